	.target	sm_103a

	.elftype	@"ET_EXEC"


//--------------------- .note.nv.tkinfo           --------------------------
	.section	.note.nv.tkinfo,"",@"SHT_NOTE"
	.sectionflags	@"SHF_NOTE_NV_TKINFO"
	.tkinfo
        /*0018*/ 	.word	0x00000002
        /*0030*/ 	.string	""
        /*0030*/ 	.string	"ptxas"
        /*0030*/ 	.string	"Cuda compilation tools, release 13.0, V13.0.88"
        /*0030*/ 	.string	"Build cuda_13.0.r13.0/compiler.36424714_0"
        /*0030*/ 	.string	"-arch sm_103a -m 64 "



//--------------------- .note.nv.cuinfo           --------------------------
	.section	.note.nv.cuinfo,"",@"SHT_NOTE"
	.sectionflags	@"SHF_NOTE_NV_CUINFO"
        /*0018*/ 	.short	0x0002
        /*001a*/ 	.short	0x0067
        /*001c*/ 	.short	0x0082
	.zero		2


//--------------------- .nv.info                  --------------------------
	.section	.nv.info,"",@"SHT_CUDA_INFO"
	.align	4


	//----- nvinfo : EIATTR_REGCOUNT
	.align		4
        /*0000*/ 	.byte	0x04, 0x2f
        /*0002*/ 	.short	(.L_10 - .L_9)
	.align		4
.L_9:
        /*0004*/ 	.word	index@(_ZN10layer_norm13ln_fwd_kernelINS_13Kernel_traitsIfffffjLj2048ELj1ELj4ELj1ELj16ENS_18Kernel_traits_baseILj2048EfffffjLj128EEEEELb1ELb1ELb1ELb1EEEvNS_9FwdParamsE)
        /*0008*/ 	.word	0x000000ff


	//----- nvinfo : EIATTR_FRAME_SIZE
	.align		4
.L_10:
        /*000c*/ 	.byte	0x04, 0x11
        /*000e*/ 	.short	(.L_12 - .L_11)
	.align		4
.L_11:
        /*0010*/ 	.word	index@(_ZN10layer_norm13ln_fwd_kernelINS_13Kernel_traitsIfffffjLj2048ELj1ELj4ELj1ELj16ENS_18Kernel_traits_baseILj2048EfffffjLj128EEEEELb1ELb1ELb1ELb1EEEvNS_9FwdParamsE)
        /*0014*/ 	.word	0x000000a0


	//----- nvinfo : EIATTR_REGCOUNT
	.align		4
.L_12:
        /*0018*/ 	.byte	0x04, 0x2f
        /*001a*/ 	.short	(.L_14 - .L_13)
	.align		4
.L_13:
        /*001c*/ 	.word	index@(_ZN10layer_norm13ln_fwd_kernelINS_13Kernel_traitsIfffffjLj2048ELj1ELj4ELj1ELj16ENS_18Kernel_traits_baseILj2048EfffffjLj128EEEEELb1ELb1ELb1ELb0EEEvNS_9FwdParamsE)
        /*0020*/ 	.word	0x000000ff


	//----- nvinfo : EIATTR_FRAME_SIZE
	.align		4
.L_14:
        /*0024*/ 	.byte	0x04, 0x11
        /*0026*/ 	.short	(.L_16 - .L_15)
	.align		4
.L_15:
        /*0028*/ 	.word	index@(_ZN10layer_norm13ln_fwd_kernelINS_13Kernel_traitsIfffffjLj2048ELj1ELj4ELj1ELj16ENS_18Kernel_traits_baseILj2048EfffffjLj128EEEEELb1ELb1ELb1ELb0EEEvNS_9FwdParamsE)
        /*002c*/ 	.word	0x000000b0


	//----- nvinfo : EIATTR_REGCOUNT
	.align		4
.L_16:
        /*0030*/ 	.byte	0x04, 0x2f
        /*0032*/ 	.short	(.L_18 - .L_17)
	.align		4
.L_17:
        /*0034*/ 	.word	index@(_ZN10layer_norm13ln_fwd_kernelINS_13Kernel_traitsIfffffjLj2048ELj1ELj4ELj1ELj16ENS_18Kernel_traits_baseILj2048EfffffjLj128EEEEELb1ELb1ELb0ELb1EEEvNS_9FwdParamsE)
        /*0038*/ 	.word	0x000000ff


	//----- nvinfo : EIATTR_FRAME_SIZE
	.align		4
.L_18:
        /*003c*/ 	.byte	0x04, 0x11
        /*003e*/ 	.short	(.L_20 - .L_19)
	.align		4
.L_19:
        /*0040*/ 	.word	index@(_ZN10layer_norm13ln_fwd_kernelINS_13Kernel_traitsIfffffjLj2048ELj1ELj4ELj1ELj16ENS_18Kernel_traits_baseILj2048EfffffjLj128EEEEELb1ELb1ELb0ELb1EEEvNS_9FwdParamsE)
        /*0044*/ 	.word	0x000000f0


	//----- nvinfo : EIATTR_REGCOUNT
	.align		4
.L_20:
        /*0048*/ 	.byte	0x04, 0x2f
        /*004a*/ 	.short	(.L_22 - .L_21)
	.align		4
.L_21:
        /*004c*/ 	.word	index@(_ZN10layer_norm13ln_fwd_kernelINS_13Kernel_traitsIfffffjLj2048ELj1ELj4ELj1ELj16ENS_18Kernel_traits_baseILj2048EfffffjLj128EEEEELb1ELb1ELb0ELb0EEEvNS_9FwdParamsE)
        /*0050*/ 	.word	0x000000ff


	//----- nvinfo : EIATTR_FRAME_SIZE
	.align		4
.L_22:
        /*0054*/ 	.byte	0x04, 0x11
        /*0056*/ 	.short	(.L_24 - .L_23)
	.align		4
.L_23:
        /*0058*/ 	.word	index@(_ZN10layer_norm13ln_fwd_kernelINS_13Kernel_traitsIfffffjLj2048ELj1ELj4ELj1ELj16ENS_18Kernel_traits_baseILj2048EfffffjLj128EEEEELb1ELb1ELb0ELb0EEEvNS_9FwdParamsE)
        /*005c*/ 	.word	0x00000088


	//----- nvinfo : EIATTR_REGCOUNT
	.align		4
.L_24:
        /*0060*/ 	.byte	0x04, 0x2f
        /*0062*/ 	.short	(.L_26 - .L_25)
	.align		4
.L_25:
        /*0064*/ 	.word	index@(_ZN10layer_norm13ln_fwd_kernelINS_13Kernel_traitsIfffffjLj2048ELj1ELj4ELj1ELj16ENS_18Kernel_traits_baseILj2048EfffffjLj128EEEEELb1ELb0ELb1ELb1EEEvNS_9FwdParamsE)
        /*0068*/ 	.word	0x000000ee


	//----- nvinfo : EIATTR_FRAME_SIZE
	.align		4
.L_26:
        /*006c*/ 	.byte	0x04, 0x11
        /*006e*/ 	.short	(.L_28 - .L_27)
	.align		4
.L_27:
        /*0070*/ 	.word	index@(_ZN10layer_norm13ln_fwd_kernelINS_13Kernel_traitsIfffffjLj2048ELj1ELj4ELj1ELj16ENS_18Kernel_traits_baseILj2048EfffffjLj128EEEEELb1ELb0ELb1ELb1EEEvNS_9FwdParamsE)
        /*0074*/ 	.word	0x00000000


	//----- nvinfo : EIATTR_REGCOUNT
	.align		4
.L_28:
        /*0078*/ 	.byte	0x04, 0x2f
        /*007a*/ 	.short	(.L_30 - .L_29)
	.align		4
.L_29:
        /*007c*/ 	.word	index@(_ZN10layer_norm13ln_fwd_kernelINS_13Kernel_traitsIfffffjLj2048ELj1ELj4ELj1ELj16ENS_18Kernel_traits_baseILj2048EfffffjLj128EEEEELb1ELb0ELb1ELb0EEEvNS_9FwdParamsE)
        /*0080*/ 	.word	0x000000e8


	//----- nvinfo : EIATTR_FRAME_SIZE
	.align		4
.L_30:
        /*0084*/ 	.byte	0x04, 0x11
        /*0086*/ 	.short	(.L_32 - .L_31)
	.align		4
.L_31:
        /*0088*/ 	.word	index@(_ZN10layer_norm13ln_fwd_kernelINS_13Kernel_traitsIfffffjLj2048ELj1ELj4ELj1ELj16ENS_18Kernel_traits_baseILj2048EfffffjLj128EEEEELb1ELb0ELb1ELb0EEEvNS_9FwdParamsE)
        /*008c*/ 	.word	0x00000000


	//----- nvinfo : EIATTR_REGCOUNT
	.align		4
.L_32:
        /*0090*/ 	.byte	0x04, 0x2f
        /*0092*/ 	.short	(.L_34 - .L_33)
	.align		4
.L_33:
        /*0094*/ 	.word	index@(_ZN10layer_norm13ln_fwd_kernelINS_13Kernel_traitsIfffffjLj2048ELj1ELj4ELj1ELj16ENS_18Kernel_traits_baseILj2048EfffffjLj128EEEEELb1ELb0ELb0ELb1EEEvNS_9FwdParamsE)
        /*0098*/ 	.word	0x000000f2


	//----- nvinfo : EIATTR_FRAME_SIZE
	.align		4
.L_34:
        /*009c*/ 	.byte	0x04, 0x11
        /*009e*/ 	.short	(.L_36 - .L_35)
	.align		4
.L_35:
        /*00a0*/ 	.word	index@(_ZN10layer_norm13ln_fwd_kernelINS_13Kernel_traitsIfffffjLj2048ELj1ELj4ELj1ELj16ENS_18Kernel_traits_baseILj2048EfffffjLj128EEEEELb1ELb0ELb0ELb1EEEvNS_9FwdParamsE)
        /*00a4*/ 	.word	0x00000000


	//----- nvinfo : EIATTR_REGCOUNT
	.align		4
.L_36:
        /*00a8*/ 	.byte	0x04, 0x2f
        /*00aa*/ 	.short	(.L_38 - .L_37)
	.align		4
.L_37:
        /*00ac*/ 	.word	index@(_ZN10layer_norm13ln_fwd_kernelINS_13Kernel_traitsIfffffjLj2048ELj1ELj4ELj1ELj16ENS_18Kernel_traits_baseILj2048EfffffjLj128EEEEELb1ELb0ELb0ELb0EEEvNS_9FwdParamsE)
        /*00b0*/ 	.word	0x000000ea


	//----- nvinfo : EIATTR_FRAME_SIZE
	.align		4
.L_38:
        /*00b4*/ 	.byte	0x04, 0x11
        /*00b6*/ 	.short	(.L_40 - .L_39)
	.align		4
.L_39:
        /*00b8*/ 	.word	index@(_ZN10layer_norm13ln_fwd_kernelINS_13Kernel_traitsIfffffjLj2048ELj1ELj4ELj1ELj16ENS_18Kernel_traits_baseILj2048EfffffjLj128EEEEELb1ELb0ELb0ELb0EEEvNS_9FwdParamsE)
        /*00bc*/ 	.word	0x00000000


	//----- nvinfo : EIATTR_REGCOUNT
	.align		4
.L_40:
        /*00c0*/ 	.byte	0x04, 0x2f
        /*00c2*/ 	.short	(.L_42 - .L_41)
	.align		4
.L_41:
        /*00c4*/ 	.word	index@(_ZN10layer_norm13ln_fwd_kernelINS_13Kernel_traitsIfffffjLj2048ELj1ELj4ELj1ELj16ENS_18Kernel_traits_baseILj2048EfffffjLj128EEEEELb0ELb1ELb1ELb1EEEvNS_9FwdParamsE)
        /*00c8*/ 	.word	0x000000ff


	//----- nvinfo : EIATTR_FRAME_SIZE
	.align		4
.L_42:
        /*00cc*/ 	.byte	0x04, 0x11
        /*00ce*/ 	.short	(.L_44 - .L_43)
	.align		4
.L_43:
        /*00d0*/ 	.word	index@(_ZN10layer_norm13ln_fwd_kernelINS_13Kernel_traitsIfffffjLj2048ELj1ELj4ELj1ELj16ENS_18Kernel_traits_baseILj2048EfffffjLj128EEEEELb0ELb1ELb1ELb1EEEvNS_9FwdParamsE)
        /*00d4*/ 	.word	0x00000060


	//----- nvinfo : EIATTR_REGCOUNT
	.align		4
.L_44:
        /*00d8*/ 	.byte	0x04, 0x2f
        /*00da*/ 	.short	(.L_46 - .L_45)
	.align		4
.L_45:
        /*00dc*/ 	.word	index@(_ZN10layer_norm13ln_fwd_kernelINS_13Kernel_traitsIfffffjLj2048ELj1ELj4ELj1ELj16ENS_18Kernel_traits_baseILj2048EfffffjLj128EEEEELb0ELb1ELb1ELb0EEEvNS_9FwdParamsE)
        /*00e0*/ 	.word	0x000000ff


	//----- nvinfo : EIATTR_FRAME_SIZE
	.align		4
.L_46:
        /*00e4*/ 	.byte	0x04, 0x11
        /*00e6*/ 	.short	(.L_48 - .L_47)
	.align		4
.L_47:
        /*00e8*/ 	.word	index@(_ZN10layer_norm13ln_fwd_kernelINS_13Kernel_traitsIfffffjLj2048ELj1ELj4ELj1ELj16ENS_18Kernel_traits_baseILj2048EfffffjLj128EEEEELb0ELb1ELb1ELb0EEEvNS_9FwdParamsE)
        /*00ec*/ 	.word	0x00000078


	//----- nvinfo : EIATTR_REGCOUNT
	.align		4
.L_48:
        /*00f0*/ 	.byte	0x04, 0x2f
        /*00f2*/ 	.short	(.L_50 - .L_49)
	.align		4
.L_49:
        /*00f4*/ 	.word	index@(_ZN10layer_norm13ln_fwd_kernelINS_13Kernel_traitsIfffffjLj2048ELj1ELj4ELj1ELj16ENS_18Kernel_traits_baseILj2048EfffffjLj128EEEEELb0ELb1ELb0ELb1EEEvNS_9FwdParamsE)
        /*00f8*/ 	.word	0x000000ff


	//----- nvinfo : EIATTR_FRAME_SIZE
	.align		4
.L_50:
        /*00fc*/ 	.byte	0x04, 0x11
        /*00fe*/ 	.short	(.L_52 - .L_51)
	.align		4
.L_51:
        /*0100*/ 	.word	index@(_ZN10layer_norm13ln_fwd_kernelINS_13Kernel_traitsIfffffjLj2048ELj1ELj4ELj1ELj16ENS_18Kernel_traits_baseILj2048EfffffjLj128EEEEELb0ELb1ELb0ELb1EEEvNS_9FwdParamsE)
        /*0104*/ 	.word	0x00000088


	//----- nvinfo : EIATTR_REGCOUNT
	.align		4
.L_52:
        /*0108*/ 	.byte	0x04, 0x2f
        /*010a*/ 	.short	(.L_54 - .L_53)
	.align		4
.L_53:
        /*010c*/ 	.word	index@(_ZN10layer_norm13ln_fwd_kernelINS_13Kernel_traitsIfffffjLj2048ELj1ELj4ELj1ELj16ENS_18Kernel_traits_baseILj2048EfffffjLj128EEEEELb0ELb1ELb0ELb0EEEvNS_9FwdParamsE)
        /*0110*/ 	.word	0x000000ff


	//----- nvinfo : EIATTR_FRAME_SIZE
	.align		4
.L_54:
        /*0114*/ 	.byte	0x04, 0x11
        /*0116*/ 	.short	(.L_56 - .L_55)
	.align		4
.L_55:
        /*0118*/ 	.word	index@(_ZN10layer_norm13ln_fwd_kernelINS_13Kernel_traitsIfffffjLj2048ELj1ELj4ELj1ELj16ENS_18Kernel_traits_baseILj2048EfffffjLj128EEEEELb0ELb1ELb0ELb0EEEvNS_9FwdParamsE)
        /*011c*/ 	.word	0x00000060


	//----- nvinfo : EIATTR_REGCOUNT
	.align		4
.L_56:
        /*0120*/ 	.byte	0x04, 0x2f
        /*0122*/ 	.short	(.L_58 - .L_57)
	.align		4
.L_57:
        /*0124*/ 	.word	index@(_ZN10layer_norm13ln_fwd_kernelINS_13Kernel_traitsIfffffjLj2048ELj1ELj4ELj1ELj16ENS_18Kernel_traits_baseILj2048EfffffjLj128EEEEELb0ELb0ELb1ELb1EEEvNS_9FwdParamsE)
        /*0128*/ 	.word	0x000000e8


	//----- nvinfo : EIATTR_FRAME_SIZE
	.align		4
.L_58:
        /*012c*/ 	.byte	0x04, 0x11
        /*012e*/ 	.short	(.L_60 - .L_59)
	.align		4
.L_59:
        /*0130*/ 	.word	index@(_ZN10layer_norm13ln_fwd_kernelINS_13Kernel_traitsIfffffjLj2048ELj1ELj4ELj1ELj16ENS_18Kernel_traits_baseILj2048EfffffjLj128EEEEELb0ELb0ELb1ELb1EEEvNS_9FwdParamsE)
        /*0134*/ 	.word	0x00000000


	//----- nvinfo : EIATTR_REGCOUNT
	.align		4
.L_60:
        /*0138*/ 	.byte	0x04, 0x2f
        /*013a*/ 	.short	(.L_62 - .L_61)
	.align		4
.L_61:
        /*013c*/ 	.word	index@(_ZN10layer_norm13ln_fwd_kernelINS_13Kernel_traitsIfffffjLj2048ELj1ELj4ELj1ELj16ENS_18Kernel_traits_baseILj2048EfffffjLj128EEEEELb0ELb0ELb1ELb0EEEvNS_9FwdParamsE)
        /*0140*/ 	.word	0x000000da


	//----- nvinfo : EIATTR_FRAME_SIZE
	.align		4
.L_62:
        /*0144*/ 	.byte	0x04, 0x11
        /*0146*/ 	.short	(.L_64 - .L_63)
	.align		4
.L_63:
        /*0148*/ 	.word	index@(_ZN10layer_norm13ln_fwd_kernelINS_13Kernel_traitsIfffffjLj2048ELj1ELj4ELj1ELj16ENS_18Kernel_traits_baseILj2048EfffffjLj128EEEEELb0ELb0ELb1ELb0EEEvNS_9FwdParamsE)
        /*014c*/ 	.word	0x00000000


	//----- nvinfo : EIATTR_REGCOUNT
	.align		4
.L_64:
        /*0150*/ 	.byte	0x04, 0x2f
        /*0152*/ 	.short	(.L_66 - .L_65)
	.align		4
.L_65:
        /*0154*/ 	.word	index@(_ZN10layer_norm13ln_fwd_kernelINS_13Kernel_traitsIfffffjLj2048ELj1ELj4ELj1ELj16ENS_18Kernel_traits_baseILj2048EfffffjLj128EEEEELb0ELb0ELb0ELb1EEEvNS_9FwdParamsE)
        /*0158*/ 	.word	0x000000fc


	//----- nvinfo : EIATTR_FRAME_SIZE
	.align		4
.L_66:
        /*015c*/ 	.byte	0x04, 0x11
        /*015e*/ 	.short	(.L_68 - .L_67)
	.align		4
.L_67:
        /*0160*/ 	.word	index@(_ZN10layer_norm13ln_fwd_kernelINS_13Kernel_traitsIfffffjLj2048ELj1ELj4ELj1ELj16ENS_18Kernel_traits_baseILj2048EfffffjLj128EEEEELb0ELb0ELb0ELb1EEEvNS_9FwdParamsE)
        /*0164*/ 	.word	0x00000000


	//----- nvinfo : EIATTR_REGCOUNT
	.align		4
.L_68:
        /*0168*/ 	.byte	0x04, 0x2f
        /*016a*/ 	.short	(.L_70 - .L_69)
	.align		4
.L_69:
        /*016c*/ 	.word	index@(_ZN10layer_norm13ln_fwd_kernelINS_13Kernel_traitsIfffffjLj2048ELj1ELj4ELj1ELj16ENS_18Kernel_traits_baseILj2048EfffffjLj128EEEEELb0ELb0ELb0ELb0EEEvNS_9FwdParamsE)
        /*0170*/ 	.word	0x000000dc


	//----- nvinfo : EIATTR_FRAME_SIZE
	.align		4
.L_70:
        /*0174*/ 	.byte	0x04, 0x11
        /*0176*/ 	.short	(.L_72 - .L_71)
	.align		4
.L_71:
        /*0178*/ 	.word	index@(_ZN10layer_norm13ln_fwd_kernelINS_13Kernel_traitsIfffffjLj2048ELj1ELj4ELj1ELj16ENS_18Kernel_traits_baseILj2048EfffffjLj128EEEEELb0ELb0ELb0ELb0EEEvNS_9FwdParamsE)
        /*017c*/ 	.word	0x00000000


	//----- nvinfo : EIATTR_REGCOUNT
	.align		4
.L_72:
        /*0180*/ 	.byte	0x04, 0x2f
        /*0182*/ 	.short	(.L_74 - .L_73)
	.align		4
.L_73:
        /*0184*/ 	.word	index@(_ZN10layer_norm13ln_fwd_kernelINS_13Kernel_traitsI6__halfffffjLj2048ELj1ELj4ELj1ELj16ENS_18Kernel_traits_baseILj2048ES2_ffffjLj128EEEEELb1ELb1ELb1ELb1EEEvNS_9FwdParamsE)
        /*0188*/ 	.word	0x000000f6


	//----- nvinfo : EIATTR_FRAME_SIZE
	.align		4
.L_74:
        /*018c*/ 	.byte	0x04, 0x11
        /*018e*/ 	.short	(.L_76 - .L_75)
	.align		4
.L_75:
        /*0190*/ 	.word	index@(_ZN10layer_norm13ln_fwd_kernelINS_13Kernel_traitsI6__halfffffjLj2048ELj1ELj4ELj1ELj16ENS_18Kernel_traits_baseILj2048ES2_ffffjLj128EEEEELb1ELb1ELb1ELb1EEEvNS_9FwdParamsE)
        /*0194*/ 	.word	0x00000000


	//----- nvinfo : EIATTR_REGCOUNT
	.align		4
.L_76:
        /*0198*/ 	.byte	0x04, 0x2f
        /*019a*/ 	.short	(.L_78 - .L_77)
	.align		4
.L_77:
        /*019c*/ 	.word	index@(_ZN10layer_norm13ln_fwd_kernelINS_13Kernel_traitsI6__halfffffjLj2048ELj1ELj4ELj1ELj16ENS_18Kernel_traits_baseILj2048ES2_ffffjLj128EEEEELb1ELb1ELb1ELb0EEEvNS_9FwdParamsE)
        /*01a0*/ 	.word	0x000000e2


	//----- nvinfo : EIATTR_FRAME_SIZE
	.align		4
.L_78:
        /*01a4*/ 	.byte	0x04, 0x11
        /*01a6*/ 	.short	(.L_80 - .L_79)
	.align		4
.L_79:
        /*01a8*/ 	.word	index@(_ZN10layer_norm13ln_fwd_kernelINS_13Kernel_traitsI6__halfffffjLj2048ELj1ELj4ELj1ELj16ENS_18Kernel_traits_baseILj2048ES2_ffffjLj128EEEEELb1ELb1ELb1ELb0EEEvNS_9FwdParamsE)
        /*01ac*/ 	.word	0x00000000


	//----- nvinfo : EIATTR_REGCOUNT
	.align		4
.L_80:
        /*01b0*/ 	.byte	0x04, 0x2f
        /*01b2*/ 	.short	(.L_82 - .L_81)
	.align		4
.L_81:
        /*01b4*/ 	.word	index@(_ZN10layer_norm13ln_fwd_kernelINS_13Kernel_traitsI6__halfffffjLj2048ELj1ELj4ELj1ELj16ENS_18Kernel_traits_baseILj2048ES2_ffffjLj128EEEEELb1ELb1ELb0ELb1EEEvNS_9FwdParamsE)
        /*01b8*/ 	.word	0x000000f8


	//----- nvinfo : EIATTR_FRAME_SIZE
	.align		4
.L_82:
        /*01bc*/ 	.byte	0x04, 0x11
        /*01be*/ 	.short	(.L_84 - .L_83)
	.align		4
.L_83:
        /*01c0*/ 	.word	index@(_ZN10layer_norm13ln_fwd_kernelINS_13Kernel_traitsI6__halfffffjLj2048ELj1ELj4ELj1ELj16ENS_18Kernel_traits_baseILj2048ES2_ffffjLj128EEEEELb1ELb1ELb0ELb1EEEvNS_9FwdParamsE)
        /*01c4*/ 	.word	0x00000000


	//----- nvinfo : EIATTR_REGCOUNT
	.align		4
.L_84:
        /*01c8*/ 	.byte	0x04, 0x2f
        /*01ca*/ 	.short	(.L_86 - .L_85)
	.align		4
.L_85:
        /*01cc*/ 	.word	index@(_ZN10layer_norm13ln_fwd_kernelINS_13Kernel_traitsI6__halfffffjLj2048ELj1ELj4ELj1ELj16ENS_18Kernel_traits_baseILj2048ES2_ffffjLj128EEEEELb1ELb1ELb0ELb0EEEvNS_9FwdParamsE)
        /*01d0*/ 	.word	0x000000da


	//----- nvinfo : EIATTR_FRAME_SIZE
	.align		4
.L_86:
        /*01d4*/ 	.byte	0x04, 0x11
        /*01d6*/ 	.short	(.L_88 - .L_87)
	.align		4
.L_87:
        /*01d8*/ 	.word	index@(_ZN10layer_norm13ln_fwd_kernelINS_13Kernel_traitsI6__halfffffjLj2048ELj1ELj4ELj1ELj16ENS_18Kernel_traits_baseILj2048ES2_ffffjLj128EEEEELb1ELb1ELb0ELb0EEEvNS_9FwdParamsE)
        /*01dc*/ 	.word	0x00000000


	//----- nvinfo : EIATTR_REGCOUNT
	.align		4
.L_88:
        /*01e0*/ 	.byte	0x04, 0x2f
        /*01e2*/ 	.short	(.L_90 - .L_89)
	.align		4
.L_89:
        /*01e4*/ 	.word	index@(_ZN10layer_norm13ln_fwd_kernelINS_13Kernel_traitsI6__halfffffjLj2048ELj1ELj4ELj1ELj16ENS_18Kernel_traits_baseILj2048ES2_ffffjLj128EEEEELb1ELb0ELb1ELb1EEEvNS_9FwdParamsE)
        /*01e8*/ 	.word	0x000000e3


	//----- nvinfo : EIATTR_FRAME_SIZE
	.align		4
.L_90:
        /*01ec*/ 	.byte	0x04, 0x11
        /*01ee*/ 	.short	(.L_92 - .L_91)
	.align		4
.L_91:
        /*01f0*/ 	.word	index@(_ZN10layer_norm13ln_fwd_kernelINS_13Kernel_traitsI6__halfffffjLj2048ELj1ELj4ELj1ELj16ENS_18Kernel_traits_baseILj2048ES2_ffffjLj128EEEEELb1ELb0ELb1ELb1EEEvNS_9FwdParamsE)
        /*01f4*/ 	.word	0x00000000


	//----- nvinfo : EIATTR_REGCOUNT
	.align		4
.L_92:
        /*01f8*/ 	.byte	0x04, 0x2f
        /*01fa*/ 	.short	(.L_94 - .L_93)
	.align		4
.L_93:
        /*01fc*/ 	.word	index@(_ZN10layer_norm13ln_fwd_kernelINS_13Kernel_traitsI6__halfffffjLj2048ELj1ELj4ELj1ELj16ENS_18Kernel_traits_baseILj2048ES2_ffffjLj128EEEEELb1ELb0ELb1ELb0EEEvNS_9FwdParamsE)
        /*0200*/ 	.word	0x000000be


	//----- nvinfo : EIATTR_FRAME_SIZE
	.align		4
.L_94:
        /*0204*/ 	.byte	0x04, 0x11
        /*0206*/ 	.short	(.L_96 - .L_95)
	.align		4
.L_95:
        /*0208*/ 	.word	index@(_ZN10layer_norm13ln_fwd_kernelINS_13Kernel_traitsI6__halfffffjLj2048ELj1ELj4ELj1ELj16ENS_18Kernel_traits_baseILj2048ES2_ffffjLj128EEEEELb1ELb0ELb1ELb0EEEvNS_9FwdParamsE)
        /*020c*/ 	.word	0x00000000


	//----- nvinfo : EIATTR_REGCOUNT
	.align		4
.L_96:
        /*0210*/ 	.byte	0x04, 0x2f
        /*0212*/ 	.short	(.L_98 - .L_97)
	.align		4
.L_97:
        /*0214*/ 	.word	index@(_ZN10layer_norm13ln_fwd_kernelINS_13Kernel_traitsI6__halfffffjLj2048ELj1ELj4ELj1ELj16ENS_18Kernel_traits_baseILj2048ES2_ffffjLj128EEEEELb1ELb0ELb0ELb1EEEvNS_9FwdParamsE)
        /*0218*/ 	.word	0x000000d0


	//----- nvinfo : EIATTR_FRAME_SIZE
	.align		4
.L_98:
        /*021c*/ 	.byte	0x04, 0x11
        /*021e*/ 	.short	(.L_100 - .L_99)
	.align		4
.L_99:
        /*0220*/ 	.word	index@(_ZN10layer_norm13ln_fwd_kernelINS_13Kernel_traitsI6__halfffffjLj2048ELj1ELj4ELj1ELj16ENS_18Kernel_traits_baseILj2048ES2_ffffjLj128EEEEELb1ELb0ELb0ELb1EEEvNS_9FwdParamsE)
        /*0224*/ 	.word	0x00000000


	//----- nvinfo : EIATTR_REGCOUNT
	.align		4
.L_100:
        /*0228*/ 	.byte	0x04, 0x2f
        /*022a*/ 	.short	(.L_102 - .L_101)
	.align		4
.L_101:
        /*022c*/ 	.word	index@(_ZN10layer_norm13ln_fwd_kernelINS_13Kernel_traitsI6__halfffffjLj2048ELj1ELj4ELj1ELj16ENS_18Kernel_traits_baseILj2048ES2_ffffjLj128EEEEELb1ELb0ELb0ELb0EEEvNS_9FwdParamsE)
        /*0230*/ 	.word	0x000000b6


	//----- nvinfo : EIATTR_FRAME_SIZE
	.align		4
.L_102:
        /*0234*/ 	.byte	0x04, 0x11
        /*0236*/ 	.short	(.L_104 - .L_103)
	.align		4
.L_103:
        /*0238*/ 	.word	index@(_ZN10layer_norm13ln_fwd_kernelINS_13Kernel_traitsI6__halfffffjLj2048ELj1ELj4ELj1ELj16ENS_18Kernel_traits_baseILj2048ES2_ffffjLj128EEEEELb1ELb0ELb0ELb0EEEvNS_9FwdParamsE)
        /*023c*/ 	.word	0x00000000


	//----- nvinfo : EIATTR_REGCOUNT
	.align		4
.L_104:
        /*0240*/ 	.byte	0x04, 0x2f
        /*0242*/ 	.short	(.L_106 - .L_105)
	.align		4
.L_105:
        /*0244*/ 	.word	index@(_ZN10layer_norm13ln_fwd_kernelINS_13Kernel_traitsI6__halfffffjLj2048ELj1ELj4ELj1ELj16ENS_18Kernel_traits_baseILj2048ES2_ffffjLj128EEEEELb0ELb1ELb1ELb1EEEvNS_9FwdParamsE)
        /*0248*/ 	.word	0x000000ec


	//----- nvinfo : EIATTR_FRAME_SIZE
	.align		4
.L_106:
        /*024c*/ 	.byte	0x04, 0x11
        /*024e*/ 	.short	(.L_108 - .L_107)
	.align		4
.L_107:
        /*0250*/ 	.word	index@(_ZN10layer_norm13ln_fwd_kernelINS_13Kernel_traitsI6__halfffffjLj2048ELj1ELj4ELj1ELj16ENS_18Kernel_traits_baseILj2048ES2_ffffjLj128EEEEELb0ELb1ELb1ELb1EEEvNS_9FwdParamsE)
        /*0254*/ 	.word	0x00000000


	//----- nvinfo : EIATTR_REGCOUNT
	.align		4
.L_108:
        /*0258*/ 	.byte	0x04, 0x2f
        /*025a*/ 	.short	(.L_110 - .L_109)
	.align		4
.L_109:
        /*025c*/ 	.word	index@(_ZN10layer_norm13ln_fwd_kernelINS_13Kernel_traitsI6__halfffffjLj2048ELj1ELj4ELj1ELj16ENS_18Kernel_traits_baseILj2048ES2_ffffjLj128EEEEELb0ELb1ELb1ELb0EEEvNS_9FwdParamsE)
        /*0260*/ 	.word	0x000000d6


	//----- nvinfo : EIATTR_FRAME_SIZE
	.align		4
.L_110:
        /*0264*/ 	.byte	0x04, 0x11
        /*0266*/ 	.short	(.L_112 - .L_111)
	.align		4
.L_111:
        /*0268*/ 	.word	index@(_ZN10layer_norm13ln_fwd_kernelINS_13Kernel_traitsI6__halfffffjLj2048ELj1ELj4ELj1ELj16ENS_18Kernel_traits_baseILj2048ES2_ffffjLj128EEEEELb0ELb1ELb1ELb0EEEvNS_9FwdParamsE)
        /*026c*/ 	.word	0x00000000


	//----- nvinfo : EIATTR_REGCOUNT
	.align		4
.L_112:
        /*0270*/ 	.byte	0x04, 0x2f
        /*0272*/ 	.short	(.L_114 - .L_113)
	.align		4
.L_113:
        /*0274*/ 	.word	index@(_ZN10layer_norm13ln_fwd_kernelINS_13Kernel_traitsI6__halfffffjLj2048ELj1ELj4ELj1ELj16ENS_18Kernel_traits_baseILj2048ES2_ffffjLj128EEEEELb0ELb1ELb0ELb1EEEvNS_9FwdParamsE)
        /*0278*/ 	.word	0x000000fc


	//----- nvinfo : EIATTR_FRAME_SIZE
	.align		4
.L_114:
        /*027c*/ 	.byte	0x04, 0x11
        /*027e*/ 	.short	(.L_116 - .L_115)
	.align		4
.L_115:
        /*0280*/ 	.word	index@(_ZN10layer_norm13ln_fwd_kernelINS_13Kernel_traitsI6__halfffffjLj2048ELj1ELj4ELj1ELj16ENS_18Kernel_traits_baseILj2048ES2_ffffjLj128EEEEELb0ELb1ELb0ELb1EEEvNS_9FwdParamsE)
        /*0284*/ 	.word	0x00000000


	//----- nvinfo : EIATTR_REGCOUNT
	.align		4
.L_116:
        /*0288*/ 	.byte	0x04, 0x2f
        /*028a*/ 	.short	(.L_118 - .L_117)
	.align		4
.L_117:
        /*028c*/ 	.word	index@(_ZN10layer_norm13ln_fwd_kernelINS_13Kernel_traitsI6__halfffffjLj2048ELj1ELj4ELj1ELj16ENS_18Kernel_traits_baseILj2048ES2_ffffjLj128EEEEELb0ELb1ELb0ELb0EEEvNS_9FwdParamsE)
        /*0290*/ 	.word	0x000000d2


	//----- nvinfo : EIATTR_FRAME_SIZE
	.align		4
.L_118:
        /*0294*/ 	.byte	0x04, 0x11
        /*0296*/ 	.short	(.L_120 - .L_119)
	.align		4
.L_119:
        /*0298*/ 	.word	index@(_ZN10layer_norm13ln_fwd_kernelINS_13Kernel_traitsI6__halfffffjLj2048ELj1ELj4ELj1ELj16ENS_18Kernel_traits_baseILj2048ES2_ffffjLj128EEEEELb0ELb1ELb0ELb0EEEvNS_9FwdParamsE)
        /*029c*/ 	.word	0x00000000


	//----- nvinfo : EIATTR_REGCOUNT
	.align		4
.L_120:
        /*02a0*/ 	.byte	0x04, 0x2f
        /*02a2*/ 	.short	(.L_122 - .L_121)
	.align		4
.L_121:
        /*02a4*/ 	.word	index@(_ZN10layer_norm13ln_fwd_kernelINS_13Kernel_traitsI6__halfffffjLj2048ELj1ELj4ELj1ELj16ENS_18Kernel_traits_baseILj2048ES2_ffffjLj128EEEEELb0ELb0ELb1ELb1EEEvNS_9FwdParamsE)
        /*02a8*/ 	.word	0x000000a4


	//----- nvinfo : EIATTR_FRAME_SIZE
	.align		4
.L_122:
        /*02ac*/ 	.byte	0x04, 0x11
        /*02ae*/ 	.short	(.L_124 - .L_123)
	.align		4
.L_123:
        /*02b0*/ 	.word	index@(_ZN10layer_norm13ln_fwd_kernelINS_13Kernel_traitsI6__halfffffjLj2048ELj1ELj4ELj1ELj16ENS_18Kernel_traits_baseILj2048ES2_ffffjLj128EEEEELb0ELb0ELb1ELb1EEEvNS_9FwdParamsE)
        /*02b4*/ 	.word	0x00000000


	//----- nvinfo : EIATTR_REGCOUNT
	.align		4
.L_124:
        /*02b8*/ 	.byte	0x04, 0x2f
        /*02ba*/ 	.short	(.L_126 - .L_125)
	.align		4
.L_125:
        /*02bc*/ 	.word	index@(_ZN10layer_norm13ln_fwd_kernelINS_13Kernel_traitsI6__halfffffjLj2048ELj1ELj4ELj1ELj16ENS_18Kernel_traits_baseILj2048ES2_ffffjLj128EEEEELb0ELb0ELb1ELb0EEEvNS_9FwdParamsE)
        /*02c0*/ 	.word	0x000000a8


	//----- nvinfo : EIATTR_FRAME_SIZE
	.align		4
.L_126:
        /*02c4*/ 	.byte	0x04, 0x11
        /*02c6*/ 	.short	(.L_128 - .L_127)
	.align		4
.L_127:
        /*02c8*/ 	.word	index@(_ZN10layer_norm13ln_fwd_kernelINS_13Kernel_traitsI6__halfffffjLj2048ELj1ELj4ELj1ELj16ENS_18Kernel_traits_baseILj2048ES2_ffffjLj128EEEEELb0ELb0ELb1ELb0EEEvNS_9FwdParamsE)
        /*02cc*/ 	.word	0x00000000


	//----- nvinfo : EIATTR_REGCOUNT
	.align		4
.L_128:
        /*02d0*/ 	.byte	0x04, 0x2f
        /*02d2*/ 	.short	(.L_130 - .L_129)
	.align		4
.L_129:
        /*02d4*/ 	.word	index@(_ZN10layer_norm13ln_fwd_kernelINS_13Kernel_traitsI6__halfffffjLj2048ELj1ELj4ELj1ELj16ENS_18Kernel_traits_baseILj2048ES2_ffffjLj128EEEEELb0ELb0ELb0ELb1EEEvNS_9FwdParamsE)
        /*02d8*/ 	.word	0x000000ce


	//----- nvinfo : EIATTR_FRAME_SIZE
	.align		4
.L_130:
        /*02dc*/ 	.byte	0x04, 0x11
        /*02de*/ 	.short	(.L_132 - .L_131)
	.align		4
.L_131:
        /*02e0*/ 	.word	index@(_ZN10layer_norm13ln_fwd_kernelINS_13Kernel_traitsI6__halfffffjLj2048ELj1ELj4ELj1ELj16ENS_18Kernel_traits_baseILj2048ES2_ffffjLj128EEEEELb0ELb0ELb0ELb1EEEvNS_9FwdParamsE)
        /*02e4*/ 	.word	0x00000000


	//----- nvinfo : EIATTR_REGCOUNT
	.align		4
.L_132:
        /*02e8*/ 	.byte	0x04, 0x2f
        /*02ea*/ 	.short	(.L_134 - .L_133)
	.align		4
.L_133:
        /*02ec*/ 	.word	index@(_ZN10layer_norm13ln_fwd_kernelINS_13Kernel_traitsI6__halfffffjLj2048ELj1ELj4ELj1ELj16ENS_18Kernel_traits_baseILj2048ES2_ffffjLj128EEEEELb0ELb0ELb0ELb0EEEvNS_9FwdParamsE)
        /*02f0*/ 	.word	0x000000ad


	//----- nvinfo : EIATTR_FRAME_SIZE
	.align		4
.L_134:
        /*02f4*/ 	.byte	0x04, 0x11
        /*02f6*/ 	.short	(.L_136 - .L_135)
	.align		4
.L_135:
        /*02f8*/ 	.word	index@(_ZN10layer_norm13ln_fwd_kernelINS_13Kernel_traitsI6__halfffffjLj2048ELj1ELj4ELj1ELj16ENS_18Kernel_traits_baseILj2048ES2_ffffjLj128EEEEELb0ELb0ELb0ELb0EEEvNS_9FwdParamsE)
        /*02fc*/ 	.word	0x00000000


	//----- nvinfo : EIATTR_REGCOUNT
	.align		4
.L_136:
        /*0300*/ 	.byte	0x04, 0x2f
        /*0302*/ 	.short	(.L_138 - .L_137)
	.align		4
.L_137:
        /*0304*/ 	.word	index@(_ZN10layer_norm13ln_fwd_kernelINS_13Kernel_traitsIf6__halffS2_fjLj2048ELj1ELj4ELj1ELj16ENS_18Kernel_traits_baseILj2048EfS2_fS2_fjLj128EEEEELb1ELb1ELb1ELb1EEEvNS_9FwdParamsE)
        /*0308*/ 	.word	0x000000ff


	//----- nvinfo : EIATTR_FRAME_SIZE
	.align		4
.L_138:
        /*030c*/ 	.byte	0x04, 0x11
        /*030e*/ 	.short	(.L_140 - .L_139)
	.align		4
.L_139:
        /*0310*/ 	.word	index@(_ZN10layer_norm13ln_fwd_kernelINS_13Kernel_traitsIf6__halffS2_fjLj2048ELj1ELj4ELj1ELj16ENS_18Kernel_traits_baseILj2048EfS2_fS2_fjLj128EEEEELb1ELb1ELb1ELb1EEEvNS_9FwdParamsE)
        /*0314*/ 	.word	0x000000b8


	//----- nvinfo : EIATTR_REGCOUNT
	.align		4
.L_140:
        /*0318*/ 	.byte	0x04, 0x2f
        /*031a*/ 	.short	(.L_142 - .L_141)
	.align		4
.L_141:
        /*031c*/ 	.word	index@(_ZN10layer_norm13ln_fwd_kernelINS_13Kernel_traitsIf6__halffS2_fjLj2048ELj1ELj4ELj1ELj16ENS_18Kernel_traits_baseILj2048EfS2_fS2_fjLj128EEEEELb1ELb1ELb1ELb0EEEvNS_9FwdParamsE)
        /*0320*/ 	.word	0x000000ff


	//----- nvinfo : EIATTR_FRAME_SIZE
	.align		4
.L_142:
        /*0324*/ 	.byte	0x04, 0x11
        /*0326*/ 	.short	(.L_144 - .L_143)
	.align		4
.L_143:
        /*0328*/ 	.word	index@(_ZN10layer_norm13ln_fwd_kernelINS_13Kernel_traitsIf6__halffS2_fjLj2048ELj1ELj4ELj1ELj16ENS_18Kernel_traits_baseILj2048EfS2_fS2_fjLj128EEEEELb1ELb1ELb1ELb0EEEvNS_9FwdParamsE)
        /*032c*/ 	.word	0x000000d0


	//----- nvinfo : EIATTR_REGCOUNT
	.align		4
.L_144:
        /*0330*/ 	.byte	0x04, 0x2f
        /*0332*/ 	.short	(.L_146 - .L_145)
	.align		4
.L_145:
        /*0334*/ 	.word	index@(_ZN10layer_norm13ln_fwd_kernelINS_13Kernel_traitsIf6__halffS2_fjLj2048ELj1ELj4ELj1ELj16ENS_18Kernel_traits_baseILj2048EfS2_fS2_fjLj128EEEEELb1ELb1ELb0ELb1EEEvNS_9FwdParamsE)
        /*0338*/ 	.word	0x000000fe


	//----- nvinfo : EIATTR_FRAME_SIZE
	.align		4
.L_146:
        /*033c*/ 	.byte	0x04, 0x11
        /*033e*/ 	.short	(.L_148 - .L_147)
	.align		4
.L_147:
        /*0340*/ 	.word	index@(_ZN10layer_norm13ln_fwd_kernelINS_13Kernel_traitsIf6__halffS2_fjLj2048ELj1ELj4ELj1ELj16ENS_18Kernel_traits_baseILj2048EfS2_fS2_fjLj128EEEEELb1ELb1ELb0ELb1EEEvNS_9FwdParamsE)
        /*0344*/ 	.word	0x000000d0


	//----- nvinfo : EIATTR_REGCOUNT
	.align		4
.L_148:
        /*0348*/ 	.byte	0x04, 0x2f
        /*034a*/ 	.short	(.L_150 - .L_149)
	.align		4
.L_149:
        /*034c*/ 	.word	index@(_ZN10layer_norm13ln_fwd_kernelINS_13Kernel_traitsIf6__halffS2_fjLj2048ELj1ELj4ELj1ELj16ENS_18Kernel_traits_baseILj2048EfS2_fS2_fjLj128EEEEELb1ELb1ELb0ELb0EEEvNS_9FwdParamsE)
        /*0350*/ 	.word	0x000000ff


	//----- nvinfo : EIATTR_FRAME_SIZE
	.align		4
.L_150:
        /*0354*/ 	.byte	0x04, 0x11
        /*0356*/ 	.short	(.L_152 - .L_151)
	.align		4
.L_151:
        /*0358*/ 	.word	index@(_ZN10layer_norm13ln_fwd_kernelINS_13Kernel_traitsIf6__halffS2_fjLj2048ELj1ELj4ELj1ELj16ENS_18Kernel_traits_baseILj2048EfS2_fS2_fjLj128EEEEELb1ELb1ELb0ELb0EEEvNS_9FwdParamsE)
        /*035c*/ 	.word	0x00000098


	//----- nvinfo : EIATTR_REGCOUNT
	.align		4
.L_152:
        /*0360*/ 	.byte	0x04, 0x2f
        /*0362*/ 	.short	(.L_154 - .L_153)
	.align		4
.L_153:
        /*0364*/ 	.word	index@(_ZN10layer_norm13ln_fwd_kernelINS_13Kernel_traitsIf6__halffS2_fjLj2048ELj1ELj4ELj1ELj16ENS_18Kernel_traits_baseILj2048EfS2_fS2_fjLj128EEEEELb1ELb0ELb1ELb1EEEvNS_9FwdParamsE)
        /*0368*/ 	.word	0x000000ff


	//----- nvinfo : EIATTR_FRAME_SIZE
	.align		4
.L_154:
        /*036c*/ 	.byte	0x04, 0x11
        /*036e*/ 	.short	(.L_156 - .L_155)
	.align		4
.L_155:
        /*0370*/ 	.word	index@(_ZN10layer_norm13ln_fwd_kernelINS_13Kernel_traitsIf6__halffS2_fjLj2048ELj1ELj4ELj1ELj16ENS_18Kernel_traits_baseILj2048EfS2_fS2_fjLj128EEEEELb1ELb0ELb1ELb1EEEvNS_9FwdParamsE)
        /*0374*/ 	.word	0x00000000


	//----- nvinfo : EIATTR_REGCOUNT
	.align		4
.L_156:
        /*0378*/ 	.byte	0x04, 0x2f
        /*037a*/ 	.short	(.L_158 - .L_157)
	.align		4
.L_157:
        /*037c*/ 	.word	index@(_ZN10layer_norm13ln_fwd_kernelINS_13Kernel_traitsIf6__halffS2_fjLj2048ELj1ELj4ELj1ELj16ENS_18Kernel_traits_baseILj2048EfS2_fS2_fjLj128EEEEELb1ELb0ELb1ELb0EEEvNS_9FwdParamsE)
        /*0380*/ 	.word	0x000000f0


	//----- nvinfo : EIATTR_FRAME_SIZE
	.align		4
.L_158:
        /*0384*/ 	.byte	0x04, 0x11
        /*0386*/ 	.short	(.L_160 - .L_159)
	.align		4
.L_159:
        /*0388*/ 	.word	index@(_ZN10layer_norm13ln_fwd_kernelINS_13Kernel_traitsIf6__halffS2_fjLj2048ELj1ELj4ELj1ELj16ENS_18Kernel_traits_baseILj2048EfS2_fS2_fjLj128EEEEELb1ELb0ELb1ELb0EEEvNS_9FwdParamsE)
        /*038c*/ 	.word	0x00000000


	//----- nvinfo : EIATTR_REGCOUNT
	.align		4
.L_160:
        /*0390*/ 	.byte	0x04, 0x2f
        /*0392*/ 	.short	(.L_162 - .L_161)
	.align		4
.L_161:
        /*0394*/ 	.word	index@(_ZN10layer_norm13ln_fwd_kernelINS_13Kernel_traitsIf6__halffS2_fjLj2048ELj1ELj4ELj1ELj16ENS_18Kernel_traits_baseILj2048EfS2_fS2_fjLj128EEEEELb1ELb0ELb0ELb1EEEvNS_9FwdParamsE)
        /*0398*/ 	.word	0x000000ea


	//----- nvinfo : EIATTR_FRAME_SIZE
	.align		4
.L_162:
        /*039c*/ 	.byte	0x04, 0x11
        /*039e*/ 	.short	(.L_164 - .L_163)
	.align		4
.L_163:
        /*03a0*/ 	.word	index@(_ZN10layer_norm13ln_fwd_kernelINS_13Kernel_traitsIf6__halffS2_fjLj2048ELj1ELj4ELj1ELj16ENS_18Kernel_traits_baseILj2048EfS2_fS2_fjLj128EEEEELb1ELb0ELb0ELb1EEEvNS_9FwdParamsE)
        /*03a4*/ 	.word	0x00000000


	//----- nvinfo : EIATTR_REGCOUNT
	.align		4
.L_164:
        /*03a8*/ 	.byte	0x04, 0x2f
        /*03aa*/ 	.short	(.L_166 - .L_165)
	.align		4
.L_165:
        /*03ac*/ 	.word	index@(_ZN10layer_norm13ln_fwd_kernelINS_13Kernel_traitsIf6__halffS2_fjLj2048ELj1ELj4ELj1ELj16ENS_18Kernel_traits_baseILj2048EfS2_fS2_fjLj128EEEEELb1ELb0ELb0ELb0EEEvNS_9FwdParamsE)
        /*03b0*/ 	.word	0x000000e4


	//----- nvinfo : EIATTR_FRAME_SIZE
	.align		4
.L_166:
        /*03b4*/ 	.byte	0x04, 0x11
        /*03b6*/ 	.short	(.L_168 - .L_167)
	.align		4
.L_167:
        /*03b8*/ 	.word	index@(_ZN10layer_norm13ln_fwd_kernelINS_13Kernel_traitsIf6__halffS2_fjLj2048ELj1ELj4ELj1ELj16ENS_18Kernel_traits_baseILj2048EfS2_fS2_fjLj128EEEEELb1ELb0ELb0ELb0EEEvNS_9FwdParamsE)
        /*03bc*/ 	.word	0x00000000


	//----- nvinfo : EIATTR_REGCOUNT
	.align		4
.L_168:
        /*03c0*/ 	.byte	0x04, 0x2f
        /*03c2*/ 	.short	(.L_170 - .L_169)
	.align		4
.L_169:
        /*03c4*/ 	.word	index@(_ZN10layer_norm13ln_fwd_kernelINS_13Kernel_traitsIf6__halffS2_fjLj2048ELj1ELj4ELj1ELj16ENS_18Kernel_traits_baseILj2048EfS2_fS2_fjLj128EEEEELb0ELb1ELb1ELb1EEEvNS_9FwdParamsE)
        /*03c8*/ 	.word	0x000000ff


	//----- nvinfo : EIATTR_FRAME_SIZE
	.align		4
.L_170:
        /*03cc*/ 	.byte	0x04, 0x11
        /*03ce*/ 	.short	(.L_172 - .L_171)
	.align		4
.L_171:
        /*03d0*/ 	.word	index@(_ZN10layer_norm13ln_fwd_kernelINS_13Kernel_traitsIf6__halffS2_fjLj2048ELj1ELj4ELj1ELj16ENS_18Kernel_traits_baseILj2048EfS2_fS2_fjLj128EEEEELb0ELb1ELb1ELb1EEEvNS_9FwdParamsE)
        /*03d4*/ 	.word	0x00000070


	//----- nvinfo : EIATTR_REGCOUNT
	.align		4
.L_172:
        /*03d8*/ 	.byte	0x04, 0x2f
        /*03da*/ 	.short	(.L_174 - .L_173)
	.align		4
.L_173:
        /*03dc*/ 	.word	index@(_ZN10layer_norm13ln_fwd_kernelINS_13Kernel_traitsIf6__halffS2_fjLj2048ELj1ELj4ELj1ELj16ENS_18Kernel_traits_baseILj2048EfS2_fS2_fjLj128EEEEELb0ELb1ELb1ELb0EEEvNS_9FwdParamsE)
        /*03e0*/ 	.word	0x000000ff


	//----- nvinfo : EIATTR_FRAME_SIZE
	.align		4
.L_174:
        /*03e4*/ 	.byte	0x04, 0x11
        /*03e6*/ 	.short	(.L_176 - .L_175)
	.align		4
.L_175:
        /*03e8*/ 	.word	index@(_ZN10layer_norm13ln_fwd_kernelINS_13Kernel_traitsIf6__halffS2_fjLj2048ELj1ELj4ELj1ELj16ENS_18Kernel_traits_baseILj2048EfS2_fS2_fjLj128EEEEELb0ELb1ELb1ELb0EEEvNS_9FwdParamsE)
        /*03ec*/ 	.word	0x00000090


	//----- nvinfo : EIATTR_REGCOUNT
	.align		4
.L_176:
        /*03f0*/ 	.byte	0x04, 0x2f
        /*03f2*/ 	.short	(.L_178 - .L_177)
	.align		4
.L_177:
        /*03f4*/ 	.word	index@(_ZN10layer_norm13ln_fwd_kernelINS_13Kernel_traitsIf6__halffS2_fjLj2048ELj1ELj4ELj1ELj16ENS_18Kernel_traits_baseILj2048EfS2_fS2_fjLj128EEEEELb0ELb1ELb0ELb1EEEvNS_9FwdParamsE)
        /*03f8*/ 	.word	0x000000ff


	//----- nvinfo : EIATTR_FRAME_SIZE
	.align		4
.L_178:
        /*03fc*/ 	.byte	0x04, 0x11
        /*03fe*/ 	.short	(.L_180 - .L_179)
	.align		4
.L_179:
        /*0400*/ 	.word	index@(_ZN10layer_norm13ln_fwd_kernelINS_13Kernel_traitsIf6__halffS2_fjLj2048ELj1ELj4ELj1ELj16ENS_18Kernel_traits_baseILj2048EfS2_fS2_fjLj128EEEEELb0ELb1ELb0ELb1EEEvNS_9FwdParamsE)
        /*0404*/ 	.word	0x00000078


	//----- nvinfo : EIATTR_REGCOUNT
	.align		4
.L_180:
        /*0408*/ 	.byte	0x04, 0x2f
        /*040a*/ 	.short	(.L_182 - .L_181)
	.align		4
.L_181:
        /*040c*/ 	.word	index@(_ZN10layer_norm13ln_fwd_kernelINS_13Kernel_traitsIf6__halffS2_fjLj2048ELj1ELj4ELj1ELj16ENS_18Kernel_traits_baseILj2048EfS2_fS2_fjLj128EEEEELb0ELb1ELb0ELb0EEEvNS_9FwdParamsE)
        /*0410*/ 	.word	0x000000ff


	//----- nvinfo : EIATTR_FRAME_SIZE
	.align		4
.L_182:
        /*0414*/ 	.byte	0x04, 0x11
        /*0416*/ 	.short	(.L_184 - .L_183)
	.align		4
.L_183:
        /*0418*/ 	.word	index@(_ZN10layer_norm13ln_fwd_kernelINS_13Kernel_traitsIf6__halffS2_fjLj2048ELj1ELj4ELj1ELj16ENS_18Kernel_traits_baseILj2048EfS2_fS2_fjLj128EEEEELb0ELb1ELb0ELb0EEEvNS_9FwdParamsE)
        /*041c*/ 	.word	0x00000078


	//----- nvinfo : EIATTR_REGCOUNT
	.align		4
.L_184:
        /*0420*/ 	.byte	0x04, 0x2f
        /*0422*/ 	.short	(.L_186 - .L_185)
	.align		4
.L_185:
        /*0424*/ 	.word	index@(_ZN10layer_norm13ln_fwd_kernelINS_13Kernel_traitsIf6__halffS2_fjLj2048ELj1ELj4ELj1ELj16ENS_18Kernel_traits_baseILj2048EfS2_fS2_fjLj128EEEEELb0ELb0ELb1ELb1EEEvNS_9FwdParamsE)
        /*0428*/ 	.word	0x000000fe


	//----- nvinfo : EIATTR_FRAME_SIZE
	.align		4
.L_186:
        /*042c*/ 	.byte	0x04, 0x11
        /*042e*/ 	.short	(.L_188 - .L_187)
	.align		4
.L_187:
        /*0430*/ 	.word	index@(_ZN10layer_norm13ln_fwd_kernelINS_13Kernel_traitsIf6__halffS2_fjLj2048ELj1ELj4ELj1ELj16ENS_18Kernel_traits_baseILj2048EfS2_fS2_fjLj128EEEEELb0ELb0ELb1ELb1EEEvNS_9FwdParamsE)
        /*0434*/ 	.word	0x00000000


	//----- nvinfo : EIATTR_REGCOUNT
	.align		4
.L_188:
        /*0438*/ 	.byte	0x04, 0x2f
        /*043a*/ 	.short	(.L_190 - .L_189)
	.align		4
.L_189:
        /*043c*/ 	.word	index@(_ZN10layer_norm13ln_fwd_kernelINS_13Kernel_traitsIf6__halffS2_fjLj2048ELj1ELj4ELj1ELj16ENS_18Kernel_traits_baseILj2048EfS2_fS2_fjLj128EEEEELb0ELb0ELb1ELb0EEEvNS_9FwdParamsE)
        /*0440*/ 	.word	0x000000e0


	//----- nvinfo : EIATTR_FRAME_SIZE
	.align		4
.L_190:
        /*0444*/ 	.byte	0x04, 0x11
        /*0446*/ 	.short	(.L_192 - .L_191)
	.align		4
.L_191:
        /*0448*/ 	.word	index@(_ZN10layer_norm13ln_fwd_kernelINS_13Kernel_traitsIf6__halffS2_fjLj2048ELj1ELj4ELj1ELj16ENS_18Kernel_traits_baseILj2048EfS2_fS2_fjLj128EEEEELb0ELb0ELb1ELb0EEEvNS_9FwdParamsE)
        /*044c*/ 	.word	0x00000000


	//----- nvinfo : EIATTR_REGCOUNT
	.align		4
.L_192:
        /*0450*/ 	.byte	0x04, 0x2f
        /*0452*/ 	.short	(.L_194 - .L_193)
	.align		4
.L_193:
        /*0454*/ 	.word	index@(_ZN10layer_norm13ln_fwd_kernelINS_13Kernel_traitsIf6__halffS2_fjLj2048ELj1ELj4ELj1ELj16ENS_18Kernel_traits_baseILj2048EfS2_fS2_fjLj128EEEEELb0ELb0ELb0ELb1EEEvNS_9FwdParamsE)
        /*0458*/ 	.word	0x000000eb


	//----- nvinfo : EIATTR_FRAME_SIZE
	.align		4
.L_194:
        /*045c*/ 	.byte	0x04, 0x11
        /*045e*/ 	.short	(.L_196 - .L_195)
	.align		4
.L_195:
        /*0460*/ 	.word	index@(_ZN10layer_norm13ln_fwd_kernelINS_13Kernel_traitsIf6__halffS2_fjLj2048ELj1ELj4ELj1ELj16ENS_18Kernel_traits_baseILj2048EfS2_fS2_fjLj128EEEEELb0ELb0ELb0ELb1EEEvNS_9FwdParamsE)
        /*0464*/ 	.word	0x00000000


	//----- nvinfo : EIATTR_REGCOUNT
	.align		4
.L_196:
        /*0468*/ 	.byte	0x04, 0x2f
        /*046a*/ 	.short	(.L_198 - .L_197)
	.align		4
.L_197:
        /*046c*/ 	.word	index@(_ZN10layer_norm13ln_fwd_kernelINS_13Kernel_traitsIf6__halffS2_fjLj2048ELj1ELj4ELj1ELj16ENS_18Kernel_traits_baseILj2048EfS2_fS2_fjLj128EEEEELb0ELb0ELb0ELb0EEEvNS_9FwdParamsE)
        /*0470*/ 	.word	0x000000dc


	//----- nvinfo : EIATTR_FRAME_SIZE
	.align		4
.L_198:
        /*0474*/ 	.byte	0x04, 0x11
        /*0476*/ 	.short	(.L_200 - .L_199)
	.align		4
.L_199:
        /*0478*/ 	.word	index@(_ZN10layer_norm13ln_fwd_kernelINS_13Kernel_traitsIf6__halffS2_fjLj2048ELj1ELj4ELj1ELj16ENS_18Kernel_traits_baseILj2048EfS2_fS2_fjLj128EEEEELb0ELb0ELb0ELb0EEEvNS_9FwdParamsE)
        /*047c*/ 	.word	0x00000000


	//----- nvinfo : EIATTR_REGCOUNT
	.align		4
.L_200:
        /*0480*/ 	.byte	0x04, 0x2f
        /*0482*/ 	.short	(.L_202 - .L_201)
	.align		4
.L_201:
        /*0484*/ 	.word	index@(_ZN10layer_norm13ln_fwd_kernelINS_13Kernel_traitsI6__halfS2_fS2_fjLj2048ELj1ELj4ELj1ELj16ENS_18Kernel_traits_baseILj2048ES2_S2_fS2_fjLj128EEEEELb1ELb1ELb1ELb1EEEvNS_9FwdParamsE)
        /*0488*/ 	.word	0x000000fe


	//----- nvinfo : EIATTR_FRAME_SIZE
	.align		4
.L_202:
        /*048c*/ 	.byte	0x04, 0x11
        /*048e*/ 	.short	(.L_204 - .L_203)
	.align		4
.L_203:
        /*0490*/ 	.word	index@(_ZN10layer_norm13ln_fwd_kernelINS_13Kernel_traitsI6__halfS2_fS2_fjLj2048ELj1ELj4ELj1ELj16ENS_18Kernel_traits_baseILj2048ES2_S2_fS2_fjLj128EEEEELb1ELb1ELb1ELb1EEEvNS_9FwdParamsE)
        /*0494*/ 	.word	0x00000000


	//----- nvinfo : EIATTR_REGCOUNT
	.align		4
.L_204:
        /*0498*/ 	.byte	0x04, 0x2f
        /*049a*/ 	.short	(.L_206 - .L_205)
	.align		4
.L_205:
        /*049c*/ 	.word	index@(_ZN10layer_norm13ln_fwd_kernelINS_13Kernel_traitsI6__halfS2_fS2_fjLj2048ELj1ELj4ELj1ELj16ENS_18Kernel_traits_baseILj2048ES2_S2_fS2_fjLj128EEEEELb1ELb1ELb1ELb0EEEvNS_9FwdParamsE)
        /*04a0*/ 	.word	0x000000df


	//----- nvinfo : EIATTR_FRAME_SIZE
	.align		4
.L_206:
        /*04a4*/ 	.byte	0x04, 0x11
        /*04a6*/ 	.short	(.L_208 - .L_207)
	.align		4
.L_207:
        /*04a8*/ 	.word	index@(_ZN10layer_norm13ln_fwd_kernelINS_13Kernel_traitsI6__halfS2_fS2_fjLj2048ELj1ELj4ELj1ELj16ENS_18Kernel_traits_baseILj2048ES2_S2_fS2_fjLj128EEEEELb1ELb1ELb1ELb0EEEvNS_9FwdParamsE)
        /*04ac*/ 	.word	0x00000000


	//----- nvinfo : EIATTR_REGCOUNT
	.align		4
.L_208:
        /*04b0*/ 	.byte	0x04, 0x2f
        /*04b2*/ 	.short	(.L_210 - .L_209)
	.align		4
.L_209:
        /*04b4*/ 	.word	index@(_ZN10layer_norm13ln_fwd_kernelINS_13Kernel_traitsI6__halfS2_fS2_fjLj2048ELj1ELj4ELj1ELj16ENS_18Kernel_traits_baseILj2048ES2_S2_fS2_fjLj128EEEEELb1ELb1ELb0ELb1EEEvNS_9FwdParamsE)
        /*04b8*/ 	.word	0x000000fe


	//----- nvinfo : EIATTR_FRAME_SIZE
	.align		4
.L_210:
        /*04bc*/ 	.byte	0x04, 0x11
        /*04be*/ 	.short	(.L_212 - .L_211)
	.align		4
.L_211:
        /*04c0*/ 	.word	index@(_ZN10layer_norm13ln_fwd_kernelINS_13Kernel_traitsI6__halfS2_fS2_fjLj2048ELj1ELj4ELj1ELj16ENS_18Kernel_traits_baseILj2048ES2_S2_fS2_fjLj128EEEEELb1ELb1ELb0ELb1EEEvNS_9FwdParamsE)
        /*04c4*/ 	.word	0x00000000


	//----- nvinfo : EIATTR_REGCOUNT
	.align		4
.L_212:
        /*04c8*/ 	.byte	0x04, 0x2f
        /*04ca*/ 	.short	(.L_214 - .L_213)
	.align		4
.L_213:
        /*04cc*/ 	.word	index@(_ZN10layer_norm13ln_fwd_kernelINS_13Kernel_traitsI6__halfS2_fS2_fjLj2048ELj1ELj4ELj1ELj16ENS_18Kernel_traits_baseILj2048ES2_S2_fS2_fjLj128EEEEELb1ELb1ELb0ELb0EEEvNS_9FwdParamsE)
        /*04d0*/ 	.word	0x000000d2


	//----- nvinfo : EIATTR_FRAME_SIZE
	.align		4
.L_214:
        /*04d4*/ 	.byte	0x04, 0x11
        /*04d6*/ 	.short	(.L_216 - .L_215)
	.align		4
.L_215:
        /*04d8*/ 	.word	index@(_ZN10layer_norm13ln_fwd_kernelINS_13Kernel_traitsI6__halfS2_fS2_fjLj2048ELj1ELj4ELj1ELj16ENS_18Kernel_traits_baseILj2048ES2_S2_fS2_fjLj128EEEEELb1ELb1ELb0ELb0EEEvNS_9FwdParamsE)
        /*04dc*/ 	.word	0x00000000


	//----- nvinfo : EIATTR_REGCOUNT
	.align		4
.L_216:
        /*04e0*/ 	.byte	0x04, 0x2f
        /*04e2*/ 	.short	(.L_218 - .L_217)
	.align		4
.L_217:
        /*04e4*/ 	.word	index@(_ZN10layer_norm13ln_fwd_kernelINS_13Kernel_traitsI6__halfS2_fS2_fjLj2048ELj1ELj4ELj1ELj16ENS_18Kernel_traits_baseILj2048ES2_S2_fS2_fjLj128EEEEELb1ELb0ELb1ELb1EEEvNS_9FwdParamsE)
        /*04e8*/ 	.word	0x000000a8


	//----- nvinfo : EIATTR_FRAME_SIZE
	.align		4
.L_218:
        /*04ec*/ 	.byte	0x04, 0x11
        /*04ee*/ 	.short	(.L_220 - .L_219)
	.align		4
.L_219:
        /*04f0*/ 	.word	index@(_ZN10layer_norm13ln_fwd_kernelINS_13Kernel_traitsI6__halfS2_fS2_fjLj2048ELj1ELj4ELj1ELj16ENS_18Kernel_traits_baseILj2048ES2_S2_fS2_fjLj128EEEEELb1ELb0ELb1ELb1EEEvNS_9FwdParamsE)
        /*04f4*/ 	.word	0x00000000


	//----- nvinfo : EIATTR_REGCOUNT
	.align		4
.L_220:
        /*04f8*/ 	.byte	0x04, 0x2f
        /*04fa*/ 	.short	(.L_222 - .L_221)
	.align		4
.L_221:
        /*04fc*/ 	.word	index@(_ZN10layer_norm13ln_fwd_kernelINS_13Kernel_traitsI6__halfS2_fS2_fjLj2048ELj1ELj4ELj1ELj16ENS_18Kernel_traits_baseILj2048ES2_S2_fS2_fjLj128EEEEELb1ELb0ELb1ELb0EEEvNS_9FwdParamsE)
        /*0500*/ 	.word	0x000000b4


	//----- nvinfo : EIATTR_FRAME_SIZE
	.align		4
.L_222:
        /*0504*/ 	.byte	0x04, 0x11
        /*0506*/ 	.short	(.L_224 - .L_223)
	.align		4
.L_223:
        /*0508*/ 	.word	index@(_ZN10layer_norm13ln_fwd_kernelINS_13Kernel_traitsI6__halfS2_fS2_fjLj2048ELj1ELj4ELj1ELj16ENS_18Kernel_traits_baseILj2048ES2_S2_fS2_fjLj128EEEEELb1ELb0ELb1ELb0EEEvNS_9FwdParamsE)
        /*050c*/ 	.word	0x00000000


	//----- nvinfo : EIATTR_REGCOUNT
	.align		4
.L_224:
        /*0510*/ 	.byte	0x04, 0x2f
        /*0512*/ 	.short	(.L_226 - .L_225)
	.align		4
.L_225:
        /*0514*/ 	.word	index@(_ZN10layer_norm13ln_fwd_kernelINS_13Kernel_traitsI6__halfS2_fS2_fjLj2048ELj1ELj4ELj1ELj16ENS_18Kernel_traits_baseILj2048ES2_S2_fS2_fjLj128EEEEELb1ELb0ELb0ELb1EEEvNS_9FwdParamsE)
        /*0518*/ 	.word	0x000000a8


	//----- nvinfo : EIATTR_FRAME_SIZE
	.align		4
.L_226:
        /*051c*/ 	.byte	0x04, 0x11
        /*051e*/ 	.short	(.L_228 - .L_227)
	.align		4
.L_227:
        /*0520*/ 	.word	index@(_ZN10layer_norm13ln_fwd_kernelINS_13Kernel_traitsI6__halfS2_fS2_fjLj2048ELj1ELj4ELj1ELj16ENS_18Kernel_traits_baseILj2048ES2_S2_fS2_fjLj128EEEEELb1ELb0ELb0ELb1EEEvNS_9FwdParamsE)
        /*0524*/ 	.word	0x00000000


	//----- nvinfo : EIATTR_REGCOUNT
	.align		4
.L_228:
        /*0528*/ 	.byte	0x04, 0x2f
        /*052a*/ 	.short	(.L_230 - .L_229)
	.align		4
.L_229:
        /*052c*/ 	.word	index@(_ZN10layer_norm13ln_fwd_kernelINS_13Kernel_traitsI6__halfS2_fS2_fjLj2048ELj1ELj4ELj1ELj16ENS_18Kernel_traits_baseILj2048ES2_S2_fS2_fjLj128EEEEELb1ELb0ELb0ELb0EEEvNS_9FwdParamsE)
        /*0530*/ 	.word	0x000000a1


	//----- nvinfo : EIATTR_FRAME_SIZE
	.align		4
.L_230:
        /*0534*/ 	.byte	0x04, 0x11
        /*0536*/ 	.short	(.L_232 - .L_231)
	.align		4
.L_231:
        /*0538*/ 	.word	index@(_ZN10layer_norm13ln_fwd_kernelINS_13Kernel_traitsI6__halfS2_fS2_fjLj2048ELj1ELj4ELj1ELj16ENS_18Kernel_traits_baseILj2048ES2_S2_fS2_fjLj128EEEEELb1ELb0ELb0ELb0EEEvNS_9FwdParamsE)
        /*053c*/ 	.word	0x00000000


	//----- nvinfo : EIATTR_REGCOUNT
	.align		4
.L_232:
        /*0540*/ 	.byte	0x04, 0x2f
        /*0542*/ 	.short	(.L_234 - .L_233)
	.align		4
.L_233:
        /*0544*/ 	.word	index@(_ZN10layer_norm13ln_fwd_kernelINS_13Kernel_traitsI6__halfS2_fS2_fjLj2048ELj1ELj4ELj1ELj16ENS_18Kernel_traits_baseILj2048ES2_S2_fS2_fjLj128EEEEELb0ELb1ELb1ELb1EEEvNS_9FwdParamsE)
        /*0548*/ 	.word	0x000000fe


	//----- nvinfo : EIATTR_FRAME_SIZE
	.align		4
.L_234:
        /*054c*/ 	.byte	0x04, 0x11
        /*054e*/ 	.short	(.L_236 - .L_235)
	.align		4
.L_235:
        /*0550*/ 	.word	index@(_ZN10layer_norm13ln_fwd_kernelINS_13Kernel_traitsI6__halfS2_fS2_fjLj2048ELj1ELj4ELj1ELj16ENS_18Kernel_traits_baseILj2048ES2_S2_fS2_fjLj128EEEEELb0ELb1ELb1ELb1EEEvNS_9FwdParamsE)
        /*0554*/ 	.word	0x00000000


	//----- nvinfo : EIATTR_REGCOUNT
	.align		4
.L_236:
        /*0558*/ 	.byte	0x04, 0x2f
        /*055a*/ 	.short	(.L_238 - .L_237)
	.align		4
.L_237:
        /*055c*/ 	.word	index@(_ZN10layer_norm13ln_fwd_kernelINS_13Kernel_traitsI6__halfS2_fS2_fjLj2048ELj1ELj4ELj1ELj16ENS_18Kernel_traits_baseILj2048ES2_S2_fS2_fjLj128EEEEELb0ELb1ELb1ELb0EEEvNS_9FwdParamsE)
        /*0560*/ 	.word	0x000000d1


	//----- nvinfo : EIATTR_FRAME_SIZE
	.align		4
.L_238:
        /*0564*/ 	.byte	0x04, 0x11
        /*0566*/ 	.short	(.L_240 - .L_239)
	.align		4
.L_239:
        /*0568*/ 	.word	index@(_ZN10layer_norm13ln_fwd_kernelINS_13Kernel_traitsI6__halfS2_fS2_fjLj2048ELj1ELj4ELj1ELj16ENS_18Kernel_traits_baseILj2048ES2_S2_fS2_fjLj128EEEEELb0ELb1ELb1ELb0EEEvNS_9FwdParamsE)
        /*056c*/ 	.word	0x00000000


	//----- nvinfo : EIATTR_REGCOUNT
	.align		4
.L_240:
        /*0570*/ 	.byte	0x04, 0x2f
        /*0572*/ 	.short	(.L_242 - .L_241)
	.align		4
.L_241:
        /*0574*/ 	.word	index@(_ZN10layer_norm13ln_fwd_kernelINS_13Kernel_traitsI6__halfS2_fS2_fjLj2048ELj1ELj4ELj1ELj16ENS_18Kernel_traits_baseILj2048ES2_S2_fS2_fjLj128EEEEELb0ELb1ELb0ELb1EEEvNS_9FwdParamsE)
        /*0578*/ 	.word	0x000000fe


	//----- nvinfo : EIATTR_FRAME_SIZE
	.align		4
.L_242:
        /*057c*/ 	.byte	0x04, 0x11
        /*057e*/ 	.short	(.L_244 - .L_243)
	.align		4
.L_243:
        /*0580*/ 	.word	index@(_ZN10layer_norm13ln_fwd_kernelINS_13Kernel_traitsI6__halfS2_fS2_fjLj2048ELj1ELj4ELj1ELj16ENS_18Kernel_traits_baseILj2048ES2_S2_fS2_fjLj128EEEEELb0ELb1ELb0ELb1EEEvNS_9FwdParamsE)
        /*0584*/ 	.word	0x00000000


	//----- nvinfo : EIATTR_REGCOUNT
	.align		4
.L_244:
        /*0588*/ 	.byte	0x04, 0x2f
        /*058a*/ 	.short	(.L_246 - .L_245)
	.align		4
.L_245:
        /*058c*/ 	.word	index@(_ZN10layer_norm13ln_fwd_kernelINS_13Kernel_traitsI6__halfS2_fS2_fjLj2048ELj1ELj4ELj1ELj16ENS_18Kernel_traits_baseILj2048ES2_S2_fS2_fjLj128EEEEELb0ELb1ELb0ELb0EEEvNS_9FwdParamsE)
        /*0590*/ 	.word	0x000000c6


	//----- nvinfo : EIATTR_FRAME_SIZE
	.align		4
.L_246:
        /*0594*/ 	.byte	0x04, 0x11
        /*0596*/ 	.short	(.L_248 - .L_247)
	.align		4
.L_247:
        /*0598*/ 	.word	index@(_ZN10layer_norm13ln_fwd_kernelINS_13Kernel_traitsI6__halfS2_fS2_fjLj2048ELj1ELj4ELj1ELj16ENS_18Kernel_traits_baseILj2048ES2_S2_fS2_fjLj128EEEEELb0ELb1ELb0ELb0EEEvNS_9FwdParamsE)
        /*059c*/ 	.word	0x00000000


	//----- nvinfo : EIATTR_REGCOUNT
	.align		4
.L_248:
        /*05a0*/ 	.byte	0x04, 0x2f
        /*05a2*/ 	.short	(.L_250 - .L_249)
	.align		4
.L_249:
        /*05a4*/ 	.word	index@(_ZN10layer_norm13ln_fwd_kernelINS_13Kernel_traitsI6__halfS2_fS2_fjLj2048ELj1ELj4ELj1ELj16ENS_18Kernel_traits_baseILj2048ES2_S2_fS2_fjLj128EEEEELb0ELb0ELb1ELb1EEEvNS_9FwdParamsE)
        /*05a8*/ 	.word	0x000000a7


	//----- nvinfo : EIATTR_FRAME_SIZE
	.align		4
.L_250:
        /*05ac*/ 	.byte	0x04, 0x11
        /*05ae*/ 	.short	(.L_252 - .L_251)
	.align		4
.L_251:
        /*05b0*/ 	.word	index@(_ZN10layer_norm13ln_fwd_kernelINS_13Kernel_traitsI6__halfS2_fS2_fjLj2048ELj1ELj4ELj1ELj16ENS_18Kernel_traits_baseILj2048ES2_S2_fS2_fjLj128EEEEELb0ELb0ELb1ELb1EEEvNS_9FwdParamsE)
        /*05b4*/ 	.word	0x00000000


	//----- nvinfo : EIATTR_REGCOUNT
	.align		4
.L_252:
        /*05b8*/ 	.byte	0x04, 0x2f
        /*05ba*/ 	.short	(.L_254 - .L_253)
	.align		4
.L_253:
        /*05bc*/ 	.word	index@(_ZN10layer_norm13ln_fwd_kernelINS_13Kernel_traitsI6__halfS2_fS2_fjLj2048ELj1ELj4ELj1ELj16ENS_18Kernel_traits_baseILj2048ES2_S2_fS2_fjLj128EEEEELb0ELb0ELb1ELb0EEEvNS_9FwdParamsE)
        /*05c0*/ 	.word	0x000000a4


	//----- nvinfo : EIATTR_FRAME_SIZE
	.align		4
.L_254:
        /*05c4*/ 	.byte	0x04, 0x11
        /*05c6*/ 	.short	(.L_256 - .L_255)
	.align		4
.L_255:
        /*05c8*/ 	.word	index@(_ZN10layer_norm13ln_fwd_kernelINS_13Kernel_traitsI6__halfS2_fS2_fjLj2048ELj1ELj4ELj1ELj16ENS_18Kernel_traits_baseILj2048ES2_S2_fS2_fjLj128EEEEELb0ELb0ELb1ELb0EEEvNS_9FwdParamsE)
        /*05cc*/ 	.word	0x00000000


	//----- nvinfo : EIATTR_REGCOUNT
	.align		4
.L_256:
        /*05d0*/ 	.byte	0x04, 0x2f
        /*05d2*/ 	.short	(.L_258 - .L_257)
	.align		4
.L_257:
        /*05d4*/ 	.word	index@(_ZN10layer_norm13ln_fwd_kernelINS_13Kernel_traitsI6__halfS2_fS2_fjLj2048ELj1ELj4ELj1ELj16ENS_18Kernel_traits_baseILj2048ES2_S2_fS2_fjLj128EEEEELb0ELb0ELb0ELb1EEEvNS_9FwdParamsE)
        /*05d8*/ 	.word	0x000000a7


	//----- nvinfo : EIATTR_FRAME_SIZE
	.align		4
.L_258:
        /*05dc*/ 	.byte	0x04, 0x11
        /*05de*/ 	.short	(.L_260 - .L_259)
	.align		4
.L_259:
        /*05e0*/ 	.word	index@(_ZN10layer_norm13ln_fwd_kernelINS_13Kernel_traitsI6__halfS2_fS2_fjLj2048ELj1ELj4ELj1ELj16ENS_18Kernel_traits_baseILj2048ES2_S2_fS2_fjLj128EEEEELb0ELb0ELb0ELb1EEEvNS_9FwdParamsE)
        /*05e4*/ 	.word	0x00000000


	//----- nvinfo : EIATTR_REGCOUNT
	.align		4
.L_260:
        /*05e8*/ 	.byte	0x04, 0x2f
        /*05ea*/ 	.short	(.L_262 - .L_261)
	.align		4
.L_261:
        /*05ec*/ 	.word	index@(_ZN10layer_norm13ln_fwd_kernelINS_13Kernel_traitsI6__halfS2_fS2_fjLj2048ELj1ELj4ELj1ELj16ENS_18Kernel_traits_baseILj2048ES2_S2_fS2_fjLj128EEEEELb0ELb0ELb0ELb0EEEvNS_9FwdParamsE)
        /*05f0*/ 	.word	0x0000009b


	//----- nvinfo : EIATTR_FRAME_SIZE
	.align		4
.L_262:
        /*05f4*/ 	.byte	0x04, 0x11
        /*05f6*/ 	.short	(.L_264 - .L_263)
	.align		4
.L_263:
        /*05f8*/ 	.word	index@(_ZN10layer_norm13ln_fwd_kernelINS_13Kernel_traitsI6__halfS2_fS2_fjLj2048ELj1ELj4ELj1ELj16ENS_18Kernel_traits_baseILj2048ES2_S2_fS2_fjLj128EEEEELb0ELb0ELb0ELb0EEEvNS_9FwdParamsE)
        /*05fc*/ 	.word	0x00000000


	//----- nvinfo : EIATTR_REGCOUNT
	.align		4
.L_264:
        /*0600*/ 	.byte	0x04, 0x2f
        /*0602*/ 	.short	(.L_266 - .L_265)
	.align		4
.L_265:
        /*0604*/ 	.word	index@(_ZN10layer_norm13ln_fwd_kernelINS_13Kernel_traitsIf6__halfS2_S2_fjLj2048ELj1ELj4ELj1ELj16ENS_18Kernel_traits_baseILj2048EfS2_S2_S2_fjLj128EEEEELb1ELb1ELb1ELb1EEEvNS_9FwdParamsE)
        /*0608*/ 	.word	0x000000ff


	//----- nvinfo : EIATTR_FRAME_SIZE
	.align		4
.L_266:
        /*060c*/ 	.byte	0x04, 0x11
        /*060e*/ 	.short	(.L_268 - .L_267)
	.align		4
.L_267:
        /*0610*/ 	.word	index@(_ZN10layer_norm13ln_fwd_kernelINS_13Kernel_traitsIf6__halfS2_S2_fjLj2048ELj1ELj4ELj1ELj16ENS_18Kernel_traits_baseILj2048EfS2_S2_S2_fjLj128EEEEELb1ELb1ELb1ELb1EEEvNS_9FwdParamsE)
        /*0614*/ 	.word	0x000000c0


	//----- nvinfo : EIATTR_REGCOUNT
	.align		4
.L_268:
        /*0618*/ 	.byte	0x04, 0x2f
        /*061a*/ 	.short	(.L_270 - .L_269)
	.align		4
.L_269:
        /*061c*/ 	.word	index@(_ZN10layer_norm13ln_fwd_kernelINS_13Kernel_traitsIf6__halfS2_S2_fjLj2048ELj1ELj4ELj1ELj16ENS_18Kernel_traits_baseILj2048EfS2_S2_S2_fjLj128EEEEELb1ELb1ELb1ELb0EEEvNS_9FwdParamsE)
        /*0620*/ 	.word	0x000000ff


	//----- nvinfo : EIATTR_FRAME_SIZE
	.align		4
.L_270:
        /*0624*/ 	.byte	0x04, 0x11
        /*0626*/ 	.short	(.L_272 - .L_271)
	.align		4
.L_271:
        /*0628*/ 	.word	index@(_ZN10layer_norm13ln_fwd_kernelINS_13Kernel_traitsIf6__halfS2_S2_fjLj2048ELj1ELj4ELj1ELj16ENS_18Kernel_traits_baseILj2048EfS2_S2_S2_fjLj128EEEEELb1ELb1ELb1ELb0EEEvNS_9FwdParamsE)
        /*062c*/ 	.word	0x000000d0


	//----- nvinfo : EIATTR_REGCOUNT
	.align		4
.L_272:
        /*0630*/ 	.byte	0x04, 0x2f
        /*0632*/ 	.short	(.L_274 - .L_273)
	.align		4
.L_273:
        /*0634*/ 	.word	index@(_ZN10layer_norm13ln_fwd_kernelINS_13Kernel_traitsIf6__halfS2_S2_fjLj2048ELj1ELj4ELj1ELj16ENS_18Kernel_traits_baseILj2048EfS2_S2_S2_fjLj128EEEEELb1ELb1ELb0ELb1EEEvNS_9FwdParamsE)
        /*0638*/ 	.word	0x000000ff


	//----- nvinfo : EIATTR_FRAME_SIZE
	.align		4
.L_274:
        /*063c*/ 	.byte	0x04, 0x11
        /*063e*/ 	.short	(.L_276 - .L_275)
	.align		4
.L_275:
        /*0640*/ 	.word	index@(_ZN10layer_norm13ln_fwd_kernelINS_13Kernel_traitsIf6__halfS2_S2_fjLj2048ELj1ELj4ELj1ELj16ENS_18Kernel_traits_baseILj2048EfS2_S2_S2_fjLj128EEEEELb1ELb1ELb0ELb1EEEvNS_9FwdParamsE)
        /*0644*/ 	.word	0x000000c0


	//----- nvinfo : EIATTR_REGCOUNT
	.align		4
.L_276:
        /*0648*/ 	.byte	0x04, 0x2f
        /*064a*/ 	.short	(.L_278 - .L_277)
	.align		4
.L_277:
        /*064c*/ 	.word	index@(_ZN10layer_norm13ln_fwd_kernelINS_13Kernel_traitsIf6__halfS2_S2_fjLj2048ELj1ELj4ELj1ELj16ENS_18Kernel_traits_baseILj2048EfS2_S2_S2_fjLj128EEEEELb1ELb1ELb0ELb0EEEvNS_9FwdParamsE)
        /*0650*/ 	.word	0x000000ff


	//----- nvinfo : EIATTR_FRAME_SIZE
	.align		4
.L_278:
        /*0654*/ 	.byte	0x04, 0x11
        /*0656*/ 	.short	(.L_280 - .L_279)
	.align		4
.L_279:
        /*0658*/ 	.word	index@(_ZN10layer_norm13ln_fwd_kernelINS_13Kernel_traitsIf6__halfS2_S2_fjLj2048ELj1ELj4ELj1ELj16ENS_18Kernel_traits_baseILj2048EfS2_S2_S2_fjLj128EEEEELb1ELb1ELb0ELb0EEEvNS_9FwdParamsE)
        /*065c*/ 	.word	0x00000088


	//----- nvinfo : EIATTR_REGCOUNT
	.align		4
.L_280:
        /*0660*/ 	.byte	0x04, 0x2f
        /*0662*/ 	.short	(.L_282 - .L_281)
	.align		4
.L_281:
        /*0664*/ 	.word	index@(_ZN10layer_norm13ln_fwd_kernelINS_13Kernel_traitsIf6__halfS2_S2_fjLj2048ELj1ELj4ELj1ELj16ENS_18Kernel_traits_baseILj2048EfS2_S2_S2_fjLj128EEEEELb1ELb0ELb1ELb1EEEvNS_9FwdParamsE)
        /*0668*/ 	.word	0x000000ff


	//----- nvinfo : EIATTR_FRAME_SIZE
	.align		4
.L_282:
        /*066c*/ 	.byte	0x04, 0x11
        /*066e*/ 	.short	(.L_284 - .L_283)
	.align		4
.L_283:
        /*0670*/ 	.word	index@(_ZN10layer_norm13ln_fwd_kernelINS_13Kernel_traitsIf6__halfS2_S2_fjLj2048ELj1ELj4ELj1ELj16ENS_18Kernel_traits_baseILj2048EfS2_S2_S2_fjLj128EEEEELb1ELb0ELb1ELb1EEEvNS_9FwdParamsE)
        /*0674*/ 	.word	0x00000000


	//----- nvinfo : EIATTR_REGCOUNT
	.align		4
.L_284:
        /*0678*/ 	.byte	0x04, 0x2f
        /*067a*/ 	.short	(.L_286 - .L_285)
	.align		4
.L_285:
        /*067c*/ 	.word	index@(_ZN10layer_norm13ln_fwd_kernelINS_13Kernel_traitsIf6__halfS2_S2_fjLj2048ELj1ELj4ELj1ELj16ENS_18Kernel_traits_baseILj2048EfS2_S2_S2_fjLj128EEEEELb1ELb0ELb1ELb0EEEvNS_9FwdParamsE)
        /*0680*/ 	.word	0x000000f0


	//----- nvinfo : EIATTR_FRAME_SIZE
	.align		4
.L_286:
        /*0684*/ 	.byte	0x04, 0x11
        /*0686*/ 	.short	(.L_288 - .L_287)
	.align		4
.L_287:
        /*0688*/ 	.word	index@(_ZN10layer_norm13ln_fwd_kernelINS_13Kernel_traitsIf6__halfS2_S2_fjLj2048ELj1ELj4ELj1ELj16ENS_18Kernel_traits_baseILj2048EfS2_S2_S2_fjLj128EEEEELb1ELb0ELb1ELb0EEEvNS_9FwdParamsE)
        /*068c*/ 	.word	0x00000000


	//----- nvinfo : EIATTR_REGCOUNT
	.align		4
.L_288:
        /*0690*/ 	.byte	0x04, 0x2f
        /*0692*/ 	.short	(.L_290 - .L_289)
	.align		4
.L_289:
        /*0694*/ 	.word	index@(_ZN10layer_norm13ln_fwd_kernelINS_13Kernel_traitsIf6__halfS2_S2_fjLj2048ELj1ELj4ELj1ELj16ENS_18Kernel_traits_baseILj2048EfS2_S2_S2_fjLj128EEEEELb1ELb0ELb0ELb1EEEvNS_9FwdParamsE)
        /*0698*/ 	.word	0x000000eb


	//----- nvinfo : EIATTR_FRAME_SIZE
	.align		4
.L_290:
        /*069c*/ 	.byte	0x04, 0x11
        /*069e*/ 	.short	(.L_292 - .L_291)
	.align		4
.L_291:
        /*06a0*/ 	.word	index@(_ZN10layer_norm13ln_fwd_kernelINS_13Kernel_traitsIf6__halfS2_S2_fjLj2048ELj1ELj4ELj1ELj16ENS_18Kernel_traits_baseILj2048EfS2_S2_S2_fjLj128EEEEELb1ELb0ELb0ELb1EEEvNS_9FwdParamsE)
        /*06a4*/ 	.word	0x00000000


	//----- nvinfo : EIATTR_REGCOUNT
	.align		4
.L_292:
        /*06a8*/ 	.byte	0x04, 0x2f
        /*06aa*/ 	.short	(.L_294 - .L_293)
	.align		4
.L_293:
        /*06ac*/ 	.word	index@(_ZN10layer_norm13ln_fwd_kernelINS_13Kernel_traitsIf6__halfS2_S2_fjLj2048ELj1ELj4ELj1ELj16ENS_18Kernel_traits_baseILj2048EfS2_S2_S2_fjLj128EEEEELb1ELb0ELb0ELb0EEEvNS_9FwdParamsE)
        /*06b0*/ 	.word	0x000000e4


	//----- nvinfo : EIATTR_FRAME_SIZE
	.align		4
.L_294:
        /*06b4*/ 	.byte	0x04, 0x11
        /*06b6*/ 	.short	(.L_296 - .L_295)
	.align		4
.L_295:
        /*06b8*/ 	.word	index@(_ZN10layer_norm13ln_fwd_kernelINS_13Kernel_traitsIf6__halfS2_S2_fjLj2048ELj1ELj4ELj1ELj16ENS_18Kernel_traits_baseILj2048EfS2_S2_S2_fjLj128EEEEELb1ELb0ELb0ELb0EEEvNS_9FwdParamsE)
        /*06bc*/ 	.word	0x00000000


	//----- nvinfo : EIATTR_REGCOUNT
	.align		4
.L_296:
        /*06c0*/ 	.byte	0x04, 0x2f
        /*06c2*/ 	.short	(.L_298 - .L_297)
	.align		4
.L_297:
        /*06c4*/ 	.word	index@(_ZN10layer_norm13ln_fwd_kernelINS_13Kernel_traitsIf6__halfS2_S2_fjLj2048ELj1ELj4ELj1ELj16ENS_18Kernel_traits_baseILj2048EfS2_S2_S2_fjLj128EEEEELb0ELb1ELb1ELb1EEEvNS_9FwdParamsE)
        /*06c8*/ 	.word	0x000000ff


	//----- nvinfo : EIATTR_FRAME_SIZE
	.align		4
.L_298:
        /*06cc*/ 	.byte	0x04, 0x11
        /*06ce*/ 	.short	(.L_300 - .L_299)
	.align		4
.L_299:
        /*06d0*/ 	.word	index@(_ZN10layer_norm13ln_fwd_kernelINS_13Kernel_traitsIf6__halfS2_S2_fjLj2048ELj1ELj4ELj1ELj16ENS_18Kernel_traits_baseILj2048EfS2_S2_S2_fjLj128EEEEELb0ELb1ELb1ELb1EEEvNS_9FwdParamsE)
        /*06d4*/ 	.word	0x00000078


	//----- nvinfo : EIATTR_REGCOUNT
	.align		4
.L_300:
        /*06d8*/ 	.byte	0x04, 0x2f
        /*06da*/ 	.short	(.L_302 - .L_301)
	.align		4
.L_301:
        /*06dc*/ 	.word	index@(_ZN10layer_norm13ln_fwd_kernelINS_13Kernel_traitsIf6__halfS2_S2_fjLj2048ELj1ELj4ELj1ELj16ENS_18Kernel_traits_baseILj2048EfS2_S2_S2_fjLj128EEEEELb0ELb1ELb1ELb0EEEvNS_9FwdParamsE)
        /*06e0*/ 	.word	0x000000ff


	//----- nvinfo : EIATTR_FRAME_SIZE
	.align		4
.L_302:
        /*06e4*/ 	.byte	0x04, 0x11
        /*06e6*/ 	.short	(.L_304 - .L_303)
	.align		4
.L_303:
        /*06e8*/ 	.word	index@(_ZN10layer_norm13ln_fwd_kernelINS_13Kernel_traitsIf6__halfS2_S2_fjLj2048ELj1ELj4ELj1ELj16ENS_18Kernel_traits_baseILj2048EfS2_S2_S2_fjLj128EEEEELb0ELb1ELb1ELb0EEEvNS_9FwdParamsE)
        /*06ec*/ 	.word	0x00000078


	//----- nvinfo : EIATTR_REGCOUNT
	.align		4
.L_304:
        /*06f0*/ 	.byte	0x04, 0x2f
        /*06f2*/ 	.short	(.L_306 - .L_305)
	.align		4
.L_305:
        /*06f4*/ 	.word	index@(_ZN10layer_norm13ln_fwd_kernelINS_13Kernel_traitsIf6__halfS2_S2_fjLj2048ELj1ELj4ELj1ELj16ENS_18Kernel_traits_baseILj2048EfS2_S2_S2_fjLj128EEEEELb0ELb1ELb0ELb1EEEvNS_9FwdParamsE)
        /*06f8*/ 	.word	0x000000ff


	//----- nvinfo : EIATTR_FRAME_SIZE
	.align		4
.L_306:
        /*06fc*/ 	.byte	0x04, 0x11
        /*06fe*/ 	.short	(.L_308 - .L_307)
	.align		4
.L_307:
        /*0700*/ 	.word	index@(_ZN10layer_norm13ln_fwd_kernelINS_13Kernel_traitsIf6__halfS2_S2_fjLj2048ELj1ELj4ELj1ELj16ENS_18Kernel_traits_baseILj2048EfS2_S2_S2_fjLj128EEEEELb0ELb1ELb0ELb1EEEvNS_9FwdParamsE)
        /*0704*/ 	.word	0x00000068


	//----- nvinfo : EIATTR_REGCOUNT
	.align		4
.L_308:
        /*0708*/ 	.byte	0x04, 0x2f
        /*070a*/ 	.short	(.L_310 - .L_309)
	.align		4
.L_309:
        /*070c*/ 	.word	index@(_ZN10layer_norm13ln_fwd_kernelINS_13Kernel_traitsIf6__halfS2_S2_fjLj2048ELj1ELj4ELj1ELj16ENS_18Kernel_traits_baseILj2048EfS2_S2_S2_fjLj128EEEEELb0ELb1ELb0ELb0EEEvNS_9FwdParamsE)
        /*0710*/ 	.word	0x000000ff


	//----- nvinfo : EIATTR_FRAME_SIZE
	.align		4
.L_310:
        /*0714*/ 	.byte	0x04, 0x11
        /*0716*/ 	.short	(.L_312 - .L_311)
	.align		4
.L_311:
        /*0718*/ 	.word	index@(_ZN10layer_norm13ln_fwd_kernelINS_13Kernel_traitsIf6__halfS2_S2_fjLj2048ELj1ELj4ELj1ELj16ENS_18Kernel_traits_baseILj2048EfS2_S2_S2_fjLj128EEEEELb0ELb1ELb0ELb0EEEvNS_9FwdParamsE)
        /*071c*/ 	.word	0x00000068


	//----- nvinfo : EIATTR_REGCOUNT
	.align		4
.L_312:
        /*0720*/ 	.byte	0x04, 0x2f
        /*0722*/ 	.short	(.L_314 - .L_313)
	.align		4
.L_313:
        /*0724*/ 	.word	index@(_ZN10layer_norm13ln_fwd_kernelINS_13Kernel_traitsIf6__halfS2_S2_fjLj2048ELj1ELj4ELj1ELj16ENS_18Kernel_traits_baseILj2048EfS2_S2_S2_fjLj128EEEEELb0ELb0ELb1ELb1EEEvNS_9FwdParamsE)
        /*0728*/ 	.word	0x000000ff


	//----- nvinfo : EIATTR_FRAME_SIZE
	.align		4
.L_314:
        /*072c*/ 	.byte	0x04, 0x11
        /*072e*/ 	.short	(.L_316 - .L_315)
	.align		4
.L_315:
        /*0730*/ 	.word	index@(_ZN10layer_norm13ln_fwd_kernelINS_13Kernel_traitsIf6__halfS2_S2_fjLj2048ELj1ELj4ELj1ELj16ENS_18Kernel_traits_baseILj2048EfS2_S2_S2_fjLj128EEEEELb0ELb0ELb1ELb1EEEvNS_9FwdParamsE)
        /*0734*/ 	.word	0x00000000


	//----- nvinfo : EIATTR_REGCOUNT
	.align		4
.L_316:
        /*0738*/ 	.byte	0x04, 0x2f
        /*073a*/ 	.short	(.L_318 - .L_317)
	.align		4
.L_317:
        /*073c*/ 	.word	index@(_ZN10layer_norm13ln_fwd_kernelINS_13Kernel_traitsIf6__halfS2_S2_fjLj2048ELj1ELj4ELj1ELj16ENS_18Kernel_traits_baseILj2048EfS2_S2_S2_fjLj128EEEEELb0ELb0ELb1ELb0EEEvNS_9FwdParamsE)
        /*0740*/ 	.word	0x000000e0


	//----- nvinfo : EIATTR_FRAME_SIZE
	.align		4
.L_318:
        /*0744*/ 	.byte	0x04, 0x11
        /*0746*/ 	.short	(.L_320 - .L_319)
	.align		4
.L_319:
        /*0748*/ 	.word	index@(_ZN10layer_norm13ln_fwd_kernelINS_13Kernel_traitsIf6__halfS2_S2_fjLj2048ELj1ELj4ELj1ELj16ENS_18Kernel_traits_baseILj2048EfS2_S2_S2_fjLj128EEEEELb0ELb0ELb1ELb0EEEvNS_9FwdParamsE)
        /*074c*/ 	.word	0x00000000


	//----- nvinfo : EIATTR_REGCOUNT
	.align		4
.L_320:
        /*0750*/ 	.byte	0x04, 0x2f
        /*0752*/ 	.short	(.L_322 - .L_321)
	.align		4
.L_321:
        /*0754*/ 	.word	index@(_ZN10layer_norm13ln_fwd_kernelINS_13Kernel_traitsIf6__halfS2_S2_fjLj2048ELj1ELj4ELj1ELj16ENS_18Kernel_traits_baseILj2048EfS2_S2_S2_fjLj128EEEEELb0ELb0ELb0ELb1EEEvNS_9FwdParamsE)
        /*0758*/ 	.word	0x000000e4


	//----- nvinfo : EIATTR_FRAME_SIZE
	.align		4
.L_322:
        /*075c*/ 	.byte	0x04, 0x11
        /*075e*/ 	.short	(.L_324 - .L_323)
	.align		4
.L_323:
        /*0760*/ 	.word	index@(_ZN10layer_norm13ln_fwd_kernelINS_13Kernel_traitsIf6__halfS2_S2_fjLj2048ELj1ELj4ELj1ELj16ENS_18Kernel_traits_baseILj2048EfS2_S2_S2_fjLj128EEEEELb0ELb0ELb0ELb1EEEvNS_9FwdParamsE)
        /*0764*/ 	.word	0x00000000


	//----- nvinfo : EIATTR_REGCOUNT
	.align		4
.L_324:
        /*0768*/ 	.byte	0x04, 0x2f
        /*076a*/ 	.short	(.L_326 - .L_325)
	.align		4
.L_325:
        /*076c*/ 	.word	index@(_ZN10layer_norm13ln_fwd_kernelINS_13Kernel_traitsIf6__halfS2_S2_fjLj2048ELj1ELj4ELj1ELj16ENS_18Kernel_traits_baseILj2048EfS2_S2_S2_fjLj128EEEEELb0ELb0ELb0ELb0EEEvNS_9FwdParamsE)
        /*0770*/ 	.word	0x000000de


	//----- nvinfo : EIATTR_FRAME_SIZE
	.align		4
.L_326:
        /*0774*/ 	.byte	0x04, 0x11
        /*0776*/ 	.short	(.L_328 - .L_327)
	.align		4
.L_327:
        /*0778*/ 	.word	index@(_ZN10layer_norm13ln_fwd_kernelINS_13Kernel_traitsIf6__halfS2_S2_fjLj2048ELj1ELj4ELj1ELj16ENS_18Kernel_traits_baseILj2048EfS2_S2_S2_fjLj128EEEEELb0ELb0ELb0ELb0EEEvNS_9FwdParamsE)
        /*077c*/ 	.word	0x00000000


	//----- nvinfo : EIATTR_REGCOUNT
	.align		4
.L_328:
        /*0780*/ 	.byte	0x04, 0x2f
        /*0782*/ 	.short	(.L_330 - .L_329)
	.align		4
.L_329:
        /*0784*/ 	.word	index@(_ZN10layer_norm13ln_fwd_kernelINS_13Kernel_traitsIf13__nv_bfloat16fS2_fjLj2048ELj1ELj4ELj1ELj16ENS_18Kernel_traits_baseILj2048EfS2_fS2_fjLj128EEEEELb1ELb1ELb1ELb1EEEvNS_9FwdParamsE)
        /*0788*/ 	.word	0x000000ff


	//----- nvinfo : EIATTR_FRAME_SIZE
	.align		4
.L_330:
        /*078c*/ 	.byte	0x04, 0x11
        /*078e*/ 	.short	(.L_332 - .L_331)
	.align		4
.L_331:
        /*0790*/ 	.word	index@(_ZN10layer_norm13ln_fwd_kernelINS_13Kernel_traitsIf13__nv_bfloat16fS2_fjLj2048ELj1ELj4ELj1ELj16ENS_18Kernel_traits_baseILj2048EfS2_fS2_fjLj128EEEEELb1ELb1ELb1ELb1EEEvNS_9FwdParamsE)
        /*0794*/ 	.word	0x000000b8


	//----- nvinfo : EIATTR_REGCOUNT
	.align		4
.L_332:
        /*0798*/ 	.byte	0x04, 0x2f
        /*079a*/ 	.short	(.L_334 - .L_333)
	.align		4
.L_333:
        /*079c*/ 	.word	index@(_ZN10layer_norm13ln_fwd_kernelINS_13Kernel_traitsIf13__nv_bfloat16fS2_fjLj2048ELj1ELj4ELj1ELj16ENS_18Kernel_traits_baseILj2048EfS2_fS2_fjLj128EEEEELb1ELb1ELb1ELb0EEEvNS_9FwdParamsE)
        /*07a0*/ 	.word	0x000000ff


	//----- nvinfo : EIATTR_FRAME_SIZE
	.align		4
.L_334:
        /*07a4*/ 	.byte	0x04, 0x11
        /*07a6*/ 	.short	(.L_336 - .L_335)
	.align		4
.L_335:
        /*07a8*/ 	.word	index@(_ZN10layer_norm13ln_fwd_kernelINS_13Kernel_traitsIf13__nv_bfloat16fS2_fjLj2048ELj1ELj4ELj1ELj16ENS_18Kernel_traits_baseILj2048EfS2_fS2_fjLj128EEEEELb1ELb1ELb1ELb0EEEvNS_9FwdParamsE)
        /*07ac*/ 	.word	0x000000d0


	//----- nvinfo : EIATTR_REGCOUNT
	.align		4
.L_336:
        /*07b0*/ 	.byte	0x04, 0x2f
        /*07b2*/ 	.short	(.L_338 - .L_337)
	.align		4
.L_337:
        /*07b4*/ 	.word	index@(_ZN10layer_norm13ln_fwd_kernelINS_13Kernel_traitsIf13__nv_bfloat16fS2_fjLj2048ELj1ELj4ELj1ELj16ENS_18Kernel_traits_baseILj2048EfS2_fS2_fjLj128EEEEELb1ELb1ELb0ELb1EEEvNS_9FwdParamsE)
        /*07b8*/ 	.word	0x000000ff


	//----- nvinfo : EIATTR_FRAME_SIZE
	.align		4
.L_338:
        /*07bc*/ 	.byte	0x04, 0x11
        /*07be*/ 	.short	(.L_340 - .L_339)
	.align		4
.L_339:
        /*07c0*/ 	.word	index@(_ZN10layer_norm13ln_fwd_kernelINS_13Kernel_traitsIf13__nv_bfloat16fS2_fjLj2048ELj1ELj4ELj1ELj16ENS_18Kernel_traits_baseILj2048EfS2_fS2_fjLj128EEEEELb1ELb1ELb0ELb1EEEvNS_9FwdParamsE)
        /*07c4*/ 	.word	0x000000c0


	//----- nvinfo : EIATTR_REGCOUNT
	.align		4
.L_340:
        /*07c8*/ 	.byte	0x04, 0x2f
        /*07ca*/ 	.short	(.L_342 - .L_341)
	.align		4
.L_341:
        /*07cc*/ 	.word	index@(_ZN10layer_norm13ln_fwd_kernelINS_13Kernel_traitsIf13__nv_bfloat16fS2_fjLj2048ELj1ELj4ELj1ELj16ENS_18Kernel_traits_baseILj2048EfS2_fS2_fjLj128EEEEELb1ELb1ELb0ELb0EEEvNS_9FwdParamsE)
        /*07d0*/ 	.word	0x000000ff


	//----- nvinfo : EIATTR_FRAME_SIZE
	.align		4
.L_342:
        /*07d4*/ 	.byte	0x04, 0x11
        /*07d6*/ 	.short	(.L_344 - .L_343)
	.align		4
.L_343:
        /*07d8*/ 	.word	index@(_ZN10layer_norm13ln_fwd_kernelINS_13Kernel_traitsIf13__nv_bfloat16fS2_fjLj2048ELj1ELj4ELj1ELj16ENS_18Kernel_traits_baseILj2048EfS2_fS2_fjLj128EEEEELb1ELb1ELb0ELb0EEEvNS_9FwdParamsE)
        /*07dc*/ 	.word	0x00000098


	//----- nvinfo : EIATTR_REGCOUNT
	.align		4
.L_344:
        /*07e0*/ 	.byte	0x04, 0x2f
        /*07e2*/ 	.short	(.L_346 - .L_345)
	.align		4
.L_345:
        /*07e4*/ 	.word	index@(_ZN10layer_norm13ln_fwd_kernelINS_13Kernel_traitsIf13__nv_bfloat16fS2_fjLj2048ELj1ELj4ELj1ELj16ENS_18Kernel_traits_baseILj2048EfS2_fS2_fjLj128EEEEELb1ELb0ELb1ELb1EEEvNS_9FwdParamsE)
        /*07e8*/ 	.word	0x000000ff


	//----- nvinfo : EIATTR_FRAME_SIZE
	.align		4
.L_346:
        /*07ec*/ 	.byte	0x04, 0x11
        /*07ee*/ 	.short	(.L_348 - .L_347)
	.align		4
.L_347:
        /*07f0*/ 	.word	index@(_ZN10layer_norm13ln_fwd_kernelINS_13Kernel_traitsIf13__nv_bfloat16fS2_fjLj2048ELj1ELj4ELj1ELj16ENS_18Kernel_traits_baseILj2048EfS2_fS2_fjLj128EEEEELb1ELb0ELb1ELb1EEEvNS_9FwdParamsE)
        /*07f4*/ 	.word	0x00000000


	//----- nvinfo : EIATTR_REGCOUNT
	.align		4
.L_348:
        /*07f8*/ 	.byte	0x04, 0x2f
        /*07fa*/ 	.short	(.L_350 - .L_349)
	.align		4
.L_349:
        /*07fc*/ 	.word	index@(_ZN10layer_norm13ln_fwd_kernelINS_13Kernel_traitsIf13__nv_bfloat16fS2_fjLj2048ELj1ELj4ELj1ELj16ENS_18Kernel_traits_baseILj2048EfS2_fS2_fjLj128EEEEELb1ELb0ELb1ELb0EEEvNS_9FwdParamsE)
        /*0800*/ 	.word	0x000000f0


	//----- nvinfo : EIATTR_FRAME_SIZE
	.align		4
.L_350:
        /*0804*/ 	.byte	0x04, 0x11
        /*0806*/ 	.short	(.L_352 - .L_351)
	.align		4
.L_351:
        /*0808*/ 	.word	index@(_ZN10layer_norm13ln_fwd_kernelINS_13Kernel_traitsIf13__nv_bfloat16fS2_fjLj2048ELj1ELj4ELj1ELj16ENS_18Kernel_traits_baseILj2048EfS2_fS2_fjLj128EEEEELb1ELb0ELb1ELb0EEEvNS_9FwdParamsE)
        /*080c*/ 	.word	0x00000000


	//----- nvinfo : EIATTR_REGCOUNT
	.align		4
.L_352:
        /*0810*/ 	.byte	0x04, 0x2f
        /*0812*/ 	.short	(.L_354 - .L_353)
	.align		4
.L_353:
        /*0814*/ 	.word	index@(_ZN10layer_norm13ln_fwd_kernelINS_13Kernel_traitsIf13__nv_bfloat16fS2_fjLj2048ELj1ELj4ELj1ELj16ENS_18Kernel_traits_baseILj2048EfS2_fS2_fjLj128EEEEELb1ELb0ELb0ELb1EEEvNS_9FwdParamsE)
        /*0818*/ 	.word	0x000000ea


	//----- nvinfo : EIATTR_FRAME_SIZE
	.align		4
.L_354:
        /*081c*/ 	.byte	0x04, 0x11
        /*081e*/ 	.short	(.L_356 - .L_355)
	.align		4
.L_355:
        /*0820*/ 	.word	index@(_ZN10layer_norm13ln_fwd_kernelINS_13Kernel_traitsIf13__nv_bfloat16fS2_fjLj2048ELj1ELj4ELj1ELj16ENS_18Kernel_traits_baseILj2048EfS2_fS2_fjLj128EEEEELb1ELb0ELb0ELb1EEEvNS_9FwdParamsE)
        /*0824*/ 	.word	0x00000000


	//----- nvinfo : EIATTR_REGCOUNT
	.align		4
.L_356:
        /*0828*/ 	.byte	0x04, 0x2f
        /*082a*/ 	.short	(.L_358 - .L_357)
	.align		4
.L_357:
        /*082c*/ 	.word	index@(_ZN10layer_norm13ln_fwd_kernelINS_13Kernel_traitsIf13__nv_bfloat16fS2_fjLj2048ELj1ELj4ELj1ELj16ENS_18Kernel_traits_baseILj2048EfS2_fS2_fjLj128EEEEELb1ELb0ELb0ELb0EEEvNS_9FwdParamsE)
        /*0830*/ 	.word	0x000000e4


	//----- nvinfo : EIATTR_FRAME_SIZE
	.align		4
.L_358:
        /*0834*/ 	.byte	0x04, 0x11
        /*0836*/ 	.short	(.L_360 - .L_359)
	.align		4
.L_359:
        /*0838*/ 	.word	index@(_ZN10layer_norm13ln_fwd_kernelINS_13Kernel_traitsIf13__nv_bfloat16fS2_fjLj2048ELj1ELj4ELj1ELj16ENS_18Kernel_traits_baseILj2048EfS2_fS2_fjLj128EEEEELb1ELb0ELb0ELb0EEEvNS_9FwdParamsE)
        /*083c*/ 	.word	0x00000000


	//----- nvinfo : EIATTR_REGCOUNT
	.align		4
.L_360:
        /*0840*/ 	.byte	0x04, 0x2f
        /*0842*/ 	.short	(.L_362 - .L_361)
	.align		4
.L_361:
        /*0844*/ 	.word	index@(_ZN10layer_norm13ln_fwd_kernelINS_13Kernel_traitsIf13__nv_bfloat16fS2_fjLj2048ELj1ELj4ELj1ELj16ENS_18Kernel_traits_baseILj2048EfS2_fS2_fjLj128EEEEELb0ELb1ELb1ELb1EEEvNS_9FwdParamsE)
        /*0848*/ 	.word	0x000000ff


	//----- nvinfo : EIATTR_FRAME_SIZE
	.align		4
.L_362:
        /*084c*/ 	.byte	0x04, 0x11
        /*084e*/ 	.short	(.L_364 - .L_363)
	.align		4
.L_363:
        /*0850*/ 	.word	index@(_ZN10layer_norm13ln_fwd_kernelINS_13Kernel_traitsIf13__nv_bfloat16fS2_fjLj2048ELj1ELj4ELj1ELj16ENS_18Kernel_traits_baseILj2048EfS2_fS2_fjLj128EEEEELb0ELb1ELb1ELb1EEEvNS_9FwdParamsE)
        /*0854*/ 	.word	0x00000070


	//----- nvinfo : EIATTR_REGCOUNT
	.align		4
.L_364:
        /*0858*/ 	.byte	0x04, 0x2f
        /*085a*/ 	.short	(.L_366 - .L_365)
	.align		4
.L_365:
        /*085c*/ 	.word	index@(_ZN10layer_norm13ln_fwd_kernelINS_13Kernel_traitsIf13__nv_bfloat16fS2_fjLj2048ELj1ELj4ELj1ELj16ENS_18Kernel_traits_baseILj2048EfS2_fS2_fjLj128EEEEELb0ELb1ELb1ELb0EEEvNS_9FwdParamsE)
        /*0860*/ 	.word	0x000000ff


	//----- nvinfo : EIATTR_FRAME_SIZE
	.align		4
.L_366:
        /*0864*/ 	.byte	0x04, 0x11
        /*0866*/ 	.short	(.L_368 - .L_367)
	.align		4
.L_367:
        /*0868*/ 	.word	index@(_ZN10layer_norm13ln_fwd_kernelINS_13Kernel_traitsIf13__nv_bfloat16fS2_fjLj2048ELj1ELj4ELj1ELj16ENS_18Kernel_traits_baseILj2048EfS2_fS2_fjLj128EEEEELb0ELb1ELb1ELb0EEEvNS_9FwdParamsE)
        /*086c*/ 	.word	0x00000090


	//----- nvinfo : EIATTR_REGCOUNT
	.align		4
.L_368:
        /*0870*/ 	.byte	0x04, 0x2f
        /*0872*/ 	.short	(.L_370 - .L_369)
	.align		4
.L_369:
        /*0874*/ 	.word	index@(_ZN10layer_norm13ln_fwd_kernelINS_13Kernel_traitsIf13__nv_bfloat16fS2_fjLj2048ELj1ELj4ELj1ELj16ENS_18Kernel_traits_baseILj2048EfS2_fS2_fjLj128EEEEELb0ELb1ELb0ELb1EEEvNS_9FwdParamsE)
        /*0878*/ 	.word	0x000000ff


	//----- nvinfo : EIATTR_FRAME_SIZE
	.align		4
.L_370:
        /*087c*/ 	.byte	0x04, 0x11
        /*087e*/ 	.short	(.L_372 - .L_371)
	.align		4
.L_371:
        /*0880*/ 	.word	index@(_ZN10layer_norm13ln_fwd_kernelINS_13Kernel_traitsIf13__nv_bfloat16fS2_fjLj2048ELj1ELj4ELj1ELj16ENS_18Kernel_traits_baseILj2048EfS2_fS2_fjLj128EEEEELb0ELb1ELb0ELb1EEEvNS_9FwdParamsE)
        /*0884*/ 	.word	0x00000078


	//----- nvinfo : EIATTR_REGCOUNT
	.align		4
.L_372:
        /*0888*/ 	.byte	0x04, 0x2f
        /*088a*/ 	.short	(.L_374 - .L_373)
	.align		4
.L_373:
        /*088c*/ 	.word	index@(_ZN10layer_norm13ln_fwd_kernelINS_13Kernel_traitsIf13__nv_bfloat16fS2_fjLj2048ELj1ELj4ELj1ELj16ENS_18Kernel_traits_baseILj2048EfS2_fS2_fjLj128EEEEELb0ELb1ELb0ELb0EEEvNS_9FwdParamsE)
        /*0890*/ 	.word	0x000000ff


	//----- nvinfo : EIATTR_FRAME_SIZE
	.align		4
.L_374:
        /*0894*/ 	.byte	0x04, 0x11
        /*0896*/ 	.short	(.L_376 - .L_375)
	.align		4
.L_375:
        /*0898*/ 	.word	index@(_ZN10layer_norm13ln_fwd_kernelINS_13Kernel_traitsIf13__nv_bfloat16fS2_fjLj2048ELj1ELj4ELj1ELj16ENS_18Kernel_traits_baseILj2048EfS2_fS2_fjLj128EEEEELb0ELb1ELb0ELb0EEEvNS_9FwdParamsE)
        /*089c*/ 	.word	0x00000078


	//----- nvinfo : EIATTR_REGCOUNT
	.align		4
.L_376:
        /*08a0*/ 	.byte	0x04, 0x2f
        /*08a2*/ 	.short	(.L_378 - .L_377)
	.align		4
.L_377:
        /*08a4*/ 	.word	index@(_ZN10layer_norm13ln_fwd_kernelINS_13Kernel_traitsIf13__nv_bfloat16fS2_fjLj2048ELj1ELj4ELj1ELj16ENS_18Kernel_traits_baseILj2048EfS2_fS2_fjLj128EEEEELb0ELb0ELb1ELb1EEEvNS_9FwdParamsE)
        /*08a8*/ 	.word	0x000000fe


	//----- nvinfo : EIATTR_FRAME_SIZE
	.align		4
.L_378:
        /*08ac*/ 	.byte	0x04, 0x11
        /*08ae*/ 	.short	(.L_380 - .L_379)
	.align		4
.L_379:
        /*08b0*/ 	.word	index@(_ZN10layer_norm13ln_fwd_kernelINS_13Kernel_traitsIf13__nv_bfloat16fS2_fjLj2048ELj1ELj4ELj1ELj16ENS_18Kernel_traits_baseILj2048EfS2_fS2_fjLj128EEEEELb0ELb0ELb1ELb1EEEvNS_9FwdParamsE)
        /*08b4*/ 	.word	0x00000000


	//----- nvinfo : EIATTR_REGCOUNT
	.align		4
.L_380:
        /*08b8*/ 	.byte	0x04, 0x2f
        /*08ba*/ 	.short	(.L_382 - .L_381)
	.align		4
.L_381:
        /*08bc*/ 	.word	index@(_ZN10layer_norm13ln_fwd_kernelINS_13Kernel_traitsIf13__nv_bfloat16fS2_fjLj2048ELj1ELj4ELj1ELj16ENS_18Kernel_traits_baseILj2048EfS2_fS2_fjLj128EEEEELb0ELb0ELb1ELb0EEEvNS_9FwdParamsE)
        /*08c0*/ 	.word	0x000000e0


	//----- nvinfo : EIATTR_FRAME_SIZE
	.align		4
.L_382:
        /*08c4*/ 	.byte	0x04, 0x11
        /*08c6*/ 	.short	(.L_384 - .L_383)
	.align		4
.L_383:
        /*08c8*/ 	.word	index@(_ZN10layer_norm13ln_fwd_kernelINS_13Kernel_traitsIf13__nv_bfloat16fS2_fjLj2048ELj1ELj4ELj1ELj16ENS_18Kernel_traits_baseILj2048EfS2_fS2_fjLj128EEEEELb0ELb0ELb1ELb0EEEvNS_9FwdParamsE)
        /*08cc*/ 	.word	0x00000000


	//----- nvinfo : EIATTR_REGCOUNT
	.align		4
.L_384:
        /*08d0*/ 	.byte	0x04, 0x2f
        /*08d2*/ 	.short	(.L_386 - .L_385)
	.align		4
.L_385:
        /*08d4*/ 	.word	index@(_ZN10layer_norm13ln_fwd_kernelINS_13Kernel_traitsIf13__nv_bfloat16fS2_fjLj2048ELj1ELj4ELj1ELj16ENS_18Kernel_traits_baseILj2048EfS2_fS2_fjLj128EEEEELb0ELb0ELb0ELb1EEEvNS_9FwdParamsE)
        /*08d8*/ 	.word	0x000000eb


	//----- nvinfo : EIATTR_FRAME_SIZE
	.align		4
.L_386:
        /*08dc*/ 	.byte	0x04, 0x11
        /*08de*/ 	.short	(.L_388 - .L_387)
	.align		4
.L_387:
        /*08e0*/ 	.word	index@(_ZN10layer_norm13ln_fwd_kernelINS_13Kernel_traitsIf13__nv_bfloat16fS2_fjLj2048ELj1ELj4ELj1ELj16ENS_18Kernel_traits_baseILj2048EfS2_fS2_fjLj128EEEEELb0ELb0ELb0ELb1EEEvNS_9FwdParamsE)
        /*08e4*/ 	.word	0x00000000


	//----- nvinfo : EIATTR_REGCOUNT
	.align		4
.L_388:
        /*08e8*/ 	.byte	0x04, 0x2f
        /*08ea*/ 	.short	(.L_390 - .L_389)
	.align		4
.L_389:
        /*08ec*/ 	.word	index@(_ZN10layer_norm13ln_fwd_kernelINS_13Kernel_traitsIf13__nv_bfloat16fS2_fjLj2048ELj1ELj4ELj1ELj16ENS_18Kernel_traits_baseILj2048EfS2_fS2_fjLj128EEEEELb0ELb0ELb0ELb0EEEvNS_9FwdParamsE)
        /*08f0*/ 	.word	0x000000dc


	//----- nvinfo : EIATTR_FRAME_SIZE
	.align		4
.L_390:
        /*08f4*/ 	.byte	0x04, 0x11
        /*08f6*/ 	.short	(.L_392 - .L_391)
	.align		4
.L_391:
        /*08f8*/ 	.word	index@(_ZN10layer_norm13ln_fwd_kernelINS_13Kernel_traitsIf13__nv_bfloat16fS2_fjLj2048ELj1ELj4ELj1ELj16ENS_18Kernel_traits_baseILj2048EfS2_fS2_fjLj128EEEEELb0ELb0ELb0ELb0EEEvNS_9FwdParamsE)
        /*08fc*/ 	.word	0x00000000


	//----- nvinfo : EIATTR_REGCOUNT
	.align		4
.L_392:
        /*0900*/ 	.byte	0x04, 0x2f
        /*0902*/ 	.short	(.L_394 - .L_393)
	.align		4
.L_393:
        /*0904*/ 	.word	index@(_ZN10layer_norm13ln_fwd_kernelINS_13Kernel_traitsI13__nv_bfloat16S2_fS2_fjLj2048ELj1ELj4ELj1ELj16ENS_18Kernel_traits_baseILj2048ES2_S2_fS2_fjLj128EEEEELb1ELb1ELb1ELb1EEEvNS_9FwdParamsE)
        /*0908*/ 	.word	0x000000ff


	//----- nvinfo : EIATTR_FRAME_SIZE
	.align		4
.L_394:
        /*090c*/ 	.byte	0x04, 0x11
        /*090e*/ 	.short	(.L_396 - .L_395)
	.align		4
.L_395:
        /*0910*/ 	.word	index@(_ZN10layer_norm13ln_fwd_kernelINS_13Kernel_traitsI13__nv_bfloat16S2_fS2_fjLj2048ELj1ELj4ELj1ELj16ENS_18Kernel_traits_baseILj2048ES2_S2_fS2_fjLj128EEEEELb1ELb1ELb1ELb1EEEvNS_9FwdParamsE)
        /*0914*/ 	.word	0x00000028


	//----- nvinfo : EIATTR_REGCOUNT
	.align		4
.L_396:
        /*0918*/ 	.byte	0x04, 0x2f
        /*091a*/ 	.short	(.L_398 - .L_397)
	.align		4
.L_397:
        /*091c*/ 	.word	index@(_ZN10layer_norm13ln_fwd_kernelINS_13Kernel_traitsI13__nv_bfloat16S2_fS2_fjLj2048ELj1ELj4ELj1ELj16ENS_18Kernel_traits_baseILj2048ES2_S2_fS2_fjLj128EEEEELb1ELb1ELb1ELb0EEEvNS_9FwdParamsE)
        /*0920*/ 	.word	0x000000ff


	//----- nvinfo : EIATTR_FRAME_SIZE
	.align		4
.L_398:
        /*0924*/ 	.byte	0x04, 0x11
        /*0926*/ 	.short	(.L_400 - .L_399)
	.align		4
.L_399:
        /*0928*/ 	.word	index@(_ZN10layer_norm13ln_fwd_kernelINS_13Kernel_traitsI13__nv_bfloat16S2_fS2_fjLj2048ELj1ELj4ELj1ELj16ENS_18Kernel_traits_baseILj2048ES2_S2_fS2_fjLj128EEEEELb1ELb1ELb1ELb0EEEvNS_9FwdParamsE)
        /*092c*/ 	.word	0x000000d0


	//----- nvinfo : EIATTR_REGCOUNT
	.align		4
.L_400:
        /*0930*/ 	.byte	0x04, 0x2f
        /*0932*/ 	.short	(.L_402 - .L_401)
	.align		4
.L_401:
        /*0934*/ 	.word	index@(_ZN10layer_norm13ln_fwd_kernelINS_13Kernel_traitsI13__nv_bfloat16S2_fS2_fjLj2048ELj1ELj4ELj1ELj16ENS_18Kernel_traits_baseILj2048ES2_S2_fS2_fjLj128EEEEELb1ELb1ELb0ELb1EEEvNS_9FwdParamsE)
        /*0938*/ 	.word	0x000000ff


	//----- nvinfo : EIATTR_FRAME_SIZE
	.align		4
.L_402:
        /*093c*/ 	.byte	0x04, 0x11
        /*093e*/ 	.short	(.L_404 - .L_403)
	.align		4
.L_403:
        /*0940*/ 	.word	index@(_ZN10layer_norm13ln_fwd_kernelINS_13Kernel_traitsI13__nv_bfloat16S2_fS2_fjLj2048ELj1ELj4ELj1ELj16ENS_18Kernel_traits_baseILj2048ES2_S2_fS2_fjLj128EEEEELb1ELb1ELb0ELb1EEEvNS_9FwdParamsE)
        /*0944*/ 	.word	0x00000040


	//----- nvinfo : EIATTR_REGCOUNT
	.align		4
.L_404:
        /*0948*/ 	.byte	0x04, 0x2f
        /*094a*/ 	.short	(.L_406 - .L_405)
	.align		4
.L_405:
        /*094c*/ 	.word	index@(_ZN10layer_norm13ln_fwd_kernelINS_13Kernel_traitsI13__nv_bfloat16S2_fS2_fjLj2048ELj1ELj4ELj1ELj16ENS_18Kernel_traits_baseILj2048ES2_S2_fS2_fjLj128EEEEELb1ELb1ELb0ELb0EEEvNS_9FwdParamsE)
        /*0950*/ 	.word	0x000000ff


	//----- nvinfo : EIATTR_FRAME_SIZE
	.align		4
.L_406:
        /*0954*/ 	.byte	0x04, 0x11
        /*0956*/ 	.short	(.L_408 - .L_407)
	.align		4
.L_407:
        /*0958*/ 	.word	index@(_ZN10layer_norm13ln_fwd_kernelINS_13Kernel_traitsI13__nv_bfloat16S2_fS2_fjLj2048ELj1ELj4ELj1ELj16ENS_18Kernel_traits_baseILj2048ES2_S2_fS2_fjLj128EEEEELb1ELb1ELb0ELb0EEEvNS_9FwdParamsE)
        /*095c*/ 	.word	0x00000098


	//----- nvinfo : EIATTR_REGCOUNT
	.align		4
.L_408:
        /*0960*/ 	.byte	0x04, 0x2f
        /*0962*/ 	.short	(.L_410 - .L_409)
	.align		4
.L_409:
        /*0964*/ 	.word	index@(_ZN10layer_norm13ln_fwd_kernelINS_13Kernel_traitsI13__nv_bfloat16S2_fS2_fjLj2048ELj1ELj4ELj1ELj16ENS_18Kernel_traits_baseILj2048ES2_S2_fS2_fjLj128EEEEELb1ELb0ELb1ELb1EEEvNS_9FwdParamsE)
        /*0968*/ 	.word	0x000000fe


	//----- nvinfo : EIATTR_FRAME_SIZE
	.align		4
.L_410:
        /*096c*/ 	.byte	0x04, 0x11
        /*096e*/ 	.short	(.L_412 - .L_411)
	.align		4
.L_411:
        /*0970*/ 	.word	index@(_ZN10layer_norm13ln_fwd_kernelINS_13Kernel_traitsI13__nv_bfloat16S2_fS2_fjLj2048ELj1ELj4ELj1ELj16ENS_18Kernel_traits_baseILj2048ES2_S2_fS2_fjLj128EEEEELb1ELb0ELb1ELb1EEEvNS_9FwdParamsE)
        /*0974*/ 	.word	0x00000000


	//----- nvinfo : EIATTR_REGCOUNT
	.align		4
.L_412:
        /*0978*/ 	.byte	0x04, 0x2f
        /*097a*/ 	.short	(.L_414 - .L_413)
	.align		4
.L_413:
        /*097c*/ 	.word	index@(_ZN10layer_norm13ln_fwd_kernelINS_13Kernel_traitsI13__nv_bfloat16S2_fS2_fjLj2048ELj1ELj4ELj1ELj16ENS_18Kernel_traits_baseILj2048ES2_S2_fS2_fjLj128EEEEELb1ELb0ELb1ELb0EEEvNS_9FwdParamsE)
        /*0980*/ 	.word	0x000000ed


	//----- nvinfo : EIATTR_FRAME_SIZE
	.align		4
.L_414:
        /*0984*/ 	.byte	0x04, 0x11
        /*0986*/ 	.short	(.L_416 - .L_415)
	.align		4
.L_415:
        /*0988*/ 	.word	index@(_ZN10layer_norm13ln_fwd_kernelINS_13Kernel_traitsI13__nv_bfloat16S2_fS2_fjLj2048ELj1ELj4ELj1ELj16ENS_18Kernel_traits_baseILj2048ES2_S2_fS2_fjLj128EEEEELb1ELb0ELb1ELb0EEEvNS_9FwdParamsE)
        /*098c*/ 	.word	0x00000000


	//----- nvinfo : EIATTR_REGCOUNT
	.align		4
.L_416:
        /*0990*/ 	.byte	0x04, 0x2f
        /*0992*/ 	.short	(.L_418 - .L_417)
	.align		4
.L_417:
        /*0994*/ 	.word	index@(_ZN10layer_norm13ln_fwd_kernelINS_13Kernel_traitsI13__nv_bfloat16S2_fS2_fjLj2048ELj1ELj4ELj1ELj16ENS_18Kernel_traits_baseILj2048ES2_S2_fS2_fjLj128EEEEELb1ELb0ELb0ELb1EEEvNS_9FwdParamsE)
        /*0998*/ 	.word	0x000000f8


	//----- nvinfo : EIATTR_FRAME_SIZE
	.align		4
.L_418:
        /*099c*/ 	.byte	0x04, 0x11
        /*099e*/ 	.short	(.L_420 - .L_419)
	.align		4
.L_419:
        /*09a0*/ 	.word	index@(_ZN10layer_norm13ln_fwd_kernelINS_13Kernel_traitsI13__nv_bfloat16S2_fS2_fjLj2048ELj1ELj4ELj1ELj16ENS_18Kernel_traits_baseILj2048ES2_S2_fS2_fjLj128EEEEELb1ELb0ELb0ELb1EEEvNS_9FwdParamsE)
        /*09a4*/ 	.word	0x00000000


	//----- nvinfo : EIATTR_REGCOUNT
	.align		4
.L_420:
        /*09a8*/ 	.byte	0x04, 0x2f
        /*09aa*/ 	.short	(.L_422 - .L_421)
	.align		4
.L_421:
        /*09ac*/ 	.word	index@(_ZN10layer_norm13ln_fwd_kernelINS_13Kernel_traitsI13__nv_bfloat16S2_fS2_fjLj2048ELj1ELj4ELj1ELj16ENS_18Kernel_traits_baseILj2048ES2_S2_fS2_fjLj128EEEEELb1ELb0ELb0ELb0EEEvNS_9FwdParamsE)
        /*09b0*/ 	.word	0x000000ea


	//----- nvinfo : EIATTR_FRAME_SIZE
	.align		4
.L_422:
        /*09b4*/ 	.byte	0x04, 0x11
        /*09b6*/ 	.short	(.L_424 - .L_423)
	.align		4
.L_423:
        /*09b8*/ 	.word	index@(_ZN10layer_norm13ln_fwd_kernelINS_13Kernel_traitsI13__nv_bfloat16S2_fS2_fjLj2048ELj1ELj4ELj1ELj16ENS_18Kernel_traits_baseILj2048ES2_S2_fS2_fjLj128EEEEELb1ELb0ELb0ELb0EEEvNS_9FwdParamsE)
        /*09bc*/ 	.word	0x00000000


	//----- nvinfo : EIATTR_REGCOUNT
	.align		4
.L_424:
        /*09c0*/ 	.byte	0x04, 0x2f
        /*09c2*/ 	.short	(.L_426 - .L_425)
	.align		4
.L_425:
        /*09c4*/ 	.word	index@(_ZN10layer_norm13ln_fwd_kernelINS_13Kernel_traitsI13__nv_bfloat16S2_fS2_fjLj2048ELj1ELj4ELj1ELj16ENS_18Kernel_traits_baseILj2048ES2_S2_fS2_fjLj128EEEEELb0ELb1ELb1ELb1EEEvNS_9FwdParamsE)
        /*09c8*/ 	.word	0x000000ff


	//----- nvinfo : EIATTR_FRAME_SIZE
	.align		4
.L_426:
        /*09cc*/ 	.byte	0x04, 0x11
        /*09ce*/ 	.short	(.L_428 - .L_427)
	.align		4
.L_427:
        /*09d0*/ 	.word	index@(_ZN10layer_norm13ln_fwd_kernelINS_13Kernel_traitsI13__nv_bfloat16S2_fS2_fjLj2048ELj1ELj4ELj1ELj16ENS_18Kernel_traits_baseILj2048ES2_S2_fS2_fjLj128EEEEELb0ELb1ELb1ELb1EEEvNS_9FwdParamsE)
        /*09d4*/ 	.word	0x00000000


	//----- nvinfo : EIATTR_REGCOUNT
	.align		4
.L_428:
        /*09d8*/ 	.byte	0x04, 0x2f
        /*09da*/ 	.short	(.L_430 - .L_429)
	.align		4
.L_429:
        /*09dc*/ 	.word	index@(_ZN10layer_norm13ln_fwd_kernelINS_13Kernel_traitsI13__nv_bfloat16S2_fS2_fjLj2048ELj1ELj4ELj1ELj16ENS_18Kernel_traits_baseILj2048ES2_S2_fS2_fjLj128EEEEELb0ELb1ELb1ELb0EEEvNS_9FwdParamsE)
        /*09e0*/ 	.word	0x000000ff


	//----- nvinfo : EIATTR_FRAME_SIZE
	.align		4
.L_430:
        /*09e4*/ 	.byte	0x04, 0x11
        /*09e6*/ 	.short	(.L_432 - .L_431)
	.align		4
.L_431:
        /*09e8*/ 	.word	index@(_ZN10layer_norm13ln_fwd_kernelINS_13Kernel_traitsI13__nv_bfloat16S2_fS2_fjLj2048ELj1ELj4ELj1ELj16ENS_18Kernel_traits_baseILj2048ES2_S2_fS2_fjLj128EEEEELb0ELb1ELb1ELb0EEEvNS_9FwdParamsE)
        /*09ec*/ 	.word	0x00000088


	//----- nvinfo : EIATTR_REGCOUNT
	.align		4
.L_432:
        /*09f0*/ 	.byte	0x04, 0x2f
        /*09f2*/ 	.short	(.L_434 - .L_433)
	.align		4
.L_433:
        /*09f4*/ 	.word	index@(_ZN10layer_norm13ln_fwd_kernelINS_13Kernel_traitsI13__nv_bfloat16S2_fS2_fjLj2048ELj1ELj4ELj1ELj16ENS_18Kernel_traits_baseILj2048ES2_S2_fS2_fjLj128EEEEELb0ELb1ELb0ELb1EEEvNS_9FwdParamsE)
        /*09f8*/ 	.word	0x000000ff


	//----- nvinfo : EIATTR_FRAME_SIZE
	.align		4
.L_434:
        /*09fc*/ 	.byte	0x04, 0x11
        /*09fe*/ 	.short	(.L_436 - .L_435)
	.align		4
.L_435:
        /*0a00*/ 	.word	index@(_ZN10layer_norm13ln_fwd_kernelINS_13Kernel_traitsI13__nv_bfloat16S2_fS2_fjLj2048ELj1ELj4ELj1ELj16ENS_18Kernel_traits_baseILj2048ES2_S2_fS2_fjLj128EEEEELb0ELb1ELb0ELb1EEEvNS_9FwdParamsE)
        /*0a04*/ 	.word	0x00000000


	//----- nvinfo : EIATTR_REGCOUNT
	.align		4
.L_436:
        /*0a08*/ 	.byte	0x04, 0x2f
        /*0a0a*/ 	.short	(.L_438 - .L_437)
	.align		4
.L_437:
        /*0a0c*/ 	.word	index@(_ZN10layer_norm13ln_fwd_kernelINS_13Kernel_traitsI13__nv_bfloat16S2_fS2_fjLj2048ELj1ELj4ELj1ELj16ENS_18Kernel_traits_baseILj2048ES2_S2_fS2_fjLj128EEEEELb0ELb1ELb0ELb0EEEvNS_9FwdParamsE)
        /*0a10*/ 	.word	0x000000ff


	//----- nvinfo : EIATTR_FRAME_SIZE
	.align		4
.L_438:
        /*0a14*/ 	.byte	0x04, 0x11
        /*0a16*/ 	.short	(.L_440 - .L_439)
	.align		4
.L_439:
        /*0a18*/ 	.word	index@(_ZN10layer_norm13ln_fwd_kernelINS_13Kernel_traitsI13__nv_bfloat16S2_fS2_fjLj2048ELj1ELj4ELj1ELj16ENS_18Kernel_traits_baseILj2048ES2_S2_fS2_fjLj128EEEEELb0ELb1ELb0ELb0EEEvNS_9FwdParamsE)
        /*0a1c*/ 	.word	0x00000070


	//----- nvinfo : EIATTR_REGCOUNT
	.align		4
.L_440:
        /*0a20*/ 	.byte	0x04, 0x2f
        /*0a22*/ 	.short	(.L_442 - .L_441)
	.align		4
.L_441:
        /*0a24*/ 	.word	index@(_ZN10layer_norm13ln_fwd_kernelINS_13Kernel_traitsI13__nv_bfloat16S2_fS2_fjLj2048ELj1ELj4ELj1ELj16ENS_18Kernel_traits_baseILj2048ES2_S2_fS2_fjLj128EEEEELb0ELb0ELb1ELb1EEEvNS_9FwdParamsE)
        /*0a28*/ 	.word	0x000000ff


	//----- nvinfo : EIATTR_FRAME_SIZE
	.align		4
.L_442:
        /*0a2c*/ 	.byte	0x04, 0x11
        /*0a2e*/ 	.short	(.L_444 - .L_443)
	.align		4
.L_443:
        /*0a30*/ 	.word	index@(_ZN10layer_norm13ln_fwd_kernelINS_13Kernel_traitsI13__nv_bfloat16S2_fS2_fjLj2048ELj1ELj4ELj1ELj16ENS_18Kernel_traits_baseILj2048ES2_S2_fS2_fjLj128EEEEELb0ELb0ELb1ELb1EEEvNS_9FwdParamsE)
        /*0a34*/ 	.word	0x00000000


	//----- nvinfo : EIATTR_REGCOUNT
	.align		4
.L_444:
        /*0a38*/ 	.byte	0x04, 0x2f
        /*0a3a*/ 	.short	(.L_446 - .L_445)
	.align		4
.L_445:
        /*0a3c*/ 	.word	index@(_ZN10layer_norm13ln_fwd_kernelINS_13Kernel_traitsI13__nv_bfloat16S2_fS2_fjLj2048ELj1ELj4ELj1ELj16ENS_18Kernel_traits_baseILj2048ES2_S2_fS2_fjLj128EEEEELb0ELb0ELb1ELb0EEEvNS_9FwdParamsE)
        /*0a40*/ 	.word	0x000000e5


	//----- nvinfo : EIATTR_FRAME_SIZE
	.align		4
.L_446:
        /*0a44*/ 	.byte	0x04, 0x11
        /*0a46*/ 	.short	(.L_448 - .L_447)
	.align		4
.L_447:
        /*0a48*/ 	.word	index@(_ZN10layer_norm13ln_fwd_kernelINS_13Kernel_traitsI13__nv_bfloat16S2_fS2_fjLj2048ELj1ELj4ELj1ELj16ENS_18Kernel_traits_baseILj2048ES2_S2_fS2_fjLj128EEEEELb0ELb0ELb1ELb0EEEvNS_9FwdParamsE)
        /*0a4c*/ 	.word	0x00000000


	//----- nvinfo : EIATTR_REGCOUNT
	.align		4
.L_448:
        /*0a50*/ 	.byte	0x04, 0x2f
        /*0a52*/ 	.short	(.L_450 - .L_449)
	.align		4
.L_449:
        /*0a54*/ 	.word	index@(_ZN10layer_norm13ln_fwd_kernelINS_13Kernel_traitsI13__nv_bfloat16S2_fS2_fjLj2048ELj1ELj4ELj1ELj16ENS_18Kernel_traits_baseILj2048ES2_S2_fS2_fjLj128EEEEELb0ELb0ELb0ELb1EEEvNS_9FwdParamsE)
        /*0a58*/ 	.word	0x000000f1


	//----- nvinfo : EIATTR_FRAME_SIZE
	.align		4
.L_450:
        /*0a5c*/ 	.byte	0x04, 0x11
        /*0a5e*/ 	.short	(.L_452 - .L_451)
	.align		4
.L_451:
        /*0a60*/ 	.word	index@(_ZN10layer_norm13ln_fwd_kernelINS_13Kernel_traitsI13__nv_bfloat16S2_fS2_fjLj2048ELj1ELj4ELj1ELj16ENS_18Kernel_traits_baseILj2048ES2_S2_fS2_fjLj128EEEEELb0ELb0ELb0ELb1EEEvNS_9FwdParamsE)
        /*0a64*/ 	.word	0x00000000


	//----- nvinfo : EIATTR_REGCOUNT
	.align		4
.L_452:
        /*0a68*/ 	.byte	0x04, 0x2f
        /*0a6a*/ 	.short	(.L_454 - .L_453)
	.align		4
.L_453:
        /*0a6c*/ 	.word	index@(_ZN10layer_norm13ln_fwd_kernelINS_13Kernel_traitsI13__nv_bfloat16S2_fS2_fjLj2048ELj1ELj4ELj1ELj16ENS_18Kernel_traits_baseILj2048ES2_S2_fS2_fjLj128EEEEELb0ELb0ELb0ELb0EEEvNS_9FwdParamsE)
        /*0a70*/ 	.word	0x000000e1


	//----- nvinfo : EIATTR_FRAME_SIZE
	.align		4
.L_454:
        /*0a74*/ 	.byte	0x04, 0x11
        /*0a76*/ 	.short	(.L_456 - .L_455)
	.align		4
.L_455:
        /*0a78*/ 	.word	index@(_ZN10layer_norm13ln_fwd_kernelINS_13Kernel_traitsI13__nv_bfloat16S2_fS2_fjLj2048ELj1ELj4ELj1ELj16ENS_18Kernel_traits_baseILj2048ES2_S2_fS2_fjLj128EEEEELb0ELb0ELb0ELb0EEEvNS_9FwdParamsE)
        /*0a7c*/ 	.word	0x00000000


	//----- nvinfo : EIATTR_REGCOUNT
	.align		4
.L_456:
        /*0a80*/ 	.byte	0x04, 0x2f
        /*0a82*/ 	.short	(.L_458 - .L_457)
	.align		4
.L_457:
        /*0a84*/ 	.word	index@(_ZN10layer_norm13ln_fwd_kernelINS_13Kernel_traitsIf13__nv_bfloat16S2_S2_fjLj2048ELj1ELj4ELj1ELj16ENS_18Kernel_traits_baseILj2048EfS2_S2_S2_fjLj128EEEEELb1ELb1ELb1ELb1EEEvNS_9FwdParamsE)
        /*0a88*/ 	.word	0x000000ff


	//----- nvinfo : EIATTR_FRAME_SIZE
	.align		4
.L_458:
        /*0a8c*/ 	.byte	0x04, 0x11
        /*0a8e*/ 	.short	(.L_460 - .L_459)
	.align		4
.L_459:
        /*0a90*/ 	.word	index@(_ZN10layer_norm13ln_fwd_kernelINS_13Kernel_traitsIf13__nv_bfloat16S2_S2_fjLj2048ELj1ELj4ELj1ELj16ENS_18Kernel_traits_baseILj2048EfS2_S2_S2_fjLj128EEEEELb1ELb1ELb1ELb1EEEvNS_9FwdParamsE)
        /*0a94*/ 	.word	0x000000c0


	//----- nvinfo : EIATTR_REGCOUNT
	.align		4
.L_460:
        /*0a98*/ 	.byte	0x04, 0x2f
        /*0a9a*/ 	.short	(.L_462 - .L_461)
	.align		4
.L_461:
        /*0a9c*/ 	.word	index@(_ZN10layer_norm13ln_fwd_kernelINS_13Kernel_traitsIf13__nv_bfloat16S2_S2_fjLj2048ELj1ELj4ELj1ELj16ENS_18Kernel_traits_baseILj2048EfS2_S2_S2_fjLj128EEEEELb1ELb1ELb1ELb0EEEvNS_9FwdParamsE)
        /*0aa0*/ 	.word	0x000000ff


	//----- nvinfo : EIATTR_FRAME_SIZE
	.align		4
.L_462:
        /*0aa4*/ 	.byte	0x04, 0x11
        /*0aa6*/ 	.short	(.L_464 - .L_463)
	.align		4
.L_463:
        /*0aa8*/ 	.word	index@(_ZN10layer_norm13ln_fwd_kernelINS_13Kernel_traitsIf13__nv_bfloat16S2_S2_fjLj2048ELj1ELj4ELj1ELj16ENS_18Kernel_traits_baseILj2048EfS2_S2_S2_fjLj128EEEEELb1ELb1ELb1ELb0EEEvNS_9FwdParamsE)
        /*0aac*/ 	.word	0x000000d0


	//----- nvinfo : EIATTR_REGCOUNT
	.align		4
.L_464:
        /*0ab0*/ 	.byte	0x04, 0x2f
        /*0ab2*/ 	.short	(.L_466 - .L_465)
	.align		4
.L_465:
        /*0ab4*/ 	.word	index@(_ZN10layer_norm13ln_fwd_kernelINS_13Kernel_traitsIf13__nv_bfloat16S2_S2_fjLj2048ELj1ELj4ELj1ELj16ENS_18Kernel_traits_baseILj2048EfS2_S2_S2_fjLj128EEEEELb1ELb1ELb0ELb1EEEvNS_9FwdParamsE)
        /*0ab8*/ 	.word	0x000000fe


	//----- nvinfo : EIATTR_FRAME_SIZE
	.align		4
.L_466:
        /*0abc*/ 	.byte	0x04, 0x11
        /*0abe*/ 	.short	(.L_468 - .L_467)
	.align		4
.L_467:
        /*0ac0*/ 	.word	index@(_ZN10layer_norm13ln_fwd_kernelINS_13Kernel_traitsIf13__nv_bfloat16S2_S2_fjLj2048ELj1ELj4ELj1ELj16ENS_18Kernel_traits_baseILj2048EfS2_S2_S2_fjLj128EEEEELb1ELb1ELb0ELb1EEEvNS_9FwdParamsE)
        /*0ac4*/ 	.word	0x000000d0


	//----- nvinfo : EIATTR_REGCOUNT
	.align		4
.L_468:
        /*0ac8*/ 	.byte	0x04, 0x2f
        /*0aca*/ 	.short	(.L_470 - .L_469)
	.align		4
.L_469:
        /*0acc*/ 	.word	index@(_ZN10layer_norm13ln_fwd_kernelINS_13Kernel_traitsIf13__nv_bfloat16S2_S2_fjLj2048ELj1ELj4ELj1ELj16ENS_18Kernel_traits_baseILj2048EfS2_S2_S2_fjLj128EEEEELb1ELb1ELb0ELb0EEEvNS_9FwdParamsE)
        /*0ad0*/ 	.word	0x000000ff


	//----- nvinfo : EIATTR_FRAME_SIZE
	.align		4
.L_470:
        /*0ad4*/ 	.byte	0x04, 0x11
        /*0ad6*/ 	.short	(.L_472 - .L_471)
	.align		4
.L_471:
        /*0ad8*/ 	.word	index@(_ZN10layer_norm13ln_fwd_kernelINS_13Kernel_traitsIf13__nv_bfloat16S2_S2_fjLj2048ELj1ELj4ELj1ELj16ENS_18Kernel_traits_baseILj2048EfS2_S2_S2_fjLj128EEEEELb1ELb1ELb0ELb0EEEvNS_9FwdParamsE)
        /*0adc*/ 	.word	0x00000088


	//----- nvinfo : EIATTR_REGCOUNT
	.align		4
.L_472:
        /*0ae0*/ 	.byte	0x04, 0x2f
        /*0ae2*/ 	.short	(.L_474 - .L_473)
	.align		4
.L_473:
        /*0ae4*/ 	.word	index@(_ZN10layer_norm13ln_fwd_kernelINS_13Kernel_traitsIf13__nv_bfloat16S2_S2_fjLj2048ELj1ELj4ELj1ELj16ENS_18Kernel_traits_baseILj2048EfS2_S2_S2_fjLj128EEEEELb1ELb0ELb1ELb1EEEvNS_9FwdParamsE)
        /*0ae8*/ 	.word	0x000000ff


	//----- nvinfo : EIATTR_FRAME_SIZE
	.align		4
.L_474:
        /*0aec*/ 	.byte	0x04, 0x11
        /*0aee*/ 	.short	(.L_476 - .L_475)
	.align		4
.L_475:
        /*0af0*/ 	.word	index@(_ZN10layer_norm13ln_fwd_kernelINS_13Kernel_traitsIf13__nv_bfloat16S2_S2_fjLj2048ELj1ELj4ELj1ELj16ENS_18Kernel_traits_baseILj2048EfS2_S2_S2_fjLj128EEEEELb1ELb0ELb1ELb1EEEvNS_9FwdParamsE)
        /*0af4*/ 	.word	0x00000000


	//----- nvinfo : EIATTR_REGCOUNT
	.align		4
.L_476:
        /*0af8*/ 	.byte	0x04, 0x2f
        /*0afa*/ 	.short	(.L_478 - .L_477)
	.align		4
.L_477:
        /*0afc*/ 	.word	index@(_ZN10layer_norm13ln_fwd_kernelINS_13Kernel_traitsIf13__nv_bfloat16S2_S2_fjLj2048ELj1ELj4ELj1ELj16ENS_18Kernel_traits_baseILj2048EfS2_S2_S2_fjLj128EEEEELb1ELb0ELb1ELb0EEEvNS_9FwdParamsE)
        /*0b00*/ 	.word	0x000000f0


	//----- nvinfo : EIATTR_FRAME_SIZE
	.align		4
.L_478:
        /*0b04*/ 	.byte	0x04, 0x11
        /*0b06*/ 	.short	(.L_480 - .L_479)
	.align		4
.L_479:
        /*0b08*/ 	.word	index@(_ZN10layer_norm13ln_fwd_kernelINS_13Kernel_traitsIf13__nv_bfloat16S2_S2_fjLj2048ELj1ELj4ELj1ELj16ENS_18Kernel_traits_baseILj2048EfS2_S2_S2_fjLj128EEEEELb1ELb0ELb1ELb0EEEvNS_9FwdParamsE)
        /*0b0c*/ 	.word	0x00000000


	//----- nvinfo : EIATTR_REGCOUNT
	.align		4
.L_480:
        /*0b10*/ 	.byte	0x04, 0x2f
        /*0b12*/ 	.short	(.L_482 - .L_481)
	.align		4
.L_481:
        /*0b14*/ 	.word	index@(_ZN10layer_norm13ln_fwd_kernelINS_13Kernel_traitsIf13__nv_bfloat16S2_S2_fjLj2048ELj1ELj4ELj1ELj16ENS_18Kernel_traits_baseILj2048EfS2_S2_S2_fjLj128EEEEELb1ELb0ELb0ELb1EEEvNS_9FwdParamsE)
        /*0b18*/ 	.word	0x000000e9


	//----- nvinfo : EIATTR_FRAME_SIZE
	.align		4
.L_482:
        /*0b1c*/ 	.byte	0x04, 0x11
        /*0b1e*/ 	.short	(.L_484 - .L_483)
	.align		4
.L_483:
        /*0b20*/ 	.word	index@(_ZN10layer_norm13ln_fwd_kernelINS_13Kernel_traitsIf13__nv_bfloat16S2_S2_fjLj2048ELj1ELj4ELj1ELj16ENS_18Kernel_traits_baseILj2048EfS2_S2_S2_fjLj128EEEEELb1ELb0ELb0ELb1EEEvNS_9FwdParamsE)
        /*0b24*/ 	.word	0x00000000


	//----- nvinfo : EIATTR_REGCOUNT
	.align		4
.L_484:
        /*0b28*/ 	.byte	0x04, 0x2f
        /*0b2a*/ 	.short	(.L_486 - .L_485)
	.align		4
.L_485:
        /*0b2c*/ 	.word	index@(_ZN10layer_norm13ln_fwd_kernelINS_13Kernel_traitsIf13__nv_bfloat16S2_S2_fjLj2048ELj1ELj4ELj1ELj16ENS_18Kernel_traits_baseILj2048EfS2_S2_S2_fjLj128EEEEELb1ELb0ELb0ELb0EEEvNS_9FwdParamsE)
        /*0b30*/ 	.word	0x000000e4


	//----- nvinfo : EIATTR_FRAME_SIZE
	.align		4
.L_486:
        /*0b34*/ 	.byte	0x04, 0x11
        /*0b36*/ 	.short	(.L_488 - .L_487)
	.align		4
.L_487:
        /*0b38*/ 	.word	index@(_ZN10layer_norm13ln_fwd_kernelINS_13Kernel_traitsIf13__nv_bfloat16S2_S2_fjLj2048ELj1ELj4ELj1ELj16ENS_18Kernel_traits_baseILj2048EfS2_S2_S2_fjLj128EEEEELb1ELb0ELb0ELb0EEEvNS_9FwdParamsE)
        /*0b3c*/ 	.word	0x00000000


	//----- nvinfo : EIATTR_REGCOUNT
	.align		4
.L_488:
        /*0b40*/ 	.byte	0x04, 0x2f
        /*0b42*/ 	.short	(.L_490 - .L_489)
	.align		4
.L_489:
        /*0b44*/ 	.word	index@(_ZN10layer_norm13ln_fwd_kernelINS_13Kernel_traitsIf13__nv_bfloat16S2_S2_fjLj2048ELj1ELj4ELj1ELj16ENS_18Kernel_traits_baseILj2048EfS2_S2_S2_fjLj128EEEEELb0ELb1ELb1ELb1EEEvNS_9FwdParamsE)
        /*0b48*/ 	.word	0x000000ff


	//----- nvinfo : EIATTR_FRAME_SIZE
	.align		4
.L_490:
        /*0b4c*/ 	.byte	0x04, 0x11
        /*0b4e*/ 	.short	(.L_492 - .L_491)
	.align		4
.L_491:
        /*0b50*/ 	.word	index@(_ZN10layer_norm13ln_fwd_kernelINS_13Kernel_traitsIf13__nv_bfloat16S2_S2_fjLj2048ELj1ELj4ELj1ELj16ENS_18Kernel_traits_baseILj2048EfS2_S2_S2_fjLj128EEEEELb0ELb1ELb1ELb1EEEvNS_9FwdParamsE)
        /*0b54*/ 	.word	0x00000078


	//----- nvinfo : EIATTR_REGCOUNT
	.align		4
.L_492:
        /*0b58*/ 	.byte	0x04, 0x2f
        /*0b5a*/ 	.short	(.L_494 - .L_493)
	.align		4
.L_493:
        /*0b5c*/ 	.word	index@(_ZN10layer_norm13ln_fwd_kernelINS_13Kernel_traitsIf13__nv_bfloat16S2_S2_fjLj2048ELj1ELj4ELj1ELj16ENS_18Kernel_traits_baseILj2048EfS2_S2_S2_fjLj128EEEEELb0ELb1ELb1ELb0EEEvNS_9FwdParamsE)
        /*0b60*/ 	.word	0x000000ff


	//----- nvinfo : EIATTR_FRAME_SIZE
	.align		4
.L_494:
        /*0b64*/ 	.byte	0x04, 0x11
        /*0b66*/ 	.short	(.L_496 - .L_495)
	.align		4
.L_495:
        /*0b68*/ 	.word	index@(_ZN10layer_norm13ln_fwd_kernelINS_13Kernel_traitsIf13__nv_bfloat16S2_S2_fjLj2048ELj1ELj4ELj1ELj16ENS_18Kernel_traits_baseILj2048EfS2_S2_S2_fjLj128EEEEELb0ELb1ELb1ELb0EEEvNS_9FwdParamsE)
        /*0b6c*/ 	.word	0x00000078


	//----- nvinfo : EIATTR_REGCOUNT
	.align		4
.L_496:
        /*0b70*/ 	.byte	0x04, 0x2f
        /*0b72*/ 	.short	(.L_498 - .L_497)
	.align		4
.L_497:
        /*0b74*/ 	.word	index@(_ZN10layer_norm13ln_fwd_kernelINS_13Kernel_traitsIf13__nv_bfloat16S2_S2_fjLj2048ELj1ELj4ELj1ELj16ENS_18Kernel_traits_baseILj2048EfS2_S2_S2_fjLj128EEEEELb0ELb1ELb0ELb1EEEvNS_9FwdParamsE)
        /*0b78*/ 	.word	0x000000ff


	//----- nvinfo : EIATTR_FRAME_SIZE
	.align		4
.L_498:
        /*0b7c*/ 	.byte	0x04, 0x11
        /*0b7e*/ 	.short	(.L_500 - .L_499)
	.align		4
.L_499:
        /*0b80*/ 	.word	index@(_ZN10layer_norm13ln_fwd_kernelINS_13Kernel_traitsIf13__nv_bfloat16S2_S2_fjLj2048ELj1ELj4ELj1ELj16ENS_18Kernel_traits_baseILj2048EfS2_S2_S2_fjLj128EEEEELb0ELb1ELb0ELb1EEEvNS_9FwdParamsE)
        /*0b84*/ 	.word	0x00000068


	//----- nvinfo : EIATTR_REGCOUNT
	.align		4
.L_500:
        /*0b88*/ 	.byte	0x04, 0x2f
        /*0b8a*/ 	.short	(.L_502 - .L_501)
	.align		4
.L_501:
        /*0b8c*/ 	.word	index@(_ZN10layer_norm13ln_fwd_kernelINS_13Kernel_traitsIf13__nv_bfloat16S2_S2_fjLj2048ELj1ELj4ELj1ELj16ENS_18Kernel_traits_baseILj2048EfS2_S2_S2_fjLj128EEEEELb0ELb1ELb0ELb0EEEvNS_9FwdParamsE)
        /*0b90*/ 	.word	0x000000ff


	//----- nvinfo : EIATTR_FRAME_SIZE
	.align		4
.L_502:
        /*0b94*/ 	.byte	0x04, 0x11
        /*0b96*/ 	.short	(.L_504 - .L_503)
	.align		4
.L_503:
        /*0b98*/ 	.word	index@(_ZN10layer_norm13ln_fwd_kernelINS_13Kernel_traitsIf13__nv_bfloat16S2_S2_fjLj2048ELj1ELj4ELj1ELj16ENS_18Kernel_traits_baseILj2048EfS2_S2_S2_fjLj128EEEEELb0ELb1ELb0ELb0EEEvNS_9FwdParamsE)
        /*0b9c*/ 	.word	0x00000068


	//----- nvinfo : EIATTR_REGCOUNT
	.align		4
.L_504:
        /*0ba0*/ 	.byte	0x04, 0x2f
        /*0ba2*/ 	.short	(.L_506 - .L_505)
	.align		4
.L_505:
        /*0ba4*/ 	.word	index@(_ZN10layer_norm13ln_fwd_kernelINS_13Kernel_traitsIf13__nv_bfloat16S2_S2_fjLj2048ELj1ELj4ELj1ELj16ENS_18Kernel_traits_baseILj2048EfS2_S2_S2_fjLj128EEEEELb0ELb0ELb1ELb1EEEvNS_9FwdParamsE)
        /*0ba8*/ 	.word	0x000000ff


	//----- nvinfo : EIATTR_FRAME_SIZE
	.align		4
.L_506:
        /*0bac*/ 	.byte	0x04, 0x11
        /*0bae*/ 	.short	(.L_508 - .L_507)
	.align		4
.L_507:
        /*0bb0*/ 	.word	index@(_ZN10layer_norm13ln_fwd_kernelINS_13Kernel_traitsIf13__nv_bfloat16S2_S2_fjLj2048ELj1ELj4ELj1ELj16ENS_18Kernel_traits_baseILj2048EfS2_S2_S2_fjLj128EEEEELb0ELb0ELb1ELb1EEEvNS_9FwdParamsE)
        /*0bb4*/ 	.word	0x00000000


	//----- nvinfo : EIATTR_REGCOUNT
	.align		4
.L_508:
        /*0bb8*/ 	.byte	0x04, 0x2f
        /*0bba*/ 	.short	(.L_510 - .L_509)
	.align		4
.L_509:
        /*0bbc*/ 	.word	index@(_ZN10layer_norm13ln_fwd_kernelINS_13Kernel_traitsIf13__nv_bfloat16S2_S2_fjLj2048ELj1ELj4ELj1ELj16ENS_18Kernel_traits_baseILj2048EfS2_S2_S2_fjLj128EEEEELb0ELb0ELb1ELb0EEEvNS_9FwdParamsE)
        /*0bc0*/ 	.word	0x000000df


	//----- nvinfo : EIATTR_FRAME_SIZE
	.align		4
.L_510:
        /*0bc4*/ 	.byte	0x04, 0x11
        /*0bc6*/ 	.short	(.L_512 - .L_511)
	.align		4
.L_511:
        /*0bc8*/ 	.word	index@(_ZN10layer_norm13ln_fwd_kernelINS_13Kernel_traitsIf13__nv_bfloat16S2_S2_fjLj2048ELj1ELj4ELj1ELj16ENS_18Kernel_traits_baseILj2048EfS2_S2_S2_fjLj128EEEEELb0ELb0ELb1ELb0EEEvNS_9FwdParamsE)
        /*0bcc*/ 	.word	0x00000000


	//----- nvinfo : EIATTR_REGCOUNT
	.align		4
.L_512:
        /*0bd0*/ 	.byte	0x04, 0x2f
        /*0bd2*/ 	.short	(.L_514 - .L_513)
	.align		4
.L_513:
        /*0bd4*/ 	.word	index@(_ZN10layer_norm13ln_fwd_kernelINS_13Kernel_traitsIf13__nv_bfloat16S2_S2_fjLj2048ELj1ELj4ELj1ELj16ENS_18Kernel_traits_baseILj2048EfS2_S2_S2_fjLj128EEEEELb0ELb0ELb0ELb1EEEvNS_9FwdParamsE)
        /*0bd8*/ 	.word	0x000000e4


	//----- nvinfo : EIATTR_FRAME_SIZE
	.align		4
.L_514:
        /*0bdc*/ 	.byte	0x04, 0x11
        /*0bde*/ 	.short	(.L_516 - .L_515)
	.align		4
.L_515:
        /*0be0*/ 	.word	index@(_ZN10layer_norm13ln_fwd_kernelINS_13Kernel_traitsIf13__nv_bfloat16S2_S2_fjLj2048ELj1ELj4ELj1ELj16ENS_18Kernel_traits_baseILj2048EfS2_S2_S2_fjLj128EEEEELb0ELb0ELb0ELb1EEEvNS_9FwdParamsE)
        /*0be4*/ 	.word	0x00000000


	//----- nvinfo : EIATTR_REGCOUNT
	.align		4
.L_516:
        /*0be8*/ 	.byte	0x04, 0x2f
        /*0bea*/ 	.short	(.L_518 - .L_517)
	.align		4
.L_517:
        /*0bec*/ 	.word	index@(_ZN10layer_norm13ln_fwd_kernelINS_13Kernel_traitsIf13__nv_bfloat16S2_S2_fjLj2048ELj1ELj4ELj1ELj16ENS_18Kernel_traits_baseILj2048EfS2_S2_S2_fjLj128EEEEELb0ELb0ELb0ELb0EEEvNS_9FwdParamsE)
        /*0bf0*/ 	.word	0x000000de


	//----- nvinfo : EIATTR_FRAME_SIZE
	.align		4
.L_518:
        /*0bf4*/ 	.byte	0x04, 0x11
        /*0bf6*/ 	.short	(.L_520 - .L_519)
	.align		4
.L_519:
        /*0bf8*/ 	.word	index@(_ZN10layer_norm13ln_fwd_kernelINS_13Kernel_traitsIf13__nv_bfloat16S2_S2_fjLj2048ELj1ELj4ELj1ELj16ENS_18Kernel_traits_baseILj2048EfS2_S2_S2_fjLj128EEEEELb0ELb0ELb0ELb0EEEvNS_9FwdParamsE)
        /*0bfc*/ 	.word	0x00000000


	//----- nvinfo : EIATTR_REGCOUNT
	.align		4
.L_520:
        /*0c00*/ 	.byte	0x04, 0x2f
        /*0c02*/ 	.short	(.L_522 - .L_521)
	.align		4
.L_521:
        /*0c04*/ 	.word	index@(_ZN10layer_norm13ln_fwd_kernelINS_13Kernel_traitsI6__halfS2_S2_S2_fjLj2048ELj1ELj4ELj1ELj16ENS_18Kernel_traits_baseILj2048ES2_S2_S2_S2_fjLj128EEEEELb1ELb1ELb1ELb1EEEvNS_9FwdParamsE)
        /*0c08*/ 	.word	0x000000fd


	//----- nvinfo : EIATTR_FRAME_SIZE
	.align		4
.L_522:
        /*0c0c*/ 	.byte	0x04, 0x11
        /*0c0e*/ 	.short	(.L_524 - .L_523)
	.align		4
.L_523:
        /*0c10*/ 	.word	index@(_ZN10layer_norm13ln_fwd_kernelINS_13Kernel_traitsI6__halfS2_S2_S2_fjLj2048ELj1ELj4ELj1ELj16ENS_18Kernel_traits_baseILj2048ES2_S2_S2_S2_fjLj128EEEEELb1ELb1ELb1ELb1EEEvNS_9FwdParamsE)
        /*0c14*/ 	.word	0x00000000


	//----- nvinfo : EIATTR_REGCOUNT
	.align		4
.L_524:
        /*0c18*/ 	.byte	0x04, 0x2f
        /*0c1a*/ 	.short	(.L_526 - .L_525)
	.align		4
.L_525:
        /*0c1c*/ 	.word	index@(_ZN10layer_norm13ln_fwd_kernelINS_13Kernel_traitsI6__halfS2_S2_S2_fjLj2048ELj1ELj4ELj1ELj16ENS_18Kernel_traits_baseILj2048ES2_S2_S2_S2_fjLj128EEEEELb1ELb1ELb1ELb0EEEvNS_9FwdParamsE)
        /*0c20*/ 	.word	0x000000da


	//----- nvinfo : EIATTR_FRAME_SIZE
	.align		4
.L_526:
        /*0c24*/ 	.byte	0x04, 0x11
        /*0c26*/ 	.short	(.L_528 - .L_527)
	.align		4
.L_527:
        /*0c28*/ 	.word	index@(_ZN10layer_norm13ln_fwd_kernelINS_13Kernel_traitsI6__halfS2_S2_S2_fjLj2048ELj1ELj4ELj1ELj16ENS_18Kernel_traits_baseILj2048ES2_S2_S2_S2_fjLj128EEEEELb1ELb1ELb1ELb0EEEvNS_9FwdParamsE)
        /*0c2c*/ 	.word	0x00000000


	//----- nvinfo : EIATTR_REGCOUNT
	.align		4
.L_528:
        /*0c30*/ 	.byte	0x04, 0x2f
        /*0c32*/ 	.short	(.L_530 - .L_529)
	.align		4
.L_529:
        /*0c34*/ 	.word	index@(_ZN10layer_norm13ln_fwd_kernelINS_13Kernel_traitsI6__halfS2_S2_S2_fjLj2048ELj1ELj4ELj1ELj16ENS_18Kernel_traits_baseILj2048ES2_S2_S2_S2_fjLj128EEEEELb1ELb1ELb0ELb1EEEvNS_9FwdParamsE)
        /*0c38*/ 	.word	0x000000ff


	//----- nvinfo : EIATTR_FRAME_SIZE
	.align		4
.L_530:
        /*0c3c*/ 	.byte	0x04, 0x11
        /*0c3e*/ 	.short	(.L_532 - .L_531)
	.align		4
.L_531:
        /*0c40*/ 	.word	index@(_ZN10layer_norm13ln_fwd_kernelINS_13Kernel_traitsI6__halfS2_S2_S2_fjLj2048ELj1ELj4ELj1ELj16ENS_18Kernel_traits_baseILj2048ES2_S2_S2_S2_fjLj128EEEEELb1ELb1ELb0ELb1EEEvNS_9FwdParamsE)
        /*0c44*/ 	.word	0x00000000


	//----- nvinfo : EIATTR_REGCOUNT
	.align		4
.L_532:
        /*0c48*/ 	.byte	0x04, 0x2f
        /*0c4a*/ 	.short	(.L_534 - .L_533)
	.align		4
.L_533:
        /*0c4c*/ 	.word	index@(_ZN10layer_norm13ln_fwd_kernelINS_13Kernel_traitsI6__halfS2_S2_S2_fjLj2048ELj1ELj4ELj1ELj16ENS_18Kernel_traits_baseILj2048ES2_S2_S2_S2_fjLj128EEEEELb1ELb1ELb0ELb0EEEvNS_9FwdParamsE)
        /*0c50*/ 	.word	0x000000ce


	//----- nvinfo : EIATTR_FRAME_SIZE
	.align		4
.L_534:
        /*0c54*/ 	.byte	0x04, 0x11
        /*0c56*/ 	.short	(.L_536 - .L_535)
	.align		4
.L_535:
        /*0c58*/ 	.word	index@(_ZN10layer_norm13ln_fwd_kernelINS_13Kernel_traitsI6__halfS2_S2_S2_fjLj2048ELj1ELj4ELj1ELj16ENS_18Kernel_traits_baseILj2048ES2_S2_S2_S2_fjLj128EEEEELb1ELb1ELb0ELb0EEEvNS_9FwdParamsE)
        /*0c5c*/ 	.word	0x00000000


	//----- nvinfo : EIATTR_REGCOUNT
	.align		4
.L_536:
        /*0c60*/ 	.byte	0x04, 0x2f
        /*0c62*/ 	.short	(.L_538 - .L_537)
	.align		4
.L_537:
        /*0c64*/ 	.word	index@(_ZN10layer_norm13ln_fwd_kernelINS_13Kernel_traitsI6__halfS2_S2_S2_fjLj2048ELj1ELj4ELj1ELj16ENS_18Kernel_traits_baseILj2048ES2_S2_S2_S2_fjLj128EEEEELb1ELb0ELb1ELb1EEEvNS_9FwdParamsE)
        /*0c68*/ 	.word	0x000000a8


	//----- nvinfo : EIATTR_FRAME_SIZE
	.align		4
.L_538:
        /*0c6c*/ 	.byte	0x04, 0x11
        /*0c6e*/ 	.short	(.L_540 - .L_539)
	.align		4
.L_539:
        /*0c70*/ 	.word	index@(_ZN10layer_norm13ln_fwd_kernelINS_13Kernel_traitsI6__halfS2_S2_S2_fjLj2048ELj1ELj4ELj1ELj16ENS_18Kernel_traits_baseILj2048ES2_S2_S2_S2_fjLj128EEEEELb1ELb0ELb1ELb1EEEvNS_9FwdParamsE)
        /*0c74*/ 	.word	0x00000010


	//----- nvinfo : EIATTR_REGCOUNT
	.align		4
.L_540:
        /*0c78*/ 	.byte	0x04, 0x2f
        /*0c7a*/ 	.short	(.L_542 - .L_541)
	.align		4
.L_541:
        /*0c7c*/ 	.word	index@(_ZN10layer_norm13ln_fwd_kernelINS_13Kernel_traitsI6__halfS2_S2_S2_fjLj2048ELj1ELj4ELj1ELj16ENS_18Kernel_traits_baseILj2048ES2_S2_S2_S2_fjLj128EEEEELb1ELb0ELb1ELb0EEEvNS_9FwdParamsE)
        /*0c80*/ 	.word	0x000000b4


	//----- nvinfo : EIATTR_FRAME_SIZE
	.align		4
.L_542:
        /*0c84*/ 	.byte	0x04, 0x11
        /*0c86*/ 	.short	(.L_544 - .L_543)
	.align		4
.L_543:
        /*0c88*/ 	.word	index@(_ZN10layer_norm13ln_fwd_kernelINS_13Kernel_traitsI6__halfS2_S2_S2_fjLj2048ELj1ELj4ELj1ELj16ENS_18Kernel_traits_baseILj2048ES2_S2_S2_S2_fjLj128EEEEELb1ELb0ELb1ELb0EEEvNS_9FwdParamsE)
        /*0c8c*/ 	.word	0x00000000


	//----- nvinfo : EIATTR_REGCOUNT
	.align		4
.L_544:
        /*0c90*/ 	.byte	0x04, 0x2f
        /*0c92*/ 	.short	(.L_546 - .L_545)
	.align		4
.L_545:
        /*0c94*/ 	.word	index@(_ZN10layer_norm13ln_fwd_kernelINS_13Kernel_traitsI6__halfS2_S2_S2_fjLj2048ELj1ELj4ELj1ELj16ENS_18Kernel_traits_baseILj2048ES2_S2_S2_S2_fjLj128EEEEELb1ELb0ELb0ELb1EEEvNS_9FwdParamsE)
        /*0c98*/ 	.word	0x000000a8


	//----- nvinfo : EIATTR_FRAME_SIZE
	.align		4
.L_546:
        /*0c9c*/ 	.byte	0x04, 0x11
        /*0c9e*/ 	.short	(.L_548 - .L_547)
	.align		4
.L_547:
        /*0ca0*/ 	.word	index@(_ZN10layer_norm13ln_fwd_kernelINS_13Kernel_traitsI6__halfS2_S2_S2_fjLj2048ELj1ELj4ELj1ELj16ENS_18Kernel_traits_baseILj2048ES2_S2_S2_S2_fjLj128EEEEELb1ELb0ELb0ELb1EEEvNS_9FwdParamsE)
        /*0ca4*/ 	.word	0x00000000


	//----- nvinfo : EIATTR_REGCOUNT
	.align		4
.L_548:
        /*0ca8*/ 	.byte	0x04, 0x2f
        /*0caa*/ 	.short	(.L_550 - .L_549)
	.align		4
.L_549:
        /*0cac*/ 	.word	index@(_ZN10layer_norm13ln_fwd_kernelINS_13Kernel_traitsI6__halfS2_S2_S2_fjLj2048ELj1ELj4ELj1ELj16ENS_18Kernel_traits_baseILj2048ES2_S2_S2_S2_fjLj128EEEEELb1ELb0ELb0ELb0EEEvNS_9FwdParamsE)
        /*0cb0*/ 	.word	0x000000a3


	//----- nvinfo : EIATTR_FRAME_SIZE
	.align		4
.L_550:
        /*0cb4*/ 	.byte	0x04, 0x11
        /*0cb6*/ 	.short	(.L_552 - .L_551)
	.align		4
.L_551:
        /*0cb8*/ 	.word	index@(_ZN10layer_norm13ln_fwd_kernelINS_13Kernel_traitsI6__halfS2_S2_S2_fjLj2048ELj1ELj4ELj1ELj16ENS_18Kernel_traits_baseILj2048ES2_S2_S2_S2_fjLj128EEEEELb1ELb0ELb0ELb0EEEvNS_9FwdParamsE)
        /*0cbc*/ 	.word	0x00000000


	//----- nvinfo : EIATTR_REGCOUNT
	.align		4
.L_552:
        /*0cc0*/ 	.byte	0x04, 0x2f
        /*0cc2*/ 	.short	(.L_554 - .L_553)
	.align		4
.L_553:
        /*0cc4*/ 	.word	index@(_ZN10layer_norm13ln_fwd_kernelINS_13Kernel_traitsI6__halfS2_S2_S2_fjLj2048ELj1ELj4ELj1ELj16ENS_18Kernel_traits_baseILj2048ES2_S2_S2_S2_fjLj128EEEEELb0ELb1ELb1ELb1EEEvNS_9FwdParamsE)
        /*0cc8*/ 	.word	0x000000fe


	//----- nvinfo : EIATTR_FRAME_SIZE
	.align		4
.L_554:
        /*0ccc*/ 	.byte	0x04, 0x11
        /*0cce*/ 	.short	(.L_556 - .L_555)
	.align		4
.L_555:
        /*0cd0*/ 	.word	index@(_ZN10layer_norm13ln_fwd_kernelINS_13Kernel_traitsI6__halfS2_S2_S2_fjLj2048ELj1ELj4ELj1ELj16ENS_18Kernel_traits_baseILj2048ES2_S2_S2_S2_fjLj128EEEEELb0ELb1ELb1ELb1EEEvNS_9FwdParamsE)
        /*0cd4*/ 	.word	0x00000000


	//----- nvinfo : EIATTR_REGCOUNT
	.align		4
.L_556:
        /*0cd8*/ 	.byte	0x04, 0x2f
        /*0cda*/ 	.short	(.L_558 - .L_557)
	.align		4
.L_557:
        /*0cdc*/ 	.word	index@(_ZN10layer_norm13ln_fwd_kernelINS_13Kernel_traitsI6__halfS2_S2_S2_fjLj2048ELj1ELj4ELj1ELj16ENS_18Kernel_traits_baseILj2048ES2_S2_S2_S2_fjLj128EEEEELb0ELb1ELb1ELb0EEEvNS_9FwdParamsE)
        /*0ce0*/ 	.word	0x000000ce


	//----- nvinfo : EIATTR_FRAME_SIZE
	.align		4
.L_558:
        /*0ce4*/ 	.byte	0x04, 0x11
        /*0ce6*/ 	.short	(.L_560 - .L_559)
	.align		4
.L_559:
        /*0ce8*/ 	.word	index@(_ZN10layer_norm13ln_fwd_kernelINS_13Kernel_traitsI6__halfS2_S2_S2_fjLj2048ELj1ELj4ELj1ELj16ENS_18Kernel_traits_baseILj2048ES2_S2_S2_S2_fjLj128EEEEELb0ELb1ELb1ELb0EEEvNS_9FwdParamsE)
        /*0cec*/ 	.word	0x00000000


	//----- nvinfo : EIATTR_REGCOUNT
	.align		4
.L_560:
        /*0cf0*/ 	.byte	0x04, 0x2f
        /*0cf2*/ 	.short	(.L_562 - .L_561)
	.align		4
.L_561:
        /*0cf4*/ 	.word	index@(_ZN10layer_norm13ln_fwd_kernelINS_13Kernel_traitsI6__halfS2_S2_S2_fjLj2048ELj1ELj4ELj1ELj16ENS_18Kernel_traits_baseILj2048ES2_S2_S2_S2_fjLj128EEEEELb0ELb1ELb0ELb1EEEvNS_9FwdParamsE)
        /*0cf8*/ 	.word	0x000000fe


	//----- nvinfo : EIATTR_FRAME_SIZE
	.align		4
.L_562:
        /*0cfc*/ 	.byte	0x04, 0x11
        /*0cfe*/ 	.short	(.L_564 - .L_563)
	.align		4
.L_563:
        /*0d00*/ 	.word	index@(_ZN10layer_norm13ln_fwd_kernelINS_13Kernel_traitsI6__halfS2_S2_S2_fjLj2048ELj1ELj4ELj1ELj16ENS_18Kernel_traits_baseILj2048ES2_S2_S2_S2_fjLj128EEEEELb0ELb1ELb0ELb1EEEvNS_9FwdParamsE)
        /*0d04*/ 	.word	0x00000000


	//----- nvinfo : EIATTR_REGCOUNT
	.align		4
.L_564:
        /*0d08*/ 	.byte	0x04, 0x2f
        /*0d0a*/ 	.short	(.L_566 - .L_565)
	.align		4
.L_565:
        /*0d0c*/ 	.word	index@(_ZN10layer_norm13ln_fwd_kernelINS_13Kernel_traitsI6__halfS2_S2_S2_fjLj2048ELj1ELj4ELj1ELj16ENS_18Kernel_traits_baseILj2048ES2_S2_S2_S2_fjLj128EEEEELb0ELb1ELb0ELb0EEEvNS_9FwdParamsE)
        /*0d10*/ 	.word	0x000000c0


	//----- nvinfo : EIATTR_FRAME_SIZE
	.align		4
.L_566:
        /*0d14*/ 	.byte	0x04, 0x11
        /*0d16*/ 	.short	(.L_568 - .L_567)
	.align		4
.L_567:
        /*0d18*/ 	.word	index@(_ZN10layer_norm13ln_fwd_kernelINS_13Kernel_traitsI6__halfS2_S2_S2_fjLj2048ELj1ELj4ELj1ELj16ENS_18Kernel_traits_baseILj2048ES2_S2_S2_S2_fjLj128EEEEELb0ELb1ELb0ELb0EEEvNS_9FwdParamsE)
        /*0d1c*/ 	.word	0x00000000


	//----- nvinfo : EIATTR_REGCOUNT
	.align		4
.L_568:
        /*0d20*/ 	.byte	0x04, 0x2f
        /*0d22*/ 	.short	(.L_570 - .L_569)
	.align		4
.L_569:
        /*0d24*/ 	.word	index@(_ZN10layer_norm13ln_fwd_kernelINS_13Kernel_traitsI6__halfS2_S2_S2_fjLj2048ELj1ELj4ELj1ELj16ENS_18Kernel_traits_baseILj2048ES2_S2_S2_S2_fjLj128EEEEELb0ELb0ELb1ELb1EEEvNS_9FwdParamsE)
        /*0d28*/ 	.word	0x000000a7


	//----- nvinfo : EIATTR_FRAME_SIZE
	.align		4
.L_570:
        /*0d2c*/ 	.byte	0x04, 0x11
        /*0d2e*/ 	.short	(.L_572 - .L_571)
	.align		4
.L_571:
        /*0d30*/ 	.word	index@(_ZN10layer_norm13ln_fwd_kernelINS_13Kernel_traitsI6__halfS2_S2_S2_fjLj2048ELj1ELj4ELj1ELj16ENS_18Kernel_traits_baseILj2048ES2_S2_S2_S2_fjLj128EEEEELb0ELb0ELb1ELb1EEEvNS_9FwdParamsE)
        /*0d34*/ 	.word	0x00000000


	//----- nvinfo : EIATTR_REGCOUNT
	.align		4
.L_572:
        /*0d38*/ 	.byte	0x04, 0x2f
        /*0d3a*/ 	.short	(.L_574 - .L_573)
	.align		4
.L_573:
        /*0d3c*/ 	.word	index@(_ZN10layer_norm13ln_fwd_kernelINS_13Kernel_traitsI6__halfS2_S2_S2_fjLj2048ELj1ELj4ELj1ELj16ENS_18Kernel_traits_baseILj2048ES2_S2_S2_S2_fjLj128EEEEELb0ELb0ELb1ELb0EEEvNS_9FwdParamsE)
        /*0d40*/ 	.word	0x000000a5


	//----- nvinfo : EIATTR_FRAME_SIZE
	.align		4
.L_574:
        /*0d44*/ 	.byte	0x04, 0x11
        /*0d46*/ 	.short	(.L_576 - .L_575)
	.align		4
.L_575:
        /*0d48*/ 	.word	index@(_ZN10layer_norm13ln_fwd_kernelINS_13Kernel_traitsI6__halfS2_S2_S2_fjLj2048ELj1ELj4ELj1ELj16ENS_18Kernel_traits_baseILj2048ES2_S2_S2_S2_fjLj128EEEEELb0ELb0ELb1ELb0EEEvNS_9FwdParamsE)
        /*0d4c*/ 	.word	0x00000000


	//----- nvinfo : EIATTR_REGCOUNT
	.align		4
.L_576:
        /*0d50*/ 	.byte	0x04, 0x2f
        /*0d52*/ 	.short	(.L_578 - .L_577)
	.align		4
.L_577:
        /*0d54*/ 	.word	index@(_ZN10layer_norm13ln_fwd_kernelINS_13Kernel_traitsI6__halfS2_S2_S2_fjLj2048ELj1ELj4ELj1ELj16ENS_18Kernel_traits_baseILj2048ES2_S2_S2_S2_fjLj128EEEEELb0ELb0ELb0ELb1EEEvNS_9FwdParamsE)
        /*0d58*/ 	.word	0x0000009f


	//----- nvinfo : EIATTR_FRAME_SIZE
	.align		4
.L_578:
        /*0d5c*/ 	.byte	0x04, 0x11
        /*0d5e*/ 	.short	(.L_580 - .L_579)
	.align		4
.L_579:
        /*0d60*/ 	.word	index@(_ZN10layer_norm13ln_fwd_kernelINS_13Kernel_traitsI6__halfS2_S2_S2_fjLj2048ELj1ELj4ELj1ELj16ENS_18Kernel_traits_baseILj2048ES2_S2_S2_S2_fjLj128EEEEELb0ELb0ELb0ELb1EEEvNS_9FwdParamsE)
        /*0d64*/ 	.word	0x00000000


	//----- nvinfo : EIATTR_REGCOUNT
	.align		4
.L_580:
        /*0d68*/ 	.byte	0x04, 0x2f
        /*0d6a*/ 	.short	(.L_582 - .L_581)
	.align		4
.L_581:
        /*0d6c*/ 	.word	index@(_ZN10layer_norm13ln_fwd_kernelINS_13Kernel_traitsI6__halfS2_S2_S2_fjLj2048ELj1ELj4ELj1ELj16ENS_18Kernel_traits_baseILj2048ES2_S2_S2_S2_fjLj128EEEEELb0ELb0ELb0ELb0EEEvNS_9FwdParamsE)
        /*0d70*/ 	.word	0x0000009d


	//----- nvinfo : EIATTR_FRAME_SIZE
	.align		4
.L_582:
        /*0d74*/ 	.byte	0x04, 0x11
        /*0d76*/ 	.short	(.L_584 - .L_583)
	.align		4
.L_583:
        /*0d78*/ 	.word	index@(_ZN10layer_norm13ln_fwd_kernelINS_13Kernel_traitsI6__halfS2_S2_S2_fjLj2048ELj1ELj4ELj1ELj16ENS_18Kernel_traits_baseILj2048ES2_S2_S2_S2_fjLj128EEEEELb0ELb0ELb0ELb0EEEvNS_9FwdParamsE)
        /*0d7c*/ 	.word	0x00000000


	//----- nvinfo : EIATTR_REGCOUNT
	.align		4
.L_584:
        /*0d80*/ 	.byte	0x04, 0x2f
        /*0d82*/ 	.short	(.L_586 - .L_585)
	.align		4
.L_585:
        /*0d84*/ 	.word	index@(_ZN10layer_norm13ln_fwd_kernelINS_13Kernel_traitsI13__nv_bfloat16S2_S2_S2_fjLj2048ELj1ELj4ELj1ELj16ENS_18Kernel_traits_baseILj2048ES2_S2_S2_S2_fjLj128EEEEELb1ELb1ELb1ELb1EEEvNS_9FwdParamsE)
        /*0d88*/ 	.word	0x000000ff


	//----- nvinfo : EIATTR_FRAME_SIZE
	.align		4
.L_586:
        /*0d8c*/ 	.byte	0x04, 0x11
        /*0d8e*/ 	.short	(.L_588 - .L_587)
	.align		4
.L_587:
        /*0d90*/ 	.word	index@(_ZN10layer_norm13ln_fwd_kernelINS_13Kernel_traitsI13__nv_bfloat16S2_S2_S2_fjLj2048ELj1ELj4ELj1ELj16ENS_18Kernel_traits_baseILj2048ES2_S2_S2_S2_fjLj128EEEEELb1ELb1ELb1ELb1EEEvNS_9FwdParamsE)
        /*0d94*/ 	.word	0x00000038


	//----- nvinfo : EIATTR_REGCOUNT
	.align		4
.L_588:
        /*0d98*/ 	.byte	0x04, 0x2f
        /*0d9a*/ 	.short	(.L_590 - .L_589)
	.align		4
.L_589:
        /*0d9c*/ 	.word	index@(_ZN10layer_norm13ln_fwd_kernelINS_13Kernel_traitsI13__nv_bfloat16S2_S2_S2_fjLj2048ELj1ELj4ELj1ELj16ENS_18Kernel_traits_baseILj2048ES2_S2_S2_S2_fjLj128EEEEELb1ELb1ELb1ELb0EEEvNS_9FwdParamsE)
        /*0da0*/ 	.word	0x000000ff


	//----- nvinfo : EIATTR_FRAME_SIZE
	.align		4
.L_590:
        /*0da4*/ 	.byte	0x04, 0x11
        /*0da6*/ 	.short	(.L_592 - .L_591)
	.align		4
.L_591:
        /*0da8*/ 	.word	index@(_ZN10layer_norm13ln_fwd_kernelINS_13Kernel_traitsI13__nv_bfloat16S2_S2_S2_fjLj2048ELj1ELj4ELj1ELj16ENS_18Kernel_traits_baseILj2048ES2_S2_S2_S2_fjLj128EEEEELb1ELb1ELb1ELb0EEEvNS_9FwdParamsE)
        /*0dac*/ 	.word	0x000000d0


	//----- nvinfo : EIATTR_REGCOUNT
	.align		4
.L_592:
        /*0db0*/ 	.byte	0x04, 0x2f
        /*0db2*/ 	.short	(.L_594 - .L_593)
	.align		4
.L_593:
        /*0db4*/ 	.word	index@(_ZN10layer_norm13ln_fwd_kernelINS_13Kernel_traitsI13__nv_bfloat16S2_S2_S2_fjLj2048ELj1ELj4ELj1ELj16ENS_18Kernel_traits_baseILj2048ES2_S2_S2_S2_fjLj128EEEEELb1ELb1ELb0ELb1EEEvNS_9FwdParamsE)
        /*0db8*/ 	.word	0x000000ff


	//----- nvinfo : EIATTR_FRAME_SIZE
	.align		4
.L_594:
        /*0dbc*/ 	.byte	0x04, 0x11
        /*0dbe*/ 	.short	(.L_596 - .L_595)
	.align		4
.L_595:
        /*0dc0*/ 	.word	index@(_ZN10layer_norm13ln_fwd_kernelINS_13Kernel_traitsI13__nv_bfloat16S2_S2_S2_fjLj2048ELj1ELj4ELj1ELj16ENS_18Kernel_traits_baseILj2048ES2_S2_S2_S2_fjLj128EEEEELb1ELb1ELb0ELb1EEEvNS_9FwdParamsE)
        /*0dc4*/ 	.word	0x00000058


	//----- nvinfo : EIATTR_REGCOUNT
	.align		4
.L_596:
        /*0dc8*/ 	.byte	0x04, 0x2f
        /*0dca*/ 	.short	(.L_598 - .L_597)
	.align		4
.L_597:
        /*0dcc*/ 	.word	index@(_ZN10layer_norm13ln_fwd_kernelINS_13Kernel_traitsI13__nv_bfloat16S2_S2_S2_fjLj2048ELj1ELj4ELj1ELj16ENS_18Kernel_traits_baseILj2048ES2_S2_S2_S2_fjLj128EEEEELb1ELb1ELb0ELb0EEEvNS_9FwdParamsE)
        /*0dd0*/ 	.word	0x000000ff


	//----- nvinfo : EIATTR_FRAME_SIZE
	.align		4
.L_598:
        /*0dd4*/ 	.byte	0x04, 0x11
        /*0dd6*/ 	.short	(.L_600 - .L_599)
	.align		4
.L_599:
        /*0dd8*/ 	.word	index@(_ZN10layer_norm13ln_fwd_kernelINS_13Kernel_traitsI13__nv_bfloat16S2_S2_S2_fjLj2048ELj1ELj4ELj1ELj16ENS_18Kernel_traits_baseILj2048ES2_S2_S2_S2_fjLj128EEEEELb1ELb1ELb0ELb0EEEvNS_9FwdParamsE)
        /*0ddc*/ 	.word	0x00000088


	//----- nvinfo : EIATTR_REGCOUNT
	.align		4
.L_600:
        /*0de0*/ 	.byte	0x04, 0x2f
        /*0de2*/ 	.short	(.L_602 - .L_601)
	.align		4
.L_601:
        /*0de4*/ 	.word	index@(_ZN10layer_norm13ln_fwd_kernelINS_13Kernel_traitsI13__nv_bfloat16S2_S2_S2_fjLj2048ELj1ELj4ELj1ELj16ENS_18Kernel_traits_baseILj2048ES2_S2_S2_S2_fjLj128EEEEELb1ELb0ELb1ELb1EEEvNS_9FwdParamsE)
        /*0de8*/ 	.word	0x000000ff


	//----- nvinfo : EIATTR_FRAME_SIZE
	.align		4
.L_602:
        /*0dec*/ 	.byte	0x04, 0x11
        /*0dee*/ 	.short	(.L_604 - .L_603)
	.align		4
.L_603:
        /*0df0*/ 	.word	index@(_ZN10layer_norm13ln_fwd_kernelINS_13Kernel_traitsI13__nv_bfloat16S2_S2_S2_fjLj2048ELj1ELj4ELj1ELj16ENS_18Kernel_traits_baseILj2048ES2_S2_S2_S2_fjLj128EEEEELb1ELb0ELb1ELb1EEEvNS_9FwdParamsE)
        /*0df4*/ 	.word	0x00000000


	//----- nvinfo : EIATTR_REGCOUNT
	.align		4
.L_604:
        /*0df8*/ 	.byte	0x04, 0x2f
        /*0dfa*/ 	.short	(.L_606 - .L_605)
	.align		4
.L_605:
        /*0dfc*/ 	.word	index@(_ZN10layer_norm13ln_fwd_kernelINS_13Kernel_traitsI13__nv_bfloat16S2_S2_S2_fjLj2048ELj1ELj4ELj1ELj16ENS_18Kernel_traits_baseILj2048ES2_S2_S2_S2_fjLj128EEEEELb1ELb0ELb1ELb0EEEvNS_9FwdParamsE)
        /*0e00*/ 	.word	0x000000ea


	//----- nvinfo : EIATTR_FRAME_SIZE
	.align		4
.L_606:
        /*0e04*/ 	.byte	0x04, 0x11
        /*0e06*/ 	.short	(.L_608 - .L_607)
	.align		4
.L_607:
        /*0e08*/ 	.word	index@(_ZN10layer_norm13ln_fwd_kernelINS_13Kernel_traitsI13__nv_bfloat16S2_S2_S2_fjLj2048ELj1ELj4ELj1ELj16ENS_18Kernel_traits_baseILj2048ES2_S2_S2_S2_fjLj128EEEEELb1ELb0ELb1ELb0EEEvNS_9FwdParamsE)
        /*0e0c*/ 	.word	0x00000000


	//----- nvinfo : EIATTR_REGCOUNT
	.align		4
.L_608:
        /*0e10*/ 	.byte	0x04, 0x2f
        /*0e12*/ 	.short	(.L_610 - .L_609)
	.align		4
.L_609:
        /*0e14*/ 	.word	index@(_ZN10layer_norm13ln_fwd_kernelINS_13Kernel_traitsI13__nv_bfloat16S2_S2_S2_fjLj2048ELj1ELj4ELj1ELj16ENS_18Kernel_traits_baseILj2048ES2_S2_S2_S2_fjLj128EEEEELb1ELb0ELb0ELb1EEEvNS_9FwdParamsE)
        /*0e18*/ 	.word	0x000000fb


	//----- nvinfo : EIATTR_FRAME_SIZE
	.align		4
.L_610:
        /*0e1c*/ 	.byte	0x04, 0x11
        /*0e1e*/ 	.short	(.L_612 - .L_611)
	.align		4
.L_611:
        /*0e20*/ 	.word	index@(_ZN10layer_norm13ln_fwd_kernelINS_13Kernel_traitsI13__nv_bfloat16S2_S2_S2_fjLj2048ELj1ELj4ELj1ELj16ENS_18Kernel_traits_baseILj2048ES2_S2_S2_S2_fjLj128EEEEELb1ELb0ELb0ELb1EEEvNS_9FwdParamsE)
        /*0e24*/ 	.word	0x00000000


	//----- nvinfo : EIATTR_REGCOUNT
	.align		4
.L_612:
        /*0e28*/ 	.byte	0x04, 0x2f
        /*0e2a*/ 	.short	(.L_614 - .L_613)
	.align		4
.L_613:
        /*0e2c*/ 	.word	index@(_ZN10layer_norm13ln_fwd_kernelINS_13Kernel_traitsI13__nv_bfloat16S2_S2_S2_fjLj2048ELj1ELj4ELj1ELj16ENS_18Kernel_traits_baseILj2048ES2_S2_S2_S2_fjLj128EEEEELb1ELb0ELb0ELb0EEEvNS_9FwdParamsE)
        /*0e30*/ 	.word	0x000000e1


	//----- nvinfo : EIATTR_FRAME_SIZE
	.align		4
.L_614:
        /*0e34*/ 	.byte	0x04, 0x11
        /*0e36*/ 	.short	(.L_616 - .L_615)
	.align		4
.L_615:
        /*0e38*/ 	.word	index@(_ZN10layer_norm13ln_fwd_kernelINS_13Kernel_traitsI13__nv_bfloat16S2_S2_S2_fjLj2048ELj1ELj4ELj1ELj16ENS_18Kernel_traits_baseILj2048ES2_S2_S2_S2_fjLj128EEEEELb1ELb0ELb0ELb0EEEvNS_9FwdParamsE)
        /*0e3c*/ 	.word	0x00000000


	//----- nvinfo : EIATTR_REGCOUNT
	.align		4
.L_616:
        /*0e40*/ 	.byte	0x04, 0x2f
        /*0e42*/ 	.short	(.L_618 - .L_617)
	.align		4
.L_617:
        /*0e44*/ 	.word	index@(_ZN10layer_norm13ln_fwd_kernelINS_13Kernel_traitsI13__nv_bfloat16S2_S2_S2_fjLj2048ELj1ELj4ELj1ELj16ENS_18Kernel_traits_baseILj2048ES2_S2_S2_S2_fjLj128EEEEELb0ELb1ELb1ELb1EEEvNS_9FwdParamsE)
        /*0e48*/ 	.word	0x000000fe


	//----- nvinfo : EIATTR_FRAME_SIZE
	.align		4
.L_618:
        /*0e4c*/ 	.byte	0x04, 0x11
        /*0e4e*/ 	.short	(.L_620 - .L_619)
	.align		4
.L_619:
        /*0e50*/ 	.word	index@(_ZN10layer_norm13ln_fwd_kernelINS_13Kernel_traitsI13__nv_bfloat16S2_S2_S2_fjLj2048ELj1ELj4ELj1ELj16ENS_18Kernel_traits_baseILj2048ES2_S2_S2_S2_fjLj128EEEEELb0ELb1ELb1ELb1EEEvNS_9FwdParamsE)
        /*0e54*/ 	.word	0x00000000


	//----- nvinfo : EIATTR_REGCOUNT
	.align		4
.L_620:
        /*0e58*/ 	.byte	0x04, 0x2f
        /*0e5a*/ 	.short	(.L_622 - .L_621)
	.align		4
.L_621:
        /*0e5c*/ 	.word	index@(_ZN10layer_norm13ln_fwd_kernelINS_13Kernel_traitsI13__nv_bfloat16S2_S2_S2_fjLj2048ELj1ELj4ELj1ELj16ENS_18Kernel_traits_baseILj2048ES2_S2_S2_S2_fjLj128EEEEELb0ELb1ELb1ELb0EEEvNS_9FwdParamsE)
        /*0e60*/ 	.word	0x000000ff


	//----- nvinfo : EIATTR_FRAME_SIZE
	.align		4
.L_622:
        /*0e64*/ 	.byte	0x04, 0x11
        /*0e66*/ 	.short	(.L_624 - .L_623)
	.align		4
.L_623:
        /*0e68*/ 	.word	index@(_ZN10layer_norm13ln_fwd_kernelINS_13Kernel_traitsI13__nv_bfloat16S2_S2_S2_fjLj2048ELj1ELj4ELj1ELj16ENS_18Kernel_traits_baseILj2048ES2_S2_S2_S2_fjLj128EEEEELb0ELb1ELb1ELb0EEEvNS_9FwdParamsE)
        /*0e6c*/ 	.word	0x00000078


	//----- nvinfo : EIATTR_REGCOUNT
	.align		4
.L_624:
        /*0e70*/ 	.byte	0x04, 0x2f
        /*0e72*/ 	.short	(.L_626 - .L_625)
	.align		4
.L_625:
        /*0e74*/ 	.word	index@(_ZN10layer_norm13ln_fwd_kernelINS_13Kernel_traitsI13__nv_bfloat16S2_S2_S2_fjLj2048ELj1ELj4ELj1ELj16ENS_18Kernel_traits_baseILj2048ES2_S2_S2_S2_fjLj128EEEEELb0ELb1ELb0ELb1EEEvNS_9FwdParamsE)
        /*0e78*/ 	.word	0x000000ff


	//----- nvinfo : EIATTR_FRAME_SIZE
	.align		4
.L_626:
        /*0e7c*/ 	.byte	0x04, 0x11
        /*0e7e*/ 	.short	(.L_628 - .L_627)
	.align		4
.L_627:
        /*0e80*/ 	.word	index@(_ZN10layer_norm13ln_fwd_kernelINS_13Kernel_traitsI13__nv_bfloat16S2_S2_S2_fjLj2048ELj1ELj4ELj1ELj16ENS_18Kernel_traits_baseILj2048ES2_S2_S2_S2_fjLj128EEEEELb0ELb1ELb0ELb1EEEvNS_9FwdParamsE)
        /*0e84*/ 	.word	0x00000020


	//----- nvinfo : EIATTR_REGCOUNT
	.align		4
.L_628:
        /*0e88*/ 	.byte	0x04, 0x2f
        /*0e8a*/ 	.short	(.L_630 - .L_629)
	.align		4
.L_629:
        /*0e8c*/ 	.word	index@(_ZN10layer_norm13ln_fwd_kernelINS_13Kernel_traitsI13__nv_bfloat16S2_S2_S2_fjLj2048ELj1ELj4ELj1ELj16ENS_18Kernel_traits_baseILj2048ES2_S2_S2_S2_fjLj128EEEEELb0ELb1ELb0ELb0EEEvNS_9FwdParamsE)
        /*0e90*/ 	.word	0x000000ff


	//----- nvinfo : EIATTR_FRAME_SIZE
	.align		4
.L_630:
        /*0e94*/ 	.byte	0x04, 0x11
        /*0e96*/ 	.short	(.L_632 - .L_631)
	.align		4
.L_631:
        /*0e98*/ 	.word	index@(_ZN10layer_norm13ln_fwd_kernelINS_13Kernel_traitsI13__nv_bfloat16S2_S2_S2_fjLj2048ELj1ELj4ELj1ELj16ENS_18Kernel_traits_baseILj2048ES2_S2_S2_S2_fjLj128EEEEELb0ELb1ELb0ELb0EEEvNS_9FwdParamsE)
        /*0e9c*/ 	.word	0x00000060


	//----- nvinfo : EIATTR_REGCOUNT
	.align		4
.L_632:
        /*0ea0*/ 	.byte	0x04, 0x2f
        /*0ea2*/ 	.short	(.L_634 - .L_633)
	.align		4
.L_633:
        /*0ea4*/ 	.word	index@(_ZN10layer_norm13ln_fwd_kernelINS_13Kernel_traitsI13__nv_bfloat16S2_S2_S2_fjLj2048ELj1ELj4ELj1ELj16ENS_18Kernel_traits_baseILj2048ES2_S2_S2_S2_fjLj128EEEEELb0ELb0ELb1ELb1EEEvNS_9FwdParamsE)
        /*0ea8*/ 	.word	0x000000ff


	//----- nvinfo : EIATTR_FRAME_SIZE
	.align		4
.L_634:
        /*0eac*/ 	.byte	0x04, 0x11
        /*0eae*/ 	.short	(.L_636 - .L_635)
	.align		4
.L_635:
        /*0eb0*/ 	.word	index@(_ZN10layer_norm13ln_fwd_kernelINS_13Kernel_traitsI13__nv_bfloat16S2_S2_S2_fjLj2048ELj1ELj4ELj1ELj16ENS_18Kernel_traits_baseILj2048ES2_S2_S2_S2_fjLj128EEEEELb0ELb0ELb1ELb1EEEvNS_9FwdParamsE)
        /*0eb4*/ 	.word	0x00000000


	//----- nvinfo : EIATTR_REGCOUNT
	.align		4
.L_636:
        /*0eb8*/ 	.byte	0x04, 0x2f
        /*0eba*/ 	.short	(.L_638 - .L_637)
	.align		4
.L_637:
        /*0ebc*/ 	.word	index@(_ZN10layer_norm13ln_fwd_kernelINS_13Kernel_traitsI13__nv_bfloat16S2_S2_S2_fjLj2048ELj1ELj4ELj1ELj16ENS_18Kernel_traits_baseILj2048ES2_S2_S2_S2_fjLj128EEEEELb0ELb0ELb1ELb0EEEvNS_9FwdParamsE)
        /*0ec0*/ 	.word	0x000000e2


	//----- nvinfo : EIATTR_FRAME_SIZE
	.align		4
.L_638:
        /*0ec4*/ 	.byte	0x04, 0x11
        /*0ec6*/ 	.short	(.L_640 - .L_639)
	.align		4
.L_639:
        /*0ec8*/ 	.word	index@(_ZN10layer_norm13ln_fwd_kernelINS_13Kernel_traitsI13__nv_bfloat16S2_S2_S2_fjLj2048ELj1ELj4ELj1ELj16ENS_18Kernel_traits_baseILj2048ES2_S2_S2_S2_fjLj128EEEEELb0ELb0ELb1ELb0EEEvNS_9FwdParamsE)
        /*0ecc*/ 	.word	0x00000000


	//----- nvinfo : EIATTR_REGCOUNT
	.align		4
.L_640:
        /*0ed0*/ 	.byte	0x04, 0x2f
        /*0ed2*/ 	.short	(.L_642 - .L_641)
	.align		4
.L_641:
        /*0ed4*/ 	.word	index@(_ZN10layer_norm13ln_fwd_kernelINS_13Kernel_traitsI13__nv_bfloat16S2_S2_S2_fjLj2048ELj1ELj4ELj1ELj16ENS_18Kernel_traits_baseILj2048ES2_S2_S2_S2_fjLj128EEEEELb0ELb0ELb0ELb1EEEvNS_9FwdParamsE)
        /*0ed8*/ 	.word	0x000000ed


	//----- nvinfo : EIATTR_FRAME_SIZE
	.align		4
.L_642:
        /*0edc*/ 	.byte	0x04, 0x11
        /*0ede*/ 	.short	(.L_644 - .L_643)
	.align		4
.L_643:
        /*0ee0*/ 	.word	index@(_ZN10layer_norm13ln_fwd_kernelINS_13Kernel_traitsI13__nv_bfloat16S2_S2_S2_fjLj2048ELj1ELj4ELj1ELj16ENS_18Kernel_traits_baseILj2048ES2_S2_S2_S2_fjLj128EEEEELb0ELb0ELb0ELb1EEEvNS_9FwdParamsE)
        /*0ee4*/ 	.word	0x00000000


	//----- nvinfo : EIATTR_REGCOUNT
	.align		4
.L_644:
        /*0ee8*/ 	.byte	0x04, 0x2f
        /*0eea*/ 	.short	(.L_646 - .L_645)
	.align		4
.L_645:
        /*0eec*/ 	.word	index@(_ZN10layer_norm13ln_fwd_kernelINS_13Kernel_traitsI13__nv_bfloat16S2_S2_S2_fjLj2048ELj1ELj4ELj1ELj16ENS_18Kernel_traits_baseILj2048ES2_S2_S2_S2_fjLj128EEEEELb0ELb0ELb0ELb0EEEvNS_9FwdParamsE)
        /*0ef0*/ 	.word	0x000000e3


	//----- nvinfo : EIATTR_FRAME_SIZE
	.align		4
.L_646:
        /*0ef4*/ 	.byte	0x04, 0x11
        /*0ef6*/ 	.short	(.L_648 - .L_647)
	.align		4
.L_647:
        /*0ef8*/ 	.word	index@(_ZN10layer_norm13ln_fwd_kernelINS_13Kernel_traitsI13__nv_bfloat16S2_S2_S2_fjLj2048ELj1ELj4ELj1ELj16ENS_18Kernel_traits_baseILj2048ES2_S2_S2_S2_fjLj128EEEEELb0ELb0ELb0ELb0EEEvNS_9FwdParamsE)
        /*0efc*/ 	.word	0x00000000


	//----- nvinfo : EIATTR_MIN_STACK_SIZE
	.align		4
.L_648:
        /*0f00*/ 	.byte	0x04, 0x12
        /*0f02*/ 	.short	(.L_650 - .L_649)
	.align		4
.L_649:
        /*0f04*/ 	.word	index@(_ZN10layer_norm13ln_fwd_kernelINS_13Kernel_traitsI13__nv_bfloat16S2_S2_S2_fjLj2048ELj1ELj4ELj1ELj16ENS_18Kernel_traits_baseILj2048ES2_S2_S2_S2_fjLj128EEEEELb0ELb0ELb0ELb0EEEvNS_9FwdParamsE)
        /*0f08*/ 	.word	0x00000000


	//----- nvinfo : EIATTR_MIN_STACK_SIZE
	.align		4
.L_650:
        /*0f0c*/ 	.byte	0x04, 0x12
        /*0f0e*/ 	.short	(.L_652 - .L_651)
	.align		4
.L_651:
        /*0f10*/ 	.word	index@(_ZN10layer_norm13ln_fwd_kernelINS_13Kernel_traitsI13__nv_bfloat16S2_S2_S2_fjLj2048ELj1ELj4ELj1ELj16ENS_18Kernel_traits_baseILj2048ES2_S2_S2_S2_fjLj128EEEEELb0ELb0ELb0ELb1EEEvNS_9FwdParamsE)
        /*0f14*/ 	.word	0x00000000


	//----- nvinfo : EIATTR_MIN_STACK_SIZE
	.align		4
.L_652:
        /*0f18*/ 	.byte	0x04, 0x12
        /*0f1a*/ 	.short	(.L_654 - .L_653)
	.align		4
.L_653:
        /*0f1c*/ 	.word	index@(_ZN10layer_norm13ln_fwd_kernelINS_13Kernel_traitsI13__nv_bfloat16S2_S2_S2_fjLj2048ELj1ELj4ELj1ELj16ENS_18Kernel_traits_baseILj2048ES2_S2_S2_S2_fjLj128EEEEELb0ELb0ELb1ELb0EEEvNS_9FwdParamsE)
        /*0f20*/ 	.word	0x00000000


	//----- nvinfo : EIATTR_MIN_STACK_SIZE
	.align		4
.L_654:
        /*0f24*/ 	.byte	0x04, 0x12
        /*0f26*/ 	.short	(.L_656 - .L_655)
	.align		4
.L_655:
        /*0f28*/ 	.word	index@(_ZN10layer_norm13ln_fwd_kernelINS_13Kernel_traitsI13__nv_bfloat16S2_S2_S2_fjLj2048ELj1ELj4ELj1ELj16ENS_18Kernel_traits_baseILj2048ES2_S2_S2_S2_fjLj128EEEEELb0ELb0ELb1ELb1EEEvNS_9FwdParamsE)
        /*0f2c*/ 	.word	0x00000000


	//----- nvinfo : EIATTR_MIN_STACK_SIZE
	.align		4
.L_656:
        /*0f30*/ 	.byte	0x04, 0x12
        /*0f32*/ 	.short	(.L_658 - .L_657)
	.align		4
.L_657:
        /*0f34*/ 	.word	index@(_ZN10layer_norm13ln_fwd_kernelINS_13Kernel_traitsI13__nv_bfloat16S2_S2_S2_fjLj2048ELj1ELj4ELj1ELj16ENS_18Kernel_traits_baseILj2048ES2_S2_S2_S2_fjLj128EEEEELb0ELb1ELb0ELb0EEEvNS_9FwdParamsE)
        /*0f38*/ 	.word	0x00000060


	//----- nvinfo : EIATTR_MIN_STACK_SIZE
	.align		4
.L_658:
        /*0f3c*/ 	.byte	0x04, 0x12
        /*0f3e*/ 	.short	(.L_660 - .L_659)
	.align		4
.L_659:
        /*0f40*/ 	.word	index@(_ZN10layer_norm13ln_fwd_kernelINS_13Kernel_traitsI13__nv_bfloat16S2_S2_S2_fjLj2048ELj1ELj4ELj1ELj16ENS_18Kernel_traits_baseILj2048ES2_S2_S2_S2_fjLj128EEEEELb0ELb1ELb0ELb1EEEvNS_9FwdParamsE)
        /*0f44*/ 	.word	0x00000020


	//----- nvinfo : EIATTR_MIN_STACK_SIZE
	.align		4
.L_660:
        /*0f48*/ 	.byte	0x04, 0x12
        /*0f4a*/ 	.short	(.L_662 - .L_661)
	.align		4
.L_661:
        /*0f4c*/ 	.word	index@(_ZN10layer_norm13ln_fwd_kernelINS_13Kernel_traitsI13__nv_bfloat16S2_S2_S2_fjLj2048ELj1ELj4ELj1ELj16ENS_18Kernel_traits_baseILj2048ES2_S2_S2_S2_fjLj128EEEEELb0ELb1ELb1ELb0EEEvNS_9FwdParamsE)
        /*0f50*/ 	.word	0x00000078


	//----- nvinfo : EIATTR_MIN_STACK_SIZE
	.align		4
.L_662:
        /*0f54*/ 	.byte	0x04, 0x12
        /*0f56*/ 	.short	(.L_664 - .L_663)
	.align		4
.L_663:
        /*0f58*/ 	.word	index@(_ZN10layer_norm13ln_fwd_kernelINS_13Kernel_traitsI13__nv_bfloat16S2_S2_S2_fjLj2048ELj1ELj4ELj1ELj16ENS_18Kernel_traits_baseILj2048ES2_S2_S2_S2_fjLj128EEEEELb0ELb1ELb1ELb1EEEvNS_9FwdParamsE)
        /*0f5c*/ 	.word	0x00000000


	//----- nvinfo : EIATTR_MIN_STACK_SIZE
	.align		4
.L_664:
        /*0f60*/ 	.byte	0x04, 0x12
        /*0f62*/ 	.short	(.L_666 - .L_665)
	.align		4
.L_665:
        /*0f64*/ 	.word	index@(_ZN10layer_norm13ln_fwd_kernelINS_13Kernel_traitsI13__nv_bfloat16S2_S2_S2_fjLj2048ELj1ELj4ELj1ELj16ENS_18Kernel_traits_baseILj2048ES2_S2_S2_S2_fjLj128EEEEELb1ELb0ELb0ELb0EEEvNS_9FwdParamsE)
        /*0f68*/ 	.word	0x00000000


	//----- nvinfo : EIATTR_MIN_STACK_SIZE
	.align		4
.L_666:
        /*0f6c*/ 	.byte	0x04, 0x12
        /*0f6e*/ 	.short	(.L_668 - .L_667)
	.align		4
.L_667:
        /*0f70*/ 	.word	index@(_ZN10layer_norm13ln_fwd_kernelINS_13Kernel_traitsI13__nv_bfloat16S2_S2_S2_fjLj2048ELj1ELj4ELj1ELj16ENS_18Kernel_traits_baseILj2048ES2_S2_S2_S2_fjLj128EEEEELb1ELb0ELb0ELb1EEEvNS_9FwdParamsE)
        /*0f74*/ 	.word	0x00000000


	//----- nvinfo : EIATTR_MIN_STACK_SIZE
	.align		4
.L_668:
        /*0f78*/ 	.byte	0x04, 0x12
        /*0f7a*/ 	.short	(.L_670 - .L_669)
	.align		4
.L_669:
        /*0f7c*/ 	.word	index@(_ZN10layer_norm13ln_fwd_kernelINS_13Kernel_traitsI13__nv_bfloat16S2_S2_S2_fjLj2048ELj1ELj4ELj1ELj16ENS_18Kernel_traits_baseILj2048ES2_S2_S2_S2_fjLj128EEEEELb1ELb0ELb1ELb0EEEvNS_9FwdParamsE)
        /*0f80*/ 	.word	0x00000000


	//----- nvinfo : EIATTR_MIN_STACK_SIZE
	.align		4
.L_670:
        /*0f84*/ 	.byte	0x04, 0x12
        /*0f86*/ 	.short	(.L_672 - .L_671)
	.align		4
.L_671:
        /*0f88*/ 	.word	index@(_ZN10layer_norm13ln_fwd_kernelINS_13Kernel_traitsI13__nv_bfloat16S2_S2_S2_fjLj2048ELj1ELj4ELj1ELj16ENS_18Kernel_traits_baseILj2048ES2_S2_S2_S2_fjLj128EEEEELb1ELb0ELb1ELb1EEEvNS_9FwdParamsE)
        /*0f8c*/ 	.word	0x00000000


	//----- nvinfo : EIATTR_MIN_STACK_SIZE
	.align		4
.L_672:
        /*0f90*/ 	.byte	0x04, 0x12
        /*0f92*/ 	.short	(.L_674 - .L_673)
	.align		4
.L_673:
        /*0f94*/ 	.word	index@(_ZN10layer_norm13ln_fwd_kernelINS_13Kernel_traitsI13__nv_bfloat16S2_S2_S2_fjLj2048ELj1ELj4ELj1ELj16ENS_18Kernel_traits_baseILj2048ES2_S2_S2_S2_fjLj128EEEEELb1ELb1ELb0ELb0EEEvNS_9FwdParamsE)
        /*0f98*/ 	.word	0x00000088


	//----- nvinfo : EIATTR_MIN_STACK_SIZE
	.align		4
.L_674:
        /*0f9c*/ 	.byte	0x04, 0x12
        /*0f9e*/ 	.short	(.L_676 - .L_675)
	.align		4
.L_675:
        /*0fa0*/ 	.word	index@(_ZN10layer_norm13ln_fwd_kernelINS_13Kernel_traitsI13__nv_bfloat16S2_S2_S2_fjLj2048ELj1ELj4ELj1ELj16ENS_18Kernel_traits_baseILj2048ES2_S2_S2_S2_fjLj128EEEEELb1ELb1ELb0ELb1EEEvNS_9FwdParamsE)
        /*0fa4*/ 	.word	0x00000058


	//----- nvinfo : EIATTR_MIN_STACK_SIZE
	.align		4
.L_676:
        /*0fa8*/ 	.byte	0x04, 0x12
        /*0faa*/ 	.short	(.L_678 - .L_677)
	.align		4
.L_677:
        /*0fac*/ 	.word	index@(_ZN10layer_norm13ln_fwd_kernelINS_13Kernel_traitsI13__nv_bfloat16S2_S2_S2_fjLj2048ELj1ELj4ELj1ELj16ENS_18Kernel_traits_baseILj2048ES2_S2_S2_S2_fjLj128EEEEELb1ELb1ELb1ELb0EEEvNS_9FwdParamsE)
        /*0fb0*/ 	.word	0x000000d0


	//----- nvinfo : EIATTR_MIN_STACK_SIZE
	.align		4
.L_678:
        /*0fb4*/ 	.byte	0x04, 0x12
        /*0fb6*/ 	.short	(.L_680 - .L_679)
	.align		4
.L_679:
        /*0fb8*/ 	.word	index@(_ZN10layer_norm13ln_fwd_kernelINS_13Kernel_traitsI13__nv_bfloat16S2_S2_S2_fjLj2048ELj1ELj4ELj1ELj16ENS_18Kernel_traits_baseILj2048ES2_S2_S2_S2_fjLj128EEEEELb1ELb1ELb1ELb1EEEvNS_9FwdParamsE)
        /*0fbc*/ 	.word	0x00000038


	//----- nvinfo : EIATTR_MIN_STACK_SIZE
	.align		4
.L_680:
        /*0fc0*/ 	.byte	0x04, 0x12
        /*0fc2*/ 	.short	(.L_682 - .L_681)
	.align		4
.L_681:
        /*0fc4*/ 	.word	index@(_ZN10layer_norm13ln_fwd_kernelINS_13Kernel_traitsI6__halfS2_S2_S2_fjLj2048ELj1ELj4ELj1ELj16ENS_18Kernel_traits_baseILj2048ES2_S2_S2_S2_fjLj128EEEEELb0ELb0ELb0ELb0EEEvNS_9FwdParamsE)
        /*0fc8*/ 	.word	0x00000000


	//----- nvinfo : EIATTR_MIN_STACK_SIZE
	.align		4
.L_682:
        /*0fcc*/ 	.byte	0x04, 0x12
        /*0fce*/ 	.short	(.L_684 - .L_683)
	.align		4
.L_683:
        /*0fd0*/ 	.word	index@(_ZN10layer_norm13ln_fwd_kernelINS_13Kernel_traitsI6__halfS2_S2_S2_fjLj2048ELj1ELj4ELj1ELj16ENS_18Kernel_traits_baseILj2048ES2_S2_S2_S2_fjLj128EEEEELb0ELb0ELb0ELb1EEEvNS_9FwdParamsE)
        /*0fd4*/ 	.word	0x00000000


	//----- nvinfo : EIATTR_MIN_STACK_SIZE
	.align		4
.L_684:
        /*0fd8*/ 	.byte	0x04, 0x12
        /*0fda*/ 	.short	(.L_686 - .L_685)
	.align		4
.L_685:
        /*0fdc*/ 	.word	index@(_ZN10layer_norm13ln_fwd_kernelINS_13Kernel_traitsI6__halfS2_S2_S2_fjLj2048ELj1ELj4ELj1ELj16ENS_18Kernel_traits_baseILj2048ES2_S2_S2_S2_fjLj128EEEEELb0ELb0ELb1ELb0EEEvNS_9FwdParamsE)
        /*0fe0*/ 	.word	0x00000000


	//----- nvinfo : EIATTR_MIN_STACK_SIZE
	.align		4
.L_686:
        /*0fe4*/ 	.byte	0x04, 0x12
        /*0fe6*/ 	.short	(.L_688 - .L_687)
	.align		4
.L_687:
        /*0fe8*/ 	.word	index@(_ZN10layer_norm13ln_fwd_kernelINS_13Kernel_traitsI6__halfS2_S2_S2_fjLj2048ELj1ELj4ELj1ELj16ENS_18Kernel_traits_baseILj2048ES2_S2_S2_S2_fjLj128EEEEELb0ELb0ELb1ELb1EEEvNS_9FwdParamsE)
        /*0fec*/ 	.word	0x00000000


	//----- nvinfo : EIATTR_MIN_STACK_SIZE
	.align		4
.L_688:
        /*0ff0*/ 	.byte	0x04, 0x12
        /*0ff2*/ 	.short	(.L_690 - .L_689)
	.align		4
.L_689:
        /*0ff4*/ 	.word	index@(_ZN10layer_norm13ln_fwd_kernelINS_13Kernel_traitsI6__halfS2_S2_S2_fjLj2048ELj1ELj4ELj1ELj16ENS_18Kernel_traits_baseILj2048ES2_S2_S2_S2_fjLj128EEEEELb0ELb1ELb0ELb0EEEvNS_9FwdParamsE)
        /*0ff8*/ 	.word	0x00000000


	//----- nvinfo : EIATTR_MIN_STACK_SIZE
	.align		4
.L_690:
        /*0ffc*/ 	.byte	0x04, 0x12
        /*0ffe*/ 	.short	(.L_692 - .L_691)
	.align		4
.L_691:
        /*1000*/ 	.word	index@(_ZN10layer_norm13ln_fwd_kernelINS_13Kernel_traitsI6__halfS2_S2_S2_fjLj2048ELj1ELj4ELj1ELj16ENS_18Kernel_traits_baseILj2048ES2_S2_S2_S2_fjLj128EEEEELb0ELb1ELb0ELb1EEEvNS_9FwdParamsE)
        /*1004*/ 	.word	0x00000000


	//----- nvinfo : EIATTR_MIN_STACK_SIZE
	.align		4
.L_692:
        /*1008*/ 	.byte	0x04, 0x12
        /*100a*/ 	.short	(.L_694 - .L_693)
	.align		4
.L_693:
        /*100c*/ 	.word	index@(_ZN10layer_norm13ln_fwd_kernelINS_13Kernel_traitsI6__halfS2_S2_S2_fjLj2048ELj1ELj4ELj1ELj16ENS_18Kernel_traits_baseILj2048ES2_S2_S2_S2_fjLj128EEEEELb0ELb1ELb1ELb0EEEvNS_9FwdParamsE)
        /*1010*/ 	.word	0x00000000


	//----- nvinfo : EIATTR_MIN_STACK_SIZE
	.align		4
.L_694:
        /*1014*/ 	.byte	0x04, 0x12
        /*1016*/ 	.short	(.L_696 - .L_695)
	.align		4
.L_695:
        /*1018*/ 	.word	index@(_ZN10layer_norm13ln_fwd_kernelINS_13Kernel_traitsI6__halfS2_S2_S2_fjLj2048ELj1ELj4ELj1ELj16ENS_18Kernel_traits_baseILj2048ES2_S2_S2_S2_fjLj128EEEEELb0ELb1ELb1ELb1EEEvNS_9FwdParamsE)
        /*101c*/ 	.word	0x00000000


	//----- nvinfo : EIATTR_MIN_STACK_SIZE
	.align		4
.L_696:
        /*1020*/ 	.byte	0x04, 0x12
        /*1022*/ 	.short	(.L_698 - .L_697)
	.align		4
.L_697:
        /*1024*/ 	.word	index@(_ZN10layer_norm13ln_fwd_kernelINS_13Kernel_traitsI6__halfS2_S2_S2_fjLj2048ELj1ELj4ELj1ELj16ENS_18Kernel_traits_baseILj2048ES2_S2_S2_S2_fjLj128EEEEELb1ELb0ELb0ELb0EEEvNS_9FwdParamsE)
        /*1028*/ 	.word	0x00000000


	//----- nvinfo : EIATTR_MIN_STACK_SIZE
	.align		4
.L_698:
        /*102c*/ 	.byte	0x04, 0x12
        /*102e*/ 	.short	(.L_700 - .L_699)
	.align		4
.L_699:
        /*1030*/ 	.word	index@(_ZN10layer_norm13ln_fwd_kernelINS_13Kernel_traitsI6__halfS2_S2_S2_fjLj2048ELj1ELj4ELj1ELj16ENS_18Kernel_traits_baseILj2048ES2_S2_S2_S2_fjLj128EEEEELb1ELb0ELb0ELb1EEEvNS_9FwdParamsE)
        /*1034*/ 	.word	0x00000000


	//----- nvinfo : EIATTR_MIN_STACK_SIZE
	.align		4
.L_700:
        /*1038*/ 	.byte	0x04, 0x12
        /*103a*/ 	.short	(.L_702 - .L_701)
	.align		4
.L_701:
        /*103c*/ 	.word	index@(_ZN10layer_norm13ln_fwd_kernelINS_13Kernel_traitsI6__halfS2_S2_S2_fjLj2048ELj1ELj4ELj1ELj16ENS_18Kernel_traits_baseILj2048ES2_S2_S2_S2_fjLj128EEEEELb1ELb0ELb1ELb0EEEvNS_9FwdParamsE)
        /*1040*/ 	.word	0x00000000


	//----- nvinfo : EIATTR_MIN_STACK_SIZE
	.align		4
.L_702:
        /*1044*/ 	.byte	0x04, 0x12
        /*1046*/ 	.short	(.L_704 - .L_703)
	.align		4
.L_703:
        /*1048*/ 	.word	index@(_ZN10layer_norm13ln_fwd_kernelINS_13Kernel_traitsI6__halfS2_S2_S2_fjLj2048ELj1ELj4ELj1ELj16ENS_18Kernel_traits_baseILj2048ES2_S2_S2_S2_fjLj128EEEEELb1ELb0ELb1ELb1EEEvNS_9FwdParamsE)
        /*104c*/ 	.word	0x00000010


	//----- nvinfo : EIATTR_MIN_STACK_SIZE
	.align		4
.L_704:
        /*1050*/ 	.byte	0x04, 0x12
        /*1052*/ 	.short	(.L_706 - .L_705)
	.align		4
.L_705:
        /*1054*/ 	.word	index@(_ZN10layer_norm13ln_fwd_kernelINS_13Kernel_traitsI6__halfS2_S2_S2_fjLj2048ELj1ELj4ELj1ELj16ENS_18Kernel_traits_baseILj2048ES2_S2_S2_S2_fjLj128EEEEELb1ELb1ELb0ELb0EEEvNS_9FwdParamsE)
        /*1058*/ 	.word	0x00000000


	//----- nvinfo : EIATTR_MIN_STACK_SIZE
	.align		4
.L_706:
        /*105c*/ 	.byte	0x04, 0x12
        /*105e*/ 	.short	(.L_708 - .L_707)
	.align		4
.L_707:
        /*1060*/ 	.word	index@(_ZN10layer_norm13ln_fwd_kernelINS_13Kernel_traitsI6__halfS2_S2_S2_fjLj2048ELj1ELj4ELj1ELj16ENS_18Kernel_traits_baseILj2048ES2_S2_S2_S2_fjLj128EEEEELb1ELb1ELb0ELb1EEEvNS_9FwdParamsE)
        /*1064*/ 	.word	0x00000000


	//----- nvinfo : EIATTR_MIN_STACK_SIZE
	.align		4
.L_708:
        /*1068*/ 	.byte	0x04, 0x12
        /*106a*/ 	.short	(.L_710 - .L_709)
	.align		4
.L_709:
        /*106c*/ 	.word	index@(_ZN10layer_norm13ln_fwd_kernelINS_13Kernel_traitsI6__halfS2_S2_S2_fjLj2048ELj1ELj4ELj1ELj16ENS_18Kernel_traits_baseILj2048ES2_S2_S2_S2_fjLj128EEEEELb1ELb1ELb1ELb0EEEvNS_9FwdParamsE)
        /*1070*/ 	.word	0x00000000


	//----- nvinfo : EIATTR_MIN_STACK_SIZE
	.align		4
.L_710:
        /*1074*/ 	.byte	0x04, 0x12
        /*1076*/ 	.short	(.L_712 - .L_711)
	.align		4
.L_711:
        /*1078*/ 	.word	index@(_ZN10layer_norm13ln_fwd_kernelINS_13Kernel_traitsI6__halfS2_S2_S2_fjLj2048ELj1ELj4ELj1ELj16ENS_18Kernel_traits_baseILj2048ES2_S2_S2_S2_fjLj128EEEEELb1ELb1ELb1ELb1EEEvNS_9FwdParamsE)
        /*107c*/ 	.word	0x00000000


	//----- nvinfo : EIATTR_MIN_STACK_SIZE
	.align		4
.L_712:
        /*1080*/ 	.byte	0x04, 0x12
        /*1082*/ 	.short	(.L_714 - .L_713)
	.align		4
.L_713:
        /*1084*/ 	.word	index@(_ZN10layer_norm13ln_fwd_kernelINS_13Kernel_traitsIf13__nv_bfloat16S2_S2_fjLj2048ELj1ELj4ELj1ELj16ENS_18Kernel_traits_baseILj2048EfS2_S2_S2_fjLj128EEEEELb0ELb0ELb0ELb0EEEvNS_9FwdParamsE)
        /*1088*/ 	.word	0x00000000


	//----- nvinfo : EIATTR_MIN_STACK_SIZE
	.align		4
.L_714:
        /*108c*/ 	.byte	0x04, 0x12
        /*108e*/ 	.short	(.L_716 - .L_715)
	.align		4
.L_715:
        /*1090*/ 	.word	index@(_ZN10layer_norm13ln_fwd_kernelINS_13Kernel_traitsIf13__nv_bfloat16S2_S2_fjLj2048ELj1ELj4ELj1ELj16ENS_18Kernel_traits_baseILj2048EfS2_S2_S2_fjLj128EEEEELb0ELb0ELb0ELb1EEEvNS_9FwdParamsE)
        /*1094*/ 	.word	0x00000000


	//----- nvinfo : EIATTR_MIN_STACK_SIZE
	.align		4
.L_716:
        /*1098*/ 	.byte	0x04, 0x12
        /*109a*/ 	.short	(.L_718 - .L_717)
	.align		4
.L_717:
        /*109c*/ 	.word	index@(_ZN10layer_norm13ln_fwd_kernelINS_13Kernel_traitsIf13__nv_bfloat16S2_S2_fjLj2048ELj1ELj4ELj1ELj16ENS_18Kernel_traits_baseILj2048EfS2_S2_S2_fjLj128EEEEELb0ELb0ELb1ELb0EEEvNS_9FwdParamsE)
        /*10a0*/ 	.word	0x00000000


	//----- nvinfo : EIATTR_MIN_STACK_SIZE
	.align		4
.L_718:
        /*10a4*/ 	.byte	0x04, 0x12
        /*10a6*/ 	.short	(.L_720 - .L_719)
	.align		4
.L_719:
        /*10a8*/ 	.word	index@(_ZN10layer_norm13ln_fwd_kernelINS_13Kernel_traitsIf13__nv_bfloat16S2_S2_fjLj2048ELj1ELj4ELj1ELj16ENS_18Kernel_traits_baseILj2048EfS2_S2_S2_fjLj128EEEEELb0ELb0ELb1ELb1EEEvNS_9FwdParamsE)
        /*10ac*/ 	.word	0x00000000


	//----- nvinfo : EIATTR_MIN_STACK_SIZE
	.align		4
.L_720:
        /*10b0*/ 	.byte	0x04, 0x12
        /*10b2*/ 	.short	(.L_722 - .L_721)
	.align		4
.L_721:
        /*10b4*/ 	.word	index@(_ZN10layer_norm13ln_fwd_kernelINS_13Kernel_traitsIf13__nv_bfloat16S2_S2_fjLj2048ELj1ELj4ELj1ELj16ENS_18Kernel_traits_baseILj2048EfS2_S2_S2_fjLj128EEEEELb0ELb1ELb0ELb0EEEvNS_9FwdParamsE)
        /*10b8*/ 	.word	0x00000068


	//----- nvinfo : EIATTR_MIN_STACK_SIZE
	.align		4
.L_722:
        /*10bc*/ 	.byte	0x04, 0x12
        /*10be*/ 	.short	(.L_724 - .L_723)
	.align		4
.L_723:
        /*10c0*/ 	.word	index@(_ZN10layer_norm13ln_fwd_kernelINS_13Kernel_traitsIf13__nv_bfloat16S2_S2_fjLj2048ELj1ELj4ELj1ELj16ENS_18Kernel_traits_baseILj2048EfS2_S2_S2_fjLj128EEEEELb0ELb1ELb0ELb1EEEvNS_9FwdParamsE)
        /*10c4*/ 	.word	0x00000068


	//----- nvinfo : EIATTR_MIN_STACK_SIZE
	.align		4
.L_724:
        /*10c8*/ 	.byte	0x04, 0x12
        /*10ca*/ 	.short	(.L_726 - .L_725)
	.align		4
.L_725:
        /*10cc*/ 	.word	index@(_ZN10layer_norm13ln_fwd_kernelINS_13Kernel_traitsIf13__nv_bfloat16S2_S2_fjLj2048ELj1ELj4ELj1ELj16ENS_18Kernel_traits_baseILj2048EfS2_S2_S2_fjLj128EEEEELb0ELb1ELb1ELb0EEEvNS_9FwdParamsE)
        /*10d0*/ 	.word	0x00000078


	//----- nvinfo : EIATTR_MIN_STACK_SIZE
	.align		4
.L_726:
        /*10d4*/ 	.byte	0x04, 0x12
        /*10d6*/ 	.short	(.L_728 - .L_727)
	.align		4
.L_727:
        /*10d8*/ 	.word	index@(_ZN10layer_norm13ln_fwd_kernelINS_13Kernel_traitsIf13__nv_bfloat16S2_S2_fjLj2048ELj1ELj4ELj1ELj16ENS_18Kernel_traits_baseILj2048EfS2_S2_S2_fjLj128EEEEELb0ELb1ELb1ELb1EEEvNS_9FwdParamsE)
        /*10dc*/ 	.word	0x00000078


	//----- nvinfo : EIATTR_MIN_STACK_SIZE
	.align		4
.L_728:
        /*10e0*/ 	.byte	0x04, 0x12
        /*10e2*/ 	.short	(.L_730 - .L_729)
	.align		4
.L_729:
        /*10e4*/ 	.word	index@(_ZN10layer_norm13ln_fwd_kernelINS_13Kernel_traitsIf13__nv_bfloat16S2_S2_fjLj2048ELj1ELj4ELj1ELj16ENS_18Kernel_traits_baseILj2048EfS2_S2_S2_fjLj128EEEEELb1ELb0ELb0ELb0EEEvNS_9FwdParamsE)
        /*10e8*/ 	.word	0x00000000


	//----- nvinfo : EIATTR_MIN_STACK_SIZE
	.align		4
.L_730:
        /*10ec*/ 	.byte	0x04, 0x12
        /*10ee*/ 	.short	(.L_732 - .L_731)
	.align		4
.L_731:
        /*10f0*/ 	.word	index@(_ZN10layer_norm13ln_fwd_kernelINS_13Kernel_traitsIf13__nv_bfloat16S2_S2_fjLj2048ELj1ELj4ELj1ELj16ENS_18Kernel_traits_baseILj2048EfS2_S2_S2_fjLj128EEEEELb1ELb0ELb0ELb1EEEvNS_9FwdParamsE)
        /*10f4*/ 	.word	0x00000000


	//----- nvinfo : EIATTR_MIN_STACK_SIZE
	.align		4
.L_732:
        /*10f8*/ 	.byte	0x04, 0x12
        /*10fa*/ 	.short	(.L_734 - .L_733)
	.align		4
.L_733:
        /*10fc*/ 	.word	index@(_ZN10layer_norm13ln_fwd_kernelINS_13Kernel_traitsIf13__nv_bfloat16S2_S2_fjLj2048ELj1ELj4ELj1ELj16ENS_18Kernel_traits_baseILj2048EfS2_S2_S2_fjLj128EEEEELb1ELb0ELb1ELb0EEEvNS_9FwdParamsE)
        /*1100*/ 	.word	0x00000000


	//----- nvinfo : EIATTR_MIN_STACK_SIZE
	.align		4
.L_734:
        /*1104*/ 	.byte	0x04, 0x12
        /*1106*/ 	.short	(.L_736 - .L_735)
	.align		4
.L_735:
        /*1108*/ 	.word	index@(_ZN10layer_norm13ln_fwd_kernelINS_13Kernel_traitsIf13__nv_bfloat16S2_S2_fjLj2048ELj1ELj4ELj1ELj16ENS_18Kernel_traits_baseILj2048EfS2_S2_S2_fjLj128EEEEELb1ELb0ELb1ELb1EEEvNS_9FwdParamsE)
        /*110c*/ 	.word	0x00000000


	//----- nvinfo : EIATTR_MIN_STACK_SIZE
	.align		4
.L_736:
        /*1110*/ 	.byte	0x04, 0x12
        /*1112*/ 	.short	(.L_738 - .L_737)
	.align		4
.L_737:
        /*1114*/ 	.word	index@(_ZN10layer_norm13ln_fwd_kernelINS_13Kernel_traitsIf13__nv_bfloat16S2_S2_fjLj2048ELj1ELj4ELj1ELj16ENS_18Kernel_traits_baseILj2048EfS2_S2_S2_fjLj128EEEEELb1ELb1ELb0ELb0EEEvNS_9FwdParamsE)
        /*1118*/ 	.word	0x00000088


	//----- nvinfo : EIATTR_MIN_STACK_SIZE
	.align		4
.L_738:
        /*111c*/ 	.byte	0x04, 0x12
        /*111e*/ 	.short	(.L_740 - .L_739)
	.align		4
.L_739:
        /*1120*/ 	.word	index@(_ZN10layer_norm13ln_fwd_kernelINS_13Kernel_traitsIf13__nv_bfloat16S2_S2_fjLj2048ELj1ELj4ELj1ELj16ENS_18Kernel_traits_baseILj2048EfS2_S2_S2_fjLj128EEEEELb1ELb1ELb0ELb1EEEvNS_9FwdParamsE)
        /*1124*/ 	.word	0x000000d0


	//----- nvinfo : EIATTR_MIN_STACK_SIZE
	.align		4
.L_740:
        /*1128*/ 	.byte	0x04, 0x12
        /*112a*/ 	.short	(.L_742 - .L_741)
	.align		4
.L_741:
        /*112c*/ 	.word	index@(_ZN10layer_norm13ln_fwd_kernelINS_13Kernel_traitsIf13__nv_bfloat16S2_S2_fjLj2048ELj1ELj4ELj1ELj16ENS_18Kernel_traits_baseILj2048EfS2_S2_S2_fjLj128EEEEELb1ELb1ELb1ELb0EEEvNS_9FwdParamsE)
        /*1130*/ 	.word	0x000000d0


	//----- nvinfo : EIATTR_MIN_STACK_SIZE
	.align		4
.L_742:
        /*1134*/ 	.byte	0x04, 0x12
        /*1136*/ 	.short	(.L_744 - .L_743)
	.align		4
.L_743:
        /*1138*/ 	.word	index@(_ZN10layer_norm13ln_fwd_kernelINS_13Kernel_traitsIf13__nv_bfloat16S2_S2_fjLj2048ELj1ELj4ELj1ELj16ENS_18Kernel_traits_baseILj2048EfS2_S2_S2_fjLj128EEEEELb1ELb1ELb1ELb1EEEvNS_9FwdParamsE)
        /*113c*/ 	.word	0x000000c0


	//----- nvinfo : EIATTR_MIN_STACK_SIZE
	.align		4
.L_744:
        /*1140*/ 	.byte	0x04, 0x12
        /*1142*/ 	.short	(.L_746 - .L_745)
	.align		4
.L_745:
        /*1144*/ 	.word	index@(_ZN10layer_norm13ln_fwd_kernelINS_13Kernel_traitsI13__nv_bfloat16S2_fS2_fjLj2048ELj1ELj4ELj1ELj16ENS_18Kernel_traits_baseILj2048ES2_S2_fS2_fjLj128EEEEELb0ELb0ELb0ELb0EEEvNS_9FwdParamsE)
        /*1148*/ 	.word	0x00000000


	//----- nvinfo : EIATTR_MIN_STACK_SIZE
	.align		4
.L_746:
        /*114c*/ 	.byte	0x04, 0x12
        /*114e*/ 	.short	(.L_748 - .L_747)
	.align		4
.L_747:
        /*1150*/ 	.word	index@(_ZN10layer_norm13ln_fwd_kernelINS_13Kernel_traitsI13__nv_bfloat16S2_fS2_fjLj2048ELj1ELj4ELj1ELj16ENS_18Kernel_traits_baseILj2048ES2_S2_fS2_fjLj128EEEEELb0ELb0ELb0ELb1EEEvNS_9FwdParamsE)
        /*1154*/ 	.word	0x00000000


	//----- nvinfo : EIATTR_MIN_STACK_SIZE
	.align		4
.L_748:
        /*1158*/ 	.byte	0x04, 0x12
        /*115a*/ 	.short	(.L_750 - .L_749)
	.align		4
.L_749:
        /*115c*/ 	.word	index@(_ZN10layer_norm13ln_fwd_kernelINS_13Kernel_traitsI13__nv_bfloat16S2_fS2_fjLj2048ELj1ELj4ELj1ELj16ENS_18Kernel_traits_baseILj2048ES2_S2_fS2_fjLj128EEEEELb0ELb0ELb1ELb0EEEvNS_9FwdParamsE)
        /*1160*/ 	.word	0x00000000


	//----- nvinfo : EIATTR_MIN_STACK_SIZE
	.align		4
.L_750:
        /*1164*/ 	.byte	0x04, 0x12
        /*1166*/ 	.short	(.L_752 - .L_751)
	.align		4
.L_751:
        /*1168*/ 	.word	index@(_ZN10layer_norm13ln_fwd_kernelINS_13Kernel_traitsI13__nv_bfloat16S2_fS2_fjLj2048ELj1ELj4ELj1ELj16ENS_18Kernel_traits_baseILj2048ES2_S2_fS2_fjLj128EEEEELb0ELb0ELb1ELb1EEEvNS_9FwdParamsE)
        /*116c*/ 	.word	0x00000000


	//----- nvinfo : EIATTR_MIN_STACK_SIZE
	.align		4
.L_752:
        /*1170*/ 	.byte	0x04, 0x12
        /*1172*/ 	.short	(.L_754 - .L_753)
	.align		4
.L_753:
        /*1174*/ 	.word	index@(_ZN10layer_norm13ln_fwd_kernelINS_13Kernel_traitsI13__nv_bfloat16S2_fS2_fjLj2048ELj1ELj4ELj1ELj16ENS_18Kernel_traits_baseILj2048ES2_S2_fS2_fjLj128EEEEELb0ELb1ELb0ELb0EEEvNS_9FwdParamsE)
        /*1178*/ 	.word	0x00000070


	//----- nvinfo : EIATTR_MIN_STACK_SIZE
	.align		4
.L_754:
        /*117c*/ 	.byte	0x04, 0x12
        /*117e*/ 	.short	(.L_756 - .L_755)
	.align		4
.L_755:
        /*1180*/ 	.word	index@(_ZN10layer_norm13ln_fwd_kernelINS_13Kernel_traitsI13__nv_bfloat16S2_fS2_fjLj2048ELj1ELj4ELj1ELj16ENS_18Kernel_traits_baseILj2048ES2_S2_fS2_fjLj128EEEEELb0ELb1ELb0ELb1EEEvNS_9FwdParamsE)
        /*1184*/ 	.word	0x00000000


	//----- nvinfo : EIATTR_MIN_STACK_SIZE
	.align		4
.L_756:
        /*1188*/ 	.byte	0x04, 0x12
        /*118a*/ 	.short	(.L_758 - .L_757)
	.align		4
.L_757:
        /*118c*/ 	.word	index@(_ZN10layer_norm13ln_fwd_kernelINS_13Kernel_traitsI13__nv_bfloat16S2_fS2_fjLj2048ELj1ELj4ELj1ELj16ENS_18Kernel_traits_baseILj2048ES2_S2_fS2_fjLj128EEEEELb0ELb1ELb1ELb0EEEvNS_9FwdParamsE)
        /*1190*/ 	.word	0x00000088


	//----- nvinfo : EIATTR_MIN_STACK_SIZE
	.align		4
.L_758:
        /*1194*/ 	.byte	0x04, 0x12
        /*1196*/ 	.short	(.L_760 - .L_759)
	.align		4
.L_759:
        /*1198*/ 	.word	index@(_ZN10layer_norm13ln_fwd_kernelINS_13Kernel_traitsI13__nv_bfloat16S2_fS2_fjLj2048ELj1ELj4ELj1ELj16ENS_18Kernel_traits_baseILj2048ES2_S2_fS2_fjLj128EEEEELb0ELb1ELb1ELb1EEEvNS_9FwdParamsE)
        /*119c*/ 	.word	0x00000000


	//----- nvinfo : EIATTR_MIN_STACK_SIZE
	.align		4
.L_760:
        /*11a0*/ 	.byte	0x04, 0x12
        /*11a2*/ 	.short	(.L_762 - .L_761)
	.align		4
.L_761:
        /*11a4*/ 	.word	index@(_ZN10layer_norm13ln_fwd_kernelINS_13Kernel_traitsI13__nv_bfloat16S2_fS2_fjLj2048ELj1ELj4ELj1ELj16ENS_18Kernel_traits_baseILj2048ES2_S2_fS2_fjLj128EEEEELb1ELb0ELb0ELb0EEEvNS_9FwdParamsE)
        /*11a8*/ 	.word	0x00000000


	//----- nvinfo : EIATTR_MIN_STACK_SIZE
	.align		4
.L_762:
        /*11ac*/ 	.byte	0x04, 0x12
        /*11ae*/ 	.short	(.L_764 - .L_763)
	.align		4
.L_763:
        /*11b0*/ 	.word	index@(_ZN10layer_norm13ln_fwd_kernelINS_13Kernel_traitsI13__nv_bfloat16S2_fS2_fjLj2048ELj1ELj4ELj1ELj16ENS_18Kernel_traits_baseILj2048ES2_S2_fS2_fjLj128EEEEELb1ELb0ELb0ELb1EEEvNS_9FwdParamsE)
        /*11b4*/ 	.word	0x00000000


	//----- nvinfo : EIATTR_MIN_STACK_SIZE
	.align		4
.L_764:
        /*11b8*/ 	.byte	0x04, 0x12
        /*11ba*/ 	.short	(.L_766 - .L_765)
	.align		4
.L_765:
        /*11bc*/ 	.word	index@(_ZN10layer_norm13ln_fwd_kernelINS_13Kernel_traitsI13__nv_bfloat16S2_fS2_fjLj2048ELj1ELj4ELj1ELj16ENS_18Kernel_traits_baseILj2048ES2_S2_fS2_fjLj128EEEEELb1ELb0ELb1ELb0EEEvNS_9FwdParamsE)
        /*11c0*/ 	.word	0x00000000


	//----- nvinfo : EIATTR_MIN_STACK_SIZE
	.align		4
.L_766:
        /*11c4*/ 	.byte	0x04, 0x12
        /*11c6*/ 	.short	(.L_768 - .L_767)
	.align		4
.L_767:
        /*11c8*/ 	.word	index@(_ZN10layer_norm13ln_fwd_kernelINS_13Kernel_traitsI13__nv_bfloat16S2_fS2_fjLj2048ELj1ELj4ELj1ELj16ENS_18Kernel_traits_baseILj2048ES2_S2_fS2_fjLj128EEEEELb1ELb0ELb1ELb1EEEvNS_9FwdParamsE)
        /*11cc*/ 	.word	0x00000000


	//----- nvinfo : EIATTR_MIN_STACK_SIZE
	.align		4
.L_768:
        /*11d0*/ 	.byte	0x04, 0x12
        /*11d2*/ 	.short	(.L_770 - .L_769)
	.align		4
.L_769:
        /*11d4*/ 	.word	index@(_ZN10layer_norm13ln_fwd_kernelINS_13Kernel_traitsI13__nv_bfloat16S2_fS2_fjLj2048ELj1ELj4ELj1ELj16ENS_18Kernel_traits_baseILj2048ES2_S2_fS2_fjLj128EEEEELb1ELb1ELb0ELb0EEEvNS_9FwdParamsE)
        /*11d8*/ 	.word	0x00000098


	//----- nvinfo : EIATTR_MIN_STACK_SIZE
	.align		4
.L_770:
        /*11dc*/ 	.byte	0x04, 0x12
        /*11de*/ 	.short	(.L_772 - .L_771)
	.align		4
.L_771:
        /*11e0*/ 	.word	index@(_ZN10layer_norm13ln_fwd_kernelINS_13Kernel_traitsI13__nv_bfloat16S2_fS2_fjLj2048ELj1ELj4ELj1ELj16ENS_18Kernel_traits_baseILj2048ES2_S2_fS2_fjLj128EEEEELb1ELb1ELb0ELb1EEEvNS_9FwdParamsE)
        /*11e4*/ 	.word	0x00000040


	//----- nvinfo : EIATTR_MIN_STACK_SIZE
	.align		4
.L_772:
        /*11e8*/ 	.byte	0x04, 0x12
        /*11ea*/ 	.short	(.L_774 - .L_773)
	.align		4
.L_773:
        /*11ec*/ 	.word	index@(_ZN10layer_norm13ln_fwd_kernelINS_13Kernel_traitsI13__nv_bfloat16S2_fS2_fjLj2048ELj1ELj4ELj1ELj16ENS_18Kernel_traits_baseILj2048ES2_S2_fS2_fjLj128EEEEELb1ELb1ELb1ELb0EEEvNS_9FwdParamsE)
        /*11f0*/ 	.word	0x000000d0


	//----- nvinfo : EIATTR_MIN_STACK_SIZE
	.align		4
.L_774:
        /*11f4*/ 	.byte	0x04, 0x12
        /*11f6*/ 	.short	(.L_776 - .L_775)
	.align		4
.L_775:
        /*11f8*/ 	.word	index@(_ZN10layer_norm13ln_fwd_kernelINS_13Kernel_traitsI13__nv_bfloat16S2_fS2_fjLj2048ELj1ELj4ELj1ELj16ENS_18Kernel_traits_baseILj2048ES2_S2_fS2_fjLj128EEEEELb1ELb1ELb1ELb1EEEvNS_9FwdParamsE)
        /*11fc*/ 	.word	0x00000028


	//----- nvinfo : EIATTR_MIN_STACK_SIZE
	.align		4
.L_776:
        /*1200*/ 	.byte	0x04, 0x12
        /*1202*/ 	.short	(.L_778 - .L_777)
	.align		4
.L_777:
        /*1204*/ 	.word	index@(_ZN10layer_norm13ln_fwd_kernelINS_13Kernel_traitsIf13__nv_bfloat16fS2_fjLj2048ELj1ELj4ELj1ELj16ENS_18Kernel_traits_baseILj2048EfS2_fS2_fjLj128EEEEELb0ELb0ELb0ELb0EEEvNS_9FwdParamsE)
        /*1208*/ 	.word	0x00000000


	//----- nvinfo : EIATTR_MIN_STACK_SIZE
	.align		4
.L_778:
        /*120c*/ 	.byte	0x04, 0x12
        /*120e*/ 	.short	(.L_780 - .L_779)
	.align		4
.L_779:
        /*1210*/ 	.word	index@(_ZN10layer_norm13ln_fwd_kernelINS_13Kernel_traitsIf13__nv_bfloat16fS2_fjLj2048ELj1ELj4ELj1ELj16ENS_18Kernel_traits_baseILj2048EfS2_fS2_fjLj128EEEEELb0ELb0ELb0ELb1EEEvNS_9FwdParamsE)
        /*1214*/ 	.word	0x00000000


	//----- nvinfo : EIATTR_MIN_STACK_SIZE
	.align		4
.L_780:
        /*1218*/ 	.byte	0x04, 0x12
        /*121a*/ 	.short	(.L_782 - .L_781)
	.align		4
.L_781:
        /*121c*/ 	.word	index@(_ZN10layer_norm13ln_fwd_kernelINS_13Kernel_traitsIf13__nv_bfloat16fS2_fjLj2048ELj1ELj4ELj1ELj16ENS_18Kernel_traits_baseILj2048EfS2_fS2_fjLj128EEEEELb0ELb0ELb1ELb0EEEvNS_9FwdParamsE)
        /*1220*/ 	.word	0x00000000


	//----- nvinfo : EIATTR_MIN_STACK_SIZE
	.align		4
.L_782:
        /*1224*/ 	.byte	0x04, 0x12
        /*1226*/ 	.short	(.L_784 - .L_783)
	.align		4
.L_783:
        /*1228*/ 	.word	index@(_ZN10layer_norm13ln_fwd_kernelINS_13Kernel_traitsIf13__nv_bfloat16fS2_fjLj2048ELj1ELj4ELj1ELj16ENS_18Kernel_traits_baseILj2048EfS2_fS2_fjLj128EEEEELb0ELb0ELb1ELb1EEEvNS_9FwdParamsE)
        /*122c*/ 	.word	0x00000000


	//----- nvinfo : EIATTR_MIN_STACK_SIZE
	.align		4
.L_784:
        /*1230*/ 	.byte	0x04, 0x12
        /*1232*/ 	.short	(.L_786 - .L_785)
	.align		4
.L_785:
        /*1234*/ 	.word	index@(_ZN10layer_norm13ln_fwd_kernelINS_13Kernel_traitsIf13__nv_bfloat16fS2_fjLj2048ELj1ELj4ELj1ELj16ENS_18Kernel_traits_baseILj2048EfS2_fS2_fjLj128EEEEELb0ELb1ELb0ELb0EEEvNS_9FwdParamsE)
        /*1238*/ 	.word	0x00000078


	//----- nvinfo : EIATTR_MIN_STACK_SIZE
	.align		4
.L_786:
        /*123c*/ 	.byte	0x04, 0x12
        /*123e*/ 	.short	(.L_788 - .L_787)
	.align		4
.L_787:
        /*1240*/ 	.word	index@(_ZN10layer_norm13ln_fwd_kernelINS_13Kernel_traitsIf13__nv_bfloat16fS2_fjLj2048ELj1ELj4ELj1ELj16ENS_18Kernel_traits_baseILj2048EfS2_fS2_fjLj128EEEEELb0ELb1ELb0ELb1EEEvNS_9FwdParamsE)
        /*1244*/ 	.word	0x00000078


	//----- nvinfo : EIATTR_MIN_STACK_SIZE
	.align		4
.L_788:
        /*1248*/ 	.byte	0x04, 0x12
        /*124a*/ 	.short	(.L_790 - .L_789)
	.align		4
.L_789:
        /*124c*/ 	.word	index@(_ZN10layer_norm13ln_fwd_kernelINS_13Kernel_traitsIf13__nv_bfloat16fS2_fjLj2048ELj1ELj4ELj1ELj16ENS_18Kernel_traits_baseILj2048EfS2_fS2_fjLj128EEEEELb0ELb1ELb1ELb0EEEvNS_9FwdParamsE)
        /*1250*/ 	.word	0x00000090


	//----- nvinfo : EIATTR_MIN_STACK_SIZE
	.align		4
.L_790:
        /*1254*/ 	.byte	0x04, 0x12
        /*1256*/ 	.short	(.L_792 - .L_791)
	.align		4
.L_791:
        /*1258*/ 	.word	index@(_ZN10layer_norm13ln_fwd_kernelINS_13Kernel_traitsIf13__nv_bfloat16fS2_fjLj2048ELj1ELj4ELj1ELj16ENS_18Kernel_traits_baseILj2048EfS2_fS2_fjLj128EEEEELb0ELb1ELb1ELb1EEEvNS_9FwdParamsE)
        /*125c*/ 	.word	0x00000070


	//----- nvinfo : EIATTR_MIN_STACK_SIZE
	.align		4
.L_792:
        /*1260*/ 	.byte	0x04, 0x12
        /*1262*/ 	.short	(.L_794 - .L_793)
	.align		4
.L_793:
        /*1264*/ 	.word	index@(_ZN10layer_norm13ln_fwd_kernelINS_13Kernel_traitsIf13__nv_bfloat16fS2_fjLj2048ELj1ELj4ELj1ELj16ENS_18Kernel_traits_baseILj2048EfS2_fS2_fjLj128EEEEELb1ELb0ELb0ELb0EEEvNS_9FwdParamsE)
        /*1268*/ 	.word	0x00000000


	//----- nvinfo : EIATTR_MIN_STACK_SIZE
	.align		4
.L_794:
        /*126c*/ 	.byte	0x04, 0x12
        /*126e*/ 	.short	(.L_796 - .L_795)
	.align		4
.L_795:
        /*1270*/ 	.word	index@(_ZN10layer_norm13ln_fwd_kernelINS_13Kernel_traitsIf13__nv_bfloat16fS2_fjLj2048ELj1ELj4ELj1ELj16ENS_18Kernel_traits_baseILj2048EfS2_fS2_fjLj128EEEEELb1ELb0ELb0ELb1EEEvNS_9FwdParamsE)
        /*1274*/ 	.word	0x00000000


	//----- nvinfo : EIATTR_MIN_STACK_SIZE
	.align		4
.L_796:
        /*1278*/ 	.byte	0x04, 0x12
        /*127a*/ 	.short	(.L_798 - .L_797)
	.align		4
.L_797:
        /*127c*/ 	.word	index@(_ZN10layer_norm13ln_fwd_kernelINS_13Kernel_traitsIf13__nv_bfloat16fS2_fjLj2048ELj1ELj4ELj1ELj16ENS_18Kernel_traits_baseILj2048EfS2_fS2_fjLj128EEEEELb1ELb0ELb1ELb0EEEvNS_9FwdParamsE)
        /*1280*/ 	.word	0x00000000


	//----- nvinfo : EIATTR_MIN_STACK_SIZE
	.align		4
.L_798:
        /*1284*/ 	.byte	0x04, 0x12
        /*1286*/ 	.short	(.L_800 - .L_799)
	.align		4
.L_799:
        /*1288*/ 	.word	index@(_ZN10layer_norm13ln_fwd_kernelINS_13Kernel_traitsIf13__nv_bfloat16fS2_fjLj2048ELj1ELj4ELj1ELj16ENS_18Kernel_traits_baseILj2048EfS2_fS2_fjLj128EEEEELb1ELb0ELb1ELb1EEEvNS_9FwdParamsE)
        /*128c*/ 	.word	0x00000000


	//----- nvinfo : EIATTR_MIN_STACK_SIZE
	.align		4
.L_800:
        /*1290*/ 	.byte	0x04, 0x12
        /*1292*/ 	.short	(.L_802 - .L_801)
	.align		4
.L_801:
        /*1294*/ 	.word	index@(_ZN10layer_norm13ln_fwd_kernelINS_13Kernel_traitsIf13__nv_bfloat16fS2_fjLj2048ELj1ELj4ELj1ELj16ENS_18Kernel_traits_baseILj2048EfS2_fS2_fjLj128EEEEELb1ELb1ELb0ELb0EEEvNS_9FwdParamsE)
        /*1298*/ 	.word	0x00000098


	//----- nvinfo : EIATTR_MIN_STACK_SIZE
	.align		4
.L_802:
        /*129c*/ 	.byte	0x04, 0x12
        /*129e*/ 	.short	(.L_804 - .L_803)
	.align		4
.L_803:
        /*12a0*/ 	.word	index@(_ZN10layer_norm13ln_fwd_kernelINS_13Kernel_traitsIf13__nv_bfloat16fS2_fjLj2048ELj1ELj4ELj1ELj16ENS_18Kernel_traits_baseILj2048EfS2_fS2_fjLj128EEEEELb1ELb1ELb0ELb1EEEvNS_9FwdParamsE)
        /*12a4*/ 	.word	0x000000c0


	//----- nvinfo : EIATTR_MIN_STACK_SIZE
	.align		4
.L_804:
        /*12a8*/ 	.byte	0x04, 0x12
        /*12aa*/ 	.short	(.L_806 - .L_805)
	.align		4
.L_805:
        /*12ac*/ 	.word	index@(_ZN10layer_norm13ln_fwd_kernelINS_13Kernel_traitsIf13__nv_bfloat16fS2_fjLj2048ELj1ELj4ELj1ELj16ENS_18Kernel_traits_baseILj2048EfS2_fS2_fjLj128EEEEELb1ELb1ELb1ELb0EEEvNS_9FwdParamsE)
        /*12b0*/ 	.word	0x000000d0


	//----- nvinfo : EIATTR_MIN_STACK_SIZE
	.align		4
.L_806:
        /*12b4*/ 	.byte	0x04, 0x12
        /*12b6*/ 	.short	(.L_808 - .L_807)
	.align		4
.L_807:
        /*12b8*/ 	.word	index@(_ZN10layer_norm13ln_fwd_kernelINS_13Kernel_traitsIf13__nv_bfloat16fS2_fjLj2048ELj1ELj4ELj1ELj16ENS_18Kernel_traits_baseILj2048EfS2_fS2_fjLj128EEEEELb1ELb1ELb1ELb1EEEvNS_9FwdParamsE)
        /*12bc*/ 	.word	0x000000b8


	//----- nvinfo : EIATTR_MIN_STACK_SIZE
	.align		4
.L_808:
        /*12c0*/ 	.byte	0x04, 0x12
        /*12c2*/ 	.short	(.L_810 - .L_809)
	.align		4
.L_809:
        /*12c4*/ 	.word	index@(_ZN10layer_norm13ln_fwd_kernelINS_13Kernel_traitsIf6__halfS2_S2_fjLj2048ELj1ELj4ELj1ELj16ENS_18Kernel_traits_baseILj2048EfS2_S2_S2_fjLj128EEEEELb0ELb0ELb0ELb0EEEvNS_9FwdParamsE)
        /*12c8*/ 	.word	0x00000000


	//----- nvinfo : EIATTR_MIN_STACK_SIZE
	.align		4
.L_810:
        /*12cc*/ 	.byte	0x04, 0x12
        /*12ce*/ 	.short	(.L_812 - .L_811)
	.align		4
.L_811:
        /*12d0*/ 	.word	index@(_ZN10layer_norm13ln_fwd_kernelINS_13Kernel_traitsIf6__halfS2_S2_fjLj2048ELj1ELj4ELj1ELj16ENS_18Kernel_traits_baseILj2048EfS2_S2_S2_fjLj128EEEEELb0ELb0ELb0ELb1EEEvNS_9FwdParamsE)
        /*12d4*/ 	.word	0x00000000


	//----- nvinfo : EIATTR_MIN_STACK_SIZE
	.align		4
.L_812:
        /*12d8*/ 	.byte	0x04, 0x12
        /*12da*/ 	.short	(.L_814 - .L_813)
	.align		4
.L_813:
        /*12dc*/ 	.word	index@(_ZN10layer_norm13ln_fwd_kernelINS_13Kernel_traitsIf6__halfS2_S2_fjLj2048ELj1ELj4ELj1ELj16ENS_18Kernel_traits_baseILj2048EfS2_S2_S2_fjLj128EEEEELb0ELb0ELb1ELb0EEEvNS_9FwdParamsE)
        /*12e0*/ 	.word	0x00000000


	//----- nvinfo : EIATTR_MIN_STACK_SIZE
	.align		4
.L_814:
        /*12e4*/ 	.byte	0x04, 0x12
        /*12e6*/ 	.short	(.L_816 - .L_815)
	.align		4
.L_815:
        /*12e8*/ 	.word	index@(_ZN10layer_norm13ln_fwd_kernelINS_13Kernel_traitsIf6__halfS2_S2_fjLj2048ELj1ELj4ELj1ELj16ENS_18Kernel_traits_baseILj2048EfS2_S2_S2_fjLj128EEEEELb0ELb0ELb1ELb1EEEvNS_9FwdParamsE)
        /*12ec*/ 	.word	0x00000000


	//----- nvinfo : EIATTR_MIN_STACK_SIZE
	.align		4
.L_816:
        /*12f0*/ 	.byte	0x04, 0x12
        /*12f2*/ 	.short	(.L_818 - .L_817)
	.align		4
.L_817:
        /*12f4*/ 	.word	index@(_ZN10layer_norm13ln_fwd_kernelINS_13Kernel_traitsIf6__halfS2_S2_fjLj2048ELj1ELj4ELj1ELj16ENS_18Kernel_traits_baseILj2048EfS2_S2_S2_fjLj128EEEEELb0ELb1ELb0ELb0EEEvNS_9FwdParamsE)
        /*12f8*/ 	.word	0x00000068


	//----- nvinfo : EIATTR_MIN_STACK_SIZE
	.align		4
.L_818:
        /*12fc*/ 	.byte	0x04, 0x12
        /*12fe*/ 	.short	(.L_820 - .L_819)
	.align		4
.L_819:
        /*1300*/ 	.word	index@(_ZN10layer_norm13ln_fwd_kernelINS_13Kernel_traitsIf6__halfS2_S2_fjLj2048ELj1ELj4ELj1ELj16ENS_18Kernel_traits_baseILj2048EfS2_S2_S2_fjLj128EEEEELb0ELb1ELb0ELb1EEEvNS_9FwdParamsE)
        /*1304*/ 	.word	0x00000068


	//----- nvinfo : EIATTR_MIN_STACK_SIZE
	.align		4
.L_820:
        /*1308*/ 	.byte	0x04, 0x12
        /*130a*/ 	.short	(.L_822 - .L_821)
	.align		4
.L_821:
        /*130c*/ 	.word	index@(_ZN10layer_norm13ln_fwd_kernelINS_13Kernel_traitsIf6__halfS2_S2_fjLj2048ELj1ELj4ELj1ELj16ENS_18Kernel_traits_baseILj2048EfS2_S2_S2_fjLj128EEEEELb0ELb1ELb1ELb0EEEvNS_9FwdParamsE)
        /*1310*/ 	.word	0x00000078


	//----- nvinfo : EIATTR_MIN_STACK_SIZE
	.align		4
.L_822:
        /*1314*/ 	.byte	0x04, 0x12
        /*1316*/ 	.short	(.L_824 - .L_823)
	.align		4
.L_823:
        /*1318*/ 	.word	index@(_ZN10layer_norm13ln_fwd_kernelINS_13Kernel_traitsIf6__halfS2_S2_fjLj2048ELj1ELj4ELj1ELj16ENS_18Kernel_traits_baseILj2048EfS2_S2_S2_fjLj128EEEEELb0ELb1ELb1ELb1EEEvNS_9FwdParamsE)
        /*131c*/ 	.word	0x00000078


	//----- nvinfo : EIATTR_MIN_STACK_SIZE
	.align		4
.L_824:
        /*1320*/ 	.byte	0x04, 0x12
        /*1322*/ 	.short	(.L_826 - .L_825)
	.align		4
.L_825:
        /*1324*/ 	.word	index@(_ZN10layer_norm13ln_fwd_kernelINS_13Kernel_traitsIf6__halfS2_S2_fjLj2048ELj1ELj4ELj1ELj16ENS_18Kernel_traits_baseILj2048EfS2_S2_S2_fjLj128EEEEELb1ELb0ELb0ELb0EEEvNS_9FwdParamsE)
        /*1328*/ 	.word	0x00000000


	//----- nvinfo : EIATTR_MIN_STACK_SIZE
	.align		4
.L_826:
        /*132c*/ 	.byte	0x04, 0x12
        /*132e*/ 	.short	(.L_828 - .L_827)
	.align		4
.L_827:
        /*1330*/ 	.word	index@(_ZN10layer_norm13ln_fwd_kernelINS_13Kernel_traitsIf6__halfS2_S2_fjLj2048ELj1ELj4ELj1ELj16ENS_18Kernel_traits_baseILj2048EfS2_S2_S2_fjLj128EEEEELb1ELb0ELb0ELb1EEEvNS_9FwdParamsE)
        /*1334*/ 	.word	0x00000000


	//----- nvinfo : EIATTR_MIN_STACK_SIZE
	.align		4
.L_828:
        /*1338*/ 	.byte	0x04, 0x12
        /*133a*/ 	.short	(.L_830 - .L_829)
	.align		4
.L_829:
        /*133c*/ 	.word	index@(_ZN10layer_norm13ln_fwd_kernelINS_13Kernel_traitsIf6__halfS2_S2_fjLj2048ELj1ELj4ELj1ELj16ENS_18Kernel_traits_baseILj2048EfS2_S2_S2_fjLj128EEEEELb1ELb0ELb1ELb0EEEvNS_9FwdParamsE)
        /*1340*/ 	.word	0x00000000


	//----- nvinfo : EIATTR_MIN_STACK_SIZE
	.align		4
.L_830:
        /*1344*/ 	.byte	0x04, 0x12
        /*1346*/ 	.short	(.L_832 - .L_831)
	.align		4
.L_831:
        /*1348*/ 	.word	index@(_ZN10layer_norm13ln_fwd_kernelINS_13Kernel_traitsIf6__halfS2_S2_fjLj2048ELj1ELj4ELj1ELj16ENS_18Kernel_traits_baseILj2048EfS2_S2_S2_fjLj128EEEEELb1ELb0ELb1ELb1EEEvNS_9FwdParamsE)
        /*134c*/ 	.word	0x00000000


	//----- nvinfo : EIATTR_MIN_STACK_SIZE
	.align		4
.L_832:
        /*1350*/ 	.byte	0x04, 0x12
        /*1352*/ 	.short	(.L_834 - .L_833)
	.align		4
.L_833:
        /*1354*/ 	.word	index@(_ZN10layer_norm13ln_fwd_kernelINS_13Kernel_traitsIf6__halfS2_S2_fjLj2048ELj1ELj4ELj1ELj16ENS_18Kernel_traits_baseILj2048EfS2_S2_S2_fjLj128EEEEELb1ELb1ELb0ELb0EEEvNS_9FwdParamsE)
        /*1358*/ 	.word	0x00000088


	//----- nvinfo : EIATTR_MIN_STACK_SIZE
	.align		4
.L_834:
        /*135c*/ 	.byte	0x04, 0x12
        /*135e*/ 	.short	(.L_836 - .L_835)
	.align		4
.L_835:
        /*1360*/ 	.word	index@(_ZN10layer_norm13ln_fwd_kernelINS_13Kernel_traitsIf6__halfS2_S2_fjLj2048ELj1ELj4ELj1ELj16ENS_18Kernel_traits_baseILj2048EfS2_S2_S2_fjLj128EEEEELb1ELb1ELb0ELb1EEEvNS_9FwdParamsE)
        /*1364*/ 	.word	0x000000c0


	//----- nvinfo : EIATTR_MIN_STACK_SIZE
	.align		4
.L_836:
        /*1368*/ 	.byte	0x04, 0x12
        /*136a*/ 	.short	(.L_838 - .L_837)
	.align		4
.L_837:
        /*136c*/ 	.word	index@(_ZN10layer_norm13ln_fwd_kernelINS_13Kernel_traitsIf6__halfS2_S2_fjLj2048ELj1ELj4ELj1ELj16ENS_18Kernel_traits_baseILj2048EfS2_S2_S2_fjLj128EEEEELb1ELb1ELb1ELb0EEEvNS_9FwdParamsE)
        /*1370*/ 	.word	0x000000d0


	//----- nvinfo : EIATTR_MIN_STACK_SIZE
	.align		4
.L_838:
        /*1374*/ 	.byte	0x04, 0x12
        /*1376*/ 	.short	(.L_840 - .L_839)
	.align		4
.L_839:
        /*1378*/ 	.word	index@(_ZN10layer_norm13ln_fwd_kernelINS_13Kernel_traitsIf6__halfS2_S2_fjLj2048ELj1ELj4ELj1ELj16ENS_18Kernel_traits_baseILj2048EfS2_S2_S2_fjLj128EEEEELb1ELb1ELb1ELb1EEEvNS_9FwdParamsE)
        /*137c*/ 	.word	0x000000c0


	//----- nvinfo : EIATTR_MIN_STACK_SIZE
	.align		4
.L_840:
        /*1380*/ 	.byte	0x04, 0x12
        /*1382*/ 	.short	(.L_842 - .L_841)
	.align		4
.L_841:
        /*1384*/ 	.word	index@(_ZN10layer_norm13ln_fwd_kernelINS_13Kernel_traitsI6__halfS2_fS2_fjLj2048ELj1ELj4ELj1ELj16ENS_18Kernel_traits_baseILj2048ES2_S2_fS2_fjLj128EEEEELb0ELb0ELb0ELb0EEEvNS_9FwdParamsE)
        /*1388*/ 	.word	0x00000000


	//----- nvinfo : EIATTR_MIN_STACK_SIZE
	.align		4
.L_842:
        /*138c*/ 	.byte	0x04, 0x12
        /*138e*/ 	.short	(.L_844 - .L_843)
	.align		4
.L_843:
        /*1390*/ 	.word	index@(_ZN10layer_norm13ln_fwd_kernelINS_13Kernel_traitsI6__halfS2_fS2_fjLj2048ELj1ELj4ELj1ELj16ENS_18Kernel_traits_baseILj2048ES2_S2_fS2_fjLj128EEEEELb0ELb0ELb0ELb1EEEvNS_9FwdParamsE)
        /*1394*/ 	.word	0x00000000


	//----- nvinfo : EIATTR_MIN_STACK_SIZE
	.align		4
.L_844:
        /*1398*/ 	.byte	0x04, 0x12
        /*139a*/ 	.short	(.L_846 - .L_845)
	.align		4
.L_845:
        /*139c*/ 	.word	index@(_ZN10layer_norm13ln_fwd_kernelINS_13Kernel_traitsI6__halfS2_fS2_fjLj2048ELj1ELj4ELj1ELj16ENS_18Kernel_traits_baseILj2048ES2_S2_fS2_fjLj128EEEEELb0ELb0ELb1ELb0EEEvNS_9FwdParamsE)
        /*13a0*/ 	.word	0x00000000


	//----- nvinfo : EIATTR_MIN_STACK_SIZE
	.align		4
.L_846:
        /*13a4*/ 	.byte	0x04, 0x12
        /*13a6*/ 	.short	(.L_848 - .L_847)
	.align		4
.L_847:
        /*13a8*/ 	.word	index@(_ZN10layer_norm13ln_fwd_kernelINS_13Kernel_traitsI6__halfS2_fS2_fjLj2048ELj1ELj4ELj1ELj16ENS_18Kernel_traits_baseILj2048ES2_S2_fS2_fjLj128EEEEELb0ELb0ELb1ELb1EEEvNS_9FwdParamsE)
        /*13ac*/ 	.word	0x00000000


	//----- nvinfo : EIATTR_MIN_STACK_SIZE
	.align		4
.L_848:
        /*13b0*/ 	.byte	0x04, 0x12
        /*13b2*/ 	.short	(.L_850 - .L_849)
	.align		4
.L_849:
        /*13b4*/ 	.word	index@(_ZN10layer_norm13ln_fwd_kernelINS_13Kernel_traitsI6__halfS2_fS2_fjLj2048ELj1ELj4ELj1ELj16ENS_18Kernel_traits_baseILj2048ES2_S2_fS2_fjLj128EEEEELb0ELb1ELb0ELb0EEEvNS_9FwdParamsE)
        /*13b8*/ 	.word	0x00000000


	//----- nvinfo : EIATTR_MIN_STACK_SIZE
	.align		4
.L_850:
        /*13bc*/ 	.byte	0x04, 0x12
        /*13be*/ 	.short	(.L_852 - .L_851)
	.align		4
.L_851:
        /*13c0*/ 	.word	index@(_ZN10layer_norm13ln_fwd_kernelINS_13Kernel_traitsI6__halfS2_fS2_fjLj2048ELj1ELj4ELj1ELj16ENS_18Kernel_traits_baseILj2048ES2_S2_fS2_fjLj128EEEEELb0ELb1ELb0ELb1EEEvNS_9FwdParamsE)
        /*13c4*/ 	.word	0x00000000


	//----- nvinfo : EIATTR_MIN_STACK_SIZE
	.align		4
.L_852:
        /*13c8*/ 	.byte	0x04, 0x12
        /*13ca*/ 	.short	(.L_854 - .L_853)
	.align		4
.L_853:
        /*13cc*/ 	.word	index@(_ZN10layer_norm13ln_fwd_kernelINS_13Kernel_traitsI6__halfS2_fS2_fjLj2048ELj1ELj4ELj1ELj16ENS_18Kernel_traits_baseILj2048ES2_S2_fS2_fjLj128EEEEELb0ELb1ELb1ELb0EEEvNS_9FwdParamsE)
        /*13d0*/ 	.word	0x00000000


	//----- nvinfo : EIATTR_MIN_STACK_SIZE
	.align		4
.L_854:
        /*13d4*/ 	.byte	0x04, 0x12
        /*13d6*/ 	.short	(.L_856 - .L_855)
	.align		4
.L_855:
        /*13d8*/ 	.word	index@(_ZN10layer_norm13ln_fwd_kernelINS_13Kernel_traitsI6__halfS2_fS2_fjLj2048ELj1ELj4ELj1ELj16ENS_18Kernel_traits_baseILj2048ES2_S2_fS2_fjLj128EEEEELb0ELb1ELb1ELb1EEEvNS_9FwdParamsE)
        /*13dc*/ 	.word	0x00000000


	//----- nvinfo : EIATTR_MIN_STACK_SIZE
	.align		4
.L_856:
        /*13e0*/ 	.byte	0x04, 0x12
        /*13e2*/ 	.short	(.L_858 - .L_857)
	.align		4
.L_857:
        /*13e4*/ 	.word	index@(_ZN10layer_norm13ln_fwd_kernelINS_13Kernel_traitsI6__halfS2_fS2_fjLj2048ELj1ELj4ELj1ELj16ENS_18Kernel_traits_baseILj2048ES2_S2_fS2_fjLj128EEEEELb1ELb0ELb0ELb0EEEvNS_9FwdParamsE)
        /*13e8*/ 	.word	0x00000000


	//----- nvinfo : EIATTR_MIN_STACK_SIZE
	.align		4
.L_858:
        /*13ec*/ 	.byte	0x04, 0x12
        /*13ee*/ 	.short	(.L_860 - .L_859)
	.align		4
.L_859:
        /*13f0*/ 	.word	index@(_ZN10layer_norm13ln_fwd_kernelINS_13Kernel_traitsI6__halfS2_fS2_fjLj2048ELj1ELj4ELj1ELj16ENS_18Kernel_traits_baseILj2048ES2_S2_fS2_fjLj128EEEEELb1ELb0ELb0ELb1EEEvNS_9FwdParamsE)
        /*13f4*/ 	.word	0x00000000


	//----- nvinfo : EIATTR_MIN_STACK_SIZE
	.align		4
.L_860:
        /*13f8*/ 	.byte	0x04, 0x12
        /*13fa*/ 	.short	(.L_862 - .L_861)
	.align		4
.L_861:
        /*13fc*/ 	.word	index@(_ZN10layer_norm13ln_fwd_kernelINS_13Kernel_traitsI6__halfS2_fS2_fjLj2048ELj1ELj4ELj1ELj16ENS_18Kernel_traits_baseILj2048ES2_S2_fS2_fjLj128EEEEELb1ELb0ELb1ELb0EEEvNS_9FwdParamsE)
        /*1400*/ 	.word	0x00000000


	//----- nvinfo : EIATTR_MIN_STACK_SIZE
	.align		4
.L_862:
        /*1404*/ 	.byte	0x04, 0x12
        /*1406*/ 	.short	(.L_864 - .L_863)
	.align		4
.L_863:
        /*1408*/ 	.word	index@(_ZN10layer_norm13ln_fwd_kernelINS_13Kernel_traitsI6__halfS2_fS2_fjLj2048ELj1ELj4ELj1ELj16ENS_18Kernel_traits_baseILj2048ES2_S2_fS2_fjLj128EEEEELb1ELb0ELb1ELb1EEEvNS_9FwdParamsE)
        /*140c*/ 	.word	0x00000000


	//----- nvinfo : EIATTR_MIN_STACK_SIZE
	.align		4
.L_864:
        /*1410*/ 	.byte	0x04, 0x12
        /*1412*/ 	.short	(.L_866 - .L_865)
	.align		4
.L_865:
        /*1414*/ 	.word	index@(_ZN10layer_norm13ln_fwd_kernelINS_13Kernel_traitsI6__halfS2_fS2_fjLj2048ELj1ELj4ELj1ELj16ENS_18Kernel_traits_baseILj2048ES2_S2_fS2_fjLj128EEEEELb1ELb1ELb0ELb0EEEvNS_9FwdParamsE)
        /*1418*/ 	.word	0x00000000


	//----- nvinfo : EIATTR_MIN_STACK_SIZE
	.align		4
.L_866:
        /*141c*/ 	.byte	0x04, 0x12
        /*141e*/ 	.short	(.L_868 - .L_867)
	.align		4
.L_867:
        /*1420*/ 	.word	index@(_ZN10layer_norm13ln_fwd_kernelINS_13Kernel_traitsI6__halfS2_fS2_fjLj2048ELj1ELj4ELj1ELj16ENS_18Kernel_traits_baseILj2048ES2_S2_fS2_fjLj128EEEEELb1ELb1ELb0ELb1EEEvNS_9FwdParamsE)
        /*1424*/ 	.word	0x00000000


	//----- nvinfo : EIATTR_MIN_STACK_SIZE
	.align		4
.L_868:
        /*1428*/ 	.byte	0x04, 0x12
        /*142a*/ 	.short	(.L_870 - .L_869)
	.align		4
.L_869:
        /*142c*/ 	.word	index@(_ZN10layer_norm13ln_fwd_kernelINS_13Kernel_traitsI6__halfS2_fS2_fjLj2048ELj1ELj4ELj1ELj16ENS_18Kernel_traits_baseILj2048ES2_S2_fS2_fjLj128EEEEELb1ELb1ELb1ELb0EEEvNS_9FwdParamsE)
        /*1430*/ 	.word	0x00000000


	//----- nvinfo : EIATTR_MIN_STACK_SIZE
	.align		4
.L_870:
        /*1434*/ 	.byte	0x04, 0x12
        /*1436*/ 	.short	(.L_872 - .L_871)
	.align		4
.L_871:
        /*1438*/ 	.word	index@(_ZN10layer_norm13ln_fwd_kernelINS_13Kernel_traitsI6__halfS2_fS2_fjLj2048ELj1ELj4ELj1ELj16ENS_18Kernel_traits_baseILj2048ES2_S2_fS2_fjLj128EEEEELb1ELb1ELb1ELb1EEEvNS_9FwdParamsE)
        /*143c*/ 	.word	0x00000000


	//----- nvinfo : EIATTR_MIN_STACK_SIZE
	.align		4
.L_872:
        /*1440*/ 	.byte	0x04, 0x12
        /*1442*/ 	.short	(.L_874 - .L_873)
	.align		4
.L_873:
        /*1444*/ 	.word	index@(_ZN10layer_norm13ln_fwd_kernelINS_13Kernel_traitsIf6__halffS2_fjLj2048ELj1ELj4ELj1ELj16ENS_18Kernel_traits_baseILj2048EfS2_fS2_fjLj128EEEEELb0ELb0ELb0ELb0EEEvNS_9FwdParamsE)
        /*1448*/ 	.word	0x00000000


	//----- nvinfo : EIATTR_MIN_STACK_SIZE
	.align		4
.L_874:
        /*144c*/ 	.byte	0x04, 0x12
        /*144e*/ 	.short	(.L_876 - .L_875)
	.align		4
.L_875:
        /*1450*/ 	.word	index@(_ZN10layer_norm13ln_fwd_kernelINS_13Kernel_traitsIf6__halffS2_fjLj2048ELj1ELj4ELj1ELj16ENS_18Kernel_traits_baseILj2048EfS2_fS2_fjLj128EEEEELb0ELb0ELb0ELb1EEEvNS_9FwdParamsE)
        /*1454*/ 	.word	0x00000000


	//----- nvinfo : EIATTR_MIN_STACK_SIZE
	.align		4
.L_876:
        /*1458*/ 	.byte	0x04, 0x12
        /*145a*/ 	.short	(.L_878 - .L_877)
	.align		4
.L_877:
        /*145c*/ 	.word	index@(_ZN10layer_norm13ln_fwd_kernelINS_13Kernel_traitsIf6__halffS2_fjLj2048ELj1ELj4ELj1ELj16ENS_18Kernel_traits_baseILj2048EfS2_fS2_fjLj128EEEEELb0ELb0ELb1ELb0EEEvNS_9FwdParamsE)
        /*1460*/ 	.word	0x00000000


	//----- nvinfo : EIATTR_MIN_STACK_SIZE
	.align		4
.L_878:
        /*1464*/ 	.byte	0x04, 0x12
        /*1466*/ 	.short	(.L_880 - .L_879)
	.align		4
.L_879:
        /*1468*/ 	.word	index@(_ZN10layer_norm13ln_fwd_kernelINS_13Kernel_traitsIf6__halffS2_fjLj2048ELj1ELj4ELj1ELj16ENS_18Kernel_traits_baseILj2048EfS2_fS2_fjLj128EEEEELb0ELb0ELb1ELb1EEEvNS_9FwdParamsE)
        /*146c*/ 	.word	0x00000000


	//----- nvinfo : EIATTR_MIN_STACK_SIZE
	.align		4
.L_880:
        /*1470*/ 	.byte	0x04, 0x12
        /*1472*/ 	.short	(.L_882 - .L_881)
	.align		4
.L_881:
        /*1474*/ 	.word	index@(_ZN10layer_norm13ln_fwd_kernelINS_13Kernel_traitsIf6__halffS2_fjLj2048ELj1ELj4ELj1ELj16ENS_18Kernel_traits_baseILj2048EfS2_fS2_fjLj128EEEEELb0ELb1ELb0ELb0EEEvNS_9FwdParamsE)
        /*1478*/ 	.word	0x00000078


	//----- nvinfo : EIATTR_MIN_STACK_SIZE
	.align		4
.L_882:
        /*147c*/ 	.byte	0x04, 0x12
        /*147e*/ 	.short	(.L_884 - .L_883)
	.align		4
.L_883:
        /*1480*/ 	.word	index@(_ZN10layer_norm13ln_fwd_kernelINS_13Kernel_traitsIf6__halffS2_fjLj2048ELj1ELj4ELj1ELj16ENS_18Kernel_traits_baseILj2048EfS2_fS2_fjLj128EEEEELb0ELb1ELb0ELb1EEEvNS_9FwdParamsE)
        /*1484*/ 	.word	0x00000078


	//----- nvinfo : EIATTR_MIN_STACK_SIZE
	.align		4
.L_884:
        /*1488*/ 	.byte	0x04, 0x12
        /*148a*/ 	.short	(.L_886 - .L_885)
	.align		4
.L_885:
        /*148c*/ 	.word	index@(_ZN10layer_norm13ln_fwd_kernelINS_13Kernel_traitsIf6__halffS2_fjLj2048ELj1ELj4ELj1ELj16ENS_18Kernel_traits_baseILj2048EfS2_fS2_fjLj128EEEEELb0ELb1ELb1ELb0EEEvNS_9FwdParamsE)
        /*1490*/ 	.word	0x00000090


	//----- nvinfo : EIATTR_MIN_STACK_SIZE
	.align		4
.L_886:
        /*1494*/ 	.byte	0x04, 0x12
        /*1496*/ 	.short	(.L_888 - .L_887)
	.align		4
.L_887:
        /*1498*/ 	.word	index@(_ZN10layer_norm13ln_fwd_kernelINS_13Kernel_traitsIf6__halffS2_fjLj2048ELj1ELj4ELj1ELj16ENS_18Kernel_traits_baseILj2048EfS2_fS2_fjLj128EEEEELb0ELb1ELb1ELb1EEEvNS_9FwdParamsE)
        /*149c*/ 	.word	0x00000070


	//----- nvinfo : EIATTR_MIN_STACK_SIZE
	.align		4
.L_888:
        /*14a0*/ 	.byte	0x04, 0x12
        /*14a2*/ 	.short	(.L_890 - .L_889)
	.align		4
.L_889:
        /*14a4*/ 	.word	index@(_ZN10layer_norm13ln_fwd_kernelINS_13Kernel_traitsIf6__halffS2_fjLj2048ELj1ELj4ELj1ELj16ENS_18Kernel_traits_baseILj2048EfS2_fS2_fjLj128EEEEELb1ELb0ELb0ELb0EEEvNS_9FwdParamsE)
        /*14a8*/ 	.word	0x00000000


	//----- nvinfo : EIATTR_MIN_STACK_SIZE
	.align		4
.L_890:
        /*14ac*/ 	.byte	0x04, 0x12
        /*14ae*/ 	.short	(.L_892 - .L_891)
	.align		4
.L_891:
        /*14b0*/ 	.word	index@(_ZN10layer_norm13ln_fwd_kernelINS_13Kernel_traitsIf6__halffS2_fjLj2048ELj1ELj4ELj1ELj16ENS_18Kernel_traits_baseILj2048EfS2_fS2_fjLj128EEEEELb1ELb0ELb0ELb1EEEvNS_9FwdParamsE)
        /*14b4*/ 	.word	0x00000000


	//----- nvinfo : EIATTR_MIN_STACK_SIZE
	.align		4
.L_892:
        /*14b8*/ 	.byte	0x04, 0x12
        /*14ba*/ 	.short	(.L_894 - .L_893)
	.align		4
.L_893:
        /*14bc*/ 	.word	index@(_ZN10layer_norm13ln_fwd_kernelINS_13Kernel_traitsIf6__halffS2_fjLj2048ELj1ELj4ELj1ELj16ENS_18Kernel_traits_baseILj2048EfS2_fS2_fjLj128EEEEELb1ELb0ELb1ELb0EEEvNS_9FwdParamsE)
        /*14c0*/ 	.word	0x00000000


	//----- nvinfo : EIATTR_MIN_STACK_SIZE
	.align		4
.L_894:
        /*14c4*/ 	.byte	0x04, 0x12
        /*14c6*/ 	.short	(.L_896 - .L_895)
	.align		4
.L_895:
        /*14c8*/ 	.word	index@(_ZN10layer_norm13ln_fwd_kernelINS_13Kernel_traitsIf6__halffS2_fjLj2048ELj1ELj4ELj1ELj16ENS_18Kernel_traits_baseILj2048EfS2_fS2_fjLj128EEEEELb1ELb0ELb1ELb1EEEvNS_9FwdParamsE)
        /*14cc*/ 	.word	0x00000000


	//----- nvinfo : EIATTR_MIN_STACK_SIZE
	.align		4
.L_896:
        /*14d0*/ 	.byte	0x04, 0x12
        /*14d2*/ 	.short	(.L_898 - .L_897)
	.align		4
.L_897:
        /*14d4*/ 	.word	index@(_ZN10layer_norm13ln_fwd_kernelINS_13Kernel_traitsIf6__halffS2_fjLj2048ELj1ELj4ELj1ELj16ENS_18Kernel_traits_baseILj2048EfS2_fS2_fjLj128EEEEELb1ELb1ELb0ELb0EEEvNS_9FwdParamsE)
        /*14d8*/ 	.word	0x00000098


	//----- nvinfo : EIATTR_MIN_STACK_SIZE
	.align		4
.L_898:
        /*14dc*/ 	.byte	0x04, 0x12
        /*14de*/ 	.short	(.L_900 - .L_899)
	.align		4
.L_899:
        /*14e0*/ 	.word	index@(_ZN10layer_norm13ln_fwd_kernelINS_13Kernel_traitsIf6__halffS2_fjLj2048ELj1ELj4ELj1ELj16ENS_18Kernel_traits_baseILj2048EfS2_fS2_fjLj128EEEEELb1ELb1ELb0ELb1EEEvNS_9FwdParamsE)
        /*14e4*/ 	.word	0x000000d0


	//----- nvinfo : EIATTR_MIN_STACK_SIZE
	.align		4
.L_900:
        /*14e8*/ 	.byte	0x04, 0x12
        /*14ea*/ 	.short	(.L_902 - .L_901)
	.align		4
.L_901:
        /*14ec*/ 	.word	index@(_ZN10layer_norm13ln_fwd_kernelINS_13Kernel_traitsIf6__halffS2_fjLj2048ELj1ELj4ELj1ELj16ENS_18Kernel_traits_baseILj2048EfS2_fS2_fjLj128EEEEELb1ELb1ELb1ELb0EEEvNS_9FwdParamsE)
        /*14f0*/ 	.word	0x000000d0


	//----- nvinfo : EIATTR_MIN_STACK_SIZE
	.align		4
.L_902:
        /*14f4*/ 	.byte	0x04, 0x12
        /*14f6*/ 	.short	(.L_904 - .L_903)
	.align		4
.L_903:
        /*14f8*/ 	.word	index@(_ZN10layer_norm13ln_fwd_kernelINS_13Kernel_traitsIf6__halffS2_fjLj2048ELj1ELj4ELj1ELj16ENS_18Kernel_traits_baseILj2048EfS2_fS2_fjLj128EEEEELb1ELb1ELb1ELb1EEEvNS_9FwdParamsE)
        /*14fc*/ 	.word	0x000000b8


	//----- nvinfo : EIATTR_MIN_STACK_SIZE
	.align		4
.L_904:
        /*1500*/ 	.byte	0x04, 0x12
        /*1502*/ 	.short	(.L_906 - .L_905)
	.align		4
.L_905:
        /*1504*/ 	.word	index@(_ZN10layer_norm13ln_fwd_kernelINS_13Kernel_traitsI6__halfffffjLj2048ELj1ELj4ELj1ELj16ENS_18Kernel_traits_baseILj2048ES2_ffffjLj128EEEEELb0ELb0ELb0ELb0EEEvNS_9FwdParamsE)
        /*1508*/ 	.word	0x00000000


	//----- nvinfo : EIATTR_MIN_STACK_SIZE
	.align		4
.L_906:
        /*150c*/ 	.byte	0x04, 0x12
        /*150e*/ 	.short	(.L_908 - .L_907)
	.align		4
.L_907:
        /*1510*/ 	.word	index@(_ZN10layer_norm13ln_fwd_kernelINS_13Kernel_traitsI6__halfffffjLj2048ELj1ELj4ELj1ELj16ENS_18Kernel_traits_baseILj2048ES2_ffffjLj128EEEEELb0ELb0ELb0ELb1EEEvNS_9FwdParamsE)
        /*1514*/ 	.word	0x00000000


	//----- nvinfo : EIATTR_MIN_STACK_SIZE
	.align		4
.L_908:
        /*1518*/ 	.byte	0x04, 0x12
        /*151a*/ 	.short	(.L_910 - .L_909)
	.align		4
.L_909:
        /*151c*/ 	.word	index@(_ZN10layer_norm13ln_fwd_kernelINS_13Kernel_traitsI6__halfffffjLj2048ELj1ELj4ELj1ELj16ENS_18Kernel_traits_baseILj2048ES2_ffffjLj128EEEEELb0ELb0ELb1ELb0EEEvNS_9FwdParamsE)
        /*1520*/ 	.word	0x00000000


	//----- nvinfo : EIATTR_MIN_STACK_SIZE
	.align		4
.L_910:
        /*1524*/ 	.byte	0x04, 0x12
        /*1526*/ 	.short	(.L_912 - .L_911)
	.align		4
.L_911:
        /*1528*/ 	.word	index@(_ZN10layer_norm13ln_fwd_kernelINS_13Kernel_traitsI6__halfffffjLj2048ELj1ELj4ELj1ELj16ENS_18Kernel_traits_baseILj2048ES2_ffffjLj128EEEEELb0ELb0ELb1ELb1EEEvNS_9FwdParamsE)
        /*152c*/ 	.word	0x00000000


	//----- nvinfo : EIATTR_MIN_STACK_SIZE
	.align		4
.L_912:
        /*1530*/ 	.byte	0x04, 0x12
        /*1532*/ 	.short	(.L_914 - .L_913)
	.align		4
.L_913:
        /*1534*/ 	.word	index@(_ZN10layer_norm13ln_fwd_kernelINS_13Kernel_traitsI6__halfffffjLj2048ELj1ELj4ELj1ELj16ENS_18Kernel_traits_baseILj2048ES2_ffffjLj128EEEEELb0ELb1ELb0ELb0EEEvNS_9FwdParamsE)
        /*1538*/ 	.word	0x00000000


	//----- nvinfo : EIATTR_MIN_STACK_SIZE
	.align		4
.L_914:
        /*153c*/ 	.byte	0x04, 0x12
        /*153e*/ 	.short	(.L_916 - .L_915)
	.align		4
.L_915:
        /*1540*/ 	.word	index@(_ZN10layer_norm13ln_fwd_kernelINS_13Kernel_traitsI6__halfffffjLj2048ELj1ELj4ELj1ELj16ENS_18Kernel_traits_baseILj2048ES2_ffffjLj128EEEEELb0ELb1ELb0ELb1EEEvNS_9FwdParamsE)
        /*1544*/ 	.word	0x00000000


	//----- nvinfo : EIATTR_MIN_STACK_SIZE
	.align		4
.L_916:
        /*1548*/ 	.byte	0x04, 0x12
        /*154a*/ 	.short	(.L_918 - .L_917)
	.align		4
.L_917:
        /*154c*/ 	.word	index@(_ZN10layer_norm13ln_fwd_kernelINS_13Kernel_traitsI6__halfffffjLj2048ELj1ELj4ELj1ELj16ENS_18Kernel_traits_baseILj2048ES2_ffffjLj128EEEEELb0ELb1ELb1ELb0EEEvNS_9FwdParamsE)
        /*1550*/ 	.word	0x00000000


	//----- nvinfo : EIATTR_MIN_STACK_SIZE
	.align		4
.L_918:
        /*1554*/ 	.byte	0x04, 0x12
        /*1556*/ 	.short	(.L_920 - .L_919)
	.align		4
.L_919:
        /*1558*/ 	.word	index@(_ZN10layer_norm13ln_fwd_kernelINS_13Kernel_traitsI6__halfffffjLj2048ELj1ELj4ELj1ELj16ENS_18Kernel_traits_baseILj2048ES2_ffffjLj128EEEEELb0ELb1ELb1ELb1EEEvNS_9FwdParamsE)
        /*155c*/ 	.word	0x00000000


	//----- nvinfo : EIATTR_MIN_STACK_SIZE
	.align		4
.L_920:
        /*1560*/ 	.byte	0x04, 0x12
        /*1562*/ 	.short	(.L_922 - .L_921)
	.align		4
.L_921:
        /*1564*/ 	.word	index@(_ZN10layer_norm13ln_fwd_kernelINS_13Kernel_traitsI6__halfffffjLj2048ELj1ELj4ELj1ELj16ENS_18Kernel_traits_baseILj2048ES2_ffffjLj128EEEEELb1ELb0ELb0ELb0EEEvNS_9FwdParamsE)
        /*1568*/ 	.word	0x00000000


	//----- nvinfo : EIATTR_MIN_STACK_SIZE
	.align		4
.L_922:
        /*156c*/ 	.byte	0x04, 0x12
        /*156e*/ 	.short	(.L_924 - .L_923)
	.align		4
.L_923:
        /*1570*/ 	.word	index@(_ZN10layer_norm13ln_fwd_kernelINS_13Kernel_traitsI6__halfffffjLj2048ELj1ELj4ELj1ELj16ENS_18Kernel_traits_baseILj2048ES2_ffffjLj128EEEEELb1ELb0ELb0ELb1EEEvNS_9FwdParamsE)
        /*1574*/ 	.word	0x00000000


	//----- nvinfo : EIATTR_MIN_STACK_SIZE
	.align		4
.L_924:
        /*1578*/ 	.byte	0x04, 0x12
        /*157a*/ 	.short	(.L_926 - .L_925)
	.align		4
.L_925:
        /*157c*/ 	.word	index@(_ZN10layer_norm13ln_fwd_kernelINS_13Kernel_traitsI6__halfffffjLj2048ELj1ELj4ELj1ELj16ENS_18Kernel_traits_baseILj2048ES2_ffffjLj128EEEEELb1ELb0ELb1ELb0EEEvNS_9FwdParamsE)
        /*1580*/ 	.word	0x00000000


	//----- nvinfo : EIATTR_MIN_STACK_SIZE
	.align		4
.L_926:
        /*1584*/ 	.byte	0x04, 0x12
        /*1586*/ 	.short	(.L_928 - .L_927)
	.align		4
.L_927:
        /*1588*/ 	.word	index@(_ZN10layer_norm13ln_fwd_kernelINS_13Kernel_traitsI6__halfffffjLj2048ELj1ELj4ELj1ELj16ENS_18Kernel_traits_baseILj2048ES2_ffffjLj128EEEEELb1ELb0ELb1ELb1EEEvNS_9FwdParamsE)
        /*158c*/ 	.word	0x00000000


	//----- nvinfo : EIATTR_MIN_STACK_SIZE
	.align		4
.L_928:
        /*1590*/ 	.byte	0x04, 0x12
        /*1592*/ 	.short	(.L_930 - .L_929)
	.align		4
.L_929:
        /*1594*/ 	.word	index@(_ZN10layer_norm13ln_fwd_kernelINS_13Kernel_traitsI6__halfffffjLj2048ELj1ELj4ELj1ELj16ENS_18Kernel_traits_baseILj2048ES2_ffffjLj128EEEEELb1ELb1ELb0ELb0EEEvNS_9FwdParamsE)
        /*1598*/ 	.word	0x00000000


	//----- nvinfo : EIATTR_MIN_STACK_SIZE
	.align		4
.L_930:
        /*159c*/ 	.byte	0x04, 0x12
        /*159e*/ 	.short	(.L_932 - .L_931)
	.align		4
.L_931:
        /*15a0*/ 	.word	index@(_ZN10layer_norm13ln_fwd_kernelINS_13Kernel_traitsI6__halfffffjLj2048ELj1ELj4ELj1ELj16ENS_18Kernel_traits_baseILj2048ES2_ffffjLj128EEEEELb1ELb1ELb0ELb1EEEvNS_9FwdParamsE)
        /*15a4*/ 	.word	0x00000000


	//----- nvinfo : EIATTR_MIN_STACK_SIZE
	.align		4
.L_932:
        /*15a8*/ 	.byte	0x04, 0x12
        /*15aa*/ 	.short	(.L_934 - .L_933)
	.align		4
.L_933:
        /*15ac*/ 	.word	index@(_ZN10layer_norm13ln_fwd_kernelINS_13Kernel_traitsI6__halfffffjLj2048ELj1ELj4ELj1ELj16ENS_18Kernel_traits_baseILj2048ES2_ffffjLj128EEEEELb1ELb1ELb1ELb0EEEvNS_9FwdParamsE)
        /*15b0*/ 	.word	0x00000000


	//----- nvinfo : EIATTR_MIN_STACK_SIZE
	.align		4
.L_934:
        /*15b4*/ 	.byte	0x04, 0x12
        /*15b6*/ 	.short	(.L_936 - .L_935)
	.align		4
.L_935:
        /*15b8*/ 	.word	index@(_ZN10layer_norm13ln_fwd_kernelINS_13Kernel_traitsI6__halfffffjLj2048ELj1ELj4ELj1ELj16ENS_18Kernel_traits_baseILj2048ES2_ffffjLj128EEEEELb1ELb1ELb1ELb1EEEvNS_9FwdParamsE)
        /*15bc*/ 	.word	0x00000000


	//----- nvinfo : EIATTR_MIN_STACK_SIZE
	.align		4
.L_936:
        /*15c0*/ 	.byte	0x04, 0x12
        /*15c2*/ 	.short	(.L_938 - .L_937)
	.align		4
.L_937:
        /*15c4*/ 	.word	index@(_ZN10layer_norm13ln_fwd_kernelINS_13Kernel_traitsIfffffjLj2048ELj1ELj4ELj1ELj16ENS_18Kernel_traits_baseILj2048EfffffjLj128EEEEELb0ELb0ELb0ELb0EEEvNS_9FwdParamsE)
        /*15c8*/ 	.word	0x00000000


	//----- nvinfo : EIATTR_MIN_STACK_SIZE
	.align		4
.L_938:
        /*15cc*/ 	.byte	0x04, 0x12
        /*15ce*/ 	.short	(.L_940 - .L_939)
	.align		4
.L_939:
        /*15d0*/ 	.word	index@(_ZN10layer_norm13ln_fwd_kernelINS_13Kernel_traitsIfffffjLj2048ELj1ELj4ELj1ELj16ENS_18Kernel_traits_baseILj2048EfffffjLj128EEEEELb0ELb0ELb0ELb1EEEvNS_9FwdParamsE)
        /*15d4*/ 	.word	0x00000000


	//----- nvinfo : EIATTR_MIN_STACK_SIZE
	.align		4
.L_940:
        /*15d8*/ 	.byte	0x04, 0x12
        /*15da*/ 	.short	(.L_942 - .L_941)
	.align		4
.L_941:
        /*15dc*/ 	.word	index@(_ZN10layer_norm13ln_fwd_kernelINS_13Kernel_traitsIfffffjLj2048ELj1ELj4ELj1ELj16ENS_18Kernel_traits_baseILj2048EfffffjLj128EEEEELb0ELb0ELb1ELb0EEEvNS_9FwdParamsE)
        /*15e0*/ 	.word	0x00000000


	//----- nvinfo : EIATTR_MIN_STACK_SIZE
	.align		4
.L_942:
        /*15e4*/ 	.byte	0x04, 0x12
        /*15e6*/ 	.short	(.L_944 - .L_943)
	.align		4
.L_943:
        /*15e8*/ 	.word	index@(_ZN10layer_norm13ln_fwd_kernelINS_13Kernel_traitsIfffffjLj2048ELj1ELj4ELj1ELj16ENS_18Kernel_traits_baseILj2048EfffffjLj128EEEEELb0ELb0ELb1ELb1EEEvNS_9FwdParamsE)
        /*15ec*/ 	.word	0x00000000


	//----- nvinfo : EIATTR_MIN_STACK_SIZE
	.align		4
.L_944:
        /*15f0*/ 	.byte	0x04, 0x12
        /*15f2*/ 	.short	(.L_946 - .L_945)
	.align		4
.L_945:
        /*15f4*/ 	.word	index@(_ZN10layer_norm13ln_fwd_kernelINS_13Kernel_traitsIfffffjLj2048ELj1ELj4ELj1ELj16ENS_18Kernel_traits_baseILj2048EfffffjLj128EEEEELb0ELb1ELb0ELb0EEEvNS_9FwdParamsE)
        /*15f8*/ 	.word	0x00000060


	//----- nvinfo : EIATTR_MIN_STACK_SIZE
	.align		4
.L_946:
        /*15fc*/ 	.byte	0x04, 0x12
        /*15fe*/ 	.short	(.L_948 - .L_947)
	.align		4
.L_947:
        /*1600*/ 	.word	index@(_ZN10layer_norm13ln_fwd_kernelINS_13Kernel_traitsIfffffjLj2048ELj1ELj4ELj1ELj16ENS_18Kernel_traits_baseILj2048EfffffjLj128EEEEELb0ELb1ELb0ELb1EEEvNS_9FwdParamsE)
        /*1604*/ 	.word	0x00000088


	//----- nvinfo : EIATTR_MIN_STACK_SIZE
	.align		4
.L_948:
        /*1608*/ 	.byte	0x04, 0x12
        /*160a*/ 	.short	(.L_950 - .L_949)
	.align		4
.L_949:
        /*160c*/ 	.word	index@(_ZN10layer_norm13ln_fwd_kernelINS_13Kernel_traitsIfffffjLj2048ELj1ELj4ELj1ELj16ENS_18Kernel_traits_baseILj2048EfffffjLj128EEEEELb0ELb1ELb1ELb0EEEvNS_9FwdParamsE)
        /*1610*/ 	.word	0x00000078


	//----- nvinfo : EIATTR_MIN_STACK_SIZE
	.align		4
.L_950:
        /*1614*/ 	.byte	0x04, 0x12
        /*1616*/ 	.short	(.L_952 - .L_951)
	.align		4
.L_951:
        /*1618*/ 	.word	index@(_ZN10layer_norm13ln_fwd_kernelINS_13Kernel_traitsIfffffjLj2048ELj1ELj4ELj1ELj16ENS_18Kernel_traits_baseILj2048EfffffjLj128EEEEELb0ELb1ELb1ELb1EEEvNS_9FwdParamsE)
        /*161c*/ 	.word	0x00000060


	//----- nvinfo : EIATTR_MIN_STACK_SIZE
	.align		4
.L_952:
        /*1620*/ 	.byte	0x04, 0x12
        /*1622*/ 	.short	(.L_954 - .L_953)
	.align		4
.L_953:
        /*1624*/ 	.word	index@(_ZN10layer_norm13ln_fwd_kernelINS_13Kernel_traitsIfffffjLj2048ELj1ELj4ELj1ELj16ENS_18Kernel_traits_baseILj2048EfffffjLj128EEEEELb1ELb0ELb0ELb0EEEvNS_9FwdParamsE)
        /*1628*/ 	.word	0x00000000


	//----- nvinfo : EIATTR_MIN_STACK_SIZE
	.align		4
.L_954:
        /*162c*/ 	.byte	0x04, 0x12
        /*162e*/ 	.short	(.L_956 - .L_955)
	.align		4
.L_955:
        /*1630*/ 	.word	index@(_ZN10layer_norm13ln_fwd_kernelINS_13Kernel_traitsIfffffjLj2048ELj1ELj4ELj1ELj16ENS_18Kernel_traits_baseILj2048EfffffjLj128EEEEELb1ELb0ELb0ELb1EEEvNS_9FwdParamsE)
        /*1634*/ 	.word	0x00000000


	//----- nvinfo : EIATTR_MIN_STACK_SIZE
	.align		4
.L_956:
        /*1638*/ 	.byte	0x04, 0x12
        /*163a*/ 	.short	(.L_958 - .L_957)
	.align		4
.L_957:
        /*163c*/ 	.word	index@(_ZN10layer_norm13ln_fwd_kernelINS_13Kernel_traitsIfffffjLj2048ELj1ELj4ELj1ELj16ENS_18Kernel_traits_baseILj2048EfffffjLj128EEEEELb1ELb0ELb1ELb0EEEvNS_9FwdParamsE)
        /*1640*/ 	.word	0x00000000


	//----- nvinfo : EIATTR_MIN_STACK_SIZE
	.align		4
.L_958:
        /*1644*/ 	.byte	0x04, 0x12
        /*1646*/ 	.short	(.L_960 - .L_959)
	.align		4
.L_959:
        /*1648*/ 	.word	index@(_ZN10layer_norm13ln_fwd_kernelINS_13Kernel_traitsIfffffjLj2048ELj1ELj4ELj1ELj16ENS_18Kernel_traits_baseILj2048EfffffjLj128EEEEELb1ELb0ELb1ELb1EEEvNS_9FwdParamsE)
        /*164c*/ 	.word	0x00000000


	//----- nvinfo : EIATTR_MIN_STACK_SIZE
	.align		4
.L_960:
        /*1650*/ 	.byte	0x04, 0x12
        /*1652*/ 	.short	(.L_962 - .L_961)
	.align		4
.L_961:
        /*1654*/ 	.word	index@(_ZN10layer_norm13ln_fwd_kernelINS_13Kernel_traitsIfffffjLj2048ELj1ELj4ELj1ELj16ENS_18Kernel_traits_baseILj2048EfffffjLj128EEEEELb1ELb1ELb0ELb0EEEvNS_9FwdParamsE)
        /*1658*/ 	.word	0x00000088


	//----- nvinfo : EIATTR_MIN_STACK_SIZE
	.align		4
.L_962:
        /*165c*/ 	.byte	0x04, 0x12
        /*165e*/ 	.short	(.L_964 - .L_963)
	.align		4
.L_963:
        /*1660*/ 	.word	index@(_ZN10layer_norm13ln_fwd_kernelINS_13Kernel_traitsIfffffjLj2048ELj1ELj4ELj1ELj16ENS_18Kernel_traits_baseILj2048EfffffjLj128EEEEELb1ELb1ELb0ELb1EEEvNS_9FwdParamsE)
        /*1664*/ 	.word	0x000000f0


	//----- nvinfo : EIATTR_MIN_STACK_SIZE
	.align		4
.L_964:
        /*1668*/ 	.byte	0x04, 0x12
        /*166a*/ 	.short	(.L_966 - .L_965)
	.align		4
.L_965:
        /*166c*/ 	.word	index@(_ZN10layer_norm13ln_fwd_kernelINS_13Kernel_traitsIfffffjLj2048ELj1ELj4ELj1ELj16ENS_18Kernel_traits_baseILj2048EfffffjLj128EEEEELb1ELb1ELb1ELb0EEEvNS_9FwdParamsE)
        /*1670*/ 	.word	0x000000b0


	//----- nvinfo : EIATTR_MIN_STACK_SIZE
	.align		4
.L_966:
        /*1674*/ 	.byte	0x04, 0x12
        /*1676*/ 	.short	(.L_968 - .L_967)
	.align		4
.L_967:
        /*1678*/ 	.word	index@(_ZN10layer_norm13ln_fwd_kernelINS_13Kernel_traitsIfffffjLj2048ELj1ELj4ELj1ELj16ENS_18Kernel_traits_baseILj2048EfffffjLj128EEEEELb1ELb1ELb1ELb1EEEvNS_9FwdParamsE)
        /*167c*/ 	.word	0x000000a0
.L_968:


//--------------------- .nv.compat                --------------------------
	.section	.nv.compat,"",@"SHT_CUDA_COMPAT_INFO"
	.align	4
        /*0000*/ 	.byte	0x02, 0x09, 0x01, 0x00, 0x02, 0x02, 0x01, 0x00, 0x02, 0x05, 0x05, 0x00, 0x03, 0x07, 0x01, 0x01
        /*0010*/ 	.byte	0x02, 0x03, 0x00, 0x00, 0x02, 0x06, 0x01, 0x00, 0x04, 0x0b, 0x08, 0x00, 0x00, 0x00, 0x00, 0x00
        /*0020*/ 	.byte	0x00, 0x00, 0x00, 0x00


//--------------------- .nv.info._ZN10layer_norm13ln_fwd_kernelINS_13Kernel_traitsI13__nv_bfloat16S2_S2_S2_fjLj2048ELj1ELj4ELj1ELj16ENS_18Kernel_traits_baseILj2048ES2_S2_S2_S2_fjLj128EEEEELb0ELb0ELb0ELb0EEEvNS_9FwdParamsE --------------------------
	.section	.nv.info._ZN10layer_norm13ln_fwd_kernelINS_13Kernel_traitsI13__nv_bfloat16S2_S2_S2_fjLj2048ELj1ELj4ELj1ELj16ENS_18Kernel_traits_baseILj2048ES2_S2_S2_S2_fjLj128EEEEELb0ELb0ELb0ELb0EEEvNS_9FwdParamsE,"",@"SHT_CUDA_INFO"
	.sectionflags	@""
	.align	4


	//----- nvinfo : EIATTR_CUDA_API_VERSION
	.align		4
        /*0000*/ 	.byte	0x04, 0x37
        /*0002*/ 	.short	(.L_970 - .L_969)
.L_969:
        /*0004*/ 	.word	0x00000082


	//----- nvinfo : EIATTR_KPARAM_INFO
	.align		4
.L_970:
        /*0008*/ 	.byte	0x04, 0x17
        /*000a*/ 	.short	(.L_972 - .L_971)
.L_971:
        /*000c*/ 	.word	0x00000000
        /*0010*/ 	.short	0x0000
        /*0012*/ 	.short	0x0000
        /*0014*/ 	.byte	0x00, 0xf0, 0xa1, 0x03


	//----- nvinfo : EIATTR_SPARSE_MMA_MASK
	.align		4
.L_972:
        /*0018*/ 	.byte	0x03, 0x50
        /*001a*/ 	.short	0x0000


	//----- nvinfo : EIATTR_MAXREG_COUNT
	.align		4
        /*001c*/ 	.byte	0x03, 0x1b
        /*001e*/ 	.short	0x00ff


	//----- nvinfo : EIATTR_MERCURY_ISA_VERSION
	.align		4
        /*0020*/ 	.byte	0x03, 0x5f
        /*0022*/ 	.short	0x0101


	//----- nvinfo : EIATTR_COOP_GROUP_MASK_REGIDS
	.align		4
        /*0024*/ 	.byte	0x04, 0x29
        /*0026*/ 	.short	(.L_974 - .L_973)


	//   ....[0]....
.L_973:
        /*0028*/ 	.word	0xffffffff


	//   ....[1]....
        /*002c*/ 	.word	0xffffffff


	//   ....[2]....
        /*0030*/ 	.word	0xffffffff


	//   ....[3]....
        /*0034*/ 	.word	0xffffffff


	//   ....[4]....
        /*0038*/ 	.word	0xffffffff


	//   ....[5]....
        /*003c*/ 	.word	0xffffffff


	//   ....[6]....
        /*0040*/ 	.word	0xffffffff


	//   ....[7]....
        /*0044*/ 	.word	0xffffffff


	//   ....[8]....
        /*0048*/ 	.word	0xffffffff


	//   ....[9]....
        /*004c*/ 	.word	0xffffffff


	//   ....[10]....
        /*0050*/ 	.word	0x05000087


	//   ....[11]....
        /*0054*/ 	.word	0x05000087


	//   ....[12]....
        /*0058*/ 	.word	0x05000087


	//   ....[13]....
        /*005c*/ 	.word	0x05000087


	//   ....[14]....
        /*0060*/ 	.word	0x05000087


	//   ....[15]....
        /*0064*/ 	.word	0x05000087


	//   ....[16]....
        /*0068*/ 	.word	0x05000087


	//   ....[17]....
        /*006c*/ 	.word	0x05000087


	//   ....[18]....
        /*0070*/ 	.word	0x05000087


	//   ....[19]....
        /*0074*/ 	.word	0x05000087


	//----- nvinfo : EIATTR_COOP_GROUP_INSTR_OFFSETS
	.align		4
.L_974:
        /*0078*/ 	.byte	0x04, 0x28
        /*007a*/ 	.short	(.L_976 - .L_975)


	//   ....[0]....
.L_975:
        /*007c*/ 	.word	0x000048b0


	//   ....[1]....
        /*0080*/ 	.word	0x000048e0


	//   ....[2]....
        /*0084*/ 	.word	0x00004900


	//   ....[3]....
        /*0088*/ 	.word	0x00004920


	//   ....[4]....
        /*008c*/ 	.word	0x00004950


	//   ....[5]....
        /*0090*/ 	.word	0x000051b0


	//   ....[6]....
        /*0094*/ 	.word	0x000051d0


	//   ....[7]....
        /*0098*/ 	.word	0x000051f0


	//   ....[8]....
        /*009c*/ 	.word	0x00005210


	//   ....[9]....
        /*00a0*/ 	.word	0x00005230


	//   ....[10]....
        /*00a4*/ 	.word	0x00006dc0


	//   ....[11]....
        /*00a8*/ 	.word	0x00006e60


	//   ....[12]....
        /*00ac*/ 	.word	0x00006ed0


	//   ....[13]....
        /*00b0*/ 	.word	0x00006f40


	//   ....[14]....
        /*00b4*/ 	.word	0x00006fc0


	//   ....[15]....
        /*00b8*/ 	.word	0x00007880


	//   ....[16]....
        /*00bc*/ 	.word	0x000078f0


	//   ....[17]....
        /*00c0*/ 	.word	0x00007960


	//   ....[18]....
        /*00c4*/ 	.word	0x000079d0


	//   ....[19]....
        /*00c8*/ 	.word	0x00007a40


	//----- nvinfo : EIATTR_VRC_CTA_INIT_COUNT
	.align		4
.L_976:
        /*00cc*/ 	.byte	0x02, 0x4a
	.zero		1
	.zero		1


	//----- nvinfo : EIATTR_EXIT_INSTR_OFFSETS
	.align		4
        /*00d0*/ 	.byte	0x04, 0x1c
        /*00d2*/ 	.short	(.L_978 - .L_977)


	//   ....[0]....
.L_977:
        /*00d4*/ 	.word	0x00000a30


	//   ....[1]....
        /*00d8*/ 	.word	0x00006d50


	//----- nvinfo : EIATTR_MAX_THREADS
	.align		4
.L_978:
        /*00dc*/ 	.byte	0x04, 0x05
        /*00de*/ 	.short	(.L_980 - .L_979)
.L_979:
        /*00e0*/ 	.word	0x00000080
        /*00e4*/ 	.word	0x00000001
        /*00e8*/ 	.word	0x00000001


	//----- nvinfo : EIATTR_CRS_STACK_SIZE
	.align		4
.L_980:
        /*00ec*/ 	.byte	0x04, 0x1e
        /*00ee*/ 	.short	(.L_982 - .L_981)
.L_981:
        /*00f0*/ 	.word	0x00000000


	//----- nvinfo : EIATTR_CBANK_PARAM_SIZE
	.align		4
.L_982:
        /*00f4*/ 	.byte	0x03, 0x19
        /*00f6*/ 	.short	0x00e8


	//----- nvinfo : EIATTR_PARAM_CBANK
	.align		4
        /*00f8*/ 	.byte	0x04, 0x0a
        /*00fa*/ 	.short	(.L_984 - .L_983)
	.align		4
.L_983:
        /*00fc*/ 	.word	index@(.nv.constant0._ZN10layer_norm13ln_fwd_kernelINS_13Kernel_traitsI13__nv_bfloat16S2_S2_S2_fjLj2048ELj1ELj4ELj1ELj16ENS_18Kernel_traits_baseILj2048ES2_S2_S2_S2_fjLj128EEEEELb0ELb0ELb0ELb0EEEvNS_9FwdParamsE)
        /*0100*/ 	.short	0x0380
        /*0102*/ 	.short	0x00e8


	//----- nvinfo : EIATTR_SW_WAR
	.align		4
.L_984:
        /*0104*/ 	.byte	0x04, 0x36
        /*0106*/ 	.short	(.L_986 - .L_985)
.L_985:
        /*0108*/ 	.word	0x00000008
.L_986:


//--------------------- .nv.info._ZN10layer_norm13ln_fwd_kernelINS_13Kernel_traitsI13__nv_bfloat16S2_S2_S2_fjLj2048ELj1ELj4ELj1ELj16ENS_18Kernel_traits_baseILj2048ES2_S2_S2_S2_fjLj128EEEEELb0ELb0ELb0ELb1EEEvNS_9FwdParamsE --------------------------
	.section	.nv.info._ZN10layer_norm13ln_fwd_kernelINS_13Kernel_traitsI13__nv_bfloat16S2_S2_S2_fjLj2048ELj1ELj4ELj1ELj16ENS_18Kernel_traits_baseILj2048ES2_S2_S2_S2_fjLj128EEEEELb0ELb0ELb0ELb1EEEvNS_9FwdParamsE,"",@"SHT_CUDA_INFO"
	.sectionflags	@""
	.align	4


	//----- nvinfo : EIATTR_CUDA_API_VERSION
	.align		4
        /*0000*/ 	.byte	0x04, 0x37
        /*0002*/ 	.short	(.L_988 - .L_987)
.L_987:
        /*0004*/ 	.word	0x00000082


	//----- nvinfo : EIATTR_KPARAM_INFO
	.align		4
.L_988:
        /*0008*/ 	.byte	0x04, 0x17
        /*000a*/ 	.short	(.L_990 - .L_989)
.L_989:
        /*000c*/ 	.word	0x00000000
        /*0010*/ 	.short	0x0000
        /*0012*/ 	.short	0x0000
        /*0014*/ 	.byte	0x00, 0xf0, 0xa1, 0x03


	//----- nvinfo : EIATTR_SPARSE_MMA_MASK
	.align		4
.L_990:
        /*0018*/ 	.byte	0x03, 0x50
        /*001a*/ 	.short	0x0000


	//----- nvinfo : EIATTR_MAXREG_COUNT
	.align		4
        /*001c*/ 	.byte	0x03, 0x1b
        /*001e*/ 	.short	0x00ff


	//----- nvinfo : EIATTR_MERCURY_ISA_VERSION
	.align		4
        /*0020*/ 	.byte	0x03, 0x5f
        /*0022*/ 	.short	0x0101


	//----- nvinfo : EIATTR_COOP_GROUP_MASK_REGIDS
	.align		4
        /*0024*/ 	.byte	0x04, 0x29
        /*0026*/ 	.short	(.L_992 - .L_991)


	//   ....[0]....
.L_991:
        /*0028*/ 	.word	0xffffffff


	//   ....[1]....
        /*002c*/ 	.word	0xffffffff


	//   ....[2]....
        /*0030*/ 	.word	0xffffffff


	//   ....[3]....
        /*0034*/ 	.word	0xffffffff


	//   ....[4]....
        /*0038*/ 	.word	0xffffffff


	//   ....[5]....
        /*003c*/ 	.word	0xffffffff


	//   ....[6]....
        /*0040*/ 	.word	0xffffffff


	//   ....[7]....
        /*0044*/ 	.word	0xffffffff


	//   ....[8]....
        /*0048*/ 	.word	0xffffffff


	//   ....[9]....
        /*004c*/ 	.word	0xffffffff


	//   ....[10]....
        /*0050*/ 	.word	0x050000d2


	//   ....[11]....
        /*0054*/ 	.word	0x050000d2


	//   ....[12]....
        /*0058*/ 	.word	0x050000d2


	//   ....[13]....
        /*005c*/ 	.word	0x050000d2


	//   ....[14]....
        /*0060*/ 	.word	0x050000d2


	//   ....[15]....
        /*0064*/ 	.word	0x050000d2


	//   ....[16]....
        /*0068*/ 	.word	0x050000d2


	//   ....[17]....
        /*006c*/ 	.word	0x050000d2


	//   ....[18]....
        /*0070*/ 	.word	0x050000d2


	//   ....[19]....
        /*0074*/ 	.word	0x050000d2


	//----- nvinfo : EIATTR_COOP_GROUP_INSTR_OFFSETS
	.align		4
.L_992:
        /*0078*/ 	.byte	0x04, 0x28
        /*007a*/ 	.short	(.L_994 - .L_993)


	//   ....[0]....
.L_993:
        /*007c*/ 	.word	0x00003cf0


	//   ....[1]....
        /*0080*/ 	.word	0x00003d10


	//   ....[2]....
        /*0084*/ 	.word	0x00003d30


	//   ....[3]....
        /*0088*/ 	.word	0x00003d50


	//   ....[4]....
        /*008c*/ 	.word	0x00003d80


	//   ....[5]....
        /*0090*/ 	.word	0x000045b0


	//   ....[6]....
        /*0094*/ 	.word	0x000045d0


	//   ....[7]....
        /*0098*/ 	.word	0x000045f0


	//   ....[8]....
        /*009c*/ 	.word	0x00004610


	//   ....[9]....
        /*00a0*/ 	.word	0x00004630


	//   ....[10]....
        /*00a4*/ 	.word	0x00005ee0


	//   ....[11]....
        /*00a8*/ 	.word	0x00005f80


	//   ....[12]....
        /*00ac*/ 	.word	0x00005ff0


	//   ....[13]....
        /*00b0*/ 	.word	0x00006060


	//   ....[14]....
        /*00b4*/ 	.word	0x000060e0


	//   ....[15]....
        /*00b8*/ 	.word	0x00006960


	//   ....[16]....
        /*00bc*/ 	.word	0x000069d0


	//   ....[17]....
        /*00c0*/ 	.word	0x00006a40


	//   ....[18]....
        /*00c4*/ 	.word	0x00006ab0


	//   ....[19]....
        /*00c8*/ 	.word	0x00006b20


	//----- nvinfo : EIATTR_VRC_CTA_INIT_COUNT
	.align		4
.L_994:
        /*00cc*/ 	.byte	0x02, 0x4a
	.zero		1
	.zero		1


	//----- nvinfo : EIATTR_EXIT_INSTR_OFFSETS
	.align		4
        /*00d0*/ 	.byte	0x04, 0x1c
        /*00d2*/ 	.short	(.L_996 - .L_995)


	//   ....[0]....
.L_995:
        /*00d4*/ 	.word	0x00000410


	//   ....[1]....
        /*00d8*/ 	.word	0x00005e70


	//----- nvinfo : EIATTR_MAX_THREADS
	.align		4
.L_996:
        /*00dc*/ 	.byte	0x04, 0x05
        /*00de*/ 	.short	(.L_998 - .L_997)
.L_997:
        /*00e0*/ 	.word	0x00000080
        /*00e4*/ 	.word	0x00000001
        /*00e8*/ 	.word	0x00000001


	//----- nvinfo : EIATTR_CRS_STACK_SIZE
	.align		4
.L_998:
        /*00ec*/ 	.byte	0x04, 0x1e
        /*00ee*/ 	.short	(.L_1000 - .L_999)
.L_999:
        /*00f0*/ 	.word	0x00000000


	//----- nvinfo : EIATTR_CBANK_PARAM_SIZE
	.align		4
.L_1000:
        /*00f4*/ 	.byte	0x03, 0x19
        /*00f6*/ 	.short	0x00e8


	//----- nvinfo : EIATTR_PARAM_CBANK
	.align		4
        /*00f8*/ 	.byte	0x04, 0x0a
        /*00fa*/ 	.short	(.L_1002 - .L_1001)
	.align		4
.L_1001:
        /*00fc*/ 	.word	index@(.nv.constant0._ZN10layer_norm13ln_fwd_kernelINS_13Kernel_traitsI13__nv_bfloat16S2_S2_S2_fjLj2048ELj1ELj4ELj1ELj16ENS_18Kernel_traits_baseILj2048ES2_S2_S2_S2_fjLj128EEEEELb0ELb0ELb0ELb1EEEvNS_9FwdParamsE)
        /*0100*/ 	.short	0x0380
        /*0102*/ 	.short	0x00e8


	//----- nvinfo : EIATTR_SW_WAR
	.align		4
.L_1002:
        /*0104*/ 	.byte	0x04, 0x36
        /*0106*/ 	.short	(.L_1004 - .L_1003)
.L_1003:
        /*0108*/ 	.word	0x00000008
.L_1004:


//--------------------- .nv.info._ZN10layer_norm13ln_fwd_kernelINS_13Kernel_traitsI13__nv_bfloat16S2_S2_S2_fjLj2048ELj1ELj4ELj1ELj16ENS_18Kernel_traits_baseILj2048ES2_S2_S2_S2_fjLj128EEEEELb0ELb0ELb1ELb0EEEvNS_9FwdParamsE --------------------------
	.section	.nv.info._ZN10layer_norm13ln_fwd_kernelINS_13Kernel_traitsI13__nv_bfloat16S2_S2_S2_fjLj2048ELj1ELj4ELj1ELj16ENS_18Kernel_traits_baseILj2048ES2_S2_S2_S2_fjLj128EEEEELb0ELb0ELb1ELb0EEEvNS_9FwdParamsE,"",@"SHT_CUDA_INFO"
	.sectionflags	@""
	.align	4


	//----- nvinfo : EIATTR_CUDA_API_VERSION
	.align		4
        /*0000*/ 	.byte	0x04, 0x37
        /*0002*/ 	.short	(.L_1006 - .L_1005)
.L_1005:
        /*0004*/ 	.word	0x00000082


	//----- nvinfo : EIATTR_KPARAM_INFO
	.align		4
.L_1006:
        /*0008*/ 	.byte	0x04, 0x17
        /*000a*/ 	.short	(.L_1008 - .L_1007)
.L_1007:
        /*000c*/ 	.word	0x00000000
        /*0010*/ 	.short	0x0000
        /*0012*/ 	.short	0x0000
        /*0014*/ 	.byte	0x00, 0xf0, 0xa1, 0x03


	//----- nvinfo : EIATTR_SPARSE_MMA_MASK
	.align		4
.L_1008:
        /*0018*/ 	.byte	0x03, 0x50
        /*001a*/ 	.short	0x0000


	//----- nvinfo : EIATTR_MAXREG_COUNT
	.align		4
        /*001c*/ 	.byte	0x03, 0x1b
        /*001e*/ 	.short	0x00ff


	//----- nvinfo : EIATTR_MERCURY_ISA_VERSION
	.align		4
        /*0020*/ 	.byte	0x03, 0x5f
        /*0022*/ 	.short	0x0101


	//----- nvinfo : EIATTR_COOP_GROUP_MASK_REGIDS
	.align		4
        /*0024*/ 	.byte	0x04, 0x29
        /*0026*/ 	.short	(.L_1010 - .L_1009)


	//   ....[0]....
.L_1009:
        /*0028*/ 	.word	0xffffffff


	//   ....[1]....
        /*002c*/ 	.word	0xffffffff


	//   ....[2]....
        /*0030*/ 	.word	0xffffffff


	//   ....[3]....
        /*0034*/ 	.word	0xffffffff


	//   ....[4]....
        /*0038*/ 	.word	0xffffffff


	//   ....[5]....
        /*003c*/ 	.word	0xffffffff


	//   ....[6]....
        /*0040*/ 	.word	0xffffffff


	//   ....[7]....
        /*0044*/ 	.word	0xffffffff


	//   ....[8]....
        /*0048*/ 	.word	0xffffffff


	//   ....[9]....
        /*004c*/ 	.word	0xffffffff


	//   ....[10]....
        /*0050*/ 	.word	0x050000d4


	//   ....[11]....
        /*0054*/ 	.word	0x050000d4


	//   ....[12]....
        /*0058*/ 	.word	0x050000d4


	//   ....[13]....
        /*005c*/ 	.word	0x050000d4


	//   ....[14]....
        /*0060*/ 	.word	0x050000d4


	//   ....[15]....
        /*0064*/ 	.word	0x050000d4


	//   ....[16]....
        /*0068*/ 	.word	0x050000d4


	//   ....[17]....
        /*006c*/ 	.word	0x050000d4


	//   ....[18]....
        /*0070*/ 	.word	0x050000d4


	//   ....[19]....
        /*0074*/ 	.word	0x050000d4


	//----- nvinfo : EIATTR_COOP_GROUP_INSTR_OFFSETS
	.align		4
.L_1010:
        /*0078*/ 	.byte	0x04, 0x28
        /*007a*/ 	.short	(.L_1012 - .L_1011)


	//   ....[0]....
.L_1011:
        /*007c*/ 	.word	0x00005250


	//   ....[1]....
        /*0080*/ 	.word	0x00005280


	//   ....[2]....
        /*0084*/ 	.word	0x000052a0


	//   ....[3]....
        /*0088*/ 	.word	0x000052c0


	//   ....[4]....
        /*008c*/ 	.word	0x000052f0


	//   ....[5]....
        /*0090*/ 	.word	0x00005b40


	//   ....[6]....
        /*0094*/ 	.word	0x00005b60


	//   ....[7]....
        /*0098*/ 	.word	0x00005b80


	//   ....[8]....
        /*009c*/ 	.word	0x00005ba0


	//   ....[9]....
        /*00a0*/ 	.word	0x00005bc0


	//   ....[10]....
        /*00a4*/ 	.word	0x000077d0


	//   ....[11]....
        /*00a8*/ 	.word	0x00007870


	//   ....[12]....
        /*00ac*/ 	.word	0x000078e0


	//   ....[13]....
        /*00b0*/ 	.word	0x00007950


	//   ....[14]....
        /*00b4*/ 	.word	0x000079d0


	//   ....[15]....
        /*00b8*/ 	.word	0x00008280


	//   ....[16]....
        /*00bc*/ 	.word	0x000082f0


	//   ....[17]....
        /*00c0*/ 	.word	0x00008360


	//   ....[18]....
        /*00c4*/ 	.word	0x000083d0


	//   ....[19]....
        /*00c8*/ 	.word	0x00008440


	//----- nvinfo : EIATTR_VRC_CTA_INIT_COUNT
	.align		4
.L_1012:
        /*00cc*/ 	.byte	0x02, 0x4a
	.zero		1
	.zero		1


	//----- nvinfo : EIATTR_EXIT_INSTR_OFFSETS
	.align		4
        /*00d0*/ 	.byte	0x04, 0x1c
        /*00d2*/ 	.short	(.L_1014 - .L_1013)


	//   ....[0]....
.L_1013:
        /*00d4*/ 	.word	0x00000a40


	//   ....[1]....
        /*00d8*/ 	.word	0x00007760


	//----- nvinfo : EIATTR_MAX_THREADS
	.align		4
.L_1014:
        /*00dc*/ 	.byte	0x04, 0x05
        /*00de*/ 	.short	(.L_1016 - .L_1015)
.L_1015:
        /*00e0*/ 	.word	0x00000080
        /*00e4*/ 	.word	0x00000001
        /*00e8*/ 	.word	0x00000001


	//----- nvinfo : EIATTR_CRS_STACK_SIZE
	.align		4
.L_1016:
        /*00ec*/ 	.byte	0x04, 0x1e
        /*00ee*/ 	.short	(.L_1018 - .L_1017)
.L_1017:
        /*00f0*/ 	.word	0x00000000


	//----- nvinfo : EIATTR_CBANK_PARAM_SIZE
	.align		4
.L_1018:
        /*00f4*/ 	.byte	0x03, 0x19
        /*00f6*/ 	.short	0x00e8


	//----- nvinfo : EIATTR_PARAM_CBANK
	.align		4
        /*00f8*/ 	.byte	0x04, 0x0a
        /*00fa*/ 	.short	(.L_1020 - .L_1019)
	.align		4
.L_1019:
        /*00fc*/ 	.word	index@(.nv.constant0._ZN10layer_norm13ln_fwd_kernelINS_13Kernel_traitsI13__nv_bfloat16S2_S2_S2_fjLj2048ELj1ELj4ELj1ELj16ENS_18Kernel_traits_baseILj2048ES2_S2_S2_S2_fjLj128EEEEELb0ELb0ELb1ELb0EEEvNS_9FwdParamsE)
        /*0100*/ 	.short	0x0380
        /*0102*/ 	.short	0x00e8


	//----- nvinfo : EIATTR_SW_WAR
	.align		4
.L_1020:
        /*0104*/ 	.byte	0x04, 0x36
        /*0106*/ 	.short	(.L_1022 - .L_1021)
.L_1021:
        /*0108*/ 	.word	0x00000008
.L_1022:


//--------------------- .nv.info._ZN10layer_norm13ln_fwd_kernelINS_13Kernel_traitsI13__nv_bfloat16S2_S2_S2_fjLj2048ELj1ELj4ELj1ELj16ENS_18Kernel_traits_baseILj2048ES2_S2_S2_S2_fjLj128EEEEELb0ELb0ELb1ELb1EEEvNS_9FwdParamsE --------------------------
	.section	.nv.info._ZN10layer_norm13ln_fwd_kernelINS_13Kernel_traitsI13__nv_bfloat16S2_S2_S2_fjLj2048ELj1ELj4ELj1ELj16ENS_18Kernel_traits_baseILj2048ES2_S2_S2_S2_fjLj128EEEEELb0ELb0ELb1ELb1EEEvNS_9FwdParamsE,"",@"SHT_CUDA_INFO"
	.sectionflags	@""
	.align	4


	//----- nvinfo : EIATTR_CUDA_API_VERSION
	.align		4
        /*0000*/ 	.byte	0x04, 0x37
        /*0002*/ 	.short	(.L_1024 - .L_1023)
.L_1023:
        /*0004*/ 	.word	0x00000082


	//----- nvinfo : EIATTR_KPARAM_INFO
	.align		4
.L_1024:
        /*0008*/ 	.byte	0x04, 0x17
        /*000a*/ 	.short	(.L_1026 - .L_1025)
.L_1025:
        /*000c*/ 	.word	0x00000000
        /*0010*/ 	.short	0x0000
        /*0012*/ 	.short	0x0000
        /*0014*/ 	.byte	0x00, 0xf0, 0xa1, 0x03


	//----- nvinfo : EIATTR_SPARSE_MMA_MASK
	.align		4
.L_1026:
        /*0018*/ 	.byte	0x03, 0x50
        /*001a*/ 	.short	0x0000


	//----- nvinfo : EIATTR_MAXREG_COUNT
	.align		4
        /*001c*/ 	.byte	0x03, 0x1b
        /*001e*/ 	.short	0x00ff


	//----- nvinfo : EIATTR_MERCURY_ISA_VERSION
	.align		4
        /*0020*/ 	.byte	0x03, 0x5f
        /*0022*/ 	.short	0x0101


	//----- nvinfo : EIATTR_COOP_GROUP_MASK_REGIDS
	.align		4
        /*0024*/ 	.byte	0x04, 0x29
        /*0026*/ 	.short	(.L_1028 - .L_1027)


	//   ....[0]....
.L_1027:
        /*0028*/ 	.word	0xffffffff


	//   ....[1]....
        /*002c*/ 	.word	0xffffffff


	//   ....[2]....
        /*0030*/ 	.word	0xffffffff


	//   ....[3]....
        /*0034*/ 	.word	0xffffffff


	//   ....[4]....
        /*0038*/ 	.word	0xffffffff


	//   ....[5]....
        /*003c*/ 	.word	0xffffffff


	//   ....[6]....
        /*0040*/ 	.word	0xffffffff


	//   ....[7]....
        /*0044*/ 	.word	0xffffffff


	//   ....[8]....
        /*0048*/ 	.word	0xffffffff


	//   ....[9]....
        /*004c*/ 	.word	0xffffffff


	//   ....[10]....
        /*0050*/ 	.word	0x050000d2


	//   ....[11]....
        /*0054*/ 	.word	0x050000d2


	//   ....[12]....
        /*0058*/ 	.word	0x050000d2


	//   ....[13]....
        /*005c*/ 	.word	0x050000d2


	//   ....[14]....
        /*0060*/ 	.word	0x050000d2


	//   ....[15]....
        /*0064*/ 	.word	0x050000d2


	//   ....[16]....
        /*0068*/ 	.word	0x050000d2


	//   ....[17]....
        /*006c*/ 	.word	0x050000d2


	//   ....[18]....
        /*0070*/ 	.word	0x050000d2


	//   ....[19]....
        /*0074*/ 	.word	0x050000d2


	//----- nvinfo : EIATTR_COOP_GROUP_INSTR_OFFSETS
	.align		4
.L_1028:
        /*0078*/ 	.byte	0x04, 0x28
        /*007a*/ 	.short	(.L_1030 - .L_1029)


	//   ....[0]....
.L_1029:
        /*007c*/ 	.word	0x000044d0


	//   ....[1]....
        /*0080*/ 	.word	0x00004500


	//   ....[2]....
        /*0084*/ 	.word	0x00004520


	//   ....[3]....
        /*0088*/ 	.word	0x00004540


	//   ....[4]....
        /*008c*/ 	.word	0x00004560


	//   ....[5]....
        /*0090*/ 	.word	0x00004d90


	//   ....[6]....
        /*0094*/ 	.word	0x00004db0


	//   ....[7]....
        /*0098*/ 	.word	0x00004dd0


	//   ....[8]....
        /*009c*/ 	.word	0x00004df0


	//   ....[9]....
        /*00a0*/ 	.word	0x00004e10


	//   ....[10]....
        /*00a4*/ 	.word	0x000067d0


	//   ....[11]....
        /*00a8*/ 	.word	0x00006880


	//   ....[12]....
        /*00ac*/ 	.word	0x000068f0


	//   ....[13]....
        /*00b0*/ 	.word	0x00006960


	//   ....[14]....
        /*00b4*/ 	.word	0x000069d0


	//   ....[15]....
        /*00b8*/ 	.word	0x00007250


	//   ....[16]....
        /*00bc*/ 	.word	0x000072c0


	//   ....[17]....
        /*00c0*/ 	.word	0x00007330


	//   ....[18]....
        /*00c4*/ 	.word	0x000073a0


	//   ....[19]....
        /*00c8*/ 	.word	0x00007410


	//----- nvinfo : EIATTR_VRC_CTA_INIT_COUNT
	.align		4
.L_1030:
        /*00cc*/ 	.byte	0x02, 0x4a
	.zero		1
	.zero		1


	//----- nvinfo : EIATTR_EXIT_INSTR_OFFSETS
	.align		4
        /*00d0*/ 	.byte	0x04, 0x1c
        /*00d2*/ 	.short	(.L_1032 - .L_1031)


	//   ....[0]....
.L_1031:
        /*00d4*/ 	.word	0x000003d0


	//   ....[1]....
        /*00d8*/ 	.word	0x00006760


	//----- nvinfo : EIATTR_MAX_THREADS
	.align		4
.L_1032:
        /*00dc*/ 	.byte	0x04, 0x05
        /*00de*/ 	.short	(.L_1034 - .L_1033)
.L_1033:
        /*00e0*/ 	.word	0x00000080
        /*00e4*/ 	.word	0x00000001
        /*00e8*/ 	.word	0x00000001


	//----- nvinfo : EIATTR_CRS_STACK_SIZE
	.align		4
.L_1034:
        /*00ec*/ 	.byte	0x04, 0x1e
        /*00ee*/ 	.short	(.L_1036 - .L_1035)
.L_1035:
        /*00f0*/ 	.word	0x00000000


	//----- nvinfo : EIATTR_CBANK_PARAM_SIZE
	.align		4
.L_1036:
        /*00f4*/ 	.byte	0x03, 0x19
        /*00f6*/ 	.short	0x00e8


	//----- nvinfo : EIATTR_PARAM_CBANK
	.align		4
        /*00f8*/ 	.byte	0x04, 0x0a
        /*00fa*/ 	.short	(.L_1038 - .L_1037)
	.align		4
.L_1037:
        /*00fc*/ 	.word	index@(.nv.constant0._ZN10layer_norm13ln_fwd_kernelINS_13Kernel_traitsI13__nv_bfloat16S2_S2_S2_fjLj2048ELj1ELj4ELj1ELj16ENS_18Kernel_traits_baseILj2048ES2_S2_S2_S2_fjLj128EEEEELb0ELb0ELb1ELb1EEEvNS_9FwdParamsE)
        /*0100*/ 	.short	0x0380
        /*0102*/ 	.short	0x00e8


	//----- nvinfo : EIATTR_SW_WAR
	.align		4
.L_1038:
        /*0104*/ 	.byte	0x04, 0x36
        /*0106*/ 	.short	(.L_1040 - .L_1039)
.L_1039:
        /*0108*/ 	.word	0x00000008
.L_1040:


//--------------------- .nv.info._ZN10layer_norm13ln_fwd_kernelINS_13Kernel_traitsI13__nv_bfloat16S2_S2_S2_fjLj2048ELj1ELj4ELj1ELj16ENS_18Kernel_traits_baseILj2048ES2_S2_S2_S2_fjLj128EEEEELb0ELb1ELb0ELb0EEEvNS_9FwdParamsE --------------------------
	.section	.nv.info._ZN10layer_norm13ln_fwd_kernelINS_13Kernel_traitsI13__nv_bfloat16S2_S2_S2_fjLj2048ELj1ELj4ELj1ELj16ENS_18Kernel_traits_baseILj2048ES2_S2_S2_S2_fjLj128EEEEELb0ELb1ELb0ELb0EEEvNS_9FwdParamsE,"",@"SHT_CUDA_INFO"
	.sectionflags	@""
	.align	4


	//----- nvinfo : EIATTR_CUDA_API_VERSION
	.align		4
        /*0000*/ 	.byte	0x04, 0x37
        /*0002*/ 	.short	(.L_1042 - .L_1041)
.L_1041:
        /*0004*/ 	.word	0x00000082


	//----- nvinfo : EIATTR_KPARAM_INFO
	.align		4
.L_1042:
        /*0008*/ 	.byte	0x04, 0x17
        /*000a*/ 	.short	(.L_1044 - .L_1043)
.L_1043:
        /*000c*/ 	.word	0x00000000
        /*0010*/ 	.short	0x0000
        /*0012*/ 	.short	0x0000
        /*0014*/ 	.byte	0x00, 0xf0, 0xa1, 0x03


	//----- nvinfo : EIATTR_SPARSE_MMA_MASK
	.align		4
.L_1044:
        /*0018*/ 	.byte	0x03, 0x50
        /*001a*/ 	.short	0x0000


	//----- nvinfo : EIATTR_MAXREG_COUNT
	.align		4
        /*001c*/ 	.byte	0x03, 0x1b
        /*001e*/ 	.short	0x00ff


	//----- nvinfo : EIATTR_ANNOTATIONS
	.align		4
        /*0020*/ 	.byte	0x04, 0x55
        /*0022*/ 	.short	(.L_1046 - .L_1045)


	//   ....[0]....
.L_1045:
        /*0024*/ 	.word	0x00000001
        /*0028*/ 	.byte	0x90, 0x0d, 0x00, 0x00, 0x01, 0x00, 0x00, 0x00, 0xd0, 0x0d, 0x00, 0x00, 0x01, 0x00, 0x00, 0x00
        /* <DEDUP_REMOVED lines=22> */
        /*0198*/ 	.byte	0x30, 0x76, 0x00, 0x00, 0x01, 0x00, 0x00, 0x00, 0x10, 0x78, 0x00, 0x00


	//----- nvinfo : EIATTR_MERCURY_ISA_VERSION
	.align		4
.L_1046:
        /*01a4*/ 	.byte	0x03, 0x5f
        /*01a6*/ 	.short	0x0101


	//----- nvinfo : EIATTR_COOP_GROUP_MASK_REGIDS
	.align		4
        /*01a8*/ 	.byte	0x04, 0x29
        /*01aa*/ 	.short	(.L_1048 - .L_1047)


	//   ....[0]....
.L_1047:
        /*01ac*/ 	.word	0xffffffff


	//   ....[1]....
        /*01b0*/ 	.word	0xffffffff


	//   ....[2]....
        /*01b4*/ 	.word	0xffffffff


	//   ....[3]....
        /*01b8*/ 	.word	0xffffffff


	//   ....[4]....
        /*01bc*/ 	.word	0xffffffff


	//   ....[5]....
        /*01c0*/ 	.word	0xffffffff


	//   ....[6]....
        /*01c4*/ 	.word	0xffffffff


	//   ....[7]....
        /*01c8*/ 	.word	0xffffffff


	//   ....[8]....
        /*01cc*/ 	.word	0xffffffff


	//   ....[9]....
        /*01d0*/ 	.word	0xffffffff


	//   ....[10]....
        /*01d4*/ 	.word	0x05000084


	//   ....[11]....
        /*01d8*/ 	.word	0x05000084


	//   ....[12]....
        /*01dc*/ 	.word	0x05000084


	//   ....[13]....
        /*01e0*/ 	.word	0x05000084


	//   ....[14]....
        /*01e4*/ 	.word	0x05000084


	//   ....[15]....
        /*01e8*/ 	.word	0x05000084


	//   ....[16]....
        /*01ec*/ 	.word	0x05000084


	//   ....[17]....
        /*01f0*/ 	.word	0x05000084


	//   ....[18]....
        /*01f4*/ 	.word	0x05000084


	//   ....[19]....
        /*01f8*/ 	.word	0x05000084


	//----- nvinfo : EIATTR_COOP_GROUP_INSTR_OFFSETS
	.align		4
.L_1048:
        /*01fc*/ 	.byte	0x04, 0x28
        /*01fe*/ 	.short	(.L_1050 - .L_1049)


	//   ....[0]....
.L_1049:
        /*0200*/ 	.word	0x00005320


	//   ....[1]....
        /*0204*/ 	.word	0x00005360


	//   ....[2]....
        /*0208*/ 	.word	0x00005380


	//   ....[3]....
        /*020c*/ 	.word	0x000053a0


	//   ....[4]....
        /*0210*/ 	.word	0x000053c0


	//   ....[5]....
        /*0214*/ 	.word	0x00005c10


	//   ....[6]....
        /*0218*/ 	.word	0x00005c30


	//   ....[7]....
        /*021c*/ 	.word	0x00005c50


	//   ....[8]....
        /*0220*/ 	.word	0x00005c70


	//   ....[9]....
        /*0224*/ 	.word	0x00005c90


	//   ....[10]....
        /*0228*/ 	.word	0x000079a0


	//   ....[11]....
        /*022c*/ 	.word	0x00007a40


	//   ....[12]....
        /*0230*/ 	.word	0x00007ab0


	//   ....[13]....
        /*0234*/ 	.word	0x00007b20


	//   ....[14]....
        /*0238*/ 	.word	0x00007b90


	//   ....[15]....
        /*023c*/ 	.word	0x00008450


	//   ....[16]....
        /*0240*/ 	.word	0x000084c0


	//   ....[17]....
        /*0244*/ 	.word	0x00008530


	//   ....[18]....
        /*0248*/ 	.word	0x000085a0


	//   ....[19]....
        /*024c*/ 	.word	0x00008610


	//----- nvinfo : EIATTR_VRC_CTA_INIT_COUNT
	.align		4
.L_1050:
        /*0250*/ 	.byte	0x02, 0x4a
	.zero		1
	.zero		1


	//----- nvinfo : EIATTR_EXIT_INSTR_OFFSETS
	.align		4
        /*0254*/ 	.byte	0x04, 0x1c
        /*0256*/ 	.short	(.L_1052 - .L_1051)


	//   ....[0]....
.L_1051:
        /*0258*/ 	.word	0x00000d40


	//   ....[1]....
        /*025c*/ 	.word	0x00007930


	//----- nvinfo : EIATTR_MAX_THREADS
	.align		4
.L_1052:
        /*0260*/ 	.byte	0x04, 0x05
        /*0262*/ 	.short	(.L_1054 - .L_1053)
.L_1053:
        /*0264*/ 	.word	0x00000080
        /*0268*/ 	.word	0x00000001
        /*026c*/ 	.word	0x00000001


	//----- nvinfo : EIATTR_CRS_STACK_SIZE
	.align		4
.L_1054:
        /*0270*/ 	.byte	0x04, 0x1e
        /*0272*/ 	.short	(.L_1056 - .L_1055)
.L_1055:
        /*0274*/ 	.word	0x00000000


	//----- nvinfo : EIATTR_CBANK_PARAM_SIZE
	.align		4
.L_1056:
        /*0278*/ 	.byte	0x03, 0x19
        /*027a*/ 	.short	0x00e8


	//----- nvinfo : EIATTR_PARAM_CBANK
	.align		4
        /*027c*/ 	.byte	0x04, 0x0a
        /*027e*/ 	.short	(.L_1058 - .L_1057)
	.align		4
.L_1057:
        /*0280*/ 	.word	index@(.nv.constant0._ZN10layer_norm13ln_fwd_kernelINS_13Kernel_traitsI13__nv_bfloat16S2_S2_S2_fjLj2048ELj1ELj4ELj1ELj16ENS_18Kernel_traits_baseILj2048ES2_S2_S2_S2_fjLj128EEEEELb0ELb1ELb0ELb0EEEvNS_9FwdParamsE)
        /*0284*/ 	.short	0x0380
        /*0286*/ 	.short	0x00e8


	//----- nvinfo : EIATTR_SW_WAR
	.align		4
.L_1058:
        /*0288*/ 	.byte	0x04, 0x36
        /*028a*/ 	.short	(.L_1060 - .L_1059)
.L_1059:
        /*028c*/ 	.word	0x00000008
.L_1060:


//--------------------- .nv.info._ZN10layer_norm13ln_fwd_kernelINS_13Kernel_traitsI13__nv_bfloat16S2_S2_S2_fjLj2048ELj1ELj4ELj1ELj16ENS_18Kernel_traits_baseILj2048ES2_S2_S2_S2_fjLj128EEEEELb0ELb1ELb0ELb1EEEvNS_9FwdParamsE --------------------------
	.section	.nv.info._ZN10layer_norm13ln_fwd_kernelINS_13Kernel_traitsI13__nv_bfloat16S2_S2_S2_fjLj2048ELj1ELj4ELj1ELj16ENS_18Kernel_traits_baseILj2048ES2_S2_S2_S2_fjLj128EEEEELb0ELb1ELb0ELb1EEEvNS_9FwdParamsE,"",@"SHT_CUDA_INFO"
	.sectionflags	@""
	.align	4


	//----- nvinfo : EIATTR_CUDA_API_VERSION
	.align		4
        /*0000*/ 	.byte	0x04, 0x37
        /*0002*/ 	.short	(.L_1062 - .L_1061)
.L_1061:
        /*0004*/ 	.word	0x00000082


	//----- nvinfo : EIATTR_KPARAM_INFO
	.align		4
.L_1062:
        /*0008*/ 	.byte	0x04, 0x17
        /*000a*/ 	.short	(.L_1064 - .L_1063)
.L_1063:
        /*000c*/ 	.word	0x00000000
        /*0010*/ 	.short	0x0000
        /*0012*/ 	.short	0x0000
        /*0014*/ 	.byte	0x00, 0xf0, 0xa1, 0x03


	//----- nvinfo : EIATTR_SPARSE_MMA_MASK
	.align		4
.L_1064:
        /*0018*/ 	.byte	0x03, 0x50
        /*001a*/ 	.short	0x0000


	//----- nvinfo : EIATTR_MAXREG_COUNT
	.align		4
        /*001c*/ 	.byte	0x03, 0x1b
        /*001e*/ 	.short	0x00ff


	//----- nvinfo : EIATTR_ANNOTATIONS
	.align		4
        /*0020*/ 	.byte	0x04, 0x55
        /*0022*/ 	.short	(.L_1066 - .L_1065)


	//   ....[0]....
.L_1065:
        /* <DEDUP_REMOVED lines=13> */


	//----- nvinfo : EIATTR_MERCURY_ISA_VERSION
	.align		4
.L_1066:
        /*00e4*/ 	.byte	0x03, 0x5f
        /*00e6*/ 	.short	0x0101


	//----- nvinfo : EIATTR_COOP_GROUP_MASK_REGIDS
	.align		4
        /*00e8*/ 	.byte	0x04, 0x29
        /*00ea*/ 	.short	(.L_1068 - .L_1067)


	//   ....[0]....
.L_1067:
        /*00ec*/ 	.word	0xffffffff


	//   ....[1]....
        /*00f0*/ 	.word	0xffffffff


	//   ....[2]....
        /*00f4*/ 	.word	0xffffffff


	//   ....[3]....
        /*00f8*/ 	.word	0xffffffff


	//   ....[4]....
        /*00fc*/ 	.word	0xffffffff


	//   ....[5]....
        /*0100*/ 	.word	0xffffffff


	//   ....[6]....
        /*0104*/ 	.word	0xffffffff


	//   ....[7]....
        /*0108*/ 	.word	0xffffffff


	//   ....[8]....
        /*010c*/ 	.word	0xffffffff


	//   ....[9]....
        /*0110*/ 	.word	0xffffffff


	//   ....[10]....
        /*0114*/ 	.word	0xffffffff


	//   ....[11]....
        /*0118*/ 	.word	0xffffffff


	//   ....[12]....
        /*011c*/ 	.word	0xffffffff


	//   ....[13]....
        /*0120*/ 	.word	0xffffffff


	//   ....[14]....
        /*0124*/ 	.word	0xffffffff


	//   ....[15]....
        /*0128*/ 	.word	0xffffffff


	//   ....[16]....
        /*012c*/ 	.word	0xffffffff


	//   ....[17]....
        /*0130*/ 	.word	0xffffffff


	//   ....[18]....
        /*0134*/ 	.word	0xffffffff


	//   ....[19]....
        /*0138*/ 	.word	0xffffffff


	//   ....[20]....
        /*013c*/ 	.word	0x0500008b


	//   ....[21]....
        /*0140*/ 	.word	0x0500008b


	//   ....[22]....
        /*0144*/ 	.word	0x0500008b


	//   ....[23]....
        /*0148*/ 	.word	0x0500008b


	//   ....[24]....
        /*014c*/ 	.word	0x0500008b


	//   ....[25]....
        /*0150*/ 	.word	0x0500008b


	//   ....[26]....
        /*0154*/ 	.word	0x0500008b


	//   ....[27]....
        /*0158*/ 	.word	0x0500008b


	//   ....[28]....
        /*015c*/ 	.word	0x0500008b


	//   ....[29]....
        /*0160*/ 	.word	0x0500008b


	//   ....[30]....
        /*0164*/ 	.word	0x0500008b


	//   ....[31]....
        /*0168*/ 	.word	0x0500008b


	//   ....[32]....
        /*016c*/ 	.word	0x0500008b


	//   ....[33]....
        /*0170*/ 	.word	0x0500008b


	//   ....[34]....
        /*0174*/ 	.word	0x0500008b


	//   ....[35]....
        /*0178*/ 	.word	0x0500008b


	//   ....[36]....
        /*017c*/ 	.word	0x0500008b


	//   ....[37]....
        /*0180*/ 	.word	0x0500008b


	//   ....[38]....
        /*0184*/ 	.word	0x0500008b


	//   ....[39]....
        /*0188*/ 	.word	0x0500008b


	//----- nvinfo : EIATTR_COOP_GROUP_INSTR_OFFSETS
	.align		4
.L_1068:
        /*018c*/ 	.byte	0x04, 0x28
        /*018e*/ 	.short	(.L_1070 - .L_1069)


	//   ....[0]....
.L_1069:
        /*0190*/ 	.word	0x00003bb0


	//   ....[1]....
        /*0194*/ 	.word	0x00003be0


	//   ....[2]....
        /*0198*/ 	.word	0x00003c00


	//   ....[3]....
        /*019c*/ 	.word	0x00003c20


	//   ....[4]....
        /*01a0*/ 	.word	0x00003c40


	//   ....[5]....
        /*01a4*/ 	.word	0x00004470


	//   ....[6]....
        /*01a8*/ 	.word	0x00004490


	//   ....[7]....
        /*01ac*/ 	.word	0x000044b0


	//   ....[8]....
        /*01b0*/ 	.word	0x000044d0


	//   ....[9]....
        /*01b4*/ 	.word	0x000044f0


	//   ....[10]....
        /*01b8*/ 	.word	0x00009810


	//   ....[11]....
        /*01bc*/ 	.word	0x00009840


	//   ....[12]....
        /*01c0*/ 	.word	0x00009860


	//   ....[13]....
        /*01c4*/ 	.word	0x00009880


	//   ....[14]....
        /*01c8*/ 	.word	0x000098a0


	//   ....[15]....
        /*01cc*/ 	.word	0x0000a0d0


	//   ....[16]....
        /*01d0*/ 	.word	0x0000a0f0


	//   ....[17]....
        /*01d4*/ 	.word	0x0000a110


	//   ....[18]....
        /*01d8*/ 	.word	0x0000a130


	//   ....[19]....
        /*01dc*/ 	.word	0x0000a150


	//   ....[20]....
        /*01e0*/ 	.word	0x0000bb90


	//   ....[21]....
        /*01e4*/ 	.word	0x0000bc20


	//   ....[22]....
        /*01e8*/ 	.word	0x0000bc70


	//   ....[23]....
        /*01ec*/ 	.word	0x0000bcc0


	//   ....[24]....
        /*01f0*/ 	.word	0x0000bd10


	//   ....[25]....
        /*01f4*/ 	.word	0x0000c570


	//   ....[26]....
        /*01f8*/ 	.word	0x0000c5c0


	//   ....[27]....
        /*01fc*/ 	.word	0x0000c610


	//   ....[28]....
        /*0200*/ 	.word	0x0000c660


	//   ....[29]....
        /*0204*/ 	.word	0x0000c6b0


	//   ....[30]....
        /*0208*/ 	.word	0x0000c730


	//   ....[31]....
        /*020c*/ 	.word	0x0000c7c0


	//   ....[32]....
        /*0210*/ 	.word	0x0000c810


	//   ....[33]....
        /*0214*/ 	.word	0x0000c860


	//   ....[34]....
        /*0218*/ 	.word	0x0000c8b0


	//   ....[35]....
        /*021c*/ 	.word	0x0000d110


	//   ....[36]....
        /*0220*/ 	.word	0x0000d160


	//   ....[37]....
        /*0224*/ 	.word	0x0000d1b0


	//   ....[38]....
        /*0228*/ 	.word	0x0000d200


	//   ....[39]....
        /*022c*/ 	.word	0x0000d250


	//----- nvinfo : EIATTR_VRC_CTA_INIT_COUNT
	.align		4
.L_1070:
        /*0230*/ 	.byte	0x02, 0x4a
	.zero		1
	.zero		1


	//----- nvinfo : EIATTR_EXIT_INSTR_OFFSETS
	.align		4
        /*0234*/ 	.byte	0x04, 0x1c
        /*0236*/ 	.short	(.L_1072 - .L_1071)


	//   ....[0]....
.L_1071:
        /*0238*/ 	.word	0x00000520


	//   ....[1]....
        /*023c*/ 	.word	0x00005ee0


	//   ....[2]....
        /*0240*/ 	.word	0x0000bb30


	//----- nvinfo : EIATTR_MAX_THREADS
	.align		4
.L_1072:
        /*0244*/ 	.byte	0x04, 0x05
        /*0246*/ 	.short	(.L_1074 - .L_1073)
.L_1073:
        /*0248*/ 	.word	0x00000080
        /*024c*/ 	.word	0x00000001
        /*0250*/ 	.word	0x00000001


	//----- nvinfo : EIATTR_CRS_STACK_SIZE
	.align		4
.L_1074:
        /*0254*/ 	.byte	0x04, 0x1e
        /*0256*/ 	.short	(.L_1076 - .L_1075)
.L_1075:
        /*0258*/ 	.word	0x00000000


	//----- nvinfo : EIATTR_CBANK_PARAM_SIZE
	.align		4
.L_1076:
        /*025c*/ 	.byte	0x03, 0x19
        /*025e*/ 	.short	0x00e8


	//----- nvinfo : EIATTR_PARAM_CBANK
	.align		4
        /*0260*/ 	.byte	0x04, 0x0a
        /*0262*/ 	.short	(.L_1078 - .L_1077)
	.align		4
.L_1077:
        /*0264*/ 	.word	index@(.nv.constant0._ZN10layer_norm13ln_fwd_kernelINS_13Kernel_traitsI13__nv_bfloat16S2_S2_S2_fjLj2048ELj1ELj4ELj1ELj16ENS_18Kernel_traits_baseILj2048ES2_S2_S2_S2_fjLj128EEEEELb0ELb1ELb0ELb1EEEvNS_9FwdParamsE)
        /*0268*/ 	.short	0x0380
        /*026a*/ 	.short	0x00e8


	//----- nvinfo : EIATTR_SW_WAR
	.align		4
.L_1078:
        /*026c*/ 	.byte	0x04, 0x36
        /*026e*/ 	.short	(.L_1080 - .L_1079)
.L_1079:
        /*0270*/ 	.word	0x00000008
.L_1080:


//--------------------- .nv.info._ZN10layer_norm13ln_fwd_kernelINS_13Kernel_traitsI13__nv_bfloat16S2_S2_S2_fjLj2048ELj1ELj4ELj1ELj16ENS_18Kernel_traits_baseILj2048ES2_S2_S2_S2_fjLj128EEEEELb0ELb1ELb1ELb0EEEvNS_9FwdParamsE --------------------------
	.section	.nv.info._ZN10layer_norm13ln_fwd_kernelINS_13Kernel_traitsI13__nv_bfloat16S2_S2_S2_fjLj2048ELj1ELj4ELj1ELj16ENS_18Kernel_traits_baseILj2048ES2_S2_S2_S2_fjLj128EEEEELb0ELb1ELb1ELb0EEEvNS_9FwdParamsE,"",@"SHT_CUDA_INFO"
	.sectionflags	@""
	.align	4


	//----- nvinfo : EIATTR_CUDA_API_VERSION
	.align		4
        /*0000*/ 	.byte	0x04, 0x37
        /*0002*/ 	.short	(.L_1082 - .L_1081)
.L_1081:
        /*0004*/ 	.word	0x00000082


	//----- nvinfo : EIATTR_KPARAM_INFO
	.align		4
.L_1082:
        /*0008*/ 	.byte	0x04, 0x17
        /*000a*/ 	.short	(.L_1084 - .L_1083)
.L_1083:
        /*000c*/ 	.word	0x00000000
        /*0010*/ 	.short	0x0000
        /*0012*/ 	.short	0x0000
        /*0014*/ 	.byte	0x00, 0xf0, 0xa1, 0x03


	//----- nvinfo : EIATTR_SPARSE_MMA_MASK
	.align		4
.L_1084:
        /*0018*/ 	.byte	0x03, 0x50
        /*001a*/ 	.short	0x0000


	//----- nvinfo : EIATTR_MAXREG_COUNT
	.align		4
        /*001c*/ 	.byte	0x03, 0x1b
        /*001e*/ 	.short	0x00ff


	//----- nvinfo : EIATTR_ANNOTATIONS
	.align		4
        /*0020*/ 	.byte	0x04, 0x55
        /*0022*/ 	.short	(.L_1086 - .L_1085)


	//   ....[0]....
.L_1085:
        /* <DEDUP_REMOVED lines=30> */


	//----- nvinfo : EIATTR_MERCURY_ISA_VERSION
	.align		4
.L_1086:
        /*01f4*/ 	.byte	0x03, 0x5f
        /*01f6*/ 	.short	0x0101


	//----- nvinfo : EIATTR_COOP_GROUP_MASK_REGIDS
	.align		4
        /*01f8*/ 	.byte	0x04, 0x29
        /*01fa*/ 	.short	(.L_1088 - .L_1087)


	//   ....[0]....
.L_1087:
        /*01fc*/ 	.word	0xffffffff


	//   ....[1]....
        /*0200*/ 	.word	0xffffffff


	//   ....[2]....
        /*0204*/ 	.word	0xffffffff


	//   ....[3]....
        /*0208*/ 	.word	0xffffffff


	//   ....[4]....
        /*020c*/ 	.word	0xffffffff


	//   ....[5]....
        /*0210*/ 	.word	0xffffffff


	//   ....[6]....
        /*0214*/ 	.word	0xffffffff


	//   ....[7]....
        /*0218*/ 	.word	0xffffffff


	//   ....[8]....
        /*021c*/ 	.word	0xffffffff


	//   ....[9]....
        /*0220*/ 	.word	0xffffffff


	//   ....[10]....
        /*0224*/ 	.word	0x0500008c


	//   ....[11]....
        /*0228*/ 	.word	0x0500008c


	//   ....[12]....
        /*022c*/ 	.word	0x0500008c


	//   ....[13]....
        /*0230*/ 	.word	0x0500008c


	//   ....[14]....
        /*0234*/ 	.word	0x0500008c


	//   ....[15]....
        /*0238*/ 	.word	0x0500008c


	//   ....[16]....
        /*023c*/ 	.word	0x0500008c


	//   ....[17]....
        /*0240*/ 	.word	0x0500008c


	//   ....[18]....
        /*0244*/ 	.word	0x0500008c


	//   ....[19]....
        /*0248*/ 	.word	0x0500008c


	//----- nvinfo : EIATTR_COOP_GROUP_INSTR_OFFSETS
	.align		4
.L_1088:
        /*024c*/ 	.byte	0x04, 0x28
        /*024e*/ 	.short	(.L_1090 - .L_1089)


	//   ....[0]....
.L_1089:
        /*0250*/ 	.word	0x00006ad0


	//   ....[1]....
        /*0254*/ 	.word	0x00006b10


	//   ....[2]....
        /*0258*/ 	.word	0x00006b30


	//   ....[3]....
        /*025c*/ 	.word	0x00006b50


	//   ....[4]....
        /*0260*/ 	.word	0x00006b70


	//   ....[5]....
        /*0264*/ 	.word	0x000073c0


	//   ....[6]....
        /*0268*/ 	.word	0x000073e0


	//   ....[7]....
        /*026c*/ 	.word	0x00007400


	//   ....[8]....
        /*0270*/ 	.word	0x00007420


	//   ....[9]....
        /*0274*/ 	.word	0x00007440


	//   ....[10]....
        /*0278*/ 	.word	0x00009220


	//   ....[11]....
        /*027c*/ 	.word	0x000092c0


	//   ....[12]....
        /*0280*/ 	.word	0x00009330


	//   ....[13]....
        /*0284*/ 	.word	0x000093a0


	//   ....[14]....
        /*0288*/ 	.word	0x00009410


	//   ....[15]....
        /*028c*/ 	.word	0x00009cd0


	//   ....[16]....
        /*0290*/ 	.word	0x00009d40


	//   ....[17]....
        /*0294*/ 	.word	0x00009db0


	//   ....[18]....
        /*0298*/ 	.word	0x00009e20


	//   ....[19]....
        /*029c*/ 	.word	0x00009e90


	//----- nvinfo : EIATTR_VRC_CTA_INIT_COUNT
	.align		4
.L_1090:
        /*02a0*/ 	.byte	0x02, 0x4a
	.zero		1
	.zero		1


	//----- nvinfo : EIATTR_EXIT_INSTR_OFFSETS
	.align		4
        /*02a4*/ 	.byte	0x04, 0x1c
        /*02a6*/ 	.short	(.L_1092 - .L_1091)


	//   ....[0]....
.L_1091:
        /*02a8*/ 	.word	0x00000d50


	//   ....[1]....
        /*02ac*/ 	.word	0x000091b0


	//----- nvinfo : EIATTR_MAX_THREADS
	.align		4
.L_1092:
        /*02b0*/ 	.byte	0x04, 0x05
        /*02b2*/ 	.short	(.L_1094 - .L_1093)
.L_1093:
        /*02b4*/ 	.word	0x00000080
        /*02b8*/ 	.word	0x00000001
        /*02bc*/ 	.word	0x00000001


	//----- nvinfo : EIATTR_CRS_STACK_SIZE
	.align		4
.L_1094:
        /*02c0*/ 	.byte	0x04, 0x1e
        /*02c2*/ 	.short	(.L_1096 - .L_1095)
.L_1095:
        /*02c4*/ 	.word	0x00000000


	//----- nvinfo : EIATTR_CBANK_PARAM_SIZE
	.align		4
.L_1096:
        /*02c8*/ 	.byte	0x03, 0x19
        /*02ca*/ 	.short	0x00e8


	//----- nvinfo : EIATTR_PARAM_CBANK
	.align		4
        /*02cc*/ 	.byte	0x04, 0x0a
        /*02ce*/ 	.short	(.L_1098 - .L_1097)
	.align		4
.L_1097:
        /*02d0*/ 	.word	index@(.nv.constant0._ZN10layer_norm13ln_fwd_kernelINS_13Kernel_traitsI13__nv_bfloat16S2_S2_S2_fjLj2048ELj1ELj4ELj1ELj16ENS_18Kernel_traits_baseILj2048ES2_S2_S2_S2_fjLj128EEEEELb0ELb1ELb1ELb0EEEvNS_9FwdParamsE)
        /*02d4*/ 	.short	0x0380
        /*02d6*/ 	.short	0x00e8


	//----- nvinfo : EIATTR_SW_WAR
	.align		4
.L_1098:
        /*02d8*/ 	.byte	0x04, 0x36
        /*02da*/ 	.short	(.L_1100 - .L_1099)
.L_1099:
        /*02dc*/ 	.word	0x00000008
.L_1100:


//--------------------- .nv.info._ZN10layer_norm13ln_fwd_kernelINS_13Kernel_traitsI13__nv_bfloat16S2_S2_S2_fjLj2048ELj1ELj4ELj1ELj16ENS_18Kernel_traits_baseILj2048ES2_S2_S2_S2_fjLj128EEEEELb0ELb1ELb1ELb1EEEvNS_9FwdParamsE --------------------------
	.section	.nv.info._ZN10layer_norm13ln_fwd_kernelINS_13Kernel_traitsI13__nv_bfloat16S2_S2_S2_fjLj2048ELj1ELj4ELj1ELj16ENS_18Kernel_traits_baseILj2048ES2_S2_S2_S2_fjLj128EEEEELb0ELb1ELb1ELb1EEEvNS_9FwdParamsE,"",@"SHT_CUDA_INFO"
	.sectionflags	@""
	.align	4


	//----- nvinfo : EIATTR_CUDA_API_VERSION
	.align		4
        /*0000*/ 	.byte	0x04, 0x37
        /*0002*/ 	.short	(.L_1102 - .L_1101)
.L_1101:
        /*0004*/ 	.word	0x00000082


	//----- nvinfo : EIATTR_KPARAM_INFO
	.align		4
.L_1102:
        /*0008*/ 	.byte	0x04, 0x17
        /*000a*/ 	.short	(.L_1104 - .L_1103)
.L_1103:
        /*000c*/ 	.word	0x00000000
        /*0010*/ 	.short	0x0000
        /*0012*/ 	.short	0x0000
        /*0014*/ 	.byte	0x00, 0xf0, 0xa1, 0x03


	//----- nvinfo : EIATTR_SPARSE_MMA_MASK
	.align		4
.L_1104:
        /*0018*/ 	.byte	0x03, 0x50
        /*001a*/ 	.short	0x0000


	//----- nvinfo : EIATTR_MAXREG_COUNT
	.align		4
        /*001c*/ 	.byte	0x03, 0x1b
        /*001e*/ 	.short	0x00ff


	//----- nvinfo : EIATTR_MERCURY_ISA_VERSION
	.align		4
        /*0020*/ 	.byte	0x03, 0x5f
        /*0022*/ 	.short	0x0101


	//----- nvinfo : EIATTR_COOP_GROUP_MASK_REGIDS
	.align		4
        /*0024*/ 	.byte	0x04, 0x29
        /*0026*/ 	.short	(.L_1106 - .L_1105)


	//   ....[0]....
.L_1105:
        /*0028*/ 	.word	0xffffffff


	//   ....[1]....
        /*002c*/ 	.word	0xffffffff


	//   ....[2]....
        /*0030*/ 	.word	0xffffffff


	//   ....[3]....
        /*0034*/ 	.word	0xffffffff


	//   ....[4]....
        /*0038*/ 	.word	0xffffffff


	//   ....[5]....
        /*003c*/ 	.word	0xffffffff


	//   ....[6]....
        /*0040*/ 	.word	0xffffffff


	//   ....[7]....
        /*0044*/ 	.word	0xffffffff


	//   ....[8]....
        /*0048*/ 	.word	0xffffffff


	//   ....[9]....
        /*004c*/ 	.word	0xffffffff


	//   ....[10]....
        /*0050*/ 	.word	0x0500008a


	//   ....[11]....
        /*0054*/ 	.word	0x0500008a


	//   ....[12]....
        /*0058*/ 	.word	0x0500008a


	//   ....[13]....
        /*005c*/ 	.word	0x0500008a


	//   ....[14]....
        /*0060*/ 	.word	0x0500008a


	//   ....[15]....
        /*0064*/ 	.word	0x0500008a


	//   ....[16]....
        /*0068*/ 	.word	0x0500008a


	//   ....[17]....
        /*006c*/ 	.word	0x0500008a


	//   ....[18]....
        /*0070*/ 	.word	0x0500008a


	//   ....[19]....
        /*0074*/ 	.word	0x0500008a


	//----- nvinfo : EIATTR_COOP_GROUP_INSTR_OFFSETS
	.align		4
.L_1106:
        /*0078*/ 	.byte	0x04, 0x28
        /*007a*/ 	.short	(.L_1108 - .L_1107)


	//   ....[0]....
.L_1107:
        /*007c*/ 	.word	0x00005690


	//   ....[1]....
        /*0080*/ 	.word	0x000056c0


	//   ....[2]....
        /*0084*/ 	.word	0x000056e0


	//   ....[3]....
        /*0088*/ 	.word	0x00005700


	//   ....[4]....
        /*008c*/ 	.word	0x00005720


	//   ....[5]....
        /*0090*/ 	.word	0x00005f50


	//   ....[6]....
        /*0094*/ 	.word	0x00005f70


	//   ....[7]....
        /*0098*/ 	.word	0x00005f90


	//   ....[8]....
        /*009c*/ 	.word	0x00005fb0


	//   ....[9]....
        /*00a0*/ 	.word	0x00005fd0


	//   ....[10]....
        /*00a4*/ 	.word	0x00007b60


	//   ....[11]....
        /*00a8*/ 	.word	0x00007bf0


	//   ....[12]....
        /*00ac*/ 	.word	0x00007c50


	//   ....[13]....
        /*00b0*/ 	.word	0x00007cb0


	//   ....[14]....
        /*00b4*/ 	.word	0x00007d10


	//   ....[15]....
        /*00b8*/ 	.word	0x00008580


	//   ....[16]....
        /*00bc*/ 	.word	0x000085e0


	//   ....[17]....
        /*00c0*/ 	.word	0x00008640


	//   ....[18]....
        /*00c4*/ 	.word	0x000086a0


	//   ....[19]....
        /*00c8*/ 	.word	0x00008700


	//----- nvinfo : EIATTR_VRC_CTA_INIT_COUNT
	.align		4
.L_1108:
        /*00cc*/ 	.byte	0x02, 0x4a
	.zero		1
	.zero		1


	//----- nvinfo : EIATTR_EXIT_INSTR_OFFSETS
	.align		4
        /*00d0*/ 	.byte	0x04, 0x1c
        /*00d2*/ 	.short	(.L_1110 - .L_1109)


	//   ....[0]....
.L_1109:
        /*00d4*/ 	.word	0x00000510


	//   ....[1]....
        /*00d8*/ 	.word	0x00007af0


	//----- nvinfo : EIATTR_MAX_THREADS
	.align		4
.L_1110:
        /*00dc*/ 	.byte	0x04, 0x05
        /*00de*/ 	.short	(.L_1112 - .L_1111)
.L_1111:
        /*00e0*/ 	.word	0x00000080
        /*00e4*/ 	.word	0x00000001
        /*00e8*/ 	.word	0x00000001


	//----- nvinfo : EIATTR_CRS_STACK_SIZE
	.align		4
.L_1112:
        /*00ec*/ 	.byte	0x04, 0x1e
        /*00ee*/ 	.short	(.L_1114 - .L_1113)
.L_1113:
        /*00f0*/ 	.word	0x00000000


	//----- nvinfo : EIATTR_CBANK_PARAM_SIZE
	.align		4
.L_1114:
        /*00f4*/ 	.byte	0x03, 0x19
        /*00f6*/ 	.short	0x00e8


	//----- nvinfo : EIATTR_PARAM_CBANK
	.align		4
        /*00f8*/ 	.byte	0x04, 0x0a
        /*00fa*/ 	.short	(.L_1116 - .L_1115)
	.align		4
.L_1115:
        /*00fc*/ 	.word	index@(.nv.constant0._ZN10layer_norm13ln_fwd_kernelINS_13Kernel_traitsI13__nv_bfloat16S2_S2_S2_fjLj2048ELj1ELj4ELj1ELj16ENS_18Kernel_traits_baseILj2048ES2_S2_S2_S2_fjLj128EEEEELb0ELb1ELb1ELb1EEEvNS_9FwdParamsE)
        /*0100*/ 	.short	0x0380
        /*0102*/ 	.short	0x00e8


	//----- nvinfo : EIATTR_SW_WAR
	.align		4
.L_1116:
        /*0104*/ 	.byte	0x04, 0x36
        /*0106*/ 	.short	(.L_1118 - .L_1117)
.L_1117:
        /*0108*/ 	.word	0x00000008
.L_1118:


//--------------------- .nv.info._ZN10layer_norm13ln_fwd_kernelINS_13Kernel_traitsI13__nv_bfloat16S2_S2_S2_fjLj2048ELj1ELj4ELj1ELj16ENS_18Kernel_traits_baseILj2048ES2_S2_S2_S2_fjLj128EEEEELb1ELb0ELb0ELb0EEEvNS_9FwdParamsE --------------------------
	.section	.nv.info._ZN10layer_norm13ln_fwd_kernelINS_13Kernel_traitsI13__nv_bfloat16S2_S2_S2_fjLj2048ELj1ELj4ELj1ELj16ENS_18Kernel_traits_baseILj2048ES2_S2_S2_S2_fjLj128EEEEELb1ELb0ELb0ELb0EEEvNS_9FwdParamsE,"",@"SHT_CUDA_INFO"
	.sectionflags	@""
	.align	4


	//----- nvinfo : EIATTR_CUDA_API_VERSION
	.align		4
        /*0000*/ 	.byte	0x04, 0x37
        /*0002*/ 	.short	(.L_1120 - .L_1119)
.L_1119:
        /*0004*/ 	.word	0x00000082


	//----- nvinfo : EIATTR_KPARAM_INFO
	.align		4
.L_1120:
        /*0008*/ 	.byte	0x04, 0x17
        /*000a*/ 	.short	(.L_1122 - .L_1121)
.L_1121:
        /*000c*/ 	.word	0x00000000
        /*0010*/ 	.short	0x0000
        /*0012*/ 	.short	0x0000
        /*0014*/ 	.byte	0x00, 0xf0, 0xa1, 0x03


	//----- nvinfo : EIATTR_SPARSE_MMA_MASK
	.align		4
.L_1122:
        /*0018*/ 	.byte	0x03, 0x50
        /*001a*/ 	.short	0x0000


	//----- nvinfo : EIATTR_MAXREG_COUNT
	.align		4
        /*001c*/ 	.byte	0x03, 0x1b
        /*001e*/ 	.short	0x00ff


	//----- nvinfo : EIATTR_MERCURY_ISA_VERSION
	.align		4
        /*0020*/ 	.byte	0x03, 0x5f
        /*0022*/ 	.short	0x0101


	//----- nvinfo : EIATTR_COOP_GROUP_MASK_REGIDS
	.align		4
        /*0024*/ 	.byte	0x04, 0x29
        /*0026*/ 	.short	(.L_1124 - .L_1123)


	//   ....[0]....
.L_1123:
        /*0028*/ 	.word	0xffffffff


	//   ....[1]....
        /*002c*/ 	.word	0xffffffff


	//   ....[2]....
        /*0030*/ 	.word	0xffffffff


	//   ....[3]....
        /*0034*/ 	.word	0xffffffff


	//   ....[4]....
        /*0038*/ 	.word	0xffffffff


	//   ....[5]....
        /*003c*/ 	.word	0xffffffff


	//   ....[6]....
        /*0040*/ 	.word	0xffffffff


	//   ....[7]....
        /*0044*/ 	.word	0xffffffff


	//   ....[8]....
        /*0048*/ 	.word	0xffffffff


	//   ....[9]....
        /*004c*/ 	.word	0xffffffff


	//   ....[10]....
        /*0050*/ 	.word	0x050000d0


	//   ....[11]....
        /*0054*/ 	.word	0x050000d0


	//   ....[12]....
        /*0058*/ 	.word	0x050000d0


	//   ....[13]....
        /*005c*/ 	.word	0x050000d0


	//   ....[14]....
        /*0060*/ 	.word	0x050000d0


	//   ....[15]....
        /*0064*/ 	.word	0x050000d0


	//   ....[16]....
        /*0068*/ 	.word	0x050000d0


	//   ....[17]....
        /*006c*/ 	.word	0x050000d0


	//   ....[18]....
        /*0070*/ 	.word	0x050000d0


	//   ....[19]....
        /*0074*/ 	.word	0x050000d0


	//----- nvinfo : EIATTR_COOP_GROUP_INSTR_OFFSETS
	.align		4
.L_1124:
        /*0078*/ 	.byte	0x04, 0x28
        /*007a*/ 	.short	(.L_1126 - .L_1125)


	//   ....[0]....
.L_1125:
        /*007c*/ 	.word	0x0002c050


	//   ....[1]....
        /*0080*/ 	.word	0x0002c090


	//   ....[2]....
        /*0084*/ 	.word	0x0002c0b0


	//   ....[3]....
        /*0088*/ 	.word	0x0002c0d0


	//   ....[4]....
        /*008c*/ 	.word	0x0002c0f0


	//   ....[5]....
        /*0090*/ 	.word	0x0002c950


	//   ....[6]....
        /*0094*/ 	.word	0x0002c970


	//   ....[7]....
        /*0098*/ 	.word	0x0002c990


	//   ....[8]....
        /*009c*/ 	.word	0x0002c9b0


	//   ....[9]....
        /*00a0*/ 	.word	0x0002c9d0


	//   ....[10]....
        /*00a4*/ 	.word	0x0002e5f0


	//   ....[11]....
        /*00a8*/ 	.word	0x0002e6a0


	//   ....[12]....
        /*00ac*/ 	.word	0x0002e710


	//   ....[13]....
        /*00b0*/ 	.word	0x0002e780


	//   ....[14]....
        /*00b4*/ 	.word	0x0002e7f0


	//   ....[15]....
        /*00b8*/ 	.word	0x0002f0b0


	//   ....[16]....
        /*00bc*/ 	.word	0x0002f120


	//   ....[17]....
        /*00c0*/ 	.word	0x0002f190


	//   ....[18]....
        /*00c4*/ 	.word	0x0002f200


	//   ....[19]....
        /*00c8*/ 	.word	0x0002f270


	//----- nvinfo : EIATTR_VRC_CTA_INIT_COUNT
	.align		4
.L_1126:
        /*00cc*/ 	.byte	0x02, 0x4a
	.zero		1
	.zero		1


	//----- nvinfo : EIATTR_EXIT_INSTR_OFFSETS
	.align		4
        /*00d0*/ 	.byte	0x04, 0x1c
        /*00d2*/ 	.short	(.L_1128 - .L_1127)


	//   ....[0]....
.L_1127:
        /*00d4*/ 	.word	0x00000cb0


	//   ....[1]....
        /*00d8*/ 	.word	0x0002e580


	//----- nvinfo : EIATTR_INDIRECT_BRANCH_TARGETS
	.align		4
.L_1128:
        /*00dc*/ 	.byte	0x04, 0x34
        /*00de*/ 	.short	(.L_1130 - .L_1129)


	//   ....[0]....
.L_1129:
        /*00e0*/ 	.word	.L_x_71260@srel
        /*00e4*/ 	.short	0x0
        /*00e6*/ 	.short	0x0
        /*00e8*/ 	.word	0x3
        /*00ec*/ 	.word	.L_x_71261@srel
        /*00f0*/ 	.word	.L_x_71262@srel
        /*00f4*/ 	.word	.L_x_71263@srel


	//----- nvinfo : EIATTR_MAX_THREADS
	.align		4
.L_1130:
        /*00f8*/ 	.byte	0x04, 0x05
        /*00fa*/ 	.short	(.L_1132 - .L_1131)
.L_1131:
        /*00fc*/ 	.word	0x00000080
        /*0100*/ 	.word	0x00000001
        /*0104*/ 	.word	0x00000001


	//----- nvinfo : EIATTR_CRS_STACK_SIZE
	.align		4
.L_1132:
        /*0108*/ 	.byte	0x04, 0x1e
        /*010a*/ 	.short	(.L_1134 - .L_1133)
.L_1133:
        /*010c*/ 	.word	0x00000000


	//----- nvinfo : EIATTR_CBANK_PARAM_SIZE
	.align		4
.L_1134:
        /*0110*/ 	.byte	0x03, 0x19
        /*0112*/ 	.short	0x00e8


	//----- nvinfo : EIATTR_PARAM_CBANK
	.align		4
        /*0114*/ 	.byte	0x04, 0x0a
        /*0116*/ 	.short	(.L_1136 - .L_1135)
	.align		4
.L_1135:
        /*0118*/ 	.word	index@(.nv.constant0._ZN10layer_norm13ln_fwd_kernelINS_13Kernel_traitsI13__nv_bfloat16S2_S2_S2_fjLj2048ELj1ELj4ELj1ELj16ENS_18Kernel_traits_baseILj2048ES2_S2_S2_S2_fjLj128EEEEELb1ELb0ELb0ELb0EEEvNS_9FwdParamsE)
        /*011c*/ 	.short	0x0380
        /*011e*/ 	.short	0x00e8


	//----- nvinfo : EIATTR_SW_WAR
	.align		4
.L_1136:
        /*0120*/ 	.byte	0x04, 0x36
        /*0122*/ 	.short	(.L_1138 - .L_1137)
.L_1137:
        /*0124*/ 	.word	0x00000008
.L_1138:


//--------------------- .nv.info._ZN10layer_norm13ln_fwd_kernelINS_13Kernel_traitsI13__nv_bfloat16S2_S2_S2_fjLj2048ELj1ELj4ELj1ELj16ENS_18Kernel_traits_baseILj2048ES2_S2_S2_S2_fjLj128EEEEELb1ELb0ELb0ELb1EEEvNS_9FwdParamsE --------------------------
	.section	.nv.info._ZN10layer_norm13ln_fwd_kernelINS_13Kernel_traitsI13__nv_bfloat16S2_S2_S2_fjLj2048ELj1ELj4ELj1ELj16ENS_18Kernel_traits_baseILj2048ES2_S2_S2_S2_fjLj128EEEEELb1ELb0ELb0ELb1EEEvNS_9FwdParamsE,"",@"SHT_CUDA_INFO"
	.sectionflags	@""
	.align	4


	//----- nvinfo : EIATTR_CUDA_API_VERSION
	.align		4
        /*0000*/ 	.byte	0x04, 0x37
        /*0002*/ 	.short	(.L_1140 - .L_1139)
.L_1139:
        /*0004*/ 	.word	0x00000082


	//----- nvinfo : EIATTR_KPARAM_INFO
	.align		4
.L_1140:
        /*0008*/ 	.byte	0x04, 0x17
        /*000a*/ 	.short	(.L_1142 - .L_1141)
.L_1141:
        /*000c*/ 	.word	0x00000000
        /*0010*/ 	.short	0x0000
        /*0012*/ 	.short	0x0000
        /*0014*/ 	.byte	0x00, 0xf0, 0xa1, 0x03


	//----- nvinfo : EIATTR_SPARSE_MMA_MASK
	.align		4
.L_1142:
        /*0018*/ 	.byte	0x03, 0x50
        /*001a*/ 	.short	0x0000


	//----- nvinfo : EIATTR_MAXREG_COUNT
	.align		4
        /*001c*/ 	.byte	0x03, 0x1b
        /*001e*/ 	.short	0x00ff


	//----- nvinfo : EIATTR_MERCURY_ISA_VERSION
	.align		4
        /*0020*/ 	.byte	0x03, 0x5f
        /*0022*/ 	.short	0x0101


	//----- nvinfo : EIATTR_COOP_GROUP_MASK_REGIDS
	.align		4
        /*0024*/ 	.byte	0x04, 0x29
        /*0026*/ 	.short	(.L_1144 - .L_1143)


	//   ....[0]....
.L_1143:
        /*0028*/ 	.word	0xffffffff


	//   ....[1]....
        /*002c*/ 	.word	0xffffffff


	//   ....[2]....
        /*0030*/ 	.word	0xffffffff


	//   ....[3]....
        /*0034*/ 	.word	0xffffffff


	//   ....[4]....
        /*0038*/ 	.word	0xffffffff


	//   ....[5]....
        /*003c*/ 	.word	0xffffffff


	//   ....[6]....
        /*0040*/ 	.word	0xffffffff


	//   ....[7]....
        /*0044*/ 	.word	0xffffffff


	//   ....[8]....
        /*0048*/ 	.word	0xffffffff


	//   ....[9]....
        /*004c*/ 	.word	0xffffffff


	//   ....[10]....
        /*0050*/ 	.word	0x05000077


	//   ....[11]....
        /*0054*/ 	.word	0x05000077


	//   ....[12]....
        /*0058*/ 	.word	0x05000077


	//   ....[13]....
        /*005c*/ 	.word	0x05000077


	//   ....[14]....
        /*0060*/ 	.word	0x05000077


	//   ....[15]....
        /*0064*/ 	.word	0x05000077


	//   ....[16]....
        /*0068*/ 	.word	0x05000077


	//   ....[17]....
        /*006c*/ 	.word	0x05000077


	//   ....[18]....
        /*0070*/ 	.word	0x05000077


	//   ....[19]....
        /*0074*/ 	.word	0x05000077


	//----- nvinfo : EIATTR_COOP_GROUP_INSTR_OFFSETS
	.align		4
.L_1144:
        /*0078*/ 	.byte	0x04, 0x28
        /*007a*/ 	.short	(.L_1146 - .L_1145)


	//   ....[0]....
.L_1145:
        /*007c*/ 	.word	0x0002b1b0


	//   ....[1]....
        /*0080*/ 	.word	0x0002b1d0


	//   ....[2]....
        /*0084*/ 	.word	0x0002b1f0


	//   ....[3]....
        /*0088*/ 	.word	0x0002b210


	//   ....[4]....
        /*008c*/ 	.word	0x0002b240


	//   ....[5]....
        /*0090*/ 	.word	0x0002ba70


	//   ....[6]....
        /*0094*/ 	.word	0x0002ba90


	//   ....[7]....
        /*0098*/ 	.word	0x0002bab0


	//   ....[8]....
        /*009c*/ 	.word	0x0002bad0


	//   ....[9]....
        /*00a0*/ 	.word	0x0002baf0


	//   ....[10]....
        /*00a4*/ 	.word	0x0002d3c0


	//   ....[11]....
        /*00a8*/ 	.word	0x0002d460


	//   ....[12]....
        /*00ac*/ 	.word	0x0002d4d0


	//   ....[13]....
        /*00b0*/ 	.word	0x0002d540


	//   ....[14]....
        /*00b4*/ 	.word	0x0002d5c0


	//   ....[15]....
        /*00b8*/ 	.word	0x0002de40


	//   ....[16]....
        /*00bc*/ 	.word	0x0002deb0


	//   ....[17]....
        /*00c0*/ 	.word	0x0002df20


	//   ....[18]....
        /*00c4*/ 	.word	0x0002df90


	//   ....[19]....
        /*00c8*/ 	.word	0x0002e000


	//----- nvinfo : EIATTR_VRC_CTA_INIT_COUNT
	.align		4
.L_1146:
        /*00cc*/ 	.byte	0x02, 0x4a
	.zero		1
	.zero		1


	//----- nvinfo : EIATTR_EXIT_INSTR_OFFSETS
	.align		4
        /*00d0*/ 	.byte	0x04, 0x1c
        /*00d2*/ 	.short	(.L_1148 - .L_1147)


	//   ....[0]....
.L_1147:
        /*00d4*/ 	.word	0x00000630


	//   ....[1]....
        /*00d8*/ 	.word	0x0002d350


	//----- nvinfo : EIATTR_INDIRECT_BRANCH_TARGETS
	.align		4
.L_1148:
        /*00dc*/ 	.byte	0x04, 0x34
        /*00de*/ 	.short	(.L_1150 - .L_1149)


	//   ....[0]....
.L_1149:
        /*00e0*/ 	.word	.L_x_71264@srel
        /*00e4*/ 	.short	0x0
        /*00e6*/ 	.short	0x0
        /*00e8*/ 	.word	0x3
        /*00ec*/ 	.word	.L_x_71265@srel
        /*00f0*/ 	.word	.L_x_71266@srel
        /*00f4*/ 	.word	.L_x_71267@srel


	//----- nvinfo : EIATTR_MAX_THREADS
	.align		4
.L_1150:
        /*00f8*/ 	.byte	0x04, 0x05
        /*00fa*/ 	.short	(.L_1152 - .L_1151)
.L_1151:
        /*00fc*/ 	.word	0x00000080
        /*0100*/ 	.word	0x00000001
        /*0104*/ 	.word	0x00000001


	//----- nvinfo : EIATTR_CRS_STACK_SIZE
	.align		4
.L_1152:
        /*0108*/ 	.byte	0x04, 0x1e
        /*010a*/ 	.short	(.L_1154 - .L_1153)
.L_1153:
        /*010c*/ 	.word	0x00000000


	//----- nvinfo : EIATTR_CBANK_PARAM_SIZE
	.align		4
.L_1154:
        /*0110*/ 	.byte	0x03, 0x19
        /*0112*/ 	.short	0x00e8


	//----- nvinfo : EIATTR_PARAM_CBANK
	.align		4
        /*0114*/ 	.byte	0x04, 0x0a
        /*0116*/ 	.short	(.L_1156 - .L_1155)
	.align		4
.L_1155:
        /*0118*/ 	.word	index@(.nv.constant0._ZN10layer_norm13ln_fwd_kernelINS_13Kernel_traitsI13__nv_bfloat16S2_S2_S2_fjLj2048ELj1ELj4ELj1ELj16ENS_18Kernel_traits_baseILj2048ES2_S2_S2_S2_fjLj128EEEEELb1ELb0ELb0ELb1EEEvNS_9FwdParamsE)
        /*011c*/ 	.short	0x0380
        /*011e*/ 	.short	0x00e8


	//----- nvinfo : EIATTR_SW_WAR
	.align		4
.L_1156:
        /*0120*/ 	.byte	0x04, 0x36
        /*0122*/ 	.short	(.L_1158 - .L_1157)
.L_1157:
        /*0124*/ 	.word	0x00000008
.L_1158:


//--------------------- .nv.info._ZN10layer_norm13ln_fwd_kernelINS_13Kernel_traitsI13__nv_bfloat16S2_S2_S2_fjLj2048ELj1ELj4ELj1ELj16ENS_18Kernel_traits_baseILj2048ES2_S2_S2_S2_fjLj128EEEEELb1ELb0ELb1ELb0EEEvNS_9FwdParamsE --------------------------
	.section	.nv.info._ZN10layer_norm13ln_fwd_kernelINS_13Kernel_traitsI13__nv_bfloat16S2_S2_S2_fjLj2048ELj1ELj4ELj1ELj16ENS_18Kernel_traits_baseILj2048ES2_S2_S2_S2_fjLj128EEEEELb1ELb0ELb1ELb0EEEvNS_9FwdParamsE,"",@"SHT_CUDA_INFO"
	.sectionflags	@""
	.align	4


	//----- nvinfo : EIATTR_CUDA_API_VERSION
	.align		4
        /*0000*/ 	.byte	0x04, 0x37
        /*0002*/ 	.short	(.L_1160 - .L_1159)
.L_1159:
        /*0004*/ 	.word	0x00000082


	//----- nvinfo : EIATTR_KPARAM_INFO
	.align		4
.L_1160:
        /*0008*/ 	.byte	0x04, 0x17
        /*000a*/ 	.short	(.L_1162 - .L_1161)
.L_1161:
        /*000c*/ 	.word	0x00000000
        /*0010*/ 	.short	0x0000
        /*0012*/ 	.short	0x0000
        /*0014*/ 	.byte	0x00, 0xf0, 0xa1, 0x03


	//----- nvinfo : EIATTR_SPARSE_MMA_MASK
	.align		4
.L_1162:
        /*0018*/ 	.byte	0x03, 0x50
        /*001a*/ 	.short	0x0000


	//----- nvinfo : EIATTR_MAXREG_COUNT
	.align		4
        /*001c*/ 	.byte	0x03, 0x1b
        /*001e*/ 	.short	0x00ff


	//----- nvinfo : EIATTR_MERCURY_ISA_VERSION
	.align		4
        /*0020*/ 	.byte	0x03, 0x5f
        /*0022*/ 	.short	0x0101


	//----- nvinfo : EIATTR_COOP_GROUP_MASK_REGIDS
	.align		4
        /*0024*/ 	.byte	0x04, 0x29
        /*0026*/ 	.short	(.L_1164 - .L_1163)


	//   ....[0]....
.L_1163:
        /*0028*/ 	.word	0xffffffff


	//   ....[1]....
        /*002c*/ 	.word	0xffffffff


	//   ....[2]....
        /*0030*/ 	.word	0xffffffff


	//   ....[3]....
        /*0034*/ 	.word	0xffffffff


	//   ....[4]....
        /*0038*/ 	.word	0xffffffff


	//   ....[5]....
        /*003c*/ 	.word	0xffffffff


	//   ....[6]....
        /*0040*/ 	.word	0xffffffff


	//   ....[7]....
        /*0044*/ 	.word	0xffffffff


	//   ....[8]....
        /*0048*/ 	.word	0xffffffff


	//   ....[9]....
        /*004c*/ 	.word	0xffffffff


	//   ....[10]....
        /*0050*/ 	.word	0x050000dc


	//   ....[11]....
        /*0054*/ 	.word	0x050000dc


	//   ....[12]....
        /*0058*/ 	.word	0x050000dc


	//   ....[13]....
        /*005c*/ 	.word	0x050000dc


	//   ....[14]....
        /*0060*/ 	.word	0x050000dc


	//   ....[15]....
        /*0064*/ 	.word	0x050000dc


	//   ....[16]....
        /*0068*/ 	.word	0x050000dc


	//   ....[17]....
        /*006c*/ 	.word	0x050000dc


	//   ....[18]....
        /*0070*/ 	.word	0x050000dc


	//   ....[19]....
        /*0074*/ 	.word	0x050000dc


	//----- nvinfo : EIATTR_COOP_GROUP_INSTR_OFFSETS
	.align		4
.L_1164:
        /*0078*/ 	.byte	0x04, 0x28
        /*007a*/ 	.short	(.L_1166 - .L_1165)


	//   ....[0]....
.L_1165:
        /*007c*/ 	.word	0x00030570


	//   ....[1]....
        /*0080*/ 	.word	0x000305b0


	//   ....[2]....
        /*0084*/ 	.word	0x000305d0


	//   ....[3]....
        /*0088*/ 	.word	0x000305f0


	//   ....[4]....
        /*008c*/ 	.word	0x00030610


	//   ....[5]....
        /*0090*/ 	.word	0x00030e70


	//   ....[6]....
        /*0094*/ 	.word	0x00030e90


	//   ....[7]....
        /*0098*/ 	.word	0x00030eb0


	//   ....[8]....
        /*009c*/ 	.word	0x00030ed0


	//   ....[9]....
        /*00a0*/ 	.word	0x00030ef0


	//   ....[10]....
        /*00a4*/ 	.word	0x00032b70


	//   ....[11]....
        /*00a8*/ 	.word	0x00032c20


	//   ....[12]....
        /*00ac*/ 	.word	0x00032c90


	//   ....[13]....
        /*00b0*/ 	.word	0x00032d00


	//   ....[14]....
        /*00b4*/ 	.word	0x00032d70


	//   ....[15]....
        /*00b8*/ 	.word	0x00033620


	//   ....[16]....
        /*00bc*/ 	.word	0x00033690


	//   ....[17]....
        /*00c0*/ 	.word	0x00033700


	//   ....[18]....
        /*00c4*/ 	.word	0x00033770


	//   ....[19]....
        /*00c8*/ 	.word	0x000337e0


	//----- nvinfo : EIATTR_VRC_CTA_INIT_COUNT
	.align		4
.L_1166:
        /*00cc*/ 	.byte	0x02, 0x4a
	.zero		1
	.zero		1


	//----- nvinfo : EIATTR_EXIT_INSTR_OFFSETS
	.align		4
        /*00d0*/ 	.byte	0x04, 0x1c
        /*00d2*/ 	.short	(.L_1168 - .L_1167)


	//   ....[0]....
.L_1167:
        /*00d4*/ 	.word	0x00000c90


	//   ....[1]....
        /*00d8*/ 	.word	0x00032b00


	//----- nvinfo : EIATTR_MAX_THREADS
	.align		4
.L_1168:
        /*00dc*/ 	.byte	0x04, 0x05
        /*00de*/ 	.short	(.L_1170 - .L_1169)
.L_1169:
        /*00e0*/ 	.word	0x00000080
        /*00e4*/ 	.word	0x00000001
        /*00e8*/ 	.word	0x00000001


	//----- nvinfo : EIATTR_CRS_STACK_SIZE
	.align		4
.L_1170:
        /*00ec*/ 	.byte	0x04, 0x1e
        /*00ee*/ 	.short	(.L_1172 - .L_1171)
.L_1171:
        /*00f0*/ 	.word	0x00000000


	//----- nvinfo : EIATTR_CBANK_PARAM_SIZE
	.align		4
.L_1172:
        /*00f4*/ 	.byte	0x03, 0x19
        /*00f6*/ 	.short	0x00e8


	//----- nvinfo : EIATTR_PARAM_CBANK
	.align		4
        /*00f8*/ 	.byte	0x04, 0x0a
        /*00fa*/ 	.short	(.L_1174 - .L_1173)
	.align		4
.L_1173:
        /*00fc*/ 	.word	index@(.nv.constant0._ZN10layer_norm13ln_fwd_kernelINS_13Kernel_traitsI13__nv_bfloat16S2_S2_S2_fjLj2048ELj1ELj4ELj1ELj16ENS_18Kernel_traits_baseILj2048ES2_S2_S2_S2_fjLj128EEEEELb1ELb0ELb1ELb0EEEvNS_9FwdParamsE)
        /*0100*/ 	.short	0x0380
        /*0102*/ 	.short	0x00e8


	//----- nvinfo : EIATTR_SW_WAR
	.align		4
.L_1174:
        /*0104*/ 	.byte	0x04, 0x36
        /*0106*/ 	.short	(.L_1176 - .L_1175)
.L_1175:
        /*0108*/ 	.word	0x00000008
.L_1176:


//--------------------- .nv.info._ZN10layer_norm13ln_fwd_kernelINS_13Kernel_traitsI13__nv_bfloat16S2_S2_S2_fjLj2048ELj1ELj4ELj1ELj16ENS_18Kernel_traits_baseILj2048ES2_S2_S2_S2_fjLj128EEEEELb1ELb0ELb1ELb1EEEvNS_9FwdParamsE --------------------------
	.section	.nv.info._ZN10layer_norm13ln_fwd_kernelINS_13Kernel_traitsI13__nv_bfloat16S2_S2_S2_fjLj2048ELj1ELj4ELj1ELj16ENS_18Kernel_traits_baseILj2048ES2_S2_S2_S2_fjLj128EEEEELb1ELb0ELb1ELb1EEEvNS_9FwdParamsE,"",@"SHT_CUDA_INFO"
	.sectionflags	@""
	.align	4


	//----- nvinfo : EIATTR_CUDA_API_VERSION
	.align		4
        /*0000*/ 	.byte	0x04, 0x37
        /*0002*/ 	.short	(.L_1178 - .L_1177)
.L_1177:
        /*0004*/ 	.word	0x00000082


	//----- nvinfo : EIATTR_KPARAM_INFO
	.align		4
.L_1178:
        /*0008*/ 	.byte	0x04, 0x17
        /*000a*/ 	.short	(.L_1180 - .L_1179)
.L_1179:
        /*000c*/ 	.word	0x00000000
        /*0010*/ 	.short	0x0000
        /*0012*/ 	.short	0x0000
        /*0014*/ 	.byte	0x00, 0xf0, 0xa1, 0x03


	//----- nvinfo : EIATTR_SPARSE_MMA_MASK
	.align		4
.L_1180:
        /*0018*/ 	.byte	0x03, 0x50
        /*001a*/ 	.short	0x0000


	//----- nvinfo : EIATTR_MAXREG_COUNT
	.align		4
        /*001c*/ 	.byte	0x03, 0x1b
        /*001e*/ 	.short	0x00ff


	//----- nvinfo : EIATTR_MERCURY_ISA_VERSION
	.align		4
        /*0020*/ 	.byte	0x03, 0x5f
        /*0022*/ 	.short	0x0101


	//----- nvinfo : EIATTR_COOP_GROUP_MASK_REGIDS
	.align		4
        /*0024*/ 	.byte	0x04, 0x29
        /*0026*/ 	.short	(.L_1182 - .L_1181)


	//   ....[0]....
.L_1181:
        /*0028*/ 	.word	0xffffffff


	//   ....[1]....
        /*002c*/ 	.word	0xffffffff


	//   ....[2]....
        /*0030*/ 	.word	0xffffffff


	//   ....[3]....
        /*0034*/ 	.word	0xffffffff


	//   ....[4]....
        /*0038*/ 	.word	0xffffffff


	//   ....[5]....
        /*003c*/ 	.word	0xffffffff


	//   ....[6]....
        /*0040*/ 	.word	0xffffffff


	//   ....[7]....
        /*0044*/ 	.word	0xffffffff


	//   ....[8]....
        /*0048*/ 	.word	0xffffffff


	//   ....[9]....
        /*004c*/ 	.word	0xffffffff


	//   ....[10]....
        /*0050*/ 	.word	0x05000082


	//   ....[11]....
        /*0054*/ 	.word	0x05000082


	//   ....[12]....
        /*0058*/ 	.word	0x05000082


	//   ....[13]....
        /*005c*/ 	.word	0x05000082


	//   ....[14]....
        /*0060*/ 	.word	0x05000082


	//   ....[15]....
        /*0064*/ 	.word	0x05000082


	//   ....[16]....
        /*0068*/ 	.word	0x05000082


	//   ....[17]....
        /*006c*/ 	.word	0x05000082


	//   ....[18]....
        /*0070*/ 	.word	0x05000082


	//   ....[19]....
        /*0074*/ 	.word	0x05000082


	//----- nvinfo : EIATTR_COOP_GROUP_INSTR_OFFSETS
	.align		4
.L_1182:
        /*0078*/ 	.byte	0x04, 0x28
        /*007a*/ 	.short	(.L_1184 - .L_1183)


	//   ....[0]....
.L_1183:
        /*007c*/ 	.word	0x0002faf0


	//   ....[1]....
        /*0080*/ 	.word	0x0002fb20


	//   ....[2]....
        /*0084*/ 	.word	0x0002fb40


	//   ....[3]....
        /*0088*/ 	.word	0x0002fb60


	//   ....[4]....
        /*008c*/ 	.word	0x0002fb80


	//   ....[5]....
        /*0090*/ 	.word	0x000303b0


	//   ....[6]....
        /*0094*/ 	.word	0x000303d0


	//   ....[7]....
        /*0098*/ 	.word	0x000303f0


	//   ....[8]....
        /*009c*/ 	.word	0x00030410


	//   ....[9]....
        /*00a0*/ 	.word	0x00030430


	//   ....[10]....
        /*00a4*/ 	.word	0x00031de0


	//   ....[11]....
        /*00a8*/ 	.word	0x00031e90


	//   ....[12]....
        /*00ac*/ 	.word	0x00031f00


	//   ....[13]....
        /*00b0*/ 	.word	0x00031f70


	//   ....[14]....
        /*00b4*/ 	.word	0x00031fe0


	//   ....[15]....
        /*00b8*/ 	.word	0x00032860


	//   ....[16]....
        /*00bc*/ 	.word	0x000328d0


	//   ....[17]....
        /*00c0*/ 	.word	0x00032940


	//   ....[18]....
        /*00c4*/ 	.word	0x000329b0


	//   ....[19]....
        /*00c8*/ 	.word	0x00032a20


	//----- nvinfo : EIATTR_VRC_CTA_INIT_COUNT
	.align		4
.L_1184:
        /*00cc*/ 	.byte	0x02, 0x4a
	.zero		1
	.zero		1


	//----- nvinfo : EIATTR_EXIT_INSTR_OFFSETS
	.align		4
        /*00d0*/ 	.byte	0x04, 0x1c
        /*00d2*/ 	.short	(.L_1186 - .L_1185)


	//   ....[0]....
.L_1185:
        /*00d4*/ 	.word	0x00000630


	//   ....[1]....
        /*00d8*/ 	.word	0x00031d80


	//----- nvinfo : EIATTR_MAX_THREADS
	.align		4
.L_1186:
        /*00dc*/ 	.byte	0x04, 0x05
        /*00de*/ 	.short	(.L_1188 - .L_1187)
.L_1187:
        /*00e0*/ 	.word	0x00000080
        /*00e4*/ 	.word	0x00000001
        /*00e8*/ 	.word	0x00000001


	//----- nvinfo : EIATTR_CRS_STACK_SIZE
	.align		4
.L_1188:
        /*00ec*/ 	.byte	0x04, 0x1e
        /*00ee*/ 	.short	(.L_1190 - .L_1189)
.L_1189:
        /*00f0*/ 	.word	0x00000000


	//----- nvinfo : EIATTR_CBANK_PARAM_SIZE
	.align		4
.L_1190:
        /*00f4*/ 	.byte	0x03, 0x19
        /*00f6*/ 	.short	0x00e8


	//----- nvinfo : EIATTR_PARAM_CBANK
	.align		4
        /*00f8*/ 	.byte	0x04, 0x0a
        /*00fa*/ 	.short	(.L_1192 - .L_1191)
	.align		4
.L_1191:
        /*00fc*/ 	.word	index@(.nv.constant0._ZN10layer_norm13ln_fwd_kernelINS_13Kernel_traitsI13__nv_bfloat16S2_S2_S2_fjLj2048ELj1ELj4ELj1ELj16ENS_18Kernel_traits_baseILj2048ES2_S2_S2_S2_fjLj128EEEEELb1ELb0ELb1ELb1EEEvNS_9FwdParamsE)
        /*0100*/ 	.short	0x0380
        /*0102*/ 	.short	0x00e8


	//----- nvinfo : EIATTR_SW_WAR
	.align		4
.L_1192:
        /*0104*/ 	.byte	0x04, 0x36
        /*0106*/ 	.short	(.L_1194 - .L_1193)
.L_1193:
        /*0108*/ 	.word	0x00000008
.L_1194:


//--------------------- .nv.info._ZN10layer_norm13ln_fwd_kernelINS_13Kernel_traitsI13__nv_bfloat16S2_S2_S2_fjLj2048ELj1ELj4ELj1ELj16ENS_18Kernel_traits_baseILj2048ES2_S2_S2_S2_fjLj128EEEEELb1ELb1ELb0ELb0EEEvNS_9FwdParamsE --------------------------
	.section	.nv.info._ZN10layer_norm13ln_fwd_kernelINS_13Kernel_traitsI13__nv_bfloat16S2_S2_S2_fjLj2048ELj1ELj4ELj1ELj16ENS_18Kernel_traits_baseILj2048ES2_S2_S2_S2_fjLj128EEEEELb1ELb1ELb0ELb0EEEvNS_9FwdParamsE,"",@"SHT_CUDA_INFO"
	.sectionflags	@""
	.align	4


	//----- nvinfo : EIATTR_CUDA_API_VERSION
	.align		4
        /*0000*/ 	.byte	0x04, 0x37
        /*0002*/ 	.short	(.L_1196 - .L_1195)
.L_1195:
        /*0004*/ 	.word	0x00000082


	//----- nvinfo : EIATTR_KPARAM_INFO
	.align		4
.L_1196:
        /*0008*/ 	.byte	0x04, 0x17
        /*000a*/ 	.short	(.L_1198 - .L_1197)
.L_1197:
        /*000c*/ 	.word	0x00000000
        /*0010*/ 	.short	0x0000
        /*0012*/ 	.short	0x0000
        /*0014*/ 	.byte	0x00, 0xf0, 0xa1, 0x03


	//----- nvinfo : EIATTR_SPARSE_MMA_MASK
	.align		4
.L_1198:
        /*0018*/ 	.byte	0x03, 0x50
        /*001a*/ 	.short	0x0000


	//----- nvinfo : EIATTR_MAXREG_COUNT
	.align		4
        /*001c*/ 	.byte	0x03, 0x1b
        /*001e*/ 	.short	0x00ff


	//----- nvinfo : EIATTR_ANNOTATIONS
	.align		4
        /*0020*/ 	.byte	0x04, 0x55
        /*0022*/ 	.short	(.L_1200 - .L_1199)


	//   ....[0]....
.L_1199:
        /* <DEDUP_REMOVED lines=34> */


	//----- nvinfo : EIATTR_MERCURY_ISA_VERSION
	.align		4
.L_1200:
        /*0234*/ 	.byte	0x03, 0x5f
        /*0236*/ 	.short	0x0101


	//----- nvinfo : EIATTR_COOP_GROUP_MASK_REGIDS
	.align		4
        /*0238*/ 	.byte	0x04, 0x29
        /*023a*/ 	.short	(.L_1202 - .L_1201)


	//   ....[0]....
.L_1201:
        /*023c*/ 	.word	0xffffffff


	//   ....[1]....
        /*0240*/ 	.word	0xffffffff


	//   ....[2]....
        /*0244*/ 	.word	0xffffffff


	//   ....[3]....
        /*0248*/ 	.word	0xffffffff


	//   ....[4]....
        /*024c*/ 	.word	0xffffffff


	//   ....[5]....
        /*0250*/ 	.word	0xffffffff


	//   ....[6]....
        /*0254*/ 	.word	0xffffffff


	//   ....[7]....
        /*0258*/ 	.word	0xffffffff


	//   ....[8]....
        /*025c*/ 	.word	0xffffffff


	//   ....[9]....
        /*0260*/ 	.word	0xffffffff


	//   ....[10]....
        /*0264*/ 	.word	0x05000081


	//   ....[11]....
        /*0268*/ 	.word	0x05000081


	//   ....[12]....
        /*026c*/ 	.word	0x05000081


	//   ....[13]....
        /*0270*/ 	.word	0x05000081


	//   ....[14]....
        /*0274*/ 	.word	0x05000081


	//   ....[15]....
        /*0278*/ 	.word	0x05000081


	//   ....[16]....
        /*027c*/ 	.word	0x05000081


	//   ....[17]....
        /*0280*/ 	.word	0x05000081


	//   ....[18]....
        /*0284*/ 	.word	0x05000081


	//   ....[19]....
        /*0288*/ 	.word	0x05000081


	//----- nvinfo : EIATTR_COOP_GROUP_INSTR_OFFSETS
	.align		4
.L_1202:
        /*028c*/ 	.byte	0x04, 0x28
        /*028e*/ 	.short	(.L_1204 - .L_1203)


	//   ....[0]....
.L_1203:
        /*0290*/ 	.word	0x00035fc0


	//   ....[1]....
        /*0294*/ 	.word	0x00035ff0


	//   ....[2]....
        /*0298*/ 	.word	0x00036010


	//   ....[3]....
        /*029c*/ 	.word	0x00036030


	//   ....[4]....
        /*02a0*/ 	.word	0x00036050


	//   ....[5]....
        /*02a4*/ 	.word	0x000368b0


	//   ....[6]....
        /*02a8*/ 	.word	0x000368d0


	//   ....[7]....
        /*02ac*/ 	.word	0x000368f0


	//   ....[8]....
        /*02b0*/ 	.word	0x00036910


	//   ....[9]....
        /*02b4*/ 	.word	0x00036930


	//   ....[10]....
        /*02b8*/ 	.word	0x000386e0


	//   ....[11]....
        /*02bc*/ 	.word	0x00038770


	//   ....[12]....
        /*02c0*/ 	.word	0x000387e0


	//   ....[13]....
        /*02c4*/ 	.word	0x00038850


	//   ....[14]....
        /*02c8*/ 	.word	0x000388c0


	//   ....[15]....
        /*02cc*/ 	.word	0x00039190


	//   ....[16]....
        /*02d0*/ 	.word	0x00039200


	//   ....[17]....
        /*02d4*/ 	.word	0x00039270


	//   ....[18]....
        /*02d8*/ 	.word	0x000392e0


	//   ....[19]....
        /*02dc*/ 	.word	0x00039350


	//----- nvinfo : EIATTR_VRC_CTA_INIT_COUNT
	.align		4
.L_1204:
        /*02e0*/ 	.byte	0x02, 0x4a
	.zero		1
	.zero		1


	//----- nvinfo : EIATTR_EXIT_INSTR_OFFSETS
	.align		4
        /*02e4*/ 	.byte	0x04, 0x1c
        /*02e6*/ 	.short	(.L_1206 - .L_1205)


	//   ....[0]....
.L_1205:
        /*02e8*/ 	.word	0x00000ec0


	//   ....[1]....
        /*02ec*/ 	.word	0x00038670


	//----- nvinfo : EIATTR_INDIRECT_BRANCH_TARGETS
	.align		4
.L_1206:
        /*02f0*/ 	.byte	0x04, 0x34
        /*02f2*/ 	.short	(.L_1208 - .L_1207)


	//   ....[0]....
.L_1207:
        /*02f4*/ 	.word	.L_x_71268@srel
        /*02f8*/ 	.short	0x0
        /*02fa*/ 	.short	0x0
        /*02fc*/ 	.word	0x3
        /*0300*/ 	.word	.L_x_71269@srel
        /*0304*/ 	.word	.L_x_71270@srel
        /*0308*/ 	.word	.L_x_71271@srel


	//----- nvinfo : EIATTR_MAX_THREADS
	.align		4
.L_1208:
        /*030c*/ 	.byte	0x04, 0x05
        /*030e*/ 	.short	(.L_1210 - .L_1209)
.L_1209:
        /*0310*/ 	.word	0x00000080
        /*0314*/ 	.word	0x00000001
        /*0318*/ 	.word	0x00000001


	//----- nvinfo : EIATTR_CRS_STACK_SIZE
	.align		4
.L_1210:
        /*031c*/ 	.byte	0x04, 0x1e
        /*031e*/ 	.short	(.L_1212 - .L_1211)
.L_1211:
        /*0320*/ 	.word	0x00000000


	//----- nvinfo : EIATTR_CBANK_PARAM_SIZE
	.align		4
.L_1212:
        /*0324*/ 	.byte	0x03, 0x19
        /*0326*/ 	.short	0x00e8


	//----- nvinfo : EIATTR_PARAM_CBANK
	.align		4
        /*0328*/ 	.byte	0x04, 0x0a
        /*032a*/ 	.short	(.L_1214 - .L_1213)
	.align		4
.L_1213:
        /*032c*/ 	.word	index@(.nv.constant0._ZN10layer_norm13ln_fwd_kernelINS_13Kernel_traitsI13__nv_bfloat16S2_S2_S2_fjLj2048ELj1ELj4ELj1ELj16ENS_18Kernel_traits_baseILj2048ES2_S2_S2_S2_fjLj128EEEEELb1ELb1ELb0ELb0EEEvNS_9FwdParamsE)
        /*0330*/ 	.short	0x0380
        /*0332*/ 	.short	0x00e8


	//----- nvinfo : EIATTR_SW_WAR
	.align		4
.L_1214:
        /*0334*/ 	.byte	0x04, 0x36
        /*0336*/ 	.short	(.L_1216 - .L_1215)
.L_1215:
        /*0338*/ 	.word	0x00000008
.L_1216:


//--------------------- .nv.info._ZN10layer_norm13ln_fwd_kernelINS_13Kernel_traitsI13__nv_bfloat16S2_S2_S2_fjLj2048ELj1ELj4ELj1ELj16ENS_18Kernel_traits_baseILj2048ES2_S2_S2_S2_fjLj128EEEEELb1ELb1ELb0ELb1EEEvNS_9FwdParamsE --------------------------
	.section	.nv.info._ZN10layer_norm13ln_fwd_kernelINS_13Kernel_traitsI13__nv_bfloat16S2_S2_S2_fjLj2048ELj1ELj4ELj1ELj16ENS_18Kernel_traits_baseILj2048ES2_S2_S2_S2_fjLj128EEEEELb1ELb1ELb0ELb1EEEvNS_9FwdParamsE,"",@"SHT_CUDA_INFO"
	.sectionflags	@""
	.align	4


	//----- nvinfo : EIATTR_CUDA_API_VERSION
	.align		4
        /*0000*/ 	.byte	0x04, 0x37
        /*0002*/ 	.short	(.L_1218 - .L_1217)
.L_1217:
        /*0004*/ 	.word	0x00000082


	//----- nvinfo : EIATTR_KPARAM_INFO
	.align		4
.L_1218:
        /*0008*/ 	.byte	0x04, 0x17
        /*000a*/ 	.short	(.L_1220 - .L_1219)
.L_1219:
        /*000c*/ 	.word	0x00000000
        /*0010*/ 	.short	0x0000
        /*0012*/ 	.short	0x0000
        /*0014*/ 	.byte	0x00, 0xf0, 0xa1, 0x03


	//----- nvinfo : EIATTR_SPARSE_MMA_MASK
	.align		4
.L_1220:
        /*0018*/ 	.byte	0x03, 0x50
        /*001a*/ 	.short	0x0000


	//----- nvinfo : EIATTR_MAXREG_COUNT
	.align		4
        /*001c*/ 	.byte	0x03, 0x1b
        /*001e*/ 	.short	0x00ff


	//----- nvinfo : EIATTR_ANNOTATIONS
	.align		4
        /*0020*/ 	.byte	0x04, 0x55
        /*0022*/ 	.short	(.L_1222 - .L_1221)


	//   ....[0]....
.L_1221:
        /* <DEDUP_REMOVED lines=23> */


	//----- nvinfo : EIATTR_MERCURY_ISA_VERSION
	.align		4
.L_1222:
        /*0184*/ 	.byte	0x03, 0x5f
        /*0186*/ 	.short	0x0101


	//----- nvinfo : EIATTR_COOP_GROUP_MASK_REGIDS
	.align		4
        /*0188*/ 	.byte	0x04, 0x29
        /*018a*/ 	.short	(.L_1224 - .L_1223)


	//   ....[0]....
.L_1223:
        /*018c*/ 	.word	0xffffffff


	//   ....[1]....
        /*0190*/ 	.word	0xffffffff


	//   ....[2]....
        /*0194*/ 	.word	0xffffffff


	//   ....[3]....
        /*0198*/ 	.word	0xffffffff


	//   ....[4]....
        /*019c*/ 	.word	0xffffffff


	//   ....[5]....
        /*01a0*/ 	.word	0xffffffff


	//   ....[6]....
        /*01a4*/ 	.word	0xffffffff


	//   ....[7]....
        /*01a8*/ 	.word	0xffffffff


	//   ....[8]....
        /*01ac*/ 	.word	0xffffffff


	//   ....[9]....
        /*01b0*/ 	.word	0xffffffff


	//   ....[10]....
        /*01b4*/ 	.word	0x05000023


	//   ....[11]....
        /*01b8*/ 	.word	0x05000023


	//   ....[12]....
        /*01bc*/ 	.word	0x05000023


	//   ....[13]....
        /*01c0*/ 	.word	0x05000023


	//   ....[14]....
        /*01c4*/ 	.word	0x05000023


	//   ....[15]....
        /*01c8*/ 	.word	0x05000023


	//   ....[16]....
        /*01cc*/ 	.word	0x05000023


	//   ....[17]....
        /*01d0*/ 	.word	0x05000023


	//   ....[18]....
        /*01d4*/ 	.word	0x05000023


	//   ....[19]....
        /*01d8*/ 	.word	0x05000023


	//----- nvinfo : EIATTR_COOP_GROUP_INSTR_OFFSETS
	.align		4
.L_1224:
        /*01dc*/ 	.byte	0x04, 0x28
        /*01de*/ 	.short	(.L_1226 - .L_1225)


	//   ....[0]....
.L_1225:
        /*01e0*/ 	.word	0x0002f9a0


	//   ....[1]....
        /*01e4*/ 	.word	0x0002f9c0


	//   ....[2]....
        /*01e8*/ 	.word	0x0002f9e0


	//   ....[3]....
        /*01ec*/ 	.word	0x0002fa00


	//   ....[4]....
        /*01f0*/ 	.word	0x0002fa20


	//   ....[5]....
        /*01f4*/ 	.word	0x00030260


	//   ....[6]....
        /*01f8*/ 	.word	0x00030280


	//   ....[7]....
        /*01fc*/ 	.word	0x000302a0


	//   ....[8]....
        /*0200*/ 	.word	0x000302c0


	//   ....[9]....
        /*0204*/ 	.word	0x000302e0


	//   ....[10]....
        /*0208*/ 	.word	0x00031e90


	//   ....[11]....
        /*020c*/ 	.word	0x00031f20


	//   ....[12]....
        /*0210*/ 	.word	0x00031f90


	//   ....[13]....
        /*0214*/ 	.word	0x00032000


	//   ....[14]....
        /*0218*/ 	.word	0x00032070


	//   ....[15]....
        /*021c*/ 	.word	0x00032910


	//   ....[16]....
        /*0220*/ 	.word	0x00032980


	//   ....[17]....
        /*0224*/ 	.word	0x000329f0


	//   ....[18]....
        /*0228*/ 	.word	0x00032a60


	//   ....[19]....
        /*022c*/ 	.word	0x00032ad0


	//----- nvinfo : EIATTR_VRC_CTA_INIT_COUNT
	.align		4
.L_1226:
        /*0230*/ 	.byte	0x02, 0x4a
	.zero		1
	.zero		1


	//----- nvinfo : EIATTR_EXIT_INSTR_OFFSETS
	.align		4
        /*0234*/ 	.byte	0x04, 0x1c
        /*0236*/ 	.short	(.L_1228 - .L_1227)


	//   ....[0]....
.L_1227:
        /*0238*/ 	.word	0x000006b0


	//   ....[1]....
        /*023c*/ 	.word	0x00031e20


	//----- nvinfo : EIATTR_INDIRECT_BRANCH_TARGETS
	.align		4
.L_1228:
        /*0240*/ 	.byte	0x04, 0x34
        /*0242*/ 	.short	(.L_1230 - .L_1229)


	//   ....[0]....
.L_1229:
        /*0244*/ 	.word	.L_x_71272@srel
        /*0248*/ 	.short	0x0
        /*024a*/ 	.short	0x0
        /*024c*/ 	.word	0x3
        /*0250*/ 	.word	.L_x_71273@srel
        /*0254*/ 	.word	.L_x_71274@srel
        /*0258*/ 	.word	.L_x_71275@srel


	//----- nvinfo : EIATTR_MAX_THREADS
	.align		4
.L_1230:
        /*025c*/ 	.byte	0x04, 0x05
        /*025e*/ 	.short	(.L_1232 - .L_1231)
.L_1231:
        /*0260*/ 	.word	0x00000080
        /*0264*/ 	.word	0x00000001
        /*0268*/ 	.word	0x00000001


	//----- nvinfo : EIATTR_CRS_STACK_SIZE
	.align		4
.L_1232:
        /*026c*/ 	.byte	0x04, 0x1e
        /*026e*/ 	.short	(.L_1234 - .L_1233)
.L_1233:
        /*0270*/ 	.word	0x00000000


	//----- nvinfo : EIATTR_CBANK_PARAM_SIZE
	.align		4
.L_1234:
        /*0274*/ 	.byte	0x03, 0x19
        /*0276*/ 	.short	0x00e8


	//----- nvinfo : EIATTR_PARAM_CBANK
	.align		4
        /*0278*/ 	.byte	0x04, 0x0a
        /*027a*/ 	.short	(.L_1236 - .L_1235)
	.align		4
.L_1235:
        /*027c*/ 	.word	index@(.nv.constant0._ZN10layer_norm13ln_fwd_kernelINS_13Kernel_traitsI13__nv_bfloat16S2_S2_S2_fjLj2048ELj1ELj4ELj1ELj16ENS_18Kernel_traits_baseILj2048ES2_S2_S2_S2_fjLj128EEEEELb1ELb1ELb0ELb1EEEvNS_9FwdParamsE)
        /*0280*/ 	.short	0x0380
        /*0282*/ 	.short	0x00e8


	//----- nvinfo : EIATTR_SW_WAR
	.align		4
.L_1236:
        /*0284*/ 	.byte	0x04, 0x36
        /*0286*/ 	.short	(.L_1238 - .L_1237)
.L_1237:
        /*0288*/ 	.word	0x00000008
.L_1238:


//--------------------- .nv.info._ZN10layer_norm13ln_fwd_kernelINS_13Kernel_traitsI13__nv_bfloat16S2_S2_S2_fjLj2048ELj1ELj4ELj1ELj16ENS_18Kernel_traits_baseILj2048ES2_S2_S2_S2_fjLj128EEEEELb1ELb1ELb1ELb0EEEvNS_9FwdParamsE --------------------------
	.section	.nv.info._ZN10layer_norm13ln_fwd_kernelINS_13Kernel_traitsI13__nv_bfloat16S2_S2_S2_fjLj2048ELj1ELj4ELj1ELj16ENS_18Kernel_traits_baseILj2048ES2_S2_S2_S2_fjLj128EEEEELb1ELb1ELb1ELb0EEEvNS_9FwdParamsE,"",@"SHT_CUDA_INFO"
	.sectionflags	@""
	.align	4


	//----- nvinfo : EIATTR_CUDA_API_VERSION
	.align		4
        /*0000*/ 	.byte	0x04, 0x37
        /*0002*/ 	.short	(.L_1240 - .L_1239)
.L_1239:
        /*0004*/ 	.word	0x00000082


	//----- nvinfo : EIATTR_KPARAM_INFO
	.align		4
.L_1240:
        /*0008*/ 	.byte	0x04, 0x17
        /*000a*/ 	.short	(.L_1242 - .L_1241)
.L_1241:
        /*000c*/ 	.word	0x00000000
        /*0010*/ 	.short	0x0000
        /*0012*/ 	.short	0x0000
        /*0014*/ 	.byte	0x00, 0xf0, 0xa1, 0x03


	//----- nvinfo : EIATTR_SPARSE_MMA_MASK
	.align		4
.L_1242:
        /*0018*/ 	.byte	0x03, 0x50
        /*001a*/ 	.short	0x0000


	//----- nvinfo : EIATTR_MAXREG_COUNT
	.align		4
        /*001c*/ 	.byte	0x03, 0x1b
        /*001e*/ 	.short	0x00ff


	//----- nvinfo : EIATTR_ANNOTATIONS
	.align		4
        /*0020*/ 	.byte	0x04, 0x55
        /*0022*/ 	.short	(.L_1244 - .L_1243)


	//   ....[0]....
.L_1243:
        /* <DEDUP_REMOVED lines=52> */


	//----- nvinfo : EIATTR_MERCURY_ISA_VERSION
	.align		4
.L_1244:
        /*0354*/ 	.byte	0x03, 0x5f
        /*0356*/ 	.short	0x0101


	//----- nvinfo : EIATTR_COOP_GROUP_MASK_REGIDS
	.align		4
        /*0358*/ 	.byte	0x04, 0x29
        /*035a*/ 	.short	(.L_1246 - .L_1245)


	//   ....[0]....
.L_1245:
        /*035c*/ 	.word	0xffffffff


	//   ....[1]....
        /*0360*/ 	.word	0xffffffff


	//   ....[2]....
        /*0364*/ 	.word	0xffffffff


	//   ....[3]....
        /*0368*/ 	.word	0xffffffff


	//   ....[4]....
        /*036c*/ 	.word	0xffffffff


	//   ....[5]....
        /*0370*/ 	.word	0xffffffff


	//   ....[6]....
        /*0374*/ 	.word	0xffffffff


	//   ....[7]....
        /*0378*/ 	.word	0xffffffff


	//   ....[8]....
        /*037c*/ 	.word	0xffffffff


	//   ....[9]....
        /*0380*/ 	.word	0xffffffff


	//   ....[10]....
        /*0384*/ 	.word	0x05000075


	//   ....[11]....
        /*0388*/ 	.word	0x05000075


	//   ....[12]....
        /*038c*/ 	.word	0x05000075


	//   ....[13]....
        /*0390*/ 	.word	0x05000075


	//   ....[14]....
        /*0394*/ 	.word	0x05000075


	//   ....[15]....
        /*0398*/ 	.word	0x05000075


	//   ....[16]....
        /*039c*/ 	.word	0x05000075


	//   ....[17]....
        /*03a0*/ 	.word	0x05000075


	//   ....[18]....
        /*03a4*/ 	.word	0x05000075


	//   ....[19]....
        /*03a8*/ 	.word	0x05000075


	//----- nvinfo : EIATTR_COOP_GROUP_INSTR_OFFSETS
	.align		4
.L_1246:
        /*03ac*/ 	.byte	0x04, 0x28
        /*03ae*/ 	.short	(.L_1248 - .L_1247)


	//   ....[0]....
.L_1247:
        /*03b0*/ 	.word	0x0003abe0


	//   ....[1]....
        /*03b4*/ 	.word	0x0003ac10


	//   ....[2]....
        /*03b8*/ 	.word	0x0003ac30


	//   ....[3]....
        /*03bc*/ 	.word	0x0003ac50


	//   ....[4]....
        /*03c0*/ 	.word	0x0003ac70


	//   ....[5]....
        /*03c4*/ 	.word	0x0003b4d0


	//   ....[6]....
        /*03c8*/ 	.word	0x0003b4f0


	//   ....[7]....
        /*03cc*/ 	.word	0x0003b510


	//   ....[8]....
        /*03d0*/ 	.word	0x0003b530


	//   ....[9]....
        /*03d4*/ 	.word	0x0003b550


	//   ....[10]....
        /*03d8*/ 	.word	0x0003d4a0


	//   ....[11]....
        /*03dc*/ 	.word	0x0003d530


	//   ....[12]....
        /*03e0*/ 	.word	0x0003d5a0


	//   ....[13]....
        /*03e4*/ 	.word	0x0003d610


	//   ....[14]....
        /*03e8*/ 	.word	0x0003d680


	//   ....[15]....
        /*03ec*/ 	.word	0x0003df50


	//   ....[16]....
        /*03f0*/ 	.word	0x0003dfc0


	//   ....[17]....
        /*03f4*/ 	.word	0x0003e030


	//   ....[18]....
        /*03f8*/ 	.word	0x0003e0a0


	//   ....[19]....
        /*03fc*/ 	.word	0x0003e110


	//----- nvinfo : EIATTR_VRC_CTA_INIT_COUNT
	.align		4
.L_1248:
        /*0400*/ 	.byte	0x02, 0x4a
	.zero		1
	.zero		1


	//----- nvinfo : EIATTR_EXIT_INSTR_OFFSETS
	.align		4
        /*0404*/ 	.byte	0x04, 0x1c
        /*0406*/ 	.short	(.L_1250 - .L_1249)


	//   ....[0]....
.L_1249:
        /*0408*/ 	.word	0x00000eb0


	//   ....[1]....
        /*040c*/ 	.word	0x0003d430


	//----- nvinfo : EIATTR_MAX_THREADS
	.align		4
.L_1250:
        /*0410*/ 	.byte	0x04, 0x05
        /*0412*/ 	.short	(.L_1252 - .L_1251)
.L_1251:
        /*0414*/ 	.word	0x00000080
        /*0418*/ 	.word	0x00000001
        /*041c*/ 	.word	0x00000001


	//----- nvinfo : EIATTR_CRS_STACK_SIZE
	.align		4
.L_1252:
        /*0420*/ 	.byte	0x04, 0x1e
        /*0422*/ 	.short	(.L_1254 - .L_1253)
.L_1253:
        /*0424*/ 	.word	0x00000000


	//----- nvinfo : EIATTR_CBANK_PARAM_SIZE
	.align		4
.L_1254:
        /*0428*/ 	.byte	0x03, 0x19
        /*042a*/ 	.short	0x00e8


	//----- nvinfo : EIATTR_PARAM_CBANK
	.align		4
        /*042c*/ 	.byte	0x04, 0x0a
        /*042e*/ 	.short	(.L_1256 - .L_1255)
	.align		4
.L_1255:
        /*0430*/ 	.word	index@(.nv.constant0._ZN10layer_norm13ln_fwd_kernelINS_13Kernel_traitsI13__nv_bfloat16S2_S2_S2_fjLj2048ELj1ELj4ELj1ELj16ENS_18Kernel_traits_baseILj2048ES2_S2_S2_S2_fjLj128EEEEELb1ELb1ELb1ELb0EEEvNS_9FwdParamsE)
        /*0434*/ 	.short	0x0380
        /*0436*/ 	.short	0x00e8


	//----- nvinfo : EIATTR_SW_WAR
	.align		4
.L_1256:
        /*0438*/ 	.byte	0x04, 0x36
        /*043a*/ 	.short	(.L_1258 - .L_1257)
.L_1257:
        /*043c*/ 	.word	0x00000008
.L_1258:


//--------------------- .nv.info._ZN10layer_norm13ln_fwd_kernelINS_13Kernel_traitsI13__nv_bfloat16S2_S2_S2_fjLj2048ELj1ELj4ELj1ELj16ENS_18Kernel_traits_baseILj2048ES2_S2_S2_S2_fjLj128EEEEELb1ELb1ELb1ELb1EEEvNS_9FwdParamsE --------------------------
	.section	.nv.info._ZN10layer_norm13ln_fwd_kernelINS_13Kernel_traitsI13__nv_bfloat16S2_S2_S2_fjLj2048ELj1ELj4ELj1ELj16ENS_18Kernel_traits_baseILj2048ES2_S2_S2_S2_fjLj128EEEEELb1ELb1ELb1ELb1EEEvNS_9FwdParamsE,"",@"SHT_CUDA_INFO"
	.sectionflags	@""
	.align	4


	//----- nvinfo : EIATTR_CUDA_API_VERSION
	.align		4
        /*0000*/ 	.byte	0x04, 0x37
        /*0002*/ 	.short	(.L_1260 - .L_1259)
.L_1259:
        /*0004*/ 	.word	0x00000082


	//----- nvinfo : EIATTR_KPARAM_INFO
	.align		4
.L_1260:
        /*0008*/ 	.byte	0x04, 0x17
        /*000a*/ 	.short	(.L_1262 - .L_1261)
.L_1261:
        /*000c*/ 	.word	0x00000000
        /*0010*/ 	.short	0x0000
        /*0012*/ 	.short	0x0000
        /*0014*/ 	.byte	0x00, 0xf0, 0xa1, 0x03


	//----- nvinfo : EIATTR_SPARSE_MMA_MASK
	.align		4
.L_1262:
        /*0018*/ 	.byte	0x03, 0x50
        /*001a*/ 	.short	0x0000


	//----- nvinfo : EIATTR_MAXREG_COUNT
	.align		4
        /*001c*/ 	.byte	0x03, 0x1b
        /*001e*/ 	.short	0x00ff


	//----- nvinfo : EIATTR_ANNOTATIONS
	.align		4
        /*0020*/ 	.byte	0x04, 0x55
        /*0022*/ 	.short	(.L_1264 - .L_1263)


	//   ....[0]....
.L_1263:
        /* <DEDUP_REMOVED lines=15> */


	//----- nvinfo : EIATTR_MERCURY_ISA_VERSION
	.align		4
.L_1264:
        /*0104*/ 	.byte	0x03, 0x5f
        /*0106*/ 	.short	0x0101


	//----- nvinfo : EIATTR_COOP_GROUP_MASK_REGIDS
	.align		4
        /*0108*/ 	.byte	0x04, 0x29
        /*010a*/ 	.short	(.L_1266 - .L_1265)


	//   ....[0]....
.L_1265:
        /*010c*/ 	.word	0xffffffff


	//   ....[1]....
        /*0110*/ 	.word	0xffffffff


	//   ....[2]....
        /*0114*/ 	.word	0xffffffff


	//   ....[3]....
        /*0118*/ 	.word	0xffffffff


	//   ....[4]....
        /*011c*/ 	.word	0xffffffff


	//   ....[5]....
        /*0120*/ 	.word	0xffffffff


	//   ....[6]....
        /*0124*/ 	.word	0xffffffff


	//   ....[7]....
        /*0128*/ 	.word	0xffffffff


	//   ....[8]....
        /*012c*/ 	.word	0xffffffff


	//   ....[9]....
        /*0130*/ 	.word	0xffffffff


	//   ....[10]....
        /*0134*/ 	.word	0x05000085


	//   ....[11]....
        /*0138*/ 	.word	0x05000085


	//   ....[12]....
        /*013c*/ 	.word	0x05000085


	//   ....[13]....
        /*0140*/ 	.word	0x05000085


	//   ....[14]....
        /*0144*/ 	.word	0x05000085


	//   ....[15]....
        /*0148*/ 	.word	0x05000085


	//   ....[16]....
        /*014c*/ 	.word	0x05000085


	//   ....[17]....
        /*0150*/ 	.word	0x05000085


	//   ....[18]....
        /*0154*/ 	.word	0x05000085


	//   ....[19]....
        /*0158*/ 	.word	0x05000085


	//----- nvinfo : EIATTR_COOP_GROUP_INSTR_OFFSETS
	.align		4
.L_1266:
        /*015c*/ 	.byte	0x04, 0x28
        /*015e*/ 	.short	(.L_1268 - .L_1267)


	//   ....[0]....
.L_1267:
        /*0160*/ 	.word	0x00038cf0


	//   ....[1]....
        /*0164*/ 	.word	0x00038d10


	//   ....[2]....
        /*0168*/ 	.word	0x00038d30


	//   ....[3]....
        /*016c*/ 	.word	0x00038d50


	//   ....[4]....
        /*0170*/ 	.word	0x00038d70


	//   ....[5]....
        /*0174*/ 	.word	0x000395b0


	//   ....[6]....
        /*0178*/ 	.word	0x000395d0


	//   ....[7]....
        /*017c*/ 	.word	0x000395f0


	//   ....[8]....
        /*0180*/ 	.word	0x00039610


	//   ....[9]....
        /*0184*/ 	.word	0x00039630


	//   ....[10]....
        /*0188*/ 	.word	0x0003b260


	//   ....[11]....
        /*018c*/ 	.word	0x0003b2f0


	//   ....[12]....
        /*0190*/ 	.word	0x0003b360


	//   ....[13]....
        /*0194*/ 	.word	0x0003b3d0


	//   ....[14]....
        /*0198*/ 	.word	0x0003b440


	//   ....[15]....
        /*019c*/ 	.word	0x0003bce0


	//   ....[16]....
        /*01a0*/ 	.word	0x0003bd50


	//   ....[17]....
        /*01a4*/ 	.word	0x0003bdc0


	//   ....[18]....
        /*01a8*/ 	.word	0x0003be30


	//   ....[19]....
        /*01ac*/ 	.word	0x0003bea0


	//----- nvinfo : EIATTR_VRC_CTA_INIT_COUNT
	.align		4
.L_1268:
        /*01b0*/ 	.byte	0x02, 0x4a
	.zero		1
	.zero		1


	//----- nvinfo : EIATTR_EXIT_INSTR_OFFSETS
	.align		4
        /*01b4*/ 	.byte	0x04, 0x1c
        /*01b6*/ 	.short	(.L_1270 - .L_1269)


	//   ....[0]....
.L_1269:
        /*01b8*/ 	.word	0x000006c0


	//   ....[1]....
        /*01bc*/ 	.word	0x0003b1f0


	//----- nvinfo : EIATTR_MAX_THREADS
	.align		4
.L_1270:
        /*01c0*/ 	.byte	0x04, 0x05
        /*01c2*/ 	.short	(.L_1272 - .L_1271)
.L_1271:
        /*01c4*/ 	.word	0x00000080
        /*01c8*/ 	.word	0x00000001
        /*01cc*/ 	.word	0x00000001


	//----- nvinfo : EIATTR_CRS_STACK_SIZE
	.align		4
.L_1272:
        /*01d0*/ 	.byte	0x04, 0x1e
        /*01d2*/ 	.short	(.L_1274 - .L_1273)
.L_1273:
        /*01d4*/ 	.word	0x00000000


	//----- nvinfo : EIATTR_CBANK_PARAM_SIZE
	.align		4
.L_1274:
        /*01d8*/ 	.byte	0x03, 0x19
        /*01da*/ 	.short	0x00e8


	//----- nvinfo : EIATTR_PARAM_CBANK
	.align		4
        /*01dc*/ 	.byte	0x04, 0x0a
        /*01de*/ 	.short	(.L_1276 - .L_1275)
	.align		4
.L_1275:
        /*01e0*/ 	.word	index@(.nv.constant0._ZN10layer_norm13ln_fwd_kernelINS_13Kernel_traitsI13__nv_bfloat16S2_S2_S2_fjLj2048ELj1ELj4ELj1ELj16ENS_18Kernel_traits_baseILj2048ES2_S2_S2_S2_fjLj128EEEEELb1ELb1ELb1ELb1EEEvNS_9FwdParamsE)
        /*01e4*/ 	.short	0x0380
        /*01e6*/ 	.short	0x00e8


	//----- nvinfo : EIATTR_SW_WAR
	.align		4
.L_1276:
        /*01e8*/ 	.byte	0x04, 0x36
        /*01ea*/ 	.short	(.L_1278 - .L_1277)
.L_1277:
        /*01ec*/ 	.word	0x00000008
.L_1278:


//--------------------- .nv.info._ZN10layer_norm13ln_fwd_kernelINS_13Kernel_traitsI6__halfS2_S2_S2_fjLj2048ELj1ELj4ELj1ELj16ENS_18Kernel_traits_baseILj2048ES2_S2_S2_S2_fjLj128EEEEELb0ELb0ELb0ELb0EEEvNS_9FwdParamsE --------------------------
	.section	.nv.info._ZN10layer_norm13ln_fwd_kernelINS_13Kernel_traitsI6__halfS2_S2_S2_fjLj2048ELj1ELj4ELj1ELj16ENS_18Kernel_traits_baseILj2048ES2_S2_S2_S2_fjLj128EEEEELb0ELb0ELb0ELb0EEEvNS_9FwdParamsE,"",@"SHT_CUDA_INFO"
	.sectionflags	@""
	.align	4


	//----- nvinfo : EIATTR_CUDA_API_VERSION
	.align		4
        /*0000*/ 	.byte	0x04, 0x37
        /*0002*/ 	.short	(.L_1280 - .L_1279)
.L_1279:
        /*0004*/ 	.word	0x00000082


	//----- nvinfo : EIATTR_KPARAM_INFO
	.align		4
.L_1280:
        /*0008*/ 	.byte	0x04, 0x17
        /*000a*/ 	.short	(.L_1282 - .L_1281)
.L_1281:
        /*000c*/ 	.word	0x00000000
        /*0010*/ 	.short	0x0000
        /*0012*/ 	.short	0x0000
        /*0014*/ 	.byte	0x00, 0xf0, 0xa1, 0x03


	//----- nvinfo : EIATTR_SPARSE_MMA_MASK
	.align		4
.L_1282:
        /*0018*/ 	.byte	0x03, 0x50
        /*001a*/ 	.short	0x0000


	//----- nvinfo : EIATTR_MAXREG_COUNT
	.align		4
        /*001c*/ 	.byte	0x03, 0x1b
        /*001e*/ 	.short	0x00ff


	//----- nvinfo : EIATTR_MERCURY_ISA_VERSION
	.align		4
        /*0020*/ 	.byte	0x03, 0x5f
        /*0022*/ 	.short	0x0101


	//----- nvinfo : EIATTR_COOP_GROUP_MASK_REGIDS
	.align		4
        /*0024*/ 	.byte	0x04, 0x29
        /*0026*/ 	.short	(.L_1284 - .L_1283)


	//   ....[0]....
.L_1283:
        /*0028*/ 	.word	0xffffffff


	//   ....[1]....
        /*002c*/ 	.word	0xffffffff


	//   ....[2]....
        /*0030*/ 	.word	0xffffffff


	//   ....[3]....
        /*0034*/ 	.word	0xffffffff


	//   ....[4]....
        /*0038*/ 	.word	0xffffffff


	//   ....[5]....
        /*003c*/ 	.word	0xffffffff


	//   ....[6]....
        /*0040*/ 	.word	0xffffffff


	//   ....[7]....
        /*0044*/ 	.word	0xffffffff


	//   ....[8]....
        /*0048*/ 	.word	0xffffffff


	//   ....[9]....
        /*004c*/ 	.word	0xffffffff


	//   ....[10]....
        /*0050*/ 	.word	0x05000092


	//   ....[11]....
        /*0054*/ 	.word	0x05000092


	//   ....[12]....
        /*0058*/ 	.word	0x05000092


	//   ....[13]....
        /*005c*/ 	.word	0x05000092


	//   ....[14]....
        /*0060*/ 	.word	0x05000092


	//   ....[15]....
        /*0064*/ 	.word	0x05000092


	//   ....[16]....
        /*0068*/ 	.word	0x05000092


	//   ....[17]....
        /*006c*/ 	.word	0x05000092


	//   ....[18]....
        /*0070*/ 	.word	0x05000092


	//   ....[19]....
        /*0074*/ 	.word	0x05000092


	//----- nvinfo : EIATTR_COOP_GROUP_INSTR_OFFSETS
	.align		4
.L_1284:
        /*0078*/ 	.byte	0x04, 0x28
        /*007a*/ 	.short	(.L_1286 - .L_1285)


	//   ....[0]....
.L_1285:
        /*007c*/ 	.word	0x00003c00


	//   ....[1]....
        /*0080*/ 	.word	0x00003c40


	//   ....[2]....
        /*0084*/ 	.word	0x00003c60


	//   ....[3]....
        /*0088*/ 	.word	0x00003c80


	//   ....[4]....
        /*008c*/ 	.word	0x00003ca0


	//   ....[5]....
        /*0090*/ 	.word	0x00004500


	//   ....[6]....
        /*0094*/ 	.word	0x00004520


	//   ....[7]....
        /*0098*/ 	.word	0x00004540


	//   ....[8]....
        /*009c*/ 	.word	0x00004560


	//   ....[9]....
        /*00a0*/ 	.word	0x00004580


	//   ....[10]....
        /*00a4*/ 	.word	0x00006110


	//   ....[11]....
        /*00a8*/ 	.word	0x000061c0


	//   ....[12]....
        /*00ac*/ 	.word	0x00006230


	//   ....[13]....
        /*00b0*/ 	.word	0x000062a0


	//   ....[14]....
        /*00b4*/ 	.word	0x00006310


	//   ....[15]....
        /*00b8*/ 	.word	0x00006bd0


	//   ....[16]....
        /*00bc*/ 	.word	0x00006c40


	//   ....[17]....
        /*00c0*/ 	.word	0x00006cb0


	//   ....[18]....
        /*00c4*/ 	.word	0x00006d20


	//   ....[19]....
        /*00c8*/ 	.word	0x00006d90


	//----- nvinfo : EIATTR_VRC_CTA_INIT_COUNT
	.align		4
.L_1286:
        /*00cc*/ 	.byte	0x02, 0x4a
	.zero		1
	.zero		1


	//----- nvinfo : EIATTR_EXIT_INSTR_OFFSETS
	.align		4
        /*00d0*/ 	.byte	0x04, 0x1c
        /*00d2*/ 	.short	(.L_1288 - .L_1287)


	//   ....[0]....
.L_1287:
        /*00d4*/ 	.word	0x00000a30


	//   ....[1]....
        /*00d8*/ 	.word	0x000060a0


	//----- nvinfo : EIATTR_MAX_THREADS
	.align		4
.L_1288:
        /*00dc*/ 	.byte	0x04, 0x05
        /*00de*/ 	.short	(.L_1290 - .L_1289)
.L_1289:
        /*00e0*/ 	.word	0x00000080
        /*00e4*/ 	.word	0x00000001
        /*00e8*/ 	.word	0x00000001


	//----- nvinfo : EIATTR_CRS_STACK_SIZE
	.align		4
.L_1290:
        /*00ec*/ 	.byte	0x04, 0x1e
        /*00ee*/ 	.short	(.L_1292 - .L_1291)
.L_1291:
        /*00f0*/ 	.word	0x00000000


	//----- nvinfo : EIATTR_CBANK_PARAM_SIZE
	.align		4
.L_1292:
        /*00f4*/ 	.byte	0x03, 0x19
        /*00f6*/ 	.short	0x00e8


	//----- nvinfo : EIATTR_PARAM_CBANK
	.align		4
        /*00f8*/ 	.byte	0x04, 0x0a
        /*00fa*/ 	.short	(.L_1294 - .L_1293)
	.align		4
.L_1293:
        /*00fc*/ 	.word	index@(.nv.constant0._ZN10layer_norm13ln_fwd_kernelINS_13Kernel_traitsI6__halfS2_S2_S2_fjLj2048ELj1ELj4ELj1ELj16ENS_18Kernel_traits_baseILj2048ES2_S2_S2_S2_fjLj128EEEEELb0ELb0ELb0ELb0EEEvNS_9FwdParamsE)
        /*0100*/ 	.short	0x0380
        /*0102*/ 	.short	0x00e8


	//----- nvinfo : EIATTR_SW_WAR
	.align		4
.L_1294:
        /*0104*/ 	.byte	0x04, 0x36
        /*0106*/ 	.short	(.L_1296 - .L_1295)
.L_1295:
        /*0108*/ 	.word	0x00000008
.L_1296:


//--------------------- .nv.info._ZN10layer_norm13ln_fwd_kernelINS_13Kernel_traitsI6__halfS2_S2_S2_fjLj2048ELj1ELj4ELj1ELj16ENS_18Kernel_traits_baseILj2048ES2_S2_S2_S2_fjLj128EEEEELb0ELb0ELb0ELb1EEEvNS_9FwdParamsE --------------------------
	.section	.nv.info._ZN10layer_norm13ln_fwd_kernelINS_13Kernel_traitsI6__halfS2_S2_S2_fjLj2048ELj1ELj4ELj1ELj16ENS_18Kernel_traits_baseILj2048ES2_S2_S2_S2_fjLj128EEEEELb0ELb0ELb0ELb1EEEvNS_9FwdParamsE,"",@"SHT_CUDA_INFO"
	.sectionflags	@""
	.align	4


	//----- nvinfo : EIATTR_CUDA_API_VERSION
	.align		4
        /*0000*/ 	.byte	0x04, 0x37
        /*0002*/ 	.short	(.L_1298 - .L_1297)
.L_1297:
        /*0004*/ 	.word	0x00000082


	//----- nvinfo : EIATTR_KPARAM_INFO
	.align		4
.L_1298:
        /*0008*/ 	.byte	0x04, 0x17
        /*000a*/ 	.short	(.L_1300 - .L_1299)
.L_1299:
        /*000c*/ 	.word	0x00000000
        /*0010*/ 	.short	0x0000
        /*0012*/ 	.short	0x0000
        /*0014*/ 	.byte	0x00, 0xf0, 0xa1, 0x03


	//----- nvinfo : EIATTR_SPARSE_MMA_MASK
	.align		4
.L_1300:
        /*0018*/ 	.byte	0x03, 0x50
        /*001a*/ 	.short	0x0000


	//----- nvinfo : EIATTR_MAXREG_COUNT
	.align		4
        /*001c*/ 	.byte	0x03, 0x1b
        /*001e*/ 	.short	0x00ff


	//----- nvinfo : EIATTR_MERCURY_ISA_VERSION
	.align		4
        /*0020*/ 	.byte	0x03, 0x5f
        /*0022*/ 	.short	0x0101


	//----- nvinfo : EIATTR_COOP_GROUP_MASK_REGIDS
	.align		4
        /*0024*/ 	.byte	0x04, 0x29
        /*0026*/ 	.short	(.L_1302 - .L_1301)


	//   ....[0]....
.L_1301:
        /*0028*/ 	.word	0xffffffff


	//   ....[1]....
        /*002c*/ 	.word	0xffffffff


	//   ....[2]....
        /*0030*/ 	.word	0xffffffff


	//   ....[3]....
        /*0034*/ 	.word	0xffffffff


	//   ....[4]....
        /*0038*/ 	.word	0xffffffff


	//   ....[5]....
        /*003c*/ 	.word	0xffffffff


	//   ....[6]....
        /*0040*/ 	.word	0xffffffff


	//   ....[7]....
        /*0044*/ 	.word	0xffffffff


	//   ....[8]....
        /*0048*/ 	.word	0xffffffff


	//   ....[9]....
        /*004c*/ 	.word	0xffffffff


	//   ....[10]....
        /*0050*/ 	.word	0x05000096


	//   ....[11]....
        /*0054*/ 	.word	0x05000096


	//   ....[12]....
        /*0058*/ 	.word	0x05000096


	//   ....[13]....
        /*005c*/ 	.word	0x05000096


	//   ....[14]....
        /*0060*/ 	.word	0x05000096


	//   ....[15]....
        /*0064*/ 	.word	0x05000096


	//   ....[16]....
        /*0068*/ 	.word	0x05000096


	//   ....[17]....
        /*006c*/ 	.word	0x05000096


	//   ....[18]....
        /*0070*/ 	.word	0x05000096


	//   ....[19]....
        /*0074*/ 	.word	0x05000096


	//----- nvinfo : EIATTR_COOP_GROUP_INSTR_OFFSETS
	.align		4
.L_1302:
        /*0078*/ 	.byte	0x04, 0x28
        /*007a*/ 	.short	(.L_1304 - .L_1303)


	//   ....[0]....
.L_1303:
        /*007c*/ 	.word	0x000030f0


	//   ....[1]....
        /*0080*/ 	.word	0x00003120


	//   ....[2]....
        /*0084*/ 	.word	0x00003140


	//   ....[3]....
        /*0088*/ 	.word	0x00003160


	//   ....[4]....
        /*008c*/ 	.word	0x00003180


	//   ....[5]....
        /*0090*/ 	.word	0x000039b0


	//   ....[6]....
        /*0094*/ 	.word	0x000039d0


	//   ....[7]....
        /*0098*/ 	.word	0x000039f0


	//   ....[8]....
        /*009c*/ 	.word	0x00003a10


	//   ....[9]....
        /*00a0*/ 	.word	0x00003a30


	//   ....[10]....
        /*00a4*/ 	.word	0x000052e0


	//   ....[11]....
        /*00a8*/ 	.word	0x00005390


	//   ....[12]....
        /*00ac*/ 	.word	0x00005400


	//   ....[13]....
        /*00b0*/ 	.word	0x00005470


	//   ....[14]....
        /*00b4*/ 	.word	0x000054e0


	//   ....[15]....
        /*00b8*/ 	.word	0x00005d50


	//   ....[16]....
        /*00bc*/ 	.word	0x00005dc0


	//   ....[17]....
        /*00c0*/ 	.word	0x00005e30


	//   ....[18]....
        /*00c4*/ 	.word	0x00005ea0


	//   ....[19]....
        /*00c8*/ 	.word	0x00005f10


	//----- nvinfo : EIATTR_VRC_CTA_INIT_COUNT
	.align		4
.L_1304:
        /*00cc*/ 	.byte	0x02, 0x4a
	.zero		1
	.zero		1


	//----- nvinfo : EIATTR_EXIT_INSTR_OFFSETS
	.align		4
        /*00d0*/ 	.byte	0x04, 0x1c
        /*00d2*/ 	.short	(.L_1306 - .L_1305)


	//   ....[0]....
.L_1305:
        /*00d4*/ 	.word	0x00000410


	//   ....[1]....
        /*00d8*/ 	.word	0x00005270


	//----- nvinfo : EIATTR_MAX_THREADS
	.align		4
.L_1306:
        /*00dc*/ 	.byte	0x04, 0x05
        /*00de*/ 	.short	(.L_1308 - .L_1307)
.L_1307:
        /*00e0*/ 	.word	0x00000080
        /*00e4*/ 	.word	0x00000001
        /*00e8*/ 	.word	0x00000001


	//----- nvinfo : EIATTR_CRS_STACK_SIZE
	.align		4
.L_1308:
        /*00ec*/ 	.byte	0x04, 0x1e
        /*00ee*/ 	.short	(.L_1310 - .L_1309)
.L_1309:
        /*00f0*/ 	.word	0x00000000


	//----- nvinfo : EIATTR_CBANK_PARAM_SIZE
	.align		4
.L_1310:
        /*00f4*/ 	.byte	0x03, 0x19
        /*00f6*/ 	.short	0x00e8


	//----- nvinfo : EIATTR_PARAM_CBANK
	.align		4
        /*00f8*/ 	.byte	0x04, 0x0a
        /*00fa*/ 	.short	(.L_1312 - .L_1311)
	.align		4
.L_1311:
        /*00fc*/ 	.word	index@(.nv.constant0._ZN10layer_norm13ln_fwd_kernelINS_13Kernel_traitsI6__halfS2_S2_S2_fjLj2048ELj1ELj4ELj1ELj16ENS_18Kernel_traits_baseILj2048ES2_S2_S2_S2_fjLj128EEEEELb0ELb0ELb0ELb1EEEvNS_9FwdParamsE)
        /*0100*/ 	.short	0x0380
        /*0102*/ 	.short	0x00e8


	//----- nvinfo : EIATTR_SW_WAR
	.align		4
.L_1312:
        /*0104*/ 	.byte	0x04, 0x36
        /*0106*/ 	.short	(.L_1314 - .L_1313)
.L_1313:
        /*0108*/ 	.word	0x00000008
.L_1314:


//--------------------- .nv.info._ZN10layer_norm13ln_fwd_kernelINS_13Kernel_traitsI6__halfS2_S2_S2_fjLj2048ELj1ELj4ELj1ELj16ENS_18Kernel_traits_baseILj2048ES2_S2_S2_S2_fjLj128EEEEELb0ELb0ELb1ELb0EEEvNS_9FwdParamsE --------------------------
	.section	.nv.info._ZN10layer_norm13ln_fwd_kernelINS_13Kernel_traitsI6__halfS2_S2_S2_fjLj2048ELj1ELj4ELj1ELj16ENS_18Kernel_traits_baseILj2048ES2_S2_S2_S2_fjLj128EEEEELb0ELb0ELb1ELb0EEEvNS_9FwdParamsE,"",@"SHT_CUDA_INFO"
	.sectionflags	@""
	.align	4


	//----- nvinfo : EIATTR_CUDA_API_VERSION
	.align		4
        /*0000*/ 	.byte	0x04, 0x37
        /*0002*/ 	.short	(.L_1316 - .L_1315)
.L_1315:
        /*0004*/ 	.word	0x00000082


	//----- nvinfo : EIATTR_KPARAM_INFO
	.align		4
.L_1316:
        /*0008*/ 	.byte	0x04, 0x17
        /*000a*/ 	.short	(.L_1318 - .L_1317)
.L_1317:
        /*000c*/ 	.word	0x00000000
        /*0010*/ 	.short	0x0000
        /*0012*/ 	.short	0x0000
        /*0014*/ 	.byte	0x00, 0xf0, 0xa1, 0x03


	//----- nvinfo : EIATTR_SPARSE_MMA_MASK
	.align		4
.L_1318:
        /*0018*/ 	.byte	0x03, 0x50
        /*001a*/ 	.short	0x0000


	//----- nvinfo : EIATTR_MAXREG_COUNT
	.align		4
        /*001c*/ 	.byte	0x03, 0x1b
        /*001e*/ 	.short	0x00ff


	//----- nvinfo : EIATTR_MERCURY_ISA_VERSION
	.align		4
        /*0020*/ 	.byte	0x03, 0x5f
        /*0022*/ 	.short	0x0101


	//----- nvinfo : EIATTR_COOP_GROUP_MASK_REGIDS
	.align		4
        /*0024*/ 	.byte	0x04, 0x29
        /*0026*/ 	.short	(.L_1320 - .L_1319)


	//   ....[0]....
.L_1319:
        /*0028*/ 	.word	0xffffffff


	//   ....[1]....
        /*002c*/ 	.word	0xffffffff


	//   ....[2]....
        /*0030*/ 	.word	0xffffffff


	//   ....[3]....
        /*0034*/ 	.word	0xffffffff


	//   ....[4]....
        /*0038*/ 	.word	0xffffffff


	//   ....[5]....
        /*003c*/ 	.word	0xffffffff


	//   ....[6]....
        /*0040*/ 	.word	0xffffffff


	//   ....[7]....
        /*0044*/ 	.word	0xffffffff


	//   ....[8]....
        /*0048*/ 	.word	0xffffffff


	//   ....[9]....
        /*004c*/ 	.word	0xffffffff


	//   ....[10]....
        /*0050*/ 	.word	0x0500009b


	//   ....[11]....
        /*0054*/ 	.word	0x0500009b


	//   ....[12]....
        /*0058*/ 	.word	0x0500009b


	//   ....[13]....
        /*005c*/ 	.word	0x0500009b


	//   ....[14]....
        /*0060*/ 	.word	0x0500009b


	//   ....[15]....
        /*0064*/ 	.word	0x0500009b


	//   ....[16]....
        /*0068*/ 	.word	0x0500009b


	//   ....[17]....
        /*006c*/ 	.word	0x0500009b


	//   ....[18]....
        /*0070*/ 	.word	0x0500009b


	//   ....[19]....
        /*0074*/ 	.word	0x0500009b


	//----- nvinfo : EIATTR_COOP_GROUP_INSTR_OFFSETS
	.align		4
.L_1320:
        /*0078*/ 	.byte	0x04, 0x28
        /*007a*/ 	.short	(.L_1322 - .L_1321)


	//   ....[0]....
.L_1321:
        /*007c*/ 	.word	0x00004860


	//   ....[1]....
        /*0080*/ 	.word	0x000048a0


	//   ....[2]....
        /*0084*/ 	.word	0x000048c0


	//   ....[3]....
        /*0088*/ 	.word	0x000048e0


	//   ....[4]....
        /*008c*/ 	.word	0x00004900


	//   ....[5]....
        /*0090*/ 	.word	0x00005150


	//   ....[6]....
        /*0094*/ 	.word	0x00005170


	//   ....[7]....
        /*0098*/ 	.word	0x00005190


	//   ....[8]....
        /*009c*/ 	.word	0x000051b0


	//   ....[9]....
        /*00a0*/ 	.word	0x000051d0


	//   ....[10]....
        /*00a4*/ 	.word	0x00006de0


	//   ....[11]....
        /*00a8*/ 	.word	0x00006e80


	//   ....[12]....
        /*00ac*/ 	.word	0x00006ef0


	//   ....[13]....
        /*00b0*/ 	.word	0x00006f60


	//   ....[14]....
        /*00b4*/ 	.word	0x00006fd0


	//   ....[15]....
        /*00b8*/ 	.word	0x00007890


	//   ....[16]....
        /*00bc*/ 	.word	0x00007900


	//   ....[17]....
        /*00c0*/ 	.word	0x00007970


	//   ....[18]....
        /*00c4*/ 	.word	0x000079e0


	//   ....[19]....
        /*00c8*/ 	.word	0x00007a50


	//----- nvinfo : EIATTR_VRC_CTA_INIT_COUNT
	.align		4
.L_1322:
        /*00cc*/ 	.byte	0x02, 0x4a
	.zero		1
	.zero		1


	//----- nvinfo : EIATTR_EXIT_INSTR_OFFSETS
	.align		4
        /*00d0*/ 	.byte	0x04, 0x1c
        /*00d2*/ 	.short	(.L_1324 - .L_1323)


	//   ....[0]....
.L_1323:
        /*00d4*/ 	.word	0x00000a70


	//   ....[1]....
        /*00d8*/ 	.word	0x00006d70


	//----- nvinfo : EIATTR_MAX_THREADS
	.align		4
.L_1324:
        /*00dc*/ 	.byte	0x04, 0x05
        /*00de*/ 	.short	(.L_1326 - .L_1325)
.L_1325:
        /*00e0*/ 	.word	0x00000080
        /*00e4*/ 	.word	0x00000001
        /*00e8*/ 	.word	0x00000001


	//----- nvinfo : EIATTR_CRS_STACK_SIZE
	.align		4
.L_1326:
        /*00ec*/ 	.byte	0x04, 0x1e
        /*00ee*/ 	.short	(.L_1328 - .L_1327)
.L_1327:
        /*00f0*/ 	.word	0x00000000


	//----- nvinfo : EIATTR_CBANK_PARAM_SIZE
	.align		4
.L_1328:
        /*00f4*/ 	.byte	0x03, 0x19
        /*00f6*/ 	.short	0x00e8


	//----- nvinfo : EIATTR_PARAM_CBANK
	.align		4
        /*00f8*/ 	.byte	0x04, 0x0a
        /*00fa*/ 	.short	(.L_1330 - .L_1329)
	.align		4
.L_1329:
        /*00fc*/ 	.word	index@(.nv.constant0._ZN10layer_norm13ln_fwd_kernelINS_13Kernel_traitsI6__halfS2_S2_S2_fjLj2048ELj1ELj4ELj1ELj16ENS_18Kernel_traits_baseILj2048ES2_S2_S2_S2_fjLj128EEEEELb0ELb0ELb1ELb0EEEvNS_9FwdParamsE)
        /*0100*/ 	.short	0x0380
        /*0102*/ 	.short	0x00e8


	//----- nvinfo : EIATTR_SW_WAR
	.align		4
.L_1330:
        /*0104*/ 	.byte	0x04, 0x36
        /*0106*/ 	.short	(.L_1332 - .L_1331)
.L_1331:
        /*0108*/ 	.word	0x00000008
.L_1332:


//--------------------- .nv.info._ZN10layer_norm13ln_fwd_kernelINS_13Kernel_traitsI6__halfS2_S2_S2_fjLj2048ELj1ELj4ELj1ELj16ENS_18Kernel_traits_baseILj2048ES2_S2_S2_S2_fjLj128EEEEELb0ELb0ELb1ELb1EEEvNS_9FwdParamsE --------------------------
	.section	.nv.info._ZN10layer_norm13ln_fwd_kernelINS_13Kernel_traitsI6__halfS2_S2_S2_fjLj2048ELj1ELj4ELj1ELj16ENS_18Kernel_traits_baseILj2048ES2_S2_S2_S2_fjLj128EEEEELb0ELb0ELb1ELb1EEEvNS_9FwdParamsE,"",@"SHT_CUDA_INFO"
	.sectionflags	@""
	.align	4


	//----- nvinfo : EIATTR_CUDA_API_VERSION
	.align		4
        /*0000*/ 	.byte	0x04, 0x37
        /*0002*/ 	.short	(.L_1334 - .L_1333)
.L_1333:
        /*0004*/ 	.word	0x00000082


	//----- nvinfo : EIATTR_KPARAM_INFO
	.align		4
.L_1334:
        /*0008*/ 	.byte	0x04, 0x17
        /*000a*/ 	.short	(.L_1336 - .L_1335)
.L_1335:
        /*000c*/ 	.word	0x00000000
        /*0010*/ 	.short	0x0000
        /*0012*/ 	.short	0x0000
        /*0014*/ 	.byte	0x00, 0xf0, 0xa1, 0x03


	//----- nvinfo : EIATTR_SPARSE_MMA_MASK
	.align		4
.L_1336:
        /*0018*/ 	.byte	0x03, 0x50
        /*001a*/ 	.short	0x0000


	//----- nvinfo : EIATTR_MAXREG_COUNT
	.align		4
        /*001c*/ 	.byte	0x03, 0x1b
        /*001e*/ 	.short	0x00ff


	//----- nvinfo : EIATTR_MERCURY_ISA_VERSION
	.align		4
        /*0020*/ 	.byte	0x03, 0x5f
        /*0022*/ 	.short	0x0101


	//----- nvinfo : EIATTR_COOP_GROUP_MASK_REGIDS
	.align		4
        /*0024*/ 	.byte	0x04, 0x29
        /*0026*/ 	.short	(.L_1338 - .L_1337)


	//   ....[0]....
.L_1337:
        /*0028*/ 	.word	0xffffffff


	//   ....[1]....
        /*002c*/ 	.word	0xffffffff


	//   ....[2]....
        /*0030*/ 	.word	0xffffffff


	//   ....[3]....
        /*0034*/ 	.word	0xffffffff


	//   ....[4]....
        /*0038*/ 	.word	0xffffffff


	//   ....[5]....
        /*003c*/ 	.word	0xffffffff


	//   ....[6]....
        /*0040*/ 	.word	0xffffffff


	//   ....[7]....
        /*0044*/ 	.word	0xffffffff


	//   ....[8]....
        /*0048*/ 	.word	0xffffffff


	//   ....[9]....
        /*004c*/ 	.word	0xffffffff


	//   ....[10]....
        /*0050*/ 	.word	0x05000092


	//   ....[11]....
        /*0054*/ 	.word	0x05000092


	//   ....[12]....
        /*0058*/ 	.word	0x05000092


	//   ....[13]....
        /*005c*/ 	.word	0x05000092


	//   ....[14]....
        /*0060*/ 	.word	0x05000092


	//   ....[15]....
        /*0064*/ 	.word	0x05000092


	//   ....[16]....
        /*0068*/ 	.word	0x05000092


	//   ....[17]....
        /*006c*/ 	.word	0x05000092


	//   ....[18]....
        /*0070*/ 	.word	0x05000092


	//   ....[19]....
        /*0074*/ 	.word	0x05000092


	//----- nvinfo : EIATTR_COOP_GROUP_INSTR_OFFSETS
	.align		4
.L_1338:
        /*0078*/ 	.byte	0x04, 0x28
        /*007a*/ 	.short	(.L_1340 - .L_1339)


	//   ....[0]....
.L_1339:
        /*007c*/ 	.word	0x00003b60


	//   ....[1]....
        /*0080*/ 	.word	0x00003b90


	//   ....[2]....
        /*0084*/ 	.word	0x00003bb0


	//   ....[3]....
        /*0088*/ 	.word	0x00003bd0


	//   ....[4]....
        /*008c*/ 	.word	0x00003bf0


	//   ....[5]....
        /*0090*/ 	.word	0x00004420


	//   ....[6]....
        /*0094*/ 	.word	0x00004440


	//   ....[7]....
        /*0098*/ 	.word	0x00004460


	//   ....[8]....
        /*009c*/ 	.word	0x00004480


	//   ....[9]....
        /*00a0*/ 	.word	0x000044a0


	//   ....[10]....
        /*00a4*/ 	.word	0x00005e60


	//   ....[11]....
        /*00a8*/ 	.word	0x00005f10


	//   ....[12]....
        /*00ac*/ 	.word	0x00005f80


	//   ....[13]....
        /*00b0*/ 	.word	0x00005ff0


	//   ....[14]....
        /*00b4*/ 	.word	0x00006060


	//   ....[15]....
        /*00b8*/ 	.word	0x000068e0


	//   ....[16]....
        /*00bc*/ 	.word	0x00006950


	//   ....[17]....
        /*00c0*/ 	.word	0x000069c0


	//   ....[18]....
        /*00c4*/ 	.word	0x00006a30


	//   ....[19]....
        /*00c8*/ 	.word	0x00006aa0


	//----- nvinfo : EIATTR_VRC_CTA_INIT_COUNT
	.align		4
.L_1340:
        /*00cc*/ 	.byte	0x02, 0x4a
	.zero		1
	.zero		1


	//----- nvinfo : EIATTR_EXIT_INSTR_OFFSETS
	.align		4
        /*00d0*/ 	.byte	0x04, 0x1c
        /*00d2*/ 	.short	(.L_1342 - .L_1341)


	//   ....[0]....
.L_1341:
        /*00d4*/ 	.word	0x00000400


	//   ....[1]....
        /*00d8*/ 	.word	0x00005df0


	//----- nvinfo : EIATTR_MAX_THREADS
	.align		4
.L_1342:
        /*00dc*/ 	.byte	0x04, 0x05
        /*00de*/ 	.short	(.L_1344 - .L_1343)
.L_1343:
        /*00e0*/ 	.word	0x00000080
        /*00e4*/ 	.word	0x00000001
        /*00e8*/ 	.word	0x00000001


	//----- nvinfo : EIATTR_CRS_STACK_SIZE
	.align		4
.L_1344:
        /*00ec*/ 	.byte	0x04, 0x1e
        /*00ee*/ 	.short	(.L_1346 - .L_1345)
.L_1345:
        /*00f0*/ 	.word	0x00000000


	//----- nvinfo : EIATTR_CBANK_PARAM_SIZE
	.align		4
.L_1346:
        /*00f4*/ 	.byte	0x03, 0x19
        /*00f6*/ 	.short	0x00e8


	//----- nvinfo : EIATTR_PARAM_CBANK
	.align		4
        /*00f8*/ 	.byte	0x04, 0x0a
        /*00fa*/ 	.short	(.L_1348 - .L_1347)
	.align		4
.L_1347:
        /*00fc*/ 	.word	index@(.nv.constant0._ZN10layer_norm13ln_fwd_kernelINS_13Kernel_traitsI6__halfS2_S2_S2_fjLj2048ELj1ELj4ELj1ELj16ENS_18Kernel_traits_baseILj2048ES2_S2_S2_S2_fjLj128EEEEELb0ELb0ELb1ELb1EEEvNS_9FwdParamsE)
        /*0100*/ 	.short	0x0380
        /*0102*/ 	.short	0x00e8


	//----- nvinfo : EIATTR_SW_WAR
	.align		4
.L_1348:
        /*0104*/ 	.byte	0x04, 0x36
        /*0106*/ 	.short	(.L_1350 - .L_1349)
.L_1349:
        /*0108*/ 	.word	0x00000008
.L_1350:


//--------------------- .nv.info._ZN10layer_norm13ln_fwd_kernelINS_13Kernel_traitsI6__halfS2_S2_S2_fjLj2048ELj1ELj4ELj1ELj16ENS_18Kernel_traits_baseILj2048ES2_S2_S2_S2_fjLj128EEEEELb0ELb1ELb0ELb0EEEvNS_9FwdParamsE --------------------------
	.section	.nv.info._ZN10layer_norm13ln_fwd_kernelINS_13Kernel_traitsI6__halfS2_S2_S2_fjLj2048ELj1ELj4ELj1ELj16ENS_18Kernel_traits_baseILj2048ES2_S2_S2_S2_fjLj128EEEEELb0ELb1ELb0ELb0EEEvNS_9FwdParamsE,"",@"SHT_CUDA_INFO"
	.sectionflags	@""
	.align	4


	//----- nvinfo : EIATTR_CUDA_API_VERSION
	.align		4
        /*0000*/ 	.byte	0x04, 0x37
        /*0002*/ 	.short	(.L_1352 - .L_1351)
.L_1351:
        /*0004*/ 	.word	0x00000082


	//----- nvinfo : EIATTR_KPARAM_INFO
	.align		4
.L_1352:
        /*0008*/ 	.byte	0x04, 0x17
        /*000a*/ 	.short	(.L_1354 - .L_1353)
.L_1353:
        /*000c*/ 	.word	0x00000000
        /*0010*/ 	.short	0x0000
        /*0012*/ 	.short	0x0000
        /*0014*/ 	.byte	0x00, 0xf0, 0xa1, 0x03


	//----- nvinfo : EIATTR_SPARSE_MMA_MASK
	.align		4
.L_1354:
        /*0018*/ 	.byte	0x03, 0x50
        /*001a*/ 	.short	0x0000


	//----- nvinfo : EIATTR_MAXREG_COUNT
	.align		4
        /*001c*/ 	.byte	0x03, 0x1b
        /*001e*/ 	.short	0x00ff


	//----- nvinfo : EIATTR_MERCURY_ISA_VERSION
	.align		4
        /*0020*/ 	.byte	0x03, 0x5f
        /*0022*/ 	.short	0x0101


	//----- nvinfo : EIATTR_COOP_GROUP_MASK_REGIDS
	.align		4
        /*0024*/ 	.byte	0x04, 0x29
        /*0026*/ 	.short	(.L_1356 - .L_1355)


	//   ....[0]....
.L_1355:
        /*0028*/ 	.word	0xffffffff


	//   ....[1]....
        /*002c*/ 	.word	0xffffffff


	//   ....[2]....
        /*0030*/ 	.word	0xffffffff


	//   ....[3]....
        /*0034*/ 	.word	0xffffffff


	//   ....[4]....
        /*0038*/ 	.word	0xffffffff


	//   ....[5]....
        /*003c*/ 	.word	0xffffffff


	//   ....[6]....
        /*0040*/ 	.word	0xffffffff


	//   ....[7]....
        /*0044*/ 	.word	0xffffffff


	//   ....[8]....
        /*0048*/ 	.word	0xffffffff


	//   ....[9]....
        /*004c*/ 	.word	0xffffffff


	//   ....[10]....
        /*0050*/ 	.word	0x050000b1


	//   ....[11]....
        /*0054*/ 	.word	0x050000b1


	//   ....[12]....
        /*0058*/ 	.word	0x050000b1


	//   ....[13]....
        /*005c*/ 	.word	0x050000b1


	//   ....[14]....
        /*0060*/ 	.word	0x050000b1


	//   ....[15]....
        /*0064*/ 	.word	0x050000b1


	//   ....[16]....
        /*0068*/ 	.word	0x050000b1


	//   ....[17]....
        /*006c*/ 	.word	0x050000b1


	//   ....[18]....
        /*0070*/ 	.word	0x050000b1


	//   ....[19]....
        /*0074*/ 	.word	0x050000b1


	//----- nvinfo : EIATTR_COOP_GROUP_INSTR_OFFSETS
	.align		4
.L_1356:
        /*0078*/ 	.byte	0x04, 0x28
        /*007a*/ 	.short	(.L_1358 - .L_1357)


	//   ....[0]....
.L_1357:
        /*007c*/ 	.word	0x000044c0


	//   ....[1]....
        /*0080*/ 	.word	0x00004500


	//   ....[2]....
        /*0084*/ 	.word	0x00004520


	//   ....[3]....
        /*0088*/ 	.word	0x00004540


	//   ....[4]....
        /*008c*/ 	.word	0x00004560


	//   ....[5]....
        /*0090*/ 	.word	0x00004dc0


	//   ....[6]....
        /*0094*/ 	.word	0x00004de0


	//   ....[7]....
        /*0098*/ 	.word	0x00004e00


	//   ....[8]....
        /*009c*/ 	.word	0x00004e20


	//   ....[9]....
        /*00a0*/ 	.word	0x00004e40


	//   ....[10]....
        /*00a4*/ 	.word	0x000069d0


	//   ....[11]....
        /*00a8*/ 	.word	0x00006a80


	//   ....[12]....
        /*00ac*/ 	.word	0x00006af0


	//   ....[13]....
        /*00b0*/ 	.word	0x00006b60


	//   ....[14]....
        /*00b4*/ 	.word	0x00006bd0


	//   ....[15]....
        /*00b8*/ 	.word	0x00007490


	//   ....[16]....
        /*00bc*/ 	.word	0x00007500


	//   ....[17]....
        /*00c0*/ 	.word	0x00007570


	//   ....[18]....
        /*00c4*/ 	.word	0x000075e0


	//   ....[19]....
        /*00c8*/ 	.word	0x00007640


	//----- nvinfo : EIATTR_VRC_CTA_INIT_COUNT
	.align		4
.L_1358:
        /*00cc*/ 	.byte	0x02, 0x4a
	.zero		1
	.zero		1


	//----- nvinfo : EIATTR_EXIT_INSTR_OFFSETS
	.align		4
        /*00d0*/ 	.byte	0x04, 0x1c
        /*00d2*/ 	.short	(.L_1360 - .L_1359)


	//   ....[0]....
.L_1359:
        /*00d4*/ 	.word	0x00000d30


	//   ....[1]....
        /*00d8*/ 	.word	0x00006960


	//----- nvinfo : EIATTR_MAX_THREADS
	.align		4
.L_1360:
        /*00dc*/ 	.byte	0x04, 0x05
        /*00de*/ 	.short	(.L_1362 - .L_1361)
.L_1361:
        /*00e0*/ 	.word	0x00000080
        /*00e4*/ 	.word	0x00000001
        /*00e8*/ 	.word	0x00000001


	//----- nvinfo : EIATTR_CRS_STACK_SIZE
	.align		4
.L_1362:
        /*00ec*/ 	.byte	0x04, 0x1e
        /*00ee*/ 	.short	(.L_1364 - .L_1363)
.L_1363:
        /*00f0*/ 	.word	0x00000000


	//----- nvinfo : EIATTR_CBANK_PARAM_SIZE
	.align		4
.L_1364:
        /*00f4*/ 	.byte	0x03, 0x19
        /*00f6*/ 	.short	0x00e8


	//----- nvinfo : EIATTR_PARAM_CBANK
	.align		4
        /*00f8*/ 	.byte	0x04, 0x0a
        /*00fa*/ 	.short	(.L_1366 - .L_1365)
	.align		4
.L_1365:
        /*00fc*/ 	.word	index@(.nv.constant0._ZN10layer_norm13ln_fwd_kernelINS_13Kernel_traitsI6__halfS2_S2_S2_fjLj2048ELj1ELj4ELj1ELj16ENS_18Kernel_traits_baseILj2048ES2_S2_S2_S2_fjLj128EEEEELb0ELb1ELb0ELb0EEEvNS_9FwdParamsE)
        /*0100*/ 	.short	0x0380
        /*0102*/ 	.short	0x00e8


	//----- nvinfo : EIATTR_SW_WAR
	.align		4
.L_1366:
        /*0104*/ 	.byte	0x04, 0x36
        /*0106*/ 	.short	(.L_1368 - .L_1367)
.L_1367:
        /*0108*/ 	.word	0x00000008
.L_1368:


//--------------------- .nv.info._ZN10layer_norm13ln_fwd_kernelINS_13Kernel_traitsI6__halfS2_S2_S2_fjLj2048ELj1ELj4ELj1ELj16ENS_18Kernel_traits_baseILj2048ES2_S2_S2_S2_fjLj128EEEEELb0ELb1ELb0ELb1EEEvNS_9FwdParamsE --------------------------
	.section	.nv.info._ZN10layer_norm13ln_fwd_kernelINS_13Kernel_traitsI6__halfS2_S2_S2_fjLj2048ELj1ELj4ELj1ELj16ENS_18Kernel_traits_baseILj2048ES2_S2_S2_S2_fjLj128EEEEELb0ELb1ELb0ELb1EEEvNS_9FwdParamsE,"",@"SHT_CUDA_INFO"
	.sectionflags	@""
	.align	4


	//----- nvinfo : EIATTR_CUDA_API_VERSION
	.align		4
        /*0000*/ 	.byte	0x04, 0x37
        /*0002*/ 	.short	(.L_1370 - .L_1369)
.L_1369:
        /*0004*/ 	.word	0x00000082


	//----- nvinfo : EIATTR_KPARAM_INFO
	.align		4
.L_1370:
        /*0008*/ 	.byte	0x04, 0x17
        /*000a*/ 	.short	(.L_1372 - .L_1371)
.L_1371:
        /*000c*/ 	.word	0x00000000
        /*0010*/ 	.short	0x0000
        /*0012*/ 	.short	0x0000
        /*0014*/ 	.byte	0x00, 0xf0, 0xa1, 0x03


	//----- nvinfo : EIATTR_SPARSE_MMA_MASK
	.align		4
.L_1372:
        /*0018*/ 	.byte	0x03, 0x50
        /*001a*/ 	.short	0x0000


	//----- nvinfo : EIATTR_MAXREG_COUNT
	.align		4
        /*001c*/ 	.byte	0x03, 0x1b
        /*001e*/ 	.short	0x00ff


	//----- nvinfo : EIATTR_MERCURY_ISA_VERSION
	.align		4
        /*0020*/ 	.byte	0x03, 0x5f
        /*0022*/ 	.short	0x0101


	//----- nvinfo : EIATTR_COOP_GROUP_MASK_REGIDS
	.align		4
        /*0024*/ 	.byte	0x04, 0x29
        /*0026*/ 	.short	(.L_1374 - .L_1373)


	//   ....[0]....
.L_1373:
        /*0028*/ 	.word	0xffffffff


	//   ....[1]....
        /*002c*/ 	.word	0xffffffff


	//   ....[2]....
        /*0030*/ 	.word	0xffffffff


	//   ....[3]....
        /*0034*/ 	.word	0xffffffff


	//   ....[4]....
        /*0038*/ 	.word	0xffffffff


	//   ....[5]....
        /*003c*/ 	.word	0xffffffff


	//   ....[6]....
        /*0040*/ 	.word	0xffffffff


	//   ....[7]....
        /*0044*/ 	.word	0xffffffff


	//   ....[8]....
        /*0048*/ 	.word	0xffffffff


	//   ....[9]....
        /*004c*/ 	.word	0xffffffff


	//   ....[10]....
        /*0050*/ 	.word	0xffffffff


	//   ....[11]....
        /*0054*/ 	.word	0xffffffff


	//   ....[12]....
        /*0058*/ 	.word	0xffffffff


	//   ....[13]....
        /*005c*/ 	.word	0xffffffff


	//   ....[14]....
        /*0060*/ 	.word	0xffffffff


	//   ....[15]....
        /*0064*/ 	.word	0xffffffff


	//   ....[16]....
        /*0068*/ 	.word	0xffffffff


	//   ....[17]....
        /*006c*/ 	.word	0xffffffff


	//   ....[18]....
        /*0070*/ 	.word	0xffffffff


	//   ....[19]....
        /*0074*/ 	.word	0xffffffff


	//   ....[20]....
        /*0078*/ 	.word	0x05000065


	//   ....[21]....
        /*007c*/ 	.word	0x05000065


	//   ....[22]....
        /*0080*/ 	.word	0x05000065


	//   ....[23]....
        /*0084*/ 	.word	0x05000065


	//   ....[24]....
        /*0088*/ 	.word	0x05000065


	//   ....[25]....
        /*008c*/ 	.word	0x05000065


	//   ....[26]....
        /*0090*/ 	.word	0x05000065


	//   ....[27]....
        /*0094*/ 	.word	0x05000065


	//   ....[28]....
        /*0098*/ 	.word	0x05000065


	//   ....[29]....
        /*009c*/ 	.word	0x05000065


	//   ....[30]....
        /*00a0*/ 	.word	0x05000065


	//   ....[31]....
        /*00a4*/ 	.word	0x05000065


	//   ....[32]....
        /*00a8*/ 	.word	0x05000065


	//   ....[33]....
        /*00ac*/ 	.word	0x05000065


	//   ....[34]....
        /*00b0*/ 	.word	0x05000065


	//   ....[35]....
        /*00b4*/ 	.word	0x05000065


	//   ....[36]....
        /*00b8*/ 	.word	0x05000065


	//   ....[37]....
        /*00bc*/ 	.word	0x05000065


	//   ....[38]....
        /*00c0*/ 	.word	0x05000065


	//   ....[39]....
        /*00c4*/ 	.word	0x05000065


	//----- nvinfo : EIATTR_COOP_GROUP_INSTR_OFFSETS
	.align		4
.L_1374:
        /*00c8*/ 	.byte	0x04, 0x28
        /*00ca*/ 	.short	(.L_1376 - .L_1375)


	//   ....[0]....
.L_1375:
        /*00cc*/ 	.word	0x00003000


	//   ....[1]....
        /*00d0*/ 	.word	0x00003030


	//   ....[2]....
        /*00d4*/ 	.word	0x00003050


	//   ....[3]....
        /*00d8*/ 	.word	0x00003070


	//   ....[4]....
        /*00dc*/ 	.word	0x00003090


	//   ....[5]....
        /*00e0*/ 	.word	0x000038c0


	//   ....[6]....
        /*00e4*/ 	.word	0x000038e0


	//   ....[7]....
        /*00e8*/ 	.word	0x00003900


	//   ....[8]....
        /*00ec*/ 	.word	0x00003920


	//   ....[9]....
        /*00f0*/ 	.word	0x00003940


	//   ....[10]....
        /*00f4*/ 	.word	0x00008470


	//   ....[11]....
        /*00f8*/ 	.word	0x000084a0


	//   ....[12]....
        /*00fc*/ 	.word	0x000084c0


	//   ....[13]....
        /*0100*/ 	.word	0x000084e0


	//   ....[14]....
        /*0104*/ 	.word	0x00008500


	//   ....[15]....
        /*0108*/ 	.word	0x00008d30


	//   ....[16]....
        /*010c*/ 	.word	0x00008d50


	//   ....[17]....
        /*0110*/ 	.word	0x00008d70


	//   ....[18]....
        /*0114*/ 	.word	0x00008d90


	//   ....[19]....
        /*0118*/ 	.word	0x00008db0


	//   ....[20]....
        /*011c*/ 	.word	0x0000a650


	//   ....[21]....
        /*0120*/ 	.word	0x0000a6e0


	//   ....[22]....
        /*0124*/ 	.word	0x0000a740


	//   ....[23]....
        /*0128*/ 	.word	0x0000a7a0


	//   ....[24]....
        /*012c*/ 	.word	0x0000a800


	//   ....[25]....
        /*0130*/ 	.word	0x0000b070


	//   ....[26]....
        /*0134*/ 	.word	0x0000b0d0


	//   ....[27]....
        /*0138*/ 	.word	0x0000b130


	//   ....[28]....
        /*013c*/ 	.word	0x0000b190


	//   ....[29]....
        /*0140*/ 	.word	0x0000b1f0


	//   ....[30]....
        /*0144*/ 	.word	0x0000b280


	//   ....[31]....
        /*0148*/ 	.word	0x0000b310


	//   ....[32]....
        /*014c*/ 	.word	0x0000b370


	//   ....[33]....
        /*0150*/ 	.word	0x0000b3d0


	//   ....[34]....
        /*0154*/ 	.word	0x0000b430


	//   ....[35]....
        /*0158*/ 	.word	0x0000bca0


	//   ....[36]....
        /*015c*/ 	.word	0x0000bd00


	//   ....[37]....
        /*0160*/ 	.word	0x0000bd60


	//   ....[38]....
        /*0164*/ 	.word	0x0000bdc0


	//   ....[39]....
        /*0168*/ 	.word	0x0000be20


	//----- nvinfo : EIATTR_VRC_CTA_INIT_COUNT
	.align		4
.L_1376:
        /*016c*/ 	.byte	0x02, 0x4a
	.zero		1
	.zero		1


	//----- nvinfo : EIATTR_EXIT_INSTR_OFFSETS
	.align		4
        /*0170*/ 	.byte	0x04, 0x1c
        /*0172*/ 	.short	(.L_1378 - .L_1377)


	//   ....[0]....
.L_1377:
        /*0174*/ 	.word	0x00000510


	//   ....[1]....
        /*0178*/ 	.word	0x00005180


	//   ....[2]....
        /*017c*/ 	.word	0x0000a5f0


	//----- nvinfo : EIATTR_MAX_THREADS
	.align		4
.L_1378:
        /*0180*/ 	.byte	0x04, 0x05
        /*0182*/ 	.short	(.L_1380 - .L_1379)
.L_1379:
        /*0184*/ 	.word	0x00000080
        /*0188*/ 	.word	0x00000001
        /*018c*/ 	.word	0x00000001


	//----- nvinfo : EIATTR_CRS_STACK_SIZE
	.align		4
.L_1380:
        /*0190*/ 	.byte	0x04, 0x1e
        /*0192*/ 	.short	(.L_1382 - .L_1381)
.L_1381:
        /*0194*/ 	.word	0x00000000


	//----- nvinfo : EIATTR_CBANK_PARAM_SIZE
	.align		4
.L_1382:
        /*0198*/ 	.byte	0x03, 0x19
        /*019a*/ 	.short	0x00e8


	//----- nvinfo : EIATTR_PARAM_CBANK
	.align		4
        /*019c*/ 	.byte	0x04, 0x0a
        /*019e*/ 	.short	(.L_1384 - .L_1383)
	.align		4
.L_1383:
        /*01a0*/ 	.word	index@(.nv.constant0._ZN10layer_norm13ln_fwd_kernelINS_13Kernel_traitsI6__halfS2_S2_S2_fjLj2048ELj1ELj4ELj1ELj16ENS_18Kernel_traits_baseILj2048ES2_S2_S2_S2_fjLj128EEEEELb0ELb1ELb0ELb1EEEvNS_9FwdParamsE)
        /*01a4*/ 	.short	0x0380
        /*01a6*/ 	.short	0x00e8


	//----- nvinfo : EIATTR_SW_WAR
	.align		4
.L_1384:
        /*01a8*/ 	.byte	0x04, 0x36
        /*01aa*/ 	.short	(.L_1386 - .L_1385)
.L_1385:
        /*01ac*/ 	.word	0x00000008
.L_1386:


//--------------------- .nv.info._ZN10layer_norm13ln_fwd_kernelINS_13Kernel_traitsI6__halfS2_S2_S2_fjLj2048ELj1ELj4ELj1ELj16ENS_18Kernel_traits_baseILj2048ES2_S2_S2_S2_fjLj128EEEEELb0ELb1ELb1ELb0EEEvNS_9FwdParamsE --------------------------
	.section	.nv.info._ZN10layer_norm13ln_fwd_kernelINS_13Kernel_traitsI6__halfS2_S2_S2_fjLj2048ELj1ELj4ELj1ELj16ENS_18Kernel_traits_baseILj2048ES2_S2_S2_S2_fjLj128EEEEELb0ELb1ELb1ELb0EEEvNS_9FwdParamsE,"",@"SHT_CUDA_INFO"
	.sectionflags	@""
	.align	4


	//----- nvinfo : EIATTR_CUDA_API_VERSION
	.align		4
        /*0000*/ 	.byte	0x04, 0x37
        /*0002*/ 	.short	(.L_1388 - .L_1387)
.L_1387:
        /*0004*/ 	.word	0x00000082


	//----- nvinfo : EIATTR_KPARAM_INFO
	.align		4
.L_1388:
        /*0008*/ 	.byte	0x04, 0x17
        /*000a*/ 	.short	(.L_1390 - .L_1389)
.L_1389:
        /*000c*/ 	.word	0x00000000
        /*0010*/ 	.short	0x0000
        /*0012*/ 	.short	0x0000
        /*0014*/ 	.byte	0x00, 0xf0, 0xa1, 0x03


	//----- nvinfo : EIATTR_SPARSE_MMA_MASK
	.align		4
.L_1390:
        /*0018*/ 	.byte	0x03, 0x50
        /*001a*/ 	.short	0x0000


	//----- nvinfo : EIATTR_MAXREG_COUNT
	.align		4
        /*001c*/ 	.byte	0x03, 0x1b
        /*001e*/ 	.short	0x00ff


	//----- nvinfo : EIATTR_MERCURY_ISA_VERSION
	.align		4
        /*0020*/ 	.byte	0x03, 0x5f
        /*0022*/ 	.short	0x0101


	//----- nvinfo : EIATTR_COOP_GROUP_MASK_REGIDS
	.align		4
        /*0024*/ 	.byte	0x04, 0x29
        /*0026*/ 	.short	(.L_1392 - .L_1391)


	//   ....[0]....
.L_1391:
        /*0028*/ 	.word	0xffffffff


	//   ....[1]....
        /*002c*/ 	.word	0xffffffff


	//   ....[2]....
        /*0030*/ 	.word	0xffffffff


	//   ....[3]....
        /*0034*/ 	.word	0xffffffff


	//   ....[4]....
        /*0038*/ 	.word	0xffffffff


	//   ....[5]....
        /*003c*/ 	.word	0xffffffff


	//   ....[6]....
        /*0040*/ 	.word	0xffffffff


	//   ....[7]....
        /*0044*/ 	.word	0xffffffff


	//   ....[8]....
        /*0048*/ 	.word	0xffffffff


	//   ....[9]....
        /*004c*/ 	.word	0xffffffff


	//   ....[10]....
        /*0050*/ 	.word	0x050000bf


	//   ....[11]....
        /*0054*/ 	.word	0x050000bf


	//   ....[12]....
        /*0058*/ 	.word	0x050000bf


	//   ....[13]....
        /*005c*/ 	.word	0x050000bf


	//   ....[14]....
        /*0060*/ 	.word	0x050000bf


	//   ....[15]....
        /*0064*/ 	.word	0x050000bf


	//   ....[16]....
        /*0068*/ 	.word	0x050000bf


	//   ....[17]....
        /*006c*/ 	.word	0x050000bf


	//   ....[18]....
        /*0070*/ 	.word	0x050000bf


	//   ....[19]....
        /*0074*/ 	.word	0x050000bf


	//----- nvinfo : EIATTR_COOP_GROUP_INSTR_OFFSETS
	.align		4
.L_1392:
        /*0078*/ 	.byte	0x04, 0x28
        /*007a*/ 	.short	(.L_1394 - .L_1393)


	//   ....[0]....
.L_1393:
        /*007c*/ 	.word	0x00005a30


	//   ....[1]....
        /*0080*/ 	.word	0x00005a70


	//   ....[2]....
        /*0084*/ 	.word	0x00005a90


	//   ....[3]....
        /*0088*/ 	.word	0x00005ab0


	//   ....[4]....
        /*008c*/ 	.word	0x00005ad0


	//   ....[5]....
        /*0090*/ 	.word	0x00006320


	//   ....[6]....
        /*0094*/ 	.word	0x00006340


	//   ....[7]....
        /*0098*/ 	.word	0x00006360


	//   ....[8]....
        /*009c*/ 	.word	0x00006380


	//   ....[9]....
        /*00a0*/ 	.word	0x000063a0


	//   ....[10]....
        /*00a4*/ 	.word	0x00007fb0


	//   ....[11]....
        /*00a8*/ 	.word	0x00008060


	//   ....[12]....
        /*00ac*/ 	.word	0x000080d0


	//   ....[13]....
        /*00b0*/ 	.word	0x00008140


	//   ....[14]....
        /*00b4*/ 	.word	0x000081b0


	//   ....[15]....
        /*00b8*/ 	.word	0x00008a60


	//   ....[16]....
        /*00bc*/ 	.word	0x00008ad0


	//   ....[17]....
        /*00c0*/ 	.word	0x00008b40


	//   ....[18]....
        /*00c4*/ 	.word	0x00008bb0


	//   ....[19]....
        /*00c8*/ 	.word	0x00008c20


	//----- nvinfo : EIATTR_VRC_CTA_INIT_COUNT
	.align		4
.L_1394:
        /*00cc*/ 	.byte	0x02, 0x4a
	.zero		1
	.zero		1


	//----- nvinfo : EIATTR_EXIT_INSTR_OFFSETS
	.align		4
        /*00d0*/ 	.byte	0x04, 0x1c
        /*00d2*/ 	.short	(.L_1396 - .L_1395)


	//   ....[0]....
.L_1395:
        /*00d4*/ 	.word	0x00000d70


	//   ....[1]....
        /*00d8*/ 	.word	0x00007f40


	//----- nvinfo : EIATTR_MAX_THREADS
	.align		4
.L_1396:
        /*00dc*/ 	.byte	0x04, 0x05
        /*00de*/ 	.short	(.L_1398 - .L_1397)
.L_1397:
        /*00e0*/ 	.word	0x00000080
        /*00e4*/ 	.word	0x00000001
        /*00e8*/ 	.word	0x00000001


	//----- nvinfo : EIATTR_CRS_STACK_SIZE
	.align		4
.L_1398:
        /*00ec*/ 	.byte	0x04, 0x1e
        /*00ee*/ 	.short	(.L_1400 - .L_1399)
.L_1399:
        /*00f0*/ 	.word	0x00000000


	//----- nvinfo : EIATTR_CBANK_PARAM_SIZE
	.align		4
.L_1400:
        /*00f4*/ 	.byte	0x03, 0x19
        /*00f6*/ 	.short	0x00e8


	//----- nvinfo : EIATTR_PARAM_CBANK
	.align		4
        /*00f8*/ 	.byte	0x04, 0x0a
        /*00fa*/ 	.short	(.L_1402 - .L_1401)
	.align		4
.L_1401:
        /*00fc*/ 	.word	index@(.nv.constant0._ZN10layer_norm13ln_fwd_kernelINS_13Kernel_traitsI6__halfS2_S2_S2_fjLj2048ELj1ELj4ELj1ELj16ENS_18Kernel_traits_baseILj2048ES2_S2_S2_S2_fjLj128EEEEELb0ELb1ELb1ELb0EEEvNS_9FwdParamsE)
        /*0100*/ 	.short	0x0380
        /*0102*/ 	.short	0x00e8


	//----- nvinfo : EIATTR_SW_WAR
	.align		4
.L_1402:
        /*0104*/ 	.byte	0x04, 0x36
        /*0106*/ 	.short	(.L_1404 - .L_1403)
.L_1403:
        /*0108*/ 	.word	0x00000008
.L_1404:


//--------------------- .nv.info._ZN10layer_norm13ln_fwd_kernelINS_13Kernel_traitsI6__halfS2_S2_S2_fjLj2048ELj1ELj4ELj1ELj16ENS_18Kernel_traits_baseILj2048ES2_S2_S2_S2_fjLj128EEEEELb0ELb1ELb1ELb1EEEvNS_9FwdParamsE --------------------------
	.section	.nv.info._ZN10layer_norm13ln_fwd_kernelINS_13Kernel_traitsI6__halfS2_S2_S2_fjLj2048ELj1ELj4ELj1ELj16ENS_18Kernel_traits_baseILj2048ES2_S2_S2_S2_fjLj128EEEEELb0ELb1ELb1ELb1EEEvNS_9FwdParamsE,"",@"SHT_CUDA_INFO"
	.sectionflags	@""
	.align	4


	//----- nvinfo : EIATTR_CUDA_API_VERSION
	.align		4
        /*0000*/ 	.byte	0x04, 0x37
        /*0002*/ 	.short	(.L_1406 - .L_1405)
.L_1405:
        /*0004*/ 	.word	0x00000082


	//----- nvinfo : EIATTR_KPARAM_INFO
	.align		4
.L_1406:
        /*0008*/ 	.byte	0x04, 0x17
        /*000a*/ 	.short	(.L_1408 - .L_1407)
.L_1407:
        /*000c*/ 	.word	0x00000000
        /*0010*/ 	.short	0x0000
        /*0012*/ 	.short	0x0000
        /*0014*/ 	.byte	0x00, 0xf0, 0xa1, 0x03


	//----- nvinfo : EIATTR_SPARSE_MMA_MASK
	.align		4
.L_1408:
        /*0018*/ 	.byte	0x03, 0x50
        /*001a*/ 	.short	0x0000


	//----- nvinfo : EIATTR_MAXREG_COUNT
	.align		4
        /*001c*/ 	.byte	0x03, 0x1b
        /*001e*/ 	.short	0x00ff


	//----- nvinfo : EIATTR_MERCURY_ISA_VERSION
	.align		4
        /*0020*/ 	.byte	0x03, 0x5f
        /*0022*/ 	.short	0x0101


	//----- nvinfo : EIATTR_COOP_GROUP_MASK_REGIDS
	.align		4
        /*0024*/ 	.byte	0x04, 0x29
        /*0026*/ 	.short	(.L_1410 - .L_1409)


	//   ....[0]....
.L_1409:
        /*0028*/ 	.word	0xffffffff


	//   ....[1]....
        /*002c*/ 	.word	0xffffffff


	//   ....[2]....
        /*0030*/ 	.word	0xffffffff


	//   ....[3]....
        /*0034*/ 	.word	0xffffffff


	//   ....[4]....
        /*0038*/ 	.word	0xffffffff


	//   ....[5]....
        /*003c*/ 	.word	0xffffffff


	//   ....[6]....
        /*0040*/ 	.word	0xffffffff


	//   ....[7]....
        /*0044*/ 	.word	0xffffffff


	//   ....[8]....
        /*0048*/ 	.word	0xffffffff


	//   ....[9]....
        /*004c*/ 	.word	0xffffffff


	//   ....[10]....
        /*0050*/ 	.word	0x050000b6


	//   ....[11]....
        /*0054*/ 	.word	0x050000b6


	//   ....[12]....
        /*0058*/ 	.word	0x050000b6


	//   ....[13]....
        /*005c*/ 	.word	0x050000b6


	//   ....[14]....
        /*0060*/ 	.word	0x050000b6


	//   ....[15]....
        /*0064*/ 	.word	0x050000b6


	//   ....[16]....
        /*0068*/ 	.word	0x050000b6


	//   ....[17]....
        /*006c*/ 	.word	0x050000b6


	//   ....[18]....
        /*0070*/ 	.word	0x050000b6


	//   ....[19]....
        /*0074*/ 	.word	0x050000b6


	//----- nvinfo : EIATTR_COOP_GROUP_INSTR_OFFSETS
	.align		4
.L_1410:
        /*0078*/ 	.byte	0x04, 0x28
        /*007a*/ 	.short	(.L_1412 - .L_1411)


	//   ....[0]....
.L_1411:
        /*007c*/ 	.word	0x00004cc0


	//   ....[1]....
        /*0080*/ 	.word	0x00004cf0


	//   ....[2]....
        /*0084*/ 	.word	0x00004d10


	//   ....[3]....
        /*0088*/ 	.word	0x00004d30


	//   ....[4]....
        /*008c*/ 	.word	0x00004d50


	//   ....[5]....
        /*0090*/ 	.word	0x00005580


	//   ....[6]....
        /*0094*/ 	.word	0x000055a0


	//   ....[7]....
        /*0098*/ 	.word	0x000055c0


	//   ....[8]....
        /*009c*/ 	.word	0x000055e0


	//   ....[9]....
        /*00a0*/ 	.word	0x00005600


	//   ....[10]....
        /*00a4*/ 	.word	0x00006fc0


	//   ....[11]....
        /*00a8*/ 	.word	0x00007070


	//   ....[12]....
        /*00ac*/ 	.word	0x000070e0


	//   ....[13]....
        /*00b0*/ 	.word	0x00007150


	//   ....[14]....
        /*00b4*/ 	.word	0x000071c0


	//   ....[15]....
        /*00b8*/ 	.word	0x00007a40


	//   ....[16]....
        /*00bc*/ 	.word	0x00007ab0


	//   ....[17]....
        /*00c0*/ 	.word	0x00007b20


	//   ....[18]....
        /*00c4*/ 	.word	0x00007b90


	//   ....[19]....
        /*00c8*/ 	.word	0x00007c00


	//----- nvinfo : EIATTR_VRC_CTA_INIT_COUNT
	.align		4
.L_1412:
        /*00cc*/ 	.byte	0x02, 0x4a
	.zero		1
	.zero		1


	//----- nvinfo : EIATTR_EXIT_INSTR_OFFSETS
	.align		4
        /*00d0*/ 	.byte	0x04, 0x1c
        /*00d2*/ 	.short	(.L_1414 - .L_1413)


	//   ....[0]....
.L_1413:
        /*00d4*/ 	.word	0x00000540


	//   ....[1]....
        /*00d8*/ 	.word	0x00006f50


	//----- nvinfo : EIATTR_MAX_THREADS
	.align		4
.L_1414:
        /*00dc*/ 	.byte	0x04, 0x05
        /*00de*/ 	.short	(.L_1416 - .L_1415)
.L_1415:
        /*00e0*/ 	.word	0x00000080
        /*00e4*/ 	.word	0x00000001
        /*00e8*/ 	.word	0x00000001


	//----- nvinfo : EIATTR_CRS_STACK_SIZE
	.align		4
.L_1416:
        /*00ec*/ 	.byte	0x04, 0x1e
        /*00ee*/ 	.short	(.L_1418 - .L_1417)
.L_1417:
        /*00f0*/ 	.word	0x00000000


	//----- nvinfo : EIATTR_CBANK_PARAM_SIZE
	.align		4
.L_1418:
        /*00f4*/ 	.byte	0x03, 0x19
        /*00f6*/ 	.short	0x00e8


	//----- nvinfo : EIATTR_PARAM_CBANK
	.align		4
        /*00f8*/ 	.byte	0x04, 0x0a
        /*00fa*/ 	.short	(.L_1420 - .L_1419)
	.align		4
.L_1419:
        /*00fc*/ 	.word	index@(.nv.constant0._ZN10layer_norm13ln_fwd_kernelINS_13Kernel_traitsI6__halfS2_S2_S2_fjLj2048ELj1ELj4ELj1ELj16ENS_18Kernel_traits_baseILj2048ES2_S2_S2_S2_fjLj128EEEEELb0ELb1ELb1ELb1EEEvNS_9FwdParamsE)
        /*0100*/ 	.short	0x0380
        /*0102*/ 	.short	0x00e8


	//----- nvinfo : EIATTR_SW_WAR
	.align		4
.L_1420:
        /*0104*/ 	.byte	0x04, 0x36
        /*0106*/ 	.short	(.L_1422 - .L_1421)
.L_1421:
        /*0108*/ 	.word	0x00000008
.L_1422:


//--------------------- .nv.info._ZN10layer_norm13ln_fwd_kernelINS_13Kernel_traitsI6__halfS2_S2_S2_fjLj2048ELj1ELj4ELj1ELj16ENS_18Kernel_traits_baseILj2048ES2_S2_S2_S2_fjLj128EEEEELb1ELb0ELb0ELb0EEEvNS_9FwdParamsE --------------------------
	.section	.nv.info._ZN10layer_norm13ln_fwd_kernelINS_13Kernel_traitsI6__halfS2_S2_S2_fjLj2048ELj1ELj4ELj1ELj16ENS_18Kernel_traits_baseILj2048ES2_S2_S2_S2_fjLj128EEEEELb1ELb0ELb0ELb0EEEvNS_9FwdParamsE,"",@"SHT_CUDA_INFO"
	.sectionflags	@""
	.align	4


	//----- nvinfo : EIATTR_CUDA_API_VERSION
	.align		4
        /*0000*/ 	.byte	0x04, 0x37
        /*0002*/ 	.short	(.L_1424 - .L_1423)
.L_1423:
        /*0004*/ 	.word	0x00000082


	//----- nvinfo : EIATTR_KPARAM_INFO
	.align		4
.L_1424:
        /*0008*/ 	.byte	0x04, 0x17
        /*000a*/ 	.short	(.L_1426 - .L_1425)
.L_1425:
        /*000c*/ 	.word	0x00000000
        /*0010*/ 	.short	0x0000
        /*0012*/ 	.short	0x0000
        /*0014*/ 	.byte	0x00, 0xf0, 0xa1, 0x03


	//----- nvinfo : EIATTR_SPARSE_MMA_MASK
	.align		4
.L_1426:
        /*0018*/ 	.byte	0x03, 0x50
        /*001a*/ 	.short	0x0000


	//----- nvinfo : EIATTR_MAXREG_COUNT
	.align		4
        /*001c*/ 	.byte	0x03, 0x1b
        /*001e*/ 	.short	0x00ff


	//----- nvinfo : EIATTR_MERCURY_ISA_VERSION
	.align		4
        /*0020*/ 	.byte	0x03, 0x5f
        /*0022*/ 	.short	0x0101


	//----- nvinfo : EIATTR_COOP_GROUP_MASK_REGIDS
	.align		4
        /*0024*/ 	.byte	0x04, 0x29
        /*0026*/ 	.short	(.L_1428 - .L_1427)


	//   ....[0]....
.L_1427:
        /*0028*/ 	.word	0xffffffff


	//   ....[1]....
        /*002c*/ 	.word	0xffffffff


	//   ....[2]....
        /*0030*/ 	.word	0xffffffff


	//   ....[3]....
        /*0034*/ 	.word	0xffffffff


	//   ....[4]....
        /*0038*/ 	.word	0xffffffff


	//   ....[5]....
        /*003c*/ 	.word	0xffffffff


	//   ....[6]....
        /*0040*/ 	.word	0xffffffff


	//   ....[7]....
        /*0044*/ 	.word	0xffffffff


	//   ....[8]....
        /*0048*/ 	.word	0xffffffff


	//   ....[9]....
        /*004c*/ 	.word	0xffffffff


	//   ....[10]....
        /*0050*/ 	.word	0x05000098


	//   ....[11]....
        /*0054*/ 	.word	0x05000098


	//   ....[12]....
        /*0058*/ 	.word	0x05000098


	//   ....[13]....
        /*005c*/ 	.word	0x05000098


	//   ....[14]....
        /*0060*/ 	.word	0x05000098


	//   ....[15]....
        /*0064*/ 	.word	0x05000098


	//   ....[16]....
        /*0068*/ 	.word	0x05000098


	//   ....[17]....
        /*006c*/ 	.word	0x05000098


	//   ....[18]....
        /*0070*/ 	.word	0x05000098


	//   ....[19]....
        /*0074*/ 	.word	0x05000098


	//----- nvinfo : EIATTR_COOP_GROUP_INSTR_OFFSETS
	.align		4
.L_1428:
        /*0078*/ 	.byte	0x04, 0x28
        /*007a*/ 	.short	(.L_1430 - .L_1429)


	//   ....[0]....
.L_1429:
        /*007c*/ 	.word	0x0002b6a0


	//   ....[1]....
        /*0080*/ 	.word	0x0002b6e0


	//   ....[2]....
        /*0084*/ 	.word	0x0002b700


	//   ....[3]....
        /*0088*/ 	.word	0x0002b720


	//   ....[4]....
        /*008c*/ 	.word	0x0002b740


	//   ....[5]....
        /*0090*/ 	.word	0x0002bfa0


	//   ....[6]....
        /*0094*/ 	.word	0x0002bfc0


	//   ....[7]....
        /*0098*/ 	.word	0x0002bfe0


	//   ....[8]....
        /*009c*/ 	.word	0x0002c000


	//   ....[9]....
        /*00a0*/ 	.word	0x0002c020


	//   ....[10]....
        /*00a4*/ 	.word	0x0002dbd0


	//   ....[11]....
        /*00a8*/ 	.word	0x0002dc80


	//   ....[12]....
        /*00ac*/ 	.word	0x0002dcf0


	//   ....[13]....
        /*00b0*/ 	.word	0x0002dd60


	//   ....[14]....
        /*00b4*/ 	.word	0x0002ddd0


	//   ....[15]....
        /*00b8*/ 	.word	0x0002e690


	//   ....[16]....
        /*00bc*/ 	.word	0x0002e700


	//   ....[17]....
        /*00c0*/ 	.word	0x0002e770


	//   ....[18]....
        /*00c4*/ 	.word	0x0002e7e0


	//   ....[19]....
        /*00c8*/ 	.word	0x0002e850


	//----- nvinfo : EIATTR_VRC_CTA_INIT_COUNT
	.align		4
.L_1430:
        /*00cc*/ 	.byte	0x02, 0x4a
	.zero		1
	.zero		1


	//----- nvinfo : EIATTR_EXIT_INSTR_OFFSETS
	.align		4
        /*00d0*/ 	.byte	0x04, 0x1c
        /*00d2*/ 	.short	(.L_1432 - .L_1431)


	//   ....[0]....
.L_1431:
        /*00d4*/ 	.word	0x00000c90


	//   ....[1]....
        /*00d8*/ 	.word	0x0002db60


	//----- nvinfo : EIATTR_INDIRECT_BRANCH_TARGETS
	.align		4
.L_1432:
        /*00dc*/ 	.byte	0x04, 0x34
        /*00de*/ 	.short	(.L_1434 - .L_1433)


	//   ....[0]....
.L_1433:
        /*00e0*/ 	.word	.L_x_71276@srel
        /*00e4*/ 	.short	0x0
        /*00e6*/ 	.short	0x0
        /*00e8*/ 	.word	0x3
        /*00ec*/ 	.word	.L_x_71277@srel
        /*00f0*/ 	.word	.L_x_71278@srel
        /*00f4*/ 	.word	.L_x_71279@srel


	//----- nvinfo : EIATTR_MAX_THREADS
	.align		4
.L_1434:
        /*00f8*/ 	.byte	0x04, 0x05
        /*00fa*/ 	.short	(.L_1436 - .L_1435)
.L_1435:
        /*00fc*/ 	.word	0x00000080
        /*0100*/ 	.word	0x00000001
        /*0104*/ 	.word	0x00000001


	//----- nvinfo : EIATTR_CRS_STACK_SIZE
	.align		4
.L_1436:
        /*0108*/ 	.byte	0x04, 0x1e
        /*010a*/ 	.short	(.L_1438 - .L_1437)
.L_1437:
        /*010c*/ 	.word	0x00000000


	//----- nvinfo : EIATTR_CBANK_PARAM_SIZE
	.align		4
.L_1438:
        /*0110*/ 	.byte	0x03, 0x19
        /*0112*/ 	.short	0x00e8


	//----- nvinfo : EIATTR_PARAM_CBANK
	.align		4
        /*0114*/ 	.byte	0x04, 0x0a
        /*0116*/ 	.short	(.L_1440 - .L_1439)
	.align		4
.L_1439:
        /*0118*/ 	.word	index@(.nv.constant0._ZN10layer_norm13ln_fwd_kernelINS_13Kernel_traitsI6__halfS2_S2_S2_fjLj2048ELj1ELj4ELj1ELj16ENS_18Kernel_traits_baseILj2048ES2_S2_S2_S2_fjLj128EEEEELb1ELb0ELb0ELb0EEEvNS_9FwdParamsE)
        /*011c*/ 	.short	0x0380
        /*011e*/ 	.short	0x00e8


	//----- nvinfo : EIATTR_SW_WAR
	.align		4
.L_1440:
        /*0120*/ 	.byte	0x04, 0x36
        /*0122*/ 	.short	(.L_1442 - .L_1441)
.L_1441:
        /*0124*/ 	.word	0x00000008
.L_1442:


//--------------------- .nv.info._ZN10layer_norm13ln_fwd_kernelINS_13Kernel_traitsI6__halfS2_S2_S2_fjLj2048ELj1ELj4ELj1ELj16ENS_18Kernel_traits_baseILj2048ES2_S2_S2_S2_fjLj128EEEEELb1ELb0ELb0ELb1EEEvNS_9FwdParamsE --------------------------
	.section	.nv.info._ZN10layer_norm13ln_fwd_kernelINS_13Kernel_traitsI6__halfS2_S2_S2_fjLj2048ELj1ELj4ELj1ELj16ENS_18Kernel_traits_baseILj2048ES2_S2_S2_S2_fjLj128EEEEELb1ELb0ELb0ELb1EEEvNS_9FwdParamsE,"",@"SHT_CUDA_INFO"
	.sectionflags	@""
	.align	4


	//----- nvinfo : EIATTR_CUDA_API_VERSION
	.align		4
        /*0000*/ 	.byte	0x04, 0x37
        /*0002*/ 	.short	(.L_1444 - .L_1443)
.L_1443:
        /*0004*/ 	.word	0x00000082


	//----- nvinfo : EIATTR_KPARAM_INFO
	.align		4
.L_1444:
        /*0008*/ 	.byte	0x04, 0x17
        /*000a*/ 	.short	(.L_1446 - .L_1445)
.L_1445:
        /*000c*/ 	.word	0x00000000
        /*0010*/ 	.short	0x0000
        /*0012*/ 	.short	0x0000
        /*0014*/ 	.byte	0x00, 0xf0, 0xa1, 0x03


	//----- nvinfo : EIATTR_SPARSE_MMA_MASK
	.align		4
.L_1446:
        /*0018*/ 	.byte	0x03, 0x50
        /*001a*/ 	.short	0x0000


	//----- nvinfo : EIATTR_MAXREG_COUNT
	.align		4
        /*001c*/ 	.byte	0x03, 0x1b
        /*001e*/ 	.short	0x00ff


	//----- nvinfo : EIATTR_MERCURY_ISA_VERSION
	.align		4
        /*0020*/ 	.byte	0x03, 0x5f
        /*0022*/ 	.short	0x0101


	//----- nvinfo : EIATTR_COOP_GROUP_MASK_REGIDS
	.align		4
        /*0024*/ 	.byte	0x04, 0x29
        /*0026*/ 	.short	(.L_1448 - .L_1447)


	//   ....[0]....
.L_1447:
        /*0028*/ 	.word	0xffffffff


	//   ....[1]....
        /*002c*/ 	.word	0xffffffff


	//   ....[2]....
        /*0030*/ 	.word	0xffffffff


	//   ....[3]....
        /*0034*/ 	.word	0xffffffff


	//   ....[4]....
        /*0038*/ 	.word	0xffffffff


	//   ....[5]....
        /*003c*/ 	.word	0xffffffff


	//   ....[6]....
        /*0040*/ 	.word	0xffffffff


	//   ....[7]....
        /*0044*/ 	.word	0xffffffff


	//   ....[8]....
        /*0048*/ 	.word	0xffffffff


	//   ....[9]....
        /*004c*/ 	.word	0xffffffff


	//   ....[10]....
        /*0050*/ 	.word	0x05000077


	//   ....[11]....
        /*0054*/ 	.word	0x05000077


	//   ....[12]....
        /*0058*/ 	.word	0x05000077


	//   ....[13]....
        /*005c*/ 	.word	0x05000077


	//   ....[14]....
        /*0060*/ 	.word	0x05000077


	//   ....[15]....
        /*0064*/ 	.word	0x05000077


	//   ....[16]....
        /*0068*/ 	.word	0x05000077


	//   ....[17]....
        /*006c*/ 	.word	0x05000077


	//   ....[18]....
        /*0070*/ 	.word	0x05000077


	//   ....[19]....
        /*0074*/ 	.word	0x05000077


	//----- nvinfo : EIATTR_COOP_GROUP_INSTR_OFFSETS
	.align		4
.L_1448:
        /*0078*/ 	.byte	0x04, 0x28
        /*007a*/ 	.short	(.L_1450 - .L_1449)


	//   ....[0]....
.L_1449:
        /*007c*/ 	.word	0x0002a960


	//   ....[1]....
        /*0080*/ 	.word	0x0002a990


	//   ....[2]....
        /*0084*/ 	.word	0x0002a9b0


	//   ....[3]....
        /*0088*/ 	.word	0x0002a9d0


	//   ....[4]....
        /*008c*/ 	.word	0x0002a9f0


	//   ....[5]....
        /*0090*/ 	.word	0x0002b220


	//   ....[6]....
        /*0094*/ 	.word	0x0002b240


	//   ....[7]....
        /*0098*/ 	.word	0x0002b260


	//   ....[8]....
        /*009c*/ 	.word	0x0002b280


	//   ....[9]....
        /*00a0*/ 	.word	0x0002b2a0


	//   ....[10]....
        /*00a4*/ 	.word	0x0002cb70


	//   ....[11]....
        /*00a8*/ 	.word	0x0002cc20


	//   ....[12]....
        /*00ac*/ 	.word	0x0002cc90


	//   ....[13]....
        /*00b0*/ 	.word	0x0002cd00


	//   ....[14]....
        /*00b4*/ 	.word	0x0002cd70


	//   ....[15]....
        /*00b8*/ 	.word	0x0002d5f0


	//   ....[16]....
        /*00bc*/ 	.word	0x0002d660


	//   ....[17]....
        /*00c0*/ 	.word	0x0002d6d0


	//   ....[18]....
        /*00c4*/ 	.word	0x0002d740


	//   ....[19]....
        /*00c8*/ 	.word	0x0002d7b0


	//----- nvinfo : EIATTR_VRC_CTA_INIT_COUNT
	.align		4
.L_1450:
        /*00cc*/ 	.byte	0x02, 0x4a
	.zero		1
	.zero		1


	//----- nvinfo : EIATTR_EXIT_INSTR_OFFSETS
	.align		4
        /*00d0*/ 	.byte	0x04, 0x1c
        /*00d2*/ 	.short	(.L_1452 - .L_1451)


	//   ....[0]....
.L_1451:
        /*00d4*/ 	.word	0x00000630


	//   ....[1]....
        /*00d8*/ 	.word	0x0002cb00


	//----- nvinfo : EIATTR_INDIRECT_BRANCH_TARGETS
	.align		4
.L_1452:
        /*00dc*/ 	.byte	0x04, 0x34
        /*00de*/ 	.short	(.L_1454 - .L_1453)


	//   ....[0]....
.L_1453:
        /*00e0*/ 	.word	.L_x_71280@srel
        /*00e4*/ 	.short	0x0
        /*00e6*/ 	.short	0x0
        /*00e8*/ 	.word	0x3
        /*00ec*/ 	.word	.L_x_71281@srel
        /*00f0*/ 	.word	.L_x_71282@srel
        /*00f4*/ 	.word	.L_x_71283@srel


	//----- nvinfo : EIATTR_MAX_THREADS
	.align		4
.L_1454:
        /*00f8*/ 	.byte	0x04, 0x05
        /*00fa*/ 	.short	(.L_1456 - .L_1455)
.L_1455:
        /*00fc*/ 	.word	0x00000080
        /*0100*/ 	.word	0x00000001
        /*0104*/ 	.word	0x00000001


	//----- nvinfo : EIATTR_CRS_STACK_SIZE
	.align		4
.L_1456:
        /*0108*/ 	.byte	0x04, 0x1e
        /*010a*/ 	.short	(.L_1458 - .L_1457)
.L_1457:
        /*010c*/ 	.word	0x00000000


	//----- nvinfo : EIATTR_CBANK_PARAM_SIZE
	.align		4
.L_1458:
        /*0110*/ 	.byte	0x03, 0x19
        /*0112*/ 	.short	0x00e8


	//----- nvinfo : EIATTR_PARAM_CBANK
	.align		4
        /*0114*/ 	.byte	0x04, 0x0a
        /*0116*/ 	.short	(.L_1460 - .L_1459)
	.align		4
.L_1459:
        /*0118*/ 	.word	index@(.nv.constant0._ZN10layer_norm13ln_fwd_kernelINS_13Kernel_traitsI6__halfS2_S2_S2_fjLj2048ELj1ELj4ELj1ELj16ENS_18Kernel_traits_baseILj2048ES2_S2_S2_S2_fjLj128EEEEELb1ELb0ELb0ELb1EEEvNS_9FwdParamsE)
        /*011c*/ 	.short	0x0380
        /*011e*/ 	.short	0x00e8


	//----- nvinfo : EIATTR_SW_WAR
	.align		4
.L_1460:
        /*0120*/ 	.byte	0x04, 0x36
        /*0122*/ 	.short	(.L_1462 - .L_1461)
.L_1461:
        /*0124*/ 	.word	0x00000008
.L_1462:


//--------------------- .nv.info._ZN10layer_norm13ln_fwd_kernelINS_13Kernel_traitsI6__halfS2_S2_S2_fjLj2048ELj1ELj4ELj1ELj16ENS_18Kernel_traits_baseILj2048ES2_S2_S2_S2_fjLj128EEEEELb1ELb0ELb1ELb0EEEvNS_9FwdParamsE --------------------------
	.section	.nv.info._ZN10layer_norm13ln_fwd_kernelINS_13Kernel_traitsI6__halfS2_S2_S2_fjLj2048ELj1ELj4ELj1ELj16ENS_18Kernel_traits_baseILj2048ES2_S2_S2_S2_fjLj128EEEEELb1ELb0ELb1ELb0EEEvNS_9FwdParamsE,"",@"SHT_CUDA_INFO"
	.sectionflags	@""
	.align	4


	//----- nvinfo : EIATTR_CUDA_API_VERSION
	.align		4
        /*0000*/ 	.byte	0x04, 0x37
        /*0002*/ 	.short	(.L_1464 - .L_1463)
.L_1463:
        /*0004*/ 	.word	0x00000082


	//----- nvinfo : EIATTR_KPARAM_INFO
	.align		4
.L_1464:
        /*0008*/ 	.byte	0x04, 0x17
        /*000a*/ 	.short	(.L_1466 - .L_1465)
.L_1465:
        /*000c*/ 	.word	0x00000000
        /*0010*/ 	.short	0x0000
        /*0012*/ 	.short	0x0000
        /*0014*/ 	.byte	0x00, 0xf0, 0xa1, 0x03


	//----- nvinfo : EIATTR_SPARSE_MMA_MASK
	.align		4
.L_1466:
        /*0018*/ 	.byte	0x03, 0x50
        /*001a*/ 	.short	0x0000


	//----- nvinfo : EIATTR_MAXREG_COUNT
	.align		4
        /*001c*/ 	.byte	0x03, 0x1b
        /*001e*/ 	.short	0x00ff


	//----- nvinfo : EIATTR_MERCURY_ISA_VERSION
	.align		4
        /*0020*/ 	.byte	0x03, 0x5f
        /*0022*/ 	.short	0x0101


	//----- nvinfo : EIATTR_COOP_GROUP_MASK_REGIDS
	.align		4
        /*0024*/ 	.byte	0x04, 0x29
        /*0026*/ 	.short	(.L_1468 - .L_1467)


	//   ....[0]....
.L_1467:
        /*0028*/ 	.word	0xffffffff


	//   ....[1]....
        /*002c*/ 	.word	0xffffffff


	//   ....[2]....
        /*0030*/ 	.word	0xffffffff


	//   ....[3]....
        /*0034*/ 	.word	0xffffffff


	//   ....[4]....
        /*0038*/ 	.word	0xffffffff


	//   ....[5]....
        /*003c*/ 	.word	0xffffffff


	//   ....[6]....
        /*0040*/ 	.word	0xffffffff


	//   ....[7]....
        /*0044*/ 	.word	0xffffffff


	//   ....[8]....
        /*0048*/ 	.word	0xffffffff


	//   ....[9]....
        /*004c*/ 	.word	0xffffffff


	//   ....[10]....
        /*0050*/ 	.word	0x050000a5


	//   ....[11]....
        /*0054*/ 	.word	0x050000a5


	//   ....[12]....
        /*0058*/ 	.word	0x050000a5


	//   ....[13]....
        /*005c*/ 	.word	0x050000a5


	//   ....[14]....
        /*0060*/ 	.word	0x050000a5


	//   ....[15]....
        /*0064*/ 	.word	0x050000a5


	//   ....[16]....
        /*0068*/ 	.word	0x050000a5


	//   ....[17]....
        /*006c*/ 	.word	0x050000a5


	//   ....[18]....
        /*0070*/ 	.word	0x050000a5


	//   ....[19]....
        /*0074*/ 	.word	0x050000a5


	//----- nvinfo : EIATTR_COOP_GROUP_INSTR_OFFSETS
	.align		4
.L_1468:
        /*0078*/ 	.byte	0x04, 0x28
        /*007a*/ 	.short	(.L_1470 - .L_1469)


	//   ....[0]....
.L_1469:
        /*007c*/ 	.word	0x0002fbf0


	//   ....[1]....
        /*0080*/ 	.word	0x0002fc20


	//   ....[2]....
        /*0084*/ 	.word	0x0002fc50


	//   ....[3]....
        /*0088*/ 	.word	0x0002fc70


	//   ....[4]....
        /*008c*/ 	.word	0x0002fc90


	//   ....[5]....
        /*0090*/ 	.word	0x000304f0


	//   ....[6]....
        /*0094*/ 	.word	0x00030510


	//   ....[7]....
        /*0098*/ 	.word	0x00030530


	//   ....[8]....
        /*009c*/ 	.word	0x00030550


	//   ....[9]....
        /*00a0*/ 	.word	0x00030570


	//   ....[10]....
        /*00a4*/ 	.word	0x00032170


	//   ....[11]....
        /*00a8*/ 	.word	0x00032210


	//   ....[12]....
        /*00ac*/ 	.word	0x00032290


	//   ....[13]....
        /*00b0*/ 	.word	0x00032300


	//   ....[14]....
        /*00b4*/ 	.word	0x00032370


	//   ....[15]....
        /*00b8*/ 	.word	0x00032c30


	//   ....[16]....
        /*00bc*/ 	.word	0x00032ca0


	//   ....[17]....
        /*00c0*/ 	.word	0x00032d10


	//   ....[18]....
        /*00c4*/ 	.word	0x00032d80


	//   ....[19]....
        /*00c8*/ 	.word	0x00032df0


	//----- nvinfo : EIATTR_VRC_CTA_INIT_COUNT
	.align		4
.L_1470:
        /*00cc*/ 	.byte	0x02, 0x4a
	.zero		1
	.zero		1


	//----- nvinfo : EIATTR_EXIT_INSTR_OFFSETS
	.align		4
        /*00d0*/ 	.byte	0x04, 0x1c
        /*00d2*/ 	.short	(.L_1472 - .L_1471)


	//   ....[0]....
.L_1471:
        /*00d4*/ 	.word	0x00000c90


	//   ....[1]....
        /*00d8*/ 	.word	0x00032100


	//----- nvinfo : EIATTR_MAX_THREADS
	.align		4
.L_1472:
        /*00dc*/ 	.byte	0x04, 0x05
        /*00de*/ 	.short	(.L_1474 - .L_1473)
.L_1473:
        /*00e0*/ 	.word	0x00000080
        /*00e4*/ 	.word	0x00000001
        /*00e8*/ 	.word	0x00000001


	//----- nvinfo : EIATTR_CRS_STACK_SIZE
	.align		4
.L_1474:
        /*00ec*/ 	.byte	0x04, 0x1e
        /*00ee*/ 	.short	(.L_1476 - .L_1475)
.L_1475:
        /*00f0*/ 	.word	0x00000000


	//----- nvinfo : EIATTR_CBANK_PARAM_SIZE
	.align		4
.L_1476:
        /*00f4*/ 	.byte	0x03, 0x19
        /*00f6*/ 	.short	0x00e8


	//----- nvinfo : EIATTR_PARAM_CBANK
	.align		4
        /*00f8*/ 	.byte	0x04, 0x0a
        /*00fa*/ 	.short	(.L_1478 - .L_1477)
	.align		4
.L_1477:
        /*00fc*/ 	.word	index@(.nv.constant0._ZN10layer_norm13ln_fwd_kernelINS_13Kernel_traitsI6__halfS2_S2_S2_fjLj2048ELj1ELj4ELj1ELj16ENS_18Kernel_traits_baseILj2048ES2_S2_S2_S2_fjLj128EEEEELb1ELb0ELb1ELb0EEEvNS_9FwdParamsE)
        /*0100*/ 	.short	0x0380
        /*0102*/ 	.short	0x00e8


	//----- nvinfo : EIATTR_SW_WAR
	.align		4
.L_1478:
        /*0104*/ 	.byte	0x04, 0x36
        /*0106*/ 	.short	(.L_1480 - .L_1479)
.L_1479:
        /*0108*/ 	.word	0x00000008
.L_1480:


//--------------------- .nv.info._ZN10layer_norm13ln_fwd_kernelINS_13Kernel_traitsI6__halfS2_S2_S2_fjLj2048ELj1ELj4ELj1ELj16ENS_18Kernel_traits_baseILj2048ES2_S2_S2_S2_fjLj128EEEEELb1ELb0ELb1ELb1EEEvNS_9FwdParamsE --------------------------
	.section	.nv.info._ZN10layer_norm13ln_fwd_kernelINS_13Kernel_traitsI6__halfS2_S2_S2_fjLj2048ELj1ELj4ELj1ELj16ENS_18Kernel_traits_baseILj2048ES2_S2_S2_S2_fjLj128EEEEELb1ELb0ELb1ELb1EEEvNS_9FwdParamsE,"",@"SHT_CUDA_INFO"
	.sectionflags	@""
	.align	4


	//----- nvinfo : EIATTR_CUDA_API_VERSION
	.align		4
        /*0000*/ 	.byte	0x04, 0x37
        /*0002*/ 	.short	(.L_1482 - .L_1481)
.L_1481:
        /*0004*/ 	.word	0x00000082


	//----- nvinfo : EIATTR_KPARAM_INFO
	.align		4
.L_1482:
        /*0008*/ 	.byte	0x04, 0x17
        /*000a*/ 	.short	(.L_1484 - .L_1483)
.L_1483:
        /*000c*/ 	.word	0x00000000
        /*0010*/ 	.short	0x0000
        /*0012*/ 	.short	0x0000
        /*0014*/ 	.byte	0x00, 0xf0, 0xa1, 0x03


	//----- nvinfo : EIATTR_SPARSE_MMA_MASK
	.align		4
.L_1484:
        /*0018*/ 	.byte	0x03, 0x50
        /*001a*/ 	.short	0x0000


	//----- nvinfo : EIATTR_MAXREG_COUNT
	.align		4
        /*001c*/ 	.byte	0x03, 0x1b
        /*001e*/ 	.short	0x00ff


	//----- nvinfo : EIATTR_ANNOTATIONS
	.align		4
        /*0020*/ 	.byte	0x04, 0x55
        /*0022*/ 	.short	(.L_1486 - .L_1485)


	//   ....[0]....
.L_1485:
        /*0024*/ 	.word	0x00000001
        /*0028*/ 	.byte	0x70, 0x04, 0x00, 0x00, 0x01, 0x00, 0x00, 0x00, 0x80, 0x04, 0x00, 0x00, 0x01, 0x00, 0x00, 0x00
        /*0038*/ 	.byte	0x40, 0x06, 0x00, 0x00, 0x01, 0x00, 0x00, 0x00, 0x50, 0x06, 0x00, 0x00, 0x01, 0x00, 0x00, 0x00
        /*0048*/ 	.byte	0x10, 0xf9, 0x02, 0x00, 0x01, 0x00, 0x00, 0x00, 0x20, 0xf9, 0x02, 0x00, 0x01, 0x00, 0x00, 0x00
        /*0058*/ 	.byte	0x30, 0xf9, 0x02, 0x00, 0x01, 0x00, 0x00, 0x00, 0x40, 0xf9, 0x02, 0x00


	//----- nvinfo : EIATTR_MERCURY_ISA_VERSION
	.align		4
.L_1486:
        /*0064*/ 	.byte	0x03, 0x5f
        /*0066*/ 	.short	0x0101


	//----- nvinfo : EIATTR_COOP_GROUP_MASK_REGIDS
	.align		4
        /*0068*/ 	.byte	0x04, 0x29
        /*006a*/ 	.short	(.L_1488 - .L_1487)


	//   ....[0]....
.L_1487:
        /*006c*/ 	.word	0xffffffff


	//   ....[1]....
        /*0070*/ 	.word	0xffffffff


	//   ....[2]....
        /*0074*/ 	.word	0xffffffff


	//   ....[3]....
        /*0078*/ 	.word	0xffffffff


	//   ....[4]....
        /*007c*/ 	.word	0xffffffff


	//   ....[5]....
        /*0080*/ 	.word	0xffffffff


	//   ....[6]....
        /*0084*/ 	.word	0xffffffff


	//   ....[7]....
        /*0088*/ 	.word	0xffffffff


	//   ....[8]....
        /*008c*/ 	.word	0xffffffff


	//   ....[9]....
        /*0090*/ 	.word	0xffffffff


	//   ....[10]....
        /*0094*/ 	.word	0x05000036


	//   ....[11]....
        /*0098*/ 	.word	0x05000036


	//   ....[12]....
        /*009c*/ 	.word	0x05000036


	//   ....[13]....
        /*00a0*/ 	.word	0x05000036


	//   ....[14]....
        /*00a4*/ 	.word	0x05000036


	//   ....[15]....
        /*00a8*/ 	.word	0x05000036


	//   ....[16]....
        /*00ac*/ 	.word	0x05000036


	//   ....[17]....
        /*00b0*/ 	.word	0x05000036


	//   ....[18]....
        /*00b4*/ 	.word	0x05000036


	//   ....[19]....
        /*00b8*/ 	.word	0x05000036


	//----- nvinfo : EIATTR_COOP_GROUP_INSTR_OFFSETS
	.align		4
.L_1488:
        /*00bc*/ 	.byte	0x04, 0x28
        /*00be*/ 	.short	(.L_1490 - .L_1489)


	//   ....[0]....
.L_1489:
        /*00c0*/ 	.word	0x0002eec0


	//   ....[1]....
        /*00c4*/ 	.word	0x0002eef0


	//   ....[2]....
        /*00c8*/ 	.word	0x0002ef10


	//   ....[3]....
        /*00cc*/ 	.word	0x0002ef30


	//   ....[4]....
        /*00d0*/ 	.word	0x0002ef50


	//   ....[5]....
        /*00d4*/ 	.word	0x0002f780


	//   ....[6]....
        /*00d8*/ 	.word	0x0002f7a0


	//   ....[7]....
        /*00dc*/ 	.word	0x0002f7c0


	//   ....[8]....
        /*00e0*/ 	.word	0x0002f7e0


	//   ....[9]....
        /*00e4*/ 	.word	0x0002f800


	//   ....[10]....
        /*00e8*/ 	.word	0x00031210


	//   ....[11]....
        /*00ec*/ 	.word	0x000312a0


	//   ....[12]....
        /*00f0*/ 	.word	0x00031300


	//   ....[13]....
        /*00f4*/ 	.word	0x00031360


	//   ....[14]....
        /*00f8*/ 	.word	0x000313c0


	//   ....[15]....
        /*00fc*/ 	.word	0x00031c30


	//   ....[16]....
        /*0100*/ 	.word	0x00031c90


	//   ....[17]....
        /*0104*/ 	.word	0x00031cf0


	//   ....[18]....
        /*0108*/ 	.word	0x00031d50


	//   ....[19]....
        /*010c*/ 	.word	0x00031db0


	//----- nvinfo : EIATTR_VRC_CTA_INIT_COUNT
	.align		4
.L_1490:
        /*0110*/ 	.byte	0x02, 0x4a
	.zero		1
	.zero		1


	//----- nvinfo : EIATTR_EXIT_INSTR_OFFSETS
	.align		4
        /*0114*/ 	.byte	0x04, 0x1c
        /*0116*/ 	.short	(.L_1492 - .L_1491)


	//   ....[0]....
.L_1491:
        /*0118*/ 	.word	0x00000680


	//   ....[1]....
        /*011c*/ 	.word	0x000311a0


	//----- nvinfo : EIATTR_MAX_THREADS
	.align		4
.L_1492:
        /*0120*/ 	.byte	0x04, 0x05
        /*0122*/ 	.short	(.L_1494 - .L_1493)
.L_1493:
        /*0124*/ 	.word	0x00000080
        /*0128*/ 	.word	0x00000001
        /*012c*/ 	.word	0x00000001


	//----- nvinfo : EIATTR_CRS_STACK_SIZE
	.align		4
.L_1494:
        /*0130*/ 	.byte	0x04, 0x1e
        /*0132*/ 	.short	(.L_1496 - .L_1495)
.L_1495:
        /*0134*/ 	.word	0x00000000


	//----- nvinfo : EIATTR_CBANK_PARAM_SIZE
	.align		4
.L_1496:
        /*0138*/ 	.byte	0x03, 0x19
        /*013a*/ 	.short	0x00e8


	//----- nvinfo : EIATTR_PARAM_CBANK
	.align		4
        /*013c*/ 	.byte	0x04, 0x0a
        /*013e*/ 	.short	(.L_1498 - .L_1497)
	.align		4
.L_1497:
        /*0140*/ 	.word	index@(.nv.constant0._ZN10layer_norm13ln_fwd_kernelINS_13Kernel_traitsI6__halfS2_S2_S2_fjLj2048ELj1ELj4ELj1ELj16ENS_18Kernel_traits_baseILj2048ES2_S2_S2_S2_fjLj128EEEEELb1ELb0ELb1ELb1EEEvNS_9FwdParamsE)
        /*0144*/ 	.short	0x0380
        /*0146*/ 	.short	0x00e8


	//----- nvinfo : EIATTR_SW_WAR
	.align		4
.L_1498:
        /*0148*/ 	.byte	0x04, 0x36
        /*014a*/ 	.short	(.L_1500 - .L_1499)
.L_1499:
        /*014c*/ 	.word	0x00000008
.L_1500:


//--------------------- .nv.info._ZN10layer_norm13ln_fwd_kernelINS_13Kernel_traitsI6__halfS2_S2_S2_fjLj2048ELj1ELj4ELj1ELj16ENS_18Kernel_traits_baseILj2048ES2_S2_S2_S2_fjLj128EEEEELb1ELb1ELb0ELb0EEEvNS_9FwdParamsE --------------------------
	.section	.nv.info._ZN10layer_norm13ln_fwd_kernelINS_13Kernel_traitsI6__halfS2_S2_S2_fjLj2048ELj1ELj4ELj1ELj16ENS_18Kernel_traits_baseILj2048ES2_S2_S2_S2_fjLj128EEEEELb1ELb1ELb0ELb0EEEvNS_9FwdParamsE,"",@"SHT_CUDA_INFO"
	.sectionflags	@""
	.align	4


	//----- nvinfo : EIATTR_CUDA_API_VERSION
	.align		4
        /*0000*/ 	.byte	0x04, 0x37
        /*0002*/ 	.short	(.L_1502 - .L_1501)
.L_1501:
        /*0004*/ 	.word	0x00000082


	//----- nvinfo : EIATTR_KPARAM_INFO
	.align		4
.L_1502:
        /*0008*/ 	.byte	0x04, 0x17
        /*000a*/ 	.short	(.L_1504 - .L_1503)
.L_1503:
        /*000c*/ 	.word	0x00000000
        /*0010*/ 	.short	0x0000
        /*0012*/ 	.short	0x0000
        /*0014*/ 	.byte	0x00, 0xf0, 0xa1, 0x03


	//----- nvinfo : EIATTR_SPARSE_MMA_MASK
	.align		4
.L_1504:
        /*0018*/ 	.byte	0x03, 0x50
        /*001a*/ 	.short	0x0000


	//----- nvinfo : EIATTR_MAXREG_COUNT
	.align		4
        /*001c*/ 	.byte	0x03, 0x1b
        /*001e*/ 	.short	0x00ff


	//----- nvinfo : EIATTR_MERCURY_ISA_VERSION
	.align		4
        /*0020*/ 	.byte	0x03, 0x5f
        /*0022*/ 	.short	0x0101


	//----- nvinfo : EIATTR_COOP_GROUP_MASK_REGIDS
	.align		4
        /*0024*/ 	.byte	0x04, 0x29
        /*0026*/ 	.short	(.L_1506 - .L_1505)


	//   ....[0]....
.L_1505:
        /*0028*/ 	.word	0xffffffff


	//   ....[1]....
        /*002c*/ 	.word	0xffffffff


	//   ....[2]....
        /*0030*/ 	.word	0xffffffff


	//   ....[3]....
        /*0034*/ 	.word	0xffffffff


	//   ....[4]....
        /*0038*/ 	.word	0xffffffff


	//   ....[5]....
        /*003c*/ 	.word	0xffffffff


	//   ....[6]....
        /*0040*/ 	.word	0xffffffff


	//   ....[7]....
        /*0044*/ 	.word	0xffffffff


	//   ....[8]....
        /*0048*/ 	.word	0xffffffff


	//   ....[9]....
        /*004c*/ 	.word	0xffffffff


	//   ....[10]....
        /*0050*/ 	.word	0x050000bd


	//   ....[11]....
        /*0054*/ 	.word	0x050000bd


	//   ....[12]....
        /*0058*/ 	.word	0x050000bd


	//   ....[13]....
        /*005c*/ 	.word	0x050000bd


	//   ....[14]....
        /*0060*/ 	.word	0x050000bd


	//   ....[15]....
        /*0064*/ 	.word	0x050000bd


	//   ....[16]....
        /*0068*/ 	.word	0x050000bd


	//   ....[17]....
        /*006c*/ 	.word	0x050000bd


	//   ....[18]....
        /*0070*/ 	.word	0x050000bd


	//   ....[19]....
        /*0074*/ 	.word	0x050000bd


	//----- nvinfo : EIATTR_COOP_GROUP_INSTR_OFFSETS
	.align		4
.L_1506:
        /*0078*/ 	.byte	0x04, 0x28
        /*007a*/ 	.short	(.L_1508 - .L_1507)


	//   ....[0]....
.L_1507:
        /*007c*/ 	.word	0x00035570


	//   ....[1]....
        /*0080*/ 	.word	0x000355b0


	//   ....[2]....
        /*0084*/ 	.word	0x000355d0


	//   ....[3]....
        /*0088*/ 	.word	0x000355f0


	//   ....[4]....
        /*008c*/ 	.word	0x00035610


	//   ....[5]....
        /*0090*/ 	.word	0x00035e60


	//   ....[6]....
        /*0094*/ 	.word	0x00035e80


	//   ....[7]....
        /*0098*/ 	.word	0x00035ea0


	//   ....[8]....
        /*009c*/ 	.word	0x00035ec0


	//   ....[9]....
        /*00a0*/ 	.word	0x00035ee0


	//   ....[10]....
        /*00a4*/ 	.word	0x00037a80


	//   ....[11]....
        /*00a8*/ 	.word	0x00037b30


	//   ....[12]....
        /*00ac*/ 	.word	0x00037ba0


	//   ....[13]....
        /*00b0*/ 	.word	0x00037c10


	//   ....[14]....
        /*00b4*/ 	.word	0x00037c80


	//   ....[15]....
        /*00b8*/ 	.word	0x00038530


	//   ....[16]....
        /*00bc*/ 	.word	0x000385a0


	//   ....[17]....
        /*00c0*/ 	.word	0x00038610


	//   ....[18]....
        /*00c4*/ 	.word	0x00038680


	//   ....[19]....
        /*00c8*/ 	.word	0x000386f0


	//----- nvinfo : EIATTR_VRC_CTA_INIT_COUNT
	.align		4
.L_1508:
        /*00cc*/ 	.byte	0x02, 0x4a
	.zero		1
	.zero		1


	//----- nvinfo : EIATTR_EXIT_INSTR_OFFSETS
	.align		4
        /*00d0*/ 	.byte	0x04, 0x1c
        /*00d2*/ 	.short	(.L_1510 - .L_1509)


	//   ....[0]....
.L_1509:
        /*00d4*/ 	.word	0x00000e90


	//   ....[1]....
        /*00d8*/ 	.word	0x00037a10


	//----- nvinfo : EIATTR_INDIRECT_BRANCH_TARGETS
	.align		4
.L_1510:
        /*00dc*/ 	.byte	0x04, 0x34
        /*00de*/ 	.short	(.L_1512 - .L_1511)


	//   ....[0]....
.L_1511:
        /*00e0*/ 	.word	.L_x_71284@srel
        /*00e4*/ 	.short	0x0
        /*00e6*/ 	.short	0x0
        /*00e8*/ 	.word	0x3
        /*00ec*/ 	.word	.L_x_71285@srel
        /*00f0*/ 	.word	.L_x_71286@srel
        /*00f4*/ 	.word	.L_x_71287@srel


	//----- nvinfo : EIATTR_MAX_THREADS
	.align		4
.L_1512:
        /*00f8*/ 	.byte	0x04, 0x05
        /*00fa*/ 	.short	(.L_1514 - .L_1513)
.L_1513:
        /*00fc*/ 	.word	0x00000080
        /*0100*/ 	.word	0x00000001
        /*0104*/ 	.word	0x00000001


	//----- nvinfo : EIATTR_CRS_STACK_SIZE
	.align		4
.L_1514:
        /*0108*/ 	.byte	0x04, 0x1e
        /*010a*/ 	.short	(.L_1516 - .L_1515)
.L_1515:
        /*010c*/ 	.word	0x00000000


	//----- nvinfo : EIATTR_CBANK_PARAM_SIZE
	.align		4
.L_1516:
        /*0110*/ 	.byte	0x03, 0x19
        /*0112*/ 	.short	0x00e8


	//----- nvinfo : EIATTR_PARAM_CBANK
	.align		4
        /*0114*/ 	.byte	0x04, 0x0a
        /*0116*/ 	.short	(.L_1518 - .L_1517)
	.align		4
.L_1517:
        /*0118*/ 	.word	index@(.nv.constant0._ZN10layer_norm13ln_fwd_kernelINS_13Kernel_traitsI6__halfS2_S2_S2_fjLj2048ELj1ELj4ELj1ELj16ENS_18Kernel_traits_baseILj2048ES2_S2_S2_S2_fjLj128EEEEELb1ELb1ELb0ELb0EEEvNS_9FwdParamsE)
        /*011c*/ 	.short	0x0380
        /*011e*/ 	.short	0x00e8


	//----- nvinfo : EIATTR_SW_WAR
	.align		4
.L_1518:
        /*0120*/ 	.byte	0x04, 0x36
        /*0122*/ 	.short	(.L_1520 - .L_1519)
.L_1519:
        /*0124*/ 	.word	0x00000008
.L_1520:


//--------------------- .nv.info._ZN10layer_norm13ln_fwd_kernelINS_13Kernel_traitsI6__halfS2_S2_S2_fjLj2048ELj1ELj4ELj1ELj16ENS_18Kernel_traits_baseILj2048ES2_S2_S2_S2_fjLj128EEEEELb1ELb1ELb0ELb1EEEvNS_9FwdParamsE --------------------------
	.section	.nv.info._ZN10layer_norm13ln_fwd_kernelINS_13Kernel_traitsI6__halfS2_S2_S2_fjLj2048ELj1ELj4ELj1ELj16ENS_18Kernel_traits_baseILj2048ES2_S2_S2_S2_fjLj128EEEEELb1ELb1ELb0ELb1EEEvNS_9FwdParamsE,"",@"SHT_CUDA_INFO"
	.sectionflags	@""
	.align	4


	//----- nvinfo : EIATTR_CUDA_API_VERSION
	.align		4
        /*0000*/ 	.byte	0x04, 0x37
        /*0002*/ 	.short	(.L_1522 - .L_1521)
.L_1521:
        /*0004*/ 	.word	0x00000082


	//----- nvinfo : EIATTR_KPARAM_INFO
	.align		4
.L_1522:
        /*0008*/ 	.byte	0x04, 0x17
        /*000a*/ 	.short	(.L_1524 - .L_1523)
.L_1523:
        /*000c*/ 	.word	0x00000000
        /*0010*/ 	.short	0x0000
        /*0012*/ 	.short	0x0000
        /*0014*/ 	.byte	0x00, 0xf0, 0xa1, 0x03


	//----- nvinfo : EIATTR_SPARSE_MMA_MASK
	.align		4
.L_1524:
        /*0018*/ 	.byte	0x03, 0x50
        /*001a*/ 	.short	0x0000


	//----- nvinfo : EIATTR_MAXREG_COUNT
	.align		4
        /*001c*/ 	.byte	0x03, 0x1b
        /*001e*/ 	.short	0x00ff


	//----- nvinfo : EIATTR_MERCURY_ISA_VERSION
	.align		4
        /*0020*/ 	.byte	0x03, 0x5f
        /*0022*/ 	.short	0x0101


	//----- nvinfo : EIATTR_COOP_GROUP_MASK_REGIDS
	.align		4
        /*0024*/ 	.byte	0x04, 0x29
        /*0026*/ 	.short	(.L_1526 - .L_1525)


	//   ....[0]....
.L_1525:
        /*0028*/ 	.word	0xffffffff


	//   ....[1]....
        /*002c*/ 	.word	0xffffffff


	//   ....[2]....
        /*0030*/ 	.word	0xffffffff


	//   ....[3]....
        /*0034*/ 	.word	0xffffffff


	//   ....[4]....
        /*0038*/ 	.word	0xffffffff


	//   ....[5]....
        /*003c*/ 	.word	0xffffffff


	//   ....[6]....
        /*0040*/ 	.word	0xffffffff


	//   ....[7]....
        /*0044*/ 	.word	0xffffffff


	//   ....[8]....
        /*0048*/ 	.word	0xffffffff


	//   ....[9]....
        /*004c*/ 	.word	0xffffffff


	//   ....[10]....
        /*0050*/ 	.word	0x0500001f


	//   ....[11]....
        /*0054*/ 	.word	0x0500001f


	//   ....[12]....
        /*0058*/ 	.word	0x0500001f


	//   ....[13]....
        /*005c*/ 	.word	0x0500001f


	//   ....[14]....
        /*0060*/ 	.word	0x0500001f


	//   ....[15]....
        /*0064*/ 	.word	0x0500001f


	//   ....[16]....
        /*0068*/ 	.word	0x0500001f


	//   ....[17]....
        /*006c*/ 	.word	0x0500001f


	//   ....[18]....
        /*0070*/ 	.word	0x0500001f


	//   ....[19]....
        /*0074*/ 	.word	0x0500001f


	//----- nvinfo : EIATTR_COOP_GROUP_INSTR_OFFSETS
	.align		4
.L_1526:
        /*0078*/ 	.byte	0x04, 0x28
        /*007a*/ 	.short	(.L_1528 - .L_1527)


	//   ....[0]....
.L_1527:
        /*007c*/ 	.word	0x0002e920


	//   ....[1]....
        /*0080*/ 	.word	0x0002e940


	//   ....[2]....
        /*0084*/ 	.word	0x0002e970


	//   ....[3]....
        /*0088*/ 	.word	0x0002e990


	//   ....[4]....
        /*008c*/ 	.word	0x0002e9b0


	//   ....[5]....
        /*0090*/ 	.word	0x0002f1e0


	//   ....[6]....
        /*0094*/ 	.word	0x0002f200


	//   ....[7]....
        /*0098*/ 	.word	0x0002f220


	//   ....[8]....
        /*009c*/ 	.word	0x0002f240


	//   ....[9]....
        /*00a0*/ 	.word	0x0002f260


	//   ....[10]....
        /*00a4*/ 	.word	0x00030b10


	//   ....[11]....
        /*00a8*/ 	.word	0x00030bb0


	//   ....[12]....
        /*00ac*/ 	.word	0x00030c30


	//   ....[13]....
        /*00b0*/ 	.word	0x00030ca0


	//   ....[14]....
        /*00b4*/ 	.word	0x00030d10


	//   ....[15]....
        /*00b8*/ 	.word	0x00031580


	//   ....[16]....
        /*00bc*/ 	.word	0x000315f0


	//   ....[17]....
        /*00c0*/ 	.word	0x00031660


	//   ....[18]....
        /*00c4*/ 	.word	0x000316d0


	//   ....[19]....
        /*00c8*/ 	.word	0x00031740


	//----- nvinfo : EIATTR_VRC_CTA_INIT_COUNT
	.align		4
.L_1528:
        /*00cc*/ 	.byte	0x02, 0x4a
	.zero		1
	.zero		1


	//----- nvinfo : EIATTR_EXIT_INSTR_OFFSETS
	.align		4
        /*00d0*/ 	.byte	0x04, 0x1c
        /*00d2*/ 	.short	(.L_1530 - .L_1529)


	//   ....[0]....
.L_1529:
        /*00d4*/ 	.word	0x00000680


	//   ....[1]....
        /*00d8*/ 	.word	0x00030aa0


	//----- nvinfo : EIATTR_INDIRECT_BRANCH_TARGETS
	.align		4
.L_1530:
        /*00dc*/ 	.byte	0x04, 0x34
        /*00de*/ 	.short	(.L_1532 - .L_1531)


	//   ....[0]....
.L_1531:
        /*00e0*/ 	.word	.L_x_71288@srel
        /*00e4*/ 	.short	0x0
        /*00e6*/ 	.short	0x0
        /*00e8*/ 	.word	0x3
        /*00ec*/ 	.word	.L_x_71289@srel
        /*00f0*/ 	.word	.L_x_71290@srel
        /*00f4*/ 	.word	.L_x_71291@srel


	//----- nvinfo : EIATTR_MAX_THREADS
	.align		4
.L_1532:
        /*00f8*/ 	.byte	0x04, 0x05
        /*00fa*/ 	.short	(.L_1534 - .L_1533)
.L_1533:
        /*00fc*/ 	.word	0x00000080
        /*0100*/ 	.word	0x00000001
        /*0104*/ 	.word	0x00000001


	//----- nvinfo : EIATTR_CRS_STACK_SIZE
	.align		4
.L_1534:
        /*0108*/ 	.byte	0x04, 0x1e
        /*010a*/ 	.short	(.L_1536 - .L_1535)
.L_1535:
        /*010c*/ 	.word	0x00000000


	//----- nvinfo : EIATTR_CBANK_PARAM_SIZE
	.align		4
.L_1536:
        /*0110*/ 	.byte	0x03, 0x19
        /*0112*/ 	.short	0x00e8


	//----- nvinfo : EIATTR_PARAM_CBANK
	.align		4
        /*0114*/ 	.byte	0x04, 0x0a
        /*0116*/ 	.short	(.L_1538 - .L_1537)
	.align		4
.L_1537:
        /*0118*/ 	.word	index@(.nv.constant0._ZN10layer_norm13ln_fwd_kernelINS_13Kernel_traitsI6__halfS2_S2_S2_fjLj2048ELj1ELj4ELj1ELj16ENS_18Kernel_traits_baseILj2048ES2_S2_S2_S2_fjLj128EEEEELb1ELb1ELb0ELb1EEEvNS_9FwdParamsE)
        /*011c*/ 	.short	0x0380
        /*011e*/ 	.short	0x00e8


	//----- nvinfo : EIATTR_SW_WAR
	.align		4
.L_1538:
        /*0120*/ 	.byte	0x04, 0x36
        /*0122*/ 	.short	(.L_1540 - .L_1539)
.L_1539:
        /*0124*/ 	.word	0x00000008
.L_1540:


//--------------------- .nv.info._ZN10layer_norm13ln_fwd_kernelINS_13Kernel_traitsI6__halfS2_S2_S2_fjLj2048ELj1ELj4ELj1ELj16ENS_18Kernel_traits_baseILj2048ES2_S2_S2_S2_fjLj128EEEEELb1ELb1ELb1ELb0EEEvNS_9FwdParamsE --------------------------
	.section	.nv.info._ZN10layer_norm13ln_fwd_kernelINS_13Kernel_traitsI6__halfS2_S2_S2_fjLj2048ELj1ELj4ELj1ELj16ENS_18Kernel_traits_baseILj2048ES2_S2_S2_S2_fjLj128EEEEELb1ELb1ELb1ELb0EEEvNS_9FwdParamsE,"",@"SHT_CUDA_INFO"
	.sectionflags	@""
	.align	4


	//----- nvinfo : EIATTR_CUDA_API_VERSION
	.align		4
        /*0000*/ 	.byte	0x04, 0x37
        /*0002*/ 	.short	(.L_1542 - .L_1541)
.L_1541:
        /*0004*/ 	.word	0x00000082


	//----- nvinfo : EIATTR_KPARAM_INFO
	.align		4
.L_1542:
        /*0008*/ 	.byte	0x04, 0x17
        /*000a*/ 	.short	(.L_1544 - .L_1543)
.L_1543:
        /*000c*/ 	.word	0x00000000
        /*0010*/ 	.short	0x0000
        /*0012*/ 	.short	0x0000
        /*0014*/ 	.byte	0x00, 0xf0, 0xa1, 0x03


	//----- nvinfo : EIATTR_SPARSE_MMA_MASK
	.align		4
.L_1544:
        /*0018*/ 	.byte	0x03, 0x50
        /*001a*/ 	.short	0x0000


	//----- nvinfo : EIATTR_MAXREG_COUNT
	.align		4
        /*001c*/ 	.byte	0x03, 0x1b
        /*001e*/ 	.short	0x00ff


	//----- nvinfo : EIATTR_MERCURY_ISA_VERSION
	.align		4
        /*0020*/ 	.byte	0x03, 0x5f
        /*0022*/ 	.short	0x0101


	//----- nvinfo : EIATTR_COOP_GROUP_MASK_REGIDS
	.align		4
        /*0024*/ 	.byte	0x04, 0x29
        /*0026*/ 	.short	(.L_1546 - .L_1545)


	//   ....[0]....
.L_1545:
        /*0028*/ 	.word	0xffffffff


	//   ....[1]....
        /*002c*/ 	.word	0xffffffff


	//   ....[2]....
        /*0030*/ 	.word	0xffffffff


	//   ....[3]....
        /*0034*/ 	.word	0xffffffff


	//   ....[4]....
        /*0038*/ 	.word	0xffffffff


	//   ....[5]....
        /*003c*/ 	.word	0xffffffff


	//   ....[6]....
        /*0040*/ 	.word	0xffffffff


	//   ....[7]....
        /*0044*/ 	.word	0xffffffff


	//   ....[8]....
        /*0048*/ 	.word	0xffffffff


	//   ....[9]....
        /*004c*/ 	.word	0xffffffff


	//   ....[10]....
        /*0050*/ 	.word	0x050000cb


	//   ....[11]....
        /*0054*/ 	.word	0x050000cb


	//   ....[12]....
        /*0058*/ 	.word	0x050000cb


	//   ....[13]....
        /*005c*/ 	.word	0x050000cb


	//   ....[14]....
        /*0060*/ 	.word	0x050000cb


	//   ....[15]....
        /*0064*/ 	.word	0x050000cb


	//   ....[16]....
        /*0068*/ 	.word	0x050000cb


	//   ....[17]....
        /*006c*/ 	.word	0x050000cb


	//   ....[18]....
        /*0070*/ 	.word	0x050000cb


	//   ....[19]....
        /*0074*/ 	.word	0x050000cb


	//----- nvinfo : EIATTR_COOP_GROUP_INSTR_OFFSETS
	.align		4
.L_1546:
        /*0078*/ 	.byte	0x04, 0x28
        /*007a*/ 	.short	(.L_1548 - .L_1547)


	//   ....[0]....
.L_1547:
        /*007c*/ 	.word	0x000399e0


	//   ....[1]....
        /*0080*/ 	.word	0x00039a10


	//   ....[2]....
        /*0084*/ 	.word	0x00039a30


	//   ....[3]....
        /*0088*/ 	.word	0x00039a50


	//   ....[4]....
        /*008c*/ 	.word	0x00039a80


	//   ....[5]....
        /*0090*/ 	.word	0x0003a2d0


	//   ....[6]....
        /*0094*/ 	.word	0x0003a2f0


	//   ....[7]....
        /*0098*/ 	.word	0x0003a310


	//   ....[8]....
        /*009c*/ 	.word	0x0003a330


	//   ....[9]....
        /*00a0*/ 	.word	0x0003a350


	//   ....[10]....
        /*00a4*/ 	.word	0x0003bf50


	//   ....[11]....
        /*00a8*/ 	.word	0x0003bff0


	//   ....[12]....
        /*00ac*/ 	.word	0x0003c060


	//   ....[13]....
        /*00b0*/ 	.word	0x0003c0d0


	//   ....[14]....
        /*00b4*/ 	.word	0x0003c150


	//   ....[15]....
        /*00b8*/ 	.word	0x0003ca00


	//   ....[16]....
        /*00bc*/ 	.word	0x0003ca70


	//   ....[17]....
        /*00c0*/ 	.word	0x0003cae0


	//   ....[18]....
        /*00c4*/ 	.word	0x0003cb50


	//   ....[19]....
        /*00c8*/ 	.word	0x0003cbc0


	//----- nvinfo : EIATTR_VRC_CTA_INIT_COUNT
	.align		4
.L_1548:
        /*00cc*/ 	.byte	0x02, 0x4a
	.zero		1
	.zero		1


	//----- nvinfo : EIATTR_EXIT_INSTR_OFFSETS
	.align		4
        /*00d0*/ 	.byte	0x04, 0x1c
        /*00d2*/ 	.short	(.L_1550 - .L_1549)


	//   ....[0]....
.L_1549:
        /*00d4*/ 	.word	0x00000ea0


	//   ....[1]....
        /*00d8*/ 	.word	0x0003bee0


	//----- nvinfo : EIATTR_MAX_THREADS
	.align		4
.L_1550:
        /*00dc*/ 	.byte	0x04, 0x05
        /*00de*/ 	.short	(.L_1552 - .L_1551)
.L_1551:
        /*00e0*/ 	.word	0x00000080
        /*00e4*/ 	.word	0x00000001
        /*00e8*/ 	.word	0x00000001


	//----- nvinfo : EIATTR_CRS_STACK_SIZE
	.align		4
.L_1552:
        /*00ec*/ 	.byte	0x04, 0x1e
        /*00ee*/ 	.short	(.L_1554 - .L_1553)
.L_1553:
        /*00f0*/ 	.word	0x00000000


	//----- nvinfo : EIATTR_CBANK_PARAM_SIZE
	.align		4
.L_1554:
        /*00f4*/ 	.byte	0x03, 0x19
        /*00f6*/ 	.short	0x00e8


	//----- nvinfo : EIATTR_PARAM_CBANK
	.align		4
        /*00f8*/ 	.byte	0x04, 0x0a
        /*00fa*/ 	.short	(.L_1556 - .L_1555)
	.align		4
.L_1555:
        /*00fc*/ 	.word	index@(.nv.constant0._ZN10layer_norm13ln_fwd_kernelINS_13Kernel_traitsI6__halfS2_S2_S2_fjLj2048ELj1ELj4ELj1ELj16ENS_18Kernel_traits_baseILj2048ES2_S2_S2_S2_fjLj128EEEEELb1ELb1ELb1ELb0EEEvNS_9FwdParamsE)
        /*0100*/ 	.short	0x0380
        /*0102*/ 	.short	0x00e8


	//----- nvinfo : EIATTR_SW_WAR
	.align		4
.L_1556:
        /*0104*/ 	.byte	0x04, 0x36
        /*0106*/ 	.short	(.L_1558 - .L_1557)
.L_1557:
        /*0108*/ 	.word	0x00000008
.L_1558:


//--------------------- .nv.info._ZN10layer_norm13ln_fwd_kernelINS_13Kernel_traitsI6__halfS2_S2_S2_fjLj2048ELj1ELj4ELj1ELj16ENS_18Kernel_traits_baseILj2048ES2_S2_S2_S2_fjLj128EEEEELb1ELb1ELb1ELb1EEEvNS_9FwdParamsE --------------------------
	.section	.nv.info._ZN10layer_norm13ln_fwd_kernelINS_13Kernel_traitsI6__halfS2_S2_S2_fjLj2048ELj1ELj4ELj1ELj16ENS_18Kernel_traits_baseILj2048ES2_S2_S2_S2_fjLj128EEEEELb1ELb1ELb1ELb1EEEvNS_9FwdParamsE,"",@"SHT_CUDA_INFO"
	.sectionflags	@""
	.align	4


	//----- nvinfo : EIATTR_CUDA_API_VERSION
	.align		4
        /*0000*/ 	.byte	0x04, 0x37
        /*0002*/ 	.short	(.L_1560 - .L_1559)
.L_1559:
        /*0004*/ 	.word	0x00000082


	//----- nvinfo : EIATTR_KPARAM_INFO
	.align		4
.L_1560:
        /*0008*/ 	.byte	0x04, 0x17
        /*000a*/ 	.short	(.L_1562 - .L_1561)
.L_1561:
        /*000c*/ 	.word	0x00000000
        /*0010*/ 	.short	0x0000
        /*0012*/ 	.short	0x0000
        /*0014*/ 	.byte	0x00, 0xf0, 0xa1, 0x03


	//----- nvinfo : EIATTR_SPARSE_MMA_MASK
	.align		4
.L_1562:
        /*0018*/ 	.byte	0x03, 0x50
        /*001a*/ 	.short	0x0000


	//----- nvinfo : EIATTR_MAXREG_COUNT
	.align		4
        /*001c*/ 	.byte	0x03, 0x1b
        /*001e*/ 	.short	0x00ff


	//----- nvinfo : EIATTR_MERCURY_ISA_VERSION
	.align		4
        /*0020*/ 	.byte	0x03, 0x5f
        /*0022*/ 	.short	0x0101


	//----- nvinfo : EIATTR_COOP_GROUP_MASK_REGIDS
	.align		4
        /*0024*/ 	.byte	0x04, 0x29
        /*0026*/ 	.short	(.L_1564 - .L_1563)


	//   ....[0]....
.L_1563:
        /*0028*/ 	.word	0xffffffff


	//   ....[1]....
        /*002c*/ 	.word	0xffffffff


	//   ....[2]....
        /*0030*/ 	.word	0xffffffff


	//   ....[3]....
        /*0034*/ 	.word	0xffffffff


	//   ....[4]....
        /*0038*/ 	.word	0xffffffff


	//   ....[5]....
        /*003c*/ 	.word	0xffffffff


	//   ....[6]....
        /*0040*/ 	.word	0xffffffff


	//   ....[7]....
        /*0044*/ 	.word	0xffffffff


	//   ....[8]....
        /*0048*/ 	.word	0xffffffff


	//   ....[9]....
        /*004c*/ 	.word	0xffffffff


	//   ....[10]....
        /*0050*/ 	.word	0x050000a9


	//   ....[11]....
        /*0054*/ 	.word	0x050000a9


	//   ....[12]....
        /*0058*/ 	.word	0x050000a9


	//   ....[13]....
        /*005c*/ 	.word	0x050000a9


	//   ....[14]....
        /*0060*/ 	.word	0x050000a9


	//   ....[15]....
        /*0064*/ 	.word	0x050000a9


	//   ....[16]....
        /*0068*/ 	.word	0x050000a9


	//   ....[17]....
        /*006c*/ 	.word	0x050000a9


	//   ....[18]....
        /*0070*/ 	.word	0x050000a9


	//   ....[19]....
        /*0074*/ 	.word	0x050000a9


	//----- nvinfo : EIATTR_COOP_GROUP_INSTR_OFFSETS
	.align		4
.L_1564:
        /*0078*/ 	.byte	0x04, 0x28
        /*007a*/ 	.short	(.L_1566 - .L_1565)


	//   ....[0]....
.L_1565:
        /*007c*/ 	.word	0x00037ce0


	//   ....[1]....
        /*0080*/ 	.word	0x00037d10


	//   ....[2]....
        /*0084*/ 	.word	0x00037d30


	//   ....[3]....
        /*0088*/ 	.word	0x00037d50


	//   ....[4]....
        /*008c*/ 	.word	0x00037d70


	//   ....[5]....
        /*0090*/ 	.word	0x000385a0


	//   ....[6]....
        /*0094*/ 	.word	0x000385c0


	//   ....[7]....
        /*0098*/ 	.word	0x000385e0


	//   ....[8]....
        /*009c*/ 	.word	0x00038600


	//   ....[9]....
        /*00a0*/ 	.word	0x00038620


	//   ....[10]....
        /*00a4*/ 	.word	0x00039fd0


	//   ....[11]....
        /*00a8*/ 	.word	0x0003a080


	//   ....[12]....
        /*00ac*/ 	.word	0x0003a0f0


	//   ....[13]....
        /*00b0*/ 	.word	0x0003a160


	//   ....[14]....
        /*00b4*/ 	.word	0x0003a1d0


	//   ....[15]....
        /*00b8*/ 	.word	0x0003aa40


	//   ....[16]....
        /*00bc*/ 	.word	0x0003aab0


	//   ....[17]....
        /*00c0*/ 	.word	0x0003ab20


	//   ....[18]....
        /*00c4*/ 	.word	0x0003ab90


	//   ....[19]....
        /*00c8*/ 	.word	0x0003ac00


	//----- nvinfo : EIATTR_VRC_CTA_INIT_COUNT
	.align		4
.L_1566:
        /*00cc*/ 	.byte	0x02, 0x4a
	.zero		1
	.zero		1


	//----- nvinfo : EIATTR_EXIT_INSTR_OFFSETS
	.align		4
        /*00d0*/ 	.byte	0x04, 0x1c
        /*00d2*/ 	.short	(.L_1568 - .L_1567)


	//   ....[0]....
.L_1567:
        /*00d4*/ 	.word	0x00000690


	//   ....[1]....
        /*00d8*/ 	.word	0x00039f60


	//----- nvinfo : EIATTR_MAX_THREADS
	.align		4
.L_1568:
        /*00dc*/ 	.byte	0x04, 0x05
        /*00de*/ 	.short	(.L_1570 - .L_1569)
.L_1569:
        /*00e0*/ 	.word	0x00000080
        /*00e4*/ 	.word	0x00000001
        /*00e8*/ 	.word	0x00000001


	//----- nvinfo : EIATTR_CRS_STACK_SIZE
	.align		4
.L_1570:
        /*00ec*/ 	.byte	0x04, 0x1e
        /*00ee*/ 	.short	(.L_1572 - .L_1571)
.L_1571:
        /*00f0*/ 	.word	0x00000000


	//----- nvinfo : EIATTR_CBANK_PARAM_SIZE
	.align		4
.L_1572:
        /*00f4*/ 	.byte	0x03, 0x19
        /*00f6*/ 	.short	0x00e8


	//----- nvinfo : EIATTR_PARAM_CBANK
	.align		4
        /*00f8*/ 	.byte	0x04, 0x0a
        /*00fa*/ 	.short	(.L_1574 - .L_1573)
	.align		4
.L_1573:
        /*00fc*/ 	.word	index@(.nv.constant0._ZN10layer_norm13ln_fwd_kernelINS_13Kernel_traitsI6__halfS2_S2_S2_fjLj2048ELj1ELj4ELj1ELj16ENS_18Kernel_traits_baseILj2048ES2_S2_S2_S2_fjLj128EEEEELb1ELb1ELb1ELb1EEEvNS_9FwdParamsE)
        /*0100*/ 	.short	0x0380
        /*0102*/ 	.short	0x00e8


	//----- nvinfo : EIATTR_SW_WAR
	.align		4
.L_1574:
        /*0104*/ 	.byte	0x04, 0x36
        /*0106*/ 	.short	(.L_1576 - .L_1575)
.L_1575:
        /*0108*/ 	.word	0x00000008
.L_1576:


//--------------------- .nv.info._ZN10layer_norm13ln_fwd_kernelINS_13Kernel_traitsIf13__nv_bfloat16S2_S2_fjLj2048ELj1ELj4ELj1ELj16ENS_18Kernel_traits_baseILj2048EfS2_S2_S2_fjLj128EEEEELb0ELb0ELb0ELb0EEEvNS_9FwdParamsE --------------------------
	.section	.nv.info._ZN10layer_norm13ln_fwd_kernelINS_13Kernel_traitsIf13__nv_bfloat16S2_S2_fjLj2048ELj1ELj4ELj1ELj16ENS_18Kernel_traits_baseILj2048EfS2_S2_S2_fjLj128EEEEELb0ELb0ELb0ELb0EEEvNS_9FwdParamsE,"",@"SHT_CUDA_INFO"
	.sectionflags	@""
	.align	4


	//----- nvinfo : EIATTR_CUDA_API_VERSION
	.align		4
        /*0000*/ 	.byte	0x04, 0x37
        /*0002*/ 	.short	(.L_1578 - .L_1577)
.L_1577:
        /*0004*/ 	.word	0x00000082


	//----- nvinfo : EIATTR_KPARAM_INFO
	.align		4
.L_1578:
        /*0008*/ 	.byte	0x04, 0x17
        /*000a*/ 	.short	(.L_1580 - .L_1579)
.L_1579:
        /*000c*/ 	.word	0x00000000
        /*0010*/ 	.short	0x0000
        /*0012*/ 	.short	0x0000
        /*0014*/ 	.byte	0x00, 0xf0, 0xa1, 0x03


	//----- nvinfo : EIATTR_SPARSE_MMA_MASK
	.align		4
.L_1580:
        /*0018*/ 	.byte	0x03, 0x50
        /*001a*/ 	.short	0x0000


	//----- nvinfo : EIATTR_MAXREG_COUNT
	.align		4
        /*001c*/ 	.byte	0x03, 0x1b
        /*001e*/ 	.short	0x00ff


	//----- nvinfo : EIATTR_MERCURY_ISA_VERSION
	.align		4
        /*0020*/ 	.byte	0x03, 0x5f
        /*0022*/ 	.short	0x0101


	//----- nvinfo : EIATTR_COOP_GROUP_MASK_REGIDS
	.align		4
        /*0024*/ 	.byte	0x04, 0x29
        /*0026*/ 	.short	(.L_1582 - .L_1581)


	//   ....[0]....
.L_1581:
        /*0028*/ 	.word	0xffffffff


	//   ....[1]....
        /*002c*/ 	.word	0xffffffff


	//   ....[2]....
        /*0030*/ 	.word	0xffffffff


	//   ....[3]....
        /*0034*/ 	.word	0xffffffff


	//   ....[4]....
        /*0038*/ 	.word	0xffffffff


	//   ....[5]....
        /*003c*/ 	.word	0xffffffff


	//   ....[6]....
        /*0040*/ 	.word	0xffffffff


	//   ....[7]....
        /*0044*/ 	.word	0xffffffff


	//   ....[8]....
        /*0048*/ 	.word	0xffffffff


	//   ....[9]....
        /*004c*/ 	.word	0xffffffff


	//   ....[10]....
        /*0050*/ 	.word	0x050000af


	//   ....[11]....
        /*0054*/ 	.word	0x050000af


	//   ....[12]....
        /*0058*/ 	.word	0x050000af


	//   ....[13]....
        /*005c*/ 	.word	0x050000af


	//   ....[14]....
        /*0060*/ 	.word	0x050000af


	//   ....[15]....
        /*0064*/ 	.word	0x050000af


	//   ....[16]....
        /*0068*/ 	.word	0x050000af


	//   ....[17]....
        /*006c*/ 	.word	0x050000af


	//   ....[18]....
        /*0070*/ 	.word	0x050000af


	//   ....[19]....
        /*0074*/ 	.word	0x050000af


	//----- nvinfo : EIATTR_COOP_GROUP_INSTR_OFFSETS
	.align		4
.L_1582:
        /*0078*/ 	.byte	0x04, 0x28
        /*007a*/ 	.short	(.L_1584 - .L_1583)


	//   ....[0]....
.L_1583:
        /*007c*/ 	.word	0x000045d0


	//   ....[1]....
        /*0080*/ 	.word	0x00004600


	//   ....[2]....
        /*0084*/ 	.word	0x00004620


	//   ....[3]....
        /*0088*/ 	.word	0x00004640


	//   ....[4]....
        /*008c*/ 	.word	0x00004670


	//   ....[5]....
        /*0090*/ 	.word	0x00004ed0


	//   ....[6]....
        /*0094*/ 	.word	0x00004ef0


	//   ....[7]....
        /*0098*/ 	.word	0x00004f10


	//   ....[8]....
        /*009c*/ 	.word	0x00004f30


	//   ....[9]....
        /*00a0*/ 	.word	0x00004f50


	//   ....[10]....
        /*00a4*/ 	.word	0x000062e0


	//   ....[11]....
        /*00a8*/ 	.word	0x00006380


	//   ....[12]....
        /*00ac*/ 	.word	0x000063f0


	//   ....[13]....
        /*00b0*/ 	.word	0x00006460


	//   ....[14]....
        /*00b4*/ 	.word	0x000064e0


	//   ....[15]....
        /*00b8*/ 	.word	0x00006da0


	//   ....[16]....
        /*00bc*/ 	.word	0x00006e10


	//   ....[17]....
        /*00c0*/ 	.word	0x00006e80


	//   ....[18]....
        /*00c4*/ 	.word	0x00006ef0


	//   ....[19]....
        /*00c8*/ 	.word	0x00006f60


	//----- nvinfo : EIATTR_VRC_CTA_INIT_COUNT
	.align		4
.L_1584:
        /*00cc*/ 	.byte	0x02, 0x4a
	.zero		1
	.zero		1


	//----- nvinfo : EIATTR_EXIT_INSTR_OFFSETS
	.align		4
        /*00d0*/ 	.byte	0x04, 0x1c
        /*00d2*/ 	.short	(.L_1586 - .L_1585)


	//   ....[0]....
.L_1585:
        /*00d4*/ 	.word	0x00000b50


	//   ....[1]....
        /*00d8*/ 	.word	0x00006270


	//----- nvinfo : EIATTR_MAX_THREADS
	.align		4
.L_1586:
        /*00dc*/ 	.byte	0x04, 0x05
        /*00de*/ 	.short	(.L_1588 - .L_1587)
.L_1587:
        /*00e0*/ 	.word	0x00000080
        /*00e4*/ 	.word	0x00000001
        /*00e8*/ 	.word	0x00000001


	//----- nvinfo : EIATTR_CRS_STACK_SIZE
	.align		4
.L_1588:
        /*00ec*/ 	.byte	0x04, 0x1e
        /*00ee*/ 	.short	(.L_1590 - .L_1589)
.L_1589:
        /*00f0*/ 	.word	0x00000000


	//----- nvinfo : EIATTR_CBANK_PARAM_SIZE
	.align		4
.L_1590:
        /*00f4*/ 	.byte	0x03, 0x19
        /*00f6*/ 	.short	0x00e8


	//----- nvinfo : EIATTR_PARAM_CBANK
	.align		4
        /*00f8*/ 	.byte	0x04, 0x0a
        /*00fa*/ 	.short	(.L_1592 - .L_1591)
	.align		4
.L_1591:
        /*00fc*/ 	.word	index@(.nv.constant0._ZN10layer_norm13ln_fwd_kernelINS_13Kernel_traitsIf13__nv_bfloat16S2_S2_fjLj2048ELj1ELj4ELj1ELj16ENS_18Kernel_traits_baseILj2048EfS2_S2_S2_fjLj128EEEEELb0ELb0ELb0ELb0EEEvNS_9FwdParamsE)
        /*0100*/ 	.short	0x0380
        /*0102*/ 	.short	0x00e8


	//----- nvinfo : EIATTR_SW_WAR
	.align		4
.L_1592:
        /*0104*/ 	.byte	0x04, 0x36
        /*0106*/ 	.short	(.L_1594 - .L_1593)
.L_1593:
        /*0108*/ 	.word	0x00000008
.L_1594:


//--------------------- .nv.info._ZN10layer_norm13ln_fwd_kernelINS_13Kernel_traitsIf13__nv_bfloat16S2_S2_fjLj2048ELj1ELj4ELj1ELj16ENS_18Kernel_traits_baseILj2048EfS2_S2_S2_fjLj128EEEEELb0ELb0ELb0ELb1EEEvNS_9FwdParamsE --------------------------
	.section	.nv.info._ZN10layer_norm13ln_fwd_kernelINS_13Kernel_traitsIf13__nv_bfloat16S2_S2_fjLj2048ELj1ELj4ELj1ELj16ENS_18Kernel_traits_baseILj2048EfS2_S2_S2_fjLj128EEEEELb0ELb0ELb0ELb1EEEvNS_9FwdParamsE,"",@"SHT_CUDA_INFO"
	.sectionflags	@""
	.align	4


	//----- nvinfo : EIATTR_CUDA_API_VERSION
	.align		4
        /*0000*/ 	.byte	0x04, 0x37
        /*0002*/ 	.short	(.L_1596 - .L_1595)
.L_1595:
        /*0004*/ 	.word	0x00000082


	//----- nvinfo : EIATTR_KPARAM_INFO
	.align		4
.L_1596:
        /*0008*/ 	.byte	0x04, 0x17
        /*000a*/ 	.short	(.L_1598 - .L_1597)
.L_1597:
        /*000c*/ 	.word	0x00000000
        /*0010*/ 	.short	0x0000
        /*0012*/ 	.short	0x0000
        /*0014*/ 	.byte	0x00, 0xf0, 0xa1, 0x03


	//----- nvinfo : EIATTR_SPARSE_MMA_MASK
	.align		4
.L_1598:
        /*0018*/ 	.byte	0x03, 0x50
        /*001a*/ 	.short	0x0000


	//----- nvinfo : EIATTR_MAXREG_COUNT
	.align		4
        /*001c*/ 	.byte	0x03, 0x1b
        /*001e*/ 	.short	0x00ff


	//----- nvinfo : EIATTR_MERCURY_ISA_VERSION
	.align		4
        /*0020*/ 	.byte	0x03, 0x5f
        /*0022*/ 	.short	0x0101


	//----- nvinfo : EIATTR_COOP_GROUP_MASK_REGIDS
	.align		4
        /*0024*/ 	.byte	0x04, 0x29
        /*0026*/ 	.short	(.L_1600 - .L_1599)


	//   ....[0]....
.L_1599:
        /*0028*/ 	.word	0xffffffff


	//   ....[1]....
        /*002c*/ 	.word	0xffffffff


	//   ....[2]....
        /*0030*/ 	.word	0xffffffff


	//   ....[3]....
        /*0034*/ 	.word	0xffffffff


	//   ....[4]....
        /*0038*/ 	.word	0xffffffff


	//   ....[5]....
        /*003c*/ 	.word	0xffffffff


	//   ....[6]....
        /*0040*/ 	.word	0xffffffff


	//   ....[7]....
        /*0044*/ 	.word	0xffffffff


	//   ....[8]....
        /*0048*/ 	.word	0xffffffff


	//   ....[9]....
        /*004c*/ 	.word	0xffffffff


	//   ....[10]....
        /*0050*/ 	.word	0x050000ce


	//   ....[11]....
        /*0054*/ 	.word	0x050000ce


	//   ....[12]....
        /*0058*/ 	.word	0x050000ce


	//   ....[13]....
        /*005c*/ 	.word	0x050000ce


	//   ....[14]....
        /*0060*/ 	.word	0x050000ce


	//   ....[15]....
        /*0064*/ 	.word	0x050000ce


	//   ....[16]....
        /*0068*/ 	.word	0x050000ce


	//   ....[17]....
        /*006c*/ 	.word	0x050000ce


	//   ....[18]....
        /*0070*/ 	.word	0x050000ce


	//   ....[19]....
        /*0074*/ 	.word	0x050000ce


	//----- nvinfo : EIATTR_COOP_GROUP_INSTR_OFFSETS
	.align		4
.L_1600:
        /*0078*/ 	.byte	0x04, 0x28
        /*007a*/ 	.short	(.L_1602 - .L_1601)


	//   ....[0]....
.L_1601:
        /*007c*/ 	.word	0x00003b70


	//   ....[1]....
        /*0080*/ 	.word	0x00003b90


	//   ....[2]....
        /*0084*/ 	.word	0x00003bb0


	//   ....[3]....
        /*0088*/ 	.word	0x00003bd0


	//   ....[4]....
        /*008c*/ 	.word	0x00003c00


	//   ....[5]....
        /*0090*/ 	.word	0x00004430


	//   ....[6]....
        /*0094*/ 	.word	0x00004450


	//   ....[7]....
        /*0098*/ 	.word	0x00004470


	//   ....[8]....
        /*009c*/ 	.word	0x00004490


	//   ....[9]....
        /*00a0*/ 	.word	0x000044b0


	//   ....[10]....
        /*00a4*/ 	.word	0x00005560


	//   ....[11]....
        /*00a8*/ 	.word	0x00005600


	//   ....[12]....
        /*00ac*/ 	.word	0x00005670


	//   ....[13]....
        /*00b0*/ 	.word	0x000056e0


	//   ....[14]....
        /*00b4*/ 	.word	0x00005760


	//   ....[15]....
        /*00b8*/ 	.word	0x00005fe0


	//   ....[16]....
        /*00bc*/ 	.word	0x00006050


	//   ....[17]....
        /*00c0*/ 	.word	0x000060c0


	//   ....[18]....
        /*00c4*/ 	.word	0x00006130


	//   ....[19]....
        /*00c8*/ 	.word	0x000061a0


	//----- nvinfo : EIATTR_VRC_CTA_INIT_COUNT
	.align		4
.L_1602:
        /*00cc*/ 	.byte	0x02, 0x4a
	.zero		1
	.zero		1


	//----- nvinfo : EIATTR_EXIT_INSTR_OFFSETS
	.align		4
        /*00d0*/ 	.byte	0x04, 0x1c
        /*00d2*/ 	.short	(.L_1604 - .L_1603)


	//   ....[0]....
.L_1603:
        /*00d4*/ 	.word	0x00000690


	//   ....[1]....
        /*00d8*/ 	.word	0x000054f0


	//----- nvinfo : EIATTR_MAX_THREADS
	.align		4
.L_1604:
        /*00dc*/ 	.byte	0x04, 0x05
        /*00de*/ 	.short	(.L_1606 - .L_1605)
.L_1605:
        /*00e0*/ 	.word	0x00000080
        /*00e4*/ 	.word	0x00000001
        /*00e8*/ 	.word	0x00000001


	//----- nvinfo : EIATTR_CRS_STACK_SIZE
	.align		4
.L_1606:
        /*00ec*/ 	.byte	0x04, 0x1e
        /*00ee*/ 	.short	(.L_1608 - .L_1607)
.L_1607:
        /*00f0*/ 	.word	0x00000000


	//----- nvinfo : EIATTR_CBANK_PARAM_SIZE
	.align		4
.L_1608:
        /*00f4*/ 	.byte	0x03, 0x19
        /*00f6*/ 	.short	0x00e8


	//----- nvinfo : EIATTR_PARAM_CBANK
	.align		4
        /*00f8*/ 	.byte	0x04, 0x0a
        /*00fa*/ 	.short	(.L_1610 - .L_1609)
	.align		4
.L_1609:
        /*00fc*/ 	.word	index@(.nv.constant0._ZN10layer_norm13ln_fwd_kernelINS_13Kernel_traitsIf13__nv_bfloat16S2_S2_fjLj2048ELj1ELj4ELj1ELj16ENS_18Kernel_traits_baseILj2048EfS2_S2_S2_fjLj128EEEEELb0ELb0ELb0ELb1EEEvNS_9FwdParamsE)
        /*0100*/ 	.short	0x0380
        /*0102*/ 	.short	0x00e8


	//----- nvinfo : EIATTR_SW_WAR
	.align		4
.L_1610:
        /*0104*/ 	.byte	0x04, 0x36
        /*0106*/ 	.short	(.L_1612 - .L_1611)
.L_1611:
        /*0108*/ 	.word	0x00000008
.L_1612:


//--------------------- .nv.info._ZN10layer_norm13ln_fwd_kernelINS_13Kernel_traitsIf13__nv_bfloat16S2_S2_fjLj2048ELj1ELj4ELj1ELj16ENS_18Kernel_traits_baseILj2048EfS2_S2_S2_fjLj128EEEEELb0ELb0ELb1ELb0EEEvNS_9FwdParamsE --------------------------
	.section	.nv.info._ZN10layer_norm13ln_fwd_kernelINS_13Kernel_traitsIf13__nv_bfloat16S2_S2_fjLj2048ELj1ELj4ELj1ELj16ENS_18Kernel_traits_baseILj2048EfS2_S2_S2_fjLj128EEEEELb0ELb0ELb1ELb0EEEvNS_9FwdParamsE,"",@"SHT_CUDA_INFO"
	.sectionflags	@""
	.align	4


	//----- nvinfo : EIATTR_CUDA_API_VERSION
	.align		4
        /*0000*/ 	.byte	0x04, 0x37
        /*0002*/ 	.short	(.L_1614 - .L_1613)
.L_1613:
        /*0004*/ 	.word	0x00000082


	//----- nvinfo : EIATTR_KPARAM_INFO
	.align		4
.L_1614:
        /*0008*/ 	.byte	0x04, 0x17
        /*000a*/ 	.short	(.L_1616 - .L_1615)
.L_1615:
        /*000c*/ 	.word	0x00000000
        /*0010*/ 	.short	0x0000
        /*0012*/ 	.short	0x0000
        /*0014*/ 	.byte	0x00, 0xf0, 0xa1, 0x03


	//----- nvinfo : EIATTR_SPARSE_MMA_MASK
	.align		4
.L_1616:
        /*0018*/ 	.byte	0x03, 0x50
        /*001a*/ 	.short	0x0000


	//----- nvinfo : EIATTR_MAXREG_COUNT
	.align		4
        /*001c*/ 	.byte	0x03, 0x1b
        /*001e*/ 	.short	0x00ff


	//----- nvinfo : EIATTR_MERCURY_ISA_VERSION
	.align		4
        /*0020*/ 	.byte	0x03, 0x5f
        /*0022*/ 	.short	0x0101


	//----- nvinfo : EIATTR_COOP_GROUP_MASK_REGIDS
	.align		4
        /*0024*/ 	.byte	0x04, 0x29
        /*0026*/ 	.short	(.L_1618 - .L_1617)


	//   ....[0]....
.L_1617:
        /*0028*/ 	.word	0xffffffff


	//   ....[1]....
        /*002c*/ 	.word	0xffffffff


	//   ....[2]....
        /*0030*/ 	.word	0xffffffff


	//   ....[3]....
        /*0034*/ 	.word	0xffffffff


	//   ....[4]....
        /*0038*/ 	.word	0xffffffff


	//   ....[5]....
        /*003c*/ 	.word	0xffffffff


	//   ....[6]....
        /*0040*/ 	.word	0xffffffff


	//   ....[7]....
        /*0044*/ 	.word	0xffffffff


	//   ....[8]....
        /*0048*/ 	.word	0xffffffff


	//   ....[9]....
        /*004c*/ 	.word	0xffffffff


	//   ....[10]....
        /*0050*/ 	.word	0x050000d4


	//   ....[11]....
        /*0054*/ 	.word	0x050000d4


	//   ....[12]....
        /*0058*/ 	.word	0x050000d4


	//   ....[13]....
        /*005c*/ 	.word	0x050000d4


	//   ....[14]....
        /*0060*/ 	.word	0x050000d4


	//   ....[15]....
        /*0064*/ 	.word	0x050000d4


	//   ....[16]....
        /*0068*/ 	.word	0x050000d4


	//   ....[17]....
        /*006c*/ 	.word	0x050000d4


	//   ....[18]....
        /*0070*/ 	.word	0x050000d4


	//   ....[19]....
        /*0074*/ 	.word	0x050000d4


	//----- nvinfo : EIATTR_COOP_GROUP_INSTR_OFFSETS
	.align		4
.L_1618:
        /*0078*/ 	.byte	0x04, 0x28
        /*007a*/ 	.short	(.L_1620 - .L_1619)


	//   ....[0]....
.L_1619:
        /*007c*/ 	.word	0x00004fd0


	//   ....[1]....
        /*0080*/ 	.word	0x00005000


	//   ....[2]....
        /*0084*/ 	.word	0x00005020


	//   ....[3]....
        /*0088*/ 	.word	0x00005040


	//   ....[4]....
        /*008c*/ 	.word	0x00005070


	//   ....[5]....
        /*0090*/ 	.word	0x000058c0


	//   ....[6]....
        /*0094*/ 	.word	0x000058e0


	//   ....[7]....
        /*0098*/ 	.word	0x00005900


	//   ....[8]....
        /*009c*/ 	.word	0x00005920


	//   ....[9]....
        /*00a0*/ 	.word	0x00005940


	//   ....[10]....
        /*00a4*/ 	.word	0x00006d50


	//   ....[11]....
        /*00a8*/ 	.word	0x00006df0


	//   ....[12]....
        /*00ac*/ 	.word	0x00006e60


	//   ....[13]....
        /*00b0*/ 	.word	0x00006ed0


	//   ....[14]....
        /*00b4*/ 	.word	0x00006f50


	//   ....[15]....
        /*00b8*/ 	.word	0x00007800


	//   ....[16]....
        /*00bc*/ 	.word	0x00007870


	//   ....[17]....
        /*00c0*/ 	.word	0x000078e0


	//   ....[18]....
        /*00c4*/ 	.word	0x00007950


	//   ....[19]....
        /*00c8*/ 	.word	0x000079c0


	//----- nvinfo : EIATTR_VRC_CTA_INIT_COUNT
	.align		4
.L_1620:
        /*00cc*/ 	.byte	0x02, 0x4a
	.zero		1
	.zero		1


	//----- nvinfo : EIATTR_EXIT_INSTR_OFFSETS
	.align		4
        /*00d0*/ 	.byte	0x04, 0x1c
        /*00d2*/ 	.short	(.L_1622 - .L_1621)


	//   ....[0]....
.L_1621:
        /*00d4*/ 	.word	0x00000b90


	//   ....[1]....
        /*00d8*/ 	.word	0x00006ce0


	//----- nvinfo : EIATTR_MAX_THREADS
	.align		4
.L_1622:
        /*00dc*/ 	.byte	0x04, 0x05
        /*00de*/ 	.short	(.L_1624 - .L_1623)
.L_1623:
        /*00e0*/ 	.word	0x00000080
        /*00e4*/ 	.word	0x00000001
        /*00e8*/ 	.word	0x00000001


	//----- nvinfo : EIATTR_CRS_STACK_SIZE
	.align		4
.L_1624:
        /*00ec*/ 	.byte	0x04, 0x1e
        /*00ee*/ 	.short	(.L_1626 - .L_1625)
.L_1625:
        /*00f0*/ 	.word	0x00000000


	//----- nvinfo : EIATTR_CBANK_PARAM_SIZE
	.align		4
.L_1626:
        /*00f4*/ 	.byte	0x03, 0x19
        /*00f6*/ 	.short	0x00e8


	//----- nvinfo : EIATTR_PARAM_CBANK
	.align		4
        /*00f8*/ 	.byte	0x04, 0x0a
        /*00fa*/ 	.short	(.L_1628 - .L_1627)
	.align		4
.L_1627:
        /*00fc*/ 	.word	index@(.nv.constant0._ZN10layer_norm13ln_fwd_kernelINS_13Kernel_traitsIf13__nv_bfloat16S2_S2_fjLj2048ELj1ELj4ELj1ELj16ENS_18Kernel_traits_baseILj2048EfS2_S2_S2_fjLj128EEEEELb0ELb0ELb1ELb0EEEvNS_9FwdParamsE)
        /*0100*/ 	.short	0x0380
        /*0102*/ 	.short	0x00e8


	//----- nvinfo : EIATTR_SW_WAR
	.align		4
.L_1628:
        /*0104*/ 	.byte	0x04, 0x36
        /*0106*/ 	.short	(.L_1630 - .L_1629)
.L_1629:
        /*0108*/ 	.word	0x00000008
.L_1630:


//--------------------- .nv.info._ZN10layer_norm13ln_fwd_kernelINS_13Kernel_traitsIf13__nv_bfloat16S2_S2_fjLj2048ELj1ELj4ELj1ELj16ENS_18Kernel_traits_baseILj2048EfS2_S2_S2_fjLj128EEEEELb0ELb0ELb1ELb1EEEvNS_9FwdParamsE --------------------------
	.section	.nv.info._ZN10layer_norm13ln_fwd_kernelINS_13Kernel_traitsIf13__nv_bfloat16S2_S2_fjLj2048ELj1ELj4ELj1ELj16ENS_18Kernel_traits_baseILj2048EfS2_S2_S2_fjLj128EEEEELb0ELb0ELb1ELb1EEEvNS_9FwdParamsE,"",@"SHT_CUDA_INFO"
	.sectionflags	@""
	.align	4


	//----- nvinfo : EIATTR_CUDA_API_VERSION
	.align		4
        /*0000*/ 	.byte	0x04, 0x37
        /*0002*/ 	.short	(.L_1632 - .L_1631)
.L_1631:
        /*0004*/ 	.word	0x00000082


	//----- nvinfo : EIATTR_KPARAM_INFO
	.align		4
.L_1632:
        /*0008*/ 	.byte	0x04, 0x17
        /*000a*/ 	.short	(.L_1634 - .L_1633)
.L_1633:
        /*000c*/ 	.word	0x00000000
        /*0010*/ 	.short	0x0000
        /*0012*/ 	.short	0x0000
        /*0014*/ 	.byte	0x00, 0xf0, 0xa1, 0x03


	//----- nvinfo : EIATTR_SPARSE_MMA_MASK
	.align		4
.L_1634:
        /*0018*/ 	.byte	0x03, 0x50
        /*001a*/ 	.short	0x0000


	//----- nvinfo : EIATTR_MAXREG_COUNT
	.align		4
        /*001c*/ 	.byte	0x03, 0x1b
        /*001e*/ 	.short	0x00ff


	//----- nvinfo : EIATTR_MERCURY_ISA_VERSION
	.align		4
        /*0020*/ 	.byte	0x03, 0x5f
        /*0022*/ 	.short	0x0101


	//----- nvinfo : EIATTR_COOP_GROUP_MASK_REGIDS
	.align		4
        /*0024*/ 	.byte	0x04, 0x29
        /*0026*/ 	.short	(.L_1636 - .L_1635)


	//   ....[0]....
.L_1635:
        /*0028*/ 	.word	0xffffffff


	//   ....[1]....
        /*002c*/ 	.word	0xffffffff


	//   ....[2]....
        /*0030*/ 	.word	0xffffffff


	//   ....[3]....
        /*0034*/ 	.word	0xffffffff


	//   ....[4]....
        /*0038*/ 	.word	0xffffffff


	//   ....[5]....
        /*003c*/ 	.word	0xffffffff


	//   ....[6]....
        /*0040*/ 	.word	0xffffffff


	//   ....[7]....
        /*0044*/ 	.word	0xffffffff


	//   ....[8]....
        /*0048*/ 	.word	0xffffffff


	//   ....[9]....
        /*004c*/ 	.word	0xffffffff


	//   ....[10]....
        /*0050*/ 	.word	0x050000d2


	//   ....[11]....
        /*0054*/ 	.word	0x050000d2


	//   ....[12]....
        /*0058*/ 	.word	0x050000d2


	//   ....[13]....
        /*005c*/ 	.word	0x050000d2


	//   ....[14]....
        /*0060*/ 	.word	0x050000d2


	//   ....[15]....
        /*0064*/ 	.word	0x050000d2


	//   ....[16]....
        /*0068*/ 	.word	0x050000d2


	//   ....[17]....
        /*006c*/ 	.word	0x050000d2


	//   ....[18]....
        /*0070*/ 	.word	0x050000d2


	//   ....[19]....
        /*0074*/ 	.word	0x050000d2


	//----- nvinfo : EIATTR_COOP_GROUP_INSTR_OFFSETS
	.align		4
.L_1636:
        /*0078*/ 	.byte	0x04, 0x28
        /*007a*/ 	.short	(.L_1638 - .L_1637)


	//   ....[0]....
.L_1637:
        /*007c*/ 	.word	0x00004310


	//   ....[1]....
        /*0080*/ 	.word	0x00004340


	//   ....[2]....
        /*0084*/ 	.word	0x00004360


	//   ....[3]....
        /*0088*/ 	.word	0x00004380


	//   ....[4]....
        /*008c*/ 	.word	0x000043a0


	//   ....[5]....
        /*0090*/ 	.word	0x00004bd0


	//   ....[6]....
        /*0094*/ 	.word	0x00004bf0


	//   ....[7]....
        /*0098*/ 	.word	0x00004c10


	//   ....[8]....
        /*009c*/ 	.word	0x00004c30


	//   ....[9]....
        /*00a0*/ 	.word	0x00004c50


	//   ....[10]....
        /*00a4*/ 	.word	0x00005e10


	//   ....[11]....
        /*00a8*/ 	.word	0x00005ec0


	//   ....[12]....
        /*00ac*/ 	.word	0x00005f30


	//   ....[13]....
        /*00b0*/ 	.word	0x00005fa0


	//   ....[14]....
        /*00b4*/ 	.word	0x00006010


	//   ....[15]....
        /*00b8*/ 	.word	0x00006890


	//   ....[16]....
        /*00bc*/ 	.word	0x00006900


	//   ....[17]....
        /*00c0*/ 	.word	0x00006970


	//   ....[18]....
        /*00c4*/ 	.word	0x000069e0


	//   ....[19]....
        /*00c8*/ 	.word	0x00006a50


	//----- nvinfo : EIATTR_VRC_CTA_INIT_COUNT
	.align		4
.L_1638:
        /*00cc*/ 	.byte	0x02, 0x4a
	.zero		1
	.zero		1


	//----- nvinfo : EIATTR_EXIT_INSTR_OFFSETS
	.align		4
        /*00d0*/ 	.byte	0x04, 0x1c
        /*00d2*/ 	.short	(.L_1640 - .L_1639)


	//   ....[0]....
.L_1639:
        /*00d4*/ 	.word	0x00000680


	//   ....[1]....
        /*00d8*/ 	.word	0x00005da0


	//----- nvinfo : EIATTR_MAX_THREADS
	.align		4
.L_1640:
        /*00dc*/ 	.byte	0x04, 0x05
        /*00de*/ 	.short	(.L_1642 - .L_1641)
.L_1641:
        /*00e0*/ 	.word	0x00000080
        /*00e4*/ 	.word	0x00000001
        /*00e8*/ 	.word	0x00000001


	//----- nvinfo : EIATTR_CRS_STACK_SIZE
	.align		4
.L_1642:
        /*00ec*/ 	.byte	0x04, 0x1e
        /*00ee*/ 	.short	(.L_1644 - .L_1643)
.L_1643:
        /*00f0*/ 	.word	0x00000000


	//----- nvinfo : EIATTR_CBANK_PARAM_SIZE
	.align		4
.L_1644:
        /*00f4*/ 	.byte	0x03, 0x19
        /*00f6*/ 	.short	0x00e8


	//----- nvinfo : EIATTR_PARAM_CBANK
	.align		4
        /*00f8*/ 	.byte	0x04, 0x0a
        /*00fa*/ 	.short	(.L_1646 - .L_1645)
	.align		4
.L_1645:
        /*00fc*/ 	.word	index@(.nv.constant0._ZN10layer_norm13ln_fwd_kernelINS_13Kernel_traitsIf13__nv_bfloat16S2_S2_fjLj2048ELj1ELj4ELj1ELj16ENS_18Kernel_traits_baseILj2048EfS2_S2_S2_fjLj128EEEEELb0ELb0ELb1ELb1EEEvNS_9FwdParamsE)
        /*0100*/ 	.short	0x0380
        /*0102*/ 	.short	0x00e8


	//----- nvinfo : EIATTR_SW_WAR
	.align		4
.L_1646:
        /*0104*/ 	.byte	0x04, 0x36
        /*0106*/ 	.short	(.L_1648 - .L_1647)
.L_1647:
        /*0108*/ 	.word	0x00000008
.L_1648:


//--------------------- .nv.info._ZN10layer_norm13ln_fwd_kernelINS_13Kernel_traitsIf13__nv_bfloat16S2_S2_fjLj2048ELj1ELj4ELj1ELj16ENS_18Kernel_traits_baseILj2048EfS2_S2_S2_fjLj128EEEEELb0ELb1ELb0ELb0EEEvNS_9FwdParamsE --------------------------
	.section	.nv.info._ZN10layer_norm13ln_fwd_kernelINS_13Kernel_traitsIf13__nv_bfloat16S2_S2_fjLj2048ELj1ELj4ELj1ELj16ENS_18Kernel_traits_baseILj2048EfS2_S2_S2_fjLj128EEEEELb0ELb1ELb0ELb0EEEvNS_9FwdParamsE,"",@"SHT_CUDA_INFO"
	.sectionflags	@""
	.align	4


	//----- nvinfo : EIATTR_CUDA_API_VERSION
	.align		4
        /*0000*/ 	.byte	0x04, 0x37
        /*0002*/ 	.short	(.L_1650 - .L_1649)
.L_1649:
        /*0004*/ 	.word	0x00000082


	//----- nvinfo : EIATTR_KPARAM_INFO
	.align		4
.L_1650:
        /*0008*/ 	.byte	0x04, 0x17
        /*000a*/ 	.short	(.L_1652 - .L_1651)
.L_1651:
        /*000c*/ 	.word	0x00000000
        /*0010*/ 	.short	0x0000
        /*0012*/ 	.short	0x0000
        /*0014*/ 	.byte	0x00, 0xf0, 0xa1, 0x03


	//----- nvinfo : EIATTR_SPARSE_MMA_MASK
	.align		4
.L_1652:
        /*0018*/ 	.byte	0x03, 0x50
        /*001a*/ 	.short	0x0000


	//----- nvinfo : EIATTR_MAXREG_COUNT
	.align		4
        /*001c*/ 	.byte	0x03, 0x1b
        /*001e*/ 	.short	0x00ff


	//----- nvinfo : EIATTR_ANNOTATIONS
	.align		4
        /*0020*/ 	.byte	0x04, 0x55
        /*0022*/ 	.short	(.L_1654 - .L_1653)


	//   ....[0]....
.L_1653:
        /* <DEDUP_REMOVED lines=56> */


	//----- nvinfo : EIATTR_MERCURY_ISA_VERSION
	.align		4
.L_1654:
        /*0394*/ 	.byte	0x03, 0x5f
        /*0396*/ 	.short	0x0101


	//----- nvinfo : EIATTR_COOP_GROUP_MASK_REGIDS
	.align		4
        /*0398*/ 	.byte	0x04, 0x29
        /*039a*/ 	.short	(.L_1656 - .L_1655)


	//   ....[0]....
.L_1655:
        /*039c*/ 	.word	0xffffffff


	//   ....[1]....
        /*03a0*/ 	.word	0xffffffff


	//   ....[2]....
        /*03a4*/ 	.word	0xffffffff


	//   ....[3]....
        /*03a8*/ 	.word	0xffffffff


	//   ....[4]....
        /*03ac*/ 	.word	0xffffffff


	//   ....[5]....
        /*03b0*/ 	.word	0xffffffff


	//   ....[6]....
        /*03b4*/ 	.word	0xffffffff


	//   ....[7]....
        /*03b8*/ 	.word	0xffffffff


	//   ....[8]....
        /*03bc*/ 	.word	0xffffffff


	//   ....[9]....
        /*03c0*/ 	.word	0xffffffff


	//   ....[10]....
        /*03c4*/ 	.word	0x05000084


	//   ....[11]....
        /*03c8*/ 	.word	0x05000084


	//   ....[12]....
        /*03cc*/ 	.word	0x05000084


	//   ....[13]....
        /*03d0*/ 	.word	0x05000084


	//   ....[14]....
        /*03d4*/ 	.word	0x05000084


	//   ....[15]....
        /*03d8*/ 	.word	0x05000084


	//   ....[16]....
        /*03dc*/ 	.word	0x05000084


	//   ....[17]....
        /*03e0*/ 	.word	0x05000084


	//   ....[18]....
        /*03e4*/ 	.word	0x05000084


	//   ....[19]....
        /*03e8*/ 	.word	0x05000084


	//----- nvinfo : EIATTR_COOP_GROUP_INSTR_OFFSETS
	.align		4
.L_1656:
        /*03ec*/ 	.byte	0x04, 0x28
        /*03ee*/ 	.short	(.L_1658 - .L_1657)


	//   ....[0]....
.L_1657:
        /*03f0*/ 	.word	0x00004a80


	//   ....[1]....
        /*03f4*/ 	.word	0x00004ac0


	//   ....[2]....
        /*03f8*/ 	.word	0x00004ae0


	//   ....[3]....
        /*03fc*/ 	.word	0x00004b00


	//   ....[4]....
        /*0400*/ 	.word	0x00004b20


	//   ....[5]....
        /*0404*/ 	.word	0x00005370


	//   ....[6]....
        /*0408*/ 	.word	0x00005390


	//   ....[7]....
        /*040c*/ 	.word	0x000053b0


	//   ....[8]....
        /*0410*/ 	.word	0x000053d0


	//   ....[9]....
        /*0414*/ 	.word	0x000053f0


	//   ....[10]....
        /*0418*/ 	.word	0x00006a60


	//   ....[11]....
        /*041c*/ 	.word	0x00006b00


	//   ....[12]....
        /*0420*/ 	.word	0x00006b70


	//   ....[13]....
        /*0424*/ 	.word	0x00006be0


	//   ....[14]....
        /*0428*/ 	.word	0x00006c50


	//   ....[15]....
        /*042c*/ 	.word	0x00007510


	//   ....[16]....
        /*0430*/ 	.word	0x00007580


	//   ....[17]....
        /*0434*/ 	.word	0x000075f0


	//   ....[18]....
        /*0438*/ 	.word	0x00007660


	//   ....[19]....
        /*043c*/ 	.word	0x000076d0


	//----- nvinfo : EIATTR_VRC_CTA_INIT_COUNT
	.align		4
.L_1658:
        /*0440*/ 	.byte	0x02, 0x4a
	.zero		1
	.zero		1


	//----- nvinfo : EIATTR_EXIT_INSTR_OFFSETS
	.align		4
        /*0444*/ 	.byte	0x04, 0x1c
        /*0446*/ 	.short	(.L_1660 - .L_1659)


	//   ....[0]....
.L_1659:
        /*0448*/ 	.word	0x00001340


	//   ....[1]....
        /*044c*/ 	.word	0x000069f0


	//----- nvinfo : EIATTR_MAX_THREADS
	.align		4
.L_1660:
        /*0450*/ 	.byte	0x04, 0x05
        /*0452*/ 	.short	(.L_1662 - .L_1661)
.L_1661:
        /*0454*/ 	.word	0x00000080
        /*0458*/ 	.word	0x00000001
        /*045c*/ 	.word	0x00000001


	//----- nvinfo : EIATTR_CRS_STACK_SIZE
	.align		4
.L_1662:
        /*0460*/ 	.byte	0x04, 0x1e
        /*0462*/ 	.short	(.L_1664 - .L_1663)
.L_1663:
        /*0464*/ 	.word	0x00000000


	//----- nvinfo : EIATTR_CBANK_PARAM_SIZE
	.align		4
.L_1664:
        /*0468*/ 	.byte	0x03, 0x19
        /*046a*/ 	.short	0x00e8


	//----- nvinfo : EIATTR_PARAM_CBANK
	.align		4
        /*046c*/ 	.byte	0x04, 0x0a
        /*046e*/ 	.short	(.L_1666 - .L_1665)
	.align		4
.L_1665:
        /*0470*/ 	.word	index@(.nv.constant0._ZN10layer_norm13ln_fwd_kernelINS_13Kernel_traitsIf13__nv_bfloat16S2_S2_fjLj2048ELj1ELj4ELj1ELj16ENS_18Kernel_traits_baseILj2048EfS2_S2_S2_fjLj128EEEEELb0ELb1ELb0ELb0EEEvNS_9FwdParamsE)
        /*0474*/ 	.short	0x0380
        /*0476*/ 	.short	0x00e8


	//----- nvinfo : EIATTR_SW_WAR
	.align		4
.L_1666:
        /*0478*/ 	.byte	0x04, 0x36
        /*047a*/ 	.short	(.L_1668 - .L_1667)
.L_1667:
        /*047c*/ 	.word	0x00000008
.L_1668:


//--------------------- .nv.info._ZN10layer_norm13ln_fwd_kernelINS_13Kernel_traitsIf13__nv_bfloat16S2_S2_fjLj2048ELj1ELj4ELj1ELj16ENS_18Kernel_traits_baseILj2048EfS2_S2_S2_fjLj128EEEEELb0ELb1ELb0ELb1EEEvNS_9FwdParamsE --------------------------
	.section	.nv.info._ZN10layer_norm13ln_fwd_kernelINS_13Kernel_traitsIf13__nv_bfloat16S2_S2_fjLj2048ELj1ELj4ELj1ELj16ENS_18Kernel_traits_baseILj2048EfS2_S2_S2_fjLj128EEEEELb0ELb1ELb0ELb1EEEvNS_9FwdParamsE,"",@"SHT_CUDA_INFO"
	.sectionflags	@""
	.align	4


	//----- nvinfo : EIATTR_CUDA_API_VERSION
	.align		4
        /*0000*/ 	.byte	0x04, 0x37
        /*0002*/ 	.short	(.L_1670 - .L_1669)
.L_1669:
        /*0004*/ 	.word	0x00000082


	//----- nvinfo : EIATTR_KPARAM_INFO
	.align		4
.L_1670:
        /*0008*/ 	.byte	0x04, 0x17
        /*000a*/ 	.short	(.L_1672 - .L_1671)
.L_1671:
        /*000c*/ 	.word	0x00000000
        /*0010*/ 	.short	0x0000
        /*0012*/ 	.short	0x0000
        /*0014*/ 	.byte	0x00, 0xf0, 0xa1, 0x03


	//----- nvinfo : EIATTR_SPARSE_MMA_MASK
	.align		4
.L_1672:
        /*0018*/ 	.byte	0x03, 0x50
        /*001a*/ 	.short	0x0000


	//----- nvinfo : EIATTR_MAXREG_COUNT
	.align		4
        /*001c*/ 	.byte	0x03, 0x1b
        /*001e*/ 	.short	0x00ff


	//----- nvinfo : EIATTR_ANNOTATIONS
	.align		4
        /*0020*/ 	.byte	0x04, 0x55
        /*0022*/ 	.short	(.L_1674 - .L_1673)


	//   ....[0]....
.L_1673:
        /* <DEDUP_REMOVED lines=41> */


	//----- nvinfo : EIATTR_MERCURY_ISA_VERSION
	.align		4
.L_1674:
        /*02a4*/ 	.byte	0x03, 0x5f
        /*02a6*/ 	.short	0x0101


	//----- nvinfo : EIATTR_COOP_GROUP_MASK_REGIDS
	.align		4
        /*02a8*/ 	.byte	0x04, 0x29
        /*02aa*/ 	.short	(.L_1676 - .L_1675)


	//   ....[0]....
.L_1675:
        /*02ac*/ 	.word	0xffffffff


	//   ....[1]....
        /*02b0*/ 	.word	0xffffffff


	//   ....[2]....
        /*02b4*/ 	.word	0xffffffff


	//   ....[3]....
        /*02b8*/ 	.word	0xffffffff


	//   ....[4]....
        /*02bc*/ 	.word	0xffffffff


	//   ....[5]....
        /*02c0*/ 	.word	0xffffffff


	//   ....[6]....
        /*02c4*/ 	.word	0xffffffff


	//   ....[7]....
        /*02c8*/ 	.word	0xffffffff


	//   ....[8]....
        /*02cc*/ 	.word	0xffffffff


	//   ....[9]....
        /*02d0*/ 	.word	0xffffffff


	//   ....[10]....
        /*02d4*/ 	.word	0xffffffff


	//   ....[11]....
        /*02d8*/ 	.word	0xffffffff


	//   ....[12]....
        /*02dc*/ 	.word	0xffffffff


	//   ....[13]....
        /*02e0*/ 	.word	0xffffffff


	//   ....[14]....
        /*02e4*/ 	.word	0xffffffff


	//   ....[15]....
        /*02e8*/ 	.word	0xffffffff


	//   ....[16]....
        /*02ec*/ 	.word	0xffffffff


	//   ....[17]....
        /*02f0*/ 	.word	0xffffffff


	//   ....[18]....
        /*02f4*/ 	.word	0xffffffff


	//   ....[19]....
        /*02f8*/ 	.word	0xffffffff


	//   ....[20]....
        /*02fc*/ 	.word	0x050000bc


	//   ....[21]....
        /*0300*/ 	.word	0x050000bc


	//   ....[22]....
        /*0304*/ 	.word	0x050000bc


	//   ....[23]....
        /*0308*/ 	.word	0x050000bc


	//   ....[24]....
        /*030c*/ 	.word	0x050000bc


	//   ....[25]....
        /*0310*/ 	.word	0x050000bc


	//   ....[26]....
        /*0314*/ 	.word	0x050000bc


	//   ....[27]....
        /*0318*/ 	.word	0x050000bc


	//   ....[28]....
        /*031c*/ 	.word	0x050000bc


	//   ....[29]....
        /*0320*/ 	.word	0x050000bc


	//   ....[30]....
        /*0324*/ 	.word	0x050000bc


	//   ....[31]....
        /*0328*/ 	.word	0x050000bc


	//   ....[32]....
        /*032c*/ 	.word	0x050000bc


	//   ....[33]....
        /*0330*/ 	.word	0x050000bc


	//   ....[34]....
        /*0334*/ 	.word	0x050000bc


	//   ....[35]....
        /*0338*/ 	.word	0x050000bc


	//   ....[36]....
        /*033c*/ 	.word	0x050000bc


	//   ....[37]....
        /*0340*/ 	.word	0x050000bc


	//   ....[38]....
        /*0344*/ 	.word	0x050000bc


	//   ....[39]....
        /*0348*/ 	.word	0x050000bc


	//----- nvinfo : EIATTR_COOP_GROUP_INSTR_OFFSETS
	.align		4
.L_1676:
        /*034c*/ 	.byte	0x04, 0x28
        /*034e*/ 	.short	(.L_1678 - .L_1677)


	//   ....[0]....
.L_1677:
        /*0350*/ 	.word	0x00003b80


	//   ....[1]....
        /*0354*/ 	.word	0x00003bb0


	//   ....[2]....
        /*0358*/ 	.word	0x00003bd0


	//   ....[3]....
        /*035c*/ 	.word	0x00003bf0


	//   ....[4]....
        /*0360*/ 	.word	0x00003c10


	//   ....[5]....
        /*0364*/ 	.word	0x00004440


	//   ....[6]....
        /*0368*/ 	.word	0x00004460


	//   ....[7]....
        /*036c*/ 	.word	0x00004480


	//   ....[8]....
        /*0370*/ 	.word	0x000044a0


	//   ....[9]....
        /*0374*/ 	.word	0x000044c0


	//   ....[10]....
        /*0378*/ 	.word	0x00007fc0


	//   ....[11]....
        /*037c*/ 	.word	0x00007ff0


	//   ....[12]....
        /*0380*/ 	.word	0x00008010


	//   ....[13]....
        /*0384*/ 	.word	0x00008030


	//   ....[14]....
        /*0388*/ 	.word	0x00008050


	//   ....[15]....
        /*038c*/ 	.word	0x00008880


	//   ....[16]....
        /*0390*/ 	.word	0x000088a0


	//   ....[17]....
        /*0394*/ 	.word	0x000088c0


	//   ....[18]....
        /*0398*/ 	.word	0x000088e0


	//   ....[19]....
        /*039c*/ 	.word	0x00008900


	//   ....[20]....
        /*03a0*/ 	.word	0x00009b80


	//   ....[21]....
        /*03a4*/ 	.word	0x00009c20


	//   ....[22]....
        /*03a8*/ 	.word	0x00009c90


	//   ....[23]....
        /*03ac*/ 	.word	0x00009d00


	//   ....[24]....
        /*03b0*/ 	.word	0x00009d70


	//   ....[25]....
        /*03b4*/ 	.word	0x0000a600


	//   ....[26]....
        /*03b8*/ 	.word	0x0000a670


	//   ....[27]....
        /*03bc*/ 	.word	0x0000a6e0


	//   ....[28]....
        /*03c0*/ 	.word	0x0000a750


	//   ....[29]....
        /*03c4*/ 	.word	0x0000a7c0


	//   ....[30]....
        /*03c8*/ 	.word	0x0000a850


	//   ....[31]....
        /*03cc*/ 	.word	0x0000a8f0


	//   ....[32]....
        /*03d0*/ 	.word	0x0000a960


	//   ....[33]....
        /*03d4*/ 	.word	0x0000a9d0


	//   ....[34]....
        /*03d8*/ 	.word	0x0000aa40


	//   ....[35]....
        /*03dc*/ 	.word	0x0000b2d0


	//   ....[36]....
        /*03e0*/ 	.word	0x0000b340


	//   ....[37]....
        /*03e4*/ 	.word	0x0000b3b0


	//   ....[38]....
        /*03e8*/ 	.word	0x0000b420


	//   ....[39]....
        /*03ec*/ 	.word	0x0000b490


	//----- nvinfo : EIATTR_VRC_CTA_INIT_COUNT
	.align		4
.L_1678:
        /*03f0*/ 	.byte	0x02, 0x4a
	.zero		1
	.zero		1


	//----- nvinfo : EIATTR_EXIT_INSTR_OFFSETS
	.align		4
        /*03f4*/ 	.byte	0x04, 0x1c
        /*03f6*/ 	.short	(.L_1680 - .L_1679)


	//   ....[0]....
.L_1679:
        /*03f8*/ 	.word	0x000009e0


	//   ....[1]....
        /*03fc*/ 	.word	0x000056b0


	//   ....[2]....
        /*0400*/ 	.word	0x00009b20


	//----- nvinfo : EIATTR_MAX_THREADS
	.align		4
.L_1680:
        /*0404*/ 	.byte	0x04, 0x05
        /*0406*/ 	.short	(.L_1682 - .L_1681)
.L_1681:
        /*0408*/ 	.word	0x00000080
        /*040c*/ 	.word	0x00000001
        /*0410*/ 	.word	0x00000001


	//----- nvinfo : EIATTR_CRS_STACK_SIZE
	.align		4
.L_1682:
        /*0414*/ 	.byte	0x04, 0x1e
        /*0416*/ 	.short	(.L_1684 - .L_1683)
.L_1683:
        /*0418*/ 	.word	0x00000000


	//----- nvinfo : EIATTR_CBANK_PARAM_SIZE
	.align		4
.L_1684:
        /*041c*/ 	.byte	0x03, 0x19
        /*041e*/ 	.short	0x00e8


	//----- nvinfo : EIATTR_PARAM_CBANK
	.align		4
        /*0420*/ 	.byte	0x04, 0x0a
        /*0422*/ 	.short	(.L_1686 - .L_1685)
	.align		4
.L_1685:
        /*0424*/ 	.word	index@(.nv.constant0._ZN10layer_norm13ln_fwd_kernelINS_13Kernel_traitsIf13__nv_bfloat16S2_S2_fjLj2048ELj1ELj4ELj1ELj16ENS_18Kernel_traits_baseILj2048EfS2_S2_S2_fjLj128EEEEELb0ELb1ELb0ELb1EEEvNS_9FwdParamsE)
        /*0428*/ 	.short	0x0380
        /*042a*/ 	.short	0x00e8


	//----- nvinfo : EIATTR_SW_WAR
	.align		4
.L_1686:
        /*042c*/ 	.byte	0x04, 0x36
        /*042e*/ 	.short	(.L_1688 - .L_1687)
.L_1687:
        /*0430*/ 	.word	0x00000008
.L_1688:


//--------------------- .nv.info._ZN10layer_norm13ln_fwd_kernelINS_13Kernel_traitsIf13__nv_bfloat16S2_S2_fjLj2048ELj1ELj4ELj1ELj16ENS_18Kernel_traits_baseILj2048EfS2_S2_S2_fjLj128EEEEELb0ELb1ELb1ELb0EEEvNS_9FwdParamsE --------------------------
	.section	.nv.info._ZN10layer_norm13ln_fwd_kernelINS_13Kernel_traitsIf13__nv_bfloat16S2_S2_fjLj2048ELj1ELj4ELj1ELj16ENS_18Kernel_traits_baseILj2048EfS2_S2_S2_fjLj128EEEEELb0ELb1ELb1ELb0EEEvNS_9FwdParamsE,"",@"SHT_CUDA_INFO"
	.sectionflags	@""
	.align	4


	//----- nvinfo : EIATTR_CUDA_API_VERSION
	.align		4
        /*0000*/ 	.byte	0x04, 0x37
        /*0002*/ 	.short	(.L_1690 - .L_1689)
.L_1689:
        /*0004*/ 	.word	0x00000082


	//----- nvinfo : EIATTR_KPARAM_INFO
	.align		4
.L_1690:
        /*0008*/ 	.byte	0x04, 0x17
        /*000a*/ 	.short	(.L_1692 - .L_1691)
.L_1691:
        /*000c*/ 	.word	0x00000000
        /*0010*/ 	.short	0x0000
        /*0012*/ 	.short	0x0000
        /*0014*/ 	.byte	0x00, 0xf0, 0xa1, 0x03


	//----- nvinfo : EIATTR_SPARSE_MMA_MASK
	.align		4
.L_1692:
        /*0018*/ 	.byte	0x03, 0x50
        /*001a*/ 	.short	0x0000


	//----- nvinfo : EIATTR_MAXREG_COUNT
	.align		4
        /*001c*/ 	.byte	0x03, 0x1b
        /*001e*/ 	.short	0x00ff


	//----- nvinfo : EIATTR_ANNOTATIONS
	.align		4
        /*0020*/ 	.byte	0x04, 0x55
        /*0022*/ 	.short	(.L_1694 - .L_1693)


	//   ....[0]....
.L_1693:
        /* <DEDUP_REMOVED lines=53> */


	//----- nvinfo : EIATTR_MERCURY_ISA_VERSION
	.align		4
.L_1694:
        /*0364*/ 	.byte	0x03, 0x5f
        /*0366*/ 	.short	0x0101


	//----- nvinfo : EIATTR_COOP_GROUP_MASK_REGIDS
	.align		4
        /*0368*/ 	.byte	0x04, 0x29
        /*036a*/ 	.short	(.L_1696 - .L_1695)


	//   ....[0]....
.L_1695:
        /*036c*/ 	.word	0xffffffff


	//   ....[1]....
        /*0370*/ 	.word	0xffffffff


	//   ....[2]....
        /*0374*/ 	.word	0xffffffff


	//   ....[3]....
        /*0378*/ 	.word	0xffffffff


	//   ....[4]....
        /*037c*/ 	.word	0xffffffff


	//   ....[5]....
        /*0380*/ 	.word	0xffffffff


	//   ....[6]....
        /*0384*/ 	.word	0xffffffff


	//   ....[7]....
        /*0388*/ 	.word	0xffffffff


	//   ....[8]....
        /*038c*/ 	.word	0xffffffff


	//   ....[9]....
        /*0390*/ 	.word	0xffffffff


	//   ....[10]....
        /*0394*/ 	.word	0x05000098


	//   ....[11]....
        /*0398*/ 	.word	0x05000098


	//   ....[12]....
        /*039c*/ 	.word	0x05000098


	//   ....[13]....
        /*03a0*/ 	.word	0x05000098


	//   ....[14]....
        /*03a4*/ 	.word	0x05000098


	//   ....[15]....
        /*03a8*/ 	.word	0x05000098


	//   ....[16]....
        /*03ac*/ 	.word	0x05000098


	//   ....[17]....
        /*03b0*/ 	.word	0x05000098


	//   ....[18]....
        /*03b4*/ 	.word	0x05000098


	//   ....[19]....
        /*03b8*/ 	.word	0x05000098


	//----- nvinfo : EIATTR_COOP_GROUP_INSTR_OFFSETS
	.align		4
.L_1696:
        /*03bc*/ 	.byte	0x04, 0x28
        /*03be*/ 	.short	(.L_1698 - .L_1697)


	//   ....[0]....
.L_1697:
        /*03c0*/ 	.word	0x000062e0


	//   ....[1]....
        /*03c4*/ 	.word	0x00006320


	//   ....[2]....
        /*03c8*/ 	.word	0x00006340


	//   ....[3]....
        /*03cc*/ 	.word	0x00006360


	//   ....[4]....
        /*03d0*/ 	.word	0x00006380


	//   ....[5]....
        /*03d4*/ 	.word	0x00006bd0


	//   ....[6]....
        /*03d8*/ 	.word	0x00006bf0


	//   ....[7]....
        /*03dc*/ 	.word	0x00006c10


	//   ....[8]....
        /*03e0*/ 	.word	0x00006c30


	//   ....[9]....
        /*03e4*/ 	.word	0x00006c50


	//   ....[10]....
        /*03e8*/ 	.word	0x00008290


	//   ....[11]....
        /*03ec*/ 	.word	0x00008330


	//   ....[12]....
        /*03f0*/ 	.word	0x000083a0


	//   ....[13]....
        /*03f4*/ 	.word	0x00008410


	//   ....[14]....
        /*03f8*/ 	.word	0x00008480


	//   ....[15]....
        /*03fc*/ 	.word	0x00008d40


	//   ....[16]....
        /*0400*/ 	.word	0x00008db0


	//   ....[17]....
        /*0404*/ 	.word	0x00008e20


	//   ....[18]....
        /*0408*/ 	.word	0x00008e90


	//   ....[19]....
        /*040c*/ 	.word	0x00008f00


	//----- nvinfo : EIATTR_VRC_CTA_INIT_COUNT
	.align		4
.L_1698:
        /*0410*/ 	.byte	0x02, 0x4a
	.zero		1
	.zero		1


	//----- nvinfo : EIATTR_EXIT_INSTR_OFFSETS
	.align		4
        /*0414*/ 	.byte	0x04, 0x1c
        /*0416*/ 	.short	(.L_1700 - .L_1699)


	//   ....[0]....
.L_1699:
        /*0418*/ 	.word	0x00001500


	//   ....[1]....
        /*041c*/ 	.word	0x00008220


	//----- nvinfo : EIATTR_MAX_THREADS
	.align		4
.L_1700:
        /*0420*/ 	.byte	0x04, 0x05
        /*0422*/ 	.short	(.L_1702 - .L_1701)
.L_1701:
        /*0424*/ 	.word	0x00000080
        /*0428*/ 	.word	0x00000001
        /*042c*/ 	.word	0x00000001


	//----- nvinfo : EIATTR_CRS_STACK_SIZE
	.align		4
.L_1702:
        /*0430*/ 	.byte	0x04, 0x1e
        /*0432*/ 	.short	(.L_1704 - .L_1703)
.L_1703:
        /*0434*/ 	.word	0x00000000


	//----- nvinfo : EIATTR_CBANK_PARAM_SIZE
	.align		4
.L_1704:
        /*0438*/ 	.byte	0x03, 0x19
        /*043a*/ 	.short	0x00e8


	//----- nvinfo : EIATTR_PARAM_CBANK
	.align		4
        /*043c*/ 	.byte	0x04, 0x0a
        /*043e*/ 	.short	(.L_1706 - .L_1705)
	.align		4
.L_1705:
        /*0440*/ 	.word	index@(.nv.constant0._ZN10layer_norm13ln_fwd_kernelINS_13Kernel_traitsIf13__nv_bfloat16S2_S2_fjLj2048ELj1ELj4ELj1ELj16ENS_18Kernel_traits_baseILj2048EfS2_S2_S2_fjLj128EEEEELb0ELb1ELb1ELb0EEEvNS_9FwdParamsE)
        /*0444*/ 	.short	0x0380
        /*0446*/ 	.short	0x00e8


	//----- nvinfo : EIATTR_SW_WAR
	.align		4
.L_1706:
        /*0448*/ 	.byte	0x04, 0x36
        /*044a*/ 	.short	(.L_1708 - .L_1707)
.L_1707:
        /*044c*/ 	.word	0x00000008
.L_1708:


//--------------------- .nv.info._ZN10layer_norm13ln_fwd_kernelINS_13Kernel_traitsIf13__nv_bfloat16S2_S2_fjLj2048ELj1ELj4ELj1ELj16ENS_18Kernel_traits_baseILj2048EfS2_S2_S2_fjLj128EEEEELb0ELb1ELb1ELb1EEEvNS_9FwdParamsE --------------------------
	.section	.nv.info._ZN10layer_norm13ln_fwd_kernelINS_13Kernel_traitsIf13__nv_bfloat16S2_S2_fjLj2048ELj1ELj4ELj1ELj16ENS_18Kernel_traits_baseILj2048EfS2_S2_S2_fjLj128EEEEELb0ELb1ELb1ELb1EEEvNS_9FwdParamsE,"",@"SHT_CUDA_INFO"
	.sectionflags	@""
	.align	4


	//----- nvinfo : EIATTR_CUDA_API_VERSION
	.align		4
        /*0000*/ 	.byte	0x04, 0x37
        /*0002*/ 	.short	(.L_1710 - .L_1709)
.L_1709:
        /*0004*/ 	.word	0x00000082


	//----- nvinfo : EIATTR_KPARAM_INFO
	.align		4
.L_1710:
        /*0008*/ 	.byte	0x04, 0x17
        /*000a*/ 	.short	(.L_1712 - .L_1711)
.L_1711:
        /*000c*/ 	.word	0x00000000
        /*0010*/ 	.short	0x0000
        /*0012*/ 	.short	0x0000
        /*0014*/ 	.byte	0x00, 0xf0, 0xa1, 0x03


	//----- nvinfo : EIATTR_SPARSE_MMA_MASK
	.align		4
.L_1712:
        /*0018*/ 	.byte	0x03, 0x50
        /*001a*/ 	.short	0x0000


	//----- nvinfo : EIATTR_MAXREG_COUNT
	.align		4
        /*001c*/ 	.byte	0x03, 0x1b
        /*001e*/ 	.short	0x00ff


	//----- nvinfo : EIATTR_ANNOTATIONS
	.align		4
        /*0020*/ 	.byte	0x04, 0x55
        /*0022*/ 	.short	(.L_1714 - .L_1713)


	//   ....[0]....
.L_1713:
        /* <DEDUP_REMOVED lines=36> */


	//----- nvinfo : EIATTR_MERCURY_ISA_VERSION
	.align		4
.L_1714:
        /*0254*/ 	.byte	0x03, 0x5f
        /*0256*/ 	.short	0x0101


	//----- nvinfo : EIATTR_COOP_GROUP_MASK_REGIDS
	.align		4
        /*0258*/ 	.byte	0x04, 0x29
        /*025a*/ 	.short	(.L_1716 - .L_1715)


	//   ....[0]....
.L_1715:
        /*025c*/ 	.word	0xffffffff


	//   ....[1]....
        /*0260*/ 	.word	0xffffffff


	//   ....[2]....
        /*0264*/ 	.word	0xffffffff


	//   ....[3]....
        /*0268*/ 	.word	0xffffffff


	//   ....[4]....
        /*026c*/ 	.word	0xffffffff


	//   ....[5]....
        /*0270*/ 	.word	0xffffffff


	//   ....[6]....
        /*0274*/ 	.word	0xffffffff


	//   ....[7]....
        /*0278*/ 	.word	0xffffffff


	//   ....[8]....
        /*027c*/ 	.word	0xffffffff


	//   ....[9]....
        /*0280*/ 	.word	0xffffffff


	//   ....[10]....
        /*0284*/ 	.word	0x050000bc


	//   ....[11]....
        /*0288*/ 	.word	0x050000bc


	//   ....[12]....
        /*028c*/ 	.word	0x050000bc


	//   ....[13]....
        /*0290*/ 	.word	0x050000bc


	//   ....[14]....
        /*0294*/ 	.word	0x050000bc


	//   ....[15]....
        /*0298*/ 	.word	0x050000bc


	//   ....[16]....
        /*029c*/ 	.word	0x050000bc


	//   ....[17]....
        /*02a0*/ 	.word	0x050000bc


	//   ....[18]....
        /*02a4*/ 	.word	0x050000bc


	//   ....[19]....
        /*02a8*/ 	.word	0x050000bc


	//----- nvinfo : EIATTR_COOP_GROUP_INSTR_OFFSETS
	.align		4
.L_1716:
        /*02ac*/ 	.byte	0x04, 0x28
        /*02ae*/ 	.short	(.L_1718 - .L_1717)


	//   ....[0]....
.L_1717:
        /*02b0*/ 	.word	0x00005300


	//   ....[1]....
        /*02b4*/ 	.word	0x00005330


	//   ....[2]....
        /*02b8*/ 	.word	0x00005350


	//   ....[3]....
        /*02bc*/ 	.word	0x00005370


	//   ....[4]....
        /*02c0*/ 	.word	0x00005390


	//   ....[5]....
        /*02c4*/ 	.word	0x00005bc0


	//   ....[6]....
        /*02c8*/ 	.word	0x00005be0


	//   ....[7]....
        /*02cc*/ 	.word	0x00005c00


	//   ....[8]....
        /*02d0*/ 	.word	0x00005c20


	//   ....[9]....
        /*02d4*/ 	.word	0x00005c40


	//   ....[10]....
        /*02d8*/ 	.word	0x00006fb0


	//   ....[11]....
        /*02dc*/ 	.word	0x00007050


	//   ....[12]....
        /*02e0*/ 	.word	0x000070c0


	//   ....[13]....
        /*02e4*/ 	.word	0x00007130


	//   ....[14]....
        /*02e8*/ 	.word	0x000071a0


	//   ....[15]....
        /*02ec*/ 	.word	0x00007a30


	//   ....[16]....
        /*02f0*/ 	.word	0x00007aa0


	//   ....[17]....
        /*02f4*/ 	.word	0x00007b10


	//   ....[18]....
        /*02f8*/ 	.word	0x00007b80


	//   ....[19]....
        /*02fc*/ 	.word	0x00007bf0


	//----- nvinfo : EIATTR_VRC_CTA_INIT_COUNT
	.align		4
.L_1718:
        /*0300*/ 	.byte	0x02, 0x4a
	.zero		1
	.zero		1


	//----- nvinfo : EIATTR_EXIT_INSTR_OFFSETS
	.align		4
        /*0304*/ 	.byte	0x04, 0x1c
        /*0306*/ 	.short	(.L_1720 - .L_1719)


	//   ....[0]....
.L_1719:
        /*0308*/ 	.word	0x00000a10


	//   ....[1]....
        /*030c*/ 	.word	0x00006f40


	//----- nvinfo : EIATTR_MAX_THREADS
	.align		4
.L_1720:
        /*0310*/ 	.byte	0x04, 0x05
        /*0312*/ 	.short	(.L_1722 - .L_1721)
.L_1721:
        /*0314*/ 	.word	0x00000080
        /*0318*/ 	.word	0x00000001
        /*031c*/ 	.word	0x00000001


	//----- nvinfo : EIATTR_CRS_STACK_SIZE
	.align		4
.L_1722:
        /*0320*/ 	.byte	0x04, 0x1e
        /*0322*/ 	.short	(.L_1724 - .L_1723)
.L_1723:
        /*0324*/ 	.word	0x00000000


	//----- nvinfo : EIATTR_CBANK_PARAM_SIZE
	.align		4
.L_1724:
        /*0328*/ 	.byte	0x03, 0x19
        /*032a*/ 	.short	0x00e8


	//----- nvinfo : EIATTR_PARAM_CBANK
	.align		4
        /*032c*/ 	.byte	0x04, 0x0a
        /*032e*/ 	.short	(.L_1726 - .L_1725)
	.align		4
.L_1725:
        /*0330*/ 	.word	index@(.nv.constant0._ZN10layer_norm13ln_fwd_kernelINS_13Kernel_traitsIf13__nv_bfloat16S2_S2_fjLj2048ELj1ELj4ELj1ELj16ENS_18Kernel_traits_baseILj2048EfS2_S2_S2_fjLj128EEEEELb0ELb1ELb1ELb1EEEvNS_9FwdParamsE)
        /*0334*/ 	.short	0x0380
        /*0336*/ 	.short	0x00e8


	//----- nvinfo : EIATTR_SW_WAR
	.align		4
.L_1726:
        /*0338*/ 	.byte	0x04, 0x36
        /*033a*/ 	.short	(.L_1728 - .L_1727)
.L_1727:
        /*033c*/ 	.word	0x00000008
.L_1728:


//--------------------- .nv.info._ZN10layer_norm13ln_fwd_kernelINS_13Kernel_traitsIf13__nv_bfloat16S2_S2_fjLj2048ELj1ELj4ELj1ELj16ENS_18Kernel_traits_baseILj2048EfS2_S2_S2_fjLj128EEEEELb1ELb0ELb0ELb0EEEvNS_9FwdParamsE --------------------------
	.section	.nv.info._ZN10layer_norm13ln_fwd_kernelINS_13Kernel_traitsIf13__nv_bfloat16S2_S2_fjLj2048ELj1ELj4ELj1ELj16ENS_18Kernel_traits_baseILj2048EfS2_S2_S2_fjLj128EEEEELb1ELb0ELb0ELb0EEEvNS_9FwdParamsE,"",@"SHT_CUDA_INFO"
	.sectionflags	@""
	.align	4


	//----- nvinfo : EIATTR_CUDA_API_VERSION
	.align		4
        /*0000*/ 	.byte	0x04, 0x37
        /*0002*/ 	.short	(.L_1730 - .L_1729)
.L_1729:
        /*0004*/ 	.word	0x00000082


	//----- nvinfo : EIATTR_KPARAM_INFO
	.align		4
.L_1730:
        /*0008*/ 	.byte	0x04, 0x17
        /*000a*/ 	.short	(.L_1732 - .L_1731)
.L_1731:
        /*000c*/ 	.word	0x00000000
        /*0010*/ 	.short	0x0000
        /*0012*/ 	.short	0x0000
        /*0014*/ 	.byte	0x00, 0xf0, 0xa1, 0x03


	//----- nvinfo : EIATTR_SPARSE_MMA_MASK
	.align		4
.L_1732:
        /*0018*/ 	.byte	0x03, 0x50
        /*001a*/ 	.short	0x0000


	//----- nvinfo : EIATTR_MAXREG_COUNT
	.align		4
        /*001c*/ 	.byte	0x03, 0x1b
        /*001e*/ 	.short	0x00ff


	//----- nvinfo : EIATTR_MERCURY_ISA_VERSION
	.align		4
        /*0020*/ 	.byte	0x03, 0x5f
        /*0022*/ 	.short	0x0101


	//----- nvinfo : EIATTR_COOP_GROUP_MASK_REGIDS
	.align		4
        /*0024*/ 	.byte	0x04, 0x29
        /*0026*/ 	.short	(.L_1734 - .L_1733)


	//   ....[0]....
.L_1733:
        /*0028*/ 	.word	0xffffffff


	//   ....[1]....
        /*002c*/ 	.word	0xffffffff


	//   ....[2]....
        /*0030*/ 	.word	0xffffffff


	//   ....[3]....
        /*0034*/ 	.word	0xffffffff


	//   ....[4]....
        /*0038*/ 	.word	0xffffffff


	//   ....[5]....
        /*003c*/ 	.word	0xffffffff


	//   ....[6]....
        /*0040*/ 	.word	0xffffffff


	//   ....[7]....
        /*0044*/ 	.word	0xffffffff


	//   ....[8]....
        /*0048*/ 	.word	0xffffffff


	//   ....[9]....
        /*004c*/ 	.word	0xffffffff


	//   ....[10]....
        /*0050*/ 	.word	0x050000a7


	//   ....[11]....
        /*0054*/ 	.word	0x050000a7


	//   ....[12]....
        /*0058*/ 	.word	0x050000a7


	//   ....[13]....
        /*005c*/ 	.word	0x050000a7


	//   ....[14]....
        /*0060*/ 	.word	0x050000a7


	//   ....[15]....
        /*0064*/ 	.word	0x050000a7


	//   ....[16]....
        /*0068*/ 	.word	0x050000a7


	//   ....[17]....
        /*006c*/ 	.word	0x050000a7


	//   ....[18]....
        /*0070*/ 	.word	0x050000a7


	//   ....[19]....
        /*0074*/ 	.word	0x050000a7


	//----- nvinfo : EIATTR_COOP_GROUP_INSTR_OFFSETS
	.align		4
.L_1734:
        /*0078*/ 	.byte	0x04, 0x28
        /*007a*/ 	.short	(.L_1736 - .L_1735)


	//   ....[0]....
.L_1735:
        /*007c*/ 	.word	0x0002bdc0


	//   ....[1]....
        /*0080*/ 	.word	0x0002bdf0


	//   ....[2]....
        /*0084*/ 	.word	0x0002be10


	//   ....[3]....
        /*0088*/ 	.word	0x0002be30


	//   ....[4]....
        /*008c*/ 	.word	0x0002be60


	//   ....[5]....
        /*0090*/ 	.word	0x0002c6c0


	//   ....[6]....
        /*0094*/ 	.word	0x0002c6e0


	//   ....[7]....
        /*0098*/ 	.word	0x0002c700


	//   ....[8]....
        /*009c*/ 	.word	0x0002c720


	//   ....[9]....
        /*00a0*/ 	.word	0x0002c740


	//   ....[10]....
        /*00a4*/ 	.word	0x0002daf0


	//   ....[11]....
        /*00a8*/ 	.word	0x0002db90


	//   ....[12]....
        /*00ac*/ 	.word	0x0002dc00


	//   ....[13]....
        /*00b0*/ 	.word	0x0002dc70


	//   ....[14]....
        /*00b4*/ 	.word	0x0002dcf0


	//   ....[15]....
        /*00b8*/ 	.word	0x0002e5b0


	//   ....[16]....
        /*00bc*/ 	.word	0x0002e620


	//   ....[17]....
        /*00c0*/ 	.word	0x0002e690


	//   ....[18]....
        /*00c4*/ 	.word	0x0002e700


	//   ....[19]....
        /*00c8*/ 	.word	0x0002e770


	//----- nvinfo : EIATTR_VRC_CTA_INIT_COUNT
	.align		4
.L_1736:
        /*00cc*/ 	.byte	0x02, 0x4a
	.zero		1
	.zero		1


	//----- nvinfo : EIATTR_EXIT_INSTR_OFFSETS
	.align		4
        /*00d0*/ 	.byte	0x04, 0x1c
        /*00d2*/ 	.short	(.L_1738 - .L_1737)


	//   ....[0]....
.L_1737:
        /*00d4*/ 	.word	0x00000db0


	//   ....[1]....
        /*00d8*/ 	.word	0x0002da80


	//----- nvinfo : EIATTR_INDIRECT_BRANCH_TARGETS
	.align		4
.L_1738:
        /*00dc*/ 	.byte	0x04, 0x34
        /*00de*/ 	.short	(.L_1740 - .L_1739)


	//   ....[0]....
.L_1739:
        /*00e0*/ 	.word	.L_x_71292@srel
        /*00e4*/ 	.short	0x0
        /*00e6*/ 	.short	0x0
        /*00e8*/ 	.word	0x3
        /*00ec*/ 	.word	.L_x_71293@srel
        /*00f0*/ 	.word	.L_x_71294@srel
        /*00f4*/ 	.word	.L_x_71295@srel


	//----- nvinfo : EIATTR_MAX_THREADS
	.align		4
.L_1740:
        /*00f8*/ 	.byte	0x04, 0x05
        /*00fa*/ 	.short	(.L_1742 - .L_1741)
.L_1741:
        /*00fc*/ 	.word	0x00000080
        /*0100*/ 	.word	0x00000001
        /*0104*/ 	.word	0x00000001


	//----- nvinfo : EIATTR_CRS_STACK_SIZE
	.align		4
.L_1742:
        /*0108*/ 	.byte	0x04, 0x1e
        /*010a*/ 	.short	(.L_1744 - .L_1743)
.L_1743:
        /*010c*/ 	.word	0x00000000


	//----- nvinfo : EIATTR_CBANK_PARAM_SIZE
	.align		4
.L_1744:
        /*0110*/ 	.byte	0x03, 0x19
        /*0112*/ 	.short	0x00e8


	//----- nvinfo : EIATTR_PARAM_CBANK
	.align		4
        /*0114*/ 	.byte	0x04, 0x0a
        /*0116*/ 	.short	(.L_1746 - .L_1745)
	.align		4
.L_1745:
        /*0118*/ 	.word	index@(.nv.constant0._ZN10layer_norm13ln_fwd_kernelINS_13Kernel_traitsIf13__nv_bfloat16S2_S2_fjLj2048ELj1ELj4ELj1ELj16ENS_18Kernel_traits_baseILj2048EfS2_S2_S2_fjLj128EEEEELb1ELb0ELb0ELb0EEEvNS_9FwdParamsE)
        /*011c*/ 	.short	0x0380
        /*011e*/ 	.short	0x00e8


	//----- nvinfo : EIATTR_SW_WAR
	.align		4
.L_1746:
        /*0120*/ 	.byte	0x04, 0x36
        /*0122*/ 	.short	(.L_1748 - .L_1747)
.L_1747:
        /*0124*/ 	.word	0x00000008
.L_1748:


//--------------------- .nv.info._ZN10layer_norm13ln_fwd_kernelINS_13Kernel_traitsIf13__nv_bfloat16S2_S2_fjLj2048ELj1ELj4ELj1ELj16ENS_18Kernel_traits_baseILj2048EfS2_S2_S2_fjLj128EEEEELb1ELb0ELb0ELb1EEEvNS_9FwdParamsE --------------------------
	.section	.nv.info._ZN10layer_norm13ln_fwd_kernelINS_13Kernel_traitsIf13__nv_bfloat16S2_S2_fjLj2048ELj1ELj4ELj1ELj16ENS_18Kernel_traits_baseILj2048EfS2_S2_S2_fjLj128EEEEELb1ELb0ELb0ELb1EEEvNS_9FwdParamsE,"",@"SHT_CUDA_INFO"
	.sectionflags	@""
	.align	4


	//----- nvinfo : EIATTR_CUDA_API_VERSION
	.align		4
        /*0000*/ 	.byte	0x04, 0x37
        /*0002*/ 	.short	(.L_1750 - .L_1749)
.L_1749:
        /*0004*/ 	.word	0x00000082


	//----- nvinfo : EIATTR_KPARAM_INFO
	.align		4
.L_1750:
        /*0008*/ 	.byte	0x04, 0x17
        /*000a*/ 	.short	(.L_1752 - .L_1751)
.L_1751:
        /*000c*/ 	.word	0x00000000
        /*0010*/ 	.short	0x0000
        /*0012*/ 	.short	0x0000
        /*0014*/ 	.byte	0x00, 0xf0, 0xa1, 0x03


	//----- nvinfo : EIATTR_SPARSE_MMA_MASK
	.align		4
.L_1752:
        /*0018*/ 	.byte	0x03, 0x50
        /*001a*/ 	.short	0x0000


	//----- nvinfo : EIATTR_MAXREG_COUNT
	.align		4
        /*001c*/ 	.byte	0x03, 0x1b
        /*001e*/ 	.short	0x00ff


	//----- nvinfo : EIATTR_MERCURY_ISA_VERSION
	.align		4
        /*0020*/ 	.byte	0x03, 0x5f
        /*0022*/ 	.short	0x0101


	//----- nvinfo : EIATTR_COOP_GROUP_MASK_REGIDS
	.align		4
        /*0024*/ 	.byte	0x04, 0x29
        /*0026*/ 	.short	(.L_1754 - .L_1753)


	//   ....[0]....
.L_1753:
        /*0028*/ 	.word	0xffffffff


	//   ....[1]....
        /*002c*/ 	.word	0xffffffff


	//   ....[2]....
        /*0030*/ 	.word	0xffffffff


	//   ....[3]....
        /*0034*/ 	.word	0xffffffff


	//   ....[4]....
        /*0038*/ 	.word	0xffffffff


	//   ....[5]....
        /*003c*/ 	.word	0xffffffff


	//   ....[6]....
        /*0040*/ 	.word	0xffffffff


	//   ....[7]....
        /*0044*/ 	.word	0xffffffff


	//   ....[8]....
        /*0048*/ 	.word	0xffffffff


	//   ....[9]....
        /*004c*/ 	.word	0xffffffff


	//   ....[10]....
        /*0050*/ 	.word	0x050000a2


	//   ....[11]....
        /*0054*/ 	.word	0x050000a2


	//   ....[12]....
        /*0058*/ 	.word	0x050000a2


	//   ....[13]....
        /*005c*/ 	.word	0x050000a2


	//   ....[14]....
        /*0060*/ 	.word	0x050000a2


	//   ....[15]....
        /*0064*/ 	.word	0x050000a2


	//   ....[16]....
        /*0068*/ 	.word	0x050000a2


	//   ....[17]....
        /*006c*/ 	.word	0x050000a2


	//   ....[18]....
        /*0070*/ 	.word	0x050000a2


	//   ....[19]....
        /*0074*/ 	.word	0x050000a2


	//----- nvinfo : EIATTR_COOP_GROUP_INSTR_OFFSETS
	.align		4
.L_1754:
        /*0078*/ 	.byte	0x04, 0x28
        /*007a*/ 	.short	(.L_1756 - .L_1755)


	//   ....[0]....
.L_1755:
        /*007c*/ 	.word	0x0002afe0


	//   ....[1]....
        /*0080*/ 	.word	0x0002b000


	//   ....[2]....
        /*0084*/ 	.word	0x0002b020


	//   ....[3]....
        /*0088*/ 	.word	0x0002b040


	//   ....[4]....
        /*008c*/ 	.word	0x0002b070


	//   ....[5]....
        /*0090*/ 	.word	0x0002b8a0


	//   ....[6]....
        /*0094*/ 	.word	0x0002b8c0


	//   ....[7]....
        /*0098*/ 	.word	0x0002b8e0


	//   ....[8]....
        /*009c*/ 	.word	0x0002b900


	//   ....[9]....
        /*00a0*/ 	.word	0x0002b920


	//   ....[10]....
        /*00a4*/ 	.word	0x0002c9f0


	//   ....[11]....
        /*00a8*/ 	.word	0x0002ca90


	//   ....[12]....
        /*00ac*/ 	.word	0x0002cb00


	//   ....[13]....
        /*00b0*/ 	.word	0x0002cb70


	//   ....[14]....
        /*00b4*/ 	.word	0x0002cbf0


	//   ....[15]....
        /*00b8*/ 	.word	0x0002d470


	//   ....[16]....
        /*00bc*/ 	.word	0x0002d4e0


	//   ....[17]....
        /*00c0*/ 	.word	0x0002d550


	//   ....[18]....
        /*00c4*/ 	.word	0x0002d5c0


	//   ....[19]....
        /*00c8*/ 	.word	0x0002d630


	//----- nvinfo : EIATTR_VRC_CTA_INIT_COUNT
	.align		4
.L_1756:
        /*00cc*/ 	.byte	0x02, 0x4a
	.zero		1
	.zero		1


	//----- nvinfo : EIATTR_EXIT_INSTR_OFFSETS
	.align		4
        /*00d0*/ 	.byte	0x04, 0x1c
        /*00d2*/ 	.short	(.L_1758 - .L_1757)


	//   ....[0]....
.L_1757:
        /*00d4*/ 	.word	0x000008b0


	//   ....[1]....
        /*00d8*/ 	.word	0x0002c980


	//----- nvinfo : EIATTR_INDIRECT_BRANCH_TARGETS
	.align		4
.L_1758:
        /*00dc*/ 	.byte	0x04, 0x34
        /*00de*/ 	.short	(.L_1760 - .L_1759)


	//   ....[0]....
.L_1759:
        /*00e0*/ 	.word	.L_x_71296@srel
        /*00e4*/ 	.short	0x0
        /*00e6*/ 	.short	0x0
        /*00e8*/ 	.word	0x3
        /*00ec*/ 	.word	.L_x_71297@srel
        /*00f0*/ 	.word	.L_x_71298@srel
        /*00f4*/ 	.word	.L_x_71299@srel


	//----- nvinfo : EIATTR_MAX_THREADS
	.align		4
.L_1760:
        /*00f8*/ 	.byte	0x04, 0x05
        /*00fa*/ 	.short	(.L_1762 - .L_1761)
.L_1761:
        /*00fc*/ 	.word	0x00000080
        /*0100*/ 	.word	0x00000001
        /*0104*/ 	.word	0x00000001


	//----- nvinfo : EIATTR_CRS_STACK_SIZE
	.align		4
.L_1762:
        /*0108*/ 	.byte	0x04, 0x1e
        /*010a*/ 	.short	(.L_1764 - .L_1763)
.L_1763:
        /*010c*/ 	.word	0x00000000


	//----- nvinfo : EIATTR_CBANK_PARAM_SIZE
	.align		4
.L_1764:
        /*0110*/ 	.byte	0x03, 0x19
        /*0112*/ 	.short	0x00e8


	//----- nvinfo : EIATTR_PARAM_CBANK
	.align		4
        /*0114*/ 	.byte	0x04, 0x0a
        /*0116*/ 	.short	(.L_1766 - .L_1765)
	.align		4
.L_1765:
        /*0118*/ 	.word	index@(.nv.constant0._ZN10layer_norm13ln_fwd_kernelINS_13Kernel_traitsIf13__nv_bfloat16S2_S2_fjLj2048ELj1ELj4ELj1ELj16ENS_18Kernel_traits_baseILj2048EfS2_S2_S2_fjLj128EEEEELb1ELb0ELb0ELb1EEEvNS_9FwdParamsE)
        /*011c*/ 	.short	0x0380
        /*011e*/ 	.short	0x00e8


	//----- nvinfo : EIATTR_SW_WAR
	.align		4
.L_1766:
        /*0120*/ 	.byte	0x04, 0x36
        /*0122*/ 	.short	(.L_1768 - .L_1767)
.L_1767:
        /*0124*/ 	.word	0x00000008
.L_1768:


//--------------------- .nv.info._ZN10layer_norm13ln_fwd_kernelINS_13Kernel_traitsIf13__nv_bfloat16S2_S2_fjLj2048ELj1ELj4ELj1ELj16ENS_18Kernel_traits_baseILj2048EfS2_S2_S2_fjLj128EEEEELb1ELb0ELb1ELb0EEEvNS_9FwdParamsE --------------------------
	.section	.nv.info._ZN10layer_norm13ln_fwd_kernelINS_13Kernel_traitsIf13__nv_bfloat16S2_S2_fjLj2048ELj1ELj4ELj1ELj16ENS_18Kernel_traits_baseILj2048EfS2_S2_S2_fjLj128EEEEELb1ELb0ELb1ELb0EEEvNS_9FwdParamsE,"",@"SHT_CUDA_INFO"
	.sectionflags	@""
	.align	4


	//----- nvinfo : EIATTR_CUDA_API_VERSION
	.align		4
        /*0000*/ 	.byte	0x04, 0x37
        /*0002*/ 	.short	(.L_1770 - .L_1769)
.L_1769:
        /*0004*/ 	.word	0x00000082


	//----- nvinfo : EIATTR_KPARAM_INFO
	.align		4
.L_1770:
        /*0008*/ 	.byte	0x04, 0x17
        /*000a*/ 	.short	(.L_1772 - .L_1771)
.L_1771:
        /*000c*/ 	.word	0x00000000
        /*0010*/ 	.short	0x0000
        /*0012*/ 	.short	0x0000
        /*0014*/ 	.byte	0x00, 0xf0, 0xa1, 0x03


	//----- nvinfo : EIATTR_SPARSE_MMA_MASK
	.align		4
.L_1772:
        /*0018*/ 	.byte	0x03, 0x50
        /*001a*/ 	.short	0x0000


	//----- nvinfo : EIATTR_MAXREG_COUNT
	.align		4
        /*001c*/ 	.byte	0x03, 0x1b
        /*001e*/ 	.short	0x00ff


	//----- nvinfo : EIATTR_MERCURY_ISA_VERSION
	.align		4
        /*0020*/ 	.byte	0x03, 0x5f
        /*0022*/ 	.short	0x0101


	//----- nvinfo : EIATTR_COOP_GROUP_MASK_REGIDS
	.align		4
        /*0024*/ 	.byte	0x04, 0x29
        /*0026*/ 	.short	(.L_1774 - .L_1773)


	//   ....[0]....
.L_1773:
        /*0028*/ 	.word	0xffffffff


	//   ....[1]....
        /*002c*/ 	.word	0xffffffff


	//   ....[2]....
        /*0030*/ 	.word	0xffffffff


	//   ....[3]....
        /*0034*/ 	.word	0xffffffff


	//   ....[4]....
        /*0038*/ 	.word	0xffffffff


	//   ....[5]....
        /*003c*/ 	.word	0xffffffff


	//   ....[6]....
        /*0040*/ 	.word	0xffffffff


	//   ....[7]....
        /*0044*/ 	.word	0xffffffff


	//   ....[8]....
        /*0048*/ 	.word	0xffffffff


	//   ....[9]....
        /*004c*/ 	.word	0xffffffff


	//   ....[10]....
        /*0050*/ 	.word	0x050000e4


	//   ....[11]....
        /*0054*/ 	.word	0x050000e4


	//   ....[12]....
        /*0058*/ 	.word	0x050000e4


	//   ....[13]....
        /*005c*/ 	.word	0x050000e4


	//   ....[14]....
        /*0060*/ 	.word	0x050000e4


	//   ....[15]....
        /*0064*/ 	.word	0x050000e4


	//   ....[16]....
        /*0068*/ 	.word	0x050000e4


	//   ....[17]....
        /*006c*/ 	.word	0x050000e4


	//   ....[18]....
        /*0070*/ 	.word	0x050000e4


	//   ....[19]....
        /*0074*/ 	.word	0x050000e4


	//----- nvinfo : EIATTR_COOP_GROUP_INSTR_OFFSETS
	.align		4
.L_1774:
        /*0078*/ 	.byte	0x04, 0x28
        /*007a*/ 	.short	(.L_1776 - .L_1775)


	//   ....[0]....
.L_1775:
        /*007c*/ 	.word	0x0002fc90


	//   ....[1]....
        /*0080*/ 	.word	0x0002fcd0


	//   ....[2]....
        /*0084*/ 	.word	0x0002fcf0


	//   ....[3]....
        /*0088*/ 	.word	0x0002fd10


	//   ....[4]....
        /*008c*/ 	.word	0x0002fd30


	//   ....[5]....
        /*0090*/ 	.word	0x00030590


	//   ....[6]....
        /*0094*/ 	.word	0x000305b0


	//   ....[7]....
        /*0098*/ 	.word	0x000305d0


	//   ....[8]....
        /*009c*/ 	.word	0x000305f0


	//   ....[9]....
        /*00a0*/ 	.word	0x00030610


	//   ....[10]....
        /*00a4*/ 	.word	0x00031a10


	//   ....[11]....
        /*00a8*/ 	.word	0x00031ac0


	//   ....[12]....
        /*00ac*/ 	.word	0x00031b30


	//   ....[13]....
        /*00b0*/ 	.word	0x00031ba0


	//   ....[14]....
        /*00b4*/ 	.word	0x00031c10


	//   ....[15]....
        /*00b8*/ 	.word	0x000324c0


	//   ....[16]....
        /*00bc*/ 	.word	0x00032530


	//   ....[17]....
        /*00c0*/ 	.word	0x000325a0


	//   ....[18]....
        /*00c4*/ 	.word	0x00032610


	//   ....[19]....
        /*00c8*/ 	.word	0x00032680


	//----- nvinfo : EIATTR_VRC_CTA_INIT_COUNT
	.align		4
.L_1776:
        /*00cc*/ 	.byte	0x02, 0x4a
	.zero		1
	.zero		1


	//----- nvinfo : EIATTR_EXIT_INSTR_OFFSETS
	.align		4
        /*00d0*/ 	.byte	0x04, 0x1c
        /*00d2*/ 	.short	(.L_1778 - .L_1777)


	//   ....[0]....
.L_1777:
        /*00d4*/ 	.word	0x00000da0


	//   ....[1]....
        /*00d8*/ 	.word	0x000319a0


	//----- nvinfo : EIATTR_MAX_THREADS
	.align		4
.L_1778:
        /*00dc*/ 	.byte	0x04, 0x05
        /*00de*/ 	.short	(.L_1780 - .L_1779)
.L_1779:
        /*00e0*/ 	.word	0x00000080
        /*00e4*/ 	.word	0x00000001
        /*00e8*/ 	.word	0x00000001


	//----- nvinfo : EIATTR_CRS_STACK_SIZE
	.align		4
.L_1780:
        /*00ec*/ 	.byte	0x04, 0x1e
        /*00ee*/ 	.short	(.L_1782 - .L_1781)
.L_1781:
        /*00f0*/ 	.word	0x00000000


	//----- nvinfo : EIATTR_CBANK_PARAM_SIZE
	.align		4
.L_1782:
        /*00f4*/ 	.byte	0x03, 0x19
        /*00f6*/ 	.short	0x00e8


	//----- nvinfo : EIATTR_PARAM_CBANK
	.align		4
        /*00f8*/ 	.byte	0x04, 0x0a
        /*00fa*/ 	.short	(.L_1784 - .L_1783)
	.align		4
.L_1783:
        /*00fc*/ 	.word	index@(.nv.constant0._ZN10layer_norm13ln_fwd_kernelINS_13Kernel_traitsIf13__nv_bfloat16S2_S2_fjLj2048ELj1ELj4ELj1ELj16ENS_18Kernel_traits_baseILj2048EfS2_S2_S2_fjLj128EEEEELb1ELb0ELb1ELb0EEEvNS_9FwdParamsE)
        /*0100*/ 	.short	0x0380
        /*0102*/ 	.short	0x00e8


	//----- nvinfo : EIATTR_SW_WAR
	.align		4
.L_1784:
        /*0104*/ 	.byte	0x04, 0x36
        /*0106*/ 	.short	(.L_1786 - .L_1785)
.L_1785:
        /*0108*/ 	.word	0x00000008
.L_1786:


//--------------------- .nv.info._ZN10layer_norm13ln_fwd_kernelINS_13Kernel_traitsIf13__nv_bfloat16S2_S2_fjLj2048ELj1ELj4ELj1ELj16ENS_18Kernel_traits_baseILj2048EfS2_S2_S2_fjLj128EEEEELb1ELb0ELb1ELb1EEEvNS_9FwdParamsE --------------------------
	.section	.nv.info._ZN10layer_norm13ln_fwd_kernelINS_13Kernel_traitsIf13__nv_bfloat16S2_S2_fjLj2048ELj1ELj4ELj1ELj16ENS_18Kernel_traits_baseILj2048EfS2_S2_S2_fjLj128EEEEELb1ELb0ELb1ELb1EEEvNS_9FwdParamsE,"",@"SHT_CUDA_INFO"
	.sectionflags	@""
	.align	4


	//----- nvinfo : EIATTR_CUDA_API_VERSION
	.align		4
        /*0000*/ 	.byte	0x04, 0x37
        /*0002*/ 	.short	(.L_1788 - .L_1787)
.L_1787:
        /*0004*/ 	.word	0x00000082


	//----- nvinfo : EIATTR_KPARAM_INFO
	.align		4
.L_1788:
        /*0008*/ 	.byte	0x04, 0x17
        /*000a*/ 	.short	(.L_1790 - .L_1789)
.L_1789:
        /*000c*/ 	.word	0x00000000
        /*0010*/ 	.short	0x0000
        /*0012*/ 	.short	0x0000
        /*0014*/ 	.byte	0x00, 0xf0, 0xa1, 0x03


	//----- nvinfo : EIATTR_SPARSE_MMA_MASK
	.align		4
.L_1790:
        /*0018*/ 	.byte	0x03, 0x50
        /*001a*/ 	.short	0x0000


	//----- nvinfo : EIATTR_MAXREG_COUNT
	.align		4
        /*001c*/ 	.byte	0x03, 0x1b
        /*001e*/ 	.short	0x00ff


	//----- nvinfo : EIATTR_MERCURY_ISA_VERSION
	.align		4
        /*0020*/ 	.byte	0x03, 0x5f
        /*0022*/ 	.short	0x0101


	//----- nvinfo : EIATTR_COOP_GROUP_MASK_REGIDS
	.align		4
        /*0024*/ 	.byte	0x04, 0x29
        /*0026*/ 	.short	(.L_1792 - .L_1791)


	//   ....[0]....
.L_1791:
        /*0028*/ 	.word	0xffffffff


	//   ....[1]....
        /*002c*/ 	.word	0xffffffff


	//   ....[2]....
        /*0030*/ 	.word	0xffffffff


	//   ....[3]....
        /*0034*/ 	.word	0xffffffff


	//   ....[4]....
        /*0038*/ 	.word	0xffffffff


	//   ....[5]....
        /*003c*/ 	.word	0xffffffff


	//   ....[6]....
        /*0040*/ 	.word	0xffffffff


	//   ....[7]....
        /*0044*/ 	.word	0xffffffff


	//   ....[8]....
        /*0048*/ 	.word	0xffffffff


	//   ....[9]....
        /*004c*/ 	.word	0xffffffff


	//   ....[10]....
        /*0050*/ 	.word	0x050000dd


	//   ....[11]....
        /*0054*/ 	.word	0x050000dd


	//   ....[12]....
        /*0058*/ 	.word	0x050000dd


	//   ....[13]....
        /*005c*/ 	.word	0x050000dd


	//   ....[14]....
        /*0060*/ 	.word	0x050000dd


	//   ....[15]....
        /*0064*/ 	.word	0x050000dd


	//   ....[16]....
        /*0068*/ 	.word	0x050000dd


	//   ....[17]....
        /*006c*/ 	.word	0x050000dd


	//   ....[18]....
        /*0070*/ 	.word	0x050000dd


	//   ....[19]....
        /*0074*/ 	.word	0x050000dd


	//----- nvinfo : EIATTR_COOP_GROUP_INSTR_OFFSETS
	.align		4
.L_1792:
        /*0078*/ 	.byte	0x04, 0x28
        /*007a*/ 	.short	(.L_1794 - .L_1793)


	//   ....[0]....
.L_1793:
        /*007c*/ 	.word	0x0002f990


	//   ....[1]....
        /*0080*/ 	.word	0x0002f9c0


	//   ....[2]....
        /*0084*/ 	.word	0x0002f9e0


	//   ....[3]....
        /*0088*/ 	.word	0x0002fa00


	//   ....[4]....
        /*008c*/ 	.word	0x0002fa20


	//   ....[5]....
        /*0090*/ 	.word	0x00030250


	//   ....[6]....
        /*0094*/ 	.word	0x00030270


	//   ....[7]....
        /*0098*/ 	.word	0x00030290


	//   ....[8]....
        /*009c*/ 	.word	0x000302b0


	//   ....[9]....
        /*00a0*/ 	.word	0x000302d0


	//   ....[10]....
        /*00a4*/ 	.word	0x00031490


	//   ....[11]....
        /*00a8*/ 	.word	0x00031540


	//   ....[12]....
        /*00ac*/ 	.word	0x000315b0


	//   ....[13]....
        /*00b0*/ 	.word	0x00031620


	//   ....[14]....
        /*00b4*/ 	.word	0x00031690


	//   ....[15]....
        /*00b8*/ 	.word	0x00031f10


	//   ....[16]....
        /*00bc*/ 	.word	0x00031f80


	//   ....[17]....
        /*00c0*/ 	.word	0x00031ff0


	//   ....[18]....
        /*00c4*/ 	.word	0x00032060


	//   ....[19]....
        /*00c8*/ 	.word	0x000320d0


	//----- nvinfo : EIATTR_VRC_CTA_INIT_COUNT
	.align		4
.L_1794:
        /*00cc*/ 	.byte	0x02, 0x4a
	.zero		1
	.zero		1


	//----- nvinfo : EIATTR_EXIT_INSTR_OFFSETS
	.align		4
        /*00d0*/ 	.byte	0x04, 0x1c
        /*00d2*/ 	.short	(.L_1796 - .L_1795)


	//   ....[0]....
.L_1795:
        /*00d4*/ 	.word	0x000008b0


	//   ....[1]....
        /*00d8*/ 	.word	0x00031420


	//----- nvinfo : EIATTR_MAX_THREADS
	.align		4
.L_1796:
        /*00dc*/ 	.byte	0x04, 0x05
        /*00de*/ 	.short	(.L_1798 - .L_1797)
.L_1797:
        /*00e0*/ 	.word	0x00000080
        /*00e4*/ 	.word	0x00000001
        /*00e8*/ 	.word	0x00000001


	//----- nvinfo : EIATTR_CRS_STACK_SIZE
	.align		4
.L_1798:
        /*00ec*/ 	.byte	0x04, 0x1e
        /*00ee*/ 	.short	(.L_1800 - .L_1799)
.L_1799:
        /*00f0*/ 	.word	0x00000000


	//----- nvinfo : EIATTR_CBANK_PARAM_SIZE
	.align		4
.L_1800:
        /*00f4*/ 	.byte	0x03, 0x19
        /*00f6*/ 	.short	0x00e8


	//----- nvinfo : EIATTR_PARAM_CBANK
	.align		4
        /*00f8*/ 	.byte	0x04, 0x0a
        /*00fa*/ 	.short	(.L_1802 - .L_1801)
	.align		4
.L_1801:
        /*00fc*/ 	.word	index@(.nv.constant0._ZN10layer_norm13ln_fwd_kernelINS_13Kernel_traitsIf13__nv_bfloat16S2_S2_fjLj2048ELj1ELj4ELj1ELj16ENS_18Kernel_traits_baseILj2048EfS2_S2_S2_fjLj128EEEEELb1ELb0ELb1ELb1EEEvNS_9FwdParamsE)
        /*0100*/ 	.short	0x0380
        /*0102*/ 	.short	0x00e8


	//----- nvinfo : EIATTR_SW_WAR
	.align		4
.L_1802:
        /*0104*/ 	.byte	0x04, 0x36
        /*0106*/ 	.short	(.L_1804 - .L_1803)
.L_1803:
        /*0108*/ 	.word	0x00000008
.L_1804:


//--------------------- .nv.info._ZN10layer_norm13ln_fwd_kernelINS_13Kernel_traitsIf13__nv_bfloat16S2_S2_fjLj2048ELj1ELj4ELj1ELj16ENS_18Kernel_traits_baseILj2048EfS2_S2_S2_fjLj128EEEEELb1ELb1ELb0ELb0EEEvNS_9FwdParamsE --------------------------
	.section	.nv.info._ZN10layer_norm13ln_fwd_kernelINS_13Kernel_traitsIf13__nv_bfloat16S2_S2_fjLj2048ELj1ELj4ELj1ELj16ENS_18Kernel_traits_baseILj2048EfS2_S2_S2_fjLj128EEEEELb1ELb1ELb0ELb0EEEvNS_9FwdParamsE,"",@"SHT_CUDA_INFO"
	.sectionflags	@""
	.align	4


	//----- nvinfo : EIATTR_CUDA_API_VERSION
	.align		4
        /*0000*/ 	.byte	0x04, 0x37
        /*0002*/ 	.short	(.L_1806 - .L_1805)
.L_1805:
        /*0004*/ 	.word	0x00000082


	//----- nvinfo : EIATTR_KPARAM_INFO
	.align		4
.L_1806:
        /*0008*/ 	.byte	0x04, 0x17
        /*000a*/ 	.short	(.L_1808 - .L_1807)
.L_1807:
        /*000c*/ 	.word	0x00000000
        /*0010*/ 	.short	0x0000
        /*0012*/ 	.short	0x0000
        /*0014*/ 	.byte	0x00, 0xf0, 0xa1, 0x03


	//----- nvinfo : EIATTR_SPARSE_MMA_MASK
	.align		4
.L_1808:
        /*0018*/ 	.byte	0x03, 0x50
        /*001a*/ 	.short	0x0000


	//----- nvinfo : EIATTR_MAXREG_COUNT
	.align		4
        /*001c*/ 	.byte	0x03, 0x1b
        /*001e*/ 	.short	0x00ff


	//----- nvinfo : EIATTR_ANNOTATIONS
	.align		4
        /*0020*/ 	.byte	0x04, 0x55
        /*0022*/ 	.short	(.L_1810 - .L_1809)


	//   ....[0]....
.L_1809:
        /* <DEDUP_REMOVED lines=61> */


	//----- nvinfo : EIATTR_MERCURY_ISA_VERSION
	.align		4
.L_1810:
        /*03e4*/ 	.byte	0x03, 0x5f
        /*03e6*/ 	.short	0x0101


	//----- nvinfo : EIATTR_COOP_GROUP_MASK_REGIDS
	.align		4
        /*03e8*/ 	.byte	0x04, 0x29
        /*03ea*/ 	.short	(.L_1812 - .L_1811)


	//   ....[0]....
.L_1811:
        /*03ec*/ 	.word	0xffffffff


	//   ....[1]....
        /*03f0*/ 	.word	0xffffffff


	//   ....[2]....
        /*03f4*/ 	.word	0xffffffff


	//   ....[3]....
        /*03f8*/ 	.word	0xffffffff


	//   ....[4]....
        /*03fc*/ 	.word	0xffffffff


	//   ....[5]....
        /*0400*/ 	.word	0xffffffff


	//   ....[6]....
        /*0404*/ 	.word	0xffffffff


	//   ....[7]....
        /*0408*/ 	.word	0xffffffff


	//   ....[8]....
        /*040c*/ 	.word	0xffffffff


	//   ....[9]....
        /*0410*/ 	.word	0xffffffff


	//   ....[10]....
        /*0414*/ 	.word	0x05000080


	//   ....[11]....
        /*0418*/ 	.word	0x05000080


	//   ....[12]....
        /*041c*/ 	.word	0x05000080


	//   ....[13]....
        /*0420*/ 	.word	0x05000080


	//   ....[14]....
        /*0424*/ 	.word	0x05000080


	//   ....[15]....
        /*0428*/ 	.word	0x05000080


	//   ....[16]....
        /*042c*/ 	.word	0x05000080


	//   ....[17]....
        /*0430*/ 	.word	0x05000080


	//   ....[18]....
        /*0434*/ 	.word	0x05000080


	//   ....[19]....
        /*0438*/ 	.word	0x05000080


	//----- nvinfo : EIATTR_COOP_GROUP_INSTR_OFFSETS
	.align		4
.L_1812:
        /*043c*/ 	.byte	0x04, 0x28
        /*043e*/ 	.short	(.L_1814 - .L_1813)


	//   ....[0]....
.L_1813:
        /*0440*/ 	.word	0x000357a0


	//   ....[1]....
        /*0444*/ 	.word	0x000357e0


	//   ....[2]....
        /*0448*/ 	.word	0x00035800


	//   ....[3]....
        /*044c*/ 	.word	0x00035820


	//   ....[4]....
        /*0450*/ 	.word	0x00035840


	//   ....[5]....
        /*0454*/ 	.word	0x00036090


	//   ....[6]....
        /*0458*/ 	.word	0x000360b0


	//   ....[7]....
        /*045c*/ 	.word	0x000360d0


	//   ....[8]....
        /*0460*/ 	.word	0x000360f0


	//   ....[9]....
        /*0464*/ 	.word	0x00036110


	//   ....[10]....
        /*0468*/ 	.word	0x00037730


	//   ....[11]....
        /*046c*/ 	.word	0x000377d0


	//   ....[12]....
        /*0470*/ 	.word	0x00037840


	//   ....[13]....
        /*0474*/ 	.word	0x000378b0


	//   ....[14]....
        /*0478*/ 	.word	0x00037920


	//   ....[15]....
        /*047c*/ 	.word	0x000381e0


	//   ....[16]....
        /*0480*/ 	.word	0x00038250


	//   ....[17]....
        /*0484*/ 	.word	0x000382c0


	//   ....[18]....
        /*0488*/ 	.word	0x00038330


	//   ....[19]....
        /*048c*/ 	.word	0x000383a0


	//----- nvinfo : EIATTR_VRC_CTA_INIT_COUNT
	.align		4
.L_1814:
        /*0490*/ 	.byte	0x02, 0x4a
	.zero		1
	.zero		1


	//----- nvinfo : EIATTR_EXIT_INSTR_OFFSETS
	.align		4
        /*0494*/ 	.byte	0x04, 0x1c
        /*0496*/ 	.short	(.L_1816 - .L_1815)


	//   ....[0]....
.L_1815:
        /*0498*/ 	.word	0x000016e0


	//   ....[1]....
        /*049c*/ 	.word	0x000376c0


	//----- nvinfo : EIATTR_INDIRECT_BRANCH_TARGETS
	.align		4
.L_1816:
        /*04a0*/ 	.byte	0x04, 0x34
        /*04a2*/ 	.short	(.L_1818 - .L_1817)


	//   ....[0]....
.L_1817:
        /*04a4*/ 	.word	.L_x_71300@srel
        /*04a8*/ 	.short	0x0
        /*04aa*/ 	.short	0x0
        /*04ac*/ 	.word	0x3
        /*04b0*/ 	.word	.L_x_71301@srel
        /*04b4*/ 	.word	.L_x_71302@srel
        /*04b8*/ 	.word	.L_x_71303@srel


	//----- nvinfo : EIATTR_MAX_THREADS
	.align		4
.L_1818:
        /*04bc*/ 	.byte	0x04, 0x05
        /*04be*/ 	.short	(.L_1820 - .L_1819)
.L_1819:
        /*04c0*/ 	.word	0x00000080
        /*04c4*/ 	.word	0x00000001
        /*04c8*/ 	.word	0x00000001


	//----- nvinfo : EIATTR_CRS_STACK_SIZE
	.align		4
.L_1820:
        /*04cc*/ 	.byte	0x04, 0x1e
        /*04ce*/ 	.short	(.L_1822 - .L_1821)
.L_1821:
        /*04d0*/ 	.word	0x00000000


	//----- nvinfo : EIATTR_CBANK_PARAM_SIZE
	.align		4
.L_1822:
        /*04d4*/ 	.byte	0x03, 0x19
        /*04d6*/ 	.short	0x00e8


	//----- nvinfo : EIATTR_PARAM_CBANK
	.align		4
        /*04d8*/ 	.byte	0x04, 0x0a
        /*04da*/ 	.short	(.L_1824 - .L_1823)
	.align		4
.L_1823:
        /*04dc*/ 	.word	index@(.nv.constant0._ZN10layer_norm13ln_fwd_kernelINS_13Kernel_traitsIf13__nv_bfloat16S2_S2_fjLj2048ELj1ELj4ELj1ELj16ENS_18Kernel_traits_baseILj2048EfS2_S2_S2_fjLj128EEEEELb1ELb1ELb0ELb0EEEvNS_9FwdParamsE)
        /*04e0*/ 	.short	0x0380
        /*04e2*/ 	.short	0x00e8


	//----- nvinfo : EIATTR_SW_WAR
	.align		4
.L_1824:
        /*04e4*/ 	.byte	0x04, 0x36
        /*04e6*/ 	.short	(.L_1826 - .L_1825)
.L_1825:
        /*04e8*/ 	.word	0x00000008
.L_1826:


//--------------------- .nv.info._ZN10layer_norm13ln_fwd_kernelINS_13Kernel_traitsIf13__nv_bfloat16S2_S2_fjLj2048ELj1ELj4ELj1ELj16ENS_18Kernel_traits_baseILj2048EfS2_S2_S2_fjLj128EEEEELb1ELb1ELb0ELb1EEEvNS_9FwdParamsE --------------------------
	.section	.nv.info._ZN10layer_norm13ln_fwd_kernelINS_13Kernel_traitsIf13__nv_bfloat16S2_S2_fjLj2048ELj1ELj4ELj1ELj16ENS_18Kernel_traits_baseILj2048EfS2_S2_S2_fjLj128EEEEELb1ELb1ELb0ELb1EEEvNS_9FwdParamsE,"",@"SHT_CUDA_INFO"
	.sectionflags	@""
	.align	4


	//----- nvinfo : EIATTR_CUDA_API_VERSION
	.align		4
        /*0000*/ 	.byte	0x04, 0x37
        /*0002*/ 	.short	(.L_1828 - .L_1827)
.L_1827:
        /*0004*/ 	.word	0x00000082


	//----- nvinfo : EIATTR_KPARAM_INFO
	.align		4
.L_1828:
        /*0008*/ 	.byte	0x04, 0x17
        /*000a*/ 	.short	(.L_1830 - .L_1829)
.L_1829:
        /*000c*/ 	.word	0x00000000
        /*0010*/ 	.short	0x0000
        /*0012*/ 	.short	0x0000
        /*0014*/ 	.byte	0x00, 0xf0, 0xa1, 0x03


	//----- nvinfo : EIATTR_SPARSE_MMA_MASK
	.align		4
.L_1830:
        /*0018*/ 	.byte	0x03, 0x50
        /*001a*/ 	.short	0x0000


	//----- nvinfo : EIATTR_MAXREG_COUNT
	.align		4
        /*001c*/ 	.byte	0x03, 0x1b
        /*001e*/ 	.short	0x00ff


	//----- nvinfo : EIATTR_ANNOTATIONS
	.align		4
        /*0020*/ 	.byte	0x04, 0x55
        /*0022*/ 	.short	(.L_1832 - .L_1831)


	//   ....[0]....
.L_1831:
        /* <DEDUP_REMOVED lines=53> */


	//----- nvinfo : EIATTR_MERCURY_ISA_VERSION
	.align		4
.L_1832:
        /*0364*/ 	.byte	0x03, 0x5f
        /*0366*/ 	.short	0x0101


	//----- nvinfo : EIATTR_COOP_GROUP_MASK_REGIDS
	.align		4
        /*0368*/ 	.byte	0x04, 0x29
        /*036a*/ 	.short	(.L_1834 - .L_1833)


	//   ....[0]....
.L_1833:
        /*036c*/ 	.word	0xffffffff


	//   ....[1]....
        /*0370*/ 	.word	0xffffffff


	//   ....[2]....
        /*0374*/ 	.word	0xffffffff


	//   ....[3]....
        /*0378*/ 	.word	0xffffffff


	//   ....[4]....
        /*037c*/ 	.word	0xffffffff


	//   ....[5]....
        /*0380*/ 	.word	0xffffffff


	//   ....[6]....
        /*0384*/ 	.word	0xffffffff


	//   ....[7]....
        /*0388*/ 	.word	0xffffffff


	//   ....[8]....
        /*038c*/ 	.word	0xffffffff


	//   ....[9]....
        /*0390*/ 	.word	0xffffffff


	//   ....[10]....
        /*0394*/ 	.word	0x05000022


	//   ....[11]....
        /*0398*/ 	.word	0x05000022


	//   ....[12]....
        /*039c*/ 	.word	0x05000022


	//   ....[13]....
        /*03a0*/ 	.word	0x05000022


	//   ....[14]....
        /*03a4*/ 	.word	0x05000022


	//   ....[15]....
        /*03a8*/ 	.word	0x05000022


	//   ....[16]....
        /*03ac*/ 	.word	0x05000022


	//   ....[17]....
        /*03b0*/ 	.word	0x05000022


	//   ....[18]....
        /*03b4*/ 	.word	0x05000022


	//   ....[19]....
        /*03b8*/ 	.word	0x05000022


	//----- nvinfo : EIATTR_COOP_GROUP_INSTR_OFFSETS
	.align		4
.L_1834:
        /*03bc*/ 	.byte	0x04, 0x28
        /*03be*/ 	.short	(.L_1836 - .L_1835)


	//   ....[0]....
.L_1835:
        /*03c0*/ 	.word	0x0002f940


	//   ....[1]....
        /*03c4*/ 	.word	0x0002f970


	//   ....[2]....
        /*03c8*/ 	.word	0x0002f990


	//   ....[3]....
        /*03cc*/ 	.word	0x0002f9b0


	//   ....[4]....
        /*03d0*/ 	.word	0x0002f9d0


	//   ....[5]....
        /*03d4*/ 	.word	0x00030200


	//   ....[6]....
        /*03d8*/ 	.word	0x00030220


	//   ....[7]....
        /*03dc*/ 	.word	0x00030240


	//   ....[8]....
        /*03e0*/ 	.word	0x00030260


	//   ....[9]....
        /*03e4*/ 	.word	0x00030280


	//   ....[10]....
        /*03e8*/ 	.word	0x00031670


	//   ....[11]....
        /*03ec*/ 	.word	0x00031710


	//   ....[12]....
        /*03f0*/ 	.word	0x00031770


	//   ....[13]....
        /*03f4*/ 	.word	0x000317d0


	//   ....[14]....
        /*03f8*/ 	.word	0x00031830


	//   ....[15]....
        /*03fc*/ 	.word	0x000320b0


	//   ....[16]....
        /*0400*/ 	.word	0x00032110


	//   ....[17]....
        /*0404*/ 	.word	0x00032170


	//   ....[18]....
        /*0408*/ 	.word	0x000321d0


	//   ....[19]....
        /*040c*/ 	.word	0x00032230


	//----- nvinfo : EIATTR_VRC_CTA_INIT_COUNT
	.align		4
.L_1836:
        /*0410*/ 	.byte	0x02, 0x4a
	.zero		1
	.zero		1


	//----- nvinfo : EIATTR_EXIT_INSTR_OFFSETS
	.align		4
        /*0414*/ 	.byte	0x04, 0x1c
        /*0416*/ 	.short	(.L_1838 - .L_1837)


	//   ....[0]....
.L_1837:
        /*0418*/ 	.word	0x00000d70


	//   ....[1]....
        /*041c*/ 	.word	0x00031600


	//----- nvinfo : EIATTR_INDIRECT_BRANCH_TARGETS
	.align		4
.L_1838:
        /*0420*/ 	.byte	0x04, 0x34
        /*0422*/ 	.short	(.L_1840 - .L_1839)


	//   ....[0]....
.L_1839:
        /*0424*/ 	.word	.L_x_71304@srel
        /*0428*/ 	.short	0x0
        /*042a*/ 	.short	0x0
        /*042c*/ 	.word	0x3
        /*0430*/ 	.word	.L_x_71305@srel
        /*0434*/ 	.word	.L_x_71306@srel
        /*0438*/ 	.word	.L_x_71307@srel


	//----- nvinfo : EIATTR_MAX_THREADS
	.align		4
.L_1840:
        /*043c*/ 	.byte	0x04, 0x05
        /*043e*/ 	.short	(.L_1842 - .L_1841)
.L_1841:
        /*0440*/ 	.word	0x00000080
        /*0444*/ 	.word	0x00000001
        /*0448*/ 	.word	0x00000001


	//----- nvinfo : EIATTR_CRS_STACK_SIZE
	.align		4
.L_1842:
        /*044c*/ 	.byte	0x04, 0x1e
        /*044e*/ 	.short	(.L_1844 - .L_1843)
.L_1843:
        /*0450*/ 	.word	0x00000000


	//----- nvinfo : EIATTR_CBANK_PARAM_SIZE
	.align		4
.L_1844:
        /*0454*/ 	.byte	0x03, 0x19
        /*0456*/ 	.short	0x00e8


	//----- nvinfo : EIATTR_PARAM_CBANK
	.align		4
        /*0458*/ 	.byte	0x04, 0x0a
        /*045a*/ 	.short	(.L_1846 - .L_1845)
	.align		4
.L_1845:
        /*045c*/ 	.word	index@(.nv.constant0._ZN10layer_norm13ln_fwd_kernelINS_13Kernel_traitsIf13__nv_bfloat16S2_S2_fjLj2048ELj1ELj4ELj1ELj16ENS_18Kernel_traits_baseILj2048EfS2_S2_S2_fjLj128EEEEELb1ELb1ELb0ELb1EEEvNS_9FwdParamsE)
        /*0460*/ 	.short	0x0380
        /*0462*/ 	.short	0x00e8


	//----- nvinfo : EIATTR_SW_WAR
	.align		4
.L_1846:
        /*0464*/ 	.byte	0x04, 0x36
        /*0466*/ 	.short	(.L_1848 - .L_1847)
.L_1847:
        /*0468*/ 	.word	0x00000008
.L_1848:


//--------------------- .nv.info._ZN10layer_norm13ln_fwd_kernelINS_13Kernel_traitsIf13__nv_bfloat16S2_S2_fjLj2048ELj1ELj4ELj1ELj16ENS_18Kernel_traits_baseILj2048EfS2_S2_S2_fjLj128EEEEELb1ELb1ELb1ELb0EEEvNS_9FwdParamsE --------------------------
	.section	.nv.info._ZN10layer_norm13ln_fwd_kernelINS_13Kernel_traitsIf13__nv_bfloat16S2_S2_fjLj2048ELj1ELj4ELj1ELj16ENS_18Kernel_traits_baseILj2048EfS2_S2_S2_fjLj128EEEEELb1ELb1ELb1ELb0EEEvNS_9FwdParamsE,"",@"SHT_CUDA_INFO"
	.sectionflags	@""
	.align	4


	//----- nvinfo : EIATTR_CUDA_API_VERSION
	.align		4
        /*0000*/ 	.byte	0x04, 0x37
        /*0002*/ 	.short	(.L_1850 - .L_1849)
.L_1849:
        /*0004*/ 	.word	0x00000082


	//----- nvinfo : EIATTR_KPARAM_INFO
	.align		4
.L_1850:
        /*0008*/ 	.byte	0x04, 0x17
        /*000a*/ 	.short	(.L_1852 - .L_1851)
.L_1851:
        /*000c*/ 	.word	0x00000000
        /*0010*/ 	.short	0x0000
        /*0012*/ 	.short	0x0000
        /*0014*/ 	.byte	0x00, 0xf0, 0xa1, 0x03


	//----- nvinfo : EIATTR_SPARSE_MMA_MASK
	.align		4
.L_1852:
        /*0018*/ 	.byte	0x03, 0x50
        /*001a*/ 	.short	0x0000


	//----- nvinfo : EIATTR_MAXREG_COUNT
	.align		4
        /*001c*/ 	.byte	0x03, 0x1b
        /*001e*/ 	.short	0x00ff


	//----- nvinfo : EIATTR_ANNOTATIONS
	.align		4
        /*0020*/ 	.byte	0x04, 0x55
        /*0022*/ 	.short	(.L_1854 - .L_1853)


	//   ....[0]....
.L_1853:
        /* <DEDUP_REMOVED lines=92> */


	//----- nvinfo : EIATTR_MERCURY_ISA_VERSION
	.align		4
.L_1854:
        /*05d4*/ 	.byte	0x03, 0x5f
        /*05d6*/ 	.short	0x0101


	//----- nvinfo : EIATTR_COOP_GROUP_MASK_REGIDS
	.align		4
        /*05d8*/ 	.byte	0x04, 0x29
        /*05da*/ 	.short	(.L_1856 - .L_1855)


	//   ....[0]....
.L_1855:
        /*05dc*/ 	.word	0xffffffff


	//   ....[1]....
        /*05e0*/ 	.word	0xffffffff


	//   ....[2]....
        /*05e4*/ 	.word	0xffffffff


	//   ....[3]....
        /*05e8*/ 	.word	0xffffffff


	//   ....[4]....
        /*05ec*/ 	.word	0xffffffff


	//   ....[5]....
        /*05f0*/ 	.word	0xffffffff


	//   ....[6]....
        /*05f4*/ 	.word	0xffffffff


	//   ....[7]....
        /*05f8*/ 	.word	0xffffffff


	//   ....[8]....
        /*05fc*/ 	.word	0xffffffff


	//   ....[9]....
        /*0600*/ 	.word	0xffffffff


	//   ....[10]....
        /*0604*/ 	.word	0x05000074


	//   ....[11]....
        /*0608*/ 	.word	0x05000074


	//   ....[12]....
        /*060c*/ 	.word	0x05000074


	//   ....[13]....
        /*0610*/ 	.word	0x05000074


	//   ....[14]....
        /*0614*/ 	.word	0x05000074


	//   ....[15]....
        /*0618*/ 	.word	0x05000074


	//   ....[16]....
        /*061c*/ 	.word	0x05000074


	//   ....[17]....
        /*0620*/ 	.word	0x05000074


	//   ....[18]....
        /*0624*/ 	.word	0x05000074


	//   ....[19]....
        /*0628*/ 	.word	0x05000074


	//----- nvinfo : EIATTR_COOP_GROUP_INSTR_OFFSETS
	.align		4
.L_1856:
        /*062c*/ 	.byte	0x04, 0x28
        /*062e*/ 	.short	(.L_1858 - .L_1857)


	//   ....[0]....
.L_1857:
        /*0630*/ 	.word	0x0003ab00


	//   ....[1]....
        /*0634*/ 	.word	0x0003ab40


	//   ....[2]....
        /*0638*/ 	.word	0x0003ab60


	//   ....[3]....
        /*063c*/ 	.word	0x0003ab80


	//   ....[4]....
        /*0640*/ 	.word	0x0003aba0


	//   ....[5]....
        /*0644*/ 	.word	0x0003b3f0


	//   ....[6]....
        /*0648*/ 	.word	0x0003b410


	//   ....[7]....
        /*064c*/ 	.word	0x0003b430


	//   ....[8]....
        /*0650*/ 	.word	0x0003b450


	//   ....[9]....
        /*0654*/ 	.word	0x0003b470


	//   ....[10]....
        /*0658*/ 	.word	0x0003cbc0


	//   ....[11]....
        /*065c*/ 	.word	0x0003cc60


	//   ....[12]....
        /*0660*/ 	.word	0x0003ccd0


	//   ....[13]....
        /*0664*/ 	.word	0x0003cd40


	//   ....[14]....
        /*0668*/ 	.word	0x0003cdb0


	//   ....[15]....
        /*066c*/ 	.word	0x0003d670


	//   ....[16]....
        /*0670*/ 	.word	0x0003d6e0


	//   ....[17]....
        /*0674*/ 	.word	0x0003d750


	//   ....[18]....
        /*0678*/ 	.word	0x0003d7c0


	//   ....[19]....
        /*067c*/ 	.word	0x0003d830


	//----- nvinfo : EIATTR_VRC_CTA_INIT_COUNT
	.align		4
.L_1858:
        /*0680*/ 	.byte	0x02, 0x4a
	.zero		1
	.zero		1


	//----- nvinfo : EIATTR_EXIT_INSTR_OFFSETS
	.align		4
        /*0684*/ 	.byte	0x04, 0x1c
        /*0686*/ 	.short	(.L_1860 - .L_1859)


	//   ....[0]....
.L_1859:
        /*0688*/ 	.word	0x00001b10


	//   ....[1]....
        /*068c*/ 	.word	0x0003cb50


	//----- nvinfo : EIATTR_MAX_THREADS
	.align		4
.L_1860:
        /*0690*/ 	.byte	0x04, 0x05
        /*0692*/ 	.short	(.L_1862 - .L_1861)
.L_1861:
        /*0694*/ 	.word	0x00000080
        /*0698*/ 	.word	0x00000001
        /*069c*/ 	.word	0x00000001


	//----- nvinfo : EIATTR_CRS_STACK_SIZE
	.align		4
.L_1862:
        /*06a0*/ 	.byte	0x04, 0x1e
        /*06a2*/ 	.short	(.L_1864 - .L_1863)
.L_1863:
        /*06a4*/ 	.word	0x00000000


	//----- nvinfo : EIATTR_CBANK_PARAM_SIZE
	.align		4
.L_1864:
        /*06a8*/ 	.byte	0x03, 0x19
        /*06aa*/ 	.short	0x00e8


	//----- nvinfo : EIATTR_PARAM_CBANK
	.align		4
        /*06ac*/ 	.byte	0x04, 0x0a
        /*06ae*/ 	.short	(.L_1866 - .L_1865)
	.align		4
.L_1865:
        /*06b0*/ 	.word	index@(.nv.constant0._ZN10layer_norm13ln_fwd_kernelINS_13Kernel_traitsIf13__nv_bfloat16S2_S2_fjLj2048ELj1ELj4ELj1ELj16ENS_18Kernel_traits_baseILj2048EfS2_S2_S2_fjLj128EEEEELb1ELb1ELb1ELb0EEEvNS_9FwdParamsE)
        /*06b4*/ 	.short	0x0380
        /*06b6*/ 	.short	0x00e8


	//----- nvinfo : EIATTR_SW_WAR
	.align		4
.L_1866:
        /*06b8*/ 	.byte	0x04, 0x36
        /*06ba*/ 	.short	(.L_1868 - .L_1867)
.L_1867:
        /*06bc*/ 	.word	0x00000008
.L_1868:


//--------------------- .nv.info._ZN10layer_norm13ln_fwd_kernelINS_13Kernel_traitsIf13__nv_bfloat16S2_S2_fjLj2048ELj1ELj4ELj1ELj16ENS_18Kernel_traits_baseILj2048EfS2_S2_S2_fjLj128EEEEELb1ELb1ELb1ELb1EEEvNS_9FwdParamsE --------------------------
	.section	.nv.info._ZN10layer_norm13ln_fwd_kernelINS_13Kernel_traitsIf13__nv_bfloat16S2_S2_fjLj2048ELj1ELj4ELj1ELj16ENS_18Kernel_traits_baseILj2048EfS2_S2_S2_fjLj128EEEEELb1ELb1ELb1ELb1EEEvNS_9FwdParamsE,"",@"SHT_CUDA_INFO"
	.sectionflags	@""
	.align	4


	//----- nvinfo : EIATTR_CUDA_API_VERSION
	.align		4
        /*0000*/ 	.byte	0x04, 0x37
        /*0002*/ 	.short	(.L_1870 - .L_1869)
.L_1869:
        /*0004*/ 	.word	0x00000082


	//----- nvinfo : EIATTR_KPARAM_INFO
	.align		4
.L_1870:
        /*0008*/ 	.byte	0x04, 0x17
        /*000a*/ 	.short	(.L_1872 - .L_1871)
.L_1871:
        /*000c*/ 	.word	0x00000000
        /*0010*/ 	.short	0x0000
        /*0012*/ 	.short	0x0000
        /*0014*/ 	.byte	0x00, 0xf0, 0xa1, 0x03


	//----- nvinfo : EIATTR_SPARSE_MMA_MASK
	.align		4
.L_1872:
        /*0018*/ 	.byte	0x03, 0x50
        /*001a*/ 	.short	0x0000


	//----- nvinfo : EIATTR_MAXREG_COUNT
	.align		4
        /*001c*/ 	.byte	0x03, 0x1b
        /*001e*/ 	.short	0x00ff


	//----- nvinfo : EIATTR_ANNOTATIONS
	.align		4
        /*0020*/ 	.byte	0x04, 0x55
        /*0022*/ 	.short	(.L_1874 - .L_1873)


	//   ....[0]....
.L_1873:
        /* <DEDUP_REMOVED lines=49> */


	//----- nvinfo : EIATTR_MERCURY_ISA_VERSION
	.align		4
.L_1874:
        /*0324*/ 	.byte	0x03, 0x5f
        /*0326*/ 	.short	0x0101


	//----- nvinfo : EIATTR_COOP_GROUP_MASK_REGIDS
	.align		4
        /*0328*/ 	.byte	0x04, 0x29
        /*032a*/ 	.short	(.L_1876 - .L_1875)


	//   ....[0]....
.L_1875:
        /*032c*/ 	.word	0xffffffff


	//   ....[1]....
        /*0330*/ 	.word	0xffffffff


	//   ....[2]....
        /*0334*/ 	.word	0xffffffff


	//   ....[3]....
        /*0338*/ 	.word	0xffffffff


	//   ....[4]....
        /*033c*/ 	.word	0xffffffff


	//   ....[5]....
        /*0340*/ 	.word	0xffffffff


	//   ....[6]....
        /*0344*/ 	.word	0xffffffff


	//   ....[7]....
        /*0348*/ 	.word	0xffffffff


	//   ....[8]....
        /*034c*/ 	.word	0xffffffff


	//   ....[9]....
        /*0350*/ 	.word	0xffffffff


	//   ....[10]....
        /*0354*/ 	.word	0x05000080


	//   ....[11]....
        /*0358*/ 	.word	0x05000080


	//   ....[12]....
        /*035c*/ 	.word	0x05000080


	//   ....[13]....
        /*0360*/ 	.word	0x05000080


	//   ....[14]....
        /*0364*/ 	.word	0x05000080


	//   ....[15]....
        /*0368*/ 	.word	0x05000080


	//   ....[16]....
        /*036c*/ 	.word	0x05000080


	//   ....[17]....
        /*0370*/ 	.word	0x05000080


	//   ....[18]....
        /*0374*/ 	.word	0x05000080


	//   ....[19]....
        /*0378*/ 	.word	0x05000080


	//----- nvinfo : EIATTR_COOP_GROUP_INSTR_OFFSETS
	.align		4
.L_1876:
        /*037c*/ 	.byte	0x04, 0x28
        /*037e*/ 	.short	(.L_1878 - .L_1877)


	//   ....[0]....
.L_1877:
        /*0380*/ 	.word	0x00038ca0


	//   ....[1]....
        /*0384*/ 	.word	0x00038cd0


	//   ....[2]....
        /*0388*/ 	.word	0x00038cf0


	//   ....[3]....
        /*038c*/ 	.word	0x00038d10


	//   ....[4]....
        /*0390*/ 	.word	0x00038d30


	//   ....[5]....
        /*0394*/ 	.word	0x00039560


	//   ....[6]....
        /*0398*/ 	.word	0x00039580


	//   ....[7]....
        /*039c*/ 	.word	0x000395a0


	//   ....[8]....
        /*03a0*/ 	.word	0x000395c0


	//   ....[9]....
        /*03a4*/ 	.word	0x000395e0


	//   ....[10]....
        /*03a8*/ 	.word	0x0003aa90


	//   ....[11]....
        /*03ac*/ 	.word	0x0003ab30


	//   ....[12]....
        /*03b0*/ 	.word	0x0003aba0


	//   ....[13]....
        /*03b4*/ 	.word	0x0003ac10


	//   ....[14]....
        /*03b8*/ 	.word	0x0003ac80


	//   ....[15]....
        /*03bc*/ 	.word	0x0003b510


	//   ....[16]....
        /*03c0*/ 	.word	0x0003b580


	//   ....[17]....
        /*03c4*/ 	.word	0x0003b5f0


	//   ....[18]....
        /*03c8*/ 	.word	0x0003b660


	//   ....[19]....
        /*03cc*/ 	.word	0x0003b6d0


	//----- nvinfo : EIATTR_VRC_CTA_INIT_COUNT
	.align		4
.L_1878:
        /*03d0*/ 	.byte	0x02, 0x4a
	.zero		1
	.zero		1


	//----- nvinfo : EIATTR_EXIT_INSTR_OFFSETS
	.align		4
        /*03d4*/ 	.byte	0x04, 0x1c
        /*03d6*/ 	.short	(.L_1880 - .L_1879)


	//   ....[0]....
.L_1879:
        /*03d8*/ 	.word	0x00000d20


	//   ....[1]....
        /*03dc*/ 	.word	0x0003aa20


	//----- nvinfo : EIATTR_MAX_THREADS
	.align		4
.L_1880:
        /*03e0*/ 	.byte	0x04, 0x05
        /*03e2*/ 	.short	(.L_1882 - .L_1881)
.L_1881:
        /*03e4*/ 	.word	0x00000080
        /*03e8*/ 	.word	0x00000001
        /*03ec*/ 	.word	0x00000001


	//----- nvinfo : EIATTR_CRS_STACK_SIZE
	.align		4
.L_1882:
        /*03f0*/ 	.byte	0x04, 0x1e
        /*03f2*/ 	.short	(.L_1884 - .L_1883)
.L_1883:
        /*03f4*/ 	.word	0x00000000


	//----- nvinfo : EIATTR_CBANK_PARAM_SIZE
	.align		4
.L_1884:
        /*03f8*/ 	.byte	0x03, 0x19
        /*03fa*/ 	.short	0x00e8


	//----- nvinfo : EIATTR_PARAM_CBANK
	.align		4
        /*03fc*/ 	.byte	0x04, 0x0a
        /*03fe*/ 	.short	(.L_1886 - .L_1885)
	.align		4
.L_1885:
        /*0400*/ 	.word	index@(.nv.constant0._ZN10layer_norm13ln_fwd_kernelINS_13Kernel_traitsIf13__nv_bfloat16S2_S2_fjLj2048ELj1ELj4ELj1ELj16ENS_18Kernel_traits_baseILj2048EfS2_S2_S2_fjLj128EEEEELb1ELb1ELb1ELb1EEEvNS_9FwdParamsE)
        /*0404*/ 	.short	0x0380
        /*0406*/ 	.short	0x00e8


	//----- nvinfo : EIATTR_SW_WAR
	.align		4
.L_1886:
        /*0408*/ 	.byte	0x04, 0x36
        /*040a*/ 	.short	(.L_1888 - .L_1887)
.L_1887:
        /*040c*/ 	.word	0x00000008
.L_1888:


//--------------------- .nv.info._ZN10layer_norm13ln_fwd_kernelINS_13Kernel_traitsI13__nv_bfloat16S2_fS2_fjLj2048ELj1ELj4ELj1ELj16ENS_18Kernel_traits_baseILj2048ES2_S2_fS2_fjLj128EEEEELb0ELb0ELb0ELb0EEEvNS_9FwdParamsE --------------------------
	.section	.nv.info._ZN10layer_norm13ln_fwd_kernelINS_13Kernel_traitsI13__nv_bfloat16S2_fS2_fjLj2048ELj1ELj4ELj1ELj16ENS_18Kernel_traits_baseILj2048ES2_S2_fS2_fjLj128EEEEELb0ELb0ELb0ELb0EEEvNS_9FwdParamsE,"",@"SHT_CUDA_INFO"
	.sectionflags	@""
	.align	4


	//----- nvinfo : EIATTR_CUDA_API_VERSION
	.align		4
        /*0000*/ 	.byte	0x04, 0x37
        /*0002*/ 	.short	(.L_1890 - .L_1889)
.L_1889:
        /*0004*/ 	.word	0x00000082


	//----- nvinfo : EIATTR_KPARAM_INFO
	.align		4
.L_1890:
        /*0008*/ 	.byte	0x04, 0x17
        /*000a*/ 	.short	(.L_1892 - .L_1891)
.L_1891:
        /*000c*/ 	.word	0x00000000
        /*0010*/ 	.short	0x0000
        /*0012*/ 	.short	0x0000
        /*0014*/ 	.byte	0x00, 0xf0, 0xa1, 0x03


	//----- nvinfo : EIATTR_SPARSE_MMA_MASK
	.align		4
.L_1892:
        /*0018*/ 	.byte	0x03, 0x50
        /*001a*/ 	.short	0x0000


	//----- nvinfo : EIATTR_MAXREG_COUNT
	.align		4
        /*001c*/ 	.byte	0x03, 0x1b
        /*001e*/ 	.short	0x00ff


	//----- nvinfo : EIATTR_MERCURY_ISA_VERSION
	.align		4
        /*0020*/ 	.byte	0x03, 0x5f
        /*0022*/ 	.short	0x0101


	//----- nvinfo : EIATTR_COOP_GROUP_MASK_REGIDS
	.align		4
        /*0024*/ 	.byte	0x04, 0x29
        /*0026*/ 	.short	(.L_1894 - .L_1893)


	//   ....[0]....
.L_1893:
        /*0028*/ 	.word	0xffffffff


	//   ....[1]....
        /*002c*/ 	.word	0xffffffff


	//   ....[2]....
        /*0030*/ 	.word	0xffffffff


	//   ....[3]....
        /*0034*/ 	.word	0xffffffff


	//   ....[4]....
        /*0038*/ 	.word	0xffffffff


	//   ....[5]....
        /*003c*/ 	.word	0xffffffff


	//   ....[6]....
        /*0040*/ 	.word	0xffffffff


	//   ....[7]....
        /*0044*/ 	.word	0xffffffff


	//   ....[8]....
        /*0048*/ 	.word	0xffffffff


	//   ....[9]....
        /*004c*/ 	.word	0xffffffff


	//   ....[10]....
        /*0050*/ 	.word	0x050000d0


	//   ....[11]....
        /*0054*/ 	.word	0x050000d0


	//   ....[12]....
        /*0058*/ 	.word	0x050000d0


	//   ....[13]....
        /*005c*/ 	.word	0x050000d0


	//   ....[14]....
        /*0060*/ 	.word	0x050000d0


	//   ....[15]....
        /*0064*/ 	.word	0x050000d0


	//   ....[16]....
        /*0068*/ 	.word	0x050000d0


	//   ....[17]....
        /*006c*/ 	.word	0x050000d0


	//   ....[18]....
        /*0070*/ 	.word	0x050000d0


	//   ....[19]....
        /*0074*/ 	.word	0x050000d0


	//----- nvinfo : EIATTR_COOP_GROUP_INSTR_OFFSETS
	.align		4
.L_1894:
        /*0078*/ 	.byte	0x04, 0x28
        /*007a*/ 	.short	(.L_1896 - .L_1895)


	//   ....[0]....
.L_1895:
        /*007c*/ 	.word	0x00003370


	//   ....[1]....
        /*0080*/ 	.word	0x000033b0


	//   ....[2]....
        /*0084*/ 	.word	0x000033d0


	//   ....[3]....
        /*0088*/ 	.word	0x000033f0


	//   ....[4]....
        /*008c*/ 	.word	0x00003410


	//   ....[5]....
        /*0090*/ 	.word	0x00003c70


	//   ....[6]....
        /*0094*/ 	.word	0x00003c90


	//   ....[7]....
        /*0098*/ 	.word	0x00003cb0


	//   ....[8]....
        /*009c*/ 	.word	0x00003cd0


	//   ....[9]....
        /*00a0*/ 	.word	0x00003cf0


	//   ....[10]....
        /*00a4*/ 	.word	0x00005880


	//   ....[11]....
        /*00a8*/ 	.word	0x00005930


	//   ....[12]....
        /*00ac*/ 	.word	0x000059a0


	//   ....[13]....
        /*00b0*/ 	.word	0x00005a10


	//   ....[14]....
        /*00b4*/ 	.word	0x00005a80


	//   ....[15]....
        /*00b8*/ 	.word	0x00006340


	//   ....[16]....
        /*00bc*/ 	.word	0x000063b0


	//   ....[17]....
        /*00c0*/ 	.word	0x00006420


	//   ....[18]....
        /*00c4*/ 	.word	0x00006490


	//   ....[19]....
        /*00c8*/ 	.word	0x00006500


	//----- nvinfo : EIATTR_VRC_CTA_INIT_COUNT
	.align		4
.L_1896:
        /*00cc*/ 	.byte	0x02, 0x4a
	.zero		1
	.zero		1


	//----- nvinfo : EIATTR_EXIT_INSTR_OFFSETS
	.align		4
        /*00d0*/ 	.byte	0x04, 0x1c
        /*00d2*/ 	.short	(.L_1898 - .L_1897)


	//   ....[0]....
.L_1897:
        /*00d4*/ 	.word	0x00000a40


	//   ....[1]....
        /*00d8*/ 	.word	0x00005810


	//----- nvinfo : EIATTR_MAX_THREADS
	.align		4
.L_1898:
        /*00dc*/ 	.byte	0x04, 0x05
        /*00de*/ 	.short	(.L_1900 - .L_1899)
.L_1899:
        /*00e0*/ 	.word	0x00000080
        /*00e4*/ 	.word	0x00000001
        /*00e8*/ 	.word	0x00000001


	//----- nvinfo : EIATTR_CRS_STACK_SIZE
	.align		4
.L_1900:
        /*00ec*/ 	.byte	0x04, 0x1e
        /*00ee*/ 	.short	(.L_1902 - .L_1901)
.L_1901:
        /*00f0*/ 	.word	0x00000000


	//----- nvinfo : EIATTR_CBANK_PARAM_SIZE
	.align		4
.L_1902:
        /*00f4*/ 	.byte	0x03, 0x19
        /*00f6*/ 	.short	0x00e8


	//----- nvinfo : EIATTR_PARAM_CBANK
	.align		4
        /*00f8*/ 	.byte	0x04, 0x0a
        /*00fa*/ 	.short	(.L_1904 - .L_1903)
	.align		4
.L_1903:
        /*00fc*/ 	.word	index@(.nv.constant0._ZN10layer_norm13ln_fwd_kernelINS_13Kernel_traitsI13__nv_bfloat16S2_fS2_fjLj2048ELj1ELj4ELj1ELj16ENS_18Kernel_traits_baseILj2048ES2_S2_fS2_fjLj128EEEEELb0ELb0ELb0ELb0EEEvNS_9FwdParamsE)
        /*0100*/ 	.short	0x0380
        /*0102*/ 	.short	0x00e8


	//----- nvinfo : EIATTR_SW_WAR
	.align		4
.L_1904:
        /*0104*/ 	.byte	0x04, 0x36
        /*0106*/ 	.short	(.L_1906 - .L_1905)
.L_1905:
        /*0108*/ 	.word	0x00000008
.L_1906:


//--------------------- .nv.info._ZN10layer_norm13ln_fwd_kernelINS_13Kernel_traitsI13__nv_bfloat16S2_fS2_fjLj2048ELj1ELj4ELj1ELj16ENS_18Kernel_traits_baseILj2048ES2_S2_fS2_fjLj128EEEEELb0ELb0ELb0ELb1EEEvNS_9FwdParamsE --------------------------
	.section	.nv.info._ZN10layer_norm13ln_fwd_kernelINS_13Kernel_traitsI13__nv_bfloat16S2_fS2_fjLj2048ELj1ELj4ELj1ELj16ENS_18Kernel_traits_baseILj2048ES2_S2_fS2_fjLj128EEEEELb0ELb0ELb0ELb1EEEvNS_9FwdParamsE,"",@"SHT_CUDA_INFO"
	.sectionflags	@""
	.align	4


	//----- nvinfo : EIATTR_CUDA_API_VERSION
	.align		4
        /*0000*/ 	.byte	0x04, 0x37
        /*0002*/ 	.short	(.L_1908 - .L_1907)
.L_1907:
        /*0004*/ 	.word	0x00000082


	//----- nvinfo : EIATTR_KPARAM_INFO
	.align		4
.L_1908:
        /*0008*/ 	.byte	0x04, 0x17
        /*000a*/ 	.short	(.L_1910 - .L_1909)
.L_1909:
        /*000c*/ 	.word	0x00000000
        /*0010*/ 	.short	0x0000
        /*0012*/ 	.short	0x0000
        /*0014*/ 	.byte	0x00, 0xf0, 0xa1, 0x03


	//----- nvinfo : EIATTR_SPARSE_MMA_MASK
	.align		4
.L_1910:
        /*0018*/ 	.byte	0x03, 0x50
        /*001a*/ 	.short	0x0000


	//----- nvinfo : EIATTR_MAXREG_COUNT
	.align		4
        /*001c*/ 	.byte	0x03, 0x1b
        /*001e*/ 	.short	0x00ff


	//----- nvinfo : EIATTR_MERCURY_ISA_VERSION
	.align		4
        /*0020*/ 	.byte	0x03, 0x5f
        /*0022*/ 	.short	0x0101


	//----- nvinfo : EIATTR_COOP_GROUP_MASK_REGIDS
	.align		4
        /*0024*/ 	.byte	0x04, 0x29
        /*0026*/ 	.short	(.L_1912 - .L_1911)


	//   ....[0]....
.L_1911:
        /*0028*/ 	.word	0xffffffff


	//   ....[1]....
        /*002c*/ 	.word	0xffffffff


	//   ....[2]....
        /*0030*/ 	.word	0xffffffff


	//   ....[3]....
        /*0034*/ 	.word	0xffffffff


	//   ....[4]....
        /*0038*/ 	.word	0xffffffff


	//   ....[5]....
        /*003c*/ 	.word	0xffffffff


	//   ....[6]....
        /*0040*/ 	.word	0xffffffff


	//   ....[7]....
        /*0044*/ 	.word	0xffffffff


	//   ....[8]....
        /*0048*/ 	.word	0xffffffff


	//   ....[9]....
        /*004c*/ 	.word	0xffffffff


	//   ....[10]....
        /*0050*/ 	.word	0xffffffff


	//   ....[11]....
        /*0054*/ 	.word	0xffffffff


	//   ....[12]....
        /*0058*/ 	.word	0xffffffff


	//   ....[13]....
        /*005c*/ 	.word	0xffffffff


	//   ....[14]....
        /*0060*/ 	.word	0xffffffff


	//   ....[15]....
        /*0064*/ 	.word	0xffffffff


	//   ....[16]....
        /*0068*/ 	.word	0xffffffff


	//   ....[17]....
        /*006c*/ 	.word	0xffffffff


	//   ....[18]....
        /*0070*/ 	.word	0xffffffff


	//   ....[19]....
        /*0074*/ 	.word	0xffffffff


	//   ....[20]....
        /*0078*/ 	.word	0x0500009b


	//   ....[21]....
        /*007c*/ 	.word	0x0500009b


	//   ....[22]....
        /*0080*/ 	.word	0x0500009b


	//   ....[23]....
        /*0084*/ 	.word	0x0500009b


	//   ....[24]....
        /*0088*/ 	.word	0x0500009b


	//   ....[25]....
        /*008c*/ 	.word	0x0500009b


	//   ....[26]....
        /*0090*/ 	.word	0x0500009b


	//   ....[27]....
        /*0094*/ 	.word	0x0500009b


	//   ....[28]....
        /*0098*/ 	.word	0x0500009b


	//   ....[29]....
        /*009c*/ 	.word	0x0500009b


	//   ....[30]....
        /*00a0*/ 	.word	0x0500009b


	//   ....[31]....
        /*00a4*/ 	.word	0x0500009b


	//   ....[32]....
        /*00a8*/ 	.word	0x0500009b


	//   ....[33]....
        /*00ac*/ 	.word	0x0500009b


	//   ....[34]....
        /*00b0*/ 	.word	0x0500009b


	//   ....[35]....
        /*00b4*/ 	.word	0x0500009b


	//   ....[36]....
        /*00b8*/ 	.word	0x0500009b


	//   ....[37]....
        /*00bc*/ 	.word	0x0500009b


	//   ....[38]....
        /*00c0*/ 	.word	0x0500009b


	//   ....[39]....
        /*00c4*/ 	.word	0x0500009b


	//----- nvinfo : EIATTR_COOP_GROUP_INSTR_OFFSETS
	.align		4
.L_1912:
        /*00c8*/ 	.byte	0x04, 0x28
        /*00ca*/ 	.short	(.L_1914 - .L_1913)


	//   ....[0]....
.L_1913:
        /*00cc*/ 	.word	0x00002300


	//   ....[1]....
        /*00d0*/ 	.word	0x00002330


	//   ....[2]....
        /*00d4*/ 	.word	0x00002350


	//   ....[3]....
        /*00d8*/ 	.word	0x00002370


	//   ....[4]....
        /*00dc*/ 	.word	0x00002390


	//   ....[5]....
        /*00e0*/ 	.word	0x00002bc0


	//   ....[6]....
        /*00e4*/ 	.word	0x00002be0


	//   ....[7]....
        /*00e8*/ 	.word	0x00002c00


	//   ....[8]....
        /*00ec*/ 	.word	0x00002c20


	//   ....[9]....
        /*00f0*/ 	.word	0x00002c40


	//   ....[10]....
        /*00f4*/ 	.word	0x000063b0


	//   ....[11]....
        /*00f8*/ 	.word	0x000063e0


	//   ....[12]....
        /*00fc*/ 	.word	0x00006400


	//   ....[13]....
        /*0100*/ 	.word	0x00006420


	//   ....[14]....
        /*0104*/ 	.word	0x00006440


	//   ....[15]....
        /*0108*/ 	.word	0x00006c70


	//   ....[16]....
        /*010c*/ 	.word	0x00006c90


	//   ....[17]....
        /*0110*/ 	.word	0x00006cb0


	//   ....[18]....
        /*0114*/ 	.word	0x00006cd0


	//   ....[19]....
        /*0118*/ 	.word	0x00006cf0


	//   ....[20]....
        /*011c*/ 	.word	0x00008590


	//   ....[21]....
        /*0120*/ 	.word	0x00008620


	//   ....[22]....
        /*0124*/ 	.word	0x00008680


	//   ....[23]....
        /*0128*/ 	.word	0x000086e0


	//   ....[24]....
        /*012c*/ 	.word	0x00008740


	//   ....[25]....
        /*0130*/ 	.word	0x00008fa0


	//   ....[26]....
        /*0134*/ 	.word	0x00009000


	//   ....[27]....
        /*0138*/ 	.word	0x00009060


	//   ....[28]....
        /*013c*/ 	.word	0x000090c0


	//   ....[29]....
        /*0140*/ 	.word	0x00009120


	//   ....[30]....
        /*0144*/ 	.word	0x000091a0


	//   ....[31]....
        /*0148*/ 	.word	0x00009230


	//   ....[32]....
        /*014c*/ 	.word	0x00009290


	//   ....[33]....
        /*0150*/ 	.word	0x000092f0


	//   ....[34]....
        /*0154*/ 	.word	0x00009350


	//   ....[35]....
        /*0158*/ 	.word	0x00009bb0


	//   ....[36]....
        /*015c*/ 	.word	0x00009c10


	//   ....[37]....
        /*0160*/ 	.word	0x00009c70


	//   ....[38]....
        /*0164*/ 	.word	0x00009cd0


	//   ....[39]....
        /*0168*/ 	.word	0x00009d30


	//----- nvinfo : EIATTR_VRC_CTA_INIT_COUNT
	.align		4
.L_1914:
        /*016c*/ 	.byte	0x02, 0x4a
	.zero		1
	.zero		1


	//----- nvinfo : EIATTR_EXIT_INSTR_OFFSETS
	.align		4
        /*0170*/ 	.byte	0x04, 0x1c
        /*0172*/ 	.short	(.L_1916 - .L_1915)


	//   ....[0]....
.L_1915:
        /*0174*/ 	.word	0x000003d0


	//   ....[1]....
        /*0178*/ 	.word	0x00004490


	//   ....[2]....
        /*017c*/ 	.word	0x00008530


	//----- nvinfo : EIATTR_MAX_THREADS
	.align		4
.L_1916:
        /*0180*/ 	.byte	0x04, 0x05
        /*0182*/ 	.short	(.L_1918 - .L_1917)
.L_1917:
        /*0184*/ 	.word	0x00000080
        /*0188*/ 	.word	0x00000001
        /*018c*/ 	.word	0x00000001


	//----- nvinfo : EIATTR_CRS_STACK_SIZE
	.align		4
.L_1918:
        /*0190*/ 	.byte	0x04, 0x1e
        /*0192*/ 	.short	(.L_1920 - .L_1919)
.L_1919:
        /*0194*/ 	.word	0x00000000


	//----- nvinfo : EIATTR_CBANK_PARAM_SIZE
	.align		4
.L_1920:
        /*0198*/ 	.byte	0x03, 0x19
        /*019a*/ 	.short	0x00e8


	//----- nvinfo : EIATTR_PARAM_CBANK
	.align		4
        /*019c*/ 	.byte	0x04, 0x0a
        /*019e*/ 	.short	(.L_1922 - .L_1921)
	.align		4
.L_1921:
        /*01a0*/ 	.word	index@(.nv.constant0._ZN10layer_norm13ln_fwd_kernelINS_13Kernel_traitsI13__nv_bfloat16S2_fS2_fjLj2048ELj1ELj4ELj1ELj16ENS_18Kernel_traits_baseILj2048ES2_S2_fS2_fjLj128EEEEELb0ELb0ELb0ELb1EEEvNS_9FwdParamsE)
        /*01a4*/ 	.short	0x0380
        /*01a6*/ 	.short	0x00e8


	//----- nvinfo : EIATTR_SW_WAR
	.align		4
.L_1922:
        /*01a8*/ 	.byte	0x04, 0x36
        /*01aa*/ 	.short	(.L_1924 - .L_1923)
.L_1923:
        /*01ac*/ 	.word	0x00000008
.L_1924:


//--------------------- .nv.info._ZN10layer_norm13ln_fwd_kernelINS_13Kernel_traitsI13__nv_bfloat16S2_fS2_fjLj2048ELj1ELj4ELj1ELj16ENS_18Kernel_traits_baseILj2048ES2_S2_fS2_fjLj128EEEEELb0ELb0ELb1ELb0EEEvNS_9FwdParamsE --------------------------
	.section	.nv.info._ZN10layer_norm13ln_fwd_kernelINS_13Kernel_traitsI13__nv_bfloat16S2_fS2_fjLj2048ELj1ELj4ELj1ELj16ENS_18Kernel_traits_baseILj2048ES2_S2_fS2_fjLj128EEEEELb0ELb0ELb1ELb0EEEvNS_9FwdParamsE,"",@"SHT_CUDA_INFO"
	.sectionflags	@""
	.align	4


	//----- nvinfo : EIATTR_CUDA_API_VERSION
	.align		4
        /*0000*/ 	.byte	0x04, 0x37
        /*0002*/ 	.short	(.L_1926 - .L_1925)
.L_1925:
        /*0004*/ 	.word	0x00000082


	//----- nvinfo : EIATTR_KPARAM_INFO
	.align		4
.L_1926:
        /*0008*/ 	.byte	0x04, 0x17
        /*000a*/ 	.short	(.L_1928 - .L_1927)
.L_1927:
        /*000c*/ 	.word	0x00000000
        /*0010*/ 	.short	0x0000
        /*0012*/ 	.short	0x0000
        /*0014*/ 	.byte	0x00, 0xf0, 0xa1, 0x03


	//----- nvinfo : EIATTR_SPARSE_MMA_MASK
	.align		4
.L_1928:
        /*0018*/ 	.byte	0x03, 0x50
        /*001a*/ 	.short	0x0000


	//----- nvinfo : EIATTR_MAXREG_COUNT
	.align		4
        /*001c*/ 	.byte	0x03, 0x1b
        /*001e*/ 	.short	0x00ff


	//----- nvinfo : EIATTR_MERCURY_ISA_VERSION
	.align		4
        /*0020*/ 	.byte	0x03, 0x5f
        /*0022*/ 	.short	0x0101


	//----- nvinfo : EIATTR_COOP_GROUP_MASK_REGIDS
	.align		4
        /*0024*/ 	.byte	0x04, 0x29
        /*0026*/ 	.short	(.L_1930 - .L_1929)


	//   ....[0]....
.L_1929:
        /*0028*/ 	.word	0xffffffff


	//   ....[1]....
        /*002c*/ 	.word	0xffffffff


	//   ....[2]....
        /*0030*/ 	.word	0xffffffff


	//   ....[3]....
        /*0034*/ 	.word	0xffffffff


	//   ....[4]....
        /*0038*/ 	.word	0xffffffff


	//   ....[5]....
        /*003c*/ 	.word	0xffffffff


	//   ....[6]....
        /*0040*/ 	.word	0xffffffff


	//   ....[7]....
        /*0044*/ 	.word	0xffffffff


	//   ....[8]....
        /*0048*/ 	.word	0xffffffff


	//   ....[9]....
        /*004c*/ 	.word	0xffffffff


	//   ....[10]....
        /*0050*/ 	.word	0x050000d4


	//   ....[11]....
        /*0054*/ 	.word	0x050000d4


	//   ....[12]....
        /*0058*/ 	.word	0x050000d4


	//   ....[13]....
        /*005c*/ 	.word	0x050000d4


	//   ....[14]....
        /*0060*/ 	.word	0x050000d4


	//   ....[15]....
        /*0064*/ 	.word	0x050000d4


	//   ....[16]....
        /*0068*/ 	.word	0x050000d4


	//   ....[17]....
        /*006c*/ 	.word	0x050000d4


	//   ....[18]....
        /*0070*/ 	.word	0x050000d4


	//   ....[19]....
        /*0074*/ 	.word	0x050000d4


	//----- nvinfo : EIATTR_COOP_GROUP_INSTR_OFFSETS
	.align		4
.L_1930:
        /*0078*/ 	.byte	0x04, 0x28
        /*007a*/ 	.short	(.L_1932 - .L_1931)


	//   ....[0]....
.L_1931:
        /*007c*/ 	.word	0x000041a0


	//   ....[1]....
        /*0080*/ 	.word	0x000041e0


	//   ....[2]....
        /*0084*/ 	.word	0x00004200


	//   ....[3]....
        /*0088*/ 	.word	0x00004220


	//   ....[4]....
        /*008c*/ 	.word	0x00004240


	//   ....[5]....
        /*0090*/ 	.word	0x00004a90


	//   ....[6]....
        /*0094*/ 	.word	0x00004ab0


	//   ....[7]....
        /*0098*/ 	.word	0x00004ad0


	//   ....[8]....
        /*009c*/ 	.word	0x00004af0


	//   ....[9]....
        /*00a0*/ 	.word	0x00004b10


	//   ....[10]....
        /*00a4*/ 	.word	0x00006720


	//   ....[11]....
        /*00a8*/ 	.word	0x000067d0


	//   ....[12]....
        /*00ac*/ 	.word	0x00006840


	//   ....[13]....
        /*00b0*/ 	.word	0x000068b0


	//   ....[14]....
        /*00b4*/ 	.word	0x00006920


	//   ....[15]....
        /*00b8*/ 	.word	0x000071d0


	//   ....[16]....
        /*00bc*/ 	.word	0x00007240


	//   ....[17]....
        /*00c0*/ 	.word	0x000072b0


	//   ....[18]....
        /*00c4*/ 	.word	0x00007320


	//   ....[19]....
        /*00c8*/ 	.word	0x00007390


	//----- nvinfo : EIATTR_VRC_CTA_INIT_COUNT
	.align		4
.L_1932:
        /*00cc*/ 	.byte	0x02, 0x4a
	.zero		1
	.zero		1


	//----- nvinfo : EIATTR_EXIT_INSTR_OFFSETS
	.align		4
        /*00d0*/ 	.byte	0x04, 0x1c
        /*00d2*/ 	.short	(.L_1934 - .L_1933)


	//   ....[0]....
.L_1933:
        /*00d4*/ 	.word	0x00000a40


	//   ....[1]....
        /*00d8*/ 	.word	0x000066b0


	//----- nvinfo : EIATTR_MAX_THREADS
	.align		4
.L_1934:
        /*00dc*/ 	.byte	0x04, 0x05
        /*00de*/ 	.short	(.L_1936 - .L_1935)
.L_1935:
        /*00e0*/ 	.word	0x00000080
        /*00e4*/ 	.word	0x00000001
        /*00e8*/ 	.word	0x00000001


	//----- nvinfo : EIATTR_CRS_STACK_SIZE
	.align		4
.L_1936:
        /*00ec*/ 	.byte	0x04, 0x1e
        /*00ee*/ 	.short	(.L_1938 - .L_1937)
.L_1937:
        /*00f0*/ 	.word	0x00000000


	//----- nvinfo : EIATTR_CBANK_PARAM_SIZE
	.align		4
.L_1938:
        /*00f4*/ 	.byte	0x03, 0x19
        /*00f6*/ 	.short	0x00e8


	//----- nvinfo : EIATTR_PARAM_CBANK
	.align		4
        /*00f8*/ 	.byte	0x04, 0x0a
        /*00fa*/ 	.short	(.L_1940 - .L_1939)
	.align		4
.L_1939:
        /*00fc*/ 	.word	index@(.nv.constant0._ZN10layer_norm13ln_fwd_kernelINS_13Kernel_traitsI13__nv_bfloat16S2_fS2_fjLj2048ELj1ELj4ELj1ELj16ENS_18Kernel_traits_baseILj2048ES2_S2_fS2_fjLj128EEEEELb0ELb0ELb1ELb0EEEvNS_9FwdParamsE)
        /*0100*/ 	.short	0x0380
        /*0102*/ 	.short	0x00e8


	//----- nvinfo : EIATTR_SW_WAR
	.align		4
.L_1940:
        /*0104*/ 	.byte	0x04, 0x36
        /*0106*/ 	.short	(.L_1942 - .L_1941)
.L_1941:
        /*0108*/ 	.word	0x00000008
.L_1942:


//--------------------- .nv.info._ZN10layer_norm13ln_fwd_kernelINS_13Kernel_traitsI13__nv_bfloat16S2_fS2_fjLj2048ELj1ELj4ELj1ELj16ENS_18Kernel_traits_baseILj2048ES2_S2_fS2_fjLj128EEEEELb0ELb0ELb1ELb1EEEvNS_9FwdParamsE --------------------------
	.section	.nv.info._ZN10layer_norm13ln_fwd_kernelINS_13Kernel_traitsI13__nv_bfloat16S2_fS2_fjLj2048ELj1ELj4ELj1ELj16ENS_18Kernel_traits_baseILj2048ES2_S2_fS2_fjLj128EEEEELb0ELb0ELb1ELb1EEEvNS_9FwdParamsE,"",@"SHT_CUDA_INFO"
	.sectionflags	@""
	.align	4


	//----- nvinfo : EIATTR_CUDA_API_VERSION
	.align		4
        /*0000*/ 	.byte	0x04, 0x37
        /*0002*/ 	.short	(.L_1944 - .L_1943)
.L_1943:
        /*0004*/ 	.word	0x00000082


	//----- nvinfo : EIATTR_KPARAM_INFO
	.align		4
.L_1944:
        /*0008*/ 	.byte	0x04, 0x17
        /*000a*/ 	.short	(.L_1946 - .L_1945)
.L_1945:
        /*000c*/ 	.word	0x00000000
        /*0010*/ 	.short	0x0000
        /*0012*/ 	.short	0x0000
        /*0014*/ 	.byte	0x00, 0xf0, 0xa1, 0x03


	//----- nvinfo : EIATTR_SPARSE_MMA_MASK
	.align		4
.L_1946:
        /*0018*/ 	.byte	0x03, 0x50
        /*001a*/ 	.short	0x0000


	//----- nvinfo : EIATTR_MAXREG_COUNT
	.align		4
        /*001c*/ 	.byte	0x03, 0x1b
        /*001e*/ 	.short	0x00ff


	//----- nvinfo : EIATTR_MERCURY_ISA_VERSION
	.align		4
        /*0020*/ 	.byte	0x03, 0x5f
        /*0022*/ 	.short	0x0101


	//----- nvinfo : EIATTR_COOP_GROUP_MASK_REGIDS
	.align		4
        /*0024*/ 	.byte	0x04, 0x29
        /*0026*/ 	.short	(.L_1948 - .L_1947)


	//   ....[0]....
.L_1947:
        /*0028*/ 	.word	0xffffffff


	//   ....[1]....
        /*002c*/ 	.word	0xffffffff


	//   ....[2]....
        /*0030*/ 	.word	0xffffffff


	//   ....[3]....
        /*0034*/ 	.word	0xffffffff


	//   ....[4]....
        /*0038*/ 	.word	0xffffffff


	//   ....[5]....
        /*003c*/ 	.word	0xffffffff


	//   ....[6]....
        /*0040*/ 	.word	0xffffffff


	//   ....[7]....
        /*0044*/ 	.word	0xffffffff


	//   ....[8]....
        /*0048*/ 	.word	0xffffffff


	//   ....[9]....
        /*004c*/ 	.word	0xffffffff


	//   ....[10]....
        /*0050*/ 	.word	0x050000d3


	//   ....[11]....
        /*0054*/ 	.word	0x050000d3


	//   ....[12]....
        /*0058*/ 	.word	0x050000d3


	//   ....[13]....
        /*005c*/ 	.word	0x050000d3


	//   ....[14]....
        /*0060*/ 	.word	0x050000d3


	//   ....[15]....
        /*0064*/ 	.word	0x050000d3


	//   ....[16]....
        /*0068*/ 	.word	0x050000d3


	//   ....[17]....
        /*006c*/ 	.word	0x050000d3


	//   ....[18]....
        /*0070*/ 	.word	0x050000d3


	//   ....[19]....
        /*0074*/ 	.word	0x050000d3


	//----- nvinfo : EIATTR_COOP_GROUP_INSTR_OFFSETS
	.align		4
.L_1948:
        /*0078*/ 	.byte	0x04, 0x28
        /*007a*/ 	.short	(.L_1950 - .L_1949)


	//   ....[0]....
.L_1949:
        /*007c*/ 	.word	0x00003630


	//   ....[1]....
        /*0080*/ 	.word	0x00003650


	//   ....[2]....
        /*0084*/ 	.word	0x00003670


	//   ....[3]....
        /*0088*/ 	.word	0x00003690


	//   ....[4]....
        /*008c*/ 	.word	0x000036c0


	//   ....[5]....
        /*0090*/ 	.word	0x00003ef0


	//   ....[6]....
        /*0094*/ 	.word	0x00003f10


	//   ....[7]....
        /*0098*/ 	.word	0x00003f30


	//   ....[8]....
        /*009c*/ 	.word	0x00003f50


	//   ....[9]....
        /*00a0*/ 	.word	0x00003f70


	//   ....[10]....
        /*00a4*/ 	.word	0x00005930


	//   ....[11]....
        /*00a8*/ 	.word	0x000059d0


	//   ....[12]....
        /*00ac*/ 	.word	0x00005a40


	//   ....[13]....
        /*00b0*/ 	.word	0x00005ab0


	//   ....[14]....
        /*00b4*/ 	.word	0x00005b30


	//   ....[15]....
        /*00b8*/ 	.word	0x000063a0


	//   ....[16]....
        /*00bc*/ 	.word	0x00006410


	//   ....[17]....
        /*00c0*/ 	.word	0x00006480


	//   ....[18]....
        /*00c4*/ 	.word	0x000064f0


	//   ....[19]....
        /*00c8*/ 	.word	0x00006560


	//----- nvinfo : EIATTR_VRC_CTA_INIT_COUNT
	.align		4
.L_1950:
        /*00cc*/ 	.byte	0x02, 0x4a
	.zero		1
	.zero		1


	//----- nvinfo : EIATTR_EXIT_INSTR_OFFSETS
	.align		4
        /*00d0*/ 	.byte	0x04, 0x1c
        /*00d2*/ 	.short	(.L_1952 - .L_1951)


	//   ....[0]....
.L_1951:
        /*00d4*/ 	.word	0x000003d0


	//   ....[1]....
        /*00d8*/ 	.word	0x000058c0


	//----- nvinfo : EIATTR_MAX_THREADS
	.align		4
.L_1952:
        /*00dc*/ 	.byte	0x04, 0x05
        /*00de*/ 	.short	(.L_1954 - .L_1953)
.L_1953:
        /*00e0*/ 	.word	0x00000080
        /*00e4*/ 	.word	0x00000001
        /*00e8*/ 	.word	0x00000001


	//----- nvinfo : EIATTR_CRS_STACK_SIZE
	.align		4
.L_1954:
        /*00ec*/ 	.byte	0x04, 0x1e
        /*00ee*/ 	.short	(.L_1956 - .L_1955)
.L_1955:
        /*00f0*/ 	.word	0x00000000


	//----- nvinfo : EIATTR_CBANK_PARAM_SIZE
	.align		4
.L_1956:
        /*00f4*/ 	.byte	0x03, 0x19
        /*00f6*/ 	.short	0x00e8


	//----- nvinfo : EIATTR_PARAM_CBANK
	.align		4
        /*00f8*/ 	.byte	0x04, 0x0a
        /*00fa*/ 	.short	(.L_1958 - .L_1957)
	.align		4
.L_1957:
        /*00fc*/ 	.word	index@(.nv.constant0._ZN10layer_norm13ln_fwd_kernelINS_13Kernel_traitsI13__nv_bfloat16S2_fS2_fjLj2048ELj1ELj4ELj1ELj16ENS_18Kernel_traits_baseILj2048ES2_S2_fS2_fjLj128EEEEELb0ELb0ELb1ELb1EEEvNS_9FwdParamsE)
        /*0100*/ 	.short	0x0380
        /*0102*/ 	.short	0x00e8


	//----- nvinfo : EIATTR_SW_WAR
	.align		4
.L_1958:
        /*0104*/ 	.byte	0x04, 0x36
        /*0106*/ 	.short	(.L_1960 - .L_1959)
.L_1959:
        /*0108*/ 	.word	0x00000008
.L_1960:


//--------------------- .nv.info._ZN10layer_norm13ln_fwd_kernelINS_13Kernel_traitsI13__nv_bfloat16S2_fS2_fjLj2048ELj1ELj4ELj1ELj16ENS_18Kernel_traits_baseILj2048ES2_S2_fS2_fjLj128EEEEELb0ELb1ELb0ELb0EEEvNS_9FwdParamsE --------------------------
	.section	.nv.info._ZN10layer_norm13ln_fwd_kernelINS_13Kernel_traitsI13__nv_bfloat16S2_fS2_fjLj2048ELj1ELj4ELj1ELj16ENS_18Kernel_traits_baseILj2048ES2_S2_fS2_fjLj128EEEEELb0ELb1ELb0ELb0EEEvNS_9FwdParamsE,"",@"SHT_CUDA_INFO"
	.sectionflags	@""
	.align	4


	//----- nvinfo : EIATTR_CUDA_API_VERSION
	.align		4
        /*0000*/ 	.byte	0x04, 0x37
        /*0002*/ 	.short	(.L_1962 - .L_1961)
.L_1961:
        /*0004*/ 	.word	0x00000082


	//----- nvinfo : EIATTR_KPARAM_INFO
	.align		4
.L_1962:
        /*0008*/ 	.byte	0x04, 0x17
        /*000a*/ 	.short	(.L_1964 - .L_1963)
.L_1963:
        /*000c*/ 	.word	0x00000000
        /*0010*/ 	.short	0x0000
        /*0012*/ 	.short	0x0000
        /*0014*/ 	.byte	0x00, 0xf0, 0xa1, 0x03


	//----- nvinfo : EIATTR_SPARSE_MMA_MASK
	.align		4
.L_1964:
        /*0018*/ 	.byte	0x03, 0x50
        /*001a*/ 	.short	0x0000


	//----- nvinfo : EIATTR_MAXREG_COUNT
	.align		4
        /*001c*/ 	.byte	0x03, 0x1b
        /*001e*/ 	.short	0x00ff


	//----- nvinfo : EIATTR_ANNOTATIONS
	.align		4
        /*0020*/ 	.byte	0x04, 0x55
        /*0022*/ 	.short	(.L_1966 - .L_1965)


	//   ....[0]....
.L_1965:
        /* <DEDUP_REMOVED lines=29> */


	//----- nvinfo : EIATTR_MERCURY_ISA_VERSION
	.align		4
.L_1966:
        /*01e4*/ 	.byte	0x03, 0x5f
        /*01e6*/ 	.short	0x0101


	//----- nvinfo : EIATTR_COOP_GROUP_MASK_REGIDS
	.align		4
        /*01e8*/ 	.byte	0x04, 0x29
        /*01ea*/ 	.short	(.L_1968 - .L_1967)


	//   ....[0]....
.L_1967:
        /*01ec*/ 	.word	0xffffffff


	//   ....[1]....
        /*01f0*/ 	.word	0xffffffff


	//   ....[2]....
        /*01f4*/ 	.word	0xffffffff


	//   ....[3]....
        /*01f8*/ 	.word	0xffffffff


	//   ....[4]....
        /*01fc*/ 	.word	0xffffffff


	//   ....[5]....
        /*0200*/ 	.word	0xffffffff


	//   ....[6]....
        /*0204*/ 	.word	0xffffffff


	//   ....[7]....
        /*0208*/ 	.word	0xffffffff


	//   ....[8]....
        /*020c*/ 	.word	0xffffffff


	//   ....[9]....
        /*0210*/ 	.word	0xffffffff


	//   ....[10]....
        /*0214*/ 	.word	0x050000bc


	//   ....[11]....
        /*0218*/ 	.word	0x050000bc


	//   ....[12]....
        /*021c*/ 	.word	0x050000bc


	//   ....[13]....
        /*0220*/ 	.word	0x050000bc


	//   ....[14]....
        /*0224*/ 	.word	0x050000bc


	//   ....[15]....
        /*0228*/ 	.word	0x050000bc


	//   ....[16]....
        /*022c*/ 	.word	0x050000bc


	//   ....[17]....
        /*0230*/ 	.word	0x050000bc


	//   ....[18]....
        /*0234*/ 	.word	0x050000bc


	//   ....[19]....
        /*0238*/ 	.word	0x050000bc


	//----- nvinfo : EIATTR_COOP_GROUP_INSTR_OFFSETS
	.align		4
.L_1968:
        /*023c*/ 	.byte	0x04, 0x28
        /*023e*/ 	.short	(.L_1970 - .L_1969)


	//   ....[0]....
.L_1969:
        /*0240*/ 	.word	0x00004a80


	//   ....[1]....
        /*0244*/ 	.word	0x00004ac0


	//   ....[2]....
        /*0248*/ 	.word	0x00004ae0


	//   ....[3]....
        /*024c*/ 	.word	0x00004b00


	//   ....[4]....
        /*0250*/ 	.word	0x00004b20


	//   ....[5]....
        /*0254*/ 	.word	0x00005370


	//   ....[6]....
        /*0258*/ 	.word	0x00005390


	//   ....[7]....
        /*025c*/ 	.word	0x000053b0


	//   ....[8]....
        /*0260*/ 	.word	0x000053d0


	//   ....[9]....
        /*0264*/ 	.word	0x000053f0


	//   ....[10]....
        /*0268*/ 	.word	0x00007140


	//   ....[11]....
        /*026c*/ 	.word	0x000071e0


	//   ....[12]....
        /*0270*/ 	.word	0x00007250


	//   ....[13]....
        /*0274*/ 	.word	0x000072c0


	//   ....[14]....
        /*0278*/ 	.word	0x00007330


	//   ....[15]....
        /*027c*/ 	.word	0x00007bf0


	//   ....[16]....
        /*0280*/ 	.word	0x00007c60


	//   ....[17]....
        /*0284*/ 	.word	0x00007cd0


	//   ....[18]....
        /*0288*/ 	.word	0x00007d40


	//   ....[19]....
        /*028c*/ 	.word	0x00007db0


	//----- nvinfo : EIATTR_VRC_CTA_INIT_COUNT
	.align		4
.L_1970:
        /*0290*/ 	.byte	0x02, 0x4a
	.zero		1
	.zero		1


	//----- nvinfo : EIATTR_EXIT_INSTR_OFFSETS
	.align		4
        /*0294*/ 	.byte	0x04, 0x1c
        /*0296*/ 	.short	(.L_1972 - .L_1971)


	//   ....[0]....
.L_1971:
        /*0298*/ 	.word	0x00000d50


	//   ....[1]....
        /*029c*/ 	.word	0x000070d0


	//----- nvinfo : EIATTR_MAX_THREADS
	.align		4
.L_1972:
        /*02a0*/ 	.byte	0x04, 0x05
        /*02a2*/ 	.short	(.L_1974 - .L_1973)
.L_1973:
        /*02a4*/ 	.word	0x00000080
        /*02a8*/ 	.word	0x00000001
        /*02ac*/ 	.word	0x00000001


	//----- nvinfo : EIATTR_CRS_STACK_SIZE
	.align		4
.L_1974:
        /*02b0*/ 	.byte	0x04, 0x1e
        /*02b2*/ 	.short	(.L_1976 - .L_1975)
.L_1975:
        /*02b4*/ 	.word	0x00000000


	//----- nvinfo : EIATTR_CBANK_PARAM_SIZE
	.align		4
.L_1976:
        /*02b8*/ 	.byte	0x03, 0x19
        /*02ba*/ 	.short	0x00e8


	//----- nvinfo : EIATTR_PARAM_CBANK
	.align		4
        /*02bc*/ 	.byte	0x04, 0x0a
        /*02be*/ 	.short	(.L_1978 - .L_1977)
	.align		4
.L_1977:
        /*02c0*/ 	.word	index@(.nv.constant0._ZN10layer_norm13ln_fwd_kernelINS_13Kernel_traitsI13__nv_bfloat16S2_fS2_fjLj2048ELj1ELj4ELj1ELj16ENS_18Kernel_traits_baseILj2048ES2_S2_fS2_fjLj128EEEEELb0ELb1ELb0ELb0EEEvNS_9FwdParamsE)
        /*02c4*/ 	.short	0x0380
        /*02c6*/ 	.short	0x00e8


	//----- nvinfo : EIATTR_SW_WAR
	.align		4
.L_1978:
        /*02c8*/ 	.byte	0x04, 0x36
        /*02ca*/ 	.short	(.L_1980 - .L_1979)
.L_1979:
        /*02cc*/ 	.word	0x00000008
.L_1980:


//--------------------- .nv.info._ZN10layer_norm13ln_fwd_kernelINS_13Kernel_traitsI13__nv_bfloat16S2_fS2_fjLj2048ELj1ELj4ELj1ELj16ENS_18Kernel_traits_baseILj2048ES2_S2_fS2_fjLj128EEEEELb0ELb1ELb0ELb1EEEvNS_9FwdParamsE --------------------------
	.section	.nv.info._ZN10layer_norm13ln_fwd_kernelINS_13Kernel_traitsI13__nv_bfloat16S2_fS2_fjLj2048ELj1ELj4ELj1ELj16ENS_18Kernel_traits_baseILj2048ES2_S2_fS2_fjLj128EEEEELb0ELb1ELb0ELb1EEEvNS_9FwdParamsE,"",@"SHT_CUDA_INFO"
	.sectionflags	@""
	.align	4


	//----- nvinfo : EIATTR_CUDA_API_VERSION
	.align		4
        /*0000*/ 	.byte	0x04, 0x37
        /*0002*/ 	.short	(.L_1982 - .L_1981)
.L_1981:
        /*0004*/ 	.word	0x00000082


	//----- nvinfo : EIATTR_KPARAM_INFO
	.align		4
.L_1982:
        /*0008*/ 	.byte	0x04, 0x17
        /*000a*/ 	.short	(.L_1984 - .L_1983)
.L_1983:
        /*000c*/ 	.word	0x00000000
        /*0010*/ 	.short	0x0000
        /*0012*/ 	.short	0x0000
        /*0014*/ 	.byte	0x00, 0xf0, 0xa1, 0x03


	//----- nvinfo : EIATTR_SPARSE_MMA_MASK
	.align		4
.L_1984:
        /*0018*/ 	.byte	0x03, 0x50
        /*001a*/ 	.short	0x0000


	//----- nvinfo : EIATTR_MAXREG_COUNT
	.align		4
        /*001c*/ 	.byte	0x03, 0x1b
        /*001e*/ 	.short	0x00ff


	//----- nvinfo : EIATTR_MERCURY_ISA_VERSION
	.align		4
        /*0020*/ 	.byte	0x03, 0x5f
        /*0022*/ 	.short	0x0101


	//----- nvinfo : EIATTR_COOP_GROUP_MASK_REGIDS
	.align		4
        /*0024*/ 	.byte	0x04, 0x29
        /*0026*/ 	.short	(.L_1986 - .L_1985)


	//   ....[0]....
.L_1985:
        /*0028*/ 	.word	0xffffffff


	//   ....[1]....
        /*002c*/ 	.word	0xffffffff


	//   ....[2]....
        /*0030*/ 	.word	0xffffffff


	//   ....[3]....
        /*0034*/ 	.word	0xffffffff


	//   ....[4]....
        /*0038*/ 	.word	0xffffffff


	//   ....[5]....
        /*003c*/ 	.word	0xffffffff


	//   ....[6]....
        /*0040*/ 	.word	0xffffffff


	//   ....[7]....
        /*0044*/ 	.word	0xffffffff


	//   ....[8]....
        /*0048*/ 	.word	0xffffffff


	//   ....[9]....
        /*004c*/ 	.word	0xffffffff


	//   ....[10]....
        /*0050*/ 	.word	0x050000f7


	//   ....[11]....
        /*0054*/ 	.word	0x050000f7


	//   ....[12]....
        /*0058*/ 	.word	0x050000f7


	//   ....[13]....
        /*005c*/ 	.word	0x050000f7


	//   ....[14]....
        /*0060*/ 	.word	0x050000f7


	//   ....[15]....
        /*0064*/ 	.word	0x050000f7


	//   ....[16]....
        /*0068*/ 	.word	0x050000f7


	//   ....[17]....
        /*006c*/ 	.word	0x050000f7


	//   ....[18]....
        /*0070*/ 	.word	0x050000f7


	//   ....[19]....
        /*0074*/ 	.word	0x050000f7


	//----- nvinfo : EIATTR_COOP_GROUP_INSTR_OFFSETS
	.align		4
.L_1986:
        /*0078*/ 	.byte	0x04, 0x28
        /*007a*/ 	.short	(.L_1988 - .L_1987)


	//   ....[0]....
.L_1987:
        /*007c*/ 	.word	0x000038c0


	//   ....[1]....
        /*0080*/ 	.word	0x000038e0


	//   ....[2]....
        /*0084*/ 	.word	0x00003900


	//   ....[3]....
        /*0088*/ 	.word	0x00003920


	//   ....[4]....
        /*008c*/ 	.word	0x00003950


	//   ....[5]....
        /*0090*/ 	.word	0x00004180


	//   ....[6]....
        /*0094*/ 	.word	0x000041a0


	//   ....[7]....
        /*0098*/ 	.word	0x000041c0


	//   ....[8]....
        /*009c*/ 	.word	0x000041e0


	//   ....[9]....
        /*00a0*/ 	.word	0x00004200


	//   ....[10]....
        /*00a4*/ 	.word	0x00005c80


	//   ....[11]....
        /*00a8*/ 	.word	0x00005d00


	//   ....[12]....
        /*00ac*/ 	.word	0x00005d50


	//   ....[13]....
        /*00b0*/ 	.word	0x00005db0


	//   ....[14]....
        /*00b4*/ 	.word	0x00005e20


	//   ....[15]....
        /*00b8*/ 	.word	0x00006690


	//   ....[16]....
        /*00bc*/ 	.word	0x000066e0


	//   ....[17]....
        /*00c0*/ 	.word	0x00006730


	//   ....[18]....
        /*00c4*/ 	.word	0x00006780


	//   ....[19]....
        /*00c8*/ 	.word	0x000067d0


	//----- nvinfo : EIATTR_VRC_CTA_INIT_COUNT
	.align		4
.L_1988:
        /*00cc*/ 	.byte	0x02, 0x4a
	.zero		1
	.zero		1


	//----- nvinfo : EIATTR_EXIT_INSTR_OFFSETS
	.align		4
        /*00d0*/ 	.byte	0x04, 0x1c
        /*00d2*/ 	.short	(.L_1990 - .L_1989)


	//   ....[0]....
.L_1989:
        /*00d4*/ 	.word	0x00000510


	//   ....[1]....
        /*00d8*/ 	.word	0x00005c10


	//----- nvinfo : EIATTR_MAX_THREADS
	.align		4
.L_1990:
        /*00dc*/ 	.byte	0x04, 0x05
        /*00de*/ 	.short	(.L_1992 - .L_1991)
.L_1991:
        /*00e0*/ 	.word	0x00000080
        /*00e4*/ 	.word	0x00000001
        /*00e8*/ 	.word	0x00000001


	//----- nvinfo : EIATTR_CRS_STACK_SIZE
	.align		4
.L_1992:
        /*00ec*/ 	.byte	0x04, 0x1e
        /*00ee*/ 	.short	(.L_1994 - .L_1993)
.L_1993:
        /*00f0*/ 	.word	0x00000000


	//----- nvinfo : EIATTR_CBANK_PARAM_SIZE
	.align		4
.L_1994:
        /*00f4*/ 	.byte	0x03, 0x19
        /*00f6*/ 	.short	0x00e8


	//----- nvinfo : EIATTR_PARAM_CBANK
	.align		4
        /*00f8*/ 	.byte	0x04, 0x0a
        /*00fa*/ 	.short	(.L_1996 - .L_1995)
	.align		4
.L_1995:
        /*00fc*/ 	.word	index@(.nv.constant0._ZN10layer_norm13ln_fwd_kernelINS_13Kernel_traitsI13__nv_bfloat16S2_fS2_fjLj2048ELj1ELj4ELj1ELj16ENS_18Kernel_traits_baseILj2048ES2_S2_fS2_fjLj128EEEEELb0ELb1ELb0ELb1EEEvNS_9FwdParamsE)
        /*0100*/ 	.short	0x0380
        /*0102*/ 	.short	0x00e8


	//----- nvinfo : EIATTR_SW_WAR
	.align		4
.L_1996:
        /*0104*/ 	.byte	0x04, 0x36
        /*0106*/ 	.short	(.L_1998 - .L_1997)
.L_1997:
        /*0108*/ 	.word	0x00000008
.L_1998:


//--------------------- .nv.info._ZN10layer_norm13ln_fwd_kernelINS_13Kernel_traitsI13__nv_bfloat16S2_fS2_fjLj2048ELj1ELj4ELj1ELj16ENS_18Kernel_traits_baseILj2048ES2_S2_fS2_fjLj128EEEEELb0ELb1ELb1ELb0EEEvNS_9FwdParamsE --------------------------
	.section	.nv.info._ZN10layer_norm13ln_fwd_kernelINS_13Kernel_traitsI13__nv_bfloat16S2_fS2_fjLj2048ELj1ELj4ELj1ELj16ENS_18Kernel_traits_baseILj2048ES2_S2_fS2_fjLj128EEEEELb0ELb1ELb1ELb0EEEvNS_9FwdParamsE,"",@"SHT_CUDA_INFO"
	.sectionflags	@""
	.align	4


	//----- nvinfo : EIATTR_CUDA_API_VERSION
	.align		4
        /*0000*/ 	.byte	0x04, 0x37
        /*0002*/ 	.short	(.L_2000 - .L_1999)
.L_1999:
        /*0004*/ 	.word	0x00000082


	//----- nvinfo : EIATTR_KPARAM_INFO
	.align		4
.L_2000:
        /*0008*/ 	.byte	0x04, 0x17
        /*000a*/ 	.short	(.L_2002 - .L_2001)
.L_2001:
        /*000c*/ 	.word	0x00000000
        /*0010*/ 	.short	0x0000
        /*0012*/ 	.short	0x0000
        /*0014*/ 	.byte	0x00, 0xf0, 0xa1, 0x03


	//----- nvinfo : EIATTR_SPARSE_MMA_MASK
	.align		4
.L_2002:
        /*0018*/ 	.byte	0x03, 0x50
        /*001a*/ 	.short	0x0000


	//----- nvinfo : EIATTR_MAXREG_COUNT
	.align		4
        /*001c*/ 	.byte	0x03, 0x1b
        /*001e*/ 	.short	0x00ff


	//----- nvinfo : EIATTR_ANNOTATIONS
	.align		4
        /*0020*/ 	.byte	0x04, 0x55
        /*0022*/ 	.short	(.L_2004 - .L_2003)


	//   ....[0]....
.L_2003:
        /* <DEDUP_REMOVED lines=34> */


	//----- nvinfo : EIATTR_MERCURY_ISA_VERSION
	.align		4
.L_2004:
        /*0234*/ 	.byte	0x03, 0x5f
        /*0236*/ 	.short	0x0101


	//----- nvinfo : EIATTR_COOP_GROUP_MASK_REGIDS
	.align		4
        /*0238*/ 	.byte	0x04, 0x29
        /*023a*/ 	.short	(.L_2006 - .L_2005)


	//   ....[0]....
.L_2005:
        /*023c*/ 	.word	0xffffffff


	//   ....[1]....
        /*0240*/ 	.word	0xffffffff


	//   ....[2]....
        /*0244*/ 	.word	0xffffffff


	//   ....[3]....
        /*0248*/ 	.word	0xffffffff


	//   ....[4]....
        /*024c*/ 	.word	0xffffffff


	//   ....[5]....
        /*0250*/ 	.word	0xffffffff


	//   ....[6]....
        /*0254*/ 	.word	0xffffffff


	//   ....[7]....
        /*0258*/ 	.word	0xffffffff


	//   ....[8]....
        /*025c*/ 	.word	0xffffffff


	//   ....[9]....
        /*0260*/ 	.word	0xffffffff


	//   ....[10]....
        /*0264*/ 	.word	0x050000c0


	//   ....[11]....
        /*0268*/ 	.word	0x050000c0


	//   ....[12]....
        /*026c*/ 	.word	0x050000c0


	//   ....[13]....
        /*0270*/ 	.word	0x050000c0


	//   ....[14]....
        /*0274*/ 	.word	0x050000c0


	//   ....[15]....
        /*0278*/ 	.word	0x050000c0


	//   ....[16]....
        /*027c*/ 	.word	0x050000c0


	//   ....[17]....
        /*0280*/ 	.word	0x050000c0


	//   ....[18]....
        /*0284*/ 	.word	0x050000c0


	//   ....[19]....
        /*0288*/ 	.word	0x050000c0


	//----- nvinfo : EIATTR_COOP_GROUP_INSTR_OFFSETS
	.align		4
.L_2006:
        /*028c*/ 	.byte	0x04, 0x28
        /*028e*/ 	.short	(.L_2008 - .L_2007)


	//   ....[0]....
.L_2007:
        /*0290*/ 	.word	0x00005d00


	//   ....[1]....
        /*0294*/ 	.word	0x00005d40


	//   ....[2]....
        /*0298*/ 	.word	0x00005d60


	//   ....[3]....
        /*029c*/ 	.word	0x00005d80


	//   ....[4]....
        /*02a0*/ 	.word	0x00005da0


	//   ....[5]....
        /*02a4*/ 	.word	0x000065f0


	//   ....[6]....
        /*02a8*/ 	.word	0x00006610


	//   ....[7]....
        /*02ac*/ 	.word	0x00006630


	//   ....[8]....
        /*02b0*/ 	.word	0x00006650


	//   ....[9]....
        /*02b4*/ 	.word	0x00006670


	//   ....[10]....
        /*02b8*/ 	.word	0x00008490


	//   ....[11]....
        /*02bc*/ 	.word	0x00008530


	//   ....[12]....
        /*02c0*/ 	.word	0x000085a0


	//   ....[13]....
        /*02c4*/ 	.word	0x00008610


	//   ....[14]....
        /*02c8*/ 	.word	0x00008680


	//   ....[15]....
        /*02cc*/ 	.word	0x00008f40


	//   ....[16]....
        /*02d0*/ 	.word	0x00008fb0


	//   ....[17]....
        /*02d4*/ 	.word	0x00009020


	//   ....[18]....
        /*02d8*/ 	.word	0x00009090


	//   ....[19]....
        /*02dc*/ 	.word	0x00009100


	//----- nvinfo : EIATTR_VRC_CTA_INIT_COUNT
	.align		4
.L_2008:
        /*02e0*/ 	.byte	0x02, 0x4a
	.zero		1
	.zero		1


	//----- nvinfo : EIATTR_EXIT_INSTR_OFFSETS
	.align		4
        /*02e4*/ 	.byte	0x04, 0x1c
        /*02e6*/ 	.short	(.L_2010 - .L_2009)


	//   ....[0]....
.L_2009:
        /*02e8*/ 	.word	0x00000d50


	//   ....[1]....
        /*02ec*/ 	.word	0x00008420


	//----- nvinfo : EIATTR_MAX_THREADS
	.align		4
.L_2010:
        /*02f0*/ 	.byte	0x04, 0x05
        /*02f2*/ 	.short	(.L_2012 - .L_2011)
.L_2011:
        /*02f4*/ 	.word	0x00000080
        /*02f8*/ 	.word	0x00000001
        /*02fc*/ 	.word	0x00000001


	//----- nvinfo : EIATTR_CRS_STACK_SIZE
	.align		4
.L_2012:
        /*0300*/ 	.byte	0x04, 0x1e
        /*0302*/ 	.short	(.L_2014 - .L_2013)
.L_2013:
        /*0304*/ 	.word	0x00000000


	//----- nvinfo : EIATTR_CBANK_PARAM_SIZE
	.align		4
.L_2014:
        /*0308*/ 	.byte	0x03, 0x19
        /*030a*/ 	.short	0x00e8


	//----- nvinfo : EIATTR_PARAM_CBANK
	.align		4
        /*030c*/ 	.byte	0x04, 0x0a
        /*030e*/ 	.short	(.L_2016 - .L_2015)
	.align		4
.L_2015:
        /*0310*/ 	.word	index@(.nv.constant0._ZN10layer_norm13ln_fwd_kernelINS_13Kernel_traitsI13__nv_bfloat16S2_fS2_fjLj2048ELj1ELj4ELj1ELj16ENS_18Kernel_traits_baseILj2048ES2_S2_fS2_fjLj128EEEEELb0ELb1ELb1ELb0EEEvNS_9FwdParamsE)
        /*0314*/ 	.short	0x0380
        /*0316*/ 	.short	0x00e8


	//----- nvinfo : EIATTR_SW_WAR
	.align		4
.L_2016:
        /*0318*/ 	.byte	0x04, 0x36
        /*031a*/ 	.short	(.L_2018 - .L_2017)
.L_2017:
        /*031c*/ 	.word	0x00000008
.L_2018:


//--------------------- .nv.info._ZN10layer_norm13ln_fwd_kernelINS_13Kernel_traitsI13__nv_bfloat16S2_fS2_fjLj2048ELj1ELj4ELj1ELj16ENS_18Kernel_traits_baseILj2048ES2_S2_fS2_fjLj128EEEEELb0ELb1ELb1ELb1EEEvNS_9FwdParamsE --------------------------
	.section	.nv.info._ZN10layer_norm13ln_fwd_kernelINS_13Kernel_traitsI13__nv_bfloat16S2_fS2_fjLj2048ELj1ELj4ELj1ELj16ENS_18Kernel_traits_baseILj2048ES2_S2_fS2_fjLj128EEEEELb0ELb1ELb1ELb1EEEvNS_9FwdParamsE,"",@"SHT_CUDA_INFO"
	.sectionflags	@""
	.align	4


	//----- nvinfo : EIATTR_CUDA_API_VERSION
	.align		4
        /*0000*/ 	.byte	0x04, 0x37
        /*0002*/ 	.short	(.L_2020 - .L_2019)
.L_2019:
        /*0004*/ 	.word	0x00000082


	//----- nvinfo : EIATTR_KPARAM_INFO
	.align		4
.L_2020:
        /*0008*/ 	.byte	0x04, 0x17
        /*000a*/ 	.short	(.L_2022 - .L_2021)
.L_2021:
        /*000c*/ 	.word	0x00000000
        /*0010*/ 	.short	0x0000
        /*0012*/ 	.short	0x0000
        /*0014*/ 	.byte	0x00, 0xf0, 0xa1, 0x03


	//----- nvinfo : EIATTR_SPARSE_MMA_MASK
	.align		4
.L_2022:
        /*0018*/ 	.byte	0x03, 0x50
        /*001a*/ 	.short	0x0000


	//----- nvinfo : EIATTR_MAXREG_COUNT
	.align		4
        /*001c*/ 	.byte	0x03, 0x1b
        /*001e*/ 	.short	0x00ff


	//----- nvinfo : EIATTR_MERCURY_ISA_VERSION
	.align		4
        /*0020*/ 	.byte	0x03, 0x5f
        /*0022*/ 	.short	0x0101


	//----- nvinfo : EIATTR_COOP_GROUP_MASK_REGIDS
	.align		4
        /*0024*/ 	.byte	0x04, 0x29
        /*0026*/ 	.short	(.L_2024 - .L_2023)


	//   ....[0]....
.L_2023:
        /*0028*/ 	.word	0xffffffff


	//   ....[1]....
        /*002c*/ 	.word	0xffffffff


	//   ....[2]....
        /*0030*/ 	.word	0xffffffff


	//   ....[3]....
        /*0034*/ 	.word	0xffffffff


	//   ....[4]....
        /*0038*/ 	.word	0xffffffff


	//   ....[5]....
        /*003c*/ 	.word	0xffffffff


	//   ....[6]....
        /*0040*/ 	.word	0xffffffff


	//   ....[7]....
        /*0044*/ 	.word	0xffffffff


	//   ....[8]....
        /*0048*/ 	.word	0xffffffff


	//   ....[9]....
        /*004c*/ 	.word	0xffffffff


	//   ....[10]....
        /*0050*/ 	.word	0x050000ef


	//   ....[11]....
        /*0054*/ 	.word	0x050000ef


	//   ....[12]....
        /*0058*/ 	.word	0x050000ef


	//   ....[13]....
        /*005c*/ 	.word	0x050000ef


	//   ....[14]....
        /*0060*/ 	.word	0x050000ef


	//   ....[15]....
        /*0064*/ 	.word	0x050000ef


	//   ....[16]....
        /*0068*/ 	.word	0x050000ef


	//   ....[17]....
        /*006c*/ 	.word	0x050000ef


	//   ....[18]....
        /*0070*/ 	.word	0x050000ef


	//   ....[19]....
        /*0074*/ 	.word	0x050000ef


	//----- nvinfo : EIATTR_COOP_GROUP_INSTR_OFFSETS
	.align		4
.L_2024:
        /*0078*/ 	.byte	0x04, 0x28
        /*007a*/ 	.short	(.L_2026 - .L_2025)


	//   ....[0]....
.L_2025:
        /*007c*/ 	.word	0x00004ad0


	//   ....[1]....
        /*0080*/ 	.word	0x00004af0


	//   ....[2]....
        /*0084*/ 	.word	0x00004b10


	//   ....[3]....
        /*0088*/ 	.word	0x00004b30


	//   ....[4]....
        /*008c*/ 	.word	0x00004b60


	//   ....[5]....
        /*0090*/ 	.word	0x00005390


	//   ....[6]....
        /*0094*/ 	.word	0x000053b0


	//   ....[7]....
        /*0098*/ 	.word	0x000053d0


	//   ....[8]....
        /*009c*/ 	.word	0x000053f0


	//   ....[9]....
        /*00a0*/ 	.word	0x00005410


	//   ....[10]....
        /*00a4*/ 	.word	0x00006f80


	//   ....[11]....
        /*00a8*/ 	.word	0x00007010


	//   ....[12]....
        /*00ac*/ 	.word	0x00007080


	//   ....[13]....
        /*00b0*/ 	.word	0x00007100


	//   ....[14]....
        /*00b4*/ 	.word	0x00007180


	//   ....[15]....
        /*00b8*/ 	.word	0x00007a00


	//   ....[16]....
        /*00bc*/ 	.word	0x00007a60


	//   ....[17]....
        /*00c0*/ 	.word	0x00007ac0


	//   ....[18]....
        /*00c4*/ 	.word	0x00007b20


	//   ....[19]....
        /*00c8*/ 	.word	0x00007b80


	//----- nvinfo : EIATTR_VRC_CTA_INIT_COUNT
	.align		4
.L_2026:
        /*00cc*/ 	.byte	0x02, 0x4a
	.zero		1
	.zero		1


	//----- nvinfo : EIATTR_EXIT_INSTR_OFFSETS
	.align		4
        /*00d0*/ 	.byte	0x04, 0x1c
        /*00d2*/ 	.short	(.L_2028 - .L_2027)


	//   ....[0]....
.L_2027:
        /*00d4*/ 	.word	0x00000510


	//   ....[1]....
        /*00d8*/ 	.word	0x00006f10


	//----- nvinfo : EIATTR_MAX_THREADS
	.align		4
.L_2028:
        /*00dc*/ 	.byte	0x04, 0x05
        /*00de*/ 	.short	(.L_2030 - .L_2029)
.L_2029:
        /*00e0*/ 	.word	0x00000080
        /*00e4*/ 	.word	0x00000001
        /*00e8*/ 	.word	0x00000001


	//----- nvinfo : EIATTR_CRS_STACK_SIZE
	.align		4
.L_2030:
        /*00ec*/ 	.byte	0x04, 0x1e
        /*00ee*/ 	.short	(.L_2032 - .L_2031)
.L_2031:
        /*00f0*/ 	.word	0x00000000


	//----- nvinfo : EIATTR_CBANK_PARAM_SIZE
	.align		4
.L_2032:
        /*00f4*/ 	.byte	0x03, 0x19
        /*00f6*/ 	.short	0x00e8


	//----- nvinfo : EIATTR_PARAM_CBANK
	.align		4
        /*00f8*/ 	.byte	0x04, 0x0a
        /*00fa*/ 	.short	(.L_2034 - .L_2033)
	.align		4
.L_2033:
        /*00fc*/ 	.word	index@(.nv.constant0._ZN10layer_norm13ln_fwd_kernelINS_13Kernel_traitsI13__nv_bfloat16S2_fS2_fjLj2048ELj1ELj4ELj1ELj16ENS_18Kernel_traits_baseILj2048ES2_S2_fS2_fjLj128EEEEELb0ELb1ELb1ELb1EEEvNS_9FwdParamsE)
        /*0100*/ 	.short	0x0380
        /*0102*/ 	.short	0x00e8


	//----- nvinfo : EIATTR_SW_WAR
	.align		4
.L_2034:
        /*0104*/ 	.byte	0x04, 0x36
        /*0106*/ 	.short	(.L_2036 - .L_2035)
.L_2035:
        /*0108*/ 	.word	0x00000008
.L_2036:


//--------------------- .nv.info._ZN10layer_norm13ln_fwd_kernelINS_13Kernel_traitsI13__nv_bfloat16S2_fS2_fjLj2048ELj1ELj4ELj1ELj16ENS_18Kernel_traits_baseILj2048ES2_S2_fS2_fjLj128EEEEELb1ELb0ELb0ELb0EEEvNS_9FwdParamsE --------------------------
	.section	.nv.info._ZN10layer_norm13ln_fwd_kernelINS_13Kernel_traitsI13__nv_bfloat16S2_fS2_fjLj2048ELj1ELj4ELj1ELj16ENS_18Kernel_traits_baseILj2048ES2_S2_fS2_fjLj128EEEEELb1ELb0ELb0ELb0EEEvNS_9FwdParamsE,"",@"SHT_CUDA_INFO"
	.sectionflags	@""
	.align	4


	//----- nvinfo : EIATTR_CUDA_API_VERSION
	.align		4
        /*0000*/ 	.byte	0x04, 0x37
        /*0002*/ 	.short	(.L_2038 - .L_2037)
.L_2037:
        /*0004*/ 	.word	0x00000082


	//----- nvinfo : EIATTR_KPARAM_INFO
	.align		4
.L_2038:
        /*0008*/ 	.byte	0x04, 0x17
        /*000a*/ 	.short	(.L_2040 - .L_2039)
.L_2039:
        /*000c*/ 	.word	0x00000000
        /*0010*/ 	.short	0x0000
        /*0012*/ 	.short	0x0000
        /*0014*/ 	.byte	0x00, 0xf0, 0xa1, 0x03


	//----- nvinfo : EIATTR_SPARSE_MMA_MASK
	.align		4
.L_2040:
        /*0018*/ 	.byte	0x03, 0x50
        /*001a*/ 	.short	0x0000


	//----- nvinfo : EIATTR_MAXREG_COUNT
	.align		4
        /*001c*/ 	.byte	0x03, 0x1b
        /*001e*/ 	.short	0x00ff


	//----- nvinfo : EIATTR_MERCURY_ISA_VERSION
	.align		4
        /*0020*/ 	.byte	0x03, 0x5f
        /*0022*/ 	.short	0x0101


	//----- nvinfo : EIATTR_COOP_GROUP_MASK_REGIDS
	.align		4
        /*0024*/ 	.byte	0x04, 0x29
        /*0026*/ 	.short	(.L_2042 - .L_2041)


	//   ....[0]....
.L_2041:
        /*0028*/ 	.word	0xffffffff


	//   ....[1]....
        /*002c*/ 	.word	0xffffffff


	//   ....[2]....
        /*0030*/ 	.word	0xffffffff


	//   ....[3]....
        /*0034*/ 	.word	0xffffffff


	//   ....[4]....
        /*0038*/ 	.word	0xffffffff


	//   ....[5]....
        /*003c*/ 	.word	0xffffffff


	//   ....[6]....
        /*0040*/ 	.word	0xffffffff


	//   ....[7]....
        /*0044*/ 	.word	0xffffffff


	//   ....[8]....
        /*0048*/ 	.word	0xffffffff


	//   ....[9]....
        /*004c*/ 	.word	0xffffffff


	//   ....[10]....
        /*0050*/ 	.word	0x050000d8


	//   ....[11]....
        /*0054*/ 	.word	0x050000d8


	//   ....[12]....
        /*0058*/ 	.word	0x050000d8


	//   ....[13]....
        /*005c*/ 	.word	0x050000d8


	//   ....[14]....
        /*0060*/ 	.word	0x050000d8


	//   ....[15]....
        /*0064*/ 	.word	0x050000d8


	//   ....[16]....
        /*0068*/ 	.word	0x050000d8


	//   ....[17]....
        /*006c*/ 	.word	0x050000d8


	//   ....[18]....
        /*0070*/ 	.word	0x050000d8


	//   ....[19]....
        /*0074*/ 	.word	0x050000d8


	//----- nvinfo : EIATTR_COOP_GROUP_INSTR_OFFSETS
	.align		4
.L_2042:
        /*0078*/ 	.byte	0x04, 0x28
        /*007a*/ 	.short	(.L_2044 - .L_2043)


	//   ....[0]....
.L_2043:
        /*007c*/ 	.word	0x0002b4c0


	//   ....[1]....
        /*0080*/ 	.word	0x0002b4f0


	//   ....[2]....
        /*0084*/ 	.word	0x0002b510


	//   ....[3]....
        /*0088*/ 	.word	0x0002b530


	//   ....[4]....
        /*008c*/ 	.word	0x0002b560


	//   ....[5]....
        /*0090*/ 	.word	0x0002bdc0


	//   ....[6]....
        /*0094*/ 	.word	0x0002bde0


	//   ....[7]....
        /*0098*/ 	.word	0x0002be00


	//   ....[8]....
        /*009c*/ 	.word	0x0002be20


	//   ....[9]....
        /*00a0*/ 	.word	0x0002be40


	//   ....[10]....
        /*00a4*/ 	.word	0x0002d9f0


	//   ....[11]....
        /*00a8*/ 	.word	0x0002da90


	//   ....[12]....
        /*00ac*/ 	.word	0x0002db00


	//   ....[13]....
        /*00b0*/ 	.word	0x0002db70


	//   ....[14]....
        /*00b4*/ 	.word	0x0002dbf0


	//   ....[15]....
        /*00b8*/ 	.word	0x0002e4b0


	//   ....[16]....
        /*00bc*/ 	.word	0x0002e520


	//   ....[17]....
        /*00c0*/ 	.word	0x0002e590


	//   ....[18]....
        /*00c4*/ 	.word	0x0002e600


	//   ....[19]....
        /*00c8*/ 	.word	0x0002e670


	//----- nvinfo : EIATTR_VRC_CTA_INIT_COUNT
	.align		4
.L_2044:
        /*00cc*/ 	.byte	0x02, 0x4a
	.zero		1
	.zero		1


	//----- nvinfo : EIATTR_EXIT_INSTR_OFFSETS
	.align		4
        /*00d0*/ 	.byte	0x04, 0x1c
        /*00d2*/ 	.short	(.L_2046 - .L_2045)


	//   ....[0]....
.L_2045:
        /*00d4*/ 	.word	0x00000cb0


	//   ....[1]....
        /*00d8*/ 	.word	0x0002d980


	//----- nvinfo : EIATTR_INDIRECT_BRANCH_TARGETS
	.align		4
.L_2046:
        /*00dc*/ 	.byte	0x04, 0x34
        /*00de*/ 	.short	(.L_2048 - .L_2047)


	//   ....[0]....
.L_2047:
        /*00e0*/ 	.word	.L_x_71308@srel
        /*00e4*/ 	.short	0x0
        /*00e6*/ 	.short	0x0
        /*00e8*/ 	.word	0x3
        /*00ec*/ 	.word	.L_x_71309@srel
        /*00f0*/ 	.word	.L_x_71310@srel
        /*00f4*/ 	.word	.L_x_71311@srel


	//----- nvinfo : EIATTR_MAX_THREADS
	.align		4
.L_2048:
        /*00f8*/ 	.byte	0x04, 0x05
        /*00fa*/ 	.short	(.L_2050 - .L_2049)
.L_2049:
        /*00fc*/ 	.word	0x00000080
        /*0100*/ 	.word	0x00000001
        /*0104*/ 	.word	0x00000001


	//----- nvinfo : EIATTR_CRS_STACK_SIZE
	.align		4
.L_2050:
        /*0108*/ 	.byte	0x04, 0x1e
        /*010a*/ 	.short	(.L_2052 - .L_2051)
.L_2051:
        /*010c*/ 	.word	0x00000000


	//----- nvinfo : EIATTR_CBANK_PARAM_SIZE
	.align		4
.L_2052:
        /*0110*/ 	.byte	0x03, 0x19
        /*0112*/ 	.short	0x00e8


	//----- nvinfo : EIATTR_PARAM_CBANK
	.align		4
        /*0114*/ 	.byte	0x04, 0x0a
        /*0116*/ 	.short	(.L_2054 - .L_2053)
	.align		4
.L_2053:
        /*0118*/ 	.word	index@(.nv.constant0._ZN10layer_norm13ln_fwd_kernelINS_13Kernel_traitsI13__nv_bfloat16S2_fS2_fjLj2048ELj1ELj4ELj1ELj16ENS_18Kernel_traits_baseILj2048ES2_S2_fS2_fjLj128EEEEELb1ELb0ELb0ELb0EEEvNS_9FwdParamsE)
        /*011c*/ 	.short	0x0380
        /*011e*/ 	.short	0x00e8


	//----- nvinfo : EIATTR_SW_WAR
	.align		4
.L_2054:
        /*0120*/ 	.byte	0x04, 0x36
        /*0122*/ 	.short	(.L_2056 - .L_2055)
.L_2055:
        /*0124*/ 	.word	0x00000008
.L_2056:


//--------------------- .nv.info._ZN10layer_norm13ln_fwd_kernelINS_13Kernel_traitsI13__nv_bfloat16S2_fS2_fjLj2048ELj1ELj4ELj1ELj16ENS_18Kernel_traits_baseILj2048ES2_S2_fS2_fjLj128EEEEELb1ELb0ELb0ELb1EEEvNS_9FwdParamsE --------------------------
	.section	.nv.info._ZN10layer_norm13ln_fwd_kernelINS_13Kernel_traitsI13__nv_bfloat16S2_fS2_fjLj2048ELj1ELj4ELj1ELj16ENS_18Kernel_traits_baseILj2048ES2_S2_fS2_fjLj128EEEEELb1ELb0ELb0ELb1EEEvNS_9FwdParamsE,"",@"SHT_CUDA_INFO"
	.sectionflags	@""
	.align	4


	//----- nvinfo : EIATTR_CUDA_API_VERSION
	.align		4
        /*0000*/ 	.byte	0x04, 0x37
        /*0002*/ 	.short	(.L_2058 - .L_2057)
.L_2057:
        /*0004*/ 	.word	0x00000082


	//----- nvinfo : EIATTR_KPARAM_INFO
	.align		4
.L_2058:
        /*0008*/ 	.byte	0x04, 0x17
        /*000a*/ 	.short	(.L_2060 - .L_2059)
.L_2059:
        /*000c*/ 	.word	0x00000000
        /*0010*/ 	.short	0x0000
        /*0012*/ 	.short	0x0000
        /*0014*/ 	.byte	0x00, 0xf0, 0xa1, 0x03


	//----- nvinfo : EIATTR_SPARSE_MMA_MASK
	.align		4
.L_2060:
        /*0018*/ 	.byte	0x03, 0x50
        /*001a*/ 	.short	0x0000


	//----- nvinfo : EIATTR_MAXREG_COUNT
	.align		4
        /*001c*/ 	.byte	0x03, 0x1b
        /*001e*/ 	.short	0x00ff


	//----- nvinfo : EIATTR_MERCURY_ISA_VERSION
	.align		4
        /*0020*/ 	.byte	0x03, 0x5f
        /*0022*/ 	.short	0x0101


	//----- nvinfo : EIATTR_COOP_GROUP_MASK_REGIDS
	.align		4
        /*0024*/ 	.byte	0x04, 0x29
        /*0026*/ 	.short	(.L_2062 - .L_2061)


	//   ....[0]....
.L_2061:
        /*0028*/ 	.word	0xffffffff


	//   ....[1]....
        /*002c*/ 	.word	0xffffffff


	//   ....[2]....
        /*0030*/ 	.word	0xffffffff


	//   ....[3]....
        /*0034*/ 	.word	0xffffffff


	//   ....[4]....
        /*0038*/ 	.word	0xffffffff


	//   ....[5]....
        /*003c*/ 	.word	0xffffffff


	//   ....[6]....
        /*0040*/ 	.word	0xffffffff


	//   ....[7]....
        /*0044*/ 	.word	0xffffffff


	//   ....[8]....
        /*0048*/ 	.word	0xffffffff


	//   ....[9]....
        /*004c*/ 	.word	0xffffffff


	//   ....[10]....
        /*0050*/ 	.word	0x050000dc


	//   ....[11]....
        /*0054*/ 	.word	0x050000dc


	//   ....[12]....
        /*0058*/ 	.word	0x050000dc


	//   ....[13]....
        /*005c*/ 	.word	0x050000dc


	//   ....[14]....
        /*0060*/ 	.word	0x050000dc


	//   ....[15]....
        /*0064*/ 	.word	0x050000dc


	//   ....[16]....
        /*0068*/ 	.word	0x050000dc


	//   ....[17]....
        /*006c*/ 	.word	0x050000dc


	//   ....[18]....
        /*0070*/ 	.word	0x050000dc


	//   ....[19]....
        /*0074*/ 	.word	0x050000dc


	//----- nvinfo : EIATTR_COOP_GROUP_INSTR_OFFSETS
	.align		4
.L_2062:
        /*0078*/ 	.byte	0x04, 0x28
        /*007a*/ 	.short	(.L_2064 - .L_2063)


	//   ....[0]....
.L_2063:
        /*007c*/ 	.word	0x0002a5b0


	//   ....[1]....
        /*0080*/ 	.word	0x0002a5d0


	//   ....[2]....
        /*0084*/ 	.word	0x0002a5f0


	//   ....[3]....
        /*0088*/ 	.word	0x0002a610


	//   ....[4]....
        /*008c*/ 	.word	0x0002a640


	//   ....[5]....
        /*0090*/ 	.word	0x0002ae70


	//   ....[6]....
        /*0094*/ 	.word	0x0002ae90


	//   ....[7]....
        /*0098*/ 	.word	0x0002aeb0


	//   ....[8]....
        /*009c*/ 	.word	0x0002aed0


	//   ....[9]....
        /*00a0*/ 	.word	0x0002aef0


	//   ....[10]....
        /*00a4*/ 	.word	0x0002c7b0


	//   ....[11]....
        /*00a8*/ 	.word	0x0002c850


	//   ....[12]....
        /*00ac*/ 	.word	0x0002c8c0


	//   ....[13]....
        /*00b0*/ 	.word	0x0002c930


	//   ....[14]....
        /*00b4*/ 	.word	0x0002c9b0


	//   ....[15]....
        /*00b8*/ 	.word	0x0002d230


	//   ....[16]....
        /*00bc*/ 	.word	0x0002d2a0


	//   ....[17]....
        /*00c0*/ 	.word	0x0002d310


	//   ....[18]....
        /*00c4*/ 	.word	0x0002d380


	//   ....[19]....
        /*00c8*/ 	.word	0x0002d3f0


	//----- nvinfo : EIATTR_VRC_CTA_INIT_COUNT
	.align		4
.L_2064:
        /*00cc*/ 	.byte	0x02, 0x4a
	.zero		1
	.zero		1


	//----- nvinfo : EIATTR_EXIT_INSTR_OFFSETS
	.align		4
        /*00d0*/ 	.byte	0x04, 0x1c
        /*00d2*/ 	.short	(.L_2066 - .L_2065)


	//   ....[0]....
.L_2065:
        /*00d4*/ 	.word	0x00000630


	//   ....[1]....
        /*00d8*/ 	.word	0x0002c740


	//----- nvinfo : EIATTR_INDIRECT_BRANCH_TARGETS
	.align		4
.L_2066:
        /*00dc*/ 	.byte	0x04, 0x34
        /*00de*/ 	.short	(.L_2068 - .L_2067)


	//   ....[0]....
.L_2067:
        /*00e0*/ 	.word	.L_x_71312@srel
        /*00e4*/ 	.short	0x0
        /*00e6*/ 	.short	0x0
        /*00e8*/ 	.word	0x3
        /*00ec*/ 	.word	.L_x_71313@srel
        /*00f0*/ 	.word	.L_x_71314@srel
        /*00f4*/ 	.word	.L_x_71315@srel


	//----- nvinfo : EIATTR_MAX_THREADS
	.align		4
.L_2068:
        /*00f8*/ 	.byte	0x04, 0x05
        /*00fa*/ 	.short	(.L_2070 - .L_2069)
.L_2069:
        /*00fc*/ 	.word	0x00000080
        /*0100*/ 	.word	0x00000001
        /*0104*/ 	.word	0x00000001


	//----- nvinfo : EIATTR_CRS_STACK_SIZE
	.align		4
.L_2070:
        /*0108*/ 	.byte	0x04, 0x1e
        /*010a*/ 	.short	(.L_2072 - .L_2071)
.L_2071:
        /*010c*/ 	.word	0x00000000


	//----- nvinfo : EIATTR_CBANK_PARAM_SIZE
	.align		4
.L_2072:
        /*0110*/ 	.byte	0x03, 0x19
        /*0112*/ 	.short	0x00e8


	//----- nvinfo : EIATTR_PARAM_CBANK
	.align		4
        /*0114*/ 	.byte	0x04, 0x0a
        /*0116*/ 	.short	(.L_2074 - .L_2073)
	.align		4
.L_2073:
        /*0118*/ 	.word	index@(.nv.constant0._ZN10layer_norm13ln_fwd_kernelINS_13Kernel_traitsI13__nv_bfloat16S2_fS2_fjLj2048ELj1ELj4ELj1ELj16ENS_18Kernel_traits_baseILj2048ES2_S2_fS2_fjLj128EEEEELb1ELb0ELb0ELb1EEEvNS_9FwdParamsE)
        /*011c*/ 	.short	0x0380
        /*011e*/ 	.short	0x00e8


	//----- nvinfo : EIATTR_SW_WAR
	.align		4
.L_2074:
        /*0120*/ 	.byte	0x04, 0x36
        /*0122*/ 	.short	(.L_2076 - .L_2075)
.L_2075:
        /*0124*/ 	.word	0x00000008
.L_2076:


//--------------------- .nv.info._ZN10layer_norm13ln_fwd_kernelINS_13Kernel_traitsI13__nv_bfloat16S2_fS2_fjLj2048ELj1ELj4ELj1ELj16ENS_18Kernel_traits_baseILj2048ES2_S2_fS2_fjLj128EEEEELb1ELb0ELb1ELb0EEEvNS_9FwdParamsE --------------------------
	.section	.nv.info._ZN10layer_norm13ln_fwd_kernelINS_13Kernel_traitsI13__nv_bfloat16S2_fS2_fjLj2048ELj1ELj4ELj1ELj16ENS_18Kernel_traits_baseILj2048ES2_S2_fS2_fjLj128EEEEELb1ELb0ELb1ELb0EEEvNS_9FwdParamsE,"",@"SHT_CUDA_INFO"
	.sectionflags	@""
	.align	4


	//----- nvinfo : EIATTR_CUDA_API_VERSION
	.align		4
        /*0000*/ 	.byte	0x04, 0x37
        /*0002*/ 	.short	(.L_2078 - .L_2077)
.L_2077:
        /*0004*/ 	.word	0x00000082


	//----- nvinfo : EIATTR_KPARAM_INFO
	.align		4
.L_2078:
        /*0008*/ 	.byte	0x04, 0x17
        /*000a*/ 	.short	(.L_2080 - .L_2079)
.L_2079:
        /*000c*/ 	.word	0x00000000
        /*0010*/ 	.short	0x0000
        /*0012*/ 	.short	0x0000
        /*0014*/ 	.byte	0x00, 0xf0, 0xa1, 0x03


	//----- nvinfo : EIATTR_SPARSE_MMA_MASK
	.align		4
.L_2080:
        /*0018*/ 	.byte	0x03, 0x50
        /*001a*/ 	.short	0x0000


	//----- nvinfo : EIATTR_MAXREG_COUNT
	.align		4
        /*001c*/ 	.byte	0x03, 0x1b
        /*001e*/ 	.short	0x00ff


	//----- nvinfo : EIATTR_MERCURY_ISA_VERSION
	.align		4
        /*0020*/ 	.byte	0x03, 0x5f
        /*0022*/ 	.short	0x0101


	//----- nvinfo : EIATTR_COOP_GROUP_MASK_REGIDS
	.align		4
        /*0024*/ 	.byte	0x04, 0x29
        /*0026*/ 	.short	(.L_2082 - .L_2081)


	//   ....[0]....
.L_2081:
        /*0028*/ 	.word	0xffffffff


	//   ....[1]....
        /*002c*/ 	.word	0xffffffff


	//   ....[2]....
        /*0030*/ 	.word	0xffffffff


	//   ....[3]....
        /*0034*/ 	.word	0xffffffff


	//   ....[4]....
        /*0038*/ 	.word	0xffffffff


	//   ....[5]....
        /*003c*/ 	.word	0xffffffff


	//   ....[6]....
        /*0040*/ 	.word	0xffffffff


	//   ....[7]....
        /*0044*/ 	.word	0xffffffff


	//   ....[8]....
        /*0048*/ 	.word	0xffffffff


	//   ....[9]....
        /*004c*/ 	.word	0xffffffff


	//   ....[10]....
        /*0050*/ 	.word	0x050000de


	//   ....[11]....
        /*0054*/ 	.word	0x050000de


	//   ....[12]....
        /*0058*/ 	.word	0x050000de


	//   ....[13]....
        /*005c*/ 	.word	0x050000de


	//   ....[14]....
        /*0060*/ 	.word	0x050000de


	//   ....[15]....
        /*0064*/ 	.word	0x050000de


	//   ....[16]....
        /*0068*/ 	.word	0x050000de


	//   ....[17]....
        /*006c*/ 	.word	0x050000de


	//   ....[18]....
        /*0070*/ 	.word	0x050000de


	//   ....[19]....
        /*0074*/ 	.word	0x050000de


	//----- nvinfo : EIATTR_COOP_GROUP_INSTR_OFFSETS
	.align		4
.L_2082:
        /*0078*/ 	.byte	0x04, 0x28
        /*007a*/ 	.short	(.L_2084 - .L_2083)


	//   ....[0]....
.L_2083:
        /*007c*/ 	.word	0x0002f040


	//   ....[1]....
        /*0080*/ 	.word	0x0002f080


	//   ....[2]....
        /*0084*/ 	.word	0x0002f0a0


	//   ....[3]....
        /*0088*/ 	.word	0x0002f0c0


	//   ....[4]....
        /*008c*/ 	.word	0x0002f0e0


	//   ....[5]....
        /*0090*/ 	.word	0x0002f930


	//   ....[6]....
        /*0094*/ 	.word	0x0002f950


	//   ....[7]....
        /*0098*/ 	.word	0x0002f970


	//   ....[8]....
        /*009c*/ 	.word	0x0002f990


	//   ....[9]....
        /*00a0*/ 	.word	0x0002f9b0


	//   ....[10]....
        /*00a4*/ 	.word	0x00031630


	//   ....[11]....
        /*00a8*/ 	.word	0x000316e0


	//   ....[12]....
        /*00ac*/ 	.word	0x00031750


	//   ....[13]....
        /*00b0*/ 	.word	0x000317c0


	//   ....[14]....
        /*00b4*/ 	.word	0x00031830


	//   ....[15]....
        /*00b8*/ 	.word	0x000320e0


	//   ....[16]....
        /*00bc*/ 	.word	0x00032150


	//   ....[17]....
        /*00c0*/ 	.word	0x000321c0


	//   ....[18]....
        /*00c4*/ 	.word	0x00032230


	//   ....[19]....
        /*00c8*/ 	.word	0x000322a0


	//----- nvinfo : EIATTR_VRC_CTA_INIT_COUNT
	.align		4
.L_2084:
        /*00cc*/ 	.byte	0x02, 0x4a
	.zero		1
	.zero		1


	//----- nvinfo : EIATTR_EXIT_INSTR_OFFSETS
	.align		4
        /*00d0*/ 	.byte	0x04, 0x1c
        /*00d2*/ 	.short	(.L_2086 - .L_2085)


	//   ....[0]....
.L_2085:
        /*00d4*/ 	.word	0x00000c90


	//   ....[1]....
        /*00d8*/ 	.word	0x000315c0


	//----- nvinfo : EIATTR_MAX_THREADS
	.align		4
.L_2086:
        /*00dc*/ 	.byte	0x04, 0x05
        /*00de*/ 	.short	(.L_2088 - .L_2087)
.L_2087:
        /*00e0*/ 	.word	0x00000080
        /*00e4*/ 	.word	0x00000001
        /*00e8*/ 	.word	0x00000001


	//----- nvinfo : EIATTR_CRS_STACK_SIZE
	.align		4
.L_2088:
        /*00ec*/ 	.byte	0x04, 0x1e
        /*00ee*/ 	.short	(.L_2090 - .L_2089)
.L_2089:
        /*00f0*/ 	.word	0x00000000


	//----- nvinfo : EIATTR_CBANK_PARAM_SIZE
	.align		4
.L_2090:
        /*00f4*/ 	.byte	0x03, 0x19
        /*00f6*/ 	.short	0x00e8


	//----- nvinfo : EIATTR_PARAM_CBANK
	.align		4
        /*00f8*/ 	.byte	0x04, 0x0a
        /*00fa*/ 	.short	(.L_2092 - .L_2091)
	.align		4
.L_2091:
        /*00fc*/ 	.word	index@(.nv.constant0._ZN10layer_norm13ln_fwd_kernelINS_13Kernel_traitsI13__nv_bfloat16S2_fS2_fjLj2048ELj1ELj4ELj1ELj16ENS_18Kernel_traits_baseILj2048ES2_S2_fS2_fjLj128EEEEELb1ELb0ELb1ELb0EEEvNS_9FwdParamsE)
        /*0100*/ 	.short	0x0380
        /*0102*/ 	.short	0x00e8


	//----- nvinfo : EIATTR_SW_WAR
	.align		4
.L_2092:
        /*0104*/ 	.byte	0x04, 0x36
        /*0106*/ 	.short	(.L_2094 - .L_2093)
.L_2093:
        /*0108*/ 	.word	0x00000008
.L_2094:


//--------------------- .nv.info._ZN10layer_norm13ln_fwd_kernelINS_13Kernel_traitsI13__nv_bfloat16S2_fS2_fjLj2048ELj1ELj4ELj1ELj16ENS_18Kernel_traits_baseILj2048ES2_S2_fS2_fjLj128EEEEELb1ELb0ELb1ELb1EEEvNS_9FwdParamsE --------------------------
	.section	.nv.info._ZN10layer_norm13ln_fwd_kernelINS_13Kernel_traitsI13__nv_bfloat16S2_fS2_fjLj2048ELj1ELj4ELj1ELj16ENS_18Kernel_traits_baseILj2048ES2_S2_fS2_fjLj128EEEEELb1ELb0ELb1ELb1EEEvNS_9FwdParamsE,"",@"SHT_CUDA_INFO"
	.sectionflags	@""
	.align	4


	//----- nvinfo : EIATTR_CUDA_API_VERSION
	.align		4
        /*0000*/ 	.byte	0x04, 0x37
        /*0002*/ 	.short	(.L_2096 - .L_2095)
.L_2095:
        /*0004*/ 	.word	0x00000082


	//----- nvinfo : EIATTR_KPARAM_INFO
	.align		4
.L_2096:
        /*0008*/ 	.byte	0x04, 0x17
        /*000a*/ 	.short	(.L_2098 - .L_2097)
.L_2097:
        /*000c*/ 	.word	0x00000000
        /*0010*/ 	.short	0x0000
        /*0012*/ 	.short	0x0000
        /*0014*/ 	.byte	0x00, 0xf0, 0xa1, 0x03


	//----- nvinfo : EIATTR_SPARSE_MMA_MASK
	.align		4
.L_2098:
        /*0018*/ 	.byte	0x03, 0x50
        /*001a*/ 	.short	0x0000


	//----- nvinfo : EIATTR_MAXREG_COUNT
	.align		4
        /*001c*/ 	.byte	0x03, 0x1b
        /*001e*/ 	.short	0x00ff


	//----- nvinfo : EIATTR_MERCURY_ISA_VERSION
	.align		4
        /*0020*/ 	.byte	0x03, 0x5f
        /*0022*/ 	.short	0x0101


	//----- nvinfo : EIATTR_COOP_GROUP_MASK_REGIDS
	.align		4
        /*0024*/ 	.byte	0x04, 0x29
        /*0026*/ 	.short	(.L_2100 - .L_2099)


	//   ....[0]....
.L_2099:
        /*0028*/ 	.word	0xffffffff


	//   ....[1]....
        /*002c*/ 	.word	0xffffffff


	//   ....[2]....
        /*0030*/ 	.word	0xffffffff


	//   ....[3]....
        /*0034*/ 	.word	0xffffffff


	//   ....[4]....
        /*0038*/ 	.word	0xffffffff


	//   ....[5]....
        /*003c*/ 	.word	0xffffffff


	//   ....[6]....
        /*0040*/ 	.word	0xffffffff


	//   ....[7]....
        /*0044*/ 	.word	0xffffffff


	//   ....[8]....
        /*0048*/ 	.word	0xffffffff


	//   ....[9]....
        /*004c*/ 	.word	0xffffffff


	//   ....[10]....
        /*0050*/ 	.word	0x050000e2


	//   ....[11]....
        /*0054*/ 	.word	0x050000e2


	//   ....[12]....
        /*0058*/ 	.word	0x050000e2


	//   ....[13]....
        /*005c*/ 	.word	0x050000e2


	//   ....[14]....
        /*0060*/ 	.word	0x050000e2


	//   ....[15]....
        /*0064*/ 	.word	0x050000e2


	//   ....[16]....
        /*0068*/ 	.word	0x050000e2


	//   ....[17]....
        /*006c*/ 	.word	0x050000e2


	//   ....[18]....
        /*0070*/ 	.word	0x050000e2


	//   ....[19]....
        /*0074*/ 	.word	0x050000e2


	//----- nvinfo : EIATTR_COOP_GROUP_INSTR_OFFSETS
	.align		4
.L_2100:
        /*0078*/ 	.byte	0x04, 0x28
        /*007a*/ 	.short	(.L_2102 - .L_2101)


	//   ....[0]....
.L_2101:
        /*007c*/ 	.word	0x0002e310


	//   ....[1]....
        /*0080*/ 	.word	0x0002e330


	//   ....[2]....
        /*0084*/ 	.word	0x0002e350


	//   ....[3]....
        /*0088*/ 	.word	0x0002e370


	//   ....[4]....
        /*008c*/ 	.word	0x0002e3a0


	//   ....[5]....
        /*0090*/ 	.word	0x0002ebd0


	//   ....[6]....
        /*0094*/ 	.word	0x0002ebf0


	//   ....[7]....
        /*0098*/ 	.word	0x0002ec10


	//   ....[8]....
        /*009c*/ 	.word	0x0002ec30


	//   ....[9]....
        /*00a0*/ 	.word	0x0002ec50


	//   ....[10]....
        /*00a4*/ 	.word	0x00030610


	//   ....[11]....
        /*00a8*/ 	.word	0x000306b0


	//   ....[12]....
        /*00ac*/ 	.word	0x00030720


	//   ....[13]....
        /*00b0*/ 	.word	0x00030790


	//   ....[14]....
        /*00b4*/ 	.word	0x00030810


	//   ....[15]....
        /*00b8*/ 	.word	0x00031090


	//   ....[16]....
        /*00bc*/ 	.word	0x00031100


	//   ....[17]....
        /*00c0*/ 	.word	0x00031170


	//   ....[18]....
        /*00c4*/ 	.word	0x000311e0


	//   ....[19]....
        /*00c8*/ 	.word	0x00031250


	//----- nvinfo : EIATTR_VRC_CTA_INIT_COUNT
	.align		4
.L_2102:
        /*00cc*/ 	.byte	0x02, 0x4a
	.zero		1
	.zero		1


	//----- nvinfo : EIATTR_EXIT_INSTR_OFFSETS
	.align		4
        /*00d0*/ 	.byte	0x04, 0x1c
        /*00d2*/ 	.short	(.L_2104 - .L_2103)


	//   ....[0]....
.L_2103:
        /*00d4*/ 	.word	0x00000630


	//   ....[1]....
        /*00d8*/ 	.word	0x000305a0


	//----- nvinfo : EIATTR_MAX_THREADS
	.align		4
.L_2104:
        /*00dc*/ 	.byte	0x04, 0x05
        /*00de*/ 	.short	(.L_2106 - .L_2105)
.L_2105:
        /*00e0*/ 	.word	0x00000080
        /*00e4*/ 	.word	0x00000001
        /*00e8*/ 	.word	0x00000001


	//----- nvinfo : EIATTR_CRS_STACK_SIZE
	.align		4
.L_2106:
        /*00ec*/ 	.byte	0x04, 0x1e
        /*00ee*/ 	.short	(.L_2108 - .L_2107)
.L_2107:
        /*00f0*/ 	.word	0x00000000


	//----- nvinfo : EIATTR_CBANK_PARAM_SIZE
	.align		4
.L_2108:
        /*00f4*/ 	.byte	0x03, 0x19
        /*00f6*/ 	.short	0x00e8


	//----- nvinfo : EIATTR_PARAM_CBANK
	.align		4
        /*00f8*/ 	.byte	0x04, 0x0a
        /*00fa*/ 	.short	(.L_2110 - .L_2109)
	.align		4
.L_2109:
        /*00fc*/ 	.word	index@(.nv.constant0._ZN10layer_norm13ln_fwd_kernelINS_13Kernel_traitsI13__nv_bfloat16S2_fS2_fjLj2048ELj1ELj4ELj1ELj16ENS_18Kernel_traits_baseILj2048ES2_S2_fS2_fjLj128EEEEELb1ELb0ELb1ELb1EEEvNS_9FwdParamsE)
        /*0100*/ 	.short	0x0380
        /*0102*/ 	.short	0x00e8


	//----- nvinfo : EIATTR_SW_WAR
	.align		4
.L_2110:
        /*0104*/ 	.byte	0x04, 0x36
        /*0106*/ 	.short	(.L_2112 - .L_2111)
.L_2111:
        /*0108*/ 	.word	0x00000008
.L_2112:


//--------------------- .nv.info._ZN10layer_norm13ln_fwd_kernelINS_13Kernel_traitsI13__nv_bfloat16S2_fS2_fjLj2048ELj1ELj4ELj1ELj16ENS_18Kernel_traits_baseILj2048ES2_S2_fS2_fjLj128EEEEELb1ELb1ELb0ELb0EEEvNS_9FwdParamsE --------------------------
	.section	.nv.info._ZN10layer_norm13ln_fwd_kernelINS_13Kernel_traitsI13__nv_bfloat16S2_fS2_fjLj2048ELj1ELj4ELj1ELj16ENS_18Kernel_traits_baseILj2048ES2_S2_fS2_fjLj128EEEEELb1ELb1ELb0ELb0EEEvNS_9FwdParamsE,"",@"SHT_CUDA_INFO"
	.sectionflags	@""
	.align	4


	//----- nvinfo : EIATTR_CUDA_API_VERSION
	.align		4
        /*0000*/ 	.byte	0x04, 0x37
        /*0002*/ 	.short	(.L_2114 - .L_2113)
.L_2113:
        /*0004*/ 	.word	0x00000082


	//----- nvinfo : EIATTR_KPARAM_INFO
	.align		4
.L_2114:
        /*0008*/ 	.byte	0x04, 0x17
        /*000a*/ 	.short	(.L_2116 - .L_2115)
.L_2115:
        /*000c*/ 	.word	0x00000000
        /*0010*/ 	.short	0x0000
        /*0012*/ 	.short	0x0000
        /*0014*/ 	.byte	0x00, 0xf0, 0xa1, 0x03


	//----- nvinfo : EIATTR_SPARSE_MMA_MASK
	.align		4
.L_2116:
        /*0018*/ 	.byte	0x03, 0x50
        /*001a*/ 	.short	0x0000


	//----- nvinfo : EIATTR_MAXREG_COUNT
	.align		4
        /*001c*/ 	.byte	0x03, 0x1b
        /*001e*/ 	.short	0x00ff


	//----- nvinfo : EIATTR_ANNOTATIONS
	.align		4
        /*0020*/ 	.byte	0x04, 0x55
        /*0022*/ 	.short	(.L_2118 - .L_2117)


	//   ....[0]....
.L_2117:
        /* <DEDUP_REMOVED lines=38> */


	//----- nvinfo : EIATTR_MERCURY_ISA_VERSION
	.align		4
.L_2118:
        /*0274*/ 	.byte	0x03, 0x5f
        /*0276*/ 	.short	0x0101


	//----- nvinfo : EIATTR_COOP_GROUP_MASK_REGIDS
	.align		4
        /*0278*/ 	.byte	0x04, 0x29
        /*027a*/ 	.short	(.L_2120 - .L_2119)


	//   ....[0]....
.L_2119:
        /*027c*/ 	.word	0xffffffff


	//   ....[1]....
        /*0280*/ 	.word	0xffffffff


	//   ....[2]....
        /*0284*/ 	.word	0xffffffff


	//   ....[3]....
        /*0288*/ 	.word	0xffffffff


	//   ....[4]....
        /*028c*/ 	.word	0xffffffff


	//   ....[5]....
        /*0290*/ 	.word	0xffffffff


	//   ....[6]....
        /*0294*/ 	.word	0xffffffff


	//   ....[7]....
        /*0298*/ 	.word	0xffffffff


	//   ....[8]....
        /*029c*/ 	.word	0xffffffff


	//   ....[9]....
        /*02a0*/ 	.word	0xffffffff


	//   ....[10]....
        /*02a4*/ 	.word	0x050000bd


	//   ....[11]....
        /*02a8*/ 	.word	0x050000bd


	//   ....[12]....
        /*02ac*/ 	.word	0x050000bd


	//   ....[13]....
        /*02b0*/ 	.word	0x050000bd


	//   ....[14]....
        /*02b4*/ 	.word	0x050000bd


	//   ....[15]....
        /*02b8*/ 	.word	0x050000bd


	//   ....[16]....
        /*02bc*/ 	.word	0x050000bd


	//   ....[17]....
        /*02c0*/ 	.word	0x050000bd


	//   ....[18]....
        /*02c4*/ 	.word	0x050000bd


	//   ....[19]....
        /*02c8*/ 	.word	0x050000bd


	//----- nvinfo : EIATTR_COOP_GROUP_INSTR_OFFSETS
	.align		4
.L_2120:
        /*02cc*/ 	.byte	0x04, 0x28
        /*02ce*/ 	.short	(.L_2122 - .L_2121)


	//   ....[0]....
.L_2121:
        /*02d0*/ 	.word	0x00035cd0


	//   ....[1]....
        /*02d4*/ 	.word	0x00035d00


	//   ....[2]....
        /*02d8*/ 	.word	0x00035d20


	//   ....[3]....
        /*02dc*/ 	.word	0x00035d40


	//   ....[4]....
        /*02e0*/ 	.word	0x00035d60


	//   ....[5]....
        /*02e4*/ 	.word	0x000365c0


	//   ....[6]....
        /*02e8*/ 	.word	0x000365e0


	//   ....[7]....
        /*02ec*/ 	.word	0x00036600


	//   ....[8]....
        /*02f0*/ 	.word	0x00036620


	//   ....[9]....
        /*02f4*/ 	.word	0x00036640


	//   ....[10]....
        /*02f8*/ 	.word	0x00038430


	//   ....[11]....
        /*02fc*/ 	.word	0x000384c0


	//   ....[12]....
        /*0300*/ 	.word	0x00038530


	//   ....[13]....
        /*0304*/ 	.word	0x000385a0


	//   ....[14]....
        /*0308*/ 	.word	0x00038610


	//   ....[15]....
        /*030c*/ 	.word	0x00038ee0


	//   ....[16]....
        /*0310*/ 	.word	0x00038f50


	//   ....[17]....
        /*0314*/ 	.word	0x00038fc0


	//   ....[18]....
        /*0318*/ 	.word	0x00039030


	//   ....[19]....
        /*031c*/ 	.word	0x000390a0


	//----- nvinfo : EIATTR_VRC_CTA_INIT_COUNT
	.align		4
.L_2122:
        /*0320*/ 	.byte	0x02, 0x4a
	.zero		1
	.zero		1


	//----- nvinfo : EIATTR_EXIT_INSTR_OFFSETS
	.align		4
        /*0324*/ 	.byte	0x04, 0x1c
        /*0326*/ 	.short	(.L_2124 - .L_2123)


	//   ....[0]....
.L_2123:
        /*0328*/ 	.word	0x00000eb0


	//   ....[1]....
        /*032c*/ 	.word	0x000383c0


	//----- nvinfo : EIATTR_INDIRECT_BRANCH_TARGETS
	.align		4
.L_2124:
        /*0330*/ 	.byte	0x04, 0x34
        /*0332*/ 	.short	(.L_2126 - .L_2125)


	//   ....[0]....
.L_2125:
        /*0334*/ 	.word	.L_x_71316@srel
        /*0338*/ 	.short	0x0
        /*033a*/ 	.short	0x0
        /*033c*/ 	.word	0x3
        /*0340*/ 	.word	.L_x_71317@srel
        /*0344*/ 	.word	.L_x_71318@srel
        /*0348*/ 	.word	.L_x_71319@srel


	//----- nvinfo : EIATTR_MAX_THREADS
	.align		4
.L_2126:
        /*034c*/ 	.byte	0x04, 0x05
        /*034e*/ 	.short	(.L_2128 - .L_2127)
.L_2127:
        /*0350*/ 	.word	0x00000080
        /*0354*/ 	.word	0x00000001
        /*0358*/ 	.word	0x00000001


	//----- nvinfo : EIATTR_CRS_STACK_SIZE
	.align		4
.L_2128:
        /*035c*/ 	.byte	0x04, 0x1e
        /*035e*/ 	.short	(.L_2130 - .L_2129)
.L_2129:
        /*0360*/ 	.word	0x00000000


	//----- nvinfo : EIATTR_CBANK_PARAM_SIZE
	.align		4
.L_2130:
        /*0364*/ 	.byte	0x03, 0x19
        /*0366*/ 	.short	0x00e8


	//----- nvinfo : EIATTR_PARAM_CBANK
	.align		4
        /*0368*/ 	.byte	0x04, 0x0a
        /*036a*/ 	.short	(.L_2132 - .L_2131)
	.align		4
.L_2131:
        /*036c*/ 	.word	index@(.nv.constant0._ZN10layer_norm13ln_fwd_kernelINS_13Kernel_traitsI13__nv_bfloat16S2_fS2_fjLj2048ELj1ELj4ELj1ELj16ENS_18Kernel_traits_baseILj2048ES2_S2_fS2_fjLj128EEEEELb1ELb1ELb0ELb0EEEvNS_9FwdParamsE)
        /*0370*/ 	.short	0x0380
        /*0372*/ 	.short	0x00e8


	//----- nvinfo : EIATTR_SW_WAR
	.align		4
.L_2132:
        /*0374*/ 	.byte	0x04, 0x36
        /*0376*/ 	.short	(.L_2134 - .L_2133)
.L_2133:
        /*0378*/ 	.word	0x00000008
.L_2134:


//--------------------- .nv.info._ZN10layer_norm13ln_fwd_kernelINS_13Kernel_traitsI13__nv_bfloat16S2_fS2_fjLj2048ELj1ELj4ELj1ELj16ENS_18Kernel_traits_baseILj2048ES2_S2_fS2_fjLj128EEEEELb1ELb1ELb0ELb1EEEvNS_9FwdParamsE --------------------------
	.section	.nv.info._ZN10layer_norm13ln_fwd_kernelINS_13Kernel_traitsI13__nv_bfloat16S2_fS2_fjLj2048ELj1ELj4ELj1ELj16ENS_18Kernel_traits_baseILj2048ES2_S2_fS2_fjLj128EEEEELb1ELb1ELb0ELb1EEEvNS_9FwdParamsE,"",@"SHT_CUDA_INFO"
	.sectionflags	@""
	.align	4


	//----- nvinfo : EIATTR_CUDA_API_VERSION
	.align		4
        /*0000*/ 	.byte	0x04, 0x37
        /*0002*/ 	.short	(.L_2136 - .L_2135)
.L_2135:
        /*0004*/ 	.word	0x00000082


	//----- nvinfo : EIATTR_KPARAM_INFO
	.align		4
.L_2136:
        /*0008*/ 	.byte	0x04, 0x17
        /*000a*/ 	.short	(.L_2138 - .L_2137)
.L_2137:
        /*000c*/ 	.word	0x00000000
        /*0010*/ 	.short	0x0000
        /*0012*/ 	.short	0x0000
        /*0014*/ 	.byte	0x00, 0xf0, 0xa1, 0x03


	//----- nvinfo : EIATTR_SPARSE_MMA_MASK
	.align		4
.L_2138:
        /*0018*/ 	.byte	0x03, 0x50
        /*001a*/ 	.short	0x0000


	//----- nvinfo : EIATTR_MAXREG_COUNT
	.align		4
        /*001c*/ 	.byte	0x03, 0x1b
        /*001e*/ 	.short	0x00ff


	//----- nvinfo : EIATTR_ANNOTATIONS
	.align		4
        /*0020*/ 	.byte	0x04, 0x55
        /*0022*/ 	.short	(.L_2140 - .L_2139)


	//   ....[0]....
.L_2139:
        /* <DEDUP_REMOVED lines=17> */


	//----- nvinfo : EIATTR_MERCURY_ISA_VERSION
	.align		4
.L_2140:
        /*0124*/ 	.byte	0x03, 0x5f
        /*0126*/ 	.short	0x0101


	//----- nvinfo : EIATTR_COOP_GROUP_MASK_REGIDS
	.align		4
        /*0128*/ 	.byte	0x04, 0x29
        /*012a*/ 	.short	(.L_2142 - .L_2141)


	//   ....[0]....
.L_2141:
        /*012c*/ 	.word	0xffffffff


	//   ....[1]....
        /*0130*/ 	.word	0xffffffff


	//   ....[2]....
        /*0134*/ 	.word	0xffffffff


	//   ....[3]....
        /*0138*/ 	.word	0xffffffff


	//   ....[4]....
        /*013c*/ 	.word	0xffffffff


	//   ....[5]....
        /*0140*/ 	.word	0xffffffff


	//   ....[6]....
        /*0144*/ 	.word	0xffffffff


	//   ....[7]....
        /*0148*/ 	.word	0xffffffff


	//   ....[8]....
        /*014c*/ 	.word	0xffffffff


	//   ....[9]....
        /*0150*/ 	.word	0xffffffff


	//   ....[10]....
        /*0154*/ 	.word	0x050000c1


	//   ....[11]....
        /*0158*/ 	.word	0x050000c1


	//   ....[12]....
        /*015c*/ 	.word	0x050000c1


	//   ....[13]....
        /*0160*/ 	.word	0x050000c1


	//   ....[14]....
        /*0164*/ 	.word	0x050000c1


	//   ....[15]....
        /*0168*/ 	.word	0x050000c1


	//   ....[16]....
        /*016c*/ 	.word	0x050000c1


	//   ....[17]....
        /*0170*/ 	.word	0x050000c1


	//   ....[18]....
        /*0174*/ 	.word	0x050000c1


	//   ....[19]....
        /*0178*/ 	.word	0x050000c1


	//----- nvinfo : EIATTR_COOP_GROUP_INSTR_OFFSETS
	.align		4
.L_2142:
        /*017c*/ 	.byte	0x04, 0x28
        /*017e*/ 	.short	(.L_2144 - .L_2143)


	//   ....[0]....
.L_2143:
        /*0180*/ 	.word	0x00030a90


	//   ....[1]....
        /*0184*/ 	.word	0x00030ab0


	//   ....[2]....
        /*0188*/ 	.word	0x00030ad0


	//   ....[3]....
        /*018c*/ 	.word	0x00030af0


	//   ....[4]....
        /*0190*/ 	.word	0x00030b10


	//   ....[5]....
        /*0194*/ 	.word	0x00031350


	//   ....[6]....
        /*0198*/ 	.word	0x00031370


	//   ....[7]....
        /*019c*/ 	.word	0x00031390


	//   ....[8]....
        /*01a0*/ 	.word	0x000313b0


	//   ....[9]....
        /*01a4*/ 	.word	0x000313d0


	//   ....[10]....
        /*01a8*/ 	.word	0x00032f60


	//   ....[11]....
        /*01ac*/ 	.word	0x00032ff0


	//   ....[12]....
        /*01b0*/ 	.word	0x00033060


	//   ....[13]....
        /*01b4*/ 	.word	0x000330d0


	//   ....[14]....
        /*01b8*/ 	.word	0x00033140


	//   ....[15]....
        /*01bc*/ 	.word	0x000339e0


	//   ....[16]....
        /*01c0*/ 	.word	0x00033a50


	//   ....[17]....
        /*01c4*/ 	.word	0x00033ac0


	//   ....[18]....
        /*01c8*/ 	.word	0x00033b30


	//   ....[19]....
        /*01cc*/ 	.word	0x00033ba0


	//----- nvinfo : EIATTR_VRC_CTA_INIT_COUNT
	.align		4
.L_2144:
        /*01d0*/ 	.byte	0x02, 0x4a
	.zero		1
	.zero		1


	//----- nvinfo : EIATTR_EXIT_INSTR_OFFSETS
	.align		4
        /*01d4*/ 	.byte	0x04, 0x1c
        /*01d6*/ 	.short	(.L_2146 - .L_2145)


	//   ....[0]....
.L_2145:
        /*01d8*/ 	.word	0x000006b0


	//   ....[1]....
        /*01dc*/ 	.word	0x00032ef0


	//----- nvinfo : EIATTR_INDIRECT_BRANCH_TARGETS
	.align		4
.L_2146:
        /*01e0*/ 	.byte	0x04, 0x34
        /*01e2*/ 	.short	(.L_2148 - .L_2147)


	//   ....[0]....
.L_2147:
        /*01e4*/ 	.word	.L_x_71320@srel
        /*01e8*/ 	.short	0x0
        /*01ea*/ 	.short	0x0
        /*01ec*/ 	.word	0x3
        /*01f0*/ 	.word	.L_x_71321@srel
        /*01f4*/ 	.word	.L_x_71322@srel
        /*01f8*/ 	.word	.L_x_71323@srel


	//----- nvinfo : EIATTR_MAX_THREADS
	.align		4
.L_2148:
        /*01fc*/ 	.byte	0x04, 0x05
        /*01fe*/ 	.short	(.L_2150 - .L_2149)
.L_2149:
        /*0200*/ 	.word	0x00000080
        /*0204*/ 	.word	0x00000001
        /*0208*/ 	.word	0x00000001


	//----- nvinfo : EIATTR_CRS_STACK_SIZE
	.align		4
.L_2150:
        /*020c*/ 	.byte	0x04, 0x1e
        /*020e*/ 	.short	(.L_2152 - .L_2151)
.L_2151:
        /*0210*/ 	.word	0x00000000


	//----- nvinfo : EIATTR_CBANK_PARAM_SIZE
	.align		4
.L_2152:
        /*0214*/ 	.byte	0x03, 0x19
        /*0216*/ 	.short	0x00e8


	//----- nvinfo : EIATTR_PARAM_CBANK
	.align		4
        /*0218*/ 	.byte	0x04, 0x0a
        /*021a*/ 	.short	(.L_2154 - .L_2153)
	.align		4
.L_2153:
        /*021c*/ 	.word	index@(.nv.constant0._ZN10layer_norm13ln_fwd_kernelINS_13Kernel_traitsI13__nv_bfloat16S2_fS2_fjLj2048ELj1ELj4ELj1ELj16ENS_18Kernel_traits_baseILj2048ES2_S2_fS2_fjLj128EEEEELb1ELb1ELb0ELb1EEEvNS_9FwdParamsE)
        /*0220*/ 	.short	0x0380
        /*0222*/ 	.short	0x00e8


	//----- nvinfo : EIATTR_SW_WAR
	.align		4
.L_2154:
        /*0224*/ 	.byte	0x04, 0x36
        /*0226*/ 	.short	(.L_2156 - .L_2155)
.L_2155:
        /*0228*/ 	.word	0x00000008
.L_2156:


//--------------------- .nv.info._ZN10layer_norm13ln_fwd_kernelINS_13Kernel_traitsI13__nv_bfloat16S2_fS2_fjLj2048ELj1ELj4ELj1ELj16ENS_18Kernel_traits_baseILj2048ES2_S2_fS2_fjLj128EEEEELb1ELb1ELb1ELb0EEEvNS_9FwdParamsE --------------------------
	.section	.nv.info._ZN10layer_norm13ln_fwd_kernelINS_13Kernel_traitsI13__nv_bfloat16S2_fS2_fjLj2048ELj1ELj4ELj1ELj16ENS_18Kernel_traits_baseILj2048ES2_S2_fS2_fjLj128EEEEELb1ELb1ELb1ELb0EEEvNS_9FwdParamsE,"",@"SHT_CUDA_INFO"
	.sectionflags	@""
	.align	4


	//----- nvinfo : EIATTR_CUDA_API_VERSION
	.align		4
        /*0000*/ 	.byte	0x04, 0x37
        /*0002*/ 	.short	(.L_2158 - .L_2157)
.L_2157:
        /*0004*/ 	.word	0x00000082


	//----- nvinfo : EIATTR_KPARAM_INFO
	.align		4
.L_2158:
        /*0008*/ 	.byte	0x04, 0x17
        /*000a*/ 	.short	(.L_2160 - .L_2159)
.L_2159:
        /*000c*/ 	.word	0x00000000
        /*0010*/ 	.short	0x0000
        /*0012*/ 	.short	0x0000
        /*0014*/ 	.byte	0x00, 0xf0, 0xa1, 0x03


	//----- nvinfo : EIATTR_SPARSE_MMA_MASK
	.align		4
.L_2160:
        /*0018*/ 	.byte	0x03, 0x50
        /*001a*/ 	.short	0x0000


	//----- nvinfo : EIATTR_MAXREG_COUNT
	.align		4
        /*001c*/ 	.byte	0x03, 0x1b
        /*001e*/ 	.short	0x00ff


	//----- nvinfo : EIATTR_ANNOTATIONS
	.align		4
        /*0020*/ 	.byte	0x04, 0x55
        /*0022*/ 	.short	(.L_2162 - .L_2161)


	//   ....[0]....
.L_2161:
        /* <DEDUP_REMOVED lines=52> */


	//----- nvinfo : EIATTR_MERCURY_ISA_VERSION
	.align		4
.L_2162:
        /*0354*/ 	.byte	0x03, 0x5f
        /*0356*/ 	.short	0x0101


	//----- nvinfo : EIATTR_COOP_GROUP_MASK_REGIDS
	.align		4
        /*0358*/ 	.byte	0x04, 0x29
        /*035a*/ 	.short	(.L_2164 - .L_2163)


	//   ....[0]....
.L_2163:
        /*035c*/ 	.word	0xffffffff


	//   ....[1]....
        /*0360*/ 	.word	0xffffffff


	//   ....[2]....
        /*0364*/ 	.word	0xffffffff


	//   ....[3]....
        /*0368*/ 	.word	0xffffffff


	//   ....[4]....
        /*036c*/ 	.word	0xffffffff


	//   ....[5]....
        /*0370*/ 	.word	0xffffffff


	//   ....[6]....
        /*0374*/ 	.word	0xffffffff


	//   ....[7]....
        /*0378*/ 	.word	0xffffffff


	//   ....[8]....
        /*037c*/ 	.word	0xffffffff


	//   ....[9]....
        /*0380*/ 	.word	0xffffffff


	//   ....[10]....
        /*0384*/ 	.word	0x050000c2


	//   ....[11]....
        /*0388*/ 	.word	0x050000c2


	//   ....[12]....
        /*038c*/ 	.word	0x050000c2


	//   ....[13]....
        /*0390*/ 	.word	0x050000c2


	//   ....[14]....
        /*0394*/ 	.word	0x050000c2


	//   ....[15]....
        /*0398*/ 	.word	0x050000c2


	//   ....[16]....
        /*039c*/ 	.word	0x050000c2


	//   ....[17]....
        /*03a0*/ 	.word	0x050000c2


	//   ....[18]....
        /*03a4*/ 	.word	0x050000c2


	//   ....[19]....
        /*03a8*/ 	.word	0x050000c2


	//----- nvinfo : EIATTR_COOP_GROUP_INSTR_OFFSETS
	.align		4
.L_2164:
        /*03ac*/ 	.byte	0x04, 0x28
        /*03ae*/ 	.short	(.L_2166 - .L_2165)


	//   ....[0]....
.L_2165:
        /*03b0*/ 	.word	0x000382b0


	//   ....[1]....
        /*03b4*/ 	.word	0x000382e0


	//   ....[2]....
        /*03b8*/ 	.word	0x00038300


	//   ....[3]....
        /*03bc*/ 	.word	0x00038320


	//   ....[4]....
        /*03c0*/ 	.word	0x00038340


	//   ....[5]....
        /*03c4*/ 	.word	0x00038ba0


	//   ....[6]....
        /*03c8*/ 	.word	0x00038bc0


	//   ....[7]....
        /*03cc*/ 	.word	0x00038be0


	//   ....[8]....
        /*03d0*/ 	.word	0x00038c00


	//   ....[9]....
        /*03d4*/ 	.word	0x00038c20


	//   ....[10]....
        /*03d8*/ 	.word	0x0003ab60


	//   ....[11]....
        /*03dc*/ 	.word	0x0003abf0


	//   ....[12]....
        /*03e0*/ 	.word	0x0003ac60


	//   ....[13]....
        /*03e4*/ 	.word	0x0003acd0


	//   ....[14]....
        /*03e8*/ 	.word	0x0003ad40


	//   ....[15]....
        /*03ec*/ 	.word	0x0003b610


	//   ....[16]....
        /*03f0*/ 	.word	0x0003b680


	//   ....[17]....
        /*03f4*/ 	.word	0x0003b6f0


	//   ....[18]....
        /*03f8*/ 	.word	0x0003b760


	//   ....[19]....
        /*03fc*/ 	.word	0x0003b7d0


	//----- nvinfo : EIATTR_VRC_CTA_INIT_COUNT
	.align		4
.L_2166:
        /*0400*/ 	.byte	0x02, 0x4a
	.zero		1
	.zero		1


	//----- nvinfo : EIATTR_EXIT_INSTR_OFFSETS
	.align		4
        /*0404*/ 	.byte	0x04, 0x1c
        /*0406*/ 	.short	(.L_2168 - .L_2167)


	//   ....[0]....
.L_2167:
        /*0408*/ 	.word	0x00000eb0


	//   ....[1]....
        /*040c*/ 	.word	0x0003aaf0


	//----- nvinfo : EIATTR_MAX_THREADS
	.align		4
.L_2168:
        /*0410*/ 	.byte	0x04, 0x05
        /*0412*/ 	.short	(.L_2170 - .L_2169)
.L_2169:
        /*0414*/ 	.word	0x00000080
        /*0418*/ 	.word	0x00000001
        /*041c*/ 	.word	0x00000001


	//----- nvinfo : EIATTR_CRS_STACK_SIZE
	.align		4
.L_2170:
        /*0420*/ 	.byte	0x04, 0x1e
        /*0422*/ 	.short	(.L_2172 - .L_2171)
.L_2171:
        /*0424*/ 	.word	0x00000000


	//----- nvinfo : EIATTR_CBANK_PARAM_SIZE
	.align		4
.L_2172:
        /*0428*/ 	.byte	0x03, 0x19
        /*042a*/ 	.short	0x00e8


	//----- nvinfo : EIATTR_PARAM_CBANK
	.align		4
        /*042c*/ 	.byte	0x04, 0x0a
        /*042e*/ 	.short	(.L_2174 - .L_2173)
	.align		4
.L_2173:
        /*0430*/ 	.word	index@(.nv.constant0._ZN10layer_norm13ln_fwd_kernelINS_13Kernel_traitsI13__nv_bfloat16S2_fS2_fjLj2048ELj1ELj4ELj1ELj16ENS_18Kernel_traits_baseILj2048ES2_S2_fS2_fjLj128EEEEELb1ELb1ELb1ELb0EEEvNS_9FwdParamsE)
        /*0434*/ 	.short	0x0380
        /*0436*/ 	.short	0x00e8


	//----- nvinfo : EIATTR_SW_WAR
	.align		4
.L_2174:
        /*0438*/ 	.byte	0x04, 0x36
        /*043a*/ 	.short	(.L_2176 - .L_2175)
.L_2175:
        /*043c*/ 	.word	0x00000008
.L_2176:


//--------------------- .nv.info._ZN10layer_norm13ln_fwd_kernelINS_13Kernel_traitsI13__nv_bfloat16S2_fS2_fjLj2048ELj1ELj4ELj1ELj16ENS_18Kernel_traits_baseILj2048ES2_S2_fS2_fjLj128EEEEELb1ELb1ELb1ELb1EEEvNS_9FwdParamsE --------------------------
	.section	.nv.info._ZN10layer_norm13ln_fwd_kernelINS_13Kernel_traitsI13__nv_bfloat16S2_fS2_fjLj2048ELj1ELj4ELj1ELj16ENS_18Kernel_traits_baseILj2048ES2_S2_fS2_fjLj128EEEEELb1ELb1ELb1ELb1EEEvNS_9FwdParamsE,"",@"SHT_CUDA_INFO"
	.sectionflags	@""
	.align	4


	//----- nvinfo : EIATTR_CUDA_API_VERSION
	.align		4
        /*0000*/ 	.byte	0x04, 0x37
        /*0002*/ 	.short	(.L_2178 - .L_2177)
.L_2177:
        /*0004*/ 	.word	0x00000082


	//----- nvinfo : EIATTR_KPARAM_INFO
	.align		4
.L_2178:
        /*0008*/ 	.byte	0x04, 0x17
        /*000a*/ 	.short	(.L_2180 - .L_2179)
.L_2179:
        /*000c*/ 	.word	0x00000000
        /*0010*/ 	.short	0x0000
        /*0012*/ 	.short	0x0000
        /*0014*/ 	.byte	0x00, 0xf0, 0xa1, 0x03


	//----- nvinfo : EIATTR_SPARSE_MMA_MASK
	.align		4
.L_2180:
        /*0018*/ 	.byte	0x03, 0x50
        /*001a*/ 	.short	0x0000


	//----- nvinfo : EIATTR_MAXREG_COUNT
	.align		4
        /*001c*/ 	.byte	0x03, 0x1b
        /*001e*/ 	.short	0x00ff


	//----- nvinfo : EIATTR_ANNOTATIONS
	.align		4
        /*0020*/ 	.byte	0x04, 0x55
        /*0022*/ 	.short	(.L_2182 - .L_2181)


	//   ....[0]....
.L_2181:
        /* <DEDUP_REMOVED lines=10> */


	//----- nvinfo : EIATTR_MERCURY_ISA_VERSION
	.align		4
.L_2182:
        /*00b4*/ 	.byte	0x03, 0x5f
        /*00b6*/ 	.short	0x0101


	//----- nvinfo : EIATTR_COOP_GROUP_MASK_REGIDS
	.align		4
        /*00b8*/ 	.byte	0x04, 0x29
        /*00ba*/ 	.short	(.L_2184 - .L_2183)


	//   ....[0]....
.L_2183:
        /*00bc*/ 	.word	0xffffffff


	//   ....[1]....
        /*00c0*/ 	.word	0xffffffff


	//   ....[2]....
        /*00c4*/ 	.word	0xffffffff


	//   ....[3]....
        /*00c8*/ 	.word	0xffffffff


	//   ....[4]....
        /*00cc*/ 	.word	0xffffffff


	//   ....[5]....
        /*00d0*/ 	.word	0xffffffff


	//   ....[6]....
        /*00d4*/ 	.word	0xffffffff


	//   ....[7]....
        /*00d8*/ 	.word	0xffffffff


	//   ....[8]....
        /*00dc*/ 	.word	0xffffffff


	//   ....[9]....
        /*00e0*/ 	.word	0xffffffff


	//   ....[10]....
        /*00e4*/ 	.word	0x050000d3


	//   ....[11]....
        /*00e8*/ 	.word	0x050000d3


	//   ....[12]....
        /*00ec*/ 	.word	0x050000d3


	//   ....[13]....
        /*00f0*/ 	.word	0x050000d3


	//   ....[14]....
        /*00f4*/ 	.word	0x050000d3


	//   ....[15]....
        /*00f8*/ 	.word	0x050000d3


	//   ....[16]....
        /*00fc*/ 	.word	0x050000d3


	//   ....[17]....
        /*0100*/ 	.word	0x050000d3


	//   ....[18]....
        /*0104*/ 	.word	0x050000d3


	//   ....[19]....
        /*0108*/ 	.word	0x050000d3


	//----- nvinfo : EIATTR_COOP_GROUP_INSTR_OFFSETS
	.align		4
.L_2184:
        /*010c*/ 	.byte	0x04, 0x28
        /*010e*/ 	.short	(.L_2186 - .L_2185)


	//   ....[0]....
.L_2185:
        /*0110*/ 	.word	0x000377d0


	//   ....[1]....
        /*0114*/ 	.word	0x000377f0


	//   ....[2]....
        /*0118*/ 	.word	0x00037810


	//   ....[3]....
        /*011c*/ 	.word	0x00037830


	//   ....[4]....
        /*0120*/ 	.word	0x00037850


	//   ....[5]....
        /*0124*/ 	.word	0x00038090


	//   ....[6]....
        /*0128*/ 	.word	0x000380b0


	//   ....[7]....
        /*012c*/ 	.word	0x000380d0


	//   ....[8]....
        /*0130*/ 	.word	0x000380f0


	//   ....[9]....
        /*0134*/ 	.word	0x00038110


	//   ....[10]....
        /*0138*/ 	.word	0x00039d00


	//   ....[11]....
        /*013c*/ 	.word	0x00039d90


	//   ....[12]....
        /*0140*/ 	.word	0x00039e00


	//   ....[13]....
        /*0144*/ 	.word	0x00039e70


	//   ....[14]....
        /*0148*/ 	.word	0x00039ee0


	//   ....[15]....
        /*014c*/ 	.word	0x0003a780


	//   ....[16]....
        /*0150*/ 	.word	0x0003a7f0


	//   ....[17]....
        /*0154*/ 	.word	0x0003a860


	//   ....[18]....
        /*0158*/ 	.word	0x0003a8d0


	//   ....[19]....
        /*015c*/ 	.word	0x0003a940


	//----- nvinfo : EIATTR_VRC_CTA_INIT_COUNT
	.align		4
.L_2186:
        /*0160*/ 	.byte	0x02, 0x4a
	.zero		1
	.zero		1


	//----- nvinfo : EIATTR_EXIT_INSTR_OFFSETS
	.align		4
        /*0164*/ 	.byte	0x04, 0x1c
        /*0166*/ 	.short	(.L_2188 - .L_2187)


	//   ....[0]....
.L_2187:
        /*0168*/ 	.word	0x000006c0


	//   ....[1]....
        /*016c*/ 	.word	0x00039c90


	//----- nvinfo : EIATTR_MAX_THREADS
	.align		4
.L_2188:
        /*0170*/ 	.byte	0x04, 0x05
        /*0172*/ 	.short	(.L_2190 - .L_2189)
.L_2189:
        /*0174*/ 	.word	0x00000080
        /*0178*/ 	.word	0x00000001
        /*017c*/ 	.word	0x00000001


	//----- nvinfo : EIATTR_CRS_STACK_SIZE
	.align		4
.L_2190:
        /*0180*/ 	.byte	0x04, 0x1e
        /*0182*/ 	.short	(.L_2192 - .L_2191)
.L_2191:
        /*0184*/ 	.word	0x00000000


	//----- nvinfo : EIATTR_CBANK_PARAM_SIZE
	.align		4
.L_2192:
        /*0188*/ 	.byte	0x03, 0x19
        /*018a*/ 	.short	0x00e8


	//----- nvinfo : EIATTR_PARAM_CBANK
	.align		4
        /*018c*/ 	.byte	0x04, 0x0a
        /*018e*/ 	.short	(.L_2194 - .L_2193)
	.align		4
.L_2193:
        /*0190*/ 	.word	index@(.nv.constant0._ZN10layer_norm13ln_fwd_kernelINS_13Kernel_traitsI13__nv_bfloat16S2_fS2_fjLj2048ELj1ELj4ELj1ELj16ENS_18Kernel_traits_baseILj2048ES2_S2_fS2_fjLj128EEEEELb1ELb1ELb1ELb1EEEvNS_9FwdParamsE)
        /*0194*/ 	.short	0x0380
        /*0196*/ 	.short	0x00e8


	//----- nvinfo : EIATTR_SW_WAR
	.align		4
.L_2194:
        /*0198*/ 	.byte	0x04, 0x36
        /*019a*/ 	.short	(.L_2196 - .L_2195)
.L_2195:
        /*019c*/ 	.word	0x00000008
.L_2196:


//--------------------- .nv.info._ZN10layer_norm13ln_fwd_kernelINS_13Kernel_traitsIf13__nv_bfloat16fS2_fjLj2048ELj1ELj4ELj1ELj16ENS_18Kernel_traits_baseILj2048EfS2_fS2_fjLj128EEEEELb0ELb0ELb0ELb0EEEvNS_9FwdParamsE --------------------------
	.section	.nv.info._ZN10layer_norm13ln_fwd_kernelINS_13Kernel_traitsIf13__nv_bfloat16fS2_fjLj2048ELj1ELj4ELj1ELj16ENS_18Kernel_traits_baseILj2048EfS2_fS2_fjLj128EEEEELb0ELb0ELb0ELb0EEEvNS_9FwdParamsE,"",@"SHT_CUDA_INFO"
	.sectionflags	@""
	.align	4


	//----- nvinfo : EIATTR_CUDA_API_VERSION
	.align		4
        /*0000*/ 	.byte	0x04, 0x37
        /*0002*/ 	.short	(.L_2198 - .L_2197)
.L_2197:
        /*0004*/ 	.word	0x00000082


	//----- nvinfo : EIATTR_KPARAM_INFO
	.align		4
.L_2198:
        /*0008*/ 	.byte	0x04, 0x17
        /*000a*/ 	.short	(.L_2200 - .L_2199)
.L_2199:
        /*000c*/ 	.word	0x00000000
        /*0010*/ 	.short	0x0000
        /*0012*/ 	.short	0x0000
        /*0014*/ 	.byte	0x00, 0xf0, 0xa1, 0x03


	//----- nvinfo : EIATTR_SPARSE_MMA_MASK
	.align		4
.L_2200:
        /*0018*/ 	.byte	0x03, 0x50
        /*001a*/ 	.short	0x0000


	//----- nvinfo : EIATTR_MAXREG_COUNT
	.align		4
        /*001c*/ 	.byte	0x03, 0x1b
        /*001e*/ 	.short	0x00ff


	//----- nvinfo : EIATTR_MERCURY_ISA_VERSION
	.align		4
        /*0020*/ 	.byte	0x03, 0x5f
        /*0022*/ 	.short	0x0101


	//----- nvinfo : EIATTR_COOP_GROUP_MASK_REGIDS
	.align		4
        /*0024*/ 	.byte	0x04, 0x29
        /*0026*/ 	.short	(.L_2202 - .L_2201)


	//   ....[0]....
.L_2201:
        /*0028*/ 	.word	0xffffffff


	//   ....[1]....
        /*002c*/ 	.word	0xffffffff


	//   ....[2]....
        /*0030*/ 	.word	0xffffffff


	//   ....[3]....
        /*0034*/ 	.word	0xffffffff


	//   ....[4]....
        /*0038*/ 	.word	0xffffffff


	//   ....[5]....
        /*003c*/ 	.word	0xffffffff


	//   ....[6]....
        /*0040*/ 	.word	0xffffffff


	//   ....[7]....
        /*0044*/ 	.word	0xffffffff


	//   ....[8]....
        /*0048*/ 	.word	0xffffffff


	//   ....[9]....
        /*004c*/ 	.word	0xffffffff


	//   ....[10]....
        /*0050*/ 	.word	0x050000cf


	//   ....[11]....
        /*0054*/ 	.word	0x050000cf


	//   ....[12]....
        /*0058*/ 	.word	0x050000cf


	//   ....[13]....
        /*005c*/ 	.word	0x050000cf


	//   ....[14]....
        /*0060*/ 	.word	0x050000cf


	//   ....[15]....
        /*0064*/ 	.word	0x050000cf


	//   ....[16]....
        /*0068*/ 	.word	0x050000cf


	//   ....[17]....
        /*006c*/ 	.word	0x050000cf


	//   ....[18]....
        /*0070*/ 	.word	0x050000cf


	//   ....[19]....
        /*0074*/ 	.word	0x050000cf


	//----- nvinfo : EIATTR_COOP_GROUP_INSTR_OFFSETS
	.align		4
.L_2202:
        /*0078*/ 	.byte	0x04, 0x28
        /*007a*/ 	.short	(.L_2204 - .L_2203)


	//   ....[0]....
.L_2203:
        /*007c*/ 	.word	0x00003090


	//   ....[1]....
        /*0080*/ 	.word	0x000030d0


	//   ....[2]....
        /*0084*/ 	.word	0x000030f0


	//   ....[3]....
        /*0088*/ 	.word	0x00003110


	//   ....[4]....
        /*008c*/ 	.word	0x00003130


	//   ....[5]....
        /*0090*/ 	.word	0x00003990


	//   ....[6]....
        /*0094*/ 	.word	0x000039b0


	//   ....[7]....
        /*0098*/ 	.word	0x000039d0


	//   ....[8]....
        /*009c*/ 	.word	0x000039f0


	//   ....[9]....
        /*00a0*/ 	.word	0x00003a10


	//   ....[10]....
        /*00a4*/ 	.word	0x00004da0


	//   ....[11]....
        /*00a8*/ 	.word	0x00004e50


	//   ....[12]....
        /*00ac*/ 	.word	0x00004ec0


	//   ....[13]....
        /*00b0*/ 	.word	0x00004f30


	//   ....[14]....
        /*00b4*/ 	.word	0x00004fa0


	//   ....[15]....
        /*00b8*/ 	.word	0x00005860


	//   ....[16]....
        /*00bc*/ 	.word	0x000058d0


	//   ....[17]....
        /*00c0*/ 	.word	0x00005940


	//   ....[18]....
        /*00c4*/ 	.word	0x000059b0


	//   ....[19]....
        /*00c8*/ 	.word	0x00005a20


	//----- nvinfo : EIATTR_VRC_CTA_INIT_COUNT
	.align		4
.L_2204:
        /*00cc*/ 	.byte	0x02, 0x4a
	.zero		1
	.zero		1


	//----- nvinfo : EIATTR_EXIT_INSTR_OFFSETS
	.align		4
        /*00d0*/ 	.byte	0x04, 0x1c
        /*00d2*/ 	.short	(.L_2206 - .L_2205)


	//   ....[0]....
.L_2205:
        /*00d4*/ 	.word	0x00000b60


	//   ....[1]....
        /*00d8*/ 	.word	0x00004d30


	//----- nvinfo : EIATTR_MAX_THREADS
	.align		4
.L_2206:
        /*00dc*/ 	.byte	0x04, 0x05
        /*00de*/ 	.short	(.L_2208 - .L_2207)
.L_2207:
        /*00e0*/ 	.word	0x00000080
        /*00e4*/ 	.word	0x00000001
        /*00e8*/ 	.word	0x00000001


	//----- nvinfo : EIATTR_CRS_STACK_SIZE
	.align		4
.L_2208:
        /*00ec*/ 	.byte	0x04, 0x1e
        /*00ee*/ 	.short	(.L_2210 - .L_2209)
.L_2209:
        /*00f0*/ 	.word	0x00000000


	//----- nvinfo : EIATTR_CBANK_PARAM_SIZE
	.align		4
.L_2210:
        /*00f4*/ 	.byte	0x03, 0x19
        /*00f6*/ 	.short	0x00e8


	//----- nvinfo : EIATTR_PARAM_CBANK
	.align		4
        /*00f8*/ 	.byte	0x04, 0x0a
        /*00fa*/ 	.short	(.L_2212 - .L_2211)
	.align		4
.L_2211:
        /*00fc*/ 	.word	index@(.nv.constant0._ZN10layer_norm13ln_fwd_kernelINS_13Kernel_traitsIf13__nv_bfloat16fS2_fjLj2048ELj1ELj4ELj1ELj16ENS_18Kernel_traits_baseILj2048EfS2_fS2_fjLj128EEEEELb0ELb0ELb0ELb0EEEvNS_9FwdParamsE)
        /*0100*/ 	.short	0x0380
        /*0102*/ 	.short	0x00e8


	//----- nvinfo : EIATTR_SW_WAR
	.align		4
.L_2212:
        /*0104*/ 	.byte	0x04, 0x36
        /*0106*/ 	.short	(.L_2214 - .L_2213)
.L_2213:
        /*0108*/ 	.word	0x00000008
.L_2214:


//--------------------- .nv.info._ZN10layer_norm13ln_fwd_kernelINS_13Kernel_traitsIf13__nv_bfloat16fS2_fjLj2048ELj1ELj4ELj1ELj16ENS_18Kernel_traits_baseILj2048EfS2_fS2_fjLj128EEEEELb0ELb0ELb0ELb1EEEvNS_9FwdParamsE --------------------------
	.section	.nv.info._ZN10layer_norm13ln_fwd_kernelINS_13Kernel_traitsIf13__nv_bfloat16fS2_fjLj2048ELj1ELj4ELj1ELj16ENS_18Kernel_traits_baseILj2048EfS2_fS2_fjLj128EEEEELb0ELb0ELb0ELb1EEEvNS_9FwdParamsE,"",@"SHT_CUDA_INFO"
	.sectionflags	@""
	.align	4


	//----- nvinfo : EIATTR_CUDA_API_VERSION
	.align		4
        /*0000*/ 	.byte	0x04, 0x37
        /*0002*/ 	.short	(.L_2216 - .L_2215)
.L_2215:
        /*0004*/ 	.word	0x00000082


	//----- nvinfo : EIATTR_KPARAM_INFO
	.align		4
.L_2216:
        /*0008*/ 	.byte	0x04, 0x17
        /*000a*/ 	.short	(.L_2218 - .L_2217)
.L_2217:
        /*000c*/ 	.word	0x00000000
        /*0010*/ 	.short	0x0000
        /*0012*/ 	.short	0x0000
        /*0014*/ 	.byte	0x00, 0xf0, 0xa1, 0x03


	//----- nvinfo : EIATTR_SPARSE_MMA_MASK
	.align		4
.L_2218:
        /*0018*/ 	.byte	0x03, 0x50
        /*001a*/ 	.short	0x0000


	//----- nvinfo : EIATTR_MAXREG_COUNT
	.align		4
        /*001c*/ 	.byte	0x03, 0x1b
        /*001e*/ 	.short	0x00ff


	//----- nvinfo : EIATTR_MERCURY_ISA_VERSION
	.align		4
        /*0020*/ 	.byte	0x03, 0x5f
        /*0022*/ 	.short	0x0101


	//----- nvinfo : EIATTR_COOP_GROUP_MASK_REGIDS
	.align		4
        /*0024*/ 	.byte	0x04, 0x29
        /*0026*/ 	.short	(.L_2220 - .L_2219)


	//   ....[0]....
.L_2219:
        /*0028*/ 	.word	0xffffffff


	//   ....[1]....
        /*002c*/ 	.word	0xffffffff


	//   ....[2]....
        /*0030*/ 	.word	0xffffffff


	//   ....[3]....
        /*0034*/ 	.word	0xffffffff


	//   ....[4]....
        /*0038*/ 	.word	0xffffffff


	//   ....[5]....
        /*003c*/ 	.word	0xffffffff


	//   ....[6]....
        /*0040*/ 	.word	0xffffffff


	//   ....[7]....
        /*0044*/ 	.word	0xffffffff


	//   ....[8]....
        /*0048*/ 	.word	0xffffffff


	//   ....[9]....
        /*004c*/ 	.word	0xffffffff


	//   ....[10]....
        /*0050*/ 	.word	0xffffffff


	//   ....[11]....
        /*0054*/ 	.word	0xffffffff


	//   ....[12]....
        /*0058*/ 	.word	0xffffffff


	//   ....[13]....
        /*005c*/ 	.word	0xffffffff


	//   ....[14]....
        /*0060*/ 	.word	0xffffffff


	//   ....[15]....
        /*0064*/ 	.word	0xffffffff


	//   ....[16]....
        /*0068*/ 	.word	0xffffffff


	//   ....[17]....
        /*006c*/ 	.word	0xffffffff


	//   ....[18]....
        /*0070*/ 	.word	0xffffffff


	//   ....[19]....
        /*0074*/ 	.word	0xffffffff


	//   ....[20]....
        /*0078*/ 	.word	0x05000087


	//   ....[21]....
        /*007c*/ 	.word	0x05000087


	//   ....[22]....
        /*0080*/ 	.word	0x05000087


	//   ....[23]....
        /*0084*/ 	.word	0x05000087


	//   ....[24]....
        /*0088*/ 	.word	0x05000087


	//   ....[25]....
        /*008c*/ 	.word	0x05000087


	//   ....[26]....
        /*0090*/ 	.word	0x05000087


	//   ....[27]....
        /*0094*/ 	.word	0x05000087


	//   ....[28]....
        /*0098*/ 	.word	0x05000087


	//   ....[29]....
        /*009c*/ 	.word	0x05000087


	//   ....[30]....
        /*00a0*/ 	.word	0x05000087


	//   ....[31]....
        /*00a4*/ 	.word	0x05000087


	//   ....[32]....
        /*00a8*/ 	.word	0x05000087


	//   ....[33]....
        /*00ac*/ 	.word	0x05000087


	//   ....[34]....
        /*00b0*/ 	.word	0x05000087


	//   ....[35]....
        /*00b4*/ 	.word	0x05000087


	//   ....[36]....
        /*00b8*/ 	.word	0x05000087


	//   ....[37]....
        /*00bc*/ 	.word	0x05000087


	//   ....[38]....
        /*00c0*/ 	.word	0x05000087


	//   ....[39]....
        /*00c4*/ 	.word	0x05000087


	//----- nvinfo : EIATTR_COOP_GROUP_INSTR_OFFSETS
	.align		4
.L_2220:
        /*00c8*/ 	.byte	0x04, 0x28
        /*00ca*/ 	.short	(.L_2222 - .L_2221)


	//   ....[0]....
.L_2221:
        /*00cc*/ 	.word	0x00002640


	//   ....[1]....
        /*00d0*/ 	.word	0x00002670


	//   ....[2]....
        /*00d4*/ 	.word	0x00002690


	//   ....[3]....
        /*00d8*/ 	.word	0x000026b0


	//   ....[4]....
        /*00dc*/ 	.word	0x000026d0


	//   ....[5]....
        /*00e0*/ 	.word	0x00002f00


	//   ....[6]....
        /*00e4*/ 	.word	0x00002f20


	//   ....[7]....
        /*00e8*/ 	.word	0x00002f40


	//   ....[8]....
        /*00ec*/ 	.word	0x00002f60


	//   ....[9]....
        /*00f0*/ 	.word	0x00002f80


	//   ....[10]....
        /*00f4*/ 	.word	0x00005b50


	//   ....[11]....
        /*00f8*/ 	.word	0x00005b80


	//   ....[12]....
        /*00fc*/ 	.word	0x00005ba0


	//   ....[13]....
        /*0100*/ 	.word	0x00005bc0


	//   ....[14]....
        /*0104*/ 	.word	0x00005be0


	//   ....[15]....
        /*0108*/ 	.word	0x00006410


	//   ....[16]....
        /*010c*/ 	.word	0x00006430


	//   ....[17]....
        /*0110*/ 	.word	0x00006450


	//   ....[18]....
        /*0114*/ 	.word	0x00006470


	//   ....[19]....
        /*0118*/ 	.word	0x00006490


	//   ....[20]....
        /*011c*/ 	.word	0x00007540


	//   ....[21]....
        /*0120*/ 	.word	0x000075d0


	//   ....[22]....
        /*0124*/ 	.word	0x00007630


	//   ....[23]....
        /*0128*/ 	.word	0x00007690


	//   ....[24]....
        /*012c*/ 	.word	0x000076f0


	//   ....[25]....
        /*0130*/ 	.word	0x00007f50


	//   ....[26]....
        /*0134*/ 	.word	0x00007fb0


	//   ....[27]....
        /*0138*/ 	.word	0x00008010


	//   ....[28]....
        /*013c*/ 	.word	0x00008070


	//   ....[29]....
        /*0140*/ 	.word	0x000080d0


	//   ....[30]....
        /*0144*/ 	.word	0x00008160


	//   ....[31]....
        /*0148*/ 	.word	0x000081f0


	//   ....[32]....
        /*014c*/ 	.word	0x00008250


	//   ....[33]....
        /*0150*/ 	.word	0x000082b0


	//   ....[34]....
        /*0154*/ 	.word	0x00008310


	//   ....[35]....
        /*0158*/ 	.word	0x00008b70


	//   ....[36]....
        /*015c*/ 	.word	0x00008bd0


	//   ....[37]....
        /*0160*/ 	.word	0x00008c30


	//   ....[38]....
        /*0164*/ 	.word	0x00008c90


	//   ....[39]....
        /*0168*/ 	.word	0x00008cf0


	//----- nvinfo : EIATTR_VRC_CTA_INIT_COUNT
	.align		4
.L_2222:
        /*016c*/ 	.byte	0x02, 0x4a
	.zero		1
	.zero		1


	//----- nvinfo : EIATTR_EXIT_INSTR_OFFSETS
	.align		4
        /*0170*/ 	.byte	0x04, 0x1c
        /*0172*/ 	.short	(.L_2224 - .L_2223)


	//   ....[0]....
.L_2223:
        /*0174*/ 	.word	0x00000650


	//   ....[1]....
        /*0178*/ 	.word	0x00003fc0


	//   ....[2]....
        /*017c*/ 	.word	0x000074d0


	//----- nvinfo : EIATTR_MAX_THREADS
	.align		4
.L_2224:
        /*0180*/ 	.byte	0x04, 0x05
        /*0182*/ 	.short	(.L_2226 - .L_2225)
.L_2225:
        /*0184*/ 	.word	0x00000080
        /*0188*/ 	.word	0x00000001
        /*018c*/ 	.word	0x00000001


	//----- nvinfo : EIATTR_CRS_STACK_SIZE
	.align		4
.L_2226:
        /*0190*/ 	.byte	0x04, 0x1e
        /*0192*/ 	.short	(.L_2228 - .L_2227)
.L_2227:
        /*0194*/ 	.word	0x00000000


	//----- nvinfo : EIATTR_CBANK_PARAM_SIZE
	.align		4
.L_2228:
        /*0198*/ 	.byte	0x03, 0x19
        /*019a*/ 	.short	0x00e8


	//----- nvinfo : EIATTR_PARAM_CBANK
	.align		4
        /*019c*/ 	.byte	0x04, 0x0a
        /*019e*/ 	.short	(.L_2230 - .L_2229)
	.align		4
.L_2229:
        /*01a0*/ 	.word	index@(.nv.constant0._ZN10layer_norm13ln_fwd_kernelINS_13Kernel_traitsIf13__nv_bfloat16fS2_fjLj2048ELj1ELj4ELj1ELj16ENS_18Kernel_traits_baseILj2048EfS2_fS2_fjLj128EEEEELb0ELb0ELb0ELb1EEEvNS_9FwdParamsE)
        /*01a4*/ 	.short	0x0380
        /*01a6*/ 	.short	0x00e8


	//----- nvinfo : EIATTR_SW_WAR
	.align		4
.L_2230:
        /*01a8*/ 	.byte	0x04, 0x36
        /*01aa*/ 	.short	(.L_2232 - .L_2231)
.L_2231:
        /*01ac*/ 	.word	0x00000008
.L_2232:


//--------------------- .nv.info._ZN10layer_norm13ln_fwd_kernelINS_13Kernel_traitsIf13__nv_bfloat16fS2_fjLj2048ELj1ELj4ELj1ELj16ENS_18Kernel_traits_baseILj2048EfS2_fS2_fjLj128EEEEELb0ELb0ELb1ELb0EEEvNS_9FwdParamsE --------------------------
	.section	.nv.info._ZN10layer_norm13ln_fwd_kernelINS_13Kernel_traitsIf13__nv_bfloat16fS2_fjLj2048ELj1ELj4ELj1ELj16ENS_18Kernel_traits_baseILj2048EfS2_fS2_fjLj128EEEEELb0ELb0ELb1ELb0EEEvNS_9FwdParamsE,"",@"SHT_CUDA_INFO"
	.sectionflags	@""
	.align	4


	//----- nvinfo : EIATTR_CUDA_API_VERSION
	.align		4
        /*0000*/ 	.byte	0x04, 0x37
        /*0002*/ 	.short	(.L_2234 - .L_2233)
.L_2233:
        /*0004*/ 	.word	0x00000082


	//----- nvinfo : EIATTR_KPARAM_INFO
	.align		4
.L_2234:
        /*0008*/ 	.byte	0x04, 0x17
        /*000a*/ 	.short	(.L_2236 - .L_2235)
.L_2235:
        /*000c*/ 	.word	0x00000000
        /*0010*/ 	.short	0x0000
        /*0012*/ 	.short	0x0000
        /*0014*/ 	.byte	0x00, 0xf0, 0xa1, 0x03


	//----- nvinfo : EIATTR_SPARSE_MMA_MASK
	.align		4
.L_2236:
        /*0018*/ 	.byte	0x03, 0x50
        /*001a*/ 	.short	0x0000


	//----- nvinfo : EIATTR_MAXREG_COUNT
	.align		4
        /*001c*/ 	.byte	0x03, 0x1b
        /*001e*/ 	.short	0x00ff


	//----- nvinfo : EIATTR_MERCURY_ISA_VERSION
	.align		4
        /*0020*/ 	.byte	0x03, 0x5f
        /*0022*/ 	.short	0x0101


	//----- nvinfo : EIATTR_COOP_GROUP_MASK_REGIDS
	.align		4
        /*0024*/ 	.byte	0x04, 0x29
        /*0026*/ 	.short	(.L_2238 - .L_2237)


	//   ....[0]....
.L_2237:
        /*0028*/ 	.word	0xffffffff


	//   ....[1]....
        /*002c*/ 	.word	0xffffffff


	//   ....[2]....
        /*0030*/ 	.word	0xffffffff


	//   ....[3]....
        /*0034*/ 	.word	0xffffffff


	//   ....[4]....
        /*0038*/ 	.word	0xffffffff


	//   ....[5]....
        /*003c*/ 	.word	0xffffffff


	//   ....[6]....
        /*0040*/ 	.word	0xffffffff


	//   ....[7]....
        /*0044*/ 	.word	0xffffffff


	//   ....[8]....
        /*0048*/ 	.word	0xffffffff


	//   ....[9]....
        /*004c*/ 	.word	0xffffffff


	//   ....[10]....
        /*0050*/ 	.word	0x050000d4


	//   ....[11]....
        /*0054*/ 	.word	0x050000d4


	//   ....[12]....
        /*0058*/ 	.word	0x050000d4


	//   ....[13]....
        /*005c*/ 	.word	0x050000d4


	//   ....[14]....
        /*0060*/ 	.word	0x050000d4


	//   ....[15]....
        /*0064*/ 	.word	0x050000d4


	//   ....[16]....
        /*0068*/ 	.word	0x050000d4


	//   ....[17]....
        /*006c*/ 	.word	0x050000d4


	//   ....[18]....
        /*0070*/ 	.word	0x050000d4


	//   ....[19]....
        /*0074*/ 	.word	0x050000d4


	//----- nvinfo : EIATTR_COOP_GROUP_INSTR_OFFSETS
	.align		4
.L_2238:
        /*0078*/ 	.byte	0x04, 0x28
        /*007a*/ 	.short	(.L_2240 - .L_2239)


	//   ....[0]....
.L_2239:
        /*007c*/ 	.word	0x00003e90


	//   ....[1]....
        /*0080*/ 	.word	0x00003ed0


	//   ....[2]....
        /*0084*/ 	.word	0x00003ef0


	//   ....[3]....
        /*0088*/ 	.word	0x00003f10


	//   ....[4]....
        /*008c*/ 	.word	0x00003f30


	//   ....[5]....
        /*0090*/ 	.word	0x00004780


	//   ....[6]....
        /*0094*/ 	.word	0x000047a0


	//   ....[7]....
        /*0098*/ 	.word	0x000047c0


	//   ....[8]....
        /*009c*/ 	.word	0x000047e0


	//   ....[9]....
        /*00a0*/ 	.word	0x00004800


	//   ....[10]....
        /*00a4*/ 	.word	0x00005c10


	//   ....[11]....
        /*00a8*/ 	.word	0x00005cc0


	//   ....[12]....
        /*00ac*/ 	.word	0x00005d30


	//   ....[13]....
        /*00b0*/ 	.word	0x00005da0


	//   ....[14]....
        /*00b4*/ 	.word	0x00005e10


	//   ....[15]....
        /*00b8*/ 	.word	0x000066c0


	//   ....[16]....
        /*00bc*/ 	.word	0x00006730


	//   ....[17]....
        /*00c0*/ 	.word	0x000067a0


	//   ....[18]....
        /*00c4*/ 	.word	0x00006810


	//   ....[19]....
        /*00c8*/ 	.word	0x00006880


	//----- nvinfo : EIATTR_VRC_CTA_INIT_COUNT
	.align		4
.L_2240:
        /*00cc*/ 	.byte	0x02, 0x4a
	.zero		1
	.zero		1


	//----- nvinfo : EIATTR_EXIT_INSTR_OFFSETS
	.align		4
        /*00d0*/ 	.byte	0x04, 0x1c
        /*00d2*/ 	.short	(.L_2242 - .L_2241)


	//   ....[0]....
.L_2241:
        /*00d4*/ 	.word	0x00000b90


	//   ....[1]....
        /*00d8*/ 	.word	0x00005ba0


	//----- nvinfo : EIATTR_MAX_THREADS
	.align		4
.L_2242:
        /*00dc*/ 	.byte	0x04, 0x05
        /*00de*/ 	.short	(.L_2244 - .L_2243)
.L_2243:
        /*00e0*/ 	.word	0x00000080
        /*00e4*/ 	.word	0x00000001
        /*00e8*/ 	.word	0x00000001


	//----- nvinfo : EIATTR_CRS_STACK_SIZE
	.align		4
.L_2244:
        /*00ec*/ 	.byte	0x04, 0x1e
        /*00ee*/ 	.short	(.L_2246 - .L_2245)
.L_2245:
        /*00f0*/ 	.word	0x00000000


	//----- nvinfo : EIATTR_CBANK_PARAM_SIZE
	.align		4
.L_2246:
        /*00f4*/ 	.byte	0x03, 0x19
        /*00f6*/ 	.short	0x00e8


	//----- nvinfo : EIATTR_PARAM_CBANK
	.align		4
        /*00f8*/ 	.byte	0x04, 0x0a
        /*00fa*/ 	.short	(.L_2248 - .L_2247)
	.align		4
.L_2247:
        /*00fc*/ 	.word	index@(.nv.constant0._ZN10layer_norm13ln_fwd_kernelINS_13Kernel_traitsIf13__nv_bfloat16fS2_fjLj2048ELj1ELj4ELj1ELj16ENS_18Kernel_traits_baseILj2048EfS2_fS2_fjLj128EEEEELb0ELb0ELb1ELb0EEEvNS_9FwdParamsE)
        /*0100*/ 	.short	0x0380
        /*0102*/ 	.short	0x00e8


	//----- nvinfo : EIATTR_SW_WAR
	.align		4
.L_2248:
        /*0104*/ 	.byte	0x04, 0x36
        /*0106*/ 	.short	(.L_2250 - .L_2249)
.L_2249:
        /*0108*/ 	.word	0x00000008
.L_2250:


//--------------------- .nv.info._ZN10layer_norm13ln_fwd_kernelINS_13Kernel_traitsIf13__nv_bfloat16fS2_fjLj2048ELj1ELj4ELj1ELj16ENS_18Kernel_traits_baseILj2048EfS2_fS2_fjLj128EEEEELb0ELb0ELb1ELb1EEEvNS_9FwdParamsE --------------------------
	.section	.nv.info._ZN10layer_norm13ln_fwd_kernelINS_13Kernel_traitsIf13__nv_bfloat16fS2_fjLj2048ELj1ELj4ELj1ELj16ENS_18Kernel_traits_baseILj2048EfS2_fS2_fjLj128EEEEELb0ELb0ELb1ELb1EEEvNS_9FwdParamsE,"",@"SHT_CUDA_INFO"
	.sectionflags	@""
	.align	4


	//----- nvinfo : EIATTR_CUDA_API_VERSION
	.align		4
        /*0000*/ 	.byte	0x04, 0x37
        /*0002*/ 	.short	(.L_2252 - .L_2251)
.L_2251:
        /*0004*/ 	.word	0x00000082


	//----- nvinfo : EIATTR_KPARAM_INFO
	.align		4
.L_2252:
        /*0008*/ 	.byte	0x04, 0x17
        /*000a*/ 	.short	(.L_2254 - .L_2253)
.L_2253:
        /*000c*/ 	.word	0x00000000
        /*0010*/ 	.short	0x0000
        /*0012*/ 	.short	0x0000
        /*0014*/ 	.byte	0x00, 0xf0, 0xa1, 0x03


	//----- nvinfo : EIATTR_SPARSE_MMA_MASK
	.align		4
.L_2254:
        /*0018*/ 	.byte	0x03, 0x50
        /*001a*/ 	.short	0x0000


	//----- nvinfo : EIATTR_MAXREG_COUNT
	.align		4
        /*001c*/ 	.byte	0x03, 0x1b
        /*001e*/ 	.short	0x00ff


	//----- nvinfo : EIATTR_MERCURY_ISA_VERSION
	.align		4
        /*0020*/ 	.byte	0x03, 0x5f
        /*0022*/ 	.short	0x0101


	//----- nvinfo : EIATTR_COOP_GROUP_MASK_REGIDS
	.align		4
        /*0024*/ 	.byte	0x04, 0x29
        /*0026*/ 	.short	(.L_2256 - .L_2255)


	//   ....[0]....
.L_2255:
        /*0028*/ 	.word	0xffffffff


	//   ....[1]....
        /*002c*/ 	.word	0xffffffff


	//   ....[2]....
        /*0030*/ 	.word	0xffffffff


	//   ....[3]....
        /*0034*/ 	.word	0xffffffff


	//   ....[4]....
        /*0038*/ 	.word	0xffffffff


	//   ....[5]....
        /*003c*/ 	.word	0xffffffff


	//   ....[6]....
        /*0040*/ 	.word	0xffffffff


	//   ....[7]....
        /*0044*/ 	.word	0xffffffff


	//   ....[8]....
        /*0048*/ 	.word	0xffffffff


	//   ....[9]....
        /*004c*/ 	.word	0xffffffff


	//   ....[10]....
        /*0050*/ 	.word	0x050000d2


	//   ....[11]....
        /*0054*/ 	.word	0x050000d2


	//   ....[12]....
        /*0058*/ 	.word	0x050000d2


	//   ....[13]....
        /*005c*/ 	.word	0x050000d2


	//   ....[14]....
        /*0060*/ 	.word	0x050000d2


	//   ....[15]....
        /*0064*/ 	.word	0x050000d2


	//   ....[16]....
        /*0068*/ 	.word	0x050000d2


	//   ....[17]....
        /*006c*/ 	.word	0x050000d2


	//   ....[18]....
        /*0070*/ 	.word	0x050000d2


	//   ....[19]....
        /*0074*/ 	.word	0x050000d2


	//----- nvinfo : EIATTR_COOP_GROUP_INSTR_OFFSETS
	.align		4
.L_2256:
        /*0078*/ 	.byte	0x04, 0x28
        /*007a*/ 	.short	(.L_2258 - .L_2257)


	//   ....[0]....
.L_2257:
        /*007c*/ 	.word	0x00003350


	//   ....[1]....
        /*0080*/ 	.word	0x00003380


	//   ....[2]....
        /*0084*/ 	.word	0x000033a0


	//   ....[3]....
        /*0088*/ 	.word	0x000033c0


	//   ....[4]....
        /*008c*/ 	.word	0x000033e0


	//   ....[5]....
        /*0090*/ 	.word	0x00003c10


	//   ....[6]....
        /*0094*/ 	.word	0x00003c30


	//   ....[7]....
        /*0098*/ 	.word	0x00003c50


	//   ....[8]....
        /*009c*/ 	.word	0x00003c70


	//   ....[9]....
        /*00a0*/ 	.word	0x00003c90


	//   ....[10]....
        /*00a4*/ 	.word	0x00004e50


	//   ....[11]....
        /*00a8*/ 	.word	0x00004f00


	//   ....[12]....
        /*00ac*/ 	.word	0x00004f70


	//   ....[13]....
        /*00b0*/ 	.word	0x00004fe0


	//   ....[14]....
        /*00b4*/ 	.word	0x00005050


	//   ....[15]....
        /*00b8*/ 	.word	0x000058c0


	//   ....[16]....
        /*00bc*/ 	.word	0x00005930


	//   ....[17]....
        /*00c0*/ 	.word	0x000059a0


	//   ....[18]....
        /*00c4*/ 	.word	0x00005a10


	//   ....[19]....
        /*00c8*/ 	.word	0x00005a80


	//----- nvinfo : EIATTR_VRC_CTA_INIT_COUNT
	.align		4
.L_2258:
        /*00cc*/ 	.byte	0x02, 0x4a
	.zero		1
	.zero		1


	//----- nvinfo : EIATTR_EXIT_INSTR_OFFSETS
	.align		4
        /*00d0*/ 	.byte	0x04, 0x1c
        /*00d2*/ 	.short	(.L_2260 - .L_2259)


	//   ....[0]....
.L_2259:
        /*00d4*/ 	.word	0x00000680


	//   ....[1]....
        /*00d8*/ 	.word	0x00004de0


	//----- nvinfo : EIATTR_MAX_THREADS
	.align		4
.L_2260:
        /*00dc*/ 	.byte	0x04, 0x05
        /*00de*/ 	.short	(.L_2262 - .L_2261)
.L_2261:
        /*00e0*/ 	.word	0x00000080
        /*00e4*/ 	.word	0x00000001
        /*00e8*/ 	.word	0x00000001


	//----- nvinfo : EIATTR_CRS_STACK_SIZE
	.align		4
.L_2262:
        /*00ec*/ 	.byte	0x04, 0x1e
        /*00ee*/ 	.short	(.L_2264 - .L_2263)
.L_2263:
        /*00f0*/ 	.word	0x00000000


	//----- nvinfo : EIATTR_CBANK_PARAM_SIZE
	.align		4
.L_2264:
        /*00f4*/ 	.byte	0x03, 0x19
        /*00f6*/ 	.short	0x00e8


	//----- nvinfo : EIATTR_PARAM_CBANK
	.align		4
        /*00f8*/ 	.byte	0x04, 0x0a
        /*00fa*/ 	.short	(.L_2266 - .L_2265)
	.align		4
.L_2265:
        /*00fc*/ 	.word	index@(.nv.constant0._ZN10layer_norm13ln_fwd_kernelINS_13Kernel_traitsIf13__nv_bfloat16fS2_fjLj2048ELj1ELj4ELj1ELj16ENS_18Kernel_traits_baseILj2048EfS2_fS2_fjLj128EEEEELb0ELb0ELb1ELb1EEEvNS_9FwdParamsE)
        /*0100*/ 	.short	0x0380
        /*0102*/ 	.short	0x00e8


	//----- nvinfo : EIATTR_SW_WAR
	.align		4
.L_2266:
        /*0104*/ 	.byte	0x04, 0x36
        /*0106*/ 	.short	(.L_2268 - .L_2267)
.L_2267:
        /*0108*/ 	.word	0x00000008
.L_2268:


//--------------------- .nv.info._ZN10layer_norm13ln_fwd_kernelINS_13Kernel_traitsIf13__nv_bfloat16fS2_fjLj2048ELj1ELj4ELj1ELj16ENS_18Kernel_traits_baseILj2048EfS2_fS2_fjLj128EEEEELb0ELb1ELb0ELb0EEEvNS_9FwdParamsE --------------------------
	.section	.nv.info._ZN10layer_norm13ln_fwd_kernelINS_13Kernel_traitsIf13__nv_bfloat16fS2_fjLj2048ELj1ELj4ELj1ELj16ENS_18Kernel_traits_baseILj2048EfS2_fS2_fjLj128EEEEELb0ELb1ELb0ELb0EEEvNS_9FwdParamsE,"",@"SHT_CUDA_INFO"
	.sectionflags	@""
	.align	4


	//----- nvinfo : EIATTR_CUDA_API_VERSION
	.align		4
        /*0000*/ 	.byte	0x04, 0x37
        /*0002*/ 	.short	(.L_2270 - .L_2269)
.L_2269:
        /*0004*/ 	.word	0x00000082


	//----- nvinfo : EIATTR_KPARAM_INFO
	.align		4
.L_2270:
        /*0008*/ 	.byte	0x04, 0x17
        /*000a*/ 	.short	(.L_2272 - .L_2271)
.L_2271:
        /*000c*/ 	.word	0x00000000
        /*0010*/ 	.short	0x0000
        /*0012*/ 	.short	0x0000
        /*0014*/ 	.byte	0x00, 0xf0, 0xa1, 0x03


	//----- nvinfo : EIATTR_SPARSE_MMA_MASK
	.align		4
.L_2272:
        /*0018*/ 	.byte	0x03, 0x50
        /*001a*/ 	.short	0x0000


	//----- nvinfo : EIATTR_MAXREG_COUNT
	.align		4
        /*001c*/ 	.byte	0x03, 0x1b
        /*001e*/ 	.short	0x00ff


	//----- nvinfo : EIATTR_ANNOTATIONS
	.align		4
        /*0020*/ 	.byte	0x04, 0x55
        /*0022*/ 	.short	(.L_2274 - .L_2273)


	//   ....[0]....
.L_2273:
        /* <DEDUP_REMOVED lines=57> */


	//----- nvinfo : EIATTR_MERCURY_ISA_VERSION
	.align		4
.L_2274:
        /*03a4*/ 	.byte	0x03, 0x5f
        /*03a6*/ 	.short	0x0101


	//----- nvinfo : EIATTR_COOP_GROUP_MASK_REGIDS
	.align		4
        /*03a8*/ 	.byte	0x04, 0x29
        /*03aa*/ 	.short	(.L_2276 - .L_2275)


	//   ....[0]....
.L_2275:
        /*03ac*/ 	.word	0xffffffff


	//   ....[1]....
        /*03b0*/ 	.word	0xffffffff


	//   ....[2]....
        /*03b4*/ 	.word	0xffffffff


	//   ....[3]....
        /*03b8*/ 	.word	0xffffffff


	//   ....[4]....
        /*03bc*/ 	.word	0xffffffff


	//   ....[5]....
        /*03c0*/ 	.word	0xffffffff


	//   ....[6]....
        /*03c4*/ 	.word	0xffffffff


	//   ....[7]....
        /*03c8*/ 	.word	0xffffffff


	//   ....[8]....
        /*03cc*/ 	.word	0xffffffff


	//   ....[9]....
        /*03d0*/ 	.word	0xffffffff


	//   ....[10]....
        /*03d4*/ 	.word	0x05000002


	//   ....[11]....
        /*03d8*/ 	.word	0x05000002


	//   ....[12]....
        /*03dc*/ 	.word	0x05000002


	//   ....[13]....
        /*03e0*/ 	.word	0x05000002


	//   ....[14]....
        /*03e4*/ 	.word	0x05000002


	//   ....[15]....
        /*03e8*/ 	.word	0x05000002


	//   ....[16]....
        /*03ec*/ 	.word	0x05000002


	//   ....[17]....
        /*03f0*/ 	.word	0x05000002


	//   ....[18]....
        /*03f4*/ 	.word	0x05000002


	//   ....[19]....
        /*03f8*/ 	.word	0x05000002


	//----- nvinfo : EIATTR_COOP_GROUP_INSTR_OFFSETS
	.align		4
.L_2276:
        /*03fc*/ 	.byte	0x04, 0x28
        /*03fe*/ 	.short	(.L_2278 - .L_2277)


	//   ....[0]....
.L_2277:
        /*0400*/ 	.word	0x000040b0


	//   ....[1]....
        /*0404*/ 	.word	0x000040f0


	//   ....[2]....
        /*0408*/ 	.word	0x00004110


	//   ....[3]....
        /*040c*/ 	.word	0x00004130


	//   ....[4]....
        /*0410*/ 	.word	0x00004150


	//   ....[5]....
        /*0414*/ 	.word	0x000049a0


	//   ....[6]....
        /*0418*/ 	.word	0x000049c0


	//   ....[7]....
        /*041c*/ 	.word	0x000049e0


	//   ....[8]....
        /*0420*/ 	.word	0x00004a00


	//   ....[9]....
        /*0424*/ 	.word	0x00004a20


	//   ....[10]....
        /*0428*/ 	.word	0x000060f0


	//   ....[11]....
        /*042c*/ 	.word	0x00006190


	//   ....[12]....
        /*0430*/ 	.word	0x00006200


	//   ....[13]....
        /*0434*/ 	.word	0x00006270


	//   ....[14]....
        /*0438*/ 	.word	0x000062e0


	//   ....[15]....
        /*043c*/ 	.word	0x00006ba0


	//   ....[16]....
        /*0440*/ 	.word	0x00006c10


	//   ....[17]....
        /*0444*/ 	.word	0x00006c80


	//   ....[18]....
        /*0448*/ 	.word	0x00006cf0


	//   ....[19]....
        /*044c*/ 	.word	0x00006d60


	//----- nvinfo : EIATTR_VRC_CTA_INIT_COUNT
	.align		4
.L_2278:
        /*0450*/ 	.byte	0x02, 0x4a
	.zero		1
	.zero		1


	//----- nvinfo : EIATTR_EXIT_INSTR_OFFSETS
	.align		4
        /*0454*/ 	.byte	0x04, 0x1c
        /*0456*/ 	.short	(.L_2280 - .L_2279)


	//   ....[0]....
.L_2279:
        /*0458*/ 	.word	0x00001340


	//   ....[1]....
        /*045c*/ 	.word	0x00006080


	//----- nvinfo : EIATTR_MAX_THREADS
	.align		4
.L_2280:
        /*0460*/ 	.byte	0x04, 0x05
        /*0462*/ 	.short	(.L_2282 - .L_2281)
.L_2281:
        /*0464*/ 	.word	0x00000080
        /*0468*/ 	.word	0x00000001
        /*046c*/ 	.word	0x00000001


	//----- nvinfo : EIATTR_CRS_STACK_SIZE
	.align		4
.L_2282:
        /*0470*/ 	.byte	0x04, 0x1e
        /*0472*/ 	.short	(.L_2284 - .L_2283)
.L_2283:
        /*0474*/ 	.word	0x00000000


	//----- nvinfo : EIATTR_CBANK_PARAM_SIZE
	.align		4
.L_2284:
        /*0478*/ 	.byte	0x03, 0x19
        /*047a*/ 	.short	0x00e8


	//----- nvinfo : EIATTR_PARAM_CBANK
	.align		4
        /*047c*/ 	.byte	0x04, 0x0a
        /*047e*/ 	.short	(.L_2286 - .L_2285)
	.align		4
.L_2285:
        /*0480*/ 	.word	index@(.nv.constant0._ZN10layer_norm13ln_fwd_kernelINS_13Kernel_traitsIf13__nv_bfloat16fS2_fjLj2048ELj1ELj4ELj1ELj16ENS_18Kernel_traits_baseILj2048EfS2_fS2_fjLj128EEEEELb0ELb1ELb0ELb0EEEvNS_9FwdParamsE)
        /*0484*/ 	.short	0x0380
        /*0486*/ 	.short	0x00e8


	//----- nvinfo : EIATTR_SW_WAR
	.align		4
.L_2286:
        /*0488*/ 	.byte	0x04, 0x36
        /*048a*/ 	.short	(.L_2288 - .L_2287)
.L_2287:
        /*048c*/ 	.word	0x00000008
.L_2288:


//--------------------- .nv.info._ZN10layer_norm13ln_fwd_kernelINS_13Kernel_traitsIf13__nv_bfloat16fS2_fjLj2048ELj1ELj4ELj1ELj16ENS_18Kernel_traits_baseILj2048EfS2_fS2_fjLj128EEEEELb0ELb1ELb0ELb1EEEvNS_9FwdParamsE --------------------------
	.section	.nv.info._ZN10layer_norm13ln_fwd_kernelINS_13Kernel_traitsIf13__nv_bfloat16fS2_fjLj2048ELj1ELj4ELj1ELj16ENS_18Kernel_traits_baseILj2048EfS2_fS2_fjLj128EEEEELb0ELb1ELb0ELb1EEEvNS_9FwdParamsE,"",@"SHT_CUDA_INFO"
	.sectionflags	@""
	.align	4


	//----- nvinfo : EIATTR_CUDA_API_VERSION
	.align		4
        /*0000*/ 	.byte	0x04, 0x37
        /*0002*/ 	.short	(.L_2290 - .L_2289)
.L_2289:
        /*0004*/ 	.word	0x00000082


	//----- nvinfo : EIATTR_KPARAM_INFO
	.align		4
.L_2290:
        /*0008*/ 	.byte	0x04, 0x17
        /*000a*/ 	.short	(.L_2292 - .L_2291)
.L_2291:
        /*000c*/ 	.word	0x00000000
        /*0010*/ 	.short	0x0000
        /*0012*/ 	.short	0x0000
        /*0014*/ 	.byte	0x00, 0xf0, 0xa1, 0x03


	//----- nvinfo : EIATTR_SPARSE_MMA_MASK
	.align		4
.L_2292:
        /*0018*/ 	.byte	0x03, 0x50
        /*001a*/ 	.short	0x0000


	//----- nvinfo : EIATTR_MAXREG_COUNT
	.align		4
        /*001c*/ 	.byte	0x03, 0x1b
        /*001e*/ 	.short	0x00ff


	//----- nvinfo : EIATTR_ANNOTATIONS
	.align		4
        /*0020*/ 	.byte	0x04, 0x55
        /*0022*/ 	.short	(.L_2294 - .L_2293)


	//   ....[0]....
.L_2293:
        /* <DEDUP_REMOVED lines=30> */
        /*01f8*/ 	.byte	0xc0, 0x41, 0x00, 0x00


	//----- nvinfo : EIATTR_MERCURY_ISA_VERSION
	.align		4
.L_2294:
        /*01fc*/ 	.byte	0x03, 0x5f
        /*01fe*/ 	.short	0x0101


	//----- nvinfo : EIATTR_COOP_GROUP_MASK_REGIDS
	.align		4
        /*0200*/ 	.byte	0x04, 0x29
        /*0202*/ 	.short	(.L_2296 - .L_2295)


	//   ....[0]....
.L_2295:
        /*0204*/ 	.word	0xffffffff


	//   ....[1]....
        /*0208*/ 	.word	0xffffffff


	//   ....[2]....
        /*020c*/ 	.word	0xffffffff


	//   ....[3]....
        /*0210*/ 	.word	0xffffffff


	//   ....[4]....
        /*0214*/ 	.word	0xffffffff


	//   ....[5]....
        /*0218*/ 	.word	0xffffffff


	//   ....[6]....
        /*021c*/ 	.word	0xffffffff


	//   ....[7]....
        /*0220*/ 	.word	0xffffffff


	//   ....[8]....
        /*0224*/ 	.word	0xffffffff


	//   ....[9]....
        /*0228*/ 	.word	0xffffffff


	//   ....[10]....
        /*022c*/ 	.word	0x050000f4


	//   ....[11]....
        /*0230*/ 	.word	0x050000f4


	//   ....[12]....
        /*0234*/ 	.word	0x050000f4


	//   ....[13]....
        /*0238*/ 	.word	0x050000f4


	//   ....[14]....
        /*023c*/ 	.word	0x050000f4


	//   ....[15]....
        /*0240*/ 	.word	0x050000f4


	//   ....[16]....
        /*0244*/ 	.word	0x050000f4


	//   ....[17]....
        /*0248*/ 	.word	0x050000f4


	//   ....[18]....
        /*024c*/ 	.word	0x050000f4


	//   ....[19]....
        /*0250*/ 	.word	0x050000f4


	//----- nvinfo : EIATTR_COOP_GROUP_INSTR_OFFSETS
	.align		4
.L_2296:
        /*0254*/ 	.byte	0x04, 0x28
        /*0256*/ 	.short	(.L_2298 - .L_2297)


	//   ....[0]....
.L_2297:
        /*0258*/ 	.word	0x00003200


	//   ....[1]....
        /*025c*/ 	.word	0x00003230


	//   ....[2]....
        /*0260*/ 	.word	0x00003250


	//   ....[3]....
        /*0264*/ 	.word	0x00003270


	//   ....[4]....
        /*0268*/ 	.word	0x00003290


	//   ....[5]....
        /*026c*/ 	.word	0x00003ac0


	//   ....[6]....
        /*0270*/ 	.word	0x00003ae0


	//   ....[7]....
        /*0274*/ 	.word	0x00003b00


	//   ....[8]....
        /*0278*/ 	.word	0x00003b20


	//   ....[9]....
        /*027c*/ 	.word	0x00003b40


	//   ....[10]....
        /*0280*/ 	.word	0x00004e00


	//   ....[11]....
        /*0284*/ 	.word	0x00004e90


	//   ....[12]....
        /*0288*/ 	.word	0x00004f00


	//   ....[13]....
        /*028c*/ 	.word	0x00004f70


	//   ....[14]....
        /*0290*/ 	.word	0x00004fe0


	//   ....[15]....
        /*0294*/ 	.word	0x00005870


	//   ....[16]....
        /*0298*/ 	.word	0x000058d0


	//   ....[17]....
        /*029c*/ 	.word	0x00005930


	//   ....[18]....
        /*02a0*/ 	.word	0x00005990


	//   ....[19]....
        /*02a4*/ 	.word	0x000059f0


	//----- nvinfo : EIATTR_VRC_CTA_INIT_COUNT
	.align		4
.L_2298:
        /*02a8*/ 	.byte	0x02, 0x4a
	.zero		1
	.zero		1


	//----- nvinfo : EIATTR_EXIT_INSTR_OFFSETS
	.align		4
        /*02ac*/ 	.byte	0x04, 0x1c
        /*02ae*/ 	.short	(.L_2300 - .L_2299)


	//   ....[0]....
.L_2299:
        /*02b0*/ 	.word	0x00000a20


	//   ....[1]....
        /*02b4*/ 	.word	0x00004d90


	//----- nvinfo : EIATTR_MAX_THREADS
	.align		4
.L_2300:
        /*02b8*/ 	.byte	0x04, 0x05
        /*02ba*/ 	.short	(.L_2302 - .L_2301)
.L_2301:
        /*02bc*/ 	.word	0x00000080
        /*02c0*/ 	.word	0x00000001
        /*02c4*/ 	.word	0x00000001


	//----- nvinfo : EIATTR_CRS_STACK_SIZE
	.align		4
.L_2302:
        /*02c8*/ 	.byte	0x04, 0x1e
        /*02ca*/ 	.short	(.L_2304 - .L_2303)
.L_2303:
        /*02cc*/ 	.word	0x00000000


	//----- nvinfo : EIATTR_CBANK_PARAM_SIZE
	.align		4
.L_2304:
        /*02d0*/ 	.byte	0x03, 0x19
        /*02d2*/ 	.short	0x00e8


	//----- nvinfo : EIATTR_PARAM_CBANK
	.align		4
        /*02d4*/ 	.byte	0x04, 0x0a
        /*02d6*/ 	.short	(.L_2306 - .L_2305)
	.align		4
.L_2305:
        /*02d8*/ 	.word	index@(.nv.constant0._ZN10layer_norm13ln_fwd_kernelINS_13Kernel_traitsIf13__nv_bfloat16fS2_fjLj2048ELj1ELj4ELj1ELj16ENS_18Kernel_traits_baseILj2048EfS2_fS2_fjLj128EEEEELb0ELb1ELb0ELb1EEEvNS_9FwdParamsE)
        /*02dc*/ 	.short	0x0380
        /*02de*/ 	.short	0x00e8


	//----- nvinfo : EIATTR_SW_WAR
	.align		4
.L_2306:
        /*02e0*/ 	.byte	0x04, 0x36
        /*02e2*/ 	.short	(.L_2308 - .L_2307)
.L_2307:
        /*02e4*/ 	.word	0x00000008
.L_2308:


//--------------------- .nv.info._ZN10layer_norm13ln_fwd_kernelINS_13Kernel_traitsIf13__nv_bfloat16fS2_fjLj2048ELj1ELj4ELj1ELj16ENS_18Kernel_traits_baseILj2048EfS2_fS2_fjLj128EEEEELb0ELb1ELb1ELb0EEEvNS_9FwdParamsE --------------------------
	.section	.nv.info._ZN10layer_norm13ln_fwd_kernelINS_13Kernel_traitsIf13__nv_bfloat16fS2_fjLj2048ELj1ELj4ELj1ELj16ENS_18Kernel_traits_baseILj2048EfS2_fS2_fjLj128EEEEELb0ELb1ELb1ELb0EEEvNS_9FwdParamsE,"",@"SHT_CUDA_INFO"
	.sectionflags	@""
	.align	4


	//----- nvinfo : EIATTR_CUDA_API_VERSION
	.align		4
        /*0000*/ 	.byte	0x04, 0x37
        /*0002*/ 	.short	(.L_2310 - .L_2309)
.L_2309:
        /*0004*/ 	.word	0x00000082


	//----- nvinfo : EIATTR_KPARAM_INFO
	.align		4
.L_2310:
        /*0008*/ 	.byte	0x04, 0x17
        /*000a*/ 	.short	(.L_2312 - .L_2311)
.L_2311:
        /*000c*/ 	.word	0x00000000
        /*0010*/ 	.short	0x0000
        /*0012*/ 	.short	0x0000
        /*0014*/ 	.byte	0x00, 0xf0, 0xa1, 0x03


	//----- nvinfo : EIATTR_SPARSE_MMA_MASK
	.align		4
.L_2312:
        /*0018*/ 	.byte	0x03, 0x50
        /*001a*/ 	.short	0x0000


	//----- nvinfo : EIATTR_MAXREG_COUNT
	.align		4
        /*001c*/ 	.byte	0x03, 0x1b
        /*001e*/ 	.short	0x00ff


	//----- nvinfo : EIATTR_ANNOTATIONS
	.align		4
        /*0020*/ 	.byte	0x04, 0x55
        /*0022*/ 	.short	(.L_2314 - .L_2313)


	//   ....[0]....
.L_2313:
        /* <DEDUP_REMOVED lines=68> */


	//----- nvinfo : EIATTR_MERCURY_ISA_VERSION
	.align		4
.L_2314:
        /*0454*/ 	.byte	0x03, 0x5f
        /*0456*/ 	.short	0x0101


	//----- nvinfo : EIATTR_COOP_GROUP_MASK_REGIDS
	.align		4
        /*0458*/ 	.byte	0x04, 0x29
        /*045a*/ 	.short	(.L_2316 - .L_2315)


	//   ....[0]....
.L_2315:
        /*045c*/ 	.word	0xffffffff


	//   ....[1]....
        /*0460*/ 	.word	0xffffffff


	//   ....[2]....
        /*0464*/ 	.word	0xffffffff


	//   ....[3]....
        /*0468*/ 	.word	0xffffffff


	//   ....[4]....
        /*046c*/ 	.word	0xffffffff


	//   ....[5]....
        /*0470*/ 	.word	0xffffffff


	//   ....[6]....
        /*0474*/ 	.word	0xffffffff


	//   ....[7]....
        /*0478*/ 	.word	0xffffffff


	//   ....[8]....
        /*047c*/ 	.word	0xffffffff


	//   ....[9]....
        /*0480*/ 	.word	0xffffffff


	//   ....[10]....
        /*0484*/ 	.word	0x05000003


	//   ....[11]....
        /*0488*/ 	.word	0x05000003


	//   ....[12]....
        /*048c*/ 	.word	0x05000003


	//   ....[13]....
        /*0490*/ 	.word	0x05000003


	//   ....[14]....
        /*0494*/ 	.word	0x05000003


	//   ....[15]....
        /*0498*/ 	.word	0x05000003


	//   ....[16]....
        /*049c*/ 	.word	0x05000003


	//   ....[17]....
        /*04a0*/ 	.word	0x05000003


	//   ....[18]....
        /*04a4*/ 	.word	0x05000003


	//   ....[19]....
        /*04a8*/ 	.word	0x05000003


	//----- nvinfo : EIATTR_COOP_GROUP_INSTR_OFFSETS
	.align		4
.L_2316:
        /*04ac*/ 	.byte	0x04, 0x28
        /*04ae*/ 	.short	(.L_2318 - .L_2317)


	//   ....[0]....
.L_2317:
        /*04b0*/ 	.word	0x00005280


	//   ....[1]....
        /*04b4*/ 	.word	0x000052c0


	//   ....[2]....
        /*04b8*/ 	.word	0x000052e0


	//   ....[3]....
        /*04bc*/ 	.word	0x00005300


	//   ....[4]....
        /*04c0*/ 	.word	0x00005320


	//   ....[5]....
        /*04c4*/ 	.word	0x00005b70


	//   ....[6]....
        /*04c8*/ 	.word	0x00005b90


	//   ....[7]....
        /*04cc*/ 	.word	0x00005bb0


	//   ....[8]....
        /*04d0*/ 	.word	0x00005bd0


	//   ....[9]....
        /*04d4*/ 	.word	0x00005bf0


	//   ....[10]....
        /*04d8*/ 	.word	0x00007420


	//   ....[11]....
        /*04dc*/ 	.word	0x000074c0


	//   ....[12]....
        /*04e0*/ 	.word	0x00007530


	//   ....[13]....
        /*04e4*/ 	.word	0x000075a0


	//   ....[14]....
        /*04e8*/ 	.word	0x00007610


	//   ....[15]....
        /*04ec*/ 	.word	0x00007ed0


	//   ....[16]....
        /*04f0*/ 	.word	0x00007f40


	//   ....[17]....
        /*04f4*/ 	.word	0x00007fb0


	//   ....[18]....
        /*04f8*/ 	.word	0x00008020


	//   ....[19]....
        /*04fc*/ 	.word	0x00008090


	//----- nvinfo : EIATTR_VRC_CTA_INIT_COUNT
	.align		4
.L_2318:
        /*0500*/ 	.byte	0x02, 0x4a
	.zero		1
	.zero		1


	//----- nvinfo : EIATTR_EXIT_INSTR_OFFSETS
	.align		4
        /*0504*/ 	.byte	0x04, 0x1c
        /*0506*/ 	.short	(.L_2320 - .L_2319)


	//   ....[0]....
.L_2319:
        /*0508*/ 	.word	0x00001430


	//   ....[1]....
        /*050c*/ 	.word	0x000073b0


	//----- nvinfo : EIATTR_MAX_THREADS
	.align		4
.L_2320:
        /*0510*/ 	.byte	0x04, 0x05
        /*0512*/ 	.short	(.L_2322 - .L_2321)
.L_2321:
        /*0514*/ 	.word	0x00000080
        /*0518*/ 	.word	0x00000001
        /*051c*/ 	.word	0x00000001


	//----- nvinfo : EIATTR_CRS_STACK_SIZE
	.align		4
.L_2322:
        /*0520*/ 	.byte	0x04, 0x1e
        /*0522*/ 	.short	(.L_2324 - .L_2323)
.L_2323:
        /*0524*/ 	.word	0x00000000


	//----- nvinfo : EIATTR_CBANK_PARAM_SIZE
	.align		4
.L_2324:
        /*0528*/ 	.byte	0x03, 0x19
        /*052a*/ 	.short	0x00e8


	//----- nvinfo : EIATTR_PARAM_CBANK
	.align		4
        /*052c*/ 	.byte	0x04, 0x0a
        /*052e*/ 	.short	(.L_2326 - .L_2325)
	.align		4
.L_2325:
        /*0530*/ 	.word	index@(.nv.constant0._ZN10layer_norm13ln_fwd_kernelINS_13Kernel_traitsIf13__nv_bfloat16fS2_fjLj2048ELj1ELj4ELj1ELj16ENS_18Kernel_traits_baseILj2048EfS2_fS2_fjLj128EEEEELb0ELb1ELb1ELb0EEEvNS_9FwdParamsE)
        /*0534*/ 	.short	0x0380
        /*0536*/ 	.short	0x00e8


	//----- nvinfo : EIATTR_SW_WAR
	.align		4
.L_2326:
        /*0538*/ 	.byte	0x04, 0x36
        /*053a*/ 	.short	(.L_2328 - .L_2327)
.L_2327:
        /*053c*/ 	.word	0x00000008
.L_2328:


//--------------------- .nv.info._ZN10layer_norm13ln_fwd_kernelINS_13Kernel_traitsIf13__nv_bfloat16fS2_fjLj2048ELj1ELj4ELj1ELj16ENS_18Kernel_traits_baseILj2048EfS2_fS2_fjLj128EEEEELb0ELb1ELb1ELb1EEEvNS_9FwdParamsE --------------------------
	.section	.nv.info._ZN10layer_norm13ln_fwd_kernelINS_13Kernel_traitsIf13__nv_bfloat16fS2_fjLj2048ELj1ELj4ELj1ELj16ENS_18Kernel_traits_baseILj2048EfS2_fS2_fjLj128EEEEELb0ELb1ELb1ELb1EEEvNS_9FwdParamsE,"",@"SHT_CUDA_INFO"
	.sectionflags	@""
	.align	4


	//----- nvinfo : EIATTR_CUDA_API_VERSION
	.align		4
        /*0000*/ 	.byte	0x04, 0x37
        /*0002*/ 	.short	(.L_2330 - .L_2329)
.L_2329:
        /*0004*/ 	.word	0x00000082


	//----- nvinfo : EIATTR_KPARAM_INFO
	.align		4
.L_2330:
        /*0008*/ 	.byte	0x04, 0x17
        /*000a*/ 	.short	(.L_2332 - .L_2331)
.L_2331:
        /*000c*/ 	.word	0x00000000
        /*0010*/ 	.short	0x0000
        /*0012*/ 	.short	0x0000
        /*0014*/ 	.byte	0x00, 0xf0, 0xa1, 0x03


	//----- nvinfo : EIATTR_SPARSE_MMA_MASK
	.align		4
.L_2332:
        /*0018*/ 	.byte	0x03, 0x50
        /*001a*/ 	.short	0x0000


	//----- nvinfo : EIATTR_MAXREG_COUNT
	.align		4
        /*001c*/ 	.byte	0x03, 0x1b
        /*001e*/ 	.short	0x00ff


	//----- nvinfo : EIATTR_ANNOTATIONS
	.align		4
        /*0020*/ 	.byte	0x04, 0x55
        /*0022*/ 	.short	(.L_2334 - .L_2333)


	//   ....[0]....
.L_2333:
        /* <DEDUP_REMOVED lines=28> */


	//----- nvinfo : EIATTR_MERCURY_ISA_VERSION
	.align		4
.L_2334:
        /*01d4*/ 	.byte	0x03, 0x5f
        /*01d6*/ 	.short	0x0101


	//----- nvinfo : EIATTR_COOP_GROUP_MASK_REGIDS
	.align		4
        /*01d8*/ 	.byte	0x04, 0x29
        /*01da*/ 	.short	(.L_2336 - .L_2335)


	//   ....[0]....
.L_2335:
        /*01dc*/ 	.word	0xffffffff


	//   ....[1]....
        /*01e0*/ 	.word	0xffffffff


	//   ....[2]....
        /*01e4*/ 	.word	0xffffffff


	//   ....[3]....
        /*01e8*/ 	.word	0xffffffff


	//   ....[4]....
        /*01ec*/ 	.word	0xffffffff


	//   ....[5]....
        /*01f0*/ 	.word	0xffffffff


	//   ....[6]....
        /*01f4*/ 	.word	0xffffffff


	//   ....[7]....
        /*01f8*/ 	.word	0xffffffff


	//   ....[8]....
        /*01fc*/ 	.word	0xffffffff


	//   ....[9]....
        /*0200*/ 	.word	0xffffffff


	//   ....[10]....
        /*0204*/ 	.word	0x05000002


	//   ....[11]....
        /*0208*/ 	.word	0x05000002


	//   ....[12]....
        /*020c*/ 	.word	0x05000002


	//   ....[13]....
        /*0210*/ 	.word	0x05000002


	//   ....[14]....
        /*0214*/ 	.word	0x05000002


	//   ....[15]....
        /*0218*/ 	.word	0x05000002


	//   ....[16]....
        /*021c*/ 	.word	0x05000002


	//   ....[17]....
        /*0220*/ 	.word	0x05000002


	//   ....[18]....
        /*0224*/ 	.word	0x05000002


	//   ....[19]....
        /*0228*/ 	.word	0x05000002


	//----- nvinfo : EIATTR_COOP_GROUP_INSTR_OFFSETS
	.align		4
.L_2336:
        /*022c*/ 	.byte	0x04, 0x28
        /*022e*/ 	.short	(.L_2338 - .L_2337)


	//   ....[0]....
.L_2337:
        /*0230*/ 	.word	0x000042d0


	//   ....[1]....
        /*0234*/ 	.word	0x00004300


	//   ....[2]....
        /*0238*/ 	.word	0x00004320


	//   ....[3]....
        /*023c*/ 	.word	0x00004340


	//   ....[4]....
        /*0240*/ 	.word	0x00004360


	//   ....[5]....
        /*0244*/ 	.word	0x00004b90


	//   ....[6]....
        /*0248*/ 	.word	0x00004bb0


	//   ....[7]....
        /*024c*/ 	.word	0x00004bd0


	//   ....[8]....
        /*0250*/ 	.word	0x00004bf0


	//   ....[9]....
        /*0254*/ 	.word	0x00004c10


	//   ....[10]....
        /*0258*/ 	.word	0x00005fe0


	//   ....[11]....
        /*025c*/ 	.word	0x00006070


	//   ....[12]....
        /*0260*/ 	.word	0x000060e0


	//   ....[13]....
        /*0264*/ 	.word	0x00006150


	//   ....[14]....
        /*0268*/ 	.word	0x000061c0


	//   ....[15]....
        /*026c*/ 	.word	0x00006a50


	//   ....[16]....
        /*0270*/ 	.word	0x00006ab0


	//   ....[17]....
        /*0274*/ 	.word	0x00006b10


	//   ....[18]....
        /*0278*/ 	.word	0x00006b70


	//   ....[19]....
        /*027c*/ 	.word	0x00006bd0


	//----- nvinfo : EIATTR_VRC_CTA_INIT_COUNT
	.align		4
.L_2338:
        /*0280*/ 	.byte	0x02, 0x4a
	.zero		1
	.zero		1


	//----- nvinfo : EIATTR_EXIT_INSTR_OFFSETS
	.align		4
        /*0284*/ 	.byte	0x04, 0x1c
        /*0286*/ 	.short	(.L_2340 - .L_2339)


	//   ....[0]....
.L_2339:
        /*0288*/ 	.word	0x00000a60


	//   ....[1]....
        /*028c*/ 	.word	0x00005f70


	//----- nvinfo : EIATTR_MAX_THREADS
	.align		4
.L_2340:
        /*0290*/ 	.byte	0x04, 0x05
        /*0292*/ 	.short	(.L_2342 - .L_2341)
.L_2341:
        /*0294*/ 	.word	0x00000080
        /*0298*/ 	.word	0x00000001
        /*029c*/ 	.word	0x00000001


	//----- nvinfo : EIATTR_CRS_STACK_SIZE
	.align		4
.L_2342:
        /*02a0*/ 	.byte	0x04, 0x1e
        /*02a2*/ 	.short	(.L_2344 - .L_2343)
.L_2343:
        /*02a4*/ 	.word	0x00000000


	//----- nvinfo : EIATTR_CBANK_PARAM_SIZE
	.align		4
.L_2344:
        /*02a8*/ 	.byte	0x03, 0x19
        /*02aa*/ 	.short	0x00e8


	//----- nvinfo : EIATTR_PARAM_CBANK
	.align		4
        /*02ac*/ 	.byte	0x04, 0x0a
        /*02ae*/ 	.short	(.L_2346 - .L_2345)
	.align		4
.L_2345:
        /*02b0*/ 	.word	index@(.nv.constant0._ZN10layer_norm13ln_fwd_kernelINS_13Kernel_traitsIf13__nv_bfloat16fS2_fjLj2048ELj1ELj4ELj1ELj16ENS_18Kernel_traits_baseILj2048EfS2_fS2_fjLj128EEEEELb0ELb1ELb1ELb1EEEvNS_9FwdParamsE)
        /*02b4*/ 	.short	0x0380
        /*02b6*/ 	.short	0x00e8


	//----- nvinfo : EIATTR_SW_WAR
	.align		4
.L_2346:
        /*02b8*/ 	.byte	0x04, 0x36
        /*02ba*/ 	.short	(.L_2348 - .L_2347)
.L_2347:
        /*02bc*/ 	.word	0x00000008
.L_2348:


//--------------------- .nv.info._ZN10layer_norm13ln_fwd_kernelINS_13Kernel_traitsIf13__nv_bfloat16fS2_fjLj2048ELj1ELj4ELj1ELj16ENS_18Kernel_traits_baseILj2048EfS2_fS2_fjLj128EEEEELb1ELb0ELb0ELb0EEEvNS_9FwdParamsE --------------------------
	.section	.nv.info._ZN10layer_norm13ln_fwd_kernelINS_13Kernel_traitsIf13__nv_bfloat16fS2_fjLj2048ELj1ELj4ELj1ELj16ENS_18Kernel_traits_baseILj2048EfS2_fS2_fjLj128EEEEELb1ELb0ELb0ELb0EEEvNS_9FwdParamsE,"",@"SHT_CUDA_INFO"
	.sectionflags	@""
	.align	4


	//----- nvinfo : EIATTR_CUDA_API_VERSION
	.align		4
        /*0000*/ 	.byte	0x04, 0x37
        /*0002*/ 	.short	(.L_2350 - .L_2349)
.L_2349:
        /*0004*/ 	.word	0x00000082


	//----- nvinfo : EIATTR_KPARAM_INFO
	.align		4
.L_2350:
        /*0008*/ 	.byte	0x04, 0x17
        /*000a*/ 	.short	(.L_2352 - .L_2351)
.L_2351:
        /*000c*/ 	.word	0x00000000
        /*0010*/ 	.short	0x0000
        /*0012*/ 	.short	0x0000
        /*0014*/ 	.byte	0x00, 0xf0, 0xa1, 0x03


	//----- nvinfo : EIATTR_SPARSE_MMA_MASK
	.align		4
.L_2352:
        /*0018*/ 	.byte	0x03, 0x50
        /*001a*/ 	.short	0x0000


	//----- nvinfo : EIATTR_MAXREG_COUNT
	.align		4
        /*001c*/ 	.byte	0x03, 0x1b
        /*001e*/ 	.short	0x00ff


	//----- nvinfo : EIATTR_MERCURY_ISA_VERSION
	.align		4
        /*0020*/ 	.byte	0x03, 0x5f
        /*0022*/ 	.short	0x0101


	//----- nvinfo : EIATTR_COOP_GROUP_MASK_REGIDS
	.align		4
        /*0024*/ 	.byte	0x04, 0x29
        /*0026*/ 	.short	(.L_2354 - .L_2353)


	//   ....[0]....
.L_2353:
        /*0028*/ 	.word	0xffffffff


	//   ....[1]....
        /*002c*/ 	.word	0xffffffff


	//   ....[2]....
        /*0030*/ 	.word	0xffffffff


	//   ....[3]....
        /*0034*/ 	.word	0xffffffff


	//   ....[4]....
        /*0038*/ 	.word	0xffffffff


	//   ....[5]....
        /*003c*/ 	.word	0xffffffff


	//   ....[6]....
        /*0040*/ 	.word	0xffffffff


	//   ....[7]....
        /*0044*/ 	.word	0xffffffff


	//   ....[8]....
        /*0048*/ 	.word	0xffffffff


	//   ....[9]....
        /*004c*/ 	.word	0xffffffff


	//   ....[10]....
        /*0050*/ 	.word	0x050000d7


	//   ....[11]....
        /*0054*/ 	.word	0x050000d7


	//   ....[12]....
        /*0058*/ 	.word	0x050000d7


	//   ....[13]....
        /*005c*/ 	.word	0x050000d7


	//   ....[14]....
        /*0060*/ 	.word	0x050000d7


	//   ....[15]....
        /*0064*/ 	.word	0x050000d7


	//   ....[16]....
        /*0068*/ 	.word	0x050000d7


	//   ....[17]....
        /*006c*/ 	.word	0x050000d7


	//   ....[18]....
        /*0070*/ 	.word	0x050000d7


	//   ....[19]....
        /*0074*/ 	.word	0x050000d7


	//----- nvinfo : EIATTR_COOP_GROUP_INSTR_OFFSETS
	.align		4
.L_2354:
        /*0078*/ 	.byte	0x04, 0x28
        /*007a*/ 	.short	(.L_2356 - .L_2355)


	//   ....[0]....
.L_2355:
        /*007c*/ 	.word	0x0002b260


	//   ....[1]....
        /*0080*/ 	.word	0x0002b290


	//   ....[2]....
        /*0084*/ 	.word	0x0002b2b0


	//   ....[3]....
        /*0088*/ 	.word	0x0002b2d0


	//   ....[4]....
        /*008c*/ 	.word	0x0002b300


	//   ....[5]....
        /*0090*/ 	.word	0x0002bb60


	//   ....[6]....
        /*0094*/ 	.word	0x0002bb80


	//   ....[7]....
        /*0098*/ 	.word	0x0002bba0


	//   ....[8]....
        /*009c*/ 	.word	0x0002bbc0


	//   ....[9]....
        /*00a0*/ 	.word	0x0002bbe0


	//   ....[10]....
        /*00a4*/ 	.word	0x0002cf90


	//   ....[11]....
        /*00a8*/ 	.word	0x0002d030


	//   ....[12]....
        /*00ac*/ 	.word	0x0002d0a0


	//   ....[13]....
        /*00b0*/ 	.word	0x0002d110


	//   ....[14]....
        /*00b4*/ 	.word	0x0002d190


	//   ....[15]....
        /*00b8*/ 	.word	0x0002da50


	//   ....[16]....
        /*00bc*/ 	.word	0x0002dac0


	//   ....[17]....
        /*00c0*/ 	.word	0x0002db30


	//   ....[18]....
        /*00c4*/ 	.word	0x0002dba0


	//   ....[19]....
        /*00c8*/ 	.word	0x0002dc10


	//----- nvinfo : EIATTR_VRC_CTA_INIT_COUNT
	.align		4
.L_2356:
        /*00cc*/ 	.byte	0x02, 0x4a
	.zero		1
	.zero		1


	//----- nvinfo : EIATTR_EXIT_INSTR_OFFSETS
	.align		4
        /*00d0*/ 	.byte	0x04, 0x1c
        /*00d2*/ 	.short	(.L_2358 - .L_2357)


	//   ....[0]....
.L_2357:
        /*00d4*/ 	.word	0x00000dd0


	//   ....[1]....
        /*00d8*/ 	.word	0x0002cf20


	//----- nvinfo : EIATTR_INDIRECT_BRANCH_TARGETS
	.align		4
.L_2358:
        /*00dc*/ 	.byte	0x04, 0x34
        /*00de*/ 	.short	(.L_2360 - .L_2359)


	//   ....[0]....
.L_2359:
        /*00e0*/ 	.word	.L_x_71324@srel
        /*00e4*/ 	.short	0x0
        /*00e6*/ 	.short	0x0
        /*00e8*/ 	.word	0x3
        /*00ec*/ 	.word	.L_x_71325@srel
        /*00f0*/ 	.word	.L_x_71326@srel
        /*00f4*/ 	.word	.L_x_71327@srel


	//----- nvinfo : EIATTR_MAX_THREADS
	.align		4
.L_2360:
        /*00f8*/ 	.byte	0x04, 0x05
        /*00fa*/ 	.short	(.L_2362 - .L_2361)
.L_2361:
        /*00fc*/ 	.word	0x00000080
        /*0100*/ 	.word	0x00000001
        /*0104*/ 	.word	0x00000001


	//----- nvinfo : EIATTR_CRS_STACK_SIZE
	.align		4
.L_2362:
        /*0108*/ 	.byte	0x04, 0x1e
        /*010a*/ 	.short	(.L_2364 - .L_2363)
.L_2363:
        /*010c*/ 	.word	0x00000000


	//----- nvinfo : EIATTR_CBANK_PARAM_SIZE
	.align		4
.L_2364:
        /*0110*/ 	.byte	0x03, 0x19
        /*0112*/ 	.short	0x00e8


	//----- nvinfo : EIATTR_PARAM_CBANK
	.align		4
        /*0114*/ 	.byte	0x04, 0x0a
        /*0116*/ 	.short	(.L_2366 - .L_2365)
	.align		4
.L_2365:
        /*0118*/ 	.word	index@(.nv.constant0._ZN10layer_norm13ln_fwd_kernelINS_13Kernel_traitsIf13__nv_bfloat16fS2_fjLj2048ELj1ELj4ELj1ELj16ENS_18Kernel_traits_baseILj2048EfS2_fS2_fjLj128EEEEELb1ELb0ELb0ELb0EEEvNS_9FwdParamsE)
        /*011c*/ 	.short	0x0380
        /*011e*/ 	.short	0x00e8


	//----- nvinfo : EIATTR_SW_WAR
	.align		4
.L_2366:
        /*0120*/ 	.byte	0x04, 0x36
        /*0122*/ 	.short	(.L_2368 - .L_2367)
.L_2367:
        /*0124*/ 	.word	0x00000008
.L_2368:


//--------------------- .nv.info._ZN10layer_norm13ln_fwd_kernelINS_13Kernel_traitsIf13__nv_bfloat16fS2_fjLj2048ELj1ELj4ELj1ELj16ENS_18Kernel_traits_baseILj2048EfS2_fS2_fjLj128EEEEELb1ELb0ELb0ELb1EEEvNS_9FwdParamsE --------------------------
	.section	.nv.info._ZN10layer_norm13ln_fwd_kernelINS_13Kernel_traitsIf13__nv_bfloat16fS2_fjLj2048ELj1ELj4ELj1ELj16ENS_18Kernel_traits_baseILj2048EfS2_fS2_fjLj128EEEEELb1ELb0ELb0ELb1EEEvNS_9FwdParamsE,"",@"SHT_CUDA_INFO"
	.sectionflags	@""
	.align	4


	//----- nvinfo : EIATTR_CUDA_API_VERSION
	.align		4
        /*0000*/ 	.byte	0x04, 0x37
        /*0002*/ 	.short	(.L_2370 - .L_2369)
.L_2369:
        /*0004*/ 	.word	0x00000082


	//----- nvinfo : EIATTR_KPARAM_INFO
	.align		4
.L_2370:
        /*0008*/ 	.byte	0x04, 0x17
        /*000a*/ 	.short	(.L_2372 - .L_2371)
.L_2371:
        /*000c*/ 	.word	0x00000000
        /*0010*/ 	.short	0x0000
        /*0012*/ 	.short	0x0000
        /*0014*/ 	.byte	0x00, 0xf0, 0xa1, 0x03


	//----- nvinfo : EIATTR_SPARSE_MMA_MASK
	.align		4
.L_2372:
        /*0018*/ 	.byte	0x03, 0x50
        /*001a*/ 	.short	0x0000


	//----- nvinfo : EIATTR_MAXREG_COUNT
	.align		4
        /*001c*/ 	.byte	0x03, 0x1b
        /*001e*/ 	.short	0x00ff


	//----- nvinfo : EIATTR_MERCURY_ISA_VERSION
	.align		4
        /*0020*/ 	.byte	0x03, 0x5f
        /*0022*/ 	.short	0x0101


	//----- nvinfo : EIATTR_COOP_GROUP_MASK_REGIDS
	.align		4
        /*0024*/ 	.byte	0x04, 0x29
        /*0026*/ 	.short	(.L_2374 - .L_2373)


	//   ....[0]....
.L_2373:
        /*0028*/ 	.word	0xffffffff


	//   ....[1]....
        /*002c*/ 	.word	0xffffffff


	//   ....[2]....
        /*0030*/ 	.word	0xffffffff


	//   ....[3]....
        /*0034*/ 	.word	0xffffffff


	//   ....[4]....
        /*0038*/ 	.word	0xffffffff


	//   ....[5]....
        /*003c*/ 	.word	0xffffffff


	//   ....[6]....
        /*0040*/ 	.word	0xffffffff


	//   ....[7]....
        /*0044*/ 	.word	0xffffffff


	//   ....[8]....
        /*0048*/ 	.word	0xffffffff


	//   ....[9]....
        /*004c*/ 	.word	0xffffffff


	//   ....[10]....
        /*0050*/ 	.word	0x050000d9


	//   ....[11]....
        /*0054*/ 	.word	0x050000d9


	//   ....[12]....
        /*0058*/ 	.word	0x050000d9


	//   ....[13]....
        /*005c*/ 	.word	0x050000d9


	//   ....[14]....
        /*0060*/ 	.word	0x050000d9


	//   ....[15]....
        /*0064*/ 	.word	0x050000d9


	//   ....[16]....
        /*0068*/ 	.word	0x050000d9


	//   ....[17]....
        /*006c*/ 	.word	0x050000d9


	//   ....[18]....
        /*0070*/ 	.word	0x050000d9


	//   ....[19]....
        /*0074*/ 	.word	0x050000d9


	//----- nvinfo : EIATTR_COOP_GROUP_INSTR_OFFSETS
	.align		4
.L_2374:
        /*0078*/ 	.byte	0x04, 0x28
        /*007a*/ 	.short	(.L_2376 - .L_2375)


	//   ....[0]....
.L_2375:
        /*007c*/ 	.word	0x0002a4f0


	//   ....[1]....
        /*0080*/ 	.word	0x0002a510


	//   ....[2]....
        /*0084*/ 	.word	0x0002a530


	//   ....[3]....
        /*0088*/ 	.word	0x0002a550


	//   ....[4]....
        /*008c*/ 	.word	0x0002a580


	//   ....[5]....
        /*0090*/ 	.word	0x0002adb0


	//   ....[6]....
        /*0094*/ 	.word	0x0002add0


	//   ....[7]....
        /*0098*/ 	.word	0x0002adf0


	//   ....[8]....
        /*009c*/ 	.word	0x0002ae10


	//   ....[9]....
        /*00a0*/ 	.word	0x0002ae30


	//   ....[10]....
        /*00a4*/ 	.word	0x0002bf00


	//   ....[11]....
        /*00a8*/ 	.word	0x0002bfa0


	//   ....[12]....
        /*00ac*/ 	.word	0x0002c010


	//   ....[13]....
        /*00b0*/ 	.word	0x0002c080


	//   ....[14]....
        /*00b4*/ 	.word	0x0002c100


	//   ....[15]....
        /*00b8*/ 	.word	0x0002c980


	//   ....[16]....
        /*00bc*/ 	.word	0x0002c9f0


	//   ....[17]....
        /*00c0*/ 	.word	0x0002ca60


	//   ....[18]....
        /*00c4*/ 	.word	0x0002cad0


	//   ....[19]....
        /*00c8*/ 	.word	0x0002cb40


	//----- nvinfo : EIATTR_VRC_CTA_INIT_COUNT
	.align		4
.L_2376:
        /*00cc*/ 	.byte	0x02, 0x4a
	.zero		1
	.zero		1


	//----- nvinfo : EIATTR_EXIT_INSTR_OFFSETS
	.align		4
        /*00d0*/ 	.byte	0x04, 0x1c
        /*00d2*/ 	.short	(.L_2378 - .L_2377)


	//   ....[0]....
.L_2377:
        /*00d4*/ 	.word	0x000008b0


	//   ....[1]....
        /*00d8*/ 	.word	0x0002be90


	//----- nvinfo : EIATTR_INDIRECT_BRANCH_TARGETS
	.align		4
.L_2378:
        /*00dc*/ 	.byte	0x04, 0x34
        /*00de*/ 	.short	(.L_2380 - .L_2379)


	//   ....[0]....
.L_2379:
        /*00e0*/ 	.word	.L_x_71328@srel
        /*00e4*/ 	.short	0x0
        /*00e6*/ 	.short	0x0
        /*00e8*/ 	.word	0x3
        /*00ec*/ 	.word	.L_x_71329@srel
        /*00f0*/ 	.word	.L_x_71330@srel
        /*00f4*/ 	.word	.L_x_71331@srel


	//----- nvinfo : EIATTR_MAX_THREADS
	.align		4
.L_2380:
        /*00f8*/ 	.byte	0x04, 0x05
        /*00fa*/ 	.short	(.L_2382 - .L_2381)
.L_2381:
        /*00fc*/ 	.word	0x00000080
        /*0100*/ 	.word	0x00000001
        /*0104*/ 	.word	0x00000001


	//----- nvinfo : EIATTR_CRS_STACK_SIZE
	.align		4
.L_2382:
        /*0108*/ 	.byte	0x04, 0x1e
        /*010a*/ 	.short	(.L_2384 - .L_2383)
.L_2383:
        /*010c*/ 	.word	0x00000000


	//----- nvinfo : EIATTR_CBANK_PARAM_SIZE
	.align		4
.L_2384:
        /*0110*/ 	.byte	0x03, 0x19
        /*0112*/ 	.short	0x00e8


	//----- nvinfo : EIATTR_PARAM_CBANK
	.align		4
        /*0114*/ 	.byte	0x04, 0x0a
        /*0116*/ 	.short	(.L_2386 - .L_2385)
	.align		4
.L_2385:
        /*0118*/ 	.word	index@(.nv.constant0._ZN10layer_norm13ln_fwd_kernelINS_13Kernel_traitsIf13__nv_bfloat16fS2_fjLj2048ELj1ELj4ELj1ELj16ENS_18Kernel_traits_baseILj2048EfS2_fS2_fjLj128EEEEELb1ELb0ELb0ELb1EEEvNS_9FwdParamsE)
        /*011c*/ 	.short	0x0380
        /*011e*/ 	.short	0x00e8


	//----- nvinfo : EIATTR_SW_WAR
	.align		4
.L_2386:
        /*0120*/ 	.byte	0x04, 0x36
        /*0122*/ 	.short	(.L_2388 - .L_2387)
.L_2387:
        /*0124*/ 	.word	0x00000008
.L_2388:


//--------------------- .nv.info._ZN10layer_norm13ln_fwd_kernelINS_13Kernel_traitsIf13__nv_bfloat16fS2_fjLj2048ELj1ELj4ELj1ELj16ENS_18Kernel_traits_baseILj2048EfS2_fS2_fjLj128EEEEELb1ELb0ELb1ELb0EEEvNS_9FwdParamsE --------------------------
	.section	.nv.info._ZN10layer_norm13ln_fwd_kernelINS_13Kernel_traitsIf13__nv_bfloat16fS2_fjLj2048ELj1ELj4ELj1ELj16ENS_18Kernel_traits_baseILj2048EfS2_fS2_fjLj128EEEEELb1ELb0ELb1ELb0EEEvNS_9FwdParamsE,"",@"SHT_CUDA_INFO"
	.sectionflags	@""
	.align	4


	//----- nvinfo : EIATTR_CUDA_API_VERSION
	.align		4
        /*0000*/ 	.byte	0x04, 0x37
        /*0002*/ 	.short	(.L_2390 - .L_2389)
.L_2389:
        /*0004*/ 	.word	0x00000082


	//----- nvinfo : EIATTR_KPARAM_INFO
	.align		4
.L_2390:
        /*0008*/ 	.byte	0x04, 0x17
        /*000a*/ 	.short	(.L_2392 - .L_2391)
.L_2391:
        /*000c*/ 	.word	0x00000000
        /*0010*/ 	.short	0x0000
        /*0012*/ 	.short	0x0000
        /*0014*/ 	.byte	0x00, 0xf0, 0xa1, 0x03


	//----- nvinfo : EIATTR_SPARSE_MMA_MASK
	.align		4
.L_2392:
        /*0018*/ 	.byte	0x03, 0x50
        /*001a*/ 	.short	0x0000


	//----- nvinfo : EIATTR_MAXREG_COUNT
	.align		4
        /*001c*/ 	.byte	0x03, 0x1b
        /*001e*/ 	.short	0x00ff


	//----- nvinfo : EIATTR_MERCURY_ISA_VERSION
	.align		4
        /*0020*/ 	.byte	0x03, 0x5f
        /*0022*/ 	.short	0x0101


	//----- nvinfo : EIATTR_COOP_GROUP_MASK_REGIDS
	.align		4
        /*0024*/ 	.byte	0x04, 0x29
        /*0026*/ 	.short	(.L_2394 - .L_2393)


	//   ....[0]....
.L_2393:
        /*0028*/ 	.word	0xffffffff


	//   ....[1]....
        /*002c*/ 	.word	0xffffffff


	//   ....[2]....
        /*0030*/ 	.word	0xffffffff


	//   ....[3]....
        /*0034*/ 	.word	0xffffffff


	//   ....[4]....
        /*0038*/ 	.word	0xffffffff


	//   ....[5]....
        /*003c*/ 	.word	0xffffffff


	//   ....[6]....
        /*0040*/ 	.word	0xffffffff


	//   ....[7]....
        /*0044*/ 	.word	0xffffffff


	//   ....[8]....
        /*0048*/ 	.word	0xffffffff


	//   ....[9]....
        /*004c*/ 	.word	0xffffffff


	//   ....[10]....
        /*0050*/ 	.word	0x050000e6


	//   ....[11]....
        /*0054*/ 	.word	0x050000e6


	//   ....[12]....
        /*0058*/ 	.word	0x050000e6


	//   ....[13]....
        /*005c*/ 	.word	0x050000e6


	//   ....[14]....
        /*0060*/ 	.word	0x050000e6


	//   ....[15]....
        /*0064*/ 	.word	0x050000e6


	//   ....[16]....
        /*0068*/ 	.word	0x050000e6


	//   ....[17]....
        /*006c*/ 	.word	0x050000e6


	//   ....[18]....
        /*0070*/ 	.word	0x050000e6


	//   ....[19]....
        /*0074*/ 	.word	0x050000e6


	//----- nvinfo : EIATTR_COOP_GROUP_INSTR_OFFSETS
	.align		4
.L_2394:
        /*0078*/ 	.byte	0x04, 0x28
        /*007a*/ 	.short	(.L_2396 - .L_2395)


	//   ....[0]....
.L_2395:
        /*007c*/ 	.word	0x0002e710


	//   ....[1]....
        /*0080*/ 	.word	0x0002e740


	//   ....[2]....
        /*0084*/ 	.word	0x0002e760


	//   ....[3]....
        /*0088*/ 	.word	0x0002e780


	//   ....[4]....
        /*008c*/ 	.word	0x0002e7b0


	//   ....[5]....
        /*0090*/ 	.word	0x0002f000


	//   ....[6]....
        /*0094*/ 	.word	0x0002f020


	//   ....[7]....
        /*0098*/ 	.word	0x0002f040


	//   ....[8]....
        /*009c*/ 	.word	0x0002f060


	//   ....[9]....
        /*00a0*/ 	.word	0x0002f080


	//   ....[10]....
        /*00a4*/ 	.word	0x00030490


	//   ....[11]....
        /*00a8*/ 	.word	0x00030530


	//   ....[12]....
        /*00ac*/ 	.word	0x000305a0


	//   ....[13]....
        /*00b0*/ 	.word	0x00030610


	//   ....[14]....
        /*00b4*/ 	.word	0x00030690


	//   ....[15]....
        /*00b8*/ 	.word	0x00030f40


	//   ....[16]....
        /*00bc*/ 	.word	0x00030fb0


	//   ....[17]....
        /*00c0*/ 	.word	0x00031020


	//   ....[18]....
        /*00c4*/ 	.word	0x00031090


	//   ....[19]....
        /*00c8*/ 	.word	0x00031100


	//----- nvinfo : EIATTR_VRC_CTA_INIT_COUNT
	.align		4
.L_2396:
        /*00cc*/ 	.byte	0x02, 0x4a
	.zero		1
	.zero		1


	//----- nvinfo : EIATTR_EXIT_INSTR_OFFSETS
	.align		4
        /*00d0*/ 	.byte	0x04, 0x1c
        /*00d2*/ 	.short	(.L_2398 - .L_2397)


	//   ....[0]....
.L_2397:
        /*00d4*/ 	.word	0x00000da0


	//   ....[1]....
        /*00d8*/ 	.word	0x00030420


	//----- nvinfo : EIATTR_MAX_THREADS
	.align		4
.L_2398:
        /*00dc*/ 	.byte	0x04, 0x05
        /*00de*/ 	.short	(.L_2400 - .L_2399)
.L_2399:
        /*00e0*/ 	.word	0x00000080
        /*00e4*/ 	.word	0x00000001
        /*00e8*/ 	.word	0x00000001


	//----- nvinfo : EIATTR_CRS_STACK_SIZE
	.align		4
.L_2400:
        /*00ec*/ 	.byte	0x04, 0x1e
        /*00ee*/ 	.short	(.L_2402 - .L_2401)
.L_2401:
        /*00f0*/ 	.word	0x00000000


	//----- nvinfo : EIATTR_CBANK_PARAM_SIZE
	.align		4
.L_2402:
        /*00f4*/ 	.byte	0x03, 0x19
        /*00f6*/ 	.short	0x00e8


	//----- nvinfo : EIATTR_PARAM_CBANK
	.align		4
        /*00f8*/ 	.byte	0x04, 0x0a
        /*00fa*/ 	.short	(.L_2404 - .L_2403)
	.align		4
.L_2403:
        /*00fc*/ 	.word	index@(.nv.constant0._ZN10layer_norm13ln_fwd_kernelINS_13Kernel_traitsIf13__nv_bfloat16fS2_fjLj2048ELj1ELj4ELj1ELj16ENS_18Kernel_traits_baseILj2048EfS2_fS2_fjLj128EEEEELb1ELb0ELb1ELb0EEEvNS_9FwdParamsE)
        /*0100*/ 	.short	0x0380
        /*0102*/ 	.short	0x00e8


	//----- nvinfo : EIATTR_SW_WAR
	.align		4
.L_2404:
        /*0104*/ 	.byte	0x04, 0x36
        /*0106*/ 	.short	(.L_2406 - .L_2405)
.L_2405:
        /*0108*/ 	.word	0x00000008
.L_2406:


//--------------------- .nv.info._ZN10layer_norm13ln_fwd_kernelINS_13Kernel_traitsIf13__nv_bfloat16fS2_fjLj2048ELj1ELj4ELj1ELj16ENS_18Kernel_traits_baseILj2048EfS2_fS2_fjLj128EEEEELb1ELb0ELb1ELb1EEEvNS_9FwdParamsE --------------------------
	.section	.nv.info._ZN10layer_norm13ln_fwd_kernelINS_13Kernel_traitsIf13__nv_bfloat16fS2_fjLj2048ELj1ELj4ELj1ELj16ENS_18Kernel_traits_baseILj2048EfS2_fS2_fjLj128EEEEELb1ELb0ELb1ELb1EEEvNS_9FwdParamsE,"",@"SHT_CUDA_INFO"
	.sectionflags	@""
	.align	4


	//----- nvinfo : EIATTR_CUDA_API_VERSION
	.align		4
        /*0000*/ 	.byte	0x04, 0x37
        /*0002*/ 	.short	(.L_2408 - .L_2407)
.L_2407:
        /*0004*/ 	.word	0x00000082


	//----- nvinfo : EIATTR_KPARAM_INFO
	.align		4
.L_2408:
        /*0008*/ 	.byte	0x04, 0x17
        /*000a*/ 	.short	(.L_2410 - .L_2409)
.L_2409:
        /*000c*/ 	.word	0x00000000
        /*0010*/ 	.short	0x0000
        /*0012*/ 	.short	0x0000
        /*0014*/ 	.byte	0x00, 0xf0, 0xa1, 0x03


	//----- nvinfo : EIATTR_SPARSE_MMA_MASK
	.align		4
.L_2410:
        /*0018*/ 	.byte	0x03, 0x50
        /*001a*/ 	.short	0x0000


	//----- nvinfo : EIATTR_MAXREG_COUNT
	.align		4
        /*001c*/ 	.byte	0x03, 0x1b
        /*001e*/ 	.short	0x00ff


	//----- nvinfo : EIATTR_MERCURY_ISA_VERSION
	.align		4
        /*0020*/ 	.byte	0x03, 0x5f
        /*0022*/ 	.short	0x0101


	//----- nvinfo : EIATTR_COOP_GROUP_MASK_REGIDS
	.align		4
        /*0024*/ 	.byte	0x04, 0x29
        /*0026*/ 	.short	(.L_2412 - .L_2411)


	//   ....[0]....
.L_2411:
        /*0028*/ 	.word	0xffffffff


	//   ....[1]....
        /*002c*/ 	.word	0xffffffff


	//   ....[2]....
        /*0030*/ 	.word	0xffffffff


	//   ....[3]....
        /*0034*/ 	.word	0xffffffff


	//   ....[4]....
        /*0038*/ 	.word	0xffffffff


	//   ....[5]....
        /*003c*/ 	.word	0xffffffff


	//   ....[6]....
        /*0040*/ 	.word	0xffffffff


	//   ....[7]....
        /*0044*/ 	.word	0xffffffff


	//   ....[8]....
        /*0048*/ 	.word	0xffffffff


	//   ....[9]....
        /*004c*/ 	.word	0xffffffff


	//   ....[10]....
        /*0050*/ 	.word	0x050000e1


	//   ....[11]....
        /*0054*/ 	.word	0x050000e1


	//   ....[12]....
        /*0058*/ 	.word	0x050000e1


	//   ....[13]....
        /*005c*/ 	.word	0x050000e1


	//   ....[14]....
        /*0060*/ 	.word	0x050000e1


	//   ....[15]....
        /*0064*/ 	.word	0x050000e1


	//   ....[16]....
        /*0068*/ 	.word	0x050000e1


	//   ....[17]....
        /*006c*/ 	.word	0x050000e1


	//   ....[18]....
        /*0070*/ 	.word	0x050000e1


	//   ....[19]....
        /*0074*/ 	.word	0x050000e1


	//----- nvinfo : EIATTR_COOP_GROUP_INSTR_OFFSETS
	.align		4
.L_2412:
        /*0078*/ 	.byte	0x04, 0x28
        /*007a*/ 	.short	(.L_2414 - .L_2413)


	//   ....[0]....
.L_2413:
        /*007c*/ 	.word	0x0002e240


	//   ....[1]....
        /*0080*/ 	.word	0x0002e260


	//   ....[2]....
        /*0084*/ 	.word	0x0002e280


	//   ....[3]....
        /*0088*/ 	.word	0x0002e2a0


	//   ....[4]....
        /*008c*/ 	.word	0x0002e2d0


	//   ....[5]....
        /*0090*/ 	.word	0x0002eb00


	//   ....[6]....
        /*0094*/ 	.word	0x0002eb20


	//   ....[7]....
        /*0098*/ 	.word	0x0002eb40


	//   ....[8]....
        /*009c*/ 	.word	0x0002eb60


	//   ....[9]....
        /*00a0*/ 	.word	0x0002eb80


	//   ....[10]....
        /*00a4*/ 	.word	0x0002fd30


	//   ....[11]....
        /*00a8*/ 	.word	0x0002fdd0


	//   ....[12]....
        /*00ac*/ 	.word	0x0002fe40


	//   ....[13]....
        /*00b0*/ 	.word	0x0002feb0


	//   ....[14]....
        /*00b4*/ 	.word	0x0002ff30


	//   ....[15]....
        /*00b8*/ 	.word	0x000307b0


	//   ....[16]....
        /*00bc*/ 	.word	0x00030820


	//   ....[17]....
        /*00c0*/ 	.word	0x00030890


	//   ....[18]....
        /*00c4*/ 	.word	0x00030900


	//   ....[19]....
        /*00c8*/ 	.word	0x00030970


	//----- nvinfo : EIATTR_VRC_CTA_INIT_COUNT
	.align		4
.L_2414:
        /*00cc*/ 	.byte	0x02, 0x4a
	.zero		1
	.zero		1


	//----- nvinfo : EIATTR_EXIT_INSTR_OFFSETS
	.align		4
        /*00d0*/ 	.byte	0x04, 0x1c
        /*00d2*/ 	.short	(.L_2416 - .L_2415)


	//   ....[0]....
.L_2415:
        /*00d4*/ 	.word	0x000008b0


	//   ....[1]....
        /*00d8*/ 	.word	0x0002fcd0


	//----- nvinfo : EIATTR_MAX_THREADS
	.align		4
.L_2416:
        /*00dc*/ 	.byte	0x04, 0x05
        /*00de*/ 	.short	(.L_2418 - .L_2417)
.L_2417:
        /*00e0*/ 	.word	0x00000080
        /*00e4*/ 	.word	0x00000001
        /*00e8*/ 	.word	0x00000001


	//----- nvinfo : EIATTR_CRS_STACK_SIZE
	.align		4
.L_2418:
        /*00ec*/ 	.byte	0x04, 0x1e
        /*00ee*/ 	.short	(.L_2420 - .L_2419)
.L_2419:
        /*00f0*/ 	.word	0x00000000


	//----- nvinfo : EIATTR_CBANK_PARAM_SIZE
	.align		4
.L_2420:
        /*00f4*/ 	.byte	0x03, 0x19
        /*00f6*/ 	.short	0x00e8


	//----- nvinfo : EIATTR_PARAM_CBANK
	.align		4
        /*00f8*/ 	.byte	0x04, 0x0a
        /*00fa*/ 	.short	(.L_2422 - .L_2421)
	.align		4
.L_2421:
        /*00fc*/ 	.word	index@(.nv.constant0._ZN10layer_norm13ln_fwd_kernelINS_13Kernel_traitsIf13__nv_bfloat16fS2_fjLj2048ELj1ELj4ELj1ELj16ENS_18Kernel_traits_baseILj2048EfS2_fS2_fjLj128EEEEELb1ELb0ELb1ELb1EEEvNS_9FwdParamsE)
        /*0100*/ 	.short	0x0380
        /*0102*/ 	.short	0x00e8


	//----- nvinfo : EIATTR_SW_WAR
	.align		4
.L_2422:
        /*0104*/ 	.byte	0x04, 0x36
        /*0106*/ 	.short	(.L_2424 - .L_2423)
.L_2423:
        /*0108*/ 	.word	0x00000008
.L_2424:


//--------------------- .nv.info._ZN10layer_norm13ln_fwd_kernelINS_13Kernel_traitsIf13__nv_bfloat16fS2_fjLj2048ELj1ELj4ELj1ELj16ENS_18Kernel_traits_baseILj2048EfS2_fS2_fjLj128EEEEELb1ELb1ELb0ELb0EEEvNS_9FwdParamsE --------------------------
	.section	.nv.info._ZN10layer_norm13ln_fwd_kernelINS_13Kernel_traitsIf13__nv_bfloat16fS2_fjLj2048ELj1ELj4ELj1ELj16ENS_18Kernel_traits_baseILj2048EfS2_fS2_fjLj128EEEEELb1ELb1ELb0ELb0EEEvNS_9FwdParamsE,"",@"SHT_CUDA_INFO"
	.sectionflags	@""
	.align	4


	//----- nvinfo : EIATTR_CUDA_API_VERSION
	.align		4
        /*0000*/ 	.byte	0x04, 0x37
        /*0002*/ 	.short	(.L_2426 - .L_2425)
.L_2425:
        /*0004*/ 	.word	0x00000082


	//----- nvinfo : EIATTR_KPARAM_INFO
	.align		4
.L_2426:
        /*0008*/ 	.byte	0x04, 0x17
        /*000a*/ 	.short	(.L_2428 - .L_2427)
.L_2427:
        /*000c*/ 	.word	0x00000000
        /*0010*/ 	.short	0x0000
        /*0012*/ 	.short	0x0000
        /*0014*/ 	.byte	0x00, 0xf0, 0xa1, 0x03


	//----- nvinfo : EIATTR_SPARSE_MMA_MASK
	.align		4
.L_2428:
        /*0018*/ 	.byte	0x03, 0x50
        /*001a*/ 	.short	0x0000


	//----- nvinfo : EIATTR_MAXREG_COUNT
	.align		4
        /*001c*/ 	.byte	0x03, 0x1b
        /*001e*/ 	.short	0x00ff


	//----- nvinfo : EIATTR_ANNOTATIONS
	.align		4
        /*0020*/ 	.byte	0x04, 0x55
        /*0022*/ 	.short	(.L_2430 - .L_2429)


	//   ....[0]....
.L_2429:
        /* <DEDUP_REMOVED lines=68> */


	//----- nvinfo : EIATTR_MERCURY_ISA_VERSION
	.align		4
.L_2430:
        /*0454*/ 	.byte	0x03, 0x5f
        /*0456*/ 	.short	0x0101


	//----- nvinfo : EIATTR_COOP_GROUP_MASK_REGIDS
	.align		4
        /*0458*/ 	.byte	0x04, 0x29
        /*045a*/ 	.short	(.L_2432 - .L_2431)


	//   ....[0]....
.L_2431:
        /*045c*/ 	.word	0xffffffff


	//   ....[1]....
        /*0460*/ 	.word	0xffffffff


	//   ....[2]....
        /*0464*/ 	.word	0xffffffff


	//   ....[3]....
        /*0468*/ 	.word	0xffffffff


	//   ....[4]....
        /*046c*/ 	.word	0xffffffff


	//   ....[5]....
        /*0470*/ 	.word	0xffffffff


	//   ....[6]....
        /*0474*/ 	.word	0xffffffff


	//   ....[7]....
        /*0478*/ 	.word	0xffffffff


	//   ....[8]....
        /*047c*/ 	.word	0xffffffff


	//   ....[9]....
        /*0480*/ 	.word	0xffffffff


	//   ....[10]....
        /*0484*/ 	.word	0x050000d4


	//   ....[11]....
        /*0488*/ 	.word	0x050000d4


	//   ....[12]....
        /*048c*/ 	.word	0x050000d4


	//   ....[13]....
        /*0490*/ 	.word	0x050000d4


	//   ....[14]....
        /*0494*/ 	.word	0x050000d4


	//   ....[15]....
        /*0498*/ 	.word	0x050000d4


	//   ....[16]....
        /*049c*/ 	.word	0x050000d4


	//   ....[17]....
        /*04a0*/ 	.word	0x050000d4


	//   ....[18]....
        /*04a4*/ 	.word	0x050000d4


	//   ....[19]....
        /*04a8*/ 	.word	0x050000d4


	//----- nvinfo : EIATTR_COOP_GROUP_INSTR_OFFSETS
	.align		4
.L_2432:
        /*04ac*/ 	.byte	0x04, 0x28
        /*04ae*/ 	.short	(.L_2434 - .L_2433)


	//   ....[0]....
.L_2433:
        /*04b0*/ 	.word	0x000354a0


	//   ....[1]....
        /*04b4*/ 	.word	0x000354e0


	//   ....[2]....
        /*04b8*/ 	.word	0x00035500


	//   ....[3]....
        /*04bc*/ 	.word	0x00035520


	//   ....[4]....
        /*04c0*/ 	.word	0x00035540


	//   ....[5]....
        /*04c4*/ 	.word	0x00035d90


	//   ....[6]....
        /*04c8*/ 	.word	0x00035db0


	//   ....[7]....
        /*04cc*/ 	.word	0x00035dd0


	//   ....[8]....
        /*04d0*/ 	.word	0x00035df0


	//   ....[9]....
        /*04d4*/ 	.word	0x00035e10


	//   ....[10]....
        /*04d8*/ 	.word	0x00037470


	//   ....[11]....
        /*04dc*/ 	.word	0x00037510


	//   ....[12]....
        /*04e0*/ 	.word	0x00037580


	//   ....[13]....
        /*04e4*/ 	.word	0x000375f0


	//   ....[14]....
        /*04e8*/ 	.word	0x00037660


	//   ....[15]....
        /*04ec*/ 	.word	0x00037f20


	//   ....[16]....
        /*04f0*/ 	.word	0x00037f90


	//   ....[17]....
        /*04f4*/ 	.word	0x00038000


	//   ....[18]....
        /*04f8*/ 	.word	0x00038070


	//   ....[19]....
        /*04fc*/ 	.word	0x000380e0


	//----- nvinfo : EIATTR_VRC_CTA_INIT_COUNT
	.align		4
.L_2434:
        /*0500*/ 	.byte	0x02, 0x4a
	.zero		1
	.zero		1


	//----- nvinfo : EIATTR_EXIT_INSTR_OFFSETS
	.align		4
        /*0504*/ 	.byte	0x04, 0x1c
        /*0506*/ 	.short	(.L_2436 - .L_2435)


	//   ....[0]....
.L_2435:
        /*0508*/ 	.word	0x000016a0


	//   ....[1]....
        /*050c*/ 	.word	0x00037400


	//----- nvinfo : EIATTR_INDIRECT_BRANCH_TARGETS
	.align		4
.L_2436:
        /*0510*/ 	.byte	0x04, 0x34
        /*0512*/ 	.short	(.L_2438 - .L_2437)


	//   ....[0]....
.L_2437:
        /*0514*/ 	.word	.L_x_71332@srel
        /*0518*/ 	.short	0x0
        /*051a*/ 	.short	0x0
        /*051c*/ 	.word	0x3
        /*0520*/ 	.word	.L_x_71333@srel
        /*0524*/ 	.word	.L_x_71334@srel
        /*0528*/ 	.word	.L_x_71335@srel


	//----- nvinfo : EIATTR_MAX_THREADS
	.align		4
.L_2438:
        /*052c*/ 	.byte	0x04, 0x05
        /*052e*/ 	.short	(.L_2440 - .L_2439)
.L_2439:
        /*0530*/ 	.word	0x00000080
        /*0534*/ 	.word	0x00000001
        /*0538*/ 	.word	0x00000001


	//----- nvinfo : EIATTR_CRS_STACK_SIZE
	.align		4
.L_2440:
        /*053c*/ 	.byte	0x04, 0x1e
        /*053e*/ 	.short	(.L_2442 - .L_2441)
.L_2441:
        /*0540*/ 	.word	0x00000000


	//----- nvinfo : EIATTR_CBANK_PARAM_SIZE
	.align		4
.L_2442:
        /*0544*/ 	.byte	0x03, 0x19
        /*0546*/ 	.short	0x00e8


	//----- nvinfo : EIATTR_PARAM_CBANK
	.align		4
        /*0548*/ 	.byte	0x04, 0x0a
        /*054a*/ 	.short	(.L_2444 - .L_2443)
	.align		4
.L_2443:
        /*054c*/ 	.word	index@(.nv.constant0._ZN10layer_norm13ln_fwd_kernelINS_13Kernel_traitsIf13__nv_bfloat16fS2_fjLj2048ELj1ELj4ELj1ELj16ENS_18Kernel_traits_baseILj2048EfS2_fS2_fjLj128EEEEELb1ELb1ELb0ELb0EEEvNS_9FwdParamsE)
        /*0550*/ 	.short	0x0380
        /*0552*/ 	.short	0x00e8


	//----- nvinfo : EIATTR_SW_WAR
	.align		4
.L_2444:
        /*0554*/ 	.byte	0x04, 0x36
        /*0556*/ 	.short	(.L_2446 - .L_2445)
.L_2445:
        /*0558*/ 	.word	0x00000008
.L_2446:


//--------------------- .nv.info._ZN10layer_norm13ln_fwd_kernelINS_13Kernel_traitsIf13__nv_bfloat16fS2_fjLj2048ELj1ELj4ELj1ELj16ENS_18Kernel_traits_baseILj2048EfS2_fS2_fjLj128EEEEELb1ELb1ELb0ELb1EEEvNS_9FwdParamsE --------------------------
	.section	.nv.info._ZN10layer_norm13ln_fwd_kernelINS_13Kernel_traitsIf13__nv_bfloat16fS2_fjLj2048ELj1ELj4ELj1ELj16ENS_18Kernel_traits_baseILj2048EfS2_fS2_fjLj128EEEEELb1ELb1ELb0ELb1EEEvNS_9FwdParamsE,"",@"SHT_CUDA_INFO"
	.sectionflags	@""
	.align	4


	//----- nvinfo : EIATTR_CUDA_API_VERSION
	.align		4
        /*0000*/ 	.byte	0x04, 0x37
        /*0002*/ 	.short	(.L_2448 - .L_2447)
.L_2447:
        /*0004*/ 	.word	0x00000082


	//----- nvinfo : EIATTR_KPARAM_INFO
	.align		4
.L_2448:
        /*0008*/ 	.byte	0x04, 0x17
        /*000a*/ 	.short	(.L_2450 - .L_2449)
.L_2449:
        /*000c*/ 	.word	0x00000000
        /*0010*/ 	.short	0x0000
        /*0012*/ 	.short	0x0000
        /*0014*/ 	.byte	0x00, 0xf0, 0xa1, 0x03


	//----- nvinfo : EIATTR_SPARSE_MMA_MASK
	.align		4
.L_2450:
        /*0018*/ 	.byte	0x03, 0x50
        /*001a*/ 	.short	0x0000


	//----- nvinfo : EIATTR_MAXREG_COUNT
	.align		4
        /*001c*/ 	.byte	0x03, 0x1b
        /*001e*/ 	.short	0x00ff


	//----- nvinfo : EIATTR_ANNOTATIONS
	.align		4
        /*0020*/ 	.byte	0x04, 0x55
        /*0022*/ 	.short	(.L_2452 - .L_2451)


	//   ....[0]....
.L_2451:
        /* <DEDUP_REMOVED lines=49> */


	//----- nvinfo : EIATTR_MERCURY_ISA_VERSION
	.align		4
.L_2452:
        /*0324*/ 	.byte	0x03, 0x5f
        /*0326*/ 	.short	0x0101


	//----- nvinfo : EIATTR_COOP_GROUP_MASK_REGIDS
	.align		4
        /*0328*/ 	.byte	0x04, 0x29
        /*032a*/ 	.short	(.L_2454 - .L_2453)


	//   ....[0]....
.L_2453:
        /*032c*/ 	.word	0xffffffff


	//   ....[1]....
        /*0330*/ 	.word	0xffffffff


	//   ....[2]....
        /*0334*/ 	.word	0xffffffff


	//   ....[3]....
        /*0338*/ 	.word	0xffffffff


	//   ....[4]....
        /*033c*/ 	.word	0xffffffff


	//   ....[5]....
        /*0340*/ 	.word	0xffffffff


	//   ....[6]....
        /*0344*/ 	.word	0xffffffff


	//   ....[7]....
        /*0348*/ 	.word	0xffffffff


	//   ....[8]....
        /*034c*/ 	.word	0xffffffff


	//   ....[9]....
        /*0350*/ 	.word	0xffffffff


	//   ....[10]....
        /*0354*/ 	.word	0x0500000f


	//   ....[11]....
        /*0358*/ 	.word	0x0500000f


	//   ....[12]....
        /*035c*/ 	.word	0x0500000f


	//   ....[13]....
        /*0360*/ 	.word	0x0500000f


	//   ....[14]....
        /*0364*/ 	.word	0x0500000f


	//   ....[15]....
        /*0368*/ 	.word	0x0500000f


	//   ....[16]....
        /*036c*/ 	.word	0x0500000f


	//   ....[17]....
        /*0370*/ 	.word	0x0500000f


	//   ....[18]....
        /*0374*/ 	.word	0x0500000f


	//   ....[19]....
        /*0378*/ 	.word	0x0500000f


	//----- nvinfo : EIATTR_COOP_GROUP_INSTR_OFFSETS
	.align		4
.L_2454:
        /*037c*/ 	.byte	0x04, 0x28
        /*037e*/ 	.short	(.L_2456 - .L_2455)


	//   ....[0]....
.L_2455:
        /*0380*/ 	.word	0x00030c10


	//   ....[1]....
        /*0384*/ 	.word	0x00030c40


	//   ....[2]....
        /*0388*/ 	.word	0x00030c60


	//   ....[3]....
        /*038c*/ 	.word	0x00030c80


	//   ....[4]....
        /*0390*/ 	.word	0x00030ca0


	//   ....[5]....
        /*0394*/ 	.word	0x000314d0


	//   ....[6]....
        /*0398*/ 	.word	0x000314f0


	//   ....[7]....
        /*039c*/ 	.word	0x00031510


	//   ....[8]....
        /*03a0*/ 	.word	0x00031530


	//   ....[9]....
        /*03a4*/ 	.word	0x00031550


	//   ....[10]....
        /*03a8*/ 	.word	0x00032900


	//   ....[11]....
        /*03ac*/ 	.word	0x000329a0


	//   ....[12]....
        /*03b0*/ 	.word	0x00032a00


	//   ....[13]....
        /*03b4*/ 	.word	0x00032a60


	//   ....[14]....
        /*03b8*/ 	.word	0x00032ac0


	//   ....[15]....
        /*03bc*/ 	.word	0x00033340


	//   ....[16]....
        /*03c0*/ 	.word	0x000333a0


	//   ....[17]....
        /*03c4*/ 	.word	0x00033400


	//   ....[18]....
        /*03c8*/ 	.word	0x00033460


	//   ....[19]....
        /*03cc*/ 	.word	0x000334c0


	//----- nvinfo : EIATTR_VRC_CTA_INIT_COUNT
	.align		4
.L_2456:
        /*03d0*/ 	.byte	0x02, 0x4a
	.zero		1
	.zero		1


	//----- nvinfo : EIATTR_EXIT_INSTR_OFFSETS
	.align		4
        /*03d4*/ 	.byte	0x04, 0x1c
        /*03d6*/ 	.short	(.L_2458 - .L_2457)


	//   ....[0]....
.L_2457:
        /*03d8*/ 	.word	0x00000d10


	//   ....[1]....
        /*03dc*/ 	.word	0x00032890


	//----- nvinfo : EIATTR_INDIRECT_BRANCH_TARGETS
	.align		4
.L_2458:
        /*03e0*/ 	.byte	0x04, 0x34
        /*03e2*/ 	.short	(.L_2460 - .L_2459)


	//   ....[0]....
.L_2459:
        /*03e4*/ 	.word	.L_x_71336@srel
        /*03e8*/ 	.short	0x0
        /*03ea*/ 	.short	0x0
        /*03ec*/ 	.word	0x3
        /*03f0*/ 	.word	.L_x_71337@srel
        /*03f4*/ 	.word	.L_x_71338@srel
        /*03f8*/ 	.word	.L_x_71339@srel


	//----- nvinfo : EIATTR_MAX_THREADS
	.align		4
.L_2460:
        /*03fc*/ 	.byte	0x04, 0x05
        /*03fe*/ 	.short	(.L_2462 - .L_2461)
.L_2461:
        /*0400*/ 	.word	0x00000080
        /*0404*/ 	.word	0x00000001
        /*0408*/ 	.word	0x00000001


	//----- nvinfo : EIATTR_CRS_STACK_SIZE
	.align		4
.L_2462:
        /*040c*/ 	.byte	0x04, 0x1e
        /*040e*/ 	.short	(.L_2464 - .L_2463)
.L_2463:
        /*0410*/ 	.word	0x00000000


	//----- nvinfo : EIATTR_CBANK_PARAM_SIZE
	.align		4
.L_2464:
        /*0414*/ 	.byte	0x03, 0x19
        /*0416*/ 	.short	0x00e8


	//----- nvinfo : EIATTR_PARAM_CBANK
	.align		4
        /*0418*/ 	.byte	0x04, 0x0a
        /*041a*/ 	.short	(.L_2466 - .L_2465)
	.align		4
.L_2465:
        /*041c*/ 	.word	index@(.nv.constant0._ZN10layer_norm13ln_fwd_kernelINS_13Kernel_traitsIf13__nv_bfloat16fS2_fjLj2048ELj1ELj4ELj1ELj16ENS_18Kernel_traits_baseILj2048EfS2_fS2_fjLj128EEEEELb1ELb1ELb0ELb1EEEvNS_9FwdParamsE)
        /*0420*/ 	.short	0x0380
        /*0422*/ 	.short	0x00e8


	//----- nvinfo : EIATTR_SW_WAR
	.align		4
.L_2466:
        /*0424*/ 	.byte	0x04, 0x36
        /*0426*/ 	.short	(.L_2468 - .L_2467)
.L_2467:
        /*0428*/ 	.word	0x00000008
.L_2468:


//--------------------- .nv.info._ZN10layer_norm13ln_fwd_kernelINS_13Kernel_traitsIf13__nv_bfloat16fS2_fjLj2048ELj1ELj4ELj1ELj16ENS_18Kernel_traits_baseILj2048EfS2_fS2_fjLj128EEEEELb1ELb1ELb1ELb0EEEvNS_9FwdParamsE --------------------------
	.section	.nv.info._ZN10layer_norm13ln_fwd_kernelINS_13Kernel_traitsIf13__nv_bfloat16fS2_fjLj2048ELj1ELj4ELj1ELj16ENS_18Kernel_traits_baseILj2048EfS2_fS2_fjLj128EEEEELb1ELb1ELb1ELb0EEEvNS_9FwdParamsE,"",@"SHT_CUDA_INFO"
	.sectionflags	@""
	.align	4


	//----- nvinfo : EIATTR_CUDA_API_VERSION
	.align		4
        /*0000*/ 	.byte	0x04, 0x37
        /*0002*/ 	.short	(.L_2470 - .L_2469)
.L_2469:
        /*0004*/ 	.word	0x00000082


	//----- nvinfo : EIATTR_KPARAM_INFO
	.align		4
.L_2470:
        /*0008*/ 	.byte	0x04, 0x17
        /*000a*/ 	.short	(.L_2472 - .L_2471)
.L_2471:
        /*000c*/ 	.word	0x00000000
        /*0010*/ 	.short	0x0000
        /*0012*/ 	.short	0x0000
        /*0014*/ 	.byte	0x00, 0xf0, 0xa1, 0x03


	//----- nvinfo : EIATTR_SPARSE_MMA_MASK
	.align		4
.L_2472:
        /*0018*/ 	.byte	0x03, 0x50
        /*001a*/ 	.short	0x0000


	//----- nvinfo : EIATTR_MAXREG_COUNT
	.align		4
        /*001c*/ 	.byte	0x03, 0x1b
        /*001e*/ 	.short	0x00ff


	//----- nvinfo : EIATTR_ANNOTATIONS
	.align		4
        /*0020*/ 	.byte	0x04, 0x55
        /*0022*/ 	.short	(.L_2474 - .L_2473)


	//   ....[0]....
.L_2473:
        /* <DEDUP_REMOVED lines=92> */


	//----- nvinfo : EIATTR_MERCURY_ISA_VERSION
	.align		4
.L_2474:
        /*05d4*/ 	.byte	0x03, 0x5f
        /*05d6*/ 	.short	0x0101


	//----- nvinfo : EIATTR_COOP_GROUP_MASK_REGIDS
	.align		4
        /*05d8*/ 	.byte	0x04, 0x29
        /*05da*/ 	.short	(.L_2476 - .L_2475)


	//   ....[0]....
.L_2475:
        /*05dc*/ 	.word	0xffffffff


	//   ....[1]....
        /*05e0*/ 	.word	0xffffffff


	//   ....[2]....
        /*05e4*/ 	.word	0xffffffff


	//   ....[3]....
        /*05e8*/ 	.word	0xffffffff


	//   ....[4]....
        /*05ec*/ 	.word	0xffffffff


	//   ....[5]....
        /*05f0*/ 	.word	0xffffffff


	//   ....[6]....
        /*05f4*/ 	.word	0xffffffff


	//   ....[7]....
        /*05f8*/ 	.word	0xffffffff


	//   ....[8]....
        /*05fc*/ 	.word	0xffffffff


	//   ....[9]....
        /*0600*/ 	.word	0xffffffff


	//   ....[10]....
        /*0604*/ 	.word	0x05000000


	//   ....[11]....
        /*0608*/ 	.word	0x05000000


	//   ....[12]....
        /*060c*/ 	.word	0x05000000


	//   ....[13]....
        /*0610*/ 	.word	0x05000000


	//   ....[14]....
        /*0614*/ 	.word	0x05000000


	//   ....[15]....
        /*0618*/ 	.word	0x05000000


	//   ....[16]....
        /*061c*/ 	.word	0x05000000


	//   ....[17]....
        /*0620*/ 	.word	0x05000000


	//   ....[18]....
        /*0624*/ 	.word	0x05000000


	//   ....[19]....
        /*0628*/ 	.word	0x05000000


	//----- nvinfo : EIATTR_COOP_GROUP_INSTR_OFFSETS
	.align		4
.L_2476:
        /*062c*/ 	.byte	0x04, 0x28
        /*062e*/ 	.short	(.L_2478 - .L_2477)


	//   ....[0]....
.L_2477:
        /*0630*/ 	.word	0x000383d0


	//   ....[1]....
        /*0634*/ 	.word	0x00038410


	//   ....[2]....
        /*0638*/ 	.word	0x00038430


	//   ....[3]....
        /*063c*/ 	.word	0x00038450


	//   ....[4]....
        /*0640*/ 	.word	0x00038470


	//   ....[5]....
        /*0644*/ 	.word	0x00038cc0


	//   ....[6]....
        /*0648*/ 	.word	0x00038ce0


	//   ....[7]....
        /*064c*/ 	.word	0x00038d00


	//   ....[8]....
        /*0650*/ 	.word	0x00038d20


	//   ....[9]....
        /*0654*/ 	.word	0x00038d40


	//   ....[10]....
        /*0658*/ 	.word	0x0003a490


	//   ....[11]....
        /*065c*/ 	.word	0x0003a530


	//   ....[12]....
        /*0660*/ 	.word	0x0003a5a0


	//   ....[13]....
        /*0664*/ 	.word	0x0003a610


	//   ....[14]....
        /*0668*/ 	.word	0x0003a680


	//   ....[15]....
        /*066c*/ 	.word	0x0003af40


	//   ....[16]....
        /*0670*/ 	.word	0x0003afb0


	//   ....[17]....
        /*0674*/ 	.word	0x0003b020


	//   ....[18]....
        /*0678*/ 	.word	0x0003b090


	//   ....[19]....
        /*067c*/ 	.word	0x0003b100


	//----- nvinfo : EIATTR_VRC_CTA_INIT_COUNT
	.align		4
.L_2478:
        /*0680*/ 	.byte	0x02, 0x4a
	.zero		1
	.zero		1


	//----- nvinfo : EIATTR_EXIT_INSTR_OFFSETS
	.align		4
        /*0684*/ 	.byte	0x04, 0x1c
        /*0686*/ 	.short	(.L_2480 - .L_2479)


	//   ....[0]....
.L_2479:
        /*0688*/ 	.word	0x00001930


	//   ....[1]....
        /*068c*/ 	.word	0x0003a420


	//----- nvinfo : EIATTR_MAX_THREADS
	.align		4
.L_2480:
        /*0690*/ 	.byte	0x04, 0x05
        /*0692*/ 	.short	(.L_2482 - .L_2481)
.L_2481:
        /*0694*/ 	.word	0x00000080
        /*0698*/ 	.word	0x00000001
        /*069c*/ 	.word	0x00000001


	//----- nvinfo : EIATTR_CRS_STACK_SIZE
	.align		4
.L_2482:
        /*06a0*/ 	.byte	0x04, 0x1e
        /*06a2*/ 	.short	(.L_2484 - .L_2483)
.L_2483:
        /*06a4*/ 	.word	0x00000000


	//----- nvinfo : EIATTR_CBANK_PARAM_SIZE
	.align		4
.L_2484:
        /*06a8*/ 	.byte	0x03, 0x19
        /*06aa*/ 	.short	0x00e8


	//----- nvinfo : EIATTR_PARAM_CBANK
	.align		4
        /*06ac*/ 	.byte	0x04, 0x0a
        /*06ae*/ 	.short	(.L_2486 - .L_2485)
	.align		4
.L_2485:
        /*06b0*/ 	.word	index@(.nv.constant0._ZN10layer_norm13ln_fwd_kernelINS_13Kernel_traitsIf13__nv_bfloat16fS2_fjLj2048ELj1ELj4ELj1ELj16ENS_18Kernel_traits_baseILj2048EfS2_fS2_fjLj128EEEEELb1ELb1ELb1ELb0EEEvNS_9FwdParamsE)
        /*06b4*/ 	.short	0x0380
        /*06b6*/ 	.short	0x00e8


	//----- nvinfo : EIATTR_SW_WAR
	.align		4
.L_2486:
        /*06b8*/ 	.byte	0x04, 0x36
        /*06ba*/ 	.short	(.L_2488 - .L_2487)
.L_2487:
        /*06bc*/ 	.word	0x00000008
.L_2488:


//--------------------- .nv.info._ZN10layer_norm13ln_fwd_kernelINS_13Kernel_traitsIf13__nv_bfloat16fS2_fjLj2048ELj1ELj4ELj1ELj16ENS_18Kernel_traits_baseILj2048EfS2_fS2_fjLj128EEEEELb1ELb1ELb1ELb1EEEvNS_9FwdParamsE --------------------------
	.section	.nv.info._ZN10layer_norm13ln_fwd_kernelINS_13Kernel_traitsIf13__nv_bfloat16fS2_fjLj2048ELj1ELj4ELj1ELj16ENS_18Kernel_traits_baseILj2048EfS2_fS2_fjLj128EEEEELb1ELb1ELb1ELb1EEEvNS_9FwdParamsE,"",@"SHT_CUDA_INFO"
	.sectionflags	@""
	.align	4


	//----- nvinfo : EIATTR_CUDA_API_VERSION
	.align		4
        /*0000*/ 	.byte	0x04, 0x37
        /*0002*/ 	.short	(.L_2490 - .L_2489)
.L_2489:
        /*0004*/ 	.word	0x00000082


	//----- nvinfo : EIATTR_KPARAM_INFO
	.align		4
.L_2490:
        /*0008*/ 	.byte	0x04, 0x17
        /*000a*/ 	.short	(.L_2492 - .L_2491)
.L_2491:
        /*000c*/ 	.word	0x00000000
        /*0010*/ 	.short	0x0000
        /*0012*/ 	.short	0x0000
        /*0014*/ 	.byte	0x00, 0xf0, 0xa1, 0x03


	//----- nvinfo : EIATTR_SPARSE_MMA_MASK
	.align		4
.L_2492:
        /*0018*/ 	.byte	0x03, 0x50
        /*001a*/ 	.short	0x0000


	//----- nvinfo : EIATTR_MAXREG_COUNT
	.align		4
        /*001c*/ 	.byte	0x03, 0x1b
        /*001e*/ 	.short	0x00ff


	//----- nvinfo : EIATTR_ANNOTATIONS
	.align		4
        /*0020*/ 	.byte	0x04, 0x55
        /*0022*/ 	.short	(.L_2494 - .L_2493)


	//   ....[0]....
.L_2493:
        /* <DEDUP_REMOVED lines=46> */


	//----- nvinfo : EIATTR_MERCURY_ISA_VERSION
	.align		4
.L_2494:
        /*02f4*/ 	.byte	0x03, 0x5f
        /*02f6*/ 	.short	0x0101


	//----- nvinfo : EIATTR_COOP_GROUP_MASK_REGIDS
	.align		4
        /*02f8*/ 	.byte	0x04, 0x29
        /*02fa*/ 	.short	(.L_2496 - .L_2495)


	//   ....[0]....
.L_2495:
        /*02fc*/ 	.word	0xffffffff


	//   ....[1]....
        /*0300*/ 	.word	0xffffffff


	//   ....[2]....
        /*0304*/ 	.word	0xffffffff


	//   ....[3]....
        /*0308*/ 	.word	0xffffffff


	//   ....[4]....
        /*030c*/ 	.word	0xffffffff


	//   ....[5]....
        /*0310*/ 	.word	0xffffffff


	//   ....[6]....
        /*0314*/ 	.word	0xffffffff


	//   ....[7]....
        /*0318*/ 	.word	0xffffffff


	//   ....[8]....
        /*031c*/ 	.word	0xffffffff


	//   ....[9]....
        /*0320*/ 	.word	0xffffffff


	//   ....[10]....
        /*0324*/ 	.word	0x050000ea


	//   ....[11]....
        /*0328*/ 	.word	0x050000ea


	//   ....[12]....
        /*032c*/ 	.word	0x050000ea


	//   ....[13]....
        /*0330*/ 	.word	0x050000ea


	//   ....[14]....
        /*0334*/ 	.word	0x050000ea


	//   ....[15]....
        /*0338*/ 	.word	0x050000ea


	//   ....[16]....
        /*033c*/ 	.word	0x050000ea


	//   ....[17]....
        /*0340*/ 	.word	0x050000ea


	//   ....[18]....
        /*0344*/ 	.word	0x050000ea


	//   ....[19]....
        /*0348*/ 	.word	0x050000ea


	//----- nvinfo : EIATTR_COOP_GROUP_INSTR_OFFSETS
	.align		4
.L_2496:
        /*034c*/ 	.byte	0x04, 0x28
        /*034e*/ 	.short	(.L_2498 - .L_2497)


	//   ....[0]....
.L_2497:
        /*0350*/ 	.word	0x00037520


	//   ....[1]....
        /*0354*/ 	.word	0x00037550


	//   ....[2]....
        /*0358*/ 	.word	0x00037570


	//   ....[3]....
        /*035c*/ 	.word	0x00037590


	//   ....[4]....
        /*0360*/ 	.word	0x000375b0


	//   ....[5]....
        /*0364*/ 	.word	0x00037de0


	//   ....[6]....
        /*0368*/ 	.word	0x00037e00


	//   ....[7]....
        /*036c*/ 	.word	0x00037e20


	//   ....[8]....
        /*0370*/ 	.word	0x00037e40


	//   ....[9]....
        /*0374*/ 	.word	0x00037e60


	//   ....[10]....
        /*0378*/ 	.word	0x00039300


	//   ....[11]....
        /*037c*/ 	.word	0x000393a0


	//   ....[12]....
        /*0380*/ 	.word	0x00039410


	//   ....[13]....
        /*0384*/ 	.word	0x00039480


	//   ....[14]....
        /*0388*/ 	.word	0x000394f0


	//   ....[15]....
        /*038c*/ 	.word	0x00039d80


	//   ....[16]....
        /*0390*/ 	.word	0x00039df0


	//   ....[17]....
        /*0394*/ 	.word	0x00039e60


	//   ....[18]....
        /*0398*/ 	.word	0x00039ed0


	//   ....[19]....
        /*039c*/ 	.word	0x00039f40


	//----- nvinfo : EIATTR_VRC_CTA_INIT_COUNT
	.align		4
.L_2498:
        /*03a0*/ 	.byte	0x02, 0x4a
	.zero		1
	.zero		1


	//----- nvinfo : EIATTR_EXIT_INSTR_OFFSETS
	.align		4
        /*03a4*/ 	.byte	0x04, 0x1c
        /*03a6*/ 	.short	(.L_2500 - .L_2499)


	//   ....[0]....
.L_2499:
        /*03a8*/ 	.word	0x00000ce0


	//   ....[1]....
        /*03ac*/ 	.word	0x00039290


	//----- nvinfo : EIATTR_MAX_THREADS
	.align		4
.L_2500:
        /*03b0*/ 	.byte	0x04, 0x05
        /*03b2*/ 	.short	(.L_2502 - .L_2501)
.L_2501:
        /*03b4*/ 	.word	0x00000080
        /*03b8*/ 	.word	0x00000001
        /*03bc*/ 	.word	0x00000001


	//----- nvinfo : EIATTR_CRS_STACK_SIZE
	.align		4
.L_2502:
        /*03c0*/ 	.byte	0x04, 0x1e
        /*03c2*/ 	.short	(.L_2504 - .L_2503)
.L_2503:
        /*03c4*/ 	.word	0x00000000


	//----- nvinfo : EIATTR_CBANK_PARAM_SIZE
	.align		4
.L_2504:
        /*03c8*/ 	.byte	0x03, 0x19
        /*03ca*/ 	.short	0x00e8


	//----- nvinfo : EIATTR_PARAM_CBANK
	.align		4
        /*03cc*/ 	.byte	0x04, 0x0a
        /*03ce*/ 	.short	(.L_2506 - .L_2505)
	.align		4
.L_2505:
        /*03d0*/ 	.word	index@(.nv.constant0._ZN10layer_norm13ln_fwd_kernelINS_13Kernel_traitsIf13__nv_bfloat16fS2_fjLj2048ELj1ELj4ELj1ELj16ENS_18Kernel_traits_baseILj2048EfS2_fS2_fjLj128EEEEELb1ELb1ELb1ELb1EEEvNS_9FwdParamsE)
        /*03d4*/ 	.short	0x0380
        /*03d6*/ 	.short	0x00e8


	//----- nvinfo : EIATTR_SW_WAR
	.align		4
.L_2506:
        /*03d8*/ 	.byte	0x04, 0x36
        /*03da*/ 	.short	(.L_2508 - .L_2507)
.L_2507:
        /*03dc*/ 	.word	0x00000008
.L_2508:


//--------------------- .nv.info._ZN10layer_norm13ln_fwd_kernelINS_13Kernel_traitsIf6__halfS2_S2_fjLj2048ELj1ELj4ELj1ELj16ENS_18Kernel_traits_baseILj2048EfS2_S2_S2_fjLj128EEEEELb0ELb0ELb0ELb0EEEvNS_9FwdParamsE --------------------------
	.section	.nv.info._ZN10layer_norm13ln_fwd_kernelINS_13Kernel_traitsIf6__halfS2_S2_fjLj2048ELj1ELj4ELj1ELj16ENS_18Kernel_traits_baseILj2048EfS2_S2_S2_fjLj128EEEEELb0ELb0ELb0ELb0EEEvNS_9FwdParamsE,"",@"SHT_CUDA_INFO"
	.sectionflags	@""
	.align	4


	//----- nvinfo : EIATTR_CUDA_API_VERSION
	.align		4
        /*0000*/ 	.byte	0x04, 0x37
        /*0002*/ 	.short	(.L_2510 - .L_2509)
.L_2509:
        /*0004*/ 	.word	0x00000082


	//----- nvinfo : EIATTR_KPARAM_INFO
	.align		4
.L_2510:
        /*0008*/ 	.byte	0x04, 0x17
        /*000a*/ 	.short	(.L_2512 - .L_2511)
.L_2511:
        /*000c*/ 	.word	0x00000000
        /*0010*/ 	.short	0x0000
        /*0012*/ 	.short	0x0000
        /*0014*/ 	.byte	0x00, 0xf0, 0xa1, 0x03


	//----- nvinfo : EIATTR_SPARSE_MMA_MASK
	.align		4
.L_2512:
        /*0018*/ 	.byte	0x03, 0x50
        /*001a*/ 	.short	0x0000


	//----- nvinfo : EIATTR_MAXREG_COUNT
	.align		4
        /*001c*/ 	.byte	0x03, 0x1b
        /*001e*/ 	.short	0x00ff


	//----- nvinfo : EIATTR_MERCURY_ISA_VERSION
	.align		4
        /*0020*/ 	.byte	0x03, 0x5f
        /*0022*/ 	.short	0x0101


	//----- nvinfo : EIATTR_COOP_GROUP_MASK_REGIDS
	.align		4
        /*0024*/ 	.byte	0x04, 0x29
        /*0026*/ 	.short	(.L_2514 - .L_2513)


	//   ....[0]....
.L_2513:
        /*0028*/ 	.word	0xffffffff


	//   ....[1]....
        /*002c*/ 	.word	0xffffffff


	//   ....[2]....
        /*0030*/ 	.word	0xffffffff


	//   ....[3]....
        /*0034*/ 	.word	0xffffffff


	//   ....[4]....
        /*0038*/ 	.word	0xffffffff


	//   ....[5]....
        /*003c*/ 	.word	0xffffffff


	//   ....[6]....
        /*0040*/ 	.word	0xffffffff


	//   ....[7]....
        /*0044*/ 	.word	0xffffffff


	//   ....[8]....
        /*0048*/ 	.word	0xffffffff


	//   ....[9]....
        /*004c*/ 	.word	0xffffffff


	//   ....[10]....
        /*0050*/ 	.word	0x050000af


	//   ....[11]....
        /*0054*/ 	.word	0x050000af


	//   ....[12]....
        /*0058*/ 	.word	0x050000af


	//   ....[13]....
        /*005c*/ 	.word	0x050000af


	//   ....[14]....
        /*0060*/ 	.word	0x050000af


	//   ....[15]....
        /*0064*/ 	.word	0x050000af


	//   ....[16]....
        /*0068*/ 	.word	0x050000af


	//   ....[17]....
        /*006c*/ 	.word	0x050000af


	//   ....[18]....
        /*0070*/ 	.word	0x050000af


	//   ....[19]....
        /*0074*/ 	.word	0x050000af


	//----- nvinfo : EIATTR_COOP_GROUP_INSTR_OFFSETS
	.align		4
.L_2514:
        /*0078*/ 	.byte	0x04, 0x28
        /*007a*/ 	.short	(.L_2516 - .L_2515)


	//   ....[0]....
.L_2515:
        /*007c*/ 	.word	0x00003dd0


	//   ....[1]....
        /*0080*/ 	.word	0x00003e00


	//   ....[2]....
        /*0084*/ 	.word	0x00003e20


	//   ....[3]....
        /*0088*/ 	.word	0x00003e40


	//   ....[4]....
        /*008c*/ 	.word	0x00003e70


	//   ....[5]....
        /*0090*/ 	.word	0x000046d0


	//   ....[6]....
        /*0094*/ 	.word	0x000046f0


	//   ....[7]....
        /*0098*/ 	.word	0x00004710


	//   ....[8]....
        /*009c*/ 	.word	0x00004730


	//   ....[9]....
        /*00a0*/ 	.word	0x00004750


	//   ....[10]....
        /*00a4*/ 	.word	0x00005ae0


	//   ....[11]....
        /*00a8*/ 	.word	0x00005b80


	//   ....[12]....
        /*00ac*/ 	.word	0x00005bf0


	//   ....[13]....
        /*00b0*/ 	.word	0x00005c60


	//   ....[14]....
        /*00b4*/ 	.word	0x00005ce0


	//   ....[15]....
        /*00b8*/ 	.word	0x000065a0


	//   ....[16]....
        /*00bc*/ 	.word	0x00006610


	//   ....[17]....
        /*00c0*/ 	.word	0x00006680


	//   ....[18]....
        /*00c4*/ 	.word	0x000066f0


	//   ....[19]....
        /*00c8*/ 	.word	0x00006760


	//----- nvinfo : EIATTR_VRC_CTA_INIT_COUNT
	.align		4
.L_2516:
        /*00cc*/ 	.byte	0x02, 0x4a
	.zero		1
	.zero		1


	//----- nvinfo : EIATTR_EXIT_INSTR_OFFSETS
	.align		4
        /*00d0*/ 	.byte	0x04, 0x1c
        /*00d2*/ 	.short	(.L_2518 - .L_2517)


	//   ....[0]....
.L_2517:
        /*00d4*/ 	.word	0x00000b50


	//   ....[1]....
        /*00d8*/ 	.word	0x00005a70


	//----- nvinfo : EIATTR_MAX_THREADS
	.align		4
.L_2518:
        /*00dc*/ 	.byte	0x04, 0x05
        /*00de*/ 	.short	(.L_2520 - .L_2519)
.L_2519:
        /*00e0*/ 	.word	0x00000080
        /*00e4*/ 	.word	0x00000001
        /*00e8*/ 	.word	0x00000001


	//----- nvinfo : EIATTR_CRS_STACK_SIZE
	.align		4
.L_2520:
        /*00ec*/ 	.byte	0x04, 0x1e
        /*00ee*/ 	.short	(.L_2522 - .L_2521)
.L_2521:
        /*00f0*/ 	.word	0x00000000


	//----- nvinfo : EIATTR_CBANK_PARAM_SIZE
	.align		4
.L_2522:
        /*00f4*/ 	.byte	0x03, 0x19
        /*00f6*/ 	.short	0x00e8


	//----- nvinfo : EIATTR_PARAM_CBANK
	.align		4
        /*00f8*/ 	.byte	0x04, 0x0a
        /*00fa*/ 	.short	(.L_2524 - .L_2523)
	.align		4
.L_2523:
        /*00fc*/ 	.word	index@(.nv.constant0._ZN10layer_norm13ln_fwd_kernelINS_13Kernel_traitsIf6__halfS2_S2_fjLj2048ELj1ELj4ELj1ELj16ENS_18Kernel_traits_baseILj2048EfS2_S2_S2_fjLj128EEEEELb0ELb0ELb0ELb0EEEvNS_9FwdParamsE)
        /*0100*/ 	.short	0x0380
        /*0102*/ 	.short	0x00e8


	//----- nvinfo : EIATTR_SW_WAR
	.align		4
.L_2524:
        /*0104*/ 	.byte	0x04, 0x36
        /*0106*/ 	.short	(.L_2526 - .L_2525)
.L_2525:
        /*0108*/ 	.word	0x00000008
.L_2526:


//--------------------- .nv.info._ZN10layer_norm13ln_fwd_kernelINS_13Kernel_traitsIf6__halfS2_S2_fjLj2048ELj1ELj4ELj1ELj16ENS_18Kernel_traits_baseILj2048EfS2_S2_S2_fjLj128EEEEELb0ELb0ELb0ELb1EEEvNS_9FwdParamsE --------------------------
	.section	.nv.info._ZN10layer_norm13ln_fwd_kernelINS_13Kernel_traitsIf6__halfS2_S2_fjLj2048ELj1ELj4ELj1ELj16ENS_18Kernel_traits_baseILj2048EfS2_S2_S2_fjLj128EEEEELb0ELb0ELb0ELb1EEEvNS_9FwdParamsE,"",@"SHT_CUDA_INFO"
	.sectionflags	@""
	.align	4


	//----- nvinfo : EIATTR_CUDA_API_VERSION
	.align		4
        /*0000*/ 	.byte	0x04, 0x37
        /*0002*/ 	.short	(.L_2528 - .L_2527)
.L_2527:
        /*0004*/ 	.word	0x00000082


	//----- nvinfo : EIATTR_KPARAM_INFO
	.align		4
.L_2528:
        /*0008*/ 	.byte	0x04, 0x17
        /*000a*/ 	.short	(.L_2530 - .L_2529)
.L_2529:
        /*000c*/ 	.word	0x00000000
        /*0010*/ 	.short	0x0000
        /*0012*/ 	.short	0x0000
        /*0014*/ 	.byte	0x00, 0xf0, 0xa1, 0x03


	//----- nvinfo : EIATTR_SPARSE_MMA_MASK
	.align		4
.L_2530:
        /*0018*/ 	.byte	0x03, 0x50
        /*001a*/ 	.short	0x0000


	//----- nvinfo : EIATTR_MAXREG_COUNT
	.align		4
        /*001c*/ 	.byte	0x03, 0x1b
        /*001e*/ 	.short	0x00ff


	//----- nvinfo : EIATTR_MERCURY_ISA_VERSION
	.align		4
        /*0020*/ 	.byte	0x03, 0x5f
        /*0022*/ 	.short	0x0101


	//----- nvinfo : EIATTR_COOP_GROUP_MASK_REGIDS
	.align		4
        /*0024*/ 	.byte	0x04, 0x29
        /*0026*/ 	.short	(.L_2532 - .L_2531)


	//   ....[0]....
.L_2531:
        /*0028*/ 	.word	0xffffffff


	//   ....[1]....
        /*002c*/ 	.word	0xffffffff


	//   ....[2]....
        /*0030*/ 	.word	0xffffffff


	//   ....[3]....
        /*0034*/ 	.word	0xffffffff


	//   ....[4]....
        /*0038*/ 	.word	0xffffffff


	//   ....[5]....
        /*003c*/ 	.word	0xffffffff


	//   ....[6]....
        /*0040*/ 	.word	0xffffffff


	//   ....[7]....
        /*0044*/ 	.word	0xffffffff


	//   ....[8]....
        /*0048*/ 	.word	0xffffffff


	//   ....[9]....
        /*004c*/ 	.word	0xffffffff


	//   ....[10]....
        /*0050*/ 	.word	0x050000ce


	//   ....[11]....
        /*0054*/ 	.word	0x050000ce


	//   ....[12]....
        /*0058*/ 	.word	0x050000ce


	//   ....[13]....
        /*005c*/ 	.word	0x050000ce


	//   ....[14]....
        /*0060*/ 	.word	0x050000ce


	//   ....[15]....
        /*0064*/ 	.word	0x050000ce


	//   ....[16]....
        /*0068*/ 	.word	0x050000ce


	//   ....[17]....
        /*006c*/ 	.word	0x050000ce


	//   ....[18]....
        /*0070*/ 	.word	0x050000ce


	//   ....[19]....
        /*0074*/ 	.word	0x050000ce


	//----- nvinfo : EIATTR_COOP_GROUP_INSTR_OFFSETS
	.align		4
.L_2532:
        /*0078*/ 	.byte	0x04, 0x28
        /*007a*/ 	.short	(.L_2534 - .L_2533)


	//   ....[0]....
.L_2533:
        /*007c*/ 	.word	0x00003370


	//   ....[1]....
        /*0080*/ 	.word	0x00003390


	//   ....[2]....
        /*0084*/ 	.word	0x000033b0


	//   ....[3]....
        /*0088*/ 	.word	0x000033d0


	//   ....[4]....
        /*008c*/ 	.word	0x00003400


	//   ....[5]....
        /*0090*/ 	.word	0x00003c30


	//   ....[6]....
        /*0094*/ 	.word	0x00003c50


	//   ....[7]....
        /*0098*/ 	.word	0x00003c70


	//   ....[8]....
        /*009c*/ 	.word	0x00003c90


	//   ....[9]....
        /*00a0*/ 	.word	0x00003cb0


	//   ....[10]....
        /*00a4*/ 	.word	0x00004d60


	//   ....[11]....
        /*00a8*/ 	.word	0x00004e00


	//   ....[12]....
        /*00ac*/ 	.word	0x00004e70


	//   ....[13]....
        /*00b0*/ 	.word	0x00004ee0


	//   ....[14]....
        /*00b4*/ 	.word	0x00004f60


	//   ....[15]....
        /*00b8*/ 	.word	0x000057e0


	//   ....[16]....
        /*00bc*/ 	.word	0x00005850


	//   ....[17]....
        /*00c0*/ 	.word	0x000058c0


	//   ....[18]....
        /*00c4*/ 	.word	0x00005930


	//   ....[19]....
        /*00c8*/ 	.word	0x000059a0


	//----- nvinfo : EIATTR_VRC_CTA_INIT_COUNT
	.align		4
.L_2534:
        /*00cc*/ 	.byte	0x02, 0x4a
	.zero		1
	.zero		1


	//----- nvinfo : EIATTR_EXIT_INSTR_OFFSETS
	.align		4
        /*00d0*/ 	.byte	0x04, 0x1c
        /*00d2*/ 	.short	(.L_2536 - .L_2535)


	//   ....[0]....
.L_2535:
        /*00d4*/ 	.word	0x00000690


	//   ....[1]....
        /*00d8*/ 	.word	0x00004cf0


	//----- nvinfo : EIATTR_MAX_THREADS
	.align		4
.L_2536:
        /*00dc*/ 	.byte	0x04, 0x05
        /*00de*/ 	.short	(.L_2538 - .L_2537)
.L_2537:
        /*00e0*/ 	.word	0x00000080
        /*00e4*/ 	.word	0x00000001
        /*00e8*/ 	.word	0x00000001


	//----- nvinfo : EIATTR_CRS_STACK_SIZE
	.align		4
.L_2538:
        /*00ec*/ 	.byte	0x04, 0x1e
        /*00ee*/ 	.short	(.L_2540 - .L_2539)
.L_2539:
        /*00f0*/ 	.word	0x00000000


	//----- nvinfo : EIATTR_CBANK_PARAM_SIZE
	.align		4
.L_2540:
        /*00f4*/ 	.byte	0x03, 0x19
        /*00f6*/ 	.short	0x00e8


	//----- nvinfo : EIATTR_PARAM_CBANK
	.align		4
        /*00f8*/ 	.byte	0x04, 0x0a
        /*00fa*/ 	.short	(.L_2542 - .L_2541)
	.align		4
.L_2541:
        /*00fc*/ 	.word	index@(.nv.constant0._ZN10layer_norm13ln_fwd_kernelINS_13Kernel_traitsIf6__halfS2_S2_fjLj2048ELj1ELj4ELj1ELj16ENS_18Kernel_traits_baseILj2048EfS2_S2_S2_fjLj128EEEEELb0ELb0ELb0ELb1EEEvNS_9FwdParamsE)
        /*0100*/ 	.short	0x0380
        /*0102*/ 	.short	0x00e8


	//----- nvinfo : EIATTR_SW_WAR
	.align		4
.L_2542:
        /*0104*/ 	.byte	0x04, 0x36
        /*0106*/ 	.short	(.L_2544 - .L_2543)
.L_2543:
        /*0108*/ 	.word	0x00000008
.L_2544:


//--------------------- .nv.info._ZN10layer_norm13ln_fwd_kernelINS_13Kernel_traitsIf6__halfS2_S2_fjLj2048ELj1ELj4ELj1ELj16ENS_18Kernel_traits_baseILj2048EfS2_S2_S2_fjLj128EEEEELb0ELb0ELb1ELb0EEEvNS_9FwdParamsE --------------------------
	.section	.nv.info._ZN10layer_norm13ln_fwd_kernelINS_13Kernel_traitsIf6__halfS2_S2_fjLj2048ELj1ELj4ELj1ELj16ENS_18Kernel_traits_baseILj2048EfS2_S2_S2_fjLj128EEEEELb0ELb0ELb1ELb0EEEvNS_9FwdParamsE,"",@"SHT_CUDA_INFO"
	.sectionflags	@""
	.align	4


	//----- nvinfo : EIATTR_CUDA_API_VERSION
	.align		4
        /*0000*/ 	.byte	0x04, 0x37
        /*0002*/ 	.short	(.L_2546 - .L_2545)
.L_2545:
        /*0004*/ 	.word	0x00000082


	//----- nvinfo : EIATTR_KPARAM_INFO
	.align		4
.L_2546:
        /*0008*/ 	.byte	0x04, 0x17
        /*000a*/ 	.short	(.L_2548 - .L_2547)
.L_2547:
        /*000c*/ 	.word	0x00000000
        /*0010*/ 	.short	0x0000
        /*0012*/ 	.short	0x0000
        /*0014*/ 	.byte	0x00, 0xf0, 0xa1, 0x03


	//----- nvinfo : EIATTR_SPARSE_MMA_MASK
	.align		4
.L_2548:
        /*0018*/ 	.byte	0x03, 0x50
        /*001a*/ 	.short	0x0000


	//----- nvinfo : EIATTR_MAXREG_COUNT
	.align		4
        /*001c*/ 	.byte	0x03, 0x1b
        /*001e*/ 	.short	0x00ff


	//----- nvinfo : EIATTR_MERCURY_ISA_VERSION
	.align		4
        /*0020*/ 	.byte	0x03, 0x5f
        /*0022*/ 	.short	0x0101


	//----- nvinfo : EIATTR_COOP_GROUP_MASK_REGIDS
	.align		4
        /*0024*/ 	.byte	0x04, 0x29
        /*0026*/ 	.short	(.L_2550 - .L_2549)


	//   ....[0]....
.L_2549:
        /*0028*/ 	.word	0xffffffff


	//   ....[1]....
        /*002c*/ 	.word	0xffffffff


	//   ....[2]....
        /*0030*/ 	.word	0xffffffff


	//   ....[3]....
        /*0034*/ 	.word	0xffffffff


	//   ....[4]....
        /*0038*/ 	.word	0xffffffff


	//   ....[5]....
        /*003c*/ 	.word	0xffffffff


	//   ....[6]....
        /*0040*/ 	.word	0xffffffff


	//   ....[7]....
        /*0044*/ 	.word	0xffffffff


	//   ....[8]....
        /*0048*/ 	.word	0xffffffff


	//   ....[9]....
        /*004c*/ 	.word	0xffffffff


	//   ....[10]....
        /*0050*/ 	.word	0x050000d4


	//   ....[11]....
        /*0054*/ 	.word	0x050000d4


	//   ....[12]....
        /*0058*/ 	.word	0x050000d4


	//   ....[13]....
        /*005c*/ 	.word	0x050000d4


	//   ....[14]....
        /*0060*/ 	.word	0x050000d4


	//   ....[15]....
        /*0064*/ 	.word	0x050000d4


	//   ....[16]....
        /*0068*/ 	.word	0x050000d4


	//   ....[17]....
        /*006c*/ 	.word	0x050000d4


	//   ....[18]....
        /*0070*/ 	.word	0x050000d4


	//   ....[19]....
        /*0074*/ 	.word	0x050000d4


	//----- nvinfo : EIATTR_COOP_GROUP_INSTR_OFFSETS
	.align		4
.L_2550:
        /*0078*/ 	.byte	0x04, 0x28
        /*007a*/ 	.short	(.L_2552 - .L_2551)


	//   ....[0]....
.L_2551:
        /*007c*/ 	.word	0x00004980


	//   ....[1]....
        /*0080*/ 	.word	0x000049b0


	//   ....[2]....
        /*0084*/ 	.word	0x000049d0


	//   ....[3]....
        /*0088*/ 	.word	0x000049f0


	//   ....[4]....
        /*008c*/ 	.word	0x00004a20


	//   ....[5]....
        /*0090*/ 	.word	0x00005270


	//   ....[6]....
        /*0094*/ 	.word	0x00005290


	//   ....[7]....
        /*0098*/ 	.word	0x000052b0


	//   ....[8]....
        /*009c*/ 	.word	0x000052d0


	//   ....[9]....
        /*00a0*/ 	.word	0x000052f0


	//   ....[10]....
        /*00a4*/ 	.word	0x00006700


	//   ....[11]....
        /*00a8*/ 	.word	0x000067a0


	//   ....[12]....
        /*00ac*/ 	.word	0x00006810


	//   ....[13]....
        /*00b0*/ 	.word	0x00006880


	//   ....[14]....
        /*00b4*/ 	.word	0x00006900


	//   ....[15]....
        /*00b8*/ 	.word	0x000071b0


	//   ....[16]....
        /*00bc*/ 	.word	0x00007220


	//   ....[17]....
        /*00c0*/ 	.word	0x00007290


	//   ....[18]....
        /*00c4*/ 	.word	0x00007300


	//   ....[19]....
        /*00c8*/ 	.word	0x00007370


	//----- nvinfo : EIATTR_VRC_CTA_INIT_COUNT
	.align		4
.L_2552:
        /*00cc*/ 	.byte	0x02, 0x4a
	.zero		1
	.zero		1


	//----- nvinfo : EIATTR_EXIT_INSTR_OFFSETS
	.align		4
        /*00d0*/ 	.byte	0x04, 0x1c
        /*00d2*/ 	.short	(.L_2554 - .L_2553)


	//   ....[0]....
.L_2553:
        /*00d4*/ 	.word	0x00000b90


	//   ....[1]....
        /*00d8*/ 	.word	0x00006690


	//----- nvinfo : EIATTR_MAX_THREADS
	.align		4
.L_2554:
        /*00dc*/ 	.byte	0x04, 0x05
        /*00de*/ 	.short	(.L_2556 - .L_2555)
.L_2555:
        /*00e0*/ 	.word	0x00000080
        /*00e4*/ 	.word	0x00000001
        /*00e8*/ 	.word	0x00000001


	//----- nvinfo : EIATTR_CRS_STACK_SIZE
	.align		4
.L_2556:
        /*00ec*/ 	.byte	0x04, 0x1e
        /*00ee*/ 	.short	(.L_2558 - .L_2557)
.L_2557:
        /*00f0*/ 	.word	0x00000000


	//----- nvinfo : EIATTR_CBANK_PARAM_SIZE
	.align		4
.L_2558:
        /*00f4*/ 	.byte	0x03, 0x19
        /*00f6*/ 	.short	0x00e8


	//----- nvinfo : EIATTR_PARAM_CBANK
	.align		4
        /*00f8*/ 	.byte	0x04, 0x0a
        /*00fa*/ 	.short	(.L_2560 - .L_2559)
	.align		4
.L_2559:
        /*00fc*/ 	.word	index@(.nv.constant0._ZN10layer_norm13ln_fwd_kernelINS_13Kernel_traitsIf6__halfS2_S2_fjLj2048ELj1ELj4ELj1ELj16ENS_18Kernel_traits_baseILj2048EfS2_S2_S2_fjLj128EEEEELb0ELb0ELb1ELb0EEEvNS_9FwdParamsE)
        /*0100*/ 	.short	0x0380
        /*0102*/ 	.short	0x00e8


	//----- nvinfo : EIATTR_SW_WAR
	.align		4
.L_2560:
        /*0104*/ 	.byte	0x04, 0x36
        /*0106*/ 	.short	(.L_2562 - .L_2561)
.L_2561:
        /*0108*/ 	.word	0x00000008
.L_2562:


//--------------------- .nv.info._ZN10layer_norm13ln_fwd_kernelINS_13Kernel_traitsIf6__halfS2_S2_fjLj2048ELj1ELj4ELj1ELj16ENS_18Kernel_traits_baseILj2048EfS2_S2_S2_fjLj128EEEEELb0ELb0ELb1ELb1EEEvNS_9FwdParamsE --------------------------
	.section	.nv.info._ZN10layer_norm13ln_fwd_kernelINS_13Kernel_traitsIf6__halfS2_S2_fjLj2048ELj1ELj4ELj1ELj16ENS_18Kernel_traits_baseILj2048EfS2_S2_S2_fjLj128EEEEELb0ELb0ELb1ELb1EEEvNS_9FwdParamsE,"",@"SHT_CUDA_INFO"
	.sectionflags	@""
	.align	4


	//----- nvinfo : EIATTR_CUDA_API_VERSION
	.align		4
        /*0000*/ 	.byte	0x04, 0x37
        /*0002*/ 	.short	(.L_2564 - .L_2563)
.L_2563:
        /*0004*/ 	.word	0x00000082


	//----- nvinfo : EIATTR_KPARAM_INFO
	.align		4
.L_2564:
        /*0008*/ 	.byte	0x04, 0x17
        /*000a*/ 	.short	(.L_2566 - .L_2565)
.L_2565:
        /*000c*/ 	.word	0x00000000
        /*0010*/ 	.short	0x0000
        /*0012*/ 	.short	0x0000
        /*0014*/ 	.byte	0x00, 0xf0, 0xa1, 0x03


	//----- nvinfo : EIATTR_SPARSE_MMA_MASK
	.align		4
.L_2566:
        /*0018*/ 	.byte	0x03, 0x50
        /*001a*/ 	.short	0x0000


	//----- nvinfo : EIATTR_MAXREG_COUNT
	.align		4
        /*001c*/ 	.byte	0x03, 0x1b
        /*001e*/ 	.short	0x00ff


	//----- nvinfo : EIATTR_MERCURY_ISA_VERSION
	.align		4
        /*0020*/ 	.byte	0x03, 0x5f
        /*0022*/ 	.short	0x0101


	//----- nvinfo : EIATTR_COOP_GROUP_MASK_REGIDS
	.align		4
        /*0024*/ 	.byte	0x04, 0x29
        /*0026*/ 	.short	(.L_2568 - .L_2567)


	//   ....[0]....
.L_2567:
        /*0028*/ 	.word	0xffffffff


	//   ....[1]....
        /*002c*/ 	.word	0xffffffff


	//   ....[2]....
        /*0030*/ 	.word	0xffffffff


	//   ....[3]....
        /*0034*/ 	.word	0xffffffff


	//   ....[4]....
        /*0038*/ 	.word	0xffffffff


	//   ....[5]....
        /*003c*/ 	.word	0xffffffff


	//   ....[6]....
        /*0040*/ 	.word	0xffffffff


	//   ....[7]....
        /*0044*/ 	.word	0xffffffff


	//   ....[8]....
        /*0048*/ 	.word	0xffffffff


	//   ....[9]....
        /*004c*/ 	.word	0xffffffff


	//   ....[10]....
        /*0050*/ 	.word	0x050000d2


	//   ....[11]....
        /*0054*/ 	.word	0x050000d2


	//   ....[12]....
        /*0058*/ 	.word	0x050000d2


	//   ....[13]....
        /*005c*/ 	.word	0x050000d2


	//   ....[14]....
        /*0060*/ 	.word	0x050000d2


	//   ....[15]....
        /*0064*/ 	.word	0x050000d2


	//   ....[16]....
        /*0068*/ 	.word	0x050000d2


	//   ....[17]....
        /*006c*/ 	.word	0x050000d2


	//   ....[18]....
        /*0070*/ 	.word	0x050000d2


	//   ....[19]....
        /*0074*/ 	.word	0x050000d2


	//----- nvinfo : EIATTR_COOP_GROUP_INSTR_OFFSETS
	.align		4
.L_2568:
        /*0078*/ 	.byte	0x04, 0x28
        /*007a*/ 	.short	(.L_2570 - .L_2569)


	//   ....[0]....
.L_2569:
        /*007c*/ 	.word	0x00003d00


	//   ....[1]....
        /*0080*/ 	.word	0x00003d30


	//   ....[2]....
        /*0084*/ 	.word	0x00003d50


	//   ....[3]....
        /*0088*/ 	.word	0x00003d70


	//   ....[4]....
        /*008c*/ 	.word	0x00003d90


	//   ....[5]....
        /*0090*/ 	.word	0x000045c0


	//   ....[6]....
        /*0094*/ 	.word	0x000045e0


	//   ....[7]....
        /*0098*/ 	.word	0x00004600


	//   ....[8]....
        /*009c*/ 	.word	0x00004620


	//   ....[9]....
        /*00a0*/ 	.word	0x00004640


	//   ....[10]....
        /*00a4*/ 	.word	0x00005800


	//   ....[11]....
        /*00a8*/ 	.word	0x000058b0


	//   ....[12]....
        /*00ac*/ 	.word	0x00005920


	//   ....[13]....
        /*00b0*/ 	.word	0x00005990


	//   ....[14]....
        /*00b4*/ 	.word	0x00005a00


	//   ....[15]....
        /*00b8*/ 	.word	0x00006280


	//   ....[16]....
        /*00bc*/ 	.word	0x000062f0


	//   ....[17]....
        /*00c0*/ 	.word	0x00006360


	//   ....[18]....
        /*00c4*/ 	.word	0x000063d0


	//   ....[19]....
        /*00c8*/ 	.word	0x00006440


	//----- nvinfo : EIATTR_VRC_CTA_INIT_COUNT
	.align		4
.L_2570:
        /*00cc*/ 	.byte	0x02, 0x4a
	.zero		1
	.zero		1


	//----- nvinfo : EIATTR_EXIT_INSTR_OFFSETS
	.align		4
        /*00d0*/ 	.byte	0x04, 0x1c
        /*00d2*/ 	.short	(.L_2572 - .L_2571)


	//   ....[0]....
.L_2571:
        /*00d4*/ 	.word	0x00000680


	//   ....[1]....
        /*00d8*/ 	.word	0x00005790


	//----- nvinfo : EIATTR_MAX_THREADS
	.align		4
.L_2572:
        /*00dc*/ 	.byte	0x04, 0x05
        /*00de*/ 	.short	(.L_2574 - .L_2573)
.L_2573:
        /*00e0*/ 	.word	0x00000080
        /*00e4*/ 	.word	0x00000001
        /*00e8*/ 	.word	0x00000001


	//----- nvinfo : EIATTR_CRS_STACK_SIZE
	.align		4
.L_2574:
        /*00ec*/ 	.byte	0x04, 0x1e
        /*00ee*/ 	.short	(.L_2576 - .L_2575)
.L_2575:
        /*00f0*/ 	.word	0x00000000


	//----- nvinfo : EIATTR_CBANK_PARAM_SIZE
	.align		4
.L_2576:
        /*00f4*/ 	.byte	0x03, 0x19
        /*00f6*/ 	.short	0x00e8


	//----- nvinfo : EIATTR_PARAM_CBANK
	.align		4
        /*00f8*/ 	.byte	0x04, 0x0a
        /*00fa*/ 	.short	(.L_2578 - .L_2577)
	.align		4
.L_2577:
        /*00fc*/ 	.word	index@(.nv.constant0._ZN10layer_norm13ln_fwd_kernelINS_13Kernel_traitsIf6__halfS2_S2_fjLj2048ELj1ELj4ELj1ELj16ENS_18Kernel_traits_baseILj2048EfS2_S2_S2_fjLj128EEEEELb0ELb0ELb1ELb1EEEvNS_9FwdParamsE)
        /*0100*/ 	.short	0x0380
        /*0102*/ 	.short	0x00e8


	//----- nvinfo : EIATTR_SW_WAR
	.align		4
.L_2578:
        /*0104*/ 	.byte	0x04, 0x36
        /*0106*/ 	.short	(.L_2580 - .L_2579)
.L_2579:
        /*0108*/ 	.word	0x00000008
.L_2580:


//--------------------- .nv.info._ZN10layer_norm13ln_fwd_kernelINS_13Kernel_traitsIf6__halfS2_S2_fjLj2048ELj1ELj4ELj1ELj16ENS_18Kernel_traits_baseILj2048EfS2_S2_S2_fjLj128EEEEELb0ELb1ELb0ELb0EEEvNS_9FwdParamsE --------------------------
	.section	.nv.info._ZN10layer_norm13ln_fwd_kernelINS_13Kernel_traitsIf6__halfS2_S2_fjLj2048ELj1ELj4ELj1ELj16ENS_18Kernel_traits_baseILj2048EfS2_S2_S2_fjLj128EEEEELb0ELb1ELb0ELb0EEEvNS_9FwdParamsE,"",@"SHT_CUDA_INFO"
	.sectionflags	@""
	.align	4


	//----- nvinfo : EIATTR_CUDA_API_VERSION
	.align		4
        /*0000*/ 	.byte	0x04, 0x37
        /*0002*/ 	.short	(.L_2582 - .L_2581)
.L_2581:
        /*0004*/ 	.word	0x00000082


	//----- nvinfo : EIATTR_KPARAM_INFO
	.align		4
.L_2582:
        /*0008*/ 	.byte	0x04, 0x17
        /*000a*/ 	.short	(.L_2584 - .L_2583)
.L_2583:
        /*000c*/ 	.word	0x00000000
        /*0010*/ 	.short	0x0000
        /*0012*/ 	.short	0x0000
        /*0014*/ 	.byte	0x00, 0xf0, 0xa1, 0x03


	//----- nvinfo : EIATTR_SPARSE_MMA_MASK
	.align		4
.L_2584:
        /*0018*/ 	.byte	0x03, 0x50
        /*001a*/ 	.short	0x0000


	//----- nvinfo : EIATTR_MAXREG_COUNT
	.align		4
        /*001c*/ 	.byte	0x03, 0x1b
        /*001e*/ 	.short	0x00ff


	//----- nvinfo : EIATTR_ANNOTATIONS
	.align		4
        /*0020*/ 	.byte	0x04, 0x55
        /*0022*/ 	.short	(.L_2586 - .L_2585)


	//   ....[0]....
.L_2585:
        /* <DEDUP_REMOVED lines=56> */


	//----- nvinfo : EIATTR_MERCURY_ISA_VERSION
	.align		4
.L_2586:
        /*0394*/ 	.byte	0x03, 0x5f
        /*0396*/ 	.short	0x0101


	//----- nvinfo : EIATTR_COOP_GROUP_MASK_REGIDS
	.align		4
        /*0398*/ 	.byte	0x04, 0x29
        /*039a*/ 	.short	(.L_2588 - .L_2587)


	//   ....[0]....
.L_2587:
        /*039c*/ 	.word	0xffffffff


	//   ....[1]....
        /*03a0*/ 	.word	0xffffffff


	//   ....[2]....
        /*03a4*/ 	.word	0xffffffff


	//   ....[3]....
        /*03a8*/ 	.word	0xffffffff


	//   ....[4]....
        /*03ac*/ 	.word	0xffffffff


	//   ....[5]....
        /*03b0*/ 	.word	0xffffffff


	//   ....[6]....
        /*03b4*/ 	.word	0xffffffff


	//   ....[7]....
        /*03b8*/ 	.word	0xffffffff


	//   ....[8]....
        /*03bc*/ 	.word	0xffffffff


	//   ....[9]....
        /*03c0*/ 	.word	0xffffffff


	//   ....[10]....
        /*03c4*/ 	.word	0x05000084


	//   ....[11]....
        /*03c8*/ 	.word	0x05000084


	//   ....[12]....
        /*03cc*/ 	.word	0x05000084


	//   ....[13]....
        /*03d0*/ 	.word	0x05000084


	//   ....[14]....
        /*03d4*/ 	.word	0x05000084


	//   ....[15]....
        /*03d8*/ 	.word	0x05000084


	//   ....[16]....
        /*03dc*/ 	.word	0x05000084


	//   ....[17]....
        /*03e0*/ 	.word	0x05000084


	//   ....[18]....
        /*03e4*/ 	.word	0x05000084


	//   ....[19]....
        /*03e8*/ 	.word	0x05000084


	//----- nvinfo : EIATTR_COOP_GROUP_INSTR_OFFSETS
	.align		4
.L_2588:
        /*03ec*/ 	.byte	0x04, 0x28
        /*03ee*/ 	.short	(.L_2590 - .L_2589)


	//   ....[0]....
.L_2589:
        /*03f0*/ 	.word	0x00004480


	//   ....[1]....
        /*03f4*/ 	.word	0x000044c0


	//   ....[2]....
        /*03f8*/ 	.word	0x000044e0


	//   ....[3]....
        /*03fc*/ 	.word	0x00004500


	//   ....[4]....
        /*0400*/ 	.word	0x00004520


	//   ....[5]....
        /*0404*/ 	.word	0x00004d70


	//   ....[6]....
        /*0408*/ 	.word	0x00004d90


	//   ....[7]....
        /*040c*/ 	.word	0x00004db0


	//   ....[8]....
        /*0410*/ 	.word	0x00004dd0


	//   ....[9]....
        /*0414*/ 	.word	0x00004df0


	//   ....[10]....
        /*0418*/ 	.word	0x00006460


	//   ....[11]....
        /*041c*/ 	.word	0x00006500


	//   ....[12]....
        /*0420*/ 	.word	0x00006570


	//   ....[13]....
        /*0424*/ 	.word	0x000065e0


	//   ....[14]....
        /*0428*/ 	.word	0x00006650


	//   ....[15]....
        /*042c*/ 	.word	0x00006f10


	//   ....[16]....
        /*0430*/ 	.word	0x00006f80


	//   ....[17]....
        /*0434*/ 	.word	0x00006ff0


	//   ....[18]....
        /*0438*/ 	.word	0x00007060


	//   ....[19]....
        /*043c*/ 	.word	0x000070d0


	//----- nvinfo : EIATTR_VRC_CTA_INIT_COUNT
	.align		4
.L_2590:
        /*0440*/ 	.byte	0x02, 0x4a
	.zero		1
	.zero		1


	//----- nvinfo : EIATTR_EXIT_INSTR_OFFSETS
	.align		4
        /*0444*/ 	.byte	0x04, 0x1c
        /*0446*/ 	.short	(.L_2592 - .L_2591)


	//   ....[0]....
.L_2591:
        /*0448*/ 	.word	0x00001340


	//   ....[1]....
        /*044c*/ 	.word	0x000063f0


	//----- nvinfo : EIATTR_MAX_THREADS
	.align		4
.L_2592:
        /*0450*/ 	.byte	0x04, 0x05
        /*0452*/ 	.short	(.L_2594 - .L_2593)
.L_2593:
        /*0454*/ 	.word	0x00000080
        /*0458*/ 	.word	0x00000001
        /*045c*/ 	.word	0x00000001


	//----- nvinfo : EIATTR_CRS_STACK_SIZE
	.align		4
.L_2594:
        /*0460*/ 	.byte	0x04, 0x1e
        /*0462*/ 	.short	(.L_2596 - .L_2595)
.L_2595:
        /*0464*/ 	.word	0x00000000


	//----- nvinfo : EIATTR_CBANK_PARAM_SIZE
	.align		4
.L_2596:
        /*0468*/ 	.byte	0x03, 0x19
        /*046a*/ 	.short	0x00e8


	//----- nvinfo : EIATTR_PARAM_CBANK
	.align		4
        /*046c*/ 	.byte	0x04, 0x0a
        /*046e*/ 	.short	(.L_2598 - .L_2597)
	.align		4
.L_2597:
        /*0470*/ 	.word	index@(.nv.constant0._ZN10layer_norm13ln_fwd_kernelINS_13Kernel_traitsIf6__halfS2_S2_fjLj2048ELj1ELj4ELj1ELj16ENS_18Kernel_traits_baseILj2048EfS2_S2_S2_fjLj128EEEEELb0ELb1ELb0ELb0EEEvNS_9FwdParamsE)
        /*0474*/ 	.short	0x0380
        /*0476*/ 	.short	0x00e8


	//----- nvinfo : EIATTR_SW_WAR
	.align		4
.L_2598:
        /*0478*/ 	.byte	0x04, 0x36
        /*047a*/ 	.short	(.L_2600 - .L_2599)
.L_2599:
        /*047c*/ 	.word	0x00000008
.L_2600:


//--------------------- .nv.info._ZN10layer_norm13ln_fwd_kernelINS_13Kernel_traitsIf6__halfS2_S2_fjLj2048ELj1ELj4ELj1ELj16ENS_18Kernel_traits_baseILj2048EfS2_S2_S2_fjLj128EEEEELb0ELb1ELb0ELb1EEEvNS_9FwdParamsE --------------------------
	.section	.nv.info._ZN10layer_norm13ln_fwd_kernelINS_13Kernel_traitsIf6__halfS2_S2_fjLj2048ELj1ELj4ELj1ELj16ENS_18Kernel_traits_baseILj2048EfS2_S2_S2_fjLj128EEEEELb0ELb1ELb0ELb1EEEvNS_9FwdParamsE,"",@"SHT_CUDA_INFO"
	.sectionflags	@""
	.align	4


	//----- nvinfo : EIATTR_CUDA_API_VERSION
	.align		4
        /*0000*/ 	.byte	0x04, 0x37
        /*0002*/ 	.short	(.L_2602 - .L_2601)
.L_2601:
        /*0004*/ 	.word	0x00000082


	//----- nvinfo : EIATTR_KPARAM_INFO
	.align		4
.L_2602:
        /*0008*/ 	.byte	0x04, 0x17
        /*000a*/ 	.short	(.L_2604 - .L_2603)
.L_2603:
        /*000c*/ 	.word	0x00000000
        /*0010*/ 	.short	0x0000
        /*0012*/ 	.short	0x0000
        /*0014*/ 	.byte	0x00, 0xf0, 0xa1, 0x03


	//----- nvinfo : EIATTR_SPARSE_MMA_MASK
	.align		4
.L_2604:
        /*0018*/ 	.byte	0x03, 0x50
        /*001a*/ 	.short	0x0000


	//----- nvinfo : EIATTR_MAXREG_COUNT
	.align		4
        /*001c*/ 	.byte	0x03, 0x1b
        /*001e*/ 	.short	0x00ff


	//----- nvinfo : EIATTR_ANNOTATIONS
	.align		4
        /*0020*/ 	.byte	0x04, 0x55
        /*0022*/ 	.short	(.L_2606 - .L_2605)


	//   ....[0]....
.L_2605:
        /* <DEDUP_REMOVED lines=41> */


	//----- nvinfo : EIATTR_MERCURY_ISA_VERSION
	.align		4
.L_2606:
        /*02a4*/ 	.byte	0x03, 0x5f
        /*02a6*/ 	.short	0x0101


	//----- nvinfo : EIATTR_COOP_GROUP_MASK_REGIDS
	.align		4
        /*02a8*/ 	.byte	0x04, 0x29
        /*02aa*/ 	.short	(.L_2608 - .L_2607)


	//   ....[0]....
.L_2607:
        /*02ac*/ 	.word	0xffffffff


	//   ....[1]....
        /*02b0*/ 	.word	0xffffffff


	//   ....[2]....
        /*02b4*/ 	.word	0xffffffff


	//   ....[3]....
        /*02b8*/ 	.word	0xffffffff


	//   ....[4]....
        /*02bc*/ 	.word	0xffffffff


	//   ....[5]....
        /*02c0*/ 	.word	0xffffffff


	//   ....[6]....
        /*02c4*/ 	.word	0xffffffff


	//   ....[7]....
        /*02c8*/ 	.word	0xffffffff


	//   ....[8]....
        /*02cc*/ 	.word	0xffffffff


	//   ....[9]....
        /*02d0*/ 	.word	0xffffffff


	//   ....[10]....
        /*02d4*/ 	.word	0xffffffff


	//   ....[11]....
        /*02d8*/ 	.word	0xffffffff


	//   ....[12]....
        /*02dc*/ 	.word	0xffffffff


	//   ....[13]....
        /*02e0*/ 	.word	0xffffffff


	//   ....[14]....
        /*02e4*/ 	.word	0xffffffff


	//   ....[15]....
        /*02e8*/ 	.word	0xffffffff


	//   ....[16]....
        /*02ec*/ 	.word	0xffffffff


	//   ....[17]....
        /*02f0*/ 	.word	0xffffffff


	//   ....[18]....
        /*02f4*/ 	.word	0xffffffff


	//   ....[19]....
        /*02f8*/ 	.word	0xffffffff


	//   ....[20]....
        /*02fc*/ 	.word	0x050000bc


	//   ....[21]....
        /*0300*/ 	.word	0x050000bc


	//   ....[22]....
        /*0304*/ 	.word	0x050000bc


	//   ....[23]....
        /*0308*/ 	.word	0x050000bc


	//   ....[24]....
        /*030c*/ 	.word	0x050000bc


	//   ....[25]....
        /*0310*/ 	.word	0x050000bc


	//   ....[26]....
        /*0314*/ 	.word	0x050000bc


	//   ....[27]....
        /*0318*/ 	.word	0x050000bc


	//   ....[28]....
        /*031c*/ 	.word	0x050000bc


	//   ....[29]....
        /*0320*/ 	.word	0x050000bc


	//   ....[30]....
        /*0324*/ 	.word	0x050000bc


	//   ....[31]....
        /*0328*/ 	.word	0x050000bc


	//   ....[32]....
        /*032c*/ 	.word	0x050000bc


	//   ....[33]....
        /*0330*/ 	.word	0x050000bc


	//   ....[34]....
        /*0334*/ 	.word	0x050000bc


	//   ....[35]....
        /*0338*/ 	.word	0x050000bc


	//   ....[36]....
        /*033c*/ 	.word	0x050000bc


	//   ....[37]....
        /*0340*/ 	.word	0x050000bc


	//   ....[38]....
        /*0344*/ 	.word	0x050000bc


	//   ....[39]....
        /*0348*/ 	.word	0x050000bc


	//----- nvinfo : EIATTR_COOP_GROUP_INSTR_OFFSETS
	.align		4
.L_2608:
        /*034c*/ 	.byte	0x04, 0x28
        /*034e*/ 	.short	(.L_2610 - .L_2609)


	//   ....[0]....
.L_2609:
        /*0350*/ 	.word	0x00003580


	//   ....[1]....
        /*0354*/ 	.word	0x000035b0


	//   ....[2]....
        /*0358*/ 	.word	0x000035d0


	//   ....[3]....
        /*035c*/ 	.word	0x000035f0


	//   ....[4]....
        /*0360*/ 	.word	0x00003610


	//   ....[5]....
        /*0364*/ 	.word	0x00003e40


	//   ....[6]....
        /*0368*/ 	.word	0x00003e60


	//   ....[7]....
        /*036c*/ 	.word	0x00003e80


	//   ....[8]....
        /*0370*/ 	.word	0x00003ea0


	//   ....[9]....
        /*0374*/ 	.word	0x00003ec0


	//   ....[10]....
        /*0378*/ 	.word	0x000073d0


	//   ....[11]....
        /*037c*/ 	.word	0x00007400


	//   ....[12]....
        /*0380*/ 	.word	0x00007420


	//   ....[13]....
        /*0384*/ 	.word	0x00007440


	//   ....[14]....
        /*0388*/ 	.word	0x00007460


	//   ....[15]....
        /*038c*/ 	.word	0x00007c90


	//   ....[16]....
        /*0390*/ 	.word	0x00007cb0


	//   ....[17]....
        /*0394*/ 	.word	0x00007cd0


	//   ....[18]....
        /*0398*/ 	.word	0x00007cf0


	//   ....[19]....
        /*039c*/ 	.word	0x00007d10


	//   ....[20]....
        /*03a0*/ 	.word	0x00008f90


	//   ....[21]....
        /*03a4*/ 	.word	0x00009030


	//   ....[22]....
        /*03a8*/ 	.word	0x000090a0


	//   ....[23]....
        /*03ac*/ 	.word	0x00009110


	//   ....[24]....
        /*03b0*/ 	.word	0x00009180


	//   ....[25]....
        /*03b4*/ 	.word	0x00009a10


	//   ....[26]....
        /*03b8*/ 	.word	0x00009a80


	//   ....[27]....
        /*03bc*/ 	.word	0x00009af0


	//   ....[28]....
        /*03c0*/ 	.word	0x00009b60


	//   ....[29]....
        /*03c4*/ 	.word	0x00009bd0


	//   ....[30]....
        /*03c8*/ 	.word	0x00009c60


	//   ....[31]....
        /*03cc*/ 	.word	0x00009d00


	//   ....[32]....
        /*03d0*/ 	.word	0x00009d70


	//   ....[33]....
        /*03d4*/ 	.word	0x00009de0


	//   ....[34]....
        /*03d8*/ 	.word	0x00009e50


	//   ....[35]....
        /*03dc*/ 	.word	0x0000a6e0


	//   ....[36]....
        /*03e0*/ 	.word	0x0000a750


	//   ....[37]....
        /*03e4*/ 	.word	0x0000a7c0


	//   ....[38]....
        /*03e8*/ 	.word	0x0000a830


	//   ....[39]....
        /*03ec*/ 	.word	0x0000a8a0


	//----- nvinfo : EIATTR_VRC_CTA_INIT_COUNT
	.align		4
.L_2610:
        /*03f0*/ 	.byte	0x02, 0x4a
	.zero		1
	.zero		1


	//----- nvinfo : EIATTR_EXIT_INSTR_OFFSETS
	.align		4
        /*03f4*/ 	.byte	0x04, 0x1c
        /*03f6*/ 	.short	(.L_2612 - .L_2611)


	//   ....[0]....
.L_2611:
        /*03f8*/ 	.word	0x000009e0


	//   ....[1]....
        /*03fc*/ 	.word	0x000050b0


	//   ....[2]....
        /*0400*/ 	.word	0x00008f30


	//----- nvinfo : EIATTR_MAX_THREADS
	.align		4
.L_2612:
        /*0404*/ 	.byte	0x04, 0x05
        /*0406*/ 	.short	(.L_2614 - .L_2613)
.L_2613:
        /*0408*/ 	.word	0x00000080
        /*040c*/ 	.word	0x00000001
        /*0410*/ 	.word	0x00000001


	//----- nvinfo : EIATTR_CRS_STACK_SIZE
	.align		4
.L_2614:
        /*0414*/ 	.byte	0x04, 0x1e
        /*0416*/ 	.short	(.L_2616 - .L_2615)
.L_2615:
        /*0418*/ 	.word	0x00000000


	//----- nvinfo : EIATTR_CBANK_PARAM_SIZE
	.align		4
.L_2616:
        /*041c*/ 	.byte	0x03, 0x19
        /*041e*/ 	.short	0x00e8


	//----- nvinfo : EIATTR_PARAM_CBANK
	.align		4
        /*0420*/ 	.byte	0x04, 0x0a
        /*0422*/ 	.short	(.L_2618 - .L_2617)
	.align		4
.L_2617:
        /*0424*/ 	.word	index@(.nv.constant0._ZN10layer_norm13ln_fwd_kernelINS_13Kernel_traitsIf6__halfS2_S2_fjLj2048ELj1ELj4ELj1ELj16ENS_18Kernel_traits_baseILj2048EfS2_S2_S2_fjLj128EEEEELb0ELb1ELb0ELb1EEEvNS_9FwdParamsE)
        /*0428*/ 	.short	0x0380
        /*042a*/ 	.short	0x00e8


	//----- nvinfo : EIATTR_SW_WAR
	.align		4
.L_2618:
        /*042c*/ 	.byte	0x04, 0x36
        /*042e*/ 	.short	(.L_2620 - .L_2619)
.L_2619:
        /*0430*/ 	.word	0x00000008
.L_2620:


//--------------------- .nv.info._ZN10layer_norm13ln_fwd_kernelINS_13Kernel_traitsIf6__halfS2_S2_fjLj2048ELj1ELj4ELj1ELj16ENS_18Kernel_traits_baseILj2048EfS2_S2_S2_fjLj128EEEEELb0ELb1ELb1ELb0EEEvNS_9FwdParamsE --------------------------
	.section	.nv.info._ZN10layer_norm13ln_fwd_kernelINS_13Kernel_traitsIf6__halfS2_S2_fjLj2048ELj1ELj4ELj1ELj16ENS_18Kernel_traits_baseILj2048EfS2_S2_S2_fjLj128EEEEELb0ELb1ELb1ELb0EEEvNS_9FwdParamsE,"",@"SHT_CUDA_INFO"
	.sectionflags	@""
	.align	4


	//----- nvinfo : EIATTR_CUDA_API_VERSION
	.align		4
        /*0000*/ 	.byte	0x04, 0x37
        /*0002*/ 	.short	(.L_2622 - .L_2621)
.L_2621:
        /*0004*/ 	.word	0x00000082


	//----- nvinfo : EIATTR_KPARAM_INFO
	.align		4
.L_2622:
        /*0008*/ 	.byte	0x04, 0x17
        /*000a*/ 	.short	(.L_2624 - .L_2623)
.L_2623:
        /*000c*/ 	.word	0x00000000
        /*0010*/ 	.short	0x0000
        /*0012*/ 	.short	0x0000
        /*0014*/ 	.byte	0x00, 0xf0, 0xa1, 0x03


	//----- nvinfo : EIATTR_SPARSE_MMA_MASK
	.align		4
.L_2624:
        /*0018*/ 	.byte	0x03, 0x50
        /*001a*/ 	.short	0x0000


	//----- nvinfo : EIATTR_MAXREG_COUNT
	.align		4
        /*001c*/ 	.byte	0x03, 0x1b
        /*001e*/ 	.short	0x00ff


	//----- nvinfo : EIATTR_ANNOTATIONS
	.align		4
        /*0020*/ 	.byte	0x04, 0x55
        /*0022*/ 	.short	(.L_2626 - .L_2625)


	//   ....[0]....
.L_2625:
        /* <DEDUP_REMOVED lines=53> */


	//----- nvinfo : EIATTR_MERCURY_ISA_VERSION
	.align		4
.L_2626:
        /*0364*/ 	.byte	0x03, 0x5f
        /*0366*/ 	.short	0x0101


	//----- nvinfo : EIATTR_COOP_GROUP_MASK_REGIDS
	.align		4
        /*0368*/ 	.byte	0x04, 0x29
        /*036a*/ 	.short	(.L_2628 - .L_2627)


	//   ....[0]....
.L_2627:
        /*036c*/ 	.word	0xffffffff


	//   ....[1]....
        /*0370*/ 	.word	0xffffffff


	//   ....[2]....
        /*0374*/ 	.word	0xffffffff


	//   ....[3]....
        /*0378*/ 	.word	0xffffffff


	//   ....[4]....
        /*037c*/ 	.word	0xffffffff


	//   ....[5]....
        /*0380*/ 	.word	0xffffffff


	//   ....[6]....
        /*0384*/ 	.word	0xffffffff


	//   ....[7]....
        /*0388*/ 	.word	0xffffffff


	//   ....[8]....
        /*038c*/ 	.word	0xffffffff


	//   ....[9]....
        /*0390*/ 	.word	0xffffffff


	//   ....[10]....
        /*0394*/ 	.word	0x05000098


	//   ....[11]....
        /*0398*/ 	.word	0x05000098


	//   ....[12]....
        /*039c*/ 	.word	0x05000098


	//   ....[13]....
        /*03a0*/ 	.word	0x05000098


	//   ....[14]....
        /*03a4*/ 	.word	0x05000098


	//   ....[15]....
        /*03a8*/ 	.word	0x05000098


	//   ....[16]....
        /*03ac*/ 	.word	0x05000098


	//   ....[17]....
        /*03b0*/ 	.word	0x05000098


	//   ....[18]....
        /*03b4*/ 	.word	0x05000098


	//   ....[19]....
        /*03b8*/ 	.word	0x05000098


	//----- nvinfo : EIATTR_COOP_GROUP_INSTR_OFFSETS
	.align		4
.L_2628:
        /*03bc*/ 	.byte	0x04, 0x28
        /*03be*/ 	.short	(.L_2630 - .L_2629)


	//   ....[0]....
.L_2629:
        /*03c0*/ 	.word	0x00005ca0


	//   ....[1]....
        /*03c4*/ 	.word	0x00005ce0


	//   ....[2]....
        /*03c8*/ 	.word	0x00005d00


	//   ....[3]....
        /*03cc*/ 	.word	0x00005d20


	//   ....[4]....
        /*03d0*/ 	.word	0x00005d40


	//   ....[5]....
        /*03d4*/ 	.word	0x00006590


	//   ....[6]....
        /*03d8*/ 	.word	0x000065b0


	//   ....[7]....
        /*03dc*/ 	.word	0x000065d0


	//   ....[8]....
        /*03e0*/ 	.word	0x000065f0


	//   ....[9]....
        /*03e4*/ 	.word	0x00006610


	//   ....[10]....
        /*03e8*/ 	.word	0x00007c50


	//   ....[11]....
        /*03ec*/ 	.word	0x00007cf0


	//   ....[12]....
        /*03f0*/ 	.word	0x00007d60


	//   ....[13]....
        /*03f4*/ 	.word	0x00007dd0


	//   ....[14]....
        /*03f8*/ 	.word	0x00007e40


	//   ....[15]....
        /*03fc*/ 	.word	0x00008700


	//   ....[16]....
        /*0400*/ 	.word	0x00008770


	//   ....[17]....
        /*0404*/ 	.word	0x000087e0


	//   ....[18]....
        /*0408*/ 	.word	0x00008850


	//   ....[19]....
        /*040c*/ 	.word	0x000088c0


	//----- nvinfo : EIATTR_VRC_CTA_INIT_COUNT
	.align		4
.L_2630:
        /*0410*/ 	.byte	0x02, 0x4a
	.zero		1
	.zero		1


	//----- nvinfo : EIATTR_EXIT_INSTR_OFFSETS
	.align		4
        /*0414*/ 	.byte	0x04, 0x1c
        /*0416*/ 	.short	(.L_2632 - .L_2631)


	//   ....[0]....
.L_2631:
        /*0418*/ 	.word	0x00001500


	//   ....[1]....
        /*041c*/ 	.word	0x00007be0


	//----- nvinfo : EIATTR_MAX_THREADS
	.align		4
.L_2632:
        /*0420*/ 	.byte	0x04, 0x05
        /*0422*/ 	.short	(.L_2634 - .L_2633)
.L_2633:
        /*0424*/ 	.word	0x00000080
        /*0428*/ 	.word	0x00000001
        /*042c*/ 	.word	0x00000001


	//----- nvinfo : EIATTR_CRS_STACK_SIZE
	.align		4
.L_2634:
        /*0430*/ 	.byte	0x04, 0x1e
        /*0432*/ 	.short	(.L_2636 - .L_2635)
.L_2635:
        /*0434*/ 	.word	0x00000000


	//----- nvinfo : EIATTR_CBANK_PARAM_SIZE
	.align		4
.L_2636:
        /*0438*/ 	.byte	0x03, 0x19
        /*043a*/ 	.short	0x00e8


	//----- nvinfo : EIATTR_PARAM_CBANK
	.align		4
        /*043c*/ 	.byte	0x04, 0x0a
        /*043e*/ 	.short	(.L_2638 - .L_2637)
	.align		4
.L_2637:
        /*0440*/ 	.word	index@(.nv.constant0._ZN10layer_norm13ln_fwd_kernelINS_13Kernel_traitsIf6__halfS2_S2_fjLj2048ELj1ELj4ELj1ELj16ENS_18Kernel_traits_baseILj2048EfS2_S2_S2_fjLj128EEEEELb0ELb1ELb1ELb0EEEvNS_9FwdParamsE)
        /*0444*/ 	.short	0x0380
        /*0446*/ 	.short	0x00e8


	//----- nvinfo : EIATTR_SW_WAR
	.align		4
.L_2638:
        /*0448*/ 	.byte	0x04, 0x36
        /*044a*/ 	.short	(.L_2640 - .L_2639)
.L_2639:
        /*044c*/ 	.word	0x00000008
.L_2640:


//--------------------- .nv.info._ZN10layer_norm13ln_fwd_kernelINS_13Kernel_traitsIf6__halfS2_S2_fjLj2048ELj1ELj4ELj1ELj16ENS_18Kernel_traits_baseILj2048EfS2_S2_S2_fjLj128EEEEELb0ELb1ELb1ELb1EEEvNS_9FwdParamsE --------------------------
	.section	.nv.info._ZN10layer_norm13ln_fwd_kernelINS_13Kernel_traitsIf6__halfS2_S2_fjLj2048ELj1ELj4ELj1ELj16ENS_18Kernel_traits_baseILj2048EfS2_S2_S2_fjLj128EEEEELb0ELb1ELb1ELb1EEEvNS_9FwdParamsE,"",@"SHT_CUDA_INFO"
	.sectionflags	@""
	.align	4


	//----- nvinfo : EIATTR_CUDA_API_VERSION
	.align		4
        /*0000*/ 	.byte	0x04, 0x37
        /*0002*/ 	.short	(.L_2642 - .L_2641)
.L_2641:
        /*0004*/ 	.word	0x00000082


	//----- nvinfo : EIATTR_KPARAM_INFO
	.align		4
.L_2642:
        /*0008*/ 	.byte	0x04, 0x17
        /*000a*/ 	.short	(.L_2644 - .L_2643)
.L_2643:
        /*000c*/ 	.word	0x00000000
        /*0010*/ 	.short	0x0000
        /*0012*/ 	.short	0x0000
        /*0014*/ 	.byte	0x00, 0xf0, 0xa1, 0x03


	//----- nvinfo : EIATTR_SPARSE_MMA_MASK
	.align		4
.L_2644:
        /*0018*/ 	.byte	0x03, 0x50
        /*001a*/ 	.short	0x0000


	//----- nvinfo : EIATTR_MAXREG_COUNT
	.align		4
        /*001c*/ 	.byte	0x03, 0x1b
        /*001e*/ 	.short	0x00ff


	//----- nvinfo : EIATTR_ANNOTATIONS
	.align		4
        /*0020*/ 	.byte	0x04, 0x55
        /*0022*/ 	.short	(.L_2646 - .L_2645)


	//   ....[0]....
.L_2645:
        /* <DEDUP_REMOVED lines=36> */


	//----- nvinfo : EIATTR_MERCURY_ISA_VERSION
	.align		4
.L_2646:
        /*0254*/ 	.byte	0x03, 0x5f
        /*0256*/ 	.short	0x0101


	//----- nvinfo : EIATTR_COOP_GROUP_MASK_REGIDS
	.align		4
        /*0258*/ 	.byte	0x04, 0x29
        /*025a*/ 	.short	(.L_2648 - .L_2647)


	//   ....[0]....
.L_2647:
        /*025c*/ 	.word	0xffffffff


	//   ....[1]....
        /*0260*/ 	.word	0xffffffff


	//   ....[2]....
        /*0264*/ 	.word	0xffffffff


	//   ....[3]....
        /*0268*/ 	.word	0xffffffff


	//   ....[4]....
        /*026c*/ 	.word	0xffffffff


	//   ....[5]....
        /*0270*/ 	.word	0xffffffff


	//   ....[6]....
        /*0274*/ 	.word	0xffffffff


	//   ....[7]....
        /*0278*/ 	.word	0xffffffff


	//   ....[8]....
        /*027c*/ 	.word	0xffffffff


	//   ....[9]....
        /*0280*/ 	.word	0xffffffff


	//   ....[10]....
        /*0284*/ 	.word	0x050000bc


	//   ....[11]....
        /*0288*/ 	.word	0x050000bc


	//   ....[12]....
        /*028c*/ 	.word	0x050000bc


	//   ....[13]....
        /*0290*/ 	.word	0x050000bc


	//   ....[14]....
        /*0294*/ 	.word	0x050000bc


	//   ....[15]....
        /*0298*/ 	.word	0x050000bc


	//   ....[16]....
        /*029c*/ 	.word	0x050000bc


	//   ....[17]....
        /*02a0*/ 	.word	0x050000bc


	//   ....[18]....
        /*02a4*/ 	.word	0x050000bc


	//   ....[19]....
        /*02a8*/ 	.word	0x050000bc


	//----- nvinfo : EIATTR_COOP_GROUP_INSTR_OFFSETS
	.align		4
.L_2648:
        /*02ac*/ 	.byte	0x04, 0x28
        /*02ae*/ 	.short	(.L_2650 - .L_2649)


	//   ....[0]....
.L_2649:
        /*02b0*/ 	.word	0x00004d20


	//   ....[1]....
        /*02b4*/ 	.word	0x00004d50


	//   ....[2]....
        /*02b8*/ 	.word	0x00004d70


	//   ....[3]....
        /*02bc*/ 	.word	0x00004d90


	//   ....[4]....
        /*02c0*/ 	.word	0x00004db0


	//   ....[5]....
        /*02c4*/ 	.word	0x000055e0


	//   ....[6]....
        /*02c8*/ 	.word	0x00005600


	//   ....[7]....
        /*02cc*/ 	.word	0x00005620


	//   ....[8]....
        /*02d0*/ 	.word	0x00005640


	//   ....[9]....
        /*02d4*/ 	.word	0x00005660


	//   ....[10]....
        /*02d8*/ 	.word	0x000069d0


	//   ....[11]....
        /*02dc*/ 	.word	0x00006a70


	//   ....[12]....
        /*02e0*/ 	.word	0x00006ae0


	//   ....[13]....
        /*02e4*/ 	.word	0x00006b50


	//   ....[14]....
        /*02e8*/ 	.word	0x00006bc0


	//   ....[15]....
        /*02ec*/ 	.word	0x00007450


	//   ....[16]....
        /*02f0*/ 	.word	0x000074c0


	//   ....[17]....
        /*02f4*/ 	.word	0x00007530


	//   ....[18]....
        /*02f8*/ 	.word	0x000075a0


	//   ....[19]....
        /*02fc*/ 	.word	0x00007610


	//----- nvinfo : EIATTR_VRC_CTA_INIT_COUNT
	.align		4
.L_2650:
        /*0300*/ 	.byte	0x02, 0x4a
	.zero		1
	.zero		1


	//----- nvinfo : EIATTR_EXIT_INSTR_OFFSETS
	.align		4
        /*0304*/ 	.byte	0x04, 0x1c
        /*0306*/ 	.short	(.L_2652 - .L_2651)


	//   ....[0]....
.L_2651:
        /*0308*/ 	.word	0x00000a10


	//   ....[1]....
        /*030c*/ 	.word	0x00006960


	//----- nvinfo : EIATTR_MAX_THREADS
	.align		4
.L_2652:
        /*0310*/ 	.byte	0x04, 0x05
        /*0312*/ 	.short	(.L_2654 - .L_2653)
.L_2653:
        /*0314*/ 	.word	0x00000080
        /*0318*/ 	.word	0x00000001
        /*031c*/ 	.word	0x00000001


	//----- nvinfo : EIATTR_CRS_STACK_SIZE
	.align		4
.L_2654:
        /*0320*/ 	.byte	0x04, 0x1e
        /*0322*/ 	.short	(.L_2656 - .L_2655)
.L_2655:
        /*0324*/ 	.word	0x00000000


	//----- nvinfo : EIATTR_CBANK_PARAM_SIZE
	.align		4
.L_2656:
        /*0328*/ 	.byte	0x03, 0x19
        /*032a*/ 	.short	0x00e8


	//----- nvinfo : EIATTR_PARAM_CBANK
	.align		4
        /*032c*/ 	.byte	0x04, 0x0a
        /*032e*/ 	.short	(.L_2658 - .L_2657)
	.align		4
.L_2657:
        /*0330*/ 	.word	index@(.nv.constant0._ZN10layer_norm13ln_fwd_kernelINS_13Kernel_traitsIf6__halfS2_S2_fjLj2048ELj1ELj4ELj1ELj16ENS_18Kernel_traits_baseILj2048EfS2_S2_S2_fjLj128EEEEELb0ELb1ELb1ELb1EEEvNS_9FwdParamsE)
        /*0334*/ 	.short	0x0380
        /*0336*/ 	.short	0x00e8


	//----- nvinfo : EIATTR_SW_WAR
	.align		4
.L_2658:
        /*0338*/ 	.byte	0x04, 0x36
        /*033a*/ 	.short	(.L_2660 - .L_2659)
.L_2659:
        /*033c*/ 	.word	0x00000008
.L_2660:


//--------------------- .nv.info._ZN10layer_norm13ln_fwd_kernelINS_13Kernel_traitsIf6__halfS2_S2_fjLj2048ELj1ELj4ELj1ELj16ENS_18Kernel_traits_baseILj2048EfS2_S2_S2_fjLj128EEEEELb1ELb0ELb0ELb0EEEvNS_9FwdParamsE --------------------------
	.section	.nv.info._ZN10layer_norm13ln_fwd_kernelINS_13Kernel_traitsIf6__halfS2_S2_fjLj2048ELj1ELj4ELj1ELj16ENS_18Kernel_traits_baseILj2048EfS2_S2_S2_fjLj128EEEEELb1ELb0ELb0ELb0EEEvNS_9FwdParamsE,"",@"SHT_CUDA_INFO"
	.sectionflags	@""
	.align	4


	//----- nvinfo : EIATTR_CUDA_API_VERSION
	.align		4
        /*0000*/ 	.byte	0x04, 0x37
        /*0002*/ 	.short	(.L_2662 - .L_2661)
.L_2661:
        /*0004*/ 	.word	0x00000082


	//----- nvinfo : EIATTR_KPARAM_INFO
	.align		4
.L_2662:
        /*0008*/ 	.byte	0x04, 0x17
        /*000a*/ 	.short	(.L_2664 - .L_2663)
.L_2663:
        /*000c*/ 	.word	0x00000000
        /*0010*/ 	.short	0x0000
        /*0012*/ 	.short	0x0000
        /*0014*/ 	.byte	0x00, 0xf0, 0xa1, 0x03


	//----- nvinfo : EIATTR_SPARSE_MMA_MASK
	.align		4
.L_2664:
        /*0018*/ 	.byte	0x03, 0x50
        /*001a*/ 	.short	0x0000


	//----- nvinfo : EIATTR_MAXREG_COUNT
	.align		4
        /*001c*/ 	.byte	0x03, 0x1b
        /*001e*/ 	.short	0x00ff


	//----- nvinfo : EIATTR_MERCURY_ISA_VERSION
	.align		4
        /*0020*/ 	.byte	0x03, 0x5f
        /*0022*/ 	.short	0x0101


	//----- nvinfo : EIATTR_COOP_GROUP_MASK_REGIDS
	.align		4
        /*0024*/ 	.byte	0x04, 0x29
        /*0026*/ 	.short	(.L_2666 - .L_2665)


	//   ....[0]....
.L_2665:
        /*0028*/ 	.word	0xffffffff


	//   ....[1]....
        /*002c*/ 	.word	0xffffffff


	//   ....[2]....
        /*0030*/ 	.word	0xffffffff


	//   ....[3]....
        /*0034*/ 	.word	0xffffffff


	//   ....[4]....
        /*0038*/ 	.word	0xffffffff


	//   ....[5]....
        /*003c*/ 	.word	0xffffffff


	//   ....[6]....
        /*0040*/ 	.word	0xffffffff


	//   ....[7]....
        /*0044*/ 	.word	0xffffffff


	//   ....[8]....
        /*0048*/ 	.word	0xffffffff


	//   ....[9]....
        /*004c*/ 	.word	0xffffffff


	//   ....[10]....
        /*0050*/ 	.word	0x050000d8


	//   ....[11]....
        /*0054*/ 	.word	0x050000d8


	//   ....[12]....
        /*0058*/ 	.word	0x050000d8


	//   ....[13]....
        /*005c*/ 	.word	0x050000d8


	//   ....[14]....
        /*0060*/ 	.word	0x050000d8


	//   ....[15]....
        /*0064*/ 	.word	0x050000d8


	//   ....[16]....
        /*0068*/ 	.word	0x050000d8


	//   ....[17]....
        /*006c*/ 	.word	0x050000d8


	//   ....[18]....
        /*0070*/ 	.word	0x050000d8


	//   ....[19]....
        /*0074*/ 	.word	0x050000d8


	//----- nvinfo : EIATTR_COOP_GROUP_INSTR_OFFSETS
	.align		4
.L_2666:
        /*0078*/ 	.byte	0x04, 0x28
        /*007a*/ 	.short	(.L_2668 - .L_2667)


	//   ....[0]....
.L_2667:
        /*007c*/ 	.word	0x0002b7c0


	//   ....[1]....
        /*0080*/ 	.word	0x0002b800


	//   ....[2]....
        /*0084*/ 	.word	0x0002b820


	//   ....[3]....
        /*0088*/ 	.word	0x0002b840


	//   ....[4]....
        /*008c*/ 	.word	0x0002b860


	//   ....[5]....
        /*0090*/ 	.word	0x0002c0c0


	//   ....[6]....
        /*0094*/ 	.word	0x0002c0e0


	//   ....[7]....
        /*0098*/ 	.word	0x0002c100


	//   ....[8]....
        /*009c*/ 	.word	0x0002c120


	//   ....[9]....
        /*00a0*/ 	.word	0x0002c140


	//   ....[10]....
        /*00a4*/ 	.word	0x0002d4f0


	//   ....[11]....
        /*00a8*/ 	.word	0x0002d5a0


	//   ....[12]....
        /*00ac*/ 	.word	0x0002d610


	//   ....[13]....
        /*00b0*/ 	.word	0x0002d680


	//   ....[14]....
        /*00b4*/ 	.word	0x0002d6f0


	//   ....[15]....
        /*00b8*/ 	.word	0x0002dfb0


	//   ....[16]....
        /*00bc*/ 	.word	0x0002e020


	//   ....[17]....
        /*00c0*/ 	.word	0x0002e090


	//   ....[18]....
        /*00c4*/ 	.word	0x0002e100


	//   ....[19]....
        /*00c8*/ 	.word	0x0002e170


	//----- nvinfo : EIATTR_VRC_CTA_INIT_COUNT
	.align		4
.L_2668:
        /*00cc*/ 	.byte	0x02, 0x4a
	.zero		1
	.zero		1


	//----- nvinfo : EIATTR_EXIT_INSTR_OFFSETS
	.align		4
        /*00d0*/ 	.byte	0x04, 0x1c
        /*00d2*/ 	.short	(.L_2670 - .L_2669)


	//   ....[0]....
.L_2669:
        /*00d4*/ 	.word	0x00000db0


	//   ....[1]....
        /*00d8*/ 	.word	0x0002d480


	//----- nvinfo : EIATTR_INDIRECT_BRANCH_TARGETS
	.align		4
.L_2670:
        /*00dc*/ 	.byte	0x04, 0x34
        /*00de*/ 	.short	(.L_2672 - .L_2671)


	//   ....[0]....
.L_2671:
        /*00e0*/ 	.word	.L_x_71340@srel
        /*00e4*/ 	.short	0x0
        /*00e6*/ 	.short	0x0
        /*00e8*/ 	.word	0x3
        /*00ec*/ 	.word	.L_x_71341@srel
        /*00f0*/ 	.word	.L_x_71342@srel
        /*00f4*/ 	.word	.L_x_71343@srel


	//----- nvinfo : EIATTR_MAX_THREADS
	.align		4
.L_2672:
        /*00f8*/ 	.byte	0x04, 0x05
        /*00fa*/ 	.short	(.L_2674 - .L_2673)
.L_2673:
        /*00fc*/ 	.word	0x00000080
        /*0100*/ 	.word	0x00000001
        /*0104*/ 	.word	0x00000001


	//----- nvinfo : EIATTR_CRS_STACK_SIZE
	.align		4
.L_2674:
        /*0108*/ 	.byte	0x04, 0x1e
        /*010a*/ 	.short	(.L_2676 - .L_2675)
.L_2675:
        /*010c*/ 	.word	0x00000000


	//----- nvinfo : EIATTR_CBANK_PARAM_SIZE
	.align		4
.L_2676:
        /*0110*/ 	.byte	0x03, 0x19
        /*0112*/ 	.short	0x00e8


	//----- nvinfo : EIATTR_PARAM_CBANK
	.align		4
        /*0114*/ 	.byte	0x04, 0x0a
        /*0116*/ 	.short	(.L_2678 - .L_2677)
	.align		4
.L_2677:
        /*0118*/ 	.word	index@(.nv.constant0._ZN10layer_norm13ln_fwd_kernelINS_13Kernel_traitsIf6__halfS2_S2_fjLj2048ELj1ELj4ELj1ELj16ENS_18Kernel_traits_baseILj2048EfS2_S2_S2_fjLj128EEEEELb1ELb0ELb0ELb0EEEvNS_9FwdParamsE)
        /*011c*/ 	.short	0x0380
        /*011e*/ 	.short	0x00e8


	//----- nvinfo : EIATTR_SW_WAR
	.align		4
.L_2678:
        /*0120*/ 	.byte	0x04, 0x36
        /*0122*/ 	.short	(.L_2680 - .L_2679)
.L_2679:
        /*0124*/ 	.word	0x00000008
.L_2680:


//--------------------- .nv.info._ZN10layer_norm13ln_fwd_kernelINS_13Kernel_traitsIf6__halfS2_S2_fjLj2048ELj1ELj4ELj1ELj16ENS_18Kernel_traits_baseILj2048EfS2_S2_S2_fjLj128EEEEELb1ELb0ELb0ELb1EEEvNS_9FwdParamsE --------------------------
	.section	.nv.info._ZN10layer_norm13ln_fwd_kernelINS_13Kernel_traitsIf6__halfS2_S2_fjLj2048ELj1ELj4ELj1ELj16ENS_18Kernel_traits_baseILj2048EfS2_S2_S2_fjLj128EEEEELb1ELb0ELb0ELb1EEEvNS_9FwdParamsE,"",@"SHT_CUDA_INFO"
	.sectionflags	@""
	.align	4


	//----- nvinfo : EIATTR_CUDA_API_VERSION
	.align		4
        /*0000*/ 	.byte	0x04, 0x37
        /*0002*/ 	.short	(.L_2682 - .L_2681)
.L_2681:
        /*0004*/ 	.word	0x00000082


	//----- nvinfo : EIATTR_KPARAM_INFO
	.align		4
.L_2682:
        /*0008*/ 	.byte	0x04, 0x17
        /*000a*/ 	.short	(.L_2684 - .L_2683)
.L_2683:
        /*000c*/ 	.word	0x00000000
        /*0010*/ 	.short	0x0000
        /*0012*/ 	.short	0x0000
        /*0014*/ 	.byte	0x00, 0xf0, 0xa1, 0x03


	//----- nvinfo : EIATTR_SPARSE_MMA_MASK
	.align		4
.L_2684:
        /*0018*/ 	.byte	0x03, 0x50
        /*001a*/ 	.short	0x0000


	//----- nvinfo : EIATTR_MAXREG_COUNT
	.align		4
        /*001c*/ 	.byte	0x03, 0x1b
        /*001e*/ 	.short	0x00ff


	//----- nvinfo : EIATTR_MERCURY_ISA_VERSION
	.align		4
        /*0020*/ 	.byte	0x03, 0x5f
        /*0022*/ 	.short	0x0101


	//----- nvinfo : EIATTR_COOP_GROUP_MASK_REGIDS
	.align		4
        /*0024*/ 	.byte	0x04, 0x29
        /*0026*/ 	.short	(.L_2686 - .L_2685)


	//   ....[0]....
.L_2685:
        /*0028*/ 	.word	0xffffffff


	//   ....[1]....
        /*002c*/ 	.word	0xffffffff


	//   ....[2]....
        /*0030*/ 	.word	0xffffffff


	//   ....[3]....
        /*0034*/ 	.word	0xffffffff


	//   ....[4]....
        /*0038*/ 	.word	0xffffffff


	//   ....[5]....
        /*003c*/ 	.word	0xffffffff


	//   ....[6]....
        /*0040*/ 	.word	0xffffffff


	//   ....[7]....
        /*0044*/ 	.word	0xffffffff


	//   ....[8]....
        /*0048*/ 	.word	0xffffffff


	//   ....[9]....
        /*004c*/ 	.word	0xffffffff


	//   ....[10]....
        /*0050*/ 	.word	0x050000a2


	//   ....[11]....
        /*0054*/ 	.word	0x050000a2


	//   ....[12]....
        /*0058*/ 	.word	0x050000a2


	//   ....[13]....
        /*005c*/ 	.word	0x050000a2


	//   ....[14]....
        /*0060*/ 	.word	0x050000a2


	//   ....[15]....
        /*0064*/ 	.word	0x050000a2


	//   ....[16]....
        /*0068*/ 	.word	0x050000a2


	//   ....[17]....
        /*006c*/ 	.word	0x050000a2


	//   ....[18]....
        /*0070*/ 	.word	0x050000a2


	//   ....[19]....
        /*0074*/ 	.word	0x050000a2


	//----- nvinfo : EIATTR_COOP_GROUP_INSTR_OFFSETS
	.align		4
.L_2686:
        /*0078*/ 	.byte	0x04, 0x28
        /*007a*/ 	.short	(.L_2688 - .L_2687)


	//   ....[0]....
.L_2687:
        /*007c*/ 	.word	0x0002aa00


	//   ....[1]....
        /*0080*/ 	.word	0x0002aa20


	//   ....[2]....
        /*0084*/ 	.word	0x0002aa40


	//   ....[3]....
        /*0088*/ 	.word	0x0002aa60


	//   ....[4]....
        /*008c*/ 	.word	0x0002aa90


	//   ....[5]....
        /*0090*/ 	.word	0x0002b2c0


	//   ....[6]....
        /*0094*/ 	.word	0x0002b2e0


	//   ....[7]....
        /*0098*/ 	.word	0x0002b300


	//   ....[8]....
        /*009c*/ 	.word	0x0002b320


	//   ....[9]....
        /*00a0*/ 	.word	0x0002b340


	//   ....[10]....
        /*00a4*/ 	.word	0x0002c410


	//   ....[11]....
        /*00a8*/ 	.word	0x0002c4b0


	//   ....[12]....
        /*00ac*/ 	.word	0x0002c520


	//   ....[13]....
        /*00b0*/ 	.word	0x0002c590


	//   ....[14]....
        /*00b4*/ 	.word	0x0002c610


	//   ....[15]....
        /*00b8*/ 	.word	0x0002ce90


	//   ....[16]....
        /*00bc*/ 	.word	0x0002cf00


	//   ....[17]....
        /*00c0*/ 	.word	0x0002cf70


	//   ....[18]....
        /*00c4*/ 	.word	0x0002cfe0


	//   ....[19]....
        /*00c8*/ 	.word	0x0002d050


	//----- nvinfo : EIATTR_VRC_CTA_INIT_COUNT
	.align		4
.L_2688:
        /*00cc*/ 	.byte	0x02, 0x4a
	.zero		1
	.zero		1


	//----- nvinfo : EIATTR_EXIT_INSTR_OFFSETS
	.align		4
        /*00d0*/ 	.byte	0x04, 0x1c
        /*00d2*/ 	.short	(.L_2690 - .L_2689)


	//   ....[0]....
.L_2689:
        /*00d4*/ 	.word	0x000008b0


	//   ....[1]....
        /*00d8*/ 	.word	0x0002c3a0


	//----- nvinfo : EIATTR_INDIRECT_BRANCH_TARGETS
	.align		4
.L_2690:
        /*00dc*/ 	.byte	0x04, 0x34
        /*00de*/ 	.short	(.L_2692 - .L_2691)


	//   ....[0]....
.L_2691:
        /*00e0*/ 	.word	.L_x_71344@srel
        /*00e4*/ 	.short	0x0
        /*00e6*/ 	.short	0x0
        /*00e8*/ 	.word	0x3
        /*00ec*/ 	.word	.L_x_71345@srel
        /*00f0*/ 	.word	.L_x_71346@srel
        /*00f4*/ 	.word	.L_x_71347@srel


	//----- nvinfo : EIATTR_MAX_THREADS
	.align		4
.L_2692:
        /*00f8*/ 	.byte	0x04, 0x05
        /*00fa*/ 	.short	(.L_2694 - .L_2693)
.L_2693:
        /*00fc*/ 	.word	0x00000080
        /*0100*/ 	.word	0x00000001
        /*0104*/ 	.word	0x00000001


	//----- nvinfo : EIATTR_CRS_STACK_SIZE
	.align		4
.L_2694:
        /*0108*/ 	.byte	0x04, 0x1e
        /*010a*/ 	.short	(.L_2696 - .L_2695)
.L_2695:
        /*010c*/ 	.word	0x00000000


	//----- nvinfo : EIATTR_CBANK_PARAM_SIZE
	.align		4
.L_2696:
        /*0110*/ 	.byte	0x03, 0x19
        /*0112*/ 	.short	0x00e8


	//----- nvinfo : EIATTR_PARAM_CBANK
	.align		4
        /*0114*/ 	.byte	0x04, 0x0a
        /*0116*/ 	.short	(.L_2698 - .L_2697)
	.align		4
.L_2697:
        /*0118*/ 	.word	index@(.nv.constant0._ZN10layer_norm13ln_fwd_kernelINS_13Kernel_traitsIf6__halfS2_S2_fjLj2048ELj1ELj4ELj1ELj16ENS_18Kernel_traits_baseILj2048EfS2_S2_S2_fjLj128EEEEELb1ELb0ELb0ELb1EEEvNS_9FwdParamsE)
        /*011c*/ 	.short	0x0380
        /*011e*/ 	.short	0x00e8


	//----- nvinfo : EIATTR_SW_WAR
	.align		4
.L_2698:
        /*0120*/ 	.byte	0x04, 0x36
        /*0122*/ 	.short	(.L_2700 - .L_2699)
.L_2699:
        /*0124*/ 	.word	0x00000008
.L_2700:


//--------------------- .nv.info._ZN10layer_norm13ln_fwd_kernelINS_13Kernel_traitsIf6__halfS2_S2_fjLj2048ELj1ELj4ELj1ELj16ENS_18Kernel_traits_baseILj2048EfS2_S2_S2_fjLj128EEEEELb1ELb0ELb1ELb0EEEvNS_9FwdParamsE --------------------------
	.section	.nv.info._ZN10layer_norm13ln_fwd_kernelINS_13Kernel_traitsIf6__halfS2_S2_fjLj2048ELj1ELj4ELj1ELj16ENS_18Kernel_traits_baseILj2048EfS2_S2_S2_fjLj128EEEEELb1ELb0ELb1ELb0EEEvNS_9FwdParamsE,"",@"SHT_CUDA_INFO"
	.sectionflags	@""
	.align	4


	//----- nvinfo : EIATTR_CUDA_API_VERSION
	.align		4
        /*0000*/ 	.byte	0x04, 0x37
        /*0002*/ 	.short	(.L_2702 - .L_2701)
.L_2701:
        /*0004*/ 	.word	0x00000082


	//----- nvinfo : EIATTR_KPARAM_INFO
	.align		4
.L_2702:
        /*0008*/ 	.byte	0x04, 0x17
        /*000a*/ 	.short	(.L_2704 - .L_2703)
.L_2703:
        /*000c*/ 	.word	0x00000000
        /*0010*/ 	.short	0x0000
        /*0012*/ 	.short	0x0000
        /*0014*/ 	.byte	0x00, 0xf0, 0xa1, 0x03


	//----- nvinfo : EIATTR_SPARSE_MMA_MASK
	.align		4
.L_2704:
        /*0018*/ 	.byte	0x03, 0x50
        /*001a*/ 	.short	0x0000


	//----- nvinfo : EIATTR_MAXREG_COUNT
	.align		4
        /*001c*/ 	.byte	0x03, 0x1b
        /*001e*/ 	.short	0x00ff


	//----- nvinfo : EIATTR_MERCURY_ISA_VERSION
	.align		4
        /*0020*/ 	.byte	0x03, 0x5f
        /*0022*/ 	.short	0x0101


	//----- nvinfo : EIATTR_COOP_GROUP_MASK_REGIDS
	.align		4
        /*0024*/ 	.byte	0x04, 0x29
        /*0026*/ 	.short	(.L_2706 - .L_2705)


	//   ....[0]....
.L_2705:
        /*0028*/ 	.word	0xffffffff


	//   ....[1]....
        /*002c*/ 	.word	0xffffffff


	//   ....[2]....
        /*0030*/ 	.word	0xffffffff


	//   ....[3]....
        /*0034*/ 	.word	0xffffffff


	//   ....[4]....
        /*0038*/ 	.word	0xffffffff


	//   ....[5]....
        /*003c*/ 	.word	0xffffffff


	//   ....[6]....
        /*0040*/ 	.word	0xffffffff


	//   ....[7]....
        /*0044*/ 	.word	0xffffffff


	//   ....[8]....
        /*0048*/ 	.word	0xffffffff


	//   ....[9]....
        /*004c*/ 	.word	0xffffffff


	//   ....[10]....
        /*0050*/ 	.word	0x050000e4


	//   ....[11]....
        /*0054*/ 	.word	0x050000e4


	//   ....[12]....
        /*0058*/ 	.word	0x050000e4


	//   ....[13]....
        /*005c*/ 	.word	0x050000e4


	//   ....[14]....
        /*0060*/ 	.word	0x050000e4


	//   ....[15]....
        /*0064*/ 	.word	0x050000e4


	//   ....[16]....
        /*0068*/ 	.word	0x050000e4


	//   ....[17]....
        /*006c*/ 	.word	0x050000e4


	//   ....[18]....
        /*0070*/ 	.word	0x050000e4


	//   ....[19]....
        /*0074*/ 	.word	0x050000e4


	//----- nvinfo : EIATTR_COOP_GROUP_INSTR_OFFSETS
	.align		4
.L_2706:
        /*0078*/ 	.byte	0x04, 0x28
        /*007a*/ 	.short	(.L_2708 - .L_2707)


	//   ....[0]....
.L_2707:
        /*007c*/ 	.word	0x0002f490


	//   ....[1]....
        /*0080*/ 	.word	0x0002f4d0


	//   ....[2]....
        /*0084*/ 	.word	0x0002f4f0


	//   ....[3]....
        /*0088*/ 	.word	0x0002f510


	//   ....[4]....
        /*008c*/ 	.word	0x0002f530


	//   ....[5]....
        /*0090*/ 	.word	0x0002fd90


	//   ....[6]....
        /*0094*/ 	.word	0x0002fdb0


	//   ....[7]....
        /*0098*/ 	.word	0x0002fdd0


	//   ....[8]....
        /*009c*/ 	.word	0x0002fdf0


	//   ....[9]....
        /*00a0*/ 	.word	0x0002fe10


	//   ....[10]....
        /*00a4*/ 	.word	0x00031210


	//   ....[11]....
        /*00a8*/ 	.word	0x000312c0


	//   ....[12]....
        /*00ac*/ 	.word	0x00031330


	//   ....[13]....
        /*00b0*/ 	.word	0x000313a0


	//   ....[14]....
        /*00b4*/ 	.word	0x00031410


	//   ....[15]....
        /*00b8*/ 	.word	0x00031cc0


	//   ....[16]....
        /*00bc*/ 	.word	0x00031d30


	//   ....[17]....
        /*00c0*/ 	.word	0x00031da0


	//   ....[18]....
        /*00c4*/ 	.word	0x00031e10


	//   ....[19]....
        /*00c8*/ 	.word	0x00031e80


	//----- nvinfo : EIATTR_VRC_CTA_INIT_COUNT
	.align		4
.L_2708:
        /*00cc*/ 	.byte	0x02, 0x4a
	.zero		1
	.zero		1


	//----- nvinfo : EIATTR_EXIT_INSTR_OFFSETS
	.align		4
        /*00d0*/ 	.byte	0x04, 0x1c
        /*00d2*/ 	.short	(.L_2710 - .L_2709)


	//   ....[0]....
.L_2709:
        /*00d4*/ 	.word	0x00000da0


	//   ....[1]....
        /*00d8*/ 	.word	0x000311a0


	//----- nvinfo : EIATTR_MAX_THREADS
	.align		4
.L_2710:
        /*00dc*/ 	.byte	0x04, 0x05
        /*00de*/ 	.short	(.L_2712 - .L_2711)
.L_2711:
        /*00e0*/ 	.word	0x00000080
        /*00e4*/ 	.word	0x00000001
        /*00e8*/ 	.word	0x00000001


	//----- nvinfo : EIATTR_CRS_STACK_SIZE
	.align		4
.L_2712:
        /*00ec*/ 	.byte	0x04, 0x1e
        /*00ee*/ 	.short	(.L_2714 - .L_2713)
.L_2713:
        /*00f0*/ 	.word	0x00000000


	//----- nvinfo : EIATTR_CBANK_PARAM_SIZE
	.align		4
.L_2714:
        /*00f4*/ 	.byte	0x03, 0x19
        /*00f6*/ 	.short	0x00e8


	//----- nvinfo : EIATTR_PARAM_CBANK
	.align		4
        /*00f8*/ 	.byte	0x04, 0x0a
        /*00fa*/ 	.short	(.L_2716 - .L_2715)
	.align		4
.L_2715:
        /*00fc*/ 	.word	index@(.nv.constant0._ZN10layer_norm13ln_fwd_kernelINS_13Kernel_traitsIf6__halfS2_S2_fjLj2048ELj1ELj4ELj1ELj16ENS_18Kernel_traits_baseILj2048EfS2_S2_S2_fjLj128EEEEELb1ELb0ELb1ELb0EEEvNS_9FwdParamsE)
        /*0100*/ 	.short	0x0380
        /*0102*/ 	.short	0x00e8


	//----- nvinfo : EIATTR_SW_WAR
	.align		4
.L_2716:
        /*0104*/ 	.byte	0x04, 0x36
        /*0106*/ 	.short	(.L_2718 - .L_2717)
.L_2717:
        /*0108*/ 	.word	0x00000008
.L_2718:


//--------------------- .nv.info._ZN10layer_norm13ln_fwd_kernelINS_13Kernel_traitsIf6__halfS2_S2_fjLj2048ELj1ELj4ELj1ELj16ENS_18Kernel_traits_baseILj2048EfS2_S2_S2_fjLj128EEEEELb1ELb0ELb1ELb1EEEvNS_9FwdParamsE --------------------------
	.section	.nv.info._ZN10layer_norm13ln_fwd_kernelINS_13Kernel_traitsIf6__halfS2_S2_fjLj2048ELj1ELj4ELj1ELj16ENS_18Kernel_traits_baseILj2048EfS2_S2_S2_fjLj128EEEEELb1ELb0ELb1ELb1EEEvNS_9FwdParamsE,"",@"SHT_CUDA_INFO"
	.sectionflags	@""
	.align	4


	//----- nvinfo : EIATTR_CUDA_API_VERSION
	.align		4
        /*0000*/ 	.byte	0x04, 0x37
        /*0002*/ 	.short	(.L_2720 - .L_2719)
.L_2719:
        /*0004*/ 	.word	0x00000082


	//----- nvinfo : EIATTR_KPARAM_INFO
	.align		4
.L_2720:
        /*0008*/ 	.byte	0x04, 0x17
        /*000a*/ 	.short	(.L_2722 - .L_2721)
.L_2721:
        /*000c*/ 	.word	0x00000000
        /*0010*/ 	.short	0x0000
        /*0012*/ 	.short	0x0000
        /*0014*/ 	.byte	0x00, 0xf0, 0xa1, 0x03


	//----- nvinfo : EIATTR_SPARSE_MMA_MASK
	.align		4
.L_2722:
        /*0018*/ 	.byte	0x03, 0x50
        /*001a*/ 	.short	0x0000


	//----- nvinfo : EIATTR_MAXREG_COUNT
	.align		4
        /*001c*/ 	.byte	0x03, 0x1b
        /*001e*/ 	.short	0x00ff


	//----- nvinfo : EIATTR_MERCURY_ISA_VERSION
	.align		4
        /*0020*/ 	.byte	0x03, 0x5f
        /*0022*/ 	.short	0x0101


	//----- nvinfo : EIATTR_COOP_GROUP_MASK_REGIDS
	.align		4
        /*0024*/ 	.byte	0x04, 0x29
        /*0026*/ 	.short	(.L_2724 - .L_2723)


	//   ....[0]....
.L_2723:
        /*0028*/ 	.word	0xffffffff


	//   ....[1]....
        /*002c*/ 	.word	0xffffffff


	//   ....[2]....
        /*0030*/ 	.word	0xffffffff


	//   ....[3]....
        /*0034*/ 	.word	0xffffffff


	//   ....[4]....
        /*0038*/ 	.word	0xffffffff


	//   ....[5]....
        /*003c*/ 	.word	0xffffffff


	//   ....[6]....
        /*0040*/ 	.word	0xffffffff


	//   ....[7]....
        /*0044*/ 	.word	0xffffffff


	//   ....[8]....
        /*0048*/ 	.word	0xffffffff


	//   ....[9]....
        /*004c*/ 	.word	0xffffffff


	//   ....[10]....
        /*0050*/ 	.word	0x050000dd


	//   ....[11]....
        /*0054*/ 	.word	0x050000dd


	//   ....[12]....
        /*0058*/ 	.word	0x050000dd


	//   ....[13]....
        /*005c*/ 	.word	0x050000dd


	//   ....[14]....
        /*0060*/ 	.word	0x050000dd


	//   ....[15]....
        /*0064*/ 	.word	0x050000dd


	//   ....[16]....
        /*0068*/ 	.word	0x050000dd


	//   ....[17]....
        /*006c*/ 	.word	0x050000dd


	//   ....[18]....
        /*0070*/ 	.word	0x050000dd


	//   ....[19]....
        /*0074*/ 	.word	0x050000dd


	//----- nvinfo : EIATTR_COOP_GROUP_INSTR_OFFSETS
	.align		4
.L_2724:
        /*0078*/ 	.byte	0x04, 0x28
        /*007a*/ 	.short	(.L_2726 - .L_2725)


	//   ....[0]....
.L_2725:
        /*007c*/ 	.word	0x0002f280


	//   ....[1]....
        /*0080*/ 	.word	0x0002f2b0


	//   ....[2]....
        /*0084*/ 	.word	0x0002f2d0


	//   ....[3]....
        /*0088*/ 	.word	0x0002f2f0


	//   ....[4]....
        /*008c*/ 	.word	0x0002f310


	//   ....[5]....
        /*0090*/ 	.word	0x0002fb40


	//   ....[6]....
        /*0094*/ 	.word	0x0002fb60


	//   ....[7]....
        /*0098*/ 	.word	0x0002fb80


	//   ....[8]....
        /*009c*/ 	.word	0x0002fba0


	//   ....[9]....
        /*00a0*/ 	.word	0x0002fbc0


	//   ....[10]....
        /*00a4*/ 	.word	0x00030d80


	//   ....[11]....
        /*00a8*/ 	.word	0x00030e30


	//   ....[12]....
        /*00ac*/ 	.word	0x00030ea0


	//   ....[13]....
        /*00b0*/ 	.word	0x00030f10


	//   ....[14]....
        /*00b4*/ 	.word	0x00030f80


	//   ....[15]....
        /*00b8*/ 	.word	0x00031800


	//   ....[16]....
        /*00bc*/ 	.word	0x00031870


	//   ....[17]....
        /*00c0*/ 	.word	0x000318e0


	//   ....[18]....
        /*00c4*/ 	.word	0x00031950


	//   ....[19]....
        /*00c8*/ 	.word	0x000319c0


	//----- nvinfo : EIATTR_VRC_CTA_INIT_COUNT
	.align		4
.L_2726:
        /*00cc*/ 	.byte	0x02, 0x4a
	.zero		1
	.zero		1


	//----- nvinfo : EIATTR_EXIT_INSTR_OFFSETS
	.align		4
        /*00d0*/ 	.byte	0x04, 0x1c
        /*00d2*/ 	.short	(.L_2728 - .L_2727)


	//   ....[0]....
.L_2727:
        /*00d4*/ 	.word	0x000008b0


	//   ....[1]....
        /*00d8*/ 	.word	0x00030d10


	//----- nvinfo : EIATTR_MAX_THREADS
	.align		4
.L_2728:
        /*00dc*/ 	.byte	0x04, 0x05
        /*00de*/ 	.short	(.L_2730 - .L_2729)
.L_2729:
        /*00e0*/ 	.word	0x00000080
        /*00e4*/ 	.word	0x00000001
        /*00e8*/ 	.word	0x00000001


	//----- nvinfo : EIATTR_CRS_STACK_SIZE
	.align		4
.L_2730:
        /*00ec*/ 	.byte	0x04, 0x1e
        /*00ee*/ 	.short	(.L_2732 - .L_2731)
.L_2731:
        /*00f0*/ 	.word	0x00000000


	//----- nvinfo : EIATTR_CBANK_PARAM_SIZE
	.align		4
.L_2732:
        /*00f4*/ 	.byte	0x03, 0x19
        /*00f6*/ 	.short	0x00e8


	//----- nvinfo : EIATTR_PARAM_CBANK
	.align		4
        /*00f8*/ 	.byte	0x04, 0x0a
        /*00fa*/ 	.short	(.L_2734 - .L_2733)
	.align		4
.L_2733:
        /*00fc*/ 	.word	index@(.nv.constant0._ZN10layer_norm13ln_fwd_kernelINS_13Kernel_traitsIf6__halfS2_S2_fjLj2048ELj1ELj4ELj1ELj16ENS_18Kernel_traits_baseILj2048EfS2_S2_S2_fjLj128EEEEELb1ELb0ELb1ELb1EEEvNS_9FwdParamsE)
        /*0100*/ 	.short	0x0380
        /*0102*/ 	.short	0x00e8


	//----- nvinfo : EIATTR_SW_WAR
	.align		4
.L_2734:
        /*0104*/ 	.byte	0x04, 0x36
        /*0106*/ 	.short	(.L_2736 - .L_2735)
.L_2735:
        /*0108*/ 	.word	0x00000008
.L_2736:


//--------------------- .nv.info._ZN10layer_norm13ln_fwd_kernelINS_13Kernel_traitsIf6__halfS2_S2_fjLj2048ELj1ELj4ELj1ELj16ENS_18Kernel_traits_baseILj2048EfS2_S2_S2_fjLj128EEEEELb1ELb1ELb0ELb0EEEvNS_9FwdParamsE --------------------------
	.section	.nv.info._ZN10layer_norm13ln_fwd_kernelINS_13Kernel_traitsIf6__halfS2_S2_fjLj2048ELj1ELj4ELj1ELj16ENS_18Kernel_traits_baseILj2048EfS2_S2_S2_fjLj128EEEEELb1ELb1ELb0ELb0EEEvNS_9FwdParamsE,"",@"SHT_CUDA_INFO"
	.sectionflags	@""
	.align	4


	//----- nvinfo : EIATTR_CUDA_API_VERSION
	.align		4
        /*0000*/ 	.byte	0x04, 0x37
        /*0002*/ 	.short	(.L_2738 - .L_2737)
.L_2737:
        /*0004*/ 	.word	0x00000082


	//----- nvinfo : EIATTR_KPARAM_INFO
	.align		4
.L_2738:
        /*0008*/ 	.byte	0x04, 0x17
        /*000a*/ 	.short	(.L_2740 - .L_2739)
.L_2739:
        /*000c*/ 	.word	0x00000000
        /*0010*/ 	.short	0x0000
        /*0012*/ 	.short	0x0000
        /*0014*/ 	.byte	0x00, 0xf0, 0xa1, 0x03


	//----- nvinfo : EIATTR_SPARSE_MMA_MASK
	.align		4
.L_2740:
        /*0018*/ 	.byte	0x03, 0x50
        /*001a*/ 	.short	0x0000


	//----- nvinfo : EIATTR_MAXREG_COUNT
	.align		4
        /*001c*/ 	.byte	0x03, 0x1b
        /*001e*/ 	.short	0x00ff


	//----- nvinfo : EIATTR_ANNOTATIONS
	.align		4
        /*0020*/ 	.byte	0x04, 0x55
        /*0022*/ 	.short	(.L_2742 - .L_2741)


	//   ....[0]....
.L_2741:
        /* <DEDUP_REMOVED lines=61> */


	//----- nvinfo : EIATTR_MERCURY_ISA_VERSION
	.align		4
.L_2742:
        /*03e4*/ 	.byte	0x03, 0x5f
        /*03e6*/ 	.short	0x0101


	//----- nvinfo : EIATTR_COOP_GROUP_MASK_REGIDS
	.align		4
        /*03e8*/ 	.byte	0x04, 0x29
        /*03ea*/ 	.short	(.L_2744 - .L_2743)


	//   ....[0]....
.L_2743:
        /*03ec*/ 	.word	0xffffffff


	//   ....[1]....
        /*03f0*/ 	.word	0xffffffff


	//   ....[2]....
        /*03f4*/ 	.word	0xffffffff


	//   ....[3]....
        /*03f8*/ 	.word	0xffffffff


	//   ....[4]....
        /*03fc*/ 	.word	0xffffffff


	//   ....[5]....
        /*0400*/ 	.word	0xffffffff


	//   ....[6]....
        /*0404*/ 	.word	0xffffffff


	//   ....[7]....
        /*0408*/ 	.word	0xffffffff


	//   ....[8]....
        /*040c*/ 	.word	0xffffffff


	//   ....[9]....
        /*0410*/ 	.word	0xffffffff


	//   ....[10]....
        /*0414*/ 	.word	0x05000080


	//   ....[11]....
        /*0418*/ 	.word	0x05000080


	//   ....[12]....
        /*041c*/ 	.word	0x05000080


	//   ....[13]....
        /*0420*/ 	.word	0x05000080


	//   ....[14]....
        /*0424*/ 	.word	0x05000080


	//   ....[15]....
        /*0428*/ 	.word	0x05000080


	//   ....[16]....
        /*042c*/ 	.word	0x05000080


	//   ....[17]....
        /*0430*/ 	.word	0x05000080


	//   ....[18]....
        /*0434*/ 	.word	0x05000080


	//   ....[19]....
        /*0438*/ 	.word	0x05000080


	//----- nvinfo : EIATTR_COOP_GROUP_INSTR_OFFSETS
	.align		4
.L_2744:
        /*043c*/ 	.byte	0x04, 0x28
        /*043e*/ 	.short	(.L_2746 - .L_2745)


	//   ....[0]....
.L_2745:
        /*0440*/ 	.word	0x00035b30


	//   ....[1]....
        /*0444*/ 	.word	0x00035b70


	//   ....[2]....
        /*0448*/ 	.word	0x00035b90


	//   ....[3]....
        /*044c*/ 	.word	0x00035bb0


	//   ....[4]....
        /*0450*/ 	.word	0x00035bd0


	//   ....[5]....
        /*0454*/ 	.word	0x00036420


	//   ....[6]....
        /*0458*/ 	.word	0x00036440


	//   ....[7]....
        /*045c*/ 	.word	0x00036460


	//   ....[8]....
        /*0460*/ 	.word	0x00036480


	//   ....[9]....
        /*0464*/ 	.word	0x000364a0


	//   ....[10]....
        /*0468*/ 	.word	0x00037ac0


	//   ....[11]....
        /*046c*/ 	.word	0x00037b60


	//   ....[12]....
        /*0470*/ 	.word	0x00037bd0


	//   ....[13]....
        /*0474*/ 	.word	0x00037c40


	//   ....[14]....
        /*0478*/ 	.word	0x00037cb0


	//   ....[15]....
        /*047c*/ 	.word	0x00038570


	//   ....[16]....
        /*0480*/ 	.word	0x000385e0


	//   ....[17]....
        /*0484*/ 	.word	0x00038650


	//   ....[18]....
        /*0488*/ 	.word	0x000386c0


	//   ....[19]....
        /*048c*/ 	.word	0x00038730


	//----- nvinfo : EIATTR_VRC_CTA_INIT_COUNT
	.align		4
.L_2746:
        /*0490*/ 	.byte	0x02, 0x4a
	.zero		1
	.zero		1


	//----- nvinfo : EIATTR_EXIT_INSTR_OFFSETS
	.align		4
        /*0494*/ 	.byte	0x04, 0x1c
        /*0496*/ 	.short	(.L_2748 - .L_2747)


	//   ....[0]....
.L_2747:
        /*0498*/ 	.word	0x00001720


	//   ....[1]....
        /*049c*/ 	.word	0x00037a50


	//----- nvinfo : EIATTR_INDIRECT_BRANCH_TARGETS
	.align		4
.L_2748:
        /*04a0*/ 	.byte	0x04, 0x34
        /*04a2*/ 	.short	(.L_2750 - .L_2749)


	//   ....[0]....
.L_2749:
        /*04a4*/ 	.word	.L_x_71348@srel
        /*04a8*/ 	.short	0x0
        /*04aa*/ 	.short	0x0
        /*04ac*/ 	.word	0x3
        /*04b0*/ 	.word	.L_x_71349@srel
        /*04b4*/ 	.word	.L_x_71350@srel
        /*04b8*/ 	.word	.L_x_71351@srel


	//----- nvinfo : EIATTR_MAX_THREADS
	.align		4
.L_2750:
        /*04bc*/ 	.byte	0x04, 0x05
        /*04be*/ 	.short	(.L_2752 - .L_2751)
.L_2751:
        /*04c0*/ 	.word	0x00000080
        /*04c4*/ 	.word	0x00000001
        /*04c8*/ 	.word	0x00000001


	//----- nvinfo : EIATTR_CRS_STACK_SIZE
	.align		4
.L_2752:
        /*04cc*/ 	.byte	0x04, 0x1e
        /*04ce*/ 	.short	(.L_2754 - .L_2753)
.L_2753:
        /*04d0*/ 	.word	0x00000000


	//----- nvinfo : EIATTR_CBANK_PARAM_SIZE
	.align		4
.L_2754:
        /*04d4*/ 	.byte	0x03, 0x19
        /*04d6*/ 	.short	0x00e8


	//----- nvinfo : EIATTR_PARAM_CBANK
	.align		4
        /*04d8*/ 	.byte	0x04, 0x0a
        /*04da*/ 	.short	(.L_2756 - .L_2755)
	.align		4
.L_2755:
        /*04dc*/ 	.word	index@(.nv.constant0._ZN10layer_norm13ln_fwd_kernelINS_13Kernel_traitsIf6__halfS2_S2_fjLj2048ELj1ELj4ELj1ELj16ENS_18Kernel_traits_baseILj2048EfS2_S2_S2_fjLj128EEEEELb1ELb1ELb0ELb0EEEvNS_9FwdParamsE)
        /*04e0*/ 	.short	0x0380
        /*04e2*/ 	.short	0x00e8


	//----- nvinfo : EIATTR_SW_WAR
	.align		4
.L_2756:
        /*04e4*/ 	.byte	0x04, 0x36
        /*04e6*/ 	.short	(.L_2758 - .L_2757)
.L_2757:
        /*04e8*/ 	.word	0x00000008
.L_2758:


//--------------------- .nv.info._ZN10layer_norm13ln_fwd_kernelINS_13Kernel_traitsIf6__halfS2_S2_fjLj2048ELj1ELj4ELj1ELj16ENS_18Kernel_traits_baseILj2048EfS2_S2_S2_fjLj128EEEEELb1ELb1ELb0ELb1EEEvNS_9FwdParamsE --------------------------
	.section	.nv.info._ZN10layer_norm13ln_fwd_kernelINS_13Kernel_traitsIf6__halfS2_S2_fjLj2048ELj1ELj4ELj1ELj16ENS_18Kernel_traits_baseILj2048EfS2_S2_S2_fjLj128EEEEELb1ELb1ELb0ELb1EEEvNS_9FwdParamsE,"",@"SHT_CUDA_INFO"
	.sectionflags	@""
	.align	4


	//----- nvinfo : EIATTR_CUDA_API_VERSION
	.align		4
        /*0000*/ 	.byte	0x04, 0x37
        /*0002*/ 	.short	(.L_2760 - .L_2759)
.L_2759:
        /*0004*/ 	.word	0x00000082


	//----- nvinfo : EIATTR_KPARAM_INFO
	.align		4
.L_2760:
        /*0008*/ 	.byte	0x04, 0x17
        /*000a*/ 	.short	(.L_2762 - .L_2761)
.L_2761:
        /*000c*/ 	.word	0x00000000
        /*0010*/ 	.short	0x0000
        /*0012*/ 	.short	0x0000
        /*0014*/ 	.byte	0x00, 0xf0, 0xa1, 0x03


	//----- nvinfo : EIATTR_SPARSE_MMA_MASK
	.align		4
.L_2762:
        /*0018*/ 	.byte	0x03, 0x50
        /*001a*/ 	.short	0x0000


	//----- nvinfo : EIATTR_MAXREG_COUNT
	.align		4
        /*001c*/ 	.byte	0x03, 0x1b
        /*001e*/ 	.short	0x00ff


	//----- nvinfo : EIATTR_ANNOTATIONS
	.align		4
        /*0020*/ 	.byte	0x04, 0x55
        /*0022*/ 	.short	(.L_2764 - .L_2763)


	//   ....[0]....
.L_2763:
        /* <DEDUP_REMOVED lines=49> */


	//----- nvinfo : EIATTR_MERCURY_ISA_VERSION
	.align		4
.L_2764:
        /*0324*/ 	.byte	0x03, 0x5f
        /*0326*/ 	.short	0x0101


	//----- nvinfo : EIATTR_COOP_GROUP_MASK_REGIDS
	.align		4
        /*0328*/ 	.byte	0x04, 0x29
        /*032a*/ 	.short	(.L_2766 - .L_2765)


	//   ....[0]....
.L_2765:
        /*032c*/ 	.word	0xffffffff


	//   ....[1]....
        /*0330*/ 	.word	0xffffffff


	//   ....[2]....
        /*0334*/ 	.word	0xffffffff


	//   ....[3]....
        /*0338*/ 	.word	0xffffffff


	//   ....[4]....
        /*033c*/ 	.word	0xffffffff


	//   ....[5]....
        /*0340*/ 	.word	0xffffffff


	//   ....[6]....
        /*0344*/ 	.word	0xffffffff


	//   ....[7]....
        /*0348*/ 	.word	0xffffffff


	//   ....[8]....
        /*034c*/ 	.word	0xffffffff


	//   ....[9]....
        /*0350*/ 	.word	0xffffffff


	//   ....[10]....
        /*0354*/ 	.word	0x05000022


	//   ....[11]....
        /*0358*/ 	.word	0x05000022


	//   ....[12]....
        /*035c*/ 	.word	0x05000022


	//   ....[13]....
        /*0360*/ 	.word	0x05000022


	//   ....[14]....
        /*0364*/ 	.word	0x05000022


	//   ....[15]....
        /*0368*/ 	.word	0x05000022


	//   ....[16]....
        /*036c*/ 	.word	0x05000022


	//   ....[17]....
        /*0370*/ 	.word	0x05000022


	//   ....[18]....
        /*0374*/ 	.word	0x05000022


	//   ....[19]....
        /*0378*/ 	.word	0x05000022


	//----- nvinfo : EIATTR_COOP_GROUP_INSTR_OFFSETS
	.align		4
.L_2766:
        /*037c*/ 	.byte	0x04, 0x28
        /*037e*/ 	.short	(.L_2768 - .L_2767)


	//   ....[0]....
.L_2767:
        /*0380*/ 	.word	0x0002f270


	//   ....[1]....
        /*0384*/ 	.word	0x0002f2a0


	//   ....[2]....
        /*0388*/ 	.word	0x0002f2c0


	//   ....[3]....
        /*038c*/ 	.word	0x0002f2e0


	//   ....[4]....
        /*0390*/ 	.word	0x0002f300


	//   ....[5]....
        /*0394*/ 	.word	0x0002fb30


	//   ....[6]....
        /*0398*/ 	.word	0x0002fb50


	//   ....[7]....
        /*039c*/ 	.word	0x0002fb70


	//   ....[8]....
        /*03a0*/ 	.word	0x0002fb90


	//   ....[9]....
        /*03a4*/ 	.word	0x0002fbb0


	//   ....[10]....
        /*03a8*/ 	.word	0x00030f60


	//   ....[11]....
        /*03ac*/ 	.word	0x00031000


	//   ....[12]....
        /*03b0*/ 	.word	0x00031060


	//   ....[13]....
        /*03b4*/ 	.word	0x000310c0


	//   ....[14]....
        /*03b8*/ 	.word	0x00031120


	//   ....[15]....
        /*03bc*/ 	.word	0x000319a0


	//   ....[16]....
        /*03c0*/ 	.word	0x00031a00


	//   ....[17]....
        /*03c4*/ 	.word	0x00031a60


	//   ....[18]....
        /*03c8*/ 	.word	0x00031ac0


	//   ....[19]....
        /*03cc*/ 	.word	0x00031b20


	//----- nvinfo : EIATTR_VRC_CTA_INIT_COUNT
	.align		4
.L_2768:
        /*03d0*/ 	.byte	0x02, 0x4a
	.zero		1
	.zero		1


	//----- nvinfo : EIATTR_EXIT_INSTR_OFFSETS
	.align		4
        /*03d4*/ 	.byte	0x04, 0x1c
        /*03d6*/ 	.short	(.L_2770 - .L_2769)


	//   ....[0]....
.L_2769:
        /*03d8*/ 	.word	0x00000d30


	//   ....[1]....
        /*03dc*/ 	.word	0x00030ef0


	//----- nvinfo : EIATTR_INDIRECT_BRANCH_TARGETS
	.align		4
.L_2770:
        /*03e0*/ 	.byte	0x04, 0x34
        /*03e2*/ 	.short	(.L_2772 - .L_2771)


	//   ....[0]....
.L_2771:
        /*03e4*/ 	.word	.L_x_71352@srel
        /*03e8*/ 	.short	0x0
        /*03ea*/ 	.short	0x0
        /*03ec*/ 	.word	0x3
        /*03f0*/ 	.word	.L_x_71353@srel
        /*03f4*/ 	.word	.L_x_71354@srel
        /*03f8*/ 	.word	.L_x_71355@srel


	//----- nvinfo : EIATTR_MAX_THREADS
	.align		4
.L_2772:
        /*03fc*/ 	.byte	0x04, 0x05
        /*03fe*/ 	.short	(.L_2774 - .L_2773)
.L_2773:
        /*0400*/ 	.word	0x00000080
        /*0404*/ 	.word	0x00000001
        /*0408*/ 	.word	0x00000001


	//----- nvinfo : EIATTR_CRS_STACK_SIZE
	.align		4
.L_2774:
        /*040c*/ 	.byte	0x04, 0x1e
        /*040e*/ 	.short	(.L_2776 - .L_2775)
.L_2775:
        /*0410*/ 	.word	0x00000000


	//----- nvinfo : EIATTR_CBANK_PARAM_SIZE
	.align		4
.L_2776:
        /*0414*/ 	.byte	0x03, 0x19
        /*0416*/ 	.short	0x00e8


	//----- nvinfo : EIATTR_PARAM_CBANK
	.align		4
        /*0418*/ 	.byte	0x04, 0x0a
        /*041a*/ 	.short	(.L_2778 - .L_2777)
	.align		4
.L_2777:
        /*041c*/ 	.word	index@(.nv.constant0._ZN10layer_norm13ln_fwd_kernelINS_13Kernel_traitsIf6__halfS2_S2_fjLj2048ELj1ELj4ELj1ELj16ENS_18Kernel_traits_baseILj2048EfS2_S2_S2_fjLj128EEEEELb1ELb1ELb0ELb1EEEvNS_9FwdParamsE)
        /*0420*/ 	.short	0x0380
        /*0422*/ 	.short	0x00e8


	//----- nvinfo : EIATTR_SW_WAR
	.align		4
.L_2778:
        /*0424*/ 	.byte	0x04, 0x36
        /*0426*/ 	.short	(.L_2780 - .L_2779)
.L_2779:
        /*0428*/ 	.word	0x00000008
.L_2780:


//--------------------- .nv.info._ZN10layer_norm13ln_fwd_kernelINS_13Kernel_traitsIf6__halfS2_S2_fjLj2048ELj1ELj4ELj1ELj16ENS_18Kernel_traits_baseILj2048EfS2_S2_S2_fjLj128EEEEELb1ELb1ELb1ELb0EEEvNS_9FwdParamsE --------------------------
	.section	.nv.info._ZN10layer_norm13ln_fwd_kernelINS_13Kernel_traitsIf6__halfS2_S2_fjLj2048ELj1ELj4ELj1ELj16ENS_18Kernel_traits_baseILj2048EfS2_S2_S2_fjLj128EEEEELb1ELb1ELb1ELb0EEEvNS_9FwdParamsE,"",@"SHT_CUDA_INFO"
	.sectionflags	@""
	.align	4


	//----- nvinfo : EIATTR_CUDA_API_VERSION
	.align		4
        /*0000*/ 	.byte	0x04, 0x37
        /*0002*/ 	.short	(.L_2782 - .L_2781)
.L_2781:
        /*0004*/ 	.word	0x00000082


	//----- nvinfo : EIATTR_KPARAM_INFO
	.align		4
.L_2782:
        /*0008*/ 	.byte	0x04, 0x17
        /*000a*/ 	.short	(.L_2784 - .L_2783)
.L_2783:
        /*000c*/ 	.word	0x00000000
        /*0010*/ 	.short	0x0000
        /*0012*/ 	.short	0x0000
        /*0014*/ 	.byte	0x00, 0xf0, 0xa1, 0x03


	//----- nvinfo : EIATTR_SPARSE_MMA_MASK
	.align		4
.L_2784:
        /*0018*/ 	.byte	0x03, 0x50
        /*001a*/ 	.short	0x0000


	//----- nvinfo : EIATTR_MAXREG_COUNT
	.align		4
        /*001c*/ 	.byte	0x03, 0x1b
        /*001e*/ 	.short	0x00ff


	//----- nvinfo : EIATTR_ANNOTATIONS
	.align		4
        /*0020*/ 	.byte	0x04, 0x55
        /*0022*/ 	.short	(.L_2786 - .L_2785)


	//   ....[0]....
.L_2785:
        /* <DEDUP_REMOVED lines=92> */


	//----- nvinfo : EIATTR_MERCURY_ISA_VERSION
	.align		4
.L_2786:
        /*05d4*/ 	.byte	0x03, 0x5f
        /*05d6*/ 	.short	0x0101


	//----- nvinfo : EIATTR_COOP_GROUP_MASK_REGIDS
	.align		4
        /*05d8*/ 	.byte	0x04, 0x29
        /*05da*/ 	.short	(.L_2788 - .L_2787)


	//   ....[0]....
.L_2787:
        /*05dc*/ 	.word	0xffffffff


	//   ....[1]....
        /*05e0*/ 	.word	0xffffffff


	//   ....[2]....
        /*05e4*/ 	.word	0xffffffff


	//   ....[3]....
        /*05e8*/ 	.word	0xffffffff


	//   ....[4]....
        /*05ec*/ 	.word	0xffffffff


	//   ....[5]....
        /*05f0*/ 	.word	0xffffffff


	//   ....[6]....
        /*05f4*/ 	.word	0xffffffff


	//   ....[7]....
        /*05f8*/ 	.word	0xffffffff


	//   ....[8]....
        /*05fc*/ 	.word	0xffffffff


	//   ....[9]....
        /*0600*/ 	.word	0xffffffff


	//   ....[10]....
        /*0604*/ 	.word	0x05000074


	//   ....[11]....
        /*0608*/ 	.word	0x05000074


	//   ....[12]....
        /*060c*/ 	.word	0x05000074


	//   ....[13]....
        /*0610*/ 	.word	0x05000074


	//   ....[14]....
        /*0614*/ 	.word	0x05000074


	//   ....[15]....
        /*0618*/ 	.word	0x05000074


	//   ....[16]....
        /*061c*/ 	.word	0x05000074


	//   ....[17]....
        /*0620*/ 	.word	0x05000074


	//   ....[18]....
        /*0624*/ 	.word	0x05000074


	//   ....[19]....
        /*0628*/ 	.word	0x05000074


	//----- nvinfo : EIATTR_COOP_GROUP_INSTR_OFFSETS
	.align		4
.L_2788:
        /*062c*/ 	.byte	0x04, 0x28
        /*062e*/ 	.short	(.L_2790 - .L_2789)


	//   ....[0]....
.L_2789:
        /*0630*/ 	.word	0x0003a300


	//   ....[1]....
        /*0634*/ 	.word	0x0003a340


	//   ....[2]....
        /*0638*/ 	.word	0x0003a360


	//   ....[3]....
        /*063c*/ 	.word	0x0003a380


	//   ....[4]....
        /*0640*/ 	.word	0x0003a3a0


	//   ....[5]....
        /*0644*/ 	.word	0x0003abf0


	//   ....[6]....
        /*0648*/ 	.word	0x0003ac10


	//   ....[7]....
        /*064c*/ 	.word	0x0003ac30


	//   ....[8]....
        /*0650*/ 	.word	0x0003ac50


	//   ....[9]....
        /*0654*/ 	.word	0x0003ac70


	//   ....[10]....
        /*0658*/ 	.word	0x0003c3c0


	//   ....[11]....
        /*065c*/ 	.word	0x0003c460


	//   ....[12]....
        /*0660*/ 	.word	0x0003c4d0


	//   ....[13]....
        /*0664*/ 	.word	0x0003c540


	//   ....[14]....
        /*0668*/ 	.word	0x0003c5b0


	//   ....[15]....
        /*066c*/ 	.word	0x0003ce70


	//   ....[16]....
        /*0670*/ 	.word	0x0003cee0


	//   ....[17]....
        /*0674*/ 	.word	0x0003cf50


	//   ....[18]....
        /*0678*/ 	.word	0x0003cfc0


	//   ....[19]....
        /*067c*/ 	.word	0x0003d030


	//----- nvinfo : EIATTR_VRC_CTA_INIT_COUNT
	.align		4
.L_2790:
        /*0680*/ 	.byte	0x02, 0x4a
	.zero		1
	.zero		1


	//----- nvinfo : EIATTR_EXIT_INSTR_OFFSETS
	.align		4
        /*0684*/ 	.byte	0x04, 0x1c
        /*0686*/ 	.short	(.L_2792 - .L_2791)


	//   ....[0]....
.L_2791:
        /*0688*/ 	.word	0x00001b10


	//   ....[1]....
        /*068c*/ 	.word	0x0003c350


	//----- nvinfo : EIATTR_MAX_THREADS
	.align		4
.L_2792:
        /*0690*/ 	.byte	0x04, 0x05
        /*0692*/ 	.short	(.L_2794 - .L_2793)
.L_2793:
        /*0694*/ 	.word	0x00000080
        /*0698*/ 	.word	0x00000001
        /*069c*/ 	.word	0x00000001


	//----- nvinfo : EIATTR_CRS_STACK_SIZE
	.align		4
.L_2794:
        /*06a0*/ 	.byte	0x04, 0x1e
        /*06a2*/ 	.short	(.L_2796 - .L_2795)
.L_2795:
        /*06a4*/ 	.word	0x00000000


	//----- nvinfo : EIATTR_CBANK_PARAM_SIZE
	.align		4
.L_2796:
        /*06a8*/ 	.byte	0x03, 0x19
        /*06aa*/ 	.short	0x00e8


	//----- nvinfo : EIATTR_PARAM_CBANK
	.align		4
        /*06ac*/ 	.byte	0x04, 0x0a
        /*06ae*/ 	.short	(.L_2798 - .L_2797)
	.align		4
.L_2797:
        /*06b0*/ 	.word	index@(.nv.constant0._ZN10layer_norm13ln_fwd_kernelINS_13Kernel_traitsIf6__halfS2_S2_fjLj2048ELj1ELj4ELj1ELj16ENS_18Kernel_traits_baseILj2048EfS2_S2_S2_fjLj128EEEEELb1ELb1ELb1ELb0EEEvNS_9FwdParamsE)
        /*06b4*/ 	.short	0x0380
        /*06b6*/ 	.short	0x00e8


	//----- nvinfo : EIATTR_SW_WAR
	.align		4
.L_2798:
        /*06b8*/ 	.byte	0x04, 0x36
        /*06ba*/ 	.short	(.L_2800 - .L_2799)
.L_2799:
        /*06bc*/ 	.word	0x00000008
.L_2800:


//--------------------- .nv.info._ZN10layer_norm13ln_fwd_kernelINS_13Kernel_traitsIf6__halfS2_S2_fjLj2048ELj1ELj4ELj1ELj16ENS_18Kernel_traits_baseILj2048EfS2_S2_S2_fjLj128EEEEELb1ELb1ELb1ELb1EEEvNS_9FwdParamsE --------------------------
	.section	.nv.info._ZN10layer_norm13ln_fwd_kernelINS_13Kernel_traitsIf6__halfS2_S2_fjLj2048ELj1ELj4ELj1ELj16ENS_18Kernel_traits_baseILj2048EfS2_S2_S2_fjLj128EEEEELb1ELb1ELb1ELb1EEEvNS_9FwdParamsE,"",@"SHT_CUDA_INFO"
	.sectionflags	@""
	.align	4


	//----- nvinfo : EIATTR_CUDA_API_VERSION
	.align		4
        /*0000*/ 	.byte	0x04, 0x37
        /*0002*/ 	.short	(.L_2802 - .L_2801)
.L_2801:
        /*0004*/ 	.word	0x00000082


	//----- nvinfo : EIATTR_KPARAM_INFO
	.align		4
.L_2802:
        /*0008*/ 	.byte	0x04, 0x17
        /*000a*/ 	.short	(.L_2804 - .L_2803)
.L_2803:
        /*000c*/ 	.word	0x00000000
        /*0010*/ 	.short	0x0000
        /*0012*/ 	.short	0x0000
        /*0014*/ 	.byte	0x00, 0xf0, 0xa1, 0x03


	//----- nvinfo : EIATTR_SPARSE_MMA_MASK
	.align		4
.L_2804:
        /*0018*/ 	.byte	0x03, 0x50
        /*001a*/ 	.short	0x0000


	//----- nvinfo : EIATTR_MAXREG_COUNT
	.align		4
        /*001c*/ 	.byte	0x03, 0x1b
        /*001e*/ 	.short	0x00ff


	//----- nvinfo : EIATTR_ANNOTATIONS
	.align		4
        /*0020*/ 	.byte	0x04, 0x55
        /*0022*/ 	.short	(.L_2806 - .L_2805)


	//   ....[0]....
.L_2805:
        /* <DEDUP_REMOVED lines=49> */


	//----- nvinfo : EIATTR_MERCURY_ISA_VERSION
	.align		4
.L_2806:
        /*0324*/ 	.byte	0x03, 0x5f
        /*0326*/ 	.short	0x0101


	//----- nvinfo : EIATTR_COOP_GROUP_MASK_REGIDS
	.align		4
        /*0328*/ 	.byte	0x04, 0x29
        /*032a*/ 	.short	(.L_2808 - .L_2807)


	//   ....[0]....
.L_2807:
        /*032c*/ 	.word	0xffffffff


	//   ....[1]....
        /*0330*/ 	.word	0xffffffff


	//   ....[2]....
        /*0334*/ 	.word	0xffffffff


	//   ....[3]....
        /*0338*/ 	.word	0xffffffff


	//   ....[4]....
        /*033c*/ 	.word	0xffffffff


	//   ....[5]....
        /*0340*/ 	.word	0xffffffff


	//   ....[6]....
        /*0344*/ 	.word	0xffffffff


	//   ....[7]....
        /*0348*/ 	.word	0xffffffff


	//   ....[8]....
        /*034c*/ 	.word	0xffffffff


	//   ....[9]....
        /*0350*/ 	.word	0xffffffff


	//   ....[10]....
        /*0354*/ 	.word	0x05000080


	//   ....[11]....
        /*0358*/ 	.word	0x05000080


	//   ....[12]....
        /*035c*/ 	.word	0x05000080


	//   ....[13]....
        /*0360*/ 	.word	0x05000080


	//   ....[14]....
        /*0364*/ 	.word	0x05000080


	//   ....[15]....
        /*0368*/ 	.word	0x05000080


	//   ....[16]....
        /*036c*/ 	.word	0x05000080


	//   ....[17]....
        /*0370*/ 	.word	0x05000080


	//   ....[18]....
        /*0374*/ 	.word	0x05000080


	//   ....[19]....
        /*0378*/ 	.word	0x05000080


	//----- nvinfo : EIATTR_COOP_GROUP_INSTR_OFFSETS
	.align		4
.L_2808:
        /*037c*/ 	.byte	0x04, 0x28
        /*037e*/ 	.short	(.L_2810 - .L_2809)


	//   ....[0]....
.L_2809:
        /*0380*/ 	.word	0x000384a0


	//   ....[1]....
        /*0384*/ 	.word	0x000384d0


	//   ....[2]....
        /*0388*/ 	.word	0x000384f0


	//   ....[3]....
        /*038c*/ 	.word	0x00038510


	//   ....[4]....
        /*0390*/ 	.word	0x00038530


	//   ....[5]....
        /*0394*/ 	.word	0x00038d60


	//   ....[6]....
        /*0398*/ 	.word	0x00038d80


	//   ....[7]....
        /*039c*/ 	.word	0x00038da0


	//   ....[8]....
        /*03a0*/ 	.word	0x00038dc0


	//   ....[9]....
        /*03a4*/ 	.word	0x00038de0


	//   ....[10]....
        /*03a8*/ 	.word	0x0003a290


	//   ....[11]....
        /*03ac*/ 	.word	0x0003a330


	//   ....[12]....
        /*03b0*/ 	.word	0x0003a3a0


	//   ....[13]....
        /*03b4*/ 	.word	0x0003a410


	//   ....[14]....
        /*03b8*/ 	.word	0x0003a480


	//   ....[15]....
        /*03bc*/ 	.word	0x0003ad10


	//   ....[16]....
        /*03c0*/ 	.word	0x0003ad80


	//   ....[17]....
        /*03c4*/ 	.word	0x0003adf0


	//   ....[18]....
        /*03c8*/ 	.word	0x0003ae60


	//   ....[19]....
        /*03cc*/ 	.word	0x0003aed0


	//----- nvinfo : EIATTR_VRC_CTA_INIT_COUNT
	.align		4
.L_2810:
        /*03d0*/ 	.byte	0x02, 0x4a
	.zero		1
	.zero		1


	//----- nvinfo : EIATTR_EXIT_INSTR_OFFSETS
	.align		4
        /*03d4*/ 	.byte	0x04, 0x1c
        /*03d6*/ 	.short	(.L_2812 - .L_2811)


	//   ....[0]....
.L_2811:
        /*03d8*/ 	.word	0x00000d20


	//   ....[1]....
        /*03dc*/ 	.word	0x0003a220


	//----- nvinfo : EIATTR_MAX_THREADS
	.align		4
.L_2812:
        /*03e0*/ 	.byte	0x04, 0x05
        /*03e2*/ 	.short	(.L_2814 - .L_2813)
.L_2813:
        /*03e4*/ 	.word	0x00000080
        /*03e8*/ 	.word	0x00000001
        /*03ec*/ 	.word	0x00000001


	//----- nvinfo : EIATTR_CRS_STACK_SIZE
	.align		4
.L_2814:
        /*03f0*/ 	.byte	0x04, 0x1e
        /*03f2*/ 	.short	(.L_2816 - .L_2815)
.L_2815:
        /*03f4*/ 	.word	0x00000000


	//----- nvinfo : EIATTR_CBANK_PARAM_SIZE
	.align		4
.L_2816:
        /*03f8*/ 	.byte	0x03, 0x19
        /*03fa*/ 	.short	0x00e8


	//----- nvinfo : EIATTR_PARAM_CBANK
	.align		4
        /*03fc*/ 	.byte	0x04, 0x0a
        /*03fe*/ 	.short	(.L_2818 - .L_2817)
	.align		4
.L_2817:
        /*0400*/ 	.word	index@(.nv.constant0._ZN10layer_norm13ln_fwd_kernelINS_13Kernel_traitsIf6__halfS2_S2_fjLj2048ELj1ELj4ELj1ELj16ENS_18Kernel_traits_baseILj2048EfS2_S2_S2_fjLj128EEEEELb1ELb1ELb1ELb1EEEvNS_9FwdParamsE)
        /*0404*/ 	.short	0x0380
        /*0406*/ 	.short	0x00e8


	//----- nvinfo : EIATTR_SW_WAR
	.align		4
.L_2818:
        /*0408*/ 	.byte	0x04, 0x36
        /*040a*/ 	.short	(.L_2820 - .L_2819)
.L_2819:
        /*040c*/ 	.word	0x00000008
.L_2820:


//--------------------- .nv.info._ZN10layer_norm13ln_fwd_kernelINS_13Kernel_traitsI6__halfS2_fS2_fjLj2048ELj1ELj4ELj1ELj16ENS_18Kernel_traits_baseILj2048ES2_S2_fS2_fjLj128EEEEELb0ELb0ELb0ELb0EEEvNS_9FwdParamsE --------------------------
	.section	.nv.info._ZN10layer_norm13ln_fwd_kernelINS_13Kernel_traitsI6__halfS2_fS2_fjLj2048ELj1ELj4ELj1ELj16ENS_18Kernel_traits_baseILj2048ES2_S2_fS2_fjLj128EEEEELb0ELb0ELb0ELb0EEEvNS_9FwdParamsE,"",@"SHT_CUDA_INFO"
	.sectionflags	@""
	.align	4


	//----- nvinfo : EIATTR_CUDA_API_VERSION
	.align		4
        /*0000*/ 	.byte	0x04, 0x37
        /*0002*/ 	.short	(.L_2822 - .L_2821)
.L_2821:
        /*0004*/ 	.word	0x00000082


	//----- nvinfo : EIATTR_KPARAM_INFO
	.align		4
.L_2822:
        /*0008*/ 	.byte	0x04, 0x17
        /*000a*/ 	.short	(.L_2824 - .L_2823)
.L_2823:
        /*000c*/ 	.word	0x00000000
        /*0010*/ 	.short	0x0000
        /*0012*/ 	.short	0x0000
        /*0014*/ 	.byte	0x00, 0xf0, 0xa1, 0x03


	//----- nvinfo : EIATTR_SPARSE_MMA_MASK
	.align		4
.L_2824:
        /*0018*/ 	.byte	0x03, 0x50
        /*001a*/ 	.short	0x0000


	//----- nvinfo : EIATTR_MAXREG_COUNT
	.align		4
        /*001c*/ 	.byte	0x03, 0x1b
        /*001e*/ 	.short	0x00ff


	//----- nvinfo : EIATTR_MERCURY_ISA_VERSION
	.align		4
        /*0020*/ 	.byte	0x03, 0x5f
        /*0022*/ 	.short	0x0101


	//----- nvinfo : EIATTR_COOP_GROUP_MASK_REGIDS
	.align		4
        /*0024*/ 	.byte	0x04, 0x29
        /*0026*/ 	.short	(.L_2826 - .L_2825)


	//   ....[0]....
.L_2825:
        /*0028*/ 	.word	0xffffffff


	//   ....[1]....
        /*002c*/ 	.word	0xffffffff


	//   ....[2]....
        /*0030*/ 	.word	0xffffffff


	//   ....[3]....
        /*0034*/ 	.word	0xffffffff


	//   ....[4]....
        /*0038*/ 	.word	0xffffffff


	//   ....[5]....
        /*003c*/ 	.word	0xffffffff


	//   ....[6]....
        /*0040*/ 	.word	0xffffffff


	//   ....[7]....
        /*0044*/ 	.word	0xffffffff


	//   ....[8]....
        /*0048*/ 	.word	0xffffffff


	//   ....[9]....
        /*004c*/ 	.word	0xffffffff


	//   ....[10]....
        /*0050*/ 	.word	0x0500008e


	//   ....[11]....
        /*0054*/ 	.word	0x0500008e


	//   ....[12]....
        /*0058*/ 	.word	0x0500008e


	//   ....[13]....
        /*005c*/ 	.word	0x0500008e


	//   ....[14]....
        /*0060*/ 	.word	0x0500008e


	//   ....[15]....
        /*0064*/ 	.word	0x0500008e


	//   ....[16]....
        /*0068*/ 	.word	0x0500008e


	//   ....[17]....
        /*006c*/ 	.word	0x0500008e


	//   ....[18]....
        /*0070*/ 	.word	0x0500008e


	//   ....[19]....
        /*0074*/ 	.word	0x0500008e


	//----- nvinfo : EIATTR_COOP_GROUP_INSTR_OFFSETS
	.align		4
.L_2826:
        /*0078*/ 	.byte	0x04, 0x28
        /*007a*/ 	.short	(.L_2828 - .L_2827)


	//   ....[0]....
.L_2827:
        /*007c*/ 	.word	0x00002ac0


	//   ....[1]....
        /*0080*/ 	.word	0x00002b00


	//   ....[2]....
        /*0084*/ 	.word	0x00002b20


	//   ....[3]....
        /*0088*/ 	.word	0x00002b40


	//   ....[4]....
        /*008c*/ 	.word	0x00002b60


	//   ....[5]....
        /*0090*/ 	.word	0x000033c0


	//   ....[6]....
        /*0094*/ 	.word	0x000033e0


	//   ....[7]....
        /*0098*/ 	.word	0x00003400


	//   ....[8]....
        /*009c*/ 	.word	0x00003420


	//   ....[9]....
        /*00a0*/ 	.word	0x00003440


	//   ....[10]....
        /*00a4*/ 	.word	0x00004fd0


	//   ....[11]....
        /*00a8*/ 	.word	0x00005080


	//   ....[12]....
        /*00ac*/ 	.word	0x000050f0


	//   ....[13]....
        /*00b0*/ 	.word	0x00005160


	//   ....[14]....
        /*00b4*/ 	.word	0x000051d0


	//   ....[15]....
        /*00b8*/ 	.word	0x00005a90


	//   ....[16]....
        /*00bc*/ 	.word	0x00005b00


	//   ....[17]....
        /*00c0*/ 	.word	0x00005b70


	//   ....[18]....
        /*00c4*/ 	.word	0x00005be0


	//   ....[19]....
        /*00c8*/ 	.word	0x00005c50


	//----- nvinfo : EIATTR_VRC_CTA_INIT_COUNT
	.align		4
.L_2828:
        /*00cc*/ 	.byte	0x02, 0x4a
	.zero		1
	.zero		1


	//----- nvinfo : EIATTR_EXIT_INSTR_OFFSETS
	.align		4
        /*00d0*/ 	.byte	0x04, 0x1c
        /*00d2*/ 	.short	(.L_2830 - .L_2829)


	//   ....[0]....
.L_2829:
        /*00d4*/ 	.word	0x00000a40


	//   ....[1]....
        /*00d8*/ 	.word	0x00004f60


	//----- nvinfo : EIATTR_MAX_THREADS
	.align		4
.L_2830:
        /*00dc*/ 	.byte	0x04, 0x05
        /*00de*/ 	.short	(.L_2832 - .L_2831)
.L_2831:
        /*00e0*/ 	.word	0x00000080
        /*00e4*/ 	.word	0x00000001
        /*00e8*/ 	.word	0x00000001


	//----- nvinfo : EIATTR_CRS_STACK_SIZE
	.align		4
.L_2832:
        /*00ec*/ 	.byte	0x04, 0x1e
        /*00ee*/ 	.short	(.L_2834 - .L_2833)
.L_2833:
        /*00f0*/ 	.word	0x00000000


	//----- nvinfo : EIATTR_CBANK_PARAM_SIZE
	.align		4
.L_2834:
        /*00f4*/ 	.byte	0x03, 0x19
        /*00f6*/ 	.short	0x00e8


	//----- nvinfo : EIATTR_PARAM_CBANK
	.align		4
        /*00f8*/ 	.byte	0x04, 0x0a
        /*00fa*/ 	.short	(.L_2836 - .L_2835)
	.align		4
.L_2835:
        /*00fc*/ 	.word	index@(.nv.constant0._ZN10layer_norm13ln_fwd_kernelINS_13Kernel_traitsI6__halfS2_fS2_fjLj2048ELj1ELj4ELj1ELj16ENS_18Kernel_traits_baseILj2048ES2_S2_fS2_fjLj128EEEEELb0ELb0ELb0ELb0EEEvNS_9FwdParamsE)
        /*0100*/ 	.short	0x0380
        /*0102*/ 	.short	0x00e8


	//----- nvinfo : EIATTR_SW_WAR
	.align		4
.L_2836:
        /*0104*/ 	.byte	0x04, 0x36
        /*0106*/ 	.short	(.L_2838 - .L_2837)
.L_2837:
        /*0108*/ 	.word	0x00000008
.L_2838:


//--------------------- .nv.info._ZN10layer_norm13ln_fwd_kernelINS_13Kernel_traitsI6__halfS2_fS2_fjLj2048ELj1ELj4ELj1ELj16ENS_18Kernel_traits_baseILj2048ES2_S2_fS2_fjLj128EEEEELb0ELb0ELb0ELb1EEEvNS_9FwdParamsE --------------------------
	.section	.nv.info._ZN10layer_norm13ln_fwd_kernelINS_13Kernel_traitsI6__halfS2_fS2_fjLj2048ELj1ELj4ELj1ELj16ENS_18Kernel_traits_baseILj2048ES2_S2_fS2_fjLj128EEEEELb0ELb0ELb0ELb1EEEvNS_9FwdParamsE,"",@"SHT_CUDA_INFO"
	.sectionflags	@""
	.align	4


	//----- nvinfo : EIATTR_CUDA_API_VERSION
	.align		4
        /*0000*/ 	.byte	0x04, 0x37
        /*0002*/ 	.short	(.L_2840 - .L_2839)
.L_2839:
        /*0004*/ 	.word	0x00000082


	//----- nvinfo : EIATTR_KPARAM_INFO
	.align		4
.L_2840:
        /*0008*/ 	.byte	0x04, 0x17
        /*000a*/ 	.short	(.L_2842 - .L_2841)
.L_2841:
        /*000c*/ 	.word	0x00000000
        /*0010*/ 	.short	0x0000
        /*0012*/ 	.short	0x0000
        /*0014*/ 	.byte	0x00, 0xf0, 0xa1, 0x03


	//----- nvinfo : EIATTR_SPARSE_MMA_MASK
	.align		4
.L_2842:
        /*0018*/ 	.byte	0x03, 0x50
        /*001a*/ 	.short	0x0000


	//----- nvinfo : EIATTR_MAXREG_COUNT
	.align		4
        /*001c*/ 	.byte	0x03, 0x1b
        /*001e*/ 	.short	0x00ff


	//----- nvinfo : EIATTR_MERCURY_ISA_VERSION
	.align		4
        /*0020*/ 	.byte	0x03, 0x5f
        /*0022*/ 	.short	0x0101


	//----- nvinfo : EIATTR_COOP_GROUP_MASK_REGIDS
	.align		4
        /*0024*/ 	.byte	0x04, 0x29
        /*0026*/ 	.short	(.L_2844 - .L_2843)


	//   ....[0]....
.L_2843:
        /*0028*/ 	.word	0xffffffff


	//   ....[1]....
        /*002c*/ 	.word	0xffffffff


	//   ....[2]....
        /*0030*/ 	.word	0xffffffff


	//   ....[3]....
        /*0034*/ 	.word	0xffffffff


	//   ....[4]....
        /*0038*/ 	.word	0xffffffff


	//   ....[5]....
        /*003c*/ 	.word	0xffffffff


	//   ....[6]....
        /*0040*/ 	.word	0xffffffff


	//   ....[7]....
        /*0044*/ 	.word	0xffffffff


	//   ....[8]....
        /*0048*/ 	.word	0xffffffff


	//   ....[9]....
        /*004c*/ 	.word	0xffffffff


	//   ....[10]....
        /*0050*/ 	.word	0xffffffff


	//   ....[11]....
        /*0054*/ 	.word	0xffffffff


	//   ....[12]....
        /*0058*/ 	.word	0xffffffff


	//   ....[13]....
        /*005c*/ 	.word	0xffffffff


	//   ....[14]....
        /*0060*/ 	.word	0xffffffff


	//   ....[15]....
        /*0064*/ 	.word	0xffffffff


	//   ....[16]....
        /*0068*/ 	.word	0xffffffff


	//   ....[17]....
        /*006c*/ 	.word	0xffffffff


	//   ....[18]....
        /*0070*/ 	.word	0xffffffff


	//   ....[19]....
        /*0074*/ 	.word	0xffffffff


	//   ....[20]....
        /*0078*/ 	.word	0x05000090


	//   ....[21]....
        /*007c*/ 	.word	0x05000090


	//   ....[22]....
        /*0080*/ 	.word	0x05000090


	//   ....[23]....
        /*0084*/ 	.word	0x05000090


	//   ....[24]....
        /*0088*/ 	.word	0x05000090


	//   ....[25]....
        /*008c*/ 	.word	0x05000090


	//   ....[26]....
        /*0090*/ 	.word	0x05000090


	//   ....[27]....
        /*0094*/ 	.word	0x05000090


	//   ....[28]....
        /*0098*/ 	.word	0x05000090


	//   ....[29]....
        /*009c*/ 	.word	0x05000090


	//   ....[30]....
        /*00a0*/ 	.word	0x05000090


	//   ....[31]....
        /*00a4*/ 	.word	0x05000090


	//   ....[32]....
        /*00a8*/ 	.word	0x05000090


	//   ....[33]....
        /*00ac*/ 	.word	0x05000090


	//   ....[34]....
        /*00b0*/ 	.word	0x05000090


	//   ....[35]....
        /*00b4*/ 	.word	0x05000090


	//   ....[36]....
        /*00b8*/ 	.word	0x05000090


	//   ....[37]....
        /*00bc*/ 	.word	0x05000090


	//   ....[38]....
        /*00c0*/ 	.word	0x05000090


	//   ....[39]....
        /*00c4*/ 	.word	0x05000090


	//----- nvinfo : EIATTR_COOP_GROUP_INSTR_OFFSETS
	.align		4
.L_2844:
        /*00c8*/ 	.byte	0x04, 0x28
        /*00ca*/ 	.short	(.L_2846 - .L_2845)


	//   ....[0]....
.L_2845:
        /*00cc*/ 	.word	0x00001b00


	//   ....[1]....
        /*00d0*/ 	.word	0x00001b30


	//   ....[2]....
        /*00d4*/ 	.word	0x00001b50


	//   ....[3]....
        /*00d8*/ 	.word	0x00001b70


	//   ....[4]....
        /*00dc*/ 	.word	0x00001b90


	//   ....[5]....
        /*00e0*/ 	.word	0x000023c0


	//   ....[6]....
        /*00e4*/ 	.word	0x000023e0


	//   ....[7]....
        /*00e8*/ 	.word	0x00002400


	//   ....[8]....
        /*00ec*/ 	.word	0x00002420


	//   ....[9]....
        /*00f0*/ 	.word	0x00002440


	//   ....[10]....
        /*00f4*/ 	.word	0x000057b0


	//   ....[11]....
        /*00f8*/ 	.word	0x000057e0


	//   ....[12]....
        /*00fc*/ 	.word	0x00005800


	//   ....[13]....
        /*0100*/ 	.word	0x00005820


	//   ....[14]....
        /*0104*/ 	.word	0x00005840


	//   ....[15]....
        /*0108*/ 	.word	0x00006070


	//   ....[16]....
        /*010c*/ 	.word	0x00006090


	//   ....[17]....
        /*0110*/ 	.word	0x000060b0


	//   ....[18]....
        /*0114*/ 	.word	0x000060d0


	//   ....[19]....
        /*0118*/ 	.word	0x000060f0


	//   ....[20]....
        /*011c*/ 	.word	0x00007990


	//   ....[21]....
        /*0120*/ 	.word	0x00007a30


	//   ....[22]....
        /*0124*/ 	.word	0x00007a90


	//   ....[23]....
        /*0128*/ 	.word	0x00007af0


	//   ....[24]....
        /*012c*/ 	.word	0x00007b50


	//   ....[25]....
        /*0130*/ 	.word	0x000083b0


	//   ....[26]....
        /*0134*/ 	.word	0x00008410


	//   ....[27]....
        /*0138*/ 	.word	0x00008470


	//   ....[28]....
        /*013c*/ 	.word	0x000084d0


	//   ....[29]....
        /*0140*/ 	.word	0x00008530


	//   ....[30]....
        /*0144*/ 	.word	0x000085b0


	//   ....[31]....
        /*0148*/ 	.word	0x00008650


	//   ....[32]....
        /*014c*/ 	.word	0x000086b0


	//   ....[33]....
        /*0150*/ 	.word	0x00008710


	//   ....[34]....
        /*0154*/ 	.word	0x00008770


	//   ....[35]....
        /*0158*/ 	.word	0x00008fd0


	//   ....[36]....
        /*015c*/ 	.word	0x00009030


	//   ....[37]....
        /*0160*/ 	.word	0x00009090


	//   ....[38]....
        /*0164*/ 	.word	0x000090f0


	//   ....[39]....
        /*0168*/ 	.word	0x00009150


	//----- nvinfo : EIATTR_VRC_CTA_INIT_COUNT
	.align		4
.L_2846:
        /*016c*/ 	.byte	0x02, 0x4a
	.zero		1
	.zero		1


	//----- nvinfo : EIATTR_EXIT_INSTR_OFFSETS
	.align		4
        /*0170*/ 	.byte	0x04, 0x1c
        /*0172*/ 	.short	(.L_2848 - .L_2847)


	//   ....[0]....
.L_2847:
        /*0174*/ 	.word	0x000003d0


	//   ....[1]....
        /*0178*/ 	.word	0x00003c90


	//   ....[2]....
        /*017c*/ 	.word	0x00007930


	//----- nvinfo : EIATTR_MAX_THREADS
	.align		4
.L_2848:
        /*0180*/ 	.byte	0x04, 0x05
        /*0182*/ 	.short	(.L_2850 - .L_2849)
.L_2849:
        /*0184*/ 	.word	0x00000080
        /*0188*/ 	.word	0x00000001
        /*018c*/ 	.word	0x00000001


	//----- nvinfo : EIATTR_CRS_STACK_SIZE
	.align		4
.L_2850:
        /*0190*/ 	.byte	0x04, 0x1e
        /*0192*/ 	.short	(.L_2852 - .L_2851)
.L_2851:
        /*0194*/ 	.word	0x00000000


	//----- nvinfo : EIATTR_CBANK_PARAM_SIZE
	.align		4
.L_2852:
        /*0198*/ 	.byte	0x03, 0x19
        /*019a*/ 	.short	0x00e8


	//----- nvinfo : EIATTR_PARAM_CBANK
	.align		4
        /*019c*/ 	.byte	0x04, 0x0a
        /*019e*/ 	.short	(.L_2854 - .L_2853)
	.align		4
.L_2853:
        /*01a0*/ 	.word	index@(.nv.constant0._ZN10layer_norm13ln_fwd_kernelINS_13Kernel_traitsI6__halfS2_fS2_fjLj2048ELj1ELj4ELj1ELj16ENS_18Kernel_traits_baseILj2048ES2_S2_fS2_fjLj128EEEEELb0ELb0ELb0ELb1EEEvNS_9FwdParamsE)
        /*01a4*/ 	.short	0x0380
        /*01a6*/ 	.short	0x00e8


	//----- nvinfo : EIATTR_SW_WAR
	.align		4
.L_2854:
        /*01a8*/ 	.byte	0x04, 0x36
        /*01aa*/ 	.short	(.L_2856 - .L_2855)
.L_2855:
        /*01ac*/ 	.word	0x00000008
.L_2856:


//--------------------- .nv.info._ZN10layer_norm13ln_fwd_kernelINS_13Kernel_traitsI6__halfS2_fS2_fjLj2048ELj1ELj4ELj1ELj16ENS_18Kernel_traits_baseILj2048ES2_S2_fS2_fjLj128EEEEELb0ELb0ELb1ELb0EEEvNS_9FwdParamsE --------------------------
	.section	.nv.info._ZN10layer_norm13ln_fwd_kernelINS_13Kernel_traitsI6__halfS2_fS2_fjLj2048ELj1ELj4ELj1ELj16ENS_18Kernel_traits_baseILj2048ES2_S2_fS2_fjLj128EEEEELb0ELb0ELb1ELb0EEEvNS_9FwdParamsE,"",@"SHT_CUDA_INFO"
	.sectionflags	@""
	.align	4


	//----- nvinfo : EIATTR_CUDA_API_VERSION
	.align		4
        /*0000*/ 	.byte	0x04, 0x37
        /*0002*/ 	.short	(.L_2858 - .L_2857)
.L_2857:
        /*0004*/ 	.word	0x00000082


	//----- nvinfo : EIATTR_KPARAM_INFO
	.align		4
.L_2858:
        /*0008*/ 	.byte	0x04, 0x17
        /*000a*/ 	.short	(.L_2860 - .L_2859)
.L_2859:
        /*000c*/ 	.word	0x00000000
        /*0010*/ 	.short	0x0000
        /*0012*/ 	.short	0x0000
        /*0014*/ 	.byte	0x00, 0xf0, 0xa1, 0x03


	//----- nvinfo : EIATTR_SPARSE_MMA_MASK
	.align		4
.L_2860:
        /*0018*/ 	.byte	0x03, 0x50
        /*001a*/ 	.short	0x0000


	//----- nvinfo : EIATTR_MAXREG_COUNT
	.align		4
        /*001c*/ 	.byte	0x03, 0x1b
        /*001e*/ 	.short	0x00ff


	//----- nvinfo : EIATTR_MERCURY_ISA_VERSION
	.align		4
        /*0020*/ 	.byte	0x03, 0x5f
        /*0022*/ 	.short	0x0101


	//----- nvinfo : EIATTR_COOP_GROUP_MASK_REGIDS
	.align		4
        /*0024*/ 	.byte	0x04, 0x29
        /*0026*/ 	.short	(.L_2862 - .L_2861)


	//   ....[0]....
.L_2861:
        /*0028*/ 	.word	0xffffffff


	//   ....[1]....
        /*002c*/ 	.word	0xffffffff


	//   ....[2]....
        /*0030*/ 	.word	0xffffffff


	//   ....[3]....
        /*0034*/ 	.word	0xffffffff


	//   ....[4]....
        /*0038*/ 	.word	0xffffffff


	//   ....[5]....
        /*003c*/ 	.word	0xffffffff


	//   ....[6]....
        /*0040*/ 	.word	0xffffffff


	//   ....[7]....
        /*0044*/ 	.word	0xffffffff


	//   ....[8]....
        /*0048*/ 	.word	0xffffffff


	//   ....[9]....
        /*004c*/ 	.word	0xffffffff


	//   ....[10]....
        /*0050*/ 	.word	0x0500009a


	//   ....[11]....
        /*0054*/ 	.word	0x0500009a


	//   ....[12]....
        /*0058*/ 	.word	0x0500009a


	//   ....[13]....
        /*005c*/ 	.word	0x0500009a


	//   ....[14]....
        /*0060*/ 	.word	0x0500009a


	//   ....[15]....
        /*0064*/ 	.word	0x0500009a


	//   ....[16]....
        /*0068*/ 	.word	0x0500009a


	//   ....[17]....
        /*006c*/ 	.word	0x0500009a


	//   ....[18]....
        /*0070*/ 	.word	0x0500009a


	//   ....[19]....
        /*0074*/ 	.word	0x0500009a


	//----- nvinfo : EIATTR_COOP_GROUP_INSTR_OFFSETS
	.align		4
.L_2862:
        /*0078*/ 	.byte	0x04, 0x28
        /*007a*/ 	.short	(.L_2864 - .L_2863)


	//   ....[0]....
.L_2863:
        /*007c*/ 	.word	0x00003800


	//   ....[1]....
        /*0080*/ 	.word	0x00003830


	//   ....[2]....
        /*0084*/ 	.word	0x00003850


	//   ....[3]....
        /*0088*/ 	.word	0x00003870


	//   ....[4]....
        /*008c*/ 	.word	0x000038a0


	//   ....[5]....
        /*0090*/ 	.word	0x000040f0


	//   ....[6]....
        /*0094*/ 	.word	0x00004110


	//   ....[7]....
        /*0098*/ 	.word	0x00004130


	//   ....[8]....
        /*009c*/ 	.word	0x00004150


	//   ....[9]....
        /*00a0*/ 	.word	0x00004170


	//   ....[10]....
        /*00a4*/ 	.word	0x00005d80


	//   ....[11]....
        /*00a8*/ 	.word	0x00005e20


	//   ....[12]....
        /*00ac*/ 	.word	0x00005e90


	//   ....[13]....
        /*00b0*/ 	.word	0x00005f00


	//   ....[14]....
        /*00b4*/ 	.word	0x00005f80


	//   ....[15]....
        /*00b8*/ 	.word	0x00006830


	//   ....[16]....
        /*00bc*/ 	.word	0x000068a0


	//   ....[17]....
        /*00c0*/ 	.word	0x00006910


	//   ....[18]....
        /*00c4*/ 	.word	0x00006980


	//   ....[19]....
        /*00c8*/ 	.word	0x000069f0


	//----- nvinfo : EIATTR_VRC_CTA_INIT_COUNT
	.align		4
.L_2864:
        /*00cc*/ 	.byte	0x02, 0x4a
	.zero		1
	.zero		1


	//----- nvinfo : EIATTR_EXIT_INSTR_OFFSETS
	.align		4
        /*00d0*/ 	.byte	0x04, 0x1c
        /*00d2*/ 	.short	(.L_2866 - .L_2865)


	//   ....[0]....
.L_2865:
        /*00d4*/ 	.word	0x00000a70


	//   ....[1]....
        /*00d8*/ 	.word	0x00005d10


	//----- nvinfo : EIATTR_MAX_THREADS
	.align		4
.L_2866:
        /*00dc*/ 	.byte	0x04, 0x05
        /*00de*/ 	.short	(.L_2868 - .L_2867)
.L_2867:
        /*00e0*/ 	.word	0x00000080
        /*00e4*/ 	.word	0x00000001
        /*00e8*/ 	.word	0x00000001


	//----- nvinfo : EIATTR_CRS_STACK_SIZE
	.align		4
.L_2868:
        /*00ec*/ 	.byte	0x04, 0x1e
        /*00ee*/ 	.short	(.L_2870 - .L_2869)
.L_2869:
        /*00f0*/ 	.word	0x00000000


	//----- nvinfo : EIATTR_CBANK_PARAM_SIZE
	.align		4
.L_2870:
        /*00f4*/ 	.byte	0x03, 0x19
        /*00f6*/ 	.short	0x00e8


	//----- nvinfo : EIATTR_PARAM_CBANK
	.align		4
        /*00f8*/ 	.byte	0x04, 0x0a
        /*00fa*/ 	.short	(.L_2872 - .L_2871)
	.align		4
.L_2871:
        /*00fc*/ 	.word	index@(.nv.constant0._ZN10layer_norm13ln_fwd_kernelINS_13Kernel_traitsI6__halfS2_fS2_fjLj2048ELj1ELj4ELj1ELj16ENS_18Kernel_traits_baseILj2048ES2_S2_fS2_fjLj128EEEEELb0ELb0ELb1ELb0EEEvNS_9FwdParamsE)
        /*0100*/ 	.short	0x0380
        /*0102*/ 	.short	0x00e8


	//----- nvinfo : EIATTR_SW_WAR
	.align		4
.L_2872:
        /*0104*/ 	.byte	0x04, 0x36
        /*0106*/ 	.short	(.L_2874 - .L_2873)
.L_2873:
        /*0108*/ 	.word	0x00000008
.L_2874:


//--------------------- .nv.info._ZN10layer_norm13ln_fwd_kernelINS_13Kernel_traitsI6__halfS2_fS2_fjLj2048ELj1ELj4ELj1ELj16ENS_18Kernel_traits_baseILj2048ES2_S2_fS2_fjLj128EEEEELb0ELb0ELb1ELb1EEEvNS_9FwdParamsE --------------------------
	.section	.nv.info._ZN10layer_norm13ln_fwd_kernelINS_13Kernel_traitsI6__halfS2_fS2_fjLj2048ELj1ELj4ELj1ELj16ENS_18Kernel_traits_baseILj2048ES2_S2_fS2_fjLj128EEEEELb0ELb0ELb1ELb1EEEvNS_9FwdParamsE,"",@"SHT_CUDA_INFO"
	.sectionflags	@""
	.align	4


	//----- nvinfo : EIATTR_CUDA_API_VERSION
	.align		4
        /*0000*/ 	.byte	0x04, 0x37
        /*0002*/ 	.short	(.L_2876 - .L_2875)
.L_2875:
        /*0004*/ 	.word	0x00000082


	//----- nvinfo : EIATTR_KPARAM_INFO
	.align		4
.L_2876:
        /*0008*/ 	.byte	0x04, 0x17
        /*000a*/ 	.short	(.L_2878 - .L_2877)
.L_2877:
        /*000c*/ 	.word	0x00000000
        /*0010*/ 	.short	0x0000
        /*0012*/ 	.short	0x0000
        /*0014*/ 	.byte	0x00, 0xf0, 0xa1, 0x03


	//----- nvinfo : EIATTR_SPARSE_MMA_MASK
	.align		4
.L_2878:
        /*0018*/ 	.byte	0x03, 0x50
        /*001a*/ 	.short	0x0000


	//----- nvinfo : EIATTR_MAXREG_COUNT
	.align		4
        /*001c*/ 	.byte	0x03, 0x1b
        /*001e*/ 	.short	0x00ff


	//----- nvinfo : EIATTR_MERCURY_ISA_VERSION
	.align		4
        /*0020*/ 	.byte	0x03, 0x5f
        /*0022*/ 	.short	0x0101


	//----- nvinfo : EIATTR_COOP_GROUP_MASK_REGIDS
	.align		4
        /*0024*/ 	.byte	0x04, 0x29
        /*0026*/ 	.short	(.L_2880 - .L_2879)


	//   ....[0]....
.L_2879:
        /*0028*/ 	.word	0xffffffff


	//   ....[1]....
        /*002c*/ 	.word	0xffffffff


	//   ....[2]....
        /*0030*/ 	.word	0xffffffff


	//   ....[3]....
        /*0034*/ 	.word	0xffffffff


	//   ....[4]....
        /*0038*/ 	.word	0xffffffff


	//   ....[5]....
        /*003c*/ 	.word	0xffffffff


	//   ....[6]....
        /*0040*/ 	.word	0xffffffff


	//   ....[7]....
        /*0044*/ 	.word	0xffffffff


	//   ....[8]....
        /*0048*/ 	.word	0xffffffff


	//   ....[9]....
        /*004c*/ 	.word	0xffffffff


	//   ....[10]....
        /*0050*/ 	.word	0x05000091


	//   ....[11]....
        /*0054*/ 	.word	0x05000091


	//   ....[12]....
        /*0058*/ 	.word	0x05000091


	//   ....[13]....
        /*005c*/ 	.word	0x05000091


	//   ....[14]....
        /*0060*/ 	.word	0x05000091


	//   ....[15]....
        /*0064*/ 	.word	0x05000091


	//   ....[16]....
        /*0068*/ 	.word	0x05000091


	//   ....[17]....
        /*006c*/ 	.word	0x05000091


	//   ....[18]....
        /*0070*/ 	.word	0x05000091


	//   ....[19]....
        /*0074*/ 	.word	0x05000091


	//----- nvinfo : EIATTR_COOP_GROUP_INSTR_OFFSETS
	.align		4
.L_2880:
        /*0078*/ 	.byte	0x04, 0x28
        /*007a*/ 	.short	(.L_2882 - .L_2881)


	//   ....[0]....
.L_2881:
        /*007c*/ 	.word	0x00002cc0


	//   ....[1]....
        /*0080*/ 	.word	0x00002ce0


	//   ....[2]....
        /*0084*/ 	.word	0x00002d00


	//   ....[3]....
        /*0088*/ 	.word	0x00002d20


	//   ....[4]....
        /*008c*/ 	.word	0x00002d50


	//   ....[5]....
        /*0090*/ 	.word	0x00003580


	//   ....[6]....
        /*0094*/ 	.word	0x000035a0


	//   ....[7]....
        /*0098*/ 	.word	0x000035c0


	//   ....[8]....
        /*009c*/ 	.word	0x000035e0


	//   ....[9]....
        /*00a0*/ 	.word	0x00003600


	//   ....[10]....
        /*00a4*/ 	.word	0x00004fc0


	//   ....[11]....
        /*00a8*/ 	.word	0x00005060


	//   ....[12]....
        /*00ac*/ 	.word	0x000050d0


	//   ....[13]....
        /*00b0*/ 	.word	0x00005140


	//   ....[14]....
        /*00b4*/ 	.word	0x000051c0


	//   ....[15]....
        /*00b8*/ 	.word	0x00005a40


	//   ....[16]....
        /*00bc*/ 	.word	0x00005ab0


	//   ....[17]....
        /*00c0*/ 	.word	0x00005b20


	//   ....[18]....
        /*00c4*/ 	.word	0x00005b90


	//   ....[19]....
        /*00c8*/ 	.word	0x00005c00


	//----- nvinfo : EIATTR_VRC_CTA_INIT_COUNT
	.align		4
.L_2882:
        /*00cc*/ 	.byte	0x02, 0x4a
	.zero		1
	.zero		1


	//----- nvinfo : EIATTR_EXIT_INSTR_OFFSETS
	.align		4
        /*00d0*/ 	.byte	0x04, 0x1c
        /*00d2*/ 	.short	(.L_2884 - .L_2883)


	//   ....[0]....
.L_2883:
        /*00d4*/ 	.word	0x00000400


	//   ....[1]....
        /*00d8*/ 	.word	0x00004f50


	//----- nvinfo : EIATTR_MAX_THREADS
	.align		4
.L_2884:
        /*00dc*/ 	.byte	0x04, 0x05
        /*00de*/ 	.short	(.L_2886 - .L_2885)
.L_2885:
        /*00e0*/ 	.word	0x00000080
        /*00e4*/ 	.word	0x00000001
        /*00e8*/ 	.word	0x00000001


	//----- nvinfo : EIATTR_CRS_STACK_SIZE
	.align		4
.L_2886:
        /*00ec*/ 	.byte	0x04, 0x1e
        /*00ee*/ 	.short	(.L_2888 - .L_2887)
.L_2887:
        /*00f0*/ 	.word	0x00000000


	//----- nvinfo : EIATTR_CBANK_PARAM_SIZE
	.align		4
.L_2888:
        /*00f4*/ 	.byte	0x03, 0x19
        /*00f6*/ 	.short	0x00e8


	//----- nvinfo : EIATTR_PARAM_CBANK
	.align		4
        /*00f8*/ 	.byte	0x04, 0x0a
        /*00fa*/ 	.short	(.L_2890 - .L_2889)
	.align		4
.L_2889:
        /*00fc*/ 	.word	index@(.nv.constant0._ZN10layer_norm13ln_fwd_kernelINS_13Kernel_traitsI6__halfS2_fS2_fjLj2048ELj1ELj4ELj1ELj16ENS_18Kernel_traits_baseILj2048ES2_S2_fS2_fjLj128EEEEELb0ELb0ELb1ELb1EEEvNS_9FwdParamsE)
        /*0100*/ 	.short	0x0380
        /*0102*/ 	.short	0x00e8


	//----- nvinfo : EIATTR_SW_WAR
	.align		4
.L_2890:
        /*0104*/ 	.byte	0x04, 0x36
        /*0106*/ 	.short	(.L_2892 - .L_2891)
.L_2891:
        /*0108*/ 	.word	0x00000008
.L_2892:


//--------------------- .nv.info._ZN10layer_norm13ln_fwd_kernelINS_13Kernel_traitsI6__halfS2_fS2_fjLj2048ELj1ELj4ELj1ELj16ENS_18Kernel_traits_baseILj2048ES2_S2_fS2_fjLj128EEEEELb0ELb1ELb0ELb0EEEvNS_9FwdParamsE --------------------------
	.section	.nv.info._ZN10layer_norm13ln_fwd_kernelINS_13Kernel_traitsI6__halfS2_fS2_fjLj2048ELj1ELj4ELj1ELj16ENS_18Kernel_traits_baseILj2048ES2_S2_fS2_fjLj128EEEEELb0ELb1ELb0ELb0EEEvNS_9FwdParamsE,"",@"SHT_CUDA_INFO"
	.sectionflags	@""
	.align	4


	//----- nvinfo : EIATTR_CUDA_API_VERSION
	.align		4
        /*0000*/ 	.byte	0x04, 0x37
        /*0002*/ 	.short	(.L_2894 - .L_2893)
.L_2893:
        /*0004*/ 	.word	0x00000082


	//----- nvinfo : EIATTR_KPARAM_INFO
	.align		4
.L_2894:
        /*0008*/ 	.byte	0x04, 0x17
        /*000a*/ 	.short	(.L_2896 - .L_2895)
.L_2895:
        /*000c*/ 	.word	0x00000000
        /*0010*/ 	.short	0x0000
        /*0012*/ 	.short	0x0000
        /*0014*/ 	.byte	0x00, 0xf0, 0xa1, 0x03


	//----- nvinfo : EIATTR_SPARSE_MMA_MASK
	.align		4
.L_2896:
        /*0018*/ 	.byte	0x03, 0x50
        /*001a*/ 	.short	0x0000


	//----- nvinfo : EIATTR_MAXREG_COUNT
	.align		4
        /*001c*/ 	.byte	0x03, 0x1b
        /*001e*/ 	.short	0x00ff


	//----- nvinfo : EIATTR_MERCURY_ISA_VERSION
	.align		4
        /*0020*/ 	.byte	0x03, 0x5f
        /*0022*/ 	.short	0x0101


	//----- nvinfo : EIATTR_COOP_GROUP_MASK_REGIDS
	.align		4
        /*0024*/ 	.byte	0x04, 0x29
        /*0026*/ 	.short	(.L_2898 - .L_2897)


	//   ....[0]....
.L_2897:
        /*0028*/ 	.word	0xffffffff


	//   ....[1]....
        /*002c*/ 	.word	0xffffffff


	//   ....[2]....
        /*0030*/ 	.word	0xffffffff


	//   ....[3]....
        /*0034*/ 	.word	0xffffffff


	//   ....[4]....
        /*0038*/ 	.word	0xffffffff


	//   ....[5]....
        /*003c*/ 	.word	0xffffffff


	//   ....[6]....
        /*0040*/ 	.word	0xffffffff


	//   ....[7]....
        /*0044*/ 	.word	0xffffffff


	//   ....[8]....
        /*0048*/ 	.word	0xffffffff


	//   ....[9]....
        /*004c*/ 	.word	0xffffffff


	//   ....[10]....
        /*0050*/ 	.word	0x050000b7


	//   ....[11]....
        /*0054*/ 	.word	0x050000b7


	//   ....[12]....
        /*0058*/ 	.word	0x050000b7


	//   ....[13]....
        /*005c*/ 	.word	0x050000b7


	//   ....[14]....
        /*0060*/ 	.word	0x050000b7


	//   ....[15]....
        /*0064*/ 	.word	0x050000b7


	//   ....[16]....
        /*0068*/ 	.word	0x050000b7


	//   ....[17]....
        /*006c*/ 	.word	0x050000b7


	//   ....[18]....
        /*0070*/ 	.word	0x050000b7


	//   ....[19]....
        /*0074*/ 	.word	0x050000b7


	//----- nvinfo : EIATTR_COOP_GROUP_INSTR_OFFSETS
	.align		4
.L_2898:
        /*0078*/ 	.byte	0x04, 0x28
        /*007a*/ 	.short	(.L_2900 - .L_2899)


	//   ....[0]....
.L_2899:
        /*007c*/ 	.word	0x00003dc0


	//   ....[1]....
        /*0080*/ 	.word	0x00003df0


	//   ....[2]....
        /*0084*/ 	.word	0x00003e10


	//   ....[3]....
        /*0088*/ 	.word	0x00003e40


	//   ....[4]....
        /*008c*/ 	.word	0x00003e60


	//   ....[5]....
        /*0090*/ 	.word	0x000046c0


	//   ....[6]....
        /*0094*/ 	.word	0x000046e0


	//   ....[7]....
        /*0098*/ 	.word	0x00004700


	//   ....[8]....
        /*009c*/ 	.word	0x00004720


	//   ....[9]....
        /*00a0*/ 	.word	0x00004740


	//   ....[10]....
        /*00a4*/ 	.word	0x000062d0


	//   ....[11]....
        /*00a8*/ 	.word	0x00006370


	//   ....[12]....
        /*00ac*/ 	.word	0x000063e0


	//   ....[13]....
        /*00b0*/ 	.word	0x00006460


	//   ....[14]....
        /*00b4*/ 	.word	0x000064d0


	//   ....[15]....
        /*00b8*/ 	.word	0x00006d80


	//   ....[16]....
        /*00bc*/ 	.word	0x00006df0


	//   ....[17]....
        /*00c0*/ 	.word	0x00006e60


	//   ....[18]....
        /*00c4*/ 	.word	0x00006ed0


	//   ....[19]....
        /*00c8*/ 	.word	0x00006f40


	//----- nvinfo : EIATTR_VRC_CTA_INIT_COUNT
	.align		4
.L_2900:
        /*00cc*/ 	.byte	0x02, 0x4a
	.zero		1
	.zero		1


	//----- nvinfo : EIATTR_EXIT_INSTR_OFFSETS
	.align		4
        /*00d0*/ 	.byte	0x04, 0x1c
        /*00d2*/ 	.short	(.L_2902 - .L_2901)


	//   ....[0]....
.L_2901:
        /*00d4*/ 	.word	0x00000d40


	//   ....[1]....
        /*00d8*/ 	.word	0x00006260


	//----- nvinfo : EIATTR_MAX_THREADS
	.align		4
.L_2902:
        /*00dc*/ 	.byte	0x04, 0x05
        /*00de*/ 	.short	(.L_2904 - .L_2903)
.L_2903:
        /*00e0*/ 	.word	0x00000080
        /*00e4*/ 	.word	0x00000001
        /*00e8*/ 	.word	0x00000001


	//----- nvinfo : EIATTR_CRS_STACK_SIZE
	.align		4
.L_2904:
        /*00ec*/ 	.byte	0x04, 0x1e
        /*00ee*/ 	.short	(.L_2906 - .L_2905)
.L_2905:
        /*00f0*/ 	.word	0x00000000


	//----- nvinfo : EIATTR_CBANK_PARAM_SIZE
	.align		4
.L_2906:
        /*00f4*/ 	.byte	0x03, 0x19
        /*00f6*/ 	.short	0x00e8


	//----- nvinfo : EIATTR_PARAM_CBANK
	.align		4
        /*00f8*/ 	.byte	0x04, 0x0a
        /*00fa*/ 	.short	(.L_2908 - .L_2907)
	.align		4
.L_2907:
        /*00fc*/ 	.word	index@(.nv.constant0._ZN10layer_norm13ln_fwd_kernelINS_13Kernel_traitsI6__halfS2_fS2_fjLj2048ELj1ELj4ELj1ELj16ENS_18Kernel_traits_baseILj2048ES2_S2_fS2_fjLj128EEEEELb0ELb1ELb0ELb0EEEvNS_9FwdParamsE)
        /*0100*/ 	.short	0x0380
        /*0102*/ 	.short	0x00e8


	//----- nvinfo : EIATTR_SW_WAR
	.align		4
.L_2908:
        /*0104*/ 	.byte	0x04, 0x36
        /*0106*/ 	.short	(.L_2910 - .L_2909)
.L_2909:
        /*0108*/ 	.word	0x00000008
.L_2910:


//--------------------- .nv.info._ZN10layer_norm13ln_fwd_kernelINS_13Kernel_traitsI6__halfS2_fS2_fjLj2048ELj1ELj4ELj1ELj16ENS_18Kernel_traits_baseILj2048ES2_S2_fS2_fjLj128EEEEELb0ELb1ELb0ELb1EEEvNS_9FwdParamsE --------------------------
	.section	.nv.info._ZN10layer_norm13ln_fwd_kernelINS_13Kernel_traitsI6__halfS2_fS2_fjLj2048ELj1ELj4ELj1ELj16ENS_18Kernel_traits_baseILj2048ES2_S2_fS2_fjLj128EEEEELb0ELb1ELb0ELb1EEEvNS_9FwdParamsE,"",@"SHT_CUDA_INFO"
	.sectionflags	@""
	.align	4


	//----- nvinfo : EIATTR_CUDA_API_VERSION
	.align		4
        /*0000*/ 	.byte	0x04, 0x37
        /*0002*/ 	.short	(.L_2912 - .L_2911)
.L_2911:
        /*0004*/ 	.word	0x00000082


	//----- nvinfo : EIATTR_KPARAM_INFO
	.align		4
.L_2912:
        /*0008*/ 	.byte	0x04, 0x17
        /*000a*/ 	.short	(.L_2914 - .L_2913)
.L_2913:
        /*000c*/ 	.word	0x00000000
        /*0010*/ 	.short	0x0000
        /*0012*/ 	.short	0x0000
        /*0014*/ 	.byte	0x00, 0xf0, 0xa1, 0x03


	//----- nvinfo : EIATTR_SPARSE_MMA_MASK
	.align		4
.L_2914:
        /*0018*/ 	.byte	0x03, 0x50
        /*001a*/ 	.short	0x0000


	//----- nvinfo : EIATTR_MAXREG_COUNT
	.align		4
        /*001c*/ 	.byte	0x03, 0x1b
        /*001e*/ 	.short	0x00ff


	//----- nvinfo : EIATTR_MERCURY_ISA_VERSION
	.align		4
        /*0020*/ 	.byte	0x03, 0x5f
        /*0022*/ 	.short	0x0101


	//----- nvinfo : EIATTR_COOP_GROUP_MASK_REGIDS
	.align		4
        /*0024*/ 	.byte	0x04, 0x29
        /*0026*/ 	.short	(.L_2916 - .L_2915)


	//   ....[0]....
.L_2915:
        /*0028*/ 	.word	0xffffffff


	//   ....[1]....
        /*002c*/ 	.word	0xffffffff


	//   ....[2]....
        /*0030*/ 	.word	0xffffffff


	//   ....[3]....
        /*0034*/ 	.word	0xffffffff


	//   ....[4]....
        /*0038*/ 	.word	0xffffffff


	//   ....[5]....
        /*003c*/ 	.word	0xffffffff


	//   ....[6]....
        /*0040*/ 	.word	0xffffffff


	//   ....[7]....
        /*0044*/ 	.word	0xffffffff


	//   ....[8]....
        /*0048*/ 	.word	0xffffffff


	//   ....[9]....
        /*004c*/ 	.word	0xffffffff


	//   ....[10]....
        /*0050*/ 	.word	0x050000ba


	//   ....[11]....
        /*0054*/ 	.word	0x050000ba


	//   ....[12]....
        /*0058*/ 	.word	0x050000ba


	//   ....[13]....
        /*005c*/ 	.word	0x050000ba


	//   ....[14]....
        /*0060*/ 	.word	0x050000ba


	//   ....[15]....
        /*0064*/ 	.word	0x050000ba


	//   ....[16]....
        /*0068*/ 	.word	0x050000ba


	//   ....[17]....
        /*006c*/ 	.word	0x050000ba


	//   ....[18]....
        /*0070*/ 	.word	0x050000ba


	//   ....[19]....
        /*0074*/ 	.word	0x050000ba


	//----- nvinfo : EIATTR_COOP_GROUP_INSTR_OFFSETS
	.align		4
.L_2916:
        /*0078*/ 	.byte	0x04, 0x28
        /*007a*/ 	.short	(.L_2918 - .L_2917)


	//   ....[0]....
.L_2917:
        /*007c*/ 	.word	0x00003090


	//   ....[1]....
        /*0080*/ 	.word	0x000030b0


	//   ....[2]....
        /*0084*/ 	.word	0x000030d0


	//   ....[3]....
        /*0088*/ 	.word	0x000030f0


	//   ....[4]....
        /*008c*/ 	.word	0x00003120


	//   ....[5]....
        /*0090*/ 	.word	0x00003950


	//   ....[6]....
        /*0094*/ 	.word	0x00003970


	//   ....[7]....
        /*0098*/ 	.word	0x00003990


	//   ....[8]....
        /*009c*/ 	.word	0x000039b0


	//   ....[9]....
        /*00a0*/ 	.word	0x000039d0


	//   ....[10]....
        /*00a4*/ 	.word	0x00005280


	//   ....[11]....
        /*00a8*/ 	.word	0x00005320


	//   ....[12]....
        /*00ac*/ 	.word	0x00005390


	//   ....[13]....
        /*00b0*/ 	.word	0x00005400


	//   ....[14]....
        /*00b4*/ 	.word	0x00005480


	//   ....[15]....
        /*00b8*/ 	.word	0x00005d00


	//   ....[16]....
        /*00bc*/ 	.word	0x00005d70


	//   ....[17]....
        /*00c0*/ 	.word	0x00005de0


	//   ....[18]....
        /*00c4*/ 	.word	0x00005e50


	//   ....[19]....
        /*00c8*/ 	.word	0x00005ec0


	//----- nvinfo : EIATTR_VRC_CTA_INIT_COUNT
	.align		4
.L_2918:
        /*00cc*/ 	.byte	0x02, 0x4a
	.zero		1
	.zero		1


	//----- nvinfo : EIATTR_EXIT_INSTR_OFFSETS
	.align		4
        /*00d0*/ 	.byte	0x04, 0x1c
        /*00d2*/ 	.short	(.L_2920 - .L_2919)


	//   ....[0]....
.L_2919:
        /*00d4*/ 	.word	0x00000510


	//   ....[1]....
        /*00d8*/ 	.word	0x00005210


	//----- nvinfo : EIATTR_MAX_THREADS
	.align		4
.L_2920:
        /*00dc*/ 	.byte	0x04, 0x05
        /*00de*/ 	.short	(.L_2922 - .L_2921)
.L_2921:
        /*00e0*/ 	.word	0x00000080
        /*00e4*/ 	.word	0x00000001
        /*00e8*/ 	.word	0x00000001


	//----- nvinfo : EIATTR_CRS_STACK_SIZE
	.align		4
.L_2922:
        /*00ec*/ 	.byte	0x04, 0x1e
        /*00ee*/ 	.short	(.L_2924 - .L_2923)
.L_2923:
        /*00f0*/ 	.word	0x00000000


	//----- nvinfo : EIATTR_CBANK_PARAM_SIZE
	.align		4
.L_2924:
        /*00f4*/ 	.byte	0x03, 0x19
        /*00f6*/ 	.short	0x00e8


	//----- nvinfo : EIATTR_PARAM_CBANK
	.align		4
        /*00f8*/ 	.byte	0x04, 0x0a
        /*00fa*/ 	.short	(.L_2926 - .L_2925)
	.align		4
.L_2925:
        /*00fc*/ 	.word	index@(.nv.constant0._ZN10layer_norm13ln_fwd_kernelINS_13Kernel_traitsI6__halfS2_fS2_fjLj2048ELj1ELj4ELj1ELj16ENS_18Kernel_traits_baseILj2048ES2_S2_fS2_fjLj128EEEEELb0ELb1ELb0ELb1EEEvNS_9FwdParamsE)
        /*0100*/ 	.short	0x0380
        /*0102*/ 	.short	0x00e8


	//----- nvinfo : EIATTR_SW_WAR
	.align		4
.L_2926:
        /*0104*/ 	.byte	0x04, 0x36
        /*0106*/ 	.short	(.L_2928 - .L_2927)
.L_2927:
        /*0108*/ 	.word	0x00000008
.L_2928:


//--------------------- .nv.info._ZN10layer_norm13ln_fwd_kernelINS_13Kernel_traitsI6__halfS2_fS2_fjLj2048ELj1ELj4ELj1ELj16ENS_18Kernel_traits_baseILj2048ES2_S2_fS2_fjLj128EEEEELb0ELb1ELb1ELb0EEEvNS_9FwdParamsE --------------------------
	.section	.nv.info._ZN10layer_norm13ln_fwd_kernelINS_13Kernel_traitsI6__halfS2_fS2_fjLj2048ELj1ELj4ELj1ELj16ENS_18Kernel_traits_baseILj2048ES2_S2_fS2_fjLj128EEEEELb0ELb1ELb1ELb0EEEvNS_9FwdParamsE,"",@"SHT_CUDA_INFO"
	.sectionflags	@""
	.align	4


	//----- nvinfo : EIATTR_CUDA_API_VERSION
	.align		4
        /*0000*/ 	.byte	0x04, 0x37
        /*0002*/ 	.short	(.L_2930 - .L_2929)
.L_2929:
        /*0004*/ 	.word	0x00000082


	//----- nvinfo : EIATTR_KPARAM_INFO
	.align		4
.L_2930:
        /*0008*/ 	.byte	0x04, 0x17
        /*000a*/ 	.short	(.L_2932 - .L_2931)
.L_2931:
        /*000c*/ 	.word	0x00000000
        /*0010*/ 	.short	0x0000
        /*0012*/ 	.short	0x0000
        /*0014*/ 	.byte	0x00, 0xf0, 0xa1, 0x03


	//----- nvinfo : EIATTR_SPARSE_MMA_MASK
	.align		4
.L_2932:
        /*0018*/ 	.byte	0x03, 0x50
        /*001a*/ 	.short	0x0000


	//----- nvinfo : EIATTR_MAXREG_COUNT
	.align		4
        /*001c*/ 	.byte	0x03, 0x1b
        /*001e*/ 	.short	0x00ff


	//----- nvinfo : EIATTR_MERCURY_ISA_VERSION
	.align		4
        /*0020*/ 	.byte	0x03, 0x5f
        /*0022*/ 	.short	0x0101


	//----- nvinfo : EIATTR_COOP_GROUP_MASK_REGIDS
	.align		4
        /*0024*/ 	.byte	0x04, 0x29
        /*0026*/ 	.short	(.L_2934 - .L_2933)


	//   ....[0]....
.L_2933:
        /*0028*/ 	.word	0xffffffff


	//   ....[1]....
        /*002c*/ 	.word	0xffffffff


	//   ....[2]....
        /*0030*/ 	.word	0xffffffff


	//   ....[3]....
        /*0034*/ 	.word	0xffffffff


	//   ....[4]....
        /*0038*/ 	.word	0xffffffff


	//   ....[5]....
        /*003c*/ 	.word	0xffffffff


	//   ....[6]....
        /*0040*/ 	.word	0xffffffff


	//   ....[7]....
        /*0044*/ 	.word	0xffffffff


	//   ....[8]....
        /*0048*/ 	.word	0xffffffff


	//   ....[9]....
        /*004c*/ 	.word	0xffffffff


	//   ....[10]....
        /*0050*/ 	.word	0x050000c3


	//   ....[11]....
        /*0054*/ 	.word	0x050000c3


	//   ....[12]....
        /*0058*/ 	.word	0x050000c3


	//   ....[13]....
        /*005c*/ 	.word	0x050000c3


	//   ....[14]....
        /*0060*/ 	.word	0x050000c3


	//   ....[15]....
        /*0064*/ 	.word	0x050000c3


	//   ....[16]....
        /*0068*/ 	.word	0x050000c3


	//   ....[17]....
        /*006c*/ 	.word	0x050000c3


	//   ....[18]....
        /*0070*/ 	.word	0x050000c3


	//   ....[19]....
        /*0074*/ 	.word	0x050000c3


	//----- nvinfo : EIATTR_COOP_GROUP_INSTR_OFFSETS
	.align		4
.L_2934:
        /*0078*/ 	.byte	0x04, 0x28
        /*007a*/ 	.short	(.L_2936 - .L_2935)


	//   ....[0]....
.L_2935:
        /*007c*/ 	.word	0x00004ec0


	//   ....[1]....
        /*0080*/ 	.word	0x00004ef0


	//   ....[2]....
        /*0084*/ 	.word	0x00004f10


	//   ....[3]....
        /*0088*/ 	.word	0x00004f40


	//   ....[4]....
        /*008c*/ 	.word	0x00004f60


	//   ....[5]....
        /*0090*/ 	.word	0x000057b0


	//   ....[6]....
        /*0094*/ 	.word	0x000057d0


	//   ....[7]....
        /*0098*/ 	.word	0x000057f0


	//   ....[8]....
        /*009c*/ 	.word	0x00005810


	//   ....[9]....
        /*00a0*/ 	.word	0x00005830


	//   ....[10]....
        /*00a4*/ 	.word	0x00007440


	//   ....[11]....
        /*00a8*/ 	.word	0x000074e0


	//   ....[12]....
        /*00ac*/ 	.word	0x00007550


	//   ....[13]....
        /*00b0*/ 	.word	0x000075d0


	//   ....[14]....
        /*00b4*/ 	.word	0x00007640


	//   ....[15]....
        /*00b8*/ 	.word	0x00007ef0


	//   ....[16]....
        /*00bc*/ 	.word	0x00007f60


	//   ....[17]....
        /*00c0*/ 	.word	0x00007fd0


	//   ....[18]....
        /*00c4*/ 	.word	0x00008040


	//   ....[19]....
        /*00c8*/ 	.word	0x000080b0


	//----- nvinfo : EIATTR_VRC_CTA_INIT_COUNT
	.align		4
.L_2936:
        /*00cc*/ 	.byte	0x02, 0x4a
	.zero		1
	.zero		1


	//----- nvinfo : EIATTR_EXIT_INSTR_OFFSETS
	.align		4
        /*00d0*/ 	.byte	0x04, 0x1c
        /*00d2*/ 	.short	(.L_2938 - .L_2937)


	//   ....[0]....
.L_2937:
        /*00d4*/ 	.word	0x00000d80


	//   ....[1]....
        /*00d8*/ 	.word	0x000073d0


	//----- nvinfo : EIATTR_MAX_THREADS
	.align		4
.L_2938:
        /*00dc*/ 	.byte	0x04, 0x05
        /*00de*/ 	.short	(.L_2940 - .L_2939)
.L_2939:
        /*00e0*/ 	.word	0x00000080
        /*00e4*/ 	.word	0x00000001
        /*00e8*/ 	.word	0x00000001


	//----- nvinfo : EIATTR_CRS_STACK_SIZE
	.align		4
.L_2940:
        /*00ec*/ 	.byte	0x04, 0x1e
        /*00ee*/ 	.short	(.L_2942 - .L_2941)
.L_2941:
        /*00f0*/ 	.word	0x00000000


	//----- nvinfo : EIATTR_CBANK_PARAM_SIZE
	.align		4
.L_2942:
        /*00f4*/ 	.byte	0x03, 0x19
        /*00f6*/ 	.short	0x00e8


	//----- nvinfo : EIATTR_PARAM_CBANK
	.align		4
        /*00f8*/ 	.byte	0x04, 0x0a
        /*00fa*/ 	.short	(.L_2944 - .L_2943)
	.align		4
.L_2943:
        /*00fc*/ 	.word	index@(.nv.constant0._ZN10layer_norm13ln_fwd_kernelINS_13Kernel_traitsI6__halfS2_fS2_fjLj2048ELj1ELj4ELj1ELj16ENS_18Kernel_traits_baseILj2048ES2_S2_fS2_fjLj128EEEEELb0ELb1ELb1ELb0EEEvNS_9FwdParamsE)
        /*0100*/ 	.short	0x0380
        /*0102*/ 	.short	0x00e8


	//----- nvinfo : EIATTR_SW_WAR
	.align		4
.L_2944:
        /*0104*/ 	.byte	0x04, 0x36
        /*0106*/ 	.short	(.L_2946 - .L_2945)
.L_2945:
        /*0108*/ 	.word	0x00000008
.L_2946:


//--------------------- .nv.info._ZN10layer_norm13ln_fwd_kernelINS_13Kernel_traitsI6__halfS2_fS2_fjLj2048ELj1ELj4ELj1ELj16ENS_18Kernel_traits_baseILj2048ES2_S2_fS2_fjLj128EEEEELb0ELb1ELb1ELb1EEEvNS_9FwdParamsE --------------------------
	.section	.nv.info._ZN10layer_norm13ln_fwd_kernelINS_13Kernel_traitsI6__halfS2_fS2_fjLj2048ELj1ELj4ELj1ELj16ENS_18Kernel_traits_baseILj2048ES2_S2_fS2_fjLj128EEEEELb0ELb1ELb1ELb1EEEvNS_9FwdParamsE,"",@"SHT_CUDA_INFO"
	.sectionflags	@""
	.align	4


	//----- nvinfo : EIATTR_CUDA_API_VERSION
	.align		4
        /*0000*/ 	.byte	0x04, 0x37
        /*0002*/ 	.short	(.L_2948 - .L_2947)
.L_2947:
        /*0004*/ 	.word	0x00000082


	//----- nvinfo : EIATTR_KPARAM_INFO
	.align		4
.L_2948:
        /*0008*/ 	.byte	0x04, 0x17
        /*000a*/ 	.short	(.L_2950 - .L_2949)
.L_2949:
        /*000c*/ 	.word	0x00000000
        /*0010*/ 	.short	0x0000
        /*0012*/ 	.short	0x0000
        /*0014*/ 	.byte	0x00, 0xf0, 0xa1, 0x03


	//----- nvinfo : EIATTR_SPARSE_MMA_MASK
	.align		4
.L_2950:
        /*0018*/ 	.byte	0x03, 0x50
        /*001a*/ 	.short	0x0000


	//----- nvinfo : EIATTR_MAXREG_COUNT
	.align		4
        /*001c*/ 	.byte	0x03, 0x1b
        /*001e*/ 	.short	0x00ff


	//----- nvinfo : EIATTR_MERCURY_ISA_VERSION
	.align		4
        /*0020*/ 	.byte	0x03, 0x5f
        /*0022*/ 	.short	0x0101


	//----- nvinfo : EIATTR_COOP_GROUP_MASK_REGIDS
	.align		4
        /*0024*/ 	.byte	0x04, 0x29
        /*0026*/ 	.short	(.L_2952 - .L_2951)


	//   ....[0]....
.L_2951:
        /*0028*/ 	.word	0xffffffff


	//   ....[1]....
        /*002c*/ 	.word	0xffffffff


	//   ....[2]....
        /*0030*/ 	.word	0xffffffff


	//   ....[3]....
        /*0034*/ 	.word	0xffffffff


	//   ....[4]....
        /*0038*/ 	.word	0xffffffff


	//   ....[5]....
        /*003c*/ 	.word	0xffffffff


	//   ....[6]....
        /*0040*/ 	.word	0xffffffff


	//   ....[7]....
        /*0044*/ 	.word	0xffffffff


	//   ....[8]....
        /*0048*/ 	.word	0xffffffff


	//   ....[9]....
        /*004c*/ 	.word	0xffffffff


	//   ....[10]....
        /*0050*/ 	.word	0x050000ba


	//   ....[11]....
        /*0054*/ 	.word	0x050000ba


	//   ....[12]....
        /*0058*/ 	.word	0x050000ba


	//   ....[13]....
        /*005c*/ 	.word	0x050000ba


	//   ....[14]....
        /*0060*/ 	.word	0x050000ba


	//   ....[15]....
        /*0064*/ 	.word	0x050000ba


	//   ....[16]....
        /*0068*/ 	.word	0x050000ba


	//   ....[17]....
        /*006c*/ 	.word	0x050000ba


	//   ....[18]....
        /*0070*/ 	.word	0x050000ba


	//   ....[19]....
        /*0074*/ 	.word	0x050000ba


	//----- nvinfo : EIATTR_COOP_GROUP_INSTR_OFFSETS
	.align		4
.L_2952:
        /*0078*/ 	.byte	0x04, 0x28
        /*007a*/ 	.short	(.L_2954 - .L_2953)


	//   ....[0]....
.L_2953:
        /*007c*/ 	.word	0x00004230


	//   ....[1]....
        /*0080*/ 	.word	0x00004250


	//   ....[2]....
        /*0084*/ 	.word	0x00004270


	//   ....[3]....
        /*0088*/ 	.word	0x00004290


	//   ....[4]....
        /*008c*/ 	.word	0x000042c0


	//   ....[5]....
        /*0090*/ 	.word	0x00004af0


	//   ....[6]....
        /*0094*/ 	.word	0x00004b10


	//   ....[7]....
        /*0098*/ 	.word	0x00004b30


	//   ....[8]....
        /*009c*/ 	.word	0x00004b50


	//   ....[9]....
        /*00a0*/ 	.word	0x00004b70


	//   ....[10]....
        /*00a4*/ 	.word	0x00006530


	//   ....[11]....
        /*00a8*/ 	.word	0x000065d0


	//   ....[12]....
        /*00ac*/ 	.word	0x00006640


	//   ....[13]....
        /*00b0*/ 	.word	0x000066b0


	//   ....[14]....
        /*00b4*/ 	.word	0x00006730


	//   ....[15]....
        /*00b8*/ 	.word	0x00006fb0


	//   ....[16]....
        /*00bc*/ 	.word	0x00007020


	//   ....[17]....
        /*00c0*/ 	.word	0x00007090


	//   ....[18]....
        /*00c4*/ 	.word	0x00007100


	//   ....[19]....
        /*00c8*/ 	.word	0x00007170


	//----- nvinfo : EIATTR_VRC_CTA_INIT_COUNT
	.align		4
.L_2954:
        /*00cc*/ 	.byte	0x02, 0x4a
	.zero		1
	.zero		1


	//----- nvinfo : EIATTR_EXIT_INSTR_OFFSETS
	.align		4
        /*00d0*/ 	.byte	0x04, 0x1c
        /*00d2*/ 	.short	(.L_2956 - .L_2955)


	//   ....[0]....
.L_2955:
        /*00d4*/ 	.word	0x00000550


	//   ....[1]....
        /*00d8*/ 	.word	0x000064c0


	//----- nvinfo : EIATTR_MAX_THREADS
	.align		4
.L_2956:
        /*00dc*/ 	.byte	0x04, 0x05
        /*00de*/ 	.short	(.L_2958 - .L_2957)
.L_2957:
        /*00e0*/ 	.word	0x00000080
        /*00e4*/ 	.word	0x00000001
        /*00e8*/ 	.word	0x00000001


	//----- nvinfo : EIATTR_CRS_STACK_SIZE
	.align		4
.L_2958:
        /*00ec*/ 	.byte	0x04, 0x1e
        /*00ee*/ 	.short	(.L_2960 - .L_2959)
.L_2959:
        /*00f0*/ 	.word	0x00000000


	//----- nvinfo : EIATTR_CBANK_PARAM_SIZE
	.align		4
.L_2960:
        /*00f4*/ 	.byte	0x03, 0x19
        /*00f6*/ 	.short	0x00e8


	//----- nvinfo : EIATTR_PARAM_CBANK
	.align		4
        /*00f8*/ 	.byte	0x04, 0x0a
        /*00fa*/ 	.short	(.L_2962 - .L_2961)
	.align		4
.L_2961:
        /*00fc*/ 	.word	index@(.nv.constant0._ZN10layer_norm13ln_fwd_kernelINS_13Kernel_traitsI6__halfS2_fS2_fjLj2048ELj1ELj4ELj1ELj16ENS_18Kernel_traits_baseILj2048ES2_S2_fS2_fjLj128EEEEELb0ELb1ELb1ELb1EEEvNS_9FwdParamsE)
        /*0100*/ 	.short	0x0380
        /*0102*/ 	.short	0x00e8


	//----- nvinfo : EIATTR_SW_WAR
	.align		4
.L_2962:
        /*0104*/ 	.byte	0x04, 0x36
        /*0106*/ 	.short	(.L_2964 - .L_2963)
.L_2963:
        /*0108*/ 	.word	0x00000008
.L_2964:


//--------------------- .nv.info._ZN10layer_norm13ln_fwd_kernelINS_13Kernel_traitsI6__halfS2_fS2_fjLj2048ELj1ELj4ELj1ELj16ENS_18Kernel_traits_baseILj2048ES2_S2_fS2_fjLj128EEEEELb1ELb0ELb0ELb0EEEvNS_9FwdParamsE --------------------------
	.section	.nv.info._ZN10layer_norm13ln_fwd_kernelINS_13Kernel_traitsI6__halfS2_fS2_fjLj2048ELj1ELj4ELj1ELj16ENS_18Kernel_traits_baseILj2048ES2_S2_fS2_fjLj128EEEEELb1ELb0ELb0ELb0EEEvNS_9FwdParamsE,"",@"SHT_CUDA_INFO"
	.sectionflags	@""
	.align	4


	//----- nvinfo : EIATTR_CUDA_API_VERSION
	.align		4
        /*0000*/ 	.byte	0x04, 0x37
        /*0002*/ 	.short	(.L_2966 - .L_2965)
.L_2965:
        /*0004*/ 	.word	0x00000082


	//----- nvinfo : EIATTR_KPARAM_INFO
	.align		4
.L_2966:
        /*0008*/ 	.byte	0x04, 0x17
        /*000a*/ 	.short	(.L_2968 - .L_2967)
.L_2967:
        /*000c*/ 	.word	0x00000000
        /*0010*/ 	.short	0x0000
        /*0012*/ 	.short	0x0000
        /*0014*/ 	.byte	0x00, 0xf0, 0xa1, 0x03


	//----- nvinfo : EIATTR_SPARSE_MMA_MASK
	.align		4
.L_2968:
        /*0018*/ 	.byte	0x03, 0x50
        /*001a*/ 	.short	0x0000


	//----- nvinfo : EIATTR_MAXREG_COUNT
	.align		4
        /*001c*/ 	.byte	0x03, 0x1b
        /*001e*/ 	.short	0x00ff


	//----- nvinfo : EIATTR_MERCURY_ISA_VERSION
	.align		4
        /*0020*/ 	.byte	0x03, 0x5f
        /*0022*/ 	.short	0x0101


	//----- nvinfo : EIATTR_COOP_GROUP_MASK_REGIDS
	.align		4
        /*0024*/ 	.byte	0x04, 0x29
        /*0026*/ 	.short	(.L_2970 - .L_2969)


	//   ....[0]....
.L_2969:
        /*0028*/ 	.word	0xffffffff


	//   ....[1]....
        /*002c*/ 	.word	0xffffffff


	//   ....[2]....
        /*0030*/ 	.word	0xffffffff


	//   ....[3]....
        /*0034*/ 	.word	0xffffffff


	//   ....[4]....
        /*0038*/ 	.word	0xffffffff


	//   ....[5]....
        /*003c*/ 	.word	0xffffffff


	//   ....[6]....
        /*0040*/ 	.word	0xffffffff


	//   ....[7]....
        /*0044*/ 	.word	0xffffffff


	//   ....[8]....
        /*0048*/ 	.word	0xffffffff


	//   ....[9]....
        /*004c*/ 	.word	0xffffffff


	//   ....[10]....
        /*0050*/ 	.word	0x05000098


	//   ....[11]....
        /*0054*/ 	.word	0x05000098


	//   ....[12]....
        /*0058*/ 	.word	0x05000098


	//   ....[13]....
        /*005c*/ 	.word	0x05000098


	//   ....[14]....
        /*0060*/ 	.word	0x05000098


	//   ....[15]....
        /*0064*/ 	.word	0x05000098


	//   ....[16]....
        /*0068*/ 	.word	0x05000098


	//   ....[17]....
        /*006c*/ 	.word	0x05000098


	//   ....[18]....
        /*0070*/ 	.word	0x05000098


	//   ....[19]....
        /*0074*/ 	.word	0x05000098


	//----- nvinfo : EIATTR_COOP_GROUP_INSTR_OFFSETS
	.align		4
.L_2970:
        /*0078*/ 	.byte	0x04, 0x28
        /*007a*/ 	.short	(.L_2972 - .L_2971)


	//   ....[0]....
.L_2971:
        /*007c*/ 	.word	0x0002aca0


	//   ....[1]....
        /*0080*/ 	.word	0x0002ace0


	//   ....[2]....
        /*0084*/ 	.word	0x0002ad00


	//   ....[3]....
        /*0088*/ 	.word	0x0002ad20


	//   ....[4]....
        /*008c*/ 	.word	0x0002ad40


	//   ....[5]....
        /*0090*/ 	.word	0x0002b5a0


	//   ....[6]....
        /*0094*/ 	.word	0x0002b5c0


	//   ....[7]....
        /*0098*/ 	.word	0x0002b5e0


	//   ....[8]....
        /*009c*/ 	.word	0x0002b600


	//   ....[9]....
        /*00a0*/ 	.word	0x0002b620


	//   ....[10]....
        /*00a4*/ 	.word	0x0002d1d0


	//   ....[11]....
        /*00a8*/ 	.word	0x0002d280


	//   ....[12]....
        /*00ac*/ 	.word	0x0002d2f0


	//   ....[13]....
        /*00b0*/ 	.word	0x0002d360


	//   ....[14]....
        /*00b4*/ 	.word	0x0002d3d0


	//   ....[15]....
        /*00b8*/ 	.word	0x0002dc90


	//   ....[16]....
        /*00bc*/ 	.word	0x0002dd00


	//   ....[17]....
        /*00c0*/ 	.word	0x0002dd70


	//   ....[18]....
        /*00c4*/ 	.word	0x0002dde0


	//   ....[19]....
        /*00c8*/ 	.word	0x0002de50


	//----- nvinfo : EIATTR_VRC_CTA_INIT_COUNT
	.align		4
.L_2972:
        /*00cc*/ 	.byte	0x02, 0x4a
	.zero		1
	.zero		1


	//----- nvinfo : EIATTR_EXIT_INSTR_OFFSETS
	.align		4
        /*00d0*/ 	.byte	0x04, 0x1c
        /*00d2*/ 	.short	(.L_2974 - .L_2973)


	//   ....[0]....
.L_2973:
        /*00d4*/ 	.word	0x00000c90


	//   ....[1]....
        /*00d8*/ 	.word	0x0002d160


	//----- nvinfo : EIATTR_INDIRECT_BRANCH_TARGETS
	.align		4
.L_2974:
        /*00dc*/ 	.byte	0x04, 0x34
        /*00de*/ 	.short	(.L_2976 - .L_2975)


	//   ....[0]....
.L_2975:
        /*00e0*/ 	.word	.L_x_71356@srel
        /*00e4*/ 	.short	0x0
        /*00e6*/ 	.short	0x0
        /*00e8*/ 	.word	0x3
        /*00ec*/ 	.word	.L_x_71357@srel
        /*00f0*/ 	.word	.L_x_71358@srel
        /*00f4*/ 	.word	.L_x_71359@srel


	//----- nvinfo : EIATTR_MAX_THREADS
	.align		4
.L_2976:
        /*00f8*/ 	.byte	0x04, 0x05
        /*00fa*/ 	.short	(.L_2978 - .L_2977)
.L_2977:
        /*00fc*/ 	.word	0x00000080
        /*0100*/ 	.word	0x00000001
        /*0104*/ 	.word	0x00000001


	//----- nvinfo : EIATTR_CRS_STACK_SIZE
	.align		4
.L_2978:
        /*0108*/ 	.byte	0x04, 0x1e
        /*010a*/ 	.short	(.L_2980 - .L_2979)
.L_2979:
        /*010c*/ 	.word	0x00000000


	//----- nvinfo : EIATTR_CBANK_PARAM_SIZE
	.align		4
.L_2980:
        /*0110*/ 	.byte	0x03, 0x19
        /*0112*/ 	.short	0x00e8


	//----- nvinfo : EIATTR_PARAM_CBANK
	.align		4
        /*0114*/ 	.byte	0x04, 0x0a
        /*0116*/ 	.short	(.L_2982 - .L_2981)
	.align		4
.L_2981:
        /*0118*/ 	.word	index@(.nv.constant0._ZN10layer_norm13ln_fwd_kernelINS_13Kernel_traitsI6__halfS2_fS2_fjLj2048ELj1ELj4ELj1ELj16ENS_18Kernel_traits_baseILj2048ES2_S2_fS2_fjLj128EEEEELb1ELb0ELb0ELb0EEEvNS_9FwdParamsE)
        /*011c*/ 	.short	0x0380
        /*011e*/ 	.short	0x00e8


	//----- nvinfo : EIATTR_SW_WAR
	.align		4
.L_2982:
        /*0120*/ 	.byte	0x04, 0x36
        /*0122*/ 	.short	(.L_2984 - .L_2983)
.L_2983:
        /*0124*/ 	.word	0x00000008
.L_2984:


//--------------------- .nv.info._ZN10layer_norm13ln_fwd_kernelINS_13Kernel_traitsI6__halfS2_fS2_fjLj2048ELj1ELj4ELj1ELj16ENS_18Kernel_traits_baseILj2048ES2_S2_fS2_fjLj128EEEEELb1ELb0ELb0ELb1EEEvNS_9FwdParamsE --------------------------
	.section	.nv.info._ZN10layer_norm13ln_fwd_kernelINS_13Kernel_traitsI6__halfS2_fS2_fjLj2048ELj1ELj4ELj1ELj16ENS_18Kernel_traits_baseILj2048ES2_S2_fS2_fjLj128EEEEELb1ELb0ELb0ELb1EEEvNS_9FwdParamsE,"",@"SHT_CUDA_INFO"
	.sectionflags	@""
	.align	4


	//----- nvinfo : EIATTR_CUDA_API_VERSION
	.align		4
        /*0000*/ 	.byte	0x04, 0x37
        /*0002*/ 	.short	(.L_2986 - .L_2985)
.L_2985:
        /*0004*/ 	.word	0x00000082


	//----- nvinfo : EIATTR_KPARAM_INFO
	.align		4
.L_2986:
        /*0008*/ 	.byte	0x04, 0x17
        /*000a*/ 	.short	(.L_2988 - .L_2987)
.L_2987:
        /*000c*/ 	.word	0x00000000
        /*0010*/ 	.short	0x0000
        /*0012*/ 	.short	0x0000
        /*0014*/ 	.byte	0x00, 0xf0, 0xa1, 0x03


	//----- nvinfo : EIATTR_SPARSE_MMA_MASK
	.align		4
.L_2988:
        /*0018*/ 	.byte	0x03, 0x50
        /*001a*/ 	.short	0x0000


	//----- nvinfo : EIATTR_MAXREG_COUNT
	.align		4
        /*001c*/ 	.byte	0x03, 0x1b
        /*001e*/ 	.short	0x00ff


	//----- nvinfo : EIATTR_MERCURY_ISA_VERSION
	.align		4
        /*0020*/ 	.byte	0x03, 0x5f
        /*0022*/ 	.short	0x0101


	//----- nvinfo : EIATTR_COOP_GROUP_MASK_REGIDS
	.align		4
        /*0024*/ 	.byte	0x04, 0x29
        /*0026*/ 	.short	(.L_2990 - .L_2989)


	//   ....[0]....
.L_2989:
        /*0028*/ 	.word	0xffffffff


	//   ....[1]....
        /*002c*/ 	.word	0xffffffff


	//   ....[2]....
        /*0030*/ 	.word	0xffffffff


	//   ....[3]....
        /*0034*/ 	.word	0xffffffff


	//   ....[4]....
        /*0038*/ 	.word	0xffffffff


	//   ....[5]....
        /*003c*/ 	.word	0xffffffff


	//   ....[6]....
        /*0040*/ 	.word	0xffffffff


	//   ....[7]....
        /*0044*/ 	.word	0xffffffff


	//   ....[8]....
        /*0048*/ 	.word	0xffffffff


	//   ....[9]....
        /*004c*/ 	.word	0xffffffff


	//   ....[10]....
        /*0050*/ 	.word	0x0500009d


	//   ....[11]....
        /*0054*/ 	.word	0x0500009d


	//   ....[12]....
        /*0058*/ 	.word	0x0500009d


	//   ....[13]....
        /*005c*/ 	.word	0x0500009d


	//   ....[14]....
        /*0060*/ 	.word	0x0500009d


	//   ....[15]....
        /*0064*/ 	.word	0x0500009d


	//   ....[16]....
        /*0068*/ 	.word	0x0500009d


	//   ....[17]....
        /*006c*/ 	.word	0x0500009d


	//   ....[18]....
        /*0070*/ 	.word	0x0500009d


	//   ....[19]....
        /*0074*/ 	.word	0x0500009d


	//----- nvinfo : EIATTR_COOP_GROUP_INSTR_OFFSETS
	.align		4
.L_2990:
        /*0078*/ 	.byte	0x04, 0x28
        /*007a*/ 	.short	(.L_2992 - .L_2991)


	//   ....[0]....
.L_2991:
        /*007c*/ 	.word	0x00029e70


	//   ....[1]....
        /*0080*/ 	.word	0x00029e90


	//   ....[2]....
        /*0084*/ 	.word	0x00029eb0


	//   ....[3]....
        /*0088*/ 	.word	0x00029ed0


	//   ....[4]....
        /*008c*/ 	.word	0x00029f00


	//   ....[5]....
        /*0090*/ 	.word	0x0002a730


	//   ....[6]....
        /*0094*/ 	.word	0x0002a750


	//   ....[7]....
        /*0098*/ 	.word	0x0002a770


	//   ....[8]....
        /*009c*/ 	.word	0x0002a790


	//   ....[9]....
        /*00a0*/ 	.word	0x0002a7b0


	//   ....[10]....
        /*00a4*/ 	.word	0x0002c070


	//   ....[11]....
        /*00a8*/ 	.word	0x0002c110


	//   ....[12]....
        /*00ac*/ 	.word	0x0002c180


	//   ....[13]....
        /*00b0*/ 	.word	0x0002c1f0


	//   ....[14]....
        /*00b4*/ 	.word	0x0002c270


	//   ....[15]....
        /*00b8*/ 	.word	0x0002caf0


	//   ....[16]....
        /*00bc*/ 	.word	0x0002cb60


	//   ....[17]....
        /*00c0*/ 	.word	0x0002cbd0


	//   ....[18]....
        /*00c4*/ 	.word	0x0002cc40


	//   ....[19]....
        /*00c8*/ 	.word	0x0002ccb0


	//----- nvinfo : EIATTR_VRC_CTA_INIT_COUNT
	.align		4
.L_2992:
        /*00cc*/ 	.byte	0x02, 0x4a
	.zero		1
	.zero		1


	//----- nvinfo : EIATTR_EXIT_INSTR_OFFSETS
	.align		4
        /*00d0*/ 	.byte	0x04, 0x1c
        /*00d2*/ 	.short	(.L_2994 - .L_2993)


	//   ....[0]....
.L_2993:
        /*00d4*/ 	.word	0x00000630


	//   ....[1]....
        /*00d8*/ 	.word	0x0002c000


	//----- nvinfo : EIATTR_INDIRECT_BRANCH_TARGETS
	.align		4
.L_2994:
        /*00dc*/ 	.byte	0x04, 0x34
        /*00de*/ 	.short	(.L_2996 - .L_2995)


	//   ....[0]....
.L_2995:
        /*00e0*/ 	.word	.L_x_71360@srel
        /*00e4*/ 	.short	0x0
        /*00e6*/ 	.short	0x0
        /*00e8*/ 	.word	0x3
        /*00ec*/ 	.word	.L_x_71361@srel
        /*00f0*/ 	.word	.L_x_71362@srel
        /*00f4*/ 	.word	.L_x_71363@srel


	//----- nvinfo : EIATTR_MAX_THREADS
	.align		4
.L_2996:
        /*00f8*/ 	.byte	0x04, 0x05
        /*00fa*/ 	.short	(.L_2998 - .L_2997)
.L_2997:
        /*00fc*/ 	.word	0x00000080
        /*0100*/ 	.word	0x00000001
        /*0104*/ 	.word	0x00000001


	//----- nvinfo : EIATTR_CRS_STACK_SIZE
	.align		4
.L_2998:
        /*0108*/ 	.byte	0x04, 0x1e
        /*010a*/ 	.short	(.L_3000 - .L_2999)
.L_2999:
        /*010c*/ 	.word	0x00000000


	//----- nvinfo : EIATTR_CBANK_PARAM_SIZE
	.align		4
.L_3000:
        /*0110*/ 	.byte	0x03, 0x19
        /*0112*/ 	.short	0x00e8


	//----- nvinfo : EIATTR_PARAM_CBANK
	.align		4
        /*0114*/ 	.byte	0x04, 0x0a
        /*0116*/ 	.short	(.L_3002 - .L_3001)
	.align		4
.L_3001:
        /*0118*/ 	.word	index@(.nv.constant0._ZN10layer_norm13ln_fwd_kernelINS_13Kernel_traitsI6__halfS2_fS2_fjLj2048ELj1ELj4ELj1ELj16ENS_18Kernel_traits_baseILj2048ES2_S2_fS2_fjLj128EEEEELb1ELb0ELb0ELb1EEEvNS_9FwdParamsE)
        /*011c*/ 	.short	0x0380
        /*011e*/ 	.short	0x00e8


	//----- nvinfo : EIATTR_SW_WAR
	.align		4
.L_3002:
        /*0120*/ 	.byte	0x04, 0x36
        /*0122*/ 	.short	(.L_3004 - .L_3003)
.L_3003:
        /*0124*/ 	.word	0x00000008
.L_3004:


//--------------------- .nv.info._ZN10layer_norm13ln_fwd_kernelINS_13Kernel_traitsI6__halfS2_fS2_fjLj2048ELj1ELj4ELj1ELj16ENS_18Kernel_traits_baseILj2048ES2_S2_fS2_fjLj128EEEEELb1ELb0ELb1ELb0EEEvNS_9FwdParamsE --------------------------
	.section	.nv.info._ZN10layer_norm13ln_fwd_kernelINS_13Kernel_traitsI6__halfS2_fS2_fjLj2048ELj1ELj4ELj1ELj16ENS_18Kernel_traits_baseILj2048ES2_S2_fS2_fjLj128EEEEELb1ELb0ELb1ELb0EEEvNS_9FwdParamsE,"",@"SHT_CUDA_INFO"
	.sectionflags	@""
	.align	4


	//----- nvinfo : EIATTR_CUDA_API_VERSION
	.align		4
        /*0000*/ 	.byte	0x04, 0x37
        /*0002*/ 	.short	(.L_3006 - .L_3005)
.L_3005:
        /*0004*/ 	.word	0x00000082


	//----- nvinfo : EIATTR_KPARAM_INFO
	.align		4
.L_3006:
        /*0008*/ 	.byte	0x04, 0x17
        /*000a*/ 	.short	(.L_3008 - .L_3007)
.L_3007:
        /*000c*/ 	.word	0x00000000
        /*0010*/ 	.short	0x0000
        /*0012*/ 	.short	0x0000
        /*0014*/ 	.byte	0x00, 0xf0, 0xa1, 0x03


	//----- nvinfo : EIATTR_SPARSE_MMA_MASK
	.align		4
.L_3008:
        /*0018*/ 	.byte	0x03, 0x50
        /*001a*/ 	.short	0x0000


	//----- nvinfo : EIATTR_MAXREG_COUNT
	.align		4
        /*001c*/ 	.byte	0x03, 0x1b
        /*001e*/ 	.short	0x00ff


	//----- nvinfo : EIATTR_MERCURY_ISA_VERSION
	.align		4
        /*0020*/ 	.byte	0x03, 0x5f
        /*0022*/ 	.short	0x0101


	//----- nvinfo : EIATTR_COOP_GROUP_MASK_REGIDS
	.align		4
        /*0024*/ 	.byte	0x04, 0x29
        /*0026*/ 	.short	(.L_3010 - .L_3009)


	//   ....[0]....
.L_3009:
        /*0028*/ 	.word	0xffffffff


	//   ....[1]....
        /*002c*/ 	.word	0xffffffff


	//   ....[2]....
        /*0030*/ 	.word	0xffffffff


	//   ....[3]....
        /*0034*/ 	.word	0xffffffff


	//   ....[4]....
        /*0038*/ 	.word	0xffffffff


	//   ....[5]....
        /*003c*/ 	.word	0xffffffff


	//   ....[6]....
        /*0040*/ 	.word	0xffffffff


	//   ....[7]....
        /*0044*/ 	.word	0xffffffff


	//   ....[8]....
        /*0048*/ 	.word	0xffffffff


	//   ....[9]....
        /*004c*/ 	.word	0xffffffff


	//   ....[10]....
        /*0050*/ 	.word	0x050000ac


	//   ....[11]....
        /*0054*/ 	.word	0x050000ac


	//   ....[12]....
        /*0058*/ 	.word	0x050000ac


	//   ....[13]....
        /*005c*/ 	.word	0x050000ac


	//   ....[14]....
        /*0060*/ 	.word	0x050000ac


	//   ....[15]....
        /*0064*/ 	.word	0x050000ac


	//   ....[16]....
        /*0068*/ 	.word	0x050000ac


	//   ....[17]....
        /*006c*/ 	.word	0x050000ac


	//   ....[18]....
        /*0070*/ 	.word	0x050000ac


	//   ....[19]....
        /*0074*/ 	.word	0x050000ac


	//----- nvinfo : EIATTR_COOP_GROUP_INSTR_OFFSETS
	.align		4
.L_3010:
        /*0078*/ 	.byte	0x04, 0x28
        /*007a*/ 	.short	(.L_3012 - .L_3011)


	//   ....[0]....
.L_3011:
        /*007c*/ 	.word	0x0002e850


	//   ....[1]....
        /*0080*/ 	.word	0x0002e880


	//   ....[2]....
        /*0084*/ 	.word	0x0002e8a0


	//   ....[3]....
        /*0088*/ 	.word	0x0002e8d0


	//   ....[4]....
        /*008c*/ 	.word	0x0002e8f0


	//   ....[5]....
        /*0090*/ 	.word	0x0002f140


	//   ....[6]....
        /*0094*/ 	.word	0x0002f160


	//   ....[7]....
        /*0098*/ 	.word	0x0002f180


	//   ....[8]....
        /*009c*/ 	.word	0x0002f1a0


	//   ....[9]....
        /*00a0*/ 	.word	0x0002f1c0


	//   ....[10]....
        /*00a4*/ 	.word	0x00030dd0


	//   ....[11]....
        /*00a8*/ 	.word	0x00030e70


	//   ....[12]....
        /*00ac*/ 	.word	0x00030ee0


	//   ....[13]....
        /*00b0*/ 	.word	0x00030f60


	//   ....[14]....
        /*00b4*/ 	.word	0x00030fd0


	//   ....[15]....
        /*00b8*/ 	.word	0x00031870


	//   ....[16]....
        /*00bc*/ 	.word	0x000318e0


	//   ....[17]....
        /*00c0*/ 	.word	0x00031950


	//   ....[18]....
        /*00c4*/ 	.word	0x000319c0


	//   ....[19]....
        /*00c8*/ 	.word	0x00031a30


	//----- nvinfo : EIATTR_VRC_CTA_INIT_COUNT
	.align		4
.L_3012:
        /*00cc*/ 	.byte	0x02, 0x4a
	.zero		1
	.zero		1


	//----- nvinfo : EIATTR_EXIT_INSTR_OFFSETS
	.align		4
        /*00d0*/ 	.byte	0x04, 0x1c
        /*00d2*/ 	.short	(.L_3014 - .L_3013)


	//   ....[0]....
.L_3013:
        /*00d4*/ 	.word	0x00000c90


	//   ....[1]....
        /*00d8*/ 	.word	0x00030d60


	//----- nvinfo : EIATTR_MAX_THREADS
	.align		4
.L_3014:
        /*00dc*/ 	.byte	0x04, 0x05
        /*00de*/ 	.short	(.L_3016 - .L_3015)
.L_3015:
        /*00e0*/ 	.word	0x00000080
        /*00e4*/ 	.word	0x00000001
        /*00e8*/ 	.word	0x00000001


	//----- nvinfo : EIATTR_CRS_STACK_SIZE
	.align		4
.L_3016:
        /*00ec*/ 	.byte	0x04, 0x1e
        /*00ee*/ 	.short	(.L_3018 - .L_3017)
.L_3017:
        /*00f0*/ 	.word	0x00000000


	//----- nvinfo : EIATTR_CBANK_PARAM_SIZE
	.align		4
.L_3018:
        /*00f4*/ 	.byte	0x03, 0x19
        /*00f6*/ 	.short	0x00e8


	//----- nvinfo : EIATTR_PARAM_CBANK
	.align		4
        /*00f8*/ 	.byte	0x04, 0x0a
        /*00fa*/ 	.short	(.L_3020 - .L_3019)
	.align		4
.L_3019:
        /*00fc*/ 	.word	index@(.nv.constant0._ZN10layer_norm13ln_fwd_kernelINS_13Kernel_traitsI6__halfS2_fS2_fjLj2048ELj1ELj4ELj1ELj16ENS_18Kernel_traits_baseILj2048ES2_S2_fS2_fjLj128EEEEELb1ELb0ELb1ELb0EEEvNS_9FwdParamsE)
        /*0100*/ 	.short	0x0380
        /*0102*/ 	.short	0x00e8


	//----- nvinfo : EIATTR_SW_WAR
	.align		4
.L_3020:
        /*0104*/ 	.byte	0x04, 0x36
        /*0106*/ 	.short	(.L_3022 - .L_3021)
.L_3021:
        /*0108*/ 	.word	0x00000008
.L_3022:


//--------------------- .nv.info._ZN10layer_norm13ln_fwd_kernelINS_13Kernel_traitsI6__halfS2_fS2_fjLj2048ELj1ELj4ELj1ELj16ENS_18Kernel_traits_baseILj2048ES2_S2_fS2_fjLj128EEEEELb1ELb0ELb1ELb1EEEvNS_9FwdParamsE --------------------------
	.section	.nv.info._ZN10layer_norm13ln_fwd_kernelINS_13Kernel_traitsI6__halfS2_fS2_fjLj2048ELj1ELj4ELj1ELj16ENS_18Kernel_traits_baseILj2048ES2_S2_fS2_fjLj128EEEEELb1ELb0ELb1ELb1EEEvNS_9FwdParamsE,"",@"SHT_CUDA_INFO"
	.sectionflags	@""
	.align	4


	//----- nvinfo : EIATTR_CUDA_API_VERSION
	.align		4
        /*0000*/ 	.byte	0x04, 0x37
        /*0002*/ 	.short	(.L_3024 - .L_3023)
.L_3023:
        /*0004*/ 	.word	0x00000082


	//----- nvinfo : EIATTR_KPARAM_INFO
	.align		4
.L_3024:
        /*0008*/ 	.byte	0x04, 0x17
        /*000a*/ 	.short	(.L_3026 - .L_3025)
.L_3025:
        /*000c*/ 	.word	0x00000000
        /*0010*/ 	.short	0x0000
        /*0012*/ 	.short	0x0000
        /*0014*/ 	.byte	0x00, 0xf0, 0xa1, 0x03


	//----- nvinfo : EIATTR_SPARSE_MMA_MASK
	.align		4
.L_3026:
        /*0018*/ 	.byte	0x03, 0x50
        /*001a*/ 	.short	0x0000


	//----- nvinfo : EIATTR_MAXREG_COUNT
	.align		4
        /*001c*/ 	.byte	0x03, 0x1b
        /*001e*/ 	.short	0x00ff


	//----- nvinfo : EIATTR_MERCURY_ISA_VERSION
	.align		4
        /*0020*/ 	.byte	0x03, 0x5f
        /*0022*/ 	.short	0x0101


	//----- nvinfo : EIATTR_COOP_GROUP_MASK_REGIDS
	.align		4
        /*0024*/ 	.byte	0x04, 0x29
        /*0026*/ 	.short	(.L_3028 - .L_3027)


	//   ....[0]....
.L_3027:
        /*0028*/ 	.word	0xffffffff


	//   ....[1]....
        /*002c*/ 	.word	0xffffffff


	//   ....[2]....
        /*0030*/ 	.word	0xffffffff


	//   ....[3]....
        /*0034*/ 	.word	0xffffffff


	//   ....[4]....
        /*0038*/ 	.word	0xffffffff


	//   ....[5]....
        /*003c*/ 	.word	0xffffffff


	//   ....[6]....
        /*0040*/ 	.word	0xffffffff


	//   ....[7]....
        /*0044*/ 	.word	0xffffffff


	//   ....[8]....
        /*0048*/ 	.word	0xffffffff


	//   ....[9]....
        /*004c*/ 	.word	0xffffffff


	//   ....[10]....
        /*0050*/ 	.word	0x0500009c


	//   ....[11]....
        /*0054*/ 	.word	0x0500009c


	//   ....[12]....
        /*0058*/ 	.word	0x0500009c


	//   ....[13]....
        /*005c*/ 	.word	0x0500009c


	//   ....[14]....
        /*0060*/ 	.word	0x0500009c


	//   ....[15]....
        /*0064*/ 	.word	0x0500009c


	//   ....[16]....
        /*0068*/ 	.word	0x0500009c


	//   ....[17]....
        /*006c*/ 	.word	0x0500009c


	//   ....[18]....
        /*0070*/ 	.word	0x0500009c


	//   ....[19]....
        /*0074*/ 	.word	0x0500009c


	//----- nvinfo : EIATTR_COOP_GROUP_INSTR_OFFSETS
	.align		4
.L_3028:
        /*0078*/ 	.byte	0x04, 0x28
        /*007a*/ 	.short	(.L_3030 - .L_3029)


	//   ....[0]....
.L_3029:
        /*007c*/ 	.word	0x0002dc90


	//   ....[1]....
        /*0080*/ 	.word	0x0002dcc0


	//   ....[2]....
        /*0084*/ 	.word	0x0002dce0


	//   ....[3]....
        /*0088*/ 	.word	0x0002dd00


	//   ....[4]....
        /*008c*/ 	.word	0x0002dd20


	//   ....[5]....
        /*0090*/ 	.word	0x0002e550


	//   ....[6]....
        /*0094*/ 	.word	0x0002e570


	//   ....[7]....
        /*0098*/ 	.word	0x0002e590


	//   ....[8]....
        /*009c*/ 	.word	0x0002e5b0


	//   ....[9]....
        /*00a0*/ 	.word	0x0002e5d0


	//   ....[10]....
        /*00a4*/ 	.word	0x0002ff90


	//   ....[11]....
        /*00a8*/ 	.word	0x00030030


	//   ....[12]....
        /*00ac*/ 	.word	0x00030090


	//   ....[13]....
        /*00b0*/ 	.word	0x000300f0


	//   ....[14]....
        /*00b4*/ 	.word	0x00030150


	//   ....[15]....
        /*00b8*/ 	.word	0x000309d0


	//   ....[16]....
        /*00bc*/ 	.word	0x00030a30


	//   ....[17]....
        /*00c0*/ 	.word	0x00030a90


	//   ....[18]....
        /*00c4*/ 	.word	0x00030af0


	//   ....[19]....
        /*00c8*/ 	.word	0x00030b50


	//----- nvinfo : EIATTR_VRC_CTA_INIT_COUNT
	.align		4
.L_3030:
        /*00cc*/ 	.byte	0x02, 0x4a
	.zero		1
	.zero		1


	//----- nvinfo : EIATTR_EXIT_INSTR_OFFSETS
	.align		4
        /*00d0*/ 	.byte	0x04, 0x1c
        /*00d2*/ 	.short	(.L_3032 - .L_3031)


	//   ....[0]....
.L_3031:
        /*00d4*/ 	.word	0x00000630


	//   ....[1]....
        /*00d8*/ 	.word	0x0002ff20


	//----- nvinfo : EIATTR_MAX_THREADS
	.align		4
.L_3032:
        /*00dc*/ 	.byte	0x04, 0x05
        /*00de*/ 	.short	(.L_3034 - .L_3033)
.L_3033:
        /*00e0*/ 	.word	0x00000080
        /*00e4*/ 	.word	0x00000001
        /*00e8*/ 	.word	0x00000001


	//----- nvinfo : EIATTR_CRS_STACK_SIZE
	.align		4
.L_3034:
        /*00ec*/ 	.byte	0x04, 0x1e
        /*00ee*/ 	.short	(.L_3036 - .L_3035)
.L_3035:
        /*00f0*/ 	.word	0x00000000


	//----- nvinfo : EIATTR_CBANK_PARAM_SIZE
	.align		4
.L_3036:
        /*00f4*/ 	.byte	0x03, 0x19
        /*00f6*/ 	.short	0x00e8


	//----- nvinfo : EIATTR_PARAM_CBANK
	.align		4
        /*00f8*/ 	.byte	0x04, 0x0a
        /*00fa*/ 	.short	(.L_3038 - .L_3037)
	.align		4
.L_3037:
        /*00fc*/ 	.word	index@(.nv.constant0._ZN10layer_norm13ln_fwd_kernelINS_13Kernel_traitsI6__halfS2_fS2_fjLj2048ELj1ELj4ELj1ELj16ENS_18Kernel_traits_baseILj2048ES2_S2_fS2_fjLj128EEEEELb1ELb0ELb1ELb1EEEvNS_9FwdParamsE)
        /*0100*/ 	.short	0x0380
        /*0102*/ 	.short	0x00e8


	//----- nvinfo : EIATTR_SW_WAR
	.align		4
.L_3038:
        /*0104*/ 	.byte	0x04, 0x36
        /*0106*/ 	.short	(.L_3040 - .L_3039)
.L_3039:
        /*0108*/ 	.word	0x00000008
.L_3040:


//--------------------- .nv.info._ZN10layer_norm13ln_fwd_kernelINS_13Kernel_traitsI6__halfS2_fS2_fjLj2048ELj1ELj4ELj1ELj16ENS_18Kernel_traits_baseILj2048ES2_S2_fS2_fjLj128EEEEELb1ELb1ELb0ELb0EEEvNS_9FwdParamsE --------------------------
	.section	.nv.info._ZN10layer_norm13ln_fwd_kernelINS_13Kernel_traitsI6__halfS2_fS2_fjLj2048ELj1ELj4ELj1ELj16ENS_18Kernel_traits_baseILj2048ES2_S2_fS2_fjLj128EEEEELb1ELb1ELb0ELb0EEEvNS_9FwdParamsE,"",@"SHT_CUDA_INFO"
	.sectionflags	@""
	.align	4


	//----- nvinfo : EIATTR_CUDA_API_VERSION
	.align		4
        /*0000*/ 	.byte	0x04, 0x37
        /*0002*/ 	.short	(.L_3042 - .L_3041)
.L_3041:
        /*0004*/ 	.word	0x00000082


	//----- nvinfo : EIATTR_KPARAM_INFO
	.align		4
.L_3042:
        /*0008*/ 	.byte	0x04, 0x17
        /*000a*/ 	.short	(.L_3044 - .L_3043)
.L_3043:
        /*000c*/ 	.word	0x00000000
        /*0010*/ 	.short	0x0000
        /*0012*/ 	.short	0x0000
        /*0014*/ 	.byte	0x00, 0xf0, 0xa1, 0x03


	//----- nvinfo : EIATTR_SPARSE_MMA_MASK
	.align		4
.L_3044:
        /*0018*/ 	.byte	0x03, 0x50
        /*001a*/ 	.short	0x0000


	//----- nvinfo : EIATTR_MAXREG_COUNT
	.align		4
        /*001c*/ 	.byte	0x03, 0x1b
        /*001e*/ 	.short	0x00ff


	//----- nvinfo : EIATTR_MERCURY_ISA_VERSION
	.align		4
        /*0020*/ 	.byte	0x03, 0x5f
        /*0022*/ 	.short	0x0101


	//----- nvinfo : EIATTR_COOP_GROUP_MASK_REGIDS
	.align		4
        /*0024*/ 	.byte	0x04, 0x29
        /*0026*/ 	.short	(.L_3046 - .L_3045)


	//   ....[0]....
.L_3045:
        /*0028*/ 	.word	0xffffffff


	//   ....[1]....
        /*002c*/ 	.word	0xffffffff


	//   ....[2]....
        /*0030*/ 	.word	0xffffffff


	//   ....[3]....
        /*0034*/ 	.word	0xffffffff


	//   ....[4]....
        /*0038*/ 	.word	0xffffffff


	//   ....[5]....
        /*003c*/ 	.word	0xffffffff


	//   ....[6]....
        /*0040*/ 	.word	0xffffffff


	//   ....[7]....
        /*0044*/ 	.word	0xffffffff


	//   ....[8]....
        /*0048*/ 	.word	0xffffffff


	//   ....[9]....
        /*004c*/ 	.word	0xffffffff


	//   ....[10]....
        /*0050*/ 	.word	0x050000c0


	//   ....[11]....
        /*0054*/ 	.word	0x050000c0


	//   ....[12]....
        /*0058*/ 	.word	0x050000c0


	//   ....[13]....
        /*005c*/ 	.word	0x050000c0


	//   ....[14]....
        /*0060*/ 	.word	0x050000c0


	//   ....[15]....
        /*0064*/ 	.word	0x050000c0


	//   ....[16]....
        /*0068*/ 	.word	0x050000c0


	//   ....[17]....
        /*006c*/ 	.word	0x050000c0


	//   ....[18]....
        /*0070*/ 	.word	0x050000c0


	//   ....[19]....
        /*0074*/ 	.word	0x050000c0


	//----- nvinfo : EIATTR_COOP_GROUP_INSTR_OFFSETS
	.align		4
.L_3046:
        /*0078*/ 	.byte	0x04, 0x28
        /*007a*/ 	.short	(.L_3048 - .L_3047)


	//   ....[0]....
.L_3047:
        /*007c*/ 	.word	0x00034e70


	//   ....[1]....
        /*0080*/ 	.word	0x00034ea0


	//   ....[2]....
        /*0084*/ 	.word	0x00034ec0


	//   ....[3]....
        /*0088*/ 	.word	0x00034ee0


	//   ....[4]....
        /*008c*/ 	.word	0x00034f10


	//   ....[5]....
        /*0090*/ 	.word	0x00035760


	//   ....[6]....
        /*0094*/ 	.word	0x00035780


	//   ....[7]....
        /*0098*/ 	.word	0x000357a0


	//   ....[8]....
        /*009c*/ 	.word	0x000357c0


	//   ....[9]....
        /*00a0*/ 	.word	0x000357e0


	//   ....[10]....
        /*00a4*/ 	.word	0x00037380


	//   ....[11]....
        /*00a8*/ 	.word	0x00037420


	//   ....[12]....
        /*00ac*/ 	.word	0x00037490


	//   ....[13]....
        /*00b0*/ 	.word	0x00037500


	//   ....[14]....
        /*00b4*/ 	.word	0x00037580


	//   ....[15]....
        /*00b8*/ 	.word	0x00037e30


	//   ....[16]....
        /*00bc*/ 	.word	0x00037ea0


	//   ....[17]....
        /*00c0*/ 	.word	0x00037f10


	//   ....[18]....
        /*00c4*/ 	.word	0x00037f80


	//   ....[19]....
        /*00c8*/ 	.word	0x00037ff0


	//----- nvinfo : EIATTR_VRC_CTA_INIT_COUNT
	.align		4
.L_3048:
        /*00cc*/ 	.byte	0x02, 0x4a
	.zero		1
	.zero		1


	//----- nvinfo : EIATTR_EXIT_INSTR_OFFSETS
	.align		4
        /*00d0*/ 	.byte	0x04, 0x1c
        /*00d2*/ 	.short	(.L_3050 - .L_3049)


	//   ....[0]....
.L_3049:
        /*00d4*/ 	.word	0x00000e90


	//   ....[1]....
        /*00d8*/ 	.word	0x00037310


	//----- nvinfo : EIATTR_INDIRECT_BRANCH_TARGETS
	.align		4
.L_3050:
        /*00dc*/ 	.byte	0x04, 0x34
        /*00de*/ 	.short	(.L_3052 - .L_3051)


	//   ....[0]....
.L_3051:
        /*00e0*/ 	.word	.L_x_71364@srel
        /*00e4*/ 	.short	0x0
        /*00e6*/ 	.short	0x0
        /*00e8*/ 	.word	0x3
        /*00ec*/ 	.word	.L_x_71365@srel
        /*00f0*/ 	.word	.L_x_71366@srel
        /*00f4*/ 	.word	.L_x_71367@srel


	//----- nvinfo : EIATTR_MAX_THREADS
	.align		4
.L_3052:
        /*00f8*/ 	.byte	0x04, 0x05
        /*00fa*/ 	.short	(.L_3054 - .L_3053)
.L_3053:
        /*00fc*/ 	.word	0x00000080
        /*0100*/ 	.word	0x00000001
        /*0104*/ 	.word	0x00000001


	//----- nvinfo : EIATTR_CRS_STACK_SIZE
	.align		4
.L_3054:
        /*0108*/ 	.byte	0x04, 0x1e
        /*010a*/ 	.short	(.L_3056 - .L_3055)
.L_3055:
        /*010c*/ 	.word	0x00000000


	//----- nvinfo : EIATTR_CBANK_PARAM_SIZE
	.align		4
.L_3056:
        /*0110*/ 	.byte	0x03, 0x19
        /*0112*/ 	.short	0x00e8


	//----- nvinfo : EIATTR_PARAM_CBANK
	.align		4
        /*0114*/ 	.byte	0x04, 0x0a
        /*0116*/ 	.short	(.L_3058 - .L_3057)
	.align		4
.L_3057:
        /*0118*/ 	.word	index@(.nv.constant0._ZN10layer_norm13ln_fwd_kernelINS_13Kernel_traitsI6__halfS2_fS2_fjLj2048ELj1ELj4ELj1ELj16ENS_18Kernel_traits_baseILj2048ES2_S2_fS2_fjLj128EEEEELb1ELb1ELb0ELb0EEEvNS_9FwdParamsE)
        /*011c*/ 	.short	0x0380
        /*011e*/ 	.short	0x00e8


	//----- nvinfo : EIATTR_SW_WAR
	.align		4
.L_3058:
        /*0120*/ 	.byte	0x04, 0x36
        /*0122*/ 	.short	(.L_3060 - .L_3059)
.L_3059:
        /*0124*/ 	.word	0x00000008
.L_3060:


//--------------------- .nv.info._ZN10layer_norm13ln_fwd_kernelINS_13Kernel_traitsI6__halfS2_fS2_fjLj2048ELj1ELj4ELj1ELj16ENS_18Kernel_traits_baseILj2048ES2_S2_fS2_fjLj128EEEEELb1ELb1ELb0ELb1EEEvNS_9FwdParamsE --------------------------
	.section	.nv.info._ZN10layer_norm13ln_fwd_kernelINS_13Kernel_traitsI6__halfS2_fS2_fjLj2048ELj1ELj4ELj1ELj16ENS_18Kernel_traits_baseILj2048ES2_S2_fS2_fjLj128EEEEELb1ELb1ELb0ELb1EEEvNS_9FwdParamsE,"",@"SHT_CUDA_INFO"
	.sectionflags	@""
	.align	4


	//----- nvinfo : EIATTR_CUDA_API_VERSION
	.align		4
        /*0000*/ 	.byte	0x04, 0x37
        /*0002*/ 	.short	(.L_3062 - .L_3061)
.L_3061:
        /*0004*/ 	.word	0x00000082


	//----- nvinfo : EIATTR_KPARAM_INFO
	.align		4
.L_3062:
        /*0008*/ 	.byte	0x04, 0x17
        /*000a*/ 	.short	(.L_3064 - .L_3063)
.L_3063:
        /*000c*/ 	.word	0x00000000
        /*0010*/ 	.short	0x0000
        /*0012*/ 	.short	0x0000
        /*0014*/ 	.byte	0x00, 0xf0, 0xa1, 0x03


	//----- nvinfo : EIATTR_SPARSE_MMA_MASK
	.align		4
.L_3064:
        /*0018*/ 	.byte	0x03, 0x50
        /*001a*/ 	.short	0x0000


	//----- nvinfo : EIATTR_MAXREG_COUNT
	.align		4
        /*001c*/ 	.byte	0x03, 0x1b
        /*001e*/ 	.short	0x00ff


	//----- nvinfo : EIATTR_MERCURY_ISA_VERSION
	.align		4
        /*0020*/ 	.byte	0x03, 0x5f
        /*0022*/ 	.short	0x0101


	//----- nvinfo : EIATTR_COOP_GROUP_MASK_REGIDS
	.align		4
        /*0024*/ 	.byte	0x04, 0x29
        /*0026*/ 	.short	(.L_3066 - .L_3065)


	//   ....[0]....
.L_3065:
        /*0028*/ 	.word	0xffffffff


	//   ....[1]....
        /*002c*/ 	.word	0xffffffff


	//   ....[2]....
        /*0030*/ 	.word	0xffffffff


	//   ....[3]....
        /*0034*/ 	.word	0xffffffff


	//   ....[4]....
        /*0038*/ 	.word	0xffffffff


	//   ....[5]....
        /*003c*/ 	.word	0xffffffff


	//   ....[6]....
        /*0040*/ 	.word	0xffffffff


	//   ....[7]....
        /*0044*/ 	.word	0xffffffff


	//   ....[8]....
        /*0048*/ 	.word	0xffffffff


	//   ....[9]....
        /*004c*/ 	.word	0xffffffff


	//   ....[10]....
        /*0050*/ 	.word	0x050000c5


	//   ....[11]....
        /*0054*/ 	.word	0x050000c5


	//   ....[12]....
        /*0058*/ 	.word	0x050000c5


	//   ....[13]....
        /*005c*/ 	.word	0x050000c5


	//   ....[14]....
        /*0060*/ 	.word	0x050000c5


	//   ....[15]....
        /*0064*/ 	.word	0x050000c5


	//   ....[16]....
        /*0068*/ 	.word	0x050000c5


	//   ....[17]....
        /*006c*/ 	.word	0x050000c5


	//   ....[18]....
        /*0070*/ 	.word	0x050000c5


	//   ....[19]....
        /*0074*/ 	.word	0x050000c5


	//----- nvinfo : EIATTR_COOP_GROUP_INSTR_OFFSETS
	.align		4
.L_3066:
        /*0078*/ 	.byte	0x04, 0x28
        /*007a*/ 	.short	(.L_3068 - .L_3067)


	//   ....[0]....
.L_3067:
        /*007c*/ 	.word	0x000308c0


	//   ....[1]....
        /*0080*/ 	.word	0x000308e0


	//   ....[2]....
        /*0084*/ 	.word	0x00030900


	//   ....[3]....
        /*0088*/ 	.word	0x00030920


	//   ....[4]....
        /*008c*/ 	.word	0x00030950


	//   ....[5]....
        /*0090*/ 	.word	0x00031180


	//   ....[6]....
        /*0094*/ 	.word	0x000311a0


	//   ....[7]....
        /*0098*/ 	.word	0x000311c0


	//   ....[8]....
        /*009c*/ 	.word	0x000311e0


	//   ....[9]....
        /*00a0*/ 	.word	0x00031200


	//   ....[10]....
        /*00a4*/ 	.word	0x00032ab0


	//   ....[11]....
        /*00a8*/ 	.word	0x00032b50


	//   ....[12]....
        /*00ac*/ 	.word	0x00032bc0


	//   ....[13]....
        /*00b0*/ 	.word	0x00032c30


	//   ....[14]....
        /*00b4*/ 	.word	0x00032cb0


	//   ....[15]....
        /*00b8*/ 	.word	0x00033530


	//   ....[16]....
        /*00bc*/ 	.word	0x000335a0


	//   ....[17]....
        /*00c0*/ 	.word	0x00033610


	//   ....[18]....
        /*00c4*/ 	.word	0x00033680


	//   ....[19]....
        /*00c8*/ 	.word	0x000336f0


	//----- nvinfo : EIATTR_VRC_CTA_INIT_COUNT
	.align		4
.L_3068:
        /*00cc*/ 	.byte	0x02, 0x4a
	.zero		1
	.zero		1


	//----- nvinfo : EIATTR_EXIT_INSTR_OFFSETS
	.align		4
        /*00d0*/ 	.byte	0x04, 0x1c
        /*00d2*/ 	.short	(.L_3070 - .L_3069)


	//   ....[0]....
.L_3069:
        /*00d4*/ 	.word	0x00000680


	//   ....[1]....
        /*00d8*/ 	.word	0x00032a40


	//----- nvinfo : EIATTR_INDIRECT_BRANCH_TARGETS
	.align		4
.L_3070:
        /*00dc*/ 	.byte	0x04, 0x34
        /*00de*/ 	.short	(.L_3072 - .L_3071)


	//   ....[0]....
.L_3071:
        /*00e0*/ 	.word	.L_x_71368@srel
        /*00e4*/ 	.short	0x0
        /*00e6*/ 	.short	0x0
        /*00e8*/ 	.word	0x3
        /*00ec*/ 	.word	.L_x_71369@srel
        /*00f0*/ 	.word	.L_x_71370@srel
        /*00f4*/ 	.word	.L_x_71371@srel


	//----- nvinfo : EIATTR_MAX_THREADS
	.align		4
.L_3072:
        /*00f8*/ 	.byte	0x04, 0x05
        /*00fa*/ 	.short	(.L_3074 - .L_3073)
.L_3073:
        /*00fc*/ 	.word	0x00000080
        /*0100*/ 	.word	0x00000001
        /*0104*/ 	.word	0x00000001


	//----- nvinfo : EIATTR_CRS_STACK_SIZE
	.align		4
.L_3074:
        /*0108*/ 	.byte	0x04, 0x1e
        /*010a*/ 	.short	(.L_3076 - .L_3075)
.L_3075:
        /*010c*/ 	.word	0x00000000


	//----- nvinfo : EIATTR_CBANK_PARAM_SIZE
	.align		4
.L_3076:
        /*0110*/ 	.byte	0x03, 0x19
        /*0112*/ 	.short	0x00e8


	//----- nvinfo : EIATTR_PARAM_CBANK
	.align		4
        /*0114*/ 	.byte	0x04, 0x0a
        /*0116*/ 	.short	(.L_3078 - .L_3077)
	.align		4
.L_3077:
        /*0118*/ 	.word	index@(.nv.constant0._ZN10layer_norm13ln_fwd_kernelINS_13Kernel_traitsI6__halfS2_fS2_fjLj2048ELj1ELj4ELj1ELj16ENS_18Kernel_traits_baseILj2048ES2_S2_fS2_fjLj128EEEEELb1ELb1ELb0ELb1EEEvNS_9FwdParamsE)
        /*011c*/ 	.short	0x0380
        /*011e*/ 	.short	0x00e8


	//----- nvinfo : EIATTR_SW_WAR
	.align		4
.L_3078:
        /*0120*/ 	.byte	0x04, 0x36
        /*0122*/ 	.short	(.L_3080 - .L_3079)
.L_3079:
        /*0124*/ 	.word	0x00000008
.L_3080:


//--------------------- .nv.info._ZN10layer_norm13ln_fwd_kernelINS_13Kernel_traitsI6__halfS2_fS2_fjLj2048ELj1ELj4ELj1ELj16ENS_18Kernel_traits_baseILj2048ES2_S2_fS2_fjLj128EEEEELb1ELb1ELb1ELb0EEEvNS_9FwdParamsE --------------------------
	.section	.nv.info._ZN10layer_norm13ln_fwd_kernelINS_13Kernel_traitsI6__halfS2_fS2_fjLj2048ELj1ELj4ELj1ELj16ENS_18Kernel_traits_baseILj2048ES2_S2_fS2_fjLj128EEEEELb1ELb1ELb1ELb0EEEvNS_9FwdParamsE,"",@"SHT_CUDA_INFO"
	.sectionflags	@""
	.align	4


	//----- nvinfo : EIATTR_CUDA_API_VERSION
	.align		4
        /*0000*/ 	.byte	0x04, 0x37
        /*0002*/ 	.short	(.L_3082 - .L_3081)
.L_3081:
        /*0004*/ 	.word	0x00000082


	//----- nvinfo : EIATTR_KPARAM_INFO
	.align		4
.L_3082:
        /*0008*/ 	.byte	0x04, 0x17
        /*000a*/ 	.short	(.L_3084 - .L_3083)
.L_3083:
        /*000c*/ 	.word	0x00000000
        /*0010*/ 	.short	0x0000
        /*0012*/ 	.short	0x0000
        /*0014*/ 	.byte	0x00, 0xf0, 0xa1, 0x03


	//----- nvinfo : EIATTR_SPARSE_MMA_MASK
	.align		4
.L_3084:
        /*0018*/ 	.byte	0x03, 0x50
        /*001a*/ 	.short	0x0000


	//----- nvinfo : EIATTR_MAXREG_COUNT
	.align		4
        /*001c*/ 	.byte	0x03, 0x1b
        /*001e*/ 	.short	0x00ff


	//----- nvinfo : EIATTR_MERCURY_ISA_VERSION
	.align		4
        /*0020*/ 	.byte	0x03, 0x5f
        /*0022*/ 	.short	0x0101


	//----- nvinfo : EIATTR_COOP_GROUP_MASK_REGIDS
	.align		4
        /*0024*/ 	.byte	0x04, 0x29
        /*0026*/ 	.short	(.L_3086 - .L_3085)


	//   ....[0]....
.L_3085:
        /*0028*/ 	.word	0xffffffff


	//   ....[1]....
        /*002c*/ 	.word	0xffffffff


	//   ....[2]....
        /*0030*/ 	.word	0xffffffff


	//   ....[3]....
        /*0034*/ 	.word	0xffffffff


	//   ....[4]....
        /*0038*/ 	.word	0xffffffff


	//   ....[5]....
        /*003c*/ 	.word	0xffffffff


	//   ....[6]....
        /*0040*/ 	.word	0xffffffff


	//   ....[7]....
        /*0044*/ 	.word	0xffffffff


	//   ....[8]....
        /*0048*/ 	.word	0xffffffff


	//   ....[9]....
        /*004c*/ 	.word	0xffffffff


	//   ....[10]....
        /*0050*/ 	.word	0x050000d0


	//   ....[11]....
        /*0054*/ 	.word	0x050000d0


	//   ....[12]....
        /*0058*/ 	.word	0x050000d0


	//   ....[13]....
        /*005c*/ 	.word	0x050000d0


	//   ....[14]....
        /*0060*/ 	.word	0x050000d0


	//   ....[15]....
        /*0064*/ 	.word	0x050000d0


	//   ....[16]....
        /*0068*/ 	.word	0x050000d0


	//   ....[17]....
        /*006c*/ 	.word	0x050000d0


	//   ....[18]....
        /*0070*/ 	.word	0x050000d0


	//   ....[19]....
        /*0074*/ 	.word	0x050000d0


	//----- nvinfo : EIATTR_COOP_GROUP_INSTR_OFFSETS
	.align		4
.L_3086:
        /*0078*/ 	.byte	0x04, 0x28
        /*007a*/ 	.short	(.L_3088 - .L_3087)


	//   ....[0]....
.L_3087:
        /*007c*/ 	.word	0x00037d40


	//   ....[1]....
        /*0080*/ 	.word	0x00037d70


	//   ....[2]....
        /*0084*/ 	.word	0x00037d90


	//   ....[3]....
        /*0088*/ 	.word	0x00037dc0


	//   ....[4]....
        /*008c*/ 	.word	0x00037de0


	//   ....[5]....
        /*0090*/ 	.word	0x00038630


	//   ....[6]....
        /*0094*/ 	.word	0x00038650


	//   ....[7]....
        /*0098*/ 	.word	0x00038670


	//   ....[8]....
        /*009c*/ 	.word	0x00038690


	//   ....[9]....
        /*00a0*/ 	.word	0x000386b0


	//   ....[10]....
        /*00a4*/ 	.word	0x0003a2b0


	//   ....[11]....
        /*00a8*/ 	.word	0x0003a350


	//   ....[12]....
        /*00ac*/ 	.word	0x0003a3c0


	//   ....[13]....
        /*00b0*/ 	.word	0x0003a440


	//   ....[14]....
        /*00b4*/ 	.word	0x0003a4b0


	//   ....[15]....
        /*00b8*/ 	.word	0x0003ad50


	//   ....[16]....
        /*00bc*/ 	.word	0x0003adc0


	//   ....[17]....
        /*00c0*/ 	.word	0x0003ae30


	//   ....[18]....
        /*00c4*/ 	.word	0x0003aea0


	//   ....[19]....
        /*00c8*/ 	.word	0x0003af10


	//----- nvinfo : EIATTR_VRC_CTA_INIT_COUNT
	.align		4
.L_3088:
        /*00cc*/ 	.byte	0x02, 0x4a
	.zero		1
	.zero		1


	//----- nvinfo : EIATTR_EXIT_INSTR_OFFSETS
	.align		4
        /*00d0*/ 	.byte	0x04, 0x1c
        /*00d2*/ 	.short	(.L_3090 - .L_3089)


	//   ....[0]....
.L_3089:
        /*00d4*/ 	.word	0x00000ea0


	//   ....[1]....
        /*00d8*/ 	.word	0x0003a240


	//----- nvinfo : EIATTR_MAX_THREADS
	.align		4
.L_3090:
        /*00dc*/ 	.byte	0x04, 0x05
        /*00de*/ 	.short	(.L_3092 - .L_3091)
.L_3091:
        /*00e0*/ 	.word	0x00000080
        /*00e4*/ 	.word	0x00000001
        /*00e8*/ 	.word	0x00000001


	//----- nvinfo : EIATTR_CRS_STACK_SIZE
	.align		4
.L_3092:
        /*00ec*/ 	.byte	0x04, 0x1e
        /*00ee*/ 	.short	(.L_3094 - .L_3093)
.L_3093:
        /*00f0*/ 	.word	0x00000000


	//----- nvinfo : EIATTR_CBANK_PARAM_SIZE
	.align		4
.L_3094:
        /*00f4*/ 	.byte	0x03, 0x19
        /*00f6*/ 	.short	0x00e8


	//----- nvinfo : EIATTR_PARAM_CBANK
	.align		4
        /*00f8*/ 	.byte	0x04, 0x0a
        /*00fa*/ 	.short	(.L_3096 - .L_3095)
	.align		4
.L_3095:
        /*00fc*/ 	.word	index@(.nv.constant0._ZN10layer_norm13ln_fwd_kernelINS_13Kernel_traitsI6__halfS2_fS2_fjLj2048ELj1ELj4ELj1ELj16ENS_18Kernel_traits_baseILj2048ES2_S2_fS2_fjLj128EEEEELb1ELb1ELb1ELb0EEEvNS_9FwdParamsE)
        /*0100*/ 	.short	0x0380
        /*0102*/ 	.short	0x00e8


	//----- nvinfo : EIATTR_SW_WAR
	.align		4
.L_3096:
        /*0104*/ 	.byte	0x04, 0x36
        /*0106*/ 	.short	(.L_3098 - .L_3097)
.L_3097:
        /*0108*/ 	.word	0x00000008
.L_3098:


//--------------------- .nv.info._ZN10layer_norm13ln_fwd_kernelINS_13Kernel_traitsI6__halfS2_fS2_fjLj2048ELj1ELj4ELj1ELj16ENS_18Kernel_traits_baseILj2048ES2_S2_fS2_fjLj128EEEEELb1ELb1ELb1ELb1EEEvNS_9FwdParamsE --------------------------
	.section	.nv.info._ZN10layer_norm13ln_fwd_kernelINS_13Kernel_traitsI6__halfS2_fS2_fjLj2048ELj1ELj4ELj1ELj16ENS_18Kernel_traits_baseILj2048ES2_S2_fS2_fjLj128EEEEELb1ELb1ELb1ELb1EEEvNS_9FwdParamsE,"",@"SHT_CUDA_INFO"
	.sectionflags	@""
	.align	4


	//----- nvinfo : EIATTR_CUDA_API_VERSION
	.align		4
        /*0000*/ 	.byte	0x04, 0x37
        /*0002*/ 	.short	(.L_3100 - .L_3099)
.L_3099:
        /*0004*/ 	.word	0x00000082


	//----- nvinfo : EIATTR_KPARAM_INFO
	.align		4
.L_3100:
        /*0008*/ 	.byte	0x04, 0x17
        /*000a*/ 	.short	(.L_3102 - .L_3101)
.L_3101:
        /*000c*/ 	.word	0x00000000
        /*0010*/ 	.short	0x0000
        /*0012*/ 	.short	0x0000
        /*0014*/ 	.byte	0x00, 0xf0, 0xa1, 0x03


	//----- nvinfo : EIATTR_SPARSE_MMA_MASK
	.align		4
.L_3102:
        /*0018*/ 	.byte	0x03, 0x50
        /*001a*/ 	.short	0x0000


	//----- nvinfo : EIATTR_MAXREG_COUNT
	.align		4
        /*001c*/ 	.byte	0x03, 0x1b
        /*001e*/ 	.short	0x00ff


	//----- nvinfo : EIATTR_MERCURY_ISA_VERSION
	.align		4
        /*0020*/ 	.byte	0x03, 0x5f
        /*0022*/ 	.short	0x0101


	//----- nvinfo : EIATTR_COOP_GROUP_MASK_REGIDS
	.align		4
        /*0024*/ 	.byte	0x04, 0x29
        /*0026*/ 	.short	(.L_3104 - .L_3103)


	//   ....[0]....
.L_3103:
        /*0028*/ 	.word	0xffffffff


	//   ....[1]....
        /*002c*/ 	.word	0xffffffff


	//   ....[2]....
        /*0030*/ 	.word	0xffffffff


	//   ....[3]....
        /*0034*/ 	.word	0xffffffff


	//   ....[4]....
        /*0038*/ 	.word	0xffffffff


	//   ....[5]....
        /*003c*/ 	.word	0xffffffff


	//   ....[6]....
        /*0040*/ 	.word	0xffffffff


	//   ....[7]....
        /*0044*/ 	.word	0xffffffff


	//   ....[8]....
        /*0048*/ 	.word	0xffffffff


	//   ....[9]....
        /*004c*/ 	.word	0xffffffff


	//   ....[10]....
        /*0050*/ 	.word	0x050000cc


	//   ....[11]....
        /*0054*/ 	.word	0x050000cc


	//   ....[12]....
        /*0058*/ 	.word	0x050000cc


	//   ....[13]....
        /*005c*/ 	.word	0x050000cc


	//   ....[14]....
        /*0060*/ 	.word	0x050000cc


	//   ....[15]....
        /*0064*/ 	.word	0x050000cc


	//   ....[16]....
        /*0068*/ 	.word	0x050000cc


	//   ....[17]....
        /*006c*/ 	.word	0x050000cc


	//   ....[18]....
        /*0070*/ 	.word	0x050000cc


	//   ....[19]....
        /*0074*/ 	.word	0x050000cc


	//----- nvinfo : EIATTR_COOP_GROUP_INSTR_OFFSETS
	.align		4
.L_3104:
        /*0078*/ 	.byte	0x04, 0x28
        /*007a*/ 	.short	(.L_3106 - .L_3105)


	//   ....[0]....
.L_3105:
        /*007c*/ 	.word	0x00036ef0


	//   ....[1]....
        /*0080*/ 	.word	0x00036f10


	//   ....[2]....
        /*0084*/ 	.word	0x00036f30


	//   ....[3]....
        /*0088*/ 	.word	0x00036f50


	//   ....[4]....
        /*008c*/ 	.word	0x00036f80


	//   ....[5]....
        /*0090*/ 	.word	0x000377b0


	//   ....[6]....
        /*0094*/ 	.word	0x000377d0


	//   ....[7]....
        /*0098*/ 	.word	0x000377f0


	//   ....[8]....
        /*009c*/ 	.word	0x00037810


	//   ....[9]....
        /*00a0*/ 	.word	0x00037830


	//   ....[10]....
        /*00a4*/ 	.word	0x000391e0


	//   ....[11]....
        /*00a8*/ 	.word	0x00039280


	//   ....[12]....
        /*00ac*/ 	.word	0x000392f0


	//   ....[13]....
        /*00b0*/ 	.word	0x00039360


	//   ....[14]....
        /*00b4*/ 	.word	0x000393e0


	//   ....[15]....
        /*00b8*/ 	.word	0x00039c60


	//   ....[16]....
        /*00bc*/ 	.word	0x00039cd0


	//   ....[17]....
        /*00c0*/ 	.word	0x00039d40


	//   ....[18]....
        /*00c4*/ 	.word	0x00039db0


	//   ....[19]....
        /*00c8*/ 	.word	0x00039e20


	//----- nvinfo : EIATTR_VRC_CTA_INIT_COUNT
	.align		4
.L_3106:
        /*00cc*/ 	.byte	0x02, 0x4a
	.zero		1
	.zero		1


	//----- nvinfo : EIATTR_EXIT_INSTR_OFFSETS
	.align		4
        /*00d0*/ 	.byte	0x04, 0x1c
        /*00d2*/ 	.short	(.L_3108 - .L_3107)


	//   ....[0]....
.L_3107:
        /*00d4*/ 	.word	0x00000690


	//   ....[1]....
        /*00d8*/ 	.word	0x00039170


	//----- nvinfo : EIATTR_MAX_THREADS
	.align		4
.L_3108:
        /*00dc*/ 	.byte	0x04, 0x05
        /*00de*/ 	.short	(.L_3110 - .L_3109)
.L_3109:
        /*00e0*/ 	.word	0x00000080
        /*00e4*/ 	.word	0x00000001
        /*00e8*/ 	.word	0x00000001


	//----- nvinfo : EIATTR_CRS_STACK_SIZE
	.align		4
.L_3110:
        /*00ec*/ 	.byte	0x04, 0x1e
        /*00ee*/ 	.short	(.L_3112 - .L_3111)
.L_3111:
        /*00f0*/ 	.word	0x00000000


	//----- nvinfo : EIATTR_CBANK_PARAM_SIZE
	.align		4
.L_3112:
        /*00f4*/ 	.byte	0x03, 0x19
        /*00f6*/ 	.short	0x00e8


	//----- nvinfo : EIATTR_PARAM_CBANK
	.align		4
        /*00f8*/ 	.byte	0x04, 0x0a
        /*00fa*/ 	.short	(.L_3114 - .L_3113)
	.align		4
.L_3113:
        /*00fc*/ 	.word	index@(.nv.constant0._ZN10layer_norm13ln_fwd_kernelINS_13Kernel_traitsI6__halfS2_fS2_fjLj2048ELj1ELj4ELj1ELj16ENS_18Kernel_traits_baseILj2048ES2_S2_fS2_fjLj128EEEEELb1ELb1ELb1ELb1EEEvNS_9FwdParamsE)
        /*0100*/ 	.short	0x0380
        /*0102*/ 	.short	0x00e8


	//----- nvinfo : EIATTR_SW_WAR
	.align		4
.L_3114:
        /*0104*/ 	.byte	0x04, 0x36
        /*0106*/ 	.short	(.L_3116 - .L_3115)
.L_3115:
        /*0108*/ 	.word	0x00000008
.L_3116:


//--------------------- .nv.info._ZN10layer_norm13ln_fwd_kernelINS_13Kernel_traitsIf6__halffS2_fjLj2048ELj1ELj4ELj1ELj16ENS_18Kernel_traits_baseILj2048EfS2_fS2_fjLj128EEEEELb0ELb0ELb0ELb0EEEvNS_9FwdParamsE --------------------------
	.section	.nv.info._ZN10layer_norm13ln_fwd_kernelINS_13Kernel_traitsIf6__halffS2_fjLj2048ELj1ELj4ELj1ELj16ENS_18Kernel_traits_baseILj2048EfS2_fS2_fjLj128EEEEELb0ELb0ELb0ELb0EEEvNS_9FwdParamsE,"",@"SHT_CUDA_INFO"
	.sectionflags	@""
	.align	4


	//----- nvinfo : EIATTR_CUDA_API_VERSION
	.align		4
        /*0000*/ 	.byte	0x04, 0x37
        /*0002*/ 	.short	(.L_3118 - .L_3117)
.L_3117:
        /*0004*/ 	.word	0x00000082


	//----- nvinfo : EIATTR_KPARAM_INFO
	.align		4
.L_3118:
        /*0008*/ 	.byte	0x04, 0x17
        /*000a*/ 	.short	(.L_3120 - .L_3119)
.L_3119:
        /*000c*/ 	.word	0x00000000
        /*0010*/ 	.short	0x0000
        /*0012*/ 	.short	0x0000
        /*0014*/ 	.byte	0x00, 0xf0, 0xa1, 0x03


	//----- nvinfo : EIATTR_SPARSE_MMA_MASK
	.align		4
.L_3120:
        /*0018*/ 	.byte	0x03, 0x50
        /*001a*/ 	.short	0x0000


	//----- nvinfo : EIATTR_MAXREG_COUNT
	.align		4
        /*001c*/ 	.byte	0x03, 0x1b
        /*001e*/ 	.short	0x00ff


	//----- nvinfo : EIATTR_MERCURY_ISA_VERSION
	.align		4
        /*0020*/ 	.byte	0x03, 0x5f
        /*0022*/ 	.short	0x0101


	//----- nvinfo : EIATTR_COOP_GROUP_MASK_REGIDS
	.align		4
        /*0024*/ 	.byte	0x04, 0x29
        /*0026*/ 	.short	(.L_3122 - .L_3121)


	//   ....[0]....
.L_3121:
        /*0028*/ 	.word	0xffffffff


	//   ....[1]....
        /*002c*/ 	.word	0xffffffff


	//   ....[2]....
        /*0030*/ 	.word	0xffffffff


	//   ....[3]....
        /*0034*/ 	.word	0xffffffff


	//   ....[4]....
        /*0038*/ 	.word	0xffffffff


	//   ....[5]....
        /*003c*/ 	.word	0xffffffff


	//   ....[6]....
        /*0040*/ 	.word	0xffffffff


	//   ....[7]....
        /*0044*/ 	.word	0xffffffff


	//   ....[8]....
        /*0048*/ 	.word	0xffffffff


	//   ....[9]....
        /*004c*/ 	.word	0xffffffff


	//   ....[10]....
        /*0050*/ 	.word	0x050000cf


	//   ....[11]....
        /*0054*/ 	.word	0x050000cf


	//   ....[12]....
        /*0058*/ 	.word	0x050000cf


	//   ....[13]....
        /*005c*/ 	.word	0x050000cf


	//   ....[14]....
        /*0060*/ 	.word	0x050000cf


	//   ....[15]....
        /*0064*/ 	.word	0x050000cf


	//   ....[16]....
        /*0068*/ 	.word	0x050000cf


	//   ....[17]....
        /*006c*/ 	.word	0x050000cf


	//   ....[18]....
        /*0070*/ 	.word	0x050000cf


	//   ....[19]....
        /*0074*/ 	.word	0x050000cf


	//----- nvinfo : EIATTR_COOP_GROUP_INSTR_OFFSETS
	.align		4
.L_3122:
        /*0078*/ 	.byte	0x04, 0x28
        /*007a*/ 	.short	(.L_3124 - .L_3123)


	//   ....[0]....
.L_3123:
        /*007c*/ 	.word	0x00002c90


	//   ....[1]....
        /*0080*/ 	.word	0x00002cd0


	//   ....[2]....
        /*0084*/ 	.word	0x00002cf0


	//   ....[3]....
        /*0088*/ 	.word	0x00002d10


	//   ....[4]....
        /*008c*/ 	.word	0x00002d30


	//   ....[5]....
        /*0090*/ 	.word	0x00003590


	//   ....[6]....
        /*0094*/ 	.word	0x000035b0


	//   ....[7]....
        /*0098*/ 	.word	0x000035d0


	//   ....[8]....
        /*009c*/ 	.word	0x000035f0


	//   ....[9]....
        /*00a0*/ 	.word	0x00003610


	//   ....[10]....
        /*00a4*/ 	.word	0x000049a0


	//   ....[11]....
        /*00a8*/ 	.word	0x00004a50


	//   ....[12]....
        /*00ac*/ 	.word	0x00004ac0


	//   ....[13]....
        /*00b0*/ 	.word	0x00004b30


	//   ....[14]....
        /*00b4*/ 	.word	0x00004ba0


	//   ....[15]....
        /*00b8*/ 	.word	0x00005460


	//   ....[16]....
        /*00bc*/ 	.word	0x000054d0


	//   ....[17]....
        /*00c0*/ 	.word	0x00005540


	//   ....[18]....
        /*00c4*/ 	.word	0x000055b0


	//   ....[19]....
        /*00c8*/ 	.word	0x00005620


	//----- nvinfo : EIATTR_VRC_CTA_INIT_COUNT
	.align		4
.L_3124:
        /*00cc*/ 	.byte	0x02, 0x4a
	.zero		1
	.zero		1


	//----- nvinfo : EIATTR_EXIT_INSTR_OFFSETS
	.align		4
        /*00d0*/ 	.byte	0x04, 0x1c
        /*00d2*/ 	.short	(.L_3126 - .L_3125)


	//   ....[0]....
.L_3125:
        /*00d4*/ 	.word	0x00000b60


	//   ....[1]....
        /*00d8*/ 	.word	0x00004930


	//----- nvinfo : EIATTR_MAX_THREADS
	.align		4
.L_3126:
        /*00dc*/ 	.byte	0x04, 0x05
        /*00de*/ 	.short	(.L_3128 - .L_3127)
.L_3127:
        /*00e0*/ 	.word	0x00000080
        /*00e4*/ 	.word	0x00000001
        /*00e8*/ 	.word	0x00000001


	//----- nvinfo : EIATTR_CRS_STACK_SIZE
	.align		4
.L_3128:
        /*00ec*/ 	.byte	0x04, 0x1e
        /*00ee*/ 	.short	(.L_3130 - .L_3129)
.L_3129:
        /*00f0*/ 	.word	0x00000000


	//----- nvinfo : EIATTR_CBANK_PARAM_SIZE
	.align		4
.L_3130:
        /*00f4*/ 	.byte	0x03, 0x19
        /*00f6*/ 	.short	0x00e8


	//----- nvinfo : EIATTR_PARAM_CBANK
	.align		4
        /*00f8*/ 	.byte	0x04, 0x0a
        /*00fa*/ 	.short	(.L_3132 - .L_3131)
	.align		4
.L_3131:
        /*00fc*/ 	.word	index@(.nv.constant0._ZN10layer_norm13ln_fwd_kernelINS_13Kernel_traitsIf6__halffS2_fjLj2048ELj1ELj4ELj1ELj16ENS_18Kernel_traits_baseILj2048EfS2_fS2_fjLj128EEEEELb0ELb0ELb0ELb0EEEvNS_9FwdParamsE)
        /*0100*/ 	.short	0x0380
        /*0102*/ 	.short	0x00e8


	//----- nvinfo : EIATTR_SW_WAR
	.align		4
.L_3132:
        /*0104*/ 	.byte	0x04, 0x36
        /*0106*/ 	.short	(.L_3134 - .L_3133)
.L_3133:
        /*0108*/ 	.word	0x00000008
.L_3134:


//--------------------- .nv.info._ZN10layer_norm13ln_fwd_kernelINS_13Kernel_traitsIf6__halffS2_fjLj2048ELj1ELj4ELj1ELj16ENS_18Kernel_traits_baseILj2048EfS2_fS2_fjLj128EEEEELb0ELb0ELb0ELb1EEEvNS_9FwdParamsE --------------------------
	.section	.nv.info._ZN10layer_norm13ln_fwd_kernelINS_13Kernel_traitsIf6__halffS2_fjLj2048ELj1ELj4ELj1ELj16ENS_18Kernel_traits_baseILj2048EfS2_fS2_fjLj128EEEEELb0ELb0ELb0ELb1EEEvNS_9FwdParamsE,"",@"SHT_CUDA_INFO"
	.sectionflags	@""
	.align	4


	//----- nvinfo : EIATTR_CUDA_API_VERSION
	.align		4
        /*0000*/ 	.byte	0x04, 0x37
        /*0002*/ 	.short	(.L_3136 - .L_3135)
.L_3135:
        /*0004*/ 	.word	0x00000082


	//----- nvinfo : EIATTR_KPARAM_INFO
	.align		4
.L_3136:
        /*0008*/ 	.byte	0x04, 0x17
        /*000a*/ 	.short	(.L_3138 - .L_3137)
.L_3137:
        /*000c*/ 	.word	0x00000000
        /*0010*/ 	.short	0x0000
        /*0012*/ 	.short	0x0000
        /*0014*/ 	.byte	0x00, 0xf0, 0xa1, 0x03


	//----- nvinfo : EIATTR_SPARSE_MMA_MASK
	.align		4
.L_3138:
        /*0018*/ 	.byte	0x03, 0x50
        /*001a*/ 	.short	0x0000


	//----- nvinfo : EIATTR_MAXREG_COUNT
	.align		4
        /*001c*/ 	.byte	0x03, 0x1b
        /*001e*/ 	.short	0x00ff


	//----- nvinfo : EIATTR_MERCURY_ISA_VERSION
	.align		4
        /*0020*/ 	.byte	0x03, 0x5f
        /*0022*/ 	.short	0x0101


	//----- nvinfo : EIATTR_COOP_GROUP_MASK_REGIDS
	.align		4
        /*0024*/ 	.byte	0x04, 0x29
        /*0026*/ 	.short	(.L_3140 - .L_3139)


	//   ....[0]....
.L_3139:
        /*0028*/ 	.word	0xffffffff


	//   ....[1]....
        /*002c*/ 	.word	0xffffffff


	//   ....[2]....
        /*0030*/ 	.word	0xffffffff


	//   ....[3]....
        /*0034*/ 	.word	0xffffffff


	//   ....[4]....
        /*0038*/ 	.word	0xffffffff


	//   ....[5]....
        /*003c*/ 	.word	0xffffffff


	//   ....[6]....
        /*0040*/ 	.word	0xffffffff


	//   ....[7]....
        /*0044*/ 	.word	0xffffffff


	//   ....[8]....
        /*0048*/ 	.word	0xffffffff


	//   ....[9]....
        /*004c*/ 	.word	0xffffffff


	//   ....[10]....
        /*0050*/ 	.word	0xffffffff


	//   ....[11]....
        /*0054*/ 	.word	0xffffffff


	//   ....[12]....
        /*0058*/ 	.word	0xffffffff


	//   ....[13]....
        /*005c*/ 	.word	0xffffffff


	//   ....[14]....
        /*0060*/ 	.word	0xffffffff


	//   ....[15]....
        /*0064*/ 	.word	0xffffffff


	//   ....[16]....
        /*0068*/ 	.word	0xffffffff


	//   ....[17]....
        /*006c*/ 	.word	0xffffffff


	//   ....[18]....
        /*0070*/ 	.word	0xffffffff


	//   ....[19]....
        /*0074*/ 	.word	0xffffffff


	//   ....[20]....
        /*0078*/ 	.word	0x05000087


	//   ....[21]....
        /*007c*/ 	.word	0x05000087


	//   ....[22]....
        /*0080*/ 	.word	0x05000087


	//   ....[23]....
        /*0084*/ 	.word	0x05000087


	//   ....[24]....
        /*0088*/ 	.word	0x05000087


	//   ....[25]....
        /*008c*/ 	.word	0x05000087


	//   ....[26]....
        /*0090*/ 	.word	0x05000087


	//   ....[27]....
        /*0094*/ 	.word	0x05000087


	//   ....[28]....
        /*0098*/ 	.word	0x05000087


	//   ....[29]....
        /*009c*/ 	.word	0x05000087


	//   ....[30]....
        /*00a0*/ 	.word	0x05000087


	//   ....[31]....
        /*00a4*/ 	.word	0x05000087


	//   ....[32]....
        /*00a8*/ 	.word	0x05000087


	//   ....[33]....
        /*00ac*/ 	.word	0x05000087


	//   ....[34]....
        /*00b0*/ 	.word	0x05000087


	//   ....[35]....
        /*00b4*/ 	.word	0x05000087


	//   ....[36]....
        /*00b8*/ 	.word	0x05000087


	//   ....[37]....
        /*00bc*/ 	.word	0x05000087


	//   ....[38]....
        /*00c0*/ 	.word	0x05000087


	//   ....[39]....
        /*00c4*/ 	.word	0x05000087


	//----- nvinfo : EIATTR_COOP_GROUP_INSTR_OFFSETS
	.align		4
.L_3140:
        /*00c8*/ 	.byte	0x04, 0x28
        /*00ca*/ 	.short	(.L_3142 - .L_3141)


	//   ....[0]....
.L_3141:
        /*00cc*/ 	.word	0x00002240


	//   ....[1]....
        /*00d0*/ 	.word	0x00002270


	//   ....[2]....
        /*00d4*/ 	.word	0x00002290


	//   ....[3]....
        /*00d8*/ 	.word	0x000022b0


	//   ....[4]....
        /*00dc*/ 	.word	0x000022d0


	//   ....[5]....
        /*00e0*/ 	.word	0x00002b00


	//   ....[6]....
        /*00e4*/ 	.word	0x00002b20


	//   ....[7]....
        /*00e8*/ 	.word	0x00002b40


	//   ....[8]....
        /*00ec*/ 	.word	0x00002b60


	//   ....[9]....
        /*00f0*/ 	.word	0x00002b80


	//   ....[10]....
        /*00f4*/ 	.word	0x00005350


	//   ....[11]....
        /*00f8*/ 	.word	0x00005380


	//   ....[12]....
        /*00fc*/ 	.word	0x000053a0


	//   ....[13]....
        /*0100*/ 	.word	0x000053c0


	//   ....[14]....
        /*0104*/ 	.word	0x000053e0


	//   ....[15]....
        /*0108*/ 	.word	0x00005c10


	//   ....[16]....
        /*010c*/ 	.word	0x00005c30


	//   ....[17]....
        /*0110*/ 	.word	0x00005c50


	//   ....[18]....
        /*0114*/ 	.word	0x00005c70


	//   ....[19]....
        /*0118*/ 	.word	0x00005c90


	//   ....[20]....
        /*011c*/ 	.word	0x00006d40


	//   ....[21]....
        /*0120*/ 	.word	0x00006dd0


	//   ....[22]....
        /*0124*/ 	.word	0x00006e30


	//   ....[23]....
        /*0128*/ 	.word	0x00006e90


	//   ....[24]....
        /*012c*/ 	.word	0x00006ef0


	//   ....[25]....
        /*0130*/ 	.word	0x00007750


	//   ....[26]....
        /*0134*/ 	.word	0x000077b0


	//   ....[27]....
        /*0138*/ 	.word	0x00007810


	//   ....[28]....
        /*013c*/ 	.word	0x00007870


	//   ....[29]....
        /*0140*/ 	.word	0x000078d0


	//   ....[30]....
        /*0144*/ 	.word	0x00007960


	//   ....[31]....
        /*0148*/ 	.word	0x000079f0


	//   ....[32]....
        /*014c*/ 	.word	0x00007a50


	//   ....[33]....
        /*0150*/ 	.word	0x00007ab0


	//   ....[34]....
        /*0154*/ 	.word	0x00007b10


	//   ....[35]....
        /*0158*/ 	.word	0x00008370


	//   ....[36]....
        /*015c*/ 	.word	0x000083d0


	//   ....[37]....
        /*0160*/ 	.word	0x00008430


	//   ....[38]....
        /*0164*/ 	.word	0x00008490


	//   ....[39]....
        /*0168*/ 	.word	0x000084f0


	//----- nvinfo : EIATTR_VRC_CTA_INIT_COUNT
	.align		4
.L_3142:
        /*016c*/ 	.byte	0x02, 0x4a
	.zero		1
	.zero		1


	//----- nvinfo : EIATTR_EXIT_INSTR_OFFSETS
	.align		4
        /*0170*/ 	.byte	0x04, 0x1c
        /*0172*/ 	.short	(.L_3144 - .L_3143)


	//   ....[0]....
.L_3143:
        /*0174*/ 	.word	0x00000650


	//   ....[1]....
        /*0178*/ 	.word	0x00003bc0


	//   ....[2]....
        /*017c*/ 	.word	0x00006cd0


	//----- nvinfo : EIATTR_MAX_THREADS
	.align		4
.L_3144:
        /*0180*/ 	.byte	0x04, 0x05
        /*0182*/ 	.short	(.L_3146 - .L_3145)
.L_3145:
        /*0184*/ 	.word	0x00000080
        /*0188*/ 	.word	0x00000001
        /*018c*/ 	.word	0x00000001


	//----- nvinfo : EIATTR_CRS_STACK_SIZE
	.align		4
.L_3146:
        /*0190*/ 	.byte	0x04, 0x1e
        /*0192*/ 	.short	(.L_3148 - .L_3147)
.L_3147:
        /*0194*/ 	.word	0x00000000


	//----- nvinfo : EIATTR_CBANK_PARAM_SIZE
	.align		4
.L_3148:
        /*0198*/ 	.byte	0x03, 0x19
        /*019a*/ 	.short	0x00e8


	//----- nvinfo : EIATTR_PARAM_CBANK
	.align		4
        /*019c*/ 	.byte	0x04, 0x0a
        /*019e*/ 	.short	(.L_3150 - .L_3149)
	.align		4
.L_3149:
        /*01a0*/ 	.word	index@(.nv.constant0._ZN10layer_norm13ln_fwd_kernelINS_13Kernel_traitsIf6__halffS2_fjLj2048ELj1ELj4ELj1ELj16ENS_18Kernel_traits_baseILj2048EfS2_fS2_fjLj128EEEEELb0ELb0ELb0ELb1EEEvNS_9FwdParamsE)
        /*01a4*/ 	.short	0x0380
        /*01a6*/ 	.short	0x00e8


	//----- nvinfo : EIATTR_SW_WAR
	.align		4
.L_3150:
        /*01a8*/ 	.byte	0x04, 0x36
        /*01aa*/ 	.short	(.L_3152 - .L_3151)
.L_3151:
        /*01ac*/ 	.word	0x00000008
.L_3152:


//--------------------- .nv.info._ZN10layer_norm13ln_fwd_kernelINS_13Kernel_traitsIf6__halffS2_fjLj2048ELj1ELj4ELj1ELj16ENS_18Kernel_traits_baseILj2048EfS2_fS2_fjLj128EEEEELb0ELb0ELb1ELb0EEEvNS_9FwdParamsE --------------------------
	.section	.nv.info._ZN10layer_norm13ln_fwd_kernelINS_13Kernel_traitsIf6__halffS2_fjLj2048ELj1ELj4ELj1ELj16ENS_18Kernel_traits_baseILj2048EfS2_fS2_fjLj128EEEEELb0ELb0ELb1ELb0EEEvNS_9FwdParamsE,"",@"SHT_CUDA_INFO"
	.sectionflags	@""
	.align	4


	//----- nvinfo : EIATTR_CUDA_API_VERSION
	.align		4
        /*0000*/ 	.byte	0x04, 0x37
        /*0002*/ 	.short	(.L_3154 - .L_3153)
.L_3153:
        /*0004*/ 	.word	0x00000082


	//----- nvinfo : EIATTR_KPARAM_INFO
	.align		4
.L_3154:
        /*0008*/ 	.byte	0x04, 0x17
        /*000a*/ 	.short	(.L_3156 - .L_3155)
.L_3155:
        /*000c*/ 	.word	0x00000000
        /*0010*/ 	.short	0x0000
        /*0012*/ 	.short	0x0000
        /*0014*/ 	.byte	0x00, 0xf0, 0xa1, 0x03


	//----- nvinfo : EIATTR_SPARSE_MMA_MASK
	.align		4
.L_3156:
        /*0018*/ 	.byte	0x03, 0x50
        /*001a*/ 	.short	0x0000


	//----- nvinfo : EIATTR_MAXREG_COUNT
	.align		4
        /*001c*/ 	.byte	0x03, 0x1b
        /*001e*/ 	.short	0x00ff


	//----- nvinfo : EIATTR_MERCURY_ISA_VERSION
	.align		4
        /*0020*/ 	.byte	0x03, 0x5f
        /*0022*/ 	.short	0x0101


	//----- nvinfo : EIATTR_COOP_GROUP_MASK_REGIDS
	.align		4
        /*0024*/ 	.byte	0x04, 0x29
        /*0026*/ 	.short	(.L_3158 - .L_3157)


	//   ....[0]....
.L_3157:
        /*0028*/ 	.word	0xffffffff


	//   ....[1]....
        /*002c*/ 	.word	0xffffffff


	//   ....[2]....
        /*0030*/ 	.word	0xffffffff


	//   ....[3]....
        /*0034*/ 	.word	0xffffffff


	//   ....[4]....
        /*0038*/ 	.word	0xffffffff


	//   ....[5]....
        /*003c*/ 	.word	0xffffffff


	//   ....[6]....
        /*0040*/ 	.word	0xffffffff


	//   ....[7]....
        /*0044*/ 	.word	0xffffffff


	//   ....[8]....
        /*0048*/ 	.word	0xffffffff


	//   ....[9]....
        /*004c*/ 	.word	0xffffffff


	//   ....[10]....
        /*0050*/ 	.word	0x050000d4


	//   ....[11]....
        /*0054*/ 	.word	0x050000d4


	//   ....[12]....
        /*0058*/ 	.word	0x050000d4


	//   ....[13]....
        /*005c*/ 	.word	0x050000d4


	//   ....[14]....
        /*0060*/ 	.word	0x050000d4


	//   ....[15]....
        /*0064*/ 	.word	0x050000d4


	//   ....[16]....
        /*0068*/ 	.word	0x050000d4


	//   ....[17]....
        /*006c*/ 	.word	0x050000d4


	//   ....[18]....
        /*0070*/ 	.word	0x050000d4


	//   ....[19]....
        /*0074*/ 	.word	0x050000d4


	//----- nvinfo : EIATTR_COOP_GROUP_INSTR_OFFSETS
	.align		4
.L_3158:
        /*0078*/ 	.byte	0x04, 0x28
        /*007a*/ 	.short	(.L_3160 - .L_3159)


	//   ....[0]....
.L_3159:
        /*007c*/ 	.word	0x000039c0


	//   ....[1]....
        /*0080*/ 	.word	0x00003a00


	//   ....[2]....
        /*0084*/ 	.word	0x00003a20


	//   ....[3]....
        /*0088*/ 	.word	0x00003a40


	//   ....[4]....
        /*008c*/ 	.word	0x00003a60


	//   ....[5]....
        /*0090*/ 	.word	0x000042b0


	//   ....[6]....
        /*0094*/ 	.word	0x000042d0


	//   ....[7]....
        /*0098*/ 	.word	0x000042f0


	//   ....[8]....
        /*009c*/ 	.word	0x00004310


	//   ....[9]....
        /*00a0*/ 	.word	0x00004330


	//   ....[10]....
        /*00a4*/ 	.word	0x00005740


	//   ....[11]....
        /*00a8*/ 	.word	0x000057f0


	//   ....[12]....
        /*00ac*/ 	.word	0x00005860


	//   ....[13]....
        /*00b0*/ 	.word	0x000058d0


	//   ....[14]....
        /*00b4*/ 	.word	0x00005940


	//   ....[15]....
        /*00b8*/ 	.word	0x000061f0


	//   ....[16]....
        /*00bc*/ 	.word	0x00006260


	//   ....[17]....
        /*00c0*/ 	.word	0x000062d0


	//   ....[18]....
        /*00c4*/ 	.word	0x00006340


	//   ....[19]....
        /*00c8*/ 	.word	0x000063b0


	//----- nvinfo : EIATTR_VRC_CTA_INIT_COUNT
	.align		4
.L_3160:
        /*00cc*/ 	.byte	0x02, 0x4a
	.zero		1
	.zero		1


	//----- nvinfo : EIATTR_EXIT_INSTR_OFFSETS
	.align		4
        /*00d0*/ 	.byte	0x04, 0x1c
        /*00d2*/ 	.short	(.L_3162 - .L_3161)


	//   ....[0]....
.L_3161:
        /*00d4*/ 	.word	0x00000b90


	//   ....[1]....
        /*00d8*/ 	.word	0x000056d0


	//----- nvinfo : EIATTR_MAX_THREADS
	.align		4
.L_3162:
        /*00dc*/ 	.byte	0x04, 0x05
        /*00de*/ 	.short	(.L_3164 - .L_3163)
.L_3163:
        /*00e0*/ 	.word	0x00000080
        /*00e4*/ 	.word	0x00000001
        /*00e8*/ 	.word	0x00000001


	//----- nvinfo : EIATTR_CRS_STACK_SIZE
	.align		4
.L_3164:
        /*00ec*/ 	.byte	0x04, 0x1e
        /*00ee*/ 	.short	(.L_3166 - .L_3165)
.L_3165:
        /*00f0*/ 	.word	0x00000000


	//----- nvinfo : EIATTR_CBANK_PARAM_SIZE
	.align		4
.L_3166:
        /*00f4*/ 	.byte	0x03, 0x19
        /*00f6*/ 	.short	0x00e8


	//----- nvinfo : EIATTR_PARAM_CBANK
	.align		4
        /*00f8*/ 	.byte	0x04, 0x0a
        /*00fa*/ 	.short	(.L_3168 - .L_3167)
	.align		4
.L_3167:
        /*00fc*/ 	.word	index@(.nv.constant0._ZN10layer_norm13ln_fwd_kernelINS_13Kernel_traitsIf6__halffS2_fjLj2048ELj1ELj4ELj1ELj16ENS_18Kernel_traits_baseILj2048EfS2_fS2_fjLj128EEEEELb0ELb0ELb1ELb0EEEvNS_9FwdParamsE)
        /*0100*/ 	.short	0x0380
        /*0102*/ 	.short	0x00e8


	//----- nvinfo : EIATTR_SW_WAR
	.align		4
.L_3168:
        /*0104*/ 	.byte	0x04, 0x36
        /*0106*/ 	.short	(.L_3170 - .L_3169)
.L_3169:
        /*0108*/ 	.word	0x00000008
.L_3170:


//--------------------- .nv.info._ZN10layer_norm13ln_fwd_kernelINS_13Kernel_traitsIf6__halffS2_fjLj2048ELj1ELj4ELj1ELj16ENS_18Kernel_traits_baseILj2048EfS2_fS2_fjLj128EEEEELb0ELb0ELb1ELb1EEEvNS_9FwdParamsE --------------------------
	.section	.nv.info._ZN10layer_norm13ln_fwd_kernelINS_13Kernel_traitsIf6__halffS2_fjLj2048ELj1ELj4ELj1ELj16ENS_18Kernel_traits_baseILj2048EfS2_fS2_fjLj128EEEEELb0ELb0ELb1ELb1EEEvNS_9FwdParamsE,"",@"SHT_CUDA_INFO"
	.sectionflags	@""
	.align	4


	//----- nvinfo : EIATTR_CUDA_API_VERSION
	.align		4
        /*0000*/ 	.byte	0x04, 0x37
        /*0002*/ 	.short	(.L_3172 - .L_3171)
.L_3171:
        /*0004*/ 	.word	0x00000082


	//----- nvinfo : EIATTR_KPARAM_INFO
	.align		4
.L_3172:
        /*0008*/ 	.byte	0x04, 0x17
        /*000a*/ 	.short	(.L_3174 - .L_3173)
.L_3173:
        /*000c*/ 	.word	0x00000000
        /*0010*/ 	.short	0x0000
        /*0012*/ 	.short	0x0000
        /*0014*/ 	.byte	0x00, 0xf0, 0xa1, 0x03


	//----- nvinfo : EIATTR_SPARSE_MMA_MASK
	.align		4
.L_3174:
        /*0018*/ 	.byte	0x03, 0x50
        /*001a*/ 	.short	0x0000


	//----- nvinfo : EIATTR_MAXREG_COUNT
	.align		4
        /*001c*/ 	.byte	0x03, 0x1b
        /*001e*/ 	.short	0x00ff


	//----- nvinfo : EIATTR_MERCURY_ISA_VERSION
	.align		4
        /*0020*/ 	.byte	0x03, 0x5f
        /*0022*/ 	.short	0x0101


	//----- nvinfo : EIATTR_COOP_GROUP_MASK_REGIDS
	.align		4
        /*0024*/ 	.byte	0x04, 0x29
        /*0026*/ 	.short	(.L_3176 - .L_3175)


	//   ....[0]....
.L_3175:
        /*0028*/ 	.word	0xffffffff


	//   ....[1]....
        /*002c*/ 	.word	0xffffffff


	//   ....[2]....
        /*0030*/ 	.word	0xffffffff


	//   ....[3]....
        /*0034*/ 	.word	0xffffffff


	//   ....[4]....
        /*0038*/ 	.word	0xffffffff


	//   ....[5]....
        /*003c*/ 	.word	0xffffffff


	//   ....[6]....
        /*0040*/ 	.word	0xffffffff


	//   ....[7]....
        /*0044*/ 	.word	0xffffffff


	//   ....[8]....
        /*0048*/ 	.word	0xffffffff


	//   ....[9]....
        /*004c*/ 	.word	0xffffffff


	//   ....[10]....
        /*0050*/ 	.word	0x050000d2


	//   ....[11]....
        /*0054*/ 	.word	0x050000d2


	//   ....[12]....
        /*0058*/ 	.word	0x050000d2


	//   ....[13]....
        /*005c*/ 	.word	0x050000d2


	//   ....[14]....
        /*0060*/ 	.word	0x050000d2


	//   ....[15]....
        /*0064*/ 	.word	0x050000d2


	//   ....[16]....
        /*0068*/ 	.word	0x050000d2


	//   ....[17]....
        /*006c*/ 	.word	0x050000d2


	//   ....[18]....
        /*0070*/ 	.word	0x050000d2


	//   ....[19]....
        /*0074*/ 	.word	0x050000d2


	//----- nvinfo : EIATTR_COOP_GROUP_INSTR_OFFSETS
	.align		4
.L_3176:
        /*0078*/ 	.byte	0x04, 0x28
        /*007a*/ 	.short	(.L_3178 - .L_3177)


	//   ....[0]....
.L_3177:
        /*007c*/ 	.word	0x00002f40


	//   ....[1]....
        /*0080*/ 	.word	0x00002f60


	//   ....[2]....
        /*0084*/ 	.word	0x00002f80


	//   ....[3]....
        /*0088*/ 	.word	0x00002fb0


	//   ....[4]....
        /*008c*/ 	.word	0x00002fd0


	//   ....[5]....
        /*0090*/ 	.word	0x00003800


	//   ....[6]....
        /*0094*/ 	.word	0x00003820


	//   ....[7]....
        /*0098*/ 	.word	0x00003840


	//   ....[8]....
        /*009c*/ 	.word	0x00003860


	//   ....[9]....
        /*00a0*/ 	.word	0x00003880


	//   ....[10]....
        /*00a4*/ 	.word	0x00004a40


	//   ....[11]....
        /*00a8*/ 	.word	0x00004ae0


	//   ....[12]....
        /*00ac*/ 	.word	0x00004b50


	//   ....[13]....
        /*00b0*/ 	.word	0x00004bd0


	//   ....[14]....
        /*00b4*/ 	.word	0x00004c40


	//   ....[15]....
        /*00b8*/ 	.word	0x000054c0


	//   ....[16]....
        /*00bc*/ 	.word	0x00005530


	//   ....[17]....
        /*00c0*/ 	.word	0x000055a0


	//   ....[18]....
        /*00c4*/ 	.word	0x00005610


	//   ....[19]....
        /*00c8*/ 	.word	0x00005680


	//----- nvinfo : EIATTR_VRC_CTA_INIT_COUNT
	.align		4
.L_3178:
        /*00cc*/ 	.byte	0x02, 0x4a
	.zero		1
	.zero		1


	//----- nvinfo : EIATTR_EXIT_INSTR_OFFSETS
	.align		4
        /*00d0*/ 	.byte	0x04, 0x1c
        /*00d2*/ 	.short	(.L_3180 - .L_3179)


	//   ....[0]....
.L_3179:
        /*00d4*/ 	.word	0x00000680


	//   ....[1]....
        /*00d8*/ 	.word	0x000049d0


	//----- nvinfo : EIATTR_MAX_THREADS
	.align		4
.L_3180:
        /*00dc*/ 	.byte	0x04, 0x05
        /*00de*/ 	.short	(.L_3182 - .L_3181)
.L_3181:
        /*00e0*/ 	.word	0x00000080
        /*00e4*/ 	.word	0x00000001
        /*00e8*/ 	.word	0x00000001


	//----- nvinfo : EIATTR_CRS_STACK_SIZE
	.align		4
.L_3182:
        /*00ec*/ 	.byte	0x04, 0x1e
        /*00ee*/ 	.short	(.L_3184 - .L_3183)
.L_3183:
        /*00f0*/ 	.word	0x00000000


	//----- nvinfo : EIATTR_CBANK_PARAM_SIZE
	.align		4
.L_3184:
        /*00f4*/ 	.byte	0x03, 0x19
        /*00f6*/ 	.short	0x00e8


	//----- nvinfo : EIATTR_PARAM_CBANK
	.align		4
        /*00f8*/ 	.byte	0x04, 0x0a
        /*00fa*/ 	.short	(.L_3186 - .L_3185)
	.align		4
.L_3185:
        /*00fc*/ 	.word	index@(.nv.constant0._ZN10layer_norm13ln_fwd_kernelINS_13Kernel_traitsIf6__halffS2_fjLj2048ELj1ELj4ELj1ELj16ENS_18Kernel_traits_baseILj2048EfS2_fS2_fjLj128EEEEELb0ELb0ELb1ELb1EEEvNS_9FwdParamsE)
        /*0100*/ 	.short	0x0380
        /*0102*/ 	.short	0x00e8


	//----- nvinfo : EIATTR_SW_WAR
	.align		4
.L_3186:
        /*0104*/ 	.byte	0x04, 0x36
        /*0106*/ 	.short	(.L_3188 - .L_3187)
.L_3187:
        /*0108*/ 	.word	0x00000008
.L_3188:


//--------------------- .nv.info._ZN10layer_norm13ln_fwd_kernelINS_13Kernel_traitsIf6__halffS2_fjLj2048ELj1ELj4ELj1ELj16ENS_18Kernel_traits_baseILj2048EfS2_fS2_fjLj128EEEEELb0ELb1ELb0ELb0EEEvNS_9FwdParamsE --------------------------
	.section	.nv.info._ZN10layer_norm13ln_fwd_kernelINS_13Kernel_traitsIf6__halffS2_fjLj2048ELj1ELj4ELj1ELj16ENS_18Kernel_traits_baseILj2048EfS2_fS2_fjLj128EEEEELb0ELb1ELb0ELb0EEEvNS_9FwdParamsE,"",@"SHT_CUDA_INFO"
	.sectionflags	@""
	.align	4


	//----- nvinfo : EIATTR_CUDA_API_VERSION
	.align		4
        /*0000*/ 	.byte	0x04, 0x37
        /*0002*/ 	.short	(.L_3190 - .L_3189)
.L_3189:
        /*0004*/ 	.word	0x00000082


	//----- nvinfo : EIATTR_KPARAM_INFO
	.align		4
.L_3190:
        /*0008*/ 	.byte	0x04, 0x17
        /*000a*/ 	.short	(.L_3192 - .L_3191)
.L_3191:
        /*000c*/ 	.word	0x00000000
        /*0010*/ 	.short	0x0000
        /*0012*/ 	.short	0x0000
        /*0014*/ 	.byte	0x00, 0xf0, 0xa1, 0x03


	//----- nvinfo : EIATTR_SPARSE_MMA_MASK
	.align		4
.L_3192:
        /*0018*/ 	.byte	0x03, 0x50
        /*001a*/ 	.short	0x0000


	//----- nvinfo : EIATTR_MAXREG_COUNT
	.align		4
        /*001c*/ 	.byte	0x03, 0x1b
        /*001e*/ 	.short	0x00ff


	//----- nvinfo : EIATTR_ANNOTATIONS
	.align		4
        /*0020*/ 	.byte	0x04, 0x55
        /*0022*/ 	.short	(.L_3194 - .L_3193)


	//   ....[0]....
.L_3193:
        /* <DEDUP_REMOVED lines=57> */


	//----- nvinfo : EIATTR_MERCURY_ISA_VERSION
	.align		4
.L_3194:
        /*03a4*/ 	.byte	0x03, 0x5f
        /*03a6*/ 	.short	0x0101


	//----- nvinfo : EIATTR_COOP_GROUP_MASK_REGIDS
	.align		4
        /*03a8*/ 	.byte	0x04, 0x29
        /*03aa*/ 	.short	(.L_3196 - .L_3195)


	//   ....[0]....
.L_3195:
        /*03ac*/ 	.word	0xffffffff


	//   ....[1]....
        /*03b0*/ 	.word	0xffffffff


	//   ....[2]....
        /*03b4*/ 	.word	0xffffffff


	//   ....[3]....
        /*03b8*/ 	.word	0xffffffff


	//   ....[4]....
        /*03bc*/ 	.word	0xffffffff


	//   ....[5]....
        /*03c0*/ 	.word	0xffffffff


	//   ....[6]....
        /*03c4*/ 	.word	0xffffffff


	//   ....[7]....
        /*03c8*/ 	.word	0xffffffff


	//   ....[8]....
        /*03cc*/ 	.word	0xffffffff


	//   ....[9]....
        /*03d0*/ 	.word	0xffffffff


	//   ....[10]....
        /*03d4*/ 	.word	0x05000002


	//   ....[11]....
        /*03d8*/ 	.word	0x05000002


	//   ....[12]....
        /*03dc*/ 	.word	0x05000002


	//   ....[13]....
        /*03e0*/ 	.word	0x05000002


	//   ....[14]....
        /*03e4*/ 	.word	0x05000002


	//   ....[15]....
        /*03e8*/ 	.word	0x05000002


	//   ....[16]....
        /*03ec*/ 	.word	0x05000002


	//   ....[17]....
        /*03f0*/ 	.word	0x05000002


	//   ....[18]....
        /*03f4*/ 	.word	0x05000002


	//   ....[19]....
        /*03f8*/ 	.word	0x05000002


	//----- nvinfo : EIATTR_COOP_GROUP_INSTR_OFFSETS
	.align		4
.L_3196:
        /*03fc*/ 	.byte	0x04, 0x28
        /*03fe*/ 	.short	(.L_3198 - .L_3197)


	//   ....[0]....
.L_3197:
        /*0400*/ 	.word	0x00003cb0


	//   ....[1]....
        /*0404*/ 	.word	0x00003cf0


	//   ....[2]....
        /*0408*/ 	.word	0x00003d10


	//   ....[3]....
        /*040c*/ 	.word	0x00003d30


	//   ....[4]....
        /*0410*/ 	.word	0x00003d50


	//   ....[5]....
        /*0414*/ 	.word	0x000045a0


	//   ....[6]....
        /*0418*/ 	.word	0x000045c0


	//   ....[7]....
        /*041c*/ 	.word	0x000045e0


	//   ....[8]....
        /*0420*/ 	.word	0x00004600


	//   ....[9]....
        /*0424*/ 	.word	0x00004620


	//   ....[10]....
        /*0428*/ 	.word	0x00005cf0


	//   ....[11]....
        /*042c*/ 	.word	0x00005d90


	//   ....[12]....
        /*0430*/ 	.word	0x00005e00


	//   ....[13]....
        /*0434*/ 	.word	0x00005e70


	//   ....[14]....
        /*0438*/ 	.word	0x00005ee0


	//   ....[15]....
        /*043c*/ 	.word	0x000067a0


	//   ....[16]....
        /*0440*/ 	.word	0x00006810


	//   ....[17]....
        /*0444*/ 	.word	0x00006880


	//   ....[18]....
        /*0448*/ 	.word	0x000068f0


	//   ....[19]....
        /*044c*/ 	.word	0x00006960


	//----- nvinfo : EIATTR_VRC_CTA_INIT_COUNT
	.align		4
.L_3198:
        /*0450*/ 	.byte	0x02, 0x4a
	.zero		1
	.zero		1


	//----- nvinfo : EIATTR_EXIT_INSTR_OFFSETS
	.align		4
        /*0454*/ 	.byte	0x04, 0x1c
        /*0456*/ 	.short	(.L_3200 - .L_3199)


	//   ....[0]....
.L_3199:
        /*0458*/ 	.word	0x00001340


	//   ....[1]....
        /*045c*/ 	.word	0x00005c80


	//----- nvinfo : EIATTR_MAX_THREADS
	.align		4
.L_3200:
        /*0460*/ 	.byte	0x04, 0x05
        /*0462*/ 	.short	(.L_3202 - .L_3201)
.L_3201:
        /*0464*/ 	.word	0x00000080
        /*0468*/ 	.word	0x00000001
        /*046c*/ 	.word	0x00000001


	//----- nvinfo : EIATTR_CRS_STACK_SIZE
	.align		4
.L_3202:
        /*0470*/ 	.byte	0x04, 0x1e
        /*0472*/ 	.short	(.L_3204 - .L_3203)
.L_3203:
        /*0474*/ 	.word	0x00000000


	//----- nvinfo : EIATTR_CBANK_PARAM_SIZE
	.align		4
.L_3204:
        /*0478*/ 	.byte	0x03, 0x19
        /*047a*/ 	.short	0x00e8


	//----- nvinfo : EIATTR_PARAM_CBANK
	.align		4
        /*047c*/ 	.byte	0x04, 0x0a
        /*047e*/ 	.short	(.L_3206 - .L_3205)
	.align		4
.L_3205:
        /*0480*/ 	.word	index@(.nv.constant0._ZN10layer_norm13ln_fwd_kernelINS_13Kernel_traitsIf6__halffS2_fjLj2048ELj1ELj4ELj1ELj16ENS_18Kernel_traits_baseILj2048EfS2_fS2_fjLj128EEEEELb0ELb1ELb0ELb0EEEvNS_9FwdParamsE)
        /*0484*/ 	.short	0x0380
        /*0486*/ 	.short	0x00e8


	//----- nvinfo : EIATTR_SW_WAR
	.align		4
.L_3206:
        /*0488*/ 	.byte	0x04, 0x36
        /*048a*/ 	.short	(.L_3208 - .L_3207)
.L_3207:
        /*048c*/ 	.word	0x00000008
.L_3208:


//--------------------- .nv.info._ZN10layer_norm13ln_fwd_kernelINS_13Kernel_traitsIf6__halffS2_fjLj2048ELj1ELj4ELj1ELj16ENS_18Kernel_traits_baseILj2048EfS2_fS2_fjLj128EEEEELb0ELb1ELb0ELb1EEEvNS_9FwdParamsE --------------------------
	.section	.nv.info._ZN10layer_norm13ln_fwd_kernelINS_13Kernel_traitsIf6__halffS2_fjLj2048ELj1ELj4ELj1ELj16ENS_18Kernel_traits_baseILj2048EfS2_fS2_fjLj128EEEEELb0ELb1ELb0ELb1EEEvNS_9FwdParamsE,"",@"SHT_CUDA_INFO"
	.sectionflags	@""
	.align	4


	//----- nvinfo : EIATTR_CUDA_API_VERSION
	.align		4
        /*0000*/ 	.byte	0x04, 0x37
        /*0002*/ 	.short	(.L_3210 - .L_3209)
.L_3209:
        /*0004*/ 	.word	0x00000082


	//----- nvinfo : EIATTR_KPARAM_INFO
	.align		4
.L_3210:
        /*0008*/ 	.byte	0x04, 0x17
        /*000a*/ 	.short	(.L_3212 - .L_3211)
.L_3211:
        /*000c*/ 	.word	0x00000000
        /*0010*/ 	.short	0x0000
        /*0012*/ 	.short	0x0000
        /*0014*/ 	.byte	0x00, 0xf0, 0xa1, 0x03


	//----- nvinfo : EIATTR_SPARSE_MMA_MASK
	.align		4
.L_3212:
        /*0018*/ 	.byte	0x03, 0x50
        /*001a*/ 	.short	0x0000


	//----- nvinfo : EIATTR_MAXREG_COUNT
	.align		4
        /*001c*/ 	.byte	0x03, 0x1b
        /*001e*/ 	.short	0x00ff


	//----- nvinfo : EIATTR_ANNOTATIONS
	.align		4
        /*0020*/ 	.byte	0x04, 0x55
        /*0022*/ 	.short	(.L_3214 - .L_3213)


	//   ....[0]....
.L_3213:
        /* <DEDUP_REMOVED lines=30> */


	//----- nvinfo : EIATTR_MERCURY_ISA_VERSION
	.align		4
.L_3214:
        /*01f4*/ 	.byte	0x03, 0x5f
        /*01f6*/ 	.short	0x0101


	//----- nvinfo : EIATTR_COOP_GROUP_MASK_REGIDS
	.align		4
        /*01f8*/ 	.byte	0x04, 0x29
        /*01fa*/ 	.short	(.L_3216 - .L_3215)


	//   ....[0]....
.L_3215:
        /*01fc*/ 	.word	0xffffffff


	//   ....[1]....
        /*0200*/ 	.word	0xffffffff


	//   ....[2]....
        /*0204*/ 	.word	0xffffffff


	//   ....[3]....
        /*0208*/ 	.word	0xffffffff


	//   ....[4]....
        /*020c*/ 	.word	0xffffffff


	//   ....[5]....
        /*0210*/ 	.word	0xffffffff


	//   ....[6]....
        /*0214*/ 	.word	0xffffffff


	//   ....[7]....
        /*0218*/ 	.word	0xffffffff


	//   ....[8]....
        /*021c*/ 	.word	0xffffffff


	//   ....[9]....
        /*0220*/ 	.word	0xffffffff


	//   ....[10]....
        /*0224*/ 	.word	0x050000f4


	//   ....[11]....
        /*0228*/ 	.word	0x050000f4


	//   ....[12]....
        /*022c*/ 	.word	0x050000f4


	//   ....[13]....
        /*0230*/ 	.word	0x050000f4


	//   ....[14]....
        /*0234*/ 	.word	0x050000f4


	//   ....[15]....
        /*0238*/ 	.word	0x050000f4


	//   ....[16]....
        /*023c*/ 	.word	0x050000f4


	//   ....[17]....
        /*0240*/ 	.word	0x050000f4


	//   ....[18]....
        /*0244*/ 	.word	0x050000f4


	//   ....[19]....
        /*0248*/ 	.word	0x050000f4


	//----- nvinfo : EIATTR_COOP_GROUP_INSTR_OFFSETS
	.align		4
.L_3216:
        /*024c*/ 	.byte	0x04, 0x28
        /*024e*/ 	.short	(.L_3218 - .L_3217)


	//   ....[0]....
.L_3217:
        /*0250*/ 	.word	0x00002de0


	//   ....[1]....
        /*0254*/ 	.word	0x00002e10


	//   ....[2]....
        /*0258*/ 	.word	0x00002e30


	//   ....[3]....
        /*025c*/ 	.word	0x00002e50


	//   ....[4]....
        /*0260*/ 	.word	0x00002e70


	//   ....[5]....
        /*0264*/ 	.word	0x000036a0


	//   ....[6]....
        /*0268*/ 	.word	0x000036c0


	//   ....[7]....
        /*026c*/ 	.word	0x000036e0


	//   ....[8]....
        /*0270*/ 	.word	0x00003700


	//   ....[9]....
        /*0274*/ 	.word	0x00003720


	//   ....[10]....
        /*0278*/ 	.word	0x000049e0


	//   ....[11]....
        /*027c*/ 	.word	0x00004a70


	//   ....[12]....
        /*0280*/ 	.word	0x00004ae0


	//   ....[13]....
        /*0284*/ 	.word	0x00004b50


	//   ....[14]....
        /*0288*/ 	.word	0x00004bc0


	//   ....[15]....
        /*028c*/ 	.word	0x00005450


	//   ....[16]....
        /*0290*/ 	.word	0x000054b0


	//   ....[17]....
        /*0294*/ 	.word	0x00005510


	//   ....[18]....
        /*0298*/ 	.word	0x00005570


	//   ....[19]....
        /*029c*/ 	.word	0x000055d0


	//----- nvinfo : EIATTR_VRC_CTA_INIT_COUNT
	.align		4
.L_3218:
        /*02a0*/ 	.byte	0x02, 0x4a
	.zero		1
	.zero		1


	//----- nvinfo : EIATTR_EXIT_INSTR_OFFSETS
	.align		4
        /*02a4*/ 	.byte	0x04, 0x1c
        /*02a6*/ 	.short	(.L_3220 - .L_3219)


	//   ....[0]....
.L_3219:
        /*02a8*/ 	.word	0x00000a20


	//   ....[1]....
        /*02ac*/ 	.word	0x00004970


	//----- nvinfo : EIATTR_MAX_THREADS
	.align		4
.L_3220:
        /*02b0*/ 	.byte	0x04, 0x05
        /*02b2*/ 	.short	(.L_3222 - .L_3221)
.L_3221:
        /*02b4*/ 	.word	0x00000080
        /*02b8*/ 	.word	0x00000001
        /*02bc*/ 	.word	0x00000001


	//----- nvinfo : EIATTR_CRS_STACK_SIZE
	.align		4
.L_3222:
        /*02c0*/ 	.byte	0x04, 0x1e
        /*02c2*/ 	.short	(.L_3224 - .L_3223)
.L_3223:
        /*02c4*/ 	.word	0x00000000


	//----- nvinfo : EIATTR_CBANK_PARAM_SIZE
	.align		4
.L_3224:
        /*02c8*/ 	.byte	0x03, 0x19
        /*02ca*/ 	.short	0x00e8


	//----- nvinfo : EIATTR_PARAM_CBANK
	.align		4
        /*02cc*/ 	.byte	0x04, 0x0a
        /*02ce*/ 	.short	(.L_3226 - .L_3225)
	.align		4
.L_3225:
        /*02d0*/ 	.word	index@(.nv.constant0._ZN10layer_norm13ln_fwd_kernelINS_13Kernel_traitsIf6__halffS2_fjLj2048ELj1ELj4ELj1ELj16ENS_18Kernel_traits_baseILj2048EfS2_fS2_fjLj128EEEEELb0ELb1ELb0ELb1EEEvNS_9FwdParamsE)
        /*02d4*/ 	.short	0x0380
        /*02d6*/ 	.short	0x00e8


	//----- nvinfo : EIATTR_SW_WAR
	.align		4
.L_3226:
        /*02d8*/ 	.byte	0x04, 0x36
        /*02da*/ 	.short	(.L_3228 - .L_3227)
.L_3227:
        /*02dc*/ 	.word	0x00000008
.L_3228:


//--------------------- .nv.info._ZN10layer_norm13ln_fwd_kernelINS_13Kernel_traitsIf6__halffS2_fjLj2048ELj1ELj4ELj1ELj16ENS_18Kernel_traits_baseILj2048EfS2_fS2_fjLj128EEEEELb0ELb1ELb1ELb0EEEvNS_9FwdParamsE --------------------------
	.section	.nv.info._ZN10layer_norm13ln_fwd_kernelINS_13Kernel_traitsIf6__halffS2_fjLj2048ELj1ELj4ELj1ELj16ENS_18Kernel_traits_baseILj2048EfS2_fS2_fjLj128EEEEELb0ELb1ELb1ELb0EEEvNS_9FwdParamsE,"",@"SHT_CUDA_INFO"
	.sectionflags	@""
	.align	4


	//----- nvinfo : EIATTR_CUDA_API_VERSION
	.align		4
        /*0000*/ 	.byte	0x04, 0x37
        /*0002*/ 	.short	(.L_3230 - .L_3229)
.L_3229:
        /*0004*/ 	.word	0x00000082


	//----- nvinfo : EIATTR_KPARAM_INFO
	.align		4
.L_3230:
        /*0008*/ 	.byte	0x04, 0x17
        /*000a*/ 	.short	(.L_3232 - .L_3231)
.L_3231:
        /*000c*/ 	.word	0x00000000
        /*0010*/ 	.short	0x0000
        /*0012*/ 	.short	0x0000
        /*0014*/ 	.byte	0x00, 0xf0, 0xa1, 0x03


	//----- nvinfo : EIATTR_SPARSE_MMA_MASK
	.align		4
.L_3232:
        /*0018*/ 	.byte	0x03, 0x50
        /*001a*/ 	.short	0x0000


	//----- nvinfo : EIATTR_MAXREG_COUNT
	.align		4
        /*001c*/ 	.byte	0x03, 0x1b
        /*001e*/ 	.short	0x00ff


	//----- nvinfo : EIATTR_ANNOTATIONS
	.align		4
        /*0020*/ 	.byte	0x04, 0x55
        /*0022*/ 	.short	(.L_3234 - .L_3233)


	//   ....[0]....
.L_3233:
        /* <DEDUP_REMOVED lines=68> */


	//----- nvinfo : EIATTR_MERCURY_ISA_VERSION
	.align		4
.L_3234:
        /*0454*/ 	.byte	0x03, 0x5f
        /*0456*/ 	.short	0x0101


	//----- nvinfo : EIATTR_COOP_GROUP_MASK_REGIDS
	.align		4
        /*0458*/ 	.byte	0x04, 0x29
        /*045a*/ 	.short	(.L_3236 - .L_3235)


	//   ....[0]....
.L_3235:
        /*045c*/ 	.word	0xffffffff


	//   ....[1]....
        /*0460*/ 	.word	0xffffffff


	//   ....[2]....
        /*0464*/ 	.word	0xffffffff


	//   ....[3]....
        /*0468*/ 	.word	0xffffffff


	//   ....[4]....
        /*046c*/ 	.word	0xffffffff


	//   ....[5]....
        /*0470*/ 	.word	0xffffffff


	//   ....[6]....
        /*0474*/ 	.word	0xffffffff


	//   ....[7]....
        /*0478*/ 	.word	0xffffffff


	//   ....[8]....
        /*047c*/ 	.word	0xffffffff


	//   ....[9]....
        /*0480*/ 	.word	0xffffffff


	//   ....[10]....
        /*0484*/ 	.word	0x05000003


	//   ....[11]....
        /*0488*/ 	.word	0x05000003


	//   ....[12]....
        /*048c*/ 	.word	0x05000003


	//   ....[13]....
        /*0490*/ 	.word	0x05000003


	//   ....[14]....
        /*0494*/ 	.word	0x05000003


	//   ....[15]....
        /*0498*/ 	.word	0x05000003


	//   ....[16]....
        /*049c*/ 	.word	0x05000003


	//   ....[17]....
        /*04a0*/ 	.word	0x05000003


	//   ....[18]....
        /*04a4*/ 	.word	0x05000003


	//   ....[19]....
        /*04a8*/ 	.word	0x05000003


	//----- nvinfo : EIATTR_COOP_GROUP_INSTR_OFFSETS
	.align		4
.L_3236:
        /*04ac*/ 	.byte	0x04, 0x28
        /*04ae*/ 	.short	(.L_3238 - .L_3237)


	//   ....[0]....
.L_3237:
        /*04b0*/ 	.word	0x00004e70


	//   ....[1]....
        /*04b4*/ 	.word	0x00004eb0


	//   ....[2]....
        /*04b8*/ 	.word	0x00004ed0


	//   ....[3]....
        /*04bc*/ 	.word	0x00004ef0


	//   ....[4]....
        /*04c0*/ 	.word	0x00004f10


	//   ....[5]....
        /*04c4*/ 	.word	0x00005760


	//   ....[6]....
        /*04c8*/ 	.word	0x00005780


	//   ....[7]....
        /*04cc*/ 	.word	0x000057a0


	//   ....[8]....
        /*04d0*/ 	.word	0x000057c0


	//   ....[9]....
        /*04d4*/ 	.word	0x000057e0


	//   ....[10]....
        /*04d8*/ 	.word	0x00007010


	//   ....[11]....
        /*04dc*/ 	.word	0x000070b0


	//   ....[12]....
        /*04e0*/ 	.word	0x00007120


	//   ....[13]....
        /*04e4*/ 	.word	0x00007190


	//   ....[14]....
        /*04e8*/ 	.word	0x00007200


	//   ....[15]....
        /*04ec*/ 	.word	0x00007ac0


	//   ....[16]....
        /*04f0*/ 	.word	0x00007b30


	//   ....[17]....
        /*04f4*/ 	.word	0x00007ba0


	//   ....[18]....
        /*04f8*/ 	.word	0x00007c10


	//   ....[19]....
        /*04fc*/ 	.word	0x00007c80


	//----- nvinfo : EIATTR_VRC_CTA_INIT_COUNT
	.align		4
.L_3238:
        /*0500*/ 	.byte	0x02, 0x4a
	.zero		1
	.zero		1


	//----- nvinfo : EIATTR_EXIT_INSTR_OFFSETS
	.align		4
        /*0504*/ 	.byte	0x04, 0x1c
        /*0506*/ 	.short	(.L_3240 - .L_3239)


	//   ....[0]....
.L_3239:
        /*0508*/ 	.word	0x00001430


	//   ....[1]....
        /*050c*/ 	.word	0x00006fa0


	//----- nvinfo : EIATTR_MAX_THREADS
	.align		4
.L_3240:
        /*0510*/ 	.byte	0x04, 0x05
        /*0512*/ 	.short	(.L_3242 - .L_3241)
.L_3241:
        /*0514*/ 	.word	0x00000080
        /*0518*/ 	.word	0x00000001
        /*051c*/ 	.word	0x00000001


	//----- nvinfo : EIATTR_CRS_STACK_SIZE
	.align		4
.L_3242:
        /*0520*/ 	.byte	0x04, 0x1e
        /*0522*/ 	.short	(.L_3244 - .L_3243)
.L_3243:
        /*0524*/ 	.word	0x00000000


	//----- nvinfo : EIATTR_CBANK_PARAM_SIZE
	.align		4
.L_3244:
        /*0528*/ 	.byte	0x03, 0x19
        /*052a*/ 	.short	0x00e8


	//----- nvinfo : EIATTR_PARAM_CBANK
	.align		4
        /*052c*/ 	.byte	0x04, 0x0a
        /*052e*/ 	.short	(.L_3246 - .L_3245)
	.align		4
.L_3245:
        /*0530*/ 	.word	index@(.nv.constant0._ZN10layer_norm13ln_fwd_kernelINS_13Kernel_traitsIf6__halffS2_fjLj2048ELj1ELj4ELj1ELj16ENS_18Kernel_traits_baseILj2048EfS2_fS2_fjLj128EEEEELb0ELb1ELb1ELb0EEEvNS_9FwdParamsE)
        /*0534*/ 	.short	0x0380
        /*0536*/ 	.short	0x00e8


	//----- nvinfo : EIATTR_SW_WAR
	.align		4
.L_3246:
        /*0538*/ 	.byte	0x04, 0x36
        /*053a*/ 	.short	(.L_3248 - .L_3247)
.L_3247:
        /*053c*/ 	.word	0x00000008
.L_3248:


//--------------------- .nv.info._ZN10layer_norm13ln_fwd_kernelINS_13Kernel_traitsIf6__halffS2_fjLj2048ELj1ELj4ELj1ELj16ENS_18Kernel_traits_baseILj2048EfS2_fS2_fjLj128EEEEELb0ELb1ELb1ELb1EEEvNS_9FwdParamsE --------------------------
	.section	.nv.info._ZN10layer_norm13ln_fwd_kernelINS_13Kernel_traitsIf6__halffS2_fjLj2048ELj1ELj4ELj1ELj16ENS_18Kernel_traits_baseILj2048EfS2_fS2_fjLj128EEEEELb0ELb1ELb1ELb1EEEvNS_9FwdParamsE,"",@"SHT_CUDA_INFO"
	.sectionflags	@""
	.align	4


	//----- nvinfo : EIATTR_CUDA_API_VERSION
	.align		4
        /*0000*/ 	.byte	0x04, 0x37
        /*0002*/ 	.short	(.L_3250 - .L_3249)
.L_3249:
        /*0004*/ 	.word	0x00000082


	//----- nvinfo : EIATTR_KPARAM_INFO
	.align		4
.L_3250:
        /*0008*/ 	.byte	0x04, 0x17
        /*000a*/ 	.short	(.L_3252 - .L_3251)
.L_3251:
        /*000c*/ 	.word	0x00000000
        /*0010*/ 	.short	0x0000
        /*0012*/ 	.short	0x0000
        /*0014*/ 	.byte	0x00, 0xf0, 0xa1, 0x03


	//----- nvinfo : EIATTR_SPARSE_MMA_MASK
	.align		4
.L_3252:
        /*0018*/ 	.byte	0x03, 0x50
        /*001a*/ 	.short	0x0000


	//----- nvinfo : EIATTR_MAXREG_COUNT
	.align		4
        /*001c*/ 	.byte	0x03, 0x1b
        /*001e*/ 	.short	0x00ff


	//----- nvinfo : EIATTR_ANNOTATIONS
	.align		4
        /*0020*/ 	.byte	0x04, 0x55
        /*0022*/ 	.short	(.L_3254 - .L_3253)


	//   ....[0]....
.L_3253:
        /* <DEDUP_REMOVED lines=28> */


	//----- nvinfo : EIATTR_MERCURY_ISA_VERSION
	.align		4
.L_3254:
        /*01d4*/ 	.byte	0x03, 0x5f
        /*01d6*/ 	.short	0x0101


	//----- nvinfo : EIATTR_COOP_GROUP_MASK_REGIDS
	.align		4
        /*01d8*/ 	.byte	0x04, 0x29
        /*01da*/ 	.short	(.L_3256 - .L_3255)


	//   ....[0]....
.L_3255:
        /*01dc*/ 	.word	0xffffffff


	//   ....[1]....
        /*01e0*/ 	.word	0xffffffff


	//   ....[2]....
        /*01e4*/ 	.word	0xffffffff


	//   ....[3]....
        /*01e8*/ 	.word	0xffffffff


	//   ....[4]....
        /*01ec*/ 	.word	0xffffffff


	//   ....[5]....
        /*01f0*/ 	.word	0xffffffff


	//   ....[6]....
        /*01f4*/ 	.word	0xffffffff


	//   ....[7]....
        /*01f8*/ 	.word	0xffffffff


	//   ....[8]....
        /*01fc*/ 	.word	0xffffffff


	//   ....[9]....
        /*0200*/ 	.word	0xffffffff


	//   ....[10]....
        /*0204*/ 	.word	0x05000002


	//   ....[11]....
        /*0208*/ 	.word	0x05000002


	//   ....[12]....
        /*020c*/ 	.word	0x05000002


	//   ....[13]....
        /*0210*/ 	.word	0x05000002


	//   ....[14]....
        /*0214*/ 	.word	0x05000002


	//   ....[15]....
        /*0218*/ 	.word	0x05000002


	//   ....[16]....
        /*021c*/ 	.word	0x05000002


	//   ....[17]....
        /*0220*/ 	.word	0x05000002


	//   ....[18]....
        /*0224*/ 	.word	0x05000002


	//   ....[19]....
        /*0228*/ 	.word	0x05000002


	//----- nvinfo : EIATTR_COOP_GROUP_INSTR_OFFSETS
	.align		4
.L_3256:
        /*022c*/ 	.byte	0x04, 0x28
        /*022e*/ 	.short	(.L_3258 - .L_3257)


	//   ....[0]....
.L_3257:
        /*0230*/ 	.word	0x00003f10


	//   ....[1]....
        /*0234*/ 	.word	0x00003f40


	//   ....[2]....
        /*0238*/ 	.word	0x00003f60


	//   ....[3]....
        /*023c*/ 	.word	0x00003f80


	//   ....[4]....
        /*0240*/ 	.word	0x00003fa0


	//   ....[5]....
        /*0244*/ 	.word	0x000047d0


	//   ....[6]....
        /*0248*/ 	.word	0x000047f0


	//   ....[7]....
        /*024c*/ 	.word	0x00004810


	//   ....[8]....
        /*0250*/ 	.word	0x00004830


	//   ....[9]....
        /*0254*/ 	.word	0x00004850


	//   ....[10]....
        /*0258*/ 	.word	0x00005c20


	//   ....[11]....
        /*025c*/ 	.word	0x00005cb0


	//   ....[12]....
        /*0260*/ 	.word	0x00005d20


	//   ....[13]....
        /*0264*/ 	.word	0x00005d90


	//   ....[14]....
        /*0268*/ 	.word	0x00005e00


	//   ....[15]....
        /*026c*/ 	.word	0x00006690


	//   ....[16]....
        /*0270*/ 	.word	0x000066f0


	//   ....[17]....
        /*0274*/ 	.word	0x00006750


	//   ....[18]....
        /*0278*/ 	.word	0x000067b0


	//   ....[19]....
        /*027c*/ 	.word	0x00006810


	//----- nvinfo : EIATTR_VRC_CTA_INIT_COUNT
	.align		4
.L_3258:
        /*0280*/ 	.byte	0x02, 0x4a
	.zero		1
	.zero		1


	//----- nvinfo : EIATTR_EXIT_INSTR_OFFSETS
	.align		4
        /*0284*/ 	.byte	0x04, 0x1c
        /*0286*/ 	.short	(.L_3260 - .L_3259)


	//   ....[0]....
.L_3259:
        /*0288*/ 	.word	0x00000a60


	//   ....[1]....
        /*028c*/ 	.word	0x00005bb0


	//----- nvinfo : EIATTR_MAX_THREADS
	.align		4
.L_3260:
        /*0290*/ 	.byte	0x04, 0x05
        /*0292*/ 	.short	(.L_3262 - .L_3261)
.L_3261:
        /*0294*/ 	.word	0x00000080
        /*0298*/ 	.word	0x00000001
        /*029c*/ 	.word	0x00000001


	//----- nvinfo : EIATTR_CRS_STACK_SIZE
	.align		4
.L_3262:
        /*02a0*/ 	.byte	0x04, 0x1e
        /*02a2*/ 	.short	(.L_3264 - .L_3263)
.L_3263:
        /*02a4*/ 	.word	0x00000000


	//----- nvinfo : EIATTR_CBANK_PARAM_SIZE
	.align		4
.L_3264:
        /*02a8*/ 	.byte	0x03, 0x19
        /*02aa*/ 	.short	0x00e8


	//----- nvinfo : EIATTR_PARAM_CBANK
	.align		4
        /*02ac*/ 	.byte	0x04, 0x0a
        /*02ae*/ 	.short	(.L_3266 - .L_3265)
	.align		4
.L_3265:
        /*02b0*/ 	.word	index@(.nv.constant0._ZN10layer_norm13ln_fwd_kernelINS_13Kernel_traitsIf6__halffS2_fjLj2048ELj1ELj4ELj1ELj16ENS_18Kernel_traits_baseILj2048EfS2_fS2_fjLj128EEEEELb0ELb1ELb1ELb1EEEvNS_9FwdParamsE)
        /*02b4*/ 	.short	0x0380
        /*02b6*/ 	.short	0x00e8


	//----- nvinfo : EIATTR_SW_WAR
	.align		4
.L_3266:
        /*02b8*/ 	.byte	0x04, 0x36
        /*02ba*/ 	.short	(.L_3268 - .L_3267)
.L_3267:
        /*02bc*/ 	.word	0x00000008
.L_3268:


//--------------------- .nv.info._ZN10layer_norm13ln_fwd_kernelINS_13Kernel_traitsIf6__halffS2_fjLj2048ELj1ELj4ELj1ELj16ENS_18Kernel_traits_baseILj2048EfS2_fS2_fjLj128EEEEELb1ELb0ELb0ELb0EEEvNS_9FwdParamsE --------------------------
	.section	.nv.info._ZN10layer_norm13ln_fwd_kernelINS_13Kernel_traitsIf6__halffS2_fjLj2048ELj1ELj4ELj1ELj16ENS_18Kernel_traits_baseILj2048EfS2_fS2_fjLj128EEEEELb1ELb0ELb0ELb0EEEvNS_9FwdParamsE,"",@"SHT_CUDA_INFO"
	.sectionflags	@""
	.align	4


	//----- nvinfo : EIATTR_CUDA_API_VERSION
	.align		4
        /*0000*/ 	.byte	0x04, 0x37
        /*0002*/ 	.short	(.L_3270 - .L_3269)
.L_3269:
        /*0004*/ 	.word	0x00000082


	//----- nvinfo : EIATTR_KPARAM_INFO
	.align		4
.L_3270:
        /*0008*/ 	.byte	0x04, 0x17
        /*000a*/ 	.short	(.L_3272 - .L_3271)
.L_3271:
        /*000c*/ 	.word	0x00000000
        /*0010*/ 	.short	0x0000
        /*0012*/ 	.short	0x0000
        /*0014*/ 	.byte	0x00, 0xf0, 0xa1, 0x03


	//----- nvinfo : EIATTR_SPARSE_MMA_MASK
	.align		4
.L_3272:
        /*0018*/ 	.byte	0x03, 0x50
        /*001a*/ 	.short	0x0000


	//----- nvinfo : EIATTR_MAXREG_COUNT
	.align		4
        /*001c*/ 	.byte	0x03, 0x1b
        /*001e*/ 	.short	0x00ff


	//----- nvinfo : EIATTR_MERCURY_ISA_VERSION
	.align		4
        /*0020*/ 	.byte	0x03, 0x5f
        /*0022*/ 	.short	0x0101


	//----- nvinfo : EIATTR_COOP_GROUP_MASK_REGIDS
	.align		4
        /*0024*/ 	.byte	0x04, 0x29
        /*0026*/ 	.short	(.L_3274 - .L_3273)


	//   ....[0]....
.L_3273:
        /*0028*/ 	.word	0xffffffff


	//   ....[1]....
        /*002c*/ 	.word	0xffffffff


	//   ....[2]....
        /*0030*/ 	.word	0xffffffff


	//   ....[3]....
        /*0034*/ 	.word	0xffffffff


	//   ....[4]....
        /*0038*/ 	.word	0xffffffff


	//   ....[5]....
        /*003c*/ 	.word	0xffffffff


	//   ....[6]....
        /*0040*/ 	.word	0xffffffff


	//   ....[7]....
        /*0044*/ 	.word	0xffffffff


	//   ....[8]....
        /*0048*/ 	.word	0xffffffff


	//   ....[9]....
        /*004c*/ 	.word	0xffffffff


	//   ....[10]....
        /*0050*/ 	.word	0x050000d7


	//   ....[11]....
        /*0054*/ 	.word	0x050000d7


	//   ....[12]....
        /*0058*/ 	.word	0x050000d7


	//   ....[13]....
        /*005c*/ 	.word	0x050000d7


	//   ....[14]....
        /*0060*/ 	.word	0x050000d7


	//   ....[15]....
        /*0064*/ 	.word	0x050000d7


	//   ....[16]....
        /*0068*/ 	.word	0x050000d7


	//   ....[17]....
        /*006c*/ 	.word	0x050000d7


	//   ....[18]....
        /*0070*/ 	.word	0x050000d7


	//   ....[19]....
        /*0074*/ 	.word	0x050000d7


	//----- nvinfo : EIATTR_COOP_GROUP_INSTR_OFFSETS
	.align		4
.L_3274:
        /*0078*/ 	.byte	0x04, 0x28
        /*007a*/ 	.short	(.L_3276 - .L_3275)


	//   ....[0]....
.L_3275:
        /*007c*/ 	.word	0x0002ae60


	//   ....[1]....
        /*0080*/ 	.word	0x0002ae90


	//   ....[2]....
        /*0084*/ 	.word	0x0002aeb0


	//   ....[3]....
        /*0088*/ 	.word	0x0002aed0


	//   ....[4]....
        /*008c*/ 	.word	0x0002af00


	//   ....[5]....
        /*0090*/ 	.word	0x0002b760


	//   ....[6]....
        /*0094*/ 	.word	0x0002b780


	//   ....[7]....
        /*0098*/ 	.word	0x0002b7a0


	//   ....[8]....
        /*009c*/ 	.word	0x0002b7c0


	//   ....[9]....
        /*00a0*/ 	.word	0x0002b7e0


	//   ....[10]....
        /*00a4*/ 	.word	0x0002cb90


	//   ....[11]....
        /*00a8*/ 	.word	0x0002cc30


	//   ....[12]....
        /*00ac*/ 	.word	0x0002cca0


	//   ....[13]....
        /*00b0*/ 	.word	0x0002cd10


	//   ....[14]....
        /*00b4*/ 	.word	0x0002cd90


	//   ....[15]....
        /*00b8*/ 	.word	0x0002d650


	//   ....[16]....
        /*00bc*/ 	.word	0x0002d6c0


	//   ....[17]....
        /*00c0*/ 	.word	0x0002d730


	//   ....[18]....
        /*00c4*/ 	.word	0x0002d7a0


	//   ....[19]....
        /*00c8*/ 	.word	0x0002d810


	//----- nvinfo : EIATTR_VRC_CTA_INIT_COUNT
	.align		4
.L_3276:
        /*00cc*/ 	.byte	0x02, 0x4a
	.zero		1
	.zero		1


	//----- nvinfo : EIATTR_EXIT_INSTR_OFFSETS
	.align		4
        /*00d0*/ 	.byte	0x04, 0x1c
        /*00d2*/ 	.short	(.L_3278 - .L_3277)


	//   ....[0]....
.L_3277:
        /*00d4*/ 	.word	0x00000dd0


	//   ....[1]....
        /*00d8*/ 	.word	0x0002cb20


	//----- nvinfo : EIATTR_INDIRECT_BRANCH_TARGETS
	.align		4
.L_3278:
        /*00dc*/ 	.byte	0x04, 0x34
        /*00de*/ 	.short	(.L_3280 - .L_3279)


	//   ....[0]....
.L_3279:
        /*00e0*/ 	.word	.L_x_71372@srel
        /*00e4*/ 	.short	0x0
        /*00e6*/ 	.short	0x0
        /*00e8*/ 	.word	0x3
        /*00ec*/ 	.word	.L_x_71373@srel
        /*00f0*/ 	.word	.L_x_71374@srel
        /*00f4*/ 	.word	.L_x_71375@srel


	//----- nvinfo : EIATTR_MAX_THREADS
	.align		4
.L_3280:
        /*00f8*/ 	.byte	0x04, 0x05
        /*00fa*/ 	.short	(.L_3282 - .L_3281)
.L_3281:
        /*00fc*/ 	.word	0x00000080
        /*0100*/ 	.word	0x00000001
        /*0104*/ 	.word	0x00000001


	//----- nvinfo : EIATTR_CRS_STACK_SIZE
	.align		4
.L_3282:
        /*0108*/ 	.byte	0x04, 0x1e
        /*010a*/ 	.short	(.L_3284 - .L_3283)
.L_3283:
        /*010c*/ 	.word	0x00000000


	//----- nvinfo : EIATTR_CBANK_PARAM_SIZE
	.align		4
.L_3284:
        /*0110*/ 	.byte	0x03, 0x19
        /*0112*/ 	.short	0x00e8


	//----- nvinfo : EIATTR_PARAM_CBANK
	.align		4
        /*0114*/ 	.byte	0x04, 0x0a
        /*0116*/ 	.short	(.L_3286 - .L_3285)
	.align		4
.L_3285:
        /*0118*/ 	.word	index@(.nv.constant0._ZN10layer_norm13ln_fwd_kernelINS_13Kernel_traitsIf6__halffS2_fjLj2048ELj1ELj4ELj1ELj16ENS_18Kernel_traits_baseILj2048EfS2_fS2_fjLj128EEEEELb1ELb0ELb0ELb0EEEvNS_9FwdParamsE)
        /*011c*/ 	.short	0x0380
        /*011e*/ 	.short	0x00e8


	//----- nvinfo : EIATTR_SW_WAR
	.align		4
.L_3286:
        /*0120*/ 	.byte	0x04, 0x36
        /*0122*/ 	.short	(.L_3288 - .L_3287)
.L_3287:
        /*0124*/ 	.word	0x00000008
.L_3288:


//--------------------- .nv.info._ZN10layer_norm13ln_fwd_kernelINS_13Kernel_traitsIf6__halffS2_fjLj2048ELj1ELj4ELj1ELj16ENS_18Kernel_traits_baseILj2048EfS2_fS2_fjLj128EEEEELb1ELb0ELb0ELb1EEEvNS_9FwdParamsE --------------------------
	.section	.nv.info._ZN10layer_norm13ln_fwd_kernelINS_13Kernel_traitsIf6__halffS2_fjLj2048ELj1ELj4ELj1ELj16ENS_18Kernel_traits_baseILj2048EfS2_fS2_fjLj128EEEEELb1ELb0ELb0ELb1EEEvNS_9FwdParamsE,"",@"SHT_CUDA_INFO"
	.sectionflags	@""
	.align	4


	//----- nvinfo : EIATTR_CUDA_API_VERSION
	.align		4
        /*0000*/ 	.byte	0x04, 0x37
        /*0002*/ 	.short	(.L_3290 - .L_3289)
.L_3289:
        /*0004*/ 	.word	0x00000082


	//----- nvinfo : EIATTR_KPARAM_INFO
	.align		4
.L_3290:
        /*0008*/ 	.byte	0x04, 0x17
        /*000a*/ 	.short	(.L_3292 - .L_3291)
.L_3291:
        /*000c*/ 	.word	0x00000000
        /*0010*/ 	.short	0x0000
        /*0012*/ 	.short	0x0000
        /*0014*/ 	.byte	0x00, 0xf0, 0xa1, 0x03


	//----- nvinfo : EIATTR_SPARSE_MMA_MASK
	.align		4
.L_3292:
        /*0018*/ 	.byte	0x03, 0x50
        /*001a*/ 	.short	0x0000


	//----- nvinfo : EIATTR_MAXREG_COUNT
	.align		4
        /*001c*/ 	.byte	0x03, 0x1b
        /*001e*/ 	.short	0x00ff


	//----- nvinfo : EIATTR_MERCURY_ISA_VERSION
	.align		4
        /*0020*/ 	.byte	0x03, 0x5f
        /*0022*/ 	.short	0x0101


	//----- nvinfo : EIATTR_COOP_GROUP_MASK_REGIDS
	.align		4
        /*0024*/ 	.byte	0x04, 0x29
        /*0026*/ 	.short	(.L_3294 - .L_3293)


	//   ....[0]....
.L_3293:
        /*0028*/ 	.word	0xffffffff


	//   ....[1]....
        /*002c*/ 	.word	0xffffffff


	//   ....[2]....
        /*0030*/ 	.word	0xffffffff


	//   ....[3]....
        /*0034*/ 	.word	0xffffffff


	//   ....[4]....
        /*0038*/ 	.word	0xffffffff


	//   ....[5]....
        /*003c*/ 	.word	0xffffffff


	//   ....[6]....
        /*0040*/ 	.word	0xffffffff


	//   ....[7]....
        /*0044*/ 	.word	0xffffffff


	//   ....[8]....
        /*0048*/ 	.word	0xffffffff


	//   ....[9]....
        /*004c*/ 	.word	0xffffffff


	//   ....[10]....
        /*0050*/ 	.word	0x050000da


	//   ....[11]....
        /*0054*/ 	.word	0x050000da


	//   ....[12]....
        /*0058*/ 	.word	0x050000da


	//   ....[13]....
        /*005c*/ 	.word	0x050000da


	//   ....[14]....
        /*0060*/ 	.word	0x050000da


	//   ....[15]....
        /*0064*/ 	.word	0x050000da


	//   ....[16]....
        /*0068*/ 	.word	0x050000da


	//   ....[17]....
        /*006c*/ 	.word	0x050000da


	//   ....[18]....
        /*0070*/ 	.word	0x050000da


	//   ....[19]....
        /*0074*/ 	.word	0x050000da


	//----- nvinfo : EIATTR_COOP_GROUP_INSTR_OFFSETS
	.align		4
.L_3294:
        /*0078*/ 	.byte	0x04, 0x28
        /*007a*/ 	.short	(.L_3296 - .L_3295)


	//   ....[0]....
.L_3295:
        /*007c*/ 	.word	0x0002a0f0


	//   ....[1]....
        /*0080*/ 	.word	0x0002a110


	//   ....[2]....
        /*0084*/ 	.word	0x0002a130


	//   ....[3]....
        /*0088*/ 	.word	0x0002a160


	//   ....[4]....
        /*008c*/ 	.word	0x0002a180


	//   ....[5]....
        /*0090*/ 	.word	0x0002a9b0


	//   ....[6]....
        /*0094*/ 	.word	0x0002a9d0


	//   ....[7]....
        /*0098*/ 	.word	0x0002a9f0


	//   ....[8]....
        /*009c*/ 	.word	0x0002aa10


	//   ....[9]....
        /*00a0*/ 	.word	0x0002aa30


	//   ....[10]....
        /*00a4*/ 	.word	0x0002bb00


	//   ....[11]....
        /*00a8*/ 	.word	0x0002bba0


	//   ....[12]....
        /*00ac*/ 	.word	0x0002bc10


	//   ....[13]....
        /*00b0*/ 	.word	0x0002bc90


	//   ....[14]....
        /*00b4*/ 	.word	0x0002bd00


	//   ....[15]....
        /*00b8*/ 	.word	0x0002c580


	//   ....[16]....
        /*00bc*/ 	.word	0x0002c5f0


	//   ....[17]....
        /*00c0*/ 	.word	0x0002c660


	//   ....[18]....
        /*00c4*/ 	.word	0x0002c6d0


	//   ....[19]....
        /*00c8*/ 	.word	0x0002c740


	//----- nvinfo : EIATTR_VRC_CTA_INIT_COUNT
	.align		4
.L_3296:
        /*00cc*/ 	.byte	0x02, 0x4a
	.zero		1
	.zero		1


	//----- nvinfo : EIATTR_EXIT_INSTR_OFFSETS
	.align		4
        /*00d0*/ 	.byte	0x04, 0x1c
        /*00d2*/ 	.short	(.L_3298 - .L_3297)


	//   ....[0]....
.L_3297:
        /*00d4*/ 	.word	0x000008b0


	//   ....[1]....
        /*00d8*/ 	.word	0x0002ba90


	//----- nvinfo : EIATTR_INDIRECT_BRANCH_TARGETS
	.align		4
.L_3298:
        /*00dc*/ 	.byte	0x04, 0x34
        /*00de*/ 	.short	(.L_3300 - .L_3299)


	//   ....[0]....
.L_3299:
        /*00e0*/ 	.word	.L_x_71376@srel
        /*00e4*/ 	.short	0x0
        /*00e6*/ 	.short	0x0
        /*00e8*/ 	.word	0x3
        /*00ec*/ 	.word	.L_x_71377@srel
        /*00f0*/ 	.word	.L_x_71378@srel
        /*00f4*/ 	.word	.L_x_71379@srel


	//----- nvinfo : EIATTR_MAX_THREADS
	.align		4
.L_3300:
        /*00f8*/ 	.byte	0x04, 0x05
        /*00fa*/ 	.short	(.L_3302 - .L_3301)
.L_3301:
        /*00fc*/ 	.word	0x00000080
        /*0100*/ 	.word	0x00000001
        /*0104*/ 	.word	0x00000001


	//----- nvinfo : EIATTR_CRS_STACK_SIZE
	.align		4
.L_3302:
        /*0108*/ 	.byte	0x04, 0x1e
        /*010a*/ 	.short	(.L_3304 - .L_3303)
.L_3303:
        /*010c*/ 	.word	0x00000000


	//----- nvinfo : EIATTR_CBANK_PARAM_SIZE
	.align		4
.L_3304:
        /*0110*/ 	.byte	0x03, 0x19
        /*0112*/ 	.short	0x00e8


	//----- nvinfo : EIATTR_PARAM_CBANK
	.align		4
        /*0114*/ 	.byte	0x04, 0x0a
        /*0116*/ 	.short	(.L_3306 - .L_3305)
	.align		4
.L_3305:
        /*0118*/ 	.word	index@(.nv.constant0._ZN10layer_norm13ln_fwd_kernelINS_13Kernel_traitsIf6__halffS2_fjLj2048ELj1ELj4ELj1ELj16ENS_18Kernel_traits_baseILj2048EfS2_fS2_fjLj128EEEEELb1ELb0ELb0ELb1EEEvNS_9FwdParamsE)
        /*011c*/ 	.short	0x0380
        /*011e*/ 	.short	0x00e8


	//----- nvinfo : EIATTR_SW_WAR
	.align		4
.L_3306:
        /*0120*/ 	.byte	0x04, 0x36
        /*0122*/ 	.short	(.L_3308 - .L_3307)
.L_3307:
        /*0124*/ 	.word	0x00000008
.L_3308:


//--------------------- .nv.info._ZN10layer_norm13ln_fwd_kernelINS_13Kernel_traitsIf6__halffS2_fjLj2048ELj1ELj4ELj1ELj16ENS_18Kernel_traits_baseILj2048EfS2_fS2_fjLj128EEEEELb1ELb0ELb1ELb0EEEvNS_9FwdParamsE --------------------------
	.section	.nv.info._ZN10layer_norm13ln_fwd_kernelINS_13Kernel_traitsIf6__halffS2_fjLj2048ELj1ELj4ELj1ELj16ENS_18Kernel_traits_baseILj2048EfS2_fS2_fjLj128EEEEELb1ELb0ELb1ELb0EEEvNS_9FwdParamsE,"",@"SHT_CUDA_INFO"
	.sectionflags	@""
	.align	4


	//----- nvinfo : EIATTR_CUDA_API_VERSION
	.align		4
        /*0000*/ 	.byte	0x04, 0x37
        /*0002*/ 	.short	(.L_3310 - .L_3309)
.L_3309:
        /*0004*/ 	.word	0x00000082


	//----- nvinfo : EIATTR_KPARAM_INFO
	.align		4
.L_3310:
        /*0008*/ 	.byte	0x04, 0x17
        /*000a*/ 	.short	(.L_3312 - .L_3311)
.L_3311:
        /*000c*/ 	.word	0x00000000
        /*0010*/ 	.short	0x0000
        /*0012*/ 	.short	0x0000
        /*0014*/ 	.byte	0x00, 0xf0, 0xa1, 0x03


	//----- nvinfo : EIATTR_SPARSE_MMA_MASK
	.align		4
.L_3312:
        /*0018*/ 	.byte	0x03, 0x50
        /*001a*/ 	.short	0x0000


	//----- nvinfo : EIATTR_MAXREG_COUNT
	.align		4
        /*001c*/ 	.byte	0x03, 0x1b
        /*001e*/ 	.short	0x00ff


	//----- nvinfo : EIATTR_MERCURY_ISA_VERSION
	.align		4
        /*0020*/ 	.byte	0x03, 0x5f
        /*0022*/ 	.short	0x0101


	//----- nvinfo : EIATTR_COOP_GROUP_MASK_REGIDS
	.align		4
        /*0024*/ 	.byte	0x04, 0x29
        /*0026*/ 	.short	(.L_3314 - .L_3313)


	//   ....[0]....
.L_3313:
        /*0028*/ 	.word	0xffffffff


	//   ....[1]....
        /*002c*/ 	.word	0xffffffff


	//   ....[2]....
        /*0030*/ 	.word	0xffffffff


	//   ....[3]....
        /*0034*/ 	.word	0xffffffff


	//   ....[4]....
        /*0038*/ 	.word	0xffffffff


	//   ....[5]....
        /*003c*/ 	.word	0xffffffff


	//   ....[6]....
        /*0040*/ 	.word	0xffffffff


	//   ....[7]....
        /*0044*/ 	.word	0xffffffff


	//   ....[8]....
        /*0048*/ 	.word	0xffffffff


	//   ....[9]....
        /*004c*/ 	.word	0xffffffff


	//   ....[10]....
        /*0050*/ 	.word	0x050000e6


	//   ....[11]....
        /*0054*/ 	.word	0x050000e6


	//   ....[12]....
        /*0058*/ 	.word	0x050000e6


	//   ....[13]....
        /*005c*/ 	.word	0x050000e6


	//   ....[14]....
        /*0060*/ 	.word	0x050000e6


	//   ....[15]....
        /*0064*/ 	.word	0x050000e6


	//   ....[16]....
        /*0068*/ 	.word	0x050000e6


	//   ....[17]....
        /*006c*/ 	.word	0x050000e6


	//   ....[18]....
        /*0070*/ 	.word	0x050000e6


	//   ....[19]....
        /*0074*/ 	.word	0x050000e6


	//----- nvinfo : EIATTR_COOP_GROUP_INSTR_OFFSETS
	.align		4
.L_3314:
        /*0078*/ 	.byte	0x04, 0x28
        /*007a*/ 	.short	(.L_3316 - .L_3315)


	//   ....[0]....
.L_3315:
        /*007c*/ 	.word	0x0002e310


	//   ....[1]....
        /*0080*/ 	.word	0x0002e340


	//   ....[2]....
        /*0084*/ 	.word	0x0002e360


	//   ....[3]....
        /*0088*/ 	.word	0x0002e380


	//   ....[4]....
        /*008c*/ 	.word	0x0002e3b0


	//   ....[5]....
        /*0090*/ 	.word	0x0002ec00


	//   ....[6]....
        /*0094*/ 	.word	0x0002ec20


	//   ....[7]....
        /*0098*/ 	.word	0x0002ec40


	//   ....[8]....
        /*009c*/ 	.word	0x0002ec60


	//   ....[9]....
        /*00a0*/ 	.word	0x0002ec80


	//   ....[10]....
        /*00a4*/ 	.word	0x00030090


	//   ....[11]....
        /*00a8*/ 	.word	0x00030130


	//   ....[12]....
        /*00ac*/ 	.word	0x000301a0


	//   ....[13]....
        /*00b0*/ 	.word	0x00030210


	//   ....[14]....
        /*00b4*/ 	.word	0x00030290


	//   ....[15]....
        /*00b8*/ 	.word	0x00030b40


	//   ....[16]....
        /*00bc*/ 	.word	0x00030bb0


	//   ....[17]....
        /*00c0*/ 	.word	0x00030c20


	//   ....[18]....
        /*00c4*/ 	.word	0x00030c90


	//   ....[19]....
        /*00c8*/ 	.word	0x00030d00


	//----- nvinfo : EIATTR_VRC_CTA_INIT_COUNT
	.align		4
.L_3316:
        /*00cc*/ 	.byte	0x02, 0x4a
	.zero		1
	.zero		1


	//----- nvinfo : EIATTR_EXIT_INSTR_OFFSETS
	.align		4
        /*00d0*/ 	.byte	0x04, 0x1c
        /*00d2*/ 	.short	(.L_3318 - .L_3317)


	//   ....[0]....
.L_3317:
        /*00d4*/ 	.word	0x00000da0


	//   ....[1]....
        /*00d8*/ 	.word	0x00030020


	//----- nvinfo : EIATTR_MAX_THREADS
	.align		4
.L_3318:
        /*00dc*/ 	.byte	0x04, 0x05
        /*00de*/ 	.short	(.L_3320 - .L_3319)
.L_3319:
        /*00e0*/ 	.word	0x00000080
        /*00e4*/ 	.word	0x00000001
        /*00e8*/ 	.word	0x00000001


	//----- nvinfo : EIATTR_CRS_STACK_SIZE
	.align		4
.L_3320:
        /*00ec*/ 	.byte	0x04, 0x1e
        /*00ee*/ 	.short	(.L_3322 - .L_3321)
.L_3321:
        /*00f0*/ 	.word	0x00000000


	//----- nvinfo : EIATTR_CBANK_PARAM_SIZE
	.align		4
.L_3322:
        /*00f4*/ 	.byte	0x03, 0x19
        /*00f6*/ 	.short	0x00e8


	//----- nvinfo : EIATTR_PARAM_CBANK
	.align		4
        /*00f8*/ 	.byte	0x04, 0x0a
        /*00fa*/ 	.short	(.L_3324 - .L_3323)
	.align		4
.L_3323:
        /*00fc*/ 	.word	index@(.nv.constant0._ZN10layer_norm13ln_fwd_kernelINS_13Kernel_traitsIf6__halffS2_fjLj2048ELj1ELj4ELj1ELj16ENS_18Kernel_traits_baseILj2048EfS2_fS2_fjLj128EEEEELb1ELb0ELb1ELb0EEEvNS_9FwdParamsE)
        /*0100*/ 	.short	0x0380
        /*0102*/ 	.short	0x00e8


	//----- nvinfo : EIATTR_SW_WAR
	.align		4
.L_3324:
        /*0104*/ 	.byte	0x04, 0x36
        /*0106*/ 	.short	(.L_3326 - .L_3325)
.L_3325:
        /*0108*/ 	.word	0x00000008
.L_3326:


//--------------------- .nv.info._ZN10layer_norm13ln_fwd_kernelINS_13Kernel_traitsIf6__halffS2_fjLj2048ELj1ELj4ELj1ELj16ENS_18Kernel_traits_baseILj2048EfS2_fS2_fjLj128EEEEELb1ELb0ELb1ELb1EEEvNS_9FwdParamsE --------------------------
	.section	.nv.info._ZN10layer_norm13ln_fwd_kernelINS_13Kernel_traitsIf6__halffS2_fjLj2048ELj1ELj4ELj1ELj16ENS_18Kernel_traits_baseILj2048EfS2_fS2_fjLj128EEEEELb1ELb0ELb1ELb1EEEvNS_9FwdParamsE,"",@"SHT_CUDA_INFO"
	.sectionflags	@""
	.align	4


	//----- nvinfo : EIATTR_CUDA_API_VERSION
	.align		4
        /*0000*/ 	.byte	0x04, 0x37
        /*0002*/ 	.short	(.L_3328 - .L_3327)
.L_3327:
        /*0004*/ 	.word	0x00000082


	//----- nvinfo : EIATTR_KPARAM_INFO
	.align		4
.L_3328:
        /*0008*/ 	.byte	0x04, 0x17
        /*000a*/ 	.short	(.L_3330 - .L_3329)
.L_3329:
        /*000c*/ 	.word	0x00000000
        /*0010*/ 	.short	0x0000
        /*0012*/ 	.short	0x0000
        /*0014*/ 	.byte	0x00, 0xf0, 0xa1, 0x03


	//----- nvinfo : EIATTR_SPARSE_MMA_MASK
	.align		4
.L_3330:
        /*0018*/ 	.byte	0x03, 0x50
        /*001a*/ 	.short	0x0000


	//----- nvinfo : EIATTR_MAXREG_COUNT
	.align		4
        /*001c*/ 	.byte	0x03, 0x1b
        /*001e*/ 	.short	0x00ff


	//----- nvinfo : EIATTR_MERCURY_ISA_VERSION
	.align		4
        /*0020*/ 	.byte	0x03, 0x5f
        /*0022*/ 	.short	0x0101


	//----- nvinfo : EIATTR_COOP_GROUP_MASK_REGIDS
	.align		4
        /*0024*/ 	.byte	0x04, 0x29
        /*0026*/ 	.short	(.L_3332 - .L_3331)


	//   ....[0]....
.L_3331:
        /*0028*/ 	.word	0xffffffff


	//   ....[1]....
        /*002c*/ 	.word	0xffffffff


	//   ....[2]....
        /*0030*/ 	.word	0xffffffff


	//   ....[3]....
        /*0034*/ 	.word	0xffffffff


	//   ....[4]....
        /*0038*/ 	.word	0xffffffff


	//   ....[5]....
        /*003c*/ 	.word	0xffffffff


	//   ....[6]....
        /*0040*/ 	.word	0xffffffff


	//   ....[7]....
        /*0044*/ 	.word	0xffffffff


	//   ....[8]....
        /*0048*/ 	.word	0xffffffff


	//   ....[9]....
        /*004c*/ 	.word	0xffffffff


	//   ....[10]....
        /*0050*/ 	.word	0x050000e1


	//   ....[11]....
        /*0054*/ 	.word	0x050000e1


	//   ....[12]....
        /*0058*/ 	.word	0x050000e1


	//   ....[13]....
        /*005c*/ 	.word	0x050000e1


	//   ....[14]....
        /*0060*/ 	.word	0x050000e1


	//   ....[15]....
        /*0064*/ 	.word	0x050000e1


	//   ....[16]....
        /*0068*/ 	.word	0x050000e1


	//   ....[17]....
        /*006c*/ 	.word	0x050000e1


	//   ....[18]....
        /*0070*/ 	.word	0x050000e1


	//   ....[19]....
        /*0074*/ 	.word	0x050000e1


	//----- nvinfo : EIATTR_COOP_GROUP_INSTR_OFFSETS
	.align		4
.L_3332:
        /*0078*/ 	.byte	0x04, 0x28
        /*007a*/ 	.short	(.L_3334 - .L_3333)


	//   ....[0]....
.L_3333:
        /*007c*/ 	.word	0x0002dfa0


	//   ....[1]....
        /*0080*/ 	.word	0x0002dfc0


	//   ....[2]....
        /*0084*/ 	.word	0x0002dfe0


	//   ....[3]....
        /*0088*/ 	.word	0x0002e000


	//   ....[4]....
        /*008c*/ 	.word	0x0002e030


	//   ....[5]....
        /*0090*/ 	.word	0x0002e860


	//   ....[6]....
        /*0094*/ 	.word	0x0002e880


	//   ....[7]....
        /*0098*/ 	.word	0x0002e8a0


	//   ....[8]....
        /*009c*/ 	.word	0x0002e8c0


	//   ....[9]....
        /*00a0*/ 	.word	0x0002e8e0


	//   ....[10]....
        /*00a4*/ 	.word	0x0002fa90


	//   ....[11]....
        /*00a8*/ 	.word	0x0002fb30


	//   ....[12]....
        /*00ac*/ 	.word	0x0002fba0


	//   ....[13]....
        /*00b0*/ 	.word	0x0002fc10


	//   ....[14]....
        /*00b4*/ 	.word	0x0002fc90


	//   ....[15]....
        /*00b8*/ 	.word	0x00030510


	//   ....[16]....
        /*00bc*/ 	.word	0x00030580


	//   ....[17]....
        /*00c0*/ 	.word	0x000305f0


	//   ....[18]....
        /*00c4*/ 	.word	0x00030660


	//   ....[19]....
        /*00c8*/ 	.word	0x000306d0


	//----- nvinfo : EIATTR_VRC_CTA_INIT_COUNT
	.align		4
.L_3334:
        /*00cc*/ 	.byte	0x02, 0x4a
	.zero		1
	.zero		1


	//----- nvinfo : EIATTR_EXIT_INSTR_OFFSETS
	.align		4
        /*00d0*/ 	.byte	0x04, 0x1c
        /*00d2*/ 	.short	(.L_3336 - .L_3335)


	//   ....[0]....
.L_3335:
        /*00d4*/ 	.word	0x000008b0


	//   ....[1]....
        /*00d8*/ 	.word	0x0002fa30


	//----- nvinfo : EIATTR_MAX_THREADS
	.align		4
.L_3336:
        /*00dc*/ 	.byte	0x04, 0x05
        /*00de*/ 	.short	(.L_3338 - .L_3337)
.L_3337:
        /*00e0*/ 	.word	0x00000080
        /*00e4*/ 	.word	0x00000001
        /*00e8*/ 	.word	0x00000001


	//----- nvinfo : EIATTR_CRS_STACK_SIZE
	.align		4
.L_3338:
        /*00ec*/ 	.byte	0x04, 0x1e
        /*00ee*/ 	.short	(.L_3340 - .L_3339)
.L_3339:
        /*00f0*/ 	.word	0x00000000


	//----- nvinfo : EIATTR_CBANK_PARAM_SIZE
	.align		4
.L_3340:
        /*00f4*/ 	.byte	0x03, 0x19
        /*00f6*/ 	.short	0x00e8


	//----- nvinfo : EIATTR_PARAM_CBANK
	.align		4
        /*00f8*/ 	.byte	0x04, 0x0a
        /*00fa*/ 	.short	(.L_3342 - .L_3341)
	.align		4
.L_3341:
        /*00fc*/ 	.word	index@(.nv.constant0._ZN10layer_norm13ln_fwd_kernelINS_13Kernel_traitsIf6__halffS2_fjLj2048ELj1ELj4ELj1ELj16ENS_18Kernel_traits_baseILj2048EfS2_fS2_fjLj128EEEEELb1ELb0ELb1ELb1EEEvNS_9FwdParamsE)
        /*0100*/ 	.short	0x0380
        /*0102*/ 	.short	0x00e8


	//----- nvinfo : EIATTR_SW_WAR
	.align		4
.L_3342:
        /*0104*/ 	.byte	0x04, 0x36
        /*0106*/ 	.short	(.L_3344 - .L_3343)
.L_3343:
        /*0108*/ 	.word	0x00000008
.L_3344:


//--------------------- .nv.info._ZN10layer_norm13ln_fwd_kernelINS_13Kernel_traitsIf6__halffS2_fjLj2048ELj1ELj4ELj1ELj16ENS_18Kernel_traits_baseILj2048EfS2_fS2_fjLj128EEEEELb1ELb1ELb0ELb0EEEvNS_9FwdParamsE --------------------------
	.section	.nv.info._ZN10layer_norm13ln_fwd_kernelINS_13Kernel_traitsIf6__halffS2_fjLj2048ELj1ELj4ELj1ELj16ENS_18Kernel_traits_baseILj2048EfS2_fS2_fjLj128EEEEELb1ELb1ELb0ELb0EEEvNS_9FwdParamsE,"",@"SHT_CUDA_INFO"
	.sectionflags	@""
	.align	4


	//----- nvinfo : EIATTR_CUDA_API_VERSION
	.align		4
        /*0000*/ 	.byte	0x04, 0x37
        /*0002*/ 	.short	(.L_3346 - .L_3345)
.L_3345:
        /*0004*/ 	.word	0x00000082


	//----- nvinfo : EIATTR_KPARAM_INFO
	.align		4
.L_3346:
        /*0008*/ 	.byte	0x04, 0x17
        /*000a*/ 	.short	(.L_3348 - .L_3347)
.L_3347:
        /*000c*/ 	.word	0x00000000
        /*0010*/ 	.short	0x0000
        /*0012*/ 	.short	0x0000
        /*0014*/ 	.byte	0x00, 0xf0, 0xa1, 0x03


	//----- nvinfo : EIATTR_SPARSE_MMA_MASK
	.align		4
.L_3348:
        /*0018*/ 	.byte	0x03, 0x50
        /*001a*/ 	.short	0x0000


	//----- nvinfo : EIATTR_MAXREG_COUNT
	.align		4
        /*001c*/ 	.byte	0x03, 0x1b
        /*001e*/ 	.short	0x00ff


	//----- nvinfo : EIATTR_ANNOTATIONS
	.align		4
        /*0020*/ 	.byte	0x04, 0x55
        /*0022*/ 	.short	(.L_3350 - .L_3349)


	//   ....[0]....
.L_3349:
        /* <DEDUP_REMOVED lines=68> */


	//----- nvinfo : EIATTR_MERCURY_ISA_VERSION
	.align		4
.L_3350:
        /*0454*/ 	.byte	0x03, 0x5f
        /*0456*/ 	.short	0x0101


	//----- nvinfo : EIATTR_COOP_GROUP_MASK_REGIDS
	.align		4
        /*0458*/ 	.byte	0x04, 0x29
        /*045a*/ 	.short	(.L_3352 - .L_3351)


	//   ....[0]....
.L_3351:
        /*045c*/ 	.word	0xffffffff


	//   ....[1]....
        /*0460*/ 	.word	0xffffffff


	//   ....[2]....
        /*0464*/ 	.word	0xffffffff


	//   ....[3]....
        /*0468*/ 	.word	0xffffffff


	//   ....[4]....
        /*046c*/ 	.word	0xffffffff


	//   ....[5]....
        /*0470*/ 	.word	0xffffffff


	//   ....[6]....
        /*0474*/ 	.word	0xffffffff


	//   ....[7]....
        /*0478*/ 	.word	0xffffffff


	//   ....[8]....
        /*047c*/ 	.word	0xffffffff


	//   ....[9]....
        /*0480*/ 	.word	0xffffffff


	//   ....[10]....
        /*0484*/ 	.word	0x050000d4


	//   ....[11]....
        /*0488*/ 	.word	0x050000d4


	//   ....[12]....
        /*048c*/ 	.word	0x050000d4


	//   ....[13]....
        /*0490*/ 	.word	0x050000d4


	//   ....[14]....
        /*0494*/ 	.word	0x050000d4


	//   ....[15]....
        /*0498*/ 	.word	0x050000d4


	//   ....[16]....
        /*049c*/ 	.word	0x050000d4


	//   ....[17]....
        /*04a0*/ 	.word	0x050000d4


	//   ....[18]....
        /*04a4*/ 	.word	0x050000d4


	//   ....[19]....
        /*04a8*/ 	.word	0x050000d4


	//----- nvinfo : EIATTR_COOP_GROUP_INSTR_OFFSETS
	.align		4
.L_3352:
        /*04ac*/ 	.byte	0x04, 0x28
        /*04ae*/ 	.short	(.L_3354 - .L_3353)


	//   ....[0]....
.L_3353:
        /*04b0*/ 	.word	0x000350a0


	//   ....[1]....
        /*04b4*/ 	.word	0x000350e0


	//   ....[2]....
        /*04b8*/ 	.word	0x00035100


	//   ....[3]....
        /*04bc*/ 	.word	0x00035120


	//   ....[4]....
        /*04c0*/ 	.word	0x00035140


	//   ....[5]....
        /*04c4*/ 	.word	0x00035990


	//   ....[6]....
        /*04c8*/ 	.word	0x000359b0


	//   ....[7]....
        /*04cc*/ 	.word	0x000359d0


	//   ....[8]....
        /*04d0*/ 	.word	0x000359f0


	//   ....[9]....
        /*04d4*/ 	.word	0x00035a10


	//   ....[10]....
        /*04d8*/ 	.word	0x00037070


	//   ....[11]....
        /*04dc*/ 	.word	0x00037110


	//   ....[12]....
        /*04e0*/ 	.word	0x00037180


	//   ....[13]....
        /*04e4*/ 	.word	0x000371f0


	//   ....[14]....
        /*04e8*/ 	.word	0x00037260


	//   ....[15]....
        /*04ec*/ 	.word	0x00037b20


	//   ....[16]....
        /*04f0*/ 	.word	0x00037b90


	//   ....[17]....
        /*04f4*/ 	.word	0x00037c00


	//   ....[18]....
        /*04f8*/ 	.word	0x00037c70


	//   ....[19]....
        /*04fc*/ 	.word	0x00037ce0


	//----- nvinfo : EIATTR_VRC_CTA_INIT_COUNT
	.align		4
.L_3354:
        /*0500*/ 	.byte	0x02, 0x4a
	.zero		1
	.zero		1


	//----- nvinfo : EIATTR_EXIT_INSTR_OFFSETS
	.align		4
        /*0504*/ 	.byte	0x04, 0x1c
        /*0506*/ 	.short	(.L_3356 - .L_3355)


	//   ....[0]....
.L_3355:
        /*0508*/ 	.word	0x000016a0


	//   ....[1]....
        /*050c*/ 	.word	0x00037000


	//----- nvinfo : EIATTR_INDIRECT_BRANCH_TARGETS
	.align		4
.L_3356:
        /*0510*/ 	.byte	0x04, 0x34
        /*0512*/ 	.short	(.L_3358 - .L_3357)


	//   ....[0]....
.L_3357:
        /*0514*/ 	.word	.L_x_71380@srel
        /*0518*/ 	.short	0x0
        /*051a*/ 	.short	0x0
        /*051c*/ 	.word	0x3
        /*0520*/ 	.word	.L_x_71381@srel
        /*0524*/ 	.word	.L_x_71382@srel
        /*0528*/ 	.word	.L_x_71383@srel


	//----- nvinfo : EIATTR_MAX_THREADS
	.align		4
.L_3358:
        /*052c*/ 	.byte	0x04, 0x05
        /*052e*/ 	.short	(.L_3360 - .L_3359)
.L_3359:
        /*0530*/ 	.word	0x00000080
        /*0534*/ 	.word	0x00000001
        /*0538*/ 	.word	0x00000001


	//----- nvinfo : EIATTR_CRS_STACK_SIZE
	.align		4
.L_3360:
        /*053c*/ 	.byte	0x04, 0x1e
        /*053e*/ 	.short	(.L_3362 - .L_3361)
.L_3361:
        /*0540*/ 	.word	0x00000000


	//----- nvinfo : EIATTR_CBANK_PARAM_SIZE
	.align		4
.L_3362:
        /*0544*/ 	.byte	0x03, 0x19
        /*0546*/ 	.short	0x00e8


	//----- nvinfo : EIATTR_PARAM_CBANK
	.align		4
        /*0548*/ 	.byte	0x04, 0x0a
        /*054a*/ 	.short	(.L_3364 - .L_3363)
	.align		4
.L_3363:
        /*054c*/ 	.word	index@(.nv.constant0._ZN10layer_norm13ln_fwd_kernelINS_13Kernel_traitsIf6__halffS2_fjLj2048ELj1ELj4ELj1ELj16ENS_18Kernel_traits_baseILj2048EfS2_fS2_fjLj128EEEEELb1ELb1ELb0ELb0EEEvNS_9FwdParamsE)
        /*0550*/ 	.short	0x0380
        /*0552*/ 	.short	0x00e8


	//----- nvinfo : EIATTR_SW_WAR
	.align		4
.L_3364:
        /*0554*/ 	.byte	0x04, 0x36
        /*0556*/ 	.short	(.L_3366 - .L_3365)
.L_3365:
        /*0558*/ 	.word	0x00000008
.L_3366:


//--------------------- .nv.info._ZN10layer_norm13ln_fwd_kernelINS_13Kernel_traitsIf6__halffS2_fjLj2048ELj1ELj4ELj1ELj16ENS_18Kernel_traits_baseILj2048EfS2_fS2_fjLj128EEEEELb1ELb1ELb0ELb1EEEvNS_9FwdParamsE --------------------------
	.section	.nv.info._ZN10layer_norm13ln_fwd_kernelINS_13Kernel_traitsIf6__halffS2_fjLj2048ELj1ELj4ELj1ELj16ENS_18Kernel_traits_baseILj2048EfS2_fS2_fjLj128EEEEELb1ELb1ELb0ELb1EEEvNS_9FwdParamsE,"",@"SHT_CUDA_INFO"
	.sectionflags	@""
	.align	4


	//----- nvinfo : EIATTR_CUDA_API_VERSION
	.align		4
        /*0000*/ 	.byte	0x04, 0x37
        /*0002*/ 	.short	(.L_3368 - .L_3367)
.L_3367:
        /*0004*/ 	.word	0x00000082


	//----- nvinfo : EIATTR_KPARAM_INFO
	.align		4
.L_3368:
        /*0008*/ 	.byte	0x04, 0x17
        /*000a*/ 	.short	(.L_3370 - .L_3369)
.L_3369:
        /*000c*/ 	.word	0x00000000
        /*0010*/ 	.short	0x0000
        /*0012*/ 	.short	0x0000
        /*0014*/ 	.byte	0x00, 0xf0, 0xa1, 0x03


	//----- nvinfo : EIATTR_SPARSE_MMA_MASK
	.align		4
.L_3370:
        /*0018*/ 	.byte	0x03, 0x50
        /*001a*/ 	.short	0x0000


	//----- nvinfo : EIATTR_MAXREG_COUNT
	.align		4
        /*001c*/ 	.byte	0x03, 0x1b
        /*001e*/ 	.short	0x00ff


	//----- nvinfo : EIATTR_ANNOTATIONS
	.align		4
        /*0020*/ 	.byte	0x04, 0x55
        /*0022*/ 	.short	(.L_3372 - .L_3371)


	//   ....[0]....
.L_3371:
        /* <DEDUP_REMOVED lines=53> */


	//----- nvinfo : EIATTR_MERCURY_ISA_VERSION
	.align		4
.L_3372:
        /*0364*/ 	.byte	0x03, 0x5f
        /*0366*/ 	.short	0x0101


	//----- nvinfo : EIATTR_COOP_GROUP_MASK_REGIDS
	.align		4
        /*0368*/ 	.byte	0x04, 0x29
        /*036a*/ 	.short	(.L_3374 - .L_3373)


	//   ....[0]....
.L_3373:
        /*036c*/ 	.word	0xffffffff


	//   ....[1]....
        /*0370*/ 	.word	0xffffffff


	//   ....[2]....
        /*0374*/ 	.word	0xffffffff


	//   ....[3]....
        /*0378*/ 	.word	0xffffffff


	//   ....[4]....
        /*037c*/ 	.word	0xffffffff


	//   ....[5]....
        /*0380*/ 	.word	0xffffffff


	//   ....[6]....
        /*0384*/ 	.word	0xffffffff


	//   ....[7]....
        /*0388*/ 	.word	0xffffffff


	//   ....[8]....
        /*038c*/ 	.word	0xffffffff


	//   ....[9]....
        /*0390*/ 	.word	0xffffffff


	//   ....[10]....
        /*0394*/ 	.word	0x050000d0


	//   ....[11]....
        /*0398*/ 	.word	0x050000d0


	//   ....[12]....
        /*039c*/ 	.word	0x050000d0


	//   ....[13]....
        /*03a0*/ 	.word	0x050000d0


	//   ....[14]....
        /*03a4*/ 	.word	0x050000d0


	//   ....[15]....
        /*03a8*/ 	.word	0x050000d0


	//   ....[16]....
        /*03ac*/ 	.word	0x050000d0


	//   ....[17]....
        /*03b0*/ 	.word	0x050000d0


	//   ....[18]....
        /*03b4*/ 	.word	0x050000d0


	//   ....[19]....
        /*03b8*/ 	.word	0x050000d0


	//----- nvinfo : EIATTR_COOP_GROUP_INSTR_OFFSETS
	.align		4
.L_3374:
        /*03bc*/ 	.byte	0x04, 0x28
        /*03be*/ 	.short	(.L_3376 - .L_3375)


	//   ....[0]....
.L_3375:
        /*03c0*/ 	.word	0x00030810


	//   ....[1]....
        /*03c4*/ 	.word	0x00030840


	//   ....[2]....
        /*03c8*/ 	.word	0x00030860


	//   ....[3]....
        /*03cc*/ 	.word	0x00030880


	//   ....[4]....
        /*03d0*/ 	.word	0x000308a0


	//   ....[5]....
        /*03d4*/ 	.word	0x000310d0


	//   ....[6]....
        /*03d8*/ 	.word	0x000310f0


	//   ....[7]....
        /*03dc*/ 	.word	0x00031110


	//   ....[8]....
        /*03e0*/ 	.word	0x00031130


	//   ....[9]....
        /*03e4*/ 	.word	0x00031150


	//   ....[10]....
        /*03e8*/ 	.word	0x00032540


	//   ....[11]....
        /*03ec*/ 	.word	0x000325e0


	//   ....[12]....
        /*03f0*/ 	.word	0x00032640


	//   ....[13]....
        /*03f4*/ 	.word	0x000326a0


	//   ....[14]....
        /*03f8*/ 	.word	0x00032700


	//   ....[15]....
        /*03fc*/ 	.word	0x00032f80


	//   ....[16]....
        /*0400*/ 	.word	0x00032fe0


	//   ....[17]....
        /*0404*/ 	.word	0x00033040


	//   ....[18]....
        /*0408*/ 	.word	0x000330a0


	//   ....[19]....
        /*040c*/ 	.word	0x00033100


	//----- nvinfo : EIATTR_VRC_CTA_INIT_COUNT
	.align		4
.L_3376:
        /*0410*/ 	.byte	0x02, 0x4a
	.zero		1
	.zero		1


	//----- nvinfo : EIATTR_EXIT_INSTR_OFFSETS
	.align		4
        /*0414*/ 	.byte	0x04, 0x1c
        /*0416*/ 	.short	(.L_3378 - .L_3377)


	//   ....[0]....
.L_3377:
        /*0418*/ 	.word	0x00000d50


	//   ....[1]....
        /*041c*/ 	.word	0x000324d0


	//----- nvinfo : EIATTR_INDIRECT_BRANCH_TARGETS
	.align		4
.L_3378:
        /*0420*/ 	.byte	0x04, 0x34
        /*0422*/ 	.short	(.L_3380 - .L_3379)


	//   ....[0]....
.L_3379:
        /*0424*/ 	.word	.L_x_71384@srel
        /*0428*/ 	.short	0x0
        /*042a*/ 	.short	0x0
        /*042c*/ 	.word	0x3
        /*0430*/ 	.word	.L_x_71385@srel
        /*0434*/ 	.word	.L_x_71386@srel
        /*0438*/ 	.word	.L_x_71387@srel


	//----- nvinfo : EIATTR_MAX_THREADS
	.align		4
.L_3380:
        /*043c*/ 	.byte	0x04, 0x05
        /*043e*/ 	.short	(.L_3382 - .L_3381)
.L_3381:
        /*0440*/ 	.word	0x00000080
        /*0444*/ 	.word	0x00000001
        /*0448*/ 	.word	0x00000001


	//----- nvinfo : EIATTR_CRS_STACK_SIZE
	.align		4
.L_3382:
        /*044c*/ 	.byte	0x04, 0x1e
        /*044e*/ 	.short	(.L_3384 - .L_3383)
.L_3383:
        /*0450*/ 	.word	0x00000000


	//----- nvinfo : EIATTR_CBANK_PARAM_SIZE
	.align		4
.L_3384:
        /*0454*/ 	.byte	0x03, 0x19
        /*0456*/ 	.short	0x00e8


	//----- nvinfo : EIATTR_PARAM_CBANK
	.align		4
        /*0458*/ 	.byte	0x04, 0x0a
        /*045a*/ 	.short	(.L_3386 - .L_3385)
	.align		4
.L_3385:
        /*045c*/ 	.word	index@(.nv.constant0._ZN10layer_norm13ln_fwd_kernelINS_13Kernel_traitsIf6__halffS2_fjLj2048ELj1ELj4ELj1ELj16ENS_18Kernel_traits_baseILj2048EfS2_fS2_fjLj128EEEEELb1ELb1ELb0ELb1EEEvNS_9FwdParamsE)
        /*0460*/ 	.short	0x0380
        /*0462*/ 	.short	0x00e8


	//----- nvinfo : EIATTR_SW_WAR
	.align		4
.L_3386:
        /*0464*/ 	.byte	0x04, 0x36
        /*0466*/ 	.short	(.L_3388 - .L_3387)
.L_3387:
        /*0468*/ 	.word	0x00000008
.L_3388:


//--------------------- .nv.info._ZN10layer_norm13ln_fwd_kernelINS_13Kernel_traitsIf6__halffS2_fjLj2048ELj1ELj4ELj1ELj16ENS_18Kernel_traits_baseILj2048EfS2_fS2_fjLj128EEEEELb1ELb1ELb1ELb0EEEvNS_9FwdParamsE --------------------------
	.section	.nv.info._ZN10layer_norm13ln_fwd_kernelINS_13Kernel_traitsIf6__halffS2_fjLj2048ELj1ELj4ELj1ELj16ENS_18Kernel_traits_baseILj2048EfS2_fS2_fjLj128EEEEELb1ELb1ELb1ELb0EEEvNS_9FwdParamsE,"",@"SHT_CUDA_INFO"
	.sectionflags	@""
	.align	4


	//----- nvinfo : EIATTR_CUDA_API_VERSION
	.align		4
        /*0000*/ 	.byte	0x04, 0x37
        /*0002*/ 	.short	(.L_3390 - .L_3389)
.L_3389:
        /*0004*/ 	.word	0x00000082


	//----- nvinfo : EIATTR_KPARAM_INFO
	.align		4
.L_3390:
        /*0008*/ 	.byte	0x04, 0x17
        /*000a*/ 	.short	(.L_3392 - .L_3391)
.L_3391:
        /*000c*/ 	.word	0x00000000
        /*0010*/ 	.short	0x0000
        /*0012*/ 	.short	0x0000
        /*0014*/ 	.byte	0x00, 0xf0, 0xa1, 0x03


	//----- nvinfo : EIATTR_SPARSE_MMA_MASK
	.align		4
.L_3392:
        /*0018*/ 	.byte	0x03, 0x50
        /*001a*/ 	.short	0x0000


	//----- nvinfo : EIATTR_MAXREG_COUNT
	.align		4
        /*001c*/ 	.byte	0x03, 0x1b
        /*001e*/ 	.short	0x00ff


	//----- nvinfo : EIATTR_ANNOTATIONS
	.align		4
        /*0020*/ 	.byte	0x04, 0x55
        /*0022*/ 	.short	(.L_3394 - .L_3393)


	//   ....[0]....
.L_3393:
        /* <DEDUP_REMOVED lines=92> */


	//----- nvinfo : EIATTR_MERCURY_ISA_VERSION
	.align		4
.L_3394:
        /*05d4*/ 	.byte	0x03, 0x5f
        /*05d6*/ 	.short	0x0101


	//----- nvinfo : EIATTR_COOP_GROUP_MASK_REGIDS
	.align		4
        /*05d8*/ 	.byte	0x04, 0x29
        /*05da*/ 	.short	(.L_3396 - .L_3395)


	//   ....[0]....
.L_3395:
        /*05dc*/ 	.word	0xffffffff


	//   ....[1]....
        /*05e0*/ 	.word	0xffffffff


	//   ....[2]....
        /*05e4*/ 	.word	0xffffffff


	//   ....[3]....
        /*05e8*/ 	.word	0xffffffff


	//   ....[4]....
        /*05ec*/ 	.word	0xffffffff


	//   ....[5]....
        /*05f0*/ 	.word	0xffffffff


	//   ....[6]....
        /*05f4*/ 	.word	0xffffffff


	//   ....[7]....
        /*05f8*/ 	.word	0xffffffff


	//   ....[8]....
        /*05fc*/ 	.word	0xffffffff


	//   ....[9]....
        /*0600*/ 	.word	0xffffffff


	//   ....[10]....
        /*0604*/ 	.word	0x05000000


	//   ....[11]....
        /*0608*/ 	.word	0x05000000


	//   ....[12]....
        /*060c*/ 	.word	0x05000000


	//   ....[13]....
        /*0610*/ 	.word	0x05000000


	//   ....[14]....
        /*0614*/ 	.word	0x05000000


	//   ....[15]....
        /*0618*/ 	.word	0x05000000


	//   ....[16]....
        /*061c*/ 	.word	0x05000000


	//   ....[17]....
        /*0620*/ 	.word	0x05000000


	//   ....[18]....
        /*0624*/ 	.word	0x05000000


	//   ....[19]....
        /*0628*/ 	.word	0x05000000


	//----- nvinfo : EIATTR_COOP_GROUP_INSTR_OFFSETS
	.align		4
.L_3396:
        /*062c*/ 	.byte	0x04, 0x28
        /*062e*/ 	.short	(.L_3398 - .L_3397)


	//   ....[0]....
.L_3397:
        /*0630*/ 	.word	0x00037fd0


	//   ....[1]....
        /*0634*/ 	.word	0x00038010


	//   ....[2]....
        /*0638*/ 	.word	0x00038030


	//   ....[3]....
        /*063c*/ 	.word	0x00038050


	//   ....[4]....
        /*0640*/ 	.word	0x00038070


	//   ....[5]....
        /*0644*/ 	.word	0x000388c0


	//   ....[6]....
        /*0648*/ 	.word	0x000388e0


	//   ....[7]....
        /*064c*/ 	.word	0x00038900


	//   ....[8]....
        /*0650*/ 	.word	0x00038920


	//   ....[9]....
        /*0654*/ 	.word	0x00038940


	//   ....[10]....
        /*0658*/ 	.word	0x0003a090


	//   ....[11]....
        /*065c*/ 	.word	0x0003a130


	//   ....[12]....
        /*0660*/ 	.word	0x0003a1a0


	//   ....[13]....
        /*0664*/ 	.word	0x0003a210


	//   ....[14]....
        /*0668*/ 	.word	0x0003a280


	//   ....[15]....
        /*066c*/ 	.word	0x0003ab40


	//   ....[16]....
        /*0670*/ 	.word	0x0003abb0


	//   ....[17]....
        /*0674*/ 	.word	0x0003ac20


	//   ....[18]....
        /*0678*/ 	.word	0x0003ac90


	//   ....[19]....
        /*067c*/ 	.word	0x0003ad00


	//----- nvinfo : EIATTR_VRC_CTA_INIT_COUNT
	.align		4
.L_3398:
        /*0680*/ 	.byte	0x02, 0x4a
	.zero		1
	.zero		1


	//----- nvinfo : EIATTR_EXIT_INSTR_OFFSETS
	.align		4
        /*0684*/ 	.byte	0x04, 0x1c
        /*0686*/ 	.short	(.L_3400 - .L_3399)


	//   ....[0]....
.L_3399:
        /*0688*/ 	.word	0x00001930


	//   ....[1]....
        /*068c*/ 	.word	0x0003a020


	//----- nvinfo : EIATTR_MAX_THREADS
	.align		4
.L_3400:
        /*0690*/ 	.byte	0x04, 0x05
        /*0692*/ 	.short	(.L_3402 - .L_3401)
.L_3401:
        /*0694*/ 	.word	0x00000080
        /*0698*/ 	.word	0x00000001
        /*069c*/ 	.word	0x00000001


	//----- nvinfo : EIATTR_CRS_STACK_SIZE
	.align		4
.L_3402:
        /*06a0*/ 	.byte	0x04, 0x1e
        /*06a2*/ 	.short	(.L_3404 - .L_3403)
.L_3403:
        /*06a4*/ 	.word	0x00000000


	//----- nvinfo : EIATTR_CBANK_PARAM_SIZE
	.align		4
.L_3404:
        /*06a8*/ 	.byte	0x03, 0x19
        /*06aa*/ 	.short	0x00e8


	//----- nvinfo : EIATTR_PARAM_CBANK
	.align		4
        /*06ac*/ 	.byte	0x04, 0x0a
        /*06ae*/ 	.short	(.L_3406 - .L_3405)
	.align		4
.L_3405:
        /*06b0*/ 	.word	index@(.nv.constant0._ZN10layer_norm13ln_fwd_kernelINS_13Kernel_traitsIf6__halffS2_fjLj2048ELj1ELj4ELj1ELj16ENS_18Kernel_traits_baseILj2048EfS2_fS2_fjLj128EEEEELb1ELb1ELb1ELb0EEEvNS_9FwdParamsE)
        /*06b4*/ 	.short	0x0380
        /*06b6*/ 	.short	0x00e8


	//----- nvinfo : EIATTR_SW_WAR
	.align		4
.L_3406:
        /*06b8*/ 	.byte	0x04, 0x36
        /*06ba*/ 	.short	(.L_3408 - .L_3407)
.L_3407:
        /*06bc*/ 	.word	0x00000008
.L_3408:


//--------------------- .nv.info._ZN10layer_norm13ln_fwd_kernelINS_13Kernel_traitsIf6__halffS2_fjLj2048ELj1ELj4ELj1ELj16ENS_18Kernel_traits_baseILj2048EfS2_fS2_fjLj128EEEEELb1ELb1ELb1ELb1EEEvNS_9FwdParamsE --------------------------
	.section	.nv.info._ZN10layer_norm13ln_fwd_kernelINS_13Kernel_traitsIf6__halffS2_fjLj2048ELj1ELj4ELj1ELj16ENS_18Kernel_traits_baseILj2048EfS2_fS2_fjLj128EEEEELb1ELb1ELb1ELb1EEEvNS_9FwdParamsE,"",@"SHT_CUDA_INFO"
	.sectionflags	@""
	.align	4


	//----- nvinfo : EIATTR_CUDA_API_VERSION
	.align		4
        /*0000*/ 	.byte	0x04, 0x37
        /*0002*/ 	.short	(.L_3410 - .L_3409)
.L_3409:
        /*0004*/ 	.word	0x00000082


	//----- nvinfo : EIATTR_KPARAM_INFO
	.align		4
.L_3410:
        /*0008*/ 	.byte	0x04, 0x17
        /*000a*/ 	.short	(.L_3412 - .L_3411)
.L_3411:
        /*000c*/ 	.word	0x00000000
        /*0010*/ 	.short	0x0000
        /*0012*/ 	.short	0x0000
        /*0014*/ 	.byte	0x00, 0xf0, 0xa1, 0x03


	//----- nvinfo : EIATTR_SPARSE_MMA_MASK
	.align		4
.L_3412:
        /*0018*/ 	.byte	0x03, 0x50
        /*001a*/ 	.short	0x0000


	//----- nvinfo : EIATTR_MAXREG_COUNT
	.align		4
        /*001c*/ 	.byte	0x03, 0x1b
        /*001e*/ 	.short	0x00ff


	//----- nvinfo : EIATTR_ANNOTATIONS
	.align		4
        /*0020*/ 	.byte	0x04, 0x55
        /*0022*/ 	.short	(.L_3414 - .L_3413)


	//   ....[0]....
.L_3413:
        /* <DEDUP_REMOVED lines=46> */


	//----- nvinfo : EIATTR_MERCURY_ISA_VERSION
	.align		4
.L_3414:
        /*02f4*/ 	.byte	0x03, 0x5f
        /*02f6*/ 	.short	0x0101


	//----- nvinfo : EIATTR_COOP_GROUP_MASK_REGIDS
	.align		4
        /*02f8*/ 	.byte	0x04, 0x29
        /*02fa*/ 	.short	(.L_3416 - .L_3415)


	//   ....[0]....
.L_3415:
        /*02fc*/ 	.word	0xffffffff


	//   ....[1]....
        /*0300*/ 	.word	0xffffffff


	//   ....[2]....
        /*0304*/ 	.word	0xffffffff


	//   ....[3]....
        /*0308*/ 	.word	0xffffffff


	//   ....[4]....
        /*030c*/ 	.word	0xffffffff


	//   ....[5]....
        /*0310*/ 	.word	0xffffffff


	//   ....[6]....
        /*0314*/ 	.word	0xffffffff


	//   ....[7]....
        /*0318*/ 	.word	0xffffffff


	//   ....[8]....
        /*031c*/ 	.word	0xffffffff


	//   ....[9]....
        /*0320*/ 	.word	0xffffffff


	//   ....[10]....
        /*0324*/ 	.word	0x050000ea


	//   ....[11]....
        /*0328*/ 	.word	0x050000ea


	//   ....[12]....
        /*032c*/ 	.word	0x050000ea


	//   ....[13]....
        /*0330*/ 	.word	0x050000ea


	//   ....[14]....
        /*0334*/ 	.word	0x050000ea


	//   ....[15]....
        /*0338*/ 	.word	0x050000ea


	//   ....[16]....
        /*033c*/ 	.word	0x050000ea


	//   ....[17]....
        /*0340*/ 	.word	0x050000ea


	//   ....[18]....
        /*0344*/ 	.word	0x050000ea


	//   ....[19]....
        /*0348*/ 	.word	0x050000ea


	//----- nvinfo : EIATTR_COOP_GROUP_INSTR_OFFSETS
	.align		4
.L_3416:
        /*034c*/ 	.byte	0x04, 0x28
        /*034e*/ 	.short	(.L_3418 - .L_3417)


	//   ....[0]....
.L_3417:
        /*0350*/ 	.word	0x00037120


	//   ....[1]....
        /*0354*/ 	.word	0x00037150


	//   ....[2]....
        /*0358*/ 	.word	0x00037170


	//   ....[3]....
        /*035c*/ 	.word	0x00037190


	//   ....[4]....
        /*0360*/ 	.word	0x000371b0


	//   ....[5]....
        /*0364*/ 	.word	0x000379e0


	//   ....[6]....
        /*0368*/ 	.word	0x00037a00


	//   ....[7]....
        /*036c*/ 	.word	0x00037a20


	//   ....[8]....
        /*0370*/ 	.word	0x00037a40


	//   ....[9]....
        /*0374*/ 	.word	0x00037a60


	//   ....[10]....
        /*0378*/ 	.word	0x00038f00


	//   ....[11]....
        /*037c*/ 	.word	0x00038fa0


	//   ....[12]....
        /*0380*/ 	.word	0x00039010


	//   ....[13]....
        /*0384*/ 	.word	0x00039080


	//   ....[14]....
        /*0388*/ 	.word	0x000390f0


	//   ....[15]....
        /*038c*/ 	.word	0x00039980


	//   ....[16]....
        /*0390*/ 	.word	0x000399f0


	//   ....[17]....
        /*0394*/ 	.word	0x00039a60


	//   ....[18]....
        /*0398*/ 	.word	0x00039ad0


	//   ....[19]....
        /*039c*/ 	.word	0x00039b40


	//----- nvinfo : EIATTR_VRC_CTA_INIT_COUNT
	.align		4
.L_3418:
        /*03a0*/ 	.byte	0x02, 0x4a
	.zero		1
	.zero		1


	//----- nvinfo : EIATTR_EXIT_INSTR_OFFSETS
	.align		4
        /*03a4*/ 	.byte	0x04, 0x1c
        /*03a6*/ 	.short	(.L_3420 - .L_3419)


	//   ....[0]....
.L_3419:
        /*03a8*/ 	.word	0x00000ce0


	//   ....[1]....
        /*03ac*/ 	.word	0x00038e90


	//----- nvinfo : EIATTR_MAX_THREADS
	.align		4
.L_3420:
        /*03b0*/ 	.byte	0x04, 0x05
        /*03b2*/ 	.short	(.L_3422 - .L_3421)
.L_3421:
        /*03b4*/ 	.word	0x00000080
        /*03b8*/ 	.word	0x00000001
        /*03bc*/ 	.word	0x00000001


	//----- nvinfo : EIATTR_CRS_STACK_SIZE
	.align		4
.L_3422:
        /*03c0*/ 	.byte	0x04, 0x1e
        /*03c2*/ 	.short	(.L_3424 - .L_3423)
.L_3423:
        /*03c4*/ 	.word	0x00000000


	//----- nvinfo : EIATTR_CBANK_PARAM_SIZE
	.align		4
.L_3424:
        /*03c8*/ 	.byte	0x03, 0x19
        /*03ca*/ 	.short	0x00e8


	//----- nvinfo : EIATTR_PARAM_CBANK
	.align		4
        /*03cc*/ 	.byte	0x04, 0x0a
        /*03ce*/ 	.short	(.L_3426 - .L_3425)
	.align		4
.L_3425:
        /*03d0*/ 	.word	index@(.nv.constant0._ZN10layer_norm13ln_fwd_kernelINS_13Kernel_traitsIf6__halffS2_fjLj2048ELj1ELj4ELj1ELj16ENS_18Kernel_traits_baseILj2048EfS2_fS2_fjLj128EEEEELb1ELb1ELb1ELb1EEEvNS_9FwdParamsE)
        /*03d4*/ 	.short	0x0380
        /*03d6*/ 	.short	0x00e8


	//----- nvinfo : EIATTR_SW_WAR
	.align		4
.L_3426:
        /*03d8*/ 	.byte	0x04, 0x36
        /*03da*/ 	.short	(.L_3428 - .L_3427)
.L_3427:
        /*03dc*/ 	.word	0x00000008
.L_3428:


//--------------------- .nv.info._ZN10layer_norm13ln_fwd_kernelINS_13Kernel_traitsI6__halfffffjLj2048ELj1ELj4ELj1ELj16ENS_18Kernel_traits_baseILj2048ES2_ffffjLj128EEEEELb0ELb0ELb0ELb0EEEvNS_9FwdParamsE --------------------------
	.section	.nv.info._ZN10layer_norm13ln_fwd_kernelINS_13Kernel_traitsI6__halfffffjLj2048ELj1ELj4ELj1ELj16ENS_18Kernel_traits_baseILj2048ES2_ffffjLj128EEEEELb0ELb0ELb0ELb0EEEvNS_9FwdParamsE,"",@"SHT_CUDA_INFO"
	.sectionflags	@""
	.align	4


	//----- nvinfo : EIATTR_CUDA_API_VERSION
	.align		4
        /*0000*/ 	.byte	0x04, 0x37
        /*0002*/ 	.short	(.L_3430 - .L_3429)
.L_3429:
        /*0004*/ 	.word	0x00000082


	//----- nvinfo : EIATTR_KPARAM_INFO
	.align		4
.L_3430:
        /*0008*/ 	.byte	0x04, 0x17
        /*000a*/ 	.short	(.L_3432 - .L_3431)
.L_3431:
        /*000c*/ 	.word	0x00000000
        /*0010*/ 	.short	0x0000
        /*0012*/ 	.short	0x0000
        /*0014*/ 	.byte	0x00, 0xf0, 0xa1, 0x03


	//----- nvinfo : EIATTR_SPARSE_MMA_MASK
	.align		4
.L_3432:
        /*0018*/ 	.byte	0x03, 0x50
        /*001a*/ 	.short	0x0000


	//----- nvinfo : EIATTR_MAXREG_COUNT
	.align		4
        /*001c*/ 	.byte	0x03, 0x1b
        /*001e*/ 	.short	0x00ff


	//----- nvinfo : EIATTR_MERCURY_ISA_VERSION
	.align		4
        /*0020*/ 	.byte	0x03, 0x5f
        /*0022*/ 	.short	0x0101


	//----- nvinfo : EIATTR_COOP_GROUP_MASK_REGIDS
	.align		4
        /*0024*/ 	.byte	0x04, 0x29
        /*0026*/ 	.short	(.L_3434 - .L_3433)


	//   ....[0]....
.L_3433:
        /*0028*/ 	.word	0xffffffff


	//   ....[1]....
        /*002c*/ 	.word	0xffffffff


	//   ....[2]....
        /*0030*/ 	.word	0xffffffff


	//   ....[3]....
        /*0034*/ 	.word	0xffffffff


	//   ....[4]....
        /*0038*/ 	.word	0xffffffff


	//   ....[5]....
        /*003c*/ 	.word	0xffffffff


	//   ....[6]....
        /*0040*/ 	.word	0xffffffff


	//   ....[7]....
        /*0044*/ 	.word	0xffffffff


	//   ....[8]....
        /*0048*/ 	.word	0xffffffff


	//   ....[9]....
        /*004c*/ 	.word	0xffffffff


	//   ....[10]....
        /*0050*/ 	.word	0x05000056


	//   ....[11]....
        /*0054*/ 	.word	0x05000056


	//   ....[12]....
        /*0058*/ 	.word	0x05000056


	//   ....[13]....
        /*005c*/ 	.word	0x05000056


	//   ....[14]....
        /*0060*/ 	.word	0x05000056


	//   ....[15]....
        /*0064*/ 	.word	0x05000056


	//   ....[16]....
        /*0068*/ 	.word	0x05000056


	//   ....[17]....
        /*006c*/ 	.word	0x05000056


	//   ....[18]....
        /*0070*/ 	.word	0x05000056


	//   ....[19]....
        /*0074*/ 	.word	0x05000056


	//----- nvinfo : EIATTR_COOP_GROUP_INSTR_OFFSETS
	.align		4
.L_3434:
        /*0078*/ 	.byte	0x04, 0x28
        /*007a*/ 	.short	(.L_3436 - .L_3435)


	//   ....[0]....
.L_3435:
        /*007c*/ 	.word	0x000045d0


	//   ....[1]....
        /*0080*/ 	.word	0x00004600


	//   ....[2]....
        /*0084*/ 	.word	0x00004620


	//   ....[3]....
        /*0088*/ 	.word	0x00004640


	//   ....[4]....
        /*008c*/ 	.word	0x00004670


	//   ....[5]....
        /*0090*/ 	.word	0x00004f50


	//   ....[6]....
        /*0094*/ 	.word	0x00004f70


	//   ....[7]....
        /*0098*/ 	.word	0x00004f90


	//   ....[8]....
        /*009c*/ 	.word	0x00004fb0


	//   ....[9]....
        /*00a0*/ 	.word	0x00004fd0


	//   ....[10]....
        /*00a4*/ 	.word	0x00006ce0


	//   ....[11]....
        /*00a8*/ 	.word	0x00006d80


	//   ....[12]....
        /*00ac*/ 	.word	0x00006df0


	//   ....[13]....
        /*00b0*/ 	.word	0x00006e60


	//   ....[14]....
        /*00b4*/ 	.word	0x00006ee0


	//   ....[15]....
        /*00b8*/ 	.word	0x00007820


	//   ....[16]....
        /*00bc*/ 	.word	0x00007890


	//   ....[17]....
        /*00c0*/ 	.word	0x00007900


	//   ....[18]....
        /*00c4*/ 	.word	0x00007970


	//   ....[19]....
        /*00c8*/ 	.word	0x000079e0


	//----- nvinfo : EIATTR_VRC_CTA_INIT_COUNT
	.align		4
.L_3436:
        /*00cc*/ 	.byte	0x02, 0x4a
	.zero		1
	.zero		1


	//----- nvinfo : EIATTR_EXIT_INSTR_OFFSETS
	.align		4
        /*00d0*/ 	.byte	0x04, 0x1c
        /*00d2*/ 	.short	(.L_3438 - .L_3437)


	//   ....[0]....
.L_3437:
        /*00d4*/ 	.word	0x00000f50


	//   ....[1]....
        /*00d8*/ 	.word	0x00006c70


	//----- nvinfo : EIATTR_MAX_THREADS
	.align		4
.L_3438:
        /*00dc*/ 	.byte	0x04, 0x05
        /*00de*/ 	.short	(.L_3440 - .L_3439)
.L_3439:
        /*00e0*/ 	.word	0x00000080
        /*00e4*/ 	.word	0x00000001
        /*00e8*/ 	.word	0x00000001


	//----- nvinfo : EIATTR_CRS_STACK_SIZE
	.align		4
.L_3440:
        /*00ec*/ 	.byte	0x04, 0x1e
        /*00ee*/ 	.short	(.L_3442 - .L_3441)
.L_3441:
        /*00f0*/ 	.word	0x00000000


	//----- nvinfo : EIATTR_CBANK_PARAM_SIZE
	.align		4
.L_3442:
        /*00f4*/ 	.byte	0x03, 0x19
        /*00f6*/ 	.short	0x00e8


	//----- nvinfo : EIATTR_PARAM_CBANK
	.align		4
        /*00f8*/ 	.byte	0x04, 0x0a
        /*00fa*/ 	.short	(.L_3444 - .L_3443)
	.align		4
.L_3443:
        /*00fc*/ 	.word	index@(.nv.constant0._ZN10layer_norm13ln_fwd_kernelINS_13Kernel_traitsI6__halfffffjLj2048ELj1ELj4ELj1ELj16ENS_18Kernel_traits_baseILj2048ES2_ffffjLj128EEEEELb0ELb0ELb0ELb0EEEvNS_9FwdParamsE)
        /*0100*/ 	.short	0x0380
        /*0102*/ 	.short	0x00e8


	//----- nvinfo : EIATTR_SW_WAR
	.align		4
.L_3444:
        /*0104*/ 	.byte	0x04, 0x36
        /*0106*/ 	.short	(.L_3446 - .L_3445)
.L_3445:
        /*0108*/ 	.word	0x00000008
.L_3446:


//--------------------- .nv.info._ZN10layer_norm13ln_fwd_kernelINS_13Kernel_traitsI6__halfffffjLj2048ELj1ELj4ELj1ELj16ENS_18Kernel_traits_baseILj2048ES2_ffffjLj128EEEEELb0ELb0ELb0ELb1EEEvNS_9FwdParamsE --------------------------
	.section	.nv.info._ZN10layer_norm13ln_fwd_kernelINS_13Kernel_traitsI6__halfffffjLj2048ELj1ELj4ELj1ELj16ENS_18Kernel_traits_baseILj2048ES2_ffffjLj128EEEEELb0ELb0ELb0ELb1EEEvNS_9FwdParamsE,"",@"SHT_CUDA_INFO"
	.sectionflags	@""
	.align	4


	//----- nvinfo : EIATTR_CUDA_API_VERSION
	.align		4
        /*0000*/ 	.byte	0x04, 0x37
        /*0002*/ 	.short	(.L_3448 - .L_3447)
.L_3447:
        /*0004*/ 	.word	0x00000082


	//----- nvinfo : EIATTR_KPARAM_INFO
	.align		4
.L_3448:
        /*0008*/ 	.byte	0x04, 0x17
        /*000a*/ 	.short	(.L_3450 - .L_3449)
.L_3449:
        /*000c*/ 	.word	0x00000000
        /*0010*/ 	.short	0x0000
        /*0012*/ 	.short	0x0000
        /*0014*/ 	.byte	0x00, 0xf0, 0xa1, 0x03


	//----- nvinfo : EIATTR_SPARSE_MMA_MASK
	.align		4
.L_3450:
        /*0018*/ 	.byte	0x03, 0x50
        /*001a*/ 	.short	0x0000


	//----- nvinfo : EIATTR_MAXREG_COUNT
	.align		4
        /*001c*/ 	.byte	0x03, 0x1b
        /*001e*/ 	.short	0x00ff


	//----- nvinfo : EIATTR_MERCURY_ISA_VERSION
	.align		4
        /*0020*/ 	.byte	0x03, 0x5f
        /*0022*/ 	.short	0x0101


	//----- nvinfo : EIATTR_COOP_GROUP_MASK_REGIDS
	.align		4
        /*0024*/ 	.byte	0x04, 0x29
        /*0026*/ 	.short	(.L_3452 - .L_3451)


	//   ....[0]....
.L_3451:
        /*0028*/ 	.word	0xffffffff


	//   ....[1]....
        /*002c*/ 	.word	0xffffffff


	//   ....[2]....
        /*0030*/ 	.word	0xffffffff


	//   ....[3]....
        /*0034*/ 	.word	0xffffffff


	//   ....[4]....
        /*0038*/ 	.word	0xffffffff


	//   ....[5]....
        /*003c*/ 	.word	0xffffffff


	//   ....[6]....
        /*0040*/ 	.word	0xffffffff


	//   ....[7]....
        /*0044*/ 	.word	0xffffffff


	//   ....[8]....
        /*0048*/ 	.word	0xffffffff


	//   ....[9]....
        /*004c*/ 	.word	0xffffffff


	//   ....[10]....
        /*0050*/ 	.word	0x05000012


	//   ....[11]....
        /*0054*/ 	.word	0x05000012


	//   ....[12]....
        /*0058*/ 	.word	0x05000012


	//   ....[13]....
        /*005c*/ 	.word	0x05000012


	//   ....[14]....
        /*0060*/ 	.word	0x05000012


	//   ....[15]....
        /*0064*/ 	.word	0x05000012


	//   ....[16]....
        /*0068*/ 	.word	0x05000012


	//   ....[17]....
        /*006c*/ 	.word	0x05000012


	//   ....[18]....
        /*0070*/ 	.word	0x05000012


	//   ....[19]....
        /*0074*/ 	.word	0x05000012


	//----- nvinfo : EIATTR_COOP_GROUP_INSTR_OFFSETS
	.align		4
.L_3452:
        /*0078*/ 	.byte	0x04, 0x28
        /*007a*/ 	.short	(.L_3454 - .L_3453)


	//   ....[0]....
.L_3453:
        /*007c*/ 	.word	0x00003040


	//   ....[1]....
        /*0080*/ 	.word	0x00003060


	//   ....[2]....
        /*0084*/ 	.word	0x00003080


	//   ....[3]....
        /*0088*/ 	.word	0x000030b0


	//   ....[4]....
        /*008c*/ 	.word	0x000030d0


	//   ....[5]....
        /*0090*/ 	.word	0x00003900


	//   ....[6]....
        /*0094*/ 	.word	0x00003920


	//   ....[7]....
        /*0098*/ 	.word	0x00003940


	//   ....[8]....
        /*009c*/ 	.word	0x00003960


	//   ....[9]....
        /*00a0*/ 	.word	0x00003980


	//   ....[10]....
        /*00a4*/ 	.word	0x00005120


	//   ....[11]....
        /*00a8*/ 	.word	0x000051c0


	//   ....[12]....
        /*00ac*/ 	.word	0x00005230


	//   ....[13]....
        /*00b0*/ 	.word	0x000052b0


	//   ....[14]....
        /*00b4*/ 	.word	0x00005320


	//   ....[15]....
        /*00b8*/ 	.word	0x00005b90


	//   ....[16]....
        /*00bc*/ 	.word	0x00005c00


	//   ....[17]....
        /*00c0*/ 	.word	0x00005c70


	//   ....[18]....
        /*00c4*/ 	.word	0x00005ce0


	//   ....[19]....
        /*00c8*/ 	.word	0x00005d50


	//----- nvinfo : EIATTR_VRC_CTA_INIT_COUNT
	.align		4
.L_3454:
        /*00cc*/ 	.byte	0x02, 0x4a
	.zero		1
	.zero		1


	//----- nvinfo : EIATTR_EXIT_INSTR_OFFSETS
	.align		4
        /*00d0*/ 	.byte	0x04, 0x1c
        /*00d2*/ 	.short	(.L_3456 - .L_3455)


	//   ....[0]....
.L_3455:
        /*00d4*/ 	.word	0x00000590


	//   ....[1]....
        /*00d8*/ 	.word	0x000050b0


	//----- nvinfo : EIATTR_MAX_THREADS
	.align		4
.L_3456:
        /*00dc*/ 	.byte	0x04, 0x05
        /*00de*/ 	.short	(.L_3458 - .L_3457)
.L_3457:
        /*00e0*/ 	.word	0x00000080
        /*00e4*/ 	.word	0x00000001
        /*00e8*/ 	.word	0x00000001


	//----- nvinfo : EIATTR_CRS_STACK_SIZE
	.align		4
.L_3458:
        /*00ec*/ 	.byte	0x04, 0x1e
        /*00ee*/ 	.short	(.L_3460 - .L_3459)
.L_3459:
        /*00f0*/ 	.word	0x00000000


	//----- nvinfo : EIATTR_CBANK_PARAM_SIZE
	.align		4
.L_3460:
        /*00f4*/ 	.byte	0x03, 0x19
        /*00f6*/ 	.short	0x00e8


	//----- nvinfo : EIATTR_PARAM_CBANK
	.align		4
        /*00f8*/ 	.byte	0x04, 0x0a
        /*00fa*/ 	.short	(.L_3462 - .L_3461)
	.align		4
.L_3461:
        /*00fc*/ 	.word	index@(.nv.constant0._ZN10layer_norm13ln_fwd_kernelINS_13Kernel_traitsI6__halfffffjLj2048ELj1ELj4ELj1ELj16ENS_18Kernel_traits_baseILj2048ES2_ffffjLj128EEEEELb0ELb0ELb0ELb1EEEvNS_9FwdParamsE)
        /*0100*/ 	.short	0x0380
        /*0102*/ 	.short	0x00e8


	//----- nvinfo : EIATTR_SW_WAR
	.align		4
.L_3462:
        /*0104*/ 	.byte	0x04, 0x36
        /*0106*/ 	.short	(.L_3464 - .L_3463)
.L_3463:
        /*0108*/ 	.word	0x00000008
.L_3464:


//--------------------- .nv.info._ZN10layer_norm13ln_fwd_kernelINS_13Kernel_traitsI6__halfffffjLj2048ELj1ELj4ELj1ELj16ENS_18Kernel_traits_baseILj2048ES2_ffffjLj128EEEEELb0ELb0ELb1ELb0EEEvNS_9FwdParamsE --------------------------
	.section	.nv.info._ZN10layer_norm13ln_fwd_kernelINS_13Kernel_traitsI6__halfffffjLj2048ELj1ELj4ELj1ELj16ENS_18Kernel_traits_baseILj2048ES2_ffffjLj128EEEEELb0ELb0ELb1ELb0EEEvNS_9FwdParamsE,"",@"SHT_CUDA_INFO"
	.sectionflags	@""
	.align	4


	//----- nvinfo : EIATTR_CUDA_API_VERSION
	.align		4
        /*0000*/ 	.byte	0x04, 0x37
        /*0002*/ 	.short	(.L_3466 - .L_3465)
.L_3465:
        /*0004*/ 	.word	0x00000082


	//----- nvinfo : EIATTR_KPARAM_INFO
	.align		4
.L_3466:
        /*0008*/ 	.byte	0x04, 0x17
        /*000a*/ 	.short	(.L_3468 - .L_3467)
.L_3467:
        /*000c*/ 	.word	0x00000000
        /*0010*/ 	.short	0x0000
        /*0012*/ 	.short	0x0000
        /*0014*/ 	.byte	0x00, 0xf0, 0xa1, 0x03


	//----- nvinfo : EIATTR_SPARSE_MMA_MASK
	.align		4
.L_3468:
        /*0018*/ 	.byte	0x03, 0x50
        /*001a*/ 	.short	0x0000


	//----- nvinfo : EIATTR_MAXREG_COUNT
	.align		4
        /*001c*/ 	.byte	0x03, 0x1b
        /*001e*/ 	.short	0x00ff


	//----- nvinfo : EIATTR_MERCURY_ISA_VERSION
	.align		4
        /*0020*/ 	.byte	0x03, 0x5f
        /*0022*/ 	.short	0x0101


	//----- nvinfo : EIATTR_COOP_GROUP_MASK_REGIDS
	.align		4
        /*0024*/ 	.byte	0x04, 0x29
        /*0026*/ 	.short	(.L_3470 - .L_3469)


	//   ....[0]....
.L_3469:
        /*0028*/ 	.word	0xffffffff


	//   ....[1]....
        /*002c*/ 	.word	0xffffffff


	//   ....[2]....
        /*0030*/ 	.word	0xffffffff


	//   ....[3]....
        /*0034*/ 	.word	0xffffffff


	//   ....[4]....
        /*0038*/ 	.word	0xffffffff


	//   ....[5]....
        /*003c*/ 	.word	0xffffffff


	//   ....[6]....
        /*0040*/ 	.word	0xffffffff


	//   ....[7]....
        /*0044*/ 	.word	0xffffffff


	//   ....[8]....
        /*0048*/ 	.word	0xffffffff


	//   ....[9]....
        /*004c*/ 	.word	0xffffffff


	//   ....[10]....
        /*0050*/ 	.word	0x050000a1


	//   ....[11]....
        /*0054*/ 	.word	0x050000a1


	//   ....[12]....
        /*0058*/ 	.word	0x050000a1


	//   ....[13]....
        /*005c*/ 	.word	0x050000a1


	//   ....[14]....
        /*0060*/ 	.word	0x050000a1


	//   ....[15]....
        /*0064*/ 	.word	0x050000a1


	//   ....[16]....
        /*0068*/ 	.word	0x050000a1


	//   ....[17]....
        /*006c*/ 	.word	0x050000a1


	//   ....[18]....
        /*0070*/ 	.word	0x050000a1


	//   ....[19]....
        /*0074*/ 	.word	0x050000a1


	//----- nvinfo : EIATTR_COOP_GROUP_INSTR_OFFSETS
	.align		4
.L_3470:
        /*0078*/ 	.byte	0x04, 0x28
        /*007a*/ 	.short	(.L_3472 - .L_3471)


	//   ....[0]....
.L_3471:
        /*007c*/ 	.word	0x000041b0


	//   ....[1]....
        /*0080*/ 	.word	0x000041f0


	//   ....[2]....
        /*0084*/ 	.word	0x00004210


	//   ....[3]....
        /*0088*/ 	.word	0x00004230


	//   ....[4]....
        /*008c*/ 	.word	0x00004250


	//   ....[5]....
        /*0090*/ 	.word	0x00004b20


	//   ....[6]....
        /*0094*/ 	.word	0x00004b40


	//   ....[7]....
        /*0098*/ 	.word	0x00004b60


	//   ....[8]....
        /*009c*/ 	.word	0x00004b80


	//   ....[9]....
        /*00a0*/ 	.word	0x00004ba0


	//   ....[10]....
        /*00a4*/ 	.word	0x00006930


	//   ....[11]....
        /*00a8*/ 	.word	0x000069c0


	//   ....[12]....
        /*00ac*/ 	.word	0x00006a30


	//   ....[13]....
        /*00b0*/ 	.word	0x00006ab0


	//   ....[14]....
        /*00b4*/ 	.word	0x00006b30


	//   ....[15]....
        /*00b8*/ 	.word	0x00007460


	//   ....[16]....
        /*00bc*/ 	.word	0x000074d0


	//   ....[17]....
        /*00c0*/ 	.word	0x00007550


	//   ....[18]....
        /*00c4*/ 	.word	0x000075c0


	//   ....[19]....
        /*00c8*/ 	.word	0x00007620


	//----- nvinfo : EIATTR_VRC_CTA_INIT_COUNT
	.align		4
.L_3472:
        /*00cc*/ 	.byte	0x02, 0x4a
	.zero		1
	.zero		1


	//----- nvinfo : EIATTR_EXIT_INSTR_OFFSETS
	.align		4
        /*00d0*/ 	.byte	0x04, 0x1c
        /*00d2*/ 	.short	(.L_3474 - .L_3473)


	//   ....[0]....
.L_3473:
        /*00d4*/ 	.word	0x00000f60


	//   ....[1]....
        /*00d8*/ 	.word	0x000068c0


	//----- nvinfo : EIATTR_MAX_THREADS
	.align		4
.L_3474:
        /*00dc*/ 	.byte	0x04, 0x05
        /*00de*/ 	.short	(.L_3476 - .L_3475)
.L_3475:
        /*00e0*/ 	.word	0x00000080
        /*00e4*/ 	.word	0x00000001
        /*00e8*/ 	.word	0x00000001


	//----- nvinfo : EIATTR_CRS_STACK_SIZE
	.align		4
.L_3476:
        /*00ec*/ 	.byte	0x04, 0x1e
        /*00ee*/ 	.short	(.L_3478 - .L_3477)
.L_3477:
        /*00f0*/ 	.word	0x00000000


	//----- nvinfo : EIATTR_CBANK_PARAM_SIZE
	.align		4
.L_3478:
        /*00f4*/ 	.byte	0x03, 0x19
        /*00f6*/ 	.short	0x00e8


	//----- nvinfo : EIATTR_PARAM_CBANK
	.align		4
        /*00f8*/ 	.byte	0x04, 0x0a
        /*00fa*/ 	.short	(.L_3480 - .L_3479)
	.align		4
.L_3479:
        /*00fc*/ 	.word	index@(.nv.constant0._ZN10layer_norm13ln_fwd_kernelINS_13Kernel_traitsI6__halfffffjLj2048ELj1ELj4ELj1ELj16ENS_18Kernel_traits_baseILj2048ES2_ffffjLj128EEEEELb0ELb0ELb1ELb0EEEvNS_9FwdParamsE)
        /*0100*/ 	.short	0x0380
        /*0102*/ 	.short	0x00e8


	//----- nvinfo : EIATTR_SW_WAR
	.align		4
.L_3480:
        /*0104*/ 	.byte	0x04, 0x36
        /*0106*/ 	.short	(.L_3482 - .L_3481)
.L_3481:
        /*0108*/ 	.word	0x00000008
.L_3482:


//--------------------- .nv.info._ZN10layer_norm13ln_fwd_kernelINS_13Kernel_traitsI6__halfffffjLj2048ELj1ELj4ELj1ELj16ENS_18Kernel_traits_baseILj2048ES2_ffffjLj128EEEEELb0ELb0ELb1ELb1EEEvNS_9FwdParamsE --------------------------
	.section	.nv.info._ZN10layer_norm13ln_fwd_kernelINS_13Kernel_traitsI6__halfffffjLj2048ELj1ELj4ELj1ELj16ENS_18Kernel_traits_baseILj2048ES2_ffffjLj128EEEEELb0ELb0ELb1ELb1EEEvNS_9FwdParamsE,"",@"SHT_CUDA_INFO"
	.sectionflags	@""
	.align	4


	//----- nvinfo : EIATTR_CUDA_API_VERSION
	.align		4
        /*0000*/ 	.byte	0x04, 0x37
        /*0002*/ 	.short	(.L_3484 - .L_3483)
.L_3483:
        /*0004*/ 	.word	0x00000082


	//----- nvinfo : EIATTR_KPARAM_INFO
	.align		4
.L_3484:
        /*0008*/ 	.byte	0x04, 0x17
        /*000a*/ 	.short	(.L_3486 - .L_3485)
.L_3485:
        /*000c*/ 	.word	0x00000000
        /*0010*/ 	.short	0x0000
        /*0012*/ 	.short	0x0000
        /*0014*/ 	.byte	0x00, 0xf0, 0xa1, 0x03


	//----- nvinfo : EIATTR_SPARSE_MMA_MASK
	.align		4
.L_3486:
        /*0018*/ 	.byte	0x03, 0x50
        /*001a*/ 	.short	0x0000


	//----- nvinfo : EIATTR_MAXREG_COUNT
	.align		4
        /*001c*/ 	.byte	0x03, 0x1b
        /*001e*/ 	.short	0x00ff


	//----- nvinfo : EIATTR_MERCURY_ISA_VERSION
	.align		4
        /*0020*/ 	.byte	0x03, 0x5f
        /*0022*/ 	.short	0x0101


	//----- nvinfo : EIATTR_COOP_GROUP_MASK_REGIDS
	.align		4
        /*0024*/ 	.byte	0x04, 0x29
        /*0026*/ 	.short	(.L_3488 - .L_3487)


	//   ....[0]....
.L_3487:
        /*0028*/ 	.word	0xffffffff


	//   ....[1]....
        /*002c*/ 	.word	0xffffffff


	//   ....[2]....
        /*0030*/ 	.word	0xffffffff


	//   ....[3]....
        /*0034*/ 	.word	0xffffffff


	//   ....[4]....
        /*0038*/ 	.word	0xffffffff


	//   ....[5]....
        /*003c*/ 	.word	0xffffffff


	//   ....[6]....
        /*0040*/ 	.word	0xffffffff


	//   ....[7]....
        /*0044*/ 	.word	0xffffffff


	//   ....[8]....
        /*0048*/ 	.word	0xffffffff


	//   ....[9]....
        /*004c*/ 	.word	0xffffffff


	//   ....[10]....
        /*0050*/ 	.word	0x0500009d


	//   ....[11]....
        /*0054*/ 	.word	0x0500009d


	//   ....[12]....
        /*0058*/ 	.word	0x0500009d


	//   ....[13]....
        /*005c*/ 	.word	0x0500009d


	//   ....[14]....
        /*0060*/ 	.word	0x0500009d


	//   ....[15]....
        /*0064*/ 	.word	0x0500009d


	//   ....[16]....
        /*0068*/ 	.word	0x0500009d


	//   ....[17]....
        /*006c*/ 	.word	0x0500009d


	//   ....[18]....
        /*0070*/ 	.word	0x0500009d


	//   ....[19]....
        /*0074*/ 	.word	0x0500009d


	//----- nvinfo : EIATTR_COOP_GROUP_INSTR_OFFSETS
	.align		4
.L_3488:
        /*0078*/ 	.byte	0x04, 0x28
        /*007a*/ 	.short	(.L_3490 - .L_3489)


	//   ....[0]....
.L_3489:
        /*007c*/ 	.word	0x00003240


	//   ....[1]....
        /*0080*/ 	.word	0x00003270


	//   ....[2]....
        /*0084*/ 	.word	0x00003290


	//   ....[3]....
        /*0088*/ 	.word	0x000032b0


	//   ....[4]....
        /*008c*/ 	.word	0x000032d0


	//   ....[5]....
        /*0090*/ 	.word	0x00003b00


	//   ....[6]....
        /*0094*/ 	.word	0x00003b20


	//   ....[7]....
        /*0098*/ 	.word	0x00003b40


	//   ....[8]....
        /*009c*/ 	.word	0x00003b60


	//   ....[9]....
        /*00a0*/ 	.word	0x00003b80


	//   ....[10]....
        /*00a4*/ 	.word	0x000054c0


	//   ....[11]....
        /*00a8*/ 	.word	0x00005560


	//   ....[12]....
        /*00ac*/ 	.word	0x000055d0


	//   ....[13]....
        /*00b0*/ 	.word	0x00005640


	//   ....[14]....
        /*00b4*/ 	.word	0x000056b0


	//   ....[15]....
        /*00b8*/ 	.word	0x00005f30


	//   ....[16]....
        /*00bc*/ 	.word	0x00005fa0


	//   ....[17]....
        /*00c0*/ 	.word	0x00006010


	//   ....[18]....
        /*00c4*/ 	.word	0x00006080


	//   ....[19]....
        /*00c8*/ 	.word	0x000060f0


	//----- nvinfo : EIATTR_VRC_CTA_INIT_COUNT
	.align		4
.L_3490:
        /*00cc*/ 	.byte	0x02, 0x4a
	.zero		1
	.zero		1


	//----- nvinfo : EIATTR_EXIT_INSTR_OFFSETS
	.align		4
        /*00d0*/ 	.byte	0x04, 0x1c
        /*00d2*/ 	.short	(.L_3492 - .L_3491)


	//   ....[0]....
.L_3491:
        /*00d4*/ 	.word	0x00000550


	//   ....[1]....
        /*00d8*/ 	.word	0x00005450


	//----- nvinfo : EIATTR_MAX_THREADS
	.align		4
.L_3492:
        /*00dc*/ 	.byte	0x04, 0x05
        /*00de*/ 	.short	(.L_3494 - .L_3493)
.L_3493:
        /*00e0*/ 	.word	0x00000080
        /*00e4*/ 	.word	0x00000001
        /*00e8*/ 	.word	0x00000001


	//----- nvinfo : EIATTR_CRS_STACK_SIZE
	.align		4
.L_3494:
        /*00ec*/ 	.byte	0x04, 0x1e
        /*00ee*/ 	.short	(.L_3496 - .L_3495)
.L_3495:
        /*00f0*/ 	.word	0x00000000


	//----- nvinfo : EIATTR_CBANK_PARAM_SIZE
	.align		4
.L_3496:
        /*00f4*/ 	.byte	0x03, 0x19
        /*00f6*/ 	.short	0x00e8


	//----- nvinfo : EIATTR_PARAM_CBANK
	.align		4
        /*00f8*/ 	.byte	0x04, 0x0a
        /*00fa*/ 	.short	(.L_3498 - .L_3497)
	.align		4
.L_3497:
        /*00fc*/ 	.word	index@(.nv.constant0._ZN10layer_norm13ln_fwd_kernelINS_13Kernel_traitsI6__halfffffjLj2048ELj1ELj4ELj1ELj16ENS_18Kernel_traits_baseILj2048ES2_ffffjLj128EEEEELb0ELb0ELb1ELb1EEEvNS_9FwdParamsE)
        /*0100*/ 	.short	0x0380
        /*0102*/ 	.short	0x00e8


	//----- nvinfo : EIATTR_SW_WAR
	.align		4
.L_3498:
        /*0104*/ 	.byte	0x04, 0x36
        /*0106*/ 	.short	(.L_3500 - .L_3499)
.L_3499:
        /*0108*/ 	.word	0x00000008
.L_3500:


//--------------------- .nv.info._ZN10layer_norm13ln_fwd_kernelINS_13Kernel_traitsI6__halfffffjLj2048ELj1ELj4ELj1ELj16ENS_18Kernel_traits_baseILj2048ES2_ffffjLj128EEEEELb0ELb1ELb0ELb0EEEvNS_9FwdParamsE --------------------------
	.section	.nv.info._ZN10layer_norm13ln_fwd_kernelINS_13Kernel_traitsI6__halfffffjLj2048ELj1ELj4ELj1ELj16ENS_18Kernel_traits_baseILj2048ES2_ffffjLj128EEEEELb0ELb1ELb0ELb0EEEvNS_9FwdParamsE,"",@"SHT_CUDA_INFO"
	.sectionflags	@""
	.align	4


	//----- nvinfo : EIATTR_CUDA_API_VERSION
	.align		4
        /*0000*/ 	.byte	0x04, 0x37
        /*0002*/ 	.short	(.L_3502 - .L_3501)
.L_3501:
        /*0004*/ 	.word	0x00000082


	//----- nvinfo : EIATTR_KPARAM_INFO
	.align		4
.L_3502:
        /*0008*/ 	.byte	0x04, 0x17
        /*000a*/ 	.short	(.L_3504 - .L_3503)
.L_3503:
        /*000c*/ 	.word	0x00000000
        /*0010*/ 	.short	0x0000
        /*0012*/ 	.short	0x0000
        /*0014*/ 	.byte	0x00, 0xf0, 0xa1, 0x03


	//----- nvinfo : EIATTR_SPARSE_MMA_MASK
	.align		4
.L_3504:
        /*0018*/ 	.byte	0x03, 0x50
        /*001a*/ 	.short	0x0000


	//----- nvinfo : EIATTR_MAXREG_COUNT
	.align		4
        /*001c*/ 	.byte	0x03, 0x1b
        /*001e*/ 	.short	0x00ff


	//----- nvinfo : EIATTR_MERCURY_ISA_VERSION
	.align		4
        /*0020*/ 	.byte	0x03, 0x5f
        /*0022*/ 	.short	0x0101


	//----- nvinfo : EIATTR_COOP_GROUP_MASK_REGIDS
	.align		4
        /*0024*/ 	.byte	0x04, 0x29
        /*0026*/ 	.short	(.L_3506 - .L_3505)


	//   ....[0]....
.L_3505:
        /*0028*/ 	.word	0xffffffff


	//   ....[1]....
        /*002c*/ 	.word	0xffffffff


	//   ....[2]....
        /*0030*/ 	.word	0xffffffff


	//   ....[3]....
        /*0034*/ 	.word	0xffffffff


	//   ....[4]....
        /*0038*/ 	.word	0xffffffff


	//   ....[5]....
        /*003c*/ 	.word	0xffffffff


	//   ....[6]....
        /*0040*/ 	.word	0xffffffff


	//   ....[7]....
        /*0044*/ 	.word	0xffffffff


	//   ....[8]....
        /*0048*/ 	.word	0xffffffff


	//   ....[9]....
        /*004c*/ 	.word	0xffffffff


	//   ....[10]....
        /*0050*/ 	.word	0x0500009d


	//   ....[11]....
        /*0054*/ 	.word	0x0500009d


	//   ....[12]....
        /*0058*/ 	.word	0x0500009d


	//   ....[13]....
        /*005c*/ 	.word	0x0500009d


	//   ....[14]....
        /*0060*/ 	.word	0x0500009d


	//   ....[15]....
        /*0064*/ 	.word	0x0500009d


	//   ....[16]....
        /*0068*/ 	.word	0x0500009d


	//   ....[17]....
        /*006c*/ 	.word	0x0500009d


	//   ....[18]....
        /*0070*/ 	.word	0x0500009d


	//   ....[19]....
        /*0074*/ 	.word	0x0500009d


	//----- nvinfo : EIATTR_COOP_GROUP_INSTR_OFFSETS
	.align		4
.L_3506:
        /*0078*/ 	.byte	0x04, 0x28
        /*007a*/ 	.short	(.L_3508 - .L_3507)


	//   ....[0]....
.L_3507:
        /*007c*/ 	.word	0x00005850


	//   ....[1]....
        /*0080*/ 	.word	0x00005890


	//   ....[2]....
        /*0084*/ 	.word	0x000058b0


	//   ....[3]....
        /*0088*/ 	.word	0x000058d0


	//   ....[4]....
        /*008c*/ 	.word	0x000058f0


	//   ....[5]....
        /*0090*/ 	.word	0x000061c0


	//   ....[6]....
        /*0094*/ 	.word	0x000061e0


	//   ....[7]....
        /*0098*/ 	.word	0x00006200


	//   ....[8]....
        /*009c*/ 	.word	0x00006220


	//   ....[9]....
        /*00a0*/ 	.word	0x00006240


	//   ....[10]....
        /*00a4*/ 	.word	0x00007f50


	//   ....[11]....
        /*00a8*/ 	.word	0x00007fe0


	//   ....[12]....
        /*00ac*/ 	.word	0x00008040


	//   ....[13]....
        /*00b0*/ 	.word	0x000080a0


	//   ....[14]....
        /*00b4*/ 	.word	0x00008100


	//   ....[15]....
        /*00b8*/ 	.word	0x00008a40


	//   ....[16]....
        /*00bc*/ 	.word	0x00008aa0


	//   ....[17]....
        /*00c0*/ 	.word	0x00008b00


	//   ....[18]....
        /*00c4*/ 	.word	0x00008b60


	//   ....[19]....
        /*00c8*/ 	.word	0x00008bc0


	//----- nvinfo : EIATTR_VRC_CTA_INIT_COUNT
	.align		4
.L_3508:
        /*00cc*/ 	.byte	0x02, 0x4a
	.zero		1
	.zero		1


	//----- nvinfo : EIATTR_EXIT_INSTR_OFFSETS
	.align		4
        /*00d0*/ 	.byte	0x04, 0x1c
        /*00d2*/ 	.short	(.L_3510 - .L_3509)


	//   ....[0]....
.L_3509:
        /*00d4*/ 	.word	0x00001560


	//   ....[1]....
        /*00d8*/ 	.word	0x00007ee0


	//----- nvinfo : EIATTR_MAX_THREADS
	.align		4
.L_3510:
        /*00dc*/ 	.byte	0x04, 0x05
        /*00de*/ 	.short	(.L_3512 - .L_3511)
.L_3511:
        /*00e0*/ 	.word	0x00000080
        /*00e4*/ 	.word	0x00000001
        /*00e8*/ 	.word	0x00000001


	//----- nvinfo : EIATTR_CRS_STACK_SIZE
	.align		4
.L_3512:
        /*00ec*/ 	.byte	0x04, 0x1e
        /*00ee*/ 	.short	(.L_3514 - .L_3513)
.L_3513:
        /*00f0*/ 	.word	0x00000000


	//----- nvinfo : EIATTR_CBANK_PARAM_SIZE
	.align		4
.L_3514:
        /*00f4*/ 	.byte	0x03, 0x19
        /*00f6*/ 	.short	0x00e8


	//----- nvinfo : EIATTR_PARAM_CBANK
	.align		4
        /*00f8*/ 	.byte	0x04, 0x0a
        /*00fa*/ 	.short	(.L_3516 - .L_3515)
	.align		4
.L_3515:
        /*00fc*/ 	.word	index@(.nv.constant0._ZN10layer_norm13ln_fwd_kernelINS_13Kernel_traitsI6__halfffffjLj2048ELj1ELj4ELj1ELj16ENS_18Kernel_traits_baseILj2048ES2_ffffjLj128EEEEELb0ELb1ELb0ELb0EEEvNS_9FwdParamsE)
        /*0100*/ 	.short	0x0380
        /*0102*/ 	.short	0x00e8


	//----- nvinfo : EIATTR_SW_WAR
	.align		4
.L_3516:
        /*0104*/ 	.byte	0x04, 0x36
        /*0106*/ 	.short	(.L_3518 - .L_3517)
.L_3517:
        /*0108*/ 	.word	0x00000008
.L_3518:


//--------------------- .nv.info._ZN10layer_norm13ln_fwd_kernelINS_13Kernel_traitsI6__halfffffjLj2048ELj1ELj4ELj1ELj16ENS_18Kernel_traits_baseILj2048ES2_ffffjLj128EEEEELb0ELb1ELb0ELb1EEEvNS_9FwdParamsE --------------------------
	.section	.nv.info._ZN10layer_norm13ln_fwd_kernelINS_13Kernel_traitsI6__halfffffjLj2048ELj1ELj4ELj1ELj16ENS_18Kernel_traits_baseILj2048ES2_ffffjLj128EEEEELb0ELb1ELb0ELb1EEEvNS_9FwdParamsE,"",@"SHT_CUDA_INFO"
	.sectionflags	@""
	.align	4


	//----- nvinfo : EIATTR_CUDA_API_VERSION
	.align		4
        /*0000*/ 	.byte	0x04, 0x37
        /*0002*/ 	.short	(.L_3520 - .L_3519)
.L_3519:
        /*0004*/ 	.word	0x00000082


	//----- nvinfo : EIATTR_KPARAM_INFO
	.align		4
.L_3520:
        /*0008*/ 	.byte	0x04, 0x17
        /*000a*/ 	.short	(.L_3522 - .L_3521)
.L_3521:
        /*000c*/ 	.word	0x00000000
        /*0010*/ 	.short	0x0000
        /*0012*/ 	.short	0x0000
        /*0014*/ 	.byte	0x00, 0xf0, 0xa1, 0x03


	//----- nvinfo : EIATTR_SPARSE_MMA_MASK
	.align		4
.L_3522:
        /*0018*/ 	.byte	0x03, 0x50
        /*001a*/ 	.short	0x0000


	//----- nvinfo : EIATTR_MAXREG_COUNT
	.align		4
        /*001c*/ 	.byte	0x03, 0x1b
        /*001e*/ 	.short	0x00ff


	//----- nvinfo : EIATTR_MERCURY_ISA_VERSION
	.align		4
        /*0020*/ 	.byte	0x03, 0x5f
        /*0022*/ 	.short	0x0101


	//----- nvinfo : EIATTR_COOP_GROUP_MASK_REGIDS
	.align		4
        /*0024*/ 	.byte	0x04, 0x29
        /*0026*/ 	.short	(.L_3524 - .L_3523)


	//   ....[0]....
.L_3523:
        /*0028*/ 	.word	0xffffffff


	//   ....[1]....
        /*002c*/ 	.word	0xffffffff


	//   ....[2]....
        /*0030*/ 	.word	0xffffffff


	//   ....[3]....
        /*0034*/ 	.word	0xffffffff


	//   ....[4]....
        /*0038*/ 	.word	0xffffffff


	//   ....[5]....
        /*003c*/ 	.word	0xffffffff


	//   ....[6]....
        /*0040*/ 	.word	0xffffffff


	//   ....[7]....
        /*0044*/ 	.word	0xffffffff


	//   ....[8]....
        /*0048*/ 	.word	0xffffffff


	//   ....[9]....
        /*004c*/ 	.word	0xffffffff


	//   ....[10]....
        /*0050*/ 	.word	0xffffffff


	//   ....[11]....
        /*0054*/ 	.word	0xffffffff


	//   ....[12]....
        /*0058*/ 	.word	0xffffffff


	//   ....[13]....
        /*005c*/ 	.word	0xffffffff


	//   ....[14]....
        /*0060*/ 	.word	0xffffffff


	//   ....[15]....
        /*0064*/ 	.word	0xffffffff


	//   ....[16]....
        /*0068*/ 	.word	0xffffffff


	//   ....[17]....
        /*006c*/ 	.word	0xffffffff


	//   ....[18]....
        /*0070*/ 	.word	0xffffffff


	//   ....[19]....
        /*0074*/ 	.word	0xffffffff


	//   ....[20]....
        /*0078*/ 	.word	0x05000077


	//   ....[21]....
        /*007c*/ 	.word	0x05000077


	//   ....[22]....
        /*0080*/ 	.word	0x05000077


	//   ....[23]....
        /*0084*/ 	.word	0x05000077


	//   ....[24]....
        /*0088*/ 	.word	0x05000077


	//   ....[25]....
        /*008c*/ 	.word	0x05000077


	//   ....[26]....
        /*0090*/ 	.word	0x05000077


	//   ....[27]....
        /*0094*/ 	.word	0x05000077


	//   ....[28]....
        /*0098*/ 	.word	0x05000077


	//   ....[29]....
        /*009c*/ 	.word	0x05000077


	//   ....[30]....
        /*00a0*/ 	.word	0x05000077


	//   ....[31]....
        /*00a4*/ 	.word	0x05000077


	//   ....[32]....
        /*00a8*/ 	.word	0x05000077


	//   ....[33]....
        /*00ac*/ 	.word	0x05000077


	//   ....[34]....
        /*00b0*/ 	.word	0x05000077


	//   ....[35]....
        /*00b4*/ 	.word	0x05000077


	//   ....[36]....
        /*00b8*/ 	.word	0x05000077


	//   ....[37]....
        /*00bc*/ 	.word	0x05000077


	//   ....[38]....
        /*00c0*/ 	.word	0x05000077


	//   ....[39]....
        /*00c4*/ 	.word	0x05000077


	//----- nvinfo : EIATTR_COOP_GROUP_INSTR_OFFSETS
	.align		4
.L_3524:
        /*00c8*/ 	.byte	0x04, 0x28
        /*00ca*/ 	.short	(.L_3526 - .L_3525)


	//   ....[0]....
.L_3525:
        /*00cc*/ 	.word	0x00003200


	//   ....[1]....
        /*00d0*/ 	.word	0x00003230


	//   ....[2]....
        /*00d4*/ 	.word	0x00003250


	//   ....[3]....
        /*00d8*/ 	.word	0x00003270


	//   ....[4]....
        /*00dc*/ 	.word	0x00003290


	//   ....[5]....
        /*00e0*/ 	.word	0x00003ac0


	//   ....[6]....
        /*00e4*/ 	.word	0x00003ae0


	//   ....[7]....
        /*00e8*/ 	.word	0x00003b00


	//   ....[8]....
        /*00ec*/ 	.word	0x00003b20


	//   ....[9]....
        /*00f0*/ 	.word	0x00003b40


	//   ....[10]....
        /*00f4*/ 	.word	0x000083c0


	//   ....[11]....
        /*00f8*/ 	.word	0x000083f0


	//   ....[12]....
        /*00fc*/ 	.word	0x00008410


	//   ....[13]....
        /*0100*/ 	.word	0x00008430


	//   ....[14]....
        /*0104*/ 	.word	0x00008450


	//   ....[15]....
        /*0108*/ 	.word	0x00008c80


	//   ....[16]....
        /*010c*/ 	.word	0x00008ca0


	//   ....[17]....
        /*0110*/ 	.word	0x00008cc0


	//   ....[18]....
        /*0114*/ 	.word	0x00008ce0


	//   ....[19]....
        /*0118*/ 	.word	0x00008d00


	//   ....[20]....
        /*011c*/ 	.word	0x0000a4a0


	//   ....[21]....
        /*0120*/ 	.word	0x0000a530


	//   ....[22]....
        /*0124*/ 	.word	0x0000a580


	//   ....[23]....
        /*0128*/ 	.word	0x0000a5d0


	//   ....[24]....
        /*012c*/ 	.word	0x0000a620


	//   ....[25]....
        /*0130*/ 	.word	0x0000ae90


	//   ....[26]....
        /*0134*/ 	.word	0x0000aee0


	//   ....[27]....
        /*0138*/ 	.word	0x0000af30


	//   ....[28]....
        /*013c*/ 	.word	0x0000af80


	//   ....[29]....
        /*0140*/ 	.word	0x0000afd0


	//   ....[30]....
        /*0144*/ 	.word	0x0000b050


	//   ....[31]....
        /*0148*/ 	.word	0x0000b0e0


	//   ....[32]....
        /*014c*/ 	.word	0x0000b130


	//   ....[33]....
        /*0150*/ 	.word	0x0000b180


	//   ....[34]....
        /*0154*/ 	.word	0x0000b1d0


	//   ....[35]....
        /*0158*/ 	.word	0x0000ba40


	//   ....[36]....
        /*015c*/ 	.word	0x0000ba90


	//   ....[37]....
        /*0160*/ 	.word	0x0000bae0


	//   ....[38]....
        /*0164*/ 	.word	0x0000bb30


	//   ....[39]....
        /*0168*/ 	.word	0x0000bb80


	//----- nvinfo : EIATTR_VRC_CTA_INIT_COUNT
	.align		4
.L_3526:
        /*016c*/ 	.byte	0x02, 0x4a
	.zero		1
	.zero		1


	//----- nvinfo : EIATTR_EXIT_INSTR_OFFSETS
	.align		4
        /*0170*/ 	.byte	0x04, 0x1c
        /*0172*/ 	.short	(.L_3528 - .L_3527)


	//   ....[0]....
.L_3527:
        /*0174*/ 	.word	0x00000790


	//   ....[1]....
        /*0178*/ 	.word	0x00005280


	//   ....[2]....
        /*017c*/ 	.word	0x0000a440


	//----- nvinfo : EIATTR_MAX_THREADS
	.align		4
.L_3528:
        /*0180*/ 	.byte	0x04, 0x05
        /*0182*/ 	.short	(.L_3530 - .L_3529)
.L_3529:
        /*0184*/ 	.word	0x00000080
        /*0188*/ 	.word	0x00000001
        /*018c*/ 	.word	0x00000001


	//----- nvinfo : EIATTR_CRS_STACK_SIZE
	.align		4
.L_3530:
        /*0190*/ 	.byte	0x04, 0x1e
        /*0192*/ 	.short	(.L_3532 - .L_3531)
.L_3531:
        /*0194*/ 	.word	0x00000000


	//----- nvinfo : EIATTR_CBANK_PARAM_SIZE
	.align		4
.L_3532:
        /*0198*/ 	.byte	0x03, 0x19
        /*019a*/ 	.short	0x00e8


	//----- nvinfo : EIATTR_PARAM_CBANK
	.align		4
        /*019c*/ 	.byte	0x04, 0x0a
        /*019e*/ 	.short	(.L_3534 - .L_3533)
	.align		4
.L_3533:
        /*01a0*/ 	.word	index@(.nv.constant0._ZN10layer_norm13ln_fwd_kernelINS_13Kernel_traitsI6__halfffffjLj2048ELj1ELj4ELj1ELj16ENS_18Kernel_traits_baseILj2048ES2_ffffjLj128EEEEELb0ELb1ELb0ELb1EEEvNS_9FwdParamsE)
        /*01a4*/ 	.short	0x0380
        /*01a6*/ 	.short	0x00e8


	//----- nvinfo : EIATTR_SW_WAR
	.align		4
.L_3534:
        /*01a8*/ 	.byte	0x04, 0x36
        /*01aa*/ 	.short	(.L_3536 - .L_3535)
.L_3535:
        /*01ac*/ 	.word	0x00000008
.L_3536:


//--------------------- .nv.info._ZN10layer_norm13ln_fwd_kernelINS_13Kernel_traitsI6__halfffffjLj2048ELj1ELj4ELj1ELj16ENS_18Kernel_traits_baseILj2048ES2_ffffjLj128EEEEELb0ELb1ELb1ELb0EEEvNS_9FwdParamsE --------------------------
	.section	.nv.info._ZN10layer_norm13ln_fwd_kernelINS_13Kernel_traitsI6__halfffffjLj2048ELj1ELj4ELj1ELj16ENS_18Kernel_traits_baseILj2048ES2_ffffjLj128EEEEELb0ELb1ELb1ELb0EEEvNS_9FwdParamsE,"",@"SHT_CUDA_INFO"
	.sectionflags	@""
	.align	4


	//----- nvinfo : EIATTR_CUDA_API_VERSION
	.align		4
        /*0000*/ 	.byte	0x04, 0x37
        /*0002*/ 	.short	(.L_3538 - .L_3537)
.L_3537:
        /*0004*/ 	.word	0x00000082


	//----- nvinfo : EIATTR_KPARAM_INFO
	.align		4
.L_3538:
        /*0008*/ 	.byte	0x04, 0x17
        /*000a*/ 	.short	(.L_3540 - .L_3539)
.L_3539:
        /*000c*/ 	.word	0x00000000
        /*0010*/ 	.short	0x0000
        /*0012*/ 	.short	0x0000
        /*0014*/ 	.byte	0x00, 0xf0, 0xa1, 0x03


	//----- nvinfo : EIATTR_SPARSE_MMA_MASK
	.align		4
.L_3540:
        /*0018*/ 	.byte	0x03, 0x50
        /*001a*/ 	.short	0x0000


	//----- nvinfo : EIATTR_MAXREG_COUNT
	.align		4
        /*001c*/ 	.byte	0x03, 0x1b
        /*001e*/ 	.short	0x00ff


	//----- nvinfo : EIATTR_MERCURY_ISA_VERSION
	.align		4
        /*0020*/ 	.byte	0x03, 0x5f
        /*0022*/ 	.short	0x0101


	//----- nvinfo : EIATTR_COOP_GROUP_MASK_REGIDS
	.align		4
        /*0024*/ 	.byte	0x04, 0x29
        /*0026*/ 	.short	(.L_3542 - .L_3541)


	//   ....[0]....
.L_3541:
        /*0028*/ 	.word	0xffffffff


	//   ....[1]....
        /*002c*/ 	.word	0xffffffff


	//   ....[2]....
        /*0030*/ 	.word	0xffffffff


	//   ....[3]....
        /*0034*/ 	.word	0xffffffff


	//   ....[4]....
        /*0038*/ 	.word	0xffffffff


	//   ....[5]....
        /*003c*/ 	.word	0xffffffff


	//   ....[6]....
        /*0040*/ 	.word	0xffffffff


	//   ....[7]....
        /*0044*/ 	.word	0xffffffff


	//   ....[8]....
        /*0048*/ 	.word	0xffffffff


	//   ....[9]....
        /*004c*/ 	.word	0xffffffff


	//   ....[10]....
        /*0050*/ 	.word	0x0500009d


	//   ....[11]....
        /*0054*/ 	.word	0x0500009d


	//   ....[12]....
        /*0058*/ 	.word	0x0500009d


	//   ....[13]....
        /*005c*/ 	.word	0x0500009d


	//   ....[14]....
        /*0060*/ 	.word	0x0500009d


	//   ....[15]....
        /*0064*/ 	.word	0x0500009d


	//   ....[16]....
        /*0068*/ 	.word	0x0500009d


	//   ....[17]....
        /*006c*/ 	.word	0x0500009d


	//   ....[18]....
        /*0070*/ 	.word	0x0500009d


	//   ....[19]....
        /*0074*/ 	.word	0x0500009d


	//----- nvinfo : EIATTR_COOP_GROUP_INSTR_OFFSETS
	.align		4
.L_3542:
        /*0078*/ 	.byte	0x04, 0x28
        /*007a*/ 	.short	(.L_3544 - .L_3543)


	//   ....[0]....
.L_3543:
        /*007c*/ 	.word	0x00006ad0


	//   ....[1]....
        /*0080*/ 	.word	0x00006b10


	//   ....[2]....
        /*0084*/ 	.word	0x00006b30


	//   ....[3]....
        /*0088*/ 	.word	0x00006b50


	//   ....[4]....
        /*008c*/ 	.word	0x00006b70


	//   ....[5]....
        /*0090*/ 	.word	0x00007440


	//   ....[6]....
        /*0094*/ 	.word	0x00007460


	//   ....[7]....
        /*0098*/ 	.word	0x00007480


	//   ....[8]....
        /*009c*/ 	.word	0x000074a0


	//   ....[9]....
        /*00a0*/ 	.word	0x000074c0


	//   ....[10]....
        /*00a4*/ 	.word	0x00009250


	//   ....[11]....
        /*00a8*/ 	.word	0x000092e0


	//   ....[12]....
        /*00ac*/ 	.word	0x00009340


	//   ....[13]....
        /*00b0*/ 	.word	0x000093a0


	//   ....[14]....
        /*00b4*/ 	.word	0x00009400


	//   ....[15]....
        /*00b8*/ 	.word	0x00009d30


	//   ....[16]....
        /*00bc*/ 	.word	0x00009d90


	//   ....[17]....
        /*00c0*/ 	.word	0x00009df0


	//   ....[18]....
        /*00c4*/ 	.word	0x00009e50


	//   ....[19]....
        /*00c8*/ 	.word	0x00009eb0


	//----- nvinfo : EIATTR_VRC_CTA_INIT_COUNT
	.align		4
.L_3544:
        /*00cc*/ 	.byte	0x02, 0x4a
	.zero		1
	.zero		1


	//----- nvinfo : EIATTR_EXIT_INSTR_OFFSETS
	.align		4
        /*00d0*/ 	.byte	0x04, 0x1c
        /*00d2*/ 	.short	(.L_3546 - .L_3545)


	//   ....[0]....
.L_3545:
        /*00d4*/ 	.word	0x00001560


	//   ....[1]....
        /*00d8*/ 	.word	0x000091e0


	//----- nvinfo : EIATTR_MAX_THREADS
	.align		4
.L_3546:
        /*00dc*/ 	.byte	0x04, 0x05
        /*00de*/ 	.short	(.L_3548 - .L_3547)
.L_3547:
        /*00e0*/ 	.word	0x00000080
        /*00e4*/ 	.word	0x00000001
        /*00e8*/ 	.word	0x00000001


	//----- nvinfo : EIATTR_CRS_STACK_SIZE
	.align		4
.L_3548:
        /*00ec*/ 	.byte	0x04, 0x1e
        /*00ee*/ 	.short	(.L_3550 - .L_3549)
.L_3549:
        /*00f0*/ 	.word	0x00000000


	//----- nvinfo : EIATTR_CBANK_PARAM_SIZE
	.align		4
.L_3550:
        /*00f4*/ 	.byte	0x03, 0x19
        /*00f6*/ 	.short	0x00e8


	//----- nvinfo : EIATTR_PARAM_CBANK
	.align		4
        /*00f8*/ 	.byte	0x04, 0x0a
        /*00fa*/ 	.short	(.L_3552 - .L_3551)
	.align		4
.L_3551:
        /*00fc*/ 	.word	index@(.nv.constant0._ZN10layer_norm13ln_fwd_kernelINS_13Kernel_traitsI6__halfffffjLj2048ELj1ELj4ELj1ELj16ENS_18Kernel_traits_baseILj2048ES2_ffffjLj128EEEEELb0ELb1ELb1ELb0EEEvNS_9FwdParamsE)
        /*0100*/ 	.short	0x0380
        /*0102*/ 	.short	0x00e8


	//----- nvinfo : EIATTR_SW_WAR
	.align		4
.L_3552:
        /*0104*/ 	.byte	0x04, 0x36
        /*0106*/ 	.short	(.L_3554 - .L_3553)
.L_3553:
        /*0108*/ 	.word	0x00000008
.L_3554:


//--------------------- .nv.info._ZN10layer_norm13ln_fwd_kernelINS_13Kernel_traitsI6__halfffffjLj2048ELj1ELj4ELj1ELj16ENS_18Kernel_traits_baseILj2048ES2_ffffjLj128EEEEELb0ELb1ELb1ELb1EEEvNS_9FwdParamsE --------------------------
	.section	.nv.info._ZN10layer_norm13ln_fwd_kernelINS_13Kernel_traitsI6__halfffffjLj2048ELj1ELj4ELj1ELj16ENS_18Kernel_traits_baseILj2048ES2_ffffjLj128EEEEELb0ELb1ELb1ELb1EEEvNS_9FwdParamsE,"",@"SHT_CUDA_INFO"
	.sectionflags	@""
	.align	4


	//----- nvinfo : EIATTR_CUDA_API_VERSION
	.align		4
        /*0000*/ 	.byte	0x04, 0x37
        /*0002*/ 	.short	(.L_3556 - .L_3555)
.L_3555:
        /*0004*/ 	.word	0x00000082


	//----- nvinfo : EIATTR_KPARAM_INFO
	.align		4
.L_3556:
        /*0008*/ 	.byte	0x04, 0x17
        /*000a*/ 	.short	(.L_3558 - .L_3557)
.L_3557:
        /*000c*/ 	.word	0x00000000
        /*0010*/ 	.short	0x0000
        /*0012*/ 	.short	0x0000
        /*0014*/ 	.byte	0x00, 0xf0, 0xa1, 0x03


	//----- nvinfo : EIATTR_SPARSE_MMA_MASK
	.align		4
.L_3558:
        /*0018*/ 	.byte	0x03, 0x50
        /*001a*/ 	.short	0x0000


	//----- nvinfo : EIATTR_MAXREG_COUNT
	.align		4
        /*001c*/ 	.byte	0x03, 0x1b
        /*001e*/ 	.short	0x00ff


	//----- nvinfo : EIATTR_MERCURY_ISA_VERSION
	.align		4
        /*0020*/ 	.byte	0x03, 0x5f
        /*0022*/ 	.short	0x0101


	//----- nvinfo : EIATTR_COOP_GROUP_MASK_REGIDS
	.align		4
        /*0024*/ 	.byte	0x04, 0x29
        /*0026*/ 	.short	(.L_3560 - .L_3559)


	//   ....[0]....
.L_3559:
        /*0028*/ 	.word	0xffffffff


	//   ....[1]....
        /*002c*/ 	.word	0xffffffff


	//   ....[2]....
        /*0030*/ 	.word	0xffffffff


	//   ....[3]....
        /*0034*/ 	.word	0xffffffff


	//   ....[4]....
        /*0038*/ 	.word	0xffffffff


	//   ....[5]....
        /*003c*/ 	.word	0xffffffff


	//   ....[6]....
        /*0040*/ 	.word	0xffffffff


	//   ....[7]....
        /*0044*/ 	.word	0xffffffff


	//   ....[8]....
        /*0048*/ 	.word	0xffffffff


	//   ....[9]....
        /*004c*/ 	.word	0xffffffff


	//   ....[10]....
        /*0050*/ 	.word	0x050000a5


	//   ....[11]....
        /*0054*/ 	.word	0x050000a5


	//   ....[12]....
        /*0058*/ 	.word	0x050000a5


	//   ....[13]....
        /*005c*/ 	.word	0x050000a5


	//   ....[14]....
        /*0060*/ 	.word	0x050000a5


	//   ....[15]....
        /*0064*/ 	.word	0x050000a5


	//   ....[16]....
        /*0068*/ 	.word	0x050000a5


	//   ....[17]....
        /*006c*/ 	.word	0x050000a5


	//   ....[18]....
        /*0070*/ 	.word	0x050000a5


	//   ....[19]....
        /*0074*/ 	.word	0x050000a5


	//----- nvinfo : EIATTR_COOP_GROUP_INSTR_OFFSETS
	.align		4
.L_3560:
        /*0078*/ 	.byte	0x04, 0x28
        /*007a*/ 	.short	(.L_3562 - .L_3561)


	//   ....[0]....
.L_3561:
        /*007c*/ 	.word	0x00005200


	//   ....[1]....
        /*0080*/ 	.word	0x00005230


	//   ....[2]....
        /*0084*/ 	.word	0x00005250


	//   ....[3]....
        /*0088*/ 	.word	0x00005270


	//   ....[4]....
        /*008c*/ 	.word	0x00005290


	//   ....[5]....
        /*0090*/ 	.word	0x00005ac0


	//   ....[6]....
        /*0094*/ 	.word	0x00005ae0


	//   ....[7]....
        /*0098*/ 	.word	0x00005b00


	//   ....[8]....
        /*009c*/ 	.word	0x00005b20


	//   ....[9]....
        /*00a0*/ 	.word	0x00005b40


	//   ....[10]....
        /*00a4*/ 	.word	0x000074b0


	//   ....[11]....
        /*00a8*/ 	.word	0x00007550


	//   ....[12]....
        /*00ac*/ 	.word	0x000075c0


	//   ....[13]....
        /*00b0*/ 	.word	0x00007630


	//   ....[14]....
        /*00b4*/ 	.word	0x000076a0


	//   ....[15]....
        /*00b8*/ 	.word	0x00007f20


	//   ....[16]....
        /*00bc*/ 	.word	0x00007f90


	//   ....[17]....
        /*00c0*/ 	.word	0x00008000


	//   ....[18]....
        /*00c4*/ 	.word	0x00008070


	//   ....[19]....
        /*00c8*/ 	.word	0x000080e0


	//----- nvinfo : EIATTR_VRC_CTA_INIT_COUNT
	.align		4
.L_3562:
        /*00cc*/ 	.byte	0x02, 0x4a
	.zero		1
	.zero		1


	//----- nvinfo : EIATTR_EXIT_INSTR_OFFSETS
	.align		4
        /*00d0*/ 	.byte	0x04, 0x1c
        /*00d2*/ 	.short	(.L_3564 - .L_3563)


	//   ....[0]....
.L_3563:
        /*00d4*/ 	.word	0x00000790


	//   ....[1]....
        /*00d8*/ 	.word	0x00007440


	//----- nvinfo : EIATTR_MAX_THREADS
	.align		4
.L_3564:
        /*00dc*/ 	.byte	0x04, 0x05
        /*00de*/ 	.short	(.L_3566 - .L_3565)
.L_3565:
        /*00e0*/ 	.word	0x00000080
        /*00e4*/ 	.word	0x00000001
        /*00e8*/ 	.word	0x00000001


	//----- nvinfo : EIATTR_CRS_STACK_SIZE
	.align		4
.L_3566:
        /*00ec*/ 	.byte	0x04, 0x1e
        /*00ee*/ 	.short	(.L_3568 - .L_3567)
.L_3567:
        /*00f0*/ 	.word	0x00000000


	//----- nvinfo : EIATTR_CBANK_PARAM_SIZE
	.align		4
.L_3568:
        /*00f4*/ 	.byte	0x03, 0x19
        /*00f6*/ 	.short	0x00e8


	//----- nvinfo : EIATTR_PARAM_CBANK
	.align		4
        /*00f8*/ 	.byte	0x04, 0x0a
        /*00fa*/ 	.short	(.L_3570 - .L_3569)
	.align		4
.L_3569:
        /*00fc*/ 	.word	index@(.nv.constant0._ZN10layer_norm13ln_fwd_kernelINS_13Kernel_traitsI6__halfffffjLj2048ELj1ELj4ELj1ELj16ENS_18Kernel_traits_baseILj2048ES2_ffffjLj128EEEEELb0ELb1ELb1ELb1EEEvNS_9FwdParamsE)
        /*0100*/ 	.short	0x0380
        /*0102*/ 	.short	0x00e8


	//----- nvinfo : EIATTR_SW_WAR
	.align		4
.L_3570:
        /*0104*/ 	.byte	0x04, 0x36
        /*0106*/ 	.short	(.L_3572 - .L_3571)
.L_3571:
        /*0108*/ 	.word	0x00000008
.L_3572:


//--------------------- .nv.info._ZN10layer_norm13ln_fwd_kernelINS_13Kernel_traitsI6__halfffffjLj2048ELj1ELj4ELj1ELj16ENS_18Kernel_traits_baseILj2048ES2_ffffjLj128EEEEELb1ELb0ELb0ELb0EEEvNS_9FwdParamsE --------------------------
	.section	.nv.info._ZN10layer_norm13ln_fwd_kernelINS_13Kernel_traitsI6__halfffffjLj2048ELj1ELj4ELj1ELj16ENS_18Kernel_traits_baseILj2048ES2_ffffjLj128EEEEELb1ELb0ELb0ELb0EEEvNS_9FwdParamsE,"",@"SHT_CUDA_INFO"
	.sectionflags	@""
	.align	4


	//----- nvinfo : EIATTR_CUDA_API_VERSION
	.align		4
        /*0000*/ 	.byte	0x04, 0x37
        /*0002*/ 	.short	(.L_3574 - .L_3573)
.L_3573:
        /*0004*/ 	.word	0x00000082


	//----- nvinfo : EIATTR_KPARAM_INFO
	.align		4
.L_3574:
        /*0008*/ 	.byte	0x04, 0x17
        /*000a*/ 	.short	(.L_3576 - .L_3575)
.L_3575:
        /*000c*/ 	.word	0x00000000
        /*0010*/ 	.short	0x0000
        /*0012*/ 	.short	0x0000
        /*0014*/ 	.byte	0x00, 0xf0, 0xa1, 0x03


	//----- nvinfo : EIATTR_SPARSE_MMA_MASK
	.align		4
.L_3576:
        /*0018*/ 	.byte	0x03, 0x50
        /*001a*/ 	.short	0x0000


	//----- nvinfo : EIATTR_MAXREG_COUNT
	.align		4
        /*001c*/ 	.byte	0x03, 0x1b
        /*001e*/ 	.short	0x00ff


	//----- nvinfo : EIATTR_MERCURY_ISA_VERSION
	.align		4
        /*0020*/ 	.byte	0x03, 0x5f
        /*0022*/ 	.short	0x0101


	//----- nvinfo : EIATTR_COOP_GROUP_MASK_REGIDS
	.align		4
        /*0024*/ 	.byte	0x04, 0x29
        /*0026*/ 	.short	(.L_3578 - .L_3577)


	//   ....[0]....
.L_3577:
        /*0028*/ 	.word	0xffffffff


	//   ....[1]....
        /*002c*/ 	.word	0xffffffff


	//   ....[2]....
        /*0030*/ 	.word	0xffffffff


	//   ....[3]....
        /*0034*/ 	.word	0xffffffff


	//   ....[4]....
        /*0038*/ 	.word	0xffffffff


	//   ....[5]....
        /*003c*/ 	.word	0xffffffff


	//   ....[6]....
        /*0040*/ 	.word	0xffffffff


	//   ....[7]....
        /*0044*/ 	.word	0xffffffff


	//   ....[8]....
        /*0048*/ 	.word	0xffffffff


	//   ....[9]....
        /*004c*/ 	.word	0xffffffff


	//   ....[10]....
        /*0050*/ 	.word	0x0500009a


	//   ....[11]....
        /*0054*/ 	.word	0x0500009a


	//   ....[12]....
        /*0058*/ 	.word	0x0500009a


	//   ....[13]....
        /*005c*/ 	.word	0x0500009a


	//   ....[14]....
        /*0060*/ 	.word	0x0500009a


	//   ....[15]....
        /*0064*/ 	.word	0x0500009a


	//   ....[16]....
        /*0068*/ 	.word	0x0500009a


	//   ....[17]....
        /*006c*/ 	.word	0x0500009a


	//   ....[18]....
        /*0070*/ 	.word	0x0500009a


	//   ....[19]....
        /*0074*/ 	.word	0x0500009a


	//----- nvinfo : EIATTR_COOP_GROUP_INSTR_OFFSETS
	.align		4
.L_3578:
        /*0078*/ 	.byte	0x04, 0x28
        /*007a*/ 	.short	(.L_3580 - .L_3579)


	//   ....[0]....
.L_3579:
        /*007c*/ 	.word	0x0002b920


	//   ....[1]....
        /*0080*/ 	.word	0x0002b960


	//   ....[2]....
        /*0084*/ 	.word	0x0002b980


	//   ....[3]....
        /*0088*/ 	.word	0x0002b9a0


	//   ....[4]....
        /*008c*/ 	.word	0x0002b9c0


	//   ....[5]....
        /*0090*/ 	.word	0x0002c2a0


	//   ....[6]....
        /*0094*/ 	.word	0x0002c2c0


	//   ....[7]....
        /*0098*/ 	.word	0x0002c2e0


	//   ....[8]....
        /*009c*/ 	.word	0x0002c300


	//   ....[9]....
        /*00a0*/ 	.word	0x0002c320


	//   ....[10]....
        /*00a4*/ 	.word	0x0002e100


	//   ....[11]....
        /*00a8*/ 	.word	0x0002e1b0


	//   ....[12]....
        /*00ac*/ 	.word	0x0002e220


	//   ....[13]....
        /*00b0*/ 	.word	0x0002e290


	//   ....[14]....
        /*00b4*/ 	.word	0x0002e300


	//   ....[15]....
        /*00b8*/ 	.word	0x0002ec30


	//   ....[16]....
        /*00bc*/ 	.word	0x0002eca0


	//   ....[17]....
        /*00c0*/ 	.word	0x0002ed10


	//   ....[18]....
        /*00c4*/ 	.word	0x0002ed80


	//   ....[19]....
        /*00c8*/ 	.word	0x0002edf0


	//----- nvinfo : EIATTR_VRC_CTA_INIT_COUNT
	.align		4
.L_3580:
        /*00cc*/ 	.byte	0x02, 0x4a
	.zero		1
	.zero		1


	//----- nvinfo : EIATTR_EXIT_INSTR_OFFSETS
	.align		4
        /*00d0*/ 	.byte	0x04, 0x1c
        /*00d2*/ 	.short	(.L_3582 - .L_3581)


	//   ....[0]....
.L_3581:
        /*00d4*/ 	.word	0x000011d0


	//   ....[1]....
        /*00d8*/ 	.word	0x0002e090


	//----- nvinfo : EIATTR_INDIRECT_BRANCH_TARGETS
	.align		4
.L_3582:
        /*00dc*/ 	.byte	0x04, 0x34
        /*00de*/ 	.short	(.L_3584 - .L_3583)


	//   ....[0]....
.L_3583:
        /*00e0*/ 	.word	.L_x_71388@srel
        /*00e4*/ 	.short	0x0
        /*00e6*/ 	.short	0x0
        /*00e8*/ 	.word	0x3
        /*00ec*/ 	.word	.L_x_71389@srel
        /*00f0*/ 	.word	.L_x_71390@srel
        /*00f4*/ 	.word	.L_x_71391@srel


	//----- nvinfo : EIATTR_MAX_THREADS
	.align		4
.L_3584:
        /*00f8*/ 	.byte	0x04, 0x05
        /*00fa*/ 	.short	(.L_3586 - .L_3585)
.L_3585:
        /*00fc*/ 	.word	0x00000080
        /*0100*/ 	.word	0x00000001
        /*0104*/ 	.word	0x00000001


	//----- nvinfo : EIATTR_CRS_STACK_SIZE
	.align		4
.L_3586:
        /*0108*/ 	.byte	0x04, 0x1e
        /*010a*/ 	.short	(.L_3588 - .L_3587)
.L_3587:
        /*010c*/ 	.word	0x00000000


	//----- nvinfo : EIATTR_CBANK_PARAM_SIZE
	.align		4
.L_3588:
        /*0110*/ 	.byte	0x03, 0x19
        /*0112*/ 	.short	0x00e8


	//----- nvinfo : EIATTR_PARAM_CBANK
	.align		4
        /*0114*/ 	.byte	0x04, 0x0a
        /*0116*/ 	.short	(.L_3590 - .L_3589)
	.align		4
.L_3589:
        /*0118*/ 	.word	index@(.nv.constant0._ZN10layer_norm13ln_fwd_kernelINS_13Kernel_traitsI6__halfffffjLj2048ELj1ELj4ELj1ELj16ENS_18Kernel_traits_baseILj2048ES2_ffffjLj128EEEEELb1ELb0ELb0ELb0EEEvNS_9FwdParamsE)
        /*011c*/ 	.short	0x0380
        /*011e*/ 	.short	0x00e8


	//----- nvinfo : EIATTR_SW_WAR
	.align		4
.L_3590:
        /*0120*/ 	.byte	0x04, 0x36
        /*0122*/ 	.short	(.L_3592 - .L_3591)
.L_3591:
        /*0124*/ 	.word	0x00000008
.L_3592:


//--------------------- .nv.info._ZN10layer_norm13ln_fwd_kernelINS_13Kernel_traitsI6__halfffffjLj2048ELj1ELj4ELj1ELj16ENS_18Kernel_traits_baseILj2048ES2_ffffjLj128EEEEELb1ELb0ELb0ELb1EEEvNS_9FwdParamsE --------------------------
	.section	.nv.info._ZN10layer_norm13ln_fwd_kernelINS_13Kernel_traitsI6__halfffffjLj2048ELj1ELj4ELj1ELj16ENS_18Kernel_traits_baseILj2048ES2_ffffjLj128EEEEELb1ELb0ELb0ELb1EEEvNS_9FwdParamsE,"",@"SHT_CUDA_INFO"
	.sectionflags	@""
	.align	4


	//----- nvinfo : EIATTR_CUDA_API_VERSION
	.align		4
        /*0000*/ 	.byte	0x04, 0x37
        /*0002*/ 	.short	(.L_3594 - .L_3593)
.L_3593:
        /*0004*/ 	.word	0x00000082


	//----- nvinfo : EIATTR_KPARAM_INFO
	.align		4
.L_3594:
        /*0008*/ 	.byte	0x04, 0x17
        /*000a*/ 	.short	(.L_3596 - .L_3595)
.L_3595:
        /*000c*/ 	.word	0x00000000
        /*0010*/ 	.short	0x0000
        /*0012*/ 	.short	0x0000
        /*0014*/ 	.byte	0x00, 0xf0, 0xa1, 0x03


	//----- nvinfo : EIATTR_SPARSE_MMA_MASK
	.align		4
.L_3596:
        /*0018*/ 	.byte	0x03, 0x50
        /*001a*/ 	.short	0x0000


	//----- nvinfo : EIATTR_MAXREG_COUNT
	.align		4
        /*001c*/ 	.byte	0x03, 0x1b
        /*001e*/ 	.short	0x00ff


	//----- nvinfo : EIATTR_MERCURY_ISA_VERSION
	.align		4
        /*0020*/ 	.byte	0x03, 0x5f
        /*0022*/ 	.short	0x0101


	//----- nvinfo : EIATTR_COOP_GROUP_MASK_REGIDS
	.align		4
        /*0024*/ 	.byte	0x04, 0x29
        /*0026*/ 	.short	(.L_3598 - .L_3597)


	//   ....[0]....
.L_3597:
        /*0028*/ 	.word	0xffffffff


	//   ....[1]....
        /*002c*/ 	.word	0xffffffff


	//   ....[2]....
        /*0030*/ 	.word	0xffffffff


	//   ....[3]....
        /*0034*/ 	.word	0xffffffff


	//   ....[4]....
        /*0038*/ 	.word	0xffffffff


	//   ....[5]....
        /*003c*/ 	.word	0xffffffff


	//   ....[6]....
        /*0040*/ 	.word	0xffffffff


	//   ....[7]....
        /*0044*/ 	.word	0xffffffff


	//   ....[8]....
        /*0048*/ 	.word	0xffffffff


	//   ....[9]....
        /*004c*/ 	.word	0xffffffff


	//   ....[10]....
        /*0050*/ 	.word	0x050000b5


	//   ....[11]....
        /*0054*/ 	.word	0x050000b5


	//   ....[12]....
        /*0058*/ 	.word	0x050000b5


	//   ....[13]....
        /*005c*/ 	.word	0x050000b5


	//   ....[14]....
        /*0060*/ 	.word	0x050000b5


	//   ....[15]....
        /*0064*/ 	.word	0x050000b5


	//   ....[16]....
        /*0068*/ 	.word	0x050000b5


	//   ....[17]....
        /*006c*/ 	.word	0x050000b5


	//   ....[18]....
        /*0070*/ 	.word	0x050000b5


	//   ....[19]....
        /*0074*/ 	.word	0x050000b5


	//----- nvinfo : EIATTR_COOP_GROUP_INSTR_OFFSETS
	.align		4
.L_3598:
        /*0078*/ 	.byte	0x04, 0x28
        /*007a*/ 	.short	(.L_3600 - .L_3599)


	//   ....[0]....
.L_3599:
        /*007c*/ 	.word	0x0002a200


	//   ....[1]....
        /*0080*/ 	.word	0x0002a220


	//   ....[2]....
        /*0084*/ 	.word	0x0002a240


	//   ....[3]....
        /*0088*/ 	.word	0x0002a270


	//   ....[4]....
        /*008c*/ 	.word	0x0002a290


	//   ....[5]....
        /*0090*/ 	.word	0x0002aac0


	//   ....[6]....
        /*0094*/ 	.word	0x0002aae0


	//   ....[7]....
        /*0098*/ 	.word	0x0002ab00


	//   ....[8]....
        /*009c*/ 	.word	0x0002ab20


	//   ....[9]....
        /*00a0*/ 	.word	0x0002ab40


	//   ....[10]....
        /*00a4*/ 	.word	0x0002c300


	//   ....[11]....
        /*00a8*/ 	.word	0x0002c3a0


	//   ....[12]....
        /*00ac*/ 	.word	0x0002c410


	//   ....[13]....
        /*00b0*/ 	.word	0x0002c490


	//   ....[14]....
        /*00b4*/ 	.word	0x0002c500


	//   ....[15]....
        /*00b8*/ 	.word	0x0002cd80


	//   ....[16]....
        /*00bc*/ 	.word	0x0002cdf0


	//   ....[17]....
        /*00c0*/ 	.word	0x0002ce60


	//   ....[18]....
        /*00c4*/ 	.word	0x0002ced0


	//   ....[19]....
        /*00c8*/ 	.word	0x0002cf40


	//----- nvinfo : EIATTR_VRC_CTA_INIT_COUNT
	.align		4
.L_3600:
        /*00cc*/ 	.byte	0x02, 0x4a
	.zero		1
	.zero		1


	//----- nvinfo : EIATTR_EXIT_INSTR_OFFSETS
	.align		4
        /*00d0*/ 	.byte	0x04, 0x1c
        /*00d2*/ 	.short	(.L_3602 - .L_3601)


	//   ....[0]....
.L_3601:
        /*00d4*/ 	.word	0x00000790


	//   ....[1]....
        /*00d8*/ 	.word	0x0002c290


	//----- nvinfo : EIATTR_INDIRECT_BRANCH_TARGETS
	.align		4
.L_3602:
        /*00dc*/ 	.byte	0x04, 0x34
        /*00de*/ 	.short	(.L_3604 - .L_3603)


	//   ....[0]....
.L_3603:
        /*00e0*/ 	.word	.L_x_71392@srel
        /*00e4*/ 	.short	0x0
        /*00e6*/ 	.short	0x0
        /*00e8*/ 	.word	0x3
        /*00ec*/ 	.word	.L_x_71393@srel
        /*00f0*/ 	.word	.L_x_71394@srel
        /*00f4*/ 	.word	.L_x_71395@srel


	//----- nvinfo : EIATTR_MAX_THREADS
	.align		4
.L_3604:
        /*00f8*/ 	.byte	0x04, 0x05
        /*00fa*/ 	.short	(.L_3606 - .L_3605)
.L_3605:
        /*00fc*/ 	.word	0x00000080
        /*0100*/ 	.word	0x00000001
        /*0104*/ 	.word	0x00000001


	//----- nvinfo : EIATTR_CRS_STACK_SIZE
	.align		4
.L_3606:
        /*0108*/ 	.byte	0x04, 0x1e
        /*010a*/ 	.short	(.L_3608 - .L_3607)
.L_3607:
        /*010c*/ 	.word	0x00000000


	//----- nvinfo : EIATTR_CBANK_PARAM_SIZE
	.align		4
.L_3608:
        /*0110*/ 	.byte	0x03, 0x19
        /*0112*/ 	.short	0x00e8


	//----- nvinfo : EIATTR_PARAM_CBANK
	.align		4
        /*0114*/ 	.byte	0x04, 0x0a
        /*0116*/ 	.short	(.L_3610 - .L_3609)
	.align		4
.L_3609:
        /*0118*/ 	.word	index@(.nv.constant0._ZN10layer_norm13ln_fwd_kernelINS_13Kernel_traitsI6__halfffffjLj2048ELj1ELj4ELj1ELj16ENS_18Kernel_traits_baseILj2048ES2_ffffjLj128EEEEELb1ELb0ELb0ELb1EEEvNS_9FwdParamsE)
        /*011c*/ 	.short	0x0380
        /*011e*/ 	.short	0x00e8


	//----- nvinfo : EIATTR_SW_WAR
	.align		4
.L_3610:
        /*0120*/ 	.byte	0x04, 0x36
        /*0122*/ 	.short	(.L_3612 - .L_3611)
.L_3611:
        /*0124*/ 	.word	0x00000008
.L_3612:


//--------------------- .nv.info._ZN10layer_norm13ln_fwd_kernelINS_13Kernel_traitsI6__halfffffjLj2048ELj1ELj4ELj1ELj16ENS_18Kernel_traits_baseILj2048ES2_ffffjLj128EEEEELb1ELb0ELb1ELb0EEEvNS_9FwdParamsE --------------------------
	.section	.nv.info._ZN10layer_norm13ln_fwd_kernelINS_13Kernel_traitsI6__halfffffjLj2048ELj1ELj4ELj1ELj16ENS_18Kernel_traits_baseILj2048ES2_ffffjLj128EEEEELb1ELb0ELb1ELb0EEEvNS_9FwdParamsE,"",@"SHT_CUDA_INFO"
	.sectionflags	@""
	.align	4


	//----- nvinfo : EIATTR_CUDA_API_VERSION
	.align		4
        /*0000*/ 	.byte	0x04, 0x37
        /*0002*/ 	.short	(.L_3614 - .L_3613)
.L_3613:
        /*0004*/ 	.word	0x00000082


	//----- nvinfo : EIATTR_KPARAM_INFO
	.align		4
.L_3614:
        /*0008*/ 	.byte	0x04, 0x17
        /*000a*/ 	.short	(.L_3616 - .L_3615)
.L_3615:
        /*000c*/ 	.word	0x00000000
        /*0010*/ 	.short	0x0000
        /*0012*/ 	.short	0x0000
        /*0014*/ 	.byte	0x00, 0xf0, 0xa1, 0x03


	//----- nvinfo : EIATTR_SPARSE_MMA_MASK
	.align		4
.L_3616:
        /*0018*/ 	.byte	0x03, 0x50
        /*001a*/ 	.short	0x0000


	//----- nvinfo : EIATTR_MAXREG_COUNT
	.align		4
        /*001c*/ 	.byte	0x03, 0x1b
        /*001e*/ 	.short	0x00ff


	//----- nvinfo : EIATTR_MERCURY_ISA_VERSION
	.align		4
        /*0020*/ 	.byte	0x03, 0x5f
        /*0022*/ 	.short	0x0101


	//----- nvinfo : EIATTR_COOP_GROUP_MASK_REGIDS
	.align		4
        /*0024*/ 	.byte	0x04, 0x29
        /*0026*/ 	.short	(.L_3618 - .L_3617)


	//   ....[0]....
.L_3617:
        /*0028*/ 	.word	0xffffffff


	//   ....[1]....
        /*002c*/ 	.word	0xffffffff


	//   ....[2]....
        /*0030*/ 	.word	0xffffffff


	//   ....[3]....
        /*0034*/ 	.word	0xffffffff


	//   ....[4]....
        /*0038*/ 	.word	0xffffffff


	//   ....[5]....
        /*003c*/ 	.word	0xffffffff


	//   ....[6]....
        /*0040*/ 	.word	0xffffffff


	//   ....[7]....
        /*0044*/ 	.word	0xffffffff


	//   ....[8]....
        /*0048*/ 	.word	0xffffffff


	//   ....[9]....
        /*004c*/ 	.word	0xffffffff


	//   ....[10]....
        /*0050*/ 	.word	0x050000a5


	//   ....[11]....
        /*0054*/ 	.word	0x050000a5


	//   ....[12]....
        /*0058*/ 	.word	0x050000a5


	//   ....[13]....
        /*005c*/ 	.word	0x050000a5


	//   ....[14]....
        /*0060*/ 	.word	0x050000a5


	//   ....[15]....
        /*0064*/ 	.word	0x050000a5


	//   ....[16]....
        /*0068*/ 	.word	0x050000a5


	//   ....[17]....
        /*006c*/ 	.word	0x050000a5


	//   ....[18]....
        /*0070*/ 	.word	0x050000a5


	//   ....[19]....
        /*0074*/ 	.word	0x050000a5


	//----- nvinfo : EIATTR_COOP_GROUP_INSTR_OFFSETS
	.align		4
.L_3618:
        /*0078*/ 	.byte	0x04, 0x28
        /*007a*/ 	.short	(.L_3620 - .L_3619)


	//   ....[0]....
.L_3619:
        /*007c*/ 	.word	0x00030550


	//   ....[1]....
        /*0080*/ 	.word	0x00030590


	//   ....[2]....
        /*0084*/ 	.word	0x000305b0


	//   ....[3]....
        /*0088*/ 	.word	0x000305d0


	//   ....[4]....
        /*008c*/ 	.word	0x000305f0


	//   ....[5]....
        /*0090*/ 	.word	0x00030ec0


	//   ....[6]....
        /*0094*/ 	.word	0x00030ee0


	//   ....[7]....
        /*0098*/ 	.word	0x00030f00


	//   ....[8]....
        /*009c*/ 	.word	0x00030f20


	//   ....[9]....
        /*00a0*/ 	.word	0x00030f40


	//   ....[10]....
        /*00a4*/ 	.word	0x00032e00


	//   ....[11]....
        /*00a8*/ 	.word	0x00032eb0


	//   ....[12]....
        /*00ac*/ 	.word	0x00032f20


	//   ....[13]....
        /*00b0*/ 	.word	0x00032f90


	//   ....[14]....
        /*00b4*/ 	.word	0x00033000


	//   ....[15]....
        /*00b8*/ 	.word	0x00033930


	//   ....[16]....
        /*00bc*/ 	.word	0x000339a0


	//   ....[17]....
        /*00c0*/ 	.word	0x00033a10


	//   ....[18]....
        /*00c4*/ 	.word	0x00033a80


	//   ....[19]....
        /*00c8*/ 	.word	0x00033af0


	//----- nvinfo : EIATTR_VRC_CTA_INIT_COUNT
	.align		4
.L_3620:
        /*00cc*/ 	.byte	0x02, 0x4a
	.zero		1
	.zero		1


	//----- nvinfo : EIATTR_EXIT_INSTR_OFFSETS
	.align		4
        /*00d0*/ 	.byte	0x04, 0x1c
        /*00d2*/ 	.short	(.L_3622 - .L_3621)


	//   ....[0]....
.L_3621:
        /*00d4*/ 	.word	0x00001190


	//   ....[1]....
        /*00d8*/ 	.word	0x00032d90


	//----- nvinfo : EIATTR_MAX_THREADS
	.align		4
.L_3622:
        /*00dc*/ 	.byte	0x04, 0x05
        /*00de*/ 	.short	(.L_3624 - .L_3623)
.L_3623:
        /*00e0*/ 	.word	0x00000080
        /*00e4*/ 	.word	0x00000001
        /*00e8*/ 	.word	0x00000001


	//----- nvinfo : EIATTR_CRS_STACK_SIZE
	.align		4
.L_3624:
        /*00ec*/ 	.byte	0x04, 0x1e
        /*00ee*/ 	.short	(.L_3626 - .L_3625)
.L_3625:
        /*00f0*/ 	.word	0x00000000


	//----- nvinfo : EIATTR_CBANK_PARAM_SIZE
	.align		4
.L_3626:
        /*00f4*/ 	.byte	0x03, 0x19
        /*00f6*/ 	.short	0x00e8


	//----- nvinfo : EIATTR_PARAM_CBANK
	.align		4
        /*00f8*/ 	.byte	0x04, 0x0a
        /*00fa*/ 	.short	(.L_3628 - .L_3627)
	.align		4
.L_3627:
        /*00fc*/ 	.word	index@(.nv.constant0._ZN10layer_norm13ln_fwd_kernelINS_13Kernel_traitsI6__halfffffjLj2048ELj1ELj4ELj1ELj16ENS_18Kernel_traits_baseILj2048ES2_ffffjLj128EEEEELb1ELb0ELb1ELb0EEEvNS_9FwdParamsE)
        /*0100*/ 	.short	0x0380
        /*0102*/ 	.short	0x00e8


	//----- nvinfo : EIATTR_SW_WAR
	.align		4
.L_3628:
        /*0104*/ 	.byte	0x04, 0x36
        /*0106*/ 	.short	(.L_3630 - .L_3629)
.L_3629:
        /*0108*/ 	.word	0x00000008
.L_3630:


//--------------------- .nv.info._ZN10layer_norm13ln_fwd_kernelINS_13Kernel_traitsI6__halfffffjLj2048ELj1ELj4ELj1ELj16ENS_18Kernel_traits_baseILj2048ES2_ffffjLj128EEEEELb1ELb0ELb1ELb1EEEvNS_9FwdParamsE --------------------------
	.section	.nv.info._ZN10layer_norm13ln_fwd_kernelINS_13Kernel_traitsI6__halfffffjLj2048ELj1ELj4ELj1ELj16ENS_18Kernel_traits_baseILj2048ES2_ffffjLj128EEEEELb1ELb0ELb1ELb1EEEvNS_9FwdParamsE,"",@"SHT_CUDA_INFO"
	.sectionflags	@""
	.align	4


	//----- nvinfo : EIATTR_CUDA_API_VERSION
	.align		4
        /*0000*/ 	.byte	0x04, 0x37
        /*0002*/ 	.short	(.L_3632 - .L_3631)
.L_3631:
        /*0004*/ 	.word	0x00000082


	//----- nvinfo : EIATTR_KPARAM_INFO
	.align		4
.L_3632:
        /*0008*/ 	.byte	0x04, 0x17
        /*000a*/ 	.short	(.L_3634 - .L_3633)
.L_3633:
        /*000c*/ 	.word	0x00000000
        /*0010*/ 	.short	0x0000
        /*0012*/ 	.short	0x0000
        /*0014*/ 	.byte	0x00, 0xf0, 0xa1, 0x03


	//----- nvinfo : EIATTR_SPARSE_MMA_MASK
	.align		4
.L_3634:
        /*0018*/ 	.byte	0x03, 0x50
        /*001a*/ 	.short	0x0000


	//----- nvinfo : EIATTR_MAXREG_COUNT
	.align		4
        /*001c*/ 	.byte	0x03, 0x1b
        /*001e*/ 	.short	0x00ff


	//----- nvinfo : EIATTR_MERCURY_ISA_VERSION
	.align		4
        /*0020*/ 	.byte	0x03, 0x5f
        /*0022*/ 	.short	0x0101


	//----- nvinfo : EIATTR_COOP_GROUP_MASK_REGIDS
	.align		4
        /*0024*/ 	.byte	0x04, 0x29
        /*0026*/ 	.short	(.L_3636 - .L_3635)


	//   ....[0]....
.L_3635:
        /*0028*/ 	.word	0xffffffff


	//   ....[1]....
        /*002c*/ 	.word	0xffffffff


	//   ....[2]....
        /*0030*/ 	.word	0xffffffff


	//   ....[3]....
        /*0034*/ 	.word	0xffffffff


	//   ....[4]....
        /*0038*/ 	.word	0xffffffff


	//   ....[5]....
        /*003c*/ 	.word	0xffffffff


	//   ....[6]....
        /*0040*/ 	.word	0xffffffff


	//   ....[7]....
        /*0044*/ 	.word	0xffffffff


	//   ....[8]....
        /*0048*/ 	.word	0xffffffff


	//   ....[9]....
        /*004c*/ 	.word	0xffffffff


	//   ....[10]....
        /*0050*/ 	.word	0x050000a2


	//   ....[11]....
        /*0054*/ 	.word	0x050000a2


	//   ....[12]....
        /*0058*/ 	.word	0x050000a2


	//   ....[13]....
        /*005c*/ 	.word	0x050000a2


	//   ....[14]....
        /*0060*/ 	.word	0x050000a2


	//   ....[15]....
        /*0064*/ 	.word	0x050000a2


	//   ....[16]....
        /*0068*/ 	.word	0x050000a2


	//   ....[17]....
        /*006c*/ 	.word	0x050000a2


	//   ....[18]....
        /*0070*/ 	.word	0x050000a2


	//   ....[19]....
        /*0074*/ 	.word	0x050000a2


	//----- nvinfo : EIATTR_COOP_GROUP_INSTR_OFFSETS
	.align		4
.L_3636:
        /*0078*/ 	.byte	0x04, 0x28
        /*007a*/ 	.short	(.L_3638 - .L_3637)


	//   ....[0]....
.L_3637:
        /*007c*/ 	.word	0x0002f040


	//   ....[1]....
        /*0080*/ 	.word	0x0002f060


	//   ....[2]....
        /*0084*/ 	.word	0x0002f080


	//   ....[3]....
        /*0088*/ 	.word	0x0002f0a0


	//   ....[4]....
        /*008c*/ 	.word	0x0002f0d0


	//   ....[5]....
        /*0090*/ 	.word	0x0002f900


	//   ....[6]....
        /*0094*/ 	.word	0x0002f920


	//   ....[7]....
        /*0098*/ 	.word	0x0002f940


	//   ....[8]....
        /*009c*/ 	.word	0x0002f960


	//   ....[9]....
        /*00a0*/ 	.word	0x0002f980


	//   ....[10]....
        /*00a4*/ 	.word	0x000312b0


	//   ....[11]....
        /*00a8*/ 	.word	0x00031350


	//   ....[12]....
        /*00ac*/ 	.word	0x000313c0


	//   ....[13]....
        /*00b0*/ 	.word	0x00031430


	//   ....[14]....
        /*00b4*/ 	.word	0x000314b0


	//   ....[15]....
        /*00b8*/ 	.word	0x00031d20


	//   ....[16]....
        /*00bc*/ 	.word	0x00031d90


	//   ....[17]....
        /*00c0*/ 	.word	0x00031e00


	//   ....[18]....
        /*00c4*/ 	.word	0x00031e70


	//   ....[19]....
        /*00c8*/ 	.word	0x00031ee0


	//----- nvinfo : EIATTR_VRC_CTA_INIT_COUNT
	.align		4
.L_3638:
        /*00cc*/ 	.byte	0x02, 0x4a
	.zero		1
	.zero		1


	//----- nvinfo : EIATTR_EXIT_INSTR_OFFSETS
	.align		4
        /*00d0*/ 	.byte	0x04, 0x1c
        /*00d2*/ 	.short	(.L_3640 - .L_3639)


	//   ....[0]....
.L_3639:
        /*00d4*/ 	.word	0x00000790


	//   ....[1]....
        /*00d8*/ 	.word	0x00031240


	//----- nvinfo : EIATTR_MAX_THREADS
	.align		4
.L_3640:
        /*00dc*/ 	.byte	0x04, 0x05
        /*00de*/ 	.short	(.L_3642 - .L_3641)
.L_3641:
        /*00e0*/ 	.word	0x00000080
        /*00e4*/ 	.word	0x00000001
        /*00e8*/ 	.word	0x00000001


	//----- nvinfo : EIATTR_CRS_STACK_SIZE
	.align		4
.L_3642:
        /*00ec*/ 	.byte	0x04, 0x1e
        /*00ee*/ 	.short	(.L_3644 - .L_3643)
.L_3643:
        /*00f0*/ 	.word	0x00000000


	//----- nvinfo : EIATTR_CBANK_PARAM_SIZE
	.align		4
.L_3644:
        /*00f4*/ 	.byte	0x03, 0x19
        /*00f6*/ 	.short	0x00e8


	//----- nvinfo : EIATTR_PARAM_CBANK
	.align		4
        /*00f8*/ 	.byte	0x04, 0x0a
        /*00fa*/ 	.short	(.L_3646 - .L_3645)
	.align		4
.L_3645:
        /*00fc*/ 	.word	index@(.nv.constant0._ZN10layer_norm13ln_fwd_kernelINS_13Kernel_traitsI6__halfffffjLj2048ELj1ELj4ELj1ELj16ENS_18Kernel_traits_baseILj2048ES2_ffffjLj128EEEEELb1ELb0ELb1ELb1EEEvNS_9FwdParamsE)
        /*0100*/ 	.short	0x0380
        /*0102*/ 	.short	0x00e8


	//----- nvinfo : EIATTR_SW_WAR
	.align		4
.L_3646:
        /*0104*/ 	.byte	0x04, 0x36
        /*0106*/ 	.short	(.L_3648 - .L_3647)
.L_3647:
        /*0108*/ 	.word	0x00000008
.L_3648:


//--------------------- .nv.info._ZN10layer_norm13ln_fwd_kernelINS_13Kernel_traitsI6__halfffffjLj2048ELj1ELj4ELj1ELj16ENS_18Kernel_traits_baseILj2048ES2_ffffjLj128EEEEELb1ELb1ELb0ELb0EEEvNS_9FwdParamsE --------------------------
	.section	.nv.info._ZN10layer_norm13ln_fwd_kernelINS_13Kernel_traitsI6__halfffffjLj2048ELj1ELj4ELj1ELj16ENS_18Kernel_traits_baseILj2048ES2_ffffjLj128EEEEELb1ELb1ELb0ELb0EEEvNS_9FwdParamsE,"",@"SHT_CUDA_INFO"
	.sectionflags	@""
	.align	4


	//----- nvinfo : EIATTR_CUDA_API_VERSION
	.align		4
        /*0000*/ 	.byte	0x04, 0x37
        /*0002*/ 	.short	(.L_3650 - .L_3649)
.L_3649:
        /*0004*/ 	.word	0x00000082


	//----- nvinfo : EIATTR_KPARAM_INFO
	.align		4
.L_3650:
        /*0008*/ 	.byte	0x04, 0x17
        /*000a*/ 	.short	(.L_3652 - .L_3651)
.L_3651:
        /*000c*/ 	.word	0x00000000
        /*0010*/ 	.short	0x0000
        /*0012*/ 	.short	0x0000
        /*0014*/ 	.byte	0x00, 0xf0, 0xa1, 0x03


	//----- nvinfo : EIATTR_SPARSE_MMA_MASK
	.align		4
.L_3652:
        /*0018*/ 	.byte	0x03, 0x50
        /*001a*/ 	.short	0x0000


	//----- nvinfo : EIATTR_MAXREG_COUNT
	.align		4
        /*001c*/ 	.byte	0x03, 0x1b
        /*001e*/ 	.short	0x00ff


	//----- nvinfo : EIATTR_MERCURY_ISA_VERSION
	.align		4
        /*0020*/ 	.byte	0x03, 0x5f
        /*0022*/ 	.short	0x0101


	//----- nvinfo : EIATTR_COOP_GROUP_MASK_REGIDS
	.align		4
        /*0024*/ 	.byte	0x04, 0x29
        /*0026*/ 	.short	(.L_3654 - .L_3653)


	//   ....[0]....
.L_3653:
        /*0028*/ 	.word	0xffffffff


	//   ....[1]....
        /*002c*/ 	.word	0xffffffff


	//   ....[2]....
        /*0030*/ 	.word	0xffffffff


	//   ....[3]....
        /*0034*/ 	.word	0xffffffff


	//   ....[4]....
        /*0038*/ 	.word	0xffffffff


	//   ....[5]....
        /*003c*/ 	.word	0xffffffff


	//   ....[6]....
        /*0040*/ 	.word	0xffffffff


	//   ....[7]....
        /*0044*/ 	.word	0xffffffff


	//   ....[8]....
        /*0048*/ 	.word	0xffffffff


	//   ....[9]....
        /*004c*/ 	.word	0xffffffff


	//   ....[10]....
        /*0050*/ 	.word	0x050000ba


	//   ....[11]....
        /*0054*/ 	.word	0x050000ba


	//   ....[12]....
        /*0058*/ 	.word	0x050000ba


	//   ....[13]....
        /*005c*/ 	.word	0x050000ba


	//   ....[14]....
        /*0060*/ 	.word	0x050000ba


	//   ....[15]....
        /*0064*/ 	.word	0x050000ba


	//   ....[16]....
        /*0068*/ 	.word	0x050000ba


	//   ....[17]....
        /*006c*/ 	.word	0x050000ba


	//   ....[18]....
        /*0070*/ 	.word	0x050000ba


	//   ....[19]....
        /*0074*/ 	.word	0x050000ba


	//----- nvinfo : EIATTR_COOP_GROUP_INSTR_OFFSETS
	.align		4
.L_3654:
        /*0078*/ 	.byte	0x04, 0x28
        /*007a*/ 	.short	(.L_3656 - .L_3655)


	//   ....[0]....
.L_3655:
        /*007c*/ 	.word	0x00036cc0


	//   ....[1]....
        /*0080*/ 	.word	0x00036d00


	//   ....[2]....
        /*0084*/ 	.word	0x00036d20


	//   ....[3]....
        /*0088*/ 	.word	0x00036d40


	//   ....[4]....
        /*008c*/ 	.word	0x00036d60


	//   ....[5]....
        /*0090*/ 	.word	0x00037630


	//   ....[6]....
        /*0094*/ 	.word	0x00037650


	//   ....[7]....
        /*0098*/ 	.word	0x00037670


	//   ....[8]....
        /*009c*/ 	.word	0x00037690


	//   ....[9]....
        /*00a0*/ 	.word	0x000376b0


	//   ....[10]....
        /*00a4*/ 	.word	0x000393b0


	//   ....[11]....
        /*00a8*/ 	.word	0x00039440


	//   ....[12]....
        /*00ac*/ 	.word	0x000394a0


	//   ....[13]....
        /*00b0*/ 	.word	0x00039500


	//   ....[14]....
        /*00b4*/ 	.word	0x00039560


	//   ....[15]....
        /*00b8*/ 	.word	0x00039e80


	//   ....[16]....
        /*00bc*/ 	.word	0x00039ee0


	//   ....[17]....
        /*00c0*/ 	.word	0x00039f40


	//   ....[18]....
        /*00c4*/ 	.word	0x00039fa0


	//   ....[19]....
        /*00c8*/ 	.word	0x0003a000


	//----- nvinfo : EIATTR_VRC_CTA_INIT_COUNT
	.align		4
.L_3656:
        /*00cc*/ 	.byte	0x02, 0x4a
	.zero		1
	.zero		1


	//----- nvinfo : EIATTR_EXIT_INSTR_OFFSETS
	.align		4
        /*00d0*/ 	.byte	0x04, 0x1c
        /*00d2*/ 	.short	(.L_3658 - .L_3657)


	//   ....[0]....
.L_3657:
        /*00d4*/ 	.word	0x000016b0


	//   ....[1]....
        /*00d8*/ 	.word	0x00039350


	//----- nvinfo : EIATTR_INDIRECT_BRANCH_TARGETS
	.align		4
.L_3658:
        /*00dc*/ 	.byte	0x04, 0x34
        /*00de*/ 	.short	(.L_3660 - .L_3659)


	//   ....[0]....
.L_3659:
        /*00e0*/ 	.word	.L_x_71396@srel
        /*00e4*/ 	.short	0x0
        /*00e6*/ 	.short	0x0
        /*00e8*/ 	.word	0x3
        /*00ec*/ 	.word	.L_x_71397@srel
        /*00f0*/ 	.word	.L_x_71398@srel
        /*00f4*/ 	.word	.L_x_71399@srel


	//----- nvinfo : EIATTR_MAX_THREADS
	.align		4
.L_3660:
        /*00f8*/ 	.byte	0x04, 0x05
        /*00fa*/ 	.short	(.L_3662 - .L_3661)
.L_3661:
        /*00fc*/ 	.word	0x00000080
        /*0100*/ 	.word	0x00000001
        /*0104*/ 	.word	0x00000001


	//----- nvinfo : EIATTR_CRS_STACK_SIZE
	.align		4
.L_3662:
        /*0108*/ 	.byte	0x04, 0x1e
        /*010a*/ 	.short	(.L_3664 - .L_3663)
.L_3663:
        /*010c*/ 	.word	0x00000000


	//----- nvinfo : EIATTR_CBANK_PARAM_SIZE
	.align		4
.L_3664:
        /*0110*/ 	.byte	0x03, 0x19
        /*0112*/ 	.short	0x00e8


	//----- nvinfo : EIATTR_PARAM_CBANK
	.align		4
        /*0114*/ 	.byte	0x04, 0x0a
        /*0116*/ 	.short	(.L_3666 - .L_3665)
	.align		4
.L_3665:
        /*0118*/ 	.word	index@(.nv.constant0._ZN10layer_norm13ln_fwd_kernelINS_13Kernel_traitsI6__halfffffjLj2048ELj1ELj4ELj1ELj16ENS_18Kernel_traits_baseILj2048ES2_ffffjLj128EEEEELb1ELb1ELb0ELb0EEEvNS_9FwdParamsE)
        /*011c*/ 	.short	0x0380
        /*011e*/ 	.short	0x00e8


	//----- nvinfo : EIATTR_SW_WAR
	.align		4
.L_3666:
        /*0120*/ 	.byte	0x04, 0x36
        /*0122*/ 	.short	(.L_3668 - .L_3667)
.L_3667:
        /*0124*/ 	.word	0x00000008
.L_3668:


//--------------------- .nv.info._ZN10layer_norm13ln_fwd_kernelINS_13Kernel_traitsI6__halfffffjLj2048ELj1ELj4ELj1ELj16ENS_18Kernel_traits_baseILj2048ES2_ffffjLj128EEEEELb1ELb1ELb0ELb1EEEvNS_9FwdParamsE --------------------------
	.section	.nv.info._ZN10layer_norm13ln_fwd_kernelINS_13Kernel_traitsI6__halfffffjLj2048ELj1ELj4ELj1ELj16ENS_18Kernel_traits_baseILj2048ES2_ffffjLj128EEEEELb1ELb1ELb0ELb1EEEvNS_9FwdParamsE,"",@"SHT_CUDA_INFO"
	.sectionflags	@""
	.align	4


	//----- nvinfo : EIATTR_CUDA_API_VERSION
	.align		4
        /*0000*/ 	.byte	0x04, 0x37
        /*0002*/ 	.short	(.L_3670 - .L_3669)
.L_3669:
        /*0004*/ 	.word	0x00000082


	//----- nvinfo : EIATTR_KPARAM_INFO
	.align		4
.L_3670:
        /*0008*/ 	.byte	0x04, 0x17
        /*000a*/ 	.short	(.L_3672 - .L_3671)
.L_3671:
        /*000c*/ 	.word	0x00000000
        /*0010*/ 	.short	0x0000
        /*0012*/ 	.short	0x0000
        /*0014*/ 	.byte	0x00, 0xf0, 0xa1, 0x03


	//----- nvinfo : EIATTR_SPARSE_MMA_MASK
	.align		4
.L_3672:
        /*0018*/ 	.byte	0x03, 0x50
        /*001a*/ 	.short	0x0000


	//----- nvinfo : EIATTR_MAXREG_COUNT
	.align		4
        /*001c*/ 	.byte	0x03, 0x1b
        /*001e*/ 	.short	0x00ff


	//----- nvinfo : EIATTR_MERCURY_ISA_VERSION
	.align		4
        /*0020*/ 	.byte	0x03, 0x5f
        /*0022*/ 	.short	0x0101


	//----- nvinfo : EIATTR_COOP_GROUP_MASK_REGIDS
	.align		4
        /*0024*/ 	.byte	0x04, 0x29
        /*0026*/ 	.short	(.L_3674 - .L_3673)


	//   ....[0]....
.L_3673:
        /*0028*/ 	.word	0xffffffff


	//   ....[1]....
        /*002c*/ 	.word	0xffffffff


	//   ....[2]....
        /*0030*/ 	.word	0xffffffff


	//   ....[3]....
        /*0034*/ 	.word	0xffffffff


	//   ....[4]....
        /*0038*/ 	.word	0xffffffff


	//   ....[5]....
        /*003c*/ 	.word	0xffffffff


	//   ....[6]....
        /*0040*/ 	.word	0xffffffff


	//   ....[7]....
        /*0044*/ 	.word	0xffffffff


	//   ....[8]....
        /*0048*/ 	.word	0xffffffff


	//   ....[9]....
        /*004c*/ 	.word	0xffffffff


	//   ....[10]....
        /*0050*/ 	.word	0x05000098


	//   ....[11]....
        /*0054*/ 	.word	0x05000098


	//   ....[12]....
        /*0058*/ 	.word	0x05000098


	//   ....[13]....
        /*005c*/ 	.word	0x05000098


	//   ....[14]....
        /*0060*/ 	.word	0x05000098


	//   ....[15]....
        /*0064*/ 	.word	0x05000098


	//   ....[16]....
        /*0068*/ 	.word	0x05000098


	//   ....[17]....
        /*006c*/ 	.word	0x05000098


	//   ....[18]....
        /*0070*/ 	.word	0x05000098


	//   ....[19]....
        /*0074*/ 	.word	0x05000098


	//----- nvinfo : EIATTR_COOP_GROUP_INSTR_OFFSETS
	.align		4
.L_3674:
        /*0078*/ 	.byte	0x04, 0x28
        /*007a*/ 	.short	(.L_3676 - .L_3675)


	//   ....[0]....
.L_3675:
        /*007c*/ 	.word	0x0002f280


	//   ....[1]....
        /*0080*/ 	.word	0x0002f2b0


	//   ....[2]....
        /*0084*/ 	.word	0x0002f2d0


	//   ....[3]....
        /*0088*/ 	.word	0x0002f2f0


	//   ....[4]....
        /*008c*/ 	.word	0x0002f310


	//   ....[5]....
        /*0090*/ 	.word	0x0002fb40


	//   ....[6]....
        /*0094*/ 	.word	0x0002fb60


	//   ....[7]....
        /*0098*/ 	.word	0x0002fb80


	//   ....[8]....
        /*009c*/ 	.word	0x0002fba0


	//   ....[9]....
        /*00a0*/ 	.word	0x0002fbc0


	//   ....[10]....
        /*00a4*/ 	.word	0x00031430


	//   ....[11]....
        /*00a8*/ 	.word	0x000314d0


	//   ....[12]....
        /*00ac*/ 	.word	0x00031540


	//   ....[13]....
        /*00b0*/ 	.word	0x000315b0


	//   ....[14]....
        /*00b4*/ 	.word	0x00031620


	//   ....[15]....
        /*00b8*/ 	.word	0x00031ea0


	//   ....[16]....
        /*00bc*/ 	.word	0x00031f10


	//   ....[17]....
        /*00c0*/ 	.word	0x00031f80


	//   ....[18]....
        /*00c4*/ 	.word	0x00031ff0


	//   ....[19]....
        /*00c8*/ 	.word	0x00032060


	//----- nvinfo : EIATTR_VRC_CTA_INIT_COUNT
	.align		4
.L_3676:
        /*00cc*/ 	.byte	0x02, 0x4a
	.zero		1
	.zero		1


	//----- nvinfo : EIATTR_EXIT_INSTR_OFFSETS
	.align		4
        /*00d0*/ 	.byte	0x04, 0x1c
        /*00d2*/ 	.short	(.L_3678 - .L_3677)


	//   ....[0]....
.L_3677:
        /*00d4*/ 	.word	0x000008f0


	//   ....[1]....
        /*00d8*/ 	.word	0x000313c0


	//----- nvinfo : EIATTR_INDIRECT_BRANCH_TARGETS
	.align		4
.L_3678:
        /*00dc*/ 	.byte	0x04, 0x34
        /*00de*/ 	.short	(.L_3680 - .L_3679)


	//   ....[0]....
.L_3679:
        /*00e0*/ 	.word	.L_x_71400@srel
        /*00e4*/ 	.short	0x0
        /*00e6*/ 	.short	0x0
        /*00e8*/ 	.word	0x3
        /*00ec*/ 	.word	.L_x_71401@srel
        /*00f0*/ 	.word	.L_x_71402@srel
        /*00f4*/ 	.word	.L_x_71403@srel


	//----- nvinfo : EIATTR_MAX_THREADS
	.align		4
.L_3680:
        /*00f8*/ 	.byte	0x04, 0x05
        /*00fa*/ 	.short	(.L_3682 - .L_3681)
.L_3681:
        /*00fc*/ 	.word	0x00000080
        /*0100*/ 	.word	0x00000001
        /*0104*/ 	.word	0x00000001


	//----- nvinfo : EIATTR_CRS_STACK_SIZE
	.align		4
.L_3682:
        /*0108*/ 	.byte	0x04, 0x1e
        /*010a*/ 	.short	(.L_3684 - .L_3683)
.L_3683:
        /*010c*/ 	.word	0x00000000


	//----- nvinfo : EIATTR_CBANK_PARAM_SIZE
	.align		4
.L_3684:
        /*0110*/ 	.byte	0x03, 0x19
        /*0112*/ 	.short	0x00e8


	//----- nvinfo : EIATTR_PARAM_CBANK
	.align		4
        /*0114*/ 	.byte	0x04, 0x0a
        /*0116*/ 	.short	(.L_3686 - .L_3685)
	.align		4
.L_3685:
        /*0118*/ 	.word	index@(.nv.constant0._ZN10layer_norm13ln_fwd_kernelINS_13Kernel_traitsI6__halfffffjLj2048ELj1ELj4ELj1ELj16ENS_18Kernel_traits_baseILj2048ES2_ffffjLj128EEEEELb1ELb1ELb0ELb1EEEvNS_9FwdParamsE)
        /*011c*/ 	.short	0x0380
        /*011e*/ 	.short	0x00e8


	//----- nvinfo : EIATTR_SW_WAR
	.align		4
.L_3686:
        /*0120*/ 	.byte	0x04, 0x36
        /*0122*/ 	.short	(.L_3688 - .L_3687)
.L_3687:
        /*0124*/ 	.word	0x00000008
.L_3688:


//--------------------- .nv.info._ZN10layer_norm13ln_fwd_kernelINS_13Kernel_traitsI6__halfffffjLj2048ELj1ELj4ELj1ELj16ENS_18Kernel_traits_baseILj2048ES2_ffffjLj128EEEEELb1ELb1ELb1ELb0EEEvNS_9FwdParamsE --------------------------
	.section	.nv.info._ZN10layer_norm13ln_fwd_kernelINS_13Kernel_traitsI6__halfffffjLj2048ELj1ELj4ELj1ELj16ENS_18Kernel_traits_baseILj2048ES2_ffffjLj128EEEEELb1ELb1ELb1ELb0EEEvNS_9FwdParamsE,"",@"SHT_CUDA_INFO"
	.sectionflags	@""
	.align	4


	//----- nvinfo : EIATTR_CUDA_API_VERSION
	.align		4
        /*0000*/ 	.byte	0x04, 0x37
        /*0002*/ 	.short	(.L_3690 - .L_3689)
.L_3689:
        /*0004*/ 	.word	0x00000082


	//----- nvinfo : EIATTR_KPARAM_INFO
	.align		4
.L_3690:
        /*0008*/ 	.byte	0x04, 0x17
        /*000a*/ 	.short	(.L_3692 - .L_3691)
.L_3691:
        /*000c*/ 	.word	0x00000000
        /*0010*/ 	.short	0x0000
        /*0012*/ 	.short	0x0000
        /*0014*/ 	.byte	0x00, 0xf0, 0xa1, 0x03


	//----- nvinfo : EIATTR_SPARSE_MMA_MASK
	.align		4
.L_3692:
        /*0018*/ 	.byte	0x03, 0x50
        /*001a*/ 	.short	0x0000


	//----- nvinfo : EIATTR_MAXREG_COUNT
	.align		4
        /*001c*/ 	.byte	0x03, 0x1b
        /*001e*/ 	.short	0x00ff


	//----- nvinfo : EIATTR_MERCURY_ISA_VERSION
	.align		4
        /*0020*/ 	.byte	0x03, 0x5f
        /*0022*/ 	.short	0x0101


	//----- nvinfo : EIATTR_COOP_GROUP_MASK_REGIDS
	.align		4
        /*0024*/ 	.byte	0x04, 0x29
        /*0026*/ 	.short	(.L_3694 - .L_3693)


	//   ....[0]....
.L_3693:
        /*0028*/ 	.word	0xffffffff


	//   ....[1]....
        /*002c*/ 	.word	0xffffffff


	//   ....[2]....
        /*0030*/ 	.word	0xffffffff


	//   ....[3]....
        /*0034*/ 	.word	0xffffffff


	//   ....[4]....
        /*0038*/ 	.word	0xffffffff


	//   ....[5]....
        /*003c*/ 	.word	0xffffffff


	//   ....[6]....
        /*0040*/ 	.word	0xffffffff


	//   ....[7]....
        /*0044*/ 	.word	0xffffffff


	//   ....[8]....
        /*0048*/ 	.word	0xffffffff


	//   ....[9]....
        /*004c*/ 	.word	0xffffffff


	//   ....[10]....
        /*0050*/ 	.word	0x050000a2


	//   ....[11]....
        /*0054*/ 	.word	0x050000a2


	//   ....[12]....
        /*0058*/ 	.word	0x050000a2


	//   ....[13]....
        /*005c*/ 	.word	0x050000a2


	//   ....[14]....
        /*0060*/ 	.word	0x050000a2


	//   ....[15]....
        /*0064*/ 	.word	0x050000a2


	//   ....[16]....
        /*0068*/ 	.word	0x050000a2


	//   ....[17]....
        /*006c*/ 	.word	0x050000a2


	//   ....[18]....
        /*0070*/ 	.word	0x050000a2


	//   ....[19]....
        /*0074*/ 	.word	0x050000a2


	//----- nvinfo : EIATTR_COOP_GROUP_INSTR_OFFSETS
	.align		4
.L_3694:
        /*0078*/ 	.byte	0x04, 0x28
        /*007a*/ 	.short	(.L_3696 - .L_3695)


	//   ....[0]....
.L_3695:
        /*007c*/ 	.word	0x0003a450


	//   ....[1]....
        /*0080*/ 	.word	0x0003a490


	//   ....[2]....
        /*0084*/ 	.word	0x0003a4b0


	//   ....[3]....
        /*0088*/ 	.word	0x0003a4d0


	//   ....[4]....
        /*008c*/ 	.word	0x0003a4f0


	//   ....[5]....
        /*0090*/ 	.word	0x0003adc0


	//   ....[6]....
        /*0094*/ 	.word	0x0003ade0


	//   ....[7]....
        /*0098*/ 	.word	0x0003ae00


	//   ....[8]....
        /*009c*/ 	.word	0x0003ae20


	//   ....[9]....
        /*00a0*/ 	.word	0x0003ae40


	//   ....[10]....
        /*00a4*/ 	.word	0x0003cbb0


	//   ....[11]....
        /*00a8*/ 	.word	0x0003cc40


	//   ....[12]....
        /*00ac*/ 	.word	0x0003cca0


	//   ....[13]....
        /*00b0*/ 	.word	0x0003cd00


	//   ....[14]....
        /*00b4*/ 	.word	0x0003cd60


	//   ....[15]....
        /*00b8*/ 	.word	0x0003d690


	//   ....[16]....
        /*00bc*/ 	.word	0x0003d6f0


	//   ....[17]....
        /*00c0*/ 	.word	0x0003d750


	//   ....[18]....
        /*00c4*/ 	.word	0x0003d7b0


	//   ....[19]....
        /*00c8*/ 	.word	0x0003d810


	//----- nvinfo : EIATTR_VRC_CTA_INIT_COUNT
	.align		4
.L_3696:
        /*00cc*/ 	.byte	0x02, 0x4a
	.zero		1
	.zero		1


	//----- nvinfo : EIATTR_EXIT_INSTR_OFFSETS
	.align		4
        /*00d0*/ 	.byte	0x04, 0x1c
        /*00d2*/ 	.short	(.L_3698 - .L_3697)


	//   ....[0]....
.L_3697:
        /*00d4*/ 	.word	0x000016a0


	//   ....[1]....
        /*00d8*/ 	.word	0x0003cb50


	//----- nvinfo : EIATTR_MAX_THREADS
	.align		4
.L_3698:
        /*00dc*/ 	.byte	0x04, 0x05
        /*00de*/ 	.short	(.L_3700 - .L_3699)
.L_3699:
        /*00e0*/ 	.word	0x00000080
        /*00e4*/ 	.word	0x00000001
        /*00e8*/ 	.word	0x00000001


	//----- nvinfo : EIATTR_CRS_STACK_SIZE
	.align		4
.L_3700:
        /*00ec*/ 	.byte	0x04, 0x1e
        /*00ee*/ 	.short	(.L_3702 - .L_3701)
.L_3701:
        /*00f0*/ 	.word	0x00000000


	//----- nvinfo : EIATTR_CBANK_PARAM_SIZE
	.align		4
.L_3702:
        /*00f4*/ 	.byte	0x03, 0x19
        /*00f6*/ 	.short	0x00e8


	//----- nvinfo : EIATTR_PARAM_CBANK
	.align		4
        /*00f8*/ 	.byte	0x04, 0x0a
        /*00fa*/ 	.short	(.L_3704 - .L_3703)
	.align		4
.L_3703:
        /*00fc*/ 	.word	index@(.nv.constant0._ZN10layer_norm13ln_fwd_kernelINS_13Kernel_traitsI6__halfffffjLj2048ELj1ELj4ELj1ELj16ENS_18Kernel_traits_baseILj2048ES2_ffffjLj128EEEEELb1ELb1ELb1ELb0EEEvNS_9FwdParamsE)
        /*0100*/ 	.short	0x0380
        /*0102*/ 	.short	0x00e8


	//----- nvinfo : EIATTR_SW_WAR
	.align		4
.L_3704:
        /*0104*/ 	.byte	0x04, 0x36
        /*0106*/ 	.short	(.L_3706 - .L_3705)
.L_3705:
        /*0108*/ 	.word	0x00000008
.L_3706:


//--------------------- .nv.info._ZN10layer_norm13ln_fwd_kernelINS_13Kernel_traitsI6__halfffffjLj2048ELj1ELj4ELj1ELj16ENS_18Kernel_traits_baseILj2048ES2_ffffjLj128EEEEELb1ELb1ELb1ELb1EEEvNS_9FwdParamsE --------------------------
	.section	.nv.info._ZN10layer_norm13ln_fwd_kernelINS_13Kernel_traitsI6__halfffffjLj2048ELj1ELj4ELj1ELj16ENS_18Kernel_traits_baseILj2048ES2_ffffjLj128EEEEELb1ELb1ELb1ELb1EEEvNS_9FwdParamsE,"",@"SHT_CUDA_INFO"
	.sectionflags	@""
	.align	4


	//----- nvinfo : EIATTR_CUDA_API_VERSION
	.align		4
        /*0000*/ 	.byte	0x04, 0x37
        /*0002*/ 	.short	(.L_3708 - .L_3707)
.L_3707:
        /*0004*/ 	.word	0x00000082


	//----- nvinfo : EIATTR_KPARAM_INFO
	.align		4
.L_3708:
        /*0008*/ 	.byte	0x04, 0x17
        /*000a*/ 	.short	(.L_3710 - .L_3709)
.L_3709:
        /*000c*/ 	.word	0x00000000
        /*0010*/ 	.short	0x0000
        /*0012*/ 	.short	0x0000
        /*0014*/ 	.byte	0x00, 0xf0, 0xa1, 0x03


	//----- nvinfo : EIATTR_SPARSE_MMA_MASK
	.align		4
.L_3710:
        /*0018*/ 	.byte	0x03, 0x50
        /*001a*/ 	.short	0x0000


	//----- nvinfo : EIATTR_MAXREG_COUNT
	.align		4
        /*001c*/ 	.byte	0x03, 0x1b
        /*001e*/ 	.short	0x00ff


	//----- nvinfo : EIATTR_MERCURY_ISA_VERSION
	.align		4
        /*0020*/ 	.byte	0x03, 0x5f
        /*0022*/ 	.short	0x0101


	//----- nvinfo : EIATTR_COOP_GROUP_MASK_REGIDS
	.align		4
        /*0024*/ 	.byte	0x04, 0x29
        /*0026*/ 	.short	(.L_3712 - .L_3711)


	//   ....[0]....
.L_3711:
        /*0028*/ 	.word	0xffffffff


	//   ....[1]....
        /*002c*/ 	.word	0xffffffff


	//   ....[2]....
        /*0030*/ 	.word	0xffffffff


	//   ....[3]....
        /*0034*/ 	.word	0xffffffff


	//   ....[4]....
        /*0038*/ 	.word	0xffffffff


	//   ....[5]....
        /*003c*/ 	.word	0xffffffff


	//   ....[6]....
        /*0040*/ 	.word	0xffffffff


	//   ....[7]....
        /*0044*/ 	.word	0xffffffff


	//   ....[8]....
        /*0048*/ 	.word	0xffffffff


	//   ....[9]....
        /*004c*/ 	.word	0xffffffff


	//   ....[10]....
        /*0050*/ 	.word	0x050000a6


	//   ....[11]....
        /*0054*/ 	.word	0x050000a6


	//   ....[12]....
        /*0058*/ 	.word	0x050000a6


	//   ....[13]....
        /*005c*/ 	.word	0x050000a6


	//   ....[14]....
        /*0060*/ 	.word	0x050000a6


	//   ....[15]....
        /*0064*/ 	.word	0x050000a6


	//   ....[16]....
        /*0068*/ 	.word	0x050000a6


	//   ....[17]....
        /*006c*/ 	.word	0x050000a6


	//   ....[18]....
        /*0070*/ 	.word	0x050000a6


	//   ....[19]....
        /*0074*/ 	.word	0x050000a6


	//----- nvinfo : EIATTR_COOP_GROUP_INSTR_OFFSETS
	.align		4
.L_3712:
        /*0078*/ 	.byte	0x04, 0x28
        /*007a*/ 	.short	(.L_3714 - .L_3713)


	//   ....[0]....
.L_3713:
        /*007c*/ 	.word	0x00036250


	//   ....[1]....
        /*0080*/ 	.word	0x00036280


	//   ....[2]....
        /*0084*/ 	.word	0x000362a0


	//   ....[3]....
        /*0088*/ 	.word	0x000362c0


	//   ....[4]....
        /*008c*/ 	.word	0x000362e0


	//   ....[5]....
        /*0090*/ 	.word	0x00036b10


	//   ....[6]....
        /*0094*/ 	.word	0x00036b30


	//   ....[7]....
        /*0098*/ 	.word	0x00036b50


	//   ....[8]....
        /*009c*/ 	.word	0x00036b70


	//   ....[9]....
        /*00a0*/ 	.word	0x00036b90


	//   ....[10]....
        /*00a4*/ 	.word	0x000386c0


	//   ....[11]....
        /*00a8*/ 	.word	0x00038770


	//   ....[12]....
        /*00ac*/ 	.word	0x000387e0


	//   ....[13]....
        /*00b0*/ 	.word	0x00038850


	//   ....[14]....
        /*00b4*/ 	.word	0x000388c0


	//   ....[15]....
        /*00b8*/ 	.word	0x00039140


	//   ....[16]....
        /*00bc*/ 	.word	0x000391b0


	//   ....[17]....
        /*00c0*/ 	.word	0x00039220


	//   ....[18]....
        /*00c4*/ 	.word	0x00039290


	//   ....[19]....
        /*00c8*/ 	.word	0x00039300


	//----- nvinfo : EIATTR_VRC_CTA_INIT_COUNT
	.align		4
.L_3714:
        /*00cc*/ 	.byte	0x02, 0x4a
	.zero		1
	.zero		1


	//----- nvinfo : EIATTR_EXIT_INSTR_OFFSETS
	.align		4
        /*00d0*/ 	.byte	0x04, 0x1c
        /*00d2*/ 	.short	(.L_3716 - .L_3715)


	//   ....[0]....
.L_3715:
        /*00d4*/ 	.word	0x00000910


	//   ....[1]....
        /*00d8*/ 	.word	0x00038650


	//----- nvinfo : EIATTR_MAX_THREADS
	.align		4
.L_3716:
        /*00dc*/ 	.byte	0x04, 0x05
        /*00de*/ 	.short	(.L_3718 - .L_3717)
.L_3717:
        /*00e0*/ 	.word	0x00000080
        /*00e4*/ 	.word	0x00000001
        /*00e8*/ 	.word	0x00000001


	//----- nvinfo : EIATTR_CRS_STACK_SIZE
	.align		4
.L_3718:
        /*00ec*/ 	.byte	0x04, 0x1e
        /*00ee*/ 	.short	(.L_3720 - .L_3719)
.L_3719:
        /*00f0*/ 	.word	0x00000000


	//----- nvinfo : EIATTR_CBANK_PARAM_SIZE
	.align		4
.L_3720:
        /*00f4*/ 	.byte	0x03, 0x19
        /*00f6*/ 	.short	0x00e8


	//----- nvinfo : EIATTR_PARAM_CBANK
	.align		4
        /*00f8*/ 	.byte	0x04, 0x0a
        /*00fa*/ 	.short	(.L_3722 - .L_3721)
	.align		4
.L_3721:
        /*00fc*/ 	.word	index@(.nv.constant0._ZN10layer_norm13ln_fwd_kernelINS_13Kernel_traitsI6__halfffffjLj2048ELj1ELj4ELj1ELj16ENS_18Kernel_traits_baseILj2048ES2_ffffjLj128EEEEELb1ELb1ELb1ELb1EEEvNS_9FwdParamsE)
        /*0100*/ 	.short	0x0380
        /*0102*/ 	.short	0x00e8


	//----- nvinfo : EIATTR_SW_WAR
	.align		4
.L_3722:
        /*0104*/ 	.byte	0x04, 0x36
        /*0106*/ 	.short	(.L_3724 - .L_3723)
.L_3723:
        /*0108*/ 	.word	0x00000008
.L_3724:


//--------------------- .nv.info._ZN10layer_norm13ln_fwd_kernelINS_13Kernel_traitsIfffffjLj2048ELj1ELj4ELj1ELj16ENS_18Kernel_traits_baseILj2048EfffffjLj128EEEEELb0ELb0ELb0ELb0EEEvNS_9FwdParamsE --------------------------
	.section	.nv.info._ZN10layer_norm13ln_fwd_kernelINS_13Kernel_traitsIfffffjLj2048ELj1ELj4ELj1ELj16ENS_18Kernel_traits_baseILj2048EfffffjLj128EEEEELb0ELb0ELb0ELb0EEEvNS_9FwdParamsE,"",@"SHT_CUDA_INFO"
	.sectionflags	@""
	.align	4


	//----- nvinfo : EIATTR_CUDA_API_VERSION
	.align		4
        /*0000*/ 	.byte	0x04, 0x37
        /*0002*/ 	.short	(.L_3726 - .L_3725)
.L_3725:
        /*0004*/ 	.word	0x00000082


	//----- nvinfo : EIATTR_KPARAM_INFO
	.align		4
.L_3726:
        /*0008*/ 	.byte	0x04, 0x17
        /*000a*/ 	.short	(.L_3728 - .L_3727)
.L_3727:
        /*000c*/ 	.word	0x00000000
        /*0010*/ 	.short	0x0000
        /*0012*/ 	.short	0x0000
        /*0014*/ 	.byte	0x00, 0xf0, 0xa1, 0x03


	//----- nvinfo : EIATTR_SPARSE_MMA_MASK
	.align		4
.L_3728:
        /*0018*/ 	.byte	0x03, 0x50
        /*001a*/ 	.short	0x0000


	//----- nvinfo : EIATTR_MAXREG_COUNT
	.align		4
        /*001c*/ 	.byte	0x03, 0x1b
        /*001e*/ 	.short	0x00ff


	//----- nvinfo : EIATTR_MERCURY_ISA_VERSION
	.align		4
        /*0020*/ 	.byte	0x03, 0x5f
        /*0022*/ 	.short	0x0101


	//----- nvinfo : EIATTR_COOP_GROUP_MASK_REGIDS
	.align		4
        /*0024*/ 	.byte	0x04, 0x29
        /*0026*/ 	.short	(.L_3730 - .L_3729)


	//   ....[0]....
.L_3729:
        /*0028*/ 	.word	0xffffffff


	//   ....[1]....
        /*002c*/ 	.word	0xffffffff


	//   ....[2]....
        /*0030*/ 	.word	0xffffffff


	//   ....[3]....
        /*0034*/ 	.word	0xffffffff


	//   ....[4]....
        /*0038*/ 	.word	0xffffffff


	//   ....[5]....
        /*003c*/ 	.word	0xffffffff


	//   ....[6]....
        /*0040*/ 	.word	0xffffffff


	//   ....[7]....
        /*0044*/ 	.word	0xffffffff


	//   ....[8]....
        /*0048*/ 	.word	0xffffffff


	//   ....[9]....
        /*004c*/ 	.word	0xffffffff


	//   ....[10]....
        /*0050*/ 	.word	0x050000a8


	//   ....[11]....
        /*0054*/ 	.word	0x050000a8


	//   ....[12]....
        /*0058*/ 	.word	0x050000a8


	//   ....[13]....
        /*005c*/ 	.word	0x050000a8


	//   ....[14]....
        /*0060*/ 	.word	0x050000a8


	//   ....[15]....
        /*0064*/ 	.word	0x050000a8


	//   ....[16]....
        /*0068*/ 	.word	0x050000a8


	//   ....[17]....
        /*006c*/ 	.word	0x050000a8


	//   ....[18]....
        /*0070*/ 	.word	0x050000a8


	//   ....[19]....
        /*0074*/ 	.word	0x050000a8


	//----- nvinfo : EIATTR_COOP_GROUP_INSTR_OFFSETS
	.align		4
.L_3730:
        /*0078*/ 	.byte	0x04, 0x28
        /*007a*/ 	.short	(.L_3732 - .L_3731)


	//   ....[0]....
.L_3731:
        /*007c*/ 	.word	0x00003d80


	//   ....[1]....
        /*0080*/ 	.word	0x00003db0


	//   ....[2]....
        /*0084*/ 	.word	0x00003dd0


	//   ....[3]....
        /*0088*/ 	.word	0x00003e00


	//   ....[4]....
        /*008c*/ 	.word	0x00003e20


	//   ....[5]....
        /*0090*/ 	.word	0x00004700


	//   ....[6]....
        /*0094*/ 	.word	0x00004720


	//   ....[7]....
        /*0098*/ 	.word	0x00004740


	//   ....[8]....
        /*009c*/ 	.word	0x00004760


	//   ....[9]....
        /*00a0*/ 	.word	0x00004780


	//   ....[10]....
        /*00a4*/ 	.word	0x00005d10


	//   ....[11]....
        /*00a8*/ 	.word	0x00005db0


	//   ....[12]....
        /*00ac*/ 	.word	0x00005e20


	//   ....[13]....
        /*00b0*/ 	.word	0x00005ea0


	//   ....[14]....
        /*00b4*/ 	.word	0x00005f10


	//   ....[15]....
        /*00b8*/ 	.word	0x00006850


	//   ....[16]....
        /*00bc*/ 	.word	0x000068c0


	//   ....[17]....
        /*00c0*/ 	.word	0x00006930


	//   ....[18]....
        /*00c4*/ 	.word	0x000069a0


	//   ....[19]....
        /*00c8*/ 	.word	0x00006a10


	//----- nvinfo : EIATTR_VRC_CTA_INIT_COUNT
	.align		4
.L_3732:
        /*00cc*/ 	.byte	0x02, 0x4a
	.zero		1
	.zero		1


	//----- nvinfo : EIATTR_EXIT_INSTR_OFFSETS
	.align		4
        /*00d0*/ 	.byte	0x04, 0x1c
        /*00d2*/ 	.short	(.L_3734 - .L_3733)


	//   ....[0]....
.L_3733:
        /*00d4*/ 	.word	0x00001050


	//   ....[1]....
        /*00d8*/ 	.word	0x00005ca0


	//----- nvinfo : EIATTR_MAX_THREADS
	.align		4
.L_3734:
        /*00dc*/ 	.byte	0x04, 0x05
        /*00de*/ 	.short	(.L_3736 - .L_3735)
.L_3735:
        /*00e0*/ 	.word	0x00000080
        /*00e4*/ 	.word	0x00000001
        /*00e8*/ 	.word	0x00000001


	//----- nvinfo : EIATTR_CRS_STACK_SIZE
	.align		4
.L_3736:
        /*00ec*/ 	.byte	0x04, 0x1e
        /*00ee*/ 	.short	(.L_3738 - .L_3737)
.L_3737:
        /*00f0*/ 	.word	0x00000000


	//----- nvinfo : EIATTR_CBANK_PARAM_SIZE
	.align		4
.L_3738:
        /*00f4*/ 	.byte	0x03, 0x19
        /*00f6*/ 	.short	0x00e8


	//----- nvinfo : EIATTR_PARAM_CBANK
	.align		4
        /*00f8*/ 	.byte	0x04, 0x0a
        /*00fa*/ 	.short	(.L_3740 - .L_3739)
	.align		4
.L_3739:
        /*00fc*/ 	.word	index@(.nv.constant0._ZN10layer_norm13ln_fwd_kernelINS_13Kernel_traitsIfffffjLj2048ELj1ELj4ELj1ELj16ENS_18Kernel_traits_baseILj2048EfffffjLj128EEEEELb0ELb0ELb0ELb0EEEvNS_9FwdParamsE)
        /*0100*/ 	.short	0x0380
        /*0102*/ 	.short	0x00e8


	//----- nvinfo : EIATTR_SW_WAR
	.align		4
.L_3740:
        /*0104*/ 	.byte	0x04, 0x36
        /*0106*/ 	.short	(.L_3742 - .L_3741)
.L_3741:
        /*0108*/ 	.word	0x00000008
.L_3742:


//--------------------- .nv.info._ZN10layer_norm13ln_fwd_kernelINS_13Kernel_traitsIfffffjLj2048ELj1ELj4ELj1ELj16ENS_18Kernel_traits_baseILj2048EfffffjLj128EEEEELb0ELb0ELb0ELb1EEEvNS_9FwdParamsE --------------------------
	.section	.nv.info._ZN10layer_norm13ln_fwd_kernelINS_13Kernel_traitsIfffffjLj2048ELj1ELj4ELj1ELj16ENS_18Kernel_traits_baseILj2048EfffffjLj128EEEEELb0ELb0ELb0ELb1EEEvNS_9FwdParamsE,"",@"SHT_CUDA_INFO"
	.sectionflags	@""
	.align	4


	//----- nvinfo : EIATTR_CUDA_API_VERSION
	.align		4
        /*0000*/ 	.byte	0x04, 0x37
        /*0002*/ 	.short	(.L_3744 - .L_3743)
.L_3743:
        /*0004*/ 	.word	0x00000082


	//----- nvinfo : EIATTR_KPARAM_INFO
	.align		4
.L_3744:
        /*0008*/ 	.byte	0x04, 0x17
        /*000a*/ 	.short	(.L_3746 - .L_3745)
.L_3745:
        /*000c*/ 	.word	0x00000000
        /*0010*/ 	.short	0x0000
        /*0012*/ 	.short	0x0000
        /*0014*/ 	.byte	0x00, 0xf0, 0xa1, 0x03


	//----- nvinfo : EIATTR_SPARSE_MMA_MASK
	.align		4
.L_3746:
        /*0018*/ 	.byte	0x03, 0x50
        /*001a*/ 	.short	0x0000


	//----- nvinfo : EIATTR_MAXREG_COUNT
	.align		4
        /*001c*/ 	.byte	0x03, 0x1b
        /*001e*/ 	.short	0x00ff


	//----- nvinfo : EIATTR_MERCURY_ISA_VERSION
	.align		4
        /*0020*/ 	.byte	0x03, 0x5f
        /*0022*/ 	.short	0x0101


	//----- nvinfo : EIATTR_COOP_GROUP_MASK_REGIDS
	.align		4
        /*0024*/ 	.byte	0x04, 0x29
        /*0026*/ 	.short	(.L_3748 - .L_3747)


	//   ....[0]....
.L_3747:
        /*0028*/ 	.word	0xffffffff


	//   ....[1]....
        /*002c*/ 	.word	0xffffffff


	//   ....[2]....
        /*0030*/ 	.word	0xffffffff


	//   ....[3]....
        /*0034*/ 	.word	0xffffffff


	//   ....[4]....
        /*0038*/ 	.word	0xffffffff


	//   ....[5]....
        /*003c*/ 	.word	0xffffffff


	//   ....[6]....
        /*0040*/ 	.word	0xffffffff


	//   ....[7]....
        /*0044*/ 	.word	0xffffffff


	//   ....[8]....
        /*0048*/ 	.word	0xffffffff


	//   ....[9]....
        /*004c*/ 	.word	0xffffffff


	//   ....[10]....
        /*0050*/ 	.word	0x050000de


	//   ....[11]....
        /*0054*/ 	.word	0x050000de


	//   ....[12]....
        /*0058*/ 	.word	0x050000de


	//   ....[13]....
        /*005c*/ 	.word	0x050000de


	//   ....[14]....
        /*0060*/ 	.word	0x050000de


	//   ....[15]....
        /*0064*/ 	.word	0x050000de


	//   ....[16]....
        /*0068*/ 	.word	0x050000de


	//   ....[17]....
        /*006c*/ 	.word	0x050000de


	//   ....[18]....
        /*0070*/ 	.word	0x050000de


	//   ....[19]....
        /*0074*/ 	.word	0x050000de


	//----- nvinfo : EIATTR_COOP_GROUP_INSTR_OFFSETS
	.align		4
.L_3748:
        /*0078*/ 	.byte	0x04, 0x28
        /*007a*/ 	.short	(.L_3750 - .L_3749)


	//   ....[0]....
.L_3749:
        /*007c*/ 	.word	0x00002840


	//   ....[1]....
        /*0080*/ 	.word	0x00002860


	//   ....[2]....
        /*0084*/ 	.word	0x00002880


	//   ....[3]....
        /*0088*/ 	.word	0x000028a0


	//   ....[4]....
        /*008c*/ 	.word	0x000028d0


	//   ....[5]....
        /*0090*/ 	.word	0x00003100


	//   ....[6]....
        /*0094*/ 	.word	0x00003120


	//   ....[7]....
        /*0098*/ 	.word	0x00003140


	//   ....[8]....
        /*009c*/ 	.word	0x00003160


	//   ....[9]....
        /*00a0*/ 	.word	0x00003180


	//   ....[10]....
        /*00a4*/ 	.word	0x00004120


	//   ....[11]....
        /*00a8*/ 	.word	0x000041c0


	//   ....[12]....
        /*00ac*/ 	.word	0x00004230


	//   ....[13]....
        /*00b0*/ 	.word	0x000042a0


	//   ....[14]....
        /*00b4*/ 	.word	0x00004320


	//   ....[15]....
        /*00b8*/ 	.word	0x00004ba0


	//   ....[16]....
        /*00bc*/ 	.word	0x00004c10


	//   ....[17]....
        /*00c0*/ 	.word	0x00004c80


	//   ....[18]....
        /*00c4*/ 	.word	0x00004cf0


	//   ....[19]....
        /*00c8*/ 	.word	0x00004d60


	//----- nvinfo : EIATTR_VRC_CTA_INIT_COUNT
	.align		4
.L_3750:
        /*00cc*/ 	.byte	0x02, 0x4a
	.zero		1
	.zero		1


	//----- nvinfo : EIATTR_EXIT_INSTR_OFFSETS
	.align		4
        /*00d0*/ 	.byte	0x04, 0x1c
        /*00d2*/ 	.short	(.L_3752 - .L_3751)


	//   ....[0]....
.L_3751:
        /*00d4*/ 	.word	0x00000690


	//   ....[1]....
        /*00d8*/ 	.word	0x000040b0


	//----- nvinfo : EIATTR_MAX_THREADS
	.align		4
.L_3752:
        /*00dc*/ 	.byte	0x04, 0x05
        /*00de*/ 	.short	(.L_3754 - .L_3753)
.L_3753:
        /*00e0*/ 	.word	0x00000080
        /*00e4*/ 	.word	0x00000001
        /*00e8*/ 	.word	0x00000001


	//----- nvinfo : EIATTR_CRS_STACK_SIZE
	.align		4
.L_3754:
        /*00ec*/ 	.byte	0x04, 0x1e
        /*00ee*/ 	.short	(.L_3756 - .L_3755)
.L_3755:
        /*00f0*/ 	.word	0x00000000


	//----- nvinfo : EIATTR_CBANK_PARAM_SIZE
	.align		4
.L_3756:
        /*00f4*/ 	.byte	0x03, 0x19
        /*00f6*/ 	.short	0x00e8


	//----- nvinfo : EIATTR_PARAM_CBANK
	.align		4
        /*00f8*/ 	.byte	0x04, 0x0a
        /*00fa*/ 	.short	(.L_3758 - .L_3757)
	.align		4
.L_3757:
        /*00fc*/ 	.word	index@(.nv.constant0._ZN10layer_norm13ln_fwd_kernelINS_13Kernel_traitsIfffffjLj2048ELj1ELj4ELj1ELj16ENS_18Kernel_traits_baseILj2048EfffffjLj128EEEEELb0ELb0ELb0ELb1EEEvNS_9FwdParamsE)
        /*0100*/ 	.short	0x0380
        /*0102*/ 	.short	0x00e8


	//----- nvinfo : EIATTR_SW_WAR
	.align		4
.L_3758:
        /*0104*/ 	.byte	0x04, 0x36
        /*0106*/ 	.short	(.L_3760 - .L_3759)
.L_3759:
        /*0108*/ 	.word	0x00000008
.L_3760:


//--------------------- .nv.info._ZN10layer_norm13ln_fwd_kernelINS_13Kernel_traitsIfffffjLj2048ELj1ELj4ELj1ELj16ENS_18Kernel_traits_baseILj2048EfffffjLj128EEEEELb0ELb0ELb1ELb0EEEvNS_9FwdParamsE --------------------------
	.section	.nv.info._ZN10layer_norm13ln_fwd_kernelINS_13Kernel_traitsIfffffjLj2048ELj1ELj4ELj1ELj16ENS_18Kernel_traits_baseILj2048EfffffjLj128EEEEELb0ELb0ELb1ELb0EEEvNS_9FwdParamsE,"",@"SHT_CUDA_INFO"
	.sectionflags	@""
	.align	4


	//----- nvinfo : EIATTR_CUDA_API_VERSION
	.align		4
        /*0000*/ 	.byte	0x04, 0x37
        /*0002*/ 	.short	(.L_3762 - .L_3761)
.L_3761:
        /*0004*/ 	.word	0x00000082


	//----- nvinfo : EIATTR_KPARAM_INFO
	.align		4
.L_3762:
        /*0008*/ 	.byte	0x04, 0x17
        /*000a*/ 	.short	(.L_3764 - .L_3763)
.L_3763:
        /*000c*/ 	.word	0x00000000
        /*0010*/ 	.short	0x0000
        /*0012*/ 	.short	0x0000
        /*0014*/ 	.byte	0x00, 0xf0, 0xa1, 0x03


	//----- nvinfo : EIATTR_SPARSE_MMA_MASK
	.align		4
.L_3764:
        /*0018*/ 	.byte	0x03, 0x50
        /*001a*/ 	.short	0x0000


	//----- nvinfo : EIATTR_MAXREG_COUNT
	.align		4
        /*001c*/ 	.byte	0x03, 0x1b
        /*001e*/ 	.short	0x00ff


	//----- nvinfo : EIATTR_MERCURY_ISA_VERSION
	.align		4
        /*0020*/ 	.byte	0x03, 0x5f
        /*0022*/ 	.short	0x0101


	//----- nvinfo : EIATTR_COOP_GROUP_MASK_REGIDS
	.align		4
        /*0024*/ 	.byte	0x04, 0x29
        /*0026*/ 	.short	(.L_3766 - .L_3765)


	//   ....[0]....
.L_3765:
        /*0028*/ 	.word	0xffffffff


	//   ....[1]....
        /*002c*/ 	.word	0xffffffff


	//   ....[2]....
        /*0030*/ 	.word	0xffffffff


	//   ....[3]....
        /*0034*/ 	.word	0xffffffff


	//   ....[4]....
        /*0038*/ 	.word	0xffffffff


	//   ....[5]....
        /*003c*/ 	.word	0xffffffff


	//   ....[6]....
        /*0040*/ 	.word	0xffffffff


	//   ....[7]....
        /*0044*/ 	.word	0xffffffff


	//   ....[8]....
        /*0048*/ 	.word	0xffffffff


	//   ....[9]....
        /*004c*/ 	.word	0xffffffff


	//   ....[10]....
        /*0050*/ 	.word	0x050000d4


	//   ....[11]....
        /*0054*/ 	.word	0x050000d4


	//   ....[12]....
        /*0058*/ 	.word	0x050000d4


	//   ....[13]....
        /*005c*/ 	.word	0x050000d4


	//   ....[14]....
        /*0060*/ 	.word	0x050000d4


	//   ....[15]....
        /*0064*/ 	.word	0x050000d4


	//   ....[16]....
        /*0068*/ 	.word	0x050000d4


	//   ....[17]....
        /*006c*/ 	.word	0x050000d4


	//   ....[18]....
        /*0070*/ 	.word	0x050000d4


	//   ....[19]....
        /*0074*/ 	.word	0x050000d4


	//----- nvinfo : EIATTR_COOP_GROUP_INSTR_OFFSETS
	.align		4
.L_3766:
        /*0078*/ 	.byte	0x04, 0x28
        /*007a*/ 	.short	(.L_3768 - .L_3767)


	//   ....[0]....
.L_3767:
        /*007c*/ 	.word	0x00003c10


	//   ....[1]....
        /*0080*/ 	.word	0x00003c40


	//   ....[2]....
        /*0084*/ 	.word	0x00003c60


	//   ....[3]....
        /*0088*/ 	.word	0x00003c80


	//   ....[4]....
        /*008c*/ 	.word	0x00003cb0


	//   ....[5]....
        /*0090*/ 	.word	0x00004580


	//   ....[6]....
        /*0094*/ 	.word	0x000045a0


	//   ....[7]....
        /*0098*/ 	.word	0x000045c0


	//   ....[8]....
        /*009c*/ 	.word	0x000045e0


	//   ....[9]....
        /*00a0*/ 	.word	0x00004600


	//   ....[10]....
        /*00a4*/ 	.word	0x00005c10


	//   ....[11]....
        /*00a8*/ 	.word	0x00005cb0


	//   ....[12]....
        /*00ac*/ 	.word	0x00005d20


	//   ....[13]....
        /*00b0*/ 	.word	0x00005d90


	//   ....[14]....
        /*00b4*/ 	.word	0x00005e10


	//   ....[15]....
        /*00b8*/ 	.word	0x00006740


	//   ....[16]....
        /*00bc*/ 	.word	0x000067b0


	//   ....[17]....
        /*00c0*/ 	.word	0x00006820


	//   ....[18]....
        /*00c4*/ 	.word	0x00006890


	//   ....[19]....
        /*00c8*/ 	.word	0x00006900


	//----- nvinfo : EIATTR_VRC_CTA_INIT_COUNT
	.align		4
.L_3768:
        /*00cc*/ 	.byte	0x02, 0x4a
	.zero		1
	.zero		1


	//----- nvinfo : EIATTR_EXIT_INSTR_OFFSETS
	.align		4
        /*00d0*/ 	.byte	0x04, 0x1c
        /*00d2*/ 	.short	(.L_3770 - .L_3769)


	//   ....[0]....
.L_3769:
        /*00d4*/ 	.word	0x000010a0


	//   ....[1]....
        /*00d8*/ 	.word	0x00005ba0


	//----- nvinfo : EIATTR_MAX_THREADS
	.align		4
.L_3770:
        /*00dc*/ 	.byte	0x04, 0x05
        /*00de*/ 	.short	(.L_3772 - .L_3771)
.L_3771:
        /*00e0*/ 	.word	0x00000080
        /*00e4*/ 	.word	0x00000001
        /*00e8*/ 	.word	0x00000001


	//----- nvinfo : EIATTR_CRS_STACK_SIZE
	.align		4
.L_3772:
        /*00ec*/ 	.byte	0x04, 0x1e
        /*00ee*/ 	.short	(.L_3774 - .L_3773)
.L_3773:
        /*00f0*/ 	.word	0x00000000


	//----- nvinfo : EIATTR_CBANK_PARAM_SIZE
	.align		4
.L_3774:
        /*00f4*/ 	.byte	0x03, 0x19
        /*00f6*/ 	.short	0x00e8


	//----- nvinfo : EIATTR_PARAM_CBANK
	.align		4
        /*00f8*/ 	.byte	0x04, 0x0a
        /*00fa*/ 	.short	(.L_3776 - .L_3775)
	.align		4
.L_3775:
        /*00fc*/ 	.word	index@(.nv.constant0._ZN10layer_norm13ln_fwd_kernelINS_13Kernel_traitsIfffffjLj2048ELj1ELj4ELj1ELj16ENS_18Kernel_traits_baseILj2048EfffffjLj128EEEEELb0ELb0ELb1ELb0EEEvNS_9FwdParamsE)
        /*0100*/ 	.short	0x0380
        /*0102*/ 	.short	0x00e8


	//----- nvinfo : EIATTR_SW_WAR
	.align		4
.L_3776:
        /*0104*/ 	.byte	0x04, 0x36
        /*0106*/ 	.short	(.L_3778 - .L_3777)
.L_3777:
        /*0108*/ 	.word	0x00000008
.L_3778:


//--------------------- .nv.info._ZN10layer_norm13ln_fwd_kernelINS_13Kernel_traitsIfffffjLj2048ELj1ELj4ELj1ELj16ENS_18Kernel_traits_baseILj2048EfffffjLj128EEEEELb0ELb0ELb1ELb1EEEvNS_9FwdParamsE --------------------------
	.section	.nv.info._ZN10layer_norm13ln_fwd_kernelINS_13Kernel_traitsIfffffjLj2048ELj1ELj4ELj1ELj16ENS_18Kernel_traits_baseILj2048EfffffjLj128EEEEELb0ELb0ELb1ELb1EEEvNS_9FwdParamsE,"",@"SHT_CUDA_INFO"
	.sectionflags	@""
	.align	4


	//----- nvinfo : EIATTR_CUDA_API_VERSION
	.align		4
        /*0000*/ 	.byte	0x04, 0x37
        /*0002*/ 	.short	(.L_3780 - .L_3779)
.L_3779:
        /*0004*/ 	.word	0x00000082


	//----- nvinfo : EIATTR_KPARAM_INFO
	.align		4
.L_3780:
        /*0008*/ 	.byte	0x04, 0x17
        /*000a*/ 	.short	(.L_3782 - .L_3781)
.L_3781:
        /*000c*/ 	.word	0x00000000
        /*0010*/ 	.short	0x0000
        /*0012*/ 	.short	0x0000
        /*0014*/ 	.byte	0x00, 0xf0, 0xa1, 0x03


	//----- nvinfo : EIATTR_SPARSE_MMA_MASK
	.align		4
.L_3782:
        /*0018*/ 	.byte	0x03, 0x50
        /*001a*/ 	.short	0x0000


	//----- nvinfo : EIATTR_MAXREG_COUNT
	.align		4
        /*001c*/ 	.byte	0x03, 0x1b
        /*001e*/ 	.short	0x00ff


	//----- nvinfo : EIATTR_MERCURY_ISA_VERSION
	.align		4
        /*0020*/ 	.byte	0x03, 0x5f
        /*0022*/ 	.short	0x0101


	//----- nvinfo : EIATTR_COOP_GROUP_MASK_REGIDS
	.align		4
        /*0024*/ 	.byte	0x04, 0x29
        /*0026*/ 	.short	(.L_3784 - .L_3783)


	//   ....[0]....
.L_3783:
        /*0028*/ 	.word	0xffffffff


	//   ....[1]....
        /*002c*/ 	.word	0xffffffff


	//   ....[2]....
        /*0030*/ 	.word	0xffffffff


	//   ....[3]....
        /*0034*/ 	.word	0xffffffff


	//   ....[4]....
        /*0038*/ 	.word	0xffffffff


	//   ....[5]....
        /*003c*/ 	.word	0xffffffff


	//   ....[6]....
        /*0040*/ 	.word	0xffffffff


	//   ....[7]....
        /*0044*/ 	.word	0xffffffff


	//   ....[8]....
        /*0048*/ 	.word	0xffffffff


	//   ....[9]....
        /*004c*/ 	.word	0xffffffff


	//   ....[10]....
        /*0050*/ 	.word	0x050000d3


	//   ....[11]....
        /*0054*/ 	.word	0x050000d3


	//   ....[12]....
        /*0058*/ 	.word	0x050000d3


	//   ....[13]....
        /*005c*/ 	.word	0x050000d3


	//   ....[14]....
        /*0060*/ 	.word	0x050000d3


	//   ....[15]....
        /*0064*/ 	.word	0x050000d3


	//   ....[16]....
        /*0068*/ 	.word	0x050000d3


	//   ....[17]....
        /*006c*/ 	.word	0x050000d3


	//   ....[18]....
        /*0070*/ 	.word	0x050000d3


	//   ....[19]....
        /*0074*/ 	.word	0x050000d3


	//----- nvinfo : EIATTR_COOP_GROUP_INSTR_OFFSETS
	.align		4
.L_3784:
        /*0078*/ 	.byte	0x04, 0x28
        /*007a*/ 	.short	(.L_3786 - .L_3785)


	//   ....[0]....
.L_3785:
        /*007c*/ 	.word	0x00002a80


	//   ....[1]....
        /*0080*/ 	.word	0x00002aa0


	//   ....[2]....
        /*0084*/ 	.word	0x00002ac0


	//   ....[3]....
        /*0088*/ 	.word	0x00002ae0


	//   ....[4]....
        /*008c*/ 	.word	0x00002b10


	//   ....[5]....
        /*0090*/ 	.word	0x00003340


	//   ....[6]....
        /*0094*/ 	.word	0x00003360


	//   ....[7]....
        /*0098*/ 	.word	0x00003380


	//   ....[8]....
        /*009c*/ 	.word	0x000033a0


	//   ....[9]....
        /*00a0*/ 	.word	0x000033c0


	//   ....[10]....
        /*00a4*/ 	.word	0x00004500


	//   ....[11]....
        /*00a8*/ 	.word	0x000045a0


	//   ....[12]....
        /*00ac*/ 	.word	0x00004610


	//   ....[13]....
        /*00b0*/ 	.word	0x00004680


	//   ....[14]....
        /*00b4*/ 	.word	0x00004700


	//   ....[15]....
        /*00b8*/ 	.word	0x00004f70


	//   ....[16]....
        /*00bc*/ 	.word	0x00004fe0


	//   ....[17]....
        /*00c0*/ 	.word	0x00005050


	//   ....[18]....
        /*00c4*/ 	.word	0x000050c0


	//   ....[19]....
        /*00c8*/ 	.word	0x00005130


	//----- nvinfo : EIATTR_VRC_CTA_INIT_COUNT
	.align		4
.L_3786:
        /*00cc*/ 	.byte	0x02, 0x4a
	.zero		1
	.zero		1


	//----- nvinfo : EIATTR_EXIT_INSTR_OFFSETS
	.align		4
        /*00d0*/ 	.byte	0x04, 0x1c
        /*00d2*/ 	.short	(.L_3788 - .L_3787)


	//   ....[0]....
.L_3787:
        /*00d4*/ 	.word	0x00000680


	//   ....[1]....
        /*00d8*/ 	.word	0x00004490


	//----- nvinfo : EIATTR_MAX_THREADS
	.align		4
.L_3788:
        /*00dc*/ 	.byte	0x04, 0x05
        /*00de*/ 	.short	(.L_3790 - .L_3789)
.L_3789:
        /*00e0*/ 	.word	0x00000080
        /*00e4*/ 	.word	0x00000001
        /*00e8*/ 	.word	0x00000001


	//----- nvinfo : EIATTR_CRS_STACK_SIZE
	.align		4
.L_3790:
        /*00ec*/ 	.byte	0x04, 0x1e
        /*00ee*/ 	.short	(.L_3792 - .L_3791)
.L_3791:
        /*00f0*/ 	.word	0x00000000


	//----- nvinfo : EIATTR_CBANK_PARAM_SIZE
	.align		4
.L_3792:
        /*00f4*/ 	.byte	0x03, 0x19
        /*00f6*/ 	.short	0x00e8


	//----- nvinfo : EIATTR_PARAM_CBANK
	.align		4
        /*00f8*/ 	.byte	0x04, 0x0a
        /*00fa*/ 	.short	(.L_3794 - .L_3793)
	.align		4
.L_3793:
        /*00fc*/ 	.word	index@(.nv.constant0._ZN10layer_norm13ln_fwd_kernelINS_13Kernel_traitsIfffffjLj2048ELj1ELj4ELj1ELj16ENS_18Kernel_traits_baseILj2048EfffffjLj128EEEEELb0ELb0ELb1ELb1EEEvNS_9FwdParamsE)
        /*0100*/ 	.short	0x0380
        /*0102*/ 	.short	0x00e8


	//----- nvinfo : EIATTR_SW_WAR
	.align		4
.L_3794:
        /*0104*/ 	.byte	0x04, 0x36
        /*0106*/ 	.short	(.L_3796 - .L_3795)
.L_3795:
        /*0108*/ 	.word	0x00000008
.L_3796:


//--------------------- .nv.info._ZN10layer_norm13ln_fwd_kernelINS_13Kernel_traitsIfffffjLj2048ELj1ELj4ELj1ELj16ENS_18Kernel_traits_baseILj2048EfffffjLj128EEEEELb0ELb1ELb0ELb0EEEvNS_9FwdParamsE --------------------------
	.section	.nv.info._ZN10layer_norm13ln_fwd_kernelINS_13Kernel_traitsIfffffjLj2048ELj1ELj4ELj1ELj16ENS_18Kernel_traits_baseILj2048EfffffjLj128EEEEELb0ELb1ELb0ELb0EEEvNS_9FwdParamsE,"",@"SHT_CUDA_INFO"
	.sectionflags	@""
	.align	4


	//----- nvinfo : EIATTR_CUDA_API_VERSION
	.align		4
        /*0000*/ 	.byte	0x04, 0x37
        /*0002*/ 	.short	(.L_3798 - .L_3797)
.L_3797:
        /*0004*/ 	.word	0x00000082


	//----- nvinfo : EIATTR_KPARAM_INFO
	.align		4
.L_3798:
        /*0008*/ 	.byte	0x04, 0x17
        /*000a*/ 	.short	(.L_3800 - .L_3799)
.L_3799:
        /*000c*/ 	.word	0x00000000
        /*0010*/ 	.short	0x0000
        /*0012*/ 	.short	0x0000
        /*0014*/ 	.byte	0x00, 0xf0, 0xa1, 0x03


	//----- nvinfo : EIATTR_SPARSE_MMA_MASK
	.align		4
.L_3800:
        /*0018*/ 	.byte	0x03, 0x50
        /*001a*/ 	.short	0x0000


	//----- nvinfo : EIATTR_MAXREG_COUNT
	.align		4
        /*001c*/ 	.byte	0x03, 0x1b
        /*001e*/ 	.short	0x00ff


	//----- nvinfo : EIATTR_ANNOTATIONS
	.align		4
        /*0020*/ 	.byte	0x04, 0x55
        /*0022*/ 	.short	(.L_3802 - .L_3801)


	//   ....[0]....
.L_3801:
        /* <DEDUP_REMOVED lines=56> */


	//----- nvinfo : EIATTR_MERCURY_ISA_VERSION
	.align		4
.L_3802:
        /*0394*/ 	.byte	0x03, 0x5f
        /*0396*/ 	.short	0x0101


	//----- nvinfo : EIATTR_COOP_GROUP_MASK_REGIDS
	.align		4
        /*0398*/ 	.byte	0x04, 0x29
        /*039a*/ 	.short	(.L_3804 - .L_3803)


	//   ....[0]....
.L_3803:
        /*039c*/ 	.word	0xffffffff


	//   ....[1]....
        /*03a0*/ 	.word	0xffffffff


	//   ....[2]....
        /*03a4*/ 	.word	0xffffffff


	//   ....[3]....
        /*03a8*/ 	.word	0xffffffff


	//   ....[4]....
        /*03ac*/ 	.word	0xffffffff


	//   ....[5]....
        /*03b0*/ 	.word	0xffffffff


	//   ....[6]....
        /*03b4*/ 	.word	0xffffffff


	//   ....[7]....
        /*03b8*/ 	.word	0xffffffff


	//   ....[8]....
        /*03bc*/ 	.word	0xffffffff


	//   ....[9]....
        /*03c0*/ 	.word	0xffffffff


	//   ....[10]....
        /*03c4*/ 	.word	0x05000002


	//   ....[11]....
        /*03c8*/ 	.word	0x05000002


	//   ....[12]....
        /*03cc*/ 	.word	0x05000002


	//   ....[13]....
        /*03d0*/ 	.word	0x05000002


	//   ....[14]....
        /*03d4*/ 	.word	0x05000002


	//   ....[15]....
        /*03d8*/ 	.word	0x05000002


	//   ....[16]....
        /*03dc*/ 	.word	0x05000002


	//   ....[17]....
        /*03e0*/ 	.word	0x05000002


	//   ....[18]....
        /*03e4*/ 	.word	0x05000002


	//   ....[19]....
        /*03e8*/ 	.word	0x05000002


	//----- nvinfo : EIATTR_COOP_GROUP_INSTR_OFFSETS
	.align		4
.L_3804:
        /*03ec*/ 	.byte	0x04, 0x28
        /*03ee*/ 	.short	(.L_3806 - .L_3805)


	//   ....[0]....
.L_3805:
        /*03f0*/ 	.word	0x00003f70


	//   ....[1]....
        /*03f4*/ 	.word	0x00003fb0


	//   ....[2]....
        /*03f8*/ 	.word	0x00003fd0


	//   ....[3]....
        /*03fc*/ 	.word	0x00003ff0


	//   ....[4]....
        /*0400*/ 	.word	0x00004010


	//   ....[5]....
        /*0404*/ 	.word	0x000048e0


	//   ....[6]....
        /*0408*/ 	.word	0x00004900


	//   ....[7]....
        /*040c*/ 	.word	0x00004920


	//   ....[8]....
        /*0410*/ 	.word	0x00004940


	//   ....[9]....
        /*0414*/ 	.word	0x00004960


	//   ....[10]....
        /*0418*/ 	.word	0x000062b0


	//   ....[11]....
        /*041c*/ 	.word	0x00006350


	//   ....[12]....
        /*0420*/ 	.word	0x000063c0


	//   ....[13]....
        /*0424*/ 	.word	0x00006430


	//   ....[14]....
        /*0428*/ 	.word	0x000064a0


	//   ....[15]....
        /*042c*/ 	.word	0x00006de0


	//   ....[16]....
        /*0430*/ 	.word	0x00006e50


	//   ....[17]....
        /*0434*/ 	.word	0x00006ec0


	//   ....[18]....
        /*0438*/ 	.word	0x00006f30


	//   ....[19]....
        /*043c*/ 	.word	0x00006fa0


	//----- nvinfo : EIATTR_VRC_CTA_INIT_COUNT
	.align		4
.L_3806:
        /*0440*/ 	.byte	0x02, 0x4a
	.zero		1
	.zero		1


	//----- nvinfo : EIATTR_EXIT_INSTR_OFFSETS
	.align		4
        /*0444*/ 	.byte	0x04, 0x1c
        /*0446*/ 	.short	(.L_3808 - .L_3807)


	//   ....[0]....
.L_3807:
        /*0448*/ 	.word	0x000019a0


	//   ....[1]....
        /*044c*/ 	.word	0x00006240


	//----- nvinfo : EIATTR_MAX_THREADS
	.align		4
.L_3808:
        /*0450*/ 	.byte	0x04, 0x05
        /*0452*/ 	.short	(.L_3810 - .L_3809)
.L_3809:
        /*0454*/ 	.word	0x00000080
        /*0458*/ 	.word	0x00000001
        /*045c*/ 	.word	0x00000001


	//----- nvinfo : EIATTR_CRS_STACK_SIZE
	.align		4
.L_3810:
        /*0460*/ 	.byte	0x04, 0x1e
        /*0462*/ 	.short	(.L_3812 - .L_3811)
.L_3811:
        /*0464*/ 	.word	0x00000000


	//----- nvinfo : EIATTR_CBANK_PARAM_SIZE
	.align		4
.L_3812:
        /*0468*/ 	.byte	0x03, 0x19
        /*046a*/ 	.short	0x00e8


	//----- nvinfo : EIATTR_PARAM_CBANK
	.align		4
        /*046c*/ 	.byte	0x04, 0x0a
        /*046e*/ 	.short	(.L_3814 - .L_3813)
	.align		4
.L_3813:
        /*0470*/ 	.word	index@(.nv.constant0._ZN10layer_norm13ln_fwd_kernelINS_13Kernel_traitsIfffffjLj2048ELj1ELj4ELj1ELj16ENS_18Kernel_traits_baseILj2048EfffffjLj128EEEEELb0ELb1ELb0ELb0EEEvNS_9FwdParamsE)
        /*0474*/ 	.short	0x0380
        /*0476*/ 	.short	0x00e8


	//----- nvinfo : EIATTR_SW_WAR
	.align		4
.L_3814:
        /*0478*/ 	.byte	0x04, 0x36
        /*047a*/ 	.short	(.L_3816 - .L_3815)
.L_3815:
        /*047c*/ 	.word	0x00000008
.L_3816:


//--------------------- .nv.info._ZN10layer_norm13ln_fwd_kernelINS_13Kernel_traitsIfffffjLj2048ELj1ELj4ELj1ELj16ENS_18Kernel_traits_baseILj2048EfffffjLj128EEEEELb0ELb1ELb0ELb1EEEvNS_9FwdParamsE --------------------------
	.section	.nv.info._ZN10layer_norm13ln_fwd_kernelINS_13Kernel_traitsIfffffjLj2048ELj1ELj4ELj1ELj16ENS_18Kernel_traits_baseILj2048EfffffjLj128EEEEELb0ELb1ELb0ELb1EEEvNS_9FwdParamsE,"",@"SHT_CUDA_INFO"
	.sectionflags	@""
	.align	4


	//----- nvinfo : EIATTR_CUDA_API_VERSION
	.align		4
        /*0000*/ 	.byte	0x04, 0x37
        /*0002*/ 	.short	(.L_3818 - .L_3817)
.L_3817:
        /*0004*/ 	.word	0x00000082


	//----- nvinfo : EIATTR_KPARAM_INFO
	.align		4
.L_3818:
        /*0008*/ 	.byte	0x04, 0x17
        /*000a*/ 	.short	(.L_3820 - .L_3819)
.L_3819:
        /*000c*/ 	.word	0x00000000
        /*0010*/ 	.short	0x0000
        /*0012*/ 	.short	0x0000
        /*0014*/ 	.byte	0x00, 0xf0, 0xa1, 0x03


	//----- nvinfo : EIATTR_SPARSE_MMA_MASK
	.align		4
.L_3820:
        /*0018*/ 	.byte	0x03, 0x50
        /*001a*/ 	.short	0x0000


	//----- nvinfo : EIATTR_MAXREG_COUNT
	.align		4
        /*001c*/ 	.byte	0x03, 0x1b
        /*001e*/ 	.short	0x00ff


	//----- nvinfo : EIATTR_ANNOTATIONS
	.align		4
        /*0020*/ 	.byte	0x04, 0x55
        /*0022*/ 	.short	(.L_3822 - .L_3821)


	//   ....[0]....
.L_3821:
        /* <DEDUP_REMOVED lines=52> */


	//----- nvinfo : EIATTR_MERCURY_ISA_VERSION
	.align		4
.L_3822:
        /*0354*/ 	.byte	0x03, 0x5f
        /*0356*/ 	.short	0x0101


	//----- nvinfo : EIATTR_COOP_GROUP_MASK_REGIDS
	.align		4
        /*0358*/ 	.byte	0x04, 0x29
        /*035a*/ 	.short	(.L_3824 - .L_3823)


	//   ....[0]....
.L_3823:
        /*035c*/ 	.word	0xffffffff


	//   ....[1]....
        /*0360*/ 	.word	0xffffffff


	//   ....[2]....
        /*0364*/ 	.word	0xffffffff


	//   ....[3]....
        /*0368*/ 	.word	0xffffffff


	//   ....[4]....
        /*036c*/ 	.word	0xffffffff


	//   ....[5]....
        /*0370*/ 	.word	0xffffffff


	//   ....[6]....
        /*0374*/ 	.word	0xffffffff


	//   ....[7]....
        /*0378*/ 	.word	0xffffffff


	//   ....[8]....
        /*037c*/ 	.word	0xffffffff


	//   ....[9]....
        /*0380*/ 	.word	0xffffffff


	//   ....[10]....
        /*0384*/ 	.word	0xffffffff


	//   ....[11]....
        /*0388*/ 	.word	0xffffffff


	//   ....[12]....
        /*038c*/ 	.word	0xffffffff


	//   ....[13]....
        /*0390*/ 	.word	0xffffffff


	//   ....[14]....
        /*0394*/ 	.word	0xffffffff


	//   ....[15]....
        /*0398*/ 	.word	0xffffffff


	//   ....[16]....
        /*039c*/ 	.word	0xffffffff


	//   ....[17]....
        /*03a0*/ 	.word	0xffffffff


	//   ....[18]....
        /*03a4*/ 	.word	0xffffffff


	//   ....[19]....
        /*03a8*/ 	.word	0xffffffff


	//   ....[20]....
        /*03ac*/ 	.word	0x05000000


	//   ....[21]....
        /*03b0*/ 	.word	0x05000000


	//   ....[22]....
        /*03b4*/ 	.word	0x05000000


	//   ....[23]....
        /*03b8*/ 	.word	0x05000000


	//   ....[24]....
        /*03bc*/ 	.word	0x05000000


	//   ....[25]....
        /*03c0*/ 	.word	0x05000000


	//   ....[26]....
        /*03c4*/ 	.word	0x05000000


	//   ....[27]....
        /*03c8*/ 	.word	0x05000000


	//   ....[28]....
        /*03cc*/ 	.word	0x05000000


	//   ....[29]....
        /*03d0*/ 	.word	0x05000000


	//   ....[30]....
        /*03d4*/ 	.word	0x05000000


	//   ....[31]....
        /*03d8*/ 	.word	0x05000000


	//   ....[32]....
        /*03dc*/ 	.word	0x05000000


	//   ....[33]....
        /*03e0*/ 	.word	0x05000000


	//   ....[34]....
        /*03e4*/ 	.word	0x05000000


	//   ....[35]....
        /*03e8*/ 	.word	0x05000000


	//   ....[36]....
        /*03ec*/ 	.word	0x05000000


	//   ....[37]....
        /*03f0*/ 	.word	0x05000000


	//   ....[38]....
        /*03f4*/ 	.word	0x05000000


	//   ....[39]....
        /*03f8*/ 	.word	0x05000000


	//----- nvinfo : EIATTR_COOP_GROUP_INSTR_OFFSETS
	.align		4
.L_3824:
        /*03fc*/ 	.byte	0x04, 0x28
        /*03fe*/ 	.short	(.L_3826 - .L_3825)


	//   ....[0]....
.L_3825:
        /*0400*/ 	.word	0x00002700


	//   ....[1]....
        /*0404*/ 	.word	0x00002730


	//   ....[2]....
        /*0408*/ 	.word	0x00002750


	//   ....[3]....
        /*040c*/ 	.word	0x00002770


	//   ....[4]....
        /*0410*/ 	.word	0x00002790


	//   ....[5]....
        /*0414*/ 	.word	0x00002fc0


	//   ....[6]....
        /*0418*/ 	.word	0x00002fe0


	//   ....[7]....
        /*041c*/ 	.word	0x00003000


	//   ....[8]....
        /*0420*/ 	.word	0x00003020


	//   ....[9]....
        /*0424*/ 	.word	0x00003040


	//   ....[10]....
        /*0428*/ 	.word	0x00005830


	//   ....[11]....
        /*042c*/ 	.word	0x00005860


	//   ....[12]....
        /*0430*/ 	.word	0x00005880


	//   ....[13]....
        /*0434*/ 	.word	0x000058a0


	//   ....[14]....
        /*0438*/ 	.word	0x000058c0


	//   ....[15]....
        /*043c*/ 	.word	0x000060f0


	//   ....[16]....
        /*0440*/ 	.word	0x00006110


	//   ....[17]....
        /*0444*/ 	.word	0x00006130


	//   ....[18]....
        /*0448*/ 	.word	0x00006150


	//   ....[19]....
        /*044c*/ 	.word	0x00006170


	//   ....[20]....
        /*0450*/ 	.word	0x00007380


	//   ....[21]....
        /*0454*/ 	.word	0x00007420


	//   ....[22]....
        /*0458*/ 	.word	0x00007490


	//   ....[23]....
        /*045c*/ 	.word	0x00007500


	//   ....[24]....
        /*0460*/ 	.word	0x00007570


	//   ....[25]....
        /*0464*/ 	.word	0x00007e00


	//   ....[26]....
        /*0468*/ 	.word	0x00007e70


	//   ....[27]....
        /*046c*/ 	.word	0x00007ee0


	//   ....[28]....
        /*0470*/ 	.word	0x00007f50


	//   ....[29]....
        /*0474*/ 	.word	0x00007fc0


	//   ....[30]....
        /*0478*/ 	.word	0x00008050


	//   ....[31]....
        /*047c*/ 	.word	0x000080f0


	//   ....[32]....
        /*0480*/ 	.word	0x00008160


	//   ....[33]....
        /*0484*/ 	.word	0x000081d0


	//   ....[34]....
        /*0488*/ 	.word	0x00008240


	//   ....[35]....
        /*048c*/ 	.word	0x00008ad0


	//   ....[36]....
        /*0490*/ 	.word	0x00008b40


	//   ....[37]....
        /*0494*/ 	.word	0x00008bb0


	//   ....[38]....
        /*0498*/ 	.word	0x00008c20


	//   ....[39]....
        /*049c*/ 	.word	0x00008c90


	//----- nvinfo : EIATTR_VRC_CTA_INIT_COUNT
	.align		4
.L_3826:
        /*04a0*/ 	.byte	0x02, 0x4a
	.zero		1
	.zero		1


	//----- nvinfo : EIATTR_EXIT_INSTR_OFFSETS
	.align		4
        /*04a4*/ 	.byte	0x04, 0x1c
        /*04a6*/ 	.short	(.L_3828 - .L_3827)


	//   ....[0]....
.L_3827:
        /*04a8*/ 	.word	0x00000a60


	//   ....[1]....
        /*04ac*/ 	.word	0x00004250


	//   ....[2]....
        /*04b0*/ 	.word	0x00007320


	//----- nvinfo : EIATTR_MAX_THREADS
	.align		4
.L_3828:
        /*04b4*/ 	.byte	0x04, 0x05
        /*04b6*/ 	.short	(.L_3830 - .L_3829)
.L_3829:
        /*04b8*/ 	.word	0x00000080
        /*04bc*/ 	.word	0x00000001
        /*04c0*/ 	.word	0x00000001


	//----- nvinfo : EIATTR_CRS_STACK_SIZE
	.align		4
.L_3830:
        /*04c4*/ 	.byte	0x04, 0x1e
        /*04c6*/ 	.short	(.L_3832 - .L_3831)
.L_3831:
        /*04c8*/ 	.word	0x00000000


	//----- nvinfo : EIATTR_CBANK_PARAM_SIZE
	.align		4
.L_3832:
        /*04cc*/ 	.byte	0x03, 0x19
        /*04ce*/ 	.short	0x00e8


	//----- nvinfo : EIATTR_PARAM_CBANK
	.align		4
        /*04d0*/ 	.byte	0x04, 0x0a
        /*04d2*/ 	.short	(.L_3834 - .L_3833)
	.align		4
.L_3833:
        /*04d4*/ 	.word	index@(.nv.constant0._ZN10layer_norm13ln_fwd_kernelINS_13Kernel_traitsIfffffjLj2048ELj1ELj4ELj1ELj16ENS_18Kernel_traits_baseILj2048EfffffjLj128EEEEELb0ELb1ELb0ELb1EEEvNS_9FwdParamsE)
        /*04d8*/ 	.short	0x0380
        /*04da*/ 	.short	0x00e8


	//----- nvinfo : EIATTR_SW_WAR
	.align		4
.L_3834:
        /*04dc*/ 	.byte	0x04, 0x36
        /*04de*/ 	.short	(.L_3836 - .L_3835)
.L_3835:
        /*04e0*/ 	.word	0x00000008
.L_3836:


//--------------------- .nv.info._ZN10layer_norm13ln_fwd_kernelINS_13Kernel_traitsIfffffjLj2048ELj1ELj4ELj1ELj16ENS_18Kernel_traits_baseILj2048EfffffjLj128EEEEELb0ELb1ELb1ELb0EEEvNS_9FwdParamsE --------------------------
	.section	.nv.info._ZN10layer_norm13ln_fwd_kernelINS_13Kernel_traitsIfffffjLj2048ELj1ELj4ELj1ELj16ENS_18Kernel_traits_baseILj2048EfffffjLj128EEEEELb0ELb1ELb1ELb0EEEvNS_9FwdParamsE,"",@"SHT_CUDA_INFO"
	.sectionflags	@""
	.align	4


	//----- nvinfo : EIATTR_CUDA_API_VERSION
	.align		4
        /*0000*/ 	.byte	0x04, 0x37
        /*0002*/ 	.short	(.L_3838 - .L_3837)
.L_3837:
        /*0004*/ 	.word	0x00000082


	//----- nvinfo : EIATTR_KPARAM_INFO
	.align		4
.L_3838:
        /*0008*/ 	.byte	0x04, 0x17
        /*000a*/ 	.short	(.L_3840 - .L_3839)
.L_3839:
        /*000c*/ 	.word	0x00000000
        /*0010*/ 	.short	0x0000
        /*0012*/ 	.short	0x0000
        /*0014*/ 	.byte	0x00, 0xf0, 0xa1, 0x03


	//----- nvinfo : EIATTR_SPARSE_MMA_MASK
	.align		4
.L_3840:
        /*0018*/ 	.byte	0x03, 0x50
        /*001a*/ 	.short	0x0000


	//----- nvinfo : EIATTR_MAXREG_COUNT
	.align		4
        /*001c*/ 	.byte	0x03, 0x1b
        /*001e*/ 	.short	0x00ff


	//----- nvinfo : EIATTR_ANNOTATIONS
	.align		4
        /*0020*/ 	.byte	0x04, 0x55
        /*0022*/ 	.short	(.L_3842 - .L_3841)


	//   ....[0]....
.L_3841:
        /* <DEDUP_REMOVED lines=57> */


	//----- nvinfo : EIATTR_MERCURY_ISA_VERSION
	.align		4
.L_3842:
        /*03a4*/ 	.byte	0x03, 0x5f
        /*03a6*/ 	.short	0x0101


	//----- nvinfo : EIATTR_COOP_GROUP_MASK_REGIDS
	.align		4
        /*03a8*/ 	.byte	0x04, 0x29
        /*03aa*/ 	.short	(.L_3844 - .L_3843)


	//   ....[0]....
.L_3843:
        /*03ac*/ 	.word	0xffffffff


	//   ....[1]....
        /*03b0*/ 	.word	0xffffffff


	//   ....[2]....
        /*03b4*/ 	.word	0xffffffff


	//   ....[3]....
        /*03b8*/ 	.word	0xffffffff


	//   ....[4]....
        /*03bc*/ 	.word	0xffffffff


	//   ....[5]....
        /*03c0*/ 	.word	0xffffffff


	//   ....[6]....
        /*03c4*/ 	.word	0xffffffff


	//   ....[7]....
        /*03c8*/ 	.word	0xffffffff


	//   ....[8]....
        /*03cc*/ 	.word	0xffffffff


	//   ....[9]....
        /*03d0*/ 	.word	0xffffffff


	//   ....[10]....
        /*03d4*/ 	.word	0x05000003


	//   ....[11]....
        /*03d8*/ 	.word	0x05000003


	//   ....[12]....
        /*03dc*/ 	.word	0x05000003


	//   ....[13]....
        /*03e0*/ 	.word	0x05000003


	//   ....[14]....
        /*03e4*/ 	.word	0x05000003


	//   ....[15]....
        /*03e8*/ 	.word	0x05000003


	//   ....[16]....
        /*03ec*/ 	.word	0x05000003


	//   ....[17]....
        /*03f0*/ 	.word	0x05000003


	//   ....[18]....
        /*03f4*/ 	.word	0x05000003


	//   ....[19]....
        /*03f8*/ 	.word	0x05000003


	//----- nvinfo : EIATTR_COOP_GROUP_INSTR_OFFSETS
	.align		4
.L_3844:
        /*03fc*/ 	.byte	0x04, 0x28
        /*03fe*/ 	.short	(.L_3846 - .L_3845)


	//   ....[0]....
.L_3845:
        /*0400*/ 	.word	0x00005c00


	//   ....[1]....
        /*0404*/ 	.word	0x00005c40


	//   ....[2]....
        /*0408*/ 	.word	0x00005c60


	//   ....[3]....
        /*040c*/ 	.word	0x00005c80


	//   ....[4]....
        /*0410*/ 	.word	0x00005ca0


	//   ....[5]....
        /*0414*/ 	.word	0x00006570


	//   ....[6]....
        /*0418*/ 	.word	0x00006590


	//   ....[7]....
        /*041c*/ 	.word	0x000065b0


	//   ....[8]....
        /*0420*/ 	.word	0x000065d0


	//   ....[9]....
        /*0424*/ 	.word	0x000065f0


	//   ....[10]....
        /*0428*/ 	.word	0x00007ea0


	//   ....[11]....
        /*042c*/ 	.word	0x00007f40


	//   ....[12]....
        /*0430*/ 	.word	0x00007fb0


	//   ....[13]....
        /*0434*/ 	.word	0x00008020


	//   ....[14]....
        /*0438*/ 	.word	0x00008090


	//   ....[15]....
        /*043c*/ 	.word	0x000089d0


	//   ....[16]....
        /*0440*/ 	.word	0x00008a40


	//   ....[17]....
        /*0444*/ 	.word	0x00008ab0


	//   ....[18]....
        /*0448*/ 	.word	0x00008b20


	//   ....[19]....
        /*044c*/ 	.word	0x00008b90


	//----- nvinfo : EIATTR_VRC_CTA_INIT_COUNT
	.align		4
.L_3846:
        /*0450*/ 	.byte	0x02, 0x4a
	.zero		1
	.zero		1


	//----- nvinfo : EIATTR_EXIT_INSTR_OFFSETS
	.align		4
        /*0454*/ 	.byte	0x04, 0x1c
        /*0456*/ 	.short	(.L_3848 - .L_3847)


	//   ....[0]....
.L_3847:
        /*0458*/ 	.word	0x00001b60


	//   ....[1]....
        /*045c*/ 	.word	0x00007e30


	//----- nvinfo : EIATTR_MAX_THREADS
	.align		4
.L_3848:
        /*0460*/ 	.byte	0x04, 0x05
        /*0462*/ 	.short	(.L_3850 - .L_3849)
.L_3849:
        /*0464*/ 	.word	0x00000080
        /*0468*/ 	.word	0x00000001
        /*046c*/ 	.word	0x00000001


	//----- nvinfo : EIATTR_CRS_STACK_SIZE
	.align		4
.L_3850:
        /*0470*/ 	.byte	0x04, 0x1e
        /*0472*/ 	.short	(.L_3852 - .L_3851)
.L_3851:
        /*0474*/ 	.word	0x00000000


	//----- nvinfo : EIATTR_CBANK_PARAM_SIZE
	.align		4
.L_3852:
        /*0478*/ 	.byte	0x03, 0x19
        /*047a*/ 	.short	0x00e8


	//----- nvinfo : EIATTR_PARAM_CBANK
	.align		4
        /*047c*/ 	.byte	0x04, 0x0a
        /*047e*/ 	.short	(.L_3854 - .L_3853)
	.align		4
.L_3853:
        /*0480*/ 	.word	index@(.nv.constant0._ZN10layer_norm13ln_fwd_kernelINS_13Kernel_traitsIfffffjLj2048ELj1ELj4ELj1ELj16ENS_18Kernel_traits_baseILj2048EfffffjLj128EEEEELb0ELb1ELb1ELb0EEEvNS_9FwdParamsE)
        /*0484*/ 	.short	0x0380
        /*0486*/ 	.short	0x00e8


	//----- nvinfo : EIATTR_SW_WAR
	.align		4
.L_3854:
        /*0488*/ 	.byte	0x04, 0x36
        /*048a*/ 	.short	(.L_3856 - .L_3855)
.L_3855:
        /*048c*/ 	.word	0x00000008
.L_3856:


//--------------------- .nv.info._ZN10layer_norm13ln_fwd_kernelINS_13Kernel_traitsIfffffjLj2048ELj1ELj4ELj1ELj16ENS_18Kernel_traits_baseILj2048EfffffjLj128EEEEELb0ELb1ELb1ELb1EEEvNS_9FwdParamsE --------------------------
	.section	.nv.info._ZN10layer_norm13ln_fwd_kernelINS_13Kernel_traitsIfffffjLj2048ELj1ELj4ELj1ELj16ENS_18Kernel_traits_baseILj2048EfffffjLj128EEEEELb0ELb1ELb1ELb1EEEvNS_9FwdParamsE,"",@"SHT_CUDA_INFO"
	.sectionflags	@""
	.align	4


	//----- nvinfo : EIATTR_CUDA_API_VERSION
	.align		4
        /*0000*/ 	.byte	0x04, 0x37
        /*0002*/ 	.short	(.L_3858 - .L_3857)
.L_3857:
        /*0004*/ 	.word	0x00000082


	//----- nvinfo : EIATTR_KPARAM_INFO
	.align		4
.L_3858:
        /*0008*/ 	.byte	0x04, 0x17
        /*000a*/ 	.short	(.L_3860 - .L_3859)
.L_3859:
        /*000c*/ 	.word	0x00000000
        /*0010*/ 	.short	0x0000
        /*0012*/ 	.short	0x0000
        /*0014*/ 	.byte	0x00, 0xf0, 0xa1, 0x03


	//----- nvinfo : EIATTR_SPARSE_MMA_MASK
	.align		4
.L_3860:
        /*0018*/ 	.byte	0x03, 0x50
        /*001a*/ 	.short	0x0000


	//----- nvinfo : EIATTR_MAXREG_COUNT
	.align		4
        /*001c*/ 	.byte	0x03, 0x1b
        /*001e*/ 	.short	0x00ff


	//----- nvinfo : EIATTR_ANNOTATIONS
	.align		4
        /*0020*/ 	.byte	0x04, 0x55
        /*0022*/ 	.short	(.L_3862 - .L_3861)


	//   ....[0]....
.L_3861:
        /* <DEDUP_REMOVED lines=25> */


	//----- nvinfo : EIATTR_MERCURY_ISA_VERSION
	.align		4
.L_3862:
        /*019c*/ 	.byte	0x03, 0x5f
        /*019e*/ 	.short	0x0101


	//----- nvinfo : EIATTR_COOP_GROUP_MASK_REGIDS
	.align		4
        /*01a0*/ 	.byte	0x04, 0x29
        /*01a2*/ 	.short	(.L_3864 - .L_3863)


	//   ....[0]....
.L_3863:
        /*01a4*/ 	.word	0xffffffff


	//   ....[1]....
        /*01a8*/ 	.word	0xffffffff


	//   ....[2]....
        /*01ac*/ 	.word	0xffffffff


	//   ....[3]....
        /*01b0*/ 	.word	0xffffffff


	//   ....[4]....
        /*01b4*/ 	.word	0xffffffff


	//   ....[5]....
        /*01b8*/ 	.word	0xffffffff


	//   ....[6]....
        /*01bc*/ 	.word	0xffffffff


	//   ....[7]....
        /*01c0*/ 	.word	0xffffffff


	//   ....[8]....
        /*01c4*/ 	.word	0xffffffff


	//   ....[9]....
        /*01c8*/ 	.word	0xffffffff


	//   ....[10]....
        /*01cc*/ 	.word	0x05000000


	//   ....[11]....
        /*01d0*/ 	.word	0x05000000


	//   ....[12]....
        /*01d4*/ 	.word	0x05000000


	//   ....[13]....
        /*01d8*/ 	.word	0x05000000


	//   ....[14]....
        /*01dc*/ 	.word	0x05000000


	//   ....[15]....
        /*01e0*/ 	.word	0x05000000


	//   ....[16]....
        /*01e4*/ 	.word	0x05000000


	//   ....[17]....
        /*01e8*/ 	.word	0x05000000


	//   ....[18]....
        /*01ec*/ 	.word	0x05000000


	//   ....[19]....
        /*01f0*/ 	.word	0x05000000


	//----- nvinfo : EIATTR_COOP_GROUP_INSTR_OFFSETS
	.align		4
.L_3864:
        /*01f4*/ 	.byte	0x04, 0x28
        /*01f6*/ 	.short	(.L_3866 - .L_3865)


	//   ....[0]....
.L_3865:
        /*01f8*/ 	.word	0x00003e60


	//   ....[1]....
        /*01fc*/ 	.word	0x00003e90


	//   ....[2]....
        /*0200*/ 	.word	0x00003eb0


	//   ....[3]....
        /*0204*/ 	.word	0x00003ed0


	//   ....[4]....
        /*0208*/ 	.word	0x00003ef0


	//   ....[5]....
        /*020c*/ 	.word	0x00004720


	//   ....[6]....
        /*0210*/ 	.word	0x00004740


	//   ....[7]....
        /*0214*/ 	.word	0x00004760


	//   ....[8]....
        /*0218*/ 	.word	0x00004780


	//   ....[9]....
        /*021c*/ 	.word	0x000047a0


	//   ....[10]....
        /*0220*/ 	.word	0x00005a90


	//   ....[11]....
        /*0224*/ 	.word	0x00005b30


	//   ....[12]....
        /*0228*/ 	.word	0x00005ba0


	//   ....[13]....
        /*022c*/ 	.word	0x00005c10


	//   ....[14]....
        /*0230*/ 	.word	0x00005c80


	//   ....[15]....
        /*0234*/ 	.word	0x00006510


	//   ....[16]....
        /*0238*/ 	.word	0x00006580


	//   ....[17]....
        /*023c*/ 	.word	0x000065f0


	//   ....[18]....
        /*0240*/ 	.word	0x00006660


	//   ....[19]....
        /*0244*/ 	.word	0x000066d0


	//----- nvinfo : EIATTR_VRC_CTA_INIT_COUNT
	.align		4
.L_3866:
        /*0248*/ 	.byte	0x02, 0x4a
	.zero		1
	.zero		1


	//----- nvinfo : EIATTR_EXIT_INSTR_OFFSETS
	.align		4
        /*024c*/ 	.byte	0x04, 0x1c
        /*024e*/ 	.short	(.L_3868 - .L_3867)


	//   ....[0]....
.L_3867:
        /*0250*/ 	.word	0x00000a30


	//   ....[1]....
        /*0254*/ 	.word	0x00005a20


	//----- nvinfo : EIATTR_MAX_THREADS
	.align		4
.L_3868:
        /*0258*/ 	.byte	0x04, 0x05
        /*025a*/ 	.short	(.L_3870 - .L_3869)
.L_3869:
        /*025c*/ 	.word	0x00000080
        /*0260*/ 	.word	0x00000001
        /*0264*/ 	.word	0x00000001


	//----- nvinfo : EIATTR_CRS_STACK_SIZE
	.align		4
.L_3870:
        /*0268*/ 	.byte	0x04, 0x1e
        /*026a*/ 	.short	(.L_3872 - .L_3871)
.L_3871:
        /*026c*/ 	.word	0x00000000


	//----- nvinfo : EIATTR_CBANK_PARAM_SIZE
	.align		4
.L_3872:
        /*0270*/ 	.byte	0x03, 0x19
        /*0272*/ 	.short	0x00e8


	//----- nvinfo : EIATTR_PARAM_CBANK
	.align		4
        /*0274*/ 	.byte	0x04, 0x0a
        /*0276*/ 	.short	(.L_3874 - .L_3873)
	.align		4
.L_3873:
        /*0278*/ 	.word	index@(.nv.constant0._ZN10layer_norm13ln_fwd_kernelINS_13Kernel_traitsIfffffjLj2048ELj1ELj4ELj1ELj16ENS_18Kernel_traits_baseILj2048EfffffjLj128EEEEELb0ELb1ELb1ELb1EEEvNS_9FwdParamsE)
        /*027c*/ 	.short	0x0380
        /*027e*/ 	.short	0x00e8


	//----- nvinfo : EIATTR_SW_WAR
	.align		4
.L_3874:
        /*0280*/ 	.byte	0x04, 0x36
        /*0282*/ 	.short	(.L_3876 - .L_3875)
.L_3875:
        /*0284*/ 	.word	0x00000008
.L_3876:


//--------------------- .nv.info._ZN10layer_norm13ln_fwd_kernelINS_13Kernel_traitsIfffffjLj2048ELj1ELj4ELj1ELj16ENS_18Kernel_traits_baseILj2048EfffffjLj128EEEEELb1ELb0ELb0ELb0EEEvNS_9FwdParamsE --------------------------
	.section	.nv.info._ZN10layer_norm13ln_fwd_kernelINS_13Kernel_traitsIfffffjLj2048ELj1ELj4ELj1ELj16ENS_18Kernel_traits_baseILj2048EfffffjLj128EEEEELb1ELb0ELb0ELb0EEEvNS_9FwdParamsE,"",@"SHT_CUDA_INFO"
	.sectionflags	@""
	.align	4


	//----- nvinfo : EIATTR_CUDA_API_VERSION
	.align		4
        /*0000*/ 	.byte	0x04, 0x37
        /*0002*/ 	.short	(.L_3878 - .L_3877)
.L_3877:
        /*0004*/ 	.word	0x00000082


	//----- nvinfo : EIATTR_KPARAM_INFO
	.align		4
.L_3878:
        /*0008*/ 	.byte	0x04, 0x17
        /*000a*/ 	.short	(.L_3880 - .L_3879)
.L_3879:
        /*000c*/ 	.word	0x00000000
        /*0010*/ 	.short	0x0000
        /*0012*/ 	.short	0x0000
        /*0014*/ 	.byte	0x00, 0xf0, 0xa1, 0x03


	//----- nvinfo : EIATTR_SPARSE_MMA_MASK
	.align		4
.L_3880:
        /*0018*/ 	.byte	0x03, 0x50
        /*001a*/ 	.short	0x0000


	//----- nvinfo : EIATTR_MAXREG_COUNT
	.align		4
        /*001c*/ 	.byte	0x03, 0x1b
        /*001e*/ 	.short	0x00ff


	//----- nvinfo : EIATTR_MERCURY_ISA_VERSION
	.align		4
        /*0020*/ 	.byte	0x03, 0x5f
        /*0022*/ 	.short	0x0101


	//----- nvinfo : EIATTR_COOP_GROUP_MASK_REGIDS
	.align		4
        /*0024*/ 	.byte	0x04, 0x29
        /*0026*/ 	.short	(.L_3882 - .L_3881)


	//   ....[0]....
.L_3881:
        /*0028*/ 	.word	0xffffffff


	//   ....[1]....
        /*002c*/ 	.word	0xffffffff


	//   ....[2]....
        /*0030*/ 	.word	0xffffffff


	//   ....[3]....
        /*0034*/ 	.word	0xffffffff


	//   ....[4]....
        /*0038*/ 	.word	0xffffffff


	//   ....[5]....
        /*003c*/ 	.word	0xffffffff


	//   ....[6]....
        /*0040*/ 	.word	0xffffffff


	//   ....[7]....
        /*0044*/ 	.word	0xffffffff


	//   ....[8]....
        /*0048*/ 	.word	0xffffffff


	//   ....[9]....
        /*004c*/ 	.word	0xffffffff


	//   ....[10]....
        /*0050*/ 	.word	0x050000d7


	//   ....[11]....
        /*0054*/ 	.word	0x050000d7


	//   ....[12]....
        /*0058*/ 	.word	0x050000d7


	//   ....[13]....
        /*005c*/ 	.word	0x050000d7


	//   ....[14]....
        /*0060*/ 	.word	0x050000d7


	//   ....[15]....
        /*0064*/ 	.word	0x050000d7


	//   ....[16]....
        /*0068*/ 	.word	0x050000d7


	//   ....[17]....
        /*006c*/ 	.word	0x050000d7


	//   ....[18]....
        /*0070*/ 	.word	0x050000d7


	//   ....[19]....
        /*0074*/ 	.word	0x050000d7


	//----- nvinfo : EIATTR_COOP_GROUP_INSTR_OFFSETS
	.align		4
.L_3882:
        /*0078*/ 	.byte	0x04, 0x28
        /*007a*/ 	.short	(.L_3884 - .L_3883)


	//   ....[0]....
.L_3883:
        /*007c*/ 	.word	0x0002b8d0


	//   ....[1]....
        /*0080*/ 	.word	0x0002b900


	//   ....[2]....
        /*0084*/ 	.word	0x0002b920


	//   ....[3]....
        /*0088*/ 	.word	0x0002b940


	//   ....[4]....
        /*008c*/ 	.word	0x0002b970


	//   ....[5]....
        /*0090*/ 	.word	0x0002c250


	//   ....[6]....
        /*0094*/ 	.word	0x0002c270


	//   ....[7]....
        /*0098*/ 	.word	0x0002c290


	//   ....[8]....
        /*009c*/ 	.word	0x0002c2b0


	//   ....[9]....
        /*00a0*/ 	.word	0x0002c2d0


	//   ....[10]....
        /*00a4*/ 	.word	0x0002d870


	//   ....[11]....
        /*00a8*/ 	.word	0x0002d910


	//   ....[12]....
        /*00ac*/ 	.word	0x0002d980


	//   ....[13]....
        /*00b0*/ 	.word	0x0002d9f0


	//   ....[14]....
        /*00b4*/ 	.word	0x0002da70


	//   ....[15]....
        /*00b8*/ 	.word	0x0002e3b0


	//   ....[16]....
        /*00bc*/ 	.word	0x0002e420


	//   ....[17]....
        /*00c0*/ 	.word	0x0002e490


	//   ....[18]....
        /*00c4*/ 	.word	0x0002e500


	//   ....[19]....
        /*00c8*/ 	.word	0x0002e570


	//----- nvinfo : EIATTR_VRC_CTA_INIT_COUNT
	.align		4
.L_3884:
        /*00cc*/ 	.byte	0x02, 0x4a
	.zero		1
	.zero		1


	//----- nvinfo : EIATTR_EXIT_INSTR_OFFSETS
	.align		4
        /*00d0*/ 	.byte	0x04, 0x1c
        /*00d2*/ 	.short	(.L_3886 - .L_3885)


	//   ....[0]....
.L_3885:
        /*00d4*/ 	.word	0x000012b0


	//   ....[1]....
        /*00d8*/ 	.word	0x0002d800


	//----- nvinfo : EIATTR_INDIRECT_BRANCH_TARGETS
	.align		4
.L_3886:
        /*00dc*/ 	.byte	0x04, 0x34
        /*00de*/ 	.short	(.L_3888 - .L_3887)


	//   ....[0]....
.L_3887:
        /*00e0*/ 	.word	.L_x_71404@srel
        /*00e4*/ 	.short	0x0
        /*00e6*/ 	.short	0x0
        /*00e8*/ 	.word	0x3
        /*00ec*/ 	.word	.L_x_71405@srel
        /*00f0*/ 	.word	.L_x_71406@srel
        /*00f4*/ 	.word	.L_x_71407@srel


	//----- nvinfo : EIATTR_MAX_THREADS
	.align		4
.L_3888:
        /*00f8*/ 	.byte	0x04, 0x05
        /*00fa*/ 	.short	(.L_3890 - .L_3889)
.L_3889:
        /*00fc*/ 	.word	0x00000080
        /*0100*/ 	.word	0x00000001
        /*0104*/ 	.word	0x00000001


	//----- nvinfo : EIATTR_CRS_STACK_SIZE
	.align		4
.L_3890:
        /*0108*/ 	.byte	0x04, 0x1e
        /*010a*/ 	.short	(.L_3892 - .L_3891)
.L_3891:
        /*010c*/ 	.word	0x00000000


	//----- nvinfo : EIATTR_CBANK_PARAM_SIZE
	.align		4
.L_3892:
        /*0110*/ 	.byte	0x03, 0x19
        /*0112*/ 	.short	0x00e8


	//----- nvinfo : EIATTR_PARAM_CBANK
	.align		4
        /*0114*/ 	.byte	0x04, 0x0a
        /*0116*/ 	.short	(.L_3894 - .L_3893)
	.align		4
.L_3893:
        /*0118*/ 	.word	index@(.nv.constant0._ZN10layer_norm13ln_fwd_kernelINS_13Kernel_traitsIfffffjLj2048ELj1ELj4ELj1ELj16ENS_18Kernel_traits_baseILj2048EfffffjLj128EEEEELb1ELb0ELb0ELb0EEEvNS_9FwdParamsE)
        /*011c*/ 	.short	0x0380
        /*011e*/ 	.short	0x00e8


	//----- nvinfo : EIATTR_SW_WAR
	.align		4
.L_3894:
        /*0120*/ 	.byte	0x04, 0x36
        /*0122*/ 	.short	(.L_3896 - .L_3895)
.L_3895:
        /*0124*/ 	.word	0x00000008
.L_3896:


//--------------------- .nv.info._ZN10layer_norm13ln_fwd_kernelINS_13Kernel_traitsIfffffjLj2048ELj1ELj4ELj1ELj16ENS_18Kernel_traits_baseILj2048EfffffjLj128EEEEELb1ELb0ELb0ELb1EEEvNS_9FwdParamsE --------------------------
	.section	.nv.info._ZN10layer_norm13ln_fwd_kernelINS_13Kernel_traitsIfffffjLj2048ELj1ELj4ELj1ELj16ENS_18Kernel_traits_baseILj2048EfffffjLj128EEEEELb1ELb0ELb0ELb1EEEvNS_9FwdParamsE,"",@"SHT_CUDA_INFO"
	.sectionflags	@""
	.align	4


	//----- nvinfo : EIATTR_CUDA_API_VERSION
	.align		4
        /*0000*/ 	.byte	0x04, 0x37
        /*0002*/ 	.short	(.L_3898 - .L_3897)
.L_3897:
        /*0004*/ 	.word	0x00000082


	//----- nvinfo : EIATTR_KPARAM_INFO
	.align		4
.L_3898:
        /*0008*/ 	.byte	0x04, 0x17
        /*000a*/ 	.short	(.L_3900 - .L_3899)
.L_3899:
        /*000c*/ 	.word	0x00000000
        /*0010*/ 	.short	0x0000
        /*0012*/ 	.short	0x0000
        /*0014*/ 	.byte	0x00, 0xf0, 0xa1, 0x03


	//----- nvinfo : EIATTR_SPARSE_MMA_MASK
	.align		4
.L_3900:
        /*0018*/ 	.byte	0x03, 0x50
        /*001a*/ 	.short	0x0000


	//----- nvinfo : EIATTR_MAXREG_COUNT
	.align		4
        /*001c*/ 	.byte	0x03, 0x1b
        /*001e*/ 	.short	0x00ff


	//----- nvinfo : EIATTR_MERCURY_ISA_VERSION
	.align		4
        /*0020*/ 	.byte	0x03, 0x5f
        /*0022*/ 	.short	0x0101


	//----- nvinfo : EIATTR_COOP_GROUP_MASK_REGIDS
	.align		4
        /*0024*/ 	.byte	0x04, 0x29
        /*0026*/ 	.short	(.L_3902 - .L_3901)


	//   ....[0]....
.L_3901:
        /*0028*/ 	.word	0xffffffff


	//   ....[1]....
        /*002c*/ 	.word	0xffffffff


	//   ....[2]....
        /*0030*/ 	.word	0xffffffff


	//   ....[3]....
        /*0034*/ 	.word	0xffffffff


	//   ....[4]....
        /*0038*/ 	.word	0xffffffff


	//   ....[5]....
        /*003c*/ 	.word	0xffffffff


	//   ....[6]....
        /*0040*/ 	.word	0xffffffff


	//   ....[7]....
        /*0044*/ 	.word	0xffffffff


	//   ....[8]....
        /*0048*/ 	.word	0xffffffff


	//   ....[9]....
        /*004c*/ 	.word	0xffffffff


	//   ....[10]....
        /*0050*/ 	.word	0x050000e3


	//   ....[11]....
        /*0054*/ 	.word	0x050000e3


	//   ....[12]....
        /*0058*/ 	.word	0x050000e3


	//   ....[13]....
        /*005c*/ 	.word	0x050000e3


	//   ....[14]....
        /*0060*/ 	.word	0x050000e3


	//   ....[15]....
        /*0064*/ 	.word	0x050000e3


	//   ....[16]....
        /*0068*/ 	.word	0x050000e3


	//   ....[17]....
        /*006c*/ 	.word	0x050000e3


	//   ....[18]....
        /*0070*/ 	.word	0x050000e3


	//   ....[19]....
        /*0074*/ 	.word	0x050000e3


	//----- nvinfo : EIATTR_COOP_GROUP_INSTR_OFFSETS
	.align		4
.L_3902:
        /*0078*/ 	.byte	0x04, 0x28
        /*007a*/ 	.short	(.L_3904 - .L_3903)


	//   ....[0]....
.L_3903:
        /*007c*/ 	.word	0x00029b40


	//   ....[1]....
        /*0080*/ 	.word	0x00029b70


	//   ....[2]....
        /*0084*/ 	.word	0x00029b90


	//   ....[3]....
        /*0088*/ 	.word	0x00029bb0


	//   ....[4]....
        /*008c*/ 	.word	0x00029bd0


	//   ....[5]....
        /*0090*/ 	.word	0x0002a400


	//   ....[6]....
        /*0094*/ 	.word	0x0002a420


	//   ....[7]....
        /*0098*/ 	.word	0x0002a440


	//   ....[8]....
        /*009c*/ 	.word	0x0002a460


	//   ....[9]....
        /*00a0*/ 	.word	0x0002a480


	//   ....[10]....
        /*00a4*/ 	.word	0x0002b440


	//   ....[11]....
        /*00a8*/ 	.word	0x0002b4f0


	//   ....[12]....
        /*00ac*/ 	.word	0x0002b560


	//   ....[13]....
        /*00b0*/ 	.word	0x0002b5d0


	//   ....[14]....
        /*00b4*/ 	.word	0x0002b640


	//   ....[15]....
        /*00b8*/ 	.word	0x0002bec0


	//   ....[16]....
        /*00bc*/ 	.word	0x0002bf30


	//   ....[17]....
        /*00c0*/ 	.word	0x0002bfa0


	//   ....[18]....
        /*00c4*/ 	.word	0x0002c010


	//   ....[19]....
        /*00c8*/ 	.word	0x0002c080


	//----- nvinfo : EIATTR_VRC_CTA_INIT_COUNT
	.align		4
.L_3904:
        /*00cc*/ 	.byte	0x02, 0x4a
	.zero		1
	.zero		1


	//----- nvinfo : EIATTR_EXIT_INSTR_OFFSETS
	.align		4
        /*00d0*/ 	.byte	0x04, 0x1c
        /*00d2*/ 	.short	(.L_3906 - .L_3905)


	//   ....[0]....
.L_3905:
        /*00d4*/ 	.word	0x000008b0


	//   ....[1]....
        /*00d8*/ 	.word	0x0002b3d0


	//----- nvinfo : EIATTR_INDIRECT_BRANCH_TARGETS
	.align		4
.L_3906:
        /*00dc*/ 	.byte	0x04, 0x34
        /*00de*/ 	.short	(.L_3908 - .L_3907)


	//   ....[0]....
.L_3907:
        /*00e0*/ 	.word	.L_x_71408@srel
        /*00e4*/ 	.short	0x0
        /*00e6*/ 	.short	0x0
        /*00e8*/ 	.word	0x3
        /*00ec*/ 	.word	.L_x_71409@srel
        /*00f0*/ 	.word	.L_x_71410@srel
        /*00f4*/ 	.word	.L_x_71411@srel


	//----- nvinfo : EIATTR_MAX_THREADS
	.align		4
.L_3908:
        /*00f8*/ 	.byte	0x04, 0x05
        /*00fa*/ 	.short	(.L_3910 - .L_3909)
.L_3909:
        /*00fc*/ 	.word	0x00000080
        /*0100*/ 	.word	0x00000001
        /*0104*/ 	.word	0x00000001


	//----- nvinfo : EIATTR_CRS_STACK_SIZE
	.align		4
.L_3910:
        /*0108*/ 	.byte	0x04, 0x1e
        /*010a*/ 	.short	(.L_3912 - .L_3911)
.L_3911:
        /*010c*/ 	.word	0x00000000


	//----- nvinfo : EIATTR_CBANK_PARAM_SIZE
	.align		4
.L_3912:
        /*0110*/ 	.byte	0x03, 0x19
        /*0112*/ 	.short	0x00e8


	//----- nvinfo : EIATTR_PARAM_CBANK
	.align		4
        /*0114*/ 	.byte	0x04, 0x0a
        /*0116*/ 	.short	(.L_3914 - .L_3913)
	.align		4
.L_3913:
        /*0118*/ 	.word	index@(.nv.constant0._ZN10layer_norm13ln_fwd_kernelINS_13Kernel_traitsIfffffjLj2048ELj1ELj4ELj1ELj16ENS_18Kernel_traits_baseILj2048EfffffjLj128EEEEELb1ELb0ELb0ELb1EEEvNS_9FwdParamsE)
        /*011c*/ 	.short	0x0380
        /*011e*/ 	.short	0x00e8


	//----- nvinfo : EIATTR_SW_WAR
	.align		4
.L_3914:
        /*0120*/ 	.byte	0x04, 0x36
        /*0122*/ 	.short	(.L_3916 - .L_3915)
.L_3915:
        /*0124*/ 	.word	0x00000008
.L_3916:


//--------------------- .nv.info._ZN10layer_norm13ln_fwd_kernelINS_13Kernel_traitsIfffffjLj2048ELj1ELj4ELj1ELj16ENS_18Kernel_traits_baseILj2048EfffffjLj128EEEEELb1ELb0ELb1ELb0EEEvNS_9FwdParamsE --------------------------
	.section	.nv.info._ZN10layer_norm13ln_fwd_kernelINS_13Kernel_traitsIfffffjLj2048ELj1ELj4ELj1ELj16ENS_18Kernel_traits_baseILj2048EfffffjLj128EEEEELb1ELb0ELb1ELb0EEEvNS_9FwdParamsE,"",@"SHT_CUDA_INFO"
	.sectionflags	@""
	.align	4


	//----- nvinfo : EIATTR_CUDA_API_VERSION
	.align		4
        /*0000*/ 	.byte	0x04, 0x37
        /*0002*/ 	.short	(.L_3918 - .L_3917)
.L_3917:
        /*0004*/ 	.word	0x00000082


	//----- nvinfo : EIATTR_KPARAM_INFO
	.align		4
.L_3918:
        /*0008*/ 	.byte	0x04, 0x17
        /*000a*/ 	.short	(.L_3920 - .L_3919)
.L_3919:
        /*000c*/ 	.word	0x00000000
        /*0010*/ 	.short	0x0000
        /*0012*/ 	.short	0x0000
        /*0014*/ 	.byte	0x00, 0xf0, 0xa1, 0x03


	//----- nvinfo : EIATTR_SPARSE_MMA_MASK
	.align		4
.L_3920:
        /*0018*/ 	.byte	0x03, 0x50
        /*001a*/ 	.short	0x0000


	//----- nvinfo : EIATTR_MAXREG_COUNT
	.align		4
        /*001c*/ 	.byte	0x03, 0x1b
        /*001e*/ 	.short	0x00ff


	//----- nvinfo : EIATTR_MERCURY_ISA_VERSION
	.align		4
        /*0020*/ 	.byte	0x03, 0x5f
        /*0022*/ 	.short	0x0101


	//----- nvinfo : EIATTR_COOP_GROUP_MASK_REGIDS
	.align		4
        /*0024*/ 	.byte	0x04, 0x29
        /*0026*/ 	.short	(.L_3922 - .L_3921)


	//   ....[0]....
.L_3921:
        /*0028*/ 	.word	0xffffffff


	//   ....[1]....
        /*002c*/ 	.word	0xffffffff


	//   ....[2]....
        /*0030*/ 	.word	0xffffffff


	//   ....[3]....
        /*0034*/ 	.word	0xffffffff


	//   ....[4]....
        /*0038*/ 	.word	0xffffffff


	//   ....[5]....
        /*003c*/ 	.word	0xffffffff


	//   ....[6]....
        /*0040*/ 	.word	0xffffffff


	//   ....[7]....
        /*0044*/ 	.word	0xffffffff


	//   ....[8]....
        /*0048*/ 	.word	0xffffffff


	//   ....[9]....
        /*004c*/ 	.word	0xffffffff


	//   ....[10]....
        /*0050*/ 	.word	0x050000e0


	//   ....[11]....
        /*0054*/ 	.word	0x050000e0


	//   ....[12]....
        /*0058*/ 	.word	0x050000e0


	//   ....[13]....
        /*005c*/ 	.word	0x050000e0


	//   ....[14]....
        /*0060*/ 	.word	0x050000e0


	//   ....[15]....
        /*0064*/ 	.word	0x050000e0


	//   ....[16]....
        /*0068*/ 	.word	0x050000e0


	//   ....[17]....
        /*006c*/ 	.word	0x050000e0


	//   ....[18]....
        /*0070*/ 	.word	0x050000e0


	//   ....[19]....
        /*0074*/ 	.word	0x050000e0


	//----- nvinfo : EIATTR_COOP_GROUP_INSTR_OFFSETS
	.align		4
.L_3922:
        /*0078*/ 	.byte	0x04, 0x28
        /*007a*/ 	.short	(.L_3924 - .L_3923)


	//   ....[0]....
.L_3923:
        /*007c*/ 	.word	0x0002f7a0


	//   ....[1]....
        /*0080*/ 	.word	0x0002f7e0


	//   ....[2]....
        /*0084*/ 	.word	0x0002f800


	//   ....[3]....
        /*0088*/ 	.word	0x0002f820


	//   ....[4]....
        /*008c*/ 	.word	0x0002f840


	//   ....[5]....
        /*0090*/ 	.word	0x00030110


	//   ....[6]....
        /*0094*/ 	.word	0x00030130


	//   ....[7]....
        /*0098*/ 	.word	0x00030150


	//   ....[8]....
        /*009c*/ 	.word	0x00030170


	//   ....[9]....
        /*00a0*/ 	.word	0x00030190


	//   ....[10]....
        /*00a4*/ 	.word	0x000317c0


	//   ....[11]....
        /*00a8*/ 	.word	0x00031870


	//   ....[12]....
        /*00ac*/ 	.word	0x000318e0


	//   ....[13]....
        /*00b0*/ 	.word	0x00031950


	//   ....[14]....
        /*00b4*/ 	.word	0x000319c0


	//   ....[15]....
        /*00b8*/ 	.word	0x000322f0


	//   ....[16]....
        /*00bc*/ 	.word	0x00032360


	//   ....[17]....
        /*00c0*/ 	.word	0x000323d0


	//   ....[18]....
        /*00c4*/ 	.word	0x00032440


	//   ....[19]....
        /*00c8*/ 	.word	0x000324b0


	//----- nvinfo : EIATTR_VRC_CTA_INIT_COUNT
	.align		4
.L_3924:
        /*00cc*/ 	.byte	0x02, 0x4a
	.zero		1
	.zero		1


	//----- nvinfo : EIATTR_EXIT_INSTR_OFFSETS
	.align		4
        /*00d0*/ 	.byte	0x04, 0x1c
        /*00d2*/ 	.short	(.L_3926 - .L_3925)


	//   ....[0]....
.L_3925:
        /*00d4*/ 	.word	0x00001290


	//   ....[1]....
        /*00d8*/ 	.word	0x00031750


	//----- nvinfo : EIATTR_MAX_THREADS
	.align		4
.L_3926:
        /*00dc*/ 	.byte	0x04, 0x05
        /*00de*/ 	.short	(.L_3928 - .L_3927)
.L_3927:
        /*00e0*/ 	.word	0x00000080
        /*00e4*/ 	.word	0x00000001
        /*00e8*/ 	.word	0x00000001


	//----- nvinfo : EIATTR_CRS_STACK_SIZE
	.align		4
.L_3928:
        /*00ec*/ 	.byte	0x04, 0x1e
        /*00ee*/ 	.short	(.L_3930 - .L_3929)
.L_3929:
        /*00f0*/ 	.word	0x00000000


	//----- nvinfo : EIATTR_CBANK_PARAM_SIZE
	.align		4
.L_3930:
        /*00f4*/ 	.byte	0x03, 0x19
        /*00f6*/ 	.short	0x00e8


	//----- nvinfo : EIATTR_PARAM_CBANK
	.align		4
        /*00f8*/ 	.byte	0x04, 0x0a
        /*00fa*/ 	.short	(.L_3932 - .L_3931)
	.align		4
.L_3931:
        /*00fc*/ 	.word	index@(.nv.constant0._ZN10layer_norm13ln_fwd_kernelINS_13Kernel_traitsIfffffjLj2048ELj1ELj4ELj1ELj16ENS_18Kernel_traits_baseILj2048EfffffjLj128EEEEELb1ELb0ELb1ELb0EEEvNS_9FwdParamsE)
        /*0100*/ 	.short	0x0380
        /*0102*/ 	.short	0x00e8


	//----- nvinfo : EIATTR_SW_WAR
	.align		4
.L_3932:
        /*0104*/ 	.byte	0x04, 0x36
        /*0106*/ 	.short	(.L_3934 - .L_3933)
.L_3933:
        /*0108*/ 	.word	0x00000008
.L_3934:


//--------------------- .nv.info._ZN10layer_norm13ln_fwd_kernelINS_13Kernel_traitsIfffffjLj2048ELj1ELj4ELj1ELj16ENS_18Kernel_traits_baseILj2048EfffffjLj128EEEEELb1ELb0ELb1ELb1EEEvNS_9FwdParamsE --------------------------
	.section	.nv.info._ZN10layer_norm13ln_fwd_kernelINS_13Kernel_traitsIfffffjLj2048ELj1ELj4ELj1ELj16ENS_18Kernel_traits_baseILj2048EfffffjLj128EEEEELb1ELb0ELb1ELb1EEEvNS_9FwdParamsE,"",@"SHT_CUDA_INFO"
	.sectionflags	@""
	.align	4


	//----- nvinfo : EIATTR_CUDA_API_VERSION
	.align		4
        /*0000*/ 	.byte	0x04, 0x37
        /*0002*/ 	.short	(.L_3936 - .L_3935)
.L_3935:
        /*0004*/ 	.word	0x00000082


	//----- nvinfo : EIATTR_KPARAM_INFO
	.align		4
.L_3936:
        /*0008*/ 	.byte	0x04, 0x17
        /*000a*/ 	.short	(.L_3938 - .L_3937)
.L_3937:
        /*000c*/ 	.word	0x00000000
        /*0010*/ 	.short	0x0000
        /*0012*/ 	.short	0x0000
        /*0014*/ 	.byte	0x00, 0xf0, 0xa1, 0x03


	//----- nvinfo : EIATTR_SPARSE_MMA_MASK
	.align		4
.L_3938:
        /*0018*/ 	.byte	0x03, 0x50
        /*001a*/ 	.short	0x0000


	//----- nvinfo : EIATTR_MAXREG_COUNT
	.align		4
        /*001c*/ 	.byte	0x03, 0x1b
        /*001e*/ 	.short	0x00ff


	//----- nvinfo : EIATTR_MERCURY_ISA_VERSION
	.align		4
        /*0020*/ 	.byte	0x03, 0x5f
        /*0022*/ 	.short	0x0101


	//----- nvinfo : EIATTR_COOP_GROUP_MASK_REGIDS
	.align		4
        /*0024*/ 	.byte	0x04, 0x29
        /*0026*/ 	.short	(.L_3940 - .L_3939)


	//   ....[0]....
.L_3939:
        /*0028*/ 	.word	0xffffffff


	//   ....[1]....
        /*002c*/ 	.word	0xffffffff


	//   ....[2]....
        /*0030*/ 	.word	0xffffffff


	//   ....[3]....
        /*0034*/ 	.word	0xffffffff


	//   ....[4]....
        /*0038*/ 	.word	0xffffffff


	//   ....[5]....
        /*003c*/ 	.word	0xffffffff


	//   ....[6]....
        /*0040*/ 	.word	0xffffffff


	//   ....[7]....
        /*0044*/ 	.word	0xffffffff


	//   ....[8]....
        /*0048*/ 	.word	0xffffffff


	//   ....[9]....
        /*004c*/ 	.word	0xffffffff


	//   ....[10]....
        /*0050*/ 	.word	0x050000de


	//   ....[11]....
        /*0054*/ 	.word	0x050000de


	//   ....[12]....
        /*0058*/ 	.word	0x050000de


	//   ....[13]....
        /*005c*/ 	.word	0x050000de


	//   ....[14]....
        /*0060*/ 	.word	0x050000de


	//   ....[15]....
        /*0064*/ 	.word	0x050000de


	//   ....[16]....
        /*0068*/ 	.word	0x050000de


	//   ....[17]....
        /*006c*/ 	.word	0x050000de


	//   ....[18]....
        /*0070*/ 	.word	0x050000de


	//   ....[19]....
        /*0074*/ 	.word	0x050000de


	//----- nvinfo : EIATTR_COOP_GROUP_INSTR_OFFSETS
	.align		4
.L_3940:
        /*0078*/ 	.byte	0x04, 0x28
        /*007a*/ 	.short	(.L_3942 - .L_3941)


	//   ....[0]....
.L_3941:
        /*007c*/ 	.word	0x0002e1f0


	//   ....[1]....
        /*0080*/ 	.word	0x0002e210


	//   ....[2]....
        /*0084*/ 	.word	0x0002e230


	//   ....[3]....
        /*0088*/ 	.word	0x0002e250


	//   ....[4]....
        /*008c*/ 	.word	0x0002e280


	//   ....[5]....
        /*0090*/ 	.word	0x0002eab0


	//   ....[6]....
        /*0094*/ 	.word	0x0002ead0


	//   ....[7]....
        /*0098*/ 	.word	0x0002eaf0


	//   ....[8]....
        /*009c*/ 	.word	0x0002eb10


	//   ....[9]....
        /*00a0*/ 	.word	0x0002eb30


	//   ....[10]....
        /*00a4*/ 	.word	0x0002fc60


	//   ....[11]....
        /*00a8*/ 	.word	0x0002fd00


	//   ....[12]....
        /*00ac*/ 	.word	0x0002fd70


	//   ....[13]....
        /*00b0*/ 	.word	0x0002fde0


	//   ....[14]....
        /*00b4*/ 	.word	0x0002fe60


	//   ....[15]....
        /*00b8*/ 	.word	0x000306e0


	//   ....[16]....
        /*00bc*/ 	.word	0x00030750


	//   ....[17]....
        /*00c0*/ 	.word	0x000307c0


	//   ....[18]....
        /*00c4*/ 	.word	0x00030830


	//   ....[19]....
        /*00c8*/ 	.word	0x000308a0


	//----- nvinfo : EIATTR_VRC_CTA_INIT_COUNT
	.align		4
.L_3942:
        /*00cc*/ 	.byte	0x02, 0x4a
	.zero		1
	.zero		1


	//----- nvinfo : EIATTR_EXIT_INSTR_OFFSETS
	.align		4
        /*00d0*/ 	.byte	0x04, 0x1c
        /*00d2*/ 	.short	(.L_3944 - .L_3943)


	//   ....[0]....
.L_3943:
        /*00d4*/ 	.word	0x000008b0


	//   ....[1]....
        /*00d8*/ 	.word	0x0002fbf0


	//----- nvinfo : EIATTR_MAX_THREADS
	.align		4
.L_3944:
        /*00dc*/ 	.byte	0x04, 0x05
        /*00de*/ 	.short	(.L_3946 - .L_3945)
.L_3945:
        /*00e0*/ 	.word	0x00000080
        /*00e4*/ 	.word	0x00000001
        /*00e8*/ 	.word	0x00000001


	//----- nvinfo : EIATTR_CRS_STACK_SIZE
	.align		4
.L_3946:
        /*00ec*/ 	.byte	0x04, 0x1e
        /*00ee*/ 	.short	(.L_3948 - .L_3947)
.L_3947:
        /*00f0*/ 	.word	0x00000000


	//----- nvinfo : EIATTR_CBANK_PARAM_SIZE
	.align		4
.L_3948:
        /*00f4*/ 	.byte	0x03, 0x19
        /*00f6*/ 	.short	0x00e8


	//----- nvinfo : EIATTR_PARAM_CBANK
	.align		4
        /*00f8*/ 	.byte	0x04, 0x0a
        /*00fa*/ 	.short	(.L_3950 - .L_3949)
	.align		4
.L_3949:
        /*00fc*/ 	.word	index@(.nv.constant0._ZN10layer_norm13ln_fwd_kernelINS_13Kernel_traitsIfffffjLj2048ELj1ELj4ELj1ELj16ENS_18Kernel_traits_baseILj2048EfffffjLj128EEEEELb1ELb0ELb1ELb1EEEvNS_9FwdParamsE)
        /*0100*/ 	.short	0x0380
        /*0102*/ 	.short	0x00e8


	//----- nvinfo : EIATTR_SW_WAR
	.align		4
.L_3950:
        /*0104*/ 	.byte	0x04, 0x36
        /*0106*/ 	.short	(.L_3952 - .L_3951)
.L_3951:
        /*0108*/ 	.word	0x00000008
.L_3952:


//--------------------- .nv.info._ZN10layer_norm13ln_fwd_kernelINS_13Kernel_traitsIfffffjLj2048ELj1ELj4ELj1ELj16ENS_18Kernel_traits_baseILj2048EfffffjLj128EEEEELb1ELb1ELb0ELb0EEEvNS_9FwdParamsE --------------------------
	.section	.nv.info._ZN10layer_norm13ln_fwd_kernelINS_13Kernel_traitsIfffffjLj2048ELj1ELj4ELj1ELj16ENS_18Kernel_traits_baseILj2048EfffffjLj128EEEEELb1ELb1ELb0ELb0EEEvNS_9FwdParamsE,"",@"SHT_CUDA_INFO"
	.sectionflags	@""
	.align	4


	//----- nvinfo : EIATTR_CUDA_API_VERSION
	.align		4
        /*0000*/ 	.byte	0x04, 0x37
        /*0002*/ 	.short	(.L_3954 - .L_3953)
.L_3953:
        /*0004*/ 	.word	0x00000082


	//----- nvinfo : EIATTR_KPARAM_INFO
	.align		4
.L_3954:
        /*0008*/ 	.byte	0x04, 0x17
        /*000a*/ 	.short	(.L_3956 - .L_3955)
.L_3955:
        /*000c*/ 	.word	0x00000000
        /*0010*/ 	.short	0x0000
        /*0012*/ 	.short	0x0000
        /*0014*/ 	.byte	0x00, 0xf0, 0xa1, 0x03


	//----- nvinfo : EIATTR_SPARSE_MMA_MASK
	.align		4
.L_3956:
        /*0018*/ 	.byte	0x03, 0x50
        /*001a*/ 	.short	0x0000


	//----- nvinfo : EIATTR_MAXREG_COUNT
	.align		4
        /*001c*/ 	.byte	0x03, 0x1b
        /*001e*/ 	.short	0x00ff


	//----- nvinfo : EIATTR_ANNOTATIONS
	.align		4
        /*0020*/ 	.byte	0x04, 0x55
        /*0022*/ 	.short	(.L_3958 - .L_3957)


	//   ....[0]....
.L_3957:
        /* <DEDUP_REMOVED lines=65> */


	//----- nvinfo : EIATTR_MERCURY_ISA_VERSION
	.align		4
.L_3958:
        /*0424*/ 	.byte	0x03, 0x5f
        /*0426*/ 	.short	0x0101


	//----- nvinfo : EIATTR_COOP_GROUP_MASK_REGIDS
	.align		4
        /*0428*/ 	.byte	0x04, 0x29
        /*042a*/ 	.short	(.L_3960 - .L_3959)


	//   ....[0]....
.L_3959:
        /*042c*/ 	.word	0xffffffff


	//   ....[1]....
        /*0430*/ 	.word	0xffffffff


	//   ....[2]....
        /*0434*/ 	.word	0xffffffff


	//   ....[3]....
        /*0438*/ 	.word	0xffffffff


	//   ....[4]....
        /*043c*/ 	.word	0xffffffff


	//   ....[5]....
        /*0440*/ 	.word	0xffffffff


	//   ....[6]....
        /*0444*/ 	.word	0xffffffff


	//   ....[7]....
        /*0448*/ 	.word	0xffffffff


	//   ....[8]....
        /*044c*/ 	.word	0xffffffff


	//   ....[9]....
        /*0450*/ 	.word	0xffffffff


	//   ....[10]....
        /*0454*/ 	.word	0x0500000b


	//   ....[11]....
        /*0458*/ 	.word	0x0500000b


	//   ....[12]....
        /*045c*/ 	.word	0x0500000b


	//   ....[13]....
        /*0460*/ 	.word	0x0500000b


	//   ....[14]....
        /*0464*/ 	.word	0x0500000b


	//   ....[15]....
        /*0468*/ 	.word	0x0500000b


	//   ....[16]....
        /*046c*/ 	.word	0x0500000b


	//   ....[17]....
        /*0470*/ 	.word	0x0500000b


	//   ....[18]....
        /*0474*/ 	.word	0x0500000b


	//   ....[19]....
        /*0478*/ 	.word	0x0500000b


	//----- nvinfo : EIATTR_COOP_GROUP_INSTR_OFFSETS
	.align		4
.L_3960:
        /*047c*/ 	.byte	0x04, 0x28
        /*047e*/ 	.short	(.L_3962 - .L_3961)


	//   ....[0]....
.L_3961:
        /*0480*/ 	.word	0x00035ab0


	//   ....[1]....
        /*0484*/ 	.word	0x00035af0


	//   ....[2]....
        /*0488*/ 	.word	0x00035b10


	//   ....[3]....
        /*048c*/ 	.word	0x00035b30


	//   ....[4]....
        /*0490*/ 	.word	0x00035b50


	//   ....[5]....
        /*0494*/ 	.word	0x00036420


	//   ....[6]....
        /*0498*/ 	.word	0x00036440


	//   ....[7]....
        /*049c*/ 	.word	0x00036460


	//   ....[8]....
        /*04a0*/ 	.word	0x00036480


	//   ....[9]....
        /*04a4*/ 	.word	0x000364a0


	//   ....[10]....
        /*04a8*/ 	.word	0x00037d30


	//   ....[11]....
        /*04ac*/ 	.word	0x00037dd0


	//   ....[12]....
        /*04b0*/ 	.word	0x00037e40


	//   ....[13]....
        /*04b4*/ 	.word	0x00037eb0


	//   ....[14]....
        /*04b8*/ 	.word	0x00037f20


	//   ....[15]....
        /*04bc*/ 	.word	0x00038860


	//   ....[16]....
        /*04c0*/ 	.word	0x000388d0


	//   ....[17]....
        /*04c4*/ 	.word	0x00038940


	//   ....[18]....
        /*04c8*/ 	.word	0x000389b0


	//   ....[19]....
        /*04cc*/ 	.word	0x00038a20


	//----- nvinfo : EIATTR_VRC_CTA_INIT_COUNT
	.align		4
.L_3962:
        /*04d0*/ 	.byte	0x02, 0x4a
	.zero		1
	.zero		1


	//----- nvinfo : EIATTR_EXIT_INSTR_OFFSETS
	.align		4
        /*04d4*/ 	.byte	0x04, 0x1c
        /*04d6*/ 	.short	(.L_3964 - .L_3963)


	//   ....[0]....
.L_3963:
        /*04d8*/ 	.word	0x00001dc0


	//   ....[1]....
        /*04dc*/ 	.word	0x00037cc0


	//----- nvinfo : EIATTR_INDIRECT_BRANCH_TARGETS
	.align		4
.L_3964:
        /*04e0*/ 	.byte	0x04, 0x34
        /*04e2*/ 	.short	(.L_3966 - .L_3965)


	//   ....[0]....
.L_3965:
        /*04e4*/ 	.word	.L_x_71412@srel
        /*04e8*/ 	.short	0x0
        /*04ea*/ 	.short	0x0
        /*04ec*/ 	.word	0x3
        /*04f0*/ 	.word	.L_x_71413@srel
        /*04f4*/ 	.word	.L_x_71414@srel
        /*04f8*/ 	.word	.L_x_71415@srel


	//----- nvinfo : EIATTR_MAX_THREADS
	.align		4
.L_3966:
        /*04fc*/ 	.byte	0x04, 0x05
        /*04fe*/ 	.short	(.L_3968 - .L_3967)
.L_3967:
        /*0500*/ 	.word	0x00000080
        /*0504*/ 	.word	0x00000001
        /*0508*/ 	.word	0x00000001


	//----- nvinfo : EIATTR_CRS_STACK_SIZE
	.align		4
.L_3968:
        /*050c*/ 	.byte	0x04, 0x1e
        /*050e*/ 	.short	(.L_3970 - .L_3969)
.L_3969:
        /*0510*/ 	.word	0x00000000


	//----- nvinfo : EIATTR_CBANK_PARAM_SIZE
	.align		4
.L_3970:
        /*0514*/ 	.byte	0x03, 0x19
        /*0516*/ 	.short	0x00e8


	//----- nvinfo : EIATTR_PARAM_CBANK
	.align		4
        /*0518*/ 	.byte	0x04, 0x0a
        /*051a*/ 	.short	(.L_3972 - .L_3971)
	.align		4
.L_3971:
        /*051c*/ 	.word	index@(.nv.constant0._ZN10layer_norm13ln_fwd_kernelINS_13Kernel_traitsIfffffjLj2048ELj1ELj4ELj1ELj16ENS_18Kernel_traits_baseILj2048EfffffjLj128EEEEELb1ELb1ELb0ELb0EEEvNS_9FwdParamsE)
        /*0520*/ 	.short	0x0380
        /*0522*/ 	.short	0x00e8


	//----- nvinfo : EIATTR_SW_WAR
	.align		4
.L_3972:
        /*0524*/ 	.byte	0x04, 0x36
        /*0526*/ 	.short	(.L_3974 - .L_3973)
.L_3973:
        /*0528*/ 	.word	0x00000008
.L_3974:


//--------------------- .nv.info._ZN10layer_norm13ln_fwd_kernelINS_13Kernel_traitsIfffffjLj2048ELj1ELj4ELj1ELj16ENS_18Kernel_traits_baseILj2048EfffffjLj128EEEEELb1ELb1ELb0ELb1EEEvNS_9FwdParamsE --------------------------
	.section	.nv.info._ZN10layer_norm13ln_fwd_kernelINS_13Kernel_traitsIfffffjLj2048ELj1ELj4ELj1ELj16ENS_18Kernel_traits_baseILj2048EfffffjLj128EEEEELb1ELb1ELb0ELb1EEEvNS_9FwdParamsE,"",@"SHT_CUDA_INFO"
	.sectionflags	@""
	.align	4


	//----- nvinfo : EIATTR_CUDA_API_VERSION
	.align		4
        /*0000*/ 	.byte	0x04, 0x37
        /*0002*/ 	.short	(.L_3976 - .L_3975)
.L_3975:
        /*0004*/ 	.word	0x00000082


	//----- nvinfo : EIATTR_KPARAM_INFO
	.align		4
.L_3976:
        /*0008*/ 	.byte	0x04, 0x17
        /*000a*/ 	.short	(.L_3978 - .L_3977)
.L_3977:
        /*000c*/ 	.word	0x00000000
        /*0010*/ 	.short	0x0000
        /*0012*/ 	.short	0x0000
        /*0014*/ 	.byte	0x00, 0xf0, 0xa1, 0x03


	//----- nvinfo : EIATTR_SPARSE_MMA_MASK
	.align		4
.L_3978:
        /*0018*/ 	.byte	0x03, 0x50
        /*001a*/ 	.short	0x0000


	//----- nvinfo : EIATTR_MAXREG_COUNT
	.align		4
        /*001c*/ 	.byte	0x03, 0x1b
        /*001e*/ 	.short	0x00ff


	//----- nvinfo : EIATTR_ANNOTATIONS
	.align		4
        /*0020*/ 	.byte	0x04, 0x55
        /*0022*/ 	.short	(.L_3980 - .L_3979)


	//   ....[0]....
.L_3979:
        /* <DEDUP_REMOVED lines=61> */


	//----- nvinfo : EIATTR_MERCURY_ISA_VERSION
	.align		4
.L_3980:
        /*03e4*/ 	.byte	0x03, 0x5f
        /*03e6*/ 	.short	0x0101


	//----- nvinfo : EIATTR_COOP_GROUP_MASK_REGIDS
	.align		4
        /*03e8*/ 	.byte	0x04, 0x29
        /*03ea*/ 	.short	(.L_3982 - .L_3981)


	//   ....[0]....
.L_3981:
        /*03ec*/ 	.word	0xffffffff


	//   ....[1]....
        /*03f0*/ 	.word	0xffffffff


	//   ....[2]....
        /*03f4*/ 	.word	0xffffffff


	//   ....[3]....
        /*03f8*/ 	.word	0xffffffff


	//   ....[4]....
        /*03fc*/ 	.word	0xffffffff


	//   ....[5]....
        /*0400*/ 	.word	0xffffffff


	//   ....[6]....
        /*0404*/ 	.word	0xffffffff


	//   ....[7]....
        /*0408*/ 	.word	0xffffffff


	//   ....[8]....
        /*040c*/ 	.word	0xffffffff


	//   ....[9]....
        /*0410*/ 	.word	0xffffffff


	//   ....[10]....
        /*0414*/ 	.word	0x05000010


	//   ....[11]....
        /*0418*/ 	.word	0x05000010


	//   ....[12]....
        /*041c*/ 	.word	0x05000010


	//   ....[13]....
        /*0420*/ 	.word	0x05000010


	//   ....[14]....
        /*0424*/ 	.word	0x05000010


	//   ....[15]....
        /*0428*/ 	.word	0x05000010


	//   ....[16]....
        /*042c*/ 	.word	0x05000010


	//   ....[17]....
        /*0430*/ 	.word	0x05000010


	//   ....[18]....
        /*0434*/ 	.word	0x05000010


	//   ....[19]....
        /*0438*/ 	.word	0x05000010


	//----- nvinfo : EIATTR_COOP_GROUP_INSTR_OFFSETS
	.align		4
.L_3982:
        /*043c*/ 	.byte	0x04, 0x28
        /*043e*/ 	.short	(.L_3984 - .L_3983)


	//   ....[0]....
.L_3983:
        /*0440*/ 	.word	0x0002e070


	//   ....[1]....
        /*0444*/ 	.word	0x0002e0a0


	//   ....[2]....
        /*0448*/ 	.word	0x0002e0c0


	//   ....[3]....
        /*044c*/ 	.word	0x0002e0e0


	//   ....[4]....
        /*0450*/ 	.word	0x0002e100


	//   ....[5]....
        /*0454*/ 	.word	0x0002e930


	//   ....[6]....
        /*0458*/ 	.word	0x0002e950


	//   ....[7]....
        /*045c*/ 	.word	0x0002e970


	//   ....[8]....
        /*0460*/ 	.word	0x0002e990


	//   ....[9]....
        /*0464*/ 	.word	0x0002e9b0


	//   ....[10]....
        /*0468*/ 	.word	0x0002fd20


	//   ....[11]....
        /*046c*/ 	.word	0x0002fdc0


	//   ....[12]....
        /*0470*/ 	.word	0x0002fe30


	//   ....[13]....
        /*0474*/ 	.word	0x0002fea0


	//   ....[14]....
        /*0478*/ 	.word	0x0002ff10


	//   ....[15]....
        /*047c*/ 	.word	0x000307a0


	//   ....[16]....
        /*0480*/ 	.word	0x00030810


	//   ....[17]....
        /*0484*/ 	.word	0x00030880


	//   ....[18]....
        /*0488*/ 	.word	0x000308f0


	//   ....[19]....
        /*048c*/ 	.word	0x00030960


	//----- nvinfo : EIATTR_VRC_CTA_INIT_COUNT
	.align		4
.L_3984:
        /*0490*/ 	.byte	0x02, 0x4a
	.zero		1
	.zero		1


	//----- nvinfo : EIATTR_EXIT_INSTR_OFFSETS
	.align		4
        /*0494*/ 	.byte	0x04, 0x1c
        /*0496*/ 	.short	(.L_3986 - .L_3985)


	//   ....[0]....
.L_3985:
        /*0498*/ 	.word	0x00000df0


	//   ....[1]....
        /*049c*/ 	.word	0x0002fcb0


	//----- nvinfo : EIATTR_INDIRECT_BRANCH_TARGETS
	.align		4
.L_3986:
        /*04a0*/ 	.byte	0x04, 0x34
        /*04a2*/ 	.short	(.L_3988 - .L_3987)


	//   ....[0]....
.L_3987:
        /*04a4*/ 	.word	.L_x_71416@srel
        /*04a8*/ 	.short	0x0
        /*04aa*/ 	.short	0x0
        /*04ac*/ 	.word	0x3
        /*04b0*/ 	.word	.L_x_71417@srel
        /*04b4*/ 	.word	.L_x_71418@srel
        /*04b8*/ 	.word	.L_x_71419@srel


	//----- nvinfo : EIATTR_MAX_THREADS
	.align		4
.L_3988:
        /*04bc*/ 	.byte	0x04, 0x05
        /*04be*/ 	.short	(.L_3990 - .L_3989)
.L_3989:
        /*04c0*/ 	.word	0x00000080
        /*04c4*/ 	.word	0x00000001
        /*04c8*/ 	.word	0x00000001


	//----- nvinfo : EIATTR_CRS_STACK_SIZE
	.align		4
.L_3990:
        /*04cc*/ 	.byte	0x04, 0x1e
        /*04ce*/ 	.short	(.L_3992 - .L_3991)
.L_3991:
        /*04d0*/ 	.word	0x00000000


	//----- nvinfo : EIATTR_CBANK_PARAM_SIZE
	.align		4
.L_3992:
        /*04d4*/ 	.byte	0x03, 0x19
        /*04d6*/ 	.short	0x00e8


	//----- nvinfo : EIATTR_PARAM_CBANK
	.align		4
        /*04d8*/ 	.byte	0x04, 0x0a
        /*04da*/ 	.short	(.L_3994 - .L_3993)
	.align		4
.L_3993:
        /*04dc*/ 	.word	index@(.nv.constant0._ZN10layer_norm13ln_fwd_kernelINS_13Kernel_traitsIfffffjLj2048ELj1ELj4ELj1ELj16ENS_18Kernel_traits_baseILj2048EfffffjLj128EEEEELb1ELb1ELb0ELb1EEEvNS_9FwdParamsE)
        /*04e0*/ 	.short	0x0380
        /*04e2*/ 	.short	0x00e8


	//----- nvinfo : EIATTR_SW_WAR
	.align		4
.L_3994:
        /*04e4*/ 	.byte	0x04, 0x36
        /*04e6*/ 	.short	(.L_3996 - .L_3995)
.L_3995:
        /*04e8*/ 	.word	0x00000008
.L_3996:


//--------------------- .nv.info._ZN10layer_norm13ln_fwd_kernelINS_13Kernel_traitsIfffffjLj2048ELj1ELj4ELj1ELj16ENS_18Kernel_traits_baseILj2048EfffffjLj128EEEEELb1ELb1ELb1ELb0EEEvNS_9FwdParamsE --------------------------
	.section	.nv.info._ZN10layer_norm13ln_fwd_kernelINS_13Kernel_traitsIfffffjLj2048ELj1ELj4ELj1ELj16ENS_18Kernel_traits_baseILj2048EfffffjLj128EEEEELb1ELb1ELb1ELb0EEEvNS_9FwdParamsE,"",@"SHT_CUDA_INFO"
	.sectionflags	@""
	.align	4


	//----- nvinfo : EIATTR_CUDA_API_VERSION
	.align		4
        /*0000*/ 	.byte	0x04, 0x37
        /*0002*/ 	.short	(.L_3998 - .L_3997)
.L_3997:
        /*0004*/ 	.word	0x00000082


	//----- nvinfo : EIATTR_KPARAM_INFO
	.align		4
.L_3998:
        /*0008*/ 	.byte	0x04, 0x17
        /*000a*/ 	.short	(.L_4000 - .L_3999)
.L_3999:
        /*000c*/ 	.word	0x00000000
        /*0010*/ 	.short	0x0000
        /*0012*/ 	.short	0x0000
        /*0014*/ 	.byte	0x00, 0xf0, 0xa1, 0x03


	//----- nvinfo : EIATTR_SPARSE_MMA_MASK
	.align		4
.L_4000:
        /*0018*/ 	.byte	0x03, 0x50
        /*001a*/ 	.short	0x0000


	//----- nvinfo : EIATTR_MAXREG_COUNT
	.align		4
        /*001c*/ 	.byte	0x03, 0x1b
        /*001e*/ 	.short	0x00ff


	//----- nvinfo : EIATTR_ANNOTATIONS
	.align		4
        /*0020*/ 	.byte	0x04, 0x55
        /*0022*/ 	.short	(.L_4002 - .L_4001)


	//   ....[0]....
.L_4001:
        /* <DEDUP_REMOVED lines=101> */


	//----- nvinfo : EIATTR_MERCURY_ISA_VERSION
	.align		4
.L_4002:
        /*0664*/ 	.byte	0x03, 0x5f
        /*0666*/ 	.short	0x0101


	//----- nvinfo : EIATTR_COOP_GROUP_MASK_REGIDS
	.align		4
        /*0668*/ 	.byte	0x04, 0x29
        /*066a*/ 	.short	(.L_4004 - .L_4003)


	//   ....[0]....
.L_4003:
        /*066c*/ 	.word	0xffffffff


	//   ....[1]....
        /*0670*/ 	.word	0xffffffff


	//   ....[2]....
        /*0674*/ 	.word	0xffffffff


	//   ....[3]....
        /*0678*/ 	.word	0xffffffff


	//   ....[4]....
        /*067c*/ 	.word	0xffffffff


	//   ....[5]....
        /*0680*/ 	.word	0xffffffff


	//   ....[6]....
        /*0684*/ 	.word	0xffffffff


	//   ....[7]....
        /*0688*/ 	.word	0xffffffff


	//   ....[8]....
        /*068c*/ 	.word	0xffffffff


	//   ....[9]....
        /*0690*/ 	.word	0xffffffff


	//   ....[10]....
        /*0694*/ 	.word	0x05000011


	//   ....[11]....
        /*0698*/ 	.word	0x05000011


	//   ....[12]....
        /*069c*/ 	.word	0x05000011


	//   ....[13]....
        /*06a0*/ 	.word	0x05000011


	//   ....[14]....
        /*06a4*/ 	.word	0x05000011


	//   ....[15]....
        /*06a8*/ 	.word	0x05000011


	//   ....[16]....
        /*06ac*/ 	.word	0x05000011


	//   ....[17]....
        /*06b0*/ 	.word	0x05000011


	//   ....[18]....
        /*06b4*/ 	.word	0x05000011


	//   ....[19]....
        /*06b8*/ 	.word	0x05000011


	//----- nvinfo : EIATTR_COOP_GROUP_INSTR_OFFSETS
	.align		4
.L_4004:
        /*06bc*/ 	.byte	0x04, 0x28
        /*06be*/ 	.short	(.L_4006 - .L_4005)


	//   ....[0]....
.L_4005:
        /*06c0*/ 	.word	0x00038cb0


	//   ....[1]....
        /*06c4*/ 	.word	0x00038cf0


	//   ....[2]....
        /*06c8*/ 	.word	0x00038d10


	//   ....[3]....
        /*06cc*/ 	.word	0x00038d30


	//   ....[4]....
        /*06d0*/ 	.word	0x00038d50


	//   ....[5]....
        /*06d4*/ 	.word	0x00039620


	//   ....[6]....
        /*06d8*/ 	.word	0x00039640


	//   ....[7]....
        /*06dc*/ 	.word	0x00039660


	//   ....[8]....
        /*06e0*/ 	.word	0x00039680


	//   ....[9]....
        /*06e4*/ 	.word	0x000396a0


	//   ....[10]....
        /*06e8*/ 	.word	0x0003b300


	//   ....[11]....
        /*06ec*/ 	.word	0x0003b3a0


	//   ....[12]....
        /*06f0*/ 	.word	0x0003b410


	//   ....[13]....
        /*06f4*/ 	.word	0x0003b480


	//   ....[14]....
        /*06f8*/ 	.word	0x0003b4f0


	//   ....[15]....
        /*06fc*/ 	.word	0x0003be30


	//   ....[16]....
        /*0700*/ 	.word	0x0003bea0


	//   ....[17]....
        /*0704*/ 	.word	0x0003bf10


	//   ....[18]....
        /*0708*/ 	.word	0x0003bf80


	//   ....[19]....
        /*070c*/ 	.word	0x0003bff0


	//----- nvinfo : EIATTR_VRC_CTA_INIT_COUNT
	.align		4
.L_4006:
        /*0710*/ 	.byte	0x02, 0x4a
	.zero		1
	.zero		1


	//----- nvinfo : EIATTR_EXIT_INSTR_OFFSETS
	.align		4
        /*0714*/ 	.byte	0x04, 0x1c
        /*0716*/ 	.short	(.L_4008 - .L_4007)


	//   ....[0]....
.L_4007:
        /*0718*/ 	.word	0x00002060


	//   ....[1]....
        /*071c*/ 	.word	0x0003b290


	//----- nvinfo : EIATTR_MAX_THREADS
	.align		4
.L_4008:
        /*0720*/ 	.byte	0x04, 0x05
        /*0722*/ 	.short	(.L_4010 - .L_4009)
.L_4009:
        /*0724*/ 	.word	0x00000080
        /*0728*/ 	.word	0x00000001
        /*072c*/ 	.word	0x00000001


	//----- nvinfo : EIATTR_CRS_STACK_SIZE
	.align		4
.L_4010:
        /*0730*/ 	.byte	0x04, 0x1e
        /*0732*/ 	.short	(.L_4012 - .L_4011)
.L_4011:
        /*0734*/ 	.word	0x00000000


	//----- nvinfo : EIATTR_CBANK_PARAM_SIZE
	.align		4
.L_4012:
        /*0738*/ 	.byte	0x03, 0x19
        /*073a*/ 	.short	0x00e8


	//----- nvinfo : EIATTR_PARAM_CBANK
	.align		4
        /*073c*/ 	.byte	0x04, 0x0a
        /*073e*/ 	.short	(.L_4014 - .L_4013)
	.align		4
.L_4013:
        /*0740*/ 	.word	index@(.nv.constant0._ZN10layer_norm13ln_fwd_kernelINS_13Kernel_traitsIfffffjLj2048ELj1ELj4ELj1ELj16ENS_18Kernel_traits_baseILj2048EfffffjLj128EEEEELb1ELb1ELb1ELb0EEEvNS_9FwdParamsE)
        /*0744*/ 	.short	0x0380
        /*0746*/ 	.short	0x00e8


	//----- nvinfo : EIATTR_SW_WAR
	.align		4
.L_4014:
        /*0748*/ 	.byte	0x04, 0x36
        /*074a*/ 	.short	(.L_4016 - .L_4015)
.L_4015:
        /*074c*/ 	.word	0x00000008
.L_4016:


//--------------------- .nv.info._ZN10layer_norm13ln_fwd_kernelINS_13Kernel_traitsIfffffjLj2048ELj1ELj4ELj1ELj16ENS_18Kernel_traits_baseILj2048EfffffjLj128EEEEELb1ELb1ELb1ELb1EEEvNS_9FwdParamsE --------------------------
	.section	.nv.info._ZN10layer_norm13ln_fwd_kernelINS_13Kernel_traitsIfffffjLj2048ELj1ELj4ELj1ELj16ENS_18Kernel_traits_baseILj2048EfffffjLj128EEEEELb1ELb1ELb1ELb1EEEvNS_9FwdParamsE,"",@"SHT_CUDA_INFO"
	.sectionflags	@""
	.align	4


	//----- nvinfo : EIATTR_CUDA_API_VERSION
	.align		4
        /*0000*/ 	.byte	0x04, 0x37
        /*0002*/ 	.short	(.L_4018 - .L_4017)
.L_4017:
        /*0004*/ 	.word	0x00000082


	//----- nvinfo : EIATTR_KPARAM_INFO
	.align		4
.L_4018:
        /*0008*/ 	.byte	0x04, 0x17
        /*000a*/ 	.short	(.L_4020 - .L_4019)
.L_4019:
        /*000c*/ 	.word	0x00000000
        /*0010*/ 	.short	0x0000
        /*0012*/ 	.short	0x0000
        /*0014*/ 	.byte	0x00, 0xf0, 0xa1, 0x03


	//----- nvinfo : EIATTR_SPARSE_MMA_MASK
	.align		4
.L_4020:
        /*0018*/ 	.byte	0x03, 0x50
        /*001a*/ 	.short	0x0000


	//----- nvinfo : EIATTR_MAXREG_COUNT
	.align		4
        /*001c*/ 	.byte	0x03, 0x1b
        /*001e*/ 	.short	0x00ff


	//----- nvinfo : EIATTR_ANNOTATIONS
	.align		4
        /*0020*/ 	.byte	0x04, 0x55
        /*0022*/ 	.short	(.L_4022 - .L_4021)


	//   ....[0]....
.L_4021:
        /* <DEDUP_REMOVED lines=41> */


	//----- nvinfo : EIATTR_MERCURY_ISA_VERSION
	.align		4
.L_4022:
        /*02a4*/ 	.byte	0x03, 0x5f
        /*02a6*/ 	.short	0x0101


	//----- nvinfo : EIATTR_COOP_GROUP_MASK_REGIDS
	.align		4
        /*02a8*/ 	.byte	0x04, 0x29
        /*02aa*/ 	.short	(.L_4024 - .L_4023)


	//   ....[0]....
.L_4023:
        /*02ac*/ 	.word	0xffffffff


	//   ....[1]....
        /*02b0*/ 	.word	0xffffffff


	//   ....[2]....
        /*02b4*/ 	.word	0xffffffff


	//   ....[3]....
        /*02b8*/ 	.word	0xffffffff


	//   ....[4]....
        /*02bc*/ 	.word	0xffffffff


	//   ....[5]....
        /*02c0*/ 	.word	0xffffffff


	//   ....[6]....
        /*02c4*/ 	.word	0xffffffff


	//   ....[7]....
        /*02c8*/ 	.word	0xffffffff


	//   ....[8]....
        /*02cc*/ 	.word	0xffffffff


	//   ....[9]....
        /*02d0*/ 	.word	0xffffffff


	//   ....[10]....
        /*02d4*/ 	.word	0x050000e3


	//   ....[11]....
        /*02d8*/ 	.word	0x050000e3


	//   ....[12]....
        /*02dc*/ 	.word	0x050000e3


	//   ....[13]....
        /*02e0*/ 	.word	0x050000e3


	//   ....[14]....
        /*02e4*/ 	.word	0x050000e3


	//   ....[15]....
        /*02e8*/ 	.word	0x050000e3


	//   ....[16]....
        /*02ec*/ 	.word	0x050000e3


	//   ....[17]....
        /*02f0*/ 	.word	0x050000e3


	//   ....[18]....
        /*02f4*/ 	.word	0x050000e3


	//   ....[19]....
        /*02f8*/ 	.word	0x050000e3


	//----- nvinfo : EIATTR_COOP_GROUP_INSTR_OFFSETS
	.align		4
.L_4024:
        /*02fc*/ 	.byte	0x04, 0x28
        /*02fe*/ 	.short	(.L_4026 - .L_4025)


	//   ....[0]....
.L_4025:
        /*0300*/ 	.word	0x00034dc0


	//   ....[1]....
        /*0304*/ 	.word	0x00034df0


	//   ....[2]....
        /*0308*/ 	.word	0x00034e10


	//   ....[3]....
        /*030c*/ 	.word	0x00034e30


	//   ....[4]....
        /*0310*/ 	.word	0x00034e50


	//   ....[5]....
        /*0314*/ 	.word	0x00035680


	//   ....[6]....
        /*0318*/ 	.word	0x000356a0


	//   ....[7]....
        /*031c*/ 	.word	0x000356c0


	//   ....[8]....
        /*0320*/ 	.word	0x000356e0


	//   ....[9]....
        /*0324*/ 	.word	0x00035700


	//   ....[10]....
        /*0328*/ 	.word	0x00036ad0


	//   ....[11]....
        /*032c*/ 	.word	0x00036b70


	//   ....[12]....
        /*0330*/ 	.word	0x00036be0


	//   ....[13]....
        /*0334*/ 	.word	0x00036c50


	//   ....[14]....
        /*0338*/ 	.word	0x00036cc0


	//   ....[15]....
        /*033c*/ 	.word	0x00037550


	//   ....[16]....
        /*0340*/ 	.word	0x000375c0


	//   ....[17]....
        /*0344*/ 	.word	0x00037630


	//   ....[18]....
        /*0348*/ 	.word	0x000376a0


	//   ....[19]....
        /*034c*/ 	.word	0x00037710


	//----- nvinfo : EIATTR_VRC_CTA_INIT_COUNT
	.align		4
.L_4026:
        /*0350*/ 	.byte	0x02, 0x4a
	.zero		1
	.zero		1


	//----- nvinfo : EIATTR_EXIT_INSTR_OFFSETS
	.align		4
        /*0354*/ 	.byte	0x04, 0x1c
        /*0356*/ 	.short	(.L_4028 - .L_4027)


	//   ....[0]....
.L_4027:
        /*0358*/ 	.word	0x00000cc0


	//   ....[1]....
        /*035c*/ 	.word	0x00036a60


	//----- nvinfo : EIATTR_MAX_THREADS
	.align		4
.L_4028:
        /*0360*/ 	.byte	0x04, 0x05
        /*0362*/ 	.short	(.L_4030 - .L_4029)
.L_4029:
        /*0364*/ 	.word	0x00000080
        /*0368*/ 	.word	0x00000001
        /*036c*/ 	.word	0x00000001


	//----- nvinfo : EIATTR_CRS_STACK_SIZE
	.align		4
.L_4030:
        /*0370*/ 	.byte	0x04, 0x1e
        /*0372*/ 	.short	(.L_4032 - .L_4031)
.L_4031:
        /*0374*/ 	.word	0x00000000


	//----- nvinfo : EIATTR_CBANK_PARAM_SIZE
	.align		4
.L_4032:
        /*0378*/ 	.byte	0x03, 0x19
        /*037a*/ 	.short	0x00e8


	//----- nvinfo : EIATTR_PARAM_CBANK
	.align		4
        /*037c*/ 	.byte	0x04, 0x0a
        /*037e*/ 	.short	(.L_4034 - .L_4033)
	.align		4
.L_4033:
        /*0380*/ 	.word	index@(.nv.constant0._ZN10layer_norm13ln_fwd_kernelINS_13Kernel_traitsIfffffjLj2048ELj1ELj4ELj1ELj16ENS_18Kernel_traits_baseILj2048EfffffjLj128EEEEELb1ELb1ELb1ELb1EEEvNS_9FwdParamsE)
        /*0384*/ 	.short	0x0380
        /*0386*/ 	.short	0x00e8


	//----- nvinfo : EIATTR_SW_WAR
	.align		4
.L_4034:
        /*0388*/ 	.byte	0x04, 0x36
        /*038a*/ 	.short	(.L_4036 - .L_4035)
.L_4035:
        /*038c*/ 	.word	0x00000008
.L_4036:


//--------------------- .nv.callgraph             --------------------------
	.section	.nv.callgraph,"",@"SHT_CUDA_CALLGRAPH"
	.align	4
	.sectionentsize	8
	.align		4
        /*0000*/ 	.word	0x00000000
	.align		4
        /*0004*/ 	.word	0xffffffff
	.align		4
        /*0008*/ 	.word	0x00000000
	.align		4
        /*000c*/ 	.word	0xfffffffe
	.align		4
        /*0010*/ 	.word	0x00000000
	.align		4
        /*0014*/ 	.word	0xfffffffd
	.align		4
        /*0018*/ 	.word	0x00000000
	.align		4
        /*001c*/ 	.word	0xfffffffc


//--------------------- .nv.constant4             --------------------------
	.section	.nv.constant4,"a",@progbits
	.align	8
	.align		8
.nv.constant4:
        /*0000*/ 	.dword	precalc_xorwow_matrix
	.align		8
        /*0008*/ 	.dword	precalc_xorwow_offset_matrix
	.align		8
        /*0010*/ 	.dword	mrg32k3aM1
	.align		8
        /*0018*/ 	.dword	mrg32k3aM2
	.align		8
        /*0020*/ 	.dword	mrg32k3aM1SubSeq
	.align		8
        /*0028*/ 	.dword	mrg32k3aM2SubSeq
	.align		8
        /*0030*/ 	.dword	mrg32k3aM1Seq
	.align		8
        /*0038*/ 	.dword	mrg32k3aM2Seq


//--------------------- .nv.constant3             --------------------------
	.section	.nv.constant3,"a",@progbits
	.align	8
.nv.constant3:
	.type		__cr_lgamma_table,@object
	.size		__cr_lgamma_table,(.L_8 - __cr_lgamma_table)
__cr_lgamma_table:
        /*0000*/ 	.byte	0x00, 0x00, 0x00, 0x00, 0x00, 0x00, 0x00, 0x00, 0x00, 0x00, 0x00, 0x00, 0x00, 0x00, 0x00, 0x00
        /*0010*/ 	.byte	0xef, 0x39, 0xfa, 0xfe, 0x42, 0x2e, 0xe6, 0x3f, 0x02, 0x20, 0x2a, 0xfa, 0x0b, 0xab, 0xfc, 0x3f
        /*0020*/ 	.byte	0xf9, 0x2c, 0x92, 0x7c, 0xa7, 0x6c, 0x09, 0x40, 0xc9, 0x79, 0x44, 0x3c, 0x64, 0x26, 0x13, 0x40
        /*0030*/ 	.byte	0xca, 0x01, 0xcf, 0x3a, 0x27, 0x51, 0x1a, 0x40, 0x30, 0xcc, 0x2d, 0xf3, 0xe1, 0x0c, 0x21, 0x40
        /*0040*/ 	.byte	0x0d, 0xb7, 0xfc, 0x82, 0x8e, 0x35, 0x25, 0x40
.L_8:


//--------------------- .nv.constant2._ZN10layer_norm13ln_fwd_kernelINS_13Kernel_traitsI13__nv_bfloat16S2_S2_S2_fjLj2048ELj1ELj4ELj1ELj16ENS_18Kernel_traits_baseILj2048ES2_S2_S2_S2_fjLj128EEEEELb1ELb0ELb0ELb0EEEvNS_9FwdParamsE --------------------------
	.section	.nv.constant2._ZN10layer_norm13ln_fwd_kernelINS_13Kernel_traitsI13__nv_bfloat16S2_S2_S2_fjLj2048ELj1ELj4ELj1ELj16ENS_18Kernel_traits_baseILj2048ES2_S2_S2_S2_fjLj128EEEEELb1ELb0ELb0ELb0EEEvNS_9FwdParamsE,"a",@progbits
	.sectionflags	@""
	.align	4
.nv.constant2._ZN10layer_norm13ln_fwd_kernelINS_13Kernel_traitsI13__nv_bfloat16S2_S2_S2_fjLj2048ELj1ELj4ELj1ELj16ENS_18Kernel_traits_baseILj2048ES2_S2_S2_S2_fjLj128EEEEELb1ELb0ELb0ELb0EEEvNS_9FwdParamsE:
        /*0000*/ 	.byte	0x80, 0x17, 0x00, 0x00, 0xc0, 0x17, 0x00, 0x00, 0x40, 0x17, 0x00, 0x00


//--------------------- .nv.constant2._ZN10layer_norm13ln_fwd_kernelINS_13Kernel_traitsI13__nv_bfloat16S2_S2_S2_fjLj2048ELj1ELj4ELj1ELj16ENS_18Kernel_traits_baseILj2048ES2_S2_S2_S2_fjLj128EEEEELb1ELb0ELb0ELb1EEEvNS_9FwdParamsE --------------------------
	.section	.nv.constant2._ZN10layer_norm13ln_fwd_kernelINS_13Kernel_traitsI13__nv_bfloat16S2_S2_S2_fjLj2048ELj1ELj4ELj1ELj16ENS_18Kernel_traits_baseILj2048ES2_S2_S2_S2_fjLj128EEEEELb1ELb0ELb0ELb1EEEvNS_9FwdParamsE,"a",@progbits
	.sectionflags	@""
	.align	4
.nv.constant2._ZN10layer_norm13ln_fwd_kernelINS_13Kernel_traitsI13__nv_bfloat16S2_S2_S2_fjLj2048ELj1ELj4ELj1ELj16ENS_18Kernel_traits_baseILj2048ES2_S2_S2_S2_fjLj128EEEEELb1ELb0ELb0ELb1EEEvNS_9FwdParamsE:
        /*0000*/ 	.byte	0x20, 0x11, 0x00, 0x00, 0x60, 0x11, 0x00, 0x00, 0xe0, 0x10, 0x00, 0x00


//--------------------- .nv.constant2._ZN10layer_norm13ln_fwd_kernelINS_13Kernel_traitsI13__nv_bfloat16S2_S2_S2_fjLj2048ELj1ELj4ELj1ELj16ENS_18Kernel_traits_baseILj2048ES2_S2_S2_S2_fjLj128EEEEELb1ELb1ELb0ELb0EEEvNS_9FwdParamsE --------------------------
	.section	.nv.constant2._ZN10layer_norm13ln_fwd_kernelINS_13Kernel_traitsI13__nv_bfloat16S2_S2_S2_fjLj2048ELj1ELj4ELj1ELj16ENS_18Kernel_traits_baseILj2048ES2_S2_S2_S2_fjLj128EEEEELb1ELb1ELb0ELb0EEEvNS_9FwdParamsE,"a",@progbits
	.sectionflags	@""
	.align	4
.nv.constant2._ZN10layer_norm13ln_fwd_kernelINS_13Kernel_traitsI13__nv_bfloat16S2_S2_S2_fjLj2048ELj1ELj4ELj1ELj16ENS_18Kernel_traits_baseILj2048ES2_S2_S2_S2_fjLj128EEEEELb1ELb1ELb0ELb0EEEvNS_9FwdParamsE:
        /*0000*/ 	.byte	0xf0, 0x1e, 0x00, 0x00, 0x30, 0x1f, 0x00, 0x00, 0xb0, 0x1e, 0x00, 0x00


//--------------------- .nv.constant2._ZN10layer_norm13ln_fwd_kernelINS_13Kernel_traitsI13__nv_bfloat16S2_S2_S2_fjLj2048ELj1ELj4ELj1ELj16ENS_18Kernel_traits_baseILj2048ES2_S2_S2_S2_fjLj128EEEEELb1ELb1ELb0ELb1EEEvNS_9FwdParamsE --------------------------
	.section	.nv.constant2._ZN10layer_norm13ln_fwd_kernelINS_13Kernel_traitsI13__nv_bfloat16S2_S2_S2_fjLj2048ELj1ELj4ELj1ELj16ENS_18Kernel_traits_baseILj2048ES2_S2_S2_S2_fjLj128EEEEELb1ELb1ELb0ELb1EEEvNS_9FwdParamsE,"a",@progbits
	.sectionflags	@""
	.align	4
.nv.constant2._ZN10layer_norm13ln_fwd_kernelINS_13Kernel_traitsI13__nv_bfloat16S2_S2_S2_fjLj2048ELj1ELj4ELj1ELj16ENS_18Kernel_traits_baseILj2048ES2_S2_S2_S2_fjLj128EEEEELb1ELb1ELb0ELb1EEEvNS_9FwdParamsE:
        /*0000*/ 	.byte	0xd0, 0x15, 0x00, 0x00, 0x10, 0x16, 0x00, 0x00, 0x90, 0x15, 0x00, 0x00


//--------------------- .nv.constant2._ZN10layer_norm13ln_fwd_kernelINS_13Kernel_traitsI6__halfS2_S2_S2_fjLj2048ELj1ELj4ELj1ELj16ENS_18Kernel_traits_baseILj2048ES2_S2_S2_S2_fjLj128EEEEELb1ELb0ELb0ELb0EEEvNS_9FwdParamsE --------------------------
	.section	.nv.constant2._ZN10layer_norm13ln_fwd_kernelINS_13Kernel_traitsI6__halfS2_S2_S2_fjLj2048ELj1ELj4ELj1ELj16ENS_18Kernel_traits_baseILj2048ES2_S2_S2_S2_fjLj128EEEEELb1ELb0ELb0ELb0EEEvNS_9FwdParamsE,"a",@progbits
	.sectionflags	@""
	.align	4
.nv.constant2._ZN10layer_norm13ln_fwd_kernelINS_13Kernel_traitsI6__halfS2_S2_S2_fjLj2048ELj1ELj4ELj1ELj16ENS_18Kernel_traits_baseILj2048ES2_S2_S2_S2_fjLj128EEEEELb1ELb0ELb0ELb0EEEvNS_9FwdParamsE:
        /*0000*/ 	.byte	0xd0, 0x13, 0x00, 0x00, 0x10, 0x14, 0x00, 0x00, 0x90, 0x13, 0x00, 0x00


//--------------------- .nv.constant2._ZN10layer_norm13ln_fwd_kernelINS_13Kernel_traitsI6__halfS2_S2_S2_fjLj2048ELj1ELj4ELj1ELj16ENS_18Kernel_traits_baseILj2048ES2_S2_S2_S2_fjLj128EEEEELb1ELb0ELb0ELb1EEEvNS_9FwdParamsE --------------------------
	.section	.nv.constant2._ZN10layer_norm13ln_fwd_kernelINS_13Kernel_traitsI6__halfS2_S2_S2_fjLj2048ELj1ELj4ELj1ELj16ENS_18Kernel_traits_baseILj2048ES2_S2_S2_S2_fjLj128EEEEELb1ELb0ELb0ELb1EEEvNS_9FwdParamsE,"a",@progbits
	.sectionflags	@""
	.align	4
.nv.constant2._ZN10layer_norm13ln_fwd_kernelINS_13Kernel_traitsI6__halfS2_S2_S2_fjLj2048ELj1ELj4ELj1ELj16ENS_18Kernel_traits_baseILj2048ES2_S2_S2_S2_fjLj128EEEEELb1ELb0ELb0ELb1EEEvNS_9FwdParamsE:
        /*0000*/ 	.byte	0xa0, 0x0d, 0x00, 0x00, 0xe0, 0x0d, 0x00, 0x00, 0x60, 0x0d, 0x00, 0x00


//--------------------- .nv.constant2._ZN10layer_norm13ln_fwd_kernelINS_13Kernel_traitsI6__halfS2_S2_S2_fjLj2048ELj1ELj4ELj1ELj16ENS_18Kernel_traits_baseILj2048ES2_S2_S2_S2_fjLj128EEEEELb1ELb1ELb0ELb0EEEvNS_9FwdParamsE --------------------------
	.section	.nv.constant2._ZN10layer_norm13ln_fwd_kernelINS_13Kernel_traitsI6__halfS2_S2_S2_fjLj2048ELj1ELj4ELj1ELj16ENS_18Kernel_traits_baseILj2048ES2_S2_S2_S2_fjLj128EEEEELb1ELb1ELb0ELb0EEEvNS_9FwdParamsE,"a",@progbits
	.sectionflags	@""
	.align	4
.nv.constant2._ZN10layer_norm13ln_fwd_kernelINS_13Kernel_traitsI6__halfS2_S2_S2_fjLj2048ELj1ELj4ELj1ELj16ENS_18Kernel_traits_baseILj2048ES2_S2_S2_S2_fjLj128EEEEELb1ELb1ELb0ELb0EEEvNS_9FwdParamsE:
        /*0000*/ 	.byte	0xa0, 0x16, 0x00, 0x00, 0xe0, 0x16, 0x00, 0x00, 0x60, 0x16, 0x00, 0x00


//--------------------- .nv.constant2._ZN10layer_norm13ln_fwd_kernelINS_13Kernel_traitsI6__halfS2_S2_S2_fjLj2048ELj1ELj4ELj1ELj16ENS_18Kernel_traits_baseILj2048ES2_S2_S2_S2_fjLj128EEEEELb1ELb1ELb0ELb1EEEvNS_9FwdParamsE --------------------------
	.section	.nv.constant2._ZN10layer_norm13ln_fwd_kernelINS_13Kernel_traitsI6__halfS2_S2_S2_fjLj2048ELj1ELj4ELj1ELj16ENS_18Kernel_traits_baseILj2048ES2_S2_S2_S2_fjLj128EEEEELb1ELb1ELb0ELb1EEEvNS_9FwdParamsE,"a",@progbits
	.sectionflags	@""
	.align	4
.nv.constant2._ZN10layer_norm13ln_fwd_kernelINS_13Kernel_traitsI6__halfS2_S2_S2_fjLj2048ELj1ELj4ELj1ELj16ENS_18Kernel_traits_baseILj2048ES2_S2_S2_S2_fjLj128EEEEELb1ELb1ELb0ELb1EEEvNS_9FwdParamsE:
        /*0000*/ 	.byte	0x10, 0x0f, 0x00, 0x00, 0x50, 0x0f, 0x00, 0x00, 0xd0, 0x0e, 0x00, 0x00


//--------------------- .nv.constant2._ZN10layer_norm13ln_fwd_kernelINS_13Kernel_traitsIf13__nv_bfloat16S2_S2_fjLj2048ELj1ELj4ELj1ELj16ENS_18Kernel_traits_baseILj2048EfS2_S2_S2_fjLj128EEEEELb1ELb0ELb0ELb0EEEvNS_9FwdParamsE --------------------------
	.section	.nv.constant2._ZN10layer_norm13ln_fwd_kernelINS_13Kernel_traitsIf13__nv_bfloat16S2_S2_fjLj2048ELj1ELj4ELj1ELj16ENS_18Kernel_traits_baseILj2048EfS2_S2_S2_fjLj128EEEEELb1ELb0ELb0ELb0EEEvNS_9FwdParamsE,"a",@progbits
	.sectionflags	@""
	.align	4
.nv.constant2._ZN10layer_norm13ln_fwd_kernelINS_13Kernel_traitsIf13__nv_bfloat16S2_S2_fjLj2048ELj1ELj4ELj1ELj16ENS_18Kernel_traits_baseILj2048EfS2_S2_S2_fjLj128EEEEELb1ELb0ELb0ELb0EEEvNS_9FwdParamsE:
        /*0000*/ 	.byte	0xf0, 0x14, 0x00, 0x00, 0x30, 0x15, 0x00, 0x00, 0xb0, 0x14, 0x00, 0x00


//--------------------- .nv.constant2._ZN10layer_norm13ln_fwd_kernelINS_13Kernel_traitsIf13__nv_bfloat16S2_S2_fjLj2048ELj1ELj4ELj1ELj16ENS_18Kernel_traits_baseILj2048EfS2_S2_S2_fjLj128EEEEELb1ELb0ELb0ELb1EEEvNS_9FwdParamsE --------------------------
	.section	.nv.constant2._ZN10layer_norm13ln_fwd_kernelINS_13Kernel_traitsIf13__nv_bfloat16S2_S2_fjLj2048ELj1ELj4ELj1ELj16ENS_18Kernel_traits_baseILj2048EfS2_S2_S2_fjLj128EEEEELb1ELb0ELb0ELb1EEEvNS_9FwdParamsE,"a",@progbits
	.sectionflags	@""
	.align	4
.nv.constant2._ZN10layer_norm13ln_fwd_kernelINS_13Kernel_traitsIf13__nv_bfloat16S2_S2_fjLj2048ELj1ELj4ELj1ELj16ENS_18Kernel_traits_baseILj2048EfS2_S2_S2_fjLj128EEEEELb1ELb0ELb0ELb1EEEvNS_9FwdParamsE:
        /*0000*/ 	.byte	0xf0, 0x0f, 0x00, 0x00, 0x30, 0x10, 0x00, 0x00, 0xb0, 0x0f, 0x00, 0x00


//--------------------- .nv.constant2._ZN10layer_norm13ln_fwd_kernelINS_13Kernel_traitsIf13__nv_bfloat16S2_S2_fjLj2048ELj1ELj4ELj1ELj16ENS_18Kernel_traits_baseILj2048EfS2_S2_S2_fjLj128EEEEELb1ELb1ELb0ELb0EEEvNS_9FwdParamsE --------------------------
	.section	.nv.constant2._ZN10layer_norm13ln_fwd_kernelINS_13Kernel_traitsIf13__nv_bfloat16S2_S2_fjLj2048ELj1ELj4ELj1ELj16ENS_18Kernel_traits_baseILj2048EfS2_S2_S2_fjLj128EEEEELb1ELb1ELb0ELb0EEEvNS_9FwdParamsE,"a",@progbits
	.sectionflags	@""
	.align	4
.nv.constant2._ZN10layer_norm13ln_fwd_kernelINS_13Kernel_traitsIf13__nv_bfloat16S2_S2_fjLj2048ELj1ELj4ELj1ELj16ENS_18Kernel_traits_baseILj2048EfS2_S2_S2_fjLj128EEEEELb1ELb1ELb0ELb0EEEvNS_9FwdParamsE:
        /*0000*/ 	.byte	0x00, 0x1f, 0x00, 0x00, 0x40, 0x1f, 0x00, 0x00, 0xc0, 0x1e, 0x00, 0x00


//--------------------- .nv.constant2._ZN10layer_norm13ln_fwd_kernelINS_13Kernel_traitsIf13__nv_bfloat16S2_S2_fjLj2048ELj1ELj4ELj1ELj16ENS_18Kernel_traits_baseILj2048EfS2_S2_S2_fjLj128EEEEELb1ELb1ELb0ELb1EEEvNS_9FwdParamsE --------------------------
	.section	.nv.constant2._ZN10layer_norm13ln_fwd_kernelINS_13Kernel_traitsIf13__nv_bfloat16S2_S2_fjLj2048ELj1ELj4ELj1ELj16ENS_18Kernel_traits_baseILj2048EfS2_S2_S2_fjLj128EEEEELb1ELb1ELb0ELb1EEEvNS_9FwdParamsE,"a",@progbits
	.sectionflags	@""
	.align	4
.nv.constant2._ZN10layer_norm13ln_fwd_kernelINS_13Kernel_traitsIf13__nv_bfloat16S2_S2_fjLj2048ELj1ELj4ELj1ELj16ENS_18Kernel_traits_baseILj2048EfS2_S2_S2_fjLj128EEEEELb1ELb1ELb0ELb1EEEvNS_9FwdParamsE:
        /*0000*/ 	.byte	0xc0, 0x16, 0x00, 0x00, 0x00, 0x17, 0x00, 0x00, 0x80, 0x16, 0x00, 0x00


//--------------------- .nv.constant2._ZN10layer_norm13ln_fwd_kernelINS_13Kernel_traitsI13__nv_bfloat16S2_fS2_fjLj2048ELj1ELj4ELj1ELj16ENS_18Kernel_traits_baseILj2048ES2_S2_fS2_fjLj128EEEEELb1ELb0ELb0ELb0EEEvNS_9FwdParamsE --------------------------
	.section	.nv.constant2._ZN10layer_norm13ln_fwd_kernelINS_13Kernel_traitsI13__nv_bfloat16S2_fS2_fjLj2048ELj1ELj4ELj1ELj16ENS_18Kernel_traits_baseILj2048ES2_S2_fS2_fjLj128EEEEELb1ELb0ELb0ELb0EEEvNS_9FwdParamsE,"a",@progbits
	.sectionflags	@""
	.align	4
.nv.constant2._ZN10layer_norm13ln_fwd_kernelINS_13Kernel_traitsI13__nv_bfloat16S2_fS2_fjLj2048ELj1ELj4ELj1ELj16ENS_18Kernel_traits_baseILj2048ES2_S2_fS2_fjLj128EEEEELb1ELb0ELb0ELb0EEEvNS_9FwdParamsE:
        /*0000*/ 	.byte	0x00, 0x18, 0x00, 0x00, 0x40, 0x18, 0x00, 0x00, 0xc0, 0x17, 0x00, 0x00


//--------------------- .nv.constant2._ZN10layer_norm13ln_fwd_kernelINS_13Kernel_traitsI13__nv_bfloat16S2_fS2_fjLj2048ELj1ELj4ELj1ELj16ENS_18Kernel_traits_baseILj2048ES2_S2_fS2_fjLj128EEEEELb1ELb0ELb0ELb1EEEvNS_9FwdParamsE --------------------------
	.section	.nv.constant2._ZN10layer_norm13ln_fwd_kernelINS_13Kernel_traitsI13__nv_bfloat16S2_fS2_fjLj2048ELj1ELj4ELj1ELj16ENS_18Kernel_traits_baseILj2048ES2_S2_fS2_fjLj128EEEEELb1ELb0ELb0ELb1EEEvNS_9FwdParamsE,"a",@progbits
	.sectionflags	@""
	.align	4
.nv.constant2._ZN10layer_norm13ln_fwd_kernelINS_13Kernel_traitsI13__nv_bfloat16S2_fS2_fjLj2048ELj1ELj4ELj1ELj16ENS_18Kernel_traits_baseILj2048ES2_S2_fS2_fjLj128EEEEELb1ELb0ELb0ELb1EEEvNS_9FwdParamsE:
        /*0000*/ 	.byte	0x70, 0x11, 0x00, 0x00, 0xb0, 0x11, 0x00, 0x00, 0x30, 0x11, 0x00, 0x00


//--------------------- .nv.constant2._ZN10layer_norm13ln_fwd_kernelINS_13Kernel_traitsI13__nv_bfloat16S2_fS2_fjLj2048ELj1ELj4ELj1ELj16ENS_18Kernel_traits_baseILj2048ES2_S2_fS2_fjLj128EEEEELb1ELb1ELb0ELb0EEEvNS_9FwdParamsE --------------------------
	.section	.nv.constant2._ZN10layer_norm13ln_fwd_kernelINS_13Kernel_traitsI13__nv_bfloat16S2_fS2_fjLj2048ELj1ELj4ELj1ELj16ENS_18Kernel_traits_baseILj2048ES2_S2_fS2_fjLj128EEEEELb1ELb1ELb0ELb0EEEvNS_9FwdParamsE,"a",@progbits
	.sectionflags	@""
	.align	4
.nv.constant2._ZN10layer_norm13ln_fwd_kernelINS_13Kernel_traitsI13__nv_bfloat16S2_fS2_fjLj2048ELj1ELj4ELj1ELj16ENS_18Kernel_traits_baseILj2048ES2_S2_fS2_fjLj128EEEEELb1ELb1ELb0ELb0EEEvNS_9FwdParamsE:
        /*0000*/ 	.byte	0x30, 0x1f, 0x00, 0x00, 0x70, 0x1f, 0x00, 0x00, 0xf0, 0x1e, 0x00, 0x00


//--------------------- .nv.constant2._ZN10layer_norm13ln_fwd_kernelINS_13Kernel_traitsI13__nv_bfloat16S2_fS2_fjLj2048ELj1ELj4ELj1ELj16ENS_18Kernel_traits_baseILj2048ES2_S2_fS2_fjLj128EEEEELb1ELb1ELb0ELb1EEEvNS_9FwdParamsE --------------------------
	.section	.nv.constant2._ZN10layer_norm13ln_fwd_kernelINS_13Kernel_traitsI13__nv_bfloat16S2_fS2_fjLj2048ELj1ELj4ELj1ELj16ENS_18Kernel_traits_baseILj2048ES2_S2_fS2_fjLj128EEEEELb1ELb1ELb0ELb1EEEvNS_9FwdParamsE,"a",@progbits
	.sectionflags	@""
	.align	4
.nv.constant2._ZN10layer_norm13ln_fwd_kernelINS_13Kernel_traitsI13__nv_bfloat16S2_fS2_fjLj2048ELj1ELj4ELj1ELj16ENS_18Kernel_traits_baseILj2048ES2_S2_fS2_fjLj128EEEEELb1ELb1ELb0ELb1EEEvNS_9FwdParamsE:
        /*0000*/ 	.byte	0xc0, 0x14, 0x00, 0x00, 0x00, 0x15, 0x00, 0x00, 0x80, 0x14, 0x00, 0x00


//--------------------- .nv.constant2._ZN10layer_norm13ln_fwd_kernelINS_13Kernel_traitsIf13__nv_bfloat16fS2_fjLj2048ELj1ELj4ELj1ELj16ENS_18Kernel_traits_baseILj2048EfS2_fS2_fjLj128EEEEELb1ELb0ELb0ELb0EEEvNS_9FwdParamsE --------------------------
	.section	.nv.constant2._ZN10layer_norm13ln_fwd_kernelINS_13Kernel_traitsIf13__nv_bfloat16fS2_fjLj2048ELj1ELj4ELj1ELj16ENS_18Kernel_traits_baseILj2048EfS2_fS2_fjLj128EEEEELb1ELb0ELb0ELb0EEEvNS_9FwdParamsE,"a",@progbits
	.sectionflags	@""
	.align	4
.nv.constant2._ZN10layer_norm13ln_fwd_kernelINS_13Kernel_traitsIf13__nv_bfloat16fS2_fjLj2048ELj1ELj4ELj1ELj16ENS_18Kernel_traits_baseILj2048EfS2_fS2_fjLj128EEEEELb1ELb0ELb0ELb0EEEvNS_9FwdParamsE:
        /*0000*/ 	.byte	0x20, 0x15, 0x00, 0x00, 0x60, 0x15, 0x00, 0x00, 0xe0, 0x14, 0x00, 0x00


//--------------------- .nv.constant2._ZN10layer_norm13ln_fwd_kernelINS_13Kernel_traitsIf13__nv_bfloat16fS2_fjLj2048ELj1ELj4ELj1ELj16ENS_18Kernel_traits_baseILj2048EfS2_fS2_fjLj128EEEEELb1ELb0ELb0ELb1EEEvNS_9FwdParamsE --------------------------
	.section	.nv.constant2._ZN10layer_norm13ln_fwd_kernelINS_13Kernel_traitsIf13__nv_bfloat16fS2_fjLj2048ELj1ELj4ELj1ELj16ENS_18Kernel_traits_baseILj2048EfS2_fS2_fjLj128EEEEELb1ELb0ELb0ELb1EEEvNS_9FwdParamsE,"a",@progbits
	.sectionflags	@""
	.align	4
.nv.constant2._ZN10layer_norm13ln_fwd_kernelINS_13Kernel_traitsIf13__nv_bfloat16fS2_fjLj2048ELj1ELj4ELj1ELj16ENS_18Kernel_traits_baseILj2048EfS2_fS2_fjLj128EEEEELb1ELb0ELb0ELb1EEEvNS_9FwdParamsE:
        /*0000*/ 	.byte	0x10, 0x10, 0x00, 0x00, 0x50, 0x10, 0x00, 0x00, 0xd0, 0x0f, 0x00, 0x00


//--------------------- .nv.constant2._ZN10layer_norm13ln_fwd_kernelINS_13Kernel_traitsIf13__nv_bfloat16fS2_fjLj2048ELj1ELj4ELj1ELj16ENS_18Kernel_traits_baseILj2048EfS2_fS2_fjLj128EEEEELb1ELb1ELb0ELb0EEEvNS_9FwdParamsE --------------------------
	.section	.nv.constant2._ZN10layer_norm13ln_fwd_kernelINS_13Kernel_traitsIf13__nv_bfloat16fS2_fjLj2048ELj1ELj4ELj1ELj16ENS_18Kernel_traits_baseILj2048EfS2_fS2_fjLj128EEEEELb1ELb1ELb0ELb0EEEvNS_9FwdParamsE,"a",@progbits
	.sectionflags	@""
	.align	4
.nv.constant2._ZN10layer_norm13ln_fwd_kernelINS_13Kernel_traitsIf13__nv_bfloat16fS2_fjLj2048ELj1ELj4ELj1ELj16ENS_18Kernel_traits_baseILj2048EfS2_fS2_fjLj128EEEEELb1ELb1ELb0ELb0EEEvNS_9FwdParamsE:
        /*0000*/ 	.byte	0xd0, 0x1e, 0x00, 0x00, 0x10, 0x1f, 0x00, 0x00, 0x90, 0x1e, 0x00, 0x00


//--------------------- .nv.constant2._ZN10layer_norm13ln_fwd_kernelINS_13Kernel_traitsIf13__nv_bfloat16fS2_fjLj2048ELj1ELj4ELj1ELj16ENS_18Kernel_traits_baseILj2048EfS2_fS2_fjLj128EEEEELb1ELb1ELb0ELb1EEEvNS_9FwdParamsE --------------------------
	.section	.nv.constant2._ZN10layer_norm13ln_fwd_kernelINS_13Kernel_traitsIf13__nv_bfloat16fS2_fjLj2048ELj1ELj4ELj1ELj16ENS_18Kernel_traits_baseILj2048EfS2_fS2_fjLj128EEEEELb1ELb1ELb0ELb1EEEvNS_9FwdParamsE,"a",@progbits
	.sectionflags	@""
	.align	4
.nv.constant2._ZN10layer_norm13ln_fwd_kernelINS_13Kernel_traitsIf13__nv_bfloat16fS2_fjLj2048ELj1ELj4ELj1ELj16ENS_18Kernel_traits_baseILj2048EfS2_fS2_fjLj128EEEEELb1ELb1ELb0ELb1EEEvNS_9FwdParamsE:
        /*0000*/ 	.byte	0xf0, 0x15, 0x00, 0x00, 0x30, 0x16, 0x00, 0x00, 0xb0, 0x15, 0x00, 0x00


//--------------------- .nv.constant2._ZN10layer_norm13ln_fwd_kernelINS_13Kernel_traitsIf6__halfS2_S2_fjLj2048ELj1ELj4ELj1ELj16ENS_18Kernel_traits_baseILj2048EfS2_S2_S2_fjLj128EEEEELb1ELb0ELb0ELb0EEEvNS_9FwdParamsE --------------------------
	.section	.nv.constant2._ZN10layer_norm13ln_fwd_kernelINS_13Kernel_traitsIf6__halfS2_S2_fjLj2048ELj1ELj4ELj1ELj16ENS_18Kernel_traits_baseILj2048EfS2_S2_S2_fjLj128EEEEELb1ELb0ELb0ELb0EEEvNS_9FwdParamsE,"a",@progbits
	.sectionflags	@""
	.align	4
.nv.constant2._ZN10layer_norm13ln_fwd_kernelINS_13Kernel_traitsIf6__halfS2_S2_fjLj2048ELj1ELj4ELj1ELj16ENS_18Kernel_traits_baseILj2048EfS2_S2_S2_fjLj128EEEEELb1ELb0ELb0ELb0EEEvNS_9FwdParamsE:
        /*0000*/ 	.byte	0xf0, 0x14, 0x00, 0x00, 0x30, 0x15, 0x00, 0x00, 0xb0, 0x14, 0x00, 0x00


//--------------------- .nv.constant2._ZN10layer_norm13ln_fwd_kernelINS_13Kernel_traitsIf6__halfS2_S2_fjLj2048ELj1ELj4ELj1ELj16ENS_18Kernel_traits_baseILj2048EfS2_S2_S2_fjLj128EEEEELb1ELb0ELb0ELb1EEEvNS_9FwdParamsE --------------------------
	.section	.nv.constant2._ZN10layer_norm13ln_fwd_kernelINS_13Kernel_traitsIf6__halfS2_S2_fjLj2048ELj1ELj4ELj1ELj16ENS_18Kernel_traits_baseILj2048EfS2_S2_S2_fjLj128EEEEELb1ELb0ELb0ELb1EEEvNS_9FwdParamsE,"a",@progbits
	.sectionflags	@""
	.align	4
.nv.constant2._ZN10layer_norm13ln_fwd_kernelINS_13Kernel_traitsIf6__halfS2_S2_fjLj2048ELj1ELj4ELj1ELj16ENS_18Kernel_traits_baseILj2048EfS2_S2_S2_fjLj128EEEEELb1ELb0ELb0ELb1EEEvNS_9FwdParamsE:
        /*0000*/ 	.byte	0xf0, 0x0f, 0x00, 0x00, 0x30, 0x10, 0x00, 0x00, 0xb0, 0x0f, 0x00, 0x00


//--------------------- .nv.constant2._ZN10layer_norm13ln_fwd_kernelINS_13Kernel_traitsIf6__halfS2_S2_fjLj2048ELj1ELj4ELj1ELj16ENS_18Kernel_traits_baseILj2048EfS2_S2_S2_fjLj128EEEEELb1ELb1ELb0ELb0EEEvNS_9FwdParamsE --------------------------
	.section	.nv.constant2._ZN10layer_norm13ln_fwd_kernelINS_13Kernel_traitsIf6__halfS2_S2_fjLj2048ELj1ELj4ELj1ELj16ENS_18Kernel_traits_baseILj2048EfS2_S2_S2_fjLj128EEEEELb1ELb1ELb0ELb0EEEvNS_9FwdParamsE,"a",@progbits
	.sectionflags	@""
	.align	4
.nv.constant2._ZN10layer_norm13ln_fwd_kernelINS_13Kernel_traitsIf6__halfS2_S2_fjLj2048ELj1ELj4ELj1ELj16ENS_18Kernel_traits_baseILj2048EfS2_S2_S2_fjLj128EEEEELb1ELb1ELb0ELb0EEEvNS_9FwdParamsE:
        /*0000*/ 	.byte	0x40, 0x1f, 0x00, 0x00, 0x80, 0x1f, 0x00, 0x00, 0x00, 0x1f, 0x00, 0x00


//--------------------- .nv.constant2._ZN10layer_norm13ln_fwd_kernelINS_13Kernel_traitsIf6__halfS2_S2_fjLj2048ELj1ELj4ELj1ELj16ENS_18Kernel_traits_baseILj2048EfS2_S2_S2_fjLj128EEEEELb1ELb1ELb0ELb1EEEvNS_9FwdParamsE --------------------------
	.section	.nv.constant2._ZN10layer_norm13ln_fwd_kernelINS_13Kernel_traitsIf6__halfS2_S2_fjLj2048ELj1ELj4ELj1ELj16ENS_18Kernel_traits_baseILj2048EfS2_S2_S2_fjLj128EEEEELb1ELb1ELb0ELb1EEEvNS_9FwdParamsE,"a",@progbits
	.sectionflags	@""
	.align	4
.nv.constant2._ZN10layer_norm13ln_fwd_kernelINS_13Kernel_traitsIf6__halfS2_S2_fjLj2048ELj1ELj4ELj1ELj16ENS_18Kernel_traits_baseILj2048EfS2_S2_S2_fjLj128EEEEELb1ELb1ELb0ELb1EEEvNS_9FwdParamsE:
        /*0000*/ 	.byte	0x80, 0x16, 0x00, 0x00, 0xc0, 0x16, 0x00, 0x00, 0x40, 0x16, 0x00, 0x00


//--------------------- .nv.constant2._ZN10layer_norm13ln_fwd_kernelINS_13Kernel_traitsI6__halfS2_fS2_fjLj2048ELj1ELj4ELj1ELj16ENS_18Kernel_traits_baseILj2048ES2_S2_fS2_fjLj128EEEEELb1ELb0ELb0ELb0EEEvNS_9FwdParamsE --------------------------
	.section	.nv.constant2._ZN10layer_norm13ln_fwd_kernelINS_13Kernel_traitsI6__halfS2_fS2_fjLj2048ELj1ELj4ELj1ELj16ENS_18Kernel_traits_baseILj2048ES2_S2_fS2_fjLj128EEEEELb1ELb0ELb0ELb0EEEvNS_9FwdParamsE,"a",@progbits
	.sectionflags	@""
	.align	4
.nv.constant2._ZN10layer_norm13ln_fwd_kernelINS_13Kernel_traitsI6__halfS2_fS2_fjLj2048ELj1ELj4ELj1ELj16ENS_18Kernel_traits_baseILj2048ES2_S2_fS2_fjLj128EEEEELb1ELb0ELb0ELb0EEEvNS_9FwdParamsE:
        /*0000*/ 	.byte	0xe0, 0x13, 0x00, 0x00, 0x20, 0x14, 0x00, 0x00, 0xa0, 0x13, 0x00, 0x00


//--------------------- .nv.constant2._ZN10layer_norm13ln_fwd_kernelINS_13Kernel_traitsI6__halfS2_fS2_fjLj2048ELj1ELj4ELj1ELj16ENS_18Kernel_traits_baseILj2048ES2_S2_fS2_fjLj128EEEEELb1ELb0ELb0ELb1EEEvNS_9FwdParamsE --------------------------
	.section	.nv.constant2._ZN10layer_norm13ln_fwd_kernelINS_13Kernel_traitsI6__halfS2_fS2_fjLj2048ELj1ELj4ELj1ELj16ENS_18Kernel_traits_baseILj2048ES2_S2_fS2_fjLj128EEEEELb1ELb0ELb0ELb1EEEvNS_9FwdParamsE,"a",@progbits
	.sectionflags	@""
	.align	4
.nv.constant2._ZN10layer_norm13ln_fwd_kernelINS_13Kernel_traitsI6__halfS2_fS2_fjLj2048ELj1ELj4ELj1ELj16ENS_18Kernel_traits_baseILj2048ES2_S2_fS2_fjLj128EEEEELb1ELb0ELb0ELb1EEEvNS_9FwdParamsE:
        /*0000*/ 	.byte	0x80, 0x0d, 0x00, 0x00, 0xc0, 0x0d, 0x00, 0x00, 0x40, 0x0d, 0x00, 0x00


//--------------------- .nv.constant2._ZN10layer_norm13ln_fwd_kernelINS_13Kernel_traitsI6__halfS2_fS2_fjLj2048ELj1ELj4ELj1ELj16ENS_18Kernel_traits_baseILj2048ES2_S2_fS2_fjLj128EEEEELb1ELb1ELb0ELb0EEEvNS_9FwdParamsE --------------------------
	.section	.nv.constant2._ZN10layer_norm13ln_fwd_kernelINS_13Kernel_traitsI6__halfS2_fS2_fjLj2048ELj1ELj4ELj1ELj16ENS_18Kernel_traits_baseILj2048ES2_S2_fS2_fjLj128EEEEELb1ELb1ELb0ELb0EEEvNS_9FwdParamsE,"a",@progbits
	.sectionflags	@""
	.align	4
.nv.constant2._ZN10layer_norm13ln_fwd_kernelINS_13Kernel_traitsI6__halfS2_fS2_fjLj2048ELj1ELj4ELj1ELj16ENS_18Kernel_traits_baseILj2048ES2_S2_fS2_fjLj128EEEEELb1ELb1ELb0ELb0EEEvNS_9FwdParamsE:
        /*0000*/ 	.byte	0xb0, 0x16, 0x00, 0x00, 0xf0, 0x16, 0x00, 0x00, 0x70, 0x16, 0x00, 0x00


//--------------------- .nv.constant2._ZN10layer_norm13ln_fwd_kernelINS_13Kernel_traitsI6__halfS2_fS2_fjLj2048ELj1ELj4ELj1ELj16ENS_18Kernel_traits_baseILj2048ES2_S2_fS2_fjLj128EEEEELb1ELb1ELb0ELb1EEEvNS_9FwdParamsE --------------------------
	.section	.nv.constant2._ZN10layer_norm13ln_fwd_kernelINS_13Kernel_traitsI6__halfS2_fS2_fjLj2048ELj1ELj4ELj1ELj16ENS_18Kernel_traits_baseILj2048ES2_S2_fS2_fjLj128EEEEELb1ELb1ELb0ELb1EEEvNS_9FwdParamsE,"a",@progbits
	.sectionflags	@""
	.align	4
.nv.constant2._ZN10layer_norm13ln_fwd_kernelINS_13Kernel_traitsI6__halfS2_fS2_fjLj2048ELj1ELj4ELj1ELj16ENS_18Kernel_traits_baseILj2048ES2_S2_fS2_fjLj128EEEEELb1ELb1ELb0ELb1EEEvNS_9FwdParamsE:
        /*0000*/ 	.byte	0xd0, 0x0e, 0x00, 0x00, 0x10, 0x0f, 0x00, 0x00, 0x90, 0x0e, 0x00, 0x00


//--------------------- .nv.constant2._ZN10layer_norm13ln_fwd_kernelINS_13Kernel_traitsIf6__halffS2_fjLj2048ELj1ELj4ELj1ELj16ENS_18Kernel_traits_baseILj2048EfS2_fS2_fjLj128EEEEELb1ELb0ELb0ELb0EEEvNS_9FwdParamsE --------------------------
	.section	.nv.constant2._ZN10layer_norm13ln_fwd_kernelINS_13Kernel_traitsIf6__halffS2_fjLj2048ELj1ELj4ELj1ELj16ENS_18Kernel_traits_baseILj2048EfS2_fS2_fjLj128EEEEELb1ELb0ELb0ELb0EEEvNS_9FwdParamsE,"a",@progbits
	.sectionflags	@""
	.align	4
.nv.constant2._ZN10layer_norm13ln_fwd_kernelINS_13Kernel_traitsIf6__halffS2_fjLj2048ELj1ELj4ELj1ELj16ENS_18Kernel_traits_baseILj2048EfS2_fS2_fjLj128EEEEELb1ELb0ELb0ELb0EEEvNS_9FwdParamsE:
        /*0000*/ 	.byte	0x20, 0x15, 0x00, 0x00, 0x60, 0x15, 0x00, 0x00, 0xe0, 0x14, 0x00, 0x00


//--------------------- .nv.constant2._ZN10layer_norm13ln_fwd_kernelINS_13Kernel_traitsIf6__halffS2_fjLj2048ELj1ELj4ELj1ELj16ENS_18Kernel_traits_baseILj2048EfS2_fS2_fjLj128EEEEELb1ELb0ELb0ELb1EEEvNS_9FwdParamsE --------------------------
	.section	.nv.constant2._ZN10layer_norm13ln_fwd_kernelINS_13Kernel_traitsIf6__halffS2_fjLj2048ELj1ELj4ELj1ELj16ENS_18Kernel_traits_baseILj2048EfS2_fS2_fjLj128EEEEELb1ELb0ELb0ELb1EEEvNS_9FwdParamsE,"a",@progbits
	.sectionflags	@""
	.align	4
.nv.constant2._ZN10layer_norm13ln_fwd_kernelINS_13Kernel_traitsIf6__halffS2_fjLj2048ELj1ELj4ELj1ELj16ENS_18Kernel_traits_baseILj2048EfS2_fS2_fjLj128EEEEELb1ELb0ELb0ELb1EEEvNS_9FwdParamsE:
        /*0000*/ 	.byte	0x10, 0x10, 0x00, 0x00, 0x50, 0x10, 0x00, 0x00, 0xd0, 0x0f, 0x00, 0x00


//--------------------- .nv.constant2._ZN10layer_norm13ln_fwd_kernelINS_13Kernel_traitsIf6__halffS2_fjLj2048ELj1ELj4ELj1ELj16ENS_18Kernel_traits_baseILj2048EfS2_fS2_fjLj128EEEEELb1ELb1ELb0ELb0EEEvNS_9FwdParamsE --------------------------
	.section	.nv.constant2._ZN10layer_norm13ln_fwd_kernelINS_13Kernel_traitsIf6__halffS2_fjLj2048ELj1ELj4ELj1ELj16ENS_18Kernel_traits_baseILj2048EfS2_fS2_fjLj128EEEEELb1ELb1ELb0ELb0EEEvNS_9FwdParamsE,"a",@progbits
	.sectionflags	@""
	.align	4
.nv.constant2._ZN10layer_norm13ln_fwd_kernelINS_13Kernel_traitsIf6__halffS2_fjLj2048ELj1ELj4ELj1ELj16ENS_18Kernel_traits_baseILj2048EfS2_fS2_fjLj128EEEEELb1ELb1ELb0ELb0EEEvNS_9FwdParamsE:
        /*0000*/ 	.byte	0xd0, 0x1e, 0x00, 0x00, 0x10, 0x1f, 0x00, 0x00, 0x90, 0x1e, 0x00, 0x00


//--------------------- .nv.constant2._ZN10layer_norm13ln_fwd_kernelINS_13Kernel_traitsIf6__halffS2_fjLj2048ELj1ELj4ELj1ELj16ENS_18Kernel_traits_baseILj2048EfS2_fS2_fjLj128EEEEELb1ELb1ELb0ELb1EEEvNS_9FwdParamsE --------------------------
	.section	.nv.constant2._ZN10layer_norm13ln_fwd_kernelINS_13Kernel_traitsIf6__halffS2_fjLj2048ELj1ELj4ELj1ELj16ENS_18Kernel_traits_baseILj2048EfS2_fS2_fjLj128EEEEELb1ELb1ELb0ELb1EEEvNS_9FwdParamsE,"a",@progbits
	.sectionflags	@""
	.align	4
.nv.constant2._ZN10layer_norm13ln_fwd_kernelINS_13Kernel_traitsIf6__halffS2_fjLj2048ELj1ELj4ELj1ELj16ENS_18Kernel_traits_baseILj2048EfS2_fS2_fjLj128EEEEELb1ELb1ELb0ELb1EEEvNS_9FwdParamsE:
        /*0000*/ 	.byte	0x30, 0x16, 0x00, 0x00, 0x70, 0x16, 0x00, 0x00, 0xf0, 0x15, 0x00, 0x00


//--------------------- .nv.constant2._ZN10layer_norm13ln_fwd_kernelINS_13Kernel_traitsI6__halfffffjLj2048ELj1ELj4ELj1ELj16ENS_18Kernel_traits_baseILj2048ES2_ffffjLj128EEEEELb1ELb0ELb0ELb0EEEvNS_9FwdParamsE --------------------------
	.section	.nv.constant2._ZN10layer_norm13ln_fwd_kernelINS_13Kernel_traitsI6__halfffffjLj2048ELj1ELj4ELj1ELj16ENS_18Kernel_traits_baseILj2048ES2_ffffjLj128EEEEELb1ELb0ELb0ELb0EEEvNS_9FwdParamsE,"a",@progbits
	.sectionflags	@""
	.align	4
.nv.constant2._ZN10layer_norm13ln_fwd_kernelINS_13Kernel_traitsI6__halfffffjLj2048ELj1ELj4ELj1ELj16ENS_18Kernel_traits_baseILj2048ES2_ffffjLj128EEEEELb1ELb0ELb0ELb0EEEvNS_9FwdParamsE:
        /*0000*/ 	.byte	0x00, 0x21, 0x00, 0x00, 0x40, 0x21, 0x00, 0x00, 0xc0, 0x20, 0x00, 0x00


//--------------------- .nv.constant2._ZN10layer_norm13ln_fwd_kernelINS_13Kernel_traitsI6__halfffffjLj2048ELj1ELj4ELj1ELj16ENS_18Kernel_traits_baseILj2048ES2_ffffjLj128EEEEELb1ELb0ELb0ELb1EEEvNS_9FwdParamsE --------------------------
	.section	.nv.constant2._ZN10layer_norm13ln_fwd_kernelINS_13Kernel_traitsI6__halfffffjLj2048ELj1ELj4ELj1ELj16ENS_18Kernel_traits_baseILj2048ES2_ffffjLj128EEEEELb1ELb0ELb0ELb1EEEvNS_9FwdParamsE,"a",@progbits
	.sectionflags	@""
	.align	4
.nv.constant2._ZN10layer_norm13ln_fwd_kernelINS_13Kernel_traitsI6__halfffffjLj2048ELj1ELj4ELj1ELj16ENS_18Kernel_traits_baseILj2048ES2_ffffjLj128EEEEELb1ELb0ELb0ELb1EEEvNS_9FwdParamsE:
        /*0000*/ 	.byte	0x30, 0x17, 0x00, 0x00, 0x70, 0x17, 0x00, 0x00, 0xf0, 0x16, 0x00, 0x00


//--------------------- .nv.constant2._ZN10layer_norm13ln_fwd_kernelINS_13Kernel_traitsI6__halfffffjLj2048ELj1ELj4ELj1ELj16ENS_18Kernel_traits_baseILj2048ES2_ffffjLj128EEEEELb1ELb1ELb0ELb0EEEvNS_9FwdParamsE --------------------------
	.section	.nv.constant2._ZN10layer_norm13ln_fwd_kernelINS_13Kernel_traitsI6__halfffffjLj2048ELj1ELj4ELj1ELj16ENS_18Kernel_traits_baseILj2048ES2_ffffjLj128EEEEELb1ELb1ELb0ELb0EEEvNS_9FwdParamsE,"a",@progbits
	.sectionflags	@""
	.align	4
.nv.constant2._ZN10layer_norm13ln_fwd_kernelINS_13Kernel_traitsI6__halfffffjLj2048ELj1ELj4ELj1ELj16ENS_18Kernel_traits_baseILj2048ES2_ffffjLj128EEEEELb1ELb1ELb0ELb0EEEvNS_9FwdParamsE:
        /*0000*/ 	.byte	0x00, 0x2e, 0x00, 0x00, 0x40, 0x2e, 0x00, 0x00, 0xc0, 0x2d, 0x00, 0x00


//--------------------- .nv.constant2._ZN10layer_norm13ln_fwd_kernelINS_13Kernel_traitsI6__halfffffjLj2048ELj1ELj4ELj1ELj16ENS_18Kernel_traits_baseILj2048ES2_ffffjLj128EEEEELb1ELb1ELb0ELb1EEEvNS_9FwdParamsE --------------------------
	.section	.nv.constant2._ZN10layer_norm13ln_fwd_kernelINS_13Kernel_traitsI6__halfffffjLj2048ELj1ELj4ELj1ELj16ENS_18Kernel_traits_baseILj2048ES2_ffffjLj128EEEEELb1ELb1ELb0ELb1EEEvNS_9FwdParamsE,"a",@progbits
	.sectionflags	@""
	.align	4
.nv.constant2._ZN10layer_norm13ln_fwd_kernelINS_13Kernel_traitsI6__halfffffjLj2048ELj1ELj4ELj1ELj16ENS_18Kernel_traits_baseILj2048ES2_ffffjLj128EEEEELb1ELb1ELb0ELb1EEEvNS_9FwdParamsE:
        /*0000*/ 	.byte	0x80, 0x1f, 0x00, 0x00, 0xc0, 0x1f, 0x00, 0x00, 0x40, 0x1f, 0x00, 0x00


//--------------------- .nv.constant2._ZN10layer_norm13ln_fwd_kernelINS_13Kernel_traitsIfffffjLj2048ELj1ELj4ELj1ELj16ENS_18Kernel_traits_baseILj2048EfffffjLj128EEEEELb1ELb0ELb0ELb0EEEvNS_9FwdParamsE --------------------------
	.section	.nv.constant2._ZN10layer_norm13ln_fwd_kernelINS_13Kernel_traitsIfffffjLj2048ELj1ELj4ELj1ELj16ENS_18Kernel_traits_baseILj2048EfffffjLj128EEEEELb1ELb0ELb0ELb0EEEvNS_9FwdParamsE,"a",@progbits
	.sectionflags	@""
	.align	4
.nv.constant2._ZN10layer_norm13ln_fwd_kernelINS_13Kernel_traitsIfffffjLj2048ELj1ELj4ELj1ELj16ENS_18Kernel_traits_baseILj2048EfffffjLj128EEEEELb1ELb0ELb0ELb0EEEvNS_9FwdParamsE:
        /*0000*/ 	.byte	0xd0, 0x1a, 0x00, 0x00, 0x10, 0x1b, 0x00, 0x00, 0x90, 0x1a, 0x00, 0x00


//--------------------- .nv.constant2._ZN10layer_norm13ln_fwd_kernelINS_13Kernel_traitsIfffffjLj2048ELj1ELj4ELj1ELj16ENS_18Kernel_traits_baseILj2048EfffffjLj128EEEEELb1ELb0ELb0ELb1EEEvNS_9FwdParamsE --------------------------
	.section	.nv.constant2._ZN10layer_norm13ln_fwd_kernelINS_13Kernel_traitsIfffffjLj2048ELj1ELj4ELj1ELj16ENS_18Kernel_traits_baseILj2048EfffffjLj128EEEEELb1ELb0ELb0ELb1EEEvNS_9FwdParamsE,"a",@progbits
	.sectionflags	@""
	.align	4
.nv.constant2._ZN10layer_norm13ln_fwd_kernelINS_13Kernel_traitsIfffffjLj2048ELj1ELj4ELj1ELj16ENS_18Kernel_traits_baseILj2048EfffffjLj128EEEEELb1ELb0ELb0ELb1EEEvNS_9FwdParamsE:
        /*0000*/ 	.byte	0x60, 0x0f, 0x00, 0x00, 0xa0, 0x0f, 0x00, 0x00, 0x20, 0x0f, 0x00, 0x00


//--------------------- .nv.constant2._ZN10layer_norm13ln_fwd_kernelINS_13Kernel_traitsIfffffjLj2048ELj1ELj4ELj1ELj16ENS_18Kernel_traits_baseILj2048EfffffjLj128EEEEELb1ELb1ELb0ELb0EEEvNS_9FwdParamsE --------------------------
	.section	.nv.constant2._ZN10layer_norm13ln_fwd_kernelINS_13Kernel_traitsIfffffjLj2048ELj1ELj4ELj1ELj16ENS_18Kernel_traits_baseILj2048EfffffjLj128EEEEELb1ELb1ELb0ELb0EEEvNS_9FwdParamsE,"a",@progbits
	.sectionflags	@""
	.align	4
.nv.constant2._ZN10layer_norm13ln_fwd_kernelINS_13Kernel_traitsIfffffjLj2048ELj1ELj4ELj1ELj16ENS_18Kernel_traits_baseILj2048EfffffjLj128EEEEELb1ELb1ELb0ELb0EEEvNS_9FwdParamsE:
        /*0000*/ 	.byte	0xa0, 0x25, 0x00, 0x00, 0xe0, 0x25, 0x00, 0x00, 0x60, 0x25, 0x00, 0x00


//--------------------- .nv.constant2._ZN10layer_norm13ln_fwd_kernelINS_13Kernel_traitsIfffffjLj2048ELj1ELj4ELj1ELj16ENS_18Kernel_traits_baseILj2048EfffffjLj128EEEEELb1ELb1ELb0ELb1EEEvNS_9FwdParamsE --------------------------
	.section	.nv.constant2._ZN10layer_norm13ln_fwd_kernelINS_13Kernel_traitsIfffffjLj2048ELj1ELj4ELj1ELj16ENS_18Kernel_traits_baseILj2048EfffffjLj128EEEEELb1ELb1ELb0ELb1EEEvNS_9FwdParamsE,"a",@progbits
	.sectionflags	@""
	.align	4
.nv.constant2._ZN10layer_norm13ln_fwd_kernelINS_13Kernel_traitsIfffffjLj2048ELj1ELj4ELj1ELj16ENS_18Kernel_traits_baseILj2048EfffffjLj128EEEEELb1ELb1ELb0ELb1EEEvNS_9FwdParamsE:
        /*0000*/ 	.byte	0xe0, 0x16, 0x00, 0x00, 0x20, 0x17, 0x00, 0x00, 0xa0, 0x16, 0x00, 0x00


//--------------------- .text._ZN10layer_norm13ln_fwd_kernelINS_13Kernel_traitsI13__nv_bfloat16S2_S2_S2_fjLj2048ELj1ELj4ELj1ELj16ENS_18Kernel_traits_baseILj2048ES2_S2_S2_S2_fjLj128EEEEELb0ELb0ELb0ELb0EEEvNS_9FwdParamsE --------------------------
	.section	.text._ZN10layer_norm13ln_fwd_kernelINS_13Kernel_traitsI13__nv_bfloat16S2_S2_S2_fjLj2048ELj1ELj4ELj1ELj16ENS_18Kernel_traits_baseILj2048ES2_S2_S2_S2_fjLj128EEEEELb0ELb0ELb0ELb0EEEvNS_9FwdParamsE,"ax",@progbits
	.align	128
        .global         _ZN10layer_norm13ln_fwd_kernelINS_13Kernel_traitsI13__nv_bfloat16S2_S2_S2_fjLj2048ELj1ELj4ELj1ELj16ENS_18Kernel_traits_baseILj2048ES2_S2_S2_S2_fjLj128EEEEELb0ELb0ELb0ELb0EEEvNS_9FwdParamsE
        .type           _ZN10layer_norm13ln_fwd_kernelINS_13Kernel_traitsI13__nv_bfloat16S2_S2_S2_fjLj2048ELj1ELj4ELj1ELj16ENS_18Kernel_traits_baseILj2048ES2_S2_S2_S2_fjLj128EEEEELb0ELb0ELb0ELb0EEEvNS_9FwdParamsE,@function
        .size           _ZN10layer_norm13ln_fwd_kernelINS_13Kernel_traitsI13__nv_bfloat16S2_S2_S2_fjLj2048ELj1ELj4ELj1ELj16ENS_18Kernel_traits_baseILj2048ES2_S2_S2_S2_fjLj128EEEEELb0ELb0ELb0ELb0EEEvNS_9FwdParamsE,(.L_x_71420 - _ZN10layer_norm13ln_fwd_kernelINS_13Kernel_traitsI13__nv_bfloat16S2_S2_S2_fjLj2048ELj1ELj4ELj1ELj16ENS_18Kernel_traits_baseILj2048ES2_S2_S2_S2_fjLj128EEEEELb0ELb0ELb0ELb0EEEvNS_9FwdParamsE)
        .other          _ZN10layer_norm13ln_fwd_kernelINS_13Kernel_traitsI13__nv_bfloat16S2_S2_S2_fjLj2048ELj1ELj4ELj1ELj16ENS_18Kernel_traits_baseILj2048ES2_S2_S2_S2_fjLj128EEEEELb0ELb0ELb0ELb0EEEvNS_9FwdParamsE,@"STO_CUDA_ENTRY STV_DEFAULT"
_ZN10layer_norm13ln_fwd_kernelINS_13Kernel_traitsI13__nv_bfloat16S2_S2_S2_fjLj2048ELj1ELj4ELj1ELj16ENS_18Kernel_traits_baseILj2048ES2_S2_S2_S2_fjLj128EEEEELb0ELb0ELb0ELb0EEEvNS_9FwdParamsE:
.text._ZN10layer_norm13ln_fwd_kernelINS_13Kernel_traitsI13__nv_bfloat16S2_S2_S2_fjLj2048ELj1ELj4ELj1ELj16ENS_18Kernel_traits_baseILj2048ES2_S2_S2_S2_fjLj128EEEEELb0ELb0ELb0ELb0EEEvNS_9FwdParamsE:
[----:B------:R-:W-:Y:S01]  /*0000*/  LDC R1, c[0x0][0x37c] ;  /* 0x0000df00ff017b82 */ /* 0x000fe20000000800 */
[----:B------:R-:W0:Y:S01]  /*0010*/  S2R R31, SR_TID.X ;  /* 0x00000000001f7919 */ /* 0x000e220000002100 */
[----:B------:R-:W1:Y:S06]  /*0020*/  LDCU.64 UR8, c[0x0][0x438] ;  /* 0x00008700ff0877ac */ /* 0x000e6c0008000a00 */
[----:B------:R-:W2:Y:S01]  /*0030*/  LDC R3, c[0x0][0x388] ;  /* 0x0000e200ff037b82 */ /* 0x000ea20000000800 */
[----:B------:R-:W-:Y:S01]  /*0040*/  BSSY.RECONVERGENT B0, `(.L_x_0) ;  /* 0x000009c000007945 */ /* 0x000fe20003800200 */
[----:B------:R-:W3:Y:S06]  /*0050*/  LDCU.64 UR6, c[0x0][0x358] ;  /* 0x00006b00ff0677ac */ /* 0x000eec0008000a00 */
[----:B------:R-:W4:Y:S01]  /*0060*/  S2UR UR4, SR_CTAID.X ;  /* 0x00000000000479c3 */ /* 0x000f220000002500 */
[----:B-1----:R-:W-:-:S04]  /*0070*/  UISETP.NE.U32.AND UP0, UPT, UR8, URZ, UPT ;  /* 0x000000ff0800728c */ /* 0x002fc8000bf05070 */
[----:B------:R-:W-:Y:S01]  /*0080*/  UISETP.NE.AND.EX UP0, UPT, UR9, URZ, UPT, UP0 ;  /* 0x000000ff0900728c */ /* 0x000fe2000bf05300 */
[----:B--2---:R-:W-:-:S04]  /*0090*/  SHF.R.S32.HI R0, RZ, 0x1f, R3 ;  /* 0x0000001fff007819 */ /* 0x004fc80000011403 */
[----:B------:R-:W-:Y:S02]  /*00a0*/  LEA.HI R0, R0, R3, RZ, 0x3 ;  /* 0x0000000300007211 */ /* 0x000fe400078f18ff */
[C---:B0-----:R-:W-:Y:S01]  /*00b0*/  LOP3.LUT R143, R31.reuse, 0x1f, RZ, 0xc, !PT ;  /* 0x0000001f1f8f7812 */ /* 0x041fe200078e0cff */
[----:B----4-:R-:W-:Y:S01]  /*00c0*/  USHF.L.U32 UR4, UR4, 0x2, URZ ;  /* 0x0000000204047899 */ /* 0x010fe200080006ff */
[----:B------:R-:W-:Y:S02]  /*00d0*/  SHF.R.U32.HI R142, RZ, 0x5, R31 ;  /* 0x00000005ff8e7819 */ /* 0x000fe4000001161f */
[----:B------:R-:W-:Y:S02]  /*00e0*/  LEA.HI.SX32 R143, R0, R143, 0x1d ;  /* 0x0000008f008f7211 */ /* 0x000fe400078feaff */
[----:B------:R-:W-:Y:S02]  /*00f0*/  LOP3.LUT R31, R31, 0x1f, RZ, 0xc0, !PT ;  /* 0x0000001f1f1f7812 */ /* 0x000fe400078ec0ff */
[----:B------:R-:W-:Y:S01]  /*0100*/  LOP3.LUT R142, R142, UR4, RZ, 0xfc, !PT ;  /* 0x000000048e8e7c12 */ /* 0x000fe2000f8efcff */
[----:B---3--:R-:W-:Y:S06]  /*0110*/  BRA.U !UP0, `(.L_x_1) ;  /* 0x0000000508047547 */ /* 0x008fec000b800000 */
[C---:B------:R-:W-:Y:S02]  /*0120*/  ISETP.GE.U32.AND P1, PT, R143.reuse, 0x20, PT ;  /* 0x000000208f00780c */ /* 0x040fe40003f26070 */
[C---:B------:R-:W-:Y:S02]  /*0130*/  ISETP.GE.U32.AND P2, PT, R143.reuse, 0x40, PT ;  /* 0x000000408f00780c */ /* 0x040fe40003f46070 */
[C---:B------:R-:W-:Y:S02]  /*0140*/  ISETP.GE.U32.AND P3, PT, R143.reuse, 0x60, PT ;  /* 0x000000608f00780c */ /* 0x040fe40003f66070 */
[C---:B------:R-:W-:Y:S02]  /*0150*/  ISETP.GE.U32.AND P4, PT, R143.reuse, 0x80, PT ;  /* 0x000000808f00780c */ /* 0x040fe40003f86070 */
[C---:B------:R-:W-:Y:S02]  /*0160*/  ISETP.GE.U32.AND P5, PT, R143.reuse, 0xa0, PT ;  /* 0x000000a08f00780c */ /* 0x040fe40003fa6070 */
[----:B------:R-:W-:-:S02]  /*0170*/  ISETP.GE.U32.AND P6, PT, R143, 0xc0, PT ;  /* 0x000000c08f00780c */ /* 0x000fc40003fc6070 */
[----:B------:R-:W-:Y:S01]  /*0180*/  ISETP.GE.U32.AND P0, PT, R143, 0xe0, PT ;  /* 0x000000e08f00780c */ /* 0x000fe20003f06070 */
[----:B------:R-:W0:Y:S08]  /*0190*/  @P1 LDC.64 R2, c[0x0][0x3d0] ;  /* 0x0000f400ff021b82 */ /* 0x000e300000000a00 */
[----:B------:R-:W1:Y:S08]  /*01a0*/  @P1 LDC.64 R4, c[0x0][0x438] ;  /* 0x00010e00ff041b82 */ /* 0x000e700000000a00 */
[----:B------:R-:W2:Y:S08]  /*01b0*/  @P2 LDC.64 R6, c[0x0][0x3d0] ;  /* 0x0000f400ff062b82 */ /* 0x000eb00000000a00 */
[----:B------:R-:W3:Y:S01]  /*01c0*/  @P2 LDC.64 R8, c[0x0][0x438] ;  /* 0x00010e00ff082b82 */ /* 0x000ee20000000a00 */
[----:B0-----:R-:W-:-:S05]  /*01d0*/  @P1 IMAD.WIDE.U32 R2, R31, 0x10, R2 ;  /* 0x000000101f021825 */ /* 0x001fca00078e0002 */
[----:B------:R0:W5:Y:S02]  /*01e0*/  @P1 LDG.E.128 R112, desc[UR6][R2.64] ;  /* 0x0000000602701981 */ /* 0x000164000c1e1d00 */
[----:B------:R-:W4:Y:S01]  /*01f0*/  @P3 LDC.64 R10, c[0x0][0x3d0] ;  /* 0x0000f400ff0a3b82 */ /* 0x000f220000000a00 */
[C---:B-1----:R-:W-:Y:S01]  /*0200*/  @P1 IMAD.WIDE.U32 R4, R31.reuse, 0x10, R4 ;  /* 0x000000101f041825 */ /* 0x042fe200078e0004 */
[----:B------:R-:W-:-:S04]  /*0210*/  @P1 LOP3.LUT R31, R31, 0x20, RZ, 0xfc, !PT ;  /* 0x000000201f1f1812 */ /* 0x000fc800078efcff */
[----:B------:R0:W5:Y:S02]  /*0220*/  @P1 LD.E.128 R108, desc[UR6][R4.64] ;  /* 0x00000006046c1980 */ /* 0x000164000c101d00 */
[----:B------:R-:W1:Y:S01]  /*0230*/  @P3 LDC.64 R12, c[0x0][0x438] ;  /* 0x00010e00ff0c3b82 */ /* 0x000e620000000a00 */
[----:B--2---:R-:W-:-:S05]  /*0240*/  @P2 IMAD.WIDE.U32 R6, R31, 0x10, R6 ;  /* 0x000000101f062825 */ /* 0x004fca00078e0006 */
[----:B------:R0:W5:Y:S02]  /*0250*/  @P2 LDG.E.128 R104, desc[UR6][R6.64] ;  /* 0x0000000606682981 */ /* 0x000164000c1e1d00 */
[----:B------:R-:W2:Y:S01]  /*0260*/  @P4 LDC.64 R14, c[0x0][0x3d0] ;  /* 0x0000f400ff0e4b82 */ /* 0x000ea20000000a00 */
[C---:B---3--:R-:W-:Y:S01]  /*0270*/  @P2 IMAD.WIDE.U32 R8, R31.reuse, 0x10, R8 ;  /* 0x000000101f082825 */ /* 0x048fe200078e0008 */
[----:B------:R-:W-:-:S04]  /*0280*/  @P2 IADD3 R31, PT, PT, R31, 0x20, RZ ;  /* 0x000000201f1f2810 */ /* 0x000fc80007ffe0ff */
[----:B------:R0:W5:Y:S02]  /*0290*/  @P2 LD.E.128 R100, desc[UR6][R8.64] ;  /* 0x0000000608642980 */ /* 0x000164000c101d00 */
[----:B------:R-:W3:Y:S01]  /*02a0*/  @P4 LDC.64 R16, c[0x0][0x438] ;  /* 0x00010e00ff104b82 */ /* 0x000ee20000000a00 */
[----:B----4-:R-:W-:-:S05]  /*02b0*/  @P3 IMAD.WIDE.U32 R10, R31, 0x10, R10 ;  /* 0x000000101f0a3825 */ /* 0x010fca00078e000a */
[----:B------:R0:W5:Y:S02]  /*02c0*/  @P3 LDG.E.128 R96, desc[UR6][R10.64] ;  /* 0x000000060a603981 */ /* 0x000164000c1e1d00 */
[----:B------:R-:W4:Y:S01]  /*02d0*/  @P5 LDC.64 R18, c[0x0][0x3d0] ;  /* 0x0000f400ff125b82 */ /* 0x000f220000000a00 */
[C---:B-1----:R-:W-:Y:S01]  /*02e0*/  @P3 IMAD.WIDE.U32 R12, R31.reuse, 0x10, R12 ;  /* 0x000000101f0c3825 */ /* 0x042fe200078e000c */
[----:B------:R-:W-:-:S04]  /*02f0*/  @P3 IADD3 R31, PT, PT, R31, 0x20, RZ ;  /* 0x000000201f1f3810 */ /* 0x000fc80007ffe0ff */
        /* <DEDUP_REMOVED lines=8> */
[----:B------:R-:W3:Y:S08]  /*0380*/  @P6 LDC.64 R24, c[0x0][0x438] ;  /* 0x00010e00ff186b82 */ /* 0x000ef00000000a00 */
[----:B------:R-:W0:Y:S08]  /*0390*/  @P0 LDC.64 R26, c[0x0][0x3d0] ;  /* 0x0000f400ff1a0b82 */ /* 0x000e300000000a00 */
[----:B------:R-:W0:Y:S01]  /*03a0*/  @P0 LDC.64 R28, c[0x0][0x438] ;  /* 0x00010e00ff1c0b82 */ /* 0x000e220000000a00 */
[----:B----4-:R-:W-:-:S04]  /*03b0*/  @P5 IMAD.WIDE.U32 R18, R31, 0x10, R18 ;  /* 0x000000101f125825 */ /* 0x010fc800078e0012 */
[C---:B-1----:R-:W-:Y:S01]  /*03c0*/  @P5 IMAD.WIDE.U32 R20, R31.reuse, 0x10, R20 ;  /* 0x000000101f145825 */ /* 0x042fe200078e0014 */
[----:B------:R-:W-:Y:S01]  /*03d0*/  @P5 IADD3 R31, PT, PT, R31, 0x20, RZ ;  /* 0x000000201f1f5810 */ /* 0x000fe20007ffe0ff */
[----:B------:R1:W5:Y:S04]  /*03e0*/  @P5 LDG.E.128 R80, desc[UR6][R18.64] ;  /* 0x0000000612505981 */ /* 0x000368000c1e1d00 */
[C---:B--2---:R-:W-:Y:S01]  /*03f0*/  @P6 IMAD.WIDE.U32 R22, R31.reuse, 0x10, R22 ;  /* 0x000000101f166825 */ /* 0x044fe200078e0016 */
[----:B------:R1:W5:Y:S03]  /*0400*/  @P5 LD.E.128 R76, desc[UR6][R20.64] ;  /* 0x00000006144c5980 */ /* 0x000366000c101d00 */
[C---:B---3--:R-:W-:Y:S01]  /*0410*/  @P6 IMAD.WIDE.U32 R24, R31.reuse, 0x10, R24 ;  /* 0x000000101f186825 */ /* 0x048fe200078e0018 */
[----:B------:R-:W-:Y:S01]  /*0420*/  @P6 IADD3 R31, PT, PT, R31, 0x20, RZ ;  /* 0x000000201f1f6810 */ /* 0x000fe20007ffe0ff */
[----:B------:R1:W5:Y:S04]  /*0430*/  @P6 LDG.E.128 R72, desc[UR6][R22.64] ;  /* 0x0000000616486981 */ /* 0x000368000c1e1d00 */
[C---:B0-----:R-:W-:Y:S01]  /*0440*/  @P0 IMAD.WIDE.U32 R26, R31.reuse, 0x10, R26 ;  /* 0x000000101f1a0825 */ /* 0x041fe200078e001a */
[----:B------:R1:W5:Y:S03]  /*0450*/  @P6 LD.E.128 R68, desc[UR6][R24.64] ;  /* 0x0000000618446980 */ /* 0x000366000c101d00 */
[----:B------:R-:W-:Y:S01]  /*0460*/  @P0 IMAD.WIDE.U32 R28, R31, 0x10, R28 ;  /* 0x000000101f1c0825 */ /* 0x000fe200078e001c */
[----:B------:R1:W5:Y:S04]  /*0470*/  @P0 LDG.E.128 R64, desc[UR6][R26.64] ;  /* 0x000000061a400981 */ /* 0x000368000c1e1d00 */
[----:B------:R1:W5:Y:S01]  /*0480*/  @P0 LD.E.128 R60, desc[UR6][R28.64] ;  /* 0x000000061c3c0980 */ /* 0x000362000c101d00 */
[----:B------:R-:W-:-:S02]  /*0490*/  ISETP.GE.U32.AND P1, PT, R143, 0x100, PT ;  /* 0x000001008f00780c */ /* 0x000fc40003f26070 */
[----:B------:R-:W-:-:S11]  /*04a0*/  @P0 IADD3 R31, PT, PT, R31, 0x20, RZ ;  /* 0x000000201f1f0810 */ /* 0x000fd60007ffe0ff */
[----:B-1----:R-:W-:Y:S05]  /*04b0*/  @!P1 BRA `(.L_x_2) ;  /* 0x0000000400509947 */ /* 0x002fea0003800000 */
[----:B------:R-:W0:Y:S08]  /*04c0*/  LDC.64 R56, c[0x0][0x3d0] ;  /* 0x0000f400ff387b82 */ /* 0x000e300000000a00 */
[----:B------:R-:W1:Y:S01]  /*04d0*/  LDC.64 R52, c[0x0][0x438] ;  /* 0x00010e00ff347b82 */ /* 0x000e620000000a00 */
[----:B0-----:R-:W-:-:S06]  /*04e0*/  IMAD.WIDE.U32 R56, R31, 0x10, R56 ;  /* 0x000000101f387825 */ /* 0x001fcc00078e0038 */
[----:B------:R-:W5:Y:S01]  /*04f0*/  LDG.E.128 R56, desc[UR6][R56.64] ;  /* 0x0000000638387981 */ /* 0x000f62000c1e1d00 */
[----:B-1----:R-:W-:-:S06]  /*0500*/  IMAD.WIDE.U32 R52, R31, 0x10, R52 ;  /* 0x000000101f347825 */ /* 0x002fcc00078e0034 */
[----:B------:R-:W5:Y:S01]  /*0510*/  LD.E.128 R52, desc[UR6][R52.64] ;  /* 0x0000000634347980 */ /* 0x000f62000c101d00 */
[----:B------:R-:W-:Y:S05]  /*0520*/  BRA `(.L_x_2) ;  /* 0x0000000400347947 */ /* 0x000fea0003800000 */
.L_x_1:
        /* <DEDUP_REMOVED lines=11> */
[C---:B0-----:R-:W-:Y:S01]  /*05e0*/  @P6 IMAD.WIDE.U32 R2, R31.reuse, 0x10, R2 ;  /* 0x000000101f026825 */ /* 0x041fe200078e0002 */
[----:B------:R-:W-:-:S02]  /*05f0*/  @P6 LOP3.LUT R31, R31, 0x20, RZ, 0xfc, !PT ;  /* 0x000000201f1f6812 */ /* 0x000fc400078efcff */
[----:B------:R-:W-:Y:S02]  /*0600*/  @P6 MOV R111, RZ ;  /* 0x000000ff006f6202 */ /* 0x000fe40000000f00 */
[----:B------:R0:W5:Y:S02]  /*0610*/  @P6 LDG.E.128 R112, desc[UR6][R2.64] ;  /* 0x0000000602706981 */ /* 0x000164000c1e1d00 */
[----:B------:R-:W4:Y:S01]  /*0620*/  @P2 LDC.64 R10, c[0x0][0x3d0] ;  /* 0x0000f400ff0a2b82 */ /* 0x000f220000000a00 */
[C---:B-1----:R-:W-:Y:S01]  /*0630*/  @P5 IMAD.WIDE.U32 R4, R31.reuse, 0x10, R4 ;  /* 0x000000101f045825 */ /* 0x042fe200078e0004 */
[----:B------:R-:W-:-:S04]  /*0640*/  @P5 IADD3 R31, PT, PT, R31, 0x20, RZ ;  /* 0x000000201f1f5810 */ /* 0x000fc80007ffe0ff */
[----:B------:R0:W5:Y:S02]  /*0650*/  @P5 LDG.E.128 R104, desc[UR6][R4.64] ;  /* 0x0000000604685981 */ /* 0x000164000c1e1d00 */
[----:B------:R-:W1:Y:S01]  /*0660*/  @P1 LDC.64 R12, c[0x0][0x3d0] ;  /* 0x0000f400ff0c1b82 */ /* 0x000e620000000a00 */
[----:B--2---:R-:W-:-:S04]  /*0670*/  @P4 IMAD.WIDE.U32 R6, R31, 0x10, R6 ;  /* 0x000000101f064825 */ /* 0x004fc800078e0006 */
[----:B------:R-:W-:Y:S01]  /*0680*/  @P4 VIADD R31, R31, 0x20 ;  /* 0x000000201f1f4836 */ /* 0x000fe20000000000 */
[----:B------:R0:W5:Y:S02]  /*0690*/  @P4 LDG.E.128 R96, desc[UR6][R6.64] ;  /* 0x0000000606604981 */ /* 0x000164000c1e1d00 */
[----:B------:R-:W2:Y:S01]  /*06a0*/  @P0 LDC.64 R14, c[0x0][0x3d0] ;  /* 0x0000f400ff0e0b82 */ /* 0x000ea20000000a00 */
[C---:B---3--:R-:W-:Y:S01]  /*06b0*/  @P3 IMAD.WIDE.U32 R8, R31.reuse, 0x10, R8 ;  /* 0x000000101f083825 */ /* 0x048fe200078e0008 */
[----:B------:R-:W-:-:S04]  /*06c0*/  @P3 IADD3 R31, PT, PT, R31, 0x20, RZ ;  /* 0x000000201f1f3810 */ /* 0x000fc80007ffe0ff */
[----:B------:R0:W5:Y:S01]  /*06d0*/  @P3 LDG.E.128 R88, desc[UR6][R8.64] ;  /* 0x0000000608583981 */ /* 0x000162000c1e1d00 */
[C---:B----4-:R-:W-:Y:S01]  /*06e0*/  @P2 IMAD.WIDE.U32 R10, R31.reuse, 0x10, R10 ;  /* 0x000000101f0a2825 */ /* 0x050fe200078e000a */
[----:B------:R-:W-:-:S04]  /*06f0*/  @P2 IADD3 R31, PT, PT, R31, 0x20, RZ ;  /* 0x000000201f1f2810 */ /* 0x000fc80007ffe0ff */
[----:B------:R0:W5:Y:S01]  /*0700*/  @P2 LDG.E.128 R80, desc[UR6][R10.64] ;  /* 0x000000060a502981 */ /* 0x000162000c1e1d00 */
[C---:B-1----:R-:W-:Y:S01]  /*0710*/  @P1 IMAD.WIDE.U32 R12, R31.reuse, 0x10, R12 ;  /* 0x000000101f0c1825 */ /* 0x042fe200078e000c */
[----:B------:R-:W-:-:S04]  /*0720*/  @P1 IADD3 R31, PT, PT, R31, 0x20, RZ ;  /* 0x000000201f1f1810 */ /* 0x000fc80007ffe0ff */
[----:B------:R0:W5:Y:S01]  /*0730*/  @P1 LDG.E.128 R72, desc[UR6][R12.64] ;  /* 0x000000060c481981 */ /* 0x000162000c1e1d00 */
[----:B--2---:R-:W-:-:S05]  /*0740*/  @P0 IMAD.WIDE.U32 R14, R31, 0x10, R14 ;  /* 0x000000101f0e0825 */ /* 0x004fca00078e000e */
[----:B------:R0:W5:Y:S01]  /*0750*/  @P0 LDG.E.128 R64, desc[UR6][R14.64] ;  /* 0x000000060e400981 */ /* 0x000162000c1e1d00 */
[----:B------:R-:W-:Y:S01]  /*0760*/  ISETP.GE.U32.AND P6, PT, R143, 0x100, PT ;  /* 0x000001008f00780c */ /* 0x000fe20003fc6070 */
[----:B------:R-:W-:Y:S02]  /*0770*/  HFMA2 R62, -RZ, RZ, 0, 0 ;  /* 0x00000000ff3e7431 */ /* 0x000fe400000001ff */
[----:B------:R-:W-:Y:S02]  /*0780*/  HFMA2 R78, -RZ, RZ, 0, 0 ;  /* 0x00000000ff4e7431 */ /* 0x000fe400000001ff */
[----:B------:R-:W-:Y:S01]  /*0790*/  HFMA2 R102, -RZ, RZ, 0, 0 ;  /* 0x00000000ff667431 */ /* 0x000fe200000001ff */
[----:B------:R-:W-:Y:S02]  /*07a0*/  CS2R R60, SRZ ;  /* 0x00000000003c7805 */ /* 0x000fe4000001ff00 */
[----:B------:R-:W-:Y:S02]  /*07b0*/  MOV R70, RZ ;  /* 0x000000ff00467202 */ /* 0x000fe40000000f00 */
[----:B------:R-:W-:-:S02]  /*07c0*/  CS2R R68, SRZ ;  /* 0x0000000000447805 */ /* 0x000fc4000001ff00 */
[----:B------:R-:W-:Y:S01]  /*07d0*/  CS2R R76, SRZ ;  /* 0x00000000004c7805 */ /* 0x000fe2000001ff00 */
[----:B------:R-:W-:Y:S01]  /*07e0*/  IMAD.MOV.U32 R86, RZ, RZ, RZ ;  /* 0x000000ffff567224 */ /* 0x000fe200078e00ff */
[----:B------:R-:W-:Y:S02]  /*07f0*/  CS2R R84, SRZ ;  /* 0x0000000000547805 */ /* 0x000fe4000001ff00 */
[----:B------:R-:W-:Y:S02]  /*0800*/  MOV R94, RZ ;  /* 0x000000ff005e7202 */ /* 0x000fe40000000f00 */
[----:B------:R-:W-:Y:S02]  /*0810*/  CS2R R92, SRZ ;  /* 0x00000000005c7805 */ /* 0x000fe4000001ff00 */
[----:B------:R-:W-:Y:S02]  /*0820*/  CS2R R100, SRZ ;  /* 0x0000000000647805 */ /* 0x000fe4000001ff00 */
[----:B------:R-:W-:-:S02]  /*0830*/  MOV R110, RZ ;  /* 0x000000ff006e7202 */ /* 0x000fc40000000f00 */
[----:B------:R-:W-:Y:S02]  /*0840*/  CS2R R108, SRZ ;  /* 0x00000000006c7805 */ /* 0x000fe4000001ff00 */
[----:B------:R-:W-:Y:S01]  /*0850*/  @P5 MOV R103, RZ ;  /* 0x000000ff00675202 */ /* 0x000fe20000000f00 */
[----:B------:R-:W-:Y:S01]  /*0860*/  @P1 IMAD.MOV.U32 R71, RZ, RZ, RZ ;  /* 0x000000ffff471224 */ /* 0x000fe200078e00ff */
[----:B------:R-:W-:Y:S02]  /*0870*/  @P4 MOV R95, RZ ;  /* 0x000000ff005f4202 */ /* 0x000fe40000000f00 */
[----:B------:R-:W-:Y:S02]  /*0880*/  @P3 MOV R87, RZ ;  /* 0x000000ff00573202 */ /* 0x000fe40000000f00 */
[----:B------:R-:W-:Y:S02]  /*0890*/  @P2 MOV R79, RZ ;  /* 0x000000ff004f2202 */ /* 0x000fe40000000f00 */
[----:B------:R-:W-:-:S02]  /*08a0*/  @P0 MOV R63, RZ ;  /* 0x000000ff003f0202 */ /* 0x000fc40000000f00 */
[----:B------:R-:W-:Y:S01]  /*08b0*/  @P0 IADD3 R31, PT, PT, R31, 0x20, RZ ;  /* 0x000000201f1f0810 */ /* 0x000fe20007ffe0ff */
[----:B0-----:R-:W-:Y:S06]  /*08c0*/  @!P6 BRA `(.L_x_2) ;  /* 0x00000000004ce947 */ /* 0x001fec0003800000 */
[----:B------:R-:W0:Y:S02]  /*08d0*/  LDC.64 R56, c[0x0][0x3d0] ;  /* 0x0000f400ff387b82 */ /* 0x000e240000000a00 */
[----:B0-----:R-:W-:-:S06]  /*08e0*/  IMAD.WIDE.U32 R56, R31, 0x10, R56 ;  /* 0x000000101f387825 */ /* 0x001fcc00078e0038 */
[----:B------:R-:W5:Y:S01]  /*08f0*/  LDG.E.128 R56, desc[UR6][R56.64] ;  /* 0x0000000638387981 */ /* 0x000f62000c1e1d00 */
[----:B------:R-:W-:Y:S02]  /*0900*/  CS2R R54, SRZ ;  /* 0x0000000000367805 */ /* 0x000fe4000001ff00 */
[----:B------:R-:W-:Y:S02]  /*0910*/  CS2R R52, SRZ ;  /* 0x0000000000347805 */ /* 0x000fe4000001ff00 */
[----:B------:R-:W-:Y:S02]  /*0920*/  MOV R62, RZ ;  /* 0x000000ff003e7202 */ /* 0x000fe40000000f00 */
[----:B------:R-:W-:Y:S02]  /*0930*/  CS2R R60, SRZ ;  /* 0x00000000003c7805 */ /* 0x000fe4000001ff00 */
[----:B------:R-:W-:Y:S02]  /*0940*/  MOV R70, RZ ;  /* 0x000000ff00467202 */ /* 0x000fe40000000f00 */
[----:B------:R-:W-:-:S02]  /*0950*/  CS2R R68, SRZ ;  /* 0x0000000000447805 */ /* 0x000fc4000001ff00 */
[----:B------:R-:W-:Y:S02]  /*0960*/  MOV R78, RZ ;  /* 0x000000ff004e7202 */ /* 0x000fe40000000f00 */
[----:B------:R-:W-:Y:S02]  /*0970*/  CS2R R76, SRZ ;  /* 0x00000000004c7805 */ /* 0x000fe4000001ff00 */
[----:B------:R-:W-:Y:S02]  /*0980*/  MOV R86, RZ ;  /* 0x000000ff00567202 */ /* 0x000fe40000000f00 */
[----:B------:R-:W-:Y:S02]  /*0990*/  CS2R R84, SRZ ;  /* 0x0000000000547805 */ /* 0x000fe4000001ff00 */
[----:B------:R-:W-:Y:S02]  /*09a0*/  MOV R94, RZ ;  /* 0x000000ff005e7202 */ /* 0x000fe40000000f00 */
[----:B------:R-:W-:Y:S01]  /*09b0*/  CS2R R92, SRZ ;  /* 0x00000000005c7805 */ /* 0x000fe2000001ff00 */
[----:B------:R-:W-:Y:S01]  /*09c0*/  IMAD.MOV.U32 R102, RZ, RZ, RZ ;  /* 0x000000ffff667224 */ /* 0x000fe200078e00ff */
[----:B------:R-:W-:-:S02]  /*09d0*/  CS2R R100, SRZ ;  /* 0x0000000000647805 */ /* 0x000fc4000001ff00 */
[----:B------:R-:W-:Y:S02]  /*09e0*/  MOV R110, RZ ;  /* 0x000000ff006e7202 */ /* 0x000fe40000000f00 */
[----:B------:R-:W-:-:S07]  /*09f0*/  CS2R R108, SRZ ;  /* 0x00000000006c7805 */ /* 0x000fce000001ff00 */
.L_x_2:
[----:B------:R-:W-:Y:S05]  /*0a00*/  BSYNC.RECONVERGENT B0 ;  /* 0x0000000000007941 */ /* 0x000fea0003800200 */
.L_x_0:
[----:B------:R-:W0:Y:S02]  /*0a10*/  LDCU UR4, c[0x0][0x384] ;  /* 0x00007080ff0477ac */ /* 0x000e240008000800 */
[----:B0-----:R-:W-:-:S13]  /*0a20*/  ISETP.GE.AND P0, PT, R142, UR4, PT ;  /* 0x000000048e007c0c */ /* 0x001fda000bf06270 */
[----:B------:R-:W-:Y:S05]  /*0a30*/  @P0 EXIT ;  /* 0x000000000000094d */ /* 0x000fea0003800000 */
[----:B------:R-:W0:Y:S01]  /*0a40*/  LDCU.64 UR4, c[0x0][0x3e0] ;  /* 0x00007c00ff0477ac */ /* 0x000e220008000a00 */
[----:B-----5:R-:W-:Y:S02]  /*0a50*/  PRMT R141, R55, 0x7632, R141 ;  /* 0x00007632378d7816 */ /* 0x020fe4000000008d */
[----:B------:R-:W-:Y:S01]  /*0a60*/  PRMT R140, R59, 0x7632, R140 ;  /* 0x000076323b8c7816 */ /* 0x000fe2000000008c */
[----:B------:R-:W1:Y:S01]  /*0a70*/  LDCU UR8, c[0x0][0x388] ;  /* 0x00007100ff0877ac */ /* 0x000e620008000800 */
[----:B------:R-:W-:Y:S02]  /*0a80*/  PRMT R139, R54, 0x7632, R139 ;  /* 0x00007632368b7816 */ /* 0x000fe4000000008b */
[----:B------:R-:W-:Y:S02]  /*0a90*/  PRMT R138, R58, 0x7632, R138 ;  /* 0x000076323a8a7816 */ /* 0x000fe4000000008a */
[----:B------:R-:W-:Y:S02]  /*0aa0*/  PRMT R137, R53, 0x7632, R137 ;  /* 0x0000763235897816 */ /* 0x000fe40000000089 */
[----:B------:R-:W-:-:S02]  /*0ab0*/  PRMT R136, R57, 0x7632, R136 ;  /* 0x0000763239887816 */ /* 0x000fc40000000088 */
[----:B------:R-:W-:Y:S02]  /*0ac0*/  PRMT R131, R52, 0x7632, R131 ;  /* 0x0000763234837816 */ /* 0x000fe40000000083 */
[----:B------:R-:W-:Y:S02]  /*0ad0*/  PRMT R130, R56, 0x7632, R130 ;  /* 0x0000763238827816 */ /* 0x000fe40000000082 */
[----:B------:R-:W-:Y:S01]  /*0ae0*/  PRMT R129, R63, 0x7632, R129 ;  /* 0x000076323f817816 */ /* 0x000fe20000000081 */
[----:B0-----:R-:W-:Y:S01]  /*0af0*/  UISETP.NE.U32.AND UP0, UPT, UR4, URZ, UPT ;  /* 0x000000ff0400728c */ /* 0x001fe2000bf05070 */
[----:B------:R-:W-:Y:S01]  /*0b00*/  PRMT R128, R67, 0x7632, R128 ;  /* 0x0000763243807816 */ /* 0x000fe20000000080 */
[----:B------:R-:W0:Y:S01]  /*0b10*/  LDCU.U8 UR4, c[0x0][0x410] ;  /* 0x00008200ff0477ac */ /* 0x000e220008000000 */
[----:B------:R-:W-:Y:S02]  /*0b20*/  PRMT R127, R62, 0x7632, R127 ;  /* 0x000076323e7f7816 */ /* 0x000fe4000000007f */
[----:B------:R-:W-:Y:S01]  /*0b30*/  PRMT R126, R66, 0x7632, R126 ;  /* 0x00007632427e7816 */ /* 0x000fe2000000007e */
[----:B------:R-:W-:Y:S01]  /*0b40*/  UISETP.NE.AND.EX UP0, UPT, UR5, URZ, UPT, UP0 ;  /* 0x000000ff0500728c */ /* 0x000fe2000bf05300 */
[----:B------:R-:W-:Y:S01]  /*0b50*/  PRMT R125, R61, 0x7632, R125 ;  /* 0x000076323d7d7816 */ /* 0x000fe2000000007d */
[----:B------:R-:W2:Y:S01]  /*0b60*/  LDCU UR5, c[0x0][0x448] ;  /* 0x00008900ff0577ac */ /* 0x000ea20008000800 */
[----:B------:R-:W-:-:S02]  /*0b70*/  PRMT R124, R65, 0x7632, R124 ;  /* 0x00007632417c7816 */ /* 0x000fc4000000007c */
[----:B------:R-:W-:Y:S02]  /*0b80*/  PRMT R123, R60, 0x7632, R123 ;  /* 0x000076323c7b7816 */ /* 0x000fe4000000007b */
[----:B------:R-:W-:Y:S02]  /*0b90*/  PRMT R122, R64, 0x7632, R122 ;  /* 0x00007632407a7816 */ /* 0x000fe4000000007a */
[----:B------:R-:W-:Y:S02]  /*0ba0*/  PRMT R121, R71, 0x7632, R121 ;  /* 0x0000763247797816 */ /* 0x000fe40000000079 */
[----:B------:R-:W-:Y:S02]  /*0bb0*/  PRMT R120, R75, 0x7632, R120 ;  /* 0x000076324b787816 */ /* 0x000fe40000000078 */
[----:B------:R-:W-:Y:S02]  /*0bc0*/  PRMT R47, R70, 0x7632, R47 ;  /* 0x00007632462f7816 */ /* 0x000fe4000000002f */
        /* <DEDUP_REMOVED lines=39> */
[----:B------:R-:W-:Y:S02]  /*0e40*/  PLOP3.LUT P5, PT, PT, PT, UP0, 0x80, 0x8 ;  /* 0x000000000008781c */ /* 0x000fe40003faf008 */
[----:B------:R-:W-:Y:S02]  /*0e50*/  PRMT R7, R110, 0x7632, R7 ;  /* 0x000076326e077816 */ /* 0x000fe40000000007 */
[----:B------:R-:W-:Y:S02]  /*0e60*/  PRMT R6, R114, 0x7632, R6 ;  /* 0x0000763272067816 */ /* 0x000fe40000000006 */
[----:B------:R-:W-:-:S02]  /*0e70*/  PRMT R5, R109, 0x7632, R5 ;  /* 0x000076326d057816 */ /* 0x000fc40000000005 */
[----:B------:R-:W-:Y:S02]  /*0e80*/  PRMT R4, R113, 0x7632, R4 ;  /* 0x0000763271047816 */ /* 0x000fe40000000004 */
[----:B------:R-:W-:Y:S02]  /*0e90*/  PRMT R3, R108, 0x7632, R3 ;  /* 0x000076326c037816 */ /* 0x000fe40000000003 */
[----:B012---:R-:W-:-:S07]  /*0ea0*/  PRMT R2, R112, 0x7632, R2 ;  /* 0x0000763270027816 */ /* 0x007fce0000000002 */
.L_x_60:
[----:B------:R-:W0:Y:S01]  /*0eb0*/  @P5 LDC.64 R116, c[0x0][0x3e0] ;  /* 0x0000f800ff745b82 */ /* 0x000e220000000a00 */
[----:B------:R-:W1:Y:S07]  /*0ec0*/  S2R R209, SR_TID.X ;  /* 0x0000000000d17919 */ /* 0x000e6e0000002100 */
[----:B------:R-:W2:Y:S08]  /*0ed0*/  LDC.64 R132, c[0x0][0x3a0] ;  /* 0x0000e800ff847b82 */ /* 0x000eb00000000a00 */
[----:B------:R-:W2:Y:S01]  /*0ee0*/  LDC.64 R134, c[0x0][0x3e0] ;  /* 0x0000f800ff867b82 */ /* 0x000ea20000000a00 */
[----:B0-----:R-:W-:-:S06]  /*0ef0*/  @P5 IMAD.WIDE R116, R142, 0x2, R116 ;  /* 0x000000028e745825 */ /* 0x001fcc00078e0274 */
[----:B------:R-:W3:Y:S01]  /*0f00*/  @P5 LDG.E.U16 R116, desc[UR6][R116.64] ;  /* 0x0000000674745981 */ /* 0x000ee2000c1e1500 */
[----:B------:R-:W-:Y:S01]  /*0f10*/  IMAD R118, R142, UR8, RZ ;  /* 0x000000088e767c24 */ /* 0x000fe2000f8e02ff */
[----:B------:R-:W-:Y:S01]  /*0f20*/  ISETP.GE.U32.AND P4, PT, R143, 0x20, PT ;  /* 0x000000208f00780c */ /* 0x000fe20003f86070 */
[----:B------:R-:W-:Y:S01]  /*0f30*/  BSSY.RECONVERGENT B0, `(.L_x_3) ;  /* 0x000006d000007945 */ /* 0x000fe20003800200 */
[----:B-1----:R-:W-:Y:S01]  /*0f40*/  LOP3.LUT R144, R209, 0x1f, RZ, 0xc0, !PT ;  /* 0x0000001fd1907812 */ /* 0x002fe200078ec0ff */
[----:B------:R-:W-:Y:S01]  /*0f50*/  HFMA2 R210, -RZ, RZ, 1.875, 0 ;  /* 0x3f800000ffd27431 */ /* 0x000fe200000001ff */
[----:B------:R-:W-:-:S04]  /*0f60*/  SHF.R.S32.HI R119, RZ, 0x1f, R118 ;  /* 0x0000001fff777819 */ /* 0x000fc80000011476 */
[----:B------:R-:W-:Y:S02]  /*0f70*/  LEA.HI R119, R119, R118, RZ, 0x3 ;  /* 0x0000007677777211 */ /* 0x000fe400078f18ff */
[----:B--2---:R-:W-:Y:S02]  /*0f80*/  LOP3.LUT P0, RZ, R132, R134, RZ, 0xfc, !PT ;  /* 0x0000008684ff7212 */ /* 0x004fe4000780fcff */
[----:B------:R-:W-:Y:S02]  /*0f90*/  LEA.HI.SX32 R144, R119, R144, 0x1d ;  /* 0x0000009077907211 */ /* 0x000fe400078feaff */
[----:B------:R-:W-:Y:S02]  /*0fa0*/  LOP3.LUT P0, RZ, R133, R135, RZ, 0xfc, P0 ;  /* 0x0000008785ff7212 */ /* 0x000fe4000000fcff */
[----:B------:R-:W-:Y:S02]  /*0fb0*/  MOV R211, R144 ;  /* 0x0000009000d37202 */ /* 0x000fe40000000f00 */
[----:B---3--:R-:W-:Y:S01]  /*0fc0*/  @P5 SHF.L.U32 R210, R116, 0x10, RZ ;  /* 0x0000001074d25819 */ /* 0x008fe200000006ff */
[----:B------:R-:W-:Y:S08]  /*0fd0*/  @!P4 BRA `(.L_x_4) ;  /* 0x000000040088c947 */ /* 0x000ff00003800000 */
[----:B------:R-:W0:Y:S02]  /*0fe0*/  LDC.64 R116, c[0x0][0x390] ;  /* 0x0000e400ff747b82 */ /* 0x000e240000000a00 */
[----:B0-----:R-:W-:-:S06]  /*0ff0*/  IMAD.WIDE.U32 R116, R144, 0x10, R116 ;  /* 0x0000001090747825 */ /* 0x001fcc00078e0074 */
[----:B------:R-:W5:Y:S01]  /*1000*/  LDG.E.128 R116, desc[UR6][R116.64] ;  /* 0x0000000674747981 */ /* 0x000f62000c1e1d00 */
[----:B------:R-:W-:-:S04]  /*1010*/  ISETP.NE.U32.AND P1, PT, R132, RZ, PT ;  /* 0x000000ff8400720c */ /* 0x000fc80003f25070 */
[----:B------:R-:W-:-:S13]  /*1020*/  ISETP.NE.AND.EX P1, PT, R133, RZ, PT, P1 ;  /* 0x000000ff8500720c */ /* 0x000fda0003f25310 */
[----:B------:R-:W-:Y:S05]  /*1030*/  @!P1 BRA `(.L_x_5) ;  /* 0x0000000000a09947 */ /* 0x000fea0003800000 */
[----:B------:R-:W0:Y:S02]  /*1040*/  LDC.64 R48, c[0x0][0x3a0] ;  /* 0x0000e800ff307b82 */ /* 0x000e240000000a00 */
[----:B0-----:R-:W-:-:S06]  /*1050*/  IMAD.WIDE.U32 R48, R144, 0x10, R48 ;  /* 0x0000001090307825 */ /* 0x001fcc00078e0030 */
[----:B------:R-:W2:Y:S01]  /*1060*/  LDG.E.128 R48, desc[UR6][R48.64] ;  /* 0x0000000630307981 */ /* 0x000ea2000c1e1d00 */
[C---:B-----5:R-:W-:Y:S01]  /*1070*/  PRMT R148, R116.reuse, 0x7632, R148 ;  /* 0x0000763274947816 */ /* 0x060fe20000000094 */
[C---:B------:R-:W-:Y:S01]  /*1080*/  IMAD.U32 R211, R119.reuse, 0x10000, RZ ;  /* 0x0001000077d37824 */ /* 0x040fe200078e00ff */
[----:B------:R-:W-:Y:S02]  /*1090*/  SHF.L.U32 R145, R116, 0x10, RZ ;  /* 0x0000001074917819 */ /* 0x000fe400000006ff */
[C---:B------:R-:W-:Y:S02]  /*10a0*/  PRMT R150, R118.reuse, 0x7632, R150 ;  /* 0x0000763276967816 */ /* 0x040fe40000000096 */
[----:B------:R-:W-:Y:S02]  /*10b0*/  SHF.L.U32 R147, R118, 0x10, RZ ;  /* 0x0000001076937819 */ /* 0x000fe400000006ff */
[----:B------:R-:W-:Y:S02]  /*10c0*/  PRMT R152, R119, 0x7632, R152 ;  /* 0x0000763277987816 */ /* 0x000fe40000000098 */
[----:B------:R-:W-:-:S02]  /*10d0*/  PRMT R149, R117, 0x7632, R149 ;  /* 0x0000763275957816 */ /* 0x000fc40000000095 */
[----:B------:R-:W-:Y:S02]  /*10e0*/  SHF.L.U32 R117, R117, 0x10, RZ ;  /* 0x0000001075757819 */ /* 0x000fe400000006ff */
[----:B------:R-:W-:Y:S01]  /*10f0*/  SHF.L.U32 R151, R149, 0x10, RZ ;  /* 0x0000001095977819 */ /* 0x000fe200000006ff */
[----:B------:R-:W-:Y:S01]  /*1100*/  IMAD.U32 R149, R152, 0x10000, RZ ;  /* 0x0001000098957824 */ /* 0x000fe200078e00ff */
[C---:B--2---:R-:W-:Y:S02]  /*1110*/  PRMT R116, R48.reuse, 0x7632, R116 ;  /* 0x0000763230747816 */ /* 0x044fe40000000074 */
[----:B------:R-:W-:Y:S02]  /*1120*/  SHF.L.U32 R118, R48, 0x10, RZ ;  /* 0x0000001030767819 */ /* 0x000fe400000006ff */
[----:B------:R-:W-:Y:S02]  /*1130*/  PRMT R48, R49, 0x7632, R48 ;  /* 0x0000763231307816 */ /* 0x000fe40000000030 */
[----:B------:R-:W-:Y:S01]  /*1140*/  PRMT R119, R50, 0x7632, R119 ;  /* 0x0000763232777816 */ /* 0x000fe20000000077 */
[----:B------:R-:W-:Y:S01]  /*1150*/  FFMA.FTZ R145, R145, R210, R118 ;  /* 0x000000d291917223 */ /* 0x000fe20000010076 */
[----:B------:R-:W-:-:S02]  /*1160*/  PRMT R212, R51, 0x7632, R212 ;  /* 0x0000763233d47816 */ /* 0x000fc400000000d4 */
[----:B------:R-:W-:Y:S02]  /*1170*/  SHF.L.U32 R214, R51, 0x10, RZ ;  /* 0x0000001033d67819 */ /* 0x000fe400000006ff */
[----:B------:R-:W-:Y:S02]  /*1180*/  SHF.L.U32 R146, R49, 0x10, RZ ;  /* 0x0000001031927819 */ /* 0x000fe400000006ff */
[----:B------:R-:W-:Y:S02]  /*1190*/  SHF.L.U32 R51, R150, 0x10, RZ ;  /* 0x0000001096337819 */ /* 0x000fe400000006ff */
[----:B------:R-:W-:Y:S01]  /*11a0*/  SHF.L.U32 R50, R50, 0x10, RZ ;  /* 0x0000001032327819 */ /* 0x000fe200000006ff */
[-C--:B------:R-:W-:Y:S01]  /*11b0*/  FFMA.FTZ R146, R117, R210.reuse, R146 ;  /* 0x000000d275927223 */ /* 0x080fe20000010092 */
[----:B------:R-:W-:Y:S01]  /*11c0*/  SHF.L.U32 R49, R148, 0x10, RZ ;  /* 0x0000001094317819 */ /* 0x000fe200000006ff */
[-C--:B------:R-:W-:Y:S01]  /*11d0*/  FFMA.FTZ R148, R211, R210.reuse, R214 ;  /* 0x000000d2d3947223 */ /* 0x080fe200000100d6 */
[----:B------:R-:W-:Y:S01]  /*11e0*/  SHF.L.U32 R212, R212, 0x10, RZ ;  /* 0x00000010d4d47819 */ /* 0x000fe200000006ff */
[----:B------:R-:W-:Y:S01]  /*11f0*/  FFMA.FTZ R147, R147, R210, R50 ;  /* 0x000000d293937223 */ /* 0x000fe20000010032 */
[----:B------:R-:W-:-:S02]  /*1200*/  SHF.L.U32 R150, R119, 0x10, RZ ;  /* 0x0000001077967819 */ /* 0x000fc400000006ff */
[----:B------:R-:W-:Y:S01]  /*1210*/  SHF.L.U32 R48, R48, 0x10, RZ ;  /* 0x0000001030307819 */ /* 0x000fe200000006ff */
[-C--:B------:R-:W-:Y:S01]  /*1220*/  FFMA.FTZ R149, R149, R210.reuse, R212 ;  /* 0x000000d295957223 */ /* 0x080fe200000100d4 */
[----:B------:R-:W-:Y:S01]  /*1230*/  SHF.L.U32 R116, R116, 0x10, RZ ;  /* 0x0000001074747819 */ /* 0x000fe200000006ff */
[-C--:B------:R-:W-:Y:S02]  /*1240*/  FFMA.FTZ R150, R51, R210.reuse, R150 ;  /* 0x000000d233967223 */ /* 0x080fe40000010096 */
[----:B------:R-:W-:Y:S01]  /*1250*/  FFMA.FTZ R151, R151, R210, R48 ;  /* 0x000000d297977223 */ /* 0x000fe20000010030 */
[----:B------:R-:W-:Y:S01]  /*1260*/  F2FP.BF16.F32.PACK_AB R51, R149, R148 ;  /* 0x000000949533723e */ /* 0x000fe200000010ff */
[----:B------:R-:W-:Y:S01]  /*1270*/  FFMA.FTZ R152, R49, R210, R116 ;  /* 0x000000d231987223 */ /* 0x000fe20000010074 */
[----:B------:R-:W-:Y:S02]  /*1280*/  F2FP.BF16.F32.PACK_AB R50, R150, R147 ;  /* 0x000000939632723e */ /* 0x000fe400000010ff */
[----:B------:R-:W-:-:S02]  /*1290*/  F2FP.BF16.F32.PACK_AB R49, R151, R146 ;  /* 0x000000929731723e */ /* 0x000fc400000010ff */
[----:B------:R-:W-:Y:S01]  /*12a0*/  F2FP.BF16.F32.PACK_AB R48, R152, R145 ;  /* 0x000000919830723e */ /* 0x000fe200000010ff */
[----:B------:R-:W-:Y:S06]  /*12b0*/  BRA `(.L_x_6) ;  /* 0x0000000000c07947 */ /* 0x000fec0003800000 */
.L_x_5:
[----:B------:R-:W-:-:S04]  /*12c0*/  ISETP.NE.U32.AND P5, PT, R134, RZ, PT ;  /* 0x000000ff8600720c */ /* 0x000fc80003fa5070 */
[----:B------:R-:W-:-:S13]  /*12d0*/  ISETP.NE.AND.EX P5, PT, R135, RZ, PT, P5 ;  /* 0x000000ff8700720c */ /* 0x000fda0003fa5350 */
[----:B------:R-:W-:Y:S05]  /*12e0*/  @!P5 BRA `(.L_x_7) ;  /* 0x000000000064d947 */ /* 0x000fea0003800000 */
[C---:B-----5:R-:W-:Y:S02]  /*12f0*/  PRMT R48, R116.reuse, 0x7632, R48 ;  /* 0x0000763274307816 */ /* 0x060fe40000000030 */
[----:B------:R-:W-:Y:S02]  /*1300*/  SHF.L.U32 R145, R116, 0x10, RZ ;  /* 0x0000001074917819 */ /* 0x000fe400000006ff */
[----:B------:R-:W-:Y:S02]  /*1310*/  PRMT R50, R117, 0x7632, R50 ;  /* 0x0000763275327816 */ /* 0x000fe40000000032 */
[----:B------:R-:W-:Y:S01]  /*1320*/  PRMT R51, R118, 0x7632, R51 ;  /* 0x0000763276337816 */ /* 0x000fe20000000033 */
[----:B------:R-:W-:Y:S01]  /*1330*/  FMUL.FTZ R145, R145, R210 ;  /* 0x000000d291917220 */ /* 0x000fe20000410000 */
[C---:B------:R-:W-:Y:S01]  /*1340*/  PRMT R116, R119.reuse, 0x7632, R116 ;  /* 0x0000763277747816 */ /* 0x040fe20000000074 */
[----:B------:R-:W-:Y:S01]  /*1350*/  IMAD.U32 R119, R119, 0x10000, RZ ;  /* 0x0001000077777824 */ /* 0x000fe200078e00ff */
[----:B------:R-:W-:-:S02]  /*1360*/  SHF.L.U32 R117, R117, 0x10, RZ ;  /* 0x0000001075757819 */ /* 0x000fc400000006ff */
[----:B------:R-:W-:Y:S01]  /*1370*/  SHF.L.U32 R147, R118, 0x10, RZ ;  /* 0x0000001076937819 */ /* 0x000fe200000006ff */
[-C--:B------:R-:W-:Y:S01]  /*1380*/  FMUL.FTZ R148, R119, R210.reuse ;  /* 0x000000d277947220 */ /* 0x080fe20000410000 */
[----:B------:R-:W-:Y:S01]  /*1390*/  SHF.L.U32 R49, R48, 0x10, RZ ;  /* 0x0000001030317819 */ /* 0x000fe200000006ff */
[-C--:B------:R-:W-:Y:S01]  /*13a0*/  FMUL.FTZ R146, R117, R210.reuse ;  /* 0x000000d275927220 */ /* 0x080fe20000410000 */
[----:B------:R-:W-:Y:S01]  /*13b0*/  SHF.L.U32 R149, R116, 0x10, RZ ;  /* 0x0000001074957819 */ /* 0x000fe200000006ff */
[-C--:B------:R-:W-:Y:S01]  /*13c0*/  FMUL.FTZ R147, R147, R210.reuse ;  /* 0x000000d293937220 */ /* 0x080fe20000410000 */
[----:B------:R-:W-:Y:S01]  /*13d0*/  SHF.L.U32 R51, R51, 0x10, RZ ;  /* 0x0000001033337819 */ /* 0x000fe200000006ff */
[-C--:B------:R-:W-:Y:S01]  /*13e0*/  FMUL.FTZ R152, R49, R210.reuse ;  /* 0x000000d231987220 */ /* 0x080fe20000410000 */
[----:B------:R-:W-:Y:S01]  /*13f0*/  SHF.L.U32 R151, R50, 0x10, RZ ;  /* 0x0000001032977819 */ /* 0x000fe200000006ff */
[-C--:B------:R-:W-:Y:S02]  /*1400*/  FMUL.FTZ R149, R149, R210.reuse ;  /* 0x000000d295957220 */ /* 0x080fe40000410000 */
[-C--:B------:R-:W-:Y:S01]  /*1410*/  FMUL.FTZ R150, R51, R210.reuse ;  /* 0x000000d233967220 */ /* 0x080fe20000410000 */
[----:B------:R-:W-:Y:S01]  /*1420*/  F2FP.BF16.F32.PACK_AB R48, R152, R145 ;  /* 0x000000919830723e */ /* 0x000fe200000010ff */
[----:B------:R-:W-:Y:S01]  /*1430*/  FMUL.FTZ R151, R151, R210 ;  /* 0x000000d297977220 */ /* 0x000fe20000410000 */
[----:B------:R-:W-:-:S02]  /*1440*/  F2FP.BF16.F32.PACK_AB R51, R149, R148 ;  /* 0x000000949533723e */ /* 0x000fc400000010ff */
[----:B------:R-:W-:Y:S02]  /*1450*/  F2FP.BF16.F32.PACK_AB R50, R150, R147 ;  /* 0x000000939632723e */ /* 0x000fe400000010ff */
[----:B------:R-:W-:Y:S01]  /*1460*/  F2FP.BF16.F32.PACK_AB R49, R151, R146 ;  /* 0x000000929731723e */ /* 0x000fe200000010ff */
[----:B------:R-:W-:Y:S06]  /*1470*/  BRA `(.L_x_6) ;  /* 0x0000000000507947 */ /* 0x000fec0003800000 */
.L_x_7:
[----:B-----5:R-:W-:Y:S01]  /*1480*/  PRMT R146, R116, 0x7632, R146 ;  /* 0x0000763274927816 */ /* 0x020fe20000000092 */
[----:B------:R-:W-:Y:S01]  /*1490*/  IMAD.U32 R211, R119, 0x10000, RZ ;  /* 0x0001000077d37824 */ /* 0x000fe200078e00ff */
[C---:B------:R-:W-:Y:S02]  /*14a0*/  SHF.L.U32 R147, R117.reuse, 0x10, RZ ;  /* 0x0000001075937819 */ /* 0x040fe400000006ff */
[----:B------:R-:W-:Y:S02]  /*14b0*/  SHF.L.U32 R149, R118, 0x10, RZ ;  /* 0x0000001076957819 */ /* 0x000fe400000006ff */
[----:B------:R-:W-:Y:S02]  /*14c0*/  SHF.L.U32 R145, R116, 0x10, RZ ;  /* 0x0000001074917819 */ /* 0x000fe400000006ff */
[----:B------:R-:W-:Y:S02]  /*14d0*/  PRMT R148, R118, 0x7632, R148 ;  /* 0x0000763276947816 */ /* 0x000fe40000000094 */
[----:B------:R-:W-:Y:S01]  /*14e0*/  PRMT R116, R117, 0x7632, R116 ;  /* 0x0000763275747816 */ /* 0x000fe20000000074 */
[----:B------:R-:W-:Y:S01]  /*14f0*/  FMUL.FTZ R145, R145, R210 ;  /* 0x000000d291917220 */ /* 0x000fe20000410000 */
[----:B------:R-:W-:-:S02]  /*1500*/  PRMT R118, R119, 0x7632, R118 ;  /* 0x0000763277767816 */ /* 0x000fc40000000076 */
[----:B------:R-:W-:Y:S01]  /*1510*/  SHF.L.U32 R117, R146, 0x10, RZ ;  /* 0x0000001092757819 */ /* 0x000fe200000006ff */
[-C--:B------:R-:W-:Y:S01]  /*1520*/  FMUL.FTZ R146, R147, R210.reuse ;  /* 0x000000d293927220 */ /* 0x080fe20000410000 */
[-C--:B------:R-:W-:Y:S01]  /*1530*/  FMUL.FTZ R147, R149, R210.reuse ;  /* 0x000000d295937220 */ /* 0x080fe20000410000 */
[----:B------:R-:W-:Y:S02]  /*1540*/  SHF.L.U32 R151, R116, 0x10, RZ ;  /* 0x0000001074977819 */ /* 0x000fe400000006ff */
[----:B------:R-:W-:Y:S01]  /*1550*/  SHF.L.U32 R119, R148, 0x10, RZ ;  /* 0x0000001094777819 */ /* 0x000fe200000006ff */
[-C--:B------:R-:W-:Y:S01]  /*1560*/  FMUL.FTZ R148, R211, R210.reuse ;  /* 0x000000d2d3947220 */ /* 0x080fe20000410000 */
[----:B------:R-:W-:Y:S01]  /*1570*/  SHF.L.U32 R149, R118, 0x10, RZ ;  /* 0x0000001076957819 */ /* 0x000fe200000006ff */
[-C--:B------:R-:W-:Y:S01]  /*1580*/  FMUL.FTZ R152, R117, R210.reuse ;  /* 0x000000d275987220 */ /* 0x080fe20000410000 */
[-C--:B------:R-:W-:Y:S01]  /*1590*/  FMUL.FTZ R151, R151, R210.reuse ;  /* 0x000000d297977220 */ /* 0x080fe20000410000 */
[----:B------:R-:W-:-:S02]  /*15a0*/  FMUL.FTZ R150, R119, R210 ;  /* 0x000000d277967220 */ /* 0x000fc40000410000 */
[----:B------:R-:W-:-:S07]  /*15b0*/  FMUL.FTZ R149, R149, R210 ;  /* 0x000000d295957220 */ /* 0x000fce0000410000 */
.L_x_6:
[----:B------:R-:W0:Y:S01]  /*15c0*/  @P0 LDC.64 R116, c[0x0][0x3a8] ;  /* 0x0000ea00ff740b82 */ /* 0x000e220000000a00 */
[C---:B------:R-:W-:Y:S01]  /*15d0*/  IADD3 R211, PT, PT, R144.reuse, 0x20, RZ ;  /* 0x0000002090d37810 */ /* 0x040fe20007ffe0ff */
[----:B0-----:R-:W-:-:S05]  /*15e0*/  @P0 IMAD.WIDE.U32 R116, R144, 0x10, R116 ;  /* 0x0000001090740825 */ /* 0x001fca00078e0074 */
[----:B------:R0:W-:Y:S02]  /*15f0*/  @P0 STG.E.128 desc[UR6][R116.64], R48 ;  /* 0x0000003074000986 */ /* 0x0001e4000c101d06 */
.L_x_4:
[----:B------:R-:W-:Y:S05]  /*1600*/  BSYNC.RECONVERGENT B0 ;  /* 0x0000000000007941 */ /* 0x000fea0003800200 */
.L_x_3:
[----:B------:R-:W-:Y:S01]  /*1610*/  ISETP.GE.U32.AND P1, PT, R143, 0x40, PT ;  /* 0x000000408f00780c */ /* 0x000fe20003f26070 */
[----:B------:R-:W-:Y:S01]  /*1620*/  BSSY.RECONVERGENT B0, `(.L_x_8) ;  /* 0x0000066000007945 */ /* 0x000fe20003800200 */
[----:B------:R-:W-:-:S11]  /*1630*/  LOP3.LUT R0, R0, 0xfffffdff, RZ, 0xc0, !PT ;  /* 0xfffffdff00007812 */ /* 0x000fd600078ec0ff */
[----:B------:R-:W-:Y:S01]  /*1640*/  @P1 LOP3.LUT R0, R0, 0x200, RZ, 0xfc, !PT ;  /* 0x0000020000001812 */ /* 0x000fe200078efcff */
[----:B------:R-:W-:Y:S06]  /*1650*/  @!P1 BRA `(.L_x_9) ;  /* 0x0000000400889947 */ /* 0x000fec0003800000 */
[----:B0-----:R-:W0:Y:S02]  /*1660*/  LDC.64 R116, c[0x0][0x390] ;  /* 0x0000e400ff747b82 */ /* 0x001e240000000a00 */
        /* <DEDUP_REMOVED lines=8> */
[----:B-----5:R-:W-:Y:S01]  /*16f0*/  PRMT R156, R116, 0x7632, R156 ;  /* 0x00007632749c7816 */ /* 0x020fe2000000009c */
[----:B------:R-:W-:Y:S01]  /*1700*/  IMAD.U32 R155, R118, 0x10000, RZ ;  /* 0x00010000769b7824 */ /* 0x000fe200078e00ff */
[----:B------:R-:W-:Y:S02]  /*1710*/  SHF.L.U32 R153, R116, 0x10, RZ ;  /* 0x0000001074997819 */ /* 0x000fe400000006ff */
[----:B------:R-:W-:Y:S02]  /*1720*/  PRMT R158, R118, 0x7632, R158 ;  /* 0x00007632769e7816 */ /* 0x000fe4000000009e */
[----:B------:R-:W-:Y:S02]  /*1730*/  PRMT R157, R117, 0x7632, R157 ;  /* 0x00007632759d7816 */ /* 0x000fe4000000009d */
[C---:B------:R-:W-:Y:S02]  /*1740*/  PRMT R160, R119.reuse, 0x7632, R160 ;  /* 0x0000763277a07816 */ /* 0x040fe400000000a0 */
[----:B------:R-:W-:-:S02]  /*1750*/  SHF.L.U32 R213, R119, 0x10, RZ ;  /* 0x0000001077d57819 */ /* 0x000fc400000006ff */
[----:B------:R-:W-:Y:S02]  /*1760*/  SHF.L.U32 R159, R157, 0x10, RZ ;  /* 0x000000109d9f7819 */ /* 0x000fe400000006ff */
[----:B------:R-:W-:Y:S02]  /*1770*/  SHF.L.U32 R117, R117, 0x10, RZ ;  /* 0x0000001075757819 */ /* 0x000fe400000006ff */
[----:B------:R-:W-:Y:S02]  /*1780*/  SHF.L.U32 R157, R160, 0x10, RZ ;  /* 0x00000010a09d7819 */ /* 0x000fe400000006ff */
[C---:B--2---:R-:W-:Y:S02]  /*1790*/  PRMT R116, R48.reuse, 0x7632, R116 ;  /* 0x0000763230747816 */ /* 0x044fe40000000074 */
[----:B------:R-:W-:Y:S02]  /*17a0*/  SHF.L.U32 R118, R48, 0x10, RZ ;  /* 0x0000001030767819 */ /* 0x000fe400000006ff */
[----:B------:R-:W-:-:S02]  /*17b0*/  PRMT R48, R49, 0x7632, R48 ;  /* 0x0000763231307816 */ /* 0x000fc40000000030 */
[----:B------:R-:W-:Y:S01]  /*17c0*/  PRMT R119, R50, 0x7632, R119 ;  /* 0x0000763232777816 */ /* 0x000fe20000000077 */
[-C--:B------:R-:W-:Y:S01]  /*17d0*/  FFMA.FTZ R153, R153, R210.reuse, R118 ;  /* 0x000000d299997223 */ /* 0x080fe20000010076 */
[C---:B------:R-:W-:Y:S02]  /*17e0*/  PRMT R212, R51.reuse, 0x7632, R212 ;  /* 0x0000763233d47816 */ /* 0x040fe400000000d4 */
[----:B------:R-:W-:Y:S01]  /*17f0*/  SHF.L.U32 R214, R51, 0x10, RZ ;  /* 0x0000001033d67819 */ /* 0x000fe200000006ff */
[----:B------:R-:W-:Y:S01]  /*1800*/  IMAD.U32 R51, R158, 0x10000, RZ ;  /* 0x000100009e337824 */ /* 0x000fe200078e00ff */
[----:B------:R-:W-:Y:S02]  /*1810*/  SHF.L.U32 R154, R49, 0x10, RZ ;  /* 0x00000010319a7819 */ /* 0x000fe400000006ff */
[----:B------:R-:W-:Y:S02]  /*1820*/  SHF.L.U32 R50, R50, 0x10, RZ ;  /* 0x0000001032327819 */ /* 0x000fe400000006ff */
[----:B------:R-:W-:Y:S01]  /*1830*/  SHF.L.U32 R49, R156, 0x10, RZ ;  /* 0x000000109c317819 */ /* 0x000fe200000006ff */
[-C--:B------:R-:W-:Y:S01]  /*1840*/  FFMA.FTZ R154, R117, R210.reuse, R154 ;  /* 0x000000d2759a7223 */ /* 0x080fe2000001009a */
[----:B------:R-:W-:Y:S01]  /*1850*/  SHF.L.U32 R212, R212, 0x10, RZ ;  /* 0x00000010d4d47819 */ /* 0x000fe200000006ff */
[-C--:B------:R-:W-:Y:S01]  /*1860*/  FFMA.FTZ R155, R155, R210.reuse, R50 ;  /* 0x000000d29b9b7223 */ /* 0x080fe20000010032 */
[----:B------:R-:W-:Y:S01]  /*1870*/  SHF.L.U32 R158, R119, 0x10, RZ ;  /* 0x00000010779e7819 */ /* 0x000fe200000006ff */
[-C--:B------:R-:W-:Y:S01]  /*1880*/  FFMA.FTZ R156, R213, R210.reuse, R214 ;  /* 0x000000d2d59c7223 */ /* 0x080fe200000100d6 */
[----:B------:R-:W-:Y:S01]  /*1890*/  SHF.L.U32 R48, R48, 0x10, RZ ;  /* 0x0000001030307819 */ /* 0x000fe200000006ff */
[-C--:B------:R-:W-:Y:S01]  /*18a0*/  FFMA.FTZ R157, R157, R210.reuse, R212 ;  /* 0x000000d29d9d7223 */ /* 0x080fe200000100d4 */
[----:B------:R-:W-:Y:S01]  /*18b0*/  SHF.L.U32 R116, R116, 0x10, RZ ;  /* 0x0000001074747819 */ /* 0x000fe200000006ff */
[----:B------:R-:W-:-:S02]  /*18c0*/  FFMA.FTZ R158, R51, R210, R158 ;  /* 0x000000d2339e7223 */ /* 0x000fc4000001009e */
[----:B------:R-:W-:Y:S01]  /*18d0*/  FFMA.FTZ R159, R159, R210, R48 ;  /* 0x000000d29f9f7223 */ /* 0x000fe20000010030 */
[----:B------:R-:W-:Y:S01]  /*18e0*/  F2FP.BF16.F32.PACK_AB R51, R157, R156 ;  /* 0x0000009c9d33723e */ /* 0x000fe200000010ff */
[----:B------:R-:W-:Y:S01]  /*18f0*/  FFMA.FTZ R160, R49, R210, R116 ;  /* 0x000000d231a07223 */ /* 0x000fe20000010074 */
[----:B------:R-:W-:Y:S02]  /*1900*/  F2FP.BF16.F32.PACK_AB R50, R158, R155 ;  /* 0x0000009b9e32723e */ /* 0x000fe400000010ff */
[----:B------:R-:W-:Y:S02]  /*1910*/  F2FP.BF16.F32.PACK_AB R49, R159, R154 ;  /* 0x0000009a9f31723e */ /* 0x000fe400000010ff */
[----:B------:R-:W-:Y:S01]  /*1920*/  F2FP.BF16.F32.PACK_AB R48, R160, R153 ;  /* 0x00000099a030723e */ /* 0x000fe200000010ff */
[----:B------:R-:W-:Y:S06]  /*1930*/  BRA `(.L_x_11) ;  /* 0x0000000000c07947 */ /* 0x000fec0003800000 */
.L_x_10:
[----:B------:R-:W-:-:S04]  /*1940*/  ISETP.NE.U32.AND P1, PT, R134, RZ, PT ;  /* 0x000000ff8600720c */ /* 0x000fc80003f25070 */
[----:B------:R-:W-:-:S13]  /*1950*/  ISETP.NE.AND.EX P1, PT, R135, RZ, PT, P1 ;  /* 0x000000ff8700720c */ /* 0x000fda0003f25310 */
[----:B------:R-:W-:Y:S05]  /*1960*/  @P1 BRA `(.L_x_12) ;  /* 0x0000000000541947 */ /* 0x000fea0003800000 */
[----:B-----5:R-:W-:Y:S01]  /*1970*/  PRMT R154, R116, 0x7632, R154 ;  /* 0x00007632749a7816 */ /* 0x020fe2000000009a */
[----:B------:R-:W-:Y:S01]  /*1980*/  IMAD.U32 R157, R118, 0x10000, RZ ;  /* 0x00010000769d7824 */ /* 0x000fe200078e00ff */
[C---:B------:R-:W-:Y:S02]  /*1990*/  SHF.L.U32 R155, R117.reuse, 0x10, RZ ;  /* 0x00000010759b7819 */ /* 0x040fe400000006ff */
[----:B------:R-:W-:Y:S02]  /*19a0*/  SHF.L.U32 R153, R116, 0x10, RZ ;  /* 0x0000001074997819 */ /* 0x000fe400000006ff */
[----:B------:R-:W-:Y:S02]  /*19b0*/  PRMT R156, R118, 0x7632, R156 ;  /* 0x00007632769c7816 */ /* 0x000fe4000000009c */
[----:B------:R-:W-:Y:S01]  /*19c0*/  PRMT R116, R117, 0x7632, R116 ;  /* 0x0000763275747816 */ /* 0x000fe20000000074 */
[----:B------:R-:W-:Y:S01]  /*19d0*/  FMUL.FTZ R153, R153, R210 ;  /* 0x000000d299997220 */ /* 0x000fe20000410000 */
[----:B------:R-:W-:-:S02]  /*19e0*/  PRMT R118, R119, 0x7632, R118 ;  /* 0x0000763277767816 */ /* 0x000fc40000000076 */
        /* <DEDUP_REMOVED lines=10> */
[----:B------:R-:W-:-:S02]  /*1a90*/  FMUL.FTZ R158, R119, R210 ;  /* 0x000000d2779e7220 */ /* 0x000fc40000410000 */
[----:B------:R-:W-:Y:S01]  /*1aa0*/  FMUL.FTZ R157, R157, R210 ;  /* 0x000000d29d9d7220 */ /* 0x000fe20000410000 */
[----:B------:R-:W-:Y:S06]  /*1ab0*/  BRA `(.L_x_11) ;  /* 0x0000000000607947 */ /* 0x000fec0003800000 */
.L_x_12:
[----:B-----5:R-:W-:Y:S01]  /*1ac0*/  PRMT R48, R116, 0x7632, R48 ;  /* 0x0000763274307816 */ /* 0x020fe20000000030 */
[----:B------:R-:W-:Y:S01]  /*1ad0*/  IMAD.U32 R155, R118, 0x10000, RZ ;  /* 0x00010000769b7824 */ /* 0x000fe200078e00ff */
[----:B------:R-:W-:Y:S02]  /*1ae0*/  SHF.L.U32 R153, R116, 0x10, RZ ;  /* 0x0000001074997819 */ /* 0x000fe400000006ff */
[----:B------:R-:W-:Y:S01]  /*1af0*/  PRMT R50, R117, 0x7632, R50 ;  /* 0x0000763275327816 */ /* 0x000fe20000000032 */
[-C--:B------:R-:W-:Y:S01]  /*1b00*/  FMUL.FTZ R155, R155, R210.reuse ;  /* 0x000000d29b9b7220 */ /* 0x080fe20000410000 */
[----:B------:R-:W-:Y:S01]  /*1b10*/  PRMT R51, R118, 0x7632, R51 ;  /* 0x0000763276337816 */ /* 0x000fe20000000033 */
[----:B------:R-:W-:Y:S01]  /*1b20*/  FMUL.FTZ R153, R153, R210 ;  /* 0x000000d299997220 */ /* 0x000fe20000410000 */
[----:B------:R-:W-:Y:S02]  /*1b30*/  PRMT R116, R119, 0x7632, R116 ;  /* 0x0000763277747816 */ /* 0x000fe40000000074 */
[----:B------:R-:W-:-:S02]  /*1b40*/  SHF.L.U32 R117, R117, 0x10, RZ ;  /* 0x0000001075757819 */ /* 0x000fc400000006ff */
[----:B------:R-:W-:Y:S02]  /*1b50*/  SHF.L.U32 R119, R119, 0x10, RZ ;  /* 0x0000001077777819 */ /* 0x000fe400000006ff */
        /* <DEDUP_REMOVED lines=13> */
[----:B------:R-:W-:-:S07]  /*1c30*/  F2FP.BF16.F32.PACK_AB R49, R159, R154 ;  /* 0x0000009a9f31723e */ /* 0x000fce00000010ff */
.L_x_11:
[----:B------:R-:W0:Y:S02]  /*1c40*/  @P0 LDC.64 R116, c[0x0][0x3a8] ;  /* 0x0000ea00ff740b82 */ /* 0x000e240000000a00 */
[C---:B0-----:R-:W-:Y:S01]  /*1c50*/  @P0 IMAD.WIDE.U32 R116, R211.reuse, 0x10, R116 ;  /* 0x00000010d3740825 */ /* 0x041fe200078e0074 */
[----:B------:R-:W-:-:S04]  /*1c60*/  IADD3 R211, PT, PT, R211, 0x20, RZ ;  /* 0x00000020d3d37810 */ /* 0x000fc80007ffe0ff */
[----:B------:R1:W-:Y:S03]  /*1c70*/  @P0 STG.E.128 desc[UR6][R116.64], R48 ;  /* 0x0000003074000986 */ /* 0x0003e6000c101d06 */
.L_x_9:
[----:B------:R-:W-:Y:S05]  /*1c80*/  BSYNC.RECONVERGENT B0 ;  /* 0x0000000000007941 */ /* 0x000fea0003800200 */
.L_x_8:
[----:B------:R-:W-:Y:S01]  /*1c90*/  ISETP.GE.U32.AND P1, PT, R143, 0x60, PT ;  /* 0x000000608f00780c */ /* 0x000fe20003f26070 */
[----:B------:R-:W-:Y:S01]  /*1ca0*/  BSSY.RECONVERGENT B0, `(.L_x_13) ;  /* 0x0000066000007945 */ /* 0x000fe20003800200 */
[----:B------:R-:W-:-:S11]  /*1cb0*/  LOP3.LUT R0, R0, 0xfffffbff, RZ, 0xc0, !PT ;  /* 0xfffffbff00007812 */ /* 0x000fd600078ec0ff */
[----:B------:R-:W-:Y:S01]  /*1cc0*/  @P1 LOP3.LUT R0, R0, 0x400, RZ, 0xfc, !PT ;  /* 0x0000040000001812 */ /* 0x000fe200078efcff */
[----:B------:R-:W-:Y:S06]  /*1cd0*/  @!P1 BRA `(.L_x_14) ;  /* 0x0000000400889947 */ /* 0x000fec0003800000 */
[----:B01----:R-:W0:Y:S02]  /*1ce0*/  LDC.64 R116, c[0x0][0x390] ;  /* 0x0000e400ff747b82 */ /* 0x003e240000000a00 */
        /* <DEDUP_REMOVED lines=8> */
[C---:B-----5:R-:W-:Y:S02]  /*1d70*/  PRMT R164, R116.reuse, 0x7632, R164 ;  /* 0x0000763274a47816 */ /* 0x060fe400000000a4 */
[----:B------:R-:W-:Y:S02]  /*1d80*/  SHF.L.U32 R161, R116, 0x10, RZ ;  /* 0x0000001074a17819 */ /* 0x000fe400000006ff */
[C---:B------:R-:W-:Y:S02]  /*1d90*/  PRMT R166, R118.reuse, 0x7632, R166 ;  /* 0x0000763276a67816 */ /* 0x040fe400000000a6 */
[----:B------:R-:W-:Y:S02]  /*1da0*/  SHF.L.U32 R163, R118, 0x10, RZ ;  /* 0x0000001076a37819 */ /* 0x000fe400000006ff */
[C---:B------:R-:W-:Y:S02]  /*1db0*/  PRMT R167, R119.reuse, 0x7632, R167 ;  /* 0x0000763277a77816 */ /* 0x040fe400000000a7 */
[----:B------:R-:W-:-:S02]  /*1dc0*/  SHF.L.U32 R213, R119, 0x10, RZ ;  /* 0x0000001077d57819 */ /* 0x000fc400000006ff */
[C---:B------:R-:W-:Y:S01]  /*1dd0*/  PRMT R165, R117.reuse, 0x7632, R165 ;  /* 0x0000763275a57816 */ /* 0x040fe200000000a5 */
[----:B------:R-:W-:Y:S01]  /*1de0*/  IMAD.U32 R117, R117, 0x10000, RZ ;  /* 0x0001000075757824 */ /* 0x000fe200078e00ff */
[----:B------:R-:W-:-:S03]  /*1df0*/  SHF.L.U32 R167, R167, 0x10, RZ ;  /* 0x00000010a7a77819 */ /* 0x000fc600000006ff */
[----:B------:R-:W-:Y:S01]  /*1e00*/  IMAD.U32 R165, R165, 0x10000, RZ ;  /* 0x00010000a5a57824 */ /* 0x000fe200078e00ff */
[C---:B--2---:R-:W-:Y:S02]  /*1e10*/  PRMT R116, R48.reuse, 0x7632, R116 ;  /* 0x0000763230747816 */ /* 0x044fe40000000074 */
[----:B------:R-:W-:Y:S02]  /*1e20*/  SHF.L.U32 R118, R48, 0x10, RZ ;  /* 0x0000001030767819 */ /* 0x000fe400000006ff */
[----:B------:R-:W-:Y:S02]  /*1e30*/  PRMT R168, R51, 0x7632, R168 ;  /* 0x0000763233a87816 */ /* 0x000fe400000000a8 */
[----:B------:R-:W-:Y:S01]  /*1e40*/  PRMT R48, R49, 0x7632, R48 ;  /* 0x0000763231307816 */ /* 0x000fe20000000030 */
[----:B------:R-:W-:Y:S01]  /*1e50*/  FFMA.FTZ R161, R161, R210, R118 ;  /* 0x000000d2a1a17223 */ /* 0x000fe20000010076 */
[----:B------:R-:W-:Y:S02]  /*1e60*/  PRMT R119, R50, 0x7632, R119 ;  /* 0x0000763232777816 */ /* 0x000fe40000000077 */
[----:B------:R-:W-:-:S02]  /*1e70*/  SHF.L.U32 R212, R51, 0x10, RZ ;  /* 0x0000001033d47819 */ /* 0x000fc400000006ff */
[----:B------:R-:W-:Y:S02]  /*1e80*/  SHF.L.U32 R162, R49, 0x10, RZ ;  /* 0x0000001031a27819 */ /* 0x000fe400000006ff */
[----:B------:R-:W-:Y:S02]  /*1e90*/  SHF.L.U32 R51, R166, 0x10, RZ ;  /* 0x00000010a6337819 */ /* 0x000fe400000006ff */
[----:B------:R-:W-:Y:S01]  /*1ea0*/  SHF.L.U32 R168, R168, 0x10, RZ ;  /* 0x00000010a8a87819 */ /* 0x000fe200000006ff */
[-C--:B------:R-:W-:Y:S01]  /*1eb0*/  FFMA.FTZ R162, R117, R210.reuse, R162 ;  /* 0x000000d275a27223 */ /* 0x080fe200000100a2 */
        /* <DEDUP_REMOVED lines=16> */
.L_x_15:
[----:B------:R-:W-:-:S04]  /*1fc0*/  ISETP.NE.U32.AND P1, PT, R134, RZ, PT ;  /* 0x000000ff8600720c */ /* 0x000fc80003f25070 */
[----:B------:R-:W-:-:S13]  /*1fd0*/  ISETP.NE.AND.EX P1, PT, R135, RZ, PT, P1 ;  /* 0x000000ff8700720c */ /* 0x000fda0003f25310 */
[----:B------:R-:W-:Y:S05]  /*1fe0*/  @P1 BRA `(.L_x_17) ;  /* 0x0000000000541947 */ /* 0x000fea0003800000 */
[----:B-----5:R-:W-:Y:S01]  /*1ff0*/  PRMT R162, R116, 0x7632, R162 ;  /* 0x0000763274a27816 */ /* 0x020fe200000000a2 */
[C---:B------:R-:W-:Y:S01]  /*2000*/  IMAD.U32 R163, R117.reuse, 0x10000, RZ ;  /* 0x0001000075a37824 */ /* 0x040fe200078e00ff */
        /* <DEDUP_REMOVED lines=19> */
.L_x_17:
[C---:B-----5:R-:W-:Y:S02]  /*2140*/  PRMT R48, R116.reuse, 0x7632, R48 ;  /* 0x0000763274307816 */ /* 0x060fe40000000030 */
[----:B------:R-:W-:Y:S02]  /*2150*/  SHF.L.U32 R161, R116, 0x10, RZ ;  /* 0x0000001074a17819 */ /* 0x000fe400000006ff */
[C---:B------:R-:W-:Y:S01]  /*2160*/  PRMT R50, R117.reuse, 0x7632, R50 ;  /* 0x0000763275327816 */ /* 0x040fe20000000032 */
[----:B------:R-:W-:Y:S01]  /*2170*/  IMAD.U32 R117, R117, 0x10000, RZ ;  /* 0x0001000075757824 */ /* 0x000fe200078e00ff */
[C---:B------:R-:W-:Y:S01]  /*2180*/  PRMT R51, R118.reuse, 0x7632, R51 ;  /* 0x0000763276337816 */ /* 0x040fe20000000033 */
[-C--:B------:R-:W-:Y:S01]  /*2190*/  FMUL.FTZ R161, R161, R210.reuse ;  /* 0x000000d2a1a17220 */ /* 0x080fe20000410000 */
[----:B------:R-:W-:Y:S01]  /*21a0*/  PRMT R116, R119, 0x7632, R116 ;  /* 0x0000763277747816 */ /* 0x000fe20000000074 */
[----:B------:R-:W-:Y:S01]  /*21b0*/  FMUL.FTZ R162, R117, R210 ;  /* 0x000000d275a27220 */ /* 0x000fe20000410000 */
        /* <DEDUP_REMOVED lines=16> */
.L_x_16:
[----:B------:R-:W0:Y:S02]  /*22c0*/  @P0 LDC.64 R116, c[0x0][0x3a8] ;  /* 0x0000ea00ff740b82 */ /* 0x000e240000000a00 */
[C---:B0-----:R-:W-:Y:S01]  /*22d0*/  @P0 IMAD.WIDE.U32 R116, R211.reuse, 0x10, R116 ;  /* 0x00000010d3740825 */ /* 0x041fe200078e0074 */
[----:B------:R-:W-:-:S04]  /*22e0*/  IADD3 R211, PT, PT, R211, 0x20, RZ ;  /* 0x00000020d3d37810 */ /* 0x000fc80007ffe0ff */
[----:B------:R2:W-:Y:S03]  /*22f0*/  @P0 STG.E.128 desc[UR6][R116.64], R48 ;  /* 0x0000003074000986 */ /* 0x0005e6000c101d06 */
.L_x_14:
[----:B------:R-:W-:Y:S05]  /*2300*/  BSYNC.RECONVERGENT B0 ;  /* 0x0000000000007941 */ /* 0x000fea0003800200 */
.L_x_13:
[----:B------:R-:W-:Y:S01]  /*2310*/  ISETP.GE.U32.AND P1, PT, R143, 0x80, PT ;  /* 0x000000808f00780c */ /* 0x000fe20003f26070 */
[----:B------:R-:W-:Y:S01]  /*2320*/  BSSY.RECONVERGENT B0, `(.L_x_18) ;  /* 0x0000066000007945 */ /* 0x000fe20003800200 */
[----:B------:R-:W-:-:S11]  /*2330*/  LOP3.LUT R0, R0, 0xfffffeff, RZ, 0xc0, !PT ;  /* 0xfffffeff00007812 */ /* 0x000fd600078ec0ff */
[----:B------:R-:W-:Y:S01]  /*2340*/  @P1 LOP3.LUT R0, R0, 0x100, RZ, 0xfc, !PT ;  /* 0x0000010000001812 */ /* 0x000fe200078efcff */
[----:B------:R-:W-:Y:S06]  /*2350*/  @!P1 BRA `(.L_x_19) ;  /* 0x0000000400889947 */ /* 0x000fec0003800000 */
[----:B012---:R-:W0:Y:S02]  /*2360*/  LDC.64 R116, c[0x0][0x390] ;  /* 0x0000e400ff747b82 */ /* 0x007e240000000a00 */
        /* <DEDUP_REMOVED lines=10> */
[----:B------:R-:W-:Y:S02]  /*2410*/  PRMT R170, R116, 0x7632, R170 ;  /* 0x0000763274aa7816 */ /* 0x000fe400000000aa */
[----:B------:R-:W-:Y:S02]  /*2420*/  SHF.L.U32 R117, R117, 0x10, RZ ;  /* 0x0000001075757819 */ /* 0x000fe400000006ff */
[C---:B------:R-:W-:Y:S02]  /*2430*/  PRMT R175, R118.reuse, 0x7632, R175 ;  /* 0x0000763276af7816 */ /* 0x040fe400000000af */
[----:B------:R-:W-:Y:S02]  /*2440*/  SHF.L.U32 R173, R118, 0x10, RZ ;  /* 0x0000001076ad7819 */ /* 0x000fe400000006ff */
[----:B------:R-:W-:-:S02]  /*2450*/  PRMT R176, R119, 0x7632, R176 ;  /* 0x0000763277b07816 */ /* 0x000fc400000000b0 */
[----:B------:R-:W-:Y:S02]  /*2460*/  SHF.L.U32 R213, R119, 0x10, RZ ;  /* 0x0000001077d57819 */ /* 0x000fe400000006ff */
[----:B------:R-:W-:Y:S02]  /*2470*/  SHF.L.U32 R215, R176, 0x10, RZ ;  /* 0x00000010b0d77819 */ /* 0x000fe400000006ff */
[----:B--2---:R-:W-:Y:S02]  /*2480*/  SHF.L.U32 R174, R49, 0x10, RZ ;  /* 0x0000001031ae7819 */ /* 0x004fe400000006ff */
[C---:B------:R-:W-:Y:S02]  /*2490*/  PRMT R116, R48.reuse, 0x7632, R116 ;  /* 0x0000763230747816 */ /* 0x040fe40000000074 */
[----:B------:R-:W-:Y:S01]  /*24a0*/  SHF.L.U32 R118, R48, 0x10, RZ ;  /* 0x0000001030767819 */ /* 0x000fe200000006ff */
[-C--:B------:R-:W-:Y:S01]  /*24b0*/  FFMA.FTZ R171, R117, R210.reuse, R174 ;  /* 0x000000d275ab7223 */ /* 0x080fe200000100ae */
[----:B------:R-:W-:Y:S01]  /*24c0*/  PRMT R48, R49, 0x7632, R48 ;  /* 0x0000763231307816 */ /* 0x000fe20000000030 */
[----:B------:R-:W-:Y:S01]  /*24d0*/  IMAD.U32 R49, R170, 0x10000, RZ ;  /* 0x00010000aa317824 */ /* 0x000fe200078e00ff */
        /* <DEDUP_REMOVED lines=15> */
[-C--:B------:R-:W-:Y:S01]  /*25d0*/  FFMA.FTZ R172, R51, R210.reuse, R48 ;  /* 0x000000d233ac7223 */ /* 0x080fe20000010030 */
[----:B------:R-:W-:Y:S01]  /*25e0*/  F2FP.BF16.F32.PACK_AB R51, R176, R175 ;  /* 0x000000afb033723e */ /* 0x000fe200000010ff */
[----:B------:R-:W-:Y:S01]  /*25f0*/  FFMA.FTZ R170, R49, R210, R116 ;  /* 0x000000d231aa7223 */ /* 0x000fe20000010074 */
[----:B------:R-:W-:Y:S02]  /*2600*/  F2FP.BF16.F32.PACK_AB R50, R174, R173 ;  /* 0x000000adae32723e */ /* 0x000fe400000010ff */
[----:B------:R-:W-:-:S02]  /*2610*/  F2FP.BF16.F32.PACK_AB R49, R172, R171 ;  /* 0x000000abac31723e */ /* 0x000fc400000010ff */
[----:B------:R-:W-:Y:S01]  /*2620*/  F2FP.BF16.F32.PACK_AB R48, R170, R169 ;  /* 0x000000a9aa30723e */ /* 0x000fe200000010ff */
[----:B------:R-:W-:Y:S06]  /*2630*/  BRA `(.L_x_21) ;  /* 0x0000000000c07947 */ /* 0x000fec0003800000 */
.L_x_20:
[----:B------:R-:W-:-:S04]  /*2640*/  ISETP.NE.U32.AND P1, PT, R134, RZ, PT ;  /* 0x000000ff8600720c */ /* 0x000fc80003f25070 */
[----:B------:R-:W-:-:S13]  /*2650*/  ISETP.NE.AND.EX P1, PT, R135, RZ, PT, P1 ;  /* 0x000000ff8700720c */ /* 0x000fda0003f25310 */
[----:B------:R-:W-:Y:S05]  /*2660*/  @P1 BRA `(.L_x_22) ;  /* 0x0000000000541947 */ /* 0x000fea0003800000 */
[C---:B-----5:R-:W-:Y:S01]  /*2670*/  PRMT R170, R116.reuse, 0x7632, R170 ;  /* 0x0000763274aa7816 */ /* 0x060fe200000000aa */
[----:B------:R-:W-:Y:S01]  /*2680*/  IMAD.U32 R169, R116, 0x10000, RZ ;  /* 0x0001000074a97824 */ /* 0x000fe200078e00ff */
[C---:B------:R-:W-:Y:S02]  /*2690*/  PRMT R172, R118.reuse, 0x7632, R172 ;  /* 0x0000763276ac7816 */ /* 0x040fe400000000ac */
[----:B------:R-:W-:Y:S01]  /*26a0*/  SHF.L.U32 R173, R118, 0x10, RZ ;  /* 0x0000001076ad7819 */ /* 0x000fe200000006ff */
[-C--:B------:R-:W-:Y:S01]  /*26b0*/  FMUL.FTZ R169, R169, R210.reuse ;  /* 0x000000d2a9a97220 */ /* 0x080fe20000410000 */
[----:B------:R-:W-:Y:S02]  /*26c0*/  PRMT R116, R117, 0x7632, R116 ;  /* 0x0000763275747816 */ /* 0x000fe40000000074 */
        /* <DEDUP_REMOVED lines=15> */
.L_x_22:
[C---:B-----5:R-:W-:Y:S01]  /*27c0*/  PRMT R50, R117.reuse, 0x7632, R50 ;  /* 0x0000763275327816 */ /* 0x060fe20000000032 */
[C---:B------:R-:W-:Y:S01]  /*27d0*/  IMAD.U32 R169, R116.reuse, 0x10000, RZ ;  /* 0x0001000074a97824 */ /* 0x040fe200078e00ff */
        /* <DEDUP_REMOVED lines=16> */
[----:B------:R-:W-:Y:S01]  /*28e0*/  F2FP.BF16.F32.PACK_AB R50, R174, R173 ;  /* 0x000000adae32723e */ /* 0x000fe200000010ff */
[----:B------:R-:W-:-:S02]  /*28f0*/  FMUL.FTZ R176, R213, R210 ;  /* 0x000000d2d5b07220 */ /* 0x000fc40000410000 */
[----:B------:R-:W-:Y:S01]  /*2900*/  FMUL.FTZ R172, R51, R210 ;  /* 0x000000d233ac7220 */ /* 0x000fe20000410000 */
[----:B------:R-:W-:Y:S02]  /*2910*/  F2FP.BF16.F32.PACK_AB R48, R170, R169 ;  /* 0x000000a9aa30723e */ /* 0x000fe400000010ff */
[----:B------:R-:W-:Y:S02]  /*2920*/  F2FP.BF16.F32.PACK_AB R51, R176, R175 ;  /* 0x000000afb033723e */ /* 0x000fe400000010ff */
[----:B------:R-:W-:-:S07]  /*2930*/  F2FP.BF16.F32.PACK_AB R49, R172, R171 ;  /* 0x000000abac31723e */ /* 0x000fce00000010ff */
.L_x_21:
[----:B------:R-:W0:Y:S02]  /*2940*/  @P0 LDC.64 R116, c[0x0][0x3a8] ;  /* 0x0000ea00ff740b82 */ /* 0x000e240000000a00 */
[----:B0-----:R-:W-:-:S04]  /*2950*/  @P0 IMAD.WIDE.U32 R116, R211, 0x10, R116 ;  /* 0x00000010d3740825 */ /* 0x001fc800078e0074 */
[----:B------:R-:W-:Y:S01]  /*2960*/  VIADD R211, R211, 0x20 ;  /* 0x00000020d3d37836 */ /* 0x000fe20000000000 */
[----:B------:R3:W-:Y:S06]  /*2970*/  @P0 STG.E.128 desc[UR6][R116.64], R48 ;  /* 0x0000003074000986 */ /* 0x0007ec000c101d06 */
.L_x_19:
[----:B------:R-:W-:Y:S05]  /*2980*/  BSYNC.RECONVERGENT B0 ;  /* 0x0000000000007941 */ /* 0x000fea0003800200 */
.L_x_18:
[----:B------:R-:W-:Y:S01]  /*2990*/  ISETP.GE.U32.AND P1, PT, R143, 0xa0, PT ;  /* 0x000000a08f00780c */ /* 0x000fe20003f26070 */
[----:B------:R-:W-:Y:S01]  /*29a0*/  BSSY.RECONVERGENT B0, `(.L_x_23) ;  /* 0x0000066000007945 */ /* 0x000fe20003800200 */
[----:B------:R-:W-:-:S11]  /*29b0*/  LOP3.LUT R0, R0, 0xffffff7f, RZ, 0xc0, !PT ;  /* 0xffffff7f00007812 */ /* 0x000fd600078ec0ff */
[----:B------:R-:W-:Y:S01]  /*29c0*/  @P1 LOP3.LUT R0, R0, 0x80, RZ, 0xfc, !PT ;  /* 0x0000008000001812 */ /* 0x000fe200078efcff */
[----:B------:R-:W-:Y:S06]  /*29d0*/  @!P1 BRA `(.L_x_24) ;  /* 0x0000000400889947 */ /* 0x000fec0003800000 */
[----:B0123--:R-:W0:Y:S02]  /*29e0*/  LDC.64 R116, c[0x0][0x390] ;  /* 0x0000e400ff747b82 */ /* 0x00fe240000000a00 */
        /* <DEDUP_REMOVED lines=9> */
[C---:B------:R-:W-:Y:S02]  /*2a80*/  PRMT R178, R116.reuse, 0x7632, R178 ;  /* 0x0000763274b27816 */ /* 0x040fe400000000b2 */
[----:B------:R-:W-:Y:S02]  /*2a90*/  SHF.L.U32 R177, R116, 0x10, RZ ;  /* 0x0000001074b17819 */ /* 0x000fe400000006ff */
[----:B------:R-:W-:Y:S02]  /*2aa0*/  SHF.L.U32 R117, R117, 0x10, RZ ;  /* 0x0000001075757819 */ /* 0x000fe400000006ff */
[C---:B------:R-:W-:Y:S02]  /*2ab0*/  PRMT R183, R118.reuse, 0x7632, R183 ;  /* 0x0000763276b77816 */ /* 0x040fe400000000b7 */
[----:B------:R-:W-:-:S02]  /*2ac0*/  SHF.L.U32 R181, R118, 0x10, RZ ;  /* 0x0000001076b57819 */ /* 0x000fc400000006ff */
[C---:B------:R-:W-:Y:S02]  /*2ad0*/  PRMT R184, R119.reuse, 0x7632, R184 ;  /* 0x0000763277b87816 */ /* 0x040fe400000000b8 */
[----:B------:R-:W-:Y:S02]  /*2ae0*/  SHF.L.U32 R213, R119, 0x10, RZ ;  /* 0x0000001077d57819 */ /* 0x000fe400000006ff */
[----:B------:R-:W-:Y:S02]  /*2af0*/  SHF.L.U32 R215, R184, 0x10, RZ ;  /* 0x00000010b8d77819 */ /* 0x000fe400000006ff */
[----:B--2---:R-:W-:Y:S01]  /*2b00*/  SHF.L.U32 R182, R49, 0x10, RZ ;  /* 0x0000001031b67819 */ /* 0x004fe200000006ff */
[----:B------:R-:W-:Y:S01]  /*2b10*/  IMAD.U32 R214, R51, 0x10000, RZ ;  /* 0x0001000033d67824 */ /* 0x000fe200078e00ff */
        /* <DEDUP_REMOVED lines=18> */
[-C--:B------:R-:W-:Y:S02]  /*2c40*/  FFMA.FTZ R184, R215, R210.reuse, R212 ;  /* 0x000000d2d7b87223 */ /* 0x080fe400000100d4 */
[-C--:B------:R-:W-:Y:S02]  /*2c50*/  FFMA.FTZ R182, R117, R210.reuse, R182 ;  /* 0x000000d275b67223 */ /* 0x080fe400000100b6 */
[----:B------:R-:W-:Y:S01]  /*2c60*/  FFMA.FTZ R180, R51, R210, R48 ;  /* 0x000000d233b47223 */ /* 0x000fe20000010030 */
[----:B------:R-:W-:Y:S02]  /*2c70*/  F2FP.BF16.F32.PACK_AB R51, R184, R183 ;  /* 0x000000b7b833723e */ /* 0x000fe400000010ff */
[----:B------:R-:W-:Y:S02]  /*2c80*/  F2FP.BF16.F32.PACK_AB R50, R182, R181 ;  /* 0x000000b5b632723e */ /* 0x000fe400000010ff */
[----:B------:R-:W-:-:S02]  /*2c90*/  F2FP.BF16.F32.PACK_AB R49, R180, R179 ;  /* 0x000000b3b431723e */ /* 0x000fc400000010ff */
[----:B------:R-:W-:Y:S01]  /*2ca0*/  F2FP.BF16.F32.PACK_AB R48, R178, R177 ;  /* 0x000000b1b230723e */ /* 0x000fe200000010ff */
[----:B------:R-:W-:Y:S06]  /*2cb0*/  BRA `(.L_x_26) ;  /* 0x0000000000c07947 */ /* 0x000fec0003800000 */
.L_x_25:
[----:B------:R-:W-:-:S04]  /*2cc0*/  ISETP.NE.U32.AND P1, PT, R134, RZ, PT ;  /* 0x000000ff8600720c */ /* 0x000fc80003f25070 */
[----:B------:R-:W-:-:S13]  /*2cd0*/  ISETP.NE.AND.EX P1, PT, R135, RZ, PT, P1 ;  /* 0x000000ff8700720c */ /* 0x000fda0003f25310 */
[----:B------:R-:W-:Y:S05]  /*2ce0*/  @P1 BRA `(.L_x_27) ;  /* 0x0000000000541947 */ /* 0x000fea0003800000 */
[C---:B-----5:R-:W-:Y:S02]  /*2cf0*/  PRMT R178, R116.reuse, 0x7632, R178 ;  /* 0x0000763274b27816 */ /* 0x060fe400000000b2 */
[----:B------:R-:W-:Y:S02]  /*2d00*/  SHF.L.U32 R177, R116, 0x10, RZ ;  /* 0x0000001074b17819 */ /* 0x000fe400000006ff */
[C---:B------:R-:W-:Y:S02]  /*2d10*/  PRMT R180, R118.reuse, 0x7632, R180 ;  /* 0x0000763276b47816 */ /* 0x040fe400000000b4 */
[----:B------:R-:W-:Y:S01]  /*2d20*/  SHF.L.U32 R181, R118, 0x10, RZ ;  /* 0x0000001076b57819 */ /* 0x000fe200000006ff */
[-C--:B------:R-:W-:Y:S01]  /*2d30*/  FMUL.FTZ R177, R177, R210.reuse ;  /* 0x000000d2b1b17220 */ /* 0x080fe20000410000 */
[----:B------:R-:W-:Y:S02]  /*2d40*/  PRMT R116, R117, 0x7632, R116 ;  /* 0x0000763275747816 */ /* 0x000fe40000000074 */
[----:B------:R-:W-:Y:S01]  /*2d50*/  PRMT R118, R119, 0x7632, R118 ;  /* 0x0000763277767816 */ /* 0x000fe20000000076 */
[----:B------:R-:W-:Y:S01]  /*2d60*/  FMUL.FTZ R181, R181, R210 ;  /* 0x000000d2b5b57220 */ /* 0x000fe20000410000 */
[----:B------:R-:W-:-:S02]  /*2d70*/  SHF.L.U32 R179, R117, 0x10, RZ ;  /* 0x0000001075b37819 */ /* 0x000fc400000006ff */
[----:B------:R-:W-:Y:S01]  /*2d80*/  SHF.L.U32 R183, R119, 0x10, RZ ;  /* 0x0000001077b77819 */ /* 0x000fe200000006ff */
[----:B------:R-:W-:Y:S01]  /*2d90*/  IMAD.U32 R215, R118, 0x10000, RZ ;  /* 0x0001000076d77824 */ /* 0x000fe200078e00ff */
[----:B------:R-:W-:Y:S01]  /*2da0*/  SHF.L.U32 R117, R178, 0x10, RZ ;  /* 0x00000010b2757819 */ /* 0x000fe200000006ff */
[-C--:B------:R-:W-:Y:S01]  /*2db0*/  FMUL.FTZ R179, R179, R210.reuse ;  /* 0x000000d2b3b37220 */ /* 0x080fe20000410000 */
[----:B------:R-:W-:Y:S01]  /*2dc0*/  SHF.L.U32 R119, R116, 0x10, RZ ;  /* 0x0000001074777819 */ /* 0x000fe200000006ff */
[-C--:B------:R-:W-:Y:S01]  /*2dd0*/  FMUL.FTZ R183, R183, R210.reuse ;  /* 0x000000d2b7b77220 */ /* 0x080fe20000410000 */
[----:B------:R-:W-:Y:S01]  /*2de0*/  SHF.L.U32 R213, R180, 0x10, RZ ;  /* 0x00000010b4d57819 */ /* 0x000fe200000006ff */
[-C--:B------:R-:W-:Y:S01]  /*2df0*/  FMUL.FTZ R178, R117, R210.reuse ;  /* 0x000000d275b27220 */ /* 0x080fe20000410000 */
[-C--:B------:R-:W-:Y:S01]  /*2e00*/  FMUL.FTZ R184, R215, R210.reuse ;  /* 0x000000d2d7b87220 */ /* 0x080fe20000410000 */
[-C--:B------:R-:W-:Y:S02]  /*2e10*/  FMUL.FTZ R180, R119, R210.reuse ;  /* 0x000000d277b47220 */ /* 0x080fe40000410000 */
[----:B------:R-:W-:Y:S01]  /*2e20*/  FMUL.FTZ R182, R213, R210 ;  /* 0x000000d2d5b67220 */ /* 0x000fe20000410000 */
[----:B------:R-:W-:Y:S06]  /*2e30*/  BRA `(.L_x_26) ;  /* 0x0000000000607947 */ /* 0x000fec0003800000 */
.L_x_27:
[C---:B-----5:R-:W-:Y:S02]  /*2e40*/  PRMT R50, R117.reuse, 0x7632, R50 ;  /* 0x0000763275327816 */ /* 0x060fe40000000032 */
[----:B------:R-:W-:Y:S02]  /*2e50*/  SHF.L.U32 R117, R117, 0x10, RZ ;  /* 0x0000001075757819 */ /* 0x000fe400000006ff */
[C---:B------:R-:W-:Y:S02]  /*2e60*/  PRMT R48, R116.reuse, 0x7632, R48 ;  /* 0x0000763274307816 */ /* 0x040fe40000000030 */
[----:B------:R-:W-:Y:S01]  /*2e70*/  SHF.L.U32 R177, R116, 0x10, RZ ;  /* 0x0000001074b17819 */ /* 0x000fe200000006ff */
[-C--:B------:R-:W-:Y:S01]  /*2e80*/  FMUL.FTZ R179, R117, R210.reuse ;  /* 0x000000d275b37220 */ /* 0x080fe20000410000 */
[C---:B------:R-:W-:Y:S02]  /*2e90*/  PRMT R51, R118.reuse, 0x7632, R51 ;  /* 0x0000763276337816 */ /* 0x040fe40000000033 */
        /* <DEDUP_REMOVED lines=9> */
[----:B------:R-:W-:Y:S02]  /*2f30*/  IMAD.U32 R51, R50, 0x10000, RZ ;  /* 0x0001000032337824 */ /* 0x000fe400078e00ff */
[-C--:B------:R-:W-:Y:S01]  /*2f40*/  FMUL.FTZ R178, R49, R210.reuse ;  /* 0x000000d231b27220 */ /* 0x080fe20000410000 */
[-C--:B------:R-:W-:Y:S01]  /*2f50*/  FMUL.FTZ R184, R213, R210.reuse ;  /* 0x000000d2d5b87220 */ /* 0x080fe20000410000 */
[-C--:B------:R-:W-:Y:S01]  /*2f60*/  FMUL.FTZ R182, R117, R210.reuse ;  /* 0x000000d275b67220 */ /* 0x080fe20000410000 */
[----:B------:R-:W-:-:S02]  /*2f70*/  FMUL.FTZ R180, R51, R210 ;  /* 0x000000d233b47220 */ /* 0x000fc40000410000 */
[----:B------:R-:W-:Y:S02]  /*2f80*/  F2FP.BF16.F32.PACK_AB R48, R178, R177 ;  /* 0x000000b1b230723e */ /* 0x000fe400000010ff */
[----:B------:R-:W-:Y:S02]  /*2f90*/  F2FP.BF16.F32.PACK_AB R51, R184, R183 ;  /* 0x000000b7b833723e */ /* 0x000fe400000010ff */
[----:B------:R-:W-:Y:S02]  /*2fa0*/  F2FP.BF16.F32.PACK_AB R50, R182, R181 ;  /* 0x000000b5b632723e */ /* 0x000fe400000010ff */
[----:B------:R-:W-:-:S07]  /*2fb0*/  F2FP.BF16.F32.PACK_AB R49, R180, R179 ;  /* 0x000000b3b431723e */ /* 0x000fce00000010ff */
.L_x_26:
[----:B------:R-:W0:Y:S02]  /*2fc0*/  @P0 LDC.64 R116, c[0x0][0x3a8] ;  /* 0x0000ea00ff740b82 */ /* 0x000e240000000a00 */
[C---:B0-----:R-:W-:Y:S01]  /*2fd0*/  @P0 IMAD.WIDE.U32 R116, R211.reuse, 0x10, R116 ;  /* 0x00000010d3740825 */ /* 0x041fe200078e0074 */
[----:B------:R-:W-:-:S04]  /*2fe0*/  IADD3 R211, PT, PT, R211, 0x20, RZ ;  /* 0x00000020d3d37810 */ /* 0x000fc80007ffe0ff */
[----:B------:R4:W-:Y:S03]  /*2ff0*/  @P0 STG.E.128 desc[UR6][R116.64], R48 ;  /* 0x0000003074000986 */ /* 0x0009e6000c101d06 */
.L_x_24:
[----:B------:R-:W-:Y:S05]  /*3000*/  BSYNC.RECONVERGENT B0 ;  /* 0x0000000000007941 */ /* 0x000fea0003800200 */
.L_x_23:
[----:B------:R-:W-:Y:S01]  /*3010*/  ISETP.GE.U32.AND P1, PT, R143, 0xc0, PT ;  /* 0x000000c08f00780c */ /* 0x000fe20003f26070 */
[----:B------:R-:W-:Y:S01]  /*3020*/  BSSY.RECONVERGENT B0, `(.L_x_28) ;  /* 0x0000066000007945 */ /* 0x000fe20003800200 */
[----:B------:R-:W-:-:S11]  /*3030*/  LOP3.LUT R0, R0, 0xffffffdf, RZ, 0xc0, !PT ;  /* 0xffffffdf00007812 */ /* 0x000fd600078ec0ff */
[----:B------:R-:W-:Y:S01]  /*3040*/  @P1 LOP3.LUT R0, R0, 0x20, RZ, 0xfc, !PT ;  /* 0x0000002000001812 */ /* 0x000fe200078efcff */
[----:B------:R-:W-:Y:S06]  /*3050*/  @!P1 BRA `(.L_x_29) ;  /* 0x0000000400889947 */ /* 0x000fec0003800000 */
[----:B01234-:R-:W0:Y:S02]  /*3060*/  LDC.64 R116, c[0x0][0x390] ;  /* 0x0000e400ff747b82 */ /* 0x01fe240000000a00 */
        /* <DEDUP_REMOVED lines=23> */
[C---:B------:R-:W-:Y:S01]  /*31e0*/  PRMT R119, R50.reuse, 0x7632, R119 ;  /* 0x0000763232777816 */ /* 0x040fe20000000077 */
[----:B------:R-:W-:Y:S01]  /*31f0*/  IMAD.U32 R50, R50, 0x10000, RZ ;  /* 0x0001000032327824 */ /* 0x000fe200078e00ff */
[----:B------:R-:W-:Y:S01]  /*3200*/  PRMT R212, R51, 0x7632, R212 ;  /* 0x0000763233d47816 */ /* 0x000fe200000000d4 */
[-C--:B------:R-:W-:Y:S01]  /*3210*/  FFMA.FTZ R185, R185, R210.reuse, R118 ;  /* 0x000000d2b9b97223 */ /* 0x080fe20000010076 */
[----:B------:R-:W-:Y:S01]  /*3220*/  SHF.L.U32 R214, R51, 0x10, RZ ;  /* 0x0000001033d67819 */ /* 0x000fe200000006ff */
[----:B------:R-:W-:Y:S01]  /*3230*/  FFMA.FTZ R189, R189, R210, R50 ;  /* 0x000000d2bdbd7223 */ /* 0x000fe20000010032 */
[----:B------:R-:W-:-:S02]  /*3240*/  SHF.L.U32 R49, R186, 0x10, RZ ;  /* 0x00000010ba317819 */ /* 0x000fc400000006ff */
[----:B------:R-:W-:Y:S02]  /*3250*/  SHF.L.U32 R51, R188, 0x10, RZ ;  /* 0x00000010bc337819 */ /* 0x000fe400000006ff */
[----:B------:R-:W-:Y:S01]  /*3260*/  SHF.L.U32 R117, R191, 0x10, RZ ;  /* 0x00000010bf757819 */ /* 0x000fe200000006ff */
[-C--:B------:R-:W-:Y:S01]  /*3270*/  FFMA.FTZ R191, R213, R210.reuse, R214 ;  /* 0x000000d2d5bf7223 */ /* 0x080fe200000100d6 */
[----:B------:R-:W-:Y:S01]  /*3280*/  SHF.L.U32 R212, R212, 0x10, RZ ;  /* 0x00000010d4d47819 */ /* 0x000fe200000006ff */
[-C--:B------:R-:W-:Y:S01]  /*3290*/  FFMA.FTZ R186, R49, R210.reuse, R116 ;  /* 0x000000d231ba7223 */ /* 0x080fe20000010074 */
[----:B------:R-:W-:Y:S02]  /*32a0*/  SHF.L.U32 R190, R119, 0x10, RZ ;  /* 0x0000001077be7819 */ /* 0x000fe400000006ff */
[----:B------:R-:W-:Y:S01]  /*32b0*/  SHF.L.U32 R48, R48, 0x10, RZ ;  /* 0x0000001030307819 */ /* 0x000fe200000006ff */
[-C--:B------:R-:W-:Y:S02]  /*32c0*/  FFMA.FTZ R192, R215, R210.reuse, R212 ;  /* 0x000000d2d7c07223 */ /* 0x080fe400000100d4 */
[----:B------:R-:W-:-:S02]  /*32d0*/  FFMA.FTZ R190, R117, R210, R190 ;  /* 0x000000d275be7223 */ /* 0x000fc400000100be */
[----:B------:R-:W-:Y:S01]  /*32e0*/  FFMA.FTZ R188, R51, R210, R48 ;  /* 0x000000d233bc7223 */ /* 0x000fe20000010030 */
[----:B------:R-:W-:Y:S02]  /*32f0*/  F2FP.BF16.F32.PACK_AB R51, R192, R191 ;  /* 0x000000bfc033723e */ /* 0x000fe400000010ff */
[----:B------:R-:W-:Y:S02]  /*3300*/  F2FP.BF16.F32.PACK_AB R50, R190, R189 ;  /* 0x000000bdbe32723e */ /* 0x000fe400000010ff */
[----:B------:R-:W-:Y:S02]  /*3310*/  F2FP.BF16.F32.PACK_AB R49, R188, R187 ;  /* 0x000000bbbc31723e */ /* 0x000fe400000010ff */
[----:B------:R-:W-:Y:S01]  /*3320*/  F2FP.BF16.F32.PACK_AB R48, R186, R185 ;  /* 0x000000b9ba30723e */ /* 0x000fe200000010ff */
[----:B------:R-:W-:Y:S06]  /*3330*/  BRA `(.L_x_31) ;  /* 0x0000000000c07947 */ /* 0x000fec0003800000 */
.L_x_30:
        /* <DEDUP_REMOVED lines=24> */
.L_x_32:
        /* <DEDUP_REMOVED lines=24> */
.L_x_31:
[----:B------:R-:W0:Y:S02]  /*3640*/  @P0 LDC.64 R116, c[0x0][0x3a8] ;  /* 0x0000ea00ff740b82 */ /* 0x000e240000000a00 */
[C---:B0-----:R-:W-:Y:S01]  /*3650*/  @P0 IMAD.WIDE.U32 R116, R211.reuse, 0x10, R116 ;  /* 0x00000010d3740825 */ /* 0x041fe200078e0074 */
[----:B------:R-:W-:-:S04]  /*3660*/  IADD3 R211, PT, PT, R211, 0x20, RZ ;  /* 0x00000020d3d37810 */ /* 0x000fc80007ffe0ff */
[----:B------:R0:W-:Y:S03]  /*3670*/  @P0 STG.E.128 desc[UR6][R116.64], R48 ;  /* 0x0000003074000986 */ /* 0x0001e6000c101d06 */
.L_x_29:
[----:B------:R-:W-:Y:S05]  /*3680*/  BSYNC.RECONVERGENT B0 ;  /* 0x0000000000007941 */ /* 0x000fea0003800200 */
.L_x_28:
        /* <DEDUP_REMOVED lines=26> */
[----:B------:R-:W-:Y:S01]  /*3830*/  FFMA.FTZ R195, R117, R210, R198 ;  /* 0x000000d275c37223 */ /* 0x000fe200000100c6 */
[----:B------:R-:W-:-:S02]  /*3840*/  PRMT R48, R49, 0x7632, R48 ;  /* 0x0000763231307816 */ /* 0x000fc40000000030 */
[C---:B------:R-:W-:Y:S01]  /*3850*/  PRMT R119, R50.reuse, 0x7632, R119 ;  /* 0x0000763232777816 */ /* 0x040fe20000000077 */
[-C--:B------:R-:W-:Y:S01]  /*3860*/  FFMA.FTZ R193, R193, R210.reuse, R118 ;  /* 0x000000d2c1c17223 */ /* 0x080fe20000010076 */
[C---:B------:R-:W-:Y:S02]  /*3870*/  PRMT R212, R51.reuse, 0x7632, R212 ;  /* 0x0000763233d47816 */ /* 0x040fe400000000d4 */
[----:B------:R-:W-:Y:S02]  /*3880*/  SHF.L.U32 R50, R50, 0x10, RZ ;  /* 0x0000001032327819 */ /* 0x000fe400000006ff */
[----:B------:R-:W-:Y:S01]  /*3890*/  SHF.L.U32 R214, R51, 0x10, RZ ;  /* 0x0000001033d67819 */ /* 0x000fe200000006ff */
[----:B------:R-:W-:Y:S01]  /*38a0*/  IMAD.U32 R51, R196, 0x10000, RZ ;  /* 0x00010000c4337824 */ /* 0x000fe200078e00ff */
[----:B------:R-:W-:Y:S01]  /*38b0*/  SHF.L.U32 R49, R194, 0x10, RZ ;  /* 0x00000010c2317819 */ /* 0x000fe200000006ff */
        /* <DEDUP_REMOVED lines=8> */
[-C--:B------:R-:W-:Y:S02]  /*3940*/  FFMA.FTZ R198, R117, R210.reuse, R198 ;  /* 0x000000d275c67223 */ /* 0x080fe400000100c6 */
[-C--:B------:R-:W-:Y:S01]  /*3950*/  FFMA.FTZ R196, R51, R210.reuse, R48 ;  /* 0x000000d233c47223 */ /* 0x080fe20000010030 */
[----:B------:R-:W-:Y:S01]  /*3960*/  F2FP.BF16.F32.PACK_AB R51, R200, R199 ;  /* 0x000000c7c833723e */ /* 0x000fe200000010ff */
[----:B------:R-:W-:Y:S01]  /*3970*/  FFMA.FTZ R194, R49, R210, R116 ;  /* 0x000000d231c27223 */ /* 0x000fe20000010074 */
[----:B------:R-:W-:-:S02]  /*3980*/  F2FP.BF16.F32.PACK_AB R50, R198, R197 ;  /* 0x000000c5c632723e */ /* 0x000fc400000010ff */
[----:B------:R-:W-:Y:S02]  /*3990*/  F2FP.BF16.F32.PACK_AB R49, R196, R195 ;  /* 0x000000c3c431723e */ /* 0x000fe400000010ff */
[----:B------:R-:W-:Y:S01]  /*39a0*/  F2FP.BF16.F32.PACK_AB R48, R194, R193 ;  /* 0x000000c1c230723e */ /* 0x000fe200000010ff */
[----:B------:R-:W-:Y:S06]  /*39b0*/  BRA `(.L_x_36) ;  /* 0x0000000000c07947 */ /* 0x000fec0003800000 */
.L_x_35:
[----:B------:R-:W-:-:S04]  /*39c0*/  ISETP.NE.U32.AND P1, PT, R134, RZ, PT ;  /* 0x000000ff8600720c */ /* 0x000fc80003f25070 */
[----:B------:R-:W-:-:S13]  /*39d0*/  ISETP.NE.AND.EX P1, PT, R135, RZ, PT, P1 ;  /* 0x000000ff8700720c */ /* 0x000fda0003f25310 */
[----:B------:R-:W-:Y:S05]  /*39e0*/  @P1 BRA `(.L_x_37) ;  /* 0x0000000000541947 */ /* 0x000fea0003800000 */
        /* <DEDUP_REMOVED lines=21> */
.L_x_37:
[C---:B-----5:R-:W-:Y:S02]  /*3b40*/  PRMT R50, R117.reuse, 0x7632, R50 ;  /* 0x0000763275327816 */ /* 0x060fe40000000032 */
[----:B------:R-:W-:Y:S02]  /*3b50*/  SHF.L.U32 R117, R117, 0x10, RZ ;  /* 0x0000001075757819 */ /* 0x000fe400000006ff */
[C---:B------:R-:W-:Y:S02]  /*3b60*/  PRMT R48, R116.reuse, 0x7632, R48 ;  /* 0x0000763274307816 */ /* 0x040fe40000000030 */
[----:B------:R-:W-:Y:S01]  /*3b70*/  SHF.L.U32 R193, R116, 0x10, RZ ;  /* 0x0000001074c17819 */ /* 0x000fe200000006ff */
[-C--:B------:R-:W-:Y:S01]  /*3b80*/  FMUL.FTZ R195, R117, R210.reuse ;  /* 0x000000d275c37220 */ /* 0x080fe20000410000 */
[C---:B------:R-:W-:Y:S02]  /*3b90*/  PRMT R51, R118.reuse, 0x7632, R51 ;  /* 0x0000763276337816 */ /* 0x040fe40000000033 */
[C---:B------:R-:W-:Y:S01]  /*3ba0*/  PRMT R116, R119.reuse, 0x7632, R116 ;  /* 0x0000763277747816 */ /* 0x040fe20000000074 */
[----:B------:R-:W-:Y:S01]  /*3bb0*/  IMAD.U32 R119, R119, 0x10000, RZ ;  /* 0x0001000077777824 */ /* 0x000fe200078e00ff */
        /* <DEDUP_REMOVED lines=9> */
[----:B------:R-:W-:-:S02]  /*3c50*/  FMUL.FTZ R194, R49, R210 ;  /* 0x000000d231c27220 */ /* 0x000fc40000410000 */
[-C--:B------:R-:W-:Y:S01]  /*3c60*/  FMUL.FTZ R200, R213, R210.reuse ;  /* 0x000000d2d5c87220 */ /* 0x080fe20000410000 */
[----:B------:R-:W-:Y:S01]  /*3c70*/  F2FP.BF16.F32.PACK_AB R50, R198, R197 ;  /* 0x000000c5c632723e */ /* 0x000fe200000010ff */
[----:B------:R-:W-:Y:S01]  /*3c80*/  FMUL.FTZ R196, R51, R210 ;  /* 0x000000d233c47220 */ /* 0x000fe20000410000 */
[----:B------:R-:W-:Y:S02]  /*3c90*/  F2FP.BF16.F32.PACK_AB R48, R194, R193 ;  /* 0x000000c1c230723e */ /* 0x000fe400000010ff */
[----:B------:R-:W-:Y:S02]  /*3ca0*/  F2FP.BF16.F32.PACK_AB R51, R200, R199 ;  /* 0x000000c7c833723e */ /* 0x000fe400000010ff */
[----:B------:R-:W-:-:S07]  /*3cb0*/  F2FP.BF16.F32.PACK_AB R49, R196, R195 ;  /* 0x000000c3c431723e */ /* 0x000fce00000010ff */
.L_x_36:
[----:B------:R-:W0:Y:S02]  /*3cc0*/  @P0 LDC.64 R116, c[0x0][0x3a8] ;  /* 0x0000ea00ff740b82 */ /* 0x000e240000000a00 */
[C---:B0-----:R-:W-:Y:S01]  /*3cd0*/  @P0 IMAD.WIDE.U32 R116, R211.reuse, 0x10, R116 ;  /* 0x00000010d3740825 */ /* 0x041fe200078e0074 */
[----:B------:R-:W-:-:S04]  /*3ce0*/  IADD3 R211, PT, PT, R211, 0x20, RZ ;  /* 0x00000020d3d37810 */ /* 0x000fc80007ffe0ff */
[----:B------:R0:W-:Y:S03]  /*3cf0*/  @P0 STG.E.128 desc[UR6][R116.64], R48 ;  /* 0x0000003074000986 */ /* 0x0001e6000c101d06 */
.L_x_34:
[----:B------:R-:W-:Y:S05]  /*3d00*/  BSYNC.RECONVERGENT B0 ;  /* 0x0000000000007941 */ /* 0x000fea0003800200 */
.L_x_33:
        /* <DEDUP_REMOVED lines=15> */
[----:B------:R-:W-:Y:S01]  /*3e00*/  IMAD.U32 R205, R118, 0x10000, RZ ;  /* 0x0001000076cd7824 */ /* 0x000fe200078e00ff */
[----:B------:R-:W-:Y:S02]  /*3e10*/  SHF.L.U32 R207, R119, 0x10, RZ ;  /* 0x0000001077cf7819 */ /* 0x000fe400000006ff */
[C---:B------:R-:W-:Y:S02]  /*3e20*/  PRMT R119, R116.reuse, 0x7632, R119 ;  /* 0x0000763274777816 */ /* 0x040fe40000000077 */
[----:B------:R-:W-:Y:S02]  /*3e30*/  SHF.L.U32 R201, R116, 0x10, RZ ;  /* 0x0000001074c97819 */ /* 0x000fe400000006ff */
[----:B------:R-:W-:Y:S02]  /*3e40*/  PRMT R133, R118, 0x7632, R133 ;  /* 0x0000763276857816 */ /* 0x000fe40000000085 */
[----:B------:R-:W-:-:S02]  /*3e50*/  PRMT R116, R117, 0x7632, R116 ;  /* 0x0000763275747816 */ /* 0x000fc40000000074 */
[----:B------:R-:W-:Y:S02]  /*3e60*/  SHF.L.U32 R117, R117, 0x10, RZ ;  /* 0x0000001075757819 */ /* 0x000fe400000006ff */
[----:B------:R-:W-:Y:S02]  /*3e70*/  SHF.L.U32 R135, R135, 0x10, RZ ;  /* 0x0000001087877819 */ /* 0x000fe400000006ff */
[----:B------:R-:W-:Y:S02]  /*3e80*/  SHF.L.U32 R119, R119, 0x10, RZ ;  /* 0x0000001077777819 */ /* 0x000fe400000006ff */
[----:B------:R-:W-:Y:S02]  /*3e90*/  SHF.L.U32 R133, R133, 0x10, RZ ;  /* 0x0000001085857819 */ /* 0x000fe400000006ff */
[C---:B--2---:R-:W-:Y:S02]  /*3ea0*/  PRMT R202, R51.reuse, 0x7632, R202 ;  /* 0x0000763233ca7816 */ /* 0x044fe400000000ca */
[----:B------:R-:W-:-:S02]  /*3eb0*/  SHF.L.U32 R204, R51, 0x10, RZ ;  /* 0x0000001033cc7819 */ /* 0x000fc400000006ff */
[----:B------:R-:W-:Y:S01]  /*3ec0*/  PRMT R51, R48, 0x7632, R51 ;  /* 0x0000763230337816 */ /* 0x000fe20000000033 */
[----:B------:R-:W-:Y:S01]  /*3ed0*/  IMAD.U32 R208, R202, 0x10000, RZ ;  /* 0x00010000cad07824 */ /* 0x000fe200078e00ff */
[----:B------:R-:W-:Y:S01]  /*3ee0*/  PRMT R118, R49, 0x7632, R118 ;  /* 0x0000763231767816 */ /* 0x000fe20000000076 */
[-C--:B------:R-:W-:Y:S01]  /*3ef0*/  FFMA.FTZ R207, R207, R210.reuse, R204 ;  /* 0x000000d2cfcf7223 */ /* 0x080fe200000100cc */
[----:B------:R-:W-:Y:S01]  /*3f00*/  PRMT R134, R50, 0x7632, R134 ;  /* 0x0000763232867816 */ /* 0x000fe20000000086 */
[-C--:B------:R-:W-:Y:S01]  /*3f10*/  FFMA.FTZ R208, R135, R210.reuse, R208 ;  /* 0x000000d287d07223 */ /* 0x080fe200000100d0 */
        /* <DEDUP_REMOVED lines=11> */
[----:B------:R-:W-:Y:S01]  /*3fd0*/  F2FP.BF16.F32.PACK_AB R51, R208, R207 ;  /* 0x000000cfd033723e */ /* 0x000fe200000010ff */
[-C--:B------:R-:W-:Y:S02]  /*3fe0*/  FFMA.FTZ R204, R49, R210.reuse, R118 ;  /* 0x000000d231cc7223 */ /* 0x080fe40000010076 */
[----:B------:R-:W-:Y:S01]  /*3ff0*/  FFMA.FTZ R202, R119, R210, R202 ;  /* 0x000000d277ca7223 */ /* 0x000fe200000100ca */
[----:B------:R-:W-:Y:S02]  /*4000*/  F2FP.BF16.F32.PACK_AB R50, R206, R205 ;  /* 0x000000cdce32723e */ /* 0x000fe400000010ff */
[----:B------:R-:W-:Y:S02]  /*4010*/  F2FP.BF16.F32.PACK_AB R49, R204, R203 ;  /* 0x000000cbcc31723e */ /* 0x000fe400000010ff */
[----:B------:R-:W-:Y:S01]  /*4020*/  F2FP.BF16.F32.PACK_AB R48, R202, R201 ;  /* 0x000000c9ca30723e */ /* 0x000fe200000010ff */
[----:B------:R-:W-:Y:S06]  /*4030*/  BRA `(.L_x_41) ;  /* 0x0000000000c07947 */ /* 0x000fec0003800000 */
.L_x_40:
        /* <DEDUP_REMOVED lines=8> */
[----:B------:R-:W-:Y:S01]  /*40c0*/  PRMT R116, R117, 0x7632, R116 ;  /* 0x0000763275747816 */ /* 0x000fe20000000074 */
[----:B------:R-:W-:Y:S01]  /*40d0*/  IMAD.U32 R119, R119, 0x10000, RZ ;  /* 0x0001000077777824 */ /* 0x000fe200078e00ff */
[----:B------:R-:W-:Y:S01]  /*40e0*/  SHF.L.U32 R117, R117, 0x10, RZ ;  /* 0x0000001075757819 */ /* 0x000fe200000006ff */
[-C--:B------:R-:W-:Y:S01]  /*40f0*/  FMUL.FTZ R201, R201, R210.reuse ;  /* 0x000000d2c9c97220 */ /* 0x080fe20000410000 */
[C---:B------:R-:W-:Y:S01]  /*4100*/  PRMT R132, R118.reuse, 0x7632, R132 ;  /* 0x0000763276847816 */ /* 0x040fe20000000084 */
[-C--:B------:R-:W-:Y:S01]  /*4110*/  FMUL.FTZ R202, R119, R210.reuse ;  /* 0x000000d277ca7220 */ /* 0x080fe20000410000 */
[----:B------:R-:W-:Y:S01]  /*4120*/  SHF.L.U32 R135, R133, 0x10, RZ ;  /* 0x0000001085877819 */ /* 0x000fe200000006ff */
[----:B------:R-:W-:Y:S01]  /*4130*/  FMUL.FTZ R203, R117, R210 ;  /* 0x000000d275cb7220 */ /* 0x000fe20000410000 */
[----:B------:R-:W-:-:S02]  /*4140*/  SHF.L.U32 R205, R118, 0x10, RZ ;  /* 0x0000001076cd7819 */ /* 0x000fc400000006ff */
[----:B------:R-:W-:Y:S01]  /*4150*/  SHF.L.U32 R117, R116, 0x10, RZ ;  /* 0x0000001074757819 */ /* 0x000fe200000006ff */
[-C--:B------:R-:W-:Y:S01]  /*4160*/  FMUL.FTZ R208, R135, R210.reuse ;  /* 0x000000d287d07220 */ /* 0x080fe20000410000 */
[----:B------:R-:W-:Y:S01]  /*4170*/  SHF.L.U32 R133, R132, 0x10, RZ ;  /* 0x0000001084857819 */ /* 0x000fe200000006ff */
[-C--:B------:R-:W-:Y:S02]  /*4180*/  FMUL.FTZ R205, R205, R210.reuse ;  /* 0x000000d2cdcd7220 */ /* 0x080fe40000410000 */
[-C--:B------:R-:W-:Y:S02]  /*4190*/  FMUL.FTZ R204, R117, R210.reuse ;  /* 0x000000d275cc7220 */ /* 0x080fe40000410000 */
[----:B------:R-:W-:Y:S01]  /*41a0*/  FMUL.FTZ R206, R133, R210 ;  /* 0x000000d285ce7220 */ /* 0x000fe20000410000 */
[----:B------:R-:W-:Y:S06]  /*41b0*/  BRA `(.L_x_41) ;  /* 0x0000000000607947 */ /* 0x000fec0003800000 */
.L_x_42:
[C---:B-----5:R-:W-:Y:S02]  /*41c0*/  PRMT R49, R119.reuse, 0x7632, R49 ;  /* 0x0000763277317816 */ /* 0x060fe40000000031 */
[----:B------:R-:W-:Y:S02]  /*41d0*/  SHF.L.U32 R119, R119, 0x10, RZ ;  /* 0x0000001077777819 */ /* 0x000fe400000006ff */
[----:B------:R-:W-:Y:S02]  /*41e0*/  PRMT R51, R118, 0x7632, R51 ;  /* 0x0000763276337816 */ /* 0x000fe40000000033 */
[----:B------:R-:W-:Y:S01]  /*41f0*/  PRMT R48, R116, 0x7632, R48 ;  /* 0x0000763274307816 */ /* 0x000fe20000000030 */
[----:B------:R-:W-:Y:S01]  /*4200*/  FMUL.FTZ R207, R119, R210 ;  /* 0x000000d277cf7220 */ /* 0x000fe20000410000 */
[----:B------:R-:W-:Y:S01]  /*4210*/  PRMT R50, R117, 0x7632, R50 ;  /* 0x0000763275327816 */ /* 0x000fe20000000032 */
        /* <DEDUP_REMOVED lines=14> */
[----:B------:R-:W-:Y:S02]  /*4300*/  F2FP.BF16.F32.PACK_AB R51, R208, R207 ;  /* 0x000000cfd033723e */ /* 0x000fe400000010ff */
[----:B------:R-:W-:Y:S02]  /*4310*/  F2FP.BF16.F32.PACK_AB R50, R206, R205 ;  /* 0x000000cdce32723e */ /* 0x000fe400000010ff */
[----:B------:R-:W-:Y:S02]  /*4320*/  F2FP.BF16.F32.PACK_AB R49, R204, R203 ;  /* 0x000000cbcc31723e */ /* 0x000fe400000010ff */
[----:B------:R-:W-:-:S07]  /*4330*/  F2FP.BF16.F32.PACK_AB R48, R202, R201 ;  /* 0x000000c9ca30723e */ /* 0x000fce00000010ff */
.L_x_41:
[----:B------:R-:W0:Y:S02]  /*4340*/  @P0 LDC.64 R116, c[0x0][0x3a8] ;  /* 0x0000ea00ff740b82 */ /* 0x000e240000000a00 */
[----:B0-----:R-:W-:-:S05]  /*4350*/  @P0 IMAD.WIDE.U32 R116, R211, 0x10, R116 ;  /* 0x00000010d3740825 */ /* 0x001fca00078e0074 */
[----:B------:R0:W-:Y:S02]  /*4360*/  @P0 STG.E.128 desc[UR6][R116.64], R48 ;  /* 0x0000003074000986 */ /* 0x0001e4000c101d06 */
.L_x_39:
[----:B------:R-:W-:Y:S05]  /*4370*/  BSYNC.RECONVERGENT B0 ;  /* 0x0000000000007941 */ /* 0x000fea0003800200 */
.L_x_38:
[----:B01234-:R-:W-:Y:S01]  /*4380*/  FADD.FTZ R117, RZ, R145 ;  /* 0x00000091ff757221 */ /* 0x01ffe20000010000 */
[C---:B------:R-:W-:Y:S01]  /*4390*/  ISETP.GT.U32.AND P3, PT, R143.reuse, 0x3f, PT ;  /* 0x0000003f8f00780c */ /* 0x040fe20003f64070 */
[----:B------:R-:W-:Y:S01]  /*43a0*/  UMOV UR9, 0xffffffff ;  /* 0xffffffff00097882 */ /* 0x000fe20000000000 */
[C---:B------:R-:W-:Y:S01]  /*43b0*/  ISETP.GT.U32.AND P2, PT, R143.reuse, 0x5f, PT ;  /* 0x0000005f8f00780c */ /* 0x040fe20003f44070 */
[----:B------:R-:W-:Y:S01]  /*43c0*/  FADD.FTZ R117, R152, R117 ;  /* 0x0000007598757221 */ /* 0x000fe20000010000 */
[C---:B------:R-:W-:Y:S02]  /*43d0*/  ISETP.GT.U32.AND P1, PT, R143.reuse, 0x7f, PT ;  /* 0x0000007f8f00780c */ /* 0x040fe40003f24070 */
[C---:B------:R-:W-:Y:S01]  /*43e0*/  ISETP.GT.U32.AND P0, PT, R143.reuse, 0x9f, PT ;  /* 0x0000009f8f00780c */ /* 0x040fe20003f04070 */
[----:B------:R-:W-:Y:S01]  /*43f0*/  FADD.FTZ R116, R146, R117 ;  /* 0x0000007592747221 */ /* 0x000fe20000010000 */
[----:B------:R-:W-:Y:S02]  /*4400*/  ISETP.GT.U32.AND P6, PT, R143, 0xbf, PT ;  /* 0x000000bf8f00780c */ /* 0x000fe40003fc4070 */
[----:B------:R-:W-:Y:S01]  /*4410*/  LOP3.LUT R0, R0, 0xfffffffe, RZ, 0xc0, !PT ;  /* 0xfffffffe00007812 */ /* 0x000fe200078ec0ff */
[----:B------:R-:W-:-:S04]  /*4420*/  FADD.FTZ R116, R151, R116 ;  /* 0x0000007497747221 */ /* 0x000fc80000010000 */
[----:B------:R-:W-:-:S04]  /*4430*/  FADD.FTZ R117, R147, R116 ;  /* 0x0000007493757221 */ /* 0x000fc80000010000 */
[----:B------:R-:W-:Y:S02]  /*4440*/  FADD.FTZ R117, R150, R117 ;  /* 0x0000007596757221 */ /* 0x000fe40000010000 */
[----:B------:R-:W-:Y:S02]  /*4450*/  @P6 LOP3.LUT R0, R0, 0x1, RZ, 0xfc, !PT ;  /* 0x0000000100006812 */ /* 0x000fe400078efcff */
[----:B------:R-:W-:Y:S02]  /*4460*/  FADD.FTZ R116, R148, R117 ;  /* 0x0000007594747221 */ /* 0x000fe40000010000 */
[----:B------:R-:W-:Y:S02]  /*4470*/  LOP3.LUT R0, R0, 0xfffffffd, RZ, 0xc0, !PT ;  /* 0xfffffffd00007812 */ /* 0x000fe400078ec0ff */
[----:B------:R-:W-:-:S05]  /*4480*/  FADD.FTZ R116, R149, R116 ;  /* 0x0000007495747221 */ /* 0x000fca0000010000 */
[----:B------:R-:W-:-:S05]  /*4490*/  FSEL R116, R116, RZ, P4 ;  /* 0x000000ff74747208 */ /* 0x000fca0002000000 */
[----:B------:R-:W-:-:S04]  /*44a0*/  FADD.FTZ R117, R153, R116 ;  /* 0x0000007499757221 */ /* 0x000fc80000010000 */
[----:B------:R-:W-:-:S04]  /*44b0*/  FADD.FTZ R117, R160, R117 ;  /* 0x00000075a0757221 */ /* 0x000fc80000010000 */
[----:B------:R-:W-:-:S04]  /*44c0*/  FADD.FTZ R118, R154, R117 ;  /* 0x000000759a767221 */ /* 0x000fc80000010000 */
[----:B------:R-:W-:-:S04]  /*44d0*/  FADD.FTZ R118, R159, R118 ;  /* 0x000000769f767221 */ /* 0x000fc80000010000 */
[----:B------:R-:W-:-:S04]  /*44e0*/  FADD.FTZ R117, R155, R118 ;  /* 0x000000769b757221 */ /* 0x000fc80000010000 */
[----:B------:R-:W-:-:S04]  /*44f0*/  FADD.FTZ R117, R158, R117 ;  /* 0x000000759e757221 */ /* 0x000fc80000010000 */
[----:B------:R-:W-:-:S04]  /*4500*/  FADD.FTZ R118, R156, R117 ;  /* 0x000000759c767221 */ /* 0x000fc80000010000 */
[----:B------:R-:W-:-:S04]  /*4510*/  @P3 FADD.FTZ R116, R157, R118 ;  /* 0x000000769d743221 */ /* 0x000fc80000010000 */
        /* <DEDUP_REMOVED lines=31> */
[----:B------:R-:W-:Y:S01]  /*4710*/  @P6 FADD.FTZ R116, R192, R117 ;  /* 0x00000075c0746221 */ /* 0x000fe20000010000 */
[----:B------:R-:W-:-:S03]  /*4720*/  ISETP.GT.U32.AND P6, PT, R143, 0xdf, PT ;  /* 0x000000df8f00780c */ /* 0x000fc60003fc4070 */
[----:B------:R-:W-:-:S04]  /*4730*/  FADD.FTZ R117, R193, R116 ;  /* 0x00000074c1757221 */ /* 0x000fc80000010000 */
[----:B------:R-:W-:-:S04]  /*4740*/  FADD.FTZ R118, R194, R117 ;  /* 0x00000075c2767221 */ /* 0x000fc80000010000 */
[----:B------:R-:W-:Y:S02]  /*4750*/  FADD.FTZ R117, R195, R118 ;  /* 0x00000076c3757221 */ /* 0x000fe40000010000 */
[----:B------:R-:W-:Y:S02]  /*4760*/  @P6 LOP3.LUT R0, R0, 0x2, RZ, 0xfc, !PT ;  /* 0x0000000200006812 */ /* 0x000fe400078efcff */
[----:B------:R-:W-:Y:S02]  /*4770*/  FADD.FTZ R118, R196, R117 ;  /* 0x00000075c4767221 */ /* 0x000fe40000010000 */
[----:B------:R-:W-:Y:S02]  /*4780*/  LOP3.LUT R0, R0, 0xfffffffb, RZ, 0xc0, !PT ;  /* 0xfffffffb00007812 */ /* 0x000fe400078ec0ff */
        /* <DEDUP_REMOVED lines=15> */
[----:B------:R-:W-:-:S13]  /*4880*/  LOP3.LUT P6, RZ, R209, 0x1f, RZ, 0xc0, !PT ;  /* 0x0000001fd1ff7812 */ /* 0x000fda00078cc0ff */
[----:B------:R-:W-:Y:S01]  /*4890*/  @P6 LOP3.LUT R0, R0, 0x40, RZ, 0xfc, !PT ;  /* 0x0000004000006812 */ /* 0x000fe200078efcff */
[----:B------:R-:W-:Y:S06]  /*48a0*/  BRA.DIV UR9, `(.L_x_43) ;  /* 0x00000026092c7947 */ /* 0x000fec000b800000 */
[----:B------:R-:W0:Y:S01]  /*48b0*/  SHFL.BFLY PT, R117, R116, 0x1, 0x1f ;  /* 0x0c201f0074757f89 */ /* 0x000e2200000e0000 */
[----:B------:R-:W-:Y:S01]  /*48c0*/  ISETP.GT.U32.AND P6, PT, R143, 0xbf, PT ;  /* 0x000000bf8f00780c */ /* 0x000fe20003fc4070 */
[----:B0-----:R-:W-:-:S05]  /*48d0*/  FADD.FTZ R117, R116, R117 ;  /* 0x0000007574757221 */ /* 0x001fca0000010000 */
[----:B------:R-:W0:Y:S02]  /*48e0*/  SHFL.BFLY PT, R118, R117, 0x2, 0x1f ;  /* 0x0c401f0075767f89 */ /* 0x000e2400000e0000 */
[----:B0-----:R-:W-:-:S05]  /*48f0*/  FADD.FTZ R118, R117, R118 ;  /* 0x0000007675767221 */ /* 0x001fca0000010000 */
[----:B------:R-:W0:Y:S02]  /*4900*/  SHFL.BFLY PT, R119, R118, 0x4, 0x1f ;  /* 0x0c801f0076777f89 */ /* 0x000e2400000e0000 */
[----:B0-----:R-:W-:-:S05]  /*4910*/  FADD.FTZ R119, R118, R119 ;  /* 0x0000007776777221 */ /* 0x001fca0000010000 */
[----:B------:R-:W0:Y:S02]  /*4920*/  SHFL.BFLY PT, R132, R119, 0x8, 0x1f ;  /* 0x0d001f0077847f89 */ /* 0x000e2400000e0000 */
[----:B0-----:R-:W-:Y:S02]  /*4930*/  FADD.FTZ R134, R119, R132 ;  /* 0x0000008477867221 */ /* 0x001fe40000010000 */
[----:B------:R-:W0:Y:S03]  /*4940*/  LDC R132, c[0x0][0x400] ;  /* 0x00010000ff847b82 */ /* 0x000e260000000800 */
[----:B------:R-:W1:Y:S02]  /*4950*/  SHFL.BFLY PT, R133, R134, 0x10, 0x1f ;  /* 0x0e001f0086857f89 */ /* 0x000e6400000e0000 */
[----:B-1----:R-:W-:-:S04]  /*4960*/  FADD.FTZ R133, R134, R133 ;  /* 0x0000008586857221 */ /* 0x002fc80000010000 */
[----:B0-----:R-:W-:-:S04]  /*4970*/  FMUL.FTZ R133, R133, R132 ;  /* 0x0000008485857220 */ /* 0x001fc80000410000 */
[--C-:B------:R-:W-:Y:S01]  /*4980*/  FADD.FTZ R116, R145, -R133.reuse ;  /* 0x8000008591747221 */ /* 0x100fe20000010000 */
[--C-:B------:R-:W-:Y:S01]  /*4990*/  FADD.FTZ R117, R152, -R133.reuse ;  /* 0x8000008598757221 */ /* 0x100fe20000010000 */
[--C-:B------:R-:W-:Y:S01]  /*49a0*/  FADD.FTZ R135, R146, -R133.reuse ;  /* 0x8000008592877221 */ /* 0x100fe20000010000 */
[--C-:B------:R-:W-:Y:S01]  /*49b0*/  FADD.FTZ R119, R147, -R133.reuse ;  /* 0x8000008593777221 */ /* 0x100fe20000010000 */
[----:B------:R-:W-:Y:S01]  /*49c0*/  FFMA.FTZ R116, R116, R116, RZ ;  /* 0x0000007474747223 */ /* 0x000fe200000100ff */
[--C-:B------:R-:W-:Y:S01]  /*49d0*/  FADD.FTZ R118, R160, -R133.reuse ;  /* 0x80000085a0767221 */ /* 0x100fe20000010000 */
[--C-:B------:R-:W-:Y:S02]  /*49e0*/  FADD.FTZ R134, R154, -R133.reuse ;  /* 0x800000859a867221 */ /* 0x100fe40000010000 */
[----:B------:R-:W-:Y:S01]  /*49f0*/  FFMA.FTZ R116, R117, R117, R116 ;  /* 0x0000007575747223 */ /* 0x000fe20000010074 */
[----:B------:R-:W-:-:S03]  /*4a00*/  FADD.FTZ R117, R151, -R133 ;  /* 0x8000008597757221 */ /* 0x000fc60000010000 */
[----:B------:R-:W-:-:S04]  /*4a10*/  FFMA.FTZ R116, R135, R135, R116 ;  /* 0x0000008787747223 */ /* 0x000fc80000010074 */
[----:B------:R-:W-:Y:S01]  /*4a20*/  FFMA.FTZ R116, R117, R117, R116 ;  /* 0x0000007575747223 */ /* 0x000fe20000010074 */
[----:B------:R-:W-:-:S03]  /*4a30*/  FADD.FTZ R117, R150, -R133 ;  /* 0x8000008596757221 */ /* 0x000fc60000010000 */
[----:B------:R-:W-:Y:S01]  /*4a40*/  FFMA.FTZ R116, R119, R119, R116 ;  /* 0x0000007777747223 */ /* 0x000fe20000010074 */
[----:B------:R-:W-:-:S03]  /*4a50*/  FADD.FTZ R119, R148, -R133 ;  /* 0x8000008594777221 */ /* 0x000fc60000010000 */
[----:B------:R-:W-:Y:S01]  /*4a60*/  FFMA.FTZ R116, R117, R117, R116 ;  /* 0x0000007575747223 */ /* 0x000fe20000010074 */
[----:B------:R-:W-:-:S03]  /*4a70*/  FADD.FTZ R117, R149, -R133 ;  /* 0x8000008595757221 */ /* 0x000fc60000010000 */
[----:B------:R-:W-:-:S04]  /*4a80*/  FFMA.FTZ R116, R119, R119, R116 ;  /* 0x0000007777747223 */ /* 0x000fc80000010074 */
[----:B------:R-:W-:Y:S01]  /*4a90*/  FFMA.FTZ R116, R117, R117, R116 ;  /* 0x0000007575747223 */ /* 0x000fe20000010074 */
[----:B------:R-:W-:-:S04]  /*4aa0*/  FADD.FTZ R117, R153, -R133 ;  /* 0x8000008599757221 */ /* 0x000fc80000010000 */
[----:B------:R-:W-:-:S05]  /*4ab0*/  FSEL R116, R116, RZ, P4 ;  /* 0x000000ff74747208 */ /* 0x000fca0002000000 */
[----:B------:R-:W-:-:S04]  /*4ac0*/  FFMA.FTZ R117, R117, R117, R116 ;  /* 0x0000007575757223 */ /* 0x000fc80000010074 */
[----:B------:R-:W-:Y:S01]  /*4ad0*/  FFMA.FTZ R117, R118, R118, R117 ;  /* 0x0000007676757223 */ /* 0x000fe20000010075 */
[----:B------:R-:W-:-:S03]  /*4ae0*/  FADD.FTZ R118, R159, -R133 ;  /* 0x800000859f767221 */ /* 0x000fc60000010000 */
        /* <DEDUP_REMOVED lines=10> */
[----:B------:R-:W-:Y:S01]  /*4b90*/  @P3 FFMA.FTZ R116, R118, R118, R117 ;  /* 0x0000007676743223 */ /* 0x000fe20000010075 */
[--C-:B------:R-:W-:Y:S01]  /*4ba0*/  FADD.FTZ R117, R161, -R133.reuse ;  /* 0x80000085a1757221 */ /* 0x100fe20000010000 */
        /* <DEDUP_REMOVED lines=64> */
[----:B------:R-:W-:Y:S01]  /*4fb0*/  FADD.FTZ R118, R194, -R133 ;  /* 0x80000085c2767221 */ /* 0x000fe20000010000 */
[----:B------:R-:W-:Y:S02]  /*4fc0*/  ISETP.GT.U32.AND P6, PT, R143, 0xdf, PT ;  /* 0x000000df8f00780c */ /* 0x000fe40003fc4070 */
        /* <DEDUP_REMOVED lines=28> */
[----:B------:R-:W-:-:S04]  /*5190*/  FFMA.FTZ R117, R134, R134, R117 ;  /* 0x0000008686757223 */ /* 0x000fc80000010075 */
[----:B------:R-:W-:-:S05]  /*51a0*/  @P6 FFMA.FTZ R116, R118, R118, R117 ;  /* 0x0000007676746223 */ /* 0x000fca0000010075 */
[----:B------:R-:W0:Y:S02]  /*51b0*/  SHFL.BFLY PT, R117, R116, 0x1, 0x1f ;  /* 0x0c201f0074757f89 */ /* 0x000e2400000e0000 */
[----:B0-----:R-:W-:-:S05]  /*51c0*/  FADD.FTZ R117, R116, R117 ;  /* 0x0000007574757221 */ /* 0x001fca0000010000 */
[----:B------:R-:W0:Y:S02]  /*51d0*/  SHFL.BFLY PT, R118, R117, 0x2, 0x1f ;  /* 0x0c401f0075767f89 */ /* 0x000e2400000e0000 */
[----:B0-----:R-:W-:-:S05]  /*51e0*/  FADD.FTZ R118, R117, R118 ;  /* 0x0000007675767221 */ /* 0x001fca0000010000 */
[----:B------:R-:W0:Y:S02]  /*51f0*/  SHFL.BFLY PT, R119, R118, 0x4, 0x1f ;  /* 0x0c801f0076777f89 */ /* 0x000e2400000e0000 */
[----:B0-----:R-:W-:-:S05]  /*5200*/  FADD.FTZ R119, R118, R119 ;  /* 0x0000007776777221 */ /* 0x001fca0000010000 */
[----:B------:R-:W0:Y:S02]  /*5210*/  SHFL.BFLY PT, R134, R119, 0x8, 0x1f ;  /* 0x0d001f0077867f89 */ /* 0x000e2400000e0000 */
[----:B0-----:R-:W-:-:S05]  /*5220*/  FADD.FTZ R134, R119, R134 ;  /* 0x0000008677867221 */ /* 0x001fca0000010000 */
[----:B------:R0:W1:Y:S02]  /*5230*/  SHFL.BFLY PT, R211, R134, 0x10, 0x1f ;  /* 0x0e001f0086d37f89 */ /* 0x00006400000e0000 */
.L_x_72:
[----:B------:R-:W-:Y:S01]  /*5240*/  LOP3.LUT P1, RZ, R209, 0x1f, RZ, 0xc0, !PT ;  /* 0x0000001fd1ff7812 */ /* 0x000fe2000782c0ff */
[----:B------:R-:W-:Y:S01]  /*5250*/  FMUL.FTZ R116, R133, R133 ;  /* 0x0000008585747220 */ /* 0x000fe20000410000 */
[----:B------:R-:W-:Y:S01]  /*5260*/  ISETP.NE.AND P0, PT, RZ, UR4, PT ;  /* 0x00000004ff007c0c */ /* 0x000fe2000bf05270 */
[----:B-1----:R-:W-:Y:S01]  /*5270*/  FADD.FTZ R211, R134, R211 ;  /* 0x000000d386d37221 */ /* 0x002fe20000010000 */
[----:B------:R-:W-:Y:S02]  /*5280*/  BSSY.RECONVERGENT B0, `(.L_x_44) ;  /* 0x000003d000007945 */ /* 0x000fe40003800200 */
[----:B------:R-:W-:Y:S01]  /*5290*/  FSEL R209, R116, RZ, P0 ;  /* 0x000000ff74d17208 */ /* 0x000fe20000000000 */
[----:B------:R-:W-:Y:S01]  /*52a0*/  FFMA.FTZ R132, R211, R132, UR5 ;  /* 0x00000005d3847e23 */ /* 0x000fe20008010084 */
[----:B------:R-:W-:-:S03]  /*52b0*/  FSEL R135, R133, RZ, !P0 ;  /* 0x000000ff85877208 */ /* 0x000fc60004000000 */
[----:B------:R-:W-:Y:S02]  /*52c0*/  FADD.FTZ R132, R132, R209 ;  /* 0x000000d184847221 */ /* 0x000fe40000010000 */
[----:B------:R-:W1:Y:S02]  /*52d0*/  @!P1 LDC.64 R118, c[0x0][0x3c0] ;  /* 0x0000f000ff769b82 */ /* 0x000e640000000a00 */
[----:B0-----:R-:W0:Y:S06]  /*52e0*/  MUFU.RSQ R134, R132 ;  /* 0x0000008400867308 */ /* 0x001e2c0000001400 */
[----:B------:R-:W2:Y:S01]  /*52f0*/  @!P1 LDC.64 R116, c[0x0][0x3c8] ;  /* 0x0000f200ff749b82 */ /* 0x000ea20000000a00 */
[----:B-1----:R-:W-:-:S05]  /*5300*/  @!P1 IMAD.WIDE R118, R142, 0x4, R118 ;  /* 0x000000048e769825 */ /* 0x002fca00078e0276 */
[----:B------:R1:W-:Y:S01]  /*5310*/  @!P1 STG.E desc[UR6][R118.64], R133 ;  /* 0x0000008576009986 */ /* 0x0003e2000c101906 */
[----:B--2---:R-:W-:-:S05]  /*5320*/  @!P1 IMAD.WIDE R116, R142, 0x4, R116 ;  /* 0x000000048e749825 */ /* 0x004fca00078e0274 */
[----:B0-----:R1:W-:Y:S01]  /*5330*/  @!P1 STG.E desc[UR6][R116.64], R134 ;  /* 0x0000008674009986 */ /* 0x0013e2000c101906 */
[----:B------:R-:W-:Y:S05]  /*5340*/  @!P4 BRA `(.L_x_45) ;  /* 0x0000000000c0c947 */ /* 0x000fea0003800000 */
[--C-:B-1----:R-:W-:Y:S01]  /*5350*/  FADD.FTZ R133, R147, -R135.reuse ;  /* 0x8000008793857221 */ /* 0x102fe20000010000 */
[--C-:B------:R-:W-:Y:S01]  /*5360*/  FADD.FTZ R119, R146, -R135.reuse ;  /* 0x8000008792777221 */ /* 0x100fe20000010000 */
[----:B------:R-:W-:Y:S01]  /*5370*/  SHF.L.U32 R132, R113, 0x10, RZ ;  /* 0x0000001071847819 */ /* 0x000fe200000006ff */
[--C-:B------:R-:W-:Y:S01]  /*5380*/  FADD.FTZ R209, R148, -R135.reuse ;  /* 0x8000008794d17221 */ /* 0x100fe20000010000 */
[----:B------:R-:W-:Y:S01]  /*5390*/  SHF.L.U32 R210, R109, 0x10, RZ ;  /* 0x000000106dd27819 */ /* 0x000fe200000006ff */
[----:B------:R-:W-:Y:S01]  /*53a0*/  FMUL.FTZ R133, R134, R133 ;  /* 0x0000008586857220 */ /* 0x000fe20000410000 */
[----:B------:R-:W-:Y:S01]  /*53b0*/  SHF.L.U32 R212, R114, 0x10, RZ ;  /* 0x0000001072d47819 */ /* 0x000fe200000006ff */
[----:B------:R-:W-:Y:S01]  /*53c0*/  FMUL.FTZ R119, R134, R119 ;  /* 0x0000007786777220 */ /* 0x000fe20000410000 */
[----:B------:R-:W-:Y:S01]  /*53d0*/  SHF.L.U32 R214, R110, 0x10, RZ ;  /* 0x000000106ed67819 */ /* 0x000fe200000006ff */
[----:B------:R-:W-:Y:S01]  /*53e0*/  FADD.FTZ R117, R145, -R135 ;  /* 0x8000008791757221 */ /* 0x000fe20000010000 */
[----:B------:R-:W-:Y:S01]  /*53f0*/  SHF.L.U32 R216, R115, 0x10, RZ ;  /* 0x0000001073d87819 */ /* 0x000fe200000006ff */
[----:B------:R-:W-:Y:S01]  /*5400*/  FFMA.FTZ R211, R119, R132, R210 ;  /* 0x0000008477d37223 */ /* 0x000fe200000100d2 */
[----:B------:R-:W-:Y:S01]  /*5410*/  SHF.L.U32 R116, R112, 0x10, RZ ;  /* 0x0000001070747819 */ /* 0x000fe200000006ff */
[----:B------:R-:W-:Y:S01]  /*5420*/  FFMA.FTZ R213, R133, R212, R214 ;  /* 0x000000d485d57223 */ /* 0x000fe200000100d6 */
[----:B------:R-:W-:Y:S01]  /*5430*/  SHF.L.U32 R118, R108, 0x10, RZ ;  /* 0x000000106c767819 */ /* 0x000fe200000006ff */
[----:B------:R-:W0:Y:S01]  /*5440*/  LDC.64 R132, c[0x0][0x428] ;  /* 0x00010a00ff847b82 */ /* 0x000e220000000a00 */
[----:B------:R-:W-:-:S02]  /*5450*/  IMAD.U32 R218, R111, 0x10000, RZ ;  /* 0x000100006fda7824 */ /* 0x000fc400078e00ff */
[C---:B------:R-:W-:Y:S01]  /*5460*/  FMUL.FTZ R209, R134.reuse, R209 ;  /* 0x000000d186d17220 */ /* 0x040fe20000410000 */
[----:B------:R-:W-:Y:S01]  /*5470*/  FMUL.FTZ R117, R134, R117 ;  /* 0x0000007586757220 */ /* 0x000fe20000410000 */
[--C-:B------:R-:W-:Y:S01]  /*5480*/  FADD.FTZ R119, R151, -R135.reuse ;  /* 0x8000008797777221 */ /* 0x100fe20000010000 */
[--C-:B------:R-:W-:Y:S01]  /*5490*/  FADD.FTZ R217, R149, -R135.reuse ;  /* 0x8000008795d97221 */ /* 0x100fe20000010000 */
[----:B------:R-:W-:Y:S01]  /*54a0*/  FFMA.FTZ R215, R209, R216, R218 ;  /* 0x000000d8d1d77223 */ /* 0x000fe200000100da */
[----:B------:R-:W-:Y:S01]  /*54b0*/  FFMA.FTZ R116, R117, R116, R118 ;  /* 0x0000007475747223 */ /* 0x000fe20000010076 */
[--C-:B------:R-:W-:Y:S01]  /*54c0*/  FADD.FTZ R209, R150, -R135.reuse ;  /* 0x8000008796d17221 */ /* 0x100fe20000010000 */
[----:B------:R-:W-:Y:S01]  /*54d0*/  FADD.FTZ R117, R152, -R135 ;  /* 0x8000008798757221 */ /* 0x000fe20000010000 */
[----:B------:R-:W-:Y:S01]  /*54e0*/  SHF.L.U32 R216, R6, 0x10, RZ ;  /* 0x0000001006d87819 */ /* 0x000fe200000006ff */
[C---:B------:R-:W-:Y:S01]  /*54f0*/  FMUL.FTZ R217, R134.reuse, R217 ;  /* 0x000000d986d97220 */ /* 0x040fe20000410000 */
[----:B------:R-:W-:Y:S01]  /*5500*/  SHF.L.U32 R218, R7, 0x10, RZ ;  /* 0x0000001007da7819 */ /* 0x000fe200000006ff */
[----:B------:R-:W-:Y:S01]  /*5510*/  FMUL.FTZ R209, R134, R209 ;  /* 0x000000d186d17220 */ /* 0x000fe20000410000 */
[----:B------:R-:W-:Y:S01]  /*5520*/  SHF.L.U32 R118, R2, 0x10, RZ ;  /* 0x0000001002767819 */ /* 0x000fe200000006ff */
[C---:B------:R-:W-:Y:S01]  /*5530*/  FMUL.FTZ R119, R134.reuse, R119 ;  /* 0x0000007786777220 */ /* 0x040fe20000410000 */
[----:B------:R-:W-:Y:S01]  /*5540*/  SHF.L.U32 R210, R3, 0x10, RZ ;  /* 0x0000001003d27819 */ /* 0x000fe200000006ff */
[----:B------:R-:W-:Y:S01]  /*5550*/  FMUL.FTZ R117, R134, R117 ;  /* 0x0000007586757220 */ /* 0x000fe20000410000 */
[----:B------:R-:W-:Y:S01]  /*5560*/  SHF.L.U32 R212, R4, 0x10, RZ ;  /* 0x0000001004d47819 */ /* 0x000fe200000006ff */
[----:B------:R-:W-:Y:S01]  /*5570*/  FFMA.FTZ R216, R209, R216, R218 ;  /* 0x000000d8d1d87223 */ /* 0x000fe200000100da */
[----:B------:R-:W-:Y:S01]  /*5580*/  SHF.L.U32 R214, R5, 0x10, RZ ;  /* 0x0000001005d67819 */ /* 0x000fe200000006ff */
[----:B------:R-:W-:Y:S01]  /*5590*/  FFMA.FTZ R209, R117, R118, R210 ;  /* 0x0000007675d17223 */ /* 0x000fe200000100d2 */
[----:B------:R-:W-:-:S02]  /*55a0*/  SHF.L.U32 R220, R8, 0x10, RZ ;  /* 0x0000001008dc7819 */ /* 0x000fc400000006ff */
[----:B------:R-:W-:Y:S01]  /*55b0*/  SHF.L.U32 R222, R9, 0x10, RZ ;  /* 0x0000001009de7819 */ /* 0x000fe200000006ff */
[----:B------:R-:W-:Y:S01]  /*55c0*/  FFMA.FTZ R212, R119, R212, R214 ;  /* 0x000000d477d47223 */ /* 0x000fe200000100d6 */
[----:B------:R-:W-:Y:S01]  /*55d0*/  F2FP.BF16.F32.PACK_AB R118, R216, R213 ;  /* 0x000000d5d876723e */ /* 0x000fe200000010ff */
[----:B0-----:R-:W-:Y:S01]  /*55e0*/  IMAD.WIDE.U32 R132, R144, 0x10, R132 ;  /* 0x0000001090847825 */ /* 0x001fe200078e0084 */
[----:B------:R-:W-:-:S03]  /*55f0*/  F2FP.BF16.F32.PACK_AB R116, R209, R116 ;  /* 0x00000074d174723e */ /* 0x000fc600000010ff */
[----:B------:R-:W-:Y:S01]  /*5600*/  FFMA.FTZ R220, R217, R220, R222 ;  /* 0x000000dcd9dc7223 */ /* 0x000fe200000100de */
[----:B------:R-:W-:Y:S01]  /*5610*/  F2FP.BF16.F32.PACK_AB R117, R212, R211 ;  /* 0x000000d3d475723e */ /* 0x000fe200000010ff */
[----:B------:R-:W-:-:S03]  /*5620*/  VIADD R144, R144, 0x20 ;  /* 0x0000002090907836 */ /* 0x000fc60000000000 */
[----:B------:R-:W-:-:S05]  /*5630*/  F2FP.BF16.F32.PACK_AB R119, R220, R215 ;  /* 0x000000d7dc77723e */ /* 0x000fca00000010ff */
[----:B------:R0:W-:Y:S02]  /*5640*/  STG.E.128 desc[UR6][R132.64], R116 ;  /* 0x0000007484007986 */ /* 0x0001e4000c101d06 */
.L_x_45:
[----:B------:R-:W-:Y:S05]  /*5650*/  BSYNC.RECONVERGENT B0 ;  /* 0x0000000000007941 */ /* 0x000fea0003800200 */
.L_x_44:
[----:B------:R-:W-:Y:S01]  /*5660*/  ISETP.GE.U32.AND P0, PT, R143, 0x40, PT ;  /* 0x000000408f00780c */ /* 0x000fe20003f06070 */
[----:B------:R-:W-:-:S12]  /*5670*/  BSSY.RECONVERGENT B0, `(.L_x_46) ;  /* 0x0000032000007945 */ /* 0x000fd80003800200 */
[----:B------:R-:W-:Y:S05]  /*5680*/  @!P0 BRA `(.L_x_47) ;  /* 0x0000000000c08947 */ /* 0x000fea0003800000 */
[--C-:B01----:R-:W-:Y:S01]  /*5690*/  FADD.FTZ R133, R155, -R135.reuse ;  /* 0x800000879b857221 */ /* 0x103fe20000010000 */
        /* <DEDUP_REMOVED lines=8> */
[--C-:B------:R-:W-:Y:S01]  /*5720*/  FADD.FTZ R117, R153, -R135.reuse ;  /* 0x8000008799757221 */ /* 0x100fe20000010000 */
[----:B------:R-:W-:Y:S01]  /*5730*/  SHF.L.U32 R216, R107, 0x10, RZ ;  /* 0x000000106bd87819 */ /* 0x000fe200000006ff */
[----:B------:R-:W-:Y:S01]  /*5740*/  FFMA.FTZ R211, R119, R132, R210 ;  /* 0x0000008477d37223 */ /* 0x000fe200000100d2 */
[----:B------:R-:W-:Y:S01]  /*5750*/  SHF.L.U32 R218, R103, 0x10, RZ ;  /* 0x0000001067da7819 */ /* 0x000fe200000006ff */
[----:B------:R-:W-:Y:S01]  /*5760*/  FFMA.FTZ R213, R133, R212, R214 ;  /* 0x000000d485d57223 */ /* 0x000fe200000100d6 */
[----:B------:R-:W-:Y:S01]  /*5770*/  SHF.L.U32 R116, R104, 0x10, RZ ;  /* 0x0000001068747819 */ /* 0x000fe200000006ff */
[----:B------:R-:W0:Y:S01]  /*5780*/  LDC.64 R132, c[0x0][0x428] ;  /* 0x00010a00ff847b82 */ /* 0x000e220000000a00 */
[----:B------:R-:W-:Y:S01]  /*5790*/  SHF.L.U32 R118, R100, 0x10, RZ ;  /* 0x0000001064767819 */ /* 0x000fe200000006ff */
        /* <DEDUP_REMOVED lines=9> */
[----:B------:R-:W-:Y:S01]  /*5830*/  IMAD.U32 R118, R10, 0x10000, RZ ;  /* 0x000100000a767824 */ /* 0x000fe200078e00ff */
        /* <DEDUP_REMOVED lines=12> */
[----:B------:R-:W-:Y:S01]  /*5900*/  FFMA.FTZ R209, R117, R118, R210 ;  /* 0x0000007675d17223 */ /* 0x000fe200000100d2 */
[----:B0-----:R-:W-:Y:S01]  /*5910*/  IMAD.WIDE.U32 R132, R144, 0x10, R132 ;  /* 0x0000001090847825 */ /* 0x001fe200078e0084 */
[----:B------:R-:W-:-:S03]  /*5920*/  F2FP.BF16.F32.PACK_AB R118, R216, R213 ;  /* 0x000000d5d876723e */ /* 0x000fc600000010ff */
[----:B------:R-:W-:Y:S01]  /*5930*/  FFMA.FTZ R220, R217, R220, R222 ;  /* 0x000000dcd9dc7223 */ /* 0x000fe200000100de */
[----:B------:R-:W-:Y:S02]  /*5940*/  F2FP.BF16.F32.PACK_AB R117, R212, R211 ;  /* 0x000000d3d475723e */ /* 0x000fe400000010ff */
[----:B------:R-:W-:Y:S02]  /*5950*/  F2FP.BF16.F32.PACK_AB R116, R209, R116 ;  /* 0x00000074d174723e */ /* 0x000fe400000010ff */
[----:B------:R-:W-:Y:S02]  /*5960*/  F2FP.BF16.F32.PACK_AB R119, R220, R215 ;  /* 0x000000d7dc77723e */ /* 0x000fe400000010ff */
[----:B------:R-:W-:-:S03]  /*5970*/  IADD3 R144, PT, PT, R144, 0x20, RZ ;  /* 0x0000002090907810 */ /* 0x000fc60007ffe0ff */
[----:B------:R2:W-:Y:S04]  /*5980*/  STG.E.128 desc[UR6][R132.64], R116 ;  /* 0x0000007484007986 */ /* 0x0005e8000c101d06 */
.L_x_47:
[----:B------:R-:W-:Y:S05]  /*5990*/  BSYNC.RECONVERGENT B0 ;  /* 0x0000000000007941 */ /* 0x000fea0003800200 */
.L_x_46:
[----:B------:R-:W-:Y:S01]  /*59a0*/  ISETP.GE.U32.AND P0, PT, R143, 0x60, PT ;  /* 0x000000608f00780c */ /* 0x000fe20003f06070 */
[----:B------:R-:W-:-:S12]  /*59b0*/  BSSY.RECONVERGENT B0, `(.L_x_48) ;  /* 0x0000032000007945 */ /* 0x000fd80003800200 */
[----:B------:R-:W-:Y:S05]  /*59c0*/  @!P0 BRA `(.L_x_49) ;  /* 0x0000000000c08947 */ /* 0x000fea0003800000 */
[--C-:B012---:R-:W-:Y:S01]  /*59d0*/  FADD.FTZ R133, R163, -R135.reuse ;  /* 0x80000087a3857221 */ /* 0x107fe20000010000 */
        /* <DEDUP_REMOVED lines=15> */
[----:B------:R-:W-:Y:S01]  /*5ad0*/  FMUL.FTZ R209, R134, R209 ;  /* 0x000000d186d17220 */ /* 0x000fe20000410000 */
[----:B------:R-:W-:-:S02]  /*5ae0*/  IMAD.U32 R116, R96, 0x10000, RZ ;  /* 0x0001000060747824 */ /* 0x000fc400078e00ff */
[----:B------:R-:W-:Y:S01]  /*5af0*/  FMUL.FTZ R117, R134, R117 ;  /* 0x0000007586757220 */ /* 0x000fe20000410000 */
[--C-:B------:R-:W-:Y:S01]  /*5b00*/  FADD.FTZ R119, R165, -R135.reuse ;  /* 0x80000087a5777221 */ /* 0x100fe20000010000 */
[----:B------:R-:W-:Y:S01]  /*5b10*/  FFMA.FTZ R215, R209, R216, R218 ;  /* 0x000000d8d1d77223 */ /* 0x000fe200000100da */
[--C-:B------:R-:W-:Y:S01]  /*5b20*/  FADD.FTZ R209, R166, -R135.reuse ;  /* 0x80000087a6d17221 */ /* 0x100fe20000010000 */
[----:B------:R-:W-:Y:S01]  /*5b30*/  FFMA.FTZ R116, R117, R116, R118 ;  /* 0x0000007475747223 */ /* 0x000fe20000010076 */
[--C-:B------:R-:W-:Y:S01]  /*5b40*/  FADD.FTZ R117, R168, -R135.reuse ;  /* 0x80000087a8757221 */ /* 0x100fe20000010000 */
[----:B------:R-:W-:Y:S01]  /*5b50*/  FADD.FTZ R217, R167, -R135 ;  /* 0x80000087a7d97221 */ /* 0x000fe20000010000 */
[----:B------:R-:W-:Y:S01]  /*5b60*/  SHF.L.U32 R216, R22, 0x10, RZ ;  /* 0x0000001016d87819 */ /* 0x000fe200000006ff */
[----:B------:R-:W-:Y:S01]  /*5b70*/  FMUL.FTZ R209, R134, R209 ;  /* 0x000000d186d17220 */ /* 0x000fe20000410000 */
[----:B------:R-:W-:Y:S01]  /*5b80*/  SHF.L.U32 R218, R23, 0x10, RZ ;  /* 0x0000001017da7819 */ /* 0x000fe200000006ff */
[----:B------:R-:W-:Y:S01]  /*5b90*/  IMAD.U32 R210, R19, 0x10000, RZ ;  /* 0x0001000013d27824 */ /* 0x000fe200078e00ff */
        /* <DEDUP_REMOVED lines=19> */
.L_x_49:
[----:B------:R-:W-:Y:S05]  /*5cd0*/  BSYNC.RECONVERGENT B0 ;  /* 0x0000000000007941 */ /* 0x000fea0003800200 */
.L_x_48:
[----:B------:R-:W-:Y:S01]  /*5ce0*/  ISETP.GE.U32.AND P0, PT, R143, 0x80, PT ;  /* 0x000000808f00780c */ /* 0x000fe20003f06070 */
[----:B------:R-:W-:-:S12]  /*5cf0*/  BSSY.RECONVERGENT B0, `(.L_x_50) ;  /* 0x0000032000007945 */ /* 0x000fd80003800200 */
[----:B------:R-:W-:Y:S05]  /*5d00*/  @!P0 BRA `(.L_x_51) ;  /* 0x0000000000c08947 */ /* 0x000fea0003800000 */
[--C-:B0123--:R-:W-:Y:S01]  /*5d10*/  FADD.FTZ R133, R173, -R135.reuse ;  /* 0x80000087ad857221 */ /* 0x10ffe20000010000 */
        /* <DEDUP_REMOVED lines=29> */
[C---:B------:R-:W-:Y:S01]  /*5ef0*/  FMUL.FTZ R217, R134.reuse, R217 ;  /* 0x000000d986d97220 */ /* 0x040fe20000410000 */
        /* <DEDUP_REMOVED lines=17> */
.L_x_51:
[----:B------:R-:W-:Y:S05]  /*6010*/  BSYNC.RECONVERGENT B0 ;  /* 0x0000000000007941 */ /* 0x000fea0003800200 */
.L_x_50:
[----:B------:R-:W-:Y:S01]  /*6020*/  ISETP.GE.U32.AND P0, PT, R143, 0xa0, PT ;  /* 0x000000a08f00780c */ /* 0x000fe20003f06070 */
[----:B------:R-:W-:-:S12]  /*6030*/  BSSY.RECONVERGENT B0, `(.L_x_52) ;  /* 0x0000032000007945 */ /* 0x000fd80003800200 */
[----:B------:R-:W-:Y:S05]  /*6040*/  @!P0 BRA `(.L_x_53) ;  /* 0x0000000000c08947 */ /* 0x000fea0003800000 */
[--C-:B01234-:R-:W-:Y:S01]  /*6050*/  FADD.FTZ R133, R181, -R135.reuse ;  /* 0x80000087b5857221 */ /* 0x11ffe20000010000 */
[--C-:B------:R-:W-:Y:S01]  /*6060*/  FADD.FTZ R119, R179, -R135.reuse ;  /* 0x80000087b3777221 */ /* 0x100fe20000010000 */
[----:B------:R-:W-:Y:S01]  /*6070*/  IMAD.U32 R132, R81, 0x10000, RZ ;  /* 0x0001000051847824 */ /* 0x000fe200078e00ff */
[----:B------:R-:W-:Y:S01]  /*6080*/  SHF.L.U32 R210, R77, 0x10, RZ ;  /* 0x000000104dd27819 */ /* 0x000fe200000006ff */
[----:B------:R-:W-:Y:S01]  /*6090*/  FMUL.FTZ R133, R134, R133 ;  /* 0x0000008586857220 */ /* 0x000fe20000410000 */
[----:B------:R-:W-:Y:S01]  /*60a0*/  SHF.L.U32 R212, R82, 0x10, RZ ;  /* 0x0000001052d47819 */ /* 0x000fe200000006ff */
[----:B------:R-:W-:Y:S01]  /*60b0*/  FMUL.FTZ R119, R134, R119 ;  /* 0x0000007786777220 */ /* 0x000fe20000410000 */
[----:B------:R-:W-:Y:S01]  /*60c0*/  SHF.L.U32 R214, R78, 0x10, RZ ;  /* 0x000000104ed67819 */ /* 0x000fe200000006ff */
[--C-:B------:R-:W-:Y:S01]  /*60d0*/  FADD.FTZ R209, R183, -R135.reuse ;  /* 0x80000087b7d17221 */ /* 0x100fe20000010000 */
[--C-:B------:R-:W-:Y:S01]  /*60e0*/  FADD.FTZ R117, R177, -R135.reuse ;  /* 0x80000087b1757221 */ /* 0x100fe20000010000 */
[----:B------:R-:W-:Y:S01]  /*60f0*/  FFMA.FTZ R211, R119, R132, R210 ;  /* 0x0000008477d37223 */ /* 0x000fe200000100d2 */
[----:B------:R-:W-:Y:S01]  /*6100*/  SHF.L.U32 R216, R83, 0x10, RZ ;  /* 0x0000001053d87819 */ /* 0x000fe200000006ff */
[----:B------:R-:W-:Y:S01]  /*6110*/  FFMA.FTZ R213, R133, R212, R214 ;  /* 0x000000d485d57223 */ /* 0x000fe200000100d6 */
[----:B------:R-:W-:Y:S01]  /*6120*/  SHF.L.U32 R218, R79, 0x10, RZ ;  /* 0x000000104fda7819 */ /* 0x000fe200000006ff */
[----:B------:R-:W0:Y:S01]  /*6130*/  LDC.64 R132, c[0x0][0x428] ;  /* 0x00010a00ff847b82 */ /* 0x000e220000000a00 */
[----:B------:R-:W-:Y:S01]  /*6140*/  SHF.L.U32 R116, R80, 0x10, RZ ;  /* 0x0000001050747819 */ /* 0x000fe200000006ff */
[----:B------:R-:W-:Y:S01]  /*6150*/  FMUL.FTZ R209, R134, R209 ;  /* 0x000000d186d17220 */ /* 0x000fe20000410000 */
[----:B------:R-:W-:Y:S01]  /*6160*/  SHF.L.U32 R118, R76, 0x10, RZ ;  /* 0x000000104c767819 */ /* 0x000fe200000006ff */
        /* <DEDUP_REMOVED lines=14> */
[----:B------:R-:W-:Y:S01]  /*6250*/  FMUL.FTZ R119, R134, R119 ;  /* 0x0000007786777220 */ /* 0x000fe20000410000 */
        /* <DEDUP_REMOVED lines=15> */
.L_x_53:
[----:B------:R-:W-:Y:S05]  /*6350*/  BSYNC.RECONVERGENT B0 ;  /* 0x0000000000007941 */ /* 0x000fea0003800200 */
.L_x_52:
[----:B------:R-:W-:Y:S01]  /*6360*/  ISETP.GE.U32.AND P0, PT, R143, 0xc0, PT ;  /* 0x000000c08f00780c */ /* 0x000fe20003f06070 */
[----:B------:R-:W-:-:S12]  /*6370*/  BSSY.RECONVERGENT B0, `(.L_x_54) ;  /* 0x0000032000007945 */ /* 0x000fd80003800200 */
[----:B------:R-:W-:Y:S05]  /*6380*/  @!P0 BRA `(.L_x_55) ;  /* 0x0000000000c08947 */ /* 0x000fea0003800000 */
[--C-:B01234-:R-:W-:Y:S01]  /*6390*/  FADD.FTZ R133, R189, -R135.reuse ;  /* 0x80000087bd857221 */ /* 0x11ffe20000010000 */
[--C-:B------:R-:W-:Y:S01]  /*63a0*/  FADD.FTZ R119, R187, -R135.reuse ;  /* 0x80000087bb777221 */ /* 0x100fe20000010000 */
[----:B------:R-:W-:Y:S01]  /*63b0*/  SHF.L.U32 R132, R73, 0x10, RZ ;  /* 0x0000001049847819 */ /* 0x000fe200000006ff */
[----:B------:R-:W-:Y:S01]  /*63c0*/  IMAD.U32 R210, R69, 0x10000, RZ ;  /* 0x0001000045d27824 */ /* 0x000fe200078e00ff */
[----:B------:R-:W-:Y:S01]  /*63d0*/  SHF.L.U32 R212, R74, 0x10, RZ ;  /* 0x000000104ad47819 */ /* 0x000fe200000006ff */
[----:B------:R-:W-:Y:S01]  /*63e0*/  FMUL.FTZ R133, R134, R133 ;  /* 0x0000008586857220 */ /* 0x000fe20000410000 */
[----:B------:R-:W-:Y:S01]  /*63f0*/  SHF.L.U32 R214, R70, 0x10, RZ ;  /* 0x0000001046d67819 */ /* 0x000fe200000006ff */
[----:B------:R-:W-:Y:S01]  /*6400*/  FMUL.FTZ R119, R134, R119 ;  /* 0x0000007786777220 */ /* 0x000fe20000410000 */
[--C-:B------:R-:W-:Y:S01]  /*6410*/  FADD.FTZ R209, R191, -R135.reuse ;  /* 0x80000087bfd17221 */ /* 0x100fe20000010000 */
[--C-:B------:R-:W-:Y:S01]  /*6420*/  FADD.FTZ R117, R185, -R135.reuse ;  /* 0x80000087b9757221 */ /* 0x100fe20000010000 */
[----:B------:R-:W-:Y:S01]  /*6430*/  SHF.L.U32 R216, R75, 0x10, RZ ;  /* 0x000000104bd87819 */ /* 0x000fe200000006ff */
[----:B------:R-:W-:Y:S01]  /*6440*/  FFMA.FTZ R211, R119, R132, R210 ;  /* 0x0000008477d37223 */ /* 0x000fe200000100d2 */
        /* <DEDUP_REMOVED lines=36> */
.L_x_55:
[----:B------:R-:W-:Y:S05]  /*6690*/  BSYNC.RECONVERGENT B0 ;  /* 0x0000000000007941 */ /* 0x000fea0003800200 */
.L_x_54:
        /* <DEDUP_REMOVED lines=51> */
.L_x_57:
[----:B------:R-:W-:Y:S05]  /*69d0*/  BSYNC.RECONVERGENT B0 ;  /* 0x0000000000007941 */ /* 0x000fea0003800200 */
.L_x_56:
[----:B------:R-:W-:Y:S01]  /*69e0*/  ISETP.GE.U32.AND P0, PT, R143, 0x100, PT ;  /* 0x000001008f00780c */ /* 0x000fe20003f06070 */
[----:B------:R-:W-:-:S12]  /*69f0*/  BSSY.RECONVERGENT B0, `(.L_x_58) ;  /* 0x0000031000007945 */ /* 0x000fd80003800200 */
[----:B------:R-:W-:Y:S05]  /*6a00*/  @!P0 BRA `(.L_x_59) ;  /* 0x0000000000bc8947 */ /* 0x000fea0003800000 */
[----:B01234-:R-:W0:Y:S01]  /*6a10*/  LDC.64 R116, c[0x0][0x428] ;  /* 0x00010a00ff747b82 */ /* 0x01fe220000000a00 */
[--C-:B------:R-:W-:Y:S01]  /*6a20*/  FADD.FTZ R119, R201, -R135.reuse ;  /* 0x80000087c9777221 */ /* 0x100fe20000010000 */
[--C-:B------:R-:W-:Y:S01]  /*6a30*/  FADD.FTZ R209, R203, -R135.reuse ;  /* 0x80000087cbd17221 */ /* 0x100fe20000010000 */
[--C-:B------:R-:W-:Y:S01]  /*6a40*/  FADD.FTZ R213, R205, -R135.reuse ;  /* 0x80000087cdd57221 */ /* 0x100fe20000010000 */
[--C-:B------:R-:W-:Y:S01]  /*6a50*/  FADD.FTZ R133, R202, -R135.reuse ;  /* 0x80000087ca857221 */ /* 0x100fe20000010000 */
[--C-:B------:R-:W-:Y:S01]  /*6a60*/  FADD.FTZ R211, R204, -R135.reuse ;  /* 0x80000087ccd37221 */ /* 0x100fe20000010000 */
[--C-:B------:R-:W-:Y:S01]  /*6a70*/  FADD.FTZ R215, R206, -R135.reuse ;  /* 0x80000087ced77221 */ /* 0x100fe20000010000 */
[--C-:B------:R-:W-:Y:S01]  /*6a80*/  FADD.FTZ R217, R207, -R135.reuse ;  /* 0x80000087cfd97221 */ /* 0x100fe20000010000 */
[----:B------:R-:W-:Y:S01]  /*6a90*/  FADD.FTZ R135, R208, -R135 ;  /* 0x80000087d0877221 */ /* 0x000fe20000010000 */
        /* <DEDUP_REMOVED lines=9> */
[C---:B------:R-:W-:Y:S01]  /*6b30*/  FMUL.FTZ R133, R134.reuse, R133 ;  /* 0x0000008586857220 */ /* 0x040fe20000410000 */
[C---:B------:R-:W-:Y:S01]  /*6b40*/  FMUL.FTZ R211, R134.reuse, R211 ;  /* 0x000000d386d37220 */ /* 0x040fe20000410000 */
[C---:B------:R-:W-:Y:S01]  /*6b50*/  FMUL.FTZ R215, R134.reuse, R215 ;  /* 0x000000d786d77220 */ /* 0x040fe20000410000 */
[C---:B------:R-:W-:Y:S01]  /*6b60*/  FMUL.FTZ R217, R134.reuse, R217 ;  /* 0x000000d986d97220 */ /* 0x040fe20000410000 */
[----:B------:R-:W-:Y:S01]  /*6b70*/  FMUL.FTZ R135, R134, R135 ;  /* 0x0000008786877220 */ /* 0x000fe20000410000 */
[----:B------:R-:W-:Y:S01]  /*6b80*/  FFMA.FTZ R134, R119, R118, R132 ;  /* 0x0000007677867223 */ /* 0x000fe20000010084 */
[----:B------:R-:W-:Y:S01]  /*6b90*/  FFMA.FTZ R209, R209, R210, R212 ;  /* 0x000000d2d1d17223 */ /* 0x000fe200000100d4 */
[----:B------:R-:W-:Y:S01]  /*6ba0*/  FFMA.FTZ R213, R213, R214, R216 ;  /* 0x000000d6d5d57223 */ /* 0x000fe200000100d8 */
[----:B------:R-:W-:Y:S01]  /*6bb0*/  SHF.L.U32 R222, R140, 0x10, RZ ;  /* 0x000000108cde7819 */ /* 0x000fe200000006ff */
[----:B------:R-:W-:Y:S01]  /*6bc0*/  IMAD.U32 R212, R137, 0x10000, RZ ;  /* 0x0001000089d47824 */ /* 0x000fe200078e00ff */
[----:B------:R-:W-:-:S02]  /*6bd0*/  SHF.L.U32 R224, R141, 0x10, RZ ;  /* 0x000000108de07819 */ /* 0x000fc400000006ff */
[----:B------:R-:W-:Y:S02]  /*6be0*/  SHF.L.U32 R118, R130, 0x10, RZ ;  /* 0x0000001082767819 */ /* 0x000fe400000006ff */
[----:B------:R-:W-:Y:S01]  /*6bf0*/  SHF.L.U32 R210, R136, 0x10, RZ ;  /* 0x0000001088d27819 */ /* 0x000fe200000006ff */
[----:B------:R-:W-:Y:S01]  /*6c00*/  FFMA.FTZ R222, R135, R222, R224 ;  /* 0x000000de87de7223 */ /* 0x000fe200000100e0 */
[----:B------:R-:W-:Y:S02]  /*6c10*/  SHF.L.U32 R214, R138, 0x10, RZ ;  /* 0x000000108ad67819 */ /* 0x000fe400000006ff */
[----:B------:R-:W-:Y:S01]  /*6c20*/  SHF.L.U32 R218, R59, 0x10, RZ ;  /* 0x000000103bda7819 */ /* 0x000fe200000006ff */
[----:B------:R-:W-:Y:S01]  /*6c30*/  FFMA.FTZ R210, R211, R210, R212 ;  /* 0x000000d2d3d27223 */ /* 0x000fe200000100d4 */
[----:B------:R-:W-:Y:S02]  /*6c40*/  SHF.L.U32 R220, R55, 0x10, RZ ;  /* 0x0000001037dc7819 */ /* 0x000fe400000006ff */
[----:B------:R-:W-:-:S02]  /*6c50*/  SHF.L.U32 R216, R139, 0x10, RZ ;  /* 0x000000108bd87819 */ /* 0x000fc400000006ff */
[----:B------:R-:W-:Y:S01]  /*6c60*/  SHF.L.U32 R132, R131, 0x10, RZ ;  /* 0x0000001083847819 */ /* 0x000fe200000006ff */
[----:B------:R-:W-:Y:S02]  /*6c70*/  FFMA.FTZ R119, R217, R218, R220 ;  /* 0x000000dad9777223 */ /* 0x000fe400000100dc */
[----:B------:R-:W-:Y:S02]  /*6c80*/  FFMA.FTZ R214, R215, R214, R216 ;  /* 0x000000d6d7d67223 */ /* 0x000fe400000100d8 */
[----:B------:R-:W-:Y:S01]  /*6c90*/  FFMA.FTZ R135, R133, R118, R132 ;  /* 0x0000007685877223 */ /* 0x000fe20000010084 */
[----:B0-----:R-:W-:Y:S01]  /*6ca0*/  IMAD.WIDE.U32 R132, R144, 0x10, R116 ;  /* 0x0000001090847825 */ /* 0x001fe200078e0074 */
[----:B------:R-:W-:Y:S02]  /*6cb0*/  F2FP.BF16.F32.PACK_AB R119, R222, R119 ;  /* 0x00000077de77723e */ /* 0x000fe400000010ff */
[----:B------:R-:W-:Y:S02]  /*6cc0*/  F2FP.BF16.F32.PACK_AB R118, R214, R213 ;  /* 0x000000d5d676723e */ /* 0x000fe400000010ff */
[----:B------:R-:W-:-:S02]  /*6cd0*/  F2FP.BF16.F32.PACK_AB R117, R210, R209 ;  /* 0x000000d1d275723e */ /* 0x000fc400000010ff */
[----:B------:R-:W-:-:S05]  /*6ce0*/  F2FP.BF16.F32.PACK_AB R116, R135, R134 ;  /* 0x000000868774723e */ /* 0x000fca00000010ff */
[----:B------:R0:W-:Y:S02]  /*6cf0*/  STG.E.128 desc[UR6][R132.64], R116 ;  /* 0x0000007484007986 */ /* 0x0001e4000c101d06 */
.L_x_59:
[----:B------:R-:W-:Y:S05]  /*6d00*/  BSYNC.RECONVERGENT B0 ;  /* 0x0000000000007941 */ /* 0x000fea0003800200 */
.L_x_58:
[----:B01234-:R-:W0:Y:S02]  /*6d10*/  LDC.64 R116, c[0x0][0x380] ;  /* 0x0000e000ff747b82 */ /* 0x01fe240000000a00 */
[----:B0-----:R-:W-:-:S04]  /*6d20*/  LEA R142, R116, R142, 0x2 ;  /* 0x0000008e748e7211 */ /* 0x001fc800078e10ff */
[----:B------:R-:W-:-:S13]  /*6d30*/  ISETP.GE.AND P0, PT, R142, R117, PT ;  /* 0x000000758e00720c */ /* 0x000fda0003f06270 */
[----:B------:R-:W-:Y:S05]  /*6d40*/  @!P0 BRA `(.L_x_60) ;  /* 0xffffffa000588947 */ /* 0x000fea000383ffff */
[----:B------:R-:W-:Y:S05]  /*6d50*/  EXIT ;  /* 0x000000000000794d */ /* 0x000fea0003800000 */
.L_x_43:
[----:B------:R-:W-:Y:S01]  /*6d60*/  HFMA2 R212, -RZ, RZ, 0, 5.9604644775390625e-08 ;  /* 0x00000001ffd47431 */ /* 0x000fe200000001ff */
[----:B------:R-:W-:Y:S01]  /*6d70*/  BSSY B0, `(.L_x_61) ;  /* 0x0000007000007945 */ /* 0x000fe20003800000 */
[----:B------:R-:W-:Y:S02]  /*6d80*/  MOV R210, R116 ;  /* 0x0000007400d27202 */ /* 0x000fe40000000f00 */
[----:B------:R-:W-:Y:S02]  /*6d90*/  MOV R213, 0x1f ;  /* 0x0000001f00d57802 */ /* 0x000fe40000000f00 */
[----:B------:R-:W-:-:S07]  /*6da0*/  MOV R135, 0xffffffff ;  /* 0xffffffff00877802 */ /* 0x000fce0000000f00 */
[----:B------:R-:W-:Y:S05]  /*6db0*/  WARPSYNC.COLLECTIVE R135, `(.L_x_62) ;  /* 0x0000000087087348 */ /* 0x000fea0003c00000 */
[----:B------:R0:W1:Y:S02]  /*6dc0*/  SHFL.BFLY P6, R211, R210, R212, R213 ;  /* 0x0c0000d4d2d37389 */ /* 0x00006400000c00d5 */
[----:B01----:R-:W-:Y:S05]  /*6dd0*/  ENDCOLLECTIVE ;  /* 0x000000000000791b */ /* 0x003fea0003800000 */
.L_x_62:
[----:B------:R-:W-:Y:S05]  /*6de0*/  BSYNC B0 ;  /* 0x0000000000007941 */ /* 0x000fea0003800000 */
.L_x_61:
[----:B------:R-:W-:Y:S01]  /*6df0*/  MOV R117, R211 ;  /* 0x000000d300757202 */ /* 0x000fe20000000f00 */
[----:B------:R-:W-:Y:S02]  /*6e00*/  IMAD.MOV.U32 R212, RZ, RZ, 0x2 ;  /* 0x00000002ffd47424 */ /* 0x000fe400078e00ff */
[----:B------:R-:W-:Y:S01]  /*6e10*/  HFMA2 R213, -RZ, RZ, 0, 1.847743988037109375e-06 ;  /* 0x0000001fffd57431 */ /* 0x000fe200000001ff */
[----:B------:R-:W-:Y:S01]  /*6e20*/  MOV R135, 0xffffffff ;  /* 0xffffffff00877802 */ /* 0x000fe20000000f00 */
[----:B------:R-:W-:-:S05]  /*6e30*/  FADD.FTZ R117, R116, R117 ;  /* 0x0000007574757221 */ /* 0x000fca0000010000 */
[----:B------:R-:W-:-:S07]  /*6e40*/  MOV R210, R117 ;  /* 0x0000007500d27202 */ /* 0x000fce0000000f00 */
[----:B------:R-:W-:Y:S05]  /*6e50*/  WARPSYNC.COLLECTIVE R135, `(.L_x_63) ;  /* 0x0000000087087348 */ /* 0x000fea0003c00000 */
[----:B------:R0:W1:Y:S02]  /*6e60*/  SHFL.BFLY P6, R211, R210, R212, R213 ;  /* 0x0c0000d4d2d37389 */ /* 0x00006400000c00d5 */
[----:B01----:R-:W-:Y:S05]  /*6e70*/  ENDCOLLECTIVE ;  /* 0x000000000000791b */ /* 0x003fea0003800000 */
.L_x_63:
[----:B------:R-:W-:Y:S01]  /*6e80*/  HFMA2 R212, -RZ, RZ, 0, 2.384185791015625e-07 ;  /* 0x00000004ffd47431 */ /* 0x000fe200000001ff */
[----:B------:R-:W-:-:S05]  /*6e90*/  MOV R118, R211 ;  /* 0x000000d300767202 */ /* 0x000fca0000000f00 */
[----:B------:R-:W-:-:S05]  /*6ea0*/  FADD.FTZ R118, R117, R118 ;  /* 0x0000007675767221 */ /* 0x000fca0000010000 */
[----:B------:R-:W-:-:S07]  /*6eb0*/  MOV R210, R118 ;  /* 0x0000007600d27202 */ /* 0x000fce0000000f00 */
[----:B------:R-:W-:Y:S05]  /*6ec0*/  WARPSYNC.COLLECTIVE R135, `(.L_x_64) ;  /* 0x0000000087087348 */ /* 0x000fea0003c00000 */
[----:B------:R0:W1:Y:S02]  /*6ed0*/  SHFL.BFLY P6, R211, R210, R212, R213 ;  /* 0x0c0000d4d2d37389 */ /* 0x00006400000c00d5 */
[----:B01----:R-:W-:Y:S05]  /*6ee0*/  ENDCOLLECTIVE ;  /* 0x000000000000791b */ /* 0x003fea0003800000 */
.L_x_64:
[----:B------:R-:W-:Y:S01]  /*6ef0*/  HFMA2 R212, -RZ, RZ, 0, 4.76837158203125e-07 ;  /* 0x00000008ffd47431 */ /* 0x000fe200000001ff */
[----:B------:R-:W-:-:S05]  /*6f00*/  MOV R119, R211 ;  /* 0x000000d300777202 */ /* 0x000fca0000000f00 */
[----:B------:R-:W-:-:S05]  /*6f10*/  FADD.FTZ R119, R118, R119 ;  /* 0x0000007776777221 */ /* 0x000fca0000010000 */
[----:B------:R-:W-:-:S07]  /*6f20*/  MOV R210, R119 ;  /* 0x0000007700d27202 */ /* 0x000fce0000000f00 */
[----:B------:R-:W-:Y:S05]  /*6f30*/  WARPSYNC.COLLECTIVE R135, `(.L_x_65) ;  /* 0x0000000087087348 */ /* 0x000fea0003c00000 */
[----:B------:R0:W1:Y:S02]  /*6f40*/  SHFL.BFLY P6, R211, R210, R212, R213 ;  /* 0x0c0000d4d2d37389 */ /* 0x00006400000c00d5 */
[----:B01----:R-:W-:Y:S05]  /*6f50*/  ENDCOLLECTIVE ;  /* 0x000000000000791b */ /* 0x003fea0003800000 */
.L_x_65:
[----:B------:R-:W-:Y:S02]  /*6f60*/  HFMA2 R212, -RZ, RZ, 0, 9.5367431640625e-07 ;  /* 0x00000010ffd47431 */ /* 0x000fe400000001ff */
[----:B------:R-:W-:-:S04]  /*6f70*/  IMAD.MOV.U32 R132, RZ, RZ, R211 ;  /* 0x000000ffff847224 */ /* 0x000fc800078e00d3 */
[----:B------:R-:W-:Y:S02]  /*6f80*/  FADD.FTZ R134, R119, R132 ;  /* 0x0000008477867221 */ /* 0x000fe40000010000 */
[----:B------:R-:W0:Y:S03]  /*6f90*/  LDC R132, c[0x0][0x400] ;  /* 0x00010000ff847b82 */ /* 0x000e260000000800 */
[----:B------:R-:W-:-:S07]  /*6fa0*/  MOV R210, R134 ;  /* 0x0000008600d27202 */ /* 0x000fce0000000f00 */
[----:B0-----:R-:W-:Y:S05]  /*6fb0*/  WARPSYNC.COLLECTIVE R135, `(.L_x_66) ;  /* 0x0000000087087348 */ /* 0x001fea0003c00000 */
[----:B------:R1:W2:Y:S02]  /*6fc0*/  SHFL.BFLY P6, R211, R210, R212, R213 ;  /* 0x0c0000d4d2d37389 */ /* 0x0002a400000c00d5 */
[----:B012---:R-:W-:Y:S05]  /*6fd0*/  ENDCOLLECTIVE ;  /* 0x000000000000791b */ /* 0x007fea0003800000 */
.L_x_66:
[----:B------:R-:W-:Y:S01]  /*6fe0*/  HFMA2 R212, -RZ, RZ, 0, 5.9604644775390625e-08 ;  /* 0x00000001ffd47431 */ /* 0x000fe200000001ff */
[----:B------:R-:W-:Y:S02]  /*6ff0*/  MOV R133, R211 ;  /* 0x000000d300857202 */ /* 0x000fe40000000f00 */
[----:B------:R-:W-:-:S03]  /*7000*/  ISETP.GT.U32.AND P6, PT, R143, 0xbf, PT ;  /* 0x000000bf8f00780c */ /* 0x000fc60003fc4070 */
[----:B------:R-:W-:-:S04]  /*7010*/  FADD.FTZ R133, R134, R133 ;  /* 0x0000008586857221 */ /* 0x000fc80000010000 */
[----:B------:R-:W-:-:S04]  /*7020*/  FMUL.FTZ R133, R133, R132 ;  /* 0x0000008485857220 */ /* 0x000fc80000410000 */
[--C-:B------:R-:W-:Y:S01]  /*7030*/  FADD.FTZ R116, R145, -R133.reuse ;  /* 0x8000008591747221 */ /* 0x100fe20000010000 */
[--C-:B------:R-:W-:Y:S01]  /*7040*/  FADD.FTZ R117, R152, -R133.reuse ;  /* 0x8000008598757221 */ /* 0x100fe20000010000 */
[----:B------:R-:W-:Y:S02]  /*7050*/  FADD.FTZ R118, R160, -R133 ;  /* 0x80000085a0767221 */ /* 0x000fe40000010000 */
[----:B------:R-:W-:-:S04]  /*7060*/  FFMA.FTZ R116, R116, R116, RZ ;  /* 0x0000007474747223 */ /* 0x000fc800000100ff */
[----:B------:R-:W-:Y:S01]  /*7070*/  FFMA.FTZ R116, R117, R117, R116 ;  /* 0x0000007575747223 */ /* 0x000fe20000010074 */
[----:B------:R-:W-:-:S04]  /*7080*/  FADD.FTZ R117, R146, -R133 ;  /* 0x8000008592757221 */ /* 0x000fc80000010000 */
        /* <DEDUP_REMOVED lines=12> */
[----:B------:R-:W-:-:S05]  /*7150*/  FSEL R116, R116, RZ, P4 ;  /* 0x000000ff74747208 */ /* 0x000fca0002000000 */
[----:B------:R-:W-:-:S04]  /*7160*/  FFMA.FTZ R117, R117, R117, R116 ;  /* 0x0000007575757223 */ /* 0x000fc80000010074 */
        /* <DEDUP_REMOVED lines=12> */
[----:B------:R-:W-:Y:S01]  /*7230*/  @P3 FFMA.FTZ R116, R118, R118, R117 ;  /* 0x0000007676743223 */ /* 0x000fe20000010075 */
[--C-:B------:R-:W-:Y:S01]  /*7240*/  FADD.FTZ R117, R161, -R133.reuse ;  /* 0x80000085a1757221 */ /* 0x100fe20000010000 */
[----:B------:R-:W-:-:S03]  /*7250*/  FADD.FTZ R118, R168, -R133 ;  /* 0x80000085a8767221 */ /* 0x000fc60000010000 */
        /* <DEDUP_REMOVED lines=63> */
[----:B------:R-:W-:Y:S01]  /*7650*/  FADD.FTZ R118, R194, -R133 ;  /* 0x80000085c2767221 */ /* 0x000fe20000010000 */
[----:B------:R-:W-:Y:S02]  /*7660*/  ISETP.GT.U32.AND P6, PT, R143, 0xdf, PT ;  /* 0x000000df8f00780c */ /* 0x000fe40003fc4070 */
        /* <DEDUP_REMOVED lines=30> */
[----:B------:R-:W-:-:S05]  /*7850*/  @P6 FFMA.FTZ R116, R118, R118, R117 ;  /* 0x0000007676746223 */ /* 0x000fca0000010075 */
[----:B------:R-:W-:-:S07]  /*7860*/  MOV R210, R116 ;  /* 0x0000007400d27202 */ /* 0x000fce0000000f00 */
[----:B------:R-:W-:Y:S05]  /*7870*/  WARPSYNC.COLLECTIVE R135, `(.L_x_67) ;  /* 0x0000000087087348 */ /* 0x000fea0003c00000 */
[----:B------:R0:W1:Y:S02]  /*7880*/  SHFL.BFLY P6, R211, R210, R212, R213 ;  /* 0x0c0000d4d2d37389 */ /* 0x00006400000c00d5 */
[----:B01----:R-:W-:Y:S05]  /*7890*/  ENDCOLLECTIVE ;  /* 0x000000000000791b */ /* 0x003fea0003800000 */
.L_x_67:
[----:B------:R-:W-:Y:S01]  /*78a0*/  HFMA2 R212, -RZ, RZ, 0, 1.1920928955078125e-07 ;  /* 0x00000002ffd47431 */ /* 0x000fe200000001ff */
[----:B------:R-:W-:-:S05]  /*78b0*/  MOV R117, R211 ;  /* 0x000000d300757202 */ /* 0x000fca0000000f00 */
[----:B------:R-:W-:-:S05]  /*78c0*/  FADD.FTZ R117, R116, R117 ;  /* 0x0000007574757221 */ /* 0x000fca0000010000 */
[----:B------:R-:W-:-:S07]  /*78d0*/  MOV R210, R117 ;  /* 0x0000007500d27202 */ /* 0x000fce0000000f00 */
[----:B------:R-:W-:Y:S05]  /*78e0*/  WARPSYNC.COLLECTIVE R135, `(.L_x_68) ;  /* 0x0000000087087348 */ /* 0x000fea0003c00000 */
[----:B------:R0:W1:Y:S02]  /*78f0*/  SHFL.BFLY P6, R211, R210, R212, R213 ;  /* 0x0c0000d4d2d37389 */ /* 0x00006400000c00d5 */
[----:B01----:R-:W-:Y:S05]  /*7900*/  ENDCOLLECTIVE ;  /* 0x000000000000791b */ /* 0x003fea0003800000 */
.L_x_68:
[----:B------:R-:W-:Y:S02]  /*7910*/  HFMA2 R212, -RZ, RZ, 0, 2.384185791015625e-07 ;  /* 0x00000004ffd47431 */ /* 0x000fe400000001ff */
[----:B------:R-:W-:-:S04]  /*7920*/  IMAD.MOV.U32 R118, RZ, RZ, R211 ;  /* 0x000000ffff767224 */ /* 0x000fc800078e00d3 */
[----:B------:R-:W-:-:S05]  /*7930*/  FADD.FTZ R118, R117, R118 ;  /* 0x0000007675767221 */ /* 0x000fca0000010000 */
[----:B------:R-:W-:-:S07]  /*7940*/  MOV R210, R118 ;  /* 0x0000007600d27202 */ /* 0x000fce0000000f00 */
[----:B------:R-:W-:Y:S05]  /*7950*/  WARPSYNC.COLLECTIVE R135, `(.L_x_69) ;  /* 0x0000000087087348 */ /* 0x000fea0003c00000 */
[----:B------:R0:W1:Y:S02]  /*7960*/  SHFL.BFLY P6, R211, R210, R212, R213 ;  /* 0x0c0000d4d2d37389 */ /* 0x00006400000c00d5 */
[----:B01----:R-:W-:Y:S05]  /*7970*/  ENDCOLLECTIVE ;  /* 0x000000000000791b */ /* 0x003fea0003800000 */
.L_x_69:
[----:B------:R-:W-:Y:S01]  /*7980*/  HFMA2 R212, -RZ, RZ, 0, 4.76837158203125e-07 ;  /* 0x00000008ffd47431 */ /* 0x000fe200000001ff */
[----:B------:R-:W-:-:S05]  /*7990*/  MOV R119, R211 ;  /* 0x000000d300777202 */ /* 0x000fca0000000f00 */
[----:B------:R-:W-:-:S05]  /*79a0*/  FADD.FTZ R119, R118, R119 ;  /* 0x0000007776777221 */ /* 0x000fca0000010000 */
[----:B------:R-:W-:-:S07]  /*79b0*/  MOV R210, R119 ;  /* 0x0000007700d27202 */ /* 0x000fce0000000f00 */
[----:B------:R-:W-:Y:S05]  /*79c0*/  WARPSYNC.COLLECTIVE R135, `(.L_x_70) ;  /* 0x0000000087087348 */ /* 0x000fea0003c00000 */
[----:B------:R0:W1:Y:S02]  /*79d0*/  SHFL.BFLY P6, R211, R210, R212, R213 ;  /* 0x0c0000d4d2d37389 */ /* 0x00006400000c00d5 */
[----:B01----:R-:W-:Y:S05]  /*79e0*/  ENDCOLLECTIVE ;  /* 0x000000000000791b */ /* 0x003fea0003800000 */
.L_x_70:
[----:B------:R-:W-:Y:S01]  /*79f0*/  HFMA2 R212, -RZ, RZ, 0, 9.5367431640625e-07 ;  /* 0x00000010ffd47431 */ /* 0x000fe200000001ff */
[----:B------:R-:W-:-:S05]  /*7a00*/  MOV R134, R211 ;  /* 0x000000d300867202 */ /* 0x000fca0000000f00 */
[----:B------:R-:W-:-:S05]  /*7a10*/  FADD.FTZ R134, R119, R134 ;  /* 0x0000008677867221 */ /* 0x000fca0000010000 */
[----:B------:R-:W-:-:S07]  /*7a20*/  MOV R210, R134 ;  /* 0x0000008600d27202 */ /* 0x000fce0000000f00 */
[----:B------:R-:W-:Y:S05]  /*7a30*/  WARPSYNC.COLLECTIVE R135, `(.L_x_71) ;  /* 0x0000000087087348 */ /* 0x000fea0003c00000 */
[----:B------:R0:W1:Y:S02]  /*7a40*/  SHFL.BFLY P6, R211, R210, R212, R213 ;  /* 0x0c0000d4d2d37389 */ /* 0x00006400000c00d5 */
[----:B01----:R-:W-:Y:S05]  /*7a50*/  ENDCOLLECTIVE ;  /* 0x000000000000791b */ /* 0x003fea0003800000 */
.L_x_71:
[----:B------:R-:W-:Y:S05]  /*7a60*/  BRA `(.L_x_72) ;  /* 0xffffffd400f47947 */ /* 0x000fea000383ffff */
.L_x_73:
[----:B------:R-:W-:-:S00]  /*7a70*/  BRA `(.L_x_73) ;  /* 0xfffffffc00fc7947 */ /* 0x000fc0000383ffff */
[----:B------:R-:W-:-:S00]  /*7a80*/  NOP ;  /* 0x0000000000007918 */ /* 0x000fc00000000000 */
[----:B------:R-:W-:-:S00]  /*7a90*/  NOP ;  /* 0x0000000000007918 */ /* 0x000fc00000000000 */
[----:B------:R-:W-:-:S00]  /*7aa0*/  NOP ;  /* 0x0000000000007918 */ /* 0x000fc00000000000 */
[----:B------:R-:W-:-:S00]  /*7ab0*/  NOP ;  /* 0x0000000000007918 */ /* 0x000fc00000000000 */
[----:B------:R-:W-:-:S00]  /*7ac0*/  NOP ;  /* 0x0000000000007918 */ /* 0x000fc00000000000 */
[----:B------:R-:W-:-:S00]  /*7ad0*/  NOP ;  /* 0x0000000000007918 */ /* 0x000fc00000000000 */
[----:B------:R-:W-:-:S00]  /*7ae0*/  NOP ;  /* 0x0000000000007918 */ /* 0x000fc00000000000 */
[----:B------:R-:W-:-:S00]  /*7af0*/  NOP ;  /* 0x0000000000007918 */ /* 0x000fc00000000000 */
.L_x_71420:


//--------------------- .text._ZN10layer_norm13ln_fwd_kernelINS_13Kernel_traitsI13__nv_bfloat16S2_S2_S2_fjLj2048ELj1ELj4ELj1ELj16ENS_18Kernel_traits_baseILj2048ES2_S2_S2_S2_fjLj128EEEEELb0ELb0ELb0ELb1EEEvNS_9FwdParamsE --------------------------
	.section	.text._ZN10layer_norm13ln_fwd_kernelINS_13Kernel_traitsI13__nv_bfloat16S2_S2_S2_fjLj2048ELj1ELj4ELj1ELj16ENS_18Kernel_traits_baseILj2048ES2_S2_S2_S2_fjLj128EEEEELb0ELb0ELb0ELb1EEEvNS_9FwdParamsE,"ax",@progbits
	.align	128
        .global         _ZN10layer_norm13ln_fwd_kernelINS_13Kernel_traitsI13__nv_bfloat16S2_S2_S2_fjLj2048ELj1ELj4ELj1ELj16ENS_18Kernel_traits_baseILj2048ES2_S2_S2_S2_fjLj128EEEEELb0ELb0ELb0ELb1EEEvNS_9FwdParamsE
        .type           _ZN10layer_norm13ln_fwd_kernelINS_13Kernel_traitsI13__nv_bfloat16S2_S2_S2_fjLj2048ELj1ELj4ELj1ELj16ENS_18Kernel_traits_baseILj2048ES2_S2_S2_S2_fjLj128EEEEELb0ELb0ELb0ELb1EEEvNS_9FwdParamsE,@function
        .size           _ZN10layer_norm13ln_fwd_kernelINS_13Kernel_traitsI13__nv_bfloat16S2_S2_S2_fjLj2048ELj1ELj4ELj1ELj16ENS_18Kernel_traits_baseILj2048ES2_S2_S2_S2_fjLj128EEEEELb0ELb0ELb0ELb1EEEvNS_9FwdParamsE,(.L_x_71421 - _ZN10layer_norm13ln_fwd_kernelINS_13Kernel_traitsI13__nv_bfloat16S2_S2_S2_fjLj2048ELj1ELj4ELj1ELj16ENS_18Kernel_traits_baseILj2048ES2_S2_S2_S2_fjLj128EEEEELb0ELb0ELb0ELb1EEEvNS_9FwdParamsE)
        .other          _ZN10layer_norm13ln_fwd_kernelINS_13Kernel_traitsI13__nv_bfloat16S2_S2_S2_fjLj2048ELj1ELj4ELj1ELj16ENS_18Kernel_traits_baseILj2048ES2_S2_S2_S2_fjLj128EEEEELb0ELb0ELb0ELb1EEEvNS_9FwdParamsE,@"STO_CUDA_ENTRY STV_DEFAULT"
_ZN10layer_norm13ln_fwd_kernelINS_13Kernel_traitsI13__nv_bfloat16S2_S2_S2_fjLj2048ELj1ELj4ELj1ELj16ENS_18Kernel_traits_baseILj2048ES2_S2_S2_S2_fjLj128EEEEELb0ELb0ELb0ELb1EEEvNS_9FwdParamsE:
.text._ZN10layer_norm13ln_fwd_kernelINS_13Kernel_traitsI13__nv_bfloat16S2_S2_S2_fjLj2048ELj1ELj4ELj1ELj16ENS_18Kernel_traits_baseILj2048ES2_S2_S2_S2_fjLj128EEEEELb0ELb0ELb0ELb1EEEvNS_9FwdParamsE:
[----:B------:R-:W-:Y:S01]  /*0000*/  LDC R1, c[0x0][0x37c] ;  /* 0x0000df00ff017b82 */ /* 0x000fe20000000800 */
[----:B------:R-:W0:Y:S01]  /*0010*/  S2R R7, SR_TID.X ;  /* 0x0000000000077919 */ /* 0x000e220000002100 */
[----:B------:R-:W1:Y:S06]  /*0020*/  LDCU.64 UR10, c[0x0][0x438] ;  /* 0x00008700ff0a77ac */ /* 0x000e6c0008000a00 */
[----:B------:R-:W2:Y:S01]  /*0030*/  S2UR UR4, SR_CTAID.X ;  /* 0x00000000000479c3 */ /* 0x000ea20000002500 */
[----:B------:R-:W3:Y:S01]  /*0040*/  LDCU.64 UR8, c[0x0][0x3a0] ;  /* 0x00007400ff0877ac */ /* 0x000ee20008000a00 */
[----:B------:R-:W4:Y:S06]  /*0050*/  LDCU.64 UR6, c[0x0][0x358] ;  /* 0x00006b00ff0677ac */ /* 0x000f2c0008000a00 */
[----:B------:R-:W3:Y:S01]  /*0060*/  LDC.64 R8, c[0x0][0x3e0] ;  /* 0x0000f800ff087b82 */ /* 0x000ee20000000a00 */
[----:B-1----:R-:W-:-:S04]  /*0070*/  UISETP.NE.U32.AND UP0, UPT, UR10, URZ, UPT ;  /* 0x000000ff0a00728c */ /* 0x002fc8000bf05070 */
[----:B------:R-:W-:Y:S02]  /*0080*/  UISETP.NE.AND.EX UP0, UPT, UR11, URZ, UPT, UP0 ;  /* 0x000000ff0b00728c */ /* 0x000fe4000bf05300 */
[----:B--2---:R-:W-:Y:S01]  /*0090*/  USHF.L.U32 UR4, UR4, 0x2, URZ ;  /* 0x0000000204047899 */ /* 0x004fe200080006ff */
[----:B0-----:R-:W-:Y:S02]  /*00a0*/  SHF.R.U32.HI R153, RZ, 0x5, R7 ;  /* 0x00000005ff997819 */ /* 0x001fe40000011607 */
[----:B---3--:R-:W-:Y:S02]  /*00b0*/  LOP3.LUT P0, RZ, R8, UR8, RZ, 0xfc, !PT ;  /* 0x0000000808ff7c12 */ /* 0x008fe4000f80fcff */
[----:B------:R-:W-:Y:S02]  /*00c0*/  LOP3.LUT R7, R7, 0x1f, RZ, 0xc0, !PT ;  /* 0x0000001f07077812 */ /* 0x000fe400078ec0ff */
[----:B------:R-:W-:Y:S02]  /*00d0*/  LOP3.LUT P0, RZ, R9, UR9, RZ, 0xfc, P0 ;  /* 0x0000000909ff7c12 */ /* 0x000fe4000800fcff */
[----:B------:R-:W-:Y:S01]  /*00e0*/  LOP3.LUT R153, R153, UR4, RZ, 0xfc, !PT ;  /* 0x0000000499997c12 */ /* 0x000fe2000f8efcff */
[----:B----4-:R-:W-:Y:S10]  /*00f0*/  BRA.U !UP0, `(.L_x_74) ;  /* 0x0000000108547547 */ /* 0x010ff4000b800000 */
[----:B------:R-:W0:Y:S08]  /*0100*/  LDC.64 R2, c[0x0][0x3d0] ;  /* 0x0000f400ff027b82 */ /* 0x000e300000000a00 */
[----:B------:R-:W1:Y:S01]  /*0110*/  LDC.64 R4, c[0x0][0x438] ;  /* 0x00010e00ff047b82 */ /* 0x000e620000000a00 */
[----:B0-----:R-:W-:-:S05]  /*0120*/  IMAD.WIDE.U32 R2, R7, 0x10, R2 ;  /* 0x0000001007027825 */ /* 0x001fca00078e0002 */
[----:B------:R0:W5:Y:S01]  /*0130*/  LDG.E.128 R44, desc[UR6][R2.64] ;  /* 0x00000006022c7981 */ /* 0x000162000c1e1d00 */
[----:B-1----:R-:W-:-:S03]  /*0140*/  IMAD.WIDE.U32 R4, R7, 0x10, R4 ;  /* 0x0000001007047825 */ /* 0x002fc600078e0004 */
[----:B------:R0:W5:Y:S04]  /*0150*/  LDG.E.128 R48, desc[UR6][R2.64+0x200] ;  /* 0x0002000602307981 */ /* 0x000168000c1e1d00 */
        /* <DEDUP_REMOVED lines=13> */
[----:B------:R0:W5:Y:S01]  /*0230*/  LDG.E.128 R104, desc[UR6][R4.64+0xe00] ;  /* 0x000e000604687981 */ /* 0x000162000c1e1d00 */
[----:B------:R-:W-:Y:S05]  /*0240*/  BRA `(.L_x_75) ;  /* 0x0000000000687947 */ /* 0x000fea0003800000 */
.L_x_74:
[----:B------:R-:W0:Y:S02]  /*0250*/  LDC.64 R2, c[0x0][0x3d0] ;  /* 0x0000f400ff027b82 */ /* 0x000e240000000a00 */
[----:B0-----:R-:W-:-:S05]  /*0260*/  IMAD.WIDE.U32 R2, R7, 0x10, R2 ;  /* 0x0000001007027825 */ /* 0x001fca00078e0002 */
        /* <DEDUP_REMOVED lines=8> */
[----:B------:R-:W-:-:S02]  /*02f0*/  CS2R R106, SRZ ;  /* 0x00000000006a7805 */ /* 0x000fc4000001ff00 */
[----:B------:R-:W-:Y:S02]  /*0300*/  CS2R R104, SRZ ;  /* 0x0000000000687805 */ /* 0x000fe4000001ff00 */
[----:B------:R-:W-:Y:S02]  /*0310*/  CS2R R102, SRZ ;  /* 0x0000000000667805 */ /* 0x000fe4000001ff00 */
[----:B------:R-:W-:Y:S02]  /*0320*/  CS2R R100, SRZ ;  /* 0x0000000000647805 */ /* 0x000fe4000001ff00 */
[----:B------:R-:W-:Y:S02]  /*0330*/  CS2R R98, SRZ ;  /* 0x0000000000627805 */ /* 0x000fe4000001ff00 */
[----:B------:R-:W-:Y:S02]  /*0340*/  CS2R R96, SRZ ;  /* 0x0000000000607805 */ /* 0x000fe4000001ff00 */
        /* <DEDUP_REMOVED lines=9> */
[----:B0-----:R-:W-:-:S07]  /*03e0*/  CS2R R76, SRZ ;  /* 0x00000000004c7805 */ /* 0x001fce000001ff00 */
.L_x_75:
[----:B------:R-:W1:Y:S02]  /*03f0*/  LDCU UR4, c[0x0][0x384] ;  /* 0x00007080ff0477ac */ /* 0x000e640008000800 */
[----:B-1----:R-:W-:-:S13]  /*0400*/  ISETP.GE.AND P1, PT, R153, UR4, PT ;  /* 0x0000000499007c0c */ /* 0x002fda000bf26270 */
[----:B------:R-:W-:Y:S05]  /*0410*/  @P1 EXIT ;  /* 0x000000000000194d */ /* 0x000fea0003800000 */
[----:B------:R-:W-:Y:S01]  /*0420*/  ISETP.NE.U32.AND P1, PT, R8, RZ, PT ;  /* 0x000000ff0800720c */ /* 0x000fe20003f25070 */
[----:B------:R-:W1:Y:S01]  /*0430*/  LDCU UR4, c[0x0][0x388] ;  /* 0x00007100ff0477ac */ /* 0x000e620008000800 */
[----:B-----5:R-:W-:Y:S02]  /*0440*/  PRMT R152, R107, 0x7632, R152 ;  /* 0x000076326b987816 */ /* 0x020fe40000000098 */
[----:B------:R-:W-:Y:S01]  /*0450*/  ISETP.NE.AND.EX P1, PT, R9, RZ, PT, P1 ;  /* 0x000000ff0900720c */ /* 0x000fe20003f25310 */
[----:B------:R-:W2:Y:S01]  /*0460*/  LDCU.U8 UR5, c[0x0][0x410] ;  /* 0x00008200ff0577ac */ /* 0x000ea20008000000 */
[----:B------:R-:W-:Y:S02]  /*0470*/  PRMT R151, R75, 0x7632, R151 ;  /* 0x000076324b977816 */ /* 0x000fe40000000097 */
[----:B------:R-:W-:Y:S01]  /*0480*/  PRMT R150, R106, 0x7632, R150 ;  /* 0x000076326a967816 */ /* 0x000fe20000000096 */
[----:B------:R-:W3:Y:S01]  /*0490*/  LDCU UR8, c[0x0][0x448] ;  /* 0x00008900ff0877ac */ /* 0x000ee20008000800 */
[----:B------:R-:W-:-:S02]  /*04a0*/  PRMT R149, R74, 0x7632, R149 ;  /* 0x000076324a957816 */ /* 0x000fc40000000095 */
[----:B------:R-:W-:Y:S01]  /*04b0*/  PRMT R148, R105, 0x7632, R148 ;  /* 0x0000763269947816 */ /* 0x000fe20000000094 */
[----:B------:R-:W4:Y:S01]  /*04c0*/  LDCU.64 UR12, c[0x0][0x3e0] ;  /* 0x00007c00ff0c77ac */ /* 0x000f220008000a00 */
[----:B------:R-:W-:Y:S02]  /*04d0*/  PRMT R147, R73, 0x7632, R147 ;  /* 0x0000763249937816 */ /* 0x000fe40000000093 */
[----:B------:R-:W-:Y:S01]  /*04e0*/  PRMT R146, R104, 0x7632, R146 ;  /* 0x0000763268927816 */ /* 0x000fe20000000092 */
[----:B------:R-:W0:Y:S01]  /*04f0*/  LDCU.64 UR10, c[0x0][0x3a0] ;  /* 0x00007400ff0a77ac */ /* 0x000e220008000a00 */
        /* <DEDUP_REMOVED lines=52> */
[----:B0-----:R-:W-:Y:S02]  /*0840*/  PRMT R5, R46, 0x7632, R5 ;  /* 0x000076322e057816 */ /* 0x001fe40000000005 */
[----:B------:R-:W-:Y:S02]  /*0850*/  PRMT R4, R77, 0x7632, R4 ;  /* 0x000076324d047816 */ /* 0x000fe40000000004 */
[----:B------:R-:W-:Y:S02]  /*0860*/  PRMT R3, R45, 0x7632, R3 ;  /* 0x000076322d037816 */ /* 0x000fe40000000003 */
[----:B------:R-:W-:Y:S02]  /*0870*/  PRMT R2, R76, 0x7632, R2 ;  /* 0x000076324c027816 */ /* 0x000fe40000000002 */
[----:B-1234-:R-:W-:-:S07]  /*0880*/  PRMT R0, R44, 0x7632, R0 ;  /* 0x000076322c007816 */ /* 0x01efce0000000000 */
.L_x_101:
[----:B0-----:R-:W0:Y:S01]  /*0890*/  S2R R118, SR_TID.X ;  /* 0x0000000000767919 */ /* 0x001e220000002100 */
[----:B------:R-:W1:Y:S01]  /*08a0*/  @P1 LDC.64 R122, c[0x0][0x3e0] ;  /* 0x0000f800ff7a1b82 */ /* 0x000e620000000a00 */
[----:B------:R-:W-:-:S05]  /*08b0*/  IMAD R112, R153, UR4, RZ ;  /* 0x0000000499707c24 */ /* 0x000fca000f8e02ff */
[----:B------:R-:W-:Y:S02]  /*08c0*/  SHF.R.S32.HI R113, RZ, 0x1f, R112 ;  /* 0x0000001fff717819 */ /* 0x000fe40000011470 */
[----:B------:R-:W2:Y:S02]  /*08d0*/  LDC.64 R116, c[0x0][0x390] ;  /* 0x0000e400ff747b82 */ /* 0x000ea40000000a00 */
[----:B------:R-:W-:Y:S01]  /*08e0*/  LEA.HI R113, R113, R112, RZ, 0x3 ;  /* 0x0000007071717211 */ /* 0x000fe200078f18ff */
[----:B-1----:R-:W-:-:S06]  /*08f0*/  @P1 IMAD.WIDE R122, R153, 0x2, R122 ;  /* 0x00000002997a1825 */ /* 0x002fcc00078e027a */
[----:B------:R-:W3:Y:S01]  /*0900*/  @P1 LDG.E.U16 R122, desc[UR6][R122.64] ;  /* 0x000000067a7a1981 */ /* 0x000ee2000c1e1500 */
[----:B0-----:R-:W-:-:S04]  /*0910*/  LOP3.LUT R112, R118, 0x1f, RZ, 0xc0, !PT ;  /* 0x0000001f76707812 */ /* 0x001fc800078ec0ff */
[----:B------:R-:W-:-:S05]  /*0920*/  LEA.HI.SX32 R119, R113, R112, 0x1d ;  /* 0x0000007071777211 */ /* 0x000fca00078feaff */
[----:B--2---:R-:W-:-:S06]  /*0930*/  IMAD.WIDE.U32 R112, R119, 0x10, R116 ;  /* 0x0000001077707825 */ /* 0x004fcc00078e0074 */
[----:B------:R-:W5:Y:S01]  /*0940*/  LDG.E.128 R112, desc[UR6][R112.64] ;  /* 0x0000000670707981 */ /* 0x000f62000c1e1d00 */
[----:B------:R-:W-:-:S04]  /*0950*/  UISETP.NE.U32.AND UP0, UPT, UR10, URZ, UPT ;  /* 0x000000ff0a00728c */ /* 0x000fc8000bf05070 */
[----:B------:R-:W-:Y:S01]  /*0960*/  UISETP.NE.AND.EX UP0, UPT, UR11, URZ, UPT, UP0 ;  /* 0x000000ff0b00728c */ /* 0x000fe2000bf05300 */
[----:B------:R-:W-:Y:S01]  /*0970*/  HFMA2 R120, -RZ, RZ, 1.875, 0 ;  /* 0x3f800000ff787431 */ /* 0x000fe200000001ff */
[----:B---3--:R-:W-:-:S07]  /*0980*/  @P1 SHF.L.U32 R120, R122, 0x10, RZ ;  /* 0x000000107a781819 */ /* 0x008fce00000006ff */
[----:B------:R-:W-:Y:S05]  /*0990*/  BRA.U !UP0, `(.L_x_76) ;  /* 0x0000000108a07547 */ /* 0x000fea000b800000 */
[----:B------:R-:W0:Y:S02]  /*09a0*/  LDC.64 R108, c[0x0][0x3a0] ;  /* 0x0000e800ff6c7b82 */ /* 0x000e240000000a00 */
[----:B0-----:R-:W-:-:S06]  /*09b0*/  IMAD.WIDE.U32 R108, R119, 0x10, R108 ;  /* 0x00000010776c7825 */ /* 0x001fcc00078e006c */
[----:B------:R-:W2:Y:S01]  /*09c0*/  LDG.E.128 R108, desc[UR6][R108.64] ;  /* 0x000000066c6c7981 */ /* 0x000ea2000c1e1d00 */
[C---:B-----5:R-:W-:Y:S02]  /*09d0*/  PRMT R129, R115.reuse, 0x7632, R129 ;  /* 0x0000763273817816 */ /* 0x060fe40000000081 */
[----:B------:R-:W-:Y:S02]  /*09e0*/  SHF.L.U32 R131, R115, 0x10, RZ ;  /* 0x0000001073837819 */ /* 0x000fe400000006ff */
[C---:B------:R-:W-:Y:S02]  /*09f0*/  PRMT R121, R112.reuse, 0x7632, R121 ;  /* 0x0000763270797816 */ /* 0x040fe40000000079 */
[----:B------:R-:W-:Y:S02]  /*0a00*/  SHF.L.U32 R123, R112, 0x10, RZ ;  /* 0x00000010707b7819 */ /* 0x000fe400000006ff */
[----:B------:R-:W-:Y:S02]  /*0a10*/  SHF.L.U32 R125, R114, 0x10, RZ ;  /* 0x00000010727d7819 */ /* 0x000fe400000006ff */
[----:B------:R-:W-:-:S02]  /*0a20*/  PRMT R122, R113, 0x7632, R122 ;  /* 0x00007632717a7816 */ /* 0x000fc4000000007a */
[----:B------:R-:W-:Y:S02]  /*0a30*/  PRMT R124, R114, 0x7632, R124 ;  /* 0x00007632727c7816 */ /* 0x000fe4000000007c */
[----:B------:R-:W-:Y:S02]  /*0a40*/  SHF.L.U32 R113, R113, 0x10, RZ ;  /* 0x0000001071717819 */ /* 0x000fe400000006ff */
[----:B------:R-:W-:Y:S02]  /*0a50*/  SHF.L.U32 R121, R121, 0x10, RZ ;  /* 0x0000001079797819 */ /* 0x000fe400000006ff */
[----:B------:R-:W-:Y:S02]  /*0a60*/  SHF.L.U32 R129, R129, 0x10, RZ ;  /* 0x0000001081817819 */ /* 0x000fe400000006ff */
[----:B--2---:R-:W-:Y:S02]  /*0a70*/  PRMT R115, R110, 0x7632, R115 ;  /* 0x000076326e737816 */ /* 0x004fe40000000073 */
[----:B------:R-:W-:-:S02]  /*0a80*/  SHF.L.U32 R128, R108, 0x10, RZ ;  /* 0x000000106c807819 */ /* 0x000fc400000006ff */
[----:B------:R-:W-:Y:S02]  /*0a90*/  SHF.L.U32 R110, R110, 0x10, RZ ;  /* 0x000000106e6e7819 */ /* 0x000fe400000006ff */
[----:B------:R-:W-:Y:S01]  /*0aa0*/  PRMT R112, R108, 0x7632, R112 ;  /* 0x000076326c707816 */ /* 0x000fe20000000070 */
[-C--:B------:R-:W-:Y:S01]  /*0ab0*/  FFMA.FTZ R128, R123, R120.reuse, R128 ;  /* 0x000000787b807223 */ /* 0x080fe20000010080 */
[----:B------:R-:W-:Y:S01]  /*0ac0*/  PRMT R108, R109, 0x7632, R108 ;  /* 0x000076326d6c7816 */ /* 0x000fe2000000006c */
[----:B------:R-:W-:Y:S01]  /*0ad0*/  FFMA.FTZ R126, R125, R120, R110 ;  /* 0x000000787d7e7223 */ /* 0x000fe2000001006e */
[----:B------:R-:W-:Y:S02]  /*0ae0*/  PRMT R130, R111, 0x7632, R130 ;  /* 0x000076326f827816 */ /* 0x000fe40000000082 */
[----:B------:R-:W-:Y:S02]  /*0af0*/  SHF.L.U32 R114, R109, 0x10, RZ ;  /* 0x000000106d727819 */ /* 0x000fe400000006ff */
[----:B------:R-:W-:-:S02]  /*0b00*/  SHF.L.U32 R154, R111, 0x10, RZ ;  /* 0x000000106f9a7819 */ /* 0x000fc400000006ff */
[----:B------:R-:W-:Y:S01]  /*0b10*/  SHF.L.U32 R109, R122, 0x10, RZ ;  /* 0x000000107a6d7819 */ /* 0x000fe200000006ff */
[-C--:B------:R-:W-:Y:S01]  /*0b20*/  FFMA.FTZ R127, R113, R120.reuse, R114 ;  /* 0x00000078717f7223 */ /* 0x080fe20000010072 */
[----:B------:R-:W-:Y:S01]  /*0b30*/  SHF.L.U32 R123, R124, 0x10, RZ ;  /* 0x000000107c7b7819 */ /* 0x000fe200000006ff */
[-C--:B------:R-:W-:Y:S01]  /*0b40*/  FFMA.FTZ R125, R131, R120.reuse, R154 ;  /* 0x00000078837d7223 */ /* 0x080fe2000001009a */
[----:B------:R-:W-:Y:S02]  /*0b50*/  SHF.L.U32 R130, R130, 0x10, RZ ;  /* 0x0000001082827819 */ /* 0x000fe400000006ff */
[----:B------:R-:W-:Y:S02]  /*0b60*/  SHF.L.U32 R110, R115, 0x10, RZ ;  /* 0x00000010736e7819 */ /* 0x000fe400000006ff */
[----:B------:R-:W-:Y:S01]  /*0b70*/  SHF.L.U32 R108, R108, 0x10, RZ ;  /* 0x000000106c6c7819 */ /* 0x000fe200000006ff */
[-C--:B------:R-:W-:Y:S01]  /*0b80*/  FFMA.FTZ R124, R129, R120.reuse, R130 ;  /* 0x00000078817c7223 */ /* 0x080fe20000010082 */
[----:B------:R-:W-:Y:S01]  /*0b90*/  SHF.L.U32 R112, R112, 0x10, RZ ;  /* 0x0000001070707819 */ /* 0x000fe200000006ff */
[----:B------:R-:W-:-:S02]  /*0ba0*/  FFMA.FTZ R123, R123, R120, R110 ;  /* 0x000000787b7b7223 */ /* 0x000fc4000001006e */
[-C--:B------:R-:W-:Y:S01]  /*0bb0*/  FFMA.FTZ R122, R109, R120.reuse, R108 ;  /* 0x000000786d7a7223 */ /* 0x080fe2000001006c */
[----:B------:R-:W-:Y:S01]  /*0bc0*/  F2FP.BF16.F32.PACK_AB R111, R124, R125 ;  /* 0x0000007d7c6f723e */ /* 0x000fe200000010ff */
[----:B------:R-:W-:Y:S01]  /*0bd0*/  FFMA.FTZ R121, R121, R120, R112 ;  /* 0x0000007879797223 */ /* 0x000fe20000010070 */
[----:B------:R-:W-:Y:S02]  /*0be0*/  F2FP.BF16.F32.PACK_AB R110, R123, R126 ;  /* 0x0000007e7b6e723e */ /* 0x000fe400000010ff */
[----:B------:R-:W-:Y:S02]  /*0bf0*/  F2FP.BF16.F32.PACK_AB R109, R122, R127 ;  /* 0x0000007f7a6d723e */ /* 0x000fe400000010ff */
[----:B------:R-:W-:Y:S01]  /*0c00*/  F2FP.BF16.F32.PACK_AB R108, R121, R128 ;  /* 0x00000080796c723e */ /* 0x000fe200000010ff */
[----:B------:R-:W-:Y:S06]  /*0c10*/  BRA `(.L_x_77) ;  /* 0x0000000000b87947 */ /* 0x000fec0003800000 */
.L_x_76:
[----:B------:R-:W-:Y:S05]  /*0c20*/  @!P1 BRA `(.L_x_78) ;  /* 0x0000000000649947 */ /* 0x000fea0003800000 */
[C---:B-----5:R-:W-:Y:S02]  /*0c30*/  PRMT R110, R113.reuse, 0x7632, R110 ;  /* 0x00007632716e7816 */ /* 0x060fe4000000006e */
[C---:B------:R-:W-:Y:S02]  /*0c40*/  SHF.L.U32 R109, R112.reuse, 0x10, RZ ;  /* 0x00000010706d7819 */ /* 0x040fe400000006ff */
[----:B------:R-:W-:Y:S02]  /*0c50*/  SHF.L.U32 R113, R113, 0x10, RZ ;  /* 0x0000001071717819 */ /* 0x000fe400000006ff */
[----:B------:R-:W-:Y:S01]  /*0c60*/  PRMT R108, R112, 0x7632, R108 ;  /* 0x00007632706c7816 */ /* 0x000fe2000000006c */
[-C--:B------:R-:W-:Y:S01]  /*0c70*/  FMUL.FTZ R128, R109, R120.reuse ;  /* 0x000000786d807220 */ /* 0x080fe20000410000 */
[----:B------:R-:W-:Y:S01]  /*0c80*/  PRMT R111, R114, 0x7632, R111 ;  /* 0x00007632726f7816 */ /* 0x000fe2000000006f */
[----:B------:R-:W-:Y:S01]  /*0c90*/  FMUL.FTZ R127, R113, R120 ;  /* 0x00000078717f7220 */ /* 0x000fe20000410000 */
[----:B------:R-:W-:-:S02]  /*0ca0*/  PRMT R112, R115, 0x7632, R112 ;  /* 0x0000763273707816 */ /* 0x000fc40000000070 */
[----:B------:R-:W-:Y:S02]  /*0cb0*/  SHF.L.U32 R123, R114, 0x10, RZ ;  /* 0x00000010727b7819 */ /* 0x000fe400000006ff */
        /* <DEDUP_REMOVED lines=9> */
[----:B------:R-:W-:Y:S01]  /*0d50*/  FMUL.FTZ R123, R111, R120 ;  /* 0x000000786f7b7220 */ /* 0x000fe20000410000 */
[----:B------:R-:W-:Y:S01]  /*0d60*/  F2FP.BF16.F32.PACK_AB R108, R121, R128 ;  /* 0x00000080796c723e */ /* 0x000fe200000010ff */
[----:B------:R-:W-:Y:S01]  /*0d70*/  FMUL.FTZ R122, R109, R120 ;  /* 0x000000786d7a7220 */ /* 0x000fe20000410000 */
[----:B------:R-:W-:Y:S02]  /*0d80*/  F2FP.BF16.F32.PACK_AB R111, R124, R125 ;  /* 0x0000007d7c6f723e */ /* 0x000fe400000010ff */
[----:B------:R-:W-:Y:S02]  /*0d90*/  F2FP.BF16.F32.PACK_AB R110, R123, R126 ;  /* 0x0000007e7b6e723e */ /* 0x000fe400000010ff */
[----:B------:R-:W-:Y:S01]  /*0da0*/  F2FP.BF16.F32.PACK_AB R109, R122, R127 ;  /* 0x0000007f7a6d723e */ /* 0x000fe200000010ff */
[----:B------:R-:W-:Y:S06]  /*0db0*/  BRA `(.L_x_77) ;  /* 0x0000000000507947 */ /* 0x000fec0003800000 */
.L_x_78:
[C---:B-----5:R-:W-:Y:S02]  /*0dc0*/  PRMT R121, R112.reuse, 0x7632, R121 ;  /* 0x0000763270797816 */ /* 0x060fe40000000079 */
[----:B------:R-:W-:Y:S02]  /*0dd0*/  SHF.L.U32 R123, R112, 0x10, RZ ;  /* 0x00000010707b7819 */ /* 0x000fe400000006ff */
[C---:B------:R-:W-:Y:S02]  /*0de0*/  PRMT R112, R113.reuse, 0x7632, R112 ;  /* 0x0000763271707816 */ /* 0x040fe40000000070 */
[----:B------:R-:W-:Y:S01]  /*0df0*/  SHF.L.U32 R113, R113, 0x10, RZ ;  /* 0x0000001071717819 */ /* 0x000fe200000006ff */
[-C--:B------:R-:W-:Y:S01]  /*0e00*/  FMUL.FTZ R128, R123, R120.reuse ;  /* 0x000000787b807220 */ /* 0x080fe20000410000 */
[C---:B------:R-:W-:Y:S02]  /*0e10*/  PRMT R122, R114.reuse, 0x7632, R122 ;  /* 0x00007632727a7816 */ /* 0x040fe4000000007a */
[----:B------:R-:W-:Y:S01]  /*0e20*/  SHF.L.U32 R125, R114, 0x10, RZ ;  /* 0x00000010727d7819 */ /* 0x000fe200000006ff */
[----:B------:R-:W-:Y:S01]  /*0e30*/  FMUL.FTZ R127, R113, R120 ;  /* 0x00000078717f7220 */ /* 0x000fe20000410000 */
[----:B------:R-:W-:-:S02]  /*0e40*/  PRMT R114, R115, 0x7632, R114 ;  /* 0x0000763273727816 */ /* 0x000fc40000000072 */
[----:B------:R-:W-:Y:S01]  /*0e50*/  SHF.L.U32 R115, R115, 0x10, RZ ;  /* 0x0000001073737819 */ /* 0x000fe200000006ff */
[-C--:B------:R-:W-:Y:S01]  /*0e60*/  FMUL.FTZ R126, R125, R120.reuse ;  /* 0x000000787d7e7220 */ /* 0x080fe20000410000 */
[----:B------:R-:W-:Y:S02]  /*0e70*/  SHF.L.U32 R121, R121, 0x10, RZ ;  /* 0x0000001079797819 */ /* 0x000fe400000006ff */
[----:B------:R-:W-:Y:S01]  /*0e80*/  SHF.L.U32 R113, R112, 0x10, RZ ;  /* 0x0000001070717819 */ /* 0x000fe200000006ff */
[-C--:B------:R-:W-:Y:S01]  /*0e90*/  FMUL.FTZ R125, R115, R120.reuse ;  /* 0x00000078737d7220 */ /* 0x080fe20000410000 */
[----:B------:R-:W-:Y:S01]  /*0ea0*/  SHF.L.U32 R123, R122, 0x10, RZ ;  /* 0x000000107a7b7819 */ /* 0x000fe200000006ff */
[-C--:B------:R-:W-:Y:S01]  /*0eb0*/  FMUL.FTZ R121, R121, R120.reuse ;  /* 0x0000007879797220 */ /* 0x080fe20000410000 */
[----:B------:R-:W-:Y:S01]  /*0ec0*/  SHF.L.U32 R129, R114, 0x10, RZ ;  /* 0x0000001072817819 */ /* 0x000fe200000006ff */
[-C--:B------:R-:W-:Y:S02]  /*0ed0*/  FMUL.FTZ R122, R113, R120.reuse ;  /* 0x00000078717a7220 */ /* 0x080fe40000410000 */
[----:B------:R-:W-:-:S02]  /*0ee0*/  FMUL.FTZ R123, R123, R120 ;  /* 0x000000787b7b7220 */ /* 0x000fc40000410000 */
[----:B------:R-:W-:-:S07]  /*0ef0*/  FMUL.FTZ R124, R129, R120 ;  /* 0x00000078817c7220 */ /* 0x000fce0000410000 */
.L_x_77:
[----:B------:R-:W0:Y:S01]  /*0f00*/  @P0 LDC.64 R130, c[0x0][0x3a8] ;  /* 0x0000ea00ff820b82 */ /* 0x000e220000000a00 */
[----:B------:R-:W-:-:S05]  /*0f10*/  IADD3 R155, PT, PT, R119, 0x20, RZ ;  /* 0x00000020779b7810 */ /* 0x000fca0007ffe0ff */
[----:B------:R-:W-:-:S04]  /*0f20*/  IMAD.WIDE.U32 R112, R155, 0x10, R116 ;  /* 0x000000109b707825 */ /* 0x000fc800078e0074 */
[----:B0-----:R-:W-:-:S05]  /*0f30*/  @P0 IMAD.WIDE.U32 R130, R119, 0x10, R130 ;  /* 0x0000001077820825 */ /* 0x001fca00078e0082 */
[----:B------:R0:W-:Y:S04]  /*0f40*/  @P0 STG.E.128 desc[UR6][R130.64], R108 ;  /* 0x0000006c82000986 */ /* 0x0001e8000c101d06 */
[----:B------:R-:W5:Y:S01]  /*0f50*/  LDG.E.128 R112, desc[UR6][R112.64] ;  /* 0x0000000670707981 */ /* 0x000f62000c1e1d00 */
[----:B------:R-:W-:Y:S05]  /*0f60*/  BRA.U !UP0, `(.L_x_79) ;  /* 0x0000000108a07547 */ /* 0x000fea000b800000 */
[----:B0-----:R-:W0:Y:S02]  /*0f70*/  LDC.64 R108, c[0x0][0x3a0] ;  /* 0x0000e800ff6c7b82 */ /* 0x001e240000000a00 */
        /* <DEDUP_REMOVED lines=39> */
.L_x_79:
[----:B------:R-:W-:-:S04]  /*11f0*/  UISETP.NE.U32.AND UP1, UPT, UR12, URZ, UPT ;  /* 0x000000ff0c00728c */ /* 0x000fc8000bf25070 */
[----:B------:R-:W-:-:S09]  /*1200*/  UISETP.NE.AND.EX UP1, UPT, UR13, URZ, UPT, UP1 ;  /* 0x000000ff0d00728c */ /* 0x000fd2000bf25310 */
[----:B------:R-:W-:Y:S05]  /*1210*/  BRA.U UP1, `(.L_x_81) ;  /* 0x0000000101547547 */ /* 0x000fea000b800000 */
[C---:B-----5:R-:W-:Y:S02]  /*1220*/  PRMT R129, R112.reuse, 0x7632, R129 ;  /* 0x0000763270817816 */ /* 0x060fe40000000081 */
[----:B0-----:R-:W-:Y:S02]  /*1230*/  SHF.L.U32 R131, R112, 0x10, RZ ;  /* 0x0000001070837819 */ /* 0x001fe400000006ff */
[C---:B------:R-:W-:Y:S02]  /*1240*/  PRMT R112, R113.reuse, 0x7632, R112 ;  /* 0x0000763271707816 */ /* 0x040fe40000000070 */
[----:B------:R-:W-:Y:S01]  /*1250*/  SHF.L.U32 R113, R113, 0x10, RZ ;  /* 0x0000001071717819 */ /* 0x000fe200000006ff */
[-C--:B------:R-:W-:Y:S01]  /*1260*/  FMUL.FTZ R158, R131, R120.reuse ;  /* 0x00000078839e7220 */ /* 0x080fe20000410000 */
[C---:B------:R-:W-:Y:S02]  /*1270*/  SHF.L.U32 R157, R114.reuse, 0x10, RZ ;  /* 0x00000010729d7819 */ /* 0x040fe400000006ff */
[----:B------:R-:W-:Y:S01]  /*1280*/  PRMT R130, R114, 0x7632, R130 ;  /* 0x0000763272827816 */ /* 0x000fe20000000082 */
        /* <DEDUP_REMOVED lines=10> */
[-C--:B------:R-:W-:Y:S02]  /*1330*/  FMUL.FTZ R130, R113, R120.reuse ;  /* 0x0000007871827220 */ /* 0x080fe40000410000 */
[-C--:B------:R-:W-:Y:S02]  /*1340*/  FMUL.FTZ R131, R131, R120.reuse ;  /* 0x0000007883837220 */ /* 0x080fe40000410000 */
[----:B------:R-:W-:Y:S01]  /*1350*/  FMUL.FTZ R154, R157, R120 ;  /* 0x000000789d9a7220 */ /* 0x000fe20000410000 */
[----:B------:R-:W-:Y:S06]  /*1360*/  BRA `(.L_x_80) ;  /* 0x0000000000607947 */ /* 0x000fec0003800000 */
.L_x_81:
[C---:B0----5:R-:W-:Y:S02]  /*1370*/  PRMT R110, R113.reuse, 0x7632, R110 ;  /* 0x00007632716e7816 */ /* 0x061fe4000000006e */
        /* <DEDUP_REMOVED lines=22> */
[----:B------:R-:W-:-:S07]  /*14e0*/  F2FP.BF16.F32.PACK_AB R109, R130, R163 ;  /* 0x000000a3826d723e */ /* 0x000fce00000010ff */
.L_x_80:
        /* <DEDUP_REMOVED lines=16> */
[C---:B------:R-:W-:Y:S02]  /*15f0*/  PRMT R160, R113.reuse, 0x7632, R160 ;  /* 0x0000763271a07816 */ /* 0x040fe400000000a0 */
[----:B------:R-:W-:Y:S02]  /*1600*/  SHF.L.U32 R113, R113, 0x10, RZ ;  /* 0x0000001071717819 */ /* 0x000fe400000006ff */
[----:B------:R-:W-:Y:S02]  /*1610*/  SHF.L.U32 R159, R159, 0x10, RZ ;  /* 0x000000109f9f7819 */ /* 0x000fe400000006ff */
[----:B------:R-:W-:Y:S02]  /*1620*/  SHF.L.U32 R165, R165, 0x10, RZ ;  /* 0x00000010a5a57819 */ /* 0x000fe400000006ff */
[C---:B--2---:R-:W-:Y:S02]  /*1630*/  PRMT R112, R108.reuse, 0x7632, R112 ;  /* 0x000076326c707816 */ /* 0x044fe40000000070 */
[----:B------:R-:W-:-:S02]  /*1640*/  SHF.L.U32 R114, R108, 0x10, RZ ;  /* 0x000000106c727819 */ /* 0x000fc400000006ff */
[----:B------:R-:W-:Y:S02]  /*1650*/  PRMT R108, R109, 0x7632, R108 ;  /* 0x000076326d6c7816 */ /* 0x000fe4000000006c */
[----:B------:R-:W-:Y:S01]  /*1660*/  PRMT R115, R110, 0x7632, R115 ;  /* 0x000076326e737816 */ /* 0x000fe20000000073 */
[-C--:B------:R-:W-:Y:S01]  /*1670*/  FFMA.FTZ R175, R175, R120.reuse, R114 ;  /* 0x00000078afaf7223 */ /* 0x080fe20000010072 */
[C---:B------:R-:W-:Y:S02]  /*1680*/  PRMT R166, R111.reuse, 0x7632, R166 ;  /* 0x000076326fa67816 */ /* 0x040fe400000000a6 */
        /* <DEDUP_REMOVED lines=21> */
.L_x_82:
[----:B------:R-:W-:-:S04]  /*17e0*/  UISETP.NE.U32.AND UP1, UPT, UR12, URZ, UPT ;  /* 0x000000ff0c00728c */ /* 0x000fc8000bf25070 */
[----:B------:R-:W-:-:S09]  /*17f0*/  UISETP.NE.AND.EX UP1, UPT, UR13, URZ, UPT, UP1 ;  /* 0x000000ff0d00728c */ /* 0x000fd2000bf25310 */
[----:B------:R-:W-:Y:S05]  /*1800*/  BRA.U UP1, `(.L_x_84) ;  /* 0x0000000101547547 */ /* 0x000fea000b800000 */
        /* <DEDUP_REMOVED lines=16> */
[----:B0-----:R-:W-:Y:S01]  /*1910*/  SHF.L.U32 R165, R114, 0x10, RZ ;  /* 0x0000001072a57819 */ /* 0x001fe200000006ff */
[-C--:B------:R-:W-:Y:S02]  /*1920*/  FMUL.FTZ R162, R113, R120.reuse ;  /* 0x0000007871a27220 */ /* 0x080fe40000410000 */
[----:B------:R-:W-:-:S02]  /*1930*/  FMUL.FTZ R164, R115, R120 ;  /* 0x0000007873a47220 */ /* 0x000fc40000410000 */
[----:B------:R-:W-:Y:S01]  /*1940*/  FMUL.FTZ R168, R165, R120 ;  /* 0x00000078a5a87220 */ /* 0x000fe20000410000 */
[----:B------:R-:W-:Y:S06]  /*1950*/  BRA `(.L_x_83) ;  /* 0x0000000000607947 */ /* 0x000fec0003800000 */
.L_x_84:
[C---:B0----5:R-:W-:Y:S02]  /*1960*/  PRMT R110, R113.reuse, 0x7632, R110 ;  /* 0x00007632716e7816 */ /* 0x061fe4000000006e */
        /* <DEDUP_REMOVED lines=23> */
.L_x_83:
        /* <DEDUP_REMOVED lines=12> */
[----:B------:R-:W-:Y:S02]  /*1ba0*/  SHF.L.U32 R181, R114, 0x10, RZ ;  /* 0x0000001072b57819 */ /* 0x000fe400000006ff */
[C---:B------:R-:W-:Y:S02]  /*1bb0*/  PRMT R165, R112.reuse, 0x7632, R165 ;  /* 0x0000763270a57816 */ /* 0x040fe400000000a5 */
[----:B------:R-:W-:Y:S02]  /*1bc0*/  SHF.L.U32 R185, R112, 0x10, RZ ;  /* 0x0000001070b97819 */ /* 0x000fe400000006ff */
[----:B------:R-:W-:-:S02]  /*1bd0*/  PRMT R167, R114, 0x7632, R167 ;  /* 0x0000763272a77816 */ /* 0x000fc400000000a7 */
[C---:B------:R-:W-:Y:S02]  /*1be0*/  PRMT R166, R113.reuse, 0x7632, R166 ;  /* 0x0000763271a67816 */ /* 0x040fe400000000a6 */
[----:B------:R-:W-:Y:S02]  /*1bf0*/  SHF.L.U32 R113, R113, 0x10, RZ ;  /* 0x0000001071717819 */ /* 0x000fe400000006ff */
[----:B------:R-:W-:Y:S02]  /*1c00*/  SHF.L.U32 R165, R165, 0x10, RZ ;  /* 0x00000010a5a57819 */ /* 0x000fe400000006ff */
[----:B------:R-:W-:Y:S02]  /*1c10*/  SHF.L.U32 R167, R167, 0x10, RZ ;  /* 0x00000010a7a77819 */ /* 0x000fe400000006ff */
[C---:B--2---:R-:W-:Y:S02]  /*1c20*/  PRMT R115, R110.reuse, 0x7632, R115 ;  /* 0x000076326e737816 */ /* 0x044fe40000000073 */
[----:B------:R-:W-:-:S02]  /*1c30*/  SHF.L.U32 R110, R110, 0x10, RZ ;  /* 0x000000106e6e7819 */ /* 0x000fc400000006ff */
[C---:B------:R-:W-:Y:S02]  /*1c40*/  PRMT R112, R108.reuse, 0x7632, R112 ;  /* 0x000076326c707816 */ /* 0x040fe40000000070 */
[----:B------:R-:W-:Y:S01]  /*1c50*/  SHF.L.U32 R114, R108, 0x10, RZ ;  /* 0x000000106c727819 */ /* 0x000fe200000006ff */
[-C--:B------:R-:W-:Y:S01]  /*1c60*/  FFMA.FTZ R181, R181, R120.reuse, R110 ;  /* 0x00000078b5b57223 */ /* 0x080fe2000001006e */
[----:B------:R-:W-:Y:S02]  /*1c70*/  PRMT R174, R111, 0x7632, R174 ;  /* 0x000076326fae7816 */ /* 0x000fe400000000ae */
[----:B------:R-:W-:Y:S01]  /*1c80*/  PRMT R108, R109, 0x7632, R108 ;  /* 0x000076326d6c7816 */ /* 0x000fe2000000006c */
[----:B------:R-:W-:Y:S01]  /*1c90*/  FFMA.FTZ R185, R185, R120, R114 ;  /* 0x00000078b9b97223 */ /* 0x000fe20000010072 */
        /* <DEDUP_REMOVED lines=19> */
.L_x_85:
        /* <DEDUP_REMOVED lines=8> */
[C---:B0-----:R-:W-:Y:S02]  /*1e50*/  PRMT R166, R114.reuse, 0x7632, R166 ;  /* 0x0000763272a67816 */ /* 0x041fe400000000a6 */
        /* <DEDUP_REMOVED lines=15> */
.L_x_87:
        /* <DEDUP_REMOVED lines=24> */
.L_x_86:
        /* <DEDUP_REMOVED lines=12> */
[C---:B------:R-:W-:Y:S02]  /*2190*/  SHF.L.U32 R187, R114.reuse, 0x10, RZ ;  /* 0x0000001072bb7819 */ /* 0x040fe400000006ff */
[----:B------:R-:W-:Y:S02]  /*21a0*/  PRMT R182, R114, 0x7632, R182 ;  /* 0x0000763272b67816 */ /* 0x000fe400000000b6 */
[----:B------:R-:W-:Y:S02]  /*21b0*/  PRMT R177, R113, 0x7632, R177 ;  /* 0x0000763271b17816 */ /* 0x000fe400000000b1 */
[----:B------:R-:W-:-:S02]  /*21c0*/  PRMT R114, R115, 0x7632, R114 ;  /* 0x0000763273727816 */ /* 0x000fc40000000072 */
[----:B------:R-:W-:Y:S02]  /*21d0*/  SHF.L.U32 R113, R113, 0x10, RZ ;  /* 0x0000001071717819 */ /* 0x000fe400000006ff */
[----:B------:R-:W-:Y:S02]  /*21e0*/  SHF.L.U32 R115, R115, 0x10, RZ ;  /* 0x0000001073737819 */ /* 0x000fe400000006ff */
[----:B------:R-:W-:Y:S02]  /*21f0*/  SHF.L.U32 R195, R166, 0x10, RZ ;  /* 0x00000010a6c37819 */ /* 0x000fe400000006ff */
[----:B------:R-:W-:Y:S02]  /*2200*/  SHF.L.U32 R177, R177, 0x10, RZ ;  /* 0x00000010b1b17819 */ /* 0x000fe400000006ff */
[----:B------:R-:W-:Y:S02]  /*2210*/  SHF.L.U32 R189, R182, 0x10, RZ ;  /* 0x00000010b6bd7819 */ /* 0x000fe400000006ff */
[----:B------:R-:W-:-:S02]  /*2220*/  SHF.L.U32 R193, R114, 0x10, RZ ;  /* 0x0000001072c17819 */ /* 0x000fc400000006ff */
[C---:B--2---:R-:W-:Y:S02]  /*2230*/  PRMT R112, R108.reuse, 0x7632, R112 ;  /* 0x000076326c707816 */ /* 0x044fe40000000070 */
[----:B------:R-:W-:Y:S02]  /*2240*/  SHF.L.U32 R184, R108, 0x10, RZ ;  /* 0x000000106cb87819 */ /* 0x000fe400000006ff */
[C---:B------:R-:W-:Y:S02]  /*2250*/  PRMT R108, R109.reuse, 0x7632, R108 ;  /* 0x000076326d6c7816 */ /* 0x040fe4000000006c */
[----:B------:R-:W-:Y:S01]  /*2260*/  SHF.L.U32 R180, R109, 0x10, RZ ;  /* 0x000000106db47819 */ /* 0x000fe200000006ff */
[-C--:B------:R-:W-:Y:S01]  /*2270*/  FFMA.FTZ R184, R167, R120.reuse, R184 ;  /* 0x00000078a7b87223 */ /* 0x080fe200000100b8 */
[C---:B------:R-:W-:Y:S02]  /*2280*/  PRMT R109, R110.reuse, 0x7632, R109 ;  /* 0x000076326e6d7816 */ /* 0x040fe4000000006d */
[----:B------:R-:W-:Y:S01]  /*2290*/  SHF.L.U32 R110, R110, 0x10, RZ ;  /* 0x000000106e6e7819 */ /* 0x000fe200000006ff */
[----:B------:R-:W-:Y:S01]  /*22a0*/  FFMA.FTZ R180, R113, R120, R180 ;  /* 0x0000007871b47223 */ /* 0x000fe200000100b4 */
[----:B------:R-:W-:-:S02]  /*22b0*/  PRMT R186, R111, 0x7632, R186 ;  /* 0x000076326fba7816 */ /* 0x000fc400000000ba */
        /* <DEDUP_REMOVED lines=8> */
[-C--:B------:R-:W-:Y:S02]  /*2340*/  FFMA.FTZ R189, R189, R120.reuse, R110 ;  /* 0x00000078bdbd7223 */ /* 0x080fe4000001006e */
[----:B------:R-:W-:Y:S01]  /*2350*/  FFMA.FTZ R191, R177, R120, R108 ;  /* 0x00000078b1bf7223 */ /* 0x000fe2000001006c */
[----:B------:R-:W-:Y:S01]  /*2360*/  F2FP.BF16.F32.PACK_AB R111, R193, R182 ;  /* 0x000000b6c16f723e */ /* 0x000fe200000010ff */
[----:B------:R-:W-:Y:S01]  /*2370*/  FFMA.FTZ R195, R195, R120, R112 ;  /* 0x00000078c3c37223 */ /* 0x000fe20000010070 */
[----:B------:R-:W-:-:S02]  /*2380*/  F2FP.BF16.F32.PACK_AB R110, R189, R178 ;  /* 0x000000b2bd6e723e */ /* 0x000fc400000010ff */
[----:B------:R-:W-:Y:S02]  /*2390*/  F2FP.BF16.F32.PACK_AB R109, R191, R180 ;  /* 0x000000b4bf6d723e */ /* 0x000fe400000010ff */
[----:B------:R-:W-:Y:S01]  /*23a0*/  F2FP.BF16.F32.PACK_AB R108, R195, R184 ;  /* 0x000000b8c36c723e */ /* 0x000fe200000010ff */
[----:B------:R-:W-:Y:S06]  /*23b0*/  BRA `(.L_x_89) ;  /* 0x0000000000c07947 */ /* 0x000fec0003800000 */
.L_x_88:
[----:B------:R-:W-:-:S04]  /*23c0*/  UISETP.NE.U32.AND UP1, UPT, UR12, URZ, UPT ;  /* 0x000000ff0c00728c */ /* 0x000fc8000bf25070 */
[----:B------:R-:W-:-:S09]  /*23d0*/  UISETP.NE.AND.EX UP1, UPT, UR13, URZ, UPT, UP1 ;  /* 0x000000ff0d00728c */ /* 0x000fd2000bf25310 */
[----:B------:R-:W-:Y:S05]  /*23e0*/  BRA.U UP1, `(.L_x_90) ;  /* 0x0000000101547547 */ /* 0x000fea000b800000 */
        /* <DEDUP_REMOVED lines=21> */
.L_x_90:
[C---:B0----5:R-:W-:Y:S02]  /*2540*/  PRMT R108, R112.reuse, 0x7632, R108 ;  /* 0x00007632706c7816 */ /* 0x061fe4000000006c */
[----:B------:R-:W-:Y:S02]  /*2550*/  SHF.L.U32 R109, R112, 0x10, RZ ;  /* 0x00000010706d7819 */ /* 0x000fe400000006ff */
[----:B------:R-:W-:Y:S02]  /*2560*/  PRMT R110, R113, 0x7632, R110 ;  /* 0x00007632716e7816 */ /* 0x000fe4000000006e */
        /* <DEDUP_REMOVED lines=21> */
.L_x_89:
        /* <DEDUP_REMOVED lines=21> */
[----:B--2---:R-:W-:-:S02]  /*2810*/  PRMT R112, R108, 0x7632, R112 ;  /* 0x000076326c707816 */ /* 0x004fc40000000070 */
        /* <DEDUP_REMOVED lines=25> */
.L_x_91:
        /* <DEDUP_REMOVED lines=24> */
.L_x_93:
[C---:B0----5:R-:W-:Y:S02]  /*2b30*/  SHF.L.U32 R109, R112.reuse, 0x10, RZ ;  /* 0x00000010706d7819 */ /* 0x061fe400000006ff */
[----:B------:R-:W-:Y:S02]  /*2b40*/  PRMT R108, R112, 0x7632, R108 ;  /* 0x00007632706c7816 */ /* 0x000fe4000000006c */
[----:B------:R-:W-:Y:S01]  /*2b50*/  PRMT R110, R113, 0x7632, R110 ;  /* 0x00007632716e7816 */ /* 0x000fe2000000006e */
[----:B------:R-:W-:Y:S01]  /*2b60*/  FMUL.FTZ R190, R109, R120 ;  /* 0x000000786dbe7220 */ /* 0x000fe20000410000 */
[----:B------:R-:W-:Y:S02]  /*2b70*/  PRMT R111, R114, 0x7632, R111 ;  /* 0x00007632726f7816 */ /* 0x000fe4000000006f */
        /* <DEDUP_REMOVED lines=19> */
.L_x_92:
        /* <DEDUP_REMOVED lines=47> */
.L_x_94:
        /* <DEDUP_REMOVED lines=24> */
.L_x_96:
        /* <DEDUP_REMOVED lines=24> */
.L_x_95:
        /* <DEDUP_REMOVED lines=25> */
[----:B------:R-:W-:Y:S02]  /*3430*/  SHF.L.U32 R108, R108, 0x10, RZ ;  /* 0x000000106c6c7819 */ /* 0x000fe400000006ff */
[----:B------:R-:W-:Y:S01]  /*3440*/  PRMT R166, R109, 0x7632, R166 ;  /* 0x000076326da67816 */ /* 0x000fe200000000a6 */
[-C--:B------:R-:W-:Y:S01]  /*3450*/  FFMA.FTZ R114, R113, R120.reuse, R114 ;  /* 0x0000007871727223 */ /* 0x080fe20000010072 */
[C---:B------:R-:W-:Y:S01]  /*3460*/  PRMT R109, R110.reuse, 0x7632, R109 ;  /* 0x000076326e6d7816 */ /* 0x040fe2000000006d */
[----:B------:R-:W-:Y:S01]  /*3470*/  FFMA.FTZ R116, R167, R120, R108 ;  /* 0x00000078a7747223 */ /* 0x000fe2000001006c */
[----:B------:R-:W-:-:S02]  /*3480*/  SHF.L.U32 R204, R110, 0x10, RZ ;  /* 0x000000106ecc7819 */ /* 0x000fc400000006ff */
[----:B------:R-:W-:Y:S02]  /*3490*/  SHF.L.U32 R113, R202, 0x10, RZ ;  /* 0x00000010ca717819 */ /* 0x000fe400000006ff */
        /* <DEDUP_REMOVED lines=15> */
.L_x_97:
[----:B------:R-:W-:-:S04]  /*3590*/  UISETP.NE.U32.AND UP0, UPT, UR12, URZ, UPT ;  /* 0x000000ff0c00728c */ /* 0x000fc8000bf05070 */
[----:B------:R-:W-:-:S09]  /*35a0*/  UISETP.NE.AND.EX UP0, UPT, UR13, URZ, UPT, UP0 ;  /* 0x000000ff0d00728c */ /* 0x000fd2000bf05300 */
[----:B------:R-:W-:Y:S05]  /*35b0*/  BRA.U UP0, `(.L_x_99) ;  /* 0x0000000100547547 */ /* 0x000fea000b800000 */
[C---:B-----5:R-:W-:Y:S02]  /*35c0*/  PRMT R117, R112.reuse, 0x7632, R117 ;  /* 0x0000763270757816 */ /* 0x060fe40000000075 */
[----:B0-----:R-:W-:Y:S02]  /*35d0*/  SHF.L.U32 R167, R112, 0x10, RZ ;  /* 0x0000001070a77819 */ /* 0x001fe400000006ff */
[----:B------:R-:W-:Y:S02]  /*35e0*/  PRMT R112, R113, 0x7632, R112 ;  /* 0x0000763271707816 */ /* 0x000fe40000000070 */
[----:B------:R-:W-:Y:S02]  /*35f0*/  PRMT R116, R115, 0x7632, R116 ;  /* 0x0000763273747816 */ /* 0x000fe40000000074 */
[----:B------:R-:W-:Y:S02]  /*3600*/  SHF.L.U32 R113, R113, 0x10, RZ ;  /* 0x0000001071717819 */ /* 0x000fe400000006ff */
[----:B------:R-:W-:-:S02]  /*3610*/  PRMT R166, R114, 0x7632, R166 ;  /* 0x0000763272a67816 */ /* 0x000fc400000000a6 */
[----:B------:R-:W-:Y:S01]  /*3620*/  SHF.L.U32 R217, R114, 0x10, RZ ;  /* 0x0000001072d97819 */ /* 0x000fe200000006ff */
[-C--:B------:R-:W-:Y:S01]  /*3630*/  FMUL.FTZ R114, R113, R120.reuse ;  /* 0x0000007871727220 */ /* 0x080fe20000410000 */
        /* <DEDUP_REMOVED lines=8> */
[-C--:B------:R-:W-:Y:S01]  /*36c0*/  FMUL.FTZ R166, R219, R120.reuse ;  /* 0x00000078dba67220 */ /* 0x080fe20000410000 */
[-C--:B------:R-:W-:Y:S01]  /*36d0*/  FMUL.FTZ R215, R215, R120.reuse ;  /* 0x00000078d7d77220 */ /* 0x080fe20000410000 */
[----:B------:R-:W-:-:S02]  /*36e0*/  FMUL.FTZ R167, R167, R120 ;  /* 0x00000078a7a77220 */ /* 0x000fc40000410000 */
[----:B------:R-:W-:Y:S01]  /*36f0*/  FMUL.FTZ R202, R113, R120 ;  /* 0x0000007871ca7220 */ /* 0x000fe20000410000 */
[----:B------:R-:W-:Y:S06]  /*3700*/  BRA `(.L_x_98) ;  /* 0x0000000000607947 */ /* 0x000fec0003800000 */
.L_x_99:
[----:B-----5:R-:W-:Y:S02]  /*3710*/  PRMT R116, R115, 0x7632, R116 ;  /* 0x0000763273747816 */ /* 0x020fe40000000074 */
[----:B0-----:R-:W-:Y:S02]  /*3720*/  PRMT R108, R112, 0x7632, R108 ;  /* 0x00007632706c7816 */ /* 0x001fe4000000006c */
[----:B------:R-:W-:Y:S02]  /*3730*/  PRMT R110, R113, 0x7632, R110 ;  /* 0x00007632716e7816 */ /* 0x000fe4000000006e */
[----:B------:R-:W-:Y:S02]  /*3740*/  PRMT R111, R114, 0x7632, R111 ;  /* 0x00007632726f7816 */ /* 0x000fe4000000006f */
[----:B------:R-:W-:Y:S02]  /*3750*/  SHF.L.U32 R115, R115, 0x10, RZ ;  /* 0x0000001073737819 */ /* 0x000fe400000006ff */
[----:B------:R-:W-:-:S02]  /*3760*/  SHF.L.U32 R109, R112, 0x10, RZ ;  /* 0x00000010706d7819 */ /* 0x000fc400000006ff */
        /* <DEDUP_REMOVED lines=14> */
[----:B------:R-:W-:Y:S02]  /*3850*/  F2FP.BF16.F32.PACK_AB R111, R166, R115 ;  /* 0x00000073a66f723e */ /* 0x000fe400000010ff */
[----:B------:R-:W-:Y:S02]  /*3860*/  F2FP.BF16.F32.PACK_AB R110, R202, R117 ;  /* 0x00000075ca6e723e */ /* 0x000fe400000010ff */
[----:B------:R-:W-:Y:S02]  /*3870*/  F2FP.BF16.F32.PACK_AB R109, R167, R114 ;  /* 0x00000072a76d723e */ /* 0x000fe400000010ff */
[----:B------:R-:W-:-:S07]  /*3880*/  F2FP.BF16.F32.PACK_AB R108, R215, R116 ;  /* 0x00000074d76c723e */ /* 0x000fce00000010ff */
.L_x_98:
[----:B------:R-:W-:Y:S01]  /*3890*/  FADD.FTZ R112, RZ, R128 ;  /* 0x00000080ff707221 */ /* 0x000fe20000010000 */
[----:B------:R-:W-:Y:S01]  /*38a0*/  UMOV UR9, 0xffffffff ;  /* 0xffffffff00097882 */ /* 0x000fe20000000000 */
[----:B------:R-:W-:Y:S02]  /*38b0*/  LOP3.LUT P2, RZ, R118, 0x1f, RZ, 0xc0, !PT ;  /* 0x0000001f76ff7812 */ /* 0x000fe4000784c0ff */
[----:B------:R-:W-:-:S04]  /*38c0*/  FADD.FTZ R112, R112, R121 ;  /* 0x0000007970707221 */ /* 0x000fc80000010000 */
        /* <DEDUP_REMOVED lines=49> */
[----:B------:R-:W-:Y:S02]  /*3be0*/  FADD.FTZ R217, R112, R211 ;  /* 0x000000d370d97221 */ /* 0x000fe40000010000 */
[----:B------:R-:W0:Y:S02]  /*3bf0*/  @P0 LDC.64 R112, c[0x0][0x3a8] ;  /* 0x0000ea00ff700b82 */ /* 0x000e240000000a00 */
[----:B------:R-:W-:-:S04]  /*3c00*/  FADD.FTZ R120, R217, R194 ;  /* 0x000000c2d9787221 */ /* 0x000fc80000010000 */
[----:B------:R-:W-:-:S04]  /*3c10*/  FADD.FTZ R217, R120, R209 ;  /* 0x000000d178d97221 */ /* 0x000fc80000010000 */
[----:B------:R-:W-:-:S04]  /*3c20*/  FADD.FTZ R120, R217, R198 ;  /* 0x000000c6d9787221 */ /* 0x000fc80000010000 */
[----:B------:R-:W-:-:S04]  /*3c30*/  FADD.FTZ R217, R120, R213 ;  /* 0x000000d578d97221 */ /* 0x000fc80000010000 */
[----:B------:R-:W-:-:S04]  /*3c40*/  FADD.FTZ R120, R217, R116 ;  /* 0x00000074d9787221 */ /* 0x000fc80000010000 */
[----:B------:R-:W-:Y:S01]  /*3c50*/  FADD.FTZ R217, R120, R215 ;  /* 0x000000d778d97221 */ /* 0x000fe20000010000 */
[----:B0-----:R-:W-:-:S04]  /*3c60*/  @P0 IMAD.WIDE.U32 R112, R197, 0x10, R112 ;  /* 0x00000010c5700825 */ /* 0x001fc800078e0070 */
[----:B------:R-:W-:Y:S01]  /*3c70*/  FADD.FTZ R120, R217, R114 ;  /* 0x00000072d9787221 */ /* 0x000fe20000010000 */
[----:B------:R0:W-:Y:S03]  /*3c80*/  @P0 STG.E.128 desc[UR6][R112.64], R108 ;  /* 0x0000006c70000986 */ /* 0x0001e6000c101d06 */
[----:B------:R-:W-:-:S04]  /*3c90*/  FADD.FTZ R120, R120, R167 ;  /* 0x000000a778787221 */ /* 0x000fc80000010000 */
[----:B------:R-:W-:-:S04]  /*3ca0*/  FADD.FTZ R217, R120, R117 ;  /* 0x0000007578d97221 */ /* 0x000fc80000010000 */
[----:B------:R-:W-:-:S04]  /*3cb0*/  FADD.FTZ R120, R217, R202 ;  /* 0x000000cad9787221 */ /* 0x000fc80000010000 */
[----:B------:R-:W-:-:S04]  /*3cc0*/  FADD.FTZ R217, R120, R115 ;  /* 0x0000007378d97221 */ /* 0x000fc80000010000 */
[----:B------:R-:W-:Y:S01]  /*3cd0*/  FADD.FTZ R217, R217, R166 ;  /* 0x000000a6d9d97221 */ /* 0x000fe20000010000 */
[----:B0-----:R-:W-:Y:S06]  /*3ce0*/  BRA.DIV UR9, `(.L_x_100) ;  /* 0x0000002209647947 */ /* 0x001fec000b800000 */
[----:B------:R-:W0:Y:S02]  /*3cf0*/  SHFL.BFLY PT, R112, R217, 0x1, 0x1f ;  /* 0x0c201f00d9707f89 */ /* 0x000e2400000e0000 */
        /* <DEDUP_REMOVED lines=11> */
[C---:B------:R-:W-:Y:S01]  /*3db0*/  FADD.FTZ R112, -R118.reuse, R128 ;  /* 0x0000008076707221 */ /* 0x040fe20000010100 */
[C---:B------:R-:W-:Y:S01]  /*3dc0*/  FADD.FTZ R217, -R118.reuse, R121 ;  /* 0x0000007976d97221 */ /* 0x040fe20000010100 */
[----:B------:R-:W-:Y:S02]  /*3dd0*/  FADD.FTZ R219, -R118, R127 ;  /* 0x0000007f76db7221 */ /* 0x000fe40000010100 */
[----:B------:R-:W-:-:S04]  /*3de0*/  FFMA.FTZ R112, R112, R112, RZ ;  /* 0x0000007070707223 */ /* 0x000fc800000100ff */
[----:B------:R-:W-:Y:S01]  /*3df0*/  FFMA.FTZ R112, R217, R217, R112 ;  /* 0x000000d9d9707223 */ /* 0x000fe20000010070 */
[----:B------:R-:W-:-:S03]  /*3e00*/  FADD.FTZ R217, -R118, R122 ;  /* 0x0000007a76d97221 */ /* 0x000fc60000010100 */
        /* <DEDUP_REMOVED lines=120> */
[----:B------:R-:W-:-:S04]  /*4590*/  FFMA.FTZ R112, R219, R219, R112 ;  /* 0x000000dbdb707223 */ /* 0x000fc80000010070 */
[----:B------:R-:W-:-:S05]  /*45a0*/  FFMA.FTZ R112, R217, R217, R112 ;  /* 0x000000d9d9707223 */ /* 0x000fca0000010070 */
        /* <DEDUP_REMOVED lines=9> */
.L_x_113:
[----:B------:R-:W-:Y:S01]  /*4640*/  FMUL.FTZ R112, R118, R118 ;  /* 0x0000007676707220 */ /* 0x000fe20000410000 */
[----:B------:R-:W-:Y:S01]  /*4650*/  ISETP.NE.AND P3, PT, RZ, UR5, PT ;  /* 0x00000005ff007c0c */ /* 0x000fe2000bf65270 */
[----:B01----:R-:W-:Y:S01]  /*4660*/  FADD.FTZ R204, R204, R221 ;  /* 0x000000ddcccc7221 */ /* 0x003fe20000010000 */
[----:B------:R-:W-:Y:S02]  /*4670*/  SHF.L.U32 R217, R44, 0x10, RZ ;  /* 0x000000102cd97819 */ /* 0x000fe400000006ff */
[----:B------:R-:W-:Y:S01]  /*4680*/  FSEL R112, R112, RZ, P3 ;  /* 0x000000ff70707208 */ /* 0x000fe20001800000 */
[----:B------:R-:W-:Y:S01]  /*4690*/  FFMA.FTZ R113, R204, R113, UR8 ;  /* 0x00000008cc717e23 */ /* 0x000fe20008010071 */
[----:B------:R-:W-:Y:S02]  /*46a0*/  FSEL R120, R118, RZ, !P3 ;  /* 0x000000ff76787208 */ /* 0x000fe40005800000 */
[----:B------:R-:W-:Y:S01]  /*46b0*/  SHF.L.U32 R222, R2, 0x10, RZ ;  /* 0x0000001002de7819 */ /* 0x000fe200000006ff */
[----:B------:R-:W-:Y:S01]  /*46c0*/  FADD.FTZ R113, R113, R112 ;  /* 0x0000007071717221 */ /* 0x000fe20000010000 */
[----:B------:R-:W-:Y:S01]  /*46d0*/  SHF.L.U32 R112, R76, 0x10, RZ ;  /* 0x000000104c707819 */ /* 0x000fe200000006ff */
[C---:B------:R-:W-:Y:S01]  /*46e0*/  FADD.FTZ R128, -R120.reuse, R128 ;  /* 0x0000008078807221 */ /* 0x040fe20000010100 */
[C---:B------:R-:W-:Y:S01]  /*46f0*/  FADD.FTZ R220, -R120.reuse, R117 ;  /* 0x0000007578dc7221 */ /* 0x040fe20000010100 */
[C---:B------:R-:W-:Y:S01]  /*4700*/  FADD.FTZ R121, -R120.reuse, R121 ;  /* 0x0000007978797221 */ /* 0x040fe20000010100 */
[C---:B------:R-:W-:Y:S01]  /*4710*/  FADD.FTZ R122, -R120.reuse, R122 ;  /* 0x0000007a787a7221 */ /* 0x040fe20000010100 */
[----:B------:R-:W0:Y:S01]  /*4720*/  MUFU.RSQ R113, R113 ;  /* 0x0000007100717308 */ /* 0x000e220000001400 */
[C---:B------:R-:W-:Y:S01]  /*4730*/  FADD.FTZ R127, -R120.reuse, R127 ;  /* 0x0000007f787f7221 */ /* 0x040fe20000010100 */
        /* <DEDUP_REMOVED lines=16> */
[----:B0-----:R-:W-:Y:S01]  /*4840*/  FMUL.FTZ R117, R113, R128 ;  /* 0x0000008071757220 */ /* 0x001fe20000410000 */
        /* <DEDUP_REMOVED lines=42> */
[----:B------:R-:W-:Y:S01]  /*4af0*/  FADD.FTZ R120, -R120, R166 ;  /* 0x000000a678787221 */ /* 0x000fe20000010100 */
[----:B------:R-:W-:Y:S01]  /*4b00*/  FFMA.FTZ R112, R117, R217, R112 ;  /* 0x000000d975707223 */ /* 0x000fe20000010070 */
[----:B------:R-:W-:Y:S01]  /*4b10*/  SHF.L.U32 R166, R0, 0x10, RZ ;  /* 0x0000001000a67819 */ /* 0x000fe200000006ff */
[C---:B------:R-:W-:Y:S01]  /*4b20*/  FMUL.FTZ R115, R113.reuse, R121 ;  /* 0x0000007971737220 */ /* 0x040fe20000410000 */
        /* <DEDUP_REMOVED lines=8> */
[----:B------:R-:W-:Y:S01]  /*4bb0*/  FFMA.FTZ R122, R122, R117, R167 ;  /* 0x000000757a7a7223 */ /* 0x000fe200000100a7 */
[----:B------:R-:W-:Y:S01]  /*4bc0*/  SHF.L.U32 R166, R5, 0x10, RZ ;  /* 0x0000001005a67819 */ /* 0x000fe200000006ff */
[C---:B------:R-:W-:Y:S01]  /*4bd0*/  FMUL.FTZ R123, R113.reuse, R123 ;  /* 0x0000007b717b7220 */ /* 0x040fe20000410000 */
[----:B------:R-:W-:Y:S01]  /*4be0*/  SHF.L.U32 R222, R6, 0x10, RZ ;  /* 0x0000001006de7819 */ /* 0x000fe200000006ff */
[----:B------:R-:W-:Y:S01]  /*4bf0*/  FMUL.FTZ R124, R113, R124 ;  /* 0x0000007c717c7220 */ /* 0x000fe20000410000 */
[----:B------:R-:W-:Y:S01]  /*4c00*/  SHF.L.U32 R117, R7, 0x10, RZ ;  /* 0x0000001007757819 */ /* 0x000fe200000006ff */
        /* <DEDUP_REMOVED lines=9> */
[----:B------:R-:W-:Y:S01]  /*4ca0*/  SHF.L.U32 R230, R4, 0x10, RZ ;  /* 0x0000001004e67819 */ /* 0x000fe200000006ff */
[----:B------:R-:W-:Y:S01]  /*4cb0*/  FFMA.FTZ R124, R158, R199, R201 ;  /* 0x000000c79e7c7223 */ /* 0x000fe200000100c9 */
[----:B------:R-:W-:Y:S01]  /*4cc0*/  SHF.L.U32 R224, R47, 0x10, RZ ;  /* 0x000000102fe07819 */ /* 0x000fe200000006ff */
[----:B------:R-:W-:Y:S01]  /*4cd0*/  FMUL.FTZ R129, R113, R129 ;  /* 0x0000008171817220 */ /* 0x000fe20000410000 */
[----:B------:R-:W-:Y:S01]  /*4ce0*/  SHF.L.U32 R226, R79, 0x10, RZ ;  /* 0x000000104fe27819 */ /* 0x000fe200000006ff */
[----:B------:R-:W-:Y:S01]  /*4cf0*/  FFMA.FTZ R121, R121, R228, R230 ;  /* 0x000000e479797223 */ /* 0x000fe200000100e6 */
        /* <DEDUP_REMOVED lines=137> */
[C---:B------:R-:W-:Y:S01]  /*5590*/  FMUL.FTZ R189, R113.reuse, R205 ;  /* 0x000000cd71bd7220 */ /* 0x040fe20000410000 */
        /* <DEDUP_REMOVED lines=37> */
[C---:B------:R-:W-:Y:S01]  /*57f0*/  FMUL.FTZ R116, R113.reuse, R116 ;  /* 0x0000007471747220 */ /* 0x040fe20000410000 */
        /* <DEDUP_REMOVED lines=17> */
[----:B------:R-:W0:Y:S01]  /*5910*/  LDC.64 R116, c[0x0][0x428] ;  /* 0x00010a00ff747b82 */ /* 0x000e220000000a00 */
        /* <DEDUP_REMOVED lines=11> */
[----:B------:R-:W1:Y:S01]  /*59d0*/  @!P2 LDC.64 R130, c[0x0][0x3c0] ;  /* 0x0000f000ff82ab82 */ /* 0x000e620000000a00 */
[----:B------:R-:W-:Y:S01]  /*59e0*/  SHF.L.U32 R223, R106, 0x10, RZ ;  /* 0x000000106adf7819 */ /* 0x000fe200000006ff */
[----:B------:R-:W-:Y:S01]  /*59f0*/  FMUL.FTZ R220, R113, R220 ;  /* 0x000000dc71dc7220 */ /* 0x000fe20000410000 */
[----:B------:R-:W-:Y:S01]  /*5a00*/  FFMA.FTZ R215, R215, R198, R206 ;  /* 0x000000c6d7d77223 */ /* 0x000fe200000100ce */
[----:B------:R-:W-:Y:S01]  /*5a10*/  SHF.L.U32 R225, R75, 0x10, RZ ;  /* 0x000000104be17819 */ /* 0x000fe200000006ff */
[----:B------:R-:W-:Y:S01]  /*5a20*/  FMUL.FTZ R202, R113, R202 ;  /* 0x000000ca71ca7220 */ /* 0x000fe20000410000 */
[----:B------:R-:W-:Y:S01]  /*5a30*/  FFMA.FTZ R198, R220, R221, R223 ;  /* 0x000000dddcc67223 */ /* 0x000fe200000100df */
[----:B------:R-:W-:Y:S01]  /*5a40*/  SHF.L.U32 R221, R149, 0x10, RZ ;  /* 0x0000001095dd7819 */ /* 0x000fe200000006ff */
[----:B------:R-:W2:Y:S01]  /*5a50*/  @!P2 LDC.64 R160, c[0x0][0x3c8] ;  /* 0x0000f200ffa0ab82 */ /* 0x000ea20000000a00 */
[----:B------:R-:W-:Y:S01]  /*5a60*/  SHF.L.U32 R223, R150, 0x10, RZ ;  /* 0x0000001096df7819 */ /* 0x000fe200000006ff */
[----:B------:R-:W-:Y:S01]  /*5a70*/  FMUL.FTZ R128, R113, R128 ;  /* 0x0000008071807220 */ /* 0x000fe20000410000 */
[----:B------:R-:W-:Y:S01]  /*5a80*/  SHF.L.U32 R227, R107, 0x10, RZ ;  /* 0x000000106be37819 */ /* 0x000fe200000006ff */
[----:B------:R-:W-:Y:S01]  /*5a90*/  FMUL.FTZ R120, R113, R120 ;  /* 0x0000007871787220 */ /* 0x000fe20000410000 */
[----:B------:R-:W-:Y:S01]  /*5aa0*/  F2FP.BF16.F32.PACK_AB R122, R127, R122 ;  /* 0x0000007a7f7a723e */ /* 0x000fe200000010ff */
[----:B------:R-:W-:Y:S01]  /*5ab0*/  FFMA.FTZ R221, R202, R221, R223 ;  /* 0x000000ddcadd7223 */ /* 0x000fe200000100df */
[----:B------:R-:W-:Y:S01]  /*5ac0*/  F2FP.BF16.F32.PACK_AB R127, R201, R224 ;  /* 0x000000e0c97f723e */ /* 0x000fe200000010ff */
[----:B------:R-:W-:Y:S01]  /*5ad0*/  FFMA.FTZ R223, R128, R225, R227 ;  /* 0x000000e180df7223 */ /* 0x000fe200000100e3 */
[----:B------:R-:W-:Y:S01]  /*5ae0*/  F2FP.BF16.F32.PACK_AB R121, R121, R126 ;  /* 0x0000007e7979723e */ /* 0x000fe200000010ff */
[----:B0-----:R-:W-:Y:S01]  /*5af0*/  IMAD.WIDE.U32 R224, R155, 0x10, R116 ;  /* 0x000000109be07825 */ /* 0x001fe200078e0074 */
[----:B------:R-:W-:-:S02]  /*5b00*/  F2FP.BF16.F32.PACK_AB R128, R167, R154 ;  /* 0x0000009aa780723e */ /* 0x000fc400000010ff */
[----:B------:R-:W-:Y:S01]  /*5b10*/  F2FP.BF16.F32.PACK_AB R126, R175, R158 ;  /* 0x0000009eaf7e723e */ /* 0x000fe200000010ff */
[----:B------:R-:W-:Y:S01]  /*5b20*/  IMAD.WIDE.U32 R154, R159, 0x10, R116 ;  /* 0x000000109f9a7825 */ /* 0x000fe200078e0074 */
[----:B------:R-:W-:Y:S01]  /*5b30*/  SHF.L.U32 R229, R151, 0x10, RZ ;  /* 0x0000001097e57819 */ /* 0x000fe200000006ff */
[----:B------:R-:W0:Y:S01]  /*5b40*/  LDC.64 R158, c[0x0][0x380] ;  /* 0x0000e000ff9e7b82 */ /* 0x000e220000000a00 */
[----:B------:R-:W-:Y:S01]  /*5b50*/  SHF.L.U32 R231, R152, 0x10, RZ ;  /* 0x0000001098e77819 */ /* 0x000fe200000006ff */
[----:B-1----:R-:W-:Y:S01]  /*5b60*/  @!P2 IMAD.WIDE R162, R153, 0x4, R130 ;  /* 0x0000000499a2a825 */ /* 0x002fe200078e0282 */
[----:B------:R-:W-:Y:S02]  /*5b70*/  F2FP.BF16.F32.PACK_AB R131, R207, R228 ;  /* 0x000000e4cf83723e */ /* 0x000fe400000010ff */
[----:B------:R-:W-:Y:S01]  /*5b80*/  F2FP.BF16.F32.PACK_AB R123, R166, R123 ;  /* 0x0000007ba67b723e */ /* 0x000fe200000010ff */
[----:B------:R-:W-:Y:S01]  /*5b90*/  FFMA.FTZ R202, R120, R229, R231 ;  /* 0x000000e578ca7223 */ /* 0x000fe200000100e7 */
[----:B------:R-:W-:Y:S01]  /*5ba0*/  F2FP.BF16.F32.PACK_AB R120, R115, R112 ;  /* 0x000000707378723e */ /* 0x000fe200000010ff */
[----:B--2---:R-:W-:Y:S01]  /*5bb0*/  @!P2 IMAD.WIDE R160, R153, 0x4, R160 ;  /* 0x0000000499a0a825 */ /* 0x004fe200078e02a0 */
[----:B------:R-:W-:Y:S01]  /*5bc0*/  F2FP.BF16.F32.PACK_AB R125, R125, R156 ;  /* 0x0000009c7d7d723e */ /* 0x000fe200000010ff */
[----:B------:R1:W-:Y:S01]  /*5bd0*/  @!P2 STG.E desc[UR6][R162.64], R118 ;  /* 0x00000076a200a986 */ /* 0x0003e2000c101906 */
[----:B------:R-:W-:Y:S01]  /*5be0*/  F2FP.BF16.F32.PACK_AB R124, R129, R124 ;  /* 0x0000007c817c723e */ /* 0x000fe200000010ff */
[--C-:B------:R-:W-:Y:S01]  /*5bf0*/  IMAD.WIDE.U32 R206, R119, 0x10, R116.reuse ;  /* 0x0000001077ce7825 */ /* 0x100fe200078e0074 */
[----:B------:R-:W-:Y:S01]  /*5c00*/  F2FP.BF16.F32.PACK_AB R130, R226, R199 ;  /* 0x000000c7e282723e */ /* 0x000fe200000010ff */
[----:B------:R2:W-:Y:S01]  /*5c10*/  @!P2 STG.E desc[UR6][R160.64], R113 ;  /* 0x00000071a000a986 */ /* 0x0005e2000c101906 */
[----:B------:R-:W-:Y:S01]  /*5c20*/  F2FP.BF16.F32.PACK_AB R129, R173, R222 ;  /* 0x000000dead81723e */ /* 0x000fe200000010ff */
[--C-:B------:R-:W-:Y:S01]  /*5c30*/  IMAD.WIDE.U32 R226, R157, 0x10, R116.reuse ;  /* 0x000000109de27825 */ /* 0x100fe200078e0074 */
[----:B------:R-:W-:Y:S01]  /*5c40*/  F2FP.BF16.F32.PACK_AB R115, R185, R184 ;  /* 0x000000b8b973723e */ /* 0x000fe200000010ff */
[----:B------:R3:W-:Y:S01]  /*5c50*/  STG.E.128 desc[UR6][R206.64], R120 ;  /* 0x00000078ce007986 */ /* 0x0007e2000c101d06 */
[----:B------:R-:W-:Y:S01]  /*5c60*/  F2FP.BF16.F32.PACK_AB R114, R183, R172 ;  /* 0x000000acb772723e */ /* 0x000fe200000010ff */
[--C-:B------:R-:W-:Y:S01]  /*5c70*/  IMAD.WIDE.U32 R156, R165, 0x10, R116.reuse ;  /* 0x00000010a59c7825 */ /* 0x100fe200078e0074 */
[----:B------:R-:W-:Y:S01]  /*5c80*/  F2FP.BF16.F32.PACK_AB R112, R169, R164 ;  /* 0x000000a4a970723e */ /* 0x000fe200000010ff */
[----:B------:R4:W-:Y:S01]  /*5c90*/  STG.E.128 desc[UR6][R224.64], R124 ;  /* 0x0000007ce0007986 */ /* 0x0009e2000c101d06 */
[----:B------:R-:W-:Y:S01]  /*5ca0*/  F2FP.BF16.F32.PACK_AB R119, R190, R195 ;  /* 0x000000c3be77723e */ /* 0x000fe200000010ff */
[--C-:B-1----:R-:W-:Y:S01]  /*5cb0*/  IMAD.WIDE.U32 R162, R187, 0x10, R116.reuse ;  /* 0x00000010bba27825 */ /* 0x102fe200078e0074 */
[----:B------:R-:W-:Y:S01]  /*5cc0*/  F2FP.BF16.F32.PACK_AB R118, R193, R178 ;  /* 0x000000b2c176723e */ /* 0x000fe200000010ff */
[----:B------:R1:W-:Y:S01]  /*5cd0*/  STG.E.128 desc[UR6][R226.64], R128 ;  /* 0x00000080e2007986 */ /* 0x0003e2000c101d06 */
[----:B--2---:R-:W-:Y:S01]  /*5ce0*/  F2FP.BF16.F32.PACK_AB R113, R170, R171 ;  /* 0x000000abaa71723e */ /* 0x004fe200000010ff */
[----:B------:R-:W-:Y:S01]  /*5cf0*/  IMAD.WIDE.U32 R160, R177, 0x10, R116 ;  /* 0x00000010b1a07825 */ /* 0x000fe200078e0074 */
[----:B0-----:R-:W-:-:S03]  /*5d00*/  LEA R153, R158, R153, 0x2 ;  /* 0x000000999e997211 */ /* 0x001fc600078e10ff */
[----:B------:R-:W-:Y:S01]  /*5d10*/  IMAD.WIDE.U32 R166, R197, 0x10, R116 ;  /* 0x00000010c5a67825 */ /* 0x000fe200078e0074 */
[----:B------:R-:W-:Y:S01]  /*5d20*/  F2FP.BF16.F32.PACK_AB R117, R176, R181 ;  /* 0x000000b5b075723e */ /* 0x000fe200000010ff */
[----:B------:R0:W-:Y:S01]  /*5d30*/  STG.E.128 desc[UR6][R154.64], R112 ;  /* 0x000000709a007986 */ /* 0x0001e2000c101d06 */
[----:B------:R-:W-:Y:S02]  /*5d40*/  F2FP.BF16.F32.PACK_AB R116, R179, R168 ;  /* 0x000000a8b374723e */ /* 0x000fe400000010ff */
[----:B---3--:R-:W-:Y:S02]  /*5d50*/  F2FP.BF16.F32.PACK_AB R123, R211, R200 ;  /* 0x000000c8d37b723e */ /* 0x008fe400000010ff */
[----:B------:R-:W-:Y:S01]  /*5d60*/  F2FP.BF16.F32.PACK_AB R122, R209, R188 ;  /* 0x000000bcd17a723e */ /* 0x000fe200000010ff */
[----:B------:R0:W-:Y:S01]  /*5d70*/  STG.E.128 desc[UR6][R156.64], R116 ;  /* 0x000000749c007986 */ /* 0x0001e2000c101d06 */
[----:B------:R-:W-:Y:S02]  /*5d80*/  F2FP.BF16.F32.PACK_AB R121, R182, R191 ;  /* 0x000000bfb679723e */ /* 0x000fe400000010ff */
[----:B------:R-:W-:-:S02]  /*5d90*/  F2FP.BF16.F32.PACK_AB R120, R189, R174 ;  /* 0x000000aebd78723e */ /* 0x000fc400000010ff */
[----:B----4-:R-:W-:Y:S02]  /*5da0*/  F2FP.BF16.F32.PACK_AB R127, R204, R219 ;  /* 0x000000dbcc7f723e */ /* 0x010fe400000010ff */
[----:B------:R-:W-:Y:S01]  /*5db0*/  F2FP.BF16.F32.PACK_AB R126, R217, R194 ;  /* 0x000000c2d97e723e */ /* 0x000fe200000010ff */
[----:B------:R0:W-:Y:S01]  /*5dc0*/  STG.E.128 desc[UR6][R160.64], R120 ;  /* 0x00000078a0007986 */ /* 0x0001e2000c101d06 */
[----:B------:R-:W-:Y:S02]  /*5dd0*/  F2FP.BF16.F32.PACK_AB R125, R192, R205 ;  /* 0x000000cdc07d723e */ /* 0x000fe400000010ff */
[----:B------:R-:W-:Y:S02]  /*5de0*/  F2FP.BF16.F32.PACK_AB R124, R203, R180 ;  /* 0x000000b4cb7c723e */ /* 0x000fe400000010ff */
[----:B-1----:R-:W-:Y:S02]  /*5df0*/  F2FP.BF16.F32.PACK_AB R131, R202, R223 ;  /* 0x000000dfca83723e */ /* 0x002fe400000010ff */
[----:B------:R-:W-:Y:S01]  /*5e00*/  F2FP.BF16.F32.PACK_AB R130, R221, R198 ;  /* 0x000000c6dd82723e */ /* 0x000fe200000010ff */
[----:B------:R0:W-:Y:S01]  /*5e10*/  STG.E.128 desc[UR6][R162.64], R124 ;  /* 0x0000007ca2007986 */ /* 0x0001e2000c101d06 */
[----:B------:R-:W-:-:S02]  /*5e20*/  F2FP.BF16.F32.PACK_AB R129, R215, R196 ;  /* 0x000000c4d781723e */ /* 0x000fc400000010ff */
[----:B------:R-:W-:Y:S02]  /*5e30*/  F2FP.BF16.F32.PACK_AB R128, R213, R186 ;  /* 0x000000bad580723e */ /* 0x000fe400000010ff */
[----:B------:R-:W-:-:S03]  /*5e40*/  ISETP.GE.AND P2, PT, R153, R159, PT ;  /* 0x0000009f9900720c */ /* 0x000fc60003f46270 */
[----:B------:R0:W-:Y:S10]  /*5e50*/  STG.E.128 desc[UR6][R166.64], R128 ;  /* 0x00000080a6007986 */ /* 0x0001f4000c101d06 */
[----:B------:R-:W-:Y:S05]  /*5e60*/  @!P2 BRA `(.L_x_101) ;  /* 0xffffffa80088a947 */ /* 0x000fea000383ffff */
[----:B------:R-:W-:Y:S05]  /*5e70*/  EXIT ;  /* 0x000000000000794d */ /* 0x000fea0003800000 */
.L_x_100:
        /* <DEDUP_REMOVED lines=8> */
.L_x_103:
[----:B------:R-:W-:Y:S05]  /*5f00*/  BSYNC B0 ;  /* 0x0000000000007941 */ /* 0x000fea0003800000 */
.L_x_102:
[----:B------:R-:W-:Y:S01]  /*5f10*/  MOV R112, R221 ;  /* 0x000000dd00707202 */ /* 0x000fe20000000f00 */
[----:B------:R-:W-:Y:S01]  /*5f20*/  HFMA2 R212, -RZ, RZ, 0, 1.1920928955078125e-07 ;  /* 0x00000002ffd47431 */ /* 0x000fe200000001ff */
[----:B------:R-:W-:Y:S02]  /*5f30*/  MOV R225, 0x1f ;  /* 0x0000001f00e17802 */ /* 0x000fe40000000f00 */
[----:B------:R-:W-:Y:S01]  /*5f40*/  MOV R210, 0xffffffff ;  /* 0xffffffff00d27802 */ /* 0x000fe20000000f00 */
[----:B------:R-:W-:-:S05]  /*5f50*/  FADD.FTZ R120, R217, R112 ;  /* 0x00000070d9787221 */ /* 0x000fca0000010000 */
[----:B------:R-:W-:-:S07]  /*5f60*/  MOV R223, R120 ;  /* 0x0000007800df7202 */ /* 0x000fce0000000f00 */
[----:B------:R-:W-:Y:S05]  /*5f70*/  WARPSYNC.COLLECTIVE R210, `(.L_x_104) ;  /* 0x00000000d2087348 */ /* 0x000fea0003c00000 */
[----:B------:R0:W1:Y:S02]  /*5f80*/  SHFL.BFLY P3, R221, R223, R212, R225 ;  /* 0x0c0000d4dfdd7389 */ /* 0x00006400000600e1 */
[----:B01----:R-:W-:Y:S05]  /*5f90*/  ENDCOLLECTIVE ;  /* 0x000000000000791b */ /* 0x003fea0003800000 */
.L_x_104:
[----:B------:R-:W-:Y:S01]  /*5fa0*/  HFMA2 R212, -RZ, RZ, 0, 2.384185791015625e-07 ;  /* 0x00000004ffd47431 */ /* 0x000fe200000001ff */
[----:B------:R-:W-:-:S05]  /*5fb0*/  MOV R113, R221 ;  /* 0x000000dd00717202 */ /* 0x000fca0000000f00 */
[----:B------:R-:W-:-:S05]  /*5fc0*/  FADD.FTZ R204, R120, R113 ;  /* 0x0000007178cc7221 */ /* 0x000fca0000010000 */
[----:B------:R-:W-:-:S07]  /*5fd0*/  MOV R223, R204 ;  /* 0x000000cc00df7202 */ /* 0x000fce0000000f00 */
[----:B------:R-:W-:Y:S05]  /*5fe0*/  WARPSYNC.COLLECTIVE R210, `(.L_x_105) ;  /* 0x00000000d2087348 */ /* 0x000fea0003c00000 */
[----:B------:R0:W1:Y:S02]  /*5ff0*/  SHFL.BFLY P3, R221, R223, R212, R225 ;  /* 0x0c0000d4dfdd7389 */ /* 0x00006400000600e1 */
[----:B01----:R-:W-:Y:S05]  /*6000*/  ENDCOLLECTIVE ;  /* 0x000000000000791b */ /* 0x003fea0003800000 */
.L_x_105:
[----:B------:R-:W-:Y:S01]  /*6010*/  HFMA2 R212, -RZ, RZ, 0, 4.76837158203125e-07 ;  /* 0x00000008ffd47431 */ /* 0x000fe200000001ff */
[----:B------:R-:W-:-:S05]  /*6020*/  MOV R113, R221 ;  /* 0x000000dd00717202 */ /* 0x000fca0000000f00 */
[----:B------:R-:W-:-:S05]  /*6030*/  FADD.FTZ R206, R204, R113 ;  /* 0x00000071ccce7221 */ /* 0x000fca0000010000 */
[----:B------:R-:W-:-:S07]  /*6040*/  MOV R223, R206 ;  /* 0x000000ce00df7202 */ /* 0x000fce0000000f00 */
[----:B------:R-:W-:Y:S05]  /*6050*/  WARPSYNC.COLLECTIVE R210, `(.L_x_106) ;  /* 0x00000000d2087348 */ /* 0x000fea0003c00000 */
[----:B------:R0:W1:Y:S02]  /*6060*/  SHFL.BFLY P3, R221, R223, R212, R225 ;  /* 0x0c0000d4dfdd7389 */ /* 0x00006400000600e1 */
[----:B01----:R-:W-:Y:S05]  /*6070*/  ENDCOLLECTIVE ;  /* 0x000000000000791b */ /* 0x003fea0003800000 */
.L_x_106:
[----:B------:R-:W-:Y:S01]  /*6080*/  HFMA2 R212, -RZ, RZ, 0, 9.5367431640625e-07 ;  /* 0x00000010ffd47431 */ /* 0x000fe200000001ff */
[----:B------:R-:W-:-:S05]  /*6090*/  MOV R113, R221 ;  /* 0x000000dd00717202 */ /* 0x000fca0000000f00 */
[----:B------:R-:W-:Y:S02]  /*60a0*/  FADD.FTZ R208, R206, R113 ;  /* 0x00000071ced07221 */ /* 0x000fe40000010000 */
[----:B------:R-:W0:Y:S03]  /*60b0*/  LDC R113, c[0x0][0x400] ;  /* 0x00010000ff717b82 */ /* 0x000e260000000800 */
[----:B------:R-:W-:-:S07]  /*60c0*/  MOV R223, R208 ;  /* 0x000000d000df7202 */ /* 0x000fce0000000f00 */
[----:B0-----:R-:W-:Y:S05]  /*60d0*/  WARPSYNC.COLLECTIVE R210, `(.L_x_107) ;  /* 0x00000000d2087348 */ /* 0x001fea0003c00000 */
[----:B------:R1:W2:Y:S02]  /*60e0*/  SHFL.BFLY P3, R221, R223, R212, R225 ;  /* 0x0c0000d4dfdd7389 */ /* 0x0002a400000600e1 */
[----:B012---:R-:W-:Y:S05]  /*60f0*/  ENDCOLLECTIVE ;  /* 0x000000000000791b */ /* 0x007fea0003800000 */
.L_x_107:
[----:B------:R-:W-:Y:S01]  /*6100*/  HFMA2 R212, -RZ, RZ, 0, 5.9604644775390625e-08 ;  /* 0x00000001ffd47431 */ /* 0x000fe200000001ff */
[----:B------:R-:W-:-:S05]  /*6110*/  MOV R219, R221 ;  /* 0x000000dd00db7202 */ /* 0x000fca0000000f00 */
[----:B------:R-:W-:-:S04]  /*6120*/  FADD.FTZ R118, R208, R219 ;  /* 0x000000dbd0767221 */ /* 0x000fc80000010000 */
[----:B------:R-:W-:-:S04]  /*6130*/  FMUL.FTZ R118, R118, R113 ;  /* 0x0000007176767220 */ /* 0x000fc80000410000 */
[C---:B------:R-:W-:Y:S01]  /*6140*/  FADD.FTZ R112, -R118.reuse, R128 ;  /* 0x0000008076707221 */ /* 0x040fe20000010100 */
[----:B------:R-:W-:-:S03]  /*6150*/  FADD.FTZ R217, -R118, R121 ;  /* 0x0000007976d97221 */ /* 0x000fc60000010100 */
[----:B------:R-:W-:-:S04]  /*6160*/  FFMA.FTZ R112, R112, R112, RZ ;  /* 0x0000007070707223 */ /* 0x000fc800000100ff */
[----:B------:R-:W-:Y:S01]  /*6170*/  FFMA.FTZ R112, R217, R217, R112 ;  /* 0x000000d9d9707223 */ /* 0x000fe20000010070 */
[----:B------:R-:W-:-:S04]  /*6180*/  FADD.FTZ R217, -R118, R127 ;  /* 0x0000007f76d97221 */ /* 0x000fc80000010100 */
        /* <DEDUP_REMOVED lines=122> */
[----:B------:R-:W-:-:S05]  /*6930*/  FFMA.FTZ R112, R217, R217, R112 ;  /* 0x000000d9d9707223 */ /* 0x000fca0000010070 */
[----:B------:R-:W-:-:S07]  /*6940*/  MOV R223, R112 ;  /* 0x0000007000df7202 */ /* 0x000fce0000000f00 */
[----:B------:R-:W-:Y:S05]  /*6950*/  WARPSYNC.COLLECTIVE R210, `(.L_x_108) ;  /* 0x00000000d2087348 */ /* 0x000fea0003c00000 */
[----:B------:R0:W1:Y:S02]  /*6960*/  SHFL.BFLY P3, R221, R223, R212, R225 ;  /* 0x0c0000d4dfdd7389 */ /* 0x00006400000600e1 */
[----:B01----:R-:W-:Y:S05]  /*6970*/  ENDCOLLECTIVE ;  /* 0x000000000000791b */ /* 0x003fea0003800000 */
.L_x_108:
[----:B------:R-:W-:Y:S01]  /*6980*/  HFMA2 R212, -RZ, RZ, 0, 1.1920928955078125e-07 ;  /* 0x00000002ffd47431 */ /* 0x000fe200000001ff */
[----:B------:R-:W-:-:S05]  /*6990*/  MOV R217, R221 ;  /* 0x000000dd00d97202 */ /* 0x000fca0000000f00 */
[----:B------:R-:W-:-:S05]  /*69a0*/  FADD.FTZ R217, R112, R217 ;  /* 0x000000d970d97221 */ /* 0x000fca0000010000 */
[----:B------:R-:W-:-:S07]  /*69b0*/  MOV R223, R217 ;  /* 0x000000d900df7202 */ /* 0x000fce0000000f00 */
[----:B------:R-:W-:Y:S05]  /*69c0*/  WARPSYNC.COLLECTIVE R210, `(.L_x_109) ;  /* 0x00000000d2087348 */ /* 0x000fea0003c00000 */
[----:B------:R0:W1:Y:S02]  /*69d0*/  SHFL.BFLY P3, R221, R223, R212, R225 ;  /* 0x0c0000d4dfdd7389 */ /* 0x00006400000600e1 */
[----:B01----:R-:W-:Y:S05]  /*69e0*/  ENDCOLLECTIVE ;  /* 0x000000000000791b */ /* 0x003fea0003800000 */
.L_x_109:
[----:B------:R-:W-:Y:S01]  /*69f0*/  HFMA2 R212, -RZ, RZ, 0, 2.384185791015625e-07 ;  /* 0x00000004ffd47431 */ /* 0x000fe200000001ff */
[----:B------:R-:W-:-:S05]  /*6a00*/  MOV R120, R221 ;  /* 0x000000dd00787202 */ /* 0x000fca0000000f00 */
[----:B------:R-:W-:-:S05]  /*6a10*/  FADD.FTZ R120, R217, R120 ;  /* 0x00000078d9787221 */ /* 0x000fca0000010000 */
[----:B------:R-:W-:-:S07]  /*6a20*/  MOV R223, R120 ;  /* 0x0000007800df7202 */ /* 0x000fce0000000f00 */
[----:B------:R-:W-:Y:S05]  /*6a30*/  WARPSYNC.COLLECTIVE R210, `(.L_x_110) ;  /* 0x00000000d2087348 */ /* 0x000fea0003c00000 */
[----:B------:R0:W1:Y:S02]  /*6a40*/  SHFL.BFLY P3, R221, R223, R212, R225 ;  /* 0x0c0000d4dfdd7389 */ /* 0x00006400000600e1 */
[----:B01----:R-:W-:Y:S05]  /*6a50*/  ENDCOLLECTIVE ;  /* 0x000000000000791b */ /* 0x003fea0003800000 */
.L_x_110:
[----:B------:R-:W-:Y:S01]  /*6a60*/  HFMA2 R212, -RZ, RZ, 0, 4.76837158203125e-07 ;  /* 0x00000008ffd47431 */ /* 0x000fe200000001ff */
[----:B------:R-:W-:-:S05]  /*6a70*/  MOV R219, R221 ;  /* 0x000000dd00db7202 */ /* 0x000fca0000000f00 */
[----:B------:R-:W-:-:S05]  /*6a80*/  FADD.FTZ R219, R120, R219 ;  /* 0x000000db78db7221 */ /* 0x000fca0000010000 */
[----:B------:R-:W-:-:S07]  /*6a90*/  MOV R223, R219 ;  /* 0x000000db00df7202 */ /* 0x000fce0000000f00 */
[----:B------:R-:W-:Y:S05]  /*6aa0*/  WARPSYNC.COLLECTIVE R210, `(.L_x_111) ;  /* 0x00000000d2087348 */ /* 0x000fea0003c00000 */
[----:B------:R0:W1:Y:S02]  /*6ab0*/  SHFL.BFLY P3, R221, R223, R212, R225 ;  /* 0x0c0000d4dfdd7389 */ /* 0x00006400000600e1 */
[----:B01----:R-:W-:Y:S05]  /*6ac0*/  ENDCOLLECTIVE ;  /* 0x000000000000791b */ /* 0x003fea0003800000 */
.L_x_111:
[----:B------:R-:W-:Y:S01]  /*6ad0*/  HFMA2 R212, -RZ, RZ, 0, 9.5367431640625e-07 ;  /* 0x00000010ffd47431 */ /* 0x000fe200000001ff */
[----:B------:R-:W-:-:S05]  /*6ae0*/  MOV R204, R221 ;  /* 0x000000dd00cc7202 */ /* 0x000fca0000000f00 */
[----:B------:R-:W-:-:S05]  /*6af0*/  FADD.FTZ R204, R219, R204 ;  /* 0x000000ccdbcc7221 */ /* 0x000fca0000010000 */
[----:B------:R-:W-:-:S07]  /*6b00*/  MOV R223, R204 ;  /* 0x000000cc00df7202 */ /* 0x000fce0000000f00 */
[----:B------:R-:W-:Y:S05]  /*6b10*/  WARPSYNC.COLLECTIVE R210, `(.L_x_112) ;  /* 0x00000000d2087348 */ /* 0x000fea0003c00000 */
[----:B------:R0:W1:Y:S02]  /*6b20*/  SHFL.BFLY P3, R221, R223, R212, R225 ;  /* 0x0c0000d4dfdd7389 */ /* 0x00006400000600e1 */
[----:B01----:R-:W-:Y:S05]  /*6b30*/  ENDCOLLECTIVE ;  /* 0x000000000000791b */ /* 0x003fea0003800000 */
.L_x_112:
[----:B------:R-:W-:Y:S05]  /*6b40*/  BRA `(.L_x_113) ;  /* 0xffffffd800bc7947 */ /* 0x000fea000383ffff */
.L_x_114:
        /* <DEDUP_REMOVED lines=11> */
.L_x_71421:


//--------------------- .text._ZN10layer_norm13ln_fwd_kernelINS_13Kernel_traitsI13__nv_bfloat16S2_S2_S2_fjLj2048ELj1ELj4ELj1ELj16ENS_18Kernel_traits_baseILj2048ES2_S2_S2_S2_fjLj128EEEEELb0ELb0ELb1ELb0EEEvNS_9FwdParamsE --------------------------
	.section	.text._ZN10layer_norm13ln_fwd_kernelINS_13Kernel_traitsI13__nv_bfloat16S2_S2_S2_fjLj2048ELj1ELj4ELj1ELj16ENS_18Kernel_traits_baseILj2048ES2_S2_S2_S2_fjLj128EEEEELb0ELb0ELb1ELb0EEEvNS_9FwdParamsE,"ax",@progbits
	.align	128
        .global         _ZN10layer_norm13ln_fwd_kernelINS_13Kernel_traitsI13__nv_bfloat16S2_S2_S2_fjLj2048ELj1ELj4ELj1ELj16ENS_18Kernel_traits_baseILj2048ES2_S2_S2_S2_fjLj128EEEEELb0ELb0ELb1ELb0EEEvNS_9FwdParamsE
        .type           _ZN10layer_norm13ln_fwd_kernelINS_13Kernel_traitsI13__nv_bfloat16S2_S2_S2_fjLj2048ELj1ELj4ELj1ELj16ENS_18Kernel_traits_baseILj2048ES2_S2_S2_S2_fjLj128EEEEELb0ELb0ELb1ELb0EEEvNS_9FwdParamsE,@function
        .size           _ZN10layer_norm13ln_fwd_kernelINS_13Kernel_traitsI13__nv_bfloat16S2_S2_S2_fjLj2048ELj1ELj4ELj1ELj16ENS_18Kernel_traits_baseILj2048ES2_S2_S2_S2_fjLj128EEEEELb0ELb0ELb1ELb0EEEvNS_9FwdParamsE,(.L_x_71422 - _ZN10layer_norm13ln_fwd_kernelINS_13Kernel_traitsI13__nv_bfloat16S2_S2_S2_fjLj2048ELj1ELj4ELj1ELj16ENS_18Kernel_traits_baseILj2048ES2_S2_S2_S2_fjLj128EEEEELb0ELb0ELb1ELb0EEEvNS_9FwdParamsE)
        .other          _ZN10layer_norm13ln_fwd_kernelINS_13Kernel_traitsI13__nv_bfloat16S2_S2_S2_fjLj2048ELj1ELj4ELj1ELj16ENS_18Kernel_traits_baseILj2048ES2_S2_S2_S2_fjLj128EEEEELb0ELb0ELb1ELb0EEEvNS_9FwdParamsE,@"STO_CUDA_ENTRY STV_DEFAULT"
_ZN10layer_norm13ln_fwd_kernelINS_13Kernel_traitsI13__nv_bfloat16S2_S2_S2_fjLj2048ELj1ELj4ELj1ELj16ENS_18Kernel_traits_baseILj2048ES2_S2_S2_S2_fjLj128EEEEELb0ELb0ELb1ELb0EEEvNS_9FwdParamsE:
.text._ZN10layer_norm13ln_fwd_kernelINS_13Kernel_traitsI13__nv_bfloat16S2_S2_S2_fjLj2048ELj1ELj4ELj1ELj16ENS_18Kernel_traits_baseILj2048ES2_S2_S2_S2_fjLj128EEEEELb0ELb0ELb1ELb0EEEvNS_9FwdParamsE:
        /* <DEDUP_REMOVED lines=11> */
[----:B0-----:R-:W-:Y:S01]  /*00b0*/  LOP3.LUT R140, R138, 0x1f, RZ, 0xc0, !PT ;  /* 0x0000001f8a8c7812 */ /* 0x001fe200078ec0ff */
[----:B----4-:R-:W-:Y:S01]  /*00c0*/  USHF.L.U32 UR4, UR4, 0x2, URZ ;  /* 0x0000000204047899 */ /* 0x010fe200080006ff */
[----:B------:R-:W-:Y:S02]  /*00d0*/  SHF.R.U32.HI R138, RZ, 0x5, R138 ;  /* 0x00000005ff8a7819 */ /* 0x000fe4000001168a */
[----:B------:R-:W-:Y:S02]  /*00e0*/  LOP3.LUT R139, R140, 0x1f, RZ, 0x3c, !PT ;  /* 0x0000001f8c8b7812 */ /* 0x000fe400078e3cff */
[----:B------:R-:W-:Y:S02]  /*00f0*/  MOV R31, R140 ;  /* 0x0000008c001f7202 */ /* 0x000fe40000000f00 */
[----:B------:R-:W-:-:S02]  /*0100*/  LEA.HI.SX32 R139, R0, R139, 0x1d ;  /* 0x0000008b008b7211 */ /* 0x000fc400078feaff */
        /* <DEDUP_REMOVED lines=30> */
[----:B-1----:R-:W-:-:S04]  /*02f0*/  @P3 IMAD.WIDE.U32 R12, R31, 0x10, R12 ;  /* 0x000000101f0c3825 */ /* 0x002fc800078e000c */
[----:B------:R-:W-:Y:S01]  /*0300*/  @P3 VIADD R31, R31, 0x20 ;  /* 0x000000201f1f3836 */ /* 0x000fe20000000000 */
        /* <DEDUP_REMOVED lines=18> */
[----:B------:R1:W5:Y:S03]  /*0430*/  @P6 LDG.E.128 R72, desc[UR6][R22.64] ;  /* 0x0000000616486981 */ /* 0x000366000c1e1d00 */
[----:B------:R-:W-:Y:S01]  /*0440*/  @P6 VIADD R31, R31, 0x20 ;  /* 0x000000201f1f6836 */ /* 0x000fe20000000000 */
[----:B------:R1:W5:Y:S03]  /*0450*/  @P6 LD.E.128 R68, desc[UR6][R24.64] ;  /* 0x0000000618446980 */ /* 0x000366000c101d00 */
[----:B0-----:R-:W-:-:S04]  /*0460*/  @P0 IMAD.WIDE.U32 R26, R31, 0x10, R26 ;  /* 0x000000101f1a0825 */ /* 0x001fc800078e001a */
[----:B------:R-:W-:Y:S01]  /*0470*/  @P0 IMAD.WIDE.U32 R28, R31, 0x10, R28 ;  /* 0x000000101f1c0825 */ /* 0x000fe200078e001c */
[----:B------:R1:W5:Y:S04]  /*0480*/  @P0 LDG.E.128 R64, desc[UR6][R26.64] ;  /* 0x000000061a400981 */ /* 0x000368000c1e1d00 */
[----:B------:R1:W5:Y:S01]  /*0490*/  @P0 LD.E.128 R60, desc[UR6][R28.64] ;  /* 0x000000061c3c0980 */ /* 0x000362000c101d00 */
[----:B------:R-:W-:Y:S02]  /*04a0*/  ISETP.GE.U32.AND P1, PT, R139, 0x100, PT ;  /* 0x000001008b00780c */ /* 0x000fe40003f26070 */
        /* <DEDUP_REMOVED lines=9> */
.L_x_116:
        /* <DEDUP_REMOVED lines=30> */
[----:B-1----:R-:W-:-:S04]  /*0720*/  @P1 IMAD.WIDE.U32 R12, R31, 0x10, R12 ;  /* 0x000000101f0c1825 */ /* 0x002fc800078e000c */
[----:B------:R-:W-:Y:S01]  /*0730*/  @P1 VIADD R31, R31, 0x20 ;  /* 0x000000201f1f1836 */ /* 0x000fe20000000000 */
[----:B------:R0:W5:Y:S03]  /*0740*/  @P1 LDG.E.128 R72, desc[UR6][R12.64] ;  /* 0x000000060c481981 */ /* 0x000166000c1e1d00 */
[----:B--2---:R-:W-:-:S05]  /*0750*/  @P0 IMAD.WIDE.U32 R14, R31, 0x10, R14 ;  /* 0x000000101f0e0825 */ /* 0x004fca00078e000e */
[----:B------:R0:W5:Y:S01]  /*0760*/  @P0 LDG.E.128 R64, desc[UR6][R14.64] ;  /* 0x000000060e400981 */ /* 0x000162000c1e1d00 */
[----:B------:R-:W-:Y:S01]  /*0770*/  ISETP.GE.U32.AND P6, PT, R139, 0x100, PT ;  /* 0x000001008b00780c */ /* 0x000fe20003fc6070 */
[----:B------:R-:W-:Y:S02]  /*0780*/  HFMA2 R62, -RZ, RZ, 0, 0 ;  /* 0x00000000ff3e7431 */ /* 0x000fe400000001ff */
[----:B------:R-:W-:Y:S02]  /*0790*/  HFMA2 R86, -RZ, RZ, 0, 0 ;  /* 0x00000000ff567431 */ /* 0x000fe400000001ff */
[----:B------:R-:W-:Y:S01]  /*07a0*/  HFMA2 R110, -RZ, RZ, 0, 0 ;  /* 0x00000000ff6e7431 */ /* 0x000fe200000001ff */
[----:B------:R-:W-:Y:S01]  /*07b0*/  CS2R R60, SRZ ;  /* 0x00000000003c7805 */ /* 0x000fe2000001ff00 */
[----:B------:R-:W-:Y:S01]  /*07c0*/  IMAD.MOV.U32 R70, RZ, RZ, RZ ;  /* 0x000000ffff467224 */ /* 0x000fe200078e00ff */
[----:B------:R-:W-:Y:S02]  /*07d0*/  CS2R R68, SRZ ;  /* 0x0000000000447805 */ /* 0x000fe4000001ff00 */
[----:B------:R-:W-:-:S02]  /*07e0*/  MOV R78, RZ ;  /* 0x000000ff004e7202 */ /* 0x000fc40000000f00 */
[----:B------:R-:W-:Y:S02]  /*07f0*/  CS2R R76, SRZ ;  /* 0x00000000004c7805 */ /* 0x000fe4000001ff00 */
[----:B------:R-:W-:Y:S01]  /*0800*/  CS2R R84, SRZ ;  /* 0x0000000000547805 */ /* 0x000fe2000001ff00 */
[----:B------:R-:W-:Y:S01]  /*0810*/  IMAD.MOV.U32 R94, RZ, RZ, RZ ;  /* 0x000000ffff5e7224 */ /* 0x000fe200078e00ff */
[----:B------:R-:W-:Y:S02]  /*0820*/  CS2R R92, SRZ ;  /* 0x00000000005c7805 */ /* 0x000fe4000001ff00 */
[----:B------:R-:W-:Y:S02]  /*0830*/  MOV R102, RZ ;  /* 0x000000ff00667202 */ /* 0x000fe40000000f00 */
[----:B------:R-:W-:Y:S02]  /*0840*/  CS2R R100, SRZ ;  /* 0x0000000000647805 */ /* 0x000fe4000001ff00 */
[----:B------:R-:W-:Y:S01]  /*0850*/  CS2R R108, SRZ ;  /* 0x00000000006c7805 */ /* 0x000fe2000001ff00 */
[----:B------:R-:W-:Y:S01]  /*0860*/  @P5 IMAD.MOV.U32 R103, RZ, RZ, RZ ;  /* 0x000000ffff675224 */ /* 0x000fe200078e00ff */
[----:B------:R-:W-:Y:S01]  /*0870*/  @P4 MOV R95, RZ ;  /* 0x000000ff005f4202 */ /* 0x000fe20000000f00 */
[----:B------:R-:W-:Y:S01]  /*0880*/  @P2 IMAD.MOV.U32 R79, RZ, RZ, RZ ;  /* 0x000000ffff4f2224 */ /* 0x000fe200078e00ff */
[----:B------:R-:W-:Y:S01]  /*0890*/  @P3 MOV R87, RZ ;  /* 0x000000ff00573202 */ /* 0x000fe20000000f00 */
[----:B------:R-:W-:Y:S01]  /*08a0*/  @P0 VIADD R31, R31, 0x20 ;  /* 0x000000201f1f0836 */ /* 0x000fe20000000000 */
[----:B------:R-:W-:-:S02]  /*08b0*/  @P1 MOV R71, RZ ;  /* 0x000000ff00471202 */ /* 0x000fc40000000f00 */
[----:B------:R-:W-:Y:S01]  /*08c0*/  @P0 MOV R63, RZ ;  /* 0x000000ff003f0202 */ /* 0x000fe20000000f00 */
        /* <DEDUP_REMOVED lines=13> */
[----:B------:R-:W-:Y:S02]  /*09a0*/  CS2R R84, SRZ ;  /* 0x0000000000547805 */ /* 0x000fe4000001ff00 */
[----:B------:R-:W-:Y:S02]  /*09b0*/  MOV R94, RZ ;  /* 0x000000ff005e7202 */ /* 0x000fe40000000f00 */
[----:B------:R-:W-:Y:S01]  /*09c0*/  CS2R R92, SRZ ;  /* 0x00000000005c7805 */ /* 0x000fe2000001ff00 */
[----:B------:R-:W-:Y:S01]  /*09d0*/  IMAD.MOV.U32 R102, RZ, RZ, RZ ;  /* 0x000000ffff667224 */ /* 0x000fe200078e00ff */
[----:B------:R-:W-:Y:S02]  /*09e0*/  CS2R R100, SRZ ;  /* 0x0000000000647805 */ /* 0x000fe4000001ff00 */
[----:B------:R-:W-:-:S02]  /*09f0*/  MOV R110, RZ ;  /* 0x000000ff006e7202 */ /* 0x000fc40000000f00 */
[----:B------:R-:W-:-:S07]  /*0a00*/  CS2R R108, SRZ ;  /* 0x00000000006c7805 */ /* 0x000fce000001ff00 */
.L_x_117:
[----:B------:R-:W-:Y:S05]  /*0a10*/  BSYNC.RECONVERGENT B0 ;  /* 0x0000000000007941 */ /* 0x000fea0003800200 */
.L_x_115:
[----:B------:R-:W0:Y:S02]  /*0a20*/  LDCU UR4, c[0x0][0x384] ;  /* 0x00007080ff0477ac */ /* 0x000e240008000800 */
[----:B0-----:R-:W-:-:S13]  /*0a30*/  ISETP.GE.AND P0, PT, R138, UR4, PT ;  /* 0x000000048a007c0c */ /* 0x001fda000bf06270 */
[----:B------:R-:W-:Y:S05]  /*0a40*/  @P0 EXIT ;  /* 0x000000000000094d */ /* 0x000fea0003800000 */
[----:B-----5:R-:W-:Y:S01]  /*0a50*/  PRMT R137, R55, 0x7632, R137 ;  /* 0x0000763237897816 */ /* 0x020fe20000000089 */
[----:B------:R-:W0:Y:S01]  /*0a60*/  LDCU.U8 UR8, c[0x0][0x410] ;  /* 0x00008200ff0877ac */ /* 0x000e220008000000 */
[----:B------:R-:W-:Y:S02]  /*0a70*/  PRMT R136, R59, 0x7632, R136 ;  /* 0x000076323b887816 */ /* 0x000fe40000000088 */
[----:B------:R-:W-:Y:S01]  /*0a80*/  PRMT R135, R54, 0x7632, R135 ;  /* 0x0000763236877816 */ /* 0x000fe20000000087 */
[----:B------:R-:W1:Y:S01]  /*0a90*/  LDCU UR9, c[0x0][0x448] ;  /* 0x00008900ff0977ac */ /* 0x000e620008000800 */
[----:B------:R-:W-:Y:S02]  /*0aa0*/  PRMT R134, R58, 0x7632, R134 ;  /* 0x000076323a867816 */ /* 0x000fe40000000086 */
[----:B------:R-:W-:Y:S01]  /*0ab0*/  PRMT R133, R53, 0x7632, R133 ;  /* 0x0000763235857816 */ /* 0x000fe20000000085 */
[----:B------:R-:W2:Y:S01]  /*0ac0*/  LDCU.64 UR4, c[0x0][0x3a0] ;  /* 0x00007400ff0477ac */ /* 0x000ea20008000a00 */
        /* <DEDUP_REMOVED lines=58> */
[----:B012---:R-:W-:-:S07]  /*0e70*/  PRMT R2, R112, 0x7632, R2 ;  /* 0x0000763270027816 */ /* 0x007fce0000000002 */
.L_x_183:
[----:B------:R-:W0:Y:S08]  /*0e80*/  LDC.64 R116, c[0x0][0x3f0] ;  /* 0x0000fc00ff747b82 */ /* 0x000e300000000a00 */
[----:B------:R-:W1:Y:S01]  /*0e90*/  LDC R205, c[0x0][0x388] ;  /* 0x0000e200ffcd7b82 */ /* 0x000e620000000800 */
[----:B0-----:R-:W-:-:S07]  /*0ea0*/  IMAD.WIDE R208, R138, 0x4, R116 ;  /* 0x000000048ad07825 */ /* 0x001fce00078e0274 */
[----:B------:R-:W0:Y:S01]  /*0eb0*/  LDC.64 R116, c[0x0][0x3f8] ;  /* 0x0000fe00ff747b82 */ /* 0x000e220000000a00 */
[----:B------:R-:W2:Y:S01]  /*0ec0*/  LDG.E R208, desc[UR6][R208.64] ;  /* 0x00000006d0d07981 */ /* 0x000ea2000c1e1900 */
[----:B-1----:R-:W-:Y:S01]  /*0ed0*/  IMAD R118, R138, R205, RZ ;  /* 0x000000cd8a767224 */ /* 0x002fe200078e02ff */
[----:B------:R-:W-:-:S04]  /*0ee0*/  ISETP.GE.U32.AND P5, PT, R139, 0x20, PT ;  /* 0x000000208b00780c */ /* 0x000fc80003fa6070 */
[----:B------:R-:W-:-:S04]  /*0ef0*/  SHF.R.S32.HI R119, RZ, 0x1f, R118 ;  /* 0x0000001fff777819 */ /* 0x000fc80000011476 */
[----:B------:R-:W-:Y:S01]  /*0f00*/  LEA.HI R119, R119, R118, RZ, 0x3 ;  /* 0x0000007677777211 */ /* 0x000fe200078f18ff */
[----:B------:R-:W-:Y:S03]  /*0f10*/  BSSY.RECONVERGENT B0, `(.L_x_118) ;  /* 0x0000084000007945 */ /* 0x000fe60003800200 */
[----:B------:R-:W-:Y:S01]  /*0f20*/  LEA.HI.SX32 R207, R119, R140, 0x1d ;  /* 0x0000008c77cf7211 */ /* 0x000fe200078feaff */
[----:B0-----:R-:W-:-:S05]  /*0f30*/  IMAD.WIDE R116, R138, 0x4, R116 ;  /* 0x000000048a747825 */ /* 0x001fca00078e0274 */
[----:B------:R0:W5:Y:S01]  /*0f40*/  LDG.E R206, desc[UR6][R116.64] ;  /* 0x0000000674ce7981 */ /* 0x000162000c1e1900 */
[----:B--2---:R-:W-:-:S13]  /*0f50*/  ISETP.GE.AND P0, PT, R208, 0x1, PT ;  /* 0x00000001d000780c */ /* 0x004fda0003f06270 */
[----:B------:R-:W1:Y:S01]  /*0f60*/  @P0 S2R R211, SR_TID.X ;  /* 0x0000000000d30919 */ /* 0x000e620000002100 */
[----:B------:R-:W-:-:S05]  /*0f70*/  @P0 IADD3 R210, PT, PT, R208, -0x1, RZ ;  /* 0xffffffffd0d20810 */ /* 0x000fca0007ffe0ff */
[----:B------:R-:W-:-:S05]  /*0f80*/  @P0 IMAD R210, R210, R205, RZ ;  /* 0x000000cdd2d20224 */ /* 0x000fca00078e02ff */
[----:B------:R-:W-:-:S04]  /*0f90*/  @P0 SHF.R.S32.HI R209, RZ, 0x1f, R210 ;  /* 0x0000001fffd10819 */ /* 0x000fc800000114d2 */
[----:B0-----:R-:W-:Y:S01]  /*0fa0*/  @P0 LEA.HI R117, R209, R210, RZ, 0x3 ;  /* 0x000000d2d1750211 */ /* 0x001fe200078f18ff */
[----:B------:R-:W-:Y:S01]  /*0fb0*/  IMAD.MOV.U32 R209, RZ, RZ, RZ ;  /* 0x000000ffffd17224 */ /* 0x000fe200078e00ff */
[----:B-1----:R-:W-:-:S04]  /*0fc0*/  @P0 LOP3.LUT R140, R211, 0x1f, RZ, 0xc0, !PT ;  /* 0x0000001fd38c0812 */ /* 0x002fc800078ec0ff */
[----:B------:R-:W-:Y:S01]  /*0fd0*/  @P0 LEA.HI.SX32 R209, R117, R140, 0x1d ;  /* 0x0000008c75d10211 */ /* 0x000fe200078feaff */
[----:B------:R-:W-:Y:S06]  /*0fe0*/  @!P5 BRA `(.L_x_119) ;  /* 0x0000000400d8d947 */ /* 0x000fec0003800000 */
[----:B------:R-:W-:Y:S04]  /*0ff0*/  BSSY.RECONVERGENT B1, `(.L_x_120) ;  /* 0x0000005000017945 */ /* 0x000fe80003800200 */
[----:B------:R-:W-:Y:S05]  /*1000*/  @!P0 BRA `(.L_x_121) ;  /* 0x00000000000c8947 */ /* 0x000fea0003800000 */
[----:B------:R-:W0:Y:S02]  /*1010*/  LDC.64 R48, c[0x0][0x390] ;  /* 0x0000e400ff307b82 */ /* 0x000e240000000a00 */
[----:B0-----:R-:W-:-:S06]  /*1020*/  IMAD.WIDE.U32 R48, R209, 0x10, R48 ;  /* 0x00000010d1307825 */ /* 0x001fcc00078e0030 */
[----:B------:R-:W5:Y:S02]  /*1030*/  LDG.E.128 R48, desc[UR6][R48.64] ;  /* 0x0000000630307981 */ /* 0x000f64000c1e1d00 */
.L_x_121:
[----:B------:R-:W-:Y:S05]  /*1040*/  BSYNC.RECONVERGENT B1 ;  /* 0x0000000000017941 */ /* 0x000fea0003800200 */
.L_x_120:
[----:B------:R-:W-:-:S04]  /*1050*/  UISETP.NE.U32.AND UP0, UPT, UR4, URZ, UPT ;  /* 0x000000ff0400728c */ /* 0x000fc8000bf05070 */
[----:B------:R-:W-:-:S09]  /*1060*/  UISETP.NE.AND.EX UP0, UPT, UR5, URZ, UPT, UP0 ;  /* 0x000000ff0500728c */ /* 0x000fd2000bf05300 */
[----:B------:R-:W-:Y:S05]  /*1070*/  BRA.U !UP0, `(.L_x_122) ;  /* 0x0000000108e87547 */ /* 0x000fea000b800000 */
[----:B------:R-:W0:Y:S02]  /*1080*/  LDC.64 R116, c[0x0][0x3a0] ;  /* 0x0000e800ff747b82 */ /* 0x000e240000000a00 */
[----:B0-----:R-:W-:-:S06]  /*1090*/  IMAD.WIDE.U32 R116, R207, 0x10, R116 ;  /* 0x00000010cf747825 */ /* 0x001fcc00078e0074 */
[----:B------:R-:W2:Y:S01]  /*10a0*/  LDG.E.128 R116, desc[UR6][R116.64] ;  /* 0x0000000674747981 */ /* 0x000ea2000c1e1d00 */
[----:B------:R-:W-:-:S13]  /*10b0*/  ISETP.GT.AND P1, PT, R208, RZ, PT ;  /* 0x000000ffd000720c */ /* 0x000fda0003f24270 */
[----:B------:R-:W0:Y:S01]  /*10c0*/  @P1 LDC R213, c[0x0][0x40c] ;  /* 0x00010300ffd51b82 */ /* 0x000e220000000800 */
[C---:B-----5:R-:W-:Y:S02]  /*10d0*/  @P1 PRMT R142, R49.reuse, 0x7632, R142 ;  /* 0x00007632318e1816 */ /* 0x060fe4000000008e */
[----:B------:R-:W-:Y:S02]  /*10e0*/  @P1 PRMT R141, R48, 0x7632, R141 ;  /* 0x00007632308d1816 */ /* 0x000fe4000000008d */
[----:B------:R-:W-:Y:S01]  /*10f0*/  @P1 SHF.L.U32 R163, R49, 0x10, RZ ;  /* 0x0000001031a31819 */ /* 0x000fe200000006ff */
[----:B------:R-:W-:Y:S01]  /*1100*/  @P1 IMAD.U32 R166, R142, 0x10000, RZ ;  /* 0x000100008ea61824 */ /* 0x000fe200078e00ff */
[----:B------:R-:W-:Y:S01]  /*1110*/  @P1 SHF.L.U32 R164, R141, 0x10, RZ ;  /* 0x000000108da41819 */ /* 0x000fe200000006ff */
[----:B------:R-:W1:Y:S08]  /*1120*/  @P1 LDC R212, c[0x0][0x40c] ;  /* 0x00010300ffd41b82 */ /* 0x000e700000000800 */
[----:B------:R-:W3:Y:S08]  /*1130*/  @P1 LDC R214, c[0x0][0x40c] ;  /* 0x00010300ffd61b82 */ /* 0x000ef00000000800 */
[----:B------:R-:W4:Y:S08]  /*1140*/  @P1 LDC R216, c[0x0][0x40c] ;  /* 0x00010300ffd81b82 */ /* 0x000f300000000800 */
[----:B------:R-:W4:Y:S08]  /*1150*/  @P1 LDC R217, c[0x0][0x40c] ;  /* 0x00010300ffd91b82 */ /* 0x000f300000000800 */
[----:B------:R-:W4:Y:S08]  /*1160*/  @P1 LDC R218, c[0x0][0x40c] ;  /* 0x00010300ffda1b82 */ /* 0x000f300000000800 */
[----:B------:R-:W4:Y:S08]  /*1170*/  @P1 LDC R215, c[0x0][0x40c] ;  /* 0x00010300ffd71b82 */ /* 0x000f300000000800 */
[----:B------:R-:W4:Y:S01]  /*1180*/  @P1 LDC R219, c[0x0][0x40c] ;  /* 0x00010300ffdb1b82 */ /* 0x000f220000000800 */
[----:B--2---:R-:W-:Y:S01]  /*1190*/  SHF.L.U32 R142, R117, 0x10, RZ ;  /* 0x00000010758e7819 */ /* 0x004fe200000006ff */
[----:B------:R-:W-:Y:S01]  /*11a0*/  IMAD.U32 R165, R119, 0x10000, RZ ;  /* 0x0001000077a57824 */ /* 0x000fe200078e00ff */
[----:B------:R-:W-:-:S02]  /*11b0*/  PRMT R141, R116, 0x7632, R141 ;  /* 0x00007632748d7816 */ /* 0x000fc4000000008d */
[----:B------:R-:W-:Y:S01]  /*11c0*/  PRMT R117, R117, 0x7632, R117 ;  /* 0x0000763275757816 */ /* 0x000fe20000000075 */
[----:B0-----:R-:W-:Y:S01]  /*11d0*/  @P1 FFMA.FTZ R142, R163, R213, R142 ;  /* 0x000000d5a38e1223 */ /* 0x001fe2000001008e */
[----:B------:R-:W-:Y:S01]  /*11e0*/  SHF.L.U32 R210, R118, 0x10, RZ ;  /* 0x0000001076d27819 */ /* 0x000fe200000006ff */
[----:B------:R-:W-:Y:S01]  /*11f0*/  IMAD.U32 R141, R141, 0x10000, RZ ;  /* 0x000100008d8d7824 */ /* 0x000fe200078e00ff */
[----:B------:R-:W-:Y:S02]  /*1200*/  SHF.L.U32 R143, R117, 0x10, RZ ;  /* 0x00000010758f7819 */ /* 0x000fe400000006ff */
[----:B------:R-:W-:Y:S01]  /*1210*/  PRMT R211, R119, 0x7632, R211 ;  /* 0x0000763277d37816 */ /* 0x000fe200000000d3 */
[----:B-1----:R-:W-:Y:S01]  /*1220*/  @P1 FFMA.FTZ R141, R164, R212, R141 ;  /* 0x000000d4a48d1223 */ /* 0x002fe2000001008d */
[----:B------:R-:W-:Y:S01]  /*1230*/  PRMT R118, R118, 0x7632, R118 ;  /* 0x0000763276767816 */ /* 0x000fe20000000076 */
[----:B---3--:R-:W-:Y:S01]  /*1240*/  @P1 FFMA.FTZ R143, R166, R214, R143 ;  /* 0x000000d6a68f1223 */ /* 0x008fe2000001008f */
[----:B------:R-:W-:-:S02]  /*1250*/  @P1 PRMT R119, R50, 0x7632, R119 ;  /* 0x0000763232771816 */ /* 0x000fc40000000077 */
[----:B------:R-:W-:Y:S02]  /*1260*/  @P1 PRMT R163, R51, 0x7632, R163 ;  /* 0x0000763233a31816 */ /* 0x000fe400000000a3 */
[----:B------:R-:W-:Y:S01]  /*1270*/  SHF.L.U32 R162, R116, 0x10, RZ ;  /* 0x0000001074a27819 */ /* 0x000fe200000006ff */
[----:B------:R-:W-:Y:S01]  /*1280*/  @P1 IMAD.U32 R116, R48, 0x10000, RZ ;  /* 0x0001000030741824 */ /* 0x000fe200078e00ff */
[----:B------:R-:W-:Y:S01]  /*1290*/  @P1 SHF.L.U32 R117, R50, 0x10, RZ ;  /* 0x0000001032751819 */ /* 0x000fe200000006ff */
[----:B------:R-:W-:Y:S01]  /*12a0*/  @P1 IMAD.U32 R213, R163, 0x10000, RZ ;  /* 0x00010000a3d51824 */ /* 0x000fe200078e00ff */
[----:B------:R-:W-:Y:S01]  /*12b0*/  @P1 SHF.L.U32 R212, R51, 0x10, RZ ;  /* 0x0000001033d41819 */ /* 0x000fe200000006ff */
[----:B----4-:R-:W-:Y:S01]  /*12c0*/  @P1 FFMA.FTZ R162, R116, R215, R162 ;  /* 0x000000d774a21223 */ /* 0x010fe200000100a2 */
[----:B------:R-:W-:Y:S02]  /*12d0*/  @P1 SHF.L.U32 R119, R119, 0x10, RZ ;  /* 0x0000001077771819 */ /* 0x000fe400000006ff */
[----:B------:R-:W-:Y:S01]  /*12e0*/  SHF.L.U32 R164, R118, 0x10, RZ ;  /* 0x0000001076a47819 */ /* 0x000fe200000006ff */
[----:B------:R-:W-:Y:S01]  /*12f0*/  @P1 FFMA.FTZ R165, R212, R218, R165 ;  /* 0x000000dad4a51223 */ /* 0x000fe200000100a5 */
[----:B------:R-:W-:-:S02]  /*1300*/  SHF.L.U32 R166, R211, 0x10, RZ ;  /* 0x00000010d3a67819 */ /* 0x000fc400000006ff */
[----:B------:R-:W-:Y:S01]  /*1310*/  @!P1 MOV R163, R210 ;  /* 0x000000d200a39202 */ /* 0x000fe20000000f00 */
[----:B------:R-:W-:Y:S01]  /*1320*/  @P1 FFMA.FTZ R163, R117, R216, R210 ;  /* 0x000000d875a31223 */ /* 0x000fe200000100d2 */
[----:B------:R-:W-:Y:S01]  /*1330*/  @P1 FFMA.FTZ R164, R119, R217, R164 ;  /* 0x000000d977a41223 */ /* 0x000fe200000100a4 */
[----:B------:R-:W-:Y:S01]  /*1340*/  @P1 FFMA.FTZ R166, R213, R219, R166 ;  /* 0x000000dbd5a61223 */ /* 0x000fe200000100a6 */
[----:B------:R-:W-:Y:S02]  /*1350*/  F2FP.BF16.F32.PACK_AB R117, RZ, R142 ;  /* 0x0000008eff75723e */ /* 0x000fe400000010ff */
[----:B------:R-:W-:Y:S02]  /*1360*/  F2FP.BF16.F32.PACK_AB R118, RZ, R143 ;  /* 0x0000008fff76723e */ /* 0x000fe400000010ff */
[----:B------:R-:W-:Y:S02]  /*1370*/  F2FP.BF16.F32.PACK_AB R210, RZ, R141 ;  /* 0x0000008dffd2723e */ /* 0x000fe400000010ff */
[----:B------:R-:W-:-:S02]  /*1380*/  F2FP.BF16.F32.PACK_AB R211, RZ, R163 ;  /* 0x000000a3ffd3723e */ /* 0x000fc400000010ff */
[----:B------:R-:W-:Y:S02]  /*1390*/  F2FP.BF16.F32.PACK_AB R212, RZ, R164 ;  /* 0x000000a4ffd4723e */ /* 0x000fe400000010ff */
[----:B------:R-:W-:Y:S02]  /*13a0*/  F2FP.BF16.F32.PACK_AB R213, RZ, R165 ;  /* 0x000000a5ffd5723e */ /* 0x000fe400000010ff */
[----:B------:R-:W-:Y:S02]  /*13b0*/  F2FP.BF16.F32.PACK_AB R116, RZ, R162 ;  /* 0x000000a2ff74723e */ /* 0x000fe400000010ff */
[----:B------:R-:W-:Y:S02]  /*13c0*/  F2FP.BF16.F32.PACK_AB R119, RZ, R166 ;  /* 0x000000a6ff77723e */ /* 0x000fe400000010ff */
[----:B------:R-:W-:Y:S02]  /*13d0*/  PRMT R117, R117, 0x5410, R118 ;  /* 0x0000541075757816 */ /* 0x000fe40000000076 */
[----:B------:R-:W-:-:S02]  /*13e0*/  PRMT R118, R211, 0x5410, R212 ;  /* 0x00005410d3767816 */ /* 0x000fc400000000d4 */
[----:B------:R-:W-:Y:S02]  /*13f0*/  PRMT R116, R116, 0x5410, R210 ;  /* 0x0000541074747816 */ /* 0x000fe400000000d2 */
[----:B------:R-:W-:Y:S01]  /*1400*/  PRMT R119, R213, 0x5410, R119 ;  /* 0x00005410d5777816 */ /* 0x000fe20000000077 */
[----:B------:R-:W-:Y:S06]  /*1410*/  BRA `(.L_x_123) ;  /* 0x0000000000b87947 */ /* 0x000fec0003800000 */
.L_x_122:
[----:B------:R-:W0:Y:S01]  /*1420*/  @P0 LDC R119, c[0x0][0x40c] ;  /* 0x00010300ff770b82 */ /* 0x000e220000000800 */
[----:B-----5:R-:W-:Y:S01]  /*1430*/  @P0 PRMT R116, R48, 0x7632, R116 ;  /* 0x0000763230740816 */ /* 0x020fe20000000074 */
[----:B------:R-:W-:Y:S01]  /*1440*/  IMAD.MOV.U32 R141, RZ, RZ, RZ ;  /* 0x000000ffff8d7224 */ /* 0x000fe200078e00ff */
[----:B------:R-:W-:Y:S02]  /*1450*/  @P0 PRMT R117, R49, 0x7632, R117 ;  /* 0x0000763231750816 */ /* 0x000fe40000000075 */
[----:B------:R-:W-:Y:S02]  /*1460*/  CS2R R164, SRZ ;  /* 0x0000000000a47805 */ /* 0x000fe4000001ff00 */
[----:B------:R-:W-:Y:S01]  /*1470*/  @P0 PRMT R118, R50, 0x7632, R118 ;  /* 0x0000763232760816 */ /* 0x000fe20000000076 */
[----:B------:R-:W-:Y:S01]  /*1480*/  HFMA2 R143, -RZ, RZ, 0, 0 ;  /* 0x00000000ff8f7431 */ /* 0x000fe200000001ff */
[----:B------:R-:W-:Y:S01]  /*1490*/  @P0 SHF.L.U32 R116, R116, 0x10, RZ ;  /* 0x0000001074740819 */ /* 0x000fe200000006ff */
[----:B------:R-:W1:Y:S01]  /*14a0*/  @P0 LDC R142, c[0x0][0x40c] ;  /* 0x00010300ff8e0b82 */ /* 0x000e620000000800 */
[----:B------:R-:W-:Y:S01]  /*14b0*/  @P0 SHF.L.U32 R118, R118, 0x10, RZ ;  /* 0x0000001076760819 */ /* 0x000fe200000006ff */
[----:B------:R-:W-:Y:S01]  /*14c0*/  @P0 IMAD.U32 R117, R117, 0x10000, RZ ;  /* 0x0001000075750824 */ /* 0x000fe200078e00ff */
[----:B------:R-:W-:-:S02]  /*14d0*/  @P0 SHF.L.U32 R213, R51, 0x10, RZ ;  /* 0x0000001033d50819 */ /* 0x000fc400000006ff */
[----:B------:R-:W-:-:S03]  /*14e0*/  MOV R166, RZ ;  /* 0x000000ff00a67202 */ /* 0x000fc60000000f00 */
[----:B------:R-:W2:Y:S08]  /*14f0*/  @P0 LDC R163, c[0x0][0x40c] ;  /* 0x00010300ffa30b82 */ /* 0x000eb00000000800 */
[----:B------:R-:W3:Y:S01]  /*1500*/  @P0 LDC R210, c[0x0][0x40c] ;  /* 0x00010300ffd20b82 */ /* 0x000ee20000000800 */
[----:B0-----:R-:W-:Y:S01]  /*1510*/  @P0 FMUL.FTZ R141, R116, R119 ;  /* 0x00000077748d0220 */ /* 0x001fe20000410000 */
[----:B------:R-:W-:-:S02]  /*1520*/  @P0 PRMT R116, R51, 0x7632, R116 ;  /* 0x0000763233740816 */ /* 0x000fc40000000074 */
[----:B------:R-:W-:-:S03]  /*1530*/  @P0 SHF.L.U32 R119, R50, 0x10, RZ ;  /* 0x0000001032770819 */ /* 0x000fc600000006ff */
[----:B------:R-:W-:Y:S01]  /*1540*/  @P0 IMAD.U32 R116, R116, 0x10000, RZ ;  /* 0x0001000074740824 */ /* 0x000fe200078e00ff */
[----:B------:R-:W0:Y:S01]  /*1550*/  @P0 LDC R211, c[0x0][0x40c] ;  /* 0x00010300ffd30b82 */ /* 0x000e220000000800 */
[----:B-1----:R-:W-:Y:S01]  /*1560*/  @P0 FMUL.FTZ R143, R117, R142 ;  /* 0x0000008e758f0220 */ /* 0x002fe20000410000 */
[----:B------:R-:W-:Y:S02]  /*1570*/  @P0 IMAD.U32 R117, R48, 0x10000, RZ ;  /* 0x0001000030750824 */ /* 0x000fe400078e00ff */
[----:B------:R-:W-:-:S04]  /*1580*/  HFMA2 R142, -RZ, RZ, 0, 0 ;  /* 0x00000000ff8e7431 */ /* 0x000fc800000001ff */
[----:B------:R-:W1:Y:S01]  /*1590*/  @P0 LDC R215, c[0x0][0x40c] ;  /* 0x00010300ffd70b82 */ /* 0x000e620000000800 */
[----:B--2---:R-:W-:Y:S01]  /*15a0*/  @P0 FMUL.FTZ R164, R118, R163 ;  /* 0x000000a376a40220 */ /* 0x004fe20000410000 */
[----:B------:R-:W-:Y:S02]  /*15b0*/  @P0 SHF.L.U32 R118, R49, 0x10, RZ ;  /* 0x0000001031760819 */ /* 0x000fe400000006ff */
[----:B------:R-:W-:-:S04]  /*15c0*/  CS2R R162, SRZ ;  /* 0x0000000000a27805 */ /* 0x000fc8000001ff00 */
[----:B------:R-:W2:Y:S01]  /*15d0*/  @P0 LDC R212, c[0x0][0x40c] ;  /* 0x00010300ffd40b82 */ /* 0x000ea20000000800 */
[----:B---3--:R-:W-:Y:S01]  /*15e0*/  @P0 FMUL.FTZ R162, R117, R210 ;  /* 0x000000d275a20220 */ /* 0x008fe20000410000 */
[----:B------:R-:W-:-:S06]  /*15f0*/  F2FP.BF16.F32.PACK_AB R117, RZ, R141 ;  /* 0x0000008dff75723e */ /* 0x000fcc00000010ff */
[----:B------:R-:W3:Y:S01]  /*1600*/  @P0 LDC R214, c[0x0][0x40c] ;  /* 0x00010300ffd60b82 */ /* 0x000ee20000000800 */
[----:B0-----:R-:W-:Y:S01]  /*1610*/  @P0 FMUL.FTZ R142, R118, R211 ;  /* 0x000000d3768e0220 */ /* 0x001fe20000410000 */
[----:B------:R-:W-:-:S04]  /*1620*/  F2FP.BF16.F32.PACK_AB R211, RZ, R164 ;  /* 0x000000a4ffd3723e */ /* 0x000fc800000010ff */
[----:B------:R-:W-:Y:S01]  /*1630*/  F2FP.BF16.F32.PACK_AB R118, RZ, R142 ;  /* 0x0000008eff76723e */ /* 0x000fe200000010ff */
[----:B-1----:R-:W-:Y:S01]  /*1640*/  @P0 FMUL.FTZ R166, R116, R215 ;  /* 0x000000d774a60220 */ /* 0x002fe20000410000 */
[----:B------:R-:W-:-:S04]  /*1650*/  F2FP.BF16.F32.PACK_AB R116, RZ, R162 ;  /* 0x000000a2ff74723e */ /* 0x000fc800000010ff */
[----:B------:R-:W-:Y:S01]  /*1660*/  PRMT R116, R116, 0x5410, R117 ;  /* 0x0000541074747816 */ /* 0x000fe20000000075 */
[----:B--2---:R-:W-:Y:S01]  /*1670*/  @P0 FMUL.FTZ R163, R119, R212 ;  /* 0x000000d477a30220 */ /* 0x004fe20000410000 */
[----:B------:R-:W-:-:S04]  /*1680*/  F2FP.BF16.F32.PACK_AB R119, RZ, R143 ;  /* 0x0000008fff77723e */ /* 0x000fc800000010ff */
[----:B------:R-:W-:Y:S02]  /*1690*/  F2FP.BF16.F32.PACK_AB R210, RZ, R163 ;  /* 0x000000a3ffd2723e */ /* 0x000fe400000010ff */
[----:B------:R-:W-:Y:S01]  /*16a0*/  PRMT R117, R118, 0x5410, R119 ;  /* 0x0000541076757816 */ /* 0x000fe20000000077 */
[----:B---3--:R-:W-:Y:S01]  /*16b0*/  @P0 FMUL.FTZ R165, R213, R214 ;  /* 0x000000d6d5a50220 */ /* 0x008fe20000410000 */
[----:B------:R-:W-:Y:S02]  /*16c0*/  F2FP.BF16.F32.PACK_AB R213, RZ, R166 ;  /* 0x000000a6ffd5723e */ /* 0x000fe400000010ff */
[----:B------:R-:W-:Y:S02]  /*16d0*/  PRMT R118, R210, 0x5410, R211 ;  /* 0x00005410d2767816 */ /* 0x000fe400000000d3 */
[----:B------:R-:W-:-:S04]  /*16e0*/  F2FP.BF16.F32.PACK_AB R212, RZ, R165 ;  /* 0x000000a5ffd4723e */ /* 0x000fc800000010ff */
[----:B------:R-:W-:-:S07]  /*16f0*/  PRMT R119, R212, 0x5410, R213 ;  /* 0x00005410d4777816 */ /* 0x000fce00000000d5 */
.L_x_123:
[----:B------:R-:W0:Y:S01]  /*1700*/  LDC.64 R210, c[0x0][0x3a8] ;  /* 0x0000ea00ffd27b82 */ /* 0x000e220000000a00 */
[----:B------:R-:W-:Y:S02]  /*1710*/  VIADD R209, R209, 0x20 ;  /* 0x00000020d1d17836 */ /* 0x000fe40000000000 */
[C---:B0-----:R-:W-:Y:S01]  /*1720*/  IMAD.WIDE.U32 R210, R207.reuse, 0x10, R210 ;  /* 0x00000010cfd27825 */ /* 0x041fe200078e00d2 */
[----:B------:R-:W-:-:S04]  /*1730*/  IADD3 R207, PT, PT, R207, 0x20, RZ ;  /* 0x00000020cfcf7810 */ /* 0x000fc80007ffe0ff */
[----:B------:R0:W-:Y:S03]  /*1740*/  STG.E.128 desc[UR6][R210.64], R116 ;  /* 0x00000074d2007986 */ /* 0x0001e6000c101d06 */
.L_x_119:
[----:B------:R-:W-:Y:S05]  /*1750*/  BSYNC.RECONVERGENT B0 ;  /* 0x0000000000007941 */ /* 0x000fea0003800200 */
.L_x_118:
[----:B------:R-:W-:Y:S01]  /*1760*/  ISETP.GE.U32.AND P1, PT, R139, 0x40, PT ;  /* 0x000000408b00780c */ /* 0x000fe20003f26070 */
[----:B------:R-:W-:Y:S01]  /*1770*/  BSSY.RECONVERGENT B0, `(.L_x_124) ;  /* 0x000007a000007945 */ /* 0x000fe20003800200 */
[----:B------:R-:W-:-:S11]  /*1780*/  LOP3.LUT R0, R0, 0xfffffdff, RZ, 0xc0, !PT ;  /* 0xfffffdff00007812 */ /* 0x000fd600078ec0ff */
[----:B------:R-:W-:Y:S01]  /*1790*/  @P1 LOP3.LUT R0, R0, 0x200, RZ, 0xfc, !PT ;  /* 0x0000020000001812 */ /* 0x000fe200078efcff */
[----:B------:R-:W-:Y:S06]  /*17a0*/  @!P1 BRA `(.L_x_125) ;  /* 0x0000000400d89947 */ /* 0x000fec0003800000 */
[----:B------:R-:W-:Y:S04]  /*17b0*/  BSSY.RECONVERGENT B1, `(.L_x_126) ;  /* 0x0000005000017945 */ /* 0x000fe80003800200 */
[----:B------:R-:W-:Y:S05]  /*17c0*/  @!P0 BRA `(.L_x_127) ;  /* 0x00000000000c8947 */ /* 0x000fea0003800000 */
[----:B------:R-:W1:Y:S02]  /*17d0*/  LDC.64 R48, c[0x0][0x390] ;  /* 0x0000e400ff307b82 */ /* 0x000e640000000a00 */
[----:B-1----:R-:W-:-:S06]  /*17e0*/  IMAD.WIDE.U32 R48, R209, 0x10, R48 ;  /* 0x00000010d1307825 */ /* 0x002fcc00078e0030 */
[----:B------:R-:W5:Y:S02]  /*17f0*/  LDG.E.128 R48, desc[UR6][R48.64] ;  /* 0x0000000630307981 */ /* 0x000f64000c1e1d00 */
.L_x_127:
[----:B------:R-:W-:Y:S05]  /*1800*/  BSYNC.RECONVERGENT B1 ;  /* 0x0000000000017941 */ /* 0x000fea0003800200 */
.L_x_126:
[----:B------:R-:W-:-:S04]  /*1810*/  UISETP.NE.U32.AND UP0, UPT, UR4, URZ, UPT ;  /* 0x000000ff0400728c */ /* 0x000fc8000bf05070 */
[----:B------:R-:W-:-:S09]  /*1820*/  UISETP.NE.AND.EX UP0, UPT, UR5, URZ, UPT, UP0 ;  /* 0x000000ff0500728c */ /* 0x000fd2000bf05300 */
[----:B------:R-:W-:Y:S05]  /*1830*/  BRA.U !UP0, `(.L_x_128) ;  /* 0x0000000108e47547 */ /* 0x000fea000b800000 */
[----:B0-----:R-:W0:Y:S02]  /*1840*/  LDC.64 R116, c[0x0][0x3a0] ;  /* 0x0000e800ff747b82 */ /* 0x001e240000000a00 */
[----:B0-----:R-:W-:-:S06]  /*1850*/  IMAD.WIDE.U32 R116, R207, 0x10, R116 ;  /* 0x00000010cf747825 */ /* 0x001fcc00078e0074 */
[----:B------:R-:W2:Y:S01]  /*1860*/  LDG.E.128 R116, desc[UR6][R116.64] ;  /* 0x0000000674747981 */ /* 0x000ea2000c1e1d00 */
[----:B------:R-:W-:-:S13]  /*1870*/  ISETP.GT.AND P1, PT, R208, RZ, PT ;  /* 0x000000ffd000720c */ /* 0x000fda0003f24270 */
[----:B------:R-:W0:Y:S01]  /*1880*/  @P1 LDC R210, c[0x0][0x40c] ;  /* 0x00010300ffd21b82 */ /* 0x000e220000000800 */
[----:B-----5:R-:W-:Y:S01]  /*1890*/  @P1 PRMT R144, R48, 0x7632, R144 ;  /* 0x0000763230901816 */ /* 0x020fe20000000090 */
[----:B------:R-:W-:Y:S01]  /*18a0*/  @P1 IMAD.U32 R217, R51, 0x10000, RZ ;  /* 0x0001000033d91824 */ /* 0x000fe200078e00ff */
[C---:B------:R-:W-:Y:S02]  /*18b0*/  @P1 PRMT R145, R49.reuse, 0x7632, R145 ;  /* 0x0000763231911816 */ /* 0x040fe40000000091 */
        /* <DEDUP_REMOVED lines=10> */
[C---:B--2---:R-:W-:Y:S01]  /*1960*/  PRMT R144, R116.reuse, 0x7632, R144 ;  /* 0x0000763274907816 */ /* 0x044fe20000000090 */
[----:B------:R-:W-:Y:S01]  /*1970*/  IMAD.U32 R167, R116, 0x10000, RZ ;  /* 0x0001000074a77824 */ /* 0x000fe200078e00ff */
[----:B------:R-:W-:-:S02]  /*1980*/  SHF.L.U32 R145, R117, 0x10, RZ ;  /* 0x0000001075917819 */ /* 0x000fc400000006ff */
[----:B------:R-:W-:Y:S02]  /*1990*/  PRMT R117, R117, 0x7632, R117 ;  /* 0x0000763275757816 */ /* 0x000fe40000000075 */
[----:B------:R-:W-:Y:S01]  /*19a0*/  SHF.L.U32 R144, R144, 0x10, RZ ;  /* 0x0000001090907819 */ /* 0x000fe200000006ff */
[----:B-1----:R-:W-:Y:S01]  /*19b0*/  @P1 FFMA.FTZ R145, R212, R213, R145 ;  /* 0x000000d5d4911223 */ /* 0x002fe20000010091 */
[C---:B------:R-:W-:Y:S01]  /*19c0*/  SHF.L.U32 R168, R118.reuse, 0x10, RZ ;  /* 0x0000001076a87819 */ /* 0x040fe200000006ff */
[----:B------:R-:W-:Y:S01]  /*19d0*/  IMAD.U32 R146, R117, 0x10000, RZ ;  /* 0x0001000075927824 */ /* 0x000fe200078e00ff */
[----:B------:R-:W-:Y:S01]  /*19e0*/  PRMT R118, R118, 0x7632, R118 ;  /* 0x0000763276767816 */ /* 0x000fe20000000076 */
[----:B0-----:R-:W-:Y:S01]  /*19f0*/  @P1 FFMA.FTZ R144, R169, R210, R144 ;  /* 0x000000d2a9901223 */ /* 0x001fe20000010090 */
[----:B------:R-:W-:Y:S01]  /*1a00*/  SHF.L.U32 R170, R119, 0x10, RZ ;  /* 0x0000001077aa7819 */ /* 0x000fe200000006ff */
[----:B---3--:R-:W-:Y:S01]  /*1a10*/  @P1 FFMA.FTZ R146, R171, R214, R146 ;  /* 0x000000d6ab921223 */ /* 0x008fe20000010092 */
[----:B------:R-:W-:Y:S01]  /*1a20*/  PRMT R119, R119, 0x7632, R119 ;  /* 0x0000763277777816 */ /* 0x000fe20000000077 */
[----:B------:R-:W-:Y:S01]  /*1a30*/  IMAD.U32 R169, R118, 0x10000, RZ ;  /* 0x0001000076a97824 */ /* 0x000fe200078e00ff */
[----:B------:R-:W-:Y:S01]  /*1a40*/  @P1 PRMT R116, R50, 0x7632, R116 ;  /* 0x0000763232741816 */ /* 0x000fe20000000074 */
[----:B----4-:R-:W-:Y:S01]  /*1a50*/  @P1 FFMA.FTZ R170, R217, R218, R170 ;  /* 0x000000dad9aa1223 */ /* 0x010fe200000100aa */
[----:B------:R-:W-:-:S02]  /*1a60*/  @P1 PRMT R117, R51, 0x7632, R117 ;  /* 0x0000763233751816 */ /* 0x000fc40000000075 */
[----:B------:R-:W-:Y:S02]  /*1a70*/  @P1 SHF.L.U32 R213, R50, 0x10, RZ ;  /* 0x0000001032d51819 */ /* 0x000fe400000006ff */
[----:B------:R-:W-:Y:S02]  /*1a80*/  @P1 SHF.L.U32 R210, R48, 0x10, RZ ;  /* 0x0000001030d21819 */ /* 0x000fe400000006ff */
[----:B------:R-:W-:Y:S01]  /*1a90*/  @P1 SHF.L.U32 R116, R116, 0x10, RZ ;  /* 0x0000001074741819 */ /* 0x000fe200000006ff */
[----:B------:R-:W-:Y:S01]  /*1aa0*/  @P1 FFMA.FTZ R168, R213, R215, R168 ;  /* 0x000000d7d5a81223 */ /* 0x000fe200000100a8 */
[----:B------:R-:W-:Y:S01]  /*1ab0*/  @P1 SHF.L.U32 R118, R117, 0x10, RZ ;  /* 0x0000001075761819 */ /* 0x000fe200000006ff */
[----:B------:R-:W-:Y:S01]  /*1ac0*/  @P1 FFMA.FTZ R167, R210, R211, R167 ;  /* 0x000000d3d2a71223 */ /* 0x000fe200000100a7 */
[----:B------:R-:W-:Y:S01]  /*1ad0*/  SHF.L.U32 R171, R119, 0x10, RZ ;  /* 0x0000001077ab7819 */ /* 0x000fe200000006ff */
[----:B------:R-:W-:Y:S01]  /*1ae0*/  @P1 FFMA.FTZ R169, R116, R216, R169 ;  /* 0x000000d874a91223 */ /* 0x000fe200000100a9 */
[----:B------:R-:W-:-:S02]  /*1af0*/  F2FP.BF16.F32.PACK_AB R117, RZ, R145 ;  /* 0x00000091ff75723e */ /* 0x000fc400000010ff */
[----:B------:R-:W-:Y:S01]  /*1b00*/  F2FP.BF16.F32.PACK_AB R210, RZ, R144 ;  /* 0x00000090ffd2723e */ /* 0x000fe200000010ff */
[----:B------:R-:W-:Y:S01]  /*1b10*/  @P1 FFMA.FTZ R171, R118, R219, R171 ;  /* 0x000000db76ab1223 */ /* 0x000fe200000100ab */
[----:B------:R-:W-:Y:S02]  /*1b20*/  F2FP.BF16.F32.PACK_AB R118, RZ, R146 ;  /* 0x00000092ff76723e */ /* 0x000fe400000010ff */
[----:B------:R-:W-:Y:S02]  /*1b30*/  F2FP.BF16.F32.PACK_AB R211, RZ, R168 ;  /* 0x000000a8ffd3723e */ /* 0x000fe400000010ff */
[----:B------:R-:W-:Y:S02]  /*1b40*/  F2FP.BF16.F32.PACK_AB R212, RZ, R169 ;  /* 0x000000a9ffd4723e */ /* 0x000fe400000010ff */
[----:B------:R-:W-:Y:S02]  /*1b50*/  F2FP.BF16.F32.PACK_AB R213, RZ, R170 ;  /* 0x000000aaffd5723e */ /* 0x000fe400000010ff */
[----:B------:R-:W-:-:S02]  /*1b60*/  F2FP.BF16.F32.PACK_AB R116, RZ, R167 ;  /* 0x000000a7ff74723e */ /* 0x000fc400000010ff */
[----:B------:R-:W-:Y:S02]  /*1b70*/  F2FP.BF16.F32.PACK_AB R119, RZ, R171 ;  /* 0x000000abff77723e */ /* 0x000fe400000010ff */
[----:B------:R-:W-:Y:S02]  /*1b80*/  PRMT R117, R117, 0x5410, R118 ;  /* 0x0000541075757816 */ /* 0x000fe40000000076 */
[----:B------:R-:W-:Y:S02]  /*1b90*/  PRMT R118, R211, 0x5410, R212 ;  /* 0x00005410d3767816 */ /* 0x000fe400000000d4 */
[----:B------:R-:W-:Y:S02]  /*1ba0*/  PRMT R116, R116, 0x5410, R210 ;  /* 0x0000541074747816 */ /* 0x000fe400000000d2 */
[----:B------:R-:W-:Y:S01]  /*1bb0*/  PRMT R119, R213, 0x5410, R119 ;  /* 0x00005410d5777816 */ /* 0x000fe20000000077 */
[----:B------:R-:W-:Y:S06]  /*1bc0*/  BRA `(.L_x_129) ;  /* 0x0000000000bc7947 */ /* 0x000fec0003800000 */
.L_x_128:
[----:B0-----:R-:W0:Y:S01]  /*1bd0*/  @P0 LDC R119, c[0x0][0x40c] ;  /* 0x00010300ff770b82 */ /* 0x001e220000000800 */
[----:B-----5:R-:W-:Y:S01]  /*1be0*/  @P0 PRMT R116, R48, 0x7632, R116 ;  /* 0x0000763230740816 */ /* 0x020fe20000000074 */
[----:B------:R-:W-:Y:S01]  /*1bf0*/  IMAD.MOV.U32 R144, RZ, RZ, RZ ;  /* 0x000000ffff907224 */ /* 0x000fe200078e00ff */
[----:B------:R-:W-:Y:S01]  /*1c00*/  @P0 PRMT R117, R49, 0x7632, R117 ;  /* 0x0000763231750816 */ /* 0x000fe20000000075 */
[----:B------:R-:W-:Y:S01]  /*1c10*/  HFMA2 R169, -RZ, RZ, 0, 0 ;  /* 0x00000000ffa97431 */ /* 0x000fe200000001ff */
[----:B------:R-:W-:Y:S01]  /*1c20*/  @P0 PRMT R118, R50, 0x7632, R118 ;  /* 0x0000763232760816 */ /* 0x000fe20000000076 */
[----:B------:R-:W-:Y:S01]  /*1c30*/  @P0 IMAD.U32 R116, R116, 0x10000, RZ ;  /* 0x0001000074740824 */ /* 0x000fe200078e00ff */
[----:B------:R-:W-:Y:S01]  /*1c40*/  @P0 SHF.L.U32 R117, R117, 0x10, RZ ;  /* 0x0000001075750819 */ /* 0x000fe200000006ff */
[----:B------:R-:W1:Y:S01]  /*1c50*/  @P0 LDC R168, c[0x0][0x40c] ;  /* 0x00010300ffa80b82 */ /* 0x000e620000000800 */
[----:B------:R-:W-:Y:S02]  /*1c60*/  @P0 SHF.L.U32 R118, R118, 0x10, RZ ;  /* 0x0000001076760819 */ /* 0x000fe400000006ff */
[----:B------:R-:W-:-:S02]  /*1c70*/  CS2R R170, SRZ ;  /* 0x0000000000aa7805 */ /* 0x000fc4000001ff00 */
[----:B------:R-:W-:Y:S02]  /*1c80*/  MOV R146, RZ ;  /* 0x000000ff00927202 */ /* 0x000fe40000000f00 */
[C---:B------:R-:W-:Y:S02]  /*1c90*/  @P0 SHF.L.U32 R213, R51.reuse, 0x10, RZ ;  /* 0x0000001033d50819 */ /* 0x040fe400000006ff */
[----:B------:R-:W-:Y:S01]  /*1ca0*/  MOV R167, RZ ;  /* 0x000000ff00a77202 */ /* 0x000fe20000000f00 */
[----:B------:R-:W2:Y:S08]  /*1cb0*/  @P0 LDC R145, c[0x0][0x40c] ;  /* 0x00010300ff910b82 */ /* 0x000eb00000000800 */
[----:B------:R-:W3:Y:S01]  /*1cc0*/  @P0 LDC R210, c[0x0][0x40c] ;  /* 0x00010300ffd20b82 */ /* 0x000ee20000000800 */
[----:B0-----:R-:W-:Y:S01]  /*1cd0*/  @P0 FMUL.FTZ R144, R116, R119 ;  /* 0x0000007774900220 */ /* 0x001fe20000410000 */
[----:B------:R-:W-:-:S02]  /*1ce0*/  @P0 PRMT R116, R51, 0x7632, R116 ;  /* 0x0000763233740816 */ /* 0x000fc40000000074 */
[----:B------:R-:W-:Y:S02]  /*1cf0*/  @P0 SHF.L.U32 R119, R50, 0x10, RZ ;  /* 0x0000001032770819 */ /* 0x000fe400000006ff */
[----:B------:R-:W-:Y:S02]  /*1d00*/  @P0 SHF.L.U32 R116, R116, 0x10, RZ ;  /* 0x0000001074740819 */ /* 0x000fe400000006ff */
[----:B------:R-:W0:Y:S01]  /*1d10*/  @P0 LDC R211, c[0x0][0x40c] ;  /* 0x00010300ffd30b82 */ /* 0x000e220000000800 */
[----:B-1----:R-:W-:Y:S01]  /*1d20*/  @P0 FMUL.FTZ R146, R117, R168 ;  /* 0x000000a875920220 */ /* 0x002fe20000410000 */
[----:B------:R-:W-:Y:S02]  /*1d30*/  @P0 IMAD.U32 R117, R48, 0x10000, RZ ;  /* 0x0001000030750824 */ /* 0x000fe400078e00ff */
[----:B------:R-:W-:-:S04]  /*1d40*/  IMAD.MOV.U32 R168, RZ, RZ, RZ ;  /* 0x000000ffffa87224 */ /* 0x000fc800078e00ff */
[----:B------:R-:W1:Y:S01]  /*1d50*/  @P0 LDC R215, c[0x0][0x40c] ;  /* 0x00010300ffd70b82 */ /* 0x000e620000000800 */
[----:B--2---:R-:W-:Y:S01]  /*1d60*/  @P0 FMUL.FTZ R169, R118, R145 ;  /* 0x0000009176a90220 */ /* 0x004fe20000410000 */
[----:B------:R-:W-:Y:S01]  /*1d70*/  @P0 SHF.L.U32 R118, R49, 0x10, RZ ;  /* 0x0000001031760819 */ /* 0x000fe200000006ff */
[----:B------:R-:W-:-:S05]  /*1d80*/  HFMA2 R145, -RZ, RZ, 0, 0 ;  /* 0x00000000ff917431 */ /* 0x000fca00000001ff */
        /* <DEDUP_REMOVED lines=19> */
.L_x_129:
[----:B------:R-:W0:Y:S01]  /*1ec0*/  LDC.64 R210, c[0x0][0x3a8] ;  /* 0x0000ea00ffd27b82 */ /* 0x000e220000000a00 */
[----:B------:R-:W-:Y:S01]  /*1ed0*/  IADD3 R209, PT, PT, R209, 0x20, RZ ;  /* 0x00000020d1d17810 */ /* 0x000fe20007ffe0ff */
[----:B0-----:R-:W-:-:S04]  /*1ee0*/  IMAD.WIDE.U32 R210, R207, 0x10, R210 ;  /* 0x00000010cfd27825 */ /* 0x001fc800078e00d2 */
[----:B------:R-:W-:Y:S01]  /*1ef0*/  VIADD R207, R207, 0x20 ;  /* 0x00000020cfcf7836 */ /* 0x000fe20000000000 */
[----:B------:R1:W-:Y:S06]  /*1f00*/  STG.E.128 desc[UR6][R210.64], R116 ;  /* 0x00000074d2007986 */ /* 0x0003ec000c101d06 */
.L_x_125:
[----:B------:R-:W-:Y:S05]  /*1f10*/  BSYNC.RECONVERGENT B0 ;  /* 0x0000000000007941 */ /* 0x000fea0003800200 */
.L_x_124:
[----:B------:R-:W-:Y:S01]  /*1f20*/  ISETP.GE.U32.AND P1, PT, R139, 0x60, PT ;  /* 0x000000608b00780c */ /* 0x000fe20003f26070 */
[----:B------:R-:W-:Y:S01]  /*1f30*/  BSSY.RECONVERGENT B0, `(.L_x_130) ;  /* 0x0000079000007945 */ /* 0x000fe20003800200 */
[----:B------:R-:W-:-:S11]  /*1f40*/  LOP3.LUT R0, R0, 0xfffffeff, RZ, 0xc0, !PT ;  /* 0xfffffeff00007812 */ /* 0x000fd600078ec0ff */
[----:B------:R-:W-:Y:S01]  /*1f50*/  @P1 LOP3.LUT R0, R0, 0x100, RZ, 0xfc, !PT ;  /* 0x0000010000001812 */ /* 0x000fe200078efcff */
[----:B------:R-:W-:Y:S06]  /*1f60*/  @!P1 BRA `(.L_x_131) ;  /* 0x0000000400d49947 */ /* 0x000fec0003800000 */
[----:B------:R-:W-:Y:S04]  /*1f70*/  BSSY.RECONVERGENT B1, `(.L_x_132) ;  /* 0x0000005000017945 */ /* 0x000fe80003800200 */
[----:B------:R-:W-:Y:S05]  /*1f80*/  @!P0 BRA `(.L_x_133) ;  /* 0x00000000000c8947 */ /* 0x000fea0003800000 */
[----:B------:R-:W2:Y:S02]  /*1f90*/  LDC.64 R48, c[0x0][0x390] ;  /* 0x0000e400ff307b82 */ /* 0x000ea40000000a00 */
[----:B--2---:R-:W-:-:S06]  /*1fa0*/  IMAD.WIDE.U32 R48, R209, 0x10, R48 ;  /* 0x00000010d1307825 */ /* 0x004fcc00078e0030 */
[----:B------:R-:W5:Y:S02]  /*1fb0*/  LDG.E.128 R48, desc[UR6][R48.64] ;  /* 0x0000000630307981 */ /* 0x000f64000c1e1d00 */
.L_x_133:
[----:B------:R-:W-:Y:S05]  /*1fc0*/  BSYNC.RECONVERGENT B1 ;  /* 0x0000000000017941 */ /* 0x000fea0003800200 */
.L_x_132:
[----:B------:R-:W-:-:S04]  /*1fd0*/  UISETP.NE.U32.AND UP0, UPT, UR4, URZ, UPT ;  /* 0x000000ff0400728c */ /* 0x000fc8000bf05070 */
[----:B------:R-:W-:-:S09]  /*1fe0*/  UISETP.NE.AND.EX UP0, UPT, UR5, URZ, UPT, UP0 ;  /* 0x000000ff0500728c */ /* 0x000fd2000bf05300 */
[----:B------:R-:W-:Y:S05]  /*1ff0*/  BRA.U !UP0, `(.L_x_134) ;  /* 0x0000000108e47547 */ /* 0x000fea000b800000 */
[----:B01----:R-:W0:Y:S02]  /*2000*/  LDC.64 R116, c[0x0][0x3a0] ;  /* 0x0000e800ff747b82 */ /* 0x003e240000000a00 */
[----:B0-----:R-:W-:-:S06]  /*2010*/  IMAD.WIDE.U32 R116, R207, 0x10, R116 ;  /* 0x00000010cf747825 */ /* 0x001fcc00078e0074 */
[----:B------:R-:W2:Y:S01]  /*2020*/  LDG.E.128 R116, desc[UR6][R116.64] ;  /* 0x0000000674747981 */ /* 0x000ea2000c1e1d00 */
[----:B------:R-:W-:-:S13]  /*2030*/  ISETP.GT.AND P1, PT, R208, RZ, PT ;  /* 0x000000ffd000720c */ /* 0x000fda0003f24270 */
[----:B------:R-:W0:Y:S01]  /*2040*/  @P1 LDC R214, c[0x0][0x40c] ;  /* 0x00010300ffd61b82 */ /* 0x000e220000000800 */
[----:B-----5:R-:W-:Y:S02]  /*2050*/  @P1 PRMT R148, R49, 0x7632, R148 ;  /* 0x0000763231941816 */ /* 0x020fe40000000094 */
[----:B------:R-:W-:Y:S02]  /*2060*/  @P1 PRMT R147, R48, 0x7632, R147 ;  /* 0x0000763230931816 */ /* 0x000fe40000000093 */
[----:B------:R-:W-:Y:S02]  /*2070*/  @P1 SHF.L.U32 R176, R148, 0x10, RZ ;  /* 0x0000001094b01819 */ /* 0x000fe400000006ff */
[----:B------:R-:W-:Y:S01]  /*2080*/  @P1 SHF.L.U32 R174, R147, 0x10, RZ ;  /* 0x0000001093ae1819 */ /* 0x000fe200000006ff */
[----:B------:R-:W1:Y:S01]  /*2090*/  @P1 LDC R211, c[0x0][0x40c] ;  /* 0x00010300ffd31b82 */ /* 0x000e620000000800 */
[----:B------:R-:W-:-:S07]  /*20a0*/  @P1 SHF.L.U32 R213, R49, 0x10, RZ ;  /* 0x0000001031d51819 */ /* 0x000fce00000006ff */
[----:B------:R-:W3:Y:S08]  /*20b0*/  @P1 LDC R212, c[0x0][0x40c] ;  /* 0x00010300ffd41b82 */ /* 0x000ef00000000800 */
[----:B------:R-:W4:Y:S08]  /*20c0*/  @P1 LDC R215, c[0x0][0x40c] ;  /* 0x00010300ffd71b82 */ /* 0x000f300000000800 */
[----:B------:R-:W4:Y:S08]  /*20d0*/  @P1 LDC R216, c[0x0][0x40c] ;  /* 0x00010300ffd81b82 */ /* 0x000f300000000800 */
[----:B------:R-:W4:Y:S08]  /*20e0*/  @P1 LDC R217, c[0x0][0x40c] ;  /* 0x00010300ffd91b82 */ /* 0x000f300000000800 */
[----:B------:R-:W4:Y:S08]  /*20f0*/  @P1 LDC R210, c[0x0][0x40c] ;  /* 0x00010300ffd21b82 */ /* 0x000f300000000800 */
[----:B------:R-:W4:Y:S01]  /*2100*/  @P1 LDC R218, c[0x0][0x40c] ;  /* 0x00010300ffda1b82 */ /* 0x000f220000000800 */
[C---:B--2---:R-:W-:Y:S01]  /*2110*/  IMAD.U32 R148, R117.reuse, 0x10000, RZ ;  /* 0x0001000075947824 */ /* 0x044fe200078e00ff */
[----:B------:R-:W-:-:S02]  /*2120*/  PRMT R117, R117, 0x7632, R117 ;  /* 0x0000763275757816 */ /* 0x000fc40000000075 */
[C---:B------:R-:W-:Y:S01]  /*2130*/  PRMT R147, R116.reuse, 0x7632, R147 ;  /* 0x0000763274937816 */ /* 0x040fe20000000093 */
[----:B---3--:R-:W-:Y:S01]  /*2140*/  @P1 FFMA.FTZ R148, R213, R212, R148 ;  /* 0x000000d4d5941223 */ /* 0x008fe20000010094 */
[----:B------:R-:W-:Y:S01]  /*2150*/  SHF.L.U32 R172, R116, 0x10, RZ ;  /* 0x0000001074ac7819 */ /* 0x000fe200000006ff */
[----:B------:R-:W-:Y:S01]  /*2160*/  IMAD.U32 R149, R117, 0x10000, RZ ;  /* 0x0001000075957824 */ /* 0x000fe200078e00ff */
[----:B------:R-:W-:Y:S01]  /*2170*/  SHF.L.U32 R147, R147, 0x10, RZ ;  /* 0x0000001093937819 */ /* 0x000fe200000006ff */
[----:B------:R-:W-:Y:S01]  /*2180*/  @P1 IMAD.U32 R213, R48, 0x10000, RZ ;  /* 0x0001000030d51824 */ /* 0x000fe200078e00ff */
[----:B------:R-:W-:Y:S01]  /*2190*/  SHF.L.U32 R173, R118, 0x10, RZ ;  /* 0x0000001076ad7819 */ /* 0x000fe200000006ff */
[----:B0-----:R-:W-:Y:S01]  /*21a0*/  @P1 FFMA.FTZ R149, R176, R214, R149 ;  /* 0x000000d6b0951223 */ /* 0x001fe20000010095 */
[----:B------:R-:W-:Y:S01]  /*21b0*/  SHF.L.U32 R175, R119, 0x10, RZ ;  /* 0x0000001077af7819 */ /* 0x000fe200000006ff */
[----:B-1----:R-:W-:Y:S01]  /*21c0*/  @P1 FFMA.FTZ R147, R174, R211, R147 ;  /* 0x000000d3ae931223 */ /* 0x002fe20000010093 */
[----:B------:R-:W-:Y:S01]  /*21d0*/  PRMT R118, R118, 0x7632, R118 ;  /* 0x0000763276767816 */ /* 0x000fe20000000076 */
[----:B----4-:R-:W-:Y:S01]  /*21e0*/  @P1 FFMA.FTZ R172, R213, R210, R172 ;  /* 0x000000d2d5ac1223 */ /* 0x010fe200000100ac */
[----:B------:R-:W-:-:S02]  /*21f0*/  PRMT R119, R119, 0x7632, R119 ;  /* 0x0000763277777816 */ /* 0x000fc40000000077 */
[C---:B------:R-:W-:Y:S02]  /*2200*/  @P1 PRMT R116, R50.reuse, 0x7632, R116 ;  /* 0x0000763232741816 */ /* 0x040fe40000000074 */
[C---:B------:R-:W-:Y:S02]  /*2210*/  @P1 PRMT R176, R51.reuse, 0x7632, R176 ;  /* 0x0000763233b01816 */ /* 0x040fe400000000b0 */
[----:B------:R-:W-:Y:S02]  /*2220*/  @P1 SHF.L.U32 R212, R50, 0x10, RZ ;  /* 0x0000001032d41819 */ /* 0x000fe400000006ff */
[----:B------:R-:W-:Y:S02]  /*2230*/  @P1 SHF.L.U32 R214, R51, 0x10, RZ ;  /* 0x0000001033d61819 */ /* 0x000fe400000006ff */
[----:B------:R-:W-:Y:S01]  /*2240*/  @P1 SHF.L.U32 R117, R116, 0x10, RZ ;  /* 0x0000001074751819 */ /* 0x000fe200000006ff */
[----:B------:R-:W-:Y:S01]  /*2250*/  @P1 FFMA.FTZ R173, R212, R215, R173 ;  /* 0x000000d7d4ad1223 */ /* 0x000fe200000100ad */
[----:B------:R-:W-:Y:S01]  /*2260*/  SHF.L.U32 R174, R118, 0x10, RZ ;  /* 0x0000001076ae7819 */ /* 0x000fe200000006ff */
[----:B------:R-:W-:Y:S01]  /*2270*/  @P1 FFMA.FTZ R175, R214, R217, R175 ;  /* 0x000000d9d6af1223 */ /* 0x000fe200000100af */
[----:B------:R-:W-:Y:S01]  /*2280*/  @P1 SHF.L.U32 R211, R176, 0x10, RZ ;  /* 0x00000010b0d31819 */ /* 0x000fe200000006ff */
[----:B------:R-:W-:Y:S01]  /*2290*/  IMAD.U32 R176, R119, 0x10000, RZ ;  /* 0x0001000077b07824 */ /* 0x000fe200078e00ff */
[----:B------:R-:W-:Y:S01]  /*22a0*/  F2FP.BF16.F32.PACK_AB R118, RZ, R149 ;  /* 0x00000095ff76723e */ /* 0x000fe200000010ff */
[----:B------:R-:W-:Y:S01]  /*22b0*/  @P1 FFMA.FTZ R174, R117, R216, R174 ;  /* 0x000000d875ae1223 */ /* 0x000fe200000100ae */
[----:B------:R-:W-:Y:S01]  /*22c0*/  F2FP.BF16.F32.PACK_AB R117, RZ, R148 ;  /* 0x00000094ff75723e */ /* 0x000fe200000010ff */
[----:B------:R-:W-:Y:S01]  /*22d0*/  @P1 FFMA.FTZ R176, R211, R218, R176 ;  /* 0x000000dad3b01223 */ /* 0x000fe200000100b0 */
[----:B------:R-:W-:-:S02]  /*22e0*/  F2FP.BF16.F32.PACK_AB R210, RZ, R147 ;  /* 0x00000093ffd2723e */ /* 0x000fc400000010ff */
[----:B------:R-:W-:Y:S02]  /*22f0*/  F2FP.BF16.F32.PACK_AB R211, RZ, R173 ;  /* 0x000000adffd3723e */ /* 0x000fe400000010ff */
[----:B------:R-:W-:Y:S02]  /*2300*/  F2FP.BF16.F32.PACK_AB R212, RZ, R174 ;  /* 0x000000aeffd4723e */ /* 0x000fe400000010ff */
[----:B------:R-:W-:Y:S02]  /*2310*/  F2FP.BF16.F32.PACK_AB R213, RZ, R175 ;  /* 0x000000afffd5723e */ /* 0x000fe400000010ff */
[----:B------:R-:W-:Y:S02]  /*2320*/  F2FP.BF16.F32.PACK_AB R116, RZ, R172 ;  /* 0x000000acff74723e */ /* 0x000fe400000010ff */
[----:B------:R-:W-:Y:S02]  /*2330*/  F2FP.BF16.F32.PACK_AB R119, RZ, R176 ;  /* 0x000000b0ff77723e */ /* 0x000fe400000010ff */
[----:B------:R-:W-:-:S02]  /*2340*/  PRMT R117, R117, 0x5410, R118 ;  /* 0x0000541075757816 */ /* 0x000fc40000000076 */
[----:B------:R-:W-:Y:S02]  /*2350*/  PRMT R118, R211, 0x5410, R212 ;  /* 0x00005410d3767816 */ /* 0x000fe400000000d4 */
[----:B------:R-:W-:Y:S02]  /*2360*/  PRMT R116, R116, 0x5410, R210 ;  /* 0x0000541074747816 */ /* 0x000fe400000000d2 */
[----:B------:R-:W-:Y:S01]  /*2370*/  PRMT R119, R213, 0x5410, R119 ;  /* 0x00005410d5777816 */ /* 0x000fe20000000077 */
[----:B------:R-:W-:Y:S06]  /*2380*/  BRA `(.L_x_135) ;  /* 0x0000000000b87947 */ /* 0x000fec0003800000 */
.L_x_134:
[----:B01----:R-:W0:Y:S01]  /*2390*/  @P0 LDC R119, c[0x0][0x40c] ;  /* 0x00010300ff770b82 */ /* 0x003e220000000800 */
[----:B-----5:R-:W-:Y:S01]  /*23a0*/  @P0 PRMT R116, R48, 0x7632, R116 ;  /* 0x0000763230740816 */ /* 0x020fe20000000074 */
[----:B------:R-:W-:Y:S01]  /*23b0*/  HFMA2 R149, -RZ, RZ, 0, 0 ;  /* 0x00000000ff957431 */ /* 0x000fe200000001ff */
[----:B------:R-:W-:Y:S02]  /*23c0*/  @P0 PRMT R117, R49, 0x7632, R117 ;  /* 0x0000763231750816 */ /* 0x000fe40000000075 */
[----:B------:R-:W-:Y:S02]  /*23d0*/  CS2R R174, SRZ ;  /* 0x0000000000ae7805 */ /* 0x000fe4000001ff00 */
[----:B------:R-:W-:Y:S01]  /*23e0*/  @P0 PRMT R118, R50, 0x7632, R118 ;  /* 0x0000763232760816 */ /* 0x000fe20000000076 */
[----:B------:R-:W-:Y:S01]  /*23f0*/  @P0 IMAD.U32 R213, R51, 0x10000, RZ ;  /* 0x0001000033d50824 */ /* 0x000fe200078e00ff */
[----:B------:R-:W-:Y:S01]  /*2400*/  @P0 SHF.L.U32 R116, R116, 0x10, RZ ;  /* 0x0000001074740819 */ /* 0x000fe200000006ff */
[----:B------:R-:W1:Y:S01]  /*2410*/  @P0 LDC R148, c[0x0][0x40c] ;  /* 0x00010300ff940b82 */ /* 0x000e620000000800 */
[----:B------:R-:W-:Y:S01]  /*2420*/  @P0 IMAD.U32 R117, R117, 0x10000, RZ ;  /* 0x0001000075750824 */ /* 0x000fe200078e00ff */
[----:B------:R-:W-:-:S02]  /*2430*/  @P0 SHF.L.U32 R118, R118, 0x10, RZ ;  /* 0x0000001076760819 */ /* 0x000fc400000006ff */
[----:B------:R-:W-:Y:S02]  /*2440*/  MOV R147, RZ ;  /* 0x000000ff00937202 */ /* 0x000fe40000000f00 */
[----:B------:R-:W-:Y:S02]  /*2450*/  MOV R176, RZ ;  /* 0x000000ff00b07202 */ /* 0x000fe40000000f00 */
        /* <DEDUP_REMOVED lines=8> */
[----:B------:R-:W-:Y:S01]  /*24e0*/  @P0 SHF.L.U32 R117, R48, 0x10, RZ ;  /* 0x0000001030750819 */ /* 0x000fe200000006ff */
[----:B------:R-:W-:-:S05]  /*24f0*/  IMAD.MOV.U32 R148, RZ, RZ, RZ ;  /* 0x000000ffff947224 */ /* 0x000fca00078e00ff */
        /* <DEDUP_REMOVED lines=23> */
.L_x_135:
[----:B------:R-:W0:Y:S01]  /*2670*/  LDC.64 R210, c[0x0][0x3a8] ;  /* 0x0000ea00ffd27b82 */ /* 0x000e220000000a00 */
[----:B------:R-:W-:Y:S01]  /*2680*/  IADD3 R209, PT, PT, R209, 0x20, RZ ;  /* 0x00000020d1d17810 */ /* 0x000fe20007ffe0ff */
[C---:B0-----:R-:W-:Y:S01]  /*2690*/  IMAD.WIDE.U32 R210, R207.reuse, 0x10, R210 ;  /* 0x00000010cfd27825 */ /* 0x041fe200078e00d2 */
[----:B------:R-:W-:-:S04]  /*26a0*/  IADD3 R207, PT, PT, R207, 0x20, RZ ;  /* 0x00000020cfcf7810 */ /* 0x000fc80007ffe0ff */
[----:B------:R2:W-:Y:S03]  /*26b0*/  STG.E.128 desc[UR6][R210.64], R116 ;  /* 0x00000074d2007986 */ /* 0x0005e6000c101d06 */
.L_x_131:
[----:B------:R-:W-:Y:S05]  /*26c0*/  BSYNC.RECONVERGENT B0 ;  /* 0x0000000000007941 */ /* 0x000fea0003800200 */
.L_x_130:
[----:B------:R-:W-:Y:S01]  /*26d0*/  ISETP.GE.U32.AND P1, PT, R139, 0x80, PT ;  /* 0x000000808b00780c */ /* 0x000fe20003f26070 */
[----:B------:R-:W-:Y:S01]  /*26e0*/  BSSY.RECONVERGENT B0, `(.L_x_136) ;  /* 0x000007a000007945 */ /* 0x000fe20003800200 */
[----:B------:R-:W-:-:S11]  /*26f0*/  LOP3.LUT R0, R0, 0xffffffbf, RZ, 0xc0, !PT ;  /* 0xffffffbf00007812 */ /* 0x000fd600078ec0ff */
[----:B------:R-:W-:Y:S01]  /*2700*/  @P1 LOP3.LUT R0, R0, 0x40, RZ, 0xfc, !PT ;  /* 0x0000004000001812 */ /* 0x000fe200078efcff */
[----:B------:R-:W-:Y:S06]  /*2710*/  @!P1 BRA `(.L_x_137) ;  /* 0x0000000400d89947 */ /* 0x000fec0003800000 */
[----:B------:R-:W-:Y:S04]  /*2720*/  BSSY.RECONVERGENT B1, `(.L_x_138) ;  /* 0x0000005000017945 */ /* 0x000fe80003800200 */
[----:B------:R-:W-:Y:S05]  /*2730*/  @!P0 BRA `(.L_x_139) ;  /* 0x00000000000c8947 */ /* 0x000fea0003800000 */
[----:B------:R-:W3:Y:S02]  /*2740*/  LDC.64 R48, c[0x0][0x390] ;  /* 0x0000e400ff307b82 */ /* 0x000ee40000000a00 */
[----:B---3--:R-:W-:-:S06]  /*2750*/  IMAD.WIDE.U32 R48, R209, 0x10, R48 ;  /* 0x00000010d1307825 */ /* 0x008fcc00078e0030 */
[----:B------:R-:W5:Y:S02]  /*2760*/  LDG.E.128 R48, desc[UR6][R48.64] ;  /* 0x0000000630307981 */ /* 0x000f64000c1e1d00 */
.L_x_139:
[----:B------:R-:W-:Y:S05]  /*2770*/  BSYNC.RECONVERGENT B1 ;  /* 0x0000000000017941 */ /* 0x000fea0003800200 */
.L_x_138:
[----:B------:R-:W-:-:S04]  /*2780*/  UISETP.NE.U32.AND UP0, UPT, UR4, URZ, UPT ;  /* 0x000000ff0400728c */ /* 0x000fc8000bf05070 */
[----:B------:R-:W-:-:S09]  /*2790*/  UISETP.NE.AND.EX UP0, UPT, UR5, URZ, UPT, UP0 ;  /* 0x000000ff0500728c */ /* 0x000fd2000bf05300 */
[----:B------:R-:W-:Y:S05]  /*27a0*/  BRA.U !UP0, `(.L_x_140) ;  /* 0x0000000108e47547 */ /* 0x000fea000b800000 */
[----:B012---:R-:W0:Y:S02]  /*27b0*/  LDC.64 R116, c[0x0][0x3a0] ;  /* 0x0000e800ff747b82 */ /* 0x007e240000000a00 */
[----:B0-----:R-:W-:-:S06]  /*27c0*/  IMAD.WIDE.U32 R116, R207, 0x10, R116 ;  /* 0x00000010cf747825 */ /* 0x001fcc00078e0074 */
[----:B------:R-:W2:Y:S01]  /*27d0*/  LDG.E.128 R116, desc[UR6][R116.64] ;  /* 0x0000000674747981 */ /* 0x000ea2000c1e1d00 */
[----:B------:R-:W-:-:S13]  /*27e0*/  ISETP.GT.AND P1, PT, R208, RZ, PT ;  /* 0x000000ffd000720c */ /* 0x000fda0003f24270 */
[----:B------:R-:W0:Y:S01]  /*27f0*/  @P1 LDC R210, c[0x0][0x40c] ;  /* 0x00010300ffd21b82 */ /* 0x000e220000000800 */
[----:B-----5:R-:W-:Y:S02]  /*2800*/  @P1 PRMT R150, R48, 0x7632, R150 ;  /* 0x0000763230961816 */ /* 0x020fe40000000096 */
[C---:B------:R-:W-:Y:S02]  /*2810*/  @P1 PRMT R151, R49.reuse, 0x7632, R151 ;  /* 0x0000763231971816 */ /* 0x040fe40000000097 */
[----:B------:R-:W-:Y:S01]  /*2820*/  @P1 SHF.L.U32 R212, R49, 0x10, RZ ;  /* 0x0000001031d41819 */ /* 0x000fe200000006ff */
[----:B------:R-:W-:Y:S01]  /*2830*/  @P1 IMAD.U32 R179, R150, 0x10000, RZ ;  /* 0x0001000096b31824 */ /* 0x000fe200078e00ff */
        /* <DEDUP_REMOVED lines=9> */
[----:B--2---:R-:W-:-:S02]  /*28d0*/  PRMT R150, R116, 0x7632, R150 ;  /* 0x0000763274967816 */ /* 0x004fc40000000096 */
[C---:B------:R-:W-:Y:S02]  /*28e0*/  SHF.L.U32 R151, R117.reuse, 0x10, RZ ;  /* 0x0000001075977819 */ /* 0x040fe400000006ff */
[----:B------:R-:W-:Y:S01]  /*28f0*/  PRMT R117, R117, 0x7632, R117 ;  /* 0x0000763275757816 */ /* 0x000fe20000000075 */
[----:B------:R-:W-:Y:S01]  /*2900*/  IMAD.U32 R150, R150, 0x10000, RZ ;  /* 0x0001000096967824 */ /* 0x000fe200078e00ff */
[----:B------:R-:W-:Y:S01]  /*2910*/  SHF.L.U32 R178, R118, 0x10, RZ ;  /* 0x0000001076b27819 */ /* 0x000fe200000006ff */
[----:B---3--:R-:W-:Y:S01]  /*2920*/  @P1 FFMA.FTZ R151, R212, R213, R151 ;  /* 0x000000d5d4971223 */ /* 0x008fe20000010097 */
[----:B------:R-:W-:Y:S01]  /*2930*/  SHF.L.U32 R152, R117, 0x10, RZ ;  /* 0x0000001075987819 */ /* 0x000fe200000006ff */
[----:B0-----:R-:W-:Y:S01]  /*2940*/  @P1 FFMA.FTZ R150, R179, R210, R150 ;  /* 0x000000d2b3961223 */ /* 0x001fe20000010096 */
[----:B------:R-:W-:Y:S01]  /*2950*/  PRMT R118, R118, 0x7632, R118 ;  /* 0x0000763276767816 */ /* 0x000fe20000000076 */
[----:B------:R-:W-:Y:S01]  /*2960*/  @P1 IMAD.U32 R213, R50, 0x10000, RZ ;  /* 0x0001000032d51824 */ /* 0x000fe200078e00ff */
[----:B------:R-:W-:Y:S01]  /*2970*/  SHF.L.U32 R177, R116, 0x10, RZ ;  /* 0x0000001074b17819 */ /* 0x000fe200000006ff */
[----:B-1----:R-:W-:Y:S01]  /*2980*/  @P1 FFMA.FTZ R152, R181, R214, R152 ;  /* 0x000000d6b5981223 */ /* 0x002fe20000010098 */
[C---:B------:R-:W-:Y:S01]  /*2990*/  SHF.L.U32 R180, R119.reuse, 0x10, RZ ;  /* 0x0000001077b47819 */ /* 0x040fe200000006ff */
[----:B------:R-:W-:Y:S01]  /*29a0*/  IMAD.U32 R179, R118, 0x10000, RZ ;  /* 0x0001000076b37824 */ /* 0x000fe200078e00ff */
[----:B------:R-:W-:Y:S01]  /*29b0*/  PRMT R119, R119, 0x7632, R119 ;  /* 0x0000763277777816 */ /* 0x000fe20000000077 */
[----:B----4-:R-:W-:Y:S01]  /*29c0*/  @P1 FFMA.FTZ R178, R213, R215, R178 ;  /* 0x000000d7d5b21223 */ /* 0x010fe200000100b2 */
[----:B------:R-:W-:Y:S01]  /*29d0*/  @P1 PRMT R116, R50, 0x7632, R116 ;  /* 0x0000763232741816 */ /* 0x000fe20000000074 */
[----:B------:R-:W-:Y:S01]  /*29e0*/  @P1 FFMA.FTZ R180, R217, R218, R180 ;  /* 0x000000dad9b41223 */ /* 0x000fe200000100b4 */
[----:B------:R-:W-:-:S02]  /*29f0*/  @P1 PRMT R117, R51, 0x7632, R117 ;  /* 0x0000763233751816 */ /* 0x000fc40000000075 */
[----:B------:R-:W-:Y:S02]  /*2a00*/  @P1 SHF.L.U32 R210, R48, 0x10, RZ ;  /* 0x0000001030d21819 */ /* 0x000fe400000006ff */
[----:B------:R-:W-:Y:S02]  /*2a10*/  @P1 SHF.L.U32 R116, R116, 0x10, RZ ;  /* 0x0000001074741819 */ /* 0x000fe400000006ff */
[----:B------:R-:W-:Y:S01]  /*2a20*/  @P1 SHF.L.U32 R118, R117, 0x10, RZ ;  /* 0x0000001075761819 */ /* 0x000fe200000006ff */
[----:B------:R-:W-:Y:S01]  /*2a30*/  @P1 FFMA.FTZ R177, R210, R211, R177 ;  /* 0x000000d3d2b11223 */ /* 0x000fe200000100b1 */
[----:B------:R-:W-:Y:S01]  /*2a40*/  SHF.L.U32 R181, R119, 0x10, RZ ;  /* 0x0000001077b57819 */ /* 0x000fe200000006ff */
[----:B------:R-:W-:Y:S01]  /*2a50*/  @P1 FFMA.FTZ R179, R116, R216, R179 ;  /* 0x000000d874b31223 */ /* 0x000fe200000100b3 */
[----:B------:R-:W-:Y:S02]  /*2a60*/  F2FP.BF16.F32.PACK_AB R117, RZ, R151 ;  /* 0x00000097ff75723e */ /* 0x000fe400000010ff */
        /* <DEDUP_REMOVED lines=13> */
.L_x_140:
[----:B012---:R-:W0:Y:S01]  /*2b40*/  @P0 LDC R119, c[0x0][0x40c] ;  /* 0x00010300ff770b82 */ /* 0x007e220000000800 */
[----:B-----5:R-:W-:Y:S01]  /*2b50*/  @P0 PRMT R116, R48, 0x7632, R116 ;  /* 0x0000763230740816 */ /* 0x020fe20000000074 */
[----:B------:R-:W-:Y:S01]  /*2b60*/  HFMA2 R150, -RZ, RZ, 0, 0 ;  /* 0x00000000ff967431 */ /* 0x000fe200000001ff */
[----:B------:R-:W-:Y:S01]  /*2b70*/  @P0 PRMT R117, R49, 0x7632, R117 ;  /* 0x0000763231750816 */ /* 0x000fe20000000075 */
[----:B------:R-:W-:Y:S01]  /*2b80*/  IMAD.MOV.U32 R152, RZ, RZ, RZ ;  /* 0x000000ffff987224 */ /* 0x000fe200078e00ff */
[----:B------:R-:W-:Y:S01]  /*2b90*/  @P0 PRMT R118, R50, 0x7632, R118 ;  /* 0x0000763232760816 */ /* 0x000fe20000000076 */
[----:B------:R-:W-:Y:S01]  /*2ba0*/  @P0 IMAD.U32 R213, R51, 0x10000, RZ ;  /* 0x0001000033d50824 */ /* 0x000fe200078e00ff */
[----:B------:R-:W-:Y:S01]  /*2bb0*/  @P0 SHF.L.U32 R116, R116, 0x10, RZ ;  /* 0x0000001074740819 */ /* 0x000fe200000006ff */
[----:B------:R-:W1:Y:S01]  /*2bc0*/  @P0 LDC R178, c[0x0][0x40c] ;  /* 0x00010300ffb20b82 */ /* 0x000e620000000800 */
[----:B------:R-:W-:Y:S01]  /*2bd0*/  @P0 SHF.L.U32 R117, R117, 0x10, RZ ;  /* 0x0000001075750819 */ /* 0x000fe200000006ff */
[----:B------:R-:W-:Y:S01]  /*2be0*/  @P0 IMAD.U32 R118, R118, 0x10000, RZ ;  /* 0x0001000076760824 */ /* 0x000fe200078e00ff */
[----:B------:R-:W-:Y:S01]  /*2bf0*/  MOV R179, RZ ;  /* 0x000000ff00b37202 */ /* 0x000fe20000000f00 */
[----:B------:R-:W-:Y:S01]  /*2c00*/  HFMA2 R177, -RZ, RZ, 0, 0 ;  /* 0x00000000ffb17431 */ /* 0x000fe200000001ff */
[----:B------:R-:W-:-:S03]  /*2c10*/  CS2R R180, SRZ ;  /* 0x0000000000b47805 */ /* 0x000fc6000001ff00 */
        /* <DEDUP_REMOVED lines=9> */
[----:B------:R-:W-:-:S05]  /*2cb0*/  HFMA2 R178, -RZ, RZ, 0, 0 ;  /* 0x00000000ffb27431 */ /* 0x000fca00000001ff */
[----:B------:R-:W1:Y:S01]  /*2cc0*/  @P0 LDC R215, c[0x0][0x40c] ;  /* 0x00010300ffd70b82 */ /* 0x000e620000000800 */
[----:B--2---:R-:W-:Y:S01]  /*2cd0*/  @P0 FMUL.FTZ R179, R118, R151 ;  /* 0x0000009776b30220 */ /* 0x004fe20000410000 */
[----:B------:R-:W-:Y:S01]  /*2ce0*/  @P0 IMAD.U32 R118, R49, 0x10000, RZ ;  /* 0x0001000031760824 */ /* 0x000fe200078e00ff */
[----:B------:R-:W-:-:S05]  /*2cf0*/  MOV R151, RZ ;  /* 0x000000ff00977202 */ /* 0x000fca0000000f00 */
        /* <DEDUP_REMOVED lines=19> */
.L_x_141:
[----:B------:R-:W0:Y:S01]  /*2e30*/  LDC.64 R210, c[0x0][0x3a8] ;  /* 0x0000ea00ffd27b82 */ /* 0x000e220000000a00 */
[----:B------:R-:W-:Y:S01]  /*2e40*/  IADD3 R209, PT, PT, R209, 0x20, RZ ;  /* 0x00000020d1d17810 */ /* 0x000fe20007ffe0ff */
[C---:B0-----:R-:W-:Y:S01]  /*2e50*/  IMAD.WIDE.U32 R210, R207.reuse, 0x10, R210 ;  /* 0x00000010cfd27825 */ /* 0x041fe200078e00d2 */
[----:B------:R-:W-:-:S04]  /*2e60*/  IADD3 R207, PT, PT, R207, 0x20, RZ ;  /* 0x00000020cfcf7810 */ /* 0x000fc80007ffe0ff */
[----:B------:R3:W-:Y:S03]  /*2e70*/  STG.E.128 desc[UR6][R210.64], R116 ;  /* 0x00000074d2007986 */ /* 0x0007e6000c101d06 */
.L_x_137:
[----:B------:R-:W-:Y:S05]  /*2e80*/  BSYNC.RECONVERGENT B0 ;  /* 0x0000000000007941 */ /* 0x000fea0003800200 */
.L_x_136:
[----:B------:R-:W-:Y:S01]  /*2e90*/  ISETP.GE.U32.AND P1, PT, R139, 0xa0, PT ;  /* 0x000000a08b00780c */ /* 0x000fe20003f26070 */
[----:B------:R-:W-:Y:S01]  /*2ea0*/  BSSY.RECONVERGENT B0, `(.L_x_142) ;  /* 0x0000079000007945 */ /* 0x000fe20003800200 */
[----:B------:R-:W-:-:S11]  /*2eb0*/  LOP3.LUT R0, R0, 0xffffffdf, RZ, 0xc0, !PT ;  /* 0xffffffdf00007812 */ /* 0x000fd600078ec0ff */
[----:B------:R-:W-:Y:S01]  /*2ec0*/  @P1 LOP3.LUT R0, R0, 0x20, RZ, 0xfc, !PT ;  /* 0x0000002000001812 */ /* 0x000fe200078efcff */
[----:B------:R-:W-:Y:S06]  /*2ed0*/  @!P1 BRA `(.L_x_143) ;  /* 0x0000000400d49947 */ /* 0x000fec0003800000 */
[----:B------:R-:W-:Y:S04]  /*2ee0*/  BSSY.RECONVERGENT B1, `(.L_x_144) ;  /* 0x0000005000017945 */ /* 0x000fe80003800200 */
[----:B------:R-:W-:Y:S05]  /*2ef0*/  @!P0 BRA `(.L_x_145) ;  /* 0x00000000000c8947 */ /* 0x000fea0003800000 */
[----:B------:R-:W4:Y:S02]  /*2f00*/  LDC.64 R48, c[0x0][0x390] ;  /* 0x0000e400ff307b82 */ /* 0x000f240000000a00 */
[----:B----4-:R-:W-:-:S06]  /*2f10*/  IMAD.WIDE.U32 R48, R209, 0x10, R48 ;  /* 0x00000010d1307825 */ /* 0x010fcc00078e0030 */
[----:B------:R-:W5:Y:S02]  /*2f20*/  LDG.E.128 R48, desc[UR6][R48.64] ;  /* 0x0000000630307981 */ /* 0x000f64000c1e1d00 */
.L_x_145:
[----:B------:R-:W-:Y:S05]  /*2f30*/  BSYNC.RECONVERGENT B1 ;  /* 0x0000000000017941 */ /* 0x000fea0003800200 */
.L_x_144:
[----:B------:R-:W-:-:S04]  /*2f40*/  UISETP.NE.U32.AND UP0, UPT, UR4, URZ, UPT ;  /* 0x000000ff0400728c */ /* 0x000fc8000bf05070 */
[----:B------:R-:W-:-:S09]  /*2f50*/  UISETP.NE.AND.EX UP0, UPT, UR5, URZ, UPT, UP0 ;  /* 0x000000ff0500728c */ /* 0x000fd2000bf05300 */
[----:B------:R-:W-:Y:S05]  /*2f60*/  BRA.U !UP0, `(.L_x_146) ;  /* 0x0000000108e47547 */ /* 0x000fea000b800000 */
[----:B0123--:R-:W0:Y:S02]  /*2f70*/  LDC.64 R116, c[0x0][0x3a0] ;  /* 0x0000e800ff747b82 */ /* 0x00fe240000000a00 */
[----:B0-----:R-:W-:-:S06]  /*2f80*/  IMAD.WIDE.U32 R116, R207, 0x10, R116 ;  /* 0x00000010cf747825 */ /* 0x001fcc00078e0074 */
[----:B------:R-:W2:Y:S01]  /*2f90*/  LDG.E.128 R116, desc[UR6][R116.64] ;  /* 0x0000000674747981 */ /* 0x000ea2000c1e1d00 */
[----:B------:R-:W-:-:S13]  /*2fa0*/  ISETP.GT.AND P1, PT, R208, RZ, PT ;  /* 0x000000ffd000720c */ /* 0x000fda0003f24270 */
[----:B------:R-:W0:Y:S01]  /*2fb0*/  @P1 LDC R214, c[0x0][0x40c] ;  /* 0x00010300ffd61b82 */ /* 0x000e220000000800 */
[C---:B-----5:R-:W-:Y:S02]  /*2fc0*/  @P1 PRMT R154, R49.reuse, 0x7632, R154 ;  /* 0x00007632319a1816 */ /* 0x060fe4000000009a */
[----:B------:R-:W-:Y:S02]  /*2fd0*/  @P1 PRMT R153, R48, 0x7632, R153 ;  /* 0x0000763230991816 */ /* 0x000fe40000000099 */
[----:B------:R-:W-:Y:S02]  /*2fe0*/  @P1 SHF.L.U32 R186, R154, 0x10, RZ ;  /* 0x000000109aba1819 */ /* 0x000fe400000006ff */
[----:B------:R-:W-:Y:S01]  /*2ff0*/  @P1 SHF.L.U32 R213, R49, 0x10, RZ ;  /* 0x0000001031d51819 */ /* 0x000fe200000006ff */
[----:B------:R-:W1:Y:S01]  /*3000*/  @P1 LDC R211, c[0x0][0x40c] ;  /* 0x00010300ffd31b82 */ /* 0x000e620000000800 */
[----:B------:R-:W-:-:S07]  /*3010*/  @P1 IMAD.U32 R184, R153, 0x10000, RZ ;  /* 0x0001000099b81824 */ /* 0x000fce00078e00ff */
[----:B------:R-:W3:Y:S08]  /*3020*/  @P1 LDC R212, c[0x0][0x40c] ;  /* 0x00010300ffd41b82 */ /* 0x000ef00000000800 */
[----:B------:R-:W4:Y:S08]  /*3030*/  @P1 LDC R215, c[0x0][0x40c] ;  /* 0x00010300ffd71b82 */ /* 0x000f300000000800 */
[----:B------:R-:W4:Y:S08]  /*3040*/  @P1 LDC R216, c[0x0][0x40c] ;  /* 0x00010300ffd81b82 */ /* 0x000f300000000800 */
[----:B------:R-:W4:Y:S08]  /*3050*/  @P1 LDC R217, c[0x0][0x40c] ;  /* 0x00010300ffd91b82 */ /* 0x000f300000000800 */
[----:B------:R-:W4:Y:S08]  /*3060*/  @P1 LDC R210, c[0x0][0x40c] ;  /* 0x00010300ffd21b82 */ /* 0x000f300000000800 */
[----:B------:R-:W4:Y:S01]  /*3070*/  @P1 LDC R218, c[0x0][0x40c] ;  /* 0x00010300ffda1b82 */ /* 0x000f220000000800 */
[----:B--2---:R-:W-:-:S02]  /*3080*/  SHF.L.U32 R154, R117, 0x10, RZ ;  /* 0x00000010759a7819 */ /* 0x004fc400000006ff */
[----:B------:R-:W-:Y:S02]  /*3090*/  PRMT R117, R117, 0x7632, R117 ;  /* 0x0000763275757816 */ /* 0x000fe40000000075 */
[----:B------:R-:W-:Y:S01]  /*30a0*/  PRMT R153, R116, 0x7632, R153 ;  /* 0x0000763274997816 */ /* 0x000fe20000000099 */
[----:B---3--:R-:W-:Y:S01]  /*30b0*/  @P1 FFMA.FTZ R154, R213, R212, R154 ;  /* 0x000000d4d59a1223 */ /* 0x008fe2000001009a */
[----:B------:R-:W-:Y:S01]  /*30c0*/  SHF.L.U32 R155, R117, 0x10, RZ ;  /* 0x00000010759b7819 */ /* 0x000fe200000006ff */
[----:B------:R-:W-:Y:S01]  /*30d0*/  @P1 IMAD.U32 R212, R50, 0x10000, RZ ;  /* 0x0001000032d41824 */ /* 0x000fe200078e00ff */
[----:B------:R-:W-:Y:S01]  /*30e0*/  SHF.L.U32 R182, R116, 0x10, RZ ;  /* 0x0000001074b67819 */ /* 0x000fe200000006ff */
[----:B------:R-:W-:Y:S01]  /*30f0*/  IMAD.U32 R153, R153, 0x10000, RZ ;  /* 0x0001000099997824 */ /* 0x000fe200078e00ff */
[----:B------:R-:W-:Y:S01]  /*3100*/  SHF.L.U32 R183, R118, 0x10, RZ ;  /* 0x0000001076b77819 */ /* 0x000fe200000006ff */
[----:B0-----:R-:W-:Y:S01]  /*3110*/  @P1 FFMA.FTZ R155, R186, R214, R155 ;  /* 0x000000d6ba9b1223 */ /* 0x001fe2000001009b */
[----:B------:R-:W-:Y:S01]  /*3120*/  SHF.L.U32 R185, R119, 0x10, RZ ;  /* 0x0000001077b97819 */ /* 0x000fe200000006ff */
[----:B-1----:R-:W-:Y:S01]  /*3130*/  @P1 FFMA.FTZ R153, R184, R211, R153 ;  /* 0x000000d3b8991223 */ /* 0x002fe20000010099 */
[----:B------:R-:W-:Y:S01]  /*3140*/  @P1 PRMT R186, R51, 0x7632, R186 ;  /* 0x0000763233ba1816 */ /* 0x000fe200000000ba */
[----:B----4-:R-:W-:Y:S01]  /*3150*/  @P1 FFMA.FTZ R183, R212, R215, R183 ;  /* 0x000000d7d4b71223 */ /* 0x010fe200000100b7 */
[----:B------:R-:W-:-:S02]  /*3160*/  PRMT R118, R118, 0x7632, R118 ;  /* 0x0000763276767816 */ /* 0x000fc40000000076 */
[----:B------:R-:W-:Y:S02]  /*3170*/  PRMT R119, R119, 0x7632, R119 ;  /* 0x0000763277777816 */ /* 0x000fe40000000077 */
[----:B------:R-:W-:Y:S01]  /*3180*/  @P1 PRMT R116, R50, 0x7632, R116 ;  /* 0x0000763232741816 */ /* 0x000fe20000000074 */
[----:B------:R-:W-:Y:S01]  /*3190*/  IMAD.U32 R184, R118, 0x10000, RZ ;  /* 0x0001000076b87824 */ /* 0x000fe200078e00ff */
[----:B------:R-:W-:Y:S02]  /*31a0*/  @P1 SHF.L.U32 R211, R186, 0x10, RZ ;  /* 0x00000010bad31819 */ /* 0x000fe400000006ff */
[----:B------:R-:W-:Y:S02]  /*31b0*/  @P1 SHF.L.U32 R214, R51, 0x10, RZ ;  /* 0x0000001033d61819 */ /* 0x000fe400000006ff */
[----:B------:R-:W-:Y:S02]  /*31c0*/  @P1 SHF.L.U32 R213, R48, 0x10, RZ ;  /* 0x0000001030d51819 */ /* 0x000fe400000006ff */
[----:B------:R-:W-:Y:S01]  /*31d0*/  @P1 SHF.L.U32 R117, R116, 0x10, RZ ;  /* 0x0000001074751819 */ /* 0x000fe200000006ff */
[----:B------:R-:W-:Y:S01]  /*31e0*/  @P1 FFMA.FTZ R185, R214, R217, R185 ;  /* 0x000000d9d6b91223 */ /* 0x000fe200000100b9 */
[----:B------:R-:W-:Y:S01]  /*31f0*/  SHF.L.U32 R186, R119, 0x10, RZ ;  /* 0x0000001077ba7819 */ /* 0x000fe200000006ff */
[----:B------:R-:W-:Y:S01]  /*3200*/  @P1 FFMA.FTZ R182, R213, R210, R182 ;  /* 0x000000d2d5b61223 */ /* 0x000fe200000100b6 */
        /* <DEDUP_REMOVED lines=15> */
.L_x_146:
[----:B0123--:R-:W0:Y:S01]  /*3300*/  @P0 LDC R119, c[0x0][0x40c] ;  /* 0x00010300ff770b82 */ /* 0x00fe220000000800 */
[----:B-----5:R-:W-:Y:S01]  /*3310*/  @P0 PRMT R116, R48, 0x7632, R116 ;  /* 0x0000763230740816 */ /* 0x020fe20000000074 */
[----:B------:R-:W-:Y:S01]  /*3320*/  IMAD.MOV.U32 R155, RZ, RZ, RZ ;  /* 0x000000ffff9b7224 */ /* 0x000fe200078e00ff */
[----:B------:R-:W-:Y:S02]  /*3330*/  @P0 PRMT R117, R49, 0x7632, R117 ;  /* 0x0000763231750816 */ /* 0x000fe40000000075 */
[----:B------:R-:W-:Y:S02]  /*3340*/  CS2R R184, SRZ ;  /* 0x0000000000b87805 */ /* 0x000fe4000001ff00 */
[----:B------:R-:W-:Y:S01]  /*3350*/  @P0 PRMT R118, R50, 0x7632, R118 ;  /* 0x0000763232760816 */ /* 0x000fe20000000076 */
[----:B------:R-:W-:Y:S01]  /*3360*/  IMAD.MOV.U32 R186, RZ, RZ, RZ ;  /* 0x000000ffffba7224 */ /* 0x000fe200078e00ff */
[----:B------:R-:W-:Y:S01]  /*3370*/  @P0 SHF.L.U32 R116, R116, 0x10, RZ ;  /* 0x0000001074740819 */ /* 0x000fe200000006ff */
[----:B------:R-:W1:Y:S01]  /*3380*/  @P0 LDC R154, c[0x0][0x40c] ;  /* 0x00010300ff9a0b82 */ /* 0x000e620000000800 */
[----:B------:R-:W-:-:S02]  /*3390*/  @P0 SHF.L.U32 R117, R117, 0x10, RZ ;  /* 0x0000001075750819 */ /* 0x000fc400000006ff */
[----:B------:R-:W-:Y:S02]  /*33a0*/  @P0 SHF.L.U32 R118, R118, 0x10, RZ ;  /* 0x0000001076760819 */ /* 0x000fe400000006ff */
[----:B------:R-:W-:Y:S02]  /*33b0*/  MOV R153, RZ ;  /* 0x000000ff00997202 */ /* 0x000fe40000000f00 */
[C---:B------:R-:W-:Y:S01]  /*33c0*/  @P0 SHF.L.U32 R213, R51.reuse, 0x10, RZ ;  /* 0x0000001033d50819 */ /* 0x040fe200000006ff */
        /* <DEDUP_REMOVED lines=8> */
[----:B------:R-:W-:Y:S01]  /*3450*/  @P0 SHF.L.U32 R117, R48, 0x10, RZ ;  /* 0x0000001030750819 */ /* 0x000fe200000006ff */
[----:B------:R-:W-:-:S05]  /*3460*/  HFMA2 R154, -RZ, RZ, 0, 0 ;  /* 0x00000000ff9a7431 */ /* 0x000fca00000001ff */
        /* <DEDUP_REMOVED lines=23> */
.L_x_147:
[----:B------:R-:W0:Y:S01]  /*35e0*/  LDC.64 R210, c[0x0][0x3a8] ;  /* 0x0000ea00ffd27b82 */ /* 0x000e220000000a00 */
[----:B------:R-:W-:Y:S01]  /*35f0*/  IADD3 R209, PT, PT, R209, 0x20, RZ ;  /* 0x00000020d1d17810 */ /* 0x000fe20007ffe0ff */
[----:B0-----:R-:W-:-:S04]  /*3600*/  IMAD.WIDE.U32 R210, R207, 0x10, R210 ;  /* 0x00000010cfd27825 */ /* 0x001fc800078e00d2 */
[----:B------:R-:W-:Y:S01]  /*3610*/  VIADD R207, R207, 0x20 ;  /* 0x00000020cfcf7836 */ /* 0x000fe20000000000 */
[----:B------:R4:W-:Y:S06]  /*3620*/  STG.E.128 desc[UR6][R210.64], R116 ;  /* 0x00000074d2007986 */ /* 0x0009ec000c101d06 */
.L_x_143:
[----:B------:R-:W-:Y:S05]  /*3630*/  BSYNC.RECONVERGENT B0 ;  /* 0x0000000000007941 */ /* 0x000fea0003800200 */
.L_x_142:
[----:B------:R-:W-:Y:S01]  /*3640*/  ISETP.GE.U32.AND P1, PT, R139, 0xc0, PT ;  /* 0x000000c08b00780c */ /* 0x000fe20003f26070 */
[----:B------:R-:W-:Y:S01]  /*3650*/  BSSY.RECONVERGENT B0, `(.L_x_148) ;  /* 0x000007a000007945 */ /* 0x000fe20003800200 */
[----:B------:R-:W-:-:S11]  /*3660*/  LOP3.LUT R0, R0, 0xffffffef, RZ, 0xc0, !PT ;  /* 0xffffffef00007812 */ /* 0x000fd600078ec0ff */
[----:B------:R-:W-:Y:S01]  /*3670*/  @P1 LOP3.LUT R0, R0, 0x10, RZ, 0xfc, !PT ;  /* 0x0000001000001812 */ /* 0x000fe200078efcff */
[----:B------:R-:W-:Y:S06]  /*3680*/  @!P1 BRA `(.L_x_149) ;  /* 0x0000000400d89947 */ /* 0x000fec0003800000 */
[----:B------:R-:W-:Y:S04]  /*3690*/  BSSY.RECONVERGENT B1, `(.L_x_150) ;  /* 0x0000005000017945 */ /* 0x000fe80003800200 */
[----:B------:R-:W-:Y:S05]  /*36a0*/  @!P0 BRA `(.L_x_151) ;  /* 0x00000000000c8947 */ /* 0x000fea0003800000 */
[----:B------:R-:W0:Y:S02]  /*36b0*/  LDC.64 R48, c[0x0][0x390] ;  /* 0x0000e400ff307b82 */ /* 0x000e240000000a00 */
[----:B0-----:R-:W-:-:S06]  /*36c0*/  IMAD.WIDE.U32 R48, R209, 0x10, R48 ;  /* 0x00000010d1307825 */ /* 0x001fcc00078e0030 */
[----:B------:R-:W5:Y:S02]  /*36d0*/  LDG.E.128 R48, desc[UR6][R48.64] ;  /* 0x0000000630307981 */ /* 0x000f64000c1e1d00 */
.L_x_151:
[----:B------:R-:W-:Y:S05]  /*36e0*/  BSYNC.RECONVERGENT B1 ;  /* 0x0000000000017941 */ /* 0x000fea0003800200 */
.L_x_150:
[----:B------:R-:W-:-:S04]  /*36f0*/  UISETP.NE.U32.AND UP0, UPT, UR4, URZ, UPT ;  /* 0x000000ff0400728c */ /* 0x000fc8000bf05070 */
[----:B------:R-:W-:-:S09]  /*3700*/  UISETP.NE.AND.EX UP0, UPT, UR5, URZ, UPT, UP0 ;  /* 0x000000ff0500728c */ /* 0x000fd2000bf05300 */
[----:B------:R-:W-:Y:S05]  /*3710*/  BRA.U !UP0, `(.L_x_152) ;  /* 0x0000000108e47547 */ /* 0x000fea000b800000 */
[----:B01234-:R-:W0:Y:S02]  /*3720*/  LDC.64 R116, c[0x0][0x3a0] ;  /* 0x0000e800ff747b82 */ /* 0x01fe240000000a00 */
        /* <DEDUP_REMOVED lines=9> */
[----:B------:R-:W-:Y:S02]  /*37c0*/  @P1 SHF.L.U32 R212, R49, 0x10, RZ ;  /* 0x0000001031d41819 */ /* 0x000fe400000006ff */
[----:B------:R-:W-:-:S05]  /*37d0*/  @P1 SHF.L.U32 R217, R51, 0x10, RZ ;  /* 0x0000001033d91819 */ /* 0x000fca00000006ff */
[----:B------:R-:W3:Y:S08]  /*37e0*/  @P1 LDC R214, c[0x0][0x40c] ;  /* 0x00010300ffd61b82 */ /* 0x000ef00000000800 */
[----:B------:R-:W4:Y:S08]  /*37f0*/  @P1 LDC R215, c[0x0][0x40c] ;  /* 0x00010300ffd71b82 */ /* 0x000f300000000800 */
[----:B------:R-:W4:Y:S08]  /*3800*/  @P1 LDC R216, c[0x0][0x40c] ;  /* 0x00010300ffd81b82 */ /* 0x000f300000000800 */
[----:B------:R-:W4:Y:S08]  /*3810*/  @P1 LDC R218, c[0x0][0x40c] ;  /* 0x00010300ffda1b82 */ /* 0x000f300000000800 */
[----:B------:R-:W4:Y:S08]  /*3820*/  @P1 LDC R211, c[0x0][0x40c] ;  /* 0x00010300ffd31b82 */ /* 0x000f300000000800 */
[----:B------:R-:W4:Y:S01]  /*3830*/  @P1 LDC R219, c[0x0][0x40c] ;  /* 0x00010300ffdb1b82 */ /* 0x000f220000000800 */
[----:B--2---:R-:W-:Y:S01]  /*3840*/  PRMT R156, R116, 0x7632, R156 ;  /* 0x00007632749c7816 */ /* 0x004fe2000000009c */
[C---:B------:R-:W-:Y:S01]  /*3850*/  IMAD.U32 R157, R117.reuse, 0x10000, RZ ;  /* 0x00010000759d7824 */ /* 0x040fe200078e00ff */
[----:B------:R-:W-:-:S02]  /*3860*/  PRMT R117, R117, 0x7632, R117 ;  /* 0x0000763275757816 */ /* 0x000fc40000000075 */
[----:B------:R-:W-:Y:S01]  /*3870*/  SHF.L.U32 R156, R156, 0x10, RZ ;  /* 0x000000109c9c7819 */ /* 0x000fe200000006ff */
[----:B-1----:R-:W-:Y:S01]  /*3880*/  @P1 FFMA.FTZ R157, R212, R213, R157 ;  /* 0x000000d5d49d1223 */ /* 0x002fe2000001009d */
[----:B------:R-:W-:Y:S01]  /*3890*/  SHF.L.U32 R188, R118, 0x10, RZ ;  /* 0x0000001076bc7819 */ /* 0x000fe200000006ff */
[----:B------:R-:W-:Y:S01]  /*38a0*/  IMAD.U32 R158, R117, 0x10000, RZ ;  /* 0x00010000759e7824 */ /* 0x000fe200078e00ff */
[----:B------:R-:W-:Y:S01]  /*38b0*/  SHF.L.U32 R187, R116, 0x10, RZ ;  /* 0x0000001074bb7819 */ /* 0x000fe200000006ff */
[----:B0-----:R-:W-:Y:S01]  /*38c0*/  @P1 FFMA.FTZ R156, R189, R210, R156 ;  /* 0x000000d2bd9c1223 */ /* 0x001fe2000001009c */
[----:B------:R-:W-:Y:S01]  /*38d0*/  PRMT R118, R118, 0x7632, R118 ;  /* 0x0000763276767816 */ /* 0x000fe20000000076 */
[----:B---3--:R-:W-:Y:S01]  /*38e0*/  @P1 FFMA.FTZ R158, R191, R214, R158 ;  /* 0x000000d6bf9e1223 */ /* 0x008fe2000001009e */
[C---:B------:R-:W-:Y:S01]  /*38f0*/  SHF.L.U32 R190, R119.reuse, 0x10, RZ ;  /* 0x0000001077be7819 */ /* 0x040fe200000006ff */
[----:B------:R-:W-:Y:S01]  /*3900*/  @P1 IMAD.U32 R210, R48, 0x10000, RZ ;  /* 0x0001000030d21824 */ /* 0x000fe200078e00ff */
[----:B------:R-:W-:-:S02]  /*3910*/  PRMT R119, R119, 0x7632, R119 ;  /* 0x0000763277777816 */ /* 0x000fc40000000077 */
[----:B------:R-:W-:Y:S01]  /*3920*/  @P1 PRMT R116, R50, 0x7632, R116 ;  /* 0x0000763232741816 */ /* 0x000fe20000000074 */
[----:B----4-:R-:W-:Y:S01]  /*3930*/  @P1 FFMA.FTZ R190, R217, R218, R190 ;  /* 0x000000dad9be1223 */ /* 0x010fe200000100be */
[----:B------:R-:W-:Y:S01]  /*3940*/  @P1 PRMT R117, R51, 0x7632, R117 ;  /* 0x0000763233751816 */ /* 0x000fe20000000075 */
[----:B------:R-:W-:Y:S01]  /*3950*/  IMAD.U32 R191, R119, 0x10000, RZ ;  /* 0x0001000077bf7824 */ /* 0x000fe200078e00ff */
[----:B------:R-:W-:Y:S01]  /*3960*/  SHF.L.U32 R189, R118, 0x10, RZ ;  /* 0x0000001076bd7819 */ /* 0x000fe200000006ff */
[----:B------:R-:W-:Y:S01]  /*3970*/  @P1 FFMA.FTZ R187, R210, R211, R187 ;  /* 0x000000d3d2bb1223 */ /* 0x000fe200000100bb */
[----:B------:R-:W-:Y:S02]  /*3980*/  @P1 SHF.L.U32 R213, R50, 0x10, RZ ;  /* 0x0000001032d51819 */ /* 0x000fe400000006ff */
[----:B------:R-:W-:Y:S02]  /*3990*/  @P1 SHF.L.U32 R116, R116, 0x10, RZ ;  /* 0x0000001074741819 */ /* 0x000fe400000006ff */
[----:B------:R-:W-:Y:S01]  /*39a0*/  @P1 SHF.L.U32 R118, R117, 0x10, RZ ;  /* 0x0000001075761819 */ /* 0x000fe200000006ff */
        /* <DEDUP_REMOVED lines=16> */
.L_x_152:
[----:B01234-:R-:W0:Y:S01]  /*3ab0*/  @P0 LDC R119, c[0x0][0x40c] ;  /* 0x00010300ff770b82 */ /* 0x01fe220000000800 */
[----:B-----5:R-:W-:Y:S01]  /*3ac0*/  @P0 PRMT R116, R48, 0x7632, R116 ;  /* 0x0000763230740816 */ /* 0x020fe20000000074 */
[----:B------:R-:W-:Y:S01]  /*3ad0*/  HFMA2 R158, -RZ, RZ, 0, 0 ;  /* 0x00000000ff9e7431 */ /* 0x000fe200000001ff */
        /* <DEDUP_REMOVED lines=9> */
[----:B------:R-:W-:Y:S02]  /*3b70*/  MOV R189, RZ ;  /* 0x000000ff00bd7202 */ /* 0x000fe40000000f00 */
[C---:B------:R-:W-:Y:S01]  /*3b80*/  @P0 SHF.L.U32 R213, R51.reuse, 0x10, RZ ;  /* 0x0000001033d50819 */ /* 0x040fe200000006ff */
        /* <DEDUP_REMOVED lines=12> */
[----:B------:R-:W-:Y:S02]  /*3c50*/  @P0 SHF.L.U32 R118, R49, 0x10, RZ ;  /* 0x0000001031760819 */ /* 0x000fe400000006ff */
[----:B------:R-:W-:-:S04]  /*3c60*/  MOV R157, RZ ;  /* 0x000000ff009d7202 */ /* 0x000fc80000000f00 */
        /* <DEDUP_REMOVED lines=19> */
.L_x_153:
[----:B------:R-:W0:Y:S01]  /*3da0*/  LDC.64 R210, c[0x0][0x3a8] ;  /* 0x0000ea00ffd27b82 */ /* 0x000e220000000a00 */
[----:B------:R-:W-:Y:S01]  /*3db0*/  IADD3 R209, PT, PT, R209, 0x20, RZ ;  /* 0x00000020d1d17810 */ /* 0x000fe20007ffe0ff */
[----:B0-----:R-:W-:-:S04]  /*3dc0*/  IMAD.WIDE.U32 R210, R207, 0x10, R210 ;  /* 0x00000010cfd27825 */ /* 0x001fc800078e00d2 */
[----:B------:R-:W-:Y:S01]  /*3dd0*/  VIADD R207, R207, 0x20 ;  /* 0x00000020cfcf7836 */ /* 0x000fe20000000000 */
[----:B------:R0:W-:Y:S06]  /*3de0*/  STG.E.128 desc[UR6][R210.64], R116 ;  /* 0x00000074d2007986 */ /* 0x0001ec000c101d06 */
.L_x_149:
[----:B------:R-:W-:Y:S05]  /*3df0*/  BSYNC.RECONVERGENT B0 ;  /* 0x0000000000007941 */ /* 0x000fea0003800200 */
.L_x_148:
        /* <DEDUP_REMOVED lines=10> */
.L_x_157:
[----:B------:R-:W-:Y:S05]  /*3ea0*/  BSYNC.RECONVERGENT B1 ;  /* 0x0000000000017941 */ /* 0x000fea0003800200 */
.L_x_156:
        /* <DEDUP_REMOVED lines=60> */
.L_x_158:
[----:B01234-:R-:W0:Y:S01]  /*4270*/  @P0 LDC R119, c[0x0][0x40c] ;  /* 0x00010300ff770b82 */ /* 0x01fe220000000800 */
        /* <DEDUP_REMOVED lines=9> */
[----:B------:R-:W-:Y:S01]  /*4310*/  @P0 SHF.L.U32 R118, R118, 0x10, RZ ;  /* 0x0000001076760819 */ /* 0x000fe200000006ff */
[----:B------:R-:W-:Y:S01]  /*4320*/  HFMA2 R196, -RZ, RZ, 0, 0 ;  /* 0x00000000ffc47431 */ /* 0x000fe200000001ff */
[----:B------:R-:W-:-:S04]  /*4330*/  MOV R161, RZ ;  /* 0x000000ff00a17202 */ /* 0x000fc80000000f00 */
        /* <DEDUP_REMOVED lines=33> */
.L_x_159:
[----:B------:R-:W0:Y:S01]  /*4550*/  LDC.64 R210, c[0x0][0x3a8] ;  /* 0x0000ea00ffd27b82 */ /* 0x000e220000000a00 */
[----:B------:R-:W-:Y:S01]  /*4560*/  IADD3 R209, PT, PT, R209, 0x20, RZ ;  /* 0x00000020d1d17810 */ /* 0x000fe20007ffe0ff */
[C---:B0-----:R-:W-:Y:S01]  /*4570*/  IMAD.WIDE.U32 R210, R207.reuse, 0x10, R210 ;  /* 0x00000010cfd27825 */ /* 0x041fe200078e00d2 */
[----:B------:R-:W-:-:S04]  /*4580*/  IADD3 R207, PT, PT, R207, 0x20, RZ ;  /* 0x00000020cfcf7810 */ /* 0x000fc80007ffe0ff */
[----:B------:R0:W-:Y:S03]  /*4590*/  STG.E.128 desc[UR6][R210.64], R116 ;  /* 0x00000074d2007986 */ /* 0x0001e6000c101d06 */
.L_x_155:
[----:B------:R-:W-:Y:S05]  /*45a0*/  BSYNC.RECONVERGENT B0 ;  /* 0x0000000000007941 */ /* 0x000fea0003800200 */
.L_x_154:
        /* <DEDUP_REMOVED lines=10> */
.L_x_163:
[----:B------:R-:W-:Y:S05]  /*4650*/  BSYNC.RECONVERGENT B1 ;  /* 0x0000000000017941 */ /* 0x000fea0003800200 */
.L_x_162:
        /* <DEDUP_REMOVED lines=8> */
[----:B-----5:R-:W-:Y:S01]  /*46e0*/  @P0 SHF.L.U32 R202, R49, 0x10, RZ ;  /* 0x0000001031ca0819 */ /* 0x020fe200000006ff */
[----:B------:R-:W-:-:S06]  /*46f0*/  @P0 IMAD.U32 R212, R50, 0x10000, RZ ;  /* 0x0001000032d40824 */ /* 0x000fcc00078e00ff */
[----:B------:R-:W1:Y:S08]  /*4700*/  @P0 LDC R208, c[0x0][0x40c] ;  /* 0x00010300ffd00b82 */ /* 0x000e700000000800 */
[----:B------:R-:W3:Y:S08]  /*4710*/  @P0 LDC R213, c[0x0][0x40c] ;  /* 0x00010300ffd50b82 */ /* 0x000ef00000000800 */
[----:B------:R-:W4:Y:S08]  /*4720*/  @P0 LDC R214, c[0x0][0x40c] ;  /* 0x00010300ffd60b82 */ /* 0x000f300000000800 */
[----:B------:R-:W4:Y:S08]  /*4730*/  @P0 LDC R215, c[0x0][0x40c] ;  /* 0x00010300ffd70b82 */ /* 0x000f300000000800 */
[----:B------:R-:W4:Y:S08]  /*4740*/  @P0 LDC R211, c[0x0][0x40c] ;  /* 0x00010300ffd30b82 */ /* 0x000f300000000800 */
[----:B------:R-:W4:Y:S08]  /*4750*/  @P0 LDC R210, c[0x0][0x40c] ;  /* 0x00010300ffd20b82 */ /* 0x000f300000000800 */
[----:B------:R-:W4:Y:S01]  /*4760*/  @P0 LDC R216, c[0x0][0x40c] ;  /* 0x00010300ffd80b82 */ /* 0x000f220000000800 */
[C---:B--2---:R-:W-:Y:S01]  /*4770*/  SHF.L.U32 R199, R117.reuse, 0x10, RZ ;  /* 0x0000001075c77819 */ /* 0x044fe200000006ff */
[----:B------:R-:W-:Y:S01]  /*4780*/  IMAD.U32 R201, R118, 0x10000, RZ ;  /* 0x0001000076c97824 */ /* 0x000fe200078e00ff */
[----:B------:R-:W-:-:S02]  /*4790*/  PRMT R198, R117, 0x7632, R198 ;  /* 0x0000763275c67816 */ /* 0x000fc400000000c6 */
[----:B------:R-:W-:Y:S01]  /*47a0*/  @P0 PRMT R117, R49, 0x7632, R117 ;  /* 0x0000763231750816 */ /* 0x000fe20000000075 */
[----:B-1----:R-:W-:Y:S01]  /*47b0*/  @P0 FFMA.FTZ R199, R202, R208, R199 ;  /* 0x000000d0cac70223 */ /* 0x002fe200000100c7 */
[----:B------:R-:W-:Y:S01]  /*47c0*/  SHF.L.U32 R200, R198, 0x10, RZ ;  /* 0x00000010c6c87819 */ /* 0x000fe200000006ff */
[----:B---3--:R-:W-:Y:S01]  /*47d0*/  @P0 FFMA.FTZ R201, R212, R213, R201 ;  /* 0x000000d5d4c90223 */ /* 0x008fe200000100c9 */
[----:B------:R-:W-:Y:S01]  /*47e0*/  @P0 SHF.L.U32 R117, R117, 0x10, RZ ;  /* 0x0000001075750819 */ /* 0x000fe200000006ff */
[----:B------:R-:W-:Y:S01]  /*47f0*/  @P0 IMAD.U32 R208, R48, 0x10000, RZ ;  /* 0x0001000030d00824 */ /* 0x000fe200078e00ff */
[----:B------:R-:W-:Y:S02]  /*4800*/  @P0 PRMT R198, R51, 0x7632, R198 ;  /* 0x0000763233c60816 */ /* 0x000fe400000000c6 */
[----:B------:R-:W-:Y:S01]  /*4810*/  SHF.L.U32 R203, R119, 0x10, RZ ;  /* 0x0000001077cb7819 */ /* 0x000fe200000006ff */
[----:B0-----:R-:W-:Y:S01]  /*4820*/  @P0 FFMA.FTZ R200, R117, R209, R200 ;  /* 0x000000d175c80223 */ /* 0x001fe200000100c8 */
[----:B------:R-:W-:Y:S01]  /*4830*/  PRMT R204, R119, 0x7632, R204 ;  /* 0x0000763277cc7816 */ /* 0x000fe200000000cc */
[----:B------:R-:W-:Y:S01]  /*4840*/  @P0 IMAD.U32 R209, R198, 0x10000, RZ ;  /* 0x00010000c6d10824 */ /* 0x000fe200078e00ff */
[----:B------:R-:W-:-:S02]  /*4850*/  SHF.L.U32 R197, R116, 0x10, RZ ;  /* 0x0000001074c57819 */ /* 0x000fc400000006ff */
[----:B------:R-:W-:Y:S02]  /*4860*/  PRMT R118, R118, 0x7632, R118 ;  /* 0x0000763276767816 */ /* 0x000fe40000000076 */
[----:B------:R-:W-:Y:S01]  /*4870*/  PRMT R116, R116, 0x7632, R116 ;  /* 0x0000763274747816 */ /* 0x000fe20000000074 */
[----:B----4-:R-:W-:Y:S01]  /*4880*/  @P0 FFMA.FTZ R197, R208, R210, R197 ;  /* 0x000000d2d0c50223 */ /* 0x010fe200000100c5 */
[----:B------:R-:W-:Y:S02]  /*4890*/  @P0 PRMT R119, R50, 0x7632, R119 ;  /* 0x0000763232770816 */ /* 0x000fe40000000077 */
[----:B------:R-:W-:Y:S02]  /*48a0*/  @P0 PRMT R117, R48, 0x7632, R117 ;  /* 0x0000763230750816 */ /* 0x000fe40000000075 */
[----:B------:R-:W-:Y:S02]  /*48b0*/  @P0 SHF.L.U32 R212, R51, 0x10, RZ ;  /* 0x0000001033d40819 */ /* 0x000fe400000006ff */
[----:B------:R-:W-:-:S02]  /*48c0*/  @P0 SHF.L.U32 R119, R119, 0x10, RZ ;  /* 0x0000001077770819 */ /* 0x000fc400000006ff */
[----:B------:R-:W-:Y:S01]  /*48d0*/  @P0 SHF.L.U32 R117, R117, 0x10, RZ ;  /* 0x0000001075750819 */ /* 0x000fe200000006ff */
[----:B------:R-:W-:Y:S01]  /*48e0*/  @P0 FFMA.FTZ R203, R212, R215, R203 ;  /* 0x000000d7d4cb0223 */ /* 0x000fe200000100cb */
[----:B------:R-:W-:Y:S02]  /*48f0*/  SHF.L.U32 R202, R118, 0x10, RZ ;  /* 0x0000001076ca7819 */ /* 0x000fe400000006ff */
[----:B------:R-:W-:Y:S02]  /*4900*/  SHF.L.U32 R198, R116, 0x10, RZ ;  /* 0x0000001074c67819 */ /* 0x000fe400000006ff */
        /* <DEDUP_REMOVED lines=17> */
.L_x_164:
[----:B01234-:R-:W0:Y:S01]  /*4a20*/  @P0 LDC R119, c[0x0][0x40c] ;  /* 0x00010300ff770b82 */ /* 0x01fe220000000800 */
[----:B-----5:R-:W-:Y:S02]  /*4a30*/  @P0 PRMT R116, R48, 0x7632, R116 ;  /* 0x0000763230740816 */ /* 0x020fe40000000074 */
[----:B------:R-:W-:Y:S02]  /*4a40*/  CS2R R198, SRZ ;  /* 0x0000000000c67805 */ /* 0x000fe4000001ff00 */
[----:B------:R-:W-:Y:S02]  /*4a50*/  @P0 PRMT R117, R49, 0x7632, R117 ;  /* 0x0000763231750816 */ /* 0x000fe40000000075 */
[----:B------:R-:W-:Y:S02]  /*4a60*/  CS2R R200, SRZ ;  /* 0x0000000000c87805 */ /* 0x000fe4000001ff00 */
[----:B------:R-:W-:Y:S02]  /*4a70*/  @P0 PRMT R118, R50, 0x7632, R118 ;  /* 0x0000763232760816 */ /* 0x000fe40000000076 */
[----:B------:R-:W-:-:S02]  /*4a80*/  CS2R R202, SRZ ;  /* 0x0000000000ca7805 */ /* 0x000fc4000001ff00 */
[----:B------:R-:W-:Y:S01]  /*4a90*/  @P0 SHF.L.U32 R116, R116, 0x10, RZ ;  /* 0x0000001074740819 */ /* 0x000fe200000006ff */
[----:B------:R-:W1:Y:S01]  /*4aa0*/  @P0 LDC R204, c[0x0][0x40c] ;  /* 0x00010300ffcc0b82 */ /* 0x000e620000000800 */
[----:B------:R-:W-:Y:S01]  /*4ab0*/  @P0 SHF.L.U32 R118, R118, 0x10, RZ ;  /* 0x0000001076760819 */ /* 0x000fe200000006ff */
[----:B------:R-:W-:Y:S02]  /*4ac0*/  @P0 IMAD.U32 R117, R117, 0x10000, RZ ;  /* 0x0001000075750824 */ /* 0x000fe400078e00ff */
[----:B------:R-:W-:-:S04]  /*4ad0*/  @P0 IMAD.U32 R211, R51, 0x10000, RZ ;  /* 0x0001000033d30824 */ /* 0x000fc800078e00ff */
        /* <DEDUP_REMOVED lines=8> */
[----:B------:R-:W-:Y:S01]  /*4b60*/  @P0 IMAD.U32 R117, R48, 0x10000, RZ ;  /* 0x0001000030750824 */ /* 0x000fe200078e00ff */
[----:B------:R-:W-:-:S05]  /*4b70*/  MOV R204, RZ ;  /* 0x000000ff00cc7202 */ /* 0x000fca0000000f00 */
        /* <DEDUP_REMOVED lines=23> */
.L_x_165:
[----:B------:R-:W0:Y:S02]  /*4cf0*/  LDC.64 R208, c[0x0][0x3a8] ;  /* 0x0000ea00ffd07b82 */ /* 0x000e240000000a00 */
[----:B0-----:R-:W-:-:S05]  /*4d00*/  IMAD.WIDE.U32 R208, R207, 0x10, R208 ;  /* 0x00000010cfd07825 */ /* 0x001fca00078e00d0 */
[----:B------:R0:W-:Y:S02]  /*4d10*/  STG.E.128 desc[UR6][R208.64], R116 ;  /* 0x00000074d0007986 */ /* 0x0001e4000c101d06 */
.L_x_161:
[----:B------:R-:W-:Y:S05]  /*4d20*/  BSYNC.RECONVERGENT B0 ;  /* 0x0000000000007941 */ /* 0x000fea0003800200 */
.L_x_160:
[----:B01234-:R-:W-:Y:S01]  /*4d30*/  FADD.FTZ R116, RZ, R162 ;  /* 0x000000a2ff747221 */ /* 0x01ffe20000010000 */
[C---:B------:R-:W-:Y:S01]  /*4d40*/  ISETP.GT.U32.AND P4, PT, R139.reuse, 0x3f, PT ;  /* 0x0000003f8b00780c */ /* 0x040fe20003f84070 */
[----:B------:R-:W0:Y:S01]  /*4d50*/  S2R R207, SR_TID.X ;  /* 0x0000000000cf7919 */ /* 0x000e220000002100 */
[----:B------:R-:W-:Y:S01]  /*4d60*/  ISETP.GT.U32.AND P3, PT, R139, 0x5f, PT ;  /* 0x0000005f8b00780c */ /* 0x000fe20003f64070 */
[----:B------:R-:W-:Y:S01]  /*4d70*/  FADD.FTZ R117, R141, R116 ;  /* 0x000000748d757221 */ /* 0x000fe20000010000 */
[C---:B------:R-:W-:Y:S01]  /*4d80*/  ISETP.GT.U32.AND P2, PT, R139.reuse, 0x7f, PT ;  /* 0x0000007f8b00780c */ /* 0x040fe20003f44070 */
[----:B------:R-:W-:Y:S01]  /*4d90*/  UMOV UR10, 0xffffffff ;  /* 0xffffffff000a7882 */ /* 0x000fe20000000000 */
[C---:B------:R-:W-:Y:S01]  /*4da0*/  ISETP.GT.U32.AND P1, PT, R139.reuse, 0x9f, PT ;  /* 0x0000009f8b00780c */ /* 0x040fe20003f24070 */
[----:B------:R-:W-:Y:S01]  /*4db0*/  FADD.FTZ R116, R142, R117 ;  /* 0x000000758e747221 */ /* 0x000fe20000010000 */
[C---:B------:R-:W-:Y:S02]  /*4dc0*/  ISETP.GT.U32.AND P0, PT, R139.reuse, 0xbf, PT ;  /* 0x000000bf8b00780c */ /* 0x040fe40003f04070 */
[----:B------:R-:W-:Y:S01]  /*4dd0*/  ISETP.GT.U32.AND P6, PT, R139, 0xdf, PT ;  /* 0x000000df8b00780c */ /* 0x000fe20003fc4070 */
[----:B------:R-:W-:Y:S01]  /*4de0*/  FADD.FTZ R116, R143, R116 ;  /* 0x000000748f747221 */ /* 0x000fe20000010000 */
[----:B------:R-:W-:-:S03]  /*4df0*/  LOP3.LUT R0, R0, 0xfffffffe, RZ, 0xc0, !PT ;  /* 0xfffffffe00007812 */ /* 0x000fc600078ec0ff */
[----:B------:R-:W-:-:S04]  /*4e00*/  FADD.FTZ R117, R163, R116 ;  /* 0x00000074a3757221 */ /* 0x000fc80000010000 */
[----:B------:R-:W-:-:S04]  /*4e10*/  FADD.FTZ R116, R164, R117 ;  /* 0x00000075a4747221 */ /* 0x000fc80000010000 */
[----:B------:R-:W-:Y:S01]  /*4e20*/  FADD.FTZ R117, R165, R116 ;  /* 0x00000074a5757221 */ /* 0x000fe20000010000 */
[----:B------:R-:W-:-:S03]  /*4e30*/  @P6 LOP3.LUT R0, R0, 0x1, RZ, 0xfc, !PT ;  /* 0x0000000100006812 */ /* 0x000fc600078efcff */
[----:B------:R-:W-:Y:S01]  /*4e40*/  FADD.FTZ R117, R166, R117 ;  /* 0x00000075a6757221 */ /* 0x000fe20000010000 */
[----:B------:R-:W-:-:S04]  /*4e50*/  LOP3.LUT R0, R0, 0xfffffffd, RZ, 0xc0, !PT ;  /* 0xfffffffd00007812 */ /* 0x000fc800078ec0ff */
        /* <DEDUP_REMOVED lines=60> */
[----:B0-----:R-:W-:-:S13]  /*5220*/  LOP3.LUT P6, RZ, R207, 0x1f, RZ, 0xc0, !PT ;  /* 0x0000001fcfff7812 */ /* 0x001fda00078cc0ff */
[----:B------:R-:W-:Y:S01]  /*5230*/  @P6 LOP3.LUT R0, R0, 0x80, RZ, 0xfc, !PT ;  /* 0x0000008000006812 */ /* 0x000fe200078efcff */
[----:B------:R-:W-:Y:S06]  /*5240*/  BRA.DIV UR10, `(.L_x_166) ;  /* 0x000000260a487947 */ /* 0x000fec000b800000 */
[----:B------:R-:W0:Y:S01]  /*5250*/  SHFL.BFLY PT, R117, R116, 0x1, 0x1f ;  /* 0x0c201f0074757f89 */ /* 0x000e2200000e0000 */
[----:B------:R-:W-:Y:S01]  /*5260*/  LOP3.LUT P6, RZ, R0, 0x2, RZ, 0xc0, !PT ;  /* 0x0000000200ff7812 */ /* 0x000fe200078cc0ff */
        /* <DEDUP_REMOVED lines=47> */
[----:B------:R-:W-:Y:S02]  /*5560*/  LOP3.LUT P4, RZ, R0, 0x1, RZ, 0xc0, !PT ;  /* 0x0000000100ff7812 */ /* 0x000fe4000788c0ff */
        /* <DEDUP_REMOVED lines=102> */
.L_x_195:
[----:B------:R-:W-:Y:S01]  /*5bd0*/  LOP3.LUT P1, RZ, R207, 0x1f, RZ, 0xc0, !PT ;  /* 0x0000001fcfff7812 */ /* 0x000fe2000782c0ff */
[----:B-1----:R-:W-:Y:S01]  /*5be0*/  FADD.FTZ R213, R210, R209 ;  /* 0x000000d1d2d57221 */ /* 0x002fe20000010000 */
[----:B------:R-:W-:Y:S01]  /*5bf0*/  FMUL.FTZ R209, R211, R211 ;  /* 0x000000d3d3d17220 */ /* 0x000fe20000410000 */
[----:B------:R-:W-:Y:S01]  /*5c00*/  ISETP.NE.AND P0, PT, RZ, UR8, PT ;  /* 0x00000008ff007c0c */ /* 0x000fe2000bf05270 */
[----:B------:R-:W-:Y:S01]  /*5c10*/  BSSY.RECONVERGENT B0, `(.L_x_167) ;  /* 0x00001b0000007945 */ /* 0x000fe20003800200 */
[----:B------:R-:W-:Y:S02]  /*5c20*/  FFMA.FTZ R208, R213, R208, UR9 ;  /* 0x00000009d5d07e23 */ /* 0x000fe400080100d0 */
[----:B------:R-:W-:-:S05]  /*5c30*/  FSEL R209, R209, RZ, P0 ;  /* 0x000000ffd1d17208 */ /* 0x000fca0000000000 */
[----:B------:R-:W-:Y:S01]  /*5c40*/  FADD.FTZ R209, R208, R209 ;  /* 0x000000d1d0d17221 */ /* 0x000fe20000010000 */
[----:B------:R-:W1:Y:S05]  /*5c50*/  @!P1 LDC.64 R118, c[0x0][0x3c0] ;  /* 0x0000f000ff769b82 */ /* 0x000e6a0000000a00 */
[----:B------:R-:W2:Y:S03]  /*5c60*/  MUFU.RSQ R209, R209 ;  /* 0x000000d100d17308 */ /* 0x000ea60000001400 */
[----:B------:R-:W3:Y:S01]  /*5c70*/  @!P1 LDC.64 R116, c[0x0][0x3c8] ;  /* 0x0000f200ff749b82 */ /* 0x000ee20000000a00 */
[----:B-1----:R-:W-:-:S05]  /*5c80*/  @!P1 IMAD.WIDE R118, R138, 0x4, R118 ;  /* 0x000000048a769825 */ /* 0x002fca00078e0276 */
[----:B------:R1:W-:Y:S01]  /*5c90*/  @!P1 STG.E desc[UR6][R118.64], R211 ;  /* 0x000000d376009986 */ /* 0x0003e2000c101906 */
[----:B---3--:R-:W-:-:S05]  /*5ca0*/  @!P1 IMAD.WIDE R116, R138, 0x4, R116 ;  /* 0x000000048a749825 */ /* 0x008fca00078e0274 */
[----:B--2---:R1:W-:Y:S01]  /*5cb0*/  @!P1 STG.E desc[UR6][R116.64], R209 ;  /* 0x000000d174009986 */ /* 0x0043e2000c101906 */
[----:B-----5:R-:W-:-:S13]  /*5cc0*/  ISETP.GE.AND P1, PT, R206, 0x1, PT ;  /* 0x00000001ce00780c */ /* 0x020fda0003f26270 */
[----:B-1----:R-:W-:Y:S05]  /*5cd0*/  @!P1 BRA `(.L_x_168) ;  /* 0x00000018008c9947 */ /* 0x002fea0003800000 */
[----:B------:R-:W-:Y:S01]  /*5ce0*/  IADD3 R206, PT, PT, R206, -0x1, RZ ;  /* 0xffffffffcece7810 */ /* 0x000fe20007ffe0ff */
[----:B------:R-:W-:Y:S01]  /*5cf0*/  BSSY.RECONVERGENT B1, `(.L_x_169) ;  /* 0x0000038000017945 */ /* 0x000fe20003800200 */
[----:B------:R-:W-:Y:S02]  /*5d00*/  LOP3.LUT R140, R207, 0x1f, RZ, 0xc0, !PT ;  /* 0x0000001fcf8c7812 */ /* 0x000fe400078ec0ff */
[----:B------:R-:W-:Y:S01]  /*5d10*/  FSEL R208, R211, RZ, !P0 ;  /* 0x000000ffd3d07208 */ /* 0x000fe20004000000 */
[----:B------:R-:W-:-:S05]  /*5d20*/  IMAD R206, R206, R205, RZ ;  /* 0x000000cdcece7224 */ /* 0x000fca00078e02ff */
[----:B------:R-:W-:-:S04]  /*5d30*/  SHF.R.S32.HI R117, RZ, 0x1f, R206 ;  /* 0x0000001fff757819 */ /* 0x000fc800000114ce */
[----:B------:R-:W-:-:S04]  /*5d40*/  LEA.HI R117, R117, R206, RZ, 0x3 ;  /* 0x000000ce75757211 */ /* 0x000fc800078f18ff */
[----:B------:R-:W-:Y:S01]  /*5d50*/  LEA.HI.SX32 R205, R117, R140, 0x1d ;  /* 0x0000008c75cd7211 */ /* 0x000fe200078feaff */
[----:B------:R-:W-:Y:S06]  /*5d60*/  @!P5 BRA `(.L_x_170) ;  /* 0x0000000000c0d947 */ /* 0x000fec0003800000 */
[--C-:B------:R-:W-:Y:S01]  /*5d70*/  FADD.FTZ R206, R163, -R208.reuse ;  /* 0x800000d0a3ce7221 */ /* 0x100fe20000010000 */
[--C-:B------:R-:W-:Y:S01]  /*5d80*/  FADD.FTZ R118, R142, -R208.reuse ;  /* 0x800000d08e767221 */ /* 0x100fe20000010000 */
[----:B------:R-:W-:Y:S01]  /*5d90*/  IMAD.U32 R207, R113, 0x10000, RZ ;  /* 0x0001000071cf7824 */ /* 0x000fe200078e00ff */
[----:B------:R-:W-:Y:S01]  /*5da0*/  SHF.L.U32 R211, R109, 0x10, RZ ;  /* 0x000000106dd37819 */ /* 0x000fe200000006ff */
[--C-:B0-----:R-:W-:Y:S01]  /*5db0*/  FADD.FTZ R210, R165, -R208.reuse ;  /* 0x800000d0a5d27221 */ /* 0x101fe20000010000 */
[----:B------:R-:W-:Y:S01]  /*5dc0*/  SHF.L.U32 R213, R114, 0x10, RZ ;  /* 0x0000001072d57819 */ /* 0x000fe200000006ff */
[C---:B------:R-:W-:Y:S01]  /*5dd0*/  FMUL.FTZ R206, R209.reuse, R206 ;  /* 0x000000ced1ce7220 */ /* 0x040fe20000410000 */
[----:B------:R-:W-:Y:S01]  /*5de0*/  SHF.L.U32 R215, R110, 0x10, RZ ;  /* 0x000000106ed77819 */ /* 0x000fe200000006ff */
[C---:B------:R-:W-:Y:S01]  /*5df0*/  FMUL.FTZ R118, R209.reuse, R118 ;  /* 0x00000076d1767220 */ /* 0x040fe20000410000 */
[----:B------:R-:W-:Y:S01]  /*5e00*/  FMUL.FTZ R212, R209, R210 ;  /* 0x000000d2d1d47220 */ /* 0x000fe20000410000 */
[----:B------:R-:W-:Y:S01]  /*5e10*/  SHF.L.U32 R219, R111, 0x10, RZ ;  /* 0x000000106fdb7819 */ /* 0x000fe200000006ff */
[--C-:B------:R-:W-:Y:S01]  /*5e20*/  FADD.FTZ R116, R162, -R208.reuse ;  /* 0x800000d0a2747221 */ /* 0x100fe20000010000 */
[----:B------:R-:W-:Y:S01]  /*5e30*/  FFMA.FTZ R210, R118, R207, R211 ;  /* 0x000000cf76d27223 */ /* 0x000fe200000100d3 */
[----:B------:R-:W-:Y:S01]  /*5e40*/  FFMA.FTZ R215, R206, R213, R215 ;  /* 0x000000d5ced77223 */ /* 0x000fe200000100d7 */
[----:B------:R-:W-:Y:S01]  /*5e50*/  IMAD.U32 R217, R115, 0x10000, RZ ;  /* 0x0001000073d97824 */ /* 0x000fe200078e00ff */
[----:B------:R-:W0:Y:S01]  /*5e60*/  LDC.64 R206, c[0x0][0x428] ;  /* 0x00010a00ffce7b82 */ /* 0x000e220000000a00 */
[----:B------:R-:W-:Y:S01]  /*5e70*/  SHF.L.U32 R117, R112, 0x10, RZ ;  /* 0x0000001070757819 */ /* 0x000fe200000006ff */
[----:B------:R-:W-:Y:S01]  /*5e80*/  FMUL.FTZ R116, R209, R116 ;  /* 0x00000074d1747220 */ /* 0x000fe20000410000 */
[----:B------:R-:W-:Y:S01]  /*5e90*/  SHF.L.U32 R119, R108, 0x10, RZ ;  /* 0x000000106c777819 */ /* 0x000fe200000006ff */
[----:B------:R-:W-:Y:S01]  /*5ea0*/  FFMA.FTZ R216, R212, R217, R219 ;  /* 0x000000d9d4d87223 */ /* 0x000fe200000100db */
[--C-:B------:R-:W-:Y:S01]  /*5eb0*/  FADD.FTZ R212, R143, -R208.reuse ;  /* 0x800000d08fd47221 */ /* 0x100fe20000010000 */
[--C-:B------:R-:W-:Y:S01]  /*5ec0*/  FADD.FTZ R118, R141, -R208.reuse ;  /* 0x800000d08d767221 */ /* 0x100fe20000010000 */
[--C-:B------:R-:W-:Y:S01]  /*5ed0*/  FADD.FTZ R214, R164, -R208.reuse ;  /* 0x800000d0a4d67221 */ /* 0x100fe20000010000 */
[----:B------:R-:W-:Y:S01]  /*5ee0*/  FADD.FTZ R218, R166, -R208 ;  /* 0x800000d0a6da7221 */ /* 0x000fe20000010000 */
[----:B------:R-:W-:Y:S01]  /*5ef0*/  FFMA.FTZ R116, R116, R117, R119 ;  /* 0x0000007574747223 */ /* 0x000fe20000010077 */
[----:B------:R-:W-:Y:S01]  /*5f00*/  SHF.L.U32 R213, R5, 0x10, RZ ;  /* 0x0000001005d57819 */ /* 0x000fe200000006ff */
[----:B------:R-:W-:Y:S01]  /*5f10*/  IMAD.U32 R211, R4, 0x10000, RZ ;  /* 0x0001000004d37824 */ /* 0x000fe200078e00ff */
[----:B------:R-:W-:Y:S01]  /*5f20*/  SHF.L.U32 R117, R2, 0x10, RZ ;  /* 0x0000001002757819 */ /* 0x000fe200000006ff */
[----:B------:R-:W-:Y:S01]  /*5f30*/  FMUL.FTZ R212, R209, R212 ;  /* 0x000000d4d1d47220 */ /* 0x000fe20000410000 */
[----:B------:R-:W-:Y:S01]  /*5f40*/  SHF.L.U32 R119, R3, 0x10, RZ ;  /* 0x0000001003777819 */ /* 0x000fe200000006ff */
[----:B------:R-:W-:Y:S01]  /*5f50*/  IMAD.U32 R221, R8, 0x10000, RZ ;  /* 0x0001000008dd7824 */ /* 0x000fe200078e00ff */
[----:B------:R-:W-:Y:S01]  /*5f60*/  SHF.L.U32 R217, R6, 0x10, RZ ;  /* 0x0000001006d97819 */ /* 0x000fe200000006ff */
[----:B------:R-:W-:Y:S01]  /*5f70*/  FMUL.FTZ R218, R209, R218 ;  /* 0x000000dad1da7220 */ /* 0x000fe20000410000 */
[----:B------:R-:W-:Y:S01]  /*5f80*/  SHF.L.U32 R219, R7, 0x10, RZ ;  /* 0x0000001007db7819 */ /* 0x000fe200000006ff */
[----:B------:R-:W-:Y:S01]  /*5f90*/  FMUL.FTZ R214, R209, R214 ;  /* 0x000000d6d1d67220 */ /* 0x000fe20000410000 */
[----:B------:R-:W-:Y:S01]  /*5fa0*/  SHF.L.U32 R223, R9, 0x10, RZ ;  /* 0x0000001009df7819 */ /* 0x000fe200000006ff */
[----:B------:R-:W-:Y:S01]  /*5fb0*/  FMUL.FTZ R118, R209, R118 ;  /* 0x00000076d1767220 */ /* 0x000fe20000410000 */
[----:B------:R-:W-:Y:S01]  /*5fc0*/  FFMA.FTZ R213, R212, R211, R213 ;  /* 0x000000d3d4d57223 */ /* 0x000fe200000100d5 */
[----:B------:R-:W-:Y:S01]  /*5fd0*/  FFMA.FTZ R214, R214, R217, R219 ;  /* 0x000000d9d6d67223 */ /* 0x000fe200000100db */
[----:B0-----:R-:W-:-:S04]  /*5fe0*/  IMAD.WIDE.U32 R206, R205, 0x10, R206 ;  /* 0x00000010cdce7825 */ /* 0x001fc800078e00ce */
[----:B------:R-:W-:Y:S01]  /*5ff0*/  FFMA.FTZ R221, R218, R221, R223 ;  /* 0x000000dddadd7223 */ /* 0x000fe200000100df */
[----:B------:R-:W-:Y:S01]  /*6000*/  FFMA.FTZ R211, R118, R117, R119 ;  /* 0x0000007576d37223 */ /* 0x000fe20000010077 */
[----:B------:R-:W-:Y:S02]  /*6010*/  F2FP.BF16.F32.PACK_AB R117, R213, R210 ;  /* 0x000000d2d575723e */ /* 0x000fe400000010ff */
[----:B------:R-:W-:Y:S02]  /*6020*/  F2FP.BF16.F32.PACK_AB R118, R214, R215 ;  /* 0x000000d7d676723e */ /* 0x000fe400000010ff */
[----:B------:R-:W-:Y:S02]  /*6030*/  F2FP.BF16.F32.PACK_AB R119, R221, R216 ;  /* 0x000000d8dd77723e */ /* 0x000fe400000010ff */
[----:B------:R-:W-:Y:S02]  /*6040*/  F2FP.BF16.F32.PACK_AB R116, R211, R116 ;  /* 0x00000074d374723e */ /* 0x000fe400000010ff */
[----:B------:R-:W-:-:S03]  /*6050*/  IADD3 R205, PT, PT, R205, 0x20, RZ ;  /* 0x00000020cdcd7810 */ /* 0x000fc60007ffe0ff */
[----:B------:R1:W-:Y:S04]  /*6060*/  STG.E.128 desc[UR6][R206.64], R116 ;  /* 0x00000074ce007986 */ /* 0x0003e8000c101d06 */
.L_x_170:
[----:B------:R-:W-:Y:S05]  /*6070*/  BSYNC.RECONVERGENT B1 ;  /* 0x0000000000017941 */ /* 0x000fea0003800200 */
.L_x_169:
[----:B------:R-:W-:Y:S01]  /*6080*/  LOP3.LUT P0, RZ, R0, 0x200, RZ, 0xc0, !PT ;  /* 0x0000020000ff7812 */ /* 0x000fe2000780c0ff */
[----:B------:R-:W-:-:S12]  /*6090*/  BSSY.RECONVERGENT B1, `(.L_x_171) ;  /* 0x0000032000017945 */ /* 0x000fd80003800200 */
[----:B------:R-:W-:Y:S05]  /*60a0*/  @!P0 BRA `(.L_x_172) ;  /* 0x0000000000c08947 */ /* 0x000fea0003800000 */
[--C-:B-1----:R-:W-:Y:S01]  /*60b0*/  FADD.FTZ R206, R168, -R208.reuse ;  /* 0x800000d0a8ce7221 */ /* 0x102fe20000010000 */
[--C-:B------:R-:W-:Y:S01]  /*60c0*/  FADD.FTZ R118, R145, -R208.reuse ;  /* 0x800000d091767221 */ /* 0x100fe20000010000 */
[----:B------:R-:W-:Y:S01]  /*60d0*/  SHF.L.U32 R207, R105, 0x10, RZ ;  /* 0x0000001069cf7819 */ /* 0x000fe200000006ff */
[--C-:B0-----:R-:W-:Y:S01]  /*60e0*/  FADD.FTZ R210, R170, -R208.reuse ;  /* 0x800000d0aad27221 */ /* 0x101fe20000010000 */
[----:B------:R-:W-:Y:S01]  /*60f0*/  SHF.L.U32 R211, R101, 0x10, RZ ;  /* 0x0000001065d37819 */ /* 0x000fe200000006ff */
[C---:B------:R-:W-:Y:S01]  /*6100*/  FMUL.FTZ R206, R209.reuse, R206 ;  /* 0x000000ced1ce7220 */ /* 0x040fe20000410000 */
[----:B------:R-:W-:Y:S01]  /*6110*/  SHF.L.U32 R213, R106, 0x10, RZ ;  /* 0x000000106ad57819 */ /* 0x000fe200000006ff */
[----:B------:R-:W-:Y:S02]  /*6120*/  IMAD.U32 R215, R102, 0x10000, RZ ;  /* 0x0001000066d77824 */ /* 0x000fe400078e00ff */
[C---:B------:R-:W-:Y:S01]  /*6130*/  FMUL.FTZ R118, R209.reuse, R118 ;  /* 0x00000076d1767220 */ /* 0x040fe20000410000 */
[----:B------:R-:W-:Y:S01]  /*6140*/  FMUL.FTZ R212, R209, R210 ;  /* 0x000000d2d1d47220 */ /* 0x000fe20000410000 */
[----:B------:R-:W-:Y:S01]  /*6150*/  SHF.L.U32 R217, R107, 0x10, RZ ;  /* 0x000000106bd97819 */ /* 0x000fe200000006ff */
[----:B------:R-:W-:Y:S01]  /*6160*/  FFMA.FTZ R215, R206, R213, R215 ;  /* 0x000000d5ced77223 */ /* 0x000fe200000100d7 */
[----:B------:R-:W-:Y:S01]  /*6170*/  FFMA.FTZ R210, R118, R207, R211 ;  /* 0x000000cf76d27223 */ /* 0x000fe200000100d3 */
[----:B------:R-:W-:Y:S01]  /*6180*/  SHF.L.U32 R219, R103, 0x10, RZ ;  /* 0x0000001067db7819 */ /* 0x000fe200000006ff */
[----:B------:R-:W0:Y:S01]  /*6190*/  LDC.64 R206, c[0x0][0x428] ;  /* 0x00010a00ffce7b82 */ /* 0x000e220000000a00 */
[----:B------:R-:W-:Y:S01]  /*61a0*/  FADD.FTZ R116, R167, -R208 ;  /* 0x800000d0a7747221 */ /* 0x000fe20000010000 */
[----:B------:R-:W-:Y:S01]  /*61b0*/  SHF.L.U32 R117, R104, 0x10, RZ ;  /* 0x0000001068757819 */ /* 0x000fe200000006ff */
[----:B------:R-:W-:-:S02]  /*61c0*/  IMAD.U32 R119, R100, 0x10000, RZ ;  /* 0x0001000064777824 */ /* 0x000fc400078e00ff */
[----:B------:R-:W-:Y:S01]  /*61d0*/  FFMA.FTZ R216, R212, R217, R219 ;  /* 0x000000d9d4d87223 */ /* 0x000fe200000100db */
[----:B------:R-:W-:Y:S01]  /*61e0*/  FMUL.FTZ R116, R209, R116 ;  /* 0x00000074d1747220 */ /* 0x000fe20000410000 */
[--C-:B------:R-:W-:Y:S01]  /*61f0*/  FADD.FTZ R212, R146, -R208.reuse ;  /* 0x800000d092d47221 */ /* 0x100fe20000010000 */
[--C-:B------:R-:W-:Y:S01]  /*6200*/  FADD.FTZ R118, R144, -R208.reuse ;  /* 0x800000d090767221 */ /* 0x100fe20000010000 */
[--C-:B------:R-:W-:Y:S01]  /*6210*/  FADD.FTZ R214, R169, -R208.reuse ;  /* 0x800000d0a9d67221 */ /* 0x100fe20000010000 */
[----:B------:R-:W-:Y:S01]  /*6220*/  FADD.FTZ R218, R171, -R208 ;  /* 0x800000d0abda7221 */ /* 0x000fe20000010000 */
[----:B------:R-:W-:Y:S01]  /*6230*/  FFMA.FTZ R116, R116, R117, R119 ;  /* 0x0000007574747223 */ /* 0x000fe20000010077 */
[----:B------:R-:W-:Y:S01]  /*6240*/  SHF.L.U32 R211, R12, 0x10, RZ ;  /* 0x000000100cd37819 */ /* 0x000fe200000006ff */
[----:B------:R-:W-:Y:S01]  /*6250*/  FMUL.FTZ R212, R209, R212 ;  /* 0x000000d4d1d47220 */ /* 0x000fe20000410000 */
[----:B------:R-:W-:Y:S01]  /*6260*/  SHF.L.U32 R213, R13, 0x10, RZ ;  /* 0x000000100dd57819 */ /* 0x000fe200000006ff */
[----:B------:R-:W-:Y:S01]  /*6270*/  IMAD.U32 R119, R11, 0x10000, RZ ;  /* 0x000100000b777824 */ /* 0x000fe200078e00ff */
        /* <DEDUP_REMOVED lines=19> */
.L_x_172:
[----:B------:R-:W-:Y:S05]  /*63b0*/  BSYNC.RECONVERGENT B1 ;  /* 0x0000000000017941 */ /* 0x000fea0003800200 */
.L_x_171:
[----:B------:R-:W-:Y:S01]  /*63c0*/  LOP3.LUT P0, RZ, R0, 0x100, RZ, 0xc0, !PT ;  /* 0x0000010000ff7812 */ /* 0x000fe2000780c0ff */
[----:B------:R-:W-:-:S12]  /*63d0*/  BSSY.RECONVERGENT B1, `(.L_x_173) ;  /* 0x0000032000017945 */ /* 0x000fd80003800200 */
[----:B------:R-:W-:Y:S05]  /*63e0*/  @!P0 BRA `(.L_x_174) ;  /* 0x0000000000c08947 */ /* 0x000fea0003800000 */
[--C-:B-12---:R-:W-:Y:S01]  /*63f0*/  FADD.FTZ R206, R173, -R208.reuse ;  /* 0x800000d0adce7221 */ /* 0x106fe20000010000 */
        /* <DEDUP_REMOVED lines=41> */
[----:B------:R-:W-:Y:S01]  /*6690*/  F2FP.BF16.F32.PACK_AB R117, R213, R210 ;  /* 0x000000d2d575723e */ /* 0x000fe200000010ff */
[----:B------:R-:W-:Y:S01]  /*66a0*/  VIADD R205, R205, 0x20 ;  /* 0x00000020cdcd7836 */ /* 0x000fe20000000000 */
[----:B------:R-:W-:Y:S02]  /*66b0*/  F2FP.BF16.F32.PACK_AB R118, R214, R215 ;  /* 0x000000d7d676723e */ /* 0x000fe400000010ff */
[----:B------:R-:W-:Y:S02]  /*66c0*/  F2FP.BF16.F32.PACK_AB R119, R221, R216 ;  /* 0x000000d8dd77723e */ /* 0x000fe400000010ff */
[----:B------:R-:W-:-:S05]  /*66d0*/  F2FP.BF16.F32.PACK_AB R116, R211, R116 ;  /* 0x00000074d374723e */ /* 0x000fca00000010ff */
[----:B------:R3:W-:Y:S02]  /*66e0*/  STG.E.128 desc[UR6][R206.64], R116 ;  /* 0x00000074ce007986 */ /* 0x0007e4000c101d06 */
.L_x_174:
[----:B------:R-:W-:Y:S05]  /*66f0*/  BSYNC.RECONVERGENT B1 ;  /* 0x0000000000017941 */ /* 0x000fea0003800200 */
.L_x_173:
[----:B------:R-:W-:Y:S01]  /*6700*/  LOP3.LUT P0, RZ, R0, 0x40, RZ, 0xc0, !PT ;  /* 0x0000004000ff7812 */ /* 0x000fe2000780c0ff */
[----:B------:R-:W-:-:S12]  /*6710*/  BSSY.RECONVERGENT B1, `(.L_x_175) ;  /* 0x0000032000017945 */ /* 0x000fd80003800200 */
[----:B------:R-:W-:Y:S05]  /*6720*/  @!P0 BRA `(.L_x_176) ;  /* 0x0000000000c08947 */ /* 0x000fea0003800000 */
[--C-:B-123--:R-:W-:Y:S01]  /*6730*/  FADD.FTZ R206, R178, -R208.reuse ;  /* 0x800000d0b2ce7221 */ /* 0x10efe20000010000 */
[--C-:B------:R-:W-:Y:S01]  /*6740*/  FADD.FTZ R118, R151, -R208.reuse ;  /* 0x800000d097767221 */ /* 0x100fe20000010000 */
[----:B------:R-:W-:Y:S01]  /*6750*/  SHF.L.U32 R207, R89, 0x10, RZ ;  /* 0x0000001059cf7819 */ /* 0x000fe200000006ff */
[--C-:B0-----:R-:W-:Y:S01]  /*6760*/  FADD.FTZ R210, R180, -R208.reuse ;  /* 0x800000d0b4d27221 */ /* 0x101fe20000010000 */
[----:B------:R-:W-:Y:S01]  /*6770*/  SHF.L.U32 R213, R90, 0x10, RZ ;  /* 0x000000105ad57819 */ /* 0x000fe200000006ff */
[----:B------:R-:W-:Y:S01]  /*6780*/  FMUL.FTZ R206, R209, R206 ;  /* 0x000000ced1ce7220 */ /* 0x000fe20000410000 */
[----:B------:R-:W-:Y:S01]  /*6790*/  SHF.L.U32 R215, R86, 0x10, RZ ;  /* 0x0000001056d77819 */ /* 0x000fe200000006ff */
[----:B------:R-:W-:Y:S02]  /*67a0*/  IMAD.U32 R211, R85, 0x10000, RZ ;  /* 0x0001000055d37824 */ /* 0x000fe400078e00ff */
[C---:B------:R-:W-:Y:S01]  /*67b0*/  FMUL.FTZ R118, R209.reuse, R118 ;  /* 0x00000076d1767220 */ /* 0x040fe20000410000 */
[----:B------:R-:W-:Y:S01]  /*67c0*/  FMUL.FTZ R212, R209, R210 ;  /* 0x000000d2d1d47220 */ /* 0x000fe20000410000 */
[----:B------:R-:W-:Y:S01]  /*67d0*/  SHF.L.U32 R217, R91, 0x10, RZ ;  /* 0x000000105bd97819 */ /* 0x000fe200000006ff */
[----:B------:R-:W-:Y:S01]  /*67e0*/  FFMA.FTZ R215, R206, R213, R215 ;  /* 0x000000d5ced77223 */ /* 0x000fe200000100d7 */
[----:B------:R-:W-:Y:S01]  /*67f0*/  FFMA.FTZ R210, R118, R207, R211 ;  /* 0x000000cf76d27223 */ /* 0x000fe200000100d3 */
[--C-:B------:R-:W-:Y:S01]  /*6800*/  FADD.FTZ R116, R177, -R208.reuse ;  /* 0x800000d0b1747221 */ /* 0x100fe20000010000 */
[----:B------:R-:W0:Y:S01]  /*6810*/  LDC.64 R206, c[0x0][0x428] ;  /* 0x00010a00ffce7b82 */ /* 0x000e220000000a00 */
[----:B------:R-:W-:Y:S01]  /*6820*/  IMAD.U32 R219, R87, 0x10000, RZ ;  /* 0x0001000057db7824 */ /* 0x000fe200078e00ff */
        /* <DEDUP_REMOVED lines=32> */
.L_x_176:
[----:B------:R-:W-:Y:S05]  /*6a30*/  BSYNC.RECONVERGENT B1 ;  /* 0x0000000000017941 */ /* 0x000fea0003800200 */
.L_x_175:
[----:B------:R-:W-:Y:S01]  /*6a40*/  LOP3.LUT P0, RZ, R0, 0x20, RZ, 0xc0, !PT ;  /* 0x0000002000ff7812 */ /* 0x000fe2000780c0ff */
[----:B------:R-:W-:-:S12]  /*6a50*/  BSSY.RECONVERGENT B1, `(.L_x_177) ;  /* 0x0000032000017945 */ /* 0x000fd80003800200 */
[----:B------:R-:W-:Y:S05]  /*6a60*/  @!P0 BRA `(.L_x_178) ;  /* 0x0000000000c08947 */ /* 0x000fea0003800000 */
[--C-:B-1234-:R-:W-:Y:S01]  /*6a70*/  FADD.FTZ R206, R183, -R208.reuse ;  /* 0x800000d0b7ce7221 */ /* 0x11efe20000010000 */
        /* <DEDUP_REMOVED lines=47> */
.L_x_178:
[----:B------:R-:W-:Y:S05]  /*6d70*/  BSYNC.RECONVERGENT B1 ;  /* 0x0000000000017941 */ /* 0x000fea0003800200 */
.L_x_177:
[----:B------:R-:W-:Y:S01]  /*6d80*/  LOP3.LUT P0, RZ, R0, 0x10, RZ, 0xc0, !PT ;  /* 0x0000001000ff7812 */ /* 0x000fe2000780c0ff */
[----:B------:R-:W-:-:S12]  /*6d90*/  BSSY.RECONVERGENT B1, `(.L_x_179) ;  /* 0x0000032000017945 */ /* 0x000fd80003800200 */
[----:B------:R-:W-:Y:S05]  /*6da0*/  @!P0 BRA `(.L_x_180) ;  /* 0x0000000000c08947 */ /* 0x000fea0003800000 */
[--C-:B01234-:R-:W-:Y:S01]  /*6db0*/  FADD.FTZ R206, R188, -R208.reuse ;  /* 0x800000d0bcce7221 */ /* 0x11ffe20000010000 */
[--C-:B------:R-:W-:Y:S01]  /*6dc0*/  FADD.FTZ R118, R157, -R208.reuse ;  /* 0x800000d09d767221 */ /* 0x100fe20000010000 */
[----:B------:R-:W-:Y:S01]  /*6dd0*/  SHF.L.U32 R207, R73, 0x10, RZ ;  /* 0x0000001049cf7819 */ /* 0x000fe200000006ff */
[--C-:B------:R-:W-:Y:S01]  /*6de0*/  FADD.FTZ R210, R190, -R208.reuse ;  /* 0x800000d0bed27221 */ /* 0x100fe20000010000 */
        /* <DEDUP_REMOVED lines=44> */
.L_x_180:
[----:B------:R-:W-:Y:S05]  /*70b0*/  BSYNC.RECONVERGENT B1 ;  /* 0x0000000000017941 */ /* 0x000fea0003800200 */
.L_x_179:
        /* <DEDUP_REMOVED lines=51> */
.L_x_182:
[----:B------:R-:W-:Y:S05]  /*73f0*/  BSYNC.RECONVERGENT B1 ;  /* 0x0000000000017941 */ /* 0x000fea0003800200 */
.L_x_181:
[----:B------:R-:W-:-:S13]  /*7400*/  LOP3.LUT P0, RZ, R0, 0x4, RZ, 0xc0, !PT ;  /* 0x0000000400ff7812 */ /* 0x000fda000780c0ff */
        /* <DEDUP_REMOVED lines=13> */
[----:B------:R-:W-:Y:S01]  /*74e0*/  FMUL.FTZ R118, R209, R118 ;  /* 0x00000076d1767220 */ /* 0x000fe20000410000 */
[----:B------:R-:W-:Y:S01]  /*74f0*/  SHF.L.U32 R211, R57, 0x10, RZ ;  /* 0x0000001039d37819 */ /* 0x000fe200000006ff */
[C---:B------:R-:W-:Y:S01]  /*7500*/  FMUL.FTZ R210, R209.reuse, R210 ;  /* 0x000000d2d1d27220 */ /* 0x040fe20000410000 */
[----:B------:R-:W-:Y:S01]  /*7510*/  SHF.L.U32 R215, R58, 0x10, RZ ;  /* 0x000000103ad77819 */ /* 0x000fe200000006ff */
[C---:B------:R-:W-:Y:S01]  /*7520*/  FMUL.FTZ R214, R209.reuse, R214 ;  /* 0x000000d6d1d67220 */ /* 0x040fe20000410000 */
[----:B------:R-:W-:Y:S01]  /*7530*/  SHF.L.U32 R217, R54, 0x10, RZ ;  /* 0x0000001036d97819 */ /* 0x000fe200000006ff */
[C---:B------:R-:W-:Y:S01]  /*7540*/  FMUL.FTZ R220, R209.reuse, R208 ;  /* 0x000000d0d1dc7220 */ /* 0x040fe20000410000 */
[----:B------:R-:W-:Y:S01]  /*7550*/  FFMA.FTZ R208, R118, R119, R207 ;  /* 0x0000007776d07223 */ /* 0x000fe200000100cf */
[----:B------:R-:W-:Y:S01]  /*7560*/  FFMA.FTZ R210, R210, R211, R213 ;  /* 0x000000d3d2d27223 */ /* 0x000fe200000100d5 */
[C---:B------:R-:W-:Y:S01]  /*7570*/  FMUL.FTZ R206, R209.reuse, R206 ;  /* 0x000000ced1ce7220 */ /* 0x040fe20000410000 */
[C---:B------:R-:W-:Y:S01]  /*7580*/  FMUL.FTZ R212, R209.reuse, R212 ;  /* 0x000000d4d1d47220 */ /* 0x040fe20000410000 */
[C---:B------:R-:W-:Y:S01]  /*7590*/  FMUL.FTZ R216, R209.reuse, R216 ;  /* 0x000000d8d1d87220 */ /* 0x040fe20000410000 */
[----:B------:R-:W-:Y:S01]  /*75a0*/  FMUL.FTZ R218, R209, R218 ;  /* 0x000000dad1da7220 */ /* 0x000fe20000410000 */
[----:B------:R-:W-:Y:S01]  /*75b0*/  FFMA.FTZ R118, R214, R215, R217 ;  /* 0x000000d7d6767223 */ /* 0x000fe200000100d9 */
[----:B------:R-:W-:Y:S01]  /*75c0*/  SHF.L.U32 R211, R133, 0x10, RZ ;  /* 0x0000001085d37819 */ /* 0x000fe200000006ff */
[----:B------:R-:W-:Y:S01]  /*75d0*/  IMAD.U32 R209, R132, 0x10000, RZ ;  /* 0x0001000084d17824 */ /* 0x000fe200078e00ff */
[----:B------:R-:W-:Y:S01]  /*75e0*/  SHF.L.U32 R119, R130, 0x10, RZ ;  /* 0x0000001082777819 */ /* 0x000fe200000006ff */
[----:B------:R-:W-:Y:S01]  /*75f0*/  IMAD.U32 R221, R136, 0x10000, RZ ;  /* 0x0001000088dd7824 */ /* 0x000fe200078e00ff */
[----:B------:R-:W-:Y:S01]  /*7600*/  SHF.L.U32 R213, R134, 0x10, RZ ;  /* 0x0000001086d57819 */ /* 0x000fe200000006ff */
[----:B------:R-:W-:Y:S01]  /*7610*/  IMAD.U32 R207, R131, 0x10000, RZ ;  /* 0x0001000083cf7824 */ /* 0x000fe200078e00ff */
[----:B------:R-:W-:Y:S01]  /*7620*/  SHF.L.U32 R217, R59, 0x10, RZ ;  /* 0x000000103bd97819 */ /* 0x000fe200000006ff */
[----:B------:R-:W-:Y:S01]  /*7630*/  FFMA.FTZ R211, R212, R209, R211 ;  /* 0x000000d1d4d37223 */ /* 0x000fe200000100d3 */
[----:B------:R-:W-:Y:S01]  /*7640*/  SHF.L.U32 R219, R55, 0x10, RZ ;  /* 0x0000001037db7819 */ /* 0x000fe200000006ff */
[----:B------:R-:W-:Y:S01]  /*7650*/  FFMA.FTZ R209, R206, R119, R207 ;  /* 0x00000077ced17223 */ /* 0x000fe200000100cf */
[----:B------:R-:W-:Y:S01]  /*7660*/  SHF.L.U32 R223, R137, 0x10, RZ ;  /* 0x0000001089df7819 */ /* 0x000fe200000006ff */
[----:B0-----:R-:W-:Y:S01]  /*7670*/  IMAD.WIDE.U32 R206, R205, 0x10, R116 ;  /* 0x00000010cdce7825 */ /* 0x001fe200078e0074 */
[----:B------:R-:W-:-:S03]  /*7680*/  SHF.L.U32 R215, R135, 0x10, RZ ;  /* 0x0000001087d77819 */ /* 0x000fc600000006ff */
[----:B------:R-:W-:Y:S01]  /*7690*/  FFMA.FTZ R217, R218, R217, R219 ;  /* 0x000000d9dad97223 */ /* 0x000fe200000100db */
[----:B------:R-:W-:Y:S01]  /*76a0*/  F2FP.BF16.F32.PACK_AB R117, R211, R210 ;  /* 0x000000d2d375723e */ /* 0x000fe200000010ff */
[----:B------:R-:W-:Y:S01]  /*76b0*/  FFMA.FTZ R220, R220, R221, R223 ;  /* 0x000000dddcdc7223 */ /* 0x000fe200000100df */
[----:B------:R-:W-:Y:S01]  /*76c0*/  F2FP.BF16.F32.PACK_AB R116, R209, R208 ;  /* 0x000000d0d174723e */ /* 0x000fe200000010ff */
[----:B------:R-:W-:-:S03]  /*76d0*/  FFMA.FTZ R213, R216, R213, R215 ;  /* 0x000000d5d8d57223 */ /* 0x000fc600000100d7 */
[----:B------:R-:W-:Y:S02]  /*76e0*/  F2FP.BF16.F32.PACK_AB R119, R220, R217 ;  /* 0x000000d9dc77723e */ /* 0x000fe400000010ff */
[----:B------:R-:W-:-:S05]  /*76f0*/  F2FP.BF16.F32.PACK_AB R118, R213, R118 ;  /* 0x00000076d576723e */ /* 0x000fca00000010ff */
[----:B------:R0:W-:Y:S02]  /*7700*/  STG.E.128 desc[UR6][R206.64], R116 ;  /* 0x00000074ce007986 */ /* 0x0001e4000c101d06 */
.L_x_168:
[----:B------:R-:W-:Y:S05]  /*7710*/  BSYNC.RECONVERGENT B0 ;  /* 0x0000000000007941 */ /* 0x000fea0003800200 */
.L_x_167:
[----:B01234-:R-:W0:Y:S02]  /*7720*/  LDC.64 R116, c[0x0][0x380] ;  /* 0x0000e000ff747b82 */ /* 0x01fe240000000a00 */
[----:B0-----:R-:W-:-:S04]  /*7730*/  LEA R138, R116, R138, 0x2 ;  /* 0x0000008a748a7211 */ /* 0x001fc800078e10ff */
[----:B------:R-:W-:-:S13]  /*7740*/  ISETP.GE.AND P0, PT, R138, R117, PT ;  /* 0x000000758a00720c */ /* 0x000fda0003f06270 */
[----:B------:R-:W-:Y:S05]  /*7750*/  @!P0 BRA `(.L_x_183) ;  /* 0xffffff9400c88947 */ /* 0x000fea000383ffff */
[----:B------:R-:W-:Y:S05]  /*7760*/  EXIT ;  /* 0x000000000000794d */ /* 0x000fea0003800000 */
.L_x_166:
[----:B------:R-:W-:Y:S01]  /*7770*/  HFMA2 R214, -RZ, RZ, 0, 5.9604644775390625e-08 ;  /* 0x00000001ffd67431 */ /* 0x000fe200000001ff */
[----:B------:R-:W-:Y:S01]  /*7780*/  BSSY B0, `(.L_x_184) ;  /* 0x0000007000007945 */ /* 0x000fe20003800000 */
[----:B------:R-:W-:Y:S01]  /*7790*/  MOV R215, R116 ;  /* 0x0000007400d77202 */ /* 0x000fe20000000f00 */
[----:B------:R-:W-:Y:S01]  /*77a0*/  IMAD.MOV.U32 R217, RZ, RZ, 0x1f ;  /* 0x0000001fffd97424 */ /* 0x000fe200078e00ff */
[----:B------:R-:W-:-:S07]  /*77b0*/  MOV R212, 0xffffffff ;  /* 0xffffffff00d47802 */ /* 0x000fce0000000f00 */
[----:B-----5:R-:W-:Y:S05]  /*77c0*/  WARPSYNC.COLLECTIVE R212, `(.L_x_185) ;  /* 0x00000000d4087348 */ /* 0x020fea0003c00000 */
[----:B------:R0:W1:Y:S02]  /*77d0*/  SHFL.BFLY P6, R213, R215, R214, R217 ;  /* 0x0c0000d6d7d57389 */ /* 0x00006400000c00d9 */
[----:B01---5:R-:W-:Y:S05]  /*77e0*/  ENDCOLLECTIVE ;  /* 0x000000000000791b */ /* 0x023fea0003800000 */
.L_x_185:
[----:B------:R-:W-:Y:S05]  /*77f0*/  BSYNC B0 ;  /* 0x0000000000007941 */ /* 0x000fea0003800000 */
.L_x_184:
        /* <DEDUP_REMOVED lines=9> */
.L_x_186:
[----:B------:R-:W-:Y:S01]  /*7890*/  HFMA2 R214, -RZ, RZ, 0, 2.384185791015625e-07 ;  /* 0x00000004ffd67431 */ /* 0x000fe200000001ff */
[----:B------:R-:W-:-:S05]  /*78a0*/  MOV R118, R213 ;  /* 0x000000d500767202 */ /* 0x000fca0000000f00 */
[----:B------:R-:W-:-:S04]  /*78b0*/  FADD.FTZ R118, R117, R118 ;  /* 0x0000007675767221 */ /* 0x000fc80000010000 */
[----:B------:R-:W-:-:S07]  /*78c0*/  IMAD.MOV.U32 R215, RZ, RZ, R118 ;  /* 0x000000ffffd77224 */ /* 0x000fce00078e0076 */
[----:B------:R-:W-:Y:S05]  /*78d0*/  WARPSYNC.COLLECTIVE R212, `(.L_x_187) ;  /* 0x00000000d4087348 */ /* 0x000fea0003c00000 */
[----:B------:R0:W1:Y:S02]  /*78e0*/  SHFL.BFLY P6, R213, R215, R214, R217 ;  /* 0x0c0000d6d7d57389 */ /* 0x00006400000c00d9 */
[----:B01----:R-:W-:Y:S05]  /*78f0*/  ENDCOLLECTIVE ;  /* 0x000000000000791b */ /* 0x003fea0003800000 */
.L_x_187:
[----:B------:R-:W-:Y:S01]  /*7900*/  IMAD.MOV.U32 R214, RZ, RZ, 0x8 ;  /* 0x00000008ffd67424 */ /* 0x000fe200078e00ff */
[----:B------:R-:W-:-:S05]  /*7910*/  MOV R119, R213 ;  /* 0x000000d500777202 */ /* 0x000fca0000000f00 */
[----:B------:R-:W-:-:S05]  /*7920*/  FADD.FTZ R119, R118, R119 ;  /* 0x0000007776777221 */ /* 0x000fca0000010000 */
[----:B------:R-:W-:-:S07]  /*7930*/  MOV R215, R119 ;  /* 0x0000007700d77202 */ /* 0x000fce0000000f00 */
[----:B------:R-:W-:Y:S05]  /*7940*/  WARPSYNC.COLLECTIVE R212, `(.L_x_188) ;  /* 0x00000000d4087348 */ /* 0x000fea0003c00000 */
[----:B------:R0:W1:Y:S02]  /*7950*/  SHFL.BFLY P6, R213, R215, R214, R217 ;  /* 0x0c0000d6d7d57389 */ /* 0x00006400000c00d9 */
[----:B01----:R-:W-:Y:S05]  /*7960*/  ENDCOLLECTIVE ;  /* 0x000000000000791b */ /* 0x003fea0003800000 */
.L_x_188:
        /* <DEDUP_REMOVED lines=8> */
.L_x_189:
[----:B------:R-:W-:Y:S02]  /*79f0*/  HFMA2 R214, -RZ, RZ, 0, 5.9604644775390625e-08 ;  /* 0x00000001ffd67431 */ /* 0x000fe400000001ff */
[----:B------:R-:W-:Y:S01]  /*7a00*/  IMAD.MOV.U32 R210, RZ, RZ, R213 ;  /* 0x000000ffffd27224 */ /* 0x000fe200078e00d5 */
[----:B------:R-:W-:-:S03]  /*7a10*/  LOP3.LUT P6, RZ, R0, 0x2, RZ, 0xc0, !PT ;  /* 0x0000000200ff7812 */ /* 0x000fc600078cc0ff */
        /* <DEDUP_REMOVED lines=37> */
[----:B------:R-:W-:Y:S02]  /*7c70*/  LOP3.LUT P4, RZ, R0, 0x1, RZ, 0xc0, !PT ;  /* 0x0000000100ff7812 */ /* 0x000fe4000788c0ff */
        /* <DEDUP_REMOVED lines=98> */
.L_x_190:
[----:B------:R-:W-:Y:S01]  /*82a0*/  HFMA2 R214, -RZ, RZ, 0, 1.1920928955078125e-07 ;  /* 0x00000002ffd67431 */ /* 0x000fe200000001ff */
[----:B------:R-:W-:-:S05]  /*82b0*/  MOV R117, R213 ;  /* 0x000000d500757202 */ /* 0x000fca0000000f00 */
[----:B------:R-:W-:-:S04]  /*82c0*/  FADD.FTZ R117, R116, R117 ;  /* 0x0000007574757221 */ /* 0x000fc80000010000 */
[----:B------:R-:W-:-:S07]  /*82d0*/  IMAD.MOV.U32 R215, RZ, RZ, R117 ;  /* 0x000000ffffd77224 */ /* 0x000fce00078e0075 */
[----:B------:R-:W-:Y:S05]  /*82e0*/  WARPSYNC.COLLECTIVE R212, `(.L_x_191) ;  /* 0x00000000d4087348 */ /* 0x000fea0003c00000 */
[----:B------:R0:W1:Y:S02]  /*82f0*/  SHFL.BFLY P6, R213, R215, R214, R217 ;  /* 0x0c0000d6d7d57389 */ /* 0x00006400000c00d9 */
[----:B01----:R-:W-:Y:S05]  /*8300*/  ENDCOLLECTIVE ;  /* 0x000000000000791b */ /* 0x003fea0003800000 */
.L_x_191:
[----:B------:R-:W-:Y:S01]  /*8310*/  IMAD.MOV.U32 R214, RZ, RZ, 0x4 ;  /* 0x00000004ffd67424 */ /* 0x000fe200078e00ff */
[----:B------:R-:W-:-:S05]  /*8320*/  MOV R118, R213 ;  /* 0x000000d500767202 */ /* 0x000fca0000000f00 */
[----:B------:R-:W-:-:S05]  /*8330*/  FADD.FTZ R118, R117, R118 ;  /* 0x0000007675767221 */ /* 0x000fca0000010000 */
[----:B------:R-:W-:-:S07]  /*8340*/  MOV R215, R118 ;  /* 0x0000007600d77202 */ /* 0x000fce0000000f00 */
[----:B------:R-:W-:Y:S05]  /*8350*/  WARPSYNC.COLLECTIVE R212, `(.L_x_192) ;  /* 0x00000000d4087348 */ /* 0x000fea0003c00000 */
[----:B------:R0:W1:Y:S02]  /*8360*/  SHFL.BFLY P6, R213, R215, R214, R217 ;  /* 0x0c0000d6d7d57389 */ /* 0x00006400000c00d9 */
[----:B01----:R-:W-:Y:S05]  /*8370*/  ENDCOLLECTIVE ;  /* 0x000000000000791b */ /* 0x003fea0003800000 */
.L_x_192:
[----:B------:R-:W-:Y:S01]  /*8380*/  HFMA2 R214, -RZ, RZ, 0, 4.76837158203125e-07 ;  /* 0x00000008ffd67431 */ /* 0x000fe200000001ff */
[----:B------:R-:W-:-:S05]  /*8390*/  MOV R119, R213 ;  /* 0x000000d500777202 */ /* 0x000fca0000000f00 */
[----:B------:R-:W-:-:S05]  /*83a0*/  FADD.FTZ R119, R118, R119 ;  /* 0x0000007776777221 */ /* 0x000fca0000010000 */
[----:B------:R-:W-:-:S07]  /*83b0*/  MOV R215, R119 ;  /* 0x0000007700d77202 */ /* 0x000fce0000000f00 */
[----:B------:R-:W-:Y:S05]  /*83c0*/  WARPSYNC.COLLECTIVE R212, `(.L_x_193) ;  /* 0x00000000d4087348 */ /* 0x000fea0003c00000 */
[----:B------:R0:W1:Y:S02]  /*83d0*/  SHFL.BFLY P6, R213, R215, R214, R217 ;  /* 0x0c0000d6d7d57389 */ /* 0x00006400000c00d9 */
[----:B01----:R-:W-:Y:S05]  /*83e0*/  ENDCOLLECTIVE ;  /* 0x000000000000791b */ /* 0x003fea0003800000 */
.L_x_193:
[----:B------:R-:W-:Y:S02]  /*83f0*/  HFMA2 R214, -RZ, RZ, 0, 9.5367431640625e-07 ;  /* 0x00000010ffd67431 */ /* 0x000fe400000001ff */
[----:B------:R-:W-:-:S04]  /*8400*/  IMAD.MOV.U32 R210, RZ, RZ, R213 ;  /* 0x000000ffffd27224 */ /* 0x000fc800078e00d5 */
[----:B------:R-:W-:-:S05]  /*8410*/  FADD.FTZ R210, R119, R210 ;  /* 0x000000d277d27221 */ /* 0x000fca0000010000 */
[----:B------:R-:W-:-:S07]  /*8420*/  MOV R215, R210 ;  /* 0x000000d200d77202 */ /* 0x000fce0000000f00 */
[----:B------:R-:W-:Y:S05]  /*8430*/  WARPSYNC.COLLECTIVE R212, `(.L_x_194) ;  /* 0x00000000d4087348 */ /* 0x000fea0003c00000 */
[----:B------:R0:W1:Y:S02]  /*8440*/  SHFL.BFLY P6, R213, R215, R214, R217 ;  /* 0x0c0000d6d7d57389 */ /* 0x00006400000c00d9 */
[----:B01----:R-:W-:Y:S05]  /*8450*/  ENDCOLLECTIVE ;  /* 0x000000000000791b */ /* 0x003fea0003800000 */
.L_x_194:
[----:B------:R-:W-:Y:S01]  /*8460*/  MOV R209, R213 ;  /* 0x000000d500d17202 */ /* 0x000fe20000000f00 */
[----:B------:R-:W-:Y:S06]  /*8470*/  BRA `(.L_x_195) ;  /* 0xffffffd400d47947 */ /* 0x000fec000383ffff */
.L_x_196:
        /* <DEDUP_REMOVED lines=16> */
.L_x_71422:


//--------------------- .text._ZN10layer_norm13ln_fwd_kernelINS_13Kernel_traitsI13__nv_bfloat16S2_S2_S2_fjLj2048ELj1ELj4ELj1ELj16ENS_18Kernel_traits_baseILj2048ES2_S2_S2_S2_fjLj128EEEEELb0ELb0ELb1ELb1EEEvNS_9FwdParamsE --------------------------
	.section	.text._ZN10layer_norm13ln_fwd_kernelINS_13Kernel_traitsI13__nv_bfloat16S2_S2_S2_fjLj2048ELj1ELj4ELj1ELj16ENS_18Kernel_traits_baseILj2048ES2_S2_S2_S2_fjLj128EEEEELb0ELb0ELb1ELb1EEEvNS_9FwdParamsE,"ax",@progbits
	.align	128
        .global         _ZN10layer_norm13ln_fwd_kernelINS_13Kernel_traitsI13__nv_bfloat16S2_S2_S2_fjLj2048ELj1ELj4ELj1ELj16ENS_18Kernel_traits_baseILj2048ES2_S2_S2_S2_fjLj128EEEEELb0ELb0ELb1ELb1EEEvNS_9FwdParamsE
        .type           _ZN10layer_norm13ln_fwd_kernelINS_13Kernel_traitsI13__nv_bfloat16S2_S2_S2_fjLj2048ELj1ELj4ELj1ELj16ENS_18Kernel_traits_baseILj2048ES2_S2_S2_S2_fjLj128EEEEELb0ELb0ELb1ELb1EEEvNS_9FwdParamsE,@function
        .size           _ZN10layer_norm13ln_fwd_kernelINS_13Kernel_traitsI13__nv_bfloat16S2_S2_S2_fjLj2048ELj1ELj4ELj1ELj16ENS_18Kernel_traits_baseILj2048ES2_S2_S2_S2_fjLj128EEEEELb0ELb0ELb1ELb1EEEvNS_9FwdParamsE,(.L_x_71423 - _ZN10layer_norm13ln_fwd_kernelINS_13Kernel_traitsI13__nv_bfloat16S2_S2_S2_fjLj2048ELj1ELj4ELj1ELj16ENS_18Kernel_traits_baseILj2048ES2_S2_S2_S2_fjLj128EEEEELb0ELb0ELb1ELb1EEEvNS_9FwdParamsE)
        .other          _ZN10layer_norm13ln_fwd_kernelINS_13Kernel_traitsI13__nv_bfloat16S2_S2_S2_fjLj2048ELj1ELj4ELj1ELj16ENS_18Kernel_traits_baseILj2048ES2_S2_S2_S2_fjLj128EEEEELb0ELb0ELb1ELb1EEEvNS_9FwdParamsE,@"STO_CUDA_ENTRY STV_DEFAULT"
_ZN10layer_norm13ln_fwd_kernelINS_13Kernel_traitsI13__nv_bfloat16S2_S2_S2_fjLj2048ELj1ELj4ELj1ELj16ENS_18Kernel_traits_baseILj2048ES2_S2_S2_S2_fjLj128EEEEELb0ELb0ELb1ELb1EEEvNS_9FwdParamsE:
.text._ZN10layer_norm13ln_fwd_kernelINS_13Kernel_traitsI13__nv_bfloat16S2_S2_S2_fjLj2048ELj1ELj4ELj1ELj16ENS_18Kernel_traits_baseILj2048ES2_S2_S2_S2_fjLj128EEEEELb0ELb0ELb1ELb1EEEvNS_9FwdParamsE:
[----:B------:R-:W-:Y:S01]  /*0000*/  LDC R1, c[0x0][0x37c] ;  /* 0x0000df00ff017b82 */ /* 0x000fe20000000800 */
[----:B------:R-:W0:Y:S01]  /*0010*/  S2R R0, SR_TID.X ;  /* 0x0000000000007919 */ /* 0x000e220000002100 */
[----:B------:R-:W1:Y:S06]  /*0020*/  LDCU.64 UR8, c[0x0][0x438] ;  /* 0x00008700ff0877ac */ /* 0x000e6c0008000a00 */
[----:B------:R-:W2:Y:S01]  /*0030*/  S2UR UR4, SR_CTAID.X ;  /* 0x00000000000479c3 */ /* 0x000ea20000002500 */
[----:B------:R-:W3:Y:S01]  /*0040*/  LDCU.64 UR6, c[0x0][0x358] ;  /* 0x00006b00ff0677ac */ /* 0x000ee20008000a00 */
[----:B-1----:R-:W-:-:S04]  /*0050*/  UISETP.NE.U32.AND UP0, UPT, UR8, URZ, UPT ;  /* 0x000000ff0800728c */ /* 0x002fc8000bf05070 */
[----:B------:R-:W-:Y:S02]  /*0060*/  UISETP.NE.AND.EX UP0, UPT, UR9, URZ, UPT, UP0 ;  /* 0x000000ff0900728c */ /* 0x000fe4000bf05300 */
[----:B--2---:R-:W-:Y:S01]  /*0070*/  USHF.L.U32 UR4, UR4, 0x2, URZ ;  /* 0x0000000204047899 */ /* 0x004fe200080006ff */
[----:B0-----:R-:W-:Y:S02]  /*0080*/  SHF.R.U32.HI R2, RZ, 0x5, R0 ;  /* 0x00000005ff027819 */ /* 0x001fe40000011600 */
[----:B------:R-:W-:-:S03]  /*0090*/  LOP3.LUT R0, R0, 0x1f, RZ, 0xc0, !PT ;  /* 0x0000001f00007812 */ /* 0x000fc600078ec0ff */
[----:B------:R-:W-:Y:S01]  /*00a0*/  LOP3.LUT R2, R2, UR4, RZ, 0xfc, !PT ;  /* 0x0000000402027c12 */ /* 0x000fe2000f8efcff */
[----:B---3--:R-:W-:Y:S06]  /*00b0*/  BRA.U !UP0, `(.L_x_197) ;  /* 0x0000000108547547 */ /* 0x008fec000b800000 */
        /* <DEDUP_REMOVED lines=21> */
.L_x_197:
        /* <DEDUP_REMOVED lines=26> */
.L_x_198:
[----:B------:R-:W1:Y:S02]  /*03b0*/  LDCU UR4, c[0x0][0x384] ;  /* 0x00007080ff0477ac */ /* 0x000e640008000800 */
[----:B-1----:R-:W-:-:S13]  /*03c0*/  ISETP.GE.AND P0, PT, R2, UR4, PT ;  /* 0x0000000402007c0c */ /* 0x002fda000bf06270 */
[----:B------:R-:W-:Y:S05]  /*03d0*/  @P0 EXIT ;  /* 0x000000000000094d */ /* 0x000fea0003800000 */
[----:B-----5:R-:W-:Y:S01]  /*03e0*/  PRMT R3, R107, 0x7632, R3 ;  /* 0x000076326b037816 */ /* 0x020fe20000000003 */
[----:B------:R-:W1:Y:S01]  /*03f0*/  LDCU.U8 UR8, c[0x0][0x410] ;  /* 0x00008200ff0877ac */ /* 0x000e620008000000 */
[----:B0-----:R-:W-:Y:S02]  /*0400*/  PRMT R4, R75, 0x7632, R4 ;  /* 0x000076324b047816 */ /* 0x001fe40000000004 */
[----:B------:R-:W-:Y:S01]  /*0410*/  PRMT R5, R106, 0x7632, R5 ;  /* 0x000076326a057816 */ /* 0x000fe20000000005 */
[----:B------:R-:W0:Y:S01]  /*0420*/  LDCU UR9, c[0x0][0x448] ;  /* 0x00008900ff0977ac */ /* 0x000e220008000800 */
        /* <DEDUP_REMOVED lines=62> */
.L_x_218:
[----:B0-----:R-:W0:Y:S08]  /*0810*/  LDC.64 R112, c[0x0][0x3f0] ;  /* 0x0000fc00ff707b82 */ /* 0x001e300000000a00 */
[----:B------:R-:W1:Y:S08]  /*0820*/  LDC R119, c[0x0][0x388] ;  /* 0x0000e200ff777b82 */ /* 0x000e700000000800 */
[----:B------:R-:W2:Y:S01]  /*0830*/  LDC.64 R114, c[0x0][0x3f8] ;  /* 0x0000fe00ff727b82 */ /* 0x000ea20000000a00 */
[----:B0-----:R-:W-:-:S05]  /*0840*/  IMAD.WIDE R112, R2, 0x4, R112 ;  /* 0x0000000402707825 */ /* 0x001fca00078e0270 */
[----:B------:R2:W3:Y:S01]  /*0850*/  LDG.E R123, desc[UR6][R112.64] ;  /* 0x00000006707b7981 */ /* 0x0004e2000c1e1900 */
[----:B------:R-:W-:Y:S02]  /*0860*/  HFMA2 R130, -RZ, RZ, 0, 0 ;  /* 0x00000000ff827431 */ /* 0x000fe400000001ff */
[----:B--2---:R-:W-:Y:S01]  /*0870*/  IMAD.WIDE R112, R2, 0x4, R114 ;  /* 0x0000000402707825 */ /* 0x004fe200078e0272 */
[----:B---3--:R-:W-:-:S13]  /*0880*/  ISETP.GE.AND P0, PT, R123, 0x1, PT ;  /* 0x000000017b00780c */ /* 0x008fda0003f06270 */
[----:B------:R-:W0:Y:S01]  /*0890*/  @P0 LDC.64 R116, c[0x0][0x390] ;  /* 0x0000e400ff740b82 */ /* 0x000e220000000a00 */
[----:B------:R-:W-:-:S05]  /*08a0*/  @P0 IADD3 R118, PT, PT, R123, -0x1, RZ ;  /* 0xffffffff7b760810 */ /* 0x000fca0007ffe0ff */
[----:B-1----:R-:W-:-:S05]  /*08b0*/  @P0 IMAD R118, R118, R119, RZ ;  /* 0x0000007776760224 */ /* 0x002fca00078e02ff */
[----:B------:R-:W-:-:S04]  /*08c0*/  @P0 SHF.R.S32.HI R121, RZ, 0x1f, R118 ;  /* 0x0000001fff790819 */ /* 0x000fc80000011476 */
[----:B------:R-:W-:Y:S02]  /*08d0*/  @P0 LEA.HI R121, R121, R118, RZ, 0x3 ;  /* 0x0000007679790211 */ /* 0x000fe400078f18ff */
[----:B------:R1:W5:Y:S02]  /*08e0*/  LDG.E R118, desc[UR6][R112.64] ;  /* 0x0000000670767981 */ /* 0x000364000c1e1900 */
[----:B------:R-:W-:-:S05]  /*08f0*/  @P0 LEA.HI.SX32 R130, R121, R0, 0x1d ;  /* 0x0000000079820211 */ /* 0x000fca00078feaff */
[----:B0-----:R-:W-:-:S05]  /*0900*/  @P0 IMAD.WIDE.U32 R114, R130, 0x10, R116 ;  /* 0x0000001082720825 */ /* 0x001fca00078e0074 */
[----:B------:R1:W5:Y:S01]  /*0910*/  @P0 LDG.E.128 R108, desc[UR6][R114.64] ;  /* 0x00000006726c0981 */ /* 0x000362000c1e1d00 */
[----:B------:R-:W-:Y:S01]  /*0920*/  UISETP.NE.U32.AND UP0, UPT, UR4, URZ, UPT ;  /* 0x000000ff0400728c */ /* 0x000fe2000bf05070 */
[----:B------:R-:W-:-:S03]  /*0930*/  IMAD R116, R2, R119, RZ ;  /* 0x0000007702747224 */ /* 0x000fc600078e02ff */
[----:B------:R-:W-:Y:S02]  /*0940*/  UISETP.NE.AND.EX UP0, UPT, UR5, URZ, UPT, UP0 ;  /* 0x000000ff0500728c */ /* 0x000fe4000bf05300 */
[----:B------:R-:W-:-:S04]  /*0950*/  SHF.R.S32.HI R117, RZ, 0x1f, R116 ;  /* 0x0000001fff757819 */ /* 0x000fc80000011474 */
[----:B------:R-:W-:-:S04]  /*0960*/  LEA.HI R117, R117, R116, RZ, 0x3 ;  /* 0x0000007475757211 */ /* 0x000fc800078f18ff */
[----:B------:R-:W-:Y:S01]  /*0970*/  LEA.HI.SX32 R129, R117, R0, 0x1d ;  /* 0x0000000075817211 */ /* 0x000fe200078feaff */
[----:B-1----:R-:W-:Y:S06]  /*0980*/  BRA.U !UP0, `(.L_x_199) ;  /* 0x0000000108e87547 */ /* 0x002fec000b800000 */
[----:B------:R-:W0:Y:S02]  /*0990*/  LDC.64 R112, c[0x0][0x3a0] ;  /* 0x0000e800ff707b82 */ /* 0x000e240000000a00 */
[----:B0-----:R-:W-:-:S06]  /*09a0*/  IMAD.WIDE.U32 R112, R129, 0x10, R112 ;  /* 0x0000001081707825 */ /* 0x001fcc00078e0070 */
[----:B------:R-:W2:Y:S01]  /*09b0*/  LDG.E.128 R112, desc[UR6][R112.64] ;  /* 0x0000000670707981 */ /* 0x000ea2000c1e1d00 */
[----:B------:R-:W-:-:S13]  /*09c0*/  ISETP.GT.AND P1, PT, R123, RZ, PT ;  /* 0x000000ff7b00720c */ /* 0x000fda0003f24270 */
[----:B------:R-:W0:Y:S01]  /*09d0*/  @P1 LDC R156, c[0x0][0x40c] ;  /* 0x00010300ff9c1b82 */ /* 0x000e220000000800 */
[----:B-----5:R-:W-:Y:S02]  /*09e0*/  @P1 PRMT R116, R108, 0x7632, R116 ;  /* 0x000076326c741816 */ /* 0x020fe40000000074 */
[C---:B------:R-:W-:Y:S02]  /*09f0*/  @P1 PRMT R120, R109.reuse, 0x7632, R120 ;  /* 0x000076326d781816 */ /* 0x040fe40000000078 */
        /* <DEDUP_REMOVED lines=13> */
[----:B0-----:R-:W-:Y:S01]  /*0ad0*/  @P1 FFMA.FTZ R121, R124, R156, R121 ;  /* 0x0000009c7c791223 */ /* 0x001fe20000010079 */
[C---:B------:R-:W-:Y:S02]  /*0ae0*/  SHF.L.U32 R126, R115.reuse, 0x10, RZ ;  /* 0x00000010737e7819 */ /* 0x040fe400000006ff */
[----:B------:R-:W-:Y:S01]  /*0af0*/  PRMT R128, R115, 0x7632, R128 ;  /* 0x0000763273807816 */ /* 0x000fe20000000080 */
[----:B------:R-:W-:Y:S01]  /*0b00*/  IMAD.U32 R122, R113, 0x10000, RZ ;  /* 0x00010000717a7824 */ /* 0x000fe200078e00ff */
[----:B------:R-:W-:Y:S02]  /*0b10*/  SHF.L.U32 R120, R116, 0x10, RZ ;  /* 0x0000001074787819 */ /* 0x000fe400000006ff */
[----:B------:R-:W-:Y:S01]  /*0b20*/  @P1 PRMT R115, R110, 0x7632, R115 ;  /* 0x000076326e731816 */ /* 0x000fe20000000073 */
[----:B---3--:R-:W-:Y:S01]  /*0b30*/  @P1 FFMA.FTZ R122, R125, R157, R122 ;  /* 0x0000009d7d7a1223 */ /* 0x008fe2000001007a */
[C---:B------:R-:W-:Y:S01]  /*0b40*/  SHF.L.U32 R116, R114.reuse, 0x10, RZ ;  /* 0x0000001072747819 */ /* 0x040fe200000006ff */
[----:B-1----:R-:W-:Y:S01]  /*0b50*/  @P1 FFMA.FTZ R120, R117, R155, R120 ;  /* 0x0000009b75781223 */ /* 0x002fe20000010078 */
[----:B------:R-:W-:Y:S01]  /*0b60*/  PRMT R114, R114, 0x7632, R114 ;  /* 0x0000763272727816 */ /* 0x000fe20000000072 */
[----:B------:R-:W-:Y:S01]  /*0b70*/  @P1 IMAD.U32 R156, R115, 0x10000, RZ ;  /* 0x00010000739c1824 */ /* 0x000fe200078e00ff */
[----:B------:R-:W-:-:S02]  /*0b80*/  @P1 PRMT R124, R111, 0x7632, R124 ;  /* 0x000076326f7c1816 */ /* 0x000fc4000000007c */
[----:B------:R-:W-:Y:S02]  /*0b90*/  SHF.L.U32 R127, R112, 0x10, RZ ;  /* 0x00000010707f7819 */ /* 0x000fe400000006ff */
[----:B------:R-:W-:Y:S02]  /*0ba0*/  @P1 SHF.L.U32 R113, R110, 0x10, RZ ;  /* 0x000000106e711819 */ /* 0x000fe400000006ff */
[----:B------:R-:W-:Y:S02]  /*0bb0*/  @P1 SHF.L.U32 R117, R111, 0x10, RZ ;  /* 0x000000106f751819 */ /* 0x000fe400000006ff */
[----:B------:R-:W-:Y:S02]  /*0bc0*/  @P1 SHF.L.U32 R112, R108, 0x10, RZ ;  /* 0x000000106c701819 */ /* 0x000fe400000006ff */
[----:B------:R-:W-:Y:S01]  /*0bd0*/  SHF.L.U32 R125, R114, 0x10, RZ ;  /* 0x00000010727d7819 */ /* 0x000fe200000006ff */
[----:B----4-:R-:W-:Y:S01]  /*0be0*/  @P1 FFMA.FTZ R126, R117, R160, R126 ;  /* 0x000000a0757e1223 */ /* 0x010fe2000001007e */
[----:B------:R-:W-:Y:S01]  /*0bf0*/  @P1 SHF.L.U32 R115, R124, 0x10, RZ ;  /* 0x000000107c731819 */ /* 0x000fe200000006ff */
[----:B------:R-:W-:Y:S01]  /*0c00*/  @P1 FFMA.FTZ R127, R112, R131, R127 ;  /* 0x00000083707f1223 */ /* 0x000fe2000001007f */
[----:B------:R-:W-:Y:S01]  /*0c10*/  SHF.L.U32 R128, R128, 0x10, RZ ;  /* 0x0000001080807819 */ /* 0x000fe200000006ff */
[----:B------:R-:W-:Y:S01]  /*0c20*/  @P1 FFMA.FTZ R125, R156, R159, R125 ;  /* 0x0000009f9c7d1223 */ /* 0x000fe2000001007d */
[----:B------:R-:W-:Y:S01]  /*0c30*/  @!P1 MOV R124, R116 ;  /* 0x00000074007c9202 */ /* 0x000fe20000000f00 */
        /* <DEDUP_REMOVED lines=9> */
[----:B------:R-:W-:-:S02]  /*0cd0*/  F2FP.BF16.F32.PACK_AB R115, RZ, R128 ;  /* 0x00000080ff73723e */ /* 0x000fc400000010ff */
[----:B------:R-:W-:Y:S02]  /*0ce0*/  PRMT R113, R113, 0x5410, R114 ;  /* 0x0000541071717816 */ /* 0x000fe40000000072 */
[----:B------:R-:W-:Y:S02]  /*0cf0*/  PRMT R114, R117, 0x5410, R131 ;  /* 0x0000541075727816 */ /* 0x000fe40000000083 */
[----:B------:R-:W-:Y:S02]  /*0d00*/  PRMT R112, R112, 0x5410, R116 ;  /* 0x0000541070707816 */ /* 0x000fe40000000074 */
[----:B------:R-:W-:Y:S01]  /*0d10*/  PRMT R115, R155, 0x5410, R115 ;  /* 0x000054109b737816 */ /* 0x000fe20000000073 */
[----:B------:R-:W-:Y:S06]  /*0d20*/  BRA `(.L_x_200) ;  /* 0x0000000000bc7947 */ /* 0x000fec0003800000 */
.L_x_199:
[----:B------:R-:W0:Y:S01]  /*0d30*/  @P0 LDC R115, c[0x0][0x40c] ;  /* 0x00010300ff730b82 */ /* 0x000e220000000800 */
[----:B-----5:R-:W-:Y:S01]  /*0d40*/  @P0 PRMT R112, R108, 0x7632, R112 ;  /* 0x000076326c700816 */ /* 0x020fe20000000070 */
[----:B------:R-:W-:Y:S01]  /*0d50*/  IMAD.MOV.U32 R120, RZ, RZ, RZ ;  /* 0x000000ffff787224 */ /* 0x000fe200078e00ff */
[----:B------:R-:W-:Y:S02]  /*0d60*/  @P0 PRMT R113, R109, 0x7632, R113 ;  /* 0x000076326d710816 */ /* 0x000fe40000000071 */
[----:B------:R-:W-:Y:S02]  /*0d70*/  CS2R R126, SRZ ;  /* 0x00000000007e7805 */ /* 0x000fe4000001ff00 */
[----:B------:R-:W-:Y:S02]  /*0d80*/  @P0 PRMT R114, R110, 0x7632, R114 ;  /* 0x000076326e720816 */ /* 0x000fe40000000072 */
[----:B------:R-:W-:Y:S01]  /*0d90*/  @P0 SHF.L.U32 R112, R112, 0x10, RZ ;  /* 0x0000001070700819 */ /* 0x000fe200000006ff */
[----:B------:R-:W1:Y:S01]  /*0da0*/  @P0 LDC R124, c[0x0][0x40c] ;  /* 0x00010300ff7c0b82 */ /* 0x000e620000000800 */
[----:B------:R-:W-:Y:S01]  /*0db0*/  @P0 SHF.L.U32 R113, R113, 0x10, RZ ;  /* 0x0000001071710819 */ /* 0x000fe200000006ff */
[----:B------:R-:W-:Y:S01]  /*0dc0*/  @P0 IMAD.U32 R114, R114, 0x10000, RZ ;  /* 0x0001000072720824 */ /* 0x000fe200078e00ff */
[----:B------:R-:W-:-:S02]  /*0dd0*/  MOV R122, RZ ;  /* 0x000000ff007a7202 */ /* 0x000fc40000000f00 */
[----:B------:R-:W-:Y:S02]  /*0de0*/  MOV R125, RZ ;  /* 0x000000ff007d7202 */ /* 0x000fe40000000f00 */
[----:B------:R-:W-:Y:S01]  /*0df0*/  @P0 SHF.L.U32 R131, R111, 0x10, RZ ;  /* 0x000000106f830819 */ /* 0x000fe200000006ff */
[----:B------:R-:W2:Y:S01]  /*0e00*/  @P0 LDC R121, c[0x0][0x40c] ;  /* 0x00010300ff790b82 */ /* 0x000ea20000000800 */
[----:B------:R-:W-:-:S07]  /*0e10*/  MOV R128, RZ ;  /* 0x000000ff00807202 */ /* 0x000fce0000000f00 */
[----:B------:R-:W3:Y:S01]  /*0e20*/  @P0 LDC R116, c[0x0][0x40c] ;  /* 0x00010300ff740b82 */ /* 0x000ee20000000800 */
[----:B0-----:R-:W-:Y:S01]  /*0e30*/  @P0 FMUL.FTZ R120, R112, R115 ;  /* 0x0000007370780220 */ /* 0x001fe20000410000 */
[----:B------:R-:W-:Y:S02]  /*0e40*/  @P0 PRMT R112, R111, 0x7632, R112 ;  /* 0x000076326f700816 */ /* 0x000fe40000000070 */
[----:B------:R-:W-:-:S03]  /*0e50*/  @P0 SHF.L.U32 R115, R110, 0x10, RZ ;  /* 0x000000106e730819 */ /* 0x000fc600000006ff */
[----:B------:R-:W-:Y:S01]  /*0e60*/  @P0 IMAD.U32 R112, R112, 0x10000, RZ ;  /* 0x0001000070700824 */ /* 0x000fe200078e00ff */
[----:B------:R-:W0:Y:S01]  /*0e70*/  @P0 LDC R117, c[0x0][0x40c] ;  /* 0x00010300ff750b82 */ /* 0x000e220000000800 */
[----:B-1----:R-:W-:Y:S01]  /*0e80*/  @P0 FMUL.FTZ R122, R113, R124 ;  /* 0x0000007c717a0220 */ /* 0x002fe20000410000 */
[----:B------:R-:W-:Y:S02]  /*0e90*/  @P0 SHF.L.U32 R113, R108, 0x10, RZ ;  /* 0x000000106c710819 */ /* 0x000fe400000006ff */
[----:B------:R-:W-:-:S04]  /*0ea0*/  MOV R124, RZ ;  /* 0x000000ff007c7202 */ /* 0x000fc80000000f00 */
        /* <DEDUP_REMOVED lines=13> */
[----:B------:R-:W-:Y:S02]  /*0f80*/  F2FP.BF16.F32.PACK_AB R155, RZ, R128 ;  /* 0x00000080ff9b723e */ /* 0x000fe400000010ff */
[----:B------:R-:W-:Y:S01]  /*0f90*/  PRMT R112, R112, 0x5410, R113 ;  /* 0x0000541070707816 */ /* 0x000fe20000000071 */
[----:B--2---:R-:W-:Y:S01]  /*0fa0*/  @P0 FMUL.FTZ R124, R115, R156 ;  /* 0x0000009c737c0220 */ /* 0x004fe20000410000 */
[----:B------:R-:W-:-:S04]  /*0fb0*/  F2FP.BF16.F32.PACK_AB R115, RZ, R122 ;  /* 0x0000007aff73723e */ /* 0x000fc800000010ff */
[----:B------:R-:W-:Y:S02]  /*0fc0*/  F2FP.BF16.F32.PACK_AB R116, RZ, R124 ;  /* 0x0000007cff74723e */ /* 0x000fe400000010ff */
[----:B------:R-:W-:Y:S01]  /*0fd0*/  PRMT R113, R114, 0x5410, R115 ;  /* 0x0000541072717816 */ /* 0x000fe20000000073 */
[----:B---3--:R-:W-:Y:S01]  /*0fe0*/  @P0 FMUL.FTZ R126, R131, R158 ;  /* 0x0000009e837e0220 */ /* 0x008fe20000410000 */
[----:B------:R-:W-:-:S04]  /*0ff0*/  PRMT R114, R116, 0x5410, R117 ;  /* 0x0000541074727816 */ /* 0x000fc80000000075 */
[----:B------:R-:W-:-:S04]  /*1000*/  F2FP.BF16.F32.PACK_AB R131, RZ, R126 ;  /* 0x0000007eff83723e */ /* 0x000fc800000010ff */
[----:B------:R-:W-:-:S07]  /*1010*/  PRMT R115, R131, 0x5410, R155 ;  /* 0x0000541083737816 */ /* 0x000fce000000009b */
.L_x_200:
[----:B------:R-:W0:Y:S01]  /*1020*/  LDC.64 R116, c[0x0][0x3a8] ;  /* 0x0000ea00ff747b82 */ /* 0x000e220000000a00 */
[----:B------:R-:W-:-:S07]  /*1030*/  @P0 IADD3 R131, PT, PT, R130, 0x20, RZ ;  /* 0x0000002082830810 */ /* 0x000fce0007ffe0ff */
[----:B------:R-:W1:Y:S01]  /*1040*/  @P0 LDC.64 R158, c[0x0][0x390] ;  /* 0x0000e400ff9e0b82 */ /* 0x000e620000000a00 */
[----:B0-----:R-:W-:-:S05]  /*1050*/  IMAD.WIDE.U32 R156, R129, 0x10, R116 ;  /* 0x00000010819c7825 */ /* 0x001fca00078e0074 */
[----:B------:R0:W-:Y:S01]  /*1060*/  STG.E.128 desc[UR6][R156.64], R112 ;  /* 0x000000709c007986 */ /* 0x0001e2000c101d06 */
[----:B-1----:R-:W-:-:S05]  /*1070*/  @P0 IMAD.WIDE.U32 R158, R131, 0x10, R158 ;  /* 0x00000010839e0825 */ /* 0x002fca00078e009e */
[----:B------:R0:W5:Y:S01]  /*1080*/  @P0 LDG.E.128 R108, desc[UR6][R158.64] ;  /* 0x000000069e6c0981 */ /* 0x000162000c1e1d00 */
[----:B------:R-:W-:Y:S05]  /*1090*/  BRA.U !UP0, `(.L_x_201) ;  /* 0x0000000108ec7547 */ /* 0x000fea000b800000 */
[----:B0-----:R-:W0:Y:S01]  /*10a0*/  LDC.64 R112, c[0x0][0x3a0] ;  /* 0x0000e800ff707b82 */ /* 0x001e220000000a00 */
[----:B------:R-:W-:-:S04]  /*10b0*/  VIADD R115, R129, 0x20 ;  /* 0x0000002081737836 */ /* 0x000fc80000000000 */
        /* <DEDUP_REMOVED lines=19> */
[----:B------:R-:W-:Y:S01]  /*11f0*/  PRMT R131, R112, 0x7632, R131 ;  /* 0x0000763270837816 */ /* 0x000fe20000000083 */
[----:B---3--:R-:W-:Y:S01]  /*1200*/  @P1 FFMA.FTZ R155, R164, R163, R155 ;  /* 0x000000a3a49b1223 */ /* 0x008fe2000001009b */
[----:B------:R-:W-:Y:S02]  /*1210*/  SHF.L.U32 R156, R113, 0x10, RZ ;  /* 0x00000010719c7819 */ /* 0x000fe400000006ff */
[----:B------:R-:W-:Y:S02]  /*1220*/  SHF.L.U32 R131, R131, 0x10, RZ ;  /* 0x0000001083837819 */ /* 0x000fe400000006ff */
[----:B------:R-:W-:Y:S01]  /*1230*/  SHF.L.U32 R112, R114, 0x10, RZ ;  /* 0x0000001072707819 */ /* 0x000fe200000006ff */
[----:B0-----:R-:W-:Y:S01]  /*1240*/  @P1 FFMA.FTZ R156, R157, R165, R156 ;  /* 0x000000a59d9c1223 */ /* 0x001fe2000001009c */
[C---:B------:R-:W-:Y:S01]  /*1250*/  SHF.L.U32 R159, R115.reuse, 0x10, RZ ;  /* 0x00000010739f7819 */ /* 0x040fe200000006ff */
[----:B-1----:R-:W-:Y:S01]  /*1260*/  @P1 FFMA.FTZ R131, R158, R161, R131 ;  /* 0x000000a19e831223 */ /* 0x002fe20000010083 */
[----:B------:R-:W-:Y:S01]  /*1270*/  PRMT R114, R114, 0x7632, R114 ;  /* 0x0000763272727816 */ /* 0x000fe20000000072 */
[----:B------:R-:W-:Y:S01]  /*1280*/  @P1 IMAD.U32 R165, R110, 0x10000, RZ ;  /* 0x000100006ea51824 */ /* 0x000fe200078e00ff */
[----:B------:R-:W-:-:S02]  /*1290*/  PRMT R115, R115, 0x7632, R115 ;  /* 0x0000763273737816 */ /* 0x000fc40000000073 */
[----:B------:R-:W-:Y:S02]  /*12a0*/  @P1 PRMT R113, R110, 0x7632, R113 ;  /* 0x000076326e711816 */ /* 0x000fe40000000071 */
[C---:B------:R-:W-:Y:S02]  /*12b0*/  @P1 PRMT R157, R111.reuse, 0x7632, R157 ;  /* 0x000076326f9d1816 */ /* 0x040fe4000000009d */
[----:B------:R-:W-:Y:S02]  /*12c0*/  @P1 SHF.L.U32 R164, R111, 0x10, RZ ;  /* 0x000000106fa41819 */ /* 0x000fe400000006ff */
[----:B------:R-:W-:Y:S02]  /*12d0*/  @P1 SHF.L.U32 R163, R108, 0x10, RZ ;  /* 0x000000106ca31819 */ /* 0x000fe400000006ff */
[----:B------:R-:W-:Y:S01]  /*12e0*/  @P1 SHF.L.U32 R113, R113, 0x10, RZ ;  /* 0x0000001071711819 */ /* 0x000fe200000006ff */
[----:B----4-:R-:W-:Y:S01]  /*12f0*/  @P1 FFMA.FTZ R159, R164, R168, R159 ;  /* 0x000000a8a49f1223 */ /* 0x010fe2000001009f */
[----:B------:R-:W-:Y:S01]  /*1300*/  SHF.L.U32 R158, R114, 0x10, RZ ;  /* 0x00000010729e7819 */ /* 0x000fe200000006ff */
[----:B------:R-:W-:Y:S01]  /*1310*/  @P1 IMAD.U32 R114, R157, 0x10000, RZ ;  /* 0x000100009d721824 */ /* 0x000fe200078e00ff */
[----:B------:R-:W-:Y:S01]  /*1320*/  SHF.L.U32 R161, R115, 0x10, RZ ;  /* 0x0000001073a17819 */ /* 0x000fe200000006ff */
[----:B------:R-:W-:Y:S01]  /*1330*/  @P1 FFMA.FTZ R160, R163, R162, R160 ;  /* 0x000000a2a3a01223 */ /* 0x000fe200000100a0 */
[----:B------:R-:W-:Y:S01]  /*1340*/  @!P1 MOV R157, R112 ;  /* 0x00000070009d9202 */ /* 0x000fe20000000f00 */
[----:B------:R-:W-:Y:S01]  /*1350*/  @P1 FFMA.FTZ R157, R165, R166, R112 ;  /* 0x000000a6a59d1223 */ /* 0x000fe20000010070 */
[----:B------:R-:W-:Y:S01]  /*1360*/  @P1 FFMA.FTZ R158, R113, R167, R158 ;  /* 0x000000a7719e1223 */ /* 0x000fe2000001009e */
        /* <DEDUP_REMOVED lines=14> */
.L_x_201:
[----:B0-----:R-:W0:Y:S01]  /*1450*/  @P0 LDC R115, c[0x0][0x40c] ;  /* 0x00010300ff730b82 */ /* 0x001e220000000800 */
[----:B-----5:R-:W-:Y:S01]  /*1460*/  @P0 PRMT R112, R108, 0x7632, R112 ;  /* 0x000076326c700816 */ /* 0x020fe20000000070 */
[----:B------:R-:W-:Y:S01]  /*1470*/  HFMA2 R131, -RZ, RZ, 0, 0 ;  /* 0x00000000ff837431 */ /* 0x000fe200000001ff */
[----:B------:R-:W-:Y:S02]  /*1480*/  @P0 PRMT R113, R109, 0x7632, R113 ;  /* 0x000076326d710816 */ /* 0x000fe40000000071 */
[----:B------:R-:W-:Y:S02]  /*1490*/  CS2R R156, SRZ ;  /* 0x00000000009c7805 */ /* 0x000fe4000001ff00 */
[----:B------:R-:W-:Y:S02]  /*14a0*/  @P0 PRMT R114, R110, 0x7632, R114 ;  /* 0x000076326e720816 */ /* 0x000fe40000000072 */
[----:B------:R-:W-:Y:S02]  /*14b0*/  CS2R R158, SRZ ;  /* 0x00000000009e7805 */ /* 0x000fe4000001ff00 */
[----:B------:R-:W-:Y:S01]  /*14c0*/  @P0 SHF.L.U32 R112, R112, 0x10, RZ ;  /* 0x0000001070700819 */ /* 0x000fe200000006ff */
[----:B------:R-:W1:Y:S01]  /*14d0*/  @P0 LDC R160, c[0x0][0x40c] ;  /* 0x00010300ffa00b82 */ /* 0x000e620000000800 */
[----:B------:R-:W-:Y:S01]  /*14e0*/  @P0 IMAD.U32 R113, R113, 0x10000, RZ ;  /* 0x0001000071710824 */ /* 0x000fe200078e00ff */
[----:B------:R-:W-:-:S02]  /*14f0*/  @P0 SHF.L.U32 R114, R114, 0x10, RZ ;  /* 0x0000001072720819 */ /* 0x000fc400000006ff */
[----:B------:R-:W-:-:S04]  /*1500*/  @P0 SHF.L.U32 R165, R111, 0x10, RZ ;  /* 0x000000106fa50819 */ /* 0x000fc800000006ff */
        /* <DEDUP_REMOVED lines=8> */
[----:B------:R-:W-:Y:S02]  /*1590*/  @P0 SHF.L.U32 R113, R108, 0x10, RZ ;  /* 0x000000106c710819 */ /* 0x000fe400000006ff */
[----:B------:R-:W-:-:S04]  /*15a0*/  CS2R R160, SRZ ;  /* 0x0000000000a07805 */ /* 0x000fc8000001ff00 */
        /* <DEDUP_REMOVED lines=23> */
.L_x_202:
[----:B------:R-:W0:Y:S01]  /*1720*/  @P0 LDC.64 R162, c[0x0][0x390] ;  /* 0x0000e400ffa20b82 */ /* 0x000e220000000a00 */
[----:B------:R-:W-:Y:S02]  /*1730*/  IADD3 R165, PT, PT, R129, 0x20, RZ ;  /* 0x0000002081a57810 */ /* 0x000fe40007ffe0ff */
[----:B------:R-:W-:-:S03]  /*1740*/  @P0 IADD3 R167, PT, PT, R130, 0x40, RZ ;  /* 0x0000004082a70810 */ /* 0x000fc60007ffe0ff */
[----:B------:R-:W-:-:S05]  /*1750*/  IMAD.WIDE.U32 R164, R165, 0x10, R116 ;  /* 0x00000010a5a47825 */ /* 0x000fca00078e0074 */
[----:B------:R1:W-:Y:S01]  /*1760*/  STG.E.128 desc[UR6][R164.64], R112 ;  /* 0x00000070a4007986 */ /* 0x0003e2000c101d06 */
[----:B0-----:R-:W-:-:S05]  /*1770*/  @P0 IMAD.WIDE.U32 R162, R167, 0x10, R162 ;  /* 0x00000010a7a20825 */ /* 0x001fca00078e00a2 */
[----:B------:R1:W5:Y:S01]  /*1780*/  @P0 LDG.E.128 R108, desc[UR6][R162.64] ;  /* 0x00000006a26c0981 */ /* 0x000362000c1e1d00 */
[----:B------:R-:W-:Y:S05]  /*1790*/  BRA.U !UP0, `(.L_x_203) ;  /* 0x0000000108e87547 */ /* 0x000fea000b800000 */
[----:B-1----:R-:W0:Y:S01]  /*17a0*/  LDC.64 R112, c[0x0][0x3a0] ;  /* 0x0000e800ff707b82 */ /* 0x002e220000000a00 */
[----:B------:R-:W-:-:S04]  /*17b0*/  VIADD R115, R129, 0x40 ;  /* 0x0000004081737836 */ /* 0x000fc80000000000 */
        /* <DEDUP_REMOVED lines=9> */
[----:B------:R-:W-:Y:S01]  /*1850*/  @P1 SHF.L.U32 R165, R164, 0x10, RZ ;  /* 0x00000010a4a51819 */ /* 0x000fe200000006ff */
[----:B------:R-:W-:-:S06]  /*1860*/  @P1 IMAD.U32 R164, R110, 0x10000, RZ ;  /* 0x000100006ea41824 */ /* 0x000fcc00078e00ff */
[----:B------:R-:W3:Y:S08]  /*1870*/  @P1 LDC R176, c[0x0][0x40c] ;  /* 0x00010300ffb01b82 */ /* 0x000ef00000000800 */
[----:B------:R-:W4:Y:S08]  /*1880*/  @P1 LDC R177, c[0x0][0x40c] ;  /* 0x00010300ffb11b82 */ /* 0x000f300000000800 */
[----:B------:R-:W4:Y:S08]  /*1890*/  @P1 LDC R178, c[0x0][0x40c] ;  /* 0x00010300ffb21b82 */ /* 0x000f300000000800 */
[----:B------:R-:W4:Y:S08]  /*18a0*/  @P1 LDC R179, c[0x0][0x40c] ;  /* 0x00010300ffb31b82 */ /* 0x000f300000000800 */
[----:B------:R-:W4:Y:S08]  /*18b0*/  @P1 LDC R174, c[0x0][0x40c] ;  /* 0x00010300ffae1b82 */ /* 0x000f300000000800 */
[----:B------:R-:W4:Y:S01]  /*18c0*/  @P1 LDC R180, c[0x0][0x40c] ;  /* 0x00010300ffb41b82 */ /* 0x000f220000000800 */
[----:B--2---:R-:W-:Y:S01]  /*18d0*/  SHF.L.U32 R167, R113, 0x10, RZ ;  /* 0x0000001071a77819 */ /* 0x004fe200000006ff */
[C---:B------:R-:W-:Y:S01]  /*18e0*/  IMAD.U32 R170, R112.reuse, 0x10000, RZ ;  /* 0x0001000070aa7824 */ /* 0x040fe200078e00ff */
[----:B------:R-:W-:-:S02]  /*18f0*/  PRMT R162, R112, 0x7632, R162 ;  /* 0x0000763270a27816 */ /* 0x000fc400000000a2 */
[----:B------:R-:W-:Y:S01]  /*1900*/  PRMT R113, R113, 0x7632, R113 ;  /* 0x0000763271717816 */ /* 0x000fe20000000071 */
[----:B-1----:R-:W-:Y:S01]  /*1910*/  @P1 FFMA.FTZ R167, R172, R175, R167 ;  /* 0x000000afaca71223 */ /* 0x002fe200000100a7 */
[----:B------:R-:W-:Y:S02]  /*1920*/  SHF.L.U32 R168, R162, 0x10, RZ ;  /* 0x00000010a2a87819 */ /* 0x000fe400000006ff */
[----:B------:R-:W-:Y:S02]  /*1930*/  SHF.L.U32 R166, R113, 0x10, RZ ;  /* 0x0000001071a67819 */ /* 0x000fe400000006ff */
[C---:B------:R-:W-:Y:S01]  /*1940*/  SHF.L.U32 R173, R114.reuse, 0x10, RZ ;  /* 0x0000001072ad7819 */ /* 0x040fe200000006ff */
[----:B0-----:R-:W-:Y:S01]  /*1950*/  @P1 FFMA.FTZ R168, R163, R169, R168 ;  /* 0x000000a9a3a81223 */ /* 0x001fe200000100a8 */
[----:B------:R-:W-:Y:S01]  /*1960*/  SHF.L.U32 R171, R115, 0x10, RZ ;  /* 0x0000001073ab7819 */ /* 0x000fe200000006ff */
[----:B---3--:R-:W-:Y:S01]  /*1970*/  @P1 FFMA.FTZ R166, R165, R176, R166 ;  /* 0x000000b0a5a61223 */ /* 0x008fe200000100a6 */
[----:B------:R-:W-:Y:S01]  /*1980*/  PRMT R114, R114, 0x7632, R114 ;  /* 0x0000763272727816 */ /* 0x000fe20000000072 */
[----:B----4-:R-:W-:Y:S01]  /*1990*/  @P1 FFMA.FTZ R173, R164, R177, R173 ;  /* 0x000000b1a4ad1223 */ /* 0x010fe200000100ad */
[----:B------:R-:W-:-:S02]  /*19a0*/  PRMT R115, R115, 0x7632, R115 ;  /* 0x0000763273737816 */ /* 0x000fc40000000073 */
[----:B------:R-:W-:Y:S02]  /*19b0*/  @P1 PRMT R112, R110, 0x7632, R112 ;  /* 0x000076326e701816 */ /* 0x000fe40000000070 */
[C---:B------:R-:W-:Y:S02]  /*19c0*/  @P1 PRMT R162, R111.reuse, 0x7632, R162 ;  /* 0x000076326fa21816 */ /* 0x040fe400000000a2 */
[----:B------:R-:W-:Y:S02]  /*19d0*/  @P1 SHF.L.U32 R176, R111, 0x10, RZ ;  /* 0x000000106fb01819 */ /* 0x000fe400000006ff */
[----:B------:R-:W-:Y:S01]  /*19e0*/  @P1 SHF.L.U32 R163, R108, 0x10, RZ ;  /* 0x000000106ca31819 */ /* 0x000fe200000006ff */
[----:B------:R-:W-:Y:S01]  /*19f0*/  @P1 IMAD.U32 R162, R162, 0x10000, RZ ;  /* 0x00010000a2a21824 */ /* 0x000fe200078e00ff */
[----:B------:R-:W-:Y:S01]  /*1a00*/  @P1 SHF.L.U32 R113, R112, 0x10, RZ ;  /* 0x0000001070711819 */ /* 0x000fe200000006ff */
[----:B------:R-:W-:Y:S01]  /*1a10*/  @P1 FFMA.FTZ R171, R176, R179, R171 ;  /* 0x000000b3b0ab1223 */ /* 0x000fe200000100ab */
[----:B------:R-:W-:Y:S01]  /*1a20*/  SHF.L.U32 R172, R114, 0x10, RZ ;  /* 0x0000001072ac7819 */ /* 0x000fe200000006ff */
[----:B------:R-:W-:Y:S01]  /*1a30*/  @P1 FFMA.FTZ R170, R163, R174, R170 ;  /* 0x000000aea3aa1223 */ /* 0x000fe200000100aa */
[----:B------:R-:W-:-:S02]  /*1a40*/  SHF.L.U32 R169, R115, 0x10, RZ ;  /* 0x0000001073a97819 */ /* 0x000fc400000006ff */
[----:B------:R-:W-:Y:S01]  /*1a50*/  F2FP.BF16.F32.PACK_AB R114, RZ, R166 ;  /* 0x000000a6ff72723e */ /* 0x000fe200000010ff */
[----:B------:R-:W-:Y:S01]  /*1a60*/  @P1 FFMA.FTZ R172, R113, R178, R172 ;  /* 0x000000b271ac1223 */ /* 0x000fe200000100ac */
[----:B------:R-:W-:Y:S01]  /*1a70*/  F2FP.BF16.F32.PACK_AB R113, RZ, R167 ;  /* 0x000000a7ff71723e */ /* 0x000fe200000010ff */
[----:B------:R-:W-:Y:S01]  /*1a80*/  @P1 FFMA.FTZ R169, R162, R180, R169 ;  /* 0x000000b4a2a91223 */ /* 0x000fe200000100a9 */
[----:B------:R-:W-:Y:S02]  /*1a90*/  F2FP.BF16.F32.PACK_AB R162, RZ, R168 ;  /* 0x000000a8ffa2723e */ /* 0x000fe400000010ff */
[----:B------:R-:W-:Y:S02]  /*1aa0*/  F2FP.BF16.F32.PACK_AB R163, RZ, R173 ;  /* 0x000000adffa3723e */ /* 0x000fe400000010ff */
[----:B------:R-:W-:Y:S02]  /*1ab0*/  F2FP.BF16.F32.PACK_AB R164, RZ, R172 ;  /* 0x000000acffa4723e */ /* 0x000fe400000010ff */
[----:B------:R-:W-:-:S02]  /*1ac0*/  F2FP.BF16.F32.PACK_AB R165, RZ, R171 ;  /* 0x000000abffa5723e */ /* 0x000fc400000010ff */
[----:B------:R-:W-:Y:S02]  /*1ad0*/  F2FP.BF16.F32.PACK_AB R112, RZ, R170 ;  /* 0x000000aaff70723e */ /* 0x000fe400000010ff */
[----:B------:R-:W-:Y:S02]  /*1ae0*/  F2FP.BF16.F32.PACK_AB R115, RZ, R169 ;  /* 0x000000a9ff73723e */ /* 0x000fe400000010ff */
[----:B------:R-:W-:Y:S02]  /*1af0*/  PRMT R113, R113, 0x5410, R114 ;  /* 0x0000541071717816 */ /* 0x000fe40000000072 */
[----:B------:R-:W-:Y:S02]  /*1b00*/  PRMT R114, R163, 0x5410, R164 ;  /* 0x00005410a3727816 */ /* 0x000fe400000000a4 */
[----:B------:R-:W-:Y:S02]  /*1b10*/  PRMT R112, R112, 0x5410, R162 ;  /* 0x0000541070707816 */ /* 0x000fe400000000a2 */
[----:B------:R-:W-:Y:S01]  /*1b20*/  PRMT R115, R165, 0x5410, R115 ;  /* 0x00005410a5737816 */ /* 0x000fe20000000073 */
[----:B------:R-:W-:Y:S06]  /*1b30*/  BRA `(.L_x_204) ;  /* 0x0000000000b07947 */ /* 0x000fec0003800000 */
.L_x_203:
[----:B-1----:R-:W0:Y:S01]  /*1b40*/  @P0 LDC R115, c[0x0][0x40c] ;  /* 0x00010300ff730b82 */ /* 0x002e220000000800 */
        /* <DEDUP_REMOVED lines=8> */
[----:B------:R-:W-:Y:S02]  /*1bd0*/  @P0 SHF.L.U32 R113, R113, 0x10, RZ ;  /* 0x0000001071710819 */ /* 0x000fe400000006ff */
[----:B------:R-:W-:Y:S02]  /*1be0*/  CS2R R170, SRZ ;  /* 0x0000000000aa7805 */ /* 0x000fe4000001ff00 */
[----:B------:R-:W-:-:S03]  /*1bf0*/  @P0 SHF.L.U32 R114, R114, 0x10, RZ ;  /* 0x0000001072720819 */ /* 0x000fc600000006ff */
        /* <DEDUP_REMOVED lines=9> */
[----:B------:R-:W-:-:S05]  /*1c90*/  @P0 SHF.L.U32 R164, R111, 0x10, RZ ;  /* 0x000000106fa40819 */ /* 0x000fca00000006ff */
[----:B------:R-:W1:Y:S01]  /*1ca0*/  @P0 LDC R177, c[0x0][0x40c] ;  /* 0x00010300ffb10b82 */ /* 0x000e620000000800 */
[----:B--2---:R-:W-:Y:S01]  /*1cb0*/  @P0 FMUL.FTZ R172, R114, R165 ;  /* 0x000000a572ac0220 */ /* 0x004fe20000410000 */
[----:B------:R-:W-:-:S06]  /*1cc0*/  @P0 SHF.L.U32 R114, R109, 0x10, RZ ;  /* 0x000000106d720819 */ /* 0x000fcc00000006ff */
        /* <DEDUP_REMOVED lines=19> */
.L_x_204:
[----:B------:R-:W0:Y:S01]  /*1e00*/  @P0 LDC.64 R162, c[0x0][0x390] ;  /* 0x0000e400ffa20b82 */ /* 0x000e220000000a00 */
[----:B------:R-:W-:Y:S01]  /*1e10*/  VIADD R165, R129, 0x40 ;  /* 0x0000004081a57836 */ /* 0x000fe20000000000 */
[----:B------:R-:W-:-:S03]  /*1e20*/  @P0 IADD3 R175, PT, PT, R130, 0x60, RZ ;  /* 0x0000006082af0810 */ /* 0x000fc60007ffe0ff */
[----:B------:R-:W-:-:S05]  /*1e30*/  IMAD.WIDE.U32 R164, R165, 0x10, R116 ;  /* 0x00000010a5a47825 */ /* 0x000fca00078e0074 */
[----:B------:R1:W-:Y:S01]  /*1e40*/  STG.E.128 desc[UR6][R164.64], R112 ;  /* 0x00000070a4007986 */ /* 0x0003e2000c101d06 */
[----:B0-----:R-:W-:-:S05]  /*1e50*/  @P0 IMAD.WIDE.U32 R162, R175, 0x10, R162 ;  /* 0x00000010afa20825 */ /* 0x001fca00078e00a2 */
[----:B------:R1:W5:Y:S01]  /*1e60*/  @P0 LDG.E.128 R108, desc[UR6][R162.64] ;  /* 0x00000006a26c0981 */ /* 0x000362000c1e1d00 */
[----:B------:R-:W-:Y:S05]  /*1e70*/  BRA.U !UP0, `(.L_x_205) ;  /* 0x0000000108e87547 */ /* 0x000fea000b800000 */
[----:B-1----:R-:W0:Y:S01]  /*1e80*/  LDC.64 R112, c[0x0][0x3a0] ;  /* 0x0000e800ff707b82 */ /* 0x002e220000000a00 */
[----:B------:R-:W-:-:S05]  /*1e90*/  IADD3 R115, PT, PT, R129, 0x60, RZ ;  /* 0x0000006081737810 */ /* 0x000fca0007ffe0ff */
[----:B0-----:R-:W-:-:S06]  /*1ea0*/  IMAD.WIDE.U32 R112, R115, 0x10, R112 ;  /* 0x0000001073707825 */ /* 0x001fcc00078e0070 */
[----:B------:R-:W2:Y:S01]  /*1eb0*/  LDG.E.128 R112, desc[UR6][R112.64] ;  /* 0x0000000670707981 */ /* 0x000ea2000c1e1d00 */
[----:B------:R-:W-:-:S13]  /*1ec0*/  ISETP.GT.AND P1, PT, R123, RZ, PT ;  /* 0x000000ff7b00720c */ /* 0x000fda0003f24270 */
[----:B------:R-:W0:Y:S01]  /*1ed0*/  @P1 LDC R178, c[0x0][0x40c] ;  /* 0x00010300ffb21b82 */ /* 0x000e220000000800 */
[----:B-----5:R-:W-:Y:S02]  /*1ee0*/  @P1 PRMT R162, R108, 0x7632, R162 ;  /* 0x000076326ca21816 */ /* 0x020fe400000000a2 */
[C---:B------:R-:W-:Y:S02]  /*1ef0*/  @P1 SHF.L.U32 R184, R109.reuse, 0x10, RZ ;  /* 0x000000106db81819 */ /* 0x040fe400000006ff */
[----:B------:R-:W-:Y:S02]  /*1f00*/  @P1 SHF.L.U32 R163, R162, 0x10, RZ ;  /* 0x00000010a2a31819 */ /* 0x000fe400000006ff */
[----:B------:R-:W-:Y:S01]  /*1f10*/  @P1 PRMT R164, R109, 0x7632, R164 ;  /* 0x000076326da41816 */ /* 0x000fe200000000a4 */
[----:B------:R-:W1:Y:S04]  /*1f20*/  @P1 LDC R181, c[0x0][0x40c] ;  /* 0x00010300ffb51b82 */ /* 0x000e680000000800 */
[----:B------:R-:W-:Y:S01]  /*1f30*/  @P1 IMAD.U32 R165, R164, 0x10000, RZ ;  /* 0x00010000a4a51824 */ /* 0x000fe200078e00ff */
[----:B------:R-:W-:-:S03]  /*1f40*/  @P1 SHF.L.U32 R164, R110, 0x10, RZ ;  /* 0x000000106ea41819 */ /* 0x000fc600000006ff */
        /* <DEDUP_REMOVED lines=8> */
[----:B------:R-:W-:Y:S02]  /*1fd0*/  SHF.L.U32 R174, R162, 0x10, RZ ;  /* 0x00000010a2ae7819 */ /* 0x000fe400000006ff */
[----:B------:R-:W-:Y:S01]  /*1fe0*/  PRMT R113, R113, 0x7632, R113 ;  /* 0x0000763271717816 */ /* 0x000fe20000000071 */
[----:B-1----:R-:W-:Y:S01]  /*1ff0*/  @P1 FFMA.FTZ R175, R184, R181, R175 ;  /* 0x000000b5b8af1223 */ /* 0x002fe200000100af */
[----:B------:R-:W-:Y:S01]  /*2000*/  SHF.L.U32 R180, R112, 0x10, RZ ;  /* 0x0000001070b47819 */ /* 0x000fe200000006ff */
[----:B0-----:R-:W-:Y:S01]  /*2010*/  @P1 FFMA.FTZ R174, R163, R178, R174 ;  /* 0x000000b2a3ae1223 */ /* 0x001fe200000100ae */
[----:B------:R-:W-:Y:S01]  /*2020*/  SHF.L.U32 R177, R114, 0x10, RZ ;  /* 0x0000001072b17819 */ /* 0x000fe200000006ff */
[----:B------:R-:W-:Y:S01]  /*2030*/  IMAD.U32 R176, R113, 0x10000, RZ ;  /* 0x0001000071b07824 */ /* 0x000fe200078e00ff */
[----:B------:R-:W-:-:S02]  /*2040*/  SHF.L.U32 R179, R115, 0x10, RZ ;  /* 0x0000001073b37819 */ /* 0x000fc400000006ff */
[----:B------:R-:W-:Y:S01]  /*2050*/  PRMT R114, R114, 0x7632, R114 ;  /* 0x0000763272727816 */ /* 0x000fe20000000072 */
[----:B---3--:R-:W-:Y:S01]  /*2060*/  @P1 FFMA.FTZ R176, R165, R183, R176 ;  /* 0x000000b7a5b01223 */ /* 0x008fe200000100b0 */
[----:B------:R-:W-:Y:S01]  /*2070*/  PRMT R115, R115, 0x7632, R115 ;  /* 0x0000763273737816 */ /* 0x000fe20000000073 */
[----:B----4-:R-:W-:Y:S01]  /*2080*/  @P1 FFMA.FTZ R177, R164, R185, R177 ;  /* 0x000000b9a4b11223 */ /* 0x010fe200000100b1 */
[----:B------:R-:W-:Y:S02]  /*2090*/  @P1 PRMT R112, R110, 0x7632, R112 ;  /* 0x000076326e701816 */ /* 0x000fe40000000070 */
[C---:B------:R-:W-:Y:S02]  /*20a0*/  @P1 PRMT R162, R111.reuse, 0x7632, R162 ;  /* 0x000076326fa21816 */ /* 0x040fe400000000a2 */
[----:B------:R-:W-:Y:S01]  /*20b0*/  @P1 SHF.L.U32 R184, R111, 0x10, RZ ;  /* 0x000000106fb81819 */ /* 0x000fe200000006ff */
[----:B------:R-:W-:Y:S01]  /*20c0*/  @P1 IMAD.U32 R113, R112, 0x10000, RZ ;  /* 0x0001000070711824 */ /* 0x000fe200078e00ff */
[----:B------:R-:W-:-:S02]  /*20d0*/  @P1 SHF.L.U32 R163, R108, 0x10, RZ ;  /* 0x000000106ca31819 */ /* 0x000fc400000006ff */
[----:B------:R-:W-:Y:S01]  /*20e0*/  SHF.L.U32 R178, R114, 0x10, RZ ;  /* 0x0000001072b27819 */ /* 0x000fe200000006ff */
[----:B------:R-:W-:Y:S01]  /*20f0*/  @P1 FFMA.FTZ R179, R184, R187, R179 ;  /* 0x000000bbb8b31223 */ /* 0x000fe200000100b3 */
        /* <DEDUP_REMOVED lines=18> */
.L_x_205:
        /* <DEDUP_REMOVED lines=9> */
[----:B------:R-:W-:Y:S01]  /*22b0*/  @P0 IMAD.U32 R113, R113, 0x10000, RZ ;  /* 0x0001000071710824 */ /* 0x000fe200078e00ff */
[----:B------:R-:W-:Y:S02]  /*22c0*/  @P0 SHF.L.U32 R114, R114, 0x10, RZ ;  /* 0x0000001072720819 */ /* 0x000fe400000006ff */
[----:B------:R-:W-:-:S04]  /*22d0*/  CS2R R180, SRZ ;  /* 0x0000000000b47805 */ /* 0x000fc8000001ff00 */
[----:B------:R-:W2:Y:S08]  /*22e0*/  @P0 LDC R165, c[0x0][0x40c] ;  /* 0x00010300ffa50b82 */ /* 0x000eb00000000800 */
[----:B------:R-:W3:Y:S01]  /*22f0*/  @P0 LDC R162, c[0x0][0x40c] ;  /* 0x00010300ffa20b82 */ /* 0x000ee20000000800 */
[----:B0-----:R-:W-:Y:S01]  /*2300*/  @P0 FMUL.FTZ R174, R112, R115 ;  /* 0x0000007370ae0220 */ /* 0x001fe20000410000 */
[----:B------:R-:W-:Y:S01]  /*2310*/  @P0 PRMT R112, R111, 0x7632, R112 ;  /* 0x000076326f700816 */ /* 0x000fe20000000070 */
[----:B------:R-:W-:-:S03]  /*2320*/  @P0 IMAD.U32 R115, R110, 0x10000, RZ ;  /* 0x000100006e730824 */ /* 0x000fc600078e00ff */
[----:B------:R-:W-:Y:S02]  /*2330*/  @P0 SHF.L.U32 R112, R112, 0x10, RZ ;  /* 0x0000001070700819 */ /* 0x000fe400000006ff */
[----:B------:R-:W0:Y:S01]  /*2340*/  @P0 LDC R163, c[0x0][0x40c] ;  /* 0x00010300ffa30b82 */ /* 0x000e220000000800 */
[----:B-1----:R-:W-:Y:S01]  /*2350*/  @P0 FMUL.FTZ R176, R113, R164 ;  /* 0x000000a471b00220 */ /* 0x002fe20000410000 */
[----:B------:R-:W-:Y:S02]  /*2360*/  @P0 SHF.L.U32 R113, R108, 0x10, RZ ;  /* 0x000000106c710819 */ /* 0x000fe400000006ff */
[----:B------:R-:W-:-:S04]  /*2370*/  @P0 SHF.L.U32 R164, R111, 0x10, RZ ;  /* 0x000000106fa40819 */ /* 0x000fc800000006ff */
        /* <DEDUP_REMOVED lines=22> */
.L_x_206:
        /* <DEDUP_REMOVED lines=14> */
[----:B-----5:R-:W-:Y:S01]  /*25c0*/  @P1 PRMT R162, R108, 0x7632, R162 ;  /* 0x000076326ca21816 */ /* 0x020fe200000000a2 */
[C---:B------:R-:W-:Y:S01]  /*25d0*/  @P1 IMAD.U32 R188, R109.reuse, 0x10000, RZ ;  /* 0x000100006dbc1824 */ /* 0x040fe200078e00ff */
[----:B------:R-:W-:Y:S02]  /*25e0*/  @P1 PRMT R164, R109, 0x7632, R164 ;  /* 0x000076326da41816 */ /* 0x000fe400000000a4 */
[----:B------:R-:W-:Y:S02]  /*25f0*/  @P1 SHF.L.U32 R163, R162, 0x10, RZ ;  /* 0x00000010a2a31819 */ /* 0x000fe400000006ff */
[----:B------:R-:W-:Y:S01]  /*2600*/  @P1 SHF.L.U32 R165, R164, 0x10, RZ ;  /* 0x00000010a4a51819 */ /* 0x000fe200000006ff */
[----:B------:R-:W1:Y:S01]  /*2610*/  @P1 LDC R191, c[0x0][0x40c] ;  /* 0x00010300ffbf1b82 */ /* 0x000e620000000800 */
[----:B------:R-:W-:-:S07]  /*2620*/  @P1 SHF.L.U32 R164, R110, 0x10, RZ ;  /* 0x000000106ea41819 */ /* 0x000fce00000006ff */
[----:B------:R-:W3:Y:S08]  /*2630*/  @P1 LDC R192, c[0x0][0x40c] ;  /* 0x00010300ffc01b82 */ /* 0x000ef00000000800 */
[----:B------:R-:W4:Y:S08]  /*2640*/  @P1 LDC R193, c[0x0][0x40c] ;  /* 0x00010300ffc11b82 */ /* 0x000f300000000800 */
[----:B------:R-:W3:Y:S08]  /*2650*/  @P1 LDC R194, c[0x0][0x40c] ;  /* 0x00010300ffc21b82 */ /* 0x000ef00000000800 */
[----:B------:R-:W3:Y:S08]  /*2660*/  @P1 LDC R195, c[0x0][0x40c] ;  /* 0x00010300ffc31b82 */ /* 0x000ef00000000800 */
[----:B------:R-:W3:Y:S08]  /*2670*/  @P1 LDC R190, c[0x0][0x40c] ;  /* 0x00010300ffbe1b82 */ /* 0x000ef00000000800 */
[----:B------:R-:W3:Y:S01]  /*2680*/  @P1 LDC R196, c[0x0][0x40c] ;  /* 0x00010300ffc41b82 */ /* 0x000ee20000000800 */
[----:B--2---:R-:W-:-:S02]  /*2690*/  PRMT R162, R112, 0x7632, R162 ;  /* 0x0000763270a27816 */ /* 0x004fc400000000a2 */
[C---:B------:R-:W-:Y:S02]  /*26a0*/  SHF.L.U32 R183, R113.reuse, 0x10, RZ ;  /* 0x0000001071b77819 */ /* 0x040fe400000006ff */
[----:B------:R-:W-:Y:S01]  /*26b0*/  PRMT R113, R113, 0x7632, R113 ;  /* 0x0000763271717816 */ /* 0x000fe20000000071 */
[----:B------:R-:W-:Y:S01]  /*26c0*/  IMAD.U32 R184, R162, 0x10000, RZ ;  /* 0x00010000a2b87824 */ /* 0x000fe200078e00ff */
[----:B------:R-:W-:Y:S01]  /*26d0*/  SHF.L.U32 R186, R112, 0x10, RZ ;  /* 0x0000001070ba7819 */ /* 0x000fe200000006ff */
[----:B-1----:R-:W-:Y:S01]  /*26e0*/  @P1 FFMA.FTZ R183, R188, R191, R183 ;  /* 0x000000bfbcb71223 */ /* 0x002fe200000100b7 */
[----:B------:R-:W-:Y:S01]  /*26f0*/  SHF.L.U32 R189, R114, 0x10, RZ ;  /* 0x0000001072bd7819 */ /* 0x000fe200000006ff */
[----:B0-----:R-:W-:Y:S01]  /*2700*/  @P1 FFMA.FTZ R184, R163, R185, R184 ;  /* 0x000000b9a3b81223 */ /* 0x001fe200000100b8 */
[----:B------:R-:W-:Y:S02]  /*2710*/  SHF.L.U32 R182, R113, 0x10, RZ ;  /* 0x0000001071b67819 */ /* 0x000fe400000006ff */
[----:B------:R-:W-:Y:S01]  /*2720*/  SHF.L.U32 R187, R115, 0x10, RZ ;  /* 0x0000001073bb7819 */ /* 0x000fe200000006ff */
[----:B----4-:R-:W-:Y:S01]  /*2730*/  @P1 FFMA.FTZ R189, R164, R193, R189 ;  /* 0x000000c1a4bd1223 */ /* 0x010fe200000100bd */
[----:B------:R-:W-:Y:S01]  /*2740*/  PRMT R114, R114, 0x7632, R114 ;  /* 0x0000763272727816 */ /* 0x000fe20000000072 */
[----:B---3--:R-:W-:Y:S01]  /*2750*/  @P1 FFMA.FTZ R182, R165, R192, R182 ;  /* 0x000000c0a5b61223 */ /* 0x008fe200000100b6 */
[----:B------:R-:W-:Y:S01]  /*2760*/  PRMT R115, R115, 0x7632, R115 ;  /* 0x0000763273737816 */ /* 0x000fe20000000073 */
[----:B------:R-:W-:Y:S01]  /*2770*/  @P1 IMAD.U32 R192, R111, 0x10000, RZ ;  /* 0x000100006fc01824 */ /* 0x000fe200078e00ff */
[----:B------:R-:W-:-:S02]  /*2780*/  @P1 PRMT R112, R110, 0x7632, R112 ;  /* 0x000076326e701816 */ /* 0x000fc40000000070 */
[----:B------:R-:W-:Y:S01]  /*2790*/  @P1 PRMT R162, R111, 0x7632, R162 ;  /* 0x000076326fa21816 */ /* 0x000fe200000000a2 */
[----:B------:R-:W-:Y:S01]  /*27a0*/  IMAD.U32 R185, R115, 0x10000, RZ ;  /* 0x0001000073b97824 */ /* 0x000fe200078e00ff */
[----:B------:R-:W-:Y:S01]  /*27b0*/  @P1 SHF.L.U32 R163, R108, 0x10, RZ ;  /* 0x000000106ca31819 */ /* 0x000fe200000006ff */
[----:B------:R-:W-:Y:S01]  /*27c0*/  @P1 FFMA.FTZ R187, R192, R195, R187 ;  /* 0x000000c3c0bb1223 */ /* 0x000fe200000100bb */
[----:B------:R-:W-:Y:S02]  /*27d0*/  @P1 SHF.L.U32 R113, R112, 0x10, RZ ;  /* 0x0000001070711819 */ /* 0x000fe400000006ff */
[----:B------:R-:W-:Y:S01]  /*27e0*/  SHF.L.U32 R188, R114, 0x10, RZ ;  /* 0x0000001072bc7819 */ /* 0x000fe200000006ff */
[----:B------:R-:W-:Y:S01]  /*27f0*/  @P1 FFMA.FTZ R186, R163, R190, R186 ;  /* 0x000000bea3ba1223 */ /* 0x000fe200000100ba */
[----:B------:R-:W-:Y:S02]  /*2800*/  @P1 SHF.L.U32 R162, R162, 0x10, RZ ;  /* 0x00000010a2a21819 */ /* 0x000fe400000006ff */
        /* <DEDUP_REMOVED lines=15> */
.L_x_207:
        /* <DEDUP_REMOVED lines=20> */
[----:B------:R-:W-:Y:S02]  /*2a40*/  @P0 SHF.L.U32 R113, R108, 0x10, RZ ;  /* 0x000000106c710819 */ /* 0x000fe400000006ff */
[----:B------:R-:W-:-:S04]  /*2a50*/  @P0 SHF.L.U32 R164, R111, 0x10, RZ ;  /* 0x000000106fa40819 */ /* 0x000fc800000006ff */
[----:B------:R-:W1:Y:S01]  /*2a60*/  @P0 LDC R193, c[0x0][0x40c] ;  /* 0x00010300ffc10b82 */ /* 0x000e620000000800 */
[----:B--2---:R-:W-:Y:S01]  /*2a70*/  @P0 FMUL.FTZ R188, R114, R165 ;  /* 0x000000a572bc0220 */ /* 0x004fe20000410000 */
[----:B------:R-:W-:-:S06]  /*2a80*/  @P0 IMAD.U32 R114, R109, 0x10000, RZ ;  /* 0x000100006d720824 */ /* 0x000fcc00078e00ff */
        /* <DEDUP_REMOVED lines=19> */
.L_x_208:
[----:B------:R-:W0:Y:S01]  /*2bc0*/  @P0 LDC.64 R164, c[0x0][0x390] ;  /* 0x0000e400ffa40b82 */ /* 0x000e220000000a00 */
[----:B------:R-:W-:Y:S01]  /*2bd0*/  IADD3 R163, PT, PT, R129, 0x80, RZ ;  /* 0x0000008081a37810 */ /* 0x000fe20007ffe0ff */
[----:B------:R-:W-:-:S04]  /*2be0*/  @P0 VIADD R191, R130, 0xa0 ;  /* 0x000000a082bf0836 */ /* 0x000fc80000000000 */
        /* <DEDUP_REMOVED lines=24> */
[----:B--2---:R-:W-:Y:S01]  /*2d70*/  IMAD.U32 R191, R113, 0x10000, RZ ;  /* 0x0001000071bf7824 */ /* 0x004fe200078e00ff */
[----:B------:R-:W-:Y:S01]  /*2d80*/  PRMT R162, R112, 0x7632, R162 ;  /* 0x0000763270a27816 */ /* 0x000fe200000000a2 */
[----:B------:R-:W-:Y:S01]  /*2d90*/  IMAD.U32 R195, R115, 0x10000, RZ ;  /* 0x0001000073c37824 */ /* 0x000fe200078e00ff */
[----:B------:R-:W-:Y:S01]  /*2da0*/  PRMT R113, R113, 0x7632, R113 ;  /* 0x0000763271717816 */ /* 0x000fe20000000071 */
[----:B---3--:R-:W-:Y:S01]  /*2db0*/  @P1 FFMA.FTZ R191, R196, R199, R191 ;  /* 0x000000c7c4bf1223 */ /* 0x008fe200000100bf */
[----:B------:R-:W-:-:S02]  /*2dc0*/  SHF.L.U32 R192, R162, 0x10, RZ ;  /* 0x00000010a2c07819 */ /* 0x000fc400000006ff */
[----:B------:R-:W-:Y:S02]  /*2dd0*/  SHF.L.U32 R190, R113, 0x10, RZ ;  /* 0x0000001071be7819 */ /* 0x000fe400000006ff */
[----:B------:R-:W-:Y:S01]  /*2de0*/  SHF.L.U32 R194, R112, 0x10, RZ ;  /* 0x0000001070c27819 */ /* 0x000fe200000006ff */
[----:B0-----:R-:W-:Y:S01]  /*2df0*/  @P1 FFMA.FTZ R192, R163, R193, R192 ;  /* 0x000000c1a3c01223 */ /* 0x001fe200000100c0 */
[C---:B------:R-:W-:Y:S01]  /*2e00*/  SHF.L.U32 R197, R114.reuse, 0x10, RZ ;  /* 0x0000001072c57819 */ /* 0x040fe200000006ff */
[----:B-1----:R-:W-:Y:S01]  /*2e10*/  @P1 FFMA.FTZ R190, R165, R200, R190 ;  /* 0x000000c8a5be1223 */ /* 0x002fe200000100be */
[----:B------:R-:W-:Y:S02]  /*2e20*/  PRMT R114, R114, 0x7632, R114 ;  /* 0x0000763272727816 */ /* 0x000fe40000000072 */
[----:B------:R-:W-:Y:S01]  /*2e30*/  PRMT R115, R115, 0x7632, R115 ;  /* 0x0000763273737816 */ /* 0x000fe20000000073 */
[----:B----4-:R-:W-:Y:S01]  /*2e40*/  @P1 FFMA.FTZ R197, R164, R201, R197 ;  /* 0x000000c9a4c51223 */ /* 0x010fe200000100c5 */
[----:B------:R-:W-:Y:S01]  /*2e50*/  @P1 PRMT R112, R110, 0x7632, R112 ;  /* 0x000076326e701816 */ /* 0x000fe20000000070 */
[----:B------:R-:W-:Y:S01]  /*2e60*/  IMAD.U32 R196, R114, 0x10000, RZ ;  /* 0x0001000072c47824 */ /* 0x000fe200078e00ff */
        /* <DEDUP_REMOVED lines=23> */
.L_x_209:
        /* <DEDUP_REMOVED lines=10> */
[----:B------:R-:W-:Y:S01]  /*3080*/  @P0 IMAD.U32 R114, R114, 0x10000, RZ ;  /* 0x0001000072720824 */ /* 0x000fe200078e00ff */
[----:B------:R-:W-:-:S05]  /*3090*/  CS2R R194, SRZ ;  /* 0x0000000000c27805 */ /* 0x000fca000001ff00 */
        /* <DEDUP_REMOVED lines=9> */
[----:B------:R-:W-:-:S05]  /*3130*/  @P0 IMAD.U32 R164, R111, 0x10000, RZ ;  /* 0x000100006fa40824 */ /* 0x000fca00078e00ff */
        /* <DEDUP_REMOVED lines=22> */
.L_x_210:
        /* <DEDUP_REMOVED lines=30> */
[----:B-1----:R-:W-:Y:S01]  /*3480*/  @P1 FFMA.FTZ R200, R207, R202, R200 ;  /* 0x000000cacfc81223 */ /* 0x002fe200000100c8 */
[----:B------:R-:W-:Y:S02]  /*3490*/  SHF.L.U32 R199, R162, 0x10, RZ ;  /* 0x00000010a2c77819 */ /* 0x000fe400000006ff */
[----:B------:R-:W-:Y:S02]  /*34a0*/  SHF.L.U32 R198, R113, 0x10, RZ ;  /* 0x0000001071c67819 */ /* 0x000fe400000006ff */
[----:B------:R-:W-:Y:S01]  /*34b0*/  SHF.L.U32 R204, R112, 0x10, RZ ;  /* 0x0000001070cc7819 */ /* 0x000fe200000006ff */
[----:B0-----:R-:W-:Y:S01]  /*34c0*/  @P1 FFMA.FTZ R199, R164, R201, R199 ;  /* 0x000000c9a4c71223 */ /* 0x001fe200000100c7 */
[----:B------:R-:W-:Y:S01]  /*34d0*/  SHF.L.U32 R205, R115, 0x10, RZ ;  /* 0x0000001073cd7819 */ /* 0x000fe200000006ff */
[----:B---3--:R-:W-:Y:S01]  /*34e0*/  @P1 FFMA.FTZ R198, R163, R206, R198 ;  /* 0x000000cea3c61223 */ /* 0x008fe200000100c6 */
[----:B------:R-:W-:Y:S01]  /*34f0*/  PRMT R114, R114, 0x7632, R114 ;  /* 0x0000763272727816 */ /* 0x000fe20000000072 */
[----:B------:R-:W-:Y:S01]  /*3500*/  @P1 IMAD.U32 R163, R108, 0x10000, RZ ;  /* 0x000100006ca31824 */ /* 0x000fe200078e00ff */
[----:B------:R-:W-:-:S02]  /*3510*/  PRMT R115, R115, 0x7632, R115 ;  /* 0x0000763273737816 */ /* 0x000fc40000000073 */
[C---:B------:R-:W-:Y:S01]  /*3520*/  @P1 PRMT R112, R110.reuse, 0x7632, R112 ;  /* 0x000076326e701816 */ /* 0x040fe20000000070 */
[----:B----4-:R-:W-:Y:S01]  /*3530*/  @P1 FFMA.FTZ R204, R163, R165, R204 ;  /* 0x000000a5a3cc1223 */ /* 0x010fe200000100cc */
[C---:B------:R-:W-:Y:S02]  /*3540*/  @P1 PRMT R162, R111.reuse, 0x7632, R162 ;  /* 0x000076326fa21816 */ /* 0x040fe400000000a2 */
[----:B------:R-:W-:Y:S02]  /*3550*/  @P1 SHF.L.U32 R164, R110, 0x10, RZ ;  /* 0x000000106ea41819 */ /* 0x000fe400000006ff */
[----:B------:R-:W-:Y:S02]  /*3560*/  @P1 SHF.L.U32 R206, R111, 0x10, RZ ;  /* 0x000000106fce1819 */ /* 0x000fe400000006ff */
[----:B------:R-:W-:Y:S01]  /*3570*/  @P1 SHF.L.U32 R113, R112, 0x10, RZ ;  /* 0x0000001070711819 */ /* 0x000fe200000006ff */
[----:B------:R-:W-:Y:S01]  /*3580*/  @P1 FFMA.FTZ R203, R164, R208, R203 ;  /* 0x000000d0a4cb1223 */ /* 0x000fe200000100cb */
[----:B------:R-:W-:Y:S01]  /*3590*/  SHF.L.U32 R202, R114, 0x10, RZ ;  /* 0x0000001072ca7819 */ /* 0x000fe200000006ff */
[----:B------:R-:W-:Y:S01]  /*35a0*/  @P1 FFMA.FTZ R205, R206, R210, R205 ;  /* 0x000000d2cecd1223 */ /* 0x000fe200000100cd */
[----:B------:R-:W-:-:S02]  /*35b0*/  @P1 SHF.L.U32 R162, R162, 0x10, RZ ;  /* 0x00000010a2a21819 */ /* 0x000fc400000006ff */
[----:B------:R-:W-:Y:S01]  /*35c0*/  SHF.L.U32 R201, R115, 0x10, RZ ;  /* 0x0000001073c97819 */ /* 0x000fe200000006ff */
[----:B------:R-:W-:Y:S01]  /*35d0*/  @P1 FFMA.FTZ R202, R113, R209, R202 ;  /* 0x000000d171ca1223 */ /* 0x000fe200000100ca */
[----:B------:R-:W-:Y:S02]  /*35e0*/  F2FP.BF16.F32.PACK_AB R113, RZ, R200 ;  /* 0x000000c8ff71723e */ /* 0x000fe400000010ff */
[----:B------:R-:W-:Y:S01]  /*35f0*/  F2FP.BF16.F32.PACK_AB R114, RZ, R198 ;  /* 0x000000c6ff72723e */ /* 0x000fe200000010ff */
[----:B------:R-:W-:Y:S01]  /*3600*/  @P1 FFMA.FTZ R201, R162, R211, R201 ;  /* 0x000000d3a2c91223 */ /* 0x000fe200000100c9 */
[----:B------:R-:W-:Y:S02]  /*3610*/  F2FP.BF16.F32.PACK_AB R162, RZ, R199 ;  /* 0x000000c7ffa2723e */ /* 0x000fe400000010ff */
[----:B------:R-:W-:Y:S02]  /*3620*/  F2FP.BF16.F32.PACK_AB R163, RZ, R203 ;  /* 0x000000cbffa3723e */ /* 0x000fe400000010ff */
[----:B------:R-:W-:-:S02]  /*3630*/  F2FP.BF16.F32.PACK_AB R164, RZ, R202 ;  /* 0x000000caffa4723e */ /* 0x000fc400000010ff */
[----:B------:R-:W-:Y:S02]  /*3640*/  F2FP.BF16.F32.PACK_AB R165, RZ, R205 ;  /* 0x000000cdffa5723e */ /* 0x000fe400000010ff */
[----:B------:R-:W-:Y:S02]  /*3650*/  F2FP.BF16.F32.PACK_AB R112, RZ, R204 ;  /* 0x000000ccff70723e */ /* 0x000fe400000010ff */
[----:B------:R-:W-:Y:S02]  /*3660*/  F2FP.BF16.F32.PACK_AB R115, RZ, R201 ;  /* 0x000000c9ff73723e */ /* 0x000fe400000010ff */
[----:B------:R-:W-:Y:S02]  /*3670*/  PRMT R113, R113, 0x5410, R114 ;  /* 0x0000541071717816 */ /* 0x000fe40000000072 */
[----:B------:R-:W-:Y:S02]  /*3680*/  PRMT R114, R163, 0x5410, R164 ;  /* 0x00005410a3727816 */ /* 0x000fe400000000a4 */
[----:B------:R-:W-:-:S02]  /*3690*/  PRMT R112, R112, 0x5410, R162 ;  /* 0x0000541070707816 */ /* 0x000fc400000000a2 */
[----:B------:R-:W-:Y:S01]  /*36a0*/  PRMT R115, R165, 0x5410, R115 ;  /* 0x00005410a5737816 */ /* 0x000fe20000000073 */
[----:B------:R-:W-:Y:S06]  /*36b0*/  BRA `(.L_x_212) ;  /* 0x0000000000b07947 */ /* 0x000fec0003800000 */
.L_x_211:
[----:B-1----:R-:W0:Y:S01]  /*36c0*/  @P0 LDC R115, c[0x0][0x40c] ;  /* 0x00010300ff730b82 */ /* 0x002e220000000800 */
[----:B-----5:R-:W-:Y:S02]  /*36d0*/  @P0 PRMT R112, R108, 0x7632, R112 ;  /* 0x000076326c700816 */ /* 0x020fe40000000070 */
[----:B------:R-:W-:Y:S02]  /*36e0*/  CS2R R198, SRZ ;  /* 0x0000000000c67805 */ /* 0x000fe4000001ff00 */
[----:B------:R-:W-:Y:S02]  /*36f0*/  @P0 PRMT R113, R109, 0x7632, R113 ;  /* 0x000076326d710816 */ /* 0x000fe40000000071 */
[----:B------:R-:W-:Y:S02]  /*3700*/  CS2R R202, SRZ ;  /* 0x0000000000ca7805 */ /* 0x000fe4000001ff00 */
[----:B------:R-:W-:Y:S01]  /*3710*/  @P0 PRMT R114, R110, 0x7632, R114 ;  /* 0x000076326e720816 */ /* 0x000fe20000000072 */
[----:B------:R-:W-:Y:S01]  /*3720*/  @P0 IMAD.U32 R112, R112, 0x10000, RZ ;  /* 0x0001000070700824 */ /* 0x000fe200078e00ff */
[----:B------:R-:W-:Y:S01]  /*3730*/  @P0 SHF.L.U32 R113, R113, 0x10, RZ ;  /* 0x0000001071710819 */ /* 0x000fe200000006ff */
[----:B------:R-:W1:Y:S01]  /*3740*/  @P0 LDC R164, c[0x0][0x40c] ;  /* 0x00010300ffa40b82 */ /* 0x000e620000000800 */
[----:B------:R-:W-:-:S02]  /*3750*/  @P0 SHF.L.U32 R114, R114, 0x10, RZ ;  /* 0x0000001072720819 */ /* 0x000fc400000006ff */
[----:B------:R-:W-:Y:S02]  /*3760*/  CS2R R204, SRZ ;  /* 0x0000000000cc7805 */ /* 0x000fe4000001ff00 */
[----:B------:R-:W-:-:S03]  /*3770*/  CS2R R200, SRZ ;  /* 0x0000000000c87805 */ /* 0x000fc6000001ff00 */
        /* <DEDUP_REMOVED lines=32> */
.L_x_212:
[----:B------:R-:W0:Y:S01]  /*3980*/  @P0 LDC.64 R162, c[0x0][0x390] ;  /* 0x0000e400ffa20b82 */ /* 0x000e220000000a00 */
[----:B------:R-:W-:Y:S02]  /*3990*/  IADD3 R165, PT, PT, R129, 0xc0, RZ ;  /* 0x000000c081a57810 */ /* 0x000fe40007ffe0ff */
[----:B------:R-:W-:-:S03]  /*39a0*/  @P0 IADD3 R207, PT, PT, R130, 0xe0, RZ ;  /* 0x000000e082cf0810 */ /* 0x000fc60007ffe0ff */
[----:B------:R-:W-:-:S05]  /*39b0*/  IMAD.WIDE.U32 R164, R165, 0x10, R116 ;  /* 0x00000010a5a47825 */ /* 0x000fca00078e0074 */
[----:B------:R1:W-:Y:S01]  /*39c0*/  STG.E.128 desc[UR6][R164.64], R112 ;  /* 0x00000070a4007986 */ /* 0x0003e2000c101d06 */
[----:B0-----:R-:W-:-:S05]  /*39d0*/  @P0 IMAD.WIDE.U32 R162, R207, 0x10, R162 ;  /* 0x00000010cfa20825 */ /* 0x001fca00078e00a2 */
[----:B------:R1:W5:Y:S01]  /*39e0*/  @P0 LDG.E.128 R108, desc[UR6][R162.64] ;  /* 0x00000006a26c0981 */ /* 0x000362000c1e1d00 */
[----:B------:R-:W-:Y:S01]  /*39f0*/  VIADD R209, R129, 0xe0 ;  /* 0x000000e081d17836 */ /* 0x000fe20000000000 */
[----:B------:R-:W-:Y:S06]  /*3a00*/  BRA.U !UP0, `(.L_x_213) ;  /* 0x0000000108e47547 */ /* 0x000fec000b800000 */
[----:B-1----:R-:W0:Y:S02]  /*3a10*/  LDC.64 R112, c[0x0][0x3a0] ;  /* 0x0000e800ff707b82 */ /* 0x002e240000000a00 */
[----:B0-----:R-:W-:-:S06]  /*3a20*/  IMAD.WIDE.U32 R112, R209, 0x10, R112 ;  /* 0x00000010d1707825 */ /* 0x001fcc00078e0070 */
[----:B------:R-:W2:Y:S01]  /*3a30*/  LDG.E.128 R112, desc[UR6][R112.64] ;  /* 0x0000000670707981 */ /* 0x000ea2000c1e1d00 */
[----:B------:R-:W-:-:S13]  /*3a40*/  ISETP.GT.AND P0, PT, R123, RZ, PT ;  /* 0x000000ff7b00720c */ /* 0x000fda0003f04270 */
[----:B------:R-:W0:Y:S01]  /*3a50*/  @P0 LDC R208, c[0x0][0x40c] ;  /* 0x00010300ffd00b82 */ /* 0x000e220000000800 */
[----:B-----5:R-:W-:Y:S01]  /*3a60*/  @P0 IMAD.U32 R206, R109, 0x10000, RZ ;  /* 0x000100006dce0824 */ /* 0x020fe200078e00ff */
[----:B------:R-:W-:-:S06]  /*3a70*/  @P0 SHF.L.U32 R215, R111, 0x10, RZ ;  /* 0x000000106fd70819 */ /* 0x000fcc00000006ff */
[----:B------:R-:W1:Y:S08]  /*3a80*/  @P0 LDC R210, c[0x0][0x40c] ;  /* 0x00010300ffd20b82 */ /* 0x000e700000000800 */
[----:B------:R-:W3:Y:S08]  /*3a90*/  @P0 LDC R165, c[0x0][0x40c] ;  /* 0x00010300ffa50b82 */ /* 0x000ef00000000800 */
[----:B------:R-:W4:Y:S08]  /*3aa0*/  @P0 LDC R213, c[0x0][0x40c] ;  /* 0x00010300ffd50b82 */ /* 0x000f300000000800 */
[----:B------:R-:W0:Y:S08]  /*3ab0*/  @P0 LDC R214, c[0x0][0x40c] ;  /* 0x00010300ffd60b82 */ /* 0x000e300000000800 */
[----:B------:R-:W4:Y:S08]  /*3ac0*/  @P0 LDC R212, c[0x0][0x40c] ;  /* 0x00010300ffd40b82 */ /* 0x000f300000000800 */
[----:B------:R-:W4:Y:S08]  /*3ad0*/  @P0 LDC R211, c[0x0][0x40c] ;  /* 0x00010300ffd30b82 */ /* 0x000f300000000800 */
[----:B------:R-:W4:Y:S01]  /*3ae0*/  @P0 LDC R216, c[0x0][0x40c] ;  /* 0x00010300ffd80b82 */ /* 0x000f220000000800 */
[----:B--2---:R-:W-:-:S02]  /*3af0*/  SHF.L.U32 R129, R113, 0x10, RZ ;  /* 0x0000001071817819 */ /* 0x004fc400000006ff */
[----:B------:R-:W-:Y:S02]  /*3b00*/  PRMT R123, R113, 0x7632, R123 ;  /* 0x00007632717b7816 */ /* 0x000fe4000000007b */
[----:B------:R-:W-:Y:S01]  /*3b10*/  @P0 PRMT R113, R109, 0x7632, R113 ;  /* 0x000076326d710816 */ /* 0x000fe20000000071 */
[----:B---3--:R-:W-:Y:S01]  /*3b20*/  @P0 FFMA.FTZ R129, R206, R165, R129 ;  /* 0x000000a5ce810223 */ /* 0x008fe20000010081 */
[C---:B------:R-:W-:Y:S02]  /*3b30*/  SHF.L.U32 R130, R115.reuse, 0x10, RZ ;  /* 0x0000001073827819 */ /* 0x040fe400000006ff */
[----:B------:R-:W-:Y:S02]  /*3b40*/  PRMT R163, R115, 0x7632, R163 ;  /* 0x0000763273a37816 */ /* 0x000fe400000000a3 */
[----:B------:R-:W-:Y:S01]  /*3b50*/  SHF.L.U32 R164, R114, 0x10, RZ ;  /* 0x0000001072a47819 */ /* 0x000fe200000006ff */
[----:B0-----:R-:W-:Y:S01]  /*3b60*/  @P0 FFMA.FTZ R130, R215, R214, R130 ;  /* 0x000000d6d7820223 */ /* 0x001fe20000010082 */
[----:B------:R-:W-:-:S02]  /*3b70*/  @P0 SHF.L.U32 R115, R110, 0x10, RZ ;  /* 0x000000106e730819 */ /* 0x000fc400000006ff */
[----:B------:R-:W-:Y:S02]  /*3b80*/  SHF.L.U32 R162, R123, 0x10, RZ ;  /* 0x000000107ba27819 */ /* 0x000fe400000006ff */
[----:B------:R-:W-:Y:S01]  /*3b90*/  @P0 SHF.L.U32 R113, R113, 0x10, RZ ;  /* 0x0000001071710819 */ /* 0x000fe200000006ff */
[----:B-1----:R-:W-:Y:S01]  /*3ba0*/  @P0 FFMA.FTZ R164, R115, R210, R164 ;  /* 0x000000d273a40223 */ /* 0x002fe200000100a4 */
[----:B------:R-:W-:Y:S01]  /*3bb0*/  PRMT R114, R114, 0x7632, R114 ;  /* 0x0000763272727816 */ /* 0x000fe20000000072 */
[----:B------:R-:W-:Y:S01]  /*3bc0*/  @P0 IMAD.U32 R210, R108, 0x10000, RZ ;  /* 0x000100006cd20824 */ /* 0x000fe200078e00ff */
[C---:B------:R-:W-:Y:S01]  /*3bd0*/  SHF.L.U32 R207, R112.reuse, 0x10, RZ ;  /* 0x0000001070cf7819 */ /* 0x040fe200000006ff */
[----:B------:R-:W-:Y:S01]  /*3be0*/  @P0 FFMA.FTZ R162, R113, R208, R162 ;  /* 0x000000d071a20223 */ /* 0x000fe200000100a2 */
[----:B------:R-:W-:Y:S02]  /*3bf0*/  PRMT R112, R112, 0x7632, R112 ;  /* 0x0000763270707816 */ /* 0x000fe40000000070 */
[----:B------:R-:W-:Y:S01]  /*3c00*/  @P0 PRMT R115, R110, 0x7632, R115 ;  /* 0x000076326e730816 */ /* 0x000fe20000000073 */
[----:B----4-:R-:W-:Y:S01]  /*3c10*/  @P0 FFMA.FTZ R207, R210, R211, R207 ;  /* 0x000000d3d2cf0223 */ /* 0x010fe200000100cf */
[----:B------:R-:W-:Y:S01]  /*3c20*/  @P0 PRMT R113, R108, 0x7632, R113 ;  /* 0x000076326c710816 */ /* 0x000fe20000000071 */
[----:B------:R-:W-:Y:S01]  /*3c30*/  IMAD.U32 R206, R112, 0x10000, RZ ;  /* 0x0001000070ce7824 */ /* 0x000fe200078e00ff */
[----:B------:R-:W-:-:S02]  /*3c40*/  @P0 PRMT R123, R111, 0x7632, R123 ;  /* 0x000076326f7b0816 */ /* 0x000fc4000000007b */
[----:B------:R-:W-:Y:S02]  /*3c50*/  SHF.L.U32 R165, R114, 0x10, RZ ;  /* 0x0000001072a57819 */ /* 0x000fe400000006ff */
[----:B------:R-:W-:Y:S02]  /*3c60*/  @P0 SHF.L.U32 R208, R115, 0x10, RZ ;  /* 0x0000001073d00819 */ /* 0x000fe400000006ff */
[----:B------:R-:W-:Y:S02]  /*3c70*/  @P0 SHF.L.U32 R113, R113, 0x10, RZ ;  /* 0x0000001071710819 */ /* 0x000fe400000006ff */
        /* <DEDUP_REMOVED lines=18> */
.L_x_213:
        /* <DEDUP_REMOVED lines=10> */
[----:B------:R-:W-:Y:S02]  /*3e40*/  @P0 SHF.L.U32 R114, R114, 0x10, RZ ;  /* 0x0000001072720819 */ /* 0x000fe400000006ff */
        /* <DEDUP_REMOVED lines=17> */
[----:B------:R-:W-:Y:S02]  /*3f60*/  F2FP.BF16.F32.PACK_AB R113, RZ, R206 ;  /* 0x000000ceff71723e */ /* 0x000fe400000010ff */
[----:B------:R-:W-:-:S04]  /*3f70*/  F2FP.BF16.F32.PACK_AB R208, RZ, R165 ;  /* 0x000000a5ffd0723e */ /* 0x000fc800000010ff */
[----:B------:R-:W3:Y:S01]  /*3f80*/  @P0 LDC R212, c[0x0][0x40c] ;  /* 0x00010300ffd40b82 */ /* 0x000ee20000000800 */
[----:B0-----:R-:W-:-:S05]  /*3f90*/  @P0 FMUL.FTZ R129, R114, R123 ;  /* 0x0000007b72810220 */ /* 0x001fca0000410000 */
        /* <DEDUP_REMOVED lines=13> */
.L_x_214:
[----:B------:R-:W-:Y:S01]  /*4070*/  FADD.FTZ R123, RZ, R127 ;  /* 0x0000007fff7b7221 */ /* 0x000fe20000010000 */
[----:B------:R-:W-:Y:S01]  /*4080*/  IMAD.WIDE.U32 R116, R209, 0x10, R116 ;  /* 0x00000010d1747825 */ /* 0x000fe200078e0074 */
[----:B------:R-:W-:-:S03]  /*4090*/  UMOV UR10, 0xffffffff ;  /* 0xffffffff000a7882 */ /* 0x000fc60000000000 */
[----:B------:R-:W-:Y:S01]  /*40a0*/  FADD.FTZ R208, R123, R120 ;  /* 0x000000787bd07221 */ /* 0x000fe20000010000 */
[----:B------:R0:W-:Y:S03]  /*40b0*/  STG.E.128 desc[UR6][R116.64], R112 ;  /* 0x0000007074007986 */ /* 0x0001e6000c101d06 */
        /* <DEDUP_REMOVED lines=52> */
[----:B------:R-:W1:Y:S02]  /*4400*/  S2R R123, SR_TID.X ;  /* 0x00000000007b7919 */ /* 0x000e640000002100 */
[----:B------:R-:W-:-:S04]  /*4410*/  FADD.FTZ R208, R208, R205 ;  /* 0x000000cdd0d07221 */ /* 0x000fc80000010000 */
[----:B------:R-:W-:-:S04]  /*4420*/  FADD.FTZ R208, R208, R201 ;  /* 0x000000c9d0d07221 */ /* 0x000fc80000010000 */
[----:B------:R-:W-:-:S04]  /*4430*/  FADD.FTZ R211, R208, R207 ;  /* 0x000000cfd0d37221 */ /* 0x000fc80000010000 */
[----:B------:R-:W-:-:S04]  /*4440*/  FADD.FTZ R208, R211, R206 ;  /* 0x000000ced3d07221 */ /* 0x000fc80000010000 */
[----:B------:R-:W-:-:S04]  /*4450*/  FADD.FTZ R209, R208, R129 ;  /* 0x00000081d0d17221 */ /* 0x000fc80000010000 */
[----:B------:R-:W-:-:S04]  /*4460*/  FADD.FTZ R209, R209, R162 ;  /* 0x000000a2d1d17221 */ /* 0x000fc80000010000 */
[----:B------:R-:W-:-:S04]  /*4470*/  FADD.FTZ R208, R209, R164 ;  /* 0x000000a4d1d07221 */ /* 0x000fc80000010000 */
[----:B------:R-:W-:Y:S01]  /*4480*/  FADD.FTZ R209, R208, R165 ;  /* 0x000000a5d0d17221 */ /* 0x000fe20000010000 */
[----:B-1----:R-:W-:-:S03]  /*4490*/  LOP3.LUT P1, RZ, R123, 0x1f, RZ, 0xc0, !PT ;  /* 0x0000001f7bff7812 */ /* 0x002fc6000782c0ff */
[----:B------:R-:W-:-:S04]  /*44a0*/  FADD.FTZ R208, R209, R130 ;  /* 0x00000082d1d07221 */ /* 0x000fc80000010000 */
[----:B------:R-:W-:Y:S01]  /*44b0*/  FADD.FTZ R208, R208, R163 ;  /* 0x000000a3d0d07221 */ /* 0x000fe20000010000 */
[----:B0-----:R-:W-:Y:S06]  /*44c0*/  BRA.DIV UR10, `(.L_x_215) ;  /* 0x000000220aa87947 */ /* 0x001fec000b800000 */
[----:B------:R-:W0:Y:S01]  /*44d0*/  SHFL.BFLY PT, R113, R208, 0x1, 0x1f ;  /* 0x0c201f00d0717f89 */ /* 0x000e2200000e0000 */
[----:B------:R-:W1:Y:S01]  /*44e0*/  LDC R116, c[0x0][0x400] ;  /* 0x00010000ff747b82 */ /* 0x000e620000000800 */
[----:B0-----:R-:W-:-:S05]  /*44f0*/  FADD.FTZ R113, R208, R113 ;  /* 0x00000071d0717221 */ /* 0x001fca0000010000 */
[----:B------:R-:W0:Y:S02]  /*4500*/  SHFL.BFLY PT, R112, R113, 0x2, 0x1f ;  /* 0x0c401f0071707f89 */ /* 0x000e2400000e0000 */
[----:B0-----:R-:W-:-:S05]  /*4510*/  FADD.FTZ R114, R113, R112 ;  /* 0x0000007071727221 */ /* 0x001fca0000010000 */
[----:B------:R-:W0:Y:S02]  /*4520*/  SHFL.BFLY PT, R115, R114, 0x4, 0x1f ;  /* 0x0c801f0072737f89 */ /* 0x000e2400000e0000 */
[----:B0-----:R-:W-:-:S05]  /*4530*/  FADD.FTZ R115, R114, R115 ;  /* 0x0000007372737221 */ /* 0x001fca0000010000 */
[----:B------:R-:W0:Y:S02]  /*4540*/  SHFL.BFLY PT, R112, R115, 0x8, 0x1f ;  /* 0x0d001f0073707f89 */ /* 0x000e2400000e0000 */
[----:B0-----:R-:W-:-:S05]  /*4550*/  FADD.FTZ R117, R115, R112 ;  /* 0x0000007073757221 */ /* 0x001fca0000010000 */
[----:B------:R-:W0:Y:S02]  /*4560*/  SHFL.BFLY PT, R112, R117, 0x10, 0x1f ;  /* 0x0e001f0075707f89 */ /* 0x000e2400000e0000 */
[----:B0-----:R-:W-:-:S04]  /*4570*/  FADD.FTZ R209, R117, R112 ;  /* 0x0000007075d17221 */ /* 0x001fc80000010000 */
[----:B-1----:R-:W-:-:S04]  /*4580*/  FMUL.FTZ R209, R209, R116 ;  /* 0x00000074d1d17220 */ /* 0x002fc80000410000 */
[C---:B------:R-:W-:Y:S01]  /*4590*/  FADD.FTZ R112, -R209.reuse, R127 ;  /* 0x0000007fd1707221 */ /* 0x040fe20000010100 */
[C---:B------:R-:W-:Y:S01]  /*45a0*/  FADD.FTZ R113, -R209.reuse, R120 ;  /* 0x00000078d1717221 */ /* 0x040fe20000010100 */
[C---:B------:R-:W-:Y:S01]  /*45b0*/  FADD.FTZ R211, -R209.reuse, R121 ;  /* 0x00000079d1d37221 */ /* 0x040fe20000010100 */
[----:B------:R-:W-:Y:S01]  /*45c0*/  FADD.FTZ R115, -R209, R124 ;  /* 0x0000007cd1737221 */ /* 0x000fe20000010100 */
[----:B------:R-:W-:-:S04]  /*45d0*/  FFMA.FTZ R112, R112, R112, RZ ;  /* 0x0000007070707223 */ /* 0x000fc800000100ff */
[----:B------:R-:W-:Y:S01]  /*45e0*/  FFMA.FTZ R112, R113, R113, R112 ;  /* 0x0000007171707223 */ /* 0x000fe20000010070 */
[----:B------:R-:W-:-:S03]  /*45f0*/  FADD.FTZ R113, -R209, R122 ;  /* 0x0000007ad1717221 */ /* 0x000fc60000010100 */
[----:B------:R-:W-:-:S04]  /*4600*/  FFMA.FTZ R112, R211, R211, R112 ;  /* 0x000000d3d3707223 */ /* 0x000fc80000010070 */
        /* <DEDUP_REMOVED lines=129> */
.L_x_230:
[----:B-1----:R-:W-:Y:S01]  /*4e20*/  FADD.FTZ R211, R208, R117 ;  /* 0x00000075d0d37221 */ /* 0x002fe20000010000 */
[----:B------:R-:W-:Y:S01]  /*4e30*/  FMUL.FTZ R117, R209, R209 ;  /* 0x000000d1d1757220 */ /* 0x000fe20000410000 */
[----:B------:R-:W-:Y:S01]  /*4e40*/  ISETP.NE.AND P0, PT, RZ, UR8, PT ;  /* 0x00000008ff007c0c */ /* 0x000fe2000bf05270 */
[----:B------:R-:W1:Y:S01]  /*4e50*/  @!P1 LDC.64 R114, c[0x0][0x3c0] ;  /* 0x0000f000ff729b82 */ /* 0x000e620000000a00 */
[----:B------:R-:W-:Y:S01]  /*4e60*/  FFMA.FTZ R116, R211, R116, UR9 ;  /* 0x00000009d3747e23 */ /* 0x000fe20008010074 */
[----:B------:R-:W-:Y:S01]  /*4e70*/  BSSY.RECONVERGENT B0, `(.L_x_216) ;  /* 0x000018a000007945 */ /* 0x000fe20003800200 */
[----:B------:R-:W-:-:S05]  /*4e80*/  FSEL R117, R117, RZ, P0 ;  /* 0x000000ff75757208 */ /* 0x000fca0000000000 */
[----:B------:R-:W2:Y:S01]  /*4e90*/  @!P1 LDC.64 R112, c[0x0][0x3c8] ;  /* 0x0000f200ff709b82 */ /* 0x000ea20000000a00 */
[----:B------:R-:W-:-:S06]  /*4ea0*/  FADD.FTZ R117, R116, R117 ;  /* 0x0000007574757221 */ /* 0x000fcc0000010000 */
[----:B------:R-:W3:Y:S01]  /*4eb0*/  MUFU.RSQ R117, R117 ;  /* 0x0000007500757308 */ /* 0x000ee20000001400 */
[----:B-1----:R-:W-:-:S05]  /*4ec0*/  @!P1 IMAD.WIDE R114, R2, 0x4, R114 ;  /* 0x0000000402729825 */ /* 0x002fca00078e0272 */
[----:B------:R1:W-:Y:S01]  /*4ed0*/  @!P1 STG.E desc[UR6][R114.64], R209 ;  /* 0x000000d172009986 */ /* 0x0003e2000c101906 */
[----:B--2---:R-:W-:-:S05]  /*4ee0*/  @!P1 IMAD.WIDE R112, R2, 0x4, R112 ;  /* 0x0000000402709825 */ /* 0x004fca00078e0270 */
[----:B---3--:R1:W-:Y:S01]  /*4ef0*/  @!P1 STG.E desc[UR6][R112.64], R117 ;  /* 0x0000007570009986 */ /* 0x0083e2000c101906 */
[----:B------:R-:W-:-:S13]  /*4f00*/  ISETP.GE.AND P1, PT, R118, 0x1, PT ;  /* 0x000000017600780c */ /* 0x000fda0003f26270 */
[----:B-1----:R-:W-:Y:S05]  /*4f10*/  @!P1 BRA `(.L_x_217) ;  /* 0x0000001400fc9947 */ /* 0x002fea0003800000 */
[----:B------:R-:W-:Y:S02]  /*4f20*/  FSEL R0, R209, RZ, !P0 ;  /* 0x000000ffd1007208 */ /* 0x000fe40004000000 */
[----:B------:R-:W-:Y:S02]  /*4f30*/  IADD3 R118, PT, PT, R118, -0x1, RZ ;  /* 0xffffffff76767810 */ /* 0x000fe40007ffe0ff */
[----:B------:R-:W-:Y:S01]  /*4f40*/  SHF.L.U32 R115, R44, 0x10, RZ ;  /* 0x000000102c737819 */ /* 0x000fe200000006ff */
[----:B------:R-:W-:Y:S01]  /*4f50*/  FADD.FTZ R112, -R0, R127 ;  /* 0x0000007f00707221 */ /* 0x000fe20000010100 */
[----:B------:R-:W-:Y:S01]  /*4f60*/  SHF.L.U32 R113, R76, 0x10, RZ ;  /* 0x000000104c717819 */ /* 0x000fe200000006ff */
[----:B------:R-:W-:Y:S02]  /*4f70*/  IMAD R119, R118, R119, RZ ;  /* 0x0000007776777224 */ /* 0x000fe400078e02ff */
        /* <DEDUP_REMOVED lines=9> */
[C---:B0-----:R-:W-:Y:S01]  /*5010*/  FADD.FTZ R208, -R0.reuse, R155 ;  /* 0x0000009b00d07221 */ /* 0x041fe20000010100 */
        /* <DEDUP_REMOVED lines=52> */
[C---:B------:R-:W-:Y:S01]  /*5360*/  FMUL.FTZ R112, R117.reuse, R112 ;  /* 0x0000007075707220 */ /* 0x040fe20000410000 */
[----:B------:R-:W-:Y:S01]  /*5370*/  FADD.FTZ R0, -R0, R163 ;  /* 0x000000a300007221 */ /* 0x000fe20000010100 */
[C---:B------:R-:W-:Y:S01]  /*5380*/  FMUL.FTZ R120, R117.reuse, R120 ;  /* 0x0000007875787220 */ /* 0x040fe20000410000 */
[C---:B------:R-:W-:Y:S01]  /*5390*/  FMUL.FTZ R114, R117.reuse, R114 ;  /* 0x0000007275727220 */ /* 0x040fe20000410000 */
[----:B------:R-:W-:Y:S01]  /*53a0*/  FFMA.FTZ R112, R112, R115, R113 ;  /* 0x0000007370707223 */ /* 0x000fe20000010071 */
[C---:B------:R-:W-:Y:S01]  /*53b0*/  FMUL.FTZ R122, R117.reuse, R122 ;  /* 0x0000007a757a7220 */ /* 0x040fe20000410000 */
        /* <DEDUP_REMOVED lines=59> */
[----:B------:R-:W-:Y:S01]  /*5770*/  FMUL.FTZ R121, R117, R0 ;  /* 0x0000000075797220 */ /* 0x000fe20000410000 */
[----:B------:R-:W-:Y:S01]  /*5780*/  SHF.L.U32 R113, R153, 0x10, RZ ;  /* 0x0000001099717819 */ /* 0x000fe200000006ff */
[----:B------:R-:W-:Y:S01]  /*5790*/  IMAD.U32 R125, R154, 0x10000, RZ ;  /* 0x000100009a7d7824 */ /* 0x000fe200078e00ff */
[----:B------:R-:W-:Y:S01]  /*57a0*/  SHF.L.U32 R115, R45, 0x10, RZ ;  /* 0x000000102d737819 */ /* 0x000fe200000006ff */
[----:B------:R-:W-:Y:S01]  /*57b0*/  IMAD.U32 R155, R46, 0x10000, RZ ;  /* 0x000100002e9b7824 */ /* 0x000fe200078e00ff */
[----:B------:R-:W-:Y:S01]  /*57c0*/  SHF.L.U32 R117, R77, 0x10, RZ ;  /* 0x000000104d757819 */ /* 0x000fe200000006ff */
[----:B------:R-:W-:Y:S01]  /*57d0*/  FFMA.FTZ R125, R120, R125, R113 ;  /* 0x0000007d787d7223 */ /* 0x000fe20000010071 */
        /* <DEDUP_REMOVED lines=22> */
[----:B------:R-:W-:-:S02]  /*5940*/  SHF.L.U32 R115, R47, 0x10, RZ ;  /* 0x000000102f737819 */ /* 0x000fc400000006ff */
[----:B------:R-:W-:Y:S01]  /*5950*/  SHF.L.U32 R117, R79, 0x10, RZ ;  /* 0x000000104f757819 */ /* 0x000fe200000006ff */
[----:B------:R-:W-:Y:S01]  /*5960*/  FFMA.FTZ R131, R118, R161, R163 ;  /* 0x000000a176837223 */ /* 0x000fe200000100a3 */
[----:B------:R-:W-:Y:S01]  /*5970*/  SHF.L.U32 R167, R51, 0x10, RZ ;  /* 0x0000001033a77819 */ /* 0x000fe200000006ff */
[----:B------:R-:W-:Y:S01]  /*5980*/  IMAD.U32 R161, R142, 0x10000, RZ ;  /* 0x000100008ea17824 */ /* 0x000fe200078e00ff */
[----:B------:R-:W-:Y:S01]  /*5990*/  SHF.L.U32 R169, R83, 0x10, RZ ;  /* 0x0000001053a97819 */ /* 0x000fe200000006ff */
[----:B------:R-:W-:Y:S01]  /*59a0*/  FFMA.FTZ R115, R126, R115, R117 ;  /* 0x000000737e737223 */ /* 0x000fe20000010075 */
[----:B------:R-:W-:Y:S02]  /*59b0*/  SHF.L.U32 R155, R50, 0x10, RZ ;  /* 0x00000010329b7819 */ /* 0x000fe400000006ff */
[----:B------:R-:W-:Y:S01]  /*59c0*/  SHF.L.U32 R159, R82, 0x10, RZ ;  /* 0x00000010529f7819 */ /* 0x000fe200000006ff */
[----:B------:R-:W-:Y:S01]  /*59d0*/  FFMA.FTZ R212, R212, R167, R169 ;  /* 0x000000a7d4d47223 */ /* 0x000fe200000100a9 */
[----:B------:R-:W-:-:S02]  /*59e0*/  SHF.L.U32 R163, R141, 0x10, RZ ;  /* 0x000000108da37819 */ /* 0x000fc400000006ff */
[----:B------:R-:W-:Y:S01]  /*59f0*/  SHF.L.U32 R171, R140, 0x10, RZ ;  /* 0x000000108cab7819 */ /* 0x000fe200000006ff */
[----:B------:R-:W-:Y:S01]  /*5a00*/  FFMA.FTZ R126, R210, R155, R159 ;  /* 0x0000009bd27e7223 */ /* 0x000fe2000001009f */
[----:B------:R-:W-:Y:S01]  /*5a10*/  SHF.L.U32 R173, R139, 0x10, RZ ;  /* 0x000000108bad7819 */ /* 0x000fe200000006ff */
[----:B------:R-:W-:Y:S01]  /*5a20*/  FFMA.FTZ R161, R158, R161, R163 ;  /* 0x000000a19ea17223 */ /* 0x000fe200000100a3 */
[----:B------:R-:W-:Y:S02]  /*5a30*/  SHF.L.U32 R157, R144, 0x10, RZ ;  /* 0x00000010909d7819 */ /* 0x000fe400000006ff */
        /* <DEDUP_REMOVED lines=8> */
[----:B------:R-:W-:-:S02]  /*5ac0*/  SHF.L.U32 R169, R53, 0x10, RZ ;  /* 0x0000001035a97819 */ /* 0x000fc400000006ff */
[----:B------:R-:W-:Y:S01]  /*5ad0*/  SHF.L.U32 R171, R85, 0x10, RZ ;  /* 0x0000001055ab7819 */ /* 0x000fe200000006ff */
[----:B------:R-:W-:Y:S01]  /*5ae0*/  FFMA.FTZ R128, R170, R117, R155 ;  /* 0x00000075aa807223 */ /* 0x000fe2000001009b */
        /* <DEDUP_REMOVED lines=47> */
[----:B------:R-:W-:-:S02]  /*5de0*/  SHF.L.U32 R177, R34, 0x10, RZ ;  /* 0x0000001022b17819 */ /* 0x000fc400000006ff */
[----:B------:R-:W-:Y:S01]  /*5df0*/  SHF.L.U32 R181, R33, 0x10, RZ ;  /* 0x0000001021b57819 */ /* 0x000fe200000006ff */
[----:B------:R-:W-:Y:S01]  /*5e00*/  FFMA.FTZ R175, R182, R187, R189 ;  /* 0x000000bbb6af7223 */ /* 0x000fe200000100bd */
[----:B------:R-:W-:Y:S02]  /*5e10*/  SHF.L.U32 R117, R35, 0x10, RZ ;  /* 0x0000001023757819 */ /* 0x000fe400000006ff */
[----:B------:R-:W-:Y:S01]  /*5e20*/  SHF.L.U32 R183, R29, 0x10, RZ ;  /* 0x000000101db77819 */ /* 0x000fe200000006ff */
[----:B------:R-:W-:Y:S01]  /*5e30*/  FFMA.FTZ R171, R184, R177, R181 ;  /* 0x000000b1b8ab7223 */ /* 0x000fe200000100b5 */
        /* <DEDUP_REMOVED lines=25> */
[----:B------:R-:W-:Y:S02]  /*5fd0*/  SHF.L.U32 R185, R99, 0x10, RZ ;  /* 0x0000001063b97819 */ /* 0x000fe400000006ff */
[----:B------:R-:W-:Y:S01]  /*5fe0*/  SHF.L.U32 R195, R20, 0x10, RZ ;  /* 0x0000001014c37819 */ /* 0x000fe200000006ff */
[----:B------:R-:W-:Y:S01]  /*5ff0*/  FFMA.FTZ R177, R192, R177, R117 ;  /* 0x000000b1c0b17223 */ /* 0x000fe20000010075 */
[----:B------:R-:W-:Y:S01]  /*6000*/  SHF.L.U32 R191, R19, 0x10, RZ ;  /* 0x0000001013bf7819 */ /* 0x000fe200000006ff */
[----:B------:R-:W-:Y:S01]  /*6010*/  IMAD.U32 R117, R67, 0x10000, RZ ;  /* 0x0001000043757824 */ /* 0x000fe200078e00ff */
[----:B------:R-:W-:-:S02]  /*6020*/  SHF.L.U32 R199, R22, 0x10, RZ ;  /* 0x0000001016c77819 */ /* 0x000fc400000006ff */
[----:B------:R-:W-:Y:S01]  /*6030*/  SHF.L.U32 R205, R21, 0x10, RZ ;  /* 0x0000001015cd7819 */ /* 0x000fe200000006ff */
[----:B------:R-:W-:Y:S01]  /*6040*/  FFMA.FTZ R244, R244, R117, R185 ;  /* 0x00000075f4f47223 */ /* 0x000fe200000100b9 */
        /* <DEDUP_REMOVED lines=29> */
[----:B------:R-:W-:Y:S02]  /*6220*/  SHF.R.S32.HI R118, RZ, 0x1f, R119 ;  /* 0x0000001fff767819 */ /* 0x000fe40000011477 */
        /* <DEDUP_REMOVED lines=8> */
[----:B------:R-:W-:Y:S02]  /*62b0*/  F2FP.BF16.F32.PACK_AB R115, R0, R115 ;  /* 0x000000730073723e */ /* 0x000fe400000010ff */
[----:B------:R-:W-:Y:S01]  /*62c0*/  LEA.HI R119, R118, R119, RZ, 0x3 ;  /* 0x0000007776777211 */ /* 0x000fe200078f18ff */
[----:B------:R-:W-:Y:S01]  /*62d0*/  FFMA.FTZ R199, R162, R209, R211 ;  /* 0x000000d1a2c77223 */ /* 0x000fe200000100d3 */
[----:B------:R-:W-:-:S02]  /*62e0*/  LOP3.LUT R0, R123, 0x1f, RZ, 0xc0, !PT ;  /* 0x0000001f7b007812 */ /* 0x000fc400078ec0ff */
[----:B------:R-:W-:Y:S02]  /*62f0*/  F2FP.BF16.F32.PACK_AB R114, R127, R114 ;  /* 0x000000727f72723e */ /* 0x000fe400000010ff */
[----:B------:R-:W-:Y:S02]  /*6300*/  F2FP.BF16.F32.PACK_AB R112, R125, R112 ;  /* 0x000000707d70723e */ /* 0x000fe400000010ff */
[----:B------:R-:W-:Y:S02]  /*6310*/  SHF.L.U32 R125, R74, 0x10, RZ ;  /* 0x000000104a7d7819 */ /* 0x000fe400000006ff */
[----:B------:R-:W-:Y:S02]  /*6320*/  SHF.L.U32 R127, R106, 0x10, RZ ;  /* 0x000000106a7f7819 */ /* 0x000fe400000006ff */
[----:B------:R-:W-:Y:S02]  /*6330*/  SHF.L.U32 R156, R4, 0x10, RZ ;  /* 0x00000010049c7819 */ /* 0x000fe400000006ff */
[----:B------:R-:W-:Y:S01]  /*6340*/  SHF.L.U32 R158, R3, 0x10, RZ ;  /* 0x00000010039e7819 */ /* 0x000fe200000006ff */
[----:B------:R-:W-:Y:S01]  /*6350*/  FFMA.FTZ R170, R164, R125, R127 ;  /* 0x0000007da4aa7223 */ /* 0x000fe2000001007f */
[----:B------:R-:W-:-:S02]  /*6360*/  LEA.HI.SX32 R123, R119, R0, 0x1d ;  /* 0x00000000777b7211 */ /* 0x000fc400078feaff */
[----:B------:R-:W-:Y:S01]  /*6370*/  SHF.L.U32 R129, R75, 0x10, RZ ;  /* 0x000000104b817819 */ /* 0x000fe200000006ff */
[----:B------:R-:W-:Y:S01]  /*6380*/  FFMA.FTZ R172, R121, R156, R158 ;  /* 0x0000009c79ac7223 */ /* 0x000fe2000001009e */
[----:B------:R-:W-:Y:S01]  /*6390*/  SHF.L.U32 R209, R107, 0x10, RZ ;  /* 0x000000106bd17819 */ /* 0x000fe200000006ff */
[C---:B------:R-:W-:Y:S01]  /*63a0*/  VIADD R121, R123.reuse, 0x20 ;  /* 0x000000207b797836 */ /* 0x040fe20000000000 */
[----:B------:R-:W-:Y:S01]  /*63b0*/  F2FP.BF16.F32.PACK_AB R113, R122, R113 ;  /* 0x000000717a71723e */ /* 0x000fe200000010ff */
[----:B0-----:R-:W-:Y:S01]  /*63c0*/  IMAD.WIDE.U32 R118, R123, 0x10, R116 ;  /* 0x000000107b767825 */ /* 0x001fe200078e0074 */
[----:B------:R-:W-:-:S03]  /*63d0*/  SHF.L.U32 R122, R5, 0x10, RZ ;  /* 0x00000010057a7819 */ /* 0x000fc600000006ff */
[----:B------:R-:W-:Y:S01]  /*63e0*/  FFMA.FTZ R209, R130, R129, R209 ;  /* 0x0000008182d17223 */ /* 0x000fe200000100d1 */
[----:B------:R-:W-:Y:S02]  /*63f0*/  F2FP.BF16.F32.PACK_AB R127, R167, R212 ;  /* 0x000000d4a77f723e */ /* 0x000fe400000010ff */
[----:B------:R-:W-:Y:S01]  /*6400*/  IADD3 R167, PT, PT, R123, 0x40, RZ ;  /* 0x000000407ba77810 */ /* 0x000fe20007ffe0ff */
[----:B------:R-:W-:Y:S01]  /*6410*/  FFMA.FTZ R205, R165, R120, R122 ;  /* 0x00000078a5cd7223 */ /* 0x000fe2000001007a */
[----:B------:R-:W-:Y:S01]  /*6420*/  F2FP.BF16.F32.PACK_AB R126, R161, R126 ;  /* 0x0000007ea17e723e */ /* 0x000fe200000010ff */
[----:B------:R-:W-:Y:S01]  /*6430*/  VIADD R165, R123, 0xe0 ;  /* 0x000000e07ba57836 */ /* 0x000fe20000000000 */
[----:B------:R-:W-:Y:S01]  /*6440*/  F2FP.BF16.F32.PACK_AB R125, R157, R208 ;  /* 0x000000d09d7d723e */ /* 0x000fe200000010ff */
[--C-:B------:R-:W-:Y:S01]  /*6450*/  IMAD.WIDE.U32 R120, R121, 0x10, R116.reuse ;  /* 0x0000001079787825 */ /* 0x100fe200078e0074 */
[----:B------:R-:W-:Y:S01]  /*6460*/  F2FP.BF16.F32.PACK_AB R129, R163, R216 ;  /* 0x000000d8a381723e */ /* 0x000fe200000010ff */
[----:B------:R0:W-:Y:S01]  /*6470*/  STG.E.128 desc[UR6][R118.64], R112 ;  /* 0x0000007076007986 */ /* 0x0001e2000c101d06 */
[----:B------:R-:W-:Y:S01]  /*6480*/  F2FP.BF16.F32.PACK_AB R128, R159, R128 ;  /* 0x000000809f80723e */ /* 0x000fe200000010ff */
[----:B------:R-:W-:Y:S01]  /*6490*/  IMAD.WIDE.U32 R166, R167, 0x10, R116 ;  /* 0x00000010a7a67825 */ /* 0x000fe200078e0074 */
[----:B------:R-:W-:-:S02]  /*64a0*/  IADD3 R157, PT, PT, R123, 0x60, RZ ;  /* 0x000000607b9d7810 */ /* 0x000fc40007ffe0ff */
[----:B------:R-:W-:Y:S01]  /*64b0*/  IADD3 R159, PT, PT, R123, 0x80, RZ ;  /* 0x000000807b9f7810 */ /* 0x000fe20007ffe0ff */
[--C-:B------:R-:W-:Y:S01]  /*64c0*/  IMAD.WIDE.U32 R164, R165, 0x10, R116.reuse ;  /* 0x00000010a5a47825 */ /* 0x100fe200078e0074 */
[C---:B------:R-:W-:Y:S02]  /*64d0*/  IADD3 R161, PT, PT, R123.reuse, 0xa0, RZ ;  /* 0x000000a07ba17810 */ /* 0x040fe40007ffe0ff */
[----:B------:R-:W-:Y:S01]  /*64e0*/  IADD3 R163, PT, PT, R123, 0xc0, RZ ;  /* 0x000000c07ba37810 */ /* 0x000fe20007ffe0ff */
[--C-:B------:R-:W-:Y:S01]  /*64f0*/  IMAD.WIDE.U32 R156, R157, 0x10, R116.reuse ;  /* 0x000000109d9c7825 */ /* 0x100fe200078e0074 */
[----:B------:R-:W-:Y:S02]  /*6500*/  F2FP.BF16.F32.PACK_AB R124, R131, R124 ;  /* 0x0000007c837c723e */ /* 0x000fe400000010ff */
[----:B------:R-:W-:Y:S01]  /*6510*/  F2FP.BF16.F32.PACK_AB R131, R203, R220 ;  /* 0x000000dccb83723e */ /* 0x000fe200000010ff */
[--C-:B------:R-:W-:Y:S01]  /*6520*/  IMAD.WIDE.U32 R158, R159, 0x10, R116.reuse ;  /* 0x000000109f9e7825 */ /* 0x100fe200078e0074 */
[----:B------:R-:W-:Y:S01]  /*6530*/  F2FP.BF16.F32.PACK_AB R130, R193, R218 ;  /* 0x000000dac182723e */ /* 0x000fe200000010ff */
[----:B------:R1:W-:Y:S01]  /*6540*/  STG.E.128 desc[UR6][R120.64], R124 ;  /* 0x0000007c78007986 */ /* 0x0003e2000c101d06 */
[----:B------:R-:W-:Y:S01]  /*6550*/  F2FP.BF16.F32.PACK_AB R123, R195, R244 ;  /* 0x000000f4c37b723e */ /* 0x000fe200000010ff */
[--C-:B------:R-:W-:Y:S01]  /*6560*/  IMAD.WIDE.U32 R160, R161, 0x10, R116.reuse ;  /* 0x00000010a1a07825 */ /* 0x100fe200078e0074 */
[----:B0-----:R-:W-:Y:S01]  /*6570*/  F2FP.BF16.F32.PACK_AB R115, R179, R228 ;  /* 0x000000e4b373723e */ /* 0x001fe200000010ff */
[----:B------:R0:W-:Y:S01]  /*6580*/  STG.E.128 desc[UR6][R166.64], R128 ;  /* 0x00000080a6007986 */ /* 0x0001e2000c101d06 */
[----:B------:R-:W-:Y:S01]  /*6590*/  F2FP.BF16.F32.PACK_AB R114, R173, R226 ;  /* 0x000000e2ad72723e */ /* 0x000fe200000010ff */
[----:B------:R-:W-:Y:S01]  /*65a0*/  IMAD.WIDE.U32 R162, R163, 0x10, R116 ;  /* 0x00000010a3a27825 */ /* 0x000fe200078e0074 */
[----:B------:R-:W-:-:S02]  /*65b0*/  F2FP.BF16.F32.PACK_AB R113, R169, R224 ;  /* 0x000000e0a971723e */ /* 0x000fc400000010ff */
[----:B------:R-:W-:Y:S02]  /*65c0*/  F2FP.BF16.F32.PACK_AB R112, R155, R180 ;  /* 0x000000b49b70723e */ /* 0x000fe400000010ff */
[----:B------:R-:W-:Y:S02]  /*65d0*/  F2FP.BF16.F32.PACK_AB R119, R187, R236 ;  /* 0x000000ecbb77723e */ /* 0x000fe400000010ff */
[----:B------:R-:W-:Y:S01]  /*65e0*/  F2FP.BF16.F32.PACK_AB R118, R181, R234 ;  /* 0x000000eab576723e */ /* 0x000fe200000010ff */
[----:B------:R2:W-:Y:S01]  /*65f0*/  STG.E.128 desc[UR6][R156.64], R112 ;  /* 0x000000709c007986 */ /* 0x0005e2000c101d06 */
[----:B------:R-:W-:Y:S02]  /*6600*/  F2FP.BF16.F32.PACK_AB R117, R175, R232 ;  /* 0x000000e8af75723e */ /* 0x000fe400000010ff */
[----:B------:R-:W-:Y:S02]  /*6610*/  F2FP.BF16.F32.PACK_AB R116, R171, R186 ;  /* 0x000000baab74723e */ /* 0x000fe400000010ff */
[----:B------:R-:W-:-:S02]  /*6620*/  F2FP.BF16.F32.PACK_AB R122, R189, R242 ;  /* 0x000000f2bd7a723e */ /* 0x000fc400000010ff */
[----:B-1----:R-:W-:Y:S01]  /*6630*/  F2FP.BF16.F32.PACK_AB R121, R183, R240 ;  /* 0x000000f0b779723e */ /* 0x002fe200000010ff */
[----:B------:R2:W-:Y:S01]  /*6640*/  STG.E.128 desc[UR6][R158.64], R116 ;  /* 0x000000749e007986 */ /* 0x0005e2000c101d06 */
[----:B------:R-:W-:Y:S02]  /*6650*/  F2FP.BF16.F32.PACK_AB R120, R177, R194 ;  /* 0x000000c2b178723e */ /* 0x000fe400000010ff */
[----:B------:R-:W-:Y:S02]  /*6660*/  F2FP.BF16.F32.PACK_AB R127, R201, R252 ;  /* 0x000000fcc97f723e */ /* 0x000fe400000010ff */
[----:B------:R-:W-:Y:S01]  /*6670*/  F2FP.BF16.F32.PACK_AB R126, R197, R250 ;  /* 0x000000fac57e723e */ /* 0x000fe200000010ff */
[----:B------:R2:W-:Y:S01]  /*6680*/  STG.E.128 desc[UR6][R160.64], R120 ;  /* 0x00000078a0007986 */ /* 0x0005e2000c101d06 */
[----:B------:R-:W-:Y:S02]  /*6690*/  F2FP.BF16.F32.PACK_AB R125, R191, R200 ;  /* 0x000000c8bf7d723e */ /* 0x000fe400000010ff */
[----:B------:R-:W-:-:S02]  /*66a0*/  F2FP.BF16.F32.PACK_AB R124, R185, R204 ;  /* 0x000000ccb97c723e */ /* 0x000fc400000010ff */
[----:B0-----:R-:W-:Y:S02]  /*66b0*/  F2FP.BF16.F32.PACK_AB R131, R172, R209 ;  /* 0x000000d1ac83723e */ /* 0x001fe400000010ff */
[----:B------:R-:W-:Y:S01]  /*66c0*/  F2FP.BF16.F32.PACK_AB R130, R205, R170 ;  /* 0x000000aacd82723e */ /* 0x000fe200000010ff */
[----:B------:R2:W-:Y:S01]  /*66d0*/  STG.E.128 desc[UR6][R162.64], R124 ;  /* 0x0000007ca2007986 */ /* 0x0005e2000c101d06 */
[----:B------:R-:W-:Y:S02]  /*66e0*/  F2FP.BF16.F32.PACK_AB R129, R199, R168 ;  /* 0x000000a8c781723e */ /* 0x000fe400000010ff */
[----:B------:R-:W-:-:S05]  /*66f0*/  F2FP.BF16.F32.PACK_AB R128, R206, R207 ;  /* 0x000000cfce80723e */ /* 0x000fca00000010ff */
[----:B------:R2:W-:Y:S02]  /*6700*/  STG.E.128 desc[UR6][R164.64], R128 ;  /* 0x00000080a4007986 */ /* 0x0005e4000c101d06 */
.L_x_217:
[----:B------:R-:W-:Y:S05]  /*6710*/  BSYNC.RECONVERGENT B0 ;  /* 0x0000000000007941 */ /* 0x000fea0003800200 */
.L_x_216:
[----:B--2---:R-:W1:Y:S02]  /*6720*/  LDC.64 R112, c[0x0][0x380] ;  /* 0x0000e000ff707b82 */ /* 0x004e640000000a00 */
[----:B-1----:R-:W-:-:S04]  /*6730*/  LEA R2, R112, R2, 0x2 ;  /* 0x0000000270027211 */ /* 0x002fc800078e10ff */
[----:B------:R-:W-:-:S13]  /*6740*/  ISETP.GE.AND P0, PT, R2, R113, PT ;  /* 0x000000710200720c */ /* 0x000fda0003f06270 */
[----:B------:R-:W-:Y:S05]  /*6750*/  @!P0 BRA `(.L_x_218) ;  /* 0xffffffa0002c8947 */ /* 0x000fea000383ffff */
[----:B------:R-:W-:Y:S05]  /*6760*/  EXIT ;  /* 0x000000000000794d */ /* 0x000fea0003800000 */
.L_x_215:
        /* <DEDUP_REMOVED lines=8> */
.L_x_220:
[----:B------:R-:W-:Y:S05]  /*67f0*/  BSYNC B0 ;  /* 0x0000000000007941 */ /* 0x000fea0003800000 */
.L_x_219:
[----:B------:R-:W-:Y:S02]  /*6800*/  IMAD.MOV.U32 R113, RZ, RZ, R211 ;  /* 0x000000ffff717224 */ /* 0x000fe400078e00d3 */
[----:B------:R-:W-:Y:S01]  /*6810*/  HFMA2 R212, -RZ, RZ, 0, 1.1920928955078125e-07 ;  /* 0x00000002ffd47431 */ /* 0x000fe200000001ff */
[----:B------:R-:W-:Y:S01]  /*6820*/  MOV R215, 0x1f ;  /* 0x0000001f00d77802 */ /* 0x000fe20000000f00 */
[----:B------:R-:W0:Y:S01]  /*6830*/  LDC R116, c[0x0][0x400] ;  /* 0x00010000ff747b82 */ /* 0x000e220000000800 */
[----:B------:R-:W-:Y:S01]  /*6840*/  FADD.FTZ R113, R208, R113 ;  /* 0x00000071d0717221 */ /* 0x000fe20000010000 */
[----:B------:R-:W-:-:S04]  /*6850*/  MOV R210, 0xffffffff ;  /* 0xffffffff00d27802 */ /* 0x000fc80000000f00 */
[----:B------:R-:W-:-:S07]  /*6860*/  MOV R213, R113 ;  /* 0x0000007100d57202 */ /* 0x000fce0000000f00 */
[----:B0-----:R-:W-:Y:S05]  /*6870*/  WARPSYNC.COLLECTIVE R210, `(.L_x_221) ;  /* 0x00000000d2087348 */ /* 0x001fea0003c00000 */
[----:B------:R1:W2:Y:S02]  /*6880*/  SHFL.BFLY P0, R211, R213, R212, R215 ;  /* 0x0c0000d4d5d37389 */ /* 0x0002a400000000d7 */
[----:B012---:R-:W-:Y:S05]  /*6890*/  ENDCOLLECTIVE ;  /* 0x000000000000791b */ /* 0x007fea0003800000 */
.L_x_221:
[----:B------:R-:W-:Y:S01]  /*68a0*/  HFMA2 R212, -RZ, RZ, 0, 2.384185791015625e-07 ;  /* 0x00000004ffd47431 */ /* 0x000fe200000001ff */
[----:B------:R-:W-:-:S05]  /*68b0*/  MOV R112, R211 ;  /* 0x000000d300707202 */ /* 0x000fca0000000f00 */
[----:B------:R-:W-:-:S04]  /*68c0*/  FADD.FTZ R114, R113, R112 ;  /* 0x0000007071727221 */ /* 0x000fc80000010000 */
[----:B------:R-:W-:-:S07]  /*68d0*/  IMAD.MOV.U32 R213, RZ, RZ, R114 ;  /* 0x000000ffffd57224 */ /* 0x000fce00078e0072 */
[----:B------:R-:W-:Y:S05]  /*68e0*/  WARPSYNC.COLLECTIVE R210, `(.L_x_222) ;  /* 0x00000000d2087348 */ /* 0x000fea0003c00000 */
[----:B------:R0:W1:Y:S02]  /*68f0*/  SHFL.BFLY P0, R211, R213, R212, R215 ;  /* 0x0c0000d4d5d37389 */ /* 0x00006400000000d7 */
[----:B01----:R-:W-:Y:S05]  /*6900*/  ENDCOLLECTIVE ;  /* 0x000000000000791b */ /* 0x003fea0003800000 */
.L_x_222:
[----:B------:R-:W-:Y:S01]  /*6910*/  HFMA2 R212, -RZ, RZ, 0, 4.76837158203125e-07 ;  /* 0x00000008ffd47431 */ /* 0x000fe200000001ff */
[----:B------:R-:W-:-:S05]  /*6920*/  MOV R115, R211 ;  /* 0x000000d300737202 */ /* 0x000fca0000000f00 */
[----:B------:R-:W-:-:S05]  /*6930*/  FADD.FTZ R115, R114, R115 ;  /* 0x0000007372737221 */ /* 0x000fca0000010000 */
[----:B------:R-:W-:-:S07]  /*6940*/  MOV R213, R115 ;  /* 0x0000007300d57202 */ /* 0x000fce0000000f00 */
[----:B------:R-:W-:Y:S05]  /*6950*/  WARPSYNC.COLLECTIVE R210, `(.L_x_223) ;  /* 0x00000000d2087348 */ /* 0x000fea0003c00000 */
[----:B------:R0:W1:Y:S02]  /*6960*/  SHFL.BFLY P0, R211, R213, R212, R215 ;  /* 0x0c0000d4d5d37389 */ /* 0x00006400000000d7 */
[----:B01----:R-:W-:Y:S05]  /*6970*/  ENDCOLLECTIVE ;  /* 0x000000000000791b */ /* 0x003fea0003800000 */
.L_x_223:
[----:B------:R-:W-:Y:S01]  /*6980*/  HFMA2 R212, -RZ, RZ, 0, 9.5367431640625e-07 ;  /* 0x00000010ffd47431 */ /* 0x000fe200000001ff */
[----:B------:R-:W-:-:S05]  /*6990*/  MOV R112, R211 ;  /* 0x000000d300707202 */ /* 0x000fca0000000f00 */
[----:B------:R-:W-:-:S04]  /*69a0*/  FADD.FTZ R117, R115, R112 ;  /* 0x0000007073757221 */ /* 0x000fc80000010000 */
[----:B------:R-:W-:-:S07]  /*69b0*/  IMAD.MOV.U32 R213, RZ, RZ, R117 ;  /* 0x000000ffffd57224 */ /* 0x000fce00078e0075 */
[----:B------:R-:W-:Y:S05]  /*69c0*/  WARPSYNC.COLLECTIVE R210, `(.L_x_224) ;  /* 0x00000000d2087348 */ /* 0x000fea0003c00000 */
[----:B------:R0:W1:Y:S02]  /*69d0*/  SHFL.BFLY P0, R211, R213, R212, R215 ;  /* 0x0c0000d4d5d37389 */ /* 0x00006400000000d7 */
[----:B01----:R-:W-:Y:S05]  /*69e0*/  ENDCOLLECTIVE ;  /* 0x000000000000791b */ /* 0x003fea0003800000 */
.L_x_224:
        /* <DEDUP_REMOVED lines=136> */
.L_x_225:
[----:B------:R-:W-:Y:S01]  /*7270*/  HFMA2 R212, -RZ, RZ, 0, 1.1920928955078125e-07 ;  /* 0x00000002ffd47431 */ /* 0x000fe200000001ff */
[----:B------:R-:W-:-:S05]  /*7280*/  MOV R113, R211 ;  /* 0x000000d300717202 */ /* 0x000fca0000000f00 */
[----:B------:R-:W-:-:S04]  /*7290*/  FADD.FTZ R113, R112, R113 ;  /* 0x0000007170717221 */ /* 0x000fc80000010000 */
[----:B------:R-:W-:-:S07]  /*72a0*/  IMAD.MOV.U32 R213, RZ, RZ, R113 ;  /* 0x000000ffffd57224 */ /* 0x000fce00078e0071 */
[----:B------:R-:W-:Y:S05]  /*72b0*/  WARPSYNC.COLLECTIVE R210, `(.L_x_226) ;  /* 0x00000000d2087348 */ /* 0x000fea0003c00000 */
[----:B------:R0:W1:Y:S02]  /*72c0*/  SHFL.BFLY P0, R211, R213, R212, R215 ;  /* 0x0c0000d4d5d37389 */ /* 0x00006400000000d7 */
[----:B01----:R-:W-:Y:S05]  /*72d0*/  ENDCOLLECTIVE ;  /* 0x000000000000791b */ /* 0x003fea0003800000 */
.L_x_226:
[----:B------:R-:W-:Y:S01]  /*72e0*/  HFMA2 R212, -RZ, RZ, 0, 2.384185791015625e-07 ;  /* 0x00000004ffd47431 */ /* 0x000fe200000001ff */
[----:B------:R-:W-:-:S05]  /*72f0*/  MOV R114, R211 ;  /* 0x000000d300727202 */ /* 0x000fca0000000f00 */
[----:B------:R-:W-:-:S05]  /*7300*/  FADD.FTZ R114, R113, R114 ;  /* 0x0000007271727221 */ /* 0x000fca0000010000 */
[----:B------:R-:W-:-:S07]  /*7310*/  MOV R213, R114 ;  /* 0x0000007200d57202 */ /* 0x000fce0000000f00 */
[----:B------:R-:W-:Y:S05]  /*7320*/  WARPSYNC.COLLECTIVE R210, `(.L_x_227) ;  /* 0x00000000d2087348 */ /* 0x000fea0003c00000 */
[----:B------:R0:W1:Y:S02]  /*7330*/  SHFL.BFLY P0, R211, R213, R212, R215 ;  /* 0x0c0000d4d5d37389 */ /* 0x00006400000000d7 */
[----:B01----:R-:W-:Y:S05]  /*7340*/  ENDCOLLECTIVE ;  /* 0x000000000000791b */ /* 0x003fea0003800000 */
.L_x_227:
[----:B------:R-:W-:Y:S01]  /*7350*/  HFMA2 R212, -RZ, RZ, 0, 4.76837158203125e-07 ;  /* 0x00000008ffd47431 */ /* 0x000fe200000001ff */
[----:B------:R-:W-:-:S05]  /*7360*/  MOV R115, R211 ;  /* 0x000000d300737202 */ /* 0x000fca0000000f00 */
[----:B------:R-:W-:-:S04]  /*7370*/  FADD.FTZ R115, R114, R115 ;  /* 0x0000007372737221 */ /* 0x000fc80000010000 */
[----:B------:R-:W-:-:S07]  /*7380*/  IMAD.MOV.U32 R213, RZ, RZ, R115 ;  /* 0x000000ffffd57224 */ /* 0x000fce00078e0073 */
[----:B------:R-:W-:Y:S05]  /*7390*/  WARPSYNC.COLLECTIVE R210, `(.L_x_228) ;  /* 0x00000000d2087348 */ /* 0x000fea0003c00000 */
[----:B------:R0:W1:Y:S02]  /*73a0*/  SHFL.BFLY P0, R211, R213, R212, R215 ;  /* 0x0c0000d4d5d37389 */ /* 0x00006400000000d7 */
[----:B01----:R-:W-:Y:S05]  /*73b0*/  ENDCOLLECTIVE ;  /* 0x000000000000791b */ /* 0x003fea0003800000 */
.L_x_228:
[----:B------:R-:W-:Y:S01]  /*73c0*/  HFMA2 R212, -RZ, RZ, 0, 9.5367431640625e-07 ;  /* 0x00000010ffd47431 */ /* 0x000fe200000001ff */
[----:B------:R-:W-:-:S05]  /*73d0*/  MOV R208, R211 ;  /* 0x000000d300d07202 */ /* 0x000fca0000000f00 */
[----:B------:R-:W-:-:S05]  /*73e0*/  FADD.FTZ R208, R115, R208 ;  /* 0x000000d073d07221 */ /* 0x000fca0000010000 */
[----:B------:R-:W-:-:S07]  /*73f0*/  MOV R213, R208 ;  /* 0x000000d000d57202 */ /* 0x000fce0000000f00 */
[----:B------:R-:W-:Y:S05]  /*7400*/  WARPSYNC.COLLECTIVE R210, `(.L_x_229) ;  /* 0x00000000d2087348 */ /* 0x000fea0003c00000 */
[----:B------:R0:W1:Y:S02]  /*7410*/  SHFL.BFLY P0, R211, R213, R212, R215 ;  /* 0x0c0000d4d5d37389 */ /* 0x00006400000000d7 */
[----:B01----:R-:W-:Y:S05]  /*7420*/  ENDCOLLECTIVE ;  /* 0x000000000000791b */ /* 0x003fea0003800000 */
.L_x_229:
[----:B------:R-:W-:Y:S01]  /*7430*/  MOV R117, R211 ;  /* 0x000000d300757202 */ /* 0x000fe20000000f00 */
[----:B------:R-:W-:Y:S06]  /*7440*/  BRA `(.L_x_230) ;  /* 0xffffffd800747947 */ /* 0x000fec000383ffff */
.L_x_231:
        /* <DEDUP_REMOVED lines=11> */
.L_x_71423:


//--------------------- .text._ZN10layer_norm13ln_fwd_kernelINS_13Kernel_traitsI13__nv_bfloat16S2_S2_S2_fjLj2048ELj1ELj4ELj1ELj16ENS_18Kernel_traits_baseILj2048ES2_S2_S2_S2_fjLj128EEEEELb0ELb1ELb0ELb0EEEvNS_9FwdParamsE --------------------------
	.section	.text._ZN10layer_norm13ln_fwd_kernelINS_13Kernel_traitsI13__nv_bfloat16S2_S2_S2_fjLj2048ELj1ELj4ELj1ELj16ENS_18Kernel_traits_baseILj2048ES2_S2_S2_S2_fjLj128EEEEELb0ELb1ELb0ELb0EEEvNS_9FwdParamsE,"ax",@progbits
	.align	128
        .global         _ZN10layer_norm13ln_fwd_kernelINS_13Kernel_traitsI13__nv_bfloat16S2_S2_S2_fjLj2048ELj1ELj4ELj1ELj16ENS_18Kernel_traits_baseILj2048ES2_S2_S2_S2_fjLj128EEEEELb0ELb1ELb0ELb0EEEvNS_9FwdParamsE
        .type           _ZN10layer_norm13ln_fwd_kernelINS_13Kernel_traitsI13__nv_bfloat16S2_S2_S2_fjLj2048ELj1ELj4ELj1ELj16ENS_18Kernel_traits_baseILj2048ES2_S2_S2_S2_fjLj128EEEEELb0ELb1ELb0ELb0EEEvNS_9FwdParamsE,@function
        .size           _ZN10layer_norm13ln_fwd_kernelINS_13Kernel_traitsI13__nv_bfloat16S2_S2_S2_fjLj2048ELj1ELj4ELj1ELj16ENS_18Kernel_traits_baseILj2048ES2_S2_S2_S2_fjLj128EEEEELb0ELb1ELb0ELb0EEEvNS_9FwdParamsE,(.L_x_71424 - _ZN10layer_norm13ln_fwd_kernelINS_13Kernel_traitsI13__nv_bfloat16S2_S2_S2_fjLj2048ELj1ELj4ELj1ELj16ENS_18Kernel_traits_baseILj2048ES2_S2_S2_S2_fjLj128EEEEELb0ELb1ELb0ELb0EEEvNS_9FwdParamsE)
        .other          _ZN10layer_norm13ln_fwd_kernelINS_13Kernel_traitsI13__nv_bfloat16S2_S2_S2_fjLj2048ELj1ELj4ELj1ELj16ENS_18Kernel_traits_baseILj2048ES2_S2_S2_S2_fjLj128EEEEELb0ELb1ELb0ELb0EEEvNS_9FwdParamsE,@"STO_CUDA_ENTRY STV_DEFAULT"
_ZN10layer_norm13ln_fwd_kernelINS_13Kernel_traitsI13__nv_bfloat16S2_S2_S2_fjLj2048ELj1ELj4ELj1ELj16ENS_18Kernel_traits_baseILj2048ES2_S2_S2_S2_fjLj128EEEEELb0ELb1ELb0ELb0EEEvNS_9FwdParamsE:
.text._ZN10layer_norm13ln_fwd_kernelINS_13Kernel_traitsI13__nv_bfloat16S2_S2_S2_fjLj2048ELj1ELj4ELj1ELj16ENS_18Kernel_traits_baseILj2048ES2_S2_S2_S2_fjLj128EEEEELb0ELb1ELb0ELb0EEEvNS_9FwdParamsE:
[----:B------:R-:W0:Y:S01]  /*0000*/  LDC R1, c[0x0][0x37c] ;  /* 0x0000df00ff017b82 */ /* 0x000e220000000800 */
[----:B------:R-:W1:Y:S07]  /*0010*/  S2R R11, SR_TID.X ;  /* 0x00000000000b7919 */ /* 0x000e6e0000002100 */
[----:B------:R-:W2:Y:S01]  /*0020*/  LDC R3, c[0x0][0x388] ;  /* 0x0000e200ff037b82 */ /* 0x000ea20000000800 */
[----:B------:R-:W3:Y:S01]  /*0030*/  LDCU.64 UR8, c[0x0][0x438] ;  /* 0x00008700ff0877ac */ /* 0x000ee20008000a00 */
[----:B------:R-:W-:Y:S01]  /*0040*/  BSSY.RECONVERGENT B0, `(.L_x_232) ;  /* 0x00000cd000007945 */ /* 0x000fe20003800200 */
[----:B0-----:R-:W-:Y:S01]  /*0050*/  IADD3 R1, PT, PT, R1, -0x60, RZ ;  /* 0xffffffa001017810 */ /* 0x001fe20007ffe0ff */
[----:B------:R-:W0:Y:S04]  /*0060*/  LDCU.64 UR6, c[0x0][0x358] ;  /* 0x00006b00ff0677ac */ /* 0x000e280008000a00 */
[----:B------:R-:W4:Y:S01]  /*0070*/  S2UR UR4, SR_CTAID.X ;  /* 0x00000000000479c3 */ /* 0x000f220000002500 */
[----:B---3--:R-:W-:-:S04]  /*0080*/  UISETP.NE.U32.AND UP0, UPT, UR8, URZ, UPT ;  /* 0x000000ff0800728c */ /* 0x008fc8000bf05070 */
[----:B------:R-:W-:Y:S01]  /*0090*/  UISETP.NE.AND.EX UP0, UPT, UR9, URZ, UPT, UP0 ;  /* 0x000000ff0900728c */ /* 0x000fe2000bf05300 */
[----:B--2---:R-:W-:-:S04]  /*00a0*/  SHF.R.S32.HI R0, RZ, 0x1f, R3 ;  /* 0x0000001fff007819 */ /* 0x004fc80000011403 */
[----:B------:R-:W-:Y:S02]  /*00b0*/  LEA.HI R0, R0, R3, RZ, 0x3 ;  /* 0x0000000300007211 */ /* 0x000fe400078f18ff */
[C---:B-1----:R-:W-:Y:S01]  /*00c0*/  LOP3.LUT R3, R11.reuse, 0x1f, RZ, 0xc, !PT ;  /* 0x0000001f0b037812 */ /* 0x042fe200078e0cff */
[----:B----4-:R-:W-:Y:S01]  /*00d0*/  USHF.L.U32 UR4, UR4, 0x2, URZ ;  /* 0x0000000204047899 */ /* 0x010fe200080006ff */
[----:B------:R-:W-:Y:S02]  /*00e0*/  SHF.R.U32.HI R9, RZ, 0x5, R11 ;  /* 0x00000005ff097819 */ /* 0x000fe4000001160b */
[----:B------:R-:W-:Y:S02]  /*00f0*/  LEA.HI.SX32 R10, R0, R3, 0x1d ;  /* 0x00000003000a7211 */ /* 0x000fe400078feaff */
[----:B------:R-:W-:Y:S02]  /*0100*/  LOP3.LUT R11, R11, 0x1f, RZ, 0xc0, !PT ;  /* 0x0000001f0b0b7812 */ /* 0x000fe400078ec0ff */
[----:B------:R-:W-:Y:S01]  /*0110*/  LOP3.LUT R9, R9, UR4, RZ, 0xfc, !PT ;  /* 0x0000000409097c12 */ /* 0x000fe2000f8efcff */
[----:B0-----:R-:W-:Y:S06]  /*0120*/  BRA.U !UP0, `(.L_x_233) ;  /* 0x0000000508647547 */ /* 0x001fec000b800000 */
[C---:B------:R-:W-:Y:S02]  /*0130*/  ISETP.GE.U32.AND P1, PT, R10.reuse, 0x20, PT ;  /* 0x000000200a00780c */ /* 0x040fe40003f26070 */
[C---:B------:R-:W-:Y:S02]  /*0140*/  ISETP.GE.U32.AND P2, PT, R10.reuse, 0x40, PT ;  /* 0x000000400a00780c */ /* 0x040fe40003f46070 */
[C---:B------:R-:W-:Y:S02]  /*0150*/  ISETP.GE.U32.AND P3, PT, R10.reuse, 0x60, PT ;  /* 0x000000600a00780c */ /* 0x040fe40003f66070 */
[C---:B------:R-:W-:Y:S02]  /*0160*/  ISETP.GE.U32.AND P4, PT, R10.reuse, 0x80, PT ;  /* 0x000000800a00780c */ /* 0x040fe40003f86070 */
[----:B------:R-:W-:-:S05]  /*0170*/  ISETP.GE.U32.AND P5, PT, R10, 0xa0, PT ;  /* 0x000000a00a00780c */ /* 0x000fca0003fa6070 */
[----:B------:R-:W0:Y:S08]  /*0180*/  @P1 LDC.64 R2, c[0x0][0x3d0] ;  /* 0x0000f400ff021b82 */ /* 0x000e300000000a00 */
[----:B------:R-:W1:Y:S08]  /*0190*/  @P1 LDC.64 R4, c[0x0][0x438] ;  /* 0x00010e00ff041b82 */ /* 0x000e700000000a00 */
[----:B------:R-:W2:Y:S08]  /*01a0*/  @P1 LDC.64 R6, c[0x0][0x3e8] ;  /* 0x0000fa00ff061b82 */ /* 0x000eb00000000a00 */
[----:B------:R-:W3:Y:S01]  /*01b0*/  @P2 LDC.64 R12, c[0x0][0x3d0] ;  /* 0x0000f400ff0c2b82 */ /* 0x000ee20000000a00 */
[C---:B------:R-:W-:Y:S01]  /*01c0*/  ISETP.GE.U32.AND P6, PT, R10.reuse, 0xc0, PT ;  /* 0x000000c00a00780c */ /* 0x040fe20003fc6070 */
[----:B0-----:R-:W-:Y:S01]  /*01d0*/  @P1 IMAD.WIDE.U32 R2, R11, 0x10, R2 ;  /* 0x000000100b021825 */ /* 0x001fe200078e0002 */
[----:B------:R-:W-:-:S04]  /*01e0*/  ISETP.GE.U32.AND P0, PT, R10, 0xe0, PT ;  /* 0x000000e00a00780c */ /* 0x000fc80003f06070 */
[----:B------:R0:W5:Y:S01]  /*01f0*/  @P1 LDG.E.128 R172, desc[UR6][R2.64] ;  /* 0x0000000602ac1981 */ /* 0x000162000c1e1d00 */
[----:B------:R-:W4:Y:S01]  /*0200*/  @P2 LDC.64 R14, c[0x0][0x438] ;  /* 0x00010e00ff0e2b82 */ /* 0x000f220000000a00 */
[----:B-1----:R-:W-:-:S05]  /*0210*/  @P1 IMAD.WIDE.U32 R4, R11, 0x10, R4 ;  /* 0x000000100b041825 */ /* 0x002fca00078e0004 */
[----:B------:R1:W5:Y:S02]  /*0220*/  @P1 LD.E.128 R128, desc[UR6][R4.64] ;  /* 0x0000000604801980 */ /* 0x000364000c101d00 */
[----:B------:R-:W0:Y:S08]  /*0230*/  @P2 LDC.64 R16, c[0x0][0x3e8] ;  /* 0x0000fa00ff102b82 */ /* 0x000e300000000a00 */
[----:B------:R-:W1:Y:S08]  /*0240*/  @P3 LDC.64 R18, c[0x0][0x3d0] ;  /* 0x0000f400ff123b82 */ /* 0x000e700000000a00 */
[----:B------:R-:W1:Y:S08]  /*0250*/  @P3 LDC.64 R20, c[0x0][0x438] ;  /* 0x00010e00ff143b82 */ /* 0x000e700000000a00 */
[----:B------:R-:W1:Y:S01]  /*0260*/  @P3 LDC.64 R22, c[0x0][0x3e8] ;  /* 0x0000fa00ff163b82 */ /* 0x000e620000000a00 */
[----:B--2---:R-:W-:-:S07]  /*0270*/  @P1 IMAD.WIDE.U32 R6, R11, 0x10, R6 ;  /* 0x000000100b061825 */ /* 0x004fce00078e0006 */
[----:B------:R-:W2:Y:S01]  /*0280*/  @P4 LDC.64 R24, c[0x0][0x3d0] ;  /* 0x0000f400ff184b82 */ /* 0x000ea20000000a00 */
[----:B------:R-:W-:Y:S01]  /*0290*/  @P1 LOP3.LUT R11, R11, 0x20, RZ, 0xfc, !PT ;  /* 0x000000200b0b1812 */ /* 0x000fe200078efcff */
[----:B------:R2:W5:Y:S06]  /*02a0*/  @P1 LDG.E.128 R124, desc[UR6][R6.64] ;  /* 0x00000006067c1981 */ /* 0x00056c000c1e1d00 */
[----:B------:R-:W2:Y:S08]  /*02b0*/  @P4 LDC.64 R26, c[0x0][0x438] ;  /* 0x00010e00ff1a4b82 */ /* 0x000eb00000000a00 */
[----:B------:R-:W2:Y:S01]  /*02c0*/  @P4 LDC.64 R28, c[0x0][0x3e8] ;  /* 0x0000fa00ff1c4b82 */ /* 0x000ea20000000a00 */
[----:B---3--:R-:W-:-:S07]  /*02d0*/  @P2 IMAD.WIDE.U32 R12, R11, 0x10, R12 ;  /* 0x000000100b0c2825 */ /* 0x008fce00078e000c */
[----:B------:R-:W3:Y:S01]  /*02e0*/  @P5 LDC.64 R30, c[0x0][0x3d0] ;  /* 0x0000f400ff1e5b82 */ /* 0x000ee20000000a00 */
[C---:B----4-:R-:W-:Y:S01]  /*02f0*/  @P2 IMAD.WIDE.U32 R14, R11.reuse, 0x10, R14 ;  /* 0x000000100b0e2825 */ /* 0x050fe200078e000e */
[----:B------:R4:W5:Y:S06]  /*0300*/  @P2 LDG.E.128 R168, desc[UR6][R12.64] ;  /* 0x000000060ca82981 */ /* 0x00096c000c1e1d00 */
[----:B------:R-:W4:Y:S01]  /*0310*/  @P5 LDC.64 R32, c[0x0][0x438] ;  /* 0x00010e00ff205b82 */ /* 0x000f220000000a00 */
[----:B0-----:R-:W-:-:S07]  /*0320*/  @P2 IMAD.WIDE.U32 R16, R11, 0x10, R16 ;  /* 0x000000100b102825 */ /* 0x001fce00078e0010 */
[----:B------:R-:W0:Y:S01]  /*0330*/  @P5 LDC.64 R2, c[0x0][0x3e8] ;  /* 0x0000fa00ff025b82 */ /* 0x000e220000000a00 */
[----:B------:R-:W-:Y:S01]  /*0340*/  @P2 IADD3 R11, PT, PT, R11, 0x20, RZ ;  /* 0x000000200b0b2810 */ /* 0x000fe20007ffe0ff */
[----:B------:R0:W5:Y:S06]  /*0350*/  @P2 LD.E.128 R120, desc[UR6][R14.64] ;  /* 0x000000060e782980 */ /* 0x00016c000c101d00 */
[----:B-1----:R-:W1:Y:S01]  /*0360*/  @P6 LDC.64 R4, c[0x0][0x3d0] ;  /* 0x0000f400ff046b82 */ /* 0x002e620000000a00 */
[C---:B------:R-:W-:Y:S01]  /*0370*/  @P3 IMAD.WIDE.U32 R18, R11.reuse, 0x10, R18 ;  /* 0x000000100b123825 */ /* 0x040fe200078e0012 */
[----:B------:R0:W5:Y:S06]  /*0380*/  @P2 LDG.E.128 R116, desc[UR6][R16.64] ;  /* 0x0000000610742981 */ /* 0x00016c000c1e1d00 */
[----:B------:R-:W1:Y:S01]  /*0390*/  @P6 LDC.64 R34, c[0x0][0x438] ;  /* 0x00010e00ff226b82 */ /* 0x000e620000000a00 */
[C---:B------:R-:W-:Y:S01]  /*03a0*/  @P3 IMAD.WIDE.U32 R20, R11.reuse, 0x10, R20 ;  /* 0x000000100b143825 */ /* 0x040fe200078e0014 */
[----:B------:R0:W5:Y:S06]  /*03b0*/  @P3 LDG.E.128 R112, desc[UR6][R18.64] ;  /* 0x0000000612703981 */ /* 0x00016c000c1e1d00 */
[----:B------:R-:W1:Y:S01]  /*03c0*/  @P6 LDC.64 R36, c[0x0][0x3e8] ;  /* 0x0000fa00ff246b82 */ /* 0x000e620000000a00 */
[C---:B------:R-:W-:Y:S01]  /*03d0*/  @P3 IMAD.WIDE.U32 R22, R11.reuse, 0x10, R22 ;  /* 0x000000100b163825 */ /* 0x040fe200078e0016 */
[----:B------:R-:W-:Y:S01]  /*03e0*/  @P3 IADD3 R11, PT, PT, R11, 0x20, RZ ;  /* 0x000000200b0b3810 */ /* 0x000fe20007ffe0ff */
[----:B------:R0:W5:Y:S05]  /*03f0*/  @P3 LD.E.128 R108, desc[UR6][R20.64] ;  /* 0x00000006146c3980 */ /* 0x00016a000c101d00 */
[----:B------:R-:W1:Y:S01]  /*0400*/  @P0 LDC.64 R38, c[0x0][0x3d0] ;  /* 0x0000f400ff260b82 */ /* 0x000e620000000a00 */
[C---:B--2---:R-:W-:Y:S01]  /*0410*/  @P4 IMAD.WIDE.U32 R24, R11.reuse, 0x10, R24 ;  /* 0x000000100b184825 */ /* 0x044fe200078e0018 */
[----:B------:R2:W5:Y:S06]  /*0420*/  @P3 LDG.E.128 R104, desc[UR6][R22.64] ;  /* 0x0000000616683981 */ /* 0x00056c000c1e1d00 */
[----:B------:R-:W2:Y:S01]  /*0430*/  @P0 LDC.64 R40, c[0x0][0x438] ;  /* 0x00010e00ff280b82 */ /* 0x000ea20000000a00 */
[C---:B------:R-:W-:Y:S01]  /*0440*/  @P4 IMAD.WIDE.U32 R26, R11.reuse, 0x10, R26 ;  /* 0x000000100b1a4825 */ /* 0x040fe200078e001a */
[----:B------:R0:W5:Y:S06]  /*0450*/  @P4 LDG.E.128 R100, desc[UR6][R24.64] ;  /* 0x0000000618644981 */ /* 0x00016c000c1e1d00 */
[----:B------:R-:W2:Y:S01]  /*0460*/  @P0 LDC.64 R6, c[0x0][0x3e8] ;  /* 0x0000fa00ff060b82 */ /* 0x000ea20000000a00 */
[C---:B------:R-:W-:Y:S01]  /*0470*/  @P4 IMAD.WIDE.U32 R28, R11.reuse, 0x10, R28 ;  /* 0x000000100b1c4825 */ /* 0x040fe200078e001c */
[----:B------:R-:W-:Y:S01]  /*0480*/  @P4 IADD3 R11, PT, PT, R11, 0x20, RZ ;  /* 0x000000200b0b4810 */ /* 0x000fe20007ffe0ff */
[----:B------:R0:W5:Y:S04]  /*0490*/  @P4 LD.E.128 R96, desc[UR6][R26.64] ;  /* 0x000000061a604980 */ /* 0x000168000c101d00 */
[C---:B---3--:R-:W-:Y:S01]  /*04a0*/  @P5 IMAD.WIDE.U32 R30, R11.reuse, 0x10, R30 ;  /* 0x000000100b1e5825 */ /* 0x048fe200078e001e */
[----:B------:R3:W5:Y:S03]  /*04b0*/  @P4 LDG.E.128 R92, desc[UR6][R28.64] ;  /* 0x000000061c5c4981 */ /* 0x000766000c1e1d00 */
[C---:B----4-:R-:W-:Y:S01]  /*04c0*/  @P5 IMAD.WIDE.U32 R32, R11.reuse, 0x10, R32 ;  /* 0x000000100b205825 */ /* 0x050fe200078e0020 */
[----:B------:R3:W5:Y:S03]  /*04d0*/  @P5 LDG.E.128 R88, desc[UR6][R30.64] ;  /* 0x000000061e585981 */ /* 0x000766000c1e1d00 */
[C---:B0-----:R-:W-:Y:S01]  /*04e0*/  @P5 IMAD.WIDE.U32 R2, R11.reuse, 0x10, R2 ;  /* 0x000000100b025825 */ /* 0x041fe200078e0002 */
[----:B------:R-:W-:Y:S01]  /*04f0*/  @P5 IADD3 R11, PT, PT, R11, 0x20, RZ ;  /* 0x000000200b0b5810 */ /* 0x000fe20007ffe0ff */
[----:B------:R3:W5:Y:S04]  /*0500*/  @P5 LD.E.128 R84, desc[UR6][R32.64] ;  /* 0x0000000620545980 */ /* 0x000768000c101d00 */
[C---:B-1----:R-:W-:Y:S01]  /*0510*/  @P6 IMAD.WIDE.U32 R4, R11.reuse, 0x10, R4 ;  /* 0x000000100b046825 */ /* 0x042fe200078e0004 */
[----:B------:R3:W5:Y:S03]  /*0520*/  @P5 LDG.E.128 R80, desc[UR6][R2.64] ;  /* 0x0000000602505981 */ /* 0x000766000c1e1d00 */
[C---:B------:R-:W-:Y:S01]  /*0530*/  @P6 IMAD.WIDE.U32 R34, R11.reuse, 0x10, R34 ;  /* 0x000000100b226825 */ /* 0x040fe200078e0022 */
[----:B------:R3:W5:Y:S03]  /*0540*/  @P6 LDG.E.128 R76, desc[UR6][R4.64] ;  /* 0x00000006044c6981 */ /* 0x000766000c1e1d00 */
[C---:B------:R-:W-:Y:S01]  /*0550*/  @P6 IMAD.WIDE.U32 R36, R11.reuse, 0x10, R36 ;  /* 0x000000100b246825 */ /* 0x040fe200078e0024 */
[----:B------:R-:W-:Y:S01]  /*0560*/  @P6 IADD3 R11, PT, PT, R11, 0x20, RZ ;  /* 0x000000200b0b6810 */ /* 0x000fe20007ffe0ff */
[----:B------:R3:W5:Y:S04]  /*0570*/  @P6 LD.E.128 R72, desc[UR6][R34.64] ;  /* 0x0000000622486980 */ /* 0x000768000c101d00 */
[C---:B------:R-:W-:Y:S01]  /*0580*/  @P0 IMAD.WIDE.U32 R38, R11.reuse, 0x10, R38 ;  /* 0x000000100b260825 */ /* 0x040fe200078e0026 */
[----:B------:R3:W5:Y:S03]  /*0590*/  @P6 LDG.E.128 R68, desc[UR6][R36.64] ;  /* 0x0000000624446981 */ /* 0x000766000c1e1d00 */
[C---:B--2---:R-:W-:Y:S01]  /*05a0*/  @P0 IMAD.WIDE.U32 R40, R11.reuse, 0x10, R40 ;  /* 0x000000100b280825 */ /* 0x044fe200078e0028 */
[----:B------:R3:W5:Y:S03]  /*05b0*/  @P0 LDG.E.128 R64, desc[UR6][R38.64] ;  /* 0x0000000626400981 */ /* 0x000766000c1e1d00 */
[----:B------:R-:W-:Y:S01]  /*05c0*/  @P0 IMAD.WIDE.U32 R6, R11, 0x10, R6 ;  /* 0x000000100b060825 */ /* 0x000fe200078e0006 */
[----:B------:R3:W5:Y:S04]  /*05d0*/  @P0 LD.E.128 R60, desc[UR6][R40.64] ;  /* 0x00000006283c0980 */ /* 0x000768000c101d00 */
[----:B------:R3:W5:Y:S01]  /*05e0*/  @P0 LDG.E.128 R56, desc[UR6][R6.64] ;  /* 0x0000000606380981 */ /* 0x000762000c1e1d00 */
[----:B------:R-:W-:-:S02]  /*05f0*/  ISETP.GE.U32.AND P1, PT, R10, 0x100, PT ;  /* 0x000001000a00780c */ /* 0x000fc40003f26070 */
[----:B------:R-:W-:-:S11]  /*0600*/  @P0 IADD3 R11, PT, PT, R11, 0x20, RZ ;  /* 0x000000200b0b0810 */ /* 0x000fd60007ffe0ff */
[----:B---3--:R-:W-:Y:S05]  /*0610*/  @!P1 BRA `(.L_x_234) ;  /* 0x0000000400bc9947 */ /* 0x008fea0003800000 */
[----:B------:R-:W0:Y:S08]  /*0620*/  LDC.64 R52, c[0x0][0x3d0] ;  /* 0x0000f400ff347b82 */ /* 0x000e300000000a00 */
[----:B------:R-:W1:Y:S08]  /*0630*/  LDC.64 R48, c[0x0][0x438] ;  /* 0x00010e00ff307b82 */ /* 0x000e700000000a00 */
[----:B------:R-:W2:Y:S01]  /*0640*/  LDC.64 R44, c[0x0][0x3e8] ;  /* 0x0000fa00ff2c7b82 */ /* 0x000ea20000000a00 */
[----:B0-----:R-:W-:-:S06]  /*0650*/  IMAD.WIDE.U32 R52, R11, 0x10, R52 ;  /* 0x000000100b347825 */ /* 0x001fcc00078e0034 */
[----:B------:R-:W5:Y:S01]  /*0660*/  LDG.E.128 R52, desc[UR6][R52.64] ;  /* 0x0000000634347981 */ /* 0x000f62000c1e1d00 */
[----:B-1----:R-:W-:-:S06]  /*0670*/  IMAD.WIDE.U32 R48, R11, 0x10, R48 ;  /* 0x000000100b307825 */ /* 0x002fcc00078e0030 */
[----:B------:R-:W5:Y:S01]  /*0680*/  LD.E.128 R48, desc[UR6][R48.64] ;  /* 0x0000000630307980 */ /* 0x000f62000c101d00 */
[----:B--2---:R-:W-:-:S06]  /*0690*/  IMAD.WIDE.U32 R44, R11, 0x10, R44 ;  /* 0x000000100b2c7825 */ /* 0x004fcc00078e002c */
[----:B------:R-:W5:Y:S01]  /*06a0*/  LDG.E.128 R44, desc[UR6][R44.64] ;  /* 0x000000062c2c7981 */ /* 0x000f62000c1e1d00 */
[----:B------:R-:W-:Y:S05]  /*06b0*/  BRA `(.L_x_234) ;  /* 0x0000000400947947 */ /* 0x000fea0003800000 */
.L_x_233:
        /* <DEDUP_REMOVED lines=11> */
[----:B0-----:R-:W-:Y:S01]  /*0770*/  @P6 IMAD.WIDE.U32 R2, R11, 0x10, R2 ;  /* 0x000000100b026825 */ /* 0x001fe200078e0002 */
[----:B------:R-:W-:-:S04]  /*0780*/  @P6 MOV R131, RZ ;  /* 0x000000ff00836202 */ /* 0x000fc80000000f00 */
[----:B------:R0:W5:Y:S02]  /*0790*/  @P6 LDG.E.128 R172, desc[UR6][R2.64] ;  /* 0x0000000602ac6981 */ /* 0x000164000c1e1d00 */
[----:B------:R-:W4:Y:S01]  /*07a0*/  @P4 LDC.64 R14, c[0x0][0x3d0] ;  /* 0x0000f400ff0e4b82 */ /* 0x000f220000000a00 */
[C---:B-1----:R-:W-:Y:S01]  /*07b0*/  @P6 IMAD.WIDE.U32 R4, R11.reuse, 0x10, R4 ;  /* 0x000000100b046825 */ /* 0x042fe200078e0004 */
[----:B------:R-:W-:-:S04]  /*07c0*/  @P6 LOP3.LUT R11, R11, 0x20, RZ, 0xfc, !PT ;  /* 0x000000200b0b6812 */ /* 0x000fc800078efcff */
[----:B------:R0:W5:Y:S02]  /*07d0*/  @P6 LDG.E.128 R124, desc[UR6][R4.64] ;  /* 0x00000006047c6981 */ /* 0x000164000c1e1d00 */
[----:B------:R-:W1:Y:S01]  /*07e0*/  @P4 LDC.64 R16, c[0x0][0x3e8] ;  /* 0x0000fa00ff104b82 */ /* 0x000e620000000a00 */
[----:B--2---:R-:W-:-:S05]  /*07f0*/  @P5 IMAD.WIDE.U32 R6, R11, 0x10, R6 ;  /* 0x000000100b065825 */ /* 0x004fca00078e0006 */
[----:B------:R0:W5:Y:S02]  /*0800*/  @P5 LDG.E.128 R168, desc[UR6][R6.64] ;  /* 0x0000000606a85981 */ /* 0x000164000c1e1d00 */
[----:B------:R-:W2:Y:S01]  /*0810*/  @P3 LDC.64 R18, c[0x0][0x3d0] ;  /* 0x0000f400ff123b82 */ /* 0x000ea20000000a00 */
[C---:B---3--:R-:W-:Y:S01]  /*0820*/  @P5 IMAD.WIDE.U32 R12, R11.reuse, 0x10, R12 ;  /* 0x000000100b0c5825 */ /* 0x048fe200078e000c */
[----:B------:R-:W-:-:S04]  /*0830*/  @P5 IADD3 R11, PT, PT, R11, 0x20, RZ ;  /* 0x000000200b0b5810 */ /* 0x000fc80007ffe0ff */
[----:B------:R0:W5:Y:S02]  /*0840*/  @P5 LDG.E.128 R116, desc[UR6][R12.64] ;  /* 0x000000060c745981 */ /* 0x000164000c1e1d00 */
[----:B------:R-:W3:Y:S01]  /*0850*/  @P3 LDC.64 R20, c[0x0][0x3e8] ;  /* 0x0000fa00ff143b82 */ /* 0x000ee20000000a00 */
[----:B----4-:R-:W-:-:S05]  /*0860*/  @P4 IMAD.WIDE.U32 R14, R11, 0x10, R14 ;  /* 0x000000100b0e4825 */ /* 0x010fca00078e000e */
[----:B------:R0:W5:Y:S02]  /*0870*/  @P4 LDG.E.128 R112, desc[UR6][R14.64] ;  /* 0x000000060e704981 */ /* 0x000164000c1e1d00 */
[----:B------:R-:W4:Y:S01]  /*0880*/  @P2 LDC.64 R22, c[0x0][0x3d0] ;  /* 0x0000f400ff162b82 */ /* 0x000f220000000a00 */
[C---:B-1----:R-:W-:Y:S01]  /*0890*/  @P4 IMAD.WIDE.U32 R16, R11.reuse, 0x10, R16 ;  /* 0x000000100b104825 */ /* 0x042fe200078e0010 */
[----:B------:R-:W-:-:S04]  /*08a0*/  @P4 IADD3 R11, PT, PT, R11, 0x20, RZ ;  /* 0x000000200b0b4810 */ /* 0x000fc80007ffe0ff */
        /* <DEDUP_REMOVED lines=16> */
[----:B------:R1:W5:Y:S03]  /*09b0*/  @P2 LDG.E.128 R80, desc[UR6][R24.64] ;  /* 0x0000000618502981 */ /* 0x000366000c1e1d00 */
[C---:B---3--:R-:W-:Y:S01]  /*09c0*/  @P1 IMAD.WIDE.U32 R28, R11.reuse, 0x10, R28 ;  /* 0x000000100b1c1825 */ /* 0x048fe200078e001c */
[----:B------:R-:W-:Y:S01]  /*09d0*/  @P1 IADD3 R11, PT, PT, R11, 0x20, RZ ;  /* 0x000000200b0b1810 */ /* 0x000fe20007ffe0ff */
[----:B------:R1:W5:Y:S04]  /*09e0*/  @P1 LDG.E.128 R76, desc[UR6][R26.64] ;  /* 0x000000061a4c1981 */ /* 0x000368000c1e1d00 */
[C---:B0-----:R-:W-:Y:S01]  /*09f0*/  @P0 IMAD.WIDE.U32 R30, R11.reuse, 0x10, R30 ;  /* 0x000000100b1e0825 */ /* 0x041fe200078e001e */
[----:B------:R1:W5:Y:S03]  /*0a00*/  @P1 LDG.E.128 R68, desc[UR6][R28.64] ;  /* 0x000000061c441981 */ /* 0x000366000c1e1d00 */
[----:B------:R-:W-:Y:S01]  /*0a10*/  @P0 IMAD.WIDE.U32 R32, R11, 0x10, R32 ;  /* 0x000000100b200825 */ /* 0x000fe200078e0020 */
[----:B------:R1:W5:Y:S04]  /*0a20*/  @P0 LDG.E.128 R64, desc[UR6][R30.64] ;  /* 0x000000061e400981 */ /* 0x000368000c1e1d00 */
[----:B------:R1:W5:Y:S01]  /*0a30*/  @P0 LDG.E.128 R56, desc[UR6][R32.64] ;  /* 0x0000000620380981 */ /* 0x000362000c1e1d00 */
[----:B------:R-:W-:Y:S01]  /*0a40*/  ISETP.GE.U32.AND P6, PT, R10, 0x100, PT ;  /* 0x000001000a00780c */ /* 0x000fe20003fc6070 */
[----:B------:R-:W-:-:S02]  /*0a50*/  HFMA2 R74, -RZ, RZ, 0, 0 ;  /* 0x00000000ff4a7431 */ /* 0x000fc400000001ff */
[----:B------:R-:W-:Y:S02]  /*0a60*/  HFMA2 R98, -RZ, RZ, 0, 0 ;  /* 0x00000000ff627431 */ /* 0x000fe400000001ff */
[----:B------:R-:W-:Y:S02]  /*0a70*/  HFMA2 R122, -RZ, RZ, 0, 0 ;  /* 0x00000000ff7a7431 */ /* 0x000fe400000001ff */
[----:B------:R-:W-:Y:S01]  /*0a80*/  IMAD.MOV.U32 R62, RZ, RZ, RZ ;  /* 0x000000ffff3e7224 */ /* 0x000fe200078e00ff */
[----:B------:R-:W-:Y:S02]  /*0a90*/  CS2R R60, SRZ ;  /* 0x00000000003c7805 */ /* 0x000fe4000001ff00 */
[----:B------:R-:W-:Y:S02]  /*0aa0*/  CS2R R72, SRZ ;  /* 0x0000000000487805 */ /* 0x000fe4000001ff00 */
[----:B------:R-:W-:Y:S02]  /*0ab0*/  MOV R86, RZ ;  /* 0x000000ff00567202 */ /* 0x000fe40000000f00 */
[----:B------:R-:W-:-:S02]  /*0ac0*/  CS2R R84, SRZ ;  /* 0x0000000000547805 */ /* 0x000fc4000001ff00 */
[----:B------:R-:W-:Y:S02]  /*0ad0*/  CS2R R96, SRZ ;  /* 0x0000000000607805 */ /* 0x000fe4000001ff00 */
[----:B------:R-:W-:Y:S02]  /*0ae0*/  MOV R110, RZ ;  /* 0x000000ff006e7202 */ /* 0x000fe40000000f00 */
[----:B------:R-:W-:Y:S02]  /*0af0*/  CS2R R108, SRZ ;  /* 0x00000000006c7805 */ /* 0x000fe4000001ff00 */
[----:B------:R-:W-:Y:S02]  /*0b00*/  CS2R R120, SRZ ;  /* 0x0000000000787805 */ /* 0x000fe4000001ff00 */
[----:B------:R-:W-:Y:S02]  /*0b10*/  MOV R130, RZ ;  /* 0x000000ff00827202 */ /* 0x000fe40000000f00 */
[----:B------:R-:W-:-:S02]  /*0b20*/  CS2R R128, SRZ ;  /* 0x0000000000807805 */ /* 0x000fc4000001ff00 */
[----:B------:R-:W-:Y:S02]  /*0b30*/  @P5 MOV R123, RZ ;  /* 0x000000ff007b5202 */ /* 0x000fe40000000f00 */
[----:B------:R-:W-:Y:S02]  /*0b40*/  @P4 MOV R111, RZ ;  /* 0x000000ff006f4202 */ /* 0x000fe40000000f00 */
[----:B------:R-:W-:Y:S02]  /*0b50*/  @P3 MOV R99, RZ ;  /* 0x000000ff00633202 */ /* 0x000fe40000000f00 */
[----:B------:R-:W-:Y:S02]  /*0b60*/  @P2 MOV R87, RZ ;  /* 0x000000ff00572202 */ /* 0x000fe40000000f00 */
[----:B------:R-:W-:Y:S02]  /*0b70*/  @P1 MOV R75, RZ ;  /* 0x000000ff004b1202 */ /* 0x000fe40000000f00 */
[----:B------:R-:W-:-:S02]  /*0b80*/  @P0 MOV R63, RZ ;  /* 0x000000ff003f0202 */ /* 0x000fc40000000f00 */
[----:B------:R-:W-:Y:S01]  /*0b90*/  @P0 IADD3 R11, PT, PT, R11, 0x20, RZ ;  /* 0x000000200b0b0810 */ /* 0x000fe20007ffe0ff */
[----:B-1----:R-:W-:Y:S06]  /*0ba0*/  @!P6 BRA `(.L_x_234) ;  /* 0x000000000058e947 */ /* 0x002fec0003800000 */
[----:B------:R-:W0:Y:S08]  /*0bb0*/  LDC.64 R52, c[0x0][0x3d0] ;  /* 0x0000f400ff347b82 */ /* 0x000e300000000a00 */
[----:B------:R-:W1:Y:S01]  /*0bc0*/  LDC.64 R44, c[0x0][0x3e8] ;  /* 0x0000fa00ff2c7b82 */ /* 0x000e620000000a00 */
[----:B0-----:R-:W-:-:S06]  /*0bd0*/  IMAD.WIDE.U32 R52, R11, 0x10, R52 ;  /* 0x000000100b347825 */ /* 0x001fcc00078e0034 */
[----:B------:R-:W5:Y:S01]  /*0be0*/  LDG.E.128 R52, desc[UR6][R52.64] ;  /* 0x0000000634347981 */ /* 0x000f62000c1e1d00 */
[----:B-1----:R-:W-:-:S06]  /*0bf0*/  IMAD.WIDE.U32 R44, R11, 0x10, R44 ;  /* 0x000000100b2c7825 */ /* 0x002fcc00078e002c */
[----:B------:R-:W5:Y:S01]  /*0c00*/  LDG.E.128 R44, desc[UR6][R44.64] ;  /* 0x000000062c2c7981 */ /* 0x000f62000c1e1d00 */
[----:B------:R-:W-:Y:S02]  /*0c10*/  CS2R R50, SRZ ;  /* 0x0000000000327805 */ /* 0x000fe4000001ff00 */
[----:B------:R-:W-:Y:S01]  /*0c20*/  CS2R R48, SRZ ;  /* 0x0000000000307805 */ /* 0x000fe2000001ff00 */
[----:B------:R-:W-:Y:S01]  /*0c30*/  IMAD.MOV.U32 R62, RZ, RZ, RZ ;  /* 0x000000ffff3e7224 */ /* 0x000fe200078e00ff */
[----:B------:R-:W-:Y:S02]  /*0c40*/  CS2R R60, SRZ ;  /* 0x00000000003c7805 */ /* 0x000fe4000001ff00 */
[----:B------:R-:W-:Y:S02]  /*0c50*/  MOV R74, RZ ;  /* 0x000000ff004a7202 */ /* 0x000fe40000000f00 */
[----:B------:R-:W-:Y:S02]  /*0c60*/  CS2R R72, SRZ ;  /* 0x0000000000487805 */ /* 0x000fe4000001ff00 */
[----:B------:R-:W-:-:S02]  /*0c70*/  MOV R86, RZ ;  /* 0x000000ff00567202 */ /* 0x000fc40000000f00 */
[----:B------:R-:W-:Y:S02]  /*0c80*/  CS2R R84, SRZ ;  /* 0x0000000000547805 */ /* 0x000fe4000001ff00 */
[----:B------:R-:W-:Y:S02]  /*0c90*/  MOV R98, RZ ;  /* 0x000000ff00627202 */ /* 0x000fe40000000f00 */
[----:B------:R-:W-:Y:S02]  /*0ca0*/  CS2R R96, SRZ ;  /* 0x0000000000607805 */ /* 0x000fe4000001ff00 */
[----:B------:R-:W-:Y:S02]  /*0cb0*/  MOV R110, RZ ;  /* 0x000000ff006e7202 */ /* 0x000fe40000000f00 */
[----:B------:R-:W-:Y:S02]  /*0cc0*/  CS2R R108, SRZ ;  /* 0x00000000006c7805 */ /* 0x000fe4000001ff00 */
[----:B------:R-:W-:-:S02]  /*0cd0*/  MOV R122, RZ ;  /* 0x000000ff007a7202 */ /* 0x000fc40000000f00 */
[----:B------:R-:W-:Y:S02]  /*0ce0*/  CS2R R120, SRZ ;  /* 0x0000000000787805 */ /* 0x000fe4000001ff00 */
[----:B------:R-:W-:Y:S02]  /*0cf0*/  MOV R130, RZ ;  /* 0x000000ff00827202 */ /* 0x000fe40000000f00 */
[----:B------:R-:W-:-:S07]  /*0d00*/  CS2R R128, SRZ ;  /* 0x0000000000807805 */ /* 0x000fce000001ff00 */
.L_x_234:
[----:B------:R-:W-:Y:S05]  /*0d10*/  BSYNC.RECONVERGENT B0 ;  /* 0x0000000000007941 */ /* 0x000fea0003800200 */
.L_x_232:
[----:B------:R-:W0:Y:S02]  /*0d20*/  LDCU UR4, c[0x0][0x384] ;  /* 0x00007080ff0477ac */ /* 0x000e240008000800 */
[----:B0-----:R-:W-:-:S13]  /*0d30*/  ISETP.GE.AND P0, PT, R9, UR4, PT ;  /* 0x0000000409007c0c */ /* 0x001fda000bf06270 */
[----:B------:R-:W-:Y:S05]  /*0d40*/  @P0 EXIT ;  /* 0x000000000000094d */ /* 0x000fea0003800000 */
[----:B-----5:R-:W-:Y:S01]  /*0d50*/  PRMT R26, R51, 0x7632, R26 ;  /* 0x00007632331a7816 */ /* 0x020fe2000000001a */
[----:B------:R-:W0:Y:S01]  /*0d60*/  LDCU.64 UR4, c[0x0][0x3e0] ;  /* 0x00007c00ff0477ac */ /* 0x000e220008000a00 */
[----:B------:R-:W-:Y:S02]  /*0d70*/  PRMT R25, R55, 0x7632, R25 ;  /* 0x0000763237197816 */ /* 0x000fe40000000019 */
[----:B------:R-:W-:Y:S01]  /*0d80*/  PRMT R24, R50, 0x7632, R24 ;  /* 0x0000763232187816 */ /* 0x000fe20000000018 */
[----:B------:R1:W-:Y:S01]  /*0d90*/  STL.S16 [R1+0x5c], R26 ;  /* 0x00005c1a01007387 */ /* 0x0003e20000100600 */
[----:B------:R-:W-:Y:S01]  /*0da0*/  PRMT R23, R54, 0x7632, R23 ;  /* 0x0000763236177816 */ /* 0x000fe20000000017 */
[----:B------:R-:W2:Y:S01]  /*0db0*/  LDCU UR12, c[0x0][0x388] ;  /* 0x00007100ff0c77ac */ /* 0x000ea20008000800 */
[----:B------:R-:W-:Y:S01]  /*0dc0*/  PRMT R22, R49, 0x7632, R22 ;  /* 0x0000763231167816 */ /* 0x000fe20000000016 */
[----:B------:R1:W-:Y:S01]  /*0dd0*/  STL.S16 [R1+0x58], R25 ;  /* 0x0000581901007387 */ /* 0x0003e20000100600 */
[----:B------:R-:W-:Y:S01]  /*0de0*/  PRMT R21, R53, 0x7632, R21 ;  /* 0x0000763235157816 */ /* 0x000fe20000000015 */
[----:B------:R-:W3:Y:S01]  /*0df0*/  LDCU.U8 UR10, c[0x0][0x410] ;  /* 0x00008200ff0a77ac */ /* 0x000ee20008000000 */
[----:B------:R-:W-:Y:S01]  /*0e00*/  PRMT R20, R48, 0x7632, R20 ;  /* 0x0000763230147816 */ /* 0x000fe20000000014 */
[----:B------:R1:W-:Y:S01]  /*0e10*/  STL.S16 [R1+0x54], R24 ;  /* 0x0000541801007387 */ /* 0x0003e20000100600 */
[----:B------:R-:W-:Y:S01]  /*0e20*/  PRMT R19, R52, 0x7632, R19 ;  /* 0x0000763234137816 */ /* 0x000fe20000000013 */
[----:B------:R-:W4:Y:S01]  /*0e30*/  LDCU UR11, c[0x0][0x448] ;  /* 0x00008900ff0b77ac */ /* 0x000f220008000800 */
[----:B------:R-:W-:Y:S01]  /*0e40*/  PRMT R18, R63, 0x7632, R18 ;  /* 0x000076323f127816 */ /* 0x000fe20000000012 */
[----:B------:R1:W-:Y:S01]  /*0e50*/  STL.S16 [R1+0x50], R23 ;  /* 0x0000501701007387 */ /* 0x0003e20000100600 */
[----:B------:R-:W-:Y:S01]  /*0e60*/  PRMT R17, R67, 0x7632, R17 ;  /* 0x0000763243117816 */ /* 0x000fe20000000011 */
[----:B0-----:R-:W-:Y:S01]  /*0e70*/  UISETP.NE.U32.AND UP0, UPT, UR4, URZ, UPT ;  /* 0x000000ff0400728c */ /* 0x001fe2000bf05070 */
[----:B------:R-:W-:Y:S01]  /*0e80*/  PRMT R16, R62, 0x7632, R16 ;  /* 0x000076323e107816 */ /* 0x000fe20000000010 */
[----:B------:R1:W-:Y:S01]  /*0e90*/  STL.S16 [R1+0x4c], R22 ;  /* 0x00004c1601007387 */ /* 0x0003e20000100600 */
[----:B------:R-:W-:Y:S01]  /*0ea0*/  PRMT R15, R66, 0x7632, R15 ;  /* 0x00007632420f7816 */ /* 0x000fe2000000000f */
[----:B------:R-:W-:Y:S01]  /*0eb0*/  UISETP.NE.AND.EX UP0, UPT, UR5, URZ, UPT, UP0 ;  /* 0x000000ff0500728c */ /* 0x000fe2000bf05300 */
[----:B------:R-:W-:Y:S01]  /*0ec0*/  PRMT R14, R61, 0x7632, R14 ;  /* 0x000076323d0e7816 */ /* 0x000fe2000000000e */
[----:B------:R1:W-:Y:S01]  /*0ed0*/  STL.S16 [R1+0x48], R21 ;  /* 0x0000481501007387 */ /* 0x0003e20000100600 */
[----:B------:R-:W-:Y:S01]  /*0ee0*/  PRMT R13, R65, 0x7632, R13 ;  /* 0x00007632410d7816 */ /* 0x000fe2000000000d */
[----:B------:R-:W0:Y:S01]  /*0ef0*/  LDCU.64 UR8, c[0x0][0x3a0] ;  /* 0x00007400ff0877ac */ /* 0x000e220008000a00 */
[----:B------:R-:W-:Y:S01]  /*0f00*/  PRMT R12, R60, 0x7632, R12 ;  /* 0x000076323c0c7816 */ /* 0x000fe2000000000c */
[----:B------:R1:W-:Y:S01]  /*0f10*/  STL.S16 [R1+0x44], R20 ;  /* 0x0000441401007387 */ /* 0x0003e20000100600 */
[----:B------:R-:W-:-:S02]  /*0f20*/  PRMT R11, R64, 0x7632, R11 ;  /* 0x00007632400b7816 */ /* 0x000fc4000000000b */
[----:B------:R-:W-:Y:S01]  /*0f30*/  PRMT R8, R75, 0x7632, R8 ;  /* 0x000076324b087816 */ /* 0x000fe20000000008 */
[----:B------:R1:W-:Y:S01]  /*0f40*/  STL.S16 [R1+0x40], R19 ;  /* 0x0000401301007387 */ /* 0x0003e20000100600 */
[----:B------:R-:W-:Y:S02]  /*0f50*/  PRMT R7, R79, 0x7632, R7 ;  /* 0x000076324f077816 */ /* 0x000fe40000000007 */
[----:B------:R-:W-:Y:S01]  /*0f60*/  PRMT R6, R74, 0x7632, R6 ;  /* 0x000076324a067816 */ /* 0x000fe20000000006 */
[----:B------:R1:W-:Y:S01]  /*0f70*/  STL.S16 [R1+0x3c], R18 ;  /* 0x00003c1201007387 */ /* 0x0003e20000100600 */
[----:B------:R-:W-:Y:S02]  /*0f80*/  PRMT R5, R78, 0x7632, R5 ;  /* 0x000076324e057816 */ /* 0x000fe40000000005 */
        /* <DEDUP_REMOVED lines=43> */
[----:B------:R1:W-:Y:S01]  /*1240*/  STL.S16 [R1], R0 ;  /* 0x0000000001007387 */ /* 0x0003e20000100600 */
        /* <DEDUP_REMOVED lines=46> */
[----:B01234-:R-:W-:-:S07]  /*1530*/  PRMT R165, R124, 0x7632, R165 ;  /* 0x000076327ca57816 */ /* 0x01ffce00000000a5 */
.L_x_284:
[----:B------:R-:W0:Y:S01]  /*1540*/  @UP0 LDCU.64 UR4, c[0x0][0x3e0] ;  /* 0x00007c00ff0407ac */ /* 0x000e220008000a00 */
[----:B------:R-:W-:Y:S01]  /*1550*/  PLOP3.LUT P0, PT, PT, PT, UP0, 0x80, 0x8 ;  /* 0x000000000008781c */ /* 0x000fe20003f0f008 */
[----:B------:R-:W-:Y:S01]  /*1560*/  HFMA2 R132, -RZ, RZ, 0, 1.1920928955078125e-07 ;  /* 0x00000002ff847431 */ /* 0x000fe200000001ff */
[----:B------:R-:W-:-:S11]  /*1570*/  PLOP3.LUT P1, PT, PT, PT, UP0, 0x80, 0x8 ;  /* 0x000000000008781c */ /* 0x000fd60003f2f008 */
[----:B0-----:R-:W-:-:S06]  /*1580*/  @P0 IMAD.WIDE R132, R9, R132, UR4 ;  /* 0x0000000409840e25 */ /* 0x001fcc000f8e0284 */
[----:B------:R-:W2:Y:S01]  /*1590*/  @P1 LDG.E.U16 R132, desc[UR6][R132.64] ;  /* 0x0000000684841981 */ /* 0x000ea2000c1e1500 */
[----:B------:R-:W-:Y:S01]  /*15a0*/  PLOP3.LUT P0, PT, PT, PT, UP0, 0x80, 0x8 ;  /* 0x000000000008781c */ /* 0x000fe20003f0f008 */
[----:B------:R-:W-:Y:S01]  /*15b0*/  IMAD R8, R9, UR12, RZ ;  /* 0x0000000c09087c24 */ /* 0x000fe2000f8e02ff */
[----:B------:R-:W-:Y:S01]  /*15c0*/  MOV R184, 0x3f800000 ;  /* 0x3f80000000b87802 */ /* 0x000fe20000000f00 */
[----:B------:R-:W0:Y:S01]  /*15d0*/  S2R R249, SR_TID.X ;  /* 0x0000000000f97919 */ /* 0x000e220000002100 */
[----:B------:R-:W-:Y:S01]  /*15e0*/  ISETP.GE.U32.AND P5, PT, R10, 0x20, PT ;  /* 0x000000200a00780c */ /* 0x000fe20003fa6070 */
[----:B------:R-:W-:Y:S08]  /*15f0*/  BSSY.RECONVERGENT B0, `(.L_x_235) ;  /* 0x0000072000007945 */ /* 0x000ff00003800200 */
[----:B--2---:R-:W-:-:S02]  /*1600*/  @P0 SHF.L.U32 R184, R132, 0x10, RZ ;  /* 0x0000001084b80819 */ /* 0x004fc400000006ff */
[----:B------:R-:W-:-:S04]  /*1610*/  SHF.R.S32.HI R132, RZ, 0x1f, R8 ;  /* 0x0000001fff847819 */ /* 0x000fc80000011408 */
[----:B------:R-:W-:Y:S02]  /*1620*/  LEA.HI R8, R132, R8, RZ, 0x3 ;  /* 0x0000000884087211 */ /* 0x000fe400078f18ff */
[----:B0-----:R-:W-:-:S04]  /*1630*/  LOP3.LUT R132, R249, 0x1f, RZ, 0xc0, !PT ;  /* 0x0000001ff9847812 */ /* 0x001fc800078ec0ff */
[----:B------:R-:W-:-:S04]  /*1640*/  LEA.HI.SX32 R8, R8, R132, 0x1d ;  /* 0x0000008408087211 */ /* 0x000fc800078feaff */
[----:B------:R-:W-:Y:S01]  /*1650*/  MOV R188, R8 ;  /* 0x0000000800bc7202 */ /* 0x000fe20000000f00 */
[----:B------:R-:W-:Y:S06]  /*1660*/  @!P5 BRA `(.L_x_236) ;  /* 0x0000000400a8d947 */ /* 0x000fec0003800000 */
[----:B------:R-:W0:Y:S02]  /*1670*/  LDC.64 R132, c[0x0][0x390] ;  /* 0x0000e400ff847b82 */ /* 0x000e240000000a00 */
[----:B0-----:R-:W-:-:S06]  /*1680*/  IMAD.WIDE.U32 R132, R8, 0x10, R132 ;  /* 0x0000001008847825 */ /* 0x001fcc00078e0084 */
[----:B------:R-:W5:Y:S01]  /*1690*/  LDG.E.128 R132, desc[UR6][R132.64] ;  /* 0x0000000684847981 */ /* 0x000f62000c1e1d00 */
[----:B------:R-:W-:-:S04]  /*16a0*/  UISETP.NE.U32.AND UP1, UPT, UR8, URZ, UPT ;  /* 0x000000ff0800728c */ /* 0x000fc8000bf25070 */
[----:B------:R-:W-:-:S09]  /*16b0*/  UISETP.NE.AND.EX UP1, UPT, UR9, URZ, UPT, UP1 ;  /* 0x000000ff0900728c */ /* 0x000fd2000bf25310 */
[----:B------:R-:W-:Y:S05]  /*16c0*/  BRA.U !UP1, `(.L_x_237) ;  /* 0x0000000109e07547 */ /* 0x000fea000b800000 */
[----:B------:R-:W0:Y:S02]  /*16d0*/  LDC.64 R40, c[0x0][0x3a0] ;  /* 0x0000e800ff287b82 */ /* 0x000e240000000a00 */
[----:B0-----:R-:W-:-:S06]  /*16e0*/  IMAD.WIDE.U32 R40, R8, 0x10, R40 ;  /* 0x0000001008287825 */ /* 0x001fcc00078e0028 */
[----:B------:R-:W2:Y:S01]  /*16f0*/  LDG.E.128 R40, desc[UR6][R40.64] ;  /* 0x0000000628287981 */ /* 0x000ea2000c1e1d00 */
[----:B-----5:R-:W-:Y:S02]  /*1700*/  PRMT R7, R132, 0x7632, R7 ;  /* 0x0000763284077816 */ /* 0x020fe40000000007 */
[----:B------:R-:W-:Y:S02]  /*1710*/  SHF.L.U32 R24, R165, 0x10, RZ ;  /* 0x00000010a5187819 */ /* 0x000fe400000006ff */
[----:B------:R-:W-:Y:S02]  /*1720*/  SHF.L.U32 R7, R7, 0x10, RZ ;  /* 0x0000001007077819 */ /* 0x000fe400000006ff */
[----:B------:R-:W-:Y:S02]  /*1730*/  SHF.L.U32 R25, R166, 0x10, RZ ;  /* 0x00000010a6197819 */ /* 0x000fe400000006ff */
[C---:B------:R-:W-:Y:S01]  /*1740*/  SHF.L.U32 R138, R134.reuse, 0x10, RZ ;  /* 0x00000010868a7819 */ /* 0x040fe200000006ff */
[----:B------:R-:W-:Y:S01]  /*1750*/  FMUL.FTZ R7, R7, R184 ;  /* 0x000000b807077220 */ /* 0x000fe20000410000 */
[----:B------:R-:W-:-:S02]  /*1760*/  PRMT R156, R134, 0x7632, R156 ;  /* 0x00007632869c7816 */ /* 0x000fc4000000009c */
[C---:B------:R-:W-:Y:S01]  /*1770*/  SHF.L.U32 R155, R135.reuse, 0x10, RZ ;  /* 0x00000010879b7819 */ /* 0x040fe200000006ff */
[-C--:B------:R-:W-:Y:S01]  /*1780*/  FMUL.FTZ R138, R138, R184.reuse ;  /* 0x000000b88a8a7220 */ /* 0x080fe20000410000 */
[----:B------:R-:W-:Y:S02]  /*1790*/  SHF.L.U32 R156, R156, 0x10, RZ ;  /* 0x000000109c9c7819 */ /* 0x000fe400000006ff */
[----:B------:R-:W-:Y:S01]  /*17a0*/  PRMT R157, R135, 0x7632, R157 ;  /* 0x00007632879d7816 */ /* 0x000fe2000000009d */
[-C--:B------:R-:W-:Y:S02]  /*17b0*/  FMUL.FTZ R155, R155, R184.reuse ;  /* 0x000000b89b9b7220 */ /* 0x080fe40000410000 */
[----:B------:R-:W-:Y:S01]  /*17c0*/  FMUL.FTZ R156, R156, R184 ;  /* 0x000000b89c9c7220 */ /* 0x000fe20000410000 */
[----:B------:R-:W-:-:S05]  /*17d0*/  SHF.L.U32 R157, R157, 0x10, RZ ;  /* 0x000000109d9d7819 */ /* 0x000fca00000006ff */
[----:B------:R-:W-:Y:S01]  /*17e0*/  FMUL.FTZ R157, R157, R184 ;  /* 0x000000b89d9d7220 */ /* 0x000fe20000410000 */
[----:B--2---:R-:W-:-:S04]  /*17f0*/  PRMT R6, R40, 0x7632, R6 ;  /* 0x0000763228067816 */ /* 0x004fc80000000006 */
[----:B------:R-:W-:-:S05]  /*1800*/  SHF.L.U32 R6, R6, 0x10, RZ ;  /* 0x0000001006067819 */ /* 0x000fca00000006ff */
[--C-:B------:R-:W-:Y:S01]  /*1810*/  FFMA.FTZ R7, R7, R24, R6.reuse ;  /* 0x0000001807077223 */ /* 0x100fe20000010006 */
[----:B------:R-:W-:Y:S02]  /*1820*/  PRMT R6, R133, 0x7632, R6 ;  /* 0x0000763285067816 */ /* 0x000fe40000000006 */
[----:B------:R-:W-:Y:S02]  /*1830*/  PRMT R24, R41, 0x7632, R24 ;  /* 0x0000763229187816 */ /* 0x000fe40000000018 */
[----:B------:R-:W-:Y:S01]  /*1840*/  SHF.L.U32 R133, R133, 0x10, RZ ;  /* 0x0000001085857819 */ /* 0x000fe200000006ff */
[----:B------:R-:W-:Y:S01]  /*1850*/  IMAD.U32 R6, R6, 0x10000, RZ ;  /* 0x0001000006067824 */ /* 0x000fe200078e00ff */
[----:B------:R-:W-:-:S03]  /*1860*/  SHF.L.U32 R24, R24, 0x10, RZ ;  /* 0x0000001018187819 */ /* 0x000fc600000006ff */
[-C--:B------:R-:W-:Y:S01]  /*1870*/  FMUL.FTZ R6, R6, R184.reuse ;  /* 0x000000b806067220 */ /* 0x080fe20000410000 */
[----:B------:R-:W-:-:S03]  /*1880*/  FMUL.FTZ R133, R133, R184 ;  /* 0x000000b885857220 */ /* 0x000fc60000410000 */
[----:B------:R-:W-:Y:S01]  /*1890*/  FFMA.FTZ R6, R6, R25, R24 ;  /* 0x0000001906067223 */ /* 0x000fe20000010018 */
[----:B------:R-:W-:Y:S02]  /*18a0*/  SHF.L.U32 R25, R132, 0x10, RZ ;  /* 0x0000001084197819 */ /* 0x000fe400000006ff */
[----:B------:R-:W-:Y:S02]  /*18b0*/  SHF.L.U32 R24, R124, 0x10, RZ ;  /* 0x000000107c187819 */ /* 0x000fe400000006ff */
[----:B------:R-:W-:Y:S01]  /*18c0*/  SHF.L.U32 R132, R40, 0x10, RZ ;  /* 0x0000001028847819 */ /* 0x000fe200000006ff */
[----:B------:R-:W-:-:S04]  /*18d0*/  FMUL.FTZ R25, R25, R184 ;  /* 0x000000b819197220 */ /* 0x000fc80000410000 */
[----:B------:R-:W-:Y:S01]  /*18e0*/  FFMA.FTZ R25, R25, R24, R132 ;  /* 0x0000001819197223 */ /* 0x000fe20000010084 */
[----:B------:R-:W-:Y:S02]  /*18f0*/  SHF.L.U32 R24, R125, 0x10, RZ ;  /* 0x000000107d187819 */ /* 0x000fe400000006ff */
[----:B------:R-:W-:-:S05]  /*1900*/  SHF.L.U32 R132, R41, 0x10, RZ ;  /* 0x0000001029847819 */ /* 0x000fca00000006ff */
[----:B------:R-:W-:Y:S01]  /*1910*/  FFMA.FTZ R24, R133, R24, R132 ;  /* 0x0000001885187223 */ /* 0x000fe20000010084 */
[----:B------:R-:W-:Y:S02]  /*1920*/  SHF.L.U32 R132, R126, 0x10, RZ ;  /* 0x000000107e847819 */ /* 0x000fe400000006ff */
[----:B------:R-:W-:-:S05]  /*1930*/  SHF.L.U32 R133, R42, 0x10, RZ ;  /* 0x000000102a857819 */ /* 0x000fca00000006ff */
[----:B------:R-:W-:Y:S01]  /*1940*/  FFMA.FTZ R138, R138, R132, R133 ;  /* 0x000000848a8a7223 */ /* 0x000fe20000010085 */
[----:B------:R-:W-:Y:S01]  /*1950*/  PRMT R132, R42, 0x7632, R132 ;  /* 0x000076322a847816 */ /* 0x000fe20000000084 */
[----:B------:R-:W-:-:S03]  /*1960*/  IMAD.U32 R133, R167, 0x10000, RZ ;  /* 0x00010000a7857824 */ /* 0x000fc600078e00ff */
[----:B------:R-:W-:-:S05]  /*1970*/  SHF.L.U32 R132, R132, 0x10, RZ ;  /* 0x0000001084847819 */ /* 0x000fca00000006ff */
[----:B------:R-:W-:Y:S01]  /*1980*/  FFMA.FTZ R156, R156, R133, R132 ;  /* 0x000000859c9c7223 */ /* 0x000fe20000010084 */
[----:B------:R-:W-:Y:S02]  /*1990*/  SHF.L.U32 R132, R127, 0x10, RZ ;  /* 0x000000107f847819 */ /* 0x000fe400000006ff */
[----:B------:R-:W-:Y:S02]  /*19a0*/  SHF.L.U32 R133, R43, 0x10, RZ ;  /* 0x000000102b857819 */ /* 0x000fe400000006ff */
[----:B------:R-:W-:-:S03]  /*19b0*/  F2FP.BF16.F32.PACK_AB R134, R156, R138 ;  /* 0x0000008a9c86723e */ /* 0x000fc600000010ff */
[----:B------:R-:W-:Y:S01]  /*19c0*/  FFMA.FTZ R155, R155, R132, R133 ;  /* 0x000000849b9b7223 */ /* 0x000fe20000010085 */
[----:B------:R-:W-:Y:S02]  /*19d0*/  PRMT R132, R43, 0x7632, R132 ;  /* 0x000076322b847816 */ /* 0x000fe40000000084 */
[----:B------:R-:W-:Y:S02]  /*19e0*/  SHF.L.U32 R133, R176, 0x10, RZ ;  /* 0x00000010b0857819 */ /* 0x000fe400000006ff */
[----:B------:R-:W-:-:S05]  /*19f0*/  SHF.L.U32 R132, R132, 0x10, RZ ;  /* 0x0000001084847819 */ /* 0x000fca00000006ff */
[----:B------:R-:W-:Y:S01]  /*1a00*/  FFMA.FTZ R157, R157, R133, R132 ;  /* 0x000000859d9d7223 */ /* 0x000fe20000010084 */
[----:B------:R-:W-:Y:S02]  /*1a10*/  F2FP.BF16.F32.PACK_AB R133, R6, R24 ;  /* 0x000000180685723e */ /* 0x000fe400000010ff */
[----:B------:R-:W-:Y:S02]  /*1a20*/  F2FP.BF16.F32.PACK_AB R132, R7, R25 ;  /* 0x000000190784723e */ /* 0x000fe400000010ff */
[----:B------:R-:W-:Y:S01]  /*1a30*/  F2FP.BF16.F32.PACK_AB R135, R157, R155 ;  /* 0x0000009b9d87723e */ /* 0x000fe200000010ff */
[----:B------:R-:W-:Y:S06]  /*1a40*/  BRA `(.L_x_238) ;  /* 0x0000000000a07947 */ /* 0x000fec0003800000 */
.L_x_237:
[C---:B-----5:R-:W-:Y:S02]  /*1a50*/  SHF.L.U32 R25, R132.reuse, 0x10, RZ ;  /* 0x0000001084197819 */ /* 0x060fe400000006ff */
[----:B------:R-:W-:Y:S02]  /*1a60*/  SHF.L.U32 R24, R133, 0x10, RZ ;  /* 0x0000001085187819 */ /* 0x000fe400000006ff */
[----:B------:R-:W-:Y:S01]  /*1a70*/  PRMT R7, R132, 0x7632, R7 ;  /* 0x0000763284077816 */ /* 0x000fe20000000007 */
[-C--:B------:R-:W-:Y:S01]  /*1a80*/  FMUL.FTZ R25, R25, R184.reuse ;  /* 0x000000b819197220 */ /* 0x080fe20000410000 */
[----:B------:R-:W-:Y:S01]  /*1a90*/  SHF.L.U32 R132, R124, 0x10, RZ ;  /* 0x000000107c847819 */ /* 0x000fe200000006ff */
[----:B------:R-:W-:Y:S01]  /*1aa0*/  FMUL.FTZ R24, R24, R184 ;  /* 0x000000b818187220 */ /* 0x000fe20000410000 */
[----:B------:R-:W-:Y:S02]  /*1ab0*/  SHF.L.U32 R6, R125, 0x10, RZ ;  /* 0x000000107d067819 */ /* 0x000fe400000006ff */
[----:B------:R-:W-:Y:S01]  /*1ac0*/  SHF.L.U32 R7, R7, 0x10, RZ ;  /* 0x0000001007077819 */ /* 0x000fe200000006ff */
[----:B------:R-:W-:Y:S01]  /*1ad0*/  FMUL.FTZ R25, R25, R132 ;  /* 0x0000008419197220 */ /* 0x000fe20000410000 */
[----:B------:R-:W-:Y:S01]  /*1ae0*/  PRMT R132, R133, 0x7632, R132 ;  /* 0x0000763285847816 */ /* 0x000fe20000000084 */
[----:B------:R-:W-:Y:S01]  /*1af0*/  FMUL.FTZ R24, R24, R6 ;  /* 0x0000000618187220 */ /* 0x000fe20000410000 */
[----:B------:R-:W-:Y:S01]  /*1b00*/  SHF.L.U32 R133, R165, 0x10, RZ ;  /* 0x00000010a5857819 */ /* 0x000fe200000006ff */
[-C--:B------:R-:W-:Y:S01]  /*1b10*/  FMUL.FTZ R7, R7, R184.reuse ;  /* 0x000000b807077220 */ /* 0x080fe20000410000 */
[----:B------:R-:W-:Y:S01]  /*1b20*/  SHF.L.U32 R6, R134, 0x10, RZ ;  /* 0x0000001086067819 */ /* 0x000fe200000006ff */
[----:B------:R-:W-:Y:S01]  /*1b30*/  IMAD.U32 R132, R132, 0x10000, RZ ;  /* 0x0001000084847824 */ /* 0x000fe200078e00ff */
[----:B------:R-:W-:Y:S01]  /*1b40*/  SHF.L.U32 R138, R126, 0x10, RZ ;  /* 0x000000107e8a7819 */ /* 0x000fe200000006ff */
[----:B------:R-:W-:Y:S01]  /*1b50*/  FMUL.FTZ R7, R7, R133 ;  /* 0x0000008507077220 */ /* 0x000fe20000410000 */
[----:B------:R-:W-:Y:S01]  /*1b60*/  SHF.L.U32 R133, R166, 0x10, RZ ;  /* 0x00000010a6857819 */ /* 0x000fe200000006ff */
[-C--:B------:R-:W-:Y:S01]  /*1b70*/  FMUL.FTZ R6, R6, R184.reuse ;  /* 0x000000b806067220 */ /* 0x080fe20000410000 */
[----:B------:R-:W-:Y:S01]  /*1b80*/  FMUL.FTZ R132, R132, R184 ;  /* 0x000000b884847220 */ /* 0x000fe20000410000 */
[----:B------:R-:W-:-:S02]  /*1b90*/  PRMT R134, R134, 0x7632, R134 ;  /* 0x0000763286867816 */ /* 0x000fc40000000086 */
[----:B------:R-:W-:Y:S01]  /*1ba0*/  FMUL.FTZ R138, R6, R138 ;  /* 0x0000008a068a7220 */ /* 0x000fe20000410000 */
[----:B------:R-:W-:Y:S01]  /*1bb0*/  FMUL.FTZ R6, R132, R133 ;  /* 0x0000008584067220 */ /* 0x000fe20000410000 */
[C---:B------:R-:W-:Y:S02]  /*1bc0*/  SHF.L.U32 R132, R135.reuse, 0x10, RZ ;  /* 0x0000001087847819 */ /* 0x040fe400000006ff */
[----:B------:R-:W-:Y:S02]  /*1bd0*/  PRMT R135, R135, 0x7632, R135 ;  /* 0x0000763287877816 */ /* 0x000fe40000000087 */
[----:B------:R-:W-:Y:S01]  /*1be0*/  SHF.L.U32 R134, R134, 0x10, RZ ;  /* 0x0000001086867819 */ /* 0x000fe200000006ff */
[-C--:B------:R-:W-:Y:S01]  /*1bf0*/  FMUL.FTZ R132, R132, R184.reuse ;  /* 0x000000b884847220 */ /* 0x080fe20000410000 */
[----:B------:R-:W-:Y:S02]  /*1c00*/  SHF.L.U32 R135, R135, 0x10, RZ ;  /* 0x0000001087877819 */ /* 0x000fe400000006ff */
[----:B------:R-:W-:Y:S01]  /*1c10*/  SHF.L.U32 R133, R167, 0x10, RZ ;  /* 0x00000010a7857819 */ /* 0x000fe200000006ff */
[-C--:B------:R-:W-:Y:S01]  /*1c20*/  FMUL.FTZ R156, R134, R184.reuse ;  /* 0x000000b8869c7220 */ /* 0x080fe20000410000 */
[----:B------:R-:W-:Y:S01]  /*1c30*/  SHF.L.U32 R155, R127, 0x10, RZ ;  /* 0x000000107f9b7819 */ /* 0x000fe200000006ff */
[----:B------:R-:W-:Y:S01]  /*1c40*/  FMUL.FTZ R135, R135, R184 ;  /* 0x000000b887877220 */ /* 0x000fe20000410000 */
[----:B------:R-:W-:Y:S01]  /*1c50*/  SHF.L.U32 R157, R176, 0x10, RZ ;  /* 0x00000010b09d7819 */ /* 0x000fe200000006ff */
[----:B------:R-:W-:Y:S01]  /*1c60*/  FMUL.FTZ R156, R156, R133 ;  /* 0x000000859c9c7220 */ /* 0x000fe20000410000 */
[----:B------:R-:W-:Y:S01]  /*1c70*/  F2FP.BF16.F32.PACK_AB R133, R6, R24 ;  /* 0x000000180685723e */ /* 0x000fe200000010ff */
[----:B------:R-:W-:Y:S01]  /*1c80*/  FMUL.FTZ R155, R132, R155 ;  /* 0x0000009b849b7220 */ /* 0x000fe20000410000 */
[----:B------:R-:W-:Y:S01]  /*1c90*/  F2FP.BF16.F32.PACK_AB R132, R7, R25 ;  /* 0x000000190784723e */ /* 0x000fe200000010ff */
[----:B------:R-:W-:Y:S01]  /*1ca0*/  FMUL.FTZ R157, R135, R157 ;  /* 0x0000009d879d7220 */ /* 0x000fe20000410000 */
[----:B------:R-:W-:-:S04]  /*1cb0*/  F2FP.BF16.F32.PACK_AB R134, R156, R138 ;  /* 0x0000008a9c86723e */ /* 0x000fc800000010ff */
[----:B------:R-:W-:-:S07]  /*1cc0*/  F2FP.BF16.F32.PACK_AB R135, R157, R155 ;  /* 0x0000009b9d87723e */ /* 0x000fce00000010ff */
.L_x_238:
[----:B------:R-:W0:Y:S01]  /*1cd0*/  LDC.64 R178, c[0x0][0x3a8] ;  /* 0x0000ea00ffb27b82 */ /* 0x000e220000000a00 */
[C---:B------:R-:W-:Y:S01]  /*1ce0*/  IADD3 R188, PT, PT, R8.reuse, 0x20, RZ ;  /* 0x0000002008bc7810 */ /* 0x040fe20007ffe0ff */
[----:B0-----:R-:W-:-:S05]  /*1cf0*/  IMAD.WIDE.U32 R178, R8, 0x10, R178 ;  /* 0x0000001008b27825 */ /* 0x001fca00078e00b2 */
[----:B------:R0:W-:Y:S02]  /*1d00*/  STG.E.128 desc[UR6][R178.64], R132 ;  /* 0x00000084b2007986 */ /* 0x0001e4000c101d06 */
.L_x_236:
[----:B------:R-:W-:Y:S05]  /*1d10*/  BSYNC.RECONVERGENT B0 ;  /* 0x0000000000007941 */ /* 0x000fea0003800200 */
.L_x_235:
[----:B------:R-:W-:Y:S01]  /*1d20*/  ISETP.GE.U32.AND P0, PT, R10, 0x40, PT ;  /* 0x000000400a00780c */ /* 0x000fe20003f06070 */
[----:B------:R-:W-:Y:S01]  /*1d30*/  BSSY.RECONVERGENT B0, `(.L_x_239) ;  /* 0x000006e000007945 */ /* 0x000fe20003800200 */
[----:B------:R-:W-:-:S11]  /*1d40*/  LOP3.LUT R4, R4, 0xfffffdff, RZ, 0xc0, !PT ;  /* 0xfffffdff04047812 */ /* 0x000fd600078ec0ff */
[----:B------:R-:W-:Y:S01]  /*1d50*/  @P0 LOP3.LUT R4, R4, 0x200, RZ, 0xfc, !PT ;  /* 0x0000020004040812 */ /* 0x000fe200078efcff */
[----:B------:R-:W-:Y:S06]  /*1d60*/  @!P0 BRA `(.L_x_240) ;  /* 0x0000000400a88947 */ /* 0x000fec0003800000 */
[----:B------:R-:W-:Y:S01]  /*1d70*/  ISETP.NE.U32.AND P0, PT, RZ, UR8, PT ;  /* 0x00000008ff007c0c */ /* 0x000fe2000bf05070 */
[----:B0-----:R-:W0:Y:S03]  /*1d80*/  LDC.64 R132, c[0x0][0x390] ;  /* 0x0000e400ff847b82 */ /* 0x001e260000000a00 */
[----:B------:R-:W-:-:S13]  /*1d90*/  ISETP.NE.AND.EX P0, PT, RZ, UR9, PT, P0 ;  /* 0x00000009ff007c0c */ /* 0x000fda000bf05300 */
[----:B------:R-:W1:Y:S01]  /*1da0*/  @P0 LDC.64 R22, c[0x0][0x3a0] ;  /* 0x0000e800ff160b82 */ /* 0x000e620000000a00 */
[----:B0-----:R-:W-:-:S06]  /*1db0*/  IMAD.WIDE.U32 R132, R188, 0x10, R132 ;  /* 0x00000010bc847825 */ /* 0x001fcc00078e0084 */
[----:B------:R-:W5:Y:S01]  /*1dc0*/  LDG.E.128 R132, desc[UR6][R132.64] ;  /* 0x0000000684847981 */ /* 0x000f62000c1e1d00 */
[----:B-1----:R-:W-:-:S05]  /*1dd0*/  @P0 IMAD.WIDE.U32 R22, R188, 0x10, R22 ;  /* 0x00000010bc160825 */ /* 0x002fca00078e0016 */
[----:B------:R0:W5:Y:S01]  /*1de0*/  @P0 LDG.E.128 R40, desc[UR6][R22.64] ;  /* 0x0000000616280981 */ /* 0x000162000c1e1d00 */
[----:B------:R-:W-:Y:S05]  /*1df0*/  @!P0 BRA `(.L_x_241) ;  /* 0x0000000000d48947 */ /* 0x000fea0003800000 */
[----:B0----5:R-:W-:Y:S01]  /*1e00*/  PRMT R22, R132, 0x7632, R22 ;  /* 0x0000763284167816 */ /* 0x021fe20000000016 */
[----:B------:R-:W-:Y:S01]  /*1e10*/  IMAD.U32 R153, R135, 0x10000, RZ ;  /* 0x0001000087997824 */ /* 0x000fe200078e00ff */
[----:B------:R-:W-:Y:S02]  /*1e20*/  PRMT R5, R40, 0x7632, R5 ;  /* 0x0000763228057816 */ /* 0x000fe40000000005 */
[----:B------:R-:W-:Y:S01]  /*1e30*/  SHF.L.U32 R22, R22, 0x10, RZ ;  /* 0x0000001016167819 */ /* 0x000fe200000006ff */
[-C--:B------:R-:W-:Y:S01]  /*1e40*/  FMUL.FTZ R153, R153, R184.reuse ;  /* 0x000000b899997220 */ /* 0x080fe20000410000 */
[----:B------:R-:W-:Y:S02]  /*1e50*/  SHF.L.U32 R5, R5, 0x10, RZ ;  /* 0x0000001005057819 */ /* 0x000fe400000006ff */
[----:B------:R-:W-:Y:S01]  /*1e60*/  SHF.L.U32 R23, R177, 0x10, RZ ;  /* 0x00000010b1177819 */ /* 0x000fe200000006ff */
[----:B------:R-:W-:Y:S01]  /*1e70*/  FMUL.FTZ R22, R22, R184 ;  /* 0x000000b816167220 */ /* 0x000fe20000410000 */
[----:B------:R-:W-:-:S02]  /*1e80*/  SHF.L.U32 R136, R41, 0x10, RZ ;  /* 0x0000001029887819 */ /* 0x000fc400000006ff */
[----:B------:R-:W-:Y:S01]  /*1e90*/  PRMT R137, R41, 0x7632, R137 ;  /* 0x0000763229897816 */ /* 0x000fe20000000089 */
[----:B------:R-:W-:Y:S01]  /*1ea0*/  FFMA.FTZ R5, R22, R23, R5 ;  /* 0x0000001716057223 */ /* 0x000fe20000010005 */
[----:B------:R-:W-:Y:S01]  /*1eb0*/  SHF.L.U32 R23, R132, 0x10, RZ ;  /* 0x0000001084177819 */ /* 0x000fe200000006ff */
[----:B------:R-:W-:Y:S01]  /*1ec0*/  IMAD.U32 R22, R116, 0x10000, RZ ;  /* 0x0001000074167824 */ /* 0x000fe200078e00ff */
[----:B------:R-:W-:Y:S02]  /*1ed0*/  SHF.L.U32 R132, R40, 0x10, RZ ;  /* 0x0000001028847819 */ /* 0x000fe400000006ff */
[----:B------:R-:W-:Y:S01]  /*1ee0*/  SHF.L.U32 R137, R137, 0x10, RZ ;  /* 0x0000001089897819 */ /* 0x000fe200000006ff */
[----:B------:R-:W-:Y:S01]  /*1ef0*/  FMUL.FTZ R23, R23, R184 ;  /* 0x000000b817177220 */ /* 0x000fe20000410000 */
[----:B------:R-:W-:Y:S02]  /*1f00*/  PRMT R154, R42, 0x7632, R154 ;  /* 0x000076322a9a7816 */ /* 0x000fe4000000009a */
[----:B------:R-:W-:Y:S01]  /*1f10*/  PRMT R158, R43, 0x7632, R158 ;  /* 0x000076322b9e7816 */ /* 0x000fe2000000009e */
[----:B------:R-:W-:Y:S01]  /*1f20*/  FFMA.FTZ R23, R23, R22, R132 ;  /* 0x0000001617177223 */ /* 0x000fe20000010084 */
[----:B------:R-:W-:-:S02]  /*1f30*/  SHF.L.U32 R22, R133, 0x10, RZ ;  /* 0x0000001085167819 */ /* 0x000fc400000006ff */
[----:B------:R-:W-:Y:S02]  /*1f40*/  SHF.L.U32 R132, R117, 0x10, RZ ;  /* 0x0000001075847819 */ /* 0x000fe400000006ff */
[----:B------:R-:W-:Y:S01]  /*1f50*/  SHF.L.U32 R154, R154, 0x10, RZ ;  /* 0x000000109a9a7819 */ /* 0x000fe200000006ff */
[----:B------:R-:W-:Y:S01]  /*1f60*/  FMUL.FTZ R22, R22, R184 ;  /* 0x000000b816167220 */ /* 0x000fe20000410000 */
[----:B------:R-:W-:-:S03]  /*1f70*/  SHF.L.U32 R158, R158, 0x10, RZ ;  /* 0x000000109e9e7819 */ /* 0x000fc600000006ff */
[----:B------:R-:W-:Y:S01]  /*1f80*/  FFMA.FTZ R22, R22, R132, R136 ;  /* 0x0000008416167223 */ /* 0x000fe20000010088 */
[----:B------:R-:W-:Y:S02]  /*1f90*/  PRMT R132, R133, 0x7632, R132 ;  /* 0x0000763285847816 */ /* 0x000fe40000000084 */
[----:B------:R-:W-:Y:S02]  /*1fa0*/  SHF.L.U32 R133, R180, 0x10, RZ ;  /* 0x00000010b4857819 */ /* 0x000fe400000006ff */
[----:B------:R-:W-:Y:S02]  /*1fb0*/  SHF.L.U32 R132, R132, 0x10, RZ ;  /* 0x0000001084847819 */ /* 0x000fe400000006ff */
[----:B------:R-:W-:-:S03]  /*1fc0*/  SHF.L.U32 R136, R134, 0x10, RZ ;  /* 0x0000001086887819 */ /* 0x000fc600000006ff */
[-C--:B------:R-:W-:Y:S02]  /*1fd0*/  FMUL.FTZ R132, R132, R184.reuse ;  /* 0x000000b884847220 */ /* 0x080fe40000410000 */
[----:B------:R-:W-:Y:S02]  /*1fe0*/  FMUL.FTZ R136, R136, R184 ;  /* 0x000000b888887220 */ /* 0x000fe40000410000 */
[----:B------:R-:W-:Y:S01]  /*1ff0*/  FFMA.FTZ R137, R132, R133, R137 ;  /* 0x0000008584897223 */ /* 0x000fe20000010089 */
[----:B------:R-:W-:Y:S02]  /*2000*/  SHF.L.U32 R132, R118, 0x10, RZ ;  /* 0x0000001076847819 */ /* 0x000fe400000006ff */
[----:B------:R-:W-:-:S05]  /*2010*/  SHF.L.U32 R133, R42, 0x10, RZ ;  /* 0x000000102a857819 */ /* 0x000fca00000006ff */
[----:B------:R-:W-:Y:S01]  /*2020*/  FFMA.FTZ R136, R136, R132, R133 ;  /* 0x0000008488887223 */ /* 0x000fe20000010085 */
[----:B------:R-:W-:Y:S02]  /*2030*/  PRMT R132, R134, 0x7632, R132 ;  /* 0x0000763286847816 */ /* 0x000fe40000000084 */
[----:B------:R-:W-:Y:S02]  /*2040*/  SHF.L.U32 R133, R181, 0x10, RZ ;  /* 0x00000010b5857819 */ /* 0x000fe400000006ff */
[----:B------:R-:W-:-:S05]  /*2050*/  SHF.L.U32 R132, R132, 0x10, RZ ;  /* 0x0000001084847819 */ /* 0x000fca00000006ff */
[----:B------:R-:W-:-:S04]  /*2060*/  FMUL.FTZ R132, R132, R184 ;  /* 0x000000b884847220 */ /* 0x000fc80000410000 */
        /* <DEDUP_REMOVED lines=8> */
[----:B------:R-:W-:-:S04]  /*20f0*/  FMUL.FTZ R132, R132, R184 ;  /* 0x000000b884847220 */ /* 0x000fc80000410000 */
[----:B------:R-:W-:Y:S01]  /*2100*/  FFMA.FTZ R158, R132, R133, R158 ;  /* 0x00000085849e7223 */ /* 0x000fe2000001009e */
[----:B------:R-:W-:Y:S02]  /*2110*/  F2FP.BF16.F32.PACK_AB R133, R137, R22 ;  /* 0x000000168985723e */ /* 0x000fe400000010ff */
[----:B------:R-:W-:Y:S02]  /*2120*/  F2FP.BF16.F32.PACK_AB R132, R5, R23 ;  /* 0x000000170584723e */ /* 0x000fe400000010ff */
[----:B------:R-:W-:Y:S01]  /*2130*/  F2FP.BF16.F32.PACK_AB R135, R158, R153 ;  /* 0x000000999e87723e */ /* 0x000fe200000010ff */
[----:B------:R-:W-:Y:S06]  /*2140*/  BRA `(.L_x_242) ;  /* 0x0000000000a07947 */ /* 0x000fec0003800000 */
.L_x_241:
[C---:B0----5:R-:W-:Y:S02]  /*2150*/  SHF.L.U32 R23, R132.reuse, 0x10, RZ ;  /* 0x0000001084177819 */ /* 0x061fe400000006ff */
        /* <DEDUP_REMOVED lines=8> */
[----:B------:R-:W-:Y:S01]  /*21e0*/  SHF.L.U32 R136, R177, 0x10, RZ ;  /* 0x00000010b1887819 */ /* 0x000fe200000006ff */
[----:B------:R-:W-:Y:S01]  /*21f0*/  FMUL.FTZ R22, R22, R132 ;  /* 0x0000008416167220 */ /* 0x000fe20000410000 */
[----:B------:R-:W-:Y:S01]  /*2200*/  SHF.L.U32 R132, R134, 0x10, RZ ;  /* 0x0000001086847819 */ /* 0x000fe200000006ff */
[----:B------:R-:W-:Y:S01]  /*2210*/  FMUL.FTZ R5, R5, R184 ;  /* 0x000000b805057220 */ /* 0x000fe20000410000 */
[----:B------:R-:W-:-:S02]  /*2220*/  PRMT R133, R133, 0x7632, R133 ;  /* 0x0000763285857816 */ /* 0x000fc40000000085 */
[----:B------:R-:W-:Y:S01]  /*2230*/  PRMT R134, R134, 0x7632, R134 ;  /* 0x0000763286867816 */ /* 0x000fe20000000086 */
[----:B------:R-:W-:Y:S01]  /*2240*/  FMUL.FTZ R5, R5, R136 ;  /* 0x0000008805057220 */ /* 0x000fe20000410000 */
[----:B------:R-:W-:Y:S01]  /*2250*/  SHF.L.U32 R136, R118, 0x10, RZ ;  /* 0x0000001076887819 */ /* 0x000fe200000006ff */
[----:B------:R-:W-:Y:S01]  /*2260*/  FMUL.FTZ R132, R132, R184 ;  /* 0x000000b884847220 */ /* 0x000fe20000410000 */
[----:B------:R-:W-:Y:S01]  /*2270*/  SHF.L.U32 R133, R133, 0x10, RZ ;  /* 0x0000001085857819 */ /* 0x000fe200000006ff */
[----:B------:R-:W-:Y:S01]  /*2280*/  IMAD.U32 R134, R134, 0x10000, RZ ;  /* 0x0001000086867824 */ /* 0x000fe200078e00ff */
[----:B------:R-:W-:Y:S01]  /*2290*/  SHF.L.U32 R137, R180, 0x10, RZ ;  /* 0x00000010b4897819 */ /* 0x000fe200000006ff */
[----:B------:R-:W-:Y:S01]  /*22a0*/  FMUL.FTZ R136, R132, R136 ;  /* 0x0000008884887220 */ /* 0x000fe20000410000 */
[----:B------:R-:W-:Y:S01]  /*22b0*/  SHF.L.U32 R132, R135, 0x10, RZ ;  /* 0x0000001087847819 */ /* 0x000fe200000006ff */
[-C--:B------:R-:W-:Y:S01]  /*22c0*/  FMUL.FTZ R133, R133, R184.reuse ;  /* 0x000000b885857220 */ /* 0x080fe20000410000 */
[----:B------:R-:W-:Y:S01]  /*22d0*/  PRMT R135, R135, 0x7632, R135 ;  /* 0x0000763287877816 */ /* 0x000fe20000000087 */
[-C--:B------:R-:W-:Y:S01]  /*22e0*/  FMUL.FTZ R154, R134, R184.reuse ;  /* 0x000000b8869a7220 */ /* 0x080fe20000410000 */
[----:B------:R-:W-:Y:S01]  /*22f0*/  SHF.L.U32 R153, R119, 0x10, RZ ;  /* 0x0000001077997819 */ /* 0x000fe200000006ff */
[----:B------:R-:W-:Y:S01]  /*2300*/  FMUL.FTZ R137, R133, R137 ;  /* 0x0000008985897220 */ /* 0x000fe20000410000 */
[----:B------:R-:W-:Y:S01]  /*2310*/  SHF.L.U32 R135, R135, 0x10, RZ ;  /* 0x0000001087877819 */ /* 0x000fe200000006ff */
[----:B------:R-:W-:Y:S01]  /*2320*/  FMUL.FTZ R132, R132, R184 ;  /* 0x000000b884847220 */ /* 0x000fe20000410000 */
[----:B------:R-:W-:-:S02]  /*2330*/  SHF.L.U32 R133, R181, 0x10, RZ ;  /* 0x00000010b5857819 */ /* 0x000fc400000006ff */
[----:B------:R-:W-:Y:S01]  /*2340*/  SHF.L.U32 R158, R182, 0x10, RZ ;  /* 0x00000010b69e7819 */ /* 0x000fe200000006ff */
[----:B------:R-:W-:Y:S01]  /*2350*/  FMUL.FTZ R135, R135, R184 ;  /* 0x000000b887877220 */ /* 0x000fe20000410000 */
[----:B------:R-:W-:Y:S01]  /*2360*/  FMUL.FTZ R153, R132, R153 ;  /* 0x0000009984997220 */ /* 0x000fe20000410000 */
[----:B------:R-:W-:Y:S01]  /*2370*/  FMUL.FTZ R154, R154, R133 ;  /* 0x000000859a9a7220 */ /* 0x000fe20000410000 */
[----:B------:R-:W-:Y:S01]  /*2380*/  F2FP.BF16.F32.PACK_AB R133, R137, R22 ;  /* 0x000000168985723e */ /* 0x000fe200000010ff */
[----:B------:R-:W-:Y:S01]  /*2390*/  FMUL.FTZ R158, R135, R158 ;  /* 0x0000009e879e7220 */ /* 0x000fe20000410000 */
[----:B------:R-:W-:Y:S02]  /*23a0*/  F2FP.BF16.F32.PACK_AB R132, R5, R23 ;  /* 0x000000170584723e */ /* 0x000fe400000010ff */
[----:B------:R-:W-:Y:S02]  /*23b0*/  F2FP.BF16.F32.PACK_AB R134, R154, R136 ;  /* 0x000000889a86723e */ /* 0x000fe400000010ff */
[----:B------:R-:W-:-:S07]  /*23c0*/  F2FP.BF16.F32.PACK_AB R135, R158, R153 ;  /* 0x000000999e87723e */ /* 0x000fce00000010ff */
.L_x_242:
[----:B------:R-:W0:Y:S02]  /*23d0*/  LDC.64 R178, c[0x0][0x3a8] ;  /* 0x0000ea00ffb27b82 */ /* 0x000e240000000a00 */
[C---:B0-----:R-:W-:Y:S01]  /*23e0*/  IMAD.WIDE.U32 R178, R188.reuse, 0x10, R178 ;  /* 0x00000010bcb27825 */ /* 0x041fe200078e00b2 */
[----:B------:R-:W-:-:S04]  /*23f0*/  IADD3 R188, PT, PT, R188, 0x20, RZ ;  /* 0x00000020bcbc7810 */ /* 0x000fc80007ffe0ff */
[----:B------:R1:W-:Y:S03]  /*2400*/  STG.E.128 desc[UR6][R178.64], R132 ;  /* 0x00000084b2007986 */ /* 0x0003e6000c101d06 */
.L_x_240:
[----:B------:R-:W-:Y:S05]  /*2410*/  BSYNC.RECONVERGENT B0 ;  /* 0x0000000000007941 */ /* 0x000fea0003800200 */
.L_x_239:
[----:B------:R-:W-:Y:S01]  /*2420*/  ISETP.GE.U32.AND P0, PT, R10, 0x60, PT ;  /* 0x000000600a00780c */ /* 0x000fe20003f06070 */
[----:B------:R-:W-:Y:S01]  /*2430*/  BSSY.RECONVERGENT B0, `(.L_x_243) ;  /* 0x000006e000007945 */ /* 0x000fe20003800200 */
[----:B------:R-:W-:-:S11]  /*2440*/  LOP3.LUT R4, R4, 0xfffffeff, RZ, 0xc0, !PT ;  /* 0xfffffeff04047812 */ /* 0x000fd600078ec0ff */
[----:B------:R-:W-:Y:S01]  /*2450*/  @P0 LOP3.LUT R4, R4, 0x100, RZ, 0xfc, !PT ;  /* 0x0000010004040812 */ /* 0x000fe200078efcff */
[----:B------:R-:W-:Y:S06]  /*2460*/  @!P0 BRA `(.L_x_244) ;  /* 0x0000000400a88947 */ /* 0x000fec0003800000 */
[----:B------:R-:W-:Y:S01]  /*2470*/  ISETP.NE.U32.AND P0, PT, RZ, UR8, PT ;  /* 0x00000008ff007c0c */ /* 0x000fe2000bf05070 */
[----:B01----:R-:W0:Y:S03]  /*2480*/  LDC.64 R132, c[0x0][0x390] ;  /* 0x0000e400ff847b82 */ /* 0x003e260000000a00 */
        /* <DEDUP_REMOVED lines=8> */
[C---:B------:R-:W-:Y:S01]  /*2510*/  IMAD.U32 R38, R40.reuse, 0x10000, RZ ;  /* 0x0001000028267824 */ /* 0x040fe200078e00ff */
[----:B------:R-:W-:Y:S02]  /*2520*/  PRMT R3, R40, 0x7632, R3 ;  /* 0x0000763228037816 */ /* 0x000fe40000000003 */
[----:B------:R-:W-:Y:S02]  /*2530*/  SHF.L.U32 R20, R20, 0x10, RZ ;  /* 0x0000001014147819 */ /* 0x000fe400000006ff */
[----:B------:R-:W-:Y:S02]  /*2540*/  SHF.L.U32 R3, R3, 0x10, RZ ;  /* 0x0000001003037819 */ /* 0x000fe400000006ff */
[----:B------:R-:W-:Y:S01]  /*2550*/  SHF.L.U32 R21, R183, 0x10, RZ ;  /* 0x00000010b7157819 */ /* 0x000fe200000006ff */
[----:B------:R-:W-:Y:S01]  /*2560*/  FMUL.FTZ R20, R20, R184 ;  /* 0x000000b814147220 */ /* 0x000fe20000410000 */
[----:B------:R-:W-:-:S02]  /*2570*/  SHF.L.U32 R39, R41, 0x10, RZ ;  /* 0x0000001029277819 */ /* 0x000fc400000006ff */
[----:B------:R-:W-:Y:S01]  /*2580*/  PRMT R152, R42, 0x7632, R152 ;  /* 0x000076322a987816 */ /* 0x000fe20000000098 */
[----:B------:R-:W-:Y:S01]  /*2590*/  FFMA.FTZ R3, R20, R21, R3 ;  /* 0x0000001514037223 */ /* 0x000fe20000010003 */
[----:B------:R-:W-:Y:S02]  /*25a0*/  SHF.L.U32 R21, R132, 0x10, RZ ;  /* 0x0000001084157819 */ /* 0x000fe400000006ff */
[----:B------:R-:W-:Y:S02]  /*25b0*/  SHF.L.U32 R20, R104, 0x10, RZ ;  /* 0x0000001068147819 */ /* 0x000fe400000006ff */
[----:B------:R-:W-:Y:S01]  /*25c0*/  SHF.L.U32 R132, R185, 0x10, RZ ;  /* 0x00000010b9847819 */ /* 0x000fe200000006ff */
[----:B------:R-:W-:Y:S01]  /*25d0*/  FMUL.FTZ R21, R21, R184 ;  /* 0x000000b815157220 */ /* 0x000fe20000410000 */
[----:B------:R-:W-:Y:S02]  /*25e0*/  SHF.L.U32 R152, R152, 0x10, RZ ;  /* 0x0000001098987819 */ /* 0x000fe400000006ff */
[----:B------:R-:W-:Y:S01]  /*25f0*/  SHF.L.U32 R151, R135, 0x10, RZ ;  /* 0x0000001087977819 */ /* 0x000fe200000006ff */
[----:B------:R-:W-:Y:S01]  /*2600*/  FFMA.FTZ R21, R21, R20, R38 ;  /* 0x0000001415157223 */ /* 0x000fe20000010026 */
[----:B------:R-:W-:-:S02]  /*2610*/  SHF.L.U32 R20, R133, 0x10, RZ ;  /* 0x0000001085147819 */ /* 0x000fc400000006ff */
[----:B------:R-:W-:Y:S01]  /*2620*/  SHF.L.U32 R38, R105, 0x10, RZ ;  /* 0x0000001069267819 */ /* 0x000fe200000006ff */
[-C--:B------:R-:W-:Y:S01]  /*2630*/  FMUL.FTZ R151, R151, R184.reuse ;  /* 0x000000b897977220 */ /* 0x080fe20000410000 */
[----:B------:R-:W-:Y:S01]  /*2640*/  PRMT R159, R43, 0x7632, R159 ;  /* 0x000076322b9f7816 */ /* 0x000fe2000000009f */
[----:B------:R-:W-:-:S03]  /*2650*/  FMUL.FTZ R20, R20, R184 ;  /* 0x000000b814147220 */ /* 0x000fc60000410000 */
[----:B------:R-:W-:Y:S01]  /*2660*/  SHF.L.U32 R159, R159, 0x10, RZ ;  /* 0x000000109f9f7819 */ /* 0x000fe200000006ff */
[--C-:B------:R-:W-:Y:S01]  /*2670*/  FFMA.FTZ R20, R20, R38, R39.reuse ;  /* 0x0000002614147223 */ /* 0x100fe20000010027 */
[----:B------:R-:W-:Y:S02]  /*2680*/  PRMT R38, R133, 0x7632, R38 ;  /* 0x0000763285267816 */ /* 0x000fe40000000026 */
[----:B------:R-:W-:Y:S02]  /*2690*/  PRMT R39, R41, 0x7632, R39 ;  /* 0x0000763229277816 */ /* 0x000fe40000000027 */
[----:B------:R-:W-:Y:S02]  /*26a0*/  SHF.L.U32 R38, R38, 0x10, RZ ;  /* 0x0000001026267819 */ /* 0x000fe400000006ff */
[----:B------:R-:W-:Y:S02]  /*26b0*/  SHF.L.U32 R39, R39, 0x10, RZ ;  /* 0x0000001027277819 */ /* 0x000fe400000006ff */
[----:B------:R-:W-:Y:S01]  /*26c0*/  SHF.L.U32 R133, R42, 0x10, RZ ;  /* 0x000000102a857819 */ /* 0x000fe200000006ff */
[----:B------:R-:W-:-:S04]  /*26d0*/  FMUL.FTZ R38, R38, R184 ;  /* 0x000000b826267220 */ /* 0x000fc80000410000 */
[----:B------:R-:W-:Y:S01]  /*26e0*/  FFMA.FTZ R39, R38, R132, R39 ;  /* 0x0000008426277223 */ /* 0x000fe20000010027 */
[----:B------:R-:W-:Y:S02]  /*26f0*/  SHF.L.U32 R38, R134, 0x10, RZ ;  /* 0x0000001086267819 */ /* 0x000fe400000006ff */
[----:B------:R-:W-:-:S03]  /*2700*/  SHF.L.U32 R132, R106, 0x10, RZ ;  /* 0x000000106a847819 */ /* 0x000fc600000006ff */
[----:B------:R-:W-:-:S04]  /*2710*/  FMUL.FTZ R38, R38, R184 ;  /* 0x000000b826267220 */ /* 0x000fc80000410000 */
[----:B------:R-:W-:Y:S01]  /*2720*/  FFMA.FTZ R38, R38, R132, R133 ;  /* 0x0000008426267223 */ /* 0x000fe20000010085 */
[----:B------:R-:W-:Y:S02]  /*2730*/  PRMT R132, R134, 0x7632, R132 ;  /* 0x0000763286847816 */ /* 0x000fe40000000084 */
[----:B------:R-:W-:Y:S02]  /*2740*/  SHF.L.U32 R133, R186, 0x10, RZ ;  /* 0x00000010ba857819 */ /* 0x000fe400000006ff */
[----:B------:R-:W-:-:S05]  /*2750*/  SHF.L.U32 R132, R132, 0x10, RZ ;  /* 0x0000001084847819 */ /* 0x000fca00000006ff */
[----:B------:R-:W-:-:S04]  /*2760*/  FMUL.FTZ R132, R132, R184 ;  /* 0x000000b884847220 */ /* 0x000fc80000410000 */
[----:B------:R-:W-:Y:S01]  /*2770*/  FFMA.FTZ R152, R132, R133, R152 ;  /* 0x0000008584987223 */ /* 0x000fe20000010098 */
[----:B------:R-:W-:Y:S01]  /*2780*/  SHF.L.U32 R133, R43, 0x10, RZ ;  /* 0x000000102b857819 */ /* 0x000fe200000006ff */
[----:B------:R-:W-:-:S03]  /*2790*/  IMAD.U32 R132, R107, 0x10000, RZ ;  /* 0x000100006b847824 */ /* 0x000fc600078e00ff */
[----:B------:R-:W-:Y:S01]  /*27a0*/  F2FP.BF16.F32.PACK_AB R134, R152, R38 ;  /* 0x000000269886723e */ /* 0x000fe200000010ff */
        /* <DEDUP_REMOVED lines=10> */
.L_x_245:
[C---:B0----5:R-:W-:Y:S02]  /*2850*/  SHF.L.U32 R21, R132.reuse, 0x10, RZ ;  /* 0x0000001084157819 */ /* 0x061fe400000006ff */
[----:B------:R-:W-:Y:S02]  /*2860*/  PRMT R3, R132, 0x7632, R3 ;  /* 0x0000763284037816 */ /* 0x000fe40000000003 */
[----:B------:R-:W-:Y:S01]  /*2870*/  SHF.L.U32 R39, R104, 0x10, RZ ;  /* 0x0000001068277819 */ /* 0x000fe200000006ff */
[-C--:B------:R-:W-:Y:S01]  /*2880*/  FMUL.FTZ R21, R21, R184.reuse ;  /* 0x000000b815157220 */ /* 0x080fe20000410000 */
[----:B------:R-:W-:Y:S02]  /*2890*/  SHF.L.U32 R3, R3, 0x10, RZ ;  /* 0x0000001003037819 */ /* 0x000fe400000006ff */
[----:B------:R-:W-:Y:S01]  /*28a0*/  SHF.L.U32 R132, R183, 0x10, RZ ;  /* 0x00000010b7847819 */ /* 0x000fe200000006ff */
[----:B------:R-:W-:Y:S01]  /*28b0*/  FMUL.FTZ R21, R21, R39 ;  /* 0x0000002715157220 */ /* 0x000fe20000410000 */
[----:B------:R-:W-:Y:S01]  /*28c0*/  PRMT R39, R133, 0x7632, R39 ;  /* 0x0000763285277816 */ /* 0x000fe20000000027 */
[----:B------:R-:W-:Y:S01]  /*28d0*/  FMUL.FTZ R3, R3, R184 ;  /* 0x000000b803037220 */ /* 0x000fe20000410000 */
[----:B------:R-:W-:Y:S01]  /*28e0*/  SHF.L.U32 R20, R133, 0x10, RZ ;  /* 0x0000001085147819 */ /* 0x000fe200000006ff */
[----:B------:R-:W-:Y:S01]  /*28f0*/  IMAD.U32 R133, R106, 0x10000, RZ ;  /* 0x000100006a857824 */ /* 0x000fe200078e00ff */
[----:B------:R-:W-:Y:S01]  /*2900*/  SHF.L.U32 R39, R39, 0x10, RZ ;  /* 0x0000001027277819 */ /* 0x000fe200000006ff */
[----:B------:R-:W-:Y:S01]  /*2910*/  FMUL.FTZ R3, R3, R132 ;  /* 0x0000008403037220 */ /* 0x000fe20000410000 */
[----:B------:R-:W-:Y:S01]  /*2920*/  SHF.L.U32 R38, R105, 0x10, RZ ;  /* 0x0000001069267819 */ /* 0x000fe200000006ff */
[-C--:B------:R-:W-:Y:S01]  /*2930*/  FMUL.FTZ R20, R20, R184.reuse ;  /* 0x000000b814147220 */ /* 0x080fe20000410000 */
[----:B------:R-:W-:Y:S01]  /*2940*/  SHF.L.U32 R132, R185, 0x10, RZ ;  /* 0x00000010b9847819 */ /* 0x000fe200000006ff */
[----:B------:R-:W-:Y:S01]  /*2950*/  FMUL.FTZ R39, R39, R184 ;  /* 0x000000b827277220 */ /* 0x000fe20000410000 */
[----:B------:R-:W-:Y:S01]  /*2960*/  SHF.L.U32 R151, R107, 0x10, RZ ;  /* 0x000000106b977819 */ /* 0x000fe200000006ff */
[----:B------:R-:W-:Y:S01]  /*2970*/  FMUL.FTZ R20, R20, R38 ;  /* 0x0000002614147220 */ /* 0x000fe20000410000 */
[----:B------:R-:W-:Y:S01]  /*2980*/  SHF.L.U32 R38, R134, 0x10, RZ ;  /* 0x0000001086267819 */ /* 0x000fe200000006ff */
[----:B------:R-:W-:Y:S01]  /*2990*/  FMUL.FTZ R39, R39, R132 ;  /* 0x0000008427277220 */ /* 0x000fe20000410000 */
[----:B------:R-:W-:-:S02]  /*29a0*/  SHF.L.U32 R132, R135, 0x10, RZ ;  /* 0x0000001087847819 */ /* 0x000fc400000006ff */
[----:B------:R-:W-:Y:S01]  /*29b0*/  PRMT R134, R134, 0x7632, R134 ;  /* 0x0000763286867816 */ /* 0x000fe20000000086 */
[-C--:B------:R-:W-:Y:S01]  /*29c0*/  FMUL.FTZ R38, R38, R184.reuse ;  /* 0x000000b826267220 */ /* 0x080fe20000410000 */
[----:B------:R-:W-:Y:S01]  /*29d0*/  PRMT R135, R135, 0x7632, R135 ;  /* 0x0000763287877816 */ /* 0x000fe20000000087 */
[-C--:B------:R-:W-:Y:S01]  /*29e0*/  FMUL.FTZ R132, R132, R184.reuse ;  /* 0x000000b884847220 */ /* 0x080fe20000410000 */
[----:B------:R-:W-:Y:S01]  /*29f0*/  SHF.L.U32 R134, R134, 0x10, RZ ;  /* 0x0000001086867819 */ /* 0x000fe200000006ff */
[----:B------:R-:W-:Y:S01]  /*2a00*/  FMUL.FTZ R38, R38, R133 ;  /* 0x0000008526267220 */ /* 0x000fe20000410000 */
[----:B------:R-:W-:Y:S01]  /*2a10*/  SHF.L.U32 R135, R135, 0x10, RZ ;  /* 0x0000001087877819 */ /* 0x000fe200000006ff */
[----:B------:R-:W-:Y:S01]  /*2a20*/  FMUL.FTZ R151, R132, R151 ;  /* 0x0000009784977220 */ /* 0x000fe20000410000 */
[----:B------:R-:W-:Y:S01]  /*2a30*/  SHF.L.U32 R133, R186, 0x10, RZ ;  /* 0x00000010ba857819 */ /* 0x000fe200000006ff */
[-C--:B------:R-:W-:Y:S01]  /*2a40*/  FMUL.FTZ R152, R134, R184.reuse ;  /* 0x000000b886987220 */ /* 0x080fe20000410000 */
[----:B------:R-:W-:Y:S01]  /*2a50*/  SHF.L.U32 R159, R187, 0x10, RZ ;  /* 0x00000010bb9f7819 */ /* 0x000fe200000006ff */
[----:B------:R-:W-:Y:S01]  /*2a60*/  FMUL.FTZ R135, R135, R184 ;  /* 0x000000b887877220 */ /* 0x000fe20000410000 */
[----:B------:R-:W-:Y:S01]  /*2a70*/  F2FP.BF16.F32.PACK_AB R132, R3, R21 ;  /* 0x000000150384723e */ /* 0x000fe200000010ff */
[----:B------:R-:W-:Y:S01]  /*2a80*/  FMUL.FTZ R152, R152, R133 ;  /* 0x0000008598987220 */ /* 0x000fe20000410000 */
[----:B------:R-:W-:Y:S01]  /*2a90*/  F2FP.BF16.F32.PACK_AB R133, R39, R20 ;  /* 0x000000142785723e */ /* 0x000fe200000010ff */
[----:B------:R-:W-:-:S03]  /*2aa0*/  FMUL.FTZ R159, R135, R159 ;  /* 0x0000009f879f7220 */ /* 0x000fc60000410000 */
[----:B------:R-:W-:Y:S02]  /*2ab0*/  F2FP.BF16.F32.PACK_AB R134, R152, R38 ;  /* 0x000000269886723e */ /* 0x000fe400000010ff */
[----:B------:R-:W-:-:S07]  /*2ac0*/  F2FP.BF16.F32.PACK_AB R135, R159, R151 ;  /* 0x000000979f87723e */ /* 0x000fce00000010ff */
.L_x_246:
[----:B------:R-:W0:Y:S02]  /*2ad0*/  LDC.64 R178, c[0x0][0x3a8] ;  /* 0x0000ea00ffb27b82 */ /* 0x000e240000000a00 */
[C---:B0-----:R-:W-:Y:S01]  /*2ae0*/  IMAD.WIDE.U32 R178, R188.reuse, 0x10, R178 ;  /* 0x00000010bcb27825 */ /* 0x041fe200078e00b2 */
[----:B------:R-:W-:-:S04]  /*2af0*/  IADD3 R188, PT, PT, R188, 0x20, RZ ;  /* 0x00000020bcbc7810 */ /* 0x000fc80007ffe0ff */
[----:B------:R2:W-:Y:S03]  /*2b00*/  STG.E.128 desc[UR6][R178.64], R132 ;  /* 0x00000084b2007986 */ /* 0x0005e6000c101d06 */
.L_x_244:
[----:B------:R-:W-:Y:S05]  /*2b10*/  BSYNC.RECONVERGENT B0 ;  /* 0x0000000000007941 */ /* 0x000fea0003800200 */
.L_x_243:
[----:B------:R-:W-:Y:S01]  /*2b20*/  ISETP.GE.U32.AND P0, PT, R10, 0x80, PT ;  /* 0x000000800a00780c */ /* 0x000fe20003f06070 */
[----:B------:R-:W-:Y:S01]  /*2b30*/  BSSY.RECONVERGENT B0, `(.L_x_247) ;  /* 0x000006e000007945 */ /* 0x000fe20003800200 */
[----:B------:R-:W-:-:S11]  /*2b40*/  LOP3.LUT R4, R4, 0xffffffbf, RZ, 0xc0, !PT ;  /* 0xffffffbf04047812 */ /* 0x000fd600078ec0ff */
[----:B------:R-:W-:Y:S01]  /*2b50*/  @P0 LOP3.LUT R4, R4, 0x40, RZ, 0xfc, !PT ;  /* 0x0000004004040812 */ /* 0x000fe200078efcff */
[----:B------:R-:W-:Y:S06]  /*2b60*/  @!P0 BRA `(.L_x_248) ;  /* 0x0000000400a88947 */ /* 0x000fec0003800000 */
[----:B------:R-:W-:Y:S01]  /*2b70*/  ISETP.NE.U32.AND P0, PT, RZ, UR8, PT ;  /* 0x00000008ff007c0c */ /* 0x000fe2000bf05070 */
[----:B012---:R-:W0:Y:S03]  /*2b80*/  LDC.64 R132, c[0x0][0x390] ;  /* 0x0000e400ff847b82 */ /* 0x007e260000000a00 */
[----:B------:R-:W-:-:S13]  /*2b90*/  ISETP.NE.AND.EX P0, PT, RZ, UR9, PT, P0 ;  /* 0x00000009ff007c0c */ /* 0x000fda000bf05300 */
[----:B------:R-:W1:Y:S01]  /*2ba0*/  @P0 LDC.64 R18, c[0x0][0x3a0] ;  /* 0x0000e800ff120b82 */ /* 0x000e620000000a00 */
[----:B0-----:R-:W-:-:S06]  /*2bb0*/  IMAD.WIDE.U32 R132, R188, 0x10, R132 ;  /* 0x00000010bc847825 */ /* 0x001fcc00078e0084 */
[----:B------:R-:W5:Y:S01]  /*2bc0*/  LDG.E.128 R132, desc[UR6][R132.64] ;  /* 0x0000000684847981 */ /* 0x000f62000c1e1d00 */
[----:B-1----:R-:W-:-:S05]  /*2bd0*/  @P0 IMAD.WIDE.U32 R18, R188, 0x10, R18 ;  /* 0x00000010bc120825 */ /* 0x002fca00078e0012 */
[----:B------:R0:W5:Y:S01]  /*2be0*/  @P0 LDG.E.128 R40, desc[UR6][R18.64] ;  /* 0x0000000612280981 */ /* 0x000162000c1e1d00 */
[----:B------:R-:W-:Y:S05]  /*2bf0*/  @!P0 BRA `(.L_x_249) ;  /* 0x0000000000d48947 */ /* 0x000fea0003800000 */
[----:B0----5:R-:W-:Y:S02]  /*2c00*/  PRMT R18, R132, 0x7632, R18 ;  /* 0x0000763284127816 */ /* 0x021fe40000000012 */
[----:B------:R-:W-:Y:S02]  /*2c10*/  PRMT R2, R40, 0x7632, R2 ;  /* 0x0000763228027816 */ /* 0x000fe40000000002 */
[----:B------:R-:W-:Y:S02]  /*2c20*/  SHF.L.U32 R18, R18, 0x10, RZ ;  /* 0x0000001012127819 */ /* 0x000fe400000006ff */
[----:B------:R-:W-:Y:S02]  /*2c30*/  SHF.L.U32 R2, R2, 0x10, RZ ;  /* 0x0000001002027819 */ /* 0x000fe400000006ff */
[----:B------:R-:W-:Y:S01]  /*2c40*/  SHF.L.U32 R19, R189, 0x10, RZ ;  /* 0x00000010bd137819 */ /* 0x000fe200000006ff */
[----:B------:R-:W-:Y:S01]  /*2c50*/  FMUL.FTZ R18, R18, R184 ;  /* 0x000000b812127220 */ /* 0x000fe20000410000 */
[----:B------:R-:W-:-:S02]  /*2c60*/  SHF.L.U32 R36, R40, 0x10, RZ ;  /* 0x0000001028247819 */ /* 0x000fc400000006ff */
[----:B------:R-:W-:Y:S01]  /*2c70*/  SHF.L.U32 R37, R41, 0x10, RZ ;  /* 0x0000001029257819 */ /* 0x000fe200000006ff */
[----:B------:R-:W-:Y:S01]  /*2c80*/  FFMA.FTZ R2, R18, R19, R2 ;  /* 0x0000001312027223 */ /* 0x000fe20000010002 */
[----:B------:R-:W-:Y:S02]  /*2c90*/  SHF.L.U32 R19, R132, 0x10, RZ ;  /* 0x0000001084137819 */ /* 0x000fe400000006ff */
[----:B------:R-:W-:Y:S02]  /*2ca0*/  SHF.L.U32 R18, R92, 0x10, RZ ;  /* 0x000000105c127819 */ /* 0x000fe400000006ff */
[----:B------:R-:W-:Y:S01]  /*2cb0*/  SHF.L.U32 R132, R190, 0x10, RZ ;  /* 0x00000010be847819 */ /* 0x000fe200000006ff */
[----:B------:R-:W-:Y:S01]  /*2cc0*/  FMUL.FTZ R19, R19, R184 ;  /* 0x000000b813137220 */ /* 0x000fe20000410000 */
[----:B------:R-:W-:Y:S02]  /*2cd0*/  PRMT R150, R42, 0x7632, R150 ;  /* 0x000076322a967816 */ /* 0x000fe40000000096 */
[----:B------:R-:W-:Y:S01]  /*2ce0*/  SHF.L.U32 R149, R135, 0x10, RZ ;  /* 0x0000001087957819 */ /* 0x000fe200000006ff */
[----:B------:R-:W-:Y:S01]  /*2cf0*/  FFMA.FTZ R19, R19, R18, R36 ;  /* 0x0000001213137223 */ /* 0x000fe20000010024 */
[----:B------:R-:W-:Y:S01]  /*2d00*/  IMAD.U32 R18, R133, 0x10000, RZ ;  /* 0x0001000085127824 */ /* 0x000fe200078e00ff */
[----:B------:R-:W-:-:S02]  /*2d10*/  SHF.L.U32 R36, R93, 0x10, RZ ;  /* 0x000000105d247819 */ /* 0x000fc400000006ff */
[----:B------:R-:W-:Y:S01]  /*2d20*/  SHF.L.U32 R150, R150, 0x10, RZ ;  /* 0x0000001096967819 */ /* 0x000fe200000006ff */
[-C--:B------:R-:W-:Y:S01]  /*2d30*/  FMUL.FTZ R18, R18, R184.reuse ;  /* 0x000000b812127220 */ /* 0x080fe20000410000 */
[----:B------:R-:W-:Y:S01]  /*2d40*/  FMUL.FTZ R149, R149, R184 ;  /* 0x000000b895957220 */ /* 0x000fe20000410000 */
[----:B------:R-:W-:Y:S02]  /*2d50*/  PRMT R160, R43, 0x7632, R160 ;  /* 0x000076322ba07816 */ /* 0x000fe400000000a0 */
[--C-:B------:R-:W-:Y:S01]  /*2d60*/  FFMA.FTZ R18, R18, R36, R37.reuse ;  /* 0x0000002412127223 */ /* 0x100fe20000010025 */
[----:B------:R-:W-:Y:S02]  /*2d70*/  PRMT R36, R133, 0x7632, R36 ;  /* 0x0000763285247816 */ /* 0x000fe40000000024 */
[----:B------:R-:W-:Y:S02]  /*2d80*/  PRMT R37, R41, 0x7632, R37 ;  /* 0x0000763229257816 */ /* 0x000fe40000000025 */
[----:B------:R-:W-:-:S02]  /*2d90*/  SHF.L.U32 R36, R36, 0x10, RZ ;  /* 0x0000001024247819 */ /* 0x000fc400000006ff */
[----:B------:R-:W-:Y:S02]  /*2da0*/  SHF.L.U32 R37, R37, 0x10, RZ ;  /* 0x0000001025257819 */ /* 0x000fe400000006ff */
[----:B------:R-:W-:Y:S01]  /*2db0*/  SHF.L.U32 R133, R42, 0x10, RZ ;  /* 0x000000102a857819 */ /* 0x000fe200000006ff */
[----:B------:R-:W-:Y:S01]  /*2dc0*/  FMUL.FTZ R36, R36, R184 ;  /* 0x000000b824247220 */ /* 0x000fe20000410000 */
[----:B------:R-:W-:-:S03]  /*2dd0*/  SHF.L.U32 R160, R160, 0x10, RZ ;  /* 0x00000010a0a07819 */ /* 0x000fc600000006ff */
        /* <DEDUP_REMOVED lines=23> */
.L_x_249:
[----:B0----5:R-:W-:Y:S02]  /*2f50*/  SHF.L.U32 R19, R132, 0x10, RZ ;  /* 0x0000001084137819 */ /* 0x021fe400000006ff */
[----:B------:R-:W-:Y:S02]  /*2f60*/  SHF.L.U32 R37, R92, 0x10, RZ ;  /* 0x000000105c257819 */ /* 0x000fe400000006ff */
[----:B------:R-:W-:Y:S01]  /*2f70*/  PRMT R2, R132, 0x7632, R2 ;  /* 0x0000763284027816 */ /* 0x000fe20000000002 */
[-C--:B------:R-:W-:Y:S01]  /*2f80*/  FMUL.FTZ R19, R19, R184.reuse ;  /* 0x000000b813137220 */ /* 0x080fe20000410000 */
[----:B------:R-:W-:Y:S02]  /*2f90*/  SHF.L.U32 R18, R133, 0x10, RZ ;  /* 0x0000001085127819 */ /* 0x000fe400000006ff */
[----:B------:R-:W-:Y:S01]  /*2fa0*/  SHF.L.U32 R2, R2, 0x10, RZ ;  /* 0x0000001002027819 */ /* 0x000fe200000006ff */
[----:B------:R-:W-:Y:S01]  /*2fb0*/  FMUL.FTZ R19, R19, R37 ;  /* 0x0000002513137220 */ /* 0x000fe20000410000 */
[----:B------:R-:W-:Y:S01]  /*2fc0*/  PRMT R37, R133, 0x7632, R37 ;  /* 0x0000763285257816 */ /* 0x000fe20000000025 */
[-C--:B------:R-:W-:Y:S01]  /*2fd0*/  FMUL.FTZ R18, R18, R184.reuse ;  /* 0x000000b812127220 */ /* 0x080fe20000410000 */
[----:B------:R-:W-:Y:S01]  /*2fe0*/  SHF.L.U32 R132, R189, 0x10, RZ ;  /* 0x00000010bd847819 */ /* 0x000fe200000006ff */
[----:B------:R-:W-:Y:S01]  /*2ff0*/  FMUL.FTZ R2, R2, R184 ;  /* 0x000000b802027220 */ /* 0x000fe20000410000 */
[----:B------:R-:W-:-:S02]  /*3000*/  SHF.L.U32 R37, R37, 0x10, RZ ;  /* 0x0000001025257819 */ /* 0x000fc400000006ff */
[----:B------:R-:W-:Y:S01]  /*3010*/  SHF.L.U32 R36, R93, 0x10, RZ ;  /* 0x000000105d247819 */ /* 0x000fe200000006ff */
[----:B------:R-:W-:Y:S01]  /*3020*/  FMUL.FTZ R2, R2, R132 ;  /* 0x0000008402027220 */ /* 0x000fe20000410000 */
[----:B------:R-:W-:Y:S02]  /*3030*/  IMAD.U32 R132, R190, 0x10000, RZ ;  /* 0x00010000be847824 */ /* 0x000fe400078e00ff */
[----:B------:R-:W-:Y:S01]  /*3040*/  FMUL.FTZ R37, R37, R184 ;  /* 0x000000b825257220 */ /* 0x000fe20000410000 */
[----:B------:R-:W-:Y:S01]  /*3050*/  SHF.L.U32 R133, R94, 0x10, RZ ;  /* 0x000000105e857819 */ /* 0x000fe200000006ff */
[----:B------:R-:W-:Y:S01]  /*3060*/  FMUL.FTZ R18, R18, R36 ;  /* 0x0000002412127220 */ /* 0x000fe20000410000 */
[C---:B------:R-:W-:Y:S01]  /*3070*/  SHF.L.U32 R36, R134.reuse, 0x10, RZ ;  /* 0x0000001086247819 */ /* 0x040fe200000006ff */
[----:B------:R-:W-:Y:S01]  /*3080*/  FMUL.FTZ R37, R37, R132 ;  /* 0x0000008425257220 */ /* 0x000fe20000410000 */
[C---:B------:R-:W-:Y:S02]  /*3090*/  SHF.L.U32 R132, R135.reuse, 0x10, RZ ;  /* 0x0000001087847819 */ /* 0x040fe400000006ff */
[----:B------:R-:W-:Y:S01]  /*30a0*/  PRMT R134, R134, 0x7632, R134 ;  /* 0x0000763286867816 */ /* 0x000fe20000000086 */
[-C--:B------:R-:W-:Y:S01]  /*30b0*/  FMUL.FTZ R36, R36, R184.reuse ;  /* 0x000000b824247220 */ /* 0x080fe20000410000 */
[----:B------:R-:W-:Y:S01]  /*30c0*/  PRMT R135, R135, 0x7632, R135 ;  /* 0x0000763287877816 */ /* 0x000fe20000000087 */
[----:B------:R-:W-:Y:S01]  /*30d0*/  FMUL.FTZ R132, R132, R184 ;  /* 0x000000b884847220 */ /* 0x000fe20000410000 */
[----:B------:R-:W-:Y:S01]  /*30e0*/  SHF.L.U32 R134, R134, 0x10, RZ ;  /* 0x0000001086867819 */ /* 0x000fe200000006ff */
[----:B------:R-:W-:Y:S01]  /*30f0*/  FMUL.FTZ R36, R36, R133 ;  /* 0x0000008524247220 */ /* 0x000fe20000410000 */
[----:B------:R-:W-:-:S02]  /*3100*/  SHF.L.U32 R135, R135, 0x10, RZ ;  /* 0x0000001087877819 */ /* 0x000fc400000006ff */
        /* <DEDUP_REMOVED lines=12> */
.L_x_250:
[----:B------:R-:W0:Y:S02]  /*31d0*/  LDC.64 R178, c[0x0][0x3a8] ;  /* 0x0000ea00ffb27b82 */ /* 0x000e240000000a00 */
[C---:B0-----:R-:W-:Y:S01]  /*31e0*/  IMAD.WIDE.U32 R178, R188.reuse, 0x10, R178 ;  /* 0x00000010bcb27825 */ /* 0x041fe200078e00b2 */
[----:B------:R-:W-:-:S04]  /*31f0*/  IADD3 R188, PT, PT, R188, 0x20, RZ ;  /* 0x00000020bcbc7810 */ /* 0x000fc80007ffe0ff */
[----:B------:R3:W-:Y:S03]  /*3200*/  STG.E.128 desc[UR6][R178.64], R132 ;  /* 0x00000084b2007986 */ /* 0x0007e6000c101d06 */
.L_x_248:
[----:B------:R-:W-:Y:S05]  /*3210*/  BSYNC.RECONVERGENT B0 ;  /* 0x0000000000007941 */ /* 0x000fea0003800200 */
.L_x_247:
[----:B------:R-:W-:Y:S01]  /*3220*/  ISETP.GE.U32.AND P0, PT, R10, 0xa0, PT ;  /* 0x000000a00a00780c */ /* 0x000fe20003f06070 */
[----:B------:R-:W-:Y:S01]  /*3230*/  BSSY.RECONVERGENT B0, `(.L_x_251) ;  /* 0x000006e000007945 */ /* 0x000fe20003800200 */
[----:B------:R-:W-:-:S11]  /*3240*/  LOP3.LUT R4, R4, 0xffffffdf, RZ, 0xc0, !PT ;  /* 0xffffffdf04047812 */ /* 0x000fd600078ec0ff */
[----:B------:R-:W-:Y:S01]  /*3250*/  @P0 LOP3.LUT R4, R4, 0x20, RZ, 0xfc, !PT ;  /* 0x0000002004040812 */ /* 0x000fe200078efcff */
[----:B------:R-:W-:Y:S06]  /*3260*/  @!P0 BRA `(.L_x_252) ;  /* 0x0000000400a88947 */ /* 0x000fec0003800000 */
[----:B------:R-:W-:Y:S01]  /*3270*/  ISETP.NE.U32.AND P0, PT, RZ, UR8, PT ;  /* 0x00000008ff007c0c */ /* 0x000fe2000bf05070 */
[----:B0123--:R-:W0:Y:S03]  /*3280*/  LDC.64 R132, c[0x0][0x390] ;  /* 0x0000e400ff847b82 */ /* 0x00fe260000000a00 */
        /* <DEDUP_REMOVED lines=23> */
[----:B------:R-:W-:Y:S01]  /*3400*/  SHF.L.U32 R16, R133, 0x10, RZ ;  /* 0x0000001085107819 */ /* 0x000fe200000006ff */
[----:B------:R-:W-:Y:S01]  /*3410*/  IMAD.U32 R34, R81, 0x10000, RZ ;  /* 0x0001000051227824 */ /* 0x000fe200078e00ff */
        /* <DEDUP_REMOVED lines=27> */
[----:B------:R-:W-:-:S03]  /*35d0*/  SHF.L.U32 R133, R196, 0x10, RZ ;  /* 0x00000010c4857819 */ /* 0x000fc600000006ff */
[----:B------:R-:W-:-:S04]  /*35e0*/  IMAD.U32 R132, R132, 0x10000, RZ ;  /* 0x0001000084847824 */ /* 0x000fc800078e00ff */
[----:B------:R-:W-:-:S04]  /*35f0*/  FMUL.FTZ R132, R132, R184 ;  /* 0x000000b884847220 */ /* 0x000fc80000410000 */
[----:B------:R-:W-:Y:S01]  /*3600*/  FFMA.FTZ R161, R132, R133, R161 ;  /* 0x0000008584a17223 */ /* 0x000fe200000100a1 */
[----:B------:R-:W-:Y:S02]  /*3610*/  F2FP.BF16.F32.PACK_AB R133, R35, R16 ;  /* 0x000000102385723e */ /* 0x000fe400000010ff */
[----:B------:R-:W-:Y:S02]  /*3620*/  F2FP.BF16.F32.PACK_AB R132, R0, R17 ;  /* 0x000000110084723e */ /* 0x000fe400000010ff */
[----:B------:R-:W-:Y:S01]  /*3630*/  F2FP.BF16.F32.PACK_AB R135, R161, R147 ;  /* 0x00000093a187723e */ /* 0x000fe200000010ff */
[----:B------:R-:W-:Y:S06]  /*3640*/  BRA `(.L_x_254) ;  /* 0x0000000000a07947 */ /* 0x000fec0003800000 */
.L_x_253:
[C---:B0----5:R-:W-:Y:S02]  /*3650*/  SHF.L.U32 R17, R132.reuse, 0x10, RZ ;  /* 0x0000001084117819 */ /* 0x061fe400000006ff */
[----:B------:R-:W-:Y:S02]  /*3660*/  PRMT R0, R132, 0x7632, R0 ;  /* 0x0000763284007816 */ /* 0x000fe40000000000 */
[----:B------:R-:W-:Y:S01]  /*3670*/  SHF.L.U32 R35, R80, 0x10, RZ ;  /* 0x0000001050237819 */ /* 0x000fe200000006ff */
[-C--:B------:R-:W-:Y:S01]  /*3680*/  FMUL.FTZ R17, R17, R184.reuse ;  /* 0x000000b811117220 */ /* 0x080fe20000410000 */
[----:B------:R-:W-:Y:S02]  /*3690*/  SHF.L.U32 R0, R0, 0x10, RZ ;  /* 0x0000001000007819 */ /* 0x000fe400000006ff */
[----:B------:R-:W-:Y:S01]  /*36a0*/  SHF.L.U32 R132, R193, 0x10, RZ ;  /* 0x00000010c1847819 */ /* 0x000fe200000006ff */
[----:B------:R-:W-:Y:S01]  /*36b0*/  FMUL.FTZ R17, R17, R35 ;  /* 0x0000002311117220 */ /* 0x000fe20000410000 */
[C---:B------:R-:W-:Y:S01]  /*36c0*/  PRMT R35, R133.reuse, 0x7632, R35 ;  /* 0x0000763285237816 */ /* 0x040fe20000000023 */
[----:B------:R-:W-:Y:S01]  /*36d0*/  FMUL.FTZ R0, R0, R184 ;  /* 0x000000b800007220 */ /* 0x000fe20000410000 */
[----:B------:R-:W-:-:S02]  /*36e0*/  SHF.L.U32 R16, R133, 0x10, RZ ;  /* 0x0000001085107819 */ /* 0x000fc400000006ff */
        /* <DEDUP_REMOVED lines=18> */
[----:B------:R-:W-:Y:S01]  /*3810*/  IMAD.U32 R133, R195, 0x10000, RZ ;  /* 0x00010000c3857824 */ /* 0x000fe200078e00ff */
[----:B------:R-:W-:Y:S01]  /*3820*/  SHF.L.U32 R147, R83, 0x10, RZ ;  /* 0x0000001053937819 */ /* 0x000fe200000006ff */
[-C--:B------:R-:W-:Y:S01]  /*3830*/  FMUL.FTZ R148, R134, R184.reuse ;  /* 0x000000b886947220 */ /* 0x080fe20000410000 */
[----:B------:R-:W-:Y:S01]  /*3840*/  SHF.L.U32 R161, R196, 0x10, RZ ;  /* 0x00000010c4a17819 */ /* 0x000fe200000006ff */
[----:B------:R-:W-:-:S02]  /*3850*/  FMUL.FTZ R135, R135, R184 ;  /* 0x000000b887877220 */ /* 0x000fc40000410000 */
[----:B------:R-:W-:Y:S01]  /*3860*/  FMUL.FTZ R148, R148, R133 ;  /* 0x0000008594947220 */ /* 0x000fe20000410000 */
[----:B------:R-:W-:Y:S01]  /*3870*/  FMUL.FTZ R147, R132, R147 ;  /* 0x0000009384937220 */ /* 0x000fe20000410000 */
[----:B------:R-:W-:Y:S01]  /*3880*/  FMUL.FTZ R161, R135, R161 ;  /* 0x000000a187a17220 */ /* 0x000fe20000410000 */
[----:B------:R-:W-:Y:S02]  /*3890*/  F2FP.BF16.F32.PACK_AB R133, R35, R16 ;  /* 0x000000102385723e */ /* 0x000fe400000010ff */
[----:B------:R-:W-:Y:S02]  /*38a0*/  F2FP.BF16.F32.PACK_AB R134, R148, R34 ;  /* 0x000000229486723e */ /* 0x000fe400000010ff */
[----:B------:R-:W-:Y:S02]  /*38b0*/  F2FP.BF16.F32.PACK_AB R135, R161, R147 ;  /* 0x00000093a187723e */ /* 0x000fe400000010ff */
[----:B------:R-:W-:-:S07]  /*38c0*/  F2FP.BF16.F32.PACK_AB R132, R0, R17 ;  /* 0x000000110084723e */ /* 0x000fce00000010ff */
.L_x_254:
[----:B------:R-:W0:Y:S02]  /*38d0*/  LDC.64 R178, c[0x0][0x3a8] ;  /* 0x0000ea00ffb27b82 */ /* 0x000e240000000a00 */
[C---:B0-----:R-:W-:Y:S01]  /*38e0*/  IMAD.WIDE.U32 R178, R188.reuse, 0x10, R178 ;  /* 0x00000010bcb27825 */ /* 0x041fe200078e00b2 */
[----:B------:R-:W-:-:S04]  /*38f0*/  IADD3 R188, PT, PT, R188, 0x20, RZ ;  /* 0x00000020bcbc7810 */ /* 0x000fc80007ffe0ff */
[----:B------:R4:W-:Y:S03]  /*3900*/  STG.E.128 desc[UR6][R178.64], R132 ;  /* 0x00000084b2007986 */ /* 0x0009e6000c101d06 */
.L_x_252:
[----:B------:R-:W-:Y:S05]  /*3910*/  BSYNC.RECONVERGENT B0 ;  /* 0x0000000000007941 */ /* 0x000fea0003800200 */
.L_x_251:
[----:B------:R-:W-:Y:S01]  /*3920*/  ISETP.GE.U32.AND P0, PT, R10, 0xc0, PT ;  /* 0x000000c00a00780c */ /* 0x000fe20003f06070 */
[----:B------:R-:W-:Y:S01]  /*3930*/  BSSY.RECONVERGENT B0, `(.L_x_255) ;  /* 0x000006e000007945 */ /* 0x000fe20003800200 */
[----:B------:R-:W-:-:S11]  /*3940*/  LOP3.LUT R4, R4, 0xffffffef, RZ, 0xc0, !PT ;  /* 0xffffffef04047812 */ /* 0x000fd600078ec0ff */
[----:B------:R-:W-:Y:S01]  /*3950*/  @P0 LOP3.LUT R4, R4, 0x10, RZ, 0xfc, !PT ;  /* 0x0000001004040812 */ /* 0x000fe200078efcff */
[----:B------:R-:W-:Y:S06]  /*3960*/  @!P0 BRA `(.L_x_256) ;  /* 0x0000000400a88947 */ /* 0x000fec0003800000 */
[----:B------:R-:W-:Y:S01]  /*3970*/  ISETP.NE.U32.AND P0, PT, RZ, UR8, PT ;  /* 0x00000008ff007c0c */ /* 0x000fe2000bf05070 */
[----:B01234-:R-:W0:Y:S03]  /*3980*/  LDC.64 R132, c[0x0][0x390] ;  /* 0x0000e400ff847b82 */ /* 0x01fe260000000a00 */
        /* <DEDUP_REMOVED lines=28> */
[----:B------:R-:W-:-:S04]  /*3b50*/  FMUL.FTZ R14, R14, R184 ;  /* 0x000000b80e0e7220 */ /* 0x000fc80000410000 */
[--C-:B------:R-:W-:Y:S01]  /*3b60*/  FFMA.FTZ R14, R14, R32, R33.reuse ;  /* 0x000000200e0e7223 */ /* 0x100fe20000010021 */
[----:B------:R-:W-:Y:S01]  /*3b70*/  PRMT R32, R133, 0x7632, R32 ;  /* 0x0000763285207816 */ /* 0x000fe20000000020 */
[----:B------:R-:W-:Y:S01]  /*3b80*/  IMAD.U32 R162, R162, 0x10000, RZ ;  /* 0x00010000a2a27824 */ /* 0x000fe200078e00ff */
        /* <DEDUP_REMOVED lines=28> */
.L_x_257:
        /* <DEDUP_REMOVED lines=18> */
[C---:B------:R-:W-:Y:S01]  /*3e70*/  SHF.L.U32 R32, R134.reuse, 0x10, RZ ;  /* 0x0000001086207819 */ /* 0x040fe200000006ff */
[----:B------:R-:W-:Y:S01]  /*3e80*/  FMUL.FTZ R33, R33, R132 ;  /* 0x0000008421217220 */ /* 0x000fe20000410000 */
[----:B------:R-:W-:Y:S01]  /*3e90*/  IMAD.U32 R132, R135, 0x10000, RZ ;  /* 0x0001000087847824 */ /* 0x000fe200078e00ff */
[----:B------:R-:W-:-:S02]  /*3ea0*/  PRMT R134, R134, 0x7632, R134 ;  /* 0x0000763286867816 */ /* 0x000fc40000000086 */
[----:B------:R-:W-:Y:S01]  /*3eb0*/  PRMT R135, R135, 0x7632, R135 ;  /* 0x0000763287877816 */ /* 0x000fe20000000087 */
[-C--:B------:R-:W-:Y:S01]  /*3ec0*/  FMUL.FTZ R32, R32, R184.reuse ;  /* 0x000000b820207220 */ /* 0x080fe20000410000 */
[----:B------:R-:W-:Y:S01]  /*3ed0*/  SHF.L.U32 R134, R134, 0x10, RZ ;  /* 0x0000001086867819 */ /* 0x000fe200000006ff */
[-C--:B------:R-:W-:Y:S01]  /*3ee0*/  FMUL.FTZ R132, R132, R184.reuse ;  /* 0x000000b884847220 */ /* 0x080fe20000410000 */
        /* <DEDUP_REMOVED lines=14> */
.L_x_258:
[----:B------:R-:W0:Y:S02]  /*3fd0*/  LDC.64 R178, c[0x0][0x3a8] ;  /* 0x0000ea00ffb27b82 */ /* 0x000e240000000a00 */
[C---:B0-----:R-:W-:Y:S01]  /*3fe0*/  IMAD.WIDE.U32 R178, R188.reuse, 0x10, R178 ;  /* 0x00000010bcb27825 */ /* 0x041fe200078e00b2 */
[----:B------:R-:W-:-:S04]  /*3ff0*/  IADD3 R188, PT, PT, R188, 0x20, RZ ;  /* 0x00000020bcbc7810 */ /* 0x000fc80007ffe0ff */
[----:B------:R0:W-:Y:S03]  /*4000*/  STG.E.128 desc[UR6][R178.64], R132 ;  /* 0x00000084b2007986 */ /* 0x0001e6000c101d06 */
.L_x_256:
[----:B------:R-:W-:Y:S05]  /*4010*/  BSYNC.RECONVERGENT B0 ;  /* 0x0000000000007941 */ /* 0x000fea0003800200 */
.L_x_255:
        /* <DEDUP_REMOVED lines=30> */
[----:B------:R-:W-:-:S02]  /*4200*/  SHF.L.U32 R27, R133, 0x10, RZ ;  /* 0x00000010851b7819 */ /* 0x000fc400000006ff */
[----:B------:R-:W-:Y:S01]  /*4210*/  SHF.L.U32 R30, R57, 0x10, RZ ;  /* 0x00000010391e7819 */ /* 0x000fe200000006ff */
[-C--:B------:R-:W-:Y:S01]  /*4220*/  FMUL.FTZ R143, R143, R184.reuse ;  /* 0x000000b88f8f7220 */ /* 0x080fe20000410000 */
[----:B------:R-:W-:Y:S01]  /*4230*/  SHF.L.U32 R144, R144, 0x10, RZ ;  /* 0x0000001090907819 */ /* 0x000fe200000006ff */
[----:B------:R-:W-:Y:S01]  /*4240*/  FMUL.FTZ R27, R27, R184 ;  /* 0x000000b81b1b7220 */ /* 0x000fe20000410000 */
[----:B------:R-:W-:-:S03]  /*4250*/  PRMT R163, R43, 0x7632, R163 ;  /* 0x000076322ba37816 */ /* 0x000fc600000000a3 */
[--C-:B------:R-:W-:Y:S01]  /*4260*/  FFMA.FTZ R27, R27, R30, R31.reuse ;  /* 0x0000001e1b1b7223 */ /* 0x100fe2000001001f */
[----:B------:R-:W-:Y:S02]  /*4270*/  PRMT R30, R133, 0x7632, R30 ;  /* 0x00007632851e7816 */ /* 0x000fe4000000001e */
[----:B------:R-:W-:Y:S02]  /*4280*/  PRMT R31, R41, 0x7632, R31 ;  /* 0x00007632291f7816 */ /* 0x000fe4000000001f */
[----:B------:R-:W-:Y:S02]  /*4290*/  SHF.L.U32 R30, R30, 0x10, RZ ;  /* 0x000000101e1e7819 */ /* 0x000fe400000006ff */
[----:B------:R-:W-:Y:S01]  /*42a0*/  SHF.L.U32 R133, R42, 0x10, RZ ;  /* 0x000000102a857819 */ /* 0x000fe200000006ff */
[----:B------:R-:W-:Y:S01]  /*42b0*/  IMAD.U32 R31, R31, 0x10000, RZ ;  /* 0x000100001f1f7824 */ /* 0x000fe200078e00ff */
        /* <DEDUP_REMOVED lines=25> */
.L_x_261:
[C---:B0----5:R-:W-:Y:S01]  /*4450*/  SHF.L.U32 R26, R132.reuse, 0x10, RZ ;  /* 0x00000010841a7819 */ /* 0x061fe200000006ff */
[----:B------:R-:W-:Y:S01]  /*4460*/  IMAD.U32 R27, R133, 0x10000, RZ ;  /* 0x00010000851b7824 */ /* 0x000fe200078e00ff */
[----:B------:R-:W-:Y:S02]  /*4470*/  PRMT R12, R132, 0x7632, R12 ;  /* 0x00007632840c7816 */ /* 0x000fe4000000000c */
[----:B------:R-:W-:Y:S01]  /*4480*/  SHF.L.U32 R31, R56, 0x10, RZ ;  /* 0x00000010381f7819 */ /* 0x000fe200000006ff */
[-C--:B------:R-:W-:Y:S01]  /*4490*/  FMUL.FTZ R26, R26, R184.reuse ;  /* 0x000000b81a1a7220 */ /* 0x080fe20000410000 */
[----:B------:R-:W-:Y:S01]  /*44a0*/  SHF.L.U32 R12, R12, 0x10, RZ ;  /* 0x000000100c0c7819 */ /* 0x000fe200000006ff */
[-C--:B------:R-:W-:Y:S01]  /*44b0*/  FMUL.FTZ R27, R27, R184.reuse ;  /* 0x000000b81b1b7220 */ /* 0x080fe20000410000 */
        /* <DEDUP_REMOVED lines=8> */
[----:B------:R-:W-:Y:S01]  /*4540*/  FMUL.FTZ R27, R27, R30 ;  /* 0x0000001e1b1b7220 */ /* 0x000fe20000410000 */
[C---:B------:R-:W-:Y:S01]  /*4550*/  SHF.L.U32 R30, R134.reuse, 0x10, RZ ;  /* 0x00000010861e7819 */ /* 0x040fe200000006ff */
[----:B------:R-:W-:Y:S01]  /*4560*/  FMUL.FTZ R31, R31, R184 ;  /* 0x000000b81f1f7220 */ /* 0x000fe20000410000 */
[----:B------:R-:W-:Y:S02]  /*4570*/  PRMT R134, R134, 0x7632, R134 ;  /* 0x0000763286867816 */ /* 0x000fe40000000086 */
[----:B------:R-:W-:Y:S01]  /*4580*/  SHF.L.U32 R133, R58, 0x10, RZ ;  /* 0x000000103a857819 */ /* 0x000fe200000006ff */
[----:B------:R-:W-:Y:S01]  /*4590*/  FMUL.FTZ R31, R31, R132 ;  /* 0x000000841f1f7220 */ /* 0x000fe20000410000 */
[C---:B------:R-:W-:Y:S01]  /*45a0*/  SHF.L.U32 R132, R135.reuse, 0x10, RZ ;  /* 0x0000001087847819 */ /* 0x040fe200000006ff */
[----:B------:R-:W-:Y:S01]  /*45b0*/  FMUL.FTZ R30, R30, R184 ;  /* 0x000000b81e1e7220 */ /* 0x000fe20000410000 */
[----:B------:R-:W-:-:S02]  /*45c0*/  PRMT R135, R135, 0x7632, R135 ;  /* 0x0000763287877816 */ /* 0x000fc40000000087 */
[----:B------:R-:W-:Y:S01]  /*45d0*/  SHF.L.U32 R134, R134, 0x10, RZ ;  /* 0x0000001086867819 */ /* 0x000fe200000006ff */
[----:B------:R-:W-:Y:S01]  /*45e0*/  FMUL.FTZ R30, R30, R133 ;  /* 0x000000851e1e7220 */ /* 0x000fe20000410000 */
[----:B------:R-:W-:Y:S01]  /*45f0*/  SHF.L.U32 R135, R135, 0x10, RZ ;  /* 0x0000001087877819 */ /* 0x000fe200000006ff */
[-C--:B------:R-:W-:Y:S01]  /*4600*/  FMUL.FTZ R132, R132, R184.reuse ;  /* 0x000000b884847220 */ /* 0x080fe20000410000 */
        /* <DEDUP_REMOVED lines=12> */
.L_x_262:
[----:B------:R-:W0:Y:S02]  /*46d0*/  LDC.64 R178, c[0x0][0x3a8] ;  /* 0x0000ea00ffb27b82 */ /* 0x000e240000000a00 */
[----:B0-----:R-:W-:-:S04]  /*46e0*/  IMAD.WIDE.U32 R178, R188, 0x10, R178 ;  /* 0x00000010bcb27825 */ /* 0x001fc800078e00b2 */
[----:B------:R-:W-:Y:S01]  /*46f0*/  VIADD R188, R188, 0x20 ;  /* 0x00000020bcbc7836 */ /* 0x000fe20000000000 */
[----:B------:R0:W-:Y:S06]  /*4700*/  STG.E.128 desc[UR6][R178.64], R132 ;  /* 0x00000084b2007986 */ /* 0x0001ec000c101d06 */
.L_x_260:
[----:B------:R-:W-:Y:S05]  /*4710*/  BSYNC.RECONVERGENT B0 ;  /* 0x0000000000007941 */ /* 0x000fea0003800200 */
.L_x_259:
        /* <DEDUP_REMOVED lines=14> */
[----:B-----5:R-:W-:Y:S02]  /*4800*/  SHF.L.U32 R13, R132, 0x10, RZ ;  /* 0x00000010840d7819 */ /* 0x020fe400000006ff */
[----:B0-----:R-:W-:Y:S02]  /*4810*/  SHF.L.U32 R28, R44, 0x10, RZ ;  /* 0x000000102c1c7819 */ /* 0x001fe400000006ff */
[----:B------:R-:W-:Y:S01]  /*4820*/  SHF.L.U32 R29, R40, 0x10, RZ ;  /* 0x00000010281d7819 */ /* 0x000fe200000006ff */
[----:B------:R-:W-:Y:S01]  /*4830*/  FMUL.FTZ R13, R13, R184 ;  /* 0x000000b80d0d7220 */ /* 0x000fe20000410000 */
[----:B------:R-:W-:Y:S02]  /*4840*/  SHF.L.U32 R139, R41, 0x10, RZ ;  /* 0x00000010298b7819 */ /* 0x000fe400000006ff */
[----:B------:R-:W-:Y:S01]  /*4850*/  SHF.L.U32 R140, R134, 0x10, RZ ;  /* 0x00000010868c7819 */ /* 0x000fe200000006ff */
[--C-:B------:R-:W-:Y:S01]  /*4860*/  FFMA.FTZ R13, R13, R28, R29.reuse ;  /* 0x0000001c0d0d7223 */ /* 0x100fe2000001001d */
[----:B------:R-:W-:-:S02]  /*4870*/  PRMT R29, R132, 0x7632, R29 ;  /* 0x00007632841d7816 */ /* 0x000fc4000000001d */
[----:B------:R-:W-:Y:S01]  /*4880*/  PRMT R28, R40, 0x7632, R28 ;  /* 0x00007632281c7816 */ /* 0x000fe2000000001c */
[-C--:B------:R-:W-:Y:S01]  /*4890*/  FMUL.FTZ R140, R140, R184.reuse ;  /* 0x000000b88c8c7220 */ /* 0x080fe20000410000 */
        /* <DEDUP_REMOVED lines=17> */
[----:B------:R-:W-:Y:S02]  /*49b0*/  SHF.L.U32 R139, R139, 0x10, RZ ;  /* 0x000000108b8b7819 */ /* 0x000fe400000006ff */
[----:B------:R-:W-:Y:S01]  /*49c0*/  SHF.L.U32 R133, R206, 0x10, RZ ;  /* 0x00000010ce857819 */ /* 0x000fe200000006ff */
[----:B------:R-:W-:Y:S01]  /*49d0*/  FMUL.FTZ R132, R132, R184 ;  /* 0x000000b884847220 */ /* 0x000fe20000410000 */
[----:B------:R-:W-:-:S03]  /*49e0*/  SHF.L.U32 R135, R135, 0x10, RZ ;  /* 0x0000001087877819 */ /* 0x000fc600000006ff */
[----:B------:R-:W-:Y:S01]  /*49f0*/  FFMA.FTZ R139, R132, R133, R139 ;  /* 0x00000085848b7223 */ /* 0x000fe2000001008b */
[----:B------:R-:W-:Y:S01]  /*4a00*/  SHF.L.U32 R132, R46, 0x10, RZ ;  /* 0x000000102e847819 */ /* 0x000fe200000006ff */
[----:B------:R-:W-:Y:S02]  /*4a10*/  IMAD.U32 R133, R42, 0x10000, RZ ;  /* 0x000100002a857824 */ /* 0x000fe400078e00ff */
[----:B------:R-:W-:Y:S02]  /*4a20*/  FMUL.FTZ R164, R135, R184 ;  /* 0x000000b887a47220 */ /* 0x000fe40000410000 */
        /* <DEDUP_REMOVED lines=18> */
.L_x_265:
[C---:B-----5:R-:W-:Y:S02]  /*4b50*/  SHF.L.U32 R13, R132.reuse, 0x10, RZ ;  /* 0x00000010840d7819 */ /* 0x060fe400000006ff */
[----:B0-----:R-:W-:Y:S02]  /*4b60*/  PRMT R29, R132, 0x7632, R29 ;  /* 0x00007632841d7816 */ /* 0x001fe4000000001d */
[----:B------:R-:W-:Y:S01]  /*4b70*/  SHF.L.U32 R132, R44, 0x10, RZ ;  /* 0x000000102c847819 */ /* 0x000fe200000006ff */
[----:B------:R-:W-:Y:S01]  /*4b80*/  FMUL.FTZ R13, R13, R184 ;  /* 0x000000b80d0d7220 */ /* 0x000fe20000410000 */
[----:B------:R-:W-:Y:S02]  /*4b90*/  SHF.L.U32 R29, R29, 0x10, RZ ;  /* 0x000000101d1d7819 */ /* 0x000fe400000006ff */
[----:B------:R-:W-:Y:S01]  /*4ba0*/  SHF.L.U32 R28, R133, 0x10, RZ ;  /* 0x00000010851c7819 */ /* 0x000fe200000006ff */
[----:B------:R-:W-:Y:S01]  /*4bb0*/  FMUL.FTZ R13, R13, R132 ;  /* 0x000000840d0d7220 */ /* 0x000fe20000410000 */
[----:B------:R-:W-:Y:S01]  /*4bc0*/  SHF.L.U32 R139, R205, 0x10, RZ ;  /* 0x00000010cd8b7819 */ /* 0x000fe200000006ff */
[----:B------:R-:W-:Y:S01]  /*4bd0*/  FMUL.FTZ R132, R29, R184 ;  /* 0x000000b81d847220 */ /* 0x000fe20000410000 */
[----:B------:R-:W-:-:S02]  /*4be0*/  IMAD.U32 R29, R45, 0x10000, RZ ;  /* 0x000100002d1d7824 */ /* 0x000fc400078e00ff */
[-C--:B------:R-:W-:Y:S01]  /*4bf0*/  FMUL.FTZ R28, R28, R184.reuse ;  /* 0x000000b81c1c7220 */ /* 0x080fe20000410000 */
[----:B------:R-:W-:Y:S02]  /*4c00*/  SHF.L.U32 R140, R46, 0x10, RZ ;  /* 0x000000102e8c7819 */ /* 0x000fe400000006ff */
[----:B------:R-:W-:Y:S01]  /*4c10*/  PRMT R133, R133, 0x7632, R133 ;  /* 0x0000763285857816 */ /* 0x000fe20000000085 */
[----:B------:R-:W-:Y:S01]  /*4c20*/  FMUL.FTZ R29, R28, R29 ;  /* 0x0000001d1c1d7220 */ /* 0x000fe20000410000 */
[----:B------:R-:W-:Y:S01]  /*4c30*/  FMUL.FTZ R28, R132, R139 ;  /* 0x0000008b841c7220 */ /* 0x000fe20000410000 */
[C---:B------:R-:W-:Y:S02]  /*4c40*/  SHF.L.U32 R132, R134.reuse, 0x10, RZ ;  /* 0x0000001086847819 */ /* 0x040fe400000006ff */
[----:B------:R-:W-:Y:S02]  /*4c50*/  PRMT R134, R134, 0x7632, R134 ;  /* 0x0000763286867816 */ /* 0x000fe40000000086 */
[----:B------:R-:W-:Y:S01]  /*4c60*/  SHF.L.U32 R133, R133, 0x10, RZ ;  /* 0x0000001085857819 */ /* 0x000fe200000006ff */
[----:B------:R-:W-:Y:S01]  /*4c70*/  FMUL.FTZ R132, R132, R184 ;  /* 0x000000b884847220 */ /* 0x000fe20000410000 */
[----:B------:R-:W-:-:S02]  /*4c80*/  SHF.L.U32 R134, R134, 0x10, RZ ;  /* 0x0000001086867819 */ /* 0x000fc400000006ff */
[----:B------:R-:W-:Y:S01]  /*4c90*/  SHF.L.U32 R142, R207, 0x10, RZ ;  /* 0x00000010cf8e7819 */ /* 0x000fe200000006ff */
[----:B------:R-:W-:Y:S01]  /*4ca0*/  FMUL.FTZ R140, R132, R140 ;  /* 0x0000008c848c7220 */ /* 0x000fe20000410000 */
[----:B------:R-:W-:Y:S01]  /*4cb0*/  PRMT R132, R135, 0x7632, R132 ;  /* 0x0000763287847816 */ /* 0x000fe20000000084 */
[-C--:B------:R-:W-:Y:S01]  /*4cc0*/  FMUL.FTZ R139, R133, R184.reuse ;  /* 0x000000b8858b7220 */ /* 0x080fe20000410000 */
        /* <DEDUP_REMOVED lines=9> */
[----:B------:R-:W-:Y:S01]  /*4d60*/  FMUL.FTZ R142, R134, R142 ;  /* 0x0000008e868e7220 */ /* 0x000fe20000410000 */
[----:B------:R-:W-:-:S02]  /*4d70*/  FMUL.FTZ R141, R135, R141 ;  /* 0x0000008d878d7220 */ /* 0x000fc40000410000 */
[----:B------:R-:W-:Y:S01]  /*4d80*/  FMUL.FTZ R164, R132, R164 ;  /* 0x000000a484a47220 */ /* 0x000fe20000410000 */
[----:B------:R-:W-:Y:S02]  /*4d90*/  F2FP.BF16.F32.PACK_AB R133, R139, R29 ;  /* 0x0000001d8b85723e */ /* 0x000fe400000010ff */
[----:B------:R-:W-:Y:S02]  /*4da0*/  F2FP.BF16.F32.PACK_AB R134, R142, R140 ;  /* 0x0000008c8e86723e */ /* 0x000fe400000010ff */
[----:B------:R-:W-:Y:S02]  /*4db0*/  F2FP.BF16.F32.PACK_AB R135, R164, R141 ;  /* 0x0000008da487723e */ /* 0x000fe400000010ff */
[----:B------:R-:W-:-:S07]  /*4dc0*/  F2FP.BF16.F32.PACK_AB R132, R28, R13 ;  /* 0x0000000d1c84723e */ /* 0x000fce00000010ff */
.L_x_266:
[----:B------:R-:W0:Y:S02]  /*4dd0*/  LDC.64 R178, c[0x0][0x3a8] ;  /* 0x0000ea00ffb27b82 */ /* 0x000e240000000a00 */
[----:B0-----:R-:W-:-:S05]  /*4de0*/  IMAD.WIDE.U32 R178, R188, 0x10, R178 ;  /* 0x00000010bcb27825 */ /* 0x001fca00078e00b2 */
[----:B------:R0:W-:Y:S02]  /*4df0*/  STG.E.128 desc[UR6][R178.64], R132 ;  /* 0x00000084b2007986 */ /* 0x0001e4000c101d06 */
.L_x_264:
[----:B------:R-:W-:Y:S05]  /*4e00*/  BSYNC.RECONVERGENT B0 ;  /* 0x0000000000007941 */ /* 0x000fea0003800200 */
.L_x_263:
[----:B01234-:R-:W-:Y:S01]  /*4e10*/  FADD.FTZ R132, RZ, R25 ;  /* 0x00000019ff847221 */ /* 0x01ffe20000010000 */
[C---:B------:R-:W-:Y:S01]  /*4e20*/  ISETP.GT.U32.AND P4, PT, R10.reuse, 0x3f, PT ;  /* 0x0000003f0a00780c */ /* 0x040fe20003f84070 */
[----:B------:R-:W-:Y:S01]  /*4e30*/  UMOV UR4, 0xffffffff ;  /* 0xffffffff00047882 */ /* 0x000fe20000000000 */
[C---:B------:R-:W-:Y:S01]  /*4e40*/  ISETP.GT.U32.AND P3, PT, R10.reuse, 0x5f, PT ;  /* 0x0000005f0a00780c */ /* 0x040fe20003f64070 */
[----:B------:R-:W-:Y:S01]  /*4e50*/  FADD.FTZ R132, R7, R132 ;  /* 0x0000008407847221 */ /* 0x000fe20000010000 */
[C---:B------:R-:W-:Y:S02]  /*4e60*/  ISETP.GT.U32.AND P2, PT, R10.reuse, 0x7f, PT ;  /* 0x0000007f0a00780c */ /* 0x040fe40003f44070 */
[----:B------:R-:W-:Y:S01]  /*4e70*/  ISETP.GT.U32.AND P1, PT, R10, 0x9f, PT ;  /* 0x0000009f0a00780c */ /* 0x000fe20003f24070 */
[----:B------:R-:W-:Y:S01]  /*4e80*/  FADD.FTZ R132, R24, R132 ;  /* 0x0000008418847221 */ /* 0x000fe20000010000 */
[----:B------:R-:W-:Y:S02]  /*4e90*/  LOP3.LUT P0, RZ, R249, 0x1f, RZ, 0xc0, !PT ;  /* 0x0000001ff9ff7812 */ /* 0x000fe4000780c0ff */
[----:B------:R-:W-:Y:S01]  /*4ea0*/  LOP3.LUT R4, R4, 0xffffff7f, RZ, 0xc0, !PT ;  /* 0xffffff7f04047812 */ /* 0x000fe200078ec0ff */
[----:B------:R-:W-:Y:S01]  /*4eb0*/  FADD.FTZ R132, R6, R132 ;  /* 0x0000008406847221 */ /* 0x000fe20000010000 */
[----:B------:R-:W-:-:S03]  /*4ec0*/  ISETP.GT.U32.AND P6, PT, R10, 0xdf, PT ;  /* 0x000000df0a00780c */ /* 0x000fc60003fc4070 */
[----:B------:R-:W-:-:S04]  /*4ed0*/  FADD.FTZ R132, R138, R132 ;  /* 0x000000848a847221 */ /* 0x000fc80000010000 */
[----:B------:R-:W-:Y:S02]  /*4ee0*/  FADD.FTZ R132, R156, R132 ;  /* 0x000000849c847221 */ /* 0x000fe40000010000 */
[----:B------:R-:W-:Y:S02]  /*4ef0*/  @P0 LOP3.LUT R4, R4, 0x80, RZ, 0xfc, !PT ;  /* 0x0000008004040812 */ /* 0x000fe400078efcff */
[----:B------:R-:W-:Y:S01]  /*4f00*/  FADD.FTZ R132, R155, R132 ;  /* 0x000000849b847221 */ /* 0x000fe20000010000 */
[----:B------:R-:W-:Y:S02]  /*4f10*/  ISETP.GT.U32.AND P0, PT, R10, 0xbf, PT ;  /* 0x000000bf0a00780c */ /* 0x000fe40003f04070 */
[----:B------:R-:W-:Y:S01]  /*4f20*/  LOP3.LUT R4, R4, 0xfffffffe, RZ, 0xc0, !PT ;  /* 0xfffffffe04047812 */ /* 0x000fe200078ec0ff */
[----:B------:R-:W-:-:S03]  /*4f30*/  FADD.FTZ R132, R157, R132 ;  /* 0x000000849d847221 */ /* 0x000fc60000010000 */
[----:B------:R-:W-:Y:S02]  /*4f40*/  @P6 LOP3.LUT R4, R4, 0x1, RZ, 0xfc, !PT ;  /* 0x0000000104046812 */ /* 0x000fe400078efcff */
[----:B------:R-:W-:Y:S02]  /*4f50*/  FSEL R135, R132, RZ, P5 ;  /* 0x000000ff84877208 */ /* 0x000fe40002800000 */
[----:B------:R-:W-:-:S03]  /*4f60*/  LOP3.LUT R4, R4, 0xfffffffd, RZ, 0xc0, !PT ;  /* 0xfffffffd04047812 */ /* 0x000fc600078ec0ff */
        /* <DEDUP_REMOVED lines=53> */
[----:B------:R-:W-:-:S04]  /*52c0*/  FADD.FTZ R132, R139, R132 ;  /* 0x000000848b847221 */ /* 0x000fc80000010000 */
[----:B------:R-:W-:-:S04]  /*52d0*/  FADD.FTZ R132, R140, R132 ;  /* 0x000000848c847221 */ /* 0x000fc80000010000 */
[----:B------:R-:W-:-:S04]  /*52e0*/  FADD.FTZ R132, R142, R132 ;  /* 0x000000848e847221 */ /* 0x000fc80000010000 */
[----:B------:R-:W-:-:S04]  /*52f0*/  FADD.FTZ R132, R141, R132 ;  /* 0x000000848d847221 */ /* 0x000fc80000010000 */
[----:B------:R-:W-:Y:S01]  /*5300*/  @P6 FADD.FTZ R135, R164, R132 ;  /* 0x00000084a4876221 */ /* 0x000fe20000010000 */
[----:B------:R-:W-:Y:S06]  /*5310*/  BRA.DIV UR4, `(.L_x_267) ;  /* 0x0000002604887947 */ /* 0x000fec000b800000 */
[----:B------:R-:W0:Y:S01]  /*5320*/  SHFL.BFLY PT, R132, R135, 0x1, 0x1f ;  /* 0x0c201f0087847f89 */ /* 0x000e2200000e0000 */
[----:B------:R-:W1:Y:S01]  /*5330*/  LDC R184, c[0x0][0x400] ;  /* 0x00010000ffb87b82 */ /* 0x000e620000000800 */
[----:B------:R-:W-:Y:S01]  /*5340*/  ISETP.GT.U32.AND P6, PT, R10, 0xdf, PT ;  /* 0x000000df0a00780c */ /* 0x000fe20003fc4070 */
        /* <DEDUP_REMOVED lines=10> */
[--C-:B------:R-:W-:Y:S01]  /*53f0*/  FADD.FTZ R132, R25, -R135.reuse ;  /* 0x8000008719847221 */ /* 0x100fe20000010000 */
[----:B------:R-:W-:-:S03]  /*5400*/  FADD.FTZ R133, R7, -R135 ;  /* 0x8000008707857221 */ /* 0x000fc60000010000 */
        /* <DEDUP_REMOVED lines=15> */
[----:B------:R-:W-:Y:S01]  /*5500*/  FSEL R178, R132, RZ, P5 ;  /* 0x000000ff84b27208 */ /* 0x000fe20002800000 */
[----:B------:R-:W-:-:S04]  /*5510*/  FADD.FTZ R132, R23, -R135 ;  /* 0x8000008717847221 */ /* 0x000fc80000010000 */
        /* <DEDUP_REMOVED lines=120> */
.L_x_296:
[----:B------:R-:W-:Y:S01]  /*5ca0*/  LOP3.LUT P1, RZ, R249, 0x1f, RZ, 0xc0, !PT ;  /* 0x0000001ff9ff7812 */ /* 0x000fe2000782c0ff */
[----:B-1----:R-:W-:Y:S01]  /*5cb0*/  FADD.FTZ R132, R178, R132 ;  /* 0x00000084b2847221 */ /* 0x002fe20000010000 */
[----:B------:R-:W-:Y:S01]  /*5cc0*/  ISETP.NE.AND P0, PT, RZ, UR10, PT ;  /* 0x0000000aff007c0c */ /* 0x000fe2000bf05270 */
[----:B------:R-:W-:Y:S02]  /*5cd0*/  BSSY.RECONVERGENT B0, `(.L_x_268) ;  /* 0x000003e000007945 */ /* 0x000fe40003800200 */
[----:B------:R-:W-:Y:S01]  /*5ce0*/  FFMA.FTZ R134, R132, R184, UR11 ;  /* 0x0000000b84867e23 */ /* 0x000fe200080100b8 */
[----:B------:R-:W-:-:S07]  /*5cf0*/  FSEL R188, R135, RZ, !P0 ;  /* 0x000000ff87bc7208 */ /* 0x000fce0004000000 */
[----:B------:R-:W1:Y:S02]  /*5d00*/  @!P1 LDC.64 R132, c[0x0][0x3c0] ;  /* 0x0000f000ff849b82 */ /* 0x000e640000000a00 */
[----:B-1----:R-:W-:-:S05]  /*5d10*/  @!P1 IMAD.WIDE R132, R9, 0x4, R132 ;  /* 0x0000000409849825 */ /* 0x002fca00078e0284 */
[----:B------:R1:W-:Y:S02]  /*5d20*/  @!P1 STG.E desc[UR6][R132.64], R135 ;  /* 0x0000008784009986 */ /* 0x0003e4000c101906 */
[----:B-1----:R-:W-:-:S05]  /*5d30*/  FMUL.FTZ R132, R135, R135 ;  /* 0x0000008787847220 */ /* 0x002fca0000410000 */
[----:B------:R-:W-:-:S05]  /*5d40*/  FSEL R132, R132, RZ, P0 ;  /* 0x000000ff84847208 */ /* 0x000fca0000000000 */
[----:B------:R-:W-:Y:S02]  /*5d50*/  FADD.FTZ R134, R134, R132 ;  /* 0x0000008486867221 */ /* 0x000fe40000010000 */
[----:B------:R-:W1:Y:S02]  /*5d60*/  @!P1 LDC.64 R132, c[0x0][0x3c8] ;  /* 0x0000f200ff849b82 */ /* 0x000e640000000a00 */
[----:B------:R-:W2:Y:S01]  /*5d70*/  MUFU.RSQ R184, R134 ;  /* 0x0000008600b87308 */ /* 0x000ea20000001400 */
[----:B-1----:R-:W-:-:S05]  /*5d80*/  @!P1 IMAD.WIDE R132, R9, 0x4, R132 ;  /* 0x0000000409849825 */ /* 0x002fca00078e0284 */
[----:B--2---:R1:W-:Y:S01]  /*5d90*/  @!P1 STG.E desc[UR6][R132.64], R184 ;  /* 0x000000b884009986 */ /* 0x0043e2000c101906 */
[----:B------:R-:W-:Y:S05]  /*5da0*/  @!P5 BRA `(.L_x_269) ;  /* 0x0000000000c0d947 */ /* 0x000fea0003800000 */
[--C-:B0-----:R-:W-:Y:S01]  /*5db0*/  FADD.FTZ R178, R25, -R188.reuse ;  /* 0x800000bc19b27221 */ /* 0x101fe20000010000 */
[----:B-1----:R-:W-:Y:S01]  /*5dc0*/  SHF.L.U32 R132, R172, 0x10, RZ ;  /* 0x00000010ac847819 */ /* 0x002fe200000006ff */
[--C-:B------:R-:W-:Y:S01]  /*5dd0*/  FADD.FTZ R179, R24, -R188.reuse ;  /* 0x800000bc18b37221 */ /* 0x100fe20000010000 */
[----:B------:R-:W-:Y:S01]  /*5de0*/  SHF.L.U32 R133, R128, 0x10, RZ ;  /* 0x0000001080857819 */ /* 0x000fe200000006ff */
[----:B------:R-:W-:Y:S01]  /*5df0*/  FMUL.FTZ R178, R184, R178 ;  /* 0x000000b2b8b27220 */ /* 0x000fe20000410000 */
[----:B------:R-:W-:Y:S01]  /*5e00*/  SHF.L.U32 R134, R210, 0x10, RZ ;  /* 0x00000010d2867819 */ /* 0x000fe200000006ff */
[----:B------:R-:W-:Y:S01]  /*5e10*/  FMUL.FTZ R179, R184, R179 ;  /* 0x000000b3b8b37220 */ /* 0x000fe20000410000 */
[----:B------:R-:W-:Y:S01]  /*5e20*/  SHF.L.U32 R135, R212, 0x10, RZ ;  /* 0x00000010d4877819 */ /* 0x000fe200000006ff */
[----:B------:R-:W-:Y:S01]  /*5e30*/  FFMA.FTZ R178, R178, R132, R133 ;  /* 0x00000084b2b27223 */ /* 0x000fe20000010085 */
[--C-:B------:R-:W-:Y:S01]  /*5e40*/  FADD.FTZ R132, R7, -R188.reuse ;  /* 0x800000bc07847221 */ /* 0x100fe20000010000 */
[----:B------:R-:W-:Y:S01]  /*5e50*/  SHF.L.U32 R133, R209, 0x10, RZ ;  /* 0x00000010d1857819 */ /* 0x000fe200000006ff */
[----:B------:R-:W-:Y:S01]  /*5e60*/  FADD.FTZ R249, R138, -R188 ;  /* 0x800000bc8af97221 */ /* 0x000fe20000010000 */
[----:B------:R-:W-:Y:S01]  /*5e70*/  SHF.L.U32 R250, R214, 0x10, RZ ;  /* 0x00000010d6fa7819 */ /* 0x000fe200000006ff */
[C---:B------:R-:W-:Y:S01]  /*5e80*/  FMUL.FTZ R132, R184.reuse, R132 ;  /* 0x00000084b8847220 */ /* 0x040fe20000410000 */
[----:B------:R-:W-:Y:S01]  /*5e90*/  SHF.L.U32 R251, R131, 0x10, RZ ;  /* 0x0000001083fb7819 */ /* 0x000fe200000006ff */
[----:B------:R-:W-:Y:S01]  /*5ea0*/  FMUL.FTZ R249, R184, R249 ;  /* 0x000000f9b8f97220 */ /* 0x000fe20000410000 */
[----:B------:R-:W-:Y:S01]  /*5eb0*/  SHF.L.U32 R252, R216, 0x10, RZ ;  /* 0x00000010d8fc7819 */ /* 0x000fe200000006ff */
[----:B------:R-:W-:Y:S01]  /*5ec0*/  FFMA.FTZ R132, R132, R133, R134 ;  /* 0x0000008584847223 */ /* 0x000fe20000010086 */
[----:B------:R-:W-:Y:S01]  /*5ed0*/  SHF.L.U32 R134, R129, 0x10, RZ ;  /* 0x0000001081867819 */ /* 0x000fe200000006ff */
[----:B------:R-:W-:-:S03]  /*5ee0*/  IMAD.U32 R133, R173, 0x10000, RZ ;  /* 0x00010000ad857824 */ /* 0x000fc600078e00ff */
[----:B------:R-:W-:Y:S01]  /*5ef0*/  F2FP.BF16.F32.PACK_AB R132, R132, R178 ;  /* 0x000000b28484723e */ /* 0x000fe200000010ff */
[----:B------:R-:W-:Y:S01]  /*5f00*/  FFMA.FTZ R179, R179, R133, R134 ;  /* 0x00000085b3b37223 */ /* 0x000fe20000010086 */
[----:B------:R-:W-:Y:S01]  /*5f10*/  FADD.FTZ R133, R6, -R188 ;  /* 0x800000bc06857221 */ /* 0x000fe20000010000 */
[----:B------:R-:W-:-:S03]  /*5f20*/  SHF.L.U32 R134, R211, 0x10, RZ ;  /* 0x00000010d3867819 */ /* 0x000fc600000006ff */
[----:B------:R-:W-:-:S04]  /*5f30*/  FMUL.FTZ R133, R184, R133 ;  /* 0x00000085b8857220 */ /* 0x000fc80000410000 */
[----:B------:R-:W-:Y:S01]  /*5f40*/  FFMA.FTZ R133, R133, R134, R135 ;  /* 0x0000008685857223 */ /* 0x000fe20000010087 */
[----:B------:R-:W-:Y:S02]  /*5f50*/  SHF.L.U32 R134, R174, 0x10, RZ ;  /* 0x00000010ae867819 */ /* 0x000fe400000006ff */
[----:B------:R-:W-:Y:S02]  /*5f60*/  SHF.L.U32 R135, R130, 0x10, RZ ;  /* 0x0000001082877819 */ /* 0x000fe400000006ff */
[----:B------:R-:W-:-:S03]  /*5f70*/  F2FP.BF16.F32.PACK_AB R133, R133, R179 ;  /* 0x000000b38585723e */ /* 0x000fc600000010ff */
[----:B------:R-:W-:Y:S01]  /*5f80*/  FFMA.FTZ R249, R249, R134, R135 ;  /* 0x00000086f9f97223 */ /* 0x000fe20000010087 */
[----:B------:R-:W-:Y:S01]  /*5f90*/  FADD.FTZ R134, R156, -R188 ;  /* 0x800000bc9c867221 */ /* 0x000fe20000010000 */
[----:B------:R-:W-:-:S03]  /*5fa0*/  SHF.L.U32 R135, R213, 0x10, RZ ;  /* 0x00000010d5877819 */ /* 0x000fc600000006ff */
[----:B------:R-:W-:-:S04]  /*5fb0*/  FMUL.FTZ R134, R184, R134 ;  /* 0x00000086b8867220 */ /* 0x000fc80000410000 */
[----:B------:R-:W-:Y:S01]  /*5fc0*/  FFMA.FTZ R134, R134, R135, R250 ;  /* 0x0000008786867223 */ /* 0x000fe200000100fa */
[----:B------:R-:W-:Y:S01]  /*5fd0*/  FADD.FTZ R135, R155, -R188 ;  /* 0x800000bc9b877221 */ /* 0x000fe20000010000 */
[----:B------:R-:W-:-:S03]  /*5fe0*/  SHF.L.U32 R250, R175, 0x10, RZ ;  /* 0x00000010affa7819 */ /* 0x000fc600000006ff */
[----:B------:R-:W-:Y:S01]  /*5ff0*/  FMUL.FTZ R135, R184, R135 ;  /* 0x00000087b8877220 */ /* 0x000fe20000410000 */
[----:B------:R-:W-:-:S03]  /*6000*/  F2FP.BF16.F32.PACK_AB R134, R134, R249 ;  /* 0x000000f98686723e */ /* 0x000fc600000010ff */
[----:B------:R-:W-:Y:S01]  /*6010*/  FFMA.FTZ R135, R135, R250, R251 ;  /* 0x000000fa87877223 */ /* 0x000fe200000100fb */
[----:B------:R-:W-:Y:S01]  /*6020*/  FADD.FTZ R250, R157, -R188 ;  /* 0x800000bc9dfa7221 */ /* 0x000fe20000010000 */
[----:B------:R-:W-:-:S03]  /*6030*/  SHF.L.U32 R251, R215, 0x10, RZ ;  /* 0x00000010d7fb7819 */ /* 0x000fc600000006ff */
[----:B------:R-:W-:-:S04]  /*6040*/  FMUL.FTZ R250, R184, R250 ;  /* 0x000000fab8fa7220 */ /* 0x000fc80000410000 */
[----:B------:R-:W-:-:S05]  /*6050*/  FFMA.FTZ R250, R250, R251, R252 ;  /* 0x000000fbfafa7223 */ /* 0x000fca00000100fc */
[----:B------:R-:W-:Y:S02]  /*6060*/  F2FP.BF16.F32.PACK_AB R135, R250, R135 ;  /* 0x00000087fa87723e */ /* 0x000fe400000010ff */
[----:B------:R-:W0:Y:S02]  /*6070*/  LDC.64 R250, c[0x0][0x428] ;  /* 0x00010a00fffa7b82 */ /* 0x000e240000000a00 */
[C---:B0-----:R-:W-:Y:S01]  /*6080*/  IMAD.WIDE.U32 R178, R8.reuse, 0x10, R250 ;  /* 0x0000001008b27825 */ /* 0x041fe200078e00fa */
[----:B------:R-:W-:-:S04]  /*6090*/  IADD3 R8, PT, PT, R8, 0x20, RZ ;  /* 0x0000002008087810 */ /* 0x000fc80007ffe0ff */
[----:B------:R2:W-:Y:S03]  /*60a0*/  STG.E.128 desc[UR6][R178.64], R132 ;  /* 0x00000084b2007986 */ /* 0x0005e6000c101d06 */
.L_x_269:
[----:B------:R-:W-:Y:S05]  /*60b0*/  BSYNC.RECONVERGENT B0 ;  /* 0x0000000000007941 */ /* 0x000fea0003800200 */
.L_x_268:
[----:B------:R-:W-:Y:S01]  /*60c0*/  ISETP.GE.U32.AND P0, PT, R10, 0x40, PT ;  /* 0x000000400a00780c */ /* 0x000fe20003f06070 */
[----:B------:R-:W-:-:S12]  /*60d0*/  BSSY.RECONVERGENT B0, `(.L_x_270) ;  /* 0x0000032000007945 */ /* 0x000fd80003800200 */
[----:B------:R-:W-:Y:S05]  /*60e0*/  @!P0 BRA `(.L_x_271) ;  /* 0x0000000000c08947 */ /* 0x000fea0003800000 */
[--C-:B0-2---:R-:W-:Y:S01]  /*60f0*/  FADD.FTZ R178, R23, -R188.reuse ;  /* 0x800000bc17b27221 */ /* 0x105fe20000010000 */
        /* <DEDUP_REMOVED lines=8> */
[----:B------:R-:W-:Y:S01]  /*6180*/  FADD.FTZ R132, R5, -R188 ;  /* 0x800000bc05847221 */ /* 0x000fe20000010000 */
[----:B------:R-:W-:-:S02]  /*6190*/  IMAD.U32 R133, R217, 0x10000, RZ ;  /* 0x00010000d9857824 */ /* 0x000fc400078e00ff */
[----:B------:R-:W-:Y:S01]  /*61a0*/  FADD.FTZ R249, R136, -R188 ;  /* 0x800000bc88f97221 */ /* 0x000fe20000010000 */
[----:B------:R-:W-:Y:S01]  /*61b0*/  SHF.L.U32 R250, R222, 0x10, RZ ;  /* 0x00000010defa7819 */ /* 0x000fe200000006ff */
[C---:B------:R-:W-:Y:S01]  /*61c0*/  FMUL.FTZ R132, R184.reuse, R132 ;  /* 0x00000084b8847220 */ /* 0x040fe20000410000 */
[----:B------:R-:W-:Y:S01]  /*61d0*/  SHF.L.U32 R251, R123, 0x10, RZ ;  /* 0x000000107bfb7819 */ /* 0x000fe200000006ff */
[----:B------:R-:W-:Y:S01]  /*61e0*/  FMUL.FTZ R249, R184, R249 ;  /* 0x000000f9b8f97220 */ /* 0x000fe20000410000 */
[----:B------:R-:W-:Y:S01]  /*61f0*/  SHF.L.U32 R252, R224, 0x10, RZ ;  /* 0x00000010e0fc7819 */ /* 0x000fe200000006ff */
        /* <DEDUP_REMOVED lines=31> */
.L_x_271:
[----:B------:R-:W-:Y:S05]  /*63f0*/  BSYNC.RECONVERGENT B0 ;  /* 0x0000000000007941 */ /* 0x000fea0003800200 */
.L_x_270:
[----:B------:R-:W-:Y:S01]  /*6400*/  ISETP.GE.U32.AND P0, PT, R10, 0x60, PT ;  /* 0x000000600a00780c */ /* 0x000fe20003f06070 */
[----:B------:R-:W-:-:S12]  /*6410*/  BSSY.RECONVERGENT B0, `(.L_x_272) ;  /* 0x0000032000007945 */ /* 0x000fd80003800200 */
[----:B------:R-:W-:Y:S05]  /*6420*/  @!P0 BRA `(.L_x_273) ;  /* 0x0000000000c08947 */ /* 0x000fea0003800000 */
[--C-:B0-23--:R-:W-:Y:S01]  /*6430*/  FADD.FTZ R178, R21, -R188.reuse ;  /* 0x800000bc15b27221 */ /* 0x10dfe20000010000 */
[----:B-1----:R-:W-:Y:S01]  /*6440*/  SHF.L.U32 R133, R108, 0x10, RZ ;  /* 0x000000106c857819 */ /* 0x002fe200000006ff */
[----:B------:R-:W-:Y:S01]  /*6450*/  IMAD.U32 R132, R112, 0x10000, RZ ;  /* 0x0001000070847824 */ /* 0x000fe200078e00ff */
[----:B------:R-:W-:Y:S01]  /*6460*/  SHF.L.U32 R134, R226, 0x10, RZ ;  /* 0x00000010e2867819 */ /* 0x000fe200000006ff */
[----:B------:R-:W-:Y:S01]  /*6470*/  FMUL.FTZ R178, R184, R178 ;  /* 0x000000b2b8b27220 */ /* 0x000fe20000410000 */
[--C-:B------:R-:W-:Y:S01]  /*6480*/  FADD.FTZ R179, R20, -R188.reuse ;  /* 0x800000bc14b37221 */ /* 0x100fe20000010000 */
[----:B------:R-:W-:Y:S01]  /*6490*/  SHF.L.U32 R135, R228, 0x10, RZ ;  /* 0x00000010e4877819 */ /* 0x000fe200000006ff */
[--C-:B------:R-:W-:Y:S01]  /*64a0*/  FADD.FTZ R249, R38, -R188.reuse ;  /* 0x800000bc26f97221 */ /* 0x100fe20000010000 */
[----:B------:R-:W-:Y:S01]  /*64b0*/  FFMA.FTZ R178, R178, R132, R133 ;  /* 0x00000084b2b27223 */ /* 0x000fe20000010085 */
[----:B------:R-:W-:Y:S01]  /*64c0*/  FADD.FTZ R132, R3, -R188 ;  /* 0x800000bc03847221 */ /* 0x000fe20000010000 */
[----:B------:R-:W-:Y:S01]  /*64d0*/  SHF.L.U32 R133, R225, 0x10, RZ ;  /* 0x00000010e1857819 */ /* 0x000fe200000006ff */
[C---:B------:R-:W-:Y:S01]  /*64e0*/  FMUL.FTZ R179, R184.reuse, R179 ;  /* 0x000000b3b8b37220 */ /* 0x040fe20000410000 */
[C---:B------:R-:W-:Y:S01]  /*64f0*/  FMUL.FTZ R249, R184.reuse, R249 ;  /* 0x000000f9b8f97220 */ /* 0x040fe20000410000 */
[----:B------:R-:W-:Y:S01]  /*6500*/  FMUL.FTZ R132, R184, R132 ;  /* 0x00000084b8847220 */ /* 0x000fe20000410000 */
[----:B------:R-:W-:Y:S01]  /*6510*/  SHF.L.U32 R250, R230, 0x10, RZ ;  /* 0x00000010e6fa7819 */ /* 0x000fe200000006ff */
[----:B------:R-:W-:Y:S01]  /*6520*/  IMAD.U32 R252, R232, 0x10000, RZ ;  /* 0x00010000e8fc7824 */ /* 0x000fe200078e00ff */
[----:B------:R-:W-:Y:S01]  /*6530*/  SHF.L.U32 R251, R111, 0x10, RZ ;  /* 0x000000106ffb7819 */ /* 0x000fe200000006ff */
[----:B------:R-:W-:Y:S01]  /*6540*/  FFMA.FTZ R132, R132, R133, R134 ;  /* 0x0000008584847223 */ /* 0x000fe20000010086 */
[----:B------:R-:W-:-:S02]  /*6550*/  SHF.L.U32 R133, R113, 0x10, RZ ;  /* 0x0000001071857819 */ /* 0x000fc400000006ff */
        /* <DEDUP_REMOVED lines=29> */
.L_x_273:
[----:B------:R-:W-:Y:S05]  /*6730*/  BSYNC.RECONVERGENT B0 ;  /* 0x0000000000007941 */ /* 0x000fea0003800200 */
.L_x_272:
[----:B------:R-:W-:Y:S01]  /*6740*/  ISETP.GE.U32.AND P0, PT, R10, 0x80, PT ;  /* 0x000000800a00780c */ /* 0x000fe20003f06070 */
[----:B------:R-:W-:-:S12]  /*6750*/  BSSY.RECONVERGENT B0, `(.L_x_274) ;  /* 0x0000032000007945 */ /* 0x000fd80003800200 */
[----:B------:R-:W-:Y:S05]  /*6760*/  @!P0 BRA `(.L_x_275) ;  /* 0x0000000000c08947 */ /* 0x000fea0003800000 */
[--C-:B0-234-:R-:W-:Y:S01]  /*6770*/  FADD.FTZ R178, R19, -R188.reuse ;  /* 0x800000bc13b27221 */ /* 0x11dfe20000010000 */
        /* <DEDUP_REMOVED lines=12> */
[----:B------:R-:W-:Y:S01]  /*6840*/  FMUL.FTZ R132, R184, R132 ;  /* 0x00000084b8847220 */ /* 0x000fe20000410000 */
[----:B------:R-:W-:-:S02]  /*6850*/  IMAD.U32 R251, R99, 0x10000, RZ ;  /* 0x0001000063fb7824 */ /* 0x000fc400078e00ff */
        /* <DEDUP_REMOVED lines=33> */
.L_x_275:
[----:B------:R-:W-:Y:S05]  /*6a70*/  BSYNC.RECONVERGENT B0 ;  /* 0x0000000000007941 */ /* 0x000fea0003800200 */
.L_x_274:
        /* <DEDUP_REMOVED lines=15> */
[----:B------:R-:W-:-:S02]  /*6b70*/  IMAD.U32 R250, R246, 0x10000, RZ ;  /* 0x00010000f6fa7824 */ /* 0x000fc400078e00ff */
        /* <DEDUP_REMOVED lines=35> */
.L_x_277:
[----:B------:R-:W-:Y:S05]  /*6db0*/  BSYNC.RECONVERGENT B0 ;  /* 0x0000000000007941 */ /* 0x000fea0003800200 */
.L_x_276:
[----:B------:R-:W-:Y:S01]  /*6dc0*/  ISETP.GE.U32.AND P0, PT, R10, 0xc0, PT ;  /* 0x000000c00a00780c */ /* 0x000fe20003f06070 */
[----:B------:R-:W-:-:S12]  /*6dd0*/  BSSY.RECONVERGENT B0, `(.L_x_278) ;  /* 0x000003a000007945 */ /* 0x000fd80003800200 */
[----:B------:R-:W-:Y:S05]  /*6de0*/  @!P0 BRA `(.L_x_279) ;  /* 0x0000000000e08947 */ /* 0x000fea0003800000 */
[----:B0-234-:R-:W2:Y:S04]  /*6df0*/  LDL R179, [R1] ;  /* 0x0000000001b37983 */ /* 0x01dea80000100800 */
[----:B------:R-:W3:Y:S04]  /*6e00*/  LDL R134, [R1+0x4] ;  /* 0x0000040001867983 */ /* 0x000ee80000100800 */
[----:B------:R-:W4:Y:S04]  /*6e10*/  LDL R249, [R1+0x8] ;  /* 0x0000080001f97983 */ /* 0x000f280000100800 */
[----:B------:R-:W5:Y:S01]  /*6e20*/  LDL R135, [R1+0xc] ;  /* 0x00000c0001877983 */ /* 0x000f620000100800 */
[----:B------:R-:W-:Y:S01]  /*6e30*/  FADD.FTZ R178, R15, -R188 ;  /* 0x800000bc0fb27221 */ /* 0x000fe20000010000 */
[----:B-1----:R-:W-:-:S02]  /*6e40*/  SHF.L.U32 R132, R76, 0x10, RZ ;  /* 0x000000104c847819 */ /* 0x002fc400000006ff */
[----:B------:R-:W5:Y:S01]  /*6e50*/  LDL R251, [R1+0x10] ;  /* 0x0000100001fb7983 */ /* 0x000f620000100800 */
[----:B------:R-:W-:Y:S01]  /*6e60*/  SHF.L.U32 R133, R72, 0x10, RZ ;  /* 0x0000001048857819 */ /* 0x000fe200000006ff */
[----:B------:R-:W-:Y:S02]  /*6e70*/  FMUL.FTZ R178, R184, R178 ;  /* 0x000000b2b8b27220 */ /* 0x000fe40000410000 */
[----:B------:R-:W5:Y:S02]  /*6e80*/  LDL R250, [R1+0x14] ;  /* 0x0000140001fa7983 */ /* 0x000f640000100800 */
[----:B------:R-:W-:Y:S01]  /*6e90*/  FFMA.FTZ R178, R178, R132, R133 ;  /* 0x00000084b2b27223 */ /* 0x000fe20000010085 */
[--C-:B------:R-:W-:Y:S01]  /*6ea0*/  FADD.FTZ R132, R11, -R188.reuse ;  /* 0x800000bc0b847221 */ /* 0x100fe20000010000 */
[----:B------:R-:W5:Y:S03]  /*6eb0*/  LDL R252, [R1+0x1c] ;  /* 0x00001c0001fc7983 */ /* 0x000f660000100800 */
[----:B------:R-:W-:Y:S01]  /*6ec0*/  FMUL.FTZ R132, R184, R132 ;  /* 0x00000084b8847220 */ /* 0x000fe20000410000 */
[----:B--2---:R-:W-:Y:S01]  /*6ed0*/  SHF.L.U32 R133, R179, 0x10, RZ ;  /* 0x00000010b3857819 */ /* 0x004fe200000006ff */
[----:B------:R-:W-:Y:S01]  /*6ee0*/  FADD.FTZ R179, R14, -R188 ;  /* 0x800000bc0eb37221 */ /* 0x000fe20000010000 */
[----:B---3--:R-:W-:-:S03]  /*6ef0*/  SHF.L.U32 R134, R134, 0x10, RZ ;  /* 0x0000001086867819 */ /* 0x008fc600000006ff */
[----:B------:R-:W-:Y:S02]  /*6f00*/  FMUL.FTZ R179, R184, R179 ;  /* 0x000000b3b8b37220 */ /* 0x000fe40000410000 */
[----:B------:R-:W-:Y:S01]  /*6f10*/  FFMA.FTZ R132, R132, R133, R134 ;  /* 0x0000008584847223 */ /* 0x000fe20000010086 */
[----:B------:R-:W-:Y:S02]  /*6f20*/  SHF.L.U32 R133, R77, 0x10, RZ ;  /* 0x000000104d857819 */ /* 0x000fe400000006ff */
[----:B------:R-:W-:-:S05]  /*6f30*/  SHF.L.U32 R134, R73, 0x10, RZ ;  /* 0x0000001049867819 */ /* 0x000fca00000006ff */
[----:B------:R-:W-:Y:S01]  /*6f40*/  FFMA.FTZ R179, R179, R133, R134 ;  /* 0x00000085b3b37223 */ /* 0x000fe20000010086 */
[--C-:B------:R-:W-:Y:S01]  /*6f50*/  FADD.FTZ R133, R33, -R188.reuse ;  /* 0x800000bc21857221 */ /* 0x100fe20000010000 */
[----:B----4-:R-:W-:Y:S02]  /*6f60*/  SHF.L.U32 R134, R249, 0x10, RZ ;  /* 0x00000010f9867819 */ /* 0x010fe400000006ff */
[----:B-----5:R-:W-:Y:S01]  /*6f70*/  SHF.L.U32 R135, R135, 0x10, RZ ;  /* 0x0000001087877819 */ /* 0x020fe200000006ff */
[----:B------:R-:W-:Y:S01]  /*6f80*/  FMUL.FTZ R133, R184, R133 ;  /* 0x00000085b8857220 */ /* 0x000fe20000410000 */
[----:B------:R-:W-:-:S03]  /*6f90*/  FADD.FTZ R249, R32, -R188 ;  /* 0x800000bc20f97221 */ /* 0x000fc60000010000 */
[----:B------:R-:W-:Y:S01]  /*6fa0*/  FFMA.FTZ R133, R133, R134, R135 ;  /* 0x0000008685857223 */ /* 0x000fe20000010087 */
[----:B------:R-:W-:Y:S01]  /*6fb0*/  SHF.L.U32 R134, R78, 0x10, RZ ;  /* 0x000000104e867819 */ /* 0x000fe200000006ff */
[----:B------:R-:W-:Y:S01]  /*6fc0*/  FMUL.FTZ R249, R184, R249 ;  /* 0x000000f9b8f97220 */ /* 0x000fe20000410000 */
[----:B------:R-:W-:-:S04]  /*6fd0*/  IMAD.U32 R135, R74, 0x10000, RZ ;  /* 0x000100004a877824 */ /* 0x000fc800078e00ff */
[----:B------:R-:W-:Y:S01]  /*6fe0*/  FFMA.FTZ R249, R249, R134, R135 ;  /* 0x00000086f9f97223 */ /* 0x000fe20000010087 */
[----:B------:R-:W-:Y:S01]  /*6ff0*/  FADD.FTZ R134, R146, -R188 ;  /* 0x800000bc92867221 */ /* 0x000fe20000010000 */
[----:B------:R-:W-:Y:S02]  /*7000*/  SHF.L.U32 R135, R251, 0x10, RZ ;  /* 0x00000010fb877819 */ /* 0x000fe400000006ff */
[----:B------:R-:W-:Y:S01]  /*7010*/  SHF.L.U32 R250, R250, 0x10, RZ ;  /* 0x00000010fafa7819 */ /* 0x000fe200000006ff */
[----:B------:R-:W-:-:S04]  /*7020*/  FMUL.FTZ R134, R184, R134 ;  /* 0x00000086b8867220 */ /* 0x000fc80000410000 */
[----:B------:R-:W-:Y:S01]  /*7030*/  FFMA.FTZ R134, R134, R135, R250 ;  /* 0x0000008786867223 */ /* 0x000fe200000100fa */
[----:B------:R-:W-:Y:S01]  /*7040*/  FADD.FTZ R135, R145, -R188 ;  /* 0x800000bc91877221 */ /* 0x000fe20000010000 */
[----:B------:R-:W-:Y:S02]  /*7050*/  SHF.L.U32 R250, R79, 0x10, RZ ;  /* 0x000000104ffa7819 */ /* 0x000fe400000006ff */
[----:B------:R-:W-:Y:S01]  /*7060*/  SHF.L.U32 R251, R75, 0x10, RZ ;  /* 0x000000104bfb7819 */ /* 0x000fe200000006ff */
[----:B------:R-:W-:-:S04]  /*7070*/  FMUL.FTZ R135, R184, R135 ;  /* 0x00000087b8877220 */ /* 0x000fc80000410000 */
[----:B------:R-:W-:Y:S02]  /*7080*/  FFMA.FTZ R135, R135, R250, R251 ;  /* 0x000000fa87877223 */ /* 0x000fe400000100fb */
[----:B------:R-:W2:Y:S01]  /*7090*/  LDL R251, [R1+0x18] ;  /* 0x0000180001fb7983 */ /* 0x000ea20000100800 */
[----:B------:R-:W-:Y:S01]  /*70a0*/  FADD.FTZ R250, R162, -R188 ;  /* 0x800000bca2fa7221 */ /* 0x000fe20000010000 */
[----:B------:R-:W-:-:S03]  /*70b0*/  SHF.L.U32 R252, R252, 0x10, RZ ;  /* 0x00000010fcfc7819 */ /* 0x000fc600000006ff */
[----:B------:R-:W-:Y:S01]  /*70c0*/  FMUL.FTZ R250, R184, R250 ;  /* 0x000000fab8fa7220 */ /* 0x000fe20000410000 */
[----:B------:R-:W-:Y:S02]  /*70d0*/  F2FP.BF16.F32.PACK_AB R133, R133, R179 ;  /* 0x000000b38585723e */ /* 0x000fe400000010ff */
[----:B------:R-:W-:Y:S02]  /*70e0*/  F2FP.BF16.F32.PACK_AB R132, R132, R178 ;  /* 0x000000b28484723e */ /* 0x000fe400000010ff */
[----:B------:R-:W-:Y:S02]  /*70f0*/  F2FP.BF16.F32.PACK_AB R134, R134, R249 ;  /* 0x000000f98686723e */ /* 0x000fe400000010ff */
[----:B--2---:R-:W-:-:S05]  /*7100*/  SHF.L.U32 R251, R251, 0x10, RZ ;  /* 0x00000010fbfb7819 */ /* 0x004fca00000006ff */
[----:B------:R-:W-:-:S05]  /*7110*/  FFMA.FTZ R250, R250, R251, R252 ;  /* 0x000000fbfafa7223 */ /* 0x000fca00000100fc */
[----:B------:R-:W-:Y:S02]  /*7120*/  F2FP.BF16.F32.PACK_AB R135, R250, R135 ;  /* 0x00000087fa87723e */ /* 0x000fe400000010ff */
[----:B------:R-:W0:Y:S02]  /*7130*/  LDC.64 R250, c[0x0][0x428] ;  /* 0x00010a00fffa7b82 */ /* 0x000e240000000a00 */
[----:B0-----:R-:W-:-:S05]  /*7140*/  IMAD.WIDE.U32 R178, R8, 0x10, R250 ;  /* 0x0000001008b27825 */ /* 0x001fca00078e00fa */
[----:B------:R0:W-:Y:S01]  /*7150*/  STG.E.128 desc[UR6][R178.64], R132 ;  /* 0x00000084b2007986 */ /* 0x0001e2000c101d06 */
[----:B------:R-:W-:-:S07]  /*7160*/  IADD3 R8, PT, PT, R8, 0x20, RZ ;  /* 0x0000002008087810 */ /* 0x000fce0007ffe0ff */
.L_x_279:
[----:B------:R-:W-:Y:S05]  /*7170*/  BSYNC.RECONVERGENT B0 ;  /* 0x0000000000007941 */ /* 0x000fea0003800200 */
.L_x_278:
[----:B------:R-:W-:Y:S01]  /*7180*/  ISETP.GE.U32.AND P0, PT, R10, 0xe0, PT ;  /* 0x000000e00a00780c */ /* 0x000fe20003f06070 */
[----:B------:R-:W-:-:S12]  /*7190*/  BSSY.RECONVERGENT B0, `(.L_x_280) ;  /* 0x000003a000007945 */ /* 0x000fd80003800200 */
[----:B------:R-:W-:Y:S05]  /*71a0*/  @!P0 BRA `(.L_x_281) ;  /* 0x0000000000e08947 */ /* 0x000fea0003800000 */
[----:B0-234-:R-:W2:Y:S04]  /*71b0*/  LDL R179, [R1+0x20] ;  /* 0x0000200001b37983 */ /* 0x01dea80000100800 */
        /* <DEDUP_REMOVED lines=22> */
[----:B----4-:R-:W-:Y:S01]  /*7320*/  SHF.L.U32 R134, R249, 0x10, RZ ;  /* 0x00000010f9867819 */ /* 0x010fe200000006ff */
[----:B-----5:R-:W-:Y:S02]  /*7330*/  IMAD.U32 R135, R135, 0x10000, RZ ;  /* 0x0001000087877824 */ /* 0x020fe400078e00ff */
[----:B------:R-:W-:Y:S01]  /*7340*/  FMUL.FTZ R133, R184, R133 ;  /* 0x00000085b8857220 */ /* 0x000fe20000410000 */
[----:B------:R-:W-:-:S03]  /*7350*/  FADD.FTZ R249, R30, -R188 ;  /* 0x800000bc1ef97221 */ /* 0x000fc60000010000 */
[----:B------:R-:W-:Y:S01]  /*7360*/  FFMA.FTZ R133, R133, R134, R135 ;  /* 0x0000008685857223 */ /* 0x000fe20000010087 */
[----:B------:R-:W-:Y:S01]  /*7370*/  SHF.L.U32 R134, R66, 0x10, RZ ;  /* 0x0000001042867819 */ /* 0x000fe200000006ff */
[----:B------:R-:W-:Y:S01]  /*7380*/  FMUL.FTZ R249, R184, R249 ;  /* 0x000000f9b8f97220 */ /* 0x000fe20000410000 */
[----:B------:R-:W-:-:S05]  /*7390*/  SHF.L.U32 R135, R62, 0x10, RZ ;  /* 0x000000103e877819 */ /* 0x000fca00000006ff */
        /* <DEDUP_REMOVED lines=25> */
.L_x_281:
[----:B------:R-:W-:Y:S05]  /*7530*/  BSYNC.RECONVERGENT B0 ;  /* 0x0000000000007941 */ /* 0x000fea0003800200 */
.L_x_280:
        /* <DEDUP_REMOVED lines=22> */
[----:B------:R-:W-:Y:S01]  /*76a0*/  SHF.L.U32 R133, R53, 0x10, RZ ;  /* 0x0000001035857819 */ /* 0x000fe200000006ff */
[----:B------:R-:W-:-:S04]  /*76b0*/  IMAD.U32 R134, R49, 0x10000, RZ ;  /* 0x0001000031867824 */ /* 0x000fc800078e00ff */
        /* <DEDUP_REMOVED lines=29> */
[----:B------:R-:W-:Y:S02]  /*7890*/  FFMA.FTZ R184, R184, R188, R250 ;  /* 0x000000bcb8b87223 */ /* 0x000fe400000100fa */
[----:B------:R-:W0:Y:S03]  /*78a0*/  LDC.64 R250, c[0x0][0x428] ;  /* 0x00010a00fffa7b82 */ /* 0x000e260000000a00 */
[----:B------:R-:W-:Y:S01]  /*78b0*/  F2FP.BF16.F32.PACK_AB R135, R184, R135 ;  /* 0x00000087b887723e */ /* 0x000fe200000010ff */
[----:B0-----:R-:W-:-:S05]  /*78c0*/  IMAD.WIDE.U32 R178, R8, 0x10, R250 ;  /* 0x0000001008b27825 */ /* 0x001fca00078e00fa */
[----:B------:R0:W-:Y:S02]  /*78d0*/  STG.E.128 desc[UR6][R178.64], R132 ;  /* 0x00000084b2007986 */ /* 0x0001e4000c101d06 */
.L_x_283:
[----:B------:R-:W-:Y:S05]  /*78e0*/  BSYNC.RECONVERGENT B0 ;  /* 0x0000000000007941 */ /* 0x000fea0003800200 */
.L_x_282:
[----:B01234-:R-:W0:Y:S02]  /*78f0*/  LDC.64 R132, c[0x0][0x380] ;  /* 0x0000e000ff847b82 */ /* 0x01fe240000000a00 */
[----:B0-----:R-:W-:-:S04]  /*7900*/  LEA R9, R132, R9, 0x2 ;  /* 0x0000000984097211 */ /* 0x001fc800078e10ff */
[----:B------:R-:W-:-:S13]  /*7910*/  ISETP.GE.AND P0, PT, R9, R133, PT ;  /* 0x000000850900720c */ /* 0x000fda0003f06270 */
[----:B------:R-:W-:Y:S05]  /*7920*/  @!P0 BRA `(.L_x_284) ;  /* 0xffffff9c00048947 */ /* 0x000fea000383ffff */
[----:B------:R-:W-:Y:S05]  /*7930*/  EXIT ;  /* 0x000000000000794d */ /* 0x000fea0003800000 */
.L_x_267:
[----:B------:R-:W-:Y:S01]  /*7940*/  HFMA2 R134, -RZ, RZ, 0, 5.9604644775390625e-08 ;  /* 0x00000001ff867431 */ /* 0x000fe200000001ff */
[----:B------:R-:W-:Y:S01]  /*7950*/  BSSY B0, `(.L_x_285) ;  /* 0x0000007000007945 */ /* 0x000fe20003800000 */
[----:B------:R-:W-:Y:S01]  /*7960*/  MOV R179, R135 ;  /* 0x0000008700b37202 */ /* 0x000fe20000000f00 */
[----:B------:R-:W-:Y:S01]  /*7970*/  IMAD.MOV.U32 R132, RZ, RZ, -0x1 ;  /* 0xffffffffff847424 */ /* 0x000fe200078e00ff */
[----:B------:R-:W-:-:S07]  /*7980*/  MOV R133, 0x1f ;  /* 0x0000001f00857802 */ /* 0x000fce0000000f00 */
[----:B------:R-:W-:Y:S05]  /*7990*/  WARPSYNC.COLLECTIVE R132, `(.L_x_286) ;  /* 0x0000000084087348 */ /* 0x000fea0003c00000 */
[----:B------:R0:W1:Y:S02]  /*79a0*/  SHFL.BFLY P6, R132, R179, R134, R133 ;  /* 0x0c000086b3847389 */ /* 0x00006400000c0085 */
[----:B01----:R-:W-:Y:S05]  /*79b0*/  ENDCOLLECTIVE ;  /* 0x000000000000791b */ /* 0x003fea0003800000 */
.L_x_286:
[----:B------:R-:W-:Y:S05]  /*79c0*/  BSYNC B0 ;  /* 0x0000000000007941 */ /* 0x000fea0003800000 */
.L_x_285:
[----:B------:R-:W-:Y:S01]  /*79d0*/  FADD.FTZ R135, R135, R132 ;  /* 0x0000008487877221 */ /* 0x000fe20000010000 */
[----:B------:R-:W-:Y:S01]  /*79e0*/  MOV R132, 0xffffffff ;  /* 0xffffffff00847802 */ /* 0x000fe20000000f00 */
[----:B------:R-:W-:Y:S01]  /*79f0*/  HFMA2 R134, -RZ, RZ, 0, 1.1920928955078125e-07 ;  /* 0x00000002ff867431 */ /* 0x000fe200000001ff */
[----:B------:R-:W-:Y:S01]  /*7a00*/  MOV R133, 0x1f ;  /* 0x0000001f00857802 */ /* 0x000fe20000000f00 */
[----:B------:R-:W0:Y:S01]  /*7a10*/  LDC R184, c[0x0][0x400] ;  /* 0x00010000ffb87b82 */ /* 0x000e220000000800 */
[----:B------:R-:W-:-:S07]  /*7a20*/  MOV R179, R135 ;  /* 0x0000008700b37202 */ /* 0x000fce0000000f00 */
[----:B0-----:R-:W-:Y:S05]  /*7a30*/  WARPSYNC.COLLECTIVE R132, `(.L_x_287) ;  /* 0x0000000084087348 */ /* 0x001fea0003c00000 */
[----:B------:R1:W2:Y:S02]  /*7a40*/  SHFL.BFLY P6, R132, R179, R134, R133 ;  /* 0x0c000086b3847389 */ /* 0x0002a400000c0085 */
[----:B012---:R-:W-:Y:S05]  /*7a50*/  ENDCOLLECTIVE ;  /* 0x000000000000791b */ /* 0x007fea0003800000 */
.L_x_287:
[----:B------:R-:W-:Y:S02]  /*7a60*/  HFMA2 R134, -RZ, RZ, 0, 2.384185791015625e-07 ;  /* 0x00000004ff867431 */ /* 0x000fe400000001ff */
[----:B------:R-:W-:Y:S01]  /*7a70*/  FADD.FTZ R135, R135, R132 ;  /* 0x0000008487877221 */ /* 0x000fe20000010000 */
[----:B------:R-:W-:-:S04]  /*7a80*/  MOV R132, 0xffffffff ;  /* 0xffffffff00847802 */ /* 0x000fc80000000f00 */
[----:B------:R-:W-:-:S07]  /*7a90*/  MOV R179, R135 ;  /* 0x0000008700b37202 */ /* 0x000fce0000000f00 */
[----:B------:R-:W-:Y:S05]  /*7aa0*/  WARPSYNC.COLLECTIVE R132, `(.L_x_288) ;  /* 0x0000000084087348 */ /* 0x000fea0003c00000 */
[----:B------:R0:W1:Y:S02]  /*7ab0*/  SHFL.BFLY P6, R132, R179, R134, R133 ;  /* 0x0c000086b3847389 */ /* 0x00006400000c0085 */
[----:B01----:R-:W-:Y:S05]  /*7ac0*/  ENDCOLLECTIVE ;  /* 0x000000000000791b */ /* 0x003fea0003800000 */
.L_x_288:
[----:B------:R-:W-:Y:S02]  /*7ad0*/  HFMA2 R134, -RZ, RZ, 0, 4.76837158203125e-07 ;  /* 0x00000008ff867431 */ /* 0x000fe400000001ff */
[----:B------:R-:W-:Y:S01]  /*7ae0*/  FADD.FTZ R135, R135, R132 ;  /* 0x0000008487877221 */ /* 0x000fe20000010000 */
[----:B------:R-:W-:-:S04]  /*7af0*/  MOV R132, 0xffffffff ;  /* 0xffffffff00847802 */ /* 0x000fc80000000f00 */
[----:B------:R-:W-:-:S07]  /*7b00*/  MOV R179, R135 ;  /* 0x0000008700b37202 */ /* 0x000fce0000000f00 */
[----:B------:R-:W-:Y:S05]  /*7b10*/  WARPSYNC.COLLECTIVE R132, `(.L_x_289) ;  /* 0x0000000084087348 */ /* 0x000fea0003c00000 */
[----:B------:R0:W1:Y:S02]  /*7b20*/  SHFL.BFLY P6, R132, R179, R134, R133 ;  /* 0x0c000086b3847389 */ /* 0x00006400000c0085 */
[----:B01----:R-:W-:Y:S05]  /*7b30*/  ENDCOLLECTIVE ;  /* 0x000000000000791b */ /* 0x003fea0003800000 */
.L_x_289:
[----:B------:R-:W-:Y:S02]  /*7b40*/  HFMA2 R134, -RZ, RZ, 0, 9.5367431640625e-07 ;  /* 0x00000010ff867431 */ /* 0x000fe400000001ff */
[----:B------:R-:W-:Y:S01]  /*7b50*/  FADD.FTZ R135, R135, R132 ;  /* 0x0000008487877221 */ /* 0x000fe20000010000 */
[----:B------:R-:W-:-:S04]  /*7b60*/  MOV R132, 0xffffffff ;  /* 0xffffffff00847802 */ /* 0x000fc80000000f00 */
[----:B------:R-:W-:-:S07]  /*7b70*/  MOV R179, R135 ;  /* 0x0000008700b37202 */ /* 0x000fce0000000f00 */
[----:B------:R-:W-:Y:S05]  /*7b80*/  WARPSYNC.COLLECTIVE R132, `(.L_x_290) ;  /* 0x0000000084087348 */ /* 0x000fea0003c00000 */
[----:B------:R0:W1:Y:S02]  /*7b90*/  SHFL.BFLY P6, R132, R179, R134, R133 ;  /* 0x0c000086b3847389 */ /* 0x00006400000c0085 */
[----:B01----:R-:W-:Y:S05]  /*7ba0*/  ENDCOLLECTIVE ;  /* 0x000000000000791b */ /* 0x003fea0003800000 */
.L_x_290:
[----:B------:R-:W-:Y:S02]  /*7bb0*/  IMAD.MOV.U32 R134, RZ, RZ, 0x1 ;  /* 0x00000001ff867424 */ /* 0x000fe400078e00ff */
[----:B------:R-:W-:Y:S01]  /*7bc0*/  FADD.FTZ R135, R135, R132 ;  /* 0x0000008487877221 */ /* 0x000fe20000010000 */
[----:B------:R-:W-:-:S03]  /*7bd0*/  ISETP.GT.U32.AND P6, PT, R10, 0xdf, PT ;  /* 0x000000df0a00780c */ /* 0x000fc60003fc4070 */
[----:B------:R-:W-:-:S04]  /*7be0*/  FMUL.FTZ R135, R135, R184 ;  /* 0x000000b887877220 */ /* 0x000fc80000410000 */
        /* <DEDUP_REMOVED lines=130> */
[----:B------:R-:W-:Y:S01]  /*8410*/  MOV R132, 0xffffffff ;  /* 0xffffffff00847802 */ /* 0x000fe20000000f00 */
[----:B------:R-:W-:-:S03]  /*8420*/  HFMA2 R133, -RZ, RZ, 0, 1.847743988037109375e-06 ;  /* 0x0000001fff857431 */ /* 0x000fc600000001ff */
[----:B------:R-:W-:-:S07]  /*8430*/  MOV R179, R178 ;  /* 0x000000b200b37202 */ /* 0x000fce0000000f00 */
[----:B------:R-:W-:Y:S05]  /*8440*/  WARPSYNC.COLLECTIVE R132, `(.L_x_291) ;  /* 0x0000000084087348 */ /* 0x000fea0003c00000 */
[----:B------:R0:W1:Y:S02]  /*8450*/  SHFL.BFLY P6, R132, R179, R134, R133 ;  /* 0x0c000086b3847389 */ /* 0x00006400000c0085 */
[----:B01----:R-:W-:Y:S05]  /*8460*/  ENDCOLLECTIVE ;  /* 0x000000000000791b */ /* 0x003fea0003800000 */
.L_x_291:
[----:B------:R-:W-:Y:S02]  /*8470*/  HFMA2 R134, -RZ, RZ, 0, 1.1920928955078125e-07 ;  /* 0x00000002ff867431 */ /* 0x000fe400000001ff */
[----:B------:R-:W-:Y:S01]  /*8480*/  FADD.FTZ R178, R178, R132 ;  /* 0x00000084b2b27221 */ /* 0x000fe20000010000 */
[----:B------:R-:W-:-:S04]  /*8490*/  MOV R132, 0xffffffff ;  /* 0xffffffff00847802 */ /* 0x000fc80000000f00 */
[----:B------:R-:W-:-:S07]  /*84a0*/  MOV R179, R178 ;  /* 0x000000b200b37202 */ /* 0x000fce0000000f00 */
[----:B------:R-:W-:Y:S05]  /*84b0*/  WARPSYNC.COLLECTIVE R132, `(.L_x_292) ;  /* 0x0000000084087348 */ /* 0x000fea0003c00000 */
[----:B------:R0:W1:Y:S02]  /*84c0*/  SHFL.BFLY P6, R132, R179, R134, R133 ;  /* 0x0c000086b3847389 */ /* 0x00006400000c0085 */
[----:B01----:R-:W-:Y:S05]  /*84d0*/  ENDCOLLECTIVE ;  /* 0x000000000000791b */ /* 0x003fea0003800000 */
.L_x_292:
[----:B------:R-:W-:Y:S02]  /*84e0*/  HFMA2 R134, -RZ, RZ, 0, 2.384185791015625e-07 ;  /* 0x00000004ff867431 */ /* 0x000fe400000001ff */
[----:B------:R-:W-:Y:S01]  /*84f0*/  FADD.FTZ R178, R178, R132 ;  /* 0x00000084b2b27221 */ /* 0x000fe20000010000 */
[----:B------:R-:W-:-:S04]  /*8500*/  MOV R132, 0xffffffff ;  /* 0xffffffff00847802 */ /* 0x000fc80000000f00 */
[----:B------:R-:W-:-:S07]  /*8510*/  MOV R179, R178 ;  /* 0x000000b200b37202 */ /* 0x000fce0000000f00 */
[----:B------:R-:W-:Y:S05]  /*8520*/  WARPSYNC.COLLECTIVE R132, `(.L_x_293) ;  /* 0x0000000084087348 */ /* 0x000fea0003c00000 */
[----:B------:R0:W1:Y:S02]  /*8530*/  SHFL.BFLY P6, R132, R179, R134, R133 ;  /* 0x0c000086b3847389 */ /* 0x00006400000c0085 */
[----:B01----:R-:W-:Y:S05]  /*8540*/  ENDCOLLECTIVE ;  /* 0x000000000000791b */ /* 0x003fea0003800000 */
.L_x_293:
[----:B------:R-:W-:Y:S02]  /*8550*/  HFMA2 R134, -RZ, RZ, 0, 4.76837158203125e-07 ;  /* 0x00000008ff867431 */ /* 0x000fe400000001ff */
[----:B------:R-:W-:Y:S01]  /*8560*/  FADD.FTZ R178, R178, R132 ;  /* 0x00000084b2b27221 */ /* 0x000fe20000010000 */
[----:B------:R-:W-:-:S04]  /*8570*/  MOV R132, 0xffffffff ;  /* 0xffffffff00847802 */ /* 0x000fc80000000f00 */
[----:B------:R-:W-:-:S07]  /*8580*/  MOV R179, R178 ;  /* 0x000000b200b37202 */ /* 0x000fce0000000f00 */
[----:B------:R-:W-:Y:S05]  /*8590*/  WARPSYNC.COLLECTIVE R132, `(.L_x_294) ;  /* 0x0000000084087348 */ /* 0x000fea0003c00000 */
[----:B------:R0:W1:Y:S02]  /*85a0*/  SHFL.BFLY P6, R132, R179, R134, R133 ;  /* 0x0c000086b3847389 */ /* 0x00006400000c0085 */
[----:B01----:R-:W-:Y:S05]  /*85b0*/  ENDCOLLECTIVE ;  /* 0x000000000000791b */ /* 0x003fea0003800000 */
.L_x_294:
[----:B------:R-:W-:Y:S02]  /*85c0*/  HFMA2 R134, -RZ, RZ, 0, 9.5367431640625e-07 ;  /* 0x00000010ff867431 */ /* 0x000fe400000001ff */
[----:B------:R-:W-:Y:S01]  /*85d0*/  FADD.FTZ R178, R178, R132 ;  /* 0x00000084b2b27221 */ /* 0x000fe20000010000 */
[----:B------:R-:W-:-:S04]  /*85e0*/  MOV R132, 0xffffffff ;  /* 0xffffffff00847802 */ /* 0x000fc80000000f00 */
[----:B------:R-:W-:-:S07]  /*85f0*/  MOV R179, R178 ;  /* 0x000000b200b37202 */ /* 0x000fce0000000f00 */
[----:B------:R-:W-:Y:S05]  /*8600*/  WARPSYNC.COLLECTIVE R132, `(.L_x_295) ;  /* 0x0000000084087348 */ /* 0x000fea0003c00000 */
[----:B------:R0:W1:Y:S02]  /*8610*/  SHFL.BFLY P6, R132, R179, R134, R133 ;  /* 0x0c000086b3847389 */ /* 0x00006400000c0085 */
[----:B01----:R-:W-:Y:S05]  /*8620*/  ENDCOLLECTIVE ;  /* 0x000000000000791b */ /* 0x003fea0003800000 */
.L_x_295:
[----:B------:R-:W-:Y:S05]  /*8630*/  BRA `(.L_x_296) ;  /* 0xffffffd400987947 */ /* 0x000fea000383ffff */
.L_x_297:
        /* <DEDUP_REMOVED lines=12> */
.L_x_71424:


//--------------------- .text._ZN10layer_norm13ln_fwd_kernelINS_13Kernel_traitsI13__nv_bfloat16S2_S2_S2_fjLj2048ELj1ELj4ELj1ELj16ENS_18Kernel_traits_baseILj2048ES2_S2_S2_S2_fjLj128EEEEELb0ELb1ELb0ELb1EEEvNS_9FwdParamsE --------------------------
	.section	.text._ZN10layer_norm13ln_fwd_kernelINS_13Kernel_traitsI13__nv_bfloat16S2_S2_S2_fjLj2048ELj1ELj4ELj1ELj16ENS_18Kernel_traits_baseILj2048ES2_S2_S2_S2_fjLj128EEEEELb0ELb1ELb0ELb1EEEvNS_9FwdParamsE,"ax",@progbits
	.align	128
        .global         _ZN10layer_norm13ln_fwd_kernelINS_13Kernel_traitsI13__nv_bfloat16S2_S2_S2_fjLj2048ELj1ELj4ELj1ELj16ENS_18Kernel_traits_baseILj2048ES2_S2_S2_S2_fjLj128EEEEELb0ELb1ELb0ELb1EEEvNS_9FwdParamsE
        .type           _ZN10layer_norm13ln_fwd_kernelINS_13Kernel_traitsI13__nv_bfloat16S2_S2_S2_fjLj2048ELj1ELj4ELj1ELj16ENS_18Kernel_traits_baseILj2048ES2_S2_S2_S2_fjLj128EEEEELb0ELb1ELb0ELb1EEEvNS_9FwdParamsE,@function
        .size           _ZN10layer_norm13ln_fwd_kernelINS_13Kernel_traitsI13__nv_bfloat16S2_S2_S2_fjLj2048ELj1ELj4ELj1ELj16ENS_18Kernel_traits_baseILj2048ES2_S2_S2_S2_fjLj128EEEEELb0ELb1ELb0ELb1EEEvNS_9FwdParamsE,(.L_x_71425 - _ZN10layer_norm13ln_fwd_kernelINS_13Kernel_traitsI13__nv_bfloat16S2_S2_S2_fjLj2048ELj1ELj4ELj1ELj16ENS_18Kernel_traits_baseILj2048ES2_S2_S2_S2_fjLj128EEEEELb0ELb1ELb0ELb1EEEvNS_9FwdParamsE)
        .other          _ZN10layer_norm13ln_fwd_kernelINS_13Kernel_traitsI13__nv_bfloat16S2_S2_S2_fjLj2048ELj1ELj4ELj1ELj16ENS_18Kernel_traits_baseILj2048ES2_S2_S2_S2_fjLj128EEEEELb0ELb1ELb0ELb1EEEvNS_9FwdParamsE,@"STO_CUDA_ENTRY STV_DEFAULT"
_ZN10layer_norm13ln_fwd_kernelINS_13Kernel_traitsI13__nv_bfloat16S2_S2_S2_fjLj2048ELj1ELj4ELj1ELj16ENS_18Kernel_traits_baseILj2048ES2_S2_S2_S2_fjLj128EEEEELb0ELb1ELb0ELb1EEEvNS_9FwdParamsE:
.text._ZN10layer_norm13ln_fwd_kernelINS_13Kernel_traitsI13__nv_bfloat16S2_S2_S2_fjLj2048ELj1ELj4ELj1ELj16ENS_18Kernel_traits_baseILj2048ES2_S2_S2_S2_fjLj128EEEEELb0ELb1ELb0ELb1EEEvNS_9FwdParamsE:
[----:B------:R-:W0:Y:S01]  /*0000*/  LDC R1, c[0x0][0x37c] ;  /* 0x0000df00ff017b82 */ /* 0x000e220000000800 */
[----:B------:R-:W1:Y:S01]  /*0010*/  LDCU.64 UR4, c[0x0][0x438] ;  /* 0x00008700ff0477ac */ /* 0x000e620008000a00 */
[----:B------:R-:W2:Y:S01]  /*0020*/  S2R R0, SR_TID.X ;  /* 0x0000000000007919 */ /* 0x000ea20000002100 */
[----:B0-----:R-:W-:Y:S01]  /*0030*/  IADD3 R1, PT, PT, R1, -0x20, RZ ;  /* 0xffffffe001017810 */ /* 0x001fe20007ffe0ff */
[----:B------:R-:W0:Y:S01]  /*0040*/  LDCU.64 UR6, c[0x0][0x358] ;  /* 0x00006b00ff0677ac */ /* 0x000e220008000a00 */
[----:B-1----:R-:W-:-:S04]  /*0050*/  UISETP.NE.U32.AND UP0, UPT, UR4, URZ, UPT ;  /* 0x000000ff0400728c */ /* 0x002fc8000bf05070 */
[----:B------:R-:W-:Y:S01]  /*0060*/  UISETP.NE.AND.EX UP0, UPT, UR5, URZ, UPT, UP0 ;  /* 0x000000ff0500728c */ /* 0x000fe2000bf05300 */
[----:B--2---:R-:W-:-:S08]  /*0070*/  LOP3.LUT R8, R0, 0x1f, RZ, 0xc0, !PT ;  /* 0x0000001f00087812 */ /* 0x004fd000078ec0ff */
[----:B------:R-:W-:Y:S05]  /*0080*/  BRA.U !UP0, `(.L_x_298) ;  /* 0x00000001087c7547 */ /* 0x000fea000b800000 */
[----:B------:R-:W1:Y:S08]  /*0090*/  LDC.64 R2, c[0x0][0x3d0] ;  /* 0x0000f400ff027b82 */ /* 0x000e700000000a00 */
[----:B------:R-:W2:Y:S08]  /*00a0*/  LDC.64 R4, c[0x0][0x438] ;  /* 0x00010e00ff047b82 */ /* 0x000eb00000000a00 */
[----:B------:R-:W3:Y:S01]  /*00b0*/  LDC.64 R6, c[0x0][0x3e8] ;  /* 0x0000fa00ff067b82 */ /* 0x000ee20000000a00 */
[----:B-1----:R-:W-:-:S05]  /*00c0*/  IMAD.WIDE.U32 R2, R8, 0x10, R2 ;  /* 0x0000001008027825 */ /* 0x002fca00078e0002 */
[----:B0-----:R0:W5:Y:S01]  /*00d0*/  LDG.E.128 R128, desc[UR6][R2.64] ;  /* 0x0000000602807981 */ /* 0x001162000c1e1d00 */
[----:B--2---:R-:W-:-:S03]  /*00e0*/  IMAD.WIDE.U32 R4, R8, 0x10, R4 ;  /* 0x0000001008047825 */ /* 0x004fc600078e0004 */
[----:B------:R0:W5:Y:S04]  /*00f0*/  LDG.E.128 R124, desc[UR6][R2.64+0x200] ;  /* 0x00020006027c7981 */ /* 0x000168000c1e1d00 */
[----:B------:R0:W5:Y:S01]  /*0100*/  LDG.E.128 R120, desc[UR6][R2.64+0x400] ;  /* 0x0004000602787981 */ /* 0x000162000c1e1d00 */
[----:B---3--:R-:W-:-:S03]  /*0110*/  IMAD.WIDE.U32 R6, R8, 0x10, R6 ;  /* 0x0000001008067825 */ /* 0x008fc600078e0006 */
        /* <DEDUP_REMOVED lines=22> */
.L_x_298:
[----:B------:R-:W1:Y:S08]  /*0280*/  LDC.64 R2, c[0x0][0x3d0] ;  /* 0x0000f400ff027b82 */ /* 0x000e700000000a00 */
[----:B------:R-:W2:Y:S01]  /*0290*/  LDC.64 R4, c[0x0][0x3e8] ;  /* 0x0000fa00ff047b82 */ /* 0x000ea20000000a00 */
[----:B-1----:R-:W-:-:S05]  /*02a0*/  IMAD.WIDE.U32 R2, R8, 0x10, R2 ;  /* 0x0000001008027825 */ /* 0x002fca00078e0002 */
[----:B0-----:R0:W5:Y:S01]  /*02b0*/  LDG.E.128 R128, desc[UR6][R2.64] ;  /* 0x0000000602807981 */ /* 0x001162000c1e1d00 */
[----:B--2---:R-:W-:-:S03]  /*02c0*/  IMAD.WIDE.U32 R4, R8, 0x10, R4 ;  /* 0x0000001008047825 */ /* 0x004fc600078e0004 */
        /* <DEDUP_REMOVED lines=31> */
.L_x_299:
[----:B------:R-:W1:Y:S01]  /*04c0*/  S2UR UR4, SR_CTAID.X ;  /* 0x00000000000479c3 */ /* 0x000e620000002500 */
[----:B------:R-:W2:Y:S01]  /*04d0*/  LDCU UR5, c[0x0][0x384] ;  /* 0x00007080ff0577ac */ /* 0x000ea20008000800 */
[----:B------:R-:W-:Y:S01]  /*04e0*/  SHF.R.U32.HI R0, RZ, 0x5, R0 ;  /* 0x00000005ff007819 */ /* 0x000fe20000011600 */
[----:B-1----:R-:W-:-:S06]  /*04f0*/  USHF.L.U32 UR4, UR4, 0x2, URZ ;  /* 0x0000000204047899 */ /* 0x002fcc00080006ff */
[----:B------:R-:W-:-:S04]  /*0500*/  LOP3.LUT R156, R0, UR4, RZ, 0xfc, !PT ;  /* 0x00000004009c7c12 */ /* 0x000fc8000f8efcff */
[----:B--2---:R-:W-:-:S13]  /*0510*/  ISETP.GE.AND P0, PT, R156, UR5, PT ;  /* 0x000000059c007c0c */ /* 0x004fda000bf06270 */
[----:B------:R-:W-:Y:S05]  /*0520*/  @P0 EXIT ;  /* 0x000000000000094d */ /* 0x000fea0003800000 */
[----:B------:R-:W1:Y:S01]  /*0530*/  LDCU.64 UR4, c[0x0][0x3e0] ;  /* 0x00007c00ff0477ac */ /* 0x000e620008000a00 */
[----:B-----5:R-:W-:Y:S02]  /*0540*/  PRMT R139, R111, 0x7632, R139 ;  /* 0x000076326f8b7816 */ /* 0x020fe4000000008b */
        /* <DEDUP_REMOVED lines=12> */
[----:B-1----:R-:W-:Y:S01]  /*0610*/  UISETP.NE.U32.AND UP0, UPT, UR4, URZ, UPT ;  /* 0x000000ff0400728c */ /* 0x002fe2000bf05070 */
[----:B------:R-:W-:Y:S02]  /*0620*/  PRMT R251, R82, 0x7632, R251 ;  /* 0x0000763252fb7816 */ /* 0x000fe400000000fb */
[----:B------:R2:W-:Y:S01]  /*0630*/  STL.S16 [R1+0xc], R135 ;  /* 0x00000c8701007387 */ /* 0x0005e20000100600 */
[----:B------:R-:W-:Y:S01]  /*0640*/  UISETP.NE.AND.EX UP0, UPT, UR5, URZ, UPT, UP0 ;  /* 0x000000ff0500728c */ /* 0x000fe2000bf05300 */
[----:B------:R-:W-:-:S02]  /*0650*/  PRMT R249, R114, 0x7632, R249 ;  /* 0x0000763272f97816 */ /* 0x000fc400000000f9 */
[----:B------:R2:W-:Y:S01]  /*0660*/  STL.S16 [R1+0x8], R134 ;  /* 0x0000088601007387 */ /* 0x0005e20000100600 */
[----:B------:R-:W-:Y:S02]  /*0670*/  PRMT R248, R81, 0x7632, R248 ;  /* 0x0000763251f87816 */ /* 0x000fe400000000f8 */
[----:B------:R-:W-:Y:S01]  /*0680*/  PRMT R247, R113, 0x7632, R247 ;  /* 0x0000763271f77816 */ /* 0x000fe200000000f7 */
[----:B------:R2:W-:Y:S01]  /*0690*/  STL.S16 [R1+0x4], R133 ;  /* 0x0000048501007387 */ /* 0x0005e20000100600 */
[----:B------:R-:W-:Y:S02]  /*06a0*/  PRMT R246, R80, 0x7632, R246 ;  /* 0x0000763250f67816 */ /* 0x000fe400000000f6 */
[----:B------:R-:W-:Y:S01]  /*06b0*/  PRMT R245, R112, 0x7632, R245 ;  /* 0x0000763270f57816 */ /* 0x000fe200000000f5 */
[----:B------:R2:W-:Y:S01]  /*06c0*/  STL.S16 [R1], R132 ;  /* 0x0000008401007387 */ /* 0x0005e20000100600 */
        /* <DEDUP_REMOVED lines=30> */
[----:B0-----:R-:W-:Y:S02]  /*08b0*/  PRMT R2, R96, 0x7632, R2 ;  /* 0x0000763260027816 */ /* 0x001fe40000000002 */
        /* <DEDUP_REMOVED lines=32> */
[----:B------:R-:W-:Y:S01]  /*0ac0*/  PRMT R35, R64, 0x7632, R35 ;  /* 0x0000763240237816 */ /* 0x000fe20000000023 */
[----:B--2---:R-:W-:Y:S06]  /*0ad0*/  BRA.U UP0, `(.L_x_300) ;  /* 0x0000005500047547 */ /* 0x004fec000b800000 */
[----:B------:R-:W0:Y:S01]  /*0ae0*/  LDCU.64 UR4, c[0x0][0x3a0] ;  /* 0x00007400ff0477ac */ /* 0x000e220008000a00 */
[----:B------:R-:W1:Y:S01]  /*0af0*/  LDCU UR8, c[0x0][0x388] ;  /* 0x00007100ff0877ac */ /* 0x000e620008000800 */
[----:B------:R-:W2:Y:S01]  /*0b00*/  LDCU.64 UR10, c[0x0][0x3a0] ;  /* 0x00007400ff0a77ac */ /* 0x000ea20008000a00 */
[----:B0-----:R-:W-:Y:S01]  /*0b10*/  UISETP.NE.U32.AND UP0, UPT, UR4, URZ, UPT ;  /* 0x000000ff0400728c */ /* 0x001fe2000bf05070 */
[----:B------:R-:W0:Y:S03]  /*0b20*/  LDCU.U8 UR4, c[0x0][0x410] ;  /* 0x00008200ff0477ac */ /* 0x000e260008000000 */
[----:B------:R-:W-:Y:S01]  /*0b30*/  UISETP.NE.AND.EX UP0, UPT, UR5, URZ, UPT, UP0 ;  /* 0x000000ff0500728c */ /* 0x000fe2000bf05300 */
[----:B------:R-:W3:Y:S05]  /*0b40*/  LDCU UR5, c[0x0][0x448] ;  /* 0x00008900ff0577ac */ /* 0x000eea0008000800 */
[----:B-12---:R-:W-:-:S13]  /*0b50*/  PLOP3.LUT P1, PT, PT, PT, UP0, 0x80, 0x8 ;  /* 0x000000000008781c */ /* 0x006fda0003f2f008 */
.L_x_321:
[----:B--2---:R-:W1:Y:S01]  /*0b60*/  S2R R138, SR_TID.X ;  /* 0x00000000008a7919 */ /* 0x004e620000002100 */
[----:B------:R-:W2:Y:S01]  /*0b70*/  LDC.64 R224, c[0x0][0x390] ;  /* 0x0000e400ffe07b82 */ /* 0x000ea20000000a00 */
[----:B------:R-:W-:-:S05]  /*0b80*/  IMAD R136, R156, UR8, RZ ;  /* 0x000000089c887c24 */ /* 0x000fca000f8e02ff */
[----:B------:R-:W-:-:S04]  /*0b90*/  SHF.R.S32.HI R137, RZ, 0x1f, R136 ;  /* 0x0000001fff897819 */ /* 0x000fc80000011488 */
[----:B------:R-:W-:Y:S02]  /*0ba0*/  LEA.HI R137, R137, R136, RZ, 0x3 ;  /* 0x0000008889897211 */ /* 0x000fe400078f18ff */
[----:B-1----:R-:W-:-:S04]  /*0bb0*/  LOP3.LUT R138, R138, 0x1f, RZ, 0xc0, !PT ;  /* 0x0000001f8a8a7812 */ /* 0x002fc800078ec0ff */
[----:B------:R-:W-:-:S05]  /*0bc0*/  LEA.HI.SX32 R140, R137, R138, 0x1d ;  /* 0x0000008a898c7211 */ /* 0x000fca00078feaff */
[----:B--2---:R-:W-:-:S06]  /*0bd0*/  IMAD.WIDE.U32 R136, R140, 0x10, R224 ;  /* 0x000000108c887825 */ /* 0x004fcc00078e00e0 */
[----:B------:R-:W5:Y:S01]  /*0be0*/  LDG.E.128 R136, desc[UR6][R136.64] ;  /* 0x0000000688887981 */ /* 0x000f62000c1e1d00 */
[----:B------:R-:W-:Y:S04]  /*0bf0*/  BSSY.RECONVERGENT B0, `(.L_x_301) ;  /* 0x0000052000007945 */ /* 0x000fe80003800200 */
[----:B------:R-:W-:Y:S05]  /*0c00*/  @!P1 BRA `(.L_x_302) ;  /* 0x0000000000c09947 */ /* 0x000fea0003800000 */
[----:B------:R-:W1:Y:S02]  /*0c10*/  LDC.64 R132, c[0x0][0x3a0] ;  /* 0x0000e800ff847b82 */ /* 0x000e640000000a00 */
[----:B-1----:R-:W-:-:S06]  /*0c20*/  IMAD.WIDE.U32 R132, R140, 0x10, R132 ;  /* 0x000000108c847825 */ /* 0x002fcc00078e0084 */
[----:B------:R-:W2:Y:S01]  /*0c30*/  LDG.E.128 R132, desc[UR6][R132.64] ;  /* 0x0000000684847981 */ /* 0x000ea2000c1e1d00 */
[C---:B-----5:R-:W-:Y:S02]  /*0c40*/  PRMT R141, R136.reuse, 0x7632, R141 ;  /* 0x00007632888d7816 */ /* 0x060fe4000000008d */
[C---:B------:R-:W-:Y:S02]  /*0c50*/  PRMT R142, R137.reuse, 0x7632, R142 ;  /* 0x00007632898e7816 */ /* 0x040fe4000000008e */
[----:B------:R-:W-:Y:S02]  /*0c60*/  SHF.L.U32 R149, R137, 0x10, RZ ;  /* 0x0000001089957819 */ /* 0x000fe400000006ff */
[----:B------:R-:W-:Y:S02]  /*0c70*/  SHF.L.U32 R136, R136, 0x10, RZ ;  /* 0x0000001088887819 */ /* 0x000fe400000006ff */
[----:B------:R-:W-:Y:S02]  /*0c80*/  SHF.L.U32 R148, R138, 0x10, RZ ;  /* 0x000000108a947819 */ /* 0x000fe400000006ff */
[----:B------:R-:W-:-:S02]  /*0c90*/  SHF.L.U32 R137, R64, 0x10, RZ ;  /* 0x0000001040897819 */ /* 0x000fc400000006ff */
[----:B------:R-:W-:Y:S02]  /*0ca0*/  SHF.L.U32 R147, R66, 0x10, RZ ;  /* 0x0000001042937819 */ /* 0x000fe400000006ff */
[----:B------:R-:W-:Y:S02]  /*0cb0*/  PRMT R146, R139, 0x7632, R146 ;  /* 0x000076328b927816 */ /* 0x000fe40000000092 */
[----:B------:R-:W-:Y:S02]  /*0cc0*/  PRMT R145, R138, 0x7632, R145 ;  /* 0x000076328a917816 */ /* 0x000fe40000000091 */
[----:B------:R-:W-:Y:S02]  /*0cd0*/  SHF.L.U32 R138, R65, 0x10, RZ ;  /* 0x00000010418a7819 */ /* 0x000fe400000006ff */
[----:B------:R-:W-:Y:S02]  /*0ce0*/  SHF.L.U32 R153, R139, 0x10, RZ ;  /* 0x000000108b997819 */ /* 0x000fe400000006ff */
[----:B------:R-:W-:-:S02]  /*0cf0*/  SHF.L.U32 R145, R145, 0x10, RZ ;  /* 0x0000001091917819 */ /* 0x000fc400000006ff */
[----:B------:R-:W-:Y:S02]  /*0d00*/  SHF.L.U32 R139, R34, 0x10, RZ ;  /* 0x00000010228b7819 */ /* 0x000fe400000006ff */
[----:B------:R-:W-:Y:S02]  /*0d10*/  SHF.L.U32 R154, R67, 0x10, RZ ;  /* 0x00000010439a7819 */ /* 0x000fe400000006ff */
[----:B------:R-:W-:Y:S02]  /*0d20*/  SHF.L.U32 R160, R32, 0x10, RZ ;  /* 0x0000001020a07819 */ /* 0x000fe400000006ff */
[----:B------:R-:W-:Y:S02]  /*0d30*/  SHF.L.U32 R141, R141, 0x10, RZ ;  /* 0x000000108d8d7819 */ /* 0x000fe400000006ff */
[----:B------:R-:W-:Y:S02]  /*0d40*/  SHF.L.U32 R142, R142, 0x10, RZ ;  /* 0x000000108e8e7819 */ /* 0x000fe400000006ff */
[----:B--2---:R-:W-:-:S02]  /*0d50*/  SHF.L.U32 R143, R132, 0x10, RZ ;  /* 0x00000010848f7819 */ /* 0x004fc400000006ff */
[----:B------:R-:W-:Y:S02]  /*0d60*/  SHF.L.U32 R151, R134, 0x10, RZ ;  /* 0x0000001086977819 */ /* 0x000fe400000006ff */
[----:B------:R-:W-:Y:S01]  /*0d70*/  SHF.L.U32 R144, R133, 0x10, RZ ;  /* 0x0000001085907819 */ /* 0x000fe200000006ff */
[--C-:B------:R-:W-:Y:S01]  /*0d80*/  FFMA.FTZ R150, R136, R137, R143.reuse ;  /* 0x0000008988967223 */ /* 0x100fe2000001008f */
[----:B------:R-:W-:Y:S01]  /*0d90*/  PRMT R143, R134, 0x7632, R143 ;  /* 0x00007632868f7816 */ /* 0x000fe2000000008f */
[----:B------:R-:W-:Y:S01]  /*0da0*/  FFMA.FTZ R148, R148, R147, R151 ;  /* 0x0000009394947223 */ /* 0x000fe20000010097 */
[----:B------:R-:W-:Y:S01]  /*0db0*/  SHF.L.U32 R151, R146, 0x10, RZ ;  /* 0x0000001092977819 */ /* 0x000fe200000006ff */
[----:B------:R-:W-:Y:S01]  /*0dc0*/  FFMA.FTZ R149, R149, R138, R144 ;  /* 0x0000008a95957223 */ /* 0x000fe20000010090 */
[----:B------:R-:W-:Y:S02]  /*0dd0*/  PRMT R136, R132, 0x7632, R136 ;  /* 0x0000763284887816 */ /* 0x000fe40000000088 */
[----:B------:R-:W-:-:S02]  /*0de0*/  PRMT R146, R135, 0x7632, R146 ;  /* 0x0000763287927816 */ /* 0x000fc40000000092 */
[----:B------:R-:W-:Y:S02]  /*0df0*/  PRMT R137, R133, 0x7632, R137 ;  /* 0x0000763285897816 */ /* 0x000fe40000000089 */
[----:B------:R-:W-:Y:S02]  /*0e00*/  SHF.L.U32 R144, R33, 0x10, RZ ;  /* 0x0000001021907819 */ /* 0x000fe400000006ff */
[----:B------:R-:W-:Y:S02]  /*0e10*/  SHF.L.U32 R152, R143, 0x10, RZ ;  /* 0x000000108f987819 */ /* 0x000fe400000006ff */
[----:B------:R-:W-:Y:S02]  /*0e20*/  SHF.L.U32 R138, R35, 0x10, RZ ;  /* 0x00000010238a7819 */ /* 0x000fe400000006ff */
[----:B------:R-:W-:Y:S01]  /*0e30*/  SHF.L.U32 R158, R135, 0x10, RZ ;  /* 0x00000010879e7819 */ /* 0x000fe200000006ff */
[----:B------:R-:W-:Y:S01]  /*0e40*/  FFMA.FTZ R145, R145, R144, R152 ;  /* 0x0000009091917223 */ /* 0x000fe20000010098 */
[----:B------:R-:W-:-:S02]  /*0e50*/  SHF.L.U32 R146, R146, 0x10, RZ ;  /* 0x0000001092927819 */ /* 0x000fc400000006ff */
[----:B------:R-:W-:Y:S01]  /*0e60*/  SHF.L.U32 R137, R137, 0x10, RZ ;  /* 0x0000001089897819 */ /* 0x000fe200000006ff */
[----:B------:R-:W-:Y:S01]  /*0e70*/  FFMA.FTZ R147, R153, R154, R158 ;  /* 0x0000009a99937223 */ /* 0x000fe2000001009e */
[----:B------:R-:W-:Y:S01]  /*0e80*/  SHF.L.U32 R136, R136, 0x10, RZ ;  /* 0x0000001088887819 */ /* 0x000fe200000006ff */
[----:B------:R-:W-:Y:S02]  /*0e90*/  FFMA.FTZ R146, R151, R160, R146 ;  /* 0x000000a097927223 */ /* 0x000fe40000010092 */
[----:B------:R-:W-:Y:S02]  /*0ea0*/  FFMA.FTZ R144, R142, R139, R137 ;  /* 0x0000008b8e907223 */ /* 0x000fe40000010089 */
[----:B------:R-:W-:Y:S01]  /*0eb0*/  FFMA.FTZ R143, R141, R138, R136 ;  /* 0x0000008a8d8f7223 */ /* 0x000fe20000010088 */
[----:B------:R-:W-:Y:S02]  /*0ec0*/  F2FP.BF16.F32.PACK_AB R139, R146, R147 ;  /* 0x00000093928b723e */ /* 0x000fe400000010ff */
[----:B------:R-:W-:-:S02]  /*0ed0*/  F2FP.BF16.F32.PACK_AB R138, R145, R148 ;  /* 0x00000094918a723e */ /* 0x000fc400000010ff */
[----:B------:R-:W-:Y:S02]  /*0ee0*/  F2FP.BF16.F32.PACK_AB R137, R144, R149 ;  /* 0x000000959089723e */ /* 0x000fe400000010ff */
[----:B------:R-:W-:Y:S01]  /*0ef0*/  F2FP.BF16.F32.PACK_AB R136, R143, R150 ;  /* 0x000000968f88723e */ /* 0x000fe200000010ff */
[----:B------:R-:W-:Y:S06]  /*0f00*/  BRA `(.L_x_303) ;  /* 0x0000000000807947 */ /* 0x000fec0003800000 */
.L_x_302:
[C---:B-----5:R-:W-:Y:S02]  /*0f10*/  PRMT R143, R138.reuse, 0x7632, R143 ;  /* 0x000076328a8f7816 */ /* 0x060fe4000000008f */
[----:B------:R-:W-:Y:S02]  /*0f20*/  SHF.L.U32 R148, R138, 0x10, RZ ;  /* 0x000000108a947819 */ /* 0x000fe400000006ff */
[----:B------:R-:W-:Y:S02]  /*0f30*/  SHF.L.U32 R145, R66, 0x10, RZ ;  /* 0x0000001042917819 */ /* 0x000fe400000006ff */
[----:B------:R-:W-:Y:S02]  /*0f40*/  PRMT R141, R136, 0x7632, R141 ;  /* 0x00007632888d7816 */ /* 0x000fe4000000008d */
[C---:B------:R-:W-:Y:S01]  /*0f50*/  PRMT R142, R137.reuse, 0x7632, R142 ;  /* 0x00007632898e7816 */ /* 0x040fe2000000008e */
[----:B------:R-:W-:Y:S01]  /*0f60*/  FMUL.FTZ R148, R148, R145 ;  /* 0x0000009194947220 */ /* 0x000fe20000410000 */
[----:B------:R-:W-:-:S02]  /*0f70*/  SHF.L.U32 R149, R137, 0x10, RZ ;  /* 0x0000001089957819 */ /* 0x000fc400000006ff */
[----:B------:R-:W-:Y:S02]  /*0f80*/  SHF.L.U32 R138, R65, 0x10, RZ ;  /* 0x00000010418a7819 */ /* 0x000fe400000006ff */
[----:B------:R-:W-:Y:S02]  /*0f90*/  SHF.L.U32 R136, R136, 0x10, RZ ;  /* 0x0000001088887819 */ /* 0x000fe400000006ff */
[----:B------:R-:W-:Y:S01]  /*0fa0*/  SHF.L.U32 R137, R64, 0x10, RZ ;  /* 0x0000001040897819 */ /* 0x000fe200000006ff */
[----:B------:R-:W-:Y:S01]  /*0fb0*/  FMUL.FTZ R149, R149, R138 ;  /* 0x0000008a95957220 */ /* 0x000fe20000410000 */
[C---:B------:R-:W-:Y:S02]  /*0fc0*/  PRMT R144, R139.reuse, 0x7632, R144 ;  /* 0x000076328b907816 */ /* 0x040fe40000000090 */
[----:B------:R-:W-:Y:S01]  /*0fd0*/  SHF.L.U32 R139, R139, 0x10, RZ ;  /* 0x000000108b8b7819 */ /* 0x000fe200000006ff */
[----:B------:R-:W-:Y:S01]  /*0fe0*/  FMUL.FTZ R150, R136, R137 ;  /* 0x0000008988967220 */ /* 0x000fe20000410000 */
[----:B------:R-:W-:-:S02]  /*0ff0*/  SHF.L.U32 R146, R67, 0x10, RZ ;  /* 0x0000001043927819 */ /* 0x000fc400000006ff */
[----:B------:R-:W-:Y:S02]  /*1000*/  SHF.L.U32 R145, R32, 0x10, RZ ;  /* 0x0000001020917819 */ /* 0x000fe400000006ff */
[----:B------:R-:W-:Y:S01]  /*1010*/  SHF.L.U32 R144, R144, 0x10, RZ ;  /* 0x0000001090907819 */ /* 0x000fe200000006ff */
[----:B------:R-:W-:Y:S01]  /*1020*/  FMUL.FTZ R147, R139, R146 ;  /* 0x000000928b937220 */ /* 0x000fe20000410000 */
[----:B------:R-:W-:Y:S02]  /*1030*/  SHF.L.U32 R138, R33, 0x10, RZ ;  /* 0x00000010218a7819 */ /* 0x000fe400000006ff */
[----:B------:R-:W-:Y:S01]  /*1040*/  SHF.L.U32 R143, R143, 0x10, RZ ;  /* 0x000000108f8f7819 */ /* 0x000fe200000006ff */
[----:B------:R-:W-:Y:S01]  /*1050*/  FMUL.FTZ R146, R144, R145 ;  /* 0x0000009190927220 */ /* 0x000fe20000410000 */
[----:B------:R-:W-:Y:S02]  /*1060*/  SHF.L.U32 R136, R35, 0x10, RZ ;  /* 0x0000001023887819 */ /* 0x000fe400000006ff */
[----:B------:R-:W-:Y:S01]  /*1070*/  SHF.L.U32 R137, R34, 0x10, RZ ;  /* 0x0000001022897819 */ /* 0x000fe200000006ff */
[----:B------:R-:W-:Y:S01]  /*1080*/  FMUL.FTZ R145, R143, R138 ;  /* 0x0000008a8f917220 */ /* 0x000fe20000410000 */
[----:B------:R-:W-:-:S02]  /*1090*/  SHF.L.U32 R142, R142, 0x10, RZ ;  /* 0x000000108e8e7819 */ /* 0x000fc400000006ff */
[----:B------:R-:W-:Y:S02]  /*10a0*/  SHF.L.U32 R141, R141, 0x10, RZ ;  /* 0x000000108d8d7819 */ /* 0x000fe400000006ff */
[----:B------:R-:W-:Y:S01]  /*10b0*/  F2FP.BF16.F32.PACK_AB R139, R146, R147 ;  /* 0x00000093928b723e */ /* 0x000fe200000010ff */
[----:B------:R-:W-:Y:S01]  /*10c0*/  FMUL.FTZ R144, R142, R137 ;  /* 0x000000898e907220 */ /* 0x000fe20000410000 */
[----:B------:R-:W-:Y:S01]  /*10d0*/  F2FP.BF16.F32.PACK_AB R138, R145, R148 ;  /* 0x00000094918a723e */ /* 0x000fe200000010ff */
[----:B------:R-:W-:-:S03]  /*10e0*/  FMUL.FTZ R143, R141, R136 ;  /* 0x000000888d8f7220 */ /* 0x000fc60000410000 */
[----:B------:R-:W-:Y:S02]  /*10f0*/  F2FP.BF16.F32.PACK_AB R137, R144, R149 ;  /* 0x000000959089723e */ /* 0x000fe400000010ff */
[----:B------:R-:W-:-:S07]  /*1100*/  F2FP.BF16.F32.PACK_AB R136, R143, R150 ;  /* 0x000000968f88723e */ /* 0x000fce00000010ff */
.L_x_303:
[----:B0--3--:R-:W-:Y:S05]  /*1110*/  BSYNC.RECONVERGENT B0 ;  /* 0x0000000000007941 */ /* 0x009fea0003800200 */
.L_x_301:
[----:B------:R-:W0:Y:S01]  /*1120*/  LDC.64 R226, c[0x0][0x3a8] ;  /* 0x0000ea00ffe27b82 */ /* 0x000e220000000a00 */
[----:B------:R-:W-:-:S05]  /*1130*/  IADD3 R141, PT, PT, R140, 0x20, RZ ;  /* 0x000000208c8d7810 */ /* 0x000fca0007ffe0ff */
[----:B------:R-:W-:Y:S02]  /*1140*/  IMAD.WIDE.U32 R158, R141, 0x10, R224 ;  /* 0x000000108d9e7825 */ /* 0x000fe400078e00e0 */
[----:B------:R-:W1:Y:S02]  /*1150*/  @P1 LDC.64 R154, c[0x0][0x3a0] ;  /* 0x0000e800ff9a1b82 */ /* 0x000e640000000a00 */
[----:B0-----:R-:W-:-:S05]  /*1160*/  IMAD.WIDE.U32 R152, R140, 0x10, R226 ;  /* 0x000000108c987825 */ /* 0x001fca00078e00e2 */
[----:B------:R0:W-:Y:S01]  /*1170*/  STG.E.128 desc[UR6][R152.64], R136 ;  /* 0x0000008898007986 */ /* 0x0001e2000c101d06 */
[----:B-1----:R-:W-:-:S05]  /*1180*/  @P1 IMAD.WIDE.U32 R154, R141, 0x10, R154 ;  /* 0x000000108d9a1825 */ /* 0x002fca00078e009a */
[----:B------:R1:W5:Y:S04]  /*1190*/  @P1 LDG.E.128 R132, desc[UR6][R154.64] ;  /* 0x000000069a841981 */ /* 0x000368000c1e1d00 */
[----:B0-----:R1:W5:Y:S01]  /*11a0*/  LDG.E.128 R136, desc[UR6][R158.64] ;  /* 0x000000069e887981 */ /* 0x001362000c1e1d00 */
[----:B------:R-:W-:Y:S04]  /*11b0*/  BSSY.RECONVERGENT B0, `(.L_x_304) ;  /* 0x000004f000007945 */ /* 0x000fe80003800200 */
[----:B------:R-:W-:Y:S05]  /*11c0*/  @!P1 BRA `(.L_x_305) ;  /* 0x0000000000b49947 */ /* 0x000fea0003800000 */
[C---:B-----5:R-:W-:Y:S02]  /*11d0*/  PRMT R142, R136.reuse, 0x7632, R142 ;  /* 0x00007632888e7816 */ /* 0x060fe4000000008e */
[C---:B-1----:R-:W-:Y:S02]  /*11e0*/  PRMT R154, R137.reuse, 0x7632, R154 ;  /* 0x00007632899a7816 */ /* 0x042fe4000000009a */
[----:B------:R-:W-:Y:S02]  /*11f0*/  SHF.L.U32 R152, R137, 0x10, RZ ;  /* 0x0000001089987819 */ /* 0x000fe400000006ff */
[----:B------:R-:W-:Y:S02]  /*1200*/  SHF.L.U32 R136, R136, 0x10, RZ ;  /* 0x0000001088887819 */ /* 0x000fe400000006ff */
[----:B------:R-:W-:Y:S02]  /*1210*/  PRMT R157, R138, 0x7632, R157 ;  /* 0x000076328a9d7816 */ /* 0x000fe4000000009d */
[----:B------:R-:W-:-:S02]  /*1220*/  SHF.L.U32 R151, R60, 0x10, RZ ;  /* 0x000000103c977819 */ /* 0x000fc400000006ff */
[----:B------:R-:W-:Y:S02]  /*1230*/  SHF.L.U32 R137, R132, 0x10, RZ ;  /* 0x0000001084897819 */ /* 0x000fe400000006ff */
[----:B------:R-:W-:Y:S02]  /*1240*/  SHF.L.U32 R153, R61, 0x10, RZ ;  /* 0x000000103d997819 */ /* 0x000fe400000006ff */
[----:B------:R-:W-:Y:S01]  /*1250*/  SHF.L.U32 R155, R133, 0x10, RZ ;  /* 0x00000010859b7819 */ /* 0x000fe200000006ff */
[----:B------:R-:W-:Y:S01]  /*1260*/  FFMA.FTZ R151, R136, R151, R137 ;  /* 0x0000009788977223 */ /* 0x000fe20000010089 */
[----:B------:R-:W-:Y:S02]  /*1270*/  SHF.L.U32 R138, R138, 0x10, RZ ;  /* 0x000000108a8a7819 */ /* 0x000fe400000006ff */
[----:B------:R-:W-:Y:S01]  /*1280*/  SHF.L.U32 R159, R62, 0x10, RZ ;  /* 0x000000103e9f7819 */ /* 0x000fe200000006ff */
[----:B------:R-:W-:Y:S01]  /*1290*/  FFMA.FTZ R152, R152, R153, R155 ;  /* 0x0000009998987223 */ /* 0x000fe2000001009b */
[----:B------:R-:W-:-:S02]  /*12a0*/  SHF.L.U32 R161, R134, 0x10, RZ ;  /* 0x0000001086a17819 */ /* 0x000fc400000006ff */
[----:B------:R-:W-:Y:S02]  /*12b0*/  PRMT R137, R133, 0x7632, R137 ;  /* 0x0000763285897816 */ /* 0x000fe40000000089 */
[----:B------:R-:W-:Y:S01]  /*12c0*/  PRMT R162, R139, 0x7632, R162 ;  /* 0x000076328ba27816 */ /* 0x000fe200000000a2 */
[----:B------:R-:W-:Y:S01]  /*12d0*/  FFMA.FTZ R153, R138, R159, R161 ;  /* 0x0000009f8a997223 */ /* 0x000fe200000100a1 */
[----:B------:R-:W-:Y:S02]  /*12e0*/  PRMT R136, R132, 0x7632, R136 ;  /* 0x0000763284887816 */ /* 0x000fe40000000088 */
[----:B------:R-:W-:Y:S02]  /*12f0*/  PRMT R138, R134, 0x7632, R138 ;  /* 0x00007632868a7816 */ /* 0x000fe4000000008a */
[----:B------:R-:W-:Y:S02]  /*1300*/  PRMT R155, R135, 0x7632, R155 ;  /* 0x00007632879b7816 */ /* 0x000fe4000000009b */
[----:B------:R-:W-:-:S02]  /*1310*/  SHF.L.U32 R163, R139, 0x10, RZ ;  /* 0x000000108ba37819 */ /* 0x000fc400000006ff */
[----:B------:R-:W-:Y:S02]  /*1320*/  SHF.L.U32 R161, R137, 0x10, RZ ;  /* 0x0000001089a17819 */ /* 0x000fe400000006ff */
[----:B------:R-:W-:Y:S02]  /*1330*/  SHF.L.U32 R159, R31, 0x10, RZ ;  /* 0x000000101f9f7819 */ /* 0x000fe400000006ff */
[----:B------:R-:W-:Y:S02]  /*1340*/  SHF.L.U32 R139, R30, 0x10, RZ ;  /* 0x000000101e8b7819 */ /* 0x000fe400000006ff */
[----:B------:R-:W-:Y:S02]  /*1350*/  SHF.L.U32 R160, R29, 0x10, RZ ;  /* 0x000000101da07819 */ /* 0x000fe400000006ff */
[----:B------:R-:W-:Y:S02]  /*1360*/  SHF.L.U32 R164, R63, 0x10, RZ ;  /* 0x000000103fa47819 */ /* 0x000fe400000006ff */
        /* <DEDUP_REMOVED lines=9> */
[----:B------:R-:W-:Y:S02]  /*1400*/  SHF.L.U32 R138, R138, 0x10, RZ ;  /* 0x000000108a8a7819 */ /* 0x000fe400000006ff */
        /* <DEDUP_REMOVED lines=9> */
.L_x_305:
[----:B-----5:R-:W-:Y:S02]  /*14a0*/  PRMT R142, R136, 0x7632, R142 ;  /* 0x00007632888e7816 */ /* 0x020fe4000000008e */
[C---:B-1----:R-:W-:Y:S02]  /*14b0*/  PRMT R154, R137.reuse, 0x7632, R154 ;  /* 0x00007632899a7816 */ /* 0x042fe4000000009a */
[----:B------:R-:W-:Y:S02]  /*14c0*/  PRMT R155, R138, 0x7632, R155 ;  /* 0x000076328a9b7816 */ /* 0x000fe4000000009b */
[----:B------:R-:W-:Y:S02]  /*14d0*/  SHF.L.U32 R136, R136, 0x10, RZ ;  /* 0x0000001088887819 */ /* 0x000fe400000006ff */
[----:B------:R-:W-:Y:S02]  /*14e0*/  SHF.L.U32 R137, R137, 0x10, RZ ;  /* 0x0000001089897819 */ /* 0x000fe400000006ff */
[----:B------:R-:W-:-:S02]  /*14f0*/  SHF.L.U32 R138, R138, 0x10, RZ ;  /* 0x000000108a8a7819 */ /* 0x000fc400000006ff */
[----:B------:R-:W-:Y:S02]  /*1500*/  SHF.L.U32 R151, R60, 0x10, RZ ;  /* 0x000000103c977819 */ /* 0x000fe400000006ff */
[----:B------:R-:W-:Y:S02]  /*1510*/  SHF.L.U32 R152, R61, 0x10, RZ ;  /* 0x000000103d987819 */ /* 0x000fe400000006ff */
[----:B------:R-:W-:Y:S01]  /*1520*/  SHF.L.U32 R153, R62, 0x10, RZ ;  /* 0x000000103e997819 */ /* 0x000fe200000006ff */
[----:B------:R-:W-:Y:S01]  /*1530*/  FMUL.FTZ R151, R136, R151 ;  /* 0x0000009788977220 */ /* 0x000fe20000410000 */
[----:B------:R-:W-:Y:S01]  /*1540*/  PRMT R157, R139, 0x7632, R157 ;  /* 0x000076328b9d7816 */ /* 0x000fe2000000009d */
[----:B------:R-:W-:Y:S01]  /*1550*/  FMUL.FTZ R152, R137, R152 ;  /* 0x0000009889987220 */ /* 0x000fe20000410000 */
[----:B------:R-:W-:Y:S01]  /*1560*/  SHF.L.U32 R139, R139, 0x10, RZ ;  /* 0x000000108b8b7819 */ /* 0x000fe200000006ff */
[----:B------:R-:W-:Y:S01]  /*1570*/  FMUL.FTZ R153, R138, R153 ;  /* 0x000000998a997220 */ /* 0x000fe20000410000 */
[----:B------:R-:W-:-:S02]  /*1580*/  SHF.L.U32 R160, R157, 0x10, RZ ;  /* 0x000000109da07819 */ /* 0x000fc400000006ff */
[----:B------:R-:W-:Y:S02]  /*1590*/  SHF.L.U32 R159, R31, 0x10, RZ ;  /* 0x000000101f9f7819 */ /* 0x000fe400000006ff */
[----:B------:R-:W-:Y:S02]  /*15a0*/  SHF.L.U32 R137, R30, 0x10, RZ ;  /* 0x000000101e897819 */ /* 0x000fe400000006ff */
[----:B------:R-:W-:Y:S02]  /*15b0*/  SHF.L.U32 R136, R29, 0x10, RZ ;  /* 0x000000101d887819 */ /* 0x000fe400000006ff */
[----:B------:R-:W-:Y:S02]  /*15c0*/  SHF.L.U32 R138, R63, 0x10, RZ ;  /* 0x000000103f8a7819 */ /* 0x000fe400000006ff */
[----:B------:R-:W-:Y:S02]  /*15d0*/  SHF.L.U32 R161, R28, 0x10, RZ ;  /* 0x000000101ca17819 */ /* 0x000fe400000006ff */
[----:B------:R-:W-:-:S02]  /*15e0*/  SHF.L.U32 R157, R155, 0x10, RZ ;  /* 0x000000109b9d7819 */ /* 0x000fc400000006ff */
[----:B------:R-:W-:Y:S01]  /*15f0*/  SHF.L.U32 R158, R154, 0x10, RZ ;  /* 0x000000109a9e7819 */ /* 0x000fe200000006ff */
[----:B------:R-:W-:Y:S01]  /*1600*/  FMUL.FTZ R154, R139, R138 ;  /* 0x0000008a8b9a7220 */ /* 0x000fe20000410000 */
[----:B------:R-:W-:Y:S01]  /*1610*/  SHF.L.U32 R142, R142, 0x10, RZ ;  /* 0x000000108e8e7819 */ /* 0x000fe200000006ff */
[----:B------:R-:W-:Y:S01]  /*1620*/  FMUL.FTZ R155, R160, R161 ;  /* 0x000000a1a09b7220 */ /* 0x000fe20000410000 */
[----:B------:R-:W-:Y:S01]  /*1630*/  FMUL.FTZ R157, R157, R136 ;  /* 0x000000889d9d7220 */ /* 0x000fe20000410000 */
[----:B------:R-:W-:Y:S02]  /*1640*/  FMUL.FTZ R158, R158, R137 ;  /* 0x000000899e9e7220 */ /* 0x000fe40000410000 */
[----:B------:R-:W-:Y:S01]  /*1650*/  FMUL.FTZ R159, R142, R159 ;  /* 0x0000009f8e9f7220 */ /* 0x000fe20000410000 */
[----:B------:R-:W-:Y:S02]  /*1660*/  F2FP.BF16.F32.PACK_AB R139, R155, R154 ;  /* 0x0000009a9b8b723e */ /* 0x000fe400000010ff */
[----:B------:R-:W-:-:S02]  /*1670*/  F2FP.BF16.F32.PACK_AB R138, R157, R153 ;  /* 0x000000999d8a723e */ /* 0x000fc400000010ff */
[----:B------:R-:W-:Y:S02]  /*1680*/  F2FP.BF16.F32.PACK_AB R137, R158, R152 ;  /* 0x000000989e89723e */ /* 0x000fe400000010ff */
[----:B------:R-:W-:-:S07]  /*1690*/  F2FP.BF16.F32.PACK_AB R136, R159, R151 ;  /* 0x000000979f88723e */ /* 0x000fce00000010ff */
.L_x_306:
[----:B------:R-:W-:Y:S05]  /*16a0*/  BSYNC.RECONVERGENT B0 ;  /* 0x0000000000007941 */ /* 0x000fea0003800200 */
.L_x_304:
[----:B------:R-:W0:Y:S01]  /*16b0*/  @P1 LDC.64 R162, c[0x0][0x3a0] ;  /* 0x0000e800ffa21b82 */ /* 0x000e220000000a00 */
[----:B------:R-:W-:Y:S01]  /*16c0*/  IADD3 R142, PT, PT, R140, 0x40, RZ ;  /* 0x000000408c8e7810 */ /* 0x000fe20007ffe0ff */
[----:B------:R-:W-:-:S04]  /*16d0*/  IMAD.WIDE.U32 R160, R141, 0x10, R226 ;  /* 0x000000108da07825 */ /* 0x000fc800078e00e2 */
[C---:B------:R-:W-:Y:S01]  /*16e0*/  IMAD.WIDE.U32 R164, R142.reuse, 0x10, R224 ;  /* 0x000000108ea47825 */ /* 0x040fe200078e00e0 */
[----:B------:R1:W-:Y:S03]  /*16f0*/  STG.E.128 desc[UR6][R160.64], R136 ;  /* 0x00000088a0007986 */ /* 0x0003e6000c101d06 */
[----:B0-----:R-:W-:Y:S01]  /*1700*/  @P1 IMAD.WIDE.U32 R162, R142, 0x10, R162 ;  /* 0x000000108ea21825 */ /* 0x001fe200078e00a2 */
[----:B-1----:R0:W5:Y:S04]  /*1710*/  LDG.E.128 R136, desc[UR6][R164.64] ;  /* 0x00000006a4887981 */ /* 0x002168000c1e1d00 */
[----:B------:R0:W5:Y:S01]  /*1720*/  @P1 LDG.E.128 R132, desc[UR6][R162.64] ;  /* 0x00000006a2841981 */ /* 0x000162000c1e1d00 */
[----:B------:R-:W-:Y:S04]  /*1730*/  BSSY.RECONVERGENT B0, `(.L_x_307) ;  /* 0x000004f000007945 */ /* 0x000fe80003800200 */
[----:B------:R-:W-:Y:S05]  /*1740*/  @!P1 BRA `(.L_x_308) ;  /* 0x0000000000b49947 */ /* 0x000fea0003800000 */
[----:B0----5:R-:W-:Y:S02]  /*1750*/  PRMT R165, R138, 0x7632, R165 ;  /* 0x000076328aa57816 */ /* 0x021fe400000000a5 */
[----:B------:R-:W-:Y:S02]  /*1760*/  PRMT R160, R136, 0x7632, R160 ;  /* 0x0000763288a07816 */ /* 0x000fe400000000a0 */
[----:B------:R-:W-:Y:S02]  /*1770*/  SHF.L.U32 R138, R138, 0x10, RZ ;  /* 0x000000108a8a7819 */ /* 0x000fe400000006ff */
[----:B------:R-:W-:Y:S02]  /*1780*/  SHF.L.U32 R163, R58, 0x10, RZ ;  /* 0x000000103aa37819 */ /* 0x000fe400000006ff */
[----:B------:R-:W-:Y:S02]  /*1790*/  SHF.L.U32 R169, R134, 0x10, RZ ;  /* 0x0000001086a97819 */ /* 0x000fe400000006ff */
[----:B------:R-:W-:-:S02]  /*17a0*/  SHF.L.U32 R136, R136, 0x10, RZ ;  /* 0x0000001088887819 */ /* 0x000fc400000006ff */
[C---:B------:R-:W-:Y:S01]  /*17b0*/  PRMT R164, R137.reuse, 0x7632, R164 ;  /* 0x0000763289a47816 */ /* 0x040fe200000000a4 */
[----:B------:R-:W-:Y:S01]  /*17c0*/  FFMA.FTZ R163, R138, R163, R169 ;  /* 0x000000a38aa37223 */ /* 0x000fe200000100a9 */
[----:B------:R-:W-:Y:S02]  /*17d0*/  SHF.L.U32 R161, R56, 0x10, RZ ;  /* 0x0000001038a17819 */ /* 0x000fe400000006ff */
[----:B------:R-:W-:Y:S02]  /*17e0*/  SHF.L.U32 R167, R132, 0x10, RZ ;  /* 0x0000001084a77819 */ /* 0x000fe400000006ff */
[----:B------:R-:W-:Y:S02]  /*17f0*/  SHF.L.U32 R137, R137, 0x10, RZ ;  /* 0x0000001089897819 */ /* 0x000fe400000006ff */
[----:B------:R-:W-:Y:S01]  /*1800*/  SHF.L.U32 R162, R57, 0x10, RZ ;  /* 0x0000001039a27819 */ /* 0x000fe200000006ff */
[----:B------:R-:W-:Y:S01]  /*1810*/  FFMA.FTZ R161, R136, R161, R167 ;  /* 0x000000a188a17223 */ /* 0x000fe200000100a7 */
[----:B------:R-:W-:-:S02]  /*1820*/  SHF.L.U32 R166, R133, 0x10, RZ ;  /* 0x0000001085a67819 */ /* 0x000fc400000006ff */
[C---:B------:R-:W-:Y:S02]  /*1830*/  PRMT R170, R139.reuse, 0x7632, R170 ;  /* 0x000076328baa7816 */ /* 0x040fe400000000aa */
[----:B------:R-:W-:Y:S01]  /*1840*/  SHF.L.U32 R172, R139, 0x10, RZ ;  /* 0x000000108bac7819 */ /* 0x000fe200000006ff */
[----:B------:R-:W-:Y:S01]  /*1850*/  FFMA.FTZ R162, R137, R162, R166 ;  /* 0x000000a289a27223 */ /* 0x000fe200000100a6 */
[----:B------:R-:W-:Y:S02]  /*1860*/  PRMT R171, R135, 0x7632, R171 ;  /* 0x0000763287ab7816 */ /* 0x000fe400000000ab */
        /* <DEDUP_REMOVED lines=20> */
[----:B------:R-:W-:Y:S01]  /*19b0*/  F2FP.BF16.F32.PACK_AB R138, R166, R163 ;  /* 0x000000a3a68a723e */ /* 0x000fe200000010ff */
[----:B------:R-:W-:Y:S02]  /*19c0*/  FFMA.FTZ R165, R170, R175, R165 ;  /* 0x000000afaaa57223 */ /* 0x000fe400000100a5 */
[----:B------:R-:W-:Y:S01]  /*19d0*/  FFMA.FTZ R168, R160, R137, R139 ;  /* 0x00000089a0a87223 */ /* 0x000fe2000001008b */
[----:B------:R-:W-:Y:S02]  /*19e0*/  F2FP.BF16.F32.PACK_AB R137, R167, R162 ;  /* 0x000000a2a789723e */ /* 0x000fe400000010ff */
[----:B------:R-:W-:Y:S02]  /*19f0*/  F2FP.BF16.F32.PACK_AB R139, R165, R164 ;  /* 0x000000a4a58b723e */ /* 0x000fe400000010ff */
[----:B------:R-:W-:Y:S01]  /*1a00*/  F2FP.BF16.F32.PACK_AB R136, R168, R161 ;  /* 0x000000a1a888723e */ /* 0x000fe200000010ff */
[----:B------:R-:W-:Y:S06]  /*1a10*/  BRA `(.L_x_309) ;  /* 0x0000000000807947 */ /* 0x000fec0003800000 */
.L_x_308:
[----:B0----5:R-:W-:Y:S02]  /*1a20*/  PRMT R165, R138, 0x7632, R165 ;  /* 0x000076328aa57816 */ /* 0x021fe400000000a5 */
[----:B------:R-:W-:Y:S02]  /*1a30*/  PRMT R160, R136, 0x7632, R160 ;  /* 0x0000763288a07816 */ /* 0x000fe400000000a0 */
[----:B------:R-:W-:Y:S02]  /*1a40*/  PRMT R164, R137, 0x7632, R164 ;  /* 0x0000763289a47816 */ /* 0x000fe400000000a4 */
[----:B------:R-:W-:Y:S02]  /*1a50*/  SHF.L.U32 R138, R138, 0x10, RZ ;  /* 0x000000108a8a7819 */ /* 0x000fe400000006ff */
[----:B------:R-:W-:Y:S02]  /*1a60*/  SHF.L.U32 R163, R58, 0x10, RZ ;  /* 0x000000103aa37819 */ /* 0x000fe400000006ff */
[----:B------:R-:W-:-:S02]  /*1a70*/  SHF.L.U32 R136, R136, 0x10, RZ ;  /* 0x0000001088887819 */ /* 0x000fc400000006ff */
[----:B------:R-:W-:Y:S01]  /*1a80*/  SHF.L.U32 R137, R137, 0x10, RZ ;  /* 0x0000001089897819 */ /* 0x000fe200000006ff */
[----:B------:R-:W-:Y:S01]  /*1a90*/  FMUL.FTZ R163, R138, R163 ;  /* 0x000000a38aa37220 */ /* 0x000fe20000410000 */
[----:B------:R-:W-:Y:S02]  /*1aa0*/  SHF.L.U32 R161, R56, 0x10, RZ ;  /* 0x0000001038a17819 */ /* 0x000fe400000006ff */
[----:B------:R-:W-:Y:S02]  /*1ab0*/  SHF.L.U32 R162, R57, 0x10, RZ ;  /* 0x0000001039a27819 */ /* 0x000fe400000006ff */
[C---:B------:R-:W-:Y:S01]  /*1ac0*/  PRMT R166, R139.reuse, 0x7632, R166 ;  /* 0x000076328ba67816 */ /* 0x040fe200000000a6 */
        /* <DEDUP_REMOVED lines=21> */
.L_x_309:
[----:B------:R-:W-:Y:S05]  /*1c20*/  BSYNC.RECONVERGENT B0 ;  /* 0x0000000000007941 */ /* 0x000fea0003800200 */
.L_x_307:
[----:B------:R-:W-:Y:S01]  /*1c30*/  UISETP.NE.U32.AND UP0, UPT, UR10, URZ, UPT ;  /* 0x000000ff0a00728c */ /* 0x000fe2000bf05070 */
[----:B------:R-:W-:Y:S01]  /*1c40*/  IADD3 R160, PT, PT, R140, 0x60, RZ ;  /* 0x000000608ca07810 */ /* 0x000fe20007ffe0ff */
[----:B------:R-:W-:Y:S02]  /*1c50*/  IMAD.WIDE.U32 R172, R142, 0x10, R226 ;  /* 0x000000108eac7825 */ /* 0x000fe400078e00e2 */
[----:B------:R-:W-:Y:S02]  /*1c60*/  UISETP.NE.AND.EX UP0, UPT, UR11, URZ, UPT, UP0 ;  /* 0x000000ff0b00728c */ /* 0x000fe4000bf05300 */
[----:B------:R-:W-:Y:S01]  /*1c70*/  IMAD.WIDE.U32 R174, R160, 0x10, R224 ;  /* 0x00000010a0ae7825 */ /* 0x000fe200078e00e0 */
[----:B------:R0:W-:Y:S03]  /*1c80*/  STG.E.128 desc[UR6][R172.64], R136 ;  /* 0x00000088ac007986 */ /* 0x0001e6000c101d06 */
[----:B------:R-:W-:-:S13]  /*1c90*/  PLOP3.LUT P1, PT, PT, PT, UP0, 0x80, 0x8 ;  /* 0x000000000008781c */ /* 0x000fda0003f2f008 */
[----:B------:R-:W1:Y:S01]  /*1ca0*/  @P1 LDC.64 R170, c[0x0][0x3a0] ;  /* 0x0000e800ffaa1b82 */ /* 0x000e620000000a00 */
[----:B0-----:R0:W5:Y:S01]  /*1cb0*/  LDG.E.128 R136, desc[UR6][R174.64] ;  /* 0x00000006ae887981 */ /* 0x001162000c1e1d00 */
[----:B-1----:R-:W-:-:S05]  /*1cc0*/  @P1 IMAD.WIDE.U32 R170, R160, 0x10, R170 ;  /* 0x00000010a0aa1825 */ /* 0x002fca00078e00aa */
[----:B------:R0:W5:Y:S01]  /*1cd0*/  @P1 LDG.E.128 R132, desc[UR6][R170.64] ;  /* 0x00000006aa841981 */ /* 0x000162000c1e1d00 */
[----:B------:R-:W-:Y:S05]  /*1ce0*/  @!P1 BRA `(.L_x_310) ;  /* 0x0000000000b49947 */ /* 0x000fea0003800000 */
[C---:B-----5:R-:W-:Y:S02]  /*1cf0*/  PRMT R169, R136.reuse, 0x7632, R169 ;  /* 0x0000763288a97816 */ /* 0x060fe400000000a9 */
[C---:B------:R-:W-:Y:S02]  /*1d00*/  PRMT R173, R137.reuse, 0x7632, R173 ;  /* 0x0000763289ad7816 */ /* 0x040fe400000000ad */
[----:B0-----:R-:W-:Y:S02]  /*1d10*/  SHF.L.U32 R171, R137, 0x10, RZ ;  /* 0x0000001089ab7819 */ /* 0x001fe400000006ff */
[----:B------:R-:W-:Y:S02]  /*1d20*/  SHF.L.U32 R136, R136, 0x10, RZ ;  /* 0x0000001088887819 */ /* 0x000fe400000006ff */
[----:B------:R-:W-:Y:S02]  /*1d30*/  SHF.L.U32 R137, R52, 0x10, RZ ;  /* 0x0000001034897819 */ /* 0x000fe400000006ff */
[----:B------:R-:W-:-:S02]  /*1d40*/  SHF.L.U32 R179, R132, 0x10, RZ ;  /* 0x0000001084b37819 */ /* 0x000fc400000006ff */
[----:B------:R-:W-:Y:S02]  /*1d50*/  SHF.L.U32 R172, R138, 0x10, RZ ;  /* 0x000000108aac7819 */ /* 0x000fe400000006ff */
[----:B------:R-:W-:Y:S01]  /*1d60*/  SHF.L.U32 R175, R54, 0x10, RZ ;  /* 0x0000001036af7819 */ /* 0x000fe200000006ff */
[----:B------:R-:W-:Y:S01]  /*1d70*/  FFMA.FTZ R170, R136, R137, R179 ;  /* 0x0000008988aa7223 */ /* 0x000fe200000100b3 */
[----:B------:R-:W-:Y:S02]  /*1d80*/  SHF.L.U32 R181, R134, 0x10, RZ ;  /* 0x0000001086b57819 */ /* 0x000fe400000006ff */
[----:B------:R-:W-:Y:S02]  /*1d90*/  PRMT R174, R138, 0x7632, R174 ;  /* 0x000076328aae7816 */ /* 0x000fe400000000ae */
        /* <DEDUP_REMOVED lines=18> */
[----:B------:R-:W-:Y:S02]  /*1ec0*/  SHF.L.U32 R169, R169, 0x10, RZ ;  /* 0x00000010a9a97819 */ /* 0x000fe400000006ff */
[----:B------:R-:W-:Y:S01]  /*1ed0*/  SHF.L.U32 R182, R173, 0x10, RZ ;  /* 0x00000010adb67819 */ /* 0x000fe200000006ff */
[----:B------:R-:W-:Y:S01]  /*1ee0*/  FFMA.FTZ R173, R177, R178, R180 ;  /* 0x000000b2b1ad7223 */ /* 0x000fe200000100b4 */
[----:B------:R-:W-:Y:S01]  /*1ef0*/  SHF.L.U32 R174, R174, 0x10, RZ ;  /* 0x00000010aeae7819 */ /* 0x000fe200000006ff */
[----:B------:R-:W-:Y:S01]  /*1f00*/  FFMA.FTZ R180, R176, R183, R179 ;  /* 0x000000b7b0b47223 */ /* 0x000fe200000100b3 */
[----:B------:R-:W-:-:S02]  /*1f10*/  SHF.L.U32 R175, R175, 0x10, RZ ;  /* 0x00000010afaf7819 */ /* 0x000fc400000006ff */
[----:B------:R-:W-:Y:S02]  /*1f20*/  SHF.L.U32 R137, R137, 0x10, RZ ;  /* 0x0000001089897819 */ /* 0x000fe400000006ff */
[----:B------:R-:W-:Y:S01]  /*1f30*/  SHF.L.U32 R136, R136, 0x10, RZ ;  /* 0x0000001088887819 */ /* 0x000fe200000006ff */
[----:B------:R-:W-:Y:S02]  /*1f40*/  FFMA.FTZ R181, R174, R181, R175 ;  /* 0x000000b5aeb57223 */ /* 0x000fe400000100af */
[----:B------:R-:W-:Y:S01]  /*1f50*/  FFMA.FTZ R182, R182, R139, R137 ;  /* 0x0000008bb6b67223 */ /* 0x000fe20000010089 */
[----:B------:R-:W-:Y:S01]  /*1f60*/  F2FP.BF16.F32.PACK_AB R139, R180, R173 ;  /* 0x000000adb48b723e */ /* 0x000fe200000010ff */
[----:B------:R-:W-:Y:S01]  /*1f70*/  FFMA.FTZ R183, R169, R138, R136 ;  /* 0x0000008aa9b77223 */ /* 0x000fe20000010088 */
[----:B------:R-:W-:Y:S02]  /*1f80*/  F2FP.BF16.F32.PACK_AB R138, R181, R172 ;  /* 0x000000acb58a723e */ /* 0x000fe400000010ff */
[----:B------:R-:W-:-:S02]  /*1f90*/  F2FP.BF16.F32.PACK_AB R137, R182, R171 ;  /* 0x000000abb689723e */ /* 0x000fc400000010ff */
[----:B------:R-:W-:Y:S01]  /*1fa0*/  F2FP.BF16.F32.PACK_AB R136, R183, R170 ;  /* 0x000000aab788723e */ /* 0x000fe200000010ff */
[----:B------:R-:W-:Y:S06]  /*1fb0*/  BRA `(.L_x_311) ;  /* 0x0000000000807947 */ /* 0x000fec0003800000 */
.L_x_310:
[----:B-----5:R-:W-:Y:S02]  /*1fc0*/  PRMT R169, R136, 0x7632, R169 ;  /* 0x0000763288a97816 */ /* 0x020fe400000000a9 */
[C---:B------:R-:W-:Y:S02]  /*1fd0*/  PRMT R173, R137.reuse, 0x7632, R173 ;  /* 0x0000763289ad7816 */ /* 0x040fe400000000ad */
[----:B0-----:R-:W-:Y:S02]  /*1fe0*/  SHF.L.U32 R171, R137, 0x10, RZ ;  /* 0x0000001089ab7819 */ /* 0x001fe400000006ff */
[C---:B------:R-:W-:Y:S02]  /*1ff0*/  PRMT R174, R138.reuse, 0x7632, R174 ;  /* 0x000076328aae7816 */ /* 0x040fe400000000ae */
        /* <DEDUP_REMOVED lines=28> */
.L_x_311:
        /* <DEDUP_REMOVED lines=8> */
[----:B------:R-:W-:Y:S05]  /*2240*/  @!P1 BRA `(.L_x_312) ;  /* 0x0000000000b49947 */ /* 0x000fea0003800000 */
[----:B0----5:R-:W-:Y:S02]  /*2250*/  SHF.L.U32 R178, R136, 0x10, RZ ;  /* 0x0000001088b27819 */ /* 0x021fe400000006ff */
[----:B------:R-:W-:Y:S02]  /*2260*/  SHF.L.U32 R175, R48, 0x10, RZ ;  /* 0x0000001030af7819 */ /* 0x000fe400000006ff */
[----:B------:R-:W-:Y:S02]  /*2270*/  SHF.L.U32 R177, R132, 0x10, RZ ;  /* 0x0000001084b17819 */ /* 0x000fe400000006ff */
[----:B------:R-:W-:Y:S02]  /*2280*/  PRMT R136, R137, 0x7632, R136 ;  /* 0x0000763289887816 */ /* 0x000fe40000000088 */
[----:B------:R-:W-:Y:S01]  /*2290*/  SHF.L.U32 R179, R138, 0x10, RZ ;  /* 0x000000108ab37819 */ /* 0x000fe200000006ff */
[----:B------:R-:W-:Y:S01]  /*22a0*/  FFMA.FTZ R178, R178, R175, R177 ;  /* 0x000000afb2b27223 */ /* 0x000fe200000100b1 */
[----:B------:R-:W-:-:S02]  /*22b0*/  SHF.L.U32 R176, R50, 0x10, RZ ;  /* 0x0000001032b07819 */ /* 0x000fc400000006ff */
[----:B------:R-:W-:Y:S02]  /*22c0*/  SHF.L.U32 R188, R134, 0x10, RZ ;  /* 0x0000001086bc7819 */ /* 0x000fe400000006ff */
[----:B------:R-:W-:Y:S02]  /*22d0*/  PRMT R174, R138, 0x7632, R174 ;  /* 0x000076328aae7816 */ /* 0x000fe400000000ae */
[----:B------:R-:W-:Y:S01]  /*22e0*/  PRMT R175, R134, 0x7632, R175 ;  /* 0x0000763286af7816 */ /* 0x000fe200000000af */
[----:B------:R-:W-:Y:S01]  /*22f0*/  FFMA.FTZ R179, R179, R176, R188 ;  /* 0x000000b0b3b37223 */ /* 0x000fe200000100bc */
[----:B------:R-:W-:Y:S02]  /*2300*/  PRMT R138, R133, 0x7632, R138 ;  /* 0x00007632858a7816 */ /* 0x000fe4000000008a */
[----:B------:R-:W-:Y:S02]  /*2310*/  SHF.L.U32 R184, R136, 0x10, RZ ;  /* 0x0000001088b87819 */ /* 0x000fe400000006ff */
[----:B------:R-:W-:-:S02]  /*2320*/  PRMT R136, R139, 0x7632, R136 ;  /* 0x000076328b887816 */ /* 0x000fc40000000088 */
[----:B------:R-:W-:Y:S02]  /*2330*/  SHF.L.U32 R174, R174, 0x10, RZ ;  /* 0x00000010aeae7819 */ /* 0x000fe400000006ff */
        /* <DEDUP_REMOVED lines=8> */
[C---:B------:R-:W-:Y:S02]  /*23c0*/  SHF.L.U32 R176, R135.reuse, 0x10, RZ ;  /* 0x0000001087b07819 */ /* 0x040fe400000006ff */
[----:B------:R-:W-:Y:S02]  /*23d0*/  PRMT R138, R135, 0x7632, R138 ;  /* 0x00007632878a7816 */ /* 0x000fe4000000008a */
[C---:B------:R-:W-:Y:S01]  /*23e0*/  SHF.L.U32 R191, R136.reuse, 0x10, RZ ;  /* 0x0000001088bf7819 */ /* 0x040fe200000006ff */
[----:B------:R-:W-:Y:S01]  /*23f0*/  FFMA.FTZ R188, R139, R188, R176 ;  /* 0x000000bc8bbc7223 */ /* 0x000fe200000100b0 */
[----:B------:R-:W-:Y:S02]  /*2400*/  SHF.L.U32 R190, R137, 0x10, RZ ;  /* 0x0000001089be7819 */ /* 0x000fe400000006ff */
        /* <DEDUP_REMOVED lines=10> */
[----:B------:R-:W-:Y:S02]  /*24b0*/  SHF.L.U32 R189, R19, 0x10, RZ ;  /* 0x0000001013bd7819 */ /* 0x000fe400000006ff */
[----:B------:R-:W-:Y:S02]  /*24c0*/  F2FP.BF16.F32.PACK_AB R139, R191, R188 ;  /* 0x000000bcbf8b723e */ /* 0x000fe400000010ff */
[----:B------:R-:W-:Y:S01]  /*24d0*/  F2FP.BF16.F32.PACK_AB R138, R187, R179 ;  /* 0x000000b3bb8a723e */ /* 0x000fe200000010ff */
[----:B------:R-:W-:Y:S01]  /*24e0*/  FFMA.FTZ R189, R136, R189, R137 ;  /* 0x000000bd88bd7223 */ /* 0x000fe20000010089 */
[----:B------:R-:W-:-:S04]  /*24f0*/  F2FP.BF16.F32.PACK_AB R137, R184, R190 ;  /* 0x000000beb889723e */ /* 0x000fc800000010ff */
[----:B------:R-:W-:Y:S01]  /*2500*/  F2FP.BF16.F32.PACK_AB R136, R189, R178 ;  /* 0x000000b2bd88723e */ /* 0x000fe200000010ff */
[----:B------:R-:W-:Y:S06]  /*2510*/  BRA `(.L_x_313) ;  /* 0x0000000000807947 */ /* 0x000fec0003800000 */
.L_x_312:
[C---:B-----5:R-:W-:Y:S02]  /*2520*/  PRMT R174, R137.reuse, 0x7632, R174 ;  /* 0x0000763289ae7816 */ /* 0x060fe400000000ae */
[----:B0-----:R-:W-:Y:S02]  /*2530*/  SHF.L.U32 R178, R136, 0x10, RZ ;  /* 0x0000001088b27819 */ /* 0x001fe400000006ff */
[----:B------:R-:W-:Y:S02]  /*2540*/  SHF.L.U32 R175, R48, 0x10, RZ ;  /* 0x0000001030af7819 */ /* 0x000fe400000006ff */
[----:B------:R-:W-:Y:S02]  /*2550*/  SHF.L.U32 R137, R137, 0x10, RZ ;  /* 0x0000001089897819 */ /* 0x000fe400000006ff */
[----:B------:R-:W-:Y:S01]  /*2560*/  SHF.L.U32 R190, R49, 0x10, RZ ;  /* 0x0000001031be7819 */ /* 0x000fe200000006ff */
[----:B------:R-:W-:Y:S01]  /*2570*/  FMUL.FTZ R178, R178, R175 ;  /* 0x000000afb2b27220 */ /* 0x000fe20000410000 */
[----:B------:R-:W-:-:S02]  /*2580*/  SHF.L.U32 R179, R138, 0x10, RZ ;  /* 0x000000108ab37819 */ /* 0x000fc400000006ff */
[----:B------:R-:W-:Y:S01]  /*2590*/  SHF.L.U32 R176, R50, 0x10, RZ ;  /* 0x0000001032b07819 */ /* 0x000fe200000006ff */
[----:B------:R-:W-:Y:S01]  /*25a0*/  FMUL.FTZ R190, R137, R190 ;  /* 0x000000be89be7220 */ /* 0x000fe20000410000 */
[----:B------:R-:W-:Y:S02]  /*25b0*/  SHF.L.U32 R188, R139, 0x10, RZ ;  /* 0x000000108bbc7819 */ /* 0x000fe400000006ff */
[----:B------:R-:W-:Y:S01]  /*25c0*/  PRMT R136, R136, 0x7632, R136 ;  /* 0x0000763288887816 */ /* 0x000fe20000000088 */
[----:B------:R-:W-:Y:S01]  /*25d0*/  FMUL.FTZ R179, R179, R176 ;  /* 0x000000b0b3b37220 */ /* 0x000fe20000410000 */
[----:B------:R-:W-:Y:S02]  /*25e0*/  PRMT R138, R138, 0x7632, R138 ;  /* 0x000076328a8a7816 */ /* 0x000fe4000000008a */
[----:B------:R-:W-:Y:S02]  /*25f0*/  PRMT R139, R139, 0x7632, R139 ;  /* 0x000076328b8b7816 */ /* 0x000fe4000000008b */
[----:B------:R-:W-:-:S02]  /*2600*/  SHF.L.U32 R175, R51, 0x10, RZ ;  /* 0x0000001033af7819 */ /* 0x000fc400000006ff */
[----:B------:R-:W-:Y:S02]  /*2610*/  SHF.L.U32 R137, R18, 0x10, RZ ;  /* 0x0000001012897819 */ /* 0x000fe400000006ff */
[----:B------:R-:W-:Y:S01]  /*2620*/  SHF.L.U32 R187, R17, 0x10, RZ ;  /* 0x0000001011bb7819 */ /* 0x000fe200000006ff */
[----:B------:R-:W-:Y:S01]  /*2630*/  FMUL.FTZ R188, R188, R175 ;  /* 0x000000afbcbc7220 */ /* 0x000fe20000410000 */
[----:B------:R-:W-:Y:S02]  /*2640*/  SHF.L.U32 R176, R16, 0x10, RZ ;  /* 0x0000001010b07819 */ /* 0x000fe400000006ff */
[----:B------:R-:W-:Y:S02]  /*2650*/  SHF.L.U32 R136, R136, 0x10, RZ ;  /* 0x0000001088887819 */ /* 0x000fe400000006ff */
[----:B------:R-:W-:Y:S02]  /*2660*/  SHF.L.U32 R139, R139, 0x10, RZ ;  /* 0x000000108b8b7819 */ /* 0x000fe400000006ff */
[----:B------:R-:W-:-:S02]  /*2670*/  SHF.L.U32 R138, R138, 0x10, RZ ;  /* 0x000000108a8a7819 */ /* 0x000fc400000006ff */
[----:B------:R-:W-:Y:S01]  /*2680*/  SHF.L.U32 R174, R174, 0x10, RZ ;  /* 0x00000010aeae7819 */ /* 0x000fe200000006ff */
[----:B------:R-:W-:Y:S01]  /*2690*/  FMUL.FTZ R191, R139, R176 ;  /* 0x000000b08bbf7220 */ /* 0x000fe20000410000 */
[----:B------:R-:W-:Y:S01]  /*26a0*/  SHF.L.U32 R189, R19, 0x10, RZ ;  /* 0x0000001013bd7819 */ /* 0x000fe200000006ff */
[----:B------:R-:W-:Y:S02]  /*26b0*/  FMUL.FTZ R187, R138, R187 ;  /* 0x000000bb8abb7220 */ /* 0x000fe40000410000 */
[----:B------:R-:W-:Y:S01]  /*26c0*/  FMUL.FTZ R184, R174, R137 ;  /* 0x00000089aeb87220 */ /* 0x000fe20000410000 */
[----:B------:R-:W-:Y:S01]  /*26d0*/  F2FP.BF16.F32.PACK_AB R139, R191, R188 ;  /* 0x000000bcbf8b723e */ /* 0x000fe200000010ff */
[----:B------:R-:W-:Y:S01]  /*26e0*/  FMUL.FTZ R189, R136, R189 ;  /* 0x000000bd88bd7220 */ /* 0x000fe20000410000 */
[----:B------:R-:W-:Y:S02]  /*26f0*/  F2FP.BF16.F32.PACK_AB R138, R187, R179 ;  /* 0x000000b3bb8a723e */ /* 0x000fe400000010ff */
[----:B------:R-:W-:-:S02]  /*2700*/  F2FP.BF16.F32.PACK_AB R137, R184, R190 ;  /* 0x000000beb889723e */ /* 0x000fc400000010ff */
[----:B------:R-:W-:-:S07]  /*2710*/  F2FP.BF16.F32.PACK_AB R136, R189, R178 ;  /* 0x000000b2bd88723e */ /* 0x000fce00000010ff */
.L_x_313:
[----:B------:R-:W0:Y:S01]  /*2720*/  @P1 LDC.64 R174, c[0x0][0x3a0] ;  /* 0x0000e800ffae1b82 */ /* 0x000e220000000a00 */
[----:B------:R-:W-:Y:S01]  /*2730*/  IMAD.WIDE.U32 R176, R169, 0x10, R226 ;  /* 0x00000010a9b07825 */ /* 0x000fe200078e00e2 */
[----:B------:R-:W-:-:S04]  /*2740*/  IADD3 R192, PT, PT, R140, 0xa0, RZ ;  /* 0x000000a08cc07810 */ /* 0x000fc80007ffe0ff */
[----:B------:R1:W-:Y:S02]  /*2750*/  STG.E.128 desc[UR6][R176.64], R136 ;  /* 0x00000088b0007986 */ /* 0x0003e4000c101d06 */
[----:B-1----:R-:W-:-:S04]  /*2760*/  IMAD.WIDE.U32 R136, R192, 0x10, R224 ;  /* 0x00000010c0887825 */ /* 0x002fc800078e00e0 */
[----:B0-----:R-:W-:Y:S02]  /*2770*/  @P1 IMAD.WIDE.U32 R174, R192, 0x10, R174 ;  /* 0x00000010c0ae1825 */ /* 0x001fe400078e00ae */
[----:B------:R-:W5:Y:S04]  /*2780*/  LDG.E.128 R136, desc[UR6][R136.64] ;  /* 0x0000000688887981 */ /* 0x000f68000c1e1d00 */
[----:B------:R0:W5:Y:S01]  /*2790*/  @P1 LDG.E.128 R132, desc[UR6][R174.64] ;  /* 0x00000006ae841981 */ /* 0x000162000c1e1d00 */
[----:B------:R-:W-:Y:S05]  /*27a0*/  @!P1 BRA `(.L_x_314) ;  /* 0x0000000000b49947 */ /* 0x000fea0003800000 */
[----:B0----5:R-:W-:Y:S02]  /*27b0*/  PRMT R174, R136, 0x7632, R174 ;  /* 0x0000763288ae7816 */ /* 0x021fe400000000ae */
[----:B------:R-:W-:Y:S02]  /*27c0*/  PRMT R175, R132, 0x7632, R175 ;  /* 0x0000763284af7816 */ /* 0x000fe400000000af */
[----:B------:R-:W-:Y:S02]  /*27d0*/  SHF.L.U32 R174, R174, 0x10, RZ ;  /* 0x00000010aeae7819 */ /* 0x000fe400000006ff */
[----:B------:R-:W-:Y:S02]  /*27e0*/  SHF.L.U32 R175, R175, 0x10, RZ ;  /* 0x00000010afaf7819 */ /* 0x000fe400000006ff */
[----:B------:R-:W-:Y:S02]  /*27f0*/  SHF.L.U32 R197, R15, 0x10, RZ ;  /* 0x000000100fc57819 */ /* 0x000fe400000006ff */
[----:B------:R-:W-:-:S02]  /*2800*/  SHF.L.U32 R195, R13, 0x10, RZ ;  /* 0x000000100dc37819 */ /* 0x000fc400000006ff */
[C---:B------:R-:W-:Y:S01]  /*2810*/  SHF.L.U32 R176, R133.reuse, 0x10, RZ ;  /* 0x0000001085b07819 */ /* 0x040fe200000006ff */
[--C-:B------:R-:W-:Y:S01]  /*2820*/  FFMA.FTZ R197, R174, R197, R175.reuse ;  /* 0x000000c5aec57223 */ /* 0x100fe200000100af */
[----:B------:R-:W-:Y:S02]  /*2830*/  PRMT R175, R133, 0x7632, R175 ;  /* 0x0000763285af7816 */ /* 0x000fe400000000af */
[----:B------:R-:W-:Y:S02]  /*2840*/  PRMT R174, R137, 0x7632, R174 ;  /* 0x0000763289ae7816 */ /* 0x000fe400000000ae */
[----:B------:R-:W-:Y:S02]  /*2850*/  SHF.L.U32 R177, R175, 0x10, RZ ;  /* 0x00000010afb17819 */ /* 0x000fe400000006ff */
[----:B------:R-:W-:Y:S02]  /*2860*/  SHF.L.U32 R174, R174, 0x10, RZ ;  /* 0x00000010aeae7819 */ /* 0x000fe400000006ff */
[----:B------:R-:W-:-:S02]  /*2870*/  SHF.L.U32 R175, R14, 0x10, RZ ;  /* 0x000000100eaf7819 */ /* 0x000fc400000006ff */
[----:B------:R-:W-:Y:S02]  /*2880*/  SHF.L.U32 R137, R137, 0x10, RZ ;  /* 0x0000001089897819 */ /* 0x000fe400000006ff */
[----:B------:R-:W-:Y:S01]  /*2890*/  SHF.L.U32 R199, R46, 0x10, RZ ;  /* 0x000000102ec77819 */ /* 0x000fe200000006ff */
[----:B------:R-:W-:Y:S01]  /*28a0*/  FFMA.FTZ R196, R174, R175, R177 ;  /* 0x000000afaec47223 */ /* 0x000fe200000100b1 */
[----:B------:R-:W-:Y:S02]  /*28b0*/  PRMT R174, R138, 0x7632, R174 ;  /* 0x000076328aae7816 */ /* 0x000fe400000000ae */
[----:B------:R-:W-:Y:S02]  /*28c0*/  PRMT R175, R134, 0x7632, R175 ;  /* 0x0000763286af7816 */ /* 0x000fe400000000af */
[----:B------:R-:W-:Y:S02]  /*28d0*/  SHF.L.U32 R174, R174, 0x10, RZ ;  /* 0x00000010aeae7819 */ /* 0x000fe400000006ff */
[----:B------:R-:W-:-:S02]  /*28e0*/  SHF.L.U32 R175, R175, 0x10, RZ ;  /* 0x00000010afaf7819 */ /* 0x000fc400000006ff */
[----:B------:R-:W-:Y:S02]  /*28f0*/  SHF.L.U32 R138, R138, 0x10, RZ ;  /* 0x000000108a8a7819 */ /* 0x000fe400000006ff */
[----:B------:R-:W-:Y:S01]  /*2900*/  SHF.L.U32 R200, R47, 0x10, RZ ;  /* 0x000000102fc87819 */ /* 0x000fe200000006ff */
[--C-:B------:R-:W-:Y:S01]  /*2910*/  FFMA.FTZ R195, R174, R195, R175.reuse ;  /* 0x000000c3aec37223 */ /* 0x100fe200000100af */
[----:B------:R-:W-:Y:S02]  /*2920*/  PRMT R175, R135, 0x7632, R175 ;  /* 0x0000763287af7816 */ /* 0x000fe400000000af */
[----:B------:R-:W-:Y:S02]  /*2930*/  PRMT R174, R139, 0x7632, R174 ;  /* 0x000076328bae7816 */ /* 0x000fe400000000ae */
[----:B------:R-:W-:Y:S02]  /*2940*/  SHF.L.U32 R177, R175, 0x10, RZ ;  /* 0x00000010afb17819 */ /* 0x000fe400000006ff */
[----:B------:R-:W-:-:S02]  /*2950*/  SHF.L.U32 R174, R174, 0x10, RZ ;  /* 0x00000010aeae7819 */ /* 0x000fc400000006ff */
[----:B------:R-:W-:Y:S02]  /*2960*/  SHF.L.U32 R175, R12, 0x10, RZ ;  /* 0x000000100caf7819 */ /* 0x000fe400000006ff */
[----:B------:R-:W-:Y:S02]  /*2970*/  SHF.L.U32 R139, R139, 0x10, RZ ;  /* 0x000000108b8b7819 */ /* 0x000fe400000006ff */
[----:B------:R-:W-:Y:S01]  /*2980*/  SHF.L.U32 R136, R136, 0x10, RZ ;  /* 0x0000001088887819 */ /* 0x000fe200000006ff */
[----:B------:R-:W-:Y:S01]  /*2990*/  FFMA.FTZ R194, R174, R175, R177 ;  /* 0x000000afaec27223 */ /* 0x000fe200000100b1 */
[----:B------:R-:W-:-:S05]  /*29a0*/  SHF.L.U32 R174, R45, 0x10, RZ ;  /* 0x000000102dae7819 */ /* 0x000fca00000006ff */
[----:B------:R-:W-:Y:S01]  /*29b0*/  FFMA.FTZ R193, R137, R174, R176 ;  /* 0x000000ae89c17223 */ /* 0x000fe200000100b0 */
[----:B------:R-:W-:-:S05]  /*29c0*/  SHF.L.U32 R137, R134, 0x10, RZ ;  /* 0x0000001086897819 */ /* 0x000fca00000006ff */
[----:B------:R-:W-:Y:S01]  /*29d0*/  FFMA.FTZ R199, R138, R199, R137 ;  /* 0x000000c78ac77223 */ /* 0x000fe20000010089 */
[----:B------:R-:W-:Y:S02]  /*29e0*/  SHF.L.U32 R138, R135, 0x10, RZ ;  /* 0x00000010878a7819 */ /* 0x000fe400000006ff */
[----:B------:R-:W-:-:S03]  /*29f0*/  SHF.L.U32 R137, R44, 0x10, RZ ;  /* 0x000000102c897819 */ /* 0x000fc600000006ff */
[----:B------:R-:W-:Y:S01]  /*2a00*/  FFMA.FTZ R200, R139, R200, R138 ;  /* 0x000000c88bc87223 */ /* 0x000fe2000001008a */
[----:B------:R-:W-:Y:S02]  /*2a10*/  SHF.L.U32 R139, R132, 0x10, RZ ;  /* 0x00000010848b7819 */ /* 0x000fe400000006ff */
[----:B------:R-:W-:-:S03]  /*2a20*/  F2FP.BF16.F32.PACK_AB R138, R195, R199 ;  /* 0x000000c7c38a723e */ /* 0x000fc600000010ff */
[----:B------:R-:W-:Y:S01]  /*2a30*/  FFMA.FTZ R198, R136, R137, R139 ;  /* 0x0000008988c67223 */ /* 0x000fe2000001008b */
[----:B------:R-:W-:Y:S02]  /*2a40*/  F2FP.BF16.F32.PACK_AB R139, R194, R200 ;  /* 0x000000c8c28b723e */ /* 0x000fe400000010ff */
[----:B------:R-:W-:Y:S02]  /*2a50*/  F2FP.BF16.F32.PACK_AB R137, R196, R193 ;  /* 0x000000c1c489723e */ /* 0x000fe400000010ff */
[----:B------:R-:W-:Y:S01]  /*2a60*/  F2FP.BF16.F32.PACK_AB R136, R197, R198 ;  /* 0x000000c6c588723e */ /* 0x000fe200000010ff */
[----:B------:R-:W-:Y:S06]  /*2a70*/  BRA `(.L_x_315) ;  /* 0x0000000000807947 */ /* 0x000fec0003800000 */
.L_x_314:
[----:B-----5:R-:W-:Y:S02]  /*2a80*/  SHF.L.U32 R198, R136, 0x10, RZ ;  /* 0x0000001088c67819 */ /* 0x020fe400000006ff */
[----:B0-----:R-:W-:Y:S02]  /*2a90*/  SHF.L.U32 R175, R44, 0x10, RZ ;  /* 0x000000102caf7819 */ /* 0x001fe400000006ff */
[----:B------:R-:W-:Y:S02]  /*2aa0*/  SHF.L.U32 R193, R137, 0x10, RZ ;  /* 0x0000001089c17819 */ /* 0x000fe400000006ff */
[----:B------:R-:W-:Y:S01]  /*2ab0*/  SHF.L.U32 R199, R138, 0x10, RZ ;  /* 0x000000108ac77819 */ /* 0x000fe200000006ff */
[----:B------:R-:W-:Y:S01]  /*2ac0*/  FMUL.FTZ R198, R198, R175 ;  /* 0x000000afc6c67220 */ /* 0x000fe20000410000 */
[----:B------:R-:W-:Y:S02]  /*2ad0*/  SHF.L.U32 R200, R139, 0x10, RZ ;  /* 0x000000108bc87819 */ /* 0x000fe400000006ff */
[----:B------:R-:W-:-:S02]  /*2ae0*/  PRMT R138, R138, 0x7632, R138 ;  /* 0x000076328a8a7816 */ /* 0x000fc4000000008a */
[----:B------:R-:W-:Y:S02]  /*2af0*/  PRMT R139, R139, 0x7632, R139 ;  /* 0x000076328b8b7816 */ /* 0x000fe4000000008b */
[----:B------:R-:W-:Y:S02]  /*2b00*/  PRMT R136, R136, 0x7632, R136 ;  /* 0x0000763288887816 */ /* 0x000fe40000000088 */
[----:B------:R-:W-:Y:S02]  /*2b10*/  PRMT R137, R137, 0x7632, R137 ;  /* 0x0000763289897816 */ /* 0x000fe40000000089 */
[----:B------:R-:W-:Y:S02]  /*2b20*/  SHF.L.U32 R174, R45, 0x10, RZ ;  /* 0x000000102dae7819 */ /* 0x000fe400000006ff */
[----:B------:R-:W-:Y:S02]  /*2b30*/  SHF.L.U32 R176, R46, 0x10, RZ ;  /* 0x000000102eb07819 */ /* 0x000fe400000006ff */
[----:B------:R-:W-:Y:S01]  /*2b40*/  SHF.L.U32 R138, R138, 0x10, RZ ;  /* 0x000000108a8a7819 */ /* 0x000fe200000006ff */
[----:B------:R-:W-:Y:S01]  /*2b50*/  FMUL.FTZ R193, R193, R174 ;  /* 0x000000aec1c17220 */ /* 0x000fe20000410000 */
[----:B------:R-:W-:Y:S01]  /*2b60*/  SHF.L.U32 R175, R47, 0x10, RZ ;  /* 0x000000102faf7819 */ /* 0x000fe200000006ff */
[----:B------:R-:W-:Y:S01]  /*2b70*/  FMUL.FTZ R199, R199, R176 ;  /* 0x000000b0c7c77220 */ /* 0x000fe20000410000 */
[----:B------:R-:W-:-:S02]  /*2b80*/  SHF.L.U32 R195, R13, 0x10, RZ ;  /* 0x000000100dc37819 */ /* 0x000fc400000006ff */
[----:B------:R-:W-:Y:S01]  /*2b90*/  SHF.L.U32 R139, R139, 0x10, RZ ;  /* 0x000000108b8b7819 */ /* 0x000fe200000006ff */
[----:B------:R-:W-:Y:S01]  /*2ba0*/  FMUL.FTZ R200, R200, R175 ;  /* 0x000000afc8c87220 */ /* 0x000fe20000410000 */
[----:B------:R-:W-:Y:S01]  /*2bb0*/  SHF.L.U32 R194, R12, 0x10, RZ ;  /* 0x000000100cc27819 */ /* 0x000fe200000006ff */
[----:B------:R-:W-:Y:S01]  /*2bc0*/  FMUL.FTZ R195, R138, R195 ;  /* 0x000000c38ac37220 */ /* 0x000fe20000410000 */
[----:B------:R-:W-:Y:S02]  /*2bd0*/  SHF.L.U32 R136, R136, 0x10, RZ ;  /* 0x0000001088887819 */ /* 0x000fe400000006ff */
[----:B------:R-:W-:Y:S01]  /*2be0*/  SHF.L.U32 R137, R137, 0x10, RZ ;  /* 0x0000001089897819 */ /* 0x000fe200000006ff */
[----:B------:R-:W-:Y:S01]  /*2bf0*/  FMUL.FTZ R194, R139, R194 ;  /* 0x000000c28bc27220 */ /* 0x000fe20000410000 */
[----:B------:R-:W-:Y:S02]  /*2c00*/  SHF.L.U32 R196, R14, 0x10, RZ ;  /* 0x000000100ec47819 */ /* 0x000fe400000006ff */
[----:B------:R-:W-:-:S02]  /*2c10*/  SHF.L.U32 R197, R15, 0x10, RZ ;  /* 0x000000100fc57819 */ /* 0x000fc400000006ff */
[----:B------:R-:W-:Y:S01]  /*2c20*/  F2FP.BF16.F32.PACK_AB R139, R194, R200 ;  /* 0x000000c8c28b723e */ /* 0x000fe200000010ff */
[----:B------:R-:W-:Y:S01]  /*2c30*/  FMUL.FTZ R196, R137, R196 ;  /* 0x000000c489c47220 */ /* 0x000fe20000410000 */
[----:B------:R-:W-:Y:S01]  /*2c40*/  F2FP.BF16.F32.PACK_AB R138, R195, R199 ;  /* 0x000000c7c38a723e */ /* 0x000fe200000010ff */
[----:B------:R-:W-:-:S03]  /*2c50*/  FMUL.FTZ R197, R136, R197 ;  /* 0x000000c588c57220 */ /* 0x000fc60000410000 */
[----:B------:R-:W-:Y:S02]  /*2c60*/  F2FP.BF16.F32.PACK_AB R137, R196, R193 ;  /* 0x000000c1c489723e */ /* 0x000fe400000010ff */
[----:B------:R-:W-:-:S07]  /*2c70*/  F2FP.BF16.F32.PACK_AB R136, R197, R198 ;  /* 0x000000c6c588723e */ /* 0x000fce00000010ff */
.L_x_315:
[----:B------:R-:W0:Y:S01]  /*2c80*/  @P1 LDC.64 R174, c[0x0][0x3a0] ;  /* 0x0000e800ffae1b82 */ /* 0x000e220000000a00 */
[----:B------:R-:W-:-:S05]  /*2c90*/  IMAD.WIDE.U32 R176, R192, 0x10, R226 ;  /* 0x00000010c0b07825 */ /* 0x000fca00078e00e2 */
[----:B------:R1:W-:Y:S02]  /*2ca0*/  STG.E.128 desc[UR6][R176.64], R136 ;  /* 0x00000088b0007986 */ /* 0x0003e4000c101d06 */
[----:B-1----:R-:W-:-:S05]  /*2cb0*/  IADD3 R177, PT, PT, R140, 0xc0, RZ ;  /* 0x000000c08cb17810 */ /* 0x002fca0007ffe0ff */
[----:B------:R-:W-:-:S04]  /*2cc0*/  IMAD.WIDE.U32 R136, R177, 0x10, R224 ;  /* 0x00000010b1887825 */ /* 0x000fc800078e00e0 */
        /* <DEDUP_REMOVED lines=10> */
[----:B------:R-:W-:Y:S01]  /*2d70*/  SHF.L.U32 R201, R40, 0x10, RZ ;  /* 0x0000001028c97819 */ /* 0x000fe200000006ff */
[----:B------:R-:W-:Y:S01]  /*2d80*/  FFMA.FTZ R209, R174, R209, R175 ;  /* 0x000000d1aed17223 */ /* 0x000fe200000100af */
[----:B------:R-:W-:Y:S02]  /*2d90*/  SHF.L.U32 R175, R132, 0x10, RZ ;  /* 0x0000001084af7819 */ /* 0x000fe400000006ff */
[----:B------:R-:W-:Y:S02]  /*2da0*/  SHF.L.U32 R211, R137, 0x10, RZ ;  /* 0x0000001089d37819 */ /* 0x000fe400000006ff */
[----:B------:R-:W-:Y:S01]  /*2db0*/  SHF.L.U32 R174, R133, 0x10, RZ ;  /* 0x0000001085ae7819 */ /* 0x000fe200000006ff */
[----:B------:R-:W-:Y:S01]  /*2dc0*/  FFMA.FTZ R201, R136, R201, R175 ;  /* 0x000000c988c97223 */ /* 0x000fe200000100af */
[----:B------:R-:W-:Y:S02]  /*2dd0*/  SHF.L.U32 R136, R41, 0x10, RZ ;  /* 0x0000001029887819 */ /* 0x000fe400000006ff */
[----:B------:R-:W-:-:S02]  /*2de0*/  PRMT R137, R137, 0x7632, R137 ;  /* 0x0000763289897816 */ /* 0x000fc40000000089 */
[----:B------:R-:W-:Y:S01]  /*2df0*/  SHF.L.U32 R212, R10, 0x10, RZ ;  /* 0x000000100ad47819 */ /* 0x000fe200000006ff */
[----:B------:R-:W-:Y:S01]  /*2e00*/  FFMA.FTZ R211, R211, R136, R174 ;  /* 0x00000088d3d37223 */ /* 0x000fe200000100ae */
[----:B------:R-:W-:Y:S02]  /*2e10*/  PRMT R136, R133, 0x7632, R136 ;  /* 0x0000763285887816 */ /* 0x000fe40000000088 */
[----:B------:R-:W-:Y:S02]  /*2e20*/  SHF.L.U32 R137, R137, 0x10, RZ ;  /* 0x0000001089897819 */ /* 0x000fe400000006ff */
[----:B------:R-:W-:Y:S02]  /*2e30*/  SHF.L.U32 R136, R136, 0x10, RZ ;  /* 0x0000001088887819 */ /* 0x000fe400000006ff */
[----:B------:R-:W-:Y:S02]  /*2e40*/  SHF.L.U32 R210, R138, 0x10, RZ ;  /* 0x000000108ad27819 */ /* 0x000fe400000006ff */
[----:B------:R-:W-:Y:S01]  /*2e50*/  SHF.L.U32 R175, R134, 0x10, RZ ;  /* 0x0000001086af7819 */ /* 0x000fe200000006ff */
[----:B------:R-:W-:Y:S01]  /*2e60*/  FFMA.FTZ R212, R137, R212, R136 ;  /* 0x000000d489d47223 */ /* 0x000fe20000010088 */
[----:B------:R-:W-:-:S02]  /*2e70*/  SHF.L.U32 R137, R42, 0x10, RZ ;  /* 0x000000102a897819 */ /* 0x000fc400000006ff */
[----:B------:R-:W-:Y:S02]  /*2e80*/  PRMT R138, R138, 0x7632, R138 ;  /* 0x000076328a8a7816 */ /* 0x000fe4000000008a */
[----:B------:R-:W-:Y:S01]  /*2e90*/  PRMT R136, R134, 0x7632, R136 ;  /* 0x0000763286887816 */ /* 0x000fe20000000088 */
[----:B------:R-:W-:Y:S01]  /*2ea0*/  FFMA.FTZ R210, R210, R137, R175 ;  /* 0x00000089d2d27223 */ /* 0x000fe200000100af */
[----:B------:R-:W-:Y:S02]  /*2eb0*/  SHF.L.U32 R138, R138, 0x10, RZ ;  /* 0x000000108a8a7819 */ /* 0x000fe400000006ff */
[----:B------:R-:W-:Y:S02]  /*2ec0*/  SHF.L.U32 R175, R136, 0x10, RZ ;  /* 0x0000001088af7819 */ /* 0x000fe400000006ff */
[----:B------:R-:W-:Y:S02]  /*2ed0*/  SHF.L.U32 R137, R9, 0x10, RZ ;  /* 0x0000001009897819 */ /* 0x000fe400000006ff */
[----:B------:R-:W-:-:S02]  /*2ee0*/  SHF.L.U32 R213, R139, 0x10, RZ ;  /* 0x000000108bd57819 */ /* 0x000fc400000006ff */
[----:B------:R-:W-:Y:S01]  /*2ef0*/  SHF.L.U32 R136, R43, 0x10, RZ ;  /* 0x000000102b887819 */ /* 0x000fe200000006ff */
[----:B------:R-:W-:Y:S01]  /*2f00*/  FFMA.FTZ R214, R138, R137, R175 ;  /* 0x000000898ad67223 */ /* 0x000fe200000100af */
[----:B------:R-:W-:Y:S02]  /*2f10*/  SHF.L.U32 R138, R135, 0x10, RZ ;  /* 0x00000010878a7819 */ /* 0x000fe400000006ff */
[----:B------:R-:W-:Y:S02]  /*2f20*/  PRMT R139, R139, 0x7632, R139 ;  /* 0x000076328b8b7816 */ /* 0x000fe4000000008b */
[----:B------:R-:W-:Y:S01]  /*2f30*/  F2FP.BF16.F32.PACK_AB R137, R212, R211 ;  /* 0x000000d3d489723e */ /* 0x000fe200000010ff */
[----:B------:R-:W-:Y:S01]  /*2f40*/  FFMA.FTZ R213, R213, R136, R138 ;  /* 0x00000088d5d57223 */ /* 0x000fe2000001008a */
[----:B------:R-:W-:Y:S02]  /*2f50*/  PRMT R136, R135, 0x7632, R136 ;  /* 0x0000763287887816 */ /* 0x000fe40000000088 */
[----:B------:R-:W-:-:S02]  /*2f60*/  SHF.L.U32 R139, R139, 0x10, RZ ;  /* 0x000000108b8b7819 */ /* 0x000fc400000006ff */
[----:B------:R-:W-:Y:S02]  /*2f70*/  SHF.L.U32 R138, R136, 0x10, RZ ;  /* 0x00000010888a7819 */ /* 0x000fe400000006ff */
[----:B------:R-:W-:-:S05]  /*2f80*/  SHF.L.U32 R136, R8, 0x10, RZ ;  /* 0x0000001008887819 */ /* 0x000fca00000006ff */
[----:B------:R-:W-:Y:S01]  /*2f90*/  FFMA.FTZ R215, R139, R136, R138 ;  /* 0x000000888bd77223 */ /* 0x000fe2000001008a */
[----:B------:R-:W-:Y:S02]  /*2fa0*/  F2FP.BF16.F32.PACK_AB R138, R214, R210 ;  /* 0x000000d2d68a723e */ /* 0x000fe400000010ff */
[----:B------:R-:W-:Y:S02]  /*2fb0*/  F2FP.BF16.F32.PACK_AB R136, R209, R201 ;  /* 0x000000c9d188723e */ /* 0x000fe400000010ff */
[----:B------:R-:W-:Y:S01]  /*2fc0*/  F2FP.BF16.F32.PACK_AB R139, R215, R213 ;  /* 0x000000d5d78b723e */ /* 0x000fe200000010ff */
[----:B------:R-:W-:Y:S06]  /*2fd0*/  BRA `(.L_x_317) ;  /* 0x0000000000807947 */ /* 0x000fec0003800000 */
.L_x_316:
[C---:B-----5:R-:W-:Y:S02]  /*2fe0*/  SHF.L.U32 R201, R136.reuse, 0x10, RZ ;  /* 0x0000001088c97819 */ /* 0x060fe400000006ff */
[----:B------:R-:W-:Y:S02]  /*2ff0*/  PRMT R136, R136, 0x7632, R136 ;  /* 0x0000763288887816 */ /* 0x000fe40000000088 */
[----:B------:R-:W-:Y:S02]  /*3000*/  SHF.L.U32 R209, R11, 0x10, RZ ;  /* 0x000000100bd17819 */ /* 0x000fe400000006ff */
[----:B------:R-:W-:Y:S02]  /*3010*/  SHF.L.U32 R136, R136, 0x10, RZ ;  /* 0x0000001088887819 */ /* 0x000fe400000006ff */
[----:B0-----:R-:W-:Y:S02]  /*3020*/  SHF.L.U32 R174, R40, 0x10, RZ ;  /* 0x0000001028ae7819 */ /* 0x001fe400000006ff */
[----:B------:R-:W-:Y:S01]  /*3030*/  SHF.L.U32 R210, R138, 0x10, RZ ;  /* 0x000000108ad27819 */ /* 0x000fe200000006ff */
[----:B------:R-:W-:Y:S01]  /*3040*/  FMUL.FTZ R209, R136, R209 ;  /* 0x000000d188d17220 */ /* 0x000fe20000410000 */
[----:B------:R-:W-:Y:S01]  /*3050*/  SHF.L.U32 R175, R42, 0x10, RZ ;  /* 0x000000102aaf7819 */ /* 0x000fe200000006ff */
[----:B------:R-:W-:Y:S01]  /*3060*/  FMUL.FTZ R201, R201, R174 ;  /* 0x000000aec9c97220 */ /* 0x000fe20000410000 */
[----:B------:R-:W-:-:S02]  /*3070*/  SHF.L.U32 R213, R139, 0x10, RZ ;  /* 0x000000108bd57819 */ /* 0x000fc400000006ff */
[----:B------:R-:W-:Y:S01]  /*3080*/  SHF.L.U32 R136, R43, 0x10, RZ ;  /* 0x000000102b887819 */ /* 0x000fe200000006ff */
[----:B------:R-:W-:Y:S01]  /*3090*/  FMUL.FTZ R210, R210, R175 ;  /* 0x000000afd2d27220 */ /* 0x000fe20000410000 */
[C---:B------:R-:W-:Y:S02]  /*30a0*/  SHF.L.U32 R211, R137.reuse, 0x10, RZ ;  /* 0x0000001089d37819 */ /* 0x040fe400000006ff */
        /* <DEDUP_REMOVED lines=10> */
[----:B------:R-:W-:Y:S01]  /*3150*/  SHF.L.U32 R139, R139, 0x10, RZ ;  /* 0x000000108b8b7819 */ /* 0x000fe200000006ff */
[----:B------:R-:W-:Y:S01]  /*3160*/  FMUL.FTZ R212, R137, R212 ;  /* 0x000000d489d47220 */ /* 0x000fe20000410000 */
[----:B------:R-:W-:Y:S01]  /*3170*/  SHF.L.U32 R136, R8, 0x10, RZ ;  /* 0x0000001008887819 */ /* 0x000fe200000006ff */
[----:B------:R-:W-:-:S03]  /*3180*/  FMUL.FTZ R214, R138, R175 ;  /* 0x000000af8ad67220 */ /* 0x000fc60000410000 */
[----:B------:R-:W-:Y:S01]  /*3190*/  F2FP.BF16.F32.PACK_AB R137, R212, R211 ;  /* 0x000000d3d489723e */ /* 0x000fe200000010ff */
[----:B------:R-:W-:Y:S01]  /*31a0*/  FMUL.FTZ R215, R139, R136 ;  /* 0x000000888bd77220 */ /* 0x000fe20000410000 */
[----:B------:R-:W-:Y:S02]  /*31b0*/  F2FP.BF16.F32.PACK_AB R138, R214, R210 ;  /* 0x000000d2d68a723e */ /* 0x000fe400000010ff */
[----:B------:R-:W-:Y:S02]  /*31c0*/  F2FP.BF16.F32.PACK_AB R136, R209, R201 ;  /* 0x000000c9d188723e */ /* 0x000fe400000010ff */
[----:B------:R-:W-:-:S07]  /*31d0*/  F2FP.BF16.F32.PACK_AB R139, R215, R213 ;  /* 0x000000d5d78b723e */ /* 0x000fce00000010ff */
.L_x_317:
[----:B------:R-:W-:Y:S01]  /*31e0*/  IMAD.WIDE.U32 R174, R177, 0x10, R226 ;  /* 0x00000010b1ae7825 */ /* 0x000fe200078e00e2 */
[----:B------:R-:W-:-:S04]  /*31f0*/  IADD3 R217, PT, PT, R140, 0xe0, RZ ;  /* 0x000000e08cd97810 */ /* 0x000fc80007ffe0ff */
[----:B------:R0:W-:Y:S02]  /*3200*/  STG.E.128 desc[UR6][R174.64], R136 ;  /* 0x00000088ae007986 */ /* 0x0001e4000c101d06 */
[----:B0-----:R-:W0:Y:S02]  /*3210*/  @P1 LDC.64 R136, c[0x0][0x3a0] ;  /* 0x0000e800ff881b82 */ /* 0x001e240000000a00 */
[----:B0-----:R-:W-:-:S05]  /*3220*/  @P1 IMAD.WIDE.U32 R136, R217, 0x10, R136 ;  /* 0x00000010d9881825 */ /* 0x001fca00078e0088 */
[----:B------:R0:W5:Y:S02]  /*3230*/  @P1 LDG.E.128 R132, desc[UR6][R136.64] ;  /* 0x0000000688841981 */ /* 0x000164000c1e1d00 */
[----:B0-----:R-:W-:-:S06]  /*3240*/  IMAD.WIDE.U32 R136, R217, 0x10, R224 ;  /* 0x00000010d9887825 */ /* 0x001fcc00078e00e0 */
[----:B------:R-:W5:Y:S01]  /*3250*/  LDG.E.128 R136, desc[UR6][R136.64] ;  /* 0x0000000688887981 */ /* 0x000f62000c1e1d00 */
[----:B------:R-:W-:Y:S05]  /*3260*/  @!P1 BRA `(.L_x_318) ;  /* 0x0000000000b49947 */ /* 0x000fea0003800000 */
[----:B-----5:R-:W-:Y:S02]  /*3270*/  PRMT R225, R136, 0x7632, R225 ;  /* 0x0000763288e17816 */ /* 0x020fe400000000e1 */
        /* <DEDUP_REMOVED lines=8> */
[C---:B------:R-:W-:Y:S02]  /*3300*/  SHF.L.U32 R227, R137.reuse, 0x10, RZ ;  /* 0x0000001089e37819 */ /* 0x040fe400000006ff */
[----:B------:R-:W-:Y:S01]  /*3310*/  PRMT R228, R137, 0x7632, R228 ;  /* 0x0000763289e47816 */ /* 0x000fe200000000e4 */
[----:B------:R-:W-:Y:S01]  /*3320*/  FFMA.FTZ R224, R136, R224, R174 ;  /* 0x000000e088e07223 */ /* 0x000fe200000100ae */
[----:B------:R-:W-:Y:S02]  /*3330*/  SHF.L.U32 R136, R37, 0x10, RZ ;  /* 0x0000001025887819 */ /* 0x000fe400000006ff */
[----:B------:R-:W-:-:S02]  /*3340*/  SHF.L.U32 R174, R133, 0x10, RZ ;  /* 0x0000001085ae7819 */ /* 0x000fc400000006ff */
[----:B------:R-:W-:Y:S02]  /*3350*/  SHF.L.U32 R228, R228, 0x10, RZ ;  /* 0x00000010e4e47819 */ /* 0x000fe400000006ff */
[----:B------:R-:W-:Y:S01]  /*3360*/  SHF.L.U32 R137, R6, 0x10, RZ ;  /* 0x0000001006897819 */ /* 0x000fe200000006ff */
[----:B------:R-:W-:Y:S01]  /*3370*/  FFMA.FTZ R227, R227, R136, R174 ;  /* 0x00000088e3e37223 */ /* 0x000fe200000100ae */
[----:B------:R-:W-:Y:S02]  /*3380*/  PRMT R136, R133, 0x7632, R136 ;  /* 0x0000763285887816 */ /* 0x000fe40000000088 */
[----:B------:R-:W-:Y:S02]  /*3390*/  SHF.L.U32 R226, R138, 0x10, RZ ;  /* 0x000000108ae27819 */ /* 0x000fe400000006ff */
[----:B------:R-:W-:Y:S02]  /*33a0*/  SHF.L.U32 R136, R136, 0x10, RZ ;  /* 0x0000001088887819 */ /* 0x000fe400000006ff */
[----:B------:R-:W-:-:S02]  /*33b0*/  PRMT R230, R138, 0x7632, R230 ;  /* 0x000076328ae67816 */ /* 0x000fc400000000e6 */
[C---:B------:R-:W-:Y:S01]  /*33c0*/  SHF.L.U32 R229, R139.reuse, 0x10, RZ ;  /* 0x000000108be57819 */ /* 0x040fe200000006ff */
[----:B------:R-:W-:Y:S01]  /*33d0*/  FFMA.FTZ R228, R228, R137, R136 ;  /* 0x00000089e4e47223 */ /* 0x000fe20000010088 */
[----:B------:R-:W-:Y:S02]  /*33e0*/  SHF.L.U32 R136, R38, 0x10, RZ ;  /* 0x0000001026887819 */ /* 0x000fe400000006ff */
[----:B------:R-:W-:Y:S02]  /*33f0*/  SHF.L.U32 R137, R134, 0x10, RZ ;  /* 0x0000001086897819 */ /* 0x000fe400000006ff */
[----:B------:R-:W-:Y:S02]  /*3400*/  SHF.L.U32 R230, R230, 0x10, RZ ;  /* 0x00000010e6e67819 */ /* 0x000fe400000006ff */
[----:B------:R-:W-:Y:S01]  /*3410*/  PRMT R232, R139, 0x7632, R232 ;  /* 0x000076328be87816 */ /* 0x000fe200000000e8 */
[----:B------:R-:W-:Y:S01]  /*3420*/  FFMA.FTZ R226, R226, R136, R137 ;  /* 0x00000088e2e27223 */ /* 0x000fe20000010089 */
[----:B------:R-:W-:-:S02]  /*3430*/  PRMT R136, R134, 0x7632, R136 ;  /* 0x0000763286887816 */ /* 0x000fc40000000088 */
[----:B------:R-:W-:Y:S02]  /*3440*/  SHF.L.U32 R137, R5, 0x10, RZ ;  /* 0x0000001005897819 */ /* 0x000fe400000006ff */
[----:B------:R-:W-:Y:S02]  /*3450*/  SHF.L.U32 R136, R136, 0x10, RZ ;  /* 0x0000001088887819 */ /* 0x000fe400000006ff */
[----:B------:R-:W-:-:S03]  /*3460*/  SHF.L.U32 R232, R232, 0x10, RZ ;  /* 0x00000010e8e87819 */ /* 0x000fc600000006ff */
        /* <DEDUP_REMOVED lines=13> */
.L_x_318:
[C---:B-----5:R-:W-:Y:S02]  /*3540*/  SHF.L.U32 R224, R136.reuse, 0x10, RZ ;  /* 0x0000001088e07819 */ /* 0x060fe400000006ff */
[----:B------:R-:W-:Y:S02]  /*3550*/  PRMT R136, R136, 0x7632, R136 ;  /* 0x0000763288887816 */ /* 0x000fe40000000088 */
[----:B------:R-:W-:Y:S02]  /*3560*/  SHF.L.U32 R225, R7, 0x10, RZ ;  /* 0x0000001007e17819 */ /* 0x000fe400000006ff */
[----:B------:R-:W-:Y:S02]  /*3570*/  SHF.L.U32 R136, R136, 0x10, RZ ;  /* 0x0000001088887819 */ /* 0x000fe400000006ff */
[----:B------:R-:W-:Y:S02]  /*3580*/  PRMT R228, R137, 0x7632, R228 ;  /* 0x0000763289e47816 */ /* 0x000fe400000000e4 */
[----:B------:R-:W-:Y:S01]  /*3590*/  SHF.L.U32 R174, R36, 0x10, RZ ;  /* 0x0000001024ae7819 */ /* 0x000fe200000006ff */
[----:B------:R-:W-:Y:S01]  /*35a0*/  FMUL.FTZ R225, R136, R225 ;  /* 0x000000e188e17220 */ /* 0x000fe20000410000 */
[----:B------:R-:W-:-:S02]  /*35b0*/  SHF.L.U32 R228, R228, 0x10, RZ ;  /* 0x00000010e4e47819 */ /* 0x000fc400000006ff */
[----:B------:R-:W-:Y:S01]  /*35c0*/  SHF.L.U32 R136, R6, 0x10, RZ ;  /* 0x0000001006887819 */ /* 0x000fe200000006ff */
[----:B------:R-:W-:Y:S01]  /*35d0*/  FMUL.FTZ R224, R224, R174 ;  /* 0x000000aee0e07220 */ /* 0x000fe20000410000 */
[----:B------:R-:W-:Y:S02]  /*35e0*/  SHF.L.U32 R226, R138, 0x10, RZ ;  /* 0x000000108ae27819 */ /* 0x000fe400000006ff */
[C---:B------:R-:W-:Y:S01]  /*35f0*/  SHF.L.U32 R229, R139.reuse, 0x10, RZ ;  /* 0x000000108be57819 */ /* 0x040fe200000006ff */
[----:B------:R-:W-:Y:S01]  /*3600*/  FMUL.FTZ R228, R228, R136 ;  /* 0x00000088e4e47220 */ /* 0x000fe20000410000 */
[----:B------:R-:W-:Y:S02]  /*3610*/  PRMT R138, R138, 0x7632, R138 ;  /* 0x000076328a8a7816 */ /* 0x000fe4000000008a */
[----:B------:R-:W-:Y:S02]  /*3620*/  PRMT R139, R139, 0x7632, R139 ;  /* 0x000076328b8b7816 */ /* 0x000fe4000000008b */
[----:B------:R-:W-:-:S02]  /*3630*/  SHF.L.U32 R227, R137, 0x10, RZ ;  /* 0x0000001089e37819 */ /* 0x000fc400000006ff */
[----:B------:R-:W-:Y:S02]  /*3640*/  SHF.L.U32 R175, R37, 0x10, RZ ;  /* 0x0000001025af7819 */ /* 0x000fe400000006ff */
[----:B------:R-:W-:Y:S02]  /*3650*/  SHF.L.U32 R174, R38, 0x10, RZ ;  /* 0x0000001026ae7819 */ /* 0x000fe400000006ff */
[----:B------:R-:W-:Y:S01]  /*3660*/  SHF.L.U32 R138, R138, 0x10, RZ ;  /* 0x000000108a8a7819 */ /* 0x000fe200000006ff */
[----:B------:R-:W-:Y:S01]  /*3670*/  FMUL.FTZ R227, R227, R175 ;  /* 0x000000afe3e37220 */ /* 0x000fe20000410000 */
[----:B------:R-:W-:Y:S01]  /*3680*/  SHF.L.U32 R230, R5, 0x10, RZ ;  /* 0x0000001005e67819 */ /* 0x000fe200000006ff */
[----:B------:R-:W-:Y:S01]  /*3690*/  FMUL.FTZ R226, R226, R174 ;  /* 0x000000aee2e27220 */ /* 0x000fe20000410000 */
[----:B------:R-:W-:Y:S02]  /*36a0*/  SHF.L.U32 R136, R39, 0x10, RZ ;  /* 0x0000001027887819 */ /* 0x000fe400000006ff */
[----:B------:R-:W-:Y:S01]  /*36b0*/  SHF.L.U32 R139, R139, 0x10, RZ ;  /* 0x000000108b8b7819 */ /* 0x000fe200000006ff */
[----:B------:R-:W-:Y:S01]  /*36c0*/  FMUL.FTZ R230, R138, R230 ;  /* 0x000000e68ae67220 */ /* 0x000fe20000410000 */
[----:B------:R-:W-:Y:S01]  /*36d0*/  SHF.L.U32 R232, R4, 0x10, RZ ;  /* 0x0000001004e87819 */ /* 0x000fe200000006ff */
[----:B------:R-:W-:Y:S01]  /*36e0*/  FMUL.FTZ R229, R229, R136 ;  /* 0x00000088e5e57220 */ /* 0x000fe20000410000 */
[----:B------:R-:W-:-:S02]  /*36f0*/  F2FP.BF16.F32.PACK_AB R137, R228, R227 ;  /* 0x000000e3e489723e */ /* 0x000fc400000010ff */
[----:B------:R-:W-:Y:S01]  /*3700*/  F2FP.BF16.F32.PACK_AB R138, R230, R226 ;  /* 0x000000e2e68a723e */ /* 0x000fe200000010ff */
[----:B------:R-:W-:Y:S01]  /*3710*/  FMUL.FTZ R232, R139, R232 ;  /* 0x000000e88be87220 */ /* 0x000fe20000410000 */
[----:B------:R-:W-:-:S04]  /*3720*/  F2FP.BF16.F32.PACK_AB R136, R225, R224 ;  /* 0x000000e0e188723e */ /* 0x000fc800000010ff */
[----:B------:R-:W-:-:S07]  /*3730*/  F2FP.BF16.F32.PACK_AB R139, R232, R229 ;  /* 0x000000e5e88b723e */ /* 0x000fce00000010ff */
.L_x_319:
[----:B------:R-:W0:Y:S01]  /*3740*/  LDC.64 R174, c[0x0][0x3a8] ;  /* 0x0000ea00ffae7b82 */ /* 0x000e220000000a00 */
[----:B------:R-:W-:Y:S01]  /*3750*/  UMOV UR9, 0xffffffff ;  /* 0xffffffff00097882 */ /* 0x000fe20000000000 */
[----:B0-----:R-:W-:-:S05]  /*3760*/  IMAD.WIDE.U32 R174, R217, 0x10, R174 ;  /* 0x00000010d9ae7825 */ /* 0x001fca00078e00ae */
[----:B------:R0:W-:Y:S02]  /*3770*/  STG.E.128 desc[UR6][R174.64], R136 ;  /* 0x00000088ae007986 */ /* 0x0001e4000c101d06 */
[----:B0-----:R-:W-:Y:S01]  /*3780*/  FADD.FTZ R136, RZ, R150 ;  /* 0x00000096ff887221 */ /* 0x001fe20000010000 */
[----:B------:R-:W0:Y:S03]  /*3790*/  S2R R137, SR_TID.X ;  /* 0x0000000000897919 */ /* 0x000e260000002100 */
        /* <DEDUP_REMOVED lines=8> */
[----:B0-----:R-:W-:-:S03]  /*3820*/  LOP3.LUT P2, RZ, R137, 0x1f, RZ, 0xc0, !PT ;  /* 0x0000001f89ff7812 */ /* 0x001fc6000784c0ff */
        /* <DEDUP_REMOVED lines=55> */
[----:B------:R-:W-:Y:S06]  /*3ba0*/  BRA.DIV UR9, `(.L_x_320) ;  /* 0x0000007e09e47947 */ /* 0x000fec000b800000 */
        /* <DEDUP_REMOVED lines=149> */
.L_x_354:
[----:B------:R-:W-:Y:S01]  /*4500*/  FMUL.FTZ R137, R250, R250 ;  /* 0x000000fafa897220 */ /* 0x000fe20000410000 */
[----:B------:R-:W-:Y:S01]  /*4510*/  ISETP.NE.AND P0, PT, RZ, UR4, PT ;  /* 0x00000004ff007c0c */ /* 0x000fe2000bf05270 */
[----:B01----:R-:W-:-:S03]  /*4520*/  FADD.FTZ R136, R136, R176 ;  /* 0x000000b088887221 */ /* 0x003fc60000010000 */
[----:B------:R-:W-:Y:S01]  /*4530*/  FSEL R137, R137, RZ, P0 ;  /* 0x000000ff89897208 */ /* 0x000fe20000000000 */
[----:B------:R-:W-:Y:S01]  /*4540*/  FFMA.FTZ R136, R136, R174, UR5 ;  /* 0x0000000588887e23 */ /* 0x000fe200080100ae */
[----:B------:R-:W-:-:S03]  /*4550*/  FSEL R175, R250, RZ, !P0 ;  /* 0x000000fffaaf7208 */ /* 0x000fc60004000000 */
[----:B------:R-:W-:Y:S01]  /*4560*/  FADD.FTZ R136, R136, R137 ;  /* 0x0000008988887221 */ /* 0x000fe20000010000 */
[----:B------:R-:W-:Y:S01]  /*4570*/  SHF.L.U32 R137, R96, 0x10, RZ ;  /* 0x0000001060897819 */ /* 0x000fe200000006ff */
[C---:B------:R-:W-:Y:S01]  /*4580*/  FADD.FTZ R150, -R175.reuse, R150 ;  /* 0x00000096af967221 */ /* 0x040fe20000010100 */
[C---:B------:R-:W-:Y:S01]  /*4590*/  FADD.FTZ R143, -R175.reuse, R143 ;  /* 0x0000008faf8f7221 */ /* 0x040fe20000010100 */
[----:B------:R0:W1:Y:S01]  /*45a0*/  MUFU.RSQ R174, R136 ;  /* 0x0000008800ae7308 */ /* 0x0000620000001400 */
[C---:B------:R-:W-:Y:S01]  /*45b0*/  FADD.FTZ R149, -R175.reuse, R149 ;  /* 0x00000095af957221 */ /* 0x040fe20000010100 */
[C---:B------:R-:W-:Y:S01]  /*45c0*/  FADD.FTZ R144, -R175.reuse, R144 ;  /* 0x00000090af907221 */ /* 0x040fe20000010100 */
[C---:B------:R-:W-:Y:S01]  /*45d0*/  FADD.FTZ R138, -R175.reuse, R148 ;  /* 0x00000094af8a7221 */ /* 0x040fe20000010100 */
[C---:B------:R-:W-:Y:S01]  /*45e0*/  FADD.FTZ R145, -R175.reuse, R145 ;  /* 0x00000091af917221 */ /* 0x040fe20000010100 */
[C---:B------:R-:W-:Y:S01]  /*45f0*/  FADD.FTZ R139, -R175.reuse, R147 ;  /* 0x00000093af8b7221 */ /* 0x040fe20000010100 */
[----:B------:R-:W-:Y:S01]  /*4600*/  FADD.FTZ R146, -R175, R146 ;  /* 0x00000092af927221 */ /* 0x000fe20000010100 */
[----:B0-----:R-:W-:Y:S01]  /*4610*/  SHF.L.U32 R136, R128, 0x10, RZ ;  /* 0x0000001080887819 */ /* 0x001fe200000006ff */
[C---:B-1----:R-:W-:Y:S01]  /*4620*/  FMUL.FTZ R150, R174.reuse, R150 ;  /* 0x00000096ae967220 */ /* 0x042fe20000410000 */
[C---:B------:R-:W-:Y:S01]  /*4630*/  FMUL.FTZ R143, R174.reuse, R143 ;  /* 0x0000008fae8f7220 */ /* 0x040fe20000410000 */
[C---:B------:R-:W-:Y:S01]  /*4640*/  FMUL.FTZ R149, R174.reuse, R149 ;  /* 0x00000095ae957220 */ /* 0x040fe20000410000 */
[----:B------:R-:W-:Y:S01]  /*4650*/  FMUL.FTZ R144, R174, R144 ;  /* 0x00000090ae907220 */ /* 0x000fe20000410000 */
[----:B------:R-:W-:Y:S01]  /*4660*/  FFMA.FTZ R150, R150, R136, R137 ;  /* 0x0000008896967223 */ /* 0x000fe20000010089 */
[----:B------:R-:W-:Y:S01]  /*4670*/  SHF.L.U32 R136, R3, 0x10, RZ ;  /* 0x0000001003887819 */ /* 0x000fe200000006ff */
[----:B------:R-:W-:Y:S01]  /*4680*/  FMUL.FTZ R138, R174, R138 ;  /* 0x0000008aae8a7220 */ /* 0x000fe20000410000 */
[----:B------:R-:W-:Y:S01]  /*4690*/  SHF.L.U32 R137, R2, 0x10, RZ ;  /* 0x0000001002897819 */ /* 0x000fe200000006ff */
[C---:B------:R-:W-:Y:S01]  /*46a0*/  FMUL.FTZ R145, R174.reuse, R145 ;  /* 0x00000091ae917220 */ /* 0x040fe20000410000 */
[C---:B------:R-:W-:Y:S01]  /*46b0*/  FMUL.FTZ R139, R174.reuse, R139 ;  /* 0x0000008bae8b7220 */ /* 0x040fe20000410000 */
[----:B------:R-:W-:-:S02]  /*46c0*/  FMUL.FTZ R146, R174, R146 ;  /* 0x00000092ae927220 */ /* 0x000fc40000410000 */
[----:B------:R-:W-:Y:S01]  /*46d0*/  FFMA.FTZ R143, R143, R136, R137 ;  /* 0x000000888f8f7223 */ /* 0x000fe20000010089 */
[----:B------:R-:W-:Y:S02]  /*46e0*/  SHF.L.U32 R136, R129, 0x10, RZ ;  /* 0x0000001081887819 */ /* 0x000fe400000006ff */
[----:B------:R-:W-:-:S05]  /*46f0*/  SHF.L.U32 R137, R97, 0x10, RZ ;  /* 0x0000001061897819 */ /* 0x000fca00000006ff */
        /* <DEDUP_REMOVED lines=15> */
[----:B------:R-:W-:Y:S02]  /*47f0*/  FFMA.FTZ R146, R146, R136, R137 ;  /* 0x0000008892927223 */ /* 0x000fe40000010089 */
[----:B------:R-:W0:Y:S02]  /*4800*/  @!P2 LDC.64 R136, c[0x0][0x3c0] ;  /* 0x0000f000ff88ab82 */ /* 0x000e240000000a00 */
[----:B0-----:R-:W-:-:S05]  /*4810*/  @!P2 IMAD.WIDE R136, R156, 0x4, R136 ;  /* 0x000000049c88a825 */ /* 0x001fca00078e0288 */
[----:B------:R0:W-:Y:S04]  /*4820*/  @!P2 STG.E desc[UR6][R136.64], R250 ;  /* 0x000000fa8800a986 */ /* 0x0001e8000c101906 */
[----:B0-----:R-:W2:Y:S01]  /*4830*/  LDL R250, [R1+0x1c] ;  /* 0x00001c0001fa7983 */ /* 0x001ea20000100800 */
[----:B------:R-:W0:Y:S01]  /*4840*/  @!P2 LDC.64 R136, c[0x0][0x3c8] ;  /* 0x0000f200ff88ab82 */ /* 0x000e220000000a00 */
[----:B------:R-:W-:Y:S01]  /*4850*/  F2FP.BF16.F32.PACK_AB R139, R146, R139 ;  /* 0x0000008b928b723e */ /* 0x000fe200000010ff */
[----:B------:R-:W-:Y:S01]  /*4860*/  FADD.FTZ R151, -R175, R151 ;  /* 0x00000097af977221 */ /* 0x000fe20000010100 */
[----:B------:R-:W-:Y:S01]  /*4870*/  F2FP.BF16.F32.PACK_AB R138, R145, R138 ;  /* 0x0000008a918a723e */ /* 0x000fe200000010ff */
[----:B------:R-:W-:Y:S01]  /*4880*/  FADD.FTZ R153, -R175, R153 ;  /* 0x00000099af997221 */ /* 0x000fe20000010100 */
[----:B------:R-:W-:Y:S01]  /*4890*/  SHF.L.U32 R148, R93, 0x10, RZ ;  /* 0x000000105d947819 */ /* 0x000fe200000006ff */
[C---:B------:R-:W-:Y:S01]  /*48a0*/  FADD.FTZ R157, -R175.reuse, R157 ;  /* 0x0000009daf9d7221 */ /* 0x040fe20000010100 */
[C---:B------:R-:W-:Y:S01]  /*48b0*/  FADD.FTZ R155, -R175.reuse, R155 ;  /* 0x0000009baf9b7221 */ /* 0x040fe20000010100 */
[----:B------:R-:W1:Y:S01]  /*48c0*/  LDC.64 R146, c[0x0][0x428] ;  /* 0x00010a00ff927b82 */ /* 0x000e620000000a00 */
[----:B------:R-:W-:-:S04]  /*48d0*/  FADD.FTZ R159, -R175, R159 ;  /* 0x0000009faf9f7221 */ /* 0x000fc80000010100 */
[----:B------:R-:W-:Y:S01]  /*48e0*/  FMUL.FTZ R159, R174, R159 ;  /* 0x0000009fae9f7220 */ /* 0x000fe20000410000 */
[----:B0-----:R-:W-:-:S05]  /*48f0*/  @!P2 IMAD.WIDE R136, R156, 0x4, R136 ;  /* 0x000000049c88a825 */ /* 0x001fca00078e0288 */
[----:B------:R0:W-:Y:S02]  /*4900*/  @!P2 STG.E desc[UR6][R136.64], R174 ;  /* 0x000000ae8800a986 */ /* 0x0001e4000c101906 */
[----:B0-----:R-:W-:Y:S01]  /*4910*/  F2FP.BF16.F32.PACK_AB R137, R144, R149 ;  /* 0x000000959089723e */ /* 0x001fe200000010ff */
[----:B-1----:R-:W-:Y:S01]  /*4920*/  IMAD.WIDE.U32 R144, R140, 0x10, R146 ;  /* 0x000000108c907825 */ /* 0x002fe200078e0092 */
[----:B------:R-:W-:-:S03]  /*4930*/  F2FP.BF16.F32.PACK_AB R136, R143, R150 ;  /* 0x000000968f88723e */ /* 0x000fc600000010ff */
[----:B------:R-:W-:Y:S01]  /*4940*/  FMUL.FTZ R140, R174, R151 ;  /* 0x00000097ae8c7220 */ /* 0x000fe20000410000 */
[----:B------:R-:W-:Y:S01]  /*4950*/  SHF.L.U32 R143, R124, 0x10, RZ ;  /* 0x000000107c8f7819 */ /* 0x000fe200000006ff */
[----:B------:R-:W0:Y:S01]  /*4960*/  LDC.64 R150, c[0x0][0x428] ;  /* 0x00010a00ff967b82 */ /* 0x000e220000000a00 */
[----:B------:R-:W-:Y:S01]  /*4970*/  SHF.L.U32 R147, R92, 0x10, RZ ;  /* 0x000000105c937819 */ /* 0x000fe200000006ff */
[----:B------:R1:W-:Y:S01]  /*4980*/  STG.E.128 desc[UR6][R144.64], R136 ;  /* 0x0000008890007986 */ /* 0x0003e2000c101d06 */
[----:B------:R-:W-:-:S03]  /*4990*/  SHF.L.U32 R146, R125, 0x10, RZ ;  /* 0x000000107d927819 */ /* 0x000fc600000006ff */
[----:B------:R-:W-:Y:S01]  /*49a0*/  FFMA.FTZ R140, R140, R143, R147 ;  /* 0x0000008f8c8c7223 */ /* 0x000fe20000010093 */
[----:B------:R-:W-:Y:S01]  /*49b0*/  FADD.FTZ R143, -R175, R152 ;  /* 0x00000098af8f7221 */ /* 0x000fe20000010100 */
[----:B------:R-:W-:-:S03]  /*49c0*/  SHF.L.U32 R147, R220, 0x10, RZ ;  /* 0x00000010dc937819 */ /* 0x000fc600000006ff */
[----:B------:R-:W-:-:S04]  /*49d0*/  FMUL.FTZ R143, R174, R143 ;  /* 0x0000008fae8f7220 */ /* 0x000fc80000410000 */
[----:B------:R-:W-:Y:S01]  /*49e0*/  FFMA.FTZ R143, R143, R146, R148 ;  /* 0x000000928f8f7223 */ /* 0x000fe20000010094 */
[----:B------:R-:W-:Y:S02]  /*49f0*/  SHF.L.U32 R146, R218, 0x10, RZ ;  /* 0x00000010da927819 */ /* 0x000fe400000006ff */
[----:B------:R-:W-:Y:S01]  /*4a00*/  SHF.L.U32 R148, R206, 0x10, RZ ;  /* 0x00000010ce947819 */ /* 0x000fe200000006ff */
[----:B-1----:R-:W-:Y:S01]  /*4a10*/  FADD.FTZ R137, -R175, R158 ;  /* 0x0000009eaf897221 */ /* 0x002fe20000010100 */
[----:B------:R-:W-:Y:S01]  /*4a20*/  SHF.L.U32 R139, R208, 0x10, RZ ;  /* 0x00000010d08b7819 */ /* 0x000fe200000006ff */
[----:B------:R-:W-:Y:S01]  /*4a30*/  FMUL.FTZ R138, R174, R153 ;  /* 0x00000099ae8a7220 */ /* 0x000fe20000410000 */
[----:B------:R-:W-:Y:S01]  /*4a40*/  SHF.L.U32 R144, R216, 0x10, RZ ;  /* 0x00000010d8907819 */ /* 0x000fe200000006ff */
[----:B------:R-:W-:Y:S01]  /*4a50*/  FMUL.FTZ R136, R174, R137 ;  /* 0x00000089ae887220 */ /* 0x000fe20000410000 */
[----:B------:R-:W-:Y:S02]  /*4a60*/  SHF.L.U32 R137, R207, 0x10, RZ ;  /* 0x00000010cf897819 */ /* 0x000fe400000006ff */
[----:B------:R-:W-:-:S03]  /*4a70*/  SHF.L.U32 R145, R219, 0x10, RZ ;  /* 0x00000010db917819 */ /* 0x000fc600000006ff */
[----:B------:R-:W-:Y:S01]  /*4a80*/  FFMA.FTZ R136, R136, R137, R139 ;  /* 0x0000008988887223 */ /* 0x000fe2000001008b */
[----:B------:R-:W-:Y:S02]  /*4a90*/  SHF.L.U32 R137, R126, 0x10, RZ ;  /* 0x000000107e897819 */ /* 0x000fe400000006ff */
[----:B------:R-:W-:-:S05]  /*4aa0*/  SHF.L.U32 R139, R94, 0x10, RZ ;  /* 0x000000105e8b7819 */ /* 0x000fca00000006ff */
[----:B------:R-:W-:Y:S01]  /*4ab0*/  FFMA.FTZ R138, R138, R137, R139 ;  /* 0x000000898a8a7223 */ /* 0x000fe2000001008b */
[----:B------:R-:W-:Y:S01]  /*4ac0*/  FMUL.FTZ R137, R174, R157 ;  /* 0x0000009dae897220 */ /* 0x000fe20000410000 */
[----:B------:R-:W-:-:S03]  /*4ad0*/  FADD.FTZ R139, -R175, R154 ;  /* 0x0000009aaf8b7221 */ /* 0x000fc60000010100 */
[----:B------:R-:W-:Y:S01]  /*4ae0*/  FFMA.FTZ R137, R137, R144, R146 ;  /* 0x0000009089897223 */ /* 0x000fe20000010092 */
[----:B------:R-:W-:Y:S01]  /*4af0*/  SHF.L.U32 R144, R127, 0x10, RZ ;  /* 0x000000107f907819 */ /* 0x000fe200000006ff */
[----:B------:R-:W-:Y:S01]  /*4b00*/  FMUL.FTZ R139, R174, R139 ;  /* 0x0000008bae8b7220 */ /* 0x000fe20000410000 */
[----:B------:R-:W-:Y:S02]  /*4b10*/  SHF.L.U32 R146, R95, 0x10, RZ ;  /* 0x000000105f927819 */ /* 0x000fe400000006ff */
[----:B------:R-:W-:Y:S02]  /*4b20*/  F2FP.BF16.F32.PACK_AB R138, R137, R138 ;  /* 0x0000008a898a723e */ /* 0x000fe400000010ff */
[----:B------:R-:W-:Y:S01]  /*4b30*/  F2FP.BF16.F32.PACK_AB R137, R136, R143 ;  /* 0x0000008f8889723e */ /* 0x000fe200000010ff */
[----:B------:R-:W-:Y:S01]  /*4b40*/  FFMA.FTZ R139, R139, R144, R146 ;  /* 0x000000908b8b7223 */ /* 0x000fe20000010092 */
[----:B------:R-:W-:Y:S01]  /*4b50*/  FMUL.FTZ R144, R174, R155 ;  /* 0x0000009bae907220 */ /* 0x000fe20000410000 */
[----:B------:R-:W-:Y:S01]  /*4b60*/  SHF.L.U32 R146, R205, 0x10, RZ ;  /* 0x00000010cd927819 */ /* 0x000fe200000006ff */
[----:B------:R-:W-:-:S02]  /*4b70*/  FADD.FTZ R143, -R175, R194 ;  /* 0x000000c2af8f7221 */ /* 0x000fc40000010100 */
[----:B------:R-:W-:Y:S02]  /*4b80*/  FFMA.FTZ R144, R144, R145, R147 ;  /* 0x0000009190907223 */ /* 0x000fe40000010093 */
[----:B------:R-:W-:Y:S01]  /*4b90*/  FFMA.FTZ R159, R159, R146, R148 ;  /* 0x000000929f9f7223 */ /* 0x000fe20000010094 */
[----:B------:R-:W-:Y:S01]  /*4ba0*/  PRMT R146, R79, 0x7632, R146 ;  /* 0x000076324f927816 */ /* 0x000fe20000000092 */
[----:B------:R-:W-:Y:S01]  /*4bb0*/  FMUL.FTZ R143, R174, R143 ;  /* 0x0000008fae8f7220 */ /* 0x000fe20000410000 */
[----:B------:R-:W-:Y:S02]  /*4bc0*/  F2FP.BF16.F32.PACK_AB R139, R144, R139 ;  /* 0x0000008b908b723e */ /* 0x000fe400000010ff */
[----:B------:R-:W-:Y:S02]  /*4bd0*/  SHF.L.U32 R146, R146, 0x10, RZ ;  /* 0x0000001092927819 */ /* 0x000fe400000006ff */
[----:B------:R-:W-:Y:S01]  /*4be0*/  F2FP.BF16.F32.PACK_AB R136, R159, R140 ;  /* 0x0000008c9f88723e */ /* 0x000fe200000010ff */
[----:B0-----:R-:W-:-:S04]  /*4bf0*/  IMAD.WIDE.U32 R140, R141, 0x10, R150 ;  /* 0x000000108d8c7825 */ /* 0x001fc800078e0096 */
[----:B------:R-:W-:Y:S01]  /*4c00*/  FADD.FTZ R209, -R175, R209 ;  /* 0x000000d1afd17221 */ /* 0x000fe20000010100 */
[----:B------:R0:W-:Y:S03]  /*4c10*/  STG.E.128 desc[UR6][R140.64], R136 ;  /* 0x000000888c007986 */ /* 0x0001e6000c101d06 */
[----:B------:R-:W-:Y:S01]  /*4c20*/  FMUL.FTZ R152, R174, R209 ;  /* 0x000000d1ae987220 */ /* 0x000fe20000410000 */
[----:B------:R-:W-:-:S04]  /*4c30*/  PRMT R154, R105, 0x7632, R154 ;  /* 0x00007632699a7816 */ /* 0x000fc8000000009a */
[----:B------:R-:W-:Y:S02]  /*4c40*/  SHF.L.U32 R154, R154, 0x10, RZ ;  /* 0x000000109a9a7819 */ /* 0x000fe400000006ff */
[----:B0-----:R-:W-:-:S04]  /*4c50*/  PRMT R136, R73, 0x7632, R136 ;  /* 0x0000763249887816 */ /* 0x001fc80000000088 */
[----:B------:R-:W-:Y:S02]  /*4c60*/  SHF.L.U32 R136, R136, 0x10, RZ ;  /* 0x0000001088887819 */ /* 0x000fe400000006ff */
[----:B------:R-:W-:-:S04]  /*4c70*/  PRMT R138, R74, 0x7632, R138 ;  /* 0x000076324a8a7816 */ /* 0x000fc8000000008a */
[----:B------:R-:W-:Y:S01]  /*4c80*/  SHF.L.U32 R138, R138, 0x10, RZ ;  /* 0x000000108a8a7819 */ /* 0x000fe200000006ff */
[----:B------:R-:W-:Y:S01]  /*4c90*/  FADD.FTZ R225, -R175, R225 ;  /* 0x000000e1afe17221 */ /* 0x000fe20000010100 */
[----:B------:R-:W-:Y:S01]  /*4ca0*/  PRMT R139, R75, 0x7632, R139 ;  /* 0x000076324b8b7816 */ /* 0x000fe2000000008b */
[----:B------:R-:W-:Y:S02]  /*4cb0*/  FADD.FTZ R215, -R175, R215 ;  /* 0x000000d7afd77221 */ /* 0x000fe40000010100 */
[C---:B------:R-:W-:Y:S01]  /*4cc0*/  FMUL.FTZ R157, R174.reuse, R225 ;  /* 0x000000e1ae9d7220 */ /* 0x040fe20000410000 */
[----:B------:R-:W-:Y:S01]  /*4cd0*/  SHF.L.U32 R139, R139, 0x10, RZ ;  /* 0x000000108b8b7819 */ /* 0x000fe200000006ff */
[----:B------:R-:W-:Y:S01]  /*4ce0*/  FMUL.FTZ R194, R174, R215 ;  /* 0x000000d7aec27220 */ /* 0x000fe20000410000 */
[----:B------:R-:W3:Y:S04]  /*4cf0*/  LDL R225, [R1+0x8] ;  /* 0x0000080001e17983 */ /* 0x000ee80000100800 */
[----:B------:R-:W4:Y:S01]  /*4d00*/  LDL R215, [R1+0xc] ;  /* 0x00000c0001d77983 */ /* 0x000f220000100800 */
[----:B--2---:R-:W-:-:S03]  /*4d10*/  SHF.L.U32 R144, R250, 0x10, RZ ;  /* 0x00000010fa907819 */ /* 0x004fc600000006ff */
[----:B------:R-:W2:Y:S02]  /*4d20*/  LDL R250, [R1+0x18] ;  /* 0x0000180001fa7983 */ /* 0x000ea40000100800 */
[----:B------:R-:W-:Y:S01]  /*4d30*/  FFMA.FTZ R147, R143, R144, R146 ;  /* 0x000000908f937223 */ /* 0x000fe20000010092 */
[----:B------:R-:W-:Y:S02]  /*4d40*/  PRMT R143, R104, 0x7632, R143 ;  /* 0x00007632688f7816 */ /* 0x000fe4000000008f */
[----:B------:R-:W-:Y:S02]  /*4d50*/  PRMT R144, R72, 0x7632, R144 ;  /* 0x0000763248907816 */ /* 0x000fe40000000090 */
[----:B------:R-:W-:Y:S02]  /*4d60*/  SHF.L.U32 R143, R143, 0x10, RZ ;  /* 0x000000108f8f7819 */ /* 0x000fe400000006ff */
[----:B------:R-:W-:-:S05]  /*4d70*/  SHF.L.U32 R137, R144, 0x10, RZ ;  /* 0x0000001090897819 */ /* 0x000fca00000006ff */
[----:B------:R-:W-:Y:S01]  /*4d80*/  FFMA.FTZ R152, R152, R143, R137 ;  /* 0x0000008f98987223 */ /* 0x000fe20000010089 */
[----:B------:R-:W-:Y:S02]  /*4d90*/  FADD.FTZ R137, -R175, R212 ;  /* 0x000000d4af897221 */ /* 0x000fe40000010100 */
[----:B------:R-:W5:Y:S02]  /*4da0*/  LDL R212, [R1+0x14] ;  /* 0x0000140001d47983 */ /* 0x000f640000100800 */
[----:B------:R-:W-:-:S04]  /*4db0*/  FMUL.FTZ R137, R174, R137 ;  /* 0x00000089ae897220 */ /* 0x000fc80000410000 */
[--C-:B------:R-:W-:Y:S01]  /*4dc0*/  FFMA.FTZ R154, R137, R154, R136.reuse ;  /* 0x0000009a899a7223 */ /* 0x100fe20000010088 */
[----:B------:R-:W-:Y:S01]  /*4dd0*/  PRMT R136, R106, 0x7632, R136 ;  /* 0x000076326a887816 */ /* 0x000fe20000000088 */
[----:B------:R-:W-:Y:S02]  /*4de0*/  FADD.FTZ R137, -R175, R214 ;  /* 0x000000d6af897221 */ /* 0x000fe40000010100 */
[----:B------:R-:W2:Y:S01]  /*4df0*/  LDL R214, [R1+0x10] ;  /* 0x0000100001d67983 */ /* 0x000ea20000100800 */
[----:B------:R-:W-:Y:S01]  /*4e00*/  SHF.L.U32 R136, R136, 0x10, RZ ;  /* 0x0000001088887819 */ /* 0x000fe200000006ff */
[----:B------:R-:W-:-:S04]  /*4e10*/  FMUL.FTZ R137, R174, R137 ;  /* 0x00000089ae897220 */ /* 0x000fc80000410000 */
[----:B------:R-:W-:Y:S01]  /*4e20*/  FFMA.FTZ R155, R137, R136, R138 ;  /* 0x00000088899b7223 */ /* 0x000fe2000001008a */
[----:B------:R-:W-:Y:S02]  /*4e30*/  PRMT R136, R100, 0x7632, R136 ;  /* 0x0000763264887816 */ /* 0x000fe40000000088 */
[----:B------:R-:W-:Y:S02]  /*4e40*/  PRMT R138, R68, 0x7632, R138 ;  /* 0x00007632448a7816 */ /* 0x000fe4000000008a */
[----:B------:R-:W-:Y:S02]  /*4e50*/  PRMT R137, R107, 0x7632, R137 ;  /* 0x000076326b897816 */ /* 0x000fe40000000089 */
[----:B------:R-:W-:Y:S02]  /*4e60*/  SHF.L.U32 R136, R136, 0x10, RZ ;  /* 0x0000001088887819 */ /* 0x000fe400000006ff */
[----:B------:R-:W-:Y:S02]  /*4e70*/  SHF.L.U32 R138, R138, 0x10, RZ ;  /* 0x000000108a8a7819 */ /* 0x000fe400000006ff */
[----:B------:R-:W-:-:S03]  /*4e80*/  SHF.L.U32 R137, R137, 0x10, RZ ;  /* 0x0000001089897819 */ /* 0x000fc600000006ff */
[----:B------:R-:W-:Y:S01]  /*4e90*/  FFMA.FTZ R157, R157, R136, R138 ;  /* 0x000000889d9d7223 */ /* 0x000fe2000001008a */
[----:B------:R-:W-:Y:S01]  /*4ea0*/  PRMT R136, R101, 0x7632, R136 ;  /* 0x0000763265887816 */ /* 0x000fe20000000088 */
[----:B------:R-:W-:Y:S01]  /*4eb0*/  FFMA.FTZ R194, R194, R137, R139 ;  /* 0x00000089c2c27223 */ /* 0x000fe2000001008b */
[----:B------:R-:W-:Y:S01]  /*4ec0*/  PRMT R138, R69, 0x7632, R138 ;  /* 0x00007632458a7816 */ /* 0x000fe2000000008a */
[----:B------:R-:W-:Y:S01]  /*4ed0*/  FADD.FTZ R137, -R175, R228 ;  /* 0x000000e4af897221 */ /* 0x000fe20000010100 */
[----:B------:R-:W-:Y:S01]  /*4ee0*/  SHF.L.U32 R136, R136, 0x10, RZ ;  /* 0x0000001088887819 */ /* 0x000fe200000006ff */
[----:B------:R-:W4:Y:S01]  /*4ef0*/  LDL R228, [R1+0x4] ;  /* 0x0000040001e47983 */ /* 0x000f220000100800 */
[----:B------:R-:W-:Y:S01]  /*4f00*/  SHF.L.U32 R138, R138, 0x10, RZ ;  /* 0x000000108a8a7819 */ /* 0x000fe200000006ff */
[----:B------:R-:W-:-:S04]  /*4f10*/  FMUL.FTZ R137, R174, R137 ;  /* 0x00000089ae897220 */ /* 0x000fc80000410000 */
[----:B------:R-:W-:Y:S01]  /*4f20*/  FFMA.FTZ R153, R137, R136, R138 ;  /* 0x0000008889997223 */ /* 0x000fe2000001008a */
[----:B------:R-:W-:Y:S02]  /*4f30*/  FADD.FTZ R137, -R175, R230 ;  /* 0x000000e6af897221 */ /* 0x000fe40000010100 */
[----:B------:R-:W3:Y:S01]  /*4f40*/  LDL R230, [R1] ;  /* 0x0000000001e67983 */ /* 0x000ee20000100800 */
[----:B------:R-:W-:Y:S02]  /*4f50*/  PRMT R176, R102, 0x7632, R176 ;  /* 0x0000763266b07816 */ /* 0x000fe400000000b0 */
[----:B------:R-:W-:Y:S01]  /*4f60*/  PRMT R136, R70, 0x7632, R136 ;  /* 0x0000763246887816 */ /* 0x000fe20000000088 */
[----:B------:R-:W-:Y:S01]  /*4f70*/  FMUL.FTZ R137, R174, R137 ;  /* 0x00000089ae897220 */ /* 0x000fe20000410000 */
[----:B------:R-:W-:Y:S02]  /*4f80*/  SHF.L.U32 R176, R176, 0x10, RZ ;  /* 0x00000010b0b07819 */ /* 0x000fe400000006ff */
[----:B------:R-:W-:-:S02]  /*4f90*/  SHF.L.U32 R136, R136, 0x10, RZ ;  /* 0x0000001088887819 */ /* 0x000fc400000006ff */
[----:B------:R-:W-:-:S03]  /*4fa0*/  PRMT R138, R71, 0x7632, R138 ;  /* 0x00007632478a7816 */ /* 0x000fc6000000008a */
[--C-:B------:R-:W-:Y:S01]  /*4fb0*/  FFMA.FTZ R176, R137, R176, R136.reuse ;  /* 0x000000b089b07223 */ /* 0x100fe20000010088 */
[----:B------:R-:W-:Y:S01]  /*4fc0*/  PRMT R136, R103, 0x7632, R136 ;  /* 0x0000763267887816 */ /* 0x000fe20000000088 */
[C---:B------:R-:W-:Y:S01]  /*4fd0*/  FADD.FTZ R137, -R175.reuse, R232 ;  /* 0x000000e8af897221 */ /* 0x040fe20000010100 */
[----:B------:R-:W-:Y:S02]  /*4fe0*/  SHF.L.U32 R138, R138, 0x10, RZ ;  /* 0x000000108a8a7819 */ /* 0x000fe400000006ff */
[----:B------:R-:W-:Y:S01]  /*4ff0*/  SHF.L.U32 R136, R136, 0x10, RZ ;  /* 0x0000001088887819 */ /* 0x000fe200000006ff */
[----:B------:R-:W-:Y:S01]  /*5000*/  FMUL.FTZ R137, R174, R137 ;  /* 0x00000089ae897220 */ /* 0x000fe20000410000 */
[----:B------:R-:W-:Y:S01]  /*5010*/  FADD.FTZ R161, -R175, R161 ;  /* 0x000000a1afa17221 */ /* 0x000fe20000010100 */
[----:B------:R-:W-:Y:S02]  /*5020*/  SHF.L.U32 R139, R88, 0x10, RZ ;  /* 0x00000010588b7819 */ /* 0x000fe400000006ff */
[----:B------:R-:W-:Y:S01]  /*5030*/  FFMA.FTZ R209, R137, R136, R138 ;  /* 0x0000008889d17223 */ /* 0x000fe2000001008a */
[----:B------:R-:W-:Y:S01]  /*5040*/  SHF.L.U32 R137, R120, 0x10, RZ ;  /* 0x0000001078897819 */ /* 0x000fe200000006ff */
[----:B------:R-:W-:-:S04]  /*5050*/  FMUL.FTZ R148, R174, R161 ;  /* 0x000000a1ae947220 */ /* 0x000fc80000410000 */
[----:B------:R-:W-:Y:S01]  /*5060*/  FFMA.FTZ R148, R148, R137, R139 ;  /* 0x0000008994947223 */ /* 0x000fe2000001008b */
[----:B------:R-:W-:Y:S01]  /*5070*/  FADD.FTZ R137, -R175, R168 ;  /* 0x000000a8af897221 */ /* 0x000fe20000010100 */
[----:B------:R-:W-:Y:S02]  /*5080*/  SHF.L.U32 R136, R221, 0x10, RZ ;  /* 0x00000010dd887819 */ /* 0x000fe400000006ff */
[----:B------:R-:W-:Y:S01]  /*5090*/  SHF.L.U32 R138, R222, 0x10, RZ ;  /* 0x00000010de8a7819 */ /* 0x000fe200000006ff */
[----:B------:R-:W-:-:S04]  /*50a0*/  FMUL.FTZ R137, R174, R137 ;  /* 0x00000089ae897220 */ /* 0x000fc80000410000 */
[----:B------:R-:W-:Y:S01]  /*50b0*/  FFMA.FTZ R143, R137, R136, R138 ;  /* 0x00000088898f7223 */ /* 0x000fe2000001008a */
[----:B------:R-:W-:Y:S01]  /*50c0*/  FADD.FTZ R137, -R175, R162 ;  /* 0x000000a2af897221 */ /* 0x000fe20000010100 */
[----:B------:R-:W-:Y:S02]  /*50d0*/  SHF.L.U32 R136, R121, 0x10, RZ ;  /* 0x0000001079887819 */ /* 0x000fe400000006ff */
[----:B------:R-:W-:Y:S01]  /*50e0*/  SHF.L.U32 R138, R89, 0x10, RZ ;  /* 0x00000010598a7819 */ /* 0x000fe200000006ff */
[C---:B------:R-:W-:Y:S01]  /*50f0*/  FMUL.FTZ R137, R174.reuse, R137 ;  /* 0x00000089ae897220 */ /* 0x040fe20000410000 */
[----:B------:R-:W-:Y:S01]  /*5100*/  FADD.FTZ R167, -R175, R167 ;  /* 0x000000a7afa77221 */ /* 0x000fe20000010100 */
[----:B------:R-:W-:Y:S02]  /*5110*/  SHF.L.U32 R139, R231, 0x10, RZ ;  /* 0x00000010e78b7819 */ /* 0x000fe400000006ff */
[----:B------:R-:W-:Y:S01]  /*5120*/  FFMA.FTZ R149, R137, R136, R138 ;  /* 0x0000008889957223 */ /* 0x000fe2000001008a */
[----:B------:R-:W-:Y:S01]  /*5130*/  SHF.L.U32 R137, R223, 0x10, RZ ;  /* 0x00000010df897819 */ /* 0x000fe200000006ff */
[----:B------:R-:W-:Y:S01]  /*5140*/  FMUL.FTZ R158, R174, R167 ;  /* 0x000000a7ae9e7220 */ /* 0x000fe20000410000 */
[----:B------:R-:W-:-:S03]  /*5150*/  FADD.FTZ R163, -R175, R163 ;  /* 0x000000a3afa37221 */ /* 0x000fc60000010100 */
[----:B------:R-:W-:Y:S01]  /*5160*/  FFMA.FTZ R158, R158, R137, R139 ;  /* 0x000000899e9e7223 */ /* 0x000fe2000001008b */
[----:B------:R-:W-:Y:S01]  /*5170*/  SHF.L.U32 R137, R122, 0x10, RZ ;  /* 0x000000107a897819 */ /* 0x000fe200000006ff */
[----:B------:R-:W-:Y:S01]  /*5180*/  FMUL.FTZ R150, R174, R163 ;  /* 0x000000a3ae967220 */ /* 0x000fe20000410000 */
[----:B------:R-:W-:-:S05]  /*5190*/  SHF.L.U32 R139, R90, 0x10, RZ ;  /* 0x000000105a8b7819 */ /* 0x000fca00000006ff */
        /* <DEDUP_REMOVED lines=9> */
[----:B------:R-:W-:Y:S01]  /*5230*/  FMUL.FTZ R137, R174, R137 ;  /* 0x00000089ae897220 */ /* 0x000fe20000410000 */
[----:B------:R-:W-:-:S03]  /*5240*/  FADD.FTZ R165, -R175, R165 ;  /* 0x000000a5afa57221 */ /* 0x000fc60000010100 */
[----:B------:R-:W-:Y:S01]  /*5250*/  FFMA.FTZ R151, R137, R136, R138 ;  /* 0x0000008889977223 */ /* 0x000fe2000001008a */
[----:B------:R-:W-:Y:S01]  /*5260*/  SHF.L.U32 R136, R235, 0x10, RZ ;  /* 0x00000010eb887819 */ /* 0x000fe200000006ff */
[----:B------:R-:W-:Y:S01]  /*5270*/  FMUL.FTZ R161, R174, R165 ;  /* 0x000000a5aea17220 */ /* 0x000fe20000410000 */
[----:B------:R-:W-:Y:S01]  /*5280*/  SHF.L.U32 R138, R236, 0x10, RZ ;  /* 0x00000010ec8a7819 */ /* 0x000fe200000006ff */
[----:B------:R-:W-:Y:S01]  /*5290*/  FADD.FTZ R137, -R175, R170 ;  /* 0x000000aaaf897221 */ /* 0x000fe20000010100 */
[----:B------:R-:W-:-:S03]  /*52a0*/  SHF.L.U32 R139, R84, 0x10, RZ ;  /* 0x00000010548b7819 */ /* 0x000fc600000006ff */
[----:B------:R-:W-:Y:S01]  /*52b0*/  FFMA.FTZ R161, R161, R136, R138 ;  /* 0x00000088a1a17223 */ /* 0x000fe2000001008a */
[----:B------:R-:W-:Y:S01]  /*52c0*/  FMUL.FTZ R136, R174, R137 ;  /* 0x00000089ae887220 */ /* 0x000fe20000410000 */
[----:B------:R-:W-:Y:S01]  /*52d0*/  SHF.L.U32 R137, R116, 0x10, RZ ;  /* 0x0000001074897819 */ /* 0x000fe200000006ff */
[C---:B------:R-:W-:Y:S01]  /*52e0*/  FADD.FTZ R183, -R175.reuse, R183 ;  /* 0x000000b7afb77221 */ /* 0x040fe20000010100 */
[----:B------:R-:W-:-:S03]  /*52f0*/  FADD.FTZ R171, -R175, R171 ;  /* 0x000000abafab7221 */ /* 0x000fc60000010100 */
[----:B------:R-:W-:Y:S01]  /*5300*/  FFMA.FTZ R136, R136, R137, R139 ;  /* 0x0000008988887223 */ /* 0x000fe2000001008b */
[----:B------:R-:W-:Y:S01]  /*5310*/  SHF.L.U32 R137, R237, 0x10, RZ ;  /* 0x00000010ed897819 */ /* 0x000fe200000006ff */
[----:B------:R-:W-:Y:S01]  /*5320*/  FMUL.FTZ R140, R174, R183 ;  /* 0x000000b7ae8c7220 */ /* 0x000fe20000410000 */
[----:B------:R-:W-:Y:S02]  /*5330*/  SHF.L.U32 R139, R238, 0x10, RZ ;  /* 0x00000010ee8b7819 */ /* 0x000fe400000006ff */
[----:B------:R-:W-:Y:S02]  /*5340*/  SHF.L.U32 R138, R117, 0x10, RZ ;  /* 0x00000010758a7819 */ /* 0x000fe400000006ff */
[----:B------:R-:W-:Y:S01]  /*5350*/  SHF.L.U32 R144, R85, 0x10, RZ ;  /* 0x0000001055907819 */ /* 0x000fe200000006ff */
[----:B------:R-:W-:Y:S01]  /*5360*/  FFMA.FTZ R140, R140, R137, R139 ;  /* 0x000000898c8c7223 */ /* 0x000fe2000001008b */
        /* <DEDUP_REMOVED lines=8> */
[----:B------:R-:W-:-:S03]  /*53f0*/  SHF.L.U32 R145, R86, 0x10, RZ ;  /* 0x0000001056917819 */ /* 0x000fc600000006ff */
        /* <DEDUP_REMOVED lines=12> */
[----:B------:R-:W-:Y:S01]  /*54c0*/  FADD.FTZ R145, -R175, R180 ;  /* 0x000000b4af917221 */ /* 0x000fe20000010100 */
[----:B------:R-:W-:-:S02]  /*54d0*/  SHF.L.U32 R180, R243, 0x10, RZ ;  /* 0x00000010f3b47819 */ /* 0x000fc400000006ff */
[----:B------:R-:W-:Y:S01]  /*54e0*/  FFMA.FTZ R139, R139, R144, R162 ;  /* 0x000000908b8b7223 */ /* 0x000fe200000100a2 */
[----:B------:R-:W-:Y:S01]  /*54f0*/  SHF.L.U32 R144, R244, 0x10, RZ ;  /* 0x00000010f4907819 */ /* 0x000fe200000006ff */
[----:B------:R-:W-:-:S04]  /*5500*/  FMUL.FTZ R145, R174, R145 ;  /* 0x00000091ae917220 */ /* 0x000fc80000410000 */
[----:B------:R-:W-:Y:S01]  /*5510*/  FFMA.FTZ R180, R145, R180, R144 ;  /* 0x000000b491b47223 */ /* 0x000fe20000010090 */
[----:B------:R-:W-:Y:S01]  /*5520*/  FADD.FTZ R145, -R175, R178 ;  /* 0x000000b2af917221 */ /* 0x000fe20000010100 */
[----:B------:R-:W-:-:S03]  /*5530*/  SHF.L.U32 R163, R80, 0x10, RZ ;  /* 0x0000001050a37819 */ /* 0x000fc600000006ff */
[----:B------:R-:W-:Y:S01]  /*5540*/  FMUL.FTZ R144, R174, R145 ;  /* 0x00000091ae907220 */ /* 0x000fe20000410000 */
[----:B------:R-:W-:Y:S01]  /*5550*/  SHF.L.U32 R145, R112, 0x10, RZ ;  /* 0x0000001070917819 */ /* 0x000fe200000006ff */
[----:B------:R-:W-:Y:S01]  /*5560*/  FADD.FTZ R189, -R175, R189 ;  /* 0x000000bdafbd7221 */ /* 0x000fe20000010100 */
[----:B------:R-:W-:Y:S02]  /*5570*/  SHF.L.U32 R162, R245, 0x10, RZ ;  /* 0x00000010f5a27819 */ /* 0x000fe400000006ff */
[----:B------:R-:W-:Y:S01]  /*5580*/  SHF.L.U32 R164, R246, 0x10, RZ ;  /* 0x00000010f6a47819 */ /* 0x000fe200000006ff */
[----:B------:R-:W-:Y:S01]  /*5590*/  FFMA.FTZ R144, R144, R145, R163 ;  /* 0x0000009190907223 */ /* 0x000fe200000100a3 */
[C---:B------:R-:W-:Y:S01]  /*55a0*/  FMUL.FTZ R145, R174.reuse, R189 ;  /* 0x000000bdae917220 */ /* 0x040fe20000410000 */
        /* <DEDUP_REMOVED lines=9> */
[----:B------:R-:W-:Y:S01]  /*5640*/  FMUL.FTZ R163, R174, R163 ;  /* 0x000000a3aea37220 */ /* 0x000fe20000410000 */
[C---:B------:R-:W-:Y:S01]  /*5650*/  FADD.FTZ R179, -R175.reuse, R179 ;  /* 0x000000b3afb37221 */ /* 0x040fe20000010100 */
[----:B------:R-:W-:Y:S01]  /*5660*/  SHF.L.U32 R165, R82, 0x10, RZ ;  /* 0x0000001052a57819 */ /* 0x000fe200000006ff */
[----:B------:R-:W-:Y:S01]  /*5670*/  FADD.FTZ R187, -R175, R187 ;  /* 0x000000bbafbb7221 */ /* 0x000fe20000010100 */
[----:B------:R-:W-:Y:S01]  /*5680*/  FFMA.FTZ R167, R163, R162, R164 ;  /* 0x000000a2a3a77223 */ /* 0x000fe200000100a4 */
[----:B------:R-:W-:Y:S01]  /*5690*/  SHF.L.U32 R163, R114, 0x10, RZ ;  /* 0x0000001072a37819 */ /* 0x000fe200000006ff */
[C---:B------:R-:W-:Y:S01]  /*56a0*/  FMUL.FTZ R178, R174.reuse, R179 ;  /* 0x000000b3aeb27220 */ /* 0x040fe20000410000 */
[----:B------:R-:W-:Y:S01]  /*56b0*/  SHF.L.U32 R162, R249, 0x10, RZ ;  /* 0x00000010f9a27819 */ /* 0x000fe200000006ff */
[----:B------:R-:W-:Y:S01]  /*56c0*/  FMUL.FTZ R181, R174, R187 ;  /* 0x000000bbaeb57220 */ /* 0x000fe20000410000 */
[----:B------:R-:W-:Y:S01]  /*56d0*/  SHF.L.U32 R164, R251, 0x10, RZ ;  /* 0x00000010fba47819 */ /* 0x000fe200000006ff */
[----:B------:R-:W-:Y:S01]  /*56e0*/  FFMA.FTZ R178, R178, R163, R165 ;  /* 0x000000a3b2b27223 */ /* 0x000fe200000100a5 */
[----:B------:R-:W-:-:S03]  /*56f0*/  FADD.FTZ R163, -R175, R188 ;  /* 0x000000bcafa37221 */ /* 0x000fc60000010100 */
[----:B------:R-:W-:Y:S01]  /*5700*/  FFMA.FTZ R181, R181, R162, R164 ;  /* 0x000000a2b5b57223 */ /* 0x000fe200000100a4 */
[----:B------:R-:W-:Y:S01]  /*5710*/  SHF.L.U32 R162, R115, 0x10, RZ ;  /* 0x0000001073a27819 */ /* 0x000fe200000006ff */
[----:B------:R-:W-:Y:S01]  /*5720*/  FMUL.FTZ R163, R174, R163 ;  /* 0x000000a3aea37220 */ /* 0x000fe20000410000 */
[----:B------:R-:W-:Y:S01]  /*5730*/  SHF.L.U32 R164, R83, 0x10, RZ ;  /* 0x0000001053a47819 */ /* 0x000fe200000006ff */
[----:B------:R-:W-:-:S04]  /*5740*/  FADD.FTZ R191, -R175, R191 ;  /* 0x000000bfafbf7221 */ /* 0x000fc80000010100 */
[----:B------:R-:W-:Y:S01]  /*5750*/  FFMA.FTZ R189, R163, R162, R164 ;  /* 0x000000a2a3bd7223 */ /* 0x000fe200000100a4 */
[----:B------:R-:W-:Y:S01]  /*5760*/  SHF.L.U32 R163, R252, 0x10, RZ ;  /* 0x00000010fca37819 */ /* 0x000fe200000006ff */
[----:B------:R-:W-:Y:S01]  /*5770*/  FMUL.FTZ R190, R174, R191 ;  /* 0x000000bfaebe7220 */ /* 0x000fe20000410000 */
[----:B------:R-:W-:Y:S02]  /*5780*/  SHF.L.U32 R168, R108, 0x10, RZ ;  /* 0x000000106ca87819 */ /* 0x000fe400000006ff */
[----:B------:R-:W-:Y:S01]  /*5790*/  SHF.L.U32 R162, R76, 0x10, RZ ;  /* 0x000000104ca27819 */ /* 0x000fe200000006ff */
[C---:B------:R-:W-:Y:S01]  /*57a0*/  FADD.FTZ R197, -R175.reuse, R197 ;  /* 0x000000c5afc57221 */ /* 0x040fe20000010100 */
[----:B------:R-:W-:Y:S01]  /*57b0*/  FADD.FTZ R193, -R175, R193 ;  /* 0x000000c1afc17221 */ /* 0x000fe20000010100 */
[----:B------:R-:W-:Y:S02]  /*57c0*/  SHF.L.U32 R164, R77, 0x10, RZ ;  /* 0x000000104da47819 */ /* 0x000fe400000006ff */
[C---:B------:R-:W-:Y:S01]  /*57d0*/  FMUL.FTZ R170, R174.reuse, R197 ;  /* 0x000000c5aeaa7220 */ /* 0x040fe20000410000 */
[----:B------:R-:W-:Y:S01]  /*57e0*/  FMUL.FTZ R171, R174, R193 ;  /* 0x000000c1aeab7220 */ /* 0x000fe20000410000 */
[C---:B------:R-:W-:Y:S01]  /*57f0*/  FADD.FTZ R199, -R175.reuse, R199 ;  /* 0x000000c7afc77221 */ /* 0x040fe20000010100 */
[----:B------:R-:W-:-:S03]  /*5800*/  FADD.FTZ R195, -R175, R195 ;  /* 0x000000c3afc37221 */ /* 0x000fc60000010100 */
[C---:B------:R-:W-:Y:S01]  /*5810*/  FMUL.FTZ R184, R174.reuse, R199 ;  /* 0x000000c7aeb87220 */ /* 0x040fe20000410000 */
[----:B------:R-:W-:Y:S01]  /*5820*/  FMUL.FTZ R187, R174, R195 ;  /* 0x000000c3aebb7220 */ /* 0x000fe20000410000 */
[C---:B------:R-:W-:Y:S01]  /*5830*/  FADD.FTZ R201, -R175.reuse, R201 ;  /* 0x000000c9afc97221 */ /* 0x040fe20000010100 */
[----:B------:R-:W-:-:S03]  /*5840*/  FADD.FTZ R211, -R175, R211 ;  /* 0x000000d3afd37221 */ /* 0x000fc60000010100 */
[C---:B------:R-:W-:Y:S01]  /*5850*/  FMUL.FTZ R172, R174.reuse, R201 ;  /* 0x000000c9aeac7220 */ /* 0x040fe20000410000 */
[----:B------:R-:W-:Y:S01]  /*5860*/  FMUL.FTZ R182, R174, R211 ;  /* 0x000000d3aeb67220 */ /* 0x000fe20000410000 */
[----:B------:R-:W-:Y:S01]  /*5870*/  SHF.L.U32 R188, R106, 0x10, RZ ;  /* 0x000000106abc7819 */ /* 0x000fe200000006ff */
[----:B------:R-:W-:-:S04]  /*5880*/  FADD.FTZ R213, -R175, R213 ;  /* 0x000000d5afd57221 */ /* 0x000fc80000010100 */
[----:B------:R-:W-:Y:S01]  /*5890*/  FMUL.FTZ R195, R174, R213 ;  /* 0x000000d5aec37220 */ /* 0x000fe20000410000 */
[----:B------:R-:W-:Y:S01]  /*58a0*/  FADD.FTZ R227, -R175, R227 ;  /* 0x000000e3afe37221 */ /* 0x000fe20000010100 */
[----:B---3--:R-:W-:-:S05]  /*58b0*/  SHF.L.U32 R165, R230, 0x10, RZ ;  /* 0x00000010e6a57819 */ /* 0x008fca00000006ff */
[----:B------:R-:W-:Y:S01]  /*58c0*/  FFMA.FTZ R190, R190, R163, R165 ;  /* 0x000000a3bebe7223 */ /* 0x000fe200000100a5 */
[----:B------:R-:W-:-:S04]  /*58d0*/  FADD.FTZ R163, -R175, R198 ;  /* 0x000000c6afa37221 */ /* 0x000fc80000010100 */
[----:B------:R-:W-:Y:S01]  /*58e0*/  FMUL.FTZ R163, R174, R163 ;  /* 0x000000a3aea37220 */ /* 0x000fe20000410000 */
[----:B------:R-:W-:-:S03]  /*58f0*/  SHF.L.U32 R165, R225, 0x10, RZ ;  /* 0x00000010e1a57819 */ /* 0x000fc600000006ff */
[----:B------:R-:W-:Y:S01]  /*5900*/  FFMA.FTZ R168, R163, R168, R162 ;  /* 0x000000a8a3a87223 */ /* 0x000fe200000100a2 */
[----:B----4-:R-:W-:Y:S02]  /*5910*/  SHF.L.U32 R163, R228, 0x10, RZ ;  /* 0x00000010e4a37819 */ /* 0x010fe400000006ff */
[----:B------:R-:W-:-:S03]  /*5920*/  SHF.L.U32 R162, R109, 0x10, RZ ;  /* 0x000000106da27819 */ /* 0x000fc600000006ff */
[----:B------:R-:W-:Y:S01]  /*5930*/  FFMA.FTZ R170, R170, R163, R165 ;  /* 0x000000a3aaaa7223 */ /* 0x000fe200000100a5 */
[----:B------:R-:W-:Y:S01]  /*5940*/  FADD.FTZ R163, -R175, R196 ;  /* 0x000000c4afa37221 */ /* 0x000fe20000010100 */
[----:B------:R-:W-:Y:S01]  /*5950*/  FFMA.FTZ R171, R171, R162, R164 ;  /* 0x000000a2abab7223 */ /* 0x000fe200000100a4 */
[----:B------:R-:W-:Y:S02]  /*5960*/  SHF.L.U32 R162, R215, 0x10, RZ ;  /* 0x00000010d7a27819 */ /* 0x000fe400000006ff */
[----:B--2---:R-:W-:Y:S01]  /*5970*/  SHF.L.U32 R164, R214, 0x10, RZ ;  /* 0x00000010d6a47819 */ /* 0x004fe200000006ff */
[----:B------:R-:W-:Y:S01]  /*5980*/  FMUL.FTZ R163, R174, R163 ;  /* 0x000000a3aea37220 */ /* 0x000fe20000410000 */
[----:B------:R-:W-:Y:S01]  /*5990*/  SHF.L.U32 R165, R78, 0x10, RZ ;  /* 0x000000104ea57819 */ /* 0x000fe200000006ff */
[----:B------:R-:W0:Y:S02]  /*59a0*/  LDC.64 R214, c[0x0][0x428] ;  /* 0x00010a00ffd67b82 */ /* 0x000e240000000a00 */
[----:B------:R-:W-:Y:S01]  /*59b0*/  FFMA.FTZ R179, R163, R162, R164 ;  /* 0x000000a2a3b37223 */ /* 0x000fe200000100a4 */
[----:B------:R-:W-:-:S02]  /*59c0*/  SHF.L.U32 R163, R110, 0x10, RZ ;  /* 0x000000106ea37819 */ /* 0x000fc400000006ff */
[----:B-----5:R-:W-:Y:S02]  /*59d0*/  SHF.L.U32 R162, R212, 0x10, RZ ;  /* 0x00000010d4a27819 */ /* 0x020fe400000006ff */
[----:B------:R-:W-:Y:S01]  /*59e0*/  SHF.L.U32 R164, R250, 0x10, RZ ;  /* 0x00000010faa47819 */ /* 0x000fe200000006ff */
[----:B------:R-:W-:Y:S01]  /*59f0*/  FFMA.FTZ R184, R184, R163, R165 ;  /* 0x000000a3b8b87223 */ /* 0x000fe200000100a5 */
[----:B------:R-:W-:-:S03]  /*5a00*/  FADD.FTZ R163, -R175, R200 ;  /* 0x000000c8afa37221 */ /* 0x000fc60000010100 */
[----:B------:R-:W-:Y:S01]  /*5a10*/  FFMA.FTZ R187, R187, R162, R164 ;  /* 0x000000a2bbbb7223 */ /* 0x000fe200000100a4 */
[----:B------:R-:W-:Y:S01]  /*5a20*/  SHF.L.U32 R162, R111, 0x10, RZ ;  /* 0x000000106fa27819 */ /* 0x000fe200000006ff */
[----:B------:R-:W-:Y:S01]  /*5a30*/  FMUL.FTZ R163, R174, R163 ;  /* 0x000000a3aea37220 */ /* 0x000fe20000410000 */
[----:B------:R-:W-:Y:S02]  /*5a40*/  SHF.L.U32 R164, R79, 0x10, RZ ;  /* 0x000000104fa47819 */ /* 0x000fe400000006ff */
[----:B------:R-:W-:-:S03]  /*5a50*/  SHF.L.U32 R165, R72, 0x10, RZ ;  /* 0x0000001048a57819 */ /* 0x000fc600000006ff */
[----:B------:R-:W-:Y:S01]  /*5a60*/  FFMA.FTZ R191, R163, R162, R164 ;  /* 0x000000a2a3bf7223 */ /* 0x000fe200000100a4 */
[----:B------:R-:W-:-:S05]  /*5a70*/  SHF.L.U32 R163, R104, 0x10, RZ ;  /* 0x0000001068a37819 */ /* 0x000fca00000006ff */
[----:B------:R-:W-:Y:S01]  /*5a80*/  FFMA.FTZ R172, R172, R163, R165 ;  /* 0x000000a3acac7223 */ /* 0x000fe200000100a5 */
[----:B------:R-:W-:Y:S02]  /*5a90*/  SHF.L.U32 R163, R105, 0x10, RZ ;  /* 0x0000001069a37819 */ /* 0x000fe400000006ff */
[----:B------:R-:W-:-:S05]  /*5aa0*/  SHF.L.U32 R165, R73, 0x10, RZ ;  /* 0x0000001049a57819 */ /* 0x000fca00000006ff */
[----:B------:R-:W-:Y:S01]  /*5ab0*/  FFMA.FTZ R182, R182, R163, R165 ;  /* 0x000000a3b6b67223 */ /* 0x000fe200000100a5 */
[----:B------:R-:W-:Y:S01]  /*5ac0*/  FADD.FTZ R163, -R175, R210 ;  /* 0x000000d2afa37221 */ /* 0x000fe20000010100 */
[----:B------:R-:W-:-:S03]  /*5ad0*/  SHF.L.U32 R162, R74, 0x10, RZ ;  /* 0x000000104aa27819 */ /* 0x000fc600000006ff */
[----:B------:R-:W-:Y:S01]  /*5ae0*/  FMUL.FTZ R163, R174, R163 ;  /* 0x000000a3aea37220 */ /* 0x000fe20000410000 */
[----:B------:R-:W-:-:S03]  /*5af0*/  SHF.L.U32 R164, R75, 0x10, RZ ;  /* 0x000000104ba47819 */ /* 0x000fc600000006ff */
[----:B------:R-:W-:Y:S01]  /*5b00*/  FFMA.FTZ R188, R163, R188, R162 ;  /* 0x000000bca3bc7223 */ /* 0x000fe200000100a2 */
[----:B------:R-:W-:Y:S01]  /*5b10*/  SHF.L.U32 R162, R107, 0x10, RZ ;  /* 0x000000106ba27819 */ /* 0x000fe200000006ff */
[----:B------:R-:W-:-:S04]  /*5b20*/  FADD.FTZ R163, -R175, R224 ;  /* 0x000000e0afa37221 */ /* 0x000fc80000010100 */
[----:B------:R-:W-:Y:S01]  /*5b30*/  FFMA.FTZ R195, R195, R162, R164 ;  /* 0x000000a2c3c37223 */ /* 0x000fe200000100a4 */
[----:B------:R-:W-:Y:S01]  /*5b40*/  SHF.L.U32 R162, R100, 0x10, RZ ;  /* 0x0000001064a27819 */ /* 0x000fe200000006ff */
[----:B------:R-:W-:Y:S01]  /*5b50*/  FMUL.FTZ R163, R174, R163 ;  /* 0x000000a3aea37220 */ /* 0x000fe20000410000 */
[----:B------:R-:W-:Y:S01]  /*5b60*/  SHF.L.U32 R164, R68, 0x10, RZ ;  /* 0x0000001044a47819 */ /* 0x000fe200000006ff */
[----:B------:R-:W-:Y:S01]  /*5b70*/  FMUL.FTZ R183, R174, R227 ;  /* 0x000000e3aeb77220 */ /* 0x000fe20000410000 */
[----:B------:R-:W-:-:S03]  /*5b80*/  F2FP.BF16.F32.PACK_AB R137, R141, R137 ;  /* 0x000000898d89723e */ /* 0x000fc600000010ff */
[----:B------:R-:W-:Y:S01]  /*5b90*/  FFMA.FTZ R173, R163, R162, R164 ;  /* 0x000000a2a3ad7223 */ /* 0x000fe200000100a4 */
[----:B------:R-:W-:Y:S02]  /*5ba0*/  SHF.L.U32 R162, R101, 0x10, RZ ;  /* 0x0000001065a27819 */ /* 0x000fe400000006ff */
[----:B------:R-:W-:Y:S01]  /*5bb0*/  SHF.L.U32 R164, R69, 0x10, RZ ;  /* 0x0000001045a47819 */ /* 0x000fe200000006ff */
[----:B------:R-:W-:Y:S01]  /*5bc0*/  FADD.FTZ R163, -R175, R226 ;  /* 0x000000e2afa37221 */ /* 0x000fe20000010100 */
[----:B------:R-:W-:Y:S02]  /*5bd0*/  F2FP.BF16.F32.PACK_AB R141, R167, R166 ;  /* 0x000000a6a78d723e */ /* 0x000fe400000010ff */
[----:B------:R-:W1:Y:S01]  /*5be0*/  LDC.64 R166, c[0x0][0x380] ;  /* 0x0000e000ffa67b82 */ /* 0x000e620000000a00 */
[----:B------:R-:W-:Y:S01]  /*5bf0*/  FFMA.FTZ R183, R183, R162, R164 ;  /* 0x000000a2b7b77223 */ /* 0x000fe200000100a4 */
[----:B------:R-:W-:Y:S01]  /*5c00*/  SHF.L.U32 R162, R102, 0x10, RZ ;  /* 0x0000001066a27819 */ /* 0x000fe200000006ff */
[----:B------:R-:W-:Y:S01]  /*5c10*/  FMUL.FTZ R163, R174, R163 ;  /* 0x000000a3aea37220 */ /* 0x000fe20000410000 */
[----:B------:R-:W-:Y:S01]  /*5c20*/  SHF.L.U32 R164, R70, 0x10, RZ ;  /* 0x0000001046a47819 */ /* 0x000fe200000006ff */
[----:B------:R-:W-:Y:S01]  /*5c30*/  FADD.FTZ R229, -R175, R229 ;  /* 0x000000e5afe57221 */ /* 0x000fe20000010100 */
[----:B------:R-:W-:-:S02]  /*5c40*/  SHF.L.U32 R165, R71, 0x10, RZ ;  /* 0x0000001047a57819 */ /* 0x000fc400000006ff */
[----:B------:R-:W-:Y:S01]  /*5c50*/  F2FP.BF16.F32.PACK_AB R148, R143, R148 ;  /* 0x000000948f94723e */ /* 0x000fe200000010ff */
[----:B------:R-:W-:Y:S01]  /*5c60*/  FFMA.FTZ R175, R163, R162, R164 ;  /* 0x000000a2a3af7223 */ /* 0x000fe200000100a4 */
[----:B------:R-:W-:Y:S01]  /*5c70*/  SHF.L.U32 R163, R103, 0x10, RZ ;  /* 0x0000001067a37819 */ /* 0x000fe200000006ff */
[----:B------:R-:W-:Y:S01]  /*5c80*/  FMUL.FTZ R174, R174, R229 ;  /* 0x000000e5aeae7220 */ /* 0x000fe20000410000 */
[----:B------:R-:W-:Y:S01]  /*5c90*/  F2FP.BF16.F32.PACK_AB R151, R161, R151 ;  /* 0x00000097a197723e */ /* 0x000fe200000010ff */
[----:B0-----:R-:W-:Y:S01]  /*5ca0*/  IMAD.WIDE.U32 R142, R142, 0x10, R214 ;  /* 0x000000108e8e7825 */ /* 0x001fe200078e00d6 */
[----:B------:R-:W-:Y:S02]  /*5cb0*/  F2FP.BF16.F32.PACK_AB R150, R159, R150 ;  /* 0x000000969f96723e */ /* 0x000fe400000010ff */
[----:B------:R-:W-:Y:S01]  /*5cc0*/  F2FP.BF16.F32.PACK_AB R149, R158, R149 ;  /* 0x000000959e95723e */ /* 0x000fe200000010ff */
[----:B------:R-:W-:Y:S01]  /*5cd0*/  FFMA.FTZ R174, R174, R163, R165 ;  /* 0x000000a3aeae7223 */ /* 0x000fe200000100a5 */
[----:B------:R-:W-:Y:S01]  /*5ce0*/  IMAD.WIDE.U32 R160, R160, 0x10, R214 ;  /* 0x00000010a0a07825 */ /* 0x000fe200078e00d6 */
[----:B------:R-:W-:-:S02]  /*5cf0*/  F2FP.BF16.F32.PACK_AB R139, R180, R139 ;  /* 0x0000008bb48b723e */ /* 0x000fc400000010ff */
[----:B------:R0:W-:Y:S01]  /*5d00*/  STG.E.128 desc[UR6][R142.64], R148 ;  /* 0x000000948e007986 */ /* 0x0001e2000c101d06 */
[----:B------:R-:W-:Y:S01]  /*5d10*/  F2FP.BF16.F32.PACK_AB R138, R146, R138 ;  /* 0x0000008a928a723e */ /* 0x000fe200000010ff */
[--C-:B------:R-:W-:Y:S01]  /*5d20*/  IMAD.WIDE.U32 R158, R169, 0x10, R214.reuse ;  /* 0x00000010a99e7825 */ /* 0x100fe200078e00d6 */
[----:B------:R-:W-:Y:S02]  /*5d30*/  F2FP.BF16.F32.PACK_AB R136, R140, R136 ;  /* 0x000000888c88723e */ /* 0x000fe400000010ff */
[----:B------:R-:W-:Y:S01]  /*5d40*/  F2FP.BF16.F32.PACK_AB R140, R145, R144 ;  /* 0x00000090918c723e */ /* 0x000fe200000010ff */
[--C-:B------:R-:W-:Y:S01]  /*5d50*/  IMAD.WIDE.U32 R192, R192, 0x10, R214.reuse ;  /* 0x00000010c0c07825 */ /* 0x100fe200078e00d6 */
[----:B------:R-:W-:Y:S02]  /*5d60*/  F2FP.BF16.F32.PACK_AB R147, R147, R191 ;  /* 0x000000bf9393723e */ /* 0x000fe400000010ff */
[----:B------:R-:W-:Y:S01]  /*5d70*/  F2FP.BF16.F32.PACK_AB R146, R187, R184 ;  /* 0x000000b8bb92723e */ /* 0x000fe200000010ff */
[----:B------:R-:W-:Y:S01]  /*5d80*/  IMAD.WIDE.U32 R162, R177, 0x10, R214 ;  /* 0x00000010b1a27825 */ /* 0x000fe200078e00d6 */
[----:B------:R-:W-:-:S02]  /*5d90*/  F2FP.BF16.F32.PACK_AB R145, R179, R171 ;  /* 0x000000abb391723e */ /* 0x000fc400000010ff */
[----:B------:R-:W-:Y:S01]  /*5da0*/  F2FP.BF16.F32.PACK_AB R144, R170, R168 ;  /* 0x000000a8aa90723e */ /* 0x000fe200000010ff */
[----:B------:R-:W-:Y:S01]  /*5db0*/  IMAD.WIDE.U32 R164, R217, 0x10, R214 ;  /* 0x00000010d9a47825 */ /* 0x000fe200078e00d6 */
[----:B------:R-:W-:Y:S02]  /*5dc0*/  F2FP.BF16.F32.PACK_AB R153, R153, R183 ;  /* 0x000000b79999723e */ /* 0x000fe400000010ff */
[----:B0-----:R-:W-:Y:S02]  /*5dd0*/  F2FP.BF16.F32.PACK_AB R143, R190, R189 ;  /* 0x000000bdbe8f723e */ /* 0x001fe400000010ff */
[----:B------:R-:W-:Y:S02]  /*5de0*/  F2FP.BF16.F32.PACK_AB R142, R181, R178 ;  /* 0x000000b2b58e723e */ /* 0x000fe400000010ff */
[----:B------:R-:W-:Y:S02]  /*5df0*/  F2FP.BF16.F32.PACK_AB R151, R194, R195 ;  /* 0x000000c3c297723e */ /* 0x000fe400000010ff */
[----:B------:R-:W-:-:S02]  /*5e00*/  F2FP.BF16.F32.PACK_AB R150, R155, R188 ;  /* 0x000000bc9b96723e */ /* 0x000fc400000010ff */
[----:B------:R-:W-:Y:S02]  /*5e10*/  F2FP.BF16.F32.PACK_AB R149, R154, R182 ;  /* 0x000000b69a95723e */ /* 0x000fe400000010ff */
[----:B------:R-:W-:Y:S01]  /*5e20*/  F2FP.BF16.F32.PACK_AB R148, R152, R172 ;  /* 0x000000ac9894723e */ /* 0x000fe200000010ff */
[----:B------:R2:W-:Y:S01]  /*5e30*/  STG.E.128 desc[UR6][R160.64], R136 ;  /* 0x00000088a0007986 */ /* 0x0005e2000c101d06 */
[----:B------:R-:W-:Y:S02]  /*5e40*/  F2FP.BF16.F32.PACK_AB R155, R209, R174 ;  /* 0x000000aed19b723e */ /* 0x000fe400000010ff */
[----:B------:R-:W-:Y:S02]  /*5e50*/  F2FP.BF16.F32.PACK_AB R154, R176, R175 ;  /* 0x000000afb09a723e */ /* 0x000fe400000010ff */
[----:B------:R-:W-:Y:S01]  /*5e60*/  F2FP.BF16.F32.PACK_AB R152, R157, R173 ;  /* 0x000000ad9d98723e */ /* 0x000fe200000010ff */
[----:B------:R2:W-:Y:S01]  /*5e70*/  STG.E.128 desc[UR6][R158.64], R140 ;  /* 0x0000008c9e007986 */ /* 0x0005e2000c101d06 */
[----:B-1----:R-:W-:-:S03]  /*5e80*/  LEA R156, R166, R156, 0x2 ;  /* 0x0000009ca69c7211 */ /* 0x002fc600078e10ff */
[----:B------:R2:W-:Y:S04]  /*5e90*/  STG.E.128 desc[UR6][R192.64], R144 ;  /* 0x00000090c0007986 */ /* 0x0005e8000c101d06 */
[----:B------:R2:W-:Y:S04]  /*5ea0*/  STG.E.128 desc[UR6][R162.64], R148 ;  /* 0x00000094a2007986 */ /* 0x0005e8000c101d06 */
[----:B------:R2:W-:Y:S01]  /*5eb0*/  STG.E.128 desc[UR6][R164.64], R152 ;  /* 0x00000098a4007986 */ /* 0x0005e2000c101d06 */
[----:B------:R-:W-:-:S13]  /*5ec0*/  ISETP.GE.AND P0, PT, R156, R167, PT ;  /* 0x000000a79c00720c */ /* 0x000fda0003f06270 */
[----:B------:R-:W-:Y:S05]  /*5ed0*/  @!P0 BRA `(.L_x_321) ;  /* 0xffffffac00208947 */ /* 0x000fea000383ffff */
[----:B------:R-:W-:Y:S05]  /*5ee0*/  EXIT ;  /* 0x000000000000794d */ /* 0x000fea0003800000 */
.L_x_300:
[----:B------:R-:W0:Y:S01]  /*5ef0*/  LDCU.64 UR4, c[0x0][0x3a0] ;  /* 0x00007400ff0477ac */ /* 0x000e220008000a00 */
[----:B------:R-:W1:Y:S01]  /*5f00*/  LDCU UR8, c[0x0][0x388] ;  /* 0x00007100ff0877ac */ /* 0x000e620008000800 */
[----:B------:R-:W2:Y:S01]  /*5f10*/  LDCU.U8 UR9, c[0x0][0x410] ;  /* 0x00008200ff0977ac */ /* 0x000ea20008000000 */
[----:B------:R-:W3:Y:S01]  /*5f20*/  LDCU UR10, c[0x0][0x448] ;  /* 0x00008900ff0a77ac */ /* 0x000ee20008000800 */
[----:B0-----:R-:W-:-:S04]  /*5f30*/  UISETP.NE.U32.AND UP0, UPT, UR4, URZ, UPT ;  /* 0x000000ff0400728c */ /* 0x001fc8000bf05070 */
[----:B------:R-:W-:Y:S01]  /*5f40*/  UISETP.NE.AND.EX UP0, UPT, UR5, URZ, UPT, UP0 ;  /* 0x000000ff0500728c */ /* 0x000fe2000bf05300 */
[----:B------:R-:W0:Y:S05]  /*5f50*/  LDCU.64 UR4, c[0x0][0x3a0] ;  /* 0x00007400ff0477ac */ /* 0x000e2a0008000a00 */
[----:B-123--:R-:W-:-:S13]  /*5f60*/  PLOP3.LUT P1, PT, PT, PT, UP0, 0x80, 0x8 ;  /* 0x000000000008781c */ /* 0x00efda0003f2f008 */
.L_x_342:
[----:B--2---:R-:W1:Y:S01]  /*5f70*/  S2R R140, SR_TID.X ;  /* 0x00000000008c7919 */ /* 0x004e620000002100 */
[----:B------:R-:W2:Y:S01]  /*5f80*/  LDC.64 R136, c[0x0][0x3e0] ;  /* 0x0000f800ff887b82 */ /* 0x000ea20000000a00 */
[----:B------:R-:W-:-:S05]  /*5f90*/  IMAD R138, R156, UR8, RZ ;  /* 0x000000089c8a7c24 */ /* 0x000fca000f8e02ff */
[----:B------:R-:W-:Y:S02]  /*5fa0*/  SHF.R.S32.HI R139, RZ, 0x1f, R138 ;  /* 0x0000001fff8b7819 */ /* 0x000fe4000001148a */
[----:B------:R-:W3:Y:S02]  /*5fb0*/  LDC.64 R224, c[0x0][0x390] ;  /* 0x0000e400ffe07b82 */ /* 0x000ee40000000a00 */
[----:B------:R-:W-:Y:S01]  /*5fc0*/  LEA.HI R139, R139, R138, RZ, 0x3 ;  /* 0x0000008a8b8b7211 */ /* 0x000fe200078f18ff */
[----:B--2---:R-:W-:-:S05]  /*5fd0*/  IMAD.WIDE R136, R156, 0x2, R136 ;  /* 0x000000029c887825 */ /* 0x004fca00078e0288 */
[----:B------:R3:W2:Y:S01]  /*5fe0*/  LDG.E.U16 R151, desc[UR6][R136.64] ;  /* 0x0000000688977981 */ /* 0x0006a2000c1e1500 */
[----:B-1----:R-:W-:-:S04]  /*5ff0*/  LOP3.LUT R140, R140, 0x1f, RZ, 0xc0, !PT ;  /* 0x0000001f8c8c7812 */ /* 0x002fc800078ec0ff */
[----:B------:R-:W-:-:S05]  /*6000*/  LEA.HI.SX32 R140, R139, R140, 0x1d ;  /* 0x0000008c8b8c7211 */ /* 0x000fca00078feaff */
[----:B---3--:R-:W-:-:S06]  /*6010*/  IMAD.WIDE.U32 R136, R140, 0x10, R224 ;  /* 0x000000108c887825 */ /* 0x008fcc00078e00e0 */
[----:B------:R-:W5:Y:S01]  /*6020*/  LDG.E.128 R136, desc[UR6][R136.64] ;  /* 0x0000000688887981 */ /* 0x000f62000c1e1d00 */
[----:B------:R-:W-:Y:S01]  /*6030*/  BSSY.RECONVERGENT B0, `(.L_x_322) ;  /* 0x0000063000007945 */ /* 0x000fe20003800200 */
[----:B--2---:R-:W-:-:S03]  /*6040*/  SHF.L.U32 R151, R151, 0x10, RZ ;  /* 0x0000001097977819 */ /* 0x004fc600000006ff */
[----:B------:R-:W-:Y:S05]  /*6050*/  @!P1 BRA `(.L_x_323) ;  /* 0x0000000000e09947 */ /* 0x000fea0003800000 */
[----:B------:R-:W1:Y:S02]  /*6060*/  LDC.64 R132, c[0x0][0x3a0] ;  /* 0x0000e800ff847b82 */ /* 0x000e640000000a00 */
[----:B-1----:R-:W-:-:S06]  /*6070*/  IMAD.WIDE.U32 R132, R140, 0x10, R132 ;  /* 0x000000108c847825 */ /* 0x002fcc00078e0084 */
[----:B------:R-:W2:Y:S01]  /*6080*/  LDG.E.128 R132, desc[UR6][R132.64] ;  /* 0x0000000684847981 */ /* 0x000ea2000c1e1d00 */
[C---:B-----5:R-:W-:Y:S02]  /*6090*/  PRMT R141, R136.reuse, 0x7632, R141 ;  /* 0x00007632888d7816 */ /* 0x060fe4000000008d */
[----:B------:R-:W-:Y:S02]  /*60a0*/  SHF.L.U32 R136, R136, 0x10, RZ ;  /* 0x0000001088887819 */ /* 0x000fe400000006ff */
[C---:B------:R-:W-:Y:S02]  /*60b0*/  PRMT R147, R138.reuse, 0x7632, R147 ;  /* 0x000076328a937816 */ /* 0x040fe40000000093 */
[----:B------:R-:W-:Y:S01]  /*60c0*/  SHF.L.U32 R138, R138, 0x10, RZ ;  /* 0x000000108a8a7819 */ /* 0x000fe200000006ff */
[----:B------:R-:W-:Y:S01]  /*60d0*/  FMUL.FTZ R136, R151, R136 ;  /* 0x0000008897887220 */ /* 0x000fe20000410000 */
[----:B------:R-:W-:Y:S02]  /*60e0*/  SHF.L.U32 R150, R64, 0x10, RZ ;  /* 0x0000001040967819 */ /* 0x000fe400000006ff */
[----:B------:R-:W-:Y:S01]  /*60f0*/  SHF.L.U32 R144, R137, 0x10, RZ ;  /* 0x0000001089907819 */ /* 0x000fe200000006ff */
[----:B------:R-:W-:Y:S01]  /*6100*/  FMUL.FTZ R138, R151, R138 ;  /* 0x0000008a978a7220 */ /* 0x000fe20000410000 */
[----:B------:R-:W-:-:S02]  /*6110*/  SHF.L.U32 R146, R139, 0x10, RZ ;  /* 0x000000108b927819 */ /* 0x000fc400000006ff */
[----:B------:R-:W-:Y:S01]  /*6120*/  PRMT R142, R137, 0x7632, R142 ;  /* 0x00007632898e7816 */ /* 0x000fe2000000008e */
[C---:B------:R-:W-:Y:S01]  /*6130*/  FMUL.FTZ R144, R151.reuse, R144 ;  /* 0x0000009097907220 */ /* 0x040fe20000410000 */
[----:B------:R-:W-:Y:S01]  /*6140*/  SHF.L.U32 R154, R66, 0x10, RZ ;  /* 0x00000010429a7819 */ /* 0x000fe200000006ff */
[----:B------:R-:W-:Y:S01]  /*6150*/  FMUL.FTZ R146, R151, R146 ;  /* 0x0000009297927220 */ /* 0x000fe20000410000 */
[----:B------:R-:W-:Y:S02]  /*6160*/  PRMT R148, R139, 0x7632, R148 ;  /* 0x000076328b947816 */ /* 0x000fe40000000094 */
[----:B------:R-:W-:Y:S02]  /*6170*/  SHF.L.U32 R152, R65, 0x10, RZ ;  /* 0x0000001041987819 */ /* 0x000fe400000006ff */
[----:B------:R-:W-:Y:S02]  /*6180*/  SHF.L.U32 R158, R67, 0x10, RZ ;  /* 0x00000010439e7819 */ /* 0x000fe400000006ff */
[----:B------:R-:W-:-:S02]  /*6190*/  SHF.L.U32 R142, R142, 0x10, RZ ;  /* 0x000000108e8e7819 */ /* 0x000fc400000006ff */
[----:B------:R-:W-:-:S03]  /*61a0*/  SHF.L.U32 R160, R32, 0x10, RZ ;  /* 0x0000001020a07819 */ /* 0x000fc600000006ff */
[----:B------:R-:W-:Y:S01]  /*61b0*/  FMUL.FTZ R142, R151, R142 ;  /* 0x0000008e978e7220 */ /* 0x000fe20000410000 */
[----:B--2---:R-:W-:Y:S02]  /*61c0*/  SHF.L.U32 R143, R132, 0x10, RZ ;  /* 0x00000010848f7819 */ /* 0x004fe400000006ff */
[----:B------:R-:W-:Y:S02]  /*61d0*/  SHF.L.U32 R145, R134, 0x10, RZ ;  /* 0x0000001086917819 */ /* 0x000fe400000006ff */
        /* <DEDUP_REMOVED lines=10> */
[----:B------:R-:W-:Y:S01]  /*6280*/  PRMT R141, R135, 0x7632, R141 ;  /* 0x00007632878d7816 */ /* 0x000fe2000000008d */
[----:B------:R-:W-:Y:S01]  /*6290*/  FMUL.FTZ R150, R151, R150 ;  /* 0x0000009697967220 */ /* 0x000fe20000410000 */
[----:B------:R-:W-:Y:S01]  /*62a0*/  PRMT R137, R133, 0x7632, R137 ;  /* 0x0000763285897816 */ /* 0x000fe20000000089 */
[----:B------:R-:W-:Y:S01]  /*62b0*/  FMUL.FTZ R138, R151, R138 ;  /* 0x0000008a978a7220 */ /* 0x000fe20000410000 */
[----:B------:R-:W-:-:S02]  /*62c0*/  PRMT R139, R134, 0x7632, R139 ;  /* 0x00007632868b7816 */ /* 0x000fc4000000008b */
[----:B------:R-:W-:Y:S02]  /*62d0*/  PRMT R136, R132, 0x7632, R136 ;  /* 0x0000763284887816 */ /* 0x000fe40000000088 */
[----:B------:R-:W-:Y:S02]  /*62e0*/  SHF.L.U32 R141, R141, 0x10, RZ ;  /* 0x000000108d8d7819 */ /* 0x000fe400000006ff */
[----:B------:R-:W-:Y:S02]  /*62f0*/  SHF.L.U32 R149, R137, 0x10, RZ ;  /* 0x0000001089957819 */ /* 0x000fe400000006ff */
[----:B------:R-:W-:Y:S01]  /*6300*/  SHF.L.U32 R152, R35, 0x10, RZ ;  /* 0x0000001023987819 */ /* 0x000fe200000006ff */
[----:B------:R-:W-:Y:S01]  /*6310*/  FFMA.FTZ R147, R160, R150, R141 ;  /* 0x00000096a0937223 */ /* 0x000fe2000001008d */
[----:B------:R-:W-:Y:S02]  /*6320*/  SHF.L.U32 R154, R34, 0x10, RZ ;  /* 0x00000010229a7819 */ /* 0x000fe400000006ff */
[----:B------:R-:W-:-:S02]  /*6330*/  SHF.L.U32 R158, R33, 0x10, RZ ;  /* 0x00000010219e7819 */ /* 0x000fc400000006ff */
[----:B------:R-:W-:Y:S01]  /*6340*/  SHF.L.U32 R139, R139, 0x10, RZ ;  /* 0x000000108b8b7819 */ /* 0x000fe200000006ff */
[----:B------:R-:W-:Y:S01]  /*6350*/  FFMA.FTZ R149, R154, R142, R149 ;  /* 0x0000008e9a957223 */ /* 0x000fe20000010095 */
[----:B------:R-:W-:-:S03]  /*6360*/  SHF.L.U32 R137, R136, 0x10, RZ ;  /* 0x0000001088897819 */ /* 0x000fc600000006ff */
[----:B------:R-:W-:Y:S01]  /*6370*/  FFMA.FTZ R148, R158, R148, R139 ;  /* 0x000000949e947223 */ /* 0x000fe2000001008b */
[----:B------:R-:W-:Y:S01]  /*6380*/  F2FP.BF16.F32.PACK_AB R139, R147, R146 ;  /* 0x00000092938b723e */ /* 0x000fe200000010ff */
[----:B------:R-:W-:Y:S01]  /*6390*/  FFMA.FTZ R150, R152, R138, R137 ;  /* 0x0000008a98967223 */ /* 0x000fe20000010089 */
[----:B------:R-:W-:Y:S02]  /*63a0*/  F2FP.BF16.F32.PACK_AB R137, R149, R144 ;  /* 0x000000909589723e */ /* 0x000fe400000010ff */
[----:B------:R-:W-:Y:S02]  /*63b0*/  F2FP.BF16.F32.PACK_AB R138, R148, R145 ;  /* 0x00000091948a723e */ /* 0x000fe400000010ff */
[----:B------:R-:W-:Y:S01]  /*63c0*/  F2FP.BF16.F32.PACK_AB R136, R150, R143 ;  /* 0x0000008f9688723e */ /* 0x000fe200000010ff */
[----:B------:R-:W-:Y:S06]  /*63d0*/  BRA `(.L_x_324) ;  /* 0x0000000000a07947 */ /* 0x000fec0003800000 */
.L_x_323:
[----:B-----5:R-:W-:Y:S02]  /*63e0*/  PRMT R141, R136, 0x7632, R141 ;  /* 0x00007632888d7816 */ /* 0x020fe4000000008d */
[----:B------:R-:W-:Y:S02]  /*63f0*/  PRMT R147, R138, 0x7632, R147 ;  /* 0x000076328a937816 */ /* 0x000fe40000000093 */
[----:B------:R-:W-:Y:S02]  /*6400*/  SHF.L.U32 R136, R136, 0x10, RZ ;  /* 0x0000001088887819 */ /* 0x000fe400000006ff */
[----:B------:R-:W-:Y:S02]  /*6410*/  SHF.L.U32 R138, R138, 0x10, RZ ;  /* 0x000000108a8a7819 */ /* 0x000fe400000006ff */
[----:B------:R-:W-:Y:S01]  /*6420*/  SHF.L.U32 R144, R137, 0x10, RZ ;  /* 0x0000001089907819 */ /* 0x000fe200000006ff */
[----:B------:R-:W-:Y:S01]  /*6430*/  FMUL.FTZ R136, R151, R136 ;  /* 0x0000008897887220 */ /* 0x000fe20000410000 */
[----:B------:R-:W-:Y:S01]  /*6440*/  SHF.L.U32 R146, R139, 0x10, RZ ;  /* 0x000000108b927819 */ /* 0x000fe200000006ff */
[C---:B------:R-:W-:Y:S01]  /*6450*/  FMUL.FTZ R138, R151.reuse, R138 ;  /* 0x0000008a978a7220 */ /* 0x040fe20000410000 */
[----:B------:R-:W-:Y:S01]  /*6460*/  SHF.L.U32 R143, R64, 0x10, RZ ;  /* 0x00000010408f7819 */ /* 0x000fe200000006ff */
[C---:B------:R-:W-:Y:S01]  /*6470*/  FMUL.FTZ R144, R151.reuse, R144 ;  /* 0x0000009097907220 */ /* 0x040fe20000410000 */
[----:B------:R-:W-:Y:S01]  /*6480*/  SHF.L.U32 R145, R66, 0x10, RZ ;  /* 0x0000001042917819 */ /* 0x000fe200000006ff */
[----:B------:R-:W-:Y:S01]  /*6490*/  FMUL.FTZ R146, R151, R146 ;  /* 0x0000009297927220 */ /* 0x000fe20000410000 */
[----:B------:R-:W-:Y:S01]  /*64a0*/  PRMT R148, R139, 0x7632, R148 ;  /* 0x000076328b947816 */ /* 0x000fe20000000094 */
[----:B------:R-:W-:Y:S01]  /*64b0*/  FMUL.FTZ R143, R143, R136 ;  /* 0x000000888f8f7220 */ /* 0x000fe20000410000 */
[----:B------:R-:W-:Y:S01]  /*64c0*/  PRMT R142, R137, 0x7632, R142 ;  /* 0x00007632898e7816 */ /* 0x000fe2000000008e */
[----:B------:R-:W-:Y:S01]  /*64d0*/  FMUL.FTZ R145, R145, R138 ;  /* 0x0000008a91917220 */ /* 0x000fe20000410000 */
[----:B------:R-:W-:-:S02]  /*64e0*/  SHF.L.U32 R137, R65, 0x10, RZ ;  /* 0x0000001041897819 */ /* 0x000fc400000006ff */
[----:B------:R-:W-:Y:S02]  /*64f0*/  SHF.L.U32 R139, R67, 0x10, RZ ;  /* 0x00000010438b7819 */ /* 0x000fe400000006ff */
[----:B------:R-:W-:Y:S01]  /*6500*/  SHF.L.U32 R148, R148, 0x10, RZ ;  /* 0x0000001094947819 */ /* 0x000fe200000006ff */
[----:B------:R-:W-:Y:S01]  /*6510*/  FMUL.FTZ R144, R137, R144 ;  /* 0x0000009089907220 */ /* 0x000fe20000410000 */
[----:B------:R-:W-:Y:S01]  /*6520*/  SHF.L.U32 R138, R147, 0x10, RZ ;  /* 0x00000010938a7819 */ /* 0x000fe200000006ff */
[----:B------:R-:W-:Y:S01]  /*6530*/  FMUL.FTZ R146, R139, R146 ;  /* 0x000000928b927220 */ /* 0x000fe20000410000 */
[----:B------:R-:W-:Y:S01]  /*6540*/  SHF.L.U32 R142, R142, 0x10, RZ ;  /* 0x000000108e8e7819 */ /* 0x000fe200000006ff */
[----:B------:R-:W-:Y:S01]  /*6550*/  FMUL.FTZ R148, R151, R148 ;  /* 0x0000009497947220 */ /* 0x000fe20000410000 */
[----:B------:R-:W-:Y:S01]  /*6560*/  SHF.L.U32 R136, R141, 0x10, RZ ;  /* 0x000000108d887819 */ /* 0x000fe200000006ff */
[C---:B------:R-:W-:Y:S01]  /*6570*/  FMUL.FTZ R138, R151.reuse, R138 ;  /* 0x0000008a978a7220 */ /* 0x040fe20000410000 */
[----:B------:R-:W-:Y:S01]  /*6580*/  SHF.L.U32 R147, R32, 0x10, RZ ;  /* 0x0000001020937819 */ /* 0x000fe200000006ff */
[----:B------:R-:W-:Y:S01]  /*6590*/  FMUL.FTZ R142, R151, R142 ;  /* 0x0000008e978e7220 */ /* 0x000fe20000410000 */
[----:B------:R-:W-:Y:S01]  /*65a0*/  SHF.L.U32 R137, R35, 0x10, RZ ;  /* 0x0000001023897819 */ /* 0x000fe200000006ff */
[----:B------:R-:W-:Y:S01]  /*65b0*/  FMUL.FTZ R136, R151, R136 ;  /* 0x0000008897887220 */ /* 0x000fe20000410000 */
[----:B------:R-:W-:Y:S01]  /*65c0*/  SHF.L.U32 R149, R34, 0x10, RZ ;  /* 0x0000001022957819 */ /* 0x000fe200000006ff */
[----:B------:R-:W-:Y:S01]  /*65d0*/  FMUL.FTZ R147, R147, R148 ;  /* 0x0000009493937220 */ /* 0x000fe20000410000 */
[----:B------:R-:W-:Y:S01]  /*65e0*/  SHF.L.U32 R139, R33, 0x10, RZ ;  /* 0x00000010218b7819 */ /* 0x000fe200000006ff */
[----:B------:R-:W-:-:S02]  /*65f0*/  FMUL.FTZ R150, R137, R136 ;  /* 0x0000008889967220 */ /* 0x000fc40000410000 */
[----:B------:R-:W-:Y:S02]  /*6600*/  FMUL.FTZ R149, R149, R142 ;  /* 0x0000008e95957220 */ /* 0x000fe40000410000 */
[----:B------:R-:W-:Y:S01]  /*6610*/  FMUL.FTZ R148, R139, R138 ;  /* 0x0000008a8b947220 */ /* 0x000fe20000410000 */
[----:B------:R-:W-:Y:S02]  /*6620*/  F2FP.BF16.F32.PACK_AB R139, R147, R146 ;  /* 0x00000092938b723e */ /* 0x000fe400000010ff */
[----:B------:R-:W-:Y:S02]  /*6630*/  F2FP.BF16.F32.PACK_AB R137, R149, R144 ;  /* 0x000000909589723e */ /* 0x000fe400000010ff */
[----:B------:R-:W-:Y:S02]  /*6640*/  F2FP.BF16.F32.PACK_AB R138, R148, R145 ;  /* 0x00000091948a723e */ /* 0x000fe400000010ff */
[----:B------:R-:W-:-:S07]  /*6650*/  F2FP.BF16.F32.PACK_AB R136, R150, R143 ;  /* 0x0000008f9688723e */ /* 0x000fce00000010ff */
.L_x_324:
[----:B0-----:R-:W-:Y:S05]  /*6660*/  BSYNC.RECONVERGENT B0 ;  /* 0x0000000000007941 */ /* 0x001fea0003800200 */
.L_x_322:
        /* <DEDUP_REMOVED lines=12> */
[----:B------:R-:W-:Y:S02]  /*6730*/  SHF.L.U32 R136, R136, 0x10, RZ ;  /* 0x0000001088887819 */ /* 0x000fe400000006ff */
[C---:B------:R-:W-:Y:S02]  /*6740*/  PRMT R157, R137.reuse, 0x7632, R157 ;  /* 0x00007632899d7816 */ /* 0x040fe4000000009d */
[----:B------:R-:W-:Y:S01]  /*6750*/  SHF.L.U32 R152, R137, 0x10, RZ ;  /* 0x0000001089987819 */ /* 0x000fe200000006ff */
[C---:B------:R-:W-:Y:S01]  /*6760*/  FMUL.FTZ R136, R151.reuse, R136 ;  /* 0x0000008897887220 */ /* 0x040fe20000410000 */
[----:B------:R-:W-:Y:S02]  /*6770*/  SHF.L.U32 R162, R60, 0x10, RZ ;  /* 0x000000103ca27819 */ /* 0x000fe400000006ff */
[----:B------:R-:W-:Y:S01]  /*6780*/  SHF.L.U32 R137, R132, 0x10, RZ ;  /* 0x0000001084897819 */ /* 0x000fe200000006ff */
[----:B------:R-:W-:Y:S01]  /*6790*/  FMUL.FTZ R153, R151, R152 ;  /* 0x0000009897997220 */ /* 0x000fe20000410000 */
[----:B-1----:R-:W-:-:S02]  /*67a0*/  SHF.L.U32 R154, R138, 0x10, RZ ;  /* 0x000000108a9a7819 */ /* 0x002fc400000006ff */
[----:B------:R-:W-:Y:S01]  /*67b0*/  SHF.L.U32 R160, R139, 0x10, RZ ;  /* 0x000000108ba07819 */ /* 0x000fe200000006ff */
[----:B------:R-:W-:Y:S01]  /*67c0*/  FFMA.FTZ R152, R162, R136, R137 ;  /* 0x00000088a2987223 */ /* 0x000fe20000010089 */
[----:B------:R-:W-:Y:S01]  /*67d0*/  PRMT R158, R138, 0x7632, R158 ;  /* 0x000076328a9e7816 */ /* 0x000fe2000000009e */
[----:B------:R-:W-:Y:S01]  /*67e0*/  FMUL.FTZ R154, R151, R154 ;  /* 0x0000009a979a7220 */ /* 0x000fe20000410000 */
[----:B------:R-:W-:Y:S01]  /*67f0*/  PRMT R159, R139, 0x7632, R159 ;  /* 0x000076328b9f7816 */ /* 0x000fe2000000009f */
[----:B------:R-:W-:Y:S01]  /*6800*/  FMUL.FTZ R160, R151, R160 ;  /* 0x000000a097a07220 */ /* 0x000fe20000410000 */
[----:B------:R-:W-:Y:S02]  /*6810*/  SHF.L.U32 R161, R61, 0x10, RZ ;  /* 0x000000103da17819 */ /* 0x000fe400000006ff */
[----:B------:R-:W-:Y:S02]  /*6820*/  SHF.L.U32 R138, R133, 0x10, RZ ;  /* 0x00000010858a7819 */ /* 0x000fe400000006ff */
[----:B------:R-:W-:-:S02]  /*6830*/  SHF.L.U32 R164, R62, 0x10, RZ ;  /* 0x000000103ea47819 */ /* 0x000fc400000006ff */
[----:B------:R-:W-:Y:S01]  /*6840*/  SHF.L.U32 R139, R134, 0x10, RZ ;  /* 0x00000010868b7819 */ /* 0x000fe200000006ff */
[----:B------:R-:W-:Y:S01]  /*6850*/  FFMA.FTZ R153, R161, R153, R138 ;  /* 0x00000099a1997223 */ /* 0x000fe2000001008a */
[----:B------:R-:W-:Y:S02]  /*6860*/  SHF.L.U32 R166, R63, 0x10, RZ ;  /* 0x000000103fa67819 */ /* 0x000fe400000006ff */
[----:B------:R-:W-:Y:S01]  /*6870*/  SHF.L.U32 R155, R135, 0x10, RZ ;  /* 0x00000010879b7819 */ /* 0x000fe200000006ff */
[----:B------:R-:W-:Y:S01]  /*6880*/  FFMA.FTZ R154, R164, R154, R139 ;  /* 0x0000009aa49a7223 */ /* 0x000fe2000001008b */
[----:B------:R-:W-:Y:S02]  /*6890*/  PRMT R136, R132, 0x7632, R136 ;  /* 0x0000763284887816 */ /* 0x000fe40000000088 */
[----:B------:R-:W-:Y:S01]  /*68a0*/  PRMT R138, R133, 0x7632, R138 ;  /* 0x00007632858a7816 */ /* 0x000fe2000000008a */
[----:B------:R-:W-:Y:S01]  /*68b0*/  FFMA.FTZ R155, R166, R160, R155 ;  /* 0x000000a0a69b7223 */ /* 0x000fe2000001009b */
[----:B------:R-:W-:-:S02]  /*68c0*/  SHF.L.U32 R137, R136, 0x10, RZ ;  /* 0x0000001088897819 */ /* 0x000fc400000006ff */
[----:B------:R-:W-:Y:S02]  /*68d0*/  PRMT R139, R134, 0x7632, R139 ;  /* 0x00007632868b7816 */ /* 0x000fe4000000008b */
[----:B------:R-:W-:Y:S02]  /*68e0*/  PRMT R160, R135, 0x7632, R160 ;  /* 0x0000763287a07816 */ /* 0x000fe400000000a0 */
[----:B------:R-:W-:Y:S02]  /*68f0*/  SHF.L.U32 R142, R142, 0x10, RZ ;  /* 0x000000108e8e7819 */ /* 0x000fe400000006ff */
[----:B------:R-:W-:Y:S02]  /*6900*/  SHF.L.U32 R136, R157, 0x10, RZ ;  /* 0x000000109d887819 */ /* 0x000fe400000006ff */
        /* <DEDUP_REMOVED lines=8> */
[----:B------:R-:W-:-:S02]  /*6990*/  SHF.L.U32 R168, R29, 0x10, RZ ;  /* 0x000000101da87819 */ /* 0x000fc400000006ff */
[----:B------:R-:W-:Y:S02]  /*69a0*/  SHF.L.U32 R170, R28, 0x10, RZ ;  /* 0x000000101caa7819 */ /* 0x000fe400000006ff */
[----:B------:R-:W-:Y:S02]  /*69b0*/  SHF.L.U32 R159, R138, 0x10, RZ ;  /* 0x000000108a9f7819 */ /* 0x000fe400000006ff */
[----:B------:R-:W-:Y:S02]  /*69c0*/  SHF.L.U32 R139, R139, 0x10, RZ ;  /* 0x000000108b8b7819 */ /* 0x000fe400000006ff */
[----:B------:R-:W-:Y:S01]  /*69d0*/  SHF.L.U32 R157, R160, 0x10, RZ ;  /* 0x00000010a09d7819 */ /* 0x000fe200000006ff */
[----:B------:R-:W-:Y:S01]  /*69e0*/  FFMA.FTZ R159, R166, R136, R159 ;  /* 0x00000088a69f7223 */ /* 0x000fe2000001009f */
[----:B------:R-:W-:Y:S01]  /*69f0*/  FFMA.FTZ R160, R164, R142, R137 ;  /* 0x0000008ea4a07223 */ /* 0x000fe20000010089 */
[----:B------:R-:W-:Y:S02]  /*6a00*/  FFMA.FTZ R158, R168, R158, R139 ;  /* 0x0000009ea89e7223 */ /* 0x000fe4000001008b */
[----:B------:R-:W-:Y:S01]  /*6a10*/  FFMA.FTZ R157, R170, R162, R157 ;  /* 0x000000a2aa9d7223 */ /* 0x000fe2000001009d */
[----:B------:R-:W-:-:S02]  /*6a20*/  F2FP.BF16.F32.PACK_AB R137, R159, R153 ;  /* 0x000000999f89723e */ /* 0x000fc400000010ff */
[----:B------:R-:W-:Y:S02]  /*6a30*/  F2FP.BF16.F32.PACK_AB R138, R158, R154 ;  /* 0x0000009a9e8a723e */ /* 0x000fe400000010ff */
[----:B------:R-:W-:Y:S02]  /*6a40*/  F2FP.BF16.F32.PACK_AB R139, R157, R155 ;  /* 0x0000009b9d8b723e */ /* 0x000fe400000010ff */
[----:B------:R-:W-:Y:S01]  /*6a50*/  F2FP.BF16.F32.PACK_AB R136, R160, R152 ;  /* 0x00000098a088723e */ /* 0x000fe200000010ff */
[----:B------:R-:W-:Y:S06]  /*6a60*/  BRA `(.L_x_327) ;  /* 0x0000000000a07947 */ /* 0x000fec0003800000 */
.L_x_326:
[C---:B-----5:R-:W-:Y:S02]  /*6a70*/  PRMT R142, R136.reuse, 0x7632, R142 ;  /* 0x00007632888e7816 */ /* 0x060fe4000000008e */
[----:B------:R-:W-:Y:S02]  /*6a80*/  SHF.L.U32 R136, R136, 0x10, RZ ;  /* 0x0000001088887819 */ /* 0x000fe400000006ff */
[C---:B------:R-:W-:Y:S02]  /*6a90*/  PRMT R157, R137.reuse, 0x7632, R157 ;  /* 0x00007632899d7816 */ /* 0x040fe4000000009d */
[----:B------:R-:W-:Y:S01]  /*6aa0*/  SHF.L.U32 R152, R137, 0x10, RZ ;  /* 0x0000001089987819 */ /* 0x000fe200000006ff */
[C---:B------:R-:W-:Y:S01]  /*6ab0*/  FMUL.FTZ R136, R151.reuse, R136 ;  /* 0x0000008897887220 */ /* 0x040fe20000410000 */
[----:B-1----:R-:W-:Y:S02]  /*6ac0*/  SHF.L.U32 R154, R138, 0x10, RZ ;  /* 0x000000108a9a7819 */ /* 0x002fe400000006ff */
        /* <DEDUP_REMOVED lines=34> */
.L_x_327:
[----:B------:R-:W-:Y:S05]  /*6cf0*/  BSYNC.RECONVERGENT B0 ;  /* 0x0000000000007941 */ /* 0x000fea0003800200 */
.L_x_325:
        /* <DEDUP_REMOVED lines=10> */
[C---:B-----5:R-:W-:Y:S02]  /*6da0*/  PRMT R161, R136.reuse, 0x7632, R161 ;  /* 0x0000763288a17816 */ /* 0x060fe400000000a1 */
[----:B------:R-:W-:Y:S02]  /*6db0*/  SHF.L.U32 R136, R136, 0x10, RZ ;  /* 0x0000001088887819 */ /* 0x000fe400000006ff */
[C---:B0-----:R-:W-:Y:S02]  /*6dc0*/  PRMT R166, R137.reuse, 0x7632, R166 ;  /* 0x0000763289a67816 */ /* 0x041fe400000000a6 */
[----:B------:R-:W-:Y:S01]  /*6dd0*/  SHF.L.U32 R162, R137, 0x10, RZ ;  /* 0x0000001089a27819 */ /* 0x000fe200000006ff */
[C---:B------:R-:W-:Y:S01]  /*6de0*/  FMUL.FTZ R136, R151.reuse, R136 ;  /* 0x0000008897887220 */ /* 0x040fe20000410000 */
[C---:B------:R-:W-:Y:S02]  /*6df0*/  PRMT R167, R138.reuse, 0x7632, R167 ;  /* 0x000076328aa77816 */ /* 0x040fe400000000a7 */
[----:B------:R-:W-:Y:S01]  /*6e00*/  SHF.L.U32 R138, R138, 0x10, RZ ;  /* 0x000000108a8a7819 */ /* 0x000fe200000006ff */
[----:B------:R-:W-:Y:S01]  /*6e10*/  FMUL.FTZ R163, R151, R162 ;  /* 0x000000a297a37220 */ /* 0x000fe20000410000 */
[----:B------:R-:W-:-:S02]  /*6e20*/  SHF.L.U32 R137, R56, 0x10, RZ ;  /* 0x0000001038897819 */ /* 0x000fc400000006ff */
[----:B------:R-:W-:Y:S01]  /*6e30*/  SHF.L.U32 R170, R132, 0x10, RZ ;  /* 0x0000001084aa7819 */ /* 0x000fe200000006ff */
[----:B------:R-:W-:Y:S01]  /*6e40*/  FMUL.FTZ R138, R151, R138 ;  /* 0x0000008a978a7220 */ /* 0x000fe20000410000 */
[C---:B------:R-:W-:Y:S02]  /*6e50*/  SHF.L.U32 R164, R139.reuse, 0x10, RZ ;  /* 0x000000108ba47819 */ /* 0x040fe400000006ff */
[----:B------:R-:W-:Y:S01]  /*6e60*/  PRMT R168, R139, 0x7632, R168 ;  /* 0x000076328ba87816 */ /* 0x000fe200000000a8 */
[----:B------:R-:W-:Y:S01]  /*6e70*/  FFMA.FTZ R162, R137, R136, R170 ;  /* 0x0000008889a27223 */ /* 0x000fe200000100aa */
[----:B------:R-:W-:Y:S01]  /*6e80*/  SHF.L.U32 R169, R58, 0x10, RZ ;  /* 0x000000103aa97819 */ /* 0x000fe200000006ff */
[----:B------:R-:W-:Y:S01]  /*6e90*/  FMUL.FTZ R165, R151, R164 ;  /* 0x000000a497a57220 */ /* 0x000fe20000410000 */
[----:B------:R-:W-:Y:S02]  /*6ea0*/  SHF.L.U32 R174, R134, 0x10, RZ ;  /* 0x0000001086ae7819 */ /* 0x000fe400000006ff */
[----:B------:R-:W-:-:S02]  /*6eb0*/  SHF.L.U32 R172, R57, 0x10, RZ ;  /* 0x0000001039ac7819 */ /* 0x000fc400000006ff */
[----:B------:R-:W-:Y:S01]  /*6ec0*/  SHF.L.U32 R139, R133, 0x10, RZ ;  /* 0x00000010858b7819 */ /* 0x000fe200000006ff */
[----:B------:R-:W-:Y:S01]  /*6ed0*/  FFMA.FTZ R164, R169, R138, R174 ;  /* 0x0000008aa9a47223 */ /* 0x000fe200000100ae */
[----:B------:R-:W-:Y:S02]  /*6ee0*/  PRMT R136, R132, 0x7632, R136 ;  /* 0x0000763284887816 */ /* 0x000fe40000000088 */
[----:B------:R-:W-:Y:S01]  /*6ef0*/  SHF.L.U32 R176, R59, 0x10, RZ ;  /* 0x000000103bb07819 */ /* 0x000fe200000006ff */
[----:B------:R-:W-:Y:S01]  /*6f00*/  FFMA.FTZ R163, R172, R163, R139 ;  /* 0x000000a3aca37223 */ /* 0x000fe2000001008b */
[----:B------:R-:W-:Y:S02]  /*6f10*/  SHF.L.U32 R171, R135, 0x10, RZ ;  /* 0x0000001087ab7819 */ /* 0x000fe400000006ff */
[----:B------:R-:W-:Y:S02]  /*6f20*/  SHF.L.U32 R169, R136, 0x10, RZ ;  /* 0x0000001088a97819 */ /* 0x000fe400000006ff */
[----:B------:R-:W-:Y:S01]  /*6f30*/  SHF.L.U32 R168, R168, 0x10, RZ ;  /* 0x00000010a8a87819 */ /* 0x000fe200000006ff */
[----:B------:R-:W-:Y:S01]  /*6f40*/  FFMA.FTZ R165, R176, R165, R171 ;  /* 0x000000a5b0a57223 */ /* 0x000fe200000100ab */
[----:B------:R-:W-:-:S02]  /*6f50*/  PRMT R137, R133, 0x7632, R137 ;  /* 0x0000763285897816 */ /* 0x000fc40000000089 */
[----:B------:R-:W-:Y:S02]  /*6f60*/  PRMT R139, R134, 0x7632, R139 ;  /* 0x00007632868b7816 */ /* 0x000fe4000000008b */
[----:B------:R-:W-:Y:S02]  /*6f70*/  PRMT R170, R135, 0x7632, R170 ;  /* 0x0000763287aa7816 */ /* 0x000fe400000000aa */
[----:B------:R-:W-:Y:S01]  /*6f80*/  SHF.L.U32 R138, R161, 0x10, RZ ;  /* 0x00000010a18a7819 */ /* 0x000fe200000006ff */
[----:B------:R-:W-:Y:S01]  /*6f90*/  FMUL.FTZ R161, R151, R168 ;  /* 0x000000a897a17220 */ /* 0x000fe20000410000 */
[----:B------:R-:W-:Y:S02]  /*6fa0*/  SHF.L.U32 R166, R166, 0x10, RZ ;  /* 0x00000010a6a67819 */ /* 0x000fe400000006ff */
        /* <DEDUP_REMOVED lines=8> */
[----:B------:R-:W-:-:S02]  /*7030*/  SHF.L.U32 R171, R24, 0x10, RZ ;  /* 0x0000001018ab7819 */ /* 0x000fc400000006ff */
[----:B------:R-:W-:Y:S02]  /*7040*/  SHF.L.U32 R137, R137, 0x10, RZ ;  /* 0x0000001089897819 */ /* 0x000fe400000006ff */
[----:B------:R-:W-:Y:S02]  /*7050*/  SHF.L.U32 R139, R139, 0x10, RZ ;  /* 0x000000108b8b7819 */ /* 0x000fe400000006ff */
[----:B------:R-:W-:Y:S01]  /*7060*/  SHF.L.U32 R170, R170, 0x10, RZ ;  /* 0x00000010aaaa7819 */ /* 0x000fe200000006ff */
[----:B------:R-:W-:Y:S02]  /*7070*/  FFMA.FTZ R168, R174, R168, R137 ;  /* 0x000000a8aea87223 */ /* 0x000fe40000010089 */
[----:B------:R-:W-:Y:S01]  /*7080*/  FFMA.FTZ R167, R176, R136, R139 ;  /* 0x00000088b0a77223 */ /* 0x000fe2000001008b */
[----:B------:R-:W-:Y:S01]  /*7090*/  F2FP.BF16.F32.PACK_AB R136, R169, R162 ;  /* 0x000000a2a988723e */ /* 0x000fe200000010ff */
[----:B------:R-:W-:Y:S01]  /*70a0*/  FFMA.FTZ R166, R171, R161, R170 ;  /* 0x000000a1aba67223 */ /* 0x000fe200000100aa */
[----:B------:R-:W-:-:S02]  /*70b0*/  F2FP.BF16.F32.PACK_AB R137, R168, R163 ;  /* 0x000000a3a889723e */ /* 0x000fc400000010ff */
[----:B------:R-:W-:Y:S02]  /*70c0*/  F2FP.BF16.F32.PACK_AB R138, R167, R164 ;  /* 0x000000a4a78a723e */ /* 0x000fe400000010ff */
[----:B------:R-:W-:Y:S01]  /*70d0*/  F2FP.BF16.F32.PACK_AB R139, R166, R165 ;  /* 0x000000a5a68b723e */ /* 0x000fe200000010ff */
[----:B------:R-:W-:Y:S06]  /*70e0*/  BRA `(.L_x_330) ;  /* 0x0000000000a07947 */ /* 0x000fec0003800000 */
.L_x_329:
[C---:B-----5:R-:W-:Y:S02]  /*70f0*/  PRMT R161, R136.reuse, 0x7632, R161 ;  /* 0x0000763288a17816 */ /* 0x060fe400000000a1 */
[----:B------:R-:W-:Y:S02]  /*7100*/  SHF.L.U32 R136, R136, 0x10, RZ ;  /* 0x0000001088887819 */ /* 0x000fe400000006ff */
[C---:B------:R-:W-:Y:S02]  /*7110*/  SHF.L.U32 R162, R137.reuse, 0x10, RZ ;  /* 0x0000001089a27819 */ /* 0x040fe400000006ff */
[----:B0-----:R-:W-:Y:S01]  /*7120*/  PRMT R166, R137, 0x7632, R166 ;  /* 0x0000763289a67816 */ /* 0x001fe200000000a6 */
[C---:B------:R-:W-:Y:S01]  /*7130*/  FMUL.FTZ R136, R151.reuse, R136 ;  /* 0x0000008897887220 */ /* 0x040fe20000410000 */
[C---:B------:R-:W-:Y:S01]  /*7140*/  PRMT R167, R138.reuse, 0x7632, R167 ;  /* 0x000076328aa77816 */ /* 0x040fe200000000a7 */
[----:B------:R-:W-:Y:S01]  /*7150*/  FMUL.FTZ R163, R151, R162 ;  /* 0x000000a297a37220 */ /* 0x000fe20000410000 */
[----:B------:R-:W-:-:S02]  /*7160*/  SHF.L.U32 R164, R138, 0x10, RZ ;  /* 0x000000108aa47819 */ /* 0x000fc400000006ff */
[----:B------:R-:W-:Y:S02]  /*7170*/  SHF.L.U32 R170, R139, 0x10, RZ ;  /* 0x000000108baa7819 */ /* 0x000fe400000006ff */
[----:B------:R-:W-:Y:S01]  /*7180*/  SHF.L.U32 R137, R56, 0x10, RZ ;  /* 0x0000001038897819 */ /* 0x000fe200000006ff */
[----:B------:R-:W-:Y:S01]  /*7190*/  FMUL.FTZ R164, R151, R164 ;  /* 0x000000a497a47220 */ /* 0x000fe20000410000 */
[----:B------:R-:W-:Y:S01]  /*71a0*/  SHF.L.U32 R138, R57, 0x10, RZ ;  /* 0x00000010398a7819 */ /* 0x000fe200000006ff */
[----:B------:R-:W-:Y:S01]  /*71b0*/  FMUL.FTZ R170, R151, R170 ;  /* 0x000000aa97aa7220 */ /* 0x000fe20000410000 */
[----:B------:R-:W-:Y:S01]  /*71c0*/  PRMT R168, R139, 0x7632, R168 ;  /* 0x000076328ba87816 */ /* 0x000fe200000000a8 */
        /* <DEDUP_REMOVED lines=26> */
.L_x_330:
[----:B------:R-:W-:Y:S05]  /*7370*/  BSYNC.RECONVERGENT B0 ;  /* 0x0000000000007941 */ /* 0x000fea0003800200 */
.L_x_328:
        /* <DEDUP_REMOVED lines=12> */
[C---:B0----5:R-:W-:Y:S02]  /*7440*/  PRMT R170, R136.reuse, 0x7632, R170 ;  /* 0x0000763288aa7816 */ /* 0x061fe400000000aa */
[----:B------:R-:W-:Y:S02]  /*7450*/  SHF.L.U32 R136, R136, 0x10, RZ ;  /* 0x0000001088887819 */ /* 0x000fe400000006ff */
[----:B------:R-:W-:Y:S02]  /*7460*/  SHF.L.U32 R172, R137, 0x10, RZ ;  /* 0x0000001089ac7819 */ /* 0x000fe400000006ff */
[----:B------:R-:W-:Y:S01]  /*7470*/  PRMT R176, R138, 0x7632, R176 ;  /* 0x000076328ab07816 */ /* 0x000fe200000000b0 */
[C---:B------:R-:W-:Y:S01]  /*7480*/  FMUL.FTZ R136, R151.reuse, R136 ;  /* 0x0000008897887220 */ /* 0x040fe20000410000 */
[----:B------:R-:W-:Y:S01]  /*7490*/  SHF.L.U32 R171, R52, 0x10, RZ ;  /* 0x0000001034ab7819 */ /* 0x000fe200000006ff */
[----:B------:R-:W-:Y:S01]  /*74a0*/  FMUL.FTZ R172, R151, R172 ;  /* 0x000000ac97ac7220 */ /* 0x000fe20000410000 */
[----:B------:R-:W-:-:S02]  /*74b0*/  SHF.L.U32 R178, R132, 0x10, RZ ;  /* 0x0000001084b27819 */ /* 0x000fc400000006ff */
[----:B------:R-:W-:Y:S02]  /*74c0*/  SHF.L.U32 R138, R138, 0x10, RZ ;  /* 0x000000108a8a7819 */ /* 0x000fe400000006ff */
[----:B------:R-:W-:Y:S01]  /*74d0*/  SHF.L.U32 R174, R139, 0x10, RZ ;  /* 0x000000108bae7819 */ /* 0x000fe200000006ff */
[----:B------:R-:W-:Y:S01]  /*74e0*/  FFMA.FTZ R171, R171, R136, R178 ;  /* 0x00000088abab7223 */ /* 0x000fe200000100b2 */
[----:B------:R-:W-:Y:S01]  /*74f0*/  PRMT R175, R137, 0x7632, R175 ;  /* 0x0000763289af7816 */ /* 0x000fe200000000af */
[----:B------:R-:W-:Y:S01]  /*7500*/  FMUL.FTZ R138, R151, R138 ;  /* 0x0000008a978a7220 */ /* 0x000fe20000410000 */
[----:B------:R-:W-:Y:S01]  /*7510*/  PRMT R177, R139, 0x7632, R177 ;  /* 0x000076328bb17816 */ /* 0x000fe200000000b1 */
[----:B------:R-:W-:Y:S01]  /*7520*/  FMUL.FTZ R174, R151, R174 ;  /* 0x000000ae97ae7220 */ /* 0x000fe20000410000 */
        /* <DEDUP_REMOVED lines=30> */
[----:B------:R-:W-:Y:S01]  /*7710*/  FFMA.FTZ R183, R188, R136, R183 ;  /* 0x00000088bcb77223 */ /* 0x000fe200000100b7 */
[----:B------:R-:W-:Y:S01]  /*7720*/  F2FP.BF16.F32.PACK_AB R136, R184, R171 ;  /* 0x000000abb888723e */ /* 0x000fe200000010ff */
[----:B------:R-:W-:Y:S02]  /*7730*/  FFMA.FTZ R182, R182, R176, R139 ;  /* 0x000000b0b6b67223 */ /* 0x000fe4000001008b */
[----:B------:R-:W-:Y:S01]  /*7740*/  FFMA.FTZ R175, R190, R180, R175 ;  /* 0x000000b4beaf7223 */ /* 0x000fe200000100af */
[----:B------:R-:W-:-:S02]  /*7750*/  F2FP.BF16.F32.PACK_AB R137, R183, R172 ;  /* 0x000000acb789723e */ /* 0x000fc400000010ff */
[----:B------:R-:W-:Y:S02]  /*7760*/  F2FP.BF16.F32.PACK_AB R138, R182, R173 ;  /* 0x000000adb68a723e */ /* 0x000fe400000010ff */
[----:B------:R-:W-:Y:S01]  /*7770*/  F2FP.BF16.F32.PACK_AB R139, R175, R174 ;  /* 0x000000aeaf8b723e */ /* 0x000fe200000010ff */
[----:B------:R-:W-:Y:S06]  /*7780*/  BRA `(.L_x_332) ;  /* 0x0000000000a07947 */ /* 0x000fec0003800000 */
.L_x_331:
[----:B0----5:R-:W-:Y:S02]  /*7790*/  PRMT R170, R136, 0x7632, R170 ;  /* 0x0000763288aa7816 */ /* 0x021fe400000000aa */
        /* <DEDUP_REMOVED lines=30> */
[----:B------:R-:W-:Y:S01]  /*7980*/  SHF.L.U32 R175, R20, 0x10, RZ ;  /* 0x0000001014af7819 */ /* 0x000fe200000006ff */
[----:B------:R-:W-:Y:S01]  /*7990*/  FMUL.FTZ R183, R183, R136 ;  /* 0x00000088b7b77220 */ /* 0x000fe20000410000 */
[----:B------:R-:W-:Y:S01]  /*79a0*/  FMUL.FTZ R184, R137, R170 ;  /* 0x000000aa89b87220 */ /* 0x000fe20000410000 */
[----:B------:R-:W-:Y:S02]  /*79b0*/  FMUL.FTZ R182, R139, R176 ;  /* 0x000000b08bb67220 */ /* 0x000fe40000410000 */
[----:B------:R-:W-:Y:S01]  /*79c0*/  FMUL.FTZ R175, R175, R138 ;  /* 0x0000008aafaf7220 */ /* 0x000fe20000410000 */
[----:B------:R-:W-:Y:S02]  /*79d0*/  F2FP.BF16.F32.PACK_AB R137, R183, R172 ;  /* 0x000000acb789723e */ /* 0x000fe400000010ff */
[----:B------:R-:W-:Y:S02]  /*79e0*/  F2FP.BF16.F32.PACK_AB R138, R182, R173 ;  /* 0x000000adb68a723e */ /* 0x000fe400000010ff */
[----:B------:R-:W-:-:S02]  /*79f0*/  F2FP.BF16.F32.PACK_AB R139, R175, R174 ;  /* 0x000000aeaf8b723e */ /* 0x000fc400000010ff */
[----:B------:R-:W-:-:S07]  /*7a00*/  F2FP.BF16.F32.PACK_AB R136, R184, R171 ;  /* 0x000000abb888723e */ /* 0x000fce00000010ff */
.L_x_332:
        /* <DEDUP_REMOVED lines=9> */
[----:B-----5:R-:W-:Y:S02]  /*7aa0*/  PRMT R176, R137, 0x7632, R176 ;  /* 0x0000763289b07816 */ /* 0x020fe400000000b0 */
[----:B------:R-:W-:Y:S02]  /*7ab0*/  PRMT R177, R133, 0x7632, R177 ;  /* 0x0000763285b17816 */ /* 0x000fe400000000b1 */
[----:B------:R-:W-:Y:S02]  /*7ac0*/  SHF.L.U32 R176, R176, 0x10, RZ ;  /* 0x00000010b0b07819 */ /* 0x000fe400000006ff */
[----:B0-----:R-:W-:Y:S02]  /*7ad0*/  SHF.L.U32 R179, R18, 0x10, RZ ;  /* 0x0000001012b37819 */ /* 0x001fe400000006ff */
[----:B------:R-:W-:Y:S01]  /*7ae0*/  SHF.L.U32 R178, R177, 0x10, RZ ;  /* 0x00000010b1b27819 */ /* 0x000fe200000006ff */
[----:B------:R-:W-:Y:S01]  /*7af0*/  FMUL.FTZ R187, R151, R176 ;  /* 0x000000b097bb7220 */ /* 0x000fe20000410000 */
[----:B------:R-:W-:-:S02]  /*7b00*/  SHF.L.U32 R176, R136, 0x10, RZ ;  /* 0x0000001088b07819 */ /* 0x000fc400000006ff */
[----:B------:R-:W-:Y:S01]  /*7b10*/  PRMT R136, R138, 0x7632, R136 ;  /* 0x000076328a887816 */ /* 0x000fe20000000088 */
[----:B------:R-:W-:Y:S01]  /*7b20*/  FFMA.FTZ R187, R179, R187, R178 ;  /* 0x000000bbb3bb7223 */ /* 0x000fe200000100b2 */
[----:B------:R-:W-:Y:S01]  /*7b30*/  PRMT R177, R134, 0x7632, R177 ;  /* 0x0000763286b17816 */ /* 0x000fe200000000b1 */
[C---:B------:R-:W-:Y:S01]  /*7b40*/  FMUL.FTZ R176, R151.reuse, R176 ;  /* 0x000000b097b07220 */ /* 0x040fe20000410000 */
        /* <DEDUP_REMOVED lines=8> */
[----:B------:R-:W-:Y:S01]  /*7bd0*/  PRMT R136, R139, 0x7632, R136 ;  /* 0x000076328b887816 */ /* 0x000fe20000000088 */
[----:B------:R-:W-:Y:S01]  /*7be0*/  FFMA.FTZ R189, R180, R178, R177 ;  /* 0x000000b2b4bd7223 */ /* 0x000fe200000100b1 */
[----:B------:R-:W-:Y:S01]  /*7bf0*/  SHF.L.U32 R181, R50, 0x10, RZ ;  /* 0x0000001032b57819 */ /* 0x000fe200000006ff */
[----:B------:R-:W-:Y:S01]  /*7c00*/  FMUL.FTZ R138, R151, R138 ;  /* 0x0000008a978a7220 */ /* 0x000fe20000410000 */
[----:B------:R-:W-:Y:S02]  /*7c10*/  SHF.L.U32 R178, R134, 0x10, RZ ;  /* 0x0000001086b27819 */ /* 0x000fe400000006ff */
[----:B------:R-:W-:-:S02]  /*7c20*/  SHF.L.U32 R176, R136, 0x10, RZ ;  /* 0x0000001088b07819 */ /* 0x000fc400000006ff */
[----:B------:R-:W-:Y:S01]  /*7c30*/  PRMT R136, R135, 0x7632, R136 ;  /* 0x0000763287887816 */ /* 0x000fe20000000088 */
[----:B------:R-:W-:Y:S01]  /*7c40*/  FFMA.FTZ R181, R181, R138, R178 ;  /* 0x0000008ab5b57223 */ /* 0x000fe200000100b2 */
[----:B------:R-:W-:Y:S01]  /*7c50*/  SHF.L.U32 R190, R16, 0x10, RZ ;  /* 0x0000001010be7819 */ /* 0x000fe200000006ff */
[----:B------:R-:W-:Y:S01]  /*7c60*/  FMUL.FTZ R176, R151, R176 ;  /* 0x000000b097b07220 */ /* 0x000fe20000410000 */
[C---:B------:R-:W-:Y:S02]  /*7c70*/  SHF.L.U32 R177, R136.reuse, 0x10, RZ ;  /* 0x0000001088b17819 */ /* 0x040fe400000006ff */
[----:B------:R-:W-:Y:S02]  /*7c80*/  SHF.L.U32 R138, R139, 0x10, RZ ;  /* 0x000000108b8a7819 */ /* 0x000fe400000006ff */
[----:B------:R-:W-:Y:S01]  /*7c90*/  PRMT R136, R136, 0x7632, R136 ;  /* 0x0000763288887816 */ /* 0x000fe20000000088 */
[----:B------:R-:W-:Y:S01]  /*7ca0*/  FFMA.FTZ R190, R190, R176, R177 ;  /* 0x000000b0bebe7223 */ /* 0x000fe200000100b1 */
[----:B------:R-:W-:Y:S01]  /*7cb0*/  SHF.L.U32 R139, R51, 0x10, RZ ;  /* 0x00000010338b7819 */ /* 0x000fe200000006ff */
[----:B------:R-:W-:Y:S01]  /*7cc0*/  FMUL.FTZ R192, R151, R138 ;  /* 0x0000008a97c07220 */ /* 0x000fe20000410000 */
[----:B------:R-:W-:-:S02]  /*7cd0*/  SHF.L.U32 R176, R135, 0x10, RZ ;  /* 0x0000001087b07819 */ /* 0x000fc400000006ff */
[----:B------:R-:W-:Y:S02]  /*7ce0*/  SHF.L.U32 R138, R137, 0x10, RZ ;  /* 0x00000010898a7819 */ /* 0x000fe400000006ff */
[----:B------:R-:W-:Y:S01]  /*7cf0*/  PRMT R137, R132, 0x7632, R137 ;  /* 0x0000763284897816 */ /* 0x000fe20000000089 */
[----:B------:R-:W-:Y:S01]  /*7d00*/  FFMA.FTZ R192, R139, R192, R176 ;  /* 0x000000c08bc07223 */ /* 0x000fe200000100b0 */
[----:B------:R-:W-:Y:S01]  /*7d10*/  SHF.L.U32 R136, R136, 0x10, RZ ;  /* 0x0000001088887819 */ /* 0x000fe200000006ff */
[----:B------:R-:W-:Y:S01]  /*7d20*/  FMUL.FTZ R138, R151, R138 ;  /* 0x0000008a978a7220 */ /* 0x000fe20000410000 */
[----:B------:R-:W-:Y:S02]  /*7d30*/  SHF.L.U32 R139, R49, 0x10, RZ ;  /* 0x00000010318b7819 */ /* 0x000fe400000006ff */
[----:B------:R-:W-:Y:S01]  /*7d40*/  SHF.L.U32 R137, R137, 0x10, RZ ;  /* 0x0000001089897819 */ /* 0x000fe200000006ff */
[----:B------:R-:W-:Y:S01]  /*7d50*/  FMUL.FTZ R136, R151, R136 ;  /* 0x0000008897887220 */ /* 0x000fe20000410000 */
[----:B------:R-:W-:-:S02]  /*7d60*/  SHF.L.U32 R180, R133, 0x10, RZ ;  /* 0x0000001085b47819 */ /* 0x000fc400000006ff */
        /* <DEDUP_REMOVED lines=8> */
.L_x_333:
[----:B-----5:R-:W-:Y:S02]  /*7df0*/  SHF.L.U32 R176, R136, 0x10, RZ ;  /* 0x0000001088b07819 */ /* 0x020fe400000006ff */
[----:B------:R-:W-:Y:S02]  /*7e00*/  SHF.L.U32 R177, R48, 0x10, RZ ;  /* 0x0000001030b17819 */ /* 0x000fe400000006ff */
[----:B0-----:R-:W-:Y:S01]  /*7e10*/  SHF.L.U32 R178, R137, 0x10, RZ ;  /* 0x0000001089b27819 */ /* 0x001fe200000006ff */
[----:B------:R-:W-:Y:S01]  /*7e20*/  FMUL.FTZ R176, R151, R176 ;  /* 0x000000b097b07220 */ /* 0x000fe20000410000 */
[----:B------:R-:W-:Y:S02]  /*7e30*/  SHF.L.U32 R180, R138, 0x10, RZ ;  /* 0x000000108ab47819 */ /* 0x000fe400000006ff */
[----:B------:R-:W-:Y:S01]  /*7e40*/  SHF.L.U32 R179, R49, 0x10, RZ ;  /* 0x0000001031b37819 */ /* 0x000fe200000006ff */
[----:B------:R-:W-:Y:S01]  /*7e50*/  FMUL.FTZ R188, R177, R176 ;  /* 0x000000b0b1bc7220 */ /* 0x000fe20000410000 */
        /* <DEDUP_REMOVED lines=8> */
[----:B------:R-:W-:Y:S01]  /*7ee0*/  PRMT R136, R136, 0x7632, R136 ;  /* 0x0000763288887816 */ /* 0x000fe20000000088 */
[----:B------:R-:W-:Y:S01]  /*7ef0*/  FMUL.FTZ R192, R177, R176 ;  /* 0x000000b0b1c07220 */ /* 0x000fe20000410000 */
[----:B------:R-:W-:Y:S01]  /*7f00*/  PRMT R137, R137, 0x7632, R137 ;  /* 0x0000763289897816 */ /* 0x000fe20000000089 */
[----:B------:R-:W-:Y:S01]  /*7f10*/  FMUL.FTZ R178, R151, R178 ;  /* 0x000000b297b27220 */ /* 0x000fe20000410000 */
[----:B------:R-:W-:Y:S02]  /*7f20*/  PRMT R139, R138, 0x7632, R139 ;  /* 0x000076328a8b7816 */ /* 0x000fe4000000008b */
[----:B------:R-:W-:Y:S02]  /*7f30*/  SHF.L.U32 R138, R137, 0x10, RZ ;  /* 0x00000010898a7819 */ /* 0x000fe400000006ff */
[----:B------:R-:W-:Y:S02]  /*7f40*/  SHF.L.U32 R176, R139, 0x10, RZ ;  /* 0x000000108bb07819 */ /* 0x000fe400000006ff */
        /* <DEDUP_REMOVED lines=18> */
.L_x_334:
        /* <DEDUP_REMOVED lines=10> */
[----:B------:R-:W-:Y:S02]  /*8110*/  SHF.L.U32 R194, R15, 0x10, RZ ;  /* 0x000000100fc27819 */ /* 0x000fe400000006ff */
[----:B------:R-:W-:Y:S02]  /*8120*/  SHF.L.U32 R178, R176, 0x10, RZ ;  /* 0x00000010b0b27819 */ /* 0x000fe400000006ff */
[----:B------:R-:W-:Y:S02]  /*8130*/  PRMT R176, R132, 0x7632, R176 ;  /* 0x0000763284b07816 */ /* 0x000fe400000000b0 */
[----:B------:R-:W-:Y:S01]  /*8140*/  SHF.L.U32 R196, R13, 0x10, RZ ;  /* 0x000000100dc47819 */ /* 0x000fe200000006ff */
[----:B------:R-:W-:Y:S01]  /*8150*/  FMUL.FTZ R178, R151, R178 ;  /* 0x000000b297b27220 */ /* 0x000fe20000410000 */
[----:B------:R-:W-:-:S02]  /*8160*/  SHF.L.U32 R177, R176, 0x10, RZ ;  /* 0x00000010b0b17819 */ /* 0x000fc400000006ff */
[----:B------:R-:W-:Y:S02]  /*8170*/  PRMT R176, R137, 0x7632, R176 ;  /* 0x0000763289b07816 */ /* 0x000fe400000000b0 */
[C---:B------:R-:W-:Y:S01]  /*8180*/  SHF.L.U32 R198, R133.reuse, 0x10, RZ ;  /* 0x0000001085c67819 */ /* 0x040fe200000006ff */
[----:B------:R-:W-:Y:S01]  /*8190*/  FFMA.FTZ R194, R194, R178, R177 ;  /* 0x000000b2c2c27223 */ /* 0x000fe200000100b1 */
[----:B------:R-:W-:Y:S02]  /*81a0*/  SHF.L.U32 R178, R176, 0x10, RZ ;  /* 0x00000010b0b27819 */ /* 0x000fe400000006ff */
[----:B------:R-:W-:Y:S02]  /*81b0*/  PRMT R176, R133, 0x7632, R176 ;  /* 0x0000763285b07816 */ /* 0x000fe400000000b0 */
[----:B------:R-:W-:Y:S01]  /*81c0*/  SHF.L.U32 R199, R46, 0x10, RZ ;  /* 0x000000102ec77819 */ /* 0x000fe200000006ff */
[----:B------:R-:W-:Y:S01]  /*81d0*/  FMUL.FTZ R178, R151, R178 ;  /* 0x000000b297b27220 */ /* 0x000fe20000410000 */
[----:B------:R-:W-:-:S02]  /*81e0*/  SHF.L.U32 R195, R176, 0x10, RZ ;  /* 0x00000010b0c37819 */ /* 0x000fc400000006ff */
[----:B------:R-:W-:Y:S02]  /*81f0*/  SHF.L.U32 R176, R14, 0x10, RZ ;  /* 0x000000100eb07819 */ /* 0x000fe400000006ff */
[----:B------:R-:W-:Y:S02]  /*8200*/  SHF.L.U32 R200, R135, 0x10, RZ ;  /* 0x0000001087c87819 */ /* 0x000fe400000006ff */
[----:B------:R-:W-:Y:S01]  /*8210*/  SHF.L.U32 R136, R136, 0x10, RZ ;  /* 0x0000001088887819 */ /* 0x000fe200000006ff */
[----:B------:R-:W-:Y:S01]  /*8220*/  FFMA.FTZ R195, R176, R178, R195 ;  /* 0x000000b2b0c37223 */ /* 0x000fe200000100c3 */
[C---:B------:R-:W-:Y:S02]  /*8230*/  PRMT R176, R138.reuse, 0x7632, R176 ;  /* 0x000076328ab07816 */ /* 0x040fe400000000b0 */
[----:B------:R-:W-:Y:S01]  /*8240*/  SHF.L.U32 R138, R138, 0x10, RZ ;  /* 0x000000108a8a7819 */ /* 0x000fe200000006ff */
[----:B------:R-:W-:Y:S01]  /*8250*/  FMUL.FTZ R136, R151, R136 ;  /* 0x0000008897887220 */ /* 0x000fe20000410000 */
[----:B------:R-:W-:-:S02]  /*8260*/  SHF.L.U32 R178, R176, 0x10, RZ ;  /* 0x00000010b0b27819 */ /* 0x000fc400000006ff */
[----:B------:R-:W-:Y:S01]  /*8270*/  PRMT R176, R134, 0x7632, R176 ;  /* 0x0000763286b07816 */ /* 0x000fe200000000b0 */
[C---:B------:R-:W-:Y:S01]  /*8280*/  FMUL.FTZ R138, R151.reuse, R138 ;  /* 0x0000008a978a7220 */ /* 0x040fe20000410000 */
[----:B------:R-:W-:Y:S01]  /*8290*/  SHF.L.U32 R201, R44, 0x10, RZ ;  /* 0x000000102cc97819 */ /* 0x000fe200000006ff */
[----:B------:R-:W-:Y:S01]  /*82a0*/  FMUL.FTZ R178, R151, R178 ;  /* 0x000000b297b27220 */ /* 0x000fe20000410000 */
[----:B------:R-:W-:Y:S02]  /*82b0*/  SHF.L.U32 R177, R176, 0x10, RZ ;  /* 0x00000010b0b17819 */ /* 0x000fe400000006ff */
[----:B------:R-:W-:-:S03]  /*82c0*/  PRMT R176, R139, 0x7632, R176 ;  /* 0x000076328bb07816 */ /* 0x000fc600000000b0 */
[----:B------:R-:W-:Y:S01]  /*82d0*/  FFMA.FTZ R196, R196, R178, R177 ;  /* 0x000000b2c4c47223 */ /* 0x000fe200000100b1 */
[----:B------:R-:W-:Y:S02]  /*82e0*/  SHF.L.U32 R178, R176, 0x10, RZ ;  /* 0x00000010b0b27819 */ /* 0x000fe400000006ff */
[----:B------:R-:W-:-:S03]  /*82f0*/  PRMT R176, R135, 0x7632, R176 ;  /* 0x0000763287b07816 */ /* 0x000fc600000000b0 */
[----:B------:R-:W-:Y:S01]  /*8300*/  FMUL.FTZ R178, R151, R178 ;  /* 0x000000b297b27220 */ /* 0x000fe20000410000 */
[----:B------:R-:W-:Y:S02]  /*8310*/  SHF.L.U32 R197, R176, 0x10, RZ ;  /* 0x00000010b0c57819 */ /* 0x000fe400000006ff */
[----:B------:R-:W-:-:S05]  /*8320*/  SHF.L.U32 R176, R12, 0x10, RZ ;  /* 0x000000100cb07819 */ /* 0x000fca00000006ff */
[----:B------:R-:W-:Y:S01]  /*8330*/  FFMA.FTZ R197, R176, R178, R197 ;  /* 0x000000b2b0c57223 */ /* 0x000fe200000100c5 */
[----:B------:R-:W-:Y:S02]  /*8340*/  SHF.L.U32 R176, R137, 0x10, RZ ;  /* 0x0000001089b07819 */ /* 0x000fe400000006ff */
[----:B------:R-:W-:-:S03]  /*8350*/  SHF.L.U32 R137, R45, 0x10, RZ ;  /* 0x000000102d897819 */ /* 0x000fc600000006ff */
[----:B------:R-:W-:-:S04]  /*8360*/  FMUL.FTZ R176, R151, R176 ;  /* 0x000000b097b07220 */ /* 0x000fc80000410000 */
[----:B------:R-:W-:Y:S01]  /*8370*/  FFMA.FTZ R198, R137, R176, R198 ;  /* 0x000000b089c67223 */ /* 0x000fe200000100c6 */
[----:B------:R-:W-:Y:S02]  /*8380*/  SHF.L.U32 R176, R134, 0x10, RZ ;  /* 0x0000001086b07819 */ /* 0x000fe400000006ff */
[----:B------:R-:W-:-:S03]  /*8390*/  SHF.L.U32 R137, R47, 0x10, RZ ;  /* 0x000000102f897819 */ /* 0x000fc600000006ff */
[----:B------:R-:W-:Y:S01]  /*83a0*/  FFMA.FTZ R199, R199, R138, R176 ;  /* 0x0000008ac7c77223 */ /* 0x000fe200000100b0 */
[----:B------:R-:W-:-:S05]  /*83b0*/  SHF.L.U32 R138, R139, 0x10, RZ ;  /* 0x000000108b8a7819 */ /* 0x000fca00000006ff */
[----:B------:R-:W-:-:S04]  /*83c0*/  FMUL.FTZ R138, R151, R138 ;  /* 0x0000008a978a7220 */ /* 0x000fc80000410000 */
        /* <DEDUP_REMOVED lines=8> */
.L_x_335:
[----:B0----5:R-:W-:Y:S02]  /*8450*/  SHF.L.U32 R176, R136, 0x10, RZ ;  /* 0x0000001088b07819 */ /* 0x021fe400000006ff */
[----:B------:R-:W-:Y:S02]  /*8460*/  SHF.L.U32 R201, R44, 0x10, RZ ;  /* 0x000000102cc97819 */ /* 0x000fe400000006ff */
[----:B------:R-:W-:Y:S01]  /*8470*/  SHF.L.U32 R178, R137, 0x10, RZ ;  /* 0x0000001089b27819 */ /* 0x000fe200000006ff */
[----:B------:R-:W-:Y:S01]  /*8480*/  FMUL.FTZ R176, R151, R176 ;  /* 0x000000b097b07220 */ /* 0x000fe20000410000 */
[----:B------:R-:W-:Y:S02]  /*8490*/  SHF.L.U32 R177, R45, 0x10, RZ ;  /* 0x000000102db17819 */ /* 0x000fe400000006ff */
[----:B------:R-:W-:Y:S01]  /*84a0*/  SHF.L.U32 R199, R46, 0x10, RZ ;  /* 0x000000102ec77819 */ /* 0x000fe200000006ff */
[----:B------:R-:W-:Y:S01]  /*84b0*/  FMUL.FTZ R201, R201, R176 ;  /* 0x000000b0c9c97220 */ /* 0x000fe20000410000 */
[C---:B------:R-:W-:Y:S01]  /*84c0*/  SHF.L.U32 R176, R138.reuse, 0x10, RZ ;  /* 0x000000108ab07819 */ /* 0x040fe200000006ff */
[----:B------:R-:W-:Y:S01]  /*84d0*/  FMUL.FTZ R178, R151, R178 ;  /* 0x000000b297b27220 */ /* 0x000fe20000410000 */
[----:B------:R-:W-:-:S02]  /*84e0*/  PRMT R138, R138, 0x7632, R138 ;  /* 0x000076328a8a7816 */ /* 0x000fc4000000008a */
[----:B------:R-:W-:Y:S01]  /*84f0*/  PRMT R136, R136, 0x7632, R136 ;  /* 0x0000763288887816 */ /* 0x000fe20000000088 */
[----:B------:R-:W-:Y:S01]  /*8500*/  FMUL.FTZ R198, R177, R178 ;  /* 0x000000b2b1c67220 */ /* 0x000fe20000410000 */
[----:B------:R-:W-:Y:S01]  /*8510*/  SHF.L.U32 R138, R138, 0x10, RZ ;  /* 0x000000108a8a7819 */ /* 0x000fe200000006ff */
[----:B------:R-:W-:Y:S01]  /*8520*/  FMUL.FTZ R176, R151, R176 ;  /* 0x000000b097b07220 */ /* 0x000fe20000410000 */
[C---:B------:R-:W-:Y:S02]  /*8530*/  SHF.L.U32 R178, R139.reuse, 0x10, RZ ;  /* 0x000000108bb27819 */ /* 0x040fe400000006ff */
[----:B------:R-:W-:Y:S01]  /*8540*/  PRMT R139, R139, 0x7632, R139 ;  /* 0x000076328b8b7816 */ /* 0x000fe2000000008b */
        /* <DEDUP_REMOVED lines=24> */
.L_x_336:
        /* <DEDUP_REMOVED lines=18> */
[----:B------:R-:W-:Y:S02]  /*87f0*/  SHF.L.U32 R209, R41, 0x10, RZ ;  /* 0x0000001029d17819 */ /* 0x000fe400000006ff */
[----:B------:R-:W-:Y:S01]  /*8800*/  SHF.L.U32 R212, R10, 0x10, RZ ;  /* 0x000000100ad47819 */ /* 0x000fe200000006ff */
[----:B------:R-:W-:Y:S01]  /*8810*/  FFMA.FTZ R179, R176, R210, R179 ;  /* 0x000000d2b0b37223 */ /* 0x000fe200000100b3 */
[----:B------:R-:W-:Y:S02]  /*8820*/  SHF.L.U32 R210, R132, 0x10, RZ ;  /* 0x0000001084d27819 */ /* 0x000fe400000006ff */
[----:B------:R-:W-:Y:S02]  /*8830*/  SHF.L.U32 R176, R133, 0x10, RZ ;  /* 0x0000001085b07819 */ /* 0x000fe400000006ff */
[----:B------:R-:W-:Y:S01]  /*8840*/  SHF.L.U32 R211, R42, 0x10, RZ ;  /* 0x000000102ad37819 */ /* 0x000fe200000006ff */
[----:B------:R-:W-:Y:S01]  /*8850*/  FFMA.FTZ R210, R177, R136, R210 ;  /* 0x00000088b1d27223 */ /* 0x000fe200000100d2 */
[----:B------:R-:W-:-:S02]  /*8860*/  SHF.L.U32 R136, R137, 0x10, RZ ;  /* 0x0000001089887819 */ /* 0x000fc400000006ff */
[----:B------:R-:W-:Y:S02]  /*8870*/  PRMT R137, R137, 0x7632, R137 ;  /* 0x0000763289897816 */ /* 0x000fe40000000089 */
[----:B------:R-:W-:Y:S01]  /*8880*/  SHF.L.U32 R214, R9, 0x10, RZ ;  /* 0x0000001009d67819 */ /* 0x000fe200000006ff */
[----:B------:R-:W-:Y:S01]  /*8890*/  FMUL.FTZ R136, R151, R136 ;  /* 0x0000008897887220 */ /* 0x000fe20000410000 */
[----:B------:R-:W-:-:S03]  /*88a0*/  SHF.L.U32 R213, R43, 0x10, RZ ;  /* 0x000000102bd57819 */ /* 0x000fc600000006ff */
[----:B------:R-:W-:Y:S01]  /*88b0*/  FFMA.FTZ R209, R209, R136, R176 ;  /* 0x00000088d1d17223 */ /* 0x000fe200000100b0 */
[----:B------:R-:W-:Y:S02]  /*88c0*/  SHF.L.U32 R176, R137, 0x10, RZ ;  /* 0x0000001089b07819 */ /* 0x000fe400000006ff */
[----:B------:R-:W-:-:S03]  /*88d0*/  PRMT R136, R133, 0x7632, R136 ;  /* 0x0000763285887816 */ /* 0x000fc60000000088 */
[C---:B------:R-:W-:Y:S01]  /*88e0*/  FMUL.FTZ R176, R151.reuse, R176 ;  /* 0x000000b097b07220 */ /* 0x040fe20000410000 */
[----:B------:R-:W-:Y:S02]  /*88f0*/  SHF.L.U32 R137, R136, 0x10, RZ ;  /* 0x0000001088897819 */ /* 0x000fe400000006ff */
[C---:B------:R-:W-:Y:S02]  /*8900*/  SHF.L.U32 R136, R138.reuse, 0x10, RZ ;  /* 0x000000108a887819 */ /* 0x040fe400000006ff */
[----:B------:R-:W-:Y:S01]  /*8910*/  PRMT R138, R138, 0x7632, R138 ;  /* 0x000076328a8a7816 */ /* 0x000fe2000000008a */
[----:B------:R-:W-:Y:S01]  /*8920*/  FFMA.FTZ R212, R212, R176, R137 ;  /* 0x000000b0d4d47223 */ /* 0x000fe20000010089 */
[----:B------:R-:W-:Y:S01]  /*8930*/  SHF.L.U32 R176, R134, 0x10, RZ ;  /* 0x0000001086b07819 */ /* 0x000fe200000006ff */
[----:B------:R-:W-:Y:S01]  /*8940*/  FMUL.FTZ R136, R151, R136 ;  /* 0x0000008897887220 */ /* 0x000fe20000410000 */
[----:B------:R-:W-:-:S03]  /*8950*/  SHF.L.U32 R138, R138, 0x10, RZ ;  /* 0x000000108a8a7819 */ /* 0x000fc600000006ff */
[----:B------:R-:W-:Y:S01]  /*8960*/  FFMA.FTZ R211, R211, R136, R176 ;  /* 0x00000088d3d37223 */ /* 0x000fe200000100b0 */
[----:B------:R-:W-:Y:S01]  /*8970*/  PRMT R136, R134, 0x7632, R136 ;  /* 0x0000763286887816 */ /* 0x000fe20000000088 */
[----:B------:R-:W-:-:S03]  /*8980*/  FMUL.FTZ R138, R151, R138 ;  /* 0x0000008a978a7220 */ /* 0x000fc60000410000 */
[----:B------:R-:W-:Y:S02]  /*8990*/  SHF.L.U32 R137, R136, 0x10, RZ ;  /* 0x0000001088897819 */ /* 0x000fe400000006ff */
[C---:B------:R-:W-:Y:S02]  /*89a0*/  SHF.L.U32 R136, R139.reuse, 0x10, RZ ;  /* 0x000000108b887819 */ /* 0x040fe400000006ff */
[----:B------:R-:W-:Y:S01]  /*89b0*/  PRMT R139, R139, 0x7632, R139 ;  /* 0x000076328b8b7816 */ /* 0x000fe2000000008b */
[----:B------:R-:W-:Y:S01]  /*89c0*/  FFMA.FTZ R214, R214, R138, R137 ;  /* 0x0000008ad6d67223 */ /* 0x000fe20000010089 */
[----:B------:R-:W-:Y:S01]  /*89d0*/  SHF.L.U32 R138, R135, 0x10, RZ ;  /* 0x00000010878a7819 */ /* 0x000fe200000006ff */
[----:B------:R-:W-:Y:S01]  /*89e0*/  FMUL.FTZ R136, R151, R136 ;  /* 0x0000008897887220 */ /* 0x000fe20000410000 */
[----:B------:R-:W-:-:S03]  /*89f0*/  F2FP.BF16.F32.PACK_AB R137, R212, R209 ;  /* 0x000000d1d489723e */ /* 0x000fc600000010ff */
[----:B------:R-:W-:Y:S01]  /*8a00*/  FFMA.FTZ R213, R213, R136, R138 ;  /* 0x00000088d5d57223 */ /* 0x000fe2000001008a */
[----:B------:R-:W-:Y:S02]  /*8a10*/  PRMT R136, R135, 0x7632, R136 ;  /* 0x0000763287887816 */ /* 0x000fe40000000088 */
[----:B------:R-:W-:Y:S02]  /*8a20*/  SHF.L.U32 R138, R139, 0x10, RZ ;  /* 0x000000108b8a7819 */ /* 0x000fe400000006ff */
[----:B------:R-:W-:Y:S02]  /*8a30*/  SHF.L.U32 R215, R136, 0x10, RZ ;  /* 0x0000001088d77819 */ /* 0x000fe400000006ff */
[----:B------:R-:W-:Y:S01]  /*8a40*/  SHF.L.U32 R136, R8, 0x10, RZ ;  /* 0x0000001008887819 */ /* 0x000fe200000006ff */
[----:B------:R-:W-:-:S04]  /*8a50*/  FMUL.FTZ R138, R151, R138 ;  /* 0x0000008a978a7220 */ /* 0x000fc80000410000 */
[----:B------:R-:W-:Y:S01]  /*8a60*/  FFMA.FTZ R215, R136, R138, R215 ;  /* 0x0000008a88d77223 */ /* 0x000fe200000100d7 */
[----:B------:R-:W-:Y:S02]  /*8a70*/  F2FP.BF16.F32.PACK_AB R138, R214, R211 ;  /* 0x000000d3d68a723e */ /* 0x000fe400000010ff */
[----:B------:R-:W-:Y:S02]  /*8a80*/  F2FP.BF16.F32.PACK_AB R136, R179, R210 ;  /* 0x000000d2b388723e */ /* 0x000fe400000010ff */
[----:B------:R-:W-:Y:S01]  /*8a90*/  F2FP.BF16.F32.PACK_AB R139, R215, R213 ;  /* 0x000000d5d78b723e */ /* 0x000fe200000010ff */
[----:B------:R-:W-:Y:S06]  /*8aa0*/  BRA `(.L_x_338) ;  /* 0x0000000000a07947 */ /* 0x000fec0003800000 */
.L_x_337:
[C---:B0----5:R-:W-:Y:S02]  /*8ab0*/  SHF.L.U32 R176, R136.reuse, 0x10, RZ ;  /* 0x0000001088b07819 */ /* 0x061fe400000006ff */
[----:B------:R-:W-:Y:S02]  /*8ac0*/  SHF.L.U32 R210, R137, 0x10, RZ ;  /* 0x0000001089d27819 */ /* 0x000fe400000006ff */
[----:B------:R-:W-:Y:S01]  /*8ad0*/  PRMT R136, R136, 0x7632, R136 ;  /* 0x0000763288887816 */ /* 0x000fe20000000088 */
[C---:B------:R-:W-:Y:S01]  /*8ae0*/  FMUL.FTZ R176, R151.reuse, R176 ;  /* 0x000000b097b07220 */ /* 0x040fe20000410000 */
[----:B------:R-:W-:Y:S01]  /*8af0*/  SHF.L.U32 R177, R40, 0x10, RZ ;  /* 0x0000001028b17819 */ /* 0x000fe200000006ff */
[----:B------:R-:W-:Y:S01]  /*8b00*/  FMUL.FTZ R209, R151, R210 ;  /* 0x000000d297d17220 */ /* 0x000fe20000410000 */
[----:B------:R-:W-:Y:S02]  /*8b10*/  SHF.L.U32 R212, R41, 0x10, RZ ;  /* 0x0000001029d47819 */ /* 0x000fe400000006ff */
[----:B------:R-:W-:Y:S01]  /*8b20*/  SHF.L.U32 R136, R136, 0x10, RZ ;  /* 0x0000001088887819 */ /* 0x000fe200000006ff */
[----:B------:R-:W-:Y:S01]  /*8b30*/  FMUL.FTZ R210, R177, R176 ;  /* 0x000000b0b1d27220 */ /* 0x000fe20000410000 */
[----:B------:R-:W-:Y:S01]  /*8b40*/  PRMT R137, R137, 0x7632, R137 ;  /* 0x0000763289897816 */ /* 0x000fe20000000089 */
[----:B------:R-:W-:Y:S01]  /*8b50*/  FMUL.FTZ R209, R212, R209 ;  /* 0x000000d1d4d17220 */ /* 0x000fe20000410000 */
[C---:B------:R-:W-:Y:S01]  /*8b60*/  SHF.L.U32 R212, R138.reuse, 0x10, RZ ;  /* 0x000000108ad47819 */ /* 0x040fe200000006ff */
[----:B------:R-:W-:Y:S01]  /*8b70*/  FMUL.FTZ R136, R151, R136 ;  /* 0x0000008897887220 */ /* 0x000fe20000410000 */
[----:B------:R-:W-:-:S02]  /*8b80*/  PRMT R176, R138, 0x7632, R176 ;  /* 0x000076328ab07816 */ /* 0x000fc400000000b0 */
        /* <DEDUP_REMOVED lines=15> */
[----:B------:R-:W-:Y:S01]  /*8c80*/  FMUL.FTZ R214, R137, R136 ;  /* 0x0000008889d67220 */ /* 0x000fe20000410000 */
[----:B------:R-:W-:Y:S01]  /*8c90*/  SHF.L.U32 R215, R8, 0x10, RZ ;  /* 0x0000001008d77819 */ /* 0x000fe200000006ff */
[----:B------:R-:W-:Y:S01]  /*8ca0*/  FMUL.FTZ R138, R151, R138 ;  /* 0x0000008a978a7220 */ /* 0x000fe20000410000 */
[----:B------:R-:W-:Y:S02]  /*8cb0*/  SHF.L.U32 R136, R139, 0x10, RZ ;  /* 0x000000108b887819 */ /* 0x000fe400000006ff */
[----:B------:R-:W-:Y:S01]  /*8cc0*/  F2FP.BF16.F32.PACK_AB R137, R212, R209 ;  /* 0x000000d1d489723e */ /* 0x000fe200000010ff */
[----:B------:R-:W-:Y:S01]  /*8cd0*/  FMUL.FTZ R213, R213, R138 ;  /* 0x0000008ad5d57220 */ /* 0x000fe20000410000 */
[----:B------:R-:W-:Y:S01]  /*8ce0*/  F2FP.BF16.F32.PACK_AB R138, R214, R211 ;  /* 0x000000d3d68a723e */ /* 0x000fe200000010ff */
[----:B------:R-:W-:-:S04]  /*8cf0*/  FMUL.FTZ R136, R151, R136 ;  /* 0x0000008897887220 */ /* 0x000fc80000410000 */
[----:B------:R-:W-:Y:S01]  /*8d00*/  FMUL.FTZ R215, R215, R136 ;  /* 0x00000088d7d77220 */ /* 0x000fe20000410000 */
[----:B------:R-:W-:-:S04]  /*8d10*/  F2FP.BF16.F32.PACK_AB R136, R179, R210 ;  /* 0x000000d2b388723e */ /* 0x000fc800000010ff */
[----:B------:R-:W-:-:S07]  /*8d20*/  F2FP.BF16.F32.PACK_AB R139, R215, R213 ;  /* 0x000000d5d78b723e */ /* 0x000fce00000010ff */
.L_x_338:
[----:B------:R-:W0:Y:S01]  /*8d30*/  LDC.64 R176, c[0x0][0x3a8] ;  /* 0x0000ea00ffb07b82 */ /* 0x000e220000000a00 */
[----:B------:R-:W-:Y:S01]  /*8d40*/  IADD3 R217, PT, PT, R140, 0xe0, RZ ;  /* 0x000000e08cd97810 */ /* 0x000fe20007ffe0ff */
[----:B0-----:R-:W-:-:S05]  /*8d50*/  IMAD.WIDE.U32 R176, R178, 0x10, R176 ;  /* 0x00000010b2b07825 */ /* 0x001fca00078e00b0 */
[----:B------:R0:W-:Y:S02]  /*8d60*/  STG.E.128 desc[UR6][R176.64], R136 ;  /* 0x00000088b0007986 */ /* 0x0001e4000c101d06 */
[----:B0-----:R-:W0:Y:S02]  /*8d70*/  @P1 LDC.64 R136, c[0x0][0x3a0] ;  /* 0x0000e800ff881b82 */ /* 0x001e240000000a00 */
[----:B0-----:R-:W-:-:S05]  /*8d80*/  @P1 IMAD.WIDE.U32 R136, R217, 0x10, R136 ;  /* 0x00000010d9881825 */ /* 0x001fca00078e0088 */
[----:B------:R0:W5:Y:S02]  /*8d90*/  @P1 LDG.E.128 R132, desc[UR6][R136.64] ;  /* 0x0000000688841981 */ /* 0x000164000c1e1d00 */
[----:B0-----:R-:W-:-:S06]  /*8da0*/  IMAD.WIDE.U32 R136, R217, 0x10, R224 ;  /* 0x00000010d9887825 */ /* 0x001fcc00078e00e0 */
[----:B------:R-:W5:Y:S01]  /*8db0*/  LDG.E.128 R136, desc[UR6][R136.64] ;  /* 0x0000000688887981 */ /* 0x000f62000c1e1d00 */
[----:B------:R-:W-:Y:S05]  /*8dc0*/  @!P1 BRA `(.L_x_339) ;  /* 0x0000000000d49947 */ /* 0x000fea0003800000 */
[C---:B-----5:R-:W-:Y:S02]  /*8dd0*/  SHF.L.U32 R224, R136.reuse, 0x10, RZ ;  /* 0x0000001088e07819 */ /* 0x060fe400000006ff */
[----:B------:R-:W-:Y:S02]  /*8de0*/  PRMT R136, R136, 0x7632, R136 ;  /* 0x0000763288887816 */ /* 0x000fe40000000088 */
[----:B------:R-:W-:Y:S01]  /*8df0*/  SHF.L.U32 R176, R36, 0x10, RZ ;  /* 0x0000001024b07819 */ /* 0x000fe200000006ff */
[----:B------:R-:W-:Y:S01]  /*8e00*/  FMUL.FTZ R224, R151, R224 ;  /* 0x000000e097e07220 */ /* 0x000fe20000410000 */
[----:B------:R-:W-:Y:S02]  /*8e10*/  SHF.L.U32 R177, R132, 0x10, RZ ;  /* 0x0000001084b17819 */ /* 0x000fe400000006ff */
        /* <DEDUP_REMOVED lines=12> */
[----:B------:R-:W-:Y:S02]  /*8ee0*/  SHF.L.U32 R228, R228, 0x10, RZ ;  /* 0x00000010e4e47819 */ /* 0x000fe400000006ff */
[----:B------:R-:W-:Y:S01]  /*8ef0*/  SHF.L.U32 R227, R138, 0x10, RZ ;  /* 0x000000108ae37819 */ /* 0x000fe200000006ff */
[----:B------:R-:W-:Y:S01]  /*8f00*/  FFMA.FTZ R225, R136, R225, R176 ;  /* 0x000000e188e17223 */ /* 0x000fe200000100b0 */
[----:B------:R-:W-:-:S02]  /*8f10*/  PRMT R136, R137, 0x7632, R136 ;  /* 0x0000763289887816 */ /* 0x000fc40000000088 */
[----:B------:R-:W-:Y:S01]  /*8f20*/  SHF.L.U32 R137, R6, 0x10, RZ ;  /* 0x0000001006897819 */ /* 0x000fe200000006ff */
[----:B------:R-:W-:Y:S01]  /*8f30*/  FMUL.FTZ R227, R151, R227 ;  /* 0x000000e397e37220 */ /* 0x000fe20000410000 */
[----:B------:R-:W-:Y:S02]  /*8f40*/  SHF.L.U32 R136, R136, 0x10, RZ ;  /* 0x0000001088887819 */ /* 0x000fe400000006ff */
[----:B------:R-:W-:Y:S02]  /*8f50*/  PRMT R229, R134, 0x7632, R229 ;  /* 0x0000763286e57816 */ /* 0x000fe400000000e5 */
[----:B------:R-:W-:Y:S01]  /*8f60*/  SHF.L.U32 R230, R139, 0x10, RZ ;  /* 0x000000108be67819 */ /* 0x000fe200000006ff */
[----:B------:R-:W-:Y:S01]  /*8f70*/  FMUL.FTZ R136, R151, R136 ;  /* 0x0000008897887220 */ /* 0x000fe20000410000 */
[----:B------:R-:W-:Y:S02]  /*8f80*/  SHF.L.U32 R229, R229, 0x10, RZ ;  /* 0x00000010e5e57819 */ /* 0x000fe400000006ff */
[----:B------:R-:W-:Y:S01]  /*8f90*/  PRMT R139, R139, 0x7632, R139 ;  /* 0x000076328b8b7816 */ /* 0x000fe2000000008b */
[----:B------:R-:W-:Y:S01]  /*8fa0*/  FFMA.FTZ R228, R137, R136, R228 ;  /* 0x0000008889e47223 */ /* 0x000fe200000100e4 */
[----:B------:R-:W-:Y:S01]  /*8fb0*/  SHF.L.U32 R136, R38, 0x10, RZ ;  /* 0x0000001026887819 */ /* 0x000fe200000006ff */
[----:B------:R-:W-:Y:S01]  /*8fc0*/  FMUL.FTZ R230, R151, R230 ;  /* 0x000000e697e67220 */ /* 0x000fe20000410000 */
[----:B------:R-:W-:-:S02]  /*8fd0*/  SHF.L.U32 R137, R134, 0x10, RZ ;  /* 0x0000001086897819 */ /* 0x000fc400000006ff */
[----:B------:R-:W-:-:S03]  /*8fe0*/  SHF.L.U32 R139, R139, 0x10, RZ ;  /* 0x000000108b8b7819 */ /* 0x000fc600000006ff */
[----:B------:R-:W-:Y:S01]  /*8ff0*/  FFMA.FTZ R227, R136, R227, R137 ;  /* 0x000000e388e37223 */ /* 0x000fe20000010089 */
[----:B------:R-:W-:Y:S02]  /*9000*/  PRMT R136, R138, 0x7632, R136 ;  /* 0x000076328a887816 */ /* 0x000fe40000000088 */
[----:B------:R-:W-:Y:S02]  /*9010*/  SHF.L.U32 R137, R5, 0x10, RZ ;  /* 0x0000001005897819 */ /* 0x000fe400000006ff */
[----:B------:R-:W-:-:S05]  /*9020*/  SHF.L.U32 R136, R136, 0x10, RZ ;  /* 0x0000001088887819 */ /* 0x000fca00000006ff */
[C---:B------:R-:W-:Y:S01]  /*9030*/  FMUL.FTZ R136, R151.reuse, R136 ;  /* 0x0000008897887220 */ /* 0x040fe20000410000 */
[----:B------:R-:W-:-:S03]  /*9040*/  FMUL.FTZ R151, R151, R139 ;  /* 0x0000008b97977220 */ /* 0x000fc60000410000 */
        /* <DEDUP_REMOVED lines=13> */
.L_x_339:
[C---:B-----5:R-:W-:Y:S02]  /*9120*/  SHF.L.U32 R224, R136.reuse, 0x10, RZ ;  /* 0x0000001088e07819 */ /* 0x060fe400000006ff */
[----:B------:R-:W-:Y:S02]  /*9130*/  PRMT R225, R136, 0x7632, R225 ;  /* 0x0000763288e17816 */ /* 0x000fe400000000e1 */
[----:B------:R-:W-:Y:S01]  /*9140*/  SHF.L.U32 R136, R137, 0x10, RZ ;  /* 0x0000001089887819 */ /* 0x000fe200000006ff */
[----:B------:R-:W-:Y:S01]  /*9150*/  FMUL.FTZ R224, R151, R224 ;  /* 0x000000e097e07220 */ /* 0x000fe20000410000 */
[----:B------:R-:W-:Y:S02]  /*9160*/  PRMT R176, R137, 0x7632, R176 ;  /* 0x0000763289b07816 */ /* 0x000fe400000000b0 */
[----:B------:R-:W-:Y:S01]  /*9170*/  SHF.L.U32 R137, R225, 0x10, RZ ;  /* 0x00000010e1897819 */ /* 0x000fe200000006ff */
[----:B------:R-:W-:Y:S01]  /*9180*/  FMUL.FTZ R136, R151, R136 ;  /* 0x0000008897887220 */ /* 0x000fe20000410000 */
[----:B------:R-:W-:-:S02]  /*9190*/  SHF.L.U32 R225, R37, 0x10, RZ ;  /* 0x0000001025e17819 */ /* 0x000fc400000006ff */
[----:B------:R-:W-:Y:S01]  /*91a0*/  SHF.L.U32 R227, R38, 0x10, RZ ;  /* 0x0000001026e37819 */ /* 0x000fe200000006ff */
[----:B------:R-:W-:Y:S01]  /*91b0*/  FMUL.FTZ R137, R151, R137 ;  /* 0x0000008997897220 */ /* 0x000fe20000410000 */
[----:B------:R-:W-:Y:S01]  /*91c0*/  SHF.L.U32 R176, R176, 0x10, RZ ;  /* 0x00000010b0b07819 */ /* 0x000fe200000006ff */
[----:B------:R-:W-:Y:S01]  /*91d0*/  FMUL.FTZ R225, R225, R136 ;  /* 0x00000088e1e17220 */ /* 0x000fe20000410000 */
[C---:B------:R-:W-:Y:S02]  /*91e0*/  SHF.L.U32 R136, R138.reuse, 0x10, RZ ;  /* 0x000000108a887819 */ /* 0x040fe400000006ff */
[----:B------:R-:W-:Y:S01]  /*91f0*/  PRMT R138, R138, 0x7632, R138 ;  /* 0x000076328a8a7816 */ /* 0x000fe2000000008a */
[----:B------:R-:W-:Y:S01]  /*9200*/  FMUL.FTZ R228, R151, R176 ;  /* 0x000000b097e47220 */ /* 0x000fe20000410000 */
[----:B------:R-:W-:Y:S01]  /*9210*/  SHF.L.U32 R226, R7, 0x10, RZ ;  /* 0x0000001007e27819 */ /* 0x000fe200000006ff */
[----:B------:R-:W-:Y:S01]  /*9220*/  FMUL.FTZ R136, R151, R136 ;  /* 0x0000008897887220 */ /* 0x000fe20000410000 */
[----:B------:R-:W-:-:S02]  /*9230*/  SHF.L.U32 R138, R138, 0x10, RZ ;  /* 0x000000108a8a7819 */ /* 0x000fc400000006ff */
[----:B------:R-:W-:Y:S01]  /*9240*/  SHF.L.U32 R177, R36, 0x10, RZ ;  /* 0x0000001024b17819 */ /* 0x000fe200000006ff */
[----:B------:R-:W-:Y:S01]  /*9250*/  FMUL.FTZ R227, R227, R136 ;  /* 0x00000088e3e37220 */ /* 0x000fe20000410000 */
[C---:B------:R-:W-:Y:S01]  /*9260*/  PRMT R136, R139.reuse, 0x7632, R136 ;  /* 0x000076328b887816 */ /* 0x040fe20000000088 */
        /* <DEDUP_REMOVED lines=19> */
.L_x_340:
        /* <DEDUP_REMOVED lines=220> */
.L_x_366:
[----:B------:R-:W2:Y:S01]  /*a160*/  LDL R250, [R1+0x1c] ;  /* 0x00001c0001fa7983 */ /* 0x000ea20000100800 */
        /* <DEDUP_REMOVED lines=19> */
[----:B0-----:R-:W-:Y:S01]  /*a2a0*/  SHF.L.U32 R136, R128, 0x10, RZ ;  /* 0x0000001080887819 */ /* 0x001fe200000006ff */
[----:B------:R-:W-:Y:S01]  /*a2b0*/  FADD.FTZ R155, -R177, R155 ;  /* 0x0000009bb19b7221 */ /* 0x000fe20000010100 */
[----:B------:R-:W-:Y:S01]  /*a2c0*/  SHF.L.U32 R147, R93, 0x10, RZ ;  /* 0x000000105d937819 */ /* 0x000fe200000006ff */
[C---:B------:R-:W-:Y:S01]  /*a2d0*/  FADD.FTZ R157, -R177.reuse, R157 ;  /* 0x0000009db19d7221 */ /* 0x040fe20000010100 */
[----:B------:R-:W-:Y:S01]  /*a2e0*/  FADD.FTZ R197, -R177, R197 ;  /* 0x000000c5b1c57221 */ /* 0x000fe20000010100 */
        /* <DEDUP_REMOVED lines=25> */
[----:B------:R-:W-:Y:S02]  /*a480*/  SHF.L.U32 R137, R99, 0x10, RZ ;  /* 0x0000001063897819 */ /* 0x000fe400000006ff */
[----:B------:R-:W-:-:S03]  /*a490*/  F2FP.BF16.F32.PACK_AB R138, R145, R138 ;  /* 0x0000008a918a723e */ /* 0x000fc600000010ff */
[----:B------:R-:W-:Y:S01]  /*a4a0*/  FFMA.FTZ R139, R136, R139, R137 ;  /* 0x0000008b888b7223 */ /* 0x000fe20000010089 */
[----:B------:R-:W-:Y:S02]  /*a4b0*/  SHF.L.U32 R136, R203, 0x10, RZ ;  /* 0x00000010cb887819 */ /* 0x000fe400000006ff */
[----:B------:R-:W-:-:S05]  /*a4c0*/  SHF.L.U32 R137, R204, 0x10, RZ ;  /* 0x00000010cc897819 */ /* 0x000fca00000006ff */
[----:B------:R-:W-:Y:S02]  /*a4d0*/  FFMA.FTZ R146, R136, R146, R137 ;  /* 0x0000009288927223 */ /* 0x000fe40000010089 */
[----:B------:R-:W0:Y:S03]  /*a4e0*/  @!P2 LDC.64 R136, c[0x0][0x3c0] ;  /* 0x0000f000ff88ab82 */ /* 0x000e260000000a00 */
[----:B------:R-:W-:Y:S02]  /*a4f0*/  F2FP.BF16.F32.PACK_AB R139, R146, R139 ;  /* 0x0000008b928b723e */ /* 0x000fe400000010ff */
[----:B------:R-:W-:Y:S01]  /*a500*/  SHF.L.U32 R146, R92, 0x10, RZ ;  /* 0x000000105c927819 */ /* 0x000fe200000006ff */
[----:B0-----:R-:W-:-:S05]  /*a510*/  @!P2 IMAD.WIDE R136, R156, 0x4, R136 ;  /* 0x000000049c88a825 */ /* 0x001fca00078e0288 */
[----:B------:R0:W-:Y:S02]  /*a520*/  @!P2 STG.E desc[UR6][R136.64], R232 ;  /* 0x000000e88800a986 */ /* 0x0001e4000c101906 */
[----:B0-----:R-:W0:Y:S01]  /*a530*/  @!P2 LDC.64 R136, c[0x0][0x3c8] ;  /* 0x0000f200ff88ab82 */ /* 0x001e220000000a00 */
[C---:B------:R-:W-:Y:S01]  /*a540*/  FADD.FTZ R179, -R177.reuse, R179 ;  /* 0x000000b3b1b37221 */ /* 0x040fe20000010100 */
[C---:B------:R-:W-:Y:S01]  /*a550*/  FADD.FTZ R229, -R177.reuse, R229 ;  /* 0x000000e5b1e57221 */ /* 0x040fe20000010100 */
[----:B------:R-:W-:Y:S01]  /*a560*/  FADD.FTZ R215, -R177, R215 ;  /* 0x000000d7b1d77221 */ /* 0x000fe20000010100 */
[----:B------:R-:W3:Y:S01]  /*a570*/  LDL R232, [R1+0x18] ;  /* 0x0000180001e87983 */ /* 0x000ee20000100800 */
[----:B0-----:R-:W-:-:S05]  /*a580*/  @!P2 IMAD.WIDE R136, R156, 0x4, R136 ;  /* 0x000000049c88a825 */ /* 0x001fca00078e0288 */
[----:B------:R0:W-:Y:S02]  /*a590*/  @!P2 STG.E desc[UR6][R136.64], R176 ;  /* 0x000000b08800a986 */ /* 0x0001e4000c101906 */
[----:B0-----:R-:W-:Y:S02]  /*a5a0*/  F2FP.BF16.F32.PACK_AB R137, R149, R144 ;  /* 0x000000909589723e */ /* 0x001fe400000010ff */
[----:B------:R-:W0:Y:S01]  /*a5b0*/  LDC.64 R148, c[0x0][0x428] ;  /* 0x00010a00ff947b82 */ /* 0x000e220000000a00 */
[----:B------:R-:W-:Y:S01]  /*a5c0*/  F2FP.BF16.F32.PACK_AB R136, R150, R143 ;  /* 0x0000008f9688723e */ /* 0x000fe200000010ff */
[----:B------:R-:W-:Y:S01]  /*a5d0*/  FADD.FTZ R143, -R177, R152 ;  /* 0x00000098b18f7221 */ /* 0x000fe20000010100 */
[----:B0-----:R-:W-:-:S04]  /*a5e0*/  IMAD.WIDE.U32 R144, R140, 0x10, R148 ;  /* 0x000000108c907825 */ /* 0x001fc800078e0094 */
[----:B------:R-:W-:Y:S01]  /*a5f0*/  FMUL.FTZ R140, R176, R143 ;  /* 0x0000008fb08c7220 */ /* 0x000fe20000410000 */
[----:B------:R-:W-:Y:S01]  /*a600*/  SHF.L.U32 R143, R124, 0x10, RZ ;  /* 0x000000107c8f7819 */ /* 0x000fe200000006ff */
[----:B------:R0:W-:Y:S04]  /*a610*/  STG.E.128 desc[UR6][R144.64], R136 ;  /* 0x0000008890007986 */ /* 0x0001e8000c101d06 */
[----:B------:R-:W-:Y:S01]  /*a620*/  FFMA.FTZ R140, R143, R140, R146 ;  /* 0x0000008c8f8c7223 */ /* 0x000fe20000010092 */
[----:B------:R-:W-:Y:S01]  /*a630*/  SHF.L.U32 R146, R125, 0x10, RZ ;  /* 0x000000107d927819 */ /* 0x000fe200000006ff */
[----:B------:R-:W-:-:S04]  /*a640*/  FMUL.FTZ R143, R176, R153 ;  /* 0x00000099b08f7220 */ /* 0x000fc80000410000 */
[----:B------:R-:W-:Y:S01]  /*a650*/  FFMA.FTZ R143, R146, R143, R147 ;  /* 0x0000008f928f7223 */ /* 0x000fe20000010093 */
[----:B------:R-:W-:Y:S02]  /*a660*/  SHF.L.U32 R146, R220, 0x10, RZ ;  /* 0x00000010dc927819 */ /* 0x000fe400000006ff */
[----:B------:R-:W-:Y:S02]  /*a670*/  SHF.L.U32 R147, R206, 0x10, RZ ;  /* 0x00000010ce937819 */ /* 0x000fe400000006ff */
[----:B0-----:R-:W-:Y:S01]  /*a680*/  SHF.L.U32 R137, R207, 0x10, RZ ;  /* 0x00000010cf897819 */ /* 0x001fe200000006ff */
[----:B------:R-:W-:Y:S01]  /*a690*/  FMUL.FTZ R136, R176, R159 ;  /* 0x0000009fb0887220 */ /* 0x000fe20000410000 */
[----:B------:R-:W-:Y:S02]  /*a6a0*/  SHF.L.U32 R138, R208, 0x10, RZ ;  /* 0x00000010d08a7819 */ /* 0x000fe400000006ff */
[----:B------:R-:W-:Y:S02]  /*a6b0*/  SHF.L.U32 R139, R94, 0x10, RZ ;  /* 0x000000105e8b7819 */ /* 0x000fe400000006ff */
[----:B------:R-:W-:Y:S01]  /*a6c0*/  SHF.L.U32 R144, R216, 0x10, RZ ;  /* 0x00000010d8907819 */ /* 0x000fe200000006ff */
[----:B------:R-:W-:Y:S01]  /*a6d0*/  FFMA.FTZ R136, R137, R136, R138 ;  /* 0x0000008889887223 */ /* 0x000fe2000001008a */
[----:B------:R-:W-:Y:S01]  /*a6e0*/  FADD.FTZ R137, -R177, R154 ;  /* 0x0000009ab1897221 */ /* 0x000fe20000010100 */
[----:B------:R-:W-:-:S02]  /*a6f0*/  SHF.L.U32 R138, R126, 0x10, RZ ;  /* 0x000000107e8a7819 */ /* 0x000fc400000006ff */
[----:B------:R-:W-:Y:S01]  /*a700*/  SHF.L.U32 R145, R95, 0x10, RZ ;  /* 0x000000105f917819 */ /* 0x000fe200000006ff */
[----:B------:R-:W-:-:S04]  /*a710*/  FMUL.FTZ R137, R176, R137 ;  /* 0x00000089b0897220 */ /* 0x000fc80000410000 */
[----:B------:R-:W-:Y:S01]  /*a720*/  FFMA.FTZ R138, R138, R137, R139 ;  /* 0x000000898a8a7223 */ /* 0x000fe2000001008b */
[----:B------:R-:W-:Y:S01]  /*a730*/  FADD.FTZ R137, -R177, R158 ;  /* 0x0000009eb1897221 */ /* 0x000fe20000010100 */
[----:B------:R-:W-:-:S03]  /*a740*/  SHF.L.U32 R139, R218, 0x10, RZ ;  /* 0x00000010da8b7819 */ /* 0x000fc600000006ff */
[----:B------:R-:W-:-:S04]  /*a750*/  FMUL.FTZ R137, R176, R137 ;  /* 0x00000089b0897220 */ /* 0x000fc80000410000 */
[----:B------:R-:W-:Y:S01]  /*a760*/  FFMA.FTZ R137, R144, R137, R139 ;  /* 0x0000008990897223 */ /* 0x000fe2000001008b */
[----:B------:R-:W-:Y:S01]  /*a770*/  SHF.L.U32 R144, R127, 0x10, RZ ;  /* 0x000000107f907819 */ /* 0x000fe200000006ff */
[----:B------:R-:W-:-:S03]  /*a780*/  FMUL.FTZ R139, R176, R155 ;  /* 0x0000009bb08b7220 */ /* 0x000fc60000410000 */
[----:B------:R-:W-:Y:S01]  /*a790*/  F2FP.BF16.F32.PACK_AB R138, R137, R138 ;  /* 0x0000008a898a723e */ /* 0x000fe200000010ff */
[----:B------:R-:W-:Y:S01]  /*a7a0*/  FFMA.FTZ R139, R144, R139, R145 ;  /* 0x0000008b908b7223 */ /* 0x000fe20000010091 */
[----:B------:R-:W-:Y:S01]  /*a7b0*/  SHF.L.U32 R145, R219, 0x10, RZ ;  /* 0x00000010db917819 */ /* 0x000fe200000006ff */
[----:B------:R-:W-:Y:S01]  /*a7c0*/  FMUL.FTZ R144, R176, R157 ;  /* 0x0000009db0907220 */ /* 0x000fe20000410000 */
[----:B------:R-:W-:Y:S02]  /*a7d0*/  F2FP.BF16.F32.PACK_AB R137, R136, R143 ;  /* 0x0000008f8889723e */ /* 0x000fe400000010ff */
[----:B------:R-:W-:Y:S01]  /*a7e0*/  PRMT R143, R79, 0x7632, R143 ;  /* 0x000076324f8f7816 */ /* 0x000fe2000000008f */
[----:B------:R-:W-:Y:S01]  /*a7f0*/  FFMA.FTZ R144, R145, R144, R146 ;  /* 0x0000009091907223 */ /* 0x000fe20000010092 */
[----:B------:R-:W-:Y:S01]  /*a800*/  FADD.FTZ R145, -R177, R160 ;  /* 0x000000a0b1917221 */ /* 0x000fe20000010100 */
[----:B------:R-:W-:Y:S02]  /*a810*/  SHF.L.U32 R146, R205, 0x10, RZ ;  /* 0x00000010cd927819 */ /* 0x000fe400000006ff */
[----:B------:R-:W-:Y:S01]  /*a820*/  SHF.L.U32 R143, R143, 0x10, RZ ;  /* 0x000000108f8f7819 */ /* 0x000fe200000006ff */
[----:B------:R-:W-:Y:S01]  /*a830*/  FMUL.FTZ R145, R176, R145 ;  /* 0x00000091b0917220 */ /* 0x000fe20000410000 */
[----:B------:R-:W-:-:S03]  /*a840*/  F2FP.BF16.F32.PACK_AB R139, R144, R139 ;  /* 0x0000008b908b723e */ /* 0x000fc600000010ff */
[----:B------:R-:W-:Y:S01]  /*a850*/  FFMA.FTZ R145, R146, R145, R147 ;  /* 0x0000009192917223 */ /* 0x000fe20000010093 */
[----:B------:R-:W-:-:S04]  /*a860*/  FMUL.FTZ R147, R176, R197 ;  /* 0x000000c5b0937220 */ /* 0x000fc80000410000 */
[----:B------:R-:W-:Y:S01]  /*a870*/  F2FP.BF16.F32.PACK_AB R136, R145, R140 ;  /* 0x0000008c9188723e */ /* 0x000fe200000010ff */
[----:B------:R-:W-:Y:S01]  /*a880*/  IMAD.WIDE.U32 R140, R141, 0x10, R148 ;  /* 0x000000108d8c7825 */ /* 0x000fe200078e0094 */
[----:B------:R-:W-:-:S04]  /*a890*/  PRMT R154, R105, 0x7632, R154 ;  /* 0x00007632699a7816 */ /* 0x000fc8000000009a */
[----:B------:R0:W-:Y:S01]  /*a8a0*/  STG.E.128 desc[UR6][R140.64], R136 ;  /* 0x000000888c007986 */ /* 0x0001e2000c101d06 */
[----:B------:R-:W-:Y:S01]  /*a8b0*/  FMUL.FTZ R152, R176, R179 ;  /* 0x000000b3b0987220 */ /* 0x000fe20000410000 */
[----:B------:R-:W-:Y:S02]  /*a8c0*/  SHF.L.U32 R154, R154, 0x10, RZ ;  /* 0x000000109a9a7819 */ /* 0x000fe400000006ff */
[----:B--2---:R-:W-:Y:S01]  /*a8d0*/  SHF.L.U32 R144, R250, 0x10, RZ ;  /* 0x00000010fa907819 */ /* 0x004fe200000006ff */
[----:B0-----:R-:W-:Y:S01]  /*a8e0*/  FADD.FTZ R137, -R177, R212 ;  /* 0x000000d4b1897221 */ /* 0x001fe20000010100 */
[----:B------:R-:W-:Y:S02]  /*a8f0*/  PRMT R139, R73, 0x7632, R139 ;  /* 0x00007632498b7816 */ /* 0x000fe4000000008b */
[----:B------:R-:W-:Y:S01]  /*a900*/  PRMT R155, R74, 0x7632, R155 ;  /* 0x000076324a9b7816 */ /* 0x000fe2000000009b */
[--C-:B------:R-:W-:Y:S01]  /*a910*/  FFMA.FTZ R147, R144, R147, R143.reuse ;  /* 0x0000009390937223 */ /* 0x100fe2000001008f */
[----:B------:R-:W-:Y:S01]  /*a920*/  PRMT R143, R104, 0x7632, R143 ;  /* 0x00007632688f7816 */ /* 0x000fe2000000008f */
[----:B------:R-:W-:Y:S01]  /*a930*/  FMUL.FTZ R197, R176, R229 ;  /* 0x000000e5b0c57220 */ /* 0x000fe20000410000 */
[----:B------:R-:W-:Y:S01]  /*a940*/  PRMT R144, R72, 0x7632, R144 ;  /* 0x0000763248907816 */ /* 0x000fe20000000090 */
[C---:B------:R-:W-:Y:S01]  /*a950*/  FMUL.FTZ R137, R176.reuse, R137 ;  /* 0x00000089b0897220 */ /* 0x040fe20000410000 */
[----:B------:R-:W-:Y:S01]  /*a960*/  SHF.L.U32 R143, R143, 0x10, RZ ;  /* 0x000000108f8f7819 */ /* 0x000fe200000006ff */
[----:B------:R-:W-:Y:S01]  /*a970*/  FMUL.FTZ R212, R176, R215 ;  /* 0x000000d7b0d47220 */ /* 0x000fe20000410000 */
[----:B------:R-:W-:Y:S01]  /*a980*/  SHF.L.U32 R136, R144, 0x10, RZ ;  /* 0x0000001090887819 */ /* 0x000fe200000006ff */
[----:B------:R-:W2:Y:S01]  /*a990*/  LDL R229, [R1] ;  /* 0x0000000001e57983 */ /* 0x000ea20000100800 */
[----:B------:R-:W-:-:S03]  /*a9a0*/  SHF.L.U32 R139, R139, 0x10, RZ ;  /* 0x000000108b8b7819 */ /* 0x000fc600000006ff */
[--C-:B------:R-:W-:Y:S01]  /*a9b0*/  FFMA.FTZ R152, R143, R152, R136.reuse ;  /* 0x000000988f987223 */ /* 0x100fe20000010088 */
[----:B------:R-:W-:Y:S01]  /*a9c0*/  PRMT R136, R106, 0x7632, R136 ;  /* 0x000076326a887816 */ /* 0x000fe20000000088 */
[----:B------:R-:W-:Y:S01]  /*a9d0*/  FFMA.FTZ R154, R154, R137, R139 ;  /* 0x000000899a9a7223 */ /* 0x000fe2000001008b */
[----:B------:R-:W-:Y:S01]  /*a9e0*/  FADD.FTZ R137, -R177, R214 ;  /* 0x000000d6b1897221 */ /* 0x000fe20000010100 */
[----:B------:R-:W-:Y:S01]  /*a9f0*/  SHF.L.U32 R155, R155, 0x10, RZ ;  /* 0x000000109b9b7819 */ /* 0x000fe200000006ff */
[----:B------:R-:W4:Y:S01]  /*aa00*/  LDL R179, [R1+0x10] ;  /* 0x0000100001b37983 */ /* 0x000f220000100800 */
[----:B------:R-:W-:Y:S01]  /*aa10*/  SHF.L.U32 R136, R136, 0x10, RZ ;  /* 0x0000001088887819 */ /* 0x000fe200000006ff */
[----:B------:R-:W-:Y:S01]  /*aa20*/  FMUL.FTZ R137, R176, R137 ;  /* 0x00000089b0897220 */ /* 0x000fe20000410000 */
[----:B------:R-:W-:Y:S01]  /*aa30*/  PRMT R157, R68, 0x7632, R157 ;  /* 0x00007632449d7816 */ /* 0x000fe2000000009d */
[----:B------:R-:W5:Y:S02]  /*aa40*/  LDL R215, [R1+0xc] ;  /* 0x00000c0001d77983 */ /* 0x000f640000100800 */
[----:B------:R-:W-:Y:S01]  /*aa50*/  FFMA.FTZ R155, R136, R137, R155 ;  /* 0x00000089889b7223 */ /* 0x000fe2000001009b */
[----:B------:R-:W-:Y:S01]  /*aa60*/  PRMT R137, R107, 0x7632, R137 ;  /* 0x000076326b897816 */ /* 0x000fe20000000089 */
[----:B------:R-:W3:Y:S01]  /*aa70*/  LDL R250, [R1+0x14] ;  /* 0x0000140001fa7983 */ /* 0x000ee20000100800 */
[----:B------:R-:W-:-:S02]  /*aa80*/  PRMT R136, R75, 0x7632, R136 ;  /* 0x000076324b887816 */ /* 0x000fc40000000088 */
[----:B------:R-:W-:Y:S02]  /*aa90*/  SHF.L.U32 R137, R137, 0x10, RZ ;  /* 0x0000001089897819 */ /* 0x000fe400000006ff */
[----:B------:R-:W-:-:S05]  /*aaa0*/  SHF.L.U32 R136, R136, 0x10, RZ ;  /* 0x0000001088887819 */ /* 0x000fca00000006ff */
[--C-:B------:R-:W-:Y:S01]  /*aab0*/  FFMA.FTZ R212, R137, R212, R136.reuse ;  /* 0x000000d489d47223 */ /* 0x100fe20000010088 */
        /* <DEDUP_REMOVED lines=8> */
[----:B------:R-:W5:Y:S01]  /*ab40*/  LDL R228, [R1+0x4] ;  /* 0x0000040001e47983 */ /* 0x000f620000100800 */
[----:B------:R-:W-:Y:S02]  /*ab50*/  PRMT R136, R101, 0x7632, R136 ;  /* 0x0000763265887816 */ /* 0x000fe40000000088 */
[----:B------:R-:W-:Y:S01]  /*ab60*/  PRMT R153, R69, 0x7632, R153 ;  /* 0x0000763245997816 */ /* 0x000fe20000000099 */
[----:B------:R-:W-:Y:S01]  /*ab70*/  FMUL.FTZ R137, R176, R137 ;  /* 0x00000089b0897220 */ /* 0x000fe20000410000 */
[----:B------:R-:W-:Y:S02]  /*ab80*/  SHF.L.U32 R136, R136, 0x10, RZ ;  /* 0x0000001088887819 */ /* 0x000fe400000006ff */
[----:B------:R-:W-:-:S05]  /*ab90*/  SHF.L.U32 R153, R153, 0x10, RZ ;  /* 0x0000001099997819 */ /* 0x000fca00000006ff */
[----:B------:R-:W-:Y:S01]  /*aba0*/  FFMA.FTZ R153, R136, R137, R153 ;  /* 0x0000008988997223 */ /* 0x000fe20000010099 */
[----:B------:R-:W-:Y:S02]  /*abb0*/  PRMT R136, R102, 0x7632, R136 ;  /* 0x0000763266887816 */ /* 0x000fe40000000088 */
[----:B------:R-:W-:Y:S02]  /*abc0*/  PRMT R137, R70, 0x7632, R137 ;  /* 0x0000763246897816 */ /* 0x000fe40000000089 */
[----:B------:R-:W-:Y:S02]  /*abd0*/  SHF.L.U32 R136, R136, 0x10, RZ ;  /* 0x0000001088887819 */ /* 0x000fe400000006ff */
[----:B------:R-:W-:Y:S01]  /*abe0*/  SHF.L.U32 R137, R137, 0x10, RZ ;  /* 0x0000001089897819 */ /* 0x000fe200000006ff */
[----:B------:R-:W-:Y:S01]  /*abf0*/  FADD.FTZ R151, -R177, R151 ;  /* 0x00000097b1977221 */ /* 0x000fe20000010100 */
[----:B------:R-:W-:-:S03]  /*ac00*/  PRMT R214, R103, 0x7632, R214 ;  /* 0x0000763267d67816 */ /* 0x000fc600000000d6 */
[--C-:B------:R-:W-:Y:S01]  /*ac10*/  FFMA.FTZ R197, R136, R197, R137.reuse ;  /* 0x000000c588c57223 */ /* 0x100fe20000010089 */
[----:B------:R-:W-:Y:S01]  /*ac20*/  PRMT R137, R71, 0x7632, R137 ;  /* 0x0000763247897816 */ /* 0x000fe20000000089 */
[----:B------:R-:W-:Y:S01]  /*ac30*/  FMUL.FTZ R151, R176, R151 ;  /* 0x00000097b0977220 */ /* 0x000fe20000410000 */
[----:B------:R-:W-:Y:S02]  /*ac40*/  SHF.L.U32 R214, R214, 0x10, RZ ;  /* 0x00000010d6d67819 */ /* 0x000fe400000006ff */
[----:B------:R-:W-:-:S05]  /*ac50*/  SHF.L.U32 R137, R137, 0x10, RZ ;  /* 0x0000001089897819 */ /* 0x000fca00000006ff */
[----:B------:R-:W-:Y:S01]  /*ac60*/  FFMA.FTZ R214, R214, R151, R137 ;  /* 0x00000097d6d67223 */ /* 0x000fe20000010089 */
        /* <DEDUP_REMOVED lines=116> */
[----:B------:R-:W-:Y:S01]  /*b3b0*/  SHF.L.U32 R162, R252, 0x10, RZ ;  /* 0x00000010fca27819 */ /* 0x000fe200000006ff */
[----:B------:R-:W-:Y:S02]  /*b3c0*/  FADD.FTZ R201, -R177, R201 ;  /* 0x000000c9b1c97221 */ /* 0x000fe40000010100 */
[C---:B------:R-:W-:Y:S02]  /*b3d0*/  FMUL.FTZ R163, R176.reuse, R163 ;  /* 0x000000a3b0a37220 */ /* 0x040fe40000410000 */
[----:B------:R-:W-:Y:S01]  /*b3e0*/  FMUL.FTZ R166, R176, R201 ;  /* 0x000000c9b0a67220 */ /* 0x000fe20000410000 */
[----:B------:R-:W-:Y:S02]  /*b3f0*/  SHF.L.U32 R168, R109, 0x10, RZ ;  /* 0x000000106da87819 */ /* 0x000fe400000006ff */
[----:B------:R-:W-:Y:S01]  /*b400*/  SHF.L.U32 R169, R77, 0x10, RZ ;  /* 0x000000104da97819 */ /* 0x000fe200000006ff */
[----:B------:R-:W-:Y:S01]  /*b410*/  FADD.FTZ R195, -R177, R195 ;  /* 0x000000c3b1c37221 */ /* 0x000fe20000010100 */
[----:B--2---:R-:W-:-:S05]  /*b420*/  SHF.L.U32 R189, R229, 0x10, RZ ;  /* 0x00000010e5bd7819 */ /* 0x004fca00000006ff */
[----:B------:R-:W-:Y:S01]  /*b430*/  FFMA.FTZ R189, R162, R163, R189 ;  /* 0x000000a3a2bd7223 */ /* 0x000fe200000100bd */
[----:B------:R-:W-:Y:S02]  /*b440*/  SHF.L.U32 R163, R108, 0x10, RZ ;  /* 0x000000106ca37819 */ /* 0x000fe400000006ff */
[----:B------:R-:W-:-:S05]  /*b450*/  SHF.L.U32 R162, R76, 0x10, RZ ;  /* 0x000000104ca27819 */ /* 0x000fca00000006ff */
[----:B------:R-:W-:Y:S01]  /*b460*/  FFMA.FTZ R166, R163, R166, R162 ;  /* 0x000000a6a3a67223 */ /* 0x000fe200000100a2 */
[----:B------:R-:W-:-:S04]  /*b470*/  FADD.FTZ R163, -R177, R194 ;  /* 0x000000c2b1a37221 */ /* 0x000fc80000010100 */
[----:B------:R-:W-:Y:S01]  /*b480*/  FMUL.FTZ R163, R176, R163 ;  /* 0x000000a3b0a37220 */ /* 0x000fe20000410000 */
[----:B----4-:R-:W-:Y:S02]  /*b490*/  SHF.L.U32 R167, R226, 0x10, RZ ;  /* 0x00000010e2a77819 */ /* 0x010fe400000006ff */
[----:B-----5:R-:W-:Y:S01]  /*b4a0*/  SHF.L.U32 R162, R228, 0x10, RZ ;  /* 0x00000010e4a27819 */ /* 0x020fe200000006ff */
[----:B------:R-:W-:Y:S01]  /*b4b0*/  FMUL.FTZ R175, R176, R195 ;  /* 0x000000c3b0af7220 */ /* 0x000fe20000410000 */
[C---:B------:R-:W-:Y:S01]  /*b4c0*/  FADD.FTZ R199, -R177.reuse, R199 ;  /* 0x000000c7b1c77221 */ /* 0x040fe20000010100 */
[----:B---3--:R-:W-:Y:S01]  /*b4d0*/  SHF.L.U32 R184, R250, 0x10, RZ ;  /* 0x00000010fab87819 */ /* 0x008fe200000006ff */
[C---:B------:R-:W-:Y:S01]  /*b4e0*/  FADD.FTZ R209, -R177.reuse, R209 ;  /* 0x000000d1b1d17221 */ /* 0x040fe20000010100 */
[----:B------:R-:W-:Y:S01]  /*b4f0*/  FFMA.FTZ R167, R162, R163, R167 ;  /* 0x000000a3a2a77223 */ /* 0x000fe200000100a7 */
[----:B------:R-:W-:Y:S01]  /*b500*/  FADD.FTZ R163, -R177, R198 ;  /* 0x000000c6b1a37221 */ /* 0x000fe20000010100 */
[----:B------:R-:W-:Y:S01]  /*b510*/  SHF.L.U32 R190, R111, 0x10, RZ ;  /* 0x000000106fbe7819 */ /* 0x000fe200000006ff */
[C---:B------:R-:W-:Y:S01]  /*b520*/  FADD.FTZ R211, -R177.reuse, R211 ;  /* 0x000000d3b1d37221 */ /* 0x040fe20000010100 */
[----:B------:R-:W-:Y:S01]  /*b530*/  FADD.FTZ R213, -R177, R213 ;  /* 0x000000d5b1d57221 */ /* 0x000fe20000010100 */
[----:B------:R-:W-:Y:S01]  /*b540*/  FMUL.FTZ R163, R176, R163 ;  /* 0x000000a3b0a37220 */ /* 0x000fe20000410000 */
[----:B------:R-:W-:Y:S01]  /*b550*/  SHF.L.U32 R162, R215, 0x10, RZ ;  /* 0x00000010d7a27819 */ /* 0x000fe200000006ff */
[----:B------:R-:W0:Y:S02]  /*b560*/  LDC.64 R228, c[0x0][0x428] ;  /* 0x00010a00ffe47b82 */ /* 0x000e240000000a00 */
[----:B------:R-:W-:Y:S01]  /*b570*/  FFMA.FTZ R168, R168, R163, R169 ;  /* 0x000000a3a8a87223 */ /* 0x000fe200000100a9 */
[----:B------:R-:W-:Y:S01]  /*b580*/  SHF.L.U32 R163, R179, 0x10, RZ ;  /* 0x00000010b3a37819 */ /* 0x000fe200000006ff */
[----:B------:R-:W-:-:S04]  /*b590*/  FMUL.FTZ R183, R176, R199 ;  /* 0x000000c7b0b77220 */ /* 0x000fc80000410000 */
[----:B------:R-:W-:Y:S01]  /*b5a0*/  FFMA.FTZ R175, R162, R175, R163 ;  /* 0x000000afa2af7223 */ /* 0x000fe200000100a3 */
[----:B------:R-:W-:Y:S02]  /*b5b0*/  SHF.L.U32 R162, R110, 0x10, RZ ;  /* 0x000000106ea27819 */ /* 0x000fe400000006ff */
[----:B------:R-:W-:-:S05]  /*b5c0*/  SHF.L.U32 R163, R78, 0x10, RZ ;  /* 0x000000104ea37819 */ /* 0x000fca00000006ff */
[----:B------:R-:W-:Y:S01]  /*b5d0*/  FFMA.FTZ R183, R162, R183, R163 ;  /* 0x000000b7a2b77223 */ /* 0x000fe200000100a3 */
[----:B------:R-:W-:Y:S01]  /*b5e0*/  FADD.FTZ R163, -R177, R196 ;  /* 0x000000c4b1a37221 */ /* 0x000fe20000010100 */
[----:B------:R-:W-:-:S03]  /*b5f0*/  SHF.L.U32 R169, R232, 0x10, RZ ;  /* 0x00000010e8a97819 */ /* 0x000fc600000006ff */
[----:B------:R-:W-:-:S04]  /*b600*/  FMUL.FTZ R163, R176, R163 ;  /* 0x000000a3b0a37220 */ /* 0x000fc80000410000 */
[----:B------:R-:W-:Y:S01]  /*b610*/  FFMA.FTZ R184, R184, R163, R169 ;  /* 0x000000a3b8b87223 */ /* 0x000fe200000100a9 */
[----:B------:R-:W-:Y:S01]  /*b620*/  FADD.FTZ R163, -R177, R200 ;  /* 0x000000c8b1a37221 */ /* 0x000fe20000010100 */
[----:B------:R-:W-:-:S03]  /*b630*/  SHF.L.U32 R169, R79, 0x10, RZ ;  /* 0x000000104fa97819 */ /* 0x000fc600000006ff */
[----:B------:R-:W-:-:S04]  /*b640*/  FMUL.FTZ R163, R176, R163 ;  /* 0x000000a3b0a37220 */ /* 0x000fc80000410000 */
[----:B------:R-:W-:Y:S01]  /*b650*/  FFMA.FTZ R190, R190, R163, R169 ;  /* 0x000000a3bebe7223 */ /* 0x000fe200000100a9 */
[----:B------:R-:W-:Y:S01]  /*b660*/  FADD.FTZ R163, -R177, R210 ;  /* 0x000000d2b1a37221 */ /* 0x000fe20000010100 */
[----:B------:R-:W-:Y:S02]  /*b670*/  SHF.L.U32 R162, R104, 0x10, RZ ;  /* 0x0000001068a27819 */ /* 0x000fe400000006ff */
[----:B------:R-:W-:Y:S01]  /*b680*/  SHF.L.U32 R169, R72, 0x10, RZ ;  /* 0x0000001048a97819 */ /* 0x000fe200000006ff */
[C---:B------:R-:W-:Y:S01]  /*b690*/  FMUL.FTZ R163, R176.reuse, R163 ;  /* 0x000000a3b0a37220 */ /* 0x040fe20000410000 */
[----:B------:R-:W-:-:S03]  /*b6a0*/  FMUL.FTZ R181, R176, R209 ;  /* 0x000000d1b0b57220 */ /* 0x000fc60000410000 */
[----:B------:R-:W-:Y:S01]  /*b6b0*/  FFMA.FTZ R169, R162, R163, R169 ;  /* 0x000000a3a2a97223 */ /* 0x000fe200000100a9 */
[----:B------:R-:W-:Y:S02]  /*b6c0*/  SHF.L.U32 R162, R105, 0x10, RZ ;  /* 0x0000001069a27819 */ /* 0x000fe400000006ff */
[----:B------:R-:W-:Y:S01]  /*b6d0*/  SHF.L.U32 R163, R73, 0x10, RZ ;  /* 0x0000001049a37819 */ /* 0x000fe200000006ff */
[----:B------:R-:W-:-:S04]  /*b6e0*/  FMUL.FTZ R187, R176, R211 ;  /* 0x000000d3b0bb7220 */ /* 0x000fc80000410000 */
[----:B------:R-:W-:Y:S01]  /*b6f0*/  FFMA.FTZ R181, R162, R181, R163 ;  /* 0x000000b5a2b57223 */ /* 0x000fe200000100a3 */
[----:B------:R-:W-:Y:S02]  /*b700*/  SHF.L.U32 R162, R106, 0x10, RZ ;  /* 0x000000106aa27819 */ /* 0x000fe400000006ff */
[----:B------:R-:W-:Y:S01]  /*b710*/  SHF.L.U32 R163, R74, 0x10, RZ ;  /* 0x000000104aa37819 */ /* 0x000fe200000006ff */
[----:B------:R-:W-:-:S04]  /*b720*/  FMUL.FTZ R191, R176, R213 ;  /* 0x000000d5b0bf7220 */ /* 0x000fc80000410000 */
[----:B------:R-:W-:Y:S01]  /*b730*/  FFMA.FTZ R187, R162, R187, R163 ;  /* 0x000000bba2bb7223 */ /* 0x000fe200000100a3 */
        /* <DEDUP_REMOVED lines=12> */
[----:B------:R-:W-:Y:S01]  /*b800*/  F2FP.BF16.F32.PACK_AB R137, R141, R137 ;  /* 0x000000898d89723e */ /* 0x000fe200000010ff */
[----:B------:R-:W-:Y:S01]  /*b810*/  FADD.FTZ R227, -R177, R227 ;  /* 0x000000e3b1e37221 */ /* 0x000fe20000010100 */
[----:B------:R-:W-:Y:S01]  /*b820*/  F2FP.BF16.F32.PACK_AB R141, R165, R164 ;  /* 0x000000a4a58d723e */ /* 0x000fe200000010ff */
[----:B------:R-:W-:Y:S01]  /*b830*/  FFMA.FTZ R182, R163, R182, R162 ;  /* 0x000000b6a3b67223 */ /* 0x000fe200000100a2 */
[----:B------:R-:W1:Y:S01]  /*b840*/  LDC.64 R164, c[0x0][0x380] ;  /* 0x0000e000ffa47b82 */ /* 0x000e620000000a00 */
[----:B------:R-:W-:Y:S01]  /*b850*/  FADD.FTZ R163, -R177, R230 ;  /* 0x000000e6b1a37221 */ /* 0x000fe20000010100 */
[----:B------:R-:W-:Y:S01]  /*b860*/  SHF.L.U32 R162, R102, 0x10, RZ ;  /* 0x0000001066a27819 */ /* 0x000fe200000006ff */
[----:B------:R-:W-:Y:S01]  /*b870*/  FMUL.FTZ R177, R176, R227 ;  /* 0x000000e3b0b17220 */ /* 0x000fe20000410000 */
[----:B------:R-:W-:Y:S01]  /*b880*/  SHF.L.U32 R171, R70, 0x10, RZ ;  /* 0x0000001046ab7819 */ /* 0x000fe200000006ff */
[----:B------:R-:W-:Y:S01]  /*b890*/  FMUL.FTZ R176, R176, R163 ;  /* 0x000000a3b0b07220 */ /* 0x000fe20000410000 */
[----:B------:R-:W-:-:S02]  /*b8a0*/  SHF.L.U32 R163, R103, 0x10, RZ ;  /* 0x0000001067a37819 */ /* 0x000fc400000006ff */
[----:B------:R-:W-:Y:S01]  /*b8b0*/  F2FP.BF16.F32.PACK_AB R148, R143, R148 ;  /* 0x000000948f94723e */ /* 0x000fe200000010ff */
[----:B------:R-:W-:Y:S01]  /*b8c0*/  FFMA.FTZ R177, R162, R177, R171 ;  /* 0x000000b1a2b17223 */ /* 0x000fe200000100ab */
[----:B------:R-:W-:Y:S01]  /*b8d0*/  SHF.L.U32 R162, R71, 0x10, RZ ;  /* 0x0000001047a27819 */ /* 0x000fe200000006ff */
[----:B0-----:R-:W-:Y:S01]  /*b8e0*/  IMAD.WIDE.U32 R142, R142, 0x10, R228 ;  /* 0x000000108e8e7825 */ /* 0x001fe200078e00e4 */
[----:B------:R-:W-:Y:S02]  /*b8f0*/  F2FP.BF16.F32.PACK_AB R151, R160, R151 ;  /* 0x00000097a097723e */ /* 0x000fe400000010ff */
        /* <DEDUP_REMOVED lines=36> */
.L_x_320:
[----:B------:R-:W-:Y:S01]  /*bb40*/  HFMA2 R137, -RZ, RZ, 0, 5.9604644775390625e-08 ;  /* 0x00000001ff897431 */ /* 0x000fe200000001ff */
[----:B------:R-:W-:Y:S01]  /*bb50*/  BSSY B0, `(.L_x_343) ;  /* 0x0000006000007945 */ /* 0x000fe20003800000 */
[----:B------:R-:W-:Y:S02]  /*bb60*/  MOV R138, 0x1f ;  /* 0x0000001f008a7802 */ /* 0x000fe40000000f00 */
[----:B------:R-:W-:-:S07]  /*bb70*/  MOV R139, 0xffffffff ;  /* 0xffffffff008b7802 */ /* 0x000fce0000000f00 */
[----:B------:R-:W-:Y:S05]  /*bb80*/  WARPSYNC.COLLECTIVE R139, `(.L_x_344) ;  /* 0x000000008b087348 */ /* 0x000fea0003c00000 */
[----:B------:R0:W1:Y:S02]  /*bb90*/  SHFL.BFLY P0, R176, R136, R137, R138 ;  /* 0x0c00008988b07389 */ /* 0x000064000000008a */
[----:B01----:R-:W-:Y:S05]  /*bba0*/  ENDCOLLECTIVE ;  /* 0x000000000000791b */ /* 0x003fea0003800000 */
.L_x_344:
[----:B------:R-:W-:Y:S05]  /*bbb0*/  BSYNC B0 ;  /* 0x0000000000007941 */ /* 0x000fea0003800000 */
.L_x_343:
[----:B------:R-:W-:Y:S01]  /*bbc0*/  FADD.FTZ R136, R136, R176 ;  /* 0x000000b088887221 */ /* 0x000fe20000010000 */
[----:B------:R-:W-:Y:S01]  /*bbd0*/  HFMA2 R137, -RZ, RZ, 0, 1.1920928955078125e-07 ;  /* 0x00000002ff897431 */ /* 0x000fe200000001ff */
[----:B------:R-:W-:Y:S01]  /*bbe0*/  MOV R138, 0x1f ;  /* 0x0000001f008a7802 */ /* 0x000fe20000000f00 */
[----:B------:R-:W0:Y:S01]  /*bbf0*/  LDC R174, c[0x0][0x400] ;  /* 0x00010000ffae7b82 */ /* 0x000e220000000800 */
[----:B------:R-:W-:-:S07]  /*bc00*/  MOV R139, 0xffffffff ;  /* 0xffffffff008b7802 */ /* 0x000fce0000000f00 */
[----:B0-----:R-:W-:Y:S05]  /*bc10*/  WARPSYNC.COLLECTIVE R139, `(.L_x_345) ;  /* 0x000000008b087348 */ /* 0x001fea0003c00000 */
[----:B------:R1:W2:Y:S02]  /*bc20*/  SHFL.BFLY P0, R176, R136, R137, R138 ;  /* 0x0c00008988b07389 */ /* 0x0002a4000000008a */
[----:B012---:R-:W-:Y:S05]  /*bc30*/  ENDCOLLECTIVE ;  /* 0x000000000000791b */ /* 0x007fea0003800000 */
.L_x_345:
[----:B------:R-:W-:Y:S02]  /*bc40*/  HFMA2 R137, -RZ, RZ, 0, 2.384185791015625e-07 ;  /* 0x00000004ff897431 */ /* 0x000fe400000001ff */
[----:B------:R-:W-:-:S07]  /*bc50*/  FADD.FTZ R136, R136, R176 ;  /* 0x000000b088887221 */ /* 0x000fce0000010000 */
[----:B------:R-:W-:Y:S05]  /*bc60*/  WARPSYNC.COLLECTIVE R139, `(.L_x_346) ;  /* 0x000000008b087348 */ /* 0x000fea0003c00000 */
[----:B------:R0:W1:Y:S02]  /*bc70*/  SHFL.BFLY P0, R176, R136, R137, R138 ;  /* 0x0c00008988b07389 */ /* 0x000064000000008a */
[----:B01----:R-:W-:Y:S05]  /*bc80*/  ENDCOLLECTIVE ;  /* 0x000000000000791b */ /* 0x003fea0003800000 */
.L_x_346:
[----:B------:R-:W-:Y:S01]  /*bc90*/  MOV R137, 0x8 ;  /* 0x0000000800897802 */ /* 0x000fe20000000f00 */
[----:B------:R-:W-:-:S07]  /*bca0*/  FADD.FTZ R136, R136, R176 ;  /* 0x000000b088887221 */ /* 0x000fce0000010000 */
[----:B------:R-:W-:Y:S05]  /*bcb0*/  WARPSYNC.COLLECTIVE R139, `(.L_x_347) ;  /* 0x000000008b087348 */ /* 0x000fea0003c00000 */
[----:B------:R0:W1:Y:S02]  /*bcc0*/  SHFL.BFLY P0, R176, R136, R137, R138 ;  /* 0x0c00008988b07389 */ /* 0x000064000000008a */
[----:B01----:R-:W-:Y:S05]  /*bcd0*/  ENDCOLLECTIVE ;  /* 0x000000000000791b */ /* 0x003fea0003800000 */
.L_x_347:
[----:B------:R-:W-:Y:S02]  /*bce0*/  HFMA2 R137, -RZ, RZ, 0, 9.5367431640625e-07 ;  /* 0x00000010ff897431 */ /* 0x000fe400000001ff */
[----:B------:R-:W-:-:S07]  /*bcf0*/  FADD.FTZ R136, R136, R176 ;  /* 0x000000b088887221 */ /* 0x000fce0000010000 */
[----:B------:R-:W-:Y:S05]  /*bd00*/  WARPSYNC.COLLECTIVE R139, `(.L_x_348) ;  /* 0x000000008b087348 */ /* 0x000fea0003c00000 */
[----:B------:R0:W1:Y:S02]  /*bd10*/  SHFL.BFLY P0, R176, R136, R137, R138 ;  /* 0x0c00008988b07389 */ /* 0x000064000000008a */
[----:B01----:R-:W-:Y:S05]  /*bd20*/  ENDCOLLECTIVE ;  /* 0x000000000000791b */ /* 0x003fea0003800000 */
.L_x_348:
        /* <DEDUP_REMOVED lines=130> */
[----:B------:R-:W-:-:S07]  /*c550*/  MOV R137, 0x1 ;  /* 0x0000000100897802 */ /* 0x000fce0000000f00 */
[----:B------:R-:W-:Y:S05]  /*c560*/  WARPSYNC.COLLECTIVE R139, `(.L_x_349) ;  /* 0x000000008b087348 */ /* 0x000fea0003c00000 */
[----:B------:R0:W1:Y:S02]  /*c570*/  SHFL.BFLY P0, R176, R136, R137, R138 ;  /* 0x0c00008988b07389 */ /* 0x000064000000008a */
[----:B01----:R-:W-:Y:S05]  /*c580*/  ENDCOLLECTIVE ;  /* 0x000000000000791b */ /* 0x003fea0003800000 */
.L_x_349:
[----:B------:R-:W-:Y:S02]  /*c590*/  HFMA2 R137, -RZ, RZ, 0, 1.1920928955078125e-07 ;  /* 0x00000002ff897431 */ /* 0x000fe400000001ff */
[----:B------:R-:W-:-:S07]  /*c5a0*/  FADD.FTZ R136, R136, R176 ;  /* 0x000000b088887221 */ /* 0x000fce0000010000 */
[----:B------:R-:W-:Y:S05]  /*c5b0*/  WARPSYNC.COLLECTIVE R139, `(.L_x_350) ;  /* 0x000000008b087348 */ /* 0x000fea0003c00000 */
[----:B------:R0:W1:Y:S02]  /*c5c0*/  SHFL.BFLY P0, R176, R136, R137, R138 ;  /* 0x0c00008988b07389 */ /* 0x000064000000008a */
[----:B01----:R-:W-:Y:S05]  /*c5d0*/  ENDCOLLECTIVE ;  /* 0x000000000000791b */ /* 0x003fea0003800000 */
.L_x_350:
[----:B------:R-:W-:Y:S01]  /*c5e0*/  MOV R137, 0x4 ;  /* 0x0000000400897802 */ /* 0x000fe20000000f00 */
[----:B------:R-:W-:-:S07]  /*c5f0*/  FADD.FTZ R136, R136, R176 ;  /* 0x000000b088887221 */ /* 0x000fce0000010000 */
[----:B------:R-:W-:Y:S05]  /*c600*/  WARPSYNC.COLLECTIVE R139, `(.L_x_351) ;  /* 0x000000008b087348 */ /* 0x000fea0003c00000 */
[----:B------:R0:W1:Y:S02]  /*c610*/  SHFL.BFLY P0, R176, R136, R137, R138 ;  /* 0x0c00008988b07389 */ /* 0x000064000000008a */
[----:B01----:R-:W-:Y:S05]  /*c620*/  ENDCOLLECTIVE ;  /* 0x000000000000791b */ /* 0x003fea0003800000 */
.L_x_351:
[----:B------:R-:W-:Y:S02]  /*c630*/  HFMA2 R137, -RZ, RZ, 0, 4.76837158203125e-07 ;  /* 0x00000008ff897431 */ /* 0x000fe400000001ff */
[----:B------:R-:W-:-:S07]  /*c640*/  FADD.FTZ R136, R136, R176 ;  /* 0x000000b088887221 */ /* 0x000fce0000010000 */
[----:B------:R-:W-:Y:S05]  /*c650*/  WARPSYNC.COLLECTIVE R139, `(.L_x_352) ;  /* 0x000000008b087348 */ /* 0x000fea0003c00000 */
[----:B------:R0:W1:Y:S02]  /*c660*/  SHFL.BFLY P0, R176, R136, R137, R138 ;  /* 0x0c00008988b07389 */ /* 0x000064000000008a */
[----:B01----:R-:W-:Y:S05]  /*c670*/  ENDCOLLECTIVE ;  /* 0x000000000000791b */ /* 0x003fea0003800000 */
.L_x_352:
[----:B------:R-:W-:Y:S01]  /*c680*/  MOV R137, 0x10 ;  /* 0x0000001000897802 */ /* 0x000fe20000000f00 */
[----:B------:R-:W-:-:S07]  /*c690*/  FADD.FTZ R136, R136, R176 ;  /* 0x000000b088887221 */ /* 0x000fce0000010000 */
[----:B------:R-:W-:Y:S05]  /*c6a0*/  WARPSYNC.COLLECTIVE R139, `(.L_x_353) ;  /* 0x000000008b087348 */ /* 0x000fea0003c00000 */
[----:B------:R0:W1:Y:S02]  /*c6b0*/  SHFL.BFLY P0, R176, R136, R137, R138 ;  /* 0x0c00008988b07389 */ /* 0x000064000000008a */
[----:B01----:R-:W-:Y:S05]  /*c6c0*/  ENDCOLLECTIVE ;  /* 0x000000000000791b */ /* 0x003fea0003800000 */
.L_x_353:
[----:B------:R-:W-:Y:S05]  /*c6d0*/  BRA `(.L_x_354) ;  /* 0xffffff7c00887947 */ /* 0x000fea000383ffff */
.L_x_341:
[----:B------:R-:W-:Y:S01]  /*c6e0*/  HFMA2 R137, -RZ, RZ, 0, 5.9604644775390625e-08 ;  /* 0x00000001ff897431 */ /* 0x000fe200000001ff */
[----:B------:R-:W-:Y:S01]  /*c6f0*/  BSSY B0, `(.L_x_355) ;  /* 0x0000006000007945 */ /* 0x000fe20003800000 */
[----:B------:R-:W-:Y:S02]  /*c700*/  MOV R138, 0x1f ;  /* 0x0000001f008a7802 */ /* 0x000fe40000000f00 */
[----:B------:R-:W-:-:S07]  /*c710*/  MOV R139, 0xffffffff ;  /* 0xffffffff008b7802 */ /* 0x000fce0000000f00 */
[----:B------:R-:W-:Y:S05]  /*c720*/  WARPSYNC.COLLECTIVE R139, `(.L_x_356) ;  /* 0x000000008b087348 */ /* 0x000fea0003c00000 */
[----:B------:R0:W1:Y:S02]  /*c730*/  SHFL.BFLY P0, R176, R136, R137, R138 ;  /* 0x0c00008988b07389 */ /* 0x000064000000008a */
[----:B01----:R-:W-:Y:S05]  /*c740*/  ENDCOLLECTIVE ;  /* 0x000000000000791b */ /* 0x003fea0003800000 */
.L_x_356:
[----:B------:R-:W-:Y:S05]  /*c750*/  BSYNC B0 ;  /* 0x0000000000007941 */ /* 0x000fea0003800000 */
.L_x_355:
        /* <DEDUP_REMOVED lines=8> */
.L_x_357:
[----:B------:R-:W-:Y:S02]  /*c7e0*/  HFMA2 R137, -RZ, RZ, 0, 2.384185791015625e-07 ;  /* 0x00000004ff897431 */ /* 0x000fe400000001ff */
[----:B------:R-:W-:-:S07]  /*c7f0*/  FADD.FTZ R136, R136, R176 ;  /* 0x000000b088887221 */ /* 0x000fce0000010000 */
[----:B------:R-:W-:Y:S05]  /*c800*/  WARPSYNC.COLLECTIVE R139, `(.L_x_358) ;  /* 0x000000008b087348 */ /* 0x000fea0003c00000 */
[----:B------:R0:W1:Y:S02]  /*c810*/  SHFL.BFLY P0, R176, R136, R137, R138 ;  /* 0x0c00008988b07389 */ /* 0x000064000000008a */
[----:B01----:R-:W-:Y:S05]  /*c820*/  ENDCOLLECTIVE ;  /* 0x000000000000791b */ /* 0x003fea0003800000 */
.L_x_358:
[----:B------:R-:W-:Y:S01]  /*c830*/  MOV R137, 0x8 ;  /* 0x0000000800897802 */ /* 0x000fe20000000f00 */
[----:B------:R-:W-:-:S07]  /*c840*/  FADD.FTZ R136, R136, R176 ;  /* 0x000000b088887221 */ /* 0x000fce0000010000 */
[----:B------:R-:W-:Y:S05]  /*c850*/  WARPSYNC.COLLECTIVE R139, `(.L_x_359) ;  /* 0x000000008b087348 */ /* 0x000fea0003c00000 */
[----:B------:R0:W1:Y:S02]  /*c860*/  SHFL.BFLY P0, R176, R136, R137, R138 ;  /* 0x0c00008988b07389 */ /* 0x000064000000008a */
[----:B01----:R-:W-:Y:S05]  /*c870*/  ENDCOLLECTIVE ;  /* 0x000000000000791b */ /* 0x003fea0003800000 */
.L_x_359:
[----:B------:R-:W-:Y:S02]  /*c880*/  HFMA2 R137, -RZ, RZ, 0, 9.5367431640625e-07 ;  /* 0x00000010ff897431 */ /* 0x000fe400000001ff */
[----:B------:R-:W-:-:S07]  /*c890*/  FADD.FTZ R136, R136, R176 ;  /* 0x000000b088887221 */ /* 0x000fce0000010000 */
[----:B------:R-:W-:Y:S05]  /*c8a0*/  WARPSYNC.COLLECTIVE R139, `(.L_x_360) ;  /* 0x000000008b087348 */ /* 0x000fea0003c00000 */
[----:B------:R0:W1:Y:S02]  /*c8b0*/  SHFL.BFLY P0, R176, R136, R137, R138 ;  /* 0x0c00008988b07389 */ /* 0x000064000000008a */
[----:B01----:R-:W-:Y:S05]  /*c8c0*/  ENDCOLLECTIVE ;  /* 0x000000000000791b */ /* 0x003fea0003800000 */
.L_x_360:
        /* <DEDUP_REMOVED lines=134> */
.L_x_361:
[----:B------:R-:W-:Y:S02]  /*d130*/  HFMA2 R137, -RZ, RZ, 0, 1.1920928955078125e-07 ;  /* 0x00000002ff897431 */ /* 0x000fe400000001ff */
[----:B------:R-:W-:-:S07]  /*d140*/  FADD.FTZ R136, R136, R176 ;  /* 0x000000b088887221 */ /* 0x000fce0000010000 */
[----:B------:R-:W-:Y:S05]  /*d150*/  WARPSYNC.COLLECTIVE R139, `(.L_x_362) ;  /* 0x000000008b087348 */ /* 0x000fea0003c00000 */
[----:B------:R0:W1:Y:S02]  /*d160*/  SHFL.BFLY P0, R176, R136, R137, R138 ;  /* 0x0c00008988b07389 */ /* 0x000064000000008a */
[----:B01----:R-:W-:Y:S05]  /*d170*/  ENDCOLLECTIVE ;  /* 0x000000000000791b */ /* 0x003fea0003800000 */
.L_x_362:
[----:B------:R-:W-:Y:S01]  /*d180*/  MOV R137, 0x4 ;  /* 0x0000000400897802 */ /* 0x000fe20000000f00 */
[----:B------:R-:W-:-:S07]  /*d190*/  FADD.FTZ R136, R136, R176 ;  /* 0x000000b088887221 */ /* 0x000fce0000010000 */
[----:B------:R-:W-:Y:S05]  /*d1a0*/  WARPSYNC.COLLECTIVE R139, `(.L_x_363) ;  /* 0x000000008b087348 */ /* 0x000fea0003c00000 */
[----:B------:R0:W1:Y:S02]  /*d1b0*/  SHFL.BFLY P0, R176, R136, R137, R138 ;  /* 0x0c00008988b07389 */ /* 0x000064000000008a */
[----:B01----:R-:W-:Y:S05]  /*d1c0*/  ENDCOLLECTIVE ;  /* 0x000000000000791b */ /* 0x003fea0003800000 */
.L_x_363:
[----:B------:R-:W-:Y:S02]  /*d1d0*/  HFMA2 R137, -RZ, RZ, 0, 4.76837158203125e-07 ;  /* 0x00000008ff897431 */ /* 0x000fe400000001ff */
[----:B------:R-:W-:-:S07]  /*d1e0*/  FADD.FTZ R136, R136, R176 ;  /* 0x000000b088887221 */ /* 0x000fce0000010000 */
[----:B------:R-:W-:Y:S05]  /*d1f0*/  WARPSYNC.COLLECTIVE R139, `(.L_x_364) ;  /* 0x000000008b087348 */ /* 0x000fea0003c00000 */
[----:B------:R0:W1:Y:S02]  /*d200*/  SHFL.BFLY P0, R176, R136, R137, R138 ;  /* 0x0c00008988b07389 */ /* 0x000064000000008a */
[----:B01----:R-:W-:Y:S05]  /*d210*/  ENDCOLLECTIVE ;  /* 0x000000000000791b */ /* 0x003fea0003800000 */
.L_x_364:
[----:B------:R-:W-:Y:S01]  /*d220*/  MOV R137, 0x10 ;  /* 0x0000001000897802 */ /* 0x000fe20000000f00 */
[----:B------:R-:W-:-:S07]  /*d230*/  FADD.FTZ R136, R136, R176 ;  /* 0x000000b088887221 */ /* 0x000fce0000010000 */
[----:B------:R-:W-:Y:S05]  /*d240*/  WARPSYNC.COLLECTIVE R139, `(.L_x_365) ;  /* 0x000000008b087348 */ /* 0x000fea0003c00000 */
[----:B------:R0:W1:Y:S02]  /*d250*/  SHFL.BFLY P0, R176, R136, R137, R138 ;  /* 0x0c00008988b07389 */ /* 0x000064000000008a */
[----:B01----:R-:W-:Y:S05]  /*d260*/  ENDCOLLECTIVE ;  /* 0x000000000000791b */ /* 0x003fea0003800000 */
.L_x_365:
[----:B------:R-:W-:Y:S05]  /*d270*/  BRA `(.L_x_366) ;  /* 0xffffffcc00b87947 */ /* 0x000fea000383ffff */
.L_x_367:
        /* <DEDUP_REMOVED lines=16> */
.L_x_71425:


//--------------------- .text._ZN10layer_norm13ln_fwd_kernelINS_13Kernel_traitsI13__nv_bfloat16S2_S2_S2_fjLj2048ELj1ELj4ELj1ELj16ENS_18Kernel_traits_baseILj2048ES2_S2_S2_S2_fjLj128EEEEELb0ELb1ELb1ELb0EEEvNS_9FwdParamsE --------------------------
	.section	.text._ZN10layer_norm13ln_fwd_kernelINS_13Kernel_traitsI13__nv_bfloat16S2_S2_S2_fjLj2048ELj1ELj4ELj1ELj16ENS_18Kernel_traits_baseILj2048ES2_S2_S2_S2_fjLj128EEEEELb0ELb1ELb1ELb0EEEvNS_9FwdParamsE,"ax",@progbits
	.align	128
        .global         _ZN10layer_norm13ln_fwd_kernelINS_13Kernel_traitsI13__nv_bfloat16S2_S2_S2_fjLj2048ELj1ELj4ELj1ELj16ENS_18Kernel_traits_baseILj2048ES2_S2_S2_S2_fjLj128EEEEELb0ELb1ELb1ELb0EEEvNS_9FwdParamsE
        .type           _ZN10layer_norm13ln_fwd_kernelINS_13Kernel_traitsI13__nv_bfloat16S2_S2_S2_fjLj2048ELj1ELj4ELj1ELj16ENS_18Kernel_traits_baseILj2048ES2_S2_S2_S2_fjLj128EEEEELb0ELb1ELb1ELb0EEEvNS_9FwdParamsE,@function
        .size           _ZN10layer_norm13ln_fwd_kernelINS_13Kernel_traitsI13__nv_bfloat16S2_S2_S2_fjLj2048ELj1ELj4ELj1ELj16ENS_18Kernel_traits_baseILj2048ES2_S2_S2_S2_fjLj128EEEEELb0ELb1ELb1ELb0EEEvNS_9FwdParamsE,(.L_x_71426 - _ZN10layer_norm13ln_fwd_kernelINS_13Kernel_traitsI13__nv_bfloat16S2_S2_S2_fjLj2048ELj1ELj4ELj1ELj16ENS_18Kernel_traits_baseILj2048ES2_S2_S2_S2_fjLj128EEEEELb0ELb1ELb1ELb0EEEvNS_9FwdParamsE)
        .other          _ZN10layer_norm13ln_fwd_kernelINS_13Kernel_traitsI13__nv_bfloat16S2_S2_S2_fjLj2048ELj1ELj4ELj1ELj16ENS_18Kernel_traits_baseILj2048ES2_S2_S2_S2_fjLj128EEEEELb0ELb1ELb1ELb0EEEvNS_9FwdParamsE,@"STO_CUDA_ENTRY STV_DEFAULT"
_ZN10layer_norm13ln_fwd_kernelINS_13Kernel_traitsI13__nv_bfloat16S2_S2_S2_fjLj2048ELj1ELj4ELj1ELj16ENS_18Kernel_traits_baseILj2048ES2_S2_S2_S2_fjLj128EEEEELb0ELb1ELb1ELb0EEEvNS_9FwdParamsE:
.text._ZN10layer_norm13ln_fwd_kernelINS_13Kernel_traitsI13__nv_bfloat16S2_S2_S2_fjLj2048ELj1ELj4ELj1ELj16ENS_18Kernel_traits_baseILj2048ES2_S2_S2_S2_fjLj128EEEEELb0ELb1ELb1ELb0EEEvNS_9FwdParamsE:
        /* <DEDUP_REMOVED lines=12> */
[----:B-1----:R-:W-:Y:S01]  /*00c0*/  LOP3.LUT R0, R3, 0x1f, RZ, 0xc0, !PT ;  /* 0x0000001f03007812 */ /* 0x002fe200078ec0ff */
[----:B----4-:R-:W-:Y:S01]  /*00d0*/  USHF.L.U32 UR4, UR4, 0x2, URZ ;  /* 0x0000000204047899 */ /* 0x010fe200080006ff */
[----:B------:R-:W-:Y:S02]  /*00e0*/  SHF.R.U32.HI R3, RZ, 0x5, R3 ;  /* 0x00000005ff037819 */ /* 0x000fe40000011603 */
[----:B------:R-:W-:Y:S02]  /*00f0*/  LOP3.LUT R5, R0, 0x1f, RZ, 0x3c, !PT ;  /* 0x0000001f00057812 */ /* 0x000fe400078e3cff */
[----:B------:R-:W-:Y:S02]  /*0100*/  MOV R41, R0 ;  /* 0x0000000000297202 */ /* 0x000fe40000000f00 */
[----:B------:R-:W-:-:S02]  /*0110*/  LEA.HI.SX32 R2, R2, R5, 0x1d ;  /* 0x0000000502027211 */ /* 0x000fc400078feaff */
        /* <DEDUP_REMOVED lines=18> */
[----:B------:R-:W1:Y:S08]  /*0240*/  @P2 LDC.64 R14, c[0x0][0x3e8] ;  /* 0x0000fa00ff0e2b82 */ /* 0x000e700000000a00 */
[----:B------:R-:W1:Y:S08]  /*0250*/  @P3 LDC.64 R16, c[0x0][0x3d0] ;  /* 0x0000f400ff103b82 */ /* 0x000e700000000a00 */
[----:B------:R-:W1:Y:S08]  /*0260*/  @P3 LDC.64 R18, c[0x0][0x438] ;  /* 0x00010e00ff123b82 */ /* 0x000e700000000a00 */
[----:B------:R-:W1:Y:S01]  /*0270*/  @P3 LDC.64 R20, c[0x0][0x3e8] ;  /* 0x0000fa00ff143b82 */ /* 0x000e620000000a00 */
[----:B--2---:R-:W-:-:S07]  /*0280*/  @P1 IMAD.WIDE.U32 R8, R41, 0x10, R8 ;  /* 0x0000001029081825 */ /* 0x004fce00078e0008 */
[----:B------:R-:W2:Y:S08]  /*0290*/  @P4 LDC.64 R22, c[0x0][0x3d0] ;  /* 0x0000f400ff164b82 */ /* 0x000eb00000000a00 */
[----:B------:R-:W2:Y:S08]  /*02a0*/  @P4 LDC.64 R24, c[0x0][0x438] ;  /* 0x00010e00ff184b82 */ /* 0x000eb00000000a00 */
[----:B------:R-:W2:Y:S01]  /*02b0*/  @P4 LDC.64 R26, c[0x0][0x3e8] ;  /* 0x0000fa00ff1a4b82 */ /* 0x000ea20000000a00 */
[----:B------:R-:W-:Y:S01]  /*02c0*/  @P1 LOP3.LUT R41, R41, 0x20, RZ, 0xfc, !PT ;  /* 0x0000002029291812 */ /* 0x000fe200078efcff */
[----:B------:R2:W5:Y:S06]  /*02d0*/  @P1 LDG.E.128 R128, desc[UR6][R8.64] ;  /* 0x0000000608801981 */ /* 0x00056c000c1e1d00 */
[----:B------:R-:W2:Y:S01]  /*02e0*/  @P5 LDC.64 R28, c[0x0][0x3d0] ;  /* 0x0000f400ff1c5b82 */ /* 0x000ea20000000a00 */
[----:B---3--:R-:W-:-:S07]  /*02f0*/  @P2 IMAD.WIDE.U32 R10, R41, 0x10, R10 ;  /* 0x00000010290a2825 */ /* 0x008fce00078e000a */
[----:B------:R-:W3:Y:S01]  /*0300*/  @P5 LDC.64 R30, c[0x0][0x438] ;  /* 0x00010e00ff1e5b82 */ /* 0x000ee20000000a00 */
[C---:B----4-:R-:W-:Y:S01]  /*0310*/  @P2 IMAD.WIDE.U32 R12, R41.reuse, 0x10, R12 ;  /* 0x00000010290c2825 */ /* 0x050fe200078e000c */
[----:B------:R4:W5:Y:S06]  /*0320*/  @P2 LDG.E.128 R124, desc[UR6][R10.64] ;  /* 0x000000060a7c2981 */ /* 0x00096c000c1e1d00 */
[----:B0-----:R-:W0:Y:S01]  /*0330*/  @P5 LDC.64 R4, c[0x0][0x3e8] ;  /* 0x0000fa00ff045b82 */ /* 0x001e220000000a00 */
[C---:B-1----:R-:W-:Y:S01]  /*0340*/  @P2 IMAD.WIDE.U32 R14, R41.reuse, 0x10, R14 ;  /* 0x00000010290e2825 */ /* 0x042fe200078e000e */
[----:B------:R4:W5:Y:S03]  /*0350*/  @P2 LD.E.128 R120, desc[UR6][R12.64] ;  /* 0x000000060c782980 */ /* 0x000966000c101d00 */
[----:B------:R-:W-:Y:S01]  /*0360*/  @P2 VIADD R41, R41, 0x20 ;  /* 0x0000002029292836 */ /* 0x000fe20000000000 */
[----:B------:R4:W5:Y:S02]  /*0370*/  @P2 LDG.E.128 R116, desc[UR6][R14.64] ;  /* 0x000000060e742981 */ /* 0x000964000c1e1d00 */
[----:B------:R-:W1:Y:S01]  /*0380*/  @P6 LDC.64 R6, c[0x0][0x3d0] ;  /* 0x0000f400ff066b82 */ /* 0x000e620000000a00 */
[----:B------:R-:W-:-:S07]  /*0390*/  @P3 IMAD.WIDE.U32 R16, R41, 0x10, R16 ;  /* 0x0000001029103825 */ /* 0x000fce00078e0010 */
[----:B------:R-:W4:Y:S01]  /*03a0*/  @P6 LDC.64 R32, c[0x0][0x438] ;  /* 0x00010e00ff206b82 */ /* 0x000f220000000a00 */
[C---:B------:R-:W-:Y:S01]  /*03b0*/  @P3 IMAD.WIDE.U32 R18, R41.reuse, 0x10, R18 ;  /* 0x0000001029123825 */ /* 0x040fe200078e0012 */
[----:B------:R0:W5:Y:S06]  /*03c0*/  @P3 LDG.E.128 R112, desc[UR6][R16.64] ;  /* 0x0000000610703981 */ /* 0x00016c000c1e1d00 */
[----:B------:R-:W4:Y:S01]  /*03d0*/  @P6 LDC.64 R34, c[0x0][0x3e8] ;  /* 0x0000fa00ff226b82 */ /* 0x000f220000000a00 */
[C---:B------:R-:W-:Y:S01]  /*03e0*/  @P3 IMAD.WIDE.U32 R20, R41.reuse, 0x10, R20 ;  /* 0x0000001029143825 */ /* 0x040fe200078e0014 */
[----:B------:R-:W-:Y:S01]  /*03f0*/  @P3 IADD3 R41, PT, PT, R41, 0x20, RZ ;  /* 0x0000002029293810 */ /* 0x000fe20007ffe0ff */
[----:B------:R0:W5:Y:S05]  /*0400*/  @P3 LD.E.128 R108, desc[UR6][R18.64] ;  /* 0x00000006126c3980 */ /* 0x00016a000c101d00 */
[----:B------:R-:W4:Y:S01]  /*0410*/  @P0 LDC.64 R36, c[0x0][0x3d0] ;  /* 0x0000f400ff240b82 */ /* 0x000f220000000a00 */
        /* <DEDUP_REMOVED lines=9> */
[C---:B------:R-:W-:Y:S01]  /*04b0*/  @P5 IMAD.WIDE.U32 R28, R41.reuse, 0x10, R28 ;  /* 0x00000010291c5825 */ /* 0x040fe200078e001c */
[----:B------:R1:W5:Y:S03]  /*04c0*/  @P4 LDG.E.128 R92, desc[UR6][R26.64] ;  /* 0x000000061a5c4981 */ /* 0x000366000c1e1d00 */
[C---:B---3--:R-:W-:Y:S01]  /*04d0*/  @P5 IMAD.WIDE.U32 R30, R41.reuse, 0x10, R30 ;  /* 0x00000010291e5825 */ /* 0x048fe200078e001e */
[----:B------:R3:W5:Y:S03]  /*04e0*/  @P5 LDG.E.128 R88, desc[UR6][R28.64] ;  /* 0x000000061c585981 */ /* 0x000766000c1e1d00 */
[C---:B0-----:R-:W-:Y:S01]  /*04f0*/  @P5 IMAD.WIDE.U32 R4, R41.reuse, 0x10, R4 ;  /* 0x0000001029045825 */ /* 0x041fe200078e0004 */
[----:B------:R3:W5:Y:S03]  /*0500*/  @P5 LD.E.128 R84, desc[UR6][R30.64] ;  /* 0x000000061e545980 */ /* 0x000766000c101d00 */
[----:B------:R-:W-:Y:S01]  /*0510*/  @P5 VIADD R41, R41, 0x20 ;  /* 0x0000002029295836 */ /* 0x000fe20000000000 */
[----:B------:R3:W5:Y:S03]  /*0520*/  @P5 LDG.E.128 R80, desc[UR6][R4.64] ;  /* 0x0000000604505981 */ /* 0x000766000c1e1d00 */
[----:B-1----:R-:W-:-:S04]  /*0530*/  @P6 IMAD.WIDE.U32 R6, R41, 0x10, R6 ;  /* 0x0000001029066825 */ /* 0x002fc800078e0006 */
[C---:B----4-:R-:W-:Y:S01]  /*0540*/  @P6 IMAD.WIDE.U32 R32, R41.reuse, 0x10, R32 ;  /* 0x0000001029206825 */ /* 0x050fe200078e0020 */
        /* <DEDUP_REMOVED lines=24> */
.L_x_369:
        /* <DEDUP_REMOVED lines=22> */
[----:B---3--:R-:W-:-:S04]  /*0830*/  @P5 IMAD.WIDE.U32 R10, R41, 0x10, R10 ;  /* 0x00000010290a5825 */ /* 0x008fc800078e000a */
[----:B------:R-:W-:Y:S01]  /*0840*/  @P5 VIADD R41, R41, 0x20 ;  /* 0x0000002029295836 */ /* 0x000fe20000000000 */
        /* <DEDUP_REMOVED lines=20> */
[----:B------:R1:W5:Y:S03]  /*0990*/  @P2 LDG.E.128 R88, desc[UR6][R20.64] ;  /* 0x0000000614582981 */ /* 0x000366000c1e1d00 */
[----:B------:R-:W-:Y:S01]  /*09a0*/  @P2 VIADD R41, R41, 0x20 ;  /* 0x0000002029292836 */ /* 0x000fe20000000000 */
[----:B------:R1:W5:Y:S03]  /*09b0*/  @P2 LDG.E.128 R80, desc[UR6][R22.64] ;  /* 0x0000000616502981 */ /* 0x000366000c1e1d00 */
[----:B--2---:R-:W-:-:S04]  /*09c0*/  @P1 IMAD.WIDE.U32 R24, R41, 0x10, R24 ;  /* 0x0000001029181825 */ /* 0x004fc800078e0018 */
        /* <DEDUP_REMOVED lines=11> */
[----:B------:R-:W-:Y:S01]  /*0a80*/  IMAD.MOV.U32 R62, RZ, RZ, RZ ;  /* 0x000000ffff3e7224 */ /* 0x000fe200078e00ff */
[----:B------:R-:W-:Y:S02]  /*0a90*/  CS2R R60, SRZ ;  /* 0x00000000003c7805 */ /* 0x000fe4000001ff00 */
[----:B------:R-:W-:Y:S02]  /*0aa0*/  CS2R R72, SRZ ;  /* 0x0000000000487805 */ /* 0x000fe4000001ff00 */
[----:B------:R-:W-:Y:S02]  /*0ab0*/  MOV R86, RZ ;  /* 0x000000ff00567202 */ /* 0x000fe40000000f00 */
[----:B------:R-:W-:Y:S01]  /*0ac0*/  CS2R R84, SRZ ;  /* 0x0000000000547805 */ /* 0x000fe2000001ff00 */
[----:B------:R-:W-:Y:S01]  /*0ad0*/  IMAD.MOV.U32 R98, RZ, RZ, RZ ;  /* 0x000000ffff627224 */ /* 0x000fe200078e00ff */
[----:B------:R-:W-:-:S02]  /*0ae0*/  CS2R R96, SRZ ;  /* 0x0000000000607805 */ /* 0x000fc4000001ff00 */
[----:B------:R-:W-:Y:S02]  /*0af0*/  CS2R R108, SRZ ;  /* 0x00000000006c7805 */ /* 0x000fe4000001ff00 */
[----:B------:R-:W-:Y:S02]  /*0b00*/  MOV R122, RZ ;  /* 0x000000ff007a7202 */ /* 0x000fe40000000f00 */
[----:B------:R-:W-:Y:S01]  /*0b10*/  CS2R R120, SRZ ;  /* 0x0000000000787805 */ /* 0x000fe2000001ff00 */
[----:B------:R-:W-:Y:S01]  /*0b20*/  IMAD.MOV.U32 R134, RZ, RZ, RZ ;  /* 0x000000ffff867224 */ /* 0x000fe200078e00ff */
[----:B------:R-:W-:Y:S02]  /*0b30*/  CS2R R132, SRZ ;  /* 0x0000000000847805 */ /* 0x000fe4000001ff00 */
[----:B------:R-:W-:Y:S01]  /*0b40*/  @P5 MOV R123, RZ ;  /* 0x000000ff007b5202 */ /* 0x000fe20000000f00 */
[----:B------:R-:W-:Y:S01]  /*0b50*/  @P3 IMAD.MOV.U32 R99, RZ, RZ, RZ ;  /* 0x000000ffff633224 */ /* 0x000fe200078e00ff */
[----:B------:R-:W-:Y:S01]  /*0b60*/  @P4 MOV R111, RZ ;  /* 0x000000ff006f4202 */ /* 0x000fe20000000f00 */
[----:B------:R-:W-:Y:S01]  /*0b70*/  @P0 IMAD.MOV.U32 R63, RZ, RZ, RZ ;  /* 0x000000ffff3f0224 */ /* 0x000fe200078e00ff */
[----:B------:R-:W-:-:S02]  /*0b80*/  @P2 MOV R87, RZ ;  /* 0x000000ff00572202 */ /* 0x000fc40000000f00 */
[----:B------:R-:W-:Y:S02]  /*0b90*/  @P1 MOV R75, RZ ;  /* 0x000000ff004b1202 */ /* 0x000fe40000000f00 */
        /* <DEDUP_REMOVED lines=9> */
[----:B------:R-:W-:Y:S02]  /*0c30*/  CS2R R48, SRZ ;  /* 0x0000000000307805 */ /* 0x000fe4000001ff00 */
[----:B------:R-:W-:Y:S02]  /*0c40*/  MOV R62, RZ ;  /* 0x000000ff003e7202 */ /* 0x000fe40000000f00 */
[----:B------:R-:W-:Y:S01]  /*0c50*/  CS2R R60, SRZ ;  /* 0x00000000003c7805 */ /* 0x000fe2000001ff00 */
[----:B------:R-:W-:Y:S01]  /*0c60*/  IMAD.MOV.U32 R74, RZ, RZ, RZ ;  /* 0x000000ffff4a7224 */ /* 0x000fe200078e00ff */
[----:B------:R-:W-:Y:S02]  /*0c70*/  CS2R R72, SRZ ;  /* 0x0000000000487805 */ /* 0x000fe4000001ff00 */
[----:B------:R-:W-:-:S02]  /*0c80*/  MOV R86, RZ ;  /* 0x000000ff00567202 */ /* 0x000fc40000000f00 */
[----:B------:R-:W-:Y:S02]  /*0c90*/  CS2R R84, SRZ ;  /* 0x0000000000547805 */ /* 0x000fe4000001ff00 */
[----:B------:R-:W-:Y:S02]  /*0ca0*/  MOV R98, RZ ;  /* 0x000000ff00627202 */ /* 0x000fe40000000f00 */
[----:B------:R-:W-:Y:S01]  /*0cb0*/  CS2R R96, SRZ ;  /* 0x0000000000607805 */ /* 0x000fe2000001ff00 */
[----:B------:R-:W-:Y:S01]  /*0cc0*/  IMAD.MOV.U32 R110, RZ, RZ, RZ ;  /* 0x000000ffff6e7224 */ /* 0x000fe200078e00ff */
[----:B------:R-:W-:Y:S02]  /*0cd0*/  CS2R R108, SRZ ;  /* 0x00000000006c7805 */ /* 0x000fe4000001ff00 */
[----:B------:R-:W-:Y:S02]  /*0ce0*/  MOV R122, RZ ;  /* 0x000000ff007a7202 */ /* 0x000fe40000000f00 */
[----:B------:R-:W-:-:S02]  /*0cf0*/  CS2R R120, SRZ ;  /* 0x0000000000787805 */ /* 0x000fc4000001ff00 */
[----:B------:R-:W-:Y:S02]  /*0d00*/  MOV R134, RZ ;  /* 0x000000ff00867202 */ /* 0x000fe40000000f00 */
[----:B------:R-:W-:-:S07]  /*0d10*/  CS2R R132, SRZ ;  /* 0x0000000000847805 */ /* 0x000fce000001ff00 */
.L_x_370:
[----:B------:R-:W-:Y:S05]  /*0d20*/  BSYNC.RECONVERGENT B0 ;  /* 0x0000000000007941 */ /* 0x000fea0003800200 */
.L_x_368:
[----:B------:R-:W0:Y:S02]  /*0d30*/  LDCU UR4, c[0x0][0x384] ;  /* 0x00007080ff0477ac */ /* 0x000e240008000800 */
[----:B0-----:R-:W-:-:S13]  /*0d40*/  ISETP.GE.AND P0, PT, R3, UR4, PT ;  /* 0x0000000403007c0c */ /* 0x001fda000bf06270 */
[----:B------:R-:W-:Y:S05]  /*0d50*/  @P0 EXIT ;  /* 0x000000000000094d */ /* 0x000fea0003800000 */
[----:B-----5:R-:W-:Y:S01]  /*0d60*/  PRMT R34, R51, 0x7632, R34 ;  /* 0x0000763233227816 */ /* 0x020fe20000000022 */
[----:B------:R-:W0:Y:S01]  /*0d70*/  LDCU.U8 UR8, c[0x0][0x410] ;  /* 0x00008200ff0877ac */ /* 0x000e220008000000 */
        /* <DEDUP_REMOVED lines=8> */
[----:B------:R-:W3:Y:S01]  /*0e00*/  LDCU.64 UR4, c[0x0][0x3a0] ;  /* 0x00007400ff0477ac */ /* 0x000ee20008000a00 */
        /* <DEDUP_REMOVED lines=116> */
[----:B0123--:R-:W-:-:S07]  /*1550*/  PRMT R5, R128, 0x7632, R5 ;  /* 0x0000763280057816 */ /* 0x00ffce0000000005 */
.L_x_422:
[----:B------:R-:W0:Y:S08]  /*1560*/  LDC.64 R140, c[0x0][0x3f0] ;  /* 0x0000fc00ff8c7b82 */ /* 0x000e300000000a00 */
[----:B------:R-:W1:Y:S01]  /*1570*/  LDC R252, c[0x0][0x388] ;  /* 0x0000e200fffc7b82 */ /* 0x000e620000000800 */
[----:B0-----:R-:W-:-:S05]  /*1580*/  IMAD.WIDE R140, R3, 0x4, R140 ;  /* 0x00000004038c7825 */ /* 0x001fca00078e028c */
[----:B------:R0:W2:Y:S02]  /*1590*/  LDG.E R189, desc[UR6][R140.64] ;  /* 0x000000068cbd7981 */ /* 0x0000a4000c1e1900 */
[----:B0-----:R-:W0:Y:S01]  /*15a0*/  LDC.64 R140, c[0x0][0x3f8] ;  /* 0x0000fe00ff8c7b82 */ /* 0x001e220000000a00 */
[C---:B-1----:R-:W-:Y:S02]  /*15b0*/  IMAD R188, R3.reuse, R252, RZ ;  /* 0x000000fc03bc7224 */ /* 0x042fe400078e02ff */
[----:B0-----:R-:W-:-:S05]  /*15c0*/  IMAD.WIDE R140, R3, 0x4, R140 ;  /* 0x00000004038c7825 */ /* 0x001fca00078e028c */
[----:B------:R0:W5:Y:S01]  /*15d0*/  LDG.E R187, desc[UR6][R140.64] ;  /* 0x000000068cbb7981 */ /* 0x000162000c1e1900 */
[----:B------:R-:W-:Y:S01]  /*15e0*/  ISETP.GE.U32.AND P5, PT, R2, 0x20, PT ;  /* 0x000000200200780c */ /* 0x000fe20003fa6070 */
[----:B------:R-:W-:Y:S01]  /*15f0*/  BSSY.RECONVERGENT B0, `(.L_x_371) ;  /* 0x00000b1000007945 */ /* 0x000fe20003800200 */
[----:B------:R-:W-:Y:S01]  /*1600*/  HFMA2 R190, -RZ, RZ, 0, 0 ;  /* 0x00000000ffbe7431 */ /* 0x000fe200000001ff */
[----:B0-----:R-:W-:-:S04]  /*1610*/  SHF.R.S32.HI R140, RZ, 0x1f, R188 ;  /* 0x0000001fff8c7819 */ /* 0x001fc800000114bc */
[----:B------:R-:W-:-:S04]  /*1620*/  LEA.HI R188, R140, R188, RZ, 0x3 ;  /* 0x000000bc8cbc7211 */ /* 0x000fc800078f18ff */
[----:B------:R-:W-:Y:S02]  /*1630*/  LEA.HI.SX32 R188, R188, R0, 0x1d ;  /* 0x00000000bcbc7211 */ /* 0x000fe400078feaff */
[----:B--2---:R-:W-:-:S13]  /*1640*/  ISETP.GE.AND P0, PT, R189, 0x1, PT ;  /* 0x00000001bd00780c */ /* 0x004fda0003f06270 */
[----:B------:R-:W-:-:S04]  /*1650*/  @P0 VIADD R140, R189, 0xffffffff ;  /* 0xffffffffbd8c0836 */ /* 0x000fc80000000000 */
[----:B------:R-:W-:-:S05]  /*1660*/  @P0 IMAD R140, R140, R252, RZ ;  /* 0x000000fc8c8c0224 */ /* 0x000fca00078e02ff */
[----:B------:R-:W-:-:S04]  /*1670*/  @P0 SHF.R.S32.HI R141, RZ, 0x1f, R140 ;  /* 0x0000001fff8d0819 */ /* 0x000fc8000001148c */
[----:B------:R-:W-:Y:S02]  /*1680*/  @P0 LEA.HI R140, R141, R140, RZ, 0x3 ;  /* 0x0000008c8d8c0211 */ /* 0x000fe400078f18ff */
[----:B------:R-:W0:Y:S02]  /*1690*/  @P0 S2R R141, SR_TID.X ;  /* 0x00000000008d0919 */ /* 0x000e240000002100 */
[----:B0-----:R-:W-:-:S04]  /*16a0*/  @P0 LOP3.LUT R0, R141, 0x1f, RZ, 0xc0, !PT ;  /* 0x0000001f8d000812 */ /* 0x001fc800078ec0ff */
[----:B------:R-:W-:Y:S01]  /*16b0*/  @P0 LEA.HI.SX32 R190, R140, R0, 0x1d ;  /* 0x000000008cbe0211 */ /* 0x000fe200078feaff */
[----:B------:R-:W-:Y:S06]  /*16c0*/  @!P5 BRA `(.L_x_372) ;  /* 0x00000008008cd947 */ /* 0x000fec0003800000 */
[----:B------:R-:W-:Y:S04]  /*16d0*/  BSSY.RECONVERGENT B1, `(.L_x_373) ;  /* 0x0000005000017945 */ /* 0x000fe80003800200 */
[----:B------:R-:W-:Y:S05]  /*16e0*/  @!P0 BRA `(.L_x_374) ;  /* 0x00000000000c8947 */ /* 0x000fea0003800000 */
[----:B------:R-:W0:Y:S02]  /*16f0*/  LDC.64 R40, c[0x0][0x390] ;  /* 0x0000e400ff287b82 */ /* 0x000e240000000a00 */
[----:B0-----:R-:W-:-:S06]  /*1700*/  IMAD.WIDE.U32 R40, R190, 0x10, R40 ;  /* 0x00000010be287825 */ /* 0x001fcc00078e0028 */
[----:B------:R-:W5:Y:S02]  /*1710*/  LDG.E.128 R40, desc[UR6][R40.64] ;  /* 0x0000000628287981 */ /* 0x000f64000c1e1d00 */
.L_x_374:
[----:B------:R-:W-:Y:S05]  /*1720*/  BSYNC.RECONVERGENT B1 ;  /* 0x0000000000017941 */ /* 0x000fea0003800200 */
.L_x_373:
        /* <DEDUP_REMOVED lines=8> */
[----:B-----5:R-:W-:Y:S01]  /*17b0*/  @P1 SHF.L.U32 R6, R40, 0x10, RZ ;  /* 0x0000001028061819 */ /* 0x020fe200000006ff */
[----:B------:R-:W-:Y:S01]  /*17c0*/  @P1 IMAD.U32 R9, R128, 0x10000, RZ ;  /* 0x0001000080091824 */ /* 0x000fe200078e00ff */
[----:B------:R-:W-:Y:S02]  /*17d0*/  @P1 SHF.L.U32 R11, R5, 0x10, RZ ;  /* 0x00000010050b1819 */ /* 0x000fe400000006ff */
[----:B------:R-:W-:Y:S02]  /*17e0*/  @P1 SHF.L.U32 R13, R4, 0x10, RZ ;  /* 0x00000010040d1819 */ /* 0x000fe400000006ff */
[----:B------:R-:W-:Y:S01]  /*17f0*/  @P1 SHF.L.U32 R141, R179, 0x10, RZ ;  /* 0x00000010b38d1819 */ /* 0x000fe200000006ff */
[----:B------:R-:W1:Y:S01]  /*1800*/  @P1 LDC R8, c[0x0][0x40c] ;  /* 0x00010300ff081b82 */ /* 0x000e620000000800 */
[----:B0-----:R-:W-:Y:S01]  /*1810*/  @P1 FMUL.FTZ R7, R6, R7 ;  /* 0x0000000706071220 */ /* 0x001fe20000410000 */
[----:B--2---:R-:W-:-:S02]  /*1820*/  @P1 SHF.L.U32 R10, R36, 0x10, RZ ;  /* 0x00000010240a1819 */ /* 0x004fc400000006ff */
[----:B------:R-:W-:Y:S02]  /*1830*/  @!P1 SHF.L.U32 R6, R36, 0x10, RZ ;  /* 0x0000001024069819 */ /* 0x000fe400000006ff */
[----:B------:R-:W-:Y:S01]  /*1840*/  @P1 SHF.L.U32 R12, R37, 0x10, RZ ;  /* 0x00000010250c1819 */ /* 0x000fe200000006ff */
[--C-:B------:R-:W-:Y:S01]  /*1850*/  @P1 FFMA.FTZ R6, R7, R9, R10.reuse ;  /* 0x0000000907061223 */ /* 0x100fe2000001000a */
[----:B------:R-:W-:Y:S01]  /*1860*/  @P1 PRMT R7, R40, 0x7632, R7 ;  /* 0x0000763228071816 */ /* 0x000fe20000000007 */
[----:B------:R-:W0:Y:S01]  /*1870*/  @P1 LDC R9, c[0x0][0x40c] ;  /* 0x00010300ff091b82 */ /* 0x000e220000000800 */
[----:B------:R-:W-:Y:S02]  /*1880*/  @P1 PRMT R10, R36, 0x7632, R10 ;  /* 0x00007632240a1816 */ /* 0x000fe4000000000a */
[----:B------:R-:W-:Y:S02]  /*1890*/  @P1 SHF.L.U32 R7, R7, 0x10, RZ ;  /* 0x0000001007071819 */ /* 0x000fe400000006ff */
[----:B------:R-:W-:-:S02]  /*18a0*/  @P1 SHF.L.U32 R10, R10, 0x10, RZ ;  /* 0x000000100a0a1819 */ /* 0x000fc400000006ff */
[----:B------:R-:W-:Y:S01]  /*18b0*/  @P1 SHF.L.U32 R140, R38, 0x10, RZ ;  /* 0x00000010268c1819 */ /* 0x000fe200000006ff */
[----:B-1----:R-:W-:Y:S01]  /*18c0*/  @P1 FMUL.FTZ R8, R7, R8 ;  /* 0x0000000807081220 */ /* 0x002fe20000410000 */
[----:B------:R-:W-:Y:S02]  /*18d0*/  @!P1 PRMT R7, R36, 0x7632, R7 ;  /* 0x0000763224079816 */ /* 0x000fe40000000007 */
[----:B------:R-:W-:-:S03]  /*18e0*/  @P1 SHF.L.U32 R142, R39, 0x10, RZ ;  /* 0x00000010278e1819 */ /* 0x000fc600000006ff */
[----:B------:R-:W-:Y:S02]  /*18f0*/  @!P1 IMAD.U32 R7, R7, 0x10000, RZ ;  /* 0x0001000007079824 */ /* 0x000fe400078e00ff */
[----:B------:R-:W-:Y:S01]  /*1900*/  @P1 FFMA.FTZ R7, R8, R11, R10 ;  /* 0x0000000b08071223 */ /* 0x000fe2000001000a */
[----:B------:R-:W-:Y:S01]  /*1910*/  @P1 SHF.L.U32 R8, R41, 0x10, RZ ;  /* 0x0000001029081819 */ /* 0x000fe200000006ff */
[----:B------:R-:W1:Y:S01]  /*1920*/  @P1 LDC R10, c[0x0][0x40c] ;  /* 0x00010300ff0a1b82 */ /* 0x000e620000000800 */
[----:B------:R-:W-:Y:S02]  /*1930*/  @P1 IMAD.U32 R11, R129, 0x10000, RZ ;  /* 0x00010000810b1824 */ /* 0x000fe400078e00ff */
[----:B------:R-:W-:Y:S01]  /*1940*/  F2FP.BF16.F32.PACK_AB R251, RZ, R7 ;  /* 0x00000007fffb723e */ /* 0x000fe200000010ff */
[----:B0-----:R-:W-:Y:S01]  /*1950*/  @P1 FMUL.FTZ R9, R8, R9 ;  /* 0x0000000908091220 */ /* 0x001fe20000410000 */
[----:B------:R-:W-:-:S03]  /*1960*/  @!P1 SHF.L.U32 R8, R37, 0x10, RZ ;  /* 0x0000001025089819 */ /* 0x000fc600000006ff */
[--C-:B------:R-:W-:Y:S01]  /*1970*/  @P1 FFMA.FTZ R8, R9, R11, R12.reuse ;  /* 0x0000000b09081223 */ /* 0x100fe2000001000c */
[----:B------:R-:W-:Y:S01]  /*1980*/  @P1 PRMT R9, R41, 0x7632, R9 ;  /* 0x0000763229091816 */ /* 0x000fe20000000009 */
[----:B------:R-:W0:Y:S01]  /*1990*/  @P1 LDC R11, c[0x0][0x40c] ;  /* 0x00010300ff0b1b82 */ /* 0x000e220000000800 */
[----:B------:R-:W-:Y:S02]  /*19a0*/  @P1 PRMT R12, R37, 0x7632, R12 ;  /* 0x00007632250c1816 */ /* 0x000fe4000000000c */
[----:B------:R-:W-:Y:S02]  /*19b0*/  @P1 SHF.L.U32 R9, R9, 0x10, RZ ;  /* 0x0000001009091819 */ /* 0x000fe400000006ff */
[----:B------:R-:W-:-:S03]  /*19c0*/  @P1 SHF.L.U32 R12, R12, 0x10, RZ ;  /* 0x000000100c0c1819 */ /* 0x000fc600000006ff */
[----:B-1----:R-:W-:Y:S01]  /*19d0*/  @P1 FMUL.FTZ R10, R9, R10 ;  /* 0x0000000a090a1220 */ /* 0x002fe20000410000 */
[----:B------:R-:W-:-:S05]  /*19e0*/  @!P1 PRMT R9, R37, 0x7632, R9 ;  /* 0x0000763225099816 */ /* 0x000fca0000000009 */
        /* <DEDUP_REMOVED lines=8> */
[----:B------:R-:W-:Y:S01]  /*1a70*/  @P1 FFMA.FTZ R10, R11, R13, R140 ;  /* 0x0000000d0b0a1223 */ /* 0x000fe2000001008c */
        /* <DEDUP_REMOVED lines=16> */
[----:B------:R-:W-:Y:S02]  /*1b80*/  @P1 PRMT R140, R43, 0x7632, R140 ;  /* 0x000076322b8c1816 */ /* 0x000fe4000000008c */
[----:B------:R-:W-:Y:S02]  /*1b90*/  @P1 PRMT R141, R39, 0x7632, R141 ;  /* 0x00007632278d1816 */ /* 0x000fe4000000008d */
[----:B------:R-:W-:Y:S02]  /*1ba0*/  @P1 SHF.L.U32 R140, R140, 0x10, RZ ;  /* 0x000000108c8c1819 */ /* 0x000fe400000006ff */
[----:B------:R-:W-:Y:S02]  /*1bb0*/  @P1 SHF.L.U32 R141, R141, 0x10, RZ ;  /* 0x000000108d8d1819 */ /* 0x000fe400000006ff */
[----:B------:R-:W-:Y:S02]  /*1bc0*/  @P1 SHF.L.U32 R142, R182, 0x10, RZ ;  /* 0x00000010b68e1819 */ /* 0x000fe400000006ff */
[----:B------:R-:W-:Y:S01]  /*1bd0*/  F2FP.BF16.F32.PACK_AB R180, RZ, R12 ;  /* 0x0000000cffb4723e */ /* 0x000fe200000010ff */
[----:B-1----:R-:W-:Y:S01]  /*1be0*/  @P1 FMUL.FTZ R140, R140, R13 ;  /* 0x0000000d8c8c1220 */ /* 0x002fe20000410000 */
[----:B------:R-:W-:-:S05]  /*1bf0*/  @!P1 PRMT R13, R39, 0x7632, R13 ;  /* 0x00007632270d9816 */ /* 0x000fca000000000d */
[----:B------:R-:W-:Y:S02]  /*1c00*/  @!P1 IMAD.U32 R13, R13, 0x10000, RZ ;  /* 0x000100000d0d9824 */ /* 0x000fe400078e00ff */
[----:B------:R-:W-:Y:S01]  /*1c10*/  @P1 FFMA.FTZ R13, R140, R142, R141 ;  /* 0x0000008e8c0d1223 */ /* 0x000fe2000001008d */
        /* <DEDUP_REMOVED lines=9> */
.L_x_375:
[----:B------:R-:W0:Y:S01]  /*1cb0*/  @P0 LDC R7, c[0x0][0x40c] ;  /* 0x00010300ff070b82 */ /* 0x000e220000000800 */
[----:B-----5:R-:W-:Y:S01]  /*1cc0*/  @P0 SHF.L.U32 R6, R40, 0x10, RZ ;  /* 0x0000001028060819 */ /* 0x020fe200000006ff */
[----:B------:R-:W-:Y:S01]  /*1cd0*/  @P0 IMAD.U32 R10, R5, 0x10000, RZ ;  /* 0x00010000050a0824 */ /* 0x000fe200078e00ff */
[----:B------:R-:W-:Y:S02]  /*1ce0*/  @P0 SHF.L.U32 R9, R128, 0x10, RZ ;  /* 0x0000001080090819 */ /* 0x000fe400000006ff */
[----:B------:R-:W-:Y:S02]  /*1cf0*/  @P0 SHF.L.U32 R11, R129, 0x10, RZ ;  /* 0x00000010810b0819 */ /* 0x000fe400000006ff */
[----:B------:R-:W-:Y:S01]  /*1d00*/  @P0 SHF.L.U32 R12, R4, 0x10, RZ ;  /* 0x00000010040c0819 */ /* 0x000fe200000006ff */
[----:B------:R-:W1:Y:S01]  /*1d10*/  @P0 LDC R8, c[0x0][0x40c] ;  /* 0x00010300ff080b82 */ /* 0x000e620000000800 */
[----:B------:R-:W-:Y:S02]  /*1d20*/  @P0 SHF.L.U32 R13, R130, 0x10, RZ ;  /* 0x00000010820d0819 */ /* 0x000fe400000006ff */
[----:B------:R-:W-:-:S05]  /*1d30*/  @P0 SHF.L.U32 R141, R131, 0x10, RZ ;  /* 0x00000010838d0819 */ /* 0x000fca00000006ff */
[----:B------:R-:W2:Y:S01]  /*1d40*/  @P0 LDC R140, c[0x0][0x40c] ;  /* 0x00010300ff8c0b82 */ /* 0x000ea20000000800 */
[----:B0-----:R-:W-:Y:S01]  /*1d50*/  @P0 FMUL.FTZ R7, R6, R7 ;  /* 0x0000000706070220 */ /* 0x001fe20000410000 */
[----:B------:R-:W-:-:S03]  /*1d60*/  IMAD.MOV.U32 R6, RZ, RZ, RZ ;  /* 0x000000ffff067224 */ /* 0x000fc600078e00ff */
[----:B------:R-:W-:Y:S01]  /*1d70*/  @P0 FMUL.FTZ R6, R7, R9 ;  /* 0x0000000907060220 */ /* 0x000fe20000410000 */
[----:B------:R-:W-:Y:S02]  /*1d80*/  @P0 PRMT R7, R40, 0x7632, R7 ;  /* 0x0000763228070816 */ /* 0x000fe40000000007 */
[----:B------:R-:W0:Y:S02]  /*1d90*/  @P0 LDC R9, c[0x0][0x40c] ;  /* 0x00010300ff090b82 */ /* 0x000e240000000800 */
[----:B------:R-:W-:-:S05]  /*1da0*/  @P0 SHF.L.U32 R7, R7, 0x10, RZ ;  /* 0x0000001007070819 */ /* 0x000fca00000006ff */
[----:B-1----:R-:W-:Y:S01]  /*1db0*/  @P0 FMUL.FTZ R8, R7, R8 ;  /* 0x0000000807080220 */ /* 0x002fe20000410000 */
[----:B------:R-:W-:-:S03]  /*1dc0*/  MOV R7, RZ ;  /* 0x000000ff00077202 */ /* 0x000fc60000000f00 */
[----:B------:R-:W-:Y:S01]  /*1dd0*/  @P0 FMUL.FTZ R7, R8, R10 ;  /* 0x0000000a08070220 */ /* 0x000fe20000410000 */
[----:B------:R-:W-:Y:S01]  /*1de0*/  @P0 SHF.L.U32 R8, R41, 0x10, RZ ;  /* 0x0000001029080819 */ /* 0x000fe200000006ff */
[----:B------:R-:W1:Y:S03]  /*1df0*/  @P0 LDC R10, c[0x0][0x40c] ;  /* 0x00010300ff0a0b82 */ /* 0x000e660000000800 */
[----:B------:R-:W-:Y:S01]  /*1e00*/  F2FP.BF16.F32.PACK_AB R251, RZ, R7 ;  /* 0x00000007fffb723e */ /* 0x000fe200000010ff */
[----:B0-----:R-:W-:Y:S01]  /*1e10*/  @P0 FMUL.FTZ R9, R8, R9 ;  /* 0x0000000908090220 */ /* 0x001fe20000410000 */
[----:B------:R-:W-:-:S03]  /*1e20*/  HFMA2 R8, -RZ, RZ, 0, 0 ;  /* 0x00000000ff087431 */ /* 0x000fc600000001ff */
[----:B------:R-:W-:Y:S01]  /*1e30*/  @P0 FMUL.FTZ R8, R9, R11 ;  /* 0x0000000b09080220 */ /* 0x000fe20000410000 */
[----:B------:R-:W-:Y:S01]  /*1e40*/  @P0 PRMT R9, R41, 0x7632, R9 ;  /* 0x0000763229090816 */ /* 0x000fe20000000009 */
[----:B------:R-:W0:Y:S04]  /*1e50*/  @P0 LDC R11, c[0x0][0x40c] ;  /* 0x00010300ff0b0b82 */ /* 0x000e280000000800 */
[----:B------:R-:W-:-:S04]  /*1e60*/  @P0 IMAD.U32 R9, R9, 0x10000, RZ ;  /* 0x0001000009090824 */ /* 0x000fc800078e00ff */
[----:B-1----:R-:W-:Y:S01]  /*1e70*/  @P0 FMUL.FTZ R10, R9, R10 ;  /* 0x0000000a090a0220 */ /* 0x002fe20000410000 */
[----:B------:R-:W-:-:S03]  /*1e80*/  MOV R9, RZ ;  /* 0x000000ff00097202 */ /* 0x000fc60000000f00 */
[----:B------:R-:W-:Y:S01]  /*1e90*/  @P0 FMUL.FTZ R9, R10, R12 ;  /* 0x0000000c0a090220 */ /* 0x000fe20000410000 */
[----:B------:R-:W-:Y:S01]  /*1ea0*/  @P0 SHF.L.U32 R10, R42, 0x10, RZ ;  /* 0x000000102a0a0819 */ /* 0x000fe200000006ff */
[----:B------:R-:W1:Y:S03]  /*1eb0*/  @P0 LDC R12, c[0x0][0x40c] ;  /* 0x00010300ff0c0b82 */ /* 0x000e660000000800 */
[----:B------:R-:W-:Y:S01]  /*1ec0*/  F2FP.BF16.F32.PACK_AB R250, RZ, R9 ;  /* 0x00000009fffa723e */ /* 0x000fe200000010ff */
[----:B0-----:R-:W-:Y:S01]  /*1ed0*/  @P0 FMUL.FTZ R11, R10, R11 ;  /* 0x0000000b0a0b0220 */ /* 0x001fe20000410000 */
[----:B------:R-:W-:-:S03]  /*1ee0*/  IMAD.MOV.U32 R10, RZ, RZ, RZ ;  /* 0x000000ffff0a7224 */ /* 0x000fc600078e00ff */
[----:B------:R-:W-:Y:S01]  /*1ef0*/  @P0 FMUL.FTZ R10, R11, R13 ;  /* 0x0000000d0b0a0220 */ /* 0x000fe20000410000 */
[----:B------:R-:W-:Y:S01]  /*1f00*/  @P0 PRMT R11, R42, 0x7632, R11 ;  /* 0x000076322a0b0816 */ /* 0x000fe2000000000b */
[----:B------:R-:W-:-:S03]  /*1f10*/  @P0 IMAD.U32 R13, R179, 0x10000, RZ ;  /* 0x00010000b30d0824 */ /* 0x000fc600078e00ff */
[----:B------:R-:W-:Y:S02]  /*1f20*/  @P0 SHF.L.U32 R11, R11, 0x10, RZ ;  /* 0x000000100b0b0819 */ /* 0x000fe400000006ff */
[----:B------:R-:W-:-:S03]  /*1f30*/  F2FP.BF16.F32.PACK_AB R142, RZ, R10 ;  /* 0x0000000aff8e723e */ /* 0x000fc600000010ff */
[----:B-1----:R-:W-:Y:S01]  /*1f40*/  @P0 FMUL.FTZ R12, R11, R12 ;  /* 0x0000000c0b0c0220 */ /* 0x002fe20000410000 */
[----:B------:R-:W-:-:S03]  /*1f50*/  HFMA2 R11, -RZ, RZ, 0, 0 ;  /* 0x00000000ff0b7431 */ /* 0x000fc600000001ff */
[----:B------:R-:W-:Y:S01]  /*1f60*/  @P0 FMUL.FTZ R11, R12, R13 ;  /* 0x0000000d0c0b0220 */ /* 0x000fe20000410000 */
[C---:B------:R-:W-:Y:S01]  /*1f70*/  @P0 SHF.L.U32 R12, R43.reuse, 0x10, RZ ;  /* 0x000000102b0c0819 */ /* 0x040fe200000006ff */
[----:B------:R-:W0:Y:S03]  /*1f80*/  @P0 LDC R13, c[0x0][0x40c] ;  /* 0x00010300ff0d0b82 */ /* 0x000e260000000800 */
[----:B------:R-:W-:Y:S01]  /*1f90*/  F2FP.BF16.F32.PACK_AB R181, RZ, R11 ;  /* 0x0000000bffb5723e */ /* 0x000fe200000010ff */
[----:B--2---:R-:W-:Y:S01]  /*1fa0*/  @P0 FMUL.FTZ R140, R12, R140 ;  /* 0x0000008c0c8c0220 */ /* 0x004fe20000410000 */
[----:B------:R-:W-:Y:S02]  /*1fb0*/  MOV R12, RZ ;  /* 0x000000ff000c7202 */ /* 0x000fe40000000f00 */
[----:B------:R-:W-:Y:S01]  /*1fc0*/  PRMT R142, R142, 0x5410, R181 ;  /* 0x000054108e8e7816 */ /* 0x000fe200000000b5 */
[----:B------:R-:W-:Y:S01]  /*1fd0*/  @P0 FMUL.FTZ R12, R140, R141 ;  /* 0x0000008d8c0c0220 */ /* 0x000fe20000410000 */
[----:B------:R-:W-:-:S02]  /*1fe0*/  @P0 PRMT R140, R43, 0x7632, R140 ;  /* 0x000076322b8c0816 */ /* 0x000fc4000000008c */
[----:B------:R-:W-:Y:S02]  /*1ff0*/  @P0 SHF.L.U32 R141, R182, 0x10, RZ ;  /* 0x00000010b68d0819 */ /* 0x000fe400000006ff */
[----:B------:R-:W-:Y:S01]  /*2000*/  F2FP.BF16.F32.PACK_AB R180, RZ, R12 ;  /* 0x0000000cffb4723e */ /* 0x000fe200000010ff */
[----:B------:R-:W-:-:S04]  /*2010*/  @P0 IMAD.U32 R140, R140, 0x10000, RZ ;  /* 0x000100008c8c0824 */ /* 0x000fc800078e00ff */
[----:B0-----:R-:W-:Y:S01]  /*2020*/  @P0 FMUL.FTZ R140, R140, R13 ;  /* 0x0000000d8c8c0220 */ /* 0x001fe20000410000 */
[----:B------:R-:W-:-:S03]  /*2030*/  HFMA2 R13, -RZ, RZ, 0, 0 ;  /* 0x00000000ff0d7431 */ /* 0x000fc600000001ff */
[----:B------:R-:W-:Y:S01]  /*2040*/  @P0 FMUL.FTZ R13, R140, R141 ;  /* 0x0000008d8c0d0220 */ /* 0x000fe20000410000 */
[----:B------:R-:W-:Y:S02]  /*2050*/  F2FP.BF16.F32.PACK_AB R140, RZ, R6 ;  /* 0x00000006ff8c723e */ /* 0x000fe400000010ff */
[----:B------:R-:W-:Y:S02]  /*2060*/  F2FP.BF16.F32.PACK_AB R141, RZ, R8 ;  /* 0x00000008ff8d723e */ /* 0x000fe400000010ff */
[----:B------:R-:W-:Y:S02]  /*2070*/  F2FP.BF16.F32.PACK_AB R143, RZ, R13 ;  /* 0x0000000dff8f723e */ /* 0x000fe400000010ff */
[----:B------:R-:W-:Y:S02]  /*2080*/  PRMT R140, R140, 0x5410, R251 ;  /* 0x000054108c8c7816 */ /* 0x000fe400000000fb */
[----:B------:R-:W-:Y:S02]  /*2090*/  PRMT R141, R141, 0x5410, R250 ;  /* 0x000054108d8d7816 */ /* 0x000fe400000000fa */
[----:B------:R-:W-:-:S07]  /*20a0*/  PRMT R143, R180, 0x5410, R143 ;  /* 0x00005410b48f7816 */ /* 0x000fce000000008f */
.L_x_376:
[----:B------:R-:W0:Y:S01]  /*20b0*/  LDC.64 R180, c[0x0][0x3a8] ;  /* 0x0000ea00ffb47b82 */ /* 0x000e220000000a00 */
[----:B------:R-:W-:Y:S01]  /*20c0*/  IADD3 R190, PT, PT, R190, 0x20, RZ ;  /* 0x00000020bebe7810 */ /* 0x000fe20007ffe0ff */
[----:B0-----:R-:W-:-:S04]  /*20d0*/  IMAD.WIDE.U32 R180, R188, 0x10, R180 ;  /* 0x00000010bcb47825 */ /* 0x001fc800078e00b4 */
[----:B------:R-:W-:Y:S01]  /*20e0*/  VIADD R188, R188, 0x20 ;  /* 0x00000020bcbc7836 */ /* 0x000fe20000000000 */
[----:B------:R0:W-:Y:S06]  /*20f0*/  STG.E.128 desc[UR6][R180.64], R140 ;  /* 0x0000008cb4007986 */ /* 0x0001ec000c101d06 */
.L_x_372:
[----:B------:R-:W-:Y:S05]  /*2100*/  BSYNC.RECONVERGENT B0 ;  /* 0x0000000000007941 */ /* 0x000fea0003800200 */
.L_x_371:
[----:B------:R-:W-:Y:S01]  /*2110*/  ISETP.GE.U32.AND P1, PT, R2, 0x40, PT ;  /* 0x000000400200780c */ /* 0x000fe20003f26070 */
[----:B------:R-:W-:Y:S01]  /*2120*/  BSSY.RECONVERGENT B0, `(.L_x_377) ;  /* 0x0000098000007945 */ /* 0x000fe20003800200 */
[----:B------:R-:W-:-:S11]  /*2130*/  LOP3.LUT R22, R22, 0xfffffdff, RZ, 0xc0, !PT ;  /* 0xfffffdff16167812 */ /* 0x000fd600078ec0ff */
[----:B------:R-:W-:Y:S01]  /*2140*/  @P1 LOP3.LUT R22, R22, 0x200, RZ, 0xfc, !PT ;  /* 0x0000020016161812 */ /* 0x000fe200078efcff */
[----:B------:R-:W-:Y:S06]  /*2150*/  @!P1 BRA `(.L_x_378) ;  /* 0x0000000800509947 */ /* 0x000fec0003800000 */
[----:B------:R-:W1:Y:S01]  /*2160*/  @P0 LDC.64 R14, c[0x0][0x390] ;  /* 0x0000e400ff0e0b82 */ /* 0x000e620000000a00 */
[----:B------:R-:W-:-:S04]  /*2170*/  ISETP.NE.U32.AND P1, PT, RZ, UR4, PT ;  /* 0x00000004ff007c0c */ /* 0x000fc8000bf25070 */
[----:B------:R-:W-:Y:S01]  /*2180*/  ISETP.NE.AND.EX P1, PT, RZ, UR5, PT, P1 ;  /* 0x00000005ff007c0c */ /* 0x000fe2000bf25310 */
[----:B-1----:R-:W-:-:S05]  /*2190*/  @P0 IMAD.WIDE.U32 R14, R190, 0x10, R14 ;  /* 0x00000010be0e0825 */ /* 0x002fca00078e000e */
[----:B------:R1:W5:Y:S07]  /*21a0*/  @P0 LDG.E.128 R40, desc[UR6][R14.64] ;  /* 0x000000060e280981 */ /* 0x00036e000c1e1d00 */
[----:B-1----:R-:W1:Y:S02]  /*21b0*/  @P1 LDC.64 R14, c[0x0][0x3a0] ;  /* 0x0000e800ff0e1b82 */ /* 0x002e640000000a00 */
[----:B-1----:R-:W-:-:S05]  /*21c0*/  @P1 IMAD.WIDE.U32 R14, R188, 0x10, R14 ;  /* 0x00000010bc0e1825 */ /* 0x002fca00078e000e */
[----:B------:R1:W5:Y:S01]  /*21d0*/  @P1 LDG.E.128 R36, desc[UR6][R14.64] ;  /* 0x000000060e241981 */ /* 0x000362000c1e1d00 */
[----:B------:R-:W-:Y:S05]  /*21e0*/  @!P1 BRA `(.L_x_379) ;  /* 0x0000000400189947 */ /* 0x000fea0003800000 */
[----:B------:R-:W-:-:S13]  /*21f0*/  ISETP.GT.AND P1, PT, R189, RZ, PT ;  /* 0x000000ffbd00720c */ /* 0x000fda0003f24270 */
[----:B-1----:R-:W1:Y:S01]  /*2200*/  @P1 LDC R15, c[0x0][0x40c] ;  /* 0x00010300ff0f1b82 */ /* 0x002e620000000800 */
[----:B-----5:R-:W-:Y:S02]  /*2210*/  @P1 SHF.L.U32 R14, R40, 0x10, RZ ;  /* 0x00000010280e1819 */ /* 0x020fe400000006ff */
[----:B------:R-:W-:Y:S02]  /*2220*/  @P1 SHF.L.U32 R17, R116, 0x10, RZ ;  /* 0x0000001074111819 */ /* 0x000fe400000006ff */
[----:B------:R-:W-:Y:S02]  /*2230*/  @P1 PRMT R18, R40, 0x7632, R18 ;  /* 0x0000763228121816 */ /* 0x000fe40000000012 */
[----:B------:R-:W-:Y:S01]  /*2240*/  @P1 SHF.L.U32 R19, R117, 0x10, RZ ;  /* 0x0000001075131819 */ /* 0x000fe200000006ff */
[----:B------:R-:W2:Y:S01]  /*2250*/  @P1 LDC R16, c[0x0][0x40c] ;  /* 0x00010300ff101b82 */ /* 0x000ea20000000800 */
[----:B------:R-:W-:Y:S01]  /*2260*/  @P1 PRMT R20, R41, 0x7632, R20 ;  /* 0x0000763229141816 */ /* 0x000fe20000000014 */
[----:B------:R-:W-:Y:S01]  /*2270*/  @P1 IMAD.U32 R18, R18, 0x10000, RZ ;  /* 0x0001000012121824 */ /* 0x000fe200078e00ff */
[----:B0-----:R-:W-:-:S02]  /*2280*/  @P1 PRMT R140, R42, 0x7632, R140 ;  /* 0x000076322a8c1816 */ /* 0x001fc4000000008c */
[----:B------:R-:W-:Y:S02]  /*2290*/  @P1 SHF.L.U32 R20, R20, 0x10, RZ ;  /* 0x0000001014141819 */ /* 0x000fe400000006ff */
[----:B------:R-:W-:Y:S01]  /*22a0*/  @P1 PRMT R141, R43, 0x7632, R141 ;  /* 0x000076322b8d1816 */ /* 0x000fe2000000008d */
[----:B------:R-:W0:Y:S01]  /*22b0*/  @P1 LDC R21, c[0x0][0x40c] ;  /* 0x00010300ff151b82 */ /* 0x000e220000000800 */
[----:B------:R-:W-:Y:S02]  /*22c0*/  @P1 IMAD.U32 R140, R140, 0x10000, RZ ;  /* 0x000100008c8c1824 */ /* 0x000fe400078e00ff */
[----:B------:R-:W-:Y:S01]  /*22d0*/  @P1 SHF.L.U32 R141, R141, 0x10, RZ ;  /* 0x000000108d8d1819 */ /* 0x000fe200000006ff */
[----:B-1----:R-:W-:Y:S01]  /*22e0*/  @P1 FMUL.FTZ R15, R14, R15 ;  /* 0x0000000f0e0f1220 */ /* 0x002fe20000410000 */
[----:B------:R-:W-:-:S05]  /*22f0*/  SHF.L.U32 R14, R36, 0x10, RZ ;  /* 0x00000010240e7819 */ /* 0x000fca00000006ff */
[----:B------:R-:W-:Y:S01]  /*2300*/  @P1 FFMA.FTZ R14, R15, R17, R14 ;  /* 0x000000110f0e1223 */ /* 0x000fe2000001000e */
[----:B------:R-:W-:Y:S01]  /*2310*/  PRMT R15, R36, 0x7632, R15 ;  /* 0x00007632240f7816 */ /* 0x000fe2000000000f */
[----:B------:R-:W1:Y:S01]  /*2320*/  @P1 LDC R17, c[0x0][0x40c] ;  /* 0x00010300ff111b82 */ /* 0x000e620000000800 */
[----:B--2---:R-:W-:Y:S01]  /*2330*/  @P1 FMUL.FTZ R16, R18, R16 ;  /* 0x0000001012101220 */ /* 0x004fe20000410000 */
[----:B------:R-:W-:Y:S02]  /*2340*/  @P1 SHF.L.U32 R18, R183, 0x10, RZ ;  /* 0x00000010b7121819 */ /* 0x000fe400000006ff */
[----:B------:R-:W-:Y:S01]  /*2350*/  SHF.L.U32 R15, R15, 0x10, RZ ;  /* 0x000000100f0f7819 */ /* 0x000fe200000006ff */
[----:B0-----:R-:W-:-:S04]  /*2360*/  @P1 FMUL.FTZ R21, R140, R21 ;  /* 0x000000158c151220 */ /* 0x001fc80000410000 */
[----:B------:R-:W-:Y:S01]  /*2370*/  @P1 FFMA.FTZ R15, R16, R18, R15 ;  /* 0x00000012100f1223 */ /* 0x000fe2000001000f */
[----:B------:R-:W-:Y:S01]  /*2380*/  @P1 SHF.L.U32 R16, R41, 0x10, RZ ;  /* 0x0000001029101819 */ /* 0x000fe200000006ff */
[----:B------:R-:W0:Y:S01]  /*2390*/  @P1 LDC R18, c[0x0][0x40c] ;  /* 0x00010300ff121b82 */ /* 0x000e220000000800 */
[----:B------:R-:W-:Y:S02]  /*23a0*/  @P1 SHF.L.U32 R140, R185, 0x10, RZ ;  /* 0x00000010b98c1819 */ /* 0x000fe400000006ff */
[----:B------:R-:W-:Y:S01]  /*23b0*/  F2FP.BF16.F32.PACK_AB R251, RZ, R15 ;  /* 0x0000000ffffb723e */ /* 0x000fe200000010ff */
[----:B-1----:R-:W-:Y:S01]  /*23c0*/  @P1 FMUL.FTZ R17, R16, R17 ;  /* 0x0000001110111220 */ /* 0x002fe20000410000 */
[----:B------:R-:W-:-:S04]  /*23d0*/  IMAD.U32 R16, R37, 0x10000, RZ ;  /* 0x0001000025107824 */ /* 0x000fc800078e00ff */
[----:B------:R-:W-:Y:S01]  /*23e0*/  @P1 FFMA.FTZ R16, R17, R19, R16 ;  /* 0x0000001311101223 */ /* 0x000fe20000010010 */
[----:B------:R-:W-:Y:S01]  /*23f0*/  PRMT R17, R37, 0x7632, R17 ;  /* 0x0000763225117816 */ /* 0x000fe20000000011 */
[----:B------:R-:W1:Y:S03]  /*2400*/  @P1 LDC R19, c[0x0][0x40c] ;  /* 0x00010300ff131b82 */ /* 0x000e660000000800 */
[----:B------:R-:W-:Y:S01]  /*2410*/  SHF.L.U32 R17, R17, 0x10, RZ ;  /* 0x0000001011117819 */ /* 0x000fe200000006ff */
[----:B0-----:R-:W-:Y:S01]  /*2420*/  @P1 FMUL.FTZ R18, R20, R18 ;  /* 0x0000001214121220 */ /* 0x001fe20000410000 */
[----:B------:R-:W-:-:S04]  /*2430*/  @P1 IMAD.U32 R20, R184, 0x10000, RZ ;  /* 0x00010000b8141824 */ /* 0x000fc800078e00ff */
[----:B------:R-:W-:Y:S01]  /*2440*/  @P1 FFMA.FTZ R17, R18, R20, R17 ;  /* 0x0000001412111223 */ /* 0x000fe20000010011 */
[----:B------:R-:W-:Y:S02]  /*2450*/  @P1 SHF.L.U32 R18, R42, 0x10, RZ ;  /* 0x000000102a121819 */ /* 0x000fe400000006ff */
[----:B------:R-:W-:Y:S02]  /*2460*/  @P1 SHF.L.U32 R20, R118, 0x10, RZ ;  /* 0x0000001076141819 */ /* 0x000fe400000006ff */
[----:B------:R-:W-:Y:S01]  /*2470*/  F2FP.BF16.F32.PACK_AB R250, RZ, R17 ;  /* 0x00000011fffa723e */ /* 0x000fe200000010ff */
[----:B-1----:R-:W-:Y:S01]  /*2480*/  @P1 FMUL.FTZ R19, R18, R19 ;  /* 0x0000001312131220 */ /* 0x002fe20000410000 */
[----:B------:R-:W-:-:S05]  /*2490*/  SHF.L.U32 R18, R38, 0x10, RZ ;  /* 0x0000001026127819 */ /* 0x000fca00000006ff */
[----:B------:R-:W-:Y:S01]  /*24a0*/  @P1 FFMA.FTZ R18, R19, R20, R18 ;  /* 0x0000001413121223 */ /* 0x000fe20000010012 */
[----:B------:R-:W-:Y:S01]  /*24b0*/  PRMT R19, R38, 0x7632, R19 ;  /* 0x0000763226137816 */ /* 0x000fe20000000013 */
[----:B------:R-:W0:Y:S03]  /*24c0*/  @P1 LDC R20, c[0x0][0x40c] ;  /* 0x00010300ff141b82 */ /* 0x000e260000000800 */
[----:B------:R-:W-:Y:S02]  /*24d0*/  SHF.L.U32 R19, R19, 0x10, RZ ;  /* 0x0000001013137819 */ /* 0x000fe400000006ff */
[----:B------:R-:W-:-:S03]  /*24e0*/  F2FP.BF16.F32.PACK_AB R142, RZ, R18 ;  /* 0x00000012ff8e723e */ /* 0x000fc600000010ff */
[----:B------:R-:W-:Y:S01]  /*24f0*/  @P1 FFMA.FTZ R19, R21, R140, R19 ;  /* 0x0000008c15131223 */ /* 0x000fe20000010013 */
[----:B------:R-:W-:Y:S02]  /*2500*/  @P1 SHF.L.U32 R21, R43, 0x10, RZ ;  /* 0x000000102b151819 */ /* 0x000fe400000006ff */
[----:B------:R-:W-:Y:S02]  /*2510*/  @P1 SHF.L.U32 R140, R119, 0x10, RZ ;  /* 0x00000010778c1819 */ /* 0x000fe400000006ff */
[----:B------:R-:W-:-:S04]  /*2520*/  F2FP.BF16.F32.PACK_AB R181, RZ, R19 ;  /* 0x00000013ffb5723e */ /* 0x000fc800000010ff */
[----:B------:R-:W-:Y:S01]  /*2530*/  PRMT R142, R142, 0x5410, R181 ;  /* 0x000054108e8e7816 */ /* 0x000fe200000000b5 */
[----:B0-----:R-:W-:Y:S01]  /*2540*/  @P1 FMUL.FTZ R21, R21, R20 ;  /* 0x0000001415151220 */ /* 0x001fe20000410000 */
[----:B------:R-:W-:-:S04]  /*2550*/  IMAD.U32 R20, R39, 0x10000, RZ ;  /* 0x0001000027147824 */ /* 0x000fc800078e00ff */
[----:B------:R-:W-:Y:S01]  /*2560*/  @P1 FFMA.FTZ R20, R21, R140, R20 ;  /* 0x0000008c15141223 */ /* 0x000fe20000010014 */
[----:B------:R-:W-:Y:S01]  /*2570*/  PRMT R21, R39, 0x7632, R21 ;  /* 0x0000763227157816 */ /* 0x000fe20000000015 */
[----:B------:R-:W0:Y:S03]  /*2580*/  @P1 LDC R140, c[0x0][0x40c] ;  /* 0x00010300ff8c1b82 */ /* 0x000e260000000800 */
[----:B------:R-:W-:Y:S02]  /*2590*/  SHF.L.U32 R21, R21, 0x10, RZ ;  /* 0x0000001015157819 */ /* 0x000fe400000006ff */
[----:B------:R-:W-:Y:S01]  /*25a0*/  F2FP.BF16.F32.PACK_AB R180, RZ, R20 ;  /* 0x00000014ffb4723e */ /* 0x000fe200000010ff */
[----:B0-----:R-:W-:Y:S01]  /*25b0*/  @P1 FMUL.FTZ R140, R141, R140 ;  /* 0x0000008c8d8c1220 */ /* 0x001fe20000410000 */
[----:B------:R-:W-:-:S04]  /*25c0*/  @P1 IMAD.U32 R141, R186, 0x10000, RZ ;  /* 0x00010000ba8d1824 */ /* 0x000fc800078e00ff */
[----:B------:R-:W-:Y:S01]  /*25d0*/  @P1 FFMA.FTZ R21, R140, R141, R21 ;  /* 0x0000008d8c151223 */ /* 0x000fe20000010015 */
[----:B------:R-:W-:Y:S02]  /*25e0*/  F2FP.BF16.F32.PACK_AB R140, RZ, R14 ;  /* 0x0000000eff8c723e */ /* 0x000fe400000010ff */
[----:B------:R-:W-:Y:S02]  /*25f0*/  F2FP.BF16.F32.PACK_AB R141, RZ, R16 ;  /* 0x00000010ff8d723e */ /* 0x000fe400000010ff */
[----:B------:R-:W-:Y:S02]  /*2600*/  F2FP.BF16.F32.PACK_AB R143, RZ, R21 ;  /* 0x00000015ff8f723e */ /* 0x000fe400000010ff */
[----:B------:R-:W-:Y:S02]  /*2610*/  PRMT R140, R140, 0x5410, R251 ;  /* 0x000054108c8c7816 */ /* 0x000fe400000000fb */
[----:B------:R-:W-:Y:S02]  /*2620*/  PRMT R141, R141, 0x5410, R250 ;  /* 0x000054108d8d7816 */ /* 0x000fe400000000fa */
[----:B------:R-:W-:Y:S01]  /*2630*/  PRMT R143, R180, 0x5410, R143 ;  /* 0x00005410b48f7816 */ /* 0x000fe2000000008f */
[----:B------:R-:W-:Y:S06]  /*2640*/  BRA `(.L_x_380) ;  /* 0x0000000400007947 */ /* 0x000fec0003800000 */
.L_x_379:
[----:B-1----:R-:W1:Y:S01]  /*2650*/  @P0 LDC R15, c[0x0][0x40c] ;  /* 0x00010300ff0f0b82 */ /* 0x002e620000000800 */
[----:B-----5:R-:W-:Y:S01]  /*2660*/  @P0 SHF.L.U32 R14, R40, 0x10, RZ ;  /* 0x00000010280e0819 */ /* 0x020fe200000006ff */
[----:B------:R-:W-:Y:S01]  /*2670*/  @P0 IMAD.U32 R20, R184, 0x10000, RZ ;  /* 0x00010000b8140824 */ /* 0x000fe200078e00ff */
[----:B------:R-:W-:Y:S02]  /*2680*/  @P0 SHF.L.U32 R17, R116, 0x10, RZ ;  /* 0x0000001074110819 */ /* 0x000fe400000006ff */
[----:B------:R-:W-:Y:S02]  /*2690*/  @P0 SHF.L.U32 R18, R183, 0x10, RZ ;  /* 0x00000010b7120819 */ /* 0x000fe400000006ff */
[----:B------:R-:W-:Y:S01]  /*26a0*/  @P0 SHF.L.U32 R19, R117, 0x10, RZ ;  /* 0x0000001075130819 */ /* 0x000fe200000006ff */
[----:B------:R-:W2:Y:S01]  /*26b0*/  @P0 LDC R16, c[0x0][0x40c] ;  /* 0x00010300ff100b82 */ /* 0x000ea20000000800 */
[----:B------:R-:W-:Y:S02]  /*26c0*/  @P0 SHF.L.U32 R21, R118, 0x10, RZ ;  /* 0x0000001076150819 */ /* 0x000fe400000006ff */
[----:B0-----:R-:W-:-:S05]  /*26d0*/  @P0 SHF.L.U32 R141, R119, 0x10, RZ ;  /* 0x00000010778d0819 */ /* 0x001fca00000006ff */
[----:B------:R-:W0:Y:S01]  /*26e0*/  @P0 LDC R140, c[0x0][0x40c] ;  /* 0x00010300ff8c0b82 */ /* 0x000e220000000800 */
[----:B-1----:R-:W-:Y:S01]  /*26f0*/  @P0 FMUL.FTZ R15, R14, R15 ;  /* 0x0000000f0e0f0220 */ /* 0x002fe20000410000 */
[----:B------:R-:W-:-:S03]  /*2700*/  MOV R14, RZ ;  /* 0x000000ff000e7202 */ /* 0x000fc60000000f00 */
[----:B------:R-:W-:Y:S01]  /*2710*/  @P0 FMUL.FTZ R14, R15, R17 ;  /* 0x000000110f0e0220 */ /* 0x000fe20000410000 */
[----:B------:R-:W-:Y:S02]  /*2720*/  @P0 PRMT R15, R40, 0x7632, R15 ;  /* 0x00007632280f0816 */ /* 0x000fe4000000000f */
[----:B------:R-:W1:Y:S03]  /*2730*/  @P0 LDC R17, c[0x0][0x40c] ;  /* 0x00010300ff110b82 */ /* 0x000e660000000800 */
[----:B------:R-:W-:-:S04]  /*2740*/  @P0 IMAD.U32 R15, R15, 0x10000, RZ ;  /* 0x000100000f0f0824 */ /* 0x000fc800078e00ff */
[----:B--2---:R-:W-:Y:S01]  /*2750*/  @P0 FMUL.FTZ R16, R15, R16 ;  /* 0x000000100f100220 */ /* 0x004fe20000410000 */
[----:B------:R-:W-:-:S03]  /*2760*/  HFMA2 R15, -RZ, RZ, 0, 0 ;  /* 0x00000000ff0f7431 */ /* 0x000fc600000001ff */
[----:B------:R-:W-:Y:S01]  /*2770*/  @P0 FMUL.FTZ R15, R18, R16 ;  /* 0x00000010120f0220 */ /* 0x000fe20000410000 */
[----:B------:R-:W-:Y:S01]  /*2780*/  @P0 SHF.L.U32 R16, R41, 0x10, RZ ;  /* 0x0000001029100819 */ /* 0x000fe200000006ff */
[----:B------:R-:W2:Y:S03]  /*2790*/  @P0 LDC R18, c[0x0][0x40c] ;  /* 0x00010300ff120b82 */ /* 0x000ea60000000800 */
[----:B------:R-:W-:Y:S01]  /*27a0*/  F2FP.BF16.F32.PACK_AB R251, RZ, R15 ;  /* 0x0000000ffffb723e */ /* 0x000fe200000010ff */
[----:B-1----:R-:W-:Y:S01]  /*27b0*/  @P0 FMUL.FTZ R17, R16, R17 ;  /* 0x0000001110110220 */ /* 0x002fe20000410000 */
[----:B------:R-:W-:-:S03]  /*27c0*/  IMAD.MOV.U32 R16, RZ, RZ, RZ ;  /* 0x000000ffff107224 */ /* 0x000fc600078e00ff */
[----:B------:R-:W-:Y:S01]  /*27d0*/  @P0 FMUL.FTZ R16, R17, R19 ;  /* 0x0000001311100220 */ /* 0x000fe20000410000 */
[----:B------:R-:W-:Y:S01]  /*27e0*/  @P0 PRMT R17, R41, 0x7632, R17 ;  /* 0x0000763229110816 */ /* 0x000fe20000000011 */
[----:B------:R-:W1:Y:S03]  /*27f0*/  @P0 LDC R19, c[0x0][0x40c] ;  /* 0x00010300ff130b82 */ /* 0x000e660000000800 */
[----:B------:R-:W-:-:S05]  /*2800*/  @P0 SHF.L.U32 R17, R17, 0x10, RZ ;  /* 0x0000001011110819 */ /* 0x000fca00000006ff */
[----:B--2---:R-:W-:Y:S01]  /*2810*/  @P0 FMUL.FTZ R18, R17, R18 ;  /* 0x0000001211120220 */ /* 0x004fe20000410000 */
[----:B------:R-:W-:-:S03]  /*2820*/  MOV R17, RZ ;  /* 0x000000ff00117202 */ /* 0x000fc60000000f00 */
[----:B------:R-:W-:Y:S01]  /*2830*/  @P0 FMUL.FTZ R17, R20, R18 ;  /* 0x0000001214110220 */ /* 0x000fe20000410000 */
[----:B------:R-:W-:Y:S01]  /*2840*/  @P0 SHF.L.U32 R18, R42, 0x10, RZ ;  /* 0x000000102a120819 */ /* 0x000fe200000006ff */
[----:B------:R-:W2:Y:S03]  /*2850*/  @P0 LDC R20, c[0x0][0x40c] ;  /* 0x00010300ff140b82 */ /* 0x000ea60000000800 */
[----:B------:R-:W-:Y:S01]  /*2860*/  F2FP.BF16.F32.PACK_AB R250, RZ, R17 ;  /* 0x00000011fffa723e */ /* 0x000fe200000010ff */
[----:B-1----:R-:W-:Y:S01]  /*2870*/  @P0 FMUL.FTZ R19, R18, R19 ;  /* 0x0000001312130220 */ /* 0x002fe20000410000 */
[----:B------:R-:W-:-:S03]  /*2880*/  HFMA2 R18, -RZ, RZ, 0, 0 ;  /* 0x00000000ff127431 */ /* 0x000fc600000001ff */
[----:B------:R-:W-:Y:S01]  /*2890*/  @P0 FMUL.FTZ R18, R19, R21 ;  /* 0x0000001513120220 */ /* 0x000fe20000410000 */
[----:B------:R-:W-:Y:S02]  /*28a0*/  @P0 PRMT R19, R42, 0x7632, R19 ;  /* 0x000076322a130816 */ /* 0x000fe40000000013 */
[----:B------:R-:W-:Y:S02]  /*28b0*/  @P0 SHF.L.U32 R21, R185, 0x10, RZ ;  /* 0x00000010b9150819 */ /* 0x000fe400000006ff */
[----:B------:R-:W-:Y:S01]  /*28c0*/  F2FP.BF16.F32.PACK_AB R142, RZ, R18 ;  /* 0x00000012ff8e723e */ /* 0x000fe200000010ff */
[----:B------:R-:W-:-:S04]  /*28d0*/  @P0 IMAD.U32 R19, R19, 0x10000, RZ ;  /* 0x0001000013130824 */ /* 0x000fc800078e00ff */
[----:B--2---:R-:W-:Y:S01]  /*28e0*/  @P0 FMUL.FTZ R20, R19, R20 ;  /* 0x0000001413140220 */ /* 0x004fe20000410000 */
[----:B------:R-:W-:-:S03]  /*28f0*/  MOV R19, RZ ;  /* 0x000000ff00137202 */ /* 0x000fc60000000f00 */
[----:B------:R-:W-:Y:S01]  /*2900*/  @P0 FMUL.FTZ R19, R21, R20 ;  /* 0x0000001415130220 */ /* 0x000fe20000410000 */
[C---:B------:R-:W-:Y:S01]  /*2910*/  @P0 SHF.L.U32 R20, R43.reuse, 0x10, RZ ;  /* 0x000000102b140819 */ /* 0x040fe200000006ff */
[----:B------:R-:W1:Y:S03]  /*2920*/  @P0 LDC R21, c[0x0][0x40c] ;  /* 0x00010300ff150b82 */ /* 0x000e660000000800 */
[----:B------:R-:W-:Y:S01]  /*2930*/  F2FP.BF16.F32.PACK_AB R181, RZ, R19 ;  /* 0x00000013ffb5723e */ /* 0x000fe200000010ff */
[----:B0-----:R-:W-:Y:S01]  /*2940*/  @P0 FMUL.FTZ R140, R20, R140 ;  /* 0x0000008c148c0220 */ /* 0x001fe20000410000 */
[----:B------:R-:W-:Y:S02]  /*2950*/  IMAD.MOV.U32 R20, RZ, RZ, RZ ;  /* 0x000000ffff147224 */ /* 0x000fe400078e00ff */
[----:B------:R-:W-:Y:S01]  /*2960*/  PRMT R142, R142, 0x5410, R181 ;  /* 0x000054108e8e7816 */ /* 0x000fe200000000b5 */
        /* <DEDUP_REMOVED lines=14> */
.L_x_380:
[----:B------:R-:W0:Y:S01]  /*2a50*/  LDC.64 R180, c[0x0][0x3a8] ;  /* 0x0000ea00ffb47b82 */ /* 0x000e220000000a00 */
[----:B------:R-:W-:Y:S01]  /*2a60*/  IADD3 R190, PT, PT, R190, 0x20, RZ ;  /* 0x00000020bebe7810 */ /* 0x000fe20007ffe0ff */
[C---:B0-----:R-:W-:Y:S01]  /*2a70*/  IMAD.WIDE.U32 R180, R188.reuse, 0x10, R180 ;  /* 0x00000010bcb47825 */ /* 0x041fe200078e00b4 */
[----:B------:R-:W-:-:S04]  /*2a80*/  IADD3 R188, PT, PT, R188, 0x20, RZ ;  /* 0x00000020bcbc7810 */ /* 0x000fc80007ffe0ff */
[----:B------:R1:W-:Y:S03]  /*2a90*/  STG.E.128 desc[UR6][R180.64], R140 ;  /* 0x0000008cb4007986 */ /* 0x0003e6000c101d06 */
.L_x_378:
[----:B------:R-:W-:Y:S05]  /*2aa0*/  BSYNC.RECONVERGENT B0 ;  /* 0x0000000000007941 */ /* 0x000fea0003800200 */
.L_x_377:
[----:B------:R-:W-:Y:S01]  /*2ab0*/  ISETP.GE.U32.AND P1, PT, R2, 0x60, PT ;  /* 0x000000600200780c */ /* 0x000fe20003f26070 */
[----:B------:R-:W-:Y:S01]  /*2ac0*/  BSSY.RECONVERGENT B0, `(.L_x_381) ;  /* 0x0000098000007945 */ /* 0x000fe20003800200 */
[----:B------:R-:W-:-:S11]  /*2ad0*/  LOP3.LUT R22, R22, 0xfffffeff, RZ, 0xc0, !PT ;  /* 0xfffffeff16167812 */ /* 0x000fd600078ec0ff */
[----:B------:R-:W-:Y:S01]  /*2ae0*/  @P1 LOP3.LUT R22, R22, 0x100, RZ, 0xfc, !PT ;  /* 0x0000010016161812 */ /* 0x000fe200078efcff */
[----:B------:R-:W-:Y:S06]  /*2af0*/  @!P1 BRA `(.L_x_382) ;  /* 0x0000000800509947 */ /* 0x000fec0003800000 */
[----:B------:R-:W2:Y:S01]  /*2b00*/  @P0 LDC.64 R24, c[0x0][0x390] ;  /* 0x0000e400ff180b82 */ /* 0x000ea20000000a00 */
[----:B------:R-:W-:-:S04]  /*2b10*/  ISETP.NE.U32.AND P1, PT, RZ, UR4, PT ;  /* 0x00000004ff007c0c */ /* 0x000fc8000bf25070 */
[----:B------:R-:W-:Y:S01]  /*2b20*/  ISETP.NE.AND.EX P1, PT, RZ, UR5, PT, P1 ;  /* 0x00000005ff007c0c */ /* 0x000fe2000bf25310 */
[----:B--2---:R-:W-:-:S05]  /*2b30*/  @P0 IMAD.WIDE.U32 R24, R190, 0x10, R24 ;  /* 0x00000010be180825 */ /* 0x004fca00078e0018 */
[----:B------:R2:W5:Y:S07]  /*2b40*/  @P0 LDG.E.128 R40, desc[UR6][R24.64] ;  /* 0x0000000618280981 */ /* 0x00056e000c1e1d00 */
[----:B--2---:R-:W2:Y:S02]  /*2b50*/  @P1 LDC.64 R24, c[0x0][0x3a0] ;  /* 0x0000e800ff181b82 */ /* 0x004ea40000000a00 */
[----:B--2---:R-:W-:-:S05]  /*2b60*/  @P1 IMAD.WIDE.U32 R24, R188, 0x10, R24 ;  /* 0x00000010bc181825 */ /* 0x004fca00078e0018 */
[----:B------:R2:W5:Y:S01]  /*2b70*/  @P1 LDG.E.128 R36, desc[UR6][R24.64] ;  /* 0x0000000618241981 */ /* 0x000562000c1e1d00 */
[----:B------:R-:W-:Y:S05]  /*2b80*/  @!P1 BRA `(.L_x_383) ;  /* 0x0000000400189947 */ /* 0x000fea0003800000 */
[----:B------:R-:W-:-:S13]  /*2b90*/  ISETP.GT.AND P1, PT, R189, RZ, PT ;  /* 0x000000ffbd00720c */ /* 0x000fda0003f24270 */
[----:B--2---:R-:W2:Y:S01]  /*2ba0*/  @P1 LDC R24, c[0x0][0x40c] ;  /* 0x00010300ff181b82 */ /* 0x004ea20000000800 */
[----:B-----5:R-:W-:Y:S02]  /*2bb0*/  @P1 SHF.L.U32 R23, R40, 0x10, RZ ;  /* 0x0000001028171819 */ /* 0x020fe400000006ff */
[----:B------:R-:W-:Y:S02]  /*2bc0*/  @P1 SHF.L.U32 R26, R104, 0x10, RZ ;  /* 0x00000010681a1819 */ /* 0x000fe400000006ff */
[----:B------:R-:W-:Y:S02]  /*2bd0*/  @P1 PRMT R27, R40, 0x7632, R27 ;  /* 0x00007632281b1816 */ /* 0x000fe4000000001b */
[----:B------:R-:W-:Y:S01]  /*2be0*/  @P1 SHF.L.U32 R28, R105, 0x10, RZ ;  /* 0x00000010691c1819 */ /* 0x000fe200000006ff */
[----:B------:R-:W3:Y:S01]  /*2bf0*/  @P1 LDC R25, c[0x0][0x40c] ;  /* 0x00010300ff191b82 */ /* 0x000ee20000000800 */
[----:B------:R-:W-:Y:S02]  /*2c00*/  @P1 SHF.L.U32 R27, R27, 0x10, RZ ;  /* 0x000000101b1b1819 */ /* 0x000fe400000006ff */
[----:B------:R-:W-:-:S02]  /*2c10*/  @P1 PRMT R29, R41, 0x7632, R29 ;  /* 0x00007632291d1816 */ /* 0x000fc4000000001d */
[----:B01----:R-:W-:Y:S02]  /*2c20*/  @P1 PRMT R140, R42, 0x7632, R140 ;  /* 0x000076322a8c1816 */ /* 0x003fe4000000008c */
[----:B------:R-:W-:Y:S01]  /*2c30*/  @P1 PRMT R141, R43, 0x7632, R141 ;  /* 0x000076322b8d1816 */ /* 0x000fe2000000008d */
[----:B------:R-:W-:Y:S01]  /*2c40*/  @P1 IMAD.U32 R29, R29, 0x10000, RZ ;  /* 0x000100001d1d1824 */ /* 0x000fe200078e00ff */
[----:B------:R-:W0:Y:S01]  /*2c50*/  @P1 LDC R30, c[0x0][0x40c] ;  /* 0x00010300ff1e1b82 */ /* 0x000e220000000800 */
[----:B------:R-:W-:Y:S02]  /*2c60*/  @P1 SHF.L.U32 R140, R140, 0x10, RZ ;  /* 0x000000108c8c1819 */ /* 0x000fe400000006ff */
[----:B------:R-:W-:Y:S02]  /*2c70*/  @P1 IMAD.U32 R141, R141, 0x10000, RZ ;  /* 0x000100008d8d1824 */ /* 0x000fe400078e00ff */
[----:B--2---:R-:W-:Y:S01]  /*2c80*/  @P1 FMUL.FTZ R24, R23, R24 ;  /* 0x0000001817181220 */ /* 0x004fe20000410000 */
[----:B------:R-:W-:-:S04]  /*2c90*/  IMAD.U32 R23, R36, 0x10000, RZ ;  /* 0x0001000024177824 */ /* 0x000fc800078e00ff */
[----:B------:R-:W-:Y:S01]  /*2ca0*/  @P1 FFMA.FTZ R23, R24, R26, R23 ;  /* 0x0000001a18171223 */ /* 0x000fe20000010017 */
[----:B------:R-:W-:Y:S01]  /*2cb0*/  PRMT R24, R36, 0x7632, R24 ;  /* 0x0000763224187816 */ /* 0x000fe20000000018 */
[----:B------:R-:W1:Y:S01]  /*2cc0*/  @P1 LDC R26, c[0x0][0x40c] ;  /* 0x00010300ff1a1b82 */ /* 0x000e620000000800 */
[----:B---3--:R-:W-:Y:S01]  /*2cd0*/  @P1 FMUL.FTZ R25, R27, R25 ;  /* 0x000000191b191220 */ /* 0x008fe20000410000 */
[----:B------:R-:W-:Y:S01]  /*2ce0*/  @P1 IMAD.U32 R27, R191, 0x10000, RZ ;  /* 0x00010000bf1b1824 */ /* 0x000fe200078e00ff */
[----:B------:R-:W-:-:S05]  /*2cf0*/  SHF.L.U32 R24, R24, 0x10, RZ ;  /* 0x0000001018187819 */ /* 0x000fca00000006ff */
[----:B------:R-:W-:Y:S01]  /*2d00*/  @P1 FFMA.FTZ R24, R25, R27, R24 ;  /* 0x0000001b19181223 */ /* 0x000fe20000010018 */
[----:B------:R-:W-:Y:S01]  /*2d10*/  @P1 SHF.L.U32 R25, R41, 0x10, RZ ;  /* 0x0000001029191819 */ /* 0x000fe200000006ff */
[----:B------:R-:W2:Y:S01]  /*2d20*/  @P1 LDC R27, c[0x0][0x40c] ;  /* 0x00010300ff1b1b82 */ /* 0x000ea20000000800 */
[----:B0-----:R-:W-:Y:S01]  /*2d30*/  @P1 FMUL.FTZ R30, R140, R30 ;  /* 0x0000001e8c1e1220 */ /* 0x001fe20000410000 */
[----:B------:R-:W-:Y:S01]  /*2d40*/  @P1 IMAD.U32 R140, R193, 0x10000, RZ ;  /* 0x00010000c18c1824 */ /* 0x000fe200078e00ff */
[----:B------:R-:W-:Y:S01]  /*2d50*/  F2FP.BF16.F32.PACK_AB R251, RZ, R24 ;  /* 0x00000018fffb723e */ /* 0x000fe200000010ff */
[----:B-1----:R-:W-:Y:S01]  /*2d60*/  @P1 FMUL.FTZ R26, R25, R26 ;  /* 0x0000001a191a1220 */ /* 0x002fe20000410000 */
[----:B------:R-:W-:-:S05]  /*2d70*/  SHF.L.U32 R25, R37, 0x10, RZ ;  /* 0x0000001025197819 */ /* 0x000fca00000006ff */
[----:B------:R-:W-:Y:S01]  /*2d80*/  @P1 FFMA.FTZ R25, R26, R28, R25 ;  /* 0x0000001c1a191223 */ /* 0x000fe20000010019 */
[----:B------:R-:W-:Y:S01]  /*2d90*/  PRMT R26, R37, 0x7632, R26 ;  /* 0x00007632251a7816 */ /* 0x000fe2000000001a */
[----:B------:R-:W0:Y:S01]  /*2da0*/  @P1 LDC R28, c[0x0][0x40c] ;  /* 0x00010300ff1c1b82 */ /* 0x000e220000000800 */
[----:B--2---:R-:W-:Y:S02]  /*2db0*/  @P1 FMUL.FTZ R27, R29, R27 ;  /* 0x0000001b1d1b1220 */ /* 0x004fe40000410000 */
[----:B------:R-:W-:Y:S02]  /*2dc0*/  SHF.L.U32 R26, R26, 0x10, RZ ;  /* 0x000000101a1a7819 */ /* 0x000fe400000006ff */
[----:B------:R-:W-:-:S05]  /*2dd0*/  @P1 SHF.L.U32 R29, R192, 0x10, RZ ;  /* 0x00000010c01d1819 */ /* 0x000fca00000006ff */
[----:B------:R-:W-:Y:S01]  /*2de0*/  @P1 FFMA.FTZ R26, R27, R29, R26 ;  /* 0x0000001d1b1a1223 */ /* 0x000fe2000001001a */
[----:B------:R-:W-:Y:S02]  /*2df0*/  @P1 SHF.L.U32 R27, R42, 0x10, RZ ;  /* 0x000000102a1b1819 */ /* 0x000fe400000006ff */
[----:B------:R-:W-:Y:S02]  /*2e00*/  @P1 SHF.L.U32 R29, R106, 0x10, RZ ;  /* 0x000000106a1d1819 */ /* 0x000fe400000006ff */
[----:B------:R-:W-:Y:S01]  /*2e10*/  F2FP.BF16.F32.PACK_AB R250, RZ, R26 ;  /* 0x0000001afffa723e */ /* 0x000fe200000010ff */
[----:B0-----:R-:W-:Y:S01]  /*2e20*/  @P1 FMUL.FTZ R28, R27, R28 ;  /* 0x0000001c1b1c1220 */ /* 0x001fe20000410000 */
[----:B------:R-:W-:-:S04]  /*2e30*/  IMAD.U32 R27, R38, 0x10000, RZ ;  /* 0x00010000261b7824 */ /* 0x000fc800078e00ff */
        /* <DEDUP_REMOVED lines=11> */
[----:B------:R-:W-:-:S05]  /*2ef0*/  SHF.L.U32 R29, R39, 0x10, RZ ;  /* 0x00000010271d7819 */ /* 0x000fca00000006ff */
[----:B------:R-:W-:Y:S01]  /*2f00*/  @P1 FFMA.FTZ R29, R30, R140, R29 ;  /* 0x0000008c1e1d1223 */ /* 0x000fe2000001001d */
[----:B------:R-:W-:Y:S01]  /*2f10*/  PRMT R30, R39, 0x7632, R30 ;  /* 0x00007632271e7816 */ /* 0x000fe2000000001e */
[----:B------:R-:W0:Y:S03]  /*2f20*/  @P1 LDC R140, c[0x0][0x40c] ;  /* 0x00010300ff8c1b82 */ /* 0x000e260000000800 */
[----:B------:R-:W-:Y:S02]  /*2f30*/  SHF.L.U32 R30, R30, 0x10, RZ ;  /* 0x000000101e1e7819 */ /* 0x000fe400000006ff */
[----:B------:R-:W-:Y:S01]  /*2f40*/  F2FP.BF16.F32.PACK_AB R180, RZ, R29 ;  /* 0x0000001dffb4723e */ /* 0x000fe200000010ff */
[----:B0-----:R-:W-:Y:S01]  /*2f50*/  @P1 FMUL.FTZ R140, R141, R140 ;  /* 0x0000008c8d8c1220 */ /* 0x001fe20000410000 */
[----:B------:R-:W-:-:S05]  /*2f60*/  @P1 SHF.L.U32 R141, R194, 0x10, RZ ;  /* 0x00000010c28d1819 */ /* 0x000fca00000006ff */
        /* <DEDUP_REMOVED lines=8> */
.L_x_383:
[----:B--2---:R-:W2:Y:S01]  /*2ff0*/  @P0 LDC R24, c[0x0][0x40c] ;  /* 0x00010300ff180b82 */ /* 0x004ea20000000800 */
[----:B-----5:R-:W-:Y:S01]  /*3000*/  @P0 SHF.L.U32 R23, R40, 0x10, RZ ;  /* 0x0000001028170819 */ /* 0x020fe200000006ff */
[----:B------:R-:W-:Y:S01]  /*3010*/  @P0 IMAD.U32 R27, R191, 0x10000, RZ ;  /* 0x00010000bf1b0824 */ /* 0x000fe200078e00ff */
[----:B------:R-:W-:Y:S02]  /*3020*/  @P0 SHF.L.U32 R26, R104, 0x10, RZ ;  /* 0x00000010681a0819 */ /* 0x000fe400000006ff */
[----:B------:R-:W-:Y:S02]  /*3030*/  @P0 SHF.L.U32 R28, R105, 0x10, RZ ;  /* 0x00000010691c0819 */ /* 0x000fe400000006ff */
[----:B------:R-:W-:Y:S01]  /*3040*/  @P0 SHF.L.U32 R29, R192, 0x10, RZ ;  /* 0x00000010c01d0819 */ /* 0x000fe200000006ff */
[----:B------:R-:W3:Y:S01]  /*3050*/  @P0 LDC R25, c[0x0][0x40c] ;  /* 0x00010300ff190b82 */ /* 0x000ee20000000800 */
[----:B------:R-:W-:Y:S02]  /*3060*/  @P0 SHF.L.U32 R30, R106, 0x10, RZ ;  /* 0x000000106a1e0819 */ /* 0x000fe400000006ff */
[----:B01----:R-:W-:-:S05]  /*3070*/  @P0 SHF.L.U32 R141, R107, 0x10, RZ ;  /* 0x000000106b8d0819 */ /* 0x003fca00000006ff */
[----:B------:R-:W0:Y:S01]  /*3080*/  @P0 LDC R140, c[0x0][0x40c] ;  /* 0x00010300ff8c0b82 */ /* 0x000e220000000800 */
[----:B--2---:R-:W-:Y:S01]  /*3090*/  @P0 FMUL.FTZ R24, R23, R24 ;  /* 0x0000001817180220 */ /* 0x004fe20000410000 */
[----:B------:R-:W-:-:S03]  /*30a0*/  IMAD.MOV.U32 R23, RZ, RZ, RZ ;  /* 0x000000ffff177224 */ /* 0x000fc600078e00ff */
[----:B------:R-:W-:Y:S01]  /*30b0*/  @P0 FMUL.FTZ R23, R24, R26 ;  /* 0x0000001a18170220 */ /* 0x000fe20000410000 */
[----:B------:R-:W-:Y:S02]  /*30c0*/  @P0 PRMT R24, R40, 0x7632, R24 ;  /* 0x0000763228180816 */ /* 0x000fe40000000018 */
[----:B------:R-:W1:Y:S02]  /*30d0*/  @P0 LDC R26, c[0x0][0x40c] ;  /* 0x00010300ff1a0b82 */ /* 0x000e640000000800 */
[----:B------:R-:W-:-:S05]  /*30e0*/  @P0 SHF.L.U32 R24, R24, 0x10, RZ ;  /* 0x0000001018180819 */ /* 0x000fca00000006ff */
[----:B---3--:R-:W-:Y:S01]  /*30f0*/  @P0 FMUL.FTZ R25, R24, R25 ;  /* 0x0000001918190220 */ /* 0x008fe20000410000 */
        /* <DEDUP_REMOVED lines=8> */
[----:B------:R-:W-:Y:S01]  /*3180*/  @P0 PRMT R26, R41, 0x7632, R26 ;  /* 0x00007632291a0816 */ /* 0x000fe2000000001a */
[----:B------:R-:W1:Y:S04]  /*3190*/  @P0 LDC R28, c[0x0][0x40c] ;  /* 0x00010300ff1c0b82 */ /* 0x000e680000000800 */
[----:B------:R-:W-:-:S04]  /*31a0*/  @P0 IMAD.U32 R26, R26, 0x10000, RZ ;  /* 0x000100001a1a0824 */ /* 0x000fc800078e00ff */
[----:B--2---:R-:W-:Y:S01]  /*31b0*/  @P0 FMUL.FTZ R27, R26, R27 ;  /* 0x0000001b1a1b0220 */ /* 0x004fe20000410000 */
[----:B------:R-:W-:-:S03]  /*31c0*/  MOV R26, RZ ;  /* 0x000000ff001a7202 */ /* 0x000fc60000000f00 */
        /* <DEDUP_REMOVED lines=8> */
[----:B------:R-:W-:-:S03]  /*3250*/  @P0 IMAD.U32 R30, R193, 0x10000, RZ ;  /* 0x00010000c11e0824 */ /* 0x000fc600078e00ff */
[----:B------:R-:W-:Y:S02]  /*3260*/  @P0 SHF.L.U32 R28, R28, 0x10, RZ ;  /* 0x000000101c1c0819 */ /* 0x000fe400000006ff */
[----:B------:R-:W-:-:S03]  /*3270*/  F2FP.BF16.F32.PACK_AB R142, RZ, R27 ;  /* 0x0000001bff8e723e */ /* 0x000fc600000010ff */
[----:B--2---:R-:W-:Y:S01]  /*3280*/  @P0 FMUL.FTZ R29, R28, R29 ;  /* 0x0000001d1c1d0220 */ /* 0x004fe20000410000 */
[----:B------:R-:W-:-:S03]  /*3290*/  HFMA2 R28, -RZ, RZ, 0, 0 ;  /* 0x00000000ff1c7431 */ /* 0x000fc600000001ff */
[----:B------:R-:W-:Y:S01]  /*32a0*/  @P0 FMUL.FTZ R28, R30, R29 ;  /* 0x0000001d1e1c0220 */ /* 0x000fe20000410000 */
[----:B------:R-:W-:Y:S01]  /*32b0*/  @P0 SHF.L.U32 R29, R43, 0x10, RZ ;  /* 0x000000102b1d0819 */ /* 0x000fe200000006ff */
[----:B------:R-:W1:Y:S03]  /*32c0*/  @P0 LDC R30, c[0x0][0x40c] ;  /* 0x00010300ff1e0b82 */ /* 0x000e660000000800 */
[----:B------:R-:W-:Y:S01]  /*32d0*/  F2FP.BF16.F32.PACK_AB R181, RZ, R28 ;  /* 0x0000001cffb5723e */ /* 0x000fe200000010ff */
[----:B0-----:R-:W-:Y:S01]  /*32e0*/  @P0 FMUL.FTZ R140, R29, R140 ;  /* 0x0000008c1d8c0220 */ /* 0x001fe20000410000 */
[----:B------:R-:W-:Y:S02]  /*32f0*/  MOV R29, RZ ;  /* 0x000000ff001d7202 */ /* 0x000fe40000000f00 */
[----:B------:R-:W-:Y:S01]  /*3300*/  PRMT R142, R142, 0x5410, R181 ;  /* 0x000054108e8e7816 */ /* 0x000fe200000000b5 */
[----:B------:R-:W-:Y:S01]  /*3310*/  @P0 FMUL.FTZ R29, R140, R141 ;  /* 0x0000008d8c1d0220 */ /* 0x000fe20000410000 */
[----:B------:R-:W-:-:S02]  /*3320*/  @P0 PRMT R140, R43, 0x7632, R140 ;  /* 0x000076322b8c0816 */ /* 0x000fc4000000008c */
[----:B------:R-:W-:Y:S02]  /*3330*/  @P0 SHF.L.U32 R141, R194, 0x10, RZ ;  /* 0x00000010c28d0819 */ /* 0x000fe400000006ff */
[----:B------:R-:W-:Y:S01]  /*3340*/  F2FP.BF16.F32.PACK_AB R180, RZ, R29 ;  /* 0x0000001dffb4723e */ /* 0x000fe200000010ff */
[----:B------:R-:W-:-:S04]  /*3350*/  @P0 IMAD.U32 R140, R140, 0x10000, RZ ;  /* 0x000100008c8c0824 */ /* 0x000fc800078e00ff */
        /* <DEDUP_REMOVED lines=9> */
.L_x_384:
[----:B------:R-:W0:Y:S01]  /*33f0*/  LDC.64 R180, c[0x0][0x3a8] ;  /* 0x0000ea00ffb47b82 */ /* 0x000e220000000a00 */
[----:B------:R-:W-:Y:S01]  /*3400*/  IADD3 R190, PT, PT, R190, 0x20, RZ ;  /* 0x00000020bebe7810 */ /* 0x000fe20007ffe0ff */
[----:B0-----:R-:W-:-:S04]  /*3410*/  IMAD.WIDE.U32 R180, R188, 0x10, R180 ;  /* 0x00000010bcb47825 */ /* 0x001fc800078e00b4 */
[----:B------:R-:W-:Y:S01]  /*3420*/  VIADD R188, R188, 0x20 ;  /* 0x00000020bcbc7836 */ /* 0x000fe20000000000 */
[----:B------:R2:W-:Y:S06]  /*3430*/  STG.E.128 desc[UR6][R180.64], R140 ;  /* 0x0000008cb4007986 */ /* 0x0005ec000c101d06 */
.L_x_382:
[----:B------:R-:W-:Y:S05]  /*3440*/  BSYNC.RECONVERGENT B0 ;  /* 0x0000000000007941 */ /* 0x000fea0003800200 */
.L_x_381:
[----:B------:R-:W-:Y:S01]  /*3450*/  ISETP.GE.U32.AND P1, PT, R2, 0x80, PT ;  /* 0x000000800200780c */ /* 0x000fe20003f26070 */
[----:B------:R-:W-:Y:S01]  /*3460*/  BSSY.RECONVERGENT B0, `(.L_x_385) ;  /* 0x000009a000007945 */ /* 0x000fe20003800200 */
[----:B------:R-:W-:-:S11]  /*3470*/  LOP3.LUT R22, R22, 0xffffffbf, RZ, 0xc0, !PT ;  /* 0xffffffbf16167812 */ /* 0x000fd600078ec0ff */
[----:B------:R-:W-:Y:S01]  /*3480*/  @P1 LOP3.LUT R22, R22, 0x40, RZ, 0xfc, !PT ;  /* 0x0000004016161812 */ /* 0x000fe200078efcff */
[----:B------:R-:W-:Y:S06]  /*3490*/  @!P1 BRA `(.L_x_386) ;  /* 0x0000000800589947 */ /* 0x000fec0003800000 */
[----:B------:R-:W3:Y:S01]  /*34a0*/  @P0 LDC.64 R32, c[0x0][0x390] ;  /* 0x0000e400ff200b82 */ /* 0x000ee20000000a00 */
[----:B------:R-:W-:-:S04]  /*34b0*/  ISETP.NE.U32.AND P1, PT, RZ, UR4, PT ;  /* 0x00000004ff007c0c */ /* 0x000fc8000bf25070 */
[----:B------:R-:W-:Y:S01]  /*34c0*/  ISETP.NE.AND.EX P1, PT, RZ, UR5, PT, P1 ;  /* 0x00000005ff007c0c */ /* 0x000fe2000bf25310 */
[----:B---3--:R-:W-:-:S05]  /*34d0*/  @P0 IMAD.WIDE.U32 R32, R190, 0x10, R32 ;  /* 0x00000010be200825 */ /* 0x008fca00078e0020 */
[----:B------:R3:W5:Y:S07]  /*34e0*/  @P0 LDG.E.128 R40, desc[UR6][R32.64] ;  /* 0x0000000620280981 */ /* 0x00076e000c1e1d00 */
[----:B---3--:R-:W3:Y:S02]  /*34f0*/  @P1 LDC.64 R32, c[0x0][0x3a0] ;  /* 0x0000e800ff201b82 */ /* 0x008ee40000000a00 */
[----:B---3--:R-:W-:-:S05]  /*3500*/  @P1 IMAD.WIDE.U32 R32, R188, 0x10, R32 ;  /* 0x00000010bc201825 */ /* 0x008fca00078e0020 */
[----:B------:R3:W5:Y:S01]  /*3510*/  @P1 LDG.E.128 R36, desc[UR6][R32.64] ;  /* 0x0000000620241981 */ /* 0x000762000c1e1d00 */
[----:B------:R-:W-:Y:S05]  /*3520*/  @!P1 BRA `(.L_x_387) ;  /* 0x0000000400249947 */ /* 0x000fea0003800000 */
[----:B------:R-:W-:Y:S02]  /*3530*/  ISETP.GT.AND P1, PT, R189, RZ, PT ;  /* 0x000000ffbd00720c */ /* 0x000fe40003f24270 */
[----:B012--5:R-:W-:-:S04]  /*3540*/  PRMT R143, R38, 0x7632, R143 ;  /* 0x00007632268f7816 */ /* 0x027fc8000000008f */
[----:B------:R-:W-:-:S07]  /*3550*/  SHF.L.U32 R143, R143, 0x10, RZ ;  /* 0x000000108f8f7819 */ /* 0x000fce00000006ff */
[----:B---3--:R-:W0:Y:S01]  /*3560*/  @P1 LDC R32, c[0x0][0x40c] ;  /* 0x00010300ff201b82 */ /* 0x008e220000000800 */
[----:B------:R-:W-:Y:S02]  /*3570*/  @P1 SHF.L.U32 R31, R40, 0x10, RZ ;  /* 0x00000010281f1819 */ /* 0x000fe400000006ff */
[----:B------:R-:W-:Y:S02]  /*3580*/  @P1 SHF.L.U32 R34, R92, 0x10, RZ ;  /* 0x000000105c221819 */ /* 0x000fe400000006ff */
[----:B------:R-:W-:Y:S02]  /*3590*/  @P1 PRMT R35, R40, 0x7632, R35 ;  /* 0x0000763228231816 */ /* 0x000fe40000000023 */
[----:B------:R-:W-:Y:S01]  /*35a0*/  @P1 SHF.L.U32 R140, R93, 0x10, RZ ;  /* 0x000000105d8c1819 */ /* 0x000fe200000006ff */
[----:B------:R-:W1:Y:S01]  /*35b0*/  @P1 LDC R33, c[0x0][0x40c] ;  /* 0x00010300ff211b82 */ /* 0x000e620000000800 */
[----:B------:R-:W-:Y:S01]  /*35c0*/  @P1 PRMT R141, R41, 0x7632, R141 ;  /* 0x00007632298d1816 */ /* 0x000fe2000000008d */
[----:B------:R-:W-:Y:S01]  /*35d0*/  @P1 IMAD.U32 R35, R35, 0x10000, RZ ;  /* 0x0001000023231824 */ /* 0x000fe200078e00ff */
[----:B------:R-:W-:-:S02]  /*35e0*/  @P1 SHF.L.U32 R142, R94, 0x10, RZ ;  /* 0x000000105e8e1819 */ /* 0x000fc400000006ff */
[----:B------:R-:W-:Y:S02]  /*35f0*/  @P1 SHF.L.U32 R141, R141, 0x10, RZ ;  /* 0x000000108d8d1819 */ /* 0x000fe400000006ff */
[----:B------:R-:W-:Y:S01]  /*3600*/  @!P1 MOV R144, R143 ;  /* 0x0000008f00909202 */ /* 0x000fe20000000f00 */
[----:B0-----:R-:W-:Y:S01]  /*3610*/  @P1 FMUL.FTZ R32, R31, R32 ;  /* 0x000000201f201220 */ /* 0x001fe20000410000 */
[----:B------:R-:W-:-:S05]  /*3620*/  SHF.L.U32 R31, R36, 0x10, RZ ;  /* 0x00000010241f7819 */ /* 0x000fca00000006ff */
[----:B------:R-:W-:Y:S01]  /*3630*/  @P1 FFMA.FTZ R31, R32, R34, R31 ;  /* 0x00000022201f1223 */ /* 0x000fe2000001001f */
[----:B------:R-:W-:Y:S01]  /*3640*/  PRMT R32, R36, 0x7632, R32 ;  /* 0x0000763224207816 */ /* 0x000fe20000000020 */
[----:B------:R-:W0:Y:S01]  /*3650*/  @P1 LDC R34, c[0x0][0x40c] ;  /* 0x00010300ff221b82 */ /* 0x000e220000000800 */
[----:B-1----:R-:W-:Y:S01]  /*3660*/  @P1 FMUL.FTZ R33, R35, R33 ;  /* 0x0000002123211220 */ /* 0x002fe20000410000 */
[----:B------:R-:W-:Y:S02]  /*3670*/  @P1 SHF.L.U32 R35, R195, 0x10, RZ ;  /* 0x00000010c3231819 */ /* 0x000fe400000006ff */
[----:B------:R-:W-:-:S05]  /*3680*/  SHF.L.U32 R32, R32, 0x10, RZ ;  /* 0x0000001020207819 */ /* 0x000fca00000006ff */
[----:B------:R-:W-:Y:S01]  /*3690*/  @P1 FFMA.FTZ R32, R33, R35, R32 ;  /* 0x0000002321201223 */ /* 0x000fe20000010020 */
[----:B------:R-:W-:Y:S01]  /*36a0*/  @P1 SHF.L.U32 R33, R41, 0x10, RZ ;  /* 0x0000001029211819 */ /* 0x000fe200000006ff */
[----:B------:R-:W1:Y:S03]  /*36b0*/  @P1 LDC R35, c[0x0][0x40c] ;  /* 0x00010300ff231b82 */ /* 0x000e660000000800 */
[----:B------:R-:W-:Y:S01]  /*36c0*/  F2FP.BF16.F32.PACK_AB R251, RZ, R32 ;  /* 0x00000020fffb723e */ /* 0x000fe200000010ff */
[----:B0-----:R-:W-:Y:S01]  /*36d0*/  @P1 FMUL.FTZ R34, R33, R34 ;  /* 0x0000002221221220 */ /* 0x001fe20000410000 */
[----:B------:R-:W-:-:S04]  /*36e0*/  IMAD.U32 R33, R37, 0x10000, RZ ;  /* 0x0001000025217824 */ /* 0x000fc800078e00ff */
[----:B------:R-:W-:Y:S01]  /*36f0*/  @P1 FFMA.FTZ R33, R34, R140, R33 ;  /* 0x0000008c22211223 */ /* 0x000fe20000010021 */
[----:B------:R-:W-:Y:S01]  /*3700*/  PRMT R34, R37, 0x7632, R34 ;  /* 0x0000763225227816 */ /* 0x000fe20000000022 */
[----:B------:R-:W0:Y:S03]  /*3710*/  @P1 LDC R140, c[0x0][0x40c] ;  /* 0x00010300ff8c1b82 */ /* 0x000e260000000800 */
[----:B------:R-:W-:Y:S01]  /*3720*/  SHF.L.U32 R34, R34, 0x10, RZ ;  /* 0x0000001022227819 */ /* 0x000fe200000006ff */
[----:B-1----:R-:W-:Y:S01]  /*3730*/  @P1 FMUL.FTZ R35, R141, R35 ;  /* 0x000000238d231220 */ /* 0x002fe20000410000 */
[----:B------:R-:W-:-:S04]  /*3740*/  @P1 IMAD.U32 R141, R196, 0x10000, RZ ;  /* 0x00010000c48d1824 */ /* 0x000fc800078e00ff */
[----:B------:R-:W-:Y:S01]  /*3750*/  @P1 FFMA.FTZ R34, R35, R141, R34 ;  /* 0x0000008d23221223 */ /* 0x000fe20000010022 */
[----:B------:R-:W-:Y:S01]  /*3760*/  @P1 SHF.L.U32 R35, R42, 0x10, RZ ;  /* 0x000000102a231819 */ /* 0x000fe200000006ff */
[----:B------:R-:W1:Y:S03]  /*3770*/  @P1 LDC R141, c[0x0][0x40c] ;  /* 0x00010300ff8d1b82 */ /* 0x000e660000000800 */
[----:B------:R-:W-:Y:S01]  /*3780*/  F2FP.BF16.F32.PACK_AB R250, RZ, R34 ;  /* 0x00000022fffa723e */ /* 0x000fe200000010ff */
[----:B0-----:R-:W-:Y:S01]  /*3790*/  @P1 FMUL.FTZ R140, R35, R140 ;  /* 0x0000008c238c1220 */ /* 0x001fe20000410000 */
[----:B------:R-:W-:-:S05]  /*37a0*/  SHF.L.U32 R35, R38, 0x10, RZ ;  /* 0x0000001026237819 */ /* 0x000fca00000006ff */
[----:B------:R-:W-:Y:S01]  /*37b0*/  @P1 FFMA.FTZ R35, R140, R142, R35 ;  /* 0x0000008e8c231223 */ /* 0x000fe20000010023 */
[----:B------:R-:W-:Y:S01]  /*37c0*/  @P1 PRMT R142, R42, 0x7632, R142 ;  /* 0x000076322a8e1816 */ /* 0x000fe2000000008e */
[----:B------:R-:W0:Y:S04]  /*37d0*/  @P1 LDC R140, c[0x0][0x40c] ;  /* 0x00010300ff8c1b82 */ /* 0x000e280000000800 */
[----:B------:R-:W-:-:S04]  /*37e0*/  @P1 IMAD.U32 R142, R142, 0x10000, RZ ;  /* 0x000100008e8e1824 */ /* 0x000fc800078e00ff */
[----:B-1----:R-:W-:Y:S01]  /*37f0*/  @P1 FMUL.FTZ R141, R142, R141 ;  /* 0x0000008d8e8d1220 */ /* 0x002fe20000410000 */
[----:B------:R-:W-:-:S05]  /*3800*/  @P1 SHF.L.U32 R142, R197, 0x10, RZ ;  /* 0x00000010c58e1819 */ /* 0x000fca00000006ff */
[----:B------:R-:W-:Y:S01]  /*3810*/  @P1 FFMA.FTZ R144, R141, R142, R143 ;  /* 0x0000008e8d901223 */ /* 0x000fe2000001008f */
[----:B------:R-:W-:Y:S01]  /*3820*/  @P1 IMAD.U32 R141, R43, 0x10000, RZ ;  /* 0x000100002b8d1824 */ /* 0x000fe200078e00ff */
[----:B------:R-:W-:-:S03]  /*3830*/  SHF.L.U32 R142, R39, 0x10, RZ ;  /* 0x00000010278e7819 */ /* 0x000fc600000006ff */
[----:B------:R-:W-:Y:S02]  /*3840*/  F2FP.BF16.F32.PACK_AB R181, RZ, R144 ;  /* 0x00000090ffb5723e */ /* 0x000fe400000010ff */
[----:B------:R-:W-:Y:S01]  /*3850*/  @!P1 MOV R145, R142 ;  /* 0x0000008e00919202 */ /* 0x000fe20000000f00 */
[----:B0-----:R-:W-:Y:S01]  /*3860*/  @P1 FMUL.FTZ R140, R141, R140 ;  /* 0x0000008c8d8c1220 */ /* 0x001fe20000410000 */
[----:B------:R-:W-:-:S05]  /*3870*/  @P1 SHF.L.U32 R141, R95, 0x10, RZ ;  /* 0x000000105f8d1819 */ /* 0x000fca00000006ff */
[--C-:B------:R-:W-:Y:S01]  /*3880*/  @P1 FFMA.FTZ R145, R140, R141, R142.reuse ;  /* 0x0000008d8c911223 */ /* 0x100fe2000001008e */
[----:B------:R-:W-:Y:S01]  /*3890*/  @P1 PRMT R141, R43, 0x7632, R141 ;  /* 0x000076322b8d1816 */ /* 0x000fe2000000008d */
[----:B------:R-:W0:Y:S01]  /*38a0*/  @P1 LDC R140, c[0x0][0x40c] ;  /* 0x00010300ff8c1b82 */ /* 0x000e220000000800 */
[----:B------:R-:W-:Y:S02]  /*38b0*/  PRMT R142, R39, 0x7632, R142 ;  /* 0x00007632278e7816 */ /* 0x000fe4000000008e */
[----:B------:R-:W-:Y:S01]  /*38c0*/  F2FP.BF16.F32.PACK_AB R180, RZ, R145 ;  /* 0x00000091ffb4723e */ /* 0x000fe200000010ff */
[----:B------:R-:W-:Y:S01]  /*38d0*/  @P1 IMAD.U32 R141, R141, 0x10000, RZ ;  /* 0x000100008d8d1824 */ /* 0x000fe200078e00ff */
[----:B------:R-:W-:-:S04]  /*38e0*/  SHF.L.U32 R142, R142, 0x10, RZ ;  /* 0x000000108e8e7819 */ /* 0x000fc800000006ff */
[----:B------:R-:W-:Y:S01]  /*38f0*/  @!P1 MOV R146, R142 ;  /* 0x0000008e00929202 */ /* 0x000fe20000000f00 */
[----:B0-----:R-:W-:Y:S01]  /*3900*/  @P1 FMUL.FTZ R140, R141, R140 ;  /* 0x0000008c8d8c1220 */ /* 0x001fe20000410000 */
[----:B------:R-:W-:-:S05]  /*3910*/  @P1 SHF.L.U32 R141, R198, 0x10, RZ ;  /* 0x00000010c68d1819 */ /* 0x000fca00000006ff */
[----:B------:R-:W-:Y:S01]  /*3920*/  @P1 FFMA.FTZ R146, R140, R141, R142 ;  /* 0x0000008d8c921223 */ /* 0x000fe2000001008e */
        /* <DEDUP_REMOVED lines=9> */
.L_x_387:
[----:B---3--:R-:W3:Y:S01]  /*39c0*/  @P0 LDC R32, c[0x0][0x40c] ;  /* 0x00010300ff200b82 */ /* 0x008ee20000000800 */
[----:B-----5:R-:W-:Y:S01]  /*39d0*/  @P0 IMAD.U32 R31, R40, 0x10000, RZ ;  /* 0x00010000281f0824 */ /* 0x020fe200078e00ff */
[----:B------:R-:W-:Y:S01]  /*39e0*/  @P0 SHF.L.U32 R34, R92, 0x10, RZ ;  /* 0x000000105c220819 */ /* 0x000fe200000006ff */
[----:B012---:R-:W-:Y:S01]  /*39f0*/  @P0 IMAD.U32 R140, R93, 0x10000, RZ ;  /* 0x000100005d8c0824 */ /* 0x007fe200078e00ff */
[----:B------:R-:W-:Y:S02]  /*3a00*/  @P0 SHF.L.U32 R35, R195, 0x10, RZ ;  /* 0x00000010c3230819 */ /* 0x000fe400000006ff */
[----:B------:R-:W-:Y:S02]  /*3a10*/  CS2R R144, SRZ ;  /* 0x0000000000907805 */ /* 0x000fe4000001ff00 */
[----:B------:R-:W-:Y:S01]  /*3a20*/  @P0 SHF.L.U32 R142, R94, 0x10, RZ ;  /* 0x000000105e8e0819 */ /* 0x000fe200000006ff */
[----:B------:R-:W-:Y:S01]  /*3a30*/  IMAD.MOV.U32 R146, RZ, RZ, RZ ;  /* 0x000000ffff927224 */ /* 0x000fe200078e00ff */
[----:B------:R-:W0:Y:S08]  /*3a40*/  @P0 LDC R33, c[0x0][0x40c] ;  /* 0x00010300ff210b82 */ /* 0x000e300000000800 */
[----:B------:R-:W1:Y:S01]  /*3a50*/  @P0 LDC R141, c[0x0][0x40c] ;  /* 0x00010300ff8d0b82 */ /* 0x000e620000000800 */
[----:B---3--:R-:W-:Y:S01]  /*3a60*/  @P0 FMUL.FTZ R32, R31, R32 ;  /* 0x000000201f200220 */ /* 0x008fe20000410000 */
[----:B------:R-:W-:-:S03]  /*3a70*/  HFMA2 R31, -RZ, RZ, 0, 0 ;  /* 0x00000000ff1f7431 */ /* 0x000fc600000001ff */
[----:B------:R-:W-:Y:S01]  /*3a80*/  @P0 FMUL.FTZ R31, R32, R34 ;  /* 0x00000022201f0220 */ /* 0x000fe20000410000 */
[----:B------:R-:W-:Y:S02]  /*3a90*/  @P0 PRMT R32, R40, 0x7632, R32 ;  /* 0x0000763228200816 */ /* 0x000fe40000000020 */
[----:B------:R-:W2:Y:S02]  /*3aa0*/  @P0 LDC R34, c[0x0][0x40c] ;  /* 0x00010300ff220b82 */ /* 0x000ea40000000800 */
[----:B------:R-:W-:-:S05]  /*3ab0*/  @P0 SHF.L.U32 R32, R32, 0x10, RZ ;  /* 0x0000001020200819 */ /* 0x000fca00000006ff */
[----:B0-----:R-:W-:Y:S01]  /*3ac0*/  @P0 FMUL.FTZ R33, R32, R33 ;  /* 0x0000002120210220 */ /* 0x001fe20000410000 */
[----:B------:R-:W-:-:S03]  /*3ad0*/  IMAD.MOV.U32 R32, RZ, RZ, RZ ;  /* 0x000000ffff207224 */ /* 0x000fc600078e00ff */
[----:B------:R-:W-:Y:S01]  /*3ae0*/  @P0 FMUL.FTZ R32, R35, R33 ;  /* 0x0000002123200220 */ /* 0x000fe20000410000 */
[----:B------:R-:W-:Y:S01]  /*3af0*/  @P0 SHF.L.U32 R33, R41, 0x10, RZ ;  /* 0x0000001029210819 */ /* 0x000fe200000006ff */
[----:B------:R-:W0:Y:S03]  /*3b00*/  @P0 LDC R35, c[0x0][0x40c] ;  /* 0x00010300ff230b82 */ /* 0x000e260000000800 */
[----:B------:R-:W-:Y:S01]  /*3b10*/  F2FP.BF16.F32.PACK_AB R251, RZ, R32 ;  /* 0x00000020fffb723e */ /* 0x000fe200000010ff */
[----:B--2---:R-:W-:Y:S01]  /*3b20*/  @P0 FMUL.FTZ R34, R33, R34 ;  /* 0x0000002221220220 */ /* 0x004fe20000410000 */
[----:B------:R-:W-:-:S03]  /*3b30*/  MOV R33, RZ ;  /* 0x000000ff00217202 */ /* 0x000fc60000000f00 */
[----:B------:R-:W-:Y:S01]  /*3b40*/  @P0 FMUL.FTZ R33, R34, R140 ;  /* 0x0000008c22210220 */ /* 0x000fe20000410000 */
[----:B------:R-:W-:Y:S02]  /*3b50*/  @P0 PRMT R34, R41, 0x7632, R34 ;  /* 0x0000763229220816 */ /* 0x000fe40000000022 */
[----:B------:R-:W-:Y:S02]  /*3b60*/  @P0 SHF.L.U32 R140, R196, 0x10, RZ ;  /* 0x00000010c48c0819 */ /* 0x000fe400000006ff */
[----:B------:R-:W-:-:S05]  /*3b70*/  @P0 SHF.L.U32 R34, R34, 0x10, RZ ;  /* 0x0000001022220819 */ /* 0x000fca00000006ff */
[----:B0-----:R-:W-:Y:S01]  /*3b80*/  @P0 FMUL.FTZ R35, R34, R35 ;  /* 0x0000002322230220 */ /* 0x001fe20000410000 */
[----:B------:R-:W-:-:S03]  /*3b90*/  HFMA2 R34, -RZ, RZ, 0, 0 ;  /* 0x00000000ff227431 */ /* 0x000fc600000001ff */
[----:B------:R-:W-:Y:S01]  /*3ba0*/  @P0 FMUL.FTZ R34, R140, R35 ;  /* 0x000000238c220220 */ /* 0x000fe20000410000 */
[C---:B------:R-:W-:Y:S01]  /*3bb0*/  @P0 IMAD.U32 R35, R42.reuse, 0x10000, RZ ;  /* 0x000100002a230824 */ /* 0x040fe200078e00ff */
[----:B------:R-:W0:Y:S03]  /*3bc0*/  @P0 LDC R140, c[0x0][0x40c] ;  /* 0x00010300ff8c0b82 */ /* 0x000e260000000800 */
[----:B-1----:R-:W-:Y:S01]  /*3bd0*/  @P0 FMUL.FTZ R141, R35, R141 ;  /* 0x0000008d238d0220 */ /* 0x002fe20000410000 */
[----:B------:R-:W-:Y:S02]  /*3be0*/  MOV R35, RZ ;  /* 0x000000ff00237202 */ /* 0x000fe40000000f00 */
[----:B------:R-:W-:Y:S01]  /*3bf0*/  F2FP.BF16.F32.PACK_AB R250, RZ, R34 ;  /* 0x00000022fffa723e */ /* 0x000fe200000010ff */
[----:B------:R-:W-:Y:S01]  /*3c00*/  @P0 FMUL.FTZ R35, R141, R142 ;  /* 0x0000008e8d230220 */ /* 0x000fe20000410000 */
[----:B------:R-:W-:Y:S01]  /*3c10*/  @P0 PRMT R142, R42, 0x7632, R142 ;  /* 0x000076322a8e0816 */ /* 0x000fe2000000008e */
[----:B------:R-:W1:Y:S03]  /*3c20*/  @P0 LDC R141, c[0x0][0x40c] ;  /* 0x00010300ff8d0b82 */ /* 0x000e660000000800 */
[----:B------:R-:W-:-:S05]  /*3c30*/  @P0 SHF.L.U32 R142, R142, 0x10, RZ ;  /* 0x000000108e8e0819 */ /* 0x000fca00000006ff */
[----:B0-----:R-:W-:Y:S01]  /*3c40*/  @P0 FMUL.FTZ R140, R142, R140 ;  /* 0x0000008c8e8c0220 */ /* 0x001fe20000410000 */
[----:B------:R-:W-:-:S04]  /*3c50*/  @P0 IMAD.U32 R142, R197, 0x10000, RZ ;  /* 0x00010000c58e0824 */ /* 0x000fc800078e00ff */
[----:B------:R-:W-:Y:S01]  /*3c60*/  @P0 FMUL.FTZ R144, R142, R140 ;  /* 0x0000008c8e900220 */ /* 0x000fe20000410000 */
[----:B------:R-:W-:Y:S01]  /*3c70*/  @P0 SHF.L.U32 R142, R43, 0x10, RZ ;  /* 0x000000102b8e0819 */ /* 0x000fe200000006ff */
[----:B------:R-:W0:Y:S03]  /*3c80*/  @P0 LDC R140, c[0x0][0x40c] ;  /* 0x00010300ff8c0b82 */ /* 0x000e260000000800 */
[----:B------:R-:W-:Y:S01]  /*3c90*/  F2FP.BF16.F32.PACK_AB R181, RZ, R144 ;  /* 0x00000090ffb5723e */ /* 0x000fe200000010ff */
[----:B-1----:R-:W-:Y:S01]  /*3ca0*/  @P0 FMUL.FTZ R141, R142, R141 ;  /* 0x0000008d8e8d0220 */ /* 0x002fe20000410000 */
[----:B------:R-:W-:-:S05]  /*3cb0*/  @P0 SHF.L.U32 R142, R95, 0x10, RZ ;  /* 0x000000105f8e0819 */ /* 0x000fca00000006ff */
[----:B------:R-:W-:Y:S01]  /*3cc0*/  @P0 FMUL.FTZ R145, R141, R142 ;  /* 0x0000008e8d910220 */ /* 0x000fe20000410000 */
[----:B------:R-:W-:Y:S02]  /*3cd0*/  @P0 PRMT R141, R43, 0x7632, R141 ;  /* 0x000076322b8d0816 */ /* 0x000fe4000000008d */
[----:B------:R-:W-:Y:S02]  /*3ce0*/  F2FP.BF16.F32.PACK_AB R142, RZ, R35 ;  /* 0x00000023ff8e723e */ /* 0x000fe400000010ff */
[----:B------:R-:W-:Y:S02]  /*3cf0*/  @P0 SHF.L.U32 R141, R141, 0x10, RZ ;  /* 0x000000108d8d0819 */ /* 0x000fe400000006ff */
[----:B------:R-:W-:Y:S02]  /*3d00*/  F2FP.BF16.F32.PACK_AB R180, RZ, R145 ;  /* 0x00000091ffb4723e */ /* 0x000fe400000010ff */
[----:B------:R-:W-:Y:S01]  /*3d10*/  PRMT R142, R142, 0x5410, R181 ;  /* 0x000054108e8e7816 */ /* 0x000fe200000000b5 */
[----:B0-----:R-:W-:Y:S01]  /*3d20*/  @P0 FMUL.FTZ R140, R141, R140 ;  /* 0x0000008c8d8c0220 */ /* 0x001fe20000410000 */
[----:B------:R-:W-:-:S05]  /*3d30*/  @P0 SHF.L.U32 R141, R198, 0x10, RZ ;  /* 0x00000010c68d0819 */ /* 0x000fca00000006ff */
[----:B------:R-:W-:Y:S01]  /*3d40*/  @P0 FMUL.FTZ R146, R141, R140 ;  /* 0x0000008c8d920220 */ /* 0x000fe20000410000 */
[----:B------:R-:W-:Y:S02]  /*3d50*/  F2FP.BF16.F32.PACK_AB R140, RZ, R31 ;  /* 0x0000001fff8c723e */ /* 0x000fe400000010ff */
[----:B------:R-:W-:Y:S02]  /*3d60*/  F2FP.BF16.F32.PACK_AB R141, RZ, R33 ;  /* 0x00000021ff8d723e */ /* 0x000fe400000010ff */
[----:B------:R-:W-:Y:S02]  /*3d70*/  F2FP.BF16.F32.PACK_AB R143, RZ, R146 ;  /* 0x00000092ff8f723e */ /* 0x000fe400000010ff */
[----:B------:R-:W-:Y:S02]  /*3d80*/  PRMT R140, R140, 0x5410, R251 ;  /* 0x000054108c8c7816 */ /* 0x000fe400000000fb */
[----:B------:R-:W-:Y:S02]  /*3d90*/  PRMT R141, R141, 0x5410, R250 ;  /* 0x000054108d8d7816 */ /* 0x000fe400000000fa */
[----:B------:R-:W-:-:S07]  /*3da0*/  PRMT R143, R180, 0x5410, R143 ;  /* 0x00005410b48f7816 */ /* 0x000fce000000008f */
.L_x_388:
[----:B------:R-:W0:Y:S01]  /*3db0*/  LDC.64 R180, c[0x0][0x3a8] ;  /* 0x0000ea00ffb47b82 */ /* 0x000e220000000a00 */
[----:B------:R-:W-:Y:S01]  /*3dc0*/  IADD3 R190, PT, PT, R190, 0x20, RZ ;  /* 0x00000020bebe7810 */ /* 0x000fe20007ffe0ff */
[C---:B0-----:R-:W-:Y:S01]  /*3dd0*/  IMAD.WIDE.U32 R180, R188.reuse, 0x10, R180 ;  /* 0x00000010bcb47825 */ /* 0x041fe200078e00b4 */
[----:B------:R-:W-:-:S04]  /*3de0*/  IADD3 R188, PT, PT, R188, 0x20, RZ ;  /* 0x00000020bcbc7810 */ /* 0x000fc80007ffe0ff */
[----:B------:R3:W-:Y:S03]  /*3df0*/  STG.E.128 desc[UR6][R180.64], R140 ;  /* 0x0000008cb4007986 */ /* 0x0007e6000c101d06 */
.L_x_386:
[----:B------:R-:W-:Y:S05]  /*3e00*/  BSYNC.RECONVERGENT B0 ;  /* 0x0000000000007941 */ /* 0x000fea0003800200 */
.L_x_385:
[----:B------:R-:W-:Y:S01]  /*3e10*/  ISETP.GE.U32.AND P1, PT, R2, 0xa0, PT ;  /* 0x000000a00200780c */ /* 0x000fe20003f26070 */
[----:B------:R-:W-:Y:S01]  /*3e20*/  BSSY.RECONVERGENT B0, `(.L_x_389) ;  /* 0x000009d000007945 */ /* 0x000fe20003800200 */
[----:B------:R-:W-:-:S11]  /*3e30*/  LOP3.LUT R22, R22, 0xffffffdf, RZ, 0xc0, !PT ;  /* 0xffffffdf16167812 */ /* 0x000fd600078ec0ff */
[----:B------:R-:W-:Y:S01]  /*3e40*/  @P1 LOP3.LUT R22, R22, 0x20, RZ, 0xfc, !PT ;  /* 0x0000002016161812 */ /* 0x000fe200078efcff */
[----:B------:R-:W-:Y:S06]  /*3e50*/  @!P1 BRA `(.L_x_390) ;  /* 0x0000000800649947 */ /* 0x000fec0003800000 */
[----:B0123--:R-:W0:Y:S01]  /*3e60*/  @P0 LDC.64 R140, c[0x0][0x390] ;  /* 0x0000e400ff8c0b82 */ /* 0x00fe220000000a00 */
[----:B------:R-:W-:-:S04]  /*3e70*/  ISETP.NE.U32.AND P1, PT, RZ, UR4, PT ;  /* 0x00000004ff007c0c */ /* 0x000fc8000bf25070 */
[----:B------:R-:W-:Y:S01]  /*3e80*/  ISETP.NE.AND.EX P1, PT, RZ, UR5, PT, P1 ;  /* 0x00000005ff007c0c */ /* 0x000fe2000bf25310 */
[----:B0-----:R-:W-:-:S05]  /*3e90*/  @P0 IMAD.WIDE.U32 R140, R190, 0x10, R140 ;  /* 0x00000010be8c0825 */ /* 0x001fca00078e008c */
[----:B------:R0:W5:Y:S07]  /*3ea0*/  @P0 LDG.E.128 R40, desc[UR6][R140.64] ;  /* 0x000000068c280981 */ /* 0x00016e000c1e1d00 */
[----:B0-----:R-:W0:Y:S02]  /*3eb0*/  @P1 LDC.64 R140, c[0x0][0x3a0] ;  /* 0x0000e800ff8c1b82 */ /* 0x001e240000000a00 */
[----:B0-----:R-:W-:-:S05]  /*3ec0*/  @P1 IMAD.WIDE.U32 R140, R188, 0x10, R140 ;  /* 0x00000010bc8c1825 */ /* 0x001fca00078e008c */
[----:B------:R0:W5:Y:S01]  /*3ed0*/  @P1 LDG.E.128 R36, desc[UR6][R140.64] ;  /* 0x000000068c241981 */ /* 0x000162000c1e1d00 */
[----:B------:R-:W-:Y:S05]  /*3ee0*/  @!P1 BRA `(.L_x_391) ;  /* 0x0000000400389947 */ /* 0x000fea0003800000 */
[----:B------:R-:W-:Y:S02]  /*3ef0*/  ISETP.GT.AND P1, PT, R189, RZ, PT ;  /* 0x000000ffbd00720c */ /* 0x000fe40003f24270 */
[----:B-----5:R-:W-:-:S11]  /*3f00*/  SHF.L.U32 R143, R36, 0x10, RZ ;  /* 0x00000010248f7819 */ /* 0x020fd600000006ff */
[----:B0-----:R-:W0:Y:S01]  /*3f10*/  @P1 LDC R140, c[0x0][0x40c] ;  /* 0x00010300ff8c1b82 */ /* 0x001e220000000800 */
[----:B------:R-:W-:Y:S01]  /*3f20*/  @P1 IMAD.U32 R141, R40, 0x10000, RZ ;  /* 0x00010000288d1824 */ /* 0x000fe200078e00ff */
[----:B------:R-:W-:Y:S02]  /*3f30*/  @P1 SHF.L.U32 R142, R80, 0x10, RZ ;  /* 0x00000010508e1819 */ /* 0x000fe400000006ff */
[----:B------:R-:W-:Y:S01]  /*3f40*/  @!P1 MOV R147, R143 ;  /* 0x0000008f00939202 */ /* 0x000fe20000000f00 */
[----:B0-----:R-:W-:-:S03]  /*3f50*/  @P1 FMUL.FTZ R140, R141, R140 ;  /* 0x0000008c8d8c1220 */ /* 0x001fc60000410000 */
[----:B------:R-:W0:Y:S01]  /*3f60*/  @P1 LDC R141, c[0x0][0x40c] ;  /* 0x00010300ff8d1b82 */ /* 0x000e220000000800 */
[--C-:B------:R-:W-:Y:S01]  /*3f70*/  @P1 FFMA.FTZ R147, R140, R142, R143.reuse ;  /* 0x0000008e8c931223 */ /* 0x100fe2000001008f */
[----:B------:R-:W-:Y:S02]  /*3f80*/  @P1 PRMT R142, R40, 0x7632, R142 ;  /* 0x00007632288e1816 */ /* 0x000fe4000000008e */
[----:B------:R-:W-:-:S04]  /*3f90*/  PRMT R143, R36, 0x7632, R143 ;  /* 0x00007632248f7816 */ /* 0x000fc8000000008f */
[----:B------:R-:W1:Y:S01]  /*3fa0*/  @P1 LDC R140, c[0x0][0x40c] ;  /* 0x00010300ff8c1b82 */ /* 0x000e620000000800 */
[----:B------:R-:W-:Y:S01]  /*3fb0*/  @P1 IMAD.U32 R142, R142, 0x10000, RZ ;  /* 0x000100008e8e1824 */ /* 0x000fe200078e00ff */
[----:B------:R-:W-:-:S04]  /*3fc0*/  SHF.L.U32 R143, R143, 0x10, RZ ;  /* 0x000000108f8f7819 */ /* 0x000fc800000006ff */
[----:B------:R-:W-:Y:S01]  /*3fd0*/  @!P1 MOV R148, R143 ;  /* 0x0000008f00949202 */ /* 0x000fe20000000f00 */
[----:B0-----:R-:W-:Y:S01]  /*3fe0*/  @P1 FMUL.FTZ R141, R142, R141 ;  /* 0x0000008d8e8d1220 */ /* 0x001fe20000410000 */
[----:B------:R-:W-:-:S05]  /*3ff0*/  @P1 SHF.L.U32 R142, R199, 0x10, RZ ;  /* 0x00000010c78e1819 */ /* 0x000fca00000006ff */
[----:B------:R-:W-:Y:S01]  /*4000*/  @P1 FFMA.FTZ R148, R141, R142, R143 ;  /* 0x0000008e8d941223 */ /* 0x000fe2000001008f */
[----:B------:R-:W-:Y:S01]  /*4010*/  @P1 IMAD.U32 R141, R41, 0x10000, RZ ;  /* 0x00010000298d1824 */ /* 0x000fe200078e00ff */
[----:B------:R-:W-:Y:S02]  /*4020*/  SHF.L.U32 R143, R37, 0x10, RZ ;  /* 0x00000010258f7819 */ /* 0x000fe400000006ff */
[----:B------:R-:W-:Y:S01]  /*4030*/  @P1 SHF.L.U32 R142, R81, 0x10, RZ ;  /* 0x00000010518e1819 */ /* 0x000fe200000006ff */
[----:B-1----:R-:W-:Y:S01]  /*4040*/  @P1 FMUL.FTZ R140, R141, R140 ;  /* 0x0000008c8d8c1220 */ /* 0x002fe20000410000 */
[----:B------:R-:W-:Y:S01]  /*4050*/  @!P1 MOV R149, R143 ;  /* 0x0000008f00959202 */ /* 0x000fe20000000f00 */
[----:B------:R-:W0:Y:S01]  /*4060*/  @P1 LDC R141, c[0x0][0x40c] ;  /* 0x00010300ff8d1b82 */ /* 0x000e220000000800 */
[----:B------:R-:W-:Y:S01]  /*4070*/  F2FP.BF16.F32.PACK_AB R251, RZ, R148 ;  /* 0x00000094fffb723e */ /* 0x000fe200000010ff */
[----:B------:R-:W-:Y:S01]  /*4080*/  @P1 FFMA.FTZ R149, R140, R142, R143 ;  /* 0x0000008e8c951223 */ /* 0x000fe2000001008f */
[----:B------:R-:W-:-:S02]  /*4090*/  @P1 PRMT R142, R41, 0x7632, R142 ;  /* 0x00007632298e1816 */ /* 0x000fc4000000008e */
[----:B------:R-:W-:-:S03]  /*40a0*/  PRMT R143, R37, 0x7632, R143 ;  /* 0x00007632258f7816 */ /* 0x000fc6000000008f */
        /* <DEDUP_REMOVED lines=25> */
[----:B------:R-:W-:-:S03]  /*4240*/  SHF.L.U32 R142, R39, 0x10, RZ ;  /* 0x00000010278e7819 */ /* 0x000fc600000006ff */
[----:B-1----:R-:W-:Y:S01]  /*4250*/  @P1 FMUL.FTZ R140, R141, R140 ;  /* 0x0000008c8d8c1220 */ /* 0x002fe20000410000 */
[----:B------:R-:W-:Y:S02]  /*4260*/  @P1 SHF.L.U32 R141, R83, 0x10, RZ ;  /* 0x00000010538d1819 */ /* 0x000fe400000006ff */
[----:B------:R-:W-:Y:S02]  /*4270*/  @!P1 MOV R153, R142 ;  /* 0x0000008e00999202 */ /* 0x000fe40000000f00 */
[----:B------:R-:W-:Y:S01]  /*4280*/  F2FP.BF16.F32.PACK_AB R181, RZ, R152 ;  /* 0x00000098ffb5723e */ /* 0x000fe200000010ff */
        /* <DEDUP_REMOVED lines=20> */
.L_x_391:
[----:B0-----:R-:W0:Y:S01]  /*43d0*/  @P0 LDC R141, c[0x0][0x40c] ;  /* 0x00010300ff8d0b82 */ /* 0x001e220000000800 */
[----:B-----5:R-:W-:Y:S02]  /*43e0*/  @P0 IMAD.U32 R142, R40, 0x10000, RZ ;  /* 0x00010000288e0824 */ /* 0x020fe400078e00ff */
[----:B------:R-:W-:Y:S01]  /*43f0*/  HFMA2 R147, -RZ, RZ, 0, 0 ;  /* 0x00000000ff937431 */ /* 0x000fe200000001ff */
[----:B------:R-:W-:Y:S02]  /*4400*/  CS2R R148, SRZ ;  /* 0x0000000000947805 */ /* 0x000fe4000001ff00 */
[----:B------:R-:W-:Y:S02]  /*4410*/  CS2R R150, SRZ ;  /* 0x0000000000967805 */ /* 0x000fe4000001ff00 */
[----:B------:R-:W-:Y:S01]  /*4420*/  CS2R R152, SRZ ;  /* 0x0000000000987805 */ /* 0x000fe2000001ff00 */
[----:B------:R-:W-:Y:S01]  /*4430*/  IMAD.MOV.U32 R154, RZ, RZ, RZ ;  /* 0x000000ffff9a7224 */ /* 0x000fe200078e00ff */
[----:B------:R-:W1:Y:S01]  /*4440*/  @P0 LDC R140, c[0x0][0x40c] ;  /* 0x00010300ff8c0b82 */ /* 0x000e620000000800 */
[----:B0-----:R-:W-:Y:S01]  /*4450*/  @P0 FMUL.FTZ R141, R142, R141 ;  /* 0x0000008d8e8d0220 */ /* 0x001fe20000410000 */
[----:B------:R-:W-:-:S05]  /*4460*/  @P0 SHF.L.U32 R142, R80, 0x10, RZ ;  /* 0x00000010508e0819 */ /* 0x000fca00000006ff */
[----:B------:R-:W-:Y:S01]  /*4470*/  @P0 FMUL.FTZ R147, R141, R142 ;  /* 0x0000008e8d930220 */ /* 0x000fe20000410000 */
[----:B------:R-:W-:Y:S01]  /*4480*/  @P0 PRMT R142, R40, 0x7632, R142 ;  /* 0x00007632288e0816 */ /* 0x000fe2000000008e */
[----:B------:R-:W0:Y:S03]  /*4490*/  @P0 LDC R141, c[0x0][0x40c] ;  /* 0x00010300ff8d0b82 */ /* 0x000e260000000800 */
[----:B------:R-:W-:-:S05]  /*44a0*/  @P0 SHF.L.U32 R142, R142, 0x10, RZ ;  /* 0x000000108e8e0819 */ /* 0x000fca00000006ff */
[----:B-1----:R-:W-:Y:S01]  /*44b0*/  @P0 FMUL.FTZ R140, R142, R140 ;  /* 0x0000008c8e8c0220 */ /* 0x002fe20000410000 */
[----:B------:R-:W-:-:S04]  /*44c0*/  @P0 IMAD.U32 R142, R199, 0x10000, RZ ;  /* 0x00010000c78e0824 */ /* 0x000fc800078e00ff */
[----:B------:R-:W-:Y:S01]  /*44d0*/  @P0 FMUL.FTZ R148, R142, R140 ;  /* 0x0000008c8e940220 */ /* 0x000fe20000410000 */
[----:B------:R-:W-:Y:S01]  /*44e0*/  @P0 SHF.L.U32 R142, R41, 0x10, RZ ;  /* 0x00000010298e0819 */ /* 0x000fe200000006ff */
[----:B------:R-:W1:Y:S03]  /*44f0*/  @P0 LDC R140, c[0x0][0x40c] ;  /* 0x00010300ff8c0b82 */ /* 0x000e660000000800 */
[----:B------:R-:W-:Y:S01]  /*4500*/  F2FP.BF16.F32.PACK_AB R251, RZ, R148 ;  /* 0x00000094fffb723e */ /* 0x000fe200000010ff */
        /* <DEDUP_REMOVED lines=27> */
[----:B------:R-:W-:Y:S02]  /*46c0*/  @P0 PRMT R141, R43, 0x7632, R141 ;  /* 0x000076322b8d0816 */ /* 0x000fe4000000008d */
[----:B------:R-:W-:Y:S02]  /*46d0*/  F2FP.BF16.F32.PACK_AB R142, RZ, R151 ;  /* 0x00000097ff8e723e */ /* 0x000fe400000010ff */
[----:B------:R-:W-:Y:S02]  /*46e0*/  @P0 SHF.L.U32 R141, R141, 0x10, RZ ;  /* 0x000000108d8d0819 */ /* 0x000fe400000006ff */
[----:B------:R-:W-:Y:S02]  /*46f0*/  F2FP.BF16.F32.PACK_AB R180, RZ, R153 ;  /* 0x00000099ffb4723e */ /* 0x000fe400000010ff */
[----:B------:R-:W-:Y:S01]  /*4700*/  PRMT R142, R142, 0x5410, R181 ;  /* 0x000054108e8e7816 */ /* 0x000fe200000000b5 */
[----:B-1----:R-:W-:Y:S01]  /*4710*/  @P0 FMUL.FTZ R140, R141, R140 ;  /* 0x0000008c8d8c0220 */ /* 0x002fe20000410000 */
        /* <DEDUP_REMOVED lines=8> */
.L_x_392:
[----:B------:R-:W0:Y:S01]  /*47a0*/  LDC.64 R180, c[0x0][0x3a8] ;  /* 0x0000ea00ffb47b82 */ /* 0x000e220000000a00 */
[----:B------:R-:W-:Y:S01]  /*47b0*/  IADD3 R190, PT, PT, R190, 0x20, RZ ;  /* 0x00000020bebe7810 */ /* 0x000fe20007ffe0ff */
[C---:B0-----:R-:W-:Y:S01]  /*47c0*/  IMAD.WIDE.U32 R180, R188.reuse, 0x10, R180 ;  /* 0x00000010bcb47825 */ /* 0x041fe200078e00b4 */
[----:B------:R-:W-:-:S04]  /*47d0*/  IADD3 R188, PT, PT, R188, 0x20, RZ ;  /* 0x00000020bcbc7810 */ /* 0x000fc80007ffe0ff */
[----:B------:R4:W-:Y:S03]  /*47e0*/  STG.E.128 desc[UR6][R180.64], R140 ;  /* 0x0000008cb4007986 */ /* 0x0009e6000c101d06 */
.L_x_390:
[----:B------:R-:W-:Y:S05]  /*47f0*/  BSYNC.RECONVERGENT B0 ;  /* 0x0000000000007941 */ /* 0x000fea0003800200 */
.L_x_389:
[----:B------:R-:W-:Y:S01]  /*4800*/  ISETP.GE.U32.AND P1, PT, R2, 0xc0, PT ;  /* 0x000000c00200780c */ /* 0x000fe20003f26070 */
[----:B------:R-:W-:Y:S01]  /*4810*/  BSSY.RECONVERGENT B0, `(.L_x_393) ;  /* 0x000009d000007945 */ /* 0x000fe20003800200 */
[----:B------:R-:W-:-:S11]  /*4820*/  LOP3.LUT R22, R22, 0xffffffef, RZ, 0xc0, !PT ;  /* 0xffffffef16167812 */ /* 0x000fd600078ec0ff */
[----:B------:R-:W-:Y:S01]  /*4830*/  @P1 LOP3.LUT R22, R22, 0x10, RZ, 0xfc, !PT ;  /* 0x0000001016161812 */ /* 0x000fe200078efcff */
[----:B------:R-:W-:Y:S06]  /*4840*/  @!P1 BRA `(.L_x_394) ;  /* 0x0000000800649947 */ /* 0x000fec0003800000 */
[----:B01234-:R-:W0:Y:S01]  /*4850*/  @P0 LDC.64 R140, c[0x0][0x390] ;  /* 0x0000e400ff8c0b82 */ /* 0x01fe220000000a00 */
        /* <DEDUP_REMOVED lines=86> */
.L_x_395:
        /* <DEDUP_REMOVED lines=61> */
.L_x_396:
[----:B------:R-:W0:Y:S01]  /*5190*/  LDC.64 R180, c[0x0][0x3a8] ;  /* 0x0000ea00ffb47b82 */ /* 0x000e220000000a00 */
[----:B------:R-:W-:Y:S01]  /*51a0*/  IADD3 R190, PT, PT, R190, 0x20, RZ ;  /* 0x00000020bebe7810 */ /* 0x000fe20007ffe0ff */
[C---:B0-----:R-:W-:Y:S01]  /*51b0*/  IMAD.WIDE.U32 R180, R188.reuse, 0x10, R180 ;  /* 0x00000010bcb47825 */ /* 0x041fe200078e00b4 */
[----:B------:R-:W-:-:S04]  /*51c0*/  IADD3 R188, PT, PT, R188, 0x20, RZ ;  /* 0x00000020bcbc7810 */ /* 0x000fc80007ffe0ff */
[----:B------:R0:W-:Y:S03]  /*51d0*/  STG.E.128 desc[UR6][R180.64], R140 ;  /* 0x0000008cb4007986 */ /* 0x0001e6000c101d06 */
.L_x_394:
[----:B------:R-:W-:Y:S05]  /*51e0*/  BSYNC.RECONVERGENT B0 ;  /* 0x0000000000007941 */ /* 0x000fea0003800200 */
.L_x_393:
        /* <DEDUP_REMOVED lines=92> */
.L_x_399:
        /* <DEDUP_REMOVED lines=61> */
.L_x_400:
[----:B------:R-:W0:Y:S01]  /*5b80*/  LDC.64 R180, c[0x0][0x3a8] ;  /* 0x0000ea00ffb47b82 */ /* 0x000e220000000a00 */
[----:B------:R-:W-:Y:S01]  /*5b90*/  IADD3 R190, PT, PT, R190, 0x20, RZ ;  /* 0x00000020bebe7810 */ /* 0x000fe20007ffe0ff */
[C---:B0-----:R-:W-:Y:S01]  /*5ba0*/  IMAD.WIDE.U32 R180, R188.reuse, 0x10, R180 ;  /* 0x00000010bcb47825 */ /* 0x041fe200078e00b4 */
[----:B------:R-:W-:-:S04]  /*5bb0*/  IADD3 R188, PT, PT, R188, 0x20, RZ ;  /* 0x00000020bcbc7810 */ /* 0x000fc80007ffe0ff */
[----:B------:R0:W-:Y:S03]  /*5bc0*/  STG.E.128 desc[UR6][R180.64], R140 ;  /* 0x0000008cb4007986 */ /* 0x0001e6000c101d06 */
.L_x_398:
[----:B------:R-:W-:Y:S05]  /*5bd0*/  BSYNC.RECONVERGENT B0 ;  /* 0x0000000000007941 */ /* 0x000fea0003800200 */
.L_x_397:
        /* <DEDUP_REMOVED lines=92> */
.L_x_403:
        /* <DEDUP_REMOVED lines=61> */
.L_x_404:
[----:B------:R-:W0:Y:S02]  /*6570*/  LDC.64 R180, c[0x0][0x3a8] ;  /* 0x0000ea00ffb47b82 */ /* 0x000e240000000a00 */
[----:B0-----:R-:W-:-:S05]  /*6580*/  IMAD.WIDE.U32 R180, R188, 0x10, R180 ;  /* 0x00000010bcb47825 */ /* 0x001fca00078e00b4 */
[----:B------:R0:W-:Y:S02]  /*6590*/  STG.E.128 desc[UR6][R180.64], R140 ;  /* 0x0000008cb4007986 */ /* 0x0001e4000c101d06 */
.L_x_402:
[----:B------:R-:W-:Y:S05]  /*65a0*/  BSYNC.RECONVERGENT B0 ;  /* 0x0000000000007941 */ /* 0x000fea0003800200 */
.L_x_401:
[----:B01234-:R-:W-:Y:S01]  /*65b0*/  FADD.FTZ R140, RZ, R6 ;  /* 0x00000006ff8c7221 */ /* 0x01ffe20000010000 */
[C---:B------:R-:W-:Y:S01]  /*65c0*/  ISETP.GT.U32.AND P4, PT, R2.reuse, 0x3f, PT ;  /* 0x0000003f0200780c */ /* 0x040fe20003f84070 */
[----:B------:R-:W0:Y:S01]  /*65d0*/  S2R R190, SR_TID.X ;  /* 0x0000000000be7919 */ /* 0x000e220000002100 */
[C---:B------:R-:W-:Y:S01]  /*65e0*/  ISETP.GT.U32.AND P3, PT, R2.reuse, 0x5f, PT ;  /* 0x0000005f0200780c */ /* 0x040fe20003f64070 */
[----:B------:R-:W-:Y:S01]  /*65f0*/  FADD.FTZ R140, R7, R140 ;  /* 0x0000008c078c7221 */ /* 0x000fe20000010000 */
[C---:B------:R-:W-:Y:S01]  /*6600*/  ISETP.GT.U32.AND P2, PT, R2.reuse, 0x7f, PT ;  /* 0x0000007f0200780c */ /* 0x040fe20003f44070 */
[----:B------:R-:W-:Y:S01]  /*6610*/  UMOV UR10, 0xffffffff ;  /* 0xffffffff000a7882 */ /* 0x000fe20000000000 */
[----:B------:R-:W-:Y:S01]  /*6620*/  ISETP.GT.U32.AND P1, PT, R2, 0x9f, PT ;  /* 0x0000009f0200780c */ /* 0x000fe20003f24070 */
        /* <DEDUP_REMOVED lines=75> */
[----:B------:R-:W1:Y:S01]  /*6ae0*/  LDC R180, c[0x0][0x400] ;  /* 0x00010000ffb47b82 */ /* 0x000e620000000800 */
[----:B------:R-:W-:Y:S01]  /*6af0*/  LOP3.LUT P6, RZ, R22, 0x2, RZ, 0xc0, !PT ;  /* 0x0000000216ff7812 */ /* 0x000fe200078cc0ff */
        /* <DEDUP_REMOVED lines=149> */
.L_x_434:
[----:B------:R-:W-:Y:S01]  /*7450*/  LOP3.LUT P1, RZ, R190, 0x1f, RZ, 0xc0, !PT ;  /* 0x0000001fbeff7812 */ /* 0x000fe2000782c0ff */
[----:B-1----:R-:W-:Y:S01]  /*7460*/  FADD.FTZ R140, R143, R140 ;  /* 0x0000008c8f8c7221 */ /* 0x002fe20000010000 */
[----:B------:R-:W-:Y:S01]  /*7470*/  ISETP.NE.AND P0, PT, RZ, UR8, PT ;  /* 0x00000008ff007c0c */ /* 0x000fe2000bf05270 */
[----:B------:R-:W-:Y:S02]  /*7480*/  BSSY.RECONVERGENT B0, `(.L_x_406) ;  /* 0x00001ce000007945 */ /* 0x000fe40003800200 */
[----:B------:R-:W-:-:S08]  /*7490*/  FFMA.FTZ R142, R140, R180, UR9 ;  /* 0x000000098c8e7e23 */ /* 0x000fd000080100b4 */
        /* <DEDUP_REMOVED lines=10> */
[----:B-----5:R-:W-:-:S13]  /*7540*/  ISETP.GE.AND P1, PT, R187, 0x1, PT ;  /* 0x00000001bb00780c */ /* 0x020fda0003f26270 */
[----:B-1----:R-:W-:Y:S05]  /*7550*/  @!P1 BRA `(.L_x_407) ;  /* 0x0000001c00009947 */ /* 0x002fea0003800000 */
[----:B------:R-:W-:Y:S01]  /*7560*/  IADD3 R0, PT, PT, R187, -0x1, RZ ;  /* 0xffffffffbb007810 */ /* 0x000fe20007ffe0ff */
[----:B------:R-:W-:Y:S01]  /*7570*/  BSSY.RECONVERGENT B1, `(.L_x_408) ;  /* 0x0000038000017945 */ /* 0x000fe20003800200 */
[----:B------:R-:W-:-:S03]  /*7580*/  FSEL R189, R189, RZ, !P0 ;  /* 0x000000ffbdbd7208 */ /* 0x000fc60004000000 */
[----:B------:R-:W-:-:S05]  /*7590*/  IMAD R0, R0, R252, RZ ;  /* 0x000000fc00007224 */ /* 0x000fca00078e02ff */
[----:B------:R-:W-:-:S04]  /*75a0*/  SHF.R.S32.HI R140, RZ, 0x1f, R0 ;  /* 0x0000001fff8c7819 */ /* 0x000fc80000011400 */
[----:B------:R-:W-:Y:S02]  /*75b0*/  LEA.HI R140, R140, R0, RZ, 0x3 ;  /* 0x000000008c8c7211 */ /* 0x000fe400078f18ff */
[----:B------:R-:W-:-:S04]  /*75c0*/  LOP3.LUT R0, R190, 0x1f, RZ, 0xc0, !PT ;  /* 0x0000001fbe007812 */ /* 0x000fc800078ec0ff */
[----:B------:R-:W-:Y:S01]  /*75d0*/  LEA.HI.SX32 R187, R140, R0, 0x1d ;  /* 0x000000008cbb7211 */ /* 0x000fe200078feaff */
[----:B------:R-:W-:Y:S06]  /*75e0*/  @!P5 BRA `(.L_x_409) ;  /* 0x0000000000c0d947 */ /* 0x000fec0003800000 */
[--C-:B------:R-:W-:Y:S01]  /*75f0*/  FADD.FTZ R180, R6, -R189.reuse ;  /* 0x800000bd06b47221 */ /* 0x100fe20000010000 */
[----:B------:R-:W-:Y:S01]  /*7600*/  SHF.L.U32 R140, R136, 0x10, RZ ;  /* 0x00000010888c7819 */ /* 0x000fe200000006ff */
[----:B------:R-:W-:Y:S01]  /*7610*/  IMAD.U32 R141, R132, 0x10000, RZ ;  /* 0x00010000848d7824 */ /* 0x000fe200078e00ff */
[----:B------:R-:W-:Y:S01]  /*7620*/  SHF.L.U32 R142, R216, 0x10, RZ ;  /* 0x00000010d88e7819 */ /* 0x000fe200000006ff */
[----:B------:R-:W-:Y:S01]  /*7630*/  FMUL.FTZ R180, R188, R180 ;  /* 0x000000b4bcb47220 */ /* 0x000fe20000410000 */
[--C-:B------:R-:W-:Y:S01]  /*7640*/  FADD.FTZ R181, R8, -R189.reuse ;  /* 0x800000bd08b57221 */ /* 0x100fe20000010000 */
[----:B0-----:R-:W-:Y:S01]  /*7650*/  SHF.L.U32 R143, R218, 0x10, RZ ;  /* 0x00000010da8f7819 */ /* 0x001fe200000006ff */
[----:B------:R-:W-:Y:S01]  /*7660*/  FADD.FTZ R190, R10, -R189 ;  /* 0x800000bd0abe7221 */ /* 0x000fe20000010000 */
        /* <DEDUP_REMOVED lines=40> */
.L_x_409:
[----:B------:R-:W-:Y:S05]  /*78f0*/  BSYNC.RECONVERGENT B1 ;  /* 0x0000000000017941 */ /* 0x000fea0003800200 */
.L_x_408:
[----:B------:R-:W-:Y:S01]  /*7900*/  LOP3.LUT P0, RZ, R22, 0x200, RZ, 0xc0, !PT ;  /* 0x0000020016ff7812 */ /* 0x000fe2000780c0ff */
[----:B------:R-:W-:-:S12]  /*7910*/  BSSY.RECONVERGENT B1, `(.L_x_410) ;  /* 0x0000032000017945 */ /* 0x000fd80003800200 */
[----:B------:R-:W-:Y:S05]  /*7920*/  @!P0 BRA `(.L_x_411) ;  /* 0x0000000000c08947 */ /* 0x000fea0003800000 */
[--C-:B-1----:R-:W-:Y:S01]  /*7930*/  FADD.FTZ R180, R14, -R189.reuse ;  /* 0x800000bd0eb47221 */ /* 0x102fe20000010000 */
        /* <DEDUP_REMOVED lines=13> */
[----:B------:R-:W-:-:S02]  /*7a10*/  SHF.L.U32 R250, R228, 0x10, RZ ;  /* 0x00000010e4fa7819 */ /* 0x000fc400000006ff */
[----:B------:R-:W-:Y:S01]  /*7a20*/  SHF.L.U32 R251, R123, 0x10, RZ ;  /* 0x000000107bfb7819 */ /* 0x000fe200000006ff */
[----:B------:R-:W-:Y:S01]  /*7a30*/  FFMA.FTZ R140, R140, R141, R142 ;  /* 0x0000008d8c8c7223 */ /* 0x000fe2000001008e */
[----:B------:R-:W-:Y:S01]  /*7a40*/  SHF.L.U32 R142, R121, 0x10, RZ ;  /* 0x00000010798e7819 */ /* 0x000fe200000006ff */
[----:B------:R-:W-:Y:S01]  /*7a50*/  IMAD.U32 R141, R125, 0x10000, RZ ;  /* 0x000100007d8d7824 */ /* 0x000fe200078e00ff */
[----:B------:R-:W-:Y:S02]  /*7a60*/  SHF.L.U32 R252, R230, 0x10, RZ ;  /* 0x00000010e6fc7819 */ /* 0x000fe400000006ff */
        /* <DEDUP_REMOVED lines=15> */
[----:B------:R-:W-:-:S03]  /*7b60*/  IMAD.U32 R250, R127, 0x10000, RZ ;  /* 0x000100007ffa7824 */ /* 0x000fc600078e00ff */
        /* <DEDUP_REMOVED lines=9> */
[----:B0-----:R-:W-:-:S04]  /*7c00*/  IMAD.WIDE.U32 R180, R187, 0x10, R250 ;  /* 0x00000010bbb47825 */ /* 0x001fc800078e00fa */
[----:B------:R-:W-:Y:S01]  /*7c10*/  VIADD R187, R187, 0x20 ;  /* 0x00000020bbbb7836 */ /* 0x000fe20000000000 */
[----:B------:R2:W-:Y:S06]  /*7c20*/  STG.E.128 desc[UR6][R180.64], R140 ;  /* 0x0000008cb4007986 */ /* 0x0005ec000c101d06 */
.L_x_411:
[----:B------:R-:W-:Y:S05]  /*7c30*/  BSYNC.RECONVERGENT B1 ;  /* 0x0000000000017941 */ /* 0x000fea0003800200 */
.L_x_410:
[----:B------:R-:W-:Y:S01]  /*7c40*/  LOP3.LUT P0, RZ, R22, 0x100, RZ, 0xc0, !PT ;  /* 0x0000010016ff7812 */ /* 0x000fe2000780c0ff */
[----:B------:R-:W-:-:S12]  /*7c50*/  BSSY.RECONVERGENT B1, `(.L_x_412) ;  /* 0x0000032000017945 */ /* 0x000fd80003800200 */
[----:B------:R-:W-:Y:S05]  /*7c60*/  @!P0 BRA `(.L_x_413) ;  /* 0x0000000000c08947 */ /* 0x000fea0003800000 */
[--C-:B-12---:R-:W-:Y:S01]  /*7c70*/  FADD.FTZ R180, R23, -R189.reuse ;  /* 0x800000bd17b47221 */ /* 0x106fe20000010000 */
[----:B------:R-:W-:Y:S01]  /*7c80*/  SHF.L.U32 R140, R112, 0x10, RZ ;  /* 0x00000010708c7819 */ /* 0x000fe200000006ff */
[----:B------:R-:W-:Y:S01]  /*7c90*/  IMAD.U32 R142, R232, 0x10000, RZ ;  /* 0x00010000e88e7824 */ /* 0x000fe200078e00ff */
[----:B------:R-:W-:Y:S01]  /*7ca0*/  SHF.L.U32 R141, R108, 0x10, RZ ;  /* 0x000000106c8d7819 */ /* 0x000fe200000006ff */
[----:B------:R-:W-:Y:S01]  /*7cb0*/  FMUL.FTZ R180, R188, R180 ;  /* 0x000000b4bcb47220 */ /* 0x000fe20000410000 */
[--C-:B------:R-:W-:Y:S01]  /*7cc0*/  FADD.FTZ R181, R25, -R189.reuse ;  /* 0x800000bd19b57221 */ /* 0x100fe20000010000 */
[----:B0-----:R-:W-:Y:S02]  /*7cd0*/  IMAD.U32 R143, R234, 0x10000, RZ ;  /* 0x00010000ea8f7824 */ /* 0x001fe400078e00ff */
[----:B------:R-:W-:Y:S01]  /*7ce0*/  FADD.FTZ R190, R27, -R189 ;  /* 0x800000bd1bbe7221 */ /* 0x000fe20000010000 */
[----:B------:R-:W-:Y:S01]  /*7cf0*/  FFMA.FTZ R180, R180, R140, R141 ;  /* 0x0000008cb4b47223 */ /* 0x000fe2000001008d */
[----:B------:R-:W-:Y:S01]  /*7d00*/  FADD.FTZ R140, R24, -R189 ;  /* 0x800000bd188c7221 */ /* 0x000fe20000010000 */
[----:B------:R-:W-:Y:S01]  /*7d10*/  SHF.L.U32 R141, R231, 0x10, RZ ;  /* 0x00000010e78d7819 */ /* 0x000fe200000006ff */
[C---:B------:R-:W-:Y:S01]  /*7d20*/  FMUL.FTZ R181, R188.reuse, R181 ;  /* 0x000000b5bcb57220 */ /* 0x040fe20000410000 */
[C---:B------:R-:W-:Y:S01]  /*7d30*/  FMUL.FTZ R190, R188.reuse, R190 ;  /* 0x000000bebcbe7220 */ /* 0x040fe20000410000 */
[----:B------:R-:W-:Y:S01]  /*7d40*/  FMUL.FTZ R140, R188, R140 ;  /* 0x0000008cbc8c7220 */ /* 0x000fe20000410000 */
[----:B------:R-:W-:Y:S01]  /*7d50*/  IMAD.U32 R250, R236, 0x10000, RZ ;  /* 0x00010000ecfa7824 */ /* 0x000fe200078e00ff */
[----:B------:R-:W-:Y:S01]  /*7d60*/  SHF.L.U32 R251, R111, 0x10, RZ ;  /* 0x000000106ffb7819 */ /* 0x000fe200000006ff */
[----:B------:R-:W-:-:S02]  /*7d70*/  IMAD.U32 R252, R238, 0x10000, RZ ;  /* 0x00010000eefc7824 */ /* 0x000fc400078e00ff */
        /* <DEDUP_REMOVED lines=31> */
.L_x_413:
[----:B------:R-:W-:Y:S05]  /*7f70*/  BSYNC.RECONVERGENT B1 ;  /* 0x0000000000017941 */ /* 0x000fea0003800200 */
.L_x_412:
[----:B------:R-:W-:Y:S01]  /*7f80*/  LOP3.LUT P0, RZ, R22, 0x40, RZ, 0xc0, !PT ;  /* 0x0000004016ff7812 */ /* 0x000fe2000780c0ff */
[----:B------:R-:W-:-:S12]  /*7f90*/  BSSY.RECONVERGENT B1, `(.L_x_414) ;  /* 0x0000032000017945 */ /* 0x000fd80003800200 */
[----:B------:R-:W-:Y:S05]  /*7fa0*/  @!P0 BRA `(.L_x_415) ;  /* 0x0000000000c08947 */ /* 0x000fea0003800000 */
[--C-:B-123--:R-:W-:Y:S01]  /*7fb0*/  FADD.FTZ R180, R31, -R189.reuse ;  /* 0x800000bd1fb47221 */ /* 0x10efe20000010000 */
[----:B------:R-:W-:Y:S01]  /*7fc0*/  SHF.L.U32 R140, R100, 0x10, RZ ;  /* 0x00000010648c7819 */ /* 0x000fe200000006ff */
[----:B------:R-:W-:Y:S01]  /*7fd0*/  FADD.FTZ R181, R33, -R189 ;  /* 0x800000bd21b57221 */ /* 0x000fe20000010000 */
[----:B------:R-:W-:Y:S01]  /*7fe0*/  SHF.L.U32 R141, R96, 0x10, RZ ;  /* 0x00000010608d7819 */ /* 0x000fe200000006ff */
[----:B------:R-:W-:Y:S01]  /*7ff0*/  FMUL.FTZ R180, R188, R180 ;  /* 0x000000b4bcb47220 */ /* 0x000fe20000410000 */
[----:B------:R-:W-:Y:S01]  /*8000*/  SHF.L.U32 R142, R240, 0x10, RZ ;  /* 0x00000010f08e7819 */ /* 0x000fe200000006ff */
[----:B------:R-:W-:Y:S01]  /*8010*/  FMUL.FTZ R181, R188, R181 ;  /* 0x000000b5bcb57220 */ /* 0x000fe20000410000 */
[----:B0-----:R-:W-:Y:S01]  /*8020*/  SHF.L.U32 R143, R242, 0x10, RZ ;  /* 0x00000010f28f7819 */ /* 0x001fe200000006ff */
        /* <DEDUP_REMOVED lines=15> */
[----:B------:R-:W-:-:S03]  /*8120*/  IMAD.U32 R142, R241, 0x10000, RZ ;  /* 0x00010000f18e7824 */ /* 0x000fc600078e00ff */
[----:B------:R-:W-:-:S04]  /*8130*/  FMUL.FTZ R141, R188, R141 ;  /* 0x0000008dbc8d7220 */ /* 0x000fc80000410000 */
        /* <DEDUP_REMOVED lines=15> */
[----:B------:R-:W-:-:S03]  /*8230*/  IMAD.U32 R251, R245, 0x10000, RZ ;  /* 0x00010000f5fb7824 */ /* 0x000fc600078e00ff */
[----:B------:R-:W-:-:S04]  /*8240*/  FMUL.FTZ R250, R188, R250 ;  /* 0x000000fabcfa7220 */ /* 0x000fc80000410000 */
[----:B------:R-:W-:-:S05]  /*8250*/  FFMA.FTZ R250, R250, R251, R252 ;  /* 0x000000fbfafa7223 */ /* 0x000fca00000100fc */
[----:B------:R-:W-:Y:S02]  /*8260*/  F2FP.BF16.F32.PACK_AB R143, R250, R143 ;  /* 0x0000008ffa8f723e */ /* 0x000fe400000010ff */
[----:B------:R-:W0:Y:S02]  /*8270*/  LDC.64 R250, c[0x0][0x428] ;  /* 0x00010a00fffa7b82 */ /* 0x000e240000000a00 */
[C---:B0-----:R-:W-:Y:S01]  /*8280*/  IMAD.WIDE.U32 R180, R187.reuse, 0x10, R250 ;  /* 0x00000010bbb47825 */ /* 0x041fe200078e00fa */
[----:B------:R-:W-:-:S04]  /*8290*/  IADD3 R187, PT, PT, R187, 0x20, RZ ;  /* 0x00000020bbbb7810 */ /* 0x000fc80007ffe0ff */
[----:B------:R4:W-:Y:S03]  /*82a0*/  STG.E.128 desc[UR6][R180.64], R140 ;  /* 0x0000008cb4007986 */ /* 0x0009e6000c101d06 */
.L_x_415:
[----:B------:R-:W-:Y:S05]  /*82b0*/  BSYNC.RECONVERGENT B1 ;  /* 0x0000000000017941 */ /* 0x000fea0003800200 */
.L_x_414:
[----:B------:R-:W-:Y:S01]  /*82c0*/  LOP3.LUT P0, RZ, R22, 0x20, RZ, 0xc0, !PT ;  /* 0x0000002016ff7812 */ /* 0x000fe2000780c0ff */
[----:B------:R-:W-:-:S12]  /*82d0*/  BSSY.RECONVERGENT B1, `(.L_x_416) ;  /* 0x0000037000017945 */ /* 0x000fd80003800200 */
[----:B------:R-:W-:Y:S05]  /*82e0*/  @!P0 BRA `(.L_x_417) ;  /* 0x0000000000d48947 */ /* 0x000fea0003800000 */
[----:B01234-:R-:W2:Y:S04]  /*82f0*/  LDL R143, [R1] ;  /* 0x00000000018f7983 */ /* 0x01fea80000100800 */
[----:B------:R-:W3:Y:S04]  /*8300*/  LDL R251, [R1+0x4] ;  /* 0x0000040001fb7983 */ /* 0x000ee80000100800 */
[----:B------:R-:W4:Y:S01]  /*8310*/  LDL R250, [R1+0x8] ;  /* 0x0000080001fa7983 */ /* 0x000f220000100800 */
[--C-:B------:R-:W-:Y:S01]  /*8320*/  FADD.FTZ R180, R147, -R189.reuse ;  /* 0x800000bd93b47221 */ /* 0x100fe20000010000 */
[----:B------:R-:W-:Y:S01]  /*8330*/  SHF.L.U32 R140, R88, 0x10, RZ ;  /* 0x00000010588c7819 */ /* 0x000fe200000006ff */
[----:B------:R-:W-:Y:S01]  /*8340*/  IMAD.U32 R141, R84, 0x10000, RZ ;  /* 0x00010000548d7824 */ /* 0x000fe200078e00ff */
[----:B------:R-:W-:Y:S01]  /*8350*/  SHF.L.U32 R142, R248, 0x10, RZ ;  /* 0x00000010f88e7819 */ /* 0x000fe200000006ff */
[----:B------:R-:W-:Y:S01]  /*8360*/  FMUL.FTZ R180, R188, R180 ;  /* 0x000000b4bcb47220 */ /* 0x000fe20000410000 */
[----:B------:R-:W-:Y:S01]  /*8370*/  FADD.FTZ R181, R149, -R189 ;  /* 0x800000bd95b57221 */ /* 0x000fe20000010000 */
[----:B------:R-:W5:Y:S02]  /*8380*/  LDL R252, [R1+0x10] ;  /* 0x0000100001fc7983 */ /* 0x000f640000100800 */
[----:B------:R-:W-:Y:S01]  /*8390*/  FFMA.FTZ R180, R180, R140, R141 ;  /* 0x0000008cb4b47223 */ /* 0x000fe2000001008d */
[----:B------:R-:W-:Y:S01]  /*83a0*/  FADD.FTZ R140, R148, -R189 ;  /* 0x800000bd948c7221 */ /* 0x000fe20000010000 */
[----:B------:R-:W-:Y:S01]  /*83b0*/  SHF.L.U32 R141, R247, 0x10, RZ ;  /* 0x00000010f78d7819 */ /* 0x000fe200000006ff */
[----:B------:R-:W-:-:S02]  /*83c0*/  FMUL.FTZ R181, R188, R181 ;  /* 0x000000b5bcb57220 */ /* 0x000fc40000410000 */
[----:B------:R-:W-:-:S04]  /*83d0*/  FMUL.FTZ R140, R188, R140 ;  /* 0x0000008cbc8c7220 */ /* 0x000fc80000410000 */
[----:B------:R-:W-:Y:S01]  /*83e0*/  FFMA.FTZ R140, R140, R141, R142 ;  /* 0x0000008d8c8c7223 */ /* 0x000fe2000001008e */
[----:B------:R-:W-:Y:S01]  /*83f0*/  SHF.L.U32 R141, R89, 0x10, RZ ;  /* 0x00000010598d7819 */ /* 0x000fe200000006ff */
[----:B------:R-:W-:-:S04]  /*8400*/  IMAD.U32 R142, R85, 0x10000, RZ ;  /* 0x00010000558e7824 */ /* 0x000fc800078e00ff */
[----:B------:R-:W-:Y:S01]  /*8410*/  FFMA.FTZ R181, R181, R141, R142 ;  /* 0x0000008db5b57223 */ /* 0x000fe2000001008e */
[--C-:B------:R-:W-:Y:S01]  /*8420*/  FADD.FTZ R141, R150, -R189.reuse ;  /* 0x800000bd968d7221 */ /* 0x100fe20000010000 */
[----:B------:R-:W-:Y:S01]  /*8430*/  SHF.L.U32 R142, R249, 0x10, RZ ;  /* 0x00000010f98e7819 */ /* 0x000fe200000006ff */
[----:B------:R-:W-:Y:S02]  /*8440*/  FADD.FTZ R190, R151, -R189 ;  /* 0x800000bd97be7221 */ /* 0x000fe40000010000 */
[C---:B------:R-:W-:Y:S02]  /*8450*/  FMUL.FTZ R141, R188.reuse, R141 ;  /* 0x0000008dbc8d7220 */ /* 0x040fe40000410000 */
[----:B------:R-:W-:Y:S01]  /*8460*/  FMUL.FTZ R190, R188, R190 ;  /* 0x000000bebcbe7220 */ /* 0x000fe20000410000 */
[----:B--2---:R-:W-:-:S05]  /*8470*/  SHF.L.U32 R143, R143, 0x10, RZ ;  /* 0x000000108f8f7819 */ /* 0x004fca00000006ff */
[----:B------:R-:W-:Y:S01]  /*8480*/  FFMA.FTZ R141, R141, R142, R143 ;  /* 0x0000008e8d8d7223 */ /* 0x000fe2000001008f */
[----:B------:R-:W-:Y:S01]  /*8490*/  SHF.L.U32 R142, R90, 0x10, RZ ;  /* 0x000000105a8e7819 */ /* 0x000fe200000006ff */
[----:B------:R-:W-:-:S04]  /*84a0*/  IMAD.U32 R143, R86, 0x10000, RZ ;  /* 0x00010000568f7824 */ /* 0x000fc800078e00ff */
[----:B------:R-:W-:Y:S01]  /*84b0*/  FFMA.FTZ R190, R190, R142, R143 ;  /* 0x0000008ebebe7223 */ /* 0x000fe2000001008f */
[----:B------:R-:W-:Y:S01]  /*84c0*/  FADD.FTZ R142, R152, -R189 ;  /* 0x800000bd988e7221 */ /* 0x000fe20000010000 */
[----:B---3--:R-:W-:Y:S02]  /*84d0*/  SHF.L.U32 R143, R251, 0x10, RZ ;  /* 0x00000010fb8f7819 */ /* 0x008fe400000006ff */
[----:B----4-:R-:W-:Y:S01]  /*84e0*/  SHF.L.U32 R250, R250, 0x10, RZ ;  /* 0x00000010fafa7819 */ /* 0x010fe200000006ff */
[----:B------:R-:W-:-:S04]  /*84f0*/  FMUL.FTZ R142, R188, R142 ;  /* 0x0000008ebc8e7220 */ /* 0x000fc80000410000 */
[----:B------:R-:W-:Y:S01]  /*8500*/  FFMA.FTZ R142, R142, R143, R250 ;  /* 0x0000008f8e8e7223 */ /* 0x000fe200000100fa */
[----:B------:R-:W-:Y:S01]  /*8510*/  FADD.FTZ R143, R153, -R189 ;  /* 0x800000bd998f7221 */ /* 0x000fe20000010000 */
[----:B------:R-:W-:Y:S01]  /*8520*/  SHF.L.U32 R250, R91, 0x10, RZ ;  /* 0x000000105bfa7819 */ /* 0x000fe200000006ff */
[----:B------:R-:W-:Y:S02]  /*8530*/  IMAD.U32 R251, R87, 0x10000, RZ ;  /* 0x0001000057fb7824 */ /* 0x000fe400078e00ff */
[----:B------:R-:W-:-:S04]  /*8540*/  FMUL.FTZ R143, R188, R143 ;  /* 0x0000008fbc8f7220 */ /* 0x000fc80000410000 */
[----:B------:R-:W-:Y:S02]  /*8550*/  FFMA.FTZ R143, R143, R250, R251 ;  /* 0x000000fa8f8f7223 */ /* 0x000fe400000100fb */
[----:B------:R-:W2:Y:S01]  /*8560*/  LDL R251, [R1+0xc] ;  /* 0x00000c0001fb7983 */ /* 0x000ea20000100800 */
[----:B------:R-:W-:Y:S01]  /*8570*/  FADD.FTZ R250, R154, -R189 ;  /* 0x800000bd9afa7221 */ /* 0x000fe20000010000 */
[----:B-----5:R-:W-:-:S03]  /*8580*/  SHF.L.U32 R252, R252, 0x10, RZ ;  /* 0x00000010fcfc7819 */ /* 0x020fc600000006ff */
        /* <DEDUP_REMOVED lines=11> */
.L_x_417:
[----:B------:R-:W-:Y:S05]  /*8640*/  BSYNC.RECONVERGENT B1 ;  /* 0x0000000000017941 */ /* 0x000fea0003800200 */
.L_x_416:
[----:B------:R-:W-:Y:S01]  /*8650*/  LOP3.LUT P0, RZ, R22, 0x10, RZ, 0xc0, !PT ;  /* 0x0000001016ff7812 */ /* 0x000fe2000780c0ff */
[----:B------:R-:W-:-:S12]  /*8660*/  BSSY.RECONVERGENT B1, `(.L_x_418) ;  /* 0x000003a000017945 */ /* 0x000fd80003800200 */
[----:B------:R-:W-:Y:S05]  /*8670*/  @!P0 BRA `(.L_x_419) ;  /* 0x0000000000e08947 */ /* 0x000fea0003800000 */
[----:B01234-:R-:W2:Y:S04]  /*8680*/  LDL R181, [R1+0x14] ;  /* 0x0000140001b57983 */ /* 0x01fea80000100800 */
[----:B------:R-:W3:Y:S04]  /*8690*/  LDL R142, [R1+0x18] ;  /* 0x00001800018e7983 */ /* 0x000ee80000100800 */
[----:B------:R-:W4:Y:S04]  /*86a0*/  LDL R190, [R1+0x1c] ;  /* 0x00001c0001be7983 */ /* 0x000f280000100800 */
[----:B------:R-:W5:Y:S01]  /*86b0*/  LDL R143, [R1+0x20] ;  /* 0x00002000018f7983 */ /* 0x000f620000100800 */
[----:B------:R-:W-:Y:S01]  /*86c0*/  FADD.FTZ R180, R155, -R189 ;  /* 0x800000bd9bb47221 */ /* 0x000fe20000010000 */
[----:B------:R-:W-:Y:S01]  /*86d0*/  SHF.L.U32 R141, R72, 0x10, RZ ;  /* 0x00000010488d7819 */ /* 0x000fe200000006ff */
[----:B------:R-:W-:Y:S01]  /*86e0*/  IMAD.U32 R140, R76, 0x10000, RZ ;  /* 0x000100004c8c7824 */ /* 0x000fe200078e00ff */
[----:B------:R-:W5:Y:S01]  /*86f0*/  LDL R251, [R1+0x24] ;  /* 0x0000240001fb7983 */ /* 0x000f620000100800 */
[----:B------:R-:W-:-:S03]  /*8700*/  FMUL.FTZ R180, R188, R180 ;  /* 0x000000b4bcb47220 */ /* 0x000fc60000410000 */
[----:B------:R-:W5:Y:S01]  /*8710*/  LDL R250, [R1+0x28] ;  /* 0x0000280001fa7983 */ /* 0x000f620000100800 */
[----:B------:R-:W-:Y:S01]  /*8720*/  FFMA.FTZ R180, R180, R140, R141 ;  /* 0x0000008cb4b47223 */ /* 0x000fe2000001008d */
[--C-:B------:R-:W-:Y:S02]  /*8730*/  FADD.FTZ R140, R156, -R189.reuse ;  /* 0x800000bd9c8c7221 */ /* 0x100fe40000010000 */
[----:B------:R-:W5:Y:S02]  /*8740*/  LDL R252, [R1+0x30] ;  /* 0x0000300001fc7983 */ /* 0x000f640000100800 */
        /* <DEDUP_REMOVED lines=42> */
[----:B------:R-:W-:-:S07]  /*89f0*/  VIADD R187, R187, 0x20 ;  /* 0x00000020bbbb7836 */ /* 0x000fce0000000000 */
.L_x_419:
[----:B------:R-:W-:Y:S05]  /*8a00*/  BSYNC.RECONVERGENT B1 ;  /* 0x0000000000017941 */ /* 0x000fea0003800200 */
.L_x_418:
        /* <DEDUP_REMOVED lines=8> */
[----:B------:R-:W-:-:S02]  /*8a90*/  SHF.L.U32 R140, R64, 0x10, RZ ;  /* 0x00000010408c7819 */ /* 0x000fc400000006ff */
        /* <DEDUP_REMOVED lines=10> */
[----:B---3--:R-:W-:-:S03]  /*8b40*/  IMAD.U32 R142, R142, 0x10000, RZ ;  /* 0x000100008e8e7824 */ /* 0x008fc600078e00ff */
[----:B------:R-:W-:Y:S01]  /*8b50*/  FMUL.FTZ R181, R188, R181 ;  /* 0x000000b5bcb57220 */ /* 0x000fe20000410000 */
        /* <DEDUP_REMOVED lines=15> */
[----:B------:R-:W-:Y:S01]  /*8c50*/  SHF.L.U32 R143, R251, 0x10, RZ ;  /* 0x00000010fb8f7819 */ /* 0x000fe200000006ff */
[----:B------:R-:W-:Y:S02]  /*8c60*/  IMAD.U32 R250, R250, 0x10000, RZ ;  /* 0x00010000fafa7824 */ /* 0x000fe400078e00ff */
        /* <DEDUP_REMOVED lines=9> */
[----:B------:R-:W-:-:S03]  /*8d00*/  IMAD.U32 R252, R252, 0x10000, RZ ;  /* 0x00010000fcfc7824 */ /* 0x000fc600078e00ff */
        /* <DEDUP_REMOVED lines=11> */
.L_x_421:
[----:B------:R-:W-:Y:S05]  /*8dc0*/  BSYNC.RECONVERGENT B1 ;  /* 0x0000000000017941 */ /* 0x000fea0003800200 */
.L_x_420:
[----:B------:R-:W-:-:S13]  /*8dd0*/  LOP3.LUT P0, RZ, R22, 0x4, RZ, 0xc0, !PT ;  /* 0x0000000416ff7812 */ /* 0x000fda000780c0ff */
[----:B------:R-:W-:Y:S05]  /*8de0*/  @!P0 BRA `(.L_x_407) ;  /* 0x0000000000dc8947 */ /* 0x000fea0003800000 */
[----:B01234-:R-:W2:Y:S04]  /*8df0*/  LDL R142, [R1+0x58] ;  /* 0x00005800018e7983 */ /* 0x01fea80000100800 */
[----:B------:R-:W3:Y:S04]  /*8e00*/  LDL R181, [R1+0x54] ;  /* 0x0000540001b57983 */ /* 0x000ee80000100800 */
[----:B------:R-:W4:Y:S04]  /*8e10*/  LDL R143, [R1+0x60] ;  /* 0x00006000018f7983 */ /* 0x000f280000100800 */
[----:B------:R-:W5:Y:S04]  /*8e20*/  LDL R190, [R1+0x5c] ;  /* 0x00005c0001be7983 */ /* 0x000f680000100800 */
[----:B------:R-:W5:Y:S04]  /*8e30*/  LDL R250, [R1+0x68] ;  /* 0x0000680001fa7983 */ /* 0x000f680000100800 */
[----:B------:R-:W5:Y:S01]  /*8e40*/  LDL R251, [R1+0x64] ;  /* 0x0000640001fb7983 */ /* 0x000f620000100800 */
[----:B------:R-:W-:Y:S01]  /*8e50*/  FADD.FTZ R180, R171, -R189 ;  /* 0x800000bdabb47221 */ /* 0x000fe20000010000 */
[----:B------:R-:W-:-:S02]  /*8e60*/  SHF.L.U32 R140, R52, 0x10, RZ ;  /* 0x00000010348c7819 */ /* 0x000fc400000006ff */
[----:B------:R-:W-:Y:S01]  /*8e70*/  SHF.L.U32 R141, R48, 0x10, RZ ;  /* 0x00000010308d7819 */ /* 0x000fe200000006ff */
[----:B------:R-:W-:Y:S01]  /*8e80*/  FMUL.FTZ R180, R188, R180 ;  /* 0x000000b4bcb47220 */ /* 0x000fe20000410000 */
[----:B------:R-:W5:Y:S03]  /*8e90*/  LDL R252, [R1+0x70] ;  /* 0x0000700001fc7983 */ /* 0x000f660000100800 */
[----:B------:R-:W-:Y:S01]  /*8ea0*/  FFMA.FTZ R180, R180, R140, R141 ;  /* 0x0000008cb4b47223 */ /* 0x000fe2000001008d */
[----:B------:R-:W-:-:S04]  /*8eb0*/  FADD.FTZ R140, R172, -R189 ;  /* 0x800000bdac8c7221 */ /* 0x000fc80000010000 */
[----:B------:R-:W-:Y:S01]  /*8ec0*/  FMUL.FTZ R140, R188, R140 ;  /* 0x0000008cbc8c7220 */ /* 0x000fe20000410000 */
[----:B--2---:R-:W-:Y:S01]  /*8ed0*/  SHF.L.U32 R142, R142, 0x10, RZ ;  /* 0x000000108e8e7819 */ /* 0x004fe200000006ff */
[----:B---3--:R-:W-:Y:S02]  /*8ee0*/  IMAD.U32 R141, R181, 0x10000, RZ ;  /* 0x00010000b58d7824 */ /* 0x008fe400078e00ff */
[----:B------:R-:W-:Y:S02]  /*8ef0*/  FADD.FTZ R181, R173, -R189 ;  /* 0x800000bdadb57221 */ /* 0x000fe40000010000 */
[----:B------:R-:W-:Y:S01]  /*8f00*/  FFMA.FTZ R140, R140, R141, R142 ;  /* 0x0000008d8c8c7223 */ /* 0x000fe2000001008e */
[----:B------:R-:W-:Y:S01]  /*8f10*/  SHF.L.U32 R141, R53, 0x10, RZ ;  /* 0x00000010358d7819 */ /* 0x000fe200000006ff */
[----:B------:R-:W-:Y:S01]  /*8f20*/  FMUL.FTZ R181, R188, R181 ;  /* 0x000000b5bcb57220 */ /* 0x000fe20000410000 */
        /* <DEDUP_REMOVED lines=28> */
[----:B------:R-:W-:Y:S01]  /*90f0*/  F2FP.BF16.F32.PACK_AB R142, R142, R190 ;  /* 0x000000be8e8e723e */ /* 0x000fe200000010ff */
[----:B--2---:R-:W-:-:S04]  /*9100*/  IMAD.U32 R189, R251, 0x10000, RZ ;  /* 0x00010000fbbd7824 */ /* 0x004fc800078e00ff */
[----:B------:R-:W-:-:S05]  /*9110*/  FFMA.FTZ R188, R188, R189, R250 ;  /* 0x000000bdbcbc7223 */ /* 0x000fca00000100fa */
[----:B------:R-:W-:Y:S02]  /*9120*/  F2FP.BF16.F32.PACK_AB R143, R188, R143 ;  /* 0x0000008fbc8f723e */ /* 0x000fe400000010ff */
[----:B------:R-:W0:Y:S02]  /*9130*/  LDC.64 R188, c[0x0][0x428] ;  /* 0x00010a00ffbc7b82 */ /* 0x000e240000000a00 */
[----:B0-----:R-:W-:-:S05]  /*9140*/  IMAD.WIDE.U32 R180, R187, 0x10, R188 ;  /* 0x00000010bbb47825 */ /* 0x001fca00078e00bc */
[----:B------:R0:W-:Y:S02]  /*9150*/  STG.E.128 desc[UR6][R180.64], R140 ;  /* 0x0000008cb4007986 */ /* 0x0001e4000c101d06 */
.L_x_407:
[----:B------:R-:W-:Y:S05]  /*9160*/  BSYNC.RECONVERGENT B0 ;  /* 0x0000000000007941 */ /* 0x000fea0003800200 */
.L_x_406:
[----:B01234-:R-:W0:Y:S02]  /*9170*/  LDC.64 R140, c[0x0][0x380] ;  /* 0x0000e000ff8c7b82 */ /* 0x01fe240000000a00 */
[----:B0-----:R-:W-:-:S04]  /*9180*/  LEA R3, R140, R3, 0x2 ;  /* 0x000000038c037211 */ /* 0x001fc800078e10ff */
[----:B------:R-:W-:-:S13]  /*9190*/  ISETP.GE.AND P0, PT, R3, R141, PT ;  /* 0x0000008d0300720c */ /* 0x000fda0003f06270 */
[----:B------:R-:W-:Y:S05]  /*91a0*/  @!P0 BRA `(.L_x_422) ;  /* 0xffffff8000ec8947 */ /* 0x000fea000383ffff */
[----:B------:R-:W-:Y:S05]  /*91b0*/  EXIT ;  /* 0x000000000000794d */ /* 0x000fea0003800000 */
.L_x_405:
[----:B------:R-:W-:Y:S01]  /*91c0*/  HFMA2 R141, -RZ, RZ, 0, 1.847743988037109375e-06 ;  /* 0x0000001fff8d7431 */ /* 0x000fe200000001ff */
[----:B------:R-:W-:Y:S01]  /*91d0*/  BSSY B0, `(.L_x_423) ;  /* 0x0000007000007945 */ /* 0x000fe20003800000 */
[----:B------:R-:W-:Y:S01]  /*91e0*/  MOV R181, R143 ;  /* 0x0000008f00b57202 */ /* 0x000fe20000000f00 */
[----:B------:R-:W-:Y:S01]  /*91f0*/  IMAD.MOV.U32 R142, RZ, RZ, 0x1 ;  /* 0x00000001ff8e7424 */ /* 0x000fe200078e00ff */
[----:B------:R-:W-:-:S07]  /*9200*/  MOV R140, 0xffffffff ;  /* 0xffffffff008c7802 */ /* 0x000fce0000000f00 */
[----:B-----5:R-:W-:Y:S05]  /*9210*/  WARPSYNC.COLLECTIVE R140, `(.L_x_424) ;  /* 0x000000008c087348 */ /* 0x020fea0003c00000 */
[----:B------:R0:W1:Y:S02]  /*9220*/  SHFL.BFLY P6, R140, R181, R142, R141 ;  /* 0x0c00008eb58c7389 */ /* 0x00006400000c008d */
[----:B01---5:R-:W-:Y:S05]  /*9230*/  ENDCOLLECTIVE ;  /* 0x000000000000791b */ /* 0x023fea0003800000 */
.L_x_424:
[----:B------:R-:W-:Y:S05]  /*9240*/  BSYNC B0 ;  /* 0x0000000000007941 */ /* 0x000fea0003800000 */
.L_x_423:
[----:B------:R-:W-:Y:S01]  /*9250*/  FADD.FTZ R143, R143, R140 ;  /* 0x0000008c8f8f7221 */ /* 0x000fe20000010000 */
[----:B------:R-:W-:Y:S01]  /*9260*/  MOV R140, 0xffffffff ;  /* 0xffffffff008c7802 */ /* 0x000fe20000000f00 */
[----:B------:R-:W-:Y:S02]  /*9270*/  IMAD.MOV.U32 R142, RZ, RZ, 0x2 ;  /* 0x00000002ff8e7424 */ /* 0x000fe400078e00ff */
[----:B------:R-:W-:Y:S01]  /*9280*/  HFMA2 R141, -RZ, RZ, 0, 1.847743988037109375e-06 ;  /* 0x0000001fff8d7431 */ /* 0x000fe200000001ff */
[----:B------:R-:W0:Y:S01]  /*9290*/  LDC R180, c[0x0][0x400] ;  /* 0x00010000ffb47b82 */ /* 0x000e220000000800 */
[----:B------:R-:W-:-:S07]  /*92a0*/  MOV R181, R143 ;  /* 0x0000008f00b57202 */ /* 0x000fce0000000f00 */
[----:B0-----:R-:W-:Y:S05]  /*92b0*/  WARPSYNC.COLLECTIVE R140, `(.L_x_425) ;  /* 0x000000008c087348 */ /* 0x001fea0003c00000 */
[----:B------:R1:W2:Y:S02]  /*92c0*/  SHFL.BFLY P6, R140, R181, R142, R141 ;  /* 0x0c00008eb58c7389 */ /* 0x0002a400000c008d */
[----:B012---:R-:W-:Y:S05]  /*92d0*/  ENDCOLLECTIVE ;  /* 0x000000000000791b */ /* 0x007fea0003800000 */
.L_x_425:
[----:B------:R-:W-:Y:S02]  /*92e0*/  IMAD.MOV.U32 R142, RZ, RZ, 0x4 ;  /* 0x00000004ff8e7424 */ /* 0x000fe400078e00ff */
[----:B------:R-:W-:Y:S01]  /*92f0*/  FADD.FTZ R143, R143, R140 ;  /* 0x0000008c8f8f7221 */ /* 0x000fe20000010000 */
[----:B------:R-:W-:-:S04]  /*9300*/  MOV R140, 0xffffffff ;  /* 0xffffffff008c7802 */ /* 0x000fc80000000f00 */
[----:B------:R-:W-:-:S07]  /*9310*/  MOV R181, R143 ;  /* 0x0000008f00b57202 */ /* 0x000fce0000000f00 */
[----:B------:R-:W-:Y:S05]  /*9320*/  WARPSYNC.COLLECTIVE R140, `(.L_x_426) ;  /* 0x000000008c087348 */ /* 0x000fea0003c00000 */
[----:B------:R0:W1:Y:S02]  /*9330*/  SHFL.BFLY P6, R140, R181, R142, R141 ;  /* 0x0c00008eb58c7389 */ /* 0x00006400000c008d */
[----:B01----:R-:W-:Y:S05]  /*9340*/  ENDCOLLECTIVE ;  /* 0x000000000000791b */ /* 0x003fea0003800000 */
.L_x_426:
[----:B------:R-:W-:Y:S02]  /*9350*/  HFMA2 R142, -RZ, RZ, 0, 4.76837158203125e-07 ;  /* 0x00000008ff8e7431 */ /* 0x000fe400000001ff */
[----:B------:R-:W-:Y:S01]  /*9360*/  FADD.FTZ R143, R143, R140 ;  /* 0x0000008c8f8f7221 */ /* 0x000fe20000010000 */
[----:B------:R-:W-:-:S04]  /*9370*/  IMAD.MOV.U32 R140, RZ, RZ, -0x1 ;  /* 0xffffffffff8c7424 */ /* 0x000fc800078e00ff */
[----:B------:R-:W-:-:S07]  /*9380*/  MOV R181, R143 ;  /* 0x0000008f00b57202 */ /* 0x000fce0000000f00 */
[----:B------:R-:W-:Y:S05]  /*9390*/  WARPSYNC.COLLECTIVE R140, `(.L_x_427) ;  /* 0x000000008c087348 */ /* 0x000fea0003c00000 */
[----:B------:R0:W1:Y:S02]  /*93a0*/  SHFL.BFLY P6, R140, R181, R142, R141 ;  /* 0x0c00008eb58c7389 */ /* 0x00006400000c008d */
[----:B01----:R-:W-:Y:S05]  /*93b0*/  ENDCOLLECTIVE ;  /* 0x000000000000791b */ /* 0x003fea0003800000 */
.L_x_427:
[----:B------:R-:W-:Y:S02]  /*93c0*/  HFMA2 R142, -RZ, RZ, 0, 9.5367431640625e-07 ;  /* 0x00000010ff8e7431 */ /* 0x000fe400000001ff */
[----:B------:R-:W-:Y:S01]  /*93d0*/  FADD.FTZ R143, R143, R140 ;  /* 0x0000008c8f8f7221 */ /* 0x000fe20000010000 */
[----:B------:R-:W-:-:S04]  /*93e0*/  MOV R140, 0xffffffff ;  /* 0xffffffff008c7802 */ /* 0x000fc80000000f00 */
[----:B------:R-:W-:-:S07]  /*93f0*/  MOV R181, R143 ;  /* 0x0000008f00b57202 */ /* 0x000fce0000000f00 */
[----:B------:R-:W-:Y:S05]  /*9400*/  WARPSYNC.COLLECTIVE R140, `(.L_x_428) ;  /* 0x000000008c087348 */ /* 0x000fea0003c00000 */
[----:B------:R0:W1:Y:S02]  /*9410*/  SHFL.BFLY P6, R140, R181, R142, R141 ;  /* 0x0c00008eb58c7389 */ /* 0x00006400000c008d */
[----:B01----:R-:W-:Y:S05]  /*9420*/  ENDCOLLECTIVE ;  /* 0x000000000000791b */ /* 0x003fea0003800000 */
.L_x_428:
[----:B------:R-:W-:Y:S02]  /*9430*/  HFMA2 R142, -RZ, RZ, 0, 5.9604644775390625e-08 ;  /* 0x00000001ff8e7431 */ /* 0x000fe400000001ff */
[----:B------:R-:W-:Y:S01]  /*9440*/  FADD.FTZ R140, R143, R140 ;  /* 0x0000008c8f8c7221 */ /* 0x000fe20000010000 */
[----:B------:R-:W-:-:S03]  /*9450*/  LOP3.LUT P6, RZ, R22, 0x2, RZ, 0xc0, !PT ;  /* 0x0000000216ff7812 */ /* 0x000fc600078cc0ff */
        /* <DEDUP_REMOVED lines=131> */
[----:B------:R-:W-:Y:S02]  /*9c90*/  MOV R140, 0xffffffff ;  /* 0xffffffff008c7802 */ /* 0x000fe40000000f00 */
[----:B------:R-:W-:Y:S01]  /*9ca0*/  MOV R141, 0x1f ;  /* 0x0000001f008d7802 */ /* 0x000fe20000000f00 */
[----:B------:R-:W-:-:S07]  /*9cb0*/  IMAD.MOV.U32 R181, RZ, RZ, R143 ;  /* 0x000000ffffb57224 */ /* 0x000fce00078e008f */
[----:B------:R-:W-:Y:S05]  /*9cc0*/  WARPSYNC.COLLECTIVE R140, `(.L_x_429) ;  /* 0x000000008c087348 */ /* 0x000fea0003c00000 */
[----:B------:R0:W1:Y:S02]  /*9cd0*/  SHFL.BFLY P6, R140, R181, R142, R141 ;  /* 0x0c00008eb58c7389 */ /* 0x00006400000c008d */
[----:B01----:R-:W-:Y:S05]  /*9ce0*/  ENDCOLLECTIVE ;  /* 0x000000000000791b */ /* 0x003fea0003800000 */
.L_x_429:
[----:B------:R-:W-:Y:S02]  /*9cf0*/  HFMA2 R142, -RZ, RZ, 0, 1.1920928955078125e-07 ;  /* 0x00000002ff8e7431 */ /* 0x000fe400000001ff */
[----:B------:R-:W-:Y:S01]  /*9d00*/  FADD.FTZ R143, R143, R140 ;  /* 0x0000008c8f8f7221 */ /* 0x000fe20000010000 */
[----:B------:R-:W-:-:S03]  /*9d10*/  MOV R140, 0xffffffff ;  /* 0xffffffff008c7802 */ /* 0x000fc60000000f00 */
[----:B------:R-:W-:-:S07]  /*9d20*/  IMAD.MOV.U32 R181, RZ, RZ, R143 ;  /* 0x000000ffffb57224 */ /* 0x000fce00078e008f */
[----:B------:R-:W-:Y:S05]  /*9d30*/  WARPSYNC.COLLECTIVE R140, `(.L_x_430) ;  /* 0x000000008c087348 */ /* 0x000fea0003c00000 */
[----:B------:R0:W1:Y:S02]  /*9d40*/  SHFL.BFLY P6, R140, R181, R142, R141 ;  /* 0x0c00008eb58c7389 */ /* 0x00006400000c008d */
[----:B01----:R-:W-:Y:S05]  /*9d50*/  ENDCOLLECTIVE ;  /* 0x000000000000791b */ /* 0x003fea0003800000 */
.L_x_430:
[----:B------:R-:W-:Y:S02]  /*9d60*/  IMAD.MOV.U32 R142, RZ, RZ, 0x4 ;  /* 0x00000004ff8e7424 */ /* 0x000fe400078e00ff */
[----:B------:R-:W-:Y:S01]  /*9d70*/  FADD.FTZ R143, R143, R140 ;  /* 0x0000008c8f8f7221 */ /* 0x000fe20000010000 */
[----:B------:R-:W-:-:S04]  /*9d80*/  MOV R140, 0xffffffff ;  /* 0xffffffff008c7802 */ /* 0x000fc80000000f00 */
[----:B------:R-:W-:-:S07]  /*9d90*/  MOV R181, R143 ;  /* 0x0000008f00b57202 */ /* 0x000fce0000000f00 */
[----:B------:R-:W-:Y:S05]  /*9da0*/  WARPSYNC.COLLECTIVE R140, `(.L_x_431) ;  /* 0x000000008c087348 */ /* 0x000fea0003c00000 */
[----:B------:R0:W1:Y:S02]  /*9db0*/  SHFL.BFLY P6, R140, R181, R142, R141 ;  /* 0x0c00008eb58c7389 */ /* 0x00006400000c008d */
[----:B01----:R-:W-:Y:S05]  /*9dc0*/  ENDCOLLECTIVE ;  /* 0x000000000000791b */ /* 0x003fea0003800000 */
.L_x_431:
[----:B------:R-:W-:Y:S02]  /*9dd0*/  HFMA2 R142, -RZ, RZ, 0, 4.76837158203125e-07 ;  /* 0x00000008ff8e7431 */ /* 0x000fe400000001ff */
[----:B------:R-:W-:Y:S01]  /*9de0*/  FADD.FTZ R143, R143, R140 ;  /* 0x0000008c8f8f7221 */ /* 0x000fe20000010000 */
[----:B------:R-:W-:-:S04]  /*9df0*/  IMAD.MOV.U32 R140, RZ, RZ, -0x1 ;  /* 0xffffffffff8c7424 */ /* 0x000fc800078e00ff */
[----:B------:R-:W-:-:S07]  /*9e00*/  MOV R181, R143 ;  /* 0x0000008f00b57202 */ /* 0x000fce0000000f00 */
[----:B------:R-:W-:Y:S05]  /*9e10*/  WARPSYNC.COLLECTIVE R140, `(.L_x_432) ;  /* 0x000000008c087348 */ /* 0x000fea0003c00000 */
[----:B------:R0:W1:Y:S02]  /*9e20*/  SHFL.BFLY P6, R140, R181, R142, R141 ;  /* 0x0c00008eb58c7389 */ /* 0x00006400000c008d */
[----:B01----:R-:W-:Y:S05]  /*9e30*/  ENDCOLLECTIVE ;  /* 0x000000000000791b */ /* 0x003fea0003800000 */
.L_x_432:
[----:B------:R-:W-:Y:S02]  /*9e40*/  HFMA2 R142, -RZ, RZ, 0, 9.5367431640625e-07 ;  /* 0x00000010ff8e7431 */ /* 0x000fe400000001ff */
[----:B------:R-:W-:Y:S01]  /*9e50*/  FADD.FTZ R143, R143, R140 ;  /* 0x0000008c8f8f7221 */ /* 0x000fe20000010000 */
[----:B------:R-:W-:-:S04]  /*9e60*/  MOV R140, 0xffffffff ;  /* 0xffffffff008c7802 */ /* 0x000fc80000000f00 */
[----:B------:R-:W-:-:S07]  /*9e70*/  MOV R181, R143 ;  /* 0x0000008f00b57202 */ /* 0x000fce0000000f00 */
[----:B------:R-:W-:Y:S05]  /*9e80*/  WARPSYNC.COLLECTIVE R140, `(.L_x_433) ;  /* 0x000000008c087348 */ /* 0x000fea0003c00000 */
[----:B------:R0:W1:Y:S02]  /*9e90*/  SHFL.BFLY P6, R140, R181, R142, R141 ;  /* 0x0c00008eb58c7389 */ /* 0x00006400000c008d */
[----:B01----:R-:W-:Y:S05]  /*9ea0*/  ENDCOLLECTIVE ;  /* 0x000000000000791b */ /* 0x003fea0003800000 */
.L_x_433:
[----:B------:R-:W-:Y:S05]  /*9eb0*/  BRA `(.L_x_434) ;  /* 0xffffffd400647947 */ /* 0x000fea000383ffff */
.L_x_435:
        /* <DEDUP_REMOVED lines=12> */
.L_x_71426:


//--------------------- .text._ZN10layer_norm13ln_fwd_kernelINS_13Kernel_traitsI13__nv_bfloat16S2_S2_S2_fjLj2048ELj1ELj4ELj1ELj16ENS_18Kernel_traits_baseILj2048ES2_S2_S2_S2_fjLj128EEEEELb0ELb1ELb1ELb1EEEvNS_9FwdParamsE --------------------------
	.section	.text._ZN10layer_norm13ln_fwd_kernelINS_13Kernel_traitsI13__nv_bfloat16S2_S2_S2_fjLj2048ELj1ELj4ELj1ELj16ENS_18Kernel_traits_baseILj2048ES2_S2_S2_S2_fjLj128EEEEELb0ELb1ELb1ELb1EEEvNS_9FwdParamsE,"ax",@progbits
	.align	128
        .global         _ZN10layer_norm13ln_fwd_kernelINS_13Kernel_traitsI13__nv_bfloat16S2_S2_S2_fjLj2048ELj1ELj4ELj1ELj16ENS_18Kernel_traits_baseILj2048ES2_S2_S2_S2_fjLj128EEEEELb0ELb1ELb1ELb1EEEvNS_9FwdParamsE
        .type           _ZN10layer_norm13ln_fwd_kernelINS_13Kernel_traitsI13__nv_bfloat16S2_S2_S2_fjLj2048ELj1ELj4ELj1ELj16ENS_18Kernel_traits_baseILj2048ES2_S2_S2_S2_fjLj128EEEEELb0ELb1ELb1ELb1EEEvNS_9FwdParamsE,@function
        .size           _ZN10layer_norm13ln_fwd_kernelINS_13Kernel_traitsI13__nv_bfloat16S2_S2_S2_fjLj2048ELj1ELj4ELj1ELj16ENS_18Kernel_traits_baseILj2048ES2_S2_S2_S2_fjLj128EEEEELb0ELb1ELb1ELb1EEEvNS_9FwdParamsE,(.L_x_71427 - _ZN10layer_norm13ln_fwd_kernelINS_13Kernel_traitsI13__nv_bfloat16S2_S2_S2_fjLj2048ELj1ELj4ELj1ELj16ENS_18Kernel_traits_baseILj2048ES2_S2_S2_S2_fjLj128EEEEELb0ELb1ELb1ELb1EEEvNS_9FwdParamsE)
        .other          _ZN10layer_norm13ln_fwd_kernelINS_13Kernel_traitsI13__nv_bfloat16S2_S2_S2_fjLj2048ELj1ELj4ELj1ELj16ENS_18Kernel_traits_baseILj2048ES2_S2_S2_S2_fjLj128EEEEELb0ELb1ELb1ELb1EEEvNS_9FwdParamsE,@"STO_CUDA_ENTRY STV_DEFAULT"
_ZN10layer_norm13ln_fwd_kernelINS_13Kernel_traitsI13__nv_bfloat16S2_S2_S2_fjLj2048ELj1ELj4ELj1ELj16ENS_18Kernel_traits_baseILj2048ES2_S2_S2_S2_fjLj128EEEEELb0ELb1ELb1ELb1EEEvNS_9FwdParamsE:
.text._ZN10layer_norm13ln_fwd_kernelINS_13Kernel_traitsI13__nv_bfloat16S2_S2_S2_fjLj2048ELj1ELj4ELj1ELj16ENS_18Kernel_traits_baseILj2048ES2_S2_S2_S2_fjLj128EEEEELb0ELb1ELb1ELb1EEEvNS_9FwdParamsE:
        /* <DEDUP_REMOVED lines=13> */
[----:B------:R-:W1:Y:S08]  /*00d0*/  LDC.64 R4, c[0x0][0x438] ;  /* 0x00010e00ff047b82 */ /* 0x000e700000000a00 */
[----:B------:R-:W2:Y:S01]  /*00e0*/  LDC.64 R6, c[0x0][0x3e8] ;  /* 0x0000fa00ff067b82 */ /* 0x000ea20000000a00 */
[----:B0-----:R-:W-:-:S05]  /*00f0*/  IMAD.WIDE.U32 R2, R193, 0x10, R2 ;  /* 0x00000010c1027825 */ /* 0x001fca00078e0002 */
[----:B------:R0:W5:Y:S01]  /*0100*/  LDG.E.128 R32, desc[UR6][R2.64] ;  /* 0x0000000602207981 */ /* 0x000162000c1e1d00 */
[----:B-1----:R-:W-:-:S03]  /*0110*/  IMAD.WIDE.U32 R4, R193, 0x10, R4 ;  /* 0x00000010c1047825 */ /* 0x002fc600078e0004 */
[----:B------:R0:W5:Y:S04]  /*0120*/  LDG.E.128 R36, desc[UR6][R2.64+0x200] ;  /* 0x0002000602247981 */ /* 0x000168000c1e1d00 */
[----:B------:R0:W5:Y:S01]  /*0130*/  LDG.E.128 R40, desc[UR6][R2.64+0x400] ;  /* 0x0004000602287981 */ /* 0x000162000c1e1d00 */
        /* <DEDUP_REMOVED lines=23> */
.L_x_436:
        /* <DEDUP_REMOVED lines=36> */
.L_x_437:
[----:B------:R-:W1:Y:S02]  /*04f0*/  LDCU UR4, c[0x0][0x384] ;  /* 0x00007080ff0477ac */ /* 0x000e640008000800 */
[----:B-1----:R-:W-:-:S13]  /*0500*/  ISETP.GE.AND P0, PT, R192, UR4, PT ;  /* 0x00000004c0007c0c */ /* 0x002fda000bf06270 */
[----:B------:R-:W-:Y:S05]  /*0510*/  @P0 EXIT ;  /* 0x000000000000094d */ /* 0x000fea0003800000 */
[----:B-----5:R-:W-:Y:S01]  /*0520*/  PRMT R191, R49, 0x7632, R191 ;  /* 0x0000763231bf7816 */ /* 0x020fe200000000bf */
[----:B------:R-:W1:Y:S01]  /*0530*/  LDCU.U8 UR8, c[0x0][0x410] ;  /* 0x00008200ff0877ac */ /* 0x000e620008000000 */
[----:B------:R-:W-:Y:S02]  /*0540*/  PRMT R190, R80, 0x7632, R190 ;  /* 0x0000763250be7816 */ /* 0x000fe400000000be */
[----:B------:R-:W-:Y:S01]  /*0550*/  PRMT R189, R48, 0x7632, R189 ;  /* 0x0000763230bd7816 */ /* 0x000fe200000000bd */
[----:B------:R-:W2:Y:S01]  /*0560*/  LDCU UR9, c[0x0][0x448] ;  /* 0x00008900ff0977ac */ /* 0x000ea20008000800 */
[----:B------:R-:W-:Y:S02]  /*0570*/  PRMT R188, R79, 0x7632, R188 ;  /* 0x000076324fbc7816 */ /* 0x000fe400000000bc */
[----:B------:R-:W-:Y:S01]  /*0580*/  PRMT R187, R47, 0x7632, R187 ;  /* 0x000076322fbb7816 */ /* 0x000fe200000000bb */
[----:B------:R-:W3:Y:S01]  /*0590*/  LDCU.64 UR4, c[0x0][0x3a0] ;  /* 0x00007400ff0477ac */ /* 0x000ee20008000a00 */
        /* <DEDUP_REMOVED lines=55> */
[----:B0-----:R-:W-:Y:S02]  /*0910*/  PRMT R7, R102, 0x7632, R7 ;  /* 0x0000763266077816 */ /* 0x001fe40000000007 */
[----:B------:R-:W-:Y:S02]  /*0920*/  PRMT R6, R101, 0x7632, R6 ;  /* 0x0000763265067816 */ /* 0x000fe40000000006 */
[----:B------:R-:W-:Y:S02]  /*0930*/  PRMT R5, R100, 0x7632, R5 ;  /* 0x0000763264057816 */ /* 0x000fe40000000005 */
[----:B------:R-:W-:Y:S02]  /*0940*/  PRMT R4, R99, 0x7632, R4 ;  /* 0x0000763263047816 */ /* 0x000fe40000000004 */
[----:B------:R-:W-:Y:S02]  /*0950*/  PRMT R3, R98, 0x7632, R3 ;  /* 0x0000763262037816 */ /* 0x000fe40000000003 */
[----:B------:R-:W-:-:S02]  /*0960*/  PRMT R2, R97, 0x7632, R2 ;  /* 0x0000763261027816 */ /* 0x000fc40000000002 */
[----:B-123--:R-:W-:-:S07]  /*0970*/  PRMT R0, R96, 0x7632, R0 ;  /* 0x0000763260007816 */ /* 0x00efce0000000000 */
.L_x_457:
[----:B0-----:R-:W0:Y:S08]  /*0980*/  LDC.64 R206, c[0x0][0x3f0] ;  /* 0x0000fc00ffce7b82 */ /* 0x001e300000000a00 */
[----:B------:R-:W1:Y:S01]  /*0990*/  LDC R195, c[0x0][0x388] ;  /* 0x0000e200ffc37b82 */ /* 0x000e620000000800 */
[----:B0-----:R-:W-:-:S06]  /*09a0*/  IMAD.WIDE R206, R192, 0x4, R206 ;  /* 0x00000004c0ce7825 */ /* 0x001fcc00078e02ce */
[----:B------:R-:W2:Y:S01]  /*09b0*/  LDG.E R206, desc[UR6][R206.64] ;  /* 0x00000006cece7981 */ /* 0x000ea2000c1e1900 */
[----:B------:R-:W-:Y:S01]  /*09c0*/  HFMA2 R205, -RZ, RZ, 0, 0 ;  /* 0x00000000ffcd7431 */ /* 0x000fe200000001ff */
[----:B--2---:R-:W-:-:S13]  /*09d0*/  ISETP.GE.AND P1, PT, R206, 0x1, PT ;  /* 0x00000001ce00780c */ /* 0x004fda0003f26270 */
[----:B------:R-:W-:Y:S01]  /*09e0*/  @P1 IADD3 R138, PT, PT, R206, -0x1, RZ ;  /* 0xffffffffce8a1810 */ /* 0x000fe20007ffe0ff */
[----:B------:R-:W0:Y:S04]  /*09f0*/  @P1 LDC.64 R136, c[0x0][0x390] ;  /* 0x0000e400ff881b82 */ /* 0x000e280000000a00 */
[----:B-1----:R-:W-:-:S04]  /*0a00*/  @P1 IMAD R140, R138, R195, RZ ;  /* 0x000000c38a8c1224 */ /* 0x002fc800078e02ff */
[----:B------:R-:W1:Y:S01]  /*0a10*/  LDC.64 R138, c[0x0][0x3f8] ;  /* 0x0000fe00ff8a7b82 */ /* 0x000e620000000a00 */
[----:B------:R-:W-:-:S04]  /*0a20*/  @P1 SHF.R.S32.HI R141, RZ, 0x1f, R140 ;  /* 0x0000001fff8d1819 */ /* 0x000fc8000001148c */
[----:B------:R-:W-:-:S04]  /*0a30*/  @P1 LEA.HI R140, R141, R140, RZ, 0x3 ;  /* 0x0000008c8d8c1211 */ /* 0x000fc800078f18ff */
[----:B------:R-:W-:-:S05]  /*0a40*/  @P1 LEA.HI.SX32 R205, R140, R193, 0x1d ;  /* 0x000000c18ccd1211 */ /* 0x000fca00078feaff */
[----:B0-----:R-:W-:-:S05]  /*0a50*/  @P1 IMAD.WIDE.U32 R136, R205, 0x10, R136 ;  /* 0x00000010cd881825 */ /* 0x001fca00078e0088 */
[----:B------:R-:W2:Y:S01]  /*0a60*/  @P1 LDG.E.128 R128, desc[UR6][R136.64] ;  /* 0x0000000688801981 */ /* 0x000ea2000c1e1d00 */
[----:B-1----:R-:W-:-:S05]  /*0a70*/  IMAD.WIDE R138, R192, 0x4, R138 ;  /* 0x00000004c08a7825 */ /* 0x002fca00078e028a */
[----:B-----5:R0:W5:Y:S01]  /*0a80*/  LDG.E R194, desc[UR6][R138.64] ;  /* 0x000000068ac27981 */ /* 0x020162000c1e1900 */
[----:B------:R-:W-:Y:S01]  /*0a90*/  ISETP.NE.U32.AND P0, PT, RZ, UR4, PT ;  /* 0x00000004ff007c0c */ /* 0x000fe2000bf05070 */
[----:B------:R-:W-:-:S03]  /*0aa0*/  IMAD R140, R192, R195, RZ ;  /* 0x000000c3c08c7224 */ /* 0x000fc600078e02ff */
[----:B------:R-:W-:Y:S02]  /*0ab0*/  ISETP.NE.AND.EX P0, PT, RZ, UR5, PT, P0 ;  /* 0x00000005ff007c0c */ /* 0x000fe4000bf05300 */
[----:B------:R-:W-:-:S04]  /*0ac0*/  SHF.R.S32.HI R141, RZ, 0x1f, R140 ;  /* 0x0000001fff8d7819 */ /* 0x000fc8000001148c */
[----:B------:R-:W-:-:S04]  /*0ad0*/  LEA.HI R204, R141, R140, RZ, 0x3 ;  /* 0x0000008c8dcc7211 */ /* 0x000fc800078f18ff */
[----:B------:R-:W-:Y:S02]  /*0ae0*/  LEA.HI.SX32 R204, R204, R193, 0x1d ;  /* 0x000000c1cccc7211 */ /* 0x000fe400078feaff */
[----:B--2---:R-:W-:Y:S02]  /*0af0*/  PRMT R140, R131, 0x7632, R140 ;  /* 0x00007632838c7816 */ /* 0x004fe4000000008c */
[----:B------:R-:W-:Y:S02]  /*0b00*/  PRMT R141, R130, 0x7632, R141 ;  /* 0x00007632828d7816 */ /* 0x000fe4000000008d */
[----:B------:R-:W-:Y:S02]  /*0b10*/  PRMT R136, R129, 0x7632, R136 ;  /* 0x0000763281887816 */ /* 0x000fe40000000088 */
[----:B------:R-:W-:Y:S01]  /*0b20*/  PRMT R137, R128, 0x7632, R137 ;  /* 0x0000763280897816 */ /* 0x000fe20000000089 */
[----:B0-----:R-:W-:Y:S06]  /*0b30*/  @!P0 BRA `(.L_x_438) ;  /* 0x0000000400448947 */ /* 0x001fec0003800000 */
[----:B------:R-:W0:Y:S02]  /*0b40*/  LDC.64 R132, c[0x0][0x3a0] ;  /* 0x0000e800ff847b82 */ /* 0x000e240000000a00 */
[----:B0-----:R-:W-:-:S06]  /*0b50*/  IMAD.WIDE.U32 R132, R204, 0x10, R132 ;  /* 0x00000010cc847825 */ /* 0x001fcc00078e0084 */
[----:B------:R-:W2:Y:S01]  /*0b60*/  LDG.E.128 R132, desc[UR6][R132.64] ;  /* 0x0000000684847981 */ /* 0x000ea2000c1e1d00 */
[----:B------:R-:W-:-:S13]  /*0b70*/  ISETP.GT.AND P2, PT, R206, RZ, PT ;  /* 0x000000ffce00720c */ /* 0x000fda0003f44270 */
[----:B------:R-:W0:Y:S01]  /*0b80*/  @P2 LDC R139, c[0x0][0x40c] ;  /* 0x00010300ff8b2b82 */ /* 0x000e220000000800 */
[----:B------:R-:W-:Y:S01]  /*0b90*/  @P2 SHF.L.U32 R138, R128, 0x10, RZ ;  /* 0x00000010808a2819 */ /* 0x000fe200000006ff */
[----:B------:R-:W-:Y:S01]  /*0ba0*/  @P2 IMAD.U32 R136, R136, 0x10000, RZ ;  /* 0x0001000088882824 */ /* 0x000fe200078e00ff */
[----:B------:R-:W-:Y:S02]  /*0bb0*/  @P2 SHF.L.U32 R137, R137, 0x10, RZ ;  /* 0x0000001089892819 */ /* 0x000fe400000006ff */
[----:B------:R-:W-:-:S03]  /*0bc0*/  @P2 SHF.L.U32 R141, R141, 0x10, RZ ;  /* 0x000000108d8d2819 */ /* 0x000fc600000006ff */
[----:B------:R-:W1:Y:S08]  /*0bd0*/  @P2 LDC R142, c[0x0][0x40c] ;  /* 0x00010300ff8e2b82 */ /* 0x000e700000000800 */
[----:B------:R-:W3:Y:S08]  /*0be0*/  @P2 LDC R146, c[0x0][0x40c] ;  /* 0x00010300ff922b82 */ /* 0x000ef00000000800 */
[----:B------:R-:W4:Y:S01]  /*0bf0*/  @P2 LDC R147, c[0x0][0x40c] ;  /* 0x00010300ff932b82 */ /* 0x000f220000000800 */
[----:B0-----:R-:W-:-:S07]  /*0c00*/  @P2 FMUL.FTZ R138, R138, R139 ;  /* 0x0000008b8a8a2220 */ /* 0x001fce0000410000 */
[----:B------:R-:W0:Y:S01]  /*0c10*/  @P2 LDC R148, c[0x0][0x40c] ;  /* 0x00010300ff942b82 */ /* 0x000e220000000800 */
[----:B-1----:R-:W-:Y:S01]  /*0c20*/  @P2 FMUL.FTZ R139, R137, R142 ;  /* 0x0000008e898b2220 */ /* 0x002fe20000410000 */
[----:B------:R-:W-:Y:S01]  /*0c30*/  @P2 IMAD.U32 R142, R0, 0x10000, RZ ;  /* 0x00010000008e2824 */ /* 0x000fe200078e00ff */
[----:B------:R-:W-:-:S05]  /*0c40*/  @P2 SHF.L.U32 R137, R96, 0x10, RZ ;  /* 0x0000001060892819 */ /* 0x000fca00000006ff */
[----:B------:R-:W1:Y:S08]  /*0c50*/  @P2 LDC R149, c[0x0][0x40c] ;  /* 0x00010300ff952b82 */ /* 0x000e700000000800 */
[----:B------:R-:W3:Y:S08]  /*0c60*/  @P2 LDC R150, c[0x0][0x40c] ;  /* 0x00010300ff962b82 */ /* 0x000ef00000000800 */
[----:B------:R-:W1:Y:S01]  /*0c70*/  @P2 LDC R197, c[0x0][0x40c] ;  /* 0x00010300ffc52b82 */ /* 0x000e620000000800 */
[----:B---3--:R-:W-:Y:S01]  /*0c80*/  @P2 FMUL.FTZ R141, R141, R150 ;  /* 0x000000968d8d2220 */ /* 0x008fe20000410000 */
[----:B--2---:R-:W-:-:S02]  /*0c90*/  @P2 PRMT R143, R132, 0x7632, R143 ;  /* 0x00007632848f2816 */ /* 0x004fc4000000008f */
[C---:B------:R-:W-:Y:S02]  /*0ca0*/  @!P2 PRMT R154, R132.reuse, 0x7632, R154 ;  /* 0x00007632849aa816 */ /* 0x040fe4000000009a */
[----:B------:R-:W-:Y:S02]  /*0cb0*/  @P2 SHF.L.U32 R144, R143, 0x10, RZ ;  /* 0x000000108f902819 */ /* 0x000fe400000006ff */
[----:B------:R-:W-:Y:S02]  /*0cc0*/  @P2 SHF.L.U32 R145, R132, 0x10, RZ ;  /* 0x0000001084912819 */ /* 0x000fe400000006ff */
[----:B------:R-:W-:Y:S01]  /*0cd0*/  @!P2 SHF.L.U32 R154, R154, 0x10, RZ ;  /* 0x000000109a9aa819 */ /* 0x000fe200000006ff */
[----:B------:R-:W-:Y:S01]  /*0ce0*/  @P2 FFMA.FTZ R154, R139, R142, R144 ;  /* 0x0000008e8b9a2223 */ /* 0x000fe20000010090 */
[----:B------:R-:W-:Y:S02]  /*0cf0*/  @P2 SHF.L.U32 R143, R129, 0x10, RZ ;  /* 0x00000010818f2819 */ /* 0x000fe400000006ff */
[----:B------:R-:W-:-:S02]  /*0d00*/  @P2 PRMT R139, R133, 0x7632, R139 ;  /* 0x00007632858b2816 */ /* 0x000fc4000000008b */
[----:B------:R-:W-:Y:S01]  /*0d10*/  @!P2 SHF.L.U32 R155, R132, 0x10, RZ ;  /* 0x00000010849ba819 */ /* 0x000fe200000006ff */
[----:B------:R-:W-:Y:S01]  /*0d20*/  @P2 FFMA.FTZ R155, R138, R137, R145 ;  /* 0x000000898a9b2223 */ /* 0x000fe20000010091 */
[----:B------:R-:W-:Y:S01]  /*0d30*/  @!P2 PRMT R152, R133, 0x7632, R152 ;  /* 0x000076328598a816 */ /* 0x000fe20000000098 */
[----:B------:R-:W-:Y:S01]  /*0d40*/  @P2 FMUL.FTZ R143, R143, R146 ;  /* 0x000000928f8f2220 */ /* 0x000fe20000410000 */
[----:B----4-:R-:W-:Y:S01]  /*0d50*/  @P2 FMUL.FTZ R137, R136, R147 ;  /* 0x0000009388892220 */ /* 0x010fe20000410000 */
[----:B------:R-:W-:Y:S01]  /*0d60*/  @P2 SHF.L.U32 R138, R2, 0x10, RZ ;  /* 0x00000010028a2819 */ /* 0x000fe200000006ff */
[----:B------:R-:W-:Y:S01]  /*0d70*/  @P2 IMAD.U32 R147, R135, 0x10000, RZ ;  /* 0x0001000087932824 */ /* 0x000fe200078e00ff */
[----:B------:R-:W-:Y:S01]  /*0d80*/  @P2 SHF.L.U32 R142, R139, 0x10, RZ ;  /* 0x000000108b8e2819 */ /* 0x000fe200000006ff */
[----:B------:R-:W-:Y:S01]  /*0d90*/  @!P2 IMAD.U32 R152, R152, 0x10000, RZ ;  /* 0x000100009898a824 */ /* 0x000fe200078e00ff */
[----:B------:R-:W-:Y:S02]  /*0da0*/  @P2 SHF.L.U32 R136, R97, 0x10, RZ ;  /* 0x0000001061882819 */ /* 0x000fe400000006ff */
[----:B------:R-:W-:Y:S01]  /*0db0*/  @P2 SHF.L.U32 R146, R133, 0x10, RZ ;  /* 0x0000001085922819 */ /* 0x000fe200000006ff */
[----:B------:R-:W-:Y:S01]  /*0dc0*/  @P2 FFMA.FTZ R152, R137, R138, R142 ;  /* 0x0000008a89982223 */ /* 0x000fe2000001008e */
[----:B------:R-:W-:Y:S01]  /*0dd0*/  @!P2 SHF.L.U32 R153, R133, 0x10, RZ ;  /* 0x000000108599a819 */ /* 0x000fe200000006ff */
[----:B------:R-:W-:Y:S01]  /*0de0*/  @P2 IMAD.U32 R138, R3, 0x10000, RZ ;  /* 0x00010000038a2824 */ /* 0x000fe200078e00ff */
[----:B------:R-:W-:Y:S01]  /*0df0*/  @P2 SHF.L.U32 R139, R130, 0x10, RZ ;  /* 0x00000010828b2819 */ /* 0x000fe200000006ff */
[----:B------:R-:W-:Y:S01]  /*0e00*/  @P2 FFMA.FTZ R153, R143, R136, R146 ;  /* 0x000000888f992223 */ /* 0x000fe20000010092 */
[----:B------:R-:W-:-:S02]  /*0e10*/  @P2 SHF.L.U32 R144, R131, 0x10, RZ ;  /* 0x0000001083902819 */ /* 0x000fc400000006ff */
[----:B------:R-:W-:Y:S01]  /*0e20*/  @P2 PRMT R137, R134, 0x7632, R137 ;  /* 0x0000763286892816 */ /* 0x000fe20000000089 */
[----:B0-----:R-:W-:Y:S01]  /*0e30*/  @P2 FMUL.FTZ R139, R139, R148 ;  /* 0x000000948b8b2220 */ /* 0x001fe20000410000 */
[----:B------:R-:W-:Y:S01]  /*0e40*/  @P2 SHF.L.U32 R142, R140, 0x10, RZ ;  /* 0x000000108c8e2819 */ /* 0x000fe200000006ff */
[----:B-1----:R-:W-:Y:S01]  /*0e50*/  @P2 FMUL.FTZ R144, R144, R149 ;  /* 0x0000009590902220 */ /* 0x002fe20000410000 */
[----:B------:R-:W-:Y:S02]  /*0e60*/  @P2 PRMT R146, R135, 0x7632, R146 ;  /* 0x0000763287922816 */ /* 0x000fe40000000092 */
[----:B------:R-:W-:Y:S01]  /*0e70*/  @P2 SHF.L.U32 R140, R137, 0x10, RZ ;  /* 0x00000010898c2819 */ /* 0x000fe200000006ff */
[----:B------:R-:W-:Y:S01]  /*0e80*/  @P2 FMUL.FTZ R142, R142, R197 ;  /* 0x000000c58e8e2220 */ /* 0x000fe20000410000 */
[----:B------:R-:W-:Y:S02]  /*0e90*/  @P2 SHF.L.U32 R136, R98, 0x10, RZ ;  /* 0x0000001062882819 */ /* 0x000fe400000006ff */
[----:B------:R-:W-:-:S02]  /*0ea0*/  @P2 SHF.L.U32 R143, R99, 0x10, RZ ;  /* 0x00000010638f2819 */ /* 0x000fc400000006ff */
[----:B------:R-:W-:Y:S02]  /*0eb0*/  @P2 SHF.L.U32 R145, R4, 0x10, RZ ;  /* 0x0000001004912819 */ /* 0x000fe400000006ff */
[C---:B------:R-:W-:Y:S02]  /*0ec0*/  @P2 SHF.L.U32 R196, R134.reuse, 0x10, RZ ;  /* 0x0000001086c42819 */ /* 0x040fe400000006ff */
[----:B------:R-:W-:Y:S02]  /*0ed0*/  @!P2 PRMT R149, R134, 0x7632, R149 ;  /* 0x000076328695a816 */ /* 0x000fe40000000095 */
[----:B------:R-:W-:Y:S02]  /*0ee0*/  @!P2 PRMT R148, R135, 0x7632, R148 ;  /* 0x000076328794a816 */ /* 0x000fe40000000094 */
[----:B------:R-:W-:Y:S02]  /*0ef0*/  @P2 SHF.L.U32 R137, R146, 0x10, RZ ;  /* 0x0000001092892819 */ /* 0x000fe400000006ff */
[----:B------:R-:W-:Y:S01]  /*0f00*/  @!P2 SHF.L.U32 R151, R134, 0x10, RZ ;  /* 0x000000108697a819 */ /* 0x000fe200000006ff */
[----:B------:R-:W-:Y:S01]  /*0f10*/  @P2 FFMA.FTZ R151, R139, R136, R196 ;  /* 0x000000888b972223 */ /* 0x000fe200000100c4 */
[----:B------:R-:W-:Y:S01]  /*0f20*/  @!P2 SHF.L.U32 R150, R135, 0x10, RZ ;  /* 0x000000108796a819 */ /* 0x000fe200000006ff */
[----:B------:R-:W-:Y:S01]  /*0f30*/  @P2 FFMA.FTZ R150, R144, R143, R147 ;  /* 0x0000008f90962223 */ /* 0x000fe20000010093 */
[----:B------:R-:W-:Y:S01]  /*0f40*/  @!P2 SHF.L.U32 R149, R149, 0x10, RZ ;  /* 0x000000109595a819 */ /* 0x000fe200000006ff */
[----:B------:R-:W-:Y:S01]  /*0f50*/  @P2 FFMA.FTZ R149, R141, R138, R140 ;  /* 0x0000008a8d952223 */ /* 0x000fe2000001008c */
[----:B------:R-:W-:Y:S01]  /*0f60*/  @!P2 SHF.L.U32 R148, R148, 0x10, RZ ;  /* 0x000000109494a819 */ /* 0x000fe200000006ff */
        /* <DEDUP_REMOVED lines=14> */
.L_x_438:
[----:B------:R-:W0:Y:S01]  /*1050*/  @P1 LDC R139, c[0x0][0x40c] ;  /* 0x00010300ff8b1b82 */ /* 0x000e220000000800 */
[----:B------:R-:W-:Y:S02]  /*1060*/  @P1 SHF.L.U32 R138, R128, 0x10, RZ ;  /* 0x00000010808a1819 */ /* 0x000fe400000006ff */
[----:B------:R-:W-:Y:S02]  /*1070*/  CS2R R154, SRZ ;  /* 0x00000000009a7805 */ /* 0x000fe4000001ff00 */
[----:B------:R-:W-:Y:S02]  /*1080*/  @P1 SHF.L.U32 R144, R0, 0x10, RZ ;  /* 0x0000001000901819 */ /* 0x000fe400000006ff */
[----:B------:R-:W-:Y:S02]  /*1090*/  CS2R R152, SRZ ;  /* 0x0000000000987805 */ /* 0x000fe4000001ff00 */
[----:B------:R-:W-:Y:S02]  /*10a0*/  @P1 SHF.L.U32 R136, R136, 0x10, RZ ;  /* 0x0000001088881819 */ /* 0x000fe400000006ff */
[----:B------:R-:W-:-:S02]  /*10b0*/  CS2R R150, SRZ ;  /* 0x0000000000967805 */ /* 0x000fc4000001ff00 */
[----:B------:R-:W-:Y:S01]  /*10c0*/  @P1 SHF.L.U32 R141, R141, 0x10, RZ ;  /* 0x000000108d8d1819 */ /* 0x000fe200000006ff */
[----:B------:R-:W1:Y:S08]  /*10d0*/  @P1 LDC R142, c[0x0][0x40c] ;  /* 0x00010300ff8e1b82 */ /* 0x000e700000000800 */
[----:B------:R-:W2:Y:S01]  /*10e0*/  @P1 LDC R145, c[0x0][0x40c] ;  /* 0x00010300ff911b82 */ /* 0x000ea20000000800 */
[----:B0-----:R-:W-:Y:S01]  /*10f0*/  @P1 FMUL.FTZ R138, R138, R139 ;  /* 0x0000008b8a8a1220 */ /* 0x001fe20000410000 */
[----:B------:R-:W-:-:S06]  /*1100*/  @P1 IMAD.U32 R139, R137, 0x10000, RZ ;  /* 0x00010000898b1824 */ /* 0x000fcc00078e00ff */
[----:B------:R-:W0:Y:S01]  /*1110*/  @P1 LDC R143, c[0x0][0x40c] ;  /* 0x00010300ff8f1b82 */ /* 0x000e220000000800 */
[----:B------:R-:W-:Y:S01]  /*1120*/  @P1 SHF.L.U32 R137, R96, 0x10, RZ ;  /* 0x0000001060891819 */ /* 0x000fe200000006ff */
[----:B-1----:R-:W-:Y:S01]  /*1130*/  @P1 FMUL.FTZ R139, R139, R142 ;  /* 0x0000008e8b8b1220 */ /* 0x002fe20000410000 */
[----:B------:R-:W-:-:S05]  /*1140*/  @P1 SHF.L.U32 R142, R129, 0x10, RZ ;  /* 0x00000010818e1819 */ /* 0x000fca00000006ff */
[----:B------:R-:W1:Y:S01]  /*1150*/  @P1 LDC R147, c[0x0][0x40c] ;  /* 0x00010300ff931b82 */ /* 0x000e620000000800 */
[----:B------:R-:W-:Y:S01]  /*1160*/  @P1 FMUL.FTZ R155, R138, R137 ;  /* 0x000000898a9b1220 */ /* 0x000fe20000410000 */
[----:B------:R-:W-:Y:S01]  /*1170*/  @P1 FMUL.FTZ R154, R139, R144 ;  /* 0x000000908b9a1220 */ /* 0x000fe20000410000 */
[----:B------:R-:W-:Y:S01]  /*1180*/  @P1 IMAD.U32 R139, R2, 0x10000, RZ ;  /* 0x00010000028b1824 */ /* 0x000fe200078e00ff */
[----:B------:R-:W-:Y:S01]  /*1190*/  @P1 SHF.L.U32 R137, R97, 0x10, RZ ;  /* 0x0000001061891819 */ /* 0x000fe200000006ff */
[----:B--2---:R-:W-:Y:S01]  /*11a0*/  @P1 FMUL.FTZ R136, R136, R145 ;  /* 0x0000009188881220 */ /* 0x004fe20000410000 */
[----:B------:R-:W-:Y:S02]  /*11b0*/  @P1 SHF.L.U32 R138, R130, 0x10, RZ ;  /* 0x00000010828a1819 */ /* 0x000fe400000006ff */
[----:B------:R-:W2:Y:S01]  /*11c0*/  @P1 LDC R146, c[0x0][0x40c] ;  /* 0x00010300ff921b82 */ /* 0x000ea20000000800 */
[----:B------:R-:W-:Y:S01]  /*11d0*/  @P1 FMUL.FTZ R152, R136, R139 ;  /* 0x0000008b88981220 */ /* 0x000fe20000410000 */
[----:B------:R-:W-:Y:S01]  /*11e0*/  @P1 SHF.L.U32 R139, R140, 0x10, RZ ;  /* 0x000000108c8b1819 */ /* 0x000fe200000006ff */
[----:B------:R-:W-:Y:S01]  /*11f0*/  @P1 IMAD.U32 R136, R3, 0x10000, RZ ;  /* 0x0001000003881824 */ /* 0x000fe200078e00ff */
[----:B------:R-:W-:-:S04]  /*1200*/  @P1 SHF.L.U32 R140, R99, 0x10, RZ ;  /* 0x00000010638c1819 */ /* 0x000fc800000006ff */
[----:B------:R-:W3:Y:S01]  /*1210*/  @P1 LDC R148, c[0x0][0x40c] ;  /* 0x00010300ff941b82 */ /* 0x000ee20000000800 */
[----:B0-----:R-:W-:Y:S01]  /*1220*/  @P1 FMUL.FTZ R142, R142, R143 ;  /* 0x0000008f8e8e1220 */ /* 0x001fe20000410000 */
[----:B------:R-:W-:-:S03]  /*1230*/  @P1 SHF.L.U32 R143, R131, 0x10, RZ ;  /* 0x00000010838f1819 */ /* 0x000fc600000006ff */
[----:B------:R-:W-:Y:S01]  /*1240*/  @P1 FMUL.FTZ R153, R142, R137 ;  /* 0x000000898e991220 */ /* 0x000fe20000410000 */
[----:B------:R-:W-:Y:S02]  /*1250*/  @P1 SHF.L.U32 R137, R98, 0x10, RZ ;  /* 0x0000001062891819 */ /* 0x000fe400000006ff */
[----:B------:R-:W0:Y:S01]  /*1260*/  @P1 LDC R144, c[0x0][0x40c] ;  /* 0x00010300ff901b82 */ /* 0x000e220000000800 */
[----:B------:R-:W-:Y:S01]  /*1270*/  @P1 SHF.L.U32 R142, R4, 0x10, RZ ;  /* 0x00000010048e1819 */ /* 0x000fe200000006ff */
[----:B-1----:R-:W-:-:S04]  /*1280*/  @P1 FMUL.FTZ R138, R138, R147 ;  /* 0x000000938a8a1220 */ /* 0x002fc80000410000 */
[----:B------:R-:W-:Y:S01]  /*1290*/  @P1 FMUL.FTZ R151, R138, R137 ;  /* 0x000000898a971220 */ /* 0x000fe20000410000 */
[----:B------:R-:W-:Y:S01]  /*12a0*/  F2FP.BF16.F32.PACK_AB R137, RZ, R154 ;  /* 0x0000009aff89723e */ /* 0x000fe200000010ff */
[----:B--2---:R-:W-:Y:S01]  /*12b0*/  @P1 FMUL.FTZ R141, R141, R146 ;  /* 0x000000928d8d1220 */ /* 0x004fe20000410000 */
[----:B------:R-:W-:Y:S01]  /*12c0*/  F2FP.BF16.F32.PACK_AB R138, RZ, R153 ;  /* 0x00000099ff8a723e */ /* 0x000fe200000010ff */
[----:B---3--:R-:W-:Y:S01]  /*12d0*/  @P1 FMUL.FTZ R143, R143, R148 ;  /* 0x000000948f8f1220 */ /* 0x008fe20000410000 */
[----:B------:R-:W-:Y:S02]  /*12e0*/  CS2R R148, SRZ ;  /* 0x0000000000947805 */ /* 0x000fe4000001ff00 */
[----:B------:R-:W-:Y:S01]  /*12f0*/  @P1 FMUL.FTZ R149, R141, R136 ;  /* 0x000000888d951220 */ /* 0x000fe20000410000 */
[----:B------:R-:W-:Y:S01]  /*1300*/  @P1 FMUL.FTZ R150, R143, R140 ;  /* 0x0000008c8f961220 */ /* 0x000fe20000410000 */
[----:B------:R-:W-:Y:S02]  /*1310*/  F2FP.BF16.F32.PACK_AB R136, RZ, R155 ;  /* 0x0000009bff88723e */ /* 0x000fe400000010ff */
[----:B------:R-:W-:Y:S01]  /*1320*/  F2FP.BF16.F32.PACK_AB R140, RZ, R151 ;  /* 0x00000097ff8c723e */ /* 0x000fe200000010ff */
[----:B0-----:R-:W-:Y:S01]  /*1330*/  @P1 FMUL.FTZ R139, R139, R144 ;  /* 0x000000908b8b1220 */ /* 0x001fe20000410000 */
[----:B------:R-:W-:-:S02]  /*1340*/  F2FP.BF16.F32.PACK_AB R141, RZ, R149 ;  /* 0x00000095ff8d723e */ /* 0x000fc400000010ff */
[----:B------:R-:W-:Y:S01]  /*1350*/  PRMT R136, R136, 0x5410, R137 ;  /* 0x0000541088887816 */ /* 0x000fe20000000089 */
[----:B------:R-:W-:Y:S01]  /*1360*/  @P1 FMUL.FTZ R148, R139, R142 ;  /* 0x0000008e8b941220 */ /* 0x000fe20000410000 */
[----:B------:R-:W-:Y:S02]  /*1370*/  F2FP.BF16.F32.PACK_AB R139, RZ, R152 ;  /* 0x00000098ff8b723e */ /* 0x000fe400000010ff */
[----:B------:R-:W-:Y:S02]  /*1380*/  F2FP.BF16.F32.PACK_AB R142, RZ, R150 ;  /* 0x00000096ff8e723e */ /* 0x000fe400000010ff */
[----:B------:R-:W-:Y:S02]  /*1390*/  F2FP.BF16.F32.PACK_AB R143, RZ, R148 ;  /* 0x00000094ff8f723e */ /* 0x000fe400000010ff */
[----:B------:R-:W-:Y:S02]  /*13a0*/  PRMT R137, R138, 0x5410, R139 ;  /* 0x000054108a897816 */ /* 0x000fe4000000008b */
[----:B------:R-:W-:-:S02]  /*13b0*/  PRMT R138, R140, 0x5410, R141 ;  /* 0x000054108c8a7816 */ /* 0x000fc4000000008d */
[----:B------:R-:W-:-:S07]  /*13c0*/  PRMT R139, R142, 0x5410, R143 ;  /* 0x000054108e8b7816 */ /* 0x000fce000000008f */
.L_x_439:
[----:B------:R-:W0:Y:S01]  /*13d0*/  @P1 LDC.64 R142, c[0x0][0x390] ;  /* 0x0000e400ff8e1b82 */ /* 0x000e220000000a00 */
[----:B------:R-:W-:-:S07]  /*13e0*/  @P1 IADD3 R147, PT, PT, R205, 0x20, RZ ;  /* 0x00000020cd931810 */ /* 0x000fce0007ffe0ff */
[----:B------:R-:W1:Y:S08]  /*13f0*/  LDC.64 R244, c[0x0][0x3a8] ;  /* 0x0000ea00fff47b82 */ /* 0x000e700000000a00 */
[----:B------:R-:W2:Y:S01]  /*1400*/  @P0 LDC.64 R140, c[0x0][0x3a0] ;  /* 0x0000e800ff8c0b82 */ /* 0x000ea20000000a00 */
[----:B0-----:R-:W-:Y:S01]  /*1410*/  @P1 IMAD.WIDE.U32 R142, R147, 0x10, R142 ;  /* 0x00000010938e1825 */ /* 0x001fe200078e008e */
[----:B------:R-:W-:-:S03]  /*1420*/  @P0 IADD3 R147, PT, PT, R204, 0x20, RZ ;  /* 0x00000020cc930810 */ /* 0x000fc60007ffe0ff */
[----:B-1----:R-:W-:-:S05]  /*1430*/  IMAD.WIDE.U32 R144, R204, 0x10, R244 ;  /* 0x00000010cc907825 */ /* 0x002fca00078e00f4 */
[----:B------:R0:W-:Y:S01]  /*1440*/  STG.E.128 desc[UR6][R144.64], R136 ;  /* 0x0000008890007986 */ /* 0x0001e2000c101d06 */
[----:B--2---:R-:W-:-:S03]  /*1450*/  @P0 IMAD.WIDE.U32 R140, R147, 0x10, R140 ;  /* 0x00000010938c0825 */ /* 0x004fc600078e008c */
[----:B------:R-:W2:Y:S04]  /*1460*/  @P1 LDG.E.128 R128, desc[UR6][R142.64] ;  /* 0x000000068e801981 */ /* 0x000ea8000c1e1d00 */
[----:B------:R0:W5:Y:S01]  /*1470*/  @P0 LDG.E.128 R132, desc[UR6][R140.64] ;  /* 0x000000068c840981 */ /* 0x000162000c1e1d00 */
[----:B--2---:R-:W-:Y:S02]  /*1480*/  PRMT R196, R130, 0x7632, R196 ;  /* 0x0000763282c47816 */ /* 0x004fe400000000c4 */
[----:B------:R-:W-:Y:S02]  /*1490*/  PRMT R197, R129, 0x7632, R197 ;  /* 0x0000763281c57816 */ /* 0x000fe400000000c5 */
[----:B------:R-:W-:Y:S01]  /*14a0*/  PRMT R146, R128, 0x7632, R146 ;  /* 0x0000763280927816 */ /* 0x000fe20000000092 */
[----:B0-----:R-:W-:Y:S06]  /*14b0*/  @!P0 BRA `(.L_x_440) ;  /* 0x00000004000c8947 */ /* 0x001fec0003800000 */
[----:B------:R-:W-:Y:S01]  /*14c0*/  ISETP.GT.AND P2, PT, R206, RZ, PT ;  /* 0x000000ffce00720c */ /* 0x000fe20003f44270 */
[C---:B-----5:R-:W-:Y:S01]  /*14d0*/  IMAD.U32 R147, R132.reuse, 0x10000, RZ ;  /* 0x0001000084937824 */ /* 0x060fe200078e00ff */
[----:B------:R-:W-:Y:S02]  /*14e0*/  PRMT R136, R132, 0x7632, R136 ;  /* 0x0000763284887816 */ /* 0x000fe40000000088 */
[----:B------:R-:W-:-:S09]  /*14f0*/  SHF.L.U32 R145, R133, 0x10, RZ ;  /* 0x0000001085917819 */ /* 0x000fd200000006ff */
[----:B------:R-:W0:Y:S01]  /*1500*/  @P2 LDC R138, c[0x0][0x40c] ;  /* 0x00010300ff8a2b82 */ /* 0x000e220000000800 */
[----:B------:R-:W-:Y:S01]  /*1510*/  @P2 SHF.L.U32 R137, R128, 0x10, RZ ;  /* 0x0000001080892819 */ /* 0x000fe200000006ff */
[----:B------:R-:W-:Y:S01]  /*1520*/  @P2 IMAD.U32 R197, R197, 0x10000, RZ ;  /* 0x00010000c5c52824 */ /* 0x000fe200078e00ff */
[----:B------:R-:W-:Y:S01]  /*1530*/  @P2 SHF.L.U32 R139, R129, 0x10, RZ ;  /* 0x00000010818b2819 */ /* 0x000fe200000006ff */
[----:B------:R-:W-:-:S04]  /*1540*/  @P2 IMAD.U32 R196, R196, 0x10000, RZ ;  /* 0x00010000c4c42824 */ /* 0x000fc800078e00ff */
[----:B------:R-:W1:Y:S08]  /*1550*/  @P2 LDC R198, c[0x0][0x40c] ;  /* 0x00010300ffc62b82 */ /* 0x000e700000000800 */
[----:B------:R-:W2:Y:S08]  /*1560*/  @P2 LDC R142, c[0x0][0x40c] ;  /* 0x00010300ff8e2b82 */ /* 0x000eb00000000800 */
[----:B------:R-:W3:Y:S01]  /*1570*/  @P2 LDC R144, c[0x0][0x40c] ;  /* 0x00010300ff902b82 */ /* 0x000ee20000000800 */
[----:B0-----:R-:W-:Y:S01]  /*1580*/  @P2 FMUL.FTZ R140, R137, R138 ;  /* 0x0000008a898c2220 */ /* 0x001fe20000410000 */
[----:B------:R-:W-:-:S02]  /*1590*/  @P2 SHF.L.U32 R137, R146, 0x10, RZ ;  /* 0x0000001092892819 */ /* 0x000fc400000006ff */
[----:B------:R-:W-:Y:S02]  /*15a0*/  SHF.L.U32 R146, R136, 0x10, RZ ;  /* 0x0000001088927819 */ /* 0x000fe400000006ff */
[----:B------:R-:W-:Y:S02]  /*15b0*/  @P2 SHF.L.U32 R136, R100, 0x10, RZ ;  /* 0x0000001064882819 */ /* 0x000fe400000006ff */
[----:B------:R-:W0:Y:S01]  /*15c0*/  @P2 LDC R200, c[0x0][0x40c] ;  /* 0x00010300ffc82b82 */ /* 0x000e220000000800 */
[----:B-1----:R-:W-:Y:S01]  /*15d0*/  @P2 FMUL.FTZ R197, R197, R198 ;  /* 0x000000c6c5c52220 */ /* 0x002fe20000410000 */
[----:B------:R-:W-:Y:S01]  /*15e0*/  @P2 SHF.L.U32 R138, R5, 0x10, RZ ;  /* 0x00000010058a2819 */ /* 0x000fe200000006ff */
[----:B------:R-:W-:Y:S01]  /*15f0*/  @P2 FFMA.FTZ R147, R140, R136, R147 ;  /* 0x000000888c932223 */ /* 0x000fe20000010093 */
[----:B------:R-:W-:Y:S02]  /*1600*/  PRMT R136, R133, 0x7632, R136 ;  /* 0x0000763285887816 */ /* 0x000fe40000000088 */
[----:B------:R-:W-:-:S02]  /*1610*/  @P2 SHF.L.U32 R140, R131, 0x10, RZ ;  /* 0x00000010838c2819 */ /* 0x000fc400000006ff */
[----:B------:R-:W1:Y:S01]  /*1620*/  @P2 LDC R143, c[0x0][0x40c] ;  /* 0x00010300ff8f2b82 */ /* 0x000e620000000800 */
[----:B--2---:R-:W-:Y:S01]  /*1630*/  @P2 FMUL.FTZ R137, R137, R142 ;  /* 0x0000008e89892220 */ /* 0x004fe20000410000 */
[----:B------:R-:W-:-:S03]  /*1640*/  SHF.L.U32 R142, R135, 0x10, RZ ;  /* 0x00000010878e7819 */ /* 0x000fc600000006ff */
[----:B------:R-:W-:Y:S01]  /*1650*/  @P2 FFMA.FTZ R146, R137, R138, R146 ;  /* 0x0000008a89922223 */ /* 0x000fe20000010092 */
[----:B------:R-:W-:Y:S02]  /*1660*/  @P2 SHF.L.U32 R137, R6, 0x10, RZ ;  /* 0x0000001006892819 */ /* 0x000fe400000006ff */
[----:B------:R-:W2:Y:S01]  /*1670*/  @P2 LDC R141, c[0x0][0x40c] ;  /* 0x00010300ff8d2b82 */ /* 0x000ea20000000800 */
[----:B---3--:R-:W-:Y:S01]  /*1680*/  @P2 FMUL.FTZ R138, R139, R144 ;  /* 0x000000908b8a2220 */ /* 0x008fe20000410000 */
[----:B------:R-:W-:Y:S02]  /*1690*/  SHF.L.U32 R144, R136, 0x10, RZ ;  /* 0x0000001088907819 */ /* 0x000fe400000006ff */
[----:B------:R-:W-:Y:S02]  /*16a0*/  @P2 SHF.L.U32 R136, R101, 0x10, RZ ;  /* 0x0000001065882819 */ /* 0x000fe400000006ff */
[----:B------:R-:W-:Y:S01]  /*16b0*/  @P2 SHF.L.U32 R139, R130, 0x10, RZ ;  /* 0x00000010828b2819 */ /* 0x000fe200000006ff */
[----:B------:R-:W-:Y:S01]  /*16c0*/  @P2 FFMA.FTZ R144, R197, R137, R144 ;  /* 0x00000089c5902223 */ /* 0x000fe20000010090 */
[----:B------:R-:W3:Y:S01]  /*16d0*/  @P2 LDC R198, c[0x0][0x40c] ;  /* 0x00010300ffc62b82 */ /* 0x000ee20000000800 */
[----:B------:R-:W-:Y:S01]  /*16e0*/  @P2 FFMA.FTZ R145, R138, R136, R145 ;  /* 0x000000888a912223 */ /* 0x000fe20000010091 */
[----:B------:R-:W-:Y:S01]  /*16f0*/  @P2 PRMT R138, R131, 0x7632, R138 ;  /* 0x00007632838a2816 */ /* 0x000fe2000000008a */
[----:B0-----:R-:W-:Y:S01]  /*1700*/  @P2 FMUL.FTZ R200, R139, R200 ;  /* 0x000000c88bc82220 */ /* 0x001fe20000410000 */
[----:B------:R-:W-:-:S02]  /*1710*/  PRMT R137, R135, 0x7632, R137 ;  /* 0x0000763287897816 */ /* 0x000fc40000000089 */
[----:B------:R-:W-:Y:S02]  /*1720*/  PRMT R136, R134, 0x7632, R136 ;  /* 0x0000763286887816 */ /* 0x000fe40000000088 */
[----:B------:R-:W-:Y:S01]  /*1730*/  @P2 SHF.L.U32 R139, R138, 0x10, RZ ;  /* 0x000000108a8b2819 */ /* 0x000fe200000006ff */
[----:B-1----:R-:W-:Y:S01]  /*1740*/  @P2 FMUL.FTZ R199, R140, R143 ;  /* 0x0000008f8cc72220 */ /* 0x002fe20000410000 */
[----:B------:R-:W-:Y:S02]  /*1750*/  SHF.L.U32 R140, R137, 0x10, RZ ;  /* 0x00000010898c7819 */ /* 0x000fe400000006ff */
[----:B------:R-:W-:Y:S02]  /*1760*/  SHF.L.U32 R143, R134, 0x10, RZ ;  /* 0x00000010868f7819 */ /* 0x000fe400000006ff */
[----:B------:R-:W-:Y:S01]  /*1770*/  @P2 SHF.L.U32 R137, R7, 0x10, RZ ;  /* 0x0000001007892819 */ /* 0x000fe200000006ff */
[----:B--2---:R-:W-:Y:S01]  /*1780*/  @P2 FMUL.FTZ R196, R196, R141 ;  /* 0x0000008dc4c42220 */ /* 0x004fe20000410000 */
[----:B------:R-:W-:Y:S01]  /*1790*/  SHF.L.U32 R141, R136, 0x10, RZ ;  /* 0x00000010888d7819 */ /* 0x000fe200000006ff */
[----:B------:R-:W-:Y:S01]  /*17a0*/  @P2 IMAD.U32 R136, R102, 0x10000, RZ ;  /* 0x0001000066882824 */ /* 0x000fe200078e00ff */
[----:B------:R-:W-:-:S02]  /*17b0*/  @P2 SHF.L.U32 R138, R103, 0x10, RZ ;  /* 0x00000010678a2819 */ /* 0x000fc400000006ff */
[----:B------:R-:W-:Y:S01]  /*17c0*/  @P2 SHF.L.U32 R197, R8, 0x10, RZ ;  /* 0x0000001008c52819 */ /* 0x000fe200000006ff */
[----:B------:R-:W-:Y:S01]  /*17d0*/  @P2 FFMA.FTZ R143, R200, R136, R143 ;  /* 0x00000088c88f2223 */ /* 0x000fe2000001008f */
[----:B------:R-:W-:Y:S01]  /*17e0*/  @P2 FFMA.FTZ R141, R196, R137, R141 ;  /* 0x00000089c48d2223 */ /* 0x000fe2000001008d */
[----:B---3--:R-:W-:Y:S01]  /*17f0*/  @P2 FMUL.FTZ R139, R139, R198 ;  /* 0x000000c68b8b2220 */ /* 0x008fe20000410000 */
[----:B------:R-:W-:Y:S01]  /*1800*/  @P2 FFMA.FTZ R142, R199, R138, R142 ;  /* 0x0000008ac78e2223 */ /* 0x000fe2000001008e */
[----:B------:R-:W-:Y:S02]  /*1810*/  F2FP.BF16.F32.PACK_AB R136, RZ, R147 ;  /* 0x00000093ff88723e */ /* 0x000fe400000010ff */
[----:B------:R-:W-:Y:S01]  /*1820*/  @P2 FFMA.FTZ R140, R139, R197, R140 ;  /* 0x000000c58b8c2223 */ /* 0x000fe2000001008c */
[----:B------:R-:W-:Y:S02]  /*1830*/  F2FP.BF16.F32.PACK_AB R137, RZ, R146 ;  /* 0x00000092ff89723e */ /* 0x000fe400000010ff */
        /* <DEDUP_REMOVED lines=11> */
.L_x_440:
[----:B------:R-:W0:Y:S01]  /*18f0*/  @P1 LDC R137, c[0x0][0x40c] ;  /* 0x00010300ff891b82 */ /* 0x000e220000000800 */
[----:B------:R-:W-:Y:S01]  /*1900*/  @P1 SHF.L.U32 R136, R128, 0x10, RZ ;  /* 0x0000001080881819 */ /* 0x000fe200000006ff */
[----:B------:R-:W-:Y:S01]  /*1910*/  @P1 IMAD.U32 R146, R146, 0x10000, RZ ;  /* 0x0001000092921824 */ /* 0x000fe200078e00ff */
[----:B------:R-:W-:Y:S02]  /*1920*/  @P1 SHF.L.U32 R140, R129, 0x10, RZ ;  /* 0x00000010818c1819 */ /* 0x000fe400000006ff */
[----:B------:R-:W-:Y:S02]  /*1930*/  CS2R R144, SRZ ;  /* 0x0000000000907805 */ /* 0x000fe4000001ff00 */
[----:B------:R-:W-:Y:S02]  /*1940*/  @P1 SHF.L.U32 R138, R5, 0x10, RZ ;  /* 0x00000010058a1819 */ /* 0x000fe400000006ff */
[----:B------:R-:W-:Y:S01]  /*1950*/  @P1 SHF.L.U32 R197, R197, 0x10, RZ ;  /* 0x00000010c5c51819 */ /* 0x000fe200000006ff */
[----:B------:R-:W1:Y:S01]  /*1960*/  @P1 LDC R139, c[0x0][0x40c] ;  /* 0x00010300ff8b1b82 */ /* 0x000e620000000800 */
[----:B------:R-:W-:-:S02]  /*1970*/  @P1 SHF.L.U32 R196, R196, 0x10, RZ ;  /* 0x00000010c4c41819 */ /* 0x000fc400000006ff */
[----:B------:R-:W-:-:S05]  /*1980*/  @P1 SHF.L.U32 R198, R103, 0x10, RZ ;  /* 0x0000001067c61819 */ /* 0x000fca00000006ff */
[----:B------:R-:W2:Y:S08]  /*1990*/  @P1 LDC R141, c[0x0][0x40c] ;  /* 0x00010300ff8d1b82 */ /* 0x000eb00000000800 */
[----:B------:R-:W3:Y:S01]  /*19a0*/  @P1 LDC R143, c[0x0][0x40c] ;  /* 0x00010300ff8f1b82 */ /* 0x000ee20000000800 */
[----:B0-----:R-:W-:Y:S01]  /*19b0*/  @P1 FMUL.FTZ R136, R136, R137 ;  /* 0x0000008988881220 */ /* 0x001fe20000410000 */
[----:B------:R-:W-:-:S06]  /*19c0*/  @P1 SHF.L.U32 R137, R100, 0x10, RZ ;  /* 0x0000001064891819 */ /* 0x000fcc00000006ff */
[----:B------:R-:W0:Y:S01]  /*19d0*/  @P1 LDC R142, c[0x0][0x40c] ;  /* 0x00010300ff8e1b82 */ /* 0x000e220000000800 */
[----:B-1----:R-:W-:Y:S01]  /*19e0*/  @P1 FMUL.FTZ R139, R146, R139 ;  /* 0x0000008b928b1220 */ /* 0x002fe20000410000 */
[----:B------:R-:W-:Y:S02]  /*19f0*/  CS2R R146, SRZ ;  /* 0x0000000000927805 */ /* 0x000fe4000001ff00 */
[----:B------:R-:W-:Y:S01]  /*1a00*/  @P1 FMUL.FTZ R147, R136, R137 ;  /* 0x0000008988931220 */ /* 0x000fe20000410000 */
[----:B------:R-:W-:Y:S01]  /*1a10*/  @P1 SHF.L.U32 R137, R101, 0x10, RZ ;  /* 0x0000001065891819 */ /* 0x000fe200000006ff */
[----:B------:R-:W-:Y:S01]  /*1a20*/  @P1 FMUL.FTZ R146, R139, R138 ;  /* 0x0000008a8b921220 */ /* 0x000fe20000410000 */
[----:B------:R-:W-:Y:S01]  /*1a30*/  @P1 SHF.L.U32 R136, R130, 0x10, RZ ;  /* 0x0000001082881819 */ /* 0x000fe200000006ff */
[----:B------:R-:W1:Y:S01]  /*1a40*/  @P1 LDC R201, c[0x0][0x40c] ;  /* 0x00010300ffc91b82 */ /* 0x000e620000000800 */
[----:B--2---:R-:W-:Y:S01]  /*1a50*/  @P1 FMUL.FTZ R140, R140, R141 ;  /* 0x0000008d8c8c1220 */ /* 0x004fe20000410000 */
[----:B------:R-:W-:Y:S01]  /*1a60*/  @P1 SHF.L.U32 R138, R131, 0x10, RZ ;  /* 0x00000010838a1819 */ /* 0x000fe200000006ff */
[----:B------:R-:W-:-:S02]  /*1a70*/  @P1 IMAD.U32 R139, R6, 0x10000, RZ ;  /* 0x00010000068b1824 */ /* 0x000fc400078e00ff */
[----:B------:R-:W-:Y:S01]  /*1a80*/  @P1 FMUL.FTZ R145, R140, R137 ;  /* 0x000000898c911220 */ /* 0x000fe20000410000 */
[----:B------:R-:W-:Y:S02]  /*1a90*/  CS2R R140, SRZ ;  /* 0x00000000008c7805 */ /* 0x000fe4000001ff00 */
[----:B------:R-:W2:Y:S01]  /*1aa0*/  @P1 LDC R199, c[0x0][0x40c] ;  /* 0x00010300ffc71b82 */ /* 0x000ea20000000800 */
[----:B---3--:R-:W-:Y:S01]  /*1ab0*/  @P1 FMUL.FTZ R137, R136, R143 ;  /* 0x0000008f88891220 */ /* 0x008fe20000410000 */
[----:B------:R-:W-:-:S05]  /*1ac0*/  @P1 PRMT R136, R131, 0x7632, R136 ;  /* 0x0000763283881816 */ /* 0x000fca0000000088 */
[----:B------:R-:W-:Y:S01]  /*1ad0*/  @P1 IMAD.U32 R136, R136, 0x10000, RZ ;  /* 0x0001000088881824 */ /* 0x000fe200078e00ff */
[----:B------:R-:W3:Y:S01]  /*1ae0*/  @P1 LDC R203, c[0x0][0x40c] ;  /* 0x00010300ffcb1b82 */ /* 0x000ee20000000800 */
[----:B0-----:R-:W-:Y:S01]  /*1af0*/  @P1 FMUL.FTZ R142, R197, R142 ;  /* 0x0000008ec58e1220 */ /* 0x001fe20000410000 */
[----:B------:R-:W-:-:S03]  /*1b00*/  @P1 SHF.L.U32 R197, R8, 0x10, RZ ;  /* 0x0000001008c51819 */ /* 0x000fc600000006ff */
[----:B------:R-:W-:Y:S01]  /*1b10*/  @P1 FMUL.FTZ R144, R142, R139 ;  /* 0x0000008b8e901220 */ /* 0x000fe20000410000 */
[----:B------:R-:W-:Y:S02]  /*1b20*/  @P1 SHF.L.U32 R139, R7, 0x10, RZ ;  /* 0x00000010078b1819 */ /* 0x000fe400000006ff */
[----:B------:R-:W-:Y:S01]  /*1b30*/  CS2R R142, SRZ ;  /* 0x00000000008e7805 */ /* 0x000fe2000001ff00 */
[----:B-1----:R-:W-:Y:S01]  /*1b40*/  @P1 FMUL.FTZ R201, R138, R201 ;  /* 0x000000c98ac91220 */ /* 0x002fe20000410000 */
[----:B------:R-:W-:-:S03]  /*1b50*/  @P1 SHF.L.U32 R138, R102, 0x10, RZ ;  /* 0x00000010668a1819 */ /* 0x000fc600000006ff */
[----:B------:R-:W-:Y:S02]  /*1b60*/  @P1 FMUL.FTZ R142, R201, R198 ;  /* 0x000000c6c98e1220 */ /* 0x000fe40000410000 */
[----:B------:R-:W-:Y:S01]  /*1b70*/  @P1 FMUL.FTZ R143, R137, R138 ;  /* 0x0000008a898f1220 */ /* 0x000fe20000410000 */
[----:B------:R-:W-:Y:S01]  /*1b80*/  F2FP.BF16.F32.PACK_AB R137, RZ, R146 ;  /* 0x00000092ff89723e */ /* 0x000fe200000010ff */
[----:B--2---:R-:W-:Y:S01]  /*1b90*/  @P1 FMUL.FTZ R196, R196, R199 ;  /* 0x000000c7c4c41220 */ /* 0x004fe20000410000 */
[----:B------:R-:W-:Y:S02]  /*1ba0*/  F2FP.BF16.F32.PACK_AB R138, RZ, R145 ;  /* 0x00000091ff8a723e */ /* 0x000fe400000010ff */
[----:B------:R-:W-:Y:S01]  /*1bb0*/  F2FP.BF16.F32.PACK_AB R198, RZ, R142 ;  /* 0x0000008effc6723e */ /* 0x000fe200000010ff */
[----:B------:R-:W-:Y:S01]  /*1bc0*/  @P1 FMUL.FTZ R141, R196, R139 ;  /* 0x0000008bc48d1220 */ /* 0x000fe20000410000 */
[----:B------:R-:W-:Y:S02]  /*1bd0*/  F2FP.BF16.F32.PACK_AB R139, RZ, R144 ;  /* 0x00000090ff8b723e */ /* 0x000fe400000010ff */
[----:B------:R-:W-:Y:S01]  /*1be0*/  F2FP.BF16.F32.PACK_AB R196, RZ, R143 ;  /* 0x0000008fffc4723e */ /* 0x000fe200000010ff */
[----:B---3--:R-:W-:-:S04]  /*1bf0*/  @P1 FMUL.FTZ R136, R136, R203 ;  /* 0x000000cb88881220 */ /* 0x008fc80000410000 */
[----:B------:R-:W-:Y:S01]  /*1c00*/  @P1 FMUL.FTZ R140, R197, R136 ;  /* 0x00000088c58c1220 */ /* 0x000fe20000410000 */
[----:B------:R-:W-:Y:S02]  /*1c10*/  F2FP.BF16.F32.PACK_AB R136, RZ, R147 ;  /* 0x00000093ff88723e */ /* 0x000fe400000010ff */
[----:B------:R-:W-:Y:S02]  /*1c20*/  F2FP.BF16.F32.PACK_AB R197, RZ, R141 ;  /* 0x0000008dffc5723e */ /* 0x000fe400000010ff */
[----:B------:R-:W-:Y:S02]  /*1c30*/  F2FP.BF16.F32.PACK_AB R199, RZ, R140 ;  /* 0x0000008cffc7723e */ /* 0x000fe400000010ff */
[----:B------:R-:W-:Y:S02]  /*1c40*/  PRMT R136, R136, 0x5410, R137 ;  /* 0x0000541088887816 */ /* 0x000fe40000000089 */
[----:B------:R-:W-:Y:S02]  /*1c50*/  PRMT R137, R138, 0x5410, R139 ;  /* 0x000054108a897816 */ /* 0x000fe4000000008b */
[----:B------:R-:W-:-:S02]  /*1c60*/  PRMT R138, R196, 0x5410, R197 ;  /* 0x00005410c48a7816 */ /* 0x000fc400000000c5 */
[----:B------:R-:W-:-:S07]  /*1c70*/  PRMT R139, R198, 0x5410, R199 ;  /* 0x00005410c68b7816 */ /* 0x000fce00000000c7 */
.L_x_441:
[----:B------:R-:W0:Y:S01]  /*1c80*/  @P1 LDC.64 R198, c[0x0][0x390] ;  /* 0x0000e400ffc61b82 */ /* 0x000e220000000a00 */
[C---:B------:R-:W-:Y:S02]  /*1c90*/  IADD3 R201, PT, PT, R204.reuse, 0x20, RZ ;  /* 0x00000020ccc97810 */ /* 0x040fe40007ffe0ff */
[----:B------:R-:W-:Y:S02]  /*1ca0*/  @P1 IADD3 R203, PT, PT, R205, 0x40, RZ ;  /* 0x00000040cdcb1810 */ /* 0x000fe40007ffe0ff */
[----:B------:R-:W-:Y:S01]  /*1cb0*/  @P0 IADD3 R207, PT, PT, R204, 0x40, RZ ;  /* 0x00000040cccf0810 */ /* 0x000fe20007ffe0ff */
[----:B------:R-:W-:Y:S02]  /*1cc0*/  IMAD.WIDE.U32 R200, R201, 0x10, R244 ;  /* 0x00000010c9c87825 */ /* 0x000fe400078e00f4 */
[----:B------:R-:W1:Y:S03]  /*1cd0*/  @P0 LDC.64 R196, c[0x0][0x3a0] ;  /* 0x0000e800ffc40b82 */ /* 0x000e660000000a00 */
[----:B------:R2:W-:Y:S01]  /*1ce0*/  STG.E.128 desc[UR6][R200.64], R136 ;  /* 0x00000088c8007986 */ /* 0x0005e2000c101d06 */
[----:B0-----:R-:W-:-:S05]  /*1cf0*/  @P1 IMAD.WIDE.U32 R198, R203, 0x10, R198 ;  /* 0x00000010cbc61825 */ /* 0x001fca00078e00c6 */
[----:B------:R2:W5:Y:S01]  /*1d00*/  @P1 LDG.E.128 R128, desc[UR6][R198.64] ;  /* 0x00000006c6801981 */ /* 0x000562000c1e1d00 */
[----:B-1----:R-:W-:-:S05]  /*1d10*/  @P0 IMAD.WIDE.U32 R196, R207, 0x10, R196 ;  /* 0x00000010cfc40825 */ /* 0x002fca00078e00c4 */
[----:B-----5:R2:W5:Y:S01]  /*1d20*/  @P0 LDG.E.128 R132, desc[UR6][R196.64] ;  /* 0x00000006c4840981 */ /* 0x020562000c1e1d00 */
[----:B------:R-:W-:Y:S05]  /*1d30*/  @!P0 BRA `(.L_x_442) ;  /* 0x0000000400188947 */ /* 0x000fea0003800000 */
[----:B------:R-:W-:Y:S02]  /*1d40*/  ISETP.GT.AND P2, PT, R206, RZ, PT ;  /* 0x000000ffce00720c */ /* 0x000fe40003f44270 */
[C---:B--2--5:R-:W-:Y:S02]  /*1d50*/  PRMT R136, R132.reuse, 0x7632, R136 ;  /* 0x0000763284887816 */ /* 0x064fe40000000088 */
[----:B------:R-:W-:Y:S02]  /*1d60*/  SHF.L.U32 R203, R132, 0x10, RZ ;  /* 0x0000001084cb7819 */ /* 0x000fe400000006ff */
[----:B------:R-:W-:Y:S02]  /*1d70*/  SHF.L.U32 R202, R136, 0x10, RZ ;  /* 0x0000001088ca7819 */ /* 0x000fe400000006ff */
[----:B------:R-:W-:-:S05]  /*1d80*/  SHF.L.U32 R201, R133, 0x10, RZ ;  /* 0x0000001085c97819 */ /* 0x000fca00000006ff */
[----:B------:R-:W0:Y:S01]  /*1d90*/  @P2 LDC R138, c[0x0][0x40c] ;  /* 0x00010300ff8a2b82 */ /* 0x000e220000000800 */
[----:B------:R-:W-:Y:S01]  /*1da0*/  @P2 IMAD.U32 R137, R128, 0x10000, RZ ;  /* 0x0001000080892824 */ /* 0x000fe200078e00ff */
[----:B------:R-:W-:Y:S02]  /*1db0*/  @P2 SHF.L.U32 R136, R104, 0x10, RZ ;  /* 0x0000001068882819 */ /* 0x000fe400000006ff */
[----:B------:R-:W-:-:S04]  /*1dc0*/  @P2 PRMT R139, R129, 0x7632, R139 ;  /* 0x00007632818b2816 */ /* 0x000fc8000000008b */
[----:B------:R-:W1:Y:S01]  /*1dd0*/  @P2 LDC R198, c[0x0][0x40c] ;  /* 0x00010300ffc62b82 */ /* 0x000e620000000800 */
[----:B------:R-:W-:-:S07]  /*1de0*/  @P2 SHF.L.U32 R139, R139, 0x10, RZ ;  /* 0x000000108b8b2819 */ /* 0x000fce00000006ff */
[----:B------:R-:W2:Y:S08]  /*1df0*/  @P2 LDC R200, c[0x0][0x40c] ;  /* 0x00010300ffc82b82 */ /* 0x000eb00000000800 */
[----:B------:R-:W3:Y:S01]  /*1e00*/  @P2 LDC R197, c[0x0][0x40c] ;  /* 0x00010300ffc52b82 */ /* 0x000ee20000000800 */
[----:B0-----:R-:W-:Y:S01]  /*1e10*/  @P2 FMUL.FTZ R196, R137, R138 ;  /* 0x0000008a89c42220 */ /* 0x001fe20000410000 */
[----:B------:R-:W-:-:S02]  /*1e20*/  @P2 PRMT R137, R128, 0x7632, R137 ;  /* 0x0000763280892816 */ /* 0x000fc40000000089 */
[----:B------:R-:W-:Y:S01]  /*1e30*/  @P2 SHF.L.U32 R138, R9, 0x10, RZ ;  /* 0x00000010098a2819 */ /* 0x000fe200000006ff */
[----:B------:R-:W-:Y:S01]  /*1e40*/  @P2 FFMA.FTZ R203, R196, R136, R203 ;  /* 0x00000088c4cb2223 */ /* 0x000fe200000100cb */
[----:B------:R-:W-:Y:S01]  /*1e50*/  @P2 SHF.L.U32 R137, R137, 0x10, RZ ;  /* 0x0000001089892819 */ /* 0x000fe200000006ff */
[----:B------:R-:W-:Y:S01]  /*1e60*/  @P2 IMAD.U32 R196, R129, 0x10000, RZ ;  /* 0x0001000081c42824 */ /* 0x000fe200078e00ff */
[----:B------:R-:W0:Y:S01]  /*1e70*/  @P2 LDC R207, c[0x0][0x40c] ;  /* 0x00010300ffcf2b82 */ /* 0x000e220000000800 */
[----:B------:R-:W-:Y:S02]  /*1e80*/  PRMT R136, R133, 0x7632, R136 ;  /* 0x0000763285887816 */ /* 0x000fe40000000088 */
[----:B-1----:R-:W-:Y:S01]  /*1e90*/  @P2 FMUL.FTZ R137, R137, R198 ;  /* 0x000000c689892220 */ /* 0x002fe20000410000 */
[----:B------:R-:W-:-:S03]  /*1ea0*/  @P2 SHF.L.U32 R198, R131, 0x10, RZ ;  /* 0x0000001083c62819 */ /* 0x000fc600000006ff */
[----:B------:R-:W-:Y:S01]  /*1eb0*/  @P2 FFMA.FTZ R202, R137, R138, R202 ;  /* 0x0000008a89ca2223 */ /* 0x000fe200000100ca */
[----:B------:R-:W1:Y:S01]  /*1ec0*/  @P2 LDC R208, c[0x0][0x40c] ;  /* 0x00010300ffd02b82 */ /* 0x000e620000000800 */
[----:B--2---:R-:W-:Y:S01]  /*1ed0*/  @P2 FMUL.FTZ R139, R139, R200 ;  /* 0x000000c88b8b2220 */ /* 0x004fe20000410000 */
[----:B------:R-:W-:Y:S02]  /*1ee0*/  SHF.L.U32 R200, R136, 0x10, RZ ;  /* 0x0000001088c87819 */ /* 0x000fe400000006ff */
[----:B------:R-:W-:Y:S02]  /*1ef0*/  @P2 SHF.L.U32 R137, R10, 0x10, RZ ;  /* 0x000000100a892819 */ /* 0x000fe400000006ff */
[----:B------:R-:W-:Y:S02]  /*1f00*/  @P2 SHF.L.U32 R136, R105, 0x10, RZ ;  /* 0x0000001069882819 */ /* 0x000fe400000006ff */
[----:B------:R-:W2:Y:S01]  /*1f10*/  @P2 LDC R199, c[0x0][0x40c] ;  /* 0x00010300ffc72b82 */ /* 0x000ea20000000800 */
[----:B---3--:R-:W-:Y:S01]  /*1f20*/  @P2 FMUL.FTZ R196, R196, R197 ;  /* 0x000000c5c4c42220 */ /* 0x008fe20000410000 */
[C---:B------:R-:W-:Y:S01]  /*1f30*/  @P2 PRMT R138, R130.reuse, 0x7632, R138 ;  /* 0x00007632828a2816 */ /* 0x040fe2000000008a */
[----:B------:R-:W-:Y:S01]  /*1f40*/  @P2 FFMA.FTZ R200, R139, R137, R200 ;  /* 0x000000898bc82223 */ /* 0x000fe200000100c8 */
[----:B------:R-:W-:Y:S01]  /*1f50*/  @P2 PRMT R139, R131, 0x7632, R139 ;  /* 0x00007632838b2816 */ /* 0x000fe2000000008b */
[----:B------:R-:W-:Y:S01]  /*1f60*/  @P2 IMAD.U32 R197, R130, 0x10000, RZ ;  /* 0x0001000082c52824 */ /* 0x000fe200078e00ff */
[----:B------:R-:W-:Y:S01]  /*1f70*/  @P2 SHF.L.U32 R138, R138, 0x10, RZ ;  /* 0x000000108a8a2819 */ /* 0x000fe200000006ff */
[----:B------:R-:W-:Y:S01]  /*1f80*/  @P2 FFMA.FTZ R201, R196, R136, R201 ;  /* 0x00000088c4c92223 */ /* 0x000fe200000100c9 */
[----:B------:R-:W3:Y:S01]  /*1f90*/  @P2 LDC R212, c[0x0][0x40c] ;  /* 0x00010300ffd42b82 */ /* 0x000ee20000000800 */
[----:B------:R-:W-:Y:S01]  /*1fa0*/  PRMT R137, R135, 0x7632, R137 ;  /* 0x0000763287897816 */ /* 0x000fe20000000089 */
[----:B0-----:R-:W-:Y:S01]  /*1fb0*/  @P2 FMUL.FTZ R209, R198, R207 ;  /* 0x000000cfc6d12220 */ /* 0x001fe20000410000 */
[----:B------:R-:W-:-:S02]  /*1fc0*/  PRMT R136, R134, 0x7632, R136 ;  /* 0x0000763286887816 */ /* 0x000fc40000000088 */
[----:B------:R-:W-:Y:S01]  /*1fd0*/  @P2 SHF.L.U32 R207, R139, 0x10, RZ ;  /* 0x000000108bcf2819 */ /* 0x000fe200000006ff */
[----:B------:R-:W-:Y:S01]  /*1fe0*/  IMAD.U32 R196, R137, 0x10000, RZ ;  /* 0x0001000089c47824 */ /* 0x000fe200078e00ff */
[----:B------:R-:W-:Y:S01]  /*1ff0*/  SHF.L.U32 R198, R135, 0x10, RZ ;  /* 0x0000001087c67819 */ /* 0x000fe200000006ff */
[----:B-1----:R-:W-:Y:S01]  /*2000*/  @P2 FMUL.FTZ R210, R197, R208 ;  /* 0x000000d0c5d22220 */ /* 0x002fe20000410000 */
[----:B------:R-:W-:Y:S02]  /*2010*/  SHF.L.U32 R197, R136, 0x10, RZ ;  /* 0x0000001088c57819 */ /* 0x000fe400000006ff */
[----:B------:R-:W-:Y:S02]  /*2020*/  @P2 SHF.L.U32 R136, R106, 0x10, RZ ;  /* 0x000000106a882819 */ /* 0x000fe400000006ff */
[----:B------:R-:W-:Y:S02]  /*2030*/  @P2 SHF.L.U32 R137, R11, 0x10, RZ ;  /* 0x000000100b892819 */ /* 0x000fe400000006ff */
[----:B------:R-:W-:Y:S01]  /*2040*/  @P2 SHF.L.U32 R139, R107, 0x10, RZ ;  /* 0x000000106b8b2819 */ /* 0x000fe200000006ff */
[----:B--2---:R-:W-:Y:S01]  /*2050*/  @P2 FMUL.FTZ R138, R138, R199 ;  /* 0x000000c78a8a2220 */ /* 0x004fe20000410000 */
[----:B------:R-:W-:-:S02]  /*2060*/  SHF.L.U32 R199, R134, 0x10, RZ ;  /* 0x0000001086c77819 */ /* 0x000fc400000006ff */
[----:B------:R-:W-:Y:S01]  /*2070*/  @P2 SHF.L.U32 R208, R12, 0x10, RZ ;  /* 0x000000100cd02819 */ /* 0x000fe200000006ff */
[----:B------:R-:W-:Y:S01]  /*2080*/  @P2 FFMA.FTZ R197, R138, R137, R197 ;  /* 0x000000898ac52223 */ /* 0x000fe200000100c5 */
[----:B------:R-:W-:Y:S01]  /*2090*/  @P2 FFMA.FTZ R198, R209, R139, R198 ;  /* 0x0000008bd1c62223 */ /* 0x000fe200000100c6 */
[----:B------:R-:W-:Y:S01]  /*20a0*/  @P2 FFMA.FTZ R199, R210, R136, R199 ;  /* 0x00000088d2c72223 */ /* 0x000fe200000100c7 */
[----:B------:R-:W-:Y:S01]  /*20b0*/  F2FP.BF16.F32.PACK_AB R136, RZ, R203 ;  /* 0x000000cbff88723e */ /* 0x000fe200000010ff */
[----:B---3--:R-:W-:Y:S01]  /*20c0*/  @P2 FMUL.FTZ R207, R207, R212 ;  /* 0x000000d4cfcf2220 */ /* 0x008fe20000410000 */
        /* <DEDUP_REMOVED lines=13> */
.L_x_442:
[----:B--2---:R-:W0:Y:S01]  /*21a0*/  @P1 LDC R138, c[0x0][0x40c] ;  /* 0x00010300ff8a1b82 */ /* 0x004e220000000800 */
[C---:B------:R-:W-:Y:S01]  /*21b0*/  @P1 PRMT R136, R128.reuse, 0x7632, R136 ;  /* 0x0000763280881816 */ /* 0x040fe20000000088 */
[----:B------:R-:W-:Y:S01]  /*21c0*/  @P1 IMAD.U32 R137, R128, 0x10000, RZ ;  /* 0x0001000080891824 */ /* 0x000fe200078e00ff */
[----:B------:R-:W-:Y:S02]  /*21d0*/  CS2R R202, SRZ ;  /* 0x0000000000ca7805 */ /* 0x000fe4000001ff00 */
[----:B------:R-:W-:Y:S02]  /*21e0*/  @P1 SHF.L.U32 R197, R9, 0x10, RZ ;  /* 0x0000001009c51819 */ /* 0x000fe400000006ff */
[----:B------:R-:W-:Y:S02]  /*21f0*/  CS2R R200, SRZ ;  /* 0x0000000000c87805 */ /* 0x000fe4000001ff00 */
[----:B------:R-:W-:Y:S01]  /*2200*/  @P1 SHF.L.U32 R136, R136, 0x10, RZ ;  /* 0x0000001088881819 */ /* 0x000fe200000006ff */
[----:B------:R-:W1:Y:S01]  /*2210*/  @P1 LDC R139, c[0x0][0x40c] ;  /* 0x00010300ff8b1b82 */ /* 0x000e620000000800 */
[----:B------:R-:W-:-:S02]  /*2220*/  @P1 SHF.L.U32 R196, R129, 0x10, RZ ;  /* 0x0000001081c41819 */ /* 0x000fc400000006ff */
[----:B------:R-:W-:-:S05]  /*2230*/  @P1 SHF.L.U32 R212, R12, 0x10, RZ ;  /* 0x000000100cd41819 */ /* 0x000fca00000006ff */
[----:B------:R-:W2:Y:S08]  /*2240*/  @P1 LDC R198, c[0x0][0x40c] ;  /* 0x00010300ffc61b82 */ /* 0x000eb00000000800 */
[----:B------:R-:W3:Y:S01]  /*2250*/  @P1 LDC R199, c[0x0][0x40c] ;  /* 0x00010300ffc71b82 */ /* 0x000ee20000000800 */
[----:B0-----:R-:W-:Y:S01]  /*2260*/  @P1 FMUL.FTZ R138, R137, R138 ;  /* 0x0000008a898a1220 */ /* 0x001fe20000410000 */
[----:B------:R-:W-:-:S04]  /*2270*/  @P1 PRMT R137, R129, 0x7632, R137 ;  /* 0x0000763281891816 */ /* 0x000fc80000000089 */
[----:B------:R-:W-:Y:S02]  /*2280*/  @P1 SHF.L.U32 R137, R137, 0x10, RZ ;  /* 0x0000001089891819 */ /* 0x000fe400000006ff */
[----:B------:R-:W0:Y:S01]  /*2290*/  @P1 LDC R207, c[0x0][0x40c] ;  /* 0x00010300ffcf1b82 */ /* 0x000e220000000800 */
[----:B-1----:R-:W-:Y:S01]  /*22a0*/  @P1 FMUL.FTZ R136, R136, R139 ;  /* 0x0000008b88881220 */ /* 0x002fe20000410000 */
[----:B------:R-:W-:-:S03]  /*22b0*/  @P1 SHF.L.U32 R139, R104, 0x10, RZ ;  /* 0x00000010688b1819 */ /* 0x000fc600000006ff */
[----:B------:R-:W-:Y:S01]  /*22c0*/  @P1 FMUL.FTZ R202, R197, R136 ;  /* 0x00000088c5ca1220 */ /* 0x000fe20000410000 */
[----:B------:R-:W-:Y:S01]  /*22d0*/  @P1 PRMT R136, R130, 0x7632, R136 ;  /* 0x0000763282881816 */ /* 0x000fe20000000088 */
[----:B------:R-:W-:Y:S01]  /*22e0*/  @P1 FMUL.FTZ R203, R138, R139 ;  /* 0x0000008b8acb1220 */ /* 0x000fe20000410000 */
[----:B------:R-:W1:Y:S01]  /*22f0*/  @P1 LDC R208, c[0x0][0x40c] ;  /* 0x00010300ffd01b82 */ /* 0x000e620000000800 */
[----:B------:R-:W-:Y:S01]  /*2300*/  @P1 SHF.L.U32 R138, R10, 0x10, RZ ;  /* 0x000000100a8a1819 */ /* 0x000fe200000006ff */
[----:B--2---:R-:W-:Y:S01]  /*2310*/  @P1 FMUL.FTZ R137, R137, R198 ;  /* 0x000000c689891220 */ /* 0x004fe20000410000 */
[----:B------:R-:W-:Y:S01]  /*2320*/  @P1 IMAD.U32 R139, R105, 0x10000, RZ ;  /* 0x00010000698b1824 */ /* 0x000fe200078e00ff */
[----:B------:R-:W-:Y:S02]  /*2330*/  @P1 SHF.L.U32 R136, R136, 0x10, RZ ;  /* 0x0000001088881819 */ /* 0x000fe400000006ff */
[----:B------:R-:W-:Y:S01]  /*2340*/  @P1 FMUL.FTZ R200, R138, R137 ;  /* 0x000000898ac81220 */ /* 0x000fe20000410000 */
[----:B------:R-:W-:Y:S01]  /*2350*/  @P1 PRMT R137, R131, 0x7632, R137 ;  /* 0x0000763283891816 */ /* 0x000fe20000000089 */
[----:B------:R-:W2:Y:S01]  /*2360*/  @P1 LDC R209, c[0x0][0x40c] ;  /* 0x00010300ffd11b82 */ /* 0x000ea20000000800 */
[----:B---3--:R-:W-:Y:S01]  /*2370*/  @P1 FMUL.FTZ R196, R196, R199 ;  /* 0x000000c7c4c41220 */ /* 0x008fe20000410000 */
[----:B------:R-:W-:-:S02]  /*2380*/  @P1 SHF.L.U32 R197, R130, 0x10, RZ ;  /* 0x0000001082c51819 */ /* 0x000fc400000006ff */
[----:B------:R-:W-:Y:S01]  /*2390*/  @P1 SHF.L.U32 R198, R131, 0x10, RZ ;  /* 0x0000001083c61819 */ /* 0x000fe200000006ff */
[----:B------:R-:W-:Y:S01]  /*23a0*/  @P1 FMUL.FTZ R201, R196, R139 ;  /* 0x0000008bc4c91220 */ /* 0x000fe20000410000 */
[----:B------:R-:W-:Y:S02]  /*23b0*/  @P1 SHF.L.U32 R137, R137, 0x10, RZ ;  /* 0x0000001089891819 */ /* 0x000fe400000006ff */
[----:B------:R-:W3:Y:S01]  /*23c0*/  @P1 LDC R210, c[0x0][0x40c] ;  /* 0x00010300ffd21b82 */ /* 0x000ee20000000800 */
[----:B0-----:R-:W-:Y:S01]  /*23d0*/  @P1 FMUL.FTZ R136, R136, R207 ;  /* 0x000000cf88881220 */ /* 0x001fe20000410000 */
[----:B------:R-:W-:Y:S01]  /*23e0*/  @P1 SHF.L.U32 R139, R106, 0x10, RZ ;  /* 0x000000106a8b1819 */ /* 0x000fe200000006ff */
[----:B------:R-:W-:Y:S01]  /*23f0*/  @P1 IMAD.U32 R207, R11, 0x10000, RZ ;  /* 0x000100000bcf1824 */ /* 0x000fe200078e00ff */
[----:B------:R-:W-:Y:S01]  /*2400*/  @P1 SHF.L.U32 R138, R107, 0x10, RZ ;  /* 0x000000106b8a1819 */ /* 0x000fe200000006ff */
[----:B-1----:R-:W-:Y:S01]  /*2410*/  @P1 FMUL.FTZ R208, R197, R208 ;  /* 0x000000d0c5d01220 */ /* 0x002fe20000410000 */
[----:B------:R-:W-:-:S02]  /*2420*/  CS2R R196, SRZ ;  /* 0x0000000000c47805 */ /* 0x000fc4000001ff00 */
[----:B------:R-:W-:Y:S01]  /*2430*/  @P1 FMUL.FTZ R197, R207, R136 ;  /* 0x00000088cfc51220 */ /* 0x000fe20000410000 */
[----:B------:R-:W-:Y:S01]  /*2440*/  F2FP.BF16.F32.PACK_AB R136, RZ, R203 ;  /* 0x000000cbff88723e */ /* 0x000fe200000010ff */
[----:B--2---:R-:W-:Y:S01]  /*2450*/  @P1 FMUL.FTZ R209, R198, R209 ;  /* 0x000000d1c6d11220 */ /* 0x004fe20000410000 */
[----:B------:R-:W-:Y:S02]  /*2460*/  CS2R R198, SRZ ;  /* 0x0000000000c67805 */ /* 0x000fe4000001ff00 */
[----:B------:R-:W-:Y:S01]  /*2470*/  @P1 FMUL.FTZ R199, R208, R139 ;  /* 0x0000008bd0c71220 */ /* 0x000fe20000410000 */
[----:B------:R-:W-:Y:S01]  /*2480*/  @P1 FMUL.FTZ R198, R209, R138 ;  /* 0x0000008ad1c61220 */ /* 0x000fe20000410000 */
[----:B------:R-:W-:Y:S02]  /*2490*/  F2FP.BF16.F32.PACK_AB R138, RZ, R201 ;  /* 0x000000c9ff8a723e */ /* 0x000fe400000010ff */
[----:B------:R-:W-:Y:S01]  /*24a0*/  F2FP.BF16.F32.PACK_AB R139, RZ, R200 ;  /* 0x000000c8ff8b723e */ /* 0x000fe200000010ff */
[----:B---3--:R-:W-:Y:S01]  /*24b0*/  @P1 FMUL.FTZ R137, R137, R210 ;  /* 0x000000d289891220 */ /* 0x008fe20000410000 */
[----:B------:R-:W-:-:S02]  /*24c0*/  F2FP.BF16.F32.PACK_AB R207, RZ, R199 ;  /* 0x000000c7ffcf723e */ /* 0x000fc400000010ff */
[----:B------:R-:W-:Y:S01]  /*24d0*/  F2FP.BF16.F32.PACK_AB R208, RZ, R197 ;  /* 0x000000c5ffd0723e */ /* 0x000fe200000010ff */
[----:B------:R-:W-:Y:S01]  /*24e0*/  @P1 FMUL.FTZ R196, R212, R137 ;  /* 0x00000089d4c41220 */ /* 0x000fe20000410000 */
[----:B------:R-:W-:Y:S02]  /*24f0*/  F2FP.BF16.F32.PACK_AB R137, RZ, R202 ;  /* 0x000000caff89723e */ /* 0x000fe400000010ff */
[----:B------:R-:W-:Y:S02]  /*2500*/  F2FP.BF16.F32.PACK_AB R209, RZ, R198 ;  /* 0x000000c6ffd1723e */ /* 0x000fe400000010ff */
[----:B------:R-:W-:Y:S02]  /*2510*/  F2FP.BF16.F32.PACK_AB R210, RZ, R196 ;  /* 0x000000c4ffd2723e */ /* 0x000fe400000010ff */
[----:B------:R-:W-:Y:S02]  /*2520*/  PRMT R136, R136, 0x5410, R137 ;  /* 0x0000541088887816 */ /* 0x000fe40000000089 */
[----:B------:R-:W-:-:S02]  /*2530*/  PRMT R137, R138, 0x5410, R139 ;  /* 0x000054108a897816 */ /* 0x000fc4000000008b */
[----:B------:R-:W-:Y:S02]  /*2540*/  PRMT R138, R207, 0x5410, R208 ;  /* 0x00005410cf8a7816 */ /* 0x000fe400000000d0 */
[----:B------:R-:W-:-:S07]  /*2550*/  PRMT R139, R209, 0x5410, R210 ;  /* 0x00005410d18b7816 */ /* 0x000fce00000000d2 */
.L_x_443:
[----:B------:R-:W0:Y:S01]  /*2560*/  @P1 LDC.64 R210, c[0x0][0x390] ;  /* 0x0000e400ffd21b82 */ /* 0x000e220000000a00 */
[C---:B------:R-:W-:Y:S01]  /*2570*/  IADD3 R213, PT, PT, R204.reuse, 0x40, RZ ;  /* 0x00000040ccd57810 */ /* 0x040fe20007ffe0ff */
[----:B------:R-:W-:Y:S01]  /*2580*/  @P0 VIADD R215, R204, 0x60 ;  /* 0x00000060ccd70836 */ /* 0x000fe20000000000 */
[----:B------:R-:W-:-:S03]  /*2590*/  @P1 IADD3 R207, PT, PT, R205, 0x60, RZ ;  /* 0x00000060cdcf1810 */ /* 0x000fc60007ffe0ff */
        /* <DEDUP_REMOVED lines=14> */
[----:B------:R-:W-:Y:S01]  /*2680*/  @P2 SHF.L.U32 R137, R128, 0x10, RZ ;  /* 0x0000001080892819 */ /* 0x000fe200000006ff */
[----:B------:R-:W-:Y:S01]  /*2690*/  @P2 IMAD.U32 R217, R16, 0x10000, RZ ;  /* 0x0001000010d92824 */ /* 0x000fe200078e00ff */
[----:B------:R-:W-:Y:S02]  /*26a0*/  @P2 PRMT R207, R129, 0x7632, R207 ;  /* 0x0000763281cf2816 */ /* 0x000fe400000000cf */
[----:B------:R-:W-:Y:S02]  /*26b0*/  @P2 SHF.L.U32 R139, R13, 0x10, RZ ;  /* 0x000000100d8b2819 */ /* 0x000fe400000006ff */
[----:B------:R-:W-:Y:S01]  /*26c0*/  @P2 SHF.L.U32 R207, R207, 0x10, RZ ;  /* 0x00000010cfcf2819 */ /* 0x000fe200000006ff */
[----:B------:R-:W1:Y:S01]  /*26d0*/  @P2 LDC R208, c[0x0][0x40c] ;  /* 0x00010300ffd02b82 */ /* 0x000e620000000800 */
[----:B------:R-:W-:-:S07]  /*26e0*/  @P2 SHF.L.U32 R136, R108, 0x10, RZ ;  /* 0x000000106c882819 */ /* 0x000fce00000006ff */
[----:B------:R-:W2:Y:S01]  /*26f0*/  @P2 LDC R216, c[0x0][0x40c] ;  /* 0x00010300ffd82b82 */ /* 0x000ea20000000800 */
[----:B0-----:R-:W-:-:S07]  /*2700*/  @P2 FMUL.FTZ R209, R137, R138 ;  /* 0x0000008a89d12220 */ /* 0x001fce0000410000 */
[----:B------:R-:W0:Y:S01]  /*2710*/  @P2 LDC R210, c[0x0][0x40c] ;  /* 0x00010300ffd22b82 */ /* 0x000e220000000800 */
[----:B------:R-:W-:Y:S01]  /*2720*/  @P2 PRMT R137, R128, 0x7632, R137 ;  /* 0x0000763280892816 */ /* 0x000fe20000000089 */
[----:B------:R-:W-:Y:S01]  /*2730*/  @P2 FFMA.FTZ R214, R209, R136, R214 ;  /* 0x00000088d1d62223 */ /* 0x000fe200000100d6 */
[----:B------:R-:W-:-:S03]  /*2740*/  PRMT R136, R133, 0x7632, R136 ;  /* 0x0000763285887816 */ /* 0x000fc60000000088 */
[----:B------:R-:W-:Y:S02]  /*2750*/  @P2 IMAD.U32 R137, R137, 0x10000, RZ ;  /* 0x0001000089892824 */ /* 0x000fe400078e00ff */
[----:B------:R-:W3:Y:S01]  /*2760*/  @P2 LDC R218, c[0x0][0x40c] ;  /* 0x00010300ffda2b82 */ /* 0x000ee20000000800 */
[----:B------:R-:W-:Y:S01]  /*2770*/  SHF.L.U32 R211, R136, 0x10, RZ ;  /* 0x0000001088d37819 */ /* 0x000fe200000006ff */
[----:B-1----:R-:W-:Y:S01]  /*2780*/  @P2 FMUL.FTZ R138, R137, R208 ;  /* 0x000000d0898a2220 */ /* 0x002fe20000410000 */
[----:B------:R-:W-:Y:S02]  /*2790*/  @P2 SHF.L.U32 R137, R129, 0x10, RZ ;  /* 0x0000001081892819 */ /* 0x000fe400000006ff */
[----:B------:R-:W-:Y:S01]  /*27a0*/  @P2 SHF.L.U32 R136, R109, 0x10, RZ ;  /* 0x000000106d882819 */ /* 0x000fe200000006ff */
[----:B------:R-:W-:Y:S01]  /*27b0*/  @P2 FFMA.FTZ R213, R138, R139, R213 ;  /* 0x0000008b8ad52223 */ /* 0x000fe200000100d5 */
[----:B--2---:R-:W-:Y:S01]  /*27c0*/  @P2 FMUL.FTZ R138, R207, R216 ;  /* 0x000000d8cf8a2220 */ /* 0x004fe20000410000 */
[----:B------:R-:W1:Y:S01]  /*27d0*/  @P2 LDC R215, c[0x0][0x40c] ;  /* 0x00010300ffd72b82 */ /* 0x000e620000000800 */
[----:B------:R-:W-:-:S02]  /*27e0*/  @P2 SHF.L.U32 R207, R130, 0x10, RZ ;  /* 0x0000001082cf2819 */ /* 0x000fc400000006ff */
[----:B------:R-:W-:Y:S02]  /*27f0*/  @P2 SHF.L.U32 R208, R131, 0x10, RZ ;  /* 0x0000001083d02819 */ /* 0x000fe400000006ff */
[----:B------:R-:W-:-:S03]  /*2800*/  @P2 PRMT R139, R130, 0x7632, R139 ;  /* 0x00007632828b2816 */ /* 0x000fc6000000008b */
[----:B------:R-:W2:Y:S01]  /*2810*/  @P2 LDC R220, c[0x0][0x40c] ;  /* 0x00010300ffdc2b82 */ /* 0x000ea20000000800 */
[----:B0-----:R-:W-:Y:S01]  /*2820*/  @P2 FMUL.FTZ R209, R137, R210 ;  /* 0x000000d289d12220 */ /* 0x001fe20000410000 */
[----:B------:R-:W-:Y:S01]  /*2830*/  @P2 IMAD.U32 R137, R14, 0x10000, RZ ;  /* 0x000100000e892824 */ /* 0x000fe200078e00ff */
[----:B------:R-:W-:Y:S02]  /*2840*/  @P2 SHF.L.U32 R139, R139, 0x10, RZ ;  /* 0x000000108b8b2819 */ /* 0x000fe400000006ff */
[----:B------:R-:W-:Y:S01]  /*2850*/  @P2 FFMA.FTZ R212, R209, R136, R212 ;  /* 0x00000088d1d42223 */ /* 0x000fe200000100d4 */
[----:B------:R-:W-:Y:S01]  /*2860*/  @P2 FFMA.FTZ R211, R138, R137, R211 ;  /* 0x000000898ad32223 */ /* 0x000fe200000100d3 */
[----:B------:R-:W-:Y:S01]  /*2870*/  @P2 PRMT R138, R131, 0x7632, R138 ;  /* 0x00007632838a2816 */ /* 0x000fe2000000008a */
[----:B------:R-:W0:Y:S01]  /*2880*/  @P2 LDC R216, c[0x0][0x40c] ;  /* 0x00010300ffd82b82 */ /* 0x000e220000000800 */
[----:B---3--:R-:W-:Y:S01]  /*2890*/  @P2 FMUL.FTZ R219, R207, R218 ;  /* 0x000000dacfdb2220 */ /* 0x008fe20000410000 */
[----:B------:R-:W-:-:S02]  /*28a0*/  PRMT R136, R134, 0x7632, R136 ;  /* 0x0000763286887816 */ /* 0x000fc40000000088 */
[----:B------:R-:W-:Y:S02]  /*28b0*/  PRMT R137, R135, 0x7632, R137 ;  /* 0x0000763287897816 */ /* 0x000fe40000000089 */
[----:B------:R-:W-:Y:S01]  /*28c0*/  SHF.L.U32 R210, R134, 0x10, RZ ;  /* 0x0000001086d27819 */ /* 0x000fe200000006ff */
[----:B-1----:R-:W-:Y:S01]  /*28d0*/  @P2 FMUL.FTZ R218, R208, R215 ;  /* 0x000000d7d0da2220 */ /* 0x002fe20000410000 */
[----:B------:R-:W-:Y:S01]  /*28e0*/  @P2 SHF.L.U32 R215, R138, 0x10, RZ ;  /* 0x000000108ad72819 */ /* 0x000fe200000006ff */
[----:B------:R-:W-:Y:S01]  /*28f0*/  IMAD.U32 R208, R136, 0x10000, RZ ;  /* 0x0001000088d07824 */ /* 0x000fe200078e00ff */
[----:B------:R-:W-:Y:S02]  /*2900*/  SHF.L.U32 R207, R137, 0x10, RZ ;  /* 0x0000001089cf7819 */ /* 0x000fe400000006ff */
[----:B------:R-:W-:Y:S02]  /*2910*/  SHF.L.U32 R209, R135, 0x10, RZ ;  /* 0x0000001087d17819 */ /* 0x000fe400000006ff */
[----:B------:R-:W-:Y:S01]  /*2920*/  @P2 SHF.L.U32 R136, R110, 0x10, RZ ;  /* 0x000000106e882819 */ /* 0x000fe200000006ff */
[----:B--2---:R-:W-:Y:S01]  /*2930*/  @P2 FMUL.FTZ R139, R139, R220 ;  /* 0x000000dc8b8b2220 */ /* 0x004fe20000410000 */
[----:B------:R-:W-:-:S02]  /*2940*/  @P2 SHF.L.U32 R137, R15, 0x10, RZ ;  /* 0x000000100f892819 */ /* 0x000fc400000006ff */
[----:B------:R-:W-:Y:S01]  /*2950*/  @P2 SHF.L.U32 R138, R111, 0x10, RZ ;  /* 0x000000106f8a2819 */ /* 0x000fe200000006ff */
[----:B------:R-:W-:Y:S01]  /*2960*/  @P2 FFMA.FTZ R210, R219, R136, R210 ;  /* 0x00000088dbd22223 */ /* 0x000fe200000100d2 */
[----:B------:R-:W-:Y:S01]  /*2970*/  F2FP.BF16.F32.PACK_AB R136, RZ, R214 ;  /* 0x000000d6ff88723e */ /* 0x000fe200000010ff */
[----:B------:R-:W-:Y:S01]  /*2980*/  @P2 FFMA.FTZ R208, R139, R137, R208 ;  /* 0x000000898bd02223 */ /* 0x000fe200000100d0 */
[----:B------:R-:W-:Y:S01]  /*2990*/  F2FP.BF16.F32.PACK_AB R137, RZ, R213 ;  /* 0x000000d5ff89723e */ /* 0x000fe200000010ff */
[----:B0-----:R-:W-:Y:S01]  /*29a0*/  @P2 FMUL.FTZ R216, R215, R216 ;  /* 0x000000d8d7d82220 */ /* 0x001fe20000410000 */
[----:B------:R-:W-:Y:S01]  /*29b0*/  @P2 FFMA.FTZ R209, R218, R138, R209 ;  /* 0x0000008adad12223 */ /* 0x000fe200000100d1 */
[----:B------:R-:W-:Y:S02]  /*29c0*/  F2FP.BF16.F32.PACK_AB R138, RZ, R212 ;  /* 0x000000d4ff8a723e */ /* 0x000fe400000010ff */
        /* <DEDUP_REMOVED lines=11> */
.L_x_444:
[----:B--2---:R-:W0:Y:S01]  /*2a80*/  @P1 LDC R138, c[0x0][0x40c] ;  /* 0x00010300ff8a1b82 */ /* 0x004e220000000800 */
[C---:B------:R-:W-:Y:S02]  /*2a90*/  @P1 PRMT R136, R128.reuse, 0x7632, R136 ;  /* 0x0000763280881816 */ /* 0x040fe40000000088 */
[----:B------:R-:W-:Y:S02]  /*2aa0*/  CS2R R212, SRZ ;  /* 0x0000000000d47805 */ /* 0x000fe4000001ff00 */
[----:B------:R-:W-:Y:S01]  /*2ab0*/  @P1 SHF.L.U32 R137, R128, 0x10, RZ ;  /* 0x0000001080891819 */ /* 0x000fe200000006ff */
[----:B------:R-:W-:Y:S01]  /*2ac0*/  @P1 IMAD.U32 R208, R129, 0x10000, RZ ;  /* 0x0001000081d01824 */ /* 0x000fe200078e00ff */
[----:B------:R-:W-:Y:S02]  /*2ad0*/  @P1 SHF.L.U32 R136, R136, 0x10, RZ ;  /* 0x0000001088881819 */ /* 0x000fe400000006ff */
[----:B------:R-:W-:Y:S01]  /*2ae0*/  MOV R214, RZ ;  /* 0x000000ff00d67202 */ /* 0x000fe20000000f00 */
        /* <DEDUP_REMOVED lines=17> */
[----:B------:R-:W-:Y:S02]  /*2c00*/  CS2R R210, SRZ ;  /* 0x0000000000d27805 */ /* 0x000fe4000001ff00 */
[----:B------:R-:W-:Y:S01]  /*2c10*/  @P1 SHF.L.U32 R139, R109, 0x10, RZ ;  /* 0x000000106d8b1819 */ /* 0x000fe200000006ff */
[----:B------:R-:W-:Y:S01]  /*2c20*/  @P1 FMUL.FTZ R211, R138, R137 ;  /* 0x000000898ad31220 */ /* 0x000fe20000410000 */
[C---:B------:R-:W-:Y:S01]  /*2c30*/  @P1 PRMT R137, R131.reuse, 0x7632, R137 ;  /* 0x0000763283891816 */ /* 0x040fe20000000089 */
[----:B------:R-:W2:Y:S01]  /*2c40*/  @P1 LDC R218, c[0x0][0x40c] ;  /* 0x00010300ffda1b82 */ /* 0x000ea20000000800 */
[----:B------:R-:W-:Y:S01]  /*2c50*/  @P1 SHF.L.U32 R136, R136, 0x10, RZ ;  /* 0x0000001088881819 */ /* 0x000fe200000006ff */
[----:B---3--:R-:W-:Y:S01]  /*2c60*/  @P1 FMUL.FTZ R208, R208, R209 ;  /* 0x000000d1d0d01220 */ /* 0x008fe20000410000 */
[----:B------:R-:W-:Y:S01]  /*2c70*/  @P1 SHF.L.U32 R207, R130, 0x10, RZ ;  /* 0x0000001082cf1819 */ /* 0x000fe200000006ff */
[----:B------:R-:W-:Y:S01]  /*2c80*/  @P1 IMAD.U32 R209, R131, 0x10000, RZ ;  /* 0x0001000083d11824 */ /* 0x000fe200078e00ff */
[----:B------:R-:W-:Y:S01]  /*2c90*/  @P1 SHF.L.U32 R137, R137, 0x10, RZ ;  /* 0x0000001089891819 */ /* 0x000fe200000006ff */
[----:B------:R-:W-:Y:S01]  /*2ca0*/  @P1 FMUL.FTZ R212, R208, R139 ;  /* 0x0000008bd0d41220 */ /* 0x000fe20000410000 */
[----:B------:R-:W-:Y:S01]  /*2cb0*/  @P1 SHF.L.U32 R139, R110, 0x10, RZ ;  /* 0x000000106e8b1819 */ /* 0x000fe200000006ff */
[----:B------:R-:W3:Y:S01]  /*2cc0*/  @P1 LDC R220, c[0x0][0x40c] ;  /* 0x00010300ffdc1b82 */ /* 0x000ee20000000800 */
[----:B0-----:R-:W-:Y:S01]  /*2cd0*/  @P1 FMUL.FTZ R136, R136, R215 ;  /* 0x000000d788881220 */ /* 0x001fe20000410000 */
[----:B------:R-:W-:Y:S01]  /*2ce0*/  @P1 SHF.L.U32 R215, R15, 0x10, RZ ;  /* 0x000000100fd71819 */ /* 0x000fe200000006ff */
[----:B------:R-:W-:-:S02]  /*2cf0*/  @P1 IMAD.U32 R138, R16, 0x10000, RZ ;  /* 0x00010000108a1824 */ /* 0x000fc400078e00ff */
[----:B-1----:R-:W-:Y:S01]  /*2d00*/  @P1 FMUL.FTZ R216, R207, R216 ;  /* 0x000000d8cfd81220 */ /* 0x002fe20000410000 */
[----:B------:R-:W-:-:S03]  /*2d10*/  HFMA2 R207, -RZ, RZ, 0, 0 ;  /* 0x00000000ffcf7431 */ /* 0x000fc600000001ff */
        /* <DEDUP_REMOVED lines=19> */
.L_x_445:
        /* <DEDUP_REMOVED lines=12> */
[----:B------:R-:W-:Y:S01]  /*2f10*/  ISETP.GT.AND P2, PT, R206, RZ, PT ;  /* 0x000000ffce00720c */ /* 0x000fe20003f44270 */
[----:B--2--5:R-:W-:Y:S01]  /*2f20*/  IMAD.U32 R220, R133, 0x10000, RZ ;  /* 0x0001000085dc7824 */ /* 0x024fe200078e00ff */
[C---:B------:R-:W-:Y:S02]  /*2f30*/  PRMT R136, R132.reuse, 0x7632, R136 ;  /* 0x0000763284887816 */ /* 0x040fe40000000088 */
[----:B------:R-:W-:-:S03]  /*2f40*/  SHF.L.U32 R222, R132, 0x10, RZ ;  /* 0x0000001084de7819 */ /* 0x000fc600000006ff */
[----:B------:R-:W-:-:S06]  /*2f50*/  IMAD.U32 R221, R136, 0x10000, RZ ;  /* 0x0001000088dd7824 */ /* 0x000fcc00078e00ff */
[----:B------:R-:W0:Y:S01]  /*2f60*/  @P2 LDC R138, c[0x0][0x40c] ;  /* 0x00010300ff8a2b82 */ /* 0x000e220000000800 */
[----:B------:R-:W-:Y:S02]  /*2f70*/  @P2 SHF.L.U32 R137, R128, 0x10, RZ ;  /* 0x0000001080892819 */ /* 0x000fe400000006ff */
[----:B------:R-:W-:Y:S02]  /*2f80*/  @P2 PRMT R215, R129, 0x7632, R215 ;  /* 0x0000763281d72816 */ /* 0x000fe400000000d7 */
[----:B------:R-:W-:Y:S02]  /*2f90*/  @P2 SHF.L.U32 R139, R17, 0x10, RZ ;  /* 0x00000010118b2819 */ /* 0x000fe400000006ff */
[----:B------:R-:W-:Y:S01]  /*2fa0*/  @P2 SHF.L.U32 R215, R215, 0x10, RZ ;  /* 0x00000010d7d72819 */ /* 0x000fe200000006ff */
[----:B------:R-:W1:Y:S01]  /*2fb0*/  @P2 LDC R216, c[0x0][0x40c] ;  /* 0x00010300ffd82b82 */ /* 0x000e620000000800 */
[----:B------:R-:W-:Y:S02]  /*2fc0*/  @P2 SHF.L.U32 R136, R112, 0x10, RZ ;  /* 0x0000001070882819 */ /* 0x000fe400000006ff */
[----:B------:R-:W-:-:S05]  /*2fd0*/  @P2 SHF.L.U32 R225, R20, 0x10, RZ ;  /* 0x0000001014e12819 */ /* 0x000fca00000006ff */
[----:B------:R-:W2:Y:S08]  /*2fe0*/  @P2 LDC R224, c[0x0][0x40c] ;  /* 0x00010300ffe02b82 */ /* 0x000eb00000000800 */
[----:B------:R-:W3:Y:S01]  /*2ff0*/  @P2 LDC R218, c[0x0][0x40c] ;  /* 0x00010300ffda2b82 */ /* 0x000ee20000000800 */
[----:B0-----:R-:W-:Y:S01]  /*3000*/  @P2 FMUL.FTZ R217, R137, R138 ;  /* 0x0000008a89d92220 */ /* 0x001fe20000410000 */
[----:B------:R-:W-:-:S03]  /*3010*/  @P2 PRMT R137, R128, 0x7632, R137 ;  /* 0x0000763280892816 */ /* 0x000fc60000000089 */
[----:B------:R-:W-:Y:S01]  /*3020*/  @P2 FFMA.FTZ R222, R217, R136, R222 ;  /* 0x00000088d9de2223 */ /* 0x000fe200000100de */
[----:B------:R-:W-:Y:S02]  /*3030*/  @P2 SHF.L.U32 R137, R137, 0x10, RZ ;  /* 0x0000001089892819 */ /* 0x000fe400000006ff */
[----:B------:R-:W0:Y:S01]  /*3040*/  @P2 LDC R226, c[0x0][0x40c] ;  /* 0x00010300ffe22b82 */ /* 0x000e220000000800 */
[----:B------:R-:W-:Y:S02]  /*3050*/  PRMT R136, R133, 0x7632, R136 ;  /* 0x0000763285887816 */ /* 0x000fe40000000088 */
[----:B-1----:R-:W-:Y:S01]  /*3060*/  @P2 FMUL.FTZ R138, R137, R216 ;  /* 0x000000d8898a2220 */ /* 0x002fe20000410000 */
[----:B------:R-:W-:Y:S01]  /*3070*/  @P2 SHF.L.U32 R137, R129, 0x10, RZ ;  /* 0x0000001081892819 */ /* 0x000fe200000006ff */
[----:B------:R-:W-:Y:S01]  /*3080*/  @P2 IMAD.U32 R216, R131, 0x10000, RZ ;  /* 0x0001000083d82824 */ /* 0x000fe200078e00ff */
[----:B------:R-:W-:Y:S01]  /*3090*/  SHF.L.U32 R219, R136, 0x10, RZ ;  /* 0x0000001088db7819 */ /* 0x000fe200000006ff */
[----:B------:R-:W-:Y:S01]  /*30a0*/  @P2 FFMA.FTZ R221, R138, R139, R221 ;  /* 0x0000008b8add2223 */ /* 0x000fe200000100dd */
[----:B------:R-:W1:Y:S01]  /*30b0*/  @P2 LDC R223, c[0x0][0x40c] ;  /* 0x00010300ffdf2b82 */ /* 0x000e620000000800 */
[----:B--2---:R-:W-:Y:S01]  /*30c0*/  @P2 FMUL.FTZ R138, R215, R224 ;  /* 0x000000e0d78a2220 */ /* 0x004fe20000410000 */
[----:B------:R-:W-:-:S02]  /*30d0*/  @P2 SHF.L.U32 R136, R113, 0x10, RZ ;  /* 0x0000001071882819 */ /* 0x000fc400000006ff */
[C---:B------:R-:W-:Y:S02]  /*30e0*/  @P2 SHF.L.U32 R215, R130.reuse, 0x10, RZ ;  /* 0x0000001082d72819 */ /* 0x040fe400000006ff */
[----:B------:R-:W-:Y:S02]  /*30f0*/  @P2 PRMT R139, R130, 0x7632, R139 ;  /* 0x00007632828b2816 */ /* 0x000fe4000000008b */
[----:B------:R-:W2:Y:S01]  /*3100*/  @P2 LDC R228, c[0x0][0x40c] ;  /* 0x00010300ffe42b82 */ /* 0x000ea20000000800 */
[----:B---3--:R-:W-:Y:S01]  /*3110*/  @P2 FMUL.FTZ R217, R137, R218 ;  /* 0x000000da89d92220 */ /* 0x008fe20000410000 */
[----:B------:R-:W-:Y:S02]  /*3120*/  @P2 SHF.L.U32 R137, R18, 0x10, RZ ;  /* 0x0000001012892819 */ /* 0x000fe400000006ff */
[----:B------:R-:W-:Y:S01]  /*3130*/  @P2 SHF.L.U32 R139, R139, 0x10, RZ ;  /* 0x000000108b8b2819 */ /* 0x000fe200000006ff */
[----:B------:R-:W-:Y:S01]  /*3140*/  @P2 FFMA.FTZ R220, R217, R136, R220 ;  /* 0x00000088d9dc2223 */ /* 0x000fe200000100dc */
[----:B------:R-:W-:Y:S01]  /*3150*/  PRMT R136, R134, 0x7632, R136 ;  /* 0x0000763286887816 */ /* 0x000fe20000000088 */
[----:B------:R-:W-:Y:S01]  /*3160*/  @P2 FFMA.FTZ R219, R138, R137, R219 ;  /* 0x000000898adb2223 */ /* 0x000fe200000100db */
[----:B------:R-:W3:Y:S01]  /*3170*/  @P2 LDC R224, c[0x0][0x40c] ;  /* 0x00010300ffe02b82 */ /* 0x000ee20000000800 */
[----:B------:R-:W-:Y:S01]  /*3180*/  @P2 PRMT R138, R131, 0x7632, R138 ;  /* 0x00007632838a2816 */ /* 0x000fe2000000008a */
[----:B0-----:R-:W-:Y:S01]  /*3190*/  @P2 FMUL.FTZ R227, R215, R226 ;  /* 0x000000e2d7e32220 */ /* 0x001fe20000410000 */
[----:B------:R-:W-:-:S02]  /*31a0*/  PRMT R137, R135, 0x7632, R137 ;  /* 0x0000763287897816 */ /* 0x000fc40000000089 */
[----:B------:R-:W-:Y:S02]  /*31b0*/  SHF.L.U32 R218, R134, 0x10, RZ ;  /* 0x0000001086da7819 */ /* 0x000fe400000006ff */
[----:B------:R-:W-:Y:S01]  /*31c0*/  SHF.L.U32 R217, R135, 0x10, RZ ;  /* 0x0000001087d97819 */ /* 0x000fe200000006ff */
[----:B-1----:R-:W-:Y:S01]  /*31d0*/  @P2 FMUL.FTZ R226, R216, R223 ;  /* 0x000000dfd8e22220 */ /* 0x002fe20000410000 */
[----:B------:R-:W-:Y:S02]  /*31e0*/  @P2 SHF.L.U32 R223, R138, 0x10, RZ ;  /* 0x000000108adf2819 */ /* 0x000fe400000006ff */
[----:B------:R-:W-:Y:S02]  /*31f0*/  SHF.L.U32 R216, R136, 0x10, RZ ;  /* 0x0000001088d87819 */ /* 0x000fe400000006ff */
[----:B------:R-:W-:Y:S01]  /*3200*/  SHF.L.U32 R215, R137, 0x10, RZ ;  /* 0x0000001089d77819 */ /* 0x000fe200000006ff */
[----:B------:R-:W-:Y:S01]  /*3210*/  @P2 IMAD.U32 R137, R19, 0x10000, RZ ;  /* 0x0001000013892824 */ /* 0x000fe200078e00ff */
[----:B------:R-:W-:Y:S01]  /*3220*/  @P2 SHF.L.U32 R136, R114, 0x10, RZ ;  /* 0x0000001072882819 */ /* 0x000fe200000006ff */
[----:B--2---:R-:W-:Y:S01]  /*3230*/  @P2 FMUL.FTZ R139, R139, R228 ;  /* 0x000000e48b8b2220 */ /* 0x004fe20000410000 */
[----:B------:R-:W-:-:S03]  /*3240*/  @P2 SHF.L.U32 R138, R115, 0x10, RZ ;  /* 0x00000010738a2819 */ /* 0x000fc600000006ff */
        /* <DEDUP_REMOVED lines=18> */
.L_x_446:
[----:B--2---:R-:W0:Y:S01]  /*3370*/  @P1 LDC R138, c[0x0][0x40c] ;  /* 0x00010300ff8a1b82 */ /* 0x004e220000000800 */
[C---:B------:R-:W-:Y:S01]  /*3380*/  @P1 PRMT R136, R128.reuse, 0x7632, R136 ;  /* 0x0000763280881816 */ /* 0x040fe20000000088 */
[----:B------:R-:W-:Y:S01]  /*3390*/  IMAD.MOV.U32 R222, RZ, RZ, RZ ;  /* 0x000000ffffde7224 */ /* 0x000fe200078e00ff */
        /* <DEDUP_REMOVED lines=19> */
[----:B--2---:R-:W-:Y:S01]  /*34d0*/  @P1 FMUL.FTZ R137, R137, R218 ;  /* 0x000000da89891220 */ /* 0x004fe20000410000 */
[----:B------:R-:W-:Y:S01]  /*34e0*/  @P1 IMAD.U32 R138, R18, 0x10000, RZ ;  /* 0x00010000128a1824 */ /* 0x000fe200078e00ff */
[----:B------:R-:W-:Y:S02]  /*34f0*/  CS2R R218, SRZ ;  /* 0x0000000000da7805 */ /* 0x000fe4000001ff00 */
[----:B------:R-:W-:Y:S01]  /*3500*/  @P1 SHF.L.U32 R139, R113, 0x10, RZ ;  /* 0x00000010718b1819 */ /* 0x000fe200000006ff */
[----:B------:R-:W-:Y:S01]  /*3510*/  @P1 FMUL.FTZ R219, R138, R137 ;  /* 0x000000898adb1220 */ /* 0x000fe20000410000 */
[----:B------:R-:W-:Y:S01]  /*3520*/  @P1 PRMT R137, R131, 0x7632, R137 ;  /* 0x0000763283891816 */ /* 0x000fe20000000089 */
        /* <DEDUP_REMOVED lines=10> */
[----:B------:R-:W-:-:S02]  /*35d0*/  @P1 SHF.L.U32 R223, R19, 0x10, RZ ;  /* 0x0000001013df1819 */ /* 0x000fc400000006ff */
[----:B------:R-:W-:Y:S01]  /*35e0*/  @P1 SHF.L.U32 R138, R20, 0x10, RZ ;  /* 0x00000010148a1819 */ /* 0x000fe200000006ff */
[----:B-1----:R-:W-:Y:S01]  /*35f0*/  @P1 FMUL.FTZ R224, R215, R224 ;  /* 0x000000e0d7e01220 */ /* 0x002fe20000410000 */
[----:B------:R-:W-:-:S03]  /*3600*/  MOV R215, RZ ;  /* 0x000000ff00d77202 */ /* 0x000fc60000000f00 */
        /* <DEDUP_REMOVED lines=19> */
.L_x_447:
        /* <DEDUP_REMOVED lines=13> */
[----:B-----5:R-:W-:Y:S02]  /*3810*/  SHF.L.U32 R230, R132, 0x10, RZ ;  /* 0x0000001084e67819 */ /* 0x020fe400000006ff */
[----:B--2---:R-:W-:Y:S02]  /*3820*/  SHF.L.U32 R228, R133, 0x10, RZ ;  /* 0x0000001085e47819 */ /* 0x004fe400000006ff */
[----:B------:R-:W-:-:S07]  /*3830*/  SHF.L.U32 R226, R134, 0x10, RZ ;  /* 0x0000001086e27819 */ /* 0x000fce00000006ff */
[----:B------:R-:W0:Y:S01]  /*3840*/  @P2 LDC R139, c[0x0][0x40c] ;  /* 0x00010300ff8b2b82 */ /* 0x000e220000000800 */
[C---:B------:R-:W-:Y:S02]  /*3850*/  @P2 SHF.L.U32 R136, R128.reuse, 0x10, RZ ;  /* 0x0000001080882819 */ /* 0x040fe400000006ff */
[----:B------:R-:W-:Y:S02]  /*3860*/  @P2 PRMT R137, R128, 0x7632, R137 ;  /* 0x0000763280892816 */ /* 0x000fe40000000089 */
[----:B------:R-:W-:Y:S02]  /*3870*/  @P2 SHF.L.U32 R223, R129, 0x10, RZ ;  /* 0x0000001081df2819 */ /* 0x000fe400000006ff */
[----:B------:R-:W-:Y:S01]  /*3880*/  @P2 SHF.L.U32 R137, R137, 0x10, RZ ;  /* 0x0000001089892819 */ /* 0x000fe200000006ff */
[----:B------:R-:W1:Y:S08]  /*3890*/  @P2 LDC R138, c[0x0][0x40c] ;  /* 0x00010300ff8a2b82 */ /* 0x000e700000000800 */
[----:B------:R-:W2:Y:S08]  /*38a0*/  @P2 LDC R224, c[0x0][0x40c] ;  /* 0x00010300ffe02b82 */ /* 0x000eb00000000800 */
[----:B------:R-:W3:Y:S01]  /*38b0*/  @P2 LDC R225, c[0x0][0x40c] ;  /* 0x00010300ffe12b82 */ /* 0x000ee20000000800 */
[----:B0-----:R-:W-:Y:S01]  /*38c0*/  @P2 FMUL.FTZ R139, R136, R139 ;  /* 0x0000008b888b2220 */ /* 0x001fe20000410000 */
[----:B------:R-:W-:-:S04]  /*38d0*/  PRMT R136, R132, 0x7632, R136 ;  /* 0x0000763284887816 */ /* 0x000fc80000000088 */
[----:B------:R-:W-:Y:S01]  /*38e0*/  SHF.L.U32 R229, R136, 0x10, RZ ;  /* 0x0000001088e57819 */ /* 0x000fe200000006ff */
[----:B-1----:R-:W-:Y:S01]  /*38f0*/  @P2 FMUL.FTZ R138, R137, R138 ;  /* 0x0000008a898a2220 */ /* 0x002fe20000410000 */
[----:B------:R-:W0:Y:S01]  /*3900*/  @P2 LDC R232, c[0x0][0x40c] ;  /* 0x00010300ffe82b82 */ /* 0x000e220000000800 */
[----:B------:R-:W-:Y:S01]  /*3910*/  @P2 IMAD.U32 R137, R21, 0x10000, RZ ;  /* 0x0001000015892824 */ /* 0x000fe200078e00ff */
[----:B------:R-:W-:-:S03]  /*3920*/  @P2 SHF.L.U32 R136, R116, 0x10, RZ ;  /* 0x0000001074882819 */ /* 0x000fc600000006ff */
[----:B------:R-:W-:Y:S01]  /*3930*/  @P2 FFMA.FTZ R229, R138, R137, R229 ;  /* 0x000000898ae52223 */ /* 0x000fe200000100e5 */
[----:B------:R-:W-:Y:S01]  /*3940*/  @P2 PRMT R138, R129, 0x7632, R138 ;  /* 0x00007632818a2816 */ /* 0x000fe2000000008a */
[----:B------:R-:W-:Y:S01]  /*3950*/  @P2 FFMA.FTZ R230, R139, R136, R230 ;  /* 0x000000888be62223 */ /* 0x000fe200000100e6 */
[----:B------:R-:W1:Y:S01]  /*3960*/  @P2 LDC R231, c[0x0][0x40c] ;  /* 0x00010300ffe72b82 */ /* 0x000e620000000800 */
[----:B------:R-:W-:Y:S01]  /*3970*/  @P2 SHF.L.U32 R136, R117, 0x10, RZ ;  /* 0x0000001075882819 */ /* 0x000fe200000006ff */
[----:B--2---:R-:W-:Y:S01]  /*3980*/  @P2 FMUL.FTZ R223, R223, R224 ;  /* 0x000000e0dfdf2220 */ /* 0x004fe20000410000 */
[----:B------:R-:W-:Y:S02]  /*3990*/  PRMT R137, R133, 0x7632, R137 ;  /* 0x0000763285897816 */ /* 0x000fe40000000089 */
[----:B------:R-:W-:Y:S01]  /*39a0*/  @P2 SHF.L.U32 R138, R138, 0x10, RZ ;  /* 0x000000108a8a2819 */ /* 0x000fe200000006ff */
[----:B------:R-:W-:Y:S01]  /*39b0*/  @P2 FFMA.FTZ R228, R223, R136, R228 ;  /* 0x00000088dfe42223 */ /* 0x000fe200000100e4 */
[----:B------:R-:W-:Y:S01]  /*39c0*/  SHF.L.U32 R227, R137, 0x10, RZ ;  /* 0x0000001089e37819 */ /* 0x000fe200000006ff */
[----:B------:R-:W-:Y:S01]  /*39d0*/  @P2 IMAD.U32 R136, R22, 0x10000, RZ ;  /* 0x0001000016882824 */ /* 0x000fe200078e00ff */
[----:B------:R-:W2:Y:S01]  /*39e0*/  @P2 LDC R236, c[0x0][0x40c] ;  /* 0x00010300ffec2b82 */ /* 0x000ea20000000800 */
[----:B---3--:R-:W-:Y:S01]  /*39f0*/  @P2 FMUL.FTZ R138, R138, R225 ;  /* 0x000000e18a8a2220 */ /* 0x008fe20000410000 */
[----:B------:R-:W-:-:S02]  /*3a00*/  @P2 SHF.L.U32 R139, R130, 0x10, RZ ;  /* 0x00000010828b2819 */ /* 0x000fc400000006ff */
[----:B------:R-:W-:Y:S01]  /*3a10*/  PRMT R137, R134, 0x7632, R137 ;  /* 0x0000763286897816 */ /* 0x000fe20000000089 */
[----:B------:R-:W-:Y:S01]  /*3a20*/  @P2 FFMA.FTZ R227, R138, R136, R227 ;  /* 0x000000888ae32223 */ /* 0x000fe200000100e3 */
[----:B------:R-:W-:Y:S01]  /*3a30*/  @P2 PRMT R138, R130, 0x7632, R138 ;  /* 0x00007632828a2816 */ /* 0x000fe2000000008a */
[----:B0-----:R-:W-:Y:S01]  /*3a40*/  @P2 FMUL.FTZ R139, R139, R232 ;  /* 0x000000e88b8b2220 */ /* 0x001fe20000410000 */
[----:B------:R-:W0:Y:S01]  /*3a50*/  @P2 LDC R234, c[0x0][0x40c] ;  /* 0x00010300ffea2b82 */ /* 0x000e220000000800 */
[----:B------:R-:W-:Y:S02]  /*3a60*/  @P2 SHF.L.U32 R136, R118, 0x10, RZ ;  /* 0x0000001076882819 */ /* 0x000fe400000006ff */
[----:B------:R-:W-:Y:S02]  /*3a70*/  @P2 SHF.L.U32 R138, R138, 0x10, RZ ;  /* 0x000000108a8a2819 */ /* 0x000fe400000006ff */
[----:B------:R-:W-:Y:S01]  /*3a80*/  SHF.L.U32 R225, R137, 0x10, RZ ;  /* 0x0000001089e17819 */ /* 0x000fe200000006ff */
[----:B------:R-:W-:Y:S01]  /*3a90*/  @P2 FFMA.FTZ R226, R139, R136, R226 ;  /* 0x000000888be22223 */ /* 0x000fe200000100e2 */
[----:B------:R-:W-:-:S02]  /*3aa0*/  @P2 IMAD.U32 R136, R23, 0x10000, RZ ;  /* 0x0001000017882824 */ /* 0x000fc400078e00ff */
[----:B-1----:R-:W-:Y:S01]  /*3ab0*/  @P2 FMUL.FTZ R138, R138, R231 ;  /* 0x000000e78a8a2220 */ /* 0x002fe20000410000 */
[C---:B------:R-:W-:Y:S02]  /*3ac0*/  @P2 PRMT R137, R131.reuse, 0x7632, R137 ;  /* 0x0000763283892816 */ /* 0x040fe40000000089 */
[----:B------:R-:W-:Y:S01]  /*3ad0*/  @P2 SHF.L.U32 R139, R131, 0x10, RZ ;  /* 0x00000010838b2819 */ /* 0x000fe200000006ff */
[----:B------:R-:W-:Y:S01]  /*3ae0*/  @P2 FFMA.FTZ R225, R138, R136, R225 ;  /* 0x000000888ae12223 */ /* 0x000fe200000100e1 */
[----:B------:R-:W-:Y:S02]  /*3af0*/  @P2 SHF.L.U32 R137, R137, 0x10, RZ ;  /* 0x0000001089892819 */ /* 0x000fe400000006ff */
[C---:B------:R-:W-:Y:S02]  /*3b00*/  PRMT R136, R135.reuse, 0x7632, R136 ;  /* 0x0000763287887816 */ /* 0x040fe40000000088 */
[----:B------:R-:W-:Y:S01]  /*3b10*/  SHF.L.U32 R224, R135, 0x10, RZ ;  /* 0x0000001087e07819 */ /* 0x000fe200000006ff */
[----:B--2---:R-:W-:Y:S01]  /*3b20*/  @P2 FMUL.FTZ R138, R137, R236 ;  /* 0x000000ec898a2220 */ /* 0x004fe20000410000 */
[----:B------:R-:W-:Y:S01]  /*3b30*/  SHF.L.U32 R223, R136, 0x10, RZ ;  /* 0x0000001088df7819 */ /* 0x000fe200000006ff */
[----:B------:R-:W-:Y:S01]  /*3b40*/  @P2 IMAD.U32 R137, R24, 0x10000, RZ ;  /* 0x0001000018892824 */ /* 0x000fe200078e00ff */
[----:B------:R-:W-:-:S02]  /*3b50*/  @P2 SHF.L.U32 R136, R119, 0x10, RZ ;  /* 0x0000001077882819 */ /* 0x000fc400000006ff */
[----:B------:R-:W-:Y:S01]  /*3b60*/  F2FP.BF16.F32.PACK_AB R231, RZ, R227 ;  /* 0x000000e3ffe7723e */ /* 0x000fe200000010ff */
[----:B0-----:R-:W-:Y:S01]  /*3b70*/  @P2 FMUL.FTZ R139, R139, R234 ;  /* 0x000000ea8b8b2220 */ /* 0x001fe20000410000 */
[----:B------:R-:W-:Y:S01]  /*3b80*/  @P2 FFMA.FTZ R223, R138, R137, R223 ;  /* 0x000000898adf2223 */ /* 0x000fe200000100df */
[----:B------:R-:W-:Y:S02]  /*3b90*/  F2FP.BF16.F32.PACK_AB R137, RZ, R229 ;  /* 0x000000e5ff89723e */ /* 0x000fe400000010ff */
        /* <DEDUP_REMOVED lines=12> */
.L_x_448:
[----:B------:R-:W0:Y:S01]  /*3c60*/  @P1 LDC R223, c[0x0][0x40c] ;  /* 0x00010300ffdf1b82 */ /* 0x000e220000000800 */
[----:B--2---:R-:W-:Y:S02]  /*3c70*/  @P1 PRMT R136, R128, 0x7632, R136 ;  /* 0x0000763280881816 */ /* 0x004fe40000000088 */
[----:B------:R-:W-:Y:S02]  /*3c80*/  CS2R R228, SRZ ;  /* 0x0000000000e47805 */ /* 0x000fe4000001ff00 */
[----:B------:R-:W-:Y:S01]  /*3c90*/  @P1 SHF.L.U32 R225, R21, 0x10, RZ ;  /* 0x0000001015e11819 */ /* 0x000fe200000006ff */
[----:B------:R-:W-:Y:S01]  /*3ca0*/  HFMA2 R230, -RZ, RZ, 0, 0 ;  /* 0x00000000ffe67431 */ /* 0x000fe200000001ff */
[----:B------:R-:W-:Y:S01]  /*3cb0*/  @P1 SHF.L.U32 R136, R136, 0x10, RZ ;  /* 0x0000001088881819 */ /* 0x000fe200000006ff */
[----:B------:R-:W-:Y:S01]  /*3cc0*/  @P1 IMAD.U32 R231, R119, 0x10000, RZ ;  /* 0x0001000077e71824 */ /* 0x000fe200078e00ff */
[----:B------:R-:W-:Y:S01]  /*3cd0*/  @P1 SHF.L.U32 R137, R128, 0x10, RZ ;  /* 0x0000001080891819 */ /* 0x000fe200000006ff */
[----:B------:R-:W1:Y:S01]  /*3ce0*/  @P1 LDC R138, c[0x0][0x40c] ;  /* 0x00010300ff8a1b82 */ /* 0x000e620000000800 */
[----:B------:R-:W-:-:S07]  /*3cf0*/  @P1 SHF.L.U32 R139, R116, 0x10, RZ ;  /* 0x00000010748b1819 */ /* 0x000fce00000006ff */
[----:B------:R-:W2:Y:S08]  /*3d00*/  @P1 LDC R227, c[0x0][0x40c] ;  /* 0x00010300ffe31b82 */ /* 0x000eb00000000800 */
[----:B------:R-:W3:Y:S01]  /*3d10*/  @P1 LDC R224, c[0x0][0x40c] ;  /* 0x00010300ffe01b82 */ /* 0x000ee20000000800 */
[----:B0-----:R-:W-:Y:S01]  /*3d20*/  @P1 FMUL.FTZ R136, R136, R223 ;  /* 0x000000df88881220 */ /* 0x001fe20000410000 */
[----:B------:R-:W-:-:S03]  /*3d30*/  @P1 SHF.L.U32 R223, R130, 0x10, RZ ;  /* 0x0000001082df1819 */ /* 0x000fc600000006ff */
[----:B------:R-:W-:Y:S01]  /*3d40*/  @P1 FMUL.FTZ R229, R225, R136 ;  /* 0x00000088e1e51220 */ /* 0x000fe20000410000 */
[----:B------:R-:W-:Y:S02]  /*3d50*/  @P1 IMAD.U32 R136, R129, 0x10000, RZ ;  /* 0x0001000081881824 */ /* 0x000fe400078e00ff */
[----:B------:R-:W0:Y:S01]  /*3d60*/  @P1 LDC R226, c[0x0][0x40c] ;  /* 0x00010300ffe21b82 */ /* 0x000e220000000800 */
[----:B-1----:R-:W-:Y:S01]  /*3d70*/  @P1 FMUL.FTZ R138, R137, R138 ;  /* 0x0000008a898a1220 */ /* 0x002fe20000410000 */
[----:B------:R-:W-:-:S03]  /*3d80*/  @P1 PRMT R137, R129, 0x7632, R137 ;  /* 0x0000763281891816 */ /* 0x000fc60000000089 */
[----:B------:R-:W-:Y:S01]  /*3d90*/  @P1 FMUL.FTZ R230, R138, R139 ;  /* 0x0000008b8ae61220 */ /* 0x000fe20000410000 */
[----:B------:R-:W-:Y:S02]  /*3da0*/  @P1 SHF.L.U32 R137, R137, 0x10, RZ ;  /* 0x0000001089891819 */ /* 0x000fe400000006ff */
[----:B------:R-:W1:Y:S01]  /*3db0*/  @P1 LDC R232, c[0x0][0x40c] ;  /* 0x00010300ffe81b82 */ /* 0x000e620000000800 */
[----:B------:R-:W-:Y:S01]  /*3dc0*/  @P1 SHF.L.U32 R139, R117, 0x10, RZ ;  /* 0x00000010758b1819 */ /* 0x000fe200000006ff */
[----:B--2---:R-:W-:Y:S01]  /*3dd0*/  @P1 FMUL.FTZ R136, R136, R227 ;  /* 0x000000e388881220 */ /* 0x004fe20000410000 */
[----:B------:R-:W-:Y:S02]  /*3de0*/  @P1 SHF.L.U32 R138, R22, 0x10, RZ ;  /* 0x00000010168a1819 */ /* 0x000fe400000006ff */
[----:B------:R-:W-:Y:S01]  /*3df0*/  MOV R227, RZ ;  /* 0x000000ff00e37202 */ /* 0x000fe20000000f00 */
[----:B------:R-:W-:Y:S01]  /*3e00*/  @P1 FMUL.FTZ R228, R136, R139 ;  /* 0x0000008b88e41220 */ /* 0x000fe20000410000 */
[----:B------:R-:W-:Y:S01]  /*3e10*/  @P1 PRMT R136, R130, 0x7632, R136 ;  /* 0x0000763282881816 */ /* 0x000fe20000000088 */
[----:B------:R-:W2:Y:S01]  /*3e20*/  @P1 LDC R225, c[0x0][0x40c] ;  /* 0x00010300ffe11b82 */ /* 0x000ea20000000800 */
[----:B---3--:R-:W-:Y:S01]  /*3e30*/  @P1 FMUL.FTZ R137, R137, R224 ;  /* 0x000000e089891220 */ /* 0x008fe20000410000 */
[----:B------:R-:W-:-:S02]  /*3e40*/  @P1 SHF.L.U32 R139, R131, 0x10, RZ ;  /* 0x00000010838b1819 */ /* 0x000fc400000006ff */
[----:B------:R-:W-:Y:S01]  /*3e50*/  @P1 SHF.L.U32 R136, R136, 0x10, RZ ;  /* 0x0000001088881819 */ /* 0x000fe200000006ff */
[----:B------:R-:W-:Y:S01]  /*3e60*/  @P1 FMUL.FTZ R227, R138, R137 ;  /* 0x000000898ae31220 */ /* 0x000fe20000410000 */
[----:B------:R-:W-:Y:S02]  /*3e70*/  @P1 PRMT R137, R131, 0x7632, R137 ;  /* 0x0000763283891816 */ /* 0x000fe40000000089 */
[----:B------:R-:W3:Y:S01]  /*3e80*/  @P1 LDC R234, c[0x0][0x40c] ;  /* 0x00010300ffea1b82 */ /* 0x000ee20000000800 */
[----:B------:R-:W-:Y:S01]  /*3e90*/  @P1 SHF.L.U32 R138, R118, 0x10, RZ ;  /* 0x00000010768a1819 */ /* 0x000fe200000006ff */
[----:B0-----:R-:W-:Y:S01]  /*3ea0*/  @P1 FMUL.FTZ R223, R223, R226 ;  /* 0x000000e2dfdf1220 */ /* 0x001fe20000410000 */
[----:B------:R-:W-:Y:S01]  /*3eb0*/  @P1 SHF.L.U32 R137, R137, 0x10, RZ ;  /* 0x0000001089891819 */ /* 0x000fe200000006ff */
[----:B------:R-:W-:Y:S02]  /*3ec0*/  IMAD.MOV.U32 R226, RZ, RZ, RZ ;  /* 0x000000ffffe27224 */ /* 0x000fe400078e00ff */
[----:B------:R-:W-:Y:S01]  /*3ed0*/  @P1 FMUL.FTZ R226, R223, R138 ;  /* 0x0000008adfe21220 */ /* 0x000fe20000410000 */
[----:B------:R-:W-:Y:S01]  /*3ee0*/  @P1 SHF.L.U32 R138, R24, 0x10, RZ ;  /* 0x00000010188a1819 */ /* 0x000fe200000006ff */
[----:B-1----:R-:W-:Y:S01]  /*3ef0*/  @P1 FMUL.FTZ R232, R139, R232 ;  /* 0x000000e88be81220 */ /* 0x002fe20000410000 */
[----:B------:R-:W-:Y:S01]  /*3f00*/  @P1 SHF.L.U32 R139, R23, 0x10, RZ ;  /* 0x00000010178b1819 */ /* 0x000fe200000006ff */
[----:B------:R-:W-:-:S02]  /*3f10*/  HFMA2 R223, -RZ, RZ, 0, 0 ;  /* 0x00000000ffdf7431 */ /* 0x000fc400000001ff */
[----:B--2---:R-:W-:Y:S01]  /*3f20*/  @P1 FMUL.FTZ R136, R136, R225 ;  /* 0x000000e188881220 */ /* 0x004fe20000410000 */
[----:B------:R-:W-:Y:S02]  /*3f30*/  CS2R R224, SRZ ;  /* 0x0000000000e07805 */ /* 0x000fe4000001ff00 */
[----:B------:R-:W-:Y:S01]  /*3f40*/  @P1 FMUL.FTZ R224, R232, R231 ;  /* 0x000000e7e8e01220 */ /* 0x000fe20000410000 */
[----:B------:R-:W-:Y:S01]  /*3f50*/  @P1 FMUL.FTZ R225, R139, R136 ;  /* 0x000000888be11220 */ /* 0x000fe20000410000 */
[----:B------:R-:W-:Y:S02]  /*3f60*/  F2FP.BF16.F32.PACK_AB R136, RZ, R230 ;  /* 0x000000e6ff88723e */ /* 0x000fe400000010ff */
[----:B------:R-:W-:Y:S01]  /*3f70*/  F2FP.BF16.F32.PACK_AB R139, RZ, R227 ;  /* 0x000000e3ff8b723e */ /* 0x000fe200000010ff */
[----:B---3--:R-:W-:Y:S01]  /*3f80*/  @P1 FMUL.FTZ R137, R137, R234 ;  /* 0x000000ea89891220 */ /* 0x008fe20000410000 */
[----:B------:R-:W-:Y:S02]  /*3f90*/  F2FP.BF16.F32.PACK_AB R231, RZ, R226 ;  /* 0x000000e2ffe7723e */ /* 0x000fe400000010ff */
[----:B------:R-:W-:Y:S01]  /*3fa0*/  F2FP.BF16.F32.PACK_AB R232, RZ, R225 ;  /* 0x000000e1ffe8723e */ /* 0x000fe200000010ff */
[----:B------:R-:W-:Y:S01]  /*3fb0*/  @P1 FMUL.FTZ R223, R138, R137 ;  /* 0x000000898adf1220 */ /* 0x000fe20000410000 */
[----:B------:R-:W-:-:S02]  /*3fc0*/  F2FP.BF16.F32.PACK_AB R137, RZ, R229 ;  /* 0x000000e5ff89723e */ /* 0x000fc400000010ff */
[----:B------:R-:W-:Y:S02]  /*3fd0*/  F2FP.BF16.F32.PACK_AB R138, RZ, R228 ;  /* 0x000000e4ff8a723e */ /* 0x000fe400000010ff */
[----:B------:R-:W-:Y:S02]  /*3fe0*/  F2FP.BF16.F32.PACK_AB R233, RZ, R224 ;  /* 0x000000e0ffe9723e */ /* 0x000fe400000010ff */
[----:B------:R-:W-:Y:S02]  /*3ff0*/  F2FP.BF16.F32.PACK_AB R234, RZ, R223 ;  /* 0x000000dfffea723e */ /* 0x000fe400000010ff */
[----:B------:R-:W-:Y:S02]  /*4000*/  PRMT R136, R136, 0x5410, R137 ;  /* 0x0000541088887816 */ /* 0x000fe40000000089 */
[----:B------:R-:W-:Y:S02]  /*4010*/  PRMT R137, R138, 0x5410, R139 ;  /* 0x000054108a897816 */ /* 0x000fe4000000008b */
[----:B------:R-:W-:-:S02]  /*4020*/  PRMT R138, R231, 0x5410, R232 ;  /* 0x00005410e78a7816 */ /* 0x000fc400000000e8 */
[----:B------:R-:W-:-:S07]  /*4030*/  PRMT R139, R233, 0x5410, R234 ;  /* 0x00005410e98b7816 */ /* 0x000fce00000000ea */
.L_x_449:
        /* <DEDUP_REMOVED lines=13> */
[----:B-----5:R-:W-:Y:S01]  /*4110*/  IMAD.U32 R238, R132, 0x10000, RZ ;  /* 0x0001000084ee7824 */ /* 0x020fe200078e00ff */
[----:B--2---:R-:W-:Y:S02]  /*4120*/  SHF.L.U32 R236, R133, 0x10, RZ ;  /* 0x0000001085ec7819 */ /* 0x004fe400000006ff */
[----:B------:R-:W-:-:S09]  /*4130*/  SHF.L.U32 R234, R134, 0x10, RZ ;  /* 0x0000001086ea7819 */ /* 0x000fd200000006ff */
[----:B------:R-:W0:Y:S01]  /*4140*/  @P2 LDC R138, c[0x0][0x40c] ;  /* 0x00010300ff8a2b82 */ /* 0x000e220000000800 */
[----:B------:R-:W-:Y:S02]  /*4150*/  @P2 SHF.L.U32 R137, R128, 0x10, RZ ;  /* 0x0000001080892819 */ /* 0x000fe400000006ff */
[----:B------:R-:W-:-:S05]  /*4160*/  @P2 SHF.L.U32 R136, R120, 0x10, RZ ;  /* 0x0000001078882819 */ /* 0x000fca00000006ff */
[----:B------:R-:W1:Y:S08]  /*4170*/  @P2 LDC R232, c[0x0][0x40c] ;  /* 0x00010300ffe82b82 */ /* 0x000e700000000800 */
[----:B------:R-:W2:Y:S01]  /*4180*/  @P2 LDC R139, c[0x0][0x40c] ;  /* 0x00010300ff8b2b82 */ /* 0x000ea20000000800 */
[----:B0-----:R-:W-:-:S07]  /*4190*/  @P2 FMUL.FTZ R137, R137, R138 ;  /* 0x0000008a89892220 */ /* 0x001fce0000410000 */
[----:B------:R-:W0:Y:S01]  /*41a0*/  @P2 LDC R138, c[0x0][0x40c] ;  /* 0x00010300ff8a2b82 */ /* 0x000e220000000800 */
[----:B------:R-:W-:Y:S01]  /*41b0*/  @P2 FFMA.FTZ R238, R137, R136, R238 ;  /* 0x0000008889ee2223 */ /* 0x000fe200000100ee */
[----:B------:R-:W-:Y:S02]  /*41c0*/  @P2 PRMT R137, R128, 0x7632, R137 ;  /* 0x0000763280892816 */ /* 0x000fe40000000089 */
[----:B------:R-:W-:Y:S02]  /*41d0*/  PRMT R136, R132, 0x7632, R136 ;  /* 0x0000763284887816 */ /* 0x000fe40000000088 */
[----:B------:R-:W-:Y:S02]  /*41e0*/  @P2 SHF.L.U32 R137, R137, 0x10, RZ ;  /* 0x0000001089892819 */ /* 0x000fe400000006ff */
[----:B------:R-:W-:-:S03]  /*41f0*/  SHF.L.U32 R237, R136, 0x10, RZ ;  /* 0x0000001088ed7819 */ /* 0x000fc600000006ff */
[----:B-1----:R-:W-:Y:S01]  /*4200*/  @P2 FMUL.FTZ R136, R137, R232 ;  /* 0x000000e889882220 */ /* 0x002fe20000410000 */
[----:B------:R-:W-:Y:S02]  /*4210*/  @P2 SHF.L.U32 R137, R25, 0x10, RZ ;  /* 0x0000001019892819 */ /* 0x000fe400000006ff */
[----:B------:R-:W-:-:S03]  /*4220*/  SHF.L.U32 R232, R135, 0x10, RZ ;  /* 0x0000001087e87819 */ /* 0x000fc600000006ff */
[----:B------:R-:W-:Y:S01]  /*4230*/  @P2 FFMA.FTZ R237, R136, R137, R237 ;  /* 0x0000008988ed2223 */ /* 0x000fe200000100ed */
[----:B------:R-:W-:-:S04]  /*4240*/  @P2 IMAD.U32 R136, R129, 0x10000, RZ ;  /* 0x0001000081882824 */ /* 0x000fc800078e00ff */
[----:B--2---:R-:W-:Y:S01]  /*4250*/  @P2 FMUL.FTZ R139, R136, R139 ;  /* 0x0000008b888b2220 */ /* 0x004fe20000410000 */
[----:B------:R-:W-:-:S05]  /*4260*/  @P2 SHF.L.U32 R136, R121, 0x10, RZ ;  /* 0x0000001079882819 */ /* 0x000fca00000006ff */
[----:B------:R-:W-:Y:S01]  /*4270*/  @P2 FFMA.FTZ R236, R139, R136, R236 ;  /* 0x000000888bec2223 */ /* 0x000fe200000100ec */
[----:B------:R-:W-:Y:S01]  /*4280*/  @P2 PRMT R136, R129, 0x7632, R136 ;  /* 0x0000763281882816 */ /* 0x000fe20000000088 */
[----:B------:R-:W1:Y:S03]  /*4290*/  @P2 LDC R139, c[0x0][0x40c] ;  /* 0x00010300ff8b2b82 */ /* 0x000e660000000800 */
[----:B------:R-:W-:Y:S02]  /*42a0*/  @P2 SHF.L.U32 R137, R136, 0x10, RZ ;  /* 0x0000001088892819 */ /* 0x000fe400000006ff */
[----:B------:R-:W-:-:S04]  /*42b0*/  PRMT R136, R133, 0x7632, R136 ;  /* 0x0000763285887816 */ /* 0x000fc80000000088 */
[----:B------:R-:W-:Y:S01]  /*42c0*/  SHF.L.U32 R235, R136, 0x10, RZ ;  /* 0x0000001088eb7819 */ /* 0x000fe200000006ff */
[----:B0-----:R-:W-:Y:S01]  /*42d0*/  @P2 FMUL.FTZ R136, R137, R138 ;  /* 0x0000008a89882220 */ /* 0x001fe20000410000 */
[----:B------:R-:W-:Y:S01]  /*42e0*/  @P2 SHF.L.U32 R137, R26, 0x10, RZ ;  /* 0x000000101a892819 */ /* 0x000fe200000006ff */
[----:B------:R-:W0:Y:S04]  /*42f0*/  @P2 LDC R138, c[0x0][0x40c] ;  /* 0x00010300ff8a2b82 */ /* 0x000e280000000800 */
[----:B------:R-:W-:Y:S01]  /*4300*/  @P2 FFMA.FTZ R235, R136, R137, R235 ;  /* 0x0000008988eb2223 */ /* 0x000fe200000100eb */
[----:B------:R-:W-:-:S04]  /*4310*/  @P2 IMAD.U32 R136, R130, 0x10000, RZ ;  /* 0x0001000082882824 */ /* 0x000fc800078e00ff */
[----:B------:R-:W-:Y:S01]  /*4320*/  F2FP.BF16.F32.PACK_AB R239, RZ, R235 ;  /* 0x000000ebffef723e */ /* 0x000fe200000010ff */
[----:B-1----:R-:W-:Y:S01]  /*4330*/  @P2 FMUL.FTZ R139, R136, R139 ;  /* 0x0000008b888b2220 */ /* 0x002fe20000410000 */
[----:B------:R-:W-:-:S05]  /*4340*/  @P2 SHF.L.U32 R136, R122, 0x10, RZ ;  /* 0x000000107a882819 */ /* 0x000fca00000006ff */
[----:B------:R-:W-:Y:S01]  /*4350*/  @P2 FFMA.FTZ R234, R139, R136, R234 ;  /* 0x000000888bea2223 */ /* 0x000fe200000100ea */
[----:B------:R-:W-:Y:S01]  /*4360*/  @P2 PRMT R136, R130, 0x7632, R136 ;  /* 0x0000763282882816 */ /* 0x000fe20000000088 */
[----:B------:R-:W1:Y:S03]  /*4370*/  @P2 LDC R139, c[0x0][0x40c] ;  /* 0x00010300ff8b2b82 */ /* 0x000e660000000800 */
[----:B------:R-:W-:Y:S02]  /*4380*/  @P2 SHF.L.U32 R137, R136, 0x10, RZ ;  /* 0x0000001088892819 */ /* 0x000fe400000006ff */
[----:B------:R-:W-:Y:S02]  /*4390*/  PRMT R136, R134, 0x7632, R136 ;  /* 0x0000763286887816 */ /* 0x000fe40000000088 */
[----:B------:R-:W-:Y:S02]  /*43a0*/  F2FP.BF16.F32.PACK_AB R240, RZ, R234 ;  /* 0x000000eafff0723e */ /* 0x000fe400000010ff */
        /* <DEDUP_REMOVED lines=10> */
[----:B------:R-:W-:-:S04]  /*4450*/  @P2 PRMT R136, R131, 0x7632, R136 ;  /* 0x0000763283882816 */ /* 0x000fc80000000088 */
[----:B------:R-:W-:Y:S02]  /*4460*/  @P2 SHF.L.U32 R137, R136, 0x10, RZ ;  /* 0x0000001088892819 */ /* 0x000fe400000006ff */
[----:B------:R-:W-:Y:S02]  /*4470*/  PRMT R136, R135, 0x7632, R136 ;  /* 0x0000763287887816 */ /* 0x000fe40000000088 */
[----:B------:R-:W-:Y:S02]  /*4480*/  F2FP.BF16.F32.PACK_AB R242, RZ, R232 ;  /* 0x000000e8fff2723e */ /* 0x000fe400000010ff */
[----:B------:R-:W-:Y:S01]  /*4490*/  SHF.L.U32 R231, R136, 0x10, RZ ;  /* 0x0000001088e77819 */ /* 0x000fe200000006ff */
[----:B0-----:R-:W-:Y:S01]  /*44a0*/  @P2 FMUL.FTZ R136, R137, R138 ;  /* 0x0000008a89882220 */ /* 0x001fe20000410000 */
[----:B------:R-:W-:Y:S02]  /*44b0*/  @P2 SHF.L.U32 R137, R28, 0x10, RZ ;  /* 0x000000101c892819 */ /* 0x000fe400000006ff */
[----:B------:R-:W-:-:S03]  /*44c0*/  F2FP.BF16.F32.PACK_AB R138, RZ, R236 ;  /* 0x000000ecff8a723e */ /* 0x000fc600000010ff */
[----:B------:R-:W-:Y:S01]  /*44d0*/  @P2 FFMA.FTZ R231, R136, R137, R231 ;  /* 0x0000008988e72223 */ /* 0x000fe200000100e7 */
        /* <DEDUP_REMOVED lines=8> */
.L_x_450:
[----:B--2---:R-:W0:Y:S01]  /*4560*/  @P1 LDC R138, c[0x0][0x40c] ;  /* 0x00010300ff8a1b82 */ /* 0x004e220000000800 */
[C---:B------:R-:W-:Y:S01]  /*4570*/  @P1 PRMT R136, R128.reuse, 0x7632, R136 ;  /* 0x0000763280881816 */ /* 0x040fe20000000088 */
[----:B------:R-:W-:Y:S01]  /*4580*/  @P1 IMAD.U32 R137, R128, 0x10000, RZ ;  /* 0x0001000080891824 */ /* 0x000fe200078e00ff */
[----:B------:R-:W-:Y:S02]  /*4590*/  MOV R238, RZ ;  /* 0x000000ff00ee7202 */ /* 0x000fe40000000f00 */
[----:B------:R-:W-:Y:S02]  /*45a0*/  CS2R R236, SRZ ;  /* 0x0000000000ec7805 */ /* 0x000fe4000001ff00 */
[----:B------:R-:W-:Y:S02]  /*45b0*/  @P1 SHF.L.U32 R136, R136, 0x10, RZ ;  /* 0x0000001088881819 */ /* 0x000fe400000006ff */
[----:B------:R-:W-:Y:S02]  /*45c0*/  CS2R R234, SRZ ;  /* 0x0000000000ea7805 */ /* 0x000fe4000001ff00 */
[----:B------:R-:W-:Y:S01]  /*45d0*/  CS2R R232, SRZ ;  /* 0x0000000000e87805 */ /* 0x000fe2000001ff00 */
[----:B------:R-:W1:Y:S08]  /*45e0*/  @P1 LDC R139, c[0x0][0x40c] ;  /* 0x00010300ff8b1b82 */ /* 0x000e700000000800 */
[----:B------:R-:W2:Y:S01]  /*45f0*/  @P1 LDC R231, c[0x0][0x40c] ;  /* 0x00010300ffe71b82 */ /* 0x000ea20000000800 */
[----:B0-----:R-:W-:Y:S01]  /*4600*/  @P1 FMUL.FTZ R137, R137, R138 ;  /* 0x0000008a89891220 */ /* 0x001fe20000410000 */
[----:B------:R-:W-:-:S05]  /*4610*/  @P1 SHF.L.U32 R138, R120, 0x10, RZ ;  /* 0x00000010788a1819 */ /* 0x000fca00000006ff */
[----:B------:R-:W-:Y:S01]  /*4620*/  @P1 FMUL.FTZ R238, R137, R138 ;  /* 0x0000008a89ee1220 */ /* 0x000fe20000410000 */
[----:B------:R-:W-:Y:S01]  /*4630*/  @P1 SHF.L.U32 R138, R129, 0x10, RZ ;  /* 0x00000010818a1819 */ /* 0x000fe200000006ff */
[----:B-1----:R-:W-:Y:S01]  /*4640*/  @P1 FMUL.FTZ R136, R136, R139 ;  /* 0x0000008b88881220 */ /* 0x002fe20000410000 */
[----:B------:R-:W-:Y:S01]  /*4650*/  @P1 SHF.L.U32 R137, R25, 0x10, RZ ;  /* 0x0000001019891819 */ /* 0x000fe200000006ff */
[----:B------:R-:W0:Y:S04]  /*4660*/  @P1 LDC R139, c[0x0][0x40c] ;  /* 0x00010300ff8b1b82 */ /* 0x000e280000000800 */
[----:B------:R-:W-:Y:S01]  /*4670*/  @P1 FMUL.FTZ R237, R137, R136 ;  /* 0x0000008889ed1220 */ /* 0x000fe20000410000 */
[----:B------:R-:W-:Y:S01]  /*4680*/  @P1 PRMT R136, R129, 0x7632, R136 ;  /* 0x0000763281881816 */ /* 0x000fe20000000088 */
[----:B--2---:R-:W-:Y:S01]  /*4690*/  @P1 FMUL.FTZ R138, R138, R231 ;  /* 0x000000e78a8a1220 */ /* 0x004fe20000410000 */
[----:B------:R-:W-:Y:S01]  /*46a0*/  @P1 IMAD.U32 R137, R121, 0x10000, RZ ;  /* 0x0001000079891824 */ /* 0x000fe200078e00ff */
[----:B------:R-:W1:Y:S01]  /*46b0*/  @P1 LDC R231, c[0x0][0x40c] ;  /* 0x00010300ffe71b82 */ /* 0x000e620000000800 */
[----:B------:R-:W-:-:S02]  /*46c0*/  @P1 SHF.L.U32 R136, R136, 0x10, RZ ;  /* 0x0000001088881819 */ /* 0x000fc400000006ff */
[----:B------:R-:W-:Y:S01]  /*46d0*/  @P1 FMUL.FTZ R236, R138, R137 ;  /* 0x000000898aec1220 */ /* 0x000fe20000410000 */
[----:B------:R-:W-:-:S04]  /*46e0*/  @P1 SHF.L.U32 R137, R26, 0x10, RZ ;  /* 0x000000101a891819 */ /* 0x000fc800000006ff */
[----:B------:R-:W-:Y:S01]  /*46f0*/  F2FP.BF16.F32.PACK_AB R138, RZ, R236 ;  /* 0x000000ecff8a723e */ /* 0x000fe200000010ff */
[----:B0-----:R-:W-:Y:S02]  /*4700*/  @P1 FMUL.FTZ R136, R136, R139 ;  /* 0x0000008b88881220 */ /* 0x001fe40000410000 */
[----:B------:R-:W0:Y:S02]  /*4710*/  @P1 LDC R139, c[0x0][0x40c] ;  /* 0x00010300ff8b1b82 */ /* 0x000e240000000800 */
[----:B------:R-:W-:Y:S01]  /*4720*/  @P1 FMUL.FTZ R235, R137, R136 ;  /* 0x0000008889eb1220 */ /* 0x000fe20000410000 */
[----:B------:R-:W-:Y:S02]  /*4730*/  @P1 SHF.L.U32 R136, R130, 0x10, RZ ;  /* 0x0000001082881819 */ /* 0x000fe400000006ff */
[----:B------:R-:W-:-:S03]  /*4740*/  @P1 SHF.L.U32 R137, R122, 0x10, RZ ;  /* 0x000000107a891819 */ /* 0x000fc600000006ff */
[----:B-1----:R-:W-:Y:S02]  /*4750*/  @P1 FMUL.FTZ R136, R136, R231 ;  /* 0x000000e788881220 */ /* 0x002fe40000410000 */
[----:B------:R-:W1:Y:S02]  /*4760*/  @P1 LDC R231, c[0x0][0x40c] ;  /* 0x00010300ffe71b82 */ /* 0x000e640000000800 */
[----:B------:R-:W-:Y:S01]  /*4770*/  @P1 FMUL.FTZ R234, R136, R137 ;  /* 0x0000008988ea1220 */ /* 0x000fe20000410000 */
[----:B------:R-:W-:Y:S01]  /*4780*/  @P1 PRMT R136, R130, 0x7632, R136 ;  /* 0x0000763282881816 */ /* 0x000fe20000000088 */
[----:B------:R-:W-:-:S03]  /*4790*/  @P1 IMAD.U32 R137, R27, 0x10000, RZ ;  /* 0x000100001b891824 */ /* 0x000fc600078e00ff */
[----:B------:R-:W-:Y:S02]  /*47a0*/  @P1 SHF.L.U32 R136, R136, 0x10, RZ ;  /* 0x0000001088881819 */ /* 0x000fe400000006ff */
[----:B------:R-:W-:-:S03]  /*47b0*/  F2FP.BF16.F32.PACK_AB R239, RZ, R234 ;  /* 0x000000eaffef723e */ /* 0x000fc600000010ff */
[----:B0-----:R-:W-:Y:S02]  /*47c0*/  @P1 FMUL.FTZ R136, R136, R139 ;  /* 0x0000008b88881220 */ /* 0x001fe40000410000 */
[----:B------:R-:W0:Y:S02]  /*47d0*/  @P1 LDC R139, c[0x0][0x40c] ;  /* 0x00010300ff8b1b82 */ /* 0x000e240000000800 */
[----:B------:R-:W-:Y:S01]  /*47e0*/  @P1 FMUL.FTZ R233, R137, R136 ;  /* 0x0000008889e91220 */ /* 0x000fe20000410000 */
[----:B------:R-:W-:Y:S02]  /*47f0*/  @P1 SHF.L.U32 R136, R131, 0x10, RZ ;  /* 0x0000001083881819 */ /* 0x000fe400000006ff */
[----:B------:R-:W-:Y:S02]  /*4800*/  @P1 SHF.L.U32 R137, R123, 0x10, RZ ;  /* 0x000000107b891819 */ /* 0x000fe400000006ff */
[----:B------:R-:W-:Y:S01]  /*4810*/  F2FP.BF16.F32.PACK_AB R240, RZ, R233 ;  /* 0x000000e9fff0723e */ /* 0x000fe200000010ff */
[----:B-1----:R-:W-:Y:S01]  /*4820*/  @P1 FMUL.FTZ R136, R136, R231 ;  /* 0x000000e788881220 */ /* 0x002fe20000410000 */
[----:B------:R-:W-:-:S03]  /*4830*/  HFMA2 R231, -RZ, RZ, 0, 0 ;  /* 0x00000000ffe77431 */ /* 0x000fc600000001ff */
[----:B------:R-:W-:Y:S01]  /*4840*/  @P1 FMUL.FTZ R232, R136, R137 ;  /* 0x0000008988e81220 */ /* 0x000fe20000410000 */
[----:B------:R-:W-:Y:S02]  /*4850*/  @P1 PRMT R136, R131, 0x7632, R136 ;  /* 0x0000763283881816 */ /* 0x000fe40000000088 */
[----:B------:R-:W-:Y:S02]  /*4860*/  @P1 SHF.L.U32 R137, R28, 0x10, RZ ;  /* 0x000000101c891819 */ /* 0x000fe400000006ff */
[----:B------:R-:W-:Y:S02]  /*4870*/  @P1 SHF.L.U32 R136, R136, 0x10, RZ ;  /* 0x0000001088881819 */ /* 0x000fe400000006ff */
[----:B------:R-:W-:-:S03]  /*4880*/  F2FP.BF16.F32.PACK_AB R241, RZ, R232 ;  /* 0x000000e8fff1723e */ /* 0x000fc600000010ff */
[----:B0-----:R-:W-:Y:S01]  /*4890*/  @P1 FMUL.FTZ R136, R136, R139 ;  /* 0x0000008b88881220 */ /* 0x001fe20000410000 */
[----:B------:R-:W-:-:S03]  /*48a0*/  F2FP.BF16.F32.PACK_AB R139, RZ, R235 ;  /* 0x000000ebff8b723e */ /* 0x000fc600000010ff */
        /* <DEDUP_REMOVED lines=8> */
.L_x_451:
[----:B------:R-:W-:Y:S01]  /*4930*/  VIADD R241, R204, 0xc0 ;  /* 0x000000c0ccf17836 */ /* 0x000fe20000000000 */
[----:B------:R-:W-:-:S03]  /*4940*/  @P1 IADD3 R205, PT, PT, R205, 0xe0, RZ ;  /* 0x000000e0cdcd1810 */ /* 0x000fc60007ffe0ff */
[----:B------:R-:W-:-:S05]  /*4950*/  IMAD.WIDE.U32 R240, R241, 0x10, R244 ;  /* 0x00000010f1f07825 */ /* 0x000fca00078e00f4 */
[----:B------:R0:W-:Y:S02]  /*4960*/  STG.E.128 desc[UR6][R240.64], R136 ;  /* 0x00000088f0007986 */ /* 0x0001e4000c101d06 */
[----:B0-----:R-:W0:Y:S08]  /*4970*/  @P1 LDC.64 R138, c[0x0][0x390] ;  /* 0x0000e400ff8a1b82 */ /* 0x001e300000000a00 */
[----:B------:R-:W1:Y:S01]  /*4980*/  @P0 LDC.64 R136, c[0x0][0x3a0] ;  /* 0x0000e800ff880b82 */ /* 0x000e620000000a00 */
[----:B------:R-:W-:Y:S01]  /*4990*/  IADD3 R247, PT, PT, R204, 0xe0, RZ ;  /* 0x000000e0ccf77810 */ /* 0x000fe20007ffe0ff */
[----:B0-----:R-:W-:-:S05]  /*49a0*/  @P1 IMAD.WIDE.U32 R138, R205, 0x10, R138 ;  /* 0x00000010cd8a1825 */ /* 0x001fca00078e008a */
[----:B------:R0:W5:Y:S01]  /*49b0*/  @P1 LDG.E.128 R128, desc[UR6][R138.64] ;  /* 0x000000068a801981 */ /* 0x000162000c1e1d00 */
[----:B-1----:R-:W-:-:S05]  /*49c0*/  @P0 IMAD.WIDE.U32 R136, R247, 0x10, R136 ;  /* 0x00000010f7880825 */ /* 0x002fca00078e0088 */
[----:B-----5:R0:W5:Y:S01]  /*49d0*/  @P0 LDG.E.128 R132, desc[UR6][R136.64] ;  /* 0x0000000688840981 */ /* 0x020162000c1e1d00 */
[----:B------:R-:W-:Y:S05]  /*49e0*/  @!P0 BRA `(.L_x_452) ;  /* 0x0000000400188947 */ /* 0x000fea0003800000 */
[----:B------:R-:W-:Y:S02]  /*49f0*/  ISETP.GT.AND P0, PT, R206, RZ, PT ;  /* 0x000000ffce00720c */ /* 0x000fe40003f04270 */
[----:B-----5:R-:W-:Y:S02]  /*4a00*/  SHF.L.U32 R242, R132, 0x10, RZ ;  /* 0x0000001084f27819 */ /* 0x020fe400000006ff */
[----:B------:R-:W-:Y:S02]  /*4a10*/  SHF.L.U32 R206, R133, 0x10, RZ ;  /* 0x0000001085ce7819 */ /* 0x000fe400000006ff */
[----:B------:R-:W-:Y:S02]  /*4a20*/  SHF.L.U32 R239, R134, 0x10, RZ ;  /* 0x0000001086ef7819 */ /* 0x000fe400000006ff */
[----:B------:R-:W-:-:S05]  /*4a30*/  SHF.L.U32 R241, R135, 0x10, RZ ;  /* 0x0000001087f17819 */ /* 0x000fca00000006ff */
[----:B0-----:R-:W0:Y:S01]  /*4a40*/  @P0 LDC R137, c[0x0][0x40c] ;  /* 0x00010300ff890b82 */ /* 0x001e220000000800 */
[----:B------:R-:W-:-:S07]  /*4a50*/  @P0 SHF.L.U32 R136, R128, 0x10, RZ ;  /* 0x0000001080880819 */ /* 0x000fce00000006ff */
[----:B------:R-:W1:Y:S08]  /*4a60*/  @P0 LDC R138, c[0x0][0x40c] ;  /* 0x00010300ff8a0b82 */ /* 0x000e700000000800 */
[----:B------:R-:W2:Y:S01]  /*4a70*/  @P0 LDC R139, c[0x0][0x40c] ;  /* 0x00010300ff8b0b82 */ /* 0x000ea20000000800 */
[----:B0-----:R-:W-:Y:S01]  /*4a80*/  @P0 FMUL.FTZ R137, R136, R137 ;  /* 0x0000008988890220 */ /* 0x001fe20000410000 */
[----:B------:R-:W-:-:S06]  /*4a90*/  @P0 SHF.L.U32 R136, R124, 0x10, RZ ;  /* 0x000000107c880819 */ /* 0x000fcc00000006ff */
[----:B------:R-:W0:Y:S01]  /*4aa0*/  @P0 LDC R240, c[0x0][0x40c] ;  /* 0x00010300fff00b82 */ /* 0x000e220000000800 */
[----:B------:R-:W-:Y:S01]  /*4ab0*/  @P0 FFMA.FTZ R242, R137, R136, R242 ;  /* 0x0000008889f20223 */ /* 0x000fe200000100f2 */
[----:B------:R-:W-:-:S06]  /*4ac0*/  @P0 PRMT R136, R128, 0x7632, R136 ;  /* 0x0000763280880816 */ /* 0x000fcc0000000088 */
[----:B------:R-:W3:Y:S01]  /*4ad0*/  @P0 LDC R246, c[0x0][0x40c] ;  /* 0x00010300fff60b82 */ /* 0x000ee20000000800 */
[----:B------:R-:W-:Y:S01]  /*4ae0*/  @P0 IMAD.U32 R137, R136, 0x10000, RZ ;  /* 0x0001000088890824 */ /* 0x000fe200078e00ff */
[----:B------:R-:W-:-:S04]  /*4af0*/  PRMT R136, R132, 0x7632, R136 ;  /* 0x0000763284887816 */ /* 0x000fc80000000088 */
[----:B------:R-:W-:Y:S01]  /*4b00*/  SHF.L.U32 R243, R136, 0x10, RZ ;  /* 0x0000001088f37819 */ /* 0x000fe200000006ff */
[----:B-1----:R-:W-:Y:S01]  /*4b10*/  @P0 FMUL.FTZ R136, R137, R138 ;  /* 0x0000008a89880220 */ /* 0x002fe20000410000 */
[----:B------:R-:W-:Y:S01]  /*4b20*/  @P0 SHF.L.U32 R137, R29, 0x10, RZ ;  /* 0x000000101d890819 */ /* 0x000fe200000006ff */
[----:B------:R-:W1:Y:S04]  /*4b30*/  @P0 LDC R138, c[0x0][0x40c] ;  /* 0x00010300ff8a0b82 */ /* 0x000e680000000800 */
[----:B------:R-:W-:Y:S01]  /*4b40*/  @P0 FFMA.FTZ R243, R136, R137, R243 ;  /* 0x0000008988f30223 */ /* 0x000fe200000100f3 */
[----:B------:R-:W-:-:S05]  /*4b50*/  @P0 SHF.L.U32 R136, R129, 0x10, RZ ;  /* 0x0000001081880819 */ /* 0x000fca00000006ff */
[----:B--2---:R-:W-:Y:S01]  /*4b60*/  @P0 FMUL.FTZ R139, R136, R139 ;  /* 0x0000008b888b0220 */ /* 0x004fe20000410000 */
[----:B------:R-:W-:-:S05]  /*4b70*/  @P0 SHF.L.U32 R136, R125, 0x10, RZ ;  /* 0x000000107d880819 */ /* 0x000fca00000006ff */
[----:B------:R-:W-:Y:S01]  /*4b80*/  @P0 FFMA.FTZ R206, R139, R136, R206 ;  /* 0x000000888bce0223 */ /* 0x000fe200000100ce */
[----:B------:R-:W-:Y:S01]  /*4b90*/  @P0 PRMT R136, R129, 0x7632, R136 ;  /* 0x0000763281880816 */ /* 0x000fe20000000088 */
[----:B------:R-:W2:Y:S03]  /*4ba0*/  @P0 LDC R139, c[0x0][0x40c] ;  /* 0x00010300ff8b0b82 */ /* 0x000ea60000000800 */
[----:B------:R-:W-:Y:S01]  /*4bb0*/  F2FP.BF16.F32.PACK_AB R249, RZ, R206 ;  /* 0x000000cefff9723e */ /* 0x000fe200000010ff */
[----:B------:R-:W-:Y:S01]  /*4bc0*/  @P0 IMAD.U32 R137, R136, 0x10000, RZ ;  /* 0x0001000088890824 */ /* 0x000fe200078e00ff */
[----:B------:R-:W-:-:S03]  /*4bd0*/  PRMT R136, R133, 0x7632, R136 ;  /* 0x0000763285887816 */ /* 0x000fc60000000088 */
[----:B-1----:R-:W-:Y:S01]  /*4be0*/  @P0 FMUL.FTZ R137, R137, R138 ;  /* 0x0000008a89890220 */ /* 0x002fe20000410000 */
[----:B------:R-:W-:Y:S02]  /*4bf0*/  SHF.L.U32 R204, R136, 0x10, RZ ;  /* 0x0000001088cc7819 */ /* 0x000fe400000006ff */
[----:B------:R-:W-:-:S05]  /*4c00*/  @P0 SHF.L.U32 R136, R30, 0x10, RZ ;  /* 0x000000101e880819 */ /* 0x000fca00000006ff */
[----:B------:R-:W-:Y:S01]  /*4c10*/  @P0 FFMA.FTZ R204, R137, R136, R204 ;  /* 0x0000008889cc0223 */ /* 0x000fe200000100cc */
[----:B------:R-:W-:-:S04]  /*4c20*/  @P0 SHF.L.U32 R136, R130, 0x10, RZ ;  /* 0x0000001082880819 */ /* 0x000fc800000006ff */
[----:B------:R-:W-:Y:S01]  /*4c30*/  F2FP.BF16.F32.PACK_AB R250, RZ, R204 ;  /* 0x000000ccfffa723e */ /* 0x000fe200000010ff */
[----:B--2---:R-:W-:Y:S01]  /*4c40*/  @P0 FMUL.FTZ R138, R136, R139 ;  /* 0x0000008b888a0220 */ /* 0x004fe20000410000 */
[----:B------:R-:W-:Y:S01]  /*4c50*/  @P0 SHF.L.U32 R136, R126, 0x10, RZ ;  /* 0x000000107e880819 */ /* 0x000fe200000006ff */
[----:B------:R-:W1:Y:S04]  /*4c60*/  @P0 LDC R139, c[0x0][0x40c] ;  /* 0x00010300ff8b0b82 */ /* 0x000e680000000800 */
[----:B------:R-:W-:Y:S01]  /*4c70*/  @P0 FFMA.FTZ R239, R138, R136, R239 ;  /* 0x000000888aef0223 */ /* 0x000fe200000100ef */
[----:B------:R-:W-:-:S05]  /*4c80*/  @P0 PRMT R136, R130, 0x7632, R136 ;  /* 0x0000763282880816 */ /* 0x000fca0000000088 */
[----:B------:R-:W-:Y:S01]  /*4c90*/  @P0 IMAD.U32 R137, R136, 0x10000, RZ ;  /* 0x0001000088890824 */ /* 0x000fe200078e00ff */
[----:B------:R-:W-:-:S04]  /*4ca0*/  PRMT R136, R134, 0x7632, R136 ;  /* 0x0000763286887816 */ /* 0x000fc80000000088 */
[----:B------:R-:W-:Y:S01]  /*4cb0*/  SHF.L.U32 R205, R136, 0x10, RZ ;  /* 0x0000001088cd7819 */ /* 0x000fe200000006ff */
[----:B0-----:R-:W-:Y:S01]  /*4cc0*/  @P0 FMUL.FTZ R136, R137, R240 ;  /* 0x000000f089880220 */ /* 0x001fe20000410000 */
[----:B------:R-:W-:-:S05]  /*4cd0*/  @P0 SHF.L.U32 R137, R31, 0x10, RZ ;  /* 0x000000101f890819 */ /* 0x000fca00000006ff */
[----:B------:R-:W-:Y:S01]  /*4ce0*/  @P0 FFMA.FTZ R205, R136, R137, R205 ;  /* 0x0000008988cd0223 */ /* 0x000fe200000100cd */
[----:B------:R-:W-:-:S04]  /*4cf0*/  @P0 SHF.L.U32 R136, R131, 0x10, RZ ;  /* 0x0000001083880819 */ /* 0x000fc800000006ff */
[----:B------:R-:W-:Y:S01]  /*4d00*/  F2FP.BF16.F32.PACK_AB R248, RZ, R205 ;  /* 0x000000cdfff8723e */ /* 0x000fe200000010ff */
[----:B-1----:R-:W-:Y:S01]  /*4d10*/  @P0 FMUL.FTZ R138, R136, R139 ;  /* 0x0000008b888a0220 */ /* 0x002fe20000410000 */
[----:B------:R-:W-:-:S05]  /*4d20*/  @P0 SHF.L.U32 R136, R127, 0x10, RZ ;  /* 0x000000107f880819 */ /* 0x000fca00000006ff */
[----:B------:R-:W-:Y:S01]  /*4d30*/  @P0 FFMA.FTZ R241, R138, R136, R241 ;  /* 0x000000888af10223 */ /* 0x000fe200000100f1 */
[----:B------:R-:W-:Y:S02]  /*4d40*/  @P0 PRMT R136, R131, 0x7632, R136 ;  /* 0x0000763283880816 */ /* 0x000fe40000000088 */
[----:B------:R-:W-:Y:S02]  /*4d50*/  F2FP.BF16.F32.PACK_AB R138, RZ, R239 ;  /* 0x000000efff8a723e */ /* 0x000fe400000010ff */
[----:B------:R-:W-:Y:S01]  /*4d60*/  F2FP.BF16.F32.PACK_AB R139, RZ, R241 ;  /* 0x000000f1ff8b723e */ /* 0x000fe200000010ff */
[----:B------:R-:W-:Y:S01]  /*4d70*/  @P0 IMAD.U32 R137, R136, 0x10000, RZ ;  /* 0x0001000088890824 */ /* 0x000fe200078e00ff */
[----:B------:R-:W-:Y:S02]  /*4d80*/  PRMT R136, R135, 0x7632, R136 ;  /* 0x0000763287887816 */ /* 0x000fe40000000088 */
[----:B------:R-:W-:Y:S01]  /*4d90*/  PRMT R138, R138, 0x5410, R248 ;  /* 0x000054108a8a7816 */ /* 0x000fe200000000f8 */
[----:B---3--:R-:W-:Y:S01]  /*4da0*/  @P0 FMUL.FTZ R137, R137, R246 ;  /* 0x000000f689890220 */ /* 0x008fe20000410000 */
[----:B------:R-:W-:-:S02]  /*4db0*/  SHF.L.U32 R240, R136, 0x10, RZ ;  /* 0x0000001088f07819 */ /* 0x000fc400000006ff */
        /* <DEDUP_REMOVED lines=9> */
.L_x_452:
[----:B0-----:R-:W0:Y:S01]  /*4e50*/  @P1 LDC R137, c[0x0][0x40c] ;  /* 0x00010300ff891b82 */ /* 0x001e220000000800 */
[----:B------:R-:W-:Y:S02]  /*4e60*/  @P1 SHF.L.U32 R136, R128, 0x10, RZ ;  /* 0x0000001080881819 */ /* 0x000fe400000006ff */
[----:B------:R-:W-:Y:S02]  /*4e70*/  CS2R R242, SRZ ;  /* 0x0000000000f27805 */ /* 0x000fe4000001ff00 */
[----:B------:R-:W-:Y:S01]  /*4e80*/  MOV R206, RZ ;  /* 0x000000ff00ce7202 */ /* 0x000fe20000000f00 */
[----:B------:R-:W-:Y:S01]  /*4e90*/  HFMA2 R204, -RZ, RZ, 0, 0 ;  /* 0x00000000ffcc7431 */ /* 0x000fe200000001ff */
[----:B------:R-:W-:Y:S01]  /*4ea0*/  MOV R239, RZ ;  /* 0x000000ff00ef7202 */ /* 0x000fe20000000f00 */
[----:B------:R-:W1:Y:S08]  /*4eb0*/  @P1 LDC R139, c[0x0][0x40c] ;  /* 0x00010300ff8b1b82 */ /* 0x000e700000000800 */
[----:B------:R-:W2:Y:S01]  /*4ec0*/  @P1 LDC R205, c[0x0][0x40c] ;  /* 0x00010300ffcd1b82 */ /* 0x000ea20000000800 */
[----:B0-----:R-:W-:Y:S01]  /*4ed0*/  @P1 FMUL.FTZ R136, R136, R137 ;  /* 0x0000008988881220 */ /* 0x001fe20000410000 */
[----:B------:R-:W-:-:S06]  /*4ee0*/  @P1 SHF.L.U32 R137, R124, 0x10, RZ ;  /* 0x000000107c891819 */ /* 0x000fcc00000006ff */
[----:B------:R-:W0:Y:S01]  /*4ef0*/  @P1 LDC R241, c[0x0][0x40c] ;  /* 0x00010300fff11b82 */ /* 0x000e220000000800 */
[----:B------:R-:W-:Y:S01]  /*4f00*/  @P1 FMUL.FTZ R242, R136, R137 ;  /* 0x0000008988f21220 */ /* 0x000fe20000410000 */
[----:B------:R-:W-:Y:S01]  /*4f10*/  @P1 PRMT R136, R128, 0x7632, R136 ;  /* 0x0000763280881816 */ /* 0x000fe20000000088 */
[----:B------:R-:W-:-:S03]  /*4f20*/  @P1 IMAD.U32 R137, R29, 0x10000, RZ ;  /* 0x000100001d891824 */ /* 0x000fc600078e00ff */
[----:B------:R-:W-:-:S05]  /*4f30*/  @P1 SHF.L.U32 R136, R136, 0x10, RZ ;  /* 0x0000001088881819 */ /* 0x000fca00000006ff */
[----:B-1----:R-:W-:Y:S02]  /*4f40*/  @P1 FMUL.FTZ R136, R136, R139 ;  /* 0x0000008b88881220 */ /* 0x002fe40000410000 */
[----:B------:R-:W1:Y:S02]  /*4f50*/  @P1 LDC R139, c[0x0][0x40c] ;  /* 0x00010300ff8b1b82 */ /* 0x000e640000000800 */
[----:B------:R-:W-:Y:S01]  /*4f60*/  @P1 FMUL.FTZ R243, R137, R136 ;  /* 0x0000008889f31220 */ /* 0x000fe20000410000 */
[----:B------:R-:W-:Y:S02]  /*4f70*/  @P1 SHF.L.U32 R136, R129, 0x10, RZ ;  /* 0x0000001081881819 */ /* 0x000fe400000006ff */
[----:B------:R-:W-:-:S03]  /*4f80*/  @P1 SHF.L.U32 R137, R125, 0x10, RZ ;  /* 0x000000107d891819 */ /* 0x000fc600000006ff */
[----:B--2---:R-:W-:Y:S02]  /*4f90*/  @P1 FMUL.FTZ R136, R136, R205 ;  /* 0x000000cd88881220 */ /* 0x004fe40000410000 */
[----:B------:R-:W2:Y:S02]  /*4fa0*/  @P1 LDC R205, c[0x0][0x40c] ;  /* 0x00010300ffcd1b82 */ /* 0x000ea40000000800 */
[----:B------:R-:W-:Y:S01]  /*4fb0*/  @P1 FMUL.FTZ R206, R136, R137 ;  /* 0x0000008988ce1220 */ /* 0x000fe20000410000 */
[----:B------:R-:W-:Y:S01]  /*4fc0*/  @P1 PRMT R136, R129, 0x7632, R136 ;  /* 0x0000763281881816 */ /* 0x000fe20000000088 */
[----:B------:R-:W-:-:S03]  /*4fd0*/  @P1 IMAD.U32 R137, R30, 0x10000, RZ ;  /* 0x000100001e891824 */ /* 0x000fc600078e00ff */
[----:B------:R-:W-:Y:S02]  /*4fe0*/  @P1 SHF.L.U32 R136, R136, 0x10, RZ ;  /* 0x0000001088881819 */ /* 0x000fe400000006ff */
[----:B------:R-:W-:-:S03]  /*4ff0*/  F2FP.BF16.F32.PACK_AB R249, RZ, R206 ;  /* 0x000000cefff9723e */ /* 0x000fc600000010ff */
[----:B-1----:R-:W-:Y:S02]  /*5000*/  @P1 FMUL.FTZ R136, R136, R139 ;  /* 0x0000008b88881220 */ /* 0x002fe40000410000 */
[----:B------:R-:W1:Y:S02]  /*5010*/  @P1 LDC R139, c[0x0][0x40c] ;  /* 0x00010300ff8b1b82 */ /* 0x000e640000000800 */
[----:B------:R-:W-:Y:S01]  /*5020*/  @P1 FMUL.FTZ R204, R137, R136 ;  /* 0x0000008889cc1220 */ /* 0x000fe20000410000 */
[----:B------:R-:W-:Y:S02]  /*5030*/  @P1 SHF.L.U32 R136, R130, 0x10, RZ ;  /* 0x0000001082881819 */ /* 0x000fe400000006ff */
[----:B------:R-:W-:Y:S02]  /*5040*/  @P1 SHF.L.U32 R137, R126, 0x10, RZ ;  /* 0x000000107e891819 */ /* 0x000fe400000006ff */
[----:B------:R-:W-:Y:S01]  /*5050*/  F2FP.BF16.F32.PACK_AB R250, RZ, R204 ;  /* 0x000000ccfffa723e */ /* 0x000fe200000010ff */
[----:B--2---:R-:W-:Y:S01]  /*5060*/  @P1 FMUL.FTZ R136, R136, R205 ;  /* 0x000000cd88881220 */ /* 0x004fe20000410000 */
[----:B------:R-:W-:-:S03]  /*5070*/  HFMA2 R205, -RZ, RZ, 0, 0 ;  /* 0x00000000ffcd7431 */ /* 0x000fc600000001ff */
        /* <DEDUP_REMOVED lines=11> */
[----:B0-----:R-:W-:Y:S01]  /*5130*/  @P1 FMUL.FTZ R136, R136, R241 ;  /* 0x000000f188881220 */ /* 0x001fe20000410000 */
[----:B------:R-:W-:-:S02]  /*5140*/  CS2R R240, SRZ ;  /* 0x0000000000f07805 */ /* 0x000fc4000001ff00 */
[----:B------:R-:W-:Y:S01]  /*5150*/  PRMT R138, R138, 0x5410, R248 ;  /* 0x000054108a8a7816 */ /* 0x000fe200000000f8 */
[----:B------:R-:W-:Y:S01]  /*5160*/  @P1 FMUL.FTZ R241, R136, R137 ;  /* 0x0000008988f11220 */ /* 0x000fe20000410000 */
[----:B------:R-:W-:Y:S02]  /*5170*/  @P1 PRMT R136, R131, 0x7632, R136 ;  /* 0x0000763283881816 */ /* 0x000fe40000000088 */
[----:B------:R-:W-:Y:S02]  /*5180*/  @P1 SHF.L.U32 R137, R156, 0x10, RZ ;  /* 0x000000109c891819 */ /* 0x000fe400000006ff */
[----:B------:R-:W-:-:S05]  /*5190*/  @P1 SHF.L.U32 R136, R136, 0x10, RZ ;  /* 0x0000001088881819 */ /* 0x000fca00000006ff */
[----:B-1----:R-:W-:Y:S01]  /*51a0*/  @P1 FMUL.FTZ R136, R136, R139 ;  /* 0x0000008b88881220 */ /* 0x002fe20000410000 */
[----:B------:R-:W-:-:S03]  /*51b0*/  F2FP.BF16.F32.PACK_AB R139, RZ, R241 ;  /* 0x000000f1ff8b723e */ /* 0x000fc600000010ff */
[----:B------:R-:W-:Y:S01]  /*51c0*/  @P1 FMUL.FTZ R240, R137, R136 ;  /* 0x0000008889f01220 */ /* 0x000fe20000410000 */
[----:B------:R-:W-:Y:S02]  /*51d0*/  F2FP.BF16.F32.PACK_AB R136, RZ, R242 ;  /* 0x000000f2ff88723e */ /* 0x000fe400000010ff */
[----:B------:R-:W-:Y:S02]  /*51e0*/  F2FP.BF16.F32.PACK_AB R137, RZ, R243 ;  /* 0x000000f3ff89723e */ /* 0x000fe400000010ff */
[----:B------:R-:W-:Y:S02]  /*51f0*/  F2FP.BF16.F32.PACK_AB R246, RZ, R240 ;  /* 0x000000f0fff6723e */ /* 0x000fe400000010ff */
[----:B------:R-:W-:Y:S02]  /*5200*/  PRMT R136, R136, 0x5410, R137 ;  /* 0x0000541088887816 */ /* 0x000fe40000000089 */
[----:B------:R-:W-:Y:S02]  /*5210*/  PRMT R137, R249, 0x5410, R250 ;  /* 0x00005410f9897816 */ /* 0x000fe400000000fa */
[----:B------:R-:W-:-:S07]  /*5220*/  PRMT R139, R139, 0x5410, R246 ;  /* 0x000054108b8b7816 */ /* 0x000fce00000000f6 */
.L_x_453:
[----:B------:R-:W-:-:S04]  /*5230*/  IMAD.WIDE.U32 R244, R247, 0x10, R244 ;  /* 0x00000010f7f47825 */ /* 0x000fc800078e00f4 */
[----:B------:R-:W-:Y:S01]  /*5240*/  FADD.FTZ R247, RZ, R155 ;  /* 0x0000009bfff77221 */ /* 0x000fe20000010000 */
        /* <DEDUP_REMOVED lines=11> */
[----:B0-----:R-:W-:Y:S02]  /*5300*/  FADD.FTZ R137, R246, R145 ;  /* 0x00000091f6897221 */ /* 0x001fe40000010000 */
[----:B------:R-:W0:Y:S02]  /*5310*/  S2R R246, SR_TID.X ;  /* 0x0000000000f67919 */ /* 0x000e240000002100 */
        /* <DEDUP_REMOVED lines=204> */
.L_x_469:
[----:B-1----:R-:W-:Y:S01]  /*5fe0*/  FADD.FTZ R136, R251, R136 ;  /* 0x00000088fb887221 */ /* 0x002fe20000010000 */
[----:B------:R-:W-:Y:S01]  /*5ff0*/  ISETP.NE.AND P1, PT, RZ, UR8, PT ;  /* 0x00000008ff007c0c */ /* 0x000fe2000bf25270 */
[----:B------:R-:W1:Y:S01]  /*6000*/  @!P0 LDC.64 R138, c[0x0][0x3c0] ;  /* 0x0000f000ff8a8b82 */ /* 0x000e620000000a00 */
[----:B------:R-:W-:Y:S01]  /*6010*/  BSSY.RECONVERGENT B0, `(.L_x_455) ;  /* 0x00001a9000007945 */ /* 0x000fe20003800200 */
[----:B------:R-:W-:Y:S01]  /*6020*/  FFMA.FTZ R244, R136, R137, UR9 ;  /* 0x0000000988f47e23 */ /* 0x000fe20008010089 */
[----:B------:R-:W-:-:S05]  /*6030*/  FMUL.FTZ R136, R245, R245 ;  /* 0x000000f5f5887220 */ /* 0x000fca0000410000 */
[----:B------:R-:W-:Y:S02]  /*6040*/  FSEL R247, R136, RZ, P1 ;  /* 0x000000ff88f77208 */ /* 0x000fe40000800000 */
[----:B------:R-:W2:Y:S03]  /*6050*/  @!P0 LDC.64 R136, c[0x0][0x3c8] ;  /* 0x0000f200ff888b82 */ /* 0x000ea60000000a00 */
        /* <DEDUP_REMOVED lines=8> */
[----:B------:R-:W-:Y:S01]  /*60e0*/  FSEL R245, R245, RZ, !P1 ;  /* 0x000000fff5f57208 */ /* 0x000fe20004800000 */
[----:B------:R-:W-:Y:S01]  /*60f0*/  IMAD.U32 R139, R64, 0x10000, RZ ;  /* 0x00010000408b7824 */ /* 0x000fe200078e00ff */
[----:B------:R-:W-:Y:S01]  /*6100*/  SHF.L.U32 R137, R32, 0x10, RZ ;  /* 0x0000001020897819 */ /* 0x000fe200000006ff */
[----:B------:R-:W1:Y:S01]  /*6110*/  LDC.64 R248, c[0x0][0x428] ;  /* 0x00010a00fff87b82 */ /* 0x000e620000000a00 */
[----:B------:R-:W-:Y:S01]  /*6120*/  SHF.L.U32 R138, R157, 0x10, RZ ;  /* 0x000000109d8a7819 */ /* 0x000fe200000006ff */
[C---:B------:R-:W-:Y:S01]  /*6130*/  FADD.FTZ R155, -R245.reuse, R155 ;  /* 0x0000009bf59b7221 */ /* 0x040fe20000010100 */
[C---:B------:R-:W-:Y:S01]  /*6140*/  FADD.FTZ R153, -R245.reuse, R153 ;  /* 0x00000099f5997221 */ /* 0x040fe20000010100 */
[C---:B------:R-:W-:Y:S01]  /*6150*/  FADD.FTZ R151, -R245.reuse, R151 ;  /* 0x00000097f5977221 */ /* 0x040fe20000010100 */
[----:B------:R-:W-:Y:S01]  /*6160*/  IADD3 R194, PT, PT, R194, -0x1, RZ ;  /* 0xffffffffc2c27810 */ /* 0x000fe20007ffe0ff */
[----:B------:R-:W-:Y:S01]  /*6170*/  FMUL.FTZ R136, R244, R155 ;  /* 0x0000009bf4887220 */ /* 0x000fe20000410000 */
[C---:B------:R-:W-:Y:S01]  /*6180*/  FADD.FTZ R149, -R245.reuse, R149 ;  /* 0x00000095f5957221 */ /* 0x040fe20000010100 */
[----:B------:R-:W-:Y:S01]  /*6190*/  LOP3.LUT R193, R246, 0x1f, RZ, 0xc0, !PT ;  /* 0x0000001ff6c17812 */ /* 0x000fe200078ec0ff */
[C---:B------:R-:W-:Y:S01]  /*61a0*/  FADD.FTZ R219, -R245.reuse, R219 ;  /* 0x000000dbf5db7221 */ /* 0x040fe20000010100 */
[----:B------:R-:W-:Y:S01]  /*61b0*/  FFMA.FTZ R136, R136, R137, R139 ;  /* 0x0000008988887223 */ /* 0x000fe2000001008b */
[C---:B------:R-:W-:Y:S01]  /*61c0*/  FADD.FTZ R137, -R245.reuse, R154 ;  /* 0x0000009af5897221 */ /* 0x040fe20000010100 */
[----:B------:R-:W-:Y:S01]  /*61d0*/  SHF.L.U32 R154, R158, 0x10, RZ ;  /* 0x000000109e9a7819 */ /* 0x000fe200000006ff */
[----:B------:R-:W-:Y:S01]  /*61e0*/  FADD.FTZ R139, -R245, R152 ;  /* 0x00000098f58b7221 */ /* 0x000fe20000010100 */
[----:B------:R-:W-:Y:S01]  /*61f0*/  SHF.L.U32 R152, R159, 0x10, RZ ;  /* 0x000000109f987819 */ /* 0x000fe200000006ff */
[----:B------:R-:W-:Y:S01]  /*6200*/  FMUL.FTZ R137, R244, R137 ;  /* 0x00000089f4897220 */ /* 0x000fe20000410000 */
[----:B------:R-:W-:-:S02]  /*6210*/  IMAD R194, R194, R195, RZ ;  /* 0x000000c3c2c27224 */ /* 0x000fc400078e02ff */
[C---:B------:R-:W-:Y:S01]  /*6220*/  FMUL.FTZ R139, R244.reuse, R139 ;  /* 0x0000008bf48b7220 */ /* 0x040fe20000410000 */
[C---:B------:R-:W-:Y:S01]  /*6230*/  FMUL.FTZ R149, R244.reuse, R149 ;  /* 0x00000095f4957220 */ /* 0x040fe20000410000 */
[----:B------:R-:W-:Y:S01]  /*6240*/  FFMA.FTZ R155, R137, R138, R154 ;  /* 0x0000008a899b7223 */ /* 0x000fe2000001009a */
[----:B------:R-:W-:Y:S01]  /*6250*/  SHF.L.U32 R138, R33, 0x10, RZ ;  /* 0x00000010218a7819 */ /* 0x000fe200000006ff */
[C---:B------:R-:W-:Y:S01]  /*6260*/  FMUL.FTZ R137, R244.reuse, R153 ;  /* 0x00000099f4897220 */ /* 0x040fe20000410000 */
[----:B------:R-:W-:Y:S01]  /*6270*/  SHF.L.U32 R154, R65, 0x10, RZ ;  /* 0x00000010419a7819 */ /* 0x000fe200000006ff */
[----:B------:R-:W-:Y:S01]  /*6280*/  FMUL.FTZ R195, R244, R219 ;  /* 0x000000dbf4c37220 */ /* 0x000fe20000410000 */
[----:B------:R-:W-:Y:S01]  /*6290*/  F2FP.BF16.F32.PACK_AB R136, R155, R136 ;  /* 0x000000889b88723e */ /* 0x000fe200000010ff */
[C---:B------:R-:W-:Y:S01]  /*62a0*/  FADD.FTZ R215, -R245.reuse, R215 ;  /* 0x000000d7f5d77221 */ /* 0x040fe20000010100 */
[----:B------:R-:W-:Y:S01]  /*62b0*/  FADD.FTZ R223, -R245, R223 ;  /* 0x000000dff5df7221 */ /* 0x000fe20000010100 */
[----:B------:R-:W-:Y:S01]  /*62c0*/  FFMA.FTZ R137, R137, R138, R154 ;  /* 0x0000008a89897223 */ /* 0x000fe2000001009a */
[----:B------:R-:W-:Y:S01]  /*62d0*/  IMAD.U32 R138, R160, 0x10000, RZ ;  /* 0x00010000a08a7824 */ /* 0x000fe200078e00ff */
[----:B------:R-:W-:Y:S01]  /*62e0*/  SHF.L.U32 R154, R67, 0x10, RZ ;  /* 0x00000010439a7819 */ /* 0x000fe200000006ff */
[C---:B------:R-:W-:Y:S01]  /*62f0*/  FMUL.FTZ R215, R244.reuse, R215 ;  /* 0x000000d7f4d77220 */ /* 0x040fe20000410000 */
[----:B------:R-:W-:Y:S01]  /*6300*/  FADD.FTZ R225, -R245, R225 ;  /* 0x000000e1f5e17221 */ /* 0x000fe20000010100 */
[----:B------:R-:W-:Y:S01]  /*6310*/  FFMA.FTZ R152, R139, R152, R138 ;  /* 0x000000988b987223 */ /* 0x000fe2000001008a */
[----:B------:R-:W-:Y:S01]  /*6320*/  FMUL.FTZ R138, R244, R151 ;  /* 0x00000097f48a7220 */ /* 0x000fe20000410000 */
[----:B------:R-:W-:Y:S01]  /*6330*/  SHF.L.U32 R139, R34, 0x10, RZ ;  /* 0x00000010228b7819 */ /* 0x000fe200000006ff */
[----:B------:R-:W-:Y:S01]  /*6340*/  FMUL.FTZ R223, R244, R223 ;  /* 0x000000dff4df7220 */ /* 0x000fe20000410000 */
[----:B------:R-:W-:Y:S01]  /*6350*/  SHF.L.U32 R151, R66, 0x10, RZ ;  /* 0x0000001042977819 */ /* 0x000fe200000006ff */
[C---:B------:R-:W-:Y:S01]  /*6360*/  FADD.FTZ R229, -R245.reuse, R229 ;  /* 0x000000e5f5e57221 */ /* 0x040fe20000010100 */
[----:B------:R-:W-:Y:S01]  /*6370*/  F2FP.BF16.F32.PACK_AB R137, R152, R137 ;  /* 0x000000899889723e */ /* 0x000fe200000010ff */
[----:B------:R-:W-:Y:S01]  /*6380*/  FADD.FTZ R237, -R245, R237 ;  /* 0x000000edf5ed7221 */ /* 0x000fe20000010100 */
[----:B------:R-:W-:Y:S01]  /*6390*/  PRMT R152, R81, 0x7632, R152 ;  /* 0x0000763251987816 */ /* 0x000fe20000000098 */
[----:B------:R-:W-:Y:S01]  /*63a0*/  FFMA.FTZ R138, R138, R139, R151 ;  /* 0x0000008b8a8a7223 */ /* 0x000fe20000010097 */
[----:B------:R-:W-:Y:S01]  /*63b0*/  FADD.FTZ R139, -R245, R150 ;  /* 0x00000096f58b7221 */ /* 0x000fe20000010100 */
[----:B------:R-:W-:Y:S01]  /*63c0*/  SHF.L.U32 R150, R35, 0x10, RZ ;  /* 0x0000001023967819 */ /* 0x000fe200000006ff */
[----:B------:R-:W-:Y:S01]  /*63d0*/  FADD.FTZ R151, -R245, R148 ;  /* 0x00000094f5977221 */ /* 0x000fe20000010100 */
[----:B------:R-:W-:Y:S01]  /*63e0*/  SHF.L.U32 R148, R163, 0x10, RZ ;  /* 0x00000010a3947819 */ /* 0x000fe200000006ff */
[----:B------:R-:W-:Y:S01]  /*63f0*/  FMUL.FTZ R139, R244, R139 ;  /* 0x0000008bf48b7220 */ /* 0x000fe20000410000 */
[----:B------:R-:W-:Y:S01]  /*6400*/  SHF.L.U32 R152, R152, 0x10, RZ ;  /* 0x0000001098987819 */ /* 0x000fe200000006ff */
[C---:B------:R-:W-:Y:S01]  /*6410*/  FMUL.FTZ R151, R244.reuse, R151 ;  /* 0x00000097f4977220 */ /* 0x040fe20000410000 */
[----:B------:R-:W-:Y:S01]  /*6420*/  FMUL.FTZ R153, R244, R237 ;  /* 0x000000edf4997220 */ /* 0x000fe20000410000 */
[----:B------:R-:W-:Y:S01]  /*6430*/  FFMA.FTZ R139, R139, R150, R154 ;  /* 0x000000968b8b7223 */ /* 0x000fe2000001009a */
[----:B------:R-:W-:-:S02]  /*6440*/  IMAD.U32 R150, R164, 0x10000, RZ ;  /* 0x00010000a4967824 */ /* 0x000fc400078e00ff */
[C---:B------:R-:W-:Y:S01]  /*6450*/  FADD.FTZ R227, -R245.reuse, R227 ;  /* 0x000000e3f5e37221 */ /* 0x040fe20000010100 */
[C---:B------:R-:W-:Y:S01]  /*6460*/  FADD.FTZ R235, -R245.reuse, R235 ;  /* 0x000000ebf5eb7221 */ /* 0x040fe20000010100 */
[----:B------:R-:W-:Y:S01]  /*6470*/  FADD.FTZ R233, -R245, R233 ;  /* 0x000000e9f5e97221 */ /* 0x000fe20000010100 */
[----:B------:R-:W-:Y:S01]  /*6480*/  FFMA.FTZ R154, R151, R148, R150 ;  /* 0x00000094979a7223 */ /* 0x000fe20000010096 */
[----:B------:R-:W-:Y:S01]  /*6490*/  SHF.L.U32 R148, R161, 0x10, RZ ;  /* 0x00000010a1947819 */ /* 0x000fe200000006ff */
[----:B------:R-:W-:Y:S01]  /*64a0*/  FMUL.FTZ R155, R244, R235 ;  /* 0x000000ebf49b7220 */ /* 0x000fe20000410000 */
[----:B------:R-:W-:Y:S01]  /*64b0*/  SHF.L.U32 R150, R162, 0x10, RZ ;  /* 0x00000010a2967819 */ /* 0x000fe200000006ff */
[C---:B------:R-:W-:Y:S01]  /*64c0*/  FADD.FTZ R243, -R245.reuse, R243 ;  /* 0x000000f3f5f37221 */ /* 0x040fe20000010100 */
[----:B------:R-:W-:Y:S01]  /*64d0*/  F2FP.BF16.F32.PACK_AB R139, R154, R139 ;  /* 0x0000008b9a8b723e */ /* 0x000fe200000010ff */
[C---:B------:R-:W-:Y:S01]  /*64e0*/  FMUL.FTZ R154, R244.reuse, R229 ;  /* 0x000000e5f49a7220 */ /* 0x040fe20000410000 */
[----:B------:R-:W-:Y:S01]  /*64f0*/  FADD.FTZ R231, -R245, R231 ;  /* 0x000000e7f5e77221 */ /* 0x000fe20000010100 */
[----:B------:R-:W-:Y:S01]  /*6500*/  FFMA.FTZ R151, R149, R148, R150 ;  /* 0x0000009495977223 */ /* 0x000fe20000010096 */
[----:B------:R-:W-:Y:S01]  /*6510*/  SHF.R.S32.HI R149, RZ, 0x1f, R194 ;  /* 0x0000001fff957819 */ /* 0x000fe200000114c2 */
[----:B------:R-:W-:Y:S01]  /*6520*/  FADD.FTZ R205, -R245, R205 ;  /* 0x000000cdf5cd7221 */ /* 0x000fe20000010100 */
[----:B------:R-:W-:Y:S01]  /*6530*/  SHF.L.U32 R150, R191, 0x10, RZ ;  /* 0x00000010bf967819 */ /* 0x000fe200000006ff */
[----:B------:R-:W-:Y:S01]  /*6540*/  FADD.FTZ R147, -R245, R147 ;  /* 0x00000093f5937221 */ /* 0x000fe20000010100 */
[----:B------:R-:W-:Y:S01]  /*6550*/  LEA.HI R194, R149, R194, RZ, 0x3 ;  /* 0x000000c295c27211 */ /* 0x000fe200078f18ff */
[----:B------:R-:W-:Y:S01]  /*6560*/  FMUL.FTZ R205, R244, R205 ;  /* 0x000000cdf4cd7220 */ /* 0x000fe20000410000 */
[----:B------:R-:W-:Y:S01]  /*6570*/  F2FP.BF16.F32.PACK_AB R138, R151, R138 ;  /* 0x0000008a978a723e */ /* 0x000fe200000010ff */
[----:B------:R-:W-:Y:S01]  /*6580*/  FFMA.FTZ R195, R195, R150, R152 ;  /* 0x00000096c3c37223 */ /* 0x000fe20000010098 */
[----:B------:R-:W-:Y:S01]  /*6590*/  LEA.HI.SX32 R246, R194, R193, 0x1d ;  /* 0x000000c1c2f67211 */ /* 0x000fe200078feaff */
[----:B------:R-:W-:Y:S01]  /*65a0*/  FADD.FTZ R151, -R245, R216 ;  /* 0x000000d8f5977221 */ /* 0x000fe20000010100 */
[----:B------:R-:W-:Y:S01]  /*65b0*/  PRMT R150, R50, 0x7632, R150 ;  /* 0x0000763232967816 */ /* 0x000fe20000000096 */
[----:B------:R-:W-:Y:S01]  /*65c0*/  FMUL.FTZ R216, R244, R225 ;  /* 0x000000e1f4d87220 */ /* 0x000fe20000410000 */
[----:B------:R-:W-:Y:S01]  /*65d0*/  PRMT R152, R82, 0x7632, R152 ;  /* 0x0000763252987816 */ /* 0x000fe20000000098 */
[----:B-1----:R-:W-:-:S04]  /*65e0*/  IMAD.WIDE.U32 R148, R246, 0x10, R248 ;  /* 0x00000010f6947825 */ /* 0x002fc800078e00f8 */
[C---:B------:R-:W-:Y:S01]  /*65f0*/  FMUL.FTZ R151, R244.reuse, R151 ;  /* 0x00000097f4977220 */ /* 0x040fe20000410000 */
[----:B------:R-:W-:Y:S01]  /*6600*/  FMUL.FTZ R194, R244, R227 ;  /* 0x000000e3f4c27220 */ /* 0x000fe20000410000 */
[C---:B------:R-:W-:Y:S01]  /*6610*/  FADD.FTZ R145, -R245.reuse, R145 ;  /* 0x00000091f5917221 */ /* 0x040fe20000010100 */
[----:B------:R-:W-:Y:S01]  /*6620*/  IMAD.U32 R150, R150, 0x10000, RZ ;  /* 0x0001000096967824 */ /* 0x000fe200078e00ff */
[----:B------:R1:W-:Y:S01]  /*6630*/  STG.E.128 desc[UR6][R148.64], R136 ;  /* 0x0000008894007986 */ /* 0x0003e2000c101d06 */
[C---:B------:R-:W-:Y:S01]  /*6640*/  FADD.FTZ R143, -R245.reuse, R143 ;  /* 0x0000008ff58f7221 */ /* 0x040fe20000010100 */
[C---:B------:R-:W-:Y:S01]  /*6650*/  FADD.FTZ R141, -R245.reuse, R141 ;  /* 0x0000008df58d7221 */ /* 0x040fe20000010100 */
[C---:B------:R-:W-:Y:S01]  /*6660*/  FADD.FTZ R203, -R245.reuse, R203 ;  /* 0x000000cbf5cb7221 */ /* 0x040fe20000010100 */
[C---:B------:R-:W-:Y:S01]  /*6670*/  FADD.FTZ R201, -R245.reuse, R201 ;  /* 0x000000c9f5c97221 */ /* 0x040fe20000010100 */
[C---:B------:R-:W-:Y:S01]  /*6680*/  FADD.FTZ R199, -R245.reuse, R199 ;  /* 0x000000c7f5c77221 */ /* 0x040fe20000010100 */
[C---:B------:R-:W-:Y:S01]  /*6690*/  FMUL.FTZ R141, R244.reuse, R141 ;  /* 0x0000008df48d7220 */ /* 0x040fe20000410000 */
[C---:B------:R-:W-:Y:S01]  /*66a0*/  FADD.FTZ R197, -R245.reuse, R197 ;  /* 0x000000c5f5c57221 */ /* 0x040fe20000010100 */
[C---:B------:R-:W-:Y:S01]  /*66b0*/  FADD.FTZ R213, -R245.reuse, R213 ;  /* 0x000000d5f5d57221 */ /* 0x040fe20000010100 */
[C---:B------:R-:W-:Y:S01]  /*66c0*/  FADD.FTZ R211, -R245.reuse, R211 ;  /* 0x000000d3f5d37221 */ /* 0x040fe20000010100 */
[C---:B------:R-:W-:Y:S01]  /*66d0*/  FADD.FTZ R209, -R245.reuse, R209 ;  /* 0x000000d1f5d17221 */ /* 0x040fe20000010100 */
[C---:B------:R-:W-:Y:S01]  /*66e0*/  FMUL.FTZ R197, R244.reuse, R197 ;  /* 0x000000c5f4c57220 */ /* 0x040fe20000410000 */
[C---:B------:R-:W-:Y:S01]  /*66f0*/  FADD.FTZ R207, -R245.reuse, R207 ;  /* 0x000000cff5cf7221 */ /* 0x040fe20000010100 */
[C---:B------:R-:W-:Y:S01]  /*6700*/  FADD.FTZ R221, -R245.reuse, R221 ;  /* 0x000000ddf5dd7221 */ /* 0x040fe20000010100 */
[C---:B------:R-:W-:Y:S01]  /*6710*/  FMUL.FTZ R209, R244.reuse, R209 ;  /* 0x000000d1f4d17220 */ /* 0x040fe20000410000 */
[C---:B------:R-:W-:Y:S01]  /*6720*/  FADD.FTZ R217, -R245.reuse, R217 ;  /* 0x000000d9f5d97221 */ /* 0x040fe20000010100 */
[----:B------:R-:W-:Y:S01]  /*6730*/  FMUL.FTZ R207, R244, R207 ;  /* 0x000000cff4cf7220 */ /* 0x000fe20000410000 */
[----:B------:R-:W-:Y:S01]  /*6740*/  FADD.FTZ R239, -R245, R239 ;  /* 0x000000eff5ef7221 */ /* 0x000fe20000010100 */
[----:B-1----:R-:W-:Y:S01]  /*6750*/  SHF.L.U32 R136, R152, 0x10, RZ ;  /* 0x0000001098887819 */ /* 0x002fe200000006ff */
[C---:B------:R-:W-:Y:S01]  /*6760*/  FMUL.FTZ R152, R244.reuse, R243 ;  /* 0x000000f3f4987220 */ /* 0x040fe20000410000 */
[----:B------:R-:W-:Y:S01]  /*6770*/  PRMT R138, R83, 0x7632, R138 ;  /* 0x00007632538a7816 */ /* 0x000fe2000000008a */
[----:B------:R-:W-:Y:S01]  /*6780*/  FMUL.FTZ R149, R244, R201 ;  /* 0x000000c9f4957220 */ /* 0x000fe20000410000 */
[----:B------:R-:W-:Y:S01]  /*6790*/  PRMT R137, R52, 0x7632, R137 ;  /* 0x0000763234897816 */ /* 0x000fe20000000089 */
[--C-:B------:R-:W-:Y:S01]  /*67a0*/  FFMA.FTZ R219, R151, R150, R136.reuse ;  /* 0x0000009697db7223 */ /* 0x100fe20000010088 */
[----:B------:R-:W-:Y:S01]  /*67b0*/  PRMT R136, R51, 0x7632, R136 ;  /* 0x0000763233887816 */ /* 0x000fe20000000088 */
[----:B------:R-:W-:Y:S01]  /*67c0*/  FMUL.FTZ R217, R244, R217 ;  /* 0x000000d9f4d97220 */ /* 0x000fe20000410000 */
[----:B------:R-:W-:Y:S01]  /*67d0*/  SHF.L.U32 R138, R138, 0x10, RZ ;  /* 0x000000108a8a7819 */ /* 0x000fe200000006ff */
[----:B------:R-:W-:Y:S01]  /*67e0*/  FADD.FTZ R241, -R245, R241 ;  /* 0x000000f1f5f17221 */ /* 0x000fe20000010100 */
[----:B------:R-:W-:-:S02]  /*67f0*/  SHF.L.U32 R136, R136, 0x10, RZ ;  /* 0x0000001088887819 */ /* 0x000fc400000006ff */
[----:B------:R-:W-:Y:S02]  /*6800*/  PRMT R139, R84, 0x7632, R139 ;  /* 0x00007632548b7816 */ /* 0x000fe4000000008b */
[----:B------:R-:W-:Y:S01]  /*6810*/  SHF.L.U32 R137, R137, 0x10, RZ ;  /* 0x0000001089897819 */ /* 0x000fe200000006ff */
[----:B------:R-:W-:Y:S01]  /*6820*/  FFMA.FTZ R247, R215, R136, R138 ;  /* 0x00000088d7f77223 */ /* 0x000fe2000001008a */
[----:B------:R-:W-:Y:S01]  /*6830*/  PRMT R136, R55, 0x7632, R136 ;  /* 0x0000763237887816 */ /* 0x000fe20000000088 */
[----:B------:R-:W-:Y:S01]  /*6840*/  FMUL.FTZ R215, R244, R233 ;  /* 0x000000e9f4d77220 */ /* 0x000fe20000410000 */
[----:B------:R-:W-:Y:S02]  /*6850*/  PRMT R138, R87, 0x7632, R138 ;  /* 0x00007632578a7816 */ /* 0x000fe4000000008a */
[----:B------:R-:W-:Y:S02]  /*6860*/  SHF.L.U32 R136, R136, 0x10, RZ ;  /* 0x0000001088887819 */ /* 0x000fe400000006ff */
[----:B------:R-:W-:-:S02]  /*6870*/  SHF.L.U32 R138, R138, 0x10, RZ ;  /* 0x000000108a8a7819 */ /* 0x000fc400000006ff */
[----:B------:R-:W-:Y:S02]  /*6880*/  SHF.L.U32 R139, R139, 0x10, RZ ;  /* 0x000000108b8b7819 */ /* 0x000fe400000006ff */
[----:B------:R-:W-:Y:S01]  /*6890*/  SHF.L.U32 R148, R69, 0x10, RZ ;  /* 0x0000001045947819 */ /* 0x000fe200000006ff */
[----:B------:R-:W-:Y:S01]  /*68a0*/  FFMA.FTZ R225, R223, R136, R138 ;  /* 0x00000088dfe17223 */ /* 0x000fe2000001008a */
[----:B------:R-:W-:Y:S01]  /*68b0*/  PRMT R136, R56, 0x7632, R136 ;  /* 0x0000763238887816 */ /* 0x000fe20000000088 */
[----:B------:R-:W-:Y:S01]  /*68c0*/  FFMA.FTZ R154, R154, R137, R139 ;  /* 0x000000899a9a7223 */ /* 0x000fe2000001008b */
[----:B------:R-:W-:Y:S01]  /*68d0*/  PRMT R138, R88, 0x7632, R138 ;  /* 0x00007632588a7816 */ /* 0x000fe2000000008a */
[----:B------:R-:W-:Y:S01]  /*68e0*/  FMUL.FTZ R223, R244, R231 ;  /* 0x000000e7f4df7220 */ /* 0x000fe20000410000 */
[----:B------:R-:W-:Y:S01]  /*68f0*/  PRMT R137, R53, 0x7632, R137 ;  /* 0x0000763235897816 */ /* 0x000fe20000000089 */
[----:B------:R-:W-:Y:S01]  /*6900*/  IMAD.U32 R136, R136, 0x10000, RZ ;  /* 0x0001000088887824 */ /* 0x000fe200078e00ff */
[----:B------:R-:W-:Y:S01]  /*6910*/  SHF.L.U32 R138, R138, 0x10, RZ ;  /* 0x000000108a8a7819 */ /* 0x000fe200000006ff */
[----:B------:R-:W-:Y:S01]  /*6920*/  FADD.FTZ R231, -R245, R206 ;  /* 0x000000cef5e77221 */ /* 0x000fe20000010100 */
[----:B------:R-:W-:Y:S01]  /*6930*/  PRMT R139, R85, 0x7632, R139 ;  /* 0x00007632558b7816 */ /* 0x000fe2000000008b */
[----:B------:R-:W-:Y:S01]  /*6940*/  IMAD.U32 R137, R137, 0x10000, RZ ;  /* 0x0001000089897824 */ /* 0x000fe200078e00ff */
[----:B------:R-:W-:Y:S01]  /*6950*/  SHF.L.U32 R150, R170, 0x10, RZ ;  /* 0x00000010aa967819 */ /* 0x000fe200000006ff */
[----:B------:R-:W-:Y:S01]  /*6960*/  FFMA.FTZ R153, R153, R136, R138 ;  /* 0x0000008899997223 */ /* 0x000fe2000001008a */
[----:B------:R-:W-:Y:S01]  /*6970*/  PRMT R136, R57, 0x7632, R136 ;  /* 0x0000763239887816 */ /* 0x000fe20000000088 */
[----:B------:R-:W-:Y:S01]  /*6980*/  FMUL.FTZ R206, R244, R231 ;  /* 0x000000e7f4ce7220 */ /* 0x000fe20000410000 */
[----:B------:R-:W-:Y:S01]  /*6990*/  PRMT R138, R89, 0x7632, R138 ;  /* 0x00007632598a7816 */ /* 0x000fe2000000008a */
[----:B------:R-:W-:Y:S01]  /*69a0*/  IMAD.U32 R231, R61, 0x10000, RZ ;  /* 0x000100003de77824 */ /* 0x000fe200078e00ff */
[----:B------:R-:W-:-:S02]  /*69b0*/  SHF.L.U32 R139, R139, 0x10, RZ ;  /* 0x000000108b8b7819 */ /* 0x000fc400000006ff */
[----:B------:R-:W-:Y:S02]  /*69c0*/  SHF.L.U32 R136, R136, 0x10, RZ ;  /* 0x0000001088887819 */ /* 0x000fe400000006ff */
[----:B------:R-:W-:Y:S01]  /*69d0*/  SHF.L.U32 R138, R138, 0x10, RZ ;  /* 0x000000108a8a7819 */ /* 0x000fe200000006ff */
[----:B------:R-:W-:Y:S01]  /*69e0*/  FFMA.FTZ R194, R194, R137, R139 ;  /* 0x00000089c2c27223 */ /* 0x000fe2000001008b */
[----:B------:R-:W-:Y:S02]  /*69f0*/  PRMT R137, R54, 0x7632, R137 ;  /* 0x0000763236897816 */ /* 0x000fe40000000089 */
[----:B------:R-:W-:Y:S01]  /*6a00*/  PRMT R139, R86, 0x7632, R139 ;  /* 0x00007632568b7816 */ /* 0x000fe2000000008b */
[----:B------:R-:W-:Y:S01]  /*6a10*/  FFMA.FTZ R155, R155, R136, R138 ;  /* 0x000000889b9b7223 */ /* 0x000fe2000001008a */
[----:B------:R-:W-:Y:S02]  /*6a20*/  PRMT R136, R58, 0x7632, R136 ;  /* 0x000076323a887816 */ /* 0x000fe40000000088 */
[----:B------:R-:W-:-:S02]  /*6a30*/  PRMT R138, R90, 0x7632, R138 ;  /* 0x000076325a8a7816 */ /* 0x000fc4000000008a */
[----:B------:R-:W-:Y:S02]  /*6a40*/  SHF.L.U32 R137, R137, 0x10, RZ ;  /* 0x0000001089897819 */ /* 0x000fe400000006ff */
[----:B------:R-:W-:Y:S02]  /*6a50*/  SHF.L.U32 R139, R139, 0x10, RZ ;  /* 0x000000108b8b7819 */ /* 0x000fe400000006ff */
[----:B------:R-:W-:Y:S02]  /*6a60*/  SHF.L.U32 R136, R136, 0x10, RZ ;  /* 0x0000001088887819 */ /* 0x000fe400000006ff */
[----:B------:R-:W-:Y:S01]  /*6a70*/  SHF.L.U32 R138, R138, 0x10, RZ ;  /* 0x000000108a8a7819 */ /* 0x000fe200000006ff */
[----:B------:R-:W-:Y:S01]  /*6a80*/  FFMA.FTZ R216, R216, R137, R139 ;  /* 0x00000089d8d87223 */ /* 0x000fe2000001008b */
[----:B------:R-:W-:Y:S02]  /*6a90*/  PRMT R137, R60, 0x7632, R137 ;  /* 0x000076323c897816 */ /* 0x000fe40000000089 */
[----:B------:R-:W-:Y:S01]  /*6aa0*/  PRMT R139, R92, 0x7632, R139 ;  /* 0x000076325c8b7816 */ /* 0x000fe2000000008b */
[----:B------:R-:W-:Y:S01]  /*6ab0*/  FFMA.FTZ R215, R215, R136, R138 ;  /* 0x00000088d7d77223 */ /* 0x000fe2000001008a */
[----:B------:R-:W-:-:S02]  /*6ac0*/  PRMT R136, R59, 0x7632, R136 ;  /* 0x000076323b887816 */ /* 0x000fc40000000088 */
[----:B------:R-:W-:Y:S02]  /*6ad0*/  PRMT R138, R91, 0x7632, R138 ;  /* 0x000076325b8a7816 */ /* 0x000fe4000000008a */
[----:B------:R-:W-:Y:S01]  /*6ae0*/  SHF.L.U32 R137, R137, 0x10, RZ ;  /* 0x0000001089897819 */ /* 0x000fe200000006ff */
[----:B------:R-:W-:Y:S01]  /*6af0*/  IMAD.U32 R136, R136, 0x10000, RZ ;  /* 0x0001000088887824 */ /* 0x000fe200078e00ff */
[----:B------:R-:W-:Y:S02]  /*6b00*/  SHF.L.U32 R139, R139, 0x10, RZ ;  /* 0x000000108b8b7819 */ /* 0x000fe400000006ff */
[----:B------:R-:W-:Y:S02]  /*6b10*/  SHF.L.U32 R138, R138, 0x10, RZ ;  /* 0x000000108a8a7819 */ /* 0x000fe400000006ff */
[----:B------:R-:W-:Y:S01]  /*6b20*/  SHF.L.U32 R201, R77, 0x10, RZ ;  /* 0x000000104dc97819 */ /* 0x000fe200000006ff */
[----:B------:R-:W-:Y:S01]  /*6b30*/  FFMA.FTZ R152, R152, R137, R139 ;  /* 0x0000008998987223 */ /* 0x000fe2000001008b */
[----:B------:R-:W-:Y:S01]  /*6b40*/  FADD.FTZ R137, -R245, R204 ;  /* 0x000000ccf5897221 */ /* 0x000fe20000010100 */
[----:B------:R-:W-:Y:S01]  /*6b50*/  FFMA.FTZ R223, R223, R136, R138 ;  /* 0x00000088dfdf7223 */ /* 0x000fe2000001008a */
[----:B------:R-:W-:-:S02]  /*6b60*/  PRMT R204, R61, 0x7632, R204 ;  /* 0x000076323dcc7816 */ /* 0x000fc400000000cc */
[----:B------:R-:W-:Y:S01]  /*6b70*/  PRMT R136, R93, 0x7632, R136 ;  /* 0x000076325d887816 */ /* 0x000fe20000000088 */
[----:B------:R-:W-:Y:S01]  /*6b80*/  FMUL.FTZ R137, R244, R137 ;  /* 0x00000089f4897220 */ /* 0x000fe20000410000 */
[----:B------:R-:W-:Y:S02]  /*6b90*/  SHF.L.U32 R204, R204, 0x10, RZ ;  /* 0x00000010cccc7819 */ /* 0x000fe400000006ff */
[----:B------:R-:W-:Y:S02]  /*6ba0*/  SHF.L.U32 R136, R136, 0x10, RZ ;  /* 0x0000001088887819 */ /* 0x000fe400000006ff */
[----:B------:R-:W-:Y:S02]  /*6bb0*/  PRMT R138, R94, 0x7632, R138 ;  /* 0x000076325e8a7816 */ /* 0x000fe4000000008a */
[----:B------:R-:W-:Y:S01]  /*6bc0*/  SHF.L.U32 R139, R68, 0x10, RZ ;  /* 0x00000010448b7819 */ /* 0x000fe200000006ff */
[--C-:B------:R-:W-:Y:S01]  /*6bd0*/  FFMA.FTZ R204, R137, R204, R136.reuse ;  /* 0x000000cc89cc7223 */ /* 0x100fe20000010088 */
[----:B------:R-:W-:-:S02]  /*6be0*/  PRMT R136, R62, 0x7632, R136 ;  /* 0x000076323e887816 */ /* 0x000fc40000000088 */
[----:B------:R-:W-:Y:S02]  /*6bf0*/  SHF.L.U32 R138, R138, 0x10, RZ ;  /* 0x000000108a8a7819 */ /* 0x000fe400000006ff */
[----:B------:R-:W-:Y:S01]  /*6c00*/  SHF.L.U32 R137, R36, 0x10, RZ ;  /* 0x0000001024897819 */ /* 0x000fe200000006ff */
[----:B------:R-:W-:Y:S01]  /*6c10*/  IMAD.U32 R136, R136, 0x10000, RZ ;  /* 0x0001000088887824 */ /* 0x000fe200078e00ff */
[----:B------:R-:W-:Y:S02]  /*6c20*/  SHF.L.U32 R233, R93, 0x10, RZ ;  /* 0x000000105de97819 */ /* 0x000fe400000006ff */
[----:B------:R-:W-:Y:S01]  /*6c30*/  PRMT R235, R95, 0x7632, R235 ;  /* 0x000076325feb7816 */ /* 0x000fe200000000eb */
[----:B------:R-:W-:Y:S01]  /*6c40*/  FFMA.FTZ R205, R205, R136, R138 ;  /* 0x00000088cdcd7223 */ /* 0x000fe2000001008a */
[----:B------:R-:W-:Y:S01]  /*6c50*/  FMUL.FTZ R136, R244, R147 ;  /* 0x00000093f4887220 */ /* 0x000fe20000410000 */
[----:B------:R-:W-:Y:S01]  /*6c60*/  SHF.L.U32 R138, R166, 0x10, RZ ;  /* 0x00000010a68a7819 */ /* 0x000fe200000006ff */
[----:B------:R-:W-:Y:S01]  /*6c70*/  FFMA.FTZ R206, R206, R231, R233 ;  /* 0x000000e7cece7223 */ /* 0x000fe200000100e9 */
[----:B------:R-:W-:Y:S01]  /*6c80*/  SHF.L.U32 R231, R62, 0x10, RZ ;  /* 0x000000103ee77819 */ /* 0x000fe200000006ff */
        /* <DEDUP_REMOVED lines=8> */
[----:B------:R-:W-:Y:S01]  /*6d10*/  SHF.L.U32 R235, R235, 0x10, RZ ;  /* 0x00000010ebeb7819 */ /* 0x000fe200000006ff */
[----:B------:R-:W-:Y:S01]  /*6d20*/  FFMA.FTZ R146, R137, R146, R138 ;  /* 0x0000009289927223 */ /* 0x000fe2000001008a */
[----:B------:R-:W-:Y:S01]  /*6d30*/  FMUL.FTZ R137, R244, R145 ;  /* 0x00000091f4897220 */ /* 0x000fe20000410000 */
[----:B------:R-:W-:Y:S01]  /*6d40*/  IMAD.U32 R138, R37, 0x10000, RZ ;  /* 0x00010000258a7824 */ /* 0x000fe200078e00ff */
[----:B------:R-:W-:-:S02]  /*6d50*/  SHF.L.U32 R145, R72, 0x10, RZ ;  /* 0x0000001048917819 */ /* 0x000fc400000006ff */
[----:B------:R-:W-:Y:S01]  /*6d60*/  F2FP.BF16.F32.PACK_AB R136, R146, R136 ;  /* 0x000000889288723e */ /* 0x000fe200000010ff */
[----:B------:R-:W-:Y:S01]  /*6d70*/  FFMA.FTZ R137, R137, R138, R148 ;  /* 0x0000008a89897223 */ /* 0x000fe20000010094 */
[----:B------:R-:W-:Y:S01]  /*6d80*/  SHF.L.U32 R138, R168, 0x10, RZ ;  /* 0x00000010a88a7819 */ /* 0x000fe200000006ff */
[----:B------:R-:W-:-:S04]  /*6d90*/  IMAD.U32 R148, R169, 0x10000, RZ ;  /* 0x00010000a9947824 */ /* 0x000fc800078e00ff */
[----:B------:R-:W-:Y:S01]  /*6da0*/  FFMA.FTZ R144, R139, R144, R138 ;  /* 0x000000908b907223 */ /* 0x000fe2000001008a */
[----:B------:R-:W-:Y:S01]  /*6db0*/  FMUL.FTZ R138, R244, R143 ;  /* 0x0000008ff48a7220 */ /* 0x000fe20000410000 */
[----:B------:R-:W-:Y:S01]  /*6dc0*/  SHF.L.U32 R139, R38, 0x10, RZ ;  /* 0x00000010268b7819 */ /* 0x000fe200000006ff */
[----:B------:R-:W-:Y:S01]  /*6dd0*/  FFMA.FTZ R141, R141, R148, R150 ;  /* 0x000000948d8d7223 */ /* 0x000fe20000010096 */
[----:B------:R-:W-:Y:S02]  /*6de0*/  SHF.L.U32 R143, R70, 0x10, RZ ;  /* 0x00000010468f7819 */ /* 0x000fe400000006ff */
[----:B------:R-:W-:Y:S02]  /*6df0*/  SHF.L.U32 R148, R71, 0x10, RZ ;  /* 0x0000001047947819 */ /* 0x000fe400000006ff */
[----:B------:R-:W-:Y:S01]  /*6e00*/  SHF.L.U32 R150, R73, 0x10, RZ ;  /* 0x0000001049967819 */ /* 0x000fe200000006ff */
[----:B------:R-:W-:Y:S01]  /*6e10*/  FFMA.FTZ R138, R138, R139, R143 ;  /* 0x0000008b8a8a7223 */ /* 0x000fe2000001008f */
[----:B------:R-:W-:Y:S01]  /*6e20*/  FADD.FTZ R139, -R245, R142 ;  /* 0x0000008ef58b7221 */ /* 0x000fe20000010100 */
[----:B------:R-:W-:Y:S01]  /*6e30*/  SHF.L.U32 R142, R39, 0x10, RZ ;  /* 0x00000010278e7819 */ /* 0x000fe200000006ff */
[----:B------:R-:W-:Y:S01]  /*6e40*/  FADD.FTZ R143, -R245, R140 ;  /* 0x0000008cf58f7221 */ /* 0x000fe20000010100 */
[----:B------:R-:W-:Y:S01]  /*6e50*/  SHF.L.U32 R140, R171, 0x10, RZ ;  /* 0x00000010ab8c7819 */ /* 0x000fe200000006ff */
[C---:B------:R-:W-:Y:S01]  /*6e60*/  FMUL.FTZ R139, R244.reuse, R139 ;  /* 0x0000008bf48b7220 */ /* 0x040fe20000410000 */
[----:B------:R-:W-:Y:S01]  /*6e70*/  F2FP.BF16.F32.PACK_AB R138, R141, R138 ;  /* 0x0000008a8d8a723e */ /* 0x000fe200000010ff */
[----:B------:R-:W-:Y:S01]  /*6e80*/  FMUL.FTZ R143, R244, R143 ;  /* 0x0000008ff48f7220 */ /* 0x000fe20000410000 */
[----:B------:R-:W-:Y:S01]  /*6e90*/  SHF.L.U32 R141, R63, 0x10, RZ ;  /* 0x000000103f8d7819 */ /* 0x000fe200000006ff */
[----:B------:R-:W-:Y:S01]  /*6ea0*/  FFMA.FTZ R139, R139, R142, R148 ;  /* 0x0000008e8b8b7223 */ /* 0x000fe20000010094 */
[----:B------:R-:W-:Y:S01]  /*6eb0*/  SHF.L.U32 R142, R172, 0x10, RZ ;  /* 0x00000010ac8e7819 */ /* 0x000fe200000006ff */
[----:B------:R-:W-:Y:S01]  /*6ec0*/  FMUL.FTZ R148, R244, R203 ;  /* 0x000000cbf4947220 */ /* 0x000fe20000410000 */
[----:B------:R-:W-:-:S02]  /*6ed0*/  SHF.L.U32 R203, R190, 0x10, RZ ;  /* 0x00000010becb7819 */ /* 0x000fc400000006ff */
[----:B------:R-:W-:Y:S01]  /*6ee0*/  F2FP.BF16.F32.PACK_AB R137, R144, R137 ;  /* 0x000000899089723e */ /* 0x000fe200000010ff */
[----:B------:R-:W-:Y:S01]  /*6ef0*/  FFMA.FTZ R147, R143, R140, R142 ;  /* 0x0000008c8f937223 */ /* 0x000fe2000001008e */
[----:B------:R-:W-:Y:S01]  /*6f00*/  IMAD.U32 R143, R40, 0x10000, RZ ;  /* 0x00010000288f7824 */ /* 0x000fe200078e00ff */
[----:B------:R-:W-:-:S03]  /*6f10*/  SHF.L.U32 R142, R41, 0x10, RZ ;  /* 0x00000010298e7819 */ /* 0x000fc600000006ff */
[----:B------:R-:W-:Y:S01]  /*6f20*/  FFMA.FTZ R148, R148, R143, R145 ;  /* 0x0000008f94947223 */ /* 0x000fe20000010091 */
[----:B------:R-:W-:Y:S01]  /*6f30*/  FADD.FTZ R143, -R245, R202 ;  /* 0x000000caf58f7221 */ /* 0x000fe20000010100 */
[----:B------:R-:W-:Y:S01]  /*6f40*/  SHF.L.U32 R145, R174, 0x10, RZ ;  /* 0x00000010ae917819 */ /* 0x000fe200000006ff */
[----:B------:R-:W-:Y:S01]  /*6f50*/  FFMA.FTZ R149, R149, R142, R150 ;  /* 0x0000008e95957223 */ /* 0x000fe20000010096 */
[C---:B------:R-:W-:Y:S01]  /*6f60*/  FMUL.FTZ R150, R244.reuse, R199 ;  /* 0x000000c7f4967220 */ /* 0x040fe20000410000 */
[----:B------:R-:W-:Y:S01]  /*6f70*/  FMUL.FTZ R140, R244, R143 ;  /* 0x0000008ff48c7220 */ /* 0x000fe20000410000 */
[----:B------:R-:W-:Y:S01]  /*6f80*/  SHF.L.U32 R143, R173, 0x10, RZ ;  /* 0x00000010ad8f7819 */ /* 0x000fe200000006ff */
[----:B------:R-:W-:Y:S01]  /*6f90*/  FADD.FTZ R199, -R245, R212 ;  /* 0x000000d4f5c77221 */ /* 0x000fe20000010100 */
[----:B------:R-:W-:Y:S02]  /*6fa0*/  SHF.L.U32 R202, R178, 0x10, RZ ;  /* 0x00000010b2ca7819 */ /* 0x000fe400000006ff */
[----:B------:R-:W-:Y:S01]  /*6fb0*/  SHF.L.U32 R212, R47, 0x10, RZ ;  /* 0x000000102fd47819 */ /* 0x000fe200000006ff */
[----:B------:R-:W-:Y:S01]  /*6fc0*/  FFMA.FTZ R140, R140, R143, R145 ;  /* 0x0000008f8c8c7223 */ /* 0x000fe20000010091 */
[----:B------:R-:W-:Y:S01]  /*6fd0*/  FADD.FTZ R143, -R245, R200 ;  /* 0x000000c8f58f7221 */ /* 0x000fe20000010100 */
[----:B------:R-:W-:-:S02]  /*6fe0*/  SHF.L.U32 R145, R176, 0x10, RZ ;  /* 0x00000010b0917819 */ /* 0x000fc400000006ff */
[----:B------:R-:W-:Y:S01]  /*6ff0*/  SHF.L.U32 R200, R177, 0x10, RZ ;  /* 0x00000010b1c87819 */ /* 0x000fe200000006ff */
[----:B------:R-:W-:Y:S01]  /*7000*/  FMUL.FTZ R142, R244, R143 ;  /* 0x0000008ff48e7220 */ /* 0x000fe20000410000 */
[----:B------:R-:W-:Y:S01]  /*7010*/  IMAD.U32 R143, R175, 0x10000, RZ ;  /* 0x00010000af8f7824 */ /* 0x000fe200078e00ff */
[----:B------:R-:W-:Y:S02]  /*7020*/  F2FP.BF16.F32.PACK_AB R139, R147, R139 ;  /* 0x0000008b938b723e */ /* 0x000fe400000010ff */
[----:B------:R-:W-:Y:S01]  /*7030*/  FFMA.FTZ R197, R197, R200, R202 ;  /* 0x000000c8c5c57223 */ /* 0x000fe200000100ca */
[----:B------:R-:W-:Y:S01]  /*7040*/  FFMA.FTZ R142, R142, R143, R145 ;  /* 0x0000008f8e8e7223 */ /* 0x000fe20000010091 */
[----:B------:R-:W-:Y:S02]  /*7050*/  SHF.L.U32 R143, R42, 0x10, RZ ;  /* 0x000000102a8f7819 */ /* 0x000fe400000006ff */
[----:B------:R-:W-:Y:S02]  /*7060*/  SHF.L.U32 R145, R74, 0x10, RZ ;  /* 0x000000104a917819 */ /* 0x000fe400000006ff */
[----:B------:R-:W-:-:S02]  /*7070*/  SHF.L.U32 R200, R75, 0x10, RZ ;  /* 0x000000104bc87819 */ /* 0x000fc400000006ff */
[----:B------:R-:W-:Y:S01]  /*7080*/  SHF.L.U32 R202, R188, 0x10, RZ ;  /* 0x00000010bcca7819 */ /* 0x000fe200000006ff */
[----:B------:R-:W-:Y:S01]  /*7090*/  FFMA.FTZ R150, R150, R143, R145 ;  /* 0x0000008f96967223 */ /* 0x000fe20000010091 */
[----:B------:R-:W-:Y:S01]  /*70a0*/  FADD.FTZ R143, -R245, R198 ;  /* 0x000000c6f58f7221 */ /* 0x000fe20000010100 */
[----:B------:R-:W-:Y:S02]  /*70b0*/  IMAD.U32 R198, R43, 0x10000, RZ ;  /* 0x000100002bc67824 */ /* 0x000fe400078e00ff */
[----:B------:R-:W-:Y:S01]  /*70c0*/  FMUL.FTZ R145, R244, R213 ;  /* 0x000000d5f4917220 */ /* 0x000fe20000410000 */
[----:B------:R-:W-:Y:S01]  /*70d0*/  IADD3 R147, PT, PT, R246, 0x20, RZ ;  /* 0x00000020f6937810 */ /* 0x000fe20007ffe0ff */
[----:B------:R-:W-:Y:S01]  /*70e0*/  FMUL.FTZ R143, R244, R143 ;  /* 0x0000008ff48f7220 */ /* 0x000fe20000410000 */
[----:B------:R-:W-:Y:S02]  /*70f0*/  F2FP.BF16.F32.PACK_AB R150, R197, R150 ;  /* 0x00000096c596723e */ /* 0x000fe400000010ff */
[----:B------:R-:W-:Y:S01]  /*7100*/  F2FP.BF16.F32.PACK_AB R149, R142, R149 ;  /* 0x000000958e95723e */ /* 0x000fe200000010ff */
[----:B------:R-:W-:Y:S01]  /*7110*/  FFMA.FTZ R151, R143, R198, R200 ;  /* 0x000000c68f977223 */ /* 0x000fe200000100c8 */
[----:B------:R-:W-:Y:S01]  /*7120*/  FADD.FTZ R143, -R245, R196 ;  /* 0x000000c4f58f7221 */ /* 0x000fe20000010100 */
[----:B------:R-:W-:Y:S01]  /*7130*/  SHF.L.U32 R196, R179, 0x10, RZ ;  /* 0x00000010b3c47819 */ /* 0x000fe200000006ff */
[----:B------:R-:W-:Y:S01]  /*7140*/  IMAD.WIDE.U32 R146, R147, 0x10, R248 ;  /* 0x0000001093927825 */ /* 0x000fe200078e00f8 */
[----:B------:R-:W-:-:S03]  /*7150*/  SHF.L.U32 R198, R180, 0x10, RZ ;  /* 0x00000010b4c67819 */ /* 0x000fc600000006ff */
[----:B------:R-:W-:Y:S01]  /*7160*/  FMUL.FTZ R143, R244, R143 ;  /* 0x0000008ff48f7220 */ /* 0x000fe20000410000 */
[----:B------:R-:W-:Y:S01]  /*7170*/  SHF.L.U32 R200, R78, 0x10, RZ ;  /* 0x000000104ec87819 */ /* 0x000fe200000006ff */
[----:B------:R1:W-:Y:S02]  /*7180*/  STG.E.128 desc[UR6][R146.64], R136 ;  /* 0x0000008892007986 */ /* 0x0003e4000c101d06 */
[----:B------:R-:W-:Y:S01]  /*7190*/  FFMA.FTZ R227, R143, R196, R198 ;  /* 0x000000c48fe37223 */ /* 0x000fe200000100c6 */
[----:B------:R-:W-:Y:S01]  /*71a0*/  FADD.FTZ R143, -R245, R214 ;  /* 0x000000d6f58f7221 */ /* 0x000fe20000010100 */
[----:B------:R-:W-:Y:S02]  /*71b0*/  SHF.L.U32 R196, R44, 0x10, RZ ;  /* 0x000000102cc47819 */ /* 0x000fe400000006ff */
[----:B------:R-:W-:Y:S01]  /*71c0*/  SHF.L.U32 R198, R76, 0x10, RZ ;  /* 0x000000104cc67819 */ /* 0x000fe200000006ff */
[----:B------:R-:W-:Y:S01]  /*71d0*/  FMUL.FTZ R143, R244, R143 ;  /* 0x0000008ff48f7220 */ /* 0x000fe20000410000 */
[----:B------:R-:W-:-:S02]  /*71e0*/  SHF.L.U32 R214, R81, 0x10, RZ ;  /* 0x0000001051d67819 */ /* 0x000fc400000006ff */
[----:B------:R-:W-:Y:S01]  /*71f0*/  F2FP.BF16.F32.PACK_AB R151, R227, R151 ;  /* 0x00000097e397723e */ /* 0x000fe200000010ff */
[----:B------:R-:W-:Y:S01]  /*7200*/  FFMA.FTZ R143, R143, R196, R198 ;  /* 0x000000c48f8f7223 */ /* 0x000fe200000100c6 */
[----:B------:R-:W-:Y:S01]  /*7210*/  SHF.L.U32 R198, R182, 0x10, RZ ;  /* 0x00000010b6c67819 */ /* 0x000fe200000006ff */
[----:B------:R-:W-:Y:S01]  /*7220*/  IMAD.U32 R196, R181, 0x10000, RZ ;  /* 0x00010000b5c47824 */ /* 0x000fe200078e00ff */
[----:B------:R-:W-:Y:S02]  /*7230*/  F2FP.BF16.F32.PACK_AB R148, R140, R148 ;  /* 0x000000948c94723e */ /* 0x000fe400000010ff */
[----:B------:R-:W-:Y:S01]  /*7240*/  IADD3 R227, PT, PT, R246, 0xc0, RZ ;  /* 0x000000c0f6e37810 */ /* 0x000fe20007ffe0ff */
[----:B------:R-:W-:Y:S01]  /*7250*/  FFMA.FTZ R145, R145, R196, R198 ;  /* 0x000000c491917223 */ /* 0x000fe200000100c6 */
[C---:B------:R-:W-:Y:S01]  /*7260*/  FMUL.FTZ R196, R244.reuse, R199 ;  /* 0x000000c7f4c47220 */ /* 0x040fe20000410000 */
[----:B------:R-:W-:Y:S01]  /*7270*/  SHF.L.U32 R199, R45, 0x10, RZ ;  /* 0x000000102dc77819 */ /* 0x000fe200000006ff */
[----:B------:R-:W-:Y:S01]  /*7280*/  FMUL.FTZ R198, R244, R211 ;  /* 0x000000d3f4c67220 */ /* 0x000fe20000410000 */
[----:B------:R-:W-:-:S02]  /*7290*/  SHF.L.U32 R211, R88, 0x10, RZ ;  /* 0x0000001058d37819 */ /* 0x000fc400000006ff */
[----:B------:R-:W-:Y:S01]  /*72a0*/  IADD3 R197, PT, PT, R246, 0xe0, RZ ;  /* 0x000000e0f6c57810 */ /* 0x000fe20007ffe0ff */
[----:B------:R-:W-:Y:S01]  /*72b0*/  FFMA.FTZ R196, R196, R199, R201 ;  /* 0x000000c7c4c47223 */ /* 0x000fe200000100c9 */
[----:B------:R-:W-:Y:S02]  /*72c0*/  SHF.L.U32 R199, R183, 0x10, RZ ;  /* 0x00000010b7c77819 */ /* 0x000fe400000006ff */
[----:B------:R-:W-:-:S05]  /*72d0*/  SHF.L.U32 R201, R184, 0x10, RZ ;  /* 0x00000010b8c97819 */ /* 0x000fca00000006ff */
[----:B------:R-:W-:Y:S01]  /*72e0*/  FFMA.FTZ R198, R198, R199, R201 ;  /* 0x000000c7c6c67223 */ /* 0x000fe200000100c9 */
[----:B------:R-:W-:Y:S01]  /*72f0*/  FADD.FTZ R199, -R245, R210 ;  /* 0x000000d2f5c77221 */ /* 0x000fe20000010100 */
[----:B------:R-:W-:Y:S01]  /*7300*/  IMAD.U32 R210, R46, 0x10000, RZ ;  /* 0x000100002ed27824 */ /* 0x000fe200078e00ff */
[----:B------:R-:W-:Y:S02]  /*7310*/  SHF.L.U32 R201, R189, 0x10, RZ ;  /* 0x00000010bdc97819 */ /* 0x000fe400000006ff */
[----:B------:R-:W-:-:S04]  /*7320*/  FMUL.FTZ R199, R244, R199 ;  /* 0x000000c7f4c77220 */ /* 0x000fc80000410000 */
[----:B------:R-:W-:Y:S01]  /*7330*/  FFMA.FTZ R210, R199, R210, R200 ;  /* 0x000000d2c7d27223 */ /* 0x000fe200000100c8 */
[----:B------:R-:W-:Y:S01]  /*7340*/  FADD.FTZ R199, -R245, R208 ;  /* 0x000000d0f5c77221 */ /* 0x000fe20000010100 */
[----:B------:R-:W-:Y:S02]  /*7350*/  SHF.L.U32 R208, R185, 0x10, RZ ;  /* 0x00000010b9d07819 */ /* 0x000fe400000006ff */
[----:B------:R-:W-:Y:S01]  /*7360*/  SHF.L.U32 R200, R186, 0x10, RZ ;  /* 0x00000010bac87819 */ /* 0x000fe200000006ff */
[----:B------:R-:W-:-:S04]  /*7370*/  FMUL.FTZ R199, R244, R199 ;  /* 0x000000c7f4c77220 */ /* 0x000fc80000410000 */
[----:B------:R-:W-:Y:S01]  /*7380*/  FFMA.FTZ R208, R199, R208, R200 ;  /* 0x000000d0c7d07223 */ /* 0x000fe200000100c8 */
[----:B------:R-:W-:Y:S01]  /*7390*/  SHF.L.U32 R200, R79, 0x10, RZ ;  /* 0x000000104fc87819 */ /* 0x000fe200000006ff */
[----:B------:R-:W-:Y:S01]  /*73a0*/  FADD.FTZ R199, -R245, R222 ;  /* 0x000000def5c77221 */ /* 0x000fe20000010100 */
[----:B------:R-:W-:Y:S02]  /*73b0*/  SHF.L.U32 R222, R89, 0x10, RZ ;  /* 0x0000001059de7819 */ /* 0x000fe400000006ff */
[----:B-1----:R-:W-:Y:S01]  /*73c0*/  F2FP.BF16.F32.PACK_AB R138, R208, R210 ;  /* 0x000000d2d08a723e */ /* 0x002fe200000010ff */
[----:B------:R-:W-:Y:S01]  /*73d0*/  FFMA.FTZ R212, R209, R212, R200 ;  /* 0x000000d4d1d47223 */ /* 0x000fe200000100c8 */
[----:B------:R-:W-:Y:S02]  /*73e0*/  IMAD.U32 R200, R187, 0x10000, RZ ;  /* 0x00010000bbc87824 */ /* 0x000fe400078e00ff */
[----:B------:R-:W-:Y:S02]  /*73f0*/  FMUL.FTZ R199, R244, R199 ;  /* 0x000000c7f4c77220 */ /* 0x000fe40000410000 */
[----:B------:R-:W-:Y:S01]  /*7400*/  FFMA.FTZ R229, R207, R200, R202 ;  /* 0x000000c8cfe57223 */ /* 0x000fe200000100ca */
[----:B------:R-:W-:-:S02]  /*7410*/  SHF.L.U32 R200, R48, 0x10, RZ ;  /* 0x0000001030c87819 */ /* 0x000fc400000006ff */
[----:B------:R-:W-:Y:S02]  /*7420*/  SHF.L.U32 R202, R80, 0x10, RZ ;  /* 0x0000001050ca7819 */ /* 0x000fe400000006ff */
[----:B------:R-:W-:-:S03]  /*7430*/  F2FP.BF16.F32.PACK_AB R139, R229, R212 ;  /* 0x000000d4e58b723e */ /* 0x000fc600000010ff */
[----:B------:R-:W-:Y:S01]  /*7440*/  FFMA.FTZ R199, R199, R200, R202 ;  /* 0x000000c8c7c77223 */ /* 0x000fe200000100ca */
[----:B------:R-:W-:Y:S01]  /*7450*/  FMUL.FTZ R200, R244, R221 ;  /* 0x000000ddf4c87220 */ /* 0x000fe20000410000 */
[----:B------:R-:W-:-:S03]  /*7460*/  IMAD.U32 R202, R49, 0x10000, RZ ;  /* 0x0001000031ca7824 */ /* 0x000fc600078e00ff */
[----:B------:R-:W-:Y:S01]  /*7470*/  FFMA.FTZ R200, R200, R201, R203 ;  /* 0x000000c9c8c87223 */ /* 0x000fe200000100cb */
[C---:B------:R-:W-:Y:S01]  /*7480*/  FADD.FTZ R201, -R245.reuse, R220 ;  /* 0x000000dcf5c97221 */ /* 0x040fe20000010100 */
[----:B------:R-:W-:Y:S01]  /*7490*/  FADD.FTZ R203, -R245, R228 ;  /* 0x000000e4f5cb7221 */ /* 0x000fe20000010100 */
[----:B------:R-:W-:Y:S02]  /*74a0*/  IMAD.U32 R220, R55, 0x10000, RZ ;  /* 0x0001000037dc7824 */ /* 0x000fe400078e00ff */
[C---:B------:R-:W-:Y:S01]  /*74b0*/  FMUL.FTZ R228, R244.reuse, R241 ;  /* 0x000000f1f4e47220 */ /* 0x040fe20000410000 */
[C---:B------:R-:W-:Y:S01]  /*74c0*/  FMUL.FTZ R201, R244.reuse, R201 ;  /* 0x000000c9f4c97220 */ /* 0x040fe20000410000 */
[----:B------:R-:W-:Y:S01]  /*74d0*/  FMUL.FTZ R203, R244, R203 ;  /* 0x000000cbf4cb7220 */ /* 0x000fe20000410000 */
[----:B------:R-:W-:Y:S02]  /*74e0*/  F2FP.BF16.F32.PACK_AB R140, R200, R199 ;  /* 0x000000c7c88c723e */ /* 0x000fe400000010ff */
[----:B------:R-:W-:Y:S01]  /*74f0*/  FFMA.FTZ R209, R201, R202, R214 ;  /* 0x000000cac9d17223 */ /* 0x000fe200000100d6 */
[----:B------:R-:W-:Y:S01]  /*7500*/  FADD.FTZ R201, -R245, R218 ;  /* 0x000000daf5c97221 */ /* 0x000fe20000010100 */
[----:B------:R-:W-:-:S02]  /*7510*/  SHF.L.U32 R202, R50, 0x10, RZ ;  /* 0x0000001032ca7819 */ /* 0x000fc400000006ff */
[----:B------:R-:W-:Y:S01]  /*7520*/  SHF.L.U32 R214, R82, 0x10, RZ ;  /* 0x0000001052d67819 */ /* 0x000fe200000006ff */
[----:B------:R-:W-:Y:S01]  /*7530*/  FMUL.FTZ R201, R244, R201 ;  /* 0x000000c9f4c97220 */ /* 0x000fe20000410000 */
[----:B------:R-:W-:-:S03]  /*7540*/  SHF.L.U32 R218, R57, 0x10, RZ ;  /* 0x0000001039da7819 */ /* 0x000fc600000006ff */
[----:B------:R-:W-:Y:S01]  /*7550*/  FFMA.FTZ R213, R201, R202, R214 ;  /* 0x000000cac9d57223 */ /* 0x000fe200000100d6 */
[----:B------:R-:W-:Y:S01]  /*7560*/  SHF.L.U32 R202, R51, 0x10, RZ ;  /* 0x0000001033ca7819 */ /* 0x000fe200000006ff */
[----:B------:R-:W-:Y:S01]  /*7570*/  FADD.FTZ R201, -R245, R230 ;  /* 0x000000e6f5c97221 */ /* 0x000fe20000010100 */
[----:B------:R-:W-:Y:S02]  /*7580*/  SHF.L.U32 R214, R83, 0x10, RZ ;  /* 0x0000001053d67819 */ /* 0x000fe400000006ff */
[----:B------:R-:W-:Y:S01]  /*7590*/  F2FP.BF16.F32.PACK_AB R142, R219, R213 ;  /* 0x000000d5db8e723e */ /* 0x000fe200000010ff */
[----:B------:R-:W-:Y:S02]  /*75a0*/  FMUL.FTZ R201, R244, R201 ;  /* 0x000000c9f4c97220 */ /* 0x000fe40000410000 */
[----:B------:R-:W-:Y:S01]  /*75b0*/  FFMA.FTZ R221, R217, R202, R214 ;  /* 0x000000cad9dd7223 */ /* 0x000fe200000100d6 */
[----:B------:R-:W-:Y:S01]  /*75c0*/  SHF.L.U32 R214, R84, 0x10, RZ ;  /* 0x0000001054d67819 */ /* 0x000fe200000006ff */
[----:B------:R-:W-:-:S04]  /*75d0*/  IMAD.U32 R202, R52, 0x10000, RZ ;  /* 0x0001000034ca7824 */ /* 0x000fc800078e00ff */
[----:B------:R-:W-:Y:S01]  /*75e0*/  FFMA.FTZ R201, R201, R202, R214 ;  /* 0x000000cac9c97223 */ /* 0x000fe200000100d6 */
[----:B------:R-:W-:Y:S02]  /*75f0*/  SHF.L.U32 R202, R53, 0x10, RZ ;  /* 0x0000001035ca7819 */ /* 0x000fe400000006ff */
[----:B------:R-:W-:Y:S02]  /*7600*/  SHF.L.U32 R214, R85, 0x10, RZ ;  /* 0x0000001055d67819 */ /* 0x000fe400000006ff */
[----:B------:R-:W-:-:S03]  /*7610*/  F2FP.BF16.F32.PACK_AB R144, R154, R201 ;  /* 0x000000c99a90723e */ /* 0x000fc600000010ff */
[----:B------:R-:W-:Y:S01]  /*7620*/  FFMA.FTZ R207, R203, R202, R214 ;  /* 0x000000cacbcf7223 */ /* 0x000fe200000100d6 */
[----:B------:R-:W-:Y:S01]  /*7630*/  FADD.FTZ R203, -R245, R226 ;  /* 0x000000e2f5cb7221 */ /* 0x000fe20000010100 */
[----:B------:R-:W-:Y:S01]  /*7640*/  SHF.L.U32 R214, R54, 0x10, RZ ;  /* 0x0000001036d67819 */ /* 0x000fe200000006ff */
[----:B------:R-:W-:Y:S01]  /*7650*/  IMAD.WIDE.U32 R226, R227, 0x10, R248 ;  /* 0x00000010e3e27825 */ /* 0x000fe200078e00f8 */
[----:B------:R-:W-:-:S03]  /*7660*/  SHF.L.U32 R202, R86, 0x10, RZ ;  /* 0x0000001056ca7819 */ /* 0x000fc600000006ff */
[----:B------:R-:W-:-:S04]  /*7670*/  FMUL.FTZ R203, R244, R203 ;  /* 0x000000cbf4cb7220 */ /* 0x000fc80000410000 */
[----:B------:R-:W-:Y:S01]  /*7680*/  FFMA.FTZ R214, R203, R214, R202 ;  /* 0x000000d6cbd67223 */ /* 0x000fe200000100ca */
[----:B------:R-:W-:Y:S01]  /*7690*/  FADD.FTZ R203, -R245, R224 ;  /* 0x000000e0f5cb7221 */ /* 0x000fe20000010100 */
[----:B------:R-:W-:Y:S02]  /*76a0*/  SHF.L.U32 R202, R87, 0x10, RZ ;  /* 0x0000001057ca7819 */ /* 0x000fe400000006ff */
[----:B------:R-:W-:Y:S01]  /*76b0*/  SHF.L.U32 R224, R92, 0x10, RZ ;  /* 0x000000105ce07819 */ /* 0x000fe200000006ff */
[----:B------:R-:W-:Y:S01]  /*76c0*/  FMUL.FTZ R203, R244, R203 ;  /* 0x000000cbf4cb7220 */ /* 0x000fe20000410000 */
[----:B------:R-:W-:-:S03]  /*76d0*/  F2FP.BF16.F32.PACK_AB R146, R216, R214 ;  /* 0x000000d6d892723e */ /* 0x000fc600000010ff */
[----:B------:R-:W-:Y:S01]  /*76e0*/  FFMA.FTZ R220, R203, R220, R202 ;  /* 0x000000dccbdc7223 */ /* 0x000fe200000100ca */
[----:B------:R-:W-:-:S04]  /*76f0*/  FADD.FTZ R203, -R245, R238 ;  /* 0x000000eef5cb7221 */ /* 0x000fc80000010100 */
[----:B------:R-:W-:Y:S01]  /*7700*/  FMUL.FTZ R202, R244, R203 ;  /* 0x000000cbf4ca7220 */ /* 0x000fe20000410000 */
[----:B------:R-:W-:Y:S02]  /*7710*/  SHF.L.U32 R203, R56, 0x10, RZ ;  /* 0x0000001038cb7819 */ /* 0x000fe400000006ff */
[----:B------:R-:W-:-:S03]  /*7720*/  F2FP.BF16.F32.PACK_AB R147, R225, R220 ;  /* 0x000000dce193723e */ /* 0x000fc600000010ff */
[----:B------:R-:W-:Y:S01]  /*7730*/  FFMA.FTZ R202, R202, R203, R211 ;  /* 0x000000cbcaca7223 */ /* 0x000fe200000100d3 */
[----:B------:R-:W-:-:S04]  /*7740*/  FADD.FTZ R203, -R245, R236 ;  /* 0x000000ecf5cb7221 */ /* 0x000fc80000010100 */
[----:B------:R-:W-:-:S04]  /*7750*/  FMUL.FTZ R203, R244, R203 ;  /* 0x000000cbf4cb7220 */ /* 0x000fc80000410000 */
[----:B------:R-:W-:Y:S01]  /*7760*/  FFMA.FTZ R211, R203, R218, R222 ;  /* 0x000000dacbd37223 */ /* 0x000fe200000100de */
[----:B------:R-:W-:Y:S01]  /*7770*/  FADD.FTZ R203, -R245, R234 ;  /* 0x000000eaf5cb7221 */ /* 0x000fe20000010100 */
[----:B------:R-:W-:Y:S01]  /*7780*/  SHF.L.U32 R222, R90, 0x10, RZ ;  /* 0x000000105ade7819 */ /* 0x000fe200000006ff */
[----:B------:R-:W-:Y:S02]  /*7790*/  IMAD.U32 R218, R58, 0x10000, RZ ;  /* 0x000100003ada7824 */ /* 0x000fe400078e00ff */
[----:B------:R-:W-:-:S04]  /*77a0*/  FMUL.FTZ R203, R244, R203 ;  /* 0x000000cbf4cb7220 */ /* 0x000fc80000410000 */
        /* <DEDUP_REMOVED lines=9> */
[----:B------:R-:W-:-:S04]  /*7840*/  FMUL.FTZ R203, R244, R203 ;  /* 0x000000cbf4cb7220 */ /* 0x000fc80000410000 */
[----:B------:R-:W-:Y:S01]  /*7850*/  FFMA.FTZ R203, R203, R222, R224 ;  /* 0x000000decbcb7223 */ /* 0x000fe200000100e0 */
[C---:B------:R-:W-:Y:S01]  /*7860*/  FMUL.FTZ R222, R244.reuse, R239 ;  /* 0x000000eff4de7220 */ /* 0x040fe20000410000 */
[----:B------:R-:W-:-:S03]  /*7870*/  FMUL.FTZ R224, R244, R245 ;  /* 0x000000f5f4e07220 */ /* 0x000fc60000410000 */
[--C-:B------:R-:W-:Y:S01]  /*7880*/  FFMA.FTZ R222, R222, R231, R233.reuse ;  /* 0x000000e7dede7223 */ /* 0x100fe200000100e9 */
[----:B------:R-:W-:Y:S01]  /*7890*/  IMAD.U32 R231, R95, 0x10000, RZ ;  /* 0x000100005fe77824 */ /* 0x000fe200078e00ff */
[----:B------:R-:W-:Y:S02]  /*78a0*/  PRMT R233, R63, 0x7632, R233 ;  /* 0x000076323fe97816 */ /* 0x000fe400000000e9 */
[----:B------:R-:W-:Y:S01]  /*78b0*/  F2FP.BF16.F32.PACK_AB R152, R152, R203 ;  /* 0x000000cb9898723e */ /* 0x000fe200000010ff */
[----:B------:R-:W-:Y:S01]  /*78c0*/  FFMA.FTZ R228, R228, R141, R231 ;  /* 0x0000008de4e47223 */ /* 0x000fe200000100e7 */
[----:B------:R-:W-:Y:S01]  /*78d0*/  SHF.L.U32 R233, R233, 0x10, RZ ;  /* 0x00000010e9e97819 */ /* 0x000fe200000006ff */
[C---:B------:R-:W-:Y:S01]  /*78e0*/  VIADD R231, R246.reuse, 0xa0 ;  /* 0x000000a0f6e77836 */ /* 0x040fe20000000000 */
[----:B------:R-:W-:Y:S02]  /*78f0*/  IADD3 R141, PT, PT, R246, 0x40, RZ ;  /* 0x00000040f68d7810 */ /* 0x000fe40007ffe0ff */
[----:B------:R-:W-:Y:S01]  /*7900*/  F2FP.BF16.F32.PACK_AB R154, R205, R222 ;  /* 0x000000decd9a723e */ /* 0x000fe200000010ff */
[----:B------:R-:W-:Y:S01]  /*7910*/  FFMA.FTZ R224, R224, R233, R235 ;  /* 0x000000e9e0e07223 */ /* 0x000fe200000100eb */
[C---:B------:R-:W-:Y:S01]  /*7920*/  IADD3 R235, PT, PT, R246.reuse, 0x60, RZ ;  /* 0x00000060f6eb7810 */ /* 0x040fe20007ffe0ff */
[----:B------:R-:W-:Y:S01]  /*7930*/  IMAD.WIDE.U32 R136, R141, 0x10, R248 ;  /* 0x000000108d887825 */ /* 0x000fe200078e00f8 */
[----:B------:R-:W-:-:S02]  /*7940*/  IADD3 R233, PT, PT, R246, 0x80, RZ ;  /* 0x00000080f6e97810 */ /* 0x000fc40007ffe0ff */
[----:B------:R-:W-:Y:S01]  /*7950*/  F2FP.BF16.F32.PACK_AB R141, R195, R209 ;  /* 0x000000d1c38d723e */ /* 0x000fe200000010ff */
[--C-:B------:R-:W-:Y:S01]  /*7960*/  IMAD.WIDE.U32 R234, R235, 0x10, R248.reuse ;  /* 0x00000010ebea7825 */ /* 0x100fe200078e00f8 */
[----:B------:R1:W-:Y:S03]  /*7970*/  STG.E.128 desc[UR6][R136.64], R148 ;  /* 0x0000009488007986 */ /* 0x0003e6000c101d06 */
[----:B------:R-:W-:-:S04]  /*7980*/  IMAD.WIDE.U32 R232, R233, 0x10, R248 ;  /* 0x00000010e9e87825 */ /* 0x000fc800078e00f8 */
[----:B------:R-:W-:-:S04]  /*7990*/  IMAD.WIDE.U32 R230, R231, 0x10, R248 ;  /* 0x00000010e7e67825 */ /* 0x000fc800078e00f8 */
[----:B------:R-:W-:Y:S01]  /*79a0*/  IMAD.WIDE.U32 R248, R197, 0x10, R248 ;  /* 0x00000010c5f87825 */ /* 0x000fe200078e00f8 */
[----:B-1----:R-:W-:Y:S02]  /*79b0*/  F2FP.BF16.F32.PACK_AB R137, R198, R196 ;  /* 0x000000c4c689723e */ /* 0x002fe400000010ff */
[----:B------:R-:W-:Y:S02]  /*79c0*/  F2FP.BF16.F32.PACK_AB R136, R145, R143 ;  /* 0x0000008f9188723e */ /* 0x000fe400000010ff */
[----:B------:R-:W-:Y:S02]  /*79d0*/  F2FP.BF16.F32.PACK_AB R143, R247, R221 ;  /* 0x000000ddf78f723e */ /* 0x000fe400000010ff */
[----:B------:R-:W-:Y:S01]  /*79e0*/  F2FP.BF16.F32.PACK_AB R145, R194, R207 ;  /* 0x000000cfc291723e */ /* 0x000fe200000010ff */
[----:B------:R1:W-:Y:S01]  /*79f0*/  STG.E.128 desc[UR6][R234.64], R136 ;  /* 0x00000088ea007986 */ /* 0x0003e2000c101d06 */
[----:B------:R-:W-:Y:S02]  /*7a00*/  F2FP.BF16.F32.PACK_AB R151, R223, R218 ;  /* 0x000000dadf97723e */ /* 0x000fe400000010ff */
[----:B------:R-:W-:Y:S01]  /*7a10*/  F2FP.BF16.F32.PACK_AB R150, R215, R217 ;  /* 0x000000d9d796723e */ /* 0x000fe200000010ff */
[----:B------:R1:W-:Y:S01]  /*7a20*/  STG.E.128 desc[UR6][R232.64], R140 ;  /* 0x0000008ce8007986 */ /* 0x0003e2000c101d06 */
[----:B------:R-:W-:-:S02]  /*7a30*/  F2FP.BF16.F32.PACK_AB R149, R155, R211 ;  /* 0x000000d39b95723e */ /* 0x000fc400000010ff */
[----:B------:R-:W-:Y:S01]  /*7a40*/  F2FP.BF16.F32.PACK_AB R148, R153, R202 ;  /* 0x000000ca9994723e */ /* 0x000fe200000010ff */
[----:B------:R1:W-:Y:S01]  /*7a50*/  STG.E.128 desc[UR6][R230.64], R144 ;  /* 0x00000090e6007986 */ /* 0x0003e2000c101d06 */
[----:B------:R-:W-:Y:S02]  /*7a60*/  F2FP.BF16.F32.PACK_AB R155, R224, R228 ;  /* 0x000000e4e09b723e */ /* 0x000fe400000010ff */
[----:B------:R-:W-:Y:S01]  /*7a70*/  F2FP.BF16.F32.PACK_AB R153, R204, R206 ;  /* 0x000000cecc99723e */ /* 0x000fe200000010ff */
[----:B------:R1:W-:Y:S04]  /*7a80*/  STG.E.128 desc[UR6][R226.64], R148 ;  /* 0x00000094e2007986 */ /* 0x0003e8000c101d06 */
[----:B------:R1:W-:Y:S02]  /*7a90*/  STG.E.128 desc[UR6][R248.64], R152 ;  /* 0x00000098f8007986 */ /* 0x0003e4000c101d06 */
.L_x_456:
[----:B------:R-:W-:Y:S05]  /*7aa0*/  BSYNC.RECONVERGENT B0 ;  /* 0x0000000000007941 */ /* 0x000fea0003800200 */
.L_x_455:
[----:B-1----:R-:W1:Y:S02]  /*7ab0*/  LDC.64 R136, c[0x0][0x380] ;  /* 0x0000e000ff887b82 */ /* 0x002e640000000a00 */
[----:B-1----:R-:W-:-:S04]  /*7ac0*/  LEA R192, R136, R192, 0x2 ;  /* 0x000000c088c07211 */ /* 0x002fc800078e10ff */
[----:B------:R-:W-:-:S13]  /*7ad0*/  ISETP.GE.AND P0, PT, R192, R137, PT ;  /* 0x00000089c000720c */ /* 0x000fda0003f06270 */
[----:B------:R-:W-:Y:S05]  /*7ae0*/  @!P0 BRA `(.L_x_457) ;  /* 0xffffff8c00a48947 */ /* 0x000fea000383ffff */
[----:B------:R-:W-:Y:S05]  /*7af0*/  EXIT ;  /* 0x000000000000794d */ /* 0x000fea0003800000 */
.L_x_454:
        /* <DEDUP_REMOVED lines=8> */
.L_x_459:
[----:B------:R-:W-:Y:S05]  /*7b80*/  BSYNC B0 ;  /* 0x0000000000007941 */ /* 0x000fea0003800000 */
.L_x_458:
        /* <DEDUP_REMOVED lines=8> */
.L_x_460:
[----:B------:R-:W-:Y:S02]  /*7c10*/  HFMA2 R244, -RZ, RZ, 0, 2.384185791015625e-07 ;  /* 0x00000004fff47431 */ /* 0x000fe400000001ff */
[----:B------:R-:W-:-:S05]  /*7c20*/  FADD.FTZ R248, R247, R136 ;  /* 0x00000088f7f87221 */ /* 0x000fca0000010000 */
[----:B------:R-:W-:-:S07]  /*7c30*/  MOV R247, R248 ;  /* 0x000000f800f77202 */ /* 0x000fce0000000f00 */
[----:B------:R-:W-:Y:S05]  /*7c40*/  WARPSYNC.COLLECTIVE R138, `(.L_x_461) ;  /* 0x000000008a087348 */ /* 0x000fea0003c00000 */
[----:B------:R0:W1:Y:S02]  /*7c50*/  SHFL.BFLY P1, R136, R247, R244, R139 ;  /* 0x0c0000f4f7887389 */ /* 0x000064000002008b */
[----:B01----:R-:W-:Y:S05]  /*7c60*/  ENDCOLLECTIVE ;  /* 0x000000000000791b */ /* 0x003fea0003800000 */
.L_x_461:
[----:B------:R-:W-:Y:S01]  /*7c70*/  MOV R244, 0x8 ;  /* 0x0000000800f47802 */ /* 0x000fe20000000f00 */
[----:B------:R-:W-:-:S04]  /*7c80*/  FADD.FTZ R249, R248, R136 ;  /* 0x00000088f8f97221 */ /* 0x000fc80000010000 */
[----:B------:R-:W-:-:S07]  /*7c90*/  IMAD.MOV.U32 R247, RZ, RZ, R249 ;  /* 0x000000fffff77224 */ /* 0x000fce00078e00f9 */
[----:B------:R-:W-:Y:S05]  /*7ca0*/  WARPSYNC.COLLECTIVE R138, `(.L_x_462) ;  /* 0x000000008a087348 */ /* 0x000fea0003c00000 */
[----:B------:R0:W1:Y:S02]  /*7cb0*/  SHFL.BFLY P1, R136, R247, R244, R139 ;  /* 0x0c0000f4f7887389 */ /* 0x000064000002008b */
[----:B01----:R-:W-:Y:S05]  /*7cc0*/  ENDCOLLECTIVE ;  /* 0x000000000000791b */ /* 0x003fea0003800000 */
.L_x_462:
[----:B------:R-:W-:Y:S02]  /*7cd0*/  HFMA2 R244, -RZ, RZ, 0, 9.5367431640625e-07 ;  /* 0x00000010fff47431 */ /* 0x000fe400000001ff */
[----:B------:R-:W-:-:S05]  /*7ce0*/  FADD.FTZ R250, R249, R136 ;  /* 0x00000088f9fa7221 */ /* 0x000fca0000010000 */
[----:B------:R-:W-:-:S07]  /*7cf0*/  MOV R247, R250 ;  /* 0x000000fa00f77202 */ /* 0x000fce0000000f00 */
[----:B------:R-:W-:Y:S05]  /*7d00*/  WARPSYNC.COLLECTIVE R138, `(.L_x_463) ;  /* 0x000000008a087348 */ /* 0x000fea0003c00000 */
[----:B------:R0:W1:Y:S02]  /*7d10*/  SHFL.BFLY P1, R136, R247, R244, R139 ;  /* 0x0c0000f4f7887389 */ /* 0x000064000002008b */
[----:B01----:R-:W-:Y:S05]  /*7d20*/  ENDCOLLECTIVE ;  /* 0x000000000000791b */ /* 0x003fea0003800000 */
.L_x_463:
[----:B------:R-:W-:Y:S01]  /*7d30*/  MOV R244, 0x1 ;  /* 0x0000000100f47802 */ /* 0x000fe20000000f00 */
[----:B------:R-:W-:-:S04]  /*7d40*/  FADD.FTZ R136, R250, R136 ;  /* 0x00000088fa887221 */ /* 0x000fc80000010000 */
[----:B------:R-:W-:-:S04]  /*7d50*/  FMUL.FTZ R245, R136, R137 ;  /* 0x0000008988f57220 */ /* 0x000fc80000410000 */
[C---:B------:R-:W-:Y:S01]  /*7d60*/  FADD.FTZ R136, -R245.reuse, R155 ;  /* 0x0000009bf5887221 */ /* 0x040fe20000010100 */
[C---:B------:R-:W-:Y:S01]  /*7d70*/  FADD.FTZ R247, -R245.reuse, R154 ;  /* 0x0000009af5f77221 */ /* 0x040fe20000010100 */
[----:B------:R-:W-:Y:S02]  /*7d80*/  FADD.FTZ R139, -R245, R152 ;  /* 0x00000098f58b7221 */ /* 0x000fe40000010100 */
[----:B------:R-:W-:-:S04]  /*7d90*/  FFMA.FTZ R136, R136, R136, RZ ;  /* 0x0000008888887223 */ /* 0x000fc800000100ff */
[----:B------:R-:W-:Y:S01]  /*7da0*/  FFMA.FTZ R136, R247, R247, R136 ;  /* 0x000000f7f7887223 */ /* 0x000fe20000010088 */
[----:B------:R-:W-:-:S04]  /*7db0*/  FADD.FTZ R247, -R245, R153 ;  /* 0x00000099f5f77221 */ /* 0x000fc80000010100 */
[----:B------:R-:W-:Y:S01]  /*7dc0*/  FFMA.FTZ R136, R247, R247, R136 ;  /* 0x000000f7f7887223 */ /* 0x000fe20000010088 */
[----:B------:R-:W-:-:S03]  /*7dd0*/  FADD.FTZ R247, -R245, R240 ;  /* 0x000000f0f5f77221 */ /* 0x000fc60000010100 */
        /* <DEDUP_REMOVED lines=119> */
[----:B------:R-:W-:-:S03]  /*8550*/  HFMA2 R139, -RZ, RZ, 0, 1.847743988037109375e-06 ;  /* 0x0000001fff8b7431 */ /* 0x000fc600000001ff */
[----:B------:R-:W-:-:S07]  /*8560*/  FFMA.FTZ R247, R247, R247, R136 ;  /* 0x000000f7f7f77223 */ /* 0x000fce0000010088 */
[----:B------:R-:W-:Y:S05]  /*8570*/  WARPSYNC.COLLECTIVE R138, `(.L_x_464) ;  /* 0x000000008a087348 */ /* 0x000fea0003c00000 */
[----:B------:R0:W1:Y:S02]  /*8580*/  SHFL.BFLY P1, R136, R247, R244, R139 ;  /* 0x0c0000f4f7887389 */ /* 0x000064000002008b */
[----:B01----:R-:W-:Y:S05]  /*8590*/  ENDCOLLECTIVE ;  /* 0x000000000000791b */ /* 0x003fea0003800000 */
.L_x_464:
[----:B------:R-:W-:Y:S02]  /*85a0*/  IMAD.MOV.U32 R244, RZ, RZ, 0x2 ;  /* 0x00000002fff47424 */ /* 0x000fe400078e00ff */
[----:B------:R-:W-:-:S05]  /*85b0*/  FADD.FTZ R248, R247, R136 ;  /* 0x00000088f7f87221 */ /* 0x000fca0000010000 */
[----:B------:R-:W-:-:S07]  /*85c0*/  MOV R247, R248 ;  /* 0x000000f800f77202 */ /* 0x000fce0000000f00 */
[----:B------:R-:W-:Y:S05]  /*85d0*/  WARPSYNC.COLLECTIVE R138, `(.L_x_465) ;  /* 0x000000008a087348 */ /* 0x000fea0003c00000 */
[----:B------:R0:W1:Y:S02]  /*85e0*/  SHFL.BFLY P1, R136, R247, R244, R139 ;  /* 0x0c0000f4f7887389 */ /* 0x000064000002008b */
[----:B01----:R-:W-:Y:S05]  /*85f0*/  ENDCOLLECTIVE ;  /* 0x000000000000791b */ /* 0x003fea0003800000 */
.L_x_465:
[----:B------:R-:W-:Y:S02]  /*8600*/  HFMA2 R244, -RZ, RZ, 0, 2.384185791015625e-07 ;  /* 0x00000004fff47431 */ /* 0x000fe400000001ff */
[----:B------:R-:W-:-:S05]  /*8610*/  FADD.FTZ R249, R248, R136 ;  /* 0x00000088f8f97221 */ /* 0x000fca0000010000 */
[----:B------:R-:W-:-:S07]  /*8620*/  MOV R247, R249 ;  /* 0x000000f900f77202 */ /* 0x000fce0000000f00 */
[----:B------:R-:W-:Y:S05]  /*8630*/  WARPSYNC.COLLECTIVE R138, `(.L_x_466) ;  /* 0x000000008a087348 */ /* 0x000fea0003c00000 */
[----:B------:R0:W1:Y:S02]  /*8640*/  SHFL.BFLY P1, R136, R247, R244, R139 ;  /* 0x0c0000f4f7887389 */ /* 0x000064000002008b */
[----:B01----:R-:W-:Y:S05]  /*8650*/  ENDCOLLECTIVE ;  /* 0x000000000000791b */ /* 0x003fea0003800000 */
.L_x_466:
[----:B------:R-:W-:Y:S02]  /*8660*/  HFMA2 R244, -RZ, RZ, 0, 4.76837158203125e-07 ;  /* 0x00000008fff47431 */ /* 0x000fe400000001ff */
[----:B------:R-:W-:-:S05]  /*8670*/  FADD.FTZ R250, R249, R136 ;  /* 0x00000088f9fa7221 */ /* 0x000fca0000010000 */
[----:B------:R-:W-:-:S07]  /*8680*/  MOV R247, R250 ;  /* 0x000000fa00f77202 */ /* 0x000fce0000000f00 */
[----:B------:R-:W-:Y:S05]  /*8690*/  WARPSYNC.COLLECTIVE R138, `(.L_x_467) ;  /* 0x000000008a087348 */ /* 0x000fea0003c00000 */
[----:B------:R0:W1:Y:S02]  /*86a0*/  SHFL.BFLY P1, R136, R247, R244, R139 ;  /* 0x0c0000f4f7887389 */ /* 0x000064000002008b */
[----:B01----:R-:W-:Y:S05]  /*86b0*/  ENDCOLLECTIVE ;  /* 0x000000000000791b */ /* 0x003fea0003800000 */
.L_x_467:
[----:B------:R-:W-:Y:S02]  /*86c0*/  HFMA2 R244, -RZ, RZ, 0, 9.5367431640625e-07 ;  /* 0x00000010fff47431 */ /* 0x000fe400000001ff */
[----:B------:R-:W-:-:S05]  /*86d0*/  FADD.FTZ R251, R250, R136 ;  /* 0x00000088fafb7221 */ /* 0x000fca0000010000 */
[----:B------:R-:W-:-:S07]  /*86e0*/  MOV R247, R251 ;  /* 0x000000fb00f77202 */ /* 0x000fce0000000f00 */
[----:B------:R-:W-:Y:S05]  /*86f0*/  WARPSYNC.COLLECTIVE R138, `(.L_x_468) ;  /* 0x000000008a087348 */ /* 0x000fea0003c00000 */
[----:B------:R0:W1:Y:S02]  /*8700*/  SHFL.BFLY P1, R136, R247, R244, R139 ;  /* 0x0c0000f4f7887389 */ /* 0x000064000002008b */
[----:B01----:R-:W-:Y:S05]  /*8710*/  ENDCOLLECTIVE ;  /* 0x000000000000791b */ /* 0x003fea0003800000 */
.L_x_468:
[----:B------:R-:W-:Y:S05]  /*8720*/  BRA `(.L_x_469) ;  /* 0xffffffd8002c7947 */ /* 0x000fea000383ffff */
.L_x_470:
        /* <DEDUP_REMOVED lines=13> */
.L_x_71427:


//--------------------- .text._ZN10layer_norm13ln_fwd_kernelINS_13Kernel_traitsI13__nv_bfloat16S2_S2_S2_fjLj2048ELj1ELj4ELj1ELj16ENS_18Kernel_traits_baseILj2048ES2_S2_S2_S2_fjLj128EEEEELb1ELb0ELb0ELb0EEEvNS_9FwdParamsE --------------------------
	.section	.text._ZN10layer_norm13ln_fwd_kernelINS_13Kernel_traitsI13__nv_bfloat16S2_S2_S2_fjLj2048ELj1ELj4ELj1ELj16ENS_18Kernel_traits_baseILj2048ES2_S2_S2_S2_fjLj128EEEEELb1ELb0ELb0ELb0EEEvNS_9FwdParamsE,"ax",@progbits
	.align	128
        .global         _ZN10layer_norm13ln_fwd_kernelINS_13Kernel_traitsI13__nv_bfloat16S2_S2_S2_fjLj2048ELj1ELj4ELj1ELj16ENS_18Kernel_traits_baseILj2048ES2_S2_S2_S2_fjLj128EEEEELb1ELb0ELb0ELb0EEEvNS_9FwdParamsE
        .type           _ZN10layer_norm13ln_fwd_kernelINS_13Kernel_traitsI13__nv_bfloat16S2_S2_S2_fjLj2048ELj1ELj4ELj1ELj16ENS_18Kernel_traits_baseILj2048ES2_S2_S2_S2_fjLj128EEEEELb1ELb0ELb0ELb0EEEvNS_9FwdParamsE,@function
        .size           _ZN10layer_norm13ln_fwd_kernelINS_13Kernel_traitsI13__nv_bfloat16S2_S2_S2_fjLj2048ELj1ELj4ELj1ELj16ENS_18Kernel_traits_baseILj2048ES2_S2_S2_S2_fjLj128EEEEELb1ELb0ELb0ELb0EEEvNS_9FwdParamsE,(.L_x_71428 - _ZN10layer_norm13ln_fwd_kernelINS_13Kernel_traitsI13__nv_bfloat16S2_S2_S2_fjLj2048ELj1ELj4ELj1ELj16ENS_18Kernel_traits_baseILj2048ES2_S2_S2_S2_fjLj128EEEEELb1ELb0ELb0ELb0EEEvNS_9FwdParamsE)
        .other          _ZN10layer_norm13ln_fwd_kernelINS_13Kernel_traitsI13__nv_bfloat16S2_S2_S2_fjLj2048ELj1ELj4ELj1ELj16ENS_18Kernel_traits_baseILj2048ES2_S2_S2_S2_fjLj128EEEEELb1ELb0ELb0ELb0EEEvNS_9FwdParamsE,@"STO_CUDA_ENTRY STV_DEFAULT"
_ZN10layer_norm13ln_fwd_kernelINS_13Kernel_traitsI13__nv_bfloat16S2_S2_S2_fjLj2048ELj1ELj4ELj1ELj16ENS_18Kernel_traits_baseILj2048ES2_S2_S2_S2_fjLj128EEEEELb1ELb0ELb0ELb0EEEvNS_9FwdParamsE:
.text._ZN10layer_norm13ln_fwd_kernelINS_13Kernel_traitsI13__nv_bfloat16S2_S2_S2_fjLj2048ELj1ELj4ELj1ELj16ENS_18Kernel_traits_baseILj2048ES2_S2_S2_S2_fjLj128EEEEELb1ELb0ELb0ELb0EEEvNS_9FwdParamsE:
[----:B------:R-:W-:Y:S01]  /*0000*/  LDC R1, c[0x0][0x37c] ;  /* 0x0000df00ff017b82 */ /* 0x000fe20000000800 */
[----:B------:R-:W0:Y:S07]  /*0010*/  LDCU.U8 UR4, c[0x0][0x464] ;  /* 0x00008c80ff0477ac */ /* 0x000e2e0008000000 */
[----:B------:R-:W1:Y:S01]  /*0020*/  LDC R30, c[0x0][0x458] ;  /* 0x00011600ff1e7b82 */ /* 0x000e620000000800 */
[----:B------:R-:W2:Y:S01]  /*0030*/  LDCU.64 UR6, c[0x0][0x450] ;  /* 0x00008a00ff0677ac */ /* 0x000ea20008000a00 */
[----:B------:R-:W3:Y:S06]  /*0040*/  LDCU.64 UR8, c[0x0][0x358] ;  /* 0x00006b00ff0877ac */ /* 0x000eec0008000a00 */
[----:B------:R-:W4:Y:S01]  /*0050*/  LDC R31, c[0x0][0x45c] ;  /* 0x00011700ff1f7b82 */ /* 0x000f220000000800 */
[----:B------:R-:W5:Y:S01]  /*0060*/  S2R R140, SR_TID.X ;  /* 0x00000000008c7919 */ /* 0x000f620000002100 */
[----:B------:R-:W4:Y:S06]  /*0070*/  LDCU.64 UR10, c[0x0][0x438] ;  /* 0x00008700ff0a77ac */ /* 0x000f2c0008000a00 */
[----:B------:R-:W5:Y:S01]  /*0080*/  LDC R9, c[0x0][0x388] ;  /* 0x0000e200ff097b82 */ /* 0x000f620000000800 */
[----:B0-----:R-:W-:Y:S01]  /*0090*/  ISETP.NE.AND P0, PT, RZ, UR4, PT ;  /* 0x00000004ff007c0c */ /* 0x001fe2000bf05270 */
[----:B--2---:R-:W-:-:S02]  /*00a0*/  IMAD.U32 R2, RZ, RZ, UR6 ;  /* 0x00000006ff027e24 */ /* 0x004fc4000f8e00ff */
[----:B------:R-:W-:-:S10]  /*00b0*/  IMAD.U32 R3, RZ, RZ, UR7 ;  /* 0x00000007ff037e24 */ /* 0x000fd4000f8e00ff */
[----:B-1----:R-:W-:Y:S01]  /*00c0*/  @P0 MOV R4, R30 ;  /* 0x0000001e00040202 */ /* 0x002fe20000000f00 */
[----:B---3--:R-:W2:Y:S01]  /*00d0*/  @P0 LDG.E.64 R2, desc[UR8][R2.64] ;  /* 0x0000000802020981 */ /* 0x008ea2000c1e1b00 */
[----:B----4-:R-:W-:Y:S01]  /*00e0*/  @P0 IMAD.MOV.U32 R5, RZ, RZ, R31 ;  /* 0x000000ffff050224 */ /* 0x010fe200078e001f */
[----:B------:R-:W0:Y:S05]  /*00f0*/  @P0 LDC R7, c[0x0][0x460] ;  /* 0x00011800ff070b82 */ /* 0x000e2a0000000800 */
[----:B------:R-:W0:Y:S01]  /*0100*/  @P0 LDG.E.64 R4, desc[UR8][R4.64] ;  /* 0x0000000804040981 */ /* 0x000e22000c1e1b00 */
[----:B------:R-:W-:Y:S01]  /*0110*/  UISETP.NE.U32.AND UP0, UPT, UR10, URZ, UPT ;  /* 0x000000ff0a00728c */ /* 0x000fe2000bf05070 */
[----:B-----5:R-:W-:Y:S01]  /*0120*/  SHF.R.S32.HI R0, RZ, 0x1f, R9 ;  /* 0x0000001fff007819 */ /* 0x020fe20000011409 */
[----:B------:R-:W1:Y:S01]  /*0130*/  S2UR UR5, SR_CTAID.X ;  /* 0x00000000000579c3 */ /* 0x000e620000002500 */
[----:B------:R-:W-:Y:S01]  /*0140*/  SHF.R.U32.HI R139, RZ, 0x5, R140 ;  /* 0x00000005ff8b7819 */ /* 0x000fe2000001168c */
[----:B------:R-:W-:Y:S01]  /*0150*/  UISETP.NE.AND.EX UP0, UPT, UR11, URZ, UPT, UP0 ;  /* 0x000000ff0b00728c */ /* 0x000fe2000bf05300 */
[----:B------:R-:W-:Y:S01]  /*0160*/  LEA.HI R0, R0, R9, RZ, 0x3 ;  /* 0x0000000900007211 */ /* 0x000fe200078f18ff */
[----:B------:R-:W-:Y:S04]  /*0170*/  BSSY.RECONVERGENT B0, `(.L_x_471) ;  /* 0x00000b1000007945 */ /* 0x000fe80003800200 */
[----:B------:R-:W3:Y:S01]  /*0180*/  LDC R137, c[0x0][0x360] ;  /* 0x0000d800ff897b82 */ /* 0x000ee20000000800 */
[----:B-1----:R-:W-:-:S06]  /*0190*/  USHF.L.U32 UR4, UR5, 0x2, URZ ;  /* 0x0000000205047899 */ /* 0x002fcc00080006ff */
[----:B------:R-:W-:Y:S01]  /*01a0*/  LOP3.LUT R139, R139, UR4, RZ, 0xfc, !PT ;  /* 0x000000048b8b7c12 */ /* 0x000fe2000f8efcff */
[----:B---3--:R-:W-:Y:S01]  /*01b0*/  IMAD R137, R137, UR5, R140 ;  /* 0x0000000589897c24 */ /* 0x008fe2000f8e028c */
[----:B--2---:R-:W-:Y:S02]  /*01c0*/  @P0 R2UR UR6, R2 ;  /* 0x00000000020602ca */ /* 0x004fe400000e0000 */
[----:B------:R-:W-:Y:S02]  /*01d0*/  @P0 R2UR UR7, R3 ;  /* 0x00000000030702ca */ /* 0x000fe400000e0000 */
[C---:B------:R-:W-:Y:S02]  /*01e0*/  LOP3.LUT R3, R140.reuse, 0x1f, RZ, 0xc, !PT ;  /* 0x0000001f8c037812 */ /* 0x040fe400078e0cff */
[----:B------:R-:W-:Y:S02]  /*01f0*/  LOP3.LUT R140, R140, 0x1f, RZ, 0xc0, !PT ;  /* 0x0000001f8c8c7812 */ /* 0x000fe400078ec0ff */
[----:B0-----:R-:W-:-:S02]  /*0200*/  @P0 IADD3 R30, P1, PT, R4, R7, RZ ;  /* 0x00000007041e0210 */ /* 0x001fc40007f3e0ff */
[----:B------:R-:W-:-:S03]  /*0210*/  LEA.HI.SX32 R138, R0, R3, 0x1d ;  /* 0x00000003008a7211 */ /* 0x000fc600078feaff */
[----:B------:R-:W-:Y:S01]  /*0220*/  @P0 IMAD.X R31, RZ, RZ, R5, P1 ;  /* 0x000000ffff1f0224 */ /* 0x000fe200008e0605 */
[----:B------:R-:W-:Y:S02]  /*0230*/  UIADD3 UR13, UPT, UPT, UR6, -0x61c88647, URZ ;  /* 0x9e3779b9060d7890 */ /* 0x000fe4000fffe0ff */
[----:B------:R-:W-:Y:S02]  /*0240*/  UIADD3 UR14, UPT, UPT, UR7, -0x4498517b, URZ ;  /* 0xbb67ae85070e7890 */ /* 0x000fe4000fffe0ff */
[--C-:B------:R-:W-:Y:S01]  /*0250*/  SHF.R.U64 R136, R30, 0x2, R31.reuse ;  /* 0x000000021e887819 */ /* 0x100fe2000000121f */
[----:B------:R-:W-:Y:S01]  /*0260*/  UIADD3 UR15, UPT, UPT, UR6, 0x3c6ef372, URZ ;  /* 0x3c6ef372060f7890 */ /* 0x000fe2000fffe0ff */
[----:B------:R-:W-:Y:S01]  /*0270*/  SHF.R.U32.HI R135, RZ, 0x2, R31 ;  /* 0x00000002ff877819 */ /* 0x000fe2000001161f */
[----:B------:R-:W-:Y:S02]  /*0280*/  UIADD3 UR16, UPT, UPT, UR7, 0x76cf5d0a, URZ ;  /* 0x76cf5d0a07107890 */ /* 0x000fe4000fffe0ff */
[----:B------:R-:W-:-:S02]  /*0290*/  UIADD3 UR17, UPT, UPT, UR6, -0x255992d5, URZ ;  /* 0xdaa66d2b06117890 */ /* 0x000fc4000fffe0ff */
[----:B------:R-:W-:Y:S02]  /*02a0*/  UIADD3 UR18, UPT, UPT, UR7, 0x32370b8f, URZ ;  /* 0x32370b8f07127890 */ /* 0x000fe4000fffe0ff */
[----:B------:R-:W-:Y:S02]  /*02b0*/  UIADD3 UR19, UPT, UPT, UR6, 0x78dde6e4, URZ ;  /* 0x78dde6e406137890 */ /* 0x000fe4000fffe0ff */
[----:B------:R-:W-:Y:S02]  /*02c0*/  UIADD3 UR20, UPT, UPT, UR7, -0x126145ec, URZ ;  /* 0xed9eba1407147890 */ /* 0x000fe4000fffe0ff */
[----:B------:R-:W-:Y:S02]  /*02d0*/  UIADD3 UR21, UPT, UPT, UR6, 0x1715609d, URZ ;  /* 0x1715609d06157890 */ /* 0x000fe4000fffe0ff */
[----:B------:R-:W-:Y:S02]  /*02e0*/  UIADD3 UR22, UPT, UPT, UR7, -0x56f99767, URZ ;  /* 0xa906689907167890 */ /* 0x000fe4000fffe0ff */
[----:B------:R-:W-:-:S02]  /*02f0*/  UIADD3 UR23, UPT, UPT, UR6, -0x4ab325aa, URZ ;  /* 0xb54cda5606177890 */ /* 0x000fc4000fffe0ff */
[----:B------:R-:W-:Y:S02]  /*0300*/  UIADD3 UR24, UPT, UPT, UR7, 0x646e171e, URZ ;  /* 0x646e171e07187890 */ /* 0x000fe4000fffe0ff */
[----:B------:R-:W-:Y:S02]  /*0310*/  UIADD3 UR25, UPT, UPT, UR6, 0x5384540f, URZ ;  /* 0x5384540f06197890 */ /* 0x000fe4000fffe0ff */
[----:B------:R-:W-:Y:S02]  /*0320*/  UIADD3 UR26, UPT, UPT, UR7, 0x1fd5c5a3, URZ ;  /* 0x1fd5c5a3071a7890 */ /* 0x000fe4000fffe0ff */
[----:B------:R-:W-:Y:S02]  /*0330*/  UIADD3 UR27, UPT, UPT, UR6, -0xe443238, URZ ;  /* 0xf1bbcdc8061b7890 */ /* 0x000fe4000fffe0ff */
[----:B------:R-:W-:Y:S02]  /*0340*/  UIADD3 UR28, UPT, UPT, UR7, -0x24c28bd8, URZ ;  /* 0xdb3d7428071c7890 */ /* 0x000fe4000fffe0ff */
[----:B------:R-:W-:-:S02]  /*0350*/  UIADD3 UR29, UPT, UPT, UR6, -0x700cb87f, URZ ;  /* 0x8ff34781061d7890 */ /* 0x000fc4000fffe0ff */
[----:B------:R-:W-:Y:S01]  /*0360*/  UIADD3 UR30, UPT, UPT, UR7, -0x695add53, URZ ;  /* 0x96a522ad071e7890 */ /* 0x000fe2000fffe0ff */
[----:B------:R-:W-:Y:S11]  /*0370*/  BRA.U !UP0, `(.L_x_472) ;  /* 0x0000000508087547 */ /* 0x000ff6000b800000 */
[C---:B------:R-:W-:Y:S02]  /*0380*/  ISETP.GE.U32.AND P2, PT, R138.reuse, 0x40, PT ;  /* 0x000000408a00780c */ /* 0x040fe40003f46070 */
[C---:B------:R-:W-:Y:S02]  /*0390*/  ISETP.GE.U32.AND P3, PT, R138.reuse, 0x60, PT ;  /* 0x000000608a00780c */ /* 0x040fe40003f66070 */
[C---:B------:R-:W-:Y:S02]  /*03a0*/  ISETP.GE.U32.AND P4, PT, R138.reuse, 0x80, PT ;  /* 0x000000808a00780c */ /* 0x040fe40003f86070 */
[C---:B------:R-:W-:Y:S02]  /*03b0*/  ISETP.GE.U32.AND P5, PT, R138.reuse, 0xa0, PT ;  /* 0x000000a08a00780c */ /* 0x040fe40003fa6070 */
[C---:B------:R-:W-:Y:S02]  /*03c0*/  ISETP.GE.U32.AND P1, PT, R138.reuse, 0x20, PT ;  /* 0x000000208a00780c */ /* 0x040fe40003f26070 */
[----:B------:R-:W-:-:S02]  /*03d0*/  ISETP.GE.U32.AND P6, PT, R138, 0xc0, PT ;  /* 0x000000c08a00780c */ /* 0x000fc40003fc6070 */
[----:B------:R-:W-:Y:S01]  /*03e0*/  ISETP.GE.U32.AND P0, PT, R138, 0xe0, PT ;  /* 0x000000e08a00780c */ /* 0x000fe20003f06070 */
[----:B------:R-:W0:Y:S01]  /*03f0*/  @P2 LDC.64 R6, c[0x0][0x3d0] ;  /* 0x0000f400ff062b82 */ /* 0x000e220000000a00 */
[----:B------:R-:W-:-:S07]  /*0400*/  MOV R31, R140 ;  /* 0x0000008c001f7202 */ /* 0x000fce0000000f00 */
[----:B------:R-:W1:Y:S01]  /*0410*/  @P2 LDC.64 R8, c[0x0][0x438] ;  /* 0x00010e00ff082b82 */ /* 0x000e620000000a00 */
[----:B------:R-:W-:-:S07]  /*0420*/  @P1 LOP3.LUT R31, R140, 0x20, RZ, 0xfc, !PT ;  /* 0x000000208c1f1812 */ /* 0x000fce00078efcff */
[----:B------:R-:W2:Y:S08]  /*0430*/  @P3 LDC.64 R10, c[0x0][0x3d0] ;  /* 0x0000f400ff0a3b82 */ /* 0x000eb00000000a00 */
[----:B------:R-:W3:Y:S01]  /*0440*/  @P3 LDC.64 R12, c[0x0][0x438] ;  /* 0x00010e00ff0c3b82 */ /* 0x000ee20000000a00 */
[----:B0-----:R-:W-:-:S05]  /*0450*/  @P2 IMAD.WIDE.U32 R6, R31, 0x10, R6 ;  /* 0x000000101f062825 */ /* 0x001fca00078e0006 */
        /* <DEDUP_REMOVED lines=9> */
[----:B---3--:R-:W-:-:S04]  /*04f0*/  @P3 IMAD.WIDE.U32 R12, R31, 0x10, R12 ;  /* 0x000000101f0c3825 */ /* 0x008fc800078e000c */
[----:B------:R-:W-:Y:S01]  /*0500*/  @P3 VIADD R31, R31, 0x20 ;  /* 0x000000201f1f3836 */ /* 0x000fe20000000000 */
        /* <DEDUP_REMOVED lines=8> */
[----:B------:R-:W1:Y:S08]  /*0590*/  @P6 LDC.64 R24, c[0x0][0x438] ;  /* 0x00010e00ff186b82 */ /* 0x000e700000000a00 */
[----:B------:R-:W0:Y:S08]  /*05a0*/  @P0 LDC.64 R26, c[0x0][0x3d0] ;  /* 0x0000f400ff1a0b82 */ /* 0x000e300000000a00 */
[----:B------:R-:W0:Y:S01]  /*05b0*/  @P0 LDC.64 R28, c[0x0][0x438] ;  /* 0x00010e00ff1c0b82 */ /* 0x000e220000000a00 */
[----:B--2---:R-:W-:-:S04]  /*05c0*/  @P5 IMAD.WIDE.U32 R18, R31, 0x10, R18 ;  /* 0x000000101f125825 */ /* 0x004fc800078e0012 */
[C---:B---3--:R-:W-:Y:S01]  /*05d0*/  @P5 IMAD.WIDE.U32 R20, R31.reuse, 0x10, R20 ;  /* 0x000000101f145825 */ /* 0x048fe200078e0014 */
[----:B------:R2:W5:Y:S02]  /*05e0*/  @P5 LDG.E.128 R76, desc[UR8][R18.64] ;  /* 0x00000008124c5981 */ /* 0x000564000c1e1d00 */
[----:B------:R-:W3:Y:S01]  /*05f0*/  @P1 LDC.64 R2, c[0x0][0x3d0] ;  /* 0x0000f400ff021b82 */ /* 0x000ee20000000a00 */
[----:B------:R-:W-:Y:S01]  /*0600*/  @P5 VIADD R31, R31, 0x20 ;  /* 0x000000201f1f5836 */ /* 0x000fe20000000000 */
[----:B------:R2:W5:Y:S03]  /*0610*/  @P5 LD.E.128 R72, desc[UR8][R20.64] ;  /* 0x0000000814485980 */ /* 0x000566000c101d00 */
[----:B----4-:R-:W-:-:S03]  /*0620*/  @P6 IMAD.WIDE.U32 R22, R31, 0x10, R22 ;  /* 0x000000101f166825 */ /* 0x010fc600078e0016 */
[----:B------:R-:W4:Y:S01]  /*0630*/  @P1 LDC.64 R4, c[0x0][0x438] ;  /* 0x00010e00ff041b82 */ /* 0x000f220000000a00 */
[C---:B-1----:R-:W-:Y:S01]  /*0640*/  @P6 IMAD.WIDE.U32 R24, R31.reuse, 0x10, R24 ;  /* 0x000000101f186825 */ /* 0x042fe200078e0018 */
[----:B------:R2:W5:Y:S03]  /*0650*/  @P6 LDG.E.128 R68, desc[UR8][R22.64] ;  /* 0x0000000816446981 */ /* 0x000566000c1e1d00 */
[----:B------:R-:W-:Y:S01]  /*0660*/  @P6 VIADD R31, R31, 0x20 ;  /* 0x000000201f1f6836 */ /* 0x000fe20000000000 */
[----:B------:R2:W5:Y:S03]  /*0670*/  @P6 LD.E.128 R64, desc[UR8][R24.64] ;  /* 0x0000000818406980 */ /* 0x000566000c101d00 */
[----:B0-----:R-:W-:-:S04]  /*0680*/  @P0 IMAD.WIDE.U32 R26, R31, 0x10, R26 ;  /* 0x000000101f1a0825 */ /* 0x001fc800078e001a */
[----:B------:R-:W-:Y:S01]  /*0690*/  @P0 IMAD.WIDE.U32 R28, R31, 0x10, R28 ;  /* 0x000000101f1c0825 */ /* 0x000fe200078e001c */
[----:B------:R2:W5:Y:S03]  /*06a0*/  @P0 LDG.E.128 R60, desc[UR8][R26.64] ;  /* 0x000000081a3c0981 */ /* 0x000566000c1e1d00 */
[C---:B---3--:R-:W-:Y:S01]  /*06b0*/  @P1 IMAD.WIDE.U32 R2, R140.reuse, 0x10, R2 ;  /* 0x000000108c021825 */ /* 0x048fe200078e0002 */
[----:B------:R2:W5:Y:S04]  /*06c0*/  @P0 LD.E.128 R56, desc[UR8][R28.64] ;  /* 0x000000081c380980 */ /* 0x000568000c101d00 */
[----:B------:R2:W5:Y:S01]  /*06d0*/  @P1 LDG.E.128 R108, desc[UR8][R2.64] ;  /* 0x00000008026c1981 */ /* 0x000562000c1e1d00 */
[----:B----4-:R-:W-:-:S05]  /*06e0*/  @P1 IMAD.WIDE.U32 R4, R140, 0x10, R4 ;  /* 0x000000108c041825 */ /* 0x010fca00078e0004 */
[----:B------:R2:W5:Y:S01]  /*06f0*/  @P1 LD.E.128 R104, desc[UR8][R4.64] ;  /* 0x0000000804681980 */ /* 0x000562000c101d00 */
[----:B------:R-:W-:Y:S02]  /*0700*/  ISETP.GE.U32.AND P1, PT, R138, 0x100, PT ;  /* 0x000001008a00780c */ /* 0x000fe40003f26070 */
[----:B------:R-:W-:-:S11]  /*0710*/  @P0 IADD3 R31, PT, PT, R31, 0x20, RZ ;  /* 0x000000201f1f0810 */ /* 0x000fd60007ffe0ff */
[----:B--2---:R-:W-:Y:S05]  /*0720*/  @!P1 BRA `(.L_x_473) ;  /* 0x0000000400549947 */ /* 0x004fea0003800000 */
[----:B------:R-:W0:Y:S08]  /*0730*/  LDC.64 R52, c[0x0][0x3d0] ;  /* 0x0000f400ff347b82 */ /* 0x000e300000000a00 */
[----:B------:R-:W1:Y:S01]  /*0740*/  LDC.64 R48, c[0x0][0x438] ;  /* 0x00010e00ff307b82 */ /* 0x000e620000000a00 */
[----:B0-----:R-:W-:-:S06]  /*0750*/  IMAD.WIDE.U32 R52, R31, 0x10, R52 ;  /* 0x000000101f347825 */ /* 0x001fcc00078e0034 */
[----:B------:R-:W5:Y:S01]  /*0760*/  LDG.E.128 R52, desc[UR8][R52.64] ;  /* 0x0000000834347981 */ /* 0x000f62000c1e1d00 */
[----:B-1----:R-:W-:-:S06]  /*0770*/  IMAD.WIDE.U32 R48, R31, 0x10, R48 ;  /* 0x000000101f307825 */ /* 0x002fcc00078e0030 */
[----:B------:R-:W5:Y:S01]  /*0780*/  LD.E.128 R48, desc[UR8][R48.64] ;  /* 0x0000000830307980 */ /* 0x000f62000c101d00 */
[----:B------:R-:W-:Y:S05]  /*0790*/  BRA `(.L_x_473) ;  /* 0x0000000400387947 */ /* 0x000fea0003800000 */
.L_x_472:
[C---:B------:R-:W-:Y:S01]  /*07a0*/  ISETP.GE.U32.AND P5, PT, R138.reuse, 0x40, PT ;  /* 0x000000408a00780c */ /* 0x040fe20003fa6070 */
[----:B------:R-:W-:Y:S01]  /*07b0*/  IMAD.MOV.U32 R17, RZ, RZ, R140 ;  /* 0x000000ffff117224 */ /* 0x000fe200078e008c */
[C---:B------:R-:W-:Y:S02]  /*07c0*/  ISETP.GE.U32.AND P4, PT, R138.reuse, 0x60, PT ;  /* 0x000000608a00780c */ /* 0x040fe40003f86070 */
[C---:B------:R-:W-:Y:S02]  /*07d0*/  ISETP.GE.U32.AND P3, PT, R138.reuse, 0x80, PT ;  /* 0x000000808a00780c */ /* 0x040fe40003f66070 */
[C---:B------:R-:W-:Y:S02]  /*07e0*/  ISETP.GE.U32.AND P2, PT, R138.reuse, 0xa0, PT ;  /* 0x000000a08a00780c */ /* 0x040fe40003f46070 */
[C---:B------:R-:W-:Y:S02]  /*07f0*/  ISETP.GE.U32.AND P6, PT, R138.reuse, 0x20, PT ;  /* 0x000000208a00780c */ /* 0x040fe40003fc6070 */
[----:B------:R-:W-:-:S02]  /*0800*/  ISETP.GE.U32.AND P1, PT, R138, 0xc0, PT ;  /* 0x000000c08a00780c */ /* 0x000fc40003f26070 */
[----:B------:R-:W-:Y:S01]  /*0810*/  ISETP.GE.U32.AND P0, PT, R138, 0xe0, PT ;  /* 0x000000e08a00780c */ /* 0x000fe20003f06070 */
[----:B------:R-:W0:Y:S08]  /*0820*/  @P5 LDC.64 R2, c[0x0][0x3d0] ;  /* 0x0000f400ff025b82 */ /* 0x000e300000000a00 */
[----:B------:R-:W1:Y:S01]  /*0830*/  @P4 LDC.64 R6, c[0x0][0x3d0] ;  /* 0x0000f400ff064b82 */ /* 0x000e620000000a00 */
[----:B------:R-:W-:-:S07]  /*0840*/  @P6 LOP3.LUT R17, R140, 0x20, RZ, 0xfc, !PT ;  /* 0x000000208c116812 */ /* 0x000fce00078efcff */
[----:B------:R-:W2:Y:S08]  /*0850*/  @P3 LDC.64 R8, c[0x0][0x3d0] ;  /* 0x0000f400ff083b82 */ /* 0x000eb00000000a00 */
[----:B------:R-:W3:Y:S01]  /*0860*/  @P2 LDC.64 R10, c[0x0][0x3d0] ;  /* 0x0000f400ff0a2b82 */ /* 0x000ee20000000a00 */
[----:B0-----:R-:W-:-:S04]  /*0870*/  @P5 IMAD.WIDE.U32 R2, R17, 0x10, R2 ;  /* 0x0000001011025825 */ /* 0x001fc800078e0002 */
[----:B------:R-:W-:Y:S01]  /*0880*/  @P5 VIADD R17, R17, 0x20 ;  /* 0x0000002011115836 */ /* 0x000fe20000000000 */
        /* <DEDUP_REMOVED lines=10> */
[----:B---3--:R-:W-:-:S04]  /*0930*/  @P2 IMAD.WIDE.U32 R10, R17, 0x10, R10 ;  /* 0x00000010110a2825 */ /* 0x008fc800078e000a */
[----:B------:R-:W-:Y:S01]  /*0940*/  @P2 VIADD R17, R17, 0x20 ;  /* 0x0000002011112836 */ /* 0x000fe20000000000 */
[----:B------:R0:W5:Y:S03]  /*0950*/  @P2 LDG.E.128 R76, desc[UR8][R10.64] ;  /* 0x000000080a4c2981 */ /* 0x000166000c1e1d00 */
[C---:B----4-:R-:W-:Y:S01]  /*0960*/  @P1 IMAD.WIDE.U32 R12, R17.reuse, 0x10, R12 ;  /* 0x00000010110c1825 */ /* 0x050fe200078e000c */
[----:B------:R-:W-:-:S04]  /*0970*/  @P1 IADD3 R17, PT, PT, R17, 0x20, RZ ;  /* 0x0000002011111810 */ /* 0x000fc80007ffe0ff */
[----:B------:R0:W5:Y:S01]  /*0980*/  @P1 LDG.E.128 R68, desc[UR8][R12.64] ;  /* 0x000000080c441981 */ /* 0x000162000c1e1d00 */
[----:B-1----:R-:W-:-:S05]  /*0990*/  @P0 IMAD.WIDE.U32 R14, R17, 0x10, R14 ;  /* 0x00000010110e0825 */ /* 0x002fca00078e000e */
[----:B------:R0:W5:Y:S01]  /*09a0*/  @P0 LDG.E.128 R60, desc[UR8][R14.64] ;  /* 0x000000080e3c0981 */ /* 0x000162000c1e1d00 */
[----:B--2---:R-:W-:-:S04]  /*09b0*/  @P6 IMAD.WIDE.U32 R4, R140, 0x10, R4 ;  /* 0x000000108c046825 */ /* 0x004fc800078e0004 */
[----:B------:R-:W-:Y:S01]  /*09c0*/  @P6 IMAD.MOV.U32 R107, RZ, RZ, RZ ;  /* 0x000000ffff6b6224 */ /* 0x000fe200078e00ff */
[----:B------:R0:W5:Y:S01]  /*09d0*/  @P6 LDG.E.128 R108, desc[UR8][R4.64] ;  /* 0x00000008046c6981 */ /* 0x000162000c1e1d00 */
[----:B------:R-:W-:Y:S01]  /*09e0*/  ISETP.GE.U32.AND P6, PT, R138, 0x100, PT ;  /* 0x000001008a00780c */ /* 0x000fe20003fc6070 */
[----:B------:R-:W-:Y:S02]  /*09f0*/  HFMA2 R66, -RZ, RZ, 0, 0 ;  /* 0x00000000ff427431 */ /* 0x000fe400000001ff */
[----:B------:R-:W-:Y:S01]  /*0a00*/  IMAD.MOV.U32 R58, RZ, RZ, RZ ;  /* 0x000000ffff3a7224 */ /* 0x000fe200078e00ff */
[----:B------:R-:W-:Y:S02]  /*0a10*/  CS2R R56, SRZ ;  /* 0x0000000000387805 */ /* 0x000fe4000001ff00 */
[----:B------:R-:W-:Y:S01]  /*0a20*/  CS2R R64, SRZ ;  /* 0x0000000000407805 */ /* 0x000fe2000001ff00 */
[----:B------:R-:W-:Y:S01]  /*0a30*/  IMAD.MOV.U32 R74, RZ, RZ, RZ ;  /* 0x000000ffff4a7224 */ /* 0x000fe200078e00ff */
[----:B------:R-:W-:Y:S01]  /*0a40*/  CS2R R72, SRZ ;  /* 0x0000000000487805 */ /* 0x000fe2000001ff00 */
[----:B------:R-:W-:Y:S01]  /*0a50*/  IMAD.MOV.U32 R82, RZ, RZ, RZ ;  /* 0x000000ffff527224 */ /* 0x000fe200078e00ff */
[----:B------:R-:W-:-:S02]  /*0a60*/  CS2R R80, SRZ ;  /* 0x0000000000507805 */ /* 0x000fc4000001ff00 */
[----:B------:R-:W-:Y:S02]  /*0a70*/  MOV R90, RZ ;  /* 0x000000ff005a7202 */ /* 0x000fe40000000f00 */
[----:B------:R-:W-:Y:S01]  /*0a80*/  CS2R R88, SRZ ;  /* 0x0000000000587805 */ /* 0x000fe2000001ff00 */
[----:B------:R-:W-:Y:S01]  /*0a90*/  IMAD.MOV.U32 R98, RZ, RZ, RZ ;  /* 0x000000ffff627224 */ /* 0x000fe200078e00ff */
[----:B------:R-:W-:Y:S01]  /*0aa0*/  CS2R R96, SRZ ;  /* 0x0000000000607805 */ /* 0x000fe2000001ff00 */
[----:B------:R-:W-:Y:S01]  /*0ab0*/  IMAD.MOV.U32 R106, RZ, RZ, RZ ;  /* 0x000000ffff6a7224 */ /* 0x000fe200078e00ff */
[----:B------:R-:W-:Y:S02]  /*0ac0*/  CS2R R104, SRZ ;  /* 0x0000000000687805 */ /* 0x000fe4000001ff00 */
[----:B------:R-:W-:Y:S01]  /*0ad0*/  @P5 MOV R99, RZ ;  /* 0x000000ff00635202 */ /* 0x000fe20000000f00 */
[----:B------:R-:W-:Y:S01]  /*0ae0*/  @P4 IMAD.MOV.U32 R91, RZ, RZ, RZ ;  /* 0x000000ffff5b4224 */ /* 0x000fe200078e00ff */
[----:B------:R-:W-:Y:S01]  /*0af0*/  @P2 MOV R75, RZ ;  /* 0x000000ff004b2202 */ /* 0x000fe20000000f00 */
[----:B------:R-:W-:Y:S01]  /*0b00*/  @P3 IMAD.MOV.U32 R83, RZ, RZ, RZ ;  /* 0x000000ffff533224 */ /* 0x000fe200078e00ff */
[----:B------:R-:W-:Y:S01]  /*0b10*/  @P0 IADD3 R17, PT, PT, R17, 0x20, RZ ;  /* 0x0000002011110810 */ /* 0x000fe20007ffe0ff */
[----:B------:R-:W-:-:S02]  /*0b20*/  @P1 IMAD.MOV.U32 R67, RZ, RZ, RZ ;  /* 0x000000ffff431224 */ /* 0x000fc400078e00ff */
[----:B------:R-:W-:Y:S01]  /*0b30*/  @P0 IMAD.MOV.U32 R59, RZ, RZ, RZ ;  /* 0x000000ffff3b0224 */ /* 0x000fe200078e00ff */
[----:B0-----:R-:W-:Y:S06]  /*0b40*/  @!P6 BRA `(.L_x_473) ;  /* 0x00000000004ce947 */ /* 0x001fec0003800000 */
[----:B------:R-:W0:Y:S02]  /*0b50*/  LDC.64 R52, c[0x0][0x3d0] ;  /* 0x0000f400ff347b82 */ /* 0x000e240000000a00 */
[----:B0-----:R-:W-:-:S06]  /*0b60*/  IMAD.WIDE.U32 R52, R17, 0x10, R52 ;  /* 0x0000001011347825 */ /* 0x001fcc00078e0034 */
[----:B------:R-:W5:Y:S01]  /*0b70*/  LDG.E.128 R52, desc[UR8][R52.64] ;  /* 0x0000000834347981 */ /* 0x000f62000c1e1d00 */
[----:B------:R-:W-:Y:S02]  /*0b80*/  CS2R R50, SRZ ;  /* 0x0000000000327805 */ /* 0x000fe4000001ff00 */
[----:B------:R-:W-:Y:S01]  /*0b90*/  CS2R R48, SRZ ;  /* 0x0000000000307805 */ /* 0x000fe2000001ff00 */
[----:B------:R-:W-:Y:S01]  /*0ba0*/  IMAD.MOV.U32 R58, RZ, RZ, RZ ;  /* 0x000000ffff3a7224 */ /* 0x000fe200078e00ff */
[----:B------:R-:W-:Y:S01]  /*0bb0*/  CS2R R56, SRZ ;  /* 0x0000000000387805 */ /* 0x000fe2000001ff00 */
[----:B------:R-:W-:Y:S01]  /*0bc0*/  IMAD.MOV.U32 R66, RZ, RZ, RZ ;  /* 0x000000ffff427224 */ /* 0x000fe200078e00ff */
[----:B------:R-:W-:Y:S02]  /*0bd0*/  CS2R R64, SRZ ;  /* 0x0000000000407805 */ /* 0x000fe4000001ff00 */
[----:B------:R-:W-:Y:S02]  /*0be0*/  MOV R74, RZ ;  /* 0x000000ff004a7202 */ /* 0x000fe40000000f00 */
        /* <DEDUP_REMOVED lines=8> */
[----:B------:R-:W-:-:S07]  /*0c70*/  CS2R R104, SRZ ;  /* 0x0000000000687805 */ /* 0x000fce000001ff00 */
.L_x_473:
[----:B------:R-:W-:Y:S05]  /*0c80*/  BSYNC.RECONVERGENT B0 ;  /* 0x0000000000007941 */ /* 0x000fea0003800200 */
.L_x_471:
[----:B------:R-:W0:Y:S02]  /*0c90*/  LDCU UR4, c[0x0][0x384] ;  /* 0x00007080ff0477ac */ /* 0x000e240008000800 */
[----:B0-----:R-:W-:-:S13]  /*0ca0*/  ISETP.GE.AND P0, PT, R139, UR4, PT ;  /* 0x000000048b007c0c */ /* 0x001fda000bf06270 */
[----:B------:R-:W-:Y:S05]  /*0cb0*/  @P0 EXIT ;  /* 0x000000000000094d */ /* 0x000fea0003800000 */
[----:B------:R-:W-:Y:S01]  /*0cc0*/  IMAD.HI.U32 R0, R137, -0x326172a9, RZ ;  /* 0xcd9e8d5789007827 */ /* 0x000fe200078e00ff */
[----:B------:R-:W0:Y:S01]  /*0cd0*/  LDCU.64 UR4, c[0x0][0x3e0] ;  /* 0x00007c00ff0477ac */ /* 0x000e220008000a00 */
[----:B------:R-:W-:Y:S01]  /*0ce0*/  BSSY B0, `(.L_x_474) ;  /* 0x0002d89000007945 */ /* 0x000fe20003800000 */
[----:B-----5:R-:W-:Y:S01]  /*0cf0*/  PRMT R134, R52, 0x7632, R134 ;  /* 0x0000763234867816 */ /* 0x020fe20000000086 */
[C---:B------:R-:W-:Y:S01]  /*0d00*/  IMAD.HI.U32 R2, R136.reuse, -0x2daee0ad, RZ ;  /* 0xd2511f5388027827 */ /* 0x040fe200078e00ff */
[----:B------:R-:W-:Y:S01]  /*0d10*/  LOP3.LUT R0, R135, UR6, R0, 0x96, !PT ;  /* 0x0000000687007c12 */ /* 0x000fe2000f8e9600 */
[----:B------:R-:W1:Y:S01]  /*0d20*/  LDCU UR31, c[0x0][0x388] ;  /* 0x00007100ff1f77ac */ /* 0x000e620008000800 */
[----:B------:R-:W-:Y:S01]  /*0d30*/  PRMT R133, R59, 0x7632, R133 ;  /* 0x000076323b857816 */ /* 0x000fe20000000085 */
[----:B------:R-:W-:Y:S01]  /*0d40*/  IMAD R6, R136, -0x2daee0ad, RZ ;  /* 0xd2511f5388067824 */ /* 0x000fe200078e02ff */
[----:B------:R-:W-:Y:S01]  /*0d50*/  LOP3.LUT R2, R2, UR7, RZ, 0x3c, !PT ;  /* 0x0000000702027c12 */ /* 0x000fe2000f8e3cff */
[----:B------:R-:W-:Y:S01]  /*0d60*/  IMAD.HI.U32 R5, R0, -0x2daee0ad, RZ ;  /* 0xd2511f5300057827 */ /* 0x000fe200078e00ff */
[----:B------:R-:W-:Y:S01]  /*0d70*/  PRMT R8, R61, 0x7632, R8 ;  /* 0x000076323d087816 */ /* 0x000fe20000000008 */
[----:B------:R-:W2:Y:S01]  /*0d80*/  LDCU UR12, c[0x0][0x448] ;  /* 0x00008900ff0c77ac */ /* 0x000ea20008000800 */
[----:B------:R-:W-:Y:S01]  /*0d90*/  PRMT R10, R60, 0x7632, R10 ;  /* 0x000076323c0a7816 */ /* 0x000fe2000000000a */
[----:B------:R-:W-:Y:S01]  /*0da0*/  IMAD R4, R137, -0x326172a9, RZ ;  /* 0xcd9e8d5789047824 */ /* 0x000fe200078e02ff */
[----:B------:R-:W-:Y:S01]  /*0db0*/  LOP3.LUT R5, R6, UR14, R5, 0x96, !PT ;  /* 0x0000000e06057c12 */ /* 0x000fe2000f8e9605 */
[----:B------:R-:W-:Y:S01]  /*0dc0*/  IMAD.HI.U32 R3, R2, -0x326172a9, RZ ;  /* 0xcd9e8d5702037827 */ /* 0x000fe200078e00ff */
[----:B------:R-:W-:Y:S01]  /*0dd0*/  PRMT R11, R67, 0x7632, R11 ;  /* 0x00007632430b7816 */ /* 0x000fe2000000000b */
[----:B------:R-:W3:Y:S01]  /*0de0*/  LDCU.64 UR10, c[0x0][0x3a0] ;  /* 0x00007400ff0a77ac */ /* 0x000ee20008000a00 */
[----:B------:R-:W-:Y:S01]  /*0df0*/  PRMT R12, R71, 0x7632, R12 ;  /* 0x00007632470c7816 */ /* 0x000fe2000000000c */
[----:B------:R-:W-:Y:S01]  /*0e00*/  IMAD R9, R0, -0x2daee0ad, RZ ;  /* 0xd2511f5300097824 */ /* 0x000fe200078e02ff */
[----:B------:R-:W-:Y:S01]  /*0e10*/  LOP3.LUT R3, R4, UR13, R3, 0x96, !PT ;  /* 0x0000000d04037c12 */ /* 0x000fe2000f8e9603 */
[----:B------:R-:W-:Y:S01]  /*0e20*/  IMAD R7, R2, -0x326172a9, RZ ;  /* 0xcd9e8d5702077824 */ /* 0x000fe200078e02ff */
[----:B0-----:R-:W-:Y:S01]  /*0e30*/  UISETP.NE.U32.AND UP0, UPT, UR4, URZ, UPT ;  /* 0x000000ff0400728c */ /* 0x001fe2000bf05070 */
[----:B------:R-:W-:Y:S01]  /*0e40*/  IMAD.HI.U32 R0, R5, -0x326172a9, RZ ;  /* 0xcd9e8d5705007827 */ /* 0x000fe200078e00ff */
[----:B------:R-:W0:Y:S01]  /*0e50*/  LDCU.U8 UR4, c[0x0][0x410] ;  /* 0x00008200ff0477ac */ /* 0x000e220008000000 */
[----:B------:R-:W-:-:S02]  /*0e60*/  PRMT R13, R66, 0x7632, R13 ;  /* 0x00007632420d7816 */ /* 0x000fc4000000000d */
[----:B------:R-:W-:Y:S01]  /*0e70*/  IMAD.HI.U32 R2, R3, -0x2daee0ad, RZ ;  /* 0xd2511f5303027827 */ /* 0x000fe200078e00ff */
[----:B------:R-:W-:Y:S01]  /*0e80*/  LOP3.LUT R0, R7, UR15, R0, 0x96, !PT ;  /* 0x0000000f07007c12 */ /* 0x000fe2000f8e9600 */
[----:B------:R-:W-:Y:S01]  /*0e90*/  UISETP.NE.AND.EX UP0, UPT, UR5, URZ, UPT, UP0 ;  /* 0x000000ff0500728c */ /* 0x000fe2000bf05300 */
[----:B------:R-:W-:Y:S01]  /*0ea0*/  PRMT R14, R70, 0x7632, R14 ;  /* 0x00007632460e7816 */ /* 0x000fe2000000000e */
[----:B------:R-:W-:Y:S01]  /*0eb0*/  IMAD R4, R5, -0x326172a9, RZ ;  /* 0xcd9e8d5705047824 */ /* 0x000fe200078e02ff */
[----:B------:R-:W-:Y:S01]  /*0ec0*/  LOP3.LUT R2, R9, UR16, R2, 0x96, !PT ;  /* 0x0000001009027c12 */ /* 0x000fe2000f8e9602 */
[----:B------:R-:W-:Y:S01]  /*0ed0*/  IMAD R6, R3, -0x2daee0ad, RZ ;  /* 0xd2511f5303067824 */ /* 0x000fe200078e02ff */
[----:B------:R-:W-:Y:S01]  /*0ee0*/  PRMT R15, R65, 0x7632, R15 ;  /* 0x00007632410f7816 */ /* 0x000fe2000000000f */
[----:B------:R-:W-:Y:S01]  /*0ef0*/  IMAD.HI.U32 R5, R0, -0x2daee0ad, RZ ;  /* 0xd2511f5300057827 */ /* 0x000fe200078e00ff */
[----:B------:R-:W-:Y:S02]  /*0f00*/  PRMT R16, R69, 0x7632, R16 ;  /* 0x0000763245107816 */ /* 0x000fe40000000010 */
[----:B------:R-:W-:Y:S01]  /*0f10*/  PRMT R17, R64, 0x7632, R17 ;  /* 0x0000763240117816 */ /* 0x000fe20000000011 */
[----:B------:R-:W-:Y:S01]  /*0f20*/  IMAD.HI.U32 R3, R2, -0x326172a9, RZ ;  /* 0xcd9e8d5702037827 */ /* 0x000fe200078e00ff */
[----:B------:R-:W-:-:S02]  /*0f30*/  LOP3.LUT R5, R6, UR18, R5, 0x96, !PT ;  /* 0x0000001206057c12 */ /* 0x000fc4000f8e9605 */
[----:B------:R-:W-:Y:S01]  /*0f40*/  PRMT R18, R68, 0x7632, R18 ;  /* 0x0000763244127816 */ /* 0x000fe20000000012 */
[----:B------:R-:W-:Y:S01]  /*0f50*/  IMAD R9, R0, -0x2daee0ad, RZ ;  /* 0xd2511f5300097824 */ /* 0x000fe200078e02ff */
[----:B------:R-:W-:Y:S01]  /*0f60*/  LOP3.LUT R3, R4, UR17, R3, 0x96, !PT ;  /* 0x0000001104037c12 */ /* 0x000fe2000f8e9603 */
[----:B------:R-:W-:Y:S01]  /*0f70*/  IMAD R7, R2, -0x326172a9, RZ ;  /* 0xcd9e8d5702077824 */ /* 0x000fe200078e02ff */
[----:B------:R-:W-:Y:S01]  /*0f80*/  PRMT R19, R75, 0x7632, R19 ;  /* 0x000076324b137816 */ /* 0x000fe20000000013 */
[----:B------:R-:W-:Y:S01]  /*0f90*/  IMAD.HI.U32 R0, R5, -0x326172a9, RZ ;  /* 0xcd9e8d5705007827 */ /* 0x000fe200078e00ff */
[----:B------:R-:W-:Y:S01]  /*0fa0*/  PRMT R20, R79, 0x7632, R20 ;  /* 0x000076324f147816 */ /* 0x000fe20000000014 */
[----:B0-----:R-:W-:Y:S01]  /*0fb0*/  UISETP.NE.AND UP2, UPT, UR4, URZ, UPT ;  /* 0x000000ff0400728c */ /* 0x001fe2000bf45270 */
        /* <DEDUP_REMOVED lines=46> */
[----:B------:R-:W-:Y:S01]  /*12a0*/  IMAD.HI.U32 R3, R207, -0x2daee0ad, RZ ;  /* 0xd2511f53cf037827 */ /* 0x000fe200078e00ff */
[----:B------:R-:W-:Y:S02]  /*12b0*/  PRMT R9, R56, 0x7632, R9 ;  /* 0x0000763238097816 */ /* 0x000fe40000000009 */
[----:B------:R-:W-:Y:S01]  /*12c0*/  PRMT R37, R90, 0x7632, R37 ;  /* 0x000076325a257816 */ /* 0x000fe20000000025 */
[----:B------:R-:W-:Y:S01]  /*12d0*/  IMAD R5, R5, -0x326172a9, RZ ;  /* 0xcd9e8d5705057824 */ /* 0x000fe200078e02ff */
[----:B------:R-:W-:Y:S01]  /*12e0*/  LOP3.LUT R3, R0, UR30, R3, 0x96, !PT ;  /* 0x0000001e00037c12 */ /* 0x000fe2000f8e9603 */
[----:B------:R-:W-:Y:S01]  /*12f0*/  IMAD.HI.U32 R2, R132, -0x326172a9, RZ ;  /* 0xcd9e8d5784027827 */ /* 0x000fe200078e00ff */
[----:B------:R-:W-:-:S02]  /*1300*/  LOP3.LUT R0, R30, 0x3, RZ, 0xc0, !PT ;  /* 0x000000031e007812 */ /* 0x000fc400078ec0ff */
[----:B------:R-:W-:Y:S01]  /*1310*/  PRMT R30, R86, 0x7632, R30 ;  /* 0x00007632561e7816 */ /* 0x000fe2000000001e */
[----:B------:R-:W-:Y:S01]  /*1320*/  IMAD.MOV.U32 R131, RZ, RZ, RZ ;  /* 0x000000ffff837224 */ /* 0x000fe200078e00ff */
[----:B------:R-:W-:Y:S01]  /*1330*/  LOP3.LUT R2, R5, UR29, R2, 0x96, !PT ;  /* 0x0000001d05027c12 */ /* 0x000fe2000f8e9602 */
[----:B------:R-:W-:Y:S01]  /*1340*/  IMAD R207, R207, -0x2daee0ad, RZ ;  /* 0xd2511f53cfcf7824 */ /* 0x000fe200078e02ff */
[----:B------:R-:W-:Y:S01]  /*1350*/  PRMT R5, R58, 0x7632, R5 ;  /* 0x000076323a057816 */ /* 0x000fe20000000005 */
[----:B------:R-:W-:Y:S01]  /*1360*/  IMAD R132, R132, -0x326172a9, RZ ;  /* 0xcd9e8d5784847824 */ /* 0x000fe200078e02ff */
        /* <DEDUP_REMOVED lines=20> */
[----:B-123--:R-:W-:-:S07]  /*14b0*/  PRMT R130, R108, 0x7632, R130 ;  /* 0x000076326c827816 */ /* 0x00efce0000000082 */
.L_x_1163:
[----:B------:R-:W0:Y:S01]  /*14c0*/  @UP0 LDCU.64 UR4, c[0x0][0x3e0] ;  /* 0x00007c00ff0407ac */ /* 0x000e220008000a00 */
[----:B------:R-:W-:Y:S01]  /*14d0*/  PLOP3.LUT P0, PT, PT, PT, UP0, 0x80, 0x8 ;  /* 0x000000000008781c */ /* 0x000fe20003f0f008 */
[----:B------:R-:W-:Y:S01]  /*14e0*/  HFMA2 R112, -RZ, RZ, 0, 1.1920928955078125e-07 ;  /* 0x00000002ff707431 */ /* 0x000fe200000001ff */
[----:B------:R-:W-:-:S11]  /*14f0*/  PLOP3.LUT P1, PT, PT, PT, UP0, 0x80, 0x8 ;  /* 0x000000000008781c */ /* 0x000fd60003f2f008 */
[----:B0-----:R-:W-:-:S06]  /*1500*/  @P0 IMAD.WIDE R112, R139, R112, UR4 ;  /* 0x000000048b700e25 */ /* 0x001fcc000f8e0270 */
[----:B------:R-:W2:Y:S01]  /*1510*/  @P1 LDG.E.U16 R112, desc[UR8][R112.64] ;  /* 0x0000000870701981 */ /* 0x000ea2000c1e1500 */
[----:B------:R-:W-:Y:S01]  /*1520*/  IMAD R114, R139, UR31, RZ ;  /* 0x0000001f8b727c24 */ /* 0x000fe2000f8e02ff */
[----:B------:R-:W-:Y:S01]  /*1530*/  ISETP.GE.U32.AND P2, PT, R138, 0x20, PT ;  /* 0x000000208a00780c */ /* 0x000fe20003f46070 */
[----:B------:R-:W-:Y:S01]  /*1540*/  BSSY.RECONVERGENT B1, `(.L_x_475) ;  /* 0x0000554000017945 */ /* 0x000fe20003800200 */
[----:B------:R-:W-:Y:S01]  /*1550*/  PLOP3.LUT P0, PT, PT, PT, UP0, 0x80, 0x8 ;  /* 0x000000000008781c */ /* 0x000fe20003f0f008 */
[----:B------:R-:W-:Y:S01]  /*1560*/  IMAD.MOV.U32 R208, RZ, RZ, 0x3f800000 ;  /* 0x3f800000ffd07424 */ /* 0x000fe200078e00ff */
[----:B------:R-:W-:Y:S02]  /*1570*/  SHF.R.S32.HI R115, RZ, 0x1f, R114 ;  /* 0x0000001fff737819 */ /* 0x000fe40000011472 */
[----:B------:R-:W-:Y:S02]  /*1580*/  LOP3.LUT R141, R141, 0xffffffef, RZ, 0xc0, !PT ;  /* 0xffffffef8d8d7812 */ /* 0x000fe400078ec0ff */
[----:B------:R-:W-:-:S04]  /*1590*/  LEA.HI R115, R115, R114, RZ, 0x3 ;  /* 0x0000007273737211 */ /* 0x000fc800078f18ff */
[----:B------:R-:W-:Y:S02]  /*15a0*/  LEA.HI.SX32 R190, R115, R140, 0x1d ;  /* 0x0000008c73be7211 */ /* 0x000fe400078feaff */
[----:B------:R-:W-:Y:S02]  /*15b0*/  @P2 LOP3.LUT R141, R141, 0x10, RZ, 0xfc, !PT ;  /* 0x000000108d8d2812 */ /* 0x000fe400078efcff */
[----:B------:R-:W-:Y:S01]  /*15c0*/  MOV R209, R190 ;  /* 0x000000be00d17202 */ /* 0x000fe20000000f00 */
[----:B--2---:R-:W-:Y:S01]  /*15d0*/  @P0 IMAD.U32 R208, R112, 0x10000, RZ ;  /* 0x0001000070d00824 */ /* 0x004fe200078e00ff */
        /* <DEDUP_REMOVED lines=9> */
[----:B------:R-:W5:Y:S01]  /*1670*/  LDG.E.128 R116, desc[UR8][R116.64] ;  /* 0x0000000874747981 */ /* 0x000f62000c1e1d00 */
[----:B------:R-:W-:Y:S01]  /*1680*/  ISETP.NE.AND P0, PT, R0, 0x1, PT ;  /* 0x000000010000780c */ /* 0x000fe20003f05270 */
[----:B------:R-:W-:Y:S01]  /*1690*/  BSSY.RECONVERGENT B2, `(.L_x_478) ;  /* 0x000004b000027945 */ /* 0x000fe20003800200 */
[----:B------:R-:W-:Y:S01]  /*16a0*/  IMAD.MOV.U32 R143, RZ, RZ, 0x2 ;  /* 0x00000002ff8f7424 */ /* 0x000fe200078e00ff */
[----:B------:R-:W-:Y:S01]  /*16b0*/  MOV R210, R207 ;  /* 0x000000cf00d27202 */ /* 0x000fe20000000f00 */
[----:B------:R-:W-:-:S09]  /*16c0*/  IMAD.MOV.U32 R142, RZ, RZ, R132 ;  /* 0x000000ffff8e7224 */ /* 0x000fd200078e0084 */
[----:B------:R-:W-:Y:S05]  /*16d0*/  @!P0 BRA `(.L_x_479) ;  /* 0x0000000400188947 */ /* 0x000fea0003800000 */
[----:B------:R-:W-:-:S05]  /*16e0*/  IMAD.MOV.U32 R143, RZ, RZ, 0x2 ;  /* 0x00000002ff8f7424 */ /* 0x000fca00078e00ff */
[----:B------:R-:W-:-:S05]  /*16f0*/  VIADDMNMX.U32 R142, R0, 0xfffffffe, R143, PT ;  /* 0xfffffffe008e7846 */ /* 0x000fca000380008f */
[----:B------:R-:W-:-:S04]  /*1700*/  IMAD.SHL.U32 R158, R142, 0x4, RZ ;  /* 0x000000048e9e7824 */ /* 0x000fc800078e00ff */
[----:B------:R-:W0:Y:S02]  /*1710*/  LDC R142, c[0x2][R158] ;  /* 0x008000009e8e7b82 */ /* 0x000e240000000800 */
[----:B0-----:R-:W-:-:S04]  /*1720*/  SHF.R.S32.HI R143, RZ, 0x1f, R142 ;  /* 0x0000001fff8f7819 */ /* 0x001fc8000001148e */
.L_x_71260:
[----:B------:R-:W-:Y:S05]  /*1730*/  BRX R142 -0x1740                                       (*"BRANCH_TARGETS .L_x_71261,.L_x_71262,.L_x_71263"*) ;  /* 0xffffffe88e307949 */ /* 0x000fea000383ffff */
.L_x_71263:
[----:B------:R-:W-:Y:S01]  /*1740*/  IADD3 R143, PT, PT, R0, 0x1, RZ ;  /* 0x00000001008f7810 */ /* 0x000fe20007ffe0ff */
[----:B------:R-:W-:Y:S02]  /*1750*/  IMAD.MOV.U32 R210, RZ, RZ, R207 ;  /* 0x000000ffffd27224 */ /* 0x000fe400078e00cf */
[----:B------:R-:W-:Y:S01]  /*1760*/  IMAD.MOV.U32 R142, RZ, RZ, R2 ;  /* 0x000000ffff8e7224 */ /* 0x000fe200078e0002 */
[----:B------:R-:W-:Y:S06]  /*1770*/  BRA `(.L_x_479) ;  /* 0x0000000000f07947 */ /* 0x000fec0003800000 */
.L_x_71261:
[----:B------:R-:W-:Y:S01]  /*1780*/  MOV R210, R207 ;  /* 0x000000cf00d27202 */ /* 0x000fe20000000f00 */
[----:B------:R-:W-:Y:S02]  /*1790*/  IMAD.MOV.U32 R143, RZ, RZ, 0x3 ;  /* 0x00000003ff8f7424 */ /* 0x000fe400078e00ff */
[----:B------:R-:W-:Y:S01]  /*17a0*/  IMAD.MOV.U32 R142, RZ, RZ, R3 ;  /* 0x000000ffff8e7224 */ /* 0x000fe200078e0003 */
[----:B------:R-:W-:Y:S06]  /*17b0*/  BRA `(.L_x_479) ;  /* 0x0000000000e07947 */ /* 0x000fec0003800000 */
.L_x_71262:
[----:B------:R-:W-:Y:S01]  /*17c0*/  IADD3 R136, PT, PT, R136, 0x1, RZ ;  /* 0x0000000188887810 */ /* 0x000fe20007ffe0ff */
[----:B------:R-:W-:Y:S03]  /*17d0*/  BSSY.RECONVERGENT B3, `(.L_x_480) ;  /* 0x000000c000037945 */ /* 0x000fe60003800200 */
[C---:B------:R-:W-:Y:S01]  /*17e0*/  ISETP.NE.AND P0, PT, R136.reuse, RZ, PT ;  /* 0x000000ff8800720c */ /* 0x040fe20003f05270 */
[----:B------:R-:W-:-:S12]  /*17f0*/  IMAD.WIDE.U32 R142, R136, -0x2daee0ad, RZ ;  /* 0xd2511f53888e7825 */ /* 0x000fd800078e00ff */
[----:B------:R-:W-:Y:S05]  /*1800*/  @P0 BRA `(.L_x_481) ;  /* 0x0000000000200947 */ /* 0x000fea0003800000 */
[----:B------:R-:W-:-:S05]  /*1810*/  VIADD R135, R135, 0x1 ;  /* 0x0000000187877836 */ /* 0x000fca0000000000 */
[----:B------:R-:W-:-:S13]  /*1820*/  ISETP.NE.AND P0, PT, R135, RZ, PT ;  /* 0x000000ff8700720c */ /* 0x000fda0003f05270 */
[----:B------:R-:W-:Y:S01]  /*1830*/  @!P0 VIADD R137, R137, 0x1 ;  /* 0x0000000189898836 */ /* 0x000fe20000000000 */
[----:B------:R-:W-:Y:S01]  /*1840*/  @!P0 IADD3 R0, PT, PT, R131, 0x1, RZ ;  /* 0x0000000183008810 */ /* 0x000fe20007ffe0ff */
[----:B------:R-:W-:-:S03]  /*1850*/  @!P0 IMAD.MOV.U32 R135, RZ, RZ, RZ ;  /* 0x000000ffff878224 */ /* 0x000fc600078e00ff */
[----:B------:R-:W-:-:S13]  /*1860*/  ISETP.NE.AND P1, PT, R137, RZ, !P0 ;  /* 0x000000ff8900720c */ /* 0x000fda0004725270 */
[----:B------:R-:W-:-:S05]  /*1870*/  @P1 IMAD.MOV R0, RZ, RZ, R131 ;  /* 0x000000ffff001224 */ /* 0x000fca00078e0283 */
[----:B------:R-:W-:-:S07]  /*1880*/  @!P0 MOV R131, R0 ;  /* 0x0000000000838202 */ /* 0x000fce0000000f00 */
.L_x_481:
[----:B------:R-:W-:Y:S05]  /*1890*/  BSYNC.RECONVERGENT B3 ;  /* 0x0000000000037941 */ /* 0x000fea0003800200 */
.L_x_480:
[----:B------:R-:W-:Y:S01]  /*18a0*/  IMAD.WIDE.U32 R2, R137, -0x326172a9, RZ ;  /* 0xcd9e8d5789027825 */ /* 0x000fe200078e00ff */
[----:B------:R-:W-:-:S04]  /*18b0*/  LOP3.LUT R158, R131, UR7, R143, 0x96, !PT ;  /* 0x00000007839e7c12 */ /* 0x000fc8000f8e968f */
[----:B------:R-:W-:Y:S01]  /*18c0*/  LOP3.LUT R174, R135, UR6, R3, 0x96, !PT ;  /* 0x0000000687ae7c12 */ /* 0x000fe2000f8e9603 */
[----:B------:R-:W-:-:S04]  /*18d0*/  IMAD.WIDE.U32 R158, R158, -0x326172a9, RZ ;  /* 0xcd9e8d579e9e7825 */ /* 0x000fc800078e00ff */
        /* <DEDUP_REMOVED lines=29> */
[----:B------:R-:W-:-:S03]  /*1ab0*/  LOP3.LUT R159, R174, UR28, R143, 0x96, !PT ;  /* 0x0000001cae9f7c12 */ /* 0x000fc6000f8e968f */
[----:B------:R-:W-:Y:S01]  /*1ac0*/  HFMA2 R143, -RZ, RZ, 0, 0 ;  /* 0x00000000ff8f7431 */ /* 0x000fe200000001ff */
[----:B------:R-:W-:Y:S01]  /*1ad0*/  LOP3.LUT R210, R158, UR27, R3, 0x96, !PT ;  /* 0x0000001b9ed27c12 */ /* 0x000fe2000f8e9603 */
[----:B------:R-:W-:-:S04]  /*1ae0*/  IMAD.WIDE.U32 R158, R159, -0x326172a9, RZ ;  /* 0xcd9e8d579f9e7825 */ /* 0x000fc800078e00ff */
[----:B------:R-:W-:Y:S01]  /*1af0*/  IMAD.WIDE.U32 R210, R210, -0x2daee0ad, RZ ;  /* 0xd2511f53d2d27825 */ /* 0x000fe200078e00ff */
[----:B------:R-:W-:-:S03]  /*1b00*/  LOP3.LUT R2, R2, UR29, R159, 0x96, !PT ;  /* 0x0000001d02027c12 */ /* 0x000fc6000f8e969f */
[----:B------:R-:W-:Y:S01]  /*1b10*/  IMAD.MOV.U32 R132, RZ, RZ, R158 ;  /* 0x000000ffff847224 */ /* 0x000fe200078e009e */
[----:B------:R-:W-:Y:S01]  /*1b20*/  LOP3.LUT R3, R142, UR30, R211, 0x96, !PT ;  /* 0x0000001e8e037c12 */ /* 0x000fe2000f8e96d3 */
[----:B------:R-:W-:-:S07]  /*1b30*/  IMAD.MOV.U32 R142, RZ, RZ, R207 ;  /* 0x000000ffff8e7224 */ /* 0x000fce00078e00cf */
.L_x_479:
[----:B------:R-:W-:Y:S05]  /*1b40*/  BSYNC.RECONVERGENT B2 ;  /* 0x0000000000027941 */ /* 0x000fea0003800200 */
.L_x_478:
[----:B------:R-:W0:Y:S01]  /*1b50*/  LDC R209, c[0x0][0x408] ;  /* 0x00010200ffd17b82 */ /* 0x000e220000000800 */
[----:B------:R-:W-:Y:S01]  /*1b60*/  I2FP.F32.U32 R159, R142 ;  /* 0x0000008e009f7245 */ /* 0x000fe20000201000 */
[----:B------:R-:W-:Y:S01]  /*1b70*/  IMAD.MOV.U32 R192, RZ, RZ, 0x2f800000 ;  /* 0x2f800000ffc07424 */ /* 0x000fe200078e00ff */
[----:B------:R-:W-:Y:S01]  /*1b80*/  ISETP.NE.AND P1, PT, R143, 0x1, PT ;  /* 0x000000018f00780c */ /* 0x000fe20003f25270 */
[----:B-----5:R-:W-:Y:S01]  /*1b90*/  IMAD.U32 R175, R112, 0x10000, RZ ;  /* 0x0001000070af7824 */ /* 0x020fe200078e00ff */
[----:B------:R-:W-:Y:S01]  /*1ba0*/  LOP3.LUT R141, R141, 0xfffffffd, RZ, 0xc0, !PT ;  /* 0xfffffffd8d8d7812 */ /* 0x000fe200078ec0ff */
[----:B------:R-:W-:Y:S01]  /*1bb0*/  FFMA.FTZ R0, R159, R192, 1.1641532182693481445e-10 ;  /* 0x2f0000009f007423 */ /* 0x000fe200000100c0 */
[----:B------:R-:W-:Y:S01]  /*1bc0*/  SHF.L.U32 R159, R116, 0x10, RZ ;  /* 0x00000010749f7819 */ /* 0x000fe200000006ff */
[----:B------:R-:W1:Y:S01]  /*1bd0*/  LDC R207, c[0x0][0x404] ;  /* 0x00010100ffcf7b82 */ /* 0x000e620000000800 */
[----:B------:R-:W-:Y:S01]  /*1be0*/  FMUL.FTZ R142, R175, R208 ;  /* 0x000000d0af8e7220 */ /* 0x000fe20000410000 */
[----:B------:R-:W-:Y:S01]  /*1bf0*/  BSSY.RECONVERGENT B2, `(.L_x_482) ;  /* 0x000004d000027945 */ /* 0x000fe20003800200 */
[----:B------:R-:W-:Y:S01]  /*1c00*/  PRMT R112, R112, 0x7632, R112 ;  /* 0x0000763270707816 */ /* 0x000fe20000000070 */
[----:B------:R-:W-:Y:S01]  /*1c10*/  IMAD.MOV.U32 R158, RZ, RZ, 0x2 ;  /* 0x00000002ff9e7424 */ /* 0x000fe200078e00ff */
[----:B------:R-:W-:Y:S01]  /*1c20*/  PRMT R116, R116, 0x7632, R116 ;  /* 0x0000763274747816 */ /* 0x000fe20000000074 */
[----:B0-----:R-:W-:Y:S01]  /*1c30*/  FMUL.FTZ R142, R142, R209 ;  /* 0x000000d18e8e7220 */ /* 0x001fe20000410000 */
[----:B-1----:R-:W-:Y:S01]  /*1c40*/  FSETP.GTU.FTZ.AND P0, PT, R0, R207, PT ;  /* 0x000000cf0000720b */ /* 0x002fe20003f1c000 */
[----:B------:R-:W-:-:S03]  /*1c50*/  IMAD.MOV.U32 R0, RZ, RZ, R132 ;  /* 0x000000ffff007224 */ /* 0x000fc600078e0084 */
[----:B------:R-:W-:Y:S02]  /*1c60*/  FSEL R142, R142, RZ, !P0 ;  /* 0x000000ff8e8e7208 */ /* 0x000fe40004000000 */
[----:B------:R-:W-:-:S03]  /*1c70*/  PLOP3.LUT P0, PT, P0, PT, PT, 0x8, 0x80 ;  /* 0x000000000080781c */ /* 0x000fc6000070e170 */
[----:B------:R-:W-:-:S10]  /*1c80*/  FADD.FTZ R142, R142, R159 ;  /* 0x0000009f8e8e7221 */ /* 0x000fd40000010000 */
[----:B------:R-:W-:Y:S01]  /*1c90*/  @P0 LOP3.LUT R141, R141, 0x2, RZ, 0xfc, !PT ;  /* 0x000000028d8d0812 */ /* 0x000fe200078efcff */
[----:B------:R-:W-:Y:S06]  /*1ca0*/  @!P1 BRA `(.L_x_483) ;  /* 0x0000000400049947 */ /* 0x000fec0003800000 */
[----:B------:R-:W-:-:S13]  /*1cb0*/  ISETP.NE.AND P0, PT, R143, 0x3, PT ;  /* 0x000000038f00780c */ /* 0x000fda0003f05270 */
[----:B------:R-:W-:Y:S05]  /*1cc0*/  @!P0 BRA `(.L_x_484) ;  /* 0x0000000000188947 */ /* 0x000fea0003800000 */
[----:B------:R-:W-:-:S13]  /*1cd0*/  ISETP.NE.AND P0, PT, R143, 0x2, PT ;  /* 0x000000028f00780c */ /* 0x000fda0003f05270 */
[----:B------:R-:W-:Y:S01]  /*1ce0*/  @!P0 MOV R158, 0x3 ;  /* 0x00000003009e8802 */ /* 0x000fe20000000f00 */
[----:B------:R-:W-:Y:S01]  /*1cf0*/  @!P0 IMAD.MOV.U32 R0, RZ, RZ, R3 ;  /* 0x000000ffff008224 */ /* 0x000fe200078e0003 */
[----:B------:R-:W-:Y:S01]  /*1d00*/  @P0 MOV R0, R2 ;  /* 0x0000000200000202 */ /* 0x000fe20000000f00 */
[----:B------:R-:W-:Y:S01]  /*1d10*/  @P0 VIADD R158, R143, 0x1 ;  /* 0x000000018f9e0836 */ /* 0x000fe20000000000 */
[----:B------:R-:W-:Y:S06]  /*1d20*/  BRA `(.L_x_483) ;  /* 0x0000000000e47947 */ /* 0x000fec0003800000 */
.L_x_484:
[----:B------:R-:W-:Y:S01]  /*1d30*/  VIADD R136, R136, 0x1 ;  /* 0x0000000188887836 */ /* 0x000fe20000000000 */
[----:B------:R-:W-:Y:S03]  /*1d40*/  BSSY.RECONVERGENT B3, `(.L_x_485) ;  /* 0x000000c000037945 */ /* 0x000fe60003800200 */
[C---:B------:R-:W-:Y:S01]  /*1d50*/  IMAD.WIDE.U32 R174, R136.reuse, -0x2daee0ad, RZ ;  /* 0xd2511f5388ae7825 */ /* 0x040fe200078e00ff */
[----:B------:R-:W-:-:S13]  /*1d60*/  ISETP.NE.AND P0, PT, R136, RZ, PT ;  /* 0x000000ff8800720c */ /* 0x000fda0003f05270 */
[----:B------:R-:W-:Y:S05]  /*1d70*/  @P0 BRA `(.L_x_486) ;  /* 0x0000000000200947 */ /* 0x000fea0003800000 */
[----:B------:R-:W-:-:S05]  /*1d80*/  VIADD R135, R135, 0x1 ;  /* 0x0000000187877836 */ /* 0x000fca0000000000 */
[----:B------:R-:W-:-:S13]  /*1d90*/  ISETP.NE.AND P0, PT, R135, RZ, PT ;  /* 0x000000ff8700720c */ /* 0x000fda0003f05270 */
[----:B------:R-:W-:Y:S01]  /*1da0*/  @!P0 IADD3 R137, PT, PT, R137, 0x1, RZ ;  /* 0x0000000189898810 */ /* 0x000fe20007ffe0ff */
[----:B------:R-:W-:Y:S01]  /*1db0*/  @!P0 VIADD R0, R131, 0x1 ;  /* 0x0000000183008836 */ /* 0x000fe20000000000 */
[----:B------:R-:W-:Y:S02]  /*1dc0*/  @!P0 MOV R135, RZ ;  /* 0x000000ff00878202 */ /* 0x000fe40000000f00 */
[----:B------:R-:W-:-:S13]  /*1dd0*/  ISETP.NE.AND P1, PT, R137, RZ, !P0 ;  /* 0x000000ff8900720c */ /* 0x000fda0004725270 */
[----:B------:R-:W-:-:S04]  /*1de0*/  @P1 IMAD.MOV R0, RZ, RZ, R131 ;  /* 0x000000ffff001224 */ /* 0x000fc800078e0283 */
[----:B------:R-:W-:-:S07]  /*1df0*/  @!P0 IMAD.MOV.U32 R131, RZ, RZ, R0 ;  /* 0x000000ffff838224 */ /* 0x000fce00078e0000 */
.L_x_486:
[----:B------:R-:W-:Y:S05]  /*1e00*/  BSYNC.RECONVERGENT B3 ;  /* 0x0000000000037941 */ /* 0x000fea0003800200 */
.L_x_485:
[----:B------:R-:W-:Y:S01]  /*1e10*/  IMAD.WIDE.U32 R2, R137, -0x326172a9, RZ ;  /* 0xcd9e8d5789027825 */ /* 0x000fe200078e00ff */
[----:B------:R-:W-:Y:S02]  /*1e20*/  LOP3.LUT R158, R131, UR7, R175, 0x96, !PT ;  /* 0x00000007839e7c12 */ /* 0x000fe4000f8e96af */
[----:B------:R-:W-:Y:S02]  /*1e30*/  MOV R0, R210 ;  /* 0x000000d200007202 */ /* 0x000fe40000000f00 */
        /* <DEDUP_REMOVED lines=36> */
[----:B------:R-:W-:Y:S01]  /*2080*/  IMAD.MOV.U32 R210, RZ, RZ, R158 ;  /* 0x000000ffffd27224 */ /* 0x000fe200078e009e */
[----:B------:R-:W-:Y:S01]  /*2090*/  LOP3.LUT R3, R174, UR30, R159, 0x96, !PT ;  /* 0x0000001eae037c12 */ /* 0x000fe2000f8e969f */
[----:B------:R-:W-:Y:S02]  /*20a0*/  IMAD.MOV.U32 R132, RZ, RZ, R212 ;  /* 0x000000ffff847224 */ /* 0x000fe400078e00d4 */
[----:B------:R-:W-:-:S07]  /*20b0*/  IMAD.MOV.U32 R158, RZ, RZ, RZ ;  /* 0x000000ffff9e7224 */ /* 0x000fce00078e00ff */
.L_x_483:
[----:B------:R-:W-:Y:S05]  /*20c0*/  BSYNC.RECONVERGENT B2 ;  /* 0x0000000000027941 */ /* 0x000fea0003800200 */
.L_x_482:
[----:B------:R-:W-:Y:S01]  /*20d0*/  I2FP.F32.U32 R143, R0 ;  /* 0x00000000008f7245 */ /* 0x000fe20000201000 */
[----:B------:R-:W-:Y:S01]  /*20e0*/  BSSY.RECONVERGENT B2, `(.L_x_487) ;  /* 0x000004f000027945 */ /* 0x000fe20003800200 */
[----:B------:R-:W-:Y:S02]  /*20f0*/  SHF.L.U32 R159, R112, 0x10, RZ ;  /* 0x00000010709f7819 */ /* 0x000fe400000006ff */
[----:B------:R-:W-:Y:S01]  /*2100*/  ISETP.NE.AND P1, PT, R158, 0x1, PT ;  /* 0x000000019e00780c */ /* 0x000fe20003f25270 */
[----:B------:R-:W-:Y:S01]  /*2110*/  FFMA.FTZ R0, R143, R192, 1.1641532182693481445e-10 ;  /* 0x2f0000008f007423 */ /* 0x000fe200000100c0 */
[----:B------:R-:W-:Y:S02]  /*2120*/  IMAD.U32 R143, R116, 0x10000, RZ ;  /* 0x00010000748f7824 */ /* 0x000fe400078e00ff */
[----:B------:R-:W-:Y:S01]  /*2130*/  FMUL.FTZ R112, R159, R208 ;  /* 0x000000d09f707220 */ /* 0x000fe20000410000 */
[----:B------:R-:W-:Y:S01]  /*2140*/  IMAD.MOV.U32 R116, RZ, RZ, 0x2 ;  /* 0x00000002ff747424 */ /* 0x000fe200078e00ff */
[----:B------:R-:W-:-:S02]  /*2150*/  FSETP.GTU.FTZ.AND P0, PT, R0, R207, PT ;  /* 0x000000cf0000720b */ /* 0x000fc40003f1c000 */
[----:B------:R-:W-:Y:S01]  /*2160*/  FMUL.FTZ R112, R112, R209 ;  /* 0x000000d170707220 */ /* 0x000fe20000410000 */
[----:B------:R-:W-:-:S04]  /*2170*/  MOV R0, R132 ;  /* 0x0000008400007202 */ /* 0x000fc80000000f00 */
[----:B------:R-:W-:Y:S02]  /*2180*/  FSEL R112, R112, RZ, !P0 ;  /* 0x000000ff70707208 */ /* 0x000fe40004000000 */
[----:B------:R-:W-:-:S03]  /*2190*/  PLOP3.LUT P0, PT, P0, PT, PT, 0x8, 0x80 ;  /* 0x000000000080781c */ /* 0x000fc6000070e170 */
[----:B------:R-:W-:Y:S01]  /*21a0*/  FADD.FTZ R143, R112, R143 ;  /* 0x0000008f708f7221 */ /* 0x000fe20000010000 */
[----:B------:R-:W-:Y:S09]  /*21b0*/  @!P1 BRA `(.L_x_488) ;  /* 0x0000000400049947 */ /* 0x000ff20003800000 */
[----:B------:R-:W-:-:S13]  /*21c0*/  ISETP.NE.AND P1, PT, R158, 0x3, PT ;  /* 0x000000039e00780c */ /* 0x000fda0003f25270 */
[----:B------:R-:W-:Y:S05]  /*21d0*/  @!P1 BRA `(.L_x_489) ;  /* 0x0000000000189947 */ /* 0x000fea0003800000 */
[----:B------:R-:W-:-:S13]  /*21e0*/  ISETP.NE.AND P1, PT, R158, 0x2, PT ;  /* 0x000000029e00780c */ /* 0x000fda0003f25270 */
[----:B------:R-:W-:Y:S01]  /*21f0*/  @!P1 IMAD.MOV.U32 R116, RZ, RZ, 0x3 ;  /* 0x00000003ff749424 */ /* 0x000fe200078e00ff */
[----:B------:R-:W-:Y:S01]  /*2200*/  @P1 IADD3 R116, PT, PT, R158, 0x1, RZ ;  /* 0x000000019e741810 */ /* 0x000fe20007ffe0ff */
[----:B------:R-:W-:Y:S02]  /*2210*/  @!P1 IMAD.MOV.U32 R0, RZ, RZ, R3 ;  /* 0x000000ffff009224 */ /* 0x000fe400078e0003 */
[----:B------:R-:W-:Y:S01]  /*2220*/  @P1 IMAD.MOV.U32 R0, RZ, RZ, R2 ;  /* 0x000000ffff001224 */ /* 0x000fe200078e0002 */
[----:B------:R-:W-:Y:S06]  /*2230*/  BRA `(.L_x_488) ;  /* 0x0000000000e47947 */ /* 0x000fec0003800000 */
.L_x_489:
[----:B------:R-:W-:Y:S01]  /*2240*/  VIADD R136, R136, 0x1 ;  /* 0x0000000188887836 */ /* 0x000fe20000000000 */
[----:B------:R-:W-:Y:S03]  /*2250*/  BSSY.RECONVERGENT B3, `(.L_x_490) ;  /* 0x000000c000037945 */ /* 0x000fe60003800200 */
[C---:B------:R-:W-:Y:S01]  /*2260*/  IMAD.WIDE.U32 R174, R136.reuse, -0x2daee0ad, RZ ;  /* 0xd2511f5388ae7825 */ /* 0x040fe200078e00ff */
[----:B------:R-:W-:-:S13]  /*2270*/  ISETP.NE.AND P1, PT, R136, RZ, PT ;  /* 0x000000ff8800720c */ /* 0x000fda0003f25270 */
[----:B------:R-:W-:Y:S05]  /*2280*/  @P1 BRA `(.L_x_491) ;  /* 0x0000000000201947 */ /* 0x000fea0003800000 */
[----:B------:R-:W-:-:S04]  /*2290*/  IADD3 R135, PT, PT, R135, 0x1, RZ ;  /* 0x0000000187877810 */ /* 0x000fc80007ffe0ff */
[----:B------:R-:W-:-:S13]  /*22a0*/  ISETP.NE.AND P1, PT, R135, RZ, PT ;  /* 0x000000ff8700720c */ /* 0x000fda0003f25270 */
[----:B------:R-:W-:Y:S02]  /*22b0*/  @!P1 VIADD R137, R137, 0x1 ;  /* 0x0000000189899836 */ /* 0x000fe40000000000 */
[----:B------:R-:W-:Y:S02]  /*22c0*/  @!P1 VIADD R0, R131, 0x1 ;  /* 0x0000000183009836 */ /* 0x000fe40000000000 */
[----:B------:R-:W-:Y:S01]  /*22d0*/  @!P1 IMAD.MOV.U32 R135, RZ, RZ, RZ ;  /* 0x000000ffff879224 */ /* 0x000fe200078e00ff */
[----:B------:R-:W-:-:S13]  /*22e0*/  ISETP.NE.AND P2, PT, R137, RZ, !P1 ;  /* 0x000000ff8900720c */ /* 0x000fda0004f45270 */
[----:B------:R-:W-:-:S05]  /*22f0*/  @P2 IADD3 R0, PT, PT, R131, RZ, RZ ;  /* 0x000000ff83002210 */ /* 0x000fca0007ffe0ff */
[----:B------:R-:W-:-:S07]  /*2300*/  @!P1 IMAD.MOV.U32 R131, RZ, RZ, R0 ;  /* 0x000000ffff839224 */ /* 0x000fce00078e0000 */
.L_x_491:
[----:B------:R-:W-:Y:S05]  /*2310*/  BSYNC.RECONVERGENT B3 ;  /* 0x0000000000037941 */ /* 0x000fea0003800200 */
.L_x_490:
[----:B------:R-:W-:Y:S01]  /*2320*/  IMAD.WIDE.U32 R2, R137, -0x326172a9, RZ ;  /* 0xcd9e8d5789027825 */ /* 0x000fe200078e00ff */
[----:B------:R-:W-:-:S03]  /*2330*/  LOP3.LUT R158, R131, UR7, R175, 0x96, !PT ;  /* 0x00000007839e7c12 */ /* 0x000fc6000f8e96af */
[----:B------:R-:W-:Y:S02]  /*2340*/  HFMA2 R116, -RZ, RZ, 0, 0 ;  /* 0x00000000ff747431 */ /* 0x000fe400000001ff */
[----:B------:R-:W-:Y:S01]  /*2350*/  IMAD.MOV.U32 R0, RZ, RZ, R210 ;  /* 0x000000ffff007224 */ /* 0x000fe200078e00d2 */
        /* <DEDUP_REMOVED lines=35> */
[----:B------:R-:W-:Y:S02]  /*2590*/  LOP3.LUT R2, R2, UR29, R213, 0x96, !PT ;  /* 0x0000001d02027c12 */ /* 0x000fe4000f8e96d5 */
[----:B------:R-:W-:Y:S01]  /*25a0*/  MOV R132, R212 ;  /* 0x000000d400847202 */ /* 0x000fe20000000f00 */
[----:B------:R-:W-:Y:S01]  /*25b0*/  IMAD.MOV.U32 R210, RZ, RZ, R158 ;  /* 0x000000ffffd27224 */ /* 0x000fe200078e009e */
[----:B------:R-:W-:-:S07]  /*25c0*/  LOP3.LUT R3, R174, UR30, R159, 0x96, !PT ;  /* 0x0000001eae037c12 */ /* 0x000fce000f8e969f */
.L_x_488:
[----:B------:R-:W-:Y:S05]  /*25d0*/  BSYNC.RECONVERGENT B2 ;  /* 0x0000000000027941 */ /* 0x000fea0003800200 */
.L_x_487:
[----:B------:R-:W-:Y:S01]  /*25e0*/  I2FP.F32.U32 R159, R0 ;  /* 0x00000000009f7245 */ /* 0x000fe20000201000 */
[----:B------:R-:W-:Y:S01]  /*25f0*/  IMAD.U32 R175, R113, 0x10000, RZ ;  /* 0x0001000071af7824 */ /* 0x000fe200078e00ff */
[----:B------:R-:W-:Y:S01]  /*2600*/  ISETP.NE.AND P2, PT, R116, 0x1, PT ;  /* 0x000000017400780c */ /* 0x000fe20003f45270 */
[----:B------:R-:W-:Y:S02]  /*2610*/  BSSY.RECONVERGENT B2, `(.L_x_492) ;  /* 0x000004f000027945 */ /* 0x000fe40003800200 */
[----:B------:R-:W-:Y:S01]  /*2620*/  FFMA.FTZ R0, R159, R192, 1.1641532182693481445e-10 ;  /* 0x2f0000009f007423 */ /* 0x000fe200000100c0 */
[----:B------:R-:W-:Y:S01]  /*2630*/  FMUL.FTZ R112, R175, R208 ;  /* 0x000000d0af707220 */ /* 0x000fe20000410000 */
[----:B------:R-:W-:-:S03]  /*2640*/  IMAD.U32 R159, R117, 0x10000, RZ ;  /* 0x00010000759f7824 */ /* 0x000fc600078e00ff */
[----:B------:R-:W-:Y:S01]  /*2650*/  FMUL.FTZ R112, R112, R209 ;  /* 0x000000d170707220 */ /* 0x000fe20000410000 */
[----:B------:R-:W-:Y:S02]  /*2660*/  FSETP.GTU.FTZ.AND P1, PT, R0, R207, PT ;  /* 0x000000cf0000720b */ /* 0x000fe40003f3c000 */
[----:B------:R-:W-:Y:S01]  /*2670*/  PRMT R0, R117, 0x7632, R0 ;  /* 0x0000763275007816 */ /* 0x000fe20000000000 */
[----:B------:R-:W-:Y:S01]  /*2680*/  HFMA2 R117, -RZ, RZ, 0, 1.1920928955078125e-07 ;  /* 0x00000002ff757431 */ /* 0x000fe200000001ff */
[----:B------:R-:W-:Y:S02]  /*2690*/  FSEL R112, R112, RZ, !P1 ;  /* 0x000000ff70707208 */ /* 0x000fe40004800000 */
[----:B------:R-:W-:-:S03]  /*26a0*/  PLOP3.LUT P1, PT, P1, PT, PT, 0x8, 0x80 ;  /* 0x000000000080781c */ /* 0x000fc60000f2e170 */
[--C-:B------:R-:W-:Y:S01]  /*26b0*/  FADD.FTZ R158, R112, R159.reuse ;  /* 0x0000009f709e7221 */ /* 0x100fe20000010000 */
[----:B------:R-:W-:Y:S01]  /*26c0*/  PRMT R159, R113, 0x7632, R159 ;  /* 0x00007632719f7816 */ /* 0x000fe2000000009f */
[----:B------:R-:W-:Y:S01]  /*26d0*/  IMAD.MOV.U32 R113, RZ, RZ, R132 ;  /* 0x000000ffff717224 */ /* 0x000fe200078e0084 */
[----:B------:R-:W-:Y:S07]  /*26e0*/  @!P2 BRA `(.L_x_493) ;  /* 0x000000040004a947 */ /* 0x000fee0003800000 */
[----:B------:R-:W-:-:S13]  /*26f0*/  ISETP.NE.AND P2, PT, R116, 0x3, PT ;  /* 0x000000037400780c */ /* 0x000fda0003f45270 */
[----:B------:R-:W-:Y:S05]  /*2700*/  @!P2 BRA `(.L_x_494) ;  /* 0x000000000018a947 */ /* 0x000fea0003800000 */
[----:B------:R-:W-:-:S13]  /*2710*/  ISETP.NE.AND P2, PT, R116, 0x2, PT ;  /* 0x000000027400780c */ /* 0x000fda0003f45270 */
[----:B------:R-:W-:Y:S01]  /*2720*/  @!P2 IMAD.MOV.U32 R117, RZ, RZ, 0x3 ;  /* 0x00000003ff75a424 */ /* 0x000fe200078e00ff */
[----:B------:R-:W-:Y:S01]  /*2730*/  @!P2 MOV R113, R3 ;  /* 0x000000030071a202 */ /* 0x000fe20000000f00 */
[----:B------:R-:W-:Y:S02]  /*2740*/  @P2 VIADD R117, R116, 0x1 ;  /* 0x0000000174752836 */ /* 0x000fe40000000000 */
[----:B------:R-:W-:Y:S01]  /*2750*/  @P2 IMAD.MOV.U32 R113, RZ, RZ, R2 ;  /* 0x000000ffff712224 */ /* 0x000fe200078e0002 */
[----:B------:R-:W-:Y:S06]  /*2760*/  BRA `(.L_x_493) ;  /* 0x0000000000e47947 */ /* 0x000fec0003800000 */
.L_x_494:
        /* <DEDUP_REMOVED lines=13> */
.L_x_496:
[----:B------:R-:W-:Y:S05]  /*2840*/  BSYNC.RECONVERGENT B3 ;  /* 0x0000000000037941 */ /* 0x000fea0003800200 */
.L_x_495:
        /* <DEDUP_REMOVED lines=34> */
[----:B------:R-:W-:Y:S01]  /*2a70*/  IMAD.MOV.U32 R117, RZ, RZ, RZ ;  /* 0x000000ffff757224 */ /* 0x000fe200078e00ff */
[----:B------:R-:W-:Y:S01]  /*2a80*/  LOP3.LUT R112, R112, UR27, R3, 0x96, !PT ;  /* 0x0000001b70707c12 */ /* 0x000fe2000f8e9603 */
[----:B------:R-:W-:-:S04]  /*2a90*/  IMAD.WIDE.U32 R174, R174, -0x326172a9, RZ ;  /* 0xcd9e8d57aeae7825 */ /* 0x000fc800078e00ff */
[----:B------:R-:W-:Y:S01]  /*2aa0*/  IMAD.WIDE.U32 R112, R112, -0x2daee0ad, RZ ;  /* 0xd2511f5370707825 */ /* 0x000fe200078e00ff */
[----:B------:R-:W-:-:S03]  /*2ab0*/  LOP3.LUT R2, R2, UR29, R175, 0x96, !PT ;  /* 0x0000001d02027c12 */ /* 0x000fc6000f8e96af */
[----:B------:R-:W-:Y:S01]  /*2ac0*/  IMAD.MOV.U32 R132, RZ, RZ, R174 ;  /* 0x000000ffff847224 */ /* 0x000fe200078e00ae */
[----:B------:R-:W-:Y:S01]  /*2ad0*/  LOP3.LUT R3, R116, UR30, R113, 0x96, !PT ;  /* 0x0000001e74037c12 */ /* 0x000fe2000f8e9671 */
[----:B------:R-:W-:Y:S01]  /*2ae0*/  IMAD.MOV.U32 R113, RZ, RZ, R210 ;  /* 0x000000ffff717224 */ /* 0x000fe200078e00d2 */
[----:B------:R-:W-:-:S07]  /*2af0*/  MOV R210, R112 ;  /* 0x0000007000d27202 */ /* 0x000fce0000000f00 */
.L_x_493:
[----:B------:R-:W-:Y:S05]  /*2b00*/  BSYNC.RECONVERGENT B2 ;  /* 0x0000000000027941 */ /* 0x000fea0003800200 */
.L_x_492:
[----:B------:R-:W-:Y:S01]  /*2b10*/  I2FP.F32.U32 R113, R113 ;  /* 0x0000007100717245 */ /* 0x000fe20000201000 */
[----:B------:R-:W-:Y:S01]  /*2b20*/  IMAD.U32 R159, R159, 0x10000, RZ ;  /* 0x000100009f9f7824 */ /* 0x000fe200078e00ff */
[----:B------:R-:W-:Y:S01]  /*2b30*/  ISETP.NE.AND P3, PT, R117, 0x1, PT ;  /* 0x000000017500780c */ /* 0x000fe20003f65270 */
[----:B------:R-:W-:Y:S02]  /*2b40*/  BSSY.RECONVERGENT B2, `(.L_x_497) ;  /* 0x000004d000027945 */ /* 0x000fe40003800200 */
[----:B------:R-:W-:Y:S01]  /*2b50*/  FFMA.FTZ R112, R113, R192, 1.1641532182693481445e-10 ;  /* 0x2f00000071707423 */ /* 0x000fe200000100c0 */
[----:B------:R-:W-:Y:S01]  /*2b60*/  FMUL.FTZ R116, R159, R208 ;  /* 0x000000d09f747220 */ /* 0x000fe20000410000 */
[----:B------:R-:W-:Y:S01]  /*2b70*/  SHF.L.U32 R159, R0, 0x10, RZ ;  /* 0x00000010009f7819 */ /* 0x000fe200000006ff */
[----:B------:R-:W-:Y:S02]  /*2b80*/  IMAD.MOV.U32 R0, RZ, RZ, R132 ;  /* 0x000000ffff007224 */ /* 0x000fe400078e0084 */
[----:B------:R-:W-:Y:S01]  /*2b90*/  FMUL.FTZ R116, R116, R209 ;  /* 0x000000d174747220 */ /* 0x000fe20000410000 */
[----:B------:R-:W-:-:S04]  /*2ba0*/  FSETP.GTU.FTZ.AND P2, PT, R112, R207, PT ;  /* 0x000000cf7000720b */ /* 0x000fc80003f5c000 */
[----:B------:R-:W-:Y:S02]  /*2bb0*/  FSEL R116, R116, RZ, !P2 ;  /* 0x000000ff74747208 */ /* 0x000fe40005000000 */
[----:B------:R-:W-:-:S03]  /*2bc0*/  PLOP3.LUT P2, PT, P2, PT, PT, 0x8, 0x80 ;  /* 0x000000000080781c */ /* 0x000fc6000174e170 */
[----:B------:R-:W-:Y:S01]  /*2bd0*/  FADD.FTZ R159, R116, R159 ;  /* 0x0000009f749f7221 */ /* 0x000fe20000010000 */
[----:B------:R-:W-:Y:S01]  /*2be0*/  IMAD.MOV.U32 R116, RZ, RZ, 0x2 ;  /* 0x00000002ff747424 */ /* 0x000fe200078e00ff */
[----:B------:R-:W-:Y:S08]  /*2bf0*/  @!P3 BRA `(.L_x_498) ;  /* 0x000000040004b947 */ /* 0x000ff00003800000 */
        /* <DEDUP_REMOVED lines=8> */
.L_x_499:
        /* <DEDUP_REMOVED lines=13> */
.L_x_501:
[----:B------:R-:W-:Y:S05]  /*2d50*/  BSYNC.RECONVERGENT B3 ;  /* 0x0000000000037941 */ /* 0x000fea0003800200 */
.L_x_500:
        /* <DEDUP_REMOVED lines=43> */
.L_x_498:
[----:B------:R-:W-:Y:S05]  /*3010*/  BSYNC.RECONVERGENT B2 ;  /* 0x0000000000027941 */ /* 0x000fea0003800200 */
.L_x_497:
[----:B------:R-:W-:Y:S01]  /*3020*/  I2FP.F32.U32 R113, R0 ;  /* 0x0000000000717245 */ /* 0x000fe20000201000 */
[----:B------:R-:W-:Y:S01]  /*3030*/  BSSY.RECONVERGENT B2, `(.L_x_502) ;  /* 0x0000051000027945 */ /* 0x000fe20003800200 */
[----:B------:R-:W-:Y:S01]  /*3040*/  SHF.L.U32 R117, R114, 0x10, RZ ;  /* 0x0000001072757819 */ /* 0x000fe200000006ff */
[----:B------:R-:W-:Y:S01]  /*3050*/  IMAD.MOV.U32 R191, RZ, RZ, 0x2 ;  /* 0x00000002ffbf7424 */ /* 0x000fe200078e00ff */
[----:B------:R-:W-:Y:S01]  /*3060*/  ISETP.NE.AND P4, PT, R116, 0x1, PT ;  /* 0x000000017400780c */ /* 0x000fe20003f85270 */
[----:B------:R-:W-:Y:S01]  /*3070*/  FFMA.FTZ R0, R113, R192, 1.1641532182693481445e-10 ;  /* 0x2f00000071007423 */ /* 0x000fe200000100c0 */
[----:B------:R-:W-:Y:S02]  /*3080*/  IMAD.U32 R113, R118, 0x10000, RZ ;  /* 0x0001000076717824 */ /* 0x000fe400078e00ff */
[----:B------:R-:W-:Y:S01]  /*3090*/  FMUL.FTZ R112, R117, R208 ;  /* 0x000000d075707220 */ /* 0x000fe20000410000 */
[----:B------:R-:W-:Y:S02]  /*30a0*/  PRMT R114, R114, 0x7632, R114 ;  /* 0x0000763272727816 */ /* 0x000fe40000000072 */
[----:B------:R-:W-:Y:S01]  /*30b0*/  FSETP.GTU.FTZ.AND P3, PT, R0, R207, PT ;  /* 0x000000cf0000720b */ /* 0x000fe20003f7c000 */
[----:B------:R-:W-:Y:S01]  /*30c0*/  FMUL.FTZ R112, R112, R209 ;  /* 0x000000d170707220 */ /* 0x000fe20000410000 */
[----:B------:R-:W-:-:S02]  /*30d0*/  PRMT R118, R118, 0x7632, R118 ;  /* 0x0000763276767816 */ /* 0x000fc40000000076 */
[----:B------:R-:W-:Y:S02]  /*30e0*/  MOV R0, R132 ;  /* 0x0000008400007202 */ /* 0x000fe40000000f00 */
        /* <DEDUP_REMOVED lines=12> */
.L_x_504:
        /* <DEDUP_REMOVED lines=13> */
.L_x_506:
[----:B------:R-:W-:Y:S05]  /*3280*/  BSYNC.RECONVERGENT B3 ;  /* 0x0000000000037941 */ /* 0x000fea0003800200 */
.L_x_505:
        /* <DEDUP_REMOVED lines=43> */
.L_x_503:
[----:B------:R-:W-:Y:S05]  /*3540*/  BSYNC.RECONVERGENT B2 ;  /* 0x0000000000027941 */ /* 0x000fea0003800200 */
.L_x_502:
[----:B------:R-:W-:Y:S01]  /*3550*/  I2FP.F32.U32 R113, R0 ;  /* 0x0000000000717245 */ /* 0x000fe20000201000 */
[----:B------:R-:W-:Y:S01]  /*3560*/  IMAD.U32 R117, R114, 0x10000, RZ ;  /* 0x0001000072757824 */ /* 0x000fe200078e00ff */
[----:B------:R-:W-:Y:S01]  /*3570*/  ISETP.NE.AND P5, PT, R191, 0x1, PT ;  /* 0x00000001bf00780c */ /* 0x000fe20003fa5270 */
[----:B------:R-:W-:Y:S01]  /*3580*/  IMAD.U32 R175, R118, 0x10000, RZ ;  /* 0x0001000076af7824 */ /* 0x000fe200078e00ff */
[----:B------:R-:W-:Y:S01]  /*3590*/  BSSY.RECONVERGENT B2, `(.L_x_507) ;  /* 0x000004c000027945 */ /* 0x000fe20003800200 */
[----:B------:R-:W-:Y:S01]  /*35a0*/  FFMA.FTZ R0, R113, R192, 1.1641532182693481445e-10 ;  /* 0x2f00000071007423 */ /* 0x000fe200000100c0 */
[----:B------:R-:W-:Y:S01]  /*35b0*/  FMUL.FTZ R112, R117, R208 ;  /* 0x000000d075707220 */ /* 0x000fe20000410000 */
[----:B------:R-:W-:-:S03]  /*35c0*/  MOV R114, 0x2 ;  /* 0x0000000200727802 */ /* 0x000fc60000000f00 */
[----:B------:R-:W-:Y:S01]  /*35d0*/  FMUL.FTZ R112, R112, R209 ;  /* 0x000000d170707220 */ /* 0x000fe20000410000 */
[----:B------:R-:W-:Y:S01]  /*35e0*/  FSETP.GTU.FTZ.AND P4, PT, R0, R207, PT ;  /* 0x000000cf0000720b */ /* 0x000fe20003f9c000 */
[----:B------:R-:W-:-:S03]  /*35f0*/  IMAD.MOV.U32 R0, RZ, RZ, R132 ;  /* 0x000000ffff007224 */ /* 0x000fc600078e0084 */
        /* <DEDUP_REMOVED lines=12> */
.L_x_509:
        /* <DEDUP_REMOVED lines=13> */
.L_x_511:
[----:B------:R-:W-:Y:S05]  /*3790*/  BSYNC.RECONVERGENT B3 ;  /* 0x0000000000037941 */ /* 0x000fea0003800200 */
.L_x_510:
[----:B------:R-:W-:Y:S01]  /*37a0*/  IMAD.WIDE.U32 R2, R137, -0x326172a9, RZ ;  /* 0xcd9e8d5789027825 */ /* 0x000fe200078e00ff */
[----:B------:R-:W-:-:S03]  /*37b0*/  LOP3.LUT R112, R131, UR7, R117, 0x96, !PT ;  /* 0x0000000783707c12 */ /* 0x000fc6000f8e9675 */
[----:B------:R-:W-:Y:S01]  /*37c0*/  IMAD.MOV.U32 R0, RZ, RZ, R210 ;  /* 0x000000ffff007224 */ /* 0x000fe200078e00d2 */
        /* <DEDUP_REMOVED lines=38> */
[----:B------:R-:W-:Y:S02]  /*3a30*/  LOP3.LUT R3, R116, UR30, R113, 0x96, !PT ;  /* 0x0000001e74037c12 */ /* 0x000fe4000f8e9671 */
[----:B------:R-:W-:-:S07]  /*3a40*/  MOV R210, R112 ;  /* 0x0000007000d27202 */ /* 0x000fce0000000f00 */
.L_x_508:
[----:B------:R-:W-:Y:S05]  /*3a50*/  BSYNC.RECONVERGENT B2 ;  /* 0x0000000000027941 */ /* 0x000fea0003800200 */
.L_x_507:
[----:B------:R-:W-:Y:S01]  /*3a60*/  I2FP.F32.U32 R113, R0 ;  /* 0x0000000000717245 */ /* 0x000fe20000201000 */
[----:B------:R-:W-:Y:S01]  /*3a70*/  IMAD.U32 R117, R115, 0x10000, RZ ;  /* 0x0001000073757824 */ /* 0x000fe200078e00ff */
[----:B------:R-:W-:Y:S01]  /*3a80*/  ISETP.NE.AND P6, PT, R114, 0x1, PT ;  /* 0x000000017200780c */ /* 0x000fe20003fc5270 */
[----:B------:R-:W-:Y:S01]  /*3a90*/  BSSY.RECONVERGENT B2, `(.L_x_512) ;  /* 0x0000051000027945 */ /* 0x000fe20003800200 */
[----:B------:R-:W-:Y:S01]  /*3aa0*/  SHF.L.U32 R191, R119, 0x10, RZ ;  /* 0x0000001077bf7819 */ /* 0x000fe200000006ff */
[----:B------:R-:W-:Y:S01]  /*3ab0*/  FFMA.FTZ R0, R113, R192, 1.1641532182693481445e-10 ;  /* 0x2f00000071007423 */ /* 0x000fe200000100c0 */
[----:B------:R-:W-:Y:S01]  /*3ac0*/  FMUL.FTZ R112, R117, R208 ;  /* 0x000000d075707220 */ /* 0x000fe20000410000 */
[----:B------:R-:W-:Y:S01]  /*3ad0*/  PRMT R118, R115, 0x7632, R118 ;  /* 0x0000763273767816 */ /* 0x000fe20000000076 */
[----:B------:R-:W-:Y:S01]  /*3ae0*/  IMAD.MOV.U32 R113, RZ, RZ, R132 ;  /* 0x000000ffff717224 */ /* 0x000fe200078e0084 */
[----:B------:R-:W-:Y:S01]  /*3af0*/  PRMT R119, R119, 0x7632, R119 ;  /* 0x0000763277777816 */ /* 0x000fe20000000077 */
[----:B------:R-:W-:Y:S01]  /*3b00*/  FMUL.FTZ R112, R112, R209 ;  /* 0x000000d170707220 */ /* 0x000fe20000410000 */
[----:B------:R-:W-:Y:S01]  /*3b10*/  FSETP.GTU.FTZ.AND P5, PT, R0, R207, PT ;  /* 0x000000cf0000720b */ /* 0x000fe20003fbc000 */
[----:B------:R-:W-:-:S03]  /*3b20*/  IMAD.MOV.U32 R0, RZ, RZ, 0x2 ;  /* 0x00000002ff007424 */ /* 0x000fc600078e00ff */
[----:B------:R-:W-:Y:S02]  /*3b30*/  FSEL R112, R112, RZ, !P5 ;  /* 0x000000ff70707208 */ /* 0x000fe40006800000 */
[----:B------:R-:W-:-:S03]  /*3b40*/  PLOP3.LUT P5, PT, P5, PT, PT, 0x8, 0x80 ;  /* 0x000000000080781c */ /* 0x000fc60002fae170 */
[----:B------:R-:W-:Y:S01]  /*3b50*/  FADD.FTZ R191, R112, R191 ;  /* 0x000000bf70bf7221 */ /* 0x000fe20000010000 */
[----:B------:R-:W-:Y:S09]  /*3b60*/  @!P6 BRA `(.L_x_513) ;  /* 0x00000004000ce947 */ /* 0x000ff20003800000 */
        /* <DEDUP_REMOVED lines=8> */
.L_x_514:
[----:B------:R-:W-:Y:S01]  /*3bf0*/  VIADD R136, R136, 0x1 ;  /* 0x0000000188887836 */ /* 0x000fe20000000000 */
[----:B------:R-:W-:Y:S03]  /*3c00*/  BSSY.RECONVERGENT B3, `(.L_x_515) ;  /* 0x000000e000037945 */ /* 0x000fe60003800200 */
[C---:B------:R-:W-:Y:S01]  /*3c10*/  IMAD.WIDE.U32 R114, R136.reuse, -0x2daee0ad, RZ ;  /* 0xd2511f5388727825 */ /* 0x040fe200078e00ff */
[----:B------:R-:W-:-:S13]  /*3c20*/  ISETP.NE.AND P6, PT, R136, RZ, PT ;  /* 0x000000ff8800720c */ /* 0x000fda0003fc5270 */
[----:B------:R-:W-:Y:S05]  /*3c30*/  @P6 BRA `(.L_x_516) ;  /* 0x0000000000286947 */ /* 0x000fea0003800000 */
[----:B------:R-:W-:Y:S01]  /*3c40*/  VIADD R135, R135, 0x1 ;  /* 0x0000000187877836 */ /* 0x000fe20000000000 */
[----:B------:R-:W-:-:S04]  /*3c50*/  P2R R0, PR, RZ, 0x1 ;  /* 0x00000001ff007803 */ /* 0x000fc80000000000 */
[----:B------:R-:W-:-:S13]  /*3c60*/  ISETP.NE.AND P6, PT, R135, RZ, PT ;  /* 0x000000ff8700720c */ /* 0x000fda0003fc5270 */
[----:B------:R-:W-:Y:S01]  /*3c70*/  @!P6 IADD3 R137, PT, PT, R137, 0x1, RZ ;  /* 0x000000018989e810 */ /* 0x000fe20007ffe0ff */
[----:B------:R-:W-:Y:S01]  /*3c80*/  @!P6 VIADD R2, R131, 0x1 ;  /* 0x000000018302e836 */ /* 0x000fe20000000000 */
[----:B------:R-:W-:Y:S02]  /*3c90*/  @!P6 MOV R135, RZ ;  /* 0x000000ff0087e202 */ /* 0x000fe40000000f00 */
[----:B------:R-:W-:-:S13]  /*3ca0*/  ISETP.NE.AND P0, PT, R137, RZ, !P6 ;  /* 0x000000ff8900720c */ /* 0x000fda0007705270 */
[----:B------:R-:W-:Y:S01]  /*3cb0*/  @P0 IMAD.MOV R2, RZ, RZ, R131 ;  /* 0x000000ffff020224 */ /* 0x000fe200078e0283 */
[----:B------:R-:W-:-:S03]  /*3cc0*/  ISETP.NE.AND P0, PT, R0, RZ, PT ;  /* 0x000000ff0000720c */ /* 0x000fc60003f05270 */
[----:B------:R-:W-:-:S10]  /*3cd0*/  @!P6 IMAD.MOV.U32 R131, RZ, RZ, R2 ;  /* 0x000000ffff83e224 */ /* 0x000fd400078e0002 */
.L_x_516:
[----:B------:R-:W-:Y:S05]  /*3ce0*/  BSYNC.RECONVERGENT B3 ;  /* 0x0000000000037941 */ /* 0x000fea0003800200 */
.L_x_515:
        /* <DEDUP_REMOVED lines=41> */
[----:B------:R-:W-:Y:S01]  /*3f80*/  MOV R113, R210 ;  /* 0x000000d200717202 */ /* 0x000fe20000000f00 */
[----:B------:R-:W-:-:S07]  /*3f90*/  IMAD.MOV.U32 R210, RZ, RZ, R112 ;  /* 0x000000ffffd27224 */ /* 0x000fce00078e0070 */
.L_x_513:
[----:B------:R-:W-:Y:S05]  /*3fa0*/  BSYNC.RECONVERGENT B2 ;  /* 0x0000000000027941 */ /* 0x000fea0003800200 */
.L_x_512:
[----:B------:R-:W-:Y:S01]  /*3fb0*/  I2FP.F32.U32 R113, R113 ;  /* 0x0000007100717245 */ /* 0x000fe20000201000 */
[----:B------:R-:W-:Y:S01]  /*3fc0*/  IMAD.U32 R119, R119, 0x10000, RZ ;  /* 0x0001000077777824 */ /* 0x000fe200078e00ff */
[----:B------:R-:W-:Y:S02]  /*3fd0*/  SHF.L.U32 R115, R118, 0x10, RZ ;  /* 0x0000001076737819 */ /* 0x000fe400000006ff */
[----:B------:R-:W-:Y:S01]  /*3fe0*/  F2FP.BF16.F32.PACK_AB R114, R175, R174 ;  /* 0x000000aeaf72723e */ /* 0x000fe200000010ff */
[----:B------:R-:W-:Y:S01]  /*3ff0*/  FFMA.FTZ R192, R113, R192, 1.1641532182693481445e-10 ;  /* 0x2f00000071c07423 */ /* 0x000fe200000100c0 */
[----:B------:R-:W-:Y:S01]  /*4000*/  F2FP.BF16.F32.PACK_AB R113, R159, R158 ;  /* 0x0000009e9f71723e */ /* 0x000fe200000010ff */
[----:B------:R-:W-:-:S03]  /*4010*/  FMUL.FTZ R112, R115, R208 ;  /* 0x000000d073707220 */ /* 0x000fc60000410000 */
[----:B------:R-:W-:Y:S01]  /*4020*/  FSETP.GTU.FTZ.AND P6, PT, R192, R207, PT ;  /* 0x000000cfc000720b */ /* 0x000fe20003fdc000 */
[----:B------:R-:W-:-:S05]  /*4030*/  FMUL.FTZ R112, R112, R209 ;  /* 0x000000d170707220 */ /* 0x000fca0000410000 */
[----:B------:R-:W-:Y:S02]  /*4040*/  FSEL R112, R112, RZ, !P6 ;  /* 0x000000ff70707208 */ /* 0x000fe40007000000 */
[----:B------:R-:W-:-:S03]  /*4050*/  PLOP3.LUT P6, PT, P6, PT, PT, 0x8, 0x80 ;  /* 0x000000000080781c */ /* 0x000fc600037ce170 */
[----:B------:R-:W-:Y:S01]  /*4060*/  FADD.FTZ R192, R112, R119 ;  /* 0x0000007770c07221 */ /* 0x000fe20000010000 */
[----:B------:R-:W-:-:S04]  /*4070*/  F2FP.BF16.F32.PACK_AB R112, R143, R142 ;  /* 0x0000008e8f70723e */ /* 0x000fc800000010ff */
[----:B------:R-:W-:Y:S01]  /*4080*/  F2FP.BF16.F32.PACK_AB R115, R192, R191 ;  /* 0x000000bfc073723e */ /* 0x000fe200000010ff */
[----:B------:R-:W-:Y:S06]  /*4090*/  BRA `(.L_x_517) ;  /* 0x0000002800247947 */ /* 0x000fec0003800000 */
.L_x_477:
[----:B------:R-:W-:Y:S01]  /*40a0*/  ISETP.NE.AND P0, PT, R0, 0x1, PT ;  /* 0x000000010000780c */ /* 0x000fe20003f05270 */
[----:B------:R-:W-:Y:S01]  /*40b0*/  BSSY.RECONVERGENT B2, `(.L_x_518) ;  /* 0x0000047000027945 */ /* 0x000fe20003800200 */
[----:B------:R-:W-:Y:S01]  /*40c0*/  IMAD.MOV.U32 R158, RZ, RZ, 0x2 ;  /* 0x00000002ff9e7424 */ /* 0x000fe200078e00ff */
[----:B------:R-:W-:Y:S01]  /*40d0*/  MOV R116, R132 ;  /* 0x0000008400747202 */ /* 0x000fe20000000f00 */
[----:B------:R-:W-:-:S09]  /*40e0*/  IMAD.MOV.U32 R210, RZ, RZ, R207 ;  /* 0x000000ffffd27224 */ /* 0x000fd200078e00cf */
[----:B------:R-:W-:Y:S05]  /*40f0*/  @!P0 BRA `(.L_x_519) ;  /* 0x0000000400088947 */ /* 0x000fea0003800000 */
[----:B------:R-:W-:-:S13]  /*4100*/  ISETP.NE.AND P0, PT, R0, 0x3, PT ;  /* 0x000000030000780c */ /* 0x000fda0003f05270 */
[----:B------:R-:W-:Y:S05]  /*4110*/  @!P0 BRA `(.L_x_520) ;  /* 0x0000000000208947 */ /* 0x000fea0003800000 */
[----:B------:R-:W-:-:S13]  /*4120*/  ISETP.NE.AND P0, PT, R0, 0x2, PT ;  /* 0x000000020000780c */ /* 0x000fda0003f05270 */
[----:B------:R-:W-:Y:S01]  /*4130*/  @!P0 IMAD.MOV.U32 R158, RZ, RZ, 0x3 ;  /* 0x00000003ff9e8424 */ /* 0x000fe200078e00ff */
[-C--:B------:R-:W-:Y:S01]  /*4140*/  @!P0 MOV R210, R207.reuse ;  /* 0x000000cf00d28202 */ /* 0x080fe20000000f00 */
[----:B------:R-:W-:Y:S01]  /*4150*/  @!P0 IMAD.MOV.U32 R116, RZ, RZ, R3 ;  /* 0x000000ffff748224 */ /* 0x000fe200078e0003 */
[----:B------:R-:W-:Y:S01]  /*4160*/  @P0 MOV R210, R207 ;  /* 0x000000cf00d20202 */ /* 0x000fe20000000f00 */
[----:B------:R-:W-:Y:S02]  /*4170*/  @P0 VIADD R158, R0, 0x1 ;  /* 0x00000001009e0836 */ /* 0x000fe40000000000 */
[----:B------:R-:W-:Y:S01]  /*4180*/  @P0 IMAD.MOV.U32 R116, RZ, RZ, R2 ;  /* 0x000000ffff740224 */ /* 0x000fe200078e0002 */
[----:B------:R-:W-:Y:S06]  /*4190*/  BRA `(.L_x_519) ;  /* 0x0000000000e07947 */ /* 0x000fec0003800000 */
.L_x_520:
        /* <DEDUP_REMOVED lines=13> */
.L_x_522:
[----:B------:R-:W-:Y:S05]  /*4270*/  BSYNC.RECONVERGENT B3 ;  /* 0x0000000000037941 */ /* 0x000fea0003800200 */
.L_x_521:
        /* <DEDUP_REMOVED lines=39> */
[----:B------:R-:W-:Y:S02]  /*44f0*/  MOV R132, R118 ;  /* 0x0000007600847202 */ /* 0x000fe40000000f00 */
[----:B------:R-:W-:Y:S01]  /*4500*/  LOP3.LUT R3, R116, UR30, R211, 0x96, !PT ;  /* 0x0000001e74037c12 */ /* 0x000fe2000f8e96d3 */
[----:B------:R-:W-:-:S07]  /*4510*/  IMAD.MOV.U32 R116, RZ, RZ, R207 ;  /* 0x000000ffff747224 */ /* 0x000fce00078e00cf */
.L_x_519:
[----:B------:R-:W-:Y:S05]  /*4520*/  BSYNC.RECONVERGENT B2 ;  /* 0x0000000000027941 */ /* 0x000fea0003800200 */
.L_x_518:
[----:B------:R-:W0:Y:S01]  /*4530*/  LDC R192, c[0x0][0x404] ;  /* 0x00010100ffc07b82 */ /* 0x000e220000000800 */
[----:B------:R-:W-:Y:S01]  /*4540*/  I2FP.F32.U32 R117, R116 ;  /* 0x0000007400757245 */ /* 0x000fe20000201000 */
[----:B------:R-:W-:Y:S01]  /*4550*/  HFMA2 R118, -RZ, RZ, 0.1171875, 0 ;  /* 0x2f800000ff767431 */ /* 0x000fe200000001ff */
[----:B------:R-:W-:Y:S01]  /*4560*/  ISETP.NE.AND P1, PT, R158, 0x1, PT ;  /* 0x000000019e00780c */ /* 0x000fe20003f25270 */
[C---:B-----5:R-:W-:Y:S01]  /*4570*/  IMAD.U32 R143, R112.reuse, 0x10000, RZ ;  /* 0x00010000708f7824 */ /* 0x060fe200078e00ff */
[----:B------:R-:W-:Y:S01]  /*4580*/  LOP3.LUT R141, R141, 0xfffffffd, RZ, 0xc0, !PT ;  /* 0xfffffffd8d8d7812 */ /* 0x000fe200078ec0ff */
[----:B------:R-:W-:Y:S01]  /*4590*/  BSSY.RECONVERGENT B2, `(.L_x_523) ;  /* 0x000004e000027945 */ /* 0x000fe20003800200 */
[----:B------:R-:W-:Y:S01]  /*45a0*/  FFMA.FTZ R117, R117, R118, 1.1641532182693481445e-10 ;  /* 0x2f00000075757423 */ /* 0x000fe20000010076 */
[----:B------:R-:W1:Y:S01]  /*45b0*/  LDC R119, c[0x0][0x408] ;  /* 0x00010200ff777b82 */ /* 0x000e620000000800 */
[----:B------:R-:W-:Y:S01]  /*45c0*/  FMUL.FTZ R0, R143, R208 ;  /* 0x000000d08f007220 */ /* 0x000fe20000410000 */
[----:B------:R-:W-:Y:S01]  /*45d0*/  PRMT R112, R112, 0x7632, R112 ;  /* 0x0000763270707816 */ /* 0x000fe20000000070 */
[----:B------:R-:W-:Y:S01]  /*45e0*/  IMAD.MOV.U32 R116, RZ, RZ, 0x2 ;  /* 0x00000002ff747424 */ /* 0x000fe200078e00ff */
[----:B0-----:R-:W-:-:S04]  /*45f0*/  FSETP.GTU.FTZ.AND P0, PT, R117, R192, PT ;  /* 0x000000c07500720b */ /* 0x001fc80003f1c000 */
[----:B------:R-:W-:Y:S01]  /*4600*/  PLOP3.LUT P2, PT, P0, PT, PT, 0x8, 0x80 ;  /* 0x000000000080781c */ /* 0x000fe2000074e170 */
[----:B-1----:R-:W-:-:S05]  /*4610*/  FMUL.FTZ R0, R0, R119 ;  /* 0x0000007700007220 */ /* 0x002fca0000410000 */
[----:B------:R-:W-:Y:S02]  /*4620*/  FSEL R142, R0, RZ, !P0 ;  /* 0x000000ff008e7208 */ /* 0x000fe40004000000 */
[----:B------:R-:W-:-:S05]  /*4630*/  MOV R0, R132 ;  /* 0x0000008400007202 */ /* 0x000fca0000000f00 */
[----:B------:R-:W-:Y:S01]  /*4640*/  @P2 LOP3.LUT R141, R141, 0x2, RZ, 0xfc, !PT ;  /* 0x000000028d8d2812 */ /* 0x000fe200078efcff */
[----:B------:R-:W-:Y:S06]  /*4650*/  @!P1 BRA `(.L_x_524) ;  /* 0x0000000400049947 */ /* 0x000fec0003800000 */
        /* <DEDUP_REMOVED lines=8> */
.L_x_525:
        /* <DEDUP_REMOVED lines=13> */
.L_x_527:
[----:B------:R-:W-:Y:S05]  /*47b0*/  BSYNC.RECONVERGENT B3 ;  /* 0x0000000000037941 */ /* 0x000fea0003800200 */
.L_x_526:
[----:B------:R-:W-:Y:S01]  /*47c0*/  IMAD.WIDE.U32 R2, R137, -0x326172a9, RZ ;  /* 0xcd9e8d5789027825 */ /* 0x000fe200078e00ff */
[----:B------:R-:W-:-:S03]  /*47d0*/  LOP3.LUT R116, R131, UR7, R159, 0x96, !PT ;  /* 0x0000000783747c12 */ /* 0x000fc6000f8e969f */
        /* <DEDUP_REMOVED lines=38> */
[----:B------:R-:W-:Y:S02]  /*4a40*/  IMAD.MOV.U32 R210, RZ, RZ, R116 ;  /* 0x000000ffffd27224 */ /* 0x000fe400078e0074 */
[----:B------:R-:W-:Y:S01]  /*4a50*/  HFMA2 R116, -RZ, RZ, 0, 0 ;  /* 0x00000000ff747431 */ /* 0x000fe200000001ff */
[----:B------:R-:W-:-:S07]  /*4a60*/  LOP3.LUT R3, R158, UR30, R117, 0x96, !PT ;  /* 0x0000001e9e037c12 */ /* 0x000fce000f8e9675 */
.L_x_524:
[----:B------:R-:W-:Y:S05]  /*4a70*/  BSYNC.RECONVERGENT B2 ;  /* 0x0000000000027941 */ /* 0x000fea0003800200 */
.L_x_523:
[----:B------:R-:W-:Y:S01]  /*4a80*/  I2FP.F32.U32 R117, R0 ;  /* 0x0000000000757245 */ /* 0x000fe20000201000 */
[----:B------:R-:W-:Y:S01]  /*4a90*/  IMAD.U32 R143, R112, 0x10000, RZ ;  /* 0x00010000708f7824 */ /* 0x000fe200078e00ff */
[----:B------:R-:W-:Y:S01]  /*4aa0*/  ISETP.NE.AND P2, PT, R116, 0x1, PT ;  /* 0x000000017400780c */ /* 0x000fe20003f45270 */
[----:B------:R-:W-:Y:S01]  /*4ab0*/  BSSY.RECONVERGENT B2, `(.L_x_528) ;  /* 0x000004b000027945 */ /* 0x000fe20003800200 */
[----:B------:R-:W-:Y:S02]  /*4ac0*/  IMAD.MOV.U32 R112, RZ, RZ, 0x2 ;  /* 0x00000002ff707424 */ /* 0x000fe400078e00ff */
[----:B------:R-:W-:Y:S01]  /*4ad0*/  FFMA.FTZ R117, R117, R118, 1.1641532182693481445e-10 ;  /* 0x2f00000075757423 */ /* 0x000fe20000010076 */
[----:B------:R-:W-:-:S04]  /*4ae0*/  FMUL.FTZ R0, R143, R208 ;  /* 0x000000d08f007220 */ /* 0x000fc80000410000 */
[----:B------:R-:W-:Y:S01]  /*4af0*/  FMUL.FTZ R0, R0, R119 ;  /* 0x0000007700007220 */ /* 0x000fe20000410000 */
[----:B------:R-:W-:-:S04]  /*4b00*/  FSETP.GTU.FTZ.AND P1, PT, R117, R192, PT ;  /* 0x000000c07500720b */ /* 0x000fc80003f3c000 */
[----:B------:R-:W-:Y:S02]  /*4b10*/  FSEL R143, R0, RZ, !P1 ;  /* 0x000000ff008f7208 */ /* 0x000fe40004800000 */
[----:B------:R-:W-:Y:S02]  /*4b20*/  PLOP3.LUT P0, PT, P1, PT, PT, 0x8, 0x80 ;  /* 0x000000000080781c */ /* 0x000fe40000f0e170 */
[----:B------:R-:W-:Y:S01]  /*4b30*/  MOV R0, R132 ;  /* 0x0000008400007202 */ /* 0x000fe20000000f00 */
[----:B------:R-:W-:Y:S10]  /*4b40*/  @!P2 BRA `(.L_x_529) ;  /* 0x000000040004a947 */ /* 0x000ff40003800000 */
        /* <DEDUP_REMOVED lines=8> */
.L_x_530:
        /* <DEDUP_REMOVED lines=13> */
.L_x_532:
[----:B------:R-:W-:Y:S05]  /*4ca0*/  BSYNC.RECONVERGENT B3 ;  /* 0x0000000000037941 */ /* 0x000fea0003800200 */
.L_x_531:
        /* <DEDUP_REMOVED lines=43> */
.L_x_529:
[----:B------:R-:W-:Y:S05]  /*4f60*/  BSYNC.RECONVERGENT B2 ;  /* 0x0000000000027941 */ /* 0x000fea0003800200 */
.L_x_528:
        /* <DEDUP_REMOVED lines=10> */
[----:B------:R-:W-:Y:S02]  /*5010*/  PRMT R0, R113, 0x7632, R0 ;  /* 0x0000763271007816 */ /* 0x000fe40000000000 */
        /* <DEDUP_REMOVED lines=11> */
.L_x_535:
        /* <DEDUP_REMOVED lines=13> */
.L_x_537:
[----:B------:R-:W-:Y:S05]  /*51a0*/  BSYNC.RECONVERGENT B3 ;  /* 0x0000000000037941 */ /* 0x000fea0003800200 */
.L_x_536:
        /* <DEDUP_REMOVED lines=40> */
[----:B------:R-:W-:Y:S02]  /*5430*/  HFMA2 R116, -RZ, RZ, 0, 0 ;  /* 0x00000000ff747431 */ /* 0x000fe400000001ff */
[----:B------:R-:W-:Y:S02]  /*5440*/  IMAD.MOV.U32 R113, RZ, RZ, R210 ;  /* 0x000000ffff717224 */ /* 0x000fe400078e00d2 */
[----:B------:R-:W-:-:S07]  /*5450*/  IMAD.MOV.U32 R210, RZ, RZ, R112 ;  /* 0x000000ffffd27224 */ /* 0x000fce00078e0070 */
.L_x_534:
[----:B------:R-:W-:Y:S05]  /*5460*/  BSYNC.RECONVERGENT B2 ;  /* 0x0000000000027941 */ /* 0x000fea0003800200 */
.L_x_533:
        /* <DEDUP_REMOVED lines=21> */
.L_x_540:
        /* <DEDUP_REMOVED lines=13> */
.L_x_542:
[----:B------:R-:W-:Y:S05]  /*5690*/  BSYNC.RECONVERGENT B3 ;  /* 0x0000000000037941 */ /* 0x000fea0003800200 */
.L_x_541:
        /* <DEDUP_REMOVED lines=43> */
.L_x_539:
[----:B------:R-:W-:Y:S05]  /*5950*/  BSYNC.RECONVERGENT B2 ;  /* 0x0000000000027941 */ /* 0x000fea0003800200 */
.L_x_538:
[----:B------:R-:W-:Y:S01]  /*5960*/  I2FP.F32.U32 R113, R0 ;  /* 0x0000000000717245 */ /* 0x000fe20000201000 */
[----:B------:R-:W-:Y:S01]  /*5970*/  IMAD.U32 R117, R114, 0x10000, RZ ;  /* 0x0001000072757824 */ /* 0x000fe200078e00ff */
[----:B------:R-:W-:Y:S01]  /*5980*/  ISETP.NE.AND P4, PT, R112, 0x1, PT ;  /* 0x000000017000780c */ /* 0x000fe20003f85270 */
[----:B------:R-:W-:Y:S01]  /*5990*/  BSSY.RECONVERGENT B2, `(.L_x_543) ;  /* 0x000004c000027945 */ /* 0x000fe20003800200 */
[----:B------:R-:W-:Y:S01]  /*59a0*/  PRMT R114, R114, 0x7632, R114 ;  /* 0x0000763272727816 */ /* 0x000fe20000000072 */
[----:B------:R-:W-:Y:S01]  /*59b0*/  FFMA.FTZ R113, R113, R118, 1.1641532182693481445e-10 ;  /* 0x2f00000071717423 */ /* 0x000fe20000010076 */
[----:B------:R-:W-:Y:S01]  /*59c0*/  FMUL.FTZ R0, R117, R208 ;  /* 0x000000d075007220 */ /* 0x000fe20000410000 */
[----:B------:R-:W-:-:S03]  /*59d0*/  IMAD.MOV.U32 R116, RZ, RZ, 0x2 ;  /* 0x00000002ff747424 */ /* 0x000fc600078e00ff */
        /* <DEDUP_REMOVED lines=14> */
.L_x_545:
        /* <DEDUP_REMOVED lines=13> */
.L_x_547:
[----:B------:R-:W-:Y:S05]  /*5b90*/  BSYNC.RECONVERGENT B3 ;  /* 0x0000000000037941 */ /* 0x000fea0003800200 */
.L_x_546:
        /* <DEDUP_REMOVED lines=41> */
[----:B------:R-:W-:Y:S01]  /*5e30*/  LOP3.LUT R3, R116, UR30, R113, 0x96, !PT ;  /* 0x0000001e74037c12 */ /* 0x000fe2000f8e9671 */
[----:B------:R-:W-:-:S07]  /*5e40*/  HFMA2 R116, -RZ, RZ, 0, 0 ;  /* 0x00000000ff747431 */ /* 0x000fce00000001ff */
.L_x_544:
[----:B------:R-:W-:Y:S05]  /*5e50*/  BSYNC.RECONVERGENT B2 ;  /* 0x0000000000027941 */ /* 0x000fea0003800200 */
.L_x_543:
        /* <DEDUP_REMOVED lines=10> */
[----:B------:R-:W-:Y:S02]  /*5f00*/  MOV R0, R132 ;  /* 0x0000008400007202 */ /* 0x000fe40000000f00 */
[----:B------:R-:W-:Y:S01]  /*5f10*/  PLOP3.LUT P4, PT, P4, PT, PT, 0x8, 0x80 ;  /* 0x000000000080781c */ /* 0x000fe2000278e170 */
[----:B------:R-:W-:-:S12]  /*5f20*/  @!P5 BRA `(.L_x_549) ;  /* 0x000000040004d947 */ /* 0x000fd80003800000 */
        /* <DEDUP_REMOVED lines=8> */
.L_x_550:
        /* <DEDUP_REMOVED lines=13> */
.L_x_552:
[----:B------:R-:W-:Y:S05]  /*6080*/  BSYNC.RECONVERGENT B3 ;  /* 0x0000000000037941 */ /* 0x000fea0003800200 */
.L_x_551:
        /* <DEDUP_REMOVED lines=43> */
.L_x_549:
[----:B------:R-:W-:Y:S05]  /*6340*/  BSYNC.RECONVERGENT B2 ;  /* 0x0000000000027941 */ /* 0x000fea0003800200 */
.L_x_548:
[----:B------:R-:W-:Y:S01]  /*6350*/  I2FP.F32.U32 R113, R0 ;  /* 0x0000000000717245 */ /* 0x000fe20000201000 */
[C---:B------:R-:W-:Y:S01]  /*6360*/  IMAD.U32 R117, R115.reuse, 0x10000, RZ ;  /* 0x0001000073757824 */ /* 0x040fe200078e00ff */
[----:B------:R-:W-:Y:S01]  /*6370*/  ISETP.NE.AND P6, PT, R112, 0x1, PT ;  /* 0x000000017000780c */ /* 0x000fe20003fc5270 */
[----:B------:R-:W-:Y:S01]  /*6380*/  BSSY.RECONVERGENT B2, `(.L_x_553) ;  /* 0x000004e000027945 */ /* 0x000fe20003800200 */
[----:B------:R-:W-:Y:S01]  /*6390*/  PRMT R207, R115, 0x7632, R207 ;  /* 0x0000763273cf7816 */ /* 0x000fe200000000cf */
[----:B------:R-:W-:Y:S01]  /*63a0*/  FFMA.FTZ R113, R113, R118, 1.1641532182693481445e-10 ;  /* 0x2f00000071717423 */ /* 0x000fe20000010076 */
[----:B------:R-:W-:-:S04]  /*63b0*/  FMUL.FTZ R0, R117, R208 ;  /* 0x000000d075007220 */ /* 0x000fc80000410000 */
[----:B------:R-:W-:Y:S01]  /*63c0*/  FMUL.FTZ R0, R0, R119 ;  /* 0x0000007700007220 */ /* 0x000fe20000410000 */
[----:B------:R-:W-:Y:S02]  /*63d0*/  FSETP.GTU.FTZ.AND P5, PT, R113, R192, PT ;  /* 0x000000c07100720b */ /* 0x000fe40003fbc000 */
[----:B------:R-:W-:Y:S02]  /*63e0*/  MOV R113, R132 ;  /* 0x0000008400717202 */ /* 0x000fe40000000f00 */
[----:B------:R-:W-:Y:S01]  /*63f0*/  FSEL R191, R0, RZ, !P5 ;  /* 0x000000ff00bf7208 */ /* 0x000fe20006800000 */
[----:B------:R-:W-:Y:S01]  /*6400*/  IMAD.MOV.U32 R0, RZ, RZ, 0x2 ;  /* 0x00000002ff007424 */ /* 0x000fe200078e00ff */
        /* <DEDUP_REMOVED lines=10> */
.L_x_555:
[----:B------:R-:W-:Y:S01]  /*64b0*/  VIADD R136, R136, 0x1 ;  /* 0x0000000188887836 */ /* 0x000fe20000000000 */
[----:B------:R-:W-:Y:S03]  /*64c0*/  BSSY.RECONVERGENT B3, `(.L_x_556) ;  /* 0x000000e000037945 */ /* 0x000fe60003800200 */
[C---:B------:R-:W-:Y:S01]  /*64d0*/  IMAD.WIDE.U32 R114, R136.reuse, -0x2daee0ad, RZ ;  /* 0xd2511f5388727825 */ /* 0x040fe200078e00ff */
[----:B------:R-:W-:-:S13]  /*64e0*/  ISETP.NE.AND P6, PT, R136, RZ, PT ;  /* 0x000000ff8800720c */ /* 0x000fda0003fc5270 */
[----:B------:R-:W-:Y:S05]  /*64f0*/  @P6 BRA `(.L_x_557) ;  /* 0x0000000000286947 */ /* 0x000fea0003800000 */
[----:B------:R-:W-:Y:S02]  /*6500*/  IADD3 R135, PT, PT, R135, 0x1, RZ ;  /* 0x0000000187877810 */ /* 0x000fe40007ffe0ff */
[----:B------:R-:W-:Y:S02]  /*6510*/  P2R R0, PR, RZ, 0x1 ;  /* 0x00000001ff007803 */ /* 0x000fe40000000000 */
[----:B------:R-:W-:-:S13]  /*6520*/  ISETP.NE.AND P6, PT, R135, RZ, PT ;  /* 0x000000ff8700720c */ /* 0x000fda0003fc5270 */
[----:B------:R-:W-:Y:S02]  /*6530*/  @!P6 VIADD R137, R137, 0x1 ;  /* 0x000000018989e836 */ /* 0x000fe40000000000 */
[----:B------:R-:W-:Y:S02]  /*6540*/  @!P6 VIADD R2, R131, 0x1 ;  /* 0x000000018302e836 */ /* 0x000fe40000000000 */
[----:B------:R-:W-:Y:S01]  /*6550*/  @!P6 IMAD.MOV.U32 R135, RZ, RZ, RZ ;  /* 0x000000ffff87e224 */ /* 0x000fe200078e00ff */
[----:B------:R-:W-:-:S13]  /*6560*/  ISETP.NE.AND P0, PT, R137, RZ, !P6 ;  /* 0x000000ff8900720c */ /* 0x000fda0007705270 */
[----:B------:R-:W-:Y:S02]  /*6570*/  @P0 IADD3 R2, PT, PT, R131, RZ, RZ ;  /* 0x000000ff83020210 */ /* 0x000fe40007ffe0ff */
[----:B------:R-:W-:-:S03]  /*6580*/  ISETP.NE.AND P0, PT, R0, RZ, PT ;  /* 0x000000ff0000720c */ /* 0x000fc60003f05270 */
[----:B------:R-:W-:-:S10]  /*6590*/  @!P6 IMAD.MOV.U32 R131, RZ, RZ, R2 ;  /* 0x000000ffff83e224 */ /* 0x000fd400078e0002 */
.L_x_557:
[----:B------:R-:W-:Y:S05]  /*65a0*/  BSYNC.RECONVERGENT B3 ;  /* 0x0000000000037941 */ /* 0x000fea0003800200 */
.L_x_556:
[----:B------:R-:W-:Y:S01]  /*65b0*/  IMAD.WIDE.U32 R2, R137, -0x326172a9, RZ ;  /* 0xcd9e8d5789027825 */ /* 0x000fe200078e00ff */
[----:B------:R-:W-:-:S03]  /*65c0*/  LOP3.LUT R112, R131, UR7, R115, 0x96, !PT ;  /* 0x0000000783707c12 */ /* 0x000fc6000f8e9673 */
[----:B------:R-:W-:Y:S01]  /*65d0*/  HFMA2 R0, -RZ, RZ, 0, 0 ;  /* 0x00000000ff007431 */ /* 0x000fe200000001ff */
        /* <DEDUP_REMOVED lines=38> */
[----:B------:R-:W-:Y:S02]  /*6840*/  IMAD.MOV.U32 R113, RZ, RZ, R210 ;  /* 0x000000ffff717224 */ /* 0x000fe400078e00d2 */
[----:B------:R-:W-:-:S07]  /*6850*/  IMAD.MOV.U32 R210, RZ, RZ, R112 ;  /* 0x000000ffffd27224 */ /* 0x000fce00078e0070 */
.L_x_554:
[----:B------:R-:W-:Y:S05]  /*6860*/  BSYNC.RECONVERGENT B2 ;  /* 0x0000000000027941 */ /* 0x000fea0003800200 */
.L_x_553:
[----:B------:R-:W-:Y:S01]  /*6870*/  I2FP.F32.U32 R113, R113 ;  /* 0x0000007100717245 */ /* 0x000fe20000201000 */
[----:B------:R-:W-:Y:S01]  /*6880*/  IMAD.U32 R207, R207, 0x10000, RZ ;  /* 0x00010000cfcf7824 */ /* 0x000fe200078e00ff */
[----:B------:R-:W-:-:S03]  /*6890*/  F2FP.BF16.F32.PACK_AB R114, R175, R174 ;  /* 0x000000aeaf72723e */ /* 0x000fc600000010ff */
[----:B------:R-:W-:Y:S01]  /*68a0*/  FFMA.FTZ R113, R113, R118, 1.1641532182693481445e-10 ;  /* 0x2f00000071717423 */ /* 0x000fe20000010076 */
[----:B------:R-:W-:-:S04]  /*68b0*/  FMUL.FTZ R112, R207, R208 ;  /* 0x000000d0cf707220 */ /* 0x000fc80000410000 */
[----:B------:R-:W-:Y:S01]  /*68c0*/  FMUL.FTZ R112, R112, R119 ;  /* 0x0000007770707220 */ /* 0x000fe20000410000 */
[----:B------:R-:W-:Y:S02]  /*68d0*/  FSETP.GTU.FTZ.AND P6, PT, R113, R192, PT ;  /* 0x000000c07100720b */ /* 0x000fe40003fdc000 */
[----:B------:R-:W-:Y:S02]  /*68e0*/  F2FP.BF16.F32.PACK_AB R113, R159, R158 ;  /* 0x0000009e9f71723e */ /* 0x000fe400000010ff */
[----:B------:R-:W-:Y:S02]  /*68f0*/  FSEL R192, R112, RZ, !P6 ;  /* 0x000000ff70c07208 */ /* 0x000fe40007000000 */
[----:B------:R-:W-:Y:S02]  /*6900*/  PLOP3.LUT P6, PT, P6, PT, PT, 0x8, 0x80 ;  /* 0x000000000080781c */ /* 0x000fe400037ce170 */
[----:B------:R-:W-:Y:S02]  /*6910*/  F2FP.BF16.F32.PACK_AB R112, R143, R142 ;  /* 0x0000008e8f70723e */ /* 0x000fe400000010ff */
[----:B------:R-:W-:-:S09]  /*6920*/  F2FP.BF16.F32.PACK_AB R115, R192, R191 ;  /* 0x000000bfc073723e */ /* 0x000fd200000010ff */
.L_x_517:
[----:B------:R-:W0:Y:S01]  /*6930*/  LDC.64 R118, c[0x0][0x3a8] ;  /* 0x0000ea00ff767b82 */ /* 0x000e220000000a00 */
[----:B------:R-:W-:Y:S02]  /*6940*/  SEL R213, RZ, 0x1000000, !P6 ;  /* 0x01000000ffd57807 */ /* 0x000fe40007000000 */
[----:B------:R-:W-:Y:S02]  /*6950*/  SEL R211, RZ, 0x10000, !P5 ;  /* 0x00010000ffd37807 */ /* 0x000fe40006800000 */
[----:B------:R-:W-:Y:S02]  /*6960*/  SEL R214, RZ, 0x100, !P4 ;  /* 0x00000100ffd67807 */ /* 0x000fe40006000000 */
[----:B------:R-:W-:Y:S01]  /*6970*/  SEL R209, RZ, 0x1000000, !P2 ;  /* 0x01000000ffd17807 */ /* 0x000fe20005000000 */
[----:B------:R-:W1:Y:S01]  /*6980*/  LDC.64 R116, c[0x0][0x3b0] ;  /* 0x0000ec00ff747b82 */ /* 0x000e620000000a00 */
[----:B------:R-:W-:Y:S02]  /*6990*/  SEL R212, RZ, 0x10000, !P1 ;  /* 0x00010000ffd47807 */ /* 0x000fe40004800000 */
[----:B------:R-:W-:-:S02]  /*69a0*/  SEL R207, RZ, 0x100, !P0 ;  /* 0x00000100ffcf7807 */ /* 0x000fc40004000000 */
[----:B------:R-:W-:Y:S02]  /*69b0*/  LOP3.LUT P6, RZ, R141, 0x2, RZ, 0xc0, !PT ;  /* 0x000000028dff7812 */ /* 0x000fe400078cc0ff */
[----:B------:R-:W-:Y:S02]  /*69c0*/  LOP3.LUT R214, R214, R213, R211, 0xfe, !PT ;  /* 0x000000d5d6d67212 */ /* 0x000fe400078efed3 */
[----:B------:R-:W-:Y:S02]  /*69d0*/  LOP3.LUT R207, R207, R209, R212, 0xfe, !PT ;  /* 0x000000d1cfcf7212 */ /* 0x000fe400078efed4 */
[----:B------:R-:W-:Y:S02]  /*69e0*/  SEL R213, RZ, 0x1, !P3 ;  /* 0x00000001ffd57807 */ /* 0x000fe40005800000 */
[----:B------:R-:W-:Y:S02]  /*69f0*/  SEL R212, RZ, 0x1, !P6 ;  /* 0x00000001ffd47807 */ /* 0x000fe40007000000 */
[----:B------:R-:W-:Y:S01]  /*6a00*/  LOP3.LUT R213, R214, R213, RZ, 0xfc, !PT ;  /* 0x000000d5d6d57212 */ /* 0x000fe200078efcff */
[----:B0-----:R-:W-:Y:S01]  /*6a10*/  IMAD.WIDE.U32 R118, R190, 0x10, R118 ;  /* 0x00000010be767825 */ /* 0x001fe200078e0076 */
[----:B------:R-:W-:-:S02]  /*6a20*/  LOP3.LUT R212, R207, R212, RZ, 0xfc, !PT ;  /* 0x000000d4cfd47212 */ /* 0x000fc400078efcff */
[C---:B------:R-:W-:Y:S01]  /*6a30*/  IADD3 R209, PT, PT, R190.reuse, 0x20, RZ ;  /* 0x00000020bed17810 */ /* 0x040fe20007ffe0ff */
[----:B------:R-:W-:Y:S01]  /*6a40*/  IMAD.MOV.U32 R207, RZ, RZ, R210 ;  /* 0x000000ffffcf7224 */ /* 0x000fe200078e00d2 */
[----:B------:R0:W-:Y:S01]  /*6a50*/  STG.E.128 desc[UR8][R118.64], R112 ;  /* 0x0000007076007986 */ /* 0x0001e2000c101d08 */
[----:B-1----:R-:W-:-:S05]  /*6a60*/  IMAD.WIDE.U32 R116, R190, 0x8, R116 ;  /* 0x00000008be747825 */ /* 0x002fca00078e0074 */
[----:B------:R0:W-:Y:S02]  /*6a70*/  STG.E.64 desc[UR8][R116.64], R212 ;  /* 0x000000d474007986 */ /* 0x0001e4000c101b08 */
.L_x_476:
[----:B------:R-:W-:Y:S05]  /*6a80*/  BSYNC.RECONVERGENT B1 ;  /* 0x0000000000017941 */ /* 0x000fea0003800200 */
.L_x_475:
        /* <DEDUP_REMOVED lines=24> */
[----:B------:R-:W-:Y:S01]  /*6c10*/  @!P0 MOV R144, R3 ;  /* 0x0000000300908202 */ /* 0x000fe20000000f00 */
[--C-:B------:R-:W-:Y:S01]  /*6c20*/  @!P0 IMAD.MOV.U32 R210, RZ, RZ, R207.reuse ;  /* 0x000000ffffd28224 */ /* 0x100fe200078e00cf */
[----:B------:R-:W-:Y:S01]  /*6c30*/  @P0 MOV R144, R2 ;  /* 0x0000000200900202 */ /* 0x000fe20000000f00 */
[----:B------:R-:W-:Y:S02]  /*6c40*/  @P0 VIADD R145, R0, 0x1 ;  /* 0x0000000100910836 */ /* 0x000fe40000000000 */
[----:B------:R-:W-:Y:S01]  /*6c50*/  @P0 IMAD.MOV.U32 R210, RZ, RZ, R207 ;  /* 0x000000ffffd20224 */ /* 0x000fe200078e00cf */
[----:B------:R-:W-:Y:S06]  /*6c60*/  BRA `(.L_x_562) ;  /* 0x0000000000e07947 */ /* 0x000fec0003800000 */
.L_x_563:
        /* <DEDUP_REMOVED lines=13> */
.L_x_565:
[----:B------:R-:W-:Y:S05]  /*6d40*/  BSYNC.RECONVERGENT B3 ;  /* 0x0000000000037941 */ /* 0x000fea0003800200 */
.L_x_564:
        /* <DEDUP_REMOVED lines=40> */
[----:B------:R-:W-:Y:S02]  /*6fd0*/  LOP3.LUT R3, R144, UR30, R211, 0x96, !PT ;  /* 0x0000001e90037c12 */ /* 0x000fe4000f8e96d3 */
[----:B------:R-:W-:-:S07]  /*6fe0*/  MOV R144, R207 ;  /* 0x000000cf00907202 */ /* 0x000fce0000000f00 */
.L_x_562:
[----:B------:R-:W-:Y:S05]  /*6ff0*/  BSYNC.RECONVERGENT B2 ;  /* 0x0000000000027941 */ /* 0x000fea0003800200 */
.L_x_561:
[----:B------:R-:W0:Y:S01]  /*7000*/  LDC R211, c[0x0][0x408] ;  /* 0x00010200ffd37b82 */ /* 0x000e220000000800 */
[----:B------:R-:W-:Y:S01]  /*7010*/  I2FP.F32.U32 R161, R144 ;  /* 0x0000009000a17245 */ /* 0x000fe20000201000 */
[----:B------:R-:W-:Y:S01]  /*7020*/  IMAD.MOV.U32 R194, RZ, RZ, 0x2f800000 ;  /* 0x2f800000ffc27424 */ /* 0x000fe200078e00ff */
[----:B-----5:R-:W-:Y:S01]  /*7030*/  SHF.L.U32 R177, R112, 0x10, RZ ;  /* 0x0000001070b17819 */ /* 0x020fe200000006ff */
[----:B------:R-:W-:Y:S01]  /*7040*/  BSSY.RECONVERGENT B2, `(.L_x_566) ;  /* 0x0000053000027945 */ /* 0x000fe20003800200 */
[----:B------:R-:W-:Y:S01]  /*7050*/  ISETP.NE.AND P1, PT, R145, 0x1, PT ;  /* 0x000000019100780c */ /* 0x000fe20003f25270 */
[----:B------:R-:W-:Y:S01]  /*7060*/  FFMA.FTZ R0, R161, R194, 1.1641532182693481445e-10 ;  /* 0x2f000000a1007423 */ /* 0x000fe200000100c2 */
[----:B------:R-:W-:Y:S01]  /*7070*/  IMAD.U32 R161, R116, 0x10000, RZ ;  /* 0x0001000074a17824 */ /* 0x000fe200078e00ff */
[----:B------:R-:W1:Y:S01]  /*7080*/  LDC R207, c[0x0][0x404] ;  /* 0x00010100ffcf7b82 */ /* 0x000e620000000800 */
[----:B------:R-:W-:Y:S01]  /*7090*/  FMUL.FTZ R144, R177, R208 ;  /* 0x000000d0b1907220 */ /* 0x000fe20000410000 */
[----:B------:R-:W-:Y:S01]  /*70a0*/  LOP3.LUT R141, R141, 0xfffffffd, RZ, 0xc0, !PT ;  /* 0xfffffffd8d8d7812 */ /* 0x000fe200078ec0ff */
[----:B------:R-:W-:Y:S01]  /*70b0*/  IMAD.MOV.U32 R160, RZ, RZ, 0x2 ;  /* 0x00000002ffa07424 */ /* 0x000fe200078e00ff */
[----:B------:R-:W-:-:S02]  /*70c0*/  PRMT R112, R112, 0x7632, R112 ;  /* 0x0000763270707816 */ /* 0x000fc40000000070 */
[----:B------:R-:W-:Y:S01]  /*70d0*/  PRMT R116, R116, 0x7632, R116 ;  /* 0x0000763274747816 */ /* 0x000fe20000000074 */
[----:B0-----:R-:W-:Y:S01]  /*70e0*/  FMUL.FTZ R144, R144, R211 ;  /* 0x000000d390907220 */ /* 0x001fe20000410000 */
[----:B-1----:R-:W-:Y:S02]  /*70f0*/  FSETP.GTU.FTZ.AND P0, PT, R0, R207, PT ;  /* 0x000000cf0000720b */ /* 0x002fe40003f1c000 */
[----:B------:R-:W-:Y:S02]  /*7100*/  MOV R0, R132 ;  /* 0x0000008400007202 */ /* 0x000fe40000000f00 */
        /* <DEDUP_REMOVED lines=13> */
.L_x_568:
        /* <DEDUP_REMOVED lines=13> */
.L_x_570:
[----:B------:R-:W-:Y:S05]  /*72b0*/  BSYNC.RECONVERGENT B3 ;  /* 0x0000000000037941 */ /* 0x000fea0003800200 */
.L_x_569:
        /* <DEDUP_REMOVED lines=43> */
.L_x_567:
[----:B------:R-:W-:Y:S05]  /*7570*/  BSYNC.RECONVERGENT B2 ;  /* 0x0000000000027941 */ /* 0x000fea0003800200 */
.L_x_566:
[----:B------:R-:W-:Y:S01]  /*7580*/  I2FP.F32.U32 R145, R0 ;  /* 0x0000000000917245 */ /* 0x000fe20000201000 */
[----:B------:R-:W-:Y:S01]  /*7590*/  IMAD.U32 R161, R112, 0x10000, RZ ;  /* 0x0001000070a17824 */ /* 0x000fe200078e00ff */
[----:B------:R-:W-:Y:S01]  /*75a0*/  ISETP.NE.AND P1, PT, R160, 0x1, PT ;  /* 0x00000001a000780c */ /* 0x000fe20003f25270 */
[----:B------:R-:W-:Y:S02]  /*75b0*/  BSSY.RECONVERGENT B2, `(.L_x_571) ;  /* 0x000004d000027945 */ /* 0x000fe40003800200 */
[----:B------:R-:W-:Y:S01]  /*75c0*/  FFMA.FTZ R0, R145, R194, 1.1641532182693481445e-10 ;  /* 0x2f00000091007423 */ /* 0x000fe200000100c2 */
[----:B------:R-:W-:Y:S01]  /*75d0*/  FMUL.FTZ R112, R161, R208 ;  /* 0x000000d0a1707220 */ /* 0x000fe20000410000 */
[----:B------:R-:W-:Y:S02]  /*75e0*/  IMAD.U32 R145, R116, 0x10000, RZ ;  /* 0x0001000074917824 */ /* 0x000fe400078e00ff */
[----:B------:R-:W-:Y:S02]  /*75f0*/  HFMA2 R116, -RZ, RZ, 0, 1.1920928955078125e-07 ;  /* 0x00000002ff747431 */ /* 0x000fe400000001ff */
        /* <DEDUP_REMOVED lines=15> */
.L_x_573:
        /* <DEDUP_REMOVED lines=13> */
.L_x_575:
[----:B------:R-:W-:Y:S05]  /*77c0*/  BSYNC.RECONVERGENT B3 ;  /* 0x0000000000037941 */ /* 0x000fea0003800200 */
.L_x_574:
        /* <DEDUP_REMOVED lines=43> */
.L_x_572:
[----:B------:R-:W-:Y:S05]  /*7a80*/  BSYNC.RECONVERGENT B2 ;  /* 0x0000000000027941 */ /* 0x000fea0003800200 */
.L_x_571:
[----:B------:R-:W-:Y:S01]  /*7a90*/  I2FP.F32.U32 R161, R0 ;  /* 0x0000000000a17245 */ /* 0x000fe20000201000 */
[----:B------:R-:W-:Y:S01]  /*7aa0*/  IMAD.U32 R177, R113, 0x10000, RZ ;  /* 0x0001000071b17824 */ /* 0x000fe200078e00ff */
[----:B------:R-:W-:Y:S01]  /*7ab0*/  ISETP.NE.AND P2, PT, R116, 0x1, PT ;  /* 0x000000017400780c */ /* 0x000fe20003f45270 */
[----:B------:R-:W-:Y:S02]  /*7ac0*/  BSSY.RECONVERGENT B2, `(.L_x_576) ;  /* 0x000004f000027945 */ /* 0x000fe40003800200 */
[----:B------:R-:W-:Y:S01]  /*7ad0*/  FFMA.FTZ R0, R161, R194, 1.1641532182693481445e-10 ;  /* 0x2f000000a1007423 */ /* 0x000fe200000100c2 */
[----:B------:R-:W-:Y:S01]  /*7ae0*/  FMUL.FTZ R112, R177, R208 ;  /* 0x000000d0b1707220 */ /* 0x000fe20000410000 */
[----:B------:R-:W-:-:S03]  /*7af0*/  SHF.L.U32 R161, R117, 0x10, RZ ;  /* 0x0000001075a17819 */ /* 0x000fc600000006ff */
[----:B------:R-:W-:Y:S01]  /*7b00*/  FMUL.FTZ R112, R112, R211 ;  /* 0x000000d370707220 */ /* 0x000fe20000410000 */
[----:B------:R-:W-:Y:S02]  /*7b10*/  FSETP.GTU.FTZ.AND P1, PT, R0, R207, PT ;  /* 0x000000cf0000720b */ /* 0x000fe40003f3c000 */
[----:B------:R-:W-:Y:S01]  /*7b20*/  PRMT R0, R117, 0x7632, R0 ;  /* 0x0000763275007816 */ /* 0x000fe20000000000 */
[----:B------:R-:W-:Y:S01]  /*7b30*/  IMAD.MOV.U32 R117, RZ, RZ, 0x2 ;  /* 0x00000002ff757424 */ /* 0x000fe200078e00ff */
        /* <DEDUP_REMOVED lines=14> */
.L_x_578:
        /* <DEDUP_REMOVED lines=13> */
.L_x_580:
[----:B------:R-:W-:Y:S05]  /*7cf0*/  BSYNC.RECONVERGENT B3 ;  /* 0x0000000000037941 */ /* 0x000fea0003800200 */
.L_x_579:
        /* <DEDUP_REMOVED lines=43> */
.L_x_577:
[----:B------:R-:W-:Y:S05]  /*7fb0*/  BSYNC.RECONVERGENT B2 ;  /* 0x0000000000027941 */ /* 0x000fea0003800200 */
.L_x_576:
[----:B------:R-:W-:Y:S01]  /*7fc0*/  I2FP.F32.U32 R113, R113 ;  /* 0x0000007100717245 */ /* 0x000fe20000201000 */
[----:B------:R-:W-:Y:S01]  /*7fd0*/  BSSY.RECONVERGENT B2, `(.L_x_581) ;  /* 0x000004f000027945 */ /* 0x000fe20003800200 */
[----:B------:R-:W-:Y:S02]  /*7fe0*/  SHF.L.U32 R161, R161, 0x10, RZ ;  /* 0x00000010a1a17819 */ /* 0x000fe400000006ff */
[----:B------:R-:W-:Y:S01]  /*7ff0*/  ISETP.NE.AND P3, PT, R117, 0x1, PT ;  /* 0x000000017500780c */ /* 0x000fe20003f65270 */
[----:B------:R-:W-:Y:S02]  /*8000*/  FFMA.FTZ R112, R113, R194, 1.1641532182693481445e-10 ;  /* 0x2f00000071707423 */ /* 0x000fe400000100c2 */
[----:B------:R-:W-:Y:S01]  /*8010*/  FMUL.FTZ R116, R161, R208 ;  /* 0x000000d0a1747220 */ /* 0x000fe20000410000 */
[----:B------:R-:W-:Y:S01]  /*8020*/  IMAD.U32 R161, R0, 0x10000, RZ ;  /* 0x0001000000a17824 */ /* 0x000fe200078e00ff */
[----:B------:R-:W-:Y:S02]  /*8030*/  MOV R0, R132 ;  /* 0x0000008400007202 */ /* 0x000fe40000000f00 */
        /* <DEDUP_REMOVED lines=15> */
.L_x_583:
        /* <DEDUP_REMOVED lines=13> */
.L_x_585:
[----:B------:R-:W-:Y:S05]  /*8200*/  BSYNC.RECONVERGENT B3 ;  /* 0x0000000000037941 */ /* 0x000fea0003800200 */
.L_x_584:
        /* <DEDUP_REMOVED lines=43> */
.L_x_582:
[----:B------:R-:W-:Y:S05]  /*84c0*/  BSYNC.RECONVERGENT B2 ;  /* 0x0000000000027941 */ /* 0x000fea0003800200 */
.L_x_581:
[----:B------:R-:W-:Y:S01]  /*84d0*/  I2FP.F32.U32 R113, R0 ;  /* 0x0000000000717245 */ /* 0x000fe20000201000 */
[----:B------:R-:W-:Y:S01]  /*84e0*/  IMAD.U32 R117, R114, 0x10000, RZ ;  /* 0x0001000072757824 */ /* 0x000fe200078e00ff */
[----:B------:R-:W-:Y:S01]  /*84f0*/  ISETP.NE.AND P4, PT, R116, 0x1, PT ;  /* 0x000000017400780c */ /* 0x000fe20003f85270 */
[----:B------:R-:W-:Y:S01]  /*8500*/  BSSY.RECONVERGENT B2, `(.L_x_586) ;  /* 0x000004f000027945 */ /* 0x000fe20003800200 */
[----:B------:R-:W-:Y:S01]  /*8510*/  PRMT R114, R114, 0x7632, R114 ;  /* 0x0000763272727816 */ /* 0x000fe20000000072 */
[----:B------:R-:W-:Y:S01]  /*8520*/  FFMA.FTZ R0, R113, R194, 1.1641532182693481445e-10 ;  /* 0x2f00000071007423 */ /* 0x000fe200000100c2 */
[----:B------:R-:W-:Y:S01]  /*8530*/  FMUL.FTZ R112, R117, R208 ;  /* 0x000000d075707220 */ /* 0x000fe20000410000 */
[C---:B------:R-:W-:Y:S01]  /*8540*/  IMAD.U32 R113, R118.reuse, 0x10000, RZ ;  /* 0x0001000076717824 */ /* 0x040fe200078e00ff */
[----:B------:R-:W-:Y:S02]  /*8550*/  PRMT R118, R118, 0x7632, R118 ;  /* 0x0000763276767816 */ /* 0x000fe40000000076 */
[----:B------:R-:W-:Y:S01]  /*8560*/  FMUL.FTZ R112, R112, R211 ;  /* 0x000000d370707220 */ /* 0x000fe20000410000 */
[----:B------:R-:W-:Y:S01]  /*8570*/  FSETP.GTU.FTZ.AND P3, PT, R0, R207, PT ;  /* 0x000000cf0000720b */ /* 0x000fe20003f7c000 */
[----:B------:R-:W-:Y:S01]  /*8580*/  IMAD.MOV.U32 R0, RZ, RZ, R132 ;  /* 0x000000ffff007224 */ /* 0x000fe200078e0084 */
[----:B------:R-:W-:-:S02]  /*8590*/  MOV R193, 0x2 ;  /* 0x0000000200c17802 */ /* 0x000fc40000000f00 */
        /* <DEDUP_REMOVED lines=12> */
.L_x_588:
        /* <DEDUP_REMOVED lines=13> */
.L_x_590:
[----:B------:R-:W-:Y:S05]  /*8730*/  BSYNC.RECONVERGENT B3 ;  /* 0x0000000000037941 */ /* 0x000fea0003800200 */
.L_x_589:
        /* <DEDUP_REMOVED lines=43> */
.L_x_587:
[----:B------:R-:W-:Y:S05]  /*89f0*/  BSYNC.RECONVERGENT B2 ;  /* 0x0000000000027941 */ /* 0x000fea0003800200 */
.L_x_586:
[----:B------:R-:W-:Y:S01]  /*8a00*/  I2FP.F32.U32 R113, R0 ;  /* 0x0000000000717245 */ /* 0x000fe20000201000 */
[----:B------:R-:W-:Y:S01]  /*8a10*/  IMAD.U32 R117, R114, 0x10000, RZ ;  /* 0x0001000072757824 */ /* 0x000fe200078e00ff */
[----:B------:R-:W-:Y:S01]  /*8a20*/  ISETP.NE.AND P5, PT, R193, 0x1, PT ;  /* 0x00000001c100780c */ /* 0x000fe20003fa5270 */
[----:B------:R-:W-:Y:S01]  /*8a30*/  BSSY.RECONVERGENT B2, `(.L_x_591) ;  /* 0x000004d000027945 */ /* 0x000fe20003800200 */
[----:B------:R-:W-:Y:S01]  /*8a40*/  SHF.L.U32 R177, R118, 0x10, RZ ;  /* 0x0000001076b17819 */ /* 0x000fe200000006ff */
[----:B------:R-:W-:Y:S01]  /*8a50*/  FFMA.FTZ R0, R113, R194, 1.1641532182693481445e-10 ;  /* 0x2f00000071007423 */ /* 0x000fe200000100c2 */
[----:B------:R-:W-:Y:S01]  /*8a60*/  FMUL.FTZ R112, R117, R208 ;  /* 0x000000d075707220 */ /* 0x000fe20000410000 */
[----:B------:R-:W-:-:S03]  /*8a70*/  IMAD.MOV.U32 R114, RZ, RZ, 0x2 ;  /* 0x00000002ff727424 */ /* 0x000fc600078e00ff */
        /* <DEDUP_REMOVED lines=15> */
.L_x_593:
        /* <DEDUP_REMOVED lines=13> */
.L_x_595:
[----:B------:R-:W-:Y:S05]  /*8c40*/  BSYNC.RECONVERGENT B3 ;  /* 0x0000000000037941 */ /* 0x000fea0003800200 */
.L_x_594:
[----:B------:R-:W-:Y:S01]  /*8c50*/  IMAD.WIDE.U32 R2, R137, -0x326172a9, RZ ;  /* 0xcd9e8d5789027825 */ /* 0x000fe200078e00ff */
[----:B------:R-:W-:Y:S02]  /*8c60*/  LOP3.LUT R112, R131, UR7, R117, 0x96, !PT ;  /* 0x0000000783707c12 */ /* 0x000fe4000f8e9675 */
[----:B------:R-:W-:Y:S01]  /*8c70*/  MOV R0, R210 ;  /* 0x000000d200007202 */ /* 0x000fe20000000f00 */
        /* <DEDUP_REMOVED lines=39> */
[----:B------:R-:W-:-:S07]  /*8ef0*/  IMAD.MOV.U32 R210, RZ, RZ, R112 ;  /* 0x000000ffffd27224 */ /* 0x000fce00078e0070 */
.L_x_592:
[----:B------:R-:W-:Y:S05]  /*8f00*/  BSYNC.RECONVERGENT B2 ;  /* 0x0000000000027941 */ /* 0x000fea0003800200 */
.L_x_591:
[----:B------:R-:W-:Y:S01]  /*8f10*/  I2FP.F32.U32 R113, R0 ;  /* 0x0000000000717245 */ /* 0x000fe20000201000 */
[----:B------:R-:W-:Y:S01]  /*8f20*/  IMAD.U32 R193, R119, 0x10000, RZ ;  /* 0x0001000077c17824 */ /* 0x000fe200078e00ff */
[----:B------:R-:W-:Y:S01]  /*8f30*/  SHF.L.U32 R117, R115, 0x10, RZ ;  /* 0x0000001073757819 */ /* 0x000fe200000006ff */
[----:B------:R-:W-:Y:S01]  /*8f40*/  BSSY.RECONVERGENT B2, `(.L_x_596) ;  /* 0x0000051000027945 */ /* 0x000fe20003800200 */
[----:B------:R-:W-:Y:S01]  /*8f50*/  ISETP.NE.AND P6, PT, R114, 0x1, PT ;  /* 0x000000017200780c */ /* 0x000fe20003fc5270 */
[----:B------:R-:W-:Y:S01]  /*8f60*/  FFMA.FTZ R0, R113, R194, 1.1641532182693481445e-10 ;  /* 0x2f00000071007423 */ /* 0x000fe200000100c2 */
[----:B------:R-:W-:Y:S01]  /*8f70*/  PRMT R118, R115, 0x7632, R118 ;  /* 0x0000763273767816 */ /* 0x000fe20000000076 */
[----:B------:R-:W-:Y:S01]  /*8f80*/  FMUL.FTZ R112, R117, R208 ;  /* 0x000000d075707220 */ /* 0x000fe20000410000 */
[----:B------:R-:W-:Y:S02]  /*8f90*/  PRMT R119, R119, 0x7632, R119 ;  /* 0x0000763277777816 */ /* 0x000fe40000000077 */
[----:B------:R-:W-:Y:S01]  /*8fa0*/  FSETP.GTU.FTZ.AND P5, PT, R0, R207, PT ;  /* 0x000000cf0000720b */ /* 0x000fe20003fbc000 */
[----:B------:R-:W-:Y:S01]  /*8fb0*/  FMUL.FTZ R112, R112, R211 ;  /* 0x000000d370707220 */ /* 0x000fe20000410000 */
[----:B------:R-:W-:Y:S01]  /*8fc0*/  IMAD.MOV.U32 R0, RZ, RZ, 0x2 ;  /* 0x00000002ff007424 */ /* 0x000fe200078e00ff */
[----:B------:R-:W-:-:S03]  /*8fd0*/  MOV R113, R132 ;  /* 0x0000008400717202 */ /* 0x000fc60000000f00 */
        /* <DEDUP_REMOVED lines=12> */
.L_x_598:
        /* <DEDUP_REMOVED lines=15> */
.L_x_600:
[----:B------:R-:W-:Y:S05]  /*9190*/  BSYNC.RECONVERGENT B3 ;  /* 0x0000000000037941 */ /* 0x000fea0003800200 */
.L_x_599:
        /* <DEDUP_REMOVED lines=43> */
.L_x_597:
[----:B------:R-:W-:Y:S05]  /*9450*/  BSYNC.RECONVERGENT B2 ;  /* 0x0000000000027941 */ /* 0x000fea0003800200 */
.L_x_596:
[----:B------:R-:W-:Y:S01]  /*9460*/  I2FP.F32.U32 R113, R113 ;  /* 0x0000007100717245 */ /* 0x000fe20000201000 */
[----:B------:R-:W-:Y:S01]  /*9470*/  IMAD.U32 R115, R118, 0x10000, RZ ;  /* 0x0001000076737824 */ /* 0x000fe200078e00ff */
[----:B------:R-:W-:Y:S01]  /*9480*/  F2FP.BF16.F32.PACK_AB R114, R177, R176 ;  /* 0x000000b0b172723e */ /* 0x000fe200000010ff */
[----:B------:R-:W-:Y:S02]  /*9490*/  IMAD.U32 R119, R119, 0x10000, RZ ;  /* 0x0001000077777824 */ /* 0x000fe400078e00ff */
[----:B------:R-:W-:Y:S01]  /*94a0*/  FFMA.FTZ R194, R113, R194, 1.1641532182693481445e-10 ;  /* 0x2f00000071c27423 */ /* 0x000fe200000100c2 */
[----:B------:R-:W-:Y:S01]  /*94b0*/  FMUL.FTZ R112, R115, R208 ;  /* 0x000000d073707220 */ /* 0x000fe20000410000 */
[----:B------:R-:W-:-:S03]  /*94c0*/  F2FP.BF16.F32.PACK_AB R113, R161, R160 ;  /* 0x000000a0a171723e */ /* 0x000fc600000010ff */
[----:B------:R-:W-:Y:S01]  /*94d0*/  FMUL.FTZ R112, R112, R211 ;  /* 0x000000d370707220 */ /* 0x000fe20000410000 */
[----:B------:R-:W-:-:S04]  /*94e0*/  FSETP.GTU.FTZ.AND P6, PT, R194, R207, PT ;  /* 0x000000cfc200720b */ /* 0x000fc80003fdc000 */
[----:B------:R-:W-:Y:S02]  /*94f0*/  FSEL R112, R112, RZ, !P6 ;  /* 0x000000ff70707208 */ /* 0x000fe40007000000 */
[----:B------:R-:W-:-:S03]  /*9500*/  PLOP3.LUT P6, PT, P6, PT, PT, 0x8, 0x80 ;  /* 0x000000000080781c */ /* 0x000fc600037ce170 */
[----:B------:R-:W-:Y:S01]  /*9510*/  FADD.FTZ R194, R112, R119 ;  /* 0x0000007770c27221 */ /* 0x000fe20000010000 */
[----:B------:R-:W-:-:S04]  /*9520*/  F2FP.BF16.F32.PACK_AB R112, R145, R144 ;  /* 0x000000909170723e */ /* 0x000fc800000010ff */
[----:B------:R-:W-:Y:S01]  /*9530*/  F2FP.BF16.F32.PACK_AB R115, R194, R193 ;  /* 0x000000c1c273723e */ /* 0x000fe200000010ff */
[----:B------:R-:W-:Y:S06]  /*9540*/  BRA `(.L_x_601) ;  /* 0x0000002800247947 */ /* 0x000fec0003800000 */
.L_x_560:
[----:B------:R-:W-:Y:S01]  /*9550*/  ISETP.NE.AND P0, PT, R0, 0x1, PT ;  /* 0x000000010000780c */ /* 0x000fe20003f05270 */
[----:B------:R-:W-:Y:S01]  /*9560*/  BSSY.RECONVERGENT B2, `(.L_x_602) ;  /* 0x0000047000027945 */ /* 0x000fe20003800200 */
[----:B------:R-:W-:Y:S02]  /*9570*/  HFMA2 R160, -RZ, RZ, 0, 1.1920928955078125e-07 ;  /* 0x00000002ffa07431 */ /* 0x000fe400000001ff */
[----:B------:R-:W-:Y:S02]  /*9580*/  IMAD.MOV.U32 R116, RZ, RZ, R132 ;  /* 0x000000ffff747224 */ /* 0x000fe400078e0084 */
[----:B------:R-:W-:-:S07]  /*9590*/  IMAD.MOV.U32 R210, RZ, RZ, R207 ;  /* 0x000000ffffd27224 */ /* 0x000fce00078e00cf */
[----:B------:R-:W-:Y:S05]  /*95a0*/  @!P0 BRA `(.L_x_603) ;  /* 0x0000000400088947 */ /* 0x000fea0003800000 */
[----:B------:R-:W-:-:S13]  /*95b0*/  ISETP.NE.AND P0, PT, R0, 0x3, PT ;  /* 0x000000030000780c */ /* 0x000fda0003f05270 */
[----:B------:R-:W-:Y:S05]  /*95c0*/  @!P0 BRA `(.L_x_604) ;  /* 0x0000000000208947 */ /* 0x000fea0003800000 */
[----:B------:R-:W-:-:S13]  /*95d0*/  ISETP.NE.AND P0, PT, R0, 0x2, PT ;  /* 0x000000020000780c */ /* 0x000fda0003f05270 */
[----:B------:R-:W-:Y:S01]  /*95e0*/  @!P0 MOV R160, 0x3 ;  /* 0x0000000300a08802 */ /* 0x000fe20000000f00 */
[----:B------:R-:W-:Y:S01]  /*95f0*/  @!P0 IMAD.MOV.U32 R210, RZ, RZ, R207 ;  /* 0x000000ffffd28224 */ /* 0x000fe200078e00cf */
[----:B------:R-:W-:Y:S01]  /*9600*/  @P0 IADD3 R160, PT, PT, R0, 0x1, RZ ;  /* 0x0000000100a00810 */ /* 0x000fe20007ffe0ff */
[----:B------:R-:W-:Y:S02]  /*9610*/  @!P0 IMAD.MOV.U32 R116, RZ, RZ, R3 ;  /* 0x000000ffff748224 */ /* 0x000fe400078e0003 */
[----:B------:R-:W-:Y:S02]  /*9620*/  @P0 IMAD.MOV.U32 R210, RZ, RZ, R207 ;  /* 0x000000ffffd20224 */ /* 0x000fe400078e00cf */
[----:B------:R-:W-:Y:S01]  /*9630*/  @P0 IMAD.MOV.U32 R116, RZ, RZ, R2 ;  /* 0x000000ffff740224 */ /* 0x000fe200078e0002 */
[----:B------:R-:W-:Y:S06]  /*9640*/  BRA `(.L_x_603) ;  /* 0x0000000000e07947 */ /* 0x000fec0003800000 */
.L_x_604:
        /* <DEDUP_REMOVED lines=13> */
.L_x_606:
[----:B------:R-:W-:Y:S05]  /*9720*/  BSYNC.RECONVERGENT B3 ;  /* 0x0000000000037941 */ /* 0x000fea0003800200 */
.L_x_605:
        /* <DEDUP_REMOVED lines=42> */
.L_x_603:
[----:B------:R-:W-:Y:S05]  /*99d0*/  BSYNC.RECONVERGENT B2 ;  /* 0x0000000000027941 */ /* 0x000fea0003800200 */
.L_x_602:
[----:B------:R-:W0:Y:S01]  /*99e0*/  LDC R194, c[0x0][0x404] ;  /* 0x00010100ffc27b82 */ /* 0x000e220000000800 */
[----:B------:R-:W-:Y:S01]  /*99f0*/  I2FP.F32.U32 R117, R116 ;  /* 0x0000007400757245 */ /* 0x000fe20000201000 */
[----:B------:R-:W-:Y:S01]  /*9a00*/  IMAD.MOV.U32 R118, RZ, RZ, 0x2f800000 ;  /* 0x2f800000ff767424 */ /* 0x000fe200078e00ff */
[----:B------:R-:W-:Y:S01]  /*9a10*/  ISETP.NE.AND P1, PT, R160, 0x1, PT ;  /* 0x00000001a000780c */ /* 0x000fe20003f25270 */
[C---:B-----5:R-:W-:Y:S01]  /*9a20*/  IMAD.U32 R145, R112.reuse, 0x10000, RZ ;  /* 0x0001000070917824 */ /* 0x060fe200078e00ff */
[----:B------:R-:W-:Y:S01]  /*9a30*/  LOP3.LUT R141, R141, 0xfffffffd, RZ, 0xc0, !PT ;  /* 0xfffffffd8d8d7812 */ /* 0x000fe200078ec0ff */
[----:B------:R-:W-:Y:S01]  /*9a40*/  FFMA.FTZ R117, R117, R118, 1.1641532182693481445e-10 ;  /* 0x2f00000075757423 */ /* 0x000fe20000010076 */
[----:B------:R-:W-:Y:S01]  /*9a50*/  BSSY.RECONVERGENT B2, `(.L_x_607) ;  /* 0x000004d000027945 */ /* 0x000fe20003800200 */
[----:B------:R-:W1:Y:S01]  /*9a60*/  LDC R119, c[0x0][0x408] ;  /* 0x00010200ff777b82 */ /* 0x000e620000000800 */
[----:B------:R-:W-:Y:S01]  /*9a70*/  FMUL.FTZ R0, R145, R208 ;  /* 0x000000d091007220 */ /* 0x000fe20000410000 */
[----:B------:R-:W-:Y:S01]  /*9a80*/  HFMA2 R116, -RZ, RZ, 0, 1.1920928955078125e-07 ;  /* 0x00000002ff747431 */ /* 0x000fe200000001ff */
[----:B------:R-:W-:-:S02]  /*9a90*/  PRMT R112, R112, 0x7632, R112 ;  /* 0x0000763270707816 */ /* 0x000fc40000000070 */
[----:B0-----:R-:W-:-:S04]  /*9aa0*/  FSETP.GTU.FTZ.AND P0, PT, R117, R194, PT ;  /* 0x000000c27500720b */ /* 0x001fc80003f1c000 */
[----:B------:R-:W-:Y:S01]  /*9ab0*/  PLOP3.LUT P2, PT, P0, PT, PT, 0x8, 0x80 ;  /* 0x000000000080781c */ /* 0x000fe2000074e170 */
[----:B-1----:R-:W-:-:S05]  /*9ac0*/  FMUL.FTZ R0, R0, R119 ;  /* 0x0000007700007220 */ /* 0x002fca0000410000 */
[----:B------:R-:W-:Y:S01]  /*9ad0*/  FSEL R144, R0, RZ, !P0 ;  /* 0x000000ff00907208 */ /* 0x000fe20004000000 */
[----:B------:R-:W-:-:S06]  /*9ae0*/  IMAD.MOV.U32 R0, RZ, RZ, R132 ;  /* 0x000000ffff007224 */ /* 0x000fcc00078e0084 */
[----:B------:R-:W-:Y:S01]  /*9af0*/  @P2 LOP3.LUT R141, R141, 0x2, RZ, 0xfc, !PT ;  /* 0x000000028d8d2812 */ /* 0x000fe200078efcff */
[----:B------:R-:W-:Y:S06]  /*9b00*/  @!P1 BRA `(.L_x_608) ;  /* 0x0000000400049947 */ /* 0x000fec0003800000 */
        /* <DEDUP_REMOVED lines=8> */
.L_x_609:
        /* <DEDUP_REMOVED lines=13> */
.L_x_611:
[----:B------:R-:W-:Y:S05]  /*9c60*/  BSYNC.RECONVERGENT B3 ;  /* 0x0000000000037941 */ /* 0x000fea0003800200 */
.L_x_610:
        /* <DEDUP_REMOVED lines=40> */
[----:B------:R-:W-:Y:S01]  /*9ef0*/  MOV R210, R116 ;  /* 0x0000007400d27202 */ /* 0x000fe20000000f00 */
[----:B------:R-:W-:Y:S01]  /*9f00*/  IMAD.MOV.U32 R116, RZ, RZ, RZ ;  /* 0x000000ffff747224 */ /* 0x000fe200078e00ff */
[----:B------:R-:W-:-:S07]  /*9f10*/  LOP3.LUT R3, R160, UR30, R117, 0x96, !PT ;  /* 0x0000001ea0037c12 */ /* 0x000fce000f8e9675 */
.L_x_608:
[----:B------:R-:W-:Y:S05]  /*9f20*/  BSYNC.RECONVERGENT B2 ;  /* 0x0000000000027941 */ /* 0x000fea0003800200 */
.L_x_607:
[----:B------:R-:W-:Y:S01]  /*9f30*/  I2FP.F32.U32 R117, R0 ;  /* 0x0000000000757245 */ /* 0x000fe20000201000 */
[----:B------:R-:W-:Y:S01]  /*9f40*/  IMAD.U32 R145, R112, 0x10000, RZ ;  /* 0x0001000070917824 */ /* 0x000fe200078e00ff */
[----:B------:R-:W-:Y:S01]  /*9f50*/  ISETP.NE.AND P2, PT, R116, 0x1, PT ;  /* 0x000000017400780c */ /* 0x000fe20003f45270 */
[----:B------:R-:W-:Y:S01]  /*9f60*/  BSSY.RECONVERGENT B2, `(.L_x_612) ;  /* 0x000004b000027945 */ /* 0x000fe20003800200 */
[----:B------:R-:W-:Y:S02]  /*9f70*/  HFMA2 R112, -RZ, RZ, 0, 1.1920928955078125e-07 ;  /* 0x00000002ff707431 */ /* 0x000fe400000001ff */
[----:B------:R-:W-:Y:S01]  /*9f80*/  FFMA.FTZ R117, R117, R118, 1.1641532182693481445e-10 ;  /* 0x2f00000075757423 */ /* 0x000fe20000010076 */
[----:B------:R-:W-:-:S04]  /*9f90*/  FMUL.FTZ R0, R145, R208 ;  /* 0x000000d091007220 */ /* 0x000fc80000410000 */
[----:B------:R-:W-:Y:S01]  /*9fa0*/  FMUL.FTZ R0, R0, R119 ;  /* 0x0000007700007220 */ /* 0x000fe20000410000 */
[----:B------:R-:W-:-:S04]  /*9fb0*/  FSETP.GTU.FTZ.AND P1, PT, R117, R194, PT ;  /* 0x000000c27500720b */ /* 0x000fc80003f3c000 */
[----:B------:R-:W-:Y:S01]  /*9fc0*/  FSEL R145, R0, RZ, !P1 ;  /* 0x000000ff00917208 */ /* 0x000fe20004800000 */
[----:B------:R-:W-:Y:S01]  /*9fd0*/  IMAD.MOV.U32 R0, RZ, RZ, R132 ;  /* 0x000000ffff007224 */ /* 0x000fe200078e0084 */
[----:B------:R-:W-:Y:S01]  /*9fe0*/  PLOP3.LUT P0, PT, P1, PT, PT, 0x8, 0x80 ;  /* 0x000000000080781c */ /* 0x000fe20000f0e170 */
[----:B------:R-:W-:-:S12]  /*9ff0*/  @!P2 BRA `(.L_x_613) ;  /* 0x000000040004a947 */ /* 0x000fd80003800000 */
        /* <DEDUP_REMOVED lines=8> */
.L_x_614:
        /* <DEDUP_REMOVED lines=13> */
.L_x_616:
[----:B------:R-:W-:Y:S05]  /*a150*/  BSYNC.RECONVERGENT B3 ;  /* 0x0000000000037941 */ /* 0x000fea0003800200 */
.L_x_615:
        /* <DEDUP_REMOVED lines=43> */
.L_x_613:
[----:B------:R-:W-:Y:S05]  /*a410*/  BSYNC.RECONVERGENT B2 ;  /* 0x0000000000027941 */ /* 0x000fea0003800200 */
.L_x_612:
        /* <DEDUP_REMOVED lines=9> */
[----:B------:R-:W-:Y:S02]  /*a4b0*/  FSEL R160, R0, RZ, !P2 ;  /* 0x000000ff00a07208 */ /* 0x000fe40005000000 */
[----:B------:R-:W-:Y:S01]  /*a4c0*/  PRMT R0, R113, 0x7632, R0 ;  /* 0x0000763271007816 */ /* 0x000fe20000000000 */
        /* <DEDUP_REMOVED lines=11> */
.L_x_619:
        /* <DEDUP_REMOVED lines=13> */
.L_x_621:
[----:B------:R-:W-:Y:S05]  /*a650*/  BSYNC.RECONVERGENT B3 ;  /* 0x0000000000037941 */ /* 0x000fea0003800200 */
.L_x_620:
        /* <DEDUP_REMOVED lines=40> */
[----:B------:R-:W-:Y:S01]  /*a8e0*/  IMAD.MOV.U32 R113, RZ, RZ, R210 ;  /* 0x000000ffff717224 */ /* 0x000fe200078e00d2 */
[----:B------:R-:W-:Y:S01]  /*a8f0*/  MOV R210, R112 ;  /* 0x0000007000d27202 */ /* 0x000fe20000000f00 */
[----:B------:R-:W-:-:S07]  /*a900*/  IMAD.MOV.U32 R116, RZ, RZ, RZ ;  /* 0x000000ffff747224 */ /* 0x000fce00078e00ff */
.L_x_618:
[----:B------:R-:W-:Y:S05]  /*a910*/  BSYNC.RECONVERGENT B2 ;  /* 0x0000000000027941 */ /* 0x000fea0003800200 */
.L_x_617:
        /* <DEDUP_REMOVED lines=21> */
.L_x_624:
        /* <DEDUP_REMOVED lines=8> */
[----:B------:R-:W-:Y:S02]  /*aaf0*/  @!P3 IADD3 R0, PT, PT, R131, 0x1, RZ ;  /* 0x000000018300b810 */ /* 0x000fe40007ffe0ff */
[----:B------:R-:W-:Y:S02]  /*ab00*/  @!P3 MOV R135, RZ ;  /* 0x000000ff0087b202 */ /* 0x000fe40000000f00 */
[----:B------:R-:W-:-:S13]  /*ab10*/  ISETP.NE.AND P4, PT, R137, RZ, !P3 ;  /* 0x000000ff8900720c */ /* 0x000fda0005f85270 */
[----:B------:R-:W-:-:S04]  /*ab20*/  @P4 IMAD.MOV R0, RZ, RZ, R131 ;  /* 0x000000ffff004224 */ /* 0x000fc800078e0283 */
[----:B------:R-:W-:-:S07]  /*ab30*/  @!P3 IMAD.MOV.U32 R131, RZ, RZ, R0 ;  /* 0x000000ffff83b224 */ /* 0x000fce00078e0000 */
.L_x_626:
[----:B------:R-:W-:Y:S05]  /*ab40*/  BSYNC.RECONVERGENT B3 ;  /* 0x0000000000037941 */ /* 0x000fea0003800200 */
.L_x_625:
        /* <DEDUP_REMOVED lines=43> */
.L_x_623:
[----:B------:R-:W-:Y:S05]  /*ae00*/  BSYNC.RECONVERGENT B2 ;  /* 0x0000000000027941 */ /* 0x000fea0003800200 */
.L_x_622:
[----:B------:R-:W-:Y:S01]  /*ae10*/  I2FP.F32.U32 R113, R0 ;  /* 0x0000000000717245 */ /* 0x000fe20000201000 */
[----:B------:R-:W-:Y:S01]  /*ae20*/  IMAD.U32 R117, R114, 0x10000, RZ ;  /* 0x0001000072757824 */ /* 0x000fe200078e00ff */
[----:B------:R-:W-:Y:S01]  /*ae30*/  ISETP.NE.AND P4, PT, R112, 0x1, PT ;  /* 0x000000017000780c */ /* 0x000fe20003f85270 */
[----:B------:R-:W-:Y:S01]  /*ae40*/  BSSY.RECONVERGENT B2, `(.L_x_627) ;  /* 0x000004c000027945 */ /* 0x000fe20003800200 */
[----:B------:R-:W-:Y:S02]  /*ae50*/  HFMA2 R116, -RZ, RZ, 0, 1.1920928955078125e-07 ;  /* 0x00000002ff747431 */ /* 0x000fe400000001ff */
[----:B------:R-:W-:Y:S01]  /*ae60*/  FFMA.FTZ R113, R113, R118, 1.1641532182693481445e-10 ;  /* 0x2f00000071717423 */ /* 0x000fe20000010076 */
[----:B------:R-:W-:Y:S01]  /*ae70*/  FMUL.FTZ R0, R117, R208 ;  /* 0x000000d075007220 */ /* 0x000fe20000410000 */
[----:B------:R-:W-:-:S03]  /*ae80*/  PRMT R114, R114, 0x7632, R114 ;  /* 0x0000763272727816 */ /* 0x000fc60000000072 */
        /* <DEDUP_REMOVED lines=14> */
.L_x_629:
        /* <DEDUP_REMOVED lines=13> */
.L_x_631:
[----:B------:R-:W-:Y:S05]  /*b040*/  BSYNC.RECONVERGENT B3 ;  /* 0x0000000000037941 */ /* 0x000fea0003800200 */
.L_x_630:
        /* <DEDUP_REMOVED lines=41> */
[----:B------:R-:W-:Y:S01]  /*b2e0*/  IMAD.MOV.U32 R116, RZ, RZ, RZ ;  /* 0x000000ffff747224 */ /* 0x000fe200078e00ff */
[----:B------:R-:W-:-:S07]  /*b2f0*/  MOV R210, R112 ;  /* 0x0000007000d27202 */ /* 0x000fce0000000f00 */
.L_x_628:
[----:B------:R-:W-:Y:S05]  /*b300*/  BSYNC.RECONVERGENT B2 ;  /* 0x0000000000027941 */ /* 0x000fea0003800200 */
.L_x_627:
        /* <DEDUP_REMOVED lines=21> */
.L_x_634:
        /* <DEDUP_REMOVED lines=13> */
.L_x_636:
[----:B------:R-:W-:Y:S05]  /*b530*/  BSYNC.RECONVERGENT B3 ;  /* 0x0000000000037941 */ /* 0x000fea0003800200 */
.L_x_635:
        /* <DEDUP_REMOVED lines=43> */
.L_x_633:
[----:B------:R-:W-:Y:S05]  /*b7f0*/  BSYNC.RECONVERGENT B2 ;  /* 0x0000000000027941 */ /* 0x000fea0003800200 */
.L_x_632:
        /* <DEDUP_REMOVED lines=8> */
[----:B------:R-:W-:Y:S01]  /*b880*/  FSETP.GTU.FTZ.AND P5, PT, R113, R194, PT ;  /* 0x000000c27100720b */ /* 0x000fe20003fbc000 */
[----:B------:R-:W-:-:S03]  /*b890*/  IMAD.MOV.U32 R113, RZ, RZ, R132 ;  /* 0x000000ffff717224 */ /* 0x000fc600078e0084 */
[----:B------:R-:W-:Y:S01]  /*b8a0*/  FSEL R193, R0, RZ, !P5 ;  /* 0x000000ff00c17208 */ /* 0x000fe20006800000 */
[----:B------:R-:W-:Y:S01]  /*b8b0*/  HFMA2 R0, -RZ, RZ, 0, 1.1920928955078125e-07 ;  /* 0x00000002ff007431 */ /* 0x000fe200000001ff */
        /* <DEDUP_REMOVED lines=10> */
.L_x_639:
[----:B------:R-:W-:Y:S01]  /*b960*/  IADD3 R136, PT, PT, R136, 0x1, RZ ;  /* 0x0000000188887810 */ /* 0x000fe20007ffe0ff */
[----:B------:R-:W-:Y:S03]  /*b970*/  BSSY.RECONVERGENT B3, `(.L_x_640) ;  /* 0x000000e000037945 */ /* 0x000fe60003800200 */
[C---:B------:R-:W-:Y:S01]  /*b980*/  ISETP.NE.AND P6, PT, R136.reuse, RZ, PT ;  /* 0x000000ff8800720c */ /* 0x040fe20003fc5270 */
[----:B------:R-:W-:-:S12]  /*b990*/  IMAD.WIDE.U32 R114, R136, -0x2daee0ad, RZ ;  /* 0xd2511f5388727825 */ /* 0x000fd800078e00ff */
[----:B------:R-:W-:Y:S05]  /*b9a0*/  @P6 BRA `(.L_x_641) ;  /* 0x0000000000286947 */ /* 0x000fea0003800000 */
[----:B------:R-:W-:Y:S01]  /*b9b0*/  VIADD R135, R135, 0x1 ;  /* 0x0000000187877836 */ /* 0x000fe20000000000 */
[----:B------:R-:W-:-:S04]  /*b9c0*/  P2R R0, PR, RZ, 0x1 ;  /* 0x00000001ff007803 */ /* 0x000fc80000000000 */
[----:B------:R-:W-:-:S13]  /*b9d0*/  ISETP.NE.AND P6, PT, R135, RZ, PT ;  /* 0x000000ff8700720c */ /* 0x000fda0003fc5270 */
[----:B------:R-:W-:Y:S01]  /*b9e0*/  @!P6 VIADD R137, R137, 0x1 ;  /* 0x000000018989e836 */ /* 0x000fe20000000000 */
[----:B------:R-:W-:Y:S01]  /*b9f0*/  @!P6 IADD3 R2, PT, PT, R131, 0x1, RZ ;  /* 0x000000018302e810 */ /* 0x000fe20007ffe0ff */
[----:B------:R-:W-:-:S03]  /*ba00*/  @!P6 IMAD.MOV.U32 R135, RZ, RZ, RZ ;  /* 0x000000ffff87e224 */ /* 0x000fc600078e00ff */
[----:B------:R-:W-:-:S13]  /*ba10*/  ISETP.NE.AND P0, PT, R137, RZ, !P6 ;  /* 0x000000ff8900720c */ /* 0x000fda0007705270 */
[----:B------:R-:W-:Y:S01]  /*ba20*/  @P0 IMAD.MOV R2, RZ, RZ, R131 ;  /* 0x000000ffff020224 */ /* 0x000fe200078e0283 */
[----:B------:R-:W-:-:S04]  /*ba30*/  ISETP.NE.AND P0, PT, R0, RZ, PT ;  /* 0x000000ff0000720c */ /* 0x000fc80003f05270 */
[----:B------:R-:W-:-:S09]  /*ba40*/  @!P6 MOV R131, R2 ;  /* 0x000000020083e202 */ /* 0x000fd20000000f00 */
.L_x_641:
[----:B------:R-:W-:Y:S05]  /*ba50*/  BSYNC.RECONVERGENT B3 ;  /* 0x0000000000037941 */ /* 0x000fea0003800200 */
.L_x_640:
        /* <DEDUP_REMOVED lines=43> */
.L_x_638:
[----:B------:R-:W-:Y:S05]  /*bd10*/  BSYNC.RECONVERGENT B2 ;  /* 0x0000000000027941 */ /* 0x000fea0003800200 */
.L_x_637:
        /* <DEDUP_REMOVED lines=12> */
.L_x_601:
        /* <DEDUP_REMOVED lines=16> */
[----:B------:R-:W-:Y:S02]  /*bee0*/  MOV R207, R210 ;  /* 0x000000d200cf7202 */ /* 0x000fe40000000f00 */
[----:B------:R2:W-:Y:S01]  /*bef0*/  STG.E.128 desc[UR8][R118.64], R112 ;  /* 0x0000007076007986 */ /* 0x0005e2000c101d08 */
[----:B-1----:R-:W-:-:S04]  /*bf00*/  IMAD.WIDE.U32 R116, R209, 0x8, R116 ;  /* 0x00000008d1747825 */ /* 0x002fc800078e0074 */
[----:B------:R-:W-:Y:S01]  /*bf10*/  VIADD R209, R209, 0x20 ;  /* 0x00000020d1d17836 */ /* 0x000fe20000000000 */
[----:B------:R2:W-:Y:S06]  /*bf20*/  STG.E.64 desc[UR8][R116.64], R212 ;  /* 0x000000d474007986 */ /* 0x0005ec000c101b08 */
.L_x_559:
[----:B------:R-:W-:Y:S05]  /*bf30*/  BSYNC.RECONVERGENT B1 ;  /* 0x0000000000017941 */ /* 0x000fea0003800200 */
.L_x_558:
[----:B------:R-:W-:Y:S01]  /*bf40*/  ISETP.GE.U32.AND P0, PT, R138, 0x60, PT ;  /* 0x000000608a00780c */ /* 0x000fe20003f06070 */
[----:B------:R-:W-:Y:S01]  /*bf50*/  BSSY.RECONVERGENT B1, `(.L_x_642) ;  /* 0x0000549000017945 */ /* 0x000fe20003800200 */
[----:B------:R-:W-:-:S11]  /*bf60*/  LOP3.LUT R141, R141, 0xfffffeff, RZ, 0xc0, !PT ;  /* 0xfffffeff8d8d7812 */ /* 0x000fd600078ec0ff */
[----:B------:R-:W-:Y:S01]  /*bf70*/  @P0 LOP3.LUT R141, R141, 0x100, RZ, 0xfc, !PT ;  /* 0x000001008d8d0812 */ /* 0x000fe200078efcff */
[----:B------:R-:W-:Y:S06]  /*bf80*/  @!P0 BRA `(.L_x_643) ;  /* 0x0000005400148947 */ /* 0x000fec0003800000 */
[----:B0-2---:R-:W0:Y:S02]  /*bf90*/  LDC.64 R112, c[0x0][0x390] ;  /* 0x0000e400ff707b82 */ /* 0x005e240000000a00 */
        /* <DEDUP_REMOVED lines=24> */
.L_x_647:
        /* <DEDUP_REMOVED lines=13> */
.L_x_649:
[----:B------:R-:W-:Y:S05]  /*c1f0*/  BSYNC.RECONVERGENT B3 ;  /* 0x0000000000037941 */ /* 0x000fea0003800200 */
.L_x_648:
        /* <DEDUP_REMOVED lines=38> */
[----:B------:R-:W-:Y:S02]  /*c460*/  LOP3.LUT R2, R2, UR29, R163, 0x96, !PT ;  /* 0x0000001d02027c12 */ /* 0x000fe4000f8e96a3 */
[----:B------:R-:W-:Y:S02]  /*c470*/  MOV R132, R162 ;  /* 0x000000a200847202 */ /* 0x000fe40000000f00 */
[----:B------:R-:W-:Y:S01]  /*c480*/  LOP3.LUT R3, R146, UR30, R211, 0x96, !PT ;  /* 0x0000001e92037c12 */ /* 0x000fe2000f8e96d3 */
[----:B------:R-:W-:-:S07]  /*c490*/  IMAD.MOV.U32 R146, RZ, RZ, R207 ;  /* 0x000000ffff927224 */ /* 0x000fce00078e00cf */
.L_x_646:
[----:B------:R-:W-:Y:S05]  /*c4a0*/  BSYNC.RECONVERGENT B2 ;  /* 0x0000000000027941 */ /* 0x000fea0003800200 */
.L_x_645:
[----:B------:R-:W0:Y:S01]  /*c4b0*/  LDC R211, c[0x0][0x408] ;  /* 0x00010200ffd37b82 */ /* 0x000e220000000800 */
[----:B------:R-:W-:Y:S01]  /*c4c0*/  I2FP.F32.U32 R163, R146 ;  /* 0x0000009200a37245 */ /* 0x000fe20000201000 */
[----:B------:R-:W-:Y:S02]  /*c4d0*/  HFMA2 R196, -RZ, RZ, 0.1171875, 0 ;  /* 0x2f800000ffc47431 */ /* 0x000fe400000001ff */
[----:B-----5:R-:W-:Y:S01]  /*c4e0*/  IMAD.U32 R179, R112, 0x10000, RZ ;  /* 0x0001000070b37824 */ /* 0x020fe200078e00ff */
[----:B------:R-:W-:Y:S01]  /*c4f0*/  ISETP.NE.AND P1, PT, R147, 0x1, PT ;  /* 0x000000019300780c */ /* 0x000fe20003f25270 */
[----:B------:R-:W-:Y:S01]  /*c500*/  BSSY.RECONVERGENT B2, `(.L_x_650) ;  /* 0x0000052000027945 */ /* 0x000fe20003800200 */
[----:B------:R-:W-:Y:S01]  /*c510*/  LOP3.LUT R141, R141, 0xfffffffd, RZ, 0xc0, !PT ;  /* 0xfffffffd8d8d7812 */ /* 0x000fe200078ec0ff */
[----:B------:R-:W-:Y:S01]  /*c520*/  FFMA.FTZ R0, R163, R196, 1.1641532182693481445e-10 ;  /* 0x2f000000a3007423 */ /* 0x000fe200000100c4 */
[----:B------:R-:W1:Y:S01]  /*c530*/  LDC R207, c[0x0][0x404] ;  /* 0x00010100ffcf7b82 */ /* 0x000e620000000800 */
[----:B------:R-:W-:Y:S01]  /*c540*/  FMUL.FTZ R146, R179, R208 ;  /* 0x000000d0b3927220 */ /* 0x000fe20000410000 */
[----:B------:R-:W-:-:S02]  /*c550*/  IMAD.U32 R163, R116, 0x10000, RZ ;  /* 0x0001000074a37824 */ /* 0x000fc400078e00ff */
[----:B------:R-:W-:Y:S01]  /*c560*/  HFMA2 R162, -RZ, RZ, 0, 1.1920928955078125e-07 ;  /* 0x00000002ffa27431 */ /* 0x000fe200000001ff */
[----:B------:R-:W-:Y:S02]  /*c570*/  PRMT R112, R112, 0x7632, R112 ;  /* 0x0000763270707816 */ /* 0x000fe40000000070 */
        /* <DEDUP_REMOVED lines=17> */
.L_x_652:
        /* <DEDUP_REMOVED lines=13> */
.L_x_654:
[----:B------:R-:W-:Y:S05]  /*c760*/  BSYNC.RECONVERGENT B3 ;  /* 0x0000000000037941 */ /* 0x000fea0003800200 */
.L_x_653:
        /* <DEDUP_REMOVED lines=43> */
.L_x_651:
[----:B------:R-:W-:Y:S05]  /*ca20*/  BSYNC.RECONVERGENT B2 ;  /* 0x0000000000027941 */ /* 0x000fea0003800200 */
.L_x_650:
[----:B------:R-:W-:Y:S01]  /*ca30*/  I2FP.F32.U32 R147, R0 ;  /* 0x0000000000937245 */ /* 0x000fe20000201000 */
[----:B------:R-:W-:Y:S01]  /*ca40*/  IMAD.U32 R163, R112, 0x10000, RZ ;  /* 0x0001000070a37824 */ /* 0x000fe200078e00ff */
[----:B------:R-:W-:Y:S01]  /*ca50*/  ISETP.NE.AND P1, PT, R162, 0x1, PT ;  /* 0x00000001a200780c */ /* 0x000fe20003f25270 */
[----:B------:R-:W-:Y:S02]  /*ca60*/  BSSY.RECONVERGENT B2, `(.L_x_655) ;  /* 0x000004d000027945 */ /* 0x000fe40003800200 */
[----:B------:R-:W-:Y:S01]  /*ca70*/  FFMA.FTZ R0, R147, R196, 1.1641532182693481445e-10 ;  /* 0x2f00000093007423 */ /* 0x000fe200000100c4 */
[----:B------:R-:W-:Y:S01]  /*ca80*/  FMUL.FTZ R112, R163, R208 ;  /* 0x000000d0a3707220 */ /* 0x000fe20000410000 */
[----:B------:R-:W-:Y:S01]  /*ca90*/  SHF.L.U32 R147, R116, 0x10, RZ ;  /* 0x0000001074937819 */ /* 0x000fe200000006ff */
[----:B------:R-:W-:Y:S02]  /*caa0*/  IMAD.MOV.U32 R116, RZ, RZ, 0x2 ;  /* 0x00000002ff747424 */ /* 0x000fe400078e00ff */
        /* <DEDUP_REMOVED lines=15> */
.L_x_657:
        /* <DEDUP_REMOVED lines=13> */
.L_x_659:
[----:B------:R-:W-:Y:S05]  /*cc70*/  BSYNC.RECONVERGENT B3 ;  /* 0x0000000000037941 */ /* 0x000fea0003800200 */
.L_x_658:
        /* <DEDUP_REMOVED lines=43> */
.L_x_656:
[----:B------:R-:W-:Y:S05]  /*cf30*/  BSYNC.RECONVERGENT B2 ;  /* 0x0000000000027941 */ /* 0x000fea0003800200 */
.L_x_655:
[----:B------:R-:W-:Y:S01]  /*cf40*/  I2FP.F32.U32 R163, R0 ;  /* 0x0000000000a37245 */ /* 0x000fe20000201000 */
[----:B------:R-:W-:Y:S01]  /*cf50*/  BSSY.RECONVERGENT B2, `(.L_x_660) ;  /* 0x0000051000027945 */ /* 0x000fe20003800200 */
[----:B------:R-:W-:Y:S02]  /*cf60*/  SHF.L.U32 R179, R113, 0x10, RZ ;  /* 0x0000001071b37819 */ /* 0x000fe400000006ff */
[----:B------:R-:W-:Y:S01]  /*cf70*/  ISETP.NE.AND P2, PT, R116, 0x1, PT ;  /* 0x000000017400780c */ /* 0x000fe20003f45270 */
[----:B------:R-:W-:Y:S01]  /*cf80*/  FFMA.FTZ R0, R163, R196, 1.1641532182693481445e-10 ;  /* 0x2f000000a3007423 */ /* 0x000fe200000100c4 */
[----:B------:R-:W-:Y:S02]  /*cf90*/  IMAD.U32 R163, R117, 0x10000, RZ ;  /* 0x0001000075a37824 */ /* 0x000fe400078e00ff */
[----:B------:R-:W-:Y:S02]  /*cfa0*/  FMUL.FTZ R112, R179, R208 ;  /* 0x000000d0b3707220 */ /* 0x000fe40000410000 */
[----:B------:R-:W-:-:S02]  /*cfb0*/  FSETP.GTU.FTZ.AND P1, PT, R0, R207, PT ;  /* 0x000000cf0000720b */ /* 0x000fc40003f3c000 */
[----:B------:R-:W-:Y:S01]  /*cfc0*/  FMUL.FTZ R112, R112, R211 ;  /* 0x000000d370707220 */ /* 0x000fe20000410000 */
[----:B------:R-:W-:Y:S01]  /*cfd0*/  PRMT R0, R117, 0x7632, R0 ;  /* 0x0000763275007816 */ /* 0x000fe20000000000 */
[----:B------:R-:W-:-:S03]  /*cfe0*/  IMAD.MOV.U32 R117, RZ, RZ, 0x2 ;  /* 0x00000002ff757424 */ /* 0x000fc600078e00ff */
[----:B------:R-:W-:Y:S02]  /*cff0*/  FSEL R112, R112, RZ, !P1 ;  /* 0x000000ff70707208 */ /* 0x000fe40004800000 */
[----:B------:R-:W-:-:S03]  /*d000*/  PLOP3.LUT P1, PT, P1, PT, PT, 0x8, 0x80 ;  /* 0x000000000080781c */ /* 0x000fc60000f2e170 */
[--C-:B------:R-:W-:Y:S01]  /*d010*/  FADD.FTZ R162, R112, R163.reuse ;  /* 0x000000a370a27221 */ /* 0x100fe20000010000 */
[----:B------:R-:W-:Y:S02]  /*d020*/  PRMT R163, R113, 0x7632, R163 ;  /* 0x0000763271a37816 */ /* 0x000fe400000000a3 */
[----:B------:R-:W-:Y:S01]  /*d030*/  MOV R113, R132 ;  /* 0x0000008400717202 */ /* 0x000fe20000000f00 */
        /* <DEDUP_REMOVED lines=9> */
.L_x_662:
        /* <DEDUP_REMOVED lines=13> */
.L_x_664:
[----:B------:R-:W-:Y:S05]  /*d1a0*/  BSYNC.RECONVERGENT B3 ;  /* 0x0000000000037941 */ /* 0x000fea0003800200 */
.L_x_663:
        /* <DEDUP_REMOVED lines=43> */
.L_x_661:
[----:B------:R-:W-:Y:S05]  /*d460*/  BSYNC.RECONVERGENT B2 ;  /* 0x0000000000027941 */ /* 0x000fea0003800200 */
.L_x_660:
[----:B------:R-:W-:Y:S01]  /*d470*/  I2FP.F32.U32 R113, R113 ;  /* 0x0000007100717245 */ /* 0x000fe20000201000 */
[----:B------:R-:W-:Y:S01]  /*d480*/  IMAD.U32 R163, R163, 0x10000, RZ ;  /* 0x00010000a3a37824 */ /* 0x000fe200078e00ff */
[----:B------:R-:W-:Y:S01]  /*d490*/  ISETP.NE.AND P3, PT, R117, 0x1, PT ;  /* 0x000000017500780c */ /* 0x000fe20003f65270 */
[----:B------:R-:W-:Y:S02]  /*d4a0*/  BSSY.RECONVERGENT B2, `(.L_x_665) ;  /* 0x000004d000027945 */ /* 0x000fe40003800200 */
[----:B------:R-:W-:Y:S01]  /*d4b0*/  FFMA.FTZ R112, R113, R196, 1.1641532182693481445e-10 ;  /* 0x2f00000071707423 */ /* 0x000fe200000100c4 */
[----:B------:R-:W-:Y:S01]  /*d4c0*/  FMUL.FTZ R116, R163, R208 ;  /* 0x000000d0a3747220 */ /* 0x000fe20000410000 */
[----:B------:R-:W-:Y:S02]  /*d4d0*/  IMAD.U32 R163, R0, 0x10000, RZ ;  /* 0x0001000000a37824 */ /* 0x000fe400078e00ff */
[----:B------:R-:W-:Y:S02]  /*d4e0*/  IMAD.MOV.U32 R0, RZ, RZ, R132 ;  /* 0x000000ffff007224 */ /* 0x000fe400078e0084 */
[----:B------:R-:W-:Y:S01]  /*d4f0*/  FMUL.FTZ R116, R116, R211 ;  /* 0x000000d374747220 */ /* 0x000fe20000410000 */
[----:B------:R-:W-:-:S04]  /*d500*/  FSETP.GTU.FTZ.AND P2, PT, R112, R207, PT ;  /* 0x000000cf7000720b */ /* 0x000fc80003f5c000 */
[----:B------:R-:W-:Y:S02]  /*d510*/  FSEL R116, R116, RZ, !P2 ;  /* 0x000000ff74747208 */ /* 0x000fe40005000000 */
[----:B------:R-:W-:-:S03]  /*d520*/  PLOP3.LUT P2, PT, P2, PT, PT, 0x8, 0x80 ;  /* 0x000000000080781c */ /* 0x000fc6000174e170 */
[----:B------:R-:W-:Y:S01]  /*d530*/  FADD.FTZ R163, R116, R163 ;  /* 0x000000a374a37221 */ /* 0x000fe20000010000 */
[----:B------:R-:W-:Y:S01]  /*d540*/  MOV R116, 0x2 ;  /* 0x0000000200747802 */ /* 0x000fe20000000f00 */
[----:B------:R-:W-:Y:S08]  /*d550*/  @!P3 BRA `(.L_x_666) ;  /* 0x000000040004b947 */ /* 0x000ff00003800000 */
        /* <DEDUP_REMOVED lines=8> */
.L_x_667:
        /* <DEDUP_REMOVED lines=13> */
.L_x_669:
[----:B------:R-:W-:Y:S05]  /*d6b0*/  BSYNC.RECONVERGENT B3 ;  /* 0x0000000000037941 */ /* 0x000fea0003800200 */
.L_x_668:
        /* <DEDUP_REMOVED lines=43> */
.L_x_666:
[----:B------:R-:W-:Y:S05]  /*d970*/  BSYNC.RECONVERGENT B2 ;  /* 0x0000000000027941 */ /* 0x000fea0003800200 */
.L_x_665:
[----:B------:R-:W-:Y:S01]  /*d980*/  I2FP.F32.U32 R113, R0 ;  /* 0x0000000000717245 */ /* 0x000fe20000201000 */
[----:B------:R-:W-:Y:S01]  /*d990*/  IMAD.U32 R117, R114, 0x10000, RZ ;  /* 0x0001000072757824 */ /* 0x000fe200078e00ff */
[----:B------:R-:W-:Y:S01]  /*d9a0*/  ISETP.NE.AND P4, PT, R116, 0x1, PT ;  /* 0x000000017400780c */ /* 0x000fe20003f85270 */
[----:B------:R-:W-:Y:S01]  /*d9b0*/  BSSY.RECONVERGENT B2, `(.L_x_670) ;  /* 0x000004f000027945 */ /* 0x000fe20003800200 */
[----:B------:R-:W-:Y:S01]  /*d9c0*/  PRMT R114, R114, 0x7632, R114 ;  /* 0x0000763272727816 */ /* 0x000fe20000000072 */
[----:B------:R-:W-:Y:S01]  /*d9d0*/  FFMA.FTZ R0, R113, R196, 1.1641532182693481445e-10 ;  /* 0x2f00000071007423 */ /* 0x000fe200000100c4 */
[----:B------:R-:W-:Y:S01]  /*d9e0*/  FMUL.FTZ R112, R117, R208 ;  /* 0x000000d075707220 */ /* 0x000fe20000410000 */
[C---:B------:R-:W-:Y:S01]  /*d9f0*/  SHF.L.U32 R113, R118.reuse, 0x10, RZ ;  /* 0x0000001076717819 */ /* 0x040fe200000006ff */
[----:B------:R-:W-:Y:S01]  /*da00*/  IMAD.MOV.U32 R195, RZ, RZ, 0x2 ;  /* 0x00000002ffc37424 */ /* 0x000fe200078e00ff */
[----:B------:R-:W-:Y:S01]  /*da10*/  PRMT R118, R118, 0x7632, R118 ;  /* 0x0000763276767816 */ /* 0x000fe20000000076 */
        /* <DEDUP_REMOVED lines=15> */
.L_x_672:
        /* <DEDUP_REMOVED lines=13> */
.L_x_674:
[----:B------:R-:W-:Y:S05]  /*dbe0*/  BSYNC.RECONVERGENT B3 ;  /* 0x0000000000037941 */ /* 0x000fea0003800200 */
.L_x_673:
        /* <DEDUP_REMOVED lines=43> */
.L_x_671:
[----:B------:R-:W-:Y:S05]  /*dea0*/  BSYNC.RECONVERGENT B2 ;  /* 0x0000000000027941 */ /* 0x000fea0003800200 */
.L_x_670:
[----:B------:R-:W-:Y:S01]  /*deb0*/  I2FP.F32.U32 R113, R0 ;  /* 0x0000000000717245 */ /* 0x000fe20000201000 */
[----:B------:R-:W-:Y:S01]  /*dec0*/  IMAD.U32 R179, R118, 0x10000, RZ ;  /* 0x0001000076b37824 */ /* 0x000fe200078e00ff */
[----:B------:R-:W-:Y:S01]  /*ded0*/  SHF.L.U32 R117, R114, 0x10, RZ ;  /* 0x0000001072757819 */ /* 0x000fe200000006ff */
[----:B------:R-:W-:Y:S01]  /*dee0*/  BSSY.RECONVERGENT B2, `(.L_x_675) ;  /* 0x000004d000027945 */ /* 0x000fe20003800200 */
[----:B------:R-:W-:Y:S01]  /*def0*/  ISETP.NE.AND P5, PT, R195, 0x1, PT ;  /* 0x00000001c300780c */ /* 0x000fe20003fa5270 */
[----:B------:R-:W-:Y:S01]  /*df00*/  FFMA.FTZ R0, R113, R196, 1.1641532182693481445e-10 ;  /* 0x2f00000071007423 */ /* 0x000fe200000100c4 */
[----:B------:R-:W-:Y:S02]  /*df10*/  IMAD.MOV.U32 R114, RZ, RZ, 0x2 ;  /* 0x00000002ff727424 */ /* 0x000fe400078e00ff */
[----:B------:R-:W-:Y:S02]  /*df20*/  FMUL.FTZ R112, R117, R208 ;  /* 0x000000d075707220 */ /* 0x000fe40000410000 */
        /* <DEDUP_REMOVED lines=15> */
.L_x_677:
        /* <DEDUP_REMOVED lines=13> */
.L_x_679:
[----:B------:R-:W-:Y:S05]  /*e0f0*/  BSYNC.RECONVERGENT B3 ;  /* 0x0000000000037941 */ /* 0x000fea0003800200 */
.L_x_678:
        /* <DEDUP_REMOVED lines=43> */
.L_x_676:
[----:B------:R-:W-:Y:S05]  /*e3b0*/  BSYNC.RECONVERGENT B2 ;  /* 0x0000000000027941 */ /* 0x000fea0003800200 */
.L_x_675:
[----:B------:R-:W-:Y:S01]  /*e3c0*/  I2FP.F32.U32 R113, R0 ;  /* 0x0000000000717245 */ /* 0x000fe20000201000 */
[----:B------:R-:W-:Y:S01]  /*e3d0*/  IMAD.U32 R117, R115, 0x10000, RZ ;  /* 0x0001000073757824 */ /* 0x000fe200078e00ff */
[----:B------:R-:W-:Y:S01]  /*e3e0*/  ISETP.NE.AND P6, PT, R114, 0x1, PT ;  /* 0x000000017200780c */ /* 0x000fe20003fc5270 */
[----:B------:R-:W-:Y:S01]  /*e3f0*/  IMAD.U32 R195, R119, 0x10000, RZ ;  /* 0x0001000077c37824 */ /* 0x000fe200078e00ff */
[----:B------:R-:W-:Y:S01]  /*e400*/  BSSY.RECONVERGENT B2, `(.L_x_680) ;  /* 0x0000050000027945 */ /* 0x000fe20003800200 */
[----:B------:R-:W-:Y:S01]  /*e410*/  FFMA.FTZ R0, R113, R196, 1.1641532182693481445e-10 ;  /* 0x2f00000071007423 */ /* 0x000fe200000100c4 */
[----:B------:R-:W-:Y:S01]  /*e420*/  FMUL.FTZ R112, R117, R208 ;  /* 0x000000d075707220 */ /* 0x000fe20000410000 */
[----:B------:R-:W-:Y:S01]  /*e430*/  PRMT R118, R115, 0x7632, R118 ;  /* 0x0000763273767816 */ /* 0x000fe20000000076 */
[----:B------:R-:W-:Y:S01]  /*e440*/  IMAD.MOV.U32 R113, RZ, RZ, R132 ;  /* 0x000000ffff717224 */ /* 0x000fe200078e0084 */
[----:B------:R-:W-:Y:S01]  /*e450*/  PRMT R119, R119, 0x7632, R119 ;  /* 0x0000763277777816 */ /* 0x000fe20000000077 */
[----:B------:R-:W-:Y:S01]  /*e460*/  FMUL.FTZ R112, R112, R211 ;  /* 0x000000d370707220 */ /* 0x000fe20000410000 */
[----:B------:R-:W-:-:S02]  /*e470*/  FSETP.GTU.FTZ.AND P5, PT, R0, R207, PT ;  /* 0x000000cf0000720b */ /* 0x000fc40003fbc000 */
[----:B------:R-:W-:Y:S02]  /*e480*/  MOV R0, 0x2 ;  /* 0x0000000200007802 */ /* 0x000fe40000000f00 */
        /* <DEDUP_REMOVED lines=12> */
.L_x_682:
        /* <DEDUP_REMOVED lines=15> */
.L_x_684:
[----:B------:R-:W-:Y:S05]  /*e640*/  BSYNC.RECONVERGENT B3 ;  /* 0x0000000000037941 */ /* 0x000fea0003800200 */
.L_x_683:
        /* <DEDUP_REMOVED lines=43> */
.L_x_681:
[----:B------:R-:W-:Y:S05]  /*e900*/  BSYNC.RECONVERGENT B2 ;  /* 0x0000000000027941 */ /* 0x000fea0003800200 */
.L_x_680:
[----:B------:R-:W-:Y:S01]  /*e910*/  I2FP.F32.U32 R113, R113 ;  /* 0x0000007100717245 */ /* 0x000fe20000201000 */
[----:B------:R-:W-:Y:S01]  /*e920*/  IMAD.U32 R115, R118, 0x10000, RZ ;  /* 0x0001000076737824 */ /* 0x000fe200078e00ff */
[----:B------:R-:W-:Y:S02]  /*e930*/  SHF.L.U32 R119, R119, 0x10, RZ ;  /* 0x0000001077777819 */ /* 0x000fe400000006ff */
[----:B------:R-:W-:Y:S01]  /*e940*/  F2FP.BF16.F32.PACK_AB R114, R179, R178 ;  /* 0x000000b2b372723e */ /* 0x000fe200000010ff */
        /* <DEDUP_REMOVED lines=11> */
.L_x_644:
        /* <DEDUP_REMOVED lines=16> */
.L_x_688:
        /* <DEDUP_REMOVED lines=13> */
.L_x_690:
[----:B------:R-:W-:Y:S05]  /*ebd0*/  BSYNC.RECONVERGENT B3 ;  /* 0x0000000000037941 */ /* 0x000fea0003800200 */
.L_x_689:
        /* <DEDUP_REMOVED lines=42> */
.L_x_687:
[----:B------:R-:W-:Y:S05]  /*ee80*/  BSYNC.RECONVERGENT B2 ;  /* 0x0000000000027941 */ /* 0x000fea0003800200 */
.L_x_686:
[----:B------:R-:W0:Y:S01]  /*ee90*/  LDC R196, c[0x0][0x404] ;  /* 0x00010100ffc47b82 */ /* 0x000e220000000800 */
[----:B------:R-:W-:Y:S01]  /*eea0*/  I2FP.F32.U32 R117, R116 ;  /* 0x0000007400757245 */ /* 0x000fe20000201000 */
[----:B------:R-:W-:Y:S01]  /*eeb0*/  IMAD.MOV.U32 R118, RZ, RZ, 0x2f800000 ;  /* 0x2f800000ff767424 */ /* 0x000fe200078e00ff */
[----:B-----5:R-:W-:Y:S01]  /*eec0*/  SHF.L.U32 R147, R112, 0x10, RZ ;  /* 0x0000001070937819 */ /* 0x020fe200000006ff */
[----:B------:R-:W-:Y:S01]  /*eed0*/  BSSY.RECONVERGENT B2, `(.L_x_691) ;  /* 0x0000050000027945 */ /* 0x000fe20003800200 */
[----:B------:R-:W-:Y:S01]  /*eee0*/  ISETP.NE.AND P1, PT, R162, 0x1, PT ;  /* 0x00000001a200780c */ /* 0x000fe20003f25270 */
[----:B------:R-:W-:Y:S01]  /*eef0*/  FFMA.FTZ R117, R117, R118, 1.1641532182693481445e-10 ;  /* 0x2f00000075757423 */ /* 0x000fe20000010076 */
[----:B------:R-:W-:Y:S01]  /*ef00*/  LOP3.LUT R141, R141, 0xfffffffd, RZ, 0xc0, !PT ;  /* 0xfffffffd8d8d7812 */ /* 0x000fe200078ec0ff */
[----:B------:R-:W1:Y:S01]  /*ef10*/  LDC R119, c[0x0][0x408] ;  /* 0x00010200ff777b82 */ /* 0x000e620000000800 */
[----:B------:R-:W-:Y:S01]  /*ef20*/  FMUL.FTZ R0, R147, R208 ;  /* 0x000000d093007220 */ /* 0x000fe20000410000 */
[----:B------:R-:W-:Y:S01]  /*ef30*/  PRMT R112, R112, 0x7632, R112 ;  /* 0x0000763270707816 */ /* 0x000fe20000000070 */
[----:B------:R-:W-:Y:S01]  /*ef40*/  IMAD.MOV.U32 R116, RZ, RZ, 0x2 ;  /* 0x00000002ff747424 */ /* 0x000fe200078e00ff */
        /* <DEDUP_REMOVED lines=15> */
.L_x_693:
        /* <DEDUP_REMOVED lines=13> */
.L_x_695:
[----:B------:R-:W-:Y:S05]  /*f110*/  BSYNC.RECONVERGENT B3 ;  /* 0x0000000000037941 */ /* 0x000fea0003800200 */
.L_x_694:
        /* <DEDUP_REMOVED lines=43> */
.L_x_692:
[----:B------:R-:W-:Y:S05]  /*f3d0*/  BSYNC.RECONVERGENT B2 ;  /* 0x0000000000027941 */ /* 0x000fea0003800200 */
.L_x_691:
[----:B------:R-:W-:Y:S01]  /*f3e0*/  I2FP.F32.U32 R117, R0 ;  /* 0x0000000000757245 */ /* 0x000fe20000201000 */
[----:B------:R-:W-:Y:S01]  /*f3f0*/  BSSY.RECONVERGENT B2, `(.L_x_696) ;  /* 0x000004d000027945 */ /* 0x000fe20003800200 */
[----:B------:R-:W-:Y:S01]  /*f400*/  SHF.L.U32 R147, R112, 0x10, RZ ;  /* 0x0000001070937819 */ /* 0x000fe200000006ff */
[----:B------:R-:W-:Y:S01]  /*f410*/  IMAD.MOV.U32 R112, RZ, RZ, 0x2 ;  /* 0x00000002ff707424 */ /* 0x000fe200078e00ff */
[----:B------:R-:W-:Y:S01]  /*f420*/  ISETP.NE.AND P2, PT, R116, 0x1, PT ;  /* 0x000000017400780c */ /* 0x000fe20003f45270 */
[----:B------:R-:W-:Y:S02]  /*f430*/  FFMA.FTZ R117, R117, R118, 1.1641532182693481445e-10 ;  /* 0x2f00000075757423 */ /* 0x000fe40000010076 */
[----:B------:R-:W-:-:S03]  /*f440*/  FMUL.FTZ R0, R147, R208 ;  /* 0x000000d093007220 */ /* 0x000fc60000410000 */
[----:B------:R-:W-:Y:S01]  /*f450*/  FSETP.GTU.FTZ.AND P1, PT, R117, R196, PT ;  /* 0x000000c47500720b */ /* 0x000fe20003f3c000 */
[----:B------:R-:W-:-:S03]  /*f460*/  FMUL.FTZ R0, R0, R119 ;  /* 0x0000007700007220 */ /* 0x000fc60000410000 */
[----:B------:R-:W-:Y:S02]  /*f470*/  PLOP3.LUT P0, PT, P1, PT, PT, 0x8, 0x80 ;  /* 0x000000000080781c */ /* 0x000fe40000f0e170 */
[----:B------:R-:W-:Y:S01]  /*f480*/  FSEL R147, R0, RZ, !P1 ;  /* 0x000000ff00937208 */ /* 0x000fe20004800000 */
[----:B------:R-:W-:Y:S01]  /*f490*/  IMAD.MOV.U32 R0, RZ, RZ, R132 ;  /* 0x000000ffff007224 */ /* 0x000fe200078e0084 */
        /* <DEDUP_REMOVED lines=9> */
.L_x_698:
        /* <DEDUP_REMOVED lines=13> */
.L_x_700:
[----:B------:R-:W-:Y:S05]  /*f600*/  BSYNC.RECONVERGENT B3 ;  /* 0x0000000000037941 */ /* 0x000fea0003800200 */
.L_x_699:
        /* <DEDUP_REMOVED lines=43> */
.L_x_697:
[----:B------:R-:W-:Y:S05]  /*f8c0*/  BSYNC.RECONVERGENT B2 ;  /* 0x0000000000027941 */ /* 0x000fea0003800200 */
.L_x_696:
        /* <DEDUP_REMOVED lines=8> */
[----:B------:R-:W-:-:S05]  /*f950*/  FMUL.FTZ R0, R0, R119 ;  /* 0x0000007700007220 */ /* 0x000fca0000410000 */
        /* <DEDUP_REMOVED lines=13> */
.L_x_703:
        /* <DEDUP_REMOVED lines=8> */
[----:B------:R-:W-:Y:S02]  /*fab0*/  @!P2 VIADD R2, R131, 0x1 ;  /* 0x000000018302a836 */ /* 0x000fe40000000000 */
[----:B------:R-:W-:Y:S01]  /*fac0*/  @!P2 IMAD.MOV.U32 R135, RZ, RZ, RZ ;  /* 0x000000ffff87a224 */ /* 0x000fe200078e00ff */
[----:B------:R-:W-:-:S13]  /*fad0*/  ISETP.NE.AND P3, PT, R137, RZ, !P2 ;  /* 0x000000ff8900720c */ /* 0x000fda0005765270 */
[----:B------:R-:W-:-:S05]  /*fae0*/  @P3 IMAD.MOV R2, RZ, RZ, R131 ;  /* 0x000000ffff023224 */ /* 0x000fca00078e0283 */
[----:B------:R-:W-:-:S07]  /*faf0*/  @!P2 MOV R131, R2 ;  /* 0x000000020083a202 */ /* 0x000fce0000000f00 */
.L_x_705:
[----:B------:R-:W-:Y:S05]  /*fb00*/  BSYNC.RECONVERGENT B3 ;  /* 0x0000000000037941 */ /* 0x000fea0003800200 */
.L_x_704:
        /* <DEDUP_REMOVED lines=41> */
[----:B------:R-:W-:Y:S01]  /*fda0*/  MOV R113, R210 ;  /* 0x000000d200717202 */ /* 0x000fe20000000f00 */
[----:B------:R-:W-:-:S07]  /*fdb0*/  IMAD.MOV.U32 R210, RZ, RZ, R112 ;  /* 0x000000ffffd27224 */ /* 0x000fce00078e0070 */
.L_x_702:
[----:B------:R-:W-:Y:S05]  /*fdc0*/  BSYNC.RECONVERGENT B2 ;  /* 0x0000000000027941 */ /* 0x000fea0003800200 */
.L_x_701:
        /* <DEDUP_REMOVED lines=9> */
[----:B------:R-:W-:Y:S01]  /*fe60*/  FSEL R163, R0, RZ, !P2 ;  /* 0x000000ff00a37208 */ /* 0x000fe20005000000 */
        /* <DEDUP_REMOVED lines=11> */
.L_x_708:
        /* <DEDUP_REMOVED lines=13> */
.L_x_710:
[----:B------:R-:W-:Y:S05]  /*fff0*/  BSYNC.RECONVERGENT B3 ;  /* 0x0000000000037941 */ /* 0x000fea0003800200 */
.L_x_709:
        /* <DEDUP_REMOVED lines=43> */
.L_x_707:
[----:B------:R-:W-:Y:S05]  /*102b0*/  BSYNC.RECONVERGENT B2 ;  /* 0x0000000000027941 */ /* 0x000fea0003800200 */
.L_x_706:
[----:B------:R-:W-:Y:S01]  /*102c0*/  I2FP.F32.U32 R113, R0 ;  /* 0x0000000000717245 */ /* 0x000fe20000201000 */
[----:B------:R-:W-:Y:S01]  /*102d0*/  BSSY.RECONVERGENT B2, `(.L_x_711) ;  /* 0x000004e000027945 */ /* 0x000fe20003800200 */
[----:B------:R-:W-:Y:S01]  /*102e0*/  SHF.L.U32 R117, R114, 0x10, RZ ;  /* 0x0000001072757819 */ /* 0x000fe200000006ff */
[----:B------:R-:W-:Y:S01]  /*102f0*/  IMAD.MOV.U32 R116, RZ, RZ, 0x2 ;  /* 0x00000002ff747424 */ /* 0x000fe200078e00ff */
[----:B------:R-:W-:Y:S01]  /*10300*/  ISETP.NE.AND P4, PT, R112, 0x1, PT ;  /* 0x000000017000780c */ /* 0x000fe20003f85270 */
[----:B------:R-:W-:Y:S01]  /*10310*/  FFMA.FTZ R113, R113, R118, 1.1641532182693481445e-10 ;  /* 0x2f00000071717423 */ /* 0x000fe20000010076 */
[----:B------:R-:W-:Y:S01]  /*10320*/  PRMT R114, R114, 0x7632, R114 ;  /* 0x0000763272727816 */ /* 0x000fe20000000072 */
        /* <DEDUP_REMOVED lines=15> */
.L_x_713:
        /* <DEDUP_REMOVED lines=13> */
.L_x_715:
[----:B------:R-:W-:Y:S05]  /*104f0*/  BSYNC.RECONVERGENT B3 ;  /* 0x0000000000037941 */ /* 0x000fea0003800200 */
.L_x_714:
        /* <DEDUP_REMOVED lines=43> */
.L_x_712:
[----:B------:R-:W-:Y:S05]  /*107b0*/  BSYNC.RECONVERGENT B2 ;  /* 0x0000000000027941 */ /* 0x000fea0003800200 */
.L_x_711:
        /* <DEDUP_REMOVED lines=21> */
.L_x_718:
        /* <DEDUP_REMOVED lines=13> */
.L_x_720:
[----:B------:R-:W-:Y:S05]  /*109e0*/  BSYNC.RECONVERGENT B3 ;  /* 0x0000000000037941 */ /* 0x000fea0003800200 */
.L_x_719:
        /* <DEDUP_REMOVED lines=43> */
.L_x_717:
[----:B------:R-:W-:Y:S05]  /*10ca0*/  BSYNC.RECONVERGENT B2 ;  /* 0x0000000000027941 */ /* 0x000fea0003800200 */
.L_x_716:
[----:B------:R-:W-:Y:S01]  /*10cb0*/  I2FP.F32.U32 R113, R0 ;  /* 0x0000000000717245 */ /* 0x000fe20000201000 */
[----:B------:R-:W-:Y:S01]  /*10cc0*/  BSSY.RECONVERGENT B2, `(.L_x_721) ;  /* 0x0000050000027945 */ /* 0x000fe20003800200 */
[----:B------:R-:W-:Y:S02]  /*10cd0*/  SHF.L.U32 R117, R115, 0x10, RZ ;  /* 0x0000001073757819 */ /* 0x000fe400000006ff */
[----:B------:R-:W-:Y:S01]  /*10ce0*/  ISETP.NE.AND P6, PT, R112, 0x1, PT ;  /* 0x000000017000780c */ /* 0x000fe20003fc5270 */
[----:B------:R-:W-:Y:S01]  /*10cf0*/  FFMA.FTZ R113, R113, R118, 1.1641532182693481445e-10 ;  /* 0x2f00000071717423 */ /* 0x000fe20000010076 */
[----:B------:R-:W-:Y:S01]  /*10d00*/  PRMT R207, R115, 0x7632, R207 ;  /* 0x0000763273cf7816 */ /* 0x000fe200000000cf */
[----:B------:R-:W-:-:S03]  /*10d10*/  FMUL.FTZ R0, R117, R208 ;  /* 0x000000d075007220 */ /* 0x000fc60000410000 */
[----:B------:R-:W-:Y:S01]  /*10d20*/  FSETP.GTU.FTZ.AND P5, PT, R113, R196, PT ;  /* 0x000000c47100720b */ /* 0x000fe20003fbc000 */
[----:B------:R-:W-:Y:S01]  /*10d30*/  FMUL.FTZ R0, R0, R119 ;  /* 0x0000007700007220 */ /* 0x000fe20000410000 */
[----:B------:R-:W-:-:S04]  /*10d40*/  IMAD.MOV.U32 R113, RZ, RZ, R132 ;  /* 0x000000ffff717224 */ /* 0x000fc800078e0084 */
[----:B------:R-:W-:Y:S01]  /*10d50*/  FSEL R195, R0, RZ, !P5 ;  /* 0x000000ff00c37208 */ /* 0x000fe20006800000 */
[----:B------:R-:W-:Y:S01]  /*10d60*/  IMAD.MOV.U32 R0, RZ, RZ, 0x2 ;  /* 0x00000002ff007424 */ /* 0x000fe200078e00ff */
        /* <DEDUP_REMOVED lines=10> */
.L_x_723:
        /* <DEDUP_REMOVED lines=15> */
.L_x_725:
[----:B------:R-:W-:Y:S05]  /*10f00*/  BSYNC.RECONVERGENT B3 ;  /* 0x0000000000037941 */ /* 0x000fea0003800200 */
.L_x_724:
        /* <DEDUP_REMOVED lines=43> */
.L_x_722:
[----:B------:R-:W-:Y:S05]  /*111c0*/  BSYNC.RECONVERGENT B2 ;  /* 0x0000000000027941 */ /* 0x000fea0003800200 */
.L_x_721:
[----:B------:R-:W-:Y:S02]  /*111d0*/  I2FP.F32.U32 R113, R113 ;  /* 0x0000007100717245 */ /* 0x000fe40000201000 */
[----:B------:R-:W-:Y:S02]  /*111e0*/  SHF.L.U32 R207, R207, 0x10, RZ ;  /* 0x00000010cfcf7819 */ /* 0x000fe400000006ff */
[----:B------:R-:W-:Y:S01]  /*111f0*/  F2FP.BF16.F32.PACK_AB R114, R179, R178 ;  /* 0x000000b2b372723e */ /* 0x000fe200000010ff */
[----:B------:R-:W-:Y:S02]  /*11200*/  FFMA.FTZ R113, R113, R118, 1.1641532182693481445e-10 ;  /* 0x2f00000071717423 */ /* 0x000fe40000010076 */
[----:B------:R-:W-:-:S03]  /*11210*/  FMUL.FTZ R112, R207, R208 ;  /* 0x000000d0cf707220 */ /* 0x000fc60000410000 */
[----:B------:R-:W-:Y:S01]  /*11220*/  FSETP.GTU.FTZ.AND P6, PT, R113, R196, PT ;  /* 0x000000c47100720b */ /* 0x000fe20003fdc000 */
[----:B------:R-:W-:Y:S01]  /*11230*/  FMUL.FTZ R112, R112, R119 ;  /* 0x0000007770707220 */ /* 0x000fe20000410000 */
[----:B------:R-:W-:-:S04]  /*11240*/  F2FP.BF16.F32.PACK_AB R113, R163, R162 ;  /* 0x000000a2a371723e */ /* 0x000fc800000010ff */
[----:B------:R-:W-:Y:S02]  /*11250*/  FSEL R196, R112, RZ, !P6 ;  /* 0x000000ff70c47208 */ /* 0x000fe40007000000 */
[----:B------:R-:W-:Y:S02]  /*11260*/  PLOP3.LUT P6, PT, P6, PT, PT, 0x8, 0x80 ;  /* 0x000000000080781c */ /* 0x000fe400037ce170 */
[----:B------:R-:W-:Y:S02]  /*11270*/  F2FP.BF16.F32.PACK_AB R112, R147, R146 ;  /* 0x000000929370723e */ /* 0x000fe400000010ff */
[----:B------:R-:W-:-:S09]  /*11280*/  F2FP.BF16.F32.PACK_AB R115, R196, R195 ;  /* 0x000000c3c473723e */ /* 0x000fd200000010ff */
.L_x_685:
        /* <DEDUP_REMOVED lines=15> */
[----:B------:R-:W-:-:S03]  /*11380*/  LOP3.LUT R212, R207, R212, RZ, 0xfc, !PT ;  /* 0x000000d4cfd47212 */ /* 0x000fc600078efcff */
[----:B------:R-:W-:Y:S01]  /*11390*/  IMAD.MOV.U32 R207, RZ, RZ, R210 ;  /* 0x000000ffffcf7224 */ /* 0x000fe200078e00d2 */
[----:B------:R3:W-:Y:S01]  /*113a0*/  STG.E.128 desc[UR8][R118.64], R112 ;  /* 0x0000007076007986 */ /* 0x0007e2000c101d08 */
[----:B-1----:R-:W-:-:S04]  /*113b0*/  IMAD.WIDE.U32 R116, R209, 0x8, R116 ;  /* 0x00000008d1747825 */ /* 0x002fc800078e0074 */
[----:B------:R-:W-:Y:S01]  /*113c0*/  VIADD R209, R209, 0x20 ;  /* 0x00000020d1d17836 */ /* 0x000fe20000000000 */
[----:B------:R3:W-:Y:S06]  /*113d0*/  STG.E.64 desc[UR8][R116.64], R212 ;  /* 0x000000d474007986 */ /* 0x0007ec000c101b08 */
.L_x_643:
[----:B------:R-:W-:Y:S05]  /*113e0*/  BSYNC.RECONVERGENT B1 ;  /* 0x0000000000017941 */ /* 0x000fea0003800200 */
.L_x_642:
[----:B------:R-:W-:Y:S01]  /*113f0*/  ISETP.GE.U32.AND P0, PT, R138, 0x80, PT ;  /* 0x000000808a00780c */ /* 0x000fe20003f06070 */
[----:B------:R-:W-:Y:S01]  /*11400*/  BSSY.RECONVERGENT B1, `(.L_x_726) ;  /* 0x0000549000017945 */ /* 0x000fe20003800200 */
[----:B------:R-:W-:-:S11]  /*11410*/  LOP3.LUT R141, R141, 0xffffff7f, RZ, 0xc0, !PT ;  /* 0xffffff7f8d8d7812 */ /* 0x000fd600078ec0ff */
[----:B------:R-:W-:Y:S01]  /*11420*/  @P0 LOP3.LUT R141, R141, 0x80, RZ, 0xfc, !PT ;  /* 0x000000808d8d0812 */ /* 0x000fe200078efcff */
[----:B------:R-:W-:Y:S06]  /*11430*/  @!P0 BRA `(.L_x_727) ;  /* 0x0000005400148947 */ /* 0x000fec0003800000 */
[----:B0-23--:R-:W0:Y:S02]  /*11440*/  LDC.64 R112, c[0x0][0x390] ;  /* 0x0000e400ff707b82 */ /* 0x00de240000000a00 */
        /* <DEDUP_REMOVED lines=24> */
.L_x_731:
        /* <DEDUP_REMOVED lines=13> */
.L_x_733:
[----:B------:R-:W-:Y:S05]  /*116a0*/  BSYNC.RECONVERGENT B3 ;  /* 0x0000000000037941 */ /* 0x000fea0003800200 */
.L_x_732:
        /* <DEDUP_REMOVED lines=42> */
.L_x_730:
[----:B------:R-:W-:Y:S05]  /*11950*/  BSYNC.RECONVERGENT B2 ;  /* 0x0000000000027941 */ /* 0x000fea0003800200 */
.L_x_729:
        /* <DEDUP_REMOVED lines=30> */
.L_x_736:
        /* <DEDUP_REMOVED lines=13> */
.L_x_738:
[----:B------:R-:W-:Y:S05]  /*11c10*/  BSYNC.RECONVERGENT B3 ;  /* 0x0000000000037941 */ /* 0x000fea0003800200 */
.L_x_737:
        /* <DEDUP_REMOVED lines=43> */
.L_x_735:
[----:B------:R-:W-:Y:S05]  /*11ed0*/  BSYNC.RECONVERGENT B2 ;  /* 0x0000000000027941 */ /* 0x000fea0003800200 */
.L_x_734:
        /* <DEDUP_REMOVED lines=23> */
.L_x_741:
        /* <DEDUP_REMOVED lines=13> */
.L_x_743:
[----:B------:R-:W-:Y:S05]  /*12120*/  BSYNC.RECONVERGENT B3 ;  /* 0x0000000000037941 */ /* 0x000fea0003800200 */
.L_x_742:
        /* <DEDUP_REMOVED lines=43> */
.L_x_740:
[----:B------:R-:W-:Y:S05]  /*123e0*/  BSYNC.RECONVERGENT B2 ;  /* 0x0000000000027941 */ /* 0x000fea0003800200 */
.L_x_739:
[----:B------:R-:W-:Y:S01]  /*123f0*/  I2FP.F32.U32 R165, R0 ;  /* 0x0000000000a57245 */ /* 0x000fe20000201000 */
[----:B------:R-:W-:Y:S01]  /*12400*/  IMAD.U32 R181, R113, 0x10000, RZ ;  /* 0x0001000071b57824 */ /* 0x000fe200078e00ff */
[----:B------:R-:W-:Y:S01]  /*12410*/  ISETP.NE.AND P2, PT, R116, 0x1, PT ;  /* 0x000000017400780c */ /* 0x000fe20003f45270 */
[----:B------:R-:W-:Y:S02]  /*12420*/  BSSY.RECONVERGENT B2, `(.L_x_744) ;  /* 0x000004f000027945 */ /* 0x000fe40003800200 */
[----:B------:R-:W-:Y:S01]  /*12430*/  FFMA.FTZ R0, R165, R198, 1.1641532182693481445e-10 ;  /* 0x2f000000a5007423 */ /* 0x000fe200000100c6 */
[----:B------:R-:W-:Y:S01]  /*12440*/  FMUL.FTZ R112, R181, R208 ;  /* 0x000000d0b5707220 */ /* 0x000fe20000410000 */
[----:B------:R-:W-:Y:S01]  /*12450*/  IMAD.U32 R181, R117, 0x10000, RZ ;  /* 0x0001000075b57824 */ /* 0x000fe200078e00ff */
[----:B------:R-:W-:Y:S01]  /*12460*/  PRMT R165, R113, 0x7632, R165 ;  /* 0x0000763271a57816 */ /* 0x000fe200000000a5 */
[----:B------:R-:W-:Y:S02]  /*12470*/  IMAD.MOV.U32 R113, RZ, RZ, R132 ;  /* 0x000000ffff717224 */ /* 0x000fe400078e0084 */
[----:B------:R-:W-:Y:S01]  /*12480*/  FMUL.FTZ R112, R112, R211 ;  /* 0x000000d370707220 */ /* 0x000fe20000410000 */
[----:B------:R-:W-:-:S02]  /*12490*/  FSETP.GTU.FTZ.AND P1, PT, R0, R207, PT ;  /* 0x000000cf0000720b */ /* 0x000fc40003f3c000 */
[----:B------:R-:W-:Y:S02]  /*124a0*/  PRMT R0, R117, 0x7632, R0 ;  /* 0x0000763275007816 */ /* 0x000fe40000000000 */
[----:B------:R-:W-:Y:S02]  /*124b0*/  FSEL R112, R112, RZ, !P1 ;  /* 0x000000ff70707208 */ /* 0x000fe40004800000 */
[----:B------:R-:W-:Y:S02]  /*124c0*/  MOV R117, 0x2 ;  /* 0x0000000200757802 */ /* 0x000fe40000000f00 */
[----:B------:R-:W-:Y:S01]  /*124d0*/  PLOP3.LUT P1, PT, P1, PT, PT, 0x8, 0x80 ;  /* 0x000000000080781c */ /* 0x000fe20000f2e170 */
[----:B------:R-:W-:Y:S01]  /*124e0*/  FADD.FTZ R164, R112, R181 ;  /* 0x000000b570a47221 */ /* 0x000fe20000010000 */
[----:B------:R-:W-:Y:S11]  /*124f0*/  @!P2 BRA `(.L_x_745) ;  /* 0x000000040004a947 */ /* 0x000ff60003800000 */
        /* <DEDUP_REMOVED lines=8> */
.L_x_746:
        /* <DEDUP_REMOVED lines=13> */
.L_x_748:
[----:B------:R-:W-:Y:S05]  /*12650*/  BSYNC.RECONVERGENT B3 ;  /* 0x0000000000037941 */ /* 0x000fea0003800200 */
.L_x_747:
        /* <DEDUP_REMOVED lines=43> */
.L_x_745:
[----:B------:R-:W-:Y:S05]  /*12910*/  BSYNC.RECONVERGENT B2 ;  /* 0x0000000000027941 */ /* 0x000fea0003800200 */
.L_x_744:
        /* <DEDUP_REMOVED lines=23> */
.L_x_751:
        /* <DEDUP_REMOVED lines=13> */
.L_x_753:
[----:B------:R-:W-:Y:S05]  /*12b60*/  BSYNC.RECONVERGENT B3 ;  /* 0x0000000000037941 */ /* 0x000fea0003800200 */
.L_x_752:
        /* <DEDUP_REMOVED lines=43> */
.L_x_750:
[----:B------:R-:W-:Y:S05]  /*12e20*/  BSYNC.RECONVERGENT B2 ;  /* 0x0000000000027941 */ /* 0x000fea0003800200 */
.L_x_749:
        /* <DEDUP_REMOVED lines=25> */
.L_x_756:
        /* <DEDUP_REMOVED lines=13> */
.L_x_758:
[----:B------:R-:W-:Y:S05]  /*13090*/  BSYNC.RECONVERGENT B3 ;  /* 0x0000000000037941 */ /* 0x000fea0003800200 */
.L_x_757:
        /* <DEDUP_REMOVED lines=43> */
.L_x_755:
[----:B------:R-:W-:Y:S05]  /*13350*/  BSYNC.RECONVERGENT B2 ;  /* 0x0000000000027941 */ /* 0x000fea0003800200 */
.L_x_754:
        /* <DEDUP_REMOVED lines=23> */
.L_x_761:
        /* <DEDUP_REMOVED lines=13> */
.L_x_763:
[----:B------:R-:W-:Y:S05]  /*135a0*/  BSYNC.RECONVERGENT B3 ;  /* 0x0000000000037941 */ /* 0x000fea0003800200 */
.L_x_762:
        /* <DEDUP_REMOVED lines=43> */
.L_x_760:
[----:B------:R-:W-:Y:S05]  /*13860*/  BSYNC.RECONVERGENT B2 ;  /* 0x0000000000027941 */ /* 0x000fea0003800200 */
.L_x_759:
        /* <DEDUP_REMOVED lines=25> */
.L_x_766:
        /* <DEDUP_REMOVED lines=15> */
.L_x_768:
[----:B------:R-:W-:Y:S05]  /*13af0*/  BSYNC.RECONVERGENT B3 ;  /* 0x0000000000037941 */ /* 0x000fea0003800200 */
.L_x_767:
        /* <DEDUP_REMOVED lines=43> */
.L_x_765:
[----:B------:R-:W-:Y:S05]  /*13db0*/  BSYNC.RECONVERGENT B2 ;  /* 0x0000000000027941 */ /* 0x000fea0003800200 */
.L_x_764:
        /* <DEDUP_REMOVED lines=15> */
.L_x_728:
        /* <DEDUP_REMOVED lines=16> */
.L_x_772:
        /* <DEDUP_REMOVED lines=13> */
.L_x_774:
[----:B------:R-:W-:Y:S05]  /*14080*/  BSYNC.RECONVERGENT B3 ;  /* 0x0000000000037941 */ /* 0x000fea0003800200 */
.L_x_773:
        /* <DEDUP_REMOVED lines=42> */
.L_x_771:
[----:B------:R-:W-:Y:S05]  /*14330*/  BSYNC.RECONVERGENT B2 ;  /* 0x0000000000027941 */ /* 0x000fea0003800200 */
.L_x_770:
        /* <DEDUP_REMOVED lines=27> */
.L_x_777:
        /* <DEDUP_REMOVED lines=13> */
.L_x_779:
[----:B------:R-:W-:Y:S05]  /*145c0*/  BSYNC.RECONVERGENT B3 ;  /* 0x0000000000037941 */ /* 0x000fea0003800200 */
.L_x_778:
        /* <DEDUP_REMOVED lines=43> */
.L_x_776:
[----:B------:R-:W-:Y:S05]  /*14880*/  BSYNC.RECONVERGENT B2 ;  /* 0x0000000000027941 */ /* 0x000fea0003800200 */
.L_x_775:
        /* <DEDUP_REMOVED lines=21> */
.L_x_782:
        /* <DEDUP_REMOVED lines=13> */
.L_x_784:
[----:B------:R-:W-:Y:S05]  /*14ab0*/  BSYNC.RECONVERGENT B3 ;  /* 0x0000000000037941 */ /* 0x000fea0003800200 */
.L_x_783:
        /* <DEDUP_REMOVED lines=43> */
.L_x_781:
[----:B------:R-:W-:Y:S05]  /*14d70*/  BSYNC.RECONVERGENT B2 ;  /* 0x0000000000027941 */ /* 0x000fea0003800200 */
.L_x_780:
        /* <DEDUP_REMOVED lines=8> */
[----:B------:R-:W-:Y:S02]  /*14e00*/  FSETP.GTU.FTZ.AND P1, PT, R117, R198, PT ;  /* 0x000000c67500720b */ /* 0x000fe40003f3c000 */
[----:B------:R-:W-:Y:S02]  /*14e10*/  PRMT R0, R113, 0x7632, R0 ;  /* 0x0000763271007816 */ /* 0x000fe40000000000 */
        /* <DEDUP_REMOVED lines=12> */
.L_x_787:
        /* <DEDUP_REMOVED lines=13> */
.L_x_789:
[----:B------:R-:W-:Y:S05]  /*14fb0*/  BSYNC.RECONVERGENT B3 ;  /* 0x0000000000037941 */ /* 0x000fea0003800200 */
.L_x_788:
        /* <DEDUP_REMOVED lines=43> */
.L_x_786:
[----:B------:R-:W-:Y:S05]  /*15270*/  BSYNC.RECONVERGENT B2 ;  /* 0x0000000000027941 */ /* 0x000fea0003800200 */
.L_x_785:
        /* <DEDUP_REMOVED lines=21> */
.L_x_792:
        /* <DEDUP_REMOVED lines=13> */
.L_x_794:
[----:B------:R-:W-:Y:S05]  /*154a0*/  BSYNC.RECONVERGENT B3 ;  /* 0x0000000000037941 */ /* 0x000fea0003800200 */
.L_x_793:
        /* <DEDUP_REMOVED lines=43> */
.L_x_791:
[----:B------:R-:W-:Y:S05]  /*15760*/  BSYNC.RECONVERGENT B2 ;  /* 0x0000000000027941 */ /* 0x000fea0003800200 */
.L_x_790:
        /* <DEDUP_REMOVED lines=22> */
.L_x_797:
        /* <DEDUP_REMOVED lines=13> */
.L_x_799:
[----:B------:R-:W-:Y:S05]  /*159a0*/  BSYNC.RECONVERGENT B3 ;  /* 0x0000000000037941 */ /* 0x000fea0003800200 */
.L_x_798:
        /* <DEDUP_REMOVED lines=43> */
.L_x_796:
[----:B------:R-:W-:Y:S05]  /*15c60*/  BSYNC.RECONVERGENT B2 ;  /* 0x0000000000027941 */ /* 0x000fea0003800200 */
.L_x_795:
        /* <DEDUP_REMOVED lines=21> */
.L_x_802:
        /* <DEDUP_REMOVED lines=13> */
.L_x_804:
[----:B------:R-:W-:Y:S05]  /*15e90*/  BSYNC.RECONVERGENT B3 ;  /* 0x0000000000037941 */ /* 0x000fea0003800200 */
.L_x_803:
        /* <DEDUP_REMOVED lines=43> */
.L_x_801:
[----:B------:R-:W-:Y:S05]  /*16150*/  BSYNC.RECONVERGENT B2 ;  /* 0x0000000000027941 */ /* 0x000fea0003800200 */
.L_x_800:
        /* <DEDUP_REMOVED lines=22> */
.L_x_807:
        /* <DEDUP_REMOVED lines=15> */
.L_x_809:
[----:B------:R-:W-:Y:S05]  /*163b0*/  BSYNC.RECONVERGENT B3 ;  /* 0x0000000000037941 */ /* 0x000fea0003800200 */
.L_x_808:
        /* <DEDUP_REMOVED lines=43> */
.L_x_806:
[----:B------:R-:W-:Y:S05]  /*16670*/  BSYNC.RECONVERGENT B2 ;  /* 0x0000000000027941 */ /* 0x000fea0003800200 */
.L_x_805:
        /* <DEDUP_REMOVED lines=12> */
.L_x_769:
        /* <DEDUP_REMOVED lines=18> */
[C---:B-1----:R-:W-:Y:S01]  /*16860*/  IMAD.WIDE.U32 R116, R209.reuse, 0x8, R116 ;  /* 0x00000008d1747825 */ /* 0x042fe200078e0074 */
[----:B------:R-:W-:-:S04]  /*16870*/  IADD3 R209, PT, PT, R209, 0x20, RZ ;  /* 0x00000020d1d17810 */ /* 0x000fc80007ffe0ff */
[----:B------:R4:W-:Y:S03]  /*16880*/  STG.E.64 desc[UR8][R116.64], R212 ;  /* 0x000000d474007986 */ /* 0x0009e6000c101b08 */
.L_x_727:
[----:B------:R-:W-:Y:S05]  /*16890*/  BSYNC.RECONVERGENT B1 ;  /* 0x0000000000017941 */ /* 0x000fea0003800200 */
.L_x_726:
[----:B------:R-:W-:Y:S01]  /*168a0*/  ISETP.GE.U32.AND P0, PT, R138, 0xa0, PT ;  /* 0x000000a08a00780c */ /* 0x000fe20003f06070 */
[----:B------:R-:W-:Y:S01]  /*168b0*/  BSSY.RECONVERGENT B1, `(.L_x_810) ;  /* 0x0000549000017945 */ /* 0x000fe20003800200 */
[----:B------:R-:W-:-:S11]  /*168c0*/  LOP3.LUT R141, R141, 0xffffffbf, RZ, 0xc0, !PT ;  /* 0xffffffbf8d8d7812 */ /* 0x000fd600078ec0ff */
[----:B------:R-:W-:Y:S01]  /*168d0*/  @P0 LOP3.LUT R141, R141, 0x40, RZ, 0xfc, !PT ;  /* 0x000000408d8d0812 */ /* 0x000fe200078efcff */
[----:B------:R-:W-:Y:S06]  /*168e0*/  @!P0 BRA `(.L_x_811) ;  /* 0x0000005400148947 */ /* 0x000fec0003800000 */
[----:B0-234-:R-:W0:Y:S02]  /*168f0*/  LDC.64 R112, c[0x0][0x390] ;  /* 0x0000e400ff707b82 */ /* 0x01de240000000a00 */
        /* <DEDUP_REMOVED lines=24> */
.L_x_815:
        /* <DEDUP_REMOVED lines=13> */
.L_x_817:
[----:B------:R-:W-:Y:S05]  /*16b50*/  BSYNC.RECONVERGENT B3 ;  /* 0x0000000000037941 */ /* 0x000fea0003800200 */
.L_x_816:
        /* <DEDUP_REMOVED lines=42> */
.L_x_814:
[----:B------:R-:W-:Y:S05]  /*16e00*/  BSYNC.RECONVERGENT B2 ;  /* 0x0000000000027941 */ /* 0x000fea0003800200 */
.L_x_813:
        /* <DEDUP_REMOVED lines=30> */
.L_x_820:
        /* <DEDUP_REMOVED lines=13> */
.L_x_822:
[----:B------:R-:W-:Y:S05]  /*170c0*/  BSYNC.RECONVERGENT B3 ;  /* 0x0000000000037941 */ /* 0x000fea0003800200 */
.L_x_821:
        /* <DEDUP_REMOVED lines=43> */
.L_x_819:
[----:B------:R-:W-:Y:S05]  /*17380*/  BSYNC.RECONVERGENT B2 ;  /* 0x0000000000027941 */ /* 0x000fea0003800200 */
.L_x_818:
[----:B------:R-:W-:Y:S01]  /*17390*/  I2FP.F32.U32 R151, R0 ;  /* 0x0000000000977245 */ /* 0x000fe20000201000 */
[----:B------:R-:W-:Y:S01]  /*173a0*/  IMAD.U32 R167, R112, 0x10000, RZ ;  /* 0x0001000070a77824 */ /* 0x000fe200078e00ff */
[----:B------:R-:W-:Y:S01]  /*173b0*/  ISETP.NE.AND P1, PT, R166, 0x1, PT ;  /* 0x00000001a600780c */ /* 0x000fe20003f25270 */
[----:B------:R-:W-:Y:S02]  /*173c0*/  BSSY.RECONVERGENT B2, `(.L_x_823) ;  /* 0x000004d000027945 */ /* 0x000fe40003800200 */
[----:B------:R-:W-:Y:S01]  /*173d0*/  FFMA.FTZ R0, R151, R200, 1.1641532182693481445e-10 ;  /* 0x2f00000097007423 */ /* 0x000fe200000100c8 */
[----:B------:R-:W-:Y:S01]  /*173e0*/  FMUL.FTZ R112, R167, R208 ;  /* 0x000000d0a7707220 */ /* 0x000fe20000410000 */
[----:B------:R-:W-:Y:S01]  /*173f0*/  IMAD.U32 R151, R116, 0x10000, RZ ;  /* 0x0001000074977824 */ /* 0x000fe200078e00ff */
[----:B------:R-:W-:Y:S02]  /*17400*/  MOV R116, 0x2 ;  /* 0x0000000200747802 */ /* 0x000fe40000000f00 */
        /* <DEDUP_REMOVED lines=15> */
.L_x_825:
        /* <DEDUP_REMOVED lines=13> */
.L_x_827:
[----:B------:R-:W-:Y:S05]  /*175d0*/  BSYNC.RECONVERGENT B3 ;  /* 0x0000000000037941 */ /* 0x000fea0003800200 */
.L_x_826:
        /* <DEDUP_REMOVED lines=43> */
.L_x_824:
[----:B------:R-:W-:Y:S05]  /*17890*/  BSYNC.RECONVERGENT B2 ;  /* 0x0000000000027941 */ /* 0x000fea0003800200 */
.L_x_823:
[----:B------:R-:W-:Y:S01]  /*178a0*/  I2FP.F32.U32 R167, R0 ;  /* 0x0000000000a77245 */ /* 0x000fe20000201000 */
[----:B------:R-:W-:Y:S01]  /*178b0*/  IMAD.U32 R183, R113, 0x10000, RZ ;  /* 0x0001000071b77824 */ /* 0x000fe200078e00ff */
[----:B------:R-:W-:Y:S01]  /*178c0*/  ISETP.NE.AND P2, PT, R116, 0x1, PT ;  /* 0x000000017400780c */ /* 0x000fe20003f45270 */
[----:B------:R-:W-:Y:S02]  /*178d0*/  BSSY.RECONVERGENT B2, `(.L_x_828) ;  /* 0x000004f000027945 */ /* 0x000fe40003800200 */
[----:B------:R-:W-:Y:S01]  /*178e0*/  FFMA.FTZ R0, R167, R200, 1.1641532182693481445e-10 ;  /* 0x2f000000a7007423 */ /* 0x000fe200000100c8 */
[----:B------:R-:W-:Y:S01]  /*178f0*/  FMUL.FTZ R112, R183, R208 ;  /* 0x000000d0b7707220 */ /* 0x000fe20000410000 */
[----:B------:R-:W-:Y:S02]  /*17900*/  SHF.L.U32 R183, R117, 0x10, RZ ;  /* 0x0000001075b77819 */ /* 0x000fe400000006ff */
[----:B------:R-:W-:Y:S01]  /*17910*/  PRMT R167, R113, 0x7632, R167 ;  /* 0x0000763271a77816 */ /* 0x000fe200000000a7 */
[----:B------:R-:W-:Y:S01]  /*17920*/  FMUL.FTZ R112, R112, R211 ;  /* 0x000000d370707220 */ /* 0x000fe20000410000 */
[----:B------:R-:W-:Y:S01]  /*17930*/  FSETP.GTU.FTZ.AND P1, PT, R0, R207, PT ;  /* 0x000000cf0000720b */ /* 0x000fe20003f3c000 */
[----:B------:R-:W-:Y:S01]  /*17940*/  IMAD.MOV.U32 R113, RZ, RZ, R132 ;  /* 0x000000ffff717224 */ /* 0x000fe200078e0084 */
[----:B------:R-:W-:Y:S01]  /*17950*/  PRMT R0, R117, 0x7632, R0 ;  /* 0x0000763275007816 */ /* 0x000fe20000000000 */
[----:B------:R-:W-:Y:S01]  /*17960*/  IMAD.MOV.U32 R117, RZ, RZ, 0x2 ;  /* 0x00000002ff757424 */ /* 0x000fe200078e00ff */
[----:B------:R-:W-:-:S02]  /*17970*/  FSEL R112, R112, RZ, !P1 ;  /* 0x000000ff70707208 */ /* 0x000fc40004800000 */
        /* <DEDUP_REMOVED lines=11> */
.L_x_830:
        /* <DEDUP_REMOVED lines=13> */
.L_x_832:
[----:B------:R-:W-:Y:S05]  /*17b00*/  BSYNC.RECONVERGENT B3 ;  /* 0x0000000000037941 */ /* 0x000fea0003800200 */
.L_x_831:
        /* <DEDUP_REMOVED lines=43> */
.L_x_829:
[----:B------:R-:W-:Y:S05]  /*17dc0*/  BSYNC.RECONVERGENT B2 ;  /* 0x0000000000027941 */ /* 0x000fea0003800200 */
.L_x_828:
        /* <DEDUP_REMOVED lines=23> */
.L_x_835:
        /* <DEDUP_REMOVED lines=13> */
.L_x_837:
[----:B------:R-:W-:Y:S05]  /*18010*/  BSYNC.RECONVERGENT B3 ;  /* 0x0000000000037941 */ /* 0x000fea0003800200 */
.L_x_836:
        /* <DEDUP_REMOVED lines=43> */
.L_x_834:
[----:B------:R-:W-:Y:S05]  /*182d0*/  BSYNC.RECONVERGENT B2 ;  /* 0x0000000000027941 */ /* 0x000fea0003800200 */
.L_x_833:
        /* <DEDUP_REMOVED lines=25> */
.L_x_840:
        /* <DEDUP_REMOVED lines=13> */
.L_x_842:
[----:B------:R-:W-:Y:S05]  /*18540*/  BSYNC.RECONVERGENT B3 ;  /* 0x0000000000037941 */ /* 0x000fea0003800200 */
.L_x_841:
        /* <DEDUP_REMOVED lines=43> */
.L_x_839:
[----:B------:R-:W-:Y:S05]  /*18800*/  BSYNC.RECONVERGENT B2 ;  /* 0x0000000000027941 */ /* 0x000fea0003800200 */
.L_x_838:
        /* <DEDUP_REMOVED lines=23> */
.L_x_845:
        /* <DEDUP_REMOVED lines=13> */
.L_x_847:
[----:B------:R-:W-:Y:S05]  /*18a50*/  BSYNC.RECONVERGENT B3 ;  /* 0x0000000000037941 */ /* 0x000fea0003800200 */
.L_x_846:
        /* <DEDUP_REMOVED lines=43> */
.L_x_844:
[----:B------:R-:W-:Y:S05]  /*18d10*/  BSYNC.RECONVERGENT B2 ;  /* 0x0000000000027941 */ /* 0x000fea0003800200 */
.L_x_843:
        /* <DEDUP_REMOVED lines=25> */
.L_x_850:
        /* <DEDUP_REMOVED lines=15> */
.L_x_852:
[----:B------:R-:W-:Y:S05]  /*18fa0*/  BSYNC.RECONVERGENT B3 ;  /* 0x0000000000037941 */ /* 0x000fea0003800200 */
.L_x_851:
        /* <DEDUP_REMOVED lines=43> */
.L_x_849:
[----:B------:R-:W-:Y:S05]  /*19260*/  BSYNC.RECONVERGENT B2 ;  /* 0x0000000000027941 */ /* 0x000fea0003800200 */
.L_x_848:
        /* <DEDUP_REMOVED lines=15> */
.L_x_812:
        /* <DEDUP_REMOVED lines=16> */
.L_x_856:
        /* <DEDUP_REMOVED lines=13> */
.L_x_858:
[----:B------:R-:W-:Y:S05]  /*19530*/  BSYNC.RECONVERGENT B3 ;  /* 0x0000000000037941 */ /* 0x000fea0003800200 */
.L_x_857:
        /* <DEDUP_REMOVED lines=42> */
.L_x_855:
[----:B------:R-:W-:Y:S05]  /*197e0*/  BSYNC.RECONVERGENT B2 ;  /* 0x0000000000027941 */ /* 0x000fea0003800200 */
.L_x_854:
        /* <DEDUP_REMOVED lines=12> */
[----:B0-----:R-:W-:Y:S01]  /*198b0*/  FMUL.FTZ R150, R151, R200 ;  /* 0x000000c897967220 */ /* 0x001fe20000410000 */
[----:B-1----:R-:W-:Y:S01]  /*198c0*/  FSETP.GTU.FTZ.AND P1, PT, R0, R119, PT ;  /* 0x000000770000720b */ /* 0x002fe20003f3c000 */
[----:B------:R-:W-:-:S03]  /*198d0*/  IMAD.MOV.U32 R0, RZ, RZ, R132 ;  /* 0x000000ffff007224 */ /* 0x000fc600078e0084 */
[----:B------:R-:W-:Y:S02]  /*198e0*/  FSEL R150, R150, RZ, !P1 ;  /* 0x000000ff96967208 */ /* 0x000fe40004800000 */
[----:B------:R-:W-:-:S13]  /*198f0*/  PLOP3.LUT P1, PT, P1, PT, PT, 0x8, 0x80 ;  /* 0x000000000080781c */ /* 0x000fda0000f2e170 */
        /* <DEDUP_REMOVED lines=10> */
.L_x_861:
        /* <DEDUP_REMOVED lines=13> */
.L_x_863:
[----:B------:R-:W-:Y:S05]  /*19a70*/  BSYNC.RECONVERGENT B3 ;  /* 0x0000000000037941 */ /* 0x000fea0003800200 */
.L_x_862:
        /* <DEDUP_REMOVED lines=43> */
.L_x_860:
[----:B------:R-:W-:Y:S05]  /*19d30*/  BSYNC.RECONVERGENT B2 ;  /* 0x0000000000027941 */ /* 0x000fea0003800200 */
.L_x_859:
        /* <DEDUP_REMOVED lines=8> */
[----:B------:R-:W-:Y:S01]  /*19dc0*/  FSETP.GTU.FTZ.AND P0, PT, R0, R119, PT ;  /* 0x000000770000720b */ /* 0x000fe20003f1c000 */
[----:B------:R-:W-:-:S03]  /*19dd0*/  IMAD.MOV.U32 R0, RZ, RZ, R132 ;  /* 0x000000ffff007224 */ /* 0x000fc600078e0084 */
[----:B------:R-:W-:Y:S02]  /*19de0*/  FSEL R151, R151, RZ, !P0 ;  /* 0x000000ff97977208 */ /* 0x000fe40004000000 */
        /* <DEDUP_REMOVED lines=10> */
.L_x_866:
        /* <DEDUP_REMOVED lines=13> */
.L_x_868:
[----:B------:R-:W-:Y:S05]  /*19f60*/  BSYNC.RECONVERGENT B3 ;  /* 0x0000000000037941 */ /* 0x000fea0003800200 */
.L_x_867:
        /* <DEDUP_REMOVED lines=43> */
.L_x_865:
[----:B------:R-:W-:Y:S05]  /*1a220*/  BSYNC.RECONVERGENT B2 ;  /* 0x0000000000027941 */ /* 0x000fea0003800200 */
.L_x_864:
[----:B------:R-:W-:Y:S01]  /*1a230*/  I2FP.F32.U32 R117, R0 ;  /* 0x0000000000757245 */ /* 0x000fe20000201000 */
[C---:B------:R-:W-:Y:S01]  /*1a240*/  IMAD.U32 R167, R113.reuse, 0x10000, RZ ;  /* 0x0001000071a77824 */ /* 0x040fe200078e00ff */
[----:B------:R-:W-:Y:S01]  /*1a250*/  ISETP.NE.AND P2, PT, R182, 0x1, PT ;  /* 0x00000001b600780c */ /* 0x000fe20003f45270 */
[----:B------:R-:W-:Y:S01]  /*1a260*/  BSSY.RECONVERGENT B2, `(.L_x_869) ;  /* 0x000004c000027945 */ /* 0x000fe20003800200 */
[----:B------:R-:W-:Y:S01]  /*1a270*/  PRMT R0, R113, 0x7632, R0 ;  /* 0x0000763271007816 */ /* 0x000fe20000000000 */
[----:B------:R-:W-:Y:S01]  /*1a280*/  FFMA.FTZ R112, R117, R118, 1.1641532182693481445e-10 ;  /* 0x2f00000075707423 */ /* 0x000fe20000010076 */
[----:B------:R-:W-:Y:S01]  /*1a290*/  FMUL.FTZ R167, R167, R208 ;  /* 0x000000d0a7a77220 */ /* 0x000fe20000410000 */
[----:B------:R-:W-:-:S03]  /*1a2a0*/  IMAD.MOV.U32 R113, RZ, RZ, R132 ;  /* 0x000000ffff717224 */ /* 0x000fc600078e0084 */
[----:B------:R-:W-:Y:S01]  /*1a2b0*/  FMUL.FTZ R166, R167, R200 ;  /* 0x000000c8a7a67220 */ /* 0x000fe20000410000 */
[----:B------:R-:W-:Y:S01]  /*1a2c0*/  FSETP.GTU.FTZ.AND P1, PT, R112, R119, PT ;  /* 0x000000777000720b */ /* 0x000fe20003f3c000 */
[----:B------:R-:W-:-:S03]  /*1a2d0*/  HFMA2 R112, -RZ, RZ, 0, 1.1920928955078125e-07 ;  /* 0x00000002ff707431 */ /* 0x000fc600000001ff */
        /* <DEDUP_REMOVED lines=11> */
.L_x_871:
        /* <DEDUP_REMOVED lines=13> */
.L_x_873:
[----:B------:R-:W-:Y:S05]  /*1a460*/  BSYNC.RECONVERGENT B3 ;  /* 0x0000000000037941 */ /* 0x000fea0003800200 */
.L_x_872:
        /* <DEDUP_REMOVED lines=43> */
.L_x_870:
[----:B------:R-:W-:Y:S05]  /*1a720*/  BSYNC.RECONVERGENT B2 ;  /* 0x0000000000027941 */ /* 0x000fea0003800200 */
.L_x_869:
        /* <DEDUP_REMOVED lines=21> */
.L_x_876:
        /* <DEDUP_REMOVED lines=13> */
.L_x_878:
[----:B------:R-:W-:Y:S05]  /*1a950*/  BSYNC.RECONVERGENT B3 ;  /* 0x0000000000037941 */ /* 0x000fea0003800200 */
.L_x_877:
        /* <DEDUP_REMOVED lines=43> */
.L_x_875:
[----:B------:R-:W-:Y:S05]  /*1ac10*/  BSYNC.RECONVERGENT B2 ;  /* 0x0000000000027941 */ /* 0x000fea0003800200 */
.L_x_874:
        /* <DEDUP_REMOVED lines=22> */
.L_x_881:
        /* <DEDUP_REMOVED lines=13> */
.L_x_883:
[----:B------:R-:W-:Y:S05]  /*1ae50*/  BSYNC.RECONVERGENT B3 ;  /* 0x0000000000037941 */ /* 0x000fea0003800200 */
.L_x_882:
        /* <DEDUP_REMOVED lines=43> */
.L_x_880:
[----:B------:R-:W-:Y:S05]  /*1b110*/  BSYNC.RECONVERGENT B2 ;  /* 0x0000000000027941 */ /* 0x000fea0003800200 */
.L_x_879:
        /* <DEDUP_REMOVED lines=21> */
.L_x_886:
        /* <DEDUP_REMOVED lines=13> */
.L_x_888:
[----:B------:R-:W-:Y:S05]  /*1b340*/  BSYNC.RECONVERGENT B3 ;  /* 0x0000000000037941 */ /* 0x000fea0003800200 */
.L_x_887:
        /* <DEDUP_REMOVED lines=43> */
.L_x_885:
[----:B------:R-:W-:Y:S05]  /*1b600*/  BSYNC.RECONVERGENT B2 ;  /* 0x0000000000027941 */ /* 0x000fea0003800200 */
.L_x_884:
        /* <DEDUP_REMOVED lines=22> */
.L_x_891:
        /* <DEDUP_REMOVED lines=15> */
.L_x_893:
[----:B------:R-:W-:Y:S05]  /*1b860*/  BSYNC.RECONVERGENT B3 ;  /* 0x0000000000037941 */ /* 0x000fea0003800200 */
.L_x_892:
        /* <DEDUP_REMOVED lines=43> */
.L_x_890:
[----:B------:R-:W-:Y:S05]  /*1bb20*/  BSYNC.RECONVERGENT B2 ;  /* 0x0000000000027941 */ /* 0x000fea0003800200 */
.L_x_889:
[----:B------:R-:W-:Y:S01]  /*1bb30*/  I2FP.F32.U32 R113, R113 ;  /* 0x0000007100717245 */ /* 0x000fe20000201000 */
[----:B------:R-:W-:Y:S01]  /*1bb40*/  IMAD.U32 R207, R207, 0x10000, RZ ;  /* 0x00010000cfcf7824 */ /* 0x000fe200078e00ff */
[----:B------:R-:W-:Y:S02]  /*1bb50*/  F2FP.BF16.F32.PACK_AB R114, R183, R182 ;  /* 0x000000b6b772723e */ /* 0x000fe400000010ff */
[----:B------:R-:W-:Y:S01]  /*1bb60*/  F2FP.BF16.F32.PACK_AB R112, R151, R150 ;  /* 0x000000969770723e */ /* 0x000fe200000010ff */
[----:B------:R-:W-:Y:S01]  /*1bb70*/  FFMA.FTZ R118, R113, R118, 1.1641532182693481445e-10 ;  /* 0x2f00000071767423 */ /* 0x000fe20000010076 */
[----:B------:R-:W-:Y:S01]  /*1bb80*/  FMUL.FTZ R207, R207, R208 ;  /* 0x000000d0cfcf7220 */ /* 0x000fe20000410000 */
[----:B------:R-:W-:-:S03]  /*1bb90*/  F2FP.BF16.F32.PACK_AB R113, R167, R166 ;  /* 0x000000a6a771723e */ /* 0x000fc600000010ff */
[----:B------:R-:W-:Y:S01]  /*1bba0*/  FMUL.FTZ R200, R207, R200 ;  /* 0x000000c8cfc87220 */ /* 0x000fe20000410000 */
[----:B------:R-:W-:-:S04]  /*1bbb0*/  FSETP.GTU.FTZ.AND P6, PT, R118, R119, PT ;  /* 0x000000777600720b */ /* 0x000fc80003fdc000 */
[----:B------:R-:W-:Y:S02]  /*1bbc0*/  FSEL R200, R200, RZ, !P6 ;  /* 0x000000ffc8c87208 */ /* 0x000fe40007000000 */
[----:B------:R-:W-:Y:S02]  /*1bbd0*/  PLOP3.LUT P6, PT, P6, PT, PT, 0x8, 0x80 ;  /* 0x000000000080781c */ /* 0x000fe400037ce170 */
[----:B------:R-:W-:-:S11]  /*1bbe0*/  F2FP.BF16.F32.PACK_AB R115, R200, R199 ;  /* 0x000000c7c873723e */ /* 0x000fd600000010ff */
.L_x_853:
[----:B------:R-:W0:Y:S01]  /*1bbf0*/  LDC.64 R118, c[0x0][0x3a8] ;  /* 0x0000ea00ff767b82 */ /* 0x000e220000000a00 */
[----:B------:R-:W-:Y:S02]  /*1bc00*/  SEL R216, RZ, 0x1000000, !P6 ;  /* 0x01000000ffd87807 */ /* 0x000fe40007000000 */
[----:B------:R-:W-:Y:S02]  /*1bc10*/  SEL R211, RZ, 0x1000000, !P2 ;  /* 0x01000000ffd37807 */ /* 0x000fe40005000000 */
[----:B------:R-:W-:Y:S02]  /*1bc20*/  SEL R212, RZ, 0x10000, !P1 ;  /* 0x00010000ffd47807 */ /* 0x000fe40004800000 */
[----:B------:R-:W-:Y:S01]  /*1bc30*/  SEL R207, RZ, 0x100, !P0 ;  /* 0x00000100ffcf7807 */ /* 0x000fe20004000000 */
[----:B------:R-:W1:Y:S01]  /*1bc40*/  LDC.64 R116, c[0x0][0x3b0] ;  /* 0x0000ec00ff747b82 */ /* 0x000e620000000a00 */
[----:B------:R-:W-:Y:S02]  /*1bc50*/  LOP3.LUT P6, RZ, R141, 0x2, RZ, 0xc0, !PT ;  /* 0x000000028dff7812 */ /* 0x000fe400078cc0ff */
[----:B------:R-:W-:-:S02]  /*1bc60*/  SEL R215, RZ, 0x10000, !P5 ;  /* 0x00010000ffd77807 */ /* 0x000fc40006800000 */
[----:B------:R-:W-:Y:S02]  /*1bc70*/  SEL R214, RZ, 0x100, !P4 ;  /* 0x00000100ffd67807 */ /* 0x000fe40006000000 */
[----:B------:R-:W-:Y:S02]  /*1bc80*/  LOP3.LUT R207, R207, R211, R212, 0xfe, !PT ;  /* 0x000000d3cfcf7212 */ /* 0x000fe400078efed4 */
[----:B------:R-:W-:Y:S02]  /*1bc90*/  SEL R213, RZ, 0x1, !P3 ;  /* 0x00000001ffd57807 */ /* 0x000fe40005800000 */
[----:B------:R-:W-:Y:S02]  /*1bca0*/  LOP3.LUT R214, R214, R216, R215, 0xfe, !PT ;  /* 0x000000d8d6d67212 */ /* 0x000fe400078efed7 */
        /* <DEDUP_REMOVED lines=9> */
.L_x_811:
[----:B------:R-:W-:Y:S05]  /*1bd40*/  BSYNC.RECONVERGENT B1 ;  /* 0x0000000000017941 */ /* 0x000fea0003800200 */
.L_x_810:
        /* <DEDUP_REMOVED lines=30> */
.L_x_899:
        /* <DEDUP_REMOVED lines=13> */
.L_x_901:
[----:B------:R-:W-:Y:S05]  /*1c000*/  BSYNC.RECONVERGENT B3 ;  /* 0x0000000000037941 */ /* 0x000fea0003800200 */
.L_x_900:
        /* <DEDUP_REMOVED lines=42> */
.L_x_898:
[----:B------:R-:W-:Y:S05]  /*1c2b0*/  BSYNC.RECONVERGENT B2 ;  /* 0x0000000000027941 */ /* 0x000fea0003800200 */
.L_x_897:
[----:B------:R-:W0:Y:S01]  /*1c2c0*/  LDC R211, c[0x0][0x408] ;  /* 0x00010200ffd37b82 */ /* 0x000e220000000800 */
[----:B------:R-:W-:Y:S01]  /*1c2d0*/  I2FP.F32.U32 R169, R152 ;  /* 0x0000009800a97245 */ /* 0x000fe20000201000 */
[----:B------:R-:W-:Y:S02]  /*1c2e0*/  HFMA2 R202, -RZ, RZ, 0.1171875, 0 ;  /* 0x2f800000ffca7431 */ /* 0x000fe400000001ff */
[C---:B-----5:R-:W-:Y:S01]  /*1c2f0*/  IMAD.U32 R185, R112.reuse, 0x10000, RZ ;  /* 0x0001000070b97824 */ /* 0x060fe200078e00ff */
[----:B------:R-:W-:Y:S01]  /*1c300*/  LOP3.LUT R141, R141, 0xfffffffd, RZ, 0xc0, !PT ;  /* 0xfffffffd8d8d7812 */ /* 0x000fe200078ec0ff */
[----:B------:R-:W-:Y:S01]  /*1c310*/  BSSY.RECONVERGENT B2, `(.L_x_902) ;  /* 0x0000052000027945 */ /* 0x000fe20003800200 */
[----:B------:R-:W-:Y:S01]  /*1c320*/  PRMT R112, R112, 0x7632, R112 ;  /* 0x0000763270707816 */ /* 0x000fe20000000070 */
[----:B------:R-:W-:Y:S01]  /*1c330*/  FFMA.FTZ R0, R169, R202, 1.1641532182693481445e-10 ;  /* 0x2f000000a9007423 */ /* 0x000fe200000100ca */
[----:B------:R-:W1:Y:S01]  /*1c340*/  LDC R207, c[0x0][0x404] ;  /* 0x00010100ffcf7b82 */ /* 0x000e620000000800 */
[----:B------:R-:W-:Y:S01]  /*1c350*/  FMUL.FTZ R152, R185, R208 ;  /* 0x000000d0b9987220 */ /* 0x000fe20000410000 */
[C---:B------:R-:W-:Y:S01]  /*1c360*/  IMAD.U32 R169, R116.reuse, 0x10000, RZ ;  /* 0x0001000074a97824 */ /* 0x040fe200078e00ff */
[----:B------:R-:W-:-:S02]  /*1c370*/  PRMT R116, R116, 0x7632, R116 ;  /* 0x0000763274747816 */ /* 0x000fc40000000074 */
[----:B------:R-:W-:Y:S01]  /*1c380*/  MOV R168, 0x2 ;  /* 0x0000000200a87802 */ /* 0x000fe20000000f00 */
[----:B0-----:R-:W-:Y:S01]  /*1c390*/  FMUL.FTZ R152, R152, R211 ;  /* 0x000000d398987220 */ /* 0x001fe20000410000 */
[----:B-1----:R-:W-:Y:S01]  /*1c3a0*/  FSETP.GTU.FTZ.AND P0, PT, R0, R207, PT ;  /* 0x000000cf0000720b */ /* 0x002fe20003f1c000 */
[----:B------:R-:W-:-:S03]  /*1c3b0*/  IMAD.MOV.U32 R0, RZ, RZ, R132 ;  /* 0x000000ffff007224 */ /* 0x000fc600078e0084 */
[----:B------:R-:W-:Y:S02]  /*1c3c0*/  FSEL R152, R152, RZ, !P0 ;  /* 0x000000ff98987208 */ /* 0x000fe40004000000 */
[----:B------:R-:W-:Y:S02]  /*1c3d0*/  PLOP3.LUT P1, PT, P0, PT, PT, 0x8, 0x80 ;  /* 0x000000000080781c */ /* 0x000fe4000072e170 */
[----:B------:R-:W-:Y:S01]  /*1c3e0*/  ISETP.NE.AND P0, PT, R153, 0x1, PT ;  /* 0x000000019900780c */ /* 0x000fe20003f05270 */
[----:B------:R-:W-:-:S10]  /*1c3f0*/  FADD.FTZ R152, R152, R169 ;  /* 0x000000a998987221 */ /* 0x000fd40000010000 */
[----:B------:R-:W-:Y:S02]  /*1c400*/  @P1 LOP3.LUT R141, R141, 0x2, RZ, 0xfc, !PT ;  /* 0x000000028d8d1812 */ /* 0x000fe400078efcff */
[----:B------:R-:W-:Y:S05]  /*1c410*/  @!P0 BRA `(.L_x_903) ;  /* 0x0000000400048947 */ /* 0x000fea0003800000 */
        /* <DEDUP_REMOVED lines=8> */
.L_x_904:
        /* <DEDUP_REMOVED lines=13> */
.L_x_906:
[----:B------:R-:W-:Y:S05]  /*1c570*/  BSYNC.RECONVERGENT B3 ;  /* 0x0000000000037941 */ /* 0x000fea0003800200 */
.L_x_905:
        /* <DEDUP_REMOVED lines=43> */
.L_x_903:
[----:B------:R-:W-:Y:S05]  /*1c830*/  BSYNC.RECONVERGENT B2 ;  /* 0x0000000000027941 */ /* 0x000fea0003800200 */
.L_x_902:
        /* <DEDUP_REMOVED lines=23> */
.L_x_909:
        /* <DEDUP_REMOVED lines=13> */
.L_x_911:
[----:B------:R-:W-:Y:S05]  /*1ca80*/  BSYNC.RECONVERGENT B3 ;  /* 0x0000000000037941 */ /* 0x000fea0003800200 */
.L_x_910:
        /* <DEDUP_REMOVED lines=43> */
.L_x_908:
[----:B------:R-:W-:Y:S05]  /*1cd40*/  BSYNC.RECONVERGENT B2 ;  /* 0x0000000000027941 */ /* 0x000fea0003800200 */
.L_x_907:
[----:B------:R-:W-:Y:S01]  /*1cd50*/  I2FP.F32.U32 R169, R0 ;  /* 0x0000000000a97245 */ /* 0x000fe20000201000 */
[----:B------:R-:W-:Y:S01]  /*1cd60*/  BSSY.RECONVERGENT B2, `(.L_x_912) ;  /* 0x0000051000027945 */ /* 0x000fe20003800200 */
[----:B------:R-:W-:Y:S02]  /*1cd70*/  SHF.L.U32 R185, R113, 0x10, RZ ;  /* 0x0000001071b97819 */ /* 0x000fe400000006ff */
[----:B------:R-:W-:Y:S01]  /*1cd80*/  ISETP.NE.AND P2, PT, R116, 0x1, PT ;  /* 0x000000017400780c */ /* 0x000fe20003f45270 */
[----:B------:R-:W-:Y:S01]  /*1cd90*/  FFMA.FTZ R0, R169, R202, 1.1641532182693481445e-10 ;  /* 0x2f000000a9007423 */ /* 0x000fe200000100ca */
[----:B------:R-:W-:Y:S01]  /*1cda0*/  PRMT R169, R113, 0x7632, R169 ;  /* 0x0000763271a97816 */ /* 0x000fe200000000a9 */
[----:B------:R-:W-:Y:S01]  /*1cdb0*/  FMUL.FTZ R112, R185, R208 ;  /* 0x000000d0b9707220 */ /* 0x000fe20000410000 */
[----:B------:R-:W-:Y:S01]  /*1cdc0*/  IMAD.U32 R185, R117, 0x10000, RZ ;  /* 0x0001000075b97824 */ /* 0x000fe200078e00ff */
[----:B------:R-:W-:Y:S02]  /*1cdd0*/  MOV R113, R132 ;  /* 0x0000008400717202 */ /* 0x000fe40000000f00 */
[----:B------:R-:W-:Y:S01]  /*1cde0*/  FMUL.FTZ R112, R112, R211 ;  /* 0x000000d370707220 */ /* 0x000fe20000410000 */
[----:B------:R-:W-:-:S02]  /*1cdf0*/  FSETP.GTU.FTZ.AND P1, PT, R0, R207, PT ;  /* 0x000000cf0000720b */ /* 0x000fc40003f3c000 */
[----:B------:R-:W-:Y:S01]  /*1ce00*/  PRMT R0, R117, 0x7632, R0 ;  /* 0x0000763275007816 */ /* 0x000fe20000000000 */
[----:B------:R-:W-:Y:S01]  /*1ce10*/  IMAD.MOV.U32 R117, RZ, RZ, 0x2 ;  /* 0x00000002ff757424 */ /* 0x000fe200078e00ff */
        /* <DEDUP_REMOVED lines=12> */
.L_x_914:
        /* <DEDUP_REMOVED lines=13> */
.L_x_916:
[----:B------:R-:W-:Y:S05]  /*1cfb0*/  BSYNC.RECONVERGENT B3 ;  /* 0x0000000000037941 */ /* 0x000fea0003800200 */
.L_x_915:
        /* <DEDUP_REMOVED lines=43> */
.L_x_913:
[----:B------:R-:W-:Y:S05]  /*1d270*/  BSYNC.RECONVERGENT B2 ;  /* 0x0000000000027941 */ /* 0x000fea0003800200 */
.L_x_912:
        /* <DEDUP_REMOVED lines=23> */
.L_x_919:
        /* <DEDUP_REMOVED lines=13> */
.L_x_921:
[----:B------:R-:W-:Y:S05]  /*1d4c0*/  BSYNC.RECONVERGENT B3 ;  /* 0x0000000000037941 */ /* 0x000fea0003800200 */
.L_x_920:
        /* <DEDUP_REMOVED lines=43> */
.L_x_918:
[----:B------:R-:W-:Y:S05]  /*1d780*/  BSYNC.RECONVERGENT B2 ;  /* 0x0000000000027941 */ /* 0x000fea0003800200 */
.L_x_917:
        /* <DEDUP_REMOVED lines=25> */
.L_x_924:
        /* <DEDUP_REMOVED lines=13> */
.L_x_926:
[----:B------:R-:W-:Y:S05]  /*1d9f0*/  BSYNC.RECONVERGENT B3 ;  /* 0x0000000000037941 */ /* 0x000fea0003800200 */
.L_x_925:
        /* <DEDUP_REMOVED lines=43> */
.L_x_923:
[----:B------:R-:W-:Y:S05]  /*1dcb0*/  BSYNC.RECONVERGENT B2 ;  /* 0x0000000000027941 */ /* 0x000fea0003800200 */
.L_x_922:
        /* <DEDUP_REMOVED lines=23> */
.L_x_929:
        /* <DEDUP_REMOVED lines=13> */
.L_x_931:
[----:B------:R-:W-:Y:S05]  /*1df00*/  BSYNC.RECONVERGENT B3 ;  /* 0x0000000000037941 */ /* 0x000fea0003800200 */
.L_x_930:
        /* <DEDUP_REMOVED lines=43> */
.L_x_928:
[----:B------:R-:W-:Y:S05]  /*1e1c0*/  BSYNC.RECONVERGENT B2 ;  /* 0x0000000000027941 */ /* 0x000fea0003800200 */
.L_x_927:
        /* <DEDUP_REMOVED lines=25> */
.L_x_934:
        /* <DEDUP_REMOVED lines=15> */
.L_x_936:
[----:B------:R-:W-:Y:S05]  /*1e450*/  BSYNC.RECONVERGENT B3 ;  /* 0x0000000000037941 */ /* 0x000fea0003800200 */
.L_x_935:
        /* <DEDUP_REMOVED lines=43> */
.L_x_933:
[----:B------:R-:W-:Y:S05]  /*1e710*/  BSYNC.RECONVERGENT B2 ;  /* 0x0000000000027941 */ /* 0x000fea0003800200 */
.L_x_932:
        /* <DEDUP_REMOVED lines=15> */
.L_x_896:
        /* <DEDUP_REMOVED lines=16> */
.L_x_940:
        /* <DEDUP_REMOVED lines=13> */
.L_x_942:
[----:B------:R-:W-:Y:S05]  /*1e9e0*/  BSYNC.RECONVERGENT B3 ;  /* 0x0000000000037941 */ /* 0x000fea0003800200 */
.L_x_941:
        /* <DEDUP_REMOVED lines=42> */
.L_x_939:
[----:B------:R-:W-:Y:S05]  /*1ec90*/  BSYNC.RECONVERGENT B2 ;  /* 0x0000000000027941 */ /* 0x000fea0003800200 */
.L_x_938:
[----:B------:R-:W0:Y:S01]  /*1eca0*/  LDC R202, c[0x0][0x408] ;  /* 0x00010200ffca7b82 */ /* 0x000e220000000800 */
[----:B------:R-:W-:Y:S01]  /*1ecb0*/  I2FP.F32.U32 R117, R116 ;  /* 0x0000007400757245 */ /* 0x000fe20000201000 */
[----:B------:R-:W-:Y:S01]  /*1ecc0*/  IMAD.MOV.U32 R118, RZ, RZ, 0x2f800000 ;  /* 0x2f800000ff767424 */ /* 0x000fe200078e00ff */
[C---:B-----5:R-:W-:Y:S01]  /*1ecd0*/  SHF.L.U32 R153, R112.reuse, 0x10, RZ ;  /* 0x0000001070997819 */ /* 0x060fe200000006ff */
[----:B------:R-:W-:Y:S01]  /*1ece0*/  BSSY.RECONVERGENT B2, `(.L_x_943) ;  /* 0x0000050000027945 */ /* 0x000fe20003800200 */
[----:B------:R-:W-:Y:S01]  /*1ecf0*/  LOP3.LUT R141, R141, 0xfffffffd, RZ, 0xc0, !PT ;  /* 0xfffffffd8d8d7812 */ /* 0x000fe200078ec0ff */
[----:B------:R-:W-:Y:S01]  /*1ed00*/  FFMA.FTZ R0, R117, R118, 1.1641532182693481445e-10 ;  /* 0x2f00000075007423 */ /* 0x000fe20000010076 */
[----:B------:R-:W-:Y:S01]  /*1ed10*/  PRMT R112, R112, 0x7632, R112 ;  /* 0x0000763270707816 */ /* 0x000fe20000000070 */
[----:B------:R-:W1:Y:S01]  /*1ed20*/  LDC R119, c[0x0][0x404] ;  /* 0x00010100ff777b82 */ /* 0x000e620000000800 */
[----:B------:R-:W-:Y:S01]  /*1ed30*/  FMUL.FTZ R153, R153, R208 ;  /* 0x000000d099997220 */ /* 0x000fe20000410000 */
[----:B------:R-:W-:-:S03]  /*1ed40*/  IMAD.MOV.U32 R116, RZ, RZ, 0x2 ;  /* 0x00000002ff747424 */ /* 0x000fc600078e00ff */
[----:B0-----:R-:W-:Y:S01]  /*1ed50*/  FMUL.FTZ R152, R153, R202 ;  /* 0x000000ca99987220 */ /* 0x001fe20000410000 */
[----:B-1----:R-:W-:Y:S01]  /*1ed60*/  FSETP.GTU.FTZ.AND P0, PT, R0, R119, PT ;  /* 0x000000770000720b */ /* 0x002fe20003f1c000 */
[----:B------:R-:W-:-:S03]  /*1ed70*/  IMAD.MOV.U32 R0, RZ, RZ, R132 ;  /* 0x000000ffff007224 */ /* 0x000fc600078e0084 */
[----:B------:R-:W-:Y:S02]  /*1ed80*/  FSEL R152, R152, RZ, !P0 ;  /* 0x000000ff98987208 */ /* 0x000fe40004000000 */
[----:B------:R-:W-:Y:S02]  /*1ed90*/  PLOP3.LUT P1, PT, P0, PT, PT, 0x8, 0x80 ;  /* 0x000000000080781c */ /* 0x000fe4000072e170 */
[----:B------:R-:W-:-:S11]  /*1eda0*/  ISETP.NE.AND P0, PT, R168, 0x1, PT ;  /* 0x00000001a800780c */ /* 0x000fd60003f05270 */
[----:B------:R-:W-:Y:S02]  /*1edb0*/  @P1 LOP3.LUT R141, R141, 0x2, RZ, 0xfc, !PT ;  /* 0x000000028d8d1812 */ /* 0x000fe400078efcff */
[----:B------:R-:W-:Y:S05]  /*1edc0*/  @!P0 BRA `(.L_x_944) ;  /* 0x0000000400048947 */ /* 0x000fea0003800000 */
        /* <DEDUP_REMOVED lines=8> */
.L_x_945:
        /* <DEDUP_REMOVED lines=13> */
.L_x_947:
[----:B------:R-:W-:Y:S05]  /*1ef20*/  BSYNC.RECONVERGENT B3 ;  /* 0x0000000000037941 */ /* 0x000fea0003800200 */
.L_x_946:
        /* <DEDUP_REMOVED lines=43> */
.L_x_944:
[----:B------:R-:W-:Y:S05]  /*1f1e0*/  BSYNC.RECONVERGENT B2 ;  /* 0x0000000000027941 */ /* 0x000fea0003800200 */
.L_x_943:
        /* <DEDUP_REMOVED lines=8> */
[----:B------:R-:W-:Y:S01]  /*1f270*/  FMUL.FTZ R153, R153, R202 ;  /* 0x000000ca99997220 */ /* 0x000fe20000410000 */
[----:B------:R-:W-:-:S04]  /*1f280*/  IMAD.MOV.U32 R0, RZ, RZ, R132 ;  /* 0x000000ffff007224 */ /* 0x000fc800078e0084 */
[----:B------:R-:W-:Y:S02]  /*1f290*/  FSEL R153, R153, RZ, !P0 ;  /* 0x000000ff99997208 */ /* 0x000fe40004000000 */
        /* <DEDUP_REMOVED lines=10> */
.L_x_950:
        /* <DEDUP_REMOVED lines=13> */
.L_x_952:
[----:B------:R-:W-:Y:S05]  /*1f410*/  BSYNC.RECONVERGENT B3 ;  /* 0x0000000000037941 */ /* 0x000fea0003800200 */
.L_x_951:
        /* <DEDUP_REMOVED lines=43> */
.L_x_949:
[----:B------:R-:W-:Y:S05]  /*1f6d0*/  BSYNC.RECONVERGENT B2 ;  /* 0x0000000000027941 */ /* 0x000fea0003800200 */
.L_x_948:
[----:B------:R-:W-:Y:S01]  /*1f6e0*/  I2FP.F32.U32 R117, R0 ;  /* 0x0000000000757245 */ /* 0x000fe20000201000 */
[----:B------:R-:W-:Y:S01]  /*1f6f0*/  BSSY.RECONVERGENT B2, `(.L_x_953) ;  /* 0x000004e000027945 */ /* 0x000fe20003800200 */
[----:B------:R-:W-:Y:S02]  /*1f700*/  SHF.L.U32 R169, R113, 0x10, RZ ;  /* 0x0000001071a97819 */ /* 0x000fe400000006ff */
[----:B------:R-:W-:Y:S01]  /*1f710*/  ISETP.NE.AND P2, PT, R184, 0x1, PT ;  /* 0x00000001b800780c */ /* 0x000fe20003f45270 */
[----:B------:R-:W-:Y:S01]  /*1f720*/  FFMA.FTZ R112, R117, R118, 1.1641532182693481445e-10 ;  /* 0x2f00000075707423 */ /* 0x000fe20000010076 */
[----:B------:R-:W-:Y:S01]  /*1f730*/  PRMT R0, R113, 0x7632, R0 ;  /* 0x0000763271007816 */ /* 0x000fe20000000000 */
[----:B------:R-:W-:Y:S01]  /*1f740*/  FMUL.FTZ R169, R169, R208 ;  /* 0x000000d0a9a97220 */ /* 0x000fe20000410000 */
[----:B------:R-:W-:Y:S02]  /*1f750*/  IMAD.MOV.U32 R113, RZ, RZ, R132 ;  /* 0x000000ffff717224 */ /* 0x000fe400078e0084 */
[----:B------:R-:W-:Y:S01]  /*1f760*/  FSETP.GTU.FTZ.AND P1, PT, R112, R119, PT ;  /* 0x000000777000720b */ /* 0x000fe20003f3c000 */
[----:B------:R-:W-:Y:S01]  /*1f770*/  FMUL.FTZ R168, R169, R202 ;  /* 0x000000caa9a87220 */ /* 0x000fe20000410000 */
[----:B------:R-:W-:-:S04]  /*1f780*/  IMAD.MOV.U32 R112, RZ, RZ, 0x2 ;  /* 0x00000002ff707424 */ /* 0x000fc800078e00ff */
        /* <DEDUP_REMOVED lines=11> */
.L_x_955:
        /* <DEDUP_REMOVED lines=13> */
.L_x_957:
[----:B------:R-:W-:Y:S05]  /*1f910*/  BSYNC.RECONVERGENT B3 ;  /* 0x0000000000037941 */ /* 0x000fea0003800200 */
.L_x_956:
        /* <DEDUP_REMOVED lines=41> */
[----:B------:R-:W-:Y:S02]  /*1fbb0*/  IMAD.MOV.U32 R210, RZ, RZ, R112 ;  /* 0x000000ffffd27224 */ /* 0x000fe400078e0070 */
[----:B------:R-:W-:-:S07]  /*1fbc0*/  IMAD.MOV.U32 R112, RZ, RZ, RZ ;  /* 0x000000ffff707224 */ /* 0x000fce00078e00ff */
.L_x_954:
[----:B------:R-:W-:Y:S05]  /*1fbd0*/  BSYNC.RECONVERGENT B2 ;  /* 0x0000000000027941 */ /* 0x000fea0003800200 */
.L_x_953:
        /* <DEDUP_REMOVED lines=21> */
.L_x_960:
        /* <DEDUP_REMOVED lines=13> */
.L_x_962:
[----:B------:R-:W-:Y:S05]  /*1fe00*/  BSYNC.RECONVERGENT B3 ;  /* 0x0000000000037941 */ /* 0x000fea0003800200 */
.L_x_961:
        /* <DEDUP_REMOVED lines=43> */
.L_x_959:
[----:B------:R-:W-:Y:S05]  /*200c0*/  BSYNC.RECONVERGENT B2 ;  /* 0x0000000000027941 */ /* 0x000fea0003800200 */
.L_x_958:
        /* <DEDUP_REMOVED lines=22> */
.L_x_965:
        /* <DEDUP_REMOVED lines=13> */
.L_x_967:
[----:B------:R-:W-:Y:S05]  /*20300*/  BSYNC.RECONVERGENT B3 ;  /* 0x0000000000037941 */ /* 0x000fea0003800200 */
.L_x_966:
        /* <DEDUP_REMOVED lines=43> */
.L_x_964:
[----:B------:R-:W-:Y:S05]  /*205c0*/  BSYNC.RECONVERGENT B2 ;  /* 0x0000000000027941 */ /* 0x000fea0003800200 */
.L_x_963:
        /* <DEDUP_REMOVED lines=21> */
.L_x_970:
        /* <DEDUP_REMOVED lines=13> */
.L_x_972:
[----:B------:R-:W-:Y:S05]  /*207f0*/  BSYNC.RECONVERGENT B3 ;  /* 0x0000000000037941 */ /* 0x000fea0003800200 */
.L_x_971:
        /* <DEDUP_REMOVED lines=43> */
.L_x_969:
[----:B------:R-:W-:Y:S05]  /*20ab0*/  BSYNC.RECONVERGENT B2 ;  /* 0x0000000000027941 */ /* 0x000fea0003800200 */
.L_x_968:
        /* <DEDUP_REMOVED lines=22> */
.L_x_975:
        /* <DEDUP_REMOVED lines=15> */
.L_x_977:
[----:B------:R-:W-:Y:S05]  /*20d10*/  BSYNC.RECONVERGENT B3 ;  /* 0x0000000000037941 */ /* 0x000fea0003800200 */
.L_x_976:
        /* <DEDUP_REMOVED lines=43> */
.L_x_974:
[----:B------:R-:W-:Y:S05]  /*20fd0*/  BSYNC.RECONVERGENT B2 ;  /* 0x0000000000027941 */ /* 0x000fea0003800200 */
.L_x_973:
[----:B------:R-:W-:Y:S02]  /*20fe0*/  I2FP.F32.U32 R113, R113 ;  /* 0x0000007100717245 */ /* 0x000fe40000201000 */
[----:B------:R-:W-:Y:S02]  /*20ff0*/  SHF.L.U32 R207, R207, 0x10, RZ ;  /* 0x00000010cfcf7819 */ /* 0x000fe400000006ff */
[----:B------:R-:W-:Y:S01]  /*21000*/  F2FP.BF16.F32.PACK_AB R114, R185, R184 ;  /* 0x000000b8b972723e */ /* 0x000fe200000010ff */
[----:B------:R-:W-:Y:S01]  /*21010*/  FFMA.FTZ R118, R113, R118, 1.1641532182693481445e-10 ;  /* 0x2f00000071767423 */ /* 0x000fe20000010076 */
[----:B------:R-:W-:Y:S01]  /*21020*/  F2FP.BF16.F32.PACK_AB R113, R169, R168 ;  /* 0x000000a8a971723e */ /* 0x000fe200000010ff */
[----:B------:R-:W-:Y:S01]  /*21030*/  FMUL.FTZ R207, R207, R208 ;  /* 0x000000d0cfcf7220 */ /* 0x000fe20000410000 */
[----:B------:R-:W-:Y:S02]  /*21040*/  F2FP.BF16.F32.PACK_AB R112, R153, R152 ;  /* 0x000000989970723e */ /* 0x000fe400000010ff */
[----:B------:R-:W-:Y:S01]  /*21050*/  FSETP.GTU.FTZ.AND P6, PT, R118, R119, PT ;  /* 0x000000777600720b */ /* 0x000fe20003fdc000 */
[----:B------:R-:W-:-:S05]  /*21060*/  FMUL.FTZ R202, R207, R202 ;  /* 0x000000cacfca7220 */ /* 0x000fca0000410000 */
[----:B------:R-:W-:Y:S02]  /*21070*/  FSEL R202, R202, RZ, !P6 ;  /* 0x000000ffcaca7208 */ /* 0x000fe40007000000 */
[----:B------:R-:W-:Y:S02]  /*21080*/  PLOP3.LUT P6, PT, P6, PT, PT, 0x8, 0x80 ;  /* 0x000000000080781c */ /* 0x000fe400037ce170 */
[----:B------:R-:W-:-:S11]  /*21090*/  F2FP.BF16.F32.PACK_AB R115, R202, R201 ;  /* 0x000000c9ca73723e */ /* 0x000fd600000010ff */
.L_x_937:
        /* <DEDUP_REMOVED lines=21> */
.L_x_895:
[----:B------:R-:W-:Y:S05]  /*211f0*/  BSYNC.RECONVERGENT B1 ;  /* 0x0000000000017941 */ /* 0x000fea0003800200 */
.L_x_894:
        /* <DEDUP_REMOVED lines=30> */
.L_x_983:
        /* <DEDUP_REMOVED lines=13> */
.L_x_985:
[----:B------:R-:W-:Y:S05]  /*214b0*/  BSYNC.RECONVERGENT B3 ;  /* 0x0000000000037941 */ /* 0x000fea0003800200 */
.L_x_984:
        /* <DEDUP_REMOVED lines=42> */
.L_x_982:
[----:B------:R-:W-:Y:S05]  /*21760*/  BSYNC.RECONVERGENT B2 ;  /* 0x0000000000027941 */ /* 0x000fea0003800200 */
.L_x_981:
[----:B------:R-:W0:Y:S01]  /*21770*/  LDC R211, c[0x0][0x408] ;  /* 0x00010200ffd37b82 */ /* 0x000e220000000800 */
[----:B------:R-:W-:Y:S01]  /*21780*/  I2FP.F32.U32 R171, R154 ;  /* 0x0000009a00ab7245 */ /* 0x000fe20000201000 */
[----:B------:R-:W-:Y:S01]  /*21790*/  IMAD.MOV.U32 R204, RZ, RZ, 0x2f800000 ;  /* 0x2f800000ffcc7424 */ /* 0x000fe200078e00ff */
[----:B------:R-:W-:Y:S01]  /*217a0*/  LOP3.LUT R141, R141, 0xfffffffd, RZ, 0xc0, !PT ;  /* 0xfffffffd8d8d7812 */ /* 0x000fe200078ec0ff */
[----:B-----5:R-:W-:Y:S01]  /*217b0*/  IMAD.U32 R187, R112, 0x10000, RZ ;  /* 0x0001000070bb7824 */ /* 0x020fe200078e00ff */
[----:B------:R-:W-:Y:S01]  /*217c0*/  BSSY.RECONVERGENT B2, `(.L_x_986) ;  /* 0x0000052000027945 */ /* 0x000fe20003800200 */
[----:B------:R-:W-:Y:S01]  /*217d0*/  FFMA.FTZ R0, R171, R204, 1.1641532182693481445e-10 ;  /* 0x2f000000ab007423 */ /* 0x000fe200000100cc */
[----:B------:R-:W-:Y:S01]  /*217e0*/  SHF.L.U32 R171, R116, 0x10, RZ ;  /* 0x0000001074ab7819 */ /* 0x000fe200000006ff */
[----:B------:R-:W1:Y:S01]  /*217f0*/  LDC R207, c[0x0][0x404] ;  /* 0x00010100ffcf7b82 */ /* 0x000e620000000800 */
[----:B------:R-:W-:Y:S01]  /*21800*/  FMUL.FTZ R154, R187, R208 ;  /* 0x000000d0bb9a7220 */ /* 0x000fe20000410000 */
[----:B------:R-:W-:Y:S01]  /*21810*/  PRMT R112, R112, 0x7632, R112 ;  /* 0x0000763270707816 */ /* 0x000fe20000000070 */
[----:B------:R-:W-:Y:S01]  /*21820*/  IMAD.MOV.U32 R170, RZ, RZ, 0x2 ;  /* 0x00000002ffaa7424 */ /* 0x000fe200078e00ff */
[----:B------:R-:W-:Y:S01]  /*21830*/  PRMT R116, R116, 0x7632, R116 ;  /* 0x0000763274747816 */ /* 0x000fe20000000074 */
        /* <DEDUP_REMOVED lines=17> */
.L_x_988:
        /* <DEDUP_REMOVED lines=13> */
.L_x_990:
[----:B------:R-:W-:Y:S05]  /*21a20*/  BSYNC.RECONVERGENT B3 ;  /* 0x0000000000037941 */ /* 0x000fea0003800200 */
.L_x_989:
        /* <DEDUP_REMOVED lines=43> */
.L_x_987:
[----:B------:R-:W-:Y:S05]  /*21ce0*/  BSYNC.RECONVERGENT B2 ;  /* 0x0000000000027941 */ /* 0x000fea0003800200 */
.L_x_986:
        /* <DEDUP_REMOVED lines=23> */
.L_x_993:
        /* <DEDUP_REMOVED lines=13> */
.L_x_995:
[----:B------:R-:W-:Y:S05]  /*21f30*/  BSYNC.RECONVERGENT B3 ;  /* 0x0000000000037941 */ /* 0x000fea0003800200 */
.L_x_994:
        /* <DEDUP_REMOVED lines=43> */
.L_x_992:
[----:B------:R-:W-:Y:S05]  /*221f0*/  BSYNC.RECONVERGENT B2 ;  /* 0x0000000000027941 */ /* 0x000fea0003800200 */
.L_x_991:
        /* <DEDUP_REMOVED lines=25> */
.L_x_998:
        /* <DEDUP_REMOVED lines=13> */
.L_x_1000:
[----:B------:R-:W-:Y:S05]  /*22460*/  BSYNC.RECONVERGENT B3 ;  /* 0x0000000000037941 */ /* 0x000fea0003800200 */
.L_x_999:
        /* <DEDUP_REMOVED lines=43> */
.L_x_997:
[----:B------:R-:W-:Y:S05]  /*22720*/  BSYNC.RECONVERGENT B2 ;  /* 0x0000000000027941 */ /* 0x000fea0003800200 */
.L_x_996:
        /* <DEDUP_REMOVED lines=23> */
.L_x_1003:
        /* <DEDUP_REMOVED lines=13> */
.L_x_1005:
[----:B------:R-:W-:Y:S05]  /*22970*/  BSYNC.RECONVERGENT B3 ;  /* 0x0000000000037941 */ /* 0x000fea0003800200 */
.L_x_1004:
        /* <DEDUP_REMOVED lines=43> */
.L_x_1002:
[----:B------:R-:W-:Y:S05]  /*22c30*/  BSYNC.RECONVERGENT B2 ;  /* 0x0000000000027941 */ /* 0x000fea0003800200 */
.L_x_1001:
        /* <DEDUP_REMOVED lines=25> */
.L_x_1008:
        /* <DEDUP_REMOVED lines=13> */
.L_x_1010:
[----:B------:R-:W-:Y:S05]  /*22ea0*/  BSYNC.RECONVERGENT B3 ;  /* 0x0000000000037941 */ /* 0x000fea0003800200 */
.L_x_1009:
        /* <DEDUP_REMOVED lines=43> */
.L_x_1007:
[----:B------:R-:W-:Y:S05]  /*23160*/  BSYNC.RECONVERGENT B2 ;  /* 0x0000000000027941 */ /* 0x000fea0003800200 */
.L_x_1006:
        /* <DEDUP_REMOVED lines=23> */
.L_x_1013:
        /* <DEDUP_REMOVED lines=13> */
.L_x_1015:
[----:B------:R-:W-:Y:S05]  /*233b0*/  BSYNC.RECONVERGENT B3 ;  /* 0x0000000000037941 */ /* 0x000fea0003800200 */
.L_x_1014:
        /* <DEDUP_REMOVED lines=43> */
.L_x_1012:
[----:B------:R-:W-:Y:S05]  /*23670*/  BSYNC.RECONVERGENT B2 ;  /* 0x0000000000027941 */ /* 0x000fea0003800200 */
.L_x_1011:
        /* <DEDUP_REMOVED lines=25> */
.L_x_1018:
        /* <DEDUP_REMOVED lines=15> */
.L_x_1020:
[----:B------:R-:W-:Y:S05]  /*23900*/  BSYNC.RECONVERGENT B3 ;  /* 0x0000000000037941 */ /* 0x000fea0003800200 */
.L_x_1019:
        /* <DEDUP_REMOVED lines=43> */
.L_x_1017:
[----:B------:R-:W-:Y:S05]  /*23bc0*/  BSYNC.RECONVERGENT B2 ;  /* 0x0000000000027941 */ /* 0x000fea0003800200 */
.L_x_1016:
        /* <DEDUP_REMOVED lines=15> */
.L_x_980:
        /* <DEDUP_REMOVED lines=16> */
.L_x_1024:
        /* <DEDUP_REMOVED lines=13> */
.L_x_1026:
[----:B------:R-:W-:Y:S05]  /*23e90*/  BSYNC.RECONVERGENT B3 ;  /* 0x0000000000037941 */ /* 0x000fea0003800200 */
.L_x_1025:
        /* <DEDUP_REMOVED lines=42> */
.L_x_1023:
[----:B------:R-:W-:Y:S05]  /*24140*/  BSYNC.RECONVERGENT B2 ;  /* 0x0000000000027941 */ /* 0x000fea0003800200 */
.L_x_1022:
        /* <DEDUP_REMOVED lines=10> */
[----:B------:R-:W-:-:S03]  /*241f0*/  IMAD.MOV.U32 R116, RZ, RZ, 0x2 ;  /* 0x00000002ff747424 */ /* 0x000fc600078e00ff */
[----:B0-----:R-:W-:Y:S01]  /*24200*/  FMUL.FTZ R154, R155, R204 ;  /* 0x000000cc9b9a7220 */ /* 0x001fe20000410000 */
[----:B-1----:R-:W-:Y:S02]  /*24210*/  FSETP.GTU.FTZ.AND P0, PT, R0, R119, PT ;  /* 0x000000770000720b */ /* 0x002fe40003f1c000 */
[----:B------:R-:W-:Y:S02]  /*24220*/  MOV R0, R132 ;  /* 0x0000008400007202 */ /* 0x000fe40000000f00 */
        /* <DEDUP_REMOVED lines=13> */
.L_x_1029:
        /* <DEDUP_REMOVED lines=13> */
.L_x_1031:
[----:B------:R-:W-:Y:S05]  /*243d0*/  BSYNC.RECONVERGENT B3 ;  /* 0x0000000000037941 */ /* 0x000fea0003800200 */
.L_x_1030:
        /* <DEDUP_REMOVED lines=43> */
.L_x_1028:
[----:B------:R-:W-:Y:S05]  /*24690*/  BSYNC.RECONVERGENT B2 ;  /* 0x0000000000027941 */ /* 0x000fea0003800200 */
.L_x_1027:
        /* <DEDUP_REMOVED lines=9> */
[----:B------:R-:W-:Y:S02]  /*24730*/  MOV R0, R132 ;  /* 0x0000008400007202 */ /* 0x000fe40000000f00 */
[----:B------:R-:W-:Y:S02]  /*24740*/  FSEL R155, R155, RZ, !P0 ;  /* 0x000000ff9b9b7208 */ /* 0x000fe40004000000 */
        /* <DEDUP_REMOVED lines=10> */
.L_x_1034:
        /* <DEDUP_REMOVED lines=13> */
.L_x_1036:
[----:B------:R-:W-:Y:S05]  /*248c0*/  BSYNC.RECONVERGENT B3 ;  /* 0x0000000000037941 */ /* 0x000fea0003800200 */
.L_x_1035:
        /* <DEDUP_REMOVED lines=38> */
[----:B------:R-:W-:-:S03]  /*24b30*/  MOV R132, R186 ;  /* 0x000000ba00847202 */ /* 0x000fc60000000f00 */
[----:B------:R-:W-:Y:S01]  /*24b40*/  HFMA2 R186, -RZ, RZ, 0, 0 ;  /* 0x00000000ffba7431 */ /* 0x000fe200000001ff */
[----:B------:R-:W-:Y:S01]  /*24b50*/  LOP3.LUT R2, R2, UR29, R187, 0x96, !PT ;  /* 0x0000001d02027c12 */ /* 0x000fe2000f8e96bb */
[----:B------:R-:W-:Y:S01]  /*24b60*/  IMAD.MOV.U32 R210, RZ, RZ, R116 ;  /* 0x000000ffffd27224 */ /* 0x000fe200078e0074 */
[----:B------:R-:W-:-:S07]  /*24b70*/  LOP3.LUT R3, R170, UR30, R117, 0x96, !PT ;  /* 0x0000001eaa037c12 */ /* 0x000fce000f8e9675 */
.L_x_1033:
[----:B------:R-:W-:Y:S05]  /*24b80*/  BSYNC.RECONVERGENT B2 ;  /* 0x0000000000027941 */ /* 0x000fea0003800200 */
.L_x_1032:
[----:B------:R-:W-:Y:S01]  /*24b90*/  I2FP.F32.U32 R117, R0 ;  /* 0x0000000000757245 */ /* 0x000fe20000201000 */
[C---:B------:R-:W-:Y:S01]  /*24ba0*/  IMAD.U32 R171, R113.reuse, 0x10000, RZ ;  /* 0x0001000071ab7824 */ /* 0x040fe200078e00ff */
[----:B------:R-:W-:Y:S01]  /*24bb0*/  ISETP.NE.AND P2, PT, R186, 0x1, PT ;  /* 0x00000001ba00780c */ /* 0x000fe20003f45270 */
[----:B------:R-:W-:Y:S01]  /*24bc0*/  BSSY.RECONVERGENT B2, `(.L_x_1037) ;  /* 0x000004c000027945 */ /* 0x000fe20003800200 */
[----:B------:R-:W-:Y:S01]  /*24bd0*/  PRMT R0, R113, 0x7632, R0 ;  /* 0x0000763271007816 */ /* 0x000fe20000000000 */
[----:B------:R-:W-:Y:S01]  /*24be0*/  FFMA.FTZ R112, R117, R118, 1.1641532182693481445e-10 ;  /* 0x2f00000075707423 */ /* 0x000fe20000010076 */
[----:B------:R-:W-:Y:S01]  /*24bf0*/  FMUL.FTZ R171, R171, R208 ;  /* 0x000000d0abab7220 */ /* 0x000fe20000410000 */
[----:B------:R-:W-:-:S03]  /*24c00*/  MOV R113, R132 ;  /* 0x0000008400717202 */ /* 0x000fc60000000f00 */
[----:B------:R-:W-:Y:S01]  /*24c10*/  FMUL.FTZ R170, R171, R204 ;  /* 0x000000ccabaa7220 */ /* 0x000fe20000410000 */
[----:B------:R-:W-:Y:S01]  /*24c20*/  FSETP.GTU.FTZ.AND P1, PT, R112, R119, PT ;  /* 0x000000777000720b */ /* 0x000fe20003f3c000 */
[----:B------:R-:W-:-:S03]  /*24c30*/  IMAD.MOV.U32 R112, RZ, RZ, 0x2 ;  /* 0x00000002ff707424 */ /* 0x000fc600078e00ff */
        /* <DEDUP_REMOVED lines=11> */
.L_x_1039:
        /* <DEDUP_REMOVED lines=13> */
.L_x_1041:
[----:B------:R-:W-:Y:S05]  /*24dc0*/  BSYNC.RECONVERGENT B3 ;  /* 0x0000000000037941 */ /* 0x000fea0003800200 */
.L_x_1040:
        /* <DEDUP_REMOVED lines=41> */
[----:B------:R-:W-:Y:S02]  /*25060*/  IMAD.MOV.U32 R210, RZ, RZ, R112 ;  /* 0x000000ffffd27224 */ /* 0x000fe400078e0070 */
[----:B------:R-:W-:-:S07]  /*25070*/  HFMA2 R112, -RZ, RZ, 0, 0 ;  /* 0x00000000ff707431 */ /* 0x000fce00000001ff */
.L_x_1038:
[----:B------:R-:W-:Y:S05]  /*25080*/  BSYNC.RECONVERGENT B2 ;  /* 0x0000000000027941 */ /* 0x000fea0003800200 */
.L_x_1037:
        /* <DEDUP_REMOVED lines=21> */
.L_x_1044:
        /* <DEDUP_REMOVED lines=13> */
.L_x_1046:
[----:B------:R-:W-:Y:S05]  /*252b0*/  BSYNC.RECONVERGENT B3 ;  /* 0x0000000000037941 */ /* 0x000fea0003800200 */
.L_x_1045:
        /* <DEDUP_REMOVED lines=43> */
.L_x_1043:
[----:B------:R-:W-:Y:S05]  /*25570*/  BSYNC.RECONVERGENT B2 ;  /* 0x0000000000027941 */ /* 0x000fea0003800200 */
.L_x_1042:
        /* <DEDUP_REMOVED lines=22> */
.L_x_1049:
        /* <DEDUP_REMOVED lines=13> */
.L_x_1051:
[----:B------:R-:W-:Y:S05]  /*257b0*/  BSYNC.RECONVERGENT B3 ;  /* 0x0000000000037941 */ /* 0x000fea0003800200 */
.L_x_1050:
        /* <DEDUP_REMOVED lines=43> */
.L_x_1048:
[----:B------:R-:W-:Y:S05]  /*25a70*/  BSYNC.RECONVERGENT B2 ;  /* 0x0000000000027941 */ /* 0x000fea0003800200 */
.L_x_1047:
        /* <DEDUP_REMOVED lines=21> */
.L_x_1054:
        /* <DEDUP_REMOVED lines=13> */
.L_x_1056:
[----:B------:R-:W-:Y:S05]  /*25ca0*/  BSYNC.RECONVERGENT B3 ;  /* 0x0000000000037941 */ /* 0x000fea0003800200 */
.L_x_1055:
        /* <DEDUP_REMOVED lines=43> */
.L_x_1053:
[----:B------:R-:W-:Y:S05]  /*25f60*/  BSYNC.RECONVERGENT B2 ;  /* 0x0000000000027941 */ /* 0x000fea0003800200 */
.L_x_1052:
        /* <DEDUP_REMOVED lines=22> */
.L_x_1059:
        /* <DEDUP_REMOVED lines=15> */
.L_x_1061:
[----:B------:R-:W-:Y:S05]  /*261c0*/  BSYNC.RECONVERGENT B3 ;  /* 0x0000000000037941 */ /* 0x000fea0003800200 */
.L_x_1060:
        /* <DEDUP_REMOVED lines=43> */
.L_x_1058:
[----:B------:R-:W-:Y:S05]  /*26480*/  BSYNC.RECONVERGENT B2 ;  /* 0x0000000000027941 */ /* 0x000fea0003800200 */
.L_x_1057:
        /* <DEDUP_REMOVED lines=12> */
.L_x_1021:
[----:B------:R-:W0:Y:S01]  /*26550*/  LDC.64 R118, c[0x0][0x3a8] ;  /* 0x0000ea00ff767b82 */ /* 0x000e220000000a00 */
[----:B------:R-:W-:Y:S02]  /*26560*/  SEL R217, RZ, 0x1000000, !P6 ;  /* 0x01000000ffd97807 */ /* 0x000fe40007000000 */
[----:B------:R-:W-:Y:S02]  /*26570*/  LOP3.LUT P6, RZ, R141, 0x2, RZ, 0xc0, !PT ;  /* 0x000000028dff7812 */ /* 0x000fe400078cc0ff */
[----:B------:R-:W-:Y:S02]  /*26580*/  SEL R215, RZ, 0x10000, !P5 ;  /* 0x00010000ffd77807 */ /* 0x000fe40006800000 */
[----:B------:R-:W-:Y:S01]  /*26590*/  SEL R216, RZ, 0x100, !P4 ;  /* 0x00000100ffd87807 */ /* 0x000fe20006000000 */
[----:B------:R-:W1:Y:S01]  /*265a0*/  LDC.64 R116, c[0x0][0x3b0] ;  /* 0x0000ec00ff747b82 */ /* 0x000e620000000a00 */
[----:B------:R-:W-:Y:S02]  /*265b0*/  SEL R211, RZ, 0x1000000, !P2 ;  /* 0x01000000ffd37807 */ /* 0x000fe40005000000 */
[----:B------:R-:W-:-:S02]  /*265c0*/  SEL R214, RZ, 0x10000, !P1 ;  /* 0x00010000ffd67807 */ /* 0x000fc40004800000 */
[----:B------:R-:W-:Y:S02]  /*265d0*/  SEL R207, RZ, 0x100, !P0 ;  /* 0x00000100ffcf7807 */ /* 0x000fe40004000000 */
[----:B------:R-:W-:Y:S02]  /*265e0*/  SEL R213, RZ, 0x1, !P3 ;  /* 0x00000001ffd57807 */ /* 0x000fe40005800000 */
[----:B------:R-:W-:Y:S02]  /*265f0*/  SEL R212, RZ, 0x1, !P6 ;  /* 0x00000001ffd47807 */ /* 0x000fe40007000000 */
[----:B------:R-:W-:Y:S02]  /*26600*/  LOP3.LUT R216, R216, R217, R215, 0xfe, !PT ;  /* 0x000000d9d8d87212 */ /* 0x000fe400078efed7 */
[----:B------:R-:W-:Y:S02]  /*26610*/  LOP3.LUT R207, R207, R211, R214, 0xfe, !PT ;  /* 0x000000d3cfcf7212 */ /* 0x000fe400078efed6 */
        /* <DEDUP_REMOVED lines=8> */
.L_x_979:
[----:B------:R-:W-:Y:S05]  /*266a0*/  BSYNC.RECONVERGENT B1 ;  /* 0x0000000000017941 */ /* 0x000fea0003800200 */
.L_x_978:
        /* <DEDUP_REMOVED lines=30> */
.L_x_1067:
        /* <DEDUP_REMOVED lines=13> */
.L_x_1069:
[----:B------:R-:W-:Y:S05]  /*26960*/  BSYNC.RECONVERGENT B3 ;  /* 0x0000000000037941 */ /* 0x000fea0003800200 */
.L_x_1068:
        /* <DEDUP_REMOVED lines=42> */
.L_x_1066:
[----:B------:R-:W-:Y:S05]  /*26c10*/  BSYNC.RECONVERGENT B2 ;  /* 0x0000000000027941 */ /* 0x000fea0003800200 */
.L_x_1065:
[----:B------:R-:W0:Y:S01]  /*26c20*/  LDC R211, c[0x0][0x408] ;  /* 0x00010200ffd37b82 */ /* 0x000e220000000800 */
[----:B------:R-:W-:Y:S01]  /*26c30*/  I2FP.F32.U32 R173, R156 ;  /* 0x0000009c00ad7245 */ /* 0x000fe20000201000 */
[----:B------:R-:W-:Y:S01]  /*26c40*/  IMAD.MOV.U32 R206, RZ, RZ, 0x2f800000 ;  /* 0x2f800000ffce7424 */ /* 0x000fe200078e00ff */
[----:B-----5:R-:W-:Y:S01]  /*26c50*/  SHF.L.U32 R189, R112, 0x10, RZ ;  /* 0x0000001070bd7819 */ /* 0x020fe200000006ff */
[----:B------:R-:W-:Y:S01]  /*26c60*/  BSSY.RECONVERGENT B2, `(.L_x_1070) ;  /* 0x0000053000027945 */ /* 0x000fe20003800200 */
[----:B------:R-:W-:Y:S01]  /*26c70*/  LOP3.LUT R141, R141, 0xfffffffd, RZ, 0xc0, !PT ;  /* 0xfffffffd8d8d7812 */ /* 0x000fe200078ec0ff */
[----:B------:R-:W-:Y:S01]  /*26c80*/  FFMA.FTZ R0, R173, R206, 1.1641532182693481445e-10 ;  /* 0x2f000000ad007423 */ /* 0x000fe200000100ce */
[----:B------:R-:W-:Y:S01]  /*26c90*/  IMAD.U32 R173, R116, 0x10000, RZ ;  /* 0x0001000074ad7824 */ /* 0x000fe200078e00ff */
[----:B------:R-:W1:Y:S01]  /*26ca0*/  LDC R207, c[0x0][0x404] ;  /* 0x00010100ffcf7b82 */ /* 0x000e620000000800 */
[----:B------:R-:W-:Y:S01]  /*26cb0*/  FMUL.FTZ R156, R189, R208 ;  /* 0x000000d0bd9c7220 */ /* 0x000fe20000410000 */
[----:B------:R-:W-:Y:S01]  /*26cc0*/  PRMT R112, R112, 0x7632, R112 ;  /* 0x0000763270707816 */ /* 0x000fe20000000070 */
[----:B------:R-:W-:Y:S01]  /*26cd0*/  IMAD.MOV.U32 R172, RZ, RZ, 0x2 ;  /* 0x00000002ffac7424 */ /* 0x000fe200078e00ff */
[----:B------:R-:W-:Y:S01]  /*26ce0*/  PRMT R116, R116, 0x7632, R116 ;  /* 0x0000763274747816 */ /* 0x000fe20000000074 */
[----:B0-----:R-:W-:Y:S01]  /*26cf0*/  FMUL.FTZ R156, R156, R211 ;  /* 0x000000d39c9c7220 */ /* 0x001fe20000410000 */
[----:B-1----:R-:W-:-:S02]  /*26d00*/  FSETP.GTU.FTZ.AND P0, PT, R0, R207, PT ;  /* 0x000000cf0000720b */ /* 0x002fc40003f1c000 */
[----:B------:R-:W-:Y:S02]  /*26d10*/  MOV R0, R132 ;  /* 0x0000008400007202 */ /* 0x000fe40000000f00 */
        /* <DEDUP_REMOVED lines=14> */
.L_x_1072:
        /* <DEDUP_REMOVED lines=13> */
.L_x_1074:
[----:B------:R-:W-:Y:S05]  /*26ed0*/  BSYNC.RECONVERGENT B3 ;  /* 0x0000000000037941 */ /* 0x000fea0003800200 */
.L_x_1073:
        /* <DEDUP_REMOVED lines=43> */
.L_x_1071:
[----:B------:R-:W-:Y:S05]  /*27190*/  BSYNC.RECONVERGENT B2 ;  /* 0x0000000000027941 */ /* 0x000fea0003800200 */
.L_x_1070:
        /* <DEDUP_REMOVED lines=23> */
.L_x_1077:
        /* <DEDUP_REMOVED lines=13> */
.L_x_1079:
[----:B------:R-:W-:Y:S05]  /*273e0*/  BSYNC.RECONVERGENT B3 ;  /* 0x0000000000037941 */ /* 0x000fea0003800200 */
.L_x_1078:
[----:B------:R-:W-:Y:S01]  /*273f0*/  IMAD.WIDE.U32 R2, R137, -0x326172a9, RZ ;  /* 0xcd9e8d5789027825 */ /* 0x000fe200078e00ff */
[----:B------:R-:W-:-:S03]  /*27400*/  LOP3.LUT R172, R131, UR7, R189, 0x96, !PT ;  /* 0x0000000783ac7c12 */ /* 0x000fc6000f8e96bd */
[----:B------:R-:W-:Y:S01]  /*27410*/  HFMA2 R116, -RZ, RZ, 0, 0 ;  /* 0x00000000ff747431 */ /* 0x000fe200000001ff */
        /* <DEDUP_REMOVED lines=40> */
.L_x_1076:
[----:B------:R-:W-:Y:S05]  /*276a0*/  BSYNC.RECONVERGENT B2 ;  /* 0x0000000000027941 */ /* 0x000fea0003800200 */
.L_x_1075:
        /* <DEDUP_REMOVED lines=9> */
[----:B------:R-:W-:-:S02]  /*27740*/  FSETP.GTU.FTZ.AND P1, PT, R0, R207, PT ;  /* 0x000000cf0000720b */ /* 0x000fc40003f3c000 */
[----:B------:R-:W-:Y:S01]  /*27750*/  PRMT R0, R117, 0x7632, R0 ;  /* 0x0000763275007816 */ /* 0x000fe20000000000 */
[----:B------:R-:W-:Y:S01]  /*27760*/  IMAD.MOV.U32 R117, RZ, RZ, 0x2 ;  /* 0x00000002ff757424 */ /* 0x000fe200078e00ff */
[----:B------:R-:W-:Y:S02]  /*27770*/  FSEL R112, R112, RZ, !P1 ;  /* 0x000000ff70707208 */ /* 0x000fe40004800000 */
[----:B------:R-:W-:Y:S02]  /*27780*/  MOV R113, R132 ;  /* 0x0000008400717202 */ /* 0x000fe40000000f00 */
        /* <DEDUP_REMOVED lines=8> */
[----:B------:R-:W-:Y:S01]  /*27810*/  @P2 VIADD R117, R116, 0x1 ;  /* 0x0000000174752836 */ /* 0x000fe20000000000 */
[----:B------:R-:W-:Y:S01]  /*27820*/  @P2 MOV R113, R2 ;  /* 0x0000000200712202 */ /* 0x000fe20000000f00 */
[----:B------:R-:W-:Y:S06]  /*27830*/  BRA `(.L_x_1081) ;  /* 0x0000000000e47947 */ /* 0x000fec0003800000 */
.L_x_1082:
[----:B------:R-:W-:Y:S01]  /*27840*/  VIADD R136, R136, 0x1 ;  /* 0x0000000188887836 */ /* 0x000fe20000000000 */
[----:B------:R-:W-:Y:S03]  /*27850*/  BSSY.RECONVERGENT B3, `(.L_x_1083) ;  /* 0x000000c000037945 */ /* 0x000fe60003800200 */
[C---:B------:R-:W-:Y:S01]  /*27860*/  IMAD.WIDE.U32 R116, R136.reuse, -0x2daee0ad, RZ ;  /* 0xd2511f5388747825 */ /* 0x040fe200078e00ff */
[----:B------:R-:W-:-:S13]  /*27870*/  ISETP.NE.AND P2, PT, R136, RZ, PT ;  /* 0x000000ff8800720c */ /* 0x000fda0003f45270 */
[----:B------:R-:W-:Y:S05]  /*27880*/  @P2 BRA `(.L_x_1084) ;  /* 0x0000000000202947 */ /* 0x000fea0003800000 */
[----:B------:R-:W-:-:S04]  /*27890*/  IADD3 R135, PT, PT, R135, 0x1, RZ ;  /* 0x0000000187877810 */ /* 0x000fc80007ffe0ff */
[----:B------:R-:W-:-:S13]  /*278a0*/  ISETP.NE.AND P2, PT, R135, RZ, PT ;  /* 0x000000ff8700720c */ /* 0x000fda0003f45270 */
[----:B------:R-:W-:Y:S01]  /*278b0*/  @!P2 VIADD R137, R137, 0x1 ;  /* 0x000000018989a836 */ /* 0x000fe20000000000 */
[----:B------:R-:W-:Y:S02]  /*278c0*/  @!P2 IADD3 R2, PT, PT, R131, 0x1, RZ ;  /* 0x000000018302a810 */ /* 0x000fe40007ffe0ff */
[----:B------:R-:W-:Y:S02]  /*278d0*/  @!P2 MOV R135, RZ ;  /* 0x000000ff0087a202 */ /* 0x000fe40000000f00 */
[----:B------:R-:W-:-:S13]  /*278e0*/  ISETP.NE.AND P3, PT, R137, RZ, !P2 ;  /* 0x000000ff8900720c */ /* 0x000fda0005765270 */
[----:B------:R-:W-:-:S04]  /*278f0*/  @P3 IMAD.MOV R2, RZ, RZ, R131 ;  /* 0x000000ffff023224 */ /* 0x000fc800078e0283 */
[----:B------:R-:W-:-:S07]  /*27900*/  @!P2 IMAD.MOV.U32 R131, RZ, RZ, R2 ;  /* 0x000000ffff83a224 */ /* 0x000fce00078e0002 */
.L_x_1084:
[----:B------:R-:W-:Y:S05]  /*27910*/  BSYNC.RECONVERGENT B3 ;  /* 0x0000000000037941 */ /* 0x000fea0003800200 */
.L_x_1083:
        /* <DEDUP_REMOVED lines=41> */
[----:B------:R-:W-:Y:S01]  /*27bb0*/  IMAD.MOV.U32 R113, RZ, RZ, R210 ;  /* 0x000000ffff717224 */ /* 0x000fe200078e00d2 */
[----:B------:R-:W-:-:S07]  /*27bc0*/  MOV R210, R112 ;  /* 0x0000007000d27202 */ /* 0x000fce0000000f00 */
.L_x_1081:
[----:B------:R-:W-:Y:S05]  /*27bd0*/  BSYNC.RECONVERGENT B2 ;  /* 0x0000000000027941 */ /* 0x000fea0003800200 */
.L_x_1080:
[----:B------:R-:W-:Y:S01]  /*27be0*/  I2FP.F32.U32 R113, R113 ;  /* 0x0000007100717245 */ /* 0x000fe20000201000 */
[----:B------:R-:W-:Y:S01]  /*27bf0*/  BSSY.RECONVERGENT B2, `(.L_x_1085) ;  /* 0x000004f000027945 */ /* 0x000fe20003800200 */
[----:B------:R-:W-:Y:S02]  /*27c00*/  SHF.L.U32 R173, R173, 0x10, RZ ;  /* 0x00000010adad7819 */ /* 0x000fe400000006ff */
[----:B------:R-:W-:Y:S01]  /*27c10*/  ISETP.NE.AND P3, PT, R117, 0x1, PT ;  /* 0x000000017500780c */ /* 0x000fe20003f65270 */
[----:B------:R-:W-:Y:S02]  /*27c20*/  FFMA.FTZ R112, R113, R206, 1.1641532182693481445e-10 ;  /* 0x2f00000071707423 */ /* 0x000fe400000100ce */
[----:B------:R-:W-:Y:S01]  /*27c30*/  FMUL.FTZ R116, R173, R208 ;  /* 0x000000d0ad747220 */ /* 0x000fe20000410000 */
[----:B------:R-:W-:Y:S02]  /*27c40*/  IMAD.U32 R173, R0, 0x10000, RZ ;  /* 0x0001000000ad7824 */ /* 0x000fe400078e00ff */
[----:B------:R-:W-:Y:S01]  /*27c50*/  FSETP.GTU.FTZ.AND P2, PT, R112, R207, PT ;  /* 0x000000cf7000720b */ /* 0x000fe20003f5c000 */
[----:B------:R-:W-:Y:S01]  /*27c60*/  FMUL.FTZ R116, R116, R211 ;  /* 0x000000d374747220 */ /* 0x000fe20000410000 */
[----:B------:R-:W-:-:S04]  /*27c70*/  IMAD.MOV.U32 R0, RZ, RZ, R132 ;  /* 0x000000ffff007224 */ /* 0x000fc800078e0084 */
[----:B------:R-:W-:Y:S02]  /*27c80*/  FSEL R116, R116, RZ, !P2 ;  /* 0x000000ff74747208 */ /* 0x000fe40005000000 */
[----:B------:R-:W-:-:S03]  /*27c90*/  PLOP3.LUT P2, PT, P2, PT, PT, 0x8, 0x80 ;  /* 0x000000000080781c */ /* 0x000fc6000174e170 */
[----:B------:R-:W-:Y:S01]  /*27ca0*/  FADD.FTZ R173, R116, R173 ;  /* 0x000000ad74ad7221 */ /* 0x000fe20000010000 */
[----:B------:R-:W-:Y:S01]  /*27cb0*/  HFMA2 R116, -RZ, RZ, 0, 1.1920928955078125e-07 ;  /* 0x00000002ff747431 */ /* 0x000fe200000001ff */
[----:B------:R-:W-:Y:S08]  /*27cc0*/  @!P3 BRA `(.L_x_1086) ;  /* 0x000000040004b947 */ /* 0x000ff00003800000 */
[----:B------:R-:W-:-:S13]  /*27cd0*/  ISETP.NE.AND P3, PT, R117, 0x3, PT ;  /* 0x000000037500780c */ /* 0x000fda0003f65270 */
[----:B------:R-:W-:Y:S05]  /*27ce0*/  @!P3 BRA `(.L_x_1087) ;  /* 0x000000000018b947 */ /* 0x000fea0003800000 */
[----:B------:R-:W-:-:S13]  /*27cf0*/  ISETP.NE.AND P3, PT, R117, 0x2, PT ;  /* 0x000000027500780c */ /* 0x000fda0003f65270 */
[----:B------:R-:W-:Y:S01]  /*27d00*/  @!P3 MOV R116, 0x3 ;  /* 0x000000030074b802 */ /* 0x000fe20000000f00 */
[----:B------:R-:W-:Y:S01]  /*27d10*/  @!P3 IMAD.MOV.U32 R0, RZ, RZ, R3 ;  /* 0x000000ffff00b224 */ /* 0x000fe200078e0003 */
[----:B------:R-:W-:Y:S01]  /*27d20*/  @P3 IADD3 R116, PT, PT, R117, 0x1, RZ ;  /* 0x0000000175743810 */ /* 0x000fe20007ffe0ff */
[----:B------:R-:W-:Y:S01]  /*27d30*/  @P3 IMAD.MOV.U32 R0, RZ, RZ, R2 ;  /* 0x000000ffff003224 */ /* 0x000fe200078e0002 */
[----:B------:R-:W-:Y:S06]  /*27d40*/  BRA `(.L_x_1086) ;  /* 0x0000000000e47947 */ /* 0x000fec0003800000 */
.L_x_1087:
[----:B------:R-:W-:Y:S01]  /*27d50*/  IADD3 R136, PT, PT, R136, 0x1, RZ ;  /* 0x0000000188887810 */ /* 0x000fe20007ffe0ff */
[----:B------:R-:W-:Y:S03]  /*27d60*/  BSSY.RECONVERGENT B3, `(.L_x_1088) ;  /* 0x000000c000037945 */ /* 0x000fe60003800200 */
[C---:B------:R-:W-:Y:S01]  /*27d70*/  ISETP.NE.AND P3, PT, R136.reuse, RZ, PT ;  /* 0x000000ff8800720c */ /* 0x040fe20003f65270 */
[----:B------:R-:W-:-:S12]  /*27d80*/  IMAD.WIDE.U32 R116, R136, -0x2daee0ad, RZ ;  /* 0xd2511f5388747825 */ /* 0x000fd800078e00ff */
[----:B------:R-:W-:Y:S05]  /*27d90*/  @P3 BRA `(.L_x_1089) ;  /* 0x0000000000203947 */ /* 0x000fea0003800000 */
[----:B------:R-:W-:-:S05]  /*27da0*/  VIADD R135, R135, 0x1 ;  /* 0x0000000187877836 */ /* 0x000fca0000000000 */
[----:B------:R-:W-:-:S13]  /*27db0*/  ISETP.NE.AND P3, PT, R135, RZ, PT ;  /* 0x000000ff8700720c */ /* 0x000fda0003f65270 */
[----:B------:R-:W-:Y:S01]  /*27dc0*/  @!P3 IADD3 R137, PT, PT, R137, 0x1, RZ ;  /* 0x000000018989b810 */ /* 0x000fe20007ffe0ff */
[----:B------:R-:W-:Y:S02]  /*27dd0*/  @!P3 VIADD R0, R131, 0x1 ;  /* 0x000000018300b836 */ /* 0x000fe40000000000 */
[----:B------:R-:W-:Y:S01]  /*27de0*/  @!P3 IMAD.MOV.U32 R135, RZ, RZ, RZ ;  /* 0x000000ffff87b224 */ /* 0x000fe200078e00ff */
[----:B------:R-:W-:-:S13]  /*27df0*/  ISETP.NE.AND P4, PT, R137, RZ, !P3 ;  /* 0x000000ff8900720c */ /* 0x000fda0005f85270 */
[----:B------:R-:W-:-:S04]  /*27e00*/  @P4 IADD3 R0, PT, PT, R131, RZ, RZ ;  /* 0x000000ff83004210 */ /* 0x000fc80007ffe0ff */
[----:B------:R-:W-:-:S07]  /*27e10*/  @!P3 MOV R131, R0 ;  /* 0x000000000083b202 */ /* 0x000fce0000000f00 */
.L_x_1089:
[----:B------:R-:W-:Y:S05]  /*27e20*/  BSYNC.RECONVERGENT B3 ;  /* 0x0000000000037941 */ /* 0x000fea0003800200 */
.L_x_1088:
        /* <DEDUP_REMOVED lines=41> */
[----:B------:R-:W-:Y:S02]  /*280c0*/  HFMA2 R116, -RZ, RZ, 0, 0 ;  /* 0x00000000ff747431 */ /* 0x000fe400000001ff */
[----:B------:R-:W-:-:S07]  /*280d0*/  IMAD.MOV.U32 R210, RZ, RZ, R112 ;  /* 0x000000ffffd27224 */ /* 0x000fce00078e0070 */
.L_x_1086:
[----:B------:R-:W-:Y:S05]  /*280e0*/  BSYNC.RECONVERGENT B2 ;  /* 0x0000000000027941 */ /* 0x000fea0003800200 */
.L_x_1085:
        /* <DEDUP_REMOVED lines=11> */
[----:B------:R-:W-:-:S02]  /*281a0*/  FSETP.GTU.FTZ.AND P3, PT, R0, R207, PT ;  /* 0x000000cf0000720b */ /* 0x000fc40003f7c000 */
        /* <DEDUP_REMOVED lines=13> */
.L_x_1092:
        /* <DEDUP_REMOVED lines=13> */
.L_x_1094:
[----:B------:R-:W-:Y:S05]  /*28350*/  BSYNC.RECONVERGENT B3 ;  /* 0x0000000000037941 */ /* 0x000fea0003800200 */
.L_x_1093:
        /* <DEDUP_REMOVED lines=41> */
[----:B------:R-:W-:Y:S02]  /*285f0*/  LOP3.LUT R3, R116, UR30, R113, 0x96, !PT ;  /* 0x0000001e74037c12 */ /* 0x000fe4000f8e9671 */
[----:B------:R-:W-:-:S07]  /*28600*/  MOV R210, R112 ;  /* 0x0000007000d27202 */ /* 0x000fce0000000f00 */
.L_x_1091:
[----:B------:R-:W-:Y:S05]  /*28610*/  BSYNC.RECONVERGENT B2 ;  /* 0x0000000000027941 */ /* 0x000fea0003800200 */
.L_x_1090:
[----:B------:R-:W-:Y:S01]  /*28620*/  I2FP.F32.U32 R113, R0 ;  /* 0x0000000000717245 */ /* 0x000fe20000201000 */
[----:B------:R-:W-:Y:S01]  /*28630*/  IMAD.U32 R189, R118, 0x10000, RZ ;  /* 0x0001000076bd7824 */ /* 0x000fe200078e00ff */
[----:B------:R-:W-:Y:S01]  /*28640*/  SHF.L.U32 R117, R114, 0x10, RZ ;  /* 0x0000001072757819 */ /* 0x000fe200000006ff */
[----:B------:R-:W-:Y:S01]  /*28650*/  BSSY.RECONVERGENT B2, `(.L_x_1095) ;  /* 0x000004d000027945 */ /* 0x000fe20003800200 */
[----:B------:R-:W-:Y:S01]  /*28660*/  ISETP.NE.AND P5, PT, R205, 0x1, PT ;  /* 0x00000001cd00780c */ /* 0x000fe20003fa5270 */
[----:B------:R-:W-:Y:S01]  /*28670*/  FFMA.FTZ R0, R113, R206, 1.1641532182693481445e-10 ;  /* 0x2f00000071007423 */ /* 0x000fe200000100ce */
[----:B------:R-:W-:Y:S02]  /*28680*/  HFMA2 R114, -RZ, RZ, 0, 1.1920928955078125e-07 ;  /* 0x00000002ff727431 */ /* 0x000fe400000001ff */
[----:B------:R-:W-:Y:S02]  /*28690*/  FMUL.FTZ R112, R117, R208 ;  /* 0x000000d075707220 */ /* 0x000fe40000410000 */
[----:B------:R-:W-:-:S02]  /*286a0*/  FSETP.GTU.FTZ.AND P4, PT, R0, R207, PT ;  /* 0x000000cf0000720b */ /* 0x000fc40003f9c000 */
[----:B------:R-:W-:Y:S01]  /*286b0*/  FMUL.FTZ R112, R112, R211 ;  /* 0x000000d370707220 */ /* 0x000fe20000410000 */
[----:B------:R-:W-:-:S04]  /*286c0*/  IMAD.MOV.U32 R0, RZ, RZ, R132 ;  /* 0x000000ffff007224 */ /* 0x000fc800078e0084 */
        /* <DEDUP_REMOVED lines=12> */
.L_x_1097:
        /* <DEDUP_REMOVED lines=13> */
.L_x_1099:
[----:B------:R-:W-:Y:S05]  /*28860*/  BSYNC.RECONVERGENT B3 ;  /* 0x0000000000037941 */ /* 0x000fea0003800200 */
.L_x_1098:
        /* <DEDUP_REMOVED lines=43> */
.L_x_1096:
[----:B------:R-:W-:Y:S05]  /*28b20*/  BSYNC.RECONVERGENT B2 ;  /* 0x0000000000027941 */ /* 0x000fea0003800200 */
.L_x_1095:
[----:B------:R-:W-:Y:S01]  /*28b30*/  I2FP.F32.U32 R113, R0 ;  /* 0x0000000000717245 */ /* 0x000fe20000201000 */
[----:B------:R-:W-:Y:S01]  /*28b40*/  IMAD.U32 R117, R115, 0x10000, RZ ;  /* 0x0001000073757824 */ /* 0x000fe200078e00ff */
[----:B------:R-:W-:Y:S01]  /*28b50*/  ISETP.NE.AND P6, PT, R114, 0x1, PT ;  /* 0x000000017200780c */ /* 0x000fe20003fc5270 */
[----:B------:R-:W-:Y:S01]  /*28b60*/  BSSY.RECONVERGENT B2, `(.L_x_1100) ;  /* 0x0000051000027945 */ /* 0x000fe20003800200 */
[----:B------:R-:W-:Y:S01]  /*28b70*/  SHF.L.U32 R205, R119, 0x10, RZ ;  /* 0x0000001077cd7819 */ /* 0x000fe200000006ff */
[----:B------:R-:W-:Y:S01]  /*28b80*/  FFMA.FTZ R0, R113, R206, 1.1641532182693481445e-10 ;  /* 0x2f00000071007423 */ /* 0x000fe200000100ce */
[----:B------:R-:W-:Y:S01]  /*28b90*/  FMUL.FTZ R112, R117, R208 ;  /* 0x000000d075707220 */ /* 0x000fe20000410000 */
[----:B------:R-:W-:Y:S02]  /*28ba0*/  PRMT R118, R115, 0x7632, R118 ;  /* 0x0000763273767816 */ /* 0x000fe40000000076 */
[----:B------:R-:W-:Y:S01]  /*28bb0*/  PRMT R119, R119, 0x7632, R119 ;  /* 0x0000763277777816 */ /* 0x000fe20000000077 */
[----:B------:R-:W-:Y:S01]  /*28bc0*/  FMUL.FTZ R112, R112, R211 ;  /* 0x000000d370707220 */ /* 0x000fe20000410000 */
[----:B------:R-:W-:Y:S01]  /*28bd0*/  FSETP.GTU.FTZ.AND P5, PT, R0, R207, PT ;  /* 0x000000cf0000720b */ /* 0x000fe20003fbc000 */
[----:B------:R-:W-:Y:S01]  /*28be0*/  IMAD.MOV.U32 R0, RZ, RZ, 0x2 ;  /* 0x00000002ff007424 */ /* 0x000fe200078e00ff */
[----:B------:R-:W-:-:S02]  /*28bf0*/  MOV R113, R132 ;  /* 0x0000008400717202 */ /* 0x000fc40000000f00 */
        /* <DEDUP_REMOVED lines=12> */
.L_x_1102:
        /* <DEDUP_REMOVED lines=8> */
[----:B------:R-:W-:Y:S01]  /*28d40*/  @!P6 VIADD R137, R137, 0x1 ;  /* 0x000000018989e836 */ /* 0x000fe20000000000 */
[----:B------:R-:W-:Y:S02]  /*28d50*/  @!P6 IADD3 R2, PT, PT, R131, 0x1, RZ ;  /* 0x000000018302e810 */ /* 0x000fe40007ffe0ff */
[----:B------:R-:W-:Y:S02]  /*28d60*/  @!P6 MOV R135, RZ ;  /* 0x000000ff0087e202 */ /* 0x000fe40000000f00 */
[----:B------:R-:W-:-:S13]  /*28d70*/  ISETP.NE.AND P0, PT, R137, RZ, !P6 ;  /* 0x000000ff8900720c */ /* 0x000fda0007705270 */
[----:B------:R-:W-:Y:S01]  /*28d80*/  @P0 IMAD.MOV R2, RZ, RZ, R131 ;  /* 0x000000ffff020224 */ /* 0x000fe200078e0283 */
[----:B------:R-:W-:-:S03]  /*28d90*/  ISETP.NE.AND P0, PT, R0, RZ, PT ;  /* 0x000000ff0000720c */ /* 0x000fc60003f05270 */
[----:B------:R-:W-:-:S10]  /*28da0*/  @!P6 IMAD.MOV.U32 R131, RZ, RZ, R2 ;  /* 0x000000ffff83e224 */ /* 0x000fd400078e0002 */
.L_x_1104:
[----:B------:R-:W-:Y:S05]  /*28db0*/  BSYNC.RECONVERGENT B3 ;  /* 0x0000000000037941 */ /* 0x000fea0003800200 */
.L_x_1103:
        /* <DEDUP_REMOVED lines=43> */
.L_x_1101:
[----:B------:R-:W-:Y:S05]  /*29070*/  BSYNC.RECONVERGENT B2 ;  /* 0x0000000000027941 */ /* 0x000fea0003800200 */
.L_x_1100:
[----:B------:R-:W-:Y:S01]  /*29080*/  I2FP.F32.U32 R113, R113 ;  /* 0x0000007100717245 */ /* 0x000fe20000201000 */
[----:B------:R-:W-:Y:S01]  /*29090*/  IMAD.U32 R119, R119, 0x10000, RZ ;  /* 0x0001000077777824 */ /* 0x000fe200078e00ff */
        /* <DEDUP_REMOVED lines=9> */
[----:B------:R-:W-:-:S03]  /*29130*/  PLOP3.LUT P6, PT, P6, PT, PT, 0x8, 0x80 ;  /* 0x000000000080781c */ /* 0x000fc600037ce170 */
[----:B------:R-:W-:-:S05]  /*29140*/  FADD.FTZ R206, R208, R119 ;  /* 0x00000077d0ce7221 */ /* 0x000fca0000010000 */
[----:B------:R-:W-:Y:S01]  /*29150*/  F2FP.BF16.F32.PACK_AB R115, R206, R205 ;  /* 0x000000cdce73723e */ /* 0x000fe200000010ff */
[----:B------:R-:W-:Y:S06]  /*29160*/  BRA `(.L_x_1105) ;  /* 0x0000002800247947 */ /* 0x000fec0003800000 */
.L_x_1064:
[----:B------:R-:W-:Y:S01]  /*29170*/  ISETP.NE.AND P0, PT, R0, 0x1, PT ;  /* 0x000000010000780c */ /* 0x000fe20003f05270 */
[----:B------:R-:W-:Y:S01]  /*29180*/  BSSY.RECONVERGENT B2, `(.L_x_1106) ;  /* 0x0000047000027945 */ /* 0x000fe20003800200 */
[----:B------:R-:W-:Y:S02]  /*29190*/  HFMA2 R172, -RZ, RZ, 0, 1.1920928955078125e-07 ;  /* 0x00000002ffac7431 */ /* 0x000fe400000001ff */
[----:B------:R-:W-:Y:S01]  /*291a0*/  IMAD.MOV.U32 R116, RZ, RZ, R132 ;  /* 0x000000ffff747224 */ /* 0x000fe200078e0084 */
[----:B------:R-:W-:-:S08]  /*291b0*/  MOV R210, R207 ;  /* 0x000000cf00d27202 */ /* 0x000fd00000000f00 */
[----:B------:R-:W-:Y:S05]  /*291c0*/  @!P0 BRA `(.L_x_1107) ;  /* 0x0000000400088947 */ /* 0x000fea0003800000 */
[----:B------:R-:W-:-:S13]  /*291d0*/  ISETP.NE.AND P0, PT, R0, 0x3, PT ;  /* 0x000000030000780c */ /* 0x000fda0003f05270 */
[----:B------:R-:W-:Y:S05]  /*291e0*/  @!P0 BRA `(.L_x_1108) ;  /* 0x0000000000208947 */ /* 0x000fea0003800000 */
[----:B------:R-:W-:-:S13]  /*291f0*/  ISETP.NE.AND P0, PT, R0, 0x2, PT ;  /* 0x000000020000780c */ /* 0x000fda0003f05270 */
[----:B------:R-:W-:Y:S01]  /*29200*/  @!P0 IMAD.MOV.U32 R172, RZ, RZ, 0x3 ;  /* 0x00000003ffac8424 */ /* 0x000fe200078e00ff */
[----:B------:R-:W-:Y:S01]  /*29210*/  @!P0 MOV R210, R207 ;  /* 0x000000cf00d28202 */ /* 0x000fe20000000f00 */
[----:B------:R-:W-:Y:S01]  /*29220*/  @!P0 IMAD.MOV.U32 R116, RZ, RZ, R3 ;  /* 0x000000ffff748224 */ /* 0x000fe200078e0003 */
[----:B------:R-:W-:Y:S01]  /*29230*/  @P0 IADD3 R172, PT, PT, R0, 0x1, RZ ;  /* 0x0000000100ac0810 */ /* 0x000fe20007ffe0ff */
[----:B------:R-:W-:Y:S01]  /*29240*/  @P0 IMAD.MOV.U32 R210, RZ, RZ, R207 ;  /* 0x000000ffffd20224 */ /* 0x000fe200078e00cf */
[----:B------:R-:W-:Y:S01]  /*29250*/  @P0 MOV R116, R2 ;  /* 0x0000000200740202 */ /* 0x000fe20000000f00 */
[----:B------:R-:W-:Y:S06]  /*29260*/  BRA `(.L_x_1107) ;  /* 0x0000000000e07947 */ /* 0x000fec0003800000 */
.L_x_1108:
        /* <DEDUP_REMOVED lines=13> */
.L_x_1110:
[----:B------:R-:W-:Y:S05]  /*29340*/  BSYNC.RECONVERGENT B3 ;  /* 0x0000000000037941 */ /* 0x000fea0003800200 */
.L_x_1109:
        /* <DEDUP_REMOVED lines=42> */
.L_x_1107:
[----:B------:R-:W-:Y:S05]  /*295f0*/  BSYNC.RECONVERGENT B2 ;  /* 0x0000000000027941 */ /* 0x000fea0003800200 */
.L_x_1106:
        /* <DEDUP_REMOVED lines=27> */
.L_x_1113:
        /* <DEDUP_REMOVED lines=13> */
.L_x_1115:
[----:B------:R-:W-:Y:S05]  /*29880*/  BSYNC.RECONVERGENT B3 ;  /* 0x0000000000037941 */ /* 0x000fea0003800200 */
.L_x_1114:
        /* <DEDUP_REMOVED lines=40> */
[----:B------:R-:W-:Y:S01]  /*29b10*/  MOV R210, R116 ;  /* 0x0000007400d27202 */ /* 0x000fe20000000f00 */
[----:B------:R-:W-:Y:S01]  /*29b20*/  IMAD.MOV.U32 R116, RZ, RZ, RZ ;  /* 0x000000ffff747224 */ /* 0x000fe200078e00ff */
[----:B------:R-:W-:-:S07]  /*29b30*/  LOP3.LUT R3, R172, UR30, R117, 0x96, !PT ;  /* 0x0000001eac037c12 */ /* 0x000fce000f8e9675 */
.L_x_1112:
[----:B------:R-:W-:Y:S05]  /*29b40*/  BSYNC.RECONVERGENT B2 ;  /* 0x0000000000027941 */ /* 0x000fea0003800200 */
.L_x_1111:
        /* <DEDUP_REMOVED lines=9> */
[----:B------:R-:W-:-:S04]  /*29be0*/  MOV R0, R132 ;  /* 0x0000008400007202 */ /* 0x000fc80000000f00 */
        /* <DEDUP_REMOVED lines=11> */
.L_x_1118:
        /* <DEDUP_REMOVED lines=13> */
.L_x_1120:
[----:B------:R-:W-:Y:S05]  /*29d70*/  BSYNC.RECONVERGENT B3 ;  /* 0x0000000000037941 */ /* 0x000fea0003800200 */
.L_x_1119:
        /* <DEDUP_REMOVED lines=38> */
[----:B------:R-:W-:Y:S02]  /*29fe0*/  MOV R132, R188 ;  /* 0x000000bc00847202 */ /* 0x000fe40000000f00 */
[----:B------:R-:W-:Y:S01]  /*29ff0*/  LOP3.LUT R2, R2, UR29, R189, 0x96, !PT ;  /* 0x0000001d02027c12 */ /* 0x000fe2000f8e96bd */
[----:B------:R-:W-:Y:S01]  /*2a000*/  IMAD.MOV.U32 R188, RZ, RZ, RZ ;  /* 0x000000ffffbc7224 */ /* 0x000fe200078e00ff */
[----:B------:R-:W-:Y:S02]  /*2a010*/  LOP3.LUT R3, R172, UR30, R117, 0x96, !PT ;  /* 0x0000001eac037c12 */ /* 0x000fe4000f8e9675 */
[----:B------:R-:W-:-:S07]  /*2a020*/  MOV R210, R116 ;  /* 0x0000007400d27202 */ /* 0x000fce0000000f00 */
.L_x_1117:
[----:B------:R-:W-:Y:S05]  /*2a030*/  BSYNC.RECONVERGENT B2 ;  /* 0x0000000000027941 */ /* 0x000fea0003800200 */
.L_x_1116:
[----:B------:R-:W-:Y:S01]  /*2a040*/  I2FP.F32.U32 R117, R0 ;  /* 0x0000000000757245 */ /* 0x000fe20000201000 */
[----:B------:R-:W-:Y:S01]  /*2a050*/  BSSY.RECONVERGENT B2, `(.L_x_1121) ;  /* 0x000004e000027945 */ /* 0x000fe20003800200 */
[----:B------:R-:W-:Y:S02]  /*2a060*/  SHF.L.U32 R173, R113, 0x10, RZ ;  /* 0x0000001071ad7819 */ /* 0x000fe400000006ff */
[----:B------:R-:W-:Y:S01]  /*2a070*/  ISETP.NE.AND P2, PT, R188, 0x1, PT ;  /* 0x00000001bc00780c */ /* 0x000fe20003f45270 */
[----:B------:R-:W-:Y:S01]  /*2a080*/  FFMA.FTZ R112, R117, R118, 1.1641532182693481445e-10 ;  /* 0x2f00000075707423 */ /* 0x000fe20000010076 */
[----:B------:R-:W-:Y:S01]  /*2a090*/  PRMT R0, R113, 0x7632, R0 ;  /* 0x0000763271007816 */ /* 0x000fe20000000000 */
[----:B------:R-:W-:Y:S01]  /*2a0a0*/  FMUL.FTZ R173, R173, R208 ;  /* 0x000000d0adad7220 */ /* 0x000fe20000410000 */
[----:B------:R-:W-:Y:S02]  /*2a0b0*/  MOV R113, R132 ;  /* 0x0000008400717202 */ /* 0x000fe40000000f00 */
        /* <DEDUP_REMOVED lines=14> */
.L_x_1123:
        /* <DEDUP_REMOVED lines=13> */
.L_x_1125:
[----:B------:R-:W-:Y:S05]  /*2a270*/  BSYNC.RECONVERGENT B3 ;  /* 0x0000000000037941 */ /* 0x000fea0003800200 */
.L_x_1124:
        /* <DEDUP_REMOVED lines=41> */
[----:B------:R-:W-:Y:S01]  /*2a510*/  MOV R210, R112 ;  /* 0x0000007000d27202 */ /* 0x000fe20000000f00 */
[----:B------:R-:W-:-:S07]  /*2a520*/  IMAD.MOV.U32 R112, RZ, RZ, RZ ;  /* 0x000000ffff707224 */ /* 0x000fce00078e00ff */
.L_x_1122:
[----:B------:R-:W-:Y:S05]  /*2a530*/  BSYNC.RECONVERGENT B2 ;  /* 0x0000000000027941 */ /* 0x000fea0003800200 */
.L_x_1121:
        /* <DEDUP_REMOVED lines=21> */
.L_x_1128:
        /* <DEDUP_REMOVED lines=13> */
.L_x_1130:
[----:B------:R-:W-:Y:S05]  /*2a760*/  BSYNC.RECONVERGENT B3 ;  /* 0x0000000000037941 */ /* 0x000fea0003800200 */
.L_x_1129:
        /* <DEDUP_REMOVED lines=41> */
[----:B------:R-:W-:Y:S01]  /*2aa00*/  IMAD.MOV.U32 R116, RZ, RZ, RZ ;  /* 0x000000ffff747224 */ /* 0x000fe200078e00ff */
[----:B------:R-:W-:-:S07]  /*2aa10*/  MOV R210, R112 ;  /* 0x0000007000d27202 */ /* 0x000fce0000000f00 */
.L_x_1127:
[----:B------:R-:W-:Y:S05]  /*2aa20*/  BSYNC.RECONVERGENT B2 ;  /* 0x0000000000027941 */ /* 0x000fea0003800200 */
.L_x_1126:
        /* <DEDUP_REMOVED lines=22> */
.L_x_1133:
        /* <DEDUP_REMOVED lines=13> */
.L_x_1135:
[----:B------:R-:W-:Y:S05]  /*2ac60*/  BSYNC.RECONVERGENT B3 ;  /* 0x0000000000037941 */ /* 0x000fea0003800200 */
.L_x_1134:
        /* <DEDUP_REMOVED lines=43> */
.L_x_1132:
[----:B------:R-:W-:Y:S05]  /*2af20*/  BSYNC.RECONVERGENT B2 ;  /* 0x0000000000027941 */ /* 0x000fea0003800200 */
.L_x_1131:
        /* <DEDUP_REMOVED lines=21> */
.L_x_1138:
        /* <DEDUP_REMOVED lines=13> */
.L_x_1140:
[----:B------:R-:W-:Y:S05]  /*2b150*/  BSYNC.RECONVERGENT B3 ;  /* 0x0000000000037941 */ /* 0x000fea0003800200 */
.L_x_1139:
        /* <DEDUP_REMOVED lines=43> */
.L_x_1137:
[----:B------:R-:W-:Y:S05]  /*2b410*/  BSYNC.RECONVERGENT B2 ;  /* 0x0000000000027941 */ /* 0x000fea0003800200 */
.L_x_1136:
        /* <DEDUP_REMOVED lines=22> */
.L_x_1143:
        /* <DEDUP_REMOVED lines=15> */
.L_x_1145:
[----:B------:R-:W-:Y:S05]  /*2b670*/  BSYNC.RECONVERGENT B3 ;  /* 0x0000000000037941 */ /* 0x000fea0003800200 */
.L_x_1144:
        /* <DEDUP_REMOVED lines=43> */
.L_x_1142:
[----:B------:R-:W-:Y:S05]  /*2b930*/  BSYNC.RECONVERGENT B2 ;  /* 0x0000000000027941 */ /* 0x000fea0003800200 */
.L_x_1141:
        /* <DEDUP_REMOVED lines=12> */
.L_x_1105:
        /* <DEDUP_REMOVED lines=18> */
[----:B-1----:R-:W-:-:S05]  /*2bb20*/  IMAD.WIDE.U32 R116, R209, 0x8, R116 ;  /* 0x00000008d1747825 */ /* 0x002fca00078e0074 */
[----:B------:R0:W-:Y:S02]  /*2bb30*/  STG.E.64 desc[UR8][R116.64], R212 ;  /* 0x000000d474007986 */ /* 0x0001e4000c101b08 */
.L_x_1063:
[----:B------:R-:W-:Y:S05]  /*2bb40*/  BSYNC.RECONVERGENT B1 ;  /* 0x0000000000017941 */ /* 0x000fea0003800200 */
.L_x_1062:
[----:B0-234-:R-:W-:Y:S01]  /*2bb50*/  FADD.FTZ R112, RZ, R142 ;  /* 0x0000008eff707221 */ /* 0x01dfe20000010000 */
[C---:B------:R-:W-:Y:S01]  /*2bb60*/  ISETP.GE.U32.AND P0, PT, R138.reuse, 0x20, PT ;  /* 0x000000208a00780c */ /* 0x040fe20003f06070 */
[----:B------:R-:W-:Y:S01]  /*2bb70*/  UMOV UR4, 0xffffffff ;  /* 0xffffffff00047882 */ /* 0x000fe20000000000 */
[C---:B------:R-:W-:Y:S01]  /*2bb80*/  ISETP.GT.U32.AND P4, PT, R138.reuse, 0x3f, PT ;  /* 0x0000003f8a00780c */ /* 0x040fe20003f84070 */
[----:B------:R-:W-:Y:S01]  /*2bb90*/  FADD.FTZ R113, R143, R112 ;  /* 0x000000708f717221 */ /* 0x000fe20000010000 */
[C---:B------:R-:W-:Y:S02]  /*2bba0*/  ISETP.GT.U32.AND P3, PT, R138.reuse, 0x5f, PT ;  /* 0x0000005f8a00780c */ /* 0x040fe40003f64070 */
        /* <DEDUP_REMOVED lines=12> */
[----:B------:R-:W-:Y:S02]  /*2bc70*/  FSEL R113, R113, RZ, P0 ;  /* 0x000000ff71717208 */ /* 0x000fe40000000000 */
[----:B------:R-:W-:-:S03]  /*2bc80*/  ISETP.GT.U32.AND P0, PT, R138, 0xbf, PT ;  /* 0x000000bf8a00780c */ /* 0x000fc60003f04070 */
        /* <DEDUP_REMOVED lines=58> */
[----:B------:R-:W-:Y:S01]  /*2c030*/  ISETP.NE.AND P5, PT, R140, RZ, PT ;  /* 0x000000ff8c00720c */ /* 0x000fe20003fa5270 */
[----:B------:R-:W-:-:S12]  /*2c040*/  BRA.DIV UR4, `(.L_x_1146) ;  /* 0x0000002604507947 */ /* 0x000fd8000b800000 */
[----:B------:R-:W0:Y:S01]  /*2c050*/  SHFL.BFLY PT, R112, R113, 0x1, 0x1f ;  /* 0x0c201f0071707f89 */ /* 0x000e2200000e0000 */
[----:B------:R-:W1:Y:S01]  /*2c060*/  LDC R116, c[0x0][0x400] ;  /* 0x00010000ff747b82 */ /* 0x000e620000000800 */
[----:B------:R-:W-:Y:S01]  /*2c070*/  ISETP.GE.U32.AND P6, PT, R138, 0x20, PT ;  /* 0x000000208a00780c */ /* 0x000fe20003fc6070 */
        /* <DEDUP_REMOVED lines=11> */
[--C-:B------:R-:W-:Y:S01]  /*2c130*/  FADD.FTZ R113, R143, -R117.reuse ;  /* 0x800000758f717221 */ /* 0x100fe20000010000 */
[--C-:B------:R-:W-:Y:S01]  /*2c140*/  FADD.FTZ R115, R158, -R117.reuse ;  /* 0x800000759e737221 */ /* 0x100fe20000010000 */
[--C-:B------:R-:W-:Y:S01]  /*2c150*/  FADD.FTZ R114, R145, -R117.reuse ;  /* 0x8000007591727221 */ /* 0x100fe20000010000 */
[----:B------:R-:W-:Y:S01]  /*2c160*/  FFMA.FTZ R112, R112, R112, RZ ;  /* 0x0000007070707223 */ /* 0x000fe200000100ff */
        /* <DEDUP_REMOVED lines=14> */
[----:B------:R-:W-:Y:S02]  /*2c250*/  FSEL R112, R112, RZ, P6 ;  /* 0x000000ff70707208 */ /* 0x000fe40003000000 */
[----:B------:R-:W-:-:S03]  /*2c260*/  ISETP.GT.U32.AND P6, PT, R138, 0xdf, PT ;  /* 0x000000df8a00780c */ /* 0x000fc60003fc4070 */
        /* <DEDUP_REMOVED lines=119> */
.L_x_1175:
[----:B------:R-:W-:Y:S01]  /*2c9e0*/  FMUL.FTZ R112, R117, R117 ;  /* 0x0000007575707220 */ /* 0x000fe20000410000 */
[----:B------:R-:W-:Y:S01]  /*2c9f0*/  PLOP3.LUT P0, PT, PT, PT, UP2, 0x40, 0x4 ;  /* 0x000000000004781c */ /* 0x000fe20003f0e828 */
[----:B-1----:R-:W-:Y:S01]  /*2ca00*/  FADD.FTZ R209, R118, R209 ;  /* 0x000000d176d17221 */ /* 0x002fe20000010000 */
[----:B------:R-:W1:Y:S01]  /*2ca10*/  @!P5 LDC.64 R114, c[0x0][0x3c0] ;  /* 0x0000f000ff72db82 */ /* 0x000e620000000a00 */
[----:B------:R-:W-:Y:S01]  /*2ca20*/  ISETP.GE.U32.AND P1, PT, R138, 0x20, PT ;  /* 0x000000208a00780c */ /* 0x000fe20003f26070 */
[----:B------:R-:W-:Y:S01]  /*2ca30*/  BSSY.RECONVERGENT B1, `(.L_x_1147) ;  /* 0x000003d000017945 */ /* 0x000fe20003800200 */
[----:B------:R-:W-:Y:S01]  /*2ca40*/  FSEL R211, R112, RZ, !P0 ;  /* 0x000000ff70d37208 */ /* 0x000fe20004000000 */
[----:B------:R-:W-:Y:S01]  /*2ca50*/  FFMA.FTZ R116, R209, R116, UR12 ;  /* 0x0000000cd1747e23 */ /* 0x000fe20008010074 */
[----:B------:R-:W-:-:S03]  /*2ca60*/  PLOP3.LUT P0, PT, PT, PT, UP2, 0x40, 0x4 ;  /* 0x000000000004781c */ /* 0x000fc60003f0e828 */
[----:B------:R-:W2:Y:S01]  /*2ca70*/  @!P5 LDC.64 R112, c[0x0][0x3c8] ;  /* 0x0000f200ff70db82 */ /* 0x000ea20000000a00 */
[----:B------:R-:W-:Y:S01]  /*2ca80*/  FADD.FTZ R116, R116, R211 ;  /* 0x000000d374747221 */ /* 0x000fe20000010000 */
[----:B------:R-:W-:-:S03]  /*2ca90*/  FSEL R119, R117, RZ, P0 ;  /* 0x000000ff75777208 */ /* 0x000fc60000000000 */
[----:B0-----:R-:W0:Y:S01]  /*2caa0*/  MUFU.RSQ R118, R116 ;  /* 0x0000007400767308 */ /* 0x001e220000001400 */
        /* <DEDUP_REMOVED lines=8> */
[----:B------:R-:W-:Y:S01]  /*2cb30*/  IMAD.U32 R208, R105, 0x10000, RZ ;  /* 0x0001000069d07824 */ /* 0x000fe200078e00ff */
[----:B------:R-:W-:Y:S01]  /*2cb40*/  SHF.L.U32 R212, R110, 0x10, RZ ;  /* 0x000000106ed47819 */ /* 0x000fe200000006ff */
[----:B------:R-:W-:Y:S01]  /*2cb50*/  FMUL.FTZ R117, R118, R117 ;  /* 0x0000007576757220 */ /* 0x000fe20000410000 */
[----:B------:R-:W-:Y:S02]  /*2cb60*/  IMAD.U32 R214, R106, 0x10000, RZ ;  /* 0x000100006ad67824 */ /* 0x000fe400078e00ff */
[----:B------:R-:W-:Y:S01]  /*2cb70*/  FMUL.FTZ R115, R118, R115 ;  /* 0x0000007376737220 */ /* 0x000fe20000410000 */
[--C-:B------:R-:W-:Y:S01]  /*2cb80*/  FADD.FTZ R209, R191, -R119.reuse ;  /* 0x80000077bfd17221 */ /* 0x100fe20000010000 */
[----:B------:R-:W-:Y:S01]  /*2cb90*/  FADD.FTZ R113, R142, -R119 ;  /* 0x800000778e717221 */ /* 0x000fe20000010000 */
[----:B------:R-:W-:Y:S01]  /*2cba0*/  FFMA.FTZ R213, R117, R212, R214 ;  /* 0x000000d475d57223 */ /* 0x000fe200000100d6 */
[----:B------:R-:W-:Y:S01]  /*2cbb0*/  FFMA.FTZ R210, R115, R116, R208 ;  /* 0x0000007473d27223 */ /* 0x000fe200000100d0 */
[----:B------:R-:W-:Y:S01]  /*2cbc0*/  SHF.L.U32 R216, R111, 0x10, RZ ;  /* 0x000000106fd87819 */ /* 0x000fe200000006ff */
[----:B------:R-:W0:Y:S01]  /*2cbd0*/  LDC.64 R116, c[0x0][0x428] ;  /* 0x00010a00ff747b82 */ /* 0x000e220000000a00 */
[----:B------:R-:W-:Y:S01]  /*2cbe0*/  SHF.L.U32 R112, R108, 0x10, RZ ;  /* 0x000000106c707819 */ /* 0x000fe200000006ff */
[----:B------:R-:W-:-:S02]  /*2cbf0*/  IMAD.U32 R218, R107, 0x10000, RZ ;  /* 0x000100006bda7824 */ /* 0x000fc400078e00ff */
[----:B------:R-:W-:Y:S01]  /*2cc00*/  FMUL.FTZ R209, R118, R209 ;  /* 0x000000d176d17220 */ /* 0x000fe20000410000 */
[----:B------:R-:W-:Y:S02]  /*2cc10*/  IMAD.U32 R114, R104, 0x10000, RZ ;  /* 0x0001000068727824 */ /* 0x000fe400078e00ff */
        /* <DEDUP_REMOVED lines=10> */
[----:B------:R-:W-:Y:S01]  /*2ccc0*/  IMAD.U32 R222, R123, 0x10000, RZ ;  /* 0x000100007bde7824 */ /* 0x000fe200078e00ff */
[----:B------:R-:W-:Y:S01]  /*2ccd0*/  SHF.L.U32 R114, R130, 0x10, RZ ;  /* 0x0000001082727819 */ /* 0x000fe200000006ff */
[----:B------:R-:W-:Y:S01]  /*2cce0*/  FMUL.FTZ R211, R118, R211 ;  /* 0x000000d376d37220 */ /* 0x000fe20000410000 */
[----:B------:R-:W-:Y:S01]  /*2ccf0*/  SHF.L.U32 R212, R128, 0x10, RZ ;  /* 0x0000001080d47819 */ /* 0x000fe200000006ff */
[----:B------:R-:W-:Y:S01]  /*2cd00*/  FMUL.FTZ R209, R118, R209 ;  /* 0x000000d176d17220 */ /* 0x000fe20000410000 */
[----:B------:R-:W-:-:S02]  /*2cd10*/  IMAD.U32 R208, R129, 0x10000, RZ ;  /* 0x0001000081d07824 */ /* 0x000fc400078e00ff */
[C---:B------:R-:W-:Y:S01]  /*2cd20*/  FMUL.FTZ R115, R118.reuse, R115 ;  /* 0x0000007376737220 */ /* 0x040fe20000410000 */
[----:B------:R-:W-:Y:S02]  /*2cd30*/  IMAD.U32 R214, R127, 0x10000, RZ ;  /* 0x000100007fd67824 */ /* 0x000fe400078e00ff */
[----:B------:R-:W-:Y:S01]  /*2cd40*/  FMUL.FTZ R113, R118, R113 ;  /* 0x0000007176717220 */ /* 0x000fe20000410000 */
[----:B------:R-:W-:Y:S01]  /*2cd50*/  FFMA.FTZ R220, R211, R220, R222 ;  /* 0x000000dcd3dc7223 */ /* 0x000fe200000100de */
[----:B------:R-:W-:Y:S01]  /*2cd60*/  FFMA.FTZ R216, R209, R216, R218 ;  /* 0x000000d8d1d87223 */ /* 0x000fe200000100da */
[----:B------:R-:W-:Y:S01]  /*2cd70*/  FFMA.FTZ R211, R115, R212, R214 ;  /* 0x000000d473d37223 */ /* 0x000fe200000100d6 */
[----:B------:R-:W-:Y:S01]  /*2cd80*/  FFMA.FTZ R209, R113, R114, R208 ;  /* 0x0000007271d17223 */ /* 0x000fe200000100d0 */
[----:B0-----:R-:W-:Y:S01]  /*2cd90*/  IMAD.WIDE.U32 R116, R190, 0x10, R116 ;  /* 0x00000010be747825 */ /* 0x001fe200078e0074 */
[----:B------:R-:W-:Y:S02]  /*2cda0*/  F2FP.BF16.F32.PACK_AB R115, R220, R215 ;  /* 0x000000d7dc73723e */ /* 0x000fe400000010ff */
[----:B------:R-:W-:-:S02]  /*2cdb0*/  F2FP.BF16.F32.PACK_AB R114, R216, R213 ;  /* 0x000000d5d872723e */ /* 0x000fc400000010ff */
[----:B------:R-:W-:Y:S02]  /*2cdc0*/  F2FP.BF16.F32.PACK_AB R113, R211, R210 ;  /* 0x000000d2d371723e */ /* 0x000fe400000010ff */
[----:B------:R-:W-:Y:S02]  /*2cdd0*/  F2FP.BF16.F32.PACK_AB R112, R209, R112 ;  /* 0x00000070d170723e */ /* 0x000fe400000010ff */
[----:B------:R-:W-:-:S03]  /*2cde0*/  IADD3 R190, PT, PT, R190, 0x20, RZ ;  /* 0x00000020bebe7810 */ /* 0x000fc60007ffe0ff */
[----:B------:R0:W-:Y:S04]  /*2cdf0*/  STG.E.128 desc[UR8][R116.64], R112 ;  /* 0x0000007074007986 */ /* 0x0001e8000c101d08 */
.L_x_1148:
[----:B------:R-:W-:Y:S05]  /*2ce00*/  BSYNC.RECONVERGENT B1 ;  /* 0x0000000000017941 */ /* 0x000fea0003800200 */
.L_x_1147:
[----:B------:R-:W-:Y:S01]  /*2ce10*/  ISETP.GE.U32.AND P0, PT, R138, 0x40, PT ;  /* 0x000000408a00780c */ /* 0x000fe20003f06070 */
[----:B------:R-:W-:-:S12]  /*2ce20*/  BSSY.RECONVERGENT B1, `(.L_x_1149) ;  /* 0x0000032000017945 */ /* 0x000fd80003800200 */
[----:B------:R-:W-:Y:S05]  /*2ce30*/  @!P0 BRA `(.L_x_1150) ;  /* 0x0000000000c08947 */ /* 0x000fea0003800000 */
[--C-:B01----:R-:W-:Y:S01]  /*2ce40*/  FADD.FTZ R117, R176, -R119.reuse ;  /* 0x80000077b0757221 */ /* 0x103fe20000010000 */
[--C-:B------:R-:W-:Y:S01]  /*2ce50*/  FADD.FTZ R115, R160, -R119.reuse ;  /* 0x80000077a0737221 */ /* 0x100fe20000010000 */
[----:B------:R-:W-:Y:S01]  /*2ce60*/  IMAD.U32 R116, R101, 0x10000, RZ ;  /* 0x0001000065747824 */ /* 0x000fe200078e00ff */
[----:B------:R-:W-:Y:S01]  /*2ce70*/  SHF.L.U32 R208, R97, 0x10, RZ ;  /* 0x0000001061d07819 */ /* 0x000fe200000006ff */
[----:B------:R-:W-:Y:S01]  /*2ce80*/  FMUL.FTZ R117, R118, R117 ;  /* 0x0000007576757220 */ /* 0x000fe20000410000 */
[----:B------:R-:W-:Y:S01]  /*2ce90*/  SHF.L.U32 R214, R98, 0x10, RZ ;  /* 0x0000001062d67819 */ /* 0x000fe200000006ff */
        /* <DEDUP_REMOVED lines=27> */
[----:B------:R-:W-:-:S02]  /*2d050*/  IMAD.U32 R114, R122, 0x10000, RZ ;  /* 0x000100007a727824 */ /* 0x000fc400078e00ff */
[----:B------:R-:W-:Y:S01]  /*2d060*/  FMUL.FTZ R115, R118, R115 ;  /* 0x0000007376737220 */ /* 0x000fe20000410000 */
        /* <DEDUP_REMOVED lines=8> */
[----:B------:R-:W-:Y:S01]  /*2d0f0*/  F2FP.BF16.F32.PACK_AB R114, R216, R213 ;  /* 0x000000d5d872723e */ /* 0x000fe200000010ff */
[----:B------:R-:W-:Y:S01]  /*2d100*/  VIADD R190, R190, 0x20 ;  /* 0x00000020bebe7836 */ /* 0x000fe20000000000 */
[----:B------:R-:W-:-:S02]  /*2d110*/  F2FP.BF16.F32.PACK_AB R113, R211, R210 ;  /* 0x000000d2d371723e */ /* 0x000fc400000010ff */
[----:B------:R-:W-:-:S05]  /*2d120*/  F2FP.BF16.F32.PACK_AB R112, R209, R112 ;  /* 0x00000070d170723e */ /* 0x000fca00000010ff */
[----:B------:R2:W-:Y:S02]  /*2d130*/  STG.E.128 desc[UR8][R116.64], R112 ;  /* 0x0000007074007986 */ /* 0x0005e4000c101d08 */
.L_x_1150:
[----:B------:R-:W-:Y:S05]  /*2d140*/  BSYNC.RECONVERGENT B1 ;  /* 0x0000000000017941 */ /* 0x000fea0003800200 */
.L_x_1149:
[----:B------:R-:W-:Y:S01]  /*2d150*/  ISETP.GE.U32.AND P0, PT, R138, 0x60, PT ;  /* 0x000000608a00780c */ /* 0x000fe20003f06070 */
[----:B------:R-:W-:-:S12]  /*2d160*/  BSSY.RECONVERGENT B1, `(.L_x_1151) ;  /* 0x0000032000017945 */ /* 0x000fd80003800200 */
[----:B------:R-:W-:Y:S05]  /*2d170*/  @!P0 BRA `(.L_x_1152) ;  /* 0x0000000000c08947 */ /* 0x000fea0003800000 */
[--C-:B012---:R-:W-:Y:S01]  /*2d180*/  FADD.FTZ R117, R178, -R119.reuse ;  /* 0x80000077b2757221 */ /* 0x107fe20000010000 */
        /* <DEDUP_REMOVED lines=47> */
.L_x_1152:
[----:B------:R-:W-:Y:S05]  /*2d480*/  BSYNC.RECONVERGENT B1 ;  /* 0x0000000000017941 */ /* 0x000fea0003800200 */
.L_x_1151:
[----:B------:R-:W-:Y:S01]  /*2d490*/  ISETP.GE.U32.AND P0, PT, R138, 0x80, PT ;  /* 0x000000808a00780c */ /* 0x000fe20003f06070 */
[----:B------:R-:W-:-:S12]  /*2d4a0*/  BSSY.RECONVERGENT B1, `(.L_x_1153) ;  /* 0x0000032000017945 */ /* 0x000fd80003800200 */
[----:B------:R-:W-:Y:S05]  /*2d4b0*/  @!P0 BRA `(.L_x_1154) ;  /* 0x0000000000c08947 */ /* 0x000fea0003800000 */
[--C-:B0123--:R-:W-:Y:S01]  /*2d4c0*/  FADD.FTZ R117, R180, -R119.reuse ;  /* 0x80000077b4757221 */ /* 0x10ffe20000010000 */
        /* <DEDUP_REMOVED lines=47> */
.L_x_1154:
[----:B------:R-:W-:Y:S05]  /*2d7c0*/  BSYNC.RECONVERGENT B1 ;  /* 0x0000000000017941 */ /* 0x000fea0003800200 */
.L_x_1153:
        /* <DEDUP_REMOVED lines=51> */
.L_x_1156:
[----:B------:R-:W-:Y:S05]  /*2db00*/  BSYNC.RECONVERGENT B1 ;  /* 0x0000000000017941 */ /* 0x000fea0003800200 */
.L_x_1155:
        /* <DEDUP_REMOVED lines=51> */
.L_x_1158:
[----:B------:R-:W-:Y:S05]  /*2de40*/  BSYNC.RECONVERGENT B1 ;  /* 0x0000000000017941 */ /* 0x000fea0003800200 */
.L_x_1157:
        /* <DEDUP_REMOVED lines=51> */
.L_x_1160:
[----:B------:R-:W-:Y:S05]  /*2e180*/  BSYNC.RECONVERGENT B1 ;  /* 0x0000000000017941 */ /* 0x000fea0003800200 */
.L_x_1159:
        /* <DEDUP_REMOVED lines=8> */
[----:B------:R-:W-:Y:S02]  /*2e210*/  IMAD.U32 R116, R53, 0x10000, RZ ;  /* 0x0001000035747824 */ /* 0x000fe400078e00ff */
[C---:B------:R-:W-:Y:S01]  /*2e220*/  FMUL.FTZ R113, R118.reuse, R113 ;  /* 0x0000007176717220 */ /* 0x040fe20000410000 */
[----:B------:R-:W-:Y:S01]  /*2e230*/  FMUL.FTZ R117, R118, R117 ;  /* 0x0000007576757220 */ /* 0x000fe20000410000 */
[--C-:B------:R-:W-:Y:S01]  /*2e240*/  FADD.FTZ R211, R188, -R119.reuse ;  /* 0x80000077bcd37221 */ /* 0x100fe20000010000 */
[--C-:B------:R-:W-:Y:S01]  /*2e250*/  FADD.FTZ R115, R157, -R119.reuse ;  /* 0x800000779d737221 */ /* 0x100fe20000010000 */
[----:B------:R-:W-:Y:S01]  /*2e260*/  FFMA.FTZ R112, R113, R112, R114 ;  /* 0x0000007071707223 */ /* 0x000fe20000010072 */
[----:B------:R-:W-:Y:S01]  /*2e270*/  FFMA.FTZ R113, R117, R116, R208 ;  /* 0x0000007475717223 */ /* 0x000fe200000100d0 */
[--C-:B------:R-:W-:Y:S01]  /*2e280*/  FADD.FTZ R209, R173, -R119.reuse ;  /* 0x80000077add17221 */ /* 0x100fe20000010000 */
[----:B------:R-:W0:Y:S01]  /*2e290*/  LDC.64 R116, c[0x0][0x428] ;  /* 0x00010a00ff747b82 */ /* 0x000e220000000a00 */
[--C-:B------:R-:W-:Y:S01]  /*2e2a0*/  FADD.FTZ R213, R189, -R119.reuse ;  /* 0x80000077bdd57221 */ /* 0x100fe20000010000 */
[--C-:B------:R-:W-:Y:S01]  /*2e2b0*/  FADD.FTZ R215, R205, -R119.reuse ;  /* 0x80000077cdd77221 */ /* 0x100fe20000010000 */
[----:B------:R-:W-:Y:S01]  /*2e2c0*/  SHF.L.U32 R212, R50, 0x10, RZ ;  /* 0x0000001032d47819 */ /* 0x000fe200000006ff */
[----:B------:R-:W-:Y:S01]  /*2e2d0*/  FADD.FTZ R119, R206, -R119 ;  /* 0x80000077ce777221 */ /* 0x000fe20000010000 */
[----:B------:R-:W-:-:S02]  /*2e2e0*/  IMAD.U32 R210, R54, 0x10000, RZ ;  /* 0x0001000036d27824 */ /* 0x000fc400078e00ff */
[C---:B------:R-:W-:Y:S01]  /*2e2f0*/  FMUL.FTZ R211, R118.reuse, R211 ;  /* 0x000000d376d37220 */ /* 0x040fe20000410000 */
[C---:B------:R-:W-:Y:S01]  /*2e300*/  FMUL.FTZ R115, R118.reuse, R115 ;  /* 0x0000007376737220 */ /* 0x040fe20000410000 */
[C---:B------:R-:W-:Y:S01]  /*2e310*/  FMUL.FTZ R209, R118.reuse, R209 ;  /* 0x000000d176d17220 */ /* 0x040fe20000410000 */
[C---:B------:R-:W-:Y:S01]  /*2e320*/  FMUL.FTZ R213, R118.reuse, R213 ;  /* 0x000000d576d57220 */ /* 0x040fe20000410000 */
[C---:B------:R-:W-:Y:S01]  /*2e330*/  FMUL.FTZ R215, R118.reuse, R215 ;  /* 0x000000d776d77220 */ /* 0x040fe20000410000 */
[----:B------:R-:W-:Y:S01]  /*2e340*/  FMUL.FTZ R119, R118, R119 ;  /* 0x0000007776777220 */ /* 0x000fe20000410000 */
[----:B------:R-:W-:Y:S01]  /*2e350*/  FFMA.FTZ R211, R211, R210, R212 ;  /* 0x000000d2d3d37223 */ /* 0x000fe200000100d4 */
[----:B------:R-:W-:Y:S01]  /*2e360*/  PRMT R220, R55, 0x7632, R220 ;  /* 0x0000763237dc7816 */ /* 0x000fe200000000dc */
[----:B------:R-:W-:Y:S01]  /*2e370*/  IMAD.U32 R114, R134, 0x10000, RZ ;  /* 0x0001000086727824 */ /* 0x000fe200078e00ff */
[C---:B------:R-:W-:Y:S01]  /*2e380*/  PRMT R222, R51.reuse, 0x7632, R222 ;  /* 0x0000763233de7816 */ /* 0x040fe200000000de */
[----:B------:R-:W-:Y:S01]  /*2e390*/  IMAD.U32 R218, R51, 0x10000, RZ ;  /* 0x0001000033da7824 */ /* 0x000fe200078e00ff */
[----:B------:R-:W-:-:S02]  /*2e3a0*/  PRMT R118, R48, 0x7632, R118 ;  /* 0x0000763230767816 */ /* 0x000fc40000000076 */
[----:B------:R-:W-:Y:S01]  /*2e3b0*/  PRMT R208, R53, 0x7632, R208 ;  /* 0x0000763235d07816 */ /* 0x000fe200000000d0 */
[----:B------:R-:W-:Y:S01]  /*2e3c0*/  IMAD.U32 R222, R222, 0x10000, RZ ;  /* 0x00010000dede7824 */ /* 0x000fe200078e00ff */
[----:B------:R-:W-:Y:S02]  /*2e3d0*/  PRMT R210, R49, 0x7632, R210 ;  /* 0x0000763231d27816 */ /* 0x000fe400000000d2 */
[----:B------:R-:W-:Y:S01]  /*2e3e0*/  PRMT R212, R54, 0x7632, R212 ;  /* 0x0000763236d47816 */ /* 0x000fe200000000d4 */
[----:B0-----:R-:W-:Y:S01]  /*2e3f0*/  IMAD.WIDE.U32 R116, R190, 0x10, R116 ;  /* 0x00000010be747825 */ /* 0x001fe200078e0074 */
[----:B------:R-:W-:Y:S02]  /*2e400*/  PRMT R214, R50, 0x7632, R214 ;  /* 0x0000763232d67816 */ /* 0x000fe400000000d6 */
        /* <DEDUP_REMOVED lines=9> */
[----:B------:R-:W-:-:S02]  /*2e4a0*/  FFMA.FTZ R208, R209, R208, R210 ;  /* 0x000000d0d1d07223 */ /* 0x000fc400000100d2 */
[----:B------:R-:W-:Y:S02]  /*2e4b0*/  FFMA.FTZ R212, R213, R212, R214 ;  /* 0x000000d4d5d47223 */ /* 0x000fe400000100d6 */
[----:B------:R-:W-:Y:S01]  /*2e4c0*/  FFMA.FTZ R119, R115, R114, R118 ;  /* 0x0000007273777223 */ /* 0x000fe20000010076 */
[----:B------:R-:W-:Y:S02]  /*2e4d0*/  F2FP.BF16.F32.PACK_AB R115, R220, R215 ;  /* 0x000000d7dc73723e */ /* 0x000fe400000010ff */
[----:B------:R-:W-:Y:S02]  /*2e4e0*/  F2FP.BF16.F32.PACK_AB R114, R212, R211 ;  /* 0x000000d3d472723e */ /* 0x000fe400000010ff */
[----:B------:R-:W-:Y:S02]  /*2e4f0*/  F2FP.BF16.F32.PACK_AB R113, R208, R113 ;  /* 0x00000071d071723e */ /* 0x000fe400000010ff */
[----:B------:R-:W-:-:S05]  /*2e500*/  F2FP.BF16.F32.PACK_AB R112, R119, R112 ;  /* 0x000000707770723e */ /* 0x000fca00000010ff */
[----:B------:R0:W-:Y:S02]  /*2e510*/  STG.E.128 desc[UR8][R116.64], R112 ;  /* 0x0000007074007986 */ /* 0x0001e4000c101d08 */
.L_x_1162:
[----:B------:R-:W-:Y:S05]  /*2e520*/  BSYNC.RECONVERGENT B1 ;  /* 0x0000000000017941 */ /* 0x000fea0003800200 */
.L_x_1161:
[----:B01234-:R-:W0:Y:S02]  /*2e530*/  LDC.64 R112, c[0x0][0x380] ;  /* 0x0000e000ff707b82 */ /* 0x01fe240000000a00 */
[----:B0-----:R-:W-:-:S05]  /*2e540*/  IMAD R139, R112, 0x4, R139 ;  /* 0x00000004708b7824 */ /* 0x001fca00078e028b */
[----:B------:R-:W-:-:S13]  /*2e550*/  ISETP.GE.AND P0, PT, R139, R113, PT ;  /* 0x000000718b00720c */ /* 0x000fda0003f06270 */
[----:B------:R-:W-:Y:S05]  /*2e560*/  @!P0 BRA `(.L_x_1163) ;  /* 0xfffffd2c00d48947 */ /* 0x000fea000383ffff */
[----:B------:R-:W-:Y:S05]  /*2e570*/  BSYNC B0 ;  /* 0x0000000000007941 */ /* 0x000fea0003800000 */
.L_x_474:
[----:B------:R-:W-:Y:S05]  /*2e580*/  EXIT ;  /* 0x000000000000794d */ /* 0x000fea0003800000 */
.L_x_1146:
[----:B------:R-:W-:Y:S01]  /*2e590*/  HFMA2 R213, -RZ, RZ, 0, 1.847743988037109375e-06 ;  /* 0x0000001fffd57431 */ /* 0x000fe200000001ff */
[----:B------:R-:W-:Y:S01]  /*2e5a0*/  BSSY B1, `(.L_x_1164) ;  /* 0x0000007000017945 */ /* 0x000fe20003800000 */
[----:B------:R-:W-:Y:S01]  /*2e5b0*/  MOV R211, R113 ;  /* 0x0000007100d37202 */ /* 0x000fe20000000f00 */
[----:B------:R-:W-:Y:S02]  /*2e5c0*/  IMAD.MOV.U32 R210, RZ, RZ, 0x1 ;  /* 0x00000001ffd27424 */ /* 0x000fe400078e00ff */
[----:B------:R-:W-:-:S07]  /*2e5d0*/  IMAD.MOV.U32 R208, RZ, RZ, -0x1 ;  /* 0xffffffffffd07424 */ /* 0x000fce00078e00ff */
[----:B------:R-:W-:Y:S05]  /*2e5e0*/  WARPSYNC.COLLECTIVE R208, `(.L_x_1165) ;  /* 0x00000000d0087348 */ /* 0x000fea0003c00000 */
[----:B------:R0:W1:Y:S02]  /*2e5f0*/  SHFL.BFLY P6, R209, R211, R210, R213 ;  /* 0x0c0000d2d3d17389 */ /* 0x00006400000c00d5 */
[----:B01----:R-:W-:Y:S05]  /*2e600*/  ENDCOLLECTIVE ;  /* 0x000000000000791b */ /* 0x003fea0003800000 */
.L_x_1165:
[----:B------:R-:W-:Y:S05]  /*2e610*/  BSYNC B1 ;  /* 0x0000000000017941 */ /* 0x000fea0003800000 */
.L_x_1164:
[----:B------:R-:W-:Y:S01]  /*2e620*/  MOV R112, R209 ;  /* 0x000000d100707202 */ /* 0x000fe20000000f00 */
[----:B------:R-:W-:Y:S02]  /*2e630*/  HFMA2 R210, -RZ, RZ, 0, 1.1920928955078125e-07 ;  /* 0x00000002ffd27431 */ /* 0x000fe400000001ff */
[----:B------:R-:W-:Y:S01]  /*2e640*/  IMAD.MOV.U32 R213, RZ, RZ, 0x1f ;  /* 0x0000001fffd57424 */ /* 0x000fe200078e00ff */
[----:B------:R-:W-:Y:S01]  /*2e650*/  MOV R208, 0xffffffff ;  /* 0xffffffff00d07802 */ /* 0x000fe20000000f00 */
[----:B------:R-:W0:Y:S01]  /*2e660*/  LDC R116, c[0x0][0x400] ;  /* 0x00010000ff747b82 */ /* 0x000e220000000800 */
[----:B------:R-:W-:-:S04]  /*2e670*/  FADD.FTZ R114, R113, R112 ;  /* 0x0000007071727221 */ /* 0x000fc80000010000 */
[----:B------:R-:W-:-:S07]  /*2e680*/  IMAD.MOV.U32 R211, RZ, RZ, R114 ;  /* 0x000000ffffd37224 */ /* 0x000fce00078e0072 */
[----:B0-----:R-:W-:Y:S05]  /*2e690*/  WARPSYNC.COLLECTIVE R208, `(.L_x_1166) ;  /* 0x00000000d0087348 */ /* 0x001fea0003c00000 */
[----:B------:R1:W2:Y:S02]  /*2e6a0*/  SHFL.BFLY P6, R209, R211, R210, R213 ;  /* 0x0c0000d2d3d17389 */ /* 0x0002a400000c00d5 */
[----:B012---:R-:W-:Y:S05]  /*2e6b0*/  ENDCOLLECTIVE ;  /* 0x000000000000791b */ /* 0x007fea0003800000 */
.L_x_1166:
[----:B------:R-:W-:Y:S02]  /*2e6c0*/  IMAD.MOV.U32 R210, RZ, RZ, 0x4 ;  /* 0x00000004ffd27424 */ /* 0x000fe400078e00ff */
[----:B------:R-:W-:-:S04]  /*2e6d0*/  IMAD.MOV.U32 R115, RZ, RZ, R209 ;  /* 0x000000ffff737224 */ /* 0x000fc800078e00d1 */
[----:B------:R-:W-:-:S05]  /*2e6e0*/  FADD.FTZ R115, R114, R115 ;  /* 0x0000007372737221 */ /* 0x000fca0000010000 */
[----:B------:R-:W-:-:S07]  /*2e6f0*/  MOV R211, R115 ;  /* 0x0000007300d37202 */ /* 0x000fce0000000f00 */
[----:B------:R-:W-:Y:S05]  /*2e700*/  WARPSYNC.COLLECTIVE R208, `(.L_x_1167) ;  /* 0x00000000d0087348 */ /* 0x000fea0003c00000 */
[----:B------:R0:W1:Y:S02]  /*2e710*/  SHFL.BFLY P6, R209, R211, R210, R213 ;  /* 0x0c0000d2d3d17389 */ /* 0x00006400000c00d5 */
[----:B01----:R-:W-:Y:S05]  /*2e720*/  ENDCOLLECTIVE ;  /* 0x000000000000791b */ /* 0x003fea0003800000 */
.L_x_1167:
[----:B------:R-:W-:Y:S01]  /*2e730*/  HFMA2 R210, -RZ, RZ, 0, 4.76837158203125e-07 ;  /* 0x00000008ffd27431 */ /* 0x000fe200000001ff */
[----:B------:R-:W-:-:S05]  /*2e740*/  MOV R112, R209 ;  /* 0x000000d100707202 */ /* 0x000fca0000000f00 */
[----:B------:R-:W-:-:S04]  /*2e750*/  FADD.FTZ R118, R115, R112 ;  /* 0x0000007073767221 */ /* 0x000fc80000010000 */
[----:B------:R-:W-:-:S07]  /*2e760*/  IMAD.MOV.U32 R211, RZ, RZ, R118 ;  /* 0x000000ffffd37224 */ /* 0x000fce00078e0076 */
[----:B------:R-:W-:Y:S05]  /*2e770*/  WARPSYNC.COLLECTIVE R208, `(.L_x_1168) ;  /* 0x00000000d0087348 */ /* 0x000fea0003c00000 */
[----:B------:R0:W1:Y:S02]  /*2e780*/  SHFL.BFLY P6, R209, R211, R210, R213 ;  /* 0x0c0000d2d3d17389 */ /* 0x00006400000c00d5 */
[----:B01----:R-:W-:Y:S05]  /*2e790*/  ENDCOLLECTIVE ;  /* 0x000000000000791b */ /* 0x003fea0003800000 */
.L_x_1168:
[----:B------:R-:W-:Y:S02]  /*2e7a0*/  IMAD.MOV.U32 R210, RZ, RZ, 0x10 ;  /* 0x00000010ffd27424 */ /* 0x000fe400078e00ff */
[----:B------:R-:W-:-:S04]  /*2e7b0*/  IMAD.MOV.U32 R117, RZ, RZ, R209 ;  /* 0x000000ffff757224 */ /* 0x000fc800078e00d1 */
[----:B------:R-:W-:-:S05]  /*2e7c0*/  FADD.FTZ R119, R118, R117 ;  /* 0x0000007576777221 */ /* 0x000fca0000010000 */
[----:B------:R-:W-:-:S07]  /*2e7d0*/  MOV R211, R119 ;  /* 0x0000007700d37202 */ /* 0x000fce0000000f00 */
[----:B------:R-:W-:Y:S05]  /*2e7e0*/  WARPSYNC.COLLECTIVE R208, `(.L_x_1169) ;  /* 0x00000000d0087348 */ /* 0x000fea0003c00000 */
[----:B------:R0:W1:Y:S02]  /*2e7f0*/  SHFL.BFLY P6, R209, R211, R210, R213 ;  /* 0x0c0000d2d3d17389 */ /* 0x00006400000c00d5 */
[----:B01----:R-:W-:Y:S05]  /*2e800*/  ENDCOLLECTIVE ;  /* 0x000000000000791b */ /* 0x003fea0003800000 */
.L_x_1169:
[----:B------:R-:W-:Y:S01]  /*2e810*/  HFMA2 R210, -RZ, RZ, 0, 5.9604644775390625e-08 ;  /* 0x00000001ffd27431 */ /* 0x000fe200000001ff */
[----:B------:R-:W-:Y:S02]  /*2e820*/  MOV R112, R209 ;  /* 0x000000d100707202 */ /* 0x000fe40000000f00 */
[----:B------:R-:W-:-:S03]  /*2e830*/  ISETP.GE.U32.AND P6, PT, R138, 0x20, PT ;  /* 0x000000208a00780c */ /* 0x000fc60003fc6070 */
        /* <DEDUP_REMOVED lines=20> */
[----:B------:R-:W-:Y:S02]  /*2e980*/  FSEL R112, R112, RZ, P6 ;  /* 0x000000ff70707208 */ /* 0x000fe40003000000 */
[----:B------:R-:W-:-:S03]  /*2e990*/  ISETP.GT.U32.AND P6, PT, R138, 0xdf, PT ;  /* 0x000000df8a00780c */ /* 0x000fc60003fc4070 */
        /* <DEDUP_REMOVED lines=110> */
[----:B------:R-:W-:-:S04]  /*2f080*/  @P6 FFMA.FTZ R112, R114, R114, R113 ;  /* 0x0000007272706223 */ /* 0x000fc80000010071 */
[----:B------:R-:W-:-:S07]  /*2f090*/  IMAD.MOV.U32 R211, RZ, RZ, R112 ;  /* 0x000000ffffd37224 */ /* 0x000fce00078e0070 */
[----:B------:R-:W-:Y:S05]  /*2f0a0*/  WARPSYNC.COLLECTIVE R208, `(.L_x_1170) ;  /* 0x00000000d0087348 */ /* 0x000fea0003c00000 */
[----:B------:R0:W1:Y:S02]  /*2f0b0*/  SHFL.BFLY P6, R209, R211, R210, R213 ;  /* 0x0c0000d2d3d17389 */ /* 0x00006400000c00d5 */
[----:B01----:R-:W-:Y:S05]  /*2f0c0*/  ENDCOLLECTIVE ;  /* 0x000000000000791b */ /* 0x003fea0003800000 */
.L_x_1170:
[----:B------:R-:W-:Y:S02]  /*2f0d0*/  IMAD.MOV.U32 R210, RZ, RZ, 0x2 ;  /* 0x00000002ffd27424 */ /* 0x000fe400078e00ff */
[----:B------:R-:W-:-:S04]  /*2f0e0*/  IMAD.MOV.U32 R113, RZ, RZ, R209 ;  /* 0x000000ffff717224 */ /* 0x000fc800078e00d1 */
[----:B------:R-:W-:-:S05]  /*2f0f0*/  FADD.FTZ R113, R112, R113 ;  /* 0x0000007170717221 */ /* 0x000fca0000010000 */
[----:B------:R-:W-:-:S07]  /*2f100*/  MOV R211, R113 ;  /* 0x0000007100d37202 */ /* 0x000fce0000000f00 */
[----:B------:R-:W-:Y:S05]  /*2f110*/  WARPSYNC.COLLECTIVE R208, `(.L_x_1171) ;  /* 0x00000000d0087348 */ /* 0x000fea0003c00000 */
[----:B------:R0:W1:Y:S02]  /*2f120*/  SHFL.BFLY P6, R209, R211, R210, R213 ;  /* 0x0c0000d2d3d17389 */ /* 0x00006400000c00d5 */
[----:B01----:R-:W-:Y:S05]  /*2f130*/  ENDCOLLECTIVE ;  /* 0x000000000000791b */ /* 0x003fea0003800000 */
.L_x_1171:
[----:B------:R-:W-:Y:S01]  /*2f140*/  HFMA2 R210, -RZ, RZ, 0, 2.384185791015625e-07 ;  /* 0x00000004ffd27431 */ /* 0x000fe200000001ff */
[----:B------:R-:W-:-:S05]  /*2f150*/  MOV R114, R209 ;  /* 0x000000d100727202 */ /* 0x000fca0000000f00 */
[----:B------:R-:W-:-:S04]  /*2f160*/  FADD.FTZ R114, R113, R114 ;  /* 0x0000007271727221 */ /* 0x000fc80000010000 */
[----:B------:R-:W-:-:S07]  /*2f170*/  IMAD.MOV.U32 R211, RZ, RZ, R114 ;  /* 0x000000ffffd37224 */ /* 0x000fce00078e0072 */
[----:B------:R-:W-:Y:S05]  /*2f180*/  WARPSYNC.COLLECTIVE R208, `(.L_x_1172) ;  /* 0x00000000d0087348 */ /* 0x000fea0003c00000 */
[----:B------:R0:W1:Y:S02]  /*2f190*/  SHFL.BFLY P6, R209, R211, R210, R213 ;  /* 0x0c0000d2d3d17389 */ /* 0x00006400000c00d5 */
[----:B01----:R-:W-:Y:S05]  /*2f1a0*/  ENDCOLLECTIVE ;  /* 0x000000000000791b */ /* 0x003fea0003800000 */
.L_x_1172:
[----:B------:R-:W-:Y:S02]  /*2f1b0*/  IMAD.MOV.U32 R210, RZ, RZ, 0x8 ;  /* 0x00000008ffd27424 */ /* 0x000fe400078e00ff */
[----:B------:R-:W-:-:S04]  /*2f1c0*/  IMAD.MOV.U32 R115, RZ, RZ, R209 ;  /* 0x000000ffff737224 */ /* 0x000fc800078e00d1 */
[----:B------:R-:W-:-:S05]  /*2f1d0*/  FADD.FTZ R115, R114, R115 ;  /* 0x0000007372737221 */ /* 0x000fca0000010000 */
[----:B------:R-:W-:-:S07]  /*2f1e0*/  MOV R211, R115 ;  /* 0x0000007300d37202 */ /* 0x000fce0000000f00 */
[----:B------:R-:W-:Y:S05]  /*2f1f0*/  WARPSYNC.COLLECTIVE R208, `(.L_x_1173) ;  /* 0x00000000d0087348 */ /* 0x000fea0003c00000 */
[----:B------:R0:W1:Y:S02]  /*2f200*/  SHFL.BFLY P6, R209, R211, R210, R213 ;  /* 0x0c0000d2d3d17389 */ /* 0x00006400000c00d5 */
[----:B01----:R-:W-:Y:S05]  /*2f210*/  ENDCOLLECTIVE ;  /* 0x000000000000791b */ /* 0x003fea0003800000 */
.L_x_1173:
[----:B------:R-:W-:Y:S01]  /*2f220*/  HFMA2 R210, -RZ, RZ, 0, 9.5367431640625e-07 ;  /* 0x00000010ffd27431 */ /* 0x000fe200000001ff */
[----:B------:R-:W-:-:S05]  /*2f230*/  MOV R118, R209 ;  /* 0x000000d100767202 */ /* 0x000fca0000000f00 */
[----:B------:R-:W-:-:S04]  /*2f240*/  FADD.FTZ R118, R115, R118 ;  /* 0x0000007673767221 */ /* 0x000fc80000010000 */
[----:B------:R-:W-:-:S07]  /*2f250*/  IMAD.MOV.U32 R211, RZ, RZ, R118 ;  /* 0x000000ffffd37224 */ /* 0x000fce00078e0076 */
[----:B------:R-:W-:Y:S05]  /*2f260*/  WARPSYNC.COLLECTIVE R208, `(.L_x_1174) ;  /* 0x00000000d0087348 */ /* 0x000fea0003c00000 */
[----:B------:R0:W1:Y:S02]  /*2f270*/  SHFL.BFLY P6, R209, R211, R210, R213 ;  /* 0x0c0000d2d3d17389 */ /* 0x00006400000c00d5 */
[----:B01----:R-:W-:Y:S05]  /*2f280*/  ENDCOLLECTIVE ;  /* 0x000000000000791b */ /* 0x003fea0003800000 */
.L_x_1174:
[----:B------:R-:W-:Y:S05]  /*2f290*/  BRA `(.L_x_1175) ;  /* 0xffffffd400d07947 */ /* 0x000fea000383ffff */
.L_x_1176:
        /* <DEDUP_REMOVED lines=14> */
.L_x_71428:


//--------------------- .text._ZN10layer_norm13ln_fwd_kernelINS_13Kernel_traitsI13__nv_bfloat16S2_S2_S2_fjLj2048ELj1ELj4ELj1ELj16ENS_18Kernel_traits_baseILj2048ES2_S2_S2_S2_fjLj128EEEEELb1ELb0ELb0ELb1EEEvNS_9FwdParamsE --------------------------
	.section	.text._ZN10layer_norm13ln_fwd_kernelINS_13Kernel_traitsI13__nv_bfloat16S2_S2_S2_fjLj2048ELj1ELj4ELj1ELj16ENS_18Kernel_traits_baseILj2048ES2_S2_S2_S2_fjLj128EEEEELb1ELb0ELb0ELb1EEEvNS_9FwdParamsE,"ax",@progbits
	.align	128
        .global         _ZN10layer_norm13ln_fwd_kernelINS_13Kernel_traitsI13__nv_bfloat16S2_S2_S2_fjLj2048ELj1ELj4ELj1ELj16ENS_18Kernel_traits_baseILj2048ES2_S2_S2_S2_fjLj128EEEEELb1ELb0ELb0ELb1EEEvNS_9FwdParamsE
        .type           _ZN10layer_norm13ln_fwd_kernelINS_13Kernel_traitsI13__nv_bfloat16S2_S2_S2_fjLj2048ELj1ELj4ELj1ELj16ENS_18Kernel_traits_baseILj2048ES2_S2_S2_S2_fjLj128EEEEELb1ELb0ELb0ELb1EEEvNS_9FwdParamsE,@function
        .size           _ZN10layer_norm13ln_fwd_kernelINS_13Kernel_traitsI13__nv_bfloat16S2_S2_S2_fjLj2048ELj1ELj4ELj1ELj16ENS_18Kernel_traits_baseILj2048ES2_S2_S2_S2_fjLj128EEEEELb1ELb0ELb0ELb1EEEvNS_9FwdParamsE,(.L_x_71429 - _ZN10layer_norm13ln_fwd_kernelINS_13Kernel_traitsI13__nv_bfloat16S2_S2_S2_fjLj2048ELj1ELj4ELj1ELj16ENS_18Kernel_traits_baseILj2048ES2_S2_S2_S2_fjLj128EEEEELb1ELb0ELb0ELb1EEEvNS_9FwdParamsE)
        .other          _ZN10layer_norm13ln_fwd_kernelINS_13Kernel_traitsI13__nv_bfloat16S2_S2_S2_fjLj2048ELj1ELj4ELj1ELj16ENS_18Kernel_traits_baseILj2048ES2_S2_S2_S2_fjLj128EEEEELb1ELb0ELb0ELb1EEEvNS_9FwdParamsE,@"STO_CUDA_ENTRY STV_DEFAULT"
_ZN10layer_norm13ln_fwd_kernelINS_13Kernel_traitsI13__nv_bfloat16S2_S2_S2_fjLj2048ELj1ELj4ELj1ELj16ENS_18Kernel_traits_baseILj2048ES2_S2_S2_S2_fjLj128EEEEELb1ELb0ELb0ELb1EEEvNS_9FwdParamsE:
.text._ZN10layer_norm13ln_fwd_kernelINS_13Kernel_traitsI13__nv_bfloat16S2_S2_S2_fjLj2048ELj1ELj4ELj1ELj16ENS_18Kernel_traits_baseILj2048ES2_S2_S2_S2_fjLj128EEEEELb1ELb0ELb0ELb1EEEvNS_9FwdParamsE:
[----:B------:R-:W-:Y:S01]  /*0000*/  LDC R1, c[0x0][0x37c] ;  /* 0x0000df00ff017b82 */ /* 0x000fe20000000800 */
[----:B------:R-:W0:Y:S07]  /*0010*/  LDCU.U8 UR4, c[0x0][0x464] ;  /* 0x00008c80ff0477ac */ /* 0x000e2e0008000000 */
[----:B------:R-:W1:Y:S01]  /*0020*/  LDC R216, c[0x0][0x458] ;  /* 0x00011600ffd87b82 */ /* 0x000e620000000800 */
[----:B------:R-:W2:Y:S01]  /*0030*/  LDCU.64 UR6, c[0x0][0x450] ;  /* 0x00008a00ff0677ac */ /* 0x000ea20008000a00 */
[----:B------:R-:W3:Y:S06]  /*0040*/  LDCU.64 UR8, c[0x0][0x358] ;  /* 0x00006b00ff0877ac */ /* 0x000eec0008000a00 */
[----:B------:R-:W4:Y:S01]  /*0050*/  LDC R217, c[0x0][0x45c] ;  /* 0x00011700ffd97b82 */ /* 0x000f220000000800 */
[----:B------:R-:W5:Y:S01]  /*0060*/  LDCU.64 UR10, c[0x0][0x438] ;  /* 0x00008700ff0a77ac */ /* 0x000f620008000a00 */
        /* <DEDUP_REMOVED lines=8> */
[----:B-----5:R-:W-:Y:S02]  /*00f0*/  UISETP.NE.U32.AND UP0, UPT, UR10, URZ, UPT ;  /* 0x000000ff0a00728c */ /* 0x020fe4000bf05070 */
[----:B------:R-:W1:Y:S01]  /*0100*/  S2UR UR5, SR_CTAID.X ;  /* 0x00000000000579c3 */ /* 0x000e620000002500 */
[----:B------:R-:W3:Y:S01]  /*0110*/  S2R R151, SR_TID.X ;  /* 0x0000000000977919 */ /* 0x000ee20000002100 */
[----:B------:R-:W-:-:S06]  /*0120*/  UISETP.NE.AND.EX UP0, UPT, UR11, URZ, UPT, UP0 ;  /* 0x000000ff0b00728c */ /* 0x000fcc000bf05300 */
[----:B------:R-:W4:Y:S01]  /*0130*/  LDC R0, c[0x0][0x360] ;  /* 0x0000d800ff007b82 */ /* 0x000f220000000800 */
[----:B-1----:R-:W-:Y:S01]  /*0140*/  USHF.L.U32 UR4, UR5, 0x2, URZ ;  /* 0x0000000205047899 */ /* 0x002fe200080006ff */
[--C-:B---3--:R-:W-:Y:S01]  /*0150*/  SHF.R.U32.HI R150, RZ, 0x5, R151.reuse ;  /* 0x00000005ff967819 */ /* 0x108fe20000011697 */
[----:B----4-:R-:W-:Y:S01]  /*0160*/  IMAD R149, R0, UR5, R151 ;  /* 0x0000000500957c24 */ /* 0x010fe2000f8e0297 */
[----:B------:R-:W-:-:S03]  /*0170*/  LOP3.LUT R151, R151, 0x1f, RZ, 0xc0, !PT ;  /* 0x0000001f97977812 */ /* 0x000fc600078ec0ff */
[----:B------:R-:W-:Y:S02]  /*0180*/  LOP3.LUT R150, R150, UR4, RZ, 0xfc, !PT ;  /* 0x0000000496967c12 */ /* 0x000fe4000f8efcff */
[----:B--2---:R-:W-:Y:S02]  /*0190*/  @P0 R2UR UR6, R2 ;  /* 0x00000000020602ca */ /* 0x004fe400000e0000 */
[----:B------:R-:W-:Y:S02]  /*01a0*/  @P0 R2UR UR7, R3 ;  /* 0x00000000030702ca */ /* 0x000fe400000e0000 */
[----:B0-----:R-:W-:-:S05]  /*01b0*/  @P0 IADD3 R216, P1, PT, R4, R7, RZ ;  /* 0x0000000704d80210 */ /* 0x001fca0007f3e0ff */
[----:B------:R-:W-:-:S04]  /*01c0*/  @P0 IMAD.X R217, RZ, RZ, R5, P1 ;  /* 0x000000ffffd90224 */ /* 0x000fc800008e0605 */
[----:B------:R-:W-:Y:S02]  /*01d0*/  UIADD3 UR14, UPT, UPT, UR6, -0x61c88647, URZ ;  /* 0x9e3779b9060e7890 */ /* 0x000fe4000fffe0ff */
[----:B------:R-:W-:Y:S01]  /*01e0*/  UIADD3 UR15, UPT, UPT, UR7, -0x4498517b, URZ ;  /* 0xbb67ae85070f7890 */ /* 0x000fe2000fffe0ff */
[--C-:B------:R-:W-:Y:S01]  /*01f0*/  SHF.R.U64 R148, R216, 0x2, R217.reuse ;  /* 0x00000002d8947819 */ /* 0x100fe200000012d9 */
[----:B------:R-:W-:Y:S01]  /*0200*/  UIADD3 UR16, UPT, UPT, UR6, 0x3c6ef372, URZ ;  /* 0x3c6ef37206107890 */ /* 0x000fe2000fffe0ff */
[----:B------:R-:W-:Y:S01]  /*0210*/  SHF.R.U32.HI R217, RZ, 0x2, R217 ;  /* 0x00000002ffd97819 */ /* 0x000fe200000116d9 */
[----:B------:R-:W-:Y:S02]  /*0220*/  UIADD3 UR17, UPT, UPT, UR7, 0x76cf5d0a, URZ ;  /* 0x76cf5d0a07117890 */ /* 0x000fe4000fffe0ff */
[----:B------:R-:W-:Y:S02]  /*0230*/  UIADD3 UR18, UPT, UPT, UR6, -0x255992d5, URZ ;  /* 0xdaa66d2b06127890 */ /* 0x000fe4000fffe0ff */
[----:B------:R-:W-:-:S02]  /*0240*/  UIADD3 UR19, UPT, UPT, UR7, 0x32370b8f, URZ ;  /* 0x32370b8f07137890 */ /* 0x000fc4000fffe0ff */
[----:B------:R-:W-:Y:S02]  /*0250*/  UIADD3 UR20, UPT, UPT, UR6, 0x78dde6e4, URZ ;  /* 0x78dde6e406147890 */ /* 0x000fe4000fffe0ff */
[----:B------:R-:W-:Y:S02]  /*0260*/  UIADD3 UR21, UPT, UPT, UR7, -0x126145ec, URZ ;  /* 0xed9eba1407157890 */ /* 0x000fe4000fffe0ff */
[----:B------:R-:W-:Y:S02]  /*0270*/  UIADD3 UR22, UPT, UPT, UR6, 0x1715609d, URZ ;  /* 0x1715609d06167890 */ /* 0x000fe4000fffe0ff */
[----:B------:R-:W-:Y:S02]  /*0280*/  UIADD3 UR23, UPT, UPT, UR7, -0x56f99767, URZ ;  /* 0xa906689907177890 */ /* 0x000fe4000fffe0ff */
[----:B------:R-:W-:Y:S02]  /*0290*/  UIADD3 UR24, UPT, UPT, UR6, -0x4ab325aa, URZ ;  /* 0xb54cda5606187890 */ /* 0x000fe4000fffe0ff */
[----:B------:R-:W-:-:S02]  /*02a0*/  UIADD3 UR25, UPT, UPT, UR7, 0x646e171e, URZ ;  /* 0x646e171e07197890 */ /* 0x000fc4000fffe0ff */
[----:B------:R-:W-:Y:S02]  /*02b0*/  UIADD3 UR26, UPT, UPT, UR6, 0x5384540f, URZ ;  /* 0x5384540f061a7890 */ /* 0x000fe4000fffe0ff */
[----:B------:R-:W-:Y:S02]  /*02c0*/  UIADD3 UR27, UPT, UPT, UR7, 0x1fd5c5a3, URZ ;  /* 0x1fd5c5a3071b7890 */ /* 0x000fe4000fffe0ff */
[----:B------:R-:W-:Y:S02]  /*02d0*/  UIADD3 UR28, UPT, UPT, UR6, -0xe443238, URZ ;  /* 0xf1bbcdc8061c7890 */ /* 0x000fe4000fffe0ff */
[----:B------:R-:W-:Y:S02]  /*02e0*/  UIADD3 UR29, UPT, UPT, UR7, -0x24c28bd8, URZ ;  /* 0xdb3d7428071d7890 */ /* 0x000fe4000fffe0ff */
[----:B------:R-:W-:Y:S02]  /*02f0*/  UIADD3 UR30, UPT, UPT, UR6, -0x700cb87f, URZ ;  /* 0x8ff34781061e7890 */ /* 0x000fe4000fffe0ff */
[----:B------:R-:W-:Y:S01]  /*0300*/  UIADD3 UR31, UPT, UPT, UR7, -0x695add53, URZ ;  /* 0x96a522ad071f7890 */ /* 0x000fe2000fffe0ff */
[----:B------:R-:W-:Y:S11]  /*0310*/  BRA.U !UP0, `(.L_x_1177) ;  /* 0x0000000108547547 */ /* 0x000ff6000b800000 */
        /* <DEDUP_REMOVED lines=21> */
.L_x_1177:
        /* <DEDUP_REMOVED lines=26> */
.L_x_1178:
[----:B------:R-:W1:Y:S02]  /*0610*/  LDCU UR4, c[0x0][0x384] ;  /* 0x00007080ff0477ac */ /* 0x000e640008000800 */
[----:B-1----:R-:W-:-:S13]  /*0620*/  ISETP.GE.AND P0, PT, R150, UR4, PT ;  /* 0x0000000496007c0c */ /* 0x002fda000bf06270 */
[----:B------:R-:W-:Y:S05]  /*0630*/  @P0 EXIT ;  /* 0x000000000000094d */ /* 0x000fea0003800000 */
[----:B------:R-:W-:Y:S01]  /*0640*/  IMAD.HI.U32 R0, R149, -0x326172a9, RZ ;  /* 0xcd9e8d5795007827 */ /* 0x000fe200078e00ff */
[----:B------:R-:W1:Y:S01]  /*0650*/  LDCU.64 UR4, c[0x0][0x3e0] ;  /* 0x00007c00ff0477ac */ /* 0x000e620008000a00 */
[----:B------:R-:W-:Y:S01]  /*0660*/  BSSY B0, `(.L_x_1179) ;  /* 0x0002cce000007945 */ /* 0x000fe20003800000 */
[----:B------:R-:W-:Y:S01]  /*0670*/  LOP3.LUT R216, R216, 0x3, RZ, 0xc0, !PT ;  /* 0x00000003d8d87812 */ /* 0x000fe200078ec0ff */
[----:B0-----:R-:W-:Y:S01]  /*0680*/  IMAD.HI.U32 R2, R148, -0x2daee0ad, RZ ;  /* 0xd2511f5394027827 */ /* 0x001fe200078e00ff */
[----:B------:R-:W-:Y:S01]  /*0690*/  LOP3.LUT R0, R217, UR6, R0, 0x96, !PT ;  /* 0x00000006d9007c12 */ /* 0x000fe2000f8e9600 */
[----:B------:R-:W0:Y:S01]  /*06a0*/  LDCU UR32, c[0x0][0x404] ;  /* 0x00008080ff2077ac */ /* 0x000e220008000800 */
[----:B-----5:R-:W-:Y:S01]  /*06b0*/  PRMT R147, R104, 0x7632, R147 ;  /* 0x0000763268937816 */ /* 0x020fe20000000093 */
[----:B------:R-:W-:Y:S01]  /*06c0*/  IMAD R4, R149, -0x326172a9, RZ ;  /* 0xcd9e8d5795047824 */ /* 0x000fe200078e02ff */
[----:B------:R-:W-:Y:S01]  /*06d0*/  LOP3.LUT R2, R2, UR7, RZ, 0x3c, !PT ;  /* 0x0000000702027c12 */ /* 0x000fe2000f8e3cff */
[----:B------:R-:W-:Y:S01]  /*06e0*/  IMAD R6, R148, -0x2daee0ad, RZ ;  /* 0xd2511f5394067824 */ /* 0x000fe200078e02ff */
[----:B------:R-:W-:Y:S01]  /*06f0*/  PRMT R146, R72, 0x7632, R146 ;  /* 0x0000763248927816 */ /* 0x000fe20000000092 */
[----:B------:R-:W-:Y:S01]  /*0700*/  IMAD.HI.U32 R5, R0, -0x2daee0ad, RZ ;  /* 0xd2511f5300057827 */ /* 0x000fe200078e00ff */
[----:B------:R-:W-:Y:S01]  /*0710*/  PRMT R145, R103, 0x7632, R145 ;  /* 0x0000763267917816 */ /* 0x000fe20000000091 */
[----:B------:R-:W2:Y:S01]  /*0720*/  LDCU UR33, c[0x0][0x408] ;  /* 0x00008100ff2177ac */ /* 0x000ea20008000800 */
[----:B------:R-:W-:Y:S01]  /*0730*/  PRMT R8, R69, 0x7632, R8 ;  /* 0x0000763245087816 */ /* 0x000fe20000000008 */
[----:B------:R-:W-:Y:S01]  /*0740*/  IMAD.HI.U32 R3, R2, -0x326172a9, RZ ;  /* 0xcd9e8d5702037827 */ /* 0x000fe200078e00ff */
[----:B------:R-:W-:Y:S01]  /*0750*/  LOP3.LUT R5, R6, UR15, R5, 0x96, !PT ;  /* 0x0000000f06057c12 */ /* 0x000fe2000f8e9605 */
[----:B------:R-:W3:Y:S01]  /*0760*/  LDCU UR12, c[0x0][0x388] ;  /* 0x00007100ff0c77ac */ /* 0x000ee20008000800 */
[----:B------:R-:W-:Y:S01]  /*0770*/  PRMT R10, R68, 0x7632, R10 ;  /* 0x00007632440a7816 */ /* 0x000fe2000000000a */
[----:B------:R-:W-:Y:S01]  /*0780*/  IMAD R7, R2, -0x326172a9, RZ ;  /* 0xcd9e8d5702077824 */ /* 0x000fe200078e02ff */
[----:B------:R-:W-:Y:S01]  /*0790*/  LOP3.LUT R3, R4, UR14, R3, 0x96, !PT ;  /* 0x0000000e04037c12 */ /* 0x000fe2000f8e9603 */
[----:B------:R-:W-:Y:S01]  /*07a0*/  IMAD R9, R0, -0x2daee0ad, RZ ;  /* 0xd2511f5300097824 */ /* 0x000fe200078e02ff */
[----:B-1----:R-:W-:Y:S01]  /*07b0*/  UISETP.NE.U32.AND UP0, UPT, UR4, URZ, UPT ;  /* 0x000000ff0400728c */ /* 0x002fe2000bf05070 */
[----:B------:R-:W-:Y:S01]  /*07c0*/  IMAD.HI.U32 R0, R5, -0x326172a9, RZ ;  /* 0xcd9e8d5705007827 */ /* 0x000fe200078e00ff */
[----:B------:R-:W1:Y:S01]  /*07d0*/  LDCU.U8 UR4, c[0x0][0x410] ;  /* 0x00008200ff0477ac */ /* 0x000e620008000000 */
        /* <DEDUP_REMOVED lines=10> */
[----:B------:R-:W-:Y:S01]  /*0880*/  PRMT R14, R66, 0x7632, R14 ;  /* 0x00007632420e7816 */ /* 0x000fe2000000000e */
[----:B------:R-:W4:Y:S01]  /*0890*/  LDCU UR13, c[0x0][0x448] ;  /* 0x00008900ff0d77ac */ /* 0x000f220008000800 */
[----:B------:R-:W-:Y:S01]  /*08a0*/  PRMT R15, R97, 0x7632, R15 ;  /* 0x00007632610f7816 */ /* 0x000fe2000000000f */
[----:B------:R-:W-:Y:S01]  /*08b0*/  IMAD.HI.U32 R3, R2, -0x326172a9, RZ ;  /* 0xcd9e8d5702037827 */ /* 0x000fe200078e00ff */
[----:B------:R-:W-:Y:S01]  /*08c0*/  LOP3.LUT R5, R6, UR19, R5, 0x96, !PT ;  /* 0x0000001306057c12 */ /* 0x000fe2000f8e9605 */
[----:B------:R-:W0:Y:S01]  /*08d0*/  LDCU.64 UR10, c[0x0][0x3a0] ;  /* 0x00007400ff0a77ac */ /* 0x000e220008000a00 */
[----:B------:R-:W-:Y:S01]  /*08e0*/  PRMT R16, R65, 0x7632, R16 ;  /* 0x0000763241107816 */ /* 0x000fe20000000010 */
[----:B------:R-:W-:Y:S01]  /*08f0*/  IMAD R7, R2, -0x326172a9, RZ ;  /* 0xcd9e8d5702077824 */ /* 0x000fe200078e02ff */
[----:B------:R-:W-:Y:S01]  /*0900*/  LOP3.LUT R3, R4, UR18, R3, 0x96, !PT ;  /* 0x0000001204037c12 */ /* 0x000fe2000f8e9603 */
[----:B------:R-:W-:Y:S01]  /*0910*/  IMAD R9, R0, -0x2daee0ad, RZ ;  /* 0xd2511f5300097824 */ /* 0x000fe200078e02ff */
[----:B------:R-:W-:Y:S01]  /*0920*/  PRMT R17, R96, 0x7632, R17 ;  /* 0x0000763260117816 */ /* 0x000fe20000000011 */
[----:B------:R-:W-:Y:S01]  /*0930*/  IMAD.HI.U32 R0, R5, -0x326172a9, RZ ;  /* 0xcd9e8d5705007827 */ /* 0x000fe200078e00ff */
[----:B------:R-:W-:Y:S01]  /*0940*/  PRMT R18, R64, 0x7632, R18 ;  /* 0x0000763240127816 */ /* 0x000fe20000000012 */
[----:B-1----:R-:W-:Y:S01]  /*0950*/  UISETP.NE.AND UP1, UPT, UR4, URZ, UPT ;  /* 0x000000ff0400728c */ /* 0x002fe2000bf25270 */
        /* <DEDUP_REMOVED lines=53> */
[----:B------:R-:W-:Y:S01]  /*0cb0*/  MOV R0, R217 ;  /* 0x000000d900007202 */ /* 0x000fe20000000f00 */
        /* <DEDUP_REMOVED lines=27> */
[----:B0-234-:R-:W-:-:S07]  /*0e70*/  PRMT R142, R44, 0x7632, R142 ;  /* 0x000076322c8e7816 */ /* 0x01dfce000000008e */
.L_x_1836:
[----:B------:R-:W0:Y:S01]  /*0e80*/  @UP0 LDCU.64 UR4, c[0x0][0x3e0] ;  /* 0x00007c00ff0407ac */ /* 0x000e220008000a00 */
[----:B----4-:R-:W1:Y:S01]  /*0e90*/  LDC.64 R120, c[0x0][0x390] ;  /* 0x0000e400ff787b82 */ /* 0x010e620000000a00 */
[----:B------:R-:W-:Y:S01]  /*0ea0*/  IMAD R108, R150, UR12, RZ ;  /* 0x0000000c966c7c24 */ /* 0x000fe2000f8e02ff */
[----:B------:R-:W-:Y:S02]  /*0eb0*/  PLOP3.LUT P0, PT, PT, PT, UP0, 0x80, 0x8 ;  /* 0x000000000008781c */ /* 0x000fe40003f0f008 */
[----:B------:R-:W-:Y:S02]  /*0ec0*/  PLOP3.LUT P1, PT, PT, PT, UP0, 0x80, 0x8 ;  /* 0x000000000008781c */ /* 0x000fe40003f2f008 */
[----:B------:R-:W-:-:S04]  /*0ed0*/  SHF.R.S32.HI R109, RZ, 0x1f, R108 ;  /* 0x0000001fff6d7819 */ /* 0x000fc8000001146c */
[----:B------:R-:W-:-:S04]  /*0ee0*/  LEA.HI R108, R109, R108, RZ, 0x3 ;  /* 0x0000006c6d6c7211 */ /* 0x000fc800078f18ff */
[----:B------:R-:W-:Y:S02]  /*0ef0*/  LEA.HI.SX32 R153, R108, R151, 0x1d ;  /* 0x000000976c997211 */ /* 0x000fe400078feaff */
[----:B0-----:R-:W-:Y:S01]  /*0f00*/  MOV R113, UR5 ;  /* 0x0000000500717c02 */ /* 0x001fe20008000f00 */
[----:B------:R-:W-:-:S04]  /*0f10*/  IMAD.U32 R112, RZ, RZ, UR4 ;  /* 0x00000004ff707e24 */ /* 0x000fc8000f8e00ff */
[----:B------:R-:W-:-:S04]  /*0f20*/  @P0 IMAD.WIDE R112, R150, 0x2, R112 ;  /* 0x0000000296700825 */ /* 0x000fc800078e0270 */
[----:B-1----:R-:W-:Y:S02]  /*0f30*/  IMAD.WIDE.U32 R108, R153, 0x10, R120 ;  /* 0x00000010996c7825 */ /* 0x002fe400078e0078 */
[----:B------:R-:W2:Y:S04]  /*0f40*/  @P1 LDG.E.U16 R112, desc[UR8][R112.64] ;  /* 0x0000000870701981 */ /* 0x000ea8000c1e1500 */
[----:B------:R-:W5:Y:S01]  /*0f50*/  LDG.E.128 R108, desc[UR8][R108.64] ;  /* 0x000000086c6c7981 */ /* 0x000f62000c1e1d00 */
[----:B------:R-:W-:Y:S01]  /*0f60*/  ISETP.NE.U32.AND P0, PT, RZ, UR10, PT ;  /* 0x0000000aff007c0c */ /* 0x000fe2000bf05070 */
[----:B------:R-:W-:Y:S01]  /*0f70*/  HFMA2 R125, -RZ, RZ, 0.1171875, 0 ;  /* 0x2f800000ff7d7431 */ /* 0x000fe200000001ff */
[----:B------:R-:W-:Y:S01]  /*0f80*/  PLOP3.LUT P1, PT, PT, PT, UP0, 0x80, 0x8 ;  /* 0x000000000008781c */ /* 0x000fe20003f2f008 */
[----:B------:R-:W-:Y:S01]  /*0f90*/  IMAD.MOV.U32 R124, RZ, RZ, 0x3f800000 ;  /* 0x3f800000ff7c7424 */ /* 0x000fe200078e00ff */
[----:B------:R-:W-:-:S02]  /*0fa0*/  ISETP.NE.AND.EX P2, PT, RZ, UR11, PT, P0 ;  /* 0x0000000bff007c0c */ /* 0x000fc4000bf45300 */
[----:B------:R-:W-:-:S11]  /*0fb0*/  LOP3.LUT R152, R152, 0xfffffffb, RZ, 0xc0, !PT ;  /* 0xfffffffb98987812 */ /* 0x000fd600078ec0ff */
[----:B------:R-:W-:Y:S01]  /*0fc0*/  @P2 LOP3.LUT R152, R152, 0x4, RZ, 0xfc, !PT ;  /* 0x0000000498982812 */ /* 0x000fe200078efcff */
[----:B--2---:R-:W-:Y:S01]  /*0fd0*/  @P1 IMAD.U32 R124, R112, 0x10000, RZ ;  /* 0x00010000707c1824 */ /* 0x004fe200078e00ff */
[----:B------:R-:W-:Y:S06]  /*0fe0*/  @!P2 BRA `(.L_x_1180) ;  /* 0x00000028008ca947 */ /* 0x000fec0003800000 */
        /* <DEDUP_REMOVED lines=14> */
.L_x_71264:
[----:B------:R-:W-:Y:S05]  /*10d0*/  BRX R116 -0x10e0                                       (*"BRANCH_TARGETS .L_x_71265,.L_x_71266,.L_x_71267"*) ;  /* 0xffffffec74c87949 */ /* 0x000fea000383ffff */
.L_x_71267:
[----:B------:R-:W-:Y:S01]  /*10e0*/  IADD3 R117, PT, PT, R216, 0x1, RZ ;  /* 0x00000001d8757810 */ /* 0x000fe20007ffe0ff */
[----:B------:R-:W-:Y:S02]  /*10f0*/  IMAD.MOV.U32 R162, RZ, RZ, R186 ;  /* 0x000000ffffa27224 */ /* 0x000fe400078e00ba */
[----:B------:R-:W-:Y:S01]  /*1100*/  IMAD.MOV.U32 R116, RZ, RZ, R2 ;  /* 0x000000ffff747224 */ /* 0x000fe200078e0002 */
[----:B------:R-:W-:Y:S06]  /*1110*/  BRA `(.L_x_1182) ;  /* 0x0000000000f07947 */ /* 0x000fec0003800000 */
.L_x_71265:
[----:B------:R-:W-:Y:S01]  /*1120*/  MOV R162, R186 ;  /* 0x000000ba00a27202 */ /* 0x000fe20000000f00 */
[----:B------:R-:W-:Y:S02]  /*1130*/  IMAD.MOV.U32 R117, RZ, RZ, 0x3 ;  /* 0x00000003ff757424 */ /* 0x000fe400078e00ff */
[----:B------:R-:W-:Y:S01]  /*1140*/  IMAD.MOV.U32 R116, RZ, RZ, R3 ;  /* 0x000000ffff747224 */ /* 0x000fe200078e0003 */
[----:B------:R-:W-:Y:S06]  /*1150*/  BRA `(.L_x_1182) ;  /* 0x0000000000e07947 */ /* 0x000fec0003800000 */
.L_x_71266:
        /* <DEDUP_REMOVED lines=13> */
.L_x_1184:
[----:B------:R-:W-:Y:S05]  /*1230*/  BSYNC.RECONVERGENT B2 ;  /* 0x0000000000027941 */ /* 0x000fea0003800200 */
.L_x_1183:
        /* <DEDUP_REMOVED lines=42> */
.L_x_1182:
[----:B------:R-:W-:Y:S05]  /*14e0*/  BSYNC.RECONVERGENT B1 ;  /* 0x0000000000017941 */ /* 0x000fea0003800200 */
.L_x_1181:
[----:B------:R-:W-:Y:S01]  /*14f0*/  I2FP.F32.U32 R116, R116 ;  /* 0x0000007400747245 */ /* 0x000fe20000201000 */
[----:B-----5:R-:W-:Y:S01]  /*1500*/  IMAD.U32 R119, R108, 0x10000, RZ ;  /* 0x000100006c777824 */ /* 0x020fe200078e00ff */
[----:B------:R-:W-:Y:S01]  /*1510*/  ISETP.NE.AND P1, PT, R117, 0x1, PT ;  /* 0x000000017500780c */ /* 0x000fe20003f25270 */
[----:B------:R-:W-:Y:S01]  /*1520*/  IMAD.U32 R126, RZ, RZ, UR33 ;  /* 0x00000021ff7e7e24 */ /* 0x000fe2000f8e00ff */
[----:B------:R-:W-:Y:S01]  /*1530*/  MOV R127, UR32 ;  /* 0x00000020007f7c02 */ /* 0x000fe20008000f00 */
[----:B------:R-:W-:Y:S01]  /*1540*/  FFMA.FTZ R116, R116, R125, 1.1641532182693481445e-10 ;  /* 0x2f00000074747423 */ /* 0x000fe2000001007d */
[----:B------:R-:W-:Y:S01]  /*1550*/  FMUL.FTZ R119, R119, R124 ;  /* 0x0000007c77777220 */ /* 0x000fe20000410000 */
[----:B------:R-:W-:Y:S01]  /*1560*/  BSSY.RECONVERGENT B1, `(.L_x_1185) ;  /* 0x000004e000017945 */ /* 0x000fe20003800200 */
[----:B------:R-:W-:Y:S02]  /*1570*/  PRMT R108, R108, 0x7632, R108 ;  /* 0x000076326c6c7816 */ /* 0x000fe4000000006c */
[----:B------:R-:W-:Y:S01]  /*1580*/  FMUL.FTZ R119, R119, R126 ;  /* 0x0000007e77777220 */ /* 0x000fe20000410000 */
[----:B------:R-:W-:Y:S01]  /*1590*/  FSETP.GTU.FTZ.AND P0, PT, R116, R127, PT ;  /* 0x0000007f7400720b */ /* 0x000fe20003f1c000 */
[C---:B------:R-:W-:Y:S01]  /*15a0*/  IMAD.U32 R116, R112.reuse, 0x10000, RZ ;  /* 0x0001000070747824 */ /* 0x040fe200078e00ff */
[----:B------:R-:W-:-:S02]  /*15b0*/  PRMT R112, R112, 0x7632, R112 ;  /* 0x0000763270707816 */ /* 0x000fc40000000070 */
[----:B------:R-:W-:Y:S02]  /*15c0*/  FSEL R119, R119, RZ, !P0 ;  /* 0x000000ff77777208 */ /* 0x000fe40004000000 */
[----:B------:R-:W-:Y:S02]  /*15d0*/  PLOP3.LUT P0, PT, P0, PT, PT, 0x8, 0x80 ;  /* 0x000000000080781c */ /* 0x000fe4000070e170 */
[----:B------:R-:W-:Y:S01]  /*15e0*/  MOV R118, R144 ;  /* 0x0000009000767202 */ /* 0x000fe20000000f00 */
[----:B------:R-:W-:Y:S01]  /*15f0*/  FADD.FTZ R123, R119, R116 ;  /* 0x00000074777b7221 */ /* 0x000fe20000010000 */
[----:B------:R-:W-:Y:S01]  /*1600*/  P2R R116, PR, RZ, 0x1 ;  /* 0x00000001ff747803 */ /* 0x000fe20000000000 */
[----:B------:R-:W-:Y:S01]  /*1610*/  IMAD.MOV.U32 R119, RZ, RZ, 0x2 ;  /* 0x00000002ff777424 */ /* 0x000fe200078e00ff */
[----:B------:R-:W-:Y:S07]  /*1620*/  @!P1 BRA `(.L_x_1186) ;  /* 0x0000000400049947 */ /* 0x000fee0003800000 */
        /* <DEDUP_REMOVED lines=8> */
.L_x_1187:
        /* <DEDUP_REMOVED lines=13> */
.L_x_1189:
[----:B------:R-:W-:Y:S05]  /*1780*/  BSYNC.RECONVERGENT B2 ;  /* 0x0000000000027941 */ /* 0x000fea0003800200 */
.L_x_1188:
        /* <DEDUP_REMOVED lines=43> */
.L_x_1186:
[----:B------:R-:W-:Y:S05]  /*1a40*/  BSYNC.RECONVERGENT B1 ;  /* 0x0000000000017941 */ /* 0x000fea0003800200 */
.L_x_1185:
[----:B------:R-:W-:Y:S01]  /*1a50*/  I2FP.F32.U32 R118, R118 ;  /* 0x0000007600767245 */ /* 0x000fe20000201000 */
[----:B------:R-:W-:Y:S01]  /*1a60*/  IMAD.U32 R117, R108, 0x10000, RZ ;  /* 0x000100006c757824 */ /* 0x000fe200078e00ff */
[----:B------:R-:W-:Y:S01]  /*1a70*/  ISETP.NE.AND P1, PT, R119, 0x1, PT ;  /* 0x000000017700780c */ /* 0x000fe20003f25270 */
[----:B------:R-:W-:Y:S01]  /*1a80*/  IMAD.U32 R112, R112, 0x10000, RZ ;  /* 0x0001000070707824 */ /* 0x000fe200078e00ff */
[----:B------:R-:W-:Y:S01]  /*1a90*/  BSSY.RECONVERGENT B1, `(.L_x_1190) ;  /* 0x000004c000017945 */ /* 0x000fe20003800200 */
[----:B------:R-:W-:Y:S01]  /*1aa0*/  FFMA.FTZ R118, R118, R125, 1.1641532182693481445e-10 ;  /* 0x2f00000076767423 */ /* 0x000fe2000001007d */
[----:B------:R-:W-:Y:S01]  /*1ab0*/  FMUL.FTZ R117, R117, R124 ;  /* 0x0000007c75757220 */ /* 0x000fe20000410000 */
[----:B------:R-:W-:-:S03]  /*1ac0*/  IMAD.MOV.U32 R108, RZ, RZ, R144 ;  /* 0x000000ffff6c7224 */ /* 0x000fc600078e0090 */
[----:B------:R-:W-:Y:S01]  /*1ad0*/  FMUL.FTZ R117, R117, R126 ;  /* 0x0000007e75757220 */ /* 0x000fe20000410000 */
[----:B------:R-:W-:-:S04]  /*1ae0*/  FSETP.GTU.FTZ.AND P0, PT, R118, R127, PT ;  /* 0x0000007f7600720b */ /* 0x000fc80003f1c000 */
        /* <DEDUP_REMOVED lines=13> */
.L_x_1192:
        /* <DEDUP_REMOVED lines=13> */
.L_x_1194:
[----:B------:R-:W-:Y:S05]  /*1c90*/  BSYNC.RECONVERGENT B2 ;  /* 0x0000000000027941 */ /* 0x000fea0003800200 */
.L_x_1193:
        /* <DEDUP_REMOVED lines=43> */
.L_x_1191:
[----:B------:R-:W-:Y:S05]  /*1f50*/  BSYNC.RECONVERGENT B1 ;  /* 0x0000000000017941 */ /* 0x000fea0003800200 */
.L_x_1190:
[----:B------:R-:W-:Y:S01]  /*1f60*/  I2FP.F32.U32 R108, R108 ;  /* 0x0000006c006c7245 */ /* 0x000fe20000201000 */
[----:B------:R-:W-:Y:S01]  /*1f70*/  IMAD.U32 R117, R109, 0x10000, RZ ;  /* 0x000100006d757824 */ /* 0x000fe200078e00ff */
[----:B------:R-:W-:Y:S01]  /*1f80*/  ISETP.NE.AND P2, PT, R112, 0x1, PT ;  /* 0x000000017000780c */ /* 0x000fe20003f45270 */
[----:B------:R-:W-:Y:S01]  /*1f90*/  BSSY.RECONVERGENT B1, `(.L_x_1195) ;  /* 0x000004f000017945 */ /* 0x000fe20003800200 */
[----:B------:R-:W-:Y:S01]  /*1fa0*/  SHF.L.U32 R154, R113, 0x10, RZ ;  /* 0x00000010719a7819 */ /* 0x000fe200000006ff */
[----:B------:R-:W-:Y:S01]  /*1fb0*/  FFMA.FTZ R108, R108, R125, 1.1641532182693481445e-10 ;  /* 0x2f0000006c6c7423 */ /* 0x000fe2000001007d */
[----:B------:R-:W-:Y:S01]  /*1fc0*/  FMUL.FTZ R117, R117, R124 ;  /* 0x0000007c75757220 */ /* 0x000fe20000410000 */
[----:B------:R-:W-:-:S03]  /*1fd0*/  PRMT R155, R113, 0x7632, R155 ;  /* 0x00007632719b7816 */ /* 0x000fc6000000009b */
[----:B------:R-:W-:Y:S01]  /*1fe0*/  FMUL.FTZ R117, R117, R126 ;  /* 0x0000007e75757220 */ /* 0x000fe20000410000 */
[----:B------:R-:W-:Y:S01]  /*1ff0*/  FSETP.GTU.FTZ.AND P1, PT, R108, R127, PT ;  /* 0x0000007f6c00720b */ /* 0x000fe20003f3c000 */
[----:B------:R-:W-:-:S03]  /*2000*/  IMAD.MOV.U32 R108, RZ, RZ, R144 ;  /* 0x000000ffff6c7224 */ /* 0x000fc600078e0090 */
[----:B------:R-:W-:Y:S02]  /*2010*/  FSEL R117, R117, RZ, !P1 ;  /* 0x000000ff75757208 */ /* 0x000fe40004800000 */
[----:B------:R-:W-:-:S03]  /*2020*/  PLOP3.LUT P1, PT, P1, PT, PT, 0x8, 0x80 ;  /* 0x000000000080781c */ /* 0x000fc60000f2e170 */
[----:B------:R-:W-:Y:S01]  /*2030*/  FADD.FTZ R154, R117, R154 ;  /* 0x0000009a759a7221 */ /* 0x000fe20000010000 */
[----:B------:R-:W-:Y:S01]  /*2040*/  PRMT R117, R109, 0x7632, R117 ;  /* 0x000076326d757816 */ /* 0x000fe20000000075 */
[----:B------:R-:W-:Y:S01]  /*2050*/  IMAD.MOV.U32 R109, RZ, RZ, 0x2 ;  /* 0x00000002ff6d7424 */ /* 0x000fe200078e00ff */
        /* <DEDUP_REMOVED lines=9> */
.L_x_1197:
        /* <DEDUP_REMOVED lines=13> */
.L_x_1199:
[----:B------:R-:W-:Y:S05]  /*21c0*/  BSYNC.RECONVERGENT B2 ;  /* 0x0000000000027941 */ /* 0x000fea0003800200 */
.L_x_1198:
        /* <DEDUP_REMOVED lines=43> */
.L_x_1196:
[----:B------:R-:W-:Y:S05]  /*2480*/  BSYNC.RECONVERGENT B1 ;  /* 0x0000000000017941 */ /* 0x000fea0003800200 */
.L_x_1195:
        /* <DEDUP_REMOVED lines=23> */
.L_x_1202:
        /* <DEDUP_REMOVED lines=13> */
.L_x_1204:
[----:B------:R-:W-:Y:S05]  /*26d0*/  BSYNC.RECONVERGENT B2 ;  /* 0x0000000000027941 */ /* 0x000fea0003800200 */
.L_x_1203:
        /* <DEDUP_REMOVED lines=43> */
.L_x_1201:
[----:B------:R-:W-:Y:S05]  /*2990*/  BSYNC.RECONVERGENT B1 ;  /* 0x0000000000017941 */ /* 0x000fea0003800200 */
.L_x_1200:
        /* <DEDUP_REMOVED lines=10> */
[C---:B------:R-:W-:Y:S01]  /*2a40*/  IMAD.U32 R108, R114.reuse, 0x10000, RZ ;  /* 0x00010000726c7824 */ /* 0x040fe200078e00ff */
[----:B------:R-:W-:Y:S02]  /*2a50*/  PRMT R114, R114, 0x7632, R114 ;  /* 0x0000763272727816 */ /* 0x000fe40000000072 */
[----:B------:R-:W-:Y:S02]  /*2a60*/  FSEL R109, R109, RZ, !P3 ;  /* 0x000000ff6d6d7208 */ /* 0x000fe40005800000 */
[----:B------:R-:W-:-:S03]  /*2a70*/  PLOP3.LUT P3, PT, P3, PT, PT, 0x8, 0x80 ;  /* 0x000000000080781c */ /* 0x000fc60001f6e170 */
[----:B------:R-:W-:Y:S01]  /*2a80*/  FADD.FTZ R157, R109, R108 ;  /* 0x0000006c6d9d7221 */ /* 0x000fe20000010000 */
[----:B------:R-:W-:Y:S01]  /*2a90*/  IMAD.MOV.U32 R108, RZ, RZ, R144 ;  /* 0x000000ffff6c7224 */ /* 0x000fe200078e0090 */
        /* <DEDUP_REMOVED lines=9> */
.L_x_1207:
        /* <DEDUP_REMOVED lines=13> */
.L_x_1209:
[----:B------:R-:W-:Y:S05]  /*2c00*/  BSYNC.RECONVERGENT B2 ;  /* 0x0000000000027941 */ /* 0x000fea0003800200 */
.L_x_1208:
        /* <DEDUP_REMOVED lines=43> */
.L_x_1206:
[----:B------:R-:W-:Y:S05]  /*2ec0*/  BSYNC.RECONVERGENT B1 ;  /* 0x0000000000017941 */ /* 0x000fea0003800200 */
.L_x_1205:
        /* <DEDUP_REMOVED lines=23> */
.L_x_1212:
        /* <DEDUP_REMOVED lines=13> */
.L_x_1214:
[----:B------:R-:W-:Y:S05]  /*3110*/  BSYNC.RECONVERGENT B2 ;  /* 0x0000000000027941 */ /* 0x000fea0003800200 */
.L_x_1213:
        /* <DEDUP_REMOVED lines=43> */
.L_x_1211:
[----:B------:R-:W-:Y:S05]  /*33d0*/  BSYNC.RECONVERGENT B1 ;  /* 0x0000000000017941 */ /* 0x000fea0003800200 */
.L_x_1210:
[----:B------:R-:W-:Y:S01]  /*33e0*/  I2FP.F32.U32 R108, R108 ;  /* 0x0000006c006c7245 */ /* 0x000fe20000201000 */
[----:B------:R-:W-:Y:S01]  /*33f0*/  IMAD.U32 R110, R115, 0x10000, RZ ;  /* 0x00010000736e7824 */ /* 0x000fe200078e00ff */
[C---:B------:R-:W-:Y:S01]  /*3400*/  SHF.L.U32 R109, R111.reuse, 0x10, RZ ;  /* 0x000000106f6d7819 */ /* 0x040fe200000006ff */
[----:B------:R-:W-:Y:S01]  /*3410*/  BSSY.RECONVERGENT B1, `(.L_x_1215) ;  /* 0x0000051000017945 */ /* 0x000fe20003800200 */
[----:B------:R-:W-:Y:S01]  /*3420*/  ISETP.NE.AND P6, PT, R112, 0x1, PT ;  /* 0x000000017000780c */ /* 0x000fe20003fc5270 */
[----:B------:R-:W-:Y:S01]  /*3430*/  FFMA.FTZ R108, R108, R125, 1.1641532182693481445e-10 ;  /* 0x2f0000006c6c7423 */ /* 0x000fe2000001007d */
[----:B------:R-:W-:Y:S01]  /*3440*/  PRMT R117, R111, 0x7632, R117 ;  /* 0x000076326f757816 */ /* 0x000fe20000000075 */
[----:B------:R-:W-:Y:S01]  /*3450*/  FMUL.FTZ R109, R109, R124 ;  /* 0x0000007c6d6d7220 */ /* 0x000fe20000410000 */
[----:B------:R-:W-:Y:S01]  /*3460*/  PRMT R118, R115, 0x7632, R118 ;  /* 0x0000763273767816 */ /* 0x000fe20000000076 */
[----:B------:R-:W-:Y:S01]  /*3470*/  IMAD.MOV.U32 R170, RZ, RZ, 0x2 ;  /* 0x00000002ffaa7424 */ /* 0x000fe200078e00ff */
[----:B------:R-:W-:Y:S01]  /*3480*/  FSETP.GTU.FTZ.AND P5, PT, R108, R127, PT ;  /* 0x0000007f6c00720b */ /* 0x000fe20003fbc000 */
        /* <DEDUP_REMOVED lines=14> */
.L_x_1217:
        /* <DEDUP_REMOVED lines=15> */
.L_x_1219:
[----:B------:R-:W-:Y:S05]  /*3660*/  BSYNC.RECONVERGENT B2 ;  /* 0x0000000000027941 */ /* 0x000fea0003800200 */
.L_x_1218:
        /* <DEDUP_REMOVED lines=43> */
.L_x_1216:
[----:B------:R-:W-:Y:S05]  /*3920*/  BSYNC.RECONVERGENT B1 ;  /* 0x0000000000017941 */ /* 0x000fea0003800200 */
.L_x_1215:
[----:B------:R-:W-:Y:S01]  /*3930*/  I2FP.F32.U32 R108, R108 ;  /* 0x0000006c006c7245 */ /* 0x000fe20000201000 */
[----:B------:R-:W-:Y:S01]  /*3940*/  IMAD.U32 R117, R117, 0x10000, RZ ;  /* 0x0001000075757824 */ /* 0x000fe200078e00ff */
[----:B------:R-:W-:Y:S01]  /*3950*/  F2FP.BF16.F32.PACK_AB R114, R158, R157 ;  /* 0x0000009d9e72723e */ /* 0x000fe200000010ff */
[----:B------:R-:W-:Y:S01]  /*3960*/  IMAD.U32 R118, R118, 0x10000, RZ ;  /* 0x0001000076767824 */ /* 0x000fe200078e00ff */
        /* <DEDUP_REMOVED lines=8> */
[----:B------:R-:W-:-:S05]  /*39f0*/  FADD.FTZ R160, R117, R118 ;  /* 0x0000007675a07221 */ /* 0x000fca0000010000 */
[----:B------:R-:W-:Y:S01]  /*3a00*/  F2FP.BF16.F32.PACK_AB R115, R160, R159 ;  /* 0x0000009fa073723e */ /* 0x000fe200000010ff */
[----:B------:R-:W-:Y:S06]  /*3a10*/  BRA `(.L_x_1220) ;  /* 0x00000028001c7947 */ /* 0x000fec0003800000 */
.L_x_1180:
[----:B------:R-:W-:Y:S01]  /*3a20*/  ISETP.NE.AND P0, PT, R216, 0x1, PT ;  /* 0x00000001d800780c */ /* 0x000fe20003f05270 */
[----:B------:R-:W-:Y:S01]  /*3a30*/  BSSY.RECONVERGENT B1, `(.L_x_1221) ;  /* 0x0000047000017945 */ /* 0x000fe20003800200 */
[----:B------:R-:W-:Y:S01]  /*3a40*/  MOV R114, 0x2 ;  /* 0x0000000200727802 */ /* 0x000fe20000000f00 */
[----:B------:R-:W-:Y:S02]  /*3a50*/  IMAD.MOV.U32 R112, RZ, RZ, R144 ;  /* 0x000000ffff707224 */ /* 0x000fe400078e0090 */
[----:B------:R-:W-:-:S08]  /*3a60*/  IMAD.MOV.U32 R162, RZ, RZ, R186 ;  /* 0x000000ffffa27224 */ /* 0x000fd000078e00ba */
[----:B------:R-:W-:Y:S05]  /*3a70*/  @!P0 BRA `(.L_x_1222) ;  /* 0x0000000400088947 */ /* 0x000fea0003800000 */
[----:B------:R-:W-:-:S13]  /*3a80*/  ISETP.NE.AND P0, PT, R216, 0x3, PT ;  /* 0x00000003d800780c */ /* 0x000fda0003f05270 */
[----:B------:R-:W-:Y:S05]  /*3a90*/  @!P0 BRA `(.L_x_1223) ;  /* 0x0000000000208947 */ /* 0x000fea0003800000 */
[----:B------:R-:W-:-:S13]  /*3aa0*/  ISETP.NE.AND P0, PT, R216, 0x2, PT ;  /* 0x00000002d800780c */ /* 0x000fda0003f05270 */
[----:B------:R-:W-:Y:S01]  /*3ab0*/  @!P0 MOV R114, 0x3 ;  /* 0x0000000300728802 */ /* 0x000fe20000000f00 */
[--C-:B------:R-:W-:Y:S01]  /*3ac0*/  @!P0 IMAD.MOV.U32 R162, RZ, RZ, R186.reuse ;  /* 0x000000ffffa28224 */ /* 0x100fe200078e00ba */
[----:B------:R-:W-:Y:S01]  /*3ad0*/  @P0 IADD3 R114, PT, PT, R216, 0x1, RZ ;  /* 0x00000001d8720810 */ /* 0x000fe20007ffe0ff */
[----:B------:R-:W-:Y:S02]  /*3ae0*/  @!P0 IMAD.MOV.U32 R112, RZ, RZ, R3 ;  /* 0x000000ffff708224 */ /* 0x000fe400078e0003 */
[----:B------:R-:W-:Y:S02]  /*3af0*/  @P0 IMAD.MOV.U32 R162, RZ, RZ, R186 ;  /* 0x000000ffffa20224 */ /* 0x000fe400078e00ba */
[----:B------:R-:W-:Y:S01]  /*3b00*/  @P0 IMAD.MOV.U32 R112, RZ, RZ, R2 ;  /* 0x000000ffff700224 */ /* 0x000fe200078e0002 */
[----:B------:R-:W-:Y:S06]  /*3b10*/  BRA `(.L_x_1222) ;  /* 0x0000000000e07947 */ /* 0x000fec0003800000 */
.L_x_1223:
        /* <DEDUP_REMOVED lines=13> */
.L_x_1225:
[----:B------:R-:W-:Y:S05]  /*3bf0*/  BSYNC.RECONVERGENT B2 ;  /* 0x0000000000027941 */ /* 0x000fea0003800200 */
.L_x_1224:
        /* <DEDUP_REMOVED lines=38> */
[----:B------:R-:W-:Y:S02]  /*3e60*/  IMAD.MOV.U32 R144, RZ, RZ, R114 ;  /* 0x000000ffff907224 */ /* 0x000fe400078e0072 */
[----:B------:R-:W-:Y:S01]  /*3e70*/  HFMA2 R114, -RZ, RZ, 0, 0 ;  /* 0x00000000ff727431 */ /* 0x000fe200000001ff */
[----:B------:R-:W-:Y:S01]  /*3e80*/  LOP3.LUT R3, R112, UR31, R163, 0x96, !PT ;  /* 0x0000001f70037c12 */ /* 0x000fe2000f8e96a3 */
[----:B------:R-:W-:-:S07]  /*3e90*/  IMAD.MOV.U32 R112, RZ, RZ, R186 ;  /* 0x000000ffff707224 */ /* 0x000fce00078e00ba */
.L_x_1222:
[----:B------:R-:W-:Y:S05]  /*3ea0*/  BSYNC.RECONVERGENT B1 ;  /* 0x0000000000017941 */ /* 0x000fea0003800200 */
.L_x_1221:
        /* <DEDUP_REMOVED lines=8> */
[----:B------:R-:W-:Y:S01]  /*3f30*/  PRMT R108, R108, 0x7632, R108 ;  /* 0x000076326c6c7816 */ /* 0x000fe2000000006c */
[----:B------:R-:W-:Y:S01]  /*3f40*/  IMAD.MOV.U32 R115, RZ, RZ, 0x2 ;  /* 0x00000002ff737424 */ /* 0x000fe200078e00ff */
[----:B------:R-:W-:Y:S01]  /*3f50*/  FSETP.GTU.FTZ.AND P0, PT, R112, R127, PT ;  /* 0x0000007f7000720b */ /* 0x000fe20003f1c000 */
[----:B------:R-:W-:Y:S01]  /*3f60*/  FMUL.FTZ R113, R113, R126 ;  /* 0x0000007e71717220 */ /* 0x000fe20000410000 */
[----:B------:R-:W-:-:S02]  /*3f70*/  IMAD.MOV.U32 R112, RZ, RZ, R144 ;  /* 0x000000ffff707224 */ /* 0x000fc400078e0090 */
[----:B------:R-:W-:Y:S02]  /*3f80*/  PLOP3.LUT P2, PT, P0, PT, PT, 0x8, 0x80 ;  /* 0x000000000080781c */ /* 0x000fe4000074e170 */
[----:B------:R-:W-:Y:S02]  /*3f90*/  FSEL R123, R113, RZ, !P0 ;  /* 0x000000ff717b7208 */ /* 0x000fe40004000000 */
[----:B------:R-:W-:Y:S01]  /*3fa0*/  P2R R116, PR, RZ, 0x4 ;  /* 0x00000004ff747803 */ /* 0x000fe20000000000 */
        /* <DEDUP_REMOVED lines=9> */
.L_x_1228:
        /* <DEDUP_REMOVED lines=13> */
.L_x_1230:
[----:B------:R-:W-:Y:S05]  /*4110*/  BSYNC.RECONVERGENT B2 ;  /* 0x0000000000027941 */ /* 0x000fea0003800200 */
.L_x_1229:
        /* <DEDUP_REMOVED lines=43> */
.L_x_1227:
[----:B------:R-:W-:Y:S05]  /*43d0*/  BSYNC.RECONVERGENT B1 ;  /* 0x0000000000017941 */ /* 0x000fea0003800200 */
.L_x_1226:
[----:B------:R-:W-:Y:S01]  /*43e0*/  ISETP.NE.AND P2, PT, R115, 0x1, PT ;  /* 0x000000017300780c */ /* 0x000fe20003f45270 */
[----:B------:R-:W-:Y:S01]  /*43f0*/  BSSY.RECONVERGENT B1, `(.L_x_1231) ;  /* 0x000004d000017945 */ /* 0x000fe20003800200 */
[----:B------:R-:W-:Y:S02]  /*4400*/  I2FP.F32.U32 R112, R112 ;  /* 0x0000007000707245 */ /* 0x000fe40000201000 */
[----:B------:R-:W-:Y:S01]  /*4410*/  SHF.L.U32 R113, R108, 0x10, RZ ;  /* 0x000000106c717819 */ /* 0x000fe200000006ff */
[----:B------:R-:W-:Y:S02]  /*4420*/  IMAD.MOV.U32 R108, RZ, RZ, R144 ;  /* 0x000000ffff6c7224 */ /* 0x000fe400078e0090 */
[----:B------:R-:W-:Y:S02]  /*4430*/  FFMA.FTZ R112, R112, R125, 1.1641532182693481445e-10 ;  /* 0x2f00000070707423 */ /* 0x000fe4000001007d */
[----:B------:R-:W-:-:S03]  /*4440*/  FMUL.FTZ R113, R113, R124 ;  /* 0x0000007c71717220 */ /* 0x000fc60000410000 */
[----:B------:R-:W-:Y:S01]  /*4450*/  FSETP.GTU.FTZ.AND P1, PT, R112, R127, PT ;  /* 0x0000007f7000720b */ /* 0x000fe20003f3c000 */
[----:B------:R-:W-:Y:S01]  /*4460*/  FMUL.FTZ R113, R113, R126 ;  /* 0x0000007e71717220 */ /* 0x000fe20000410000 */
[----:B------:R-:W-:Y:S02]  /*4470*/  IMAD.MOV.U32 R112, RZ, RZ, 0x2 ;  /* 0x00000002ff707424 */ /* 0x000fe400078e00ff */
[----:B------:R-:W-:Y:S02]  /*4480*/  PLOP3.LUT P0, PT, P1, PT, PT, 0x8, 0x80 ;  /* 0x000000000080781c */ /* 0x000fe40000f0e170 */
[----:B------:R-:W-:Y:S01]  /*4490*/  FSEL R122, R113, RZ, !P1 ;  /* 0x000000ff717a7208 */ /* 0x000fe20004800000 */
[----:B------:R-:W-:Y:S10]  /*44a0*/  @!P2 BRA `(.L_x_1232) ;  /* 0x000000040004a947 */ /* 0x000ff40003800000 */
        /* <DEDUP_REMOVED lines=8> */
.L_x_1233:
        /* <DEDUP_REMOVED lines=13> */
.L_x_1235:
[----:B------:R-:W-:Y:S05]  /*4600*/  BSYNC.RECONVERGENT B2 ;  /* 0x0000000000027941 */ /* 0x000fea0003800200 */
.L_x_1234:
        /* <DEDUP_REMOVED lines=43> */
.L_x_1232:
[----:B------:R-:W-:Y:S05]  /*48c0*/  BSYNC.RECONVERGENT B1 ;  /* 0x0000000000017941 */ /* 0x000fea0003800200 */
.L_x_1231:
[----:B------:R-:W-:Y:S01]  /*48d0*/  ISETP.NE.AND P3, PT, R112, 0x1, PT ;  /* 0x000000017000780c */ /* 0x000fe20003f65270 */
[----:B------:R-:W-:Y:S01]  /*48e0*/  BSSY.RECONVERGENT B1, `(.L_x_1236) ;  /* 0x000004e000017945 */ /* 0x000fe20003800200 */
[----:B------:R-:W-:Y:S02]  /*48f0*/  I2FP.F32.U32 R108, R108 ;  /* 0x0000006c006c7245 */ /* 0x000fe40000201000 */
[C---:B------:R-:W-:Y:S02]  /*4900*/  SHF.L.U32 R113, R109.reuse, 0x10, RZ ;  /* 0x000000106d717819 */ /* 0x040fe400000006ff */
[----:B------:R-:W-:Y:S01]  /*4910*/  PRMT R117, R109, 0x7632, R117 ;  /* 0x000076326d757816 */ /* 0x000fe20000000075 */
[----:B------:R-:W-:Y:S01]  /*4920*/  FFMA.FTZ R108, R108, R125, 1.1641532182693481445e-10 ;  /* 0x2f0000006c6c7423 */ /* 0x000fe2000001007d */
[----:B------:R-:W-:Y:S02]  /*4930*/  IMAD.MOV.U32 R109, RZ, RZ, 0x2 ;  /* 0x00000002ff6d7424 */ /* 0x000fe400078e00ff */
[----:B------:R-:W-:-:S02]  /*4940*/  FMUL.FTZ R113, R113, R124 ;  /* 0x0000007c71717220 */ /* 0x000fc40000410000 */
[----:B------:R-:W-:Y:S02]  /*4950*/  FSETP.GTU.FTZ.AND P2, PT, R108, R127, PT ;  /* 0x0000007f6c00720b */ /* 0x000fe40003f5c000 */
[----:B------:R-:W-:Y:S01]  /*4960*/  FMUL.FTZ R113, R113, R126 ;  /* 0x0000007e71717220 */ /* 0x000fe20000410000 */
[----:B------:R-:W-:Y:S01]  /*4970*/  IMAD.MOV.U32 R108, RZ, RZ, R144 ;  /* 0x000000ffff6c7224 */ /* 0x000fe200078e0090 */
[----:B------:R-:W-:-:S03]  /*4980*/  PLOP3.LUT P1, PT, P2, PT, PT, 0x8, 0x80 ;  /* 0x000000000080781c */ /* 0x000fc6000172e170 */
[----:B------:R-:W-:Y:S01]  /*4990*/  FSEL R154, R113, RZ, !P2 ;  /* 0x000000ff719a7208 */ /* 0x000fe20005000000 */
        /* <DEDUP_REMOVED lines=9> */
.L_x_1238:
        /* <DEDUP_REMOVED lines=13> */
.L_x_1240:
[----:B------:R-:W-:Y:S05]  /*4b00*/  BSYNC.RECONVERGENT B2 ;  /* 0x0000000000027941 */ /* 0x000fea0003800200 */
.L_x_1239:
        /* <DEDUP_REMOVED lines=43> */
.L_x_1237:
[----:B------:R-:W-:Y:S05]  /*4dc0*/  BSYNC.RECONVERGENT B1 ;  /* 0x0000000000017941 */ /* 0x000fea0003800200 */
.L_x_1236:
[----:B------:R-:W-:Y:S01]  /*4dd0*/  ISETP.NE.AND P4, PT, R109, 0x1, PT ;  /* 0x000000016d00780c */ /* 0x000fe20003f85270 */
[----:B------:R-:W-:Y:S01]  /*4de0*/  BSSY.RECONVERGENT B1, `(.L_x_1241) ;  /* 0x000004d000017945 */ /* 0x000fe20003800200 */
[----:B------:R-:W-:Y:S01]  /*4df0*/  I2FP.F32.U32 R108, R108 ;  /* 0x0000006c006c7245 */ /* 0x000fe20000201000 */
[----:B------:R-:W-:Y:S01]  /*4e00*/  IMAD.MOV.U32 R112, RZ, RZ, 0x2 ;  /* 0x00000002ff707424 */ /* 0x000fe200078e00ff */
[----:B------:R-:W-:-:S03]  /*4e10*/  SHF.L.U32 R117, R117, 0x10, RZ ;  /* 0x0000001075757819 */ /* 0x000fc600000006ff */
[----:B------:R-:W-:Y:S02]  /*4e20*/  FFMA.FTZ R108, R108, R125, 1.1641532182693481445e-10 ;  /* 0x2f0000006c6c7423 */ /* 0x000fe4000001007d */
[----:B------:R-:W-:-:S03]  /*4e30*/  FMUL.FTZ R117, R117, R124 ;  /* 0x0000007c75757220 */ /* 0x000fc60000410000 */
[----:B------:R-:W-:Y:S01]  /*4e40*/  FSETP.GTU.FTZ.AND P3, PT, R108, R127, PT ;  /* 0x0000007f6c00720b */ /* 0x000fe20003f7c000 */
[----:B------:R-:W-:Y:S01]  /*4e50*/  FMUL.FTZ R117, R117, R126 ;  /* 0x0000007e75757220 */ /* 0x000fe20000410000 */
[----:B------:R-:W-:Y:S02]  /*4e60*/  IMAD.MOV.U32 R108, RZ, RZ, R144 ;  /* 0x000000ffff6c7224 */ /* 0x000fe400078e0090 */
        /* <DEDUP_REMOVED lines=11> */
.L_x_1243:
        /* <DEDUP_REMOVED lines=13> */
.L_x_1245:
[----:B------:R-:W-:Y:S05]  /*4ff0*/  BSYNC.RECONVERGENT B2 ;  /* 0x0000000000027941 */ /* 0x000fea0003800200 */
.L_x_1244:
        /* <DEDUP_REMOVED lines=43> */
.L_x_1242:
[----:B------:R-:W-:Y:S05]  /*52b0*/  BSYNC.RECONVERGENT B1 ;  /* 0x0000000000017941 */ /* 0x000fea0003800200 */
.L_x_1241:
        /* <DEDUP_REMOVED lines=22> */
.L_x_1248:
        /* <DEDUP_REMOVED lines=13> */
.L_x_1250:
[----:B------:R-:W-:Y:S05]  /*54f0*/  BSYNC.RECONVERGENT B2 ;  /* 0x0000000000027941 */ /* 0x000fea0003800200 */
.L_x_1249:
        /* <DEDUP_REMOVED lines=43> */
.L_x_1247:
[----:B------:R-:W-:Y:S05]  /*57b0*/  BSYNC.RECONVERGENT B1 ;  /* 0x0000000000017941 */ /* 0x000fea0003800200 */
.L_x_1246:
        /* <DEDUP_REMOVED lines=21> */
.L_x_1253:
        /* <DEDUP_REMOVED lines=13> */
.L_x_1255:
[----:B------:R-:W-:Y:S05]  /*59e0*/  BSYNC.RECONVERGENT B2 ;  /* 0x0000000000027941 */ /* 0x000fea0003800200 */
.L_x_1254:
        /* <DEDUP_REMOVED lines=43> */
.L_x_1252:
[----:B------:R-:W-:Y:S05]  /*5ca0*/  BSYNC.RECONVERGENT B1 ;  /* 0x0000000000017941 */ /* 0x000fea0003800200 */
.L_x_1251:
[----:B------:R-:W-:Y:S01]  /*5cb0*/  I2FP.F32.U32 R108, R108 ;  /* 0x0000006c006c7245 */ /* 0x000fe20000201000 */
[----:B------:R-:W-:Y:S01]  /*5cc0*/  BSSY.RECONVERGENT B1, `(.L_x_1256) ;  /* 0x0000050000017945 */ /* 0x000fe20003800200 */
[C---:B------:R-:W-:Y:S01]  /*5cd0*/  SHF.L.U32 R109, R111.reuse, 0x10, RZ ;  /* 0x000000106f6d7819 */ /* 0x040fe200000006ff */
        /* <DEDUP_REMOVED lines=19> */
.L_x_1258:
        /* <DEDUP_REMOVED lines=15> */
.L_x_1260:
[----:B------:R-:W-:Y:S05]  /*5f00*/  BSYNC.RECONVERGENT B2 ;  /* 0x0000000000027941 */ /* 0x000fea0003800200 */
.L_x_1259:
        /* <DEDUP_REMOVED lines=43> */
.L_x_1257:
[----:B------:R-:W-:Y:S05]  /*61c0*/  BSYNC.RECONVERGENT B1 ;  /* 0x0000000000017941 */ /* 0x000fea0003800200 */
.L_x_1256:
        /* <DEDUP_REMOVED lines=12> */
.L_x_1220:
[----:B------:R-:W-:Y:S01]  /*6290*/  SEL R164, RZ, 0x10000, !P5 ;  /* 0x00010000ffa47807 */ /* 0x000fe20006800000 */
[----:B------:R-:W0:Y:S01]  /*62a0*/  LDC.64 R118, c[0x0][0x3a8] ;  /* 0x0000ea00ff767b82 */ /* 0x000e220000000a00 */
[----:B------:R-:W-:Y:S01]  /*62b0*/  ISETP.NE.AND P5, PT, R116, RZ, PT ;  /* 0x000000ff7400720c */ /* 0x000fe20003fa5270 */
[----:B------:R-:W-:Y:S01]  /*62c0*/  VIADD R155, R153, 0x20 ;  /* 0x00000020999b7836 */ /* 0x000fe20000000000 */
[----:B------:R-:W-:Y:S02]  /*62d0*/  SEL R111, RZ, 0x1000000, !P6 ;  /* 0x01000000ff6f7807 */ /* 0x000fe40007000000 */
[----:B------:R-:W-:Y:S02]  /*62e0*/  SEL R165, RZ, 0x100, !P4 ;  /* 0x00000100ffa57807 */ /* 0x000fe40006000000 */
[----:B------:R-:W-:Y:S01]  /*62f0*/  SEL R110, RZ, 0x1000000, !P2 ;  /* 0x01000000ff6e7807 */ /* 0x000fe20005000000 */
[----:B------:R-:W1:Y:S01]  /*6300*/  LDC.64 R116, c[0x0][0x3b0] ;  /* 0x0000ec00ff747b82 */ /* 0x000e620000000a00 */
[----:B------:R-:W-:-:S02]  /*6310*/  SEL R109, RZ, 0x10000, !P1 ;  /* 0x00010000ff6d7807 */ /* 0x000fc40004800000 */
[----:B------:R-:W-:Y:S02]  /*6320*/  SEL R108, RZ, 0x100, !P0 ;  /* 0x00000100ff6c7807 */ /* 0x000fe40004000000 */
[----:B------:R-:W-:Y:S02]  /*6330*/  LOP3.LUT R165, R165, R111, R164, 0xfe, !PT ;  /* 0x0000006fa5a57212 */ /* 0x000fe400078efea4 */
[----:B------:R-:W-:Y:S02]  /*6340*/  SEL R164, RZ, 0x1, !P3 ;  /* 0x00000001ffa47807 */ /* 0x000fe40005800000 */
[----:B------:R-:W-:Y:S02]  /*6350*/  LOP3.LUT R108, R108, R110, R109, 0xfe, !PT ;  /* 0x0000006e6c6c7212 */ /* 0x000fe400078efe6d */
[----:B------:R-:W-:Y:S02]  /*6360*/  SEL R109, RZ, 0x1, !P5 ;  /* 0x00000001ff6d7807 */ /* 0x000fe40006800000 */
[----:B------:R-:W-:-:S02]  /*6370*/  LOP3.LUT R165, R165, R164, RZ, 0xfc, !PT ;  /* 0x000000a4a5a57212 */ /* 0x000fc400078efcff */
[----:B------:R-:W-:Y:S01]  /*6380*/  LOP3.LUT R164, R108, R109, RZ, 0xfc, !PT ;  /* 0x0000006d6ca47212 */ /* 0x000fe200078efcff */
[----:B0-----:R-:W-:Y:S01]  /*6390*/  IMAD.WIDE.U32 R166, R153, 0x10, R118 ;  /* 0x0000001099a67825 */ /* 0x001fe200078e0076 */
[----:B------:R-:W-:-:S03]  /*63a0*/  LOP3.LUT P6, RZ, R152, 0x4, RZ, 0xc0, !PT ;  /* 0x0000000498ff7812 */ /* 0x000fc600078cc0ff */
[----:B------:R-:W-:Y:S01]  /*63b0*/  IMAD.WIDE.U32 R108, R155, 0x10, R120 ;  /* 0x000000109b6c7825 */ /* 0x000fe200078e0078 */
[----:B------:R0:W-:Y:S03]  /*63c0*/  STG.E.128 desc[UR8][R166.64], R112 ;  /* 0x00000070a6007986 */ /* 0x0001e6000c101d08 */
[----:B-1----:R-:W-:-:S05]  /*63d0*/  IMAD.WIDE.U32 R168, R153, 0x8, R116 ;  /* 0x0000000899a87825 */ /* 0x002fca00078e0074 */
[----:B------:R0:W-:Y:S04]  /*63e0*/  STG.E.64 desc[UR8][R168.64], R164 ;  /* 0x000000a4a8007986 */ /* 0x0001e8000c101b08 */
[----:B------:R-:W5:Y:S01]  /*63f0*/  LDG.E.128 R108, desc[UR8][R108.64] ;  /* 0x000000086c6c7981 */ /* 0x000f62000c1e1d00 */
[----:B------:R-:W-:Y:S05]  /*6400*/  @!P6 BRA `(.L_x_1261) ;  /* 0x000000280074e947 */ /* 0x000fea0003800000 */
[----:B0-----:R-:W0:Y:S02]  /*6410*/  LDC.64 R112, c[0x0][0x3a0] ;  /* 0x0000e800ff707b82 */ /* 0x001e240000000a00 */
        /* <DEDUP_REMOVED lines=18> */
.L_x_1264:
        /* <DEDUP_REMOVED lines=13> */
.L_x_1266:
[----:B------:R-:W-:Y:S05]  /*6610*/  BSYNC.RECONVERGENT B2 ;  /* 0x0000000000027941 */ /* 0x000fea0003800200 */
.L_x_1265:
        /* <DEDUP_REMOVED lines=41> */
[----:B------:R-:W-:-:S07]  /*68b0*/  LOP3.LUT R3, R164, UR31, R177, 0x96, !PT ;  /* 0x0000001fa4037c12 */ /* 0x000fce000f8e96b1 */
.L_x_1263:
[----:B------:R-:W-:Y:S05]  /*68c0*/  BSYNC.RECONVERGENT B1 ;  /* 0x0000000000017941 */ /* 0x000fea0003800200 */
.L_x_1262:
[----:B------:R-:W-:Y:S01]  /*68d0*/  I2FP.F32.U32 R162, R161 ;  /* 0x000000a100a27245 */ /* 0x000fe20000201000 */
[----:B------:R-:W-:Y:S01]  /*68e0*/  BSSY.RECONVERGENT B1, `(.L_x_1267) ;  /* 0x0000052000017945 */ /* 0x000fe20003800200 */
[----:B-----5:R-:W-:Y:S01]  /*68f0*/  SHF.L.U32 R161, R108, 0x10, RZ ;  /* 0x000000106ca17819 */ /* 0x020fe200000006ff */
[----:B------:R-:W-:Y:S01]  /*6900*/  IMAD.MOV.U32 R166, RZ, RZ, 0x2 ;  /* 0x00000002ffa67424 */ /* 0x000fe200078e00ff */
[----:B------:R-:W-:Y:S01]  /*6910*/  ISETP.NE.AND P1, PT, R163, 0x1, PT ;  /* 0x00000001a300780c */ /* 0x000fe20003f25270 */
[----:B------:R-:W-:Y:S01]  /*6920*/  FFMA.FTZ R162, R162, R125, 1.1641532182693481445e-10 ;  /* 0x2f000000a2a27423 */ /* 0x000fe2000001007d */
[----:B------:R-:W-:Y:S01]  /*6930*/  PRMT R108, R108, 0x7632, R108 ;  /* 0x000076326c6c7816 */ /* 0x000fe2000000006c */
[----:B------:R-:W-:Y:S01]  /*6940*/  FMUL.FTZ R161, R161, R124 ;  /* 0x0000007ca1a17220 */ /* 0x000fe20000410000 */
[----:B------:R-:W-:Y:S02]  /*6950*/  MOV R165, R144 ;  /* 0x0000009000a57202 */ /* 0x000fe40000000f00 */
[----:B------:R-:W-:Y:S01]  /*6960*/  FSETP.GTU.FTZ.AND P0, PT, R162, R127, PT ;  /* 0x0000007fa200720b */ /* 0x000fe20003f1c000 */
[----:B------:R-:W-:Y:S01]  /*6970*/  FMUL.FTZ R161, R161, R126 ;  /* 0x0000007ea1a17220 */ /* 0x000fe20000410000 */
[C---:B------:R-:W-:Y:S01]  /*6980*/  IMAD.U32 R162, R112.reuse, 0x10000, RZ ;  /* 0x0001000070a27824 */ /* 0x040fe200078e00ff */
[----:B------:R-:W-:-:S03]  /*6990*/  PRMT R112, R112, 0x7632, R112 ;  /* 0x0000763270707816 */ /* 0x000fc60000000070 */
[----:B------:R-:W-:Y:S02]  /*69a0*/  FSEL R161, R161, RZ, !P0 ;  /* 0x000000ffa1a17208 */ /* 0x000fe40004000000 */
[----:B------:R-:W-:-:S03]  /*69b0*/  PLOP3.LUT P0, PT, P0, PT, PT, 0x8, 0x80 ;  /* 0x000000000080781c */ /* 0x000fc6000070e170 */
[----:B------:R-:W-:Y:S01]  /*69c0*/  FADD.FTZ R162, R161, R162 ;  /* 0x000000a2a1a27221 */ /* 0x000fe20000010000 */
[----:B------:R-:W-:Y:S01]  /*69d0*/  P2R R161, PR, RZ, 0x1 ;  /* 0x00000001ffa17803 */ /* 0x000fe20000000000 */
        /* <DEDUP_REMOVED lines=9> */
.L_x_1269:
        /* <DEDUP_REMOVED lines=13> */
.L_x_1271:
[----:B------:R-:W-:Y:S05]  /*6b40*/  BSYNC.RECONVERGENT B2 ;  /* 0x0000000000027941 */ /* 0x000fea0003800200 */
.L_x_1270:
        /* <DEDUP_REMOVED lines=43> */
.L_x_1268:
[----:B------:R-:W-:Y:S05]  /*6e00*/  BSYNC.RECONVERGENT B1 ;  /* 0x0000000000017941 */ /* 0x000fea0003800200 */
.L_x_1267:
        /* <DEDUP_REMOVED lines=23> */
.L_x_1274:
        /* <DEDUP_REMOVED lines=13> */
.L_x_1276:
[----:B------:R-:W-:Y:S05]  /*7050*/  BSYNC.RECONVERGENT B2 ;  /* 0x0000000000027941 */ /* 0x000fea0003800200 */
.L_x_1275:
        /* <DEDUP_REMOVED lines=43> */
.L_x_1273:
[----:B------:R-:W-:Y:S05]  /*7310*/  BSYNC.RECONVERGENT B1 ;  /* 0x0000000000017941 */ /* 0x000fea0003800200 */
.L_x_1272:
[----:B------:R-:W-:Y:S01]  /*7320*/  I2FP.F32.U32 R108, R108 ;  /* 0x0000006c006c7245 */ /* 0x000fe20000201000 */
[C---:B------:R-:W-:Y:S01]  /*7330*/  IMAD.U32 R165, R109.reuse, 0x10000, RZ ;  /* 0x000100006da57824 */ /* 0x040fe200078e00ff */
[----:B------:R-:W-:Y:S01]  /*7340*/  ISETP.NE.AND P2, PT, R112, 0x1, PT ;  /* 0x000000017000780c */ /* 0x000fe20003f45270 */
[----:B------:R-:W-:Y:S01]  /*7350*/  BSSY.RECONVERGENT B1, `(.L_x_1277) ;  /* 0x000004f000017945 */ /* 0x000fe20003800200 */
[----:B------:R-:W-:Y:S01]  /*7360*/  PRMT R164, R109, 0x7632, R164 ;  /* 0x000076326da47816 */ /* 0x000fe200000000a4 */
[----:B------:R-:W-:Y:S01]  /*7370*/  FFMA.FTZ R108, R108, R125, 1.1641532182693481445e-10 ;  /* 0x2f0000006c6c7423 */ /* 0x000fe2000001007d */
[----:B------:R-:W-:Y:S01]  /*7380*/  FMUL.FTZ R165, R165, R124 ;  /* 0x0000007ca5a57220 */ /* 0x000fe20000410000 */
[----:B------:R-:W-:Y:S01]  /*7390*/  PRMT R168, R113, 0x7632, R168 ;  /* 0x0000763271a87816 */ /* 0x000fe200000000a8 */
[----:B------:R-:W-:Y:S02]  /*73a0*/  IMAD.MOV.U32 R109, RZ, RZ, R144 ;  /* 0x000000ffff6d7224 */ /* 0x000fe400078e0090 */
[----:B------:R-:W-:Y:S01]  /*73b0*/  FMUL.FTZ R165, R165, R126 ;  /* 0x0000007ea5a57220 */ /* 0x000fe20000410000 */
[----:B------:R-:W-:-:S02]  /*73c0*/  FSETP.GTU.FTZ.AND P1, PT, R108, R127, PT ;  /* 0x0000007f6c00720b */ /* 0x000fc40003f3c000 */
[----:B------:R-:W-:Y:S01]  /*73d0*/  SHF.L.U32 R108, R113, 0x10, RZ ;  /* 0x00000010716c7819 */ /* 0x000fe200000006ff */
        /* <DEDUP_REMOVED lines=13> */
.L_x_1279:
        /* <DEDUP_REMOVED lines=13> */
.L_x_1281:
[----:B------:R-:W-:Y:S05]  /*7580*/  BSYNC.RECONVERGENT B2 ;  /* 0x0000000000027941 */ /* 0x000fea0003800200 */
.L_x_1280:
        /* <DEDUP_REMOVED lines=43> */
.L_x_1278:
[----:B------:R-:W-:Y:S05]  /*7840*/  BSYNC.RECONVERGENT B1 ;  /* 0x0000000000017941 */ /* 0x000fea0003800200 */
.L_x_1277:
[----:B------:R-:W-:Y:S01]  /*7850*/  I2FP.F32.U32 R108, R109 ;  /* 0x0000006d006c7245 */ /* 0x000fe20000201000 */
[----:B------:R-:W-:Y:S01]  /*7860*/  BSSY.RECONVERGENT B1, `(.L_x_1282) ;  /* 0x000004f000017945 */ /* 0x000fe20003800200 */
[----:B------:R-:W-:Y:S01]  /*7870*/  SHF.L.U32 R109, R164, 0x10, RZ ;  /* 0x00000010a46d7819 */ /* 0x000fe200000006ff */
[----:B------:R-:W-:Y:S01]  /*7880*/  IMAD.U32 R164, R168, 0x10000, RZ ;  /* 0x00010000a8a47824 */ /* 0x000fe200078e00ff */
[----:B------:R-:W-:Y:S01]  /*7890*/  ISETP.NE.AND P3, PT, R113, 0x1, PT ;  /* 0x000000017100780c */ /* 0x000fe20003f65270 */
[----:B------:R-:W-:Y:S01]  /*78a0*/  FFMA.FTZ R108, R108, R125, 1.1641532182693481445e-10 ;  /* 0x2f0000006c6c7423 */ /* 0x000fe2000001007d */
[----:B------:R-:W-:Y:S02]  /*78b0*/  IMAD.MOV.U32 R112, RZ, RZ, 0x2 ;  /* 0x00000002ff707424 */ /* 0x000fe400078e00ff */
[----:B------:R-:W-:Y:S02]  /*78c0*/  FMUL.FTZ R109, R109, R124 ;  /* 0x0000007c6d6d7220 */ /* 0x000fe40000410000 */
[----:B------:R-:W-:-:S02]  /*78d0*/  FSETP.GTU.FTZ.AND P2, PT, R108, R127, PT ;  /* 0x0000007f6c00720b */ /* 0x000fc40003f5c000 */
[----:B------:R-:W-:-:S05]  /*78e0*/  FMUL.FTZ R109, R109, R126 ;  /* 0x0000007e6d6d7220 */ /* 0x000fca0000410000 */
[----:B------:R-:W-:Y:S02]  /*78f0*/  FSEL R109, R109, RZ, !P2 ;  /* 0x000000ff6d6d7208 */ /* 0x000fe40005000000 */
[----:B------:R-:W-:-:S03]  /*7900*/  PLOP3.LUT P2, PT, P2, PT, PT, 0x8, 0x80 ;  /* 0x000000000080781c */ /* 0x000fc6000174e170 */
[----:B------:R-:W-:Y:S01]  /*7910*/  FADD.FTZ R164, R109, R164 ;  /* 0x000000a46da47221 */ /* 0x000fe20000010000 */
[----:B------:R-:W-:Y:S01]  /*7920*/  MOV R109, R144 ;  /* 0x00000090006d7202 */ /* 0x000fe20000000f00 */
        /* <DEDUP_REMOVED lines=9> */
.L_x_1284:
        /* <DEDUP_REMOVED lines=13> */
.L_x_1286:
[----:B------:R-:W-:Y:S05]  /*7a90*/  BSYNC.RECONVERGENT B2 ;  /* 0x0000000000027941 */ /* 0x000fea0003800200 */
.L_x_1285:
        /* <DEDUP_REMOVED lines=43> */
.L_x_1283:
[----:B------:R-:W-:Y:S05]  /*7d50*/  BSYNC.RECONVERGENT B1 ;  /* 0x0000000000017941 */ /* 0x000fea0003800200 */
.L_x_1282:
[----:B------:R-:W-:Y:S01]  /*7d60*/  I2FP.F32.U32 R108, R109 ;  /* 0x0000006d006c7245 */ /* 0x000fe20000201000 */
[----:B------:R-:W-:Y:S01]  /*7d70*/  IMAD.U32 R109, R110, 0x10000, RZ ;  /* 0x000100006e6d7824 */ /* 0x000fe200078e00ff */
[----:B------:R-:W-:Y:S01]  /*7d80*/  ISETP.NE.AND P4, PT, R112, 0x1, PT ;  /* 0x000000017000780c */ /* 0x000fe20003f85270 */
[----:B------:R-:W-:Y:S01]  /*7d90*/  IMAD.U32 R166, R114, 0x10000, RZ ;  /* 0x0001000072a67824 */ /* 0x000fe200078e00ff */
[----:B------:R-:W-:Y:S01]  /*7da0*/  BSSY.RECONVERGENT B1, `(.L_x_1287) ;  /* 0x000004e000017945 */ /* 0x000fe20003800200 */
[----:B------:R-:W-:Y:S01]  /*7db0*/  FFMA.FTZ R108, R108, R125, 1.1641532182693481445e-10 ;  /* 0x2f0000006c6c7423 */ /* 0x000fe2000001007d */
[----:B------:R-:W-:Y:S01]  /*7dc0*/  FMUL.FTZ R109, R109, R124 ;  /* 0x0000007c6d6d7220 */ /* 0x000fe20000410000 */
[----:B------:R-:W-:Y:S01]  /*7dd0*/  HFMA2 R113, -RZ, RZ, 0, 1.1920928955078125e-07 ;  /* 0x00000002ff717431 */ /* 0x000fe200000001ff */
[----:B------:R-:W-:Y:S02]  /*7de0*/  PRMT R110, R110, 0x7632, R110 ;  /* 0x000076326e6e7816 */ /* 0x000fe4000000006e */
[----:B------:R-:W-:Y:S01]  /*7df0*/  FMUL.FTZ R109, R109, R126 ;  /* 0x0000007e6d6d7220 */ /* 0x000fe20000410000 */
[----:B------:R-:W-:-:S02]  /*7e00*/  FSETP.GTU.FTZ.AND P3, PT, R108, R127, PT ;  /* 0x0000007f6c00720b */ /* 0x000fc40003f7c000 */
        /* <DEDUP_REMOVED lines=14> */
.L_x_1289:
        /* <DEDUP_REMOVED lines=13> */
.L_x_1291:
[----:B------:R-:W-:Y:S05]  /*7fc0*/  BSYNC.RECONVERGENT B2 ;  /* 0x0000000000027941 */ /* 0x000fea0003800200 */
.L_x_1290:
        /* <DEDUP_REMOVED lines=43> */
.L_x_1288:
[----:B------:R-:W-:Y:S05]  /*8280*/  BSYNC.RECONVERGENT B1 ;  /* 0x0000000000017941 */ /* 0x000fea0003800200 */
.L_x_1287:
        /* <DEDUP_REMOVED lines=9> */
[----:B------:R-:W-:-:S04]  /*8320*/  FSETP.GTU.FTZ.AND P4, PT, R108, R127, PT ;  /* 0x0000007f6c00720b */ /* 0x000fc80003f9c000 */
        /* <DEDUP_REMOVED lines=13> */
.L_x_1294:
        /* <DEDUP_REMOVED lines=13> */
.L_x_1296:
[----:B------:R-:W-:Y:S05]  /*84d0*/  BSYNC.RECONVERGENT B2 ;  /* 0x0000000000027941 */ /* 0x000fea0003800200 */
.L_x_1295:
        /* <DEDUP_REMOVED lines=43> */
.L_x_1293:
[----:B------:R-:W-:Y:S05]  /*8790*/  BSYNC.RECONVERGENT B1 ;  /* 0x0000000000017941 */ /* 0x000fea0003800200 */
.L_x_1292:
        /* <DEDUP_REMOVED lines=25> */
.L_x_1299:
        /* <DEDUP_REMOVED lines=15> */
.L_x_1301:
[----:B------:R-:W-:Y:S05]  /*8a20*/  BSYNC.RECONVERGENT B2 ;  /* 0x0000000000027941 */ /* 0x000fea0003800200 */
.L_x_1300:
        /* <DEDUP_REMOVED lines=43> */
.L_x_1298:
[----:B------:R-:W-:Y:S05]  /*8ce0*/  BSYNC.RECONVERGENT B1 ;  /* 0x0000000000017941 */ /* 0x000fea0003800200 */
.L_x_1297:
        /* <DEDUP_REMOVED lines=15> */
.L_x_1261:
[----:B------:R-:W-:Y:S01]  /*8de0*/  ISETP.NE.AND P0, PT, R170, 0x1, PT ;  /* 0x00000001aa00780c */ /* 0x000fe20003f05270 */
[----:B------:R-:W-:Y:S01]  /*8df0*/  BSSY.RECONVERGENT B1, `(.L_x_1303) ;  /* 0x0000047000017945 */ /* 0x000fe20003800200 */
[----:B0-----:R-:W-:Y:S02]  /*8e00*/  HFMA2 R114, -RZ, RZ, 0, 1.1920928955078125e-07 ;  /* 0x00000002ff727431 */ /* 0x001fe400000001ff */
[----:B------:R-:W-:Y:S02]  /*8e10*/  IMAD.MOV.U32 R112, RZ, RZ, R144 ;  /* 0x000000ffff707224 */ /* 0x000fe400078e0090 */
[----:B------:R-:W-:-:S07]  /*8e20*/  IMAD.MOV.U32 R176, RZ, RZ, R162 ;  /* 0x000000ffffb07224 */ /* 0x000fce00078e00a2 */
        /* <DEDUP_REMOVED lines=11> */
.L_x_1305:
        /* <DEDUP_REMOVED lines=13> */
.L_x_1307:
[----:B------:R-:W-:Y:S05]  /*8fb0*/  BSYNC.RECONVERGENT B2 ;  /* 0x0000000000027941 */ /* 0x000fea0003800200 */
.L_x_1306:
        /* <DEDUP_REMOVED lines=38> */
[----:B------:R-:W-:Y:S02]  /*9220*/  HFMA2 R114, -RZ, RZ, 0, 0 ;  /* 0x00000000ff727431 */ /* 0x000fe400000001ff */
[----:B------:R-:W-:Y:S01]  /*9230*/  IMAD.MOV.U32 R144, RZ, RZ, R164 ;  /* 0x000000ffff907224 */ /* 0x000fe200078e00a4 */
[----:B------:R-:W-:Y:S01]  /*9240*/  LOP3.LUT R3, R112, UR31, R177, 0x96, !PT ;  /* 0x0000001f70037c12 */ /* 0x000fe2000f8e96b1 */
[----:B------:R-:W-:-:S07]  /*9250*/  IMAD.MOV.U32 R112, RZ, RZ, R162 ;  /* 0x000000ffff707224 */ /* 0x000fce00078e00a2 */
.L_x_1304:
[----:B------:R-:W-:Y:S05]  /*9260*/  BSYNC.RECONVERGENT B1 ;  /* 0x0000000000017941 */ /* 0x000fea0003800200 */
.L_x_1303:
[----:B------:R-:W-:Y:S01]  /*9270*/  I2FP.F32.U32 R112, R112 ;  /* 0x0000007000707245 */ /* 0x000fe20000201000 */
[----:B-----5:R-:W-:Y:S01]  /*9280*/  IMAD.U32 R113, R108, 0x10000, RZ ;  /* 0x000100006c717824 */ /* 0x020fe200078e00ff */
[----:B------:R-:W-:Y:S01]  /*9290*/  ISETP.NE.AND P1, PT, R114, 0x1, PT ;  /* 0x000000017200780c */ /* 0x000fe20003f25270 */
[----:B------:R-:W-:Y:S01]  /*92a0*/  BSSY.RECONVERGENT B1, `(.L_x_1308) ;  /* 0x000004d000017945 */ /* 0x000fe20003800200 */
[----:B------:R-:W-:Y:S01]  /*92b0*/  PRMT R108, R108, 0x7632, R108 ;  /* 0x000076326c6c7816 */ /* 0x000fe2000000006c */
[----:B------:R-:W-:Y:S01]  /*92c0*/  FFMA.FTZ R112, R112, R125, 1.1641532182693481445e-10 ;  /* 0x2f00000070707423 */ /* 0x000fe2000001007d */
[----:B------:R-:W-:Y:S01]  /*92d0*/  FMUL.FTZ R113, R113, R124 ;  /* 0x0000007c71717220 */ /* 0x000fe20000410000 */
[----:B------:R-:W-:-:S03]  /*92e0*/  IMAD.MOV.U32 R115, RZ, RZ, 0x2 ;  /* 0x00000002ff737424 */ /* 0x000fc600078e00ff */
[----:B------:R-:W-:Y:S01]  /*92f0*/  FSETP.GTU.FTZ.AND P0, PT, R112, R127, PT ;  /* 0x0000007f7000720b */ /* 0x000fe20003f1c000 */
[----:B------:R-:W-:Y:S01]  /*9300*/  FMUL.FTZ R113, R113, R126 ;  /* 0x0000007e71717220 */ /* 0x000fe20000410000 */
[----:B------:R-:W-:Y:S02]  /*9310*/  MOV R112, R144 ;  /* 0x0000009000707202 */ /* 0x000fe40000000f00 */
[----:B------:R-:W-:Y:S02]  /*9320*/  PLOP3.LUT P2, PT, P0, PT, PT, 0x8, 0x80 ;  /* 0x000000000080781c */ /* 0x000fe4000074e170 */
[----:B------:R-:W-:Y:S02]  /*9330*/  FSEL R162, R113, RZ, !P0 ;  /* 0x000000ff71a27208 */ /* 0x000fe40004000000 */
        /* <DEDUP_REMOVED lines=10> */
.L_x_1310:
        /* <DEDUP_REMOVED lines=13> */
.L_x_1312:
[----:B------:R-:W-:Y:S05]  /*94b0*/  BSYNC.RECONVERGENT B2 ;  /* 0x0000000000027941 */ /* 0x000fea0003800200 */
.L_x_1311:
        /* <DEDUP_REMOVED lines=43> */
.L_x_1309:
[----:B------:R-:W-:Y:S05]  /*9770*/  BSYNC.RECONVERGENT B1 ;  /* 0x0000000000017941 */ /* 0x000fea0003800200 */
.L_x_1308:
[----:B------:R-:W-:Y:S01]  /*9780*/  ISETP.NE.AND P2, PT, R115, 0x1, PT ;  /* 0x000000017300780c */ /* 0x000fe20003f45270 */
[----:B------:R-:W-:Y:S01]  /*9790*/  IMAD.U32 R113, R108, 0x10000, RZ ;  /* 0x000100006c717824 */ /* 0x000fe200078e00ff */
[----:B------:R-:W-:Y:S01]  /*97a0*/  I2FP.F32.U32 R112, R112 ;  /* 0x0000007000707245 */ /* 0x000fe20000201000 */
[----:B------:R-:W-:Y:S01]  /*97b0*/  BSSY.RECONVERGENT B1, `(.L_x_1313) ;  /* 0x000004b000017945 */ /* 0x000fe20003800200 */
[----:B------:R-:W-:Y:S01]  /*97c0*/  MOV R108, R144 ;  /* 0x00000090006c7202 */ /* 0x000fe20000000f00 */
[----:B------:R-:W-:Y:S02]  /*97d0*/  FMUL.FTZ R113, R113, R124 ;  /* 0x0000007c71717220 */ /* 0x000fe40000410000 */
[----:B------:R-:W-:Y:S02]  /*97e0*/  FFMA.FTZ R112, R112, R125, 1.1641532182693481445e-10 ;  /* 0x2f00000070707423 */ /* 0x000fe4000001007d */
[----:B------:R-:W-:-:S03]  /*97f0*/  FMUL.FTZ R113, R113, R126 ;  /* 0x0000007e71717220 */ /* 0x000fc60000410000 */
[----:B------:R-:W-:Y:S01]  /*9800*/  FSETP.GTU.FTZ.AND P1, PT, R112, R127, PT ;  /* 0x0000007f7000720b */ /* 0x000fe20003f3c000 */
[----:B------:R-:W-:-:S03]  /*9810*/  IMAD.MOV.U32 R112, RZ, RZ, 0x2 ;  /* 0x00000002ff707424 */ /* 0x000fc600078e00ff */
[----:B------:R-:W-:Y:S02]  /*9820*/  PLOP3.LUT P0, PT, P1, PT, PT, 0x8, 0x80 ;  /* 0x000000000080781c */ /* 0x000fe40000f0e170 */
[----:B------:R-:W-:Y:S01]  /*9830*/  FSEL R163, R113, RZ, !P1 ;  /* 0x000000ff71a37208 */ /* 0x000fe20004800000 */
        /* <DEDUP_REMOVED lines=9> */
.L_x_1315:
        /* <DEDUP_REMOVED lines=13> */
.L_x_1317:
[----:B------:R-:W-:Y:S05]  /*99a0*/  BSYNC.RECONVERGENT B2 ;  /* 0x0000000000027941 */ /* 0x000fea0003800200 */
.L_x_1316:
        /* <DEDUP_REMOVED lines=43> */
.L_x_1314:
[----:B------:R-:W-:Y:S05]  /*9c60*/  BSYNC.RECONVERGENT B1 ;  /* 0x0000000000017941 */ /* 0x000fea0003800200 */
.L_x_1313:
        /* <DEDUP_REMOVED lines=9> */
[----:B------:R-:W-:-:S04]  /*9d00*/  FSETP.GTU.FTZ.AND P2, PT, R108, R127, PT ;  /* 0x0000007f6c00720b */ /* 0x000fc80003f5c000 */
        /* <DEDUP_REMOVED lines=12> */
.L_x_1320:
        /* <DEDUP_REMOVED lines=13> */
.L_x_1322:
[----:B------:R-:W-:Y:S05]  /*9ea0*/  BSYNC.RECONVERGENT B2 ;  /* 0x0000000000027941 */ /* 0x000fea0003800200 */
.L_x_1321:
        /* <DEDUP_REMOVED lines=43> */
.L_x_1319:
[----:B------:R-:W-:Y:S05]  /*a160*/  BSYNC.RECONVERGENT B1 ;  /* 0x0000000000017941 */ /* 0x000fea0003800200 */
.L_x_1318:
        /* <DEDUP_REMOVED lines=21> */
.L_x_1325:
        /* <DEDUP_REMOVED lines=13> */
.L_x_1327:
[----:B------:R-:W-:Y:S05]  /*a390*/  BSYNC.RECONVERGENT B2 ;  /* 0x0000000000027941 */ /* 0x000fea0003800200 */
.L_x_1326:
        /* <DEDUP_REMOVED lines=43> */
.L_x_1324:
[----:B------:R-:W-:Y:S05]  /*a650*/  BSYNC.RECONVERGENT B1 ;  /* 0x0000000000017941 */ /* 0x000fea0003800200 */
.L_x_1323:
        /* <DEDUP_REMOVED lines=22> */
.L_x_1330:
        /* <DEDUP_REMOVED lines=13> */
.L_x_1332:
[----:B------:R-:W-:Y:S05]  /*a890*/  BSYNC.RECONVERGENT B2 ;  /* 0x0000000000027941 */ /* 0x000fea0003800200 */
.L_x_1331:
        /* <DEDUP_REMOVED lines=43> */
.L_x_1329:
[----:B------:R-:W-:Y:S05]  /*ab50*/  BSYNC.RECONVERGENT B1 ;  /* 0x0000000000017941 */ /* 0x000fea0003800200 */
.L_x_1328:
        /* <DEDUP_REMOVED lines=21> */
.L_x_1335:
        /* <DEDUP_REMOVED lines=13> */
.L_x_1337:
[----:B------:R-:W-:Y:S05]  /*ad80*/  BSYNC.RECONVERGENT B2 ;  /* 0x0000000000027941 */ /* 0x000fea0003800200 */
.L_x_1336:
        /* <DEDUP_REMOVED lines=43> */
.L_x_1334:
[----:B------:R-:W-:Y:S05]  /*b040*/  BSYNC.RECONVERGENT B1 ;  /* 0x0000000000017941 */ /* 0x000fea0003800200 */
.L_x_1333:
[----:B------:R-:W-:Y:S01]  /*b050*/  I2FP.F32.U32 R108, R109 ;  /* 0x0000006d006c7245 */ /* 0x000fe20000201000 */
[C---:B------:R-:W-:Y:S01]  /*b060*/  IMAD.U32 R109, R111.reuse, 0x10000, RZ ;  /* 0x000100006f6d7824 */ /* 0x040fe200078e00ff */
        /* <DEDUP_REMOVED lines=20> */
.L_x_1340:
        /* <DEDUP_REMOVED lines=15> */
.L_x_1342:
[----:B------:R-:W-:Y:S05]  /*b2a0*/  BSYNC.RECONVERGENT B2 ;  /* 0x0000000000027941 */ /* 0x000fea0003800200 */
.L_x_1341:
        /* <DEDUP_REMOVED lines=43> */
.L_x_1339:
[----:B------:R-:W-:Y:S05]  /*b560*/  BSYNC.RECONVERGENT B1 ;  /* 0x0000000000017941 */ /* 0x000fea0003800200 */
.L_x_1338:
        /* <DEDUP_REMOVED lines=12> */
.L_x_1302:
[----:B------:R-:W-:Y:S01]  /*b630*/  SEL R111, RZ, 0x1000000, !P6 ;  /* 0x01000000ff6f7807 */ /* 0x000fe20007000000 */
[C---:B------:R-:W-:Y:S01]  /*b640*/  IMAD.WIDE.U32 R174, R155.reuse, 0x10, R118 ;  /* 0x000000109bae7825 */ /* 0x040fe200078e0076 */
[----:B------:R-:W-:Y:S02]  /*b650*/  SEL R170, RZ, 0x10000, !P5 ;  /* 0x00010000ffaa7807 */ /* 0x000fe40006800000 */
[----:B------:R-:W-:Y:S01]  /*b660*/  SEL R171, RZ, 0x100, !P4 ;  /* 0x00000100ffab7807 */ /* 0x000fe20006000000 */
[----:B------:R-:W-:Y:S01]  /*b670*/  IMAD.WIDE.U32 R172, R155, 0x8, R116 ;  /* 0x000000089bac7825 */ /* 0x000fe200078e0074 */
[----:B------:R-:W-:Y:S01]  /*b680*/  SEL R110, RZ, 0x1000000, !P2 ;  /* 0x01000000ff6e7807 */ /* 0x000fe20005000000 */
[----:B------:R0:W-:Y:S01]  /*b690*/  STG.E.128 desc[UR8][R174.64], R112 ;  /* 0x00000070ae007986 */ /* 0x0001e2000c101d08 */
[----:B------:R-:W-:Y:S02]  /*b6a0*/  SEL R109, RZ, 0x10000, !P1 ;  /* 0x00010000ff6d7807 */ /* 0x000fe40004800000 */
[----:B------:R-:W-:-:S02]  /*b6b0*/  SEL R108, RZ, 0x100, !P0 ;  /* 0x00000100ff6c7807 */ /* 0x000fc40004000000 */
[----:B------:R-:W-:Y:S01]  /*b6c0*/  ISETP.NE.AND P5, PT, R161, RZ, PT ;  /* 0x000000ffa100720c */ /* 0x000fe20003fa5270 */
[----:B------:R-:W-:Y:S01]  /*b6d0*/  VIADD R161, R153, 0x40 ;  /* 0x0000004099a17836 */ /* 0x000fe20000000000 */
[----:B------:R-:W-:Y:S02]  /*b6e0*/  LOP3.LUT R171, R171, R111, R170, 0xfe, !PT ;  /* 0x0000006fabab7212 */ /* 0x000fe400078efeaa */
[----:B------:R-:W-:Y:S02]  /*b6f0*/  SEL R170, RZ, 0x1, !P3 ;  /* 0x00000001ffaa7807 */ /* 0x000fe40005800000 */
[----:B------:R-:W-:Y:S02]  /*b700*/  LOP3.LUT R108, R108, R110, R109, 0xfe, !PT ;  /* 0x0000006e6c6c7212 */ /* 0x000fe400078efe6d */
[----:B------:R-:W-:Y:S02]  /*b710*/  SEL R109, RZ, 0x1, !P5 ;  /* 0x00000001ff6d7807 */ /* 0x000fe40006800000 */
[----:B------:R-:W-:-:S02]  /*b720*/  LOP3.LUT R171, R171, R170, RZ, 0xfc, !PT ;  /* 0x000000aaabab7212 */ /* 0x000fc400078efcff */
[----:B------:R-:W-:Y:S01]  /*b730*/  LOP3.LUT R170, R108, R109, RZ, 0xfc, !PT ;  /* 0x0000006d6caa7212 */ /* 0x000fe200078efcff */
[----:B------:R-:W-:Y:S01]  /*b740*/  IMAD.WIDE.U32 R108, R161, 0x10, R120 ;  /* 0x00000010a16c7825 */ /* 0x000fe200078e0078 */
[----:B------:R-:W-:-:S03]  /*b750*/  LOP3.LUT P6, RZ, R152, 0x4, RZ, 0xc0, !PT ;  /* 0x0000000498ff7812 */ /* 0x000fc600078cc0ff */
[----:B------:R0:W-:Y:S04]  /*b760*/  STG.E.64 desc[UR8][R172.64], R170 ;  /* 0x000000aaac007986 */ /* 0x0001e8000c101b08 */
[----:B------:R-:W5:Y:S06]  /*b770*/  LDG.E.128 R108, desc[UR8][R108.64] ;  /* 0x000000086c6c7981 */ /* 0x000f6c000c1e1d00 */
[----:B------:R-:W-:Y:S05]  /*b780*/  @!P6 BRA `(.L_x_1343) ;  /* 0x000000280074e947 */ /* 0x000fea0003800000 */
[----:B0-----:R-:W0:Y:S02]  /*b790*/  LDC.64 R112, c[0x0][0x3a0] ;  /* 0x0000e800ff707b82 */ /* 0x001e240000000a00 */
        /* <DEDUP_REMOVED lines=18> */
.L_x_1346:
        /* <DEDUP_REMOVED lines=13> */
.L_x_1348:
[----:B------:R-:W-:Y:S05]  /*b990*/  BSYNC.RECONVERGENT B2 ;  /* 0x0000000000027941 */ /* 0x000fea0003800200 */
.L_x_1347:
        /* <DEDUP_REMOVED lines=36> */
[----:B------:R-:W-:-:S04]  /*bbe0*/  IMAD.WIDE.U32 R172, R173, -0x326172a9, RZ ;  /* 0xcd9e8d57adac7825 */ /* 0x000fc800078e00ff */
[----:B------:R-:W-:Y:S01]  /*bbf0*/  IMAD.WIDE.U32 R180, R180, -0x2daee0ad, RZ ;  /* 0xd2511f53b4b47825 */ /* 0x000fe200078e00ff */
[----:B------:R-:W-:-:S03]  /*bc00*/  LOP3.LUT R2, R2, UR30, R173, 0x96, !PT ;  /* 0x0000001e02027c12 */ /* 0x000fc6000f8e96ad */
[----:B------:R-:W-:Y:S01]  /*bc10*/  IMAD.MOV.U32 R144, RZ, RZ, R172 ;  /* 0x000000ffff907224 */ /* 0x000fe200078e00ac */
[----:B------:R-:W-:Y:S01]  /*bc20*/  LOP3.LUT R3, R170, UR31, R181, 0x96, !PT ;  /* 0x0000001faa037c12 */ /* 0x000fe2000f8e96b5 */
[----:B------:R-:W-:-:S07]  /*bc30*/  HFMA2 R170, -RZ, RZ, 0, 0 ;  /* 0x00000000ffaa7431 */ /* 0x000fce00000001ff */
.L_x_1345:
[----:B------:R-:W-:Y:S05]  /*bc40*/  BSYNC.RECONVERGENT B1 ;  /* 0x0000000000017941 */ /* 0x000fea0003800200 */
.L_x_1344:
[----:B------:R-:W-:Y:S01]  /*bc50*/  I2FP.F32.U32 R172, R171 ;  /* 0x000000ab00ac7245 */ /* 0x000fe20000201000 */
[----:B-----5:R-:W-:Y:S01]  /*bc60*/  IMAD.U32 R171, R108, 0x10000, RZ ;  /* 0x000100006cab7824 */ /* 0x020fe200078e00ff */
[----:B------:R-:W-:Y:S01]  /*bc70*/  ISETP.NE.AND P1, PT, R170, 0x1, PT ;  /* 0x00000001aa00780c */ /* 0x000fe20003f25270 */
[----:B------:R-:W-:Y:S01]  /*bc80*/  BSSY.RECONVERGENT B1, `(.L_x_1349) ;  /* 0x0000050000017945 */ /* 0x000fe20003800200 */
[----:B------:R-:W-:Y:S02]  /*bc90*/  HFMA2 R174, -RZ, RZ, 0, 1.1920928955078125e-07 ;  /* 0x00000002ffae7431 */ /* 0x000fe400000001ff */
[----:B------:R-:W-:Y:S01]  /*bca0*/  FFMA.FTZ R172, R172, R125, 1.1641532182693481445e-10 ;  /* 0x2f000000acac7423 */ /* 0x000fe2000001007d */
[----:B------:R-:W-:Y:S01]  /*bcb0*/  FMUL.FTZ R171, R171, R124 ;  /* 0x0000007cabab7220 */ /* 0x000fe20000410000 */
[----:B------:R-:W-:Y:S01]  /*bcc0*/  PRMT R108, R108, 0x7632, R108 ;  /* 0x000076326c6c7816 */ /* 0x000fe2000000006c */
[----:B------:R-:W-:Y:S02]  /*bcd0*/  IMAD.MOV.U32 R173, RZ, RZ, R144 ;  /* 0x000000ffffad7224 */ /* 0x000fe400078e0090 */
[----:B------:R-:W-:Y:S01]  /*bce0*/  FMUL.FTZ R171, R171, R126 ;  /* 0x0000007eabab7220 */ /* 0x000fe20000410000 */
[----:B------:R-:W-:Y:S01]  /*bcf0*/  FSETP.GTU.FTZ.AND P0, PT, R172, R127, PT ;  /* 0x0000007fac00720b */ /* 0x000fe20003f1c000 */
[C---:B------:R-:W-:Y:S01]  /*bd00*/  IMAD.U32 R172, R112.reuse, 0x10000, RZ ;  /* 0x0001000070ac7824 */ /* 0x040fe200078e00ff */
[----:B------:R-:W-:-:S02]  /*bd10*/  PRMT R112, R112, 0x7632, R112 ;  /* 0x0000763270707816 */ /* 0x000fc40000000070 */
        /* <DEDUP_REMOVED lines=13> */
.L_x_1351:
        /* <DEDUP_REMOVED lines=13> */
.L_x_1353:
[----:B------:R-:W-:Y:S05]  /*bec0*/  BSYNC.RECONVERGENT B2 ;  /* 0x0000000000027941 */ /* 0x000fea0003800200 */
.L_x_1352:
        /* <DEDUP_REMOVED lines=43> */
.L_x_1350:
[----:B------:R-:W-:Y:S05]  /*c180*/  BSYNC.RECONVERGENT B1 ;  /* 0x0000000000017941 */ /* 0x000fea0003800200 */
.L_x_1349:
[----:B------:R-:W-:Y:S01]  /*c190*/  I2FP.F32.U32 R170, R173 ;  /* 0x000000ad00aa7245 */ /* 0x000fe20000201000 */
[----:B------:R-:W-:Y:S01]  /*c1a0*/  IMAD.U32 R173, R108, 0x10000, RZ ;  /* 0x000100006cad7824 */ /* 0x000fe200078e00ff */
[----:B------:R-:W-:Y:S01]  /*c1b0*/  ISETP.NE.AND P1, PT, R174, 0x1, PT ;  /* 0x00000001ae00780c */ /* 0x000fe20003f25270 */
[----:B------:R-:W-:Y:S01]  /*c1c0*/  BSSY.RECONVERGENT B1, `(.L_x_1354) ;  /* 0x000004d000017945 */ /* 0x000fe20003800200 */
[----:B------:R-:W-:Y:S01]  /*c1d0*/  SHF.L.U32 R175, R112, 0x10, RZ ;  /* 0x0000001070af7819 */ /* 0x000fe200000006ff */
[----:B------:R-:W-:Y:S01]  /*c1e0*/  FFMA.FTZ R170, R170, R125, 1.1641532182693481445e-10 ;  /* 0x2f000000aaaa7423 */ /* 0x000fe2000001007d */
[----:B------:R-:W-:Y:S01]  /*c1f0*/  FMUL.FTZ R173, R173, R124 ;  /* 0x0000007cadad7220 */ /* 0x000fe20000410000 */
[----:B------:R-:W-:Y:S02]  /*c200*/  IMAD.MOV.U32 R112, RZ, RZ, 0x2 ;  /* 0x00000002ff707424 */ /* 0x000fe400078e00ff */
[----:B------:R-:W-:Y:S02]  /*c210*/  IMAD.MOV.U32 R108, RZ, RZ, R144 ;  /* 0x000000ffff6c7224 */ /* 0x000fe400078e0090 */
[----:B------:R-:W-:Y:S01]  /*c220*/  FMUL.FTZ R173, R173, R126 ;  /* 0x0000007eadad7220 */ /* 0x000fe20000410000 */
[----:B------:R-:W-:-:S04]  /*c230*/  FSETP.GTU.FTZ.AND P0, PT, R170, R127, PT ;  /* 0x0000007faa00720b */ /* 0x000fc80003f1c000 */
        /* <DEDUP_REMOVED lines=12> */
.L_x_1356:
        /* <DEDUP_REMOVED lines=13> */
.L_x_1358:
[----:B------:R-:W-:Y:S05]  /*c3d0*/  BSYNC.RECONVERGENT B2 ;  /* 0x0000000000027941 */ /* 0x000fea0003800200 */
.L_x_1357:
        /* <DEDUP_REMOVED lines=43> */
.L_x_1355:
[----:B------:R-:W-:Y:S05]  /*c690*/  BSYNC.RECONVERGENT B1 ;  /* 0x0000000000017941 */ /* 0x000fea0003800200 */
.L_x_1354:
        /* <DEDUP_REMOVED lines=8> */
[----:B------:R-:W-:Y:S02]  /*c720*/  IMAD.MOV.U32 R113, RZ, RZ, 0x2 ;  /* 0x00000002ff717424 */ /* 0x000fe400078e00ff */
[----:B------:R-:W-:Y:S01]  /*c730*/  FSETP.GTU.FTZ.AND P1, PT, R108, R127, PT ;  /* 0x0000007f6c00720b */ /* 0x000fe20003f3c000 */
[----:B------:R-:W-:-:S05]  /*c740*/  FMUL.FTZ R173, R173, R126 ;  /* 0x0000007eadad7220 */ /* 0x000fca0000410000 */
[----:B------:R-:W-:Y:S02]  /*c750*/  FSEL R173, R173, RZ, !P1 ;  /* 0x000000ffadad7208 */ /* 0x000fe40004800000 */
[----:B------:R-:W-:-:S03]  /*c760*/  PLOP3.LUT P1, PT, P1, PT, PT, 0x8, 0x80 ;  /* 0x000000000080781c */ /* 0x000fc60000f2e170 */
[----:B------:R-:W-:Y:S01]  /*c770*/  FADD.FTZ R174, R173, R174 ;  /* 0x000000aeadae7221 */ /* 0x000fe20000010000 */
        /* <DEDUP_REMOVED lines=11> */
.L_x_1361:
        /* <DEDUP_REMOVED lines=13> */
.L_x_1363:
[----:B------:R-:W-:Y:S05]  /*c900*/  BSYNC.RECONVERGENT B2 ;  /* 0x0000000000027941 */ /* 0x000fea0003800200 */
.L_x_1362:
        /* <DEDUP_REMOVED lines=43> */
.L_x_1360:
[----:B------:R-:W-:Y:S05]  /*cbc0*/  BSYNC.RECONVERGENT B1 ;  /* 0x0000000000017941 */ /* 0x000fea0003800200 */
.L_x_1359:
[----:B------:R-:W-:Y:S01]  /*cbd0*/  I2FP.F32.U32 R108, R109 ;  /* 0x0000006d006c7245 */ /* 0x000fe20000201000 */
[----:B------:R-:W-:Y:S01]  /*cbe0*/  IMAD.U32 R173, R173, 0x10000, RZ ;  /* 0x00010000adad7824 */ /* 0x000fe200078e00ff */
[----:B------:R-:W-:Y:S01]  /*cbf0*/  ISETP.NE.AND P3, PT, R113, 0x1, PT ;  /* 0x000000017100780c */ /* 0x000fe20003f65270 */
[----:B------:R-:W-:Y:S01]  /*cc00*/  BSSY.RECONVERGENT B1, `(.L_x_1364) ;  /* 0x000004d000017945 */ /* 0x000fe20003800200 */
[----:B------:R-:W-:Y:S02]  /*cc10*/  HFMA2 R112, -RZ, RZ, 0, 1.1920928955078125e-07 ;  /* 0x00000002ff707431 */ /* 0x000fe400000001ff */
[----:B------:R-:W-:Y:S01]  /*cc20*/  FFMA.FTZ R108, R108, R125, 1.1641532182693481445e-10 ;  /* 0x2f0000006c6c7423 */ /* 0x000fe2000001007d */
[----:B------:R-:W-:Y:S01]  /*cc30*/  FMUL.FTZ R173, R173, R124 ;  /* 0x0000007cadad7220 */ /* 0x000fe20000410000 */
[----:B------:R-:W-:-:S03]  /*cc40*/  IMAD.MOV.U32 R109, RZ, RZ, R144 ;  /* 0x000000ffff6d7224 */ /* 0x000fc600078e0090 */
[----:B------:R-:W-:Y:S01]  /*cc50*/  FMUL.FTZ R173, R173, R126 ;  /* 0x0000007eadad7220 */ /* 0x000fe20000410000 */
[----:B------:R-:W-:Y:S01]  /*cc60*/  FSETP.GTU.FTZ.AND P2, PT, R108, R127, PT ;  /* 0x0000007f6c00720b */ /* 0x000fe20003f5c000 */
[----:B------:R-:W-:-:S03]  /*cc70*/  IMAD.U32 R108, R175, 0x10000, RZ ;  /* 0x00010000af6c7824 */ /* 0x000fc600078e00ff */
        /* <DEDUP_REMOVED lines=12> */
.L_x_1366:
        /* <DEDUP_REMOVED lines=13> */
.L_x_1368:
[----:B------:R-:W-:Y:S05]  /*ce10*/  BSYNC.RECONVERGENT B2 ;  /* 0x0000000000027941 */ /* 0x000fea0003800200 */
.L_x_1367:
        /* <DEDUP_REMOVED lines=43> */
.L_x_1365:
[----:B------:R-:W-:Y:S05]  /*d0d0*/  BSYNC.RECONVERGENT B1 ;  /* 0x0000000000017941 */ /* 0x000fea0003800200 */
.L_x_1364:
        /* <DEDUP_REMOVED lines=8> */
[----:B------:R-:W-:Y:S01]  /*d160*/  IMAD.MOV.U32 R113, RZ, RZ, 0x2 ;  /* 0x00000002ff717424 */ /* 0x000fe200078e00ff */
[----:B------:R-:W-:Y:S01]  /*d170*/  PRMT R114, R114, 0x7632, R114 ;  /* 0x0000763272727816 */ /* 0x000fe20000000072 */
        /* <DEDUP_REMOVED lines=15> */
.L_x_1371:
        /* <DEDUP_REMOVED lines=13> */
.L_x_1373:
[----:B------:R-:W-:Y:S05]  /*d340*/  BSYNC.RECONVERGENT B2 ;  /* 0x0000000000027941 */ /* 0x000fea0003800200 */
.L_x_1372:
        /* <DEDUP_REMOVED lines=43> */
.L_x_1370:
[----:B------:R-:W-:Y:S05]  /*d600*/  BSYNC.RECONVERGENT B1 ;  /* 0x0000000000017941 */ /* 0x000fea0003800200 */
.L_x_1369:
        /* <DEDUP_REMOVED lines=23> */
.L_x_1376:
        /* <DEDUP_REMOVED lines=13> */
.L_x_1378:
[----:B------:R-:W-:Y:S05]  /*d850*/  BSYNC.RECONVERGENT B2 ;  /* 0x0000000000027941 */ /* 0x000fea0003800200 */
.L_x_1377:
        /* <DEDUP_REMOVED lines=43> */
.L_x_1375:
[----:B------:R-:W-:Y:S05]  /*db10*/  BSYNC.RECONVERGENT B1 ;  /* 0x0000000000017941 */ /* 0x000fea0003800200 */
.L_x_1374:
[----:B------:R-:W-:Y:S01]  /*db20*/  I2FP.F32.U32 R108, R109 ;  /* 0x0000006d006c7245 */ /* 0x000fe20000201000 */
[----:B------:R-:W-:Y:S01]  /*db30*/  IMAD.U32 R109, R111, 0x10000, RZ ;  /* 0x000100006f6d7824 */ /* 0x000fe200078e00ff */
[----:B------:R-:W-:Y:S01]  /*db40*/  ISETP.NE.AND P6, PT, R112, 0x1, PT ;  /* 0x000000017000780c */ /* 0x000fe20003fc5270 */
[----:B------:R-:W-:Y:S01]  /*db50*/  IMAD.U32 R110, R115, 0x10000, RZ ;  /* 0x00010000736e7824 */ /* 0x000fe200078e00ff */
[----:B------:R-:W-:Y:S01]  /*db60*/  BSSY.RECONVERGENT B1, `(.L_x_1379) ;  /* 0x0000050000017945 */ /* 0x000fe20003800200 */
[----:B------:R-:W-:Y:S01]  /*db70*/  FFMA.FTZ R108, R108, R125, 1.1641532182693481445e-10 ;  /* 0x2f0000006c6c7423 */ /* 0x000fe2000001007d */
[----:B------:R-:W-:Y:S01]  /*db80*/  FMUL.FTZ R109, R109, R124 ;  /* 0x0000007c6d6d7220 */ /* 0x000fe20000410000 */
[----:B------:R-:W-:Y:S02]  /*db90*/  PRMT R114, R111, 0x7632, R114 ;  /* 0x000076326f727816 */ /* 0x000fe40000000072 */
[----:B------:R-:W-:Y:S01]  /*dba0*/  PRMT R115, R115, 0x7632, R115 ;  /* 0x0000763273737816 */ /* 0x000fe20000000073 */
[----:B------:R-:W-:Y:S01]  /*dbb0*/  FMUL.FTZ R109, R109, R126 ;  /* 0x0000007e6d6d7220 */ /* 0x000fe20000410000 */
[----:B------:R-:W-:-:S02]  /*dbc0*/  FSETP.GTU.FTZ.AND P5, PT, R108, R127, PT ;  /* 0x0000007f6c00720b */ /* 0x000fc40003fbc000 */
[----:B------:R-:W-:Y:S02]  /*dbd0*/  MOV R188, 0x2 ;  /* 0x0000000200bc7802 */ /* 0x000fe40000000f00 */
        /* <DEDUP_REMOVED lines=13> */
.L_x_1381:
        /* <DEDUP_REMOVED lines=15> */
.L_x_1383:
[----:B------:R-:W-:Y:S05]  /*dda0*/  BSYNC.RECONVERGENT B2 ;  /* 0x0000000000027941 */ /* 0x000fea0003800200 */
.L_x_1382:
        /* <DEDUP_REMOVED lines=43> */
.L_x_1380:
[----:B------:R-:W-:Y:S05]  /*e060*/  BSYNC.RECONVERGENT B1 ;  /* 0x0000000000017941 */ /* 0x000fea0003800200 */
.L_x_1379:
[----:B------:R-:W-:Y:S01]  /*e070*/  I2FP.F32.U32 R108, R109 ;  /* 0x0000006d006c7245 */ /* 0x000fe20000201000 */
[----:B------:R-:W-:Y:S01]  /*e080*/  IMAD.U32 R109, R114, 0x10000, RZ ;  /* 0x00010000726d7824 */ /* 0x000fe200078e00ff */
[----:B------:R-:W-:Y:S02]  /*e090*/  SHF.L.U32 R178, R115, 0x10, RZ ;  /* 0x0000001073b27819 */ /* 0x000fe400000006ff */
[----:B------:R-:W-:Y:S01]  /*e0a0*/  F2FP.BF16.F32.PACK_AB R114, R175, R176 ;  /* 0x000000b0af72723e */ /* 0x000fe200000010ff */
[----:B------:R-:W-:Y:S01]  /*e0b0*/  FFMA.FTZ R108, R108, R125, 1.1641532182693481445e-10 ;  /* 0x2f0000006c6c7423 */ /* 0x000fe2000001007d */
[----:B------:R-:W-:Y:S01]  /*e0c0*/  FMUL.FTZ R109, R109, R124 ;  /* 0x0000007c6d6d7220 */ /* 0x000fe20000410000 */
[----:B------:R-:W-:Y:S02]  /*e0d0*/  F2FP.BF16.F32.PACK_AB R113, R173, R174 ;  /* 0x000000aead71723e */ /* 0x000fe400000010ff */
[----:B------:R-:W-:Y:S01]  /*e0e0*/  F2FP.BF16.F32.PACK_AB R112, R170, R172 ;  /* 0x000000acaa70723e */ /* 0x000fe200000010ff */
[----:B------:R-:W-:Y:S01]  /*e0f0*/  FMUL.FTZ R109, R109, R126 ;  /* 0x0000007e6d6d7220 */ /* 0x000fe20000410000 */
[----:B------:R-:W-:-:S04]  /*e100*/  FSETP.GTU.FTZ.AND P6, PT, R108, R127, PT ;  /* 0x0000007f6c00720b */ /* 0x000fc80003fdc000 */
[----:B------:R-:W-:Y:S02]  /*e110*/  FSEL R109, R109, RZ, !P6 ;  /* 0x000000ff6d6d7208 */ /* 0x000fe40007000000 */
[----:B------:R-:W-:-:S03]  /*e120*/  PLOP3.LUT P6, PT, P6, PT, PT, 0x8, 0x80 ;  /* 0x000000000080781c */ /* 0x000fc600037ce170 */
[----:B------:R-:W-:-:S05]  /*e130*/  FADD.FTZ R178, R109, R178 ;  /* 0x000000b26db27221 */ /* 0x000fca0000010000 */
[----:B------:R-:W-:Y:S01]  /*e140*/  F2FP.BF16.F32.PACK_AB R115, R178, R177 ;  /* 0x000000b1b273723e */ /* 0x000fe200000010ff */
[----:B------:R-:W-:Y:S06]  /*e150*/  BRA `(.L_x_1384) ;  /* 0x0000002800147947 */ /* 0x000fec0003800000 */
.L_x_1343:
[----:B------:R-:W-:Y:S01]  /*e160*/  ISETP.NE.AND P0, PT, R177, 0x1, PT ;  /* 0x00000001b100780c */ /* 0x000fe20003f05270 */
[----:B------:R-:W-:Y:S01]  /*e170*/  BSSY.RECONVERGENT B1, `(.L_x_1385) ;  /* 0x0000047000017945 */ /* 0x000fe20003800200 */
[----:B0-----:R-:W-:Y:S01]  /*e180*/  IMAD.MOV.U32 R114, RZ, RZ, 0x2 ;  /* 0x00000002ff727424 */ /* 0x001fe200078e00ff */
        /* <DEDUP_REMOVED lines=13> */
.L_x_1387:
        /* <DEDUP_REMOVED lines=13> */
.L_x_1389:
[----:B------:R-:W-:Y:S05]  /*e330*/  BSYNC.RECONVERGENT B2 ;  /* 0x0000000000027941 */ /* 0x000fea0003800200 */
.L_x_1388:
        /* <DEDUP_REMOVED lines=42> */
.L_x_1386:
[----:B------:R-:W-:Y:S05]  /*e5e0*/  BSYNC.RECONVERGENT B1 ;  /* 0x0000000000017941 */ /* 0x000fea0003800200 */
.L_x_1385:
[----:B------:R-:W-:Y:S01]  /*e5f0*/  I2FP.F32.U32 R112, R112 ;  /* 0x0000007000707245 */ /* 0x000fe20000201000 */
[----:B-----5:R-:W-:Y:S01]  /*e600*/  IMAD.U32 R113, R108, 0x10000, RZ ;  /* 0x000100006c717824 */ /* 0x020fe200078e00ff */
[----:B------:R-:W-:Y:S01]  /*e610*/  ISETP.NE.AND P1, PT, R114, 0x1, PT ;  /* 0x000000017200780c */ /* 0x000fe20003f25270 */
[----:B------:R-:W-:Y:S01]  /*e620*/  BSSY.RECONVERGENT B1, `(.L_x_1390) ;  /* 0x000004d000017945 */ /* 0x000fe20003800200 */
[----:B------:R-:W-:Y:S02]  /*e630*/  HFMA2 R115, -RZ, RZ, 0, 1.1920928955078125e-07 ;  /* 0x00000002ff737431 */ /* 0x000fe400000001ff */
[----:B------:R-:W-:Y:S01]  /*e640*/  FFMA.FTZ R112, R112, R125, 1.1641532182693481445e-10 ;  /* 0x2f00000070707423 */ /* 0x000fe2000001007d */
[----:B------:R-:W-:Y:S01]  /*e650*/  FMUL.FTZ R113, R113, R124 ;  /* 0x0000007c71717220 */ /* 0x000fe20000410000 */
[----:B------:R-:W-:-:S03]  /*e660*/  PRMT R108, R108, 0x7632, R108 ;  /* 0x000076326c6c7816 */ /* 0x000fc6000000006c */
[----:B------:R-:W-:Y:S01]  /*e670*/  FSETP.GTU.FTZ.AND P0, PT, R112, R127, PT ;  /* 0x0000007f7000720b */ /* 0x000fe20003f1c000 */
[----:B------:R-:W-:-:S03]  /*e680*/  FMUL.FTZ R113, R113, R126 ;  /* 0x0000007e71717220 */ /* 0x000fc60000410000 */
[----:B------:R-:W-:Y:S02]  /*e690*/  PLOP3.LUT P2, PT, P0, PT, PT, 0x8, 0x80 ;  /* 0x000000000080781c */ /* 0x000fe4000074e170 */
[----:B------:R-:W-:Y:S01]  /*e6a0*/  FSEL R172, R113, RZ, !P0 ;  /* 0x000000ff71ac7208 */ /* 0x000fe20004000000 */
[----:B------:R-:W-:Y:S01]  /*e6b0*/  IMAD.MOV.U32 R113, RZ, RZ, R144 ;  /* 0x000000ffff717224 */ /* 0x000fe200078e0090 */
        /* <DEDUP_REMOVED lines=10> */
.L_x_1392:
        /* <DEDUP_REMOVED lines=13> */
.L_x_1394:
[----:B------:R-:W-:Y:S05]  /*e830*/  BSYNC.RECONVERGENT B2 ;  /* 0x0000000000027941 */ /* 0x000fea0003800200 */
.L_x_1393:
        /* <DEDUP_REMOVED lines=43> */
.L_x_1391:
[----:B------:R-:W-:Y:S05]  /*eaf0*/  BSYNC.RECONVERGENT B1 ;  /* 0x0000000000017941 */ /* 0x000fea0003800200 */
.L_x_1390:
[----:B------:R-:W-:Y:S01]  /*eb00*/  ISETP.NE.AND P2, PT, R115, 0x1, PT ;  /* 0x000000017300780c */ /* 0x000fe20003f45270 */
[----:B------:R-:W-:Y:S01]  /*eb10*/  BSSY.RECONVERGENT B1, `(.L_x_1395) ;  /* 0x000004d000017945 */ /* 0x000fe20003800200 */
[----:B------:R-:W-:Y:S01]  /*eb20*/  I2FP.F32.U32 R112, R113 ;  /* 0x0000007100707245 */ /* 0x000fe20000201000 */
[----:B------:R-:W-:Y:S02]  /*eb30*/  IMAD.U32 R113, R108, 0x10000, RZ ;  /* 0x000100006c717824 */ /* 0x000fe400078e00ff */
[----:B------:R-:W-:Y:S02]  /*eb40*/  IMAD.MOV.U32 R108, RZ, RZ, R144 ;  /* 0x000000ffff6c7224 */ /* 0x000fe400078e0090 */
[----:B------:R-:W-:Y:S01]  /*eb50*/  FFMA.FTZ R112, R112, R125, 1.1641532182693481445e-10 ;  /* 0x2f00000070707423 */ /* 0x000fe2000001007d */
[----:B------:R-:W-:-:S04]  /*eb60*/  FMUL.FTZ R113, R113, R124 ;  /* 0x0000007c71717220 */ /* 0x000fc80000410000 */
[----:B------:R-:W-:Y:S01]  /*eb70*/  FMUL.FTZ R113, R113, R126 ;  /* 0x0000007e71717220 */ /* 0x000fe20000410000 */
[----:B------:R-:W-:Y:S01]  /*eb80*/  FSETP.GTU.FTZ.AND P1, PT, R112, R127, PT ;  /* 0x0000007f7000720b */ /* 0x000fe20003f3c000 */
[----:B------:R-:W-:-:S03]  /*eb90*/  HFMA2 R112, -RZ, RZ, 0, 1.1920928955078125e-07 ;  /* 0x00000002ff707431 */ /* 0x000fc600000001ff */
[----:B------:R-:W-:Y:S02]  /*eba0*/  PLOP3.LUT P0, PT, P1, PT, PT, 0x8, 0x80 ;  /* 0x000000000080781c */ /* 0x000fe40000f0e170 */
[----:B------:R-:W-:Y:S01]  /*ebb0*/  FSEL R170, R113, RZ, !P1 ;  /* 0x000000ff71aa7208 */ /* 0x000fe20004800000 */
[----:B------:R-:W-:Y:S10]  /*ebc0*/  @!P2 BRA `(.L_x_1396) ;  /* 0x000000040004a947 */ /* 0x000ff40003800000 */
        /* <DEDUP_REMOVED lines=8> */
.L_x_1397:
        /* <DEDUP_REMOVED lines=13> */
.L_x_1399:
[----:B------:R-:W-:Y:S05]  /*ed20*/  BSYNC.RECONVERGENT B2 ;  /* 0x0000000000027941 */ /* 0x000fea0003800200 */
.L_x_1398:
        /* <DEDUP_REMOVED lines=43> */
.L_x_1396:
[----:B------:R-:W-:Y:S05]  /*efe0*/  BSYNC.RECONVERGENT B1 ;  /* 0x0000000000017941 */ /* 0x000fea0003800200 */
.L_x_1395:
        /* <DEDUP_REMOVED lines=9> */
[----:B------:R-:W-:-:S04]  /*f080*/  FSETP.GTU.FTZ.AND P2, PT, R108, R127, PT ;  /* 0x0000007f6c00720b */ /* 0x000fc80003f5c000 */
        /* <DEDUP_REMOVED lines=12> */
.L_x_1402:
        /* <DEDUP_REMOVED lines=13> */
.L_x_1404:
[----:B------:R-:W-:Y:S05]  /*f220*/  BSYNC.RECONVERGENT B2 ;  /* 0x0000000000027941 */ /* 0x000fea0003800200 */
.L_x_1403:
        /* <DEDUP_REMOVED lines=43> */
.L_x_1401:
[----:B------:R-:W-:Y:S05]  /*f4e0*/  BSYNC.RECONVERGENT B1 ;  /* 0x0000000000017941 */ /* 0x000fea0003800200 */
.L_x_1400:
[----:B------:R-:W-:Y:S01]  /*f4f0*/  ISETP.NE.AND P4, PT, R113, 0x1, PT ;  /* 0x000000017100780c */ /* 0x000fe20003f85270 */
[----:B------:R-:W-:Y:S01]  /*f500*/  IMAD.U32 R173, R173, 0x10000, RZ ;  /* 0x00010000adad7824 */ /* 0x000fe200078e00ff */
[----:B------:R-:W-:Y:S01]  /*f510*/  I2FP.F32.U32 R108, R109 ;  /* 0x0000006d006c7245 */ /* 0x000fe20000201000 */
[----:B------:R-:W-:Y:S01]  /*f520*/  BSSY.RECONVERGENT B1, `(.L_x_1405) ;  /* 0x000004b000017945 */ /* 0x000fe20003800200 */
[----:B------:R-:W-:Y:S02]  /*f530*/  HFMA2 R112, -RZ, RZ, 0, 1.1920928955078125e-07 ;  /* 0x00000002ff707431 */ /* 0x000fe400000001ff */
[----:B------:R-:W-:Y:S01]  /*f540*/  FMUL.FTZ R173, R173, R124 ;  /* 0x0000007cadad7220 */ /* 0x000fe20000410000 */
[----:B------:R-:W-:Y:S02]  /*f550*/  IMAD.MOV.U32 R109, RZ, RZ, R144 ;  /* 0x000000ffff6d7224 */ /* 0x000fe400078e0090 */
[----:B------:R-:W-:Y:S01]  /*f560*/  FFMA.FTZ R108, R108, R125, 1.1641532182693481445e-10 ;  /* 0x2f0000006c6c7423 */ /* 0x000fe2000001007d */
[----:B------:R-:W-:-:S04]  /*f570*/  FMUL.FTZ R173, R173, R126 ;  /* 0x0000007eadad7220 */ /* 0x000fc80000410000 */
[----:B------:R-:W-:-:S04]  /*f580*/  FSETP.GTU.FTZ.AND P3, PT, R108, R127, PT ;  /* 0x0000007f6c00720b */ /* 0x000fc80003f7c000 */
        /* <DEDUP_REMOVED lines=11> */
.L_x_1407:
        /* <DEDUP_REMOVED lines=13> */
.L_x_1409:
[----:B------:R-:W-:Y:S05]  /*f710*/  BSYNC.RECONVERGENT B2 ;  /* 0x0000000000027941 */ /* 0x000fea0003800200 */
.L_x_1408:
        /* <DEDUP_REMOVED lines=43> */
.L_x_1406:
[----:B------:R-:W-:Y:S05]  /*f9d0*/  BSYNC.RECONVERGENT B1 ;  /* 0x0000000000017941 */ /* 0x000fea0003800200 */
.L_x_1405:
        /* <DEDUP_REMOVED lines=22> */
.L_x_1412:
        /* <DEDUP_REMOVED lines=13> */
.L_x_1414:
[----:B------:R-:W-:Y:S05]  /*fc10*/  BSYNC.RECONVERGENT B2 ;  /* 0x0000000000027941 */ /* 0x000fea0003800200 */
.L_x_1413:
        /* <DEDUP_REMOVED lines=43> */
.L_x_1411:
[----:B------:R-:W-:Y:S05]  /*fed0*/  BSYNC.RECONVERGENT B1 ;  /* 0x0000000000017941 */ /* 0x000fea0003800200 */
.L_x_1410:
        /* <DEDUP_REMOVED lines=21> */
.L_x_1417:
        /* <DEDUP_REMOVED lines=13> */
.L_x_1419:
[----:B------:R-:W-:Y:S05]  /*10100*/  BSYNC.RECONVERGENT B2 ;  /* 0x0000000000027941 */ /* 0x000fea0003800200 */
.L_x_1418:
        /* <DEDUP_REMOVED lines=43> */
.L_x_1416:
[----:B------:R-:W-:Y:S05]  /*103c0*/  BSYNC.RECONVERGENT B1 ;  /* 0x0000000000017941 */ /* 0x000fea0003800200 */
.L_x_1415:
        /* <DEDUP_REMOVED lines=22> */
.L_x_1422:
        /* <DEDUP_REMOVED lines=15> */
.L_x_1424:
[----:B------:R-:W-:Y:S05]  /*10620*/  BSYNC.RECONVERGENT B2 ;  /* 0x0000000000027941 */ /* 0x000fea0003800200 */
.L_x_1423:
        /* <DEDUP_REMOVED lines=43> */
.L_x_1421:
[----:B------:R-:W-:Y:S05]  /*108e0*/  BSYNC.RECONVERGENT B1 ;  /* 0x0000000000017941 */ /* 0x000fea0003800200 */
.L_x_1420:
        /* <DEDUP_REMOVED lines=12> */
.L_x_1384:
        /* <DEDUP_REMOVED lines=9> */
[----:B------:R-:W-:Y:S02]  /*10a40*/  ISETP.NE.AND P5, PT, R171, RZ, PT ;  /* 0x000000ffab00720c */ /* 0x000fe40003fa5270 */
[----:B------:R-:W-:Y:S02]  /*10a50*/  LOP3.LUT R183, R183, R111, R182, 0xfe, !PT ;  /* 0x0000006fb7b77212 */ /* 0x000fe400078efeb6 */
[----:B------:R-:W-:Y:S02]  /*10a60*/  SEL R182, RZ, 0x1, !P3 ;  /* 0x00000001ffb67807 */ /* 0x000fe40005800000 */
[----:B------:R-:W-:Y:S02]  /*10a70*/  LOP3.LUT R108, R108, R110, R109, 0xfe, !PT ;  /* 0x0000006e6c6c7212 */ /* 0x000fe400078efe6d */
[----:B------:R-:W-:Y:S02]  /*10a80*/  SEL R109, RZ, 0x1, !P5 ;  /* 0x00000001ff6d7807 */ /* 0x000fe40006800000 */
[----:B------:R-:W-:-:S02]  /*10a90*/  IADD3 R171, PT, PT, R153, 0x60, RZ ;  /* 0x0000006099ab7810 */ /* 0x000fc40007ffe0ff */
[----:B------:R-:W-:Y:S02]  /*10aa0*/  LOP3.LUT R183, R183, R182, RZ, 0xfc, !PT ;  /* 0x000000b6b7b77212 */ /* 0x000fe400078efcff */
        /* <DEDUP_REMOVED lines=25> */
.L_x_1428:
        /* <DEDUP_REMOVED lines=13> */
.L_x_1430:
[----:B------:R-:W-:Y:S05]  /*10d10*/  BSYNC.RECONVERGENT B2 ;  /* 0x0000000000027941 */ /* 0x000fea0003800200 */
.L_x_1429:
        /* <DEDUP_REMOVED lines=41> */
[----:B------:R-:W-:-:S07]  /*10fb0*/  LOP3.LUT R3, R182, UR31, R187, 0x96, !PT ;  /* 0x0000001fb6037c12 */ /* 0x000fce000f8e96bb */
.L_x_1427:
[----:B------:R-:W-:Y:S05]  /*10fc0*/  BSYNC.RECONVERGENT B1 ;  /* 0x0000000000017941 */ /* 0x000fea0003800200 */
.L_x_1426:
[----:B------:R-:W-:Y:S01]  /*10fd0*/  I2FP.F32.U32 R180, R181 ;  /* 0x000000b500b47245 */ /* 0x000fe20000201000 */
[----:B-----5:R-:W-:Y:S01]  /*10fe0*/  IMAD.U32 R181, R108, 0x10000, RZ ;  /* 0x000100006cb57824 */ /* 0x020fe200078e00ff */
[----:B------:R-:W-:Y:S01]  /*10ff0*/  ISETP.NE.AND P1, PT, R179, 0x1, PT ;  /* 0x00000001b300780c */ /* 0x000fe20003f25270 */
[----:B------:R-:W-:Y:S01]  /*11000*/  BSSY.RECONVERGENT B1, `(.L_x_1431) ;  /* 0x0000051000017945 */ /* 0x000fe20003800200 */
[----:B------:R-:W-:Y:S01]  /*11010*/  LOP3.LUT R152, R152, 0xfffffffd, RZ, 0xc0, !PT ;  /* 0xfffffffd98987812 */ /* 0x000fe200078ec0ff */
[----:B------:R-:W-:Y:S01]  /*11020*/  FFMA.FTZ R180, R180, R125, 1.1641532182693481445e-10 ;  /* 0x2f000000b4b47423 */ /* 0x000fe2000001007d */
[----:B------:R-:W-:Y:S01]  /*11030*/  FMUL.FTZ R181, R181, R124 ;  /* 0x0000007cb5b57220 */ /* 0x000fe20000410000 */
[----:B------:R-:W-:Y:S01]  /*11040*/  PRMT R108, R108, 0x7632, R108 ;  /* 0x000076326c6c7816 */ /* 0x000fe2000000006c */
[----:B------:R-:W-:Y:S02]  /*11050*/  IMAD.MOV.U32 R182, RZ, RZ, 0x2 ;  /* 0x00000002ffb67424 */ /* 0x000fe400078e00ff */
[----:B------:R-:W-:Y:S01]  /*11060*/  FMUL.FTZ R181, R181, R126 ;  /* 0x0000007eb5b57220 */ /* 0x000fe20000410000 */
[----:B------:R-:W-:-:S02]  /*11070*/  FSETP.GTU.FTZ.AND P0, PT, R180, R127, PT ;  /* 0x0000007fb400720b */ /* 0x000fc40003f1c000 */
[C---:B------:R-:W-:Y:S02]  /*11080*/  SHF.L.U32 R180, R112.reuse, 0x10, RZ ;  /* 0x0000001070b47819 */ /* 0x040fe400000006ff */
[----:B------:R-:W-:Y:S02]  /*11090*/  FSEL R181, R181, RZ, !P0 ;  /* 0x000000ffb5b57208 */ /* 0x000fe40004000000 */
[----:B------:R-:W-:Y:S02]  /*110a0*/  PLOP3.LUT P0, PT, P0, PT, PT, 0x8, 0x80 ;  /* 0x000000000080781c */ /* 0x000fe4000070e170 */
[----:B------:R-:W-:Y:S01]  /*110b0*/  PRMT R112, R112, 0x7632, R112 ;  /* 0x0000763270707816 */ /* 0x000fe20000000070 */
[----:B------:R-:W-:Y:S01]  /*110c0*/  FADD.FTZ R181, R181, R180 ;  /* 0x000000b4b5b57221 */ /* 0x000fe20000010000 */
[----:B------:R-:W-:-:S09]  /*110d0*/  IMAD.MOV.U32 R180, RZ, RZ, R144 ;  /* 0x000000ffffb47224 */ /* 0x000fd200078e0090 */
        /* <DEDUP_REMOVED lines=10> */
.L_x_1433:
        /* <DEDUP_REMOVED lines=13> */
.L_x_1435:
[----:B------:R-:W-:Y:S05]  /*11250*/  BSYNC.RECONVERGENT B2 ;  /* 0x0000000000027941 */ /* 0x000fea0003800200 */
.L_x_1434:
        /* <DEDUP_REMOVED lines=43> */
.L_x_1432:
[----:B------:R-:W-:Y:S05]  /*11510*/  BSYNC.RECONVERGENT B1 ;  /* 0x0000000000017941 */ /* 0x000fea0003800200 */
.L_x_1431:
[----:B------:R-:W-:Y:S01]  /*11520*/  I2FP.F32.U32 R180, R180 ;  /* 0x000000b400b47245 */ /* 0x000fe20000201000 */
[----:B------:R-:W-:Y:S01]  /*11530*/  IMAD.U32 R112, R112, 0x10000, RZ ;  /* 0x0001000070707824 */ /* 0x000fe200078e00ff */
[----:B------:R-:W-:Y:S01]  /*11540*/  SHF.L.U32 R179, R108, 0x10, RZ ;  /* 0x000000106cb37819 */ /* 0x000fe200000006ff */
[----:B------:R-:W-:Y:S01]  /*11550*/  BSSY.RECONVERGENT B1, `(.L_x_1436) ;  /* 0x000004d000017945 */ /* 0x000fe20003800200 */
[----:B------:R-:W-:Y:S01]  /*11560*/  ISETP.NE.AND P1, PT, R182, 0x1, PT ;  /* 0x00000001b600780c */ /* 0x000fe20003f25270 */
[----:B------:R-:W-:Y:S01]  /*11570*/  FFMA.FTZ R180, R180, R125, 1.1641532182693481445e-10 ;  /* 0x2f000000b4b47423 */ /* 0x000fe2000001007d */
[----:B------:R-:W-:Y:S01]  /*11580*/  MOV R108, R144 ;  /* 0x00000090006c7202 */ /* 0x000fe20000000f00 */
[----:B------:R-:W-:-:S03]  /*11590*/  FMUL.FTZ R179, R179, R124 ;  /* 0x0000007cb3b37220 */ /* 0x000fc60000410000 */
[----:B------:R-:W-:Y:S01]  /*115a0*/  FSETP.GTU.FTZ.AND P0, PT, R180, R127, PT ;  /* 0x0000007fb400720b */ /* 0x000fe20003f1c000 */
[----:B------:R-:W-:-:S05]  /*115b0*/  FMUL.FTZ R179, R179, R126 ;  /* 0x0000007eb3b37220 */ /* 0x000fca0000410000 */
        /* <DEDUP_REMOVED lines=13> */
.L_x_1438:
        /* <DEDUP_REMOVED lines=13> */
.L_x_1440:
[----:B------:R-:W-:Y:S05]  /*11760*/  BSYNC.RECONVERGENT B2 ;  /* 0x0000000000027941 */ /* 0x000fea0003800200 */
.L_x_1439:
        /* <DEDUP_REMOVED lines=43> */
.L_x_1437:
[----:B------:R-:W-:Y:S05]  /*11a20*/  BSYNC.RECONVERGENT B1 ;  /* 0x0000000000017941 */ /* 0x000fea0003800200 */
.L_x_1436:
[----:B------:R-:W-:Y:S01]  /*11a30*/  I2FP.F32.U32 R108, R108 ;  /* 0x0000006c006c7245 */ /* 0x000fe20000201000 */
[----:B------:R-:W-:Y:S01]  /*11a40*/  IMAD.U32 R179, R109, 0x10000, RZ ;  /* 0x000100006db37824 */ /* 0x000fe200078e00ff */
[----:B------:R-:W-:Y:S01]  /*11a50*/  ISETP.NE.AND P2, PT, R112, 0x1, PT ;  /* 0x000000017000780c */ /* 0x000fe20003f45270 */
[----:B------:R-:W-:Y:S01]  /*11a60*/  BSSY.RECONVERGENT B1, `(.L_x_1441) ;  /* 0x000004f000017945 */ /* 0x000fe20003800200 */
[----:B------:R-:W-:Y:S01]  /*11a70*/  PRMT R182, R113, 0x7632, R182 ;  /* 0x0000763271b67816 */ /* 0x000fe200000000b6 */
[----:B------:R-:W-:Y:S01]  /*11a80*/  FFMA.FTZ R108, R108, R125, 1.1641532182693481445e-10 ;  /* 0x2f0000006c6c7423 */ /* 0x000fe2000001007d */
[----:B------:R-:W-:-:S04]  /*11a90*/  FMUL.FTZ R179, R179, R124 ;  /* 0x0000007cb3b37220 */ /* 0x000fc80000410000 */
[----:B------:R-:W-:Y:S01]  /*11aa0*/  FMUL.FTZ R179, R179, R126 ;  /* 0x0000007eb3b37220 */ /* 0x000fe20000410000 */
[----:B------:R-:W-:Y:S01]  /*11ab0*/  FSETP.GTU.FTZ.AND P1, PT, R108, R127, PT ;  /* 0x0000007f6c00720b */ /* 0x000fe20003f3c000 */
[----:B------:R-:W-:Y:S02]  /*11ac0*/  IMAD.U32 R108, R113, 0x10000, RZ ;  /* 0x00010000716c7824 */ /* 0x000fe400078e00ff */
[----:B------:R-:W-:Y:S01]  /*11ad0*/  HFMA2 R113, -RZ, RZ, 0, 1.1920928955078125e-07 ;  /* 0x00000002ff717431 */ /* 0x000fe200000001ff */
[----:B------:R-:W-:Y:S02]  /*11ae0*/  FSEL R179, R179, RZ, !P1 ;  /* 0x000000ffb3b37208 */ /* 0x000fe40004800000 */
[----:B------:R-:W-:-:S03]  /*11af0*/  PLOP3.LUT P1, PT, P1, PT, PT, 0x8, 0x80 ;  /* 0x000000000080781c */ /* 0x000fc60000f2e170 */
[----:B------:R-:W-:Y:S01]  /*11b00*/  FADD.FTZ R183, R179, R108 ;  /* 0x0000006cb3b77221 */ /* 0x000fe20000010000 */
        /* <DEDUP_REMOVED lines=11> */
.L_x_1443:
        /* <DEDUP_REMOVED lines=13> */
.L_x_1445:
[----:B------:R-:W-:Y:S05]  /*11c90*/  BSYNC.RECONVERGENT B2 ;  /* 0x0000000000027941 */ /* 0x000fea0003800200 */
.L_x_1444:
        /* <DEDUP_REMOVED lines=43> */
.L_x_1442:
[----:B------:R-:W-:Y:S05]  /*11f50*/  BSYNC.RECONVERGENT B1 ;  /* 0x0000000000017941 */ /* 0x000fea0003800200 */
.L_x_1441:
        /* <DEDUP_REMOVED lines=23> */
.L_x_1448:
        /* <DEDUP_REMOVED lines=13> */
.L_x_1450:
[----:B------:R-:W-:Y:S05]  /*121a0*/  BSYNC.RECONVERGENT B2 ;  /* 0x0000000000027941 */ /* 0x000fea0003800200 */
.L_x_1449:
        /* <DEDUP_REMOVED lines=43> */
.L_x_1447:
[----:B------:R-:W-:Y:S05]  /*12460*/  BSYNC.RECONVERGENT B1 ;  /* 0x0000000000017941 */ /* 0x000fea0003800200 */
.L_x_1446:
        /* <DEDUP_REMOVED lines=10> */
[C---:B------:R-:W-:Y:S01]  /*12510*/  IMAD.U32 R108, R114.reuse, 0x10000, RZ ;  /* 0x00010000726c7824 */ /* 0x040fe200078e00ff */
[----:B------:R-:W-:-:S03]  /*12520*/  PRMT R114, R114, 0x7632, R114 ;  /* 0x0000763272727816 */ /* 0x000fc60000000072 */
        /* <DEDUP_REMOVED lines=13> */
.L_x_1453:
        /* <DEDUP_REMOVED lines=13> */
.L_x_1455:
[----:B------:R-:W-:Y:S05]  /*126d0*/  BSYNC.RECONVERGENT B2 ;  /* 0x0000000000027941 */ /* 0x000fea0003800200 */
.L_x_1454:
        /* <DEDUP_REMOVED lines=43> */
.L_x_1452:
[----:B------:R-:W-:Y:S05]  /*12990*/  BSYNC.RECONVERGENT B1 ;  /* 0x0000000000017941 */ /* 0x000fea0003800200 */
.L_x_1451:
        /* <DEDUP_REMOVED lines=23> */
.L_x_1458:
        /* <DEDUP_REMOVED lines=13> */
.L_x_1460:
[----:B------:R-:W-:Y:S05]  /*12be0*/  BSYNC.RECONVERGENT B2 ;  /* 0x0000000000027941 */ /* 0x000fea0003800200 */
.L_x_1459:
        /* <DEDUP_REMOVED lines=43> */
.L_x_1457:
[----:B------:R-:W-:Y:S05]  /*12ea0*/  BSYNC.RECONVERGENT B1 ;  /* 0x0000000000017941 */ /* 0x000fea0003800200 */
.L_x_1456:
        /* <DEDUP_REMOVED lines=25> */
.L_x_1463:
        /* <DEDUP_REMOVED lines=15> */
.L_x_1465:
[----:B------:R-:W-:Y:S05]  /*13130*/  BSYNC.RECONVERGENT B2 ;  /* 0x0000000000027941 */ /* 0x000fea0003800200 */
.L_x_1464:
        /* <DEDUP_REMOVED lines=43> */
.L_x_1462:
[----:B------:R-:W-:Y:S05]  /*133f0*/  BSYNC.RECONVERGENT B1 ;  /* 0x0000000000017941 */ /* 0x000fea0003800200 */
.L_x_1461:
        /* <DEDUP_REMOVED lines=15> */
.L_x_1425:
        /* <DEDUP_REMOVED lines=16> */
.L_x_1469:
        /* <DEDUP_REMOVED lines=13> */
.L_x_1471:
[----:B------:R-:W-:Y:S05]  /*136c0*/  BSYNC.RECONVERGENT B2 ;  /* 0x0000000000027941 */ /* 0x000fea0003800200 */
.L_x_1470:
        /* <DEDUP_REMOVED lines=40> */
[----:B------:R-:W-:Y:S01]  /*13950*/  LOP3.LUT R3, R112, UR31, R187, 0x96, !PT ;  /* 0x0000001f70037c12 */ /* 0x000fe2000f8e96bb */
[----:B------:R-:W-:-:S07]  /*13960*/  IMAD.MOV.U32 R112, RZ, RZ, R180 ;  /* 0x000000ffff707224 */ /* 0x000fce00078e00b4 */
.L_x_1468:
[----:B------:R-:W-:Y:S05]  /*13970*/  BSYNC.RECONVERGENT B1 ;  /* 0x0000000000017941 */ /* 0x000fea0003800200 */
.L_x_1467:
[----:B------:R-:W-:Y:S01]  /*13980*/  I2FP.F32.U32 R112, R112 ;  /* 0x0000007000707245 */ /* 0x000fe20000201000 */
[----:B------:R-:W-:Y:S01]  /*13990*/  BSSY.RECONVERGENT B1, `(.L_x_1472) ;  /* 0x0000050000017945 */ /* 0x000fe20003800200 */
[----:B-----5:R-:W-:Y:S01]  /*139a0*/  SHF.L.U32 R113, R108, 0x10, RZ ;  /* 0x000000106c717819 */ /* 0x020fe200000006ff */
[----:B------:R-:W-:Y:S01]  /*139b0*/  IMAD.MOV.U32 R115, RZ, RZ, 0x2 ;  /* 0x00000002ff737424 */ /* 0x000fe200078e00ff */
[----:B------:R-:W-:Y:S01]  /*139c0*/  ISETP.NE.AND P1, PT, R114, 0x1, PT ;  /* 0x000000017200780c */ /* 0x000fe20003f25270 */
[----:B------:R-:W-:Y:S01]  /*139d0*/  FFMA.FTZ R112, R112, R125, 1.1641532182693481445e-10 ;  /* 0x2f00000070707423 */ /* 0x000fe2000001007d */
[----:B------:R-:W-:Y:S01]  /*139e0*/  LOP3.LUT R152, R152, 0xfffffffd, RZ, 0xc0, !PT ;  /* 0xfffffffd98987812 */ /* 0x000fe200078ec0ff */
[----:B------:R-:W-:Y:S01]  /*139f0*/  FMUL.FTZ R113, R113, R124 ;  /* 0x0000007c71717220 */ /* 0x000fe20000410000 */
[----:B------:R-:W-:Y:S02]  /*13a00*/  PRMT R108, R108, 0x7632, R108 ;  /* 0x000076326c6c7816 */ /* 0x000fe4000000006c */
[----:B------:R-:W-:Y:S01]  /*13a10*/  FSETP.GTU.FTZ.AND P0, PT, R112, R127, PT ;  /* 0x0000007f7000720b */ /* 0x000fe20003f1c000 */
[----:B------:R-:W-:-:S03]  /*13a20*/  FMUL.FTZ R113, R113, R126 ;  /* 0x0000007e71717220 */ /* 0x000fc60000410000 */
[----:B------:R-:W-:Y:S02]  /*13a30*/  PLOP3.LUT P2, PT, P0, PT, PT, 0x8, 0x80 ;  /* 0x000000000080781c */ /* 0x000fe4000074e170 */
[----:B------:R-:W-:Y:S01]  /*13a40*/  FSEL R181, R113, RZ, !P0 ;  /* 0x000000ff71b57208 */ /* 0x000fe20004000000 */
[----:B------:R-:W-:-:S10]  /*13a50*/  IMAD.MOV.U32 R113, RZ, RZ, R144 ;  /* 0x000000ffff717224 */ /* 0x000fd400078e0090 */
        /* <DEDUP_REMOVED lines=10> */
.L_x_1474:
        /* <DEDUP_REMOVED lines=13> */
.L_x_1476:
[----:B------:R-:W-:Y:S05]  /*13bd0*/  BSYNC.RECONVERGENT B2 ;  /* 0x0000000000027941 */ /* 0x000fea0003800200 */
.L_x_1475:
        /* <DEDUP_REMOVED lines=43> */
.L_x_1473:
[----:B------:R-:W-:Y:S05]  /*13e90*/  BSYNC.RECONVERGENT B1 ;  /* 0x0000000000017941 */ /* 0x000fea0003800200 */
.L_x_1472:
[----:B------:R-:W-:Y:S01]  /*13ea0*/  I2FP.F32.U32 R112, R113 ;  /* 0x0000007100707245 */ /* 0x000fe20000201000 */
[----:B------:R-:W-:Y:S01]  /*13eb0*/  BSSY.RECONVERGENT B1, `(.L_x_1477) ;  /* 0x000004d000017945 */ /* 0x000fe20003800200 */
[----:B------:R-:W-:Y:S02]  /*13ec0*/  ISETP.NE.AND P2, PT, R115, 0x1, PT ;  /* 0x000000017300780c */ /* 0x000fe40003f45270 */
[----:B------:R-:W-:Y:S01]  /*13ed0*/  SHF.L.U32 R113, R108, 0x10, RZ ;  /* 0x000000106c717819 */ /* 0x000fe200000006ff */
[----:B------:R-:W-:Y:S01]  /*13ee0*/  FFMA.FTZ R112, R112, R125, 1.1641532182693481445e-10 ;  /* 0x2f00000070707423 */ /* 0x000fe2000001007d */
[----:B------:R-:W-:-:S03]  /*13ef0*/  IMAD.MOV.U32 R108, RZ, RZ, R144 ;  /* 0x000000ffff6c7224 */ /* 0x000fc600078e0090 */
[----:B------:R-:W-:Y:S01]  /*13f00*/  FMUL.FTZ R113, R113, R124 ;  /* 0x0000007c71717220 */ /* 0x000fe20000410000 */
[----:B------:R-:W-:Y:S01]  /*13f10*/  FSETP.GTU.FTZ.AND P1, PT, R112, R127, PT ;  /* 0x0000007f7000720b */ /* 0x000fe20003f3c000 */
[----:B------:R-:W-:Y:S02]  /*13f20*/  IMAD.MOV.U32 R112, RZ, RZ, 0x2 ;  /* 0x00000002ff707424 */ /* 0x000fe400078e00ff */
[----:B------:R-:W-:Y:S01]  /*13f30*/  FMUL.FTZ R113, R113, R126 ;  /* 0x0000007e71717220 */ /* 0x000fe20000410000 */
[----:B------:R-:W-:-:S04]  /*13f40*/  PLOP3.LUT P0, PT, P1, PT, PT, 0x8, 0x80 ;  /* 0x000000000080781c */ /* 0x000fc80000f0e170 */
[----:B------:R-:W-:Y:S01]  /*13f50*/  FSEL R180, R113, RZ, !P1 ;  /* 0x000000ff71b47208 */ /* 0x000fe20004800000 */
        /* <DEDUP_REMOVED lines=9> */
.L_x_1479:
        /* <DEDUP_REMOVED lines=13> */
.L_x_1481:
[----:B------:R-:W-:Y:S05]  /*140c0*/  BSYNC.RECONVERGENT B2 ;  /* 0x0000000000027941 */ /* 0x000fea0003800200 */
.L_x_1480:
        /* <DEDUP_REMOVED lines=43> */
.L_x_1478:
[----:B------:R-:W-:Y:S05]  /*14380*/  BSYNC.RECONVERGENT B1 ;  /* 0x0000000000017941 */ /* 0x000fea0003800200 */
.L_x_1477:
[----:B------:R-:W-:Y:S01]  /*14390*/  I2FP.F32.U32 R108, R108 ;  /* 0x0000006c006c7245 */ /* 0x000fe20000201000 */
[----:B------:R-:W-:Y:S01]  /*143a0*/  BSSY.RECONVERGENT B1, `(.L_x_1482) ;  /* 0x000004e000017945 */ /* 0x000fe20003800200 */
[C---:B------:R-:W-:Y:S02]  /*143b0*/  SHF.L.U32 R113, R109.reuse, 0x10, RZ ;  /* 0x000000106d717819 */ /* 0x040fe400000006ff */
[----:B------:R-:W-:Y:S01]  /*143c0*/  ISETP.NE.AND P3, PT, R112, 0x1, PT ;  /* 0x000000017000780c */ /* 0x000fe20003f65270 */
[----:B------:R-:W-:Y:S01]  /*143d0*/  FFMA.FTZ R108, R108, R125, 1.1641532182693481445e-10 ;  /* 0x2f0000006c6c7423 */ /* 0x000fe2000001007d */
[----:B------:R-:W-:Y:S01]  /*143e0*/  PRMT R179, R109, 0x7632, R179 ;  /* 0x000076326db37816 */ /* 0x000fe200000000b3 */
[----:B------:R-:W-:Y:S01]  /*143f0*/  FMUL.FTZ R113, R113, R124 ;  /* 0x0000007c71717220 */ /* 0x000fe20000410000 */
[----:B------:R-:W-:Y:S02]  /*14400*/  IMAD.MOV.U32 R109, RZ, RZ, R144 ;  /* 0x000000ffff6d7224 */ /* 0x000fe400078e0090 */
[----:B------:R-:W-:Y:S01]  /*14410*/  FSETP.GTU.FTZ.AND P2, PT, R108, R127, PT ;  /* 0x0000007f6c00720b */ /* 0x000fe20003f5c000 */
[----:B------:R-:W-:-:S03]  /*14420*/  FMUL.FTZ R113, R113, R126 ;  /* 0x0000007e71717220 */ /* 0x000fc60000410000 */
[----:B------:R-:W-:Y:S02]  /*14430*/  PLOP3.LUT P1, PT, P2, PT, PT, 0x8, 0x80 ;  /* 0x000000000080781c */ /* 0x000fe4000172e170 */
[----:B------:R-:W-:Y:S01]  /*14440*/  FSEL R183, R113, RZ, !P2 ;  /* 0x000000ff71b77208 */ /* 0x000fe20005000000 */
[----:B------:R-:W-:Y:S01]  /*14450*/  IMAD.MOV.U32 R113, RZ, RZ, 0x2 ;  /* 0x00000002ff717424 */ /* 0x000fe200078e00ff */
        /* <DEDUP_REMOVED lines=9> */
.L_x_1484:
        /* <DEDUP_REMOVED lines=13> */
.L_x_1486:
[----:B------:R-:W-:Y:S05]  /*145c0*/  BSYNC.RECONVERGENT B2 ;  /* 0x0000000000027941 */ /* 0x000fea0003800200 */
.L_x_1485:
        /* <DEDUP_REMOVED lines=43> */
.L_x_1483:
[----:B------:R-:W-:Y:S05]  /*14880*/  BSYNC.RECONVERGENT B1 ;  /* 0x0000000000017941 */ /* 0x000fea0003800200 */
.L_x_1482:
[----:B------:R-:W-:Y:S01]  /*14890*/  ISETP.NE.AND P4, PT, R113, 0x1, PT ;  /* 0x000000017100780c */ /* 0x000fe20003f85270 */
[----:B------:R-:W-:Y:S01]  /*148a0*/  BSSY.RECONVERGENT B1, `(.L_x_1487) ;  /* 0x000004d000017945 */ /* 0x000fe20003800200 */
[----:B------:R-:W-:Y:S01]  /*148b0*/  I2FP.F32.U32 R108, R109 ;  /* 0x0000006d006c7245 */ /* 0x000fe20000201000 */
[----:B------:R-:W-:Y:S01]  /*148c0*/  IMAD.MOV.U32 R112, RZ, RZ, 0x2 ;  /* 0x00000002ff707424 */ /* 0x000fe200078e00ff */
[----:B------:R-:W-:Y:S01]  /*148d0*/  SHF.L.U32 R179, R179, 0x10, RZ ;  /* 0x00000010b3b37819 */ /* 0x000fe200000006ff */
[----:B------:R-:W-:Y:S02]  /*148e0*/  IMAD.MOV.U32 R109, RZ, RZ, R144 ;  /* 0x000000ffff6d7224 */ /* 0x000fe400078e0090 */
[----:B------:R-:W-:Y:S02]  /*148f0*/  FFMA.FTZ R108, R108, R125, 1.1641532182693481445e-10 ;  /* 0x2f0000006c6c7423 */ /* 0x000fe4000001007d */
[----:B------:R-:W-:-:S03]  /*14900*/  FMUL.FTZ R179, R179, R124 ;  /* 0x0000007cb3b37220 */ /* 0x000fc60000410000 */
[----:B------:R-:W-:Y:S01]  /*14910*/  FSETP.GTU.FTZ.AND P3, PT, R108, R127, PT ;  /* 0x0000007f6c00720b */ /* 0x000fe20003f7c000 */
[----:B------:R-:W-:-:S03]  /*14920*/  FMUL.FTZ R179, R179, R126 ;  /* 0x0000007eb3b37220 */ /* 0x000fc60000410000 */
        /* <DEDUP_REMOVED lines=11> */
.L_x_1489:
        /* <DEDUP_REMOVED lines=13> */
.L_x_1491:
[----:B------:R-:W-:Y:S05]  /*14ab0*/  BSYNC.RECONVERGENT B2 ;  /* 0x0000000000027941 */ /* 0x000fea0003800200 */
.L_x_1490:
        /* <DEDUP_REMOVED lines=43> */
.L_x_1488:
[----:B------:R-:W-:Y:S05]  /*14d70*/  BSYNC.RECONVERGENT B1 ;  /* 0x0000000000017941 */ /* 0x000fea0003800200 */
.L_x_1487:
        /* <DEDUP_REMOVED lines=22> */
.L_x_1494:
        /* <DEDUP_REMOVED lines=13> */
.L_x_1496:
[----:B------:R-:W-:Y:S05]  /*14fb0*/  BSYNC.RECONVERGENT B2 ;  /* 0x0000000000027941 */ /* 0x000fea0003800200 */
.L_x_1495:
        /* <DEDUP_REMOVED lines=43> */
.L_x_1493:
[----:B------:R-:W-:Y:S05]  /*15270*/  BSYNC.RECONVERGENT B1 ;  /* 0x0000000000017941 */ /* 0x000fea0003800200 */
.L_x_1492:
        /* <DEDUP_REMOVED lines=21> */
.L_x_1499:
        /* <DEDUP_REMOVED lines=13> */
.L_x_1501:
[----:B------:R-:W-:Y:S05]  /*154a0*/  BSYNC.RECONVERGENT B2 ;  /* 0x0000000000027941 */ /* 0x000fea0003800200 */
.L_x_1500:
        /* <DEDUP_REMOVED lines=43> */
.L_x_1498:
[----:B------:R-:W-:Y:S05]  /*15760*/  BSYNC.RECONVERGENT B1 ;  /* 0x0000000000017941 */ /* 0x000fea0003800200 */
.L_x_1497:
        /* <DEDUP_REMOVED lines=22> */
.L_x_1504:
        /* <DEDUP_REMOVED lines=15> */
.L_x_1506:
[----:B------:R-:W-:Y:S05]  /*159c0*/  BSYNC.RECONVERGENT B2 ;  /* 0x0000000000027941 */ /* 0x000fea0003800200 */
.L_x_1505:
        /* <DEDUP_REMOVED lines=43> */
.L_x_1503:
[----:B------:R-:W-:Y:S05]  /*15c80*/  BSYNC.RECONVERGENT B1 ;  /* 0x0000000000017941 */ /* 0x000fea0003800200 */
.L_x_1502:
        /* <DEDUP_REMOVED lines=12> */
.L_x_1466:
[----:B------:R-:W-:Y:S01]  /*15d50*/  SEL R111, RZ, 0x1000000, !P6 ;  /* 0x01000000ff6f7807 */ /* 0x000fe20007000000 */
[----:B------:R-:W-:Y:S01]  /*15d60*/  VIADD R179, R153, 0x80 ;  /* 0x0000008099b37836 */ /* 0x000fe20000000000 */
[----:B------:R-:W-:Y:S01]  /*15d70*/  SEL R190, RZ, 0x10000, !P5 ;  /* 0x00010000ffbe7807 */ /* 0x000fe20006800000 */
[C---:B------:R-:W-:Y:S01]  /*15d80*/  IMAD.WIDE.U32 R194, R171.reuse, 0x10, R118 ;  /* 0x00000010abc27825 */ /* 0x040fe200078e0076 */
[----:B------:R-:W-:Y:S02]  /*15d90*/  SEL R191, RZ, 0x100, !P4 ;  /* 0x00000100ffbf7807 */ /* 0x000fe40006000000 */
[----:B------:R-:W-:Y:S01]  /*15da0*/  SEL R110, RZ, 0x1000000, !P2 ;  /* 0x01000000ff6e7807 */ /* 0x000fe20005000000 */
[----:B------:R-:W-:Y:S01]  /*15db0*/  IMAD.WIDE.U32 R192, R171, 0x8, R116 ;  /* 0x00000008abc07825 */ /* 0x000fe200078e0074 */
[----:B------:R-:W-:Y:S01]  /*15dc0*/  SEL R109, RZ, 0x10000, !P1 ;  /* 0x00010000ff6d7807 */ /* 0x000fe20004800000 */
[----:B------:R0:W-:Y:S01]  /*15dd0*/  STG.E.128 desc[UR8][R194.64], R112 ;  /* 0x00000070c2007986 */ /* 0x0001e2000c101d08 */
[----:B------:R-:W-:-:S02]  /*15de0*/  SEL R108, RZ, 0x100, !P0 ;  /* 0x00000100ff6c7807 */ /* 0x000fc40004000000 */
[----:B------:R-:W-:Y:S02]  /*15df0*/  LOP3.LUT P5, RZ, R152, 0x2, RZ, 0xc0, !PT ;  /* 0x0000000298ff7812 */ /* 0x000fe400078ac0ff */
        /* <DEDUP_REMOVED lines=30> */
.L_x_1510:
        /* <DEDUP_REMOVED lines=13> */
.L_x_1512:
[----:B------:R-:W-:Y:S05]  /*160b0*/  BSYNC.RECONVERGENT B2 ;  /* 0x0000000000027941 */ /* 0x000fea0003800200 */
.L_x_1511:
        /* <DEDUP_REMOVED lines=42> */
.L_x_1509:
[----:B------:R-:W-:Y:S05]  /*16360*/  BSYNC.RECONVERGENT B1 ;  /* 0x0000000000017941 */ /* 0x000fea0003800200 */
.L_x_1508:
        /* <DEDUP_REMOVED lines=10> */
[----:B------:R-:W-:Y:S01]  /*16410*/  FMUL.FTZ R191, R191, R126 ;  /* 0x0000007ebfbf7220 */ /* 0x000fe20000410000 */
[C---:B------:R-:W-:Y:S01]  /*16420*/  IMAD.U32 R186, R112.reuse, 0x10000, RZ ;  /* 0x0001000070ba7824 */ /* 0x040fe200078e00ff */
[----:B------:R-:W-:-:S03]  /*16430*/  PRMT R112, R112, 0x7632, R112 ;  /* 0x0000763270707816 */ /* 0x000fc60000000070 */
[----:B------:R-:W-:Y:S02]  /*16440*/  FSEL R191, R191, RZ, !P0 ;  /* 0x000000ffbfbf7208 */ /* 0x000fe40004000000 */
[----:B------:R-:W-:-:S03]  /*16450*/  PLOP3.LUT P0, PT, P0, PT, PT, 0x8, 0x80 ;  /* 0x000000000080781c */ /* 0x000fc6000070e170 */
[----:B------:R-:W-:Y:S01]  /*16460*/  FADD.FTZ R191, R191, R186 ;  /* 0x000000babfbf7221 */ /* 0x000fe20000010000 */
[----:B------:R-:W-:-:S09]  /*16470*/  MOV R186, R144 ;  /* 0x0000009000ba7202 */ /* 0x000fd20000000f00 */
        /* <DEDUP_REMOVED lines=10> */
.L_x_1515:
        /* <DEDUP_REMOVED lines=13> */
.L_x_1517:
[----:B------:R-:W-:Y:S05]  /*165f0*/  BSYNC.RECONVERGENT B2 ;  /* 0x0000000000027941 */ /* 0x000fea0003800200 */
.L_x_1516:
        /* <DEDUP_REMOVED lines=43> */
.L_x_1514:
[----:B------:R-:W-:Y:S05]  /*168b0*/  BSYNC.RECONVERGENT B1 ;  /* 0x0000000000017941 */ /* 0x000fea0003800200 */
.L_x_1513:
        /* <DEDUP_REMOVED lines=23> */
.L_x_1520:
        /* <DEDUP_REMOVED lines=13> */
.L_x_1522:
[----:B------:R-:W-:Y:S05]  /*16b00*/  BSYNC.RECONVERGENT B2 ;  /* 0x0000000000027941 */ /* 0x000fea0003800200 */
.L_x_1521:
        /* <DEDUP_REMOVED lines=43> */
.L_x_1519:
[----:B------:R-:W-:Y:S05]  /*16dc0*/  BSYNC.RECONVERGENT B1 ;  /* 0x0000000000017941 */ /* 0x000fea0003800200 */
.L_x_1518:
        /* <DEDUP_REMOVED lines=8> */
[----:B------:R-:W-:Y:S02]  /*16e50*/  FSETP.GTU.FTZ.AND P1, PT, R108, R127, PT ;  /* 0x0000007f6c00720b */ /* 0x000fe40003f3c000 */
[----:B------:R-:W-:Y:S01]  /*16e60*/  SHF.L.U32 R108, R113, 0x10, RZ ;  /* 0x00000010716c7819 */ /* 0x000fe200000006ff */
[----:B------:R-:W-:Y:S01]  /*16e70*/  IMAD.MOV.U32 R113, RZ, RZ, 0x2 ;  /* 0x00000002ff717424 */ /* 0x000fe200078e00ff */
        /* <DEDUP_REMOVED lines=14> */
.L_x_1525:
        /* <DEDUP_REMOVED lines=13> */
.L_x_1527:
[----:B------:R-:W-:Y:S05]  /*17030*/  BSYNC.RECONVERGENT B2 ;  /* 0x0000000000027941 */ /* 0x000fea0003800200 */
.L_x_1526:
        /* <DEDUP_REMOVED lines=43> */
.L_x_1524:
[----:B------:R-:W-:Y:S05]  /*172f0*/  BSYNC.RECONVERGENT B1 ;  /* 0x0000000000017941 */ /* 0x000fea0003800200 */
.L_x_1523:
[----:B------:R-:W-:Y:S01]  /*17300*/  I2FP.F32.U32 R108, R109 ;  /* 0x0000006d006c7245 */ /* 0x000fe20000201000 */
[----:B------:R-:W-:Y:S01]  /*17310*/  IMAD.U32 R186, R186, 0x10000, RZ ;  /* 0x00010000baba7824 */ /* 0x000fe200078e00ff */
[----:B------:R-:W-:Y:S01]  /*17320*/  SHF.L.U32 R189, R189, 0x10, RZ ;  /* 0x00000010bdbd7819 */ /* 0x000fe200000006ff */
[----:B------:R-:W-:Y:S01]  /*17330*/  BSSY.RECONVERGENT B1, `(.L_x_1528) ;  /* 0x000004d000017945 */ /* 0x000fe20003800200 */
[----:B------:R-:W-:Y:S01]  /*17340*/  ISETP.NE.AND P3, PT, R113, 0x1, PT ;  /* 0x000000017100780c */ /* 0x000fe20003f65270 */
[----:B------:R-:W-:Y:S01]  /*17350*/  FFMA.FTZ R108, R108, R125, 1.1641532182693481445e-10 ;  /* 0x2f0000006c6c7423 */ /* 0x000fe2000001007d */
[----:B------:R-:W-:Y:S02]  /*17360*/  IMAD.MOV.U32 R112, RZ, RZ, 0x2 ;  /* 0x00000002ff707424 */ /* 0x000fe400078e00ff */
[----:B------:R-:W-:Y:S01]  /*17370*/  FMUL.FTZ R189, R189, R124 ;  /* 0x0000007cbdbd7220 */ /* 0x000fe20000410000 */
[----:B------:R-:W-:Y:S02]  /*17380*/  MOV R109, R144 ;  /* 0x00000090006d7202 */ /* 0x000fe40000000f00 */
[----:B------:R-:W-:Y:S01]  /*17390*/  FSETP.GTU.FTZ.AND P2, PT, R108, R127, PT ;  /* 0x0000007f6c00720b */ /* 0x000fe20003f5c000 */
[----:B------:R-:W-:-:S05]  /*173a0*/  FMUL.FTZ R189, R189, R126 ;  /* 0x0000007ebdbd7220 */ /* 0x000fca0000410000 */
        /* <DEDUP_REMOVED lines=12> */
.L_x_1530:
        /* <DEDUP_REMOVED lines=13> */
.L_x_1532:
[----:B------:R-:W-:Y:S05]  /*17540*/  BSYNC.RECONVERGENT B2 ;  /* 0x0000000000027941 */ /* 0x000fea0003800200 */
.L_x_1531:
        /* <DEDUP_REMOVED lines=43> */
.L_x_1529:
[----:B------:R-:W-:Y:S05]  /*17800*/  BSYNC.RECONVERGENT B1 ;  /* 0x0000000000017941 */ /* 0x000fea0003800200 */
.L_x_1528:
        /* <DEDUP_REMOVED lines=25> */
.L_x_1535:
        /* <DEDUP_REMOVED lines=13> */
.L_x_1537:
[----:B------:R-:W-:Y:S05]  /*17a70*/  BSYNC.RECONVERGENT B2 ;  /* 0x0000000000027941 */ /* 0x000fea0003800200 */
.L_x_1536:
        /* <DEDUP_REMOVED lines=43> */
.L_x_1534:
[----:B------:R-:W-:Y:S05]  /*17d30*/  BSYNC.RECONVERGENT B1 ;  /* 0x0000000000017941 */ /* 0x000fea0003800200 */
.L_x_1533:
        /* <DEDUP_REMOVED lines=23> */
.L_x_1540:
        /* <DEDUP_REMOVED lines=13> */
.L_x_1542:
[----:B------:R-:W-:Y:S05]  /*17f80*/  BSYNC.RECONVERGENT B2 ;  /* 0x0000000000027941 */ /* 0x000fea0003800200 */
.L_x_1541:
        /* <DEDUP_REMOVED lines=43> */
.L_x_1539:
[----:B------:R-:W-:Y:S05]  /*18240*/  BSYNC.RECONVERGENT B1 ;  /* 0x0000000000017941 */ /* 0x000fea0003800200 */
.L_x_1538:
        /* <DEDUP_REMOVED lines=25> */
.L_x_1545:
        /* <DEDUP_REMOVED lines=15> */
.L_x_1547:
[----:B------:R-:W-:Y:S05]  /*184d0*/  BSYNC.RECONVERGENT B2 ;  /* 0x0000000000027941 */ /* 0x000fea0003800200 */
.L_x_1546:
        /* <DEDUP_REMOVED lines=43> */
.L_x_1544:
[----:B------:R-:W-:Y:S05]  /*18790*/  BSYNC.RECONVERGENT B1 ;  /* 0x0000000000017941 */ /* 0x000fea0003800200 */
.L_x_1543:
        /* <DEDUP_REMOVED lines=15> */
.L_x_1507:
        /* <DEDUP_REMOVED lines=16> */
.L_x_1551:
        /* <DEDUP_REMOVED lines=13> */
.L_x_1553:
[----:B------:R-:W-:Y:S05]  /*18a60*/  BSYNC.RECONVERGENT B2 ;  /* 0x0000000000027941 */ /* 0x000fea0003800200 */
.L_x_1552:
        /* <DEDUP_REMOVED lines=42> */
.L_x_1550:
[----:B------:R-:W-:Y:S05]  /*18d10*/  BSYNC.RECONVERGENT B1 ;  /* 0x0000000000017941 */ /* 0x000fea0003800200 */
.L_x_1549:
        /* <DEDUP_REMOVED lines=9> */
[----:B------:R-:W-:Y:S01]  /*18db0*/  FSETP.GTU.FTZ.AND P0, PT, R112, R127, PT ;  /* 0x0000007f7000720b */ /* 0x000fe20003f1c000 */
[----:B------:R-:W-:-:S03]  /*18dc0*/  FMUL.FTZ R113, R113, R126 ;  /* 0x0000007e71717220 */ /* 0x000fc60000410000 */
[----:B------:R-:W-:Y:S02]  /*18dd0*/  PLOP3.LUT P2, PT, P0, PT, PT, 0x8, 0x80 ;  /* 0x000000000080781c */ /* 0x000fe4000074e170 */
[----:B------:R-:W-:Y:S02]  /*18de0*/  FSEL R191, R113, RZ, !P0 ;  /* 0x000000ff71bf7208 */ /* 0x000fe40004000000 */
        /* <DEDUP_REMOVED lines=11> */
.L_x_1556:
        /* <DEDUP_REMOVED lines=13> */
.L_x_1558:
[----:B------:R-:W-:Y:S05]  /*18f70*/  BSYNC.RECONVERGENT B2 ;  /* 0x0000000000027941 */ /* 0x000fea0003800200 */
.L_x_1557:
        /* <DEDUP_REMOVED lines=43> */
.L_x_1555:
[----:B------:R-:W-:Y:S05]  /*19230*/  BSYNC.RECONVERGENT B1 ;  /* 0x0000000000017941 */ /* 0x000fea0003800200 */
.L_x_1554:
[----:B------:R-:W-:Y:S01]  /*19240*/  ISETP.NE.AND P2, PT, R115, 0x1, PT ;  /* 0x000000017300780c */ /* 0x000fe20003f45270 */
[----:B------:R-:W-:Y:S01]  /*19250*/  BSSY.RECONVERGENT B1, `(.L_x_1559) ;  /* 0x000004d000017945 */ /* 0x000fe20003800200 */
[----:B------:R-:W-:Y:S01]  /*19260*/  I2FP.F32.U32 R112, R113 ;  /* 0x0000007100707245 */ /* 0x000fe20000201000 */
[----:B------:R-:W-:Y:S01]  /*19270*/  IMAD.U32 R113, R108, 0x10000, RZ ;  /* 0x000100006c717824 */ /* 0x000fe200078e00ff */
[----:B------:R-:W-:-:S03]  /*19280*/  MOV R108, R144 ;  /* 0x00000090006c7202 */ /* 0x000fc60000000f00 */
[----:B------:R-:W-:Y:S01]  /*19290*/  FFMA.FTZ R112, R112, R125, 1.1641532182693481445e-10 ;  /* 0x2f00000070707423 */ /* 0x000fe2000001007d */
[----:B------:R-:W-:-:S04]  /*192a0*/  FMUL.FTZ R113, R113, R124 ;  /* 0x0000007c71717220 */ /* 0x000fc80000410000 */
[----:B------:R-:W-:Y:S01]  /*192b0*/  FMUL.FTZ R113, R113, R126 ;  /* 0x0000007e71717220 */ /* 0x000fe20000410000 */
        /* <DEDUP_REMOVED lines=13> */
.L_x_1561:
        /* <DEDUP_REMOVED lines=13> */
.L_x_1563:
[----:B------:R-:W-:Y:S05]  /*19460*/  BSYNC.RECONVERGENT B2 ;  /* 0x0000000000027941 */ /* 0x000fea0003800200 */
.L_x_1562:
        /* <DEDUP_REMOVED lines=43> */
.L_x_1560:
[----:B------:R-:W-:Y:S05]  /*19720*/  BSYNC.RECONVERGENT B1 ;  /* 0x0000000000017941 */ /* 0x000fea0003800200 */
.L_x_1559:
        /* <DEDUP_REMOVED lines=22> */
.L_x_1566:
        /* <DEDUP_REMOVED lines=13> */
.L_x_1568:
[----:B------:R-:W-:Y:S05]  /*19960*/  BSYNC.RECONVERGENT B2 ;  /* 0x0000000000027941 */ /* 0x000fea0003800200 */
.L_x_1567:
        /* <DEDUP_REMOVED lines=43> */
.L_x_1565:
[----:B------:R-:W-:Y:S05]  /*19c20*/  BSYNC.RECONVERGENT B1 ;  /* 0x0000000000017941 */ /* 0x000fea0003800200 */
.L_x_1564:
        /* <DEDUP_REMOVED lines=21> */
.L_x_1571:
        /* <DEDUP_REMOVED lines=13> */
.L_x_1573:
[----:B------:R-:W-:Y:S05]  /*19e50*/  BSYNC.RECONVERGENT B2 ;  /* 0x0000000000027941 */ /* 0x000fea0003800200 */
.L_x_1572:
        /* <DEDUP_REMOVED lines=43> */
.L_x_1570:
[----:B------:R-:W-:Y:S05]  /*1a110*/  BSYNC.RECONVERGENT B1 ;  /* 0x0000000000017941 */ /* 0x000fea0003800200 */
.L_x_1569:
        /* <DEDUP_REMOVED lines=22> */
.L_x_1576:
        /* <DEDUP_REMOVED lines=13> */
.L_x_1578:
[----:B------:R-:W-:Y:S05]  /*1a350*/  BSYNC.RECONVERGENT B2 ;  /* 0x0000000000027941 */ /* 0x000fea0003800200 */
.L_x_1577:
        /* <DEDUP_REMOVED lines=43> */
.L_x_1575:
[----:B------:R-:W-:Y:S05]  /*1a610*/  BSYNC.RECONVERGENT B1 ;  /* 0x0000000000017941 */ /* 0x000fea0003800200 */
.L_x_1574:
        /* <DEDUP_REMOVED lines=21> */
.L_x_1581:
        /* <DEDUP_REMOVED lines=13> */
.L_x_1583:
[----:B------:R-:W-:Y:S05]  /*1a840*/  BSYNC.RECONVERGENT B2 ;  /* 0x0000000000027941 */ /* 0x000fea0003800200 */
.L_x_1582:
        /* <DEDUP_REMOVED lines=43> */
.L_x_1580:
[----:B------:R-:W-:Y:S05]  /*1ab00*/  BSYNC.RECONVERGENT B1 ;  /* 0x0000000000017941 */ /* 0x000fea0003800200 */
.L_x_1579:
        /* <DEDUP_REMOVED lines=22> */
.L_x_1586:
        /* <DEDUP_REMOVED lines=15> */
.L_x_1588:
[----:B------:R-:W-:Y:S05]  /*1ad60*/  BSYNC.RECONVERGENT B2 ;  /* 0x0000000000027941 */ /* 0x000fea0003800200 */
.L_x_1587:
        /* <DEDUP_REMOVED lines=43> */
.L_x_1585:
[----:B------:R-:W-:Y:S05]  /*1b020*/  BSYNC.RECONVERGENT B1 ;  /* 0x0000000000017941 */ /* 0x000fea0003800200 */
.L_x_1584:
        /* <DEDUP_REMOVED lines=12> */
.L_x_1548:
        /* <DEDUP_REMOVED lines=41> */
.L_x_1592:
        /* <DEDUP_REMOVED lines=13> */
.L_x_1594:
[----:B------:R-:W-:Y:S05]  /*1b450*/  BSYNC.RECONVERGENT B2 ;  /* 0x0000000000027941 */ /* 0x000fea0003800200 */
.L_x_1593:
        /* <DEDUP_REMOVED lines=43> */
.L_x_1591:
[----:B------:R-:W-:Y:S05]  /*1b710*/  BSYNC.RECONVERGENT B1 ;  /* 0x0000000000017941 */ /* 0x000fea0003800200 */
.L_x_1590:
        /* <DEDUP_REMOVED lines=27> */
.L_x_1597:
        /* <DEDUP_REMOVED lines=13> */
.L_x_1599:
[----:B------:R-:W-:Y:S05]  /*1b9a0*/  BSYNC.RECONVERGENT B2 ;  /* 0x0000000000027941 */ /* 0x000fea0003800200 */
.L_x_1598:
        /* <DEDUP_REMOVED lines=43> */
.L_x_1596:
[----:B------:R-:W-:Y:S05]  /*1bc60*/  BSYNC.RECONVERGENT B1 ;  /* 0x0000000000017941 */ /* 0x000fea0003800200 */
.L_x_1595:
        /* <DEDUP_REMOVED lines=23> */
.L_x_1602:
        /* <DEDUP_REMOVED lines=13> */
.L_x_1604:
[----:B------:R-:W-:Y:S05]  /*1beb0*/  BSYNC.RECONVERGENT B2 ;  /* 0x0000000000027941 */ /* 0x000fea0003800200 */
.L_x_1603:
        /* <DEDUP_REMOVED lines=43> */
.L_x_1601:
[----:B------:R-:W-:Y:S05]  /*1c170*/  BSYNC.RECONVERGENT B1 ;  /* 0x0000000000017941 */ /* 0x000fea0003800200 */
.L_x_1600:
        /* <DEDUP_REMOVED lines=8> */
[----:B------:R-:W-:Y:S02]  /*1c200*/  IMAD.MOV.U32 R109, RZ, RZ, R144 ;  /* 0x000000ffff6d7224 */ /* 0x000fe400078e0090 */
[----:B------:R-:W-:Y:S01]  /*1c210*/  FMUL.FTZ R199, R199, R126 ;  /* 0x0000007ec7c77220 */ /* 0x000fe20000410000 */
[----:B------:R-:W-:-:S04]  /*1c220*/  FSETP.GTU.FTZ.AND P1, PT, R108, R127, PT ;  /* 0x0000007f6c00720b */ /* 0x000fc80003f3c000 */
[----:B------:R-:W-:Y:S02]  /*1c230*/  FSEL R199, R199, RZ, !P1 ;  /* 0x000000ffc7c77208 */ /* 0x000fe40004800000 */
[----:B------:R-:W-:-:S03]  /*1c240*/  PLOP3.LUT P1, PT, P1, PT, PT, 0x8, 0x80 ;  /* 0x000000000080781c */ /* 0x000fc60000f2e170 */
[----:B------:R-:W-:Y:S01]  /*1c250*/  FADD.FTZ R202, R199, R202 ;  /* 0x000000cac7ca7221 */ /* 0x000fe20000010000 */
[----:B------:R-:W-:Y:S01]  /*1c260*/  PRMT R199, R113, 0x7632, R199 ;  /* 0x0000763271c77816 */ /* 0x000fe200000000c7 */
[----:B------:R-:W-:Y:S01]  /*1c270*/  HFMA2 R113, -RZ, RZ, 0, 1.1920928955078125e-07 ;  /* 0x00000002ff717431 */ /* 0x000fe200000001ff */
        /* <DEDUP_REMOVED lines=9> */
.L_x_1607:
        /* <DEDUP_REMOVED lines=13> */
.L_x_1609:
[----:B------:R-:W-:Y:S05]  /*1c3e0*/  BSYNC.RECONVERGENT B2 ;  /* 0x0000000000027941 */ /* 0x000fea0003800200 */
.L_x_1608:
        /* <DEDUP_REMOVED lines=43> */
.L_x_1606:
[----:B------:R-:W-:Y:S05]  /*1c6a0*/  BSYNC.RECONVERGENT B1 ;  /* 0x0000000000017941 */ /* 0x000fea0003800200 */
.L_x_1605:
[----:B------:R-:W-:Y:S01]  /*1c6b0*/  I2FP.F32.U32 R108, R109 ;  /* 0x0000006d006c7245 */ /* 0x000fe20000201000 */
[----:B------:R-:W-:Y:S01]  /*1c6c0*/  IMAD.U32 R201, R201, 0x10000, RZ ;  /* 0x00010000c9c97824 */ /* 0x000fe200078e00ff */
[----:B------:R-:W-:Y:S01]  /*1c6d0*/  ISETP.NE.AND P3, PT, R113, 0x1, PT ;  /* 0x000000017100780c */ /* 0x000fe20003f65270 */
[----:B------:R-:W-:Y:S01]  /*1c6e0*/  BSSY.RECONVERGENT B1, `(.L_x_1610) ;  /* 0x000004d000017945 */ /* 0x000fe20003800200 */
[----:B------:R-:W-:Y:S02]  /*1c6f0*/  IMAD.MOV.U32 R112, RZ, RZ, 0x2 ;  /* 0x00000002ff707424 */ /* 0x000fe400078e00ff */
[----:B------:R-:W-:Y:S01]  /*1c700*/  FFMA.FTZ R108, R108, R125, 1.1641532182693481445e-10 ;  /* 0x2f0000006c6c7423 */ /* 0x000fe2000001007d */
[----:B------:R-:W-:Y:S01]  /*1c710*/  FMUL.FTZ R201, R201, R124 ;  /* 0x0000007cc9c97220 */ /* 0x000fe20000410000 */
[----:B------:R-:W-:-:S03]  /*1c720*/  IMAD.MOV.U32 R109, RZ, RZ, R144 ;  /* 0x000000ffff6d7224 */ /* 0x000fc600078e0090 */
[----:B------:R-:W-:Y:S01]  /*1c730*/  FMUL.FTZ R201, R201, R126 ;  /* 0x0000007ec9c97220 */ /* 0x000fe20000410000 */
[----:B------:R-:W-:Y:S02]  /*1c740*/  FSETP.GTU.FTZ.AND P2, PT, R108, R127, PT ;  /* 0x0000007f6c00720b */ /* 0x000fe40003f5c000 */
[----:B------:R-:W-:Y:S02]  /*1c750*/  SHF.L.U32 R108, R199, 0x10, RZ ;  /* 0x00000010c76c7819 */ /* 0x000fe400000006ff */
        /* <DEDUP_REMOVED lines=12> */
.L_x_1612:
        /* <DEDUP_REMOVED lines=13> */
.L_x_1614:
[----:B------:R-:W-:Y:S05]  /*1c8f0*/  BSYNC.RECONVERGENT B2 ;  /* 0x0000000000027941 */ /* 0x000fea0003800200 */
.L_x_1613:
        /* <DEDUP_REMOVED lines=43> */
.L_x_1611:
[----:B------:R-:W-:Y:S05]  /*1cbb0*/  BSYNC.RECONVERGENT B1 ;  /* 0x0000000000017941 */ /* 0x000fea0003800200 */
.L_x_1610:
        /* <DEDUP_REMOVED lines=25> */
.L_x_1617:
        /* <DEDUP_REMOVED lines=13> */
.L_x_1619:
[----:B------:R-:W-:Y:S05]  /*1ce20*/  BSYNC.RECONVERGENT B2 ;  /* 0x0000000000027941 */ /* 0x000fea0003800200 */
.L_x_1618:
        /* <DEDUP_REMOVED lines=43> */
.L_x_1616:
[----:B------:R-:W-:Y:S05]  /*1d0e0*/  BSYNC.RECONVERGENT B1 ;  /* 0x0000000000017941 */ /* 0x000fea0003800200 */
.L_x_1615:
        /* <DEDUP_REMOVED lines=23> */
.L_x_1622:
        /* <DEDUP_REMOVED lines=13> */
.L_x_1624:
[----:B------:R-:W-:Y:S05]  /*1d330*/  BSYNC.RECONVERGENT B2 ;  /* 0x0000000000027941 */ /* 0x000fea0003800200 */
.L_x_1623:
        /* <DEDUP_REMOVED lines=43> */
.L_x_1621:
[----:B------:R-:W-:Y:S05]  /*1d5f0*/  BSYNC.RECONVERGENT B1 ;  /* 0x0000000000017941 */ /* 0x000fea0003800200 */
.L_x_1620:
        /* <DEDUP_REMOVED lines=25> */
.L_x_1627:
        /* <DEDUP_REMOVED lines=15> */
.L_x_1629:
[----:B------:R-:W-:Y:S05]  /*1d880*/  BSYNC.RECONVERGENT B2 ;  /* 0x0000000000027941 */ /* 0x000fea0003800200 */
.L_x_1628:
        /* <DEDUP_REMOVED lines=43> */
.L_x_1626:
[----:B------:R-:W-:Y:S05]  /*1db40*/  BSYNC.RECONVERGENT B1 ;  /* 0x0000000000017941 */ /* 0x000fea0003800200 */
.L_x_1625:
        /* <DEDUP_REMOVED lines=15> */
.L_x_1589:
        /* <DEDUP_REMOVED lines=16> */
.L_x_1633:
        /* <DEDUP_REMOVED lines=13> */
.L_x_1635:
[----:B------:R-:W-:Y:S05]  /*1de10*/  BSYNC.RECONVERGENT B2 ;  /* 0x0000000000027941 */ /* 0x000fea0003800200 */
.L_x_1634:
        /* <DEDUP_REMOVED lines=41> */
[----:B------:R-:W-:Y:S02]  /*1e0b0*/  HFMA2 R114, -RZ, RZ, 0, 0 ;  /* 0x00000000ff727431 */ /* 0x000fe400000001ff */
[----:B------:R-:W-:-:S07]  /*1e0c0*/  IMAD.MOV.U32 R112, RZ, RZ, R204 ;  /* 0x000000ffff707224 */ /* 0x000fce00078e00cc */
.L_x_1632:
[----:B------:R-:W-:Y:S05]  /*1e0d0*/  BSYNC.RECONVERGENT B1 ;  /* 0x0000000000017941 */ /* 0x000fea0003800200 */
.L_x_1631:
        /* <DEDUP_REMOVED lines=24> */
.L_x_1638:
        /* <DEDUP_REMOVED lines=13> */
.L_x_1640:
[----:B------:R-:W-:Y:S05]  /*1e330*/  BSYNC.RECONVERGENT B2 ;  /* 0x0000000000027941 */ /* 0x000fea0003800200 */
.L_x_1639:
        /* <DEDUP_REMOVED lines=43> */
.L_x_1637:
[----:B------:R-:W-:Y:S05]  /*1e5f0*/  BSYNC.RECONVERGENT B1 ;  /* 0x0000000000017941 */ /* 0x000fea0003800200 */
.L_x_1636:
        /* <DEDUP_REMOVED lines=21> */
.L_x_1643:
        /* <DEDUP_REMOVED lines=13> */
.L_x_1645:
[----:B------:R-:W-:Y:S05]  /*1e820*/  BSYNC.RECONVERGENT B2 ;  /* 0x0000000000027941 */ /* 0x000fea0003800200 */
.L_x_1644:
        /* <DEDUP_REMOVED lines=43> */
.L_x_1642:
[----:B------:R-:W-:Y:S05]  /*1eae0*/  BSYNC.RECONVERGENT B1 ;  /* 0x0000000000017941 */ /* 0x000fea0003800200 */
.L_x_1641:
        /* <DEDUP_REMOVED lines=22> */
.L_x_1648:
        /* <DEDUP_REMOVED lines=13> */
.L_x_1650:
[----:B------:R-:W-:Y:S05]  /*1ed20*/  BSYNC.RECONVERGENT B2 ;  /* 0x0000000000027941 */ /* 0x000fea0003800200 */
.L_x_1649:
        /* <DEDUP_REMOVED lines=43> */
.L_x_1647:
[----:B------:R-:W-:Y:S05]  /*1efe0*/  BSYNC.RECONVERGENT B1 ;  /* 0x0000000000017941 */ /* 0x000fea0003800200 */
.L_x_1646:
[----:B------:R-:W-:Y:S01]  /*1eff0*/  ISETP.NE.AND P4, PT, R113, 0x1, PT ;  /* 0x000000017100780c */ /* 0x000fe20003f85270 */
[----:B------:R-:W-:Y:S01]  /*1f000*/  IMAD.U32 R199, R199, 0x10000, RZ ;  /* 0x00010000c7c77824 */ /* 0x000fe200078e00ff */
[----:B------:R-:W-:Y:S01]  /*1f010*/  I2FP.F32.U32 R108, R109 ;  /* 0x0000006d006c7245 */ /* 0x000fe20000201000 */
[----:B------:R-:W-:Y:S01]  /*1f020*/  BSSY.RECONVERGENT B1, `(.L_x_1651) ;  /* 0x000004b000017945 */ /* 0x000fe20003800200 */
[----:B------:R-:W-:Y:S02]  /*1f030*/  IMAD.MOV.U32 R112, RZ, RZ, 0x2 ;  /* 0x00000002ff707424 */ /* 0x000fe400078e00ff */
[----:B------:R-:W-:Y:S01]  /*1f040*/  FMUL.FTZ R199, R199, R124 ;  /* 0x0000007cc7c77220 */ /* 0x000fe20000410000 */
[----:B------:R-:W-:Y:S01]  /*1f050*/  MOV R109, R144 ;  /* 0x00000090006d7202 */ /* 0x000fe20000000f00 */
[----:B------:R-:W-:Y:S02]  /*1f060*/  FFMA.FTZ R108, R108, R125, 1.1641532182693481445e-10 ;  /* 0x2f0000006c6c7423 */ /* 0x000fe4000001007d */
[----:B------:R-:W-:-:S03]  /*1f070*/  FMUL.FTZ R199, R199, R126 ;  /* 0x0000007ec7c77220 */ /* 0x000fc60000410000 */
        /* <DEDUP_REMOVED lines=12> */
.L_x_1653:
        /* <DEDUP_REMOVED lines=13> */
.L_x_1655:
[----:B------:R-:W-:Y:S05]  /*1f210*/  BSYNC.RECONVERGENT B2 ;  /* 0x0000000000027941 */ /* 0x000fea0003800200 */
.L_x_1654:
        /* <DEDUP_REMOVED lines=43> */
.L_x_1652:
[----:B------:R-:W-:Y:S05]  /*1f4d0*/  BSYNC.RECONVERGENT B1 ;  /* 0x0000000000017941 */ /* 0x000fea0003800200 */
.L_x_1651:
        /* <DEDUP_REMOVED lines=22> */
.L_x_1658:
        /* <DEDUP_REMOVED lines=13> */
.L_x_1660:
[----:B------:R-:W-:Y:S05]  /*1f710*/  BSYNC.RECONVERGENT B2 ;  /* 0x0000000000027941 */ /* 0x000fea0003800200 */
.L_x_1659:
        /* <DEDUP_REMOVED lines=43> */
.L_x_1657:
[----:B------:R-:W-:Y:S05]  /*1f9d0*/  BSYNC.RECONVERGENT B1 ;  /* 0x0000000000017941 */ /* 0x000fea0003800200 */
.L_x_1656:
        /* <DEDUP_REMOVED lines=21> */
.L_x_1663:
        /* <DEDUP_REMOVED lines=13> */
.L_x_1665:
[----:B------:R-:W-:Y:S05]  /*1fc00*/  BSYNC.RECONVERGENT B2 ;  /* 0x0000000000027941 */ /* 0x000fea0003800200 */
.L_x_1664:
        /* <DEDUP_REMOVED lines=43> */
.L_x_1662:
[----:B------:R-:W-:Y:S05]  /*1fec0*/  BSYNC.RECONVERGENT B1 ;  /* 0x0000000000017941 */ /* 0x000fea0003800200 */
.L_x_1661:
        /* <DEDUP_REMOVED lines=22> */
.L_x_1668:
        /* <DEDUP_REMOVED lines=15> */
.L_x_1670:
[----:B------:R-:W-:Y:S05]  /*20120*/  BSYNC.RECONVERGENT B2 ;  /* 0x0000000000027941 */ /* 0x000fea0003800200 */
.L_x_1669:
        /* <DEDUP_REMOVED lines=43> */
.L_x_1667:
[----:B------:R-:W-:Y:S05]  /*203e0*/  BSYNC.RECONVERGENT B1 ;  /* 0x0000000000017941 */ /* 0x000fea0003800200 */
.L_x_1666:
        /* <DEDUP_REMOVED lines=12> */
.L_x_1630:
        /* <DEDUP_REMOVED lines=41> */
.L_x_1674:
        /* <DEDUP_REMOVED lines=13> */
.L_x_1676:
[----:B------:R-:W-:Y:S05]  /*20810*/  BSYNC.RECONVERGENT B2 ;  /* 0x0000000000027941 */ /* 0x000fea0003800200 */
.L_x_1675:
        /* <DEDUP_REMOVED lines=42> */
.L_x_1673:
[----:B------:R-:W-:Y:S05]  /*20ac0*/  BSYNC.RECONVERGENT B1 ;  /* 0x0000000000017941 */ /* 0x000fea0003800200 */
.L_x_1672:
[----:B------:R-:W-:Y:S01]  /*20ad0*/  I2FP.F32.U32 R186, R209 ;  /* 0x000000d100ba7245 */ /* 0x000fe20000201000 */
[----:B-----5:R-:W-:Y:S01]  /*20ae0*/  IMAD.U32 R207, R108, 0x10000, RZ ;  /* 0x000100006ccf7824 */ /* 0x020fe200078e00ff */
[----:B------:R-:W-:Y:S01]  /*20af0*/  ISETP.NE.AND P1, PT, R208, 0x1, PT ;  /* 0x00000001d000780c */ /* 0x000fe20003f25270 */
[----:B------:R-:W-:Y:S01]  /*20b00*/  BSSY.RECONVERGENT B1, `(.L_x_1677) ;  /* 0x0000051000017945 */ /* 0x000fe20003800200 */
[----:B------:R-:W-:Y:S01]  /*20b10*/  LOP3.LUT R152, R152, 0xfffffffd, RZ, 0xc0, !PT ;  /* 0xfffffffd98987812 */ /* 0x000fe200078ec0ff */
[----:B------:R-:W-:Y:S01]  /*20b20*/  FFMA.FTZ R186, R186, R125, 1.1641532182693481445e-10 ;  /* 0x2f000000baba7423 */ /* 0x000fe2000001007d */
[----:B------:R-:W-:Y:S01]  /*20b30*/  FMUL.FTZ R207, R207, R124 ;  /* 0x0000007ccfcf7220 */ /* 0x000fe20000410000 */
[----:B------:R-:W-:Y:S01]  /*20b40*/  HFMA2 R210, -RZ, RZ, 0, 1.1920928955078125e-07 ;  /* 0x00000002ffd27431 */ /* 0x000fe200000001ff */
[----:B------:R-:W-:Y:S02]  /*20b50*/  PRMT R108, R108, 0x7632, R108 ;  /* 0x000076326c6c7816 */ /* 0x000fe4000000006c */
[----:B------:R-:W-:Y:S01]  /*20b60*/  FMUL.FTZ R207, R207, R126 ;  /* 0x0000007ecfcf7220 */ /* 0x000fe20000410000 */
[----:B------:R-:W-:Y:S01]  /*20b70*/  FSETP.GTU.FTZ.AND P0, PT, R186, R127, PT ;  /* 0x0000007fba00720b */ /* 0x000fe20003f1c000 */
[C---:B------:R-:W-:Y:S01]  /*20b80*/  IMAD.U32 R186, R112.reuse, 0x10000, RZ ;  /* 0x0001000070ba7824 */ /* 0x040fe200078e00ff */
[----:B------:R-:W-:-:S02]  /*20b90*/  PRMT R112, R112, 0x7632, R112 ;  /* 0x0000763270707816 */ /* 0x000fc40000000070 */
[----:B------:R-:W-:Y:S02]  /*20ba0*/  FSEL R207, R207, RZ, !P0 ;  /* 0x000000ffcfcf7208 */ /* 0x000fe40004000000 */
[----:B------:R-:W-:-:S03]  /*20bb0*/  PLOP3.LUT P0, PT, P0, PT, PT, 0x8, 0x80 ;  /* 0x000000000080781c */ /* 0x000fc6000070e170 */
[----:B------:R-:W-:Y:S01]  /*20bc0*/  FADD.FTZ R209, R207, R186 ;  /* 0x000000bacfd17221 */ /* 0x000fe20000010000 */
[----:B------:R-:W-:-:S09]  /*20bd0*/  IMAD.MOV.U32 R186, RZ, RZ, R144 ;  /* 0x000000ffffba7224 */ /* 0x000fd200078e0090 */
        /* <DEDUP_REMOVED lines=10> */
.L_x_1679:
        /* <DEDUP_REMOVED lines=13> */
.L_x_1681:
[----:B------:R-:W-:Y:S05]  /*20d50*/  BSYNC.RECONVERGENT B2 ;  /* 0x0000000000027941 */ /* 0x000fea0003800200 */
.L_x_1680:
        /* <DEDUP_REMOVED lines=43> */
.L_x_1678:
[----:B------:R-:W-:Y:S05]  /*21010*/  BSYNC.RECONVERGENT B1 ;  /* 0x0000000000017941 */ /* 0x000fea0003800200 */
.L_x_1677:
[----:B------:R-:W-:Y:S01]  /*21020*/  I2FP.F32.U32 R186, R186 ;  /* 0x000000ba00ba7245 */ /* 0x000fe20000201000 */
[----:B------:R-:W-:Y:S01]  /*21030*/  IMAD.U32 R207, R108, 0x10000, RZ ;  /* 0x000100006ccf7824 */ /* 0x000fe200078e00ff */
[----:B------:R-:W-:Y:S01]  /*21040*/  ISETP.NE.AND P1, PT, R210, 0x1, PT ;  /* 0x00000001d200780c */ /* 0x000fe20003f25270 */
[----:B------:R-:W-:Y:S01]  /*21050*/  BSSY.RECONVERGENT B1, `(.L_x_1682) ;  /* 0x000004d000017945 */ /* 0x000fe20003800200 */
[----:B------:R-:W-:Y:S01]  /*21060*/  SHF.L.U32 R112, R112, 0x10, RZ ;  /* 0x0000001070707819 */ /* 0x000fe200000006ff */
        /* <DEDUP_REMOVED lines=18> */
.L_x_1684:
        /* <DEDUP_REMOVED lines=13> */
.L_x_1686:
[----:B------:R-:W-:Y:S05]  /*21260*/  BSYNC.RECONVERGENT B2 ;  /* 0x0000000000027941 */ /* 0x000fea0003800200 */
.L_x_1685:
        /* <DEDUP_REMOVED lines=43> */
.L_x_1683:
[----:B------:R-:W-:Y:S05]  /*21520*/  BSYNC.RECONVERGENT B1 ;  /* 0x0000000000017941 */ /* 0x000fea0003800200 */
.L_x_1682:
        /* <DEDUP_REMOVED lines=9> */
[----:B------:R-:W-:Y:S02]  /*215c0*/  IMAD.U32 R108, R113, 0x10000, RZ ;  /* 0x00010000716c7824 */ /* 0x000fe400078e00ff */
[----:B------:R-:W-:Y:S02]  /*215d0*/  IMAD.MOV.U32 R113, RZ, RZ, 0x2 ;  /* 0x00000002ff717424 */ /* 0x000fe400078e00ff */
        /* <DEDUP_REMOVED lines=14> */
.L_x_1689:
        /* <DEDUP_REMOVED lines=13> */
.L_x_1691:
[----:B------:R-:W-:Y:S05]  /*21790*/  BSYNC.RECONVERGENT B2 ;  /* 0x0000000000027941 */ /* 0x000fea0003800200 */
.L_x_1690:
        /* <DEDUP_REMOVED lines=43> */
.L_x_1688:
[----:B------:R-:W-:Y:S05]  /*21a50*/  BSYNC.RECONVERGENT B1 ;  /* 0x0000000000017941 */ /* 0x000fea0003800200 */
.L_x_1687:
[----:B------:R-:W-:Y:S01]  /*21a60*/  I2FP.F32.U32 R108, R109 ;  /* 0x0000006d006c7245 */ /* 0x000fe20000201000 */
[----:B------:R-:W-:Y:S01]  /*21a70*/  IMAD.U32 R207, R207, 0x10000, RZ ;  /* 0x00010000cfcf7824 */ /* 0x000fe200078e00ff */
[----:B------:R-:W-:Y:S01]  /*21a80*/  ISETP.NE.AND P3, PT, R113, 0x1, PT ;  /* 0x000000017100780c */ /* 0x000fe20003f65270 */
[----:B------:R-:W-:Y:S01]  /*21a90*/  IMAD.U32 R186, R186, 0x10000, RZ ;  /* 0x00010000baba7824 */ /* 0x000fe200078e00ff */
[----:B------:R-:W-:Y:S01]  /*21aa0*/  BSSY.RECONVERGENT B1, `(.L_x_1692) ;  /* 0x000004c000017945 */ /* 0x000fe20003800200 */
[----:B------:R-:W-:Y:S01]  /*21ab0*/  FFMA.FTZ R108, R108, R125, 1.1641532182693481445e-10 ;  /* 0x2f0000006c6c7423 */ /* 0x000fe2000001007d */
[----:B------:R-:W-:Y:S01]  /*21ac0*/  FMUL.FTZ R207, R207, R124 ;  /* 0x0000007ccfcf7220 */ /* 0x000fe20000410000 */
[----:B------:R-:W-:Y:S02]  /*21ad0*/  HFMA2 R112, -RZ, RZ, 0, 1.1920928955078125e-07 ;  /* 0x00000002ff707431 */ /* 0x000fe400000001ff */
        /* <DEDUP_REMOVED lines=15> */
.L_x_1694:
        /* <DEDUP_REMOVED lines=13> */
.L_x_1696:
[----:B------:R-:W-:Y:S05]  /*21ca0*/  BSYNC.RECONVERGENT B2 ;  /* 0x0000000000027941 */ /* 0x000fea0003800200 */
.L_x_1695:
        /* <DEDUP_REMOVED lines=43> */
.L_x_1693:
[----:B------:R-:W-:Y:S05]  /*21f60*/  BSYNC.RECONVERGENT B1 ;  /* 0x0000000000017941 */ /* 0x000fea0003800200 */
.L_x_1692:
        /* <DEDUP_REMOVED lines=10> */
[C---:B------:R-:W-:Y:S02]  /*22010*/  SHF.L.U32 R108, R114.reuse, 0x10, RZ ;  /* 0x00000010726c7819 */ /* 0x040fe400000006ff */
[----:B------:R-:W-:Y:S02]  /*22020*/  FSEL R109, R109, RZ, !P3 ;  /* 0x000000ff6d6d7208 */ /* 0x000fe40005800000 */
[----:B------:R-:W-:Y:S02]  /*22030*/  PLOP3.LUT P3, PT, P3, PT, PT, 0x8, 0x80 ;  /* 0x000000000080781c */ /* 0x000fe40001f6e170 */
[----:B------:R-:W-:Y:S01]  /*22040*/  PRMT R114, R114, 0x7632, R114 ;  /* 0x0000763272727816 */ /* 0x000fe20000000072 */
        /* <DEDUP_REMOVED lines=11> */
.L_x_1699:
        /* <DEDUP_REMOVED lines=13> */
.L_x_1701:
[----:B------:R-:W-:Y:S05]  /*221d0*/  BSYNC.RECONVERGENT B2 ;  /* 0x0000000000027941 */ /* 0x000fea0003800200 */
.L_x_1700:
        /* <DEDUP_REMOVED lines=43> */
.L_x_1698:
[----:B------:R-:W-:Y:S05]  /*22490*/  BSYNC.RECONVERGENT B1 ;  /* 0x0000000000017941 */ /* 0x000fea0003800200 */
.L_x_1697:
        /* <DEDUP_REMOVED lines=23> */
.L_x_1704:
        /* <DEDUP_REMOVED lines=13> */
.L_x_1706:
[----:B------:R-:W-:Y:S05]  /*226e0*/  BSYNC.RECONVERGENT B2 ;  /* 0x0000000000027941 */ /* 0x000fea0003800200 */
.L_x_1705:
        /* <DEDUP_REMOVED lines=43> */
.L_x_1703:
[----:B------:R-:W-:Y:S05]  /*229a0*/  BSYNC.RECONVERGENT B1 ;  /* 0x0000000000017941 */ /* 0x000fea0003800200 */
.L_x_1702:
        /* <DEDUP_REMOVED lines=25> */
.L_x_1709:
        /* <DEDUP_REMOVED lines=15> */
.L_x_1711:
[----:B------:R-:W-:Y:S05]  /*22c30*/  BSYNC.RECONVERGENT B2 ;  /* 0x0000000000027941 */ /* 0x000fea0003800200 */
.L_x_1710:
        /* <DEDUP_REMOVED lines=43> */
.L_x_1708:
[----:B------:R-:W-:Y:S05]  /*22ef0*/  BSYNC.RECONVERGENT B1 ;  /* 0x0000000000017941 */ /* 0x000fea0003800200 */
.L_x_1707:
        /* <DEDUP_REMOVED lines=15> */
.L_x_1671:
        /* <DEDUP_REMOVED lines=16> */
.L_x_1715:
        /* <DEDUP_REMOVED lines=13> */
.L_x_1717:
[----:B------:R-:W-:Y:S05]  /*231c0*/  BSYNC.RECONVERGENT B2 ;  /* 0x0000000000027941 */ /* 0x000fea0003800200 */
.L_x_1716:
        /* <DEDUP_REMOVED lines=42> */
.L_x_1714:
[----:B------:R-:W-:Y:S05]  /*23470*/  BSYNC.RECONVERGENT B1 ;  /* 0x0000000000017941 */ /* 0x000fea0003800200 */
.L_x_1713:
        /* <DEDUP_REMOVED lines=24> */
.L_x_1720:
        /* <DEDUP_REMOVED lines=13> */
.L_x_1722:
[----:B------:R-:W-:Y:S05]  /*236d0*/  BSYNC.RECONVERGENT B2 ;  /* 0x0000000000027941 */ /* 0x000fea0003800200 */
.L_x_1721:
        /* <DEDUP_REMOVED lines=43> */
.L_x_1719:
[----:B------:R-:W-:Y:S05]  /*23990*/  BSYNC.RECONVERGENT B1 ;  /* 0x0000000000017941 */ /* 0x000fea0003800200 */
.L_x_1718:
        /* <DEDUP_REMOVED lines=21> */
.L_x_1725:
        /* <DEDUP_REMOVED lines=13> */
.L_x_1727:
[----:B------:R-:W-:Y:S05]  /*23bc0*/  BSYNC.RECONVERGENT B2 ;  /* 0x0000000000027941 */ /* 0x000fea0003800200 */
.L_x_1726:
        /* <DEDUP_REMOVED lines=43> */
.L_x_1724:
[----:B------:R-:W-:Y:S05]  /*23e80*/  BSYNC.RECONVERGENT B1 ;  /* 0x0000000000017941 */ /* 0x000fea0003800200 */
.L_x_1723:
        /* <DEDUP_REMOVED lines=22> */
.L_x_1730:
        /* <DEDUP_REMOVED lines=13> */
.L_x_1732:
[----:B------:R-:W-:Y:S05]  /*240c0*/  BSYNC.RECONVERGENT B2 ;  /* 0x0000000000027941 */ /* 0x000fea0003800200 */
.L_x_1731:
        /* <DEDUP_REMOVED lines=43> */
.L_x_1729:
[----:B------:R-:W-:Y:S05]  /*24380*/  BSYNC.RECONVERGENT B1 ;  /* 0x0000000000017941 */ /* 0x000fea0003800200 */
.L_x_1728:
        /* <DEDUP_REMOVED lines=21> */
.L_x_1735:
        /* <DEDUP_REMOVED lines=13> */
.L_x_1737:
[----:B------:R-:W-:Y:S05]  /*245b0*/  BSYNC.RECONVERGENT B2 ;  /* 0x0000000000027941 */ /* 0x000fea0003800200 */
.L_x_1736:
        /* <DEDUP_REMOVED lines=43> */
.L_x_1734:
[----:B------:R-:W-:Y:S05]  /*24870*/  BSYNC.RECONVERGENT B1 ;  /* 0x0000000000017941 */ /* 0x000fea0003800200 */
.L_x_1733:
        /* <DEDUP_REMOVED lines=22> */
.L_x_1740:
        /* <DEDUP_REMOVED lines=13> */
.L_x_1742:
[----:B------:R-:W-:Y:S05]  /*24ab0*/  BSYNC.RECONVERGENT B2 ;  /* 0x0000000000027941 */ /* 0x000fea0003800200 */
.L_x_1741:
        /* <DEDUP_REMOVED lines=43> */
.L_x_1739:
[----:B------:R-:W-:Y:S05]  /*24d70*/  BSYNC.RECONVERGENT B1 ;  /* 0x0000000000017941 */ /* 0x000fea0003800200 */
.L_x_1738:
        /* <DEDUP_REMOVED lines=21> */
.L_x_1745:
        /* <DEDUP_REMOVED lines=13> */
.L_x_1747:
[----:B------:R-:W-:Y:S05]  /*24fa0*/  BSYNC.RECONVERGENT B2 ;  /* 0x0000000000027941 */ /* 0x000fea0003800200 */
.L_x_1746:
        /* <DEDUP_REMOVED lines=43> */
.L_x_1744:
[----:B------:R-:W-:Y:S05]  /*25260*/  BSYNC.RECONVERGENT B1 ;  /* 0x0000000000017941 */ /* 0x000fea0003800200 */
.L_x_1743:
        /* <DEDUP_REMOVED lines=22> */
.L_x_1750:
        /* <DEDUP_REMOVED lines=15> */
.L_x_1752:
[----:B------:R-:W-:Y:S05]  /*254c0*/  BSYNC.RECONVERGENT B2 ;  /* 0x0000000000027941 */ /* 0x000fea0003800200 */
.L_x_1751:
        /* <DEDUP_REMOVED lines=43> */
.L_x_1749:
[----:B------:R-:W-:Y:S05]  /*25780*/  BSYNC.RECONVERGENT B1 ;  /* 0x0000000000017941 */ /* 0x000fea0003800200 */
.L_x_1748:
        /* <DEDUP_REMOVED lines=12> */
.L_x_1712:
        /* <DEDUP_REMOVED lines=41> */
.L_x_1756:
        /* <DEDUP_REMOVED lines=13> */
.L_x_1758:
[----:B------:R-:W-:Y:S05]  /*25bb0*/  BSYNC.RECONVERGENT B2 ;  /* 0x0000000000027941 */ /* 0x000fea0003800200 */
.L_x_1757:
        /* <DEDUP_REMOVED lines=41> */
[----:B------:R-:W-:Y:S01]  /*25e50*/  IMAD.MOV.U32 R120, RZ, RZ, RZ ;  /* 0x000000ffff787224 */ /* 0x000fe200078e00ff */
[----:B------:R-:W-:-:S07]  /*25e60*/  MOV R121, R216 ;  /* 0x000000d800797202 */ /* 0x000fce0000000f00 */
.L_x_1755:
[----:B------:R-:W-:Y:S05]  /*25e70*/  BSYNC.RECONVERGENT B1 ;  /* 0x0000000000017941 */ /* 0x000fea0003800200 */
.L_x_1754:
[----:B------:R-:W-:Y:S01]  /*25e80*/  I2FP.F32.U32 R216, R121 ;  /* 0x0000007900d87245 */ /* 0x000fe20000201000 */
[----:B------:R-:W-:Y:S01]  /*25e90*/  BSSY.RECONVERGENT B1, `(.L_x_1759) ;  /* 0x0000053000017945 */ /* 0x000fe20003800200 */
[----:B-----5:R-:W-:Y:S01]  /*25ea0*/  SHF.L.U32 R121, R108, 0x10, RZ ;  /* 0x000000106c797819 */ /* 0x020fe200000006ff */
[----:B------:R-:W-:Y:S01]  /*25eb0*/  IMAD.MOV.U32 R217, RZ, RZ, R144 ;  /* 0x000000ffffd97224 */ /* 0x000fe200078e0090 */
        /* <DEDUP_REMOVED lines=12> */
[----:B------:R-:W-:-:S09]  /*25f80*/  HFMA2 R216, -RZ, RZ, 0, 1.1920928955078125e-07 ;  /* 0x00000002ffd87431 */ /* 0x000fd200000001ff */
[----:B------:R-:W-:Y:S01]  /*25f90*/  @P0 LOP3.LUT R152, R152, 0x2, RZ, 0xfc, !PT ;  /* 0x0000000298980812 */ /* 0x000fe200078efcff */
[----:B------:R-:W-:Y:S06]  /*25fa0*/  @!P1 BRA `(.L_x_1760) ;  /* 0x0000000400049947 */ /* 0x000fec0003800000 */
        /* <DEDUP_REMOVED lines=8> */
.L_x_1761:
        /* <DEDUP_REMOVED lines=13> */
.L_x_1763:
[----:B------:R-:W-:Y:S05]  /*26100*/  BSYNC.RECONVERGENT B2 ;  /* 0x0000000000027941 */ /* 0x000fea0003800200 */
.L_x_1762:
        /* <DEDUP_REMOVED lines=42> */
[----:B------:R-:W-:-:S07]  /*263b0*/  HFMA2 R216, -RZ, RZ, 0, 0 ;  /* 0x00000000ffd87431 */ /* 0x000fce00000001ff */
.L_x_1760:
[----:B------:R-:W-:Y:S05]  /*263c0*/  BSYNC.RECONVERGENT B1 ;  /* 0x0000000000017941 */ /* 0x000fea0003800200 */
.L_x_1759:
[----:B------:R-:W-:Y:S01]  /*263d0*/  I2FP.F32.U32 R120, R217 ;  /* 0x000000d900787245 */ /* 0x000fe20000201000 */
[----:B------:R-:W-:Y:S01]  /*263e0*/  IMAD.U32 R217, R108, 0x10000, RZ ;  /* 0x000100006cd97824 */ /* 0x000fe200078e00ff */
[----:B------:R-:W-:Y:S01]  /*263f0*/  ISETP.NE.AND P1, PT, R216, 0x1, PT ;  /* 0x00000001d800780c */ /* 0x000fe20003f25270 */
[----:B------:R-:W-:Y:S01]  /*26400*/  BSSY.RECONVERGENT B1, `(.L_x_1764) ;  /* 0x000004d000017945 */ /* 0x000fe20003800200 */
[----:B------:R-:W-:Y:S01]  /*26410*/  SHF.L.U32 R219, R112, 0x10, RZ ;  /* 0x0000001070db7819 */ /* 0x000fe200000006ff */
[----:B------:R-:W-:Y:S01]  /*26420*/  FFMA.FTZ R120, R120, R125, 1.1641532182693481445e-10 ;  /* 0x2f00000078787423 */ /* 0x000fe2000001007d */
[----:B------:R-:W-:Y:S01]  /*26430*/  FMUL.FTZ R217, R217, R124 ;  /* 0x0000007cd9d97220 */ /* 0x000fe20000410000 */
[----:B------:R-:W-:Y:S01]  /*26440*/  IMAD.MOV.U32 R112, RZ, RZ, 0x2 ;  /* 0x00000002ff707424 */ /* 0x000fe200078e00ff */
[----:B------:R-:W-:Y:S02]  /*26450*/  MOV R108, R144 ;  /* 0x00000090006c7202 */ /* 0x000fe40000000f00 */
        /* <DEDUP_REMOVED lines=14> */
.L_x_1766:
        /* <DEDUP_REMOVED lines=13> */
.L_x_1768:
[----:B------:R-:W-:Y:S05]  /*26610*/  BSYNC.RECONVERGENT B2 ;  /* 0x0000000000027941 */ /* 0x000fea0003800200 */
.L_x_1767:
        /* <DEDUP_REMOVED lines=43> */
.L_x_1765:
[----:B------:R-:W-:Y:S05]  /*268d0*/  BSYNC.RECONVERGENT B1 ;  /* 0x0000000000017941 */ /* 0x000fea0003800200 */
.L_x_1764:
        /* <DEDUP_REMOVED lines=8> */
[----:B------:R-:W-:Y:S01]  /*26960*/  HFMA2 R113, -RZ, RZ, 0, 1.1920928955078125e-07 ;  /* 0x00000002ff717431 */ /* 0x000fe200000001ff */
[----:B------:R-:W-:Y:S01]  /*26970*/  PRMT R219, R109, 0x7632, R219 ;  /* 0x000076326ddb7816 */ /* 0x000fe200000000db */
[----:B------:R-:W-:-:S02]  /*26980*/  IMAD.MOV.U32 R109, RZ, RZ, R144 ;  /* 0x000000ffff6d7224 */ /* 0x000fc400078e0090 */
        /* <DEDUP_REMOVED lines=14> */
.L_x_1771:
        /* <DEDUP_REMOVED lines=13> */
.L_x_1773:
[----:B------:R-:W-:Y:S05]  /*26b40*/  BSYNC.RECONVERGENT B2 ;  /* 0x0000000000027941 */ /* 0x000fea0003800200 */
.L_x_1772:
        /* <DEDUP_REMOVED lines=43> */
.L_x_1770:
[----:B------:R-:W-:Y:S05]  /*26e00*/  BSYNC.RECONVERGENT B1 ;  /* 0x0000000000017941 */ /* 0x000fea0003800200 */
.L_x_1769:
        /* <DEDUP_REMOVED lines=23> */
.L_x_1776:
        /* <DEDUP_REMOVED lines=13> */
.L_x_1778:
[----:B------:R-:W-:Y:S05]  /*27050*/  BSYNC.RECONVERGENT B2 ;  /* 0x0000000000027941 */ /* 0x000fea0003800200 */
.L_x_1777:
        /* <DEDUP_REMOVED lines=43> */
.L_x_1775:
[----:B------:R-:W-:Y:S05]  /*27310*/  BSYNC.RECONVERGENT B1 ;  /* 0x0000000000017941 */ /* 0x000fea0003800200 */
.L_x_1774:
[----:B------:R-:W-:Y:S01]  /*27320*/  I2FP.F32.U32 R108, R109 ;  /* 0x0000006d006c7245 */ /* 0x000fe20000201000 */
[----:B------:R-:W-:Y:S01]  /*27330*/  BSSY.RECONVERGENT B1, `(.L_x_1779) ;  /* 0x0000051000017945 */ /* 0x000fe20003800200 */
[----:B------:R-:W-:Y:S01]  /*27340*/  SHF.L.U32 R109, R110, 0x10, RZ ;  /* 0x000000106e6d7819 */ /* 0x000fe200000006ff */
[----:B------:R-:W-:Y:S01]  /*27350*/  HFMA2 R113, -RZ, RZ, 0, 1.1920928955078125e-07 ;  /* 0x00000002ff717431 */ /* 0x000fe200000001ff */
        /* <DEDUP_REMOVED lines=21> */
.L_x_1781:
        /* <DEDUP_REMOVED lines=13> */
.L_x_1783:
[----:B------:R-:W-:Y:S05]  /*27580*/  BSYNC.RECONVERGENT B2 ;  /* 0x0000000000027941 */ /* 0x000fea0003800200 */
.L_x_1782:
        /* <DEDUP_REMOVED lines=43> */
.L_x_1780:
[----:B------:R-:W-:Y:S05]  /*27840*/  BSYNC.RECONVERGENT B1 ;  /* 0x0000000000017941 */ /* 0x000fea0003800200 */
.L_x_1779:
        /* <DEDUP_REMOVED lines=23> */
.L_x_1786:
        /* <DEDUP_REMOVED lines=8> */
[----:B------:R-:W-:Y:S01]  /*27a40*/  @!P5 IADD3 R2, PT, PT, R143, 0x1, RZ ;  /* 0x000000018f02d810 */ /* 0x000fe20007ffe0ff */
[----:B------:R-:W-:-:S03]  /*27a50*/  @!P5 IMAD.MOV.U32 R0, RZ, RZ, RZ ;  /* 0x000000ffff00d224 */ /* 0x000fc600078e00ff */
[----:B------:R-:W-:-:S13]  /*27a60*/  ISETP.NE.AND P6, PT, R149, RZ, !P5 ;  /* 0x000000ff9500720c */ /* 0x000fda0006fc5270 */
[----:B------:R-:W-:-:S05]  /*27a70*/  @P6 IMAD.MOV R2, RZ, RZ, R143 ;  /* 0x000000ffff026224 */ /* 0x000fca00078e028f */
[----:B------:R-:W-:-:S07]  /*27a80*/  @!P5 MOV R143, R2 ;  /* 0x00000002008fd202 */ /* 0x000fce0000000f00 */
.L_x_1788:
[----:B------:R-:W-:Y:S05]  /*27a90*/  BSYNC.RECONVERGENT B2 ;  /* 0x0000000000027941 */ /* 0x000fea0003800200 */
.L_x_1787:
        /* <DEDUP_REMOVED lines=43> */
.L_x_1785:
[----:B------:R-:W-:Y:S05]  /*27d50*/  BSYNC.RECONVERGENT B1 ;  /* 0x0000000000017941 */ /* 0x000fea0003800200 */
.L_x_1784:
        /* <DEDUP_REMOVED lines=8> */
[----:B------:R-:W-:Y:S02]  /*27de0*/  HFMA2 R216, -RZ, RZ, 0, 1.1920928955078125e-07 ;  /* 0x00000002ffd87431 */ /* 0x000fe400000001ff */
[----:B------:R-:W-:Y:S01]  /*27df0*/  FSETP.GTU.FTZ.AND P5, PT, R108, R127, PT ;  /* 0x0000007f6c00720b */ /* 0x000fe20003fbc000 */
[----:B------:R-:W-:Y:S01]  /*27e00*/  FMUL.FTZ R109, R109, R126 ;  /* 0x0000007e6d6d7220 */ /* 0x000fe20000410000 */
[----:B------:R-:W-:-:S04]  /*27e10*/  PRMT R221, R115, 0x7632, R221 ;  /* 0x0000763273dd7816 */ /* 0x000fc800000000dd */
        /* <DEDUP_REMOVED lines=13> */
.L_x_1791:
        /* <DEDUP_REMOVED lines=8> */
[----:B------:R-:W-:Y:S01]  /*27f70*/  @!P6 IADD3 R149, PT, PT, R149, 0x1, RZ ;  /* 0x000000019595e810 */ /* 0x000fe20007ffe0ff */
[----:B------:R-:W-:Y:S02]  /*27f80*/  @!P6 VIADD R3, R143, 0x1 ;  /* 0x000000018f03e836 */ /* 0x000fe40000000000 */
[----:B------:R-:W-:Y:S01]  /*27f90*/  @!P6 IMAD.MOV.U32 R0, RZ, RZ, RZ ;  /* 0x000000ffff00e224 */ /* 0x000fe200078e00ff */
[----:B------:R-:W-:-:S13]  /*27fa0*/  ISETP.NE.AND P0, PT, R149, RZ, !P6 ;  /* 0x000000ff9500720c */ /* 0x000fda0007705270 */
[----:B------:R-:W-:Y:S02]  /*27fb0*/  @P0 IADD3 R3, PT, PT, R143, RZ, RZ ;  /* 0x000000ff8f030210 */ /* 0x000fe40007ffe0ff */
[----:B------:R-:W-:Y:S02]  /*27fc0*/  ISETP.NE.AND P0, PT, R2, RZ, PT ;  /* 0x000000ff0200720c */ /* 0x000fe40003f05270 */
[----:B------:R-:W-:-:S11]  /*27fd0*/  @!P6 MOV R143, R3 ;  /* 0x00000003008fe202 */ /* 0x000fd60000000f00 */
.L_x_1793:
[----:B------:R-:W-:Y:S05]  /*27fe0*/  BSYNC.RECONVERGENT B2 ;  /* 0x0000000000027941 */ /* 0x000fea0003800200 */
.L_x_1792:
        /* <DEDUP_REMOVED lines=43> */
.L_x_1790:
[----:B------:R-:W-:Y:S05]  /*282a0*/  BSYNC.RECONVERGENT B1 ;  /* 0x0000000000017941 */ /* 0x000fea0003800200 */
.L_x_1789:
[----:B------:R-:W-:Y:S01]  /*282b0*/  I2FP.F32.U32 R108, R109 ;  /* 0x0000006d006c7245 */ /* 0x000fe20000201000 */
[----:B------:R-:W-:Y:S01]  /*282c0*/  IMAD.U32 R115, R115, 0x10000, RZ ;  /* 0x0001000073737824 */ /* 0x000fe200078e00ff */
[----:B------:R-:W-:Y:S02]  /*282d0*/  SHF.L.U32 R110, R221, 0x10, RZ ;  /* 0x00000010dd6e7819 */ /* 0x000fe400000006ff */
[----:B------:R-:W-:Y:S01]  /*282e0*/  F2FP.BF16.F32.PACK_AB R109, R217, R218 ;  /* 0x000000dad96d723e */ /* 0x000fe200000010ff */
[----:B------:R-:W-:Y:S01]  /*282f0*/  FFMA.FTZ R108, R108, R125, 1.1641532182693481445e-10 ;  /* 0x2f0000006c6c7423 */ /* 0x000fe2000001007d */
[----:B------:R-:W-:-:S04]  /*28300*/  FMUL.FTZ R115, R115, R124 ;  /* 0x0000007c73737220 */ /* 0x000fc80000410000 */
[----:B------:R-:W-:Y:S01]  /*28310*/  FMUL.FTZ R115, R115, R126 ;  /* 0x0000007e73737220 */ /* 0x000fe20000410000 */
[----:B------:R-:W-:Y:S02]  /*28320*/  FSETP.GTU.FTZ.AND P6, PT, R108, R127, PT ;  /* 0x0000007f6c00720b */ /* 0x000fe40003fdc000 */
[----:B------:R-:W-:Y:S02]  /*28330*/  F2FP.BF16.F32.PACK_AB R108, R120, R121 ;  /* 0x00000079786c723e */ /* 0x000fe400000010ff */
[----:B------:R-:W-:Y:S02]  /*28340*/  FSEL R115, R115, RZ, !P6 ;  /* 0x000000ff73737208 */ /* 0x000fe40007000000 */
[----:B------:R-:W-:-:S03]  /*28350*/  PLOP3.LUT P6, PT, P6, PT, PT, 0x8, 0x80 ;  /* 0x000000000080781c */ /* 0x000fc600037ce170 */
[----:B------:R-:W-:Y:S01]  /*28360*/  FADD.FTZ R115, R115, R110 ;  /* 0x0000006e73737221 */ /* 0x000fe20000010000 */
[----:B------:R-:W-:-:S04]  /*28370*/  F2FP.BF16.F32.PACK_AB R110, R114, R219 ;  /* 0x000000db726e723e */ /* 0x000fc800000010ff */
[----:B------:R-:W-:Y:S01]  /*28380*/  F2FP.BF16.F32.PACK_AB R111, R115, R220 ;  /* 0x000000dc736f723e */ /* 0x000fe200000010ff */
[----:B------:R-:W-:Y:S06]  /*28390*/  BRA `(.L_x_1794) ;  /* 0x00000028001c7947 */ /* 0x000fec0003800000 */
.L_x_1753:
        /* <DEDUP_REMOVED lines=9> */
[----:B------:R-:W-:Y:S01]  /*28430*/  @!P0 MOV R114, 0x3 ;  /* 0x0000000300728802 */ /* 0x000fe20000000f00 */
[----:B------:R-:W-:Y:S01]  /*28440*/  @!P0 IMAD.MOV.U32 R186, RZ, RZ, R216 ;  /* 0x000000ffffba8224 */ /* 0x000fe200078e00d8 */
[----:B------:R-:W-:Y:S01]  /*28450*/  @!P0 MOV R112, R3 ;  /* 0x0000000300708202 */ /* 0x000fe20000000f00 */
[----:B------:R-:W-:Y:S01]  /*28460*/  @P0 VIADD R114, R217, 0x1 ;  /* 0x00000001d9720836 */ /* 0x000fe20000000000 */
[----:B------:R-:W-:Y:S01]  /*28470*/  @P0 MOV R186, R216 ;  /* 0x000000d800ba0202 */ /* 0x000fe20000000f00 */
[----:B------:R-:W-:Y:S01]  /*28480*/  @P0 IMAD.MOV.U32 R112, RZ, RZ, R2 ;  /* 0x000000ffff700224 */ /* 0x000fe200078e0002 */
[----:B------:R-:W-:Y:S06]  /*28490*/  BRA `(.L_x_1796) ;  /* 0x0000000000e47947 */ /* 0x000fec0003800000 */
.L_x_1797:
        /* <DEDUP_REMOVED lines=13> */
.L_x_1799:
[----:B------:R-:W-:Y:S05]  /*28570*/  BSYNC.RECONVERGENT B2 ;  /* 0x0000000000027941 */ /* 0x000fea0003800200 */
.L_x_1798:
        /* <DEDUP_REMOVED lines=40> */
[----:B------:R-:W-:Y:S01]  /*28800*/  HFMA2 R114, -RZ, RZ, 0, 0 ;  /* 0x00000000ff727431 */ /* 0x000fe200000001ff */
[----:B------:R-:W-:Y:S01]  /*28810*/  MOV R186, R112 ;  /* 0x0000007000ba7202 */ /* 0x000fe20000000f00 */
[----:B------:R-:W-:-:S07]  /*28820*/  IMAD.MOV.U32 R112, RZ, RZ, R216 ;  /* 0x000000ffff707224 */ /* 0x000fce00078e00d8 */
.L_x_1796:
[----:B------:R-:W-:Y:S05]  /*28830*/  BSYNC.RECONVERGENT B1 ;  /* 0x0000000000017941 */ /* 0x000fea0003800200 */
.L_x_1795:
        /* <DEDUP_REMOVED lines=24> */
.L_x_1802:
        /* <DEDUP_REMOVED lines=13> */
.L_x_1804:
[----:B------:R-:W-:Y:S05]  /*28a90*/  BSYNC.RECONVERGENT B2 ;  /* 0x0000000000027941 */ /* 0x000fea0003800200 */
.L_x_1803:
        /* <DEDUP_REMOVED lines=43> */
.L_x_1801:
[----:B------:R-:W-:Y:S05]  /*28d50*/  BSYNC.RECONVERGENT B1 ;  /* 0x0000000000017941 */ /* 0x000fea0003800200 */
.L_x_1800:
        /* <DEDUP_REMOVED lines=21> */
.L_x_1807:
        /* <DEDUP_REMOVED lines=13> */
.L_x_1809:
[----:B------:R-:W-:Y:S05]  /*28f80*/  BSYNC.RECONVERGENT B2 ;  /* 0x0000000000027941 */ /* 0x000fea0003800200 */
.L_x_1808:
        /* <DEDUP_REMOVED lines=40> */
[----:B------:R-:W-:Y:S02]  /*29210*/  HFMA2 R112, -RZ, RZ, 0, 0 ;  /* 0x00000000ff707431 */ /* 0x000fe400000001ff */
[----:B------:R-:W-:Y:S01]  /*29220*/  IMAD.MOV.U32 R144, RZ, RZ, R216 ;  /* 0x000000ffff907224 */ /* 0x000fe200078e00d8 */
[----:B------:R-:W-:-:S07]  /*29230*/  LOP3.LUT R3, R114, UR31, R113, 0x96, !PT ;  /* 0x0000001f72037c12 */ /* 0x000fce000f8e9671 */
.L_x_1806:
[----:B------:R-:W-:Y:S05]  /*29240*/  BSYNC.RECONVERGENT B1 ;  /* 0x0000000000017941 */ /* 0x000fea0003800200 */
.L_x_1805:
        /* <DEDUP_REMOVED lines=22> */
.L_x_1812:
        /* <DEDUP_REMOVED lines=13> */
.L_x_1814:
[----:B------:R-:W-:Y:S05]  /*29480*/  BSYNC.RECONVERGENT B2 ;  /* 0x0000000000027941 */ /* 0x000fea0003800200 */
.L_x_1813:
        /* <DEDUP_REMOVED lines=43> */
.L_x_1811:
[----:B------:R-:W-:Y:S05]  /*29740*/  BSYNC.RECONVERGENT B1 ;  /* 0x0000000000017941 */ /* 0x000fea0003800200 */
.L_x_1810:
        /* <DEDUP_REMOVED lines=21> */
.L_x_1817:
        /* <DEDUP_REMOVED lines=13> */
.L_x_1819:
[----:B------:R-:W-:Y:S05]  /*29970*/  BSYNC.RECONVERGENT B2 ;  /* 0x0000000000027941 */ /* 0x000fea0003800200 */
.L_x_1818:
        /* <DEDUP_REMOVED lines=43> */
.L_x_1816:
[----:B------:R-:W-:Y:S05]  /*29c30*/  BSYNC.RECONVERGENT B1 ;  /* 0x0000000000017941 */ /* 0x000fea0003800200 */
.L_x_1815:
        /* <DEDUP_REMOVED lines=22> */
.L_x_1822:
        /* <DEDUP_REMOVED lines=13> */
.L_x_1824:
[----:B------:R-:W-:Y:S05]  /*29e70*/  BSYNC.RECONVERGENT B2 ;  /* 0x0000000000027941 */ /* 0x000fea0003800200 */
.L_x_1823:
        /* <DEDUP_REMOVED lines=43> */
.L_x_1821:
[----:B------:R-:W-:Y:S05]  /*2a130*/  BSYNC.RECONVERGENT B1 ;  /* 0x0000000000017941 */ /* 0x000fea0003800200 */
.L_x_1820:
        /* <DEDUP_REMOVED lines=21> */
.L_x_1827:
        /* <DEDUP_REMOVED lines=8> */
[----:B------:R-:W-:Y:S01]  /*2a310*/  @!P5 VIADD R2, R143, 0x1 ;  /* 0x000000018f02d836 */ /* 0x000fe20000000000 */
[----:B------:R-:W-:Y:S02]  /*2a320*/  @!P5 MOV R0, RZ ;  /* 0x000000ff0000d202 */ /* 0x000fe40000000f00 */
[----:B------:R-:W-:-:S13]  /*2a330*/  ISETP.NE.AND P6, PT, R149, RZ, !P5 ;  /* 0x000000ff9500720c */ /* 0x000fda0006fc5270 */
[----:B------:R-:W-:-:S05]  /*2a340*/  @P6 IADD3 R2, PT, PT, R143, RZ, RZ ;  /* 0x000000ff8f026210 */ /* 0x000fca0007ffe0ff */
[----:B------:R-:W-:-:S07]  /*2a350*/  @!P5 IMAD.MOV.U32 R143, RZ, RZ, R2 ;  /* 0x000000ffff8fd224 */ /* 0x000fce00078e0002 */
.L_x_1829:
[----:B------:R-:W-:Y:S05]  /*2a360*/  BSYNC.RECONVERGENT B2 ;  /* 0x0000000000027941 */ /* 0x000fea0003800200 */
.L_x_1828:
        /* <DEDUP_REMOVED lines=43> */
.L_x_1826:
[----:B------:R-:W-:Y:S05]  /*2a620*/  BSYNC.RECONVERGENT B1 ;  /* 0x0000000000017941 */ /* 0x000fea0003800200 */
.L_x_1825:
[----:B------:R-:W-:Y:S01]  /*2a630*/  I2FP.F32.U32 R108, R109 ;  /* 0x0000006d006c7245 */ /* 0x000fe20000201000 */
[C---:B------:R-:W-:Y:S01]  /*2a640*/  IMAD.U32 R109, R111.reuse, 0x10000, RZ ;  /* 0x000100006f6d7824 */ /* 0x040fe200078e00ff */
[----:B------:R-:W-:Y:S01]  /*2a650*/  ISETP.NE.AND P6, PT, R110, 0x1, PT ;  /* 0x000000016e00780c */ /* 0x000fe20003fc5270 */
[----:B------:R-:W-:Y:S01]  /*2a660*/  BSSY.RECONVERGENT B1, `(.L_x_1830) ;  /* 0x000004e000017945 */ /* 0x000fe20003800200 */
[----:B------:R-:W-:Y:S01]  /*2a670*/  PRMT R115, R111, 0x7632, R115 ;  /* 0x000076326f737816 */ /* 0x000fe20000000073 */
[----:B------:R-:W-:Y:S01]  /*2a680*/  FFMA.FTZ R108, R108, R125, 1.1641532182693481445e-10 ;  /* 0x2f0000006c6c7423 */ /* 0x000fe2000001007d */
[----:B------:R-:W-:Y:S01]  /*2a690*/  FMUL.FTZ R109, R109, R124 ;  /* 0x0000007c6d6d7220 */ /* 0x000fe20000410000 */
[----:B------:R-:W-:-:S03]  /*2a6a0*/  MOV R216, 0x2 ;  /* 0x0000000200d87802 */ /* 0x000fc60000000f00 */
        /* <DEDUP_REMOVED lines=14> */
.L_x_1832:
        /* <DEDUP_REMOVED lines=15> */
.L_x_1834:
[----:B------:R-:W-:Y:S05]  /*2a880*/  BSYNC.RECONVERGENT B2 ;  /* 0x0000000000027941 */ /* 0x000fea0003800200 */
.L_x_1833:
        /* <DEDUP_REMOVED lines=43> */
.L_x_1831:
[----:B------:R-:W-:Y:S05]  /*2ab40*/  BSYNC.RECONVERGENT B1 ;  /* 0x0000000000017941 */ /* 0x000fea0003800200 */
.L_x_1830:
[----:B------:R-:W-:Y:S01]  /*2ab50*/  I2FP.F32.U32 R108, R109 ;  /* 0x0000006d006c7245 */ /* 0x000fe20000201000 */
[----:B------:R-:W-:Y:S01]  /*2ab60*/  IMAD.U32 R115, R115, 0x10000, RZ ;  /* 0x0001000073737824 */ /* 0x000fe200078e00ff */
[----:B------:R-:W-:Y:S02]  /*2ab70*/  F2FP.BF16.F32.PACK_AB R110, R114, R219 ;  /* 0x000000db726e723e */ /* 0x000fe400000010ff */
[----:B------:R-:W-:Y:S01]  /*2ab80*/  F2FP.BF16.F32.PACK_AB R109, R217, R218 ;  /* 0x000000dad96d723e */ /* 0x000fe200000010ff */
[----:B------:R-:W-:Y:S01]  /*2ab90*/  FFMA.FTZ R108, R108, R125, 1.1641532182693481445e-10 ;  /* 0x2f0000006c6c7423 */ /* 0x000fe2000001007d */
[----:B------:R-:W-:-:S04]  /*2aba0*/  FMUL.FTZ R115, R115, R124 ;  /* 0x0000007c73737220 */ /* 0x000fc80000410000 */
[----:B------:R-:W-:Y:S01]  /*2abb0*/  FMUL.FTZ R115, R115, R126 ;  /* 0x0000007e73737220 */ /* 0x000fe20000410000 */
[----:B------:R-:W-:Y:S02]  /*2abc0*/  FSETP.GTU.FTZ.AND P6, PT, R108, R127, PT ;  /* 0x0000007f6c00720b */ /* 0x000fe40003fdc000 */
[----:B------:R-:W-:Y:S02]  /*2abd0*/  F2FP.BF16.F32.PACK_AB R108, R120, R121 ;  /* 0x00000079786c723e */ /* 0x000fe400000010ff */
[----:B------:R-:W-:Y:S02]  /*2abe0*/  FSEL R115, R115, RZ, !P6 ;  /* 0x000000ff73737208 */ /* 0x000fe40007000000 */
[----:B------:R-:W-:Y:S02]  /*2abf0*/  PLOP3.LUT P6, PT, P6, PT, PT, 0x8, 0x80 ;  /* 0x000000000080781c */ /* 0x000fe400037ce170 */
[----:B------:R-:W-:-:S11]  /*2ac00*/  F2FP.BF16.F32.PACK_AB R111, R115, R220 ;  /* 0x000000dc736f723e */ /* 0x000fd600000010ff */
.L_x_1794:
[----:B------:R-:W-:Y:S01]  /*2ac10*/  FADD.FTZ R113, RZ, R123 ;  /* 0x0000007bff717221 */ /* 0x000fe20000010000 */
[----:B------:R-:W-:Y:S01]  /*2ac20*/  SEL R112, RZ, 0x1000000, !P6 ;  /* 0x01000000ff707807 */ /* 0x000fe20007000000 */
[----:B------:R-:W-:Y:S01]  /*2ac30*/  IMAD.WIDE.U32 R118, R207, 0x10, R118 ;  /* 0x00000010cf767825 */ /* 0x000fe200078e0076 */
[----:B------:R-:W-:-:S03]  /*2ac40*/  SEL R222, RZ, 0x10000, !P5 ;  /* 0x00010000ffde7807 */ /* 0x000fc60006800000 */
[----:B------:R-:W-:Y:S01]  /*2ac50*/  FADD.FTZ R113, R113, R122 ;  /* 0x0000007a71717221 */ /* 0x000fe20000010000 */
[----:B------:R-:W-:Y:S01]  /*2ac60*/  SEL R127, RZ, 0x100, !P4 ;  /* 0x00000100ff7f7807 */ /* 0x000fe20006000000 */
[----:B------:R-:W-:Y:S01]  /*2ac70*/  IMAD.WIDE.U32 R116, R207, 0x8, R116 ;  /* 0x00000008cf747825 */ /* 0x000fe200078e0074 */
[----:B------:R-:W-:-:S03]  /*2ac80*/  LOP3.LUT P6, RZ, R152, 0x2, RZ, 0xc0, !PT ;  /* 0x0000000298ff7812 */ /* 0x000fc600078cc0ff */
[----:B------:R-:W-:Y:S01]  /*2ac90*/  FADD.FTZ R113, R113, R154 ;  /* 0x0000009a71717221 */ /* 0x000fe20000010000 */
[----:B------:R-:W-:Y:S01]  /*2aca0*/  SEL R125, RZ, 0x1000000, !P2 ;  /* 0x01000000ff7d7807 */ /* 0x000fe20005000000 */
[----:B------:R0:W-:Y:S01]  /*2acb0*/  STG.E.128 desc[UR8][R118.64], R108 ;  /* 0x0000006c76007986 */ /* 0x0001e2000c101d08 */
[----:B------:R-:W-:Y:S01]  /*2acc0*/  SEL R126, RZ, 0x10000, !P1 ;  /* 0x00010000ff7e7807 */ /* 0x000fe20004800000 */
[----:B------:R-:W-:Y:S01]  /*2acd0*/  FADD.FTZ R124, R113, R156 ;  /* 0x0000009c717c7221 */ /* 0x000fe20000010000 */
[----:B------:R-:W-:Y:S01]  /*2ace0*/  LOP3.LUT R222, R127, R112, R222, 0xfe, !PT ;  /* 0x000000707fde7212 */ /* 0x000fe200078efede */
[----:B------:R-:W-:Y:S01]  /*2acf0*/  UMOV UR4, 0xffffffff ;  /* 0xffffffff00047882 */ /* 0x000fe20000000000 */
[----:B------:R-:W-:Y:S01]  /*2ad00*/  SEL R221, RZ, 0x1, !P3 ;  /* 0x00000001ffdd7807 */ /* 0x000fe20005800000 */
[----:B------:R-:W-:Y:S01]  /*2ad10*/  FADD.FTZ R113, R124, R157 ;  /* 0x0000009d7c717221 */ /* 0x000fe20000010000 */
[----:B------:R-:W-:-:S03]  /*2ad20*/  SEL R127, RZ, 0x1, !P6 ;  /* 0x00000001ff7f7807 */ /* 0x000fc60007000000 */
[----:B------:R-:W-:-:S04]  /*2ad30*/  FADD.FTZ R124, R113, R158 ;  /* 0x0000009e717c7221 */ /* 0x000fc80000010000 */
[----:B------:R-:W-:-:S04]  /*2ad40*/  FADD.FTZ R113, R124, R159 ;  /* 0x0000009f7c717221 */ /* 0x000fc80000010000 */
[----:B------:R-:W-:Y:S01]  /*2ad50*/  FADD.FTZ R113, R113, R160 ;  /* 0x000000a071717221 */ /* 0x000fe20000010000 */
[----:B0-----:R-:W-:Y:S02]  /*2ad60*/  PRMT R108, R105, 0x7632, R108 ;  /* 0x00007632696c7816 */ /* 0x001fe4000000006c */
[----:B------:R-:W-:Y:S01]  /*2ad70*/  PRMT R110, R73, 0x7632, R110 ;  /* 0x00007632496e7816 */ /* 0x000fe2000000006e */
        /* <DEDUP_REMOVED lines=47> */
[----:B------:R-:W-:Y:S02]  /*2b070*/  SEL R113, RZ, 0x100, !P0 ;  /* 0x00000100ff717807 */ /* 0x000fe40004000000 */
[----:B------:R-:W-:Y:S01]  /*2b080*/  ISETP.NE.AND P0, PT, R151, RZ, PT ;  /* 0x000000ff9700720c */ /* 0x000fe20003f05270 */
[----:B------:R-:W-:Y:S01]  /*2b090*/  FADD.FTZ R124, R124, R215 ;  /* 0x000000d77c7c7221 */ /* 0x000fe20000010000 */
[----:B------:R-:W-:Y:S02]  /*2b0a0*/  LOP3.LUT R112, R113, R125, R126, 0xfe, !PT ;  /* 0x0000007d71707212 */ /* 0x000fe400078efe7e */
[----:B------:R-:W-:Y:S01]  /*2b0b0*/  LOP3.LUT R113, R222, R221, RZ, 0xfc, !PT ;  /* 0x000000ddde717212 */ /* 0x000fe200078efcff */
[----:B------:R-:W-:Y:S01]  /*2b0c0*/  FADD.FTZ R125, R124, R121 ;  /* 0x000000797c7d7221 */ /* 0x000fe20000010000 */
[----:B------:R-:W-:Y:S02]  /*2b0d0*/  LOP3.LUT R112, R112, R127, RZ, 0xfc, !PT ;  /* 0x0000007f70707212 */ /* 0x000fe400078efcff */
[----:B------:R-:W-:Y:S01]  /*2b0e0*/  PRMT R127, R107, 0x7632, R127 ;  /* 0x000076326b7f7816 */ /* 0x000fe2000000007f */
[----:B------:R-:W-:Y:S01]  /*2b0f0*/  FADD.FTZ R125, R125, R120 ;  /* 0x000000787d7d7221 */ /* 0x000fe20000010000 */
[----:B------:R-:W-:Y:S01]  /*2b100*/  PRMT R126, R75, 0x7632, R126 ;  /* 0x000076324b7e7816 */ /* 0x000fe2000000007e */
[----:B------:R0:W-:Y:S02]  /*2b110*/  STG.E.64 desc[UR8][R116.64], R112 ;  /* 0x0000007074007986 */ /* 0x0001e4000c101b08 */
[----:B------:R-:W-:-:S04]  /*2b120*/  FADD.FTZ R124, R125, R218 ;  /* 0x000000da7d7c7221 */ /* 0x000fc80000010000 */
[----:B------:R-:W-:-:S04]  /*2b130*/  FADD.FTZ R124, R124, R217 ;  /* 0x000000d97c7c7221 */ /* 0x000fc80000010000 */
[----:B------:R-:W-:Y:S01]  /*2b140*/  FADD.FTZ R125, R124, R219 ;  /* 0x000000db7c7d7221 */ /* 0x000fe20000010000 */
[----:B------:R-:W-:-:S03]  /*2b150*/  PRMT R124, R106, 0x7632, R124 ;  /* 0x000076326a7c7816 */ /* 0x000fc6000000007c */
[----:B------:R-:W-:-:S04]  /*2b160*/  FADD.FTZ R125, R125, R114 ;  /* 0x000000727d7d7221 */ /* 0x000fc80000010000 */
[----:B------:R-:W-:Y:S01]  /*2b170*/  FADD.FTZ R222, R125, R220 ;  /* 0x000000dc7dde7221 */ /* 0x000fe20000010000 */
[----:B------:R-:W-:-:S03]  /*2b180*/  PRMT R125, R74, 0x7632, R125 ;  /* 0x000076324a7d7816 */ /* 0x000fc6000000007d */
        /* <DEDUP_REMOVED lines=16> */
[C---:B------:R-:W-:Y:S01]  /*2b290*/  FADD.FTZ R116, -R111.reuse, R154 ;  /* 0x0000009a6f747221 */ /* 0x040fe20000010100 */
[----:B------:R-:W-:Y:S01]  /*2b2a0*/  FADD.FTZ R118, -R111, R158 ;  /* 0x0000009e6f767221 */ /* 0x000fe20000010100 */
[----:B------:R-:W-:-:S04]  /*2b2b0*/  FFMA.FTZ R109, R109, R109, RZ ;  /* 0x0000006d6d6d7223 */ /* 0x000fc800000100ff */
[----:B------:R-:W-:Y:S01]  /*2b2c0*/  FFMA.FTZ R109, R222, R222, R109 ;  /* 0x000000dede6d7223 */ /* 0x000fe2000001006d */
[----:B------:R-:W-:-:S03]  /*2b2d0*/  FADD.FTZ R222, -R111, R156 ;  /* 0x0000009c6fde7221 */ /* 0x000fc60000010100 */
        /* <DEDUP_REMOVED lines=130> */
.L_x_1848:
[----:B------:R-:W-:Y:S01]  /*2bb00*/  FMUL.FTZ R109, R111, R111 ;  /* 0x0000006f6f6d7220 */ /* 0x000fe20000410000 */
[----:B------:R-:W-:Y:S01]  /*2bb10*/  PLOP3.LUT P1, PT, PT, PT, UP1, 0x40, 0x4 ;  /* 0x000000000004781c */ /* 0x000fe20003f2e818 */
[----:B01----:R-:W-:Y:S01]  /*2bb20*/  FADD.FTZ R117, R117, R222 ;  /* 0x000000de75757221 */ /* 0x003fe20000010000 */
[----:B------:R-:W-:Y:S01]  /*2bb30*/  PLOP3.LUT P2, PT, PT, PT, UP1, 0x40, 0x4 ;  /* 0x000000000004781c */ /* 0x000fe20003f4e818 */
[----:B------:R-:W-:Y:S01]  /*2bb40*/  IMAD.U32 R240, R141, 0x10000, RZ ;  /* 0x000100008df07824 */ /* 0x000fe200078e00ff */
[----:B------:R-:W-:Y:S01]  /*2bb50*/  FSEL R116, R109, RZ, !P1 ;  /* 0x000000ff6d747208 */ /* 0x000fe20004800000 */
[----:B------:R-:W-:Y:S01]  /*2bb60*/  FFMA.FTZ R109, R117, R112, UR13 ;  /* 0x0000000d756d7e23 */ /* 0x000fe20008010070 */
[----:B------:R-:W-:Y:S01]  /*2bb70*/  FSEL R117, R111, RZ, P2 ;  /* 0x000000ff6f757208 */ /* 0x000fe20001000000 */
[----:B------:R-:W-:Y:S01]  /*2bb80*/  IMAD.U32 R112, R76, 0x10000, RZ ;  /* 0x000100004c707824 */ /* 0x000fe200078e00ff */
        /* <DEDUP_REMOVED lines=25> */
[----:B0-----:R-:W-:Y:S01]  /*2bd20*/  FMUL.FTZ R123, R109, R123 ;  /* 0x0000007b6d7b7220 */ /* 0x001fe20000410000 */
[C---:B------:R-:W-:Y:S01]  /*2bd30*/  FADD.FTZ R176, -R117.reuse, R176 ;  /* 0x000000b075b07221 */ /* 0x040fe20000010100 */
[C---:B------:R-:W-:Y:S01]  /*2bd40*/  FADD.FTZ R175, -R117.reuse, R175 ;  /* 0x000000af75af7221 */ /* 0x040fe20000010100 */
[----:B------:R-:W-:Y:S01]  /*2bd50*/  FADD.FTZ R177, -R117, R177 ;  /* 0x000000b175b17221 */ /* 0x000fe20000010100 */
[----:B------:R-:W-:Y:S01]  /*2bd60*/  FFMA.FTZ R112, R123, R113, R112 ;  /* 0x000000717b707223 */ /* 0x000fe20000010070 */
        /* <DEDUP_REMOVED lines=40> */
[----:B------:R-:W-:Y:S01]  /*2bff0*/  SHF.L.U32 R115, R45, 0x10, RZ ;  /* 0x000000102d737819 */ /* 0x000fe200000006ff */
[----:B------:R-:W-:Y:S01]  /*2c000*/  FMUL.FTZ R113, R109, R122 ;  /* 0x0000007a6d717220 */ /* 0x000fe20000410000 */
[----:B------:R-:W-:-:S02]  /*2c010*/  IMAD.U32 R117, R77, 0x10000, RZ ;  /* 0x000100004d757824 */ /* 0x000fc400078e00ff */
[----:B------:R-:W-:Y:S01]  /*2c020*/  FMUL.FTZ R122, R109, R154 ;  /* 0x0000009a6d7a7220 */ /* 0x000fe20000410000 */
[----:B------:R-:W-:Y:S01]  /*2c030*/  SHF.L.U32 R242, R140, 0x10, RZ ;  /* 0x000000108cf27819 */ /* 0x000fe200000006ff */
[----:B------:R-:W-:Y:S02]  /*2c040*/  IMAD.U32 R244, R139, 0x10000, RZ ;  /* 0x000100008bf47824 */ /* 0x000fe400078e00ff */
[C---:B------:R-:W-:Y:S01]  /*2c050*/  FMUL.FTZ R121, R109.reuse, R156 ;  /* 0x0000009c6d797220 */ /* 0x040fe20000410000 */
[----:B------:R-:W-:Y:S01]  /*2c060*/  FFMA.FTZ R122, R122, R115, R117 ;  /* 0x000000737a7a7223 */ /* 0x000fe20000010075 */
[----:B------:R-:W-:Y:S01]  /*2c070*/  FMUL.FTZ R123, R109, R157 ;  /* 0x0000009d6d7b7220 */ /* 0x000fe20000410000 */
[----:B------:R-:W-:Y:S01]  /*2c080*/  FFMA.FTZ R113, R113, R238, R240 ;  /* 0x000000ee71717223 */ /* 0x000fe200000100f0 */
[----:B------:R-:W-:Y:S01]  /*2c090*/  SHF.L.U32 R115, R138, 0x10, RZ ;  /* 0x000000108a737819 */ /* 0x000fe200000006ff */
[----:B------:R-:W-:Y:S01]  /*2c0a0*/  FFMA.FTZ R121, R121, R242, R244 ;  /* 0x000000f279797223 */ /* 0x000fe200000100f4 */
[----:B------:R-:W-:Y:S01]  /*2c0b0*/  SHF.L.U32 R119, R136, 0x10, RZ ;  /* 0x0000001088777819 */ /* 0x000fe200000006ff */
[----:B------:R-:W-:Y:S01]  /*2c0c0*/  IMAD.U32 R117, R137, 0x10000, RZ ;  /* 0x0001000089757824 */ /* 0x000fe200078e00ff */
[----:B------:R-:W-:Y:S01]  /*2c0d0*/  SHF.L.U32 R154, R47, 0x10, RZ ;  /* 0x000000102f9a7819 */ /* 0x000fe200000006ff */
[----:B------:R-:W-:Y:S01]  /*2c0e0*/  IMAD.U32 R157, R135, 0x10000, RZ ;  /* 0x00010000879d7824 */ /* 0x000fe200078e00ff */
[----:B------:R-:W-:Y:S01]  /*2c0f0*/  SHF.L.U32 R240, R48, 0x10, RZ ;  /* 0x0000001030f07819 */ /* 0x000fe200000006ff */
[C---:B------:R-:W-:Y:S01]  /*2c100*/  FMUL.FTZ R158, R109.reuse, R158 ;  /* 0x0000009e6d9e7220 */ /* 0x040fe20000410000 */
        /* <DEDUP_REMOVED lines=9> */
[----:B------:R-:W-:Y:S01]  /*2c1a0*/  SHF.L.U32 R157, R49, 0x10, RZ ;  /* 0x00000010319d7819 */ /* 0x000fe200000006ff */
[----:B------:R-:W-:Y:S01]  /*2c1b0*/  IMAD.U32 R159, R81, 0x10000, RZ ;  /* 0x00010000519f7824 */ /* 0x000fe200078e00ff */
[----:B------:R-:W-:Y:S01]  /*2c1c0*/  SHF.L.U32 R205, R132, 0x10, RZ ;  /* 0x0000001084cd7819 */ /* 0x000fe200000006ff */
[C---:B------:R-:W-:Y:S01]  /*2c1d0*/  FMUL.FTZ R154, R109.reuse, R163 ;  /* 0x000000a36d9a7220 */ /* 0x040fe20000410000 */
[----:B------:R-:W-:Y:S01]  /*2c1e0*/  SHF.L.U32 R156, R50, 0x10, RZ ;  /* 0x00000010329c7819 */ /* 0x000fe200000006ff */
[----:B------:R-:W-:Y:S01]  /*2c1f0*/  FMUL.FTZ R160, R109, R165 ;  /* 0x000000a56da07220 */ /* 0x000fe20000410000 */
[----:B------:R-:W-:-:S02]  /*2c200*/  IMAD.U32 R209, R131, 0x10000, RZ ;  /* 0x0001000083d17824 */ /* 0x000fc400078e00ff */
[C---:B------:R-:W-:Y:S01]  /*2c210*/  FMUL.FTZ R164, R109.reuse, R164 ;  /* 0x000000a46da47220 */ /* 0x040fe20000410000 */
[----:B------:R-:W-:Y:S02]  /*2c220*/  IMAD.U32 R158, R82, 0x10000, RZ ;  /* 0x00010000529e7824 */ /* 0x000fe400078e00ff */
[----:B------:R-:W-:Y:S01]  /*2c230*/  FMUL.FTZ R163, R109, R166 ;  /* 0x000000a66da37220 */ /* 0x000fe20000410000 */
[----:B------:R-:W-:Y:S01]  /*2c240*/  SHF.L.U32 R246, R46, 0x10, RZ ;  /* 0x000000102ef67819 */ /* 0x000fe200000006ff */
[----:B------:R-:W-:Y:S01]  /*2c250*/  FFMA.FTZ R160, R160, R157, R159 ;  /* 0x0000009da0a07223 */ /* 0x000fe2000001009f */
[----:B------:R-:W-:Y:S01]  /*2c260*/  SHF.L.U32 R117, R134, 0x10, RZ ;  /* 0x0000001086757819 */ /* 0x000fe200000006ff */
[----:B------:R-:W-:Y:S02]  /*2c270*/  IMAD.U32 R248, R78, 0x10000, RZ ;  /* 0x000100004ef87824 */ /* 0x000fe400078e00ff */
[----:B------:R-:W-:Y:S01]  /*2c280*/  FFMA.FTZ R159, R164, R205, R209 ;  /* 0x000000cda49f7223 */ /* 0x000fe200000100d1 */
[----:B------:R-:W-:-:S02]  /*2c290*/  IMAD.U32 R119, R133, 0x10000, RZ ;  /* 0x0001000085777824 */ /* 0x000fc400078e00ff */
        /* <DEDUP_REMOVED lines=8> */
[----:B------:R-:W-:Y:S02]  /*2c320*/  IMAD.U32 R242, R43, 0x10000, RZ ;  /* 0x000100002bf27824 */ /* 0x000fe400078e00ff */
[----:B------:R-:W-:Y:S01]  /*2c330*/  FMUL.FTZ R169, R109, R169 ;  /* 0x000000a96da97220 */ /* 0x000fe20000410000 */
[----:B------:R-:W-:Y:S01]  /*2c340*/  FFMA.FTZ R123, R123, R246, R248 ;  /* 0x000000f67b7b7223 */ /* 0x000fe200000100f8 */
[----:B------:R-:W-:Y:S01]  /*2c350*/  FFMA.FTZ R154, R154, R117, R119 ;  /* 0x000000759a9a7223 */ /* 0x000fe20000010077 */
[----:B------:R-:W-:Y:S01]  /*2c360*/  SHF.L.U32 R244, R52, 0x10, RZ ;  /* 0x0000001034f47819 */ /* 0x000fe200000006ff */
[----:B------:R-:W-:-:S02]  /*2c370*/  IMAD.U32 R246, R84, 0x10000, RZ ;  /* 0x0001000054f67824 */ /* 0x000fc400078e00ff */
[----:B------:R-:W-:Y:S01]  /*2c380*/  FMUL.FTZ R117, R109, R172 ;  /* 0x000000ac6d757220 */ /* 0x000fe20000410000 */
[----:B------:R-:W-:Y:S01]  /*2c390*/  FFMA.FTZ R168, R167, R156, R158 ;  /* 0x0000009ca7a87223 */ /* 0x000fe2000001009e */
[----:B------:R-:W-:Y:S01]  /*2c3a0*/  FFMA.FTZ R205, R205, R164, R166 ;  /* 0x000000a4cdcd7223 */ /* 0x000fe200000100a6 */
[----:B------:R-:W-:Y:S01]  /*2c3b0*/  FFMA.FTZ R172, R169, R240, R242 ;  /* 0x000000f0a9ac7223 */ /* 0x000fe200000100f2 */
[----:B------:R-:W-:Y:S01]  /*2c3c0*/  SHF.L.U32 R156, R42, 0x10, RZ ;  /* 0x000000102a9c7819 */ /* 0x000fe200000006ff */
[----:B------:R-:W-:Y:S01]  /*2c3d0*/  IMAD.U32 R164, R41, 0x10000, RZ ;  /* 0x0001000029a47824 */ /* 0x000fe200078e00ff */
[----:B------:R-:W-:Y:S01]  /*2c3e0*/  SHF.L.U32 R166, R53, 0x10, RZ ;  /* 0x0000001035a67819 */ /* 0x000fe200000006ff */
[----:B------:R-:W-:Y:S02]  /*2c3f0*/  IMAD.U32 R240, R85, 0x10000, RZ ;  /* 0x0001000055f07824 */ /* 0x000fe400078e00ff */
[C---:B------:R-:W-:Y:S01]  /*2c400*/  FMUL.FTZ R165, R109.reuse, R170 ;  /* 0x000000aa6da57220 */ /* 0x040fe20000410000 */
[----:B------:R-:W-:Y:S01]  /*2c410*/  FMUL.FTZ R167, R109, R174 ;  /* 0x000000ae6da77220 */ /* 0x000fe20000410000 */
[----:B------:R-:W-:Y:S01]  /*2c420*/  FFMA.FTZ R158, R117, R244, R246 ;  /* 0x000000f4759e7223 */ /* 0x000fe200000100f6 */
[----:B------:R-:W-:Y:S01]  /*2c430*/  SHF.L.U32 R242, R40, 0x10, RZ ;  /* 0x0000001028f27819 */ /* 0x000fe200000006ff */
[----:B------:R-:W-:-:S02]  /*2c440*/  IMAD.U32 R244, R39, 0x10000, RZ ;  /* 0x0001000027f47824 */ /* 0x000fc400078e00ff */
[----:B------:R-:W-:Y:S01]  /*2c450*/  FMUL.FTZ R173, R109, R173 ;  /* 0x000000ad6dad7220 */ /* 0x000fe20000410000 */
[----:B------:R-:W-:Y:S01]  /*2c460*/  FFMA.FTZ R165, R165, R156, R164 ;  /* 0x0000009ca5a57223 */ /* 0x000fe200000100a4 */
[----:B------:R-:W-:Y:S01]  /*2c470*/  FFMA.FTZ R167, R167, R166, R240 ;  /* 0x000000a6a7a77223 */ /* 0x000fe200000100f0 */
[----:B------:R-:W-:Y:S01]  /*2c480*/  SHF.L.U32 R156, R38, 0x10, RZ ;  /* 0x00000010269c7819 */ /* 0x000fe200000006ff */
[----:B------:R-:W-:Y:S01]  /*2c490*/  FMUL.FTZ R169, R109, R176 ;  /* 0x000000b06da97220 */ /* 0x000fe20000410000 */
[----:B------:R-:W-:Y:S01]  /*2c4a0*/  SHF.L.U32 R240, R55, 0x10, RZ ;  /* 0x0000001037f07819 */ /* 0x000fe200000006ff */
[----:B------:R-:W-:Y:S01]  /*2c4b0*/  FFMA.FTZ R166, R173, R242, R244 ;  /* 0x000000f2ada67223 */ /* 0x000fe200000100f4 */
[----:B------:R-:W-:Y:S01]  /*2c4c0*/  IMAD.U32 R164, R37, 0x10000, RZ ;  /* 0x0001000025a47824 */ /* 0x000fe200078e00ff */
[----:B------:R-:W-:Y:S01]  /*2c4d0*/  SHF.L.U32 R174, R36, 0x10, RZ ;  /* 0x0000001024ae7819 */ /* 0x000fe200000006ff */
[----:B------:R-:W-:Y:S02]  /*2c4e0*/  IMAD.U32 R170, R87, 0x10000, RZ ;  /* 0x0001000057aa7824 */ /* 0x000fe400078e00ff */
[C---:B------:R-:W-:Y:S01]  /*2c4f0*/  FMUL.FTZ R175, R109.reuse, R175 ;  /* 0x000000af6daf7220 */ /* 0x040fe20000410000 */
[----:B------:R-:W-:Y:S01]  /*2c500*/  FMUL.FTZ R177, R109, R177 ;  /* 0x000000b16db17220 */ /* 0x000fe20000410000 */
[----:B------:R-:W-:Y:S01]  /*2c510*/  IMAD.U32 R176, R35, 0x10000, RZ ;  /* 0x0001000023b07824 */ /* 0x000fe200078e00ff */
[----:B------:R-:W-:Y:S01]  /*2c520*/  SHF.L.U32 R242, R56, 0x10, RZ ;  /* 0x0000001038f27819 */ /* 0x000fe200000006ff */
[----:B------:R-:W-:Y:S01]  /*2c530*/  FMUL.FTZ R117, R109, R178 ;  /* 0x000000b26d757220 */ /* 0x000fe20000410000 */
[----:B------:R-:W-:-:S02]  /*2c540*/  IMAD.U32 R244, R88, 0x10000, RZ ;  /* 0x0001000058f47824 */ /* 0x000fc400078e00ff */
[----:B------:R-:W-:Y:S01]  /*2c550*/  FMUL.FTZ R181, R109, R181 ;  /* 0x000000b56db57220 */ /* 0x000fe20000410000 */
[----:B------:R-:W-:Y:S01]  /*2c560*/  FFMA.FTZ R178, R175, R156, R164 ;  /* 0x0000009cafb27223 */ /* 0x000fe200000100a4 */
[----:B------:R-:W-:Y:S01]  /*2c570*/  FFMA.FTZ R240, R177, R240, R170 ;  /* 0x000000f0b1f07223 */ /* 0x000fe200000100aa */
[----:B------:R-:W-:Y:S01]  /*2c580*/  FFMA.FTZ R177, R117, R174, R176 ;  /* 0x000000ae75b17223 */ /* 0x000fe200000100b0 */
[----:B------:R-:W-:Y:S01]  /*2c590*/  SHF.L.U32 R156, R34, 0x10, RZ ;  /* 0x00000010229c7819 */ /* 0x000fe200000006ff */
[----:B------:R-:W-:Y:S01]  /*2c5a0*/  FFMA.FTZ R164, R181, R242, R244 ;  /* 0x000000f2b5a47223 */ /* 0x000fe200000100f4 */
[----:B------:R-:W-:Y:S01]  /*2c5b0*/  IMAD.U32 R170, R33, 0x10000, RZ ;  /* 0x0001000021aa7824 */ /* 0x000fe200078e00ff */
[----:B------:R-:W-:Y:S01]  /*2c5c0*/  SHF.L.U32 R174, R57, 0x10, RZ ;  /* 0x0000001039ae7819 */ /* 0x000fe200000006ff */
[----:B------:R-:W-:Y:S01]  /*2c5d0*/  FMUL.FTZ R173, R109, R180 ;  /* 0x000000b46dad7220 */ /* 0x000fe20000410000 */
[----:B------:R-:W-:Y:S01]  /*2c5e0*/  IMAD.U32 R176, R89, 0x10000, RZ ;  /* 0x0001000059b07824 */ /* 0x000fe200078e00ff */
[----:B------:R-:W-:Y:S01]  /*2c5f0*/  SHF.L.U32 R117, R32, 0x10, RZ ;  /* 0x0000001020757819 */ /* 0x000fe200000006ff */
[----:B------:R-:W-:Y:S01]  /*2c600*/  FMUL.FTZ R175, R109, R183 ;  /* 0x000000b76daf7220 */ /* 0x000fe20000410000 */
[----:B------:R-:W-:Y:S01]  /*2c610*/  SHF.L.U32 R242, R58, 0x10, RZ ;  /* 0x000000103af27819 */ /* 0x000fe200000006ff */
[----:B------:R-:W-:-:S02]  /*2c620*/  IMAD.U32 R119, R31, 0x10000, RZ ;  /* 0x000100001f777824 */ /* 0x000fc400078e00ff */
[C---:B------:R-:W-:Y:S01]  /*2c630*/  FMUL.FTZ R182, R109.reuse, R182 ;  /* 0x000000b66db67220 */ /* 0x040fe20000410000 */
[----:B------:R-:W-:Y:S02]  /*2c640*/  IMAD.U32 R244, R90, 0x10000, RZ ;  /* 0x000100005af47824 */ /* 0x000fe400078e00ff */
[----:B------:R-:W-:Y:S01]  /*2c650*/  FMUL.FTZ R185, R109, R185 ;  /* 0x000000b96db97220 */ /* 0x000fe20000410000 */
[----:B------:R-:W-:Y:S01]  /*2c660*/  FFMA.FTZ R173, R173, R156, R170 ;  /* 0x0000009cadad7223 */ /* 0x000fe200000100aa */
[----:B------:R-:W-:Y:S01]  /*2c670*/  FFMA.FTZ R175, R175, R174, R176 ;  /* 0x000000aeafaf7223 */ /* 0x000fe200000100b0 */
[----:B------:R-:W-:Y:S01]  /*2c680*/  SHF.L.U32 R156, R59, 0x10, RZ ;  /* 0x000000103b9c7819 */ /* 0x000fe200000006ff */
[----:B------:R-:W-:Y:S01]  /*2c690*/  FFMA.FTZ R174, R182, R117, R119 ;  /* 0x00000075b6ae7223 */ /* 0x000fe20000010077 */
[----:B------:R-:W-:Y:S01]  /*2c6a0*/  FFMA.FTZ R176, R185, R242, R244 ;  /* 0x000000f2b9b07223 */ /* 0x000fe200000100f4 */
[----:B------:R-:W-:Y:S01]  /*2c6b0*/  IMAD.U32 R170, R91, 0x10000, RZ ;  /* 0x000100005baa7824 */ /* 0x000fe200078e00ff */
[----:B------:R-:W-:Y:S01]  /*2c6c0*/  SHF.L.U32 R180, R60, 0x10, RZ ;  /* 0x000000103cb47819 */ /* 0x000fe200000006ff */
[----:B------:R-:W-:Y:S01]  /*2c6d0*/  FMUL.FTZ R187, R109, R187 ;  /* 0x000000bb6dbb7220 */ /* 0x000fe20000410000 */
[----:B------:R-:W-:Y:S01]  /*2c6e0*/  SHF.L.U32 R185, R30, 0x10, RZ ;  /* 0x000000101eb97819 */ /* 0x000fe200000006ff */
[----:B------:R-:W-:-:S02]  /*2c6f0*/  IMAD.U32 R182, R92, 0x10000, RZ ;  /* 0x000100005cb67824 */ /* 0x000fc400078e00ff */
[----:B------:R-:W-:Y:S01]  /*2c700*/  FMUL.FTZ R191, R109, R191 ;  /* 0x000000bf6dbf7220 */ /* 0x000fe20000410000 */
[----:B------:R-:W-:Y:S01]  /*2c710*/  IMAD.U32 R117, R29, 0x10000, RZ ;  /* 0x000100001d757824 */ /* 0x000fe200078e00ff */
[----:B------:R-:W-:Y:S01]  /*2c720*/  SHF.L.U32 R119, R28, 0x10, RZ ;  /* 0x000000101c777819 */ /* 0x000fe200000006ff */
[----:B------:R-:W-:Y:S01]  /*2c730*/  FMUL.FTZ R184, R109, R184 ;  /* 0x000000b86db87220 */ /* 0x000fe20000410000 */
[----:B------:R-:W-:Y:S02]  /*2c740*/  IMAD.U32 R157, R27, 0x10000, RZ ;  /* 0x000100001b9d7824 */ /* 0x000fe400078e00ff */
        /* <DEDUP_REMOVED lines=22> */
[----:B------:R-:W-:Y:S01]  /*2c8b0*/  SHF.L.U32 R195, R22, 0x10, RZ ;  /* 0x0000001016c37819 */ /* 0x000fe200000006ff */
[----:B------:R-:W-:Y:S01]  /*2c8c0*/  IMAD.U32 R157, R95, 0x10000, RZ ;  /* 0x000100005f9d7824 */ /* 0x000fe200078e00ff */
[----:B------:R-:W-:Y:S01]  /*2c8d0*/  SHF.L.U32 R191, R20, 0x10, RZ ;  /* 0x0000001014bf7819 */ /* 0x000fe200000006ff */
[----:B------:R-:W-:Y:S01]  /*2c8e0*/  FMUL.FTZ R196, R109, R196 ;  /* 0x000000c46dc47220 */ /* 0x000fe20000410000 */
[----:B------:R-:W-:-:S02]  /*2c8f0*/  IMAD.U32 R117, R21, 0x10000, RZ ;  /* 0x0001000015757824 */ /* 0x000fc400078e00ff */
[----:B------:R-:W-:Y:S01]  /*2c900*/  FMUL.FTZ R194, R109, R194 ;  /* 0x000000c26dc27220 */ /* 0x000fe20000410000 */
[----:B------:R-:W-:Y:S02]  /*2c910*/  IMAD.U32 R193, R19, 0x10000, RZ ;  /* 0x0001000013c17824 */ /* 0x000fe400078e00ff */
[----:B------:R-:W-:Y:S01]  /*2c920*/  FMUL.FTZ R156, R109, R197 ;  /* 0x000000c56d9c7220 */ /* 0x000fe20000410000 */
[----:B------:R-:W-:Y:S01]  /*2c930*/  FFMA.FTZ R197, R196, R119, R157 ;  /* 0x00000077c4c57223 */ /* 0x000fe2000001009d */
[----:B------:R-:W-:Y:S01]  /*2c940*/  SHF.L.U32 R209, R64, 0x10, RZ ;  /* 0x0000001040d17819 */ /* 0x000fe200000006ff */
[----:B------:R-:W-:Y:S01]  /*2c950*/  FFMA.FTZ R195, R194, R195, R117 ;  /* 0x000000c3c2c37223 */ /* 0x000fe20000010075 */
[----:B------:R-:W-:Y:S01]  /*2c960*/  FFMA.FTZ R196, R156, R191, R193 ;  /* 0x000000bf9cc47223 */ /* 0x000fe200000100c1 */
[----:B------:R-:W-:Y:S01]  /*2c970*/  SHF.L.U32 R192, R65, 0x10, RZ ;  /* 0x0000001041c07819 */ /* 0x000fe200000006ff */
[----:B------:R-:W-:Y:S02]  /*2c980*/  IMAD.U32 R211, R96, 0x10000, RZ ;  /* 0x0001000060d37824 */ /* 0x000fe400078e00ff */
[----:B------:R-:W-:Y:S01]  /*2c990*/  FMUL.FTZ R180, R109, R200 ;  /* 0x000000c86db47220 */ /* 0x000fe20000410000 */
[----:B------:R-:W-:Y:S01]  /*2c9a0*/  IMAD.U32 R194, R97, 0x10000, RZ ;  /* 0x0001000061c27824 */ /* 0x000fe200078e00ff */
[----:B------:R-:W-:Y:S01]  /*2c9b0*/  SHF.L.U32 R117, R66, 0x10, RZ ;  /* 0x0000001042757819 */ /* 0x000fe200000006ff */
[----:B------:R-:W-:Y:S01]  /*2c9c0*/  FMUL.FTZ R193, R109, R202 ;  /* 0x000000ca6dc17220 */ /* 0x000fe20000410000 */
[----:B------:R-:W-:-:S02]  /*2c9d0*/  IMAD.U32 R119, R98, 0x10000, RZ ;  /* 0x0001000062777824 */ /* 0x000fc400078e00ff */
[----:B------:R-:W-:Y:S01]  /*2c9e0*/  FMUL.FTZ R204, R109, R204 ;  /* 0x000000cc6dcc7220 */ /* 0x000fe20000410000 */
[----:B------:R-:W-:Y:S01]  /*2c9f0*/  SHF.L.U32 R156, R18, 0x10, RZ ;  /* 0x00000010129c7819 */ /* 0x000fe200000006ff */
[----:B------:R-:W-:Y:S02]  /*2ca00*/  IMAD.U32 R190, R17, 0x10000, RZ ;  /* 0x0001000011be7824 */ /* 0x000fe400078e00ff */
[----:B------:R-:W-:Y:S01]  /*2ca10*/  FMUL.FTZ R191, R109, R198 ;  /* 0x000000c66dbf7220 */ /* 0x000fe20000410000 */
[----:B------:R-:W-:Y:S01]  /*2ca20*/  FFMA.FTZ R180, R180, R209, R211 ;  /* 0x000000d1b4b47223 */ /* 0x000fe200000100d3 */
[----:B------:R-:W-:Y:S01]  /*2ca30*/  FFMA.FTZ R193, R193, R192, R194 ;  /* 0x000000c0c1c17223 */ /* 0x000fe200000100c2 */
[----:B------:R-:W-:Y:S01]  /*2ca40*/  FFMA.FTZ R194, R204, R117, R119 ;  /* 0x00000075ccc27223 */ /* 0x000fe20000010077 */
[----:B------:R-:W-:Y:S01]  /*2ca50*/  SHF.L.U32 R211, R14, 0x10, RZ ;  /* 0x000000100ed37819 */ /* 0x000fe200000006ff */
[----:B------:R-:W-:Y:S01]  /*2ca60*/  IMAD.U32 R117, R13, 0x10000, RZ ;  /* 0x000100000d757824 */ /* 0x000fe200078e00ff */
[----:B------:R-:W-:Y:S01]  /*2ca70*/  SHF.L.U32 R200, R16, 0x10, RZ ;  /* 0x0000001010c87819 */ /* 0x000fe200000006ff */
[----:B------:R-:W-:Y:S01]  /*2ca80*/  FMUL.FTZ R116, R109, R116 ;  /* 0x000000746d747220 */ /* 0x000fe20000410000 */
[----:B------:R-:W-:Y:S01]  /*2ca90*/  SHF.L.U32 R119, R67, 0x10, RZ ;  /* 0x0000001043777819 */ /* 0x000fe200000006ff */
[----:B------:R-:W-:-:S02]  /*2caa0*/  IMAD.U32 R242, R15, 0x10000, RZ ;  /* 0x000100000ff27824 */ /* 0x000fc400078e00ff */
[----:B------:R-:W-:Y:S01]  /*2cab0*/  FMUL.FTZ R201, R109, R201 ;  /* 0x000000c96dc97220 */ /* 0x000fe20000410000 */
[----:B------:R-:W-:Y:S01]  /*2cac0*/  FFMA.FTZ R191, R191, R156, R190 ;  /* 0x0000009cbfbf7223 */ /* 0x000fe200000100be */
[----:B------:R-:W-:Y:S01]  /*2cad0*/  IMAD.U32 R157, R99, 0x10000, RZ ;  /* 0x00010000639d7824 */ /* 0x000fe200078e00ff */
[----:B------:R-:W-:Y:S01]  /*2cae0*/  SHF.L.U32 R209, R68, 0x10, RZ ;  /* 0x0000001044d17819 */ /* 0x000fe200000006ff */
[C---:B------:R-:W-:Y:S01]  /*2caf0*/  FMUL.FTZ R118, R109.reuse, R118 ;  /* 0x000000766d767220 */ /* 0x040fe20000410000 */
        /* <DEDUP_REMOVED lines=19> */
[----:B------:R-:W-:Y:S01]  /*2cc30*/  SHF.L.U32 R217, R6, 0x10, RZ ;  /* 0x0000001006d97819 */ /* 0x000fe200000006ff */
[----:B------:R-:W-:Y:S02]  /*2cc40*/  IMAD.U32 R117, R5, 0x10000, RZ ;  /* 0x0001000005757824 */ /* 0x000fe400078e00ff */
[----:B------:R-:W-:Y:S01]  /*2cc50*/  FMUL.FTZ R201, R109, R208 ;  /* 0x000000d06dc97220 */ /* 0x000fe20000410000 */
[----:B------:R-:W-:Y:S01]  /*2cc60*/  IMAD.U32 R118, R9, 0x10000, RZ ;  /* 0x0001000009767824 */ /* 0x000fe200078e00ff */
[----:B------:R-:W-:Y:S01]  /*2cc70*/  SHF.L.U32 R221, R71, 0x10, RZ ;  /* 0x0000001047dd7819 */ /* 0x000fe200000006ff */
[----:B------:R-:W-:Y:S01]  /*2cc80*/  IMAD.U32 R119, R103, 0x10000, RZ ;  /* 0x0001000067777824 */ /* 0x000fe200078e00ff */
[----:B------:R-:W-:Y:S01]  /*2cc90*/  SHF.L.U32 R157, R4, 0x10, RZ ;  /* 0x00000010049d7819 */ /* 0x000fe200000006ff */
[----:B------:R-:W-:Y:S01]  /*2cca0*/  FMUL.FTZ R212, R109, R212 ;  /* 0x000000d46dd47220 */ /* 0x000fe20000410000 */
[----:B------:R-:W-:-:S02]  /*2ccb0*/  IMAD.U32 R215, R145, 0x10000, RZ ;  /* 0x0001000091d77824 */ /* 0x000fc400078e00ff */
[C---:B------:R-:W-:Y:S01]  /*2ccc0*/  FMUL.FTZ R214, R109.reuse, R214 ;  /* 0x000000d66dd67220 */ /* 0x040fe20000410000 */
[----:B------:R-:W-:Y:S01]  /*2ccd0*/  FMUL.FTZ R208, R109, R228 ;  /* 0x000000e46dd07220 */ /* 0x000fe20000410000 */
[----:B------:R-:W-:Y:S01]  /*2cce0*/  FFMA.FTZ R201, R201, R116, R118 ;  /* 0x00000074c9c97223 */ /* 0x000fe20000010076 */
[----:B------:R-:W-:Y:S01]  /*2ccf0*/  FFMA.FTZ R217, R212, R217, R117 ;  /* 0x000000d9d4d97223 */ /* 0x000fe20000010075 */
[----:B------:R-:W-:Y:S01]  /*2cd00*/  FFMA.FTZ R221, R214, R221, R119 ;  /* 0x000000ddd6dd7223 */ /* 0x000fe20000010077 */
[----:B------:R-:W-:Y:S01]  /*2cd10*/  FFMA.FTZ R208, R208, R157, R215 ;  /* 0x0000009dd0d07223 */ /* 0x000fe200000100d7 */
[----:B------:R-:W0:Y:S01]  /*2cd20*/  @!P0 LDC.64 R116, c[0x0][0x3c0] ;  /* 0x0000f000ff748b82 */ /* 0x000e220000000a00 */
[----:B------:R-:W-:Y:S01]  /*2cd30*/  SHF.L.U32 R156, R69, 0x10, RZ ;  /* 0x00000010459c7819 */ /* 0x000fe200000006ff */
[----:B------:R-:W-:Y:S01]  /*2cd40*/  IMAD.U32 R157, R147, 0x10000, RZ ;  /* 0x00010000939d7824 */ /* 0x000fe200078e00ff */
[----:B------:R-:W-:Y:S01]  /*2cd50*/  SHF.L.U32 R215, R146, 0x10, RZ ;  /* 0x0000001092d77819 */ /* 0x000fe200000006ff */
[----:B------:R-:W-:-:S02]  /*2cd60*/  IMAD.U32 R198, R101, 0x10000, RZ ;  /* 0x0001000065c67824 */ /* 0x000fc400078e00ff */
[C---:B------:R-:W-:Y:S01]  /*2cd70*/  FMUL.FTZ R209, R109.reuse, R224 ;  /* 0x000000e06dd17220 */ /* 0x040fe20000410000 */
[----:B------:R-:W-:Y:S01]  /*2cd80*/  FMUL.FTZ R120, R109, R120 ;  /* 0x000000786d787220 */ /* 0x000fe20000410000 */
[----:B------:R-:W-:Y:S01]  /*2cd90*/  SHF.L.U32 R219, R72, 0x10, RZ ;  /* 0x0000001048db7819 */ /* 0x000fe200000006ff */
[----:B------:R-:W1:Y:S01]  /*2cda0*/  @!P0 LDC.64 R118, c[0x0][0x3c8] ;  /* 0x0000f200ff768b82 */ /* 0x000e620000000a00 */
[----:B------:R-:W-:Y:S01]  /*2cdb0*/  FFMA.FTZ R209, R209, R156, R198 ;  /* 0x0000009cd1d17223 */ /* 0x000fe200000100c6 */
[----:B------:R-:W-:Y:S01]  /*2cdc0*/  FFMA.FTZ R215, R120, R215, R157 ;  /* 0x000000d778d77223 */ /* 0x000fe2000001009d */
[----:B------:R-:W-:Y:S02]  /*2cdd0*/  IMAD.U32 R223, R104, 0x10000, RZ ;  /* 0x0001000068df7824 */ /* 0x000fe400078e00ff */
[----:B------:R-:W-:Y:S01]  /*2cde0*/  FMUL.FTZ R198, R109, R230 ;  /* 0x000000e66dc67220 */ /* 0x000fe20000410000 */
[----:B------:R-:W-:Y:S01]  /*2cdf0*/  SHF.L.U32 R225, R110, 0x10, RZ ;  /* 0x000000106ee17819 */ /* 0x000fe200000006ff */
[----:B------:R-:W-:-:S02]  /*2ce00*/  IMAD.U32 R227, R108, 0x10000, RZ ;  /* 0x000100006ce37824 */ /* 0x000fc400078e00ff */
[----:B------:R-:W-:Y:S01]  /*2ce10*/  FMUL.FTZ R206, R109, R232 ;  /* 0x000000e86dce7220 */ /* 0x000fe20000410000 */
[----:B------:R-:W2:Y:S01]  /*2ce20*/  LDC.64 R156, c[0x0][0x428] ;  /* 0x00010a00ff9c7b82 */ /* 0x000ea20000000a00 */
[----:B------:R-:W-:Y:S01]  /*2ce30*/  FFMA.FTZ R198, R198, R219, R223 ;  /* 0x000000dbc6c67223 */ /* 0x000fe200000100df */
[----:B------:R-:W-:Y:S01]  /*2ce40*/  SHF.L.U32 R219, R73, 0x10, RZ ;  /* 0x0000001049db7819 */ /* 0x000fe200000006ff */
[----:B------:R-:W-:Y:S02]  /*2ce50*/  IMAD.U32 R223, R105, 0x10000, RZ ;  /* 0x0001000069df7824 */ /* 0x000fe400078e00ff */
[----:B------:R-:W-:Y:S01]  /*2ce60*/  FMUL.FTZ R218, R109, R218 ;  /* 0x000000da6dda7220 */ /* 0x000fe20000410000 */
[----:B------:R-:W-:Y:S01]  /*2ce70*/  FFMA.FTZ R206, R206, R225, R227 ;  /* 0x000000e1cece7223 */ /* 0x000fe200000100e3 */
[----:B------:R-:W-:Y:S01]  /*2ce80*/  SHF.L.U32 R225, R125, 0x10, RZ ;  /* 0x000000107de17819 */ /* 0x000fe200000006ff */
[----:B------:R-:W-:Y:S02]  /*2ce90*/  IMAD.U32 R227, R124, 0x10000, RZ ;  /* 0x000100007ce37824 */ /* 0x000fe400078e00ff */
[----:B------:R-:W-:Y:S01]  /*2cea0*/  FFMA.FTZ R219, R218, R219, R223 ;  /* 0x000000dbdadb7223 */ /* 0x000fe200000100df */
[----:B0-----:R-:W-:Y:S01]  /*2ceb0*/  @!P0 IMAD.WIDE R124, R150, 0x4, R116 ;  /* 0x00000004967c8825 */ /* 0x001fe200078e0274 */
[----:B------:R-:W-:-:S03]  /*2cec0*/  SHF.L.U32 R246, R54, 0x10, RZ ;  /* 0x0000001036f67819 */ /* 0x000fc600000006ff */
[----:B------:R-:W-:Y:S01]  /*2ced0*/  FMUL.FTZ R210, R109, R234 ;  /* 0x000000ea6dd27220 */ /* 0x000fe20000410000 */
[----:B------:R-:W-:Y:S01]  /*2cee0*/  F2FP.BF16.F32.PACK_AB R120, R154, R115 ;  /* 0x000000739a78723e */ /* 0x000fe200000010ff */
[----:B------:R-:W-:Y:S01]  /*2cef0*/  IMAD.U32 R248, R86, 0x10000, RZ ;  /* 0x0001000056f87824 */ /* 0x000fe200078e00ff */
[----:B------:R-:W-:Y:S01]  /*2cf00*/  @!P0 STG.E desc[UR8][R124.64], R111 ;  /* 0x0000006f7c008986 */ /* 0x000fe2000c101908 */
[----:B------:R-:W-:Y:S01]  /*2cf10*/  SHF.L.U32 R229, R74, 0x10, RZ ;  /* 0x000000104ae57819 */ /* 0x000fe200000006ff */
[----:B-1----:R-:W-:-:S04]  /*2cf20*/  @!P0 IMAD.WIDE R222, R150, 0x4, R118 ;  /* 0x0000000496de8825 */ /* 0x002fc800078e0276 */
[----:B------:R-:W-:Y:S01]  /*2cf30*/  FFMA.FTZ R169, R169, R246, R248 ;  /* 0x000000f6a9a97223 */ /* 0x000fe200000100f8 */
[C---:B------:R-:W-:Y:S01]  /*2cf40*/  FMUL.FTZ R114, R109.reuse, R114 ;  /* 0x000000726d727220 */ /* 0x040fe20000410000 */
[----:B------:R-:W-:Y:S01]  /*2cf50*/  FMUL.FTZ R220, R109, R220 ;  /* 0x000000dc6ddc7220 */ /* 0x000fe20000410000 */
[----:B------:R-:W-:Y:S01]  /*2cf60*/  IMAD.U32 R231, R106, 0x10000, RZ ;  /* 0x000100006ae77824 */ /* 0x000fe200078e00ff */
[----:B------:R2:W-:Y:S01]  /*2cf70*/  @!P0 STG.E desc[UR8][R222.64], R109 ;  /* 0x0000006dde008986 */ /* 0x0005e2000c101908 */
[----:B------:R-:W-:Y:S01]  /*2cf80*/  IMAD.U32 R233, R127, 0x10000, RZ ;  /* 0x000100007fe97824 */ /* 0x000fe200078e00ff */
[----:B------:R-:W-:Y:S01]  /*2cf90*/  SHF.L.U32 R127, R75, 0x10, RZ ;  /* 0x000000104b7f7819 */ /* 0x000fe200000006ff */
[----:B------:R-:W-:Y:S01]  /*2cfa0*/  FFMA.FTZ R210, R210, R229, R231 ;  /* 0x000000e5d2d27223 */ /* 0x000fe200000100e7 */
[----:B------:R-:W-:Y:S01]  /*2cfb0*/  IMAD.U32 R229, R107, 0x10000, RZ ;  /* 0x000100006be57824 */ /* 0x000fe200078e00ff */
[----:B------:R-:W-:Y:S01]  /*2cfc0*/  SHF.L.U32 R231, R126, 0x10, RZ ;  /* 0x000000107ee77819 */ /* 0x000fe200000006ff */
[----:B------:R-:W-:Y:S01]  /*2cfd0*/  FMUL.FTZ R212, R109, R236 ;  /* 0x000000ec6dd47220 */ /* 0x000fe20000410000 */
[----:B------:R-:W-:Y:S01]  /*2cfe0*/  F2FP.BF16.F32.PACK_AB R117, R121, R122 ;  /* 0x0000007a7975723e */ /* 0x000fe200000010ff */
[----:B------:R-:W-:Y:S01]  /*2cff0*/  FFMA.FTZ R225, R114, R225, R227 ;  /* 0x000000e172e17223 */ /* 0x000fe200000100e3 */
[----:B------:R-:W-:Y:S01]  /*2d000*/  F2FP.BF16.F32.PACK_AB R122, R168, R163 ;  /* 0x000000a3a87a723e */ /* 0x000fe200000010ff */
[----:B------:R-:W-:Y:S01]  /*2d010*/  FFMA.FTZ R227, R220, R127, R229 ;  /* 0x0000007fdce37223 */ /* 0x000fe200000100e5 */
[----:B------:R-:W-:Y:S01]  /*2d020*/  F2FP.BF16.F32.PACK_AB R126, R178, R169 ;  /* 0x000000a9b27e723e */ /* 0x000fe200000010ff */
[--C-:B--2---:R-:W-:Y:S01]  /*2d030*/  IMAD.WIDE.U32 R222, R155, 0x10, R156.reuse ;  /* 0x000000109bde7825 */ /* 0x104fe200078e009c */
[----:B------:R-:W-:Y:S01]  /*2d040*/  F2FP.BF16.F32.PACK_AB R119, R238, R203 ;  /* 0x000000cbee77723e */ /* 0x000fe200000010ff */
[----:B------:R-:W0:Y:S01]  /*2d050*/  LDC.64 R154, c[0x0][0x380] ;  /* 0x0000e000ff9a7b82 */ /* 0x000e220000000a00 */
[----:B------:R-:W-:Y:S01]  /*2d060*/  F2FP.BF16.F32.PACK_AB R118, R162, R123 ;  /* 0x0000007ba276723e */ /* 0x000fe200000010ff */
[----:B------:R-:W-:Y:S01]  /*2d070*/  IMAD.WIDE.U32 R168, R153, 0x10, R156 ;  /* 0x0000001099a87825 */ /* 0x000fe200078e009c */
[----:B------:R-:W-:-:S03]  /*2d080*/  F2FP.BF16.F32.PACK_AB R116, R113, R112 ;  /* 0x000000707174723e */ /* 0x000fc600000010ff */
[----:B------:R-:W-:Y:S01]  /*2d090*/  FFMA.FTZ R212, R212, R231, R233 ;  /* 0x000000e7d4d47223 */ /* 0x000fe200000100e9 */
        /* <DEDUP_REMOVED lines=9> */
[----:B------:R-:W-:Y:S01]  /*2d130*/  IMAD.WIDE.U32 R158, R171, 0x10, R156 ;  /* 0x00000010ab9e7825 */ /* 0x000fe200078e009c */
[----:B------:R-:W-:-:S02]  /*2d140*/  F2FP.BF16.F32.PACK_AB R111, R188, R187 ;  /* 0x000000bbbc6f723e */ /* 0x000fc400000010ff */
[----:B------:R-:W-:Y:S01]  /*2d150*/  F2FP.BF16.F32.PACK_AB R110, R185, R176 ;  /* 0x000000b0b96e723e */ /* 0x000fe200000010ff */
[--C-:B------:R-:W-:Y:S01]  /*2d160*/  IMAD.WIDE.U32 R162, R189, 0x10, R156.reuse ;  /* 0x00000010bda27825 */ /* 0x100fe200078e009c */
[----:B------:R-:W-:Y:S01]  /*2d170*/  F2FP.BF16.F32.PACK_AB R109, R174, R175 ;  /* 0x000000afae6d723e */ /* 0x000fe200000010ff */
[----:B------:R3:W-:Y:S01]  /*2d180*/  STG.E.128 desc[UR8][R228.64], R124 ;  /* 0x0000007ce4007986 */ /* 0x0007e2000c101d08 */
[----:B------:R-:W-:Y:S01]  /*2d190*/  F2FP.BF16.F32.PACK_AB R108, R173, R164 ;  /* 0x000000a4ad6c723e */ /* 0x000fe200000010ff */
[--C-:B------:R-:W-:Y:S01]  /*2d1a0*/  IMAD.WIDE.U32 R166, R199, 0x10, R156.reuse ;  /* 0x00000010c7a67825 */ /* 0x100fe200078e009c */
[----:B------:R-:W-:Y:S02]  /*2d1b0*/  F2FP.BF16.F32.PACK_AB R115, R196, R197 ;  /* 0x000000c5c473723e */ /* 0x000fe400000010ff */
[----:B------:R-:W-:Y:S01]  /*2d1c0*/  F2FP.BF16.F32.PACK_AB R114, R195, R184 ;  /* 0x000000b8c372723e */ /* 0x000fe200000010ff */
[----:B------:R-:W-:Y:S01]  /*2d1d0*/  IMAD.WIDE.U32 R156, R207, 0x10, R156 ;  /* 0x00000010cf9c7825 */ /* 0x000fe200078e009c */
[----:B------:R-:W-:Y:S01]  /*2d1e0*/  F2FP.BF16.F32.PACK_AB R113, R182, R183 ;  /* 0x000000b7b671723e */ /* 0x000fe200000010ff */
[----:B------:R4:W-:Y:S01]  /*2d1f0*/  STG.E.128 desc[UR8][R158.64], R108 ;  /* 0x0000006c9e007986 */ /* 0x0009e2000c101d08 */
[----:B------:R-:W-:-:S02]  /*2d200*/  F2FP.BF16.F32.PACK_AB R112, R181, R170 ;  /* 0x000000aab570723e */ /* 0x000fc400000010ff */
[----:B-1----:R-:W-:Y:S02]  /*2d210*/  F2FP.BF16.F32.PACK_AB R119, R213, R204 ;  /* 0x000000ccd577723e */ /* 0x002fe400000010ff */
[----:B------:R-:W-:Y:S01]  /*2d220*/  F2FP.BF16.F32.PACK_AB R118, R211, R194 ;  /* 0x000000c2d376723e */ /* 0x000fe200000010ff */
[----:B------:R4:W-:Y:S01]  /*2d230*/  STG.E.128 desc[UR8][R160.64], R112 ;  /* 0x00000070a0007986 */ /* 0x0009e2000c101d08 */
[----:B------:R-:W-:Y:S02]  /*2d240*/  F2FP.BF16.F32.PACK_AB R117, R192, R193 ;  /* 0x000000c1c075723e */ /* 0x000fe400000010ff */
[----:B------:R-:W-:Y:S02]  /*2d250*/  F2FP.BF16.F32.PACK_AB R116, R191, R180 ;  /* 0x000000b4bf74723e */ /* 0x000fe400000010ff */
[----:B--2---:R-:W-:Y:S02]  /*2d260*/  F2FP.BF16.F32.PACK_AB R123, R208, R221 ;  /* 0x000000ddd07b723e */ /* 0x004fe400000010ff */
[----:B------:R-:W-:Y:S01]  /*2d270*/  F2FP.BF16.F32.PACK_AB R122, R217, R202 ;  /* 0x000000cad97a723e */ /* 0x000fe200000010ff */
[----:B------:R4:W-:Y:S01]  /*2d280*/  STG.E.128 desc[UR8][R162.64], R116 ;  /* 0x00000074a2007986 */ /* 0x0009e2000c101d08 */
[----:B------:R-:W-:-:S02]  /*2d290*/  F2FP.BF16.F32.PACK_AB R121, R200, R209 ;  /* 0x000000d1c879723e */ /* 0x000fc400000010ff */
[----:B------:R-:W-:Y:S02]  /*2d2a0*/  F2FP.BF16.F32.PACK_AB R120, R201, R190 ;  /* 0x000000bec978723e */ /* 0x000fe400000010ff */
[----:B---3--:R-:W-:Y:S02]  /*2d2b0*/  F2FP.BF16.F32.PACK_AB R127, R212, R227 ;  /* 0x000000e3d47f723e */ /* 0x008fe400000010ff */
[----:B------:R-:W-:Y:S01]  /*2d2c0*/  F2FP.BF16.F32.PACK_AB R126, R225, R210 ;  /* 0x000000d2e17e723e */ /* 0x000fe200000010ff */
[----:B------:R4:W-:Y:S01]  /*2d2d0*/  STG.E.128 desc[UR8][R166.64], R120 ;  /* 0x00000078a6007986 */ /* 0x0009e2000c101d08 */
[----:B------:R-:W-:Y:S02]  /*2d2e0*/  F2FP.BF16.F32.PACK_AB R125, R206, R219 ;  /* 0x000000dbce7d723e */ /* 0x000fe400000010ff */
[----:B------:R-:W-:Y:S02]  /*2d2f0*/  F2FP.BF16.F32.PACK_AB R124, R215, R198 ;  /* 0x000000c6d77c723e */ /* 0x000fe400000010ff */
[----:B0-----:R-:W-:-:S03]  /*2d300*/  LEA R150, R154, R150, 0x2 ;  /* 0x000000969a967211 */ /* 0x001fc600078e10ff */
[----:B------:R4:W-:Y:S01]  /*2d310*/  STG.E.128 desc[UR8][R156.64], R124 ;  /* 0x0000007c9c007986 */ /* 0x0009e2000c101d08 */
[----:B------:R-:W-:-:S13]  /*2d320*/  ISETP.GE.AND P0, PT, R150, R155, PT ;  /* 0x0000009b9600720c */ /* 0x000fda0003f06270 */
[----:B------:R-:W-:Y:S05]  /*2d330*/  @!P0 BRA `(.L_x_1836) ;  /* 0xfffffd3800d08947 */ /* 0x000fea000383ffff */
[----:B------:R-:W-:Y:S05]  /*2d340*/  BSYNC B0 ;  /* 0x0000000000007941 */ /* 0x000fea0003800000 */
.L_x_1179:
[----:B------:R-:W-:Y:S05]  /*2d350*/  EXIT ;  /* 0x000000000000794d */ /* 0x000fea0003800000 */
.L_x_1835:
[----:B------:R-:W-:Y:S01]  /*2d360*/  HFMA2 R223, -RZ, RZ, 0, 5.9604644775390625e-08 ;  /* 0x00000001ffdf7431 */ /* 0x000fe200000001ff */
[----:B------:R-:W-:Y:S01]  /*2d370*/  BSSY B1, `(.L_x_1837) ;  /* 0x0000007000017945 */ /* 0x000fe20003800000 */
[----:B------:R-:W-:Y:S01]  /*2d380*/  IMAD.MOV.U32 R224, RZ, RZ, R222 ;  /* 0x000000ffffe07224 */ /* 0x000fe200078e00de */
[----:B------:R-:W-:Y:S01]  /*2d390*/  MOV R119, 0xffffffff ;  /* 0xffffffff00777802 */ /* 0x000fe20000000f00 */
[----:B------:R-:W-:-:S07]  /*2d3a0*/  IMAD.MOV.U32 R226, RZ, RZ, 0x1f ;  /* 0x0000001fffe27424 */ /* 0x000fce00078e00ff */
[----:B------:R-:W-:Y:S05]  /*2d3b0*/  WARPSYNC.COLLECTIVE R119, `(.L_x_1838) ;  /* 0x0000000077087348 */ /* 0x000fea0003c00000 */
[----:B------:R0:W1:Y:S02]  /*2d3c0*/  SHFL.BFLY P1, R221, R224, R223, R226 ;  /* 0x0c0000dfe0dd7389 */ /* 0x00006400000200e2 */
[----:B01----:R-:W-:Y:S05]  /*2d3d0*/  ENDCOLLECTIVE ;  /* 0x000000000000791b */ /* 0x003fea0003800000 */
.L_x_1838:
[----:B------:R-:W-:Y:S05]  /*2d3e0*/  BSYNC B1 ;  /* 0x0000000000017941 */ /* 0x000fea0003800000 */
.L_x_1837:
[----:B------:R-:W-:Y:S02]  /*2d3f0*/  IMAD.MOV.U32 R109, RZ, RZ, R221 ;  /* 0x000000ffff6d7224 */ /* 0x000fe400078e00dd */
[----:B------:R-:W-:Y:S02]  /*2d400*/  HFMA2 R226, -RZ, RZ, 0, 1.847743988037109375e-06 ;  /* 0x0000001fffe27431 */ /* 0x000fe400000001ff */
[----:B------:R-:W-:Y:S02]  /*2d410*/  IMAD.MOV.U32 R223, RZ, RZ, 0x2 ;  /* 0x00000002ffdf7424 */ /* 0x000fe400078e00ff */
[----:B------:R-:W-:Y:S01]  /*2d420*/  FADD.FTZ R113, R222, R109 ;  /* 0x0000006dde717221 */ /* 0x000fe20000010000 */
[----:B------:R-:W-:-:S04]  /*2d430*/  IMAD.MOV.U32 R119, RZ, RZ, -0x1 ;  /* 0xffffffffff777424 */ /* 0x000fc800078e00ff */
[----:B------:R-:W-:-:S07]  /*2d440*/  MOV R224, R113 ;  /* 0x0000007100e07202 */ /* 0x000fce0000000f00 */
[----:B------:R-:W-:Y:S05]  /*2d450*/  WARPSYNC.COLLECTIVE R119, `(.L_x_1839) ;  /* 0x0000000077087348 */ /* 0x000fea0003c00000 */
[----:B------:R0:W1:Y:S02]  /*2d460*/  SHFL.BFLY P1, R221, R224, R223, R226 ;  /* 0x0c0000dfe0dd7389 */ /* 0x00006400000200e2 */
[----:B01----:R-:W-:Y:S05]  /*2d470*/  ENDCOLLECTIVE ;  /* 0x000000000000791b */ /* 0x003fea0003800000 */
.L_x_1839:
[----:B------:R-:W-:Y:S01]  /*2d480*/  HFMA2 R223, -RZ, RZ, 0, 2.384185791015625e-07 ;  /* 0x00000004ffdf7431 */ /* 0x000fe200000001ff */
[----:B------:R-:W-:-:S05]  /*2d490*/  MOV R112, R221 ;  /* 0x000000dd00707202 */ /* 0x000fca0000000f00 */
[----:B------:R-:W-:-:S04]  /*2d4a0*/  FADD.FTZ R116, R113, R112 ;  /* 0x0000007071747221 */ /* 0x000fc80000010000 */
[----:B------:R-:W-:-:S07]  /*2d4b0*/  IMAD.MOV.U32 R224, RZ, RZ, R116 ;  /* 0x000000ffffe07224 */ /* 0x000fce00078e0074 */
[----:B------:R-:W-:Y:S05]  /*2d4c0*/  WARPSYNC.COLLECTIVE R119, `(.L_x_1840) ;  /* 0x0000000077087348 */ /* 0x000fea0003c00000 */
[----:B------:R0:W1:Y:S02]  /*2d4d0*/  SHFL.BFLY P1, R221, R224, R223, R226 ;  /* 0x0c0000dfe0dd7389 */ /* 0x00006400000200e2 */
[----:B01----:R-:W-:Y:S05]  /*2d4e0*/  ENDCOLLECTIVE ;  /* 0x000000000000791b */ /* 0x003fea0003800000 */
.L_x_1840:
[----:B------:R-:W-:Y:S02]  /*2d4f0*/  IMAD.MOV.U32 R223, RZ, RZ, 0x8 ;  /* 0x00000008ffdf7424 */ /* 0x000fe400078e00ff */
[----:B------:R-:W-:-:S04]  /*2d500*/  IMAD.MOV.U32 R109, RZ, RZ, R221 ;  /* 0x000000ffff6d7224 */ /* 0x000fc800078e00dd */
[----:B------:R-:W-:-:S05]  /*2d510*/  FADD.FTZ R117, R116, R109 ;  /* 0x0000006d74757221 */ /* 0x000fca0000010000 */
[----:B------:R-:W-:-:S07]  /*2d520*/  MOV R224, R117 ;  /* 0x0000007500e07202 */ /* 0x000fce0000000f00 */
[----:B------:R-:W-:Y:S05]  /*2d530*/  WARPSYNC.COLLECTIVE R119, `(.L_x_1841) ;  /* 0x0000000077087348 */ /* 0x000fea0003c00000 */
[----:B------:R0:W1:Y:S02]  /*2d540*/  SHFL.BFLY P1, R221, R224, R223, R226 ;  /* 0x0c0000dfe0dd7389 */ /* 0x00006400000200e2 */
[----:B01----:R-:W-:Y:S05]  /*2d550*/  ENDCOLLECTIVE ;  /* 0x000000000000791b */ /* 0x003fea0003800000 */
.L_x_1841:
[----:B------:R-:W-:Y:S01]  /*2d560*/  HFMA2 R223, -RZ, RZ, 0, 9.5367431640625e-07 ;  /* 0x00000010ffdf7431 */ /* 0x000fe200000001ff */
[----:B------:R-:W-:-:S05]  /*2d570*/  MOV R112, R221 ;  /* 0x000000dd00707202 */ /* 0x000fca0000000f00 */
[----:B------:R-:W-:Y:S02]  /*2d580*/  FADD.FTZ R118, R117, R112 ;  /* 0x0000007075767221 */ /* 0x000fe40000010000 */
[----:B------:R-:W0:Y:S02]  /*2d590*/  LDC R112, c[0x0][0x400] ;  /* 0x00010000ff707b82 */ /* 0x000e240000000800 */
[----:B------:R-:W-:-:S07]  /*2d5a0*/  IMAD.MOV.U32 R224, RZ, RZ, R118 ;  /* 0x000000ffffe07224 */ /* 0x000fce00078e0076 */
[----:B0-----:R-:W-:Y:S05]  /*2d5b0*/  WARPSYNC.COLLECTIVE R119, `(.L_x_1842) ;  /* 0x0000000077087348 */ /* 0x001fea0003c00000 */
[----:B------:R1:W2:Y:S02]  /*2d5c0*/  SHFL.BFLY P1, R221, R224, R223, R226 ;  /* 0x0c0000dfe0dd7389 */ /* 0x0002a400000200e2 */
[----:B012---:R-:W-:Y:S05]  /*2d5d0*/  ENDCOLLECTIVE ;  /* 0x000000000000791b */ /* 0x007fea0003800000 */
.L_x_1842:
[----:B------:R-:W-:Y:S02]  /*2d5e0*/  IMAD.MOV.U32 R223, RZ, RZ, 0x1 ;  /* 0x00000001ffdf7424 */ /* 0x000fe400078e00ff */
[----:B------:R-:W-:-:S04]  /*2d5f0*/  IMAD.MOV.U32 R109, RZ, RZ, R221 ;  /* 0x000000ffff6d7224 */ /* 0x000fc800078e00dd */
        /* <DEDUP_REMOVED lines=134> */
.L_x_1843:
[----:B------:R-:W-:Y:S01]  /*2de60*/  HFMA2 R223, -RZ, RZ, 0, 1.1920928955078125e-07 ;  /* 0x00000002ffdf7431 */ /* 0x000fe200000001ff */
[----:B------:R-:W-:-:S05]  /*2de70*/  MOV R116, R221 ;  /* 0x000000dd00747202 */ /* 0x000fca0000000f00 */
[----:B------:R-:W-:-:S04]  /*2de80*/  FADD.FTZ R116, R109, R116 ;  /* 0x000000746d747221 */ /* 0x000fc80000010000 */
[----:B------:R-:W-:-:S07]  /*2de90*/  IMAD.MOV.U32 R224, RZ, RZ, R116 ;  /* 0x000000ffffe07224 */ /* 0x000fce00078e0074 */
[----:B------:R-:W-:Y:S05]  /*2dea0*/  WARPSYNC.COLLECTIVE R119, `(.L_x_1844) ;  /* 0x0000000077087348 */ /* 0x000fea0003c00000 */
[----:B------:R0:W1:Y:S02]  /*2deb0*/  SHFL.BFLY P1, R221, R224, R223, R226 ;  /* 0x0c0000dfe0dd7389 */ /* 0x00006400000200e2 */
[----:B01----:R-:W-:Y:S05]  /*2dec0*/  ENDCOLLECTIVE ;  /* 0x000000000000791b */ /* 0x003fea0003800000 */
.L_x_1844:
[----:B------:R-:W-:Y:S02]  /*2ded0*/  IMAD.MOV.U32 R223, RZ, RZ, 0x4 ;  /* 0x00000004ffdf7424 */ /* 0x000fe400078e00ff */
[----:B------:R-:W-:-:S04]  /*2dee0*/  IMAD.MOV.U32 R113, RZ, RZ, R221 ;  /* 0x000000ffff717224 */ /* 0x000fc800078e00dd */
[----:B------:R-:W-:-:S05]  /*2def0*/  FADD.FTZ R113, R116, R113 ;  /* 0x0000007174717221 */ /* 0x000fca0000010000 */
[----:B------:R-:W-:-:S07]  /*2df00*/  MOV R224, R113 ;  /* 0x0000007100e07202 */ /* 0x000fce0000000f00 */
[----:B------:R-:W-:Y:S05]  /*2df10*/  WARPSYNC.COLLECTIVE R119, `(.L_x_1845) ;  /* 0x0000000077087348 */ /* 0x000fea0003c00000 */
[----:B------:R0:W1:Y:S02]  /*2df20*/  SHFL.BFLY P1, R221, R224, R223, R226 ;  /* 0x0c0000dfe0dd7389 */ /* 0x00006400000200e2 */
[----:B01----:R-:W-:Y:S05]  /*2df30*/  ENDCOLLECTIVE ;  /* 0x000000000000791b */ /* 0x003fea0003800000 */
.L_x_1845:
[----:B------:R-:W-:Y:S01]  /*2df40*/  HFMA2 R223, -RZ, RZ, 0, 4.76837158203125e-07 ;  /* 0x00000008ffdf7431 */ /* 0x000fe200000001ff */
[----:B------:R-:W-:-:S05]  /*2df50*/  MOV R118, R221 ;  /* 0x000000dd00767202 */ /* 0x000fca0000000f00 */
[----:B------:R-:W-:-:S04]  /*2df60*/  FADD.FTZ R118, R113, R118 ;  /* 0x0000007671767221 */ /* 0x000fc80000010000 */
[----:B------:R-:W-:-:S07]  /*2df70*/  IMAD.MOV.U32 R224, RZ, RZ, R118 ;  /* 0x000000ffffe07224 */ /* 0x000fce00078e0076 */
[----:B------:R-:W-:Y:S05]  /*2df80*/  WARPSYNC.COLLECTIVE R119, `(.L_x_1846) ;  /* 0x0000000077087348 */ /* 0x000fea0003c00000 */
[----:B------:R0:W1:Y:S02]  /*2df90*/  SHFL.BFLY P1, R221, R224, R223, R226 ;  /* 0x0c0000dfe0dd7389 */ /* 0x00006400000200e2 */
[----:B01----:R-:W-:Y:S05]  /*2dfa0*/  ENDCOLLECTIVE ;  /* 0x000000000000791b */ /* 0x003fea0003800000 */
.L_x_1846:
[----:B------:R-:W-:Y:S02]  /*2dfb0*/  IMAD.MOV.U32 R223, RZ, RZ, 0x10 ;  /* 0x00000010ffdf7424 */ /* 0x000fe400078e00ff */
[----:B------:R-:W-:-:S04]  /*2dfc0*/  IMAD.MOV.U32 R117, RZ, RZ, R221 ;  /* 0x000000ffff757224 */ /* 0x000fc800078e00dd */
[----:B------:R-:W-:-:S05]  /*2dfd0*/  FADD.FTZ R117, R118, R117 ;  /* 0x0000007576757221 */ /* 0x000fca0000010000 */
[----:B------:R-:W-:-:S07]  /*2dfe0*/  MOV R224, R117 ;  /* 0x0000007500e07202 */ /* 0x000fce0000000f00 */
[----:B------:R-:W-:Y:S05]  /*2dff0*/  WARPSYNC.COLLECTIVE R119, `(.L_x_1847) ;  /* 0x0000000077087348 */ /* 0x000fea0003c00000 */
[----:B------:R0:W1:Y:S02]  /*2e000*/  SHFL.BFLY P1, R221, R224, R223, R226 ;  /* 0x0c0000dfe0dd7389 */ /* 0x00006400000200e2 */
[----:B01----:R-:W-:Y:S05]  /*2e010*/  ENDCOLLECTIVE ;  /* 0x000000000000791b */ /* 0x003fea0003800000 */
.L_x_1847:
[----:B------:R-:W-:Y:S01]  /*2e020*/  MOV R222, R221 ;  /* 0x000000dd00de7202 */ /* 0x000fe20000000f00 */
[----:B------:R-:W-:Y:S06]  /*2e030*/  BRA `(.L_x_1848) ;  /* 0xffffffd800b07947 */ /* 0x000fec000383ffff */
.L_x_1849:
        /* <DEDUP_REMOVED lines=12> */
.L_x_71429:


//--------------------- .text._ZN10layer_norm13ln_fwd_kernelINS_13Kernel_traitsI13__nv_bfloat16S2_S2_S2_fjLj2048ELj1ELj4ELj1ELj16ENS_18Kernel_traits_baseILj2048ES2_S2_S2_S2_fjLj128EEEEELb1ELb0ELb1ELb0EEEvNS_9FwdParamsE --------------------------
	.section	.text._ZN10layer_norm13ln_fwd_kernelINS_13Kernel_traitsI13__nv_bfloat16S2_S2_S2_fjLj2048ELj1ELj4ELj1ELj16ENS_18Kernel_traits_baseILj2048ES2_S2_S2_S2_fjLj128EEEEELb1ELb0ELb1ELb0EEEvNS_9FwdParamsE,"ax",@progbits
	.align	128
        .global         _ZN10layer_norm13ln_fwd_kernelINS_13Kernel_traitsI13__nv_bfloat16S2_S2_S2_fjLj2048ELj1ELj4ELj1ELj16ENS_18Kernel_traits_baseILj2048ES2_S2_S2_S2_fjLj128EEEEELb1ELb0ELb1ELb0EEEvNS_9FwdParamsE
        .type           _ZN10layer_norm13ln_fwd_kernelINS_13Kernel_traitsI13__nv_bfloat16S2_S2_S2_fjLj2048ELj1ELj4ELj1ELj16ENS_18Kernel_traits_baseILj2048ES2_S2_S2_S2_fjLj128EEEEELb1ELb0ELb1ELb0EEEvNS_9FwdParamsE,@function
        .size           _ZN10layer_norm13ln_fwd_kernelINS_13Kernel_traitsI13__nv_bfloat16S2_S2_S2_fjLj2048ELj1ELj4ELj1ELj16ENS_18Kernel_traits_baseILj2048ES2_S2_S2_S2_fjLj128EEEEELb1ELb0ELb1ELb0EEEvNS_9FwdParamsE,(.L_x_71430 - _ZN10layer_norm13ln_fwd_kernelINS_13Kernel_traitsI13__nv_bfloat16S2_S2_S2_fjLj2048ELj1ELj4ELj1ELj16ENS_18Kernel_traits_baseILj2048ES2_S2_S2_S2_fjLj128EEEEELb1ELb0ELb1ELb0EEEvNS_9FwdParamsE)
        .other          _ZN10layer_norm13ln_fwd_kernelINS_13Kernel_traitsI13__nv_bfloat16S2_S2_S2_fjLj2048ELj1ELj4ELj1ELj16ENS_18Kernel_traits_baseILj2048ES2_S2_S2_S2_fjLj128EEEEELb1ELb0ELb1ELb0EEEvNS_9FwdParamsE,@"STO_CUDA_ENTRY STV_DEFAULT"
_ZN10layer_norm13ln_fwd_kernelINS_13Kernel_traitsI13__nv_bfloat16S2_S2_S2_fjLj2048ELj1ELj4ELj1ELj16ENS_18Kernel_traits_baseILj2048ES2_S2_S2_S2_fjLj128EEEEELb1ELb0ELb1ELb0EEEvNS_9FwdParamsE:
.text._ZN10layer_norm13ln_fwd_kernelINS_13Kernel_traitsI13__nv_bfloat16S2_S2_S2_fjLj2048ELj1ELj4ELj1ELj16ENS_18Kernel_traits_baseILj2048ES2_S2_S2_S2_fjLj128EEEEELb1ELb0ELb1ELb0EEEvNS_9FwdParamsE:
        /* <DEDUP_REMOVED lines=20> */
[----:B------:R-:W-:Y:S01]  /*0140*/  BSSY.RECONVERGENT B0, `(.L_x_1850) ;  /* 0x00000b2000007945 */ /* 0x000fe20003800200 */
[----:B------:R-:W-:Y:S01]  /*0150*/  UISETP.NE.AND.EX UP0, UPT, UR11, URZ, UPT, UP0 ;  /* 0x000000ff0b00728c */ /* 0x000fe2000bf05300 */
[----:B------:R-:W-:-:S05]  /*0160*/  LEA.HI R0, R0, R9, RZ, 0x3 ;  /* 0x0000000900007211 */ /* 0x000fca00078f18ff */
[----:B------:R-:W3:Y:S01]  /*0170*/  LDC R161, c[0x0][0x360] ;  /* 0x0000d800ffa17b82 */ /* 0x000ee20000000800 */
[----:B-1----:R-:W-:Y:S02]  /*0180*/  USHF.L.U32 UR4, UR5, 0x2, URZ ;  /* 0x0000000205047899 */ /* 0x002fe400080006ff */
[--C-:B---3--:R-:W-:Y:S01]  /*0190*/  IMAD R161, R161, UR5, R162.reuse ;  /* 0x00000005a1a17c24 */ /* 0x108fe2000f8e02a2 */
[----:B--2---:R-:W-:Y:S02]  /*01a0*/  @P0 R2UR UR6, R2 ;  /* 0x00000000020602ca */ /* 0x004fe400000e0000 */
[----:B------:R-:W-:Y:S02]  /*01b0*/  @P0 R2UR UR7, R3 ;  /* 0x00000000030702ca */ /* 0x000fe400000e0000 */
[----:B------:R-:W-:Y:S02]  /*01c0*/  LOP3.LUT R3, R162, 0x1f, RZ, 0xc0, !PT ;  /* 0x0000001fa2037812 */ /* 0x000fe400078ec0ff */
[----:B------:R-:W-:-:S02]  /*01d0*/  SHF.R.U32.HI R162, RZ, 0x5, R162 ;  /* 0x00000005ffa27819 */ /* 0x000fc400000116a2 */
[----:B0-----:R-:W-:Y:S02]  /*01e0*/  @P0 IADD3 R32, P1, PT, R4, R7, RZ ;  /* 0x0000000704200210 */ /* 0x001fe40007f3e0ff */
[----:B------:R-:W-:Y:S02]  /*01f0*/  LOP3.LUT R7, R3, 0x1f, RZ, 0x3c, !PT ;  /* 0x0000001f03077812 */ /* 0x000fe400078e3cff */
[----:B------:R-:W-:Y:S01]  /*0200*/  LOP3.LUT R162, R162, UR4, RZ, 0xfc, !PT ;  /* 0x00000004a2a27c12 */ /* 0x000fe2000f8efcff */
[----:B------:R-:W-:Y:S01]  /*0210*/  @P0 IMAD.X R33, RZ, RZ, R5, P1 ;  /* 0x000000ffff210224 */ /* 0x000fe200008e0605 */
[----:B------:R-:W-:Y:S01]  /*0220*/  LEA.HI.SX32 R0, R0, R7, 0x1d ;  /* 0x0000000700007211 */ /* 0x000fe200078feaff */
[----:B------:R-:W-:Y:S02]  /*0230*/  UIADD3 UR15, UPT, UPT, UR6, -0x61c88647, URZ ;  /* 0x9e3779b9060f7890 */ /* 0x000fe4000fffe0ff */
[----:B------:R-:W-:Y:S01]  /*0240*/  UIADD3 UR16, UPT, UPT, UR7, -0x4498517b, URZ ;  /* 0xbb67ae8507107890 */ /* 0x000fe2000fffe0ff */
[--C-:B------:R-:W-:Y:S01]  /*0250*/  SHF.R.U64 R2, R32, 0x2, R33.reuse ;  /* 0x0000000220027819 */ /* 0x100fe20000001221 */
[----:B------:R-:W-:Y:S01]  /*0260*/  UIADD3 UR17, UPT, UPT, UR6, 0x3c6ef372, URZ ;  /* 0x3c6ef37206117890 */ /* 0x000fe2000fffe0ff */
[----:B------:R-:W-:Y:S01]  /*0270*/  SHF.R.U32.HI R34, RZ, 0x2, R33 ;  /* 0x00000002ff227819 */ /* 0x000fe20000011621 */
[----:B------:R-:W-:-:S02]  /*0280*/  UIADD3 UR18, UPT, UPT, UR7, 0x76cf5d0a, URZ ;  /* 0x76cf5d0a07127890 */ /* 0x000fc4000fffe0ff */
[----:B------:R-:W-:Y:S02]  /*0290*/  UIADD3 UR19, UPT, UPT, UR6, -0x255992d5, URZ ;  /* 0xdaa66d2b06137890 */ /* 0x000fe4000fffe0ff */
[----:B------:R-:W-:Y:S02]  /*02a0*/  UIADD3 UR20, UPT, UPT, UR7, 0x32370b8f, URZ ;  /* 0x32370b8f07147890 */ /* 0x000fe4000fffe0ff */
[----:B------:R-:W-:Y:S02]  /*02b0*/  UIADD3 UR21, UPT, UPT, UR6, 0x78dde6e4, URZ ;  /* 0x78dde6e406157890 */ /* 0x000fe4000fffe0ff */
[----:B------:R-:W-:Y:S02]  /*02c0*/  UIADD3 UR22, UPT, UPT, UR7, -0x126145ec, URZ ;  /* 0xed9eba1407167890 */ /* 0x000fe4000fffe0ff */
[----:B------:R-:W-:Y:S02]  /*02d0*/  UIADD3 UR23, UPT, UPT, UR6, 0x1715609d, URZ ;  /* 0x1715609d06177890 */ /* 0x000fe4000fffe0ff */
[----:B------:R-:W-:-:S02]  /*02e0*/  UIADD3 UR24, UPT, UPT, UR7, -0x56f99767, URZ ;  /* 0xa906689907187890 */ /* 0x000fc4000fffe0ff */
[----:B------:R-:W-:Y:S02]  /*02f0*/  UIADD3 UR25, UPT, UPT, UR6, -0x4ab325aa, URZ ;  /* 0xb54cda5606197890 */ /* 0x000fe4000fffe0ff */
[----:B------:R-:W-:Y:S02]  /*0300*/  UIADD3 UR26, UPT, UPT, UR7, 0x646e171e, URZ ;  /* 0x646e171e071a7890 */ /* 0x000fe4000fffe0ff */
[----:B------:R-:W-:Y:S02]  /*0310*/  UIADD3 UR27, UPT, UPT, UR6, 0x5384540f, URZ ;  /* 0x5384540f061b7890 */ /* 0x000fe4000fffe0ff */
[----:B------:R-:W-:Y:S02]  /*0320*/  UIADD3 UR28, UPT, UPT, UR7, 0x1fd5c5a3, URZ ;  /* 0x1fd5c5a3071c7890 */ /* 0x000fe4000fffe0ff */
[----:B------:R-:W-:Y:S02]  /*0330*/  UIADD3 UR29, UPT, UPT, UR6, -0xe443238, URZ ;  /* 0xf1bbcdc8061d7890 */ /* 0x000fe4000fffe0ff */
[----:B------:R-:W-:-:S02]  /*0340*/  UIADD3 UR30, UPT, UPT, UR7, -0x24c28bd8, URZ ;  /* 0xdb3d7428071e7890 */ /* 0x000fc4000fffe0ff */
[----:B------:R-:W-:Y:S02]  /*0350*/  UIADD3 UR31, UPT, UPT, UR6, -0x700cb87f, URZ ;  /* 0x8ff34781061f7890 */ /* 0x000fe4000fffe0ff */
        /* <DEDUP_REMOVED lines=54> */
[C---:B------:R-:W-:Y:S01]  /*06c0*/  @P0 IMAD.WIDE.U32 R30, R3.reuse, 0x10, R30 ;  /* 0x00000010031e0825 */ /* 0x040fe200078e001e */
[----:B------:R1:W5:Y:S04]  /*06d0*/  @P0 LDG.E.128 R64, desc[UR8][R28.64] ;  /* 0x000000081c400981 */ /* 0x000368000c1e1d00 */
[----:B------:R1:W5:Y:S01]  /*06e0*/  @P0 LD.E.128 R60, desc[UR8][R30.64] ;  /* 0x000000081e3c0980 */ /* 0x000362000c101d00 */
[----:B------:R-:W-:Y:S01]  /*06f0*/  ISETP.GE.U32.AND P1, PT, R0, 0x100, PT ;  /* 0x000001000000780c */ /* 0x000fe20003f26070 */
[----:B------:R-:W-:-:S12]  /*0700*/  @P0 VIADD R3, R3, 0x20 ;  /* 0x0000002003030836 */ /* 0x000fd80000000000 */
        /* <DEDUP_REMOVED lines=8> */
.L_x_1851:
        /* <DEDUP_REMOVED lines=12> */
[----:B------:R-:W-:-:S03]  /*0850*/  @P6 LOP3.LUT R3, R3, 0x20, RZ, 0xfc, !PT ;  /* 0x0000002003036812 */ /* 0x000fc600078efcff */
[----:B------:R-:W-:Y:S01]  /*0860*/  @P6 IMAD.MOV.U32 R111, RZ, RZ, RZ ;  /* 0x000000ffff6f6224 */ /* 0x000fe200078e00ff */
        /* <DEDUP_REMOVED lines=23> */
[----:B------:R-:W-:Y:S01]  /*09e0*/  HFMA2 R110, -RZ, RZ, 0, 0 ;  /* 0x00000000ff6e7431 */ /* 0x000fe200000001ff */
[----:B------:R-:W-:Y:S01]  /*09f0*/  CS2R R60, SRZ ;  /* 0x00000000003c7805 */ /* 0x000fe2000001ff00 */
[----:B------:R-:W-:Y:S01]  /*0a00*/  IMAD.MOV.U32 R70, RZ, RZ, RZ ;  /* 0x000000ffff467224 */ /* 0x000fe200078e00ff */
[----:B------:R-:W-:Y:S01]  /*0a10*/  CS2R R68, SRZ ;  /* 0x0000000000447805 */ /* 0x000fe2000001ff00 */
[----:B------:R-:W-:Y:S01]  /*0a20*/  IMAD.MOV.U32 R78, RZ, RZ, RZ ;  /* 0x000000ffff4e7224 */ /* 0x000fe200078e00ff */
[----:B------:R-:W-:Y:S02]  /*0a30*/  CS2R R76, SRZ ;  /* 0x00000000004c7805 */ /* 0x000fe4000001ff00 */
[----:B------:R-:W-:-:S02]  /*0a40*/  MOV R86, RZ ;  /* 0x000000ff00567202 */ /* 0x000fc40000000f00 */
[----:B------:R-:W-:Y:S01]  /*0a50*/  CS2R R84, SRZ ;  /* 0x0000000000547805 */ /* 0x000fe2000001ff00 */
[----:B------:R-:W-:Y:S01]  /*0a60*/  IMAD.MOV.U32 R94, RZ, RZ, RZ ;  /* 0x000000ffff5e7224 */ /* 0x000fe200078e00ff */
[----:B------:R-:W-:Y:S01]  /*0a70*/  CS2R R92, SRZ ;  /* 0x00000000005c7805 */ /* 0x000fe2000001ff00 */
[----:B------:R-:W-:Y:S01]  /*0a80*/  IMAD.MOV.U32 R102, RZ, RZ, RZ ;  /* 0x000000ffff667224 */ /* 0x000fe200078e00ff */
[----:B------:R-:W-:Y:S02]  /*0a90*/  CS2R R100, SRZ ;  /* 0x0000000000647805 */ /* 0x000fe4000001ff00 */
[----:B------:R-:W-:Y:S01]  /*0aa0*/  CS2R R108, SRZ ;  /* 0x00000000006c7805 */ /* 0x000fe2000001ff00 */
[----:B------:R-:W-:Y:S01]  /*0ab0*/  @P5 IMAD.MOV.U32 R103, RZ, RZ, RZ ;  /* 0x000000ffff675224 */ /* 0x000fe200078e00ff */
[----:B------:R-:W-:Y:S01]  /*0ac0*/  @P3 MOV R87, RZ ;  /* 0x000000ff00573202 */ /* 0x000fe20000000f00 */
[----:B------:R-:W-:Y:S01]  /*0ad0*/  @P4 IMAD.MOV.U32 R95, RZ, RZ, RZ ;  /* 0x000000ffff5f4224 */ /* 0x000fe200078e00ff */
[----:B------:R-:W-:Y:S01]  /*0ae0*/  @P0 MOV R63, RZ ;  /* 0x000000ff003f0202 */ /* 0x000fe20000000f00 */
[----:B------:R-:W-:-:S02]  /*0af0*/  @P2 IMAD.MOV.U32 R79, RZ, RZ, RZ ;  /* 0x000000ffff4f2224 */ /* 0x000fc400078e00ff */
[----:B------:R-:W-:Y:S02]  /*0b00*/  @P1 IMAD.MOV.U32 R71, RZ, RZ, RZ ;  /* 0x000000ffff471224 */ /* 0x000fe400078e00ff */
[----:B------:R-:W-:Y:S01]  /*0b10*/  @P0 VIADD R3, R3, 0x20 ;  /* 0x0000002003030836 */ /* 0x000fe20000000000 */
[----:B0-----:R-:W-:Y:S06]  /*0b20*/  @!P6 BRA `(.L_x_1852) ;  /* 0x00000000004ce947 */ /* 0x001fec0003800000 */
[----:B------:R-:W0:Y:S02]  /*0b30*/  LDC.64 R56, c[0x0][0x3d0] ;  /* 0x0000f400ff387b82 */ /* 0x000e240000000a00 */
[----:B0-----:R-:W-:-:S06]  /*0b40*/  IMAD.WIDE.U32 R56, R3, 0x10, R56 ;  /* 0x0000001003387825 */ /* 0x001fcc00078e0038 */
[----:B------:R-:W5:Y:S01]  /*0b50*/  LDG.E.128 R56, desc[UR8][R56.64] ;  /* 0x0000000838387981 */ /* 0x000f62000c1e1d00 */
[----:B------:R-:W-:Y:S02]  /*0b60*/  CS2R R54, SRZ ;  /* 0x0000000000367805 */ /* 0x000fe4000001ff00 */
        /* <DEDUP_REMOVED lines=14> */
[----:B------:R-:W-:-:S07]  /*0c50*/  CS2R R108, SRZ ;  /* 0x00000000006c7805 */ /* 0x000fce000001ff00 */
.L_x_1852:
[----:B------:R-:W-:Y:S05]  /*0c60*/  BSYNC.RECONVERGENT B0 ;  /* 0x0000000000007941 */ /* 0x000fea0003800200 */
.L_x_1850:
[----:B------:R-:W0:Y:S02]  /*0c70*/  LDCU UR4, c[0x0][0x384] ;  /* 0x00007080ff0477ac */ /* 0x000e240008000800 */
[----:B0-----:R-:W-:-:S13]  /*0c80*/  ISETP.GE.AND P0, PT, R162, UR4, PT ;  /* 0x00000004a2007c0c */ /* 0x001fda000bf06270 */
[----:B------:R-:W-:Y:S05]  /*0c90*/  @P0 EXIT ;  /* 0x000000000000094d */ /* 0x000fea0003800000 */
[----:B------:R-:W-:Y:S01]  /*0ca0*/  IMAD.HI.U32 R3, R161, -0x326172a9, RZ ;  /* 0xcd9e8d57a1037827 */ /* 0x000fe200078e00ff */
[----:B------:R-:W-:Y:S01]  /*0cb0*/  BSSY B0, `(.L_x_1853) ;  /* 0x00031e4000007945 */ /* 0x000fe20003800000 */
[----:B-----5:R-:W-:Y:S01]  /*0cc0*/  PRMT R11, R61, 0x7632, R11 ;  /* 0x000076323d0b7816 */ /* 0x020fe2000000000b */
[----:B------:R-:W0:Y:S01]  /*0cd0*/  LDCU UR10, c[0x0][0x404] ;  /* 0x00008080ff0a77ac */ /* 0x000e220008000800 */
[----:B------:R-:W-:Y:S01]  /*0ce0*/  IMAD.HI.U32 R4, R2, -0x2daee0ad, RZ ;  /* 0xd2511f5302047827 */ /* 0x000fe200078e00ff */
[----:B------:R-:W-:Y:S02]  /*0cf0*/  LOP3.LUT R3, R34, UR6, R3, 0x96, !PT ;  /* 0x0000000622037c12 */ /* 0x000fe4000f8e9603 */
[----:B------:R-:W-:Y:S01]  /*0d00*/  PRMT R12, R65, 0x7632, R12 ;  /* 0x00007632410c7816 */ /* 0x000fe2000000000c */
[----:B------:R-:W-:Y:S01]  /*0d10*/  IMAD R8, R2, -0x2daee0ad, RZ ;  /* 0xd2511f5302087824 */ /* 0x000fe200078e02ff */
[----:B------:R-:W-:Y:S01]  /*0d20*/  LOP3.LUT R4, R4, UR7, RZ, 0x3c, !PT ;  /* 0x0000000704047c12 */ /* 0x000fe2000f8e3cff */
[----:B------:R-:W-:Y:S01]  /*0d30*/  IMAD.HI.U32 R7, R3, -0x2daee0ad, RZ ;  /* 0xd2511f5303077827 */ /* 0x000fe200078e00ff */
[----:B------:R-:W-:Y:S01]  /*0d40*/  PRMT R13, R60, 0x7632, R13 ;  /* 0x000076323c0d7816 */ /* 0x000fe2000000000d */
[----:B------:R-:W1:Y:S01]  /*0d50*/  LDCU.U8 UR11, c[0x0][0x410] ;  /* 0x00008200ff0b77ac */ /* 0x000e620008000000 */
[----:B------:R-:W-:Y:S01]  /*0d60*/  PRMT R14, R64, 0x7632, R14 ;  /* 0x00007632400e7816 */ /* 0x000fe2000000000e */
[----:B------:R-:W-:Y:S01]  /*0d70*/  IMAD R6, R161, -0x326172a9, RZ ;  /* 0xcd9e8d57a1067824 */ /* 0x000fe200078e02ff */
[----:B------:R-:W-:Y:S01]  /*0d80*/  LOP3.LUT R7, R8, UR16, R7, 0x96, !PT ;  /* 0x0000001008077c12 */ /* 0x000fe2000f8e9607 */
[----:B------:R-:W-:Y:S01]  /*0d90*/  IMAD.HI.U32 R5, R4, -0x326172a9, RZ ;  /* 0xcd9e8d5704057827 */ /* 0x000fe200078e00ff */
[----:B------:R-:W-:Y:S01]  /*0da0*/  PRMT R15, R71, 0x7632, R15 ;  /* 0x00007632470f7816 */ /* 0x000fe2000000000f */
[----:B------:R-:W2:Y:S01]  /*0db0*/  LDCU UR14, c[0x0][0x448] ;  /* 0x00008900ff0e77ac */ /* 0x000ea20008000800 */
[----:B------:R-:W-:Y:S01]  /*0dc0*/  PRMT R16, R75, 0x7632, R16 ;  /* 0x000076324b107816 */ /* 0x000fe20000000010 */
[----:B------:R-:W-:Y:S01]  /*0dd0*/  IMAD R9, R3, -0x2daee0ad, RZ ;  /* 0xd2511f5303097824 */ /* 0x000fe200078e02ff */
[----:B------:R-:W-:Y:S01]  /*0de0*/  LOP3.LUT R5, R6, UR15, R5, 0x96, !PT ;  /* 0x0000000f06057c12 */ /* 0x000fe2000f8e9605 */
[----:B------:R-:W-:Y:S01]  /*0df0*/  IMAD R4, R4, -0x326172a9, RZ ;  /* 0xcd9e8d5704047824 */ /* 0x000fe200078e02ff */
[----:B------:R-:W-:Y:S01]  /*0e00*/  PRMT R17, R70, 0x7632, R17 ;  /* 0x0000763246117816 */ /* 0x000fe20000000011 */
[----:B------:R-:W-:Y:S01]  /*0e10*/  IMAD.HI.U32 R3, R7, -0x326172a9, RZ ;  /* 0xcd9e8d5707037827 */ /* 0x000fe200078e00ff */
[----:B------:R-:W-:Y:S01]  /*0e20*/  PRMT R18, R74, 0x7632, R18 ;  /* 0x000076324a127816 */ /* 0x000fe20000000012 */
[----:B------:R-:W3:Y:S01]  /*0e30*/  LDCU.64 UR12, c[0x0][0x408] ;  /* 0x00008100ff0c77ac */ /* 0x000ee20008000a00 */
[----:B------:R-:W-:Y:S01]  /*0e40*/  PRMT R19, R69, 0x7632, R19 ;  /* 0x0000763245137816 */ /* 0x000fe20000000013 */
[----:B------:R-:W-:Y:S01]  /*0e50*/  IMAD.HI.U32 R6, R5, -0x2daee0ad, RZ ;  /* 0xd2511f5305067827 */ /* 0x000fe200078e00ff */
[----:B------:R-:W-:Y:S01]  /*0e60*/  LOP3.LUT R3, R4, UR17, R3, 0x96, !PT ;  /* 0x0000001104037c12 */ /* 0x000fe2000f8e9603 */
[----:B------:R-:W4:Y:S01]  /*0e70*/  LDCU.64 UR4, c[0x0][0x3a0] ;  /* 0x00007400ff0477ac */ /* 0x000f220008000a00 */
[----:B------:R-:W-:Y:S01]  /*0e80*/  PRMT R20, R73, 0x7632, R20 ;  /* 0x0000763249147816 */ /* 0x000fe20000000014 */
[----:B------:R-:W-:Y:S01]  /*0e90*/  IMAD R8, R5, -0x2daee0ad, RZ ;  /* 0xd2511f5305087824 */ /* 0x000fe200078e02ff */
[----:B------:R-:W-:Y:S01]  /*0ea0*/  LOP3.LUT R6, R9, UR18, R6, 0x96, !PT ;  /* 0x0000001209067c12 */ /* 0x000fe2000f8e9606 */
[----:B------:R-:W-:Y:S01]  /*0eb0*/  IMAD.HI.U32 R5, R3, -0x2daee0ad, RZ ;  /* 0xd2511f5303057827 */ /* 0x000fe200078e00ff */
[----:B------:R-:W-:-:S02]  /*0ec0*/  PRMT R21, R68, 0x7632, R21 ;  /* 0x0000763244157816 */ /* 0x000fc40000000015 */
[----:B------:R-:W-:Y:S01]  /*0ed0*/  PRMT R22, R72, 0x7632, R22 ;  /* 0x0000763248167816 */ /* 0x000fe20000000016 */
[----:B------:R-:W-:Y:S01]  /*0ee0*/  IMAD R7, R7, -0x326172a9, RZ ;  /* 0xcd9e8d5707077824 */ /* 0x000fe200078e02ff */
[----:B------:R-:W-:Y:S01]  /*0ef0*/  LOP3.LUT R5, R8, UR20, R5, 0x96, !PT ;  /* 0x0000001408057c12 */ /* 0x000fe2000f8e9605 */
[C---:B------:R-:W-:Y:S01]  /*0f00*/  IMAD.HI.U32 R4, R6.reuse, -0x326172a9, RZ ;  /* 0xcd9e8d5706047827 */ /* 0x040fe200078e00ff */
[----:B------:R-:W-:Y:S02]  /*0f10*/  PRMT R23, R79, 0x7632, R23 ;  /* 0x000076324f177816 */ /* 0x000fe40000000017 */
[----:B------:R-:W-:Y:S01]  /*0f20*/  PRMT R24, R83, 0x7632, R24 ;  /* 0x0000763253187816 */ /* 0x000fe20000000018 */
[----:B------:R-:W-:Y:S01]  /*0f30*/  IMAD R8, R3, -0x2daee0ad, RZ ;  /* 0xd2511f5303087824 */ /* 0x000fe200078e02ff */
[----:B------:R-:W-:Y:S01]  /*0f40*/  LOP3.LUT R4, R7, UR19, R4, 0x96, !PT ;  /* 0x0000001307047c12 */ /* 0x000fe2000f8e9604 */
[----:B------:R-:W-:Y:S01]  /*0f50*/  IMAD R6, R6, -0x326172a9, RZ ;  /* 0xcd9e8d5706067824 */ /* 0x000fe200078e02ff */
[----:B------:R-:W-:Y:S01]  /*0f60*/  PRMT R25, R78, 0x7632, R25 ;  /* 0x000076324e197816 */ /* 0x000fe20000000019 */
[----:B------:R-:W-:Y:S01]  /*0f70*/  IMAD.HI.U32 R3, R5, -0x326172a9, RZ ;  /* 0xcd9e8d5705037827 */ /* 0x000fe200078e00ff */
[----:B------:R-:W-:-:S02]  /*0f80*/  PRMT R26, R82, 0x7632, R26 ;  /* 0x00007632521a7816 */ /* 0x000fc4000000001a */
[----:B------:R-:W-:Y:S01]  /*0f90*/  PRMT R27, R77, 0x7632, R27 ;  /* 0x000076324d1b7816 */ /* 0x000fe2000000001b */
[----:B------:R-:W-:Y:S01]  /*0fa0*/  IMAD.HI.U32 R7, R4, -0x2daee0ad, RZ ;  /* 0xd2511f5304077827 */ /* 0x000fe200078e00ff */
[----:B------:R-:W-:Y:S02]  /*0fb0*/  LOP3.LUT R3, R6, UR21, R3, 0x96, !PT ;  /* 0x0000001506037c12 */ /* 0x000fe4000f8e9603 */
        /* <DEDUP_REMOVED lines=51> */
[----:B------:R-:W-:Y:S01]  /*12f0*/  IMAD.MOV.U32 R135, RZ, RZ, RZ ;  /* 0x000000ffff877224 */ /* 0x000fe200078e00ff */
[----:B------:R-:W-:Y:S01]  /*1300*/  LOP3.LUT R4, R6, UR31, R5, 0x96, !PT ;  /* 0x0000001f06047c12 */ /* 0x000fe2000f8e9605 */
[----:B------:R-:W-:Y:S01]  /*1310*/  IMAD R212, R212, -0x2daee0ad, RZ ;  /* 0xd2511f53d4d47824 */ /* 0x000fe200078e02ff */
[----:B------:R-:W-:Y:S01]  /*1320*/  LOP3.LUT R5, R32, 0x3, RZ, 0xc0, !PT ;  /* 0x0000000320057812 */ /* 0x000fe200078ec0ff */
[----:B------:R-:W-:Y:S01]  /*1330*/  IMAD R136, R136, -0x326172a9, RZ ;  /* 0xcd9e8d5788887824 */ /* 0x000fe200078e02ff */
[----:B------:R-:W-:Y:S02]  /*1340*/  MOV R6, R34 ;  /* 0x0000002200067202 */ /* 0x000fe40000000f00 */
        /* <DEDUP_REMOVED lines=17> */
[----:B01234-:R-:W-:-:S07]  /*1460*/  PRMT R134, R112, 0x7632, R134 ;  /* 0x0000763270867816 */ /* 0x01ffce0000000086 */
.L_x_2829:
[----:B------:R-:W0:Y:S08]  /*1470*/  LDC.64 R116, c[0x0][0x3f0] ;  /* 0x0000fc00ff747b82 */ /* 0x000e300000000a00 */
[----:B------:R-:W1:Y:S01]  /*1480*/  LDC R215, c[0x0][0x388] ;  /* 0x0000e200ffd77b82 */ /* 0x000e620000000800 */
[----:B0-----:R-:W-:Y:S01]  /*1490*/  IMAD.WIDE R218, R162, 0x4, R116 ;  /* 0x00000004a2da7825 */ /* 0x001fe200078e0274 */
[----:B------:R-:W0:Y:S06]  /*14a0*/  S2R R213, SR_TID.X ;  /* 0x0000000000d57919 */ /* 0x000e2c0000002100 */
[----:B------:R-:W2:Y:S01]  /*14b0*/  LDC.64 R116, c[0x0][0x3f8] ;  /* 0x0000fe00ff747b82 */ /* 0x000ea20000000a00 */
[----:B------:R-:W3:Y:S01]  /*14c0*/  LDG.E R218, desc[UR8][R218.64] ;  /* 0x00000008dada7981 */ /* 0x000ee2000c1e1900 */
[----:B------:R-:W-:Y:S01]  /*14d0*/  ISETP.GE.U32.AND P4, PT, R0, 0x20, PT ;  /* 0x000000200000780c */ /* 0x000fe20003f86070 */
[----:B-1----:R-:W-:-:S05]  /*14e0*/  IMAD R118, R162, R215, RZ ;  /* 0x000000d7a2767224 */ /* 0x002fca00078e02ff */
[----:B------:R-:W-:Y:S01]  /*14f0*/  SHF.R.S32.HI R119, RZ, 0x1f, R118 ;  /* 0x0000001fff777819 */ /* 0x000fe20000011476 */
[----:B------:R-:W-:Y:S03]  /*1500*/  BSSY.RECONVERGENT B1, `(.L_x_1854) ;  /* 0x00005dc000017945 */ /* 0x000fe60003800200 */
[----:B------:R-:W-:Y:S01]  /*1510*/  LEA.HI R119, R119, R118, RZ, 0x3 ;  /* 0x0000007677777211 */ /* 0x000fe200078f18ff */
[----:B--2---:R-:W-:-:S05]  /*1520*/  IMAD.WIDE R116, R162, 0x4, R116 ;  /* 0x00000004a2747825 */ /* 0x004fca00078e0274 */
[----:B------:R0:W5:Y:S02]  /*1530*/  LDG.E R214, desc[UR8][R116.64] ;  /* 0x0000000874d67981 */ /* 0x000164000c1e1900 */
[----:B0-----:R-:W-:Y:S02]  /*1540*/  LOP3.LUT R116, R213, 0x1f, RZ, 0xc0, !PT ;  /* 0x0000001fd5747812 */ /* 0x001fe400078ec0ff */
[----:B---3--:R-:W-:-:S13]  /*1550*/  ISETP.GE.AND P0, PT, R218, 0x1, PT ;  /* 0x00000001da00780c */ /* 0x008fda0003f06270 */
[----:B------:R-:W-:-:S04]  /*1560*/  @P0 VIADD R216, R218, 0xffffffff ;  /* 0xffffffffdad80836 */ /* 0x000fc80000000000 */
[----:B------:R-:W-:-:S05]  /*1570*/  @P0 IMAD R216, R216, R215, RZ ;  /* 0x000000d7d8d80224 */ /* 0x000fca00078e02ff */
[----:B------:R-:W-:-:S04]  /*1580*/  @P0 SHF.R.S32.HI R217, RZ, 0x1f, R216 ;  /* 0x0000001fffd90819 */ /* 0x000fc800000114d8 */
[----:B------:R-:W-:Y:S01]  /*1590*/  @P0 LEA.HI R118, R217, R216, RZ, 0x3 ;  /* 0x000000d8d9760211 */ /* 0x000fe200078f18ff */
[----:B------:R-:W-:Y:S01]  /*15a0*/  HFMA2 R216, -RZ, RZ, 0, 0 ;  /* 0x00000000ffd87431 */ /* 0x000fe200000001ff */
[-C--:B------:R-:W-:Y:S02]  /*15b0*/  LEA.HI.SX32 R217, R119, R116.reuse, 0x1d ;  /* 0x0000007477d97211 */ /* 0x080fe400078feaff */
[----:B------:R-:W-:Y:S01]  /*15c0*/  @P0 LEA.HI.SX32 R216, R118, R116, 0x1d ;  /* 0x0000007476d80211 */ /* 0x000fe200078feaff */
[----:B------:R-:W-:Y:S06]  /*15d0*/  @!P4 BRA `(.L_x_1855) ;  /* 0x0000005c0038c947 */ /* 0x000fec0003800000 */
[----:B------:R-:W-:Y:S04]  /*15e0*/  BSSY.RECONVERGENT B2, `(.L_x_1856) ;  /* 0x0000005000027945 */ /* 0x000fe80003800200 */
[----:B------:R-:W-:Y:S05]  /*15f0*/  @!P0 BRA `(.L_x_1857) ;  /* 0x00000000000c8947 */ /* 0x000fea0003800000 */
[----:B------:R-:W0:Y:S02]  /*1600*/  LDC.64 R48, c[0x0][0x390] ;  /* 0x0000e400ff307b82 */ /* 0x000e240000000a00 */
[----:B0-----:R-:W-:-:S06]  /*1610*/  IMAD.WIDE.U32 R48, R216, 0x10, R48 ;  /* 0x00000010d8307825 */ /* 0x001fcc00078e0030 */
[----:B------:R-:W5:Y:S02]  /*1620*/  LDG.E.128 R48, desc[UR8][R48.64] ;  /* 0x0000000830307981 */ /* 0x000f64000c1e1d00 */
.L_x_1857:
[----:B------:R-:W-:Y:S05]  /*1630*/  BSYNC.RECONVERGENT B2 ;  /* 0x0000000000027941 */ /* 0x000fea0003800200 */
.L_x_1856:
[----:B------:R-:W-:-:S04]  /*1640*/  UISETP.NE.U32.AND UP0, UPT, UR4, URZ, UPT ;  /* 0x000000ff0400728c */ /* 0x000fc8000bf05070 */
[----:B------:R-:W-:-:S09]  /*1650*/  UISETP.NE.AND.EX UP0, UPT, UR5, URZ, UPT, UP0 ;  /* 0x000000ff0500728c */ /* 0x000fd2000bf05300 */
[----:B------:R-:W-:Y:S05]  /*1660*/  BRA.U !UP0, `(.L_x_1858) ;  /* 0x0000002d08b87547 */ /* 0x000fea000b800000 */
[----:B------:R-:W0:Y:S02]  /*1670*/  LDC.64 R116, c[0x0][0x3a0] ;  /* 0x0000e800ff747b82 */ /* 0x000e240000000a00 */
[----:B0-----:R-:W-:-:S06]  /*1680*/  IMAD.WIDE.U32 R116, R217, 0x10, R116 ;  /* 0x00000010d9747825 */ /* 0x001fcc00078e0074 */
[----:B------:R-:W2:Y:S01]  /*1690*/  LDG.E.128 R116, desc[UR8][R116.64] ;  /* 0x0000000874747981 */ /* 0x000ea2000c1e1d00 */
[----:B------:R-:W-:Y:S01]  /*16a0*/  ISETP.GT.AND P1, PT, R218, RZ, PT ;  /* 0x000000ffda00720c */ /* 0x000fe20003f24270 */
[----:B------:R-:W-:-:S12]  /*16b0*/  BSSY.RECONVERGENT B2, `(.L_x_1859) ;  /* 0x0000058000027945 */ /* 0x000fd80003800200 */
[----:B------:R-:W-:Y:S02]  /*16c0*/  @!P1 IMAD.MOV.U32 R222, RZ, RZ, R212 ;  /* 0x000000ffffde9224 */ /* 0x000fe400078e00d4 */
[----:B------:R-:W-:Y:S01]  /*16d0*/  @!P1 IMAD.MOV.U32 R164, RZ, RZ, R5 ;  /* 0x000000ffffa49224 */ /* 0x000fe200078e0005 */
[----:B--2---:R-:W-:Y:S01]  /*16e0*/  @!P1 SHF.L.U32 R137, R116, 0x10, RZ ;  /* 0x0000001074899819 */ /* 0x004fe200000006ff */
[----:B------:R-:W-:Y:S06]  /*16f0*/  @!P1 BRA `(.L_x_1860) ;  /* 0x00000004004c9947 */ /* 0x000fec0003800000 */
        /* <DEDUP_REMOVED lines=16> */
.L_x_1863:
        /* <DEDUP_REMOVED lines=13> */
.L_x_1865:
[----:B------:R-:W-:Y:S05]  /*18d0*/  BSYNC.RECONVERGENT B4 ;  /* 0x0000000000047941 */ /* 0x000fea0003800200 */
.L_x_1864:
        /* <DEDUP_REMOVED lines=40> */
[----:B------:R-:W-:-:S07]  /*1b60*/  LOP3.LUT R3, R138, UR32, R223, 0x96, !PT ;  /* 0x000000208a037c12 */ /* 0x000fce000f8e96df */
.L_x_1862:
[----:B------:R-:W-:Y:S05]  /*1b70*/  BSYNC.RECONVERGENT B3 ;  /* 0x0000000000037941 */ /* 0x000fea0003800200 */
.L_x_1861:
[----:B------:R-:W-:Y:S01]  /*1b80*/  I2FP.F32.U32 R5, R137 ;  /* 0x0000008900057245 */ /* 0x000fe20000201000 */
[----:B------:R-:W-:Y:S01]  /*1b90*/  IMAD.MOV.U32 R138, RZ, RZ, 0x2f800000 ;  /* 0x2f800000ff8a7424 */ /* 0x000fe200078e00ff */
[----:B------:R-:W-:Y:S01]  /*1ba0*/  SHF.L.U32 R180, R116, 0x10, RZ ;  /* 0x0000001074b47819 */ /* 0x000fe200000006ff */
[----:B-----5:R-:W-:Y:S02]  /*1bb0*/  IMAD.U32 R137, R48, 0x10000, RZ ;  /* 0x0001000030897824 */ /* 0x020fe400078e00ff */
[----:B------:R-:W-:Y:S02]  /*1bc0*/  FFMA.FTZ R5, R5, R138, 1.1641532182693481445e-10 ;  /* 0x2f00000005057423 */ /* 0x000fe4000001008a */
[----:B------:R-:W-:-:S03]  /*1bd0*/  FMUL.FTZ R137, R137, UR13 ;  /* 0x0000000d89897c20 */ /* 0x000fc60008410000 */
[----:B------:R-:W-:Y:S01]  /*1be0*/  FSETP.GTU.FTZ.AND P2, PT, R5, UR10, PT ;  /* 0x0000000a05007c0b */ /* 0x000fe2000bf5c000 */
[----:B------:R-:W-:-:S03]  /*1bf0*/  FMUL.FTZ R137, R137, UR12 ;  /* 0x0000000c89897c20 */ /* 0x000fc60008410000 */
[----:B------:R-:W-:Y:S02]  /*1c00*/  SEL R138, RZ, 0x1, P2 ;  /* 0x00000001ff8a7807 */ /* 0x000fe40001000000 */
[----:B------:R-:W-:-:S05]  /*1c10*/  FSEL R137, R137, RZ, !P2 ;  /* 0x000000ff89897208 */ /* 0x000fca0005000000 */
[----:B------:R-:W-:-:S07]  /*1c20*/  FADD.FTZ R137, R180, R137 ;  /* 0x00000089b4897221 */ /* 0x000fce0000010000 */
.L_x_1860:
[----:B------:R-:W-:Y:S05]  /*1c30*/  BSYNC.RECONVERGENT B2 ;  /* 0x0000000000027941 */ /* 0x000fea0003800200 */
.L_x_1859:
[----:B------:R-:W-:Y:S01]  /*1c40*/  @!P1 PRMT R139, R116, 0x7632, R139 ;  /* 0x00007632748b9816 */ /* 0x000fe2000000008b */
[----:B------:R-:W-:Y:S01]  /*1c50*/  BSSY.RECONVERGENT B2, `(.L_x_1866) ;  /* 0x000005c000027945 */ /* 0x000fe20003800200 */
[----:B------:R-:W-:Y:S01]  /*1c60*/  F2FP.BF16.F32.PACK_AB R212, RZ, R137 ;  /* 0x00000089ffd4723e */ /* 0x000fe200000010ff */
[----:B------:R-:W-:Y:S01]  /*1c70*/  @!P1 IMAD.MOV.U32 R220, RZ, RZ, R222 ;  /* 0x000000ffffdc9224 */ /* 0x000fe200078e00de */
[----:B------:R-:W-:Y:S01]  /*1c80*/  @!P1 SHF.L.U32 R139, R139, 0x10, RZ ;  /* 0x000000108b8b9819 */ /* 0x000fe200000006ff */
[----:B------:R-:W-:Y:S01]  /*1c90*/  @!P1 IMAD.MOV.U32 R5, RZ, RZ, R164 ;  /* 0x000000ffff059224 */ /* 0x000fe200078e00a4 */
        /* <DEDUP_REMOVED lines=17> */
.L_x_1870:
        /* <DEDUP_REMOVED lines=13> */
.L_x_1872:
[----:B------:R-:W-:Y:S05]  /*1e80*/  BSYNC.RECONVERGENT B4 ;  /* 0x0000000000047941 */ /* 0x000fea0003800200 */
.L_x_1871:
        /* <DEDUP_REMOVED lines=41> */
[----:B------:R-:W-:-:S07]  /*2120*/  IMAD.MOV.U32 R5, RZ, RZ, RZ ;  /* 0x000000ffff057224 */ /* 0x000fce00078e00ff */
.L_x_1869:
[----:B------:R-:W-:Y:S05]  /*2130*/  BSYNC.RECONVERGENT B3 ;  /* 0x0000000000037941 */ /* 0x000fea0003800200 */
.L_x_1868:
[----:B-----5:R-:W-:Y:S01]  /*2140*/  PRMT R116, R48, 0x7632, R116 ;  /* 0x0000763230747816 */ /* 0x020fe20000000074 */
[----:B------:R-:W-:Y:S01]  /*2150*/  IMAD.MOV.U32 R164, RZ, RZ, 0x2f800000 ;  /* 0x2f800000ffa47424 */ /* 0x000fe200078e00ff */
[----:B------:R-:W-:Y:S02]  /*2160*/  I2FP.F32.U32 R139, R139 ;  /* 0x0000008b008b7245 */ /* 0x000fe40000201000 */
[----:B------:R-:W-:-:S03]  /*2170*/  SHF.L.U32 R140, R116, 0x10, RZ ;  /* 0x00000010748c7819 */ /* 0x000fc600000006ff */
[----:B------:R-:W-:Y:S01]  /*2180*/  FFMA.FTZ R139, R139, R164, 1.1641532182693481445e-10 ;  /* 0x2f0000008b8b7423 */ /* 0x000fe200000100a4 */
[----:B------:R-:W-:Y:S01]  /*2190*/  PRMT R164, R116, 0x7632, R164 ;  /* 0x0000763274a47816 */ /* 0x000fe200000000a4 */
[----:B------:R-:W-:-:S03]  /*21a0*/  FMUL.FTZ R140, R140, UR13 ;  /* 0x0000000d8c8c7c20 */ /* 0x000fc60008410000 */
[----:B------:R-:W-:Y:S01]  /*21b0*/  FSETP.GTU.FTZ.AND P2, PT, R139, UR10, PT ;  /* 0x0000000a8b007c0b */ /* 0x000fe2000bf5c000 */
[----:B------:R-:W-:Y:S01]  /*21c0*/  FMUL.FTZ R116, R140, UR12 ;  /* 0x0000000c8c747c20 */ /* 0x000fe20008410000 */
[----:B------:R-:W-:Y:S02]  /*21d0*/  IMAD.U32 R139, R164, 0x10000, RZ ;  /* 0x00010000a48b7824 */ /* 0x000fe400078e00ff */
[----:B------:R-:W-:Y:S02]  /*21e0*/  SEL R140, RZ, 0x1, P2 ;  /* 0x00000001ff8c7807 */ /* 0x000fe40001000000 */
[----:B------:R-:W-:-:S05]  /*21f0*/  FSEL R116, R116, RZ, !P2 ;  /* 0x000000ff74747208 */ /* 0x000fca0005000000 */
[----:B------:R-:W-:-:S07]  /*2200*/  FADD.FTZ R139, R139, R116 ;  /* 0x000000748b8b7221 */ /* 0x000fce0000010000 */
.L_x_1867:
[----:B------:R-:W-:Y:S05]  /*2210*/  BSYNC.RECONVERGENT B2 ;  /* 0x0000000000027941 */ /* 0x000fea0003800200 */
.L_x_1866:
[----:B------:R-:W-:Y:S01]  /*2220*/  BSSY.RECONVERGENT B2, `(.L_x_1873) ;  /* 0x000005b000027945 */ /* 0x000fe20003800200 */
[----:B------:R-:W-:Y:S01]  /*2230*/  F2FP.BF16.F32.PACK_AB R219, RZ, R139 ;  /* 0x0000008bffdb723e */ /* 0x000fe200000010ff */
[----:B------:R-:W-:Y:S01]  /*2240*/  @!P1 IMAD.U32 R164, R117, 0x10000, RZ ;  /* 0x0001000075a49824 */ /* 0x000fe200078e00ff */
[----:B------:R-:W-:Y:S01]  /*2250*/  @!P1 MOV R116, R220 ;  /* 0x000000dc00749202 */ /* 0x000fe20000000f00 */
        /* <DEDUP_REMOVED lines=18> */
.L_x_1877:
        /* <DEDUP_REMOVED lines=13> */
.L_x_1879:
[----:B------:R-:W-:Y:S05]  /*2450*/  BSYNC.RECONVERGENT B4 ;  /* 0x0000000000047941 */ /* 0x000fea0003800200 */
.L_x_1878:
        /* <DEDUP_REMOVED lines=43> */
.L_x_1876:
[----:B------:R-:W-:Y:S05]  /*2710*/  BSYNC.RECONVERGENT B3 ;  /* 0x0000000000037941 */ /* 0x000fea0003800200 */
.L_x_1875:
[----:B------:R-:W-:Y:S01]  /*2720*/  I2FP.F32.U32 R5, R141 ;  /* 0x0000008d00057245 */ /* 0x000fe20000201000 */
[----:B------:R-:W-:Y:S02]  /*2730*/  IMAD.MOV.U32 R164, RZ, RZ, 0x2f800000 ;  /* 0x2f800000ffa47424 */ /* 0x000fe400078e00ff */
[----:B-----5:R-:W-:Y:S02]  /*2740*/  IMAD.U32 R141, R49, 0x10000, RZ ;  /* 0x00010000318d7824 */ /* 0x020fe400078e00ff */
[----:B------:R-:W-:Y:S02]  /*2750*/  FFMA.FTZ R5, R5, R164, 1.1641532182693481445e-10 ;  /* 0x2f00000005057423 */ /* 0x000fe400000100a4 */
[----:B------:R-:W-:-:S03]  /*2760*/  FMUL.FTZ R141, R141, UR13 ;  /* 0x0000000d8d8d7c20 */ /* 0x000fc60008410000 */
[----:B------:R-:W-:Y:S01]  /*2770*/  FSETP.GTU.FTZ.AND P2, PT, R5, UR10, PT ;  /* 0x0000000a05007c0b */ /* 0x000fe2000bf5c000 */
[----:B------:R-:W-:Y:S01]  /*2780*/  FMUL.FTZ R141, R141, UR12 ;  /* 0x0000000c8d8d7c20 */ /* 0x000fe20008410000 */
[----:B------:R-:W-:-:S04]  /*2790*/  SHF.L.U32 R5, R117, 0x10, RZ ;  /* 0x0000001075057819 */ /* 0x000fc800000006ff */
[----:B------:R-:W-:Y:S02]  /*27a0*/  FSEL R164, R141, RZ, !P2 ;  /* 0x000000ff8da47208 */ /* 0x000fe40005000000 */
[----:B------:R-:W-:-:S03]  /*27b0*/  SEL R141, RZ, 0x1, P2 ;  /* 0x00000001ff8d7807 */ /* 0x000fc60001000000 */
[----:B------:R-:W-:-:S07]  /*27c0*/  FADD.FTZ R164, R5, R164 ;  /* 0x000000a405a47221 */ /* 0x000fce0000010000 */
.L_x_1874:
[----:B------:R-:W-:Y:S05]  /*27d0*/  BSYNC.RECONVERGENT B2 ;  /* 0x0000000000027941 */ /* 0x000fea0003800200 */
.L_x_1873:
        /* <DEDUP_REMOVED lines=23> */
.L_x_1884:
        /* <DEDUP_REMOVED lines=13> */
.L_x_1886:
[----:B------:R-:W-:Y:S05]  /*2a20*/  BSYNC.RECONVERGENT B4 ;  /* 0x0000000000047941 */ /* 0x000fea0003800200 */
.L_x_1885:
        /* <DEDUP_REMOVED lines=42> */
.L_x_1883:
[----:B------:R-:W-:Y:S05]  /*2cd0*/  BSYNC.RECONVERGENT B3 ;  /* 0x0000000000037941 */ /* 0x000fea0003800200 */
.L_x_1882:
[----:B-----5:R-:W-:Y:S01]  /*2ce0*/  PRMT R117, R49, 0x7632, R117 ;  /* 0x0000763231757816 */ /* 0x020fe20000000075 */
[----:B------:R-:W-:Y:S01]  /*2cf0*/  IMAD.MOV.U32 R165, RZ, RZ, 0x2f800000 ;  /* 0x2f800000ffa57424 */ /* 0x000fe200078e00ff */
[----:B------:R-:W-:Y:S02]  /*2d00*/  I2FP.F32.U32 R116, R142 ;  /* 0x0000008e00747245 */ /* 0x000fe40000201000 */
[C---:B------:R-:W-:Y:S02]  /*2d10*/  SHF.L.U32 R142, R117.reuse, 0x10, RZ ;  /* 0x00000010758e7819 */ /* 0x040fe400000006ff */
[----:B------:R-:W-:Y:S01]  /*2d20*/  PRMT R117, R117, 0x7632, R117 ;  /* 0x0000763275757816 */ /* 0x000fe20000000075 */
[----:B------:R-:W-:Y:S02]  /*2d30*/  FFMA.FTZ R116, R116, R165, 1.1641532182693481445e-10 ;  /* 0x2f00000074747423 */ /* 0x000fe400000100a5 */
[----:B------:R-:W-:Y:S02]  /*2d40*/  FMUL.FTZ R142, R142, UR13 ;  /* 0x0000000d8e8e7c20 */ /* 0x000fe40008410000 */
[----:B------:R-:W-:Y:S01]  /*2d50*/  IMAD.U32 R117, R117, 0x10000, RZ ;  /* 0x0001000075757824 */ /* 0x000fe200078e00ff */
[----:B------:R-:W-:Y:S01]  /*2d60*/  FSETP.GTU.FTZ.AND P2, PT, R116, UR10, PT ;  /* 0x0000000a74007c0b */ /* 0x000fe2000bf5c000 */
[----:B------:R-:W-:-:S03]  /*2d70*/  FMUL.FTZ R116, R142, UR12 ;  /* 0x0000000c8e747c20 */ /* 0x000fc60008410000 */
[----:B------:R-:W-:Y:S02]  /*2d80*/  SEL R142, RZ, 0x1, P2 ;  /* 0x00000001ff8e7807 */ /* 0x000fe40001000000 */
[----:B------:R-:W-:-:S05]  /*2d90*/  FSEL R116, R116, RZ, !P2 ;  /* 0x000000ff74747208 */ /* 0x000fca0005000000 */
[----:B------:R-:W-:-:S07]  /*2da0*/  FADD.FTZ R165, R117, R116 ;  /* 0x0000007475a57221 */ /* 0x000fce0000010000 */
.L_x_1881:
[----:B------:R-:W-:Y:S05]  /*2db0*/  BSYNC.RECONVERGENT B2 ;  /* 0x0000000000027941 */ /* 0x000fea0003800200 */
.L_x_1880:
        /* <DEDUP_REMOVED lines=22> */
.L_x_1891:
        /* <DEDUP_REMOVED lines=13> */
.L_x_1893:
[----:B------:R-:W-:Y:S05]  /*2ff0*/  BSYNC.RECONVERGENT B4 ;  /* 0x0000000000047941 */ /* 0x000fea0003800200 */
.L_x_1892:
        /* <DEDUP_REMOVED lines=38> */
[----:B------:R-:W-:Y:S02]  /*3260*/  LOP3.LUT R4, R4, UR31, R181, 0x96, !PT ;  /* 0x0000001f04047c12 */ /* 0x000fe4000f8e96b5 */
[----:B------:R-:W-:Y:S02]  /*3270*/  MOV R136, R180 ;  /* 0x000000b400887202 */ /* 0x000fe40000000f00 */
[----:B------:R-:W-:Y:S01]  /*3280*/  LOP3.LUT R3, R116, UR32, R229, 0x96, !PT ;  /* 0x0000002074037c12 */ /* 0x000fe2000f8e96e5 */
[----:B------:R-:W-:-:S07]  /*3290*/  IMAD.MOV.U32 R116, RZ, RZ, RZ ;  /* 0x000000ffff747224 */ /* 0x000fce00078e00ff */
.L_x_1890:
[----:B------:R-:W-:Y:S05]  /*32a0*/  BSYNC.RECONVERGENT B3 ;  /* 0x0000000000037941 */ /* 0x000fea0003800200 */
.L_x_1889:
[----:B------:R-:W-:Y:S01]  /*32b0*/  I2FP.F32.U32 R5, R117 ;  /* 0x0000007500057245 */ /* 0x000fe20000201000 */
[----:B------:R-:W-:Y:S02]  /*32c0*/  HFMA2 R180, -RZ, RZ, 0.1171875, 0 ;  /* 0x2f800000ffb47431 */ /* 0x000fe400000001ff */
[----:B-----5:R-:W-:-:S03]  /*32d0*/  IMAD.U32 R117, R50, 0x10000, RZ ;  /* 0x0001000032757824 */ /* 0x020fc600078e00ff */
[----:B------:R-:W-:Y:S01]  /*32e0*/  FFMA.FTZ R5, R5, R180, 1.1641532182693481445e-10 ;  /* 0x2f00000005057423 */ /* 0x000fe200000100b4 */
[----:B------:R-:W-:Y:S01]  /*32f0*/  FMUL.FTZ R117, R117, UR13 ;  /* 0x0000000d75757c20 */ /* 0x000fe20008410000 */
[----:B------:R-:W-:-:S03]  /*3300*/  IMAD.U32 R180, R118, 0x10000, RZ ;  /* 0x0001000076b47824 */ /* 0x000fc600078e00ff */
[----:B------:R-:W-:Y:S01]  /*3310*/  FMUL.FTZ R117, R117, UR12 ;  /* 0x0000000c75757c20 */ /* 0x000fe20008410000 */
[----:B------:R-:W-:-:S04]  /*3320*/  FSETP.GTU.FTZ.AND P2, PT, R5, UR10, PT ;  /* 0x0000000a05007c0b */ /* 0x000fc8000bf5c000 */
[----:B------:R-:W-:Y:S02]  /*3330*/  FSEL R117, R117, RZ, !P2 ;  /* 0x000000ff75757208 */ /* 0x000fe40005000000 */
[----:B------:R-:W-:-:S03]  /*3340*/  SEL R143, RZ, 0x1, P2 ;  /* 0x00000001ff8f7807 */ /* 0x000fc60001000000 */
[----:B------:R-:W-:-:S07]  /*3350*/  FADD.FTZ R180, R180, R117 ;  /* 0x00000075b4b47221 */ /* 0x000fce0000010000 */
.L_x_1888:
[----:B------:R-:W-:Y:S05]  /*3360*/  BSYNC.RECONVERGENT B2 ;  /* 0x0000000000027941 */ /* 0x000fea0003800200 */
.L_x_1887:
[----:B------:R-:W-:Y:S01]  /*3370*/  @!P1 PRMT R181, R118, 0x7632, R181 ;  /* 0x0000763276b59816 */ /* 0x000fe200000000b5 */
[----:B------:R-:W-:Y:S01]  /*3380*/  BSSY.RECONVERGENT B2, `(.L_x_1894) ;  /* 0x000005c000027945 */ /* 0x000fe20003800200 */
[----:B------:R-:W-:Y:S01]  /*3390*/  F2FP.BF16.F32.PACK_AB R227, RZ, R180 ;  /* 0x000000b4ffe3723e */ /* 0x000fe200000010ff */
[----:B------:R-:W-:Y:S01]  /*33a0*/  @!P1 IMAD.MOV.U32 R5, RZ, RZ, R116 ;  /* 0x000000ffff059224 */ /* 0x000fe200078e0074 */
[----:B------:R-:W-:Y:S01]  /*33b0*/  @!P1 MOV R222, R228 ;  /* 0x000000e400de9202 */ /* 0x000fe20000000f00 */
[----:B------:R-:W-:Y:S01]  /*33c0*/  @!P1 IMAD.U32 R181, R181, 0x10000, RZ ;  /* 0x00010000b5b59824 */ /* 0x000fe200078e00ff */
[----:B------:R-:W-:Y:S06]  /*33d0*/  @!P1 BRA `(.L_x_1895) ;  /* 0x0000000400589947 */ /* 0x000fec0003800000 */
        /* <DEDUP_REMOVED lines=16> */
.L_x_1898:
        /* <DEDUP_REMOVED lines=13> */
.L_x_1900:
[----:B------:R-:W-:Y:S05]  /*35b0*/  BSYNC.RECONVERGENT B4 ;  /* 0x0000000000047941 */ /* 0x000fea0003800200 */
.L_x_1899:
        /* <DEDUP_REMOVED lines=37> */
[----:B------:R-:W-:Y:S02]  /*3810*/  HFMA2 R5, -RZ, RZ, 0, 0 ;  /* 0x00000000ff057431 */ /* 0x000fe400000001ff */
[----:B------:R-:W-:Y:S01]  /*3820*/  IMAD.WIDE.U32 R222, R222, -0x2daee0ad, RZ ;  /* 0xd2511f53dede7825 */ /* 0x000fe200078e00ff */
[----:B------:R-:W-:-:S03]  /*3830*/  LOP3.LUT R4, R4, UR31, R197, 0x96, !PT ;  /* 0x0000001f04047c12 */ /* 0x000fc6000f8e96c5 */
[----:B------:R-:W-:Y:S01]  /*3840*/  IMAD.MOV.U32 R136, RZ, RZ, R196 ;  /* 0x000000ffff887224 */ /* 0x000fe200078e00c4 */
[----:B------:R-:W-:-:S07]  /*3850*/  LOP3.LUT R3, R116, UR32, R223, 0x96, !PT ;  /* 0x0000002074037c12 */ /* 0x000fce000f8e96df */
.L_x_1897:
[----:B------:R-:W-:Y:S05]  /*3860*/  BSYNC.RECONVERGENT B3 ;  /* 0x0000000000037941 */ /* 0x000fea0003800200 */
.L_x_1896:
[----:B-----5:R-:W-:Y:S01]  /*3870*/  PRMT R118, R50, 0x7632, R118 ;  /* 0x0000763232767816 */ /* 0x020fe20000000076 */
[----:B------:R-:W-:Y:S01]  /*3880*/  IMAD.MOV.U32 R181, RZ, RZ, 0x2f800000 ;  /* 0x2f800000ffb57424 */ /* 0x000fe200078e00ff */
[----:B------:R-:W-:-:S03]  /*3890*/  I2FP.F32.U32 R116, R117 ;  /* 0x0000007500747245 */ /* 0x000fc60000201000 */
[C---:B------:R-:W-:Y:S01]  /*38a0*/  IMAD.U32 R117, R118.reuse, 0x10000, RZ ;  /* 0x0001000076757824 */ /* 0x040fe200078e00ff */
[----:B------:R-:W-:Y:S01]  /*38b0*/  PRMT R118, R118, 0x7632, R118 ;  /* 0x0000763276767816 */ /* 0x000fe20000000076 */
[----:B------:R-:W-:Y:S02]  /*38c0*/  FFMA.FTZ R116, R116, R181, 1.1641532182693481445e-10 ;  /* 0x2f00000074747423 */ /* 0x000fe400000100b5 */
[----:B------:R-:W-:Y:S01]  /*38d0*/  FMUL.FTZ R117, R117, UR13 ;  /* 0x0000000d75757c20 */ /* 0x000fe20008410000 */
[----:B------:R-:W-:Y:S02]  /*38e0*/  SHF.L.U32 R118, R118, 0x10, RZ ;  /* 0x0000001076767819 */ /* 0x000fe400000006ff */
[----:B------:R-:W-:Y:S01]  /*38f0*/  FSETP.GTU.FTZ.AND P2, PT, R116, UR10, PT ;  /* 0x0000000a74007c0b */ /* 0x000fe2000bf5c000 */
[----:B------:R-:W-:-:S03]  /*3900*/  FMUL.FTZ R117, R117, UR12 ;  /* 0x0000000c75757c20 */ /* 0x000fc60008410000 */
[----:B------:R-:W-:Y:S02]  /*3910*/  SEL R144, RZ, 0x1, P2 ;  /* 0x00000001ff907807 */ /* 0x000fe40001000000 */
[----:B------:R-:W-:-:S05]  /*3920*/  FSEL R117, R117, RZ, !P2 ;  /* 0x000000ff75757208 */ /* 0x000fca0005000000 */
[----:B------:R-:W-:-:S07]  /*3930*/  FADD.FTZ R181, R118, R117 ;  /* 0x0000007576b57221 */ /* 0x000fce0000010000 */
.L_x_1895:
[----:B------:R-:W-:Y:S05]  /*3940*/  BSYNC.RECONVERGENT B2 ;  /* 0x0000000000027941 */ /* 0x000fea0003800200 */
.L_x_1894:
        /* <DEDUP_REMOVED lines=22> */
.L_x_1905:
        /* <DEDUP_REMOVED lines=13> */
.L_x_1907:
[----:B------:R-:W-:Y:S05]  /*3b80*/  BSYNC.RECONVERGENT B4 ;  /* 0x0000000000047941 */ /* 0x000fea0003800200 */
.L_x_1906:
        /* <DEDUP_REMOVED lines=36> */
[----:B------:R-:W-:-:S04]  /*3dd0*/  IMAD.WIDE.U32 R196, R197, -0x326172a9, RZ ;  /* 0xcd9e8d57c5c47825 */ /* 0x000fc800078e00ff */
[----:B------:R-:W-:Y:S01]  /*3de0*/  IMAD.WIDE.U32 R228, R228, -0x2daee0ad, RZ ;  /* 0xd2511f53e4e47825 */ /* 0x000fe200078e00ff */
[----:B------:R-:W-:-:S03]  /*3df0*/  LOP3.LUT R4, R4, UR31, R197, 0x96, !PT ;  /* 0x0000001f04047c12 */ /* 0x000fc6000f8e96c5 */
[----:B------:R-:W-:Y:S01]  /*3e00*/  IMAD.MOV.U32 R136, RZ, RZ, R196 ;  /* 0x000000ffff887224 */ /* 0x000fe200078e00c4 */
[----:B------:R-:W-:Y:S01]  /*3e10*/  LOP3.LUT R3, R116, UR32, R229, 0x96, !PT ;  /* 0x0000002074037c12 */ /* 0x000fe2000f8e96e5 */
[----:B------:R-:W-:-:S07]  /*3e20*/  IMAD.MOV.U32 R116, RZ, RZ, RZ ;  /* 0x000000ffff747224 */ /* 0x000fce00078e00ff */
.L_x_1904:
[----:B------:R-:W-:Y:S05]  /*3e30*/  BSYNC.RECONVERGENT B3 ;  /* 0x0000000000037941 */ /* 0x000fea0003800200 */
.L_x_1903:
[----:B------:R-:W-:Y:S01]  /*3e40*/  I2FP.F32.U32 R5, R117 ;  /* 0x0000007500057245 */ /* 0x000fe20000201000 */
[----:B------:R-:W-:Y:S01]  /*3e50*/  IMAD.MOV.U32 R196, RZ, RZ, 0x2f800000 ;  /* 0x2f800000ffc47424 */ /* 0x000fe200078e00ff */
[----:B-----5:R-:W-:-:S03]  /*3e60*/  SHF.L.U32 R117, R51, 0x10, RZ ;  /* 0x0000001033757819 */ /* 0x020fc600000006ff */
[----:B------:R-:W-:Y:S01]  /*3e70*/  FFMA.FTZ R5, R5, R196, 1.1641532182693481445e-10 ;  /* 0x2f00000005057423 */ /* 0x000fe200000100c4 */
[----:B------:R-:W-:Y:S02]  /*3e80*/  IMAD.U32 R196, R119, 0x10000, RZ ;  /* 0x0001000077c47824 */ /* 0x000fe400078e00ff */
[----:B------:R-:W-:Y:S02]  /*3e90*/  FMUL.FTZ R117, R117, UR13 ;  /* 0x0000000d75757c20 */ /* 0x000fe40008410000 */
[----:B------:R-:W-:Y:S02]  /*3ea0*/  FSETP.GTU.FTZ.AND P2, PT, R5, UR10, PT ;  /* 0x0000000a05007c0b */ /* 0x000fe4000bf5c000 */
[----:B------:R-:W-:Y:S02]  /*3eb0*/  FMUL.FTZ R117, R117, UR12 ;  /* 0x0000000c75757c20 */ /* 0x000fe40008410000 */
[----:B------:R-:W-:-:S03]  /*3ec0*/  SEL R145, RZ, 0x1, P2 ;  /* 0x00000001ff917807 */ /* 0x000fc60001000000 */
[----:B------:R-:W-:-:S05]  /*3ed0*/  FSEL R117, R117, RZ, !P2 ;  /* 0x000000ff75757208 */ /* 0x000fca0005000000 */
[----:B------:R-:W-:-:S07]  /*3ee0*/  FADD.FTZ R196, R196, R117 ;  /* 0x00000075c4c47221 */ /* 0x000fce0000010000 */
.L_x_1902:
[----:B------:R-:W-:Y:S05]  /*3ef0*/  BSYNC.RECONVERGENT B2 ;  /* 0x0000000000027941 */ /* 0x000fea0003800200 */
.L_x_1901:
        /* <DEDUP_REMOVED lines=23> */
.L_x_1912:
        /* <DEDUP_REMOVED lines=13> */
.L_x_1914:
[----:B------:R-:W-:Y:S05]  /*4140*/  BSYNC.RECONVERGENT B4 ;  /* 0x0000000000047941 */ /* 0x000fea0003800200 */
.L_x_1913:
        /* <DEDUP_REMOVED lines=36> */
[----:B------:R-:W-:Y:S02]  /*4390*/  HFMA2 R5, -RZ, RZ, 0, 0 ;  /* 0x00000000ff057431 */ /* 0x000fe400000001ff */
[----:B------:R-:W-:Y:S01]  /*43a0*/  IMAD.WIDE.U32 R116, R116, -0x2daee0ad, RZ ;  /* 0xd2511f5374747825 */ /* 0x000fe200078e00ff */
[----:B------:R-:W-:Y:S02]  /*43b0*/  MOV R136, R222 ;  /* 0x000000de00887202 */ /* 0x000fe40000000f00 */
[----:B------:R-:W-:Y:S01]  /*43c0*/  LOP3.LUT R4, R4, UR31, R223, 0x96, !PT ;  /* 0x0000001f04047c12 */ /* 0x000fe2000f8e96df */
[----:B------:R-:W-:Y:S01]  /*43d0*/  IMAD.MOV.U32 R222, RZ, RZ, R116 ;  /* 0x000000ffffde7224 */ /* 0x000fe200078e0074 */
[----:B------:R-:W-:Y:S01]  /*43e0*/  LOP3.LUT R3, R220, UR32, R117, 0x96, !PT ;  /* 0x00000020dc037c12 */ /* 0x000fe2000f8e9675 */
[----:B------:R-:W-:-:S07]  /*43f0*/  IMAD.MOV.U32 R117, RZ, RZ, R228 ;  /* 0x000000ffff757224 */ /* 0x000fce00078e00e4 */
.L_x_1911:
[----:B------:R-:W-:Y:S05]  /*4400*/  BSYNC.RECONVERGENT B3 ;  /* 0x0000000000037941 */ /* 0x000fea0003800200 */
.L_x_1910:
[----:B-----5:R-:W-:Y:S01]  /*4410*/  PRMT R119, R51, 0x7632, R119 ;  /* 0x0000763233777816 */ /* 0x020fe20000000077 */
[----:B------:R-:W-:Y:S01]  /*4420*/  IMAD.MOV.U32 R197, RZ, RZ, 0x2f800000 ;  /* 0x2f800000ffc57424 */ /* 0x000fe200078e00ff */
[----:B------:R-:W-:-:S03]  /*4430*/  I2FP.F32.U32 R116, R117 ;  /* 0x0000007500747245 */ /* 0x000fc60000201000 */
[C---:B------:R-:W-:Y:S01]  /*4440*/  IMAD.U32 R117, R119.reuse, 0x10000, RZ ;  /* 0x0001000077757824 */ /* 0x040fe200078e00ff */
[----:B------:R-:W-:Y:S01]  /*4450*/  PRMT R119, R119, 0x7632, R119 ;  /* 0x0000763277777816 */ /* 0x000fe20000000077 */
[----:B------:R-:W-:Y:S02]  /*4460*/  FFMA.FTZ R116, R116, R197, 1.1641532182693481445e-10 ;  /* 0x2f00000074747423 */ /* 0x000fe400000100c5 */
[----:B------:R-:W-:-:S03]  /*4470*/  FMUL.FTZ R117, R117, UR13 ;  /* 0x0000000d75757c20 */ /* 0x000fc60008410000 */
[----:B------:R-:W-:Y:S01]  /*4480*/  FSETP.GTU.FTZ.AND P1, PT, R116, UR10, PT ;  /* 0x0000000a74007c0b */ /* 0x000fe2000bf3c000 */
[----:B------:R-:W-:Y:S01]  /*4490*/  FMUL.FTZ R117, R117, UR12 ;  /* 0x0000000c75757c20 */ /* 0x000fe20008410000 */
[----:B------:R-:W-:Y:S02]  /*44a0*/  SHF.L.U32 R116, R119, 0x10, RZ ;  /* 0x0000001077747819 */ /* 0x000fe400000006ff */
[----:B------:R-:W-:Y:S02]  /*44b0*/  SEL R146, RZ, 0x1, P1 ;  /* 0x00000001ff927807 */ /* 0x000fe40000800000 */
[----:B------:R-:W-:-:S05]  /*44c0*/  FSEL R117, R117, RZ, !P1 ;  /* 0x000000ff75757208 */ /* 0x000fca0004800000 */
[----:B------:R-:W-:-:S07]  /*44d0*/  FADD.FTZ R197, R116, R117 ;  /* 0x0000007574c57221 */ /* 0x000fce0000010000 */
.L_x_1909:
[----:B------:R-:W-:Y:S05]  /*44e0*/  BSYNC.RECONVERGENT B2 ;  /* 0x0000000000027941 */ /* 0x000fea0003800200 */
.L_x_1908:
[----:B------:R-:W-:Y:S02]  /*44f0*/  F2FP.BF16.F32.PACK_AB R119, RZ, R197 ;  /* 0x000000c5ff77723e */ /* 0x000fe400000010ff */
[----:B------:R-:W-:Y:S02]  /*4500*/  PRMT R118, R227, 0x5410, R118 ;  /* 0x00005410e3767816 */ /* 0x000fe40000000076 */
[----:B------:R-:W-:Y:S02]  /*4510*/  PRMT R117, R224, 0x5410, R226 ;  /* 0x00005410e0757816 */ /* 0x000fe400000000e2 */
[----:B------:R-:W-:Y:S02]  /*4520*/  PRMT R116, R212, 0x5410, R219 ;  /* 0x00005410d4747816 */ /* 0x000fe400000000db */
[----:B------:R-:W-:Y:S01]  /*4530*/  PRMT R119, R225, 0x5410, R119 ;  /* 0x00005410e1777816 */ /* 0x000fe20000000077 */
[----:B------:R-:W-:Y:S06]  /*4540*/  BRA `(.L_x_1915) ;  /* 0x0000002800e87947 */ /* 0x000fec0003800000 */
.L_x_1858:
[----:B------:R-:W-:Y:S01]  /*4550*/  BSSY.RECONVERGENT B2, `(.L_x_1916) ;  /* 0x0000056000027945 */ /* 0x000fe20003800200 */
[----:B------:R-:W-:Y:S01]  /*4560*/  IMAD.MOV.U32 R137, RZ, RZ, RZ ;  /* 0x000000ffff897224 */ /* 0x000fe200078e00ff */
[----:B------:R-:W-:Y:S01]  /*4570*/  MOV R116, R5 ;  /* 0x0000000500747202 */ /* 0x000fe20000000f00 */
[----:B------:R-:W-:Y:S01]  /*4580*/  IMAD.MOV.U32 R222, RZ, RZ, R212 ;  /* 0x000000ffffde7224 */ /* 0x000fe200078e00d4 */
        /* <DEDUP_REMOVED lines=17> */
.L_x_1920:
        /* <DEDUP_REMOVED lines=13> */
.L_x_1922:
[----:B------:R-:W-:Y:S05]  /*4770*/  BSYNC.RECONVERGENT B4 ;  /* 0x0000000000047941 */ /* 0x000fea0003800200 */
.L_x_1921:
        /* <DEDUP_REMOVED lines=40> */
[----:B------:R-:W-:-:S07]  /*4a00*/  HFMA2 R116, -RZ, RZ, 0, 0 ;  /* 0x00000000ff747431 */ /* 0x000fce00000001ff */
.L_x_1919:
[----:B------:R-:W-:Y:S05]  /*4a10*/  BSYNC.RECONVERGENT B3 ;  /* 0x0000000000037941 */ /* 0x000fea0003800200 */
.L_x_1918:
[----:B------:R-:W-:Y:S01]  /*4a20*/  I2FP.F32.U32 R5, R117 ;  /* 0x0000007500057245 */ /* 0x000fe20000201000 */
[----:B------:R-:W-:Y:S02]  /*4a30*/  IMAD.MOV.U32 R118, RZ, RZ, 0x2f800000 ;  /* 0x2f800000ff767424 */ /* 0x000fe400078e00ff */
[----:B-----5:R-:W-:Y:S02]  /*4a40*/  IMAD.U32 R117, R48, 0x10000, RZ ;  /* 0x0001000030757824 */ /* 0x020fe400078e00ff */
[----:B------:R-:W-:Y:S02]  /*4a50*/  FFMA.FTZ R5, R5, R118, 1.1641532182693481445e-10 ;  /* 0x2f00000005057423 */ /* 0x000fe40000010076 */
[----:B------:R-:W-:-:S03]  /*4a60*/  FMUL.FTZ R117, R117, UR13 ;  /* 0x0000000d75757c20 */ /* 0x000fc60008410000 */
[----:B------:R-:W-:Y:S01]  /*4a70*/  FSETP.GTU.FTZ.AND P1, PT, R5, UR10, PT ;  /* 0x0000000a05007c0b */ /* 0x000fe2000bf3c000 */
[----:B------:R-:W-:-:S03]  /*4a80*/  FMUL.FTZ R117, R117, UR12 ;  /* 0x0000000c75757c20 */ /* 0x000fc60008410000 */
[----:B------:R-:W-:Y:S02]  /*4a90*/  SEL R138, RZ, 0x1, P1 ;  /* 0x00000001ff8a7807 */ /* 0x000fe40000800000 */
[----:B------:R-:W-:-:S07]  /*4aa0*/  FSEL R137, R117, RZ, !P1 ;  /* 0x000000ff75897208 */ /* 0x000fce0004800000 */
.L_x_1917:
[----:B------:R-:W-:Y:S05]  /*4ab0*/  BSYNC.RECONVERGENT B2 ;  /* 0x0000000000027941 */ /* 0x000fea0003800200 */
.L_x_1916:
[----:B------:R-:W-:Y:S01]  /*4ac0*/  BSSY.RECONVERGENT B2, `(.L_x_1923) ;  /* 0x0000056000027945 */ /* 0x000fe20003800200 */
[----:B------:R-:W-:Y:S01]  /*4ad0*/  F2FP.BF16.F32.PACK_AB R223, RZ, R137 ;  /* 0x00000089ffdf723e */ /* 0x000fe200000010ff */
[----:B------:R-:W-:Y:S01]  /*4ae0*/  IMAD.MOV.U32 R5, RZ, RZ, R116 ;  /* 0x000000ffff057224 */ /* 0x000fe200078e0074 */
[----:B------:R-:W-:Y:S01]  /*4af0*/  MOV R139, RZ ;  /* 0x000000ff008b7202 */ /* 0x000fe20000000f00 */
[----:B------:R-:W-:Y:S06]  /*4b00*/  @!P0 BRA `(.L_x_1924) ;  /* 0x0000000400448947 */ /* 0x000fec0003800000 */
[----:B------:R-:W-:Y:S01]  /*4b10*/  ISETP.NE.AND P1, PT, R116, 0x1, PT ;  /* 0x000000017400780c */ /* 0x000fe20003f25270 */
[----:B------:R-:W-:Y:S01]  /*4b20*/  BSSY.RECONVERGENT B3, `(.L_x_1925) ;  /* 0x0000045000037945 */ /* 0x000fe20003800200 */
[----:B------:R-:W-:Y:S01]  /*4b30*/  IMAD.MOV.U32 R5, RZ, RZ, 0x2 ;  /* 0x00000002ff057424 */ /* 0x000fe200078e00ff */
[----:B------:R-:W-:-:S10]  /*4b40*/  MOV R117, R136 ;  /* 0x0000008800757202 */ /* 0x000fd40000000f00 */
        /* <DEDUP_REMOVED lines=9> */
.L_x_1927:
        /* <DEDUP_REMOVED lines=13> */
.L_x_1929:
[----:B------:R-:W-:Y:S05]  /*4cb0*/  BSYNC.RECONVERGENT B4 ;  /* 0x0000000000047941 */ /* 0x000fea0003800200 */
.L_x_1928:
        /* <DEDUP_REMOVED lines=38> */
[----:B------:R-:W-:Y:S02]  /*4f20*/  LOP3.LUT R4, R4, UR31, R165, 0x96, !PT ;  /* 0x0000001f04047c12 */ /* 0x000fe4000f8e96a5 */
[----:B------:R-:W-:Y:S02]  /*4f30*/  MOV R136, R164 ;  /* 0x000000a400887202 */ /* 0x000fe40000000f00 */
[----:B------:R-:W-:Y:S01]  /*4f40*/  LOP3.LUT R3, R118, UR32, R117, 0x96, !PT ;  /* 0x0000002076037c12 */ /* 0x000fe2000f8e9675 */
[----:B------:R-:W-:Y:S02]  /*4f50*/  IMAD.MOV.U32 R117, RZ, RZ, R222 ;  /* 0x000000ffff757224 */ /* 0x000fe400078e00de */
[----:B------:R-:W-:-:S07]  /*4f60*/  IMAD.MOV.U32 R222, RZ, RZ, R116 ;  /* 0x000000ffffde7224 */ /* 0x000fce00078e0074 */
.L_x_1926:
[----:B------:R-:W-:Y:S05]  /*4f70*/  BSYNC.RECONVERGENT B3 ;  /* 0x0000000000037941 */ /* 0x000fea0003800200 */
.L_x_1925:
[----:B------:R-:W-:Y:S01]  /*4f80*/  I2FP.F32.U32 R116, R117 ;  /* 0x0000007500747245 */ /* 0x000fe20000201000 */
[----:B------:R-:W-:Y:S01]  /*4f90*/  IMAD.MOV.U32 R119, RZ, RZ, 0x2f800000 ;  /* 0x2f800000ff777424 */ /* 0x000fe200078e00ff */
[----:B-----5:R-:W-:-:S03]  /*4fa0*/  PRMT R117, R48, 0x7632, R117 ;  /* 0x0000763230757816 */ /* 0x020fc60000000075 */
[----:B------:R-:W-:Y:S02]  /*4fb0*/  FFMA.FTZ R116, R116, R119, 1.1641532182693481445e-10 ;  /* 0x2f00000074747423 */ /* 0x000fe40000010077 */
[----:B------:R-:W-:-:S03]  /*4fc0*/  IMAD.U32 R117, R117, 0x10000, RZ ;  /* 0x0001000075757824 */ /* 0x000fc600078e00ff */
[----:B------:R-:W-:Y:S01]  /*4fd0*/  FSETP.GTU.FTZ.AND P1, PT, R116, UR10, PT ;  /* 0x0000000a74007c0b */ /* 0x000fe2000bf3c000 */
[----:B------:R-:W-:-:S03]  /*4fe0*/  FMUL.FTZ R117, R117, UR13 ;  /* 0x0000000d75757c20 */ /* 0x000fc60008410000 */
[----:B------:R-:W-:Y:S01]  /*4ff0*/  SEL R140, RZ, 0x1, P1 ;  /* 0x00000001ff8c7807 */ /* 0x000fe20000800000 */
[----:B------:R-:W-:-:S05]  /*5000*/  FMUL.FTZ R117, R117, UR12 ;  /* 0x0000000c75757c20 */ /* 0x000fca0008410000 */
[----:B------:R-:W-:-:S07]  /*5010*/  FSEL R139, R117, RZ, !P1 ;  /* 0x000000ff758b7208 */ /* 0x000fce0004800000 */
.L_x_1924:
[----:B------:R-:W-:Y:S05]  /*5020*/  BSYNC.RECONVERGENT B2 ;  /* 0x0000000000027941 */ /* 0x000fea0003800200 */
.L_x_1923:
        /* <DEDUP_REMOVED lines=18> */
.L_x_1934:
        /* <DEDUP_REMOVED lines=13> */
.L_x_1936:
[----:B------:R-:W-:Y:S05]  /*5220*/  BSYNC.RECONVERGENT B4 ;  /* 0x0000000000047941 */ /* 0x000fea0003800200 */
.L_x_1935:
        /* <DEDUP_REMOVED lines=43> */
.L_x_1933:
[----:B------:R-:W-:Y:S05]  /*54e0*/  BSYNC.RECONVERGENT B3 ;  /* 0x0000000000037941 */ /* 0x000fea0003800200 */
.L_x_1932:
        /* <DEDUP_REMOVED lines=9> */
.L_x_1931:
[----:B------:R-:W-:Y:S05]  /*5580*/  BSYNC.RECONVERGENT B2 ;  /* 0x0000000000027941 */ /* 0x000fea0003800200 */
.L_x_1930:
        /* <DEDUP_REMOVED lines=18> */
.L_x_1941:
        /* <DEDUP_REMOVED lines=13> */
.L_x_1943:
[----:B------:R-:W-:Y:S05]  /*5780*/  BSYNC.RECONVERGENT B4 ;  /* 0x0000000000047941 */ /* 0x000fea0003800200 */
.L_x_1942:
        /* <DEDUP_REMOVED lines=43> */
.L_x_1940:
[----:B------:R-:W-:Y:S05]  /*5a40*/  BSYNC.RECONVERGENT B3 ;  /* 0x0000000000037941 */ /* 0x000fea0003800200 */
.L_x_1939:
        /* <DEDUP_REMOVED lines=10> */
.L_x_1938:
[----:B------:R-:W-:Y:S05]  /*5af0*/  BSYNC.RECONVERGENT B2 ;  /* 0x0000000000027941 */ /* 0x000fea0003800200 */
.L_x_1937:
        /* <DEDUP_REMOVED lines=18> */
.L_x_1948:
        /* <DEDUP_REMOVED lines=13> */
.L_x_1950:
[----:B------:R-:W-:Y:S05]  /*5cf0*/  BSYNC.RECONVERGENT B4 ;  /* 0x0000000000047941 */ /* 0x000fea0003800200 */
.L_x_1949:
        /* <DEDUP_REMOVED lines=43> */
.L_x_1947:
[----:B------:R-:W-:Y:S05]  /*5fb0*/  BSYNC.RECONVERGENT B3 ;  /* 0x0000000000037941 */ /* 0x000fea0003800200 */
.L_x_1946:
        /* <DEDUP_REMOVED lines=9> */
.L_x_1945:
[----:B------:R-:W-:Y:S05]  /*6050*/  BSYNC.RECONVERGENT B2 ;  /* 0x0000000000027941 */ /* 0x000fea0003800200 */
.L_x_1944:
        /* <DEDUP_REMOVED lines=18> */
.L_x_1955:
        /* <DEDUP_REMOVED lines=13> */
.L_x_1957:
[----:B------:R-:W-:Y:S05]  /*6250*/  BSYNC.RECONVERGENT B4 ;  /* 0x0000000000047941 */ /* 0x000fea0003800200 */
.L_x_1956:
        /* <DEDUP_REMOVED lines=43> */
.L_x_1954:
[----:B------:R-:W-:Y:S05]  /*6510*/  BSYNC.RECONVERGENT B3 ;  /* 0x0000000000037941 */ /* 0x000fea0003800200 */
.L_x_1953:
        /* <DEDUP_REMOVED lines=10> */
.L_x_1952:
[----:B------:R-:W-:Y:S05]  /*65c0*/  BSYNC.RECONVERGENT B2 ;  /* 0x0000000000027941 */ /* 0x000fea0003800200 */
.L_x_1951:
        /* <DEDUP_REMOVED lines=18> */
.L_x_1962:
        /* <DEDUP_REMOVED lines=13> */
.L_x_1964:
[----:B------:R-:W-:Y:S05]  /*67c0*/  BSYNC.RECONVERGENT B4 ;  /* 0x0000000000047941 */ /* 0x000fea0003800200 */
.L_x_1963:
        /* <DEDUP_REMOVED lines=43> */
.L_x_1961:
[----:B------:R-:W-:Y:S05]  /*6a80*/  BSYNC.RECONVERGENT B3 ;  /* 0x0000000000037941 */ /* 0x000fea0003800200 */
.L_x_1960:
        /* <DEDUP_REMOVED lines=9> */
.L_x_1959:
[----:B------:R-:W-:Y:S05]  /*6b20*/  BSYNC.RECONVERGENT B2 ;  /* 0x0000000000027941 */ /* 0x000fea0003800200 */
.L_x_1958:
        /* <DEDUP_REMOVED lines=18> */
.L_x_1969:
        /* <DEDUP_REMOVED lines=13> */
.L_x_1971:
[----:B------:R-:W-:Y:S05]  /*6d20*/  BSYNC.RECONVERGENT B4 ;  /* 0x0000000000047941 */ /* 0x000fea0003800200 */
.L_x_1970:
        /* <DEDUP_REMOVED lines=43> */
.L_x_1968:
[----:B------:R-:W-:Y:S05]  /*6fe0*/  BSYNC.RECONVERGENT B3 ;  /* 0x0000000000037941 */ /* 0x000fea0003800200 */
.L_x_1967:
        /* <DEDUP_REMOVED lines=10> */
.L_x_1966:
[----:B------:R-:W-:Y:S05]  /*7090*/  BSYNC.RECONVERGENT B2 ;  /* 0x0000000000027941 */ /* 0x000fea0003800200 */
.L_x_1965:
[----:B------:R-:W-:Y:S02]  /*70a0*/  F2FP.BF16.F32.PACK_AB R119, RZ, R197 ;  /* 0x000000c5ff77723e */ /* 0x000fe400000010ff */
[----:B------:R-:W-:Y:S02]  /*70b0*/  PRMT R118, R226, 0x5410, R227 ;  /* 0x00005410e2767816 */ /* 0x000fe400000000e3 */
[----:B------:R-:W-:Y:S02]  /*70c0*/  PRMT R117, R225, 0x5410, R224 ;  /* 0x00005410e1757816 */ /* 0x000fe400000000e0 */
[----:B------:R-:W-:Y:S02]  /*70d0*/  PRMT R116, R223, 0x5410, R219 ;  /* 0x00005410df747816 */ /* 0x000fe400000000db */
[----:B------:R-:W-:-:S07]  /*70e0*/  PRMT R119, R212, 0x5410, R119 ;  /* 0x00005410d4777816 */ /* 0x000fce0000000077 */
.L_x_1915:
[----:B------:R-:W0:Y:S01]  /*70f0*/  LDC.64 R220, c[0x0][0x3a8] ;  /* 0x0000ea00ffdc7b82 */ /* 0x000e220000000a00 */
[----:B------:R-:W-:Y:S01]  /*7100*/  BSSY.RECONVERGENT B2, `(.L_x_1972) ;  /* 0x0000019000027945 */ /* 0x000fe20003800200 */
[----:B------:R-:W-:Y:S01]  /*7110*/  MOV R212, R222 ;  /* 0x000000de00d47202 */ /* 0x000fe20000000f00 */
[----:B0-----:R-:W-:-:S05]  /*7120*/  IMAD.WIDE.U32 R220, R217, 0x10, R220 ;  /* 0x00000010d9dc7825 */ /* 0x001fca00078e00dc */
[----:B------:R0:W-:Y:S01]  /*7130*/  STG.E.128 desc[UR8][R220.64], R116 ;  /* 0x00000074dc007986 */ /* 0x0001e2000c101d08 */
[----:B------:R-:W-:Y:S05]  /*7140*/  @!P0 BRA `(.L_x_1973) ;  /* 0x0000000000508947 */ /* 0x000fea0003800000 */
[----:B0-----:R-:W-:Y:S01]  /*7150*/  IMAD.U32 R119, R145, 0x10000, RZ ;  /* 0x0001000091777824 */ /* 0x001fe200078e00ff */
[----:B------:R-:W0:Y:S01]  /*7160*/  LDC.64 R116, c[0x0][0x3b0] ;  /* 0x0000ec00ff747b82 */ /* 0x000e220000000a00 */
[----:B------:R-:W-:Y:S02]  /*7170*/  LOP3.LUT R118, R146, 0xffff, RZ, 0xc0, !PT ;  /* 0x0000ffff92767812 */ /* 0x000fe400078ec0ff */
[----:B------:R-:W-:Y:S02]  /*7180*/  LOP3.LUT R222, R142, 0xff, RZ, 0xc0, !PT ;  /* 0x000000ff8ede7812 */ /* 0x000fe400078ec0ff */
[----:B------:R-:W-:Y:S02]  /*7190*/  LOP3.LUT R219, R119, 0xff0000, RZ, 0xc0, !PT ;  /* 0x00ff000077db7812 */ /* 0x000fe400078ec0ff */
[----:B------:R-:W-:Y:S01]  /*71a0*/  PRMT R119, R144, 0x7104, RZ ;  /* 0x0000710490777816 */ /* 0x000fe200000000ff */
[----:B------:R-:W-:Y:S01]  /*71b0*/  IMAD.WIDE.U32 R222, R222, 0x1000000, RZ ;  /* 0x01000000dede7825 */ /* 0x000fe200078e00ff */
[----:B------:R-:W-:-:S02]  /*71c0*/  PRMT R224, R219, 0x4210, R118 ;  /* 0x00004210dbe07816 */ /* 0x000fc40000000076 */
[----:B------:R-:W-:Y:S02]  /*71d0*/  LOP3.LUT R220, R141, 0xff, RZ, 0xc0, !PT ;  /* 0x000000ff8ddc7812 */ /* 0x000fe400078ec0ff */
[----:B------:R-:W-:Y:S02]  /*71e0*/  LOP3.LUT R118, R140, 0xff, RZ, 0xc0, !PT ;  /* 0x000000ff8c767812 */ /* 0x000fe400078ec0ff */
[----:B------:R-:W-:Y:S01]  /*71f0*/  LOP3.LUT R224, R224, 0xff00, R119, 0xf8, !PT ;  /* 0x0000ff00e0e07812 */ /* 0x000fe200078ef877 */
[----:B------:R-:W-:-:S03]  /*7200*/  IMAD.WIDE.U32 R220, R220, 0x10000, RZ ;  /* 0x00010000dcdc7825 */ /* 0x000fc600078e00ff */
[----:B------:R-:W-:Y:S01]  /*7210*/  LOP3.LUT R225, R224, 0xff, R143, 0xf8, !PT ;  /* 0x000000ffe0e17812 */ /* 0x000fe200078ef88f */
[----:B------:R-:W-:-:S03]  /*7220*/  IMAD.WIDE.U32 R118, R118, 0x100, RZ ;  /* 0x0000010076767825 */ /* 0x000fc600078e00ff */
[----:B------:R-:W-:Y:S01]  /*7230*/  LOP3.LUT R221, R221, R225, R223, 0xfe, !PT ;  /* 0x000000e1dddd7212 */ /* 0x000fe200078efedf */
[----:B0-----:R-:W-:Y:S01]  /*7240*/  IMAD.WIDE.U32 R116, R216, 0x8, R116 ;  /* 0x00000008d8747825 */ /* 0x001fe200078e0074 */
[----:B------:R-:W-:Y:S02]  /*7250*/  LOP3.LUT R219, R118, R222, R220, 0xfe, !PT ;  /* 0x000000de76db7212 */ /* 0x000fe400078efedc */
[----:B------:R-:W-:Y:S02]  /*7260*/  LOP3.LUT R119, R221, R119, RZ, 0xfc, !PT ;  /* 0x00000077dd777212 */ /* 0x000fe400078efcff */
[----:B------:R-:W-:-:S05]  /*7270*/  LOP3.LUT R118, R219, 0xff, R138, 0xf8, !PT ;  /* 0x000000ffdb767812 */ /* 0x000fca00078ef88a */
[----:B------:R1:W-:Y:S02]  /*7280*/  STG.E.64 desc[UR8][R116.64], R118 ;  /* 0x0000007674007986 */ /* 0x0003e4000c101b08 */
.L_x_1973:
[----:B------:R-:W-:Y:S05]  /*7290*/  BSYNC.RECONVERGENT B2 ;  /* 0x0000000000027941 */ /* 0x000fea0003800200 */
.L_x_1972:
[----:B------:R-:W-:Y:S01]  /*72a0*/  VIADD R217, R217, 0x20 ;  /* 0x00000020d9d97836 */ /* 0x000fe20000000000 */
[----:B------:R-:W-:-:S07]  /*72b0*/  IADD3 R216, PT, PT, R216, 0x20, RZ ;  /* 0x00000020d8d87810 */ /* 0x000fce0007ffe0ff */
.L_x_1855:
[----:B------:R-:W-:Y:S05]  /*72c0*/  BSYNC.RECONVERGENT B1 ;  /* 0x0000000000017941 */ /* 0x000fea0003800200 */
.L_x_1854:
[----:B------:R-:W-:Y:S01]  /*72d0*/  ISETP.GE.U32.AND P1, PT, R0, 0x40, PT ;  /* 0x000000400000780c */ /* 0x000fe20003f26070 */
[----:B------:R-:W-:Y:S01]  /*72e0*/  BSSY.RECONVERGENT B1, `(.L_x_1974) ;  /* 0x00005d4000017945 */ /* 0x000fe20003800200 */
[----:B------:R-:W-:-:S11]  /*72f0*/  LOP3.LUT R163, R163, 0xfffffdff, RZ, 0xc0, !PT ;  /* 0xfffffdffa3a37812 */ /* 0x000fd600078ec0ff */
[----:B------:R-:W-:Y:S01]  /*7300*/  @P1 LOP3.LUT R163, R163, 0x200, RZ, 0xfc, !PT ;  /* 0x00000200a3a31812 */ /* 0x000fe200078efcff */
[----:B------:R-:W-:Y:S06]  /*7310*/  @!P1 BRA `(.L_x_1975) ;  /* 0x0000005c00409947 */ /* 0x000fec0003800000 */
[----:B------:R-:W-:Y:S04]  /*7320*/  BSSY.RECONVERGENT B2, `(.L_x_1976) ;  /* 0x0000005000027945 */ /* 0x000fe80003800200 */
[----:B------:R-:W-:Y:S05]  /*7330*/  @!P0 BRA `(.L_x_1977) ;  /* 0x00000000000c8947 */ /* 0x000fea0003800000 */
[----:B-----5:R-:W2:Y:S02]  /*7340*/  LDC.64 R48, c[0x0][0x390] ;  /* 0x0000e400ff307b82 */ /* 0x020ea40000000a00 */
[----:B--2---:R-:W-:-:S06]  /*7350*/  IMAD.WIDE.U32 R48, R216, 0x10, R48 ;  /* 0x00000010d8307825 */ /* 0x004fcc00078e0030 */
[----:B------:R-:W5:Y:S02]  /*7360*/  LDG.E.128 R48, desc[UR8][R48.64] ;  /* 0x0000000830307981 */ /* 0x000f64000c1e1d00 */
.L_x_1977:
[----:B------:R-:W-:Y:S05]  /*7370*/  BSYNC.RECONVERGENT B2 ;  /* 0x0000000000027941 */ /* 0x000fea0003800200 */
.L_x_1976:
[----:B------:R-:W-:-:S04]  /*7380*/  UISETP.NE.U32.AND UP0, UPT, UR4, URZ, UPT ;  /* 0x000000ff0400728c */ /* 0x000fc8000bf05070 */
[----:B------:R-:W-:-:S09]  /*7390*/  UISETP.NE.AND.EX UP0, UPT, UR5, URZ, UPT, UP0 ;  /* 0x000000ff0500728c */ /* 0x000fd2000bf05300 */
[----:B------:R-:W-:Y:S05]  /*73a0*/  BRA.U !UP0, `(.L_x_1978) ;  /* 0x0000002d08bc7547 */ /* 0x000fea000b800000 */
[----:B01----:R-:W0:Y:S02]  /*73b0*/  LDC.64 R116, c[0x0][0x3a0] ;  /* 0x0000e800ff747b82 */ /* 0x003e240000000a00 */
        /* <DEDUP_REMOVED lines=24> */
.L_x_1983:
        /* <DEDUP_REMOVED lines=13> */
.L_x_1985:
[----:B------:R-:W-:Y:S05]  /*7610*/  BSYNC.RECONVERGENT B4 ;  /* 0x0000000000047941 */ /* 0x000fea0003800200 */
.L_x_1984:
        /* <DEDUP_REMOVED lines=42> */
.L_x_1982:
[----:B------:R-:W-:Y:S05]  /*78c0*/  BSYNC.RECONVERGENT B3 ;  /* 0x0000000000037941 */ /* 0x000fea0003800200 */
.L_x_1981:
[----:B------:R-:W-:Y:S01]  /*78d0*/  I2FP.F32.U32 R5, R138 ;  /* 0x0000008a00057245 */ /* 0x000fe20000201000 */
[----:B------:R-:W-:Y:S01]  /*78e0*/  IMAD.MOV.U32 R138, RZ, RZ, 0x2f800000 ;  /* 0x2f800000ff8a7424 */ /* 0x000fe200078e00ff */
[----:B-----5:R-:W-:Y:S01]  /*78f0*/  SHF.L.U32 R147, R48, 0x10, RZ ;  /* 0x0000001030937819 */ /* 0x020fe200000006ff */
[----:B------:R-:W-:Y:S02]  /*7900*/  IMAD.U32 R148, R116, 0x10000, RZ ;  /* 0x0001000074947824 */ /* 0x000fe400078e00ff */
[----:B------:R-:W-:Y:S02]  /*7910*/  FFMA.FTZ R5, R5, R138, 1.1641532182693481445e-10 ;  /* 0x2f00000005057423 */ /* 0x000fe4000001008a */
[----:B------:R-:W-:-:S03]  /*7920*/  FMUL.FTZ R147, R147, UR13 ;  /* 0x0000000d93937c20 */ /* 0x000fc60008410000 */
[----:B------:R-:W-:Y:S01]  /*7930*/  FSETP.GTU.FTZ.AND P2, PT, R5, UR10, PT ;  /* 0x0000000a05007c0b */ /* 0x000fe2000bf5c000 */
[----:B------:R-:W-:-:S03]  /*7940*/  FMUL.FTZ R147, R147, UR12 ;  /* 0x0000000c93937c20 */ /* 0x000fc60008410000 */
[----:B------:R-:W-:Y:S02]  /*7950*/  SEL R138, RZ, 0x1, P2 ;  /* 0x00000001ff8a7807 */ /* 0x000fe40001000000 */
[----:B------:R-:W-:-:S05]  /*7960*/  FSEL R147, R147, RZ, !P2 ;  /* 0x000000ff93937208 */ /* 0x000fca0005000000 */
[----:B------:R-:W-:-:S07]  /*7970*/  FADD.FTZ R147, R148, R147 ;  /* 0x0000009394937221 */ /* 0x000fce0000010000 */
.L_x_1980:
[----:B------:R-:W-:Y:S05]  /*7980*/  BSYNC.RECONVERGENT B2 ;  /* 0x0000000000027941 */ /* 0x000fea0003800200 */
.L_x_1979:
        /* <DEDUP_REMOVED lines=23> */
.L_x_1990:
        /* <DEDUP_REMOVED lines=13> */
.L_x_1992:
[----:B------:R-:W-:Y:S05]  /*7bd0*/  BSYNC.RECONVERGENT B4 ;  /* 0x0000000000047941 */ /* 0x000fea0003800200 */
.L_x_1991:
        /* <DEDUP_REMOVED lines=40> */
[----:B------:R-:W-:Y:S01]  /*7e60*/  IMAD.MOV.U32 R5, RZ, RZ, RZ ;  /* 0x000000ffff057224 */ /* 0x000fe200078e00ff */
[----:B------:R-:W-:-:S07]  /*7e70*/  LOP3.LUT R3, R166, UR32, R221, 0x96, !PT ;  /* 0x00000020a6037c12 */ /* 0x000fce000f8e96dd */
.L_x_1989:
[----:B------:R-:W-:Y:S05]  /*7e80*/  BSYNC.RECONVERGENT B3 ;  /* 0x0000000000037941 */ /* 0x000fea0003800200 */
.L_x_1988:
[----:B-----5:R-:W-:Y:S01]  /*7e90*/  PRMT R116, R48, 0x7632, R116 ;  /* 0x0000763230747816 */ /* 0x020fe20000000074 */
[----:B------:R-:W-:Y:S01]  /*7ea0*/  HFMA2 R167, -RZ, RZ, 0.1171875, 0 ;  /* 0x2f800000ffa77431 */ /* 0x000fe200000001ff */
[----:B------:R-:W-:-:S03]  /*7eb0*/  I2FP.F32.U32 R140, R140 ;  /* 0x0000008c008c7245 */ /* 0x000fc60000201000 */
[C---:B------:R-:W-:Y:S01]  /*7ec0*/  IMAD.U32 R148, R116.reuse, 0x10000, RZ ;  /* 0x0001000074947824 */ /* 0x040fe200078e00ff */
        /* <DEDUP_REMOVED lines=9> */
.L_x_1987:
[----:B------:R-:W-:Y:S05]  /*7f60*/  BSYNC.RECONVERGENT B2 ;  /* 0x0000000000027941 */ /* 0x000fea0003800200 */
.L_x_1986:
        /* <DEDUP_REMOVED lines=22> */
.L_x_1997:
        /* <DEDUP_REMOVED lines=13> */
.L_x_1999:
[----:B------:R-:W-:Y:S05]  /*81a0*/  BSYNC.RECONVERGENT B4 ;  /* 0x0000000000047941 */ /* 0x000fea0003800200 */
.L_x_1998:
        /* <DEDUP_REMOVED lines=43> */
.L_x_1996:
[----:B------:R-:W-:Y:S05]  /*8460*/  BSYNC.RECONVERGENT B3 ;  /* 0x0000000000037941 */ /* 0x000fea0003800200 */
.L_x_1995:
[----:B------:R-:W-:Y:S01]  /*8470*/  I2FP.F32.U32 R5, R141 ;  /* 0x0000008d00057245 */ /* 0x000fe20000201000 */
[----:B------:R-:W-:Y:S01]  /*8480*/  IMAD.MOV.U32 R166, RZ, RZ, 0x2f800000 ;  /* 0x2f800000ffa67424 */ /* 0x000fe200078e00ff */
[----:B-----5:R-:W-:-:S03]  /*8490*/  SHF.L.U32 R141, R49, 0x10, RZ ;  /* 0x00000010318d7819 */ /* 0x020fc600000006ff */
[----:B------:R-:W-:Y:S02]  /*84a0*/  FFMA.FTZ R5, R5, R166, 1.1641532182693481445e-10 ;  /* 0x2f00000005057423 */ /* 0x000fe400000100a6 */
[----:B------:R-:W-:-:S03]  /*84b0*/  FMUL.FTZ R141, R141, UR13 ;  /* 0x0000000d8d8d7c20 */ /* 0x000fc60008410000 */
[----:B------:R-:W-:Y:S01]  /*84c0*/  FSETP.GTU.FTZ.AND P2, PT, R5, UR10, PT ;  /* 0x0000000a05007c0b */ /* 0x000fe2000bf5c000 */
[----:B------:R-:W-:Y:S01]  /*84d0*/  FMUL.FTZ R141, R141, UR12 ;  /* 0x0000000c8d8d7c20 */ /* 0x000fe20008410000 */
[----:B------:R-:W-:-:S04]  /*84e0*/  IMAD.U32 R5, R117, 0x10000, RZ ;  /* 0x0001000075057824 */ /* 0x000fc800078e00ff */
[----:B------:R-:W-:Y:S02]  /*84f0*/  FSEL R166, R141, RZ, !P2 ;  /* 0x000000ff8da67208 */ /* 0x000fe40005000000 */
[----:B------:R-:W-:-:S03]  /*8500*/  SEL R141, RZ, 0x1, P2 ;  /* 0x00000001ff8d7807 */ /* 0x000fc60001000000 */
[----:B------:R-:W-:-:S07]  /*8510*/  FADD.FTZ R166, R5, R166 ;  /* 0x000000a605a67221 */ /* 0x000fce0000010000 */
.L_x_1994:
[----:B------:R-:W-:Y:S05]  /*8520*/  BSYNC.RECONVERGENT B2 ;  /* 0x0000000000027941 */ /* 0x000fea0003800200 */
.L_x_1993:
        /* <DEDUP_REMOVED lines=23> */
.L_x_2004:
        /* <DEDUP_REMOVED lines=13> */
.L_x_2006:
[----:B------:R-:W-:Y:S05]  /*8770*/  BSYNC.RECONVERGENT B4 ;  /* 0x0000000000047941 */ /* 0x000fea0003800200 */
.L_x_2005:
        /* <DEDUP_REMOVED lines=42> */
.L_x_2003:
[----:B------:R-:W-:Y:S05]  /*8a20*/  BSYNC.RECONVERGENT B3 ;  /* 0x0000000000037941 */ /* 0x000fea0003800200 */
.L_x_2002:
        /* <DEDUP_REMOVED lines=13> */
.L_x_2001:
[----:B------:R-:W-:Y:S05]  /*8b00*/  BSYNC.RECONVERGENT B2 ;  /* 0x0000000000027941 */ /* 0x000fea0003800200 */
.L_x_2000:
        /* <DEDUP_REMOVED lines=22> */
.L_x_2011:
        /* <DEDUP_REMOVED lines=13> */
.L_x_2013:
[----:B------:R-:W-:Y:S05]  /*8d40*/  BSYNC.RECONVERGENT B4 ;  /* 0x0000000000047941 */ /* 0x000fea0003800200 */
.L_x_2012:
        /* <DEDUP_REMOVED lines=42> */
.L_x_2010:
[----:B------:R-:W-:Y:S05]  /*8ff0*/  BSYNC.RECONVERGENT B3 ;  /* 0x0000000000037941 */ /* 0x000fea0003800200 */
.L_x_2009:
[----:B------:R-:W-:Y:S01]  /*9000*/  I2FP.F32.U32 R5, R117 ;  /* 0x0000007500057245 */ /* 0x000fe20000201000 */
[----:B------:R-:W-:Y:S02]  /*9010*/  IMAD.MOV.U32 R182, RZ, RZ, 0x2f800000 ;  /* 0x2f800000ffb67424 */ /* 0x000fe400078e00ff */
[----:B-----5:R-:W-:Y:S02]  /*9020*/  IMAD.U32 R117, R50, 0x10000, RZ ;  /* 0x0001000032757824 */ /* 0x020fe400078e00ff */
        /* <DEDUP_REMOVED lines=8> */
.L_x_2008:
[----:B------:R-:W-:Y:S05]  /*90b0*/  BSYNC.RECONVERGENT B2 ;  /* 0x0000000000027941 */ /* 0x000fea0003800200 */
.L_x_2007:
        /* <DEDUP_REMOVED lines=23> */
.L_x_2018:
        /* <DEDUP_REMOVED lines=13> */
.L_x_2020:
[----:B------:R-:W-:Y:S05]  /*9300*/  BSYNC.RECONVERGENT B4 ;  /* 0x0000000000047941 */ /* 0x000fea0003800200 */
.L_x_2019:
        /* <DEDUP_REMOVED lines=42> */
.L_x_2017:
[----:B------:R-:W-:Y:S05]  /*95b0*/  BSYNC.RECONVERGENT B3 ;  /* 0x0000000000037941 */ /* 0x000fea0003800200 */
.L_x_2016:
        /* <DEDUP_REMOVED lines=13> */
.L_x_2015:
[----:B------:R-:W-:Y:S05]  /*9690*/  BSYNC.RECONVERGENT B2 ;  /* 0x0000000000027941 */ /* 0x000fea0003800200 */
.L_x_2014:
        /* <DEDUP_REMOVED lines=22> */
.L_x_2025:
        /* <DEDUP_REMOVED lines=13> */
.L_x_2027:
[----:B------:R-:W-:Y:S05]  /*98d0*/  BSYNC.RECONVERGENT B4 ;  /* 0x0000000000047941 */ /* 0x000fea0003800200 */
.L_x_2026:
        /* <DEDUP_REMOVED lines=42> */
.L_x_2024:
[----:B------:R-:W-:Y:S05]  /*9b80*/  BSYNC.RECONVERGENT B3 ;  /* 0x0000000000037941 */ /* 0x000fea0003800200 */
.L_x_2023:
[----:B------:R-:W-:Y:S01]  /*9b90*/  I2FP.F32.U32 R5, R117 ;  /* 0x0000007500057245 */ /* 0x000fe20000201000 */
[----:B------:R-:W-:Y:S02]  /*9ba0*/  HFMA2 R198, -RZ, RZ, 0.1171875, 0 ;  /* 0x2f800000ffc67431 */ /* 0x000fe400000001ff */
[----:B-----5:R-:W-:-:S03]  /*9bb0*/  IMAD.U32 R117, R51, 0x10000, RZ ;  /* 0x0001000033757824 */ /* 0x020fc600078e00ff */
[----:B------:R-:W-:Y:S01]  /*9bc0*/  FFMA.FTZ R5, R5, R198, 1.1641532182693481445e-10 ;  /* 0x2f00000005057423 */ /* 0x000fe200000100c6 */
[----:B------:R-:W-:-:S04]  /*9bd0*/  FMUL.FTZ R117, R117, UR13 ;  /* 0x0000000d75757c20 */ /* 0x000fc80008410000 */
[----:B------:R-:W-:Y:S01]  /*9be0*/  FMUL.FTZ R117, R117, UR12 ;  /* 0x0000000c75757c20 */ /* 0x000fe20008410000 */
[----:B------:R-:W-:Y:S01]  /*9bf0*/  FSETP.GTU.FTZ.AND P2, PT, R5, UR10, PT ;  /* 0x0000000a05007c0b */ /* 0x000fe2000bf5c000 */
[----:B------:R-:W-:-:S03]  /*9c00*/  IMAD.U32 R5, R119, 0x10000, RZ ;  /* 0x0001000077057824 */ /* 0x000fc600078e00ff */
[----:B------:R-:W-:Y:S02]  /*9c10*/  FSEL R198, R117, RZ, !P2 ;  /* 0x000000ff75c67208 */ /* 0x000fe40005000000 */
[----:B------:R-:W-:-:S03]  /*9c20*/  SEL R145, RZ, 0x1, P2 ;  /* 0x00000001ff917807 */ /* 0x000fc60001000000 */
[----:B------:R-:W-:-:S07]  /*9c30*/  FADD.FTZ R198, R5, R198 ;  /* 0x000000c605c67221 */ /* 0x000fce0000010000 */
.L_x_2022:
[----:B------:R-:W-:Y:S05]  /*9c40*/  BSYNC.RECONVERGENT B2 ;  /* 0x0000000000027941 */ /* 0x000fea0003800200 */
.L_x_2021:
        /* <DEDUP_REMOVED lines=23> */
.L_x_2032:
        /* <DEDUP_REMOVED lines=13> */
.L_x_2034:
[----:B------:R-:W-:Y:S05]  /*9e90*/  BSYNC.RECONVERGENT B4 ;  /* 0x0000000000047941 */ /* 0x000fea0003800200 */
.L_x_2033:
        /* <DEDUP_REMOVED lines=43> */
.L_x_2031:
[----:B------:R-:W-:Y:S05]  /*a150*/  BSYNC.RECONVERGENT B3 ;  /* 0x0000000000037941 */ /* 0x000fea0003800200 */
.L_x_2030:
[----:B-----5:R-:W-:Y:S01]  /*a160*/  PRMT R119, R51, 0x7632, R119 ;  /* 0x0000763233777816 */ /* 0x020fe20000000077 */
[----:B------:R-:W-:Y:S01]  /*a170*/  IMAD.MOV.U32 R199, RZ, RZ, 0x2f800000 ;  /* 0x2f800000ffc77424 */ /* 0x000fe200078e00ff */
[----:B------:R-:W-:Y:S02]  /*a180*/  I2FP.F32.U32 R116, R117 ;  /* 0x0000007500747245 */ /* 0x000fe40000201000 */
[C---:B------:R-:W-:Y:S02]  /*a190*/  SHF.L.U32 R117, R119.reuse, 0x10, RZ ;  /* 0x0000001077757819 */ /* 0x040fe400000006ff */
[----:B------:R-:W-:Y:S01]  /*a1a0*/  PRMT R119, R119, 0x7632, R119 ;  /* 0x0000763277777816 */ /* 0x000fe20000000077 */
[----:B------:R-:W-:Y:S02]  /*a1b0*/  FFMA.FTZ R116, R116, R199, 1.1641532182693481445e-10 ;  /* 0x2f00000074747423 */ /* 0x000fe400000100c7 */
[----:B------:R-:W-:-:S03]  /*a1c0*/  FMUL.FTZ R117, R117, UR13 ;  /* 0x0000000d75757c20 */ /* 0x000fc60008410000 */
[----:B------:R-:W-:Y:S01]  /*a1d0*/  FSETP.GTU.FTZ.AND P1, PT, R116, UR10, PT ;  /* 0x0000000a74007c0b */ /* 0x000fe2000bf3c000 */
[----:B------:R-:W-:Y:S01]  /*a1e0*/  FMUL.FTZ R117, R117, UR12 ;  /* 0x0000000c75757c20 */ /* 0x000fe20008410000 */
[----:B------:R-:W-:Y:S02]  /*a1f0*/  IMAD.U32 R116, R119, 0x10000, RZ ;  /* 0x0001000077747824 */ /* 0x000fe400078e00ff */
[----:B------:R-:W-:Y:S02]  /*a200*/  SEL R146, RZ, 0x1, P1 ;  /* 0x00000001ff927807 */ /* 0x000fe40000800000 */
[----:B------:R-:W-:-:S05]  /*a210*/  FSEL R117, R117, RZ, !P1 ;  /* 0x000000ff75757208 */ /* 0x000fca0004800000 */
[----:B------:R-:W-:-:S07]  /*a220*/  FADD.FTZ R199, R116, R117 ;  /* 0x0000007574c77221 */ /* 0x000fce0000010000 */
.L_x_2029:
[----:B------:R-:W-:Y:S05]  /*a230*/  BSYNC.RECONVERGENT B2 ;  /* 0x0000000000027941 */ /* 0x000fea0003800200 */
.L_x_2028:
[----:B------:R-:W-:Y:S02]  /*a240*/  F2FP.BF16.F32.PACK_AB R119, RZ, R199 ;  /* 0x000000c7ff77723e */ /* 0x000fe400000010ff */
[----:B------:R-:W-:Y:S02]  /*a250*/  PRMT R118, R227, 0x5410, R118 ;  /* 0x00005410e3767816 */ /* 0x000fe40000000076 */
[----:B------:R-:W-:Y:S02]  /*a260*/  PRMT R117, R224, 0x5410, R226 ;  /* 0x00005410e0757816 */ /* 0x000fe400000000e2 */
[----:B------:R-:W-:Y:S02]  /*a270*/  PRMT R116, R212, 0x5410, R219 ;  /* 0x00005410d4747816 */ /* 0x000fe400000000db */
[----:B------:R-:W-:Y:S01]  /*a280*/  PRMT R119, R225, 0x5410, R119 ;  /* 0x00005410e1777816 */ /* 0x000fe20000000077 */
[----:B------:R-:W-:Y:S06]  /*a290*/  BRA `(.L_x_2035) ;  /* 0x0000002800ec7947 */ /* 0x000fec0003800000 */
.L_x_1978:
[----:B------:R-:W-:Y:S01]  /*a2a0*/  BSSY.RECONVERGENT B2, `(.L_x_2036) ;  /* 0x0000057000027945 */ /* 0x000fe20003800200 */
[----:B------:R-:W-:Y:S01]  /*a2b0*/  IMAD.MOV.U32 R147, RZ, RZ, RZ ;  /* 0x000000ffff937224 */ /* 0x000fe200078e00ff */
[----:B------:R-:W-:Y:S01]  /*a2c0*/  MOV R222, R212 ;  /* 0x000000d400de7202 */ /* 0x000fe20000000f00 */
[----:B01----:R-:W-:Y:S01]  /*a2d0*/  IMAD.MOV.U32 R116, RZ, RZ, R5 ;  /* 0x000000ffff747224 */ /* 0x003fe200078e0005 */
        /* <DEDUP_REMOVED lines=17> */
.L_x_2040:
        /* <DEDUP_REMOVED lines=13> */
.L_x_2042:
[----:B------:R-:W-:Y:S05]  /*a4c0*/  BSYNC.RECONVERGENT B4 ;  /* 0x0000000000047941 */ /* 0x000fea0003800200 */
.L_x_2041:
        /* <DEDUP_REMOVED lines=42> */
.L_x_2039:
[----:B------:R-:W-:Y:S05]  /*a770*/  BSYNC.RECONVERGENT B3 ;  /* 0x0000000000037941 */ /* 0x000fea0003800200 */
.L_x_2038:
[----:B------:R-:W-:Y:S01]  /*a780*/  I2FP.F32.U32 R5, R117 ;  /* 0x0000007500057245 */ /* 0x000fe20000201000 */
[----:B------:R-:W-:Y:S02]  /*a790*/  HFMA2 R118, -RZ, RZ, 0.1171875, 0 ;  /* 0x2f800000ff767431 */ /* 0x000fe400000001ff */
[----:B-----5:R-:W-:-:S03]  /*a7a0*/  IMAD.U32 R117, R48, 0x10000, RZ ;  /* 0x0001000030757824 */ /* 0x020fc600078e00ff */
[----:B------:R-:W-:Y:S01]  /*a7b0*/  FFMA.FTZ R5, R5, R118, 1.1641532182693481445e-10 ;  /* 0x2f00000005057423 */ /* 0x000fe20000010076 */
[----:B------:R-:W-:-:S04]  /*a7c0*/  FMUL.FTZ R117, R117, UR13 ;  /* 0x0000000d75757c20 */ /* 0x000fc80008410000 */
[----:B------:R-:W-:Y:S01]  /*a7d0*/  FMUL.FTZ R117, R117, UR12 ;  /* 0x0000000c75757c20 */ /* 0x000fe20008410000 */
[----:B------:R-:W-:-:S04]  /*a7e0*/  FSETP.GTU.FTZ.AND P1, PT, R5, UR10, PT ;  /* 0x0000000a05007c0b */ /* 0x000fc8000bf3c000 */
[----:B------:R-:W-:Y:S02]  /*a7f0*/  SEL R138, RZ, 0x1, P1 ;  /* 0x00000001ff8a7807 */ /* 0x000fe40000800000 */
[----:B------:R-:W-:-:S07]  /*a800*/  FSEL R147, R117, RZ, !P1 ;  /* 0x000000ff75937208 */ /* 0x000fce0004800000 */
.L_x_2037:
[----:B------:R-:W-:Y:S05]  /*a810*/  BSYNC.RECONVERGENT B2 ;  /* 0x0000000000027941 */ /* 0x000fea0003800200 */
.L_x_2036:
[----:B------:R-:W-:Y:S01]  /*a820*/  BSSY.RECONVERGENT B2, `(.L_x_2043) ;  /* 0x0000056000027945 */ /* 0x000fe20003800200 */
[----:B------:R-:W-:Y:S01]  /*a830*/  F2FP.BF16.F32.PACK_AB R223, RZ, R147 ;  /* 0x00000093ffdf723e */ /* 0x000fe200000010ff */
[----:B------:R-:W-:Y:S01]  /*a840*/  IMAD.MOV.U32 R148, RZ, RZ, RZ ;  /* 0x000000ffff947224 */ /* 0x000fe200078e00ff */
[----:B------:R-:W-:Y:S01]  /*a850*/  MOV R5, R116 ;  /* 0x0000007400057202 */ /* 0x000fe20000000f00 */
[----:B------:R-:W-:Y:S06]  /*a860*/  @!P0 BRA `(.L_x_2044) ;  /* 0x0000000400448947 */ /* 0x000fec0003800000 */
[----:B------:R-:W-:Y:S01]  /*a870*/  ISETP.NE.AND P1, PT, R116, 0x1, PT ;  /* 0x000000017400780c */ /* 0x000fe20003f25270 */
[----:B------:R-:W-:Y:S01]  /*a880*/  BSSY.RECONVERGENT B3, `(.L_x_2045) ;  /* 0x0000045000037945 */ /* 0x000fe20003800200 */
[----:B------:R-:W-:Y:S02]  /*a890*/  IMAD.MOV.U32 R5, RZ, RZ, 0x2 ;  /* 0x00000002ff057424 */ /* 0x000fe400078e00ff */
[----:B------:R-:W-:-:S09]  /*a8a0*/  IMAD.MOV.U32 R117, RZ, RZ, R136 ;  /* 0x000000ffff757224 */ /* 0x000fd200078e0088 */
        /* <DEDUP_REMOVED lines=9> */
.L_x_2047:
        /* <DEDUP_REMOVED lines=13> */
.L_x_2049:
[----:B------:R-:W-:Y:S05]  /*aa10*/  BSYNC.RECONVERGENT B4 ;  /* 0x0000000000047941 */ /* 0x000fea0003800200 */
.L_x_2048:
        /* <DEDUP_REMOVED lines=43> */
.L_x_2046:
[----:B------:R-:W-:Y:S05]  /*acd0*/  BSYNC.RECONVERGENT B3 ;  /* 0x0000000000037941 */ /* 0x000fea0003800200 */
.L_x_2045:
[----:B------:R-:W-:Y:S01]  /*ace0*/  I2FP.F32.U32 R116, R117 ;  /* 0x0000007500747245 */ /* 0x000fe20000201000 */
[----:B------:R-:W-:Y:S01]  /*acf0*/  HFMA2 R119, -RZ, RZ, 0.1171875, 0 ;  /* 0x2f800000ff777431 */ /* 0x000fe200000001ff */
[----:B-----5:R-:W-:-:S04]  /*ad00*/  PRMT R117, R48, 0x7632, R117 ;  /* 0x0000763230757816 */ /* 0x020fc80000000075 */
[----:B------:R-:W-:Y:S01]  /*ad10*/  FFMA.FTZ R116, R116, R119, 1.1641532182693481445e-10 ;  /* 0x2f00000074747423 */ /* 0x000fe20000010077 */
[----:B------:R-:W-:-:S04]  /*ad20*/  IMAD.U32 R117, R117, 0x10000, RZ ;  /* 0x0001000075757824 */ /* 0x000fc800078e00ff */
[----:B------:R-:W-:Y:S01]  /*ad30*/  FMUL.FTZ R117, R117, UR13 ;  /* 0x0000000d75757c20 */ /* 0x000fe20008410000 */
[----:B------:R-:W-:-:S03]  /*ad40*/  FSETP.GTU.FTZ.AND P1, PT, R116, UR10, PT ;  /* 0x0000000a74007c0b */ /* 0x000fc6000bf3c000 */
[----:B------:R-:W-:Y:S01]  /*ad50*/  FMUL.FTZ R117, R117, UR12 ;  /* 0x0000000c75757c20 */ /* 0x000fe20008410000 */
[----:B------:R-:W-:-:S04]  /*ad60*/  SEL R140, RZ, 0x1, P1 ;  /* 0x00000001ff8c7807 */ /* 0x000fc80000800000 */
[----:B------:R-:W-:-:S07]  /*ad70*/  FSEL R148, R117, RZ, !P1 ;  /* 0x000000ff75947208 */ /* 0x000fce0004800000 */
.L_x_2044:
[----:B------:R-:W-:Y:S05]  /*ad80*/  BSYNC.RECONVERGENT B2 ;  /* 0x0000000000027941 */ /* 0x000fea0003800200 */
.L_x_2043:
        /* <DEDUP_REMOVED lines=18> */
.L_x_2054:
        /* <DEDUP_REMOVED lines=13> */
.L_x_2056:
[----:B------:R-:W-:Y:S05]  /*af80*/  BSYNC.RECONVERGENT B4 ;  /* 0x0000000000047941 */ /* 0x000fea0003800200 */
.L_x_2055:
        /* <DEDUP_REMOVED lines=43> */
.L_x_2053:
[----:B------:R-:W-:Y:S05]  /*b240*/  BSYNC.RECONVERGENT B3 ;  /* 0x0000000000037941 */ /* 0x000fea0003800200 */
.L_x_2052:
        /* <DEDUP_REMOVED lines=9> */
.L_x_2051:
[----:B------:R-:W-:Y:S05]  /*b2e0*/  BSYNC.RECONVERGENT B2 ;  /* 0x0000000000027941 */ /* 0x000fea0003800200 */
.L_x_2050:
        /* <DEDUP_REMOVED lines=18> */
.L_x_2061:
        /* <DEDUP_REMOVED lines=13> */
.L_x_2063:
[----:B------:R-:W-:Y:S05]  /*b4e0*/  BSYNC.RECONVERGENT B4 ;  /* 0x0000000000047941 */ /* 0x000fea0003800200 */
.L_x_2062:
        /* <DEDUP_REMOVED lines=43> */
.L_x_2060:
[----:B------:R-:W-:Y:S05]  /*b7a0*/  BSYNC.RECONVERGENT B3 ;  /* 0x0000000000037941 */ /* 0x000fea0003800200 */
.L_x_2059:
        /* <DEDUP_REMOVED lines=10> */
.L_x_2058:
[----:B------:R-:W-:Y:S05]  /*b850*/  BSYNC.RECONVERGENT B2 ;  /* 0x0000000000027941 */ /* 0x000fea0003800200 */
.L_x_2057:
        /* <DEDUP_REMOVED lines=18> */
.L_x_2068:
        /* <DEDUP_REMOVED lines=13> */
.L_x_2070:
[----:B------:R-:W-:Y:S05]  /*ba50*/  BSYNC.RECONVERGENT B4 ;  /* 0x0000000000047941 */ /* 0x000fea0003800200 */
.L_x_2069:
        /* <DEDUP_REMOVED lines=43> */
.L_x_2067:
[----:B------:R-:W-:Y:S05]  /*bd10*/  BSYNC.RECONVERGENT B3 ;  /* 0x0000000000037941 */ /* 0x000fea0003800200 */
.L_x_2066:
        /* <DEDUP_REMOVED lines=9> */
.L_x_2065:
[----:B------:R-:W-:Y:S05]  /*bdb0*/  BSYNC.RECONVERGENT B2 ;  /* 0x0000000000027941 */ /* 0x000fea0003800200 */
.L_x_2064:
        /* <DEDUP_REMOVED lines=18> */
.L_x_2075:
        /* <DEDUP_REMOVED lines=13> */
.L_x_2077:
[----:B------:R-:W-:Y:S05]  /*bfb0*/  BSYNC.RECONVERGENT B4 ;  /* 0x0000000000047941 */ /* 0x000fea0003800200 */
.L_x_2076:
        /* <DEDUP_REMOVED lines=43> */
.L_x_2074:
[----:B------:R-:W-:Y:S05]  /*c270*/  BSYNC.RECONVERGENT B3 ;  /* 0x0000000000037941 */ /* 0x000fea0003800200 */
.L_x_2073:
        /* <DEDUP_REMOVED lines=10> */
.L_x_2072:
[----:B------:R-:W-:Y:S05]  /*c320*/  BSYNC.RECONVERGENT B2 ;  /* 0x0000000000027941 */ /* 0x000fea0003800200 */
.L_x_2071:
        /* <DEDUP_REMOVED lines=18> */
.L_x_2082:
        /* <DEDUP_REMOVED lines=13> */
.L_x_2084:
[----:B------:R-:W-:Y:S05]  /*c520*/  BSYNC.RECONVERGENT B4 ;  /* 0x0000000000047941 */ /* 0x000fea0003800200 */
.L_x_2083:
        /* <DEDUP_REMOVED lines=43> */
.L_x_2081:
[----:B------:R-:W-:Y:S05]  /*c7e0*/  BSYNC.RECONVERGENT B3 ;  /* 0x0000000000037941 */ /* 0x000fea0003800200 */
.L_x_2080:
        /* <DEDUP_REMOVED lines=9> */
.L_x_2079:
[----:B------:R-:W-:Y:S05]  /*c880*/  BSYNC.RECONVERGENT B2 ;  /* 0x0000000000027941 */ /* 0x000fea0003800200 */
.L_x_2078:
        /* <DEDUP_REMOVED lines=18> */
.L_x_2089:
        /* <DEDUP_REMOVED lines=13> */
.L_x_2091:
[----:B------:R-:W-:Y:S05]  /*ca80*/  BSYNC.RECONVERGENT B4 ;  /* 0x0000000000047941 */ /* 0x000fea0003800200 */
.L_x_2090:
        /* <DEDUP_REMOVED lines=43> */
.L_x_2088:
[----:B------:R-:W-:Y:S05]  /*cd40*/  BSYNC.RECONVERGENT B3 ;  /* 0x0000000000037941 */ /* 0x000fea0003800200 */
.L_x_2087:
        /* <DEDUP_REMOVED lines=10> */
.L_x_2086:
[----:B------:R-:W-:Y:S05]  /*cdf0*/  BSYNC.RECONVERGENT B2 ;  /* 0x0000000000027941 */ /* 0x000fea0003800200 */
.L_x_2085:
[----:B------:R-:W-:Y:S02]  /*ce00*/  F2FP.BF16.F32.PACK_AB R119, RZ, R199 ;  /* 0x000000c7ff77723e */ /* 0x000fe400000010ff */
[----:B------:R-:W-:Y:S02]  /*ce10*/  PRMT R118, R226, 0x5410, R227 ;  /* 0x00005410e2767816 */ /* 0x000fe400000000e3 */
[----:B------:R-:W-:Y:S02]  /*ce20*/  PRMT R117, R225, 0x5410, R224 ;  /* 0x00005410e1757816 */ /* 0x000fe400000000e0 */
[----:B------:R-:W-:Y:S02]  /*ce30*/  PRMT R116, R223, 0x5410, R219 ;  /* 0x00005410df747816 */ /* 0x000fe400000000db */
[----:B------:R-:W-:-:S07]  /*ce40*/  PRMT R119, R212, 0x5410, R119 ;  /* 0x00005410d4777816 */ /* 0x000fce0000000077 */
.L_x_2035:
[----:B------:R-:W0:Y:S01]  /*ce50*/  LDC.64 R220, c[0x0][0x3a8] ;  /* 0x0000ea00ffdc7b82 */ /* 0x000e220000000a00 */
[----:B------:R-:W-:Y:S01]  /*ce60*/  BSSY.RECONVERGENT B2, `(.L_x_2092) ;  /* 0x0000019000027945 */ /* 0x000fe20003800200 */
[----:B------:R-:W-:Y:S02]  /*ce70*/  IMAD.MOV.U32 R212, RZ, RZ, R222 ;  /* 0x000000ffffd47224 */ /* 0x000fe400078e00de */
[----:B0-----:R-:W-:-:S05]  /*ce80*/  IMAD.WIDE.U32 R220, R217, 0x10, R220 ;  /* 0x00000010d9dc7825 */ /* 0x001fca00078e00dc */
[----:B------:R0:W-:Y:S01]  /*ce90*/  STG.E.128 desc[UR8][R220.64], R116 ;  /* 0x00000074dc007986 */ /* 0x0001e2000c101d08 */
[----:B------:R-:W-:Y:S05]  /*cea0*/  @!P0 BRA `(.L_x_2093) ;  /* 0x0000000000508947 */ /* 0x000fea0003800000 */
[----:B0-----:R-:W-:Y:S01]  /*ceb0*/  SHF.L.U32 R119, R145, 0x10, RZ ;  /* 0x0000001091777819 */ /* 0x001fe200000006ff */
[----:B------:R-:W0:Y:S01]  /*cec0*/  LDC.64 R116, c[0x0][0x3b0] ;  /* 0x0000ec00ff747b82 */ /* 0x000e220000000a00 */
[----:B------:R-:W-:Y:S02]  /*ced0*/  LOP3.LUT R118, R146, 0xffff, RZ, 0xc0, !PT ;  /* 0x0000ffff92767812 */ /* 0x000fe400078ec0ff */
[----:B------:R-:W-:Y:S02]  /*cee0*/  LOP3.LUT R119, R119, 0xff0000, RZ, 0xc0, !PT ;  /* 0x00ff000077777812 */ /* 0x000fe400078ec0ff */
[----:B------:R-:W-:Y:S02]  /*cef0*/  PRMT R219, R144, 0x7104, RZ ;  /* 0x0000710490db7816 */ /* 0x000fe400000000ff */
[----:B------:R-:W-:Y:S02]  /*cf00*/  PRMT R118, R119, 0x4210, R118 ;  /* 0x0000421077767816 */ /* 0x000fe40000000076 */
[----:B------:R-:W-:-:S02]  /*cf10*/  LOP3.LUT R222, R142, 0xff, RZ, 0xc0, !PT ;  /* 0x000000ff8ede7812 */ /* 0x000fc400078ec0ff */
[----:B------:R-:W-:Y:S02]  /*cf20*/  LOP3.LUT R220, R141, 0xff, RZ, 0xc0, !PT ;  /* 0x000000ff8ddc7812 */ /* 0x000fe400078ec0ff */
[----:B------:R-:W-:Y:S01]  /*cf30*/  LOP3.LUT R119, R140, 0xff, RZ, 0xc0, !PT ;  /* 0x000000ff8c777812 */ /* 0x000fe200078ec0ff */
[----:B------:R-:W-:Y:S01]  /*cf40*/  IMAD.WIDE.U32 R222, R222, 0x1000000, RZ ;  /* 0x01000000dede7825 */ /* 0x000fe200078e00ff */
[----:B------:R-:W-:-:S03]  /*cf50*/  LOP3.LUT R224, R118, 0xff00, R219, 0xf8, !PT ;  /* 0x0000ff0076e07812 */ /* 0x000fc600078ef8db */
[----:B------:R-:W-:Y:S01]  /*cf60*/  IMAD.WIDE.U32 R220, R220, 0x10000, RZ ;  /* 0x00010000dcdc7825 */ /* 0x000fe200078e00ff */
[----:B------:R-:W-:-:S03]  /*cf70*/  LOP3.LUT R219, R224, 0xff, R143, 0xf8, !PT ;  /* 0x000000ffe0db7812 */ /* 0x000fc600078ef88f */
[----:B------:R-:W-:Y:S01]  /*cf80*/  IMAD.WIDE.U32 R118, R119, 0x100, RZ ;  /* 0x0000010077767825 */ /* 0x000fe200078e00ff */
[----:B------:R-:W-:-:S03]  /*cf90*/  LOP3.LUT R219, R221, R219, R223, 0xfe, !PT ;  /* 0x000000dbdddb7212 */ /* 0x000fc600078efedf */
[----:B0-----:R-:W-:Y:S01]  /*cfa0*/  IMAD.WIDE.U32 R116, R216, 0x8, R116 ;  /* 0x00000008d8747825 */ /* 0x001fe200078e0074 */
[----:B------:R-:W-:Y:S02]  /*cfb0*/  LOP3.LUT R225, R118, R222, R220, 0xfe, !PT ;  /* 0x000000de76e17212 */ /* 0x000fe400078efedc */
[----:B------:R-:W-:Y:S02]  /*cfc0*/  LOP3.LUT R119, R219, R119, RZ, 0xfc, !PT ;  /* 0x00000077db777212 */ /* 0x000fe400078efcff */
[----:B------:R-:W-:-:S05]  /*cfd0*/  LOP3.LUT R118, R225, 0xff, R138, 0xf8, !PT ;  /* 0x000000ffe1767812 */ /* 0x000fca00078ef88a */
[----:B------:R1:W-:Y:S02]  /*cfe0*/  STG.E.64 desc[UR8][R116.64], R118 ;  /* 0x0000007674007986 */ /* 0x0003e4000c101b08 */
.L_x_2093:
[----:B------:R-:W-:Y:S05]  /*cff0*/  BSYNC.RECONVERGENT B2 ;  /* 0x0000000000027941 */ /* 0x000fea0003800200 */
.L_x_2092:
[----:B------:R-:W-:Y:S02]  /*d000*/  VIADD R217, R217, 0x20 ;  /* 0x00000020d9d97836 */ /* 0x000fe40000000000 */
[----:B------:R-:W-:-:S07]  /*d010*/  VIADD R216, R216, 0x20 ;  /* 0x00000020d8d87836 */ /* 0x000fce0000000000 */
.L_x_1975:
[----:B------:R-:W-:Y:S05]  /*d020*/  BSYNC.RECONVERGENT B1 ;  /* 0x0000000000017941 */ /* 0x000fea0003800200 */
.L_x_1974:
        /* <DEDUP_REMOVED lines=10> */
.L_x_2097:
[----:B------:R-:W-:Y:S05]  /*d0d0*/  BSYNC.RECONVERGENT B2 ;  /* 0x0000000000027941 */ /* 0x000fea0003800200 */
.L_x_2096:
        /* <DEDUP_REMOVED lines=8> */
[----:B------:R-:W-:Y:S01]  /*d160*/  @!P1 MOV R222, R212 ;  /* 0x000000d400de9202 */ /* 0x000fe20000000f00 */
[----:B------:R-:W-:Y:S02]  /*d170*/  @!P1 IMAD.MOV.U32 R168, RZ, RZ, R5 ;  /* 0x000000ffffa89224 */ /* 0x000fe400078e0005 */
[----:B--2---:R-:W-:Y:S01]  /*d180*/  @!P1 IMAD.U32 R149, R116, 0x10000, RZ ;  /* 0x0001000074959824 */ /* 0x004fe200078e00ff */
        /* <DEDUP_REMOVED lines=17> */
.L_x_2103:
        /* <DEDUP_REMOVED lines=13> */
.L_x_2105:
[----:B------:R-:W-:Y:S05]  /*d370*/  BSYNC.RECONVERGENT B4 ;  /* 0x0000000000047941 */ /* 0x000fea0003800200 */
.L_x_2104:
        /* <DEDUP_REMOVED lines=41> */
[----:B------:R-:W-:-:S07]  /*d610*/  HFMA2 R168, -RZ, RZ, 0, 0 ;  /* 0x00000000ffa87431 */ /* 0x000fce00000001ff */
.L_x_2102:
[----:B------:R-:W-:Y:S05]  /*d620*/  BSYNC.RECONVERGENT B3 ;  /* 0x0000000000037941 */ /* 0x000fea0003800200 */
.L_x_2101:
        /* <DEDUP_REMOVED lines=11> */
.L_x_2100:
[----:B------:R-:W-:Y:S05]  /*d6e0*/  BSYNC.RECONVERGENT B2 ;  /* 0x0000000000027941 */ /* 0x000fea0003800200 */
.L_x_2099:
        /* <DEDUP_REMOVED lines=23> */
.L_x_2110:
        /* <DEDUP_REMOVED lines=13> */
.L_x_2112:
[----:B------:R-:W-:Y:S05]  /*d930*/  BSYNC.RECONVERGENT B4 ;  /* 0x0000000000047941 */ /* 0x000fea0003800200 */
.L_x_2111:
        /* <DEDUP_REMOVED lines=42> */
.L_x_2109:
[----:B------:R-:W-:Y:S05]  /*dbe0*/  BSYNC.RECONVERGENT B3 ;  /* 0x0000000000037941 */ /* 0x000fea0003800200 */
.L_x_2108:
        /* <DEDUP_REMOVED lines=13> */
.L_x_2107:
[----:B------:R-:W-:Y:S05]  /*dcc0*/  BSYNC.RECONVERGENT B2 ;  /* 0x0000000000027941 */ /* 0x000fea0003800200 */
.L_x_2106:
        /* <DEDUP_REMOVED lines=22> */
.L_x_2117:
        /* <DEDUP_REMOVED lines=13> */
.L_x_2119:
[----:B------:R-:W-:Y:S05]  /*df00*/  BSYNC.RECONVERGENT B4 ;  /* 0x0000000000047941 */ /* 0x000fea0003800200 */
.L_x_2118:
        /* <DEDUP_REMOVED lines=43> */
.L_x_2116:
[----:B------:R-:W-:Y:S05]  /*e1c0*/  BSYNC.RECONVERGENT B3 ;  /* 0x0000000000037941 */ /* 0x000fea0003800200 */
.L_x_2115:
        /* <DEDUP_REMOVED lines=11> */
.L_x_2114:
[----:B------:R-:W-:Y:S05]  /*e280*/  BSYNC.RECONVERGENT B2 ;  /* 0x0000000000027941 */ /* 0x000fea0003800200 */
.L_x_2113:
        /* <DEDUP_REMOVED lines=23> */
.L_x_2124:
        /* <DEDUP_REMOVED lines=13> */
.L_x_2126:
[----:B------:R-:W-:Y:S05]  /*e4d0*/  BSYNC.RECONVERGENT B4 ;  /* 0x0000000000047941 */ /* 0x000fea0003800200 */
.L_x_2125:
        /* <DEDUP_REMOVED lines=42> */
.L_x_2123:
[----:B------:R-:W-:Y:S05]  /*e780*/  BSYNC.RECONVERGENT B3 ;  /* 0x0000000000037941 */ /* 0x000fea0003800200 */
.L_x_2122:
        /* <DEDUP_REMOVED lines=13> */
.L_x_2121:
[----:B------:R-:W-:Y:S05]  /*e860*/  BSYNC.RECONVERGENT B2 ;  /* 0x0000000000027941 */ /* 0x000fea0003800200 */
.L_x_2120:
        /* <DEDUP_REMOVED lines=22> */
.L_x_2131:
        /* <DEDUP_REMOVED lines=13> */
.L_x_2133:
[----:B------:R-:W-:Y:S05]  /*eaa0*/  BSYNC.RECONVERGENT B4 ;  /* 0x0000000000047941 */ /* 0x000fea0003800200 */
.L_x_2132:
        /* <DEDUP_REMOVED lines=42> */
.L_x_2130:
[----:B------:R-:W-:Y:S05]  /*ed50*/  BSYNC.RECONVERGENT B3 ;  /* 0x0000000000037941 */ /* 0x000fea0003800200 */
.L_x_2129:
        /* <DEDUP_REMOVED lines=11> */
.L_x_2128:
[----:B------:R-:W-:Y:S05]  /*ee10*/  BSYNC.RECONVERGENT B2 ;  /* 0x0000000000027941 */ /* 0x000fea0003800200 */
.L_x_2127:
        /* <DEDUP_REMOVED lines=23> */
.L_x_2138:
        /* <DEDUP_REMOVED lines=13> */
.L_x_2140:
[----:B------:R-:W-:Y:S05]  /*f060*/  BSYNC.RECONVERGENT B4 ;  /* 0x0000000000047941 */ /* 0x000fea0003800200 */
.L_x_2139:
        /* <DEDUP_REMOVED lines=42> */
.L_x_2137:
[----:B------:R-:W-:Y:S05]  /*f310*/  BSYNC.RECONVERGENT B3 ;  /* 0x0000000000037941 */ /* 0x000fea0003800200 */
.L_x_2136:
        /* <DEDUP_REMOVED lines=13> */
.L_x_2135:
[----:B------:R-:W-:Y:S05]  /*f3f0*/  BSYNC.RECONVERGENT B2 ;  /* 0x0000000000027941 */ /* 0x000fea0003800200 */
.L_x_2134:
        /* <DEDUP_REMOVED lines=22> */
.L_x_2145:
        /* <DEDUP_REMOVED lines=13> */
.L_x_2147:
[----:B------:R-:W-:Y:S05]  /*f630*/  BSYNC.RECONVERGENT B4 ;  /* 0x0000000000047941 */ /* 0x000fea0003800200 */
.L_x_2146:
        /* <DEDUP_REMOVED lines=42> */
.L_x_2144:
[----:B------:R-:W-:Y:S05]  /*f8e0*/  BSYNC.RECONVERGENT B3 ;  /* 0x0000000000037941 */ /* 0x000fea0003800200 */
.L_x_2143:
[----:B------:R-:W-:Y:S01]  /*f8f0*/  I2FP.F32.U32 R5, R117 ;  /* 0x0000007500057245 */ /* 0x000fe20000201000 */
[----:B------:R-:W-:Y:S01]  /*f900*/  IMAD.MOV.U32 R200, RZ, RZ, 0x2f800000 ;  /* 0x2f800000ffc87424 */ /* 0x000fe200078e00ff */
[----:B-----5:R-:W-:-:S03]  /*f910*/  SHF.L.U32 R117, R51, 0x10, RZ ;  /* 0x0000001033757819 */ /* 0x020fc600000006ff */
        /* <DEDUP_REMOVED lines=8> */
.L_x_2142:
[----:B------:R-:W-:Y:S05]  /*f9a0*/  BSYNC.RECONVERGENT B2 ;  /* 0x0000000000027941 */ /* 0x000fea0003800200 */
.L_x_2141:
        /* <DEDUP_REMOVED lines=23> */
.L_x_2152:
        /* <DEDUP_REMOVED lines=13> */
.L_x_2154:
[----:B------:R-:W-:Y:S05]  /*fbf0*/  BSYNC.RECONVERGENT B4 ;  /* 0x0000000000047941 */ /* 0x000fea0003800200 */
.L_x_2153:
        /* <DEDUP_REMOVED lines=43> */
.L_x_2151:
[----:B------:R-:W-:Y:S05]  /*feb0*/  BSYNC.RECONVERGENT B3 ;  /* 0x0000000000037941 */ /* 0x000fea0003800200 */
.L_x_2150:
        /* <DEDUP_REMOVED lines=13> */
.L_x_2149:
[----:B------:R-:W-:Y:S05]  /*ff90*/  BSYNC.RECONVERGENT B2 ;  /* 0x0000000000027941 */ /* 0x000fea0003800200 */
.L_x_2148:
[----:B------:R-:W-:Y:S02]  /*ffa0*/  F2FP.BF16.F32.PACK_AB R119, RZ, R201 ;  /* 0x000000c9ff77723e */ /* 0x000fe400000010ff */
[----:B------:R-:W-:Y:S02]  /*ffb0*/  PRMT R118, R227, 0x5410, R118 ;  /* 0x00005410e3767816 */ /* 0x000fe40000000076 */
[----:B------:R-:W-:Y:S02]  /*ffc0*/  PRMT R117, R224, 0x5410, R226 ;  /* 0x00005410e0757816 */ /* 0x000fe400000000e2 */
[----:B------:R-:W-:Y:S02]  /*ffd0*/  PRMT R116, R212, 0x5410, R219 ;  /* 0x00005410d4747816 */ /* 0x000fe400000000db */
[----:B------:R-:W-:Y:S01]  /*ffe0*/  PRMT R119, R225, 0x5410, R119 ;  /* 0x00005410e1777816 */ /* 0x000fe20000000077 */
[----:B------:R-:W-:Y:S06]  /*fff0*/  BRA `(.L_x_2155) ;  /* 0x0000002800ec7947 */ /* 0x000fec0003800000 */
.L_x_2098:
[----:B------:R-:W-:Y:S01]  /*10000*/  BSSY.RECONVERGENT B2, `(.L_x_2156) ;  /* 0x0000057000027945 */ /* 0x000fe20003800200 */
[----:B------:R-:W-:Y:S01]  /*10010*/  IMAD.MOV.U32 R149, RZ, RZ, RZ ;  /* 0x000000ffff957224 */ /* 0x000fe200078e00ff */
[----:B01----:R-:W-:Y:S01]  /*10020*/  MOV R116, R5 ;  /* 0x0000000500747202 */ /* 0x003fe20000000f00 */
        /* <DEDUP_REMOVED lines=18> */
.L_x_2160:
        /* <DEDUP_REMOVED lines=13> */
.L_x_2162:
[----:B------:R-:W-:Y:S05]  /*10220*/  BSYNC.RECONVERGENT B4 ;  /* 0x0000000000047941 */ /* 0x000fea0003800200 */
.L_x_2161:
        /* <DEDUP_REMOVED lines=42> */
.L_x_2159:
[----:B------:R-:W-:Y:S05]  /*104d0*/  BSYNC.RECONVERGENT B3 ;  /* 0x0000000000037941 */ /* 0x000fea0003800200 */
.L_x_2158:
[----:B------:R-:W-:Y:S01]  /*104e0*/  I2FP.F32.U32 R5, R117 ;  /* 0x0000007500057245 */ /* 0x000fe20000201000 */
[----:B------:R-:W-:Y:S01]  /*104f0*/  IMAD.MOV.U32 R118, RZ, RZ, 0x2f800000 ;  /* 0x2f800000ff767424 */ /* 0x000fe200078e00ff */
[----:B-----5:R-:W-:-:S03]  /*10500*/  SHF.L.U32 R117, R48, 0x10, RZ ;  /* 0x0000001030757819 */ /* 0x020fc600000006ff */
[----:B------:R-:W-:Y:S02]  /*10510*/  FFMA.FTZ R5, R5, R118, 1.1641532182693481445e-10 ;  /* 0x2f00000005057423 */ /* 0x000fe40000010076 */
[----:B------:R-:W-:-:S03]  /*10520*/  FMUL.FTZ R117, R117, UR13 ;  /* 0x0000000d75757c20 */ /* 0x000fc60008410000 */
[----:B------:R-:W-:Y:S01]  /*10530*/  FSETP.GTU.FTZ.AND P1, PT, R5, UR10, PT ;  /* 0x0000000a05007c0b */ /* 0x000fe2000bf3c000 */
[----:B------:R-:W-:-:S03]  /*10540*/  FMUL.FTZ R117, R117, UR12 ;  /* 0x0000000c75757c20 */ /* 0x000fc60008410000 */
[----:B------:R-:W-:Y:S02]  /*10550*/  SEL R138, RZ, 0x1, P1 ;  /* 0x00000001ff8a7807 */ /* 0x000fe40000800000 */
[----:B------:R-:W-:-:S07]  /*10560*/  FSEL R149, R117, RZ, !P1 ;  /* 0x000000ff75957208 */ /* 0x000fce0004800000 */
.L_x_2157:
[----:B------:R-:W-:Y:S05]  /*10570*/  BSYNC.RECONVERGENT B2 ;  /* 0x0000000000027941 */ /* 0x000fea0003800200 */
.L_x_2156:
[----:B------:R-:W-:Y:S01]  /*10580*/  BSSY.RECONVERGENT B2, `(.L_x_2163) ;  /* 0x0000056000027945 */ /* 0x000fe20003800200 */
[----:B------:R-:W-:Y:S01]  /*10590*/  F2FP.BF16.F32.PACK_AB R223, RZ, R149 ;  /* 0x00000095ffdf723e */ /* 0x000fe200000010ff */
[----:B------:R-:W-:Y:S02]  /*105a0*/  IMAD.MOV.U32 R150, RZ, RZ, RZ ;  /* 0x000000ffff967224 */ /* 0x000fe400078e00ff */
[----:B------:R-:W-:Y:S01]  /*105b0*/  IMAD.MOV.U32 R5, RZ, RZ, R116 ;  /* 0x000000ffff057224 */ /* 0x000fe200078e0074 */
[----:B------:R-:W-:Y:S06]  /*105c0*/  @!P0 BRA `(.L_x_2164) ;  /* 0x0000000400448947 */ /* 0x000fec0003800000 */
[----:B------:R-:W-:Y:S01]  /*105d0*/  ISETP.NE.AND P1, PT, R116, 0x1, PT ;  /* 0x000000017400780c */ /* 0x000fe20003f25270 */
[----:B------:R-:W-:Y:S01]  /*105e0*/  BSSY.RECONVERGENT B3, `(.L_x_2165) ;  /* 0x0000045000037945 */ /* 0x000fe20003800200 */
[----:B------:R-:W-:Y:S02]  /*105f0*/  HFMA2 R5, -RZ, RZ, 0, 1.1920928955078125e-07 ;  /* 0x00000002ff057431 */ /* 0x000fe400000001ff */
[----:B------:R-:W-:-:S09]  /*10600*/  IMAD.MOV.U32 R117, RZ, RZ, R136 ;  /* 0x000000ffff757224 */ /* 0x000fd200078e0088 */
        /* <DEDUP_REMOVED lines=9> */
.L_x_2167:
        /* <DEDUP_REMOVED lines=13> */
.L_x_2169:
[----:B------:R-:W-:Y:S05]  /*10770*/  BSYNC.RECONVERGENT B4 ;  /* 0x0000000000047941 */ /* 0x000fea0003800200 */
.L_x_2168:
        /* <DEDUP_REMOVED lines=43> */
.L_x_2166:
[----:B------:R-:W-:Y:S05]  /*10a30*/  BSYNC.RECONVERGENT B3 ;  /* 0x0000000000037941 */ /* 0x000fea0003800200 */
.L_x_2165:
[----:B------:R-:W-:Y:S01]  /*10a40*/  I2FP.F32.U32 R116, R117 ;  /* 0x0000007500747245 */ /* 0x000fe20000201000 */
[----:B------:R-:W-:Y:S01]  /*10a50*/  IMAD.MOV.U32 R119, RZ, RZ, 0x2f800000 ;  /* 0x2f800000ff777424 */ /* 0x000fe200078e00ff */
[----:B-----5:R-:W-:-:S03]  /*10a60*/  PRMT R117, R48, 0x7632, R117 ;  /* 0x0000763230757816 */ /* 0x020fc60000000075 */
[----:B------:R-:W-:Y:S01]  /*10a70*/  FFMA.FTZ R116, R116, R119, 1.1641532182693481445e-10 ;  /* 0x2f00000074747423 */ /* 0x000fe20000010077 */
[----:B------:R-:W-:-:S04]  /*10a80*/  SHF.L.U32 R117, R117, 0x10, RZ ;  /* 0x0000001075757819 */ /* 0x000fc800000006ff */
[----:B------:R-:W-:Y:S01]  /*10a90*/  FSETP.GTU.FTZ.AND P1, PT, R116, UR10, PT ;  /* 0x0000000a74007c0b */ /* 0x000fe2000bf3c000 */
[----:B------:R-:W-:-:S03]  /*10aa0*/  FMUL.FTZ R117, R117, UR13 ;  /* 0x0000000d75757c20 */ /* 0x000fc60008410000 */
[----:B------:R-:W-:Y:S01]  /*10ab0*/  SEL R140, RZ, 0x1, P1 ;  /* 0x00000001ff8c7807 */ /* 0x000fe20000800000 */
[----:B------:R-:W-:-:S05]  /*10ac0*/  FMUL.FTZ R117, R117, UR12 ;  /* 0x0000000c75757c20 */ /* 0x000fca0008410000 */
[----:B------:R-:W-:-:S07]  /*10ad0*/  FSEL R150, R117, RZ, !P1 ;  /* 0x000000ff75967208 */ /* 0x000fce0004800000 */
.L_x_2164:
[----:B------:R-:W-:Y:S05]  /*10ae0*/  BSYNC.RECONVERGENT B2 ;  /* 0x0000000000027941 */ /* 0x000fea0003800200 */
.L_x_2163:
        /* <DEDUP_REMOVED lines=18> */
.L_x_2174:
        /* <DEDUP_REMOVED lines=13> */
.L_x_2176:
[----:B------:R-:W-:Y:S05]  /*10ce0*/  BSYNC.RECONVERGENT B4 ;  /* 0x0000000000047941 */ /* 0x000fea0003800200 */
.L_x_2175:
        /* <DEDUP_REMOVED lines=43> */
.L_x_2173:
[----:B------:R-:W-:Y:S05]  /*10fa0*/  BSYNC.RECONVERGENT B3 ;  /* 0x0000000000037941 */ /* 0x000fea0003800200 */
.L_x_2172:
        /* <DEDUP_REMOVED lines=9> */
.L_x_2171:
[----:B------:R-:W-:Y:S05]  /*11040*/  BSYNC.RECONVERGENT B2 ;  /* 0x0000000000027941 */ /* 0x000fea0003800200 */
.L_x_2170:
        /* <DEDUP_REMOVED lines=18> */
.L_x_2181:
        /* <DEDUP_REMOVED lines=13> */
.L_x_2183:
[----:B------:R-:W-:Y:S05]  /*11240*/  BSYNC.RECONVERGENT B4 ;  /* 0x0000000000047941 */ /* 0x000fea0003800200 */
.L_x_2182:
        /* <DEDUP_REMOVED lines=43> */
.L_x_2180:
[----:B------:R-:W-:Y:S05]  /*11500*/  BSYNC.RECONVERGENT B3 ;  /* 0x0000000000037941 */ /* 0x000fea0003800200 */
.L_x_2179:
        /* <DEDUP_REMOVED lines=10> */
.L_x_2178:
[----:B------:R-:W-:Y:S05]  /*115b0*/  BSYNC.RECONVERGENT B2 ;  /* 0x0000000000027941 */ /* 0x000fea0003800200 */
.L_x_2177:
        /* <DEDUP_REMOVED lines=18> */
.L_x_2188:
        /* <DEDUP_REMOVED lines=13> */
.L_x_2190:
[----:B------:R-:W-:Y:S05]  /*117b0*/  BSYNC.RECONVERGENT B4 ;  /* 0x0000000000047941 */ /* 0x000fea0003800200 */
.L_x_2189:
        /* <DEDUP_REMOVED lines=43> */
.L_x_2187:
[----:B------:R-:W-:Y:S05]  /*11a70*/  BSYNC.RECONVERGENT B3 ;  /* 0x0000000000037941 */ /* 0x000fea0003800200 */
.L_x_2186:
        /* <DEDUP_REMOVED lines=9> */
.L_x_2185:
[----:B------:R-:W-:Y:S05]  /*11b10*/  BSYNC.RECONVERGENT B2 ;  /* 0x0000000000027941 */ /* 0x000fea0003800200 */
.L_x_2184:
        /* <DEDUP_REMOVED lines=18> */
.L_x_2195:
        /* <DEDUP_REMOVED lines=13> */
.L_x_2197:
[----:B------:R-:W-:Y:S05]  /*11d10*/  BSYNC.RECONVERGENT B4 ;  /* 0x0000000000047941 */ /* 0x000fea0003800200 */
.L_x_2196:
        /* <DEDUP_REMOVED lines=43> */
.L_x_2194:
[----:B------:R-:W-:Y:S05]  /*11fd0*/  BSYNC.RECONVERGENT B3 ;  /* 0x0000000000037941 */ /* 0x000fea0003800200 */
.L_x_2193:
        /* <DEDUP_REMOVED lines=10> */
.L_x_2192:
[----:B------:R-:W-:Y:S05]  /*12080*/  BSYNC.RECONVERGENT B2 ;  /* 0x0000000000027941 */ /* 0x000fea0003800200 */
.L_x_2191:
        /* <DEDUP_REMOVED lines=18> */
.L_x_2202:
        /* <DEDUP_REMOVED lines=13> */
.L_x_2204:
[----:B------:R-:W-:Y:S05]  /*12280*/  BSYNC.RECONVERGENT B4 ;  /* 0x0000000000047941 */ /* 0x000fea0003800200 */
.L_x_2203:
        /* <DEDUP_REMOVED lines=43> */
.L_x_2201:
[----:B------:R-:W-:Y:S05]  /*12540*/  BSYNC.RECONVERGENT B3 ;  /* 0x0000000000037941 */ /* 0x000fea0003800200 */
.L_x_2200:
        /* <DEDUP_REMOVED lines=9> */
.L_x_2199:
[----:B------:R-:W-:Y:S05]  /*125e0*/  BSYNC.RECONVERGENT B2 ;  /* 0x0000000000027941 */ /* 0x000fea0003800200 */
.L_x_2198:
        /* <DEDUP_REMOVED lines=18> */
.L_x_2209:
        /* <DEDUP_REMOVED lines=13> */
.L_x_2211:
[----:B------:R-:W-:Y:S05]  /*127e0*/  BSYNC.RECONVERGENT B4 ;  /* 0x0000000000047941 */ /* 0x000fea0003800200 */
.L_x_2210:
        /* <DEDUP_REMOVED lines=43> */
.L_x_2208:
[----:B------:R-:W-:Y:S05]  /*12aa0*/  BSYNC.RECONVERGENT B3 ;  /* 0x0000000000037941 */ /* 0x000fea0003800200 */
.L_x_2207:
        /* <DEDUP_REMOVED lines=10> */
.L_x_2206:
[----:B------:R-:W-:Y:S05]  /*12b50*/  BSYNC.RECONVERGENT B2 ;  /* 0x0000000000027941 */ /* 0x000fea0003800200 */
.L_x_2205:
[----:B------:R-:W-:Y:S02]  /*12b60*/  F2FP.BF16.F32.PACK_AB R119, RZ, R201 ;  /* 0x000000c9ff77723e */ /* 0x000fe400000010ff */
[----:B------:R-:W-:Y:S02]  /*12b70*/  PRMT R118, R226, 0x5410, R227 ;  /* 0x00005410e2767816 */ /* 0x000fe400000000e3 */
[----:B------:R-:W-:Y:S02]  /*12b80*/  PRMT R117, R225, 0x5410, R224 ;  /* 0x00005410e1757816 */ /* 0x000fe400000000e0 */
[----:B------:R-:W-:Y:S02]  /*12b90*/  PRMT R116, R223, 0x5410, R219 ;  /* 0x00005410df747816 */ /* 0x000fe400000000db */
[----:B------:R-:W-:-:S07]  /*12ba0*/  PRMT R119, R212, 0x5410, R119 ;  /* 0x00005410d4777816 */ /* 0x000fce0000000077 */
.L_x_2155:
[----:B------:R-:W0:Y:S01]  /*12bb0*/  LDC.64 R220, c[0x0][0x3a8] ;  /* 0x0000ea00ffdc7b82 */ /* 0x000e220000000a00 */
[----:B------:R-:W-:Y:S01]  /*12bc0*/  BSSY.RECONVERGENT B2, `(.L_x_2212) ;  /* 0x0000019000027945 */ /* 0x000fe20003800200 */
[----:B------:R-:W-:Y:S02]  /*12bd0*/  IMAD.MOV.U32 R212, RZ, RZ, R222 ;  /* 0x000000ffffd47224 */ /* 0x000fe400078e00de */
[----:B0-----:R-:W-:-:S05]  /*12be0*/  IMAD.WIDE.U32 R220, R217, 0x10, R220 ;  /* 0x00000010d9dc7825 */ /* 0x001fca00078e00dc */
[----:B------:R0:W-:Y:S01]  /*12bf0*/  STG.E.128 desc[UR8][R220.64], R116 ;  /* 0x00000074dc007986 */ /* 0x0001e2000c101d08 */
[----:B------:R-:W-:Y:S05]  /*12c00*/  @!P0 BRA `(.L_x_2213) ;  /* 0x0000000000508947 */ /* 0x000fea0003800000 */
[----:B0-----:R-:W-:Y:S01]  /*12c10*/  IMAD.U32 R119, R145, 0x10000, RZ ;  /* 0x0001000091777824 */ /* 0x001fe200078e00ff */
[----:B------:R-:W0:Y:S01]  /*12c20*/  LDC.64 R116, c[0x0][0x3b0] ;  /* 0x0000ec00ff747b82 */ /* 0x000e220000000a00 */
[----:B------:R-:W-:Y:S02]  /*12c30*/  LOP3.LUT R118, R146, 0xffff, RZ, 0xc0, !PT ;  /* 0x0000ffff92767812 */ /* 0x000fe400078ec0ff */
[----:B------:R-:W-:Y:S02]  /*12c40*/  PRMT R219, R144, 0x7104, RZ ;  /* 0x0000710490db7816 */ /* 0x000fe400000000ff */
[----:B------:R-:W-:Y:S02]  /*12c50*/  LOP3.LUT R119, R119, 0xff0000, RZ, 0xc0, !PT ;  /* 0x00ff000077777812 */ /* 0x000fe400078ec0ff */
[----:B------:R-:W-:Y:S02]  /*12c60*/  LOP3.LUT R222, R142, 0xff, RZ, 0xc0, !PT ;  /* 0x000000ff8ede7812 */ /* 0x000fe400078ec0ff */
[----:B------:R-:W-:-:S02]  /*12c70*/  PRMT R118, R119, 0x4210, R118 ;  /* 0x0000421077767816 */ /* 0x000fc40000000076 */
[----:B------:R-:W-:Y:S01]  /*12c80*/  LOP3.LUT R220, R141, 0xff, RZ, 0xc0, !PT ;  /* 0x000000ff8ddc7812 */ /* 0x000fe200078ec0ff */
[----:B------:R-:W-:Y:S01]  /*12c90*/  IMAD.WIDE.U32 R222, R222, 0x1000000, RZ ;  /* 0x01000000dede7825 */ /* 0x000fe200078e00ff */
        /* <DEDUP_REMOVED lines=11> */
.L_x_2213:
[----:B------:R-:W-:Y:S05]  /*12d50*/  BSYNC.RECONVERGENT B2 ;  /* 0x0000000000027941 */ /* 0x000fea0003800200 */
.L_x_2212:
[----:B------:R-:W-:Y:S01]  /*12d60*/  IADD3 R217, PT, PT, R217, 0x20, RZ ;  /* 0x00000020d9d97810 */ /* 0x000fe20007ffe0ff */
[----:B------:R-:W-:-:S07]  /*12d70*/  VIADD R216, R216, 0x20 ;  /* 0x00000020d8d87836 */ /* 0x000fce0000000000 */
.L_x_2095:
[----:B------:R-:W-:Y:S05]  /*12d80*/  BSYNC.RECONVERGENT B1 ;  /* 0x0000000000017941 */ /* 0x000fea0003800200 */
.L_x_2094:
        /* <DEDUP_REMOVED lines=10> */
.L_x_2217:
[----:B------:R-:W-:Y:S05]  /*12e30*/  BSYNC.RECONVERGENT B2 ;  /* 0x0000000000027941 */ /* 0x000fea0003800200 */
.L_x_2216:
        /* <DEDUP_REMOVED lines=8> */
[----:B------:R-:W-:Y:S01]  /*12ec0*/  @!P1 IMAD.MOV.U32 R222, RZ, RZ, R212 ;  /* 0x000000ffffde9224 */ /* 0x000fe200078e00d4 */
[----:B------:R-:W-:Y:S01]  /*12ed0*/  @!P1 MOV R170, R5 ;  /* 0x0000000500aa9202 */ /* 0x000fe20000000f00 */
[----:B--2---:R-:W-:Y:S01]  /*12ee0*/  @!P1 IMAD.U32 R151, R116, 0x10000, RZ ;  /* 0x0001000074979824 */ /* 0x004fe200078e00ff */
        /* <DEDUP_REMOVED lines=17> */
.L_x_2223:
        /* <DEDUP_REMOVED lines=13> */
.L_x_2225:
[----:B------:R-:W-:Y:S05]  /*130d0*/  BSYNC.RECONVERGENT B4 ;  /* 0x0000000000047941 */ /* 0x000fea0003800200 */
.L_x_2224:
        /* <DEDUP_REMOVED lines=41> */
[----:B------:R-:W-:-:S07]  /*13370*/  IMAD.MOV.U32 R170, RZ, RZ, RZ ;  /* 0x000000ffffaa7224 */ /* 0x000fce00078e00ff */
.L_x_2222:
[----:B------:R-:W-:Y:S05]  /*13380*/  BSYNC.RECONVERGENT B3 ;  /* 0x0000000000037941 */ /* 0x000fea0003800200 */
.L_x_2221:
[----:B------:R-:W-:Y:S01]  /*13390*/  I2FP.F32.U32 R5, R138 ;  /* 0x0000008a00057245 */ /* 0x000fe20000201000 */
[----:B------:R-:W-:Y:S02]  /*133a0*/  HFMA2 R138, -RZ, RZ, 0.1171875, 0 ;  /* 0x2f800000ff8a7431 */ /* 0x000fe400000001ff */
[----:B-----5:R-:W-:Y:S02]  /*133b0*/  IMAD.U32 R151, R48, 0x10000, RZ ;  /* 0x0001000030977824 */ /* 0x020fe400078e00ff */
[----:B------:R-:W-:Y:S02]  /*133c0*/  IMAD.U32 R152, R116, 0x10000, RZ ;  /* 0x0001000074987824 */ /* 0x000fe400078e00ff */
[----:B------:R-:W-:Y:S01]  /*133d0*/  FFMA.FTZ R5, R5, R138, 1.1641532182693481445e-10 ;  /* 0x2f00000005057423 */ /* 0x000fe2000001008a */
[----:B------:R-:W-:-:S04]  /*133e0*/  FMUL.FTZ R151, R151, UR13 ;  /* 0x0000000d97977c20 */ /* 0x000fc80008410000 */
[----:B------:R-:W-:Y:S01]  /*133f0*/  FMUL.FTZ R151, R151, UR12 ;  /* 0x0000000c97977c20 */ /* 0x000fe20008410000 */
[----:B------:R-:W-:-:S04]  /*13400*/  FSETP.GTU.FTZ.AND P2, PT, R5, UR10, PT ;  /* 0x0000000a05007c0b */ /* 0x000fc8000bf5c000 */
[----:B------:R-:W-:Y:S02]  /*13410*/  FSEL R151, R151, RZ, !P2 ;  /* 0x000000ff97977208 */ /* 0x000fe40005000000 */
[----:B------:R-:W-:-:S03]  /*13420*/  SEL R138, RZ, 0x1, P2 ;  /* 0x00000001ff8a7807 */ /* 0x000fc60001000000 */
[----:B------:R-:W-:-:S07]  /*13430*/  FADD.FTZ R151, R152, R151 ;  /* 0x0000009798977221 */ /* 0x000fce0000010000 */
.L_x_2220:
[----:B------:R-:W-:Y:S05]  /*13440*/  BSYNC.RECONVERGENT B2 ;  /* 0x0000000000027941 */ /* 0x000fea0003800200 */
.L_x_2219:
        /* <DEDUP_REMOVED lines=23> */
.L_x_2230:
        /* <DEDUP_REMOVED lines=13> */
.L_x_2232:
[----:B------:R-:W-:Y:S05]  /*13690*/  BSYNC.RECONVERGENT B4 ;  /* 0x0000000000047941 */ /* 0x000fea0003800200 */
.L_x_2231:
        /* <DEDUP_REMOVED lines=39> */
[----:B------:R-:W-:-:S03]  /*13910*/  LOP3.LUT R4, R4, UR31, R187, 0x96, !PT ;  /* 0x0000001f04047c12 */ /* 0x000fc6000f8e96bb */
[----:B------:R-:W-:Y:S01]  /*13920*/  IMAD.MOV.U32 R136, RZ, RZ, R186 ;  /* 0x000000ffff887224 */ /* 0x000fe200078e00ba */
[----:B------:R-:W-:-:S07]  /*13930*/  LOP3.LUT R3, R170, UR32, R221, 0x96, !PT ;  /* 0x00000020aa037c12 */ /* 0x000fce000f8e96dd */
.L_x_2229:
[----:B------:R-:W-:Y:S05]  /*13940*/  BSYNC.RECONVERGENT B3 ;  /* 0x0000000000037941 */ /* 0x000fea0003800200 */
.L_x_2228:
        /* <DEDUP_REMOVED lines=13> */
.L_x_2227:
[----:B------:R-:W-:Y:S05]  /*13a20*/  BSYNC.RECONVERGENT B2 ;  /* 0x0000000000027941 */ /* 0x000fea0003800200 */
.L_x_2226:
        /* <DEDUP_REMOVED lines=22> */
.L_x_2237:
        /* <DEDUP_REMOVED lines=13> */
.L_x_2239:
[----:B------:R-:W-:Y:S05]  /*13c60*/  BSYNC.RECONVERGENT B4 ;  /* 0x0000000000047941 */ /* 0x000fea0003800200 */
.L_x_2238:
        /* <DEDUP_REMOVED lines=43> */
.L_x_2236:
[----:B------:R-:W-:Y:S05]  /*13f20*/  BSYNC.RECONVERGENT B3 ;  /* 0x0000000000037941 */ /* 0x000fea0003800200 */
.L_x_2235:
        /* <DEDUP_REMOVED lines=11> */
.L_x_2234:
[----:B------:R-:W-:Y:S05]  /*13fe0*/  BSYNC.RECONVERGENT B2 ;  /* 0x0000000000027941 */ /* 0x000fea0003800200 */
.L_x_2233:
        /* <DEDUP_REMOVED lines=23> */
.L_x_2244:
        /* <DEDUP_REMOVED lines=13> */
.L_x_2246:
[----:B------:R-:W-:Y:S05]  /*14230*/  BSYNC.RECONVERGENT B4 ;  /* 0x0000000000047941 */ /* 0x000fea0003800200 */
.L_x_2245:
        /* <DEDUP_REMOVED lines=42> */
.L_x_2243:
[----:B------:R-:W-:Y:S05]  /*144e0*/  BSYNC.RECONVERGENT B3 ;  /* 0x0000000000037941 */ /* 0x000fea0003800200 */
.L_x_2242:
        /* <DEDUP_REMOVED lines=13> */
.L_x_2241:
[----:B------:R-:W-:Y:S05]  /*145c0*/  BSYNC.RECONVERGENT B2 ;  /* 0x0000000000027941 */ /* 0x000fea0003800200 */
.L_x_2240:
        /* <DEDUP_REMOVED lines=22> */
.L_x_2251:
        /* <DEDUP_REMOVED lines=13> */
.L_x_2253:
[----:B------:R-:W-:Y:S05]  /*14800*/  BSYNC.RECONVERGENT B4 ;  /* 0x0000000000047941 */ /* 0x000fea0003800200 */
.L_x_2252:
        /* <DEDUP_REMOVED lines=42> */
.L_x_2250:
[----:B------:R-:W-:Y:S05]  /*14ab0*/  BSYNC.RECONVERGENT B3 ;  /* 0x0000000000037941 */ /* 0x000fea0003800200 */
.L_x_2249:
        /* <DEDUP_REMOVED lines=11> */
.L_x_2248:
[----:B------:R-:W-:Y:S05]  /*14b70*/  BSYNC.RECONVERGENT B2 ;  /* 0x0000000000027941 */ /* 0x000fea0003800200 */
.L_x_2247:
        /* <DEDUP_REMOVED lines=23> */
.L_x_2258:
        /* <DEDUP_REMOVED lines=13> */
.L_x_2260:
[----:B------:R-:W-:Y:S05]  /*14dc0*/  BSYNC.RECONVERGENT B4 ;  /* 0x0000000000047941 */ /* 0x000fea0003800200 */
.L_x_2259:
        /* <DEDUP_REMOVED lines=39> */
[----:B------:R-:W-:Y:S01]  /*15040*/  MOV R136, R202 ;  /* 0x000000ca00887202 */ /* 0x000fe20000000f00 */
[----:B------:R-:W-:Y:S01]  /*15050*/  IMAD.MOV.U32 R5, RZ, RZ, RZ ;  /* 0x000000ffff057224 */ /* 0x000fe200078e00ff */
[----:B------:R-:W-:-:S07]  /*15060*/  LOP3.LUT R3, R116, UR32, R223, 0x96, !PT ;  /* 0x0000002074037c12 */ /* 0x000fce000f8e96df */
.L_x_2257:
[----:B------:R-:W-:Y:S05]  /*15070*/  BSYNC.RECONVERGENT B3 ;  /* 0x0000000000037941 */ /* 0x000fea0003800200 */
.L_x_2256:
        /* <DEDUP_REMOVED lines=13> */
.L_x_2255:
[----:B------:R-:W-:Y:S05]  /*15150*/  BSYNC.RECONVERGENT B2 ;  /* 0x0000000000027941 */ /* 0x000fea0003800200 */
.L_x_2254:
        /* <DEDUP_REMOVED lines=22> */
.L_x_2265:
        /* <DEDUP_REMOVED lines=13> */
.L_x_2267:
[----:B------:R-:W-:Y:S05]  /*15390*/  BSYNC.RECONVERGENT B4 ;  /* 0x0000000000047941 */ /* 0x000fea0003800200 */
.L_x_2266:
        /* <DEDUP_REMOVED lines=42> */
.L_x_2264:
[----:B------:R-:W-:Y:S05]  /*15640*/  BSYNC.RECONVERGENT B3 ;  /* 0x0000000000037941 */ /* 0x000fea0003800200 */
.L_x_2263:
        /* <DEDUP_REMOVED lines=11> */
.L_x_2262:
[----:B------:R-:W-:Y:S05]  /*15700*/  BSYNC.RECONVERGENT B2 ;  /* 0x0000000000027941 */ /* 0x000fea0003800200 */
.L_x_2261:
        /* <DEDUP_REMOVED lines=23> */
.L_x_2272:
        /* <DEDUP_REMOVED lines=13> */
.L_x_2274:
[----:B------:R-:W-:Y:S05]  /*15950*/  BSYNC.RECONVERGENT B4 ;  /* 0x0000000000047941 */ /* 0x000fea0003800200 */
.L_x_2273:
        /* <DEDUP_REMOVED lines=43> */
.L_x_2271:
[----:B------:R-:W-:Y:S05]  /*15c10*/  BSYNC.RECONVERGENT B3 ;  /* 0x0000000000037941 */ /* 0x000fea0003800200 */
.L_x_2270:
[----:B-----5:R-:W-:Y:S01]  /*15c20*/  PRMT R119, R51, 0x7632, R119 ;  /* 0x0000763233777816 */ /* 0x020fe20000000077 */
[----:B------:R-:W-:Y:S01]  /*15c30*/  HFMA2 R203, -RZ, RZ, 0.1171875, 0 ;  /* 0x2f800000ffcb7431 */ /* 0x000fe200000001ff */
[----:B------:R-:W-:-:S03]  /*15c40*/  I2FP.F32.U32 R116, R117 ;  /* 0x0000007500747245 */ /* 0x000fc60000201000 */
[C---:B------:R-:W-:Y:S01]  /*15c50*/  IMAD.U32 R117, R119.reuse, 0x10000, RZ ;  /* 0x0001000077757824 */ /* 0x040fe200078e00ff */
        /* <DEDUP_REMOVED lines=9> */
.L_x_2269:
[----:B------:R-:W-:Y:S05]  /*15cf0*/  BSYNC.RECONVERGENT B2 ;  /* 0x0000000000027941 */ /* 0x000fea0003800200 */
.L_x_2268:
[----:B------:R-:W-:Y:S02]  /*15d00*/  F2FP.BF16.F32.PACK_AB R119, RZ, R203 ;  /* 0x000000cbff77723e */ /* 0x000fe400000010ff */
[----:B------:R-:W-:Y:S02]  /*15d10*/  PRMT R118, R227, 0x5410, R118 ;  /* 0x00005410e3767816 */ /* 0x000fe40000000076 */
[----:B------:R-:W-:Y:S02]  /*15d20*/  PRMT R117, R224, 0x5410, R226 ;  /* 0x00005410e0757816 */ /* 0x000fe400000000e2 */
[----:B------:R-:W-:Y:S02]  /*15d30*/  PRMT R116, R212, 0x5410, R219 ;  /* 0x00005410d4747816 */ /* 0x000fe400000000db */
[----:B------:R-:W-:Y:S01]  /*15d40*/  PRMT R119, R225, 0x5410, R119 ;  /* 0x00005410e1777816 */ /* 0x000fe20000000077 */
[----:B------:R-:W-:Y:S06]  /*15d50*/  BRA `(.L_x_2275) ;  /* 0x0000002800ec7947 */ /* 0x000fec0003800000 */
.L_x_2218:
[----:B------:R-:W-:Y:S01]  /*15d60*/  BSSY.RECONVERGENT B2, `(.L_x_2276) ;  /* 0x0000057000027945 */ /* 0x000fe20003800200 */
[----:B------:R-:W-:Y:S01]  /*15d70*/  MOV R151, RZ ;  /* 0x000000ff00977202 */ /* 0x000fe20000000f00 */
[----:B------:R-:W-:Y:S02]  /*15d80*/  IMAD.MOV.U32 R222, RZ, RZ, R212 ;  /* 0x000000ffffde7224 */ /* 0x000fe400078e00d4 */
[----:B01----:R-:W-:Y:S01]  /*15d90*/  IMAD.MOV.U32 R116, RZ, RZ, R5 ;  /* 0x000000ffff747224 */ /* 0x003fe200078e0005 */
        /* <DEDUP_REMOVED lines=17> */
.L_x_2280:
        /* <DEDUP_REMOVED lines=13> */
.L_x_2282:
[----:B------:R-:W-:Y:S05]  /*15f80*/  BSYNC.RECONVERGENT B4 ;  /* 0x0000000000047941 */ /* 0x000fea0003800200 */
.L_x_2281:
        /* <DEDUP_REMOVED lines=42> */
.L_x_2279:
[----:B------:R-:W-:Y:S05]  /*16230*/  BSYNC.RECONVERGENT B3 ;  /* 0x0000000000037941 */ /* 0x000fea0003800200 */
.L_x_2278:
        /* <DEDUP_REMOVED lines=9> */
.L_x_2277:
[----:B------:R-:W-:Y:S05]  /*162d0*/  BSYNC.RECONVERGENT B2 ;  /* 0x0000000000027941 */ /* 0x000fea0003800200 */
.L_x_2276:
        /* <DEDUP_REMOVED lines=18> */
.L_x_2287:
        /* <DEDUP_REMOVED lines=13> */
.L_x_2289:
[----:B------:R-:W-:Y:S05]  /*164d0*/  BSYNC.RECONVERGENT B4 ;  /* 0x0000000000047941 */ /* 0x000fea0003800200 */
.L_x_2288:
        /* <DEDUP_REMOVED lines=43> */
.L_x_2286:
[----:B------:R-:W-:Y:S05]  /*16790*/  BSYNC.RECONVERGENT B3 ;  /* 0x0000000000037941 */ /* 0x000fea0003800200 */
.L_x_2285:
        /* <DEDUP_REMOVED lines=10> */
.L_x_2284:
[----:B------:R-:W-:Y:S05]  /*16840*/  BSYNC.RECONVERGENT B2 ;  /* 0x0000000000027941 */ /* 0x000fea0003800200 */
.L_x_2283:
        /* <DEDUP_REMOVED lines=18> */
.L_x_2294:
        /* <DEDUP_REMOVED lines=13> */
.L_x_2296:
[----:B------:R-:W-:Y:S05]  /*16a40*/  BSYNC.RECONVERGENT B4 ;  /* 0x0000000000047941 */ /* 0x000fea0003800200 */
.L_x_2295:
        /* <DEDUP_REMOVED lines=43> */
.L_x_2293:
[----:B------:R-:W-:Y:S05]  /*16d00*/  BSYNC.RECONVERGENT B3 ;  /* 0x0000000000037941 */ /* 0x000fea0003800200 */
.L_x_2292:
        /* <DEDUP_REMOVED lines=9> */
.L_x_2291:
[----:B------:R-:W-:Y:S05]  /*16da0*/  BSYNC.RECONVERGENT B2 ;  /* 0x0000000000027941 */ /* 0x000fea0003800200 */
.L_x_2290:
        /* <DEDUP_REMOVED lines=18> */
.L_x_2301:
        /* <DEDUP_REMOVED lines=13> */
.L_x_2303:
[----:B------:R-:W-:Y:S05]  /*16fa0*/  BSYNC.RECONVERGENT B4 ;  /* 0x0000000000047941 */ /* 0x000fea0003800200 */
.L_x_2302:
        /* <DEDUP_REMOVED lines=43> */
.L_x_2300:
[----:B------:R-:W-:Y:S05]  /*17260*/  BSYNC.RECONVERGENT B3 ;  /* 0x0000000000037941 */ /* 0x000fea0003800200 */
.L_x_2299:
        /* <DEDUP_REMOVED lines=10> */
.L_x_2298:
[----:B------:R-:W-:Y:S05]  /*17310*/  BSYNC.RECONVERGENT B2 ;  /* 0x0000000000027941 */ /* 0x000fea0003800200 */
.L_x_2297:
        /* <DEDUP_REMOVED lines=18> */
.L_x_2308:
        /* <DEDUP_REMOVED lines=13> */
.L_x_2310:
[----:B------:R-:W-:Y:S05]  /*17510*/  BSYNC.RECONVERGENT B4 ;  /* 0x0000000000047941 */ /* 0x000fea0003800200 */
.L_x_2309:
        /* <DEDUP_REMOVED lines=43> */
.L_x_2307:
[----:B------:R-:W-:Y:S05]  /*177d0*/  BSYNC.RECONVERGENT B3 ;  /* 0x0000000000037941 */ /* 0x000fea0003800200 */
.L_x_2306:
        /* <DEDUP_REMOVED lines=9> */
.L_x_2305:
[----:B------:R-:W-:Y:S05]  /*17870*/  BSYNC.RECONVERGENT B2 ;  /* 0x0000000000027941 */ /* 0x000fea0003800200 */
.L_x_2304:
        /* <DEDUP_REMOVED lines=18> */
.L_x_2315:
        /* <DEDUP_REMOVED lines=13> */
.L_x_2317:
[----:B------:R-:W-:Y:S05]  /*17a70*/  BSYNC.RECONVERGENT B4 ;  /* 0x0000000000047941 */ /* 0x000fea0003800200 */
.L_x_2316:
        /* <DEDUP_REMOVED lines=43> */
.L_x_2314:
[----:B------:R-:W-:Y:S05]  /*17d30*/  BSYNC.RECONVERGENT B3 ;  /* 0x0000000000037941 */ /* 0x000fea0003800200 */
.L_x_2313:
        /* <DEDUP_REMOVED lines=10> */
.L_x_2312:
[----:B------:R-:W-:Y:S05]  /*17de0*/  BSYNC.RECONVERGENT B2 ;  /* 0x0000000000027941 */ /* 0x000fea0003800200 */
.L_x_2311:
        /* <DEDUP_REMOVED lines=18> */
.L_x_2322:
        /* <DEDUP_REMOVED lines=13> */
.L_x_2324:
[----:B------:R-:W-:Y:S05]  /*17fe0*/  BSYNC.RECONVERGENT B4 ;  /* 0x0000000000047941 */ /* 0x000fea0003800200 */
.L_x_2323:
        /* <DEDUP_REMOVED lines=43> */
.L_x_2321:
[----:B------:R-:W-:Y:S05]  /*182a0*/  BSYNC.RECONVERGENT B3 ;  /* 0x0000000000037941 */ /* 0x000fea0003800200 */
.L_x_2320:
        /* <DEDUP_REMOVED lines=9> */
.L_x_2319:
[----:B------:R-:W-:Y:S05]  /*18340*/  BSYNC.RECONVERGENT B2 ;  /* 0x0000000000027941 */ /* 0x000fea0003800200 */
.L_x_2318:
        /* <DEDUP_REMOVED lines=18> */
.L_x_2329:
        /* <DEDUP_REMOVED lines=13> */
.L_x_2331:
[----:B------:R-:W-:Y:S05]  /*18540*/  BSYNC.RECONVERGENT B4 ;  /* 0x0000000000047941 */ /* 0x000fea0003800200 */
.L_x_2330:
        /* <DEDUP_REMOVED lines=43> */
.L_x_2328:
[----:B------:R-:W-:Y:S05]  /*18800*/  BSYNC.RECONVERGENT B3 ;  /* 0x0000000000037941 */ /* 0x000fea0003800200 */
.L_x_2327:
        /* <DEDUP_REMOVED lines=10> */
.L_x_2326:
[----:B------:R-:W-:Y:S05]  /*188b0*/  BSYNC.RECONVERGENT B2 ;  /* 0x0000000000027941 */ /* 0x000fea0003800200 */
.L_x_2325:
[----:B------:R-:W-:Y:S02]  /*188c0*/  F2FP.BF16.F32.PACK_AB R119, RZ, R203 ;  /* 0x000000cbff77723e */ /* 0x000fe400000010ff */
[----:B------:R-:W-:Y:S02]  /*188d0*/  PRMT R118, R226, 0x5410, R227 ;  /* 0x00005410e2767816 */ /* 0x000fe400000000e3 */
[----:B------:R-:W-:Y:S02]  /*188e0*/  PRMT R117, R225, 0x5410, R224 ;  /* 0x00005410e1757816 */ /* 0x000fe400000000e0 */
[----:B------:R-:W-:Y:S02]  /*188f0*/  PRMT R116, R223, 0x5410, R219 ;  /* 0x00005410df747816 */ /* 0x000fe400000000db */
[----:B------:R-:W-:-:S07]  /*18900*/  PRMT R119, R212, 0x5410, R119 ;  /* 0x00005410d4777816 */ /* 0x000fce0000000077 */
.L_x_2275:
        /* <DEDUP_REMOVED lines=26> */
.L_x_2333:
[----:B------:R-:W-:Y:S05]  /*18ab0*/  BSYNC.RECONVERGENT B2 ;  /* 0x0000000000027941 */ /* 0x000fea0003800200 */
.L_x_2332:
[----:B------:R-:W-:Y:S01]  /*18ac0*/  VIADD R217, R217, 0x20 ;  /* 0x00000020d9d97836 */ /* 0x000fe20000000000 */
[----:B------:R-:W-:-:S07]  /*18ad0*/  IADD3 R216, PT, PT, R216, 0x20, RZ ;  /* 0x00000020d8d87810 */ /* 0x000fce0007ffe0ff */
.L_x_2215:
[----:B------:R-:W-:Y:S05]  /*18ae0*/  BSYNC.RECONVERGENT B1 ;  /* 0x0000000000017941 */ /* 0x000fea0003800200 */
.L_x_2214:
        /* <DEDUP_REMOVED lines=10> */
.L_x_2337:
[----:B------:R-:W-:Y:S05]  /*18b90*/  BSYNC.RECONVERGENT B2 ;  /* 0x0000000000027941 */ /* 0x000fea0003800200 */
.L_x_2336:
        /* <DEDUP_REMOVED lines=28> */
.L_x_2343:
        /* <DEDUP_REMOVED lines=13> */
.L_x_2345:
[----:B------:R-:W-:Y:S05]  /*18e30*/  BSYNC.RECONVERGENT B4 ;  /* 0x0000000000047941 */ /* 0x000fea0003800200 */
.L_x_2344:
        /* <DEDUP_REMOVED lines=42> */
.L_x_2342:
[----:B------:R-:W-:Y:S05]  /*190e0*/  BSYNC.RECONVERGENT B3 ;  /* 0x0000000000037941 */ /* 0x000fea0003800200 */
.L_x_2341:
        /* <DEDUP_REMOVED lines=11> */
.L_x_2340:
[----:B------:R-:W-:Y:S05]  /*191a0*/  BSYNC.RECONVERGENT B2 ;  /* 0x0000000000027941 */ /* 0x000fea0003800200 */
.L_x_2339:
        /* <DEDUP_REMOVED lines=23> */
.L_x_2350:
        /* <DEDUP_REMOVED lines=13> */
.L_x_2352:
[----:B------:R-:W-:Y:S05]  /*193f0*/  BSYNC.RECONVERGENT B4 ;  /* 0x0000000000047941 */ /* 0x000fea0003800200 */
.L_x_2351:
        /* <DEDUP_REMOVED lines=42> */
.L_x_2349:
[----:B------:R-:W-:Y:S05]  /*196a0*/  BSYNC.RECONVERGENT B3 ;  /* 0x0000000000037941 */ /* 0x000fea0003800200 */
.L_x_2348:
        /* <DEDUP_REMOVED lines=13> */
.L_x_2347:
[----:B------:R-:W-:Y:S05]  /*19780*/  BSYNC.RECONVERGENT B2 ;  /* 0x0000000000027941 */ /* 0x000fea0003800200 */
.L_x_2346:
        /* <DEDUP_REMOVED lines=22> */
.L_x_2357:
        /* <DEDUP_REMOVED lines=13> */
.L_x_2359:
[----:B------:R-:W-:Y:S05]  /*199c0*/  BSYNC.RECONVERGENT B4 ;  /* 0x0000000000047941 */ /* 0x000fea0003800200 */
.L_x_2358:
        /* <DEDUP_REMOVED lines=43> */
.L_x_2356:
[----:B------:R-:W-:Y:S05]  /*19c80*/  BSYNC.RECONVERGENT B3 ;  /* 0x0000000000037941 */ /* 0x000fea0003800200 */
.L_x_2355:
        /* <DEDUP_REMOVED lines=11> */
.L_x_2354:
[----:B------:R-:W-:Y:S05]  /*19d40*/  BSYNC.RECONVERGENT B2 ;  /* 0x0000000000027941 */ /* 0x000fea0003800200 */
.L_x_2353:
        /* <DEDUP_REMOVED lines=23> */
.L_x_2364:
        /* <DEDUP_REMOVED lines=13> */
.L_x_2366:
[----:B------:R-:W-:Y:S05]  /*19f90*/  BSYNC.RECONVERGENT B4 ;  /* 0x0000000000047941 */ /* 0x000fea0003800200 */
.L_x_2365:
        /* <DEDUP_REMOVED lines=42> */
.L_x_2363:
[----:B------:R-:W-:Y:S05]  /*1a240*/  BSYNC.RECONVERGENT B3 ;  /* 0x0000000000037941 */ /* 0x000fea0003800200 */
.L_x_2362:
        /* <DEDUP_REMOVED lines=13> */
.L_x_2361:
[----:B------:R-:W-:Y:S05]  /*1a320*/  BSYNC.RECONVERGENT B2 ;  /* 0x0000000000027941 */ /* 0x000fea0003800200 */
.L_x_2360:
        /* <DEDUP_REMOVED lines=22> */
.L_x_2371:
        /* <DEDUP_REMOVED lines=13> */
.L_x_2373:
[----:B------:R-:W-:Y:S05]  /*1a560*/  BSYNC.RECONVERGENT B4 ;  /* 0x0000000000047941 */ /* 0x000fea0003800200 */
.L_x_2372:
        /* <DEDUP_REMOVED lines=42> */
.L_x_2370:
[----:B------:R-:W-:Y:S05]  /*1a810*/  BSYNC.RECONVERGENT B3 ;  /* 0x0000000000037941 */ /* 0x000fea0003800200 */
.L_x_2369:
        /* <DEDUP_REMOVED lines=11> */
.L_x_2368:
[----:B------:R-:W-:Y:S05]  /*1a8d0*/  BSYNC.RECONVERGENT B2 ;  /* 0x0000000000027941 */ /* 0x000fea0003800200 */
.L_x_2367:
        /* <DEDUP_REMOVED lines=23> */
.L_x_2378:
        /* <DEDUP_REMOVED lines=13> */
.L_x_2380:
[----:B------:R-:W-:Y:S05]  /*1ab20*/  BSYNC.RECONVERGENT B4 ;  /* 0x0000000000047941 */ /* 0x000fea0003800200 */
.L_x_2379:
        /* <DEDUP_REMOVED lines=42> */
.L_x_2377:
[----:B------:R-:W-:Y:S05]  /*1add0*/  BSYNC.RECONVERGENT B3 ;  /* 0x0000000000037941 */ /* 0x000fea0003800200 */
.L_x_2376:
        /* <DEDUP_REMOVED lines=13> */
.L_x_2375:
[----:B------:R-:W-:Y:S05]  /*1aeb0*/  BSYNC.RECONVERGENT B2 ;  /* 0x0000000000027941 */ /* 0x000fea0003800200 */
.L_x_2374:
        /* <DEDUP_REMOVED lines=22> */
.L_x_2385:
        /* <DEDUP_REMOVED lines=13> */
.L_x_2387:
[----:B------:R-:W-:Y:S05]  /*1b0f0*/  BSYNC.RECONVERGENT B4 ;  /* 0x0000000000047941 */ /* 0x000fea0003800200 */
.L_x_2386:
        /* <DEDUP_REMOVED lines=42> */
.L_x_2384:
[----:B------:R-:W-:Y:S05]  /*1b3a0*/  BSYNC.RECONVERGENT B3 ;  /* 0x0000000000037941 */ /* 0x000fea0003800200 */
.L_x_2383:
        /* <DEDUP_REMOVED lines=11> */
.L_x_2382:
[----:B------:R-:W-:Y:S05]  /*1b460*/  BSYNC.RECONVERGENT B2 ;  /* 0x0000000000027941 */ /* 0x000fea0003800200 */
.L_x_2381:
        /* <DEDUP_REMOVED lines=23> */
.L_x_2392:
        /* <DEDUP_REMOVED lines=13> */
.L_x_2394:
[----:B------:R-:W-:Y:S05]  /*1b6b0*/  BSYNC.RECONVERGENT B4 ;  /* 0x0000000000047941 */ /* 0x000fea0003800200 */
.L_x_2393:
        /* <DEDUP_REMOVED lines=43> */
.L_x_2391:
[----:B------:R-:W-:Y:S05]  /*1b970*/  BSYNC.RECONVERGENT B3 ;  /* 0x0000000000037941 */ /* 0x000fea0003800200 */
.L_x_2390:
        /* <DEDUP_REMOVED lines=13> */
.L_x_2389:
[----:B------:R-:W-:Y:S05]  /*1ba50*/  BSYNC.RECONVERGENT B2 ;  /* 0x0000000000027941 */ /* 0x000fea0003800200 */
.L_x_2388:
[----:B------:R-:W-:Y:S02]  /*1ba60*/  F2FP.BF16.F32.PACK_AB R119, RZ, R205 ;  /* 0x000000cdff77723e */ /* 0x000fe400000010ff */
[----:B------:R-:W-:Y:S02]  /*1ba70*/  PRMT R118, R227, 0x5410, R118 ;  /* 0x00005410e3767816 */ /* 0x000fe40000000076 */
[----:B------:R-:W-:Y:S02]  /*1ba80*/  PRMT R117, R224, 0x5410, R226 ;  /* 0x00005410e0757816 */ /* 0x000fe400000000e2 */
[----:B------:R-:W-:Y:S02]  /*1ba90*/  PRMT R116, R212, 0x5410, R219 ;  /* 0x00005410d4747816 */ /* 0x000fe400000000db */
[----:B------:R-:W-:Y:S01]  /*1baa0*/  PRMT R119, R225, 0x5410, R119 ;  /* 0x00005410e1777816 */ /* 0x000fe20000000077 */
[----:B------:R-:W-:Y:S06]  /*1bab0*/  BRA `(.L_x_2395) ;  /* 0x0000002800ec7947 */ /* 0x000fec0003800000 */
.L_x_2338:
        /* <DEDUP_REMOVED lines=21> */
.L_x_2400:
        /* <DEDUP_REMOVED lines=13> */
.L_x_2402:
[----:B------:R-:W-:Y:S05]  /*1bce0*/  BSYNC.RECONVERGENT B4 ;  /* 0x0000000000047941 */ /* 0x000fea0003800200 */
.L_x_2401:
        /* <DEDUP_REMOVED lines=42> */
.L_x_2399:
[----:B------:R-:W-:Y:S05]  /*1bf90*/  BSYNC.RECONVERGENT B3 ;  /* 0x0000000000037941 */ /* 0x000fea0003800200 */
.L_x_2398:
[----:B------:R-:W-:Y:S01]  /*1bfa0*/  I2FP.F32.U32 R5, R117 ;  /* 0x0000007500057245 */ /* 0x000fe20000201000 */
[----:B------:R-:W-:Y:S02]  /*1bfb0*/  HFMA2 R118, -RZ, RZ, 0.1171875, 0 ;  /* 0x2f800000ff767431 */ /* 0x000fe400000001ff */
[----:B-----5:R-:W-:-:S03]  /*1bfc0*/  IMAD.U32 R117, R48, 0x10000, RZ ;  /* 0x0001000030757824 */ /* 0x020fc600078e00ff */
[----:B------:R-:W-:Y:S01]  /*1bfd0*/  FFMA.FTZ R5, R5, R118, 1.1641532182693481445e-10 ;  /* 0x2f00000005057423 */ /* 0x000fe20000010076 */
[----:B------:R-:W-:-:S04]  /*1bfe0*/  FMUL.FTZ R117, R117, UR13 ;  /* 0x0000000d75757c20 */ /* 0x000fc80008410000 */
[----:B------:R-:W-:Y:S01]  /*1bff0*/  FMUL.FTZ R117, R117, UR12 ;  /* 0x0000000c75757c20 */ /* 0x000fe20008410000 */
[----:B------:R-:W-:-:S04]  /*1c000*/  FSETP.GTU.FTZ.AND P1, PT, R5, UR10, PT ;  /* 0x0000000a05007c0b */ /* 0x000fc8000bf3c000 */
[----:B------:R-:W-:Y:S02]  /*1c010*/  FSEL R153, R117, RZ, !P1 ;  /* 0x000000ff75997208 */ /* 0x000fe40004800000 */
[----:B------:R-:W-:-:S07]  /*1c020*/  SEL R138, RZ, 0x1, P1 ;  /* 0x00000001ff8a7807 */ /* 0x000fce0000800000 */
.L_x_2397:
[----:B------:R-:W-:Y:S05]  /*1c030*/  BSYNC.RECONVERGENT B2 ;  /* 0x0000000000027941 */ /* 0x000fea0003800200 */
.L_x_2396:
        /* <DEDUP_REMOVED lines=18> */
.L_x_2407:
        /* <DEDUP_REMOVED lines=13> */
.L_x_2409:
[----:B------:R-:W-:Y:S05]  /*1c230*/  BSYNC.RECONVERGENT B4 ;  /* 0x0000000000047941 */ /* 0x000fea0003800200 */
.L_x_2408:
        /* <DEDUP_REMOVED lines=43> */
.L_x_2406:
[----:B------:R-:W-:Y:S05]  /*1c4f0*/  BSYNC.RECONVERGENT B3 ;  /* 0x0000000000037941 */ /* 0x000fea0003800200 */
.L_x_2405:
[----:B-----5:R-:W-:Y:S02]  /*1c500*/  PRMT R118, R48, 0x7632, R118 ;  /* 0x0000763230767816 */ /* 0x020fe40000000076 */
[----:B------:R-:W-:Y:S01]  /*1c510*/  I2FP.F32.U32 R116, R117 ;  /* 0x0000007500747245 */ /* 0x000fe20000201000 */
[----:B------:R-:W-:Y:S02]  /*1c520*/  HFMA2 R117, -RZ, RZ, 0.1171875, 0 ;  /* 0x2f800000ff757431 */ /* 0x000fe400000001ff */
[----:B------:R-:W-:-:S03]  /*1c530*/  IMAD.U32 R118, R118, 0x10000, RZ ;  /* 0x0001000076767824 */ /* 0x000fc600078e00ff */
[----:B------:R-:W-:Y:S01]  /*1c540*/  FFMA.FTZ R116, R116, R117, 1.1641532182693481445e-10 ;  /* 0x2f00000074747423 */ /* 0x000fe20000010075 */
[----:B------:R-:W-:-:S04]  /*1c550*/  FMUL.FTZ R118, R118, UR13 ;  /* 0x0000000d76767c20 */ /* 0x000fc80008410000 */
[----:B------:R-:W-:Y:S01]  /*1c560*/  FMUL.FTZ R118, R118, UR12 ;  /* 0x0000000c76767c20 */ /* 0x000fe20008410000 */
[----:B------:R-:W-:-:S04]  /*1c570*/  FSETP.GTU.FTZ.AND P1, PT, R116, UR10, PT ;  /* 0x0000000a74007c0b */ /* 0x000fc8000bf3c000 */
[----:B------:R-:W-:Y:S02]  /*1c580*/  FSEL R154, R118, RZ, !P1 ;  /* 0x000000ff769a7208 */ /* 0x000fe40004800000 */
[----:B------:R-:W-:-:S07]  /*1c590*/  SEL R140, RZ, 0x1, P1 ;  /* 0x00000001ff8c7807 */ /* 0x000fce0000800000 */
.L_x_2404:
[----:B------:R-:W-:Y:S05]  /*1c5a0*/  BSYNC.RECONVERGENT B2 ;  /* 0x0000000000027941 */ /* 0x000fea0003800200 */
.L_x_2403:
        /* <DEDUP_REMOVED lines=18> */
.L_x_2414:
        /* <DEDUP_REMOVED lines=13> */
.L_x_2416:
[----:B------:R-:W-:Y:S05]  /*1c7a0*/  BSYNC.RECONVERGENT B4 ;  /* 0x0000000000047941 */ /* 0x000fea0003800200 */
.L_x_2415:
        /* <DEDUP_REMOVED lines=43> */
.L_x_2413:
[----:B------:R-:W-:Y:S05]  /*1ca60*/  BSYNC.RECONVERGENT B3 ;  /* 0x0000000000037941 */ /* 0x000fea0003800200 */
.L_x_2412:
        /* <DEDUP_REMOVED lines=9> */
.L_x_2411:
[----:B------:R-:W-:Y:S05]  /*1cb00*/  BSYNC.RECONVERGENT B2 ;  /* 0x0000000000027941 */ /* 0x000fea0003800200 */
.L_x_2410:
        /* <DEDUP_REMOVED lines=18> */
.L_x_2421:
        /* <DEDUP_REMOVED lines=13> */
.L_x_2423:
[----:B------:R-:W-:Y:S05]  /*1cd00*/  BSYNC.RECONVERGENT B4 ;  /* 0x0000000000047941 */ /* 0x000fea0003800200 */
.L_x_2422:
        /* <DEDUP_REMOVED lines=43> */
.L_x_2420:
[----:B------:R-:W-:Y:S05]  /*1cfc0*/  BSYNC.RECONVERGENT B3 ;  /* 0x0000000000037941 */ /* 0x000fea0003800200 */
.L_x_2419:
        /* <DEDUP_REMOVED lines=10> */
.L_x_2418:
[----:B------:R-:W-:Y:S05]  /*1d070*/  BSYNC.RECONVERGENT B2 ;  /* 0x0000000000027941 */ /* 0x000fea0003800200 */
.L_x_2417:
        /* <DEDUP_REMOVED lines=18> */
.L_x_2428:
        /* <DEDUP_REMOVED lines=13> */
.L_x_2430:
[----:B------:R-:W-:Y:S05]  /*1d270*/  BSYNC.RECONVERGENT B4 ;  /* 0x0000000000047941 */ /* 0x000fea0003800200 */
.L_x_2429:
        /* <DEDUP_REMOVED lines=43> */
.L_x_2427:
[----:B------:R-:W-:Y:S05]  /*1d530*/  BSYNC.RECONVERGENT B3 ;  /* 0x0000000000037941 */ /* 0x000fea0003800200 */
.L_x_2426:
        /* <DEDUP_REMOVED lines=9> */
.L_x_2425:
[----:B------:R-:W-:Y:S05]  /*1d5d0*/  BSYNC.RECONVERGENT B2 ;  /* 0x0000000000027941 */ /* 0x000fea0003800200 */
.L_x_2424:
        /* <DEDUP_REMOVED lines=18> */
.L_x_2435:
        /* <DEDUP_REMOVED lines=13> */
.L_x_2437:
[----:B------:R-:W-:Y:S05]  /*1d7d0*/  BSYNC.RECONVERGENT B4 ;  /* 0x0000000000047941 */ /* 0x000fea0003800200 */
.L_x_2436:
        /* <DEDUP_REMOVED lines=43> */
.L_x_2434:
[----:B------:R-:W-:Y:S05]  /*1da90*/  BSYNC.RECONVERGENT B3 ;  /* 0x0000000000037941 */ /* 0x000fea0003800200 */
.L_x_2433:
        /* <DEDUP_REMOVED lines=10> */
.L_x_2432:
[----:B------:R-:W-:Y:S05]  /*1db40*/  BSYNC.RECONVERGENT B2 ;  /* 0x0000000000027941 */ /* 0x000fea0003800200 */
.L_x_2431:
        /* <DEDUP_REMOVED lines=18> */
.L_x_2442:
        /* <DEDUP_REMOVED lines=13> */
.L_x_2444:
[----:B------:R-:W-:Y:S05]  /*1dd40*/  BSYNC.RECONVERGENT B4 ;  /* 0x0000000000047941 */ /* 0x000fea0003800200 */
.L_x_2443:
        /* <DEDUP_REMOVED lines=43> */
.L_x_2441:
[----:B------:R-:W-:Y:S05]  /*1e000*/  BSYNC.RECONVERGENT B3 ;  /* 0x0000000000037941 */ /* 0x000fea0003800200 */
.L_x_2440:
        /* <DEDUP_REMOVED lines=9> */
.L_x_2439:
[----:B------:R-:W-:Y:S05]  /*1e0a0*/  BSYNC.RECONVERGENT B2 ;  /* 0x0000000000027941 */ /* 0x000fea0003800200 */
.L_x_2438:
        /* <DEDUP_REMOVED lines=18> */
.L_x_2449:
        /* <DEDUP_REMOVED lines=13> */
.L_x_2451:
[----:B------:R-:W-:Y:S05]  /*1e2a0*/  BSYNC.RECONVERGENT B4 ;  /* 0x0000000000047941 */ /* 0x000fea0003800200 */
.L_x_2450:
        /* <DEDUP_REMOVED lines=43> */
.L_x_2448:
[----:B------:R-:W-:Y:S05]  /*1e560*/  BSYNC.RECONVERGENT B3 ;  /* 0x0000000000037941 */ /* 0x000fea0003800200 */
.L_x_2447:
        /* <DEDUP_REMOVED lines=10> */
.L_x_2446:
[----:B------:R-:W-:Y:S05]  /*1e610*/  BSYNC.RECONVERGENT B2 ;  /* 0x0000000000027941 */ /* 0x000fea0003800200 */
.L_x_2445:
[----:B------:R-:W-:Y:S02]  /*1e620*/  F2FP.BF16.F32.PACK_AB R119, RZ, R205 ;  /* 0x000000cdff77723e */ /* 0x000fe400000010ff */
[----:B------:R-:W-:Y:S02]  /*1e630*/  PRMT R118, R226, 0x5410, R227 ;  /* 0x00005410e2767816 */ /* 0x000fe400000000e3 */
[----:B------:R-:W-:Y:S02]  /*1e640*/  PRMT R117, R225, 0x5410, R224 ;  /* 0x00005410e1757816 */ /* 0x000fe400000000e0 */
[----:B------:R-:W-:Y:S02]  /*1e650*/  PRMT R116, R223, 0x5410, R219 ;  /* 0x00005410df747816 */ /* 0x000fe400000000db */
[----:B------:R-:W-:-:S07]  /*1e660*/  PRMT R119, R212, 0x5410, R119 ;  /* 0x00005410d4777816 */ /* 0x000fce0000000077 */
.L_x_2395:
        /* <DEDUP_REMOVED lines=26> */
.L_x_2453:
[----:B------:R-:W-:Y:S05]  /*1e810*/  BSYNC.RECONVERGENT B2 ;  /* 0x0000000000027941 */ /* 0x000fea0003800200 */
.L_x_2452:
[----:B------:R-:W-:Y:S02]  /*1e820*/  VIADD R217, R217, 0x20 ;  /* 0x00000020d9d97836 */ /* 0x000fe40000000000 */
[----:B------:R-:W-:-:S07]  /*1e830*/  VIADD R216, R216, 0x20 ;  /* 0x00000020d8d87836 */ /* 0x000fce0000000000 */
.L_x_2335:
[----:B------:R-:W-:Y:S05]  /*1e840*/  BSYNC.RECONVERGENT B1 ;  /* 0x0000000000017941 */ /* 0x000fea0003800200 */
.L_x_2334:
        /* <DEDUP_REMOVED lines=10> */
.L_x_2457:
[----:B------:R-:W-:Y:S05]  /*1e8f0*/  BSYNC.RECONVERGENT B2 ;  /* 0x0000000000027941 */ /* 0x000fea0003800200 */
.L_x_2456:
        /* <DEDUP_REMOVED lines=28> */
.L_x_2463:
        /* <DEDUP_REMOVED lines=13> */
.L_x_2465:
[----:B------:R-:W-:Y:S05]  /*1eb90*/  BSYNC.RECONVERGENT B4 ;  /* 0x0000000000047941 */ /* 0x000fea0003800200 */
.L_x_2464:
        /* <DEDUP_REMOVED lines=42> */
.L_x_2462:
[----:B------:R-:W-:Y:S05]  /*1ee40*/  BSYNC.RECONVERGENT B3 ;  /* 0x0000000000037941 */ /* 0x000fea0003800200 */
.L_x_2461:
        /* <DEDUP_REMOVED lines=11> */
.L_x_2460:
[----:B------:R-:W-:Y:S05]  /*1ef00*/  BSYNC.RECONVERGENT B2 ;  /* 0x0000000000027941 */ /* 0x000fea0003800200 */
.L_x_2459:
        /* <DEDUP_REMOVED lines=23> */
.L_x_2470:
        /* <DEDUP_REMOVED lines=13> */
.L_x_2472:
[----:B------:R-:W-:Y:S05]  /*1f150*/  BSYNC.RECONVERGENT B4 ;  /* 0x0000000000047941 */ /* 0x000fea0003800200 */
.L_x_2471:
        /* <DEDUP_REMOVED lines=42> */
.L_x_2469:
[----:B------:R-:W-:Y:S05]  /*1f400*/  BSYNC.RECONVERGENT B3 ;  /* 0x0000000000037941 */ /* 0x000fea0003800200 */
.L_x_2468:
        /* <DEDUP_REMOVED lines=13> */
.L_x_2467:
[----:B------:R-:W-:Y:S05]  /*1f4e0*/  BSYNC.RECONVERGENT B2 ;  /* 0x0000000000027941 */ /* 0x000fea0003800200 */
.L_x_2466:
        /* <DEDUP_REMOVED lines=22> */
.L_x_2477:
        /* <DEDUP_REMOVED lines=13> */
.L_x_2479:
[----:B------:R-:W-:Y:S05]  /*1f720*/  BSYNC.RECONVERGENT B4 ;  /* 0x0000000000047941 */ /* 0x000fea0003800200 */
.L_x_2478:
        /* <DEDUP_REMOVED lines=43> */
.L_x_2476:
[----:B------:R-:W-:Y:S05]  /*1f9e0*/  BSYNC.RECONVERGENT B3 ;  /* 0x0000000000037941 */ /* 0x000fea0003800200 */
.L_x_2475:
        /* <DEDUP_REMOVED lines=11> */
.L_x_2474:
[----:B------:R-:W-:Y:S05]  /*1faa0*/  BSYNC.RECONVERGENT B2 ;  /* 0x0000000000027941 */ /* 0x000fea0003800200 */
.L_x_2473:
        /* <DEDUP_REMOVED lines=23> */
.L_x_2484:
        /* <DEDUP_REMOVED lines=13> */
.L_x_2486:
[----:B------:R-:W-:Y:S05]  /*1fcf0*/  BSYNC.RECONVERGENT B4 ;  /* 0x0000000000047941 */ /* 0x000fea0003800200 */
.L_x_2485:
        /* <DEDUP_REMOVED lines=42> */
.L_x_2483:
[----:B------:R-:W-:Y:S05]  /*1ffa0*/  BSYNC.RECONVERGENT B3 ;  /* 0x0000000000037941 */ /* 0x000fea0003800200 */
.L_x_2482:
        /* <DEDUP_REMOVED lines=13> */
.L_x_2481:
[----:B------:R-:W-:Y:S05]  /*20080*/  BSYNC.RECONVERGENT B2 ;  /* 0x0000000000027941 */ /* 0x000fea0003800200 */
.L_x_2480:
        /* <DEDUP_REMOVED lines=22> */
.L_x_2491:
        /* <DEDUP_REMOVED lines=13> */
.L_x_2493:
[----:B------:R-:W-:Y:S05]  /*202c0*/  BSYNC.RECONVERGENT B4 ;  /* 0x0000000000047941 */ /* 0x000fea0003800200 */
.L_x_2492:
        /* <DEDUP_REMOVED lines=42> */
.L_x_2490:
[----:B------:R-:W-:Y:S05]  /*20570*/  BSYNC.RECONVERGENT B3 ;  /* 0x0000000000037941 */ /* 0x000fea0003800200 */
.L_x_2489:
        /* <DEDUP_REMOVED lines=11> */
.L_x_2488:
[----:B------:R-:W-:Y:S05]  /*20630*/  BSYNC.RECONVERGENT B2 ;  /* 0x0000000000027941 */ /* 0x000fea0003800200 */
.L_x_2487:
        /* <DEDUP_REMOVED lines=23> */
.L_x_2498:
        /* <DEDUP_REMOVED lines=13> */
.L_x_2500:
[----:B------:R-:W-:Y:S05]  /*20880*/  BSYNC.RECONVERGENT B4 ;  /* 0x0000000000047941 */ /* 0x000fea0003800200 */
.L_x_2499:
        /* <DEDUP_REMOVED lines=42> */
.L_x_2497:
[----:B------:R-:W-:Y:S05]  /*20b30*/  BSYNC.RECONVERGENT B3 ;  /* 0x0000000000037941 */ /* 0x000fea0003800200 */
.L_x_2496:
        /* <DEDUP_REMOVED lines=13> */
.L_x_2495:
[----:B------:R-:W-:Y:S05]  /*20c10*/  BSYNC.RECONVERGENT B2 ;  /* 0x0000000000027941 */ /* 0x000fea0003800200 */
.L_x_2494:
        /* <DEDUP_REMOVED lines=22> */
.L_x_2505:
        /* <DEDUP_REMOVED lines=13> */
.L_x_2507:
[----:B------:R-:W-:Y:S05]  /*20e50*/  BSYNC.RECONVERGENT B4 ;  /* 0x0000000000047941 */ /* 0x000fea0003800200 */
.L_x_2506:
        /* <DEDUP_REMOVED lines=42> */
.L_x_2504:
[----:B------:R-:W-:Y:S05]  /*21100*/  BSYNC.RECONVERGENT B3 ;  /* 0x0000000000037941 */ /* 0x000fea0003800200 */
.L_x_2503:
        /* <DEDUP_REMOVED lines=11> */
.L_x_2502:
[----:B------:R-:W-:Y:S05]  /*211c0*/  BSYNC.RECONVERGENT B2 ;  /* 0x0000000000027941 */ /* 0x000fea0003800200 */
.L_x_2501:
        /* <DEDUP_REMOVED lines=23> */
.L_x_2512:
        /* <DEDUP_REMOVED lines=13> */
.L_x_2514:
[----:B------:R-:W-:Y:S05]  /*21410*/  BSYNC.RECONVERGENT B4 ;  /* 0x0000000000047941 */ /* 0x000fea0003800200 */
.L_x_2513:
        /* <DEDUP_REMOVED lines=43> */
.L_x_2511:
[----:B------:R-:W-:Y:S05]  /*216d0*/  BSYNC.RECONVERGENT B3 ;  /* 0x0000000000037941 */ /* 0x000fea0003800200 */
.L_x_2510:
        /* <DEDUP_REMOVED lines=13> */
.L_x_2509:
[----:B------:R-:W-:Y:S05]  /*217b0*/  BSYNC.RECONVERGENT B2 ;  /* 0x0000000000027941 */ /* 0x000fea0003800200 */
.L_x_2508:
[----:B------:R-:W-:Y:S02]  /*217c0*/  F2FP.BF16.F32.PACK_AB R119, RZ, R207 ;  /* 0x000000cfff77723e */ /* 0x000fe400000010ff */
[----:B------:R-:W-:Y:S02]  /*217d0*/  PRMT R118, R227, 0x5410, R118 ;  /* 0x00005410e3767816 */ /* 0x000fe40000000076 */
[----:B------:R-:W-:Y:S02]  /*217e0*/  PRMT R117, R224, 0x5410, R226 ;  /* 0x00005410e0757816 */ /* 0x000fe400000000e2 */
[----:B------:R-:W-:Y:S02]  /*217f0*/  PRMT R116, R212, 0x5410, R219 ;  /* 0x00005410d4747816 */ /* 0x000fe400000000db */
[----:B------:R-:W-:Y:S01]  /*21800*/  PRMT R119, R225, 0x5410, R119 ;  /* 0x00005410e1777816 */ /* 0x000fe20000000077 */
[----:B------:R-:W-:Y:S06]  /*21810*/  BRA `(.L_x_2515) ;  /* 0x0000002800ec7947 */ /* 0x000fec0003800000 */
.L_x_2458:
        /* <DEDUP_REMOVED lines=21> */
.L_x_2520:
        /* <DEDUP_REMOVED lines=13> */
.L_x_2522:
[----:B------:R-:W-:Y:S05]  /*21a40*/  BSYNC.RECONVERGENT B4 ;  /* 0x0000000000047941 */ /* 0x000fea0003800200 */
.L_x_2521:
        /* <DEDUP_REMOVED lines=42> */
.L_x_2519:
[----:B------:R-:W-:Y:S05]  /*21cf0*/  BSYNC.RECONVERGENT B3 ;  /* 0x0000000000037941 */ /* 0x000fea0003800200 */
.L_x_2518:
        /* <DEDUP_REMOVED lines=9> */
.L_x_2517:
[----:B------:R-:W-:Y:S05]  /*21d90*/  BSYNC.RECONVERGENT B2 ;  /* 0x0000000000027941 */ /* 0x000fea0003800200 */
.L_x_2516:
        /* <DEDUP_REMOVED lines=18> */
.L_x_2527:
        /* <DEDUP_REMOVED lines=13> */
.L_x_2529:
[----:B------:R-:W-:Y:S05]  /*21f90*/  BSYNC.RECONVERGENT B4 ;  /* 0x0000000000047941 */ /* 0x000fea0003800200 */
.L_x_2528:
        /* <DEDUP_REMOVED lines=43> */
.L_x_2526:
[----:B------:R-:W-:Y:S05]  /*22250*/  BSYNC.RECONVERGENT B3 ;  /* 0x0000000000037941 */ /* 0x000fea0003800200 */
.L_x_2525:
[----:B-----5:R-:W-:Y:S02]  /*22260*/  PRMT R118, R48, 0x7632, R118 ;  /* 0x0000763230767816 */ /* 0x020fe40000000076 */
[----:B------:R-:W-:Y:S01]  /*22270*/  I2FP.F32.U32 R116, R117 ;  /* 0x0000007500747245 */ /* 0x000fe20000201000 */
[----:B------:R-:W-:Y:S01]  /*22280*/  IMAD.MOV.U32 R117, RZ, RZ, 0x2f800000 ;  /* 0x2f800000ff757424 */ /* 0x000fe200078e00ff */
[----:B------:R-:W-:-:S03]  /*22290*/  SHF.L.U32 R118, R118, 0x10, RZ ;  /* 0x0000001076767819 */ /* 0x000fc600000006ff */
[----:B------:R-:W-:Y:S02]  /*222a0*/  FFMA.FTZ R116, R116, R117, 1.1641532182693481445e-10 ;  /* 0x2f00000074747423 */ /* 0x000fe40000010075 */
[----:B------:R-:W-:-:S03]  /*222b0*/  FMUL.FTZ R118, R118, UR13 ;  /* 0x0000000d76767c20 */ /* 0x000fc60008410000 */
[----:B------:R-:W-:Y:S01]  /*222c0*/  FSETP.GTU.FTZ.AND P1, PT, R116, UR10, PT ;  /* 0x0000000a74007c0b */ /* 0x000fe2000bf3c000 */
[----:B------:R-:W-:-:S03]  /*222d0*/  FMUL.FTZ R118, R118, UR12 ;  /* 0x0000000c76767c20 */ /* 0x000fc60008410000 */
[----:B------:R-:W-:Y:S02]  /*222e0*/  SEL R140, RZ, 0x1, P1 ;  /* 0x00000001ff8c7807 */ /* 0x000fe40000800000 */
[----:B------:R-:W-:-:S07]  /*222f0*/  FSEL R156, R118, RZ, !P1 ;  /* 0x000000ff769c7208 */ /* 0x000fce0004800000 */
.L_x_2524:
[----:B------:R-:W-:Y:S05]  /*22300*/  BSYNC.RECONVERGENT B2 ;  /* 0x0000000000027941 */ /* 0x000fea0003800200 */
.L_x_2523:
        /* <DEDUP_REMOVED lines=18> */
.L_x_2534:
        /* <DEDUP_REMOVED lines=13> */
.L_x_2536:
[----:B------:R-:W-:Y:S05]  /*22500*/  BSYNC.RECONVERGENT B4 ;  /* 0x0000000000047941 */ /* 0x000fea0003800200 */
.L_x_2535:
        /* <DEDUP_REMOVED lines=43> */
.L_x_2533:
[----:B------:R-:W-:Y:S05]  /*227c0*/  BSYNC.RECONVERGENT B3 ;  /* 0x0000000000037941 */ /* 0x000fea0003800200 */
.L_x_2532:
        /* <DEDUP_REMOVED lines=9> */
.L_x_2531:
[----:B------:R-:W-:Y:S05]  /*22860*/  BSYNC.RECONVERGENT B2 ;  /* 0x0000000000027941 */ /* 0x000fea0003800200 */
.L_x_2530:
        /* <DEDUP_REMOVED lines=18> */
.L_x_2541:
        /* <DEDUP_REMOVED lines=13> */
.L_x_2543:
[----:B------:R-:W-:Y:S05]  /*22a60*/  BSYNC.RECONVERGENT B4 ;  /* 0x0000000000047941 */ /* 0x000fea0003800200 */
.L_x_2542:
        /* <DEDUP_REMOVED lines=43> */
.L_x_2540:
[----:B------:R-:W-:Y:S05]  /*22d20*/  BSYNC.RECONVERGENT B3 ;  /* 0x0000000000037941 */ /* 0x000fea0003800200 */
.L_x_2539:
        /* <DEDUP_REMOVED lines=10> */
.L_x_2538:
[----:B------:R-:W-:Y:S05]  /*22dd0*/  BSYNC.RECONVERGENT B2 ;  /* 0x0000000000027941 */ /* 0x000fea0003800200 */
.L_x_2537:
        /* <DEDUP_REMOVED lines=18> */
.L_x_2548:
        /* <DEDUP_REMOVED lines=13> */
.L_x_2550:
[----:B------:R-:W-:Y:S05]  /*22fd0*/  BSYNC.RECONVERGENT B4 ;  /* 0x0000000000047941 */ /* 0x000fea0003800200 */
.L_x_2549:
        /* <DEDUP_REMOVED lines=43> */
.L_x_2547:
[----:B------:R-:W-:Y:S05]  /*23290*/  BSYNC.RECONVERGENT B3 ;  /* 0x0000000000037941 */ /* 0x000fea0003800200 */
.L_x_2546:
        /* <DEDUP_REMOVED lines=9> */
.L_x_2545:
[----:B------:R-:W-:Y:S05]  /*23330*/  BSYNC.RECONVERGENT B2 ;  /* 0x0000000000027941 */ /* 0x000fea0003800200 */
.L_x_2544:
        /* <DEDUP_REMOVED lines=18> */
.L_x_2555:
        /* <DEDUP_REMOVED lines=13> */
.L_x_2557:
[----:B------:R-:W-:Y:S05]  /*23530*/  BSYNC.RECONVERGENT B4 ;  /* 0x0000000000047941 */ /* 0x000fea0003800200 */
.L_x_2556:
        /* <DEDUP_REMOVED lines=43> */
.L_x_2554:
[----:B------:R-:W-:Y:S05]  /*237f0*/  BSYNC.RECONVERGENT B3 ;  /* 0x0000000000037941 */ /* 0x000fea0003800200 */
.L_x_2553:
        /* <DEDUP_REMOVED lines=10> */
.L_x_2552:
[----:B------:R-:W-:Y:S05]  /*238a0*/  BSYNC.RECONVERGENT B2 ;  /* 0x0000000000027941 */ /* 0x000fea0003800200 */
.L_x_2551:
        /* <DEDUP_REMOVED lines=18> */
.L_x_2562:
        /* <DEDUP_REMOVED lines=13> */
.L_x_2564:
[----:B------:R-:W-:Y:S05]  /*23aa0*/  BSYNC.RECONVERGENT B4 ;  /* 0x0000000000047941 */ /* 0x000fea0003800200 */
.L_x_2563:
        /* <DEDUP_REMOVED lines=43> */
.L_x_2561:
[----:B------:R-:W-:Y:S05]  /*23d60*/  BSYNC.RECONVERGENT B3 ;  /* 0x0000000000037941 */ /* 0x000fea0003800200 */
.L_x_2560:
        /* <DEDUP_REMOVED lines=9> */
.L_x_2559:
[----:B------:R-:W-:Y:S05]  /*23e00*/  BSYNC.RECONVERGENT B2 ;  /* 0x0000000000027941 */ /* 0x000fea0003800200 */
.L_x_2558:
        /* <DEDUP_REMOVED lines=18> */
.L_x_2569:
        /* <DEDUP_REMOVED lines=13> */
.L_x_2571:
[----:B------:R-:W-:Y:S05]  /*24000*/  BSYNC.RECONVERGENT B4 ;  /* 0x0000000000047941 */ /* 0x000fea0003800200 */
.L_x_2570:
        /* <DEDUP_REMOVED lines=43> */
.L_x_2568:
[----:B------:R-:W-:Y:S05]  /*242c0*/  BSYNC.RECONVERGENT B3 ;  /* 0x0000000000037941 */ /* 0x000fea0003800200 */
.L_x_2567:
        /* <DEDUP_REMOVED lines=10> */
.L_x_2566:
[----:B------:R-:W-:Y:S05]  /*24370*/  BSYNC.RECONVERGENT B2 ;  /* 0x0000000000027941 */ /* 0x000fea0003800200 */
.L_x_2565:
[----:B------:R-:W-:Y:S02]  /*24380*/  F2FP.BF16.F32.PACK_AB R119, RZ, R207 ;  /* 0x000000cfff77723e */ /* 0x000fe400000010ff */
[----:B------:R-:W-:Y:S02]  /*24390*/  PRMT R118, R226, 0x5410, R227 ;  /* 0x00005410e2767816 */ /* 0x000fe400000000e3 */
[----:B------:R-:W-:Y:S02]  /*243a0*/  PRMT R117, R225, 0x5410, R224 ;  /* 0x00005410e1757816 */ /* 0x000fe400000000e0 */
[----:B------:R-:W-:Y:S02]  /*243b0*/  PRMT R116, R223, 0x5410, R219 ;  /* 0x00005410df747816 */ /* 0x000fe400000000db */
[----:B------:R-:W-:-:S07]  /*243c0*/  PRMT R119, R212, 0x5410, R119 ;  /* 0x00005410d4777816 */ /* 0x000fce0000000077 */
.L_x_2515:
        /* <DEDUP_REMOVED lines=26> */
.L_x_2573:
[----:B------:R-:W-:Y:S05]  /*24570*/  BSYNC.RECONVERGENT B2 ;  /* 0x0000000000027941 */ /* 0x000fea0003800200 */
.L_x_2572:
[----:B------:R-:W-:Y:S01]  /*24580*/  IADD3 R217, PT, PT, R217, 0x20, RZ ;  /* 0x00000020d9d97810 */ /* 0x000fe20007ffe0ff */
[----:B------:R-:W-:-:S07]  /*24590*/  VIADD R216, R216, 0x20 ;  /* 0x00000020d8d87836 */ /* 0x000fce0000000000 */
.L_x_2455:
[----:B------:R-:W-:Y:S05]  /*245a0*/  BSYNC.RECONVERGENT B1 ;  /* 0x0000000000017941 */ /* 0x000fea0003800200 */
.L_x_2454:
        /* <DEDUP_REMOVED lines=10> */
.L_x_2577:
[----:B------:R-:W-:Y:S05]  /*24650*/  BSYNC.RECONVERGENT B2 ;  /* 0x0000000000027941 */ /* 0x000fea0003800200 */
.L_x_2576:
        /* <DEDUP_REMOVED lines=28> */
.L_x_2583:
        /* <DEDUP_REMOVED lines=13> */
.L_x_2585:
[----:B------:R-:W-:Y:S05]  /*248f0*/  BSYNC.RECONVERGENT B4 ;  /* 0x0000000000047941 */ /* 0x000fea0003800200 */
.L_x_2584:
        /* <DEDUP_REMOVED lines=42> */
.L_x_2582:
[----:B------:R-:W-:Y:S05]  /*24ba0*/  BSYNC.RECONVERGENT B3 ;  /* 0x0000000000037941 */ /* 0x000fea0003800200 */
.L_x_2581:
        /* <DEDUP_REMOVED lines=11> */
.L_x_2580:
[----:B------:R-:W-:Y:S05]  /*24c60*/  BSYNC.RECONVERGENT B2 ;  /* 0x0000000000027941 */ /* 0x000fea0003800200 */
.L_x_2579:
        /* <DEDUP_REMOVED lines=23> */
.L_x_2590:
        /* <DEDUP_REMOVED lines=13> */
.L_x_2592:
[----:B------:R-:W-:Y:S05]  /*24eb0*/  BSYNC.RECONVERGENT B4 ;  /* 0x0000000000047941 */ /* 0x000fea0003800200 */
.L_x_2591:
        /* <DEDUP_REMOVED lines=42> */
.L_x_2589:
[----:B------:R-:W-:Y:S05]  /*25160*/  BSYNC.RECONVERGENT B3 ;  /* 0x0000000000037941 */ /* 0x000fea0003800200 */
.L_x_2588:
        /* <DEDUP_REMOVED lines=13> */
.L_x_2587:
[----:B------:R-:W-:Y:S05]  /*25240*/  BSYNC.RECONVERGENT B2 ;  /* 0x0000000000027941 */ /* 0x000fea0003800200 */
.L_x_2586:
        /* <DEDUP_REMOVED lines=22> */
.L_x_2597:
        /* <DEDUP_REMOVED lines=13> */
.L_x_2599:
[----:B------:R-:W-:Y:S05]  /*25480*/  BSYNC.RECONVERGENT B4 ;  /* 0x0000000000047941 */ /* 0x000fea0003800200 */
.L_x_2598:
        /* <DEDUP_REMOVED lines=43> */
.L_x_2596:
[----:B------:R-:W-:Y:S05]  /*25740*/  BSYNC.RECONVERGENT B3 ;  /* 0x0000000000037941 */ /* 0x000fea0003800200 */
.L_x_2595:
        /* <DEDUP_REMOVED lines=11> */
.L_x_2594:
[----:B------:R-:W-:Y:S05]  /*25800*/  BSYNC.RECONVERGENT B2 ;  /* 0x0000000000027941 */ /* 0x000fea0003800200 */
.L_x_2593:
        /* <DEDUP_REMOVED lines=23> */
.L_x_2604:
        /* <DEDUP_REMOVED lines=13> */
.L_x_2606:
[----:B------:R-:W-:Y:S05]  /*25a50*/  BSYNC.RECONVERGENT B4 ;  /* 0x0000000000047941 */ /* 0x000fea0003800200 */
.L_x_2605:
        /* <DEDUP_REMOVED lines=42> */
.L_x_2603:
[----:B------:R-:W-:Y:S05]  /*25d00*/  BSYNC.RECONVERGENT B3 ;  /* 0x0000000000037941 */ /* 0x000fea0003800200 */
.L_x_2602:
        /* <DEDUP_REMOVED lines=13> */
.L_x_2601:
[----:B------:R-:W-:Y:S05]  /*25de0*/  BSYNC.RECONVERGENT B2 ;  /* 0x0000000000027941 */ /* 0x000fea0003800200 */
.L_x_2600:
        /* <DEDUP_REMOVED lines=22> */
.L_x_2611:
        /* <DEDUP_REMOVED lines=13> */
.L_x_2613:
[----:B------:R-:W-:Y:S05]  /*26020*/  BSYNC.RECONVERGENT B4 ;  /* 0x0000000000047941 */ /* 0x000fea0003800200 */
.L_x_2612:
        /* <DEDUP_REMOVED lines=42> */
.L_x_2610:
[----:B------:R-:W-:Y:S05]  /*262d0*/  BSYNC.RECONVERGENT B3 ;  /* 0x0000000000037941 */ /* 0x000fea0003800200 */
.L_x_2609:
        /* <DEDUP_REMOVED lines=11> */
.L_x_2608:
[----:B------:R-:W-:Y:S05]  /*26390*/  BSYNC.RECONVERGENT B2 ;  /* 0x0000000000027941 */ /* 0x000fea0003800200 */
.L_x_2607:
        /* <DEDUP_REMOVED lines=23> */
.L_x_2618:
        /* <DEDUP_REMOVED lines=13> */
.L_x_2620:
[----:B------:R-:W-:Y:S05]  /*265e0*/  BSYNC.RECONVERGENT B4 ;  /* 0x0000000000047941 */ /* 0x000fea0003800200 */
.L_x_2619:
        /* <DEDUP_REMOVED lines=42> */
.L_x_2617:
[----:B------:R-:W-:Y:S05]  /*26890*/  BSYNC.RECONVERGENT B3 ;  /* 0x0000000000037941 */ /* 0x000fea0003800200 */
.L_x_2616:
        /* <DEDUP_REMOVED lines=13> */
.L_x_2615:
[----:B------:R-:W-:Y:S05]  /*26970*/  BSYNC.RECONVERGENT B2 ;  /* 0x0000000000027941 */ /* 0x000fea0003800200 */
.L_x_2614:
        /* <DEDUP_REMOVED lines=22> */
.L_x_2625:
        /* <DEDUP_REMOVED lines=13> */
.L_x_2627:
[----:B------:R-:W-:Y:S05]  /*26bb0*/  BSYNC.RECONVERGENT B4 ;  /* 0x0000000000047941 */ /* 0x000fea0003800200 */
.L_x_2626:
        /* <DEDUP_REMOVED lines=42> */
.L_x_2624:
[----:B------:R-:W-:Y:S05]  /*26e60*/  BSYNC.RECONVERGENT B3 ;  /* 0x0000000000037941 */ /* 0x000fea0003800200 */
.L_x_2623:
[----:B------:R-:W-:Y:S01]  /*26e70*/  I2FP.F32.U32 R5, R117 ;  /* 0x0000007500057245 */ /* 0x000fe20000201000 */
[----:B------:R-:W-:Y:S02]  /*26e80*/  HFMA2 R208, -RZ, RZ, 0.1171875, 0 ;  /* 0x2f800000ffd07431 */ /* 0x000fe400000001ff */
[----:B-----5:R-:W-:-:S03]  /*26e90*/  IMAD.U32 R117, R51, 0x10000, RZ ;  /* 0x0001000033757824 */ /* 0x020fc600078e00ff */
[----:B------:R-:W-:Y:S01]  /*26ea0*/  FFMA.FTZ R5, R5, R208, 1.1641532182693481445e-10 ;  /* 0x2f00000005057423 */ /* 0x000fe200000100d0 */
[----:B------:R-:W-:-:S04]  /*26eb0*/  FMUL.FTZ R117, R117, UR13 ;  /* 0x0000000d75757c20 */ /* 0x000fc80008410000 */
[----:B------:R-:W-:Y:S01]  /*26ec0*/  FMUL.FTZ R117, R117, UR12 ;  /* 0x0000000c75757c20 */ /* 0x000fe20008410000 */
[----:B------:R-:W-:Y:S02]  /*26ed0*/  FSETP.GTU.FTZ.AND P2, PT, R5, UR10, PT ;  /* 0x0000000a05007c0b */ /* 0x000fe4000bf5c000 */
[----:B------:R-:W-:Y:S02]  /*26ee0*/  SHF.L.U32 R5, R119, 0x10, RZ ;  /* 0x0000001077057819 */ /* 0x000fe400000006ff */
[----:B------:R-:W-:Y:S02]  /*26ef0*/  FSEL R208, R117, RZ, !P2 ;  /* 0x000000ff75d07208 */ /* 0x000fe40005000000 */
[----:B------:R-:W-:-:S03]  /*26f00*/  SEL R145, RZ, 0x1, P2 ;  /* 0x00000001ff917807 */ /* 0x000fc60001000000 */
[----:B------:R-:W-:-:S07]  /*26f10*/  FADD.FTZ R208, R5, R208 ;  /* 0x000000d005d07221 */ /* 0x000fce0000010000 */
.L_x_2622:
[----:B------:R-:W-:Y:S05]  /*26f20*/  BSYNC.RECONVERGENT B2 ;  /* 0x0000000000027941 */ /* 0x000fea0003800200 */
.L_x_2621:
        /* <DEDUP_REMOVED lines=23> */
.L_x_2632:
        /* <DEDUP_REMOVED lines=13> */
.L_x_2634:
[----:B------:R-:W-:Y:S05]  /*27170*/  BSYNC.RECONVERGENT B4 ;  /* 0x0000000000047941 */ /* 0x000fea0003800200 */
.L_x_2633:
        /* <DEDUP_REMOVED lines=39> */
[----:B------:R-:W-:Y:S01]  /*273f0*/  IMAD.MOV.U32 R222, RZ, RZ, R116 ;  /* 0x000000ffffde7224 */ /* 0x000fe200078e0074 */
[----:B------:R-:W-:Y:S01]  /*27400*/  LOP3.LUT R3, R220, UR32, R117, 0x96, !PT ;  /* 0x00000020dc037c12 */ /* 0x000fe2000f8e9675 */
[----:B------:R-:W-:Y:S01]  /*27410*/  IMAD.MOV.U32 R5, RZ, RZ, RZ ;  /* 0x000000ffff057224 */ /* 0x000fe200078e00ff */
[----:B------:R-:W-:-:S07]  /*27420*/  MOV R117, R228 ;  /* 0x000000e400757202 */ /* 0x000fce0000000f00 */
.L_x_2631:
[----:B------:R-:W-:Y:S05]  /*27430*/  BSYNC.RECONVERGENT B3 ;  /* 0x0000000000037941 */ /* 0x000fea0003800200 */
.L_x_2630:
        /* <DEDUP_REMOVED lines=13> */
.L_x_2629:
[----:B------:R-:W-:Y:S05]  /*27510*/  BSYNC.RECONVERGENT B2 ;  /* 0x0000000000027941 */ /* 0x000fea0003800200 */
.L_x_2628:
[----:B------:R-:W-:Y:S02]  /*27520*/  F2FP.BF16.F32.PACK_AB R119, RZ, R209 ;  /* 0x000000d1ff77723e */ /* 0x000fe400000010ff */
[----:B------:R-:W-:Y:S02]  /*27530*/  PRMT R118, R227, 0x5410, R118 ;  /* 0x00005410e3767816 */ /* 0x000fe40000000076 */
[----:B------:R-:W-:Y:S02]  /*27540*/  PRMT R117, R224, 0x5410, R226 ;  /* 0x00005410e0757816 */ /* 0x000fe400000000e2 */
[----:B------:R-:W-:Y:S02]  /*27550*/  PRMT R116, R212, 0x5410, R219 ;  /* 0x00005410d4747816 */ /* 0x000fe400000000db */
[----:B------:R-:W-:Y:S01]  /*27560*/  PRMT R119, R225, 0x5410, R119 ;  /* 0x00005410e1777816 */ /* 0x000fe20000000077 */
[----:B------:R-:W-:Y:S06]  /*27570*/  BRA `(.L_x_2635) ;  /* 0x0000002800ec7947 */ /* 0x000fec0003800000 */
.L_x_2578:
[----:B------:R-:W-:Y:S01]  /*27580*/  BSSY.RECONVERGENT B2, `(.L_x_2636) ;  /* 0x0000057000027945 */ /* 0x000fe20003800200 */
[----:B------:R-:W-:Y:S01]  /*27590*/  IMAD.MOV.U32 R157, RZ, RZ, RZ ;  /* 0x000000ffff9d7224 */ /* 0x000fe200078e00ff */
[----:B------:R-:W-:Y:S01]  /*275a0*/  MOV R222, R212 ;  /* 0x000000d400de7202 */ /* 0x000fe20000000f00 */
[----:B01----:R-:W-:Y:S01]  /*275b0*/  IMAD.MOV.U32 R116, RZ, RZ, R5 ;  /* 0x000000ffff747224 */ /* 0x003fe200078e0005 */
        /* <DEDUP_REMOVED lines=17> */
.L_x_2640:
        /* <DEDUP_REMOVED lines=13> */
.L_x_2642:
[----:B------:R-:W-:Y:S05]  /*277a0*/  BSYNC.RECONVERGENT B4 ;  /* 0x0000000000047941 */ /* 0x000fea0003800200 */
.L_x_2641:
        /* <DEDUP_REMOVED lines=41> */
[----:B------:R-:W-:-:S07]  /*27a40*/  HFMA2 R116, -RZ, RZ, 0, 0 ;  /* 0x00000000ff747431 */ /* 0x000fce00000001ff */
.L_x_2639:
[----:B------:R-:W-:Y:S05]  /*27a50*/  BSYNC.RECONVERGENT B3 ;  /* 0x0000000000037941 */ /* 0x000fea0003800200 */
.L_x_2638:
        /* <DEDUP_REMOVED lines=9> */
.L_x_2637:
[----:B------:R-:W-:Y:S05]  /*27af0*/  BSYNC.RECONVERGENT B2 ;  /* 0x0000000000027941 */ /* 0x000fea0003800200 */
.L_x_2636:
[----:B------:R-:W-:Y:S01]  /*27b00*/  BSSY.RECONVERGENT B2, `(.L_x_2643) ;  /* 0x0000056000027945 */ /* 0x000fe20003800200 */
[----:B------:R-:W-:Y:S01]  /*27b10*/  F2FP.BF16.F32.PACK_AB R223, RZ, R157 ;  /* 0x0000009dffdf723e */ /* 0x000fe200000010ff */
[----:B------:R-:W-:Y:S01]  /*27b20*/  IMAD.MOV.U32 R158, RZ, RZ, RZ ;  /* 0x000000ffff9e7224 */ /* 0x000fe200078e00ff */
[----:B------:R-:W-:Y:S01]  /*27b30*/  MOV R5, R116 ;  /* 0x0000007400057202 */ /* 0x000fe20000000f00 */
        /* <DEDUP_REMOVED lines=14> */
.L_x_2647:
        /* <DEDUP_REMOVED lines=13> */
.L_x_2649:
[----:B------:R-:W-:Y:S05]  /*27cf0*/  BSYNC.RECONVERGENT B4 ;  /* 0x0000000000047941 */ /* 0x000fea0003800200 */
.L_x_2648:
        /* <DEDUP_REMOVED lines=40> */
[----:B------:R-:W-:Y:S01]  /*27f80*/  LOP3.LUT R3, R118, UR32, R117, 0x96, !PT ;  /* 0x0000002076037c12 */ /* 0x000fe2000f8e9675 */
[----:B------:R-:W-:Y:S01]  /*27f90*/  IMAD.MOV.U32 R117, RZ, RZ, R222 ;  /* 0x000000ffff757224 */ /* 0x000fe200078e00de */
[----:B------:R-:W-:-:S07]  /*27fa0*/  MOV R222, R116 ;  /* 0x0000007400de7202 */ /* 0x000fce0000000f00 */
.L_x_2646:
[----:B------:R-:W-:Y:S05]  /*27fb0*/  BSYNC.RECONVERGENT B3 ;  /* 0x0000000000037941 */ /* 0x000fea0003800200 */
.L_x_2645:
        /* <DEDUP_REMOVED lines=8> */
[----:B------:R-:W-:Y:S02]  /*28040*/  SEL R140, RZ, 0x1, P1 ;  /* 0x00000001ff8c7807 */ /* 0x000fe40000800000 */
[----:B------:R-:W-:-:S07]  /*28050*/  FSEL R158, R118, RZ, !P1 ;  /* 0x000000ff769e7208 */ /* 0x000fce0004800000 */
.L_x_2644:
[----:B------:R-:W-:Y:S05]  /*28060*/  BSYNC.RECONVERGENT B2 ;  /* 0x0000000000027941 */ /* 0x000fea0003800200 */
.L_x_2643:
[----:B------:R-:W-:Y:S01]  /*28070*/  BSSY.RECONVERGENT B2, `(.L_x_2650) ;  /* 0x0000055000027945 */ /* 0x000fe20003800200 */
[----:B------:R-:W-:Y:S01]  /*28080*/  F2FP.BF16.F32.PACK_AB R219, RZ, R158 ;  /* 0x0000009effdb723e */ /* 0x000fe200000010ff */
[----:B------:R-:W-:Y:S01]  /*28090*/  IMAD.MOV.U32 R116, RZ, RZ, R5 ;  /* 0x000000ffff747224 */ /* 0x000fe200078e0005 */
[----:B------:R-:W-:Y:S01]  /*280a0*/  MOV R176, RZ ;  /* 0x000000ff00b07202 */ /* 0x000fe20000000f00 */
        /* <DEDUP_REMOVED lines=14> */
.L_x_2654:
        /* <DEDUP_REMOVED lines=13> */
.L_x_2656:
[----:B------:R-:W-:Y:S05]  /*28260*/  BSYNC.RECONVERGENT B4 ;  /* 0x0000000000047941 */ /* 0x000fea0003800200 */
.L_x_2655:
        /* <DEDUP_REMOVED lines=43> */
.L_x_2653:
[----:B------:R-:W-:Y:S05]  /*28520*/  BSYNC.RECONVERGENT B3 ;  /* 0x0000000000037941 */ /* 0x000fea0003800200 */
.L_x_2652:
        /* <DEDUP_REMOVED lines=9> */
.L_x_2651:
[----:B------:R-:W-:Y:S05]  /*285c0*/  BSYNC.RECONVERGENT B2 ;  /* 0x0000000000027941 */ /* 0x000fea0003800200 */
.L_x_2650:
        /* <DEDUP_REMOVED lines=18> */
.L_x_2661:
        /* <DEDUP_REMOVED lines=13> */
.L_x_2663:
[----:B------:R-:W-:Y:S05]  /*287c0*/  BSYNC.RECONVERGENT B4 ;  /* 0x0000000000047941 */ /* 0x000fea0003800200 */
.L_x_2662:
        /* <DEDUP_REMOVED lines=43> */
.L_x_2660:
[----:B------:R-:W-:Y:S05]  /*28a80*/  BSYNC.RECONVERGENT B3 ;  /* 0x0000000000037941 */ /* 0x000fea0003800200 */
.L_x_2659:
        /* <DEDUP_REMOVED lines=10> */
.L_x_2658:
[----:B------:R-:W-:Y:S05]  /*28b30*/  BSYNC.RECONVERGENT B2 ;  /* 0x0000000000027941 */ /* 0x000fea0003800200 */
.L_x_2657:
        /* <DEDUP_REMOVED lines=18> */
.L_x_2668:
        /* <DEDUP_REMOVED lines=13> */
.L_x_2670:
[----:B------:R-:W-:Y:S05]  /*28d30*/  BSYNC.RECONVERGENT B4 ;  /* 0x0000000000047941 */ /* 0x000fea0003800200 */
.L_x_2669:
        /* <DEDUP_REMOVED lines=43> */
.L_x_2667:
[----:B------:R-:W-:Y:S05]  /*28ff0*/  BSYNC.RECONVERGENT B3 ;  /* 0x0000000000037941 */ /* 0x000fea0003800200 */
.L_x_2666:
        /* <DEDUP_REMOVED lines=9> */
.L_x_2665:
[----:B------:R-:W-:Y:S05]  /*29090*/  BSYNC.RECONVERGENT B2 ;  /* 0x0000000000027941 */ /* 0x000fea0003800200 */
.L_x_2664:
        /* <DEDUP_REMOVED lines=18> */
.L_x_2675:
        /* <DEDUP_REMOVED lines=13> */
.L_x_2677:
[----:B------:R-:W-:Y:S05]  /*29290*/  BSYNC.RECONVERGENT B4 ;  /* 0x0000000000047941 */ /* 0x000fea0003800200 */
.L_x_2676:
        /* <DEDUP_REMOVED lines=43> */
.L_x_2674:
[----:B------:R-:W-:Y:S05]  /*29550*/  BSYNC.RECONVERGENT B3 ;  /* 0x0000000000037941 */ /* 0x000fea0003800200 */
.L_x_2673:
        /* <DEDUP_REMOVED lines=10> */
.L_x_2672:
[----:B------:R-:W-:Y:S05]  /*29600*/  BSYNC.RECONVERGENT B2 ;  /* 0x0000000000027941 */ /* 0x000fea0003800200 */
.L_x_2671:
        /* <DEDUP_REMOVED lines=18> */
.L_x_2682:
        /* <DEDUP_REMOVED lines=13> */
.L_x_2684:
[----:B------:R-:W-:Y:S05]  /*29800*/  BSYNC.RECONVERGENT B4 ;  /* 0x0000000000047941 */ /* 0x000fea0003800200 */
.L_x_2683:
        /* <DEDUP_REMOVED lines=43> */
.L_x_2681:
[----:B------:R-:W-:Y:S05]  /*29ac0*/  BSYNC.RECONVERGENT B3 ;  /* 0x0000000000037941 */ /* 0x000fea0003800200 */
.L_x_2680:
        /* <DEDUP_REMOVED lines=9> */
.L_x_2679:
[----:B------:R-:W-:Y:S05]  /*29b60*/  BSYNC.RECONVERGENT B2 ;  /* 0x0000000000027941 */ /* 0x000fea0003800200 */
.L_x_2678:
        /* <DEDUP_REMOVED lines=18> */
.L_x_2689:
        /* <DEDUP_REMOVED lines=13> */
.L_x_2691:
[----:B------:R-:W-:Y:S05]  /*29d60*/  BSYNC.RECONVERGENT B4 ;  /* 0x0000000000047941 */ /* 0x000fea0003800200 */
.L_x_2690:
        /* <DEDUP_REMOVED lines=43> */
.L_x_2688:
[----:B------:R-:W-:Y:S05]  /*2a020*/  BSYNC.RECONVERGENT B3 ;  /* 0x0000000000037941 */ /* 0x000fea0003800200 */
.L_x_2687:
        /* <DEDUP_REMOVED lines=10> */
.L_x_2686:
[----:B------:R-:W-:Y:S05]  /*2a0d0*/  BSYNC.RECONVERGENT B2 ;  /* 0x0000000000027941 */ /* 0x000fea0003800200 */
.L_x_2685:
[----:B------:R-:W-:Y:S02]  /*2a0e0*/  F2FP.BF16.F32.PACK_AB R119, RZ, R209 ;  /* 0x000000d1ff77723e */ /* 0x000fe400000010ff */
[----:B------:R-:W-:Y:S02]  /*2a0f0*/  PRMT R118, R226, 0x5410, R227 ;  /* 0x00005410e2767816 */ /* 0x000fe400000000e3 */
[----:B------:R-:W-:Y:S02]  /*2a100*/  PRMT R117, R225, 0x5410, R224 ;  /* 0x00005410e1757816 */ /* 0x000fe400000000e0 */
[----:B------:R-:W-:Y:S02]  /*2a110*/  PRMT R116, R223, 0x5410, R219 ;  /* 0x00005410df747816 */ /* 0x000fe400000000db */
[----:B------:R-:W-:-:S07]  /*2a120*/  PRMT R119, R212, 0x5410, R119 ;  /* 0x00005410d4777816 */ /* 0x000fce0000000077 */
.L_x_2635:
        /* <DEDUP_REMOVED lines=26> */
.L_x_2693:
[----:B------:R-:W-:Y:S05]  /*2a2d0*/  BSYNC.RECONVERGENT B2 ;  /* 0x0000000000027941 */ /* 0x000fea0003800200 */
.L_x_2692:
[----:B------:R-:W-:Y:S01]  /*2a2e0*/  IADD3 R217, PT, PT, R217, 0x20, RZ ;  /* 0x00000020d9d97810 */ /* 0x000fe20007ffe0ff */
[----:B------:R-:W-:-:S07]  /*2a2f0*/  VIADD R216, R216, 0x20 ;  /* 0x00000020d8d87836 */ /* 0x000fce0000000000 */
.L_x_2575:
[----:B------:R-:W-:Y:S05]  /*2a300*/  BSYNC.RECONVERGENT B1 ;  /* 0x0000000000017941 */ /* 0x000fea0003800200 */
.L_x_2574:
        /* <DEDUP_REMOVED lines=10> */
.L_x_2697:
[----:B------:R-:W-:Y:S05]  /*2a3b0*/  BSYNC.RECONVERGENT B2 ;  /* 0x0000000000027941 */ /* 0x000fea0003800200 */
.L_x_2696:
        /* <DEDUP_REMOVED lines=28> */
.L_x_2703:
        /* <DEDUP_REMOVED lines=13> */
.L_x_2705:
[----:B------:R-:W-:Y:S05]  /*2a650*/  BSYNC.RECONVERGENT B4 ;  /* 0x0000000000047941 */ /* 0x000fea0003800200 */
.L_x_2704:
        /* <DEDUP_REMOVED lines=42> */
.L_x_2702:
[----:B------:R-:W-:Y:S05]  /*2a900*/  BSYNC.RECONVERGENT B3 ;  /* 0x0000000000037941 */ /* 0x000fea0003800200 */
.L_x_2701:
[----:B------:R-:W-:Y:S01]  /*2a910*/  I2FP.F32.U32 R5, R138 ;  /* 0x0000008a00057245 */ /* 0x000fe20000201000 */
[----:B------:R-:W-:Y:S02]  /*2a920*/  HFMA2 R138, -RZ, RZ, 0.1171875, 0 ;  /* 0x2f800000ff8a7431 */ /* 0x000fe400000001ff */
[----:B-----5:R-:W-:Y:S01]  /*2a930*/  IMAD.U32 R159, R48, 0x10000, RZ ;  /* 0x00010000309f7824 */ /* 0x020fe200078e00ff */
[----:B------:R-:W-:Y:S02]  /*2a940*/  SHF.L.U32 R160, R116, 0x10, RZ ;  /* 0x0000001074a07819 */ /* 0x000fe400000006ff */
[----:B------:R-:W-:Y:S01]  /*2a950*/  FFMA.FTZ R5, R5, R138, 1.1641532182693481445e-10 ;  /* 0x2f00000005057423 */ /* 0x000fe2000001008a */
[----:B------:R-:W-:-:S04]  /*2a960*/  FMUL.FTZ R159, R159, UR13 ;  /* 0x0000000d9f9f7c20 */ /* 0x000fc80008410000 */
[----:B------:R-:W-:Y:S01]  /*2a970*/  FMUL.FTZ R159, R159, UR12 ;  /* 0x0000000c9f9f7c20 */ /* 0x000fe20008410000 */
[----:B------:R-:W-:-:S04]  /*2a980*/  FSETP.GTU.FTZ.AND P2, PT, R5, UR10, PT ;  /* 0x0000000a05007c0b */ /* 0x000fc8000bf5c000 */
[----:B------:R-:W-:Y:S02]  /*2a990*/  FSEL R159, R159, RZ, !P2 ;  /* 0x000000ff9f9f7208 */ /* 0x000fe40005000000 */
[----:B------:R-:W-:-:S03]  /*2a9a0*/  SEL R138, RZ, 0x1, P2 ;  /* 0x00000001ff8a7807 */ /* 0x000fc60001000000 */
[----:B------:R-:W-:-:S07]  /*2a9b0*/  FADD.FTZ R159, R160, R159 ;  /* 0x0000009fa09f7221 */ /* 0x000fce0000010000 */
.L_x_2700:
[----:B------:R-:W-:Y:S05]  /*2a9c0*/  BSYNC.RECONVERGENT B2 ;  /* 0x0000000000027941 */ /* 0x000fea0003800200 */
.L_x_2699:
        /* <DEDUP_REMOVED lines=23> */
.L_x_2710:
        /* <DEDUP_REMOVED lines=13> */
.L_x_2712:
[----:B------:R-:W-:Y:S05]  /*2ac10*/  BSYNC.RECONVERGENT B4 ;  /* 0x0000000000047941 */ /* 0x000fea0003800200 */
.L_x_2711:
        /* <DEDUP_REMOVED lines=42> */
[----:B------:R-:W-:-:S07]  /*2aec0*/  IMAD.MOV.U32 R5, RZ, RZ, RZ ;  /* 0x000000ffff057224 */ /* 0x000fce00078e00ff */
.L_x_2709:
[----:B------:R-:W-:Y:S05]  /*2aed0*/  BSYNC.RECONVERGENT B3 ;  /* 0x0000000000037941 */ /* 0x000fea0003800200 */
.L_x_2708:
[----:B-----5:R-:W-:Y:S01]  /*2aee0*/  PRMT R116, R48, 0x7632, R116 ;  /* 0x0000763230747816 */ /* 0x020fe20000000074 */
[----:B------:R-:W-:Y:S01]  /*2aef0*/  HFMA2 R179, -RZ, RZ, 0.1171875, 0 ;  /* 0x2f800000ffb37431 */ /* 0x000fe200000001ff */
        /* <DEDUP_REMOVED lines=11> */
.L_x_2707:
[----:B------:R-:W-:Y:S05]  /*2afb0*/  BSYNC.RECONVERGENT B2 ;  /* 0x0000000000027941 */ /* 0x000fea0003800200 */
.L_x_2706:
        /* <DEDUP_REMOVED lines=22> */
.L_x_2717:
        /* <DEDUP_REMOVED lines=13> */
.L_x_2719:
[----:B------:R-:W-:Y:S05]  /*2b1f0*/  BSYNC.RECONVERGENT B4 ;  /* 0x0000000000047941 */ /* 0x000fea0003800200 */
.L_x_2718:
        /* <DEDUP_REMOVED lines=43> */
.L_x_2716:
[----:B------:R-:W-:Y:S05]  /*2b4b0*/  BSYNC.RECONVERGENT B3 ;  /* 0x0000000000037941 */ /* 0x000fea0003800200 */
.L_x_2715:
        /* <DEDUP_REMOVED lines=11> */
.L_x_2714:
[----:B------:R-:W-:Y:S05]  /*2b570*/  BSYNC.RECONVERGENT B2 ;  /* 0x0000000000027941 */ /* 0x000fea0003800200 */
.L_x_2713:
        /* <DEDUP_REMOVED lines=23> */
.L_x_2724:
        /* <DEDUP_REMOVED lines=13> */
.L_x_2726:
[----:B------:R-:W-:Y:S05]  /*2b7c0*/  BSYNC.RECONVERGENT B4 ;  /* 0x0000000000047941 */ /* 0x000fea0003800200 */
.L_x_2725:
        /* <DEDUP_REMOVED lines=43> */
.L_x_2723:
[----:B------:R-:W-:Y:S05]  /*2ba80*/  BSYNC.RECONVERGENT B3 ;  /* 0x0000000000037941 */ /* 0x000fea0003800200 */
.L_x_2722:
        /* <DEDUP_REMOVED lines=13> */
.L_x_2721:
[----:B------:R-:W-:Y:S05]  /*2bb60*/  BSYNC.RECONVERGENT B2 ;  /* 0x0000000000027941 */ /* 0x000fea0003800200 */
.L_x_2720:
        /* <DEDUP_REMOVED lines=22> */
.L_x_2731:
        /* <DEDUP_REMOVED lines=13> */
.L_x_2733:
[----:B------:R-:W-:Y:S05]  /*2bda0*/  BSYNC.RECONVERGENT B4 ;  /* 0x0000000000047941 */ /* 0x000fea0003800200 */
.L_x_2732:
        /* <DEDUP_REMOVED lines=42> */
.L_x_2730:
[----:B------:R-:W-:Y:S05]  /*2c050*/  BSYNC.RECONVERGENT B3 ;  /* 0x0000000000037941 */ /* 0x000fea0003800200 */
.L_x_2729:
        /* <DEDUP_REMOVED lines=11> */
.L_x_2728:
[----:B------:R-:W-:Y:S05]  /*2c110*/  BSYNC.RECONVERGENT B2 ;  /* 0x0000000000027941 */ /* 0x000fea0003800200 */
.L_x_2727:
[----:B------:R-:W-:Y:S01]  /*2c120*/  @!P1 PRMT R195, R118, 0x7632, R195 ;  /* 0x0000763276c39816 */ /* 0x000fe200000000c3 */
[----:B------:R-:W-:Y:S01]  /*2c130*/  BSSY.RECONVERGENT B2, `(.L_x_2734) ;  /* 0x000005d000027945 */ /* 0x000fe20003800200 */
[----:B------:R-:W-:Y:S01]  /*2c140*/  F2FP.BF16.F32.PACK_AB R227, RZ, R194 ;  /* 0x000000c2ffe3723e */ /* 0x000fe200000010ff */
[----:B------:R-:W-:Y:S01]  /*2c150*/  @!P1 IMAD.MOV.U32 R5, RZ, RZ, R116 ;  /* 0x000000ffff059224 */ /* 0x000fe200078e0074 */
[----:B------:R-:W-:Y:S02]  /*2c160*/  @!P1 MOV R212, R220 ;  /* 0x000000dc00d49202 */ /* 0x000fe40000000f00 */
[----:B------:R-:W-:Y:S01]  /*2c170*/  @!P1 SHF.L.U32 R195, R195, 0x10, RZ ;  /* 0x00000010c3c39819 */ /* 0x000fe200000006ff */
        /* <DEDUP_REMOVED lines=17> */
.L_x_2738:
        /* <DEDUP_REMOVED lines=13> */
.L_x_2740:
[----:B------:R-:W-:Y:S05]  /*2c360*/  BSYNC.RECONVERGENT B4 ;  /* 0x0000000000047941 */ /* 0x000fea0003800200 */
.L_x_2739:
        /* <DEDUP_REMOVED lines=40> */
[----:B------:R-:W-:Y:S01]  /*2c5f0*/  LOP3.LUT R3, R210, UR32, R117, 0x96, !PT ;  /* 0x00000020d2037c12 */ /* 0x000fe2000f8e9675 */
[----:B------:R-:W-:Y:S01]  /*2c600*/  IMAD.MOV.U32 R117, RZ, RZ, R220 ;  /* 0x000000ffff757224 */ /* 0x000fe200078e00dc */
[----:B------:R-:W-:-:S07]  /*2c610*/  MOV R212, R116 ;  /* 0x0000007400d47202 */ /* 0x000fce0000000f00 */
.L_x_2737:
[----:B------:R-:W-:Y:S05]  /*2c620*/  BSYNC.RECONVERGENT B3 ;  /* 0x0000000000037941 */ /* 0x000fea0003800200 */
.L_x_2736:
        /* <DEDUP_REMOVED lines=13> */
.L_x_2735:
[----:B------:R-:W-:Y:S05]  /*2c700*/  BSYNC.RECONVERGENT B2 ;  /* 0x0000000000027941 */ /* 0x000fea0003800200 */
.L_x_2734:
[----:B------:R-:W-:Y:S01]  /*2c710*/  BSSY.RECONVERGENT B2, `(.L_x_2741) ;  /* 0x000005a000027945 */ /* 0x000fe20003800200 */
[----:B------:R-:W-:Y:S01]  /*2c720*/  F2FP.BF16.F32.PACK_AB R118, RZ, R195 ;  /* 0x000000c3ff76723e */ /* 0x000fe200000010ff */
[----:B------:R-:W-:Y:S01]  /*2c730*/  @!P1 IMAD.MOV.U32 R228, RZ, RZ, R212 ;  /* 0x000000ffffe49224 */ /* 0x000fe200078e00d4 */
[----:B------:R-:W-:Y:S02]  /*2c740*/  @!P1 SHF.L.U32 R210, R119, 0x10, RZ ;  /* 0x0000001077d29819 */ /* 0x000fe400000006ff */
[----:B------:R-:W-:Y:S01]  /*2c750*/  @!P1 MOV R116, R5 ;  /* 0x0000000500749202 */ /* 0x000fe20000000f00 */
        /* <DEDUP_REMOVED lines=17> */
.L_x_2745:
        /* <DEDUP_REMOVED lines=13> */
.L_x_2747:
[----:B------:R-:W-:Y:S05]  /*2c940*/  BSYNC.RECONVERGENT B4 ;  /* 0x0000000000047941 */ /* 0x000fea0003800200 */
.L_x_2746:
        /* <DEDUP_REMOVED lines=42> */
.L_x_2744:
[----:B------:R-:W-:Y:S05]  /*2cbf0*/  BSYNC.RECONVERGENT B3 ;  /* 0x0000000000037941 */ /* 0x000fea0003800200 */
.L_x_2743:
        /* <DEDUP_REMOVED lines=11> */
.L_x_2742:
[----:B------:R-:W-:Y:S05]  /*2ccb0*/  BSYNC.RECONVERGENT B2 ;  /* 0x0000000000027941 */ /* 0x000fea0003800200 */
.L_x_2741:
        /* <DEDUP_REMOVED lines=23> */
.L_x_2752:
        /* <DEDUP_REMOVED lines=13> */
.L_x_2754:
[----:B------:R-:W-:Y:S05]  /*2cf00*/  BSYNC.RECONVERGENT B4 ;  /* 0x0000000000047941 */ /* 0x000fea0003800200 */
.L_x_2753:
        /* <DEDUP_REMOVED lines=43> */
.L_x_2751:
[----:B------:R-:W-:Y:S05]  /*2d1c0*/  BSYNC.RECONVERGENT B3 ;  /* 0x0000000000037941 */ /* 0x000fea0003800200 */
.L_x_2750:
        /* <DEDUP_REMOVED lines=13> */
.L_x_2749:
[----:B------:R-:W-:Y:S05]  /*2d2a0*/  BSYNC.RECONVERGENT B2 ;  /* 0x0000000000027941 */ /* 0x000fea0003800200 */
.L_x_2748:
[----:B------:R-:W-:Y:S02]  /*2d2b0*/  F2FP.BF16.F32.PACK_AB R119, RZ, R211 ;  /* 0x000000d3ff77723e */ /* 0x000fe400000010ff */
[----:B------:R-:W-:Y:S02]  /*2d2c0*/  PRMT R118, R227, 0x5410, R118 ;  /* 0x00005410e3767816 */ /* 0x000fe40000000076 */
[----:B------:R-:W-:Y:S02]  /*2d2d0*/  PRMT R117, R224, 0x5410, R226 ;  /* 0x00005410e0757816 */ /* 0x000fe400000000e2 */
[----:B------:R-:W-:Y:S02]  /*2d2e0*/  PRMT R116, R222, 0x5410, R223 ;  /* 0x00005410de747816 */ /* 0x000fe400000000df */
[----:B------:R-:W-:Y:S01]  /*2d2f0*/  PRMT R119, R225, 0x5410, R119 ;  /* 0x00005410e1777816 */ /* 0x000fe20000000077 */
[----:B------:R-:W-:Y:S06]  /*2d300*/  BRA `(.L_x_2755) ;  /* 0x0000002800f07947 */ /* 0x000fec0003800000 */
.L_x_2698:
        /* <DEDUP_REMOVED lines=21> */
.L_x_2760:
        /* <DEDUP_REMOVED lines=13> */
.L_x_2762:
[----:B------:R-:W-:Y:S05]  /*2d530*/  BSYNC.RECONVERGENT B4 ;  /* 0x0000000000047941 */ /* 0x000fea0003800200 */
.L_x_2761:
        /* <DEDUP_REMOVED lines=42> */
.L_x_2759:
[----:B------:R-:W-:Y:S05]  /*2d7e0*/  BSYNC.RECONVERGENT B3 ;  /* 0x0000000000037941 */ /* 0x000fea0003800200 */
.L_x_2758:
        /* <DEDUP_REMOVED lines=9> */
.L_x_2757:
[----:B------:R-:W-:Y:S05]  /*2d880*/  BSYNC.RECONVERGENT B2 ;  /* 0x0000000000027941 */ /* 0x000fea0003800200 */
.L_x_2756:
        /* <DEDUP_REMOVED lines=18> */
.L_x_2767:
        /* <DEDUP_REMOVED lines=13> */
.L_x_2769:
[----:B------:R-:W-:Y:S05]  /*2da80*/  BSYNC.RECONVERGENT B4 ;  /* 0x0000000000047941 */ /* 0x000fea0003800200 */
.L_x_2768:
        /* <DEDUP_REMOVED lines=43> */
.L_x_2766:
[----:B------:R-:W-:Y:S05]  /*2dd40*/  BSYNC.RECONVERGENT B3 ;  /* 0x0000000000037941 */ /* 0x000fea0003800200 */
.L_x_2765:
        /* <DEDUP_REMOVED lines=10> */
.L_x_2764:
[----:B------:R-:W-:Y:S05]  /*2ddf0*/  BSYNC.RECONVERGENT B2 ;  /* 0x0000000000027941 */ /* 0x000fea0003800200 */
.L_x_2763:
        /* <DEDUP_REMOVED lines=18> */
.L_x_2774:
        /* <DEDUP_REMOVED lines=13> */
.L_x_2776:
[----:B------:R-:W-:Y:S05]  /*2dff0*/  BSYNC.RECONVERGENT B4 ;  /* 0x0000000000047941 */ /* 0x000fea0003800200 */
.L_x_2775:
        /* <DEDUP_REMOVED lines=43> */
.L_x_2773:
[----:B------:R-:W-:Y:S05]  /*2e2b0*/  BSYNC.RECONVERGENT B3 ;  /* 0x0000000000037941 */ /* 0x000fea0003800200 */
.L_x_2772:
        /* <DEDUP_REMOVED lines=9> */
.L_x_2771:
[----:B------:R-:W-:Y:S05]  /*2e350*/  BSYNC.RECONVERGENT B2 ;  /* 0x0000000000027941 */ /* 0x000fea0003800200 */
.L_x_2770:
        /* <DEDUP_REMOVED lines=18> */
.L_x_2781:
        /* <DEDUP_REMOVED lines=13> */
.L_x_2783:
[----:B------:R-:W-:Y:S05]  /*2e550*/  BSYNC.RECONVERGENT B4 ;  /* 0x0000000000047941 */ /* 0x000fea0003800200 */
.L_x_2782:
        /* <DEDUP_REMOVED lines=43> */
.L_x_2780:
[----:B------:R-:W-:Y:S05]  /*2e810*/  BSYNC.RECONVERGENT B3 ;  /* 0x0000000000037941 */ /* 0x000fea0003800200 */
.L_x_2779:
        /* <DEDUP_REMOVED lines=10> */
.L_x_2778:
[----:B------:R-:W-:Y:S05]  /*2e8c0*/  BSYNC.RECONVERGENT B2 ;  /* 0x0000000000027941 */ /* 0x000fea0003800200 */
.L_x_2777:
        /* <DEDUP_REMOVED lines=18> */
.L_x_2788:
        /* <DEDUP_REMOVED lines=13> */
.L_x_2790:
[----:B------:R-:W-:Y:S05]  /*2eac0*/  BSYNC.RECONVERGENT B4 ;  /* 0x0000000000047941 */ /* 0x000fea0003800200 */
.L_x_2789:
        /* <DEDUP_REMOVED lines=43> */
.L_x_2787:
[----:B------:R-:W-:Y:S05]  /*2ed80*/  BSYNC.RECONVERGENT B3 ;  /* 0x0000000000037941 */ /* 0x000fea0003800200 */
.L_x_2786:
        /* <DEDUP_REMOVED lines=9> */
.L_x_2785:
[----:B------:R-:W-:Y:S05]  /*2ee20*/  BSYNC.RECONVERGENT B2 ;  /* 0x0000000000027941 */ /* 0x000fea0003800200 */
.L_x_2784:
        /* <DEDUP_REMOVED lines=18> */
.L_x_2795:
        /* <DEDUP_REMOVED lines=13> */
.L_x_2797:
[----:B------:R-:W-:Y:S05]  /*2f020*/  BSYNC.RECONVERGENT B4 ;  /* 0x0000000000047941 */ /* 0x000fea0003800200 */
.L_x_2796:
        /* <DEDUP_REMOVED lines=43> */
.L_x_2794:
[----:B------:R-:W-:Y:S05]  /*2f2e0*/  BSYNC.RECONVERGENT B3 ;  /* 0x0000000000037941 */ /* 0x000fea0003800200 */
.L_x_2793:
        /* <DEDUP_REMOVED lines=10> */
.L_x_2792:
[----:B------:R-:W-:Y:S05]  /*2f390*/  BSYNC.RECONVERGENT B2 ;  /* 0x0000000000027941 */ /* 0x000fea0003800200 */
.L_x_2791:
        /* <DEDUP_REMOVED lines=18> */
.L_x_2802:
        /* <DEDUP_REMOVED lines=13> */
.L_x_2804:
[----:B------:R-:W-:Y:S05]  /*2f590*/  BSYNC.RECONVERGENT B4 ;  /* 0x0000000000047941 */ /* 0x000fea0003800200 */
.L_x_2803:
        /* <DEDUP_REMOVED lines=43> */
.L_x_2801:
[----:B------:R-:W-:Y:S05]  /*2f850*/  BSYNC.RECONVERGENT B3 ;  /* 0x0000000000037941 */ /* 0x000fea0003800200 */
.L_x_2800:
        /* <DEDUP_REMOVED lines=9> */
.L_x_2799:
[----:B------:R-:W-:Y:S05]  /*2f8f0*/  BSYNC.RECONVERGENT B2 ;  /* 0x0000000000027941 */ /* 0x000fea0003800200 */
.L_x_2798:
        /* <DEDUP_REMOVED lines=18> */
.L_x_2809:
        /* <DEDUP_REMOVED lines=13> */
.L_x_2811:
[----:B------:R-:W-:Y:S05]  /*2faf0*/  BSYNC.RECONVERGENT B4 ;  /* 0x0000000000047941 */ /* 0x000fea0003800200 */
.L_x_2810:
        /* <DEDUP_REMOVED lines=43> */
.L_x_2808:
[----:B------:R-:W-:Y:S05]  /*2fdb0*/  BSYNC.RECONVERGENT B3 ;  /* 0x0000000000037941 */ /* 0x000fea0003800200 */
.L_x_2807:
        /* <DEDUP_REMOVED lines=10> */
.L_x_2806:
[----:B------:R-:W-:Y:S05]  /*2fe60*/  BSYNC.RECONVERGENT B2 ;  /* 0x0000000000027941 */ /* 0x000fea0003800200 */
.L_x_2805:
[----:B------:R-:W-:Y:S02]  /*2fe70*/  F2FP.BF16.F32.PACK_AB R119, RZ, R211 ;  /* 0x000000d3ff77723e */ /* 0x000fe400000010ff */
[----:B------:R-:W-:Y:S02]  /*2fe80*/  MOV R212, R226 ;  /* 0x000000e200d47202 */ /* 0x000fe40000000f00 */
[----:B------:R-:W-:Y:S02]  /*2fe90*/  PRMT R118, R225, 0x5410, R227 ;  /* 0x00005410e1767816 */ /* 0x000fe400000000e3 */
[----:B------:R-:W-:Y:S02]  /*2fea0*/  PRMT R117, R224, 0x5410, R223 ;  /* 0x00005410e0757816 */ /* 0x000fe400000000df */
[----:B------:R-:W-:Y:S02]  /*2feb0*/  PRMT R116, R222, 0x5410, R221 ;  /* 0x00005410de747816 */ /* 0x000fe400000000dd */
[----:B------:R-:W-:-:S07]  /*2fec0*/  PRMT R119, R220, 0x5410, R119 ;  /* 0x00005410dc777816 */ /* 0x000fce0000000077 */
.L_x_2755:
[----:B------:R-:W0:Y:S02]  /*2fed0*/  LDC.64 R218, c[0x0][0x3a8] ;  /* 0x0000ea00ffda7b82 */ /* 0x000e240000000a00 */
[----:B0-----:R-:W-:-:S05]  /*2fee0*/  IMAD.WIDE.U32 R218, R217, 0x10, R218 ;  /* 0x00000010d9da7825 */ /* 0x001fca00078e00da */
[----:B------:R2:W-:Y:S01]  /*2fef0*/  STG.E.128 desc[UR8][R218.64], R116 ;  /* 0x00000074da007986 */ /* 0x0005e2000c101d08 */
[----:B------:R-:W-:Y:S05]  /*2ff00*/  @!P0 BRA `(.L_x_2695) ;  /* 0x0000000000508947 */ /* 0x000fea0003800000 */
[----:B--2---:R-:W-:Y:S01]  /*2ff10*/  IMAD.U32 R119, R145, 0x10000, RZ ;  /* 0x0001000091777824 */ /* 0x004fe200078e00ff */
        /* <DEDUP_REMOVED lines=19> */
.L_x_2695:
[----:B------:R-:W-:Y:S05]  /*30050*/  BSYNC.RECONVERGENT B1 ;  /* 0x0000000000017941 */ /* 0x000fea0003800200 */
.L_x_2694:
[----:B0123--:R-:W-:Y:S01]  /*30060*/  FADD.FTZ R116, RZ, R137 ;  /* 0x00000089ff747221 */ /* 0x00ffe20000010000 */
[C---:B------:R-:W-:Y:S01]  /*30070*/  ISETP.GT.U32.AND P3, PT, R0.reuse, 0x3f, PT ;  /* 0x0000003f0000780c */ /* 0x040fe20003f64070 */
[----:B------:R-:W-:Y:S01]  /*30080*/  UMOV UR33, 0xffffffff ;  /* 0xffffffff00217882 */ /* 0x000fe20000000000 */
[C---:B------:R-:W-:Y:S01]  /*30090*/  ISETP.GT.U32.AND P2, PT, R0.reuse, 0x5f, PT ;  /* 0x0000005f0000780c */ /* 0x040fe20003f44070 */
[----:B------:R-:W-:Y:S01]  /*300a0*/  FADD.FTZ R117, R139, R116 ;  /* 0x000000748b757221 */ /* 0x000fe20000010000 */
[C---:B------:R-:W-:Y:S02]  /*300b0*/  ISETP.GT.U32.AND P1, PT, R0.reuse, 0x7f, PT ;  /* 0x0000007f0000780c */ /* 0x040fe40003f24070 */
[----:B------:R-:W-:Y:S01]  /*300c0*/  ISETP.GT.U32.AND P0, PT, R0, 0x9f, PT ;  /* 0x0000009f0000780c */ /* 0x000fe20003f04070 */
        /* <DEDUP_REMOVED lines=72> */
[----:B------:R-:W-:Y:S01]  /*30550*/  LOP3.LUT P5, R217, R213, 0x1f, RZ, 0xc0, !PT ;  /* 0x0000001fd5d97812 */ /* 0x000fe200078ac0ff */
[----:B------:R-:W-:-:S12]  /*30560*/  BRA.DIV UR33, `(.L_x_2812) ;  /* 0x0000002621687947 */ /* 0x000fd8000b800000 */
        /* <DEDUP_REMOVED lines=18> */
[--C-:B------:R-:W-:Y:S01]  /*30690*/  FADD.FTZ R118, R148, -R216.reuse ;  /* 0x800000d894767221 */ /* 0x100fe20000010000 */
[----:B------:R-:W-:Y:S02]  /*306a0*/  FADD.FTZ R218, R166, -R216 ;  /* 0x800000d8a6da7221 */ /* 0x000fe40000010000 */
        /* <DEDUP_REMOVED lines=133> */
.L_x_2841:
[----:B-1----:R-:W-:Y:S01]  /*30f00*/  FADD.FTZ R220, R218, R219 ;  /* 0x000000dbdadc7221 */ /* 0x002fe20000010000 */
[----:B0-----:R-:W-:Y:S01]  /*30f10*/  FMUL.FTZ R218, R216, R216 ;  /* 0x000000d8d8da7220 */ /* 0x001fe20000410000 */
[----:B------:R-:W-:Y:S01]  /*30f20*/  ISETP.NE.AND P0, PT, RZ, UR11, PT ;  /* 0x0000000bff007c0c */ /* 0x000fe2000bf05270 */
[----:B------:R-:W0:Y:S01]  /*30f30*/  @!P5 LDC.64 R118, c[0x0][0x3c0] ;  /* 0x0000f000ff76db82 */ /* 0x000e220000000a00 */
[----:B------:R-:W-:Y:S01]  /*30f40*/  FFMA.FTZ R213, R220, R213, UR14 ;  /* 0x0000000edcd57e23 */ /* 0x000fe200080100d5 */
[----:B-----5:R-:W-:Y:S01]  /*30f50*/  ISETP.GE.AND P1, PT, R214, 0x1, PT ;  /* 0x00000001d600780c */ /* 0x020fe20003f26270 */
[----:B------:R-:W-:Y:S01]  /*30f60*/  BSSY.RECONVERGENT B1, `(.L_x_2813) ;  /* 0x00001b4000017945 */ /* 0x000fe20003800200 */
[----:B------:R-:W-:-:S04]  /*30f70*/  FSEL R218, R218, RZ, P0 ;  /* 0x000000ffdada7208 */ /* 0x000fc80000000000 */
[----:B------:R-:W1:Y:S01]  /*30f80*/  @!P5 LDC.64 R116, c[0x0][0x3c8] ;  /* 0x0000f200ff74db82 */ /* 0x000e620000000a00 */
[----:B------:R-:W-:-:S06]  /*30f90*/  FADD.FTZ R213, R213, R218 ;  /* 0x000000dad5d57221 */ /* 0x000fcc0000010000 */
[----:B------:R-:W2:Y:S01]  /*30fa0*/  MUFU.RSQ R213, R213 ;  /* 0x000000d500d57308 */ /* 0x000ea20000001400 */
[----:B0-----:R-:W-:-:S05]  /*30fb0*/  @!P5 IMAD.WIDE R118, R162, 0x4, R118 ;  /* 0x00000004a276d825 */ /* 0x001fca00078e0276 */
[----:B------:R0:W-:Y:S01]  /*30fc0*/  @!P5 STG.E desc[UR8][R118.64], R216 ;  /* 0x000000d87600d986 */ /* 0x0001e2000c101908 */
[----:B-1----:R-:W-:-:S05]  /*30fd0*/  @!P5 IMAD.WIDE R116, R162, 0x4, R116 ;  /* 0x00000004a274d825 */ /* 0x002fca00078e0274 */
[----:B--2---:R0:W-:Y:S01]  /*30fe0*/  @!P5 STG.E desc[UR8][R116.64], R213 ;  /* 0x000000d57400d986 */ /* 0x0041e2000c101908 */
[----:B------:R-:W-:Y:S05]  /*30ff0*/  @!P1 BRA `(.L_x_2814) ;  /* 0x0000001800a89947 */ /* 0x000fea0003800000 */
[----:B------:R-:W-:Y:S01]  /*31000*/  IADD3 R214, PT, PT, R214, -0x1, RZ ;  /* 0xffffffffd6d67810 */ /* 0x000fe20007ffe0ff */
[----:B------:R-:W-:Y:S01]  /*31010*/  BSSY.RECONVERGENT B2, `(.L_x_2815) ;  /* 0x0000037000027945 */ /* 0x000fe20003800200 */
[----:B0-----:R-:W-:-:S03]  /*31020*/  FSEL R216, R216, RZ, !P0 ;  /* 0x000000ffd8d87208 */ /* 0x001fc60004000000 */
        /* <DEDUP_REMOVED lines=9> */
[--C-:B------:R-:W-:Y:S01]  /*310c0*/  FADD.FTZ R218, R196, -R216.reuse ;  /* 0x800000d8c4da7221 */ /* 0x100fe20000010000 */
[----:B------:R-:W-:Y:S01]  /*310d0*/  SHF.L.U32 R223, R110, 0x10, RZ ;  /* 0x000000106edf7819 */ /* 0x000fe200000006ff */
[C---:B------:R-:W-:Y:S01]  /*310e0*/  FMUL.FTZ R214, R213.reuse, R214 ;  /* 0x000000d6d5d67220 */ /* 0x040fe20000410000 */
[----:B------:R-:W-:Y:S02]  /*310f0*/  IMAD.U32 R221, R114, 0x10000, RZ ;  /* 0x0001000072dd7824 */ /* 0x000fe400078e00ff */
[C---:B------:R-:W-:Y:S01]  /*31100*/  FMUL.FTZ R118, R213.reuse, R118 ;  /* 0x00000076d5767220 */ /* 0x040fe20000410000 */
[----:B------:R-:W-:Y:S01]  /*31110*/  FMUL.FTZ R220, R213, R218 ;  /* 0x000000dad5dc7220 */ /* 0x000fe20000410000 */
[----:B------:R-:W-:Y:S01]  /*31120*/  SHF.L.U32 R227, R111, 0x10, RZ ;  /* 0x000000106fe37819 */ /* 0x000fe200000006ff */
[----:B------:R-:W-:Y:S01]  /*31130*/  FFMA.FTZ R223, R214, R221, R223 ;  /* 0x000000ddd6df7223 */ /* 0x000fe200000100df */
[----:B------:R-:W-:Y:S01]  /*31140*/  FFMA.FTZ R218, R118, R215, R219 ;  /* 0x000000d776da7223 */ /* 0x000fe200000100db */
[----:B------:R-:W-:Y:S01]  /*31150*/  FADD.FTZ R116, R137, -R216 ;  /* 0x800000d889747221 */ /* 0x000fe20000010000 */
[----:B------:R-:W0:Y:S01]  /*31160*/  LDC.64 R214, c[0x0][0x428] ;  /* 0x00010a00ffd67b82 */ /* 0x000e220000000a00 */
[----:B------:R-:W-:Y:S01]  /*31170*/  IMAD.U32 R225, R115, 0x10000, RZ ;  /* 0x0001000073e17824 */ /* 0x000fe200078e00ff */
[----:B------:R-:W-:Y:S01]  /*31180*/  SHF.L.U32 R119, R108, 0x10, RZ ;  /* 0x000000106c777819 */ /* 0x000fe200000006ff */
[----:B------:R-:W-:-:S02]  /*31190*/  IMAD.U32 R117, R112, 0x10000, RZ ;  /* 0x0001000070757824 */ /* 0x000fc400078e00ff */
[----:B------:R-:W-:Y:S01]  /*311a0*/  FMUL.FTZ R116, R213, R116 ;  /* 0x00000074d5747220 */ /* 0x000fe20000410000 */
        /* <DEDUP_REMOVED lines=13> */
[----:B------:R-:W-:-:S02]  /*31280*/  IMAD.U32 R225, R130, 0x10000, RZ ;  /* 0x0001000082e17824 */ /* 0x000fc400078e00ff */
[C---:B------:R-:W-:Y:S01]  /*31290*/  FMUL.FTZ R226, R213.reuse, R226 ;  /* 0x000000e2d5e27220 */ /* 0x040fe20000410000 */
[----:B------:R-:W-:Y:S02]  /*312a0*/  IMAD.U32 R229, R128, 0x10000, RZ ;  /* 0x0001000080e57824 */ /* 0x000fe400078e00ff */
[C---:B------:R-:W-:Y:S01]  /*312b0*/  FMUL.FTZ R222, R213.reuse, R222 ;  /* 0x000000ded5de7220 */ /* 0x040fe20000410000 */
[----:B------:R-:W-:Y:S01]  /*312c0*/  FMUL.FTZ R118, R213, R118 ;  /* 0x00000076d5767220 */ /* 0x000fe20000410000 */
[----:B------:R-:W-:Y:S01]  /*312d0*/  FFMA.FTZ R221, R220, R219, R221 ;  /* 0x000000dbdcdd7223 */ /* 0x000fe200000100dd */
[----:B------:R-:W-:Y:S01]  /*312e0*/  FFMA.FTZ R229, R226, R229, R231 ;  /* 0x000000e5e2e57223 */ /* 0x000fe200000100e7 */
[----:B------:R-:W-:Y:S01]  /*312f0*/  FFMA.FTZ R222, R222, R225, R227 ;  /* 0x000000e1dede7223 */ /* 0x000fe200000100e3 */
[----:B------:R-:W-:Y:S01]  /*31300*/  FFMA.FTZ R219, R118, R117, R119 ;  /* 0x0000007576db7223 */ /* 0x000fe20000010077 */
[----:B0-----:R-:W-:Y:S01]  /*31310*/  IMAD.WIDE.U32 R214, R217, 0x10, R214 ;  /* 0x00000010d9d67825 */ /* 0x001fe200078e00d6 */
[----:B------:R-:W-:-:S02]  /*31320*/  F2FP.BF16.F32.PACK_AB R117, R221, R218 ;  /* 0x000000dadd75723e */ /* 0x000fc400000010ff */
[----:B------:R-:W-:Y:S01]  /*31330*/  F2FP.BF16.F32.PACK_AB R119, R229, R224 ;  /* 0x000000e0e577723e */ /* 0x000fe200000010ff */
[----:B------:R-:W-:Y:S01]  /*31340*/  VIADD R217, R217, 0x20 ;  /* 0x00000020d9d97836 */ /* 0x000fe20000000000 */
[----:B------:R-:W-:Y:S02]  /*31350*/  F2FP.BF16.F32.PACK_AB R118, R222, R223 ;  /* 0x000000dfde76723e */ /* 0x000fe400000010ff */
[----:B------:R-:W-:-:S05]  /*31360*/  F2FP.BF16.F32.PACK_AB R116, R219, R116 ;  /* 0x00000074db74723e */ /* 0x000fca00000010ff */
[----:B------:R0:W-:Y:S02]  /*31370*/  STG.E.128 desc[UR8][R214.64], R116 ;  /* 0x00000074d6007986 */ /* 0x0001e4000c101d08 */
.L_x_2816:
[----:B------:R-:W-:Y:S05]  /*31380*/  BSYNC.RECONVERGENT B2 ;  /* 0x0000000000027941 */ /* 0x000fea0003800200 */
.L_x_2815:
[----:B------:R-:W-:Y:S01]  /*31390*/  LOP3.LUT P0, RZ, R163, 0x200, RZ, 0xc0, !PT ;  /* 0x00000200a3ff7812 */ /* 0x000fe2000780c0ff */
[----:B------:R-:W-:-:S12]  /*313a0*/  BSSY.RECONVERGENT B2, `(.L_x_2817) ;  /* 0x0000032000027945 */ /* 0x000fd80003800200 */
[----:B------:R-:W-:Y:S05]  /*313b0*/  @!P0 BRA `(.L_x_2818) ;  /* 0x0000000000c08947 */ /* 0x000fea0003800000 */
[--C-:B0-----:R-:W-:Y:S01]  /*313c0*/  FADD.FTZ R214, R182, -R216.reuse ;  /* 0x800000d8b6d67221 */ /* 0x101fe20000010000 */
[--C-:B------:R-:W-:Y:S01]  /*313d0*/  FADD.FTZ R118, R166, -R216.reuse ;  /* 0x800000d8a6767221 */ /* 0x100fe20000010000 */
[----:B------:R-:W-:Y:S01]  /*313e0*/  SHF.L.U32 R215, R105, 0x10, RZ ;  /* 0x0000001069d77819 */ /* 0x000fe200000006ff */
[--C-:B------:R-:W-:Y:S01]  /*313f0*/  FADD.FTZ R218, R198, -R216.reuse ;  /* 0x800000d8c6da7221 */ /* 0x100fe20000010000 */
[----:B------:R-:W-:Y:S01]  /*31400*/  SHF.L.U32 R221, R106, 0x10, RZ ;  /* 0x000000106add7819 */ /* 0x000fe200000006ff */
[----:B------:R-:W-:Y:S01]  /*31410*/  FMUL.FTZ R214, R213, R214 ;  /* 0x000000d6d5d67220 */ /* 0x000fe20000410000 */
[----:B------:R-:W-:Y:S02]  /*31420*/  IMAD.U32 R219, R101, 0x10000, RZ ;  /* 0x0001000065db7824 */ /* 0x000fe400078e00ff */
[C---:B------:R-:W-:Y:S01]  /*31430*/  FMUL.FTZ R118, R213.reuse, R118 ;  /* 0x00000076d5767220 */ /* 0x040fe20000410000 */
[----:B------:R-:W-:Y:S02]  /*31440*/  IMAD.U32 R223, R102, 0x10000, RZ ;  /* 0x0001000066df7824 */ /* 0x000fe400078e00ff */
        /* <DEDUP_REMOVED lines=24> */
[----:B------:R-:W-:Y:S01]  /*315d0*/  FMUL.FTZ R226, R213, R226 ;  /* 0x000000e2d5e27220 */ /* 0x000fe20000410000 */
        /* <DEDUP_REMOVED lines=9> */
[----:B------:R-:W-:Y:S02]  /*31670*/  F2FP.BF16.F32.PACK_AB R119, R229, R224 ;  /* 0x000000e0e577723e */ /* 0x000fe400000010ff */
[----:B------:R-:W-:Y:S02]  /*31680*/  F2FP.BF16.F32.PACK_AB R118, R222, R223 ;  /* 0x000000dfde76723e */ /* 0x000fe400000010ff */
[----:B------:R-:W-:Y:S02]  /*31690*/  F2FP.BF16.F32.PACK_AB R116, R219, R116 ;  /* 0x00000074db74723e */ /* 0x000fe400000010ff */
[----:B------:R-:W-:-:S03]  /*316a0*/  IADD3 R217, PT, PT, R217, 0x20, RZ ;  /* 0x00000020d9d97810 */ /* 0x000fc60007ffe0ff */
[----:B------:R1:W-:Y:S04]  /*316b0*/  STG.E.128 desc[UR8][R214.64], R116 ;  /* 0x00000074d6007986 */ /* 0x0003e8000c101d08 */
.L_x_2818:
[----:B------:R-:W-:Y:S05]  /*316c0*/  BSYNC.RECONVERGENT B2 ;  /* 0x0000000000027941 */ /* 0x000fea0003800200 */
.L_x_2817:
[----:B------:R-:W-:Y:S01]  /*316d0*/  LOP3.LUT P0, RZ, R163, 0x100, RZ, 0xc0, !PT ;  /* 0x00000100a3ff7812 */ /* 0x000fe2000780c0ff */
[----:B------:R-:W-:-:S12]  /*316e0*/  BSSY.RECONVERGENT B2, `(.L_x_2819) ;  /* 0x0000032000027945 */ /* 0x000fd80003800200 */
[----:B------:R-:W-:Y:S05]  /*316f0*/  @!P0 BRA `(.L_x_2820) ;  /* 0x0000000000c08947 */ /* 0x000fea0003800000 */
[--C-:B01----:R-:W-:Y:S01]  /*31700*/  FADD.FTZ R214, R184, -R216.reuse ;  /* 0x800000d8b8d67221 */ /* 0x103fe20000010000 */
        /* <DEDUP_REMOVED lines=47> */
.L_x_2820:
[----:B------:R-:W-:Y:S05]  /*31a00*/  BSYNC.RECONVERGENT B2 ;  /* 0x0000000000027941 */ /* 0x000fea0003800200 */
.L_x_2819:
[----:B------:R-:W-:Y:S01]  /*31a10*/  LOP3.LUT P0, RZ, R163, 0x80, RZ, 0xc0, !PT ;  /* 0x00000080a3ff7812 */ /* 0x000fe2000780c0ff */
        /* <DEDUP_REMOVED lines=50> */
.L_x_2822:
[----:B------:R-:W-:Y:S05]  /*31d40*/  BSYNC.RECONVERGENT B2 ;  /* 0x0000000000027941 */ /* 0x000fea0003800200 */
.L_x_2821:
[----:B------:R-:W-:Y:S01]  /*31d50*/  LOP3.LUT P0, RZ, R163, 0x40, RZ, 0xc0, !PT ;  /* 0x00000040a3ff7812 */ /* 0x000fe2000780c0ff */
[----:B------:R-:W-:-:S12]  /*31d60*/  BSSY.RECONVERGENT B2, `(.L_x_2823) ;  /* 0x0000032000027945 */ /* 0x000fd80003800200 */
[----:B------:R-:W-:Y:S05]  /*31d70*/  @!P0 BRA `(.L_x_2824) ;  /* 0x0000000000c08947 */ /* 0x000fea0003800000 */
[--C-:B0123--:R-:W-:Y:S01]  /*31d80*/  FADD.FTZ R214, R188, -R216.reuse ;  /* 0x800000d8bcd67221 */ /* 0x10ffe20000010000 */
        /* <DEDUP_REMOVED lines=47> */
.L_x_2824:
[----:B------:R-:W-:Y:S05]  /*32080*/  BSYNC.RECONVERGENT B2 ;  /* 0x0000000000027941 */ /* 0x000fea0003800200 */
.L_x_2823:
        /* <DEDUP_REMOVED lines=51> */
.L_x_2826:
[----:B------:R-:W-:Y:S05]  /*323c0*/  BSYNC.RECONVERGENT B2 ;  /* 0x0000000000027941 */ /* 0x000fea0003800200 */
.L_x_2825:
[----:B------:R-:W-:Y:S01]  /*323d0*/  LOP3.LUT P0, RZ, R163, 0x10, RZ, 0xc0, !PT ;  /* 0x00000010a3ff7812 */ /* 0x000fe2000780c0ff */
[----:B------:R-:W-:-:S12]  /*323e0*/  BSSY.RECONVERGENT B2, `(.L_x_2827) ;  /* 0x0000032000027945 */ /* 0x000fd80003800200 */
[----:B------:R-:W-:Y:S05]  /*323f0*/  @!P0 BRA `(.L_x_2828) ;  /* 0x0000000000c08947 */ /* 0x000fea0003800000 */
[--C-:B01234-:R-:W-:Y:S01]  /*32400*/  FADD.FTZ R214, R192, -R216.reuse ;  /* 0x800000d8c0d67221 */ /* 0x11ffe20000010000 */
        /* <DEDUP_REMOVED lines=47> */
.L_x_2828:
[----:B------:R-:W-:Y:S05]  /*32700*/  BSYNC.RECONVERGENT B2 ;  /* 0x0000000000027941 */ /* 0x000fea0003800200 */
.L_x_2827:
[----:B------:R-:W-:-:S13]  /*32710*/  LOP3.LUT P0, RZ, R163, 0x8, RZ, 0xc0, !PT ;  /* 0x00000008a3ff7812 */ /* 0x000fda000780c0ff */
[----:B------:R-:W-:Y:S05]  /*32720*/  @!P0 BRA `(.L_x_2814) ;  /* 0x0000000000dc8947 */ /* 0x000fea0003800000 */
[--C-:B01234-:R-:W-:Y:S01]  /*32730*/  FADD.FTZ R116, R159, -R216.reuse ;  /* 0x800000d89f747221 */ /* 0x11ffe20000010000 */
        /* <DEDUP_REMOVED lines=8> */
[----:B------:R-:W-:Y:S02]  /*327c0*/  IMAD.U32 R215, R52, 0x10000, RZ ;  /* 0x0001000034d77824 */ /* 0x000fe400078e00ff */
        /* <DEDUP_REMOVED lines=8> */
[----:B------:R-:W-:Y:S01]  /*32850*/  FFMA.FTZ R213, R118, R119, R215 ;  /* 0x0000007776d57223 */ /* 0x000fe200000100d7 */
[----:B------:R-:W-:Y:S01]  /*32860*/  SHF.L.U32 R219, R57, 0x10, RZ ;  /* 0x0000001039db7819 */ /* 0x000fe200000006ff */
[----:B------:R-:W0:Y:S01]  /*32870*/  LDC.64 R214, c[0x0][0x428] ;  /* 0x00010a00ffd67b82 */ /* 0x000e220000000a00 */
[----:B------:R-:W-:Y:S01]  /*32880*/  SHF.L.U32 R223, R58, 0x10, RZ ;  /* 0x000000103adf7819 */ /* 0x000fe200000006ff */
[----:B------:R-:W-:Y:S01]  /*32890*/  IMAD.U32 R221, R53, 0x10000, RZ ;  /* 0x0001000035dd7824 */ /* 0x000fe200078e00ff */
[----:B------:R-:W-:Y:S01]  /*328a0*/  PRMT R119, R56, 0x7632, R119 ;  /* 0x0000763238777816 */ /* 0x000fe20000000077 */
[----:B------:R-:W-:Y:S01]  /*328b0*/  IMAD.U32 R225, R54, 0x10000, RZ ;  /* 0x0001000036e17824 */ /* 0x000fe200078e00ff */
[----:B------:R-:W-:Y:S01]  /*328c0*/  PRMT R118, R57, 0x7632, R118 ;  /* 0x0000763239767816 */ /* 0x000fe20000000076 */
[----:B------:R-:W-:Y:S01]  /*328d0*/  FFMA.FTZ R218, R218, R219, R221 ;  /* 0x000000dbdada7223 */ /* 0x000fe200000100dd */
[----:B------:R-:W-:Y:S01]  /*328e0*/  PRMT R219, R52, 0x7632, R219 ;  /* 0x0000763234db7816 */ /* 0x000fe200000000db */
[----:B------:R-:W-:Y:S01]  /*328f0*/  FFMA.FTZ R222, R222, R223, R225 ;  /* 0x000000dfdede7223 */ /* 0x000fe200000100e1 */
[----:B------:R-:W-:Y:S01]  /*32900*/  PRMT R216, R53, 0x7632, R216 ;  /* 0x0000763235d87816 */ /* 0x000fe200000000d8 */
[----:B------:R-:W-:Y:S01]  /*32910*/  IMAD.U32 R227, R55, 0x10000, RZ ;  /* 0x0001000037e37824 */ /* 0x000fe200078e00ff */
[----:B------:R-:W-:Y:S01]  /*32920*/  PRMT R221, R58, 0x7632, R221 ;  /* 0x000076323add7816 */ /* 0x000fe200000000dd */
[----:B------:R-:W-:Y:S01]  /*32930*/  IMAD.U32 R118, R118, 0x10000, RZ ;  /* 0x0001000076767824 */ /* 0x000fe200078e00ff */
[----:B------:R-:W-:Y:S01]  /*32940*/  PRMT R223, R54, 0x7632, R223 ;  /* 0x0000763236df7816 */ /* 0x000fe200000000df */
[----:B------:R-:W-:Y:S01]  /*32950*/  IMAD.U32 R219, R219, 0x10000, RZ ;  /* 0x00010000dbdb7824 */ /* 0x000fe200078e00ff */
[----:B------:R-:W-:-:S02]  /*32960*/  PRMT R229, R59, 0x7632, R229 ;  /* 0x000076323be57816 */ /* 0x000fc400000000e5 */
[----:B------:R-:W-:Y:S01]  /*32970*/  PRMT R231, R55, 0x7632, R231 ;  /* 0x0000763237e77816 */ /* 0x000fe200000000e7 */
[----:B------:R-:W-:Y:S01]  /*32980*/  IMAD.U32 R223, R223, 0x10000, RZ ;  /* 0x00010000dfdf7824 */ /* 0x000fe200078e00ff */
[----:B------:R-:W-:Y:S01]  /*32990*/  SHF.L.U32 R225, R59, 0x10, RZ ;  /* 0x000000103be17819 */ /* 0x000fe200000006ff */
[----:B------:R-:W-:Y:S01]  /*329a0*/  IMAD.U32 R229, R229, 0x10000, RZ ;  /* 0x00010000e5e57824 */ /* 0x000fe200078e00ff */
[----:B------:R-:W-:Y:S02]  /*329b0*/  SHF.L.U32 R119, R119, 0x10, RZ ;  /* 0x0000001077777819 */ /* 0x000fe400000006ff */
[----:B------:R-:W-:Y:S01]  /*329c0*/  SHF.L.U32 R221, R221, 0x10, RZ ;  /* 0x00000010dddd7819 */ /* 0x000fe200000006ff */
[----:B------:R-:W-:Y:S01]  /*329d0*/  FFMA.FTZ R225, R226, R225, R227 ;  /* 0x000000e1e2e17223 */ /* 0x000fe200000100e3 */
[----:B------:R-:W-:Y:S01]  /*329e0*/  SHF.L.U32 R231, R231, 0x10, RZ ;  /* 0x00000010e7e77819 */ /* 0x000fe200000006ff */
[----:B------:R-:W-:Y:S01]  /*329f0*/  FFMA.FTZ R116, R116, R119, R219 ;  /* 0x0000007774747223 */ /* 0x000fe200000100db */
[----:B------:R-:W-:Y:S01]  /*32a00*/  SHF.L.U32 R216, R216, 0x10, RZ ;  /* 0x00000010d8d87819 */ /* 0x000fe200000006ff */
[----:B------:R-:W-:Y:S01]  /*32a10*/  FFMA.FTZ R221, R224, R221, R223 ;  /* 0x000000dde0dd7223 */ /* 0x000fe200000100df */
[----:B0-----:R-:W-:-:S04]  /*32a20*/  IMAD.WIDE.U32 R214, R217, 0x10, R214 ;  /* 0x00000010d9d67825 */ /* 0x001fc800078e00d6 */
[----:B------:R-:W-:Y:S01]  /*32a30*/  FFMA.FTZ R220, R220, R229, R231 ;  /* 0x000000e5dcdc7223 */ /* 0x000fe200000100e7 */
[----:B------:R-:W-:Y:S01]  /*32a40*/  F2FP.BF16.F32.PACK_AB R116, R116, R213 ;  /* 0x000000d57474723e */ /* 0x000fe200000010ff */
[----:B------:R-:W-:Y:S01]  /*32a50*/  FFMA.FTZ R117, R117, R118, R216 ;  /* 0x0000007675757223 */ /* 0x000fe200000100d8 */
[----:B------:R-:W-:Y:S02]  /*32a60*/  F2FP.BF16.F32.PACK_AB R118, R221, R222 ;  /* 0x000000dedd76723e */ /* 0x000fe400000010ff */
[----:B------:R-:W-:Y:S02]  /*32a70*/  F2FP.BF16.F32.PACK_AB R119, R220, R225 ;  /* 0x000000e1dc77723e */ /* 0x000fe400000010ff */
[----:B------:R-:W-:-:S05]  /*32a80*/  F2FP.BF16.F32.PACK_AB R117, R117, R218 ;  /* 0x000000da7575723e */ /* 0x000fca00000010ff */
[----:B------:R0:W-:Y:S02]  /*32a90*/  STG.E.128 desc[UR8][R214.64], R116 ;  /* 0x00000074d6007986 */ /* 0x0001e4000c101d08 */
.L_x_2814:
[----:B------:R-:W-:Y:S05]  /*32aa0*/  BSYNC.RECONVERGENT B1 ;  /* 0x0000000000017941 */ /* 0x000fea0003800200 */
.L_x_2813:
[----:B01234-:R-:W0:Y:S02]  /*32ab0*/  LDC.64 R116, c[0x0][0x380] ;  /* 0x0000e000ff747b82 */ /* 0x01fe240000000a00 */
[----:B0-----:R-:W-:-:S04]  /*32ac0*/  LEA R162, R116, R162, 0x2 ;  /* 0x000000a274a27211 */ /* 0x001fc800078e10ff */
[----:B------:R-:W-:-:S13]  /*32ad0*/  ISETP.GE.AND P0, PT, R162, R117, PT ;  /* 0x00000075a200720c */ /* 0x000fda0003f06270 */
[----:B------:R-:W-:Y:S05]  /*32ae0*/  @!P0 BRA `(.L_x_2829) ;  /* 0xfffffce800608947 */ /* 0x000fea000383ffff */
[----:B------:R-:W-:Y:S05]  /*32af0*/  BSYNC B0 ;  /* 0x0000000000007941 */ /* 0x000fea0003800000 */
.L_x_1853:
[----:B------:R-:W-:Y:S05]  /*32b00*/  EXIT ;  /* 0x000000000000794d */ /* 0x000fea0003800000 */
.L_x_2812:
[----:B------:R-:W-:Y:S01]  /*32b10*/  HFMA2 R222, -RZ, RZ, 0, 5.9604644775390625e-08 ;  /* 0x00000001ffde7431 */ /* 0x000fe200000001ff */
[----:B------:R-:W-:Y:S01]  /*32b20*/  BSSY B1, `(.L_x_2830) ;  /* 0x0000007000017945 */ /* 0x000fe20003800000 */
[----:B------:R-:W-:Y:S01]  /*32b30*/  IMAD.MOV.U32 R221, RZ, RZ, R116 ;  /* 0x000000ffffdd7224 */ /* 0x000fe200078e0074 */
[----:B------:R-:W-:Y:S01]  /*32b40*/  MOV R220, 0xffffffff ;  /* 0xffffffff00dc7802 */ /* 0x000fe20000000f00 */
[----:B------:R-:W-:-:S07]  /*32b50*/  IMAD.MOV.U32 R223, RZ, RZ, 0x1f ;  /* 0x0000001fffdf7424 */ /* 0x000fce00078e00ff */
[----:B-----5:R-:W-:Y:S05]  /*32b60*/  WARPSYNC.COLLECTIVE R220, `(.L_x_2831) ;  /* 0x00000000dc087348 */ /* 0x020fea0003c00000 */
[----:B------:R0:W1:Y:S02]  /*32b70*/  SHFL.BFLY P6, R219, R221, R222, R223 ;  /* 0x0c0000dedddb7389 */ /* 0x00006400000c00df */
[----:B01---5:R-:W-:Y:S05]  /*32b80*/  ENDCOLLECTIVE ;  /* 0x000000000000791b */ /* 0x023fea0003800000 */
.L_x_2831:
[----:B------:R-:W-:Y:S05]  /*32b90*/  BSYNC B1 ;  /* 0x0000000000017941 */ /* 0x000fea0003800000 */
.L_x_2830:
[----:B------:R-:W-:Y:S02]  /*32ba0*/  IMAD.MOV.U32 R117, RZ, RZ, R219 ;  /* 0x000000ffff757224 */ /* 0x000fe400078e00db */
[----:B------:R-:W-:Y:S02]  /*32bb0*/  HFMA2 R223, -RZ, RZ, 0, 1.847743988037109375e-06 ;  /* 0x0000001fffdf7431 */ /* 0x000fe400000001ff */
[----:B------:R-:W-:Y:S01]  /*32bc0*/  IMAD.MOV.U32 R222, RZ, RZ, 0x2 ;  /* 0x00000002ffde7424 */ /* 0x000fe200078e00ff */
[----:B------:R-:W0:Y:S01]  /*32bd0*/  LDC R213, c[0x0][0x400] ;  /* 0x00010000ffd57b82 */ /* 0x000e220000000800 */
[----:B------:R-:W-:Y:S01]  /*32be0*/  FADD.FTZ R117, R116, R117 ;  /* 0x0000007574757221 */ /* 0x000fe20000010000 */
[----:B------:R-:W-:-:S04]  /*32bf0*/  IMAD.MOV.U32 R220, RZ, RZ, -0x1 ;  /* 0xffffffffffdc7424 */ /* 0x000fc800078e00ff */
[----:B------:R-:W-:-:S07]  /*32c00*/  MOV R221, R117 ;  /* 0x0000007500dd7202 */ /* 0x000fce0000000f00 */
[----:B0-----:R-:W-:Y:S05]  /*32c10*/  WARPSYNC.COLLECTIVE R220, `(.L_x_2832) ;  /* 0x00000000dc087348 */ /* 0x001fea0003c00000 */
[----:B------:R1:W2:Y:S02]  /*32c20*/  SHFL.BFLY P6, R219, R221, R222, R223 ;  /* 0x0c0000dedddb7389 */ /* 0x0002a400000c00df */
[----:B012---:R-:W-:Y:S05]  /*32c30*/  ENDCOLLECTIVE ;  /* 0x000000000000791b */ /* 0x007fea0003800000 */
.L_x_2832:
[----:B------:R-:W-:Y:S01]  /*32c40*/  HFMA2 R222, -RZ, RZ, 0, 2.384185791015625e-07 ;  /* 0x00000004ffde7431 */ /* 0x000fe200000001ff */
[----:B------:R-:W-:-:S05]  /*32c50*/  MOV R118, R219 ;  /* 0x000000db00767202 */ /* 0x000fca0000000f00 */
[----:B------:R-:W-:-:S04]  /*32c60*/  FADD.FTZ R118, R117, R118 ;  /* 0x0000007675767221 */ /* 0x000fc80000010000 */
[----:B------:R-:W-:-:S07]  /*32c70*/  IMAD.MOV.U32 R221, RZ, RZ, R118 ;  /* 0x000000ffffdd7224 */ /* 0x000fce00078e0076 */
[----:B------:R-:W-:Y:S05]  /*32c80*/  WARPSYNC.COLLECTIVE R220, `(.L_x_2833) ;  /* 0x00000000dc087348 */ /* 0x000fea0003c00000 */
[----:B------:R0:W1:Y:S02]  /*32c90*/  SHFL.BFLY P6, R219, R221, R222, R223 ;  /* 0x0c0000dedddb7389 */ /* 0x00006400000c00df */
[----:B01----:R-:W-:Y:S05]  /*32ca0*/  ENDCOLLECTIVE ;  /* 0x000000000000791b */ /* 0x003fea0003800000 */
.L_x_2833:
[----:B------:R-:W-:Y:S02]  /*32cb0*/  IMAD.MOV.U32 R222, RZ, RZ, 0x8 ;  /* 0x00000008ffde7424 */ /* 0x000fe400078e00ff */
[----:B------:R-:W-:-:S04]  /*32cc0*/  IMAD.MOV.U32 R119, RZ, RZ, R219 ;  /* 0x000000ffff777224 */ /* 0x000fc800078e00db */
[----:B------:R-:W-:-:S05]  /*32cd0*/  FADD.FTZ R119, R118, R119 ;  /* 0x0000007776777221 */ /* 0x000fca0000010000 */
[----:B------:R-:W-:-:S07]  /*32ce0*/  MOV R221, R119 ;  /* 0x0000007700dd7202 */ /* 0x000fce0000000f00 */
[----:B------:R-:W-:Y:S05]  /*32cf0*/  WARPSYNC.COLLECTIVE R220, `(.L_x_2834) ;  /* 0x00000000dc087348 */ /* 0x000fea0003c00000 */
[----:B------:R0:W1:Y:S02]  /*32d00*/  SHFL.BFLY P6, R219, R221, R222, R223 ;  /* 0x0c0000dedddb7389 */ /* 0x00006400000c00df */
[----:B01----:R-:W-:Y:S05]  /*32d10*/  ENDCOLLECTIVE ;  /* 0x000000000000791b */ /* 0x003fea0003800000 */
.L_x_2834:
[----:B------:R-:W-:Y:S01]  /*32d20*/  HFMA2 R222, -RZ, RZ, 0, 9.5367431640625e-07 ;  /* 0x00000010ffde7431 */ /* 0x000fe200000001ff */
[----:B------:R-:W-:-:S05]  /*32d30*/  MOV R216, R219 ;  /* 0x000000db00d87202 */ /* 0x000fca0000000f00 */
[----:B------:R-:W-:-:S04]  /*32d40*/  FADD.FTZ R218, R119, R216 ;  /* 0x000000d877da7221 */ /* 0x000fc80000010000 */
[----:B------:R-:W-:-:S07]  /*32d50*/  IMAD.MOV.U32 R221, RZ, RZ, R218 ;  /* 0x000000ffffdd7224 */ /* 0x000fce00078e00da */
[----:B------:R-:W-:Y:S05]  /*32d60*/  WARPSYNC.COLLECTIVE R220, `(.L_x_2835) ;  /* 0x00000000dc087348 */ /* 0x000fea0003c00000 */
[----:B------:R0:W1:Y:S02]  /*32d70*/  SHFL.BFLY P6, R219, R221, R222, R223 ;  /* 0x0c0000dedddb7389 */ /* 0x00006400000c00df */
[----:B01----:R-:W-:Y:S05]  /*32d80*/  ENDCOLLECTIVE ;  /* 0x000000000000791b */ /* 0x003fea0003800000 */
.L_x_2835:
[----:B------:R-:W-:Y:S01]  /*32d90*/  MOV R222, 0x1 ;  /* 0x0000000100de7802 */ /* 0x000fe20000000f00 */
[----:B------:R-:W-:Y:S01]  /*32da0*/  FADD.FTZ R216, R218, R219 ;  /* 0x000000dbdad87221 */ /* 0x000fe20000010000 */
[----:B------:R-:W-:-:S03]  /*32db0*/  LOP3.LUT P6, RZ, R163, 0x1, RZ, 0xc0, !PT ;  /* 0x00000001a3ff7812 */ /* 0x000fc600078cc0ff */
        /* <DEDUP_REMOVED lines=136> */
.L_x_2836:
[----:B------:R-:W-:Y:S02]  /*33640*/  IMAD.MOV.U32 R222, RZ, RZ, 0x2 ;  /* 0x00000002ffde7424 */ /* 0x000fe400078e00ff */
[----:B------:R-:W-:-:S04]  /*33650*/  IMAD.MOV.U32 R117, RZ, RZ, R219 ;  /* 0x000000ffff757224 */ /* 0x000fc800078e00db */
[----:B------:R-:W-:-:S05]  /*33660*/  FADD.FTZ R117, R116, R117 ;  /* 0x0000007574757221 */ /* 0x000fca0000010000 */
[----:B------:R-:W-:-:S07]  /*33670*/  MOV R221, R117 ;  /* 0x0000007500dd7202 */ /* 0x000fce0000000f00 */
[----:B------:R-:W-:Y:S05]  /*33680*/  WARPSYNC.COLLECTIVE R220, `(.L_x_2837) ;  /* 0x00000000dc087348 */ /* 0x000fea0003c00000 */
[----:B------:R0:W1:Y:S02]  /*33690*/  SHFL.BFLY P6, R219, R221, R222, R223 ;  /* 0x0c0000dedddb7389 */ /* 0x00006400000c00df */
[----:B01----:R-:W-:Y:S05]  /*336a0*/  ENDCOLLECTIVE ;  /* 0x000000000000791b */ /* 0x003fea0003800000 */
.L_x_2837:
[----:B------:R-:W-:Y:S01]  /*336b0*/  HFMA2 R222, -RZ, RZ, 0, 2.384185791015625e-07 ;  /* 0x00000004ffde7431 */ /* 0x000fe200000001ff */
[----:B------:R-:W-:-:S05]  /*336c0*/  MOV R118, R219 ;  /* 0x000000db00767202 */ /* 0x000fca0000000f00 */
[----:B------:R-:W-:-:S04]  /*336d0*/  FADD.FTZ R118, R117, R118 ;  /* 0x0000007675767221 */ /* 0x000fc80000010000 */
[----:B------:R-:W-:-:S07]  /*336e0*/  IMAD.MOV.U32 R221, RZ, RZ, R118 ;  /* 0x000000ffffdd7224 */ /* 0x000fce00078e0076 */
[----:B------:R-:W-:Y:S05]  /*336f0*/  WARPSYNC.COLLECTIVE R220, `(.L_x_2838) ;  /* 0x00000000dc087348 */ /* 0x000fea0003c00000 */
[----:B------:R0:W1:Y:S02]  /*33700*/  SHFL.BFLY P6, R219, R221, R222, R223 ;  /* 0x0c0000dedddb7389 */ /* 0x00006400000c00df */
[----:B01----:R-:W-:Y:S05]  /*33710*/  ENDCOLLECTIVE ;  /* 0x000000000000791b */ /* 0x003fea0003800000 */
.L_x_2838:
[----:B------:R-:W-:Y:S02]  /*33720*/  IMAD.MOV.U32 R222, RZ, RZ, 0x8 ;  /* 0x00000008ffde7424 */ /* 0x000fe400078e00ff */
[----:B------:R-:W-:-:S04]  /*33730*/  IMAD.MOV.U32 R119, RZ, RZ, R219 ;  /* 0x000000ffff777224 */ /* 0x000fc800078e00db */
[----:B------:R-:W-:-:S05]  /*33740*/  FADD.FTZ R119, R118, R119 ;  /* 0x0000007776777221 */ /* 0x000fca0000010000 */
[----:B------:R-:W-:-:S07]  /*33750*/  MOV R221, R119 ;  /* 0x0000007700dd7202 */ /* 0x000fce0000000f00 */
[----:B------:R-:W-:Y:S05]  /*33760*/  WARPSYNC.COLLECTIVE R220, `(.L_x_2839) ;  /* 0x00000000dc087348 */ /* 0x000fea0003c00000 */
[----:B------:R0:W1:Y:S02]  /*33770*/  SHFL.BFLY P6, R219, R221, R222, R223 ;  /* 0x0c0000dedddb7389 */ /* 0x00006400000c00df */
[----:B01----:R-:W-:Y:S05]  /*33780*/  ENDCOLLECTIVE ;  /* 0x000000000000791b */ /* 0x003fea0003800000 */
.L_x_2839:
[----:B------:R-:W-:Y:S01]  /*33790*/  HFMA2 R222, -RZ, RZ, 0, 9.5367431640625e-07 ;  /* 0x00000010ffde7431 */ /* 0x000fe200000001ff */
[----:B------:R-:W-:-:S05]  /*337a0*/  MOV R218, R219 ;  /* 0x000000db00da7202 */ /* 0x000fca0000000f00 */
[----:B------:R-:W-:-:S04]  /*337b0*/  FADD.FTZ R218, R119, R218 ;  /* 0x000000da77da7221 */ /* 0x000fc80000010000 */
[----:B------:R-:W-:-:S07]  /*337c0*/  IMAD.MOV.U32 R221, RZ, RZ, R218 ;  /* 0x000000ffffdd7224 */ /* 0x000fce00078e00da */
[----:B------:R-:W-:Y:S05]  /*337d0*/  WARPSYNC.COLLECTIVE R220, `(.L_x_2840) ;  /* 0x00000000dc087348 */ /* 0x000fea0003c00000 */
[----:B------:R0:W1:Y:S02]  /*337e0*/  SHFL.BFLY P6, R219, R221, R222, R223 ;  /* 0x0c0000dedddb7389 */ /* 0x00006400000c00df */
[----:B01----:R-:W-:Y:S05]  /*337f0*/  ENDCOLLECTIVE ;  /* 0x000000000000791b */ /* 0x003fea0003800000 */
.L_x_2840:
[----:B------:R-:W-:Y:S05]  /*33800*/  BRA `(.L_x_2841) ;  /* 0xffffffd400bc7947 */ /* 0x000fea000383ffff */
.L_x_2842:
        /* <DEDUP_REMOVED lines=15> */
.L_x_71430:


//--------------------- .text._ZN10layer_norm13ln_fwd_kernelINS_13Kernel_traitsI13__nv_bfloat16S2_S2_S2_fjLj2048ELj1ELj4ELj1ELj16ENS_18Kernel_traits_baseILj2048ES2_S2_S2_S2_fjLj128EEEEELb1ELb0ELb1ELb1EEEvNS_9FwdParamsE --------------------------
	.section	.text._ZN10layer_norm13ln_fwd_kernelINS_13Kernel_traitsI13__nv_bfloat16S2_S2_S2_fjLj2048ELj1ELj4ELj1ELj16ENS_18Kernel_traits_baseILj2048ES2_S2_S2_S2_fjLj128EEEEELb1ELb0ELb1ELb1EEEvNS_9FwdParamsE,"ax",@progbits
	.align	128
        .global         _ZN10layer_norm13ln_fwd_kernelINS_13Kernel_traitsI13__nv_bfloat16S2_S2_S2_fjLj2048ELj1ELj4ELj1ELj16ENS_18Kernel_traits_baseILj2048ES2_S2_S2_S2_fjLj128EEEEELb1ELb0ELb1ELb1EEEvNS_9FwdParamsE
        .type           _ZN10layer_norm13ln_fwd_kernelINS_13Kernel_traitsI13__nv_bfloat16S2_S2_S2_fjLj2048ELj1ELj4ELj1ELj16ENS_18Kernel_traits_baseILj2048ES2_S2_S2_S2_fjLj128EEEEELb1ELb0ELb1ELb1EEEvNS_9FwdParamsE,@function
        .size           _ZN10layer_norm13ln_fwd_kernelINS_13Kernel_traitsI13__nv_bfloat16S2_S2_S2_fjLj2048ELj1ELj4ELj1ELj16ENS_18Kernel_traits_baseILj2048ES2_S2_S2_S2_fjLj128EEEEELb1ELb0ELb1ELb1EEEvNS_9FwdParamsE,(.L_x_71431 - _ZN10layer_norm13ln_fwd_kernelINS_13Kernel_traitsI13__nv_bfloat16S2_S2_S2_fjLj2048ELj1ELj4ELj1ELj16ENS_18Kernel_traits_baseILj2048ES2_S2_S2_S2_fjLj128EEEEELb1ELb0ELb1ELb1EEEvNS_9FwdParamsE)
        .other          _ZN10layer_norm13ln_fwd_kernelINS_13Kernel_traitsI13__nv_bfloat16S2_S2_S2_fjLj2048ELj1ELj4ELj1ELj16ENS_18Kernel_traits_baseILj2048ES2_S2_S2_S2_fjLj128EEEEELb1ELb0ELb1ELb1EEEvNS_9FwdParamsE,@"STO_CUDA_ENTRY STV_DEFAULT"
_ZN10layer_norm13ln_fwd_kernelINS_13Kernel_traitsI13__nv_bfloat16S2_S2_S2_fjLj2048ELj1ELj4ELj1ELj16ENS_18Kernel_traits_baseILj2048ES2_S2_S2_S2_fjLj128EEEEELb1ELb0ELb1ELb1EEEvNS_9FwdParamsE:
.text._ZN10layer_norm13ln_fwd_kernelINS_13Kernel_traitsI13__nv_bfloat16S2_S2_S2_fjLj2048ELj1ELj4ELj1ELj16ENS_18Kernel_traits_baseILj2048ES2_S2_S2_S2_fjLj128EEEEELb1ELb0ELb1ELb1EEEvNS_9FwdParamsE:
        /* <DEDUP_REMOVED lines=71> */
.L_x_2843:
        /* <DEDUP_REMOVED lines=26> */
.L_x_2844:
[----:B------:R-:W1:Y:S02]  /*0610*/  LDCU UR4, c[0x0][0x384] ;  /* 0x00007080ff0477ac */ /* 0x000e640008000800 */
[----:B-1----:R-:W-:-:S13]  /*0620*/  ISETP.GE.AND P0, PT, R161, UR4, PT ;  /* 0x00000004a1007c0c */ /* 0x002fda000bf06270 */
[----:B------:R-:W-:Y:S05]  /*0630*/  @P0 EXIT ;  /* 0x000000000000094d */ /* 0x000fea0003800000 */
[----:B------:R-:W-:Y:S01]  /*0640*/  IMAD.HI.U32 R0, R163, -0x326172a9, RZ ;  /* 0xcd9e8d57a3007827 */ /* 0x000fe200078e00ff */
[----:B------:R-:W-:Y:S01]  /*0650*/  BSSY B0, `(.L_x_2845) ;  /* 0x0003172000007945 */ /* 0x000fe20003800000 */
[----:B------:R-:W-:Y:S01]  /*0660*/  LOP3.LUT R213, R213, 0x3, RZ, 0xc0, !PT ;  /* 0x00000003d5d57812 */ /* 0x000fe200078ec0ff */
[----:B------:R-:W1:Y:S01]  /*0670*/  LDCU UR10, c[0x0][0x404] ;  /* 0x00008080ff0a77ac */ /* 0x000e620008000800 */
[----:B0-----:R-:W-:Y:S01]  /*0680*/  IMAD.HI.U32 R2, R160, -0x2daee0ad, RZ ;  /* 0xd2511f53a0027827 */ /* 0x001fe200078e00ff */
[----:B------:R-:W-:Y:S02]  /*0690*/  LOP3.LUT R0, R157, UR6, R0, 0x96, !PT ;  /* 0x000000069d007c12 */ /* 0x000fe4000f8e9600 */
[----:B-----5:R-:W-:Y:S01]  /*06a0*/  PRMT R156, R107, 0x7632, R156 ;  /* 0x000076326b9c7816 */ /* 0x020fe2000000009c */
[----:B------:R-:W-:Y:S01]  /*06b0*/  IMAD R4, R163, -0x326172a9, RZ ;  /* 0xcd9e8d57a3047824 */ /* 0x000fe200078e02ff */
[----:B------:R-:W-:Y:S01]  /*06c0*/  LOP3.LUT R2, R2, UR7, RZ, 0x3c, !PT ;  /* 0x0000000702027c12 */ /* 0x000fe2000f8e3cff */
[----:B------:R-:W-:Y:S01]  /*06d0*/  IMAD R6, R160, -0x2daee0ad, RZ ;  /* 0xd2511f53a0067824 */ /* 0x000fe200078e02ff */
[----:B------:R-:W-:Y:S01]  /*06e0*/  PRMT R155, R75, 0x7632, R155 ;  /* 0x000076324b9b7816 */ /* 0x000fe2000000009b */
[----:B------:R-:W-:Y:S01]  /*06f0*/  IMAD.HI.U32 R5, R0, -0x2daee0ad, RZ ;  /* 0xd2511f5300057827 */ /* 0x000fe200078e00ff */
[----:B------:R-:W-:Y:S01]  /*0700*/  PRMT R154, R106, 0x7632, R154 ;  /* 0x000076326a9a7816 */ /* 0x000fe2000000009a */
[----:B------:R-:W0:Y:S01]  /*0710*/  LDCU.U8 UR11, c[0x0][0x410] ;  /* 0x00008200ff0b77ac */ /* 0x000e220008000000 */
[----:B------:R-:W-:Y:S01]  /*0720*/  PRMT R153, R74, 0x7632, R153 ;  /* 0x000076324a997816 */ /* 0x000fe20000000099 */
[----:B------:R-:W-:Y:S01]  /*0730*/  IMAD.HI.U32 R3, R2, -0x326172a9, RZ ;  /* 0xcd9e8d5702037827 */ /* 0x000fe200078e00ff */
[----:B------:R-:W-:Y:S01]  /*0740*/  LOP3.LUT R5, R6, UR16, R5, 0x96, !PT ;  /* 0x0000001006057c12 */ /* 0x000fe2000f8e9605 */
        /* <DEDUP_REMOVED lines=76> */
[----:B------:R-:W-:Y:S02]  /*0c10*/  IMAD R4, R3, -0x2daee0ad, RZ ;  /* 0xd2511f5303047824 */ /* 0x000fe400078e02ff */
[----:B------:R-:W-:Y:S02]  /*0c20*/  HFMA2 R3, -RZ, RZ, 0, 0 ;  /* 0x00000000ff037431 */ /* 0x000fe400000001ff */
        /* <DEDUP_REMOVED lines=37> */
.L_x_3791:
[----:B0-----:R-:W0:Y:S08]  /*0e80*/  LDC.64 R126, c[0x0][0x3f0] ;  /* 0x0000fc00ff7e7b82 */ /* 0x001e300000000a00 */
[----:B------:R-:W1:Y:S01]  /*0e90*/  LDC R122, c[0x0][0x388] ;  /* 0x0000e200ff7a7b82 */ /* 0x000e620000000800 */
[----:B0-----:R-:W-:-:S06]  /*0ea0*/  IMAD.WIDE R126, R161, 0x4, R126 ;  /* 0x00000004a17e7825 */ /* 0x001fcc00078e027e */
[----:B------:R-:W2:Y:S01]  /*0eb0*/  LDG.E R126, desc[UR8][R126.64] ;  /* 0x000000087e7e7981 */ /* 0x000ea2000c1e1900 */
[----:B------:R-:W-:Y:S01]  /*0ec0*/  IMAD.MOV.U32 R128, RZ, RZ, RZ ;  /* 0x000000ffff807224 */ /* 0x000fe200078e00ff */
[----:B--2---:R-:W-:-:S13]  /*0ed0*/  ISETP.GE.AND P1, PT, R126, 0x1, PT ;  /* 0x000000017e00780c */ /* 0x004fda0003f26270 */
[----:B------:R-:W-:Y:S01]  /*0ee0*/  @P1 VIADD R113, R126, 0xffffffff ;  /* 0xffffffff7e711836 */ /* 0x000fe20000000000 */
[----:B------:R-:W0:Y:S03]  /*0ef0*/  @P1 LDC.64 R114, c[0x0][0x390] ;  /* 0x0000e400ff721b82 */ /* 0x000e260000000a00 */
[----:B-1----:R-:W-:-:S05]  /*0f00*/  @P1 IMAD R116, R113, R122, RZ ;  /* 0x0000007a71741224 */ /* 0x002fca00078e02ff */
[----:B------:R-:W1:Y:S01]  /*0f10*/  LDC.64 R112, c[0x0][0x3f8] ;  /* 0x0000fe00ff707b82 */ /* 0x000e620000000a00 */
[----:B------:R-:W-:-:S04]  /*0f20*/  @P1 SHF.R.S32.HI R117, RZ, 0x1f, R116 ;  /* 0x0000001fff751819 */ /* 0x000fc80000011474 */
[----:B------:R-:W-:-:S04]  /*0f30*/  @P1 LEA.HI R117, R117, R116, RZ, 0x3 ;  /* 0x0000007475751211 */ /* 0x000fc800078f18ff */
[----:B------:R-:W-:-:S05]  /*0f40*/  @P1 LEA.HI.SX32 R128, R117, R162, 0x1d ;  /* 0x000000a275801211 */ /* 0x000fca00078feaff */
[----:B0-----:R-:W-:-:S05]  /*0f50*/  @P1 IMAD.WIDE.U32 R114, R128, 0x10, R114 ;  /* 0x0000001080721825 */ /* 0x001fca00078e0072 */
[----:B-----5:R-:W2:Y:S01]  /*0f60*/  @P1 LDG.E.128 R108, desc[UR8][R114.64] ;  /* 0x00000008726c1981 */ /* 0x020ea2000c1e1d00 */
[----:B-1----:R-:W-:-:S05]  /*0f70*/  IMAD.WIDE R112, R161, 0x4, R112 ;  /* 0x00000004a1707825 */ /* 0x002fca00078e0270 */
[----:B------:R0:W5:Y:S01]  /*0f80*/  LDG.E R120, desc[UR8][R112.64] ;  /* 0x0000000870787981 */ /* 0x000162000c1e1900 */
        /* <DEDUP_REMOVED lines=36> */
.L_x_2851:
        /* <DEDUP_REMOVED lines=13> */
.L_x_2853:
[----:B------:R-:W-:Y:S05]  /*12a0*/  BSYNC.RECONVERGENT B3 ;  /* 0x0000000000037941 */ /* 0x000fea0003800200 */
.L_x_2852:
        /* <DEDUP_REMOVED lines=43> */
.L_x_2850:
[----:B------:R-:W-:Y:S05]  /*1560*/  BSYNC.RECONVERGENT B2 ;  /* 0x0000000000027941 */ /* 0x000fea0003800200 */
.L_x_2849:
[----:B------:R-:W-:Y:S01]  /*1570*/  I2FP.F32.U32 R2, R2 ;  /* 0x0000000200027245 */ /* 0x000fe20000201000 */
[----:B------:R-:W-:Y:S01]  /*1580*/  IMAD.MOV.U32 R119, RZ, RZ, 0x2f800000 ;  /* 0x2f800000ff777424 */ /* 0x000fe200078e00ff */
[----:B------:R-:W-:Y:S01]  /*1590*/  SHF.L.U32 R117, R108, 0x10, RZ ;  /* 0x000000106c757819 */ /* 0x000fe200000006ff */
        /* <DEDUP_REMOVED lines=8> */
.L_x_2848:
[----:B------:R-:W-:Y:S05]  /*1620*/  BSYNC.RECONVERGENT B1 ;  /* 0x0000000000017941 */ /* 0x000fea0003800200 */
.L_x_2847:
        /* <DEDUP_REMOVED lines=23> */
.L_x_2858:
        /* <DEDUP_REMOVED lines=13> */
.L_x_2860:
[----:B------:R-:W-:Y:S05]  /*1870*/  BSYNC.RECONVERGENT B3 ;  /* 0x0000000000037941 */ /* 0x000fea0003800200 */
.L_x_2859:
        /* <DEDUP_REMOVED lines=43> */
.L_x_2857:
[----:B------:R-:W-:Y:S05]  /*1b30*/  BSYNC.RECONVERGENT B2 ;  /* 0x0000000000027941 */ /* 0x000fea0003800200 */
.L_x_2856:
[----:B------:R-:W-:Y:S01]  /*1b40*/  I2FP.F32.U32 R0, R0 ;  /* 0x0000000000007245 */ /* 0x000fe20000201000 */
[----:B------:R-:W-:Y:S01]  /*1b50*/  IMAD.MOV.U32 R123, RZ, RZ, 0x2f800000 ;  /* 0x2f800000ff7b7424 */ /* 0x000fe200078e00ff */
[----:B------:R-:W-:Y:S01]  /*1b60*/  PRMT R112, R112, 0x7632, R112 ;  /* 0x0000763270707816 */ /* 0x000fe20000000070 */
[----:B------:R-:W-:Y:S02]  /*1b70*/  IMAD.U32 R121, R121, 0x10000, RZ ;  /* 0x0001000079797824 */ /* 0x000fe400078e00ff */
[----:B------:R-:W-:Y:S01]  /*1b80*/  FFMA.FTZ R0, R0, R123, 1.1641532182693481445e-10 ;  /* 0x2f00000000007423 */ /* 0x000fe2000001007b */
[----:B------:R-:W-:Y:S01]  /*1b90*/  SHF.L.U32 R112, R112, 0x10, RZ ;  /* 0x0000001070707819 */ /* 0x000fe200000006ff */
[----:B------:R-:W-:-:S03]  /*1ba0*/  FMUL.FTZ R121, R121, UR13 ;  /* 0x0000000d79797c20 */ /* 0x000fc60008410000 */
[----:B------:R-:W-:Y:S01]  /*1bb0*/  FSETP.GTU.FTZ.AND P3, PT, R0, UR10, PT ;  /* 0x0000000a00007c0b */ /* 0x000fe2000bf7c000 */
[----:B------:R-:W-:-:S03]  /*1bc0*/  FMUL.FTZ R121, R121, UR12 ;  /* 0x0000000c79797c20 */ /* 0x000fc60008410000 */
[----:B------:R-:W-:Y:S02]  /*1bd0*/  SEL R0, RZ, 0x1, P3 ;  /* 0x00000001ff007807 */ /* 0x000fe40001800000 */
[----:B------:R-:W-:-:S05]  /*1be0*/  FSEL R121, R121, RZ, !P3 ;  /* 0x000000ff79797208 */ /* 0x000fca0005800000 */
[----:B------:R-:W-:-:S07]  /*1bf0*/  FADD.FTZ R118, R112, R121 ;  /* 0x0000007970767221 */ /* 0x000fce0000010000 */
.L_x_2855:
[----:B------:R-:W-:Y:S05]  /*1c00*/  BSYNC.RECONVERGENT B1 ;  /* 0x0000000000017941 */ /* 0x000fea0003800200 */
.L_x_2854:
        /* <DEDUP_REMOVED lines=22> */
.L_x_2865:
        /* <DEDUP_REMOVED lines=13> */
.L_x_2867:
[----:B------:R-:W-:Y:S05]  /*1e40*/  BSYNC.RECONVERGENT B3 ;  /* 0x0000000000037941 */ /* 0x000fea0003800200 */
.L_x_2866:
        /* <DEDUP_REMOVED lines=43> */
.L_x_2864:
[----:B------:R-:W-:Y:S05]  /*2100*/  BSYNC.RECONVERGENT B2 ;  /* 0x0000000000027941 */ /* 0x000fea0003800200 */
.L_x_2863:
[----:B------:R-:W-:Y:S01]  /*2110*/  I2FP.F32.U32 R117, R121 ;  /* 0x0000007900757245 */ /* 0x000fe20000201000 */
[----:B------:R-:W-:Y:S02]  /*2120*/  HFMA2 R124, -RZ, RZ, 0.1171875, 0 ;  /* 0x2f800000ff7c7431 */ /* 0x000fe400000001ff */
[----:B------:R-:W-:-:S03]  /*2130*/  IMAD.U32 R121, R109, 0x10000, RZ ;  /* 0x000100006d797824 */ /* 0x000fc600078e00ff */
        /* <DEDUP_REMOVED lines=8> */
.L_x_2862:
[----:B------:R-:W-:Y:S05]  /*21c0*/  BSYNC.RECONVERGENT B1 ;  /* 0x0000000000017941 */ /* 0x000fea0003800200 */
.L_x_2861:
        /* <DEDUP_REMOVED lines=23> */
.L_x_2872:
        /* <DEDUP_REMOVED lines=13> */
.L_x_2874:
[----:B------:R-:W-:Y:S05]  /*2410*/  BSYNC.RECONVERGENT B3 ;  /* 0x0000000000037941 */ /* 0x000fea0003800200 */
.L_x_2873:
        /* <DEDUP_REMOVED lines=43> */
.L_x_2871:
[----:B------:R-:W-:Y:S05]  /*26d0*/  BSYNC.RECONVERGENT B2 ;  /* 0x0000000000027941 */ /* 0x000fea0003800200 */
.L_x_2870:
[----:B------:R-:W-:Y:S01]  /*26e0*/  I2FP.F32.U32 R112, R121 ;  /* 0x0000007900707245 */ /* 0x000fe20000201000 */
[----:B------:R-:W-:Y:S01]  /*26f0*/  IMAD.MOV.U32 R121, RZ, RZ, 0x2f800000 ;  /* 0x2f800000ff797424 */ /* 0x000fe200078e00ff */
[----:B------:R-:W-:Y:S02]  /*2700*/  SHF.L.U32 R171, R171, 0x10, RZ ;  /* 0x00000010abab7819 */ /* 0x000fe400000006ff */
        /* <DEDUP_REMOVED lines=9> */
.L_x_2869:
[----:B------:R-:W-:Y:S05]  /*27a0*/  BSYNC.RECONVERGENT B1 ;  /* 0x0000000000017941 */ /* 0x000fea0003800200 */
.L_x_2868:
        /* <DEDUP_REMOVED lines=22> */
.L_x_2879:
        /* <DEDUP_REMOVED lines=13> */
.L_x_2881:
[----:B------:R-:W-:Y:S05]  /*29e0*/  BSYNC.RECONVERGENT B3 ;  /* 0x0000000000037941 */ /* 0x000fea0003800200 */
.L_x_2880:
        /* <DEDUP_REMOVED lines=41> */
[----:B------:R-:W-:Y:S01]  /*2c80*/  LOP3.LUT R159, R116, UR32, R113, 0x96, !PT ;  /* 0x00000020749f7c12 */ /* 0x000fe2000f8e9671 */
[----:B------:R-:W-:-:S07]  /*2c90*/  IMAD.MOV.U32 R113, RZ, RZ, R176 ;  /* 0x000000ffff717224 */ /* 0x000fce00078e00b0 */
.L_x_2878:
[----:B------:R-:W-:Y:S05]  /*2ca0*/  BSYNC.RECONVERGENT B2 ;  /* 0x0000000000027941 */ /* 0x000fea0003800200 */
.L_x_2877:
        /* <DEDUP_REMOVED lines=11> */
.L_x_2876:
[----:B------:R-:W-:Y:S05]  /*2d60*/  BSYNC.RECONVERGENT B1 ;  /* 0x0000000000017941 */ /* 0x000fea0003800200 */
.L_x_2875:
        /* <DEDUP_REMOVED lines=23> */
.L_x_2886:
        /* <DEDUP_REMOVED lines=13> */
.L_x_2888:
[----:B------:R-:W-:Y:S05]  /*2fb0*/  BSYNC.RECONVERGENT B3 ;  /* 0x0000000000037941 */ /* 0x000fea0003800200 */
.L_x_2887:
        /* <DEDUP_REMOVED lines=43> */
.L_x_2885:
[----:B------:R-:W-:Y:S05]  /*3270*/  BSYNC.RECONVERGENT B2 ;  /* 0x0000000000027941 */ /* 0x000fea0003800200 */
.L_x_2884:
[----:B------:R-:W-:Y:S01]  /*3280*/  I2FP.F32.U32 R112, R116 ;  /* 0x0000007400707245 */ /* 0x000fe20000201000 */
[----:B------:R-:W-:Y:S02]  /*3290*/  HFMA2 R117, -RZ, RZ, 0.1171875, 0 ;  /* 0x2f800000ff757431 */ /* 0x000fe400000001ff */
[----:B------:R-:W-:Y:S01]  /*32a0*/  IMAD.U32 R170, R170, 0x10000, RZ ;  /* 0x00010000aaaa7824 */ /* 0x000fe200078e00ff */
[----:B------:R-:W-:Y:S02]  /*32b0*/  PRMT R114, R114, 0x7632, R114 ;  /* 0x0000763272727816 */ /* 0x000fe40000000072 */
[----:B------:R-:W-:Y:S01]  /*32c0*/  FFMA.FTZ R112, R112, R117, 1.1641532182693481445e-10 ;  /* 0x2f00000070707423 */ /* 0x000fe20000010075 */
[----:B------:R-:W-:Y:S02]  /*32d0*/  FMUL.FTZ R170, R170, UR13 ;  /* 0x0000000daaaa7c20 */ /* 0x000fe40008410000 */
[----:B------:R-:W-:Y:S02]  /*32e0*/  IMAD.U32 R117, R114, 0x10000, RZ ;  /* 0x0001000072757824 */ /* 0x000fe400078e00ff */
[----:B------:R-:W-:Y:S01]  /*32f0*/  FMUL.FTZ R170, R170, UR12 ;  /* 0x0000000caaaa7c20 */ /* 0x000fe20008410000 */
[----:B------:R-:W-:-:S04]  /*3300*/  FSETP.GTU.FTZ.AND P3, PT, R112, UR10, PT ;  /* 0x0000000a70007c0b */ /* 0x000fc8000bf7c000 */
[----:B------:R-:W-:Y:S02]  /*3310*/  FSEL R170, R170, RZ, !P3 ;  /* 0x000000ffaaaa7208 */ /* 0x000fe40005800000 */
[----:B------:R-:W-:-:S03]  /*3320*/  SEL R167, RZ, 0x1, P3 ;  /* 0x00000001ffa77807 */ /* 0x000fc60001800000 */
[----:B------:R-:W-:-:S07]  /*3330*/  FADD.FTZ R124, R117, R170 ;  /* 0x000000aa757c7221 */ /* 0x000fce0000010000 */
.L_x_2883:
[----:B------:R-:W-:Y:S05]  /*3340*/  BSYNC.RECONVERGENT B1 ;  /* 0x0000000000017941 */ /* 0x000fea0003800200 */
.L_x_2882:
        /* <DEDUP_REMOVED lines=22> */
.L_x_2893:
        /* <DEDUP_REMOVED lines=13> */
.L_x_2895:
[----:B------:R-:W-:Y:S05]  /*3580*/  BSYNC.RECONVERGENT B3 ;  /* 0x0000000000037941 */ /* 0x000fea0003800200 */
.L_x_2894:
        /* <DEDUP_REMOVED lines=43> */
.L_x_2892:
[----:B------:R-:W-:Y:S05]  /*3840*/  BSYNC.RECONVERGENT B2 ;  /* 0x0000000000027941 */ /* 0x000fea0003800200 */
.L_x_2891:
        /* <DEDUP_REMOVED lines=11> */
.L_x_2890:
[----:B------:R-:W-:Y:S05]  /*3900*/  BSYNC.RECONVERGENT B1 ;  /* 0x0000000000017941 */ /* 0x000fea0003800200 */
.L_x_2889:
        /* <DEDUP_REMOVED lines=23> */
.L_x_2900:
        /* <DEDUP_REMOVED lines=13> */
.L_x_2902:
[----:B------:R-:W-:Y:S05]  /*3b50*/  BSYNC.RECONVERGENT B3 ;  /* 0x0000000000037941 */ /* 0x000fea0003800200 */
.L_x_2901:
        /* <DEDUP_REMOVED lines=41> */
[----:B------:R-:W-:-:S07]  /*3df0*/  LOP3.LUT R159, R112, UR32, R177, 0x96, !PT ;  /* 0x00000020709f7c12 */ /* 0x000fce000f8e96b1 */
.L_x_2899:
[----:B------:R-:W-:Y:S05]  /*3e00*/  BSYNC.RECONVERGENT B2 ;  /* 0x0000000000027941 */ /* 0x000fea0003800200 */
.L_x_2898:
        /* <DEDUP_REMOVED lines=12> */
.L_x_2897:
[----:B------:R-:W-:Y:S05]  /*3ed0*/  BSYNC.RECONVERGENT B1 ;  /* 0x0000000000017941 */ /* 0x000fea0003800200 */
.L_x_2896:
[----:B------:R-:W-:Y:S02]  /*3ee0*/  F2FP.BF16.F32.PACK_AB R115, RZ, R170 ;  /* 0x000000aaff73723e */ /* 0x000fe400000010ff */
[----:B------:R-:W-:Y:S02]  /*3ef0*/  PRMT R114, R178, 0x5410, R114 ;  /* 0x00005410b2727816 */ /* 0x000fe40000000072 */
[----:B------:R-:W-:Y:S02]  /*3f00*/  PRMT R113, R174, 0x5410, R175 ;  /* 0x00005410ae717816 */ /* 0x000fe400000000af */
[----:B------:R-:W-:Y:S02]  /*3f10*/  PRMT R112, R172, 0x5410, R173 ;  /* 0x00005410ac707816 */ /* 0x000fe400000000ad */
[----:B------:R-:W-:Y:S01]  /*3f20*/  PRMT R115, R181, 0x5410, R115 ;  /* 0x00005410b5737816 */ /* 0x000fe20000000073 */
[----:B------:R-:W-:Y:S06]  /*3f30*/  BRA `(.L_x_2903) ;  /* 0x0000002800dc7947 */ /* 0x000fec0003800000 */
.L_x_2846:
[----:B------:R-:W-:Y:S01]  /*3f40*/  BSSY.RECONVERGENT B1, `(.L_x_2904) ;  /* 0x0000057000017945 */ /* 0x000fe20003800200 */
[----:B------:R-:W-:Y:S01]  /*3f50*/  MOV R119, RZ ;  /* 0x000000ff00777202 */ /* 0x000fe20000000f00 */
[----:B------:R-:W-:Y:S02]  /*3f60*/  IMAD.MOV.U32 R176, RZ, RZ, R212 ;  /* 0x000000ffffb07224 */ /* 0x000fe400078e00d4 */
[----:B------:R-:W-:Y:S01]  /*3f70*/  IMAD.MOV.U32 R112, RZ, RZ, R213 ;  /* 0x000000ffff707224 */ /* 0x000fe200078e00d5 */
        /* <DEDUP_REMOVED lines=17> */
.L_x_2908:
        /* <DEDUP_REMOVED lines=13> */
.L_x_2910:
[----:B------:R-:W-:Y:S05]  /*4160*/  BSYNC.RECONVERGENT B3 ;  /* 0x0000000000037941 */ /* 0x000fea0003800200 */
.L_x_2909:
        /* <DEDUP_REMOVED lines=42> */
.L_x_2907:
[----:B------:R-:W-:Y:S05]  /*4410*/  BSYNC.RECONVERGENT B2 ;  /* 0x0000000000027941 */ /* 0x000fea0003800200 */
.L_x_2906:
[----:B------:R-:W-:Y:S01]  /*4420*/  I2FP.F32.U32 R2, R2 ;  /* 0x0000000200027245 */ /* 0x000fe20000201000 */
[----:B------:R-:W-:Y:S02]  /*4430*/  IMAD.MOV.U32 R113, RZ, RZ, 0x2f800000 ;  /* 0x2f800000ff717424 */ /* 0x000fe400078e00ff */
[----:B------:R-:W-:Y:S02]  /*4440*/  IMAD.U32 R114, R108, 0x10000, RZ ;  /* 0x000100006c727824 */ /* 0x000fe400078e00ff */
[----:B------:R-:W-:Y:S02]  /*4450*/  FFMA.FTZ R2, R2, R113, 1.1641532182693481445e-10 ;  /* 0x2f00000002027423 */ /* 0x000fe40000010071 */
[----:B------:R-:W-:-:S03]  /*4460*/  FMUL.FTZ R114, R114, UR13 ;  /* 0x0000000d72727c20 */ /* 0x000fc60008410000 */
[----:B------:R-:W-:Y:S01]  /*4470*/  FSETP.GTU.FTZ.AND P2, PT, R2, UR10, PT ;  /* 0x0000000a02007c0b */ /* 0x000fe2000bf5c000 */
[----:B------:R-:W-:-:S03]  /*4480*/  FMUL.FTZ R114, R114, UR12 ;  /* 0x0000000c72727c20 */ /* 0x000fc60008410000 */
[----:B------:R-:W-:Y:S02]  /*4490*/  SEL R2, RZ, 0x1, P2 ;  /* 0x00000001ff027807 */ /* 0x000fe40001000000 */
[----:B------:R-:W-:-:S07]  /*44a0*/  FSEL R119, R114, RZ, !P2 ;  /* 0x000000ff72777208 */ /* 0x000fce0005000000 */
.L_x_2905:
[----:B------:R-:W-:Y:S05]  /*44b0*/  BSYNC.RECONVERGENT B1 ;  /* 0x0000000000017941 */ /* 0x000fea0003800200 */
.L_x_2904:
        /* <DEDUP_REMOVED lines=18> */
.L_x_2915:
        /* <DEDUP_REMOVED lines=13> */
.L_x_2917:
[----:B------:R-:W-:Y:S05]  /*46b0*/  BSYNC.RECONVERGENT B3 ;  /* 0x0000000000037941 */ /* 0x000fea0003800200 */
.L_x_2916:
        /* <DEDUP_REMOVED lines=43> */
.L_x_2914:
[----:B------:R-:W-:Y:S05]  /*4970*/  BSYNC.RECONVERGENT B2 ;  /* 0x0000000000027941 */ /* 0x000fea0003800200 */
.L_x_2913:
        /* <DEDUP_REMOVED lines=9> */
.L_x_2912:
[----:B------:R-:W-:Y:S05]  /*4a10*/  BSYNC.RECONVERGENT B1 ;  /* 0x0000000000017941 */ /* 0x000fea0003800200 */
.L_x_2911:
        /* <DEDUP_REMOVED lines=18> */
.L_x_2922:
        /* <DEDUP_REMOVED lines=13> */
.L_x_2924:
[----:B------:R-:W-:Y:S05]  /*4c10*/  BSYNC.RECONVERGENT B3 ;  /* 0x0000000000037941 */ /* 0x000fea0003800200 */
.L_x_2923:
        /* <DEDUP_REMOVED lines=43> */
.L_x_2921:
[----:B------:R-:W-:Y:S05]  /*4ed0*/  BSYNC.RECONVERGENT B2 ;  /* 0x0000000000027941 */ /* 0x000fea0003800200 */
.L_x_2920:
        /* <DEDUP_REMOVED lines=9> */
.L_x_2919:
[----:B------:R-:W-:Y:S05]  /*4f70*/  BSYNC.RECONVERGENT B1 ;  /* 0x0000000000017941 */ /* 0x000fea0003800200 */
.L_x_2918:
        /* <DEDUP_REMOVED lines=18> */
.L_x_2929:
        /* <DEDUP_REMOVED lines=13> */
.L_x_2931:
[----:B------:R-:W-:Y:S05]  /*5170*/  BSYNC.RECONVERGENT B3 ;  /* 0x0000000000037941 */ /* 0x000fea0003800200 */
.L_x_2930:
        /* <DEDUP_REMOVED lines=43> */
.L_x_2928:
[----:B------:R-:W-:Y:S05]  /*5430*/  BSYNC.RECONVERGENT B2 ;  /* 0x0000000000027941 */ /* 0x000fea0003800200 */
.L_x_2927:
        /* <DEDUP_REMOVED lines=9> */
.L_x_2926:
[----:B------:R-:W-:Y:S05]  /*54d0*/  BSYNC.RECONVERGENT B1 ;  /* 0x0000000000017941 */ /* 0x000fea0003800200 */
.L_x_2925:
        /* <DEDUP_REMOVED lines=18> */
.L_x_2936:
        /* <DEDUP_REMOVED lines=13> */
.L_x_2938:
[----:B------:R-:W-:Y:S05]  /*56d0*/  BSYNC.RECONVERGENT B3 ;  /* 0x0000000000037941 */ /* 0x000fea0003800200 */
.L_x_2937:
        /* <DEDUP_REMOVED lines=43> */
.L_x_2935:
[----:B------:R-:W-:Y:S05]  /*5990*/  BSYNC.RECONVERGENT B2 ;  /* 0x0000000000027941 */ /* 0x000fea0003800200 */
.L_x_2934:
        /* <DEDUP_REMOVED lines=9> */
.L_x_2933:
[----:B------:R-:W-:Y:S05]  /*5a30*/  BSYNC.RECONVERGENT B1 ;  /* 0x0000000000017941 */ /* 0x000fea0003800200 */
.L_x_2932:
        /* <DEDUP_REMOVED lines=18> */
.L_x_2943:
        /* <DEDUP_REMOVED lines=13> */
.L_x_2945:
[----:B------:R-:W-:Y:S05]  /*5c30*/  BSYNC.RECONVERGENT B3 ;  /* 0x0000000000037941 */ /* 0x000fea0003800200 */
.L_x_2944:
        /* <DEDUP_REMOVED lines=43> */
.L_x_2942:
[----:B------:R-:W-:Y:S05]  /*5ef0*/  BSYNC.RECONVERGENT B2 ;  /* 0x0000000000027941 */ /* 0x000fea0003800200 */
.L_x_2941:
        /* <DEDUP_REMOVED lines=9> */
.L_x_2940:
[----:B------:R-:W-:Y:S05]  /*5f90*/  BSYNC.RECONVERGENT B1 ;  /* 0x0000000000017941 */ /* 0x000fea0003800200 */
.L_x_2939:
        /* <DEDUP_REMOVED lines=18> */
.L_x_2950:
        /* <DEDUP_REMOVED lines=13> */
.L_x_2952:
[----:B------:R-:W-:Y:S05]  /*6190*/  BSYNC.RECONVERGENT B3 ;  /* 0x0000000000037941 */ /* 0x000fea0003800200 */
.L_x_2951:
        /* <DEDUP_REMOVED lines=43> */
.L_x_2949:
[----:B------:R-:W-:Y:S05]  /*6450*/  BSYNC.RECONVERGENT B2 ;  /* 0x0000000000027941 */ /* 0x000fea0003800200 */
.L_x_2948:
        /* <DEDUP_REMOVED lines=9> */
.L_x_2947:
[----:B------:R-:W-:Y:S05]  /*64f0*/  BSYNC.RECONVERGENT B1 ;  /* 0x0000000000017941 */ /* 0x000fea0003800200 */
.L_x_2946:
        /* <DEDUP_REMOVED lines=18> */
.L_x_2957:
        /* <DEDUP_REMOVED lines=13> */
.L_x_2959:
[----:B------:R-:W-:Y:S05]  /*66f0*/  BSYNC.RECONVERGENT B3 ;  /* 0x0000000000037941 */ /* 0x000fea0003800200 */
.L_x_2958:
        /* <DEDUP_REMOVED lines=43> */
.L_x_2956:
[----:B------:R-:W-:Y:S05]  /*69b0*/  BSYNC.RECONVERGENT B2 ;  /* 0x0000000000027941 */ /* 0x000fea0003800200 */
.L_x_2955:
        /* <DEDUP_REMOVED lines=9> */
.L_x_2954:
[----:B------:R-:W-:Y:S05]  /*6a50*/  BSYNC.RECONVERGENT B1 ;  /* 0x0000000000017941 */ /* 0x000fea0003800200 */
.L_x_2953:
[----:B------:R-:W-:Y:S02]  /*6a60*/  F2FP.BF16.F32.PACK_AB R115, RZ, R170 ;  /* 0x000000aaff73723e */ /* 0x000fe400000010ff */
[----:B------:R-:W-:Y:S02]  /*6a70*/  PRMT R114, R177, 0x5410, R178 ;  /* 0x00005410b1727816 */ /* 0x000fe400000000b2 */
[----:B------:R-:W-:Y:S02]  /*6a80*/  PRMT R113, R175, 0x5410, R174 ;  /* 0x00005410af717816 */ /* 0x000fe400000000ae */
[----:B------:R-:W-:Y:S02]  /*6a90*/  PRMT R112, R173, 0x5410, R172 ;  /* 0x00005410ad707816 */ /* 0x000fe400000000ac */
[----:B------:R-:W-:-:S07]  /*6aa0*/  PRMT R115, R180, 0x5410, R115 ;  /* 0x00005410b4737816 */ /* 0x000fce0000000073 */
.L_x_2903:
[----:B------:R-:W0:Y:S01]  /*6ab0*/  LDC.64 R116, c[0x0][0x3a8] ;  /* 0x0000ea00ff747b82 */ /* 0x000e220000000a00 */
[----:B------:R-:W-:Y:S01]  /*6ac0*/  BSSY.RECONVERGENT B1, `(.L_x_2960) ;  /* 0x000001a000017945 */ /* 0x000fe20003800200 */
[C---:B------:R-:W-:Y:S01]  /*6ad0*/  IADD3 R129, PT, PT, R127.reuse, 0x20, RZ ;  /* 0x000000207f817810 */ /* 0x040fe20007ffe0ff */
[----:B------:R-:W-:Y:S02]  /*6ae0*/  VIADD R183, R128, 0x20 ;  /* 0x0000002080b77836 */ /* 0x000fe40000000000 */
        /* <DEDUP_REMOVED lines=23> */
.L_x_2961:
[----:B------:R-:W-:Y:S05]  /*6c60*/  BSYNC.RECONVERGENT B1 ;  /* 0x0000000000017941 */ /* 0x000fea0003800200 */
.L_x_2960:
[----:B------:R-:W-:Y:S04]  /*6c70*/  BSSY.RECONVERGENT B1, `(.L_x_2962) ;  /* 0x0000005000017945 */ /* 0x000fe80003800200 */
[----:B------:R-:W-:Y:S05]  /*6c80*/  @!P1 BRA `(.L_x_2963) ;  /* 0x00000000000c9947 */ /* 0x000fea0003800000 */
[----:B------:R-:W2:Y:S02]  /*6c90*/  LDC.64 R108, c[0x0][0x390] ;  /* 0x0000e400ff6c7b82 */ /* 0x000ea40000000a00 */
[----:B--2---:R-:W-:-:S06]  /*6ca0*/  IMAD.WIDE.U32 R108, R183, 0x10, R108 ;  /* 0x00000010b76c7825 */ /* 0x004fcc00078e006c */
[----:B------:R-:W5:Y:S02]  /*6cb0*/  LDG.E.128 R108, desc[UR8][R108.64] ;  /* 0x000000086c6c7981 */ /* 0x000f64000c1e1d00 */
.L_x_2963:
[----:B------:R-:W-:Y:S05]  /*6cc0*/  BSYNC.RECONVERGENT B1 ;  /* 0x0000000000017941 */ /* 0x000fea0003800200 */
.L_x_2962:
[----:B-----5:R-:W-:Y:S02]  /*6cd0*/  PRMT R180, R111, 0x7632, R180 ;  /* 0x000076326fb47816 */ /* 0x020fe400000000b4 */
[----:B------:R-:W-:Y:S02]  /*6ce0*/  PRMT R189, R110, 0x7632, R189 ;  /* 0x000076326ebd7816 */ /* 0x000fe400000000bd */
[----:B------:R-:W-:Y:S02]  /*6cf0*/  PRMT R187, R109, 0x7632, R187 ;  /* 0x000076326dbb7816 */ /* 0x000fe400000000bb */
[----:B------:R-:W-:Y:S01]  /*6d00*/  PRMT R178, R108, 0x7632, R178 ;  /* 0x000076326cb27816 */ /* 0x000fe200000000b2 */
[----:B------:R-:W-:Y:S06]  /*6d10*/  @!P0 BRA `(.L_x_2964) ;  /* 0x0000002c00c08947 */ /* 0x000fec0003800000 */
        /* <DEDUP_REMOVED lines=25> */
.L_x_2969:
        /* <DEDUP_REMOVED lines=13> */
.L_x_2971:
[----:B------:R-:W-:Y:S05]  /*6f80*/  BSYNC.RECONVERGENT B3 ;  /* 0x0000000000037941 */ /* 0x000fea0003800200 */
.L_x_2970:
        /* <DEDUP_REMOVED lines=43> */
.L_x_2968:
[----:B------:R-:W-:Y:S05]  /*7240*/  BSYNC.RECONVERGENT B2 ;  /* 0x0000000000027941 */ /* 0x000fea0003800200 */
.L_x_2967:
        /* <DEDUP_REMOVED lines=11> */
.L_x_2966:
[----:B------:R-:W-:Y:S05]  /*7300*/  BSYNC.RECONVERGENT B1 ;  /* 0x0000000000017941 */ /* 0x000fea0003800200 */
.L_x_2965:
        /* <DEDUP_REMOVED lines=23> */
.L_x_2976:
        /* <DEDUP_REMOVED lines=13> */
.L_x_2978:
[----:B------:R-:W-:Y:S05]  /*7550*/  BSYNC.RECONVERGENT B3 ;  /* 0x0000000000037941 */ /* 0x000fea0003800200 */
.L_x_2977:
        /* <DEDUP_REMOVED lines=43> */
.L_x_2975:
[----:B------:R-:W-:Y:S05]  /*7810*/  BSYNC.RECONVERGENT B2 ;  /* 0x0000000000027941 */ /* 0x000fea0003800200 */
.L_x_2974:
        /* <DEDUP_REMOVED lines=12> */
.L_x_2973:
[----:B------:R-:W-:Y:S05]  /*78e0*/  BSYNC.RECONVERGENT B1 ;  /* 0x0000000000017941 */ /* 0x000fea0003800200 */
.L_x_2972:
        /* <DEDUP_REMOVED lines=22> */
.L_x_2983:
        /* <DEDUP_REMOVED lines=13> */
.L_x_2985:
[----:B------:R-:W-:Y:S05]  /*7b20*/  BSYNC.RECONVERGENT B3 ;  /* 0x0000000000037941 */ /* 0x000fea0003800200 */
.L_x_2984:
        /* <DEDUP_REMOVED lines=43> */
.L_x_2982:
[----:B------:R-:W-:Y:S05]  /*7de0*/  BSYNC.RECONVERGENT B2 ;  /* 0x0000000000027941 */ /* 0x000fea0003800200 */
.L_x_2981:
[----:B------:R-:W-:Y:S01]  /*7df0*/  I2FP.F32.U32 R131, R164 ;  /* 0x000000a400837245 */ /* 0x000fe20000201000 */
[----:B------:R-:W-:Y:S02]  /*7e00*/  HFMA2 R164, -RZ, RZ, 0.1171875, 0 ;  /* 0x2f800000ffa47431 */ /* 0x000fe400000001ff */
[----:B------:R-:W-:Y:S02]  /*7e10*/  IMAD.U32 R174, R109, 0x10000, RZ ;  /* 0x000100006dae7824 */ /* 0x000fe400078e00ff */
        /* <DEDUP_REMOVED lines=8> */
.L_x_2980:
[----:B------:R-:W-:Y:S05]  /*7ea0*/  BSYNC.RECONVERGENT B1 ;  /* 0x0000000000017941 */ /* 0x000fea0003800200 */
.L_x_2979:
        /* <DEDUP_REMOVED lines=23> */
.L_x_2990:
        /* <DEDUP_REMOVED lines=13> */
.L_x_2992:
[----:B------:R-:W-:Y:S05]  /*80f0*/  BSYNC.RECONVERGENT B3 ;  /* 0x0000000000037941 */ /* 0x000fea0003800200 */
.L_x_2991:
        /* <DEDUP_REMOVED lines=43> */
.L_x_2989:
[----:B------:R-:W-:Y:S05]  /*83b0*/  BSYNC.RECONVERGENT B2 ;  /* 0x0000000000027941 */ /* 0x000fea0003800200 */
.L_x_2988:
[----:B------:R-:W-:Y:S01]  /*83c0*/  I2FP.F32.U32 R112, R165 ;  /* 0x000000a500707245 */ /* 0x000fe20000201000 */
[----:B------:R-:W-:Y:S01]  /*83d0*/  IMAD.MOV.U32 R165, RZ, RZ, 0x2f800000 ;  /* 0x2f800000ffa57424 */ /* 0x000fe200078e00ff */
[----:B------:R-:W-:Y:S02]  /*83e0*/  SHF.L.U32 R187, R187, 0x10, RZ ;  /* 0x00000010bbbb7819 */ /* 0x000fe400000006ff */
        /* <DEDUP_REMOVED lines=9> */
.L_x_2987:
[----:B------:R-:W-:Y:S05]  /*8480*/  BSYNC.RECONVERGENT B1 ;  /* 0x0000000000017941 */ /* 0x000fea0003800200 */
.L_x_2986:
        /* <DEDUP_REMOVED lines=22> */
.L_x_2997:
        /* <DEDUP_REMOVED lines=13> */
.L_x_2999:
[----:B------:R-:W-:Y:S05]  /*86c0*/  BSYNC.RECONVERGENT B3 ;  /* 0x0000000000037941 */ /* 0x000fea0003800200 */
.L_x_2998:
        /* <DEDUP_REMOVED lines=43> */
.L_x_2996:
[----:B------:R-:W-:Y:S05]  /*8980*/  BSYNC.RECONVERGENT B2 ;  /* 0x0000000000027941 */ /* 0x000fea0003800200 */
.L_x_2995:
[----:B------:R-:W-:Y:S01]  /*8990*/  I2FP.F32.U32 R113, R113 ;  /* 0x0000007100717245 */ /* 0x000fe20000201000 */
[----:B------:R-:W-:Y:S02]  /*89a0*/  IMAD.MOV.U32 R130, RZ, RZ, 0x2f800000 ;  /* 0x2f800000ff827424 */ /* 0x000fe400078e00ff */
        /* <DEDUP_REMOVED lines=9> */
.L_x_2994:
[----:B------:R-:W-:Y:S05]  /*8a40*/  BSYNC.RECONVERGENT B1 ;  /* 0x0000000000017941 */ /* 0x000fea0003800200 */
.L_x_2993:
        /* <DEDUP_REMOVED lines=23> */
.L_x_3004:
        /* <DEDUP_REMOVED lines=13> */
.L_x_3006:
[----:B------:R-:W-:Y:S05]  /*8c90*/  BSYNC.RECONVERGENT B3 ;  /* 0x0000000000037941 */ /* 0x000fea0003800200 */
.L_x_3005:
        /* <DEDUP_REMOVED lines=43> */
.L_x_3003:
[----:B------:R-:W-:Y:S05]  /*8f50*/  BSYNC.RECONVERGENT B2 ;  /* 0x0000000000027941 */ /* 0x000fea0003800200 */
.L_x_3002:
        /* <DEDUP_REMOVED lines=12> */
.L_x_3001:
[----:B------:R-:W-:Y:S05]  /*9020*/  BSYNC.RECONVERGENT B1 ;  /* 0x0000000000017941 */ /* 0x000fea0003800200 */
.L_x_3000:
        /* <DEDUP_REMOVED lines=22> */
.L_x_3011:
        /* <DEDUP_REMOVED lines=13> */
.L_x_3013:
[----:B------:R-:W-:Y:S05]  /*9260*/  BSYNC.RECONVERGENT B3 ;  /* 0x0000000000037941 */ /* 0x000fea0003800200 */
.L_x_3012:
        /* <DEDUP_REMOVED lines=43> */
.L_x_3010:
[----:B------:R-:W-:Y:S05]  /*9520*/  BSYNC.RECONVERGENT B2 ;  /* 0x0000000000027941 */ /* 0x000fea0003800200 */
.L_x_3009:
[----:B------:R-:W-:Y:S01]  /*9530*/  I2FP.F32.U32 R113, R130 ;  /* 0x0000008200717245 */ /* 0x000fe20000201000 */
[----:B------:R-:W-:Y:S01]  /*9540*/  IMAD.MOV.U32 R130, RZ, RZ, 0x2f800000 ;  /* 0x2f800000ff827424 */ /* 0x000fe200078e00ff */
[----:B------:R-:W-:-:S03]  /*9550*/  SHF.L.U32 R131, R111, 0x10, RZ ;  /* 0x000000106f837819 */ /* 0x000fc600000006ff */
        /* <DEDUP_REMOVED lines=8> */
.L_x_3008:
[----:B------:R-:W-:Y:S05]  /*95e0*/  BSYNC.RECONVERGENT B1 ;  /* 0x0000000000017941 */ /* 0x000fea0003800200 */
.L_x_3007:
        /* <DEDUP_REMOVED lines=23> */
.L_x_3018:
        /* <DEDUP_REMOVED lines=13> */
.L_x_3020:
[----:B------:R-:W-:Y:S05]  /*9830*/  BSYNC.RECONVERGENT B3 ;  /* 0x0000000000037941 */ /* 0x000fea0003800200 */
.L_x_3019:
        /* <DEDUP_REMOVED lines=42> */
.L_x_3017:
[----:B------:R-:W-:Y:S05]  /*9ae0*/  BSYNC.RECONVERGENT B2 ;  /* 0x0000000000027941 */ /* 0x000fea0003800200 */
.L_x_3016:
        /* <DEDUP_REMOVED lines=12> */
.L_x_3015:
[----:B------:R-:W-:Y:S05]  /*9bb0*/  BSYNC.RECONVERGENT B1 ;  /* 0x0000000000017941 */ /* 0x000fea0003800200 */
.L_x_3014:
[----:B------:R-:W-:Y:S02]  /*9bc0*/  F2FP.BF16.F32.PACK_AB R115, RZ, R178 ;  /* 0x000000b2ff73723e */ /* 0x000fe400000010ff */
[----:B------:R-:W-:Y:S02]  /*9bd0*/  PRMT R114, R188, 0x5410, R114 ;  /* 0x00005410bc727816 */ /* 0x000fe40000000072 */
[----:B------:R-:W-:Y:S02]  /*9be0*/  PRMT R113, R186, 0x5410, R187 ;  /* 0x00005410ba717816 */ /* 0x000fe400000000bb */
[----:B------:R-:W-:Y:S02]  /*9bf0*/  PRMT R112, R181, 0x5410, R182 ;  /* 0x00005410b5707816 */ /* 0x000fe400000000b6 */
[----:B------:R-:W-:Y:S01]  /*9c00*/  PRMT R115, R189, 0x5410, R115 ;  /* 0x00005410bd737816 */ /* 0x000fe20000000073 */
[----:B------:R-:W-:Y:S06]  /*9c10*/  BRA `(.L_x_3021) ;  /* 0x0000002800dc7947 */ /* 0x000fec0003800000 */
.L_x_2964:
        /* <DEDUP_REMOVED lines=21> */
.L_x_3026:
        /* <DEDUP_REMOVED lines=13> */
.L_x_3028:
[----:B------:R-:W-:Y:S05]  /*9e40*/  BSYNC.RECONVERGENT B3 ;  /* 0x0000000000037941 */ /* 0x000fea0003800200 */
.L_x_3027:
        /* <DEDUP_REMOVED lines=42> */
.L_x_3025:
[----:B------:R-:W-:Y:S05]  /*a0f0*/  BSYNC.RECONVERGENT B2 ;  /* 0x0000000000027941 */ /* 0x000fea0003800200 */
.L_x_3024:
        /* <DEDUP_REMOVED lines=9> */
.L_x_3023:
[----:B------:R-:W-:Y:S05]  /*a190*/  BSYNC.RECONVERGENT B1 ;  /* 0x0000000000017941 */ /* 0x000fea0003800200 */
.L_x_3022:
        /* <DEDUP_REMOVED lines=18> */
.L_x_3033:
        /* <DEDUP_REMOVED lines=13> */
.L_x_3035:
[----:B------:R-:W-:Y:S05]  /*a390*/  BSYNC.RECONVERGENT B3 ;  /* 0x0000000000037941 */ /* 0x000fea0003800200 */
.L_x_3034:
        /* <DEDUP_REMOVED lines=43> */
.L_x_3032:
[----:B------:R-:W-:Y:S05]  /*a650*/  BSYNC.RECONVERGENT B2 ;  /* 0x0000000000027941 */ /* 0x000fea0003800200 */
.L_x_3031:
        /* <DEDUP_REMOVED lines=9> */
.L_x_3030:
[----:B------:R-:W-:Y:S05]  /*a6f0*/  BSYNC.RECONVERGENT B1 ;  /* 0x0000000000017941 */ /* 0x000fea0003800200 */
.L_x_3029:
        /* <DEDUP_REMOVED lines=18> */
.L_x_3040:
        /* <DEDUP_REMOVED lines=13> */
.L_x_3042:
[----:B------:R-:W-:Y:S05]  /*a8f0*/  BSYNC.RECONVERGENT B3 ;  /* 0x0000000000037941 */ /* 0x000fea0003800200 */
.L_x_3041:
        /* <DEDUP_REMOVED lines=43> */
.L_x_3039:
[----:B------:R-:W-:Y:S05]  /*abb0*/  BSYNC.RECONVERGENT B2 ;  /* 0x0000000000027941 */ /* 0x000fea0003800200 */
.L_x_3038:
        /* <DEDUP_REMOVED lines=9> */
.L_x_3037:
[----:B------:R-:W-:Y:S05]  /*ac50*/  BSYNC.RECONVERGENT B1 ;  /* 0x0000000000017941 */ /* 0x000fea0003800200 */
.L_x_3036:
        /* <DEDUP_REMOVED lines=18> */
.L_x_3047:
        /* <DEDUP_REMOVED lines=13> */
.L_x_3049:
[----:B------:R-:W-:Y:S05]  /*ae50*/  BSYNC.RECONVERGENT B3 ;  /* 0x0000000000037941 */ /* 0x000fea0003800200 */
.L_x_3048:
        /* <DEDUP_REMOVED lines=43> */
.L_x_3046:
[----:B------:R-:W-:Y:S05]  /*b110*/  BSYNC.RECONVERGENT B2 ;  /* 0x0000000000027941 */ /* 0x000fea0003800200 */
.L_x_3045:
        /* <DEDUP_REMOVED lines=9> */
.L_x_3044:
[----:B------:R-:W-:Y:S05]  /*b1b0*/  BSYNC.RECONVERGENT B1 ;  /* 0x0000000000017941 */ /* 0x000fea0003800200 */
.L_x_3043:
        /* <DEDUP_REMOVED lines=18> */
.L_x_3054:
        /* <DEDUP_REMOVED lines=13> */
.L_x_3056:
[----:B------:R-:W-:Y:S05]  /*b3b0*/  BSYNC.RECONVERGENT B3 ;  /* 0x0000000000037941 */ /* 0x000fea0003800200 */
.L_x_3055:
        /* <DEDUP_REMOVED lines=43> */
.L_x_3053:
[----:B------:R-:W-:Y:S05]  /*b670*/  BSYNC.RECONVERGENT B2 ;  /* 0x0000000000027941 */ /* 0x000fea0003800200 */
.L_x_3052:
        /* <DEDUP_REMOVED lines=9> */
.L_x_3051:
[----:B------:R-:W-:Y:S05]  /*b710*/  BSYNC.RECONVERGENT B1 ;  /* 0x0000000000017941 */ /* 0x000fea0003800200 */
.L_x_3050:
        /* <DEDUP_REMOVED lines=18> */
.L_x_3061:
        /* <DEDUP_REMOVED lines=13> */
.L_x_3063:
[----:B------:R-:W-:Y:S05]  /*b910*/  BSYNC.RECONVERGENT B3 ;  /* 0x0000000000037941 */ /* 0x000fea0003800200 */
.L_x_3062:
        /* <DEDUP_REMOVED lines=43> */
.L_x_3060:
[----:B------:R-:W-:Y:S05]  /*bbd0*/  BSYNC.RECONVERGENT B2 ;  /* 0x0000000000027941 */ /* 0x000fea0003800200 */
.L_x_3059:
        /* <DEDUP_REMOVED lines=9> */
.L_x_3058:
[----:B------:R-:W-:Y:S05]  /*bc70*/  BSYNC.RECONVERGENT B1 ;  /* 0x0000000000017941 */ /* 0x000fea0003800200 */
.L_x_3057:
        /* <DEDUP_REMOVED lines=18> */
.L_x_3068:
        /* <DEDUP_REMOVED lines=13> */
.L_x_3070:
[----:B------:R-:W-:Y:S05]  /*be70*/  BSYNC.RECONVERGENT B3 ;  /* 0x0000000000037941 */ /* 0x000fea0003800200 */
.L_x_3069:
        /* <DEDUP_REMOVED lines=43> */
.L_x_3067:
[----:B------:R-:W-:Y:S05]  /*c130*/  BSYNC.RECONVERGENT B2 ;  /* 0x0000000000027941 */ /* 0x000fea0003800200 */
.L_x_3066:
        /* <DEDUP_REMOVED lines=9> */
.L_x_3065:
[----:B------:R-:W-:Y:S05]  /*c1d0*/  BSYNC.RECONVERGENT B1 ;  /* 0x0000000000017941 */ /* 0x000fea0003800200 */
.L_x_3064:
        /* <DEDUP_REMOVED lines=18> */
.L_x_3075:
        /* <DEDUP_REMOVED lines=13> */
.L_x_3077:
[----:B------:R-:W-:Y:S05]  /*c3d0*/  BSYNC.RECONVERGENT B3 ;  /* 0x0000000000037941 */ /* 0x000fea0003800200 */
.L_x_3076:
        /* <DEDUP_REMOVED lines=43> */
.L_x_3074:
[----:B------:R-:W-:Y:S05]  /*c690*/  BSYNC.RECONVERGENT B2 ;  /* 0x0000000000027941 */ /* 0x000fea0003800200 */
.L_x_3073:
        /* <DEDUP_REMOVED lines=9> */
.L_x_3072:
[----:B------:R-:W-:Y:S05]  /*c730*/  BSYNC.RECONVERGENT B1 ;  /* 0x0000000000017941 */ /* 0x000fea0003800200 */
.L_x_3071:
[----:B------:R-:W-:Y:S02]  /*c740*/  F2FP.BF16.F32.PACK_AB R115, RZ, R178 ;  /* 0x000000b2ff73723e */ /* 0x000fe400000010ff */
[----:B------:R-:W-:Y:S02]  /*c750*/  PRMT R114, R187, 0x5410, R188 ;  /* 0x00005410bb727816 */ /* 0x000fe400000000bc */
[----:B------:R-:W-:Y:S02]  /*c760*/  PRMT R113, R185, 0x5410, R186 ;  /* 0x00005410b9717816 */ /* 0x000fe400000000ba */
[----:B------:R-:W-:Y:S02]  /*c770*/  PRMT R112, R182, 0x5410, R181 ;  /* 0x00005410b6707816 */ /* 0x000fe400000000b5 */
[----:B------:R-:W-:-:S07]  /*c780*/  PRMT R115, R189, 0x5410, R115 ;  /* 0x00005410bd737816 */ /* 0x000fce0000000073 */
.L_x_3021:
[----:B------:R-:W-:Y:S01]  /*c790*/  IMAD.WIDE.U32 R130, R129, 0x10, R116 ;  /* 0x0000001081827825 */ /* 0x000fe200078e0074 */
[----:B------:R-:W-:Y:S01]  /*c7a0*/  BSSY.RECONVERGENT B1, `(.L_x_3078) ;  /* 0x0000019000017945 */ /* 0x000fe20003800200 */
[----:B------:R-:W-:Y:S02]  /*c7b0*/  IADD3 R129, PT, PT, R127, 0x40, RZ ;  /* 0x000000407f817810 */ /* 0x000fe40007ffe0ff */
[----:B------:R-:W-:Y:S01]  /*c7c0*/  VIADD R191, R128, 0x40 ;  /* 0x0000004080bf7836 */ /* 0x000fe20000000000 */
        /* <DEDUP_REMOVED lines=22> */
.L_x_3079:
[----:B------:R-:W-:Y:S05]  /*c930*/  BSYNC.RECONVERGENT B1 ;  /* 0x0000000000017941 */ /* 0x000fea0003800200 */
.L_x_3078:
[----:B------:R-:W-:Y:S04]  /*c940*/  BSSY.RECONVERGENT B1, `(.L_x_3080) ;  /* 0x0000005000017945 */ /* 0x000fe80003800200 */
[----:B------:R-:W-:Y:S05]  /*c950*/  @!P1 BRA `(.L_x_3081) ;  /* 0x00000000000c9947 */ /* 0x000fea0003800000 */
[----:B------:R-:W2:Y:S02]  /*c960*/  LDC.64 R108, c[0x0][0x390] ;  /* 0x0000e400ff6c7b82 */ /* 0x000ea40000000a00 */
[----:B--2---:R-:W-:-:S06]  /*c970*/  IMAD.WIDE.U32 R108, R191, 0x10, R108 ;  /* 0x00000010bf6c7825 */ /* 0x004fcc00078e006c */
[----:B------:R-:W5:Y:S02]  /*c980*/  LDG.E.128 R108, desc[UR8][R108.64] ;  /* 0x000000086c6c7981 */ /* 0x000f64000c1e1d00 */
.L_x_3081:
[----:B------:R-:W-:Y:S05]  /*c990*/  BSYNC.RECONVERGENT B1 ;  /* 0x0000000000017941 */ /* 0x000fea0003800200 */
.L_x_3080:
        /* <DEDUP_REMOVED lines=30> */
.L_x_3087:
        /* <DEDUP_REMOVED lines=13> */
.L_x_3089:
[----:B------:R-:W-:Y:S05]  /*cc50*/  BSYNC.RECONVERGENT B3 ;  /* 0x0000000000037941 */ /* 0x000fea0003800200 */
.L_x_3088:
        /* <DEDUP_REMOVED lines=43> */
.L_x_3086:
[----:B------:R-:W-:Y:S05]  /*cf10*/  BSYNC.RECONVERGENT B2 ;  /* 0x0000000000027941 */ /* 0x000fea0003800200 */
.L_x_3085:
        /* <DEDUP_REMOVED lines=11> */
.L_x_3084:
[----:B------:R-:W-:Y:S05]  /*cfd0*/  BSYNC.RECONVERGENT B1 ;  /* 0x0000000000017941 */ /* 0x000fea0003800200 */
.L_x_3083:
        /* <DEDUP_REMOVED lines=23> */
.L_x_3094:
        /* <DEDUP_REMOVED lines=13> */
.L_x_3096:
[----:B------:R-:W-:Y:S05]  /*d220*/  BSYNC.RECONVERGENT B3 ;  /* 0x0000000000037941 */ /* 0x000fea0003800200 */
.L_x_3095:
        /* <DEDUP_REMOVED lines=43> */
.L_x_3093:
[----:B------:R-:W-:Y:S05]  /*d4e0*/  BSYNC.RECONVERGENT B2 ;  /* 0x0000000000027941 */ /* 0x000fea0003800200 */
.L_x_3092:
        /* <DEDUP_REMOVED lines=12> */
.L_x_3091:
[----:B------:R-:W-:Y:S05]  /*d5b0*/  BSYNC.RECONVERGENT B1 ;  /* 0x0000000000017941 */ /* 0x000fea0003800200 */
.L_x_3090:
        /* <DEDUP_REMOVED lines=22> */
.L_x_3101:
        /* <DEDUP_REMOVED lines=13> */
.L_x_3103:
[----:B------:R-:W-:Y:S05]  /*d7f0*/  BSYNC.RECONVERGENT B3 ;  /* 0x0000000000037941 */ /* 0x000fea0003800200 */
.L_x_3102:
        /* <DEDUP_REMOVED lines=43> */
.L_x_3100:
[----:B------:R-:W-:Y:S05]  /*dab0*/  BSYNC.RECONVERGENT B2 ;  /* 0x0000000000027941 */ /* 0x000fea0003800200 */
.L_x_3099:
[----:B------:R-:W-:Y:S01]  /*dac0*/  I2FP.F32.U32 R131, R164 ;  /* 0x000000a400837245 */ /* 0x000fe20000201000 */
[----:B------:R-:W-:Y:S02]  /*dad0*/  HFMA2 R164, -RZ, RZ, 0.1171875, 0 ;  /* 0x2f800000ffa47431 */ /* 0x000fe400000001ff */
[----:B------:R-:W-:-:S03]  /*dae0*/  IMAD.U32 R182, R109, 0x10000, RZ ;  /* 0x000100006db67824 */ /* 0x000fc600078e00ff */
        /* <DEDUP_REMOVED lines=8> */
.L_x_3098:
[----:B------:R-:W-:Y:S05]  /*db70*/  BSYNC.RECONVERGENT B1 ;  /* 0x0000000000017941 */ /* 0x000fea0003800200 */
.L_x_3097:
        /* <DEDUP_REMOVED lines=23> */
.L_x_3108:
        /* <DEDUP_REMOVED lines=13> */
.L_x_3110:
[----:B------:R-:W-:Y:S05]  /*ddc0*/  BSYNC.RECONVERGENT B3 ;  /* 0x0000000000037941 */ /* 0x000fea0003800200 */
.L_x_3109:
        /* <DEDUP_REMOVED lines=43> */
.L_x_3107:
[----:B------:R-:W-:Y:S05]  /*e080*/  BSYNC.RECONVERGENT B2 ;  /* 0x0000000000027941 */ /* 0x000fea0003800200 */
.L_x_3106:
        /* <DEDUP_REMOVED lines=12> */
.L_x_3105:
[----:B------:R-:W-:Y:S05]  /*e150*/  BSYNC.RECONVERGENT B1 ;  /* 0x0000000000017941 */ /* 0x000fea0003800200 */
.L_x_3104:
        /* <DEDUP_REMOVED lines=22> */
.L_x_3115:
        /* <DEDUP_REMOVED lines=13> */
.L_x_3117:
[----:B------:R-:W-:Y:S05]  /*e390*/  BSYNC.RECONVERGENT B3 ;  /* 0x0000000000037941 */ /* 0x000fea0003800200 */
.L_x_3116:
        /* <DEDUP_REMOVED lines=43> */
.L_x_3114:
[----:B------:R-:W-:Y:S05]  /*e650*/  BSYNC.RECONVERGENT B2 ;  /* 0x0000000000027941 */ /* 0x000fea0003800200 */
.L_x_3113:
        /* <DEDUP_REMOVED lines=11> */
.L_x_3112:
[----:B------:R-:W-:Y:S05]  /*e710*/  BSYNC.RECONVERGENT B1 ;  /* 0x0000000000017941 */ /* 0x000fea0003800200 */
.L_x_3111:
        /* <DEDUP_REMOVED lines=23> */
.L_x_3122:
        /* <DEDUP_REMOVED lines=13> */
.L_x_3124:
[----:B------:R-:W-:Y:S05]  /*e960*/  BSYNC.RECONVERGENT B3 ;  /* 0x0000000000037941 */ /* 0x000fea0003800200 */
.L_x_3123:
        /* <DEDUP_REMOVED lines=43> */
.L_x_3121:
[----:B------:R-:W-:Y:S05]  /*ec20*/  BSYNC.RECONVERGENT B2 ;  /* 0x0000000000027941 */ /* 0x000fea0003800200 */
.L_x_3120:
        /* <DEDUP_REMOVED lines=12> */
.L_x_3119:
[----:B------:R-:W-:Y:S05]  /*ecf0*/  BSYNC.RECONVERGENT B1 ;  /* 0x0000000000017941 */ /* 0x000fea0003800200 */
.L_x_3118:
        /* <DEDUP_REMOVED lines=22> */
.L_x_3129:
        /* <DEDUP_REMOVED lines=13> */
.L_x_3131:
[----:B------:R-:W-:Y:S05]  /*ef30*/  BSYNC.RECONVERGENT B3 ;  /* 0x0000000000037941 */ /* 0x000fea0003800200 */
.L_x_3130:
        /* <DEDUP_REMOVED lines=43> */
.L_x_3128:
[----:B------:R-:W-:Y:S05]  /*f1f0*/  BSYNC.RECONVERGENT B2 ;  /* 0x0000000000027941 */ /* 0x000fea0003800200 */
.L_x_3127:
        /* <DEDUP_REMOVED lines=11> */
.L_x_3126:
[----:B------:R-:W-:Y:S05]  /*f2b0*/  BSYNC.RECONVERGENT B1 ;  /* 0x0000000000017941 */ /* 0x000fea0003800200 */
.L_x_3125:
        /* <DEDUP_REMOVED lines=23> */
.L_x_3136:
        /* <DEDUP_REMOVED lines=13> */
.L_x_3138:
[----:B------:R-:W-:Y:S05]  /*f500*/  BSYNC.RECONVERGENT B3 ;  /* 0x0000000000037941 */ /* 0x000fea0003800200 */
.L_x_3137:
        /* <DEDUP_REMOVED lines=42> */
.L_x_3135:
[----:B------:R-:W-:Y:S05]  /*f7b0*/  BSYNC.RECONVERGENT B2 ;  /* 0x0000000000027941 */ /* 0x000fea0003800200 */
.L_x_3134:
        /* <DEDUP_REMOVED lines=12> */
.L_x_3133:
[----:B------:R-:W-:Y:S05]  /*f880*/  BSYNC.RECONVERGENT B1 ;  /* 0x0000000000017941 */ /* 0x000fea0003800200 */
.L_x_3132:
[----:B------:R-:W-:Y:S02]  /*f890*/  F2FP.BF16.F32.PACK_AB R115, RZ, R186 ;  /* 0x000000baff73723e */ /* 0x000fe400000010ff */
[----:B------:R-:W-:Y:S02]  /*f8a0*/  PRMT R114, R196, 0x5410, R114 ;  /* 0x00005410c4727816 */ /* 0x000fe40000000072 */
[----:B------:R-:W-:Y:S02]  /*f8b0*/  PRMT R113, R194, 0x5410, R195 ;  /* 0x00005410c2717816 */ /* 0x000fe400000000c3 */
[----:B------:R-:W-:Y:S02]  /*f8c0*/  PRMT R112, R189, 0x5410, R190 ;  /* 0x00005410bd707816 */ /* 0x000fe400000000be */
[----:B------:R-:W-:Y:S01]  /*f8d0*/  PRMT R115, R198, 0x5410, R115 ;  /* 0x00005410c6737816 */ /* 0x000fe20000000073 */
[----:B------:R-:W-:Y:S06]  /*f8e0*/  BRA `(.L_x_3139) ;  /* 0x0000002800dc7947 */ /* 0x000fec0003800000 */
.L_x_3082:
        /* <DEDUP_REMOVED lines=21> */
.L_x_3144:
        /* <DEDUP_REMOVED lines=13> */
.L_x_3146:
[----:B------:R-:W-:Y:S05]  /*fb10*/  BSYNC.RECONVERGENT B3 ;  /* 0x0000000000037941 */ /* 0x000fea0003800200 */
.L_x_3145:
        /* <DEDUP_REMOVED lines=42> */
.L_x_3143:
[----:B------:R-:W-:Y:S05]  /*fdc0*/  BSYNC.RECONVERGENT B2 ;  /* 0x0000000000027941 */ /* 0x000fea0003800200 */
.L_x_3142:
        /* <DEDUP_REMOVED lines=9> */
.L_x_3141:
[----:B------:R-:W-:Y:S05]  /*fe60*/  BSYNC.RECONVERGENT B1 ;  /* 0x0000000000017941 */ /* 0x000fea0003800200 */
.L_x_3140:
        /* <DEDUP_REMOVED lines=18> */
.L_x_3151:
        /* <DEDUP_REMOVED lines=13> */
.L_x_3153:
[----:B------:R-:W-:Y:S05]  /*10060*/  BSYNC.RECONVERGENT B3 ;  /* 0x0000000000037941 */ /* 0x000fea0003800200 */
.L_x_3152:
        /* <DEDUP_REMOVED lines=43> */
.L_x_3150:
[----:B------:R-:W-:Y:S05]  /*10320*/  BSYNC.RECONVERGENT B2 ;  /* 0x0000000000027941 */ /* 0x000fea0003800200 */
.L_x_3149:
        /* <DEDUP_REMOVED lines=9> */
.L_x_3148:
[----:B------:R-:W-:Y:S05]  /*103c0*/  BSYNC.RECONVERGENT B1 ;  /* 0x0000000000017941 */ /* 0x000fea0003800200 */
.L_x_3147:
        /* <DEDUP_REMOVED lines=18> */
.L_x_3158:
        /* <DEDUP_REMOVED lines=13> */
.L_x_3160:
[----:B------:R-:W-:Y:S05]  /*105c0*/  BSYNC.RECONVERGENT B3 ;  /* 0x0000000000037941 */ /* 0x000fea0003800200 */
.L_x_3159:
        /* <DEDUP_REMOVED lines=43> */
.L_x_3157:
[----:B------:R-:W-:Y:S05]  /*10880*/  BSYNC.RECONVERGENT B2 ;  /* 0x0000000000027941 */ /* 0x000fea0003800200 */
.L_x_3156:
        /* <DEDUP_REMOVED lines=9> */
.L_x_3155:
[----:B------:R-:W-:Y:S05]  /*10920*/  BSYNC.RECONVERGENT B1 ;  /* 0x0000000000017941 */ /* 0x000fea0003800200 */
.L_x_3154:
        /* <DEDUP_REMOVED lines=18> */
.L_x_3165:
        /* <DEDUP_REMOVED lines=13> */
.L_x_3167:
[----:B------:R-:W-:Y:S05]  /*10b20*/  BSYNC.RECONVERGENT B3 ;  /* 0x0000000000037941 */ /* 0x000fea0003800200 */
.L_x_3166:
        /* <DEDUP_REMOVED lines=43> */
.L_x_3164:
[----:B------:R-:W-:Y:S05]  /*10de0*/  BSYNC.RECONVERGENT B2 ;  /* 0x0000000000027941 */ /* 0x000fea0003800200 */
.L_x_3163:
        /* <DEDUP_REMOVED lines=9> */
.L_x_3162:
[----:B------:R-:W-:Y:S05]  /*10e80*/  BSYNC.RECONVERGENT B1 ;  /* 0x0000000000017941 */ /* 0x000fea0003800200 */
.L_x_3161:
        /* <DEDUP_REMOVED lines=18> */
.L_x_3172:
        /* <DEDUP_REMOVED lines=13> */
.L_x_3174:
[----:B------:R-:W-:Y:S05]  /*11080*/  BSYNC.RECONVERGENT B3 ;  /* 0x0000000000037941 */ /* 0x000fea0003800200 */
.L_x_3173:
        /* <DEDUP_REMOVED lines=43> */
.L_x_3171:
[----:B------:R-:W-:Y:S05]  /*11340*/  BSYNC.RECONVERGENT B2 ;  /* 0x0000000000027941 */ /* 0x000fea0003800200 */
.L_x_3170:
        /* <DEDUP_REMOVED lines=9> */
.L_x_3169:
[----:B------:R-:W-:Y:S05]  /*113e0*/  BSYNC.RECONVERGENT B1 ;  /* 0x0000000000017941 */ /* 0x000fea0003800200 */
.L_x_3168:
        /* <DEDUP_REMOVED lines=18> */
.L_x_3179:
        /* <DEDUP_REMOVED lines=13> */
.L_x_3181:
[----:B------:R-:W-:Y:S05]  /*115e0*/  BSYNC.RECONVERGENT B3 ;  /* 0x0000000000037941 */ /* 0x000fea0003800200 */
.L_x_3180:
        /* <DEDUP_REMOVED lines=43> */
.L_x_3178:
[----:B------:R-:W-:Y:S05]  /*118a0*/  BSYNC.RECONVERGENT B2 ;  /* 0x0000000000027941 */ /* 0x000fea0003800200 */
.L_x_3177:
        /* <DEDUP_REMOVED lines=9> */
.L_x_3176:
[----:B------:R-:W-:Y:S05]  /*11940*/  BSYNC.RECONVERGENT B1 ;  /* 0x0000000000017941 */ /* 0x000fea0003800200 */
.L_x_3175:
        /* <DEDUP_REMOVED lines=18> */
.L_x_3186:
        /* <DEDUP_REMOVED lines=13> */
.L_x_3188:
[----:B------:R-:W-:Y:S05]  /*11b40*/  BSYNC.RECONVERGENT B3 ;  /* 0x0000000000037941 */ /* 0x000fea0003800200 */
.L_x_3187:
        /* <DEDUP_REMOVED lines=43> */
.L_x_3185:
[----:B------:R-:W-:Y:S05]  /*11e00*/  BSYNC.RECONVERGENT B2 ;  /* 0x0000000000027941 */ /* 0x000fea0003800200 */
.L_x_3184:
        /* <DEDUP_REMOVED lines=9> */
.L_x_3183:
[----:B------:R-:W-:Y:S05]  /*11ea0*/  BSYNC.RECONVERGENT B1 ;  /* 0x0000000000017941 */ /* 0x000fea0003800200 */
.L_x_3182:
        /* <DEDUP_REMOVED lines=18> */
.L_x_3193:
        /* <DEDUP_REMOVED lines=13> */
.L_x_3195:
[----:B------:R-:W-:Y:S05]  /*120a0*/  BSYNC.RECONVERGENT B3 ;  /* 0x0000000000037941 */ /* 0x000fea0003800200 */
.L_x_3194:
        /* <DEDUP_REMOVED lines=43> */
.L_x_3192:
[----:B------:R-:W-:Y:S05]  /*12360*/  BSYNC.RECONVERGENT B2 ;  /* 0x0000000000027941 */ /* 0x000fea0003800200 */
.L_x_3191:
        /* <DEDUP_REMOVED lines=9> */
.L_x_3190:
[----:B------:R-:W-:Y:S05]  /*12400*/  BSYNC.RECONVERGENT B1 ;  /* 0x0000000000017941 */ /* 0x000fea0003800200 */
.L_x_3189:
[----:B------:R-:W-:Y:S02]  /*12410*/  F2FP.BF16.F32.PACK_AB R115, RZ, R186 ;  /* 0x000000baff73723e */ /* 0x000fe400000010ff */
[----:B------:R-:W-:Y:S02]  /*12420*/  PRMT R114, R195, 0x5410, R196 ;  /* 0x00005410c3727816 */ /* 0x000fe400000000c4 */
[----:B------:R-:W-:Y:S02]  /*12430*/  PRMT R113, R193, 0x5410, R194 ;  /* 0x00005410c1717816 */ /* 0x000fe400000000c2 */
[----:B------:R-:W-:Y:S02]  /*12440*/  PRMT R112, R190, 0x5410, R189 ;  /* 0x00005410be707816 */ /* 0x000fe400000000bd */
[----:B------:R-:W-:-:S07]  /*12450*/  PRMT R115, R198, 0x5410, R115 ;  /* 0x00005410c6737816 */ /* 0x000fce0000000073 */
.L_x_3139:
        /* <DEDUP_REMOVED lines=26> */
.L_x_3197:
[----:B------:R-:W-:Y:S05]  /*12600*/  BSYNC.RECONVERGENT B1 ;  /* 0x0000000000017941 */ /* 0x000fea0003800200 */
.L_x_3196:
[----:B------:R-:W-:Y:S04]  /*12610*/  BSSY.RECONVERGENT B1, `(.L_x_3198) ;  /* 0x0000005000017945 */ /* 0x000fe80003800200 */
[----:B------:R-:W-:Y:S05]  /*12620*/  @!P1 BRA `(.L_x_3199) ;  /* 0x00000000000c9947 */ /* 0x000fea0003800000 */
[----:B------:R-:W2:Y:S02]  /*12630*/  LDC.64 R108, c[0x0][0x390] ;  /* 0x0000e400ff6c7b82 */ /* 0x000ea40000000a00 */
[----:B--2---:R-:W-:-:S06]  /*12640*/  IMAD.WIDE.U32 R108, R199, 0x10, R108 ;  /* 0x00000010c76c7825 */ /* 0x004fcc00078e006c */
[----:B------:R-:W5:Y:S02]  /*12650*/  LDG.E.128 R108, desc[UR8][R108.64] ;  /* 0x000000086c6c7981 */ /* 0x000f64000c1e1d00 */
.L_x_3199:
[----:B------:R-:W-:Y:S05]  /*12660*/  BSYNC.RECONVERGENT B1 ;  /* 0x0000000000017941 */ /* 0x000fea0003800200 */
.L_x_3198:
        /* <DEDUP_REMOVED lines=30> */
.L_x_3205:
        /* <DEDUP_REMOVED lines=13> */
.L_x_3207:
[----:B------:R-:W-:Y:S05]  /*12920*/  BSYNC.RECONVERGENT B3 ;  /* 0x0000000000037941 */ /* 0x000fea0003800200 */
.L_x_3206:
        /* <DEDUP_REMOVED lines=43> */
.L_x_3204:
[----:B------:R-:W-:Y:S05]  /*12be0*/  BSYNC.RECONVERGENT B2 ;  /* 0x0000000000027941 */ /* 0x000fea0003800200 */
.L_x_3203:
        /* <DEDUP_REMOVED lines=11> */
.L_x_3202:
[----:B------:R-:W-:Y:S05]  /*12ca0*/  BSYNC.RECONVERGENT B1 ;  /* 0x0000000000017941 */ /* 0x000fea0003800200 */
.L_x_3201:
        /* <DEDUP_REMOVED lines=23> */
.L_x_3212:
        /* <DEDUP_REMOVED lines=13> */
.L_x_3214:
[----:B------:R-:W-:Y:S05]  /*12ef0*/  BSYNC.RECONVERGENT B3 ;  /* 0x0000000000037941 */ /* 0x000fea0003800200 */
.L_x_3213:
        /* <DEDUP_REMOVED lines=43> */
.L_x_3211:
[----:B------:R-:W-:Y:S05]  /*131b0*/  BSYNC.RECONVERGENT B2 ;  /* 0x0000000000027941 */ /* 0x000fea0003800200 */
.L_x_3210:
        /* <DEDUP_REMOVED lines=12> */
.L_x_3209:
[----:B------:R-:W-:Y:S05]  /*13280*/  BSYNC.RECONVERGENT B1 ;  /* 0x0000000000017941 */ /* 0x000fea0003800200 */
.L_x_3208:
        /* <DEDUP_REMOVED lines=22> */
.L_x_3219:
        /* <DEDUP_REMOVED lines=13> */
.L_x_3221:
[----:B------:R-:W-:Y:S05]  /*134c0*/  BSYNC.RECONVERGENT B3 ;  /* 0x0000000000037941 */ /* 0x000fea0003800200 */
.L_x_3220:
        /* <DEDUP_REMOVED lines=43> */
.L_x_3218:
[----:B------:R-:W-:Y:S05]  /*13780*/  BSYNC.RECONVERGENT B2 ;  /* 0x0000000000027941 */ /* 0x000fea0003800200 */
.L_x_3217:
        /* <DEDUP_REMOVED lines=11> */
.L_x_3216:
[----:B------:R-:W-:Y:S05]  /*13840*/  BSYNC.RECONVERGENT B1 ;  /* 0x0000000000017941 */ /* 0x000fea0003800200 */
.L_x_3215:
        /* <DEDUP_REMOVED lines=23> */
.L_x_3226:
        /* <DEDUP_REMOVED lines=13> */
.L_x_3228:
[----:B------:R-:W-:Y:S05]  /*13a90*/  BSYNC.RECONVERGENT B3 ;  /* 0x0000000000037941 */ /* 0x000fea0003800200 */
.L_x_3227:
        /* <DEDUP_REMOVED lines=43> */
.L_x_3225:
[----:B------:R-:W-:Y:S05]  /*13d50*/  BSYNC.RECONVERGENT B2 ;  /* 0x0000000000027941 */ /* 0x000fea0003800200 */
.L_x_3224:
        /* <DEDUP_REMOVED lines=12> */
.L_x_3223:
[----:B------:R-:W-:Y:S05]  /*13e20*/  BSYNC.RECONVERGENT B1 ;  /* 0x0000000000017941 */ /* 0x000fea0003800200 */
.L_x_3222:
        /* <DEDUP_REMOVED lines=22> */
.L_x_3233:
        /* <DEDUP_REMOVED lines=13> */
.L_x_3235:
[----:B------:R-:W-:Y:S05]  /*14060*/  BSYNC.RECONVERGENT B3 ;  /* 0x0000000000037941 */ /* 0x000fea0003800200 */
.L_x_3234:
        /* <DEDUP_REMOVED lines=43> */
.L_x_3232:
[----:B------:R-:W-:Y:S05]  /*14320*/  BSYNC.RECONVERGENT B2 ;  /* 0x0000000000027941 */ /* 0x000fea0003800200 */
.L_x_3231:
        /* <DEDUP_REMOVED lines=11> */
.L_x_3230:
[----:B------:R-:W-:Y:S05]  /*143e0*/  BSYNC.RECONVERGENT B1 ;  /* 0x0000000000017941 */ /* 0x000fea0003800200 */
.L_x_3229:
        /* <DEDUP_REMOVED lines=23> */
.L_x_3240:
        /* <DEDUP_REMOVED lines=13> */
.L_x_3242:
[----:B------:R-:W-:Y:S05]  /*14630*/  BSYNC.RECONVERGENT B3 ;  /* 0x0000000000037941 */ /* 0x000fea0003800200 */
.L_x_3241:
        /* <DEDUP_REMOVED lines=43> */
.L_x_3239:
[----:B------:R-:W-:Y:S05]  /*148f0*/  BSYNC.RECONVERGENT B2 ;  /* 0x0000000000027941 */ /* 0x000fea0003800200 */
.L_x_3238:
        /* <DEDUP_REMOVED lines=12> */
.L_x_3237:
[----:B------:R-:W-:Y:S05]  /*149c0*/  BSYNC.RECONVERGENT B1 ;  /* 0x0000000000017941 */ /* 0x000fea0003800200 */
.L_x_3236:
        /* <DEDUP_REMOVED lines=22> */
.L_x_3247:
        /* <DEDUP_REMOVED lines=13> */
.L_x_3249:
[----:B------:R-:W-:Y:S05]  /*14c00*/  BSYNC.RECONVERGENT B3 ;  /* 0x0000000000037941 */ /* 0x000fea0003800200 */
.L_x_3248:
        /* <DEDUP_REMOVED lines=43> */
.L_x_3246:
[----:B------:R-:W-:Y:S05]  /*14ec0*/  BSYNC.RECONVERGENT B2 ;  /* 0x0000000000027941 */ /* 0x000fea0003800200 */
.L_x_3245:
        /* <DEDUP_REMOVED lines=11> */
.L_x_3244:
[----:B------:R-:W-:Y:S05]  /*14f80*/  BSYNC.RECONVERGENT B1 ;  /* 0x0000000000017941 */ /* 0x000fea0003800200 */
.L_x_3243:
        /* <DEDUP_REMOVED lines=23> */
.L_x_3254:
        /* <DEDUP_REMOVED lines=13> */
.L_x_3256:
[----:B------:R-:W-:Y:S05]  /*151d0*/  BSYNC.RECONVERGENT B3 ;  /* 0x0000000000037941 */ /* 0x000fea0003800200 */
.L_x_3255:
        /* <DEDUP_REMOVED lines=42> */
.L_x_3253:
[----:B------:R-:W-:Y:S05]  /*15480*/  BSYNC.RECONVERGENT B2 ;  /* 0x0000000000027941 */ /* 0x000fea0003800200 */
.L_x_3252:
        /* <DEDUP_REMOVED lines=12> */
.L_x_3251:
[----:B------:R-:W-:Y:S05]  /*15550*/  BSYNC.RECONVERGENT B1 ;  /* 0x0000000000017941 */ /* 0x000fea0003800200 */
.L_x_3250:
[----:B------:R-:W-:Y:S02]  /*15560*/  F2FP.BF16.F32.PACK_AB R115, RZ, R194 ;  /* 0x000000c2ff73723e */ /* 0x000fe400000010ff */
[----:B------:R-:W-:Y:S02]  /*15570*/  PRMT R114, R204, 0x5410, R114 ;  /* 0x00005410cc727816 */ /* 0x000fe40000000072 */
[----:B------:R-:W-:Y:S02]  /*15580*/  PRMT R113, R202, 0x5410, R203 ;  /* 0x00005410ca717816 */ /* 0x000fe400000000cb */
[----:B------:R-:W-:Y:S02]  /*15590*/  PRMT R112, R197, 0x5410, R198 ;  /* 0x00005410c5707816 */ /* 0x000fe400000000c6 */
[----:B------:R-:W-:Y:S01]  /*155a0*/  PRMT R115, R205, 0x5410, R115 ;  /* 0x00005410cd737816 */ /* 0x000fe20000000073 */
[----:B------:R-:W-:Y:S06]  /*155b0*/  BRA `(.L_x_3257) ;  /* 0x0000002800dc7947 */ /* 0x000fec0003800000 */
.L_x_3200:
        /* <DEDUP_REMOVED lines=21> */
.L_x_3262:
        /* <DEDUP_REMOVED lines=13> */
.L_x_3264:
[----:B------:R-:W-:Y:S05]  /*157e0*/  BSYNC.RECONVERGENT B3 ;  /* 0x0000000000037941 */ /* 0x000fea0003800200 */
.L_x_3263:
        /* <DEDUP_REMOVED lines=42> */
.L_x_3261:
[----:B------:R-:W-:Y:S05]  /*15a90*/  BSYNC.RECONVERGENT B2 ;  /* 0x0000000000027941 */ /* 0x000fea0003800200 */
.L_x_3260:
        /* <DEDUP_REMOVED lines=9> */
.L_x_3259:
[----:B------:R-:W-:Y:S05]  /*15b30*/  BSYNC.RECONVERGENT B1 ;  /* 0x0000000000017941 */ /* 0x000fea0003800200 */
.L_x_3258:
        /* <DEDUP_REMOVED lines=18> */
.L_x_3269:
        /* <DEDUP_REMOVED lines=13> */
.L_x_3271:
[----:B------:R-:W-:Y:S05]  /*15d30*/  BSYNC.RECONVERGENT B3 ;  /* 0x0000000000037941 */ /* 0x000fea0003800200 */
.L_x_3270:
        /* <DEDUP_REMOVED lines=43> */
.L_x_3268:
[----:B------:R-:W-:Y:S05]  /*15ff0*/  BSYNC.RECONVERGENT B2 ;  /* 0x0000000000027941 */ /* 0x000fea0003800200 */
.L_x_3267:
        /* <DEDUP_REMOVED lines=9> */
.L_x_3266:
[----:B------:R-:W-:Y:S05]  /*16090*/  BSYNC.RECONVERGENT B1 ;  /* 0x0000000000017941 */ /* 0x000fea0003800200 */
.L_x_3265:
        /* <DEDUP_REMOVED lines=18> */
.L_x_3276:
        /* <DEDUP_REMOVED lines=13> */
.L_x_3278:
[----:B------:R-:W-:Y:S05]  /*16290*/  BSYNC.RECONVERGENT B3 ;  /* 0x0000000000037941 */ /* 0x000fea0003800200 */
.L_x_3277:
        /* <DEDUP_REMOVED lines=43> */
.L_x_3275:
[----:B------:R-:W-:Y:S05]  /*16550*/  BSYNC.RECONVERGENT B2 ;  /* 0x0000000000027941 */ /* 0x000fea0003800200 */
.L_x_3274:
        /* <DEDUP_REMOVED lines=9> */
.L_x_3273:
[----:B------:R-:W-:Y:S05]  /*165f0*/  BSYNC.RECONVERGENT B1 ;  /* 0x0000000000017941 */ /* 0x000fea0003800200 */
.L_x_3272:
        /* <DEDUP_REMOVED lines=18> */
.L_x_3283:
        /* <DEDUP_REMOVED lines=13> */
.L_x_3285:
[----:B------:R-:W-:Y:S05]  /*167f0*/  BSYNC.RECONVERGENT B3 ;  /* 0x0000000000037941 */ /* 0x000fea0003800200 */
.L_x_3284:
        /* <DEDUP_REMOVED lines=43> */
.L_x_3282:
[----:B------:R-:W-:Y:S05]  /*16ab0*/  BSYNC.RECONVERGENT B2 ;  /* 0x0000000000027941 */ /* 0x000fea0003800200 */
.L_x_3281:
        /* <DEDUP_REMOVED lines=9> */
.L_x_3280:
[----:B------:R-:W-:Y:S05]  /*16b50*/  BSYNC.RECONVERGENT B1 ;  /* 0x0000000000017941 */ /* 0x000fea0003800200 */
.L_x_3279:
        /* <DEDUP_REMOVED lines=18> */
.L_x_3290:
        /* <DEDUP_REMOVED lines=13> */
.L_x_3292:
[----:B------:R-:W-:Y:S05]  /*16d50*/  BSYNC.RECONVERGENT B3 ;  /* 0x0000000000037941 */ /* 0x000fea0003800200 */
.L_x_3291:
        /* <DEDUP_REMOVED lines=43> */
.L_x_3289:
[----:B------:R-:W-:Y:S05]  /*17010*/  BSYNC.RECONVERGENT B2 ;  /* 0x0000000000027941 */ /* 0x000fea0003800200 */
.L_x_3288:
        /* <DEDUP_REMOVED lines=9> */
.L_x_3287:
[----:B------:R-:W-:Y:S05]  /*170b0*/  BSYNC.RECONVERGENT B1 ;  /* 0x0000000000017941 */ /* 0x000fea0003800200 */
.L_x_3286:
        /* <DEDUP_REMOVED lines=18> */
.L_x_3297:
        /* <DEDUP_REMOVED lines=13> */
.L_x_3299:
[----:B------:R-:W-:Y:S05]  /*172b0*/  BSYNC.RECONVERGENT B3 ;  /* 0x0000000000037941 */ /* 0x000fea0003800200 */
.L_x_3298:
        /* <DEDUP_REMOVED lines=43> */
.L_x_3296:
[----:B------:R-:W-:Y:S05]  /*17570*/  BSYNC.RECONVERGENT B2 ;  /* 0x0000000000027941 */ /* 0x000fea0003800200 */
.L_x_3295:
        /* <DEDUP_REMOVED lines=9> */
.L_x_3294:
[----:B------:R-:W-:Y:S05]  /*17610*/  BSYNC.RECONVERGENT B1 ;  /* 0x0000000000017941 */ /* 0x000fea0003800200 */
.L_x_3293:
        /* <DEDUP_REMOVED lines=18> */
.L_x_3304:
        /* <DEDUP_REMOVED lines=13> */
.L_x_3306:
[----:B------:R-:W-:Y:S05]  /*17810*/  BSYNC.RECONVERGENT B3 ;  /* 0x0000000000037941 */ /* 0x000fea0003800200 */
.L_x_3305:
        /* <DEDUP_REMOVED lines=43> */
.L_x_3303:
[----:B------:R-:W-:Y:S05]  /*17ad0*/  BSYNC.RECONVERGENT B2 ;  /* 0x0000000000027941 */ /* 0x000fea0003800200 */
.L_x_3302:
        /* <DEDUP_REMOVED lines=9> */
.L_x_3301:
[----:B------:R-:W-:Y:S05]  /*17b70*/  BSYNC.RECONVERGENT B1 ;  /* 0x0000000000017941 */ /* 0x000fea0003800200 */
.L_x_3300:
        /* <DEDUP_REMOVED lines=18> */
.L_x_3311:
        /* <DEDUP_REMOVED lines=13> */
.L_x_3313:
[----:B------:R-:W-:Y:S05]  /*17d70*/  BSYNC.RECONVERGENT B3 ;  /* 0x0000000000037941 */ /* 0x000fea0003800200 */
.L_x_3312:
        /* <DEDUP_REMOVED lines=43> */
.L_x_3310:
[----:B------:R-:W-:Y:S05]  /*18030*/  BSYNC.RECONVERGENT B2 ;  /* 0x0000000000027941 */ /* 0x000fea0003800200 */
.L_x_3309:
        /* <DEDUP_REMOVED lines=9> */
.L_x_3308:
[----:B------:R-:W-:Y:S05]  /*180d0*/  BSYNC.RECONVERGENT B1 ;  /* 0x0000000000017941 */ /* 0x000fea0003800200 */
.L_x_3307:
[----:B------:R-:W-:Y:S02]  /*180e0*/  F2FP.BF16.F32.PACK_AB R115, RZ, R194 ;  /* 0x000000c2ff73723e */ /* 0x000fe400000010ff */
[----:B------:R-:W-:Y:S02]  /*180f0*/  PRMT R114, R203, 0x5410, R204 ;  /* 0x00005410cb727816 */ /* 0x000fe400000000cc */
[----:B------:R-:W-:Y:S02]  /*18100*/  PRMT R113, R201, 0x5410, R202 ;  /* 0x00005410c9717816 */ /* 0x000fe400000000ca */
[----:B------:R-:W-:Y:S02]  /*18110*/  PRMT R112, R198, 0x5410, R197 ;  /* 0x00005410c6707816 */ /* 0x000fe400000000c5 */
[----:B------:R-:W-:-:S07]  /*18120*/  PRMT R115, R205, 0x5410, R115 ;  /* 0x00005410cd737816 */ /* 0x000fce0000000073 */
.L_x_3257:
        /* <DEDUP_REMOVED lines=26> */
.L_x_3315:
[----:B------:R-:W-:Y:S05]  /*182d0*/  BSYNC.RECONVERGENT B1 ;  /* 0x0000000000017941 */ /* 0x000fea0003800200 */
.L_x_3314:
[----:B------:R-:W-:Y:S04]  /*182e0*/  BSSY.RECONVERGENT B1, `(.L_x_3316) ;  /* 0x0000005000017945 */ /* 0x000fe80003800200 */
[----:B------:R-:W-:Y:S05]  /*182f0*/  @!P1 BRA `(.L_x_3317) ;  /* 0x00000000000c9947 */ /* 0x000fea0003800000 */
[----:B------:R-:W2:Y:S02]  /*18300*/  LDC.64 R108, c[0x0][0x390] ;  /* 0x0000e400ff6c7b82 */ /* 0x000ea40000000a00 */
[----:B--2---:R-:W-:-:S06]  /*18310*/  IMAD.WIDE.U32 R108, R129, 0x10, R108 ;  /* 0x00000010816c7825 */ /* 0x004fcc00078e006c */
[----:B------:R-:W5:Y:S02]  /*18320*/  LDG.E.128 R108, desc[UR8][R108.64] ;  /* 0x000000086c6c7981 */ /* 0x000f64000c1e1d00 */
.L_x_3317:
[----:B------:R-:W-:Y:S05]  /*18330*/  BSYNC.RECONVERGENT B1 ;  /* 0x0000000000017941 */ /* 0x000fea0003800200 */
.L_x_3316:
        /* <DEDUP_REMOVED lines=30> */
.L_x_3323:
        /* <DEDUP_REMOVED lines=13> */
.L_x_3325:
[----:B------:R-:W-:Y:S05]  /*185f0*/  BSYNC.RECONVERGENT B3 ;  /* 0x0000000000037941 */ /* 0x000fea0003800200 */
.L_x_3324:
        /* <DEDUP_REMOVED lines=43> */
.L_x_3322:
[----:B------:R-:W-:Y:S05]  /*188b0*/  BSYNC.RECONVERGENT B2 ;  /* 0x0000000000027941 */ /* 0x000fea0003800200 */
.L_x_3321:
        /* <DEDUP_REMOVED lines=11> */
.L_x_3320:
[----:B------:R-:W-:Y:S05]  /*18970*/  BSYNC.RECONVERGENT B1 ;  /* 0x0000000000017941 */ /* 0x000fea0003800200 */
.L_x_3319:
        /* <DEDUP_REMOVED lines=23> */
.L_x_3330:
        /* <DEDUP_REMOVED lines=13> */
.L_x_3332:
[----:B------:R-:W-:Y:S05]  /*18bc0*/  BSYNC.RECONVERGENT B3 ;  /* 0x0000000000037941 */ /* 0x000fea0003800200 */
.L_x_3331:
        /* <DEDUP_REMOVED lines=43> */
.L_x_3329:
[----:B------:R-:W-:Y:S05]  /*18e80*/  BSYNC.RECONVERGENT B2 ;  /* 0x0000000000027941 */ /* 0x000fea0003800200 */
.L_x_3328:
        /* <DEDUP_REMOVED lines=12> */
.L_x_3327:
[----:B------:R-:W-:Y:S05]  /*18f50*/  BSYNC.RECONVERGENT B1 ;  /* 0x0000000000017941 */ /* 0x000fea0003800200 */
.L_x_3326:
        /* <DEDUP_REMOVED lines=22> */
.L_x_3337:
        /* <DEDUP_REMOVED lines=13> */
.L_x_3339:
[----:B------:R-:W-:Y:S05]  /*19190*/  BSYNC.RECONVERGENT B3 ;  /* 0x0000000000037941 */ /* 0x000fea0003800200 */
.L_x_3338:
        /* <DEDUP_REMOVED lines=43> */
.L_x_3336:
[----:B------:R-:W-:Y:S05]  /*19450*/  BSYNC.RECONVERGENT B2 ;  /* 0x0000000000027941 */ /* 0x000fea0003800200 */
.L_x_3335:
        /* <DEDUP_REMOVED lines=11> */
.L_x_3334:
[----:B------:R-:W-:Y:S05]  /*19510*/  BSYNC.RECONVERGENT B1 ;  /* 0x0000000000017941 */ /* 0x000fea0003800200 */
.L_x_3333:
        /* <DEDUP_REMOVED lines=23> */
.L_x_3344:
        /* <DEDUP_REMOVED lines=13> */
.L_x_3346:
[----:B------:R-:W-:Y:S05]  /*19760*/  BSYNC.RECONVERGENT B3 ;  /* 0x0000000000037941 */ /* 0x000fea0003800200 */
.L_x_3345:
        /* <DEDUP_REMOVED lines=43> */
.L_x_3343:
[----:B------:R-:W-:Y:S05]  /*19a20*/  BSYNC.RECONVERGENT B2 ;  /* 0x0000000000027941 */ /* 0x000fea0003800200 */
.L_x_3342:
        /* <DEDUP_REMOVED lines=12> */
.L_x_3341:
[----:B------:R-:W-:Y:S05]  /*19af0*/  BSYNC.RECONVERGENT B1 ;  /* 0x0000000000017941 */ /* 0x000fea0003800200 */
.L_x_3340:
        /* <DEDUP_REMOVED lines=22> */
.L_x_3351:
        /* <DEDUP_REMOVED lines=13> */
.L_x_3353:
[----:B------:R-:W-:Y:S05]  /*19d30*/  BSYNC.RECONVERGENT B3 ;  /* 0x0000000000037941 */ /* 0x000fea0003800200 */
.L_x_3352:
        /* <DEDUP_REMOVED lines=43> */
.L_x_3350:
[----:B------:R-:W-:Y:S05]  /*19ff0*/  BSYNC.RECONVERGENT B2 ;  /* 0x0000000000027941 */ /* 0x000fea0003800200 */
.L_x_3349:
        /* <DEDUP_REMOVED lines=11> */
.L_x_3348:
[----:B------:R-:W-:Y:S05]  /*1a0b0*/  BSYNC.RECONVERGENT B1 ;  /* 0x0000000000017941 */ /* 0x000fea0003800200 */
.L_x_3347:
        /* <DEDUP_REMOVED lines=23> */
.L_x_3358:
        /* <DEDUP_REMOVED lines=13> */
.L_x_3360:
[----:B------:R-:W-:Y:S05]  /*1a300*/  BSYNC.RECONVERGENT B3 ;  /* 0x0000000000037941 */ /* 0x000fea0003800200 */
.L_x_3359:
        /* <DEDUP_REMOVED lines=43> */
.L_x_3357:
[----:B------:R-:W-:Y:S05]  /*1a5c0*/  BSYNC.RECONVERGENT B2 ;  /* 0x0000000000027941 */ /* 0x000fea0003800200 */
.L_x_3356:
        /* <DEDUP_REMOVED lines=12> */
.L_x_3355:
[----:B------:R-:W-:Y:S05]  /*1a690*/  BSYNC.RECONVERGENT B1 ;  /* 0x0000000000017941 */ /* 0x000fea0003800200 */
.L_x_3354:
        /* <DEDUP_REMOVED lines=22> */
.L_x_3365:
        /* <DEDUP_REMOVED lines=13> */
.L_x_3367:
[----:B------:R-:W-:Y:S05]  /*1a8d0*/  BSYNC.RECONVERGENT B3 ;  /* 0x0000000000037941 */ /* 0x000fea0003800200 */
.L_x_3366:
        /* <DEDUP_REMOVED lines=43> */
.L_x_3364:
[----:B------:R-:W-:Y:S05]  /*1ab90*/  BSYNC.RECONVERGENT B2 ;  /* 0x0000000000027941 */ /* 0x000fea0003800200 */
.L_x_3363:
        /* <DEDUP_REMOVED lines=11> */
.L_x_3362:
[----:B------:R-:W-:Y:S05]  /*1ac50*/  BSYNC.RECONVERGENT B1 ;  /* 0x0000000000017941 */ /* 0x000fea0003800200 */
.L_x_3361:
        /* <DEDUP_REMOVED lines=23> */
.L_x_3372:
        /* <DEDUP_REMOVED lines=13> */
.L_x_3374:
[----:B------:R-:W-:Y:S05]  /*1aea0*/  BSYNC.RECONVERGENT B3 ;  /* 0x0000000000037941 */ /* 0x000fea0003800200 */
.L_x_3373:
        /* <DEDUP_REMOVED lines=42> */
[----:B------:R-:W-:-:S07]  /*1b150*/  IMAD.MOV.U32 R113, RZ, RZ, R215 ;  /* 0x000000ffff717224 */ /* 0x000fce00078e00d7 */
.L_x_3371:
[----:B------:R-:W-:Y:S05]  /*1b160*/  BSYNC.RECONVERGENT B2 ;  /* 0x0000000000027941 */ /* 0x000fea0003800200 */
.L_x_3370:
        /* <DEDUP_REMOVED lines=12> */
.L_x_3369:
[----:B------:R-:W-:Y:S05]  /*1b230*/  BSYNC.RECONVERGENT B1 ;  /* 0x0000000000017941 */ /* 0x000fea0003800200 */
.L_x_3368:
[----:B------:R-:W-:Y:S02]  /*1b240*/  F2FP.BF16.F32.PACK_AB R115, RZ, R202 ;  /* 0x000000caff73723e */ /* 0x000fe400000010ff */
[----:B------:R-:W-:Y:S02]  /*1b250*/  PRMT R114, R213, 0x5410, R114 ;  /* 0x00005410d5727816 */ /* 0x000fe40000000072 */
[----:B------:R-:W-:Y:S02]  /*1b260*/  PRMT R113, R211, 0x5410, R212 ;  /* 0x00005410d3717816 */ /* 0x000fe400000000d4 */
[----:B------:R-:W-:Y:S02]  /*1b270*/  PRMT R112, R207, 0x5410, R210 ;  /* 0x00005410cf707816 */ /* 0x000fe400000000d2 */
[----:B------:R-:W-:Y:S01]  /*1b280*/  PRMT R115, R214, 0x5410, R115 ;  /* 0x00005410d6737816 */ /* 0x000fe20000000073 */
[----:B------:R-:W-:Y:S06]  /*1b290*/  BRA `(.L_x_3375) ;  /* 0x0000002800e07947 */ /* 0x000fec0003800000 */
.L_x_3318:
        /* <DEDUP_REMOVED lines=21> */
.L_x_3380:
        /* <DEDUP_REMOVED lines=13> */
.L_x_3382:
[----:B------:R-:W-:Y:S05]  /*1b4c0*/  BSYNC.RECONVERGENT B3 ;  /* 0x0000000000037941 */ /* 0x000fea0003800200 */
.L_x_3381:
        /* <DEDUP_REMOVED lines=43> */
.L_x_3379:
[----:B------:R-:W-:Y:S05]  /*1b780*/  BSYNC.RECONVERGENT B2 ;  /* 0x0000000000027941 */ /* 0x000fea0003800200 */
.L_x_3378:
        /* <DEDUP_REMOVED lines=9> */
.L_x_3377:
[----:B------:R-:W-:Y:S05]  /*1b820*/  BSYNC.RECONVERGENT B1 ;  /* 0x0000000000017941 */ /* 0x000fea0003800200 */
.L_x_3376:
        /* <DEDUP_REMOVED lines=18> */
.L_x_3387:
        /* <DEDUP_REMOVED lines=13> */
.L_x_3389:
[----:B------:R-:W-:Y:S05]  /*1ba20*/  BSYNC.RECONVERGENT B3 ;  /* 0x0000000000037941 */ /* 0x000fea0003800200 */
.L_x_3388:
        /* <DEDUP_REMOVED lines=43> */
.L_x_3386:
[----:B------:R-:W-:Y:S05]  /*1bce0*/  BSYNC.RECONVERGENT B2 ;  /* 0x0000000000027941 */ /* 0x000fea0003800200 */
.L_x_3385:
        /* <DEDUP_REMOVED lines=9> */
.L_x_3384:
[----:B------:R-:W-:Y:S05]  /*1bd80*/  BSYNC.RECONVERGENT B1 ;  /* 0x0000000000017941 */ /* 0x000fea0003800200 */
.L_x_3383:
        /* <DEDUP_REMOVED lines=18> */
.L_x_3394:
        /* <DEDUP_REMOVED lines=13> */
.L_x_3396:
[----:B------:R-:W-:Y:S05]  /*1bf80*/  BSYNC.RECONVERGENT B3 ;  /* 0x0000000000037941 */ /* 0x000fea0003800200 */
.L_x_3395:
        /* <DEDUP_REMOVED lines=43> */
.L_x_3393:
[----:B------:R-:W-:Y:S05]  /*1c240*/  BSYNC.RECONVERGENT B2 ;  /* 0x0000000000027941 */ /* 0x000fea0003800200 */
.L_x_3392:
        /* <DEDUP_REMOVED lines=9> */
.L_x_3391:
[----:B------:R-:W-:Y:S05]  /*1c2e0*/  BSYNC.RECONVERGENT B1 ;  /* 0x0000000000017941 */ /* 0x000fea0003800200 */
.L_x_3390:
        /* <DEDUP_REMOVED lines=18> */
.L_x_3401:
        /* <DEDUP_REMOVED lines=13> */
.L_x_3403:
[----:B------:R-:W-:Y:S05]  /*1c4e0*/  BSYNC.RECONVERGENT B3 ;  /* 0x0000000000037941 */ /* 0x000fea0003800200 */
.L_x_3402:
        /* <DEDUP_REMOVED lines=43> */
.L_x_3400:
[----:B------:R-:W-:Y:S05]  /*1c7a0*/  BSYNC.RECONVERGENT B2 ;  /* 0x0000000000027941 */ /* 0x000fea0003800200 */
.L_x_3399:
        /* <DEDUP_REMOVED lines=9> */
.L_x_3398:
[----:B------:R-:W-:Y:S05]  /*1c840*/  BSYNC.RECONVERGENT B1 ;  /* 0x0000000000017941 */ /* 0x000fea0003800200 */
.L_x_3397:
        /* <DEDUP_REMOVED lines=18> */
.L_x_3408:
        /* <DEDUP_REMOVED lines=13> */
.L_x_3410:
[----:B------:R-:W-:Y:S05]  /*1ca40*/  BSYNC.RECONVERGENT B3 ;  /* 0x0000000000037941 */ /* 0x000fea0003800200 */
.L_x_3409:
        /* <DEDUP_REMOVED lines=43> */
.L_x_3407:
[----:B------:R-:W-:Y:S05]  /*1cd00*/  BSYNC.RECONVERGENT B2 ;  /* 0x0000000000027941 */ /* 0x000fea0003800200 */
.L_x_3406:
        /* <DEDUP_REMOVED lines=9> */
.L_x_3405:
[----:B------:R-:W-:Y:S05]  /*1cda0*/  BSYNC.RECONVERGENT B1 ;  /* 0x0000000000017941 */ /* 0x000fea0003800200 */
.L_x_3404:
        /* <DEDUP_REMOVED lines=18> */
.L_x_3415:
        /* <DEDUP_REMOVED lines=13> */
.L_x_3417:
[----:B------:R-:W-:Y:S05]  /*1cfa0*/  BSYNC.RECONVERGENT B3 ;  /* 0x0000000000037941 */ /* 0x000fea0003800200 */
.L_x_3416:
        /* <DEDUP_REMOVED lines=43> */
.L_x_3414:
[----:B------:R-:W-:Y:S05]  /*1d260*/  BSYNC.RECONVERGENT B2 ;  /* 0x0000000000027941 */ /* 0x000fea0003800200 */
.L_x_3413:
        /* <DEDUP_REMOVED lines=9> */
.L_x_3412:
[----:B------:R-:W-:Y:S05]  /*1d300*/  BSYNC.RECONVERGENT B1 ;  /* 0x0000000000017941 */ /* 0x000fea0003800200 */
.L_x_3411:
        /* <DEDUP_REMOVED lines=18> */
.L_x_3422:
        /* <DEDUP_REMOVED lines=13> */
.L_x_3424:
[----:B------:R-:W-:Y:S05]  /*1d500*/  BSYNC.RECONVERGENT B3 ;  /* 0x0000000000037941 */ /* 0x000fea0003800200 */
.L_x_3423:
        /* <DEDUP_REMOVED lines=43> */
.L_x_3421:
[----:B------:R-:W-:Y:S05]  /*1d7c0*/  BSYNC.RECONVERGENT B2 ;  /* 0x0000000000027941 */ /* 0x000fea0003800200 */
.L_x_3420:
        /* <DEDUP_REMOVED lines=9> */
.L_x_3419:
[----:B------:R-:W-:Y:S05]  /*1d860*/  BSYNC.RECONVERGENT B1 ;  /* 0x0000000000017941 */ /* 0x000fea0003800200 */
.L_x_3418:
        /* <DEDUP_REMOVED lines=18> */
.L_x_3429:
        /* <DEDUP_REMOVED lines=13> */
.L_x_3431:
[----:B------:R-:W-:Y:S05]  /*1da60*/  BSYNC.RECONVERGENT B3 ;  /* 0x0000000000037941 */ /* 0x000fea0003800200 */
.L_x_3430:
        /* <DEDUP_REMOVED lines=43> */
.L_x_3428:
[----:B------:R-:W-:Y:S05]  /*1dd20*/  BSYNC.RECONVERGENT B2 ;  /* 0x0000000000027941 */ /* 0x000fea0003800200 */
.L_x_3427:
        /* <DEDUP_REMOVED lines=9> */
.L_x_3426:
[----:B------:R-:W-:Y:S05]  /*1ddc0*/  BSYNC.RECONVERGENT B1 ;  /* 0x0000000000017941 */ /* 0x000fea0003800200 */
.L_x_3425:
[----:B------:R-:W-:Y:S02]  /*1ddd0*/  F2FP.BF16.F32.PACK_AB R115, RZ, R202 ;  /* 0x000000caff73723e */ /* 0x000fe400000010ff */
[----:B------:R-:W-:Y:S02]  /*1dde0*/  PRMT R114, R211, 0x5410, R212 ;  /* 0x00005410d3727816 */ /* 0x000fe400000000d4 */
[----:B------:R-:W-:Y:S02]  /*1ddf0*/  PRMT R113, R209, 0x5410, R210 ;  /* 0x00005410d1717816 */ /* 0x000fe400000000d2 */
[----:B------:R-:W-:Y:S02]  /*1de00*/  PRMT R112, R208, 0x5410, R207 ;  /* 0x00005410d0707816 */ /* 0x000fe400000000cf */
[----:B------:R-:W-:-:S07]  /*1de10*/  PRMT R115, R213, 0x5410, R115 ;  /* 0x00005410d5737816 */ /* 0x000fce0000000073 */
.L_x_3375:
[----:B------:R-:W-:Y:S01]  /*1de20*/  IMAD.WIDE.U32 R130, R205, 0x10, R116 ;  /* 0x00000010cd827825 */ /* 0x000fe200078e0074 */
[----:B------:R-:W-:Y:S04]  /*1de30*/  BSSY.RECONVERGENT B1, `(.L_x_3432) ;  /* 0x0000017000017945 */ /* 0x000fe80003800200 */
        /* <DEDUP_REMOVED lines=22> */
.L_x_3433:
[----:B------:R-:W-:Y:S05]  /*1dfa0*/  BSYNC.RECONVERGENT B1 ;  /* 0x0000000000017941 */ /* 0x000fea0003800200 */
.L_x_3432:
[----:B------:R-:W-:Y:S04]  /*1dfb0*/  BSSY.RECONVERGENT B1, `(.L_x_3434) ;  /* 0x0000006000017945 */ /* 0x000fe80003800200 */
[----:B------:R-:W-:Y:S05]  /*1dfc0*/  @!P1 BRA `(.L_x_3435) ;  /* 0x0000000000109947 */ /* 0x000fea0003800000 */
[----:B------:R-:W2:Y:S01]  /*1dfd0*/  LDC.64 R108, c[0x0][0x390] ;  /* 0x0000e400ff6c7b82 */ /* 0x000ea20000000a00 */
[----:B------:R-:W-:-:S05]  /*1dfe0*/  IADD3 R111, PT, PT, R128, 0xa0, RZ ;  /* 0x000000a0806f7810 */ /* 0x000fca0007ffe0ff */
[----:B--2---:R-:W-:-:S06]  /*1dff0*/  IMAD.WIDE.U32 R108, R111, 0x10, R108 ;  /* 0x000000106f6c7825 */ /* 0x004fcc00078e006c */
[----:B------:R-:W5:Y:S02]  /*1e000*/  LDG.E.128 R108, desc[UR8][R108.64] ;  /* 0x000000086c6c7981 */ /* 0x000f64000c1e1d00 */
.L_x_3435:
[----:B------:R-:W-:Y:S05]  /*1e010*/  BSYNC.RECONVERGENT B1 ;  /* 0x0000000000017941 */ /* 0x000fea0003800200 */
.L_x_3434:
[----:B------:R-:W-:Y:S05]  /*1e020*/  @!P0 BRA `(.L_x_3436) ;  /* 0x0000002c00d48947 */ /* 0x000fea0003800000 */
[----:B01----:R-:W0:Y:S01]  /*1e030*/  LDC.64 R112, c[0x0][0x3a0] ;  /* 0x0000e800ff707b82 */ /* 0x003e220000000a00 */
[----:B------:R-:W-:-:S04]  /*1e040*/  VIADD R115, R127, 0xa0 ;  /* 0x000000a07f737836 */ /* 0x000fc80000000000 */
        /* <DEDUP_REMOVED lines=24> */
.L_x_3441:
        /* <DEDUP_REMOVED lines=13> */
.L_x_3443:
[----:B------:R-:W-:Y:S05]  /*1e2a0*/  BSYNC.RECONVERGENT B3 ;  /* 0x0000000000037941 */ /* 0x000fea0003800200 */
.L_x_3442:
        /* <DEDUP_REMOVED lines=43> */
.L_x_3440:
[----:B------:R-:W-:Y:S05]  /*1e560*/  BSYNC.RECONVERGENT B2 ;  /* 0x0000000000027941 */ /* 0x000fea0003800200 */
.L_x_3439:
        /* <DEDUP_REMOVED lines=11> */
.L_x_3438:
[----:B------:R-:W-:Y:S05]  /*1e620*/  BSYNC.RECONVERGENT B1 ;  /* 0x0000000000017941 */ /* 0x000fea0003800200 */
.L_x_3437:
        /* <DEDUP_REMOVED lines=23> */
.L_x_3448:
        /* <DEDUP_REMOVED lines=13> */
.L_x_3450:
[----:B------:R-:W-:Y:S05]  /*1e870*/  BSYNC.RECONVERGENT B3 ;  /* 0x0000000000037941 */ /* 0x000fea0003800200 */
.L_x_3449:
        /* <DEDUP_REMOVED lines=43> */
.L_x_3447:
[----:B------:R-:W-:Y:S05]  /*1eb30*/  BSYNC.RECONVERGENT B2 ;  /* 0x0000000000027941 */ /* 0x000fea0003800200 */
.L_x_3446:
        /* <DEDUP_REMOVED lines=13> */
.L_x_3445:
[----:B------:R-:W-:Y:S05]  /*1ec10*/  BSYNC.RECONVERGENT B1 ;  /* 0x0000000000017941 */ /* 0x000fea0003800200 */
.L_x_3444:
        /* <DEDUP_REMOVED lines=22> */
.L_x_3455:
        /* <DEDUP_REMOVED lines=13> */
.L_x_3457:
[----:B------:R-:W-:Y:S05]  /*1ee50*/  BSYNC.RECONVERGENT B3 ;  /* 0x0000000000037941 */ /* 0x000fea0003800200 */
.L_x_3456:
        /* <DEDUP_REMOVED lines=43> */
.L_x_3454:
[----:B------:R-:W-:Y:S05]  /*1f110*/  BSYNC.RECONVERGENT B2 ;  /* 0x0000000000027941 */ /* 0x000fea0003800200 */
.L_x_3453:
        /* <DEDUP_REMOVED lines=11> */
.L_x_3452:
[----:B------:R-:W-:Y:S05]  /*1f1d0*/  BSYNC.RECONVERGENT B1 ;  /* 0x0000000000017941 */ /* 0x000fea0003800200 */
.L_x_3451:
        /* <DEDUP_REMOVED lines=23> */
.L_x_3462:
        /* <DEDUP_REMOVED lines=13> */
.L_x_3464:
[----:B------:R-:W-:Y:S05]  /*1f420*/  BSYNC.RECONVERGENT B3 ;  /* 0x0000000000037941 */ /* 0x000fea0003800200 */
.L_x_3463:
        /* <DEDUP_REMOVED lines=42> */
[----:B------:R-:W-:-:S07]  /*1f6d0*/  HFMA2 R131, -RZ, RZ, 0, 0 ;  /* 0x00000000ff837431 */ /* 0x000fce00000001ff */
.L_x_3461:
[----:B------:R-:W-:Y:S05]  /*1f6e0*/  BSYNC.RECONVERGENT B2 ;  /* 0x0000000000027941 */ /* 0x000fea0003800200 */
.L_x_3460:
[----:B-----5:R-:W-:Y:S02]  /*1f6f0*/  PRMT R113, R109, 0x7632, R113 ;  /* 0x000076326d717816 */ /* 0x020fe40000000071 */
[----:B------:R-:W-:Y:S01]  /*1f700*/  I2FP.F32.U32 R112, R165 ;  /* 0x000000a500707245 */ /* 0x000fe20000201000 */
[----:B------:R-:W-:Y:S02]  /*1f710*/  IMAD.MOV.U32 R165, RZ, RZ, 0x2f800000 ;  /* 0x2f800000ffa57424 */ /* 0x000fe400078e00ff */
[C---:B------:R-:W-:Y:S01]  /*1f720*/  IMAD.U32 R130, R113.reuse, 0x10000, RZ ;  /* 0x0001000071827824 */ /* 0x040fe200078e00ff */
[----:B------:R-:W-:Y:S01]  /*1f730*/  PRMT R113, R113, 0x7632, R113 ;  /* 0x0000763271717816 */ /* 0x000fe20000000071 */
[----:B------:R-:W-:Y:S02]  /*1f740*/  FFMA.FTZ R112, R112, R165, 1.1641532182693481445e-10 ;  /* 0x2f00000070707423 */ /* 0x000fe400000100a5 */
[----:B------:R-:W-:Y:S01]  /*1f750*/  FMUL.FTZ R130, R130, UR13 ;  /* 0x0000000d82827c20 */ /* 0x000fe20008410000 */
[----:B------:R-:W-:-:S02]  /*1f760*/  SHF.L.U32 R113, R113, 0x10, RZ ;  /* 0x0000001071717819 */ /* 0x000fc400000006ff */
[----:B------:R-:W-:Y:S01]  /*1f770*/  FSETP.GTU.FTZ.AND P3, PT, R112, UR10, PT ;  /* 0x0000000a70007c0b */ /* 0x000fe2000bf7c000 */
[----:B------:R-:W-:-:S03]  /*1f780*/  FMUL.FTZ R130, R130, UR12 ;  /* 0x0000000c82827c20 */ /* 0x000fc60008410000 */
[----:B------:R-:W-:Y:S02]  /*1f790*/  SEL R165, RZ, 0x1, P3 ;  /* 0x00000001ffa57807 */ /* 0x000fe40001800000 */
[----:B------:R-:W-:-:S05]  /*1f7a0*/  FSEL R130, R130, RZ, !P3 ;  /* 0x000000ff82827208 */ /* 0x000fca0005800000 */
[----:B------:R-:W-:-:S07]  /*1f7b0*/  FADD.FTZ R206, R113, R130 ;  /* 0x0000008271ce7221 */ /* 0x000fce0000010000 */
.L_x_3459:
[----:B------:R-:W-:Y:S05]  /*1f7c0*/  BSYNC.RECONVERGENT B1 ;  /* 0x0000000000017941 */ /* 0x000fea0003800200 */
.L_x_3458:
        /* <DEDUP_REMOVED lines=22> */
.L_x_3469:
        /* <DEDUP_REMOVED lines=13> */
.L_x_3471:
[----:B------:R-:W-:Y:S05]  /*1fa00*/  BSYNC.RECONVERGENT B3 ;  /* 0x0000000000037941 */ /* 0x000fea0003800200 */
.L_x_3470:
        /* <DEDUP_REMOVED lines=43> */
.L_x_3468:
[----:B------:R-:W-:Y:S05]  /*1fcc0*/  BSYNC.RECONVERGENT B2 ;  /* 0x0000000000027941 */ /* 0x000fea0003800200 */
.L_x_3467:
        /* <DEDUP_REMOVED lines=11> */
.L_x_3466:
[----:B------:R-:W-:Y:S05]  /*1fd80*/  BSYNC.RECONVERGENT B1 ;  /* 0x0000000000017941 */ /* 0x000fea0003800200 */
.L_x_3465:
        /* <DEDUP_REMOVED lines=23> */
.L_x_3476:
        /* <DEDUP_REMOVED lines=13> */
.L_x_3478:
[----:B------:R-:W-:Y:S05]  /*1ffd0*/  BSYNC.RECONVERGENT B3 ;  /* 0x0000000000037941 */ /* 0x000fea0003800200 */
.L_x_3477:
        /* <DEDUP_REMOVED lines=42> */
.L_x_3475:
[----:B------:R-:W-:Y:S05]  /*20280*/  BSYNC.RECONVERGENT B2 ;  /* 0x0000000000027941 */ /* 0x000fea0003800200 */
.L_x_3474:
        /* <DEDUP_REMOVED lines=13> */
.L_x_3473:
[----:B------:R-:W-:Y:S05]  /*20360*/  BSYNC.RECONVERGENT B1 ;  /* 0x0000000000017941 */ /* 0x000fea0003800200 */
.L_x_3472:
        /* <DEDUP_REMOVED lines=22> */
.L_x_3483:
        /* <DEDUP_REMOVED lines=13> */
.L_x_3485:
[----:B------:R-:W-:Y:S05]  /*205a0*/  BSYNC.RECONVERGENT B3 ;  /* 0x0000000000037941 */ /* 0x000fea0003800200 */
.L_x_3484:
        /* <DEDUP_REMOVED lines=43> */
.L_x_3482:
[----:B------:R-:W-:Y:S05]  /*20860*/  BSYNC.RECONVERGENT B2 ;  /* 0x0000000000027941 */ /* 0x000fea0003800200 */
.L_x_3481:
        /* <DEDUP_REMOVED lines=11> */
.L_x_3480:
[----:B------:R-:W-:Y:S05]  /*20920*/  BSYNC.RECONVERGENT B1 ;  /* 0x0000000000017941 */ /* 0x000fea0003800200 */
.L_x_3479:
        /* <DEDUP_REMOVED lines=23> */
.L_x_3490:
        /* <DEDUP_REMOVED lines=13> */
.L_x_3492:
[----:B------:R-:W-:Y:S05]  /*20b70*/  BSYNC.RECONVERGENT B3 ;  /* 0x0000000000037941 */ /* 0x000fea0003800200 */
.L_x_3491:
        /* <DEDUP_REMOVED lines=43> */
.L_x_3489:
[----:B------:R-:W-:Y:S05]  /*20e30*/  BSYNC.RECONVERGENT B2 ;  /* 0x0000000000027941 */ /* 0x000fea0003800200 */
.L_x_3488:
[----:B-----5:R-:W-:Y:S02]  /*20e40*/  PRMT R114, R111, 0x7632, R114 ;  /* 0x000076326f727816 */ /* 0x020fe40000000072 */
        /* <DEDUP_REMOVED lines=12> */
.L_x_3487:
[----:B------:R-:W-:Y:S05]  /*20f10*/  BSYNC.RECONVERGENT B1 ;  /* 0x0000000000017941 */ /* 0x000fea0003800200 */
.L_x_3486:
[----:B------:R-:W-:Y:S02]  /*20f20*/  F2FP.BF16.F32.PACK_AB R115, RZ, R210 ;  /* 0x000000d2ff73723e */ /* 0x000fe400000010ff */
[----:B------:R-:W-:Y:S02]  /*20f30*/  PRMT R114, R218, 0x5410, R219 ;  /* 0x00005410da727816 */ /* 0x000fe400000000db */
[----:B------:R-:W-:Y:S02]  /*20f40*/  PRMT R113, R215, 0x5410, R217 ;  /* 0x00005410d7717816 */ /* 0x000fe400000000d9 */
[----:B------:R-:W-:Y:S02]  /*20f50*/  PRMT R112, R129, 0x5410, R214 ;  /* 0x0000541081707816 */ /* 0x000fe400000000d6 */
[----:B------:R-:W-:Y:S01]  /*20f60*/  PRMT R115, R216, 0x5410, R115 ;  /* 0x00005410d8737816 */ /* 0x000fe20000000073 */
[----:B------:R-:W-:Y:S06]  /*20f70*/  BRA `(.L_x_3493) ;  /* 0x0000002800ec7947 */ /* 0x000fec0003800000 */
.L_x_3436:
        /* <DEDUP_REMOVED lines=21> */
.L_x_3498:
        /* <DEDUP_REMOVED lines=13> */
.L_x_3500:
[----:B------:R-:W-:Y:S05]  /*211a0*/  BSYNC.RECONVERGENT B3 ;  /* 0x0000000000037941 */ /* 0x000fea0003800200 */
.L_x_3499:
        /* <DEDUP_REMOVED lines=42> */
.L_x_3497:
[----:B------:R-:W-:Y:S05]  /*21450*/  BSYNC.RECONVERGENT B2 ;  /* 0x0000000000027941 */ /* 0x000fea0003800200 */
.L_x_3496:
        /* <DEDUP_REMOVED lines=9> */
.L_x_3495:
[----:B------:R-:W-:Y:S05]  /*214f0*/  BSYNC.RECONVERGENT B1 ;  /* 0x0000000000017941 */ /* 0x000fea0003800200 */
.L_x_3494:
        /* <DEDUP_REMOVED lines=18> */
.L_x_3505:
        /* <DEDUP_REMOVED lines=13> */
.L_x_3507:
[----:B------:R-:W-:Y:S05]  /*216f0*/  BSYNC.RECONVERGENT B3 ;  /* 0x0000000000037941 */ /* 0x000fea0003800200 */
.L_x_3506:
        /* <DEDUP_REMOVED lines=43> */
.L_x_3504:
[----:B------:R-:W-:Y:S05]  /*219b0*/  BSYNC.RECONVERGENT B2 ;  /* 0x0000000000027941 */ /* 0x000fea0003800200 */
.L_x_3503:
[----:B-----5:R-:W-:Y:S01]  /*219c0*/  PRMT R112, R108, 0x7632, R112 ;  /* 0x000076326c707816 */ /* 0x020fe20000000070 */
[----:B------:R-:W-:Y:S01]  /*219d0*/  HFMA2 R115, -RZ, RZ, 0.1171875, 0 ;  /* 0x2f800000ff737431 */ /* 0x000fe200000001ff */
[----:B------:R-:W-:-:S03]  /*219e0*/  I2FP.F32.U32 R0, R0 ;  /* 0x0000000000007245 */ /* 0x000fc60000201000 */
[----:B------:R-:W-:Y:S02]  /*219f0*/  IMAD.U32 R112, R112, 0x10000, RZ ;  /* 0x0001000070707824 */ /* 0x000fe400078e00ff */
[----:B------:R-:W-:Y:S02]  /*21a00*/  FFMA.FTZ R0, R0, R115, 1.1641532182693481445e-10 ;  /* 0x2f00000000007423 */ /* 0x000fe40000010073 */
[----:B------:R-:W-:-:S03]  /*21a10*/  FMUL.FTZ R112, R112, UR13 ;  /* 0x0000000d70707c20 */ /* 0x000fc60008410000 */
[----:B------:R-:W-:Y:S01]  /*21a20*/  FSETP.GTU.FTZ.AND P2, PT, R0, UR10, PT ;  /* 0x0000000a00007c0b */ /* 0x000fe2000bf5c000 */
[----:B------:R-:W-:-:S03]  /*21a30*/  FMUL.FTZ R112, R112, UR12 ;  /* 0x0000000c70707c20 */ /* 0x000fc60008410000 */
[----:B------:R-:W-:Y:S02]  /*21a40*/  SEL R0, RZ, 0x1, P2 ;  /* 0x00000001ff007807 */ /* 0x000fe40001000000 */
[----:B------:R-:W-:-:S07]  /*21a50*/  FSEL R204, R112, RZ, !P2 ;  /* 0x000000ff70cc7208 */ /* 0x000fce0005000000 */
.L_x_3502:
[----:B------:R-:W-:Y:S05]  /*21a60*/  BSYNC.RECONVERGENT B1 ;  /* 0x0000000000017941 */ /* 0x000fea0003800200 */
.L_x_3501:
        /* <DEDUP_REMOVED lines=18> */
.L_x_3512:
        /* <DEDUP_REMOVED lines=13> */
.L_x_3514:
[----:B------:R-:W-:Y:S05]  /*21c60*/  BSYNC.RECONVERGENT B3 ;  /* 0x0000000000037941 */ /* 0x000fea0003800200 */
.L_x_3513:
        /* <DEDUP_REMOVED lines=43> */
.L_x_3511:
[----:B------:R-:W-:Y:S05]  /*21f20*/  BSYNC.RECONVERGENT B2 ;  /* 0x0000000000027941 */ /* 0x000fea0003800200 */
.L_x_3510:
        /* <DEDUP_REMOVED lines=9> */
.L_x_3509:
[----:B------:R-:W-:Y:S05]  /*21fc0*/  BSYNC.RECONVERGENT B1 ;  /* 0x0000000000017941 */ /* 0x000fea0003800200 */
.L_x_3508:
        /* <DEDUP_REMOVED lines=18> */
.L_x_3519:
        /* <DEDUP_REMOVED lines=13> */
.L_x_3521:
[----:B------:R-:W-:Y:S05]  /*221c0*/  BSYNC.RECONVERGENT B3 ;  /* 0x0000000000037941 */ /* 0x000fea0003800200 */
.L_x_3520:
        /* <DEDUP_REMOVED lines=43> */
.L_x_3518:
[----:B------:R-:W-:Y:S05]  /*22480*/  BSYNC.RECONVERGENT B2 ;  /* 0x0000000000027941 */ /* 0x000fea0003800200 */
.L_x_3517:
        /* <DEDUP_REMOVED lines=10> */
.L_x_3516:
[----:B------:R-:W-:Y:S05]  /*22530*/  BSYNC.RECONVERGENT B1 ;  /* 0x0000000000017941 */ /* 0x000fea0003800200 */
.L_x_3515:
        /* <DEDUP_REMOVED lines=18> */
.L_x_3526:
        /* <DEDUP_REMOVED lines=13> */
.L_x_3528:
[----:B------:R-:W-:Y:S05]  /*22730*/  BSYNC.RECONVERGENT B3 ;  /* 0x0000000000037941 */ /* 0x000fea0003800200 */
.L_x_3527:
        /* <DEDUP_REMOVED lines=43> */
.L_x_3525:
[----:B------:R-:W-:Y:S05]  /*229f0*/  BSYNC.RECONVERGENT B2 ;  /* 0x0000000000027941 */ /* 0x000fea0003800200 */
.L_x_3524:
        /* <DEDUP_REMOVED lines=9> */
.L_x_3523:
[----:B------:R-:W-:Y:S05]  /*22a90*/  BSYNC.RECONVERGENT B1 ;  /* 0x0000000000017941 */ /* 0x000fea0003800200 */
.L_x_3522:
        /* <DEDUP_REMOVED lines=18> */
.L_x_3533:
        /* <DEDUP_REMOVED lines=13> */
.L_x_3535:
[----:B------:R-:W-:Y:S05]  /*22c90*/  BSYNC.RECONVERGENT B3 ;  /* 0x0000000000037941 */ /* 0x000fea0003800200 */
.L_x_3534:
        /* <DEDUP_REMOVED lines=43> */
.L_x_3532:
[----:B------:R-:W-:Y:S05]  /*22f50*/  BSYNC.RECONVERGENT B2 ;  /* 0x0000000000027941 */ /* 0x000fea0003800200 */
.L_x_3531:
        /* <DEDUP_REMOVED lines=10> */
.L_x_3530:
[----:B------:R-:W-:Y:S05]  /*23000*/  BSYNC.RECONVERGENT B1 ;  /* 0x0000000000017941 */ /* 0x000fea0003800200 */
.L_x_3529:
        /* <DEDUP_REMOVED lines=18> */
.L_x_3540:
        /* <DEDUP_REMOVED lines=13> */
.L_x_3542:
[----:B------:R-:W-:Y:S05]  /*23200*/  BSYNC.RECONVERGENT B3 ;  /* 0x0000000000037941 */ /* 0x000fea0003800200 */
.L_x_3541:
        /* <DEDUP_REMOVED lines=43> */
.L_x_3539:
[----:B------:R-:W-:Y:S05]  /*234c0*/  BSYNC.RECONVERGENT B2 ;  /* 0x0000000000027941 */ /* 0x000fea0003800200 */
.L_x_3538:
        /* <DEDUP_REMOVED lines=9> */
.L_x_3537:
[----:B------:R-:W-:Y:S05]  /*23560*/  BSYNC.RECONVERGENT B1 ;  /* 0x0000000000017941 */ /* 0x000fea0003800200 */
.L_x_3536:
        /* <DEDUP_REMOVED lines=18> */
.L_x_3547:
        /* <DEDUP_REMOVED lines=13> */
.L_x_3549:
[----:B------:R-:W-:Y:S05]  /*23760*/  BSYNC.RECONVERGENT B3 ;  /* 0x0000000000037941 */ /* 0x000fea0003800200 */
.L_x_3548:
        /* <DEDUP_REMOVED lines=43> */
.L_x_3546:
[----:B------:R-:W-:Y:S05]  /*23a20*/  BSYNC.RECONVERGENT B2 ;  /* 0x0000000000027941 */ /* 0x000fea0003800200 */
.L_x_3545:
        /* <DEDUP_REMOVED lines=10> */
.L_x_3544:
[----:B------:R-:W-:Y:S05]  /*23ad0*/  BSYNC.RECONVERGENT B1 ;  /* 0x0000000000017941 */ /* 0x000fea0003800200 */
.L_x_3543:
[----:B------:R-:W-:Y:S02]  /*23ae0*/  F2FP.BF16.F32.PACK_AB R115, RZ, R210 ;  /* 0x000000d2ff73723e */ /* 0x000fe400000010ff */
[----:B------:R-:W-:Y:S02]  /*23af0*/  PRMT R114, R218, 0x5410, R217 ;  /* 0x00005410da727816 */ /* 0x000fe400000000d9 */
[----:B------:R-:W-:Y:S02]  /*23b00*/  PRMT R113, R216, 0x5410, R215 ;  /* 0x00005410d8717816 */ /* 0x000fe400000000d7 */
[----:B------:R-:W-:Y:S02]  /*23b10*/  PRMT R112, R214, 0x5410, R213 ;  /* 0x00005410d6707816 */ /* 0x000fe400000000d5 */
[----:B------:R-:W-:-:S07]  /*23b20*/  PRMT R115, R129, 0x5410, R115 ;  /* 0x0000541081737816 */ /* 0x000fce0000000073 */
.L_x_3493:
[----:B------:R-:W-:Y:S01]  /*23b30*/  VIADD R131, R127, 0xa0 ;  /* 0x000000a07f837836 */ /* 0x000fe20000000000 */
[----:B------:R-:W-:Y:S03]  /*23b40*/  BSSY.RECONVERGENT B1, `(.L_x_3550) ;  /* 0x0000019000017945 */ /* 0x000fe60003800200 */
[----:B------:R-:W-:-:S05]  /*23b50*/  IMAD.WIDE.U32 R130, R131, 0x10, R116 ;  /* 0x0000001083827825 */ /* 0x000fca00078e0074 */
        /* <DEDUP_REMOVED lines=15> */
[----:B------:R-:W-:-:S03]  /*23c50*/  IMAD.WIDE.U32 R114, R115, 0x100, RZ ;  /* 0x0000010073727825 */ /* 0x000fc600078e00ff */
[----:B------:R-:W-:Y:S02]  /*23c60*/  LOP3.LUT R213, R114, R214, R130, 0xfe, !PT ;  /* 0x000000d672d57212 */ /* 0x000fe400078efe82 */
[----:B------:R-:W-:Y:S01]  /*23c70*/  LOP3.LUT R114, R131, R129, R215, 0xfe, !PT ;  /* 0x0000008183727212 */ /* 0x000fe200078efed7 */
[----:B------:R-:W-:-:S03]  /*23c80*/  VIADD R129, R128, 0xa0 ;  /* 0x000000a080817836 */ /* 0x000fc60000000000 */
[----:B------:R-:W-:Y:S01]  /*23c90*/  LOP3.LUT R115, R114, R115, RZ, 0xfc, !PT ;  /* 0x0000007372737212 */ /* 0x000fe200078efcff */
[----:B0-----:R-:W-:Y:S01]  /*23ca0*/  IMAD.WIDE.U32 R112, R129, 0x8, R112 ;  /* 0x0000000881707825 */ /* 0x001fe200078e0070 */
[----:B------:R-:W-:-:S05]  /*23cb0*/  LOP3.LUT R114, R213, 0xff, R2, 0xf8, !PT ;  /* 0x000000ffd5727812 */ /* 0x000fca00078ef802 */
[----:B------:R1:W-:Y:S02]  /*23cc0*/  STG.E.64 desc[UR8][R112.64], R114 ;  /* 0x0000007270007986 */ /* 0x0003e4000c101b08 */
.L_x_3551:
[----:B------:R-:W-:Y:S05]  /*23cd0*/  BSYNC.RECONVERGENT B1 ;  /* 0x0000000000017941 */ /* 0x000fea0003800200 */
.L_x_3550:
[----:B------:R-:W-:Y:S04]  /*23ce0*/  BSSY.RECONVERGENT B1, `(.L_x_3552) ;  /* 0x0000006000017945 */ /* 0x000fe80003800200 */
[----:B------:R-:W-:Y:S05]  /*23cf0*/  @!P1 BRA `(.L_x_3553) ;  /* 0x0000000000109947 */ /* 0x000fea0003800000 */
[----:B-----5:R-:W2:Y:S01]  /*23d00*/  LDC.64 R108, c[0x0][0x390] ;  /* 0x0000e400ff6c7b82 */ /* 0x020ea20000000a00 */
[----:B------:R-:W-:-:S05]  /*23d10*/  IADD3 R111, PT, PT, R128, 0xc0, RZ ;  /* 0x000000c0806f7810 */ /* 0x000fca0007ffe0ff */
[----:B--2---:R-:W-:-:S06]  /*23d20*/  IMAD.WIDE.U32 R108, R111, 0x10, R108 ;  /* 0x000000106f6c7825 */ /* 0x004fcc00078e006c */
[----:B------:R-:W5:Y:S02]  /*23d30*/  LDG.E.128 R108, desc[UR8][R108.64] ;  /* 0x000000086c6c7981 */ /* 0x000f64000c1e1d00 */
.L_x_3553:
[----:B------:R-:W-:Y:S05]  /*23d40*/  BSYNC.RECONVERGENT B1 ;  /* 0x0000000000017941 */ /* 0x000fea0003800200 */
.L_x_3552:
[----:B------:R-:W-:Y:S05]  /*23d50*/  @!P0 BRA `(.L_x_3554) ;  /* 0x0000002c00c48947 */ /* 0x000fea0003800000 */
[----:B01----:R-:W0:Y:S01]  /*23d60*/  LDC.64 R112, c[0x0][0x3a0] ;  /* 0x0000e800ff707b82 */ /* 0x003e220000000a00 */
[----:B------:R-:W-:-:S04]  /*23d70*/  VIADD R115, R127, 0xc0 ;  /* 0x000000c07f737836 */ /* 0x000fc80000000000 */
        /* <DEDUP_REMOVED lines=24> */
.L_x_3559:
        /* <DEDUP_REMOVED lines=13> */
.L_x_3561:
[----:B------:R-:W-:Y:S05]  /*23fd0*/  BSYNC.RECONVERGENT B3 ;  /* 0x0000000000037941 */ /* 0x000fea0003800200 */
.L_x_3560:
        /* <DEDUP_REMOVED lines=42> */
.L_x_3558:
[----:B------:R-:W-:Y:S05]  /*24280*/  BSYNC.RECONVERGENT B2 ;  /* 0x0000000000027941 */ /* 0x000fea0003800200 */
.L_x_3557:
        /* <DEDUP_REMOVED lines=11> */
.L_x_3556:
[----:B------:R-:W-:Y:S05]  /*24340*/  BSYNC.RECONVERGENT B1 ;  /* 0x0000000000017941 */ /* 0x000fea0003800200 */
.L_x_3555:
        /* <DEDUP_REMOVED lines=23> */
.L_x_3566:
        /* <DEDUP_REMOVED lines=13> */
.L_x_3568:
[----:B------:R-:W-:Y:S05]  /*24590*/  BSYNC.RECONVERGENT B3 ;  /* 0x0000000000037941 */ /* 0x000fea0003800200 */
.L_x_3567:
        /* <DEDUP_REMOVED lines=41> */
[----:B------:R-:W-:-:S07]  /*24830*/  LOP3.LUT R159, R130, UR32, R219, 0x96, !PT ;  /* 0x00000020829f7c12 */ /* 0x000fce000f8e96db */
.L_x_3565:
[----:B------:R-:W-:Y:S05]  /*24840*/  BSYNC.RECONVERGENT B2 ;  /* 0x0000000000027941 */ /* 0x000fea0003800200 */
.L_x_3564:
        /* <DEDUP_REMOVED lines=13> */
.L_x_3563:
[----:B------:R-:W-:Y:S05]  /*24920*/  BSYNC.RECONVERGENT B1 ;  /* 0x0000000000017941 */ /* 0x000fea0003800200 */
.L_x_3562:
        /* <DEDUP_REMOVED lines=22> */
.L_x_3573:
        /* <DEDUP_REMOVED lines=13> */
.L_x_3575:
[----:B------:R-:W-:Y:S05]  /*24b60*/  BSYNC.RECONVERGENT B3 ;  /* 0x0000000000037941 */ /* 0x000fea0003800200 */
.L_x_3574:
        /* <DEDUP_REMOVED lines=41> */
[----:B------:R-:W-:Y:S01]  /*24e00*/  HFMA2 R130, -RZ, RZ, 0, 0 ;  /* 0x00000000ff827431 */ /* 0x000fe200000001ff */
[----:B------:R-:W-:-:S07]  /*24e10*/  LOP3.LUT R159, R212, UR32, R131, 0x96, !PT ;  /* 0x00000020d49f7c12 */ /* 0x000fce000f8e9683 */
.L_x_3572:
[----:B------:R-:W-:Y:S05]  /*24e20*/  BSYNC.RECONVERGENT B2 ;  /* 0x0000000000027941 */ /* 0x000fea0003800200 */
.L_x_3571:
        /* <DEDUP_REMOVED lines=11> */
.L_x_3570:
[----:B------:R-:W-:Y:S05]  /*24ee0*/  BSYNC.RECONVERGENT B1 ;  /* 0x0000000000017941 */ /* 0x000fea0003800200 */
.L_x_3569:
        /* <DEDUP_REMOVED lines=23> */
.L_x_3580:
        /* <DEDUP_REMOVED lines=13> */
.L_x_3582:
[----:B------:R-:W-:Y:S05]  /*25130*/  BSYNC.RECONVERGENT B3 ;  /* 0x0000000000037941 */ /* 0x000fea0003800200 */
.L_x_3581:
        /* <DEDUP_REMOVED lines=41> */
[----:B------:R-:W-:-:S07]  /*253d0*/  LOP3.LUT R159, R130, UR32, R219, 0x96, !PT ;  /* 0x00000020829f7c12 */ /* 0x000fce000f8e96db */
.L_x_3579:
[----:B------:R-:W-:Y:S05]  /*253e0*/  BSYNC.RECONVERGENT B2 ;  /* 0x0000000000027941 */ /* 0x000fea0003800200 */
.L_x_3578:
[----:B-----5:R-:W-:Y:S02]  /*253f0*/  PRMT R113, R109, 0x7632, R113 ;  /* 0x000076326d717816 */ /* 0x020fe40000000071 */
[----:B------:R-:W-:Y:S01]  /*25400*/  I2FP.F32.U32 R112, R165 ;  /* 0x000000a500707245 */ /* 0x000fe20000201000 */
[----:B------:R-:W-:Y:S02]  /*25410*/  HFMA2 R165, -RZ, RZ, 0.1171875, 0 ;  /* 0x2f800000ffa57431 */ /* 0x000fe400000001ff */
[C---:B------:R-:W-:Y:S01]  /*25420*/  IMAD.U32 R130, R113.reuse, 0x10000, RZ ;  /* 0x0001000071827824 */ /* 0x040fe200078e00ff */
[----:B------:R-:W-:Y:S02]  /*25430*/  PRMT R113, R113, 0x7632, R113 ;  /* 0x0000763271717816 */ /* 0x000fe40000000071 */
[----:B------:R-:W-:Y:S01]  /*25440*/  FFMA.FTZ R112, R112, R165, 1.1641532182693481445e-10 ;  /* 0x2f00000070707423 */ /* 0x000fe200000100a5 */
[----:B------:R-:W-:Y:S01]  /*25450*/  FMUL.FTZ R130, R130, UR13 ;  /* 0x0000000d82827c20 */ /* 0x000fe20008410000 */
[----:B------:R-:W-:-:S03]  /*25460*/  SHF.L.U32 R113, R113, 0x10, RZ ;  /* 0x0000001071717819 */ /* 0x000fc600000006ff */
[----:B------:R-:W-:Y:S01]  /*25470*/  FMUL.FTZ R130, R130, UR12 ;  /* 0x0000000c82827c20 */ /* 0x000fe20008410000 */
[----:B------:R-:W-:-:S04]  /*25480*/  FSETP.GTU.FTZ.AND P3, PT, R112, UR10, PT ;  /* 0x0000000a70007c0b */ /* 0x000fc8000bf7c000 */
[----:B------:R-:W-:Y:S02]  /*25490*/  FSEL R130, R130, RZ, !P3 ;  /* 0x000000ff82827208 */ /* 0x000fe40005800000 */
[----:B------:R-:W-:-:S03]  /*254a0*/  SEL R165, RZ, 0x1, P3 ;  /* 0x00000001ffa57807 */ /* 0x000fc60001800000 */
[----:B------:R-:W-:-:S07]  /*254b0*/  FADD.FTZ R216, R113, R130 ;  /* 0x0000008271d87221 */ /* 0x000fce0000010000 */
.L_x_3577:
[----:B------:R-:W-:Y:S05]  /*254c0*/  BSYNC.RECONVERGENT B1 ;  /* 0x0000000000017941 */ /* 0x000fea0003800200 */
.L_x_3576:
        /* <DEDUP_REMOVED lines=22> */
.L_x_3587:
        /* <DEDUP_REMOVED lines=13> */
.L_x_3589:
[----:B------:R-:W-:Y:S05]  /*25700*/  BSYNC.RECONVERGENT B3 ;  /* 0x0000000000037941 */ /* 0x000fea0003800200 */
.L_x_3588:
        /* <DEDUP_REMOVED lines=43> */
.L_x_3586:
[----:B------:R-:W-:Y:S05]  /*259c0*/  BSYNC.RECONVERGENT B2 ;  /* 0x0000000000027941 */ /* 0x000fea0003800200 */
.L_x_3585:
[----:B------:R-:W-:Y:S01]  /*259d0*/  I2FP.F32.U32 R113, R113 ;  /* 0x0000007100717245 */ /* 0x000fe20000201000 */
[----:B------:R-:W-:Y:S02]  /*259e0*/  HFMA2 R130, -RZ, RZ, 0.1171875, 0 ;  /* 0x2f800000ff827431 */ /* 0x000fe400000001ff */
[----:B-----5:R-:W-:-:S03]  /*259f0*/  IMAD.U32 R131, R110, 0x10000, RZ ;  /* 0x000100006e837824 */ /* 0x020fc600078e00ff */
        /* <DEDUP_REMOVED lines=8> */
.L_x_3584:
[----:B------:R-:W-:Y:S05]  /*25a80*/  BSYNC.RECONVERGENT B1 ;  /* 0x0000000000017941 */ /* 0x000fea0003800200 */
.L_x_3583:
        /* <DEDUP_REMOVED lines=23> */
.L_x_3594:
        /* <DEDUP_REMOVED lines=13> */
.L_x_3596:
[----:B------:R-:W-:Y:S05]  /*25cd0*/  BSYNC.RECONVERGENT B3 ;  /* 0x0000000000037941 */ /* 0x000fea0003800200 */
.L_x_3595:
        /* <DEDUP_REMOVED lines=38> */
[----:B------:R-:W-:Y:S02]  /*25f40*/  MOV R4, R130 ;  /* 0x0000008200047202 */ /* 0x000fe40000000f00 */
[----:B------:R-:W-:Y:S01]  /*25f50*/  LOP3.LUT R158, R158, UR31, R131, 0x96, !PT ;  /* 0x0000001f9e9e7c12 */ /* 0x000fe2000f8e9683 */
[----:B------:R-:W-:Y:S01]  /*25f60*/  IMAD.MOV.U32 R130, RZ, RZ, R224 ;  /* 0x000000ffff827224 */ /* 0x000fe200078e00e0 */
[----:B------:R-:W-:-:S07]  /*25f70*/  LOP3.LUT R159, R112, UR32, R221, 0x96, !PT ;  /* 0x00000020709f7c12 */ /* 0x000fce000f8e96dd */
.L_x_3593:
[----:B------:R-:W-:Y:S05]  /*25f80*/  BSYNC.RECONVERGENT B2 ;  /* 0x0000000000027941 */ /* 0x000fea0003800200 */
.L_x_3592:
        /* <DEDUP_REMOVED lines=13> */
.L_x_3591:
[----:B------:R-:W-:Y:S05]  /*26060*/  BSYNC.RECONVERGENT B1 ;  /* 0x0000000000017941 */ /* 0x000fea0003800200 */
.L_x_3590:
        /* <DEDUP_REMOVED lines=22> */
.L_x_3601:
        /* <DEDUP_REMOVED lines=13> */
.L_x_3603:
[----:B------:R-:W-:Y:S05]  /*262a0*/  BSYNC.RECONVERGENT B3 ;  /* 0x0000000000037941 */ /* 0x000fea0003800200 */
.L_x_3602:
        /* <DEDUP_REMOVED lines=42> */
.L_x_3600:
[----:B------:R-:W-:Y:S05]  /*26550*/  BSYNC.RECONVERGENT B2 ;  /* 0x0000000000027941 */ /* 0x000fea0003800200 */
.L_x_3599:
        /* <DEDUP_REMOVED lines=11> */
.L_x_3598:
[----:B------:R-:W-:Y:S05]  /*26610*/  BSYNC.RECONVERGENT B1 ;  /* 0x0000000000017941 */ /* 0x000fea0003800200 */
.L_x_3597:
        /* <DEDUP_REMOVED lines=23> */
.L_x_3608:
        /* <DEDUP_REMOVED lines=13> */
.L_x_3610:
[----:B------:R-:W-:Y:S05]  /*26860*/  BSYNC.RECONVERGENT B3 ;  /* 0x0000000000037941 */ /* 0x000fea0003800200 */
.L_x_3609:
        /* <DEDUP_REMOVED lines=41> */
[----:B------:R-:W-:Y:S02]  /*26b00*/  LOP3.LUT R159, R130, UR32, R113, 0x96, !PT ;  /* 0x00000020829f7c12 */ /* 0x000fe4000f8e9671 */
[----:B------:R-:W-:-:S07]  /*26b10*/  MOV R113, R228 ;  /* 0x000000e400717202 */ /* 0x000fce0000000f00 */
.L_x_3607:
[----:B------:R-:W-:Y:S05]  /*26b20*/  BSYNC.RECONVERGENT B2 ;  /* 0x0000000000027941 */ /* 0x000fea0003800200 */
.L_x_3606:
        /* <DEDUP_REMOVED lines=13> */
.L_x_3605:
[----:B------:R-:W-:Y:S05]  /*26c00*/  BSYNC.RECONVERGENT B1 ;  /* 0x0000000000017941 */ /* 0x000fea0003800200 */
.L_x_3604:
[----:B------:R-:W-:Y:S02]  /*26c10*/  F2FP.BF16.F32.PACK_AB R115, RZ, R220 ;  /* 0x000000dcff73723e */ /* 0x000fe400000010ff */
[----:B------:R-:W-:Y:S02]  /*26c20*/  PRMT R114, R226, 0x5410, R114 ;  /* 0x00005410e2727816 */ /* 0x000fe40000000072 */
[----:B------:R-:W-:Y:S02]  /*26c30*/  PRMT R113, R223, 0x5410, R225 ;  /* 0x00005410df717816 */ /* 0x000fe400000000e1 */
[----:B------:R-:W-:Y:S02]  /*26c40*/  PRMT R112, R129, 0x5410, R222 ;  /* 0x0000541081707816 */ /* 0x000fe400000000de */
[----:B------:R-:W-:Y:S01]  /*26c50*/  PRMT R115, R224, 0x5410, R115 ;  /* 0x00005410e0737816 */ /* 0x000fe20000000073 */
[----:B------:R-:W-:Y:S06]  /*26c60*/  BRA `(.L_x_3611) ;  /* 0x0000002800ec7947 */ /* 0x000fec0003800000 */
.L_x_3554:
        /* <DEDUP_REMOVED lines=21> */
.L_x_3616:
        /* <DEDUP_REMOVED lines=13> */
.L_x_3618:
[----:B------:R-:W-:Y:S05]  /*26e90*/  BSYNC.RECONVERGENT B3 ;  /* 0x0000000000037941 */ /* 0x000fea0003800200 */
.L_x_3617:
        /* <DEDUP_REMOVED lines=41> */
[----:B------:R-:W-:-:S07]  /*27130*/  HFMA2 R112, -RZ, RZ, 0, 0 ;  /* 0x00000000ff707431 */ /* 0x000fce00000001ff */
.L_x_3615:
[----:B------:R-:W-:Y:S05]  /*27140*/  BSYNC.RECONVERGENT B2 ;  /* 0x0000000000027941 */ /* 0x000fea0003800200 */
.L_x_3614:
        /* <DEDUP_REMOVED lines=9> */
.L_x_3613:
[----:B------:R-:W-:Y:S05]  /*271e0*/  BSYNC.RECONVERGENT B1 ;  /* 0x0000000000017941 */ /* 0x000fea0003800200 */
.L_x_3612:
        /* <DEDUP_REMOVED lines=18> */
.L_x_3623:
        /* <DEDUP_REMOVED lines=13> */
.L_x_3625:
[----:B------:R-:W-:Y:S05]  /*273e0*/  BSYNC.RECONVERGENT B3 ;  /* 0x0000000000037941 */ /* 0x000fea0003800200 */
.L_x_3624:
        /* <DEDUP_REMOVED lines=43> */
.L_x_3622:
[----:B------:R-:W-:Y:S05]  /*276a0*/  BSYNC.RECONVERGENT B2 ;  /* 0x0000000000027941 */ /* 0x000fea0003800200 */
.L_x_3621:
        /* <DEDUP_REMOVED lines=10> */
.L_x_3620:
[----:B------:R-:W-:Y:S05]  /*27750*/  BSYNC.RECONVERGENT B1 ;  /* 0x0000000000017941 */ /* 0x000fea0003800200 */
.L_x_3619:
        /* <DEDUP_REMOVED lines=18> */
.L_x_3630:
        /* <DEDUP_REMOVED lines=13> */
.L_x_3632:
[----:B------:R-:W-:Y:S05]  /*27950*/  BSYNC.RECONVERGENT B3 ;  /* 0x0000000000037941 */ /* 0x000fea0003800200 */
.L_x_3631:
        /* <DEDUP_REMOVED lines=43> */
.L_x_3629:
[----:B------:R-:W-:Y:S05]  /*27c10*/  BSYNC.RECONVERGENT B2 ;  /* 0x0000000000027941 */ /* 0x000fea0003800200 */
.L_x_3628:
        /* <DEDUP_REMOVED lines=9> */
.L_x_3627:
[----:B------:R-:W-:Y:S05]  /*27cb0*/  BSYNC.RECONVERGENT B1 ;  /* 0x0000000000017941 */ /* 0x000fea0003800200 */
.L_x_3626:
        /* <DEDUP_REMOVED lines=18> */
.L_x_3637:
        /* <DEDUP_REMOVED lines=13> */
.L_x_3639:
[----:B------:R-:W-:Y:S05]  /*27eb0*/  BSYNC.RECONVERGENT B3 ;  /* 0x0000000000037941 */ /* 0x000fea0003800200 */
.L_x_3638:
        /* <DEDUP_REMOVED lines=43> */
.L_x_3636:
[----:B------:R-:W-:Y:S05]  /*28170*/  BSYNC.RECONVERGENT B2 ;  /* 0x0000000000027941 */ /* 0x000fea0003800200 */
.L_x_3635:
        /* <DEDUP_REMOVED lines=10> */
.L_x_3634:
[----:B------:R-:W-:Y:S05]  /*28220*/  BSYNC.RECONVERGENT B1 ;  /* 0x0000000000017941 */ /* 0x000fea0003800200 */
.L_x_3633:
        /* <DEDUP_REMOVED lines=18> */
.L_x_3644:
        /* <DEDUP_REMOVED lines=13> */
.L_x_3646:
[----:B------:R-:W-:Y:S05]  /*28420*/  BSYNC.RECONVERGENT B3 ;  /* 0x0000000000037941 */ /* 0x000fea0003800200 */
.L_x_3645:
        /* <DEDUP_REMOVED lines=43> */
.L_x_3643:
[----:B------:R-:W-:Y:S05]  /*286e0*/  BSYNC.RECONVERGENT B2 ;  /* 0x0000000000027941 */ /* 0x000fea0003800200 */
.L_x_3642:
        /* <DEDUP_REMOVED lines=9> */
.L_x_3641:
[----:B------:R-:W-:Y:S05]  /*28780*/  BSYNC.RECONVERGENT B1 ;  /* 0x0000000000017941 */ /* 0x000fea0003800200 */
.L_x_3640:
        /* <DEDUP_REMOVED lines=18> */
.L_x_3651:
        /* <DEDUP_REMOVED lines=13> */
.L_x_3653:
[----:B------:R-:W-:Y:S05]  /*28980*/  BSYNC.RECONVERGENT B3 ;  /* 0x0000000000037941 */ /* 0x000fea0003800200 */
.L_x_3652:
        /* <DEDUP_REMOVED lines=43> */
.L_x_3650:
[----:B------:R-:W-:Y:S05]  /*28c40*/  BSYNC.RECONVERGENT B2 ;  /* 0x0000000000027941 */ /* 0x000fea0003800200 */
.L_x_3649:
        /* <DEDUP_REMOVED lines=10> */
.L_x_3648:
[----:B------:R-:W-:Y:S05]  /*28cf0*/  BSYNC.RECONVERGENT B1 ;  /* 0x0000000000017941 */ /* 0x000fea0003800200 */
.L_x_3647:
        /* <DEDUP_REMOVED lines=18> */
.L_x_3658:
        /* <DEDUP_REMOVED lines=13> */
.L_x_3660:
[----:B------:R-:W-:Y:S05]  /*28ef0*/  BSYNC.RECONVERGENT B3 ;  /* 0x0000000000037941 */ /* 0x000fea0003800200 */
.L_x_3659:
        /* <DEDUP_REMOVED lines=43> */
.L_x_3657:
[----:B------:R-:W-:Y:S05]  /*291b0*/  BSYNC.RECONVERGENT B2 ;  /* 0x0000000000027941 */ /* 0x000fea0003800200 */
.L_x_3656:
        /* <DEDUP_REMOVED lines=9> */
.L_x_3655:
[----:B------:R-:W-:Y:S05]  /*29250*/  BSYNC.RECONVERGENT B1 ;  /* 0x0000000000017941 */ /* 0x000fea0003800200 */
.L_x_3654:
        /* <DEDUP_REMOVED lines=18> */
.L_x_3665:
        /* <DEDUP_REMOVED lines=13> */
.L_x_3667:
[----:B------:R-:W-:Y:S05]  /*29450*/  BSYNC.RECONVERGENT B3 ;  /* 0x0000000000037941 */ /* 0x000fea0003800200 */
.L_x_3666:
        /* <DEDUP_REMOVED lines=43> */
.L_x_3664:
[----:B------:R-:W-:Y:S05]  /*29710*/  BSYNC.RECONVERGENT B2 ;  /* 0x0000000000027941 */ /* 0x000fea0003800200 */
.L_x_3663:
        /* <DEDUP_REMOVED lines=10> */
.L_x_3662:
[----:B------:R-:W-:Y:S05]  /*297c0*/  BSYNC.RECONVERGENT B1 ;  /* 0x0000000000017941 */ /* 0x000fea0003800200 */
.L_x_3661:
[----:B------:R-:W-:Y:S02]  /*297d0*/  F2FP.BF16.F32.PACK_AB R115, RZ, R220 ;  /* 0x000000dcff73723e */ /* 0x000fe400000010ff */
[----:B------:R-:W-:Y:S02]  /*297e0*/  PRMT R114, R224, 0x5410, R225 ;  /* 0x00005410e0727816 */ /* 0x000fe400000000e1 */
[----:B------:R-:W-:Y:S02]  /*297f0*/  PRMT R113, R222, 0x5410, R223 ;  /* 0x00005410de717816 */ /* 0x000fe400000000df */
[----:B------:R-:W-:Y:S02]  /*29800*/  PRMT R112, R213, 0x5410, R212 ;  /* 0x00005410d5707816 */ /* 0x000fe400000000d4 */
[----:B------:R-:W-:-:S07]  /*29810*/  PRMT R115, R129, 0x5410, R115 ;  /* 0x0000541081737816 */ /* 0x000fce0000000073 */
.L_x_3611:
[----:B------:R-:W-:Y:S01]  /*29820*/  IADD3 R131, PT, PT, R127, 0xc0, RZ ;  /* 0x000000c07f837810 */ /* 0x000fe20007ffe0ff */
[----:B------:R-:W-:Y:S01]  /*29830*/  BSSY.RECONVERGENT B1, `(.L_x_3668) ;  /* 0x000001a000017945 */ /* 0x000fe20003800200 */
[----:B------:R-:W-:-:S03]  /*29840*/  VIADD R222, R128, 0xe0 ;  /* 0x000000e080de7836 */ /* 0x000fc60000000000 */
        /* <DEDUP_REMOVED lines=24> */
.L_x_3669:
[----:B------:R-:W-:Y:S05]  /*299d0*/  BSYNC.RECONVERGENT B1 ;  /* 0x0000000000017941 */ /* 0x000fea0003800200 */
.L_x_3668:
[----:B------:R-:W-:Y:S04]  /*299e0*/  BSSY.RECONVERGENT B1, `(.L_x_3670) ;  /* 0x0000005000017945 */ /* 0x000fe80003800200 */
[----:B------:R-:W-:Y:S05]  /*299f0*/  @!P1 BRA `(.L_x_3671) ;  /* 0x00000000000c9947 */ /* 0x000fea0003800000 */
[----:B-----5:R-:W2:Y:S02]  /*29a00*/  LDC.64 R108, c[0x0][0x390] ;  /* 0x0000e400ff6c7b82 */ /* 0x020ea40000000a00 */
[----:B--2---:R-:W-:-:S06]  /*29a10*/  IMAD.WIDE.U32 R108, R222, 0x10, R108 ;  /* 0x00000010de6c7825 */ /* 0x004fcc00078e006c */
[----:B------:R-:W5:Y:S02]  /*29a20*/  LDG.E.128 R108, desc[UR8][R108.64] ;  /* 0x000000086c6c7981 */ /* 0x000f64000c1e1d00 */
.L_x_3671:
[----:B------:R-:W-:Y:S05]  /*29a30*/  BSYNC.RECONVERGENT B1 ;  /* 0x0000000000017941 */ /* 0x000fea0003800200 */
.L_x_3670:
[----:B------:R-:W-:Y:S01]  /*29a40*/  IADD3 R223, PT, PT, R127, 0xe0, RZ ;  /* 0x000000e07fdf7810 */ /* 0x000fe20007ffe0ff */
[----:B------:R-:W-:Y:S06]  /*29a50*/  @!P0 BRA `(.L_x_3672) ;  /* 0x0000002c00c48947 */ /* 0x000fec0003800000 */
        /* <DEDUP_REMOVED lines=25> */
.L_x_3677:
        /* <DEDUP_REMOVED lines=13> */
.L_x_3679:
[----:B------:R-:W-:Y:S05]  /*29cc0*/  BSYNC.RECONVERGENT B3 ;  /* 0x0000000000037941 */ /* 0x000fea0003800200 */
.L_x_3678:
        /* <DEDUP_REMOVED lines=42> */
.L_x_3676:
[----:B------:R-:W-:Y:S05]  /*29f70*/  BSYNC.RECONVERGENT B2 ;  /* 0x0000000000027941 */ /* 0x000fea0003800200 */
.L_x_3675:
        /* <DEDUP_REMOVED lines=11> */
.L_x_3674:
[----:B------:R-:W-:Y:S05]  /*2a030*/  BSYNC.RECONVERGENT B1 ;  /* 0x0000000000017941 */ /* 0x000fea0003800200 */
.L_x_3673:
        /* <DEDUP_REMOVED lines=23> */
.L_x_3684:
        /* <DEDUP_REMOVED lines=13> */
.L_x_3686:
[----:B------:R-:W-:Y:S05]  /*2a280*/  BSYNC.RECONVERGENT B3 ;  /* 0x0000000000037941 */ /* 0x000fea0003800200 */
.L_x_3685:
        /* <DEDUP_REMOVED lines=42> */
.L_x_3683:
[----:B------:R-:W-:Y:S05]  /*2a530*/  BSYNC.RECONVERGENT B2 ;  /* 0x0000000000027941 */ /* 0x000fea0003800200 */
.L_x_3682:
        /* <DEDUP_REMOVED lines=13> */
.L_x_3681:
[----:B------:R-:W-:Y:S05]  /*2a610*/  BSYNC.RECONVERGENT B1 ;  /* 0x0000000000017941 */ /* 0x000fea0003800200 */
.L_x_3680:
        /* <DEDUP_REMOVED lines=22> */
.L_x_3691:
        /* <DEDUP_REMOVED lines=13> */
.L_x_3693:
[----:B------:R-:W-:Y:S05]  /*2a850*/  BSYNC.RECONVERGENT B3 ;  /* 0x0000000000037941 */ /* 0x000fea0003800200 */
.L_x_3692:
        /* <DEDUP_REMOVED lines=43> */
.L_x_3690:
[----:B------:R-:W-:Y:S05]  /*2ab10*/  BSYNC.RECONVERGENT B2 ;  /* 0x0000000000027941 */ /* 0x000fea0003800200 */
.L_x_3689:
        /* <DEDUP_REMOVED lines=11> */
.L_x_3688:
[----:B------:R-:W-:Y:S05]  /*2abd0*/  BSYNC.RECONVERGENT B1 ;  /* 0x0000000000017941 */ /* 0x000fea0003800200 */
.L_x_3687:
        /* <DEDUP_REMOVED lines=23> */
.L_x_3698:
        /* <DEDUP_REMOVED lines=13> */
.L_x_3700:
[----:B------:R-:W-:Y:S05]  /*2ae20*/  BSYNC.RECONVERGENT B3 ;  /* 0x0000000000037941 */ /* 0x000fea0003800200 */
.L_x_3699:
        /* <DEDUP_REMOVED lines=42> */
.L_x_3697:
[----:B------:R-:W-:Y:S05]  /*2b0d0*/  BSYNC.RECONVERGENT B2 ;  /* 0x0000000000027941 */ /* 0x000fea0003800200 */
.L_x_3696:
        /* <DEDUP_REMOVED lines=13> */
.L_x_3695:
[----:B------:R-:W-:Y:S05]  /*2b1b0*/  BSYNC.RECONVERGENT B1 ;  /* 0x0000000000017941 */ /* 0x000fea0003800200 */
.L_x_3694:
        /* <DEDUP_REMOVED lines=22> */
.L_x_3705:
        /* <DEDUP_REMOVED lines=13> */
.L_x_3707:
[----:B------:R-:W-:Y:S05]  /*2b3f0*/  BSYNC.RECONVERGENT B3 ;  /* 0x0000000000037941 */ /* 0x000fea0003800200 */
.L_x_3706:
        /* <DEDUP_REMOVED lines=41> */
[----:B------:R-:W-:Y:S01]  /*2b690*/  LOP3.LUT R159, R126, UR32, R113, 0x96, !PT ;  /* 0x000000207e9f7c12 */ /* 0x000fe2000f8e9671 */
[----:B------:R-:W-:-:S07]  /*2b6a0*/  IMAD.MOV.U32 R113, RZ, RZ, R212 ;  /* 0x000000ffff717224 */ /* 0x000fce00078e00d4 */
.L_x_3704:
[----:B------:R-:W-:Y:S05]  /*2b6b0*/  BSYNC.RECONVERGENT B2 ;  /* 0x0000000000027941 */ /* 0x000fea0003800200 */
.L_x_3703:
        /* <DEDUP_REMOVED lines=11> */
.L_x_3702:
[----:B------:R-:W-:Y:S05]  /*2b770*/  BSYNC.RECONVERGENT B1 ;  /* 0x0000000000017941 */ /* 0x000fea0003800200 */
.L_x_3701:
        /* <DEDUP_REMOVED lines=23> */
.L_x_3712:
        /* <DEDUP_REMOVED lines=13> */
.L_x_3714:
[----:B------:R-:W-:Y:S05]  /*2b9c0*/  BSYNC.RECONVERGENT B3 ;  /* 0x0000000000037941 */ /* 0x000fea0003800200 */
.L_x_3713:
        /* <DEDUP_REMOVED lines=42> */
.L_x_3711:
[----:B------:R-:W-:Y:S05]  /*2bc70*/  BSYNC.RECONVERGENT B2 ;  /* 0x0000000000027941 */ /* 0x000fea0003800200 */
.L_x_3710:
        /* <DEDUP_REMOVED lines=13> */
.L_x_3709:
[----:B------:R-:W-:Y:S05]  /*2bd50*/  BSYNC.RECONVERGENT B1 ;  /* 0x0000000000017941 */ /* 0x000fea0003800200 */
.L_x_3708:
        /* <DEDUP_REMOVED lines=22> */
.L_x_3719:
        /* <DEDUP_REMOVED lines=13> */
.L_x_3721:
[----:B------:R-:W-:Y:S05]  /*2bf90*/  BSYNC.RECONVERGENT B3 ;  /* 0x0000000000037941 */ /* 0x000fea0003800200 */
.L_x_3720:
        /* <DEDUP_REMOVED lines=43> */
.L_x_3718:
[----:B------:R-:W-:Y:S05]  /*2c250*/  BSYNC.RECONVERGENT B2 ;  /* 0x0000000000027941 */ /* 0x000fea0003800200 */
.L_x_3717:
        /* <DEDUP_REMOVED lines=11> */
.L_x_3716:
[----:B------:R-:W-:Y:S05]  /*2c310*/  BSYNC.RECONVERGENT B1 ;  /* 0x0000000000017941 */ /* 0x000fea0003800200 */
.L_x_3715:
        /* <DEDUP_REMOVED lines=23> */
.L_x_3726:
        /* <DEDUP_REMOVED lines=13> */
.L_x_3728:
[----:B------:R-:W-:Y:S05]  /*2c560*/  BSYNC.RECONVERGENT B3 ;  /* 0x0000000000037941 */ /* 0x000fea0003800200 */
.L_x_3727:
        /* <DEDUP_REMOVED lines=43> */
.L_x_3725:
[----:B------:R-:W-:Y:S05]  /*2c820*/  BSYNC.RECONVERGENT B2 ;  /* 0x0000000000027941 */ /* 0x000fea0003800200 */
.L_x_3724:
[----:B-----5:R-:W-:Y:S02]  /*2c830*/  PRMT R114, R111, 0x7632, R114 ;  /* 0x000076326f727816 */ /* 0x020fe40000000072 */
[----:B------:R-:W-:Y:S01]  /*2c840*/  I2FP.F32.U32 R112, R113 ;  /* 0x0000007100707245 */ /* 0x000fe20000201000 */
[----:B------:R-:W-:Y:S01]  /*2c850*/  HFMA2 R113, -RZ, RZ, 0.1171875, 0 ;  /* 0x2f800000ff717431 */ /* 0x000fe200000001ff */
[----:B------:R-:W-:Y:S01]  /*2c860*/  PRMT R115, R115, 0x7632, R115 ;  /* 0x0000763273737816 */ /* 0x000fe20000000073 */
[----:B------:R-:W-:-:S03]  /*2c870*/  IMAD.U32 R114, R114, 0x10000, RZ ;  /* 0x0001000072727824 */ /* 0x000fc600078e00ff */
        /* <DEDUP_REMOVED lines=8> */
.L_x_3723:
[----:B------:R-:W-:Y:S05]  /*2c900*/  BSYNC.RECONVERGENT B1 ;  /* 0x0000000000017941 */ /* 0x000fea0003800200 */
.L_x_3722:
[----:B------:R-:W-:Y:S02]  /*2c910*/  F2FP.BF16.F32.PACK_AB R115, RZ, R128 ;  /* 0x00000080ff73723e */ /* 0x000fe400000010ff */
[----:B------:R-:W-:Y:S02]  /*2c920*/  PRMT R114, R236, 0x5410, R237 ;  /* 0x00005410ec727816 */ /* 0x000fe400000000ed */
[----:B------:R-:W-:Y:S02]  /*2c930*/  PRMT R113, R233, 0x5410, R235 ;  /* 0x00005410e9717816 */ /* 0x000fe400000000eb */
[----:B------:R-:W-:Y:S02]  /*2c940*/  PRMT R112, R228, 0x5410, R231 ;  /* 0x00005410e4707816 */ /* 0x000fe400000000e7 */
[----:B------:R-:W-:Y:S01]  /*2c950*/  PRMT R115, R234, 0x5410, R115 ;  /* 0x00005410ea737816 */ /* 0x000fe20000000073 */
[----:B------:R-:W-:Y:S06]  /*2c960*/  BRA `(.L_x_3729) ;  /* 0x0000002800ec7947 */ /* 0x000fec0003800000 */
.L_x_3672:
        /* <DEDUP_REMOVED lines=21> */
.L_x_3734:
        /* <DEDUP_REMOVED lines=13> */
.L_x_3736:
[----:B------:R-:W-:Y:S05]  /*2cb90*/  BSYNC.RECONVERGENT B3 ;  /* 0x0000000000037941 */ /* 0x000fea0003800200 */
.L_x_3735:
        /* <DEDUP_REMOVED lines=42> */
.L_x_3733:
[----:B------:R-:W-:Y:S05]  /*2ce40*/  BSYNC.RECONVERGENT B2 ;  /* 0x0000000000027941 */ /* 0x000fea0003800200 */
.L_x_3732:
        /* <DEDUP_REMOVED lines=9> */
.L_x_3731:
[----:B------:R-:W-:Y:S05]  /*2cee0*/  BSYNC.RECONVERGENT B1 ;  /* 0x0000000000017941 */ /* 0x000fea0003800200 */
.L_x_3730:
        /* <DEDUP_REMOVED lines=18> */
.L_x_3741:
        /* <DEDUP_REMOVED lines=13> */
.L_x_3743:
[----:B------:R-:W-:Y:S05]  /*2d0e0*/  BSYNC.RECONVERGENT B3 ;  /* 0x0000000000037941 */ /* 0x000fea0003800200 */
.L_x_3742:
        /* <DEDUP_REMOVED lines=43> */
.L_x_3740:
[----:B------:R-:W-:Y:S05]  /*2d3a0*/  BSYNC.RECONVERGENT B2 ;  /* 0x0000000000027941 */ /* 0x000fea0003800200 */
.L_x_3739:
        /* <DEDUP_REMOVED lines=10> */
.L_x_3738:
[----:B------:R-:W-:Y:S05]  /*2d450*/  BSYNC.RECONVERGENT B1 ;  /* 0x0000000000017941 */ /* 0x000fea0003800200 */
.L_x_3737:
        /* <DEDUP_REMOVED lines=18> */
.L_x_3748:
        /* <DEDUP_REMOVED lines=13> */
.L_x_3750:
[----:B------:R-:W-:Y:S05]  /*2d650*/  BSYNC.RECONVERGENT B3 ;  /* 0x0000000000037941 */ /* 0x000fea0003800200 */
.L_x_3749:
        /* <DEDUP_REMOVED lines=43> */
.L_x_3747:
[----:B------:R-:W-:Y:S05]  /*2d910*/  BSYNC.RECONVERGENT B2 ;  /* 0x0000000000027941 */ /* 0x000fea0003800200 */
.L_x_3746:
        /* <DEDUP_REMOVED lines=9> */
.L_x_3745:
[----:B------:R-:W-:Y:S05]  /*2d9b0*/  BSYNC.RECONVERGENT B1 ;  /* 0x0000000000017941 */ /* 0x000fea0003800200 */
.L_x_3744:
        /* <DEDUP_REMOVED lines=18> */
.L_x_3755:
        /* <DEDUP_REMOVED lines=13> */
.L_x_3757:
[----:B------:R-:W-:Y:S05]  /*2dbb0*/  BSYNC.RECONVERGENT B3 ;  /* 0x0000000000037941 */ /* 0x000fea0003800200 */
.L_x_3756:
        /* <DEDUP_REMOVED lines=43> */
.L_x_3754:
[----:B------:R-:W-:Y:S05]  /*2de70*/  BSYNC.RECONVERGENT B2 ;  /* 0x0000000000027941 */ /* 0x000fea0003800200 */
.L_x_3753:
        /* <DEDUP_REMOVED lines=10> */
.L_x_3752:
[----:B------:R-:W-:Y:S05]  /*2df20*/  BSYNC.RECONVERGENT B1 ;  /* 0x0000000000017941 */ /* 0x000fea0003800200 */
.L_x_3751:
        /* <DEDUP_REMOVED lines=18> */
.L_x_3762:
        /* <DEDUP_REMOVED lines=13> */
.L_x_3764:
[----:B------:R-:W-:Y:S05]  /*2e120*/  BSYNC.RECONVERGENT B3 ;  /* 0x0000000000037941 */ /* 0x000fea0003800200 */
.L_x_3763:
        /* <DEDUP_REMOVED lines=43> */
.L_x_3761:
[----:B------:R-:W-:Y:S05]  /*2e3e0*/  BSYNC.RECONVERGENT B2 ;  /* 0x0000000000027941 */ /* 0x000fea0003800200 */
.L_x_3760:
        /* <DEDUP_REMOVED lines=9> */
.L_x_3759:
[----:B------:R-:W-:Y:S05]  /*2e480*/  BSYNC.RECONVERGENT B1 ;  /* 0x0000000000017941 */ /* 0x000fea0003800200 */
.L_x_3758:
        /* <DEDUP_REMOVED lines=18> */
.L_x_3769:
        /* <DEDUP_REMOVED lines=13> */
.L_x_3771:
[----:B------:R-:W-:Y:S05]  /*2e680*/  BSYNC.RECONVERGENT B3 ;  /* 0x0000000000037941 */ /* 0x000fea0003800200 */
.L_x_3770:
        /* <DEDUP_REMOVED lines=43> */
.L_x_3768:
[----:B------:R-:W-:Y:S05]  /*2e940*/  BSYNC.RECONVERGENT B2 ;  /* 0x0000000000027941 */ /* 0x000fea0003800200 */
.L_x_3767:
        /* <DEDUP_REMOVED lines=10> */
.L_x_3766:
[----:B------:R-:W-:Y:S05]  /*2e9f0*/  BSYNC.RECONVERGENT B1 ;  /* 0x0000000000017941 */ /* 0x000fea0003800200 */
.L_x_3765:
        /* <DEDUP_REMOVED lines=18> */
.L_x_3776:
        /* <DEDUP_REMOVED lines=13> */
.L_x_3778:
[----:B------:R-:W-:Y:S05]  /*2ebf0*/  BSYNC.RECONVERGENT B3 ;  /* 0x0000000000037941 */ /* 0x000fea0003800200 */
.L_x_3777:
        /* <DEDUP_REMOVED lines=43> */
.L_x_3775:
[----:B------:R-:W-:Y:S05]  /*2eeb0*/  BSYNC.RECONVERGENT B2 ;  /* 0x0000000000027941 */ /* 0x000fea0003800200 */
.L_x_3774:
        /* <DEDUP_REMOVED lines=9> */
.L_x_3773:
[----:B------:R-:W-:Y:S05]  /*2ef50*/  BSYNC.RECONVERGENT B1 ;  /* 0x0000000000017941 */ /* 0x000fea0003800200 */
.L_x_3772:
        /* <DEDUP_REMOVED lines=18> */
.L_x_3783:
        /* <DEDUP_REMOVED lines=13> */
.L_x_3785:
[----:B------:R-:W-:Y:S05]  /*2f150*/  BSYNC.RECONVERGENT B3 ;  /* 0x0000000000037941 */ /* 0x000fea0003800200 */
.L_x_3784:
        /* <DEDUP_REMOVED lines=43> */
.L_x_3782:
[----:B------:R-:W-:Y:S05]  /*2f410*/  BSYNC.RECONVERGENT B2 ;  /* 0x0000000000027941 */ /* 0x000fea0003800200 */
.L_x_3781:
        /* <DEDUP_REMOVED lines=10> */
.L_x_3780:
[----:B------:R-:W-:Y:S05]  /*2f4c0*/  BSYNC.RECONVERGENT B1 ;  /* 0x0000000000017941 */ /* 0x000fea0003800200 */
.L_x_3779:
[----:B------:R-:W-:Y:S02]  /*2f4d0*/  F2FP.BF16.F32.PACK_AB R115, RZ, R128 ;  /* 0x00000080ff73723e */ /* 0x000fe400000010ff */
[----:B------:R-:W-:Y:S02]  /*2f4e0*/  PRMT R114, R234, 0x5410, R235 ;  /* 0x00005410ea727816 */ /* 0x000fe400000000eb */
[----:B------:R-:W-:Y:S02]  /*2f4f0*/  PRMT R113, R233, 0x5410, R231 ;  /* 0x00005410e9717816 */ /* 0x000fe400000000e7 */
[----:B------:R-:W-:Y:S02]  /*2f500*/  PRMT R112, R228, 0x5410, R131 ;  /* 0x00005410e4707816 */ /* 0x000fe40000000083 */
[----:B------:R-:W-:-:S07]  /*2f510*/  PRMT R115, R130, 0x5410, R115 ;  /* 0x0000541082737816 */ /* 0x000fce0000000073 */
.L_x_3729:
[----:B------:R-:W-:Y:S01]  /*2f520*/  FADD.FTZ R127, RZ, R119 ;  /* 0x00000077ff7f7221 */ /* 0x000fe20000010000 */
[----:B------:R-:W0:Y:S01]  /*2f530*/  S2R R129, SR_TID.X ;  /* 0x0000000000817919 */ /* 0x000e220000002100 */
[----:B------:R-:W-:Y:S01]  /*2f540*/  IMAD.WIDE.U32 R116, R223, 0x10, R116 ;  /* 0x00000010df747825 */ /* 0x000fe200078e0074 */
[----:B------:R-:W-:Y:S03]  /*2f550*/  BSSY.RECONVERGENT B1, `(.L_x_3786) ;  /* 0x0000056000017945 */ /* 0x000fe60003800200 */
        /* <DEDUP_REMOVED lines=8> */
[----:B------:R-:W-:Y:S01]  /*2f5e0*/  FADD.FTZ R127, R126, R173 ;  /* 0x000000ad7e7f7221 */ /* 0x000fe20000010000 */
[----:B0-----:R-:W-:-:S03]  /*2f5f0*/  LOP3.LUT P0, R129, R129, 0x1f, RZ, 0xc0, !PT ;  /* 0x0000001f81817812 */ /* 0x001fc6000780c0ff */
        /* <DEDUP_REMOVED lines=54> */
[----:B-1----:R-:W-:Y:S06]  /*2f960*/  @!P1 BRA `(.L_x_3787) ;  /* 0x0000000000509947 */ /* 0x002fec0003800000 */
[----:B------:R-:W-:Y:S01]  /*2f970*/  SHF.L.U32 R115, R168, 0x10, RZ ;  /* 0x00000010a8737819 */ /* 0x000fe200000006ff */
        /* <DEDUP_REMOVED lines=19> */
.L_x_3787:
[----:B------:R-:W-:Y:S05]  /*2fab0*/  BSYNC.RECONVERGENT B1 ;  /* 0x0000000000017941 */ /* 0x000fea0003800200 */
.L_x_3786:
[----:B------:R-:W-:Y:S01]  /*2fac0*/  UMOV UR33, 0xffffffff ;  /* 0xffffffff00217882 */ /* 0x000fe20000000000 */
[----:B------:R-:W-:Y:S02]  /*2fad0*/  FADD.FTZ R131, R131, R128 ;  /* 0x0000008083837221 */ /* 0x000fe40000010000 */
[----:B------:R-:W-:Y:S05]  /*2fae0*/  BRA.DIV UR33, `(.L_x_3788) ;  /* 0x0000002221a87947 */ /* 0x000fea000b800000 */
[----:B0-----:R-:W0:Y:S01]  /*2faf0*/  SHFL.BFLY PT, R112, R131, 0x1, 0x1f ;  /* 0x0c201f0083707f89 */ /* 0x001e2200000e0000 */
        /* <DEDUP_REMOVED lines=148> */
.L_x_3803:
        /* <DEDUP_REMOVED lines=17> */
[----:B------:R-:W-:Y:S01]  /*30550*/  VIADD R113, R120, 0xffffffff ;  /* 0xffffffff78717836 */ /* 0x000fe20000000000 */
[----:B------:R-:W-:Y:S01]  /*30560*/  SHF.L.U32 R115, R45, 0x10, RZ ;  /* 0x000000102d737819 */ /* 0x000fe200000006ff */
[----:B------:R-:W-:Y:S01]  /*30570*/  IMAD.U32 R131, R78, 0x10000, RZ ;  /* 0x000100004e837824 */ /* 0x000fe200078e00ff */
[----:B------:R-:W-:Y:S01]  /*30580*/  SHF.L.U32 R127, R46, 0x10, RZ ;  /* 0x000000102e7f7819 */ /* 0x000fe200000006ff */
        /* <DEDUP_REMOVED lines=64> */
[----:B------:R-:W-:Y:S01]  /*30990*/  IMAD R122, R113, R122, RZ ;  /* 0x0000007a717a7224 */ /* 0x000fe200078e02ff */
[----:B------:R-:W-:Y:S01]  /*309a0*/  SHF.L.U32 R128, R44, 0x10, RZ ;  /* 0x000000102c807819 */ /* 0x000fe200000006ff */
[----:B------:R-:W-:-:S02]  /*309b0*/  IMAD.U32 R113, R76, 0x10000, RZ ;  /* 0x000100004c717824 */ /* 0x000fc400078e00ff */
[C---:B------:R-:W-:Y:S01]  /*309c0*/  FMUL.FTZ R114, R117.reuse, R114 ;  /* 0x0000007275727220 */ /* 0x040fe20000410000 */
[----:B------:R-:W-:Y:S01]  /*309d0*/  FMUL.FTZ R119, R117, R112 ;  /* 0x0000007075777220 */ /* 0x000fe20000410000 */
[----:B------:R-:W-:Y:S01]  /*309e0*/  SHF.L.U32 R121, R5, 0x10, RZ ;  /* 0x0000001005797819 */ /* 0x000fe200000006ff */
        /* <DEDUP_REMOVED lines=63> */
[----:B------:R-:W-:Y:S01]  /*30de0*/  IMAD.U32 R113, R6, 0x10000, RZ ;  /* 0x0001000006717824 */ /* 0x000fe200078e00ff */
[----:B------:R-:W-:Y:S01]  /*30df0*/  SHF.L.U32 R123, R7, 0x10, RZ ;  /* 0x00000010077b7819 */ /* 0x000fe200000006ff */
[----:B------:R-:W-:Y:S01]  /*30e00*/  IMAD.U32 R117, R77, 0x10000, RZ ;  /* 0x000100004d757824 */ /* 0x000fe200078e00ff */
[----:B------:R-:W-:Y:S01]  /*30e10*/  SHF.L.U32 R171, R9, 0x10, RZ ;  /* 0x0000001009ab7819 */ /* 0x000fe200000006ff */
[----:B------:R-:W-:-:S02]  /*30e20*/  IMAD.U32 R125, R8, 0x10000, RZ ;  /* 0x00010000087d7824 */ /* 0x000fc400078e00ff */
[----:B------:R-:W-:Y:S01]  /*30e30*/  FFMA.FTZ R121, R118, R121, R113 ;  /* 0x0000007976797223 */ /* 0x000fe20000010071 */
[----:B------:R-:W-:Y:S02]  /*30e40*/  IMAD.U32 R173, R10, 0x10000, RZ ;  /* 0x000100000aad7824 */ /* 0x000fe400078e00ff */
[----:B------:R-:W-:Y:S01]  /*30e50*/  FFMA.FTZ R113, R116, R115, R117 ;  /* 0x0000007374717223 */ /* 0x000fe20000010075 */
[----:B------:R-:W-:Y:S01]  /*30e60*/  FFMA.FTZ R120, R120, R123, R125 ;  /* 0x0000007b78787223 */ /* 0x000fe2000001007d */
[----:B------:R-:W-:Y:S01]  /*30e70*/  FFMA.FTZ R114, R126, R127, R131 ;  /* 0x0000007f7e727223 */ /* 0x000fe20000010083 */
        /* <DEDUP_REMOVED lines=8> */
[----:B------:R-:W-:Y:S01]  /*30f00*/  IMAD.U32 R175, R14, 0x10000, RZ ;  /* 0x000100000eaf7824 */ /* 0x000fe200078e00ff */
[----:B------:R-:W-:Y:S01]  /*30f10*/  SHF.L.U32 R177, R49, 0x10, RZ ;  /* 0x0000001031b17819 */ /* 0x000fe200000006ff */
[----:B------:R-:W-:-:S02]  /*30f20*/  IMAD.U32 R179, R81, 0x10000, RZ ;  /* 0x0001000051b37824 */ /* 0x000fc400078e00ff */
[----:B------:R-:W-:Y:S01]  /*30f30*/  FFMA.FTZ R115, R130, R115, R117 ;  /* 0x0000007382737223 */ /* 0x000fe20000010075 */
        /* <DEDUP_REMOVED lines=18> */
[----:B------:R-:W-:Y:S01]  /*31060*/  SHF.L.U32 R117, R52, 0x10, RZ ;  /* 0x0000001034757819 */ /* 0x000fe200000006ff */
[----:B------:R-:W-:Y:S01]  /*31070*/  FFMA.FTZ R179, R178, R183, R185 ;  /* 0x000000b7b2b37223 */ /* 0x000fe200000100b9 */
        /* <DEDUP_REMOVED lines=91> */
[----:B------:R-:W-:Y:S01]  /*31630*/  F2FP.BF16.F32.PACK_AB R114, R127, R114 ;  /* 0x000000727f72723e */ /* 0x000fe200000010ff */
[----:B------:R-:W-:Y:S02]  /*31640*/  IMAD.U32 R172, R102, 0x10000, RZ ;  /* 0x0001000066ac7824 */ /* 0x000fe400078e00ff */
[----:B------:R-:W-:Y:S01]  /*31650*/  FFMA.FTZ R206, R206, R193, R195 ;  /* 0x000000c1cece7223 */ /* 0x000fe200000100c3 */
[----:B------:R-:W-:-:S02]  /*31660*/  IMAD.U32 R178, R98, 0x10000, RZ ;  /* 0x0001000062b27824 */ /* 0x000fc400078e00ff */
[----:B------:R-:W-:Y:S01]  /*31670*/  FFMA.FTZ R216, R216, R117, R191 ;  /* 0x00000075d8d87223 */ /* 0x000fe200000100bf */
[----:B------:R-:W-:Y:S01]  /*31680*/  FFMA.FTZ R219, R219, R116, R172 ;  /* 0x00000074dbdb7223 */ /* 0x000fe200000100ac */
[----:B------:R-:W-:Y:S01]  /*31690*/  SHF.L.U32 R193, R141, 0x10, RZ ;  /* 0x000000108dc17819 */ /* 0x000fe200000006ff */
[----:B------:R-:W-:Y:S01]  /*316a0*/  FFMA.FTZ R209, R209, R176, R178 ;  /* 0x000000b0d1d17223 */ /* 0x000fe200000100b2 */
[----:B------:R-:W0:Y:S01]  /*316b0*/  LDC.64 R116, c[0x0][0x428] ;  /* 0x00010a00ff747b82 */ /* 0x000e220000000a00 */
[----:B------:R-:W-:Y:S01]  /*316c0*/  SHF.L.U32 R176, R68, 0x10, RZ ;  /* 0x0000001044b07819 */ /* 0x000fe200000006ff */
[----:B------:R-:W-:Y:S01]  /*316d0*/  IMAD.U32 R195, R142, 0x10000, RZ ;  /* 0x000100008ec37824 */ /* 0x000fe200078e00ff */
[----:B------:R-:W-:Y:S01]  /*316e0*/  SHF.R.S32.HI R191, RZ, 0x1f, R122 ;  /* 0x0000001fffbf7819 */ /* 0x000fe2000001147a */
[----:B------:R-:W-:Y:S01]  /*316f0*/  IMAD.U32 R178, R100, 0x10000, RZ ;  /* 0x0001000064b27824 */ /* 0x000fe200078e00ff */
[----:B------:R-:W-:Y:S01]  /*31700*/  SHF.L.U32 R172, R72, 0x10, RZ ;  /* 0x0000001048ac7819 */ /* 0x000fe200000006ff */
[----:B------:R-:W-:Y:S01]  /*31710*/  FFMA.FTZ R214, R214, R193, R195 ;  /* 0x000000c1d6d67223 */ /* 0x000fe200000100c3 */
[----:B------:R-:W-:Y:S01]  /*31720*/  SHF.L.U32 R193, R145, 0x10, RZ ;  /* 0x0000001091c17819 */ /* 0x000fe200000006ff */
[----:B------:R-:W-:Y:S01]  /*31730*/  FFMA.FTZ R215, R215, R176, R178 ;  /* 0x000000b0d7d77223 */ /* 0x000fe200000100b2 */
[----:B------:R-:W-:Y:S01]  /*31740*/  IMAD.U32 R195, R146, 0x10000, RZ ;  /* 0x0001000092c37824 */ /* 0x000fe200078e00ff */
[----:B------:R-:W-:Y:S01]  /*31750*/  SHF.L.U32 R176, R71, 0x10, RZ ;  /* 0x0000001047b07819 */ /* 0x000fe200000006ff */
[----:B------:R-:W-:Y:S01]  /*31760*/  IMAD.U32 R178, R103, 0x10000, RZ ;  /* 0x0001000067b27824 */ /* 0x000fe200078e00ff */
[----:B------:R-:W-:Y:S01]  /*31770*/  LEA.HI R122, R191, R122, RZ, 0x3 ;  /* 0x0000007abf7a7211 */ /* 0x000fe200078f18ff */
[----:B------:R-:W-:Y:S01]  /*31780*/  FFMA.FTZ R218, R218, R193, R195 ;  /* 0x000000c1dada7223 */ /* 0x000fe200000100c3 */
[----:B------:R-:W-:-:S02]  /*31790*/  IMAD.U32 R231, R91, 0x10000, RZ ;  /* 0x000100005be77824 */ /* 0x000fc400078e00ff */
[----:B------:R-:W-:Y:S01]  /*317a0*/  FFMA.FTZ R221, R221, R176, R178 ;  /* 0x000000b0dddd7223 */ /* 0x000fe200000100b2 */
[----:B------:R-:W-:Y:S01]  /*317b0*/  SHF.L.U32 R193, R149, 0x10, RZ ;  /* 0x0000001095c17819 */ /* 0x000fe200000006ff */
[----:B------:R-:W-:Y:S02]  /*317c0*/  IMAD.U32 R176, R104, 0x10000, RZ ;  /* 0x0001000068b07824 */ /* 0x000fe400078e00ff */
[----:B------:R-:W-:Y:S01]  /*317d0*/  FFMA.FTZ R252, R252, R223, R231 ;  /* 0x000000dffcfc7223 */ /* 0x000fe200000100e7 */
[----:B------:R-:W-:Y:S01]  /*317e0*/  IMAD.U32 R195, R150, 0x10000, RZ ;  /* 0x0001000096c37824 */ /* 0x000fe200078e00ff */
[----:B------:R-:W-:Y:S01]  /*317f0*/  SHF.L.U32 R191, R75, 0x10, RZ ;  /* 0x000000104bbf7819 */ /* 0x000fe200000006ff */
[----:B------:R-:W-:Y:S02]  /*31800*/  IMAD.U32 R223, R138, 0x10000, RZ ;  /* 0x000100008adf7824 */ /* 0x000fe400078e00ff */
[----:B------:R-:W-:Y:S01]  /*31810*/  FFMA.FTZ R225, R225, R172, R176 ;  /* 0x000000ace1e17223 */ /* 0x000fe200000100b0 */
[----:B------:R-:W-:Y:S01]  /*31820*/  FFMA.FTZ R224, R224, R193, R195 ;  /* 0x000000c1e0e07223 */ /* 0x000fe200000100c3 */
[----:B------:R-:W-:Y:S01]  /*31830*/  IMAD.U32 R195, R107, 0x10000, RZ ;  /* 0x000100006bc37824 */ /* 0x000fe200078e00ff */
[----:B------:R-:W-:Y:S01]  /*31840*/  SHF.L.U32 R172, R155, 0x10, RZ ;  /* 0x000000109bac7819 */ /* 0x000fe200000006ff */
[----:B------:R-:W-:Y:S01]  /*31850*/  IMAD.U32 R176, R156, 0x10000, RZ ;  /* 0x000100009cb07824 */ /* 0x000fe200078e00ff */
[----:B------:R-:W-:Y:S01]  /*31860*/  LEA.HI.SX32 R193, R122, R129, 0x1d ;  /* 0x000000817ac17211 */ /* 0x000fe200078feaff */
[----:B------:R-:W-:Y:S01]  /*31870*/  FFMA.FTZ R208, R208, R201, R223 ;  /* 0x000000c9d0d07223 */ /* 0x000fe200000100df */
[----:B------:R-:W-:Y:S01]  /*31880*/  SHF.L.U32 R127, R153, 0x10, RZ ;  /* 0x00000010997f7819 */ /* 0x000fe200000006ff */
[----:B------:R-:W-:Y:S01]  /*31890*/  IMAD.U32 R129, R154, 0x10000, RZ ;  /* 0x000100009a817824 */ /* 0x000fe200078e00ff */
[----:B------:R-:W-:Y:S01]  /*318a0*/  SHF.L.U32 R201, R147, 0x10, RZ ;  /* 0x0000001093c97819 */ /* 0x000fe200000006ff */
[----:B------:R-:W-:Y:S01]  /*318b0*/  FFMA.FTZ R232, R232, R191, R195 ;  /* 0x000000bfe8e87223 */ /* 0x000fe200000100c3 */
[----:B------:R-:W-:Y:S01]  /*318c0*/  SHF.L.U32 R180, R69, 0x10, RZ ;  /* 0x0000001045b47819 */ /* 0x000fe200000006ff */
[----:B------:R-:W-:Y:S01]  /*318d0*/  IMAD.U32 R223, R148, 0x10000, RZ ;  /* 0x0001000094df7824 */ /* 0x000fe200078e00ff */
[----:B------:R-:W-:Y:S01]  /*318e0*/  F2FP.BF16.F32.PACK_AB R113, R120, R113 ;  /* 0x000000717871723e */ /* 0x000fe200000010ff */
[----:B------:R-:W-:Y:S01]  /*318f0*/  FFMA.FTZ R191, R119, R172, R176 ;  /* 0x000000ac77bf7223 */ /* 0x000fe200000100b0 */
[----:B------:R-:W-:Y:S01]  /*31900*/  F2FP.BF16.F32.PACK_AB R112, R121, R112 ;  /* 0x000000707970723e */ /* 0x000fe200000010ff */
[----:B------:R-:W-:Y:S01]  /*31910*/  IMAD.U32 R184, R101, 0x10000, RZ ;  /* 0x0001000065b87824 */ /* 0x000fe200078e00ff */
[----:B------:R-:W-:Y:S01]  /*31920*/  F2FP.BF16.F32.PACK_AB R115, R170, R115 ;  /* 0x00000073aa73723e */ /* 0x000fe200000010ff */
[C---:B0-----:R-:W-:Y:S01]  /*31930*/  IMAD.WIDE.U32 R120, R193.reuse, 0x10, R116 ;  /* 0x00000010c1787825 */ /* 0x041fe200078e0074 */
[----:B------:R-:W-:-:S03]  /*31940*/  IADD3 R119, PT, PT, R193, 0x20, RZ ;  /* 0x00000020c1777810 */ /* 0x000fc60007ffe0ff */
[----:B------:R-:W-:Y:S01]  /*31950*/  FFMA.FTZ R230, R230, R127, R129 ;  /* 0x0000007fe6e67223 */ /* 0x000fe20000010081 */
[----:B------:R-:W-:Y:S01]  /*31960*/  F2FP.BF16.F32.PACK_AB R124, R123, R124 ;  /* 0x0000007c7b7c723e */ /* 0x000fe200000010ff */
[----:B------:R-:W-:Y:S01]  /*31970*/  VIADD R123, R193, 0x40 ;  /* 0x00000040c17b7836 */ /* 0x000fe20000000000 */
[----:B------:R-:W-:Y:S01]  /*31980*/  F2FP.BF16.F32.PACK_AB R126, R131, R126 ;  /* 0x0000007e837e723e */ /* 0x000fe200000010ff */
[----:B------:R-:W-:Y:S01]  /*31990*/  FFMA.FTZ R220, R220, R201, R223 ;  /* 0x000000c9dcdc7223 */ /* 0x000fe200000100df */
[----:B------:R-:W-:Y:S01]  /*319a0*/  F2FP.BF16.F32.PACK_AB R127, R179, R236 ;  /* 0x000000ecb37f723e */ /* 0x000fe200000010ff */
[----:B------:R-:W-:Y:S01]  /*319b0*/  FFMA.FTZ R217, R217, R180, R184 ;  /* 0x000000b4d9d97223 */ /* 0x000fe200000100b8 */
[----:B------:R-:W-:Y:S01]  /*319c0*/  F2FP.BF16.F32.PACK_AB R131, R185, R244 ;  /* 0x000000f4b983723e */ /* 0x000fe200000010ff */
[----:B------:R-:W-:Y:S01]  /*319d0*/  VIADD R179, R193, 0x80 ;  /* 0x00000080c1b37836 */ /* 0x000fe20000000000 */
[----:B------:R-:W-:Y:S01]  /*319e0*/  F2FP.BF16.F32.PACK_AB R130, R181, R130 ;  /* 0x00000082b582723e */ /* 0x000fe200000010ff */
[----:B------:R-:W-:Y:S01]  /*319f0*/  IMAD.U32 R180, R105, 0x10000, RZ ;  /* 0x0001000069b47824 */ /* 0x000fe200078e00ff */
[----:B------:R-:W-:Y:S01]  /*31a00*/  F2FP.BF16.F32.PACK_AB R129, R175, R182 ;  /* 0x000000b6af81723e */ /* 0x000fe200000010ff */
[----:B------:R-:W-:Y:S01]  /*31a10*/  IMAD.U32 R223, R152, 0x10000, RZ ;  /* 0x0001000098df7824 */ /* 0x000fe200078e00ff */
[----:B------:R-:W-:Y:S01]  /*31a20*/  F2FP.BF16.F32.PACK_AB R128, R171, R128 ;  /* 0x00000080ab80723e */ /* 0x000fe200000010ff */
[----:B------:R-:W-:Y:S01]  /*31a30*/  VIADD R171, R193, 0xc0 ;  /* 0x000000c0c1ab7836 */ /* 0x000fe20000000000 */
[----:B------:R-:W-:Y:S01]  /*31a40*/  SHF.L.U32 R178, R73, 0x10, RZ ;  /* 0x0000001049b27819 */ /* 0x000fe200000006ff */
[----:B------:R-:W-:Y:S01]  /*31a50*/  IMAD.U32 R170, R106, 0x10000, RZ ;  /* 0x000100006aaa7824 */ /* 0x000fe200078e00ff */
[----:B------:R-:W-:Y:S01]  /*31a60*/  SHF.L.U32 R201, R151, 0x10, RZ ;  /* 0x0000001097c97819 */ /* 0x000fe200000006ff */
[----:B------:R0:W-:Y:S01]  /*31a70*/  STG.E.128 desc[UR8][R120.64], R112 ;  /* 0x0000007078007986 */ /* 0x0001e2000c101d08 */
[----:B------:R-:W-:Y:S01]  /*31a80*/  SHF.L.U32 R122, R74, 0x10, RZ ;  /* 0x000000104a7a7819 */ /* 0x000fe200000006ff */
[----:B------:R-:W-:Y:S01]  /*31a90*/  FFMA.FTZ R227, R227, R178, R180 ;  /* 0x000000b2e3e37223 */ /* 0x000fe200000100b4 */
[C---:B------:R-:W-:Y:S01]  /*31aa0*/  IADD3 R181, PT, PT, R193.reuse, 0x60, RZ ;  /* 0x00000060c1b57810 */ /* 0x040fe20007ffe0ff */
[----:B------:R-:W-:Y:S01]  /*31ab0*/  FFMA.FTZ R226, R226, R201, R223 ;  /* 0x000000c9e2e27223 */ /* 0x000fe200000100df */
[----:B------:R-:W-:Y:S01]  /*31ac0*/  IADD3 R175, PT, PT, R193, 0xa0, RZ ;  /* 0x000000a0c1af7810 */ /* 0x000fe20007ffe0ff */
[----:B------:R-:W-:Y:S01]  /*31ad0*/  FFMA.FTZ R229, R229, R122, R170 ;  /* 0x0000007ae5e57223 */ /* 0x000fe200000100aa */
[----:B------:R-:W-:Y:S01]  /*31ae0*/  IADD3 R185, PT, PT, R193, 0xe0, RZ ;  /* 0x000000e0c1b97810 */ /* 0x000fe20007ffe0ff */
[----:B------:R-:W-:Y:S01]  /*31af0*/  IMAD.WIDE.U32 R192, R119, 0x10, R116 ;  /* 0x0000001077c07825 */ /* 0x000fe200078e0074 */
[----:B------:R-:W-:-:S02]  /*31b00*/  F2FP.BF16.F32.PACK_AB R125, R174, R125 ;  /* 0x0000007dae7d723e */ /* 0x000fc400000010ff */
[----:B------:R-:W-:Y:S01]  /*31b10*/  F2FP.BF16.F32.PACK_AB R119, R202, R203 ;  /* 0x000000cbca77723e */ /* 0x000fe200000010ff */
[--C-:B------:R-:W-:Y:S01]  /*31b20*/  IMAD.WIDE.U32 R180, R181, 0x10, R116.reuse ;  /* 0x00000010b5b47825 */ /* 0x100fe200078e0074 */
[----:B------:R-:W-:Y:S01]  /*31b30*/  F2FP.BF16.F32.PACK_AB R118, R189, R118 ;  /* 0x00000076bd76723e */ /* 0x000fe200000010ff */
[----:B------:R1:W-:Y:S01]  /*31b40*/  STG.E.128 desc[UR8][R192.64], R124 ;  /* 0x0000007cc0007986 */ /* 0x0003e2000c101d08 */
[----:B------:R-:W-:Y:S01]  /*31b50*/  F2FP.BF16.F32.PACK_AB R122, R208, R209 ;  /* 0x000000d1d07a723e */ /* 0x000fe200000010ff */
[----:B------:R-:W-:Y:S01]  /*31b60*/  IMAD.WIDE.U32 R178, R179, 0x10, R116 ;  /* 0x00000010b3b27825 */ /* 0x000fe200078e0074 */
[----:B0-----:R-:W-:-:S03]  /*31b70*/  F2FP.BF16.F32.PACK_AB R115, R187, R252 ;  /* 0x000000fcbb73723e */ /* 0x001fc600000010ff */
[--C-:B------:R-:W-:Y:S01]  /*31b80*/  IMAD.WIDE.U32 R120, R123, 0x10, R116.reuse ;  /* 0x000000107b787825 */ /* 0x100fe200078e0074 */
[----:B------:R-:W-:Y:S02]  /*31b90*/  F2FP.BF16.F32.PACK_AB R114, R183, R250 ;  /* 0x000000fab772723e */ /* 0x000fe400000010ff */
[----:B------:R-:W-:Y:S01]  /*31ba0*/  F2FP.BF16.F32.PACK_AB R113, R177, R248 ;  /* 0x000000f8b171723e */ /* 0x000fe200000010ff */
[--C-:B------:R-:W-:Y:S01]  /*31bb0*/  IMAD.WIDE.U32 R174, R175, 0x10, R116.reuse ;  /* 0x00000010afae7825 */ /* 0x100fe200078e0074 */
[----:B------:R-:W-:Y:S01]  /*31bc0*/  F2FP.BF16.F32.PACK_AB R112, R173, R246 ;  /* 0x000000f6ad70723e */ /* 0x000fe200000010ff */
[----:B------:R0:W-:Y:S01]  /*31bd0*/  STG.E.128 desc[UR8][R120.64], R128 ;  /* 0x0000008078007986 */ /* 0x0001e2000c101d08 */
[----:B------:R-:W-:Y:S01]  /*31be0*/  F2FP.BF16.F32.PACK_AB R123, R210, R211 ;  /* 0x000000d3d27b723e */ /* 0x000fe200000010ff */
[--C-:B------:R-:W-:Y:S02]  /*31bf0*/  IMAD.WIDE.U32 R170, R171, 0x10, R116.reuse ;  /* 0x00000010abaa7825 */ /* 0x100fe400078e0074 */
[----:B------:R2:W-:Y:S02]  /*31c00*/  STG.E.128 desc[UR8][R180.64], R112 ;  /* 0x00000070b4007986 */ /* 0x0005e4000c101d08 */
[----:B------:R-:W-:Y:S01]  /*31c10*/  IMAD.WIDE.U32 R184, R185, 0x10, R116 ;  /* 0x00000010b9b87825 */ /* 0x000fe200078e0074 */
[----:B------:R-:W-:-:S02]  /*31c20*/  F2FP.BF16.F32.PACK_AB R117, R198, R199 ;  /* 0x000000c7c675723e */ /* 0x000fc400000010ff */
[----:B------:R-:W-:Y:S02]  /*31c30*/  F2FP.BF16.F32.PACK_AB R116, R196, R197 ;  /* 0x000000c5c474723e */ /* 0x000fe400000010ff */
[----:B-1----:R-:W-:Y:S02]  /*31c40*/  F2FP.BF16.F32.PACK_AB R127, R220, R221 ;  /* 0x000000dddc7f723e */ /* 0x002fe400000010ff */
[----:B------:R-:W-:Y:S01]  /*31c50*/  F2FP.BF16.F32.PACK_AB R126, R218, R219 ;  /* 0x000000dbda7e723e */ /* 0x000fe200000010ff */
[----:B------:R2:W-:Y:S01]  /*31c60*/  STG.E.128 desc[UR8][R178.64], R116 ;  /* 0x00000074b2007986 */ /* 0x0005e2000c101d08 */
[----:B------:R-:W-:Y:S02]  /*31c70*/  F2FP.BF16.F32.PACK_AB R125, R216, R217 ;  /* 0x000000d9d87d723e */ /* 0x000fe400000010ff */
[----:B------:R-:W-:Y:S02]  /*31c80*/  F2FP.BF16.F32.PACK_AB R124, R214, R215 ;  /* 0x000000d7d67c723e */ /* 0x000fe400000010ff */
[----:B0-----:R-:W-:-:S02]  /*31c90*/  F2FP.BF16.F32.PACK_AB R121, R206, R207 ;  /* 0x000000cfce79723e */ /* 0x001fc400000010ff */
[----:B------:R-:W-:Y:S02]  /*31ca0*/  F2FP.BF16.F32.PACK_AB R120, R204, R205 ;  /* 0x000000cdcc78723e */ /* 0x000fe400000010ff */
[----:B------:R-:W-:Y:S02]  /*31cb0*/  F2FP.BF16.F32.PACK_AB R131, R191, R232 ;  /* 0x000000e8bf83723e */ /* 0x000fe400000010ff */
[----:B------:R-:W-:Y:S01]  /*31cc0*/  F2FP.BF16.F32.PACK_AB R130, R230, R229 ;  /* 0x000000e5e682723e */ /* 0x000fe200000010ff */
[----:B------:R2:W-:Y:S01]  /*31cd0*/  STG.E.128 desc[UR8][R174.64], R120 ;  /* 0x00000078ae007986 */ /* 0x0005e2000c101d08 */
[----:B------:R-:W-:Y:S02]  /*31ce0*/  F2FP.BF16.F32.PACK_AB R129, R226, R227 ;  /* 0x000000e3e281723e */ /* 0x000fe400000010ff */
[----:B------:R-:W-:Y:S01]  /*31cf0*/  F2FP.BF16.F32.PACK_AB R128, R224, R225 ;  /* 0x000000e1e080723e */ /* 0x000fe200000010ff */
[----:B------:R2:W-:Y:S04]  /*31d00*/  STG.E.128 desc[UR8][R170.64], R124 ;  /* 0x0000007caa007986 */ /* 0x0005e8000c101d08 */
[----:B------:R2:W-:Y:S02]  /*31d10*/  STG.E.128 desc[UR8][R184.64], R128 ;  /* 0x00000080b8007986 */ /* 0x0005e4000c101d08 */
.L_x_3790:
[----:B------:R-:W-:Y:S05]  /*31d20*/  BSYNC.RECONVERGENT B1 ;  /* 0x0000000000017941 */ /* 0x000fea0003800200 */
.L_x_3789:
[----:B--2---:R-:W1:Y:S02]  /*31d30*/  LDC.64 R112, c[0x0][0x380] ;  /* 0x0000e000ff707b82 */ /* 0x004e640000000a00 */
[----:B-1----:R-:W-:-:S05]  /*31d40*/  IMAD R161, R112, 0x4, R161 ;  /* 0x0000000470a17824 */ /* 0x002fca00078e02a1 */
[----:B------:R-:W-:-:S13]  /*31d50*/  ISETP.GE.AND P0, PT, R161, R113, PT ;  /* 0x00000071a100720c */ /* 0x000fda0003f06270 */
[----:B------:R-:W-:Y:S05]  /*31d60*/  @!P0 BRA `(.L_x_3791) ;  /* 0xfffffcf000448947 */ /* 0x000fea000383ffff */
[----:B------:R-:W-:Y:S05]  /*31d70*/  BSYNC B0 ;  /* 0x0000000000007941 */ /* 0x000fea0003800000 */
.L_x_2845:
[----:B------:R-:W-:Y:S05]  /*31d80*/  EXIT ;  /* 0x000000000000794d */ /* 0x000fea0003800000 */
.L_x_3788:
[----:B------:R-:W-:Y:S01]  /*31d90*/  HFMA2 R223, -RZ, RZ, 0, 5.9604644775390625e-08 ;  /* 0x00000001ffdf7431 */ /* 0x000fe200000001ff */
[----:B------:R-:W-:Y:S01]  /*31da0*/  BSSY B1, `(.L_x_3792) ;  /* 0x0000006000017945 */ /* 0x000fe20003800000 */
[----:B------:R-:W-:Y:S01]  /*31db0*/  IMAD.MOV.U32 R228, RZ, RZ, 0x1f ;  /* 0x0000001fffe47424 */ /* 0x000fe200078e00ff */
[----:B------:R-:W-:-:S07]  /*31dc0*/  MOV R130, 0xffffffff ;  /* 0xffffffff00827802 */ /* 0x000fce0000000f00 */
[----:B0----5:R-:W-:Y:S05]  /*31dd0*/  WARPSYNC.COLLECTIVE R130, `(.L_x_3793) ;  /* 0x0000000082087348 */ /* 0x021fea0003c00000 */
[----:B------:R1:W2:Y:S02]  /*31de0*/  SHFL.BFLY P1, R222, R131, R223, R228 ;  /* 0x0c0000df83de7389 */ /* 0x0002a400000200e4 */
[----:B012--5:R-:W-:Y:S05]  /*31df0*/  ENDCOLLECTIVE ;  /* 0x000000000000791b */ /* 0x027fea0003800000 */
.L_x_3793:
[----:B------:R-:W-:Y:S05]  /*31e00*/  BSYNC B1 ;  /* 0x0000000000017941 */ /* 0x000fea0003800000 */
.L_x_3792:
        /* <DEDUP_REMOVED lines=10> */
.L_x_3794:
[----:B------:R-:W-:Y:S01]  /*31eb0*/  HFMA2 R223, -RZ, RZ, 0, 2.384185791015625e-07 ;  /* 0x00000004ffdf7431 */ /* 0x000fe200000001ff */
[----:B------:R-:W-:-:S05]  /*31ec0*/  MOV R112, R222 ;  /* 0x000000de00707202 */ /* 0x000fca0000000f00 */
[----:B------:R-:W-:-:S04]  /*31ed0*/  FADD.FTZ R114, R113, R112 ;  /* 0x0000007071727221 */ /* 0x000fc80000010000 */
[----:B------:R-:W-:-:S07]  /*31ee0*/  IMAD.MOV.U32 R131, RZ, RZ, R114 ;  /* 0x000000ffff837224 */ /* 0x000fce00078e0072 */
[----:B------:R-:W-:Y:S05]  /*31ef0*/  WARPSYNC.COLLECTIVE R130, `(.L_x_3795) ;  /* 0x0000000082087348 */ /* 0x000fea0003c00000 */
[----:B------:R0:W1:Y:S02]  /*31f00*/  SHFL.BFLY P1, R222, R131, R223, R228 ;  /* 0x0c0000df83de7389 */ /* 0x00006400000200e4 */
[----:B01----:R-:W-:Y:S05]  /*31f10*/  ENDCOLLECTIVE ;  /* 0x000000000000791b */ /* 0x003fea0003800000 */
.L_x_3795:
[----:B------:R-:W-:Y:S02]  /*31f20*/  IMAD.MOV.U32 R223, RZ, RZ, 0x8 ;  /* 0x00000008ffdf7424 */ /* 0x000fe400078e00ff */
[----:B------:R-:W-:-:S04]  /*31f30*/  IMAD.MOV.U32 R115, RZ, RZ, R222 ;  /* 0x000000ffff737224 */ /* 0x000fc800078e00de */
[----:B------:R-:W-:-:S05]  /*31f40*/  FADD.FTZ R115, R114, R115 ;  /* 0x0000007372737221 */ /* 0x000fca0000010000 */
[----:B------:R-:W-:-:S07]  /*31f50*/  MOV R131, R115 ;  /* 0x0000007300837202 */ /* 0x000fce0000000f00 */
[----:B------:R-:W-:Y:S05]  /*31f60*/  WARPSYNC.COLLECTIVE R130, `(.L_x_3796) ;  /* 0x0000000082087348 */ /* 0x000fea0003c00000 */
[----:B------:R0:W1:Y:S02]  /*31f70*/  SHFL.BFLY P1, R222, R131, R223, R228 ;  /* 0x0c0000df83de7389 */ /* 0x00006400000200e4 */
[----:B01----:R-:W-:Y:S05]  /*31f80*/  ENDCOLLECTIVE ;  /* 0x000000000000791b */ /* 0x003fea0003800000 */
.L_x_3796:
[----:B------:R-:W-:Y:S01]  /*31f90*/  HFMA2 R223, -RZ, RZ, 0, 9.5367431640625e-07 ;  /* 0x00000010ffdf7431 */ /* 0x000fe200000001ff */
[----:B------:R-:W-:-:S05]  /*31fa0*/  MOV R112, R222 ;  /* 0x000000de00707202 */ /* 0x000fca0000000f00 */
[----:B------:R-:W-:-:S04]  /*31fb0*/  FADD.FTZ R117, R115, R112 ;  /* 0x0000007073757221 */ /* 0x000fc80000010000 */
[----:B------:R-:W-:-:S07]  /*31fc0*/  IMAD.MOV.U32 R131, RZ, RZ, R117 ;  /* 0x000000ffff837224 */ /* 0x000fce00078e0075 */
[----:B------:R-:W-:Y:S05]  /*31fd0*/  WARPSYNC.COLLECTIVE R130, `(.L_x_3797) ;  /* 0x0000000082087348 */ /* 0x000fea0003c00000 */
[----:B------:R0:W1:Y:S02]  /*31fe0*/  SHFL.BFLY P1, R222, R131, R223, R228 ;  /* 0x0c0000df83de7389 */ /* 0x00006400000200e4 */
[----:B01----:R-:W-:Y:S05]  /*31ff0*/  ENDCOLLECTIVE ;  /* 0x000000000000791b */ /* 0x003fea0003800000 */
.L_x_3797:
        /* <DEDUP_REMOVED lines=136> */
.L_x_3798:
[----:B------:R-:W-:Y:S01]  /*32880*/  HFMA2 R223, -RZ, RZ, 0, 1.1920928955078125e-07 ;  /* 0x00000002ffdf7431 */ /* 0x000fe200000001ff */
[----:B------:R-:W-:-:S05]  /*32890*/  MOV R113, R222 ;  /* 0x000000de00717202 */ /* 0x000fca0000000f00 */
[----:B------:R-:W-:-:S04]  /*328a0*/  FADD.FTZ R113, R112, R113 ;  /* 0x0000007170717221 */ /* 0x000fc80000010000 */
[----:B------:R-:W-:-:S07]  /*328b0*/  IMAD.MOV.U32 R131, RZ, RZ, R113 ;  /* 0x000000ffff837224 */ /* 0x000fce00078e0071 */
[----:B------:R-:W-:Y:S05]  /*328c0*/  WARPSYNC.COLLECTIVE R130, `(.L_x_3799) ;  /* 0x0000000082087348 */ /* 0x000fea0003c00000 */
[----:B------:R0:W1:Y:S02]  /*328d0*/  SHFL.BFLY P1, R222, R131, R223, R228 ;  /* 0x0c0000df83de7389 */ /* 0x00006400000200e4 */
[----:B01----:R-:W-:Y:S05]  /*328e0*/  ENDCOLLECTIVE ;  /* 0x000000000000791b */ /* 0x003fea0003800000 */
.L_x_3799:
[----:B------:R-:W-:Y:S02]  /*328f0*/  IMAD.MOV.U32 R223, RZ, RZ, 0x4 ;  /* 0x00000004ffdf7424 */ /* 0x000fe400078e00ff */
[----:B------:R-:W-:-:S04]  /*32900*/  IMAD.MOV.U32 R114, RZ, RZ, R222 ;  /* 0x000000ffff727224 */ /* 0x000fc800078e00de */
[----:B------:R-:W-:-:S05]  /*32910*/  FADD.FTZ R114, R113, R114 ;  /* 0x0000007271727221 */ /* 0x000fca0000010000 */
[----:B------:R-:W-:-:S07]  /*32920*/  MOV R131, R114 ;  /* 0x0000007200837202 */ /* 0x000fce0000000f00 */
[----:B------:R-:W-:Y:S05]  /*32930*/  WARPSYNC.COLLECTIVE R130, `(.L_x_3800) ;  /* 0x0000000082087348 */ /* 0x000fea0003c00000 */
[----:B------:R0:W1:Y:S02]  /*32940*/  SHFL.BFLY P1, R222, R131, R223, R228 ;  /* 0x0c0000df83de7389 */ /* 0x00006400000200e4 */
[----:B01----:R-:W-:Y:S05]  /*32950*/  ENDCOLLECTIVE ;  /* 0x000000000000791b */ /* 0x003fea0003800000 */
.L_x_3800:
[----:B------:R-:W-:Y:S01]  /*32960*/  HFMA2 R223, -RZ, RZ, 0, 4.76837158203125e-07 ;  /* 0x00000008ffdf7431 */ /* 0x000fe200000001ff */
[----:B------:R-:W-:-:S05]  /*32970*/  MOV R115, R222 ;  /* 0x000000de00737202 */ /* 0x000fca0000000f00 */
[----:B------:R-:W-:-:S04]  /*32980*/  FADD.FTZ R115, R114, R115 ;  /* 0x0000007372737221 */ /* 0x000fc80000010000 */
[----:B------:R-:W-:-:S07]  /*32990*/  IMAD.MOV.U32 R131, RZ, RZ, R115 ;  /* 0x000000ffff837224 */ /* 0x000fce00078e0073 */
[----:B------:R-:W-:Y:S05]  /*329a0*/  WARPSYNC.COLLECTIVE R130, `(.L_x_3801) ;  /* 0x0000000082087348 */ /* 0x000fea0003c00000 */
[----:B------:R0:W1:Y:S02]  /*329b0*/  SHFL.BFLY P1, R222, R131, R223, R228 ;  /* 0x0c0000df83de7389 */ /* 0x00006400000200e4 */
[----:B01----:R-:W-:Y:S05]  /*329c0*/  ENDCOLLECTIVE ;  /* 0x000000000000791b */ /* 0x003fea0003800000 */
.L_x_3801:
[----:B------:R-:W-:Y:S02]  /*329d0*/  IMAD.MOV.U32 R223, RZ, RZ, 0x10 ;  /* 0x00000010ffdf7424 */ /* 0x000fe400078e00ff */
[----:B------:R-:W-:-:S04]  /*329e0*/  IMAD.MOV.U32 R126, RZ, RZ, R222 ;  /* 0x000000ffff7e7224 */ /* 0x000fc800078e00de */
[----:B------:R-:W-:-:S05]  /*329f0*/  FADD.FTZ R126, R115, R126 ;  /* 0x0000007e737e7221 */ /* 0x000fca0000010000 */
[----:B------:R-:W-:-:S07]  /*32a00*/  MOV R131, R126 ;  /* 0x0000007e00837202 */ /* 0x000fce0000000f00 */
[----:B------:R-:W-:Y:S05]  /*32a10*/  WARPSYNC.COLLECTIVE R130, `(.L_x_3802) ;  /* 0x0000000082087348 */ /* 0x000fea0003c00000 */
[----:B------:R0:W1:Y:S02]  /*32a20*/  SHFL.BFLY P1, R222, R131, R223, R228 ;  /* 0x0c0000df83de7389 */ /* 0x00006400000200e4 */
[----:B01----:R-:W-:Y:S05]  /*32a30*/  ENDCOLLECTIVE ;  /* 0x000000000000791b */ /* 0x003fea0003800000 */
.L_x_3802:
[----:B------:R-:W-:Y:S01]  /*32a40*/  MOV R117, R222 ;  /* 0x000000de00757202 */ /* 0x000fe20000000f00 */
[----:B------:R-:W-:Y:S06]  /*32a50*/  BRA `(.L_x_3803) ;  /* 0xffffffd800787947 */ /* 0x000fec000383ffff */
.L_x_3804:
        /* <DEDUP_REMOVED lines=10> */
.L_x_71431:


//--------------------- .text._ZN10layer_norm13ln_fwd_kernelINS_13Kernel_traitsI13__nv_bfloat16S2_S2_S2_fjLj2048ELj1ELj4ELj1ELj16ENS_18Kernel_traits_baseILj2048ES2_S2_S2_S2_fjLj128EEEEELb1ELb1ELb0ELb0EEEvNS_9FwdParamsE --------------------------
	.section	.text._ZN10layer_norm13ln_fwd_kernelINS_13Kernel_traitsI13__nv_bfloat16S2_S2_S2_fjLj2048ELj1ELj4ELj1ELj16ENS_18Kernel_traits_baseILj2048ES2_S2_S2_S2_fjLj128EEEEELb1ELb1ELb0ELb0EEEvNS_9FwdParamsE,"ax",@progbits
	.align	128
        .global         _ZN10layer_norm13ln_fwd_kernelINS_13Kernel_traitsI13__nv_bfloat16S2_S2_S2_fjLj2048ELj1ELj4ELj1ELj16ENS_18Kernel_traits_baseILj2048ES2_S2_S2_S2_fjLj128EEEEELb1ELb1ELb0ELb0EEEvNS_9FwdParamsE
        .type           _ZN10layer_norm13ln_fwd_kernelINS_13Kernel_traitsI13__nv_bfloat16S2_S2_S2_fjLj2048ELj1ELj4ELj1ELj16ENS_18Kernel_traits_baseILj2048ES2_S2_S2_S2_fjLj128EEEEELb1ELb1ELb0ELb0EEEvNS_9FwdParamsE,@function
        .size           _ZN10layer_norm13ln_fwd_kernelINS_13Kernel_traitsI13__nv_bfloat16S2_S2_S2_fjLj2048ELj1ELj4ELj1ELj16ENS_18Kernel_traits_baseILj2048ES2_S2_S2_S2_fjLj128EEEEELb1ELb1ELb0ELb0EEEvNS_9FwdParamsE,(.L_x_71432 - _ZN10layer_norm13ln_fwd_kernelINS_13Kernel_traitsI13__nv_bfloat16S2_S2_S2_fjLj2048ELj1ELj4ELj1ELj16ENS_18Kernel_traits_baseILj2048ES2_S2_S2_S2_fjLj128EEEEELb1ELb1ELb0ELb0EEEvNS_9FwdParamsE)
        .other          _ZN10layer_norm13ln_fwd_kernelINS_13Kernel_traitsI13__nv_bfloat16S2_S2_S2_fjLj2048ELj1ELj4ELj1ELj16ENS_18Kernel_traits_baseILj2048ES2_S2_S2_S2_fjLj128EEEEELb1ELb1ELb0ELb0EEEvNS_9FwdParamsE,@"STO_CUDA_ENTRY STV_DEFAULT"
_ZN10layer_norm13ln_fwd_kernelINS_13Kernel_traitsI13__nv_bfloat16S2_S2_S2_fjLj2048ELj1ELj4ELj1ELj16ENS_18Kernel_traits_baseILj2048ES2_S2_S2_S2_fjLj128EEEEELb1ELb1ELb0ELb0EEEvNS_9FwdParamsE:
.text._ZN10layer_norm13ln_fwd_kernelINS_13Kernel_traitsI13__nv_bfloat16S2_S2_S2_fjLj2048ELj1ELj4ELj1ELj16ENS_18Kernel_traits_baseILj2048ES2_S2_S2_S2_fjLj128EEEEELb1ELb1ELb0ELb0EEEvNS_9FwdParamsE:
[----:B------:R-:W0:Y:S01]  /*0000*/  LDC R1, c[0x0][0x37c] ;  /* 0x0000df00ff017b82 */ /* 0x000e220000000800 */
[----:B------:R-:W1:Y:S07]  /*0010*/  LDCU.U8 UR8, c[0x0][0x464] ;  /* 0x00008c80ff0877ac */ /* 0x000e6e0008000000 */
[----:B------:R-:W2:Y:S01]  /*0020*/  LDC R0, c[0x0][0x458] ;  /* 0x00011600ff007b82 */ /* 0x000ea20000000800 */
[----:B0-----:R-:W-:Y:S01]  /*0030*/  VIADD R1, R1, 0xffffff78 ;  /* 0xffffff7801017836 */ /* 0x001fe20000000000 */
[----:B------:R-:W0:Y:S01]  /*0040*/  LDCU.64 UR4, c[0x0][0x450] ;  /* 0x00008a00ff0477ac */ /* 0x000e220008000a00 */
[----:B------:R-:W3:Y:S05]  /*0050*/  LDCU.64 UR6, c[0x0][0x358] ;  /* 0x00006b00ff0677ac */ /* 0x000eea0008000a00 */
[----:B------:R-:W4:Y:S01]  /*0060*/  LDC R13, c[0x0][0x45c] ;  /* 0x00011700ff0d7b82 */ /* 0x000f220000000800 */
[----:B------:R-:W5:Y:S01]  /*0070*/  S2R R10, SR_TID.X ;  /* 0x00000000000a7919 */ /* 0x000f620000002100 */
[----:B------:R-:W4:Y:S06]  /*0080*/  LDCU.64 UR10, c[0x0][0x438] ;  /* 0x00008700ff0a77ac */ /* 0x000f2c0008000a00 */
[----:B------:R-:W5:Y:S01]  /*0090*/  LDC R11, c[0x0][0x388] ;  /* 0x0000e200ff0b7b82 */ /* 0x000f620000000800 */
[----:B-1----:R-:W-:Y:S01]  /*00a0*/  ISETP.NE.AND P0, PT, RZ, UR8, PT ;  /* 0x00000008ff007c0c */ /* 0x002fe2000bf05270 */
[----:B0-----:R-:W-:Y:S01]  /*00b0*/  IMAD.U32 R2, RZ, RZ, UR4 ;  /* 0x00000004ff027e24 */ /* 0x001fe2000f8e00ff */
[----:B------:R-:W-:-:S11]  /*00c0*/  MOV R3, UR5 ;  /* 0x0000000500037c02 */ /* 0x000fd60008000f00 */
[----:B--2---:R-:W-:Y:S01]  /*00d0*/  @P0 IMAD.MOV.U32 R4, RZ, RZ, R0 ;  /* 0x000000ffff040224 */ /* 0x004fe200078e0000 */
        /* <DEDUP_REMOVED lines=19> */
[----:B------:R-:W-:Y:S01]  /*0210*/  @P0 IADD3.X R13, PT, PT, RZ, R5, RZ, P1, !PT ;  /* 0x00000005ff0d0210 */ /* 0x000fe20000ffe4ff */
[----:B------:R-:W-:Y:S01]  /*0220*/  UIADD3 UR10, UPT, UPT, UR4, 0x1715609d, URZ ;  /* 0x1715609d040a7890 */ /* 0x000fe2000fffe0ff */
[----:B------:R-:W-:Y:S01]  /*0230*/  LEA.HI.SX32 R11, R6, R11, 0x1d ;  /* 0x0000000b060b7211 */ /* 0x000fe200078feaff */
[----:B------:R-:W-:Y:S01]  /*0240*/  UIADD3 UR9, UPT, UPT, UR5, -0x4498517b, URZ ;  /* 0xbb67ae8505097890 */ /* 0x000fe2000fffe0ff */
[----:B------:R-:W-:Y:S01]  /*0250*/  LOP3.LUT R10, R10, UR8, RZ, 0xfc, !PT ;  /* 0x000000080a0a7c12 */ /* 0x000fe2000f8efcff */
[----:B------:R-:W-:Y:S01]  /*0260*/  UIADD3 UR14, UPT, UPT, UR5, -0x56f99767, URZ ;  /* 0xa9066899050e7890 */ /* 0x000fe2000fffe0ff */
[--C-:B------:R-:W-:Y:S01]  /*0270*/  SHF.R.U64 R9, R0, 0x2, R13.reuse ;  /* 0x0000000200097819 */ /* 0x100fe2000000120d */
[----:B------:R-:W-:Y:S01]  /*0280*/  UIADD3 UR15, UPT, UPT, UR4, -0xe443238, URZ ;  /* 0xf1bbcdc8040f7890 */ /* 0x000fe2000fffe0ff */
[----:B------:R-:W-:Y:S01]  /*0290*/  SHF.R.U32.HI R8, RZ, 0x2, R13 ;  /* 0x00000002ff087819 */ /* 0x000fe2000001160d */
[----:B------:R-:W-:Y:S10]  /*02a0*/  BRA.U !UP0, `(.L_x_3806) ;  /* 0x0000000508647547 */ /* 0x000ff4000b800000 */
        /* <DEDUP_REMOVED lines=19> */
[----:B------:R-:W1:Y:S08]  /*03e0*/  @P3 LDC.64 R26, c[0x0][0x3e8] ;  /* 0x0000fa00ff1a3b82 */ /* 0x000e700000000a00 */
[----:B------:R-:W1:Y:S08]  /*03f0*/  @P4 LDC.64 R28, c[0x0][0x3d0] ;  /* 0x0000f400ff1c4b82 */ /* 0x000e700000000a00 */
[----:B------:R-:W1:Y:S08]  /*0400*/  @P4 LDC.64 R30, c[0x0][0x438] ;  /* 0x00010e00ff1e4b82 */ /* 0x000e700000000a00 */
[----:B------:R-:W1:Y:S01]  /*0410*/  @P4 LDC.64 R32, c[0x0][0x3e8] ;  /* 0x0000fa00ff204b82 */ /* 0x000e620000000a00 */
[C---:B--2---:R-:W-:Y:S01]  /*0420*/  @P1 IMAD.WIDE.U32 R14, R2.reuse, 0x10, R14 ;  /* 0x00000010020e1825 */ /* 0x044fe200078e000e */
[----:B------:R-:W-:-:S04]  /*0430*/  @P1 LOP3.LUT R2, R2, 0x20, RZ, 0xfc, !PT ;  /* 0x0000002002021812 */ /* 0x000fc800078efcff */
[----:B------:R2:W5:Y:S02]  /*0440*/  @P1 LDG.E.128 R120, desc[UR6][R14.64] ;  /* 0x000000060e781981 */ /* 0x000564000c1e1d00 */
[----:B------:R-:W2:Y:S08]  /*0450*/  @P5 LDC.64 R34, c[0x0][0x3d0] ;  /* 0x0000f400ff225b82 */ /* 0x000eb00000000a00 */
[----:B------:R-:W2:Y:S08]  /*0460*/  @P5 LDC.64 R36, c[0x0][0x438] ;  /* 0x00010e00ff245b82 */ /* 0x000eb00000000a00 */
[----:B0-----:R-:W0:Y:S01]  /*0470*/  @P5 LDC.64 R4, c[0x0][0x3e8] ;  /* 0x0000fa00ff045b82 */ /* 0x001e220000000a00 */
[----:B---3--:R-:W-:-:S04]  /*0480*/  @P2 IMAD.WIDE.U32 R16, R2, 0x10, R16 ;  /* 0x0000001002102825 */ /* 0x008fc800078e0010 */
[C---:B----4-:R-:W-:Y:S01]  /*0490*/  @P2 IMAD.WIDE.U32 R18, R2.reuse, 0x10, R18 ;  /* 0x0000001002122825 */ /* 0x050fe200078e0012 */
[----:B------:R3:W5:Y:S02]  /*04a0*/  @P2 LDG.E.128 R180, desc[UR6][R16.64] ;  /* 0x0000000610b42981 */ /* 0x000764000c1e1d00 */
[----:B-1----:R-:W1:Y:S01]  /*04b0*/  @P6 LDC.64 R6, c[0x0][0x3d0] ;  /* 0x0000f400ff066b82 */ /* 0x002e620000000a00 */
[C---:B------:R-:W-:Y:S01]  /*04c0*/  @P2 IMAD.WIDE.U32 R20, R2.reuse, 0x10, R20 ;  /* 0x0000001002142825 */ /* 0x040fe200078e0014 */
[----:B------:R3:W5:Y:S06]  /*04d0*/  @P2 LD.E.128 R116, desc[UR6][R18.64] ;  /* 0x0000000612742980 */ /* 0x00076c000c101d00 */
[----:B------:R-:W4:Y:S01]  /*04e0*/  @P6 LDC.64 R38, c[0x0][0x438] ;  /* 0x00010e00ff266b82 */ /* 0x000f220000000a00 */
[----:B------:R-:W-:Y:S01]  /*04f0*/  @P2 VIADD R2, R2, 0x20 ;  /* 0x0000002002022836 */ /* 0x000fe20000000000 */
[----:B------:R3:W5:Y:S06]  /*0500*/  @P2 LDG.E.128 R112, desc[UR6][R20.64] ;  /* 0x0000000614702981 */ /* 0x00076c000c1e1d00 */
[----:B------:R-:W3:Y:S01]  /*0510*/  @P6 LDC.64 R40, c[0x0][0x3e8] ;  /* 0x0000fa00ff286b82 */ /* 0x000ee20000000a00 */
[----:B------:R-:W-:-:S04]  /*0520*/  @P3 IMAD.WIDE.U32 R22, R2, 0x10, R22 ;  /* 0x0000001002163825 */ /* 0x000fc800078e0016 */
[C---:B------:R-:W-:Y:S01]  /*0530*/  @P3 IMAD.WIDE.U32 R24, R2.reuse, 0x10, R24 ;  /* 0x0000001002183825 */ /* 0x040fe200078e0018 */
[----:B------:R0:W5:Y:S02]  /*0540*/  @P3 LDG.E.128 R176, desc[UR6][R22.64] ;  /* 0x0000000616b03981 */ /* 0x000164000c1e1d00 */
[----:B------:R-:W3:Y:S01]  /*0550*/  @P0 LDC.64 R42, c[0x0][0x3d0] ;  /* 0x0000f400ff2a0b82 */ /* 0x000ee20000000a00 */
[C---:B------:R-:W-:Y:S01]  /*0560*/  @P3 IMAD.WIDE.U32 R26, R2.reuse, 0x10, R26 ;  /* 0x00000010021a3825 */ /* 0x040fe200078e001a */
[----:B------:R0:W5:Y:S06]  /*0570*/  @P3 LD.E.128 R108, desc[UR6][R24.64] ;  /* 0x00000006186c3980 */ /* 0x00016c000c101d00 */
[----:B------:R-:W3:Y:S01]  /*0580*/  @P0 LDC.64 R44, c[0x0][0x438] ;  /* 0x00010e00ff2c0b82 */ /* 0x000ee20000000a00 */
[----:B------:R-:W-:Y:S01]  /*0590*/  @P3 VIADD R2, R2, 0x20 ;  /* 0x0000002002023836 */ /* 0x000fe20000000000 */
[----:B------:R0:W5:Y:S06]  /*05a0*/  @P3 LDG.E.128 R104, desc[UR6][R26.64] ;  /* 0x000000061a683981 */ /* 0x00016c000c1e1d00 */
[----:B--2---:R-:W2:Y:S01]  /*05b0*/  @P0 LDC.64 R14, c[0x0][0x3e8] ;  /* 0x0000fa00ff0e0b82 */ /* 0x004ea20000000a00 */
[----:B------:R-:W-:-:S04]  /*05c0*/  @P4 IMAD.WIDE.U32 R28, R2, 0x10, R28 ;  /* 0x00000010021c4825 */ /* 0x000fc800078e001c */
[C---:B------:R-:W-:Y:S01]  /*05d0*/  @P4 IMAD.WIDE.U32 R30, R2.reuse, 0x10, R30 ;  /* 0x00000010021e4825 */ /* 0x040fe200078e001e */
[----:B------:R0:W5:Y:S03]  /*05e0*/  @P4 LDG.E.128 R172, desc[UR6][R28.64] ;  /* 0x000000061cac4981 */ /* 0x000166000c1e1d00 */
[C---:B------:R-:W-:Y:S01]  /*05f0*/  @P4 IMAD.WIDE.U32 R32, R2.reuse, 0x10, R32 ;  /* 0x0000001002204825 */ /* 0x040fe200078e0020 */
[----:B------:R-:W-:Y:S01]  /*0600*/  @P4 IADD3 R2, PT, PT, R2, 0x20, RZ ;  /* 0x0000002002024810 */ /* 0x000fe20007ffe0ff */
[----:B------:R0:W5:Y:S04]  /*0610*/  @P4 LD.E.128 R100, desc[UR6][R30.64] ;  /* 0x000000061e644980 */ /* 0x000168000c101d00 */
[C---:B------:R-:W-:Y:S01]  /*0620*/  @P5 IMAD.WIDE.U32 R34, R2.reuse, 0x10, R34 ;  /* 0x0000001002225825 */ /* 0x040fe200078e0022 */
[----:B------:R1:W5:Y:S03]  /*0630*/  @P4 LDG.E.128 R96, desc[UR6][R32.64] ;  /* 0x0000000620604981 */ /* 0x000366000c1e1d00 */
[C---:B------:R-:W-:Y:S01]  /*0640*/  @P5 IMAD.WIDE.U32 R36, R2.reuse, 0x10, R36 ;  /* 0x0000001002245825 */ /* 0x040fe200078e0024 */
        /* <DEDUP_REMOVED lines=8> */
[C---:B---3--:R-:W-:Y:S01]  /*06d0*/  @P6 IMAD.WIDE.U32 R40, R2.reuse, 0x10, R40 ;  /* 0x0000001002286825 */ /* 0x048fe200078e0028 */
[----:B------:R0:W5:Y:S03]  /*06e0*/  @P6 LD.E.128 R76, desc[UR6][R38.64] ;  /* 0x00000006264c6980 */ /* 0x000166000c101d00 */
[----:B------:R-:W-:Y:S01]  /*06f0*/  @P6 VIADD R2, R2, 0x20 ;  /* 0x0000002002026836 */ /* 0x000fe20000000000 */
[----:B------:R0:W5:Y:S03]  /*0700*/  @P6 LDG.E.128 R72, desc[UR6][R40.64] ;  /* 0x0000000628486981 */ /* 0x000166000c1e1d00 */
[----:B------:R-:W-:-:S04]  /*0710*/  @P0 IMAD.WIDE.U32 R42, R2, 0x10, R42 ;  /* 0x00000010022a0825 */ /* 0x000fc800078e002a */
[C---:B------:R-:W-:Y:S01]  /*0720*/  @P0 IMAD.WIDE.U32 R44, R2.reuse, 0x10, R44 ;  /* 0x00000010022c0825 */ /* 0x040fe200078e002c */
[----:B------:R0:W5:Y:S03]  /*0730*/  @P0 LDG.E.128 R68, desc[UR6][R42.64] ;  /* 0x000000062a440981 */ /* 0x000166000c1e1d00 */
[----:B--2---:R-:W-:Y:S01]  /*0740*/  @P0 IMAD.WIDE.U32 R14, R2, 0x10, R14 ;  /* 0x00000010020e0825 */ /* 0x004fe200078e000e */
[----:B------:R0:W5:Y:S04]  /*0750*/  @P0 LD.E.128 R64, desc[UR6][R44.64] ;  /* 0x000000062c400980 */ /* 0x000168000c101d00 */
[----:B------:R0:W5:Y:S01]  /*0760*/  @P0 LDG.E.128 R60, desc[UR6][R14.64] ;  /* 0x000000060e3c0981 */ /* 0x000162000c1e1d00 */
[----:B------:R-:W-:-:S02]  /*0770*/  ISETP.GE.U32.AND P1, PT, R11, 0x100, PT ;  /* 0x000001000b00780c */ /* 0x000fc40003f26070 */
[----:B------:R-:W-:-:S11]  /*0780*/  @P0 IADD3 R2, PT, PT, R2, 0x20, RZ ;  /* 0x0000002002020810 */ /* 0x000fd60007ffe0ff */
[----:B0-----:R-:W-:Y:S05]  /*0790*/  @!P1 BRA `(.L_x_3807) ;  /* 0x0000000400bc9947 */ /* 0x001fea0003800000 */
[----:B------:R-:W0:Y:S08]  /*07a0*/  LDC.64 R56, c[0x0][0x3d0] ;  /* 0x0000f400ff387b82 */ /* 0x000e300000000a00 */
[----:B------:R-:W1:Y:S08]  /*07b0*/  LDC.64 R52, c[0x0][0x438] ;  /* 0x00010e00ff347b82 */ /* 0x000e700000000a00 */
[----:B------:R-:W2:Y:S01]  /*07c0*/  LDC.64 R4, c[0x0][0x3e8] ;  /* 0x0000fa00ff047b82 */ /* 0x000ea20000000a00 */
[----:B0-----:R-:W-:-:S06]  /*07d0*/  IMAD.WIDE.U32 R56, R2, 0x10, R56 ;  /* 0x0000001002387825 */ /* 0x001fcc00078e0038 */
[----:B------:R-:W5:Y:S01]  /*07e0*/  LDG.E.128 R56, desc[UR6][R56.64] ;  /* 0x0000000638387981 */ /* 0x000f62000c1e1d00 */
[----:B-1----:R-:W-:-:S06]  /*07f0*/  IMAD.WIDE.U32 R52, R2, 0x10, R52 ;  /* 0x0000001002347825 */ /* 0x002fcc00078e0034 */
[----:B------:R-:W5:Y:S01]  /*0800*/  LD.E.128 R52, desc[UR6][R52.64] ;  /* 0x0000000634347980 */ /* 0x000f62000c101d00 */
[----:B--2---:R-:W-:-:S05]  /*0810*/  IMAD.WIDE.U32 R2, R2, 0x10, R4 ;  /* 0x0000001002027825 */ /* 0x004fca00078e0004 */
[----:B------:R0:W5:Y:S01]  /*0820*/  LDG.E.128 R48, desc[UR6][R2.64] ;  /* 0x0000000602307981 */ /* 0x000162000c1e1d00 */
[----:B------:R-:W-:Y:S05]  /*0830*/  BRA `(.L_x_3807) ;  /* 0x0000000400947947 */ /* 0x000fea0003800000 */
.L_x_3806:
        /* <DEDUP_REMOVED lines=29> */
[----:B-1----:R-:W-:-:S04]  /*0a10*/  @P4 IMAD.WIDE.U32 R20, R2, 0x10, R20 ;  /* 0x0000001002144825 */ /* 0x002fc800078e0014 */
[----:B------:R-:W-:Y:S01]  /*0a20*/  @P4 VIADD R2, R2, 0x20 ;  /* 0x0000002002024836 */ /* 0x000fe20000000000 */
        /* <DEDUP_REMOVED lines=18> */
[----:B------:R1:W5:Y:S03]  /*0b50*/  @P1 LDG.E.128 R80, desc[UR6][R30.64] ;  /* 0x000000061e501981 */ /* 0x000366000c1e1d00 */
[----:B------:R-:W-:Y:S01]  /*0b60*/  @P1 VIADD R2, R2, 0x20 ;  /* 0x0000002002021836 */ /* 0x000fe20000000000 */
[----:B------:R1:W5:Y:S03]  /*0b70*/  @P1 LDG.E.128 R72, desc[UR6][R32.64] ;  /* 0x0000000620481981 */ /* 0x000366000c1e1d00 */
[----:B0-----:R-:W-:-:S04]  /*0b80*/  @P0 IMAD.WIDE.U32 R34, R2, 0x10, R34 ;  /* 0x0000001002220825 */ /* 0x001fc800078e0022 */
[----:B------:R-:W-:Y:S01]  /*0b90*/  @P0 IMAD.WIDE.U32 R36, R2, 0x10, R36 ;  /* 0x0000001002240825 */ /* 0x000fe200078e0024 */
[----:B------:R1:W5:Y:S04]  /*0ba0*/  @P0 LDG.E.128 R68, desc[UR6][R34.64] ;  /* 0x0000000622440981 */ /* 0x000368000c1e1d00 */
[----:B------:R1:W5:Y:S01]  /*0bb0*/  @P0 LDG.E.128 R60, desc[UR6][R36.64] ;  /* 0x00000006243c0981 */ /* 0x000362000c1e1d00 */
[----:B------:R-:W-:Y:S01]  /*0bc0*/  ISETP.GE.U32.AND P6, PT, R11, 0x100, PT ;  /* 0x000001000b00780c */ /* 0x000fe20003fc6070 */
[----:B------:R-:W-:Y:S02]  /*0bd0*/  HFMA2 R90, -RZ, RZ, 0, 0 ;  /* 0x00000000ff5a7431 */ /* 0x000fe400000001ff */
[----:B------:R-:W-:Y:S01]  /*0be0*/  IMAD.MOV.U32 R66, RZ, RZ, RZ ;  /* 0x000000ffff427224 */ /* 0x000fe200078e00ff */
[----:B------:R-:W-:Y:S01]  /*0bf0*/  CS2R R64, SRZ ;  /* 0x0000000000407805 */ /* 0x000fe2000001ff00 */
[----:B------:R-:W-:Y:S01]  /*0c00*/  IMAD.MOV.U32 R78, RZ, RZ, RZ ;  /* 0x000000ffff4e7224 */ /* 0x000fe200078e00ff */
[----:B------:R-:W-:-:S02]  /*0c10*/  CS2R R76, SRZ ;  /* 0x00000000004c7805 */ /* 0x000fc4000001ff00 */
        /* <DEDUP_REMOVED lines=16> */
[----:B-1----:R-:W-:Y:S06]  /*0d20*/  @!P6 BRA `(.L_x_3807) ;  /* 0x000000000058e947 */ /* 0x002fec0003800000 */
[----:B------:R-:W0:Y:S08]  /*0d30*/  LDC.64 R56, c[0x0][0x3d0] ;  /* 0x0000f400ff387b82 */ /* 0x000e300000000a00 */
[----:B------:R-:W1:Y:S01]  /*0d40*/  LDC.64 R4, c[0x0][0x3e8] ;  /* 0x0000fa00ff047b82 */ /* 0x000e620000000a00 */
[----:B0-----:R-:W-:-:S06]  /*0d50*/  IMAD.WIDE.U32 R56, R2, 0x10, R56 ;  /* 0x0000001002387825 */ /* 0x001fcc00078e0038 */
[----:B------:R-:W5:Y:S01]  /*0d60*/  LDG.E.128 R56, desc[UR6][R56.64] ;  /* 0x0000000638387981 */ /* 0x000f62000c1e1d00 */
[----:B-1----:R-:W-:-:S05]  /*0d70*/  IMAD.WIDE.U32 R2, R2, 0x10, R4 ;  /* 0x0000001002027825 */ /* 0x002fca00078e0004 */
[----:B------:R0:W5:Y:S01]  /*0d80*/  LDG.E.128 R48, desc[UR6][R2.64] ;  /* 0x0000000602307981 */ /* 0x000162000c1e1d00 */
[----:B------:R-:W-:Y:S02]  /*0d90*/  CS2R R54, SRZ ;  /* 0x0000000000367805 */ /* 0x000fe4000001ff00 */
        /* <DEDUP_REMOVED lines=13> */
[----:B------:R-:W-:Y:S02]  /*0e70*/  MOV R126, RZ ;  /* 0x000000ff007e7202 */ /* 0x000fe40000000f00 */
[----:B0-----:R-:W-:-:S07]  /*0e80*/  CS2R R124, SRZ ;  /* 0x00000000007c7805 */ /* 0x001fce000001ff00 */
.L_x_3807:
[----:B------:R-:W-:Y:S05]  /*0e90*/  BSYNC.RECONVERGENT B0 ;  /* 0x0000000000007941 */ /* 0x000fea0003800200 */
.L_x_3805:
[----:B------:R-:W1:Y:S02]  /*0ea0*/  LDCU UR8, c[0x0][0x384] ;  /* 0x00007080ff0877ac */ /* 0x000e640008000800 */
[----:B-1----:R-:W-:-:S13]  /*0eb0*/  ISETP.GE.AND P0, PT, R10, UR8, PT ;  /* 0x000000080a007c0c */ /* 0x002fda000bf06270 */
[----:B------:R-:W-:Y:S05]  /*0ec0*/  @P0 EXIT ;  /* 0x000000000000094d */ /* 0x000fea0003800000 */
[----:B0-----:R-:W-:Y:S01]  /*0ed0*/  IMAD.HI.U32 R3, R12, -0x326172a9, RZ ;  /* 0xcd9e8d570c037827 */ /* 0x001fe200078e00ff */
[----:B------:R-:W-:Y:S01]  /*0ee0*/  UIADD3 UR8, UPT, UPT, UR4, -0x61c88647, URZ ;  /* 0x9e3779b904087890 */ /* 0x000fe2000fffe0ff */
[----:B-----5:R-:W-:Y:S01]  /*0ef0*/  PRMT R43, R55, 0x7632, R43 ;  /* 0x00007632372b7816 */ /* 0x020fe2000000002b */
[----:B------:R-:W0:Y:S01]  /*0f00*/  LDCU.64 UR12, c[0x0][0x3e0] ;  /* 0x00007c00ff0c77ac */ /* 0x000e220008000a00 */
[----:B------:R-:W-:Y:S01]  /*0f10*/  IMAD.HI.U32 R2, R9, -0x2daee0ad, RZ ;  /* 0xd2511f5309027827 */ /* 0x000fe200078e00ff */
[----:B------:R-:W-:Y:S02]  /*0f20*/  LOP3.LUT R3, R8, UR4, R3, 0x96, !PT ;  /* 0x0000000408037c12 */ /* 0x000fe4000f8e9603 */
[----:B------:R-:W-:Y:S01]  /*0f30*/  PRMT R42, R59, 0x7632, R42 ;  /* 0x000076323b2a7816 */ /* 0x000fe2000000002a */
[----:B------:R-:W-:Y:S01]  /*0f40*/  IMAD R7, R9, -0x2daee0ad, RZ ;  /* 0xd2511f5309077824 */ /* 0x000fe200078e02ff */
[----:B------:R-:W-:Y:S01]  /*0f50*/  LOP3.LUT R2, R2, UR5, RZ, 0x3c, !PT ;  /* 0x0000000502027c12 */ /* 0x000fe2000f8e3cff */
[----:B------:R-:W-:Y:S01]  /*0f60*/  IMAD.HI.U32 R6, R3, -0x2daee0ad, RZ ;  /* 0xd2511f5303067827 */ /* 0x000fe200078e00ff */
[----:B------:R-:W-:Y:S01]  /*0f70*/  PRMT R41, R54, 0x7632, R41 ;  /* 0x0000763236297816 */ /* 0x000fe20000000029 */
[----:B------:R-:W-:Y:S01]  /*0f80*/  STL.S16 [R1+0x80], R43 ;  /* 0x0000802b01007387 */ /* 0x000fe20000100600 */
[----:B------:R-:W-:Y:S01]  /*0f90*/  PRMT R40, R58, 0x7632, R40 ;  /* 0x000076323a287816 */ /* 0x000fe20000000028 */
[----:B------:R-:W-:Y:S01]  /*0fa0*/  IMAD R5, R12, -0x326172a9, RZ ;  /* 0xcd9e8d570c057824 */ /* 0x000fe200078e02ff */
[----:B------:R-:W-:Y:S01]  /*0fb0*/  LOP3.LUT R6, R7, UR9, R6, 0x96, !PT ;  /* 0x0000000907067c12 */ /* 0x000fe2000f8e9606 */
[C---:B------:R-:W-:Y:S01]  /*0fc0*/  IMAD.HI.U32 R4, R2.reuse, -0x326172a9, RZ ;  /* 0xcd9e8d5702047827 */ /* 0x040fe200078e00ff */
[----:B------:R-:W-:Y:S01]  /*0fd0*/  UIADD3 UR9, UPT, UPT, UR4, 0x3c6ef372, URZ ;  /* 0x3c6ef37204097890 */ /* 0x000fe2000fffe0ff */
[----:B------:R-:W-:Y:S01]  /*0fe0*/  PRMT R39, R53, 0x7632, R39 ;  /* 0x0000763235277816 */ /* 0x000fe20000000027 */
[----:B------:R-:W-:Y:S01]  /*0ff0*/  STL.S16 [R1+0x7c], R42 ;  /* 0x00007c2a01007387 */ /* 0x000fe20000100600 */
[----:B------:R-:W-:Y:S01]  /*1000*/  IMAD R14, R3, -0x2daee0ad, RZ ;  /* 0xd2511f53030e7824 */ /* 0x000fe200078e02ff */
[----:B------:R-:W-:Y:S01]  /*1010*/  LOP3.LUT R4, R5, UR8, R4, 0x96, !PT ;  /* 0x0000000805047c12 */ /* 0x000fe2000f8e9604 */
[----:B------:R-:W-:Y:S01]  /*1020*/  IMAD R5, R2, -0x326172a9, RZ ;  /* 0xcd9e8d5702057824 */ /* 0x000fe200078e02ff */
[----:B------:R-:W-:Y:S01]  /*1030*/  UIADD3 UR8, UPT, UPT, UR5, 0x76cf5d0a, URZ ;  /* 0x76cf5d0a05087890 */ /* 0x000fe2000fffe0ff */
[----:B------:R-:W-:Y:S01]  /*1040*/  IMAD.HI.U32 R2, R6, -0x326172a9, RZ ;  /* 0xcd9e8d5706027827 */ /* 0x000fe200078e00ff */
[----:B------:R-:W-:Y:S01]  /*1050*/  PRMT R38, R57, 0x7632, R38 ;  /* 0x0000763239267816 */ /* 0x000fe20000000026 */
[----:B------:R-:W-:Y:S01]  /*1060*/  STL.S16 [R1+0x78], R41 ;  /* 0x0000782901007387 */ /* 0x000fe20000100600 */
[----:B------:R-:W-:Y:S01]  /*1070*/  PRMT R37, R52, 0x7632, R37 ;  /* 0x0000763234257816 */ /* 0x000fe20000000025 */
[----:B------:R-:W-:Y:S01]  /*1080*/  IMAD.HI.U32 R3, R4, -0x2daee0ad, RZ ;  /* 0xd2511f5304037827 */ /* 0x000fe200078e00ff */
[----:B------:R-:W-:Y:S01]  /*1090*/  LOP3.LUT R2, R5, UR9, R2, 0x96, !PT ;  /* 0x0000000905027c12 */ /* 0x000fe2000f8e9602 */
[----:B------:R-:W-:Y:S01]  /*10a0*/  UIADD3 UR9, UPT, UPT, UR4, -0x255992d5, URZ ;  /* 0xdaa66d2b04097890 */ /* 0x000fe2000fffe0ff */
[----:B------:R-:W-:Y:S01]  /*10b0*/  PRMT R36, R56, 0x7632, R36 ;  /* 0x0000763238247816 */ /* 0x000fe20000000024 */
[----:B------:R-:W-:Y:S01]  /*10c0*/  IMAD R5, R6, -0x326172a9, RZ ;  /* 0xcd9e8d5706057824 */ /* 0x000fe200078e02ff */
[----:B------:R-:W-:Y:S01]  /*10d0*/  LOP3.LUT R3, R14, UR8, R3, 0x96, !PT ;  /* 0x000000080e037c12 */ /* 0x000fe2000f8e9603 */
[----:B------:R-:W-:Y:S01]  /*10e0*/  UIADD3 UR8, UPT, UPT, UR5, 0x32370b8f, URZ ;  /* 0x32370b8f05087890 */ /* 0x000fe2000fffe0ff */
[----:B------:R-:W-:Y:S01]  /*10f0*/  IMAD R14, R4, -0x2daee0ad, RZ ;  /* 0xd2511f53040e7824 */ /* 0x000fe200078e02ff */
[----:B------:R-:W-:Y:S01]  /*1100*/  STL.S16 [R1+0x74], R40 ;  /* 0x0000742801007387 */ /* 0x000fe20000100600 */
[----:B------:R-:W-:Y:S01]  /*1110*/  IMAD.HI.U32 R7, R2, -0x2daee0ad, RZ ;  /* 0xd2511f5302077827 */ /* 0x000fe200078e00ff */
[----:B------:R-:W-:Y:S01]  /*1120*/  PRMT R35, R67, 0x7632, R35 ;  /* 0x0000763243237816 */ /* 0x000fe20000000023 */
[----:B0-----:R-:W-:Y:S01]  /*1130*/  UISETP.NE.U32.AND UP0, UPT, UR12, URZ, UPT ;  /* 0x000000ff0c00728c */ /* 0x001fe2000bf05070 */
[----:B------:R-:W-:Y:S01]  /*1140*/  STL.S16 [R1+0x70], R39 ;  /* 0x0000702701007387 */ /* 0x000fe20000100600 */
[----:B------:R-:W-:Y:S01]  /*1150*/  IMAD.HI.U32 R4, R3, -0x326172a9, RZ ;  /* 0xcd9e8d5703047827 */ /* 0x000fe200078e00ff */
[----:B------:R-:W-:Y:S01]  /*1160*/  LOP3.LUT R7, R14, UR8, R7, 0x96, !PT ;  /* 0x000000080e077c12 */ /* 0x000fe2000f8e9607 */
[----:B------:R-:W-:Y:S01]  /*1170*/  UIADD3 UR8, UPT, UPT, UR4, 0x78dde6e4, URZ ;  /* 0x78dde6e404087890 */ /* 0x000fe2000fffe0ff */
[----:B------:R-:W-:Y:S01]  /*1180*/  PRMT R34, R71, 0x7632, R34 ;  /* 0x0000763247227816 */ /* 0x000fe20000000022 */
[----:B------:R-:W-:Y:S01]  /*1190*/  IMAD R6, R3, -0x326172a9, RZ ;  /* 0xcd9e8d5703067824 */ /* 0x000fe200078e02ff */
[----:B------:R-:W-:Y:S01]  /*11a0*/  LOP3.LUT R4, R5, UR9, R4, 0x96, !PT ;  /* 0x0000000905047c12 */ /* 0x000fe2000f8e9604 */
[----:B------:R-:W-:Y:S01]  /*11b0*/  UIADD3 UR9, UPT, UPT, UR5, -0x126145ec, URZ ;  /* 0xed9eba1405097890 */ /* 0x000fe2000fffe0ff */
[----:B------:R-:W-:Y:S01]  /*11c0*/  IMAD.HI.U32 R3, R7, -0x326172a9, RZ ;  /* 0xcd9e8d5707037827 */ /* 0x000fe200078e00ff */
[----:B------:R-:W-:Y:S01]  /*11d0*/  STL.S16 [R1+0x6c], R38 ;  /* 0x00006c2601007387 */ /* 0x000fe20000100600 */
[----:B------:R-:W-:Y:S01]  /*11e0*/  PRMT R33, R66, 0x7632, R33 ;  /* 0x0000763242217816 */ /* 0x000fe20000000021 */
[----:B------:R-:W-:Y:S01]  /*11f0*/  UIADD3 UR12, UPT, UPT, UR4, -0x700cb87f, URZ ;  /* 0x8ff34781040c7890 */ /* 0x000fe2000fffe0ff */
[----:B------:R-:W-:Y:S01]  /*1200*/  IMAD R5, R2, -0x2daee0ad, RZ ;  /* 0xd2511f5302057824 */ /* 0x000fe200078e02ff */
[----:B------:R-:W-:Y:S01]  /*1210*/  LOP3.LUT R3, R6, UR8, R3, 0x96, !PT ;  /* 0x0000000806037c12 */ /* 0x000fe2000f8e9603 */
[----:B------:R-:W-:Y:S01]  /*1220*/  IMAD.HI.U32 R2, R4, -0x2daee0ad, RZ ;  /* 0xd2511f5304027827 */ /* 0x000fe200078e00ff */
[----:B------:R-:W-:Y:S01]  /*1230*/  UIADD3 UR8, UPT, UPT, UR4, -0x4ab325aa, URZ ;  /* 0xb54cda5604087890 */ /* 0x000fe2000fffe0ff */
[----:B------:R-:W-:Y:S01]  /*1240*/  STL.S16 [R1+0x68], R37 ;  /* 0x0000682501007387 */ /* 0x000fe20000100600 */
[----:B------:R-:W-:Y:S01]  /*1250*/  PRMT R32, R70, 0x7632, R32 ;  /* 0x0000763246207816 */ /* 0x000fe20000000020 */
[----:B------:R-:W-:Y:S01]  /*1260*/  IMAD R6, R4, -0x2daee0ad, RZ ;  /* 0xd2511f5304067824 */ /* 0x000fe200078e02ff */
[----:B------:R-:W-:Y:S01]  /*1270*/  LOP3.LUT R2, R5, UR9, R2, 0x96, !PT ;  /* 0x0000000905027c12 */ /* 0x000fe2000f8e9602 */
[----:B------:R-:W-:Y:S01]  /*1280*/  IMAD.HI.U32 R5, R3, -0x2daee0ad, RZ ;  /* 0xd2511f5303057827 */ /* 0x000fe200078e00ff */
[----:B------:R-:W-:Y:S01]  /*1290*/  UIADD3 UR9, UPT, UPT, UR5, 0x646e171e, URZ ;  /* 0x646e171e05097890 */ /* 0x000fe2000fffe0ff */
[----:B------:R-:W-:Y:S01]  /*12a0*/  STL.S16 [R1+0x64], R36 ;  /* 0x0000642401007387 */ /* 0x000fe20000100600 */
[----:B------:R-:W-:Y:S01]  /*12b0*/  PRMT R31, R65, 0x7632, R31 ;  /* 0x00007632411f7816 */ /* 0x000fe2000000001f */
[----:B------:R-:W-:Y:S01]  /*12c0*/  IMAD R7, R7, -0x326172a9, RZ ;  /* 0xcd9e8d5707077824 */ /* 0x000fe200078e02ff */
[----:B------:R-:W-:Y:S01]  /*12d0*/  LOP3.LUT R5, R6, UR14, R5, 0x96, !PT ;  /* 0x0000000e06057c12 */ /* 0x000fe2000f8e9605 */
[C---:B------:R-:W-:Y:S01]  /*12e0*/  IMAD.HI.U32 R4, R2.reuse, -0x326172a9, RZ ;  /* 0xcd9e8d5702047827 */ /* 0x040fe200078e00ff */
[----:B------:R-:W-:Y:S01]  /*12f0*/  STL.S16 [R1+0x60], R35 ;  /* 0x0000602301007387 */ /* 0x000fe20000100600 */
[----:B------:R-:W-:Y:S01]  /*1300*/  PRMT R30, R69, 0x7632, R30 ;  /* 0x00007632451e7816 */ /* 0x000fe2000000001e */
[----:B------:R-:W-:Y:S01]  /*1310*/  UISETP.NE.AND.EX UP0, UPT, UR13, URZ, UPT, UP0 ;  /* 0x000000ff0d00728c */ /* 0x000fe2000bf05300 */
[----:B------:R-:W-:Y:S01]  /*1320*/  IMAD R6, R3, -0x2daee0ad, RZ ;  /* 0xd2511f5303067824 */ /* 0x000fe200078e02ff */
[----:B------:R-:W-:Y:S01]  /*1330*/  LOP3.LUT R4, R7, UR10, R4, 0x96, !PT ;  /* 0x0000000a07047c12 */ /* 0x000fe2000f8e9604 */
[----:B------:R-:W-:Y:S01]  /*1340*/  IMAD R7, R2, -0x326172a9, RZ ;  /* 0xcd9e8d5702077824 */ /* 0x000fe200078e02ff */
[----:B------:R-:W-:Y:S01]  /*1350*/  UIADD3 UR10, UPT, UPT, UR4, 0x5384540f, URZ ;  /* 0x5384540f040a7890 */ /* 0x000fe2000fffe0ff */
[----:B------:R-:W-:Y:S01]  /*1360*/  IMAD.HI.U32 R2, R5, -0x326172a9, RZ ;  /* 0xcd9e8d5705027827 */ /* 0x000fe200078e00ff */
[----:B------:R-:W-:Y:S01]  /*1370*/  STL.S16 [R1+0x5c], R34 ;  /* 0x00005c2201007387 */ /* 0x000fe20000100600 */
[----:B------:R-:W-:Y:S01]  /*1380*/  PRMT R29, R64, 0x7632, R29 ;  /* 0x00007632401d7816 */ /* 0x000fe2000000001d */
[----:B------:R-:W0:Y:S01]  /*1390*/  LDCU.U8 UR11, c[0x0][0x410] ;  /* 0x00008200ff0b77ac */ /* 0x000e220008000000 */
[C---:B------:R-:W-:Y:S01]  /*13a0*/  IMAD.HI.U32 R3, R4.reuse, -0x2daee0ad, RZ ;  /* 0xd2511f5304037827 */ /* 0x040fe200078e00ff */
[----:B------:R-:W-:Y:S01]  /*13b0*/  LOP3.LUT R2, R7, UR8, R2, 0x96, !PT ;  /* 0x0000000807027c12 */ /* 0x000fe2000f8e9602 */
[----:B------:R-:W-:Y:S01]  /*13c0*/  STL.S16 [R1+0x58], R33 ;  /* 0x0000582101007387 */ /* 0x000fe20000100600 */
[----:B------:R-:W-:Y:S01]  /*13d0*/  UIADD3 UR8, UPT, UPT, UR5, 0x1fd5c5a3, URZ ;  /* 0x1fd5c5a305087890 */ /* 0x000fe2000fffe0ff */
[----:B------:R-:W-:Y:S01]  /*13e0*/  IMAD R7, R4, -0x2daee0ad, RZ ;  /* 0xd2511f5304077824 */ /* 0x000fe200078e02ff */
[----:B------:R-:W-:Y:S01]  /*13f0*/  LOP3.LUT R3, R6, UR9, R3, 0x96, !PT ;  /* 0x0000000906037c12 */ /* 0x000fe2000f8e9603 */
[----:B------:R-:W-:Y:S01]  /*1400*/  IMAD.HI.U32 R6, R2, -0x2daee0ad, RZ ;  /* 0xd2511f5302067827 */ /* 0x000fe200078e00ff */
[----:B------:R-:W-:Y:S01]  /*1410*/  PRMT R28, R68, 0x7632, R28 ;  /* 0x00007632441c7816 */ /* 0x000fe2000000001c */
[----:B------:R-:W-:Y:S01]  /*1420*/  STL.S16 [R1+0x54], R32 ;  /* 0x0000542001007387 */ /* 0x000fe20000100600 */
[----:B------:R-:W-:Y:S01]  /*1430*/  PRMT R27, R79, 0x7632, R27 ;  /* 0x000076324f1b7816 */ /* 0x000fe2000000001b */
        /* <DEDUP_REMOVED lines=8> */
[----:B------:R-:W-:Y:S01]  /*14c0*/  IMAD R3, R3, -0x326172a9, RZ ;  /* 0xcd9e8d5703037824 */ /* 0x000fe200078e02ff */
[----:B------:R-:W-:Y:S01]  /*14d0*/  STL.S16 [R1+0x4c], R30 ;  /* 0x00004c1e01007387 */ /* 0x000fe20000100600 */
[----:B------:R-:W-:Y:S01]  /*14e0*/  IMAD.HI.U32 R2, R6, -0x326172a9, RZ ;  /* 0xcd9e8d5706027827 */ /* 0x000fe200078e00ff */
[----:B------:R-:W-:Y:S01]  /*14f0*/  PRMT R25, R78, 0x7632, R25 ;  /* 0x000076324e197816 */ /* 0x000fe20000000019 */
[----:B------:R-:W-:Y:S01]  /*1500*/  UIADD3 UR9, UPT, UPT, UR5, -0x695add53, URZ ;  /* 0x96a522ad05097890 */ /* 0x000fe2000fffe0ff */
[----:B------:R-:W-:Y:S01]  /*1510*/  STL.S16 [R1+0x48], R29 ;  /* 0x0000481d01007387 */ /* 0x000fe20000100600 */
[----:B------:R-:W-:Y:S01]  /*1520*/  IMAD.HI.U32 R5, R4, -0x2daee0ad, RZ ;  /* 0xd2511f5304057827 */ /* 0x000fe200078e00ff */
[----:B------:R-:W-:Y:S01]  /*1530*/  LOP3.LUT R2, R3, UR15, R2, 0x96, !PT ;  /* 0x0000000f03027c12 */ /* 0x000fe2000f8e9602 */
[----:B------:R-:W1:Y:S01]  /*1540*/  LDCU UR10, c[0x0][0x388] ;  /* 0x00007100ff0a77ac */ /* 0x000e620008000800 */
[----:B------:R-:W-:Y:S01]  /*1550*/  PRMT R24, R82, 0x7632, R24 ;  /* 0x0000763252187816 */ /* 0x000fe20000000018 */
[----:B------:R-:W-:Y:S01]  /*1560*/  STL.S16 [R1+0x44], R28 ;  /* 0x0000441c01007387 */ /* 0x000fe20000100600 */
[----:B------:R-:W-:Y:S01]  /*1570*/  LOP3.LUT R14, R14, UR8, R5, 0x96, !PT ;  /* 0x000000080e0e7c12 */ /* 0x000fe2000f8e9605 */
[----:B------:R-:W-:Y:S01]  /*1580*/  IMAD R3, R6, -0x326172a9, RZ ;  /* 0xcd9e8d5706037824 */ /* 0x000fe200078e02ff */
[----:B------:R-:W-:Y:S01]  /*1590*/  PRMT R23, R77, 0x7632, R23 ;  /* 0x000076324d177816 */ /* 0x000fe20000000017 */
[----:B------:R-:W-:Y:S01]  /*15a0*/  STL.S16 [R1+0x40], R27 ;  /* 0x0000401b01007387 */ /* 0x000fe20000100600 */
[----:B------:R-:W-:Y:S01]  /*15b0*/  PRMT R22, R81, 0x7632, R22 ;  /* 0x0000763251167816 */ /* 0x000fe20000000016 */
[----:B------:R-:W-:Y:S01]  /*15c0*/  IMAD R4, R4, -0x2daee0ad, RZ ;  /* 0xd2511f5304047824 */ /* 0x000fe200078e02ff */
[----:B------:R-:W-:Y:S01]  /*15d0*/  PRMT R21, R76, 0x7632, R21 ;  /* 0x000076324c157816 */ /* 0x000fe20000000015 */
[----:B------:R-:W-:Y:S01]  /*15e0*/  STL.S16 [R1+0x3c], R26 ;  /* 0x00003c1a01007387 */ /* 0x000fe20000100600 */
[----:B------:R-:W-:Y:S01]  /*15f0*/  PRMT R20, R80, 0x7632, R20 ;  /* 0x0000763250147816 */ /* 0x000fe20000000014 */
[----:B------:R-:W-:Y:S01]  /*1600*/  IMAD.HI.U32 R7, R2, -0x2daee0ad, RZ ;  /* 0xd2511f5302077827 */ /* 0x000fe200078e00ff */
[----:B------:R-:W-:Y:S01]  /*1610*/  PRMT R19, R91, 0x7632, R19 ;  /* 0x000076325b137816 */ /* 0x000fe20000000013 */
[----:B------:R-:W-:Y:S01]  /*1620*/  STL.S16 [R1+0x38], R25 ;  /* 0x0000381901007387 */ /* 0x000fe20000100600 */
[----:B------:R-:W-:Y:S01]  /*1630*/  PRMT R18, R95, 0x7632, R18 ;  /* 0x000076325f127816 */ /* 0x000fe20000000012 */
[----:B------:R-:W-:Y:S01]  /*1640*/  IMAD.HI.U32 R6, R14, -0x326172a9, RZ ;  /* 0xcd9e8d570e067827 */ /* 0x000fe200078e00ff */
[----:B------:R-:W-:Y:S01]  /*1650*/  PRMT R17, R90, 0x7632, R17 ;  /* 0x000076325a117816 */ /* 0x000fe20000000011 */
[----:B------:R-:W-:Y:S01]  /*1660*/  STL.S16 [R1+0x34], R24 ;  /* 0x0000341801007387 */ /* 0x000fe20000100600 */
[----:B------:R-:W-:Y:S01]  /*1670*/  PRMT R16, R94, 0x7632, R16 ;  /* 0x000076325e107816 */ /* 0x000fe20000000010 */
[----:B------:R-:W-:Y:S01]  /*1680*/  IMAD R168, R2, -0x2daee0ad, RZ ;  /* 0xd2511f5302a87824 */ /* 0x000fe200078e02ff */
[----:B------:R-:W-:Y:S01]  /*1690*/  PRMT R15, R89, 0x7632, R15 ;  /* 0x00007632590f7816 */ /* 0x000fe2000000000f */
[----:B------:R-:W-:Y:S01]  /*16a0*/  STL.S16 [R1+0x30], R23 ;  /* 0x0000301701007387 */ /* 0x000fe20000100600 */
[----:B------:R-:W-:Y:S01]  /*16b0*/  LOP3.LUT R7, R4, UR9, R7, 0x96, !PT ;  /* 0x0000000904077c12 */ /* 0x000fe2000f8e9607 */
[----:B------:R-:W2:Y:S01]  /*16c0*/  LDCU.64 UR8, c[0x0][0x3a0] ;  /* 0x00007400ff0877ac */ /* 0x000ea20008000a00 */
[----:B------:R-:W-:Y:S01]  /*16d0*/  PRMT R13, R93, 0x7632, R13 ;  /* 0x000076325d0d7816 */ /* 0x000fe2000000000d */
[----:B------:R-:W-:Y:S01]  /*16e0*/  STL.S16 [R1+0x2c], R22 ;  /* 0x00002c1601007387 */ /* 0x000fe20000100600 */
[----:B------:R-:W-:Y:S01]  /*16f0*/  LOP3.LUT R6, R3, UR12, R6, 0x96, !PT ;  /* 0x0000000c03067c12 */ /* 0x000fe2000f8e9606 */
[----:B------:R-:W3:Y:S01]  /*1700*/  LDCU UR12, c[0x0][0x448] ;  /* 0x00008900ff0c77ac */ /* 0x000ee20008000800 */
[----:B------:R-:W-:Y:S01]  /*1710*/  PRMT R4, R88, 0x7632, R4 ;  /* 0x0000763258047816 */ /* 0x000fe20000000004 */
[----:B------:R-:W-:Y:S01]  /*1720*/  STL.S16 [R1+0x28], R21 ;  /* 0x0000281501007387 */ /* 0x000fe20000100600 */
[----:B------:R-:W-:-:S02]  /*1730*/  LOP3.LUT R5, R0, 0x3, RZ, 0xc0, !PT ;  /* 0x0000000300057812 */ /* 0x000fc400078ec0ff */
[----:B------:R-:W-:Y:S01]  /*1740*/  PRMT R3, R92, 0x7632, R3 ;  /* 0x000076325c037816 */ /* 0x000fe20000000003 */
[----:B------:R-:W-:Y:S01]  /*1750*/  STL.S16 [R1+0x24], R20 ;  /* 0x0000241401007387 */ /* 0x000fe20000100600 */
[----:B------:R-:W-:Y:S02]  /*1760*/  PRMT R0, R103, 0x7632, R0 ;  /* 0x0000763267007816 */ /* 0x000fe40000000000 */
[----:B------:R-:W-:Y:S01]  /*1770*/  PRMT R251, R175, 0x7632, R251 ;  /* 0x00007632affb7816 */ /* 0x000fe200000000fb */
[----:B------:R-:W-:Y:S01]  /*1780*/  STL.S16 [R1+0x20], R19 ;  /* 0x0000201301007387 */ /* 0x000fe20000100600 */
[----:B------:R-:W-:Y:S02]  /*1790*/  PRMT R250, R102, 0x7632, R250 ;  /* 0x0000763266fa7816 */ /* 0x000fe400000000fa */
[----:B------:R-:W-:Y:S01]  /*17a0*/  PRMT R249, R174, 0x7632, R249 ;  /* 0x00007632aef97816 */ /* 0x000fe200000000f9 */
[----:B------:R-:W-:Y:S01]  /*17b0*/  STL.S16 [R1+0x1c], R18 ;  /* 0x00001c1201007387 */ /* 0x000fe20000100600 */
[----:B------:R-:W-:-:S02]  /*17c0*/  PRMT R248, R101, 0x7632, R248 ;  /* 0x0000763265f87816 */ /* 0x000fc400000000f8 */
        /* <DEDUP_REMOVED lines=19> */
[----:B------:R1:W-:Y:S01]  /*1900*/  STL.S16 [R1], R0 ;  /* 0x0000000001007387 */ /* 0x0003e20000100600 */
[----:B------:R-:W-:Y:S01]  /*1910*/  PRMT R234, R118, 0x7632, R234 ;  /* 0x0000763276ea7816 */ /* 0x000fe200000000ea */
[----:B----4-:R-:W-:Y:S01]  /*1920*/  IMAD R4, R14, -0x326172a9, RZ ;  /* 0xcd9e8d570e047824 */ /* 0x010fe200078e02ff */
[----:B------:R-:W-:Y:S02]  /*1930*/  PRMT R233, R182, 0x7632, R233 ;  /* 0x00007632b6e97816 */ /* 0x000fe400000000e9 */
[----:B------:R-:W-:Y:S01]  /*1940*/  PRMT R232, R117, 0x7632, R232 ;  /* 0x0000763275e87816 */ /* 0x000fe200000000e8 */
[----:B0-----:R-:W-:Y:S01]  /*1950*/  IMAD.MOV.U32 R3, RZ, RZ, RZ ;  /* 0x000000ffff037224 */ /* 0x001fe200078e00ff */
        /* <DEDUP_REMOVED lines=42> */
[----:B-123--:R-:W-:-:S07]  /*1c00*/  PRMT R189, R120, 0x7632, R189 ;  /* 0x0000763278bd7816 */ /* 0x00efce00000000bd */
.L_x_4496:
[----:B------:R-:W0:Y:S01]  /*1c10*/  @UP0 LDCU.64 UR14, c[0x0][0x3e0] ;  /* 0x00007c00ff0e07ac */ /* 0x000e220008000a00 */
[----:B------:R-:W-:Y:S01]  /*1c20*/  PLOP3.LUT P0, PT, PT, PT, UP0, 0x80, 0x8 ;  /* 0x000000000008781c */ /* 0x000fe20003f0f008 */
[----:B------:R-:W-:Y:S01]  /*1c30*/  IMAD.MOV.U32 R128, RZ, RZ, 0x2 ;  /* 0x00000002ff807424 */ /* 0x000fe200078e00ff */
[----:B------:R-:W-:-:S11]  /*1c40*/  PLOP3.LUT P1, PT, PT, PT, UP0, 0x80, 0x8 ;  /* 0x000000000008781c */ /* 0x000fd60003f2f008 */
[----:B0-----:R-:W-:-:S06]  /*1c50*/  @P0 IMAD.WIDE R128, R10, R128, UR14 ;  /* 0x0000000e0a800e25 */ /* 0x001fcc000f8e0280 */
[----:B------:R-:W2:Y:S01]  /*1c60*/  @P1 LDG.E.U16 R128, desc[UR6][R128.64] ;  /* 0x0000000680801981 */ /* 0x000ea2000c1e1500 */
[----:B------:R-:W-:Y:S01]  /*1c70*/  PLOP3.LUT P0, PT, PT, PT, UP0, 0x80, 0x8 ;  /* 0x000000000008781c */ /* 0x000fe20003f0f008 */
[----:B------:R-:W-:Y:S02]  /*1c80*/  IMAD R2, R10, UR10, RZ ;  /* 0x0000000a0a027c24 */ /* 0x000fe4000f8e02ff */
[----:B------:R-:W-:Y:S01]  /*1c90*/  HFMA2 R165, -RZ, RZ, 1.875, 0 ;  /* 0x3f800000ffa57431 */ /* 0x000fe200000001ff */
[----:B------:R-:W0:Y:S01]  /*1ca0*/  S2R R252, SR_TID.X ;  /* 0x0000000000fc7919 */ /* 0x000e220000002100 */
[----:B------:R-:W-:Y:S01]  /*1cb0*/  ISETP.GE.U32.AND P2, PT, R11, 0x20, PT ;  /* 0x000000200b00780c */ /* 0x000fe20003f46070 */
[----:B------:R-:W-:Y:S01]  /*1cc0*/  BSSY.RECONVERGENT B0, `(.L_x_3808) ;  /* 0x0000681000007945 */ /* 0x000fe20003800200 */
[----:B------:R-:W-:-:S11]  /*1cd0*/  LOP3.LUT R0, R0, 0xffffffef, RZ, 0xc0, !PT ;  /* 0xffffffef00007812 */ /* 0x000fd600078ec0ff */
[----:B------:R-:W-:Y:S01]  /*1ce0*/  @P2 LOP3.LUT R0, R0, 0x10, RZ, 0xfc, !PT ;  /* 0x0000001000002812 */ /* 0x000fe200078efcff */
[----:B--2---:R-:W-:Y:S01]  /*1cf0*/  @P0 IMAD.U32 R165, R128, 0x10000, RZ ;  /* 0x0001000080a50824 */ /* 0x004fe200078e00ff */
[----:B------:R-:W-:-:S04]  /*1d00*/  SHF.R.S32.HI R128, RZ, 0x1f, R2 ;  /* 0x0000001fff807819 */ /* 0x000fc80000011402 */
[----:B------:R-:W-:Y:S02]  /*1d10*/  LEA.HI R2, R128, R2, RZ, 0x3 ;  /* 0x0000000280027211 */ /* 0x000fe400078f18ff */
[----:B0-----:R-:W-:-:S04]  /*1d20*/  LOP3.LUT R128, R252, 0x1f, RZ, 0xc0, !PT ;  /* 0x0000001ffc807812 */ /* 0x001fc800078ec0ff */
[----:B------:R-:W-:-:S05]  /*1d30*/  LEA.HI.SX32 R2, R2, R128, 0x1d ;  /* 0x0000008002027211 */ /* 0x000fca00078feaff */
[----:B------:R-:W-:Y:S01]  /*1d40*/  IMAD.MOV.U32 R166, RZ, RZ, R2 ;  /* 0x000000ffffa67224 */ /* 0x000fe200078e0002 */
        /* <DEDUP_REMOVED lines=12> */
[----:B------:R-:W-:Y:S01]  /*1e10*/  MOV R134, 0x2 ;  /* 0x0000000200867802 */ /* 0x000fe20000000f00 */
[----:B------:R-:W-:Y:S02]  /*1e20*/  IMAD.MOV.U32 R25, RZ, RZ, R4 ;  /* 0x000000ffff197224 */ /* 0x000fe400078e0004 */
[----:B------:R-:W-:-:S08]  /*1e30*/  IMAD.MOV.U32 R166, RZ, RZ, R168 ;  /* 0x000000ffffa67224 */ /* 0x000fd000078e00a8 */
[----:B------:R-:W-:Y:S05]  /*1e40*/  @!P0 BRA `(.L_x_3812) ;  /* 0x00000004005c8947 */ /* 0x000fea0003800000 */
[----:B------:R-:W-:-:S05]  /*1e50*/  HFMA2 R25, -RZ, RZ, 0, 1.1920928955078125e-07 ;  /* 0x00000002ff197431 */ /* 0x000fca00000001ff */
[----:B------:R-:W-:-:S05]  /*1e60*/  VIADDMNMX.U32 R25, R5, 0xfffffffe, R25, PT ;  /* 0xfffffffe05197846 */ /* 0x000fca0003800019 */
[----:B------:R-:W-:-:S04]  /*1e70*/  IMAD.SHL.U32 R25, R25, 0x4, RZ ;  /* 0x0000000419197824 */ /* 0x000fc800078e00ff */
[----:B------:R-:W0:Y:S02]  /*1e80*/  LDC R134, c[0x2][R25] ;  /* 0x0080000019867b82 */ /* 0x000e240000000800 */
[----:B0-----:R-:W-:-:S04]  /*1e90*/  SHF.R.S32.HI R135, RZ, 0x1f, R134 ;  /* 0x0000001fff877819 */ /* 0x001fc80000011486 */
.L_x_71268:
[----:B------:R-:W-:Y:S05]  /*1ea0*/  BRX R134 -0x1eb0                                       (*"BRANCH_TARGETS .L_x_71269,.L_x_71270,.L_x_71271"*) ;  /* 0xffffffe086547949 */ /* 0x000fea000383ffff */
.L_x_71271:
[----:B------:R-:W-:Y:S01]  /*1eb0*/  VIADD R134, R5, 0x1 ;  /* 0x0000000105867836 */ /* 0x000fe20000000000 */
[----:B------:R-:W-:Y:S01]  /*1ec0*/  MOV R166, R168 ;  /* 0x000000a800a67202 */ /* 0x000fe20000000f00 */
[----:B------:R-:W-:Y:S01]  /*1ed0*/  IMAD.MOV.U32 R25, RZ, RZ, R6 ;  /* 0x000000ffff197224 */ /* 0x000fe200078e0006 */
[----:B------:R-:W-:Y:S06]  /*1ee0*/  BRA `(.L_x_3812) ;  /* 0x0000000400347947 */ /* 0x000fec0003800000 */
.L_x_71269:
[----:B------:R-:W-:Y:S01]  /*1ef0*/  IMAD.MOV.U32 R166, RZ, RZ, R168 ;  /* 0x000000ffffa67224 */ /* 0x000fe200078e00a8 */
[----:B------:R-:W-:Y:S01]  /*1f00*/  MOV R134, 0x3 ;  /* 0x0000000300867802 */ /* 0x000fe20000000f00 */
[----:B------:R-:W-:Y:S01]  /*1f10*/  IMAD.MOV.U32 R25, RZ, RZ, R7 ;  /* 0x000000ffff197224 */ /* 0x000fe200078e0007 */
[----:B------:R-:W-:Y:S06]  /*1f20*/  BRA `(.L_x_3812) ;  /* 0x0000000400247947 */ /* 0x000fec0003800000 */
.L_x_71270:
[----:B------:R-:W-:Y:S01]  /*1f30*/  VIADD R9, R9, 0x1 ;  /* 0x0000000109097836 */ /* 0x000fe20000000000 */
[----:B------:R-:W-:Y:S04]  /*1f40*/  BSSY.RECONVERGENT B2, `(.L_x_3813) ;  /* 0x000000b000027945 */ /* 0x000fe80003800200 */
        /* <DEDUP_REMOVED lines=10> */
.L_x_3814:
[----:B------:R-:W-:Y:S05]  /*1ff0*/  BSYNC.RECONVERGENT B2 ;  /* 0x0000000000027941 */ /* 0x000fea0003800200 */
.L_x_3813:
[----:B------:R-:W-:Y:S01]  /*2000*/  IMAD.WIDE.U32 R4, R9, -0x2daee0ad, RZ ;  /* 0xd2511f5309047825 */ /* 0x000fe200078e00ff */
[----:B------:R-:W-:Y:S01]  /*2010*/  UIADD3 UR13, UPT, UPT, UR4, -0x61c88647, URZ ;  /* 0x9e3779b9040d7890 */ /* 0x000fe2000fffe0ff */
[----:B------:R-:W-:Y:S02]  /*2020*/  MOV R25, R168 ;  /* 0x000000a800197202 */ /* 0x000fe40000000f00 */
[----:B------:R-:W-:Y:S01]  /*2030*/  IMAD.WIDE.U32 R6, R12, -0x326172a9, RZ ;  /* 0xcd9e8d570c067825 */ /* 0x000fe200078e00ff */
[----:B------:R-:W-:-:S04]  /*2040*/  LOP3.LUT R134, R3, UR5, R5, 0x96, !PT ;  /* 0x0000000503867c12 */ /* 0x000fc8000f8e9605 */
[----:B------:R-:W-:Y:S01]  /*2050*/  LOP3.LUT R7, R8, UR4, R7, 0x96, !PT ;  /* 0x0000000408077c12 */ /* 0x000fe2000f8e9607 */
[----:B------:R-:W-:-:S05]  /*2060*/  IMAD.WIDE.U32 R134, R134, -0x326172a9, RZ ;  /* 0xcd9e8d5786867825 */ /* 0x000fca00078e00ff */
[----:B------:R-:W-:Y:S01]  /*2070*/  LOP3.LUT R5, R6, UR13, R135, 0x96, !PT ;  /* 0x0000000d06057c12 */ /* 0x000fe2000f8e9687 */
[----:B------:R-:W-:Y:S01]  /*2080*/  UIADD3 UR13, UPT, UPT, UR5, -0x4498517b, URZ ;  /* 0xbb67ae85050d7890 */ /* 0x000fe2000fffe0ff */
[----:B------:R-:W-:-:S05]  /*2090*/  IMAD.WIDE.U32 R6, R7, -0x2daee0ad, RZ ;  /* 0xd2511f5307067825 */ /* 0x000fca00078e00ff */
[----:B------:R-:W-:Y:S01]  /*20a0*/  LOP3.LUT R7, R4, UR13, R7, 0x96, !PT ;  /* 0x0000000d04077c12 */ /* 0x000fe2000f8e9607 */
[----:B------:R-:W-:Y:S01]  /*20b0*/  UIADD3 UR13, UPT, UPT, UR5, 0x76cf5d0a, URZ ;  /* 0x76cf5d0a050d7890 */ /* 0x000fe2000fffe0ff */
[----:B------:R-:W-:-:S05]  /*20c0*/  IMAD.WIDE.U32 R4, R5, -0x2daee0ad, RZ ;  /* 0xd2511f5305047825 */ /* 0x000fca00078e00ff */
[----:B------:R-:W-:Y:S01]  /*20d0*/  LOP3.LUT R5, R6, UR13, R5, 0x96, !PT ;  /* 0x0000000d06057c12 */ /* 0x000fe2000f8e9605 */
[----:B------:R-:W-:Y:S01]  /*20e0*/  UIADD3 UR13, UPT, UPT, UR4, 0x3c6ef372, URZ ;  /* 0x3c6ef372040d7890 */ /* 0x000fe2000fffe0ff */
[----:B------:R-:W-:-:S05]  /*20f0*/  IMAD.WIDE.U32 R6, R7, -0x326172a9, RZ ;  /* 0xcd9e8d5707067825 */ /* 0x000fca00078e00ff */
[----:B------:R-:W-:Y:S01]  /*2100*/  LOP3.LUT R134, R134, UR13, R7, 0x96, !PT ;  /* 0x0000000d86867c12 */ /* 0x000fe2000f8e9607 */
[----:B------:R-:W-:-:S04]  /*2110*/  UIADD3 UR13, UPT, UPT, UR5, 0x32370b8f, URZ ;  /* 0x32370b8f050d7890 */ /* 0x000fc8000fffe0ff */
[----:B------:R-:W-:-:S05]  /*2120*/  IMAD.WIDE.U32 R134, R134, -0x2daee0ad, RZ ;  /* 0xd2511f5386867825 */ /* 0x000fca00078e00ff */
[----:B------:R-:W-:Y:S01]  /*2130*/  LOP3.LUT R135, R4, UR13, R135, 0x96, !PT ;  /* 0x0000000d04877c12 */ /* 0x000fe2000f8e9687 */
[----:B------:R-:W-:Y:S01]  /*2140*/  UIADD3 UR13, UPT, UPT, UR4, -0x255992d5, URZ ;  /* 0xdaa66d2b040d7890 */ /* 0x000fe2000fffe0ff */
[----:B------:R-:W-:-:S05]  /*2150*/  IMAD.WIDE.U32 R4, R5, -0x326172a9, RZ ;  /* 0xcd9e8d5705047825 */ /* 0x000fca00078e00ff */
[----:B------:R-:W-:Y:S01]  /*2160*/  LOP3.LUT R6, R6, UR13, R5, 0x96, !PT ;  /* 0x0000000d06067c12 */ /* 0x000fe2000f8e9605 */
[----:B------:R-:W-:-:S04]  /*2170*/  UIADD3 UR13, UPT, UPT, UR5, -0x126145ec, URZ ;  /* 0xed9eba14050d7890 */ /* 0x000fc8000fffe0ff */
[----:B------:R-:W-:-:S05]  /*2180*/  IMAD.WIDE.U32 R6, R6, -0x2daee0ad, RZ ;  /* 0xd2511f5306067825 */ /* 0x000fca00078e00ff */
[----:B------:R-:W-:Y:S01]  /*2190*/  LOP3.LUT R7, R134, UR13, R7, 0x96, !PT ;  /* 0x0000000d86077c12 */ /* 0x000fe2000f8e9607 */
[----:B------:R-:W-:Y:S01]  /*21a0*/  UIADD3 UR13, UPT, UPT, UR4, 0x78dde6e4, URZ ;  /* 0x78dde6e4040d7890 */ /* 0x000fe2000fffe0ff */
        /* <DEDUP_REMOVED lines=14> */
[----:B------:R-:W-:-:S04]  /*2290*/  UIADD3 UR13, UPT, UPT, UR5, 0x1fd5c5a3, URZ ;  /* 0x1fd5c5a3050d7890 */ /* 0x000fc8000fffe0ff */
        /* <DEDUP_REMOVED lines=8> */
[----:B------:R-:W-:Y:S01]  /*2320*/  UIADD3 UR13, UPT, UPT, UR4, -0xe443238, URZ ;  /* 0xf1bbcdc8040d7890 */ /* 0x000fe2000fffe0ff */
[----:B------:R-:W-:-:S05]  /*2330*/  IMAD.WIDE.U32 R6, R7, -0x326172a9, RZ ;  /* 0xcd9e8d5707067825 */ /* 0x000fca00078e00ff */
[----:B------:R-:W-:Y:S01]  /*2340*/  LOP3.LUT R166, R134, UR13, R7, 0x96, !PT ;  /* 0x0000000d86a67c12 */ /* 0x000fe2000f8e9607 */
[----:B------:R-:W-:Y:S01]  /*2350*/  UIADD3 UR13, UPT, UPT, UR5, -0x695add53, URZ ;  /* 0x96a522ad050d7890 */ /* 0x000fe2000fffe0ff */
[----:B------:R-:W-:-:S03]  /*2360*/  IMAD.MOV.U32 R134, RZ, RZ, RZ ;  /* 0x000000ffff867224 */ /* 0x000fc600078e00ff */
[----:B------:R-:W-:-:S05]  /*2370*/  IMAD.WIDE.U32 R166, R166, -0x2daee0ad, RZ ;  /* 0xd2511f53a6a67825 */ /* 0x000fca00078e00ff */
[----:B------:R-:W-:Y:S01]  /*2380*/  LOP3.LUT R7, R4, UR13, R167, 0x96, !PT ;  /* 0x0000000d04077c12 */ /* 0x000fe2000f8e96a7 */
[----:B------:R-:W-:Y:S01]  /*2390*/  UIADD3 UR13, UPT, UPT, UR4, -0x700cb87f, URZ ;  /* 0x8ff34781040d7890 */ /* 0x000fe2000fffe0ff */
[----:B------:R-:W-:-:S05]  /*23a0*/  IMAD.WIDE.U32 R4, R5, -0x326172a9, RZ ;  /* 0xcd9e8d5705047825 */ /* 0x000fca00078e00ff */
[----:B------:R-:W-:-:S07]  /*23b0*/  LOP3.LUT R6, R6, UR13, R5, 0x96, !PT ;  /* 0x0000000d06067c12 */ /* 0x000fce000f8e9605 */
.L_x_3812:
[----:B------:R-:W-:Y:S05]  /*23c0*/  BSYNC.RECONVERGENT B1 ;  /* 0x0000000000017941 */ /* 0x000fea0003800200 */
.L_x_3811:
[----:B------:R-:W0:Y:S01]  /*23d0*/  LDC R168, c[0x0][0x404] ;  /* 0x00010100ffa87b82 */ /* 0x000e220000000800 */
[----:B------:R-:W-:Y:S01]  /*23e0*/  I2FP.F32.U32 R5, R25 ;  /* 0x0000001900057245 */ /* 0x000fe20000201000 */
[----:B------:R-:W-:Y:S01]  /*23f0*/  IMAD.MOV.U32 R169, RZ, RZ, 0x2f800000 ;  /* 0x2f800000ffa97424 */ /* 0x000fe200078e00ff */
[----:B------:R-:W-:Y:S01]  /*2400*/  ISETP.NE.AND P1, PT, R134, 0x1, PT ;  /* 0x000000018600780c */ /* 0x000fe20003f25270 */
[----:B-----5:R-:W-:Y:S01]  /*2410*/  IMAD.U32 R25, R44, 0x10000, RZ ;  /* 0x000100002c197824 */ /* 0x020fe200078e00ff */
[----:B------:R-:W-:Y:S01]  /*2420*/  LOP3.LUT R0, R0, 0xfffffffd, RZ, 0xc0, !PT ;  /* 0xfffffffd00007812 */ /* 0x000fe200078ec0ff */
[----:B------:R-:W-:Y:S01]  /*2430*/  FFMA.FTZ R5, R5, R169, 1.1641532182693481445e-10 ;  /* 0x2f00000005057423 */ /* 0x000fe200000100a9 */
[----:B------:R-:W-:Y:S01]  /*2440*/  BSSY.RECONVERGENT B1, `(.L_x_3815) ;  /* 0x0000061000017945 */ /* 0x000fe20003800200 */
[----:B------:R-:W1:Y:S03]  /*2450*/  LDC R167, c[0x0][0x408] ;  /* 0x00010200ffa77b82 */ /* 0x000e660000000800 */
[----:B0-----:R-:W-:-:S02]  /*2460*/  FSETP.GTU.FTZ.AND P0, PT, R5, R168, PT ;  /* 0x000000a80500720b */ /* 0x001fc40003f1c000 */
[C---:B------:R-:W-:Y:S02]  /*2470*/  SHF.L.U32 R5, R128.reuse, 0x10, RZ ;  /* 0x0000001080057819 */ /* 0x040fe400000006ff */
[----:B------:R-:W-:-:S03]  /*2480*/  PRMT R128, R128, 0x7632, R128 ;  /* 0x0000763280807816 */ /* 0x000fc60000000080 */
[----:B------:R-:W-:-:S04]  /*2490*/  FMUL.FTZ R5, R5, R165 ;  /* 0x000000a505057220 */ /* 0x000fc80000410000 */
[----:B-1----:R-:W-:-:S05]  /*24a0*/  FMUL.FTZ R5, R5, R167 ;  /* 0x000000a705057220 */ /* 0x002fca0000410000 */
[----:B------:R-:W-:Y:S01]  /*24b0*/  FSEL R26, R5, RZ, !P0 ;  /* 0x000000ff051a7208 */ /* 0x000fe20004000000 */
[----:B------:R-:W-:Y:S01]  /*24c0*/  IMAD.U32 R5, R120, 0x10000, RZ ;  /* 0x0001000078057824 */ /* 0x000fe200078e00ff */
[----:B------:R-:W-:-:S03]  /*24d0*/  PLOP3.LUT P0, PT, P0, PT, PT, 0x8, 0x80 ;  /* 0x000000000080781c */ /* 0x000fc6000070e170 */
[----:B------:R-:W-:Y:S01]  /*24e0*/  FFMA.FTZ R26, R26, R5, R25 ;  /* 0x000000051a1a7223 */ /* 0x000fe20000010019 */
[----:B------:R-:W-:Y:S02]  /*24f0*/  HFMA2 R5, -RZ, RZ, 0, 1.1920928955078125e-07 ;  /* 0x00000002ff057431 */ /* 0x000fe400000001ff */
[----:B------:R-:W-:-:S07]  /*2500*/  IMAD.MOV.U32 R25, RZ, RZ, R4 ;  /* 0x000000ffff197224 */ /* 0x000fce00078e0004 */
        /* <DEDUP_REMOVED lines=10> */
.L_x_3817:
[----:B------:R-:W-:Y:S01]  /*25b0*/  IADD3 R9, PT, PT, R9, 0x1, RZ ;  /* 0x0000000109097810 */ /* 0x000fe20007ffe0ff */
[----:B------:R-:W-:Y:S03]  /*25c0*/  BSSY.RECONVERGENT B2, `(.L_x_3818) ;  /* 0x000000b000027945 */ /* 0x000fe60003800200 */
[----:B------:R-:W-:-:S13]  /*25d0*/  ISETP.NE.AND P0, PT, R9, RZ, PT ;  /* 0x000000ff0900720c */ /* 0x000fda0003f05270 */
        /* <DEDUP_REMOVED lines=9> */
.L_x_3819:
[----:B------:R-:W-:Y:S05]  /*2670*/  BSYNC.RECONVERGENT B2 ;  /* 0x0000000000027941 */ /* 0x000fea0003800200 */
.L_x_3818:
[----:B------:R-:W-:Y:S01]  /*2680*/  IMAD.WIDE.U32 R134, R9, -0x2daee0ad, RZ ;  /* 0xd2511f5309867825 */ /* 0x000fe200078e00ff */
[----:B------:R-:W-:-:S03]  /*2690*/  UIADD3 UR13, UPT, UPT, UR4, -0x61c88647, URZ ;  /* 0x9e3779b9040d7890 */ /* 0x000fc6000fffe0ff */
[----:B------:R-:W-:Y:S01]  /*26a0*/  IMAD.WIDE.U32 R6, R12, -0x326172a9, RZ ;  /* 0xcd9e8d570c067825 */ /* 0x000fe200078e00ff */
[----:B------:R-:W-:-:S03]  /*26b0*/  LOP3.LUT R4, R3, UR5, R135, 0x96, !PT ;  /* 0x0000000503047c12 */ /* 0x000fc6000f8e9687 */
[----:B------:R-:W-:Y:S01]  /*26c0*/  IMAD.MOV.U32 R25, RZ, RZ, R166 ;  /* 0x000000ffff197224 */ /* 0x000fe200078e00a6 */
        /* <DEDUP_REMOVED lines=48> */
[----:B------:R-:W-:-:S04]  /*29d0*/  UIADD3 UR13, UPT, UPT, UR5, -0x695add53, URZ ;  /* 0x96a522ad050d7890 */ /* 0x000fc8000fffe0ff */
[----:B------:R-:W-:-:S04]  /*29e0*/  IMAD.WIDE.U32 R4, R4, -0x2daee0ad, RZ ;  /* 0xd2511f5304047825 */ /* 0x000fc800078e00ff */
[----:B------:R-:W-:Y:S01]  /*29f0*/  IMAD.MOV.U32 R166, RZ, RZ, R4 ;  /* 0x000000ffffa67224 */ /* 0x000fe200078e0004 */
[----:B------:R-:W-:Y:S01]  /*2a00*/  LOP3.LUT R7, R134, UR13, R5, 0x96, !PT ;  /* 0x0000000d86077c12 */ /* 0x000fe2000f8e9605 */
[----:B------:R-:W-:Y:S01]  /*2a10*/  UIADD3 UR13, UPT, UPT, UR4, -0x700cb87f, URZ ;  /* 0x8ff34781040d7890 */ /* 0x000fe2000fffe0ff */
[----:B------:R-:W-:-:S05]  /*2a20*/  IMAD.WIDE.U32 R4, R135, -0x326172a9, RZ ;  /* 0xcd9e8d5787047825 */ /* 0x000fca00078e00ff */
[----:B------:R-:W-:Y:S01]  /*2a30*/  LOP3.LUT R6, R6, UR13, R5, 0x96, !PT ;  /* 0x0000000d06067c12 */ /* 0x000fe2000f8e9605 */
[----:B------:R-:W-:-:S07]  /*2a40*/  HFMA2 R5, -RZ, RZ, 0, 0 ;  /* 0x00000000ff057431 */ /* 0x000fce00000001ff */
.L_x_3816:
[----:B------:R-:W-:Y:S05]  /*2a50*/  BSYNC.RECONVERGENT B1 ;  /* 0x0000000000017941 */ /* 0x000fea0003800200 */
.L_x_3815:
        /* <DEDUP_REMOVED lines=8> */
[----:B------:R-:W-:Y:S01]  /*2ae0*/  FSETP.GTU.FTZ.AND P0, PT, R25, R168, PT ;  /* 0x000000a81900720b */ /* 0x000fe20003f1c000 */
[----:B------:R-:W-:Y:S01]  /*2af0*/  FMUL.FTZ R128, R128, R167 ;  /* 0x000000a780807220 */ /* 0x000fe20000410000 */
[----:B------:R-:W-:-:S04]  /*2b00*/  PRMT R25, R44, 0x7632, R25 ;  /* 0x000076322c197816 */ /* 0x000fc80000000019 */
[----:B------:R-:W-:Y:S01]  /*2b10*/  FSEL R128, R128, RZ, !P0 ;  /* 0x000000ff80807208 */ /* 0x000fe20004000000 */
[----:B------:R-:W-:Y:S01]  /*2b20*/  IMAD.U32 R25, R25, 0x10000, RZ ;  /* 0x0001000019197824 */ /* 0x000fe200078e00ff */
[----:B------:R-:W-:-:S03]  /*2b30*/  PLOP3.LUT P0, PT, P0, PT, PT, 0x8, 0x80 ;  /* 0x000000000080781c */ /* 0x000fc6000070e170 */
[----:B------:R-:W-:Y:S01]  /*2b40*/  FFMA.FTZ R25, R128, R134, R25 ;  /* 0x0000008680197223 */ /* 0x000fe20000010019 */
        /* <DEDUP_REMOVED lines=10> */
.L_x_3822:
[----:B------:R-:W-:Y:S01]  /*2bf0*/  VIADD R9, R9, 0x1 ;  /* 0x0000000109097836 */ /* 0x000fe20000000000 */
[----:B------:R-:W-:Y:S04]  /*2c00*/  BSSY.RECONVERGENT B2, `(.L_x_3823) ;  /* 0x000000b000027945 */ /* 0x000fe80003800200 */
        /* <DEDUP_REMOVED lines=10> */
.L_x_3824:
[----:B------:R-:W-:Y:S05]  /*2cb0*/  BSYNC.RECONVERGENT B2 ;  /* 0x0000000000027941 */ /* 0x000fea0003800200 */
.L_x_3823:
[----:B------:R-:W-:Y:S01]  /*2cc0*/  IMAD.WIDE.U32 R134, R9, -0x2daee0ad, RZ ;  /* 0xd2511f5309867825 */ /* 0x000fe200078e00ff */
[----:B------:R-:W-:-:S03]  /*2cd0*/  UIADD3 UR13, UPT, UPT, UR4, -0x61c88647, URZ ;  /* 0x9e3779b9040d7890 */ /* 0x000fc6000fffe0ff */
[----:B------:R-:W-:Y:S01]  /*2ce0*/  IMAD.WIDE.U32 R6, R12, -0x326172a9, RZ ;  /* 0xcd9e8d570c067825 */ /* 0x000fe200078e00ff */
[----:B------:R-:W-:-:S03]  /*2cf0*/  LOP3.LUT R4, R3, UR5, R135, 0x96, !PT ;  /* 0x0000000503047c12 */ /* 0x000fc6000f8e9687 */
[----:B------:R-:W-:Y:S01]  /*2d00*/  IMAD.MOV.U32 R128, RZ, RZ, R166 ;  /* 0x000000ffff807224 */ /* 0x000fe200078e00a6 */
[----:B------:R-:W-:Y:S01]  /*2d10*/  LOP3.LUT R7, R8, UR4, R7, 0x96, !PT ;  /* 0x0000000408077c12 */ /* 0x000fe2000f8e9607 */
[----:B------:R-:W-:-:S04]  /*2d20*/  IMAD.WIDE.U32 R4, R4, -0x326172a9, RZ ;  /* 0xcd9e8d5704047825 */ /* 0x000fc800078e00ff */
[----:B------:R-:W-:Y:S01]  /*2d30*/  IMAD.MOV.U32 R148, RZ, RZ, RZ ;  /* 0x000000ffff947224 */ /* 0x000fe200078e00ff */
        /* <DEDUP_REMOVED lines=49> */
[----:B------:R-:W-:Y:S01]  /*3050*/  UIADD3 UR13, UPT, UPT, UR4, -0x700cb87f, URZ ;  /* 0x8ff34781040d7890 */ /* 0x000fe2000fffe0ff */
[----:B------:R-:W-:Y:S01]  /*3060*/  MOV R166, R4 ;  /* 0x0000000400a67202 */ /* 0x000fe20000000f00 */
[----:B------:R-:W-:-:S05]  /*3070*/  IMAD.WIDE.U32 R4, R135, -0x326172a9, RZ ;  /* 0xcd9e8d5787047825 */ /* 0x000fca00078e00ff */
[----:B------:R-:W-:-:S07]  /*3080*/  LOP3.LUT R6, R6, UR13, R5, 0x96, !PT ;  /* 0x0000000d06067c12 */ /* 0x000fce000f8e9605 */
.L_x_3821:
[----:B------:R-:W-:Y:S05]  /*3090*/  BSYNC.RECONVERGENT B1 ;  /* 0x0000000000017941 */ /* 0x000fea0003800200 */
.L_x_3820:
[----:B------:R-:W-:Y:S01]  /*30a0*/  I2FP.F32.U32 R5, R128 ;  /* 0x0000008000057245 */ /* 0x000fe20000201000 */
[----:B------:R-:W-:Y:S01]  /*30b0*/  IMAD.U32 R134, R45, 0x10000, RZ ;  /* 0x000100002d867824 */ /* 0x000fe200078e00ff */
[----:B------:R-:W-:Y:S01]  /*30c0*/  ISETP.NE.AND P2, PT, R148, 0x1, PT ;  /* 0x000000019400780c */ /* 0x000fe20003f45270 */
[----:B------:R-:W-:Y:S02]  /*30d0*/  BSSY.RECONVERGENT B1, `(.L_x_3825) ;  /* 0x0000061000017945 */ /* 0x000fe40003800200 */
[----:B------:R-:W-:-:S05]  /*30e0*/  FFMA.FTZ R5, R5, R169, 1.1641532182693481445e-10 ;  /* 0x2f00000005057423 */ /* 0x000fca00000100a9 */
[----:B------:R-:W-:Y:S01]  /*30f0*/  FSETP.GTU.FTZ.AND P1, PT, R5, R168, PT ;  /* 0x000000a80500720b */ /* 0x000fe20003f3c000 */
[C---:B------:R-:W-:Y:S01]  /*3100*/  IMAD.U32 R5, R129.reuse, 0x10000, RZ ;  /* 0x0001000081057824 */ /* 0x040fe200078e00ff */
[----:B------:R-:W-:-:S03]  /*3110*/  PRMT R129, R129, 0x7632, R129 ;  /* 0x0000763281817816 */ /* 0x000fc60000000081 */
[----:B------:R-:W-:-:S04]  /*3120*/  FMUL.FTZ R5, R5, R165 ;  /* 0x000000a505057220 */ /* 0x000fc80000410000 */
[----:B------:R-:W-:-:S05]  /*3130*/  FMUL.FTZ R5, R5, R167 ;  /* 0x000000a705057220 */ /* 0x000fca0000410000 */
[----:B------:R-:W-:Y:S02]  /*3140*/  FSEL R128, R5, RZ, !P1 ;  /* 0x000000ff05807208 */ /* 0x000fe40004800000 */
[----:B------:R-:W-:Y:S02]  /*3150*/  SHF.L.U32 R5, R121, 0x10, RZ ;  /* 0x0000001079057819 */ /* 0x000fe400000006ff */
[----:B------:R-:W-:-:S03]  /*3160*/  PLOP3.LUT P1, PT, P1, PT, PT, 0x8, 0x80 ;  /* 0x000000000080781c */ /* 0x000fc60000f2e170 */
[----:B------:R-:W-:Y:S01]  /*3170*/  FFMA.FTZ R128, R128, R5, R134 ;  /* 0x0000000580807223 */ /* 0x000fe20000010086 */
[----:B------:R-:W-:Y:S01]  /*3180*/  IMAD.MOV.U32 R5, RZ, RZ, 0x2 ;  /* 0x00000002ff057424 */ /* 0x000fe200078e00ff */
[----:B------:R-:W-:Y:S02]  /*3190*/  MOV R134, R4 ;  /* 0x0000000400867202 */ /* 0x000fe40000000f00 */
[----:B------:R-:W-:Y:S01]  /*31a0*/  IMAD.MOV.U32 R135, RZ, RZ, R128 ;  /* 0x000000ffff877224 */ /* 0x000fe200078e0080 */
        /* <DEDUP_REMOVED lines=9> */
.L_x_3827:
        /* <DEDUP_REMOVED lines=12> */
.L_x_3829:
[----:B------:R-:W-:Y:S05]  /*3300*/  BSYNC.RECONVERGENT B2 ;  /* 0x0000000000027941 */ /* 0x000fea0003800200 */
.L_x_3828:
        /* <DEDUP_REMOVED lines=61> */
.L_x_3826:
[----:B------:R-:W-:Y:S05]  /*36e0*/  BSYNC.RECONVERGENT B1 ;  /* 0x0000000000017941 */ /* 0x000fea0003800200 */
.L_x_3825:
        /* <DEDUP_REMOVED lines=15> */
[----:B------:R-:W-:-:S04]  /*37e0*/  IMAD.MOV.U32 R148, RZ, RZ, R4 ;  /* 0x000000ffff947224 */ /* 0x000fc800078e0004 */
[----:B------:R-:W-:Y:S01]  /*37f0*/  MOV R134, R129 ;  /* 0x0000008100867202 */ /* 0x000fe20000000f00 */
        /* <DEDUP_REMOVED lines=9> */
.L_x_3832:
        /* <DEDUP_REMOVED lines=12> */
.L_x_3834:
[----:B------:R-:W-:Y:S05]  /*3950*/  BSYNC.RECONVERGENT B2 ;  /* 0x0000000000027941 */ /* 0x000fea0003800200 */
.L_x_3833:
[----:B------:R-:W-:Y:S01]  /*3960*/  IMAD.WIDE.U32 R148, R9, -0x2daee0ad, RZ ;  /* 0xd2511f5309947825 */ /* 0x000fe200078e00ff */
[----:B------:R-:W-:-:S03]  /*3970*/  UIADD3 UR13, UPT, UPT, UR4, -0x61c88647, URZ ;  /* 0x9e3779b9040d7890 */ /* 0x000fc6000fffe0ff */
[----:B------:R-:W-:Y:S01]  /*3980*/  IMAD.WIDE.U32 R6, R12, -0x326172a9, RZ ;  /* 0xcd9e8d570c067825 */ /* 0x000fe200078e00ff */
[----:B------:R-:W-:-:S03]  /*3990*/  LOP3.LUT R4, R3, UR5, R149, 0x96, !PT ;  /* 0x0000000503047c12 */ /* 0x000fc6000f8e9695 */
[----:B------:R-:W-:Y:S01]  /*39a0*/  IMAD.MOV.U32 R150, RZ, RZ, RZ ;  /* 0x000000ffff967224 */ /* 0x000fe200078e00ff */
        /* <DEDUP_REMOVED lines=53> */
[----:B------:R-:W-:Y:S02]  /*3d00*/  IMAD.MOV.U32 R166, RZ, RZ, R4 ;  /* 0x000000ffffa67224 */ /* 0x000fe400078e0004 */
[----:B------:R-:W-:-:S05]  /*3d10*/  IMAD.WIDE.U32 R4, R149, -0x326172a9, RZ ;  /* 0xcd9e8d5795047825 */ /* 0x000fca00078e00ff */
[----:B------:R-:W-:-:S07]  /*3d20*/  LOP3.LUT R6, R6, UR13, R5, 0x96, !PT ;  /* 0x0000000d06067c12 */ /* 0x000fce000f8e9605 */
.L_x_3831:
[----:B------:R-:W-:Y:S05]  /*3d30*/  BSYNC.RECONVERGENT B1 ;  /* 0x0000000000017941 */ /* 0x000fea0003800200 */
.L_x_3830:
[----:B------:R-:W-:Y:S01]  /*3d40*/  I2FP.F32.U32 R5, R148 ;  /* 0x0000009400057245 */ /* 0x000fe20000201000 */
[----:B------:R-:W-:Y:S01]  /*3d50*/  IMAD.U32 R148, R46, 0x10000, RZ ;  /* 0x000100002e947824 */ /* 0x000fe200078e00ff */
[----:B------:R-:W-:Y:S01]  /*3d60*/  ISETP.NE.AND P4, PT, R150, 0x1, PT ;  /* 0x000000019600780c */ /* 0x000fe20003f85270 */
[----:B------:R-:W-:Y:S02]  /*3d70*/  BSSY.RECONVERGENT B1, `(.L_x_3835) ;  /* 0x0000060000017945 */ /* 0x000fe40003800200 */
[----:B------:R-:W-:-:S05]  /*3d80*/  FFMA.FTZ R5, R5, R169, 1.1641532182693481445e-10 ;  /* 0x2f00000005057423 */ /* 0x000fca00000100a9 */
[----:B------:R-:W-:Y:S02]  /*3d90*/  FSETP.GTU.FTZ.AND P3, PT, R5, R168, PT ;  /* 0x000000a80500720b */ /* 0x000fe40003f7c000 */
[C---:B------:R-:W-:Y:S02]  /*3da0*/  SHF.L.U32 R5, R130.reuse, 0x10, RZ ;  /* 0x0000001082057819 */ /* 0x040fe400000006ff */
[----:B------:R-:W-:-:S03]  /*3db0*/  PRMT R130, R130, 0x7632, R130 ;  /* 0x0000763282827816 */ /* 0x000fc60000000082 */
[----:B------:R-:W-:-:S04]  /*3dc0*/  FMUL.FTZ R5, R5, R165 ;  /* 0x000000a505057220 */ /* 0x000fc80000410000 */
[----:B------:R-:W-:-:S05]  /*3dd0*/  FMUL.FTZ R5, R5, R167 ;  /* 0x000000a705057220 */ /* 0x000fca0000410000 */
[----:B------:R-:W-:Y:S01]  /*3de0*/  FSEL R149, R5, RZ, !P3 ;  /* 0x000000ff05957208 */ /* 0x000fe20005800000 */
[----:B------:R-:W-:Y:S01]  /*3df0*/  IMAD.U32 R5, R122, 0x10000, RZ ;  /* 0x000100007a057824 */ /* 0x000fe200078e00ff */
[----:B------:R-:W-:-:S03]  /*3e00*/  PLOP3.LUT P3, PT, P3, PT, PT, 0x8, 0x80 ;  /* 0x000000000080781c */ /* 0x000fc60001f6e170 */
[----:B------:R-:W-:Y:S01]  /*3e10*/  FFMA.FTZ R149, R149, R5, R148 ;  /* 0x0000000595957223 */ /* 0x000fe20000010094 */
[----:B------:R-:W-:Y:S02]  /*3e20*/  HFMA2 R5, -RZ, RZ, 0, 1.1920928955078125e-07 ;  /* 0x00000002ff057431 */ /* 0x000fe400000001ff */
        /* <DEDUP_REMOVED lines=10> */
.L_x_3837:
        /* <DEDUP_REMOVED lines=12> */
.L_x_3839:
[----:B------:R-:W-:Y:S05]  /*3f90*/  BSYNC.RECONVERGENT B2 ;  /* 0x0000000000027941 */ /* 0x000fea0003800200 */
.L_x_3838:
        /* <DEDUP_REMOVED lines=61> */
.L_x_3836:
[----:B------:R-:W-:Y:S05]  /*4370*/  BSYNC.RECONVERGENT B1 ;  /* 0x0000000000017941 */ /* 0x000fea0003800200 */
.L_x_3835:
        /* <DEDUP_REMOVED lines=25> */
.L_x_3842:
        /* <DEDUP_REMOVED lines=12> */
.L_x_3844:
[----:B------:R-:W-:Y:S05]  /*45d0*/  BSYNC.RECONVERGENT B2 ;  /* 0x0000000000027941 */ /* 0x000fea0003800200 */
.L_x_3843:
        /* <DEDUP_REMOVED lines=61> */
.L_x_3841:
[----:B------:R-:W-:Y:S05]  /*49b0*/  BSYNC.RECONVERGENT B1 ;  /* 0x0000000000017941 */ /* 0x000fea0003800200 */
.L_x_3840:
[----:B------:R-:W-:Y:S01]  /*49c0*/  I2FP.F32.U32 R5, R130 ;  /* 0x0000008200057245 */ /* 0x000fe20000201000 */
[----:B------:R-:W-:Y:S01]  /*49d0*/  IMAD.U32 R130, R47, 0x10000, RZ ;  /* 0x000100002f827824 */ /* 0x000fe200078e00ff */
[----:B------:R-:W-:Y:S01]  /*49e0*/  ISETP.NE.AND P6, PT, R170, 0x1, PT ;  /* 0x00000001aa00780c */ /* 0x000fe20003fc5270 */
[----:B------:R-:W-:Y:S01]  /*49f0*/  BSSY.RECONVERGENT B1, `(.L_x_3845) ;  /* 0x0000063000017945 */ /* 0x000fe20003800200 */
[----:B------:R-:W-:Y:S01]  /*4a00*/  PRMT R151, R131, 0x7632, R151 ;  /* 0x0000763283977816 */ /* 0x000fe20000000097 */
[----:B------:R-:W-:-:S05]  /*4a10*/  FFMA.FTZ R5, R5, R169, 1.1641532182693481445e-10 ;  /* 0x2f00000005057423 */ /* 0x000fca00000100a9 */
[----:B------:R-:W-:Y:S01]  /*4a20*/  FSETP.GTU.FTZ.AND P5, PT, R5, R168, PT ;  /* 0x000000a80500720b */ /* 0x000fe20003fbc000 */
[----:B------:R-:W-:-:S04]  /*4a30*/  IMAD.U32 R5, R131, 0x10000, RZ ;  /* 0x0001000083057824 */ /* 0x000fc800078e00ff */
[----:B------:R-:W-:-:S04]  /*4a40*/  FMUL.FTZ R5, R5, R165 ;  /* 0x000000a505057220 */ /* 0x000fc80000410000 */
[----:B------:R-:W-:-:S05]  /*4a50*/  FMUL.FTZ R5, R5, R167 ;  /* 0x000000a705057220 */ /* 0x000fca0000410000 */
[----:B------:R-:W-:Y:S02]  /*4a60*/  FSEL R150, R5, RZ, !P5 ;  /* 0x000000ff05967208 */ /* 0x000fe40006800000 */
[----:B------:R-:W-:Y:S02]  /*4a70*/  SHF.L.U32 R5, R123, 0x10, RZ ;  /* 0x000000107b057819 */ /* 0x000fe400000006ff */
[----:B------:R-:W-:-:S03]  /*4a80*/  PLOP3.LUT P5, PT, P5, PT, PT, 0x8, 0x80 ;  /* 0x000000000080781c */ /* 0x000fc60002fae170 */
[----:B------:R-:W-:Y:S01]  /*4a90*/  FFMA.FTZ R150, R150, R5, R130 ;  /* 0x0000000596967223 */ /* 0x000fe20000010082 */
[----:B------:R-:W-:Y:S01]  /*4aa0*/  IMAD.MOV.U32 R5, RZ, RZ, 0x2 ;  /* 0x00000002ff057424 */ /* 0x000fe200078e00ff */
[----:B------:R-:W-:Y:S01]  /*4ab0*/  MOV R130, R4 ;  /* 0x0000000400827202 */ /* 0x000fe20000000f00 */
        /* <DEDUP_REMOVED lines=9> */
.L_x_3847:
[----:B------:R-:W-:Y:S01]  /*4b50*/  VIADD R9, R9, 0x1 ;  /* 0x0000000109097836 */ /* 0x000fe20000000000 */
[----:B------:R-:W-:Y:S04]  /*4b60*/  BSSY.RECONVERGENT B2, `(.L_x_3848) ;  /* 0x000000e000027945 */ /* 0x000fe80003800200 */
[----:B------:R-:W-:-:S13]  /*4b70*/  ISETP.NE.AND P6, PT, R9, RZ, PT ;  /* 0x000000ff0900720c */ /* 0x000fda0003fc5270 */
[----:B------:R-:W-:Y:S05]  /*4b80*/  @P6 BRA `(.L_x_3849) ;  /* 0x00000000002c6947 */ /* 0x000fea0003800000 */
[----:B------:R-:W-:Y:S02]  /*4b90*/  IADD3 R8, PT, PT, R8, 0x1, RZ ;  /* 0x0000000108087810 */ /* 0x000fe40007ffe0ff */
[----:B------:R-:W-:Y:S02]  /*4ba0*/  LOP3.LUT R0, R0, 0xfffffbff, RZ, 0xc0, !PT ;  /* 0xfffffbff00007812 */ /* 0x000fe400078ec0ff */
[----:B------:R-:W-:Y:S02]  /*4bb0*/  ISETP.NE.AND P6, PT, R8, RZ, PT ;  /* 0x000000ff0800720c */ /* 0x000fe40003fc5270 */
[----:B------:R-:W-:-:S11]  /*4bc0*/  @P0 LOP3.LUT R0, R0, 0x400, RZ, 0xfc, !PT ;  /* 0x0000040000000812 */ /* 0x000fd600078efcff */
[----:B------:R-:W-:Y:S02]  /*4bd0*/  @!P6 VIADD R12, R12, 0x1 ;  /* 0x000000010c0ce836 */ /* 0x000fe40000000000 */
[----:B------:R-:W-:Y:S02]  /*4be0*/  @!P6 VIADD R4, R3, 0x1 ;  /* 0x000000010304e836 */ /* 0x000fe40000000000 */
[----:B------:R-:W-:Y:S01]  /*4bf0*/  @!P6 IMAD.MOV.U32 R8, RZ, RZ, RZ ;  /* 0x000000ffff08e224 */ /* 0x000fe200078e00ff */
[----:B------:R-:W-:-:S13]  /*4c00*/  ISETP.NE.AND P0, PT, R12, RZ, !P6 ;  /* 0x000000ff0c00720c */ /* 0x000fda0007705270 */
[----:B------:R-:W-:Y:S02]  /*4c10*/  @P0 IADD3 R4, PT, PT, R3, RZ, RZ ;  /* 0x000000ff03040210 */ /* 0x000fe40007ffe0ff */
[----:B------:R-:W-:-:S03]  /*4c20*/  LOP3.LUT P0, RZ, R0, 0x400, RZ, 0xc0, !PT ;  /* 0x0000040000ff7812 */ /* 0x000fc6000780c0ff */
[----:B------:R-:W-:-:S10]  /*4c30*/  @!P6 IMAD.MOV.U32 R3, RZ, RZ, R4 ;  /* 0x000000ffff03e224 */ /* 0x000fd400078e0004 */
.L_x_3849:
[----:B------:R-:W-:Y:S05]  /*4c40*/  BSYNC.RECONVERGENT B2 ;  /* 0x0000000000027941 */ /* 0x000fea0003800200 */
.L_x_3848:
[----:B------:R-:W-:Y:S01]  /*4c50*/  IMAD.WIDE.U32 R130, R9, -0x2daee0ad, RZ ;  /* 0xd2511f5309827825 */ /* 0x000fe200078e00ff */
[----:B------:R-:W-:-:S03]  /*4c60*/  UIADD3 UR13, UPT, UPT, UR4, -0x61c88647, URZ ;  /* 0x9e3779b9040d7890 */ /* 0x000fc6000fffe0ff */
        /* <DEDUP_REMOVED lines=57> */
[----:B------:R-:W-:Y:S01]  /*5000*/  LOP3.LUT R6, R6, UR13, R5, 0x96, !PT ;  /* 0x0000000d06067c12 */ /* 0x000fe2000f8e9605 */
[----:B------:R-:W-:-:S07]  /*5010*/  IMAD.MOV.U32 R5, RZ, RZ, RZ ;  /* 0x000000ffff057224 */ /* 0x000fce00078e00ff */
.L_x_3846:
[----:B------:R-:W-:Y:S05]  /*5020*/  BSYNC.RECONVERGENT B1 ;  /* 0x0000000000017941 */ /* 0x000fea0003800200 */
.L_x_3845:
[----:B------:R-:W-:Y:S01]  /*5030*/  I2FP.F32.U32 R130, R130 ;  /* 0x0000008200827245 */ /* 0x000fe20000201000 */
[----:B------:R-:W-:Y:S01]  /*5040*/  IMAD.U32 R131, R192, 0x10000, RZ ;  /* 0x00010000c0837824 */ /* 0x000fe200078e00ff */
[----:B------:R-:W-:Y:S02]  /*5050*/  SHF.L.U32 R151, R151, 0x10, RZ ;  /* 0x0000001097977819 */ /* 0x000fe400000006ff */
[----:B------:R-:W-:Y:S01]  /*5060*/  F2FP.BF16.F32.PACK_AB R129, R129, R128 ;  /* 0x000000808181723e */ /* 0x000fe200000010ff */
[----:B------:R-:W-:Y:S01]  /*5070*/  FFMA.FTZ R130, R130, R169, 1.1641532182693481445e-10 ;  /* 0x2f00000082827423 */ /* 0x000fe200000100a9 */
[----:B------:R-:W-:-:S04]  /*5080*/  F2FP.BF16.F32.PACK_AB R128, R25, R26 ;  /* 0x0000001a1980723e */ /* 0x000fc800000010ff */
[----:B------:R-:W-:Y:S01]  /*5090*/  FSETP.GTU.FTZ.AND P6, PT, R130, R168, PT ;  /* 0x000000a88200720b */ /* 0x000fe20003fdc000 */
[----:B------:R-:W-:Y:S01]  /*50a0*/  FMUL.FTZ R130, R151, R165 ;  /* 0x000000a597827220 */ /* 0x000fe20000410000 */
[----:B------:R-:W-:-:S03]  /*50b0*/  PRMT R151, R47, 0x7632, R151 ;  /* 0x000076322f977816 */ /* 0x000fc60000000097 */
[----:B------:R-:W-:Y:S02]  /*50c0*/  FMUL.FTZ R130, R130, R167 ;  /* 0x000000a782827220 */ /* 0x000fe40000410000 */
[----:B------:R-:W-:-:S03]  /*50d0*/  IMAD.U32 R151, R151, 0x10000, RZ ;  /* 0x0001000097977824 */ /* 0x000fc600078e00ff */
[----:B------:R-:W-:Y:S02]  /*50e0*/  FSEL R130, R130, RZ, !P6 ;  /* 0x000000ff82827208 */ /* 0x000fe40007000000 */
[----:B------:R-:W-:-:S03]  /*50f0*/  PLOP3.LUT P6, PT, P6, PT, PT, 0x8, 0x80 ;  /* 0x000000000080781c */ /* 0x000fc600037ce170 */
[----:B------:R-:W-:Y:S01]  /*5100*/  FFMA.FTZ R151, R130, R131, R151 ;  /* 0x0000008382977223 */ /* 0x000fe20000010097 */
[----:B------:R-:W-:-:S04]  /*5110*/  F2FP.BF16.F32.PACK_AB R130, R148, R149 ;  /* 0x000000959482723e */ /* 0x000fc800000010ff */
[----:B------:R-:W-:Y:S01]  /*5120*/  F2FP.BF16.F32.PACK_AB R131, R151, R150 ;  /* 0x000000969783723e */ /* 0x000fe200000010ff */
[----:B------:R-:W-:Y:S06]  /*5130*/  BRA `(.L_x_3850) ;  /* 0x0000003000907947 */ /* 0x000fec0003800000 */
.L_x_3810:
        /* <DEDUP_REMOVED lines=11> */
[----:B------:R-:W-:Y:S01]  /*51f0*/  @P0 MOV R166, R168 ;  /* 0x000000a800a60202 */ /* 0x000fe20000000f00 */
[----:B------:R-:W-:Y:S02]  /*5200*/  @!P0 IMAD.MOV.U32 R25, RZ, RZ, R7 ;  /* 0x000000ffff198224 */ /* 0x000fe400078e0007 */
[----:B------:R-:W-:Y:S02]  /*5210*/  @P0 VIADD R134, R5, 0x1 ;  /* 0x0000000105860836 */ /* 0x000fe40000000000 */
[----:B------:R-:W-:Y:S01]  /*5220*/  @P0 IMAD.MOV.U32 R25, RZ, RZ, R6 ;  /* 0x000000ffff190224 */ /* 0x000fe200078e0006 */
[----:B------:R-:W-:Y:S06]  /*5230*/  BRA `(.L_x_3852) ;  /* 0x0000000400247947 */ /* 0x000fec0003800000 */
.L_x_3853:
        /* <DEDUP_REMOVED lines=12> */
.L_x_3855:
[----:B------:R-:W-:Y:S05]  /*5300*/  BSYNC.RECONVERGENT B2 ;  /* 0x0000000000027941 */ /* 0x000fea0003800200 */
.L_x_3854:
        /* <DEDUP_REMOVED lines=60> */
.L_x_3852:
[----:B------:R-:W-:Y:S05]  /*56d0*/  BSYNC.RECONVERGENT B1 ;  /* 0x0000000000017941 */ /* 0x000fea0003800200 */
.L_x_3851:
[----:B------:R-:W0:Y:S01]  /*56e0*/  LDC R168, c[0x0][0x404] ;  /* 0x00010100ffa87b82 */ /* 0x000e220000000800 */
[----:B------:R-:W-:Y:S01]  /*56f0*/  I2FP.F32.U32 R5, R25 ;  /* 0x0000001900057245 */ /* 0x000fe20000201000 */
[----:B------:R-:W-:Y:S01]  /*5700*/  HFMA2 R169, -RZ, RZ, 0.1171875, 0 ;  /* 0x2f800000ffa97431 */ /* 0x000fe200000001ff */
[----:B------:R-:W-:Y:S01]  /*5710*/  ISETP.NE.AND P1, PT, R134, 0x1, PT ;  /* 0x000000018600780c */ /* 0x000fe20003f25270 */
[----:B------:R-:W-:Y:S01]  /*5720*/  BSSY.RECONVERGENT B1, `(.L_x_3856) ;  /* 0x0000063000017945 */ /* 0x000fe20003800200 */
[----:B------:R-:W-:Y:S01]  /*5730*/  LOP3.LUT R0, R0, 0xfffffffd, RZ, 0xc0, !PT ;  /* 0xfffffffd00007812 */ /* 0x000fe200078ec0ff */
[----:B------:R-:W-:Y:S02]  /*5740*/  IMAD.MOV.U32 R25, RZ, RZ, R4 ;  /* 0x000000ffff197224 */ /* 0x000fe400078e0004 */
[----:B------:R-:W-:Y:S01]  /*5750*/  FFMA.FTZ R5, R5, R169, 1.1641532182693481445e-10 ;  /* 0x2f00000005057423 */ /* 0x000fe200000100a9 */
[----:B------:R-:W1:Y:S04]  /*5760*/  LDC R167, c[0x0][0x408] ;  /* 0x00010200ffa77b82 */ /* 0x000e680000000800 */
[----:B0-----:R-:W-:Y:S01]  /*5770*/  FSETP.GTU.FTZ.AND P0, PT, R5, R168, PT ;  /* 0x000000a80500720b */ /* 0x001fe20003f1c000 */
[C---:B-----5:R-:W-:Y:S01]  /*5780*/  IMAD.U32 R5, R128.reuse, 0x10000, RZ ;  /* 0x0001000080057824 */ /* 0x060fe200078e00ff */
[----:B------:R-:W-:-:S03]  /*5790*/  PRMT R128, R128, 0x7632, R128 ;  /* 0x0000763280807816 */ /* 0x000fc60000000080 */
[----:B------:R-:W-:-:S04]  /*57a0*/  FMUL.FTZ R5, R5, R165 ;  /* 0x000000a505057220 */ /* 0x000fc80000410000 */
[----:B-1----:R-:W-:-:S05]  /*57b0*/  FMUL.FTZ R5, R5, R167 ;  /* 0x000000a705057220 */ /* 0x002fca0000410000 */
[----:B------:R-:W-:Y:S01]  /*57c0*/  FSEL R26, R5, RZ, !P0 ;  /* 0x000000ff051a7208 */ /* 0x000fe20004000000 */
[----:B------:R-:W-:Y:S01]  /*57d0*/  IMAD.U32 R5, R120, 0x10000, RZ ;  /* 0x0001000078057824 */ /* 0x000fe200078e00ff */
[----:B------:R-:W-:-:S03]  /*57e0*/  PLOP3.LUT P0, PT, P0, PT, PT, 0x8, 0x80 ;  /* 0x000000000080781c */ /* 0x000fc6000070e170 */
[----:B------:R-:W-:Y:S01]  /*57f0*/  FMUL.FTZ R26, R26, R5 ;  /* 0x000000051a1a7220 */ /* 0x000fe20000410000 */
[----:B------:R-:W-:-:S09]  /*5800*/  HFMA2 R5, -RZ, RZ, 0, 1.1920928955078125e-07 ;  /* 0x00000002ff057431 */ /* 0x000fd200000001ff */
        /* <DEDUP_REMOVED lines=10> */
.L_x_3858:
        /* <DEDUP_REMOVED lines=12> */
.L_x_3860:
[----:B------:R-:W-:Y:S05]  /*5970*/  BSYNC.RECONVERGENT B2 ;  /* 0x0000000000027941 */ /* 0x000fea0003800200 */
.L_x_3859:
        /* <DEDUP_REMOVED lines=61> */
.L_x_3857:
[----:B------:R-:W-:Y:S05]  /*5d50*/  BSYNC.RECONVERGENT B1 ;  /* 0x0000000000017941 */ /* 0x000fea0003800200 */
.L_x_3856:
[----:B------:R-:W-:Y:S01]  /*5d60*/  I2FP.F32.U32 R25, R25 ;  /* 0x0000001900197245 */ /* 0x000fe20000201000 */
[----:B------:R-:W-:Y:S01]  /*5d70*/  IMAD.U32 R128, R128, 0x10000, RZ ;  /* 0x0001000080807824 */ /* 0x000fe200078e00ff */
[----:B------:R-:W-:Y:S01]  /*5d80*/  ISETP.NE.AND P1, PT, R5, 0x1, PT ;  /* 0x000000010500780c */ /* 0x000fe20003f25270 */
[----:B------:R-:W-:Y:S01]  /*5d90*/  BSSY.RECONVERGENT B1, `(.L_x_3861) ;  /* 0x000005e000017945 */ /* 0x000fe20003800200 */
[----:B------:R-:W-:Y:S02]  /*5da0*/  HFMA2 R148, -RZ, RZ, 0, 1.1920928955078125e-07 ;  /* 0x00000002ff947431 */ /* 0x000fe400000001ff */
[----:B------:R-:W-:Y:S01]  /*5db0*/  FFMA.FTZ R25, R25, R169, 1.1641532182693481445e-10 ;  /* 0x2f00000019197423 */ /* 0x000fe200000100a9 */
[----:B------:R-:W-:-:S04]  /*5dc0*/  FMUL.FTZ R128, R128, R165 ;  /* 0x000000a580807220 */ /* 0x000fc80000410000 */
[----:B------:R-:W-:Y:S01]  /*5dd0*/  FSETP.GTU.FTZ.AND P0, PT, R25, R168, PT ;  /* 0x000000a81900720b */ /* 0x000fe20003f1c000 */
[----:B------:R-:W-:Y:S01]  /*5de0*/  FMUL.FTZ R25, R128, R167 ;  /* 0x000000a780197220 */ /* 0x000fe20000410000 */
[----:B------:R-:W-:-:S04]  /*5df0*/  IMAD.U32 R128, R189, 0x10000, RZ ;  /* 0x00010000bd807824 */ /* 0x000fc800078e00ff */
[----:B------:R-:W-:Y:S02]  /*5e00*/  FSEL R25, R25, RZ, !P0 ;  /* 0x000000ff19197208 */ /* 0x000fe40004000000 */
[----:B------:R-:W-:-:S03]  /*5e10*/  PLOP3.LUT P0, PT, P0, PT, PT, 0x8, 0x80 ;  /* 0x000000000080781c */ /* 0x000fc6000070e170 */
[----:B------:R-:W-:Y:S01]  /*5e20*/  FMUL.FTZ R25, R25, R128 ;  /* 0x0000008019197220 */ /* 0x000fe20000410000 */
[----:B------:R-:W-:Y:S01]  /*5e30*/  IMAD.MOV.U32 R128, RZ, RZ, R4 ;  /* 0x000000ffff807224 */ /* 0x000fe200078e0004 */
        /* <DEDUP_REMOVED lines=9> */
.L_x_3863:
        /* <DEDUP_REMOVED lines=12> */
.L_x_3865:
[----:B------:R-:W-:Y:S05]  /*5f90*/  BSYNC.RECONVERGENT B2 ;  /* 0x0000000000027941 */ /* 0x000fea0003800200 */
.L_x_3864:
[----:B------:R-:W-:Y:S01]  /*5fa0*/  IMAD.WIDE.U32 R134, R9, -0x2daee0ad, RZ ;  /* 0xd2511f5309867825 */ /* 0x000fe200078e00ff */
[----:B------:R-:W-:-:S03]  /*5fb0*/  UIADD3 UR13, UPT, UPT, UR4, -0x61c88647, URZ ;  /* 0x9e3779b9040d7890 */ /* 0x000fc6000fffe0ff */
[----:B------:R-:W-:Y:S02]  /*5fc0*/  HFMA2 R148, -RZ, RZ, 0, 0 ;  /* 0x00000000ff947431 */ /* 0x000fe400000001ff */
        /* <DEDUP_REMOVED lines=57> */
[----:B------:R-:W-:-:S07]  /*6360*/  LOP3.LUT R6, R6, UR13, R5, 0x96, !PT ;  /* 0x0000000d06067c12 */ /* 0x000fce000f8e9605 */
.L_x_3862:
[----:B------:R-:W-:Y:S05]  /*6370*/  BSYNC.RECONVERGENT B1 ;  /* 0x0000000000017941 */ /* 0x000fea0003800200 */
.L_x_3861:
[----:B------:R-:W-:Y:S01]  /*6380*/  I2FP.F32.U32 R5, R128 ;  /* 0x0000008000057245 */ /* 0x000fe20000201000 */
[----:B------:R-:W-:Y:S01]  /*6390*/  BSSY.RECONVERGENT B1, `(.L_x_3866) ;  /* 0x0000062000017945 */ /* 0x000fe20003800200 */
[----:B------:R-:W-:Y:S01]  /*63a0*/  ISETP.NE.AND P2, PT, R148, 0x1, PT ;  /* 0x000000019400780c */ /* 0x000fe20003f45270 */
[----:B------:R-:W-:Y:S02]  /*63b0*/  IMAD.MOV.U32 R134, RZ, RZ, R4 ;  /* 0x000000ffff867224 */ /* 0x000fe400078e0004 */
[----:B------:R-:W-:-:S05]  /*63c0*/  FFMA.FTZ R5, R5, R169, 1.1641532182693481445e-10 ;  /* 0x2f00000005057423 */ /* 0x000fca00000100a9 */
[----:B------:R-:W-:Y:S01]  /*63d0*/  FSETP.GTU.FTZ.AND P1, PT, R5, R168, PT ;  /* 0x000000a80500720b */ /* 0x000fe20003f3c000 */
[C---:B------:R-:W-:Y:S01]  /*63e0*/  IMAD.U32 R5, R129.reuse, 0x10000, RZ ;  /* 0x0001000081057824 */ /* 0x040fe200078e00ff */
[----:B------:R-:W-:-:S03]  /*63f0*/  PRMT R129, R129, 0x7632, R129 ;  /* 0x0000763281817816 */ /* 0x000fc60000000081 */
[----:B------:R-:W-:-:S04]  /*6400*/  FMUL.FTZ R5, R5, R165 ;  /* 0x000000a505057220 */ /* 0x000fc80000410000 */
[----:B------:R-:W-:-:S05]  /*6410*/  FMUL.FTZ R5, R5, R167 ;  /* 0x000000a705057220 */ /* 0x000fca0000410000 */
[----:B------:R-:W-:Y:S01]  /*6420*/  FSEL R128, R5, RZ, !P1 ;  /* 0x000000ff05807208 */ /* 0x000fe20004800000 */
[----:B------:R-:W-:Y:S01]  /*6430*/  IMAD.U32 R5, R121, 0x10000, RZ ;  /* 0x0001000079057824 */ /* 0x000fe200078e00ff */
[----:B------:R-:W-:-:S03]  /*6440*/  PLOP3.LUT P1, PT, P1, PT, PT, 0x8, 0x80 ;  /* 0x000000000080781c */ /* 0x000fc60000f2e170 */
[----:B------:R-:W-:Y:S01]  /*6450*/  FMUL.FTZ R128, R128, R5 ;  /* 0x0000000580807220 */ /* 0x000fe20000410000 */
[----:B------:R-:W-:-:S03]  /*6460*/  HFMA2 R5, -RZ, RZ, 0, 1.1920928955078125e-07 ;  /* 0x00000002ff057431 */ /* 0x000fc600000001ff */
[----:B------:R-:W-:Y:S01]  /*6470*/  IMAD.MOV.U32 R135, RZ, RZ, R128 ;  /* 0x000000ffff877224 */ /* 0x000fe200078e0080 */
        /* <DEDUP_REMOVED lines=9> */
.L_x_3868:
        /* <DEDUP_REMOVED lines=12> */
.L_x_3870:
[----:B------:R-:W-:Y:S05]  /*65d0*/  BSYNC.RECONVERGENT B2 ;  /* 0x0000000000027941 */ /* 0x000fea0003800200 */
.L_x_3869:
        /* <DEDUP_REMOVED lines=59> */
[----:B------:R-:W-:Y:S01]  /*6990*/  LOP3.LUT R6, R6, UR13, R5, 0x96, !PT ;  /* 0x0000000d06067c12 */ /* 0x000fe2000f8e9605 */
[----:B------:R-:W-:-:S07]  /*69a0*/  IMAD.MOV.U32 R5, RZ, RZ, RZ ;  /* 0x000000ffff057224 */ /* 0x000fce00078e00ff */
.L_x_3867:
[----:B------:R-:W-:Y:S05]  /*69b0*/  BSYNC.RECONVERGENT B1 ;  /* 0x0000000000017941 */ /* 0x000fea0003800200 */
.L_x_3866:
        /* <DEDUP_REMOVED lines=13> */
[----:B------:R-:W-:-:S05]  /*6a90*/  FMUL.FTZ R129, R129, R134 ;  /* 0x0000008681817220 */ /* 0x000fca0000410000 */
        /* <DEDUP_REMOVED lines=10> */
.L_x_3873:
        /* <DEDUP_REMOVED lines=12> */
.L_x_3875:
[----:B------:R-:W-:Y:S05]  /*6c00*/  BSYNC.RECONVERGENT B2 ;  /* 0x0000000000027941 */ /* 0x000fea0003800200 */
.L_x_3874:
        /* <DEDUP_REMOVED lines=61> */
.L_x_3872:
[----:B------:R-:W-:Y:S05]  /*6fe0*/  BSYNC.RECONVERGENT B1 ;  /* 0x0000000000017941 */ /* 0x000fea0003800200 */
.L_x_3871:
[----:B------:R-:W-:Y:S01]  /*6ff0*/  I2FP.F32.U32 R5, R148 ;  /* 0x0000009400057245 */ /* 0x000fe20000201000 */
[----:B------:R-:W-:Y:S01]  /*7000*/  BSSY.RECONVERGENT B1, `(.L_x_3876) ;  /* 0x0000061000017945 */ /* 0x000fe20003800200 */
[----:B------:R-:W-:Y:S02]  /*7010*/  ISETP.NE.AND P4, PT, R150, 0x1, PT ;  /* 0x000000019600780c */ /* 0x000fe40003f85270 */
[----:B------:R-:W-:Y:S01]  /*7020*/  MOV R148, R4 ;  /* 0x0000000400947202 */ /* 0x000fe20000000f00 */
        /* <DEDUP_REMOVED lines=9> */
[----:B------:R-:W-:Y:S01]  /*70c0*/  FMUL.FTZ R149, R149, R5 ;  /* 0x0000000595957220 */ /* 0x000fe20000410000 */
[----:B------:R-:W-:Y:S01]  /*70d0*/  IMAD.MOV.U32 R5, RZ, RZ, 0x2 ;  /* 0x00000002ff057424 */ /* 0x000fe200078e00ff */
        /* <DEDUP_REMOVED lines=9> */
.L_x_3878:
        /* <DEDUP_REMOVED lines=12> */
.L_x_3880:
[----:B------:R-:W-:Y:S05]  /*7230*/  BSYNC.RECONVERGENT B2 ;  /* 0x0000000000027941 */ /* 0x000fea0003800200 */
.L_x_3879:
        /* <DEDUP_REMOVED lines=60> */
[----:B------:R-:W-:-:S07]  /*7600*/  IMAD.MOV.U32 R5, RZ, RZ, RZ ;  /* 0x000000ffff057224 */ /* 0x000fce00078e00ff */
.L_x_3877:
[----:B------:R-:W-:Y:S05]  /*7610*/  BSYNC.RECONVERGENT B1 ;  /* 0x0000000000017941 */ /* 0x000fea0003800200 */
.L_x_3876:
        /* <DEDUP_REMOVED lines=10> */
[----:B------:R-:W-:Y:S01]  /*76c0*/  IMAD.U32 R130, R191, 0x10000, RZ ;  /* 0x00010000bf827824 */ /* 0x000fe200078e00ff */
[----:B------:R-:W-:-:S03]  /*76d0*/  PLOP3.LUT P4, PT, P4, PT, PT, 0x8, 0x80 ;  /* 0x000000000080781c */ /* 0x000fc6000278e170 */
[----:B------:R-:W-:Y:S01]  /*76e0*/  FMUL.FTZ R148, R148, R130 ;  /* 0x0000008294947220 */ /* 0x000fe20000410000 */
[----:B------:R-:W-:Y:S01]  /*76f0*/  MOV R130, R4 ;  /* 0x0000000400827202 */ /* 0x000fe20000000f00 */
        /* <DEDUP_REMOVED lines=9> */
.L_x_3883:
        /* <DEDUP_REMOVED lines=12> */
.L_x_3885:
[----:B------:R-:W-:Y:S05]  /*7850*/  BSYNC.RECONVERGENT B2 ;  /* 0x0000000000027941 */ /* 0x000fea0003800200 */
.L_x_3884:
[----:B------:R-:W-:Y:S01]  /*7860*/  IMAD.WIDE.U32 R150, R9, -0x2daee0ad, RZ ;  /* 0xd2511f5309967825 */ /* 0x000fe200078e00ff */
[----:B------:R-:W-:Y:S01]  /*7870*/  UIADD3 UR13, UPT, UPT, UR4, -0x61c88647, URZ ;  /* 0x9e3779b9040d7890 */ /* 0x000fe2000fffe0ff */
[----:B------:R-:W-:Y:S02]  /*7880*/  MOV R130, R166 ;  /* 0x000000a600827202 */ /* 0x000fe40000000f00 */
        /* <DEDUP_REMOVED lines=58> */
.L_x_3882:
[----:B------:R-:W-:Y:S05]  /*7c30*/  BSYNC.RECONVERGENT B1 ;  /* 0x0000000000017941 */ /* 0x000fea0003800200 */
.L_x_3881:
[----:B------:R-:W-:Y:S01]  /*7c40*/  I2FP.F32.U32 R5, R130 ;  /* 0x0000008200057245 */ /* 0x000fe20000201000 */
[----:B------:R-:W-:Y:S01]  /*7c50*/  BSSY.RECONVERGENT B1, `(.L_x_3886) ;  /* 0x0000064000017945 */ /* 0x000fe20003800200 */
[----:B------:R-:W-:Y:S02]  /*7c60*/  ISETP.NE.AND P6, PT, R170, 0x1, PT ;  /* 0x00000001aa00780c */ /* 0x000fe40003fc5270 */
[----:B------:R-:W-:Y:S01]  /*7c70*/  PRMT R151, R131, 0x7632, R151 ;  /* 0x0000763283977816 */ /* 0x000fe20000000097 */
[----:B------:R-:W-:Y:S01]  /*7c80*/  FFMA.FTZ R5, R5, R169, 1.1641532182693481445e-10 ;  /* 0x2f00000005057423 */ /* 0x000fe200000100a9 */
[----:B------:R-:W-:-:S04]  /*7c90*/  MOV R130, R4 ;  /* 0x0000000400827202 */ /* 0x000fc80000000f00 */
[----:B------:R-:W-:Y:S02]  /*7ca0*/  FSETP.GTU.FTZ.AND P5, PT, R5, R168, PT ;  /* 0x000000a80500720b */ /* 0x000fe40003fbc000 */
[----:B------:R-:W-:-:S05]  /*7cb0*/  SHF.L.U32 R5, R131, 0x10, RZ ;  /* 0x0000001083057819 */ /* 0x000fca00000006ff */
        /* <DEDUP_REMOVED lines=16> */
.L_x_3888:
        /* <DEDUP_REMOVED lines=15> */
.L_x_3890:
[----:B------:R-:W-:Y:S05]  /*7eb0*/  BSYNC.RECONVERGENT B2 ;  /* 0x0000000000027941 */ /* 0x000fea0003800200 */
.L_x_3889:
        /* <DEDUP_REMOVED lines=61> */
.L_x_3887:
[----:B------:R-:W-:Y:S05]  /*8290*/  BSYNC.RECONVERGENT B1 ;  /* 0x0000000000017941 */ /* 0x000fea0003800200 */
.L_x_3886:
[----:B------:R-:W-:Y:S02]  /*82a0*/  I2FP.F32.U32 R130, R130 ;  /* 0x0000008200827245 */ /* 0x000fe40000201000 */
[----:B------:R-:W-:Y:S02]  /*82b0*/  SHF.L.U32 R151, R151, 0x10, RZ ;  /* 0x0000001097977819 */ /* 0x000fe400000006ff */
[----:B------:R-:W-:Y:S01]  /*82c0*/  F2FP.BF16.F32.PACK_AB R129, R129, R128 ;  /* 0x000000808181723e */ /* 0x000fe200000010ff */
[----:B------:R-:W-:Y:S01]  /*82d0*/  FFMA.FTZ R130, R130, R169, 1.1641532182693481445e-10 ;  /* 0x2f00000082827423 */ /* 0x000fe200000100a9 */
[----:B------:R-:W-:Y:S01]  /*82e0*/  F2FP.BF16.F32.PACK_AB R128, R25, R26 ;  /* 0x0000001a1980723e */ /* 0x000fe200000010ff */
[----:B------:R-:W-:-:S03]  /*82f0*/  FMUL.FTZ R151, R151, R165 ;  /* 0x000000a597977220 */ /* 0x000fc60000410000 */
[----:B------:R-:W-:Y:S01]  /*8300*/  FSETP.GTU.FTZ.AND P6, PT, R130, R168, PT ;  /* 0x000000a88200720b */ /* 0x000fe20003fdc000 */
[----:B------:R-:W-:Y:S01]  /*8310*/  FMUL.FTZ R151, R151, R167 ;  /* 0x000000a797977220 */ /* 0x000fe20000410000 */
[----:B------:R-:W-:-:S04]  /*8320*/  IMAD.U32 R130, R192, 0x10000, RZ ;  /* 0x00010000c0827824 */ /* 0x000fc800078e00ff */
[----:B------:R-:W-:Y:S02]  /*8330*/  FSEL R151, R151, RZ, !P6 ;  /* 0x000000ff97977208 */ /* 0x000fe40007000000 */
[----:B------:R-:W-:-:S03]  /*8340*/  PLOP3.LUT P6, PT, P6, PT, PT, 0x8, 0x80 ;  /* 0x000000000080781c */ /* 0x000fc600037ce170 */
[----:B------:R-:W-:Y:S01]  /*8350*/  FMUL.FTZ R151, R151, R130 ;  /* 0x0000008297977220 */ /* 0x000fe20000410000 */
[----:B------:R-:W-:-:S04]  /*8360*/  F2FP.BF16.F32.PACK_AB R130, R148, R149 ;  /* 0x000000959482723e */ /* 0x000fc800000010ff */
[----:B------:R-:W-:-:S07]  /*8370*/  F2FP.BF16.F32.PACK_AB R131, R151, R150 ;  /* 0x000000969783723e */ /* 0x000fce00000010ff */
.L_x_3850:
[----:B------:R-:W0:Y:S02]  /*8380*/  LDC.64 R168, c[0x0][0x3a8] ;  /* 0x0000ea00ffa87b82 */ /* 0x000e240000000a00 */
[----:B0-----:R-:W-:-:S05]  /*8390*/  IMAD.WIDE.U32 R168, R2, 0x10, R168 ;  /* 0x0000001002a87825 */ /* 0x001fca00078e00a8 */
[----:B------:R0:W-:Y:S02]  /*83a0*/  STG.E.128 desc[UR6][R168.64], R128 ;  /* 0x00000080a8007986 */ /* 0x0001e4000c101d06 */
[----:B0-----:R-:W-:Y:S01]  /*83b0*/  SEL R128, RZ, 0x1000000, !P6 ;  /* 0x01000000ff807807 */ /* 0x001fe20007000000 */
[----:B------:R-:W-:Y:S01]  /*83c0*/  IMAD.MOV.U32 R168, RZ, RZ, R166 ;  /* 0x000000ffffa87224 */ /* 0x000fe200078e00a6 */
[----:B------:R-:W-:Y:S02]  /*83d0*/  SEL R129, RZ, 0x10000, !P5 ;  /* 0x00010000ff817807 */ /* 0x000fe40006800000 */
[----:B------:R-:W-:Y:S02]  /*83e0*/  SEL R130, RZ, 0x100, !P4 ;  /* 0x00000100ff827807 */ /* 0x000fe40006000000 */
[----:B------:R-:W-:Y:S02]  /*83f0*/  SEL R131, RZ, 0x100, !P0 ;  /* 0x00000100ff837807 */ /* 0x000fe40004000000 */
[----:B------:R-:W-:-:S02]  /*8400*/  LOP3.LUT R128, R130, R128, R129, 0xfe, !PT ;  /* 0x0000008082807212 */ /* 0x000fc400078efe81 */
[----:B------:R-:W-:Y:S02]  /*8410*/  SEL R129, RZ, 0x1, !P3 ;  /* 0x00000001ff817807 */ /* 0x000fe40005800000 */
[----:B------:R-:W-:Y:S02]  /*8420*/  SEL R130, RZ, 0x10000, !P1 ;  /* 0x00010000ff827807 */ /* 0x000fe40004800000 */
[----:B------:R-:W-:Y:S02]  /*8430*/  LOP3.LUT R129, R128, R129, RZ, 0xfc, !PT ;  /* 0x0000008180817212 */ /* 0x000fe400078efcff */
[----:B------:R-:W-:Y:S02]  /*8440*/  SEL R128, RZ, 0x1000000, !P2 ;  /* 0x01000000ff807807 */ /* 0x000fe40005000000 */
[----:B------:R-:W-:Y:S02]  /*8450*/  LOP3.LUT P6, RZ, R0, 0x2, RZ, 0xc0, !PT ;  /* 0x0000000200ff7812 */ /* 0x000fe400078cc0ff */
[----:B------:R-:W-:-:S02]  /*8460*/  LOP3.LUT R128, R131, R128, R130, 0xfe, !PT ;  /* 0x0000008083807212 */ /* 0x000fc400078efe82 */
[----:B------:R-:W-:Y:S02]  /*8470*/  SEL R130, RZ, 0x1, !P6 ;  /* 0x00000001ff827807 */ /* 0x000fe40007000000 */
[----:B------:R-:W-:Y:S02]  /*8480*/  IADD3 R166, PT, PT, R2, 0x20, RZ ;  /* 0x0000002002a67810 */ /* 0x000fe40007ffe0ff */
[----:B------:R-:W-:Y:S02]  /*8490*/  LOP3.LUT R128, R128, R130, RZ, 0xfc, !PT ;  /* 0x0000008280807212 */ /* 0x000fe400078efcff */
[----:B------:R-:W0:Y:S02]  /*84a0*/  LDC.64 R130, c[0x0][0x3b0] ;  /* 0x0000ec00ff827b82 */ /* 0x000e240000000a00 */
[----:B0-----:R-:W-:-:S05]  /*84b0*/  IMAD.WIDE.U32 R130, R2, 0x8, R130 ;  /* 0x0000000802827825 */ /* 0x001fca00078e0082 */
[----:B------:R0:W-:Y:S02]  /*84c0*/  STG.E.64 desc[UR6][R130.64], R128 ;  /* 0x0000008082007986 */ /* 0x0001e4000c101b06 */
.L_x_3809:
[----:B------:R-:W-:Y:S05]  /*84d0*/  BSYNC.RECONVERGENT B0 ;  /* 0x0000000000007941 */ /* 0x000fea0003800200 */
.L_x_3808:
[----:B------:R-:W-:Y:S01]  /*84e0*/  ISETP.GE.U32.AND P0, PT, R11, 0x40, PT ;  /* 0x000000400b00780c */ /* 0x000fe20003f06070 */
[----:B------:R-:W-:Y:S01]  /*84f0*/  BSSY.RECONVERGENT B0, `(.L_x_3891) ;  /* 0x000067b000007945 */ /* 0x000fe20003800200 */
[----:B------:R-:W-:-:S11]  /*8500*/  LOP3.LUT R0, R0, 0xfffffdff, RZ, 0xc0, !PT ;  /* 0xfffffdff00007812 */ /* 0x000fd600078ec0ff */
[----:B------:R-:W-:Y:S01]  /*8510*/  @P0 LOP3.LUT R0, R0, 0x200, RZ, 0xfc, !PT ;  /* 0x0000020000000812 */ /* 0x000fe200078efcff */
[----:B------:R-:W-:Y:S06]  /*8520*/  @!P0 BRA `(.L_x_3892) ;  /* 0x0000006400dc8947 */ /* 0x000fec0003800000 */
[----:B------:R-:W-:-:S04]  /*8530*/  ISETP.NE.U32.AND P0, PT, RZ, UR8, PT ;  /* 0x00000008ff007c0c */ /* 0x000fc8000bf05070 */
[----:B------:R-:W-:-:S13]  /*8540*/  ISETP.NE.AND.EX P0, PT, RZ, UR9, PT, P0 ;  /* 0x00000009ff007c0c */ /* 0x000fda000bf05300 */
[----:B0-----:R-:W0:Y:S02]  /*8550*/  @P0 LDC.64 R128, c[0x0][0x3a0] ;  /* 0x0000e800ff800b82 */ /* 0x001e240000000a00 */
[----:B0-----:R-:W-:-:S05]  /*8560*/  @P0 IMAD.WIDE.U32 R128, R166, 0x10, R128 ;  /* 0x00000010a6800825 */ /* 0x001fca00078e0080 */
[----:B------:R0:W5:Y:S02]  /*8570*/  @P0 LDG.E.128 R44, desc[UR6][R128.64] ;  /* 0x00000006802c0981 */ /* 0x000164000c1e1d00 */
[----:B0-----:R-:W0:Y:S02]  /*8580*/  LDC.64 R128, c[0x0][0x390] ;  /* 0x0000e400ff807b82 */ /* 0x001e240000000a00 */
[----:B0-----:R-:W-:-:S06]  /*8590*/  IMAD.WIDE.U32 R128, R166, 0x10, R128 ;  /* 0x00000010a6807825 */ /* 0x001fcc00078e0080 */
[----:B------:R-:W5:Y:S01]  /*85a0*/  LDG.E.128 R128, desc[UR6][R128.64] ;  /* 0x0000000680807981 */ /* 0x000f62000c1e1d00 */
[----:B------:R-:W-:Y:S05]  /*85b0*/  @!P0 BRA `(.L_x_3893) ;  /* 0x0000003000cc8947 */ /* 0x000fea0003800000 */
        /* <DEDUP_REMOVED lines=11> */
[----:B------:R-:W-:Y:S01]  /*8670*/  @!P0 IMAD.MOV.U32 R23, RZ, RZ, R7 ;  /* 0x000000ffff178224 */ /* 0x000fe200078e0007 */
[----:B------:R-:W-:Y:S01]  /*8680*/  @P0 MOV R23, R6 ;  /* 0x0000000600170202 */ /* 0x000fe20000000f00 */
[----:B------:R-:W-:Y:S02]  /*8690*/  @P0 VIADD R132, R5, 0x1 ;  /* 0x0000000105840836 */ /* 0x000fe40000000000 */
[----:B------:R-:W-:Y:S01]  /*86a0*/  @P0 IMAD.MOV.U32 R167, RZ, RZ, R168 ;  /* 0x000000ffffa70224 */ /* 0x000fe200078e00a8 */
[----:B------:R-:W-:Y:S06]  /*86b0*/  BRA `(.L_x_3895) ;  /* 0x0000000400287947 */ /* 0x000fec0003800000 */
.L_x_3896:
        /* <DEDUP_REMOVED lines=12> */
.L_x_3898:
[----:B------:R-:W-:Y:S05]  /*8780*/  BSYNC.RECONVERGENT B2 ;  /* 0x0000000000027941 */ /* 0x000fea0003800200 */
.L_x_3897:
        /* <DEDUP_REMOVED lines=57> */
[----:B------:R-:W-:Y:S01]  /*8b20*/  IMAD.WIDE.U32 R4, R23, -0x326172a9, RZ ;  /* 0xcd9e8d5717047825 */ /* 0x000fe200078e00ff */
[----:B------:R-:W-:-:S03]  /*8b30*/  MOV R23, R168 ;  /* 0x000000a800177202 */ /* 0x000fc60000000f00 */
[----:B------:R-:W-:Y:S01]  /*8b40*/  IMAD.MOV.U32 R132, RZ, RZ, RZ ;  /* 0x000000ffff847224 */ /* 0x000fe200078e00ff */
[----:B------:R-:W-:-:S07]  /*8b50*/  LOP3.LUT R6, R6, UR13, R5, 0x96, !PT ;  /* 0x0000000d06067c12 */ /* 0x000fce000f8e9605 */
.L_x_3895:
[----:B------:R-:W-:Y:S05]  /*8b60*/  BSYNC.RECONVERGENT B1 ;  /* 0x0000000000017941 */ /* 0x000fea0003800200 */
.L_x_3894:
        /* <DEDUP_REMOVED lines=30> */
.L_x_3901:
        /* <DEDUP_REMOVED lines=12> */
.L_x_3903:
[----:B------:R-:W-:Y:S05]  /*8e10*/  BSYNC.RECONVERGENT B2 ;  /* 0x0000000000027941 */ /* 0x000fea0003800200 */
.L_x_3902:
        /* <DEDUP_REMOVED lines=61> */
.L_x_3900:
[----:B------:R-:W-:Y:S05]  /*91f0*/  BSYNC.RECONVERGENT B1 ;  /* 0x0000000000017941 */ /* 0x000fea0003800200 */
.L_x_3899:
        /* <DEDUP_REMOVED lines=25> */
.L_x_3906:
        /* <DEDUP_REMOVED lines=12> */
.L_x_3908:
[----:B------:R-:W-:Y:S05]  /*9450*/  BSYNC.RECONVERGENT B2 ;  /* 0x0000000000027941 */ /* 0x000fea0003800200 */
.L_x_3907:
        /* <DEDUP_REMOVED lines=61> */
.L_x_3905:
[----:B------:R-:W-:Y:S05]  /*9830*/  BSYNC.RECONVERGENT B1 ;  /* 0x0000000000017941 */ /* 0x000fea0003800200 */
.L_x_3904:
        /* <DEDUP_REMOVED lines=26> */
.L_x_3911:
        /* <DEDUP_REMOVED lines=12> */
.L_x_3913:
[----:B------:R-:W-:Y:S05]  /*9aa0*/  BSYNC.RECONVERGENT B2 ;  /* 0x0000000000027941 */ /* 0x000fea0003800200 */
.L_x_3912:
        /* <DEDUP_REMOVED lines=61> */
.L_x_3910:
[----:B------:R-:W-:Y:S05]  /*9e80*/  BSYNC.RECONVERGENT B1 ;  /* 0x0000000000017941 */ /* 0x000fea0003800200 */
.L_x_3909:
        /* <DEDUP_REMOVED lines=26> */
.L_x_3916:
        /* <DEDUP_REMOVED lines=12> */
.L_x_3918:
[----:B------:R-:W-:Y:S05]  /*a0f0*/  BSYNC.RECONVERGENT B2 ;  /* 0x0000000000027941 */ /* 0x000fea0003800200 */
.L_x_3917:
        /* <DEDUP_REMOVED lines=61> */
.L_x_3915:
[----:B------:R-:W-:Y:S05]  /*a4d0*/  BSYNC.RECONVERGENT B1 ;  /* 0x0000000000017941 */ /* 0x000fea0003800200 */
.L_x_3914:
        /* <DEDUP_REMOVED lines=25> */
.L_x_3921:
        /* <DEDUP_REMOVED lines=12> */
.L_x_3923:
[----:B------:R-:W-:Y:S05]  /*a730*/  BSYNC.RECONVERGENT B2 ;  /* 0x0000000000027941 */ /* 0x000fea0003800200 */
.L_x_3922:
        /* <DEDUP_REMOVED lines=61> */
.L_x_3920:
[----:B------:R-:W-:Y:S05]  /*ab10*/  BSYNC.RECONVERGENT B1 ;  /* 0x0000000000017941 */ /* 0x000fea0003800200 */
.L_x_3919:
        /* <DEDUP_REMOVED lines=26> */
.L_x_3926:
        /* <DEDUP_REMOVED lines=12> */
.L_x_3928:
[----:B------:R-:W-:Y:S05]  /*ad80*/  BSYNC.RECONVERGENT B2 ;  /* 0x0000000000027941 */ /* 0x000fea0003800200 */
.L_x_3927:
        /* <DEDUP_REMOVED lines=61> */
.L_x_3925:
[----:B------:R-:W-:Y:S05]  /*b160*/  BSYNC.RECONVERGENT B1 ;  /* 0x0000000000017941 */ /* 0x000fea0003800200 */
.L_x_3924:
        /* <DEDUP_REMOVED lines=25> */
.L_x_3931:
[----:B------:R-:W-:Y:S01]  /*b300*/  IADD3 R9, PT, PT, R9, 0x1, RZ ;  /* 0x0000000109097810 */ /* 0x000fe20007ffe0ff */
[----:B------:R-:W-:Y:S03]  /*b310*/  BSSY.RECONVERGENT B2, `(.L_x_3932) ;  /* 0x000000e000027945 */ /* 0x000fe60003800200 */
[----:B------:R-:W-:-:S13]  /*b320*/  ISETP.NE.AND P6, PT, R9, RZ, PT ;  /* 0x000000ff0900720c */ /* 0x000fda0003fc5270 */
[----:B------:R-:W-:Y:S05]  /*b330*/  @P6 BRA `(.L_x_3933) ;  /* 0x00000000002c6947 */ /* 0x000fea0003800000 */
[----:B------:R-:W-:Y:S01]  /*b340*/  VIADD R8, R8, 0x1 ;  /* 0x0000000108087836 */ /* 0x000fe20000000000 */
[----:B------:R-:W-:-:S04]  /*b350*/  LOP3.LUT R0, R0, 0xfffffbff, RZ, 0xc0, !PT ;  /* 0xfffffbff00007812 */ /* 0x000fc800078ec0ff */
[----:B------:R-:W-:Y:S02]  /*b360*/  ISETP.NE.AND P6, PT, R8, RZ, PT ;  /* 0x000000ff0800720c */ /* 0x000fe40003fc5270 */
[----:B------:R-:W-:-:S11]  /*b370*/  @P0 LOP3.LUT R0, R0, 0x400, RZ, 0xfc, !PT ;  /* 0x0000040000000812 */ /* 0x000fd600078efcff */
[----:B------:R-:W-:Y:S01]  /*b380*/  @!P6 VIADD R12, R12, 0x1 ;  /* 0x000000010c0ce836 */ /* 0x000fe20000000000 */
[----:B------:R-:W-:Y:S02]  /*b390*/  @!P6 IADD3 R4, PT, PT, R3, 0x1, RZ ;  /* 0x000000010304e810 */ /* 0x000fe40007ffe0ff */
[----:B------:R-:W-:Y:S02]  /*b3a0*/  @!P6 MOV R8, RZ ;  /* 0x000000ff0008e202 */ /* 0x000fe40000000f00 */
[----:B------:R-:W-:-:S13]  /*b3b0*/  ISETP.NE.AND P0, PT, R12, RZ, !P6 ;  /* 0x000000ff0c00720c */ /* 0x000fda0007705270 */
[----:B------:R-:W-:Y:S01]  /*b3c0*/  @P0 IMAD.MOV R4, RZ, RZ, R3 ;  /* 0x000000ffff040224 */ /* 0x000fe200078e0203 */
[----:B------:R-:W-:-:S03]  /*b3d0*/  LOP3.LUT P0, RZ, R0, 0x400, RZ, 0xc0, !PT ;  /* 0x0000040000ff7812 */ /* 0x000fc6000780c0ff */
[----:B------:R-:W-:-:S10]  /*b3e0*/  @!P6 IMAD.MOV.U32 R3, RZ, RZ, R4 ;  /* 0x000000ffff03e224 */ /* 0x000fd400078e0004 */
.L_x_3933:
[----:B------:R-:W-:Y:S05]  /*b3f0*/  BSYNC.RECONVERGENT B2 ;  /* 0x0000000000027941 */ /* 0x000fea0003800200 */
.L_x_3932:
        /* <DEDUP_REMOVED lines=61> */
.L_x_3930:
[----:B------:R-:W-:Y:S05]  /*b7d0*/  BSYNC.RECONVERGENT B1 ;  /* 0x0000000000017941 */ /* 0x000fea0003800200 */
.L_x_3929:
        /* <DEDUP_REMOVED lines=9> */
[----:B------:R-:W-:-:S02]  /*b870*/  FSETP.GTU.FTZ.AND P6, PT, R153, R171, PT ;  /* 0x000000ab9900720b */ /* 0x000fc40003fdc000 */
[----:B------:R-:W-:Y:S02]  /*b880*/  PRMT R153, R47, 0x7632, R153 ;  /* 0x000076322f997816 */ /* 0x000fe40000000099 */
[----:B------:R-:W-:Y:S02]  /*b890*/  FSEL R131, R131, RZ, !P6 ;  /* 0x000000ff83837208 */ /* 0x000fe40007000000 */
[----:B------:R-:W-:Y:S01]  /*b8a0*/  PLOP3.LUT P6, PT, P6, PT, PT, 0x8, 0x80 ;  /* 0x000000000080781c */ /* 0x000fe200037ce170 */
[----:B------:R-:W-:-:S04]  /*b8b0*/  IMAD.U32 R153, R153, 0x10000, RZ ;  /* 0x0001000099997824 */ /* 0x000fc800078e00ff */
[----:B------:R-:W-:-:S05]  /*b8c0*/  FFMA.FTZ R153, R131, R168, R153 ;  /* 0x000000a883997223 */ /* 0x000fca0000010099 */
[----:B------:R-:W-:Y:S01]  /*b8d0*/  F2FP.BF16.F32.PACK_AB R131, R153, R152 ;  /* 0x000000989983723e */ /* 0x000fe200000010ff */
[----:B------:R-:W-:Y:S06]  /*b8e0*/  BRA `(.L_x_3934) ;  /* 0x0000003000987947 */ /* 0x000fec0003800000 */
.L_x_3893:
        /* <DEDUP_REMOVED lines=16> */
.L_x_3937:
        /* <DEDUP_REMOVED lines=12> */
.L_x_3939:
[----:B------:R-:W-:Y:S05]  /*bab0*/  BSYNC.RECONVERGENT B2 ;  /* 0x0000000000027941 */ /* 0x000fea0003800200 */
.L_x_3938:
        /* <DEDUP_REMOVED lines=61> */
.L_x_3936:
[----:B------:R-:W-:Y:S05]  /*be90*/  BSYNC.RECONVERGENT B1 ;  /* 0x0000000000017941 */ /* 0x000fea0003800200 */
.L_x_3935:
[----:B------:R-:W0:Y:S01]  /*bea0*/  LDC R171, c[0x0][0x404] ;  /* 0x00010100ffab7b82 */ /* 0x000e220000000800 */
[----:B------:R-:W-:Y:S01]  /*beb0*/  I2FP.F32.U32 R5, R23 ;  /* 0x0000001700057245 */ /* 0x000fe20000201000 */
[----:B------:R-:W-:Y:S01]  /*bec0*/  IMAD.MOV.U32 R188, RZ, RZ, 0x2f800000 ;  /* 0x2f800000ffbc7424 */ /* 0x000fe200078e00ff */
[----:B------:R-:W-:Y:S01]  /*bed0*/  ISETP.NE.AND P1, PT, R132, 0x1, PT ;  /* 0x000000018400780c */ /* 0x000fe20003f25270 */
[----:B------:R-:W-:Y:S01]  /*bee0*/  BSSY.RECONVERGENT B1, `(.L_x_3940) ;  /* 0x0000063000017945 */ /* 0x000fe20003800200 */
[----:B------:R-:W-:Y:S01]  /*bef0*/  LOP3.LUT R0, R0, 0xfffffffd, RZ, 0xc0, !PT ;  /* 0xfffffffd00007812 */ /* 0x000fe200078ec0ff */
[----:B------:R-:W-:Y:S01]  /*bf00*/  FFMA.FTZ R5, R5, R188, 1.1641532182693481445e-10 ;  /* 0x2f00000005057423 */ /* 0x000fe200000100bc */
[----:B------:R-:W-:Y:S01]  /*bf10*/  MOV R23, R4 ;  /* 0x0000000400177202 */ /* 0x000fe20000000f00 */
[----:B------:R-:W1:Y:S03]  /*bf20*/  LDC R170, c[0x0][0x408] ;  /* 0x00010200ffaa7b82 */ /* 0x000e660000000800 */
[----:B0-----:R-:W-:-:S02]  /*bf30*/  FSETP.GTU.FTZ.AND P0, PT, R5, R171, PT ;  /* 0x000000ab0500720b */ /* 0x001fc40003f1c000 */
[C---:B-----5:R-:W-:Y:S02]  /*bf40*/  SHF.L.U32 R5, R128.reuse, 0x10, RZ ;  /* 0x0000001080057819 */ /* 0x060fe400000006ff */
[----:B------:R-:W-:-:S03]  /*bf50*/  PRMT R128, R128, 0x7632, R128 ;  /* 0x0000763280807816 */ /* 0x000fc60000000080 */
[----:B------:R-:W-:-:S04]  /*bf60*/  FMUL.FTZ R5, R5, R165 ;  /* 0x000000a505057220 */ /* 0x000fc80000410000 */
[----:B-1----:R-:W-:-:S05]  /*bf70*/  FMUL.FTZ R5, R5, R170 ;  /* 0x000000aa05057220 */ /* 0x002fca0000410000 */
[----:B------:R-:W-:Y:S01]  /*bf80*/  FSEL R24, R5, RZ, !P0 ;  /* 0x000000ff05187208 */ /* 0x000fe20004000000 */
[----:B------:R-:W-:Y:S01]  /*bf90*/  IMAD.U32 R5, R112, 0x10000, RZ ;  /* 0x0001000070057824 */ /* 0x000fe200078e00ff */
[----:B------:R-:W-:-:S03]  /*bfa0*/  PLOP3.LUT P0, PT, P0, PT, PT, 0x8, 0x80 ;  /* 0x000000000080781c */ /* 0x000fc6000070e170 */
[----:B------:R-:W-:Y:S01]  /*bfb0*/  FMUL.FTZ R24, R5, R24 ;  /* 0x0000001805187220 */ /* 0x000fe20000410000 */
[----:B------:R-:W-:-:S09]  /*bfc0*/  IMAD.MOV.U32 R5, RZ, RZ, 0x2 ;  /* 0x00000002ff057424 */ /* 0x000fd200078e00ff */
        /* <DEDUP_REMOVED lines=10> */
.L_x_3942:
        /* <DEDUP_REMOVED lines=12> */
.L_x_3944:
[----:B------:R-:W-:Y:S05]  /*c130*/  BSYNC.RECONVERGENT B2 ;  /* 0x0000000000027941 */ /* 0x000fea0003800200 */
.L_x_3943:
        /* <DEDUP_REMOVED lines=61> */
.L_x_3941:
[----:B------:R-:W-:Y:S05]  /*c510*/  BSYNC.RECONVERGENT B1 ;  /* 0x0000000000017941 */ /* 0x000fea0003800200 */
.L_x_3940:
        /* <DEDUP_REMOVED lines=9> */
[----:B------:R-:W-:-:S04]  /*c5b0*/  IMAD.U32 R128, R193, 0x10000, RZ ;  /* 0x00010000c1807824 */ /* 0x000fc800078e00ff */
[----:B------:R-:W-:Y:S02]  /*c5c0*/  FSEL R23, R23, RZ, !P0 ;  /* 0x000000ff17177208 */ /* 0x000fe40004000000 */
        /* <DEDUP_REMOVED lines=12> */
.L_x_3947:
        /* <DEDUP_REMOVED lines=12> */
.L_x_3949:
[----:B------:R-:W-:Y:S05]  /*c750*/  BSYNC.RECONVERGENT B2 ;  /* 0x0000000000027941 */ /* 0x000fea0003800200 */
.L_x_3948:
        /* <DEDUP_REMOVED lines=61> */
.L_x_3946:
[----:B------:R-:W-:Y:S05]  /*cb30*/  BSYNC.RECONVERGENT B1 ;  /* 0x0000000000017941 */ /* 0x000fea0003800200 */
.L_x_3945:
        /* <DEDUP_REMOVED lines=14> */
[----:B------:R-:W-:-:S03]  /*cc20*/  IMAD.MOV.U32 R5, RZ, RZ, 0x2 ;  /* 0x00000002ff057424 */ /* 0x000fc600078e00ff */
        /* <DEDUP_REMOVED lines=10> */
.L_x_3952:
        /* <DEDUP_REMOVED lines=12> */
.L_x_3954:
[----:B------:R-:W-:Y:S05]  /*cd90*/  BSYNC.RECONVERGENT B2 ;  /* 0x0000000000027941 */ /* 0x000fea0003800200 */
.L_x_3953:
        /* <DEDUP_REMOVED lines=61> */
.L_x_3951:
[----:B------:R-:W-:Y:S05]  /*d170*/  BSYNC.RECONVERGENT B1 ;  /* 0x0000000000017941 */ /* 0x000fea0003800200 */
.L_x_3950:
        /* <DEDUP_REMOVED lines=13> */
[----:B------:R-:W-:-:S04]  /*d250*/  FMUL.FTZ R129, R132, R129 ;  /* 0x0000008184817220 */ /* 0x000fc80000410000 */
        /* <DEDUP_REMOVED lines=10> */
.L_x_3957:
        /* <DEDUP_REMOVED lines=12> */
.L_x_3959:
[----:B------:R-:W-:Y:S05]  /*d3c0*/  BSYNC.RECONVERGENT B2 ;  /* 0x0000000000027941 */ /* 0x000fea0003800200 */
.L_x_3958:
        /* <DEDUP_REMOVED lines=56> */
[----:B------:R-:W-:Y:S01]  /*d750*/  IMAD.MOV.U32 R146, RZ, RZ, R167 ;  /* 0x000000ffff927224 */ /* 0x000fe200078e00a7 */
[----:B------:R-:W-:Y:S01]  /*d760*/  MOV R167, R4 ;  /* 0x0000000400a77202 */ /* 0x000fe20000000f00 */
[----:B------:R-:W-:Y:S01]  /*d770*/  UIADD3 UR13, UPT, UPT, UR4, -0x700cb87f, URZ ;  /* 0x8ff34781040d7890 */ /* 0x000fe2000fffe0ff */
[----:B------:R-:W-:-:S05]  /*d780*/  IMAD.WIDE.U32 R4, R147, -0x326172a9, RZ ;  /* 0xcd9e8d5793047825 */ /* 0x000fca00078e00ff */
[----:B------:R-:W-:-:S07]  /*d790*/  LOP3.LUT R6, R6, UR13, R5, 0x96, !PT ;  /* 0x0000000d06067c12 */ /* 0x000fce000f8e9605 */
.L_x_3956:
[----:B------:R-:W-:Y:S05]  /*d7a0*/  BSYNC.RECONVERGENT B1 ;  /* 0x0000000000017941 */ /* 0x000fea0003800200 */
.L_x_3955:
        /* <DEDUP_REMOVED lines=13> */
[----:B------:R-:W-:Y:S01]  /*d880*/  FMUL.FTZ R147, R5, R147 ;  /* 0x0000009305937220 */ /* 0x000fe20000410000 */
        /* <DEDUP_REMOVED lines=10> */
.L_x_3962:
        /* <DEDUP_REMOVED lines=12> */
.L_x_3964:
[----:B------:R-:W-:Y:S05]  /*d9f0*/  BSYNC.RECONVERGENT B2 ;  /* 0x0000000000027941 */ /* 0x000fea0003800200 */
.L_x_3963:
        /* <DEDUP_REMOVED lines=61> */
.L_x_3961:
[----:B------:R-:W-:Y:S05]  /*ddd0*/  BSYNC.RECONVERGENT B1 ;  /* 0x0000000000017941 */ /* 0x000fea0003800200 */
.L_x_3960:
        /* <DEDUP_REMOVED lines=24> */
.L_x_3967:
        /* <DEDUP_REMOVED lines=12> */
.L_x_3969:
[----:B------:R-:W-:Y:S05]  /*e020*/  BSYNC.RECONVERGENT B2 ;  /* 0x0000000000027941 */ /* 0x000fea0003800200 */
.L_x_3968:
        /* <DEDUP_REMOVED lines=61> */
.L_x_3966:
[----:B------:R-:W-:Y:S05]  /*e400*/  BSYNC.RECONVERGENT B1 ;  /* 0x0000000000017941 */ /* 0x000fea0003800200 */
.L_x_3965:
        /* <DEDUP_REMOVED lines=24> */
.L_x_3972:
        /* <DEDUP_REMOVED lines=15> */
.L_x_3974:
[----:B------:R-:W-:Y:S05]  /*e680*/  BSYNC.RECONVERGENT B2 ;  /* 0x0000000000027941 */ /* 0x000fea0003800200 */
.L_x_3973:
        /* <DEDUP_REMOVED lines=61> */
.L_x_3971:
[----:B------:R-:W-:Y:S05]  /*ea60*/  BSYNC.RECONVERGENT B1 ;  /* 0x0000000000017941 */ /* 0x000fea0003800200 */
.L_x_3970:
        /* <DEDUP_REMOVED lines=9> */
[----:B------:R-:W-:Y:S01]  /*eb00*/  FSEL R153, R131, RZ, !P6 ;  /* 0x000000ff83997208 */ /* 0x000fe20007000000 */
[----:B------:R-:W-:Y:S01]  /*eb10*/  IMAD.U32 R131, R196, 0x10000, RZ ;  /* 0x00010000c4837824 */ /* 0x000fe200078e00ff */
[----:B------:R-:W-:-:S03]  /*eb20*/  PLOP3.LUT P6, PT, P6, PT, PT, 0x8, 0x80 ;  /* 0x000000000080781c */ /* 0x000fc600037ce170 */
[----:B------:R-:W-:-:S05]  /*eb30*/  FMUL.FTZ R153, R131, R153 ;  /* 0x0000009983997220 */ /* 0x000fca0000410000 */
[----:B------:R-:W-:-:S07]  /*eb40*/  F2FP.BF16.F32.PACK_AB R131, R153, R152 ;  /* 0x000000989983723e */ /* 0x000fce00000010ff */
.L_x_3934:
        /* <DEDUP_REMOVED lines=15> */
[----:B------:R-:W-:-:S04]  /*ec40*/  SEL R130, RZ, 0x1, !P6 ;  /* 0x00000001ff827807 */ /* 0x000fc80007000000 */
[----:B------:R-:W-:Y:S02]  /*ec50*/  LOP3.LUT R128, R128, R130, RZ, 0xfc, !PT ;  /* 0x0000008280807212 */ /* 0x000fe400078efcff */
[----:B------:R-:W0:Y:S02]  /*ec60*/  LDC.64 R130, c[0x0][0x3b0] ;  /* 0x0000ec00ff827b82 */ /* 0x000e240000000a00 */
[C---:B0-----:R-:W-:Y:S01]  /*ec70*/  IMAD.WIDE.U32 R130, R166.reuse, 0x8, R130 ;  /* 0x00000008a6827825 */ /* 0x041fe200078e0082 */
[----:B------:R-:W-:-:S04]  /*ec80*/  IADD3 R166, PT, PT, R166, 0x20, RZ ;  /* 0x00000020a6a67810 */ /* 0x000fc80007ffe0ff */
[----:B------:R1:W-:Y:S03]  /*ec90*/  STG.E.64 desc[UR6][R130.64], R128 ;  /* 0x0000008082007986 */ /* 0x0003e6000c101b06 */
.L_x_3892:
[----:B------:R-:W-:Y:S05]  /*eca0*/  BSYNC.RECONVERGENT B0 ;  /* 0x0000000000007941 */ /* 0x000fea0003800200 */
.L_x_3891:
[----:B------:R-:W-:Y:S01]  /*ecb0*/  ISETP.GE.U32.AND P0, PT, R11, 0x60, PT ;  /* 0x000000600b00780c */ /* 0x000fe20003f06070 */
[----:B------:R-:W-:Y:S01]  /*ecc0*/  BSSY.RECONVERGENT B0, `(.L_x_3975) ;  /* 0x0000679000007945 */ /* 0x000fe20003800200 */
[----:B------:R-:W-:-:S11]  /*ecd0*/  LOP3.LUT R0, R0, 0xfffffeff, RZ, 0xc0, !PT ;  /* 0xfffffeff00007812 */ /* 0x000fd600078ec0ff */
[----:B------:R-:W-:Y:S01]  /*ece0*/  @P0 LOP3.LUT R0, R0, 0x100, RZ, 0xfc, !PT ;  /* 0x0000010000000812 */ /* 0x000fe200078efcff */
[----:B------:R-:W-:Y:S06]  /*ecf0*/  @!P0 BRA `(.L_x_3976) ;  /* 0x0000006400d48947 */ /* 0x000fec0003800000 */
[----:B------:R-:W-:-:S04]  /*ed00*/  ISETP.NE.U32.AND P0, PT, RZ, UR8, PT ;  /* 0x00000008ff007c0c */ /* 0x000fc8000bf05070 */
[----:B------:R-:W-:-:S13]  /*ed10*/  ISETP.NE.AND.EX P0, PT, RZ, UR9, PT, P0 ;  /* 0x00000009ff007c0c */ /* 0x000fda000bf05300 */
[----:B------:R-:W2:Y:S02]  /*ed20*/  @P0 LDC.64 R40, c[0x0][0x3a0] ;  /* 0x0000e800ff280b82 */ /* 0x000ea40000000a00 */
[----:B--2---:R-:W-:-:S05]  /*ed30*/  @P0 IMAD.WIDE.U32 R40, R166, 0x10, R40 ;  /* 0x00000010a6280825 */ /* 0x004fca00078e0028 */
[----:B------:R2:W5:Y:S02]  /*ed40*/  @P0 LDG.E.128 R44, desc[UR6][R40.64] ;  /* 0x00000006282c0981 */ /* 0x000564000c1e1d00 */
[----:B--2---:R-:W2:Y:S02]  /*ed50*/  LDC.64 R40, c[0x0][0x390] ;  /* 0x0000e400ff287b82 */ /* 0x004ea40000000a00 */
[----:B--2---:R-:W-:-:S06]  /*ed60*/  IMAD.WIDE.U32 R40, R166, 0x10, R40 ;  /* 0x00000010a6287825 */ /* 0x004fcc00078e0028 */
        /* <DEDUP_REMOVED lines=18> */
.L_x_3980:
        /* <DEDUP_REMOVED lines=12> */
.L_x_3982:
[----:B------:R-:W-:Y:S05]  /*ef50*/  BSYNC.RECONVERGENT B2 ;  /* 0x0000000000027941 */ /* 0x000fea0003800200 */
.L_x_3981:
[----:B01----:R-:W-:Y:S01]  /*ef60*/  IMAD.WIDE.U32 R128, R9, -0x2daee0ad, RZ ;  /* 0xd2511f5309807825 */ /* 0x003fe200078e00ff */
        /* <DEDUP_REMOVED lines=58> */
[----:B------:R-:W-:-:S04]  /*f310*/  MOV R21, R168 ;  /* 0x000000a800157202 */ /* 0x000fc80000000f00 */
[----:B------:R-:W-:-:S07]  /*f320*/  LOP3.LUT R6, R6, UR13, R5, 0x96, !PT ;  /* 0x0000000d06067c12 */ /* 0x000fce000f8e9605 */
.L_x_3979:
[----:B------:R-:W-:Y:S05]  /*f330*/  BSYNC.RECONVERGENT B1 ;  /* 0x0000000000017941 */ /* 0x000fea0003800200 */
.L_x_3978:
[----:B------:R-:W2:Y:S01]  /*f340*/  LDC R168, c[0x0][0x404] ;  /* 0x00010100ffa87b82 */ /* 0x000ea20000000800 */
[----:B------:R-:W-:Y:S01]  /*f350*/  I2FP.F32.U32 R5, R21 ;  /* 0x0000001500057245 */ /* 0x000fe20000201000 */
[----:B------:R-:W-:Y:S01]  /*f360*/  IMAD.MOV.U32 R169, RZ, RZ, 0x2f800000 ;  /* 0x2f800000ffa97424 */ /* 0x000fe200078e00ff */
[----:B------:R-:W-:Y:S01]  /*f370*/  ISETP.NE.AND P1, PT, R39, 0x1, PT ;  /* 0x000000012700780c */ /* 0x000fe20003f25270 */
[----:B-----5:R-:W-:Y:S01]  /*f380*/  IMAD.U32 R21, R44, 0x10000, RZ ;  /* 0x000100002c157824 */ /* 0x020fe200078e00ff */
[----:B------:R-:W-:Y:S01]  /*f390*/  LOP3.LUT R0, R0, 0xfffffffd, RZ, 0xc0, !PT ;  /* 0xfffffffd00007812 */ /* 0x000fe200078ec0ff */
[----:B------:R-:W-:Y:S01]  /*f3a0*/  FFMA.FTZ R5, R5, R169, 1.1641532182693481445e-10 ;  /* 0x2f00000005057423 */ /* 0x000fe200000100a9 */
[----:B------:R-:W-:Y:S01]  /*f3b0*/  BSSY.RECONVERGENT B1, `(.L_x_3983) ;  /* 0x0000061000017945 */ /* 0x000fe20003800200 */
[----:B------:R-:W3:Y:S03]  /*f3c0*/  LDC R154, c[0x0][0x408] ;  /* 0x00010200ff9a7b82 */ /* 0x000ee60000000800 */
[----:B--2---:R-:W-:-:S02]  /*f3d0*/  FSETP.GTU.FTZ.AND P0, PT, R5, R168, PT ;  /* 0x000000a80500720b */ /* 0x004fc40003f1c000 */
[C---:B------:R-:W-:Y:S02]  /*f3e0*/  SHF.L.U32 R5, R40.reuse, 0x10, RZ ;  /* 0x0000001028057819 */ /* 0x040fe400000006ff */
[----:B------:R-:W-:-:S03]  /*f3f0*/  PRMT R40, R40, 0x7632, R40 ;  /* 0x0000763228287816 */ /* 0x000fc60000000028 */
[----:B------:R-:W-:-:S04]  /*f400*/  FMUL.FTZ R5, R5, R165 ;  /* 0x000000a505057220 */ /* 0x000fc80000410000 */
[----:B---3--:R-:W-:-:S05]  /*f410*/  FMUL.FTZ R5, R5, R154 ;  /* 0x0000009a05057220 */ /* 0x008fca0000410000 */
        /* <DEDUP_REMOVED lines=16> */
.L_x_3985:
        /* <DEDUP_REMOVED lines=12> */
.L_x_3987:
[----:B------:R-:W-:Y:S05]  /*f5e0*/  BSYNC.RECONVERGENT B2 ;  /* 0x0000000000027941 */ /* 0x000fea0003800200 */
.L_x_3986:
[----:B01----:R-:W-:Y:S01]  /*f5f0*/  IMAD.WIDE.U32 R128, R9, -0x2daee0ad, RZ ;  /* 0xd2511f5309807825 */ /* 0x003fe200078e00ff */
        /* <DEDUP_REMOVED lines=60> */
.L_x_3984:
[----:B------:R-:W-:Y:S05]  /*f9c0*/  BSYNC.RECONVERGENT B1 ;  /* 0x0000000000017941 */ /* 0x000fea0003800200 */
.L_x_3983:
[----:B------:R-:W-:Y:S01]  /*f9d0*/  I2FP.F32.U32 R21, R21 ;  /* 0x0000001500157245 */ /* 0x000fe20000201000 */
[----:B------:R-:W-:Y:S01]  /*f9e0*/  IMAD.U32 R40, R40, 0x10000, RZ ;  /* 0x0001000028287824 */ /* 0x000fe200078e00ff */
[----:B------:R-:W-:Y:S01]  /*f9f0*/  ISETP.NE.AND P1, PT, R5, 0x1, PT ;  /* 0x000000010500780c */ /* 0x000fe20003f25270 */
[----:B------:R-:W-:Y:S01]  /*fa00*/  BSSY.RECONVERGENT B1, `(.L_x_3988) ;  /* 0x0000060000017945 */ /* 0x000fe20003800200 */
[----:B01----:R-:W-:Y:S02]  /*fa10*/  IMAD.MOV.U32 R128, RZ, RZ, 0x2 ;  /* 0x00000002ff807424 */ /* 0x003fe400078e00ff */
[----:B------:R-:W-:Y:S01]  /*fa20*/  FFMA.FTZ R21, R21, R169, 1.1641532182693481445e-10 ;  /* 0x2f00000015157423 */ /* 0x000fe200000100a9 */
[----:B------:R-:W-:Y:S01]  /*fa30*/  FMUL.FTZ R39, R40, R165 ;  /* 0x000000a528277220 */ /* 0x000fe20000410000 */
[----:B------:R-:W-:-:S03]  /*fa40*/  SHF.L.U32 R40, R197, 0x10, RZ ;  /* 0x00000010c5287819 */ /* 0x000fc600000006ff */
        /* <DEDUP_REMOVED lines=17> */
.L_x_3990:
        /* <DEDUP_REMOVED lines=12> */
.L_x_3992:
[----:B------:R-:W-:Y:S05]  /*fc20*/  BSYNC.RECONVERGENT B2 ;  /* 0x0000000000027941 */ /* 0x000fea0003800200 */
.L_x_3991:
        /* <DEDUP_REMOVED lines=58> */
[----:B------:R-:W-:-:S04]  /*ffd0*/  IMAD.WIDE.U32 R4, R40, -0x326172a9, RZ ;  /* 0xcd9e8d5728047825 */ /* 0x000fc800078e00ff */
[----:B------:R-:W-:Y:S01]  /*ffe0*/  IMAD.MOV.U32 R128, RZ, RZ, RZ ;  /* 0x000000ffff807224 */ /* 0x000fe200078e00ff */
[----:B------:R-:W-:-:S07]  /*fff0*/  LOP3.LUT R6, R6, UR13, R5, 0x96, !PT ;  /* 0x0000000d06067c12 */ /* 0x000fce000f8e9605 */
.L_x_3989:
[----:B------:R-:W-:Y:S05]  /*10000*/  BSYNC.RECONVERGENT B1 ;  /* 0x0000000000017941 */ /* 0x000fea0003800200 */
.L_x_3988:
        /* <DEDUP_REMOVED lines=25> */
.L_x_3995:
        /* <DEDUP_REMOVED lines=12> */
.L_x_3997:
[----:B------:R-:W-:Y:S05]  /*10260*/  BSYNC.RECONVERGENT B2 ;  /* 0x0000000000027941 */ /* 0x000fea0003800200 */
.L_x_3996:
        /* <DEDUP_REMOVED lines=61> */
.L_x_3994:
[----:B------:R-:W-:Y:S05]  /*10640*/  BSYNC.RECONVERGENT B1 ;  /* 0x0000000000017941 */ /* 0x000fea0003800200 */
.L_x_3993:
        /* <DEDUP_REMOVED lines=25> */
.L_x_4000:
        /* <DEDUP_REMOVED lines=12> */
.L_x_4002:
[----:B------:R-:W-:Y:S05]  /*108a0*/  BSYNC.RECONVERGENT B2 ;  /* 0x0000000000027941 */ /* 0x000fea0003800200 */
.L_x_4001:
        /* <DEDUP_REMOVED lines=61> */
.L_x_3999:
[----:B------:R-:W-:Y:S05]  /*10c80*/  BSYNC.RECONVERGENT B1 ;  /* 0x0000000000017941 */ /* 0x000fea0003800200 */
.L_x_3998:
[----:B------:R-:W-:Y:S01]  /*10c90*/  I2FP.F32.U32 R5, R41 ;  /* 0x0000002900057245 */ /* 0x000fe20000201000 */
[----:B------:R-:W-:Y:S01]  /*10ca0*/  BSSY.RECONVERGENT B1, `(.L_x_4003) ;  /* 0x0000063000017945 */ /* 0x000fe20003800200 */
[----:B------:R-:W-:Y:S01]  /*10cb0*/  ISETP.NE.AND P4, PT, R130, 0x1, PT ;  /* 0x000000018200780c */ /* 0x000fe20003f85270 */
[----:B------:R-:W-:Y:S01]  /*10cc0*/  IMAD.MOV.U32 R129, RZ, RZ, R4 ;  /* 0x000000ffff817224 */ /* 0x000fe200078e0004 */
[----:B------:R-:W-:Y:S01]  /*10cd0*/  SHF.L.U32 R41, R46, 0x10, RZ ;  /* 0x000000102e297819 */ /* 0x000fe200000006ff */
[----:B------:R-:W-:-:S05]  /*10ce0*/  FFMA.FTZ R5, R5, R169, 1.1641532182693481445e-10 ;  /* 0x2f00000005057423 */ /* 0x000fca00000100a9 */
[----:B------:R-:W-:Y:S01]  /*10cf0*/  FSETP.GTU.FTZ.AND P3, PT, R5, R168, PT ;  /* 0x000000a80500720b */ /* 0x000fe20003f7c000 */
[----:B------:R-:W-:-:S04]  /*10d00*/  IMAD.U32 R5, R42, 0x10000, RZ ;  /* 0x000100002a057824 */ /* 0x000fc800078e00ff */
[----:B------:R-:W-:-:S04]  /*10d10*/  FMUL.FTZ R5, R5, R165 ;  /* 0x000000a505057220 */ /* 0x000fc80000410000 */
[----:B------:R-:W-:-:S05]  /*10d20*/  FMUL.FTZ R5, R5, R154 ;  /* 0x0000009a05057220 */ /* 0x000fca0000410000 */
[----:B------:R-:W-:Y:S01]  /*10d30*/  FSEL R128, R5, RZ, !P3 ;  /* 0x000000ff05807208 */ /* 0x000fe20005800000 */
[----:B------:R-:W-:Y:S01]  /*10d40*/  IMAD.U32 R5, R106, 0x10000, RZ ;  /* 0x000100006a057824 */ /* 0x000fe200078e00ff */
[----:B------:R-:W-:-:S03]  /*10d50*/  PLOP3.LUT P3, PT, P3, PT, PT, 0x8, 0x80 ;  /* 0x000000000080781c */ /* 0x000fc60001f6e170 */
[--C-:B------:R-:W-:Y:S01]  /*10d60*/  FFMA.FTZ R128, R128, R5, R41.reuse ;  /* 0x0000000580807223 */ /* 0x100fe20000010029 */
[----:B------:R-:W-:Y:S01]  /*10d70*/  PRMT R41, R42, 0x7632, R41 ;  /* 0x000076322a297816 */ /* 0x000fe20000000029 */
[----:B------:R-:W-:-:S03]  /*10d80*/  IMAD.MOV.U32 R5, RZ, RZ, 0x2 ;  /* 0x00000002ff057424 */ /* 0x000fc600078e00ff */
        /* <DEDUP_REMOVED lines=10> */
.L_x_4005:
        /* <DEDUP_REMOVED lines=12> */
.L_x_4007:
[----:B------:R-:W-:Y:S05]  /*10ef0*/  BSYNC.RECONVERGENT B2 ;  /* 0x0000000000027941 */ /* 0x000fea0003800200 */
.L_x_4006:
        /* <DEDUP_REMOVED lines=61> */
.L_x_4004:
[----:B------:R-:W-:Y:S05]  /*112d0*/  BSYNC.RECONVERGENT B1 ;  /* 0x0000000000017941 */ /* 0x000fea0003800200 */
.L_x_4003:
        /* <DEDUP_REMOVED lines=25> */
.L_x_4010:
        /* <DEDUP_REMOVED lines=12> */
.L_x_4012:
[----:B------:R-:W-:Y:S05]  /*11530*/  BSYNC.RECONVERGENT B2 ;  /* 0x0000000000027941 */ /* 0x000fea0003800200 */
.L_x_4011:
        /* <DEDUP_REMOVED lines=58> */
[----:B------:R-:W-:-:S04]  /*118e0*/  IMAD.WIDE.U32 R4, R131, -0x326172a9, RZ ;  /* 0xcd9e8d5783047825 */ /* 0x000fc800078e00ff */
[----:B------:R-:W-:Y:S01]  /*118f0*/  HFMA2 R131, -RZ, RZ, 0, 0 ;  /* 0x00000000ff837431 */ /* 0x000fe200000001ff */
[----:B------:R-:W-:-:S07]  /*11900*/  LOP3.LUT R6, R6, UR13, R5, 0x96, !PT ;  /* 0x0000000d06067c12 */ /* 0x000fce000f8e9605 */
.L_x_4009:
[----:B------:R-:W-:Y:S05]  /*11910*/  BSYNC.RECONVERGENT B1 ;  /* 0x0000000000017941 */ /* 0x000fea0003800200 */
.L_x_4008:
        /* <DEDUP_REMOVED lines=26> */
.L_x_4015:
        /* <DEDUP_REMOVED lines=15> */
.L_x_4017:
[----:B------:R-:W-:Y:S05]  /*11bb0*/  BSYNC.RECONVERGENT B2 ;  /* 0x0000000000027941 */ /* 0x000fea0003800200 */
.L_x_4016:
        /* <DEDUP_REMOVED lines=61> */
.L_x_4014:
[----:B------:R-:W-:Y:S05]  /*11f90*/  BSYNC.RECONVERGENT B1 ;  /* 0x0000000000017941 */ /* 0x000fea0003800200 */
.L_x_4013:
[----:B------:R-:W-:Y:S02]  /*11fa0*/  I2FP.F32.U32 R130, R130 ;  /* 0x0000008200827245 */ /* 0x000fe40000201000 */
[----:B------:R-:W-:-:S03]  /*11fb0*/  SHF.L.U32 R129, R129, 0x10, RZ ;  /* 0x0000001081817819 */ /* 0x000fc600000006ff */
[----:B------:R-:W-:Y:S02]  /*11fc0*/  FFMA.FTZ R130, R130, R169, 1.1641532182693481445e-10 ;  /* 0x2f00000082827423 */ /* 0x000fe400000100a9 */
[----:B------:R-:W-:-:S03]  /*11fd0*/  FMUL.FTZ R129, R129, R165 ;  /* 0x000000a581817220 */ /* 0x000fc60000410000 */
[----:B------:R-:W-:Y:S01]  /*11fe0*/  FSETP.GTU.FTZ.AND P6, PT, R130, R168, PT ;  /* 0x000000a88200720b */ /* 0x000fe20003fdc000 */
[----:B------:R-:W-:Y:S01]  /*11ff0*/  FMUL.FTZ R129, R129, R154 ;  /* 0x0000009a81817220 */ /* 0x000fe20000410000 */
[----:B------:R-:W-:Y:S01]  /*12000*/  PRMT R154, R47, 0x7632, R154 ;  /* 0x000076322f9a7816 */ /* 0x000fe2000000009a */
[----:B------:R-:W-:-:S03]  /*12010*/  IMAD.U32 R130, R200, 0x10000, RZ ;  /* 0x00010000c8827824 */ /* 0x000fc600078e00ff */
[----:B------:R-:W-:Y:S01]  /*12020*/  FSEL R129, R129, RZ, !P6 ;  /* 0x000000ff81817208 */ /* 0x000fe20007000000 */
[----:B------:R-:W-:Y:S01]  /*12030*/  IMAD.U32 R154, R154, 0x10000, RZ ;  /* 0x000100009a9a7824 */ /* 0x000fe200078e00ff */
[----:B------:R-:W-:-:S03]  /*12040*/  PLOP3.LUT P6, PT, P6, PT, PT, 0x8, 0x80 ;  /* 0x000000000080781c */ /* 0x000fc600037ce170 */
[----:B------:R-:W-:Y:S01]  /*12050*/  FFMA.FTZ R154, R129, R130, R154 ;  /* 0x00000082819a7223 */ /* 0x000fe2000001009a */
[----:B------:R-:W-:Y:S02]  /*12060*/  F2FP.BF16.F32.PACK_AB R130, R41, R128 ;  /* 0x000000802982723e */ /* 0x000fe400000010ff */
[----:B------:R-:W-:Y:S02]  /*12070*/  F2FP.BF16.F32.PACK_AB R129, R39, R40 ;  /* 0x000000282781723e */ /* 0x000fe400000010ff */
[----:B------:R-:W-:Y:S02]  /*12080*/  F2FP.BF16.F32.PACK_AB R128, R21, R22 ;  /* 0x000000161580723e */ /* 0x000fe400000010ff */
[----:B------:R-:W-:Y:S01]  /*12090*/  F2FP.BF16.F32.PACK_AB R131, R154, R170 ;  /* 0x000000aa9a83723e */ /* 0x000fe200000010ff */
[----:B------:R-:W-:Y:S06]  /*120a0*/  BRA `(.L_x_4018) ;  /* 0x0000003000947947 */ /* 0x000fec0003800000 */
.L_x_3977:
        /* <DEDUP_REMOVED lines=16> */
.L_x_4021:
        /* <DEDUP_REMOVED lines=12> */
.L_x_4023:
[----:B------:R-:W-:Y:S05]  /*12270*/  BSYNC.RECONVERGENT B2 ;  /* 0x0000000000027941 */ /* 0x000fea0003800200 */
.L_x_4022:
[----:B01----:R-:W-:Y:S01]  /*12280*/  IMAD.WIDE.U32 R128, R9, -0x2daee0ad, RZ ;  /* 0xd2511f5309807825 */ /* 0x003fe200078e00ff */
[----:B------:R-:W-:-:S03]  /*12290*/  UIADD3 UR13, UPT, UPT, UR4, -0x61c88647, URZ ;  /* 0x9e3779b9040d7890 */ /* 0x000fc6000fffe0ff */
[----:B------:R-:W-:Y:S02]  /*122a0*/  HFMA2 R39, -RZ, RZ, 0, 0 ;  /* 0x00000000ff277431 */ /* 0x000fe400000001ff */
        /* <DEDUP_REMOVED lines=56> */
[----:B------:R-:W-:Y:S01]  /*12630*/  IMAD.MOV.U32 R21, RZ, RZ, R168 ;  /* 0x000000ffff157224 */ /* 0x000fe200078e00a8 */
[----:B------:R-:W-:-:S07]  /*12640*/  LOP3.LUT R6, R6, UR13, R5, 0x96, !PT ;  /* 0x0000000d06067c12 */ /* 0x000fce000f8e9605 */
.L_x_4020:
[----:B------:R-:W-:Y:S05]  /*12650*/  BSYNC.RECONVERGENT B1 ;  /* 0x0000000000017941 */ /* 0x000fea0003800200 */
.L_x_4019:
[----:B------:R-:W2:Y:S01]  /*12660*/  LDC R168, c[0x0][0x404] ;  /* 0x00010100ffa87b82 */ /* 0x000ea20000000800 */
[----:B------:R-:W-:Y:S01]  /*12670*/  I2FP.F32.U32 R5, R21 ;  /* 0x0000001500057245 */ /* 0x000fe20000201000 */
[----:B------:R-:W-:Y:S01]  /*12680*/  IMAD.MOV.U32 R169, RZ, RZ, 0x2f800000 ;  /* 0x2f800000ffa97424 */ /* 0x000fe200078e00ff */
[----:B------:R-:W-:Y:S01]  /*12690*/  ISETP.NE.AND P1, PT, R39, 0x1, PT ;  /* 0x000000012700780c */ /* 0x000fe20003f25270 */
[----:B------:R-:W-:Y:S01]  /*126a0*/  BSSY.RECONVERGENT B1, `(.L_x_4024) ;  /* 0x0000063000017945 */ /* 0x000fe20003800200 */
[----:B------:R-:W-:Y:S01]  /*126b0*/  LOP3.LUT R0, R0, 0xfffffffd, RZ, 0xc0, !PT ;  /* 0xfffffffd00007812 */ /* 0x000fe200078ec0ff */
[----:B------:R-:W-:Y:S01]  /*126c0*/  FFMA.FTZ R5, R5, R169, 1.1641532182693481445e-10 ;  /* 0x2f00000005057423 */ /* 0x000fe200000100a9 */
[----:B------:R-:W-:Y:S01]  /*126d0*/  IMAD.MOV.U32 R21, RZ, RZ, R4 ;  /* 0x000000ffff157224 */ /* 0x000fe200078e0004 */
[----:B------:R-:W3:Y:S03]  /*126e0*/  LDC R154, c[0x0][0x408] ;  /* 0x00010200ff9a7b82 */ /* 0x000ee60000000800 */
[----:B--2---:R-:W-:Y:S01]  /*126f0*/  FSETP.GTU.FTZ.AND P0, PT, R5, R168, PT ;  /* 0x000000a80500720b */ /* 0x004fe20003f1c000 */
[C---:B-----5:R-:W-:Y:S01]  /*12700*/  IMAD.U32 R5, R40.reuse, 0x10000, RZ ;  /* 0x0001000028057824 */ /* 0x060fe200078e00ff */
[----:B------:R-:W-:-:S03]  /*12710*/  PRMT R40, R40, 0x7632, R40 ;  /* 0x0000763228287816 */ /* 0x000fc60000000028 */
[----:B------:R-:W-:-:S04]  /*12720*/  FMUL.FTZ R5, R5, R165 ;  /* 0x000000a505057220 */ /* 0x000fc80000410000 */
[----:B---3--:R-:W-:-:S05]  /*12730*/  FMUL.FTZ R5, R5, R154 ;  /* 0x0000009a05057220 */ /* 0x008fca0000410000 */
[----:B------:R-:W-:Y:S02]  /*12740*/  FSEL R22, R5, RZ, !P0 ;  /* 0x000000ff05167208 */ /* 0x000fe40004000000 */
[----:B------:R-:W-:Y:S02]  /*12750*/  PLOP3.LUT P0, PT, P0, PT, PT, 0x8, 0x80 ;  /* 0x000000000080781c */ /* 0x000fe4000070e170 */
[----:B------:R-:W-:-:S05]  /*12760*/  SHF.L.U32 R5, R104, 0x10, RZ ;  /* 0x0000001068057819 */ /* 0x000fca00000006ff */
[----:B------:R-:W-:Y:S01]  /*12770*/  FMUL.FTZ R22, R5, R22 ;  /* 0x0000001605167220 */ /* 0x000fe20000410000 */
[----:B------:R-:W-:-:S05]  /*12780*/  IMAD.MOV.U32 R5, RZ, RZ, 0x2 ;  /* 0x00000002ff057424 */ /* 0x000fca00078e00ff */
        /* <DEDUP_REMOVED lines=10> */
.L_x_4026:
        /* <DEDUP_REMOVED lines=12> */
.L_x_4028:
[----:B------:R-:W-:Y:S05]  /*128f0*/  BSYNC.RECONVERGENT B2 ;  /* 0x0000000000027941 */ /* 0x000fea0003800200 */
.L_x_4027:
        /* <DEDUP_REMOVED lines=61> */
.L_x_4025:
[----:B------:R-:W-:Y:S05]  /*12cd0*/  BSYNC.RECONVERGENT B1 ;  /* 0x0000000000017941 */ /* 0x000fea0003800200 */
.L_x_4024:
[----:B------:R-:W-:Y:S01]  /*12ce0*/  I2FP.F32.U32 R21, R21 ;  /* 0x0000001500157245 */ /* 0x000fe20000201000 */
[----:B------:R-:W-:Y:S01]  /*12cf0*/  IMAD.U32 R40, R40, 0x10000, RZ ;  /* 0x0001000028287824 */ /* 0x000fe200078e00ff */
[----:B------:R-:W-:Y:S01]  /*12d00*/  ISETP.NE.AND P1, PT, R5, 0x1, PT ;  /* 0x000000010500780c */ /* 0x000fe20003f25270 */
[----:B------:R-:W-:Y:S01]  /*12d10*/  BSSY.RECONVERGENT B1, `(.L_x_4029) ;  /* 0x000005e000017945 */ /* 0x000fe20003800200 */
[----:B------:R-:W-:Y:S01]  /*12d20*/  SHF.L.U32 R39, R197, 0x10, RZ ;  /* 0x00000010c5277819 */ /* 0x000fe200000006ff */
[----:B------:R-:W-:Y:S01]  /*12d30*/  FFMA.FTZ R21, R21, R169, 1.1641532182693481445e-10 ;  /* 0x2f00000015157423 */ /* 0x000fe200000100a9 */
[----:B------:R-:W-:Y:S01]  /*12d40*/  FMUL.FTZ R40, R40, R165 ;  /* 0x000000a528287220 */ /* 0x000fe20000410000 */
[----:B01----:R-:W-:-:S03]  /*12d50*/  IMAD.MOV.U32 R128, RZ, RZ, 0x2 ;  /* 0x00000002ff807424 */ /* 0x003fc600078e00ff */
[----:B------:R-:W-:Y:S01]  /*12d60*/  FSETP.GTU.FTZ.AND P0, PT, R21, R168, PT ;  /* 0x000000a81500720b */ /* 0x000fe20003f1c000 */
[----:B------:R-:W-:-:S05]  /*12d70*/  FMUL.FTZ R21, R40, R154 ;  /* 0x0000009a28157220 */ /* 0x000fca0000410000 */
        /* <DEDUP_REMOVED lines=13> */
.L_x_4031:
        /* <DEDUP_REMOVED lines=12> */
.L_x_4033:
[----:B------:R-:W-:Y:S05]  /*12f10*/  BSYNC.RECONVERGENT B2 ;  /* 0x0000000000027941 */ /* 0x000fea0003800200 */
.L_x_4032:
        /* <DEDUP_REMOVED lines=61> */
.L_x_4030:
[----:B------:R-:W-:Y:S05]  /*132f0*/  BSYNC.RECONVERGENT B1 ;  /* 0x0000000000017941 */ /* 0x000fea0003800200 */
.L_x_4029:
        /* <DEDUP_REMOVED lines=24> */
.L_x_4036:
        /* <DEDUP_REMOVED lines=12> */
.L_x_4038:
[----:B------:R-:W-:Y:S05]  /*13540*/  BSYNC.RECONVERGENT B2 ;  /* 0x0000000000027941 */ /* 0x000fea0003800200 */
.L_x_4037:
        /* <DEDUP_REMOVED lines=61> */
.L_x_4035:
[----:B------:R-:W-:Y:S05]  /*13920*/  BSYNC.RECONVERGENT B1 ;  /* 0x0000000000017941 */ /* 0x000fea0003800200 */
.L_x_4034:
[----:B------:R-:W-:Y:S01]  /*13930*/  I2FP.F32.U32 R39, R39 ;  /* 0x0000002700277245 */ /* 0x000fe20000201000 */
[----:B------:R-:W-:Y:S01]  /*13940*/  IMAD.U32 R41, R41, 0x10000, RZ ;  /* 0x0001000029297824 */ /* 0x000fe200078e00ff */
[----:B------:R-:W-:Y:S01]  /*13950*/  ISETP.NE.AND P3, PT, R5, 0x1, PT ;  /* 0x000000010500780c */ /* 0x000fe20003f65270 */
[----:B------:R-:W-:Y:S01]  /*13960*/  BSSY.RECONVERGENT B1, `(.L_x_4039) ;  /* 0x000005e000017945 */ /* 0x000fe20003800200 */
[----:B------:R-:W-:Y:S02]  /*13970*/  IMAD.MOV.U32 R130, RZ, RZ, 0x2 ;  /* 0x00000002ff827424 */ /* 0x000fe400078e00ff */
[----:B------:R-:W-:Y:S01]  /*13980*/  FFMA.FTZ R39, R39, R169, 1.1641532182693481445e-10 ;  /* 0x2f00000027277423 */ /* 0x000fe200000100a9 */
[----:B------:R-:W-:-:S04]  /*13990*/  FMUL.FTZ R41, R41, R165 ;  /* 0x000000a529297220 */ /* 0x000fc80000410000 */
[----:B------:R-:W-:Y:S01]  /*139a0*/  FSETP.GTU.FTZ.AND P2, PT, R39, R168, PT ;  /* 0x000000a82700720b */ /* 0x000fe20003f5c000 */
[----:B------:R-:W-:Y:S01]  /*139b0*/  FMUL.FTZ R39, R41, R154 ;  /* 0x0000009a29277220 */ /* 0x000fe20000410000 */
[----:B------:R-:W-:-:S04]  /*139c0*/  SHF.L.U32 R41, R198, 0x10, RZ ;  /* 0x00000010c6297819 */ /* 0x000fc800000006ff */
        /* <DEDUP_REMOVED lines=13> */
.L_x_4041:
        /* <DEDUP_REMOVED lines=12> */
.L_x_4043:
[----:B------:R-:W-:Y:S05]  /*13b60*/  BSYNC.RECONVERGENT B2 ;  /* 0x0000000000027941 */ /* 0x000fea0003800200 */
.L_x_4042:
        /* <DEDUP_REMOVED lines=61> */
.L_x_4040:
[----:B------:R-:W-:Y:S05]  /*13f40*/  BSYNC.RECONVERGENT B1 ;  /* 0x0000000000017941 */ /* 0x000fea0003800200 */
.L_x_4039:
[----:B------:R-:W-:Y:S01]  /*13f50*/  I2FP.F32.U32 R5, R41 ;  /* 0x0000002900057245 */ /* 0x000fe20000201000 */
[----:B------:R-:W-:Y:S01]  /*13f60*/  BSSY.RECONVERGENT B1, `(.L_x_4044) ;  /* 0x0000062000017945 */ /* 0x000fe20003800200 */
[----:B------:R-:W-:Y:S01]  /*13f70*/  ISETP.NE.AND P4, PT, R130, 0x1, PT ;  /* 0x000000018200780c */ /* 0x000fe20003f85270 */
[----:B------:R-:W-:Y:S01]  /*13f80*/  IMAD.MOV.U32 R129, RZ, RZ, R4 ;  /* 0x000000ffff817224 */ /* 0x000fe200078e0004 */
        /* <DEDUP_REMOVED lines=9> */
[----:B------:R-:W-:Y:S01]  /*14020*/  FMUL.FTZ R128, R5, R128 ;  /* 0x0000008005807220 */ /* 0x000fe20000410000 */
[----:B------:R-:W-:-:S04]  /*14030*/  IMAD.MOV.U32 R5, RZ, RZ, 0x2 ;  /* 0x00000002ff057424 */ /* 0x000fc800078e00ff */
        /* <DEDUP_REMOVED lines=10> */
.L_x_4046:
        /* <DEDUP_REMOVED lines=12> */
.L_x_4048:
[----:B------:R-:W-:Y:S05]  /*141a0*/  BSYNC.RECONVERGENT B2 ;  /* 0x0000000000027941 */ /* 0x000fea0003800200 */
.L_x_4047:
        /* <DEDUP_REMOVED lines=61> */
.L_x_4045:
[----:B------:R-:W-:Y:S05]  /*14580*/  BSYNC.RECONVERGENT B1 ;  /* 0x0000000000017941 */ /* 0x000fea0003800200 */
.L_x_4044:
        /* <DEDUP_REMOVED lines=23> */
.L_x_4051:
        /* <DEDUP_REMOVED lines=12> */
.L_x_4053:
[----:B------:R-:W-:Y:S05]  /*147c0*/  BSYNC.RECONVERGENT B2 ;  /* 0x0000000000027941 */ /* 0x000fea0003800200 */
.L_x_4052:
        /* <DEDUP_REMOVED lines=59> */
[----:B------:R-:W-:Y:S01]  /*14b80*/  IMAD.MOV.U32 R131, RZ, RZ, RZ ;  /* 0x000000ffff837224 */ /* 0x000fe200078e00ff */
[----:B------:R-:W-:-:S07]  /*14b90*/  LOP3.LUT R6, R6, UR13, R5, 0x96, !PT ;  /* 0x0000000d06067c12 */ /* 0x000fce000f8e9605 */
.L_x_4050:
[----:B------:R-:W-:Y:S05]  /*14ba0*/  BSYNC.RECONVERGENT B1 ;  /* 0x0000000000017941 */ /* 0x000fea0003800200 */
.L_x_4049:
        /* <DEDUP_REMOVED lines=25> */
.L_x_4056:
        /* <DEDUP_REMOVED lines=15> */
.L_x_4058:
[----:B------:R-:W-:Y:S05]  /*14e30*/  BSYNC.RECONVERGENT B2 ;  /* 0x0000000000027941 */ /* 0x000fea0003800200 */
.L_x_4057:
        /* <DEDUP_REMOVED lines=56> */
[----:B------:R-:W-:Y:S01]  /*151c0*/  UIADD3 UR13, UPT, UPT, UR4, -0x700cb87f, URZ ;  /* 0x8ff34781040d7890 */ /* 0x000fe2000fffe0ff */
[----:B------:R-:W-:Y:S02]  /*151d0*/  IMAD.MOV.U32 R167, RZ, RZ, R4 ;  /* 0x000000ffffa77224 */ /* 0x000fe400078e0004 */
[----:B------:R-:W-:-:S05]  /*151e0*/  IMAD.WIDE.U32 R4, R131, -0x326172a9, RZ ;  /* 0xcd9e8d5783047825 */ /* 0x000fca00078e00ff */
[----:B------:R-:W-:Y:S01]  /*151f0*/  LOP3.LUT R6, R6, UR13, R5, 0x96, !PT ;  /* 0x0000000d06067c12 */ /* 0x000fe2000f8e9605 */
[----:B------:R-:W-:-:S07]  /*15200*/  HFMA2 R5, -RZ, RZ, 0, 0 ;  /* 0x00000000ff057431 */ /* 0x000fce00000001ff */
.L_x_4055:
[----:B------:R-:W-:Y:S05]  /*15210*/  BSYNC.RECONVERGENT B1 ;  /* 0x0000000000017941 */ /* 0x000fea0003800200 */
.L_x_4054:
[----:B------:R-:W-:Y:S01]  /*15220*/  I2FP.F32.U32 R130, R130 ;  /* 0x0000008200827245 */ /* 0x000fe20000201000 */
[----:B------:R-:W-:-:S04]  /*15230*/  IMAD.U32 R129, R129, 0x10000, RZ ;  /* 0x0001000081817824 */ /* 0x000fc800078e00ff */
[----:B------:R-:W-:Y:S01]  /*15240*/  FFMA.FTZ R130, R130, R169, 1.1641532182693481445e-10 ;  /* 0x2f00000082827423 */ /* 0x000fe200000100a9 */
[----:B------:R-:W-:-:S04]  /*15250*/  FMUL.FTZ R129, R129, R165 ;  /* 0x000000a581817220 */ /* 0x000fc80000410000 */
[----:B------:R-:W-:Y:S01]  /*15260*/  FMUL.FTZ R154, R129, R154 ;  /* 0x0000009a819a7220 */ /* 0x000fe20000410000 */
[----:B------:R-:W-:Y:S01]  /*15270*/  FSETP.GTU.FTZ.AND P6, PT, R130, R168, PT ;  /* 0x000000a88200720b */ /* 0x000fe20003fdc000 */
[----:B------:R-:W-:Y:S01]  /*15280*/  IMAD.U32 R129, R200, 0x10000, RZ ;  /* 0x00010000c8817824 */ /* 0x000fe200078e00ff */
[----:B------:R-:W-:Y:S02]  /*15290*/  F2FP.BF16.F32.PACK_AB R130, R41, R128 ;  /* 0x000000802982723e */ /* 0x000fe400000010ff */
[----:B------:R-:W-:Y:S02]  /*152a0*/  FSEL R154, R154, RZ, !P6 ;  /* 0x000000ff9a9a7208 */ /* 0x000fe40007000000 */
[----:B------:R-:W-:Y:S02]  /*152b0*/  PLOP3.LUT P6, PT, P6, PT, PT, 0x8, 0x80 ;  /* 0x000000000080781c */ /* 0x000fe400037ce170 */
[----:B------:R-:W-:Y:S01]  /*152c0*/  F2FP.BF16.F32.PACK_AB R128, R21, R22 ;  /* 0x000000161580723e */ /* 0x000fe200000010ff */
[----:B------:R-:W-:Y:S01]  /*152d0*/  FMUL.FTZ R154, R129, R154 ;  /* 0x0000009a819a7220 */ /* 0x000fe20000410000 */
[----:B------:R-:W-:-:S04]  /*152e0*/  F2FP.BF16.F32.PACK_AB R129, R39, R40 ;  /* 0x000000282781723e */ /* 0x000fc800000010ff */
[----:B------:R-:W-:-:S07]  /*152f0*/  F2FP.BF16.F32.PACK_AB R131, R154, R170 ;  /* 0x000000aa9a83723e */ /* 0x000fce00000010ff */
.L_x_4018:
[----:B------:R-:W0:Y:S02]  /*15300*/  LDC.64 R168, c[0x0][0x3a8] ;  /* 0x0000ea00ffa87b82 */ /* 0x000e240000000a00 */
[----:B0-----:R-:W-:-:S05]  /*15310*/  IMAD.WIDE.U32 R168, R166, 0x10, R168 ;  /* 0x00000010a6a87825 */ /* 0x001fca00078e00a8 */
[----:B------:R0:W-:Y:S02]  /*15320*/  STG.E.128 desc[UR6][R168.64], R128 ;  /* 0x00000080a8007986 */ /* 0x0001e4000c101d06 */
[----:B0-----:R-:W-:Y:S02]  /*15330*/  SEL R128, RZ, 0x1000000, !P6 ;  /* 0x01000000ff807807 */ /* 0x001fe40007000000 */
        /* <DEDUP_REMOVED lines=11> */
[----:B------:R-:W-:Y:S02]  /*153f0*/  MOV R168, R167 ;  /* 0x000000a700a87202 */ /* 0x000fe40000000f00 */
[----:B------:R-:W-:Y:S02]  /*15400*/  LOP3.LUT R128, R128, R130, RZ, 0xfc, !PT ;  /* 0x0000008280807212 */ /* 0x000fe400078efcff */
[----:B------:R-:W0:Y:S02]  /*15410*/  LDC.64 R130, c[0x0][0x3b0] ;  /* 0x0000ec00ff827b82 */ /* 0x000e240000000a00 */
[----:B0-----:R-:W-:-:S04]  /*15420*/  IMAD.WIDE.U32 R130, R166, 0x8, R130 ;  /* 0x00000008a6827825 */ /* 0x001fc800078e0082 */
[----:B------:R-:W-:Y:S01]  /*15430*/  VIADD R166, R166, 0x20 ;  /* 0x00000020a6a67836 */ /* 0x000fe20000000000 */
[----:B------:R2:W-:Y:S06]  /*15440*/  STG.E.64 desc[UR6][R130.64], R128 ;  /* 0x0000008082007986 */ /* 0x0005ec000c101b06 */
.L_x_3976:
[----:B------:R-:W-:Y:S05]  /*15450*/  BSYNC.RECONVERGENT B0 ;  /* 0x0000000000007941 */ /* 0x000fea0003800200 */
.L_x_3975:
[----:B------:R-:W-:Y:S01]  /*15460*/  ISETP.GE.U32.AND P0, PT, R11, 0x80, PT ;  /* 0x000000800b00780c */ /* 0x000fe20003f06070 */
[----:B------:R-:W-:Y:S01]  /*15470*/  BSSY.RECONVERGENT B0, `(.L_x_4059) ;  /* 0x0000679000007945 */ /* 0x000fe20003800200 */
[----:B------:R-:W-:-:S11]  /*15480*/  LOP3.LUT R0, R0, 0xffffff7f, RZ, 0xc0, !PT ;  /* 0xffffff7f00007812 */ /* 0x000fd600078ec0ff */
[----:B------:R-:W-:Y:S01]  /*15490*/  @P0 LOP3.LUT R0, R0, 0x80, RZ, 0xfc, !PT ;  /* 0x0000008000000812 */ /* 0x000fe200078efcff */
[----:B------:R-:W-:Y:S06]  /*154a0*/  @!P0 BRA `(.L_x_4060) ;  /* 0x0000006400d48947 */ /* 0x000fec0003800000 */
[----:B------:R-:W-:-:S04]  /*154b0*/  ISETP.NE.U32.AND P0, PT, RZ, UR8, PT ;  /* 0x00000008ff007c0c */ /* 0x000fc8000bf05070 */
[----:B------:R-:W-:-:S13]  /*154c0*/  ISETP.NE.AND.EX P0, PT, RZ, UR9, PT, P0 ;  /* 0x00000009ff007c0c */ /* 0x000fda000bf05300 */
[----:B012---:R-:W0:Y:S02]  /*154d0*/  @P0 LDC.64 R128, c[0x0][0x3a0] ;  /* 0x0000e800ff800b82 */ /* 0x007e240000000a00 */
        /* <DEDUP_REMOVED lines=18> */
[----:B------:R-:W-:Y:S01]  /*15600*/  @P0 IADD3 R37, PT, PT, R5, 0x1, RZ ;  /* 0x0000000105250810 */ /* 0x000fe20007ffe0ff */
[----:B------:R-:W-:Y:S02]  /*15610*/  @P0 IMAD.MOV.U32 R167, RZ, RZ, R168 ;  /* 0x000000ffffa70224 */ /* 0x000fe400078e00a8 */
[----:B------:R-:W-:Y:S01]  /*15620*/  @P0 IMAD.MOV.U32 R19, RZ, RZ, R6 ;  /* 0x000000ffff130224 */ /* 0x000fe200078e0006 */
[----:B------:R-:W-:Y:S06]  /*15630*/  BRA `(.L_x_4063) ;  /* 0x0000000400287947 */ /* 0x000fec0003800000 */
.L_x_4064:
        /* <DEDUP_REMOVED lines=12> */
.L_x_4066:
[----:B------:R-:W-:Y:S05]  /*15700*/  BSYNC.RECONVERGENT B2 ;  /* 0x0000000000027941 */ /* 0x000fea0003800200 */
.L_x_4065:
        /* <DEDUP_REMOVED lines=59> */
[----:B------:R-:W-:Y:S01]  /*15ac0*/  IMAD.MOV.U32 R19, RZ, RZ, R168 ;  /* 0x000000ffff137224 */ /* 0x000fe200078e00a8 */
[----:B------:R-:W-:-:S07]  /*15ad0*/  LOP3.LUT R6, R6, UR13, R5, 0x96, !PT ;  /* 0x0000000d06067c12 */ /* 0x000fce000f8e9605 */
.L_x_4063:
[----:B------:R-:W-:Y:S05]  /*15ae0*/  BSYNC.RECONVERGENT B1 ;  /* 0x0000000000017941 */ /* 0x000fea0003800200 */
.L_x_4062:
[----:B------:R-:W0:Y:S01]  /*15af0*/  LDC R170, c[0x0][0x404] ;  /* 0x00010100ffaa7b82 */ /* 0x000e220000000800 */
[----:B------:R-:W-:Y:S01]  /*15b00*/  I2FP.F32.U32 R5, R19 ;  /* 0x0000001300057245 */ /* 0x000fe20000201000 */
[----:B------:R-:W-:Y:S01]  /*15b10*/  HFMA2 R171, -RZ, RZ, 0.1171875, 0 ;  /* 0x2f800000ffab7431 */ /* 0x000fe200000001ff */
[----:B------:R-:W-:Y:S01]  /*15b20*/  ISETP.NE.AND P1, PT, R37, 0x1, PT ;  /* 0x000000012500780c */ /* 0x000fe20003f25270 */
[----:B------:R-:W-:Y:S01]  /*15b30*/  BSSY.RECONVERGENT B1, `(.L_x_4067) ;  /* 0x0000064000017945 */ /* 0x000fe20003800200 */
[----:B-----5:R-:W-:Y:S02]  /*15b40*/  SHF.L.U32 R19, R44, 0x10, RZ ;  /* 0x000000102c137819 */ /* 0x020fe400000006ff */
[----:B------:R-:W-:Y:S01]  /*15b50*/  FFMA.FTZ R5, R5, R171, 1.1641532182693481445e-10 ;  /* 0x2f00000005057423 */ /* 0x000fe200000100ab */
[----:B------:R-:W1:Y:S01]  /*15b60*/  LDC R156, c[0x0][0x408] ;  /* 0x00010200ff9c7b82 */ /* 0x000e620000000800 */
[----:B------:R-:W-:-:S03]  /*15b70*/  LOP3.LUT R0, R0, 0xfffffffd, RZ, 0xc0, !PT ;  /* 0xfffffffd00007812 */ /* 0x000fc600078ec0ff */
[----:B0-----:R-:W-:Y:S01]  /*15b80*/  FSETP.GTU.FTZ.AND P0, PT, R5, R170, PT ;  /* 0x000000aa0500720b */ /* 0x001fe20003f1c000 */
[C---:B------:R-:W-:Y:S01]  /*15b90*/  IMAD.U32 R5, R128.reuse, 0x10000, RZ ;  /* 0x0001000080057824 */ /* 0x040fe200078e00ff */
[----:B------:R-:W-:-:S03]  /*15ba0*/  PRMT R128, R128, 0x7632, R128 ;  /* 0x0000763280807816 */ /* 0x000fc60000000080 */
[----:B------:R-:W-:-:S04]  /*15bb0*/  FMUL.FTZ R5, R5, R165 ;  /* 0x000000a505057220 */ /* 0x000fc80000410000 */
[----:B-1----:R-:W-:-:S05]  /*15bc0*/  FMUL.FTZ R5, R5, R156 ;  /* 0x0000009c05057220 */ /* 0x002fca0000410000 */
[----:B------:R-:W-:Y:S01]  /*15bd0*/  FSEL R20, R5, RZ, !P0 ;  /* 0x000000ff05147208 */ /* 0x000fe20004000000 */
[----:B------:R-:W-:Y:S01]  /*15be0*/  IMAD.U32 R5, R96, 0x10000, RZ ;  /* 0x0001000060057824 */ /* 0x000fe200078e00ff */
[----:B------:R-:W-:-:S03]  /*15bf0*/  PLOP3.LUT P0, PT, P0, PT, PT, 0x8, 0x80 ;  /* 0x000000000080781c */ /* 0x000fc6000070e170 */
[----:B------:R-:W-:Y:S01]  /*15c00*/  FFMA.FTZ R20, R20, R5, R19 ;  /* 0x0000000514147223 */ /* 0x000fe20000010013 */
[----:B------:R-:W-:Y:S02]  /*15c10*/  IMAD.MOV.U32 R5, RZ, RZ, 0x2 ;  /* 0x00000002ff057424 */ /* 0x000fe400078e00ff */
[----:B------:R-:W-:-:S07]  /*15c20*/  IMAD.MOV.U32 R19, RZ, RZ, R4 ;  /* 0x000000ffff137224 */ /* 0x000fce00078e0004 */
        /* <DEDUP_REMOVED lines=10> */
.L_x_4069:
        /* <DEDUP_REMOVED lines=12> */
.L_x_4071:
[----:B------:R-:W-:Y:S05]  /*15d90*/  BSYNC.RECONVERGENT B2 ;  /* 0x0000000000027941 */ /* 0x000fea0003800200 */
.L_x_4070:
        /* <DEDUP_REMOVED lines=61> */
.L_x_4068:
[----:B------:R-:W-:Y:S05]  /*16170*/  BSYNC.RECONVERGENT B1 ;  /* 0x0000000000017941 */ /* 0x000fea0003800200 */
.L_x_4067:
[----:B------:R-:W-:Y:S01]  /*16180*/  I2FP.F32.U32 R19, R19 ;  /* 0x0000001300137245 */ /* 0x000fe20000201000 */
[----:B------:R-:W-:Y:S01]  /*16190*/  IMAD.U32 R128, R128, 0x10000, RZ ;  /* 0x0001000080807824 */ /* 0x000fe200078e00ff */
[----:B------:R-:W-:Y:S01]  /*161a0*/  ISETP.NE.AND P1, PT, R5, 0x1, PT ;  /* 0x000000010500780c */ /* 0x000fe20003f25270 */
[----:B------:R-:W-:Y:S01]  /*161b0*/  IMAD.U32 R38, R201, 0x10000, RZ ;  /* 0x00010000c9267824 */ /* 0x000fe200078e00ff */
[----:B------:R-:W-:Y:S01]  /*161c0*/  BSSY.RECONVERGENT B1, `(.L_x_4072) ;  /* 0x000005f000017945 */ /* 0x000fe20003800200 */
[----:B------:R-:W-:Y:S01]  /*161d0*/  FFMA.FTZ R19, R19, R171, 1.1641532182693481445e-10 ;  /* 0x2f00000013137423 */ /* 0x000fe200000100ab */
[----:B------:R-:W-:Y:S01]  /*161e0*/  FMUL.FTZ R37, R128, R165 ;  /* 0x000000a580257220 */ /* 0x000fe20000410000 */
[----:B------:R-:W-:-:S03]  /*161f0*/  IMAD.MOV.U32 R144, RZ, RZ, 0x2 ;  /* 0x00000002ff907424 */ /* 0x000fc600078e00ff */
[----:B------:R-:W-:Y:S01]  /*16200*/  FSETP.GTU.FTZ.AND P0, PT, R19, R170, PT ;  /* 0x000000aa1300720b */ /* 0x000fe20003f1c000 */
[----:B------:R-:W-:Y:S01]  /*16210*/  FMUL.FTZ R37, R37, R156 ;  /* 0x0000009c25257220 */ /* 0x000fe20000410000 */
[----:B------:R-:W-:-:S04]  /*16220*/  PRMT R19, R44, 0x7632, R19 ;  /* 0x000076322c137816 */ /* 0x000fc80000000013 */
[----:B------:R-:W-:Y:S02]  /*16230*/  SHF.L.U32 R19, R19, 0x10, RZ ;  /* 0x0000001013137819 */ /* 0x000fe400000006ff */
[----:B------:R-:W-:Y:S02]  /*16240*/  FSEL R37, R37, RZ, !P0 ;  /* 0x000000ff25257208 */ /* 0x000fe40004000000 */
[----:B------:R-:W-:-:S03]  /*16250*/  PLOP3.LUT P0, PT, P0, PT, PT, 0x8, 0x80 ;  /* 0x000000000080781c */ /* 0x000fc6000070e170 */
[----:B------:R-:W-:Y:S01]  /*16260*/  FFMA.FTZ R19, R37, R38, R19 ;  /* 0x0000002625137223 */ /* 0x000fe20000010013 */
        /* <DEDUP_REMOVED lines=10> */
.L_x_4074:
        /* <DEDUP_REMOVED lines=12> */
.L_x_4076:
[----:B------:R-:W-:Y:S05]  /*163d0*/  BSYNC.RECONVERGENT B2 ;  /* 0x0000000000027941 */ /* 0x000fea0003800200 */
.L_x_4075:
        /* <DEDUP_REMOVED lines=61> */
.L_x_4073:
[----:B------:R-:W-:Y:S05]  /*167b0*/  BSYNC.RECONVERGENT B1 ;  /* 0x0000000000017941 */ /* 0x000fea0003800200 */
.L_x_4072:
[----:B------:R-:W-:Y:S01]  /*167c0*/  I2FP.F32.U32 R5, R37 ;  /* 0x0000002500057245 */ /* 0x000fe20000201000 */
[----:B------:R-:W-:Y:S01]  /*167d0*/  IMAD.U32 R37, R45, 0x10000, RZ ;  /* 0x000100002d257824 */ /* 0x000fe200078e00ff */
[----:B------:R-:W-:Y:S01]  /*167e0*/  ISETP.NE.AND P2, PT, R144, 0x1, PT ;  /* 0x000000019000780c */ /* 0x000fe20003f45270 */
[----:B------:R-:W-:Y:S01]  /*167f0*/  BSSY.RECONVERGENT B1, `(.L_x_4077) ;  /* 0x0000060000017945 */ /* 0x000fe20003800200 */
[----:B------:R-:W-:Y:S02]  /*16800*/  IMAD.MOV.U32 R128, RZ, RZ, R4 ;  /* 0x000000ffff807224 */ /* 0x000fe400078e0004 */
[----:B------:R-:W-:-:S05]  /*16810*/  FFMA.FTZ R5, R5, R171, 1.1641532182693481445e-10 ;  /* 0x2f00000005057423 */ /* 0x000fca00000100ab */
[----:B------:R-:W-:Y:S02]  /*16820*/  FSETP.GTU.FTZ.AND P1, PT, R5, R170, PT ;  /* 0x000000aa0500720b */ /* 0x000fe40003f3c000 */
[----:B------:R-:W-:-:S05]  /*16830*/  SHF.L.U32 R5, R129, 0x10, RZ ;  /* 0x0000001081057819 */ /* 0x000fca00000006ff */
[----:B------:R-:W-:-:S04]  /*16840*/  FMUL.FTZ R5, R5, R165 ;  /* 0x000000a505057220 */ /* 0x000fc80000410000 */
[----:B------:R-:W-:-:S05]  /*16850*/  FMUL.FTZ R5, R5, R156 ;  /* 0x0000009c05057220 */ /* 0x000fca0000410000 */
[----:B------:R-:W-:Y:S01]  /*16860*/  FSEL R38, R5, RZ, !P1 ;  /* 0x000000ff05267208 */ /* 0x000fe20004800000 */
[----:B------:R-:W-:Y:S01]  /*16870*/  IMAD.U32 R5, R97, 0x10000, RZ ;  /* 0x0001000061057824 */ /* 0x000fe200078e00ff */
[----:B------:R-:W-:-:S03]  /*16880*/  PLOP3.LUT P1, PT, P1, PT, PT, 0x8, 0x80 ;  /* 0x000000000080781c */ /* 0x000fc60000f2e170 */
[--C-:B------:R-:W-:Y:S01]  /*16890*/  FFMA.FTZ R38, R38, R5, R37.reuse ;  /* 0x0000000526267223 */ /* 0x100fe20000010025 */
[----:B------:R-:W-:Y:S01]  /*168a0*/  HFMA2 R5, -RZ, RZ, 0, 1.1920928955078125e-07 ;  /* 0x00000002ff057431 */ /* 0x000fe200000001ff */
[----:B------:R-:W-:Y:S01]  /*168b0*/  PRMT R37, R129, 0x7632, R37 ;  /* 0x0000763281257816 */ /* 0x000fe20000000025 */
        /* <DEDUP_REMOVED lines=9> */
.L_x_4079:
        /* <DEDUP_REMOVED lines=12> */
.L_x_4081:
[----:B------:R-:W-:Y:S05]  /*16a10*/  BSYNC.RECONVERGENT B2 ;  /* 0x0000000000027941 */ /* 0x000fea0003800200 */
.L_x_4080:
        /* <DEDUP_REMOVED lines=61> */
.L_x_4078:
[----:B------:R-:W-:Y:S05]  /*16df0*/  BSYNC.RECONVERGENT B1 ;  /* 0x0000000000017941 */ /* 0x000fea0003800200 */
.L_x_4077:
        /* <DEDUP_REMOVED lines=25> */
.L_x_4084:
        /* <DEDUP_REMOVED lines=12> */
.L_x_4086:
[----:B------:R-:W-:Y:S05]  /*17050*/  BSYNC.RECONVERGENT B2 ;  /* 0x0000000000027941 */ /* 0x000fea0003800200 */
.L_x_4085:
        /* <DEDUP_REMOVED lines=61> */
.L_x_4083:
[----:B------:R-:W-:Y:S05]  /*17430*/  BSYNC.RECONVERGENT B1 ;  /* 0x0000000000017941 */ /* 0x000fea0003800200 */
.L_x_4082:
        /* <DEDUP_REMOVED lines=26> */
.L_x_4089:
        /* <DEDUP_REMOVED lines=12> */
.L_x_4091:
[----:B------:R-:W-:Y:S05]  /*176a0*/  BSYNC.RECONVERGENT B2 ;  /* 0x0000000000027941 */ /* 0x000fea0003800200 */
.L_x_4090:
        /* <DEDUP_REMOVED lines=61> */
.L_x_4088:
[----:B------:R-:W-:Y:S05]  /*17a80*/  BSYNC.RECONVERGENT B1 ;  /* 0x0000000000017941 */ /* 0x000fea0003800200 */
.L_x_4087:
        /* <DEDUP_REMOVED lines=26> */
.L_x_4094:
        /* <DEDUP_REMOVED lines=12> */
.L_x_4096:
[----:B------:R-:W-:Y:S05]  /*17cf0*/  BSYNC.RECONVERGENT B2 ;  /* 0x0000000000027941 */ /* 0x000fea0003800200 */
.L_x_4095:
        /* <DEDUP_REMOVED lines=51> */
[----:B------:R-:W-:-:S04]  /*18030*/  IMAD.WIDE.U32 R6, R7, -0x326172a9, RZ ;  /* 0xcd9e8d5707067825 */ /* 0x000fc800078e00ff */
[----:B------:R-:W-:Y:S01]  /*18040*/  IMAD.MOV.U32 R169, RZ, RZ, RZ ;  /* 0x000000ffffa97224 */ /* 0x000fe200078e00ff */
        /* <DEDUP_REMOVED lines=8> */
.L_x_4093:
[----:B------:R-:W-:Y:S05]  /*180d0*/  BSYNC.RECONVERGENT B1 ;  /* 0x0000000000017941 */ /* 0x000fea0003800200 */
.L_x_4092:
[----:B------:R-:W-:Y:S01]  /*180e0*/  I2FP.F32.U32 R5, R130 ;  /* 0x0000008200057245 */ /* 0x000fe20000201000 */
[----:B------:R-:W-:Y:S01]  /*180f0*/  IMAD.U32 R130, R47, 0x10000, RZ ;  /* 0x000100002f827824 */ /* 0x000fe200078e00ff */
[----:B------:R-:W-:Y:S01]  /*18100*/  ISETP.NE.AND P6, PT, R169, 0x1, PT ;  /* 0x00000001a900780c */ /* 0x000fe20003fc5270 */
[----:B------:R-:W-:Y:S01]  /*18110*/  BSSY.RECONVERGENT B1, `(.L_x_4097) ;  /* 0x0000063000017945 */ /* 0x000fe20003800200 */
[----:B------:R-:W-:Y:S01]  /*18120*/  PRMT R168, R131, 0x7632, R168 ;  /* 0x0000763283a87816 */ /* 0x000fe200000000a8 */
        /* <DEDUP_REMOVED lines=20> */
.L_x_4099:
        /* <DEDUP_REMOVED lines=15> */
.L_x_4101:
[----:B------:R-:W-:Y:S05]  /*18360*/  BSYNC.RECONVERGENT B2 ;  /* 0x0000000000027941 */ /* 0x000fea0003800200 */
.L_x_4100:
        /* <DEDUP_REMOVED lines=61> */
.L_x_4098:
[----:B------:R-:W-:Y:S05]  /*18740*/  BSYNC.RECONVERGENT B1 ;  /* 0x0000000000017941 */ /* 0x000fea0003800200 */
.L_x_4097:
[----:B------:R-:W-:Y:S01]  /*18750*/  I2FP.F32.U32 R130, R130 ;  /* 0x0000008200827245 */ /* 0x000fe20000201000 */
[----:B------:R-:W-:Y:S01]  /*18760*/  IMAD.U32 R168, R168, 0x10000, RZ ;  /* 0x00010000a8a87824 */ /* 0x000fe200078e00ff */
[----:B------:R-:W-:-:S03]  /*18770*/  SHF.L.U32 R131, R204, 0x10, RZ ;  /* 0x00000010cc837819 */ /* 0x000fc600000006ff */
[----:B------:R-:W-:-:S05]  /*18780*/  FFMA.FTZ R130, R130, R171, 1.1641532182693481445e-10 ;  /* 0x2f00000082827423 */ /* 0x000fca00000100ab */
[----:B------:R-:W-:Y:S01]  /*18790*/  FSETP.GTU.FTZ.AND P6, PT, R130, R170, PT ;  /* 0x000000aa8200720b */ /* 0x000fe20003fdc000 */
[----:B------:R-:W-:-:S04]  /*187a0*/  FMUL.FTZ R130, R168, R165 ;  /* 0x000000a5a8827220 */ /* 0x000fc80000410000 */
[----:B------:R-:W-:Y:S01]  /*187b0*/  FMUL.FTZ R130, R130, R156 ;  /* 0x0000009c82827220 */ /* 0x000fe20000410000 */
[----:B------:R-:W-:-:S04]  /*187c0*/  PRMT R156, R47, 0x7632, R156 ;  /* 0x000076322f9c7816 */ /* 0x000fc8000000009c */
        /* <DEDUP_REMOVED lines=9> */
.L_x_4061:
        /* <DEDUP_REMOVED lines=16> */
.L_x_4105:
        /* <DEDUP_REMOVED lines=12> */
.L_x_4107:
[----:B------:R-:W-:Y:S05]  /*18a20*/  BSYNC.RECONVERGENT B2 ;  /* 0x0000000000027941 */ /* 0x000fea0003800200 */
.L_x_4106:
        /* <DEDUP_REMOVED lines=61> */
.L_x_4104:
[----:B------:R-:W-:Y:S05]  /*18e00*/  BSYNC.RECONVERGENT B1 ;  /* 0x0000000000017941 */ /* 0x000fea0003800200 */
.L_x_4103:
        /* <DEDUP_REMOVED lines=29> */
.L_x_4110:
        /* <DEDUP_REMOVED lines=12> */
.L_x_4112:
[----:B------:R-:W-:Y:S05]  /*190a0*/  BSYNC.RECONVERGENT B2 ;  /* 0x0000000000027941 */ /* 0x000fea0003800200 */
.L_x_4111:
        /* <DEDUP_REMOVED lines=61> */
.L_x_4109:
[----:B------:R-:W-:Y:S05]  /*19480*/  BSYNC.RECONVERGENT B1 ;  /* 0x0000000000017941 */ /* 0x000fea0003800200 */
.L_x_4108:
        /* <DEDUP_REMOVED lines=23> */
.L_x_4115:
        /* <DEDUP_REMOVED lines=12> */
.L_x_4117:
[----:B------:R-:W-:Y:S05]  /*196c0*/  BSYNC.RECONVERGENT B2 ;  /* 0x0000000000027941 */ /* 0x000fea0003800200 */
.L_x_4116:
        /* <DEDUP_REMOVED lines=61> */
.L_x_4114:
[----:B------:R-:W-:Y:S05]  /*19aa0*/  BSYNC.RECONVERGENT B1 ;  /* 0x0000000000017941 */ /* 0x000fea0003800200 */
.L_x_4113:
        /* <DEDUP_REMOVED lines=24> */
.L_x_4120:
        /* <DEDUP_REMOVED lines=12> */
.L_x_4122:
[----:B------:R-:W-:Y:S05]  /*19cf0*/  BSYNC.RECONVERGENT B2 ;  /* 0x0000000000027941 */ /* 0x000fea0003800200 */
.L_x_4121:
        /* <DEDUP_REMOVED lines=61> */
.L_x_4119:
[----:B------:R-:W-:Y:S05]  /*1a0d0*/  BSYNC.RECONVERGENT B1 ;  /* 0x0000000000017941 */ /* 0x000fea0003800200 */
.L_x_4118:
        /* <DEDUP_REMOVED lines=23> */
.L_x_4125:
        /* <DEDUP_REMOVED lines=12> */
.L_x_4127:
[----:B------:R-:W-:Y:S05]  /*1a310*/  BSYNC.RECONVERGENT B2 ;  /* 0x0000000000027941 */ /* 0x000fea0003800200 */
.L_x_4126:
        /* <DEDUP_REMOVED lines=61> */
.L_x_4124:
[----:B------:R-:W-:Y:S05]  /*1a6f0*/  BSYNC.RECONVERGENT B1 ;  /* 0x0000000000017941 */ /* 0x000fea0003800200 */
.L_x_4123:
        /* <DEDUP_REMOVED lines=25> */
.L_x_4130:
        /* <DEDUP_REMOVED lines=12> */
.L_x_4132:
[----:B------:R-:W-:Y:S05]  /*1a950*/  BSYNC.RECONVERGENT B2 ;  /* 0x0000000000027941 */ /* 0x000fea0003800200 */
.L_x_4131:
        /* <DEDUP_REMOVED lines=61> */
.L_x_4129:
[----:B------:R-:W-:Y:S05]  /*1ad30*/  BSYNC.RECONVERGENT B1 ;  /* 0x0000000000017941 */ /* 0x000fea0003800200 */
.L_x_4128:
        /* <DEDUP_REMOVED lines=13> */
[----:B------:R-:W-:-:S03]  /*1ae10*/  IMAD.MOV.U32 R130, RZ, RZ, R4 ;  /* 0x000000ffff827224 */ /* 0x000fc600078e0004 */
        /* <DEDUP_REMOVED lines=10> */
.L_x_4135:
        /* <DEDUP_REMOVED lines=12> */
.L_x_4137:
[----:B------:R-:W-:Y:S05]  /*1af80*/  BSYNC.RECONVERGENT B2 ;  /* 0x0000000000027941 */ /* 0x000fea0003800200 */
.L_x_4136:
        /* <DEDUP_REMOVED lines=61> */
.L_x_4134:
[----:B------:R-:W-:Y:S05]  /*1b360*/  BSYNC.RECONVERGENT B1 ;  /* 0x0000000000017941 */ /* 0x000fea0003800200 */
.L_x_4133:
        /* <DEDUP_REMOVED lines=24> */
.L_x_4140:
[----:B------:R-:W-:Y:S01]  /*1b4f0*/  VIADD R9, R9, 0x1 ;  /* 0x0000000109097836 */ /* 0x000fe20000000000 */
[----:B------:R-:W-:Y:S04]  /*1b500*/  BSSY.RECONVERGENT B2, `(.L_x_4141) ;  /* 0x000000e000027945 */ /* 0x000fe80003800200 */
[----:B------:R-:W-:-:S13]  /*1b510*/  ISETP.NE.AND P6, PT, R9, RZ, PT ;  /* 0x000000ff0900720c */ /* 0x000fda0003fc5270 */
[----:B------:R-:W-:Y:S05]  /*1b520*/  @P6 BRA `(.L_x_4142) ;  /* 0x00000000002c6947 */ /* 0x000fea0003800000 */
[----:B------:R-:W-:Y:S01]  /*1b530*/  VIADD R8, R8, 0x1 ;  /* 0x0000000108087836 */ /* 0x000fe20000000000 */
[----:B------:R-:W-:-:S04]  /*1b540*/  LOP3.LUT R0, R0, 0xfffffbff, RZ, 0xc0, !PT ;  /* 0xfffffbff00007812 */ /* 0x000fc800078ec0ff */
[----:B------:R-:W-:Y:S02]  /*1b550*/  ISETP.NE.AND P6, PT, R8, RZ, PT ;  /* 0x000000ff0800720c */ /* 0x000fe40003fc5270 */
[----:B------:R-:W-:-:S11]  /*1b560*/  @P0 LOP3.LUT R0, R0, 0x400, RZ, 0xfc, !PT ;  /* 0x0000040000000812 */ /* 0x000fd600078efcff */
[----:B------:R-:W-:Y:S01]  /*1b570*/  @!P6 IADD3 R12, PT, PT, R12, 0x1, RZ ;  /* 0x000000010c0ce810 */ /* 0x000fe20007ffe0ff */
[----:B------:R-:W-:Y:S02]  /*1b580*/  @!P6 VIADD R4, R3, 0x1 ;  /* 0x000000010304e836 */ /* 0x000fe40000000000 */
[----:B------:R-:W-:Y:S01]  /*1b590*/  @!P6 IMAD.MOV.U32 R8, RZ, RZ, RZ ;  /* 0x000000ffff08e224 */ /* 0x000fe200078e00ff */
[----:B------:R-:W-:-:S13]  /*1b5a0*/  ISETP.NE.AND P0, PT, R12, RZ, !P6 ;  /* 0x000000ff0c00720c */ /* 0x000fda0007705270 */
[----:B------:R-:W-:Y:S01]  /*1b5b0*/  @P0 IMAD.MOV R4, RZ, RZ, R3 ;  /* 0x000000ffff040224 */ /* 0x000fe200078e0203 */
[----:B------:R-:W-:-:S04]  /*1b5c0*/  LOP3.LUT P0, RZ, R0, 0x400, RZ, 0xc0, !PT ;  /* 0x0000040000ff7812 */ /* 0x000fc8000780c0ff */
[----:B------:R-:W-:-:S09]  /*1b5d0*/  @!P6 MOV R3, R4 ;  /* 0x000000040003e202 */ /* 0x000fd20000000f00 */
.L_x_4142:
[----:B------:R-:W-:Y:S05]  /*1b5e0*/  BSYNC.RECONVERGENT B2 ;  /* 0x0000000000027941 */ /* 0x000fea0003800200 */
.L_x_4141:
        /* <DEDUP_REMOVED lines=59> */
[----:B------:R-:W-:Y:S01]  /*1b9a0*/  LOP3.LUT R6, R6, UR13, R5, 0x96, !PT ;  /* 0x0000000d06067c12 */ /* 0x000fe2000f8e9605 */
[----:B------:R-:W-:-:S07]  /*1b9b0*/  IMAD.MOV.U32 R5, RZ, RZ, RZ ;  /* 0x000000ffff057224 */ /* 0x000fce00078e00ff */
.L_x_4139:
[----:B------:R-:W-:Y:S05]  /*1b9c0*/  BSYNC.RECONVERGENT B1 ;  /* 0x0000000000017941 */ /* 0x000fea0003800200 */
.L_x_4138:
[----:B------:R-:W-:Y:S01]  /*1b9d0*/  I2FP.F32.U32 R130, R130 ;  /* 0x0000008200827245 */ /* 0x000fe20000201000 */
[----:B------:R-:W-:-:S04]  /*1b9e0*/  IMAD.U32 R168, R168, 0x10000, RZ ;  /* 0x00010000a8a87824 */ /* 0x000fc800078e00ff */
[----:B------:R-:W-:Y:S01]  /*1b9f0*/  FFMA.FTZ R130, R130, R171, 1.1641532182693481445e-10 ;  /* 0x2f00000082827423 */ /* 0x000fe200000100ab */
[----:B------:R-:W-:-:S04]  /*1ba00*/  FMUL.FTZ R168, R168, R165 ;  /* 0x000000a5a8a87220 */ /* 0x000fc80000410000 */
[----:B------:R-:W-:Y:S01]  /*1ba10*/  FMUL.FTZ R156, R168, R156 ;  /* 0x0000009ca89c7220 */ /* 0x000fe20000410000 */
[----:B------:R-:W-:Y:S02]  /*1ba20*/  FSETP.GTU.FTZ.AND P6, PT, R130, R170, PT ;  /* 0x000000aa8200720b */ /* 0x000fe40003fdc000 */
[----:B------:R-:W-:Y:S02]  /*1ba30*/  SHF.L.U32 R130, R204, 0x10, RZ ;  /* 0x00000010cc827819 */ /* 0x000fe400000006ff */
[----:B------:R-:W-:Y:S02]  /*1ba40*/  FSEL R156, R156, RZ, !P6 ;  /* 0x000000ff9c9c7208 */ /* 0x000fe40007000000 */
[----:B------:R-:W-:-:S03]  /*1ba50*/  PLOP3.LUT P6, PT, P6, PT, PT, 0x8, 0x80 ;  /* 0x000000000080781c */ /* 0x000fc600037ce170 */
[----:B------:R-:W-:Y:S01]  /*1ba60*/  FMUL.FTZ R156, R130, R156 ;  /* 0x0000009c829c7220 */ /* 0x000fe20000410000 */
[----:B------:R-:W-:Y:S02]  /*1ba70*/  F2FP.BF16.F32.PACK_AB R130, R129, R128 ;  /* 0x000000808182723e */ /* 0x000fe400000010ff */
[----:B------:R-:W-:Y:S02]  /*1ba80*/  F2FP.BF16.F32.PACK_AB R129, R37, R38 ;  /* 0x000000262581723e */ /* 0x000fe400000010ff */
[----:B------:R-:W-:Y:S02]  /*1ba90*/  F2FP.BF16.F32.PACK_AB R128, R19, R20 ;  /* 0x000000141380723e */ /* 0x000fe400000010ff */
[----:B------:R-:W-:-:S07]  /*1baa0*/  F2FP.BF16.F32.PACK_AB R131, R156, R155 ;  /* 0x0000009b9c83723e */ /* 0x000fce00000010ff */
.L_x_4102:
        /* <DEDUP_REMOVED lines=18> */
[----:B0-----:R-:W-:-:S04]  /*1bbd0*/  IMAD.WIDE.U32 R130, R166, 0x8, R130 ;  /* 0x00000008a6827825 */ /* 0x001fc800078e0082 */
[----:B------:R-:W-:Y:S01]  /*1bbe0*/  VIADD R166, R166, 0x20 ;  /* 0x00000020a6a67836 */ /* 0x000fe20000000000 */
[----:B------:R3:W-:Y:S06]  /*1bbf0*/  STG.E.64 desc[UR6][R130.64], R128 ;  /* 0x0000008082007986 */ /* 0x0007ec000c101b06 */
.L_x_4060:
[----:B------:R-:W-:Y:S05]  /*1bc00*/  BSYNC.RECONVERGENT B0 ;  /* 0x0000000000007941 */ /* 0x000fea0003800200 */
.L_x_4059:
[----:B------:R-:W-:Y:S01]  /*1bc10*/  ISETP.GE.U32.AND P0, PT, R11, 0xa0, PT ;  /* 0x000000a00b00780c */ /* 0x000fe20003f06070 */
[----:B------:R-:W-:Y:S01]  /*1bc20*/  BSSY.RECONVERGENT B0, `(.L_x_4143) ;  /* 0x0000679000007945 */ /* 0x000fe20003800200 */
[----:B------:R-:W-:-:S11]  /*1bc30*/  LOP3.LUT R0, R0, 0xffffffbf, RZ, 0xc0, !PT ;  /* 0xffffffbf00007812 */ /* 0x000fd600078ec0ff */
[----:B------:R-:W-:Y:S01]  /*1bc40*/  @P0 LOP3.LUT R0, R0, 0x40, RZ, 0xfc, !PT ;  /* 0x0000004000000812 */ /* 0x000fe200078efcff */
[----:B------:R-:W-:Y:S06]  /*1bc50*/  @!P0 BRA `(.L_x_4144) ;  /* 0x0000006400d48947 */ /* 0x000fec0003800000 */
[----:B------:R-:W-:-:S04]  /*1bc60*/  ISETP.NE.U32.AND P0, PT, RZ, UR8, PT ;  /* 0x00000008ff007c0c */ /* 0x000fc8000bf05070 */
[----:B------:R-:W-:-:S13]  /*1bc70*/  ISETP.NE.AND.EX P0, PT, RZ, UR9, PT, P0 ;  /* 0x00000009ff007c0c */ /* 0x000fda000bf05300 */
[----:B0123--:R-:W0:Y:S02]  /*1bc80*/  @P0 LDC.64 R128, c[0x0][0x3a0] ;  /* 0x0000e800ff800b82 */ /* 0x00fe240000000a00 */
        /* <DEDUP_REMOVED lines=22> */
.L_x_4148:
        /* <DEDUP_REMOVED lines=12> */
.L_x_4150:
[----:B------:R-:W-:Y:S05]  /*1beb0*/  BSYNC.RECONVERGENT B2 ;  /* 0x0000000000027941 */ /* 0x000fea0003800200 */
.L_x_4149:
[----:B------:R-:W-:Y:S01]  /*1bec0*/  IMAD.WIDE.U32 R142, R9, -0x2daee0ad, RZ ;  /* 0xd2511f53098e7825 */ /* 0x000fe200078e00ff */
        /* <DEDUP_REMOVED lines=60> */
.L_x_4147:
[----:B------:R-:W-:Y:S05]  /*1c290*/  BSYNC.RECONVERGENT B1 ;  /* 0x0000000000017941 */ /* 0x000fea0003800200 */
.L_x_4146:
        /* <DEDUP_REMOVED lines=9> */
[----:B0-----:R-:W-:Y:S01]  /*1c330*/  FSETP.GTU.FTZ.AND P1, PT, R5, R170, PT ;  /* 0x000000aa0500720b */ /* 0x001fe20003f3c000 */
[C---:B------:R-:W-:Y:S01]  /*1c340*/  IMAD.U32 R5, R128.reuse, 0x10000, RZ ;  /* 0x0001000080057824 */ /* 0x040fe200078e00ff */
[----:B------:R-:W-:-:S03]  /*1c350*/  PRMT R128, R128, 0x7632, R128 ;  /* 0x0000763280807816 */ /* 0x000fc60000000080 */
[----:B------:R-:W-:-:S04]  /*1c360*/  FMUL.FTZ R5, R5, R165 ;  /* 0x000000a505057220 */ /* 0x000fc80000410000 */
[----:B-1----:R-:W-:-:S05]  /*1c370*/  FMUL.FTZ R5, R5, R158 ;  /* 0x0000009e05057220 */ /* 0x002fca0000410000 */
[----:B------:R-:W-:Y:S02]  /*1c380*/  FSEL R18, R5, RZ, !P1 ;  /* 0x000000ff05127208 */ /* 0x000fe40004800000 */
[----:B------:R-:W-:Y:S02]  /*1c390*/  PLOP3.LUT P1, PT, P1, PT, PT, 0x8, 0x80 ;  /* 0x000000000080781c */ /* 0x000fe40000f2e170 */
[----:B------:R-:W-:-:S05]  /*1c3a0*/  SHF.L.U32 R5, R84, 0x10, RZ ;  /* 0x0000001054057819 */ /* 0x000fca00000006ff */
[----:B------:R-:W-:Y:S01]  /*1c3b0*/  FFMA.FTZ R18, R18, R5, R17 ;  /* 0x0000000512127223 */ /* 0x000fe20000010011 */
[----:B------:R-:W-:Y:S01]  /*1c3c0*/  IMAD.MOV.U32 R5, RZ, RZ, 0x2 ;  /* 0x00000002ff057424 */ /* 0x000fe200078e00ff */
[----:B------:R-:W-:-:S04]  /*1c3d0*/  MOV R17, R4 ;  /* 0x0000000400117202 */ /* 0x000fc80000000f00 */
        /* <DEDUP_REMOVED lines=10> */
.L_x_4153:
        /* <DEDUP_REMOVED lines=12> */
.L_x_4155:
[----:B------:R-:W-:Y:S05]  /*1c540*/  BSYNC.RECONVERGENT B2 ;  /* 0x0000000000027941 */ /* 0x000fea0003800200 */
.L_x_4154:
        /* <DEDUP_REMOVED lines=61> */
.L_x_4152:
[----:B------:R-:W-:Y:S05]  /*1c920*/  BSYNC.RECONVERGENT B1 ;  /* 0x0000000000017941 */ /* 0x000fea0003800200 */
.L_x_4151:
        /* <DEDUP_REMOVED lines=25> */
.L_x_4158:
        /* <DEDUP_REMOVED lines=12> */
.L_x_4160:
[----:B------:R-:W-:Y:S05]  /*1cb80*/  BSYNC.RECONVERGENT B2 ;  /* 0x0000000000027941 */ /* 0x000fea0003800200 */
.L_x_4159:
        /* <DEDUP_REMOVED lines=61> */
.L_x_4157:
[----:B------:R-:W-:Y:S05]  /*1cf60*/  BSYNC.RECONVERGENT B1 ;  /* 0x0000000000017941 */ /* 0x000fea0003800200 */
.L_x_4156:
        /* <DEDUP_REMOVED lines=25> */
.L_x_4163:
        /* <DEDUP_REMOVED lines=12> */
.L_x_4165:
[----:B------:R-:W-:Y:S05]  /*1d1c0*/  BSYNC.RECONVERGENT B2 ;  /* 0x0000000000027941 */ /* 0x000fea0003800200 */
.L_x_4164:
        /* <DEDUP_REMOVED lines=61> */
.L_x_4162:
[----:B------:R-:W-:Y:S05]  /*1d5a0*/  BSYNC.RECONVERGENT B1 ;  /* 0x0000000000017941 */ /* 0x000fea0003800200 */
.L_x_4161:
        /* <DEDUP_REMOVED lines=25> */
.L_x_4168:
        /* <DEDUP_REMOVED lines=12> */
.L_x_4170:
[----:B------:R-:W-:Y:S05]  /*1d800*/  BSYNC.RECONVERGENT B2 ;  /* 0x0000000000027941 */ /* 0x000fea0003800200 */
.L_x_4169:
        /* <DEDUP_REMOVED lines=61> */
.L_x_4167:
[----:B------:R-:W-:Y:S05]  /*1dbe0*/  BSYNC.RECONVERGENT B1 ;  /* 0x0000000000017941 */ /* 0x000fea0003800200 */
.L_x_4166:
        /* <DEDUP_REMOVED lines=15> */
[----:B------:R-:W-:Y:S02]  /*1dce0*/  IMAD.MOV.U32 R129, RZ, RZ, R4 ;  /* 0x000000ffff817224 */ /* 0x000fe400078e0004 */
        /* <DEDUP_REMOVED lines=10> */
.L_x_4173:
        /* <DEDUP_REMOVED lines=12> */
.L_x_4175:
[----:B------:R-:W-:Y:S05]  /*1de50*/  BSYNC.RECONVERGENT B2 ;  /* 0x0000000000027941 */ /* 0x000fea0003800200 */
.L_x_4174:
        /* <DEDUP_REMOVED lines=61> */
.L_x_4172:
[----:B------:R-:W-:Y:S05]  /*1e230*/  BSYNC.RECONVERGENT B1 ;  /* 0x0000000000017941 */ /* 0x000fea0003800200 */
.L_x_4171:
        /* <DEDUP_REMOVED lines=15> */
[----:B------:R-:W-:-:S03]  /*1e330*/  MOV R130, R4 ;  /* 0x0000000400827202 */ /* 0x000fc60000000f00 */
        /* <DEDUP_REMOVED lines=10> */
.L_x_4178:
        /* <DEDUP_REMOVED lines=12> */
.L_x_4180:
[----:B------:R-:W-:Y:S05]  /*1e4a0*/  BSYNC.RECONVERGENT B2 ;  /* 0x0000000000027941 */ /* 0x000fea0003800200 */
.L_x_4179:
        /* <DEDUP_REMOVED lines=52> */
[----:B------:R-:W-:Y:S01]  /*1e7f0*/  HFMA2 R169, -RZ, RZ, 0, 0 ;  /* 0x00000000ffa97431 */ /* 0x000fe200000001ff */
        /* <DEDUP_REMOVED lines=8> */
.L_x_4177:
[----:B------:R-:W-:Y:S05]  /*1e880*/  BSYNC.RECONVERGENT B1 ;  /* 0x0000000000017941 */ /* 0x000fea0003800200 */
.L_x_4176:
[----:B------:R-:W-:Y:S01]  /*1e890*/  I2FP.F32.U32 R5, R130 ;  /* 0x0000008200057245 */ /* 0x000fe20000201000 */
[----:B------:R-:W-:Y:S01]  /*1e8a0*/  BSSY.RECONVERGENT B1, `(.L_x_4181) ;  /* 0x0000065000017945 */ /* 0x000fe20003800200 */
[----:B------:R-:W-:Y:S02]  /*1e8b0*/  ISETP.NE.AND P6, PT, R169, 0x1, PT ;  /* 0x00000001a900780c */ /* 0x000fe40003fc5270 */
[----:B------:R-:W-:Y:S01]  /*1e8c0*/  SHF.L.U32 R130, R47, 0x10, RZ ;  /* 0x000000102f827819 */ /* 0x000fe200000006ff */
[----:B------:R-:W-:Y:S01]  /*1e8d0*/  FFMA.FTZ R5, R5, R171, 1.1641532182693481445e-10 ;  /* 0x2f00000005057423 */ /* 0x000fe200000100ab */
[----:B------:R-:W-:-:S04]  /*1e8e0*/  PRMT R168, R131, 0x7632, R168 ;  /* 0x0000763283a87816 */ /* 0x000fc800000000a8 */
[----:B------:R-:W-:Y:S01]  /*1e8f0*/  FSETP.GTU.FTZ.AND P5, PT, R5, R170, PT ;  /* 0x000000aa0500720b */ /* 0x000fe20003fbc000 */
[----:B------:R-:W-:-:S04]  /*1e900*/  IMAD.U32 R5, R131, 0x10000, RZ ;  /* 0x0001000083057824 */ /* 0x000fc800078e00ff */
[----:B------:R-:W-:-:S04]  /*1e910*/  FMUL.FTZ R5, R5, R165 ;  /* 0x000000a505057220 */ /* 0x000fc80000410000 */
[----:B------:R-:W-:-:S05]  /*1e920*/  FMUL.FTZ R5, R5, R158 ;  /* 0x0000009e05057220 */ /* 0x000fca0000410000 */
[----:B------:R-:W-:Y:S01]  /*1e930*/  FSEL R157, R5, RZ, !P5 ;  /* 0x000000ff059d7208 */ /* 0x000fe20006800000 */
[----:B------:R-:W-:Y:S01]  /*1e940*/  IMAD.U32 R5, R87, 0x10000, RZ ;  /* 0x0001000057057824 */ /* 0x000fe200078e00ff */
[----:B------:R-:W-:-:S03]  /*1e950*/  PLOP3.LUT P5, PT, P5, PT, PT, 0x8, 0x80 ;  /* 0x000000000080781c */ /* 0x000fc60002fae170 */
[----:B------:R-:W-:Y:S01]  /*1e960*/  FFMA.FTZ R157, R157, R5, R130 ;  /* 0x000000059d9d7223 */ /* 0x000fe20000010082 */
[----:B------:R-:W-:Y:S02]  /*1e970*/  IMAD.MOV.U32 R5, RZ, RZ, 0x2 ;  /* 0x00000002ff057424 */ /* 0x000fe400078e00ff */
        /* <DEDUP_REMOVED lines=10> */
.L_x_4183:
        /* <DEDUP_REMOVED lines=15> */
.L_x_4185:
[----:B------:R-:W-:Y:S05]  /*1eb10*/  BSYNC.RECONVERGENT B2 ;  /* 0x0000000000027941 */ /* 0x000fea0003800200 */
.L_x_4184:
        /* <DEDUP_REMOVED lines=61> */
.L_x_4182:
[----:B------:R-:W-:Y:S05]  /*1eef0*/  BSYNC.RECONVERGENT B1 ;  /* 0x0000000000017941 */ /* 0x000fea0003800200 */
.L_x_4181:
[----:B------:R-:W-:Y:S01]  /*1ef00*/  I2FP.F32.U32 R130, R130 ;  /* 0x0000008200827245 */ /* 0x000fe20000201000 */
[----:B------:R-:W-:Y:S02]  /*1ef10*/  IMAD.U32 R168, R168, 0x10000, RZ ;  /* 0x00010000a8a87824 */ /* 0x000fe400078e00ff */
[----:B------:R-:W-:Y:S02]  /*1ef20*/  IMAD.U32 R131, R208, 0x10000, RZ ;  /* 0x00010000d0837824 */ /* 0x000fe400078e00ff */
[----:B------:R-:W-:-:S05]  /*1ef30*/  FFMA.FTZ R130, R130, R171, 1.1641532182693481445e-10 ;  /* 0x2f00000082827423 */ /* 0x000fca00000100ab */
[----:B------:R-:W-:Y:S01]  /*1ef40*/  FSETP.GTU.FTZ.AND P6, PT, R130, R170, PT ;  /* 0x000000aa8200720b */ /* 0x000fe20003fdc000 */
[----:B------:R-:W-:-:S04]  /*1ef50*/  FMUL.FTZ R130, R168, R165 ;  /* 0x000000a5a8827220 */ /* 0x000fc80000410000 */
[----:B------:R-:W-:Y:S01]  /*1ef60*/  FMUL.FTZ R130, R130, R158 ;  /* 0x0000009e82827220 */ /* 0x000fe20000410000 */
[----:B------:R-:W-:-:S04]  /*1ef70*/  PRMT R158, R47, 0x7632, R158 ;  /* 0x000076322f9e7816 */ /* 0x000fc8000000009e */
[----:B------:R-:W-:Y:S02]  /*1ef80*/  SHF.L.U32 R158, R158, 0x10, RZ ;  /* 0x000000109e9e7819 */ /* 0x000fe400000006ff */
[----:B------:R-:W-:Y:S02]  /*1ef90*/  FSEL R130, R130, RZ, !P6 ;  /* 0x000000ff82827208 */ /* 0x000fe40007000000 */
[----:B------:R-:W-:-:S03]  /*1efa0*/  PLOP3.LUT P6, PT, P6, PT, PT, 0x8, 0x80 ;  /* 0x000000000080781c */ /* 0x000fc600037ce170 */
[----:B------:R-:W-:Y:S01]  /*1efb0*/  FFMA.FTZ R158, R130, R131, R158 ;  /* 0x00000083829e7223 */ /* 0x000fe2000001009e */
[----:B------:R-:W-:Y:S02]  /*1efc0*/  F2FP.BF16.F32.PACK_AB R130, R129, R128 ;  /* 0x000000808182723e */ /* 0x000fe400000010ff */
[----:B------:R-:W-:Y:S02]  /*1efd0*/  F2FP.BF16.F32.PACK_AB R129, R35, R36 ;  /* 0x000000242381723e */ /* 0x000fe400000010ff */
[----:B------:R-:W-:Y:S02]  /*1efe0*/  F2FP.BF16.F32.PACK_AB R128, R17, R18 ;  /* 0x000000121180723e */ /* 0x000fe400000010ff */
[----:B------:R-:W-:Y:S01]  /*1eff0*/  F2FP.BF16.F32.PACK_AB R131, R158, R157 ;  /* 0x0000009d9e83723e */ /* 0x000fe200000010ff */
[----:B------:R-:W-:Y:S06]  /*1f000*/  BRA `(.L_x_4186) ;  /* 0x0000003000947947 */ /* 0x000fec0003800000 */
.L_x_4145:
        /* <DEDUP_REMOVED lines=16> */
.L_x_4189:
        /* <DEDUP_REMOVED lines=12> */
.L_x_4191:
[----:B------:R-:W-:Y:S05]  /*1f1d0*/  BSYNC.RECONVERGENT B2 ;  /* 0x0000000000027941 */ /* 0x000fea0003800200 */
.L_x_4190:
        /* <DEDUP_REMOVED lines=61> */
.L_x_4188:
[----:B------:R-:W-:Y:S05]  /*1f5b0*/  BSYNC.RECONVERGENT B1 ;  /* 0x0000000000017941 */ /* 0x000fea0003800200 */
.L_x_4187:
        /* <DEDUP_REMOVED lines=29> */
.L_x_4194:
        /* <DEDUP_REMOVED lines=12> */
.L_x_4196:
[----:B------:R-:W-:Y:S05]  /*1f850*/  BSYNC.RECONVERGENT B2 ;  /* 0x0000000000027941 */ /* 0x000fea0003800200 */
.L_x_4195:
        /* <DEDUP_REMOVED lines=61> */
.L_x_4193:
[----:B------:R-:W-:Y:S05]  /*1fc30*/  BSYNC.RECONVERGENT B1 ;  /* 0x0000000000017941 */ /* 0x000fea0003800200 */
.L_x_4192:
[----:B------:R-:W-:Y:S01]  /*1fc40*/  I2FP.F32.U32 R17, R17 ;  /* 0x0000001100117245 */ /* 0x000fe20000201000 */
[----:B------:R-:W-:Y:S01]  /*1fc50*/  IMAD.U32 R128, R128, 0x10000, RZ ;  /* 0x0001000080807824 */ /* 0x000fe200078e00ff */
[----:B------:R-:W-:Y:S01]  /*1fc60*/  ISETP.NE.AND P1, PT, R5, 0x1, PT ;  /* 0x000000010500780c */ /* 0x000fe20003f25270 */
[----:B------:R-:W-:Y:S01]  /*1fc70*/  IMAD.U32 R35, R205, 0x10000, RZ ;  /* 0x00010000cd237824 */ /* 0x000fe200078e00ff */
[----:B------:R-:W-:Y:S01]  /*1fc80*/  BSSY.RECONVERGENT B1, `(.L_x_4197) ;  /* 0x000005d000017945 */ /* 0x000fe20003800200 */
[----:B------:R-:W-:Y:S01]  /*1fc90*/  FFMA.FTZ R17, R17, R171, 1.1641532182693481445e-10 ;  /* 0x2f00000011117423 */ /* 0x000fe200000100ab */
[----:B------:R-:W-:Y:S01]  /*1fca0*/  FMUL.FTZ R128, R128, R165 ;  /* 0x000000a580807220 */ /* 0x000fe20000410000 */
[----:B------:R-:W-:-:S03]  /*1fcb0*/  HFMA2 R142, -RZ, RZ, 0, 1.1920928955078125e-07 ;  /* 0x00000002ff8e7431 */ /* 0x000fc600000001ff */
        /* <DEDUP_REMOVED lines=15> */
.L_x_4199:
        /* <DEDUP_REMOVED lines=12> */
.L_x_4201:
[----:B------:R-:W-:Y:S05]  /*1fe70*/  BSYNC.RECONVERGENT B2 ;  /* 0x0000000000027941 */ /* 0x000fea0003800200 */
.L_x_4200:
        /* <DEDUP_REMOVED lines=61> */
.L_x_4198:
[----:B------:R-:W-:Y:S05]  /*20250*/  BSYNC.RECONVERGENT B1 ;  /* 0x0000000000017941 */ /* 0x000fea0003800200 */
.L_x_4197:
        /* <DEDUP_REMOVED lines=13> */
[----:B------:R-:W-:Y:S01]  /*20330*/  FMUL.FTZ R36, R5, R36 ;  /* 0x0000002405247220 */ /* 0x000fe20000410000 */
[----:B------:R-:W-:Y:S01]  /*20340*/  HFMA2 R5, -RZ, RZ, 0, 1.1920928955078125e-07 ;  /* 0x00000002ff057431 */ /* 0x000fe200000001ff */
        /* <DEDUP_REMOVED lines=9> */
.L_x_4204:
        /* <DEDUP_REMOVED lines=12> */
.L_x_4206:
[----:B------:R-:W-:Y:S05]  /*204a0*/  BSYNC.RECONVERGENT B2 ;  /* 0x0000000000027941 */ /* 0x000fea0003800200 */
.L_x_4205:
        /* <DEDUP_REMOVED lines=61> */
.L_x_4203:
[----:B------:R-:W-:Y:S05]  /*20880*/  BSYNC.RECONVERGENT B1 ;  /* 0x0000000000017941 */ /* 0x000fea0003800200 */
.L_x_4202:
        /* <DEDUP_REMOVED lines=9> */
[----:B------:R-:W-:-:S03]  /*20920*/  IMAD.U32 R128, R206, 0x10000, RZ ;  /* 0x00010000ce807824 */ /* 0x000fc600078e00ff */
        /* <DEDUP_REMOVED lines=13> */
.L_x_4209:
        /* <DEDUP_REMOVED lines=12> */
.L_x_4211:
[----:B------:R-:W-:Y:S05]  /*20ac0*/  BSYNC.RECONVERGENT B2 ;  /* 0x0000000000027941 */ /* 0x000fea0003800200 */
.L_x_4210:
        /* <DEDUP_REMOVED lines=60> */
[----:B------:R-:W-:-:S07]  /*20e90*/  LOP3.LUT R6, R6, UR13, R5, 0x96, !PT ;  /* 0x0000000d06067c12 */ /* 0x000fce000f8e9605 */
.L_x_4208:
[----:B------:R-:W-:Y:S05]  /*20ea0*/  BSYNC.RECONVERGENT B1 ;  /* 0x0000000000017941 */ /* 0x000fea0003800200 */
.L_x_4207:
        /* <DEDUP_REMOVED lines=25> */
.L_x_4214:
        /* <DEDUP_REMOVED lines=12> */
.L_x_4216:
[----:B------:R-:W-:Y:S05]  /*21100*/  BSYNC.RECONVERGENT B2 ;  /* 0x0000000000027941 */ /* 0x000fea0003800200 */
.L_x_4215:
        /* <DEDUP_REMOVED lines=61> */
.L_x_4213:
[----:B------:R-:W-:Y:S05]  /*214e0*/  BSYNC.RECONVERGENT B1 ;  /* 0x0000000000017941 */ /* 0x000fea0003800200 */
.L_x_4212:
        /* <DEDUP_REMOVED lines=24> */
.L_x_4219:
        /* <DEDUP_REMOVED lines=12> */
.L_x_4221:
[----:B------:R-:W-:Y:S05]  /*21730*/  BSYNC.RECONVERGENT B2 ;  /* 0x0000000000027941 */ /* 0x000fea0003800200 */
.L_x_4220:
        /* <DEDUP_REMOVED lines=61> */
.L_x_4218:
[----:B------:R-:W-:Y:S05]  /*21b10*/  BSYNC.RECONVERGENT B1 ;  /* 0x0000000000017941 */ /* 0x000fea0003800200 */
.L_x_4217:
        /* <DEDUP_REMOVED lines=24> */
.L_x_4224:
        /* <DEDUP_REMOVED lines=15> */
.L_x_4226:
[----:B------:R-:W-:Y:S05]  /*21d90*/  BSYNC.RECONVERGENT B2 ;  /* 0x0000000000027941 */ /* 0x000fea0003800200 */
.L_x_4225:
        /* <DEDUP_REMOVED lines=61> */
.L_x_4223:
[----:B------:R-:W-:Y:S05]  /*22170*/  BSYNC.RECONVERGENT B1 ;  /* 0x0000000000017941 */ /* 0x000fea0003800200 */
.L_x_4222:
[----:B------:R-:W-:Y:S02]  /*22180*/  I2FP.F32.U32 R130, R130 ;  /* 0x0000008200827245 */ /* 0x000fe40000201000 */
[----:B------:R-:W-:-:S03]  /*22190*/  SHF.L.U32 R168, R168, 0x10, RZ ;  /* 0x00000010a8a87819 */ /* 0x000fc600000006ff */
        /* <DEDUP_REMOVED lines=8> */
[----:B------:R-:W-:Y:S02]  /*22220*/  F2FP.BF16.F32.PACK_AB R130, R129, R128 ;  /* 0x000000808182723e */ /* 0x000fe400000010ff */
[----:B------:R-:W-:Y:S02]  /*22230*/  F2FP.BF16.F32.PACK_AB R129, R35, R36 ;  /* 0x000000242381723e */ /* 0x000fe400000010ff */
[----:B------:R-:W-:Y:S02]  /*22240*/  F2FP.BF16.F32.PACK_AB R128, R17, R18 ;  /* 0x000000121180723e */ /* 0x000fe400000010ff */
[----:B------:R-:W-:-:S07]  /*22250*/  F2FP.BF16.F32.PACK_AB R131, R158, R157 ;  /* 0x0000009d9e83723e */ /* 0x000fce00000010ff */
.L_x_4186:
        /* <DEDUP_REMOVED lines=21> */
.L_x_4144:
[----:B------:R-:W-:Y:S05]  /*223b0*/  BSYNC.RECONVERGENT B0 ;  /* 0x0000000000007941 */ /* 0x000fea0003800200 */
.L_x_4143:
[----:B------:R-:W-:Y:S01]  /*223c0*/  ISETP.GE.U32.AND P0, PT, R11, 0xc0, PT ;  /* 0x000000c00b00780c */ /* 0x000fe20003f06070 */
[----:B------:R-:W-:Y:S01]  /*223d0*/  BSSY.RECONVERGENT B0, `(.L_x_4227) ;  /* 0x0000679000007945 */ /* 0x000fe20003800200 */
[----:B------:R-:W-:-:S11]  /*223e0*/  LOP3.LUT R0, R0, 0xffffffdf, RZ, 0xc0, !PT ;  /* 0xffffffdf00007812 */ /* 0x000fd600078ec0ff */
[----:B------:R-:W-:Y:S01]  /*223f0*/  @P0 LOP3.LUT R0, R0, 0x20, RZ, 0xfc, !PT ;  /* 0x0000002000000812 */ /* 0x000fe200078efcff */
[----:B------:R-:W-:Y:S06]  /*22400*/  @!P0 BRA `(.L_x_4228) ;  /* 0x0000006400d48947 */ /* 0x000fec0003800000 */
[----:B------:R-:W-:-:S04]  /*22410*/  ISETP.NE.U32.AND P0, PT, RZ, UR8, PT ;  /* 0x00000008ff007c0c */ /* 0x000fc8000bf05070 */
[----:B------:R-:W-:-:S13]  /*22420*/  ISETP.NE.AND.EX P0, PT, RZ, UR9, PT, P0 ;  /* 0x00000009ff007c0c */ /* 0x000fda000bf05300 */
[----:B01234-:R-:W0:Y:S02]  /*22430*/  @P0 LDC.64 R128, c[0x0][0x3a0] ;  /* 0x0000e800ff800b82 */ /* 0x01fe240000000a00 */
        /* <DEDUP_REMOVED lines=22> */
.L_x_4232:
        /* <DEDUP_REMOVED lines=12> */
.L_x_4234:
[----:B------:R-:W-:Y:S05]  /*22660*/  BSYNC.RECONVERGENT B2 ;  /* 0x0000000000027941 */ /* 0x000fea0003800200 */
.L_x_4233:
        /* <DEDUP_REMOVED lines=61> */
.L_x_4231:
[----:B------:R-:W-:Y:S05]  /*22a40*/  BSYNC.RECONVERGENT B1 ;  /* 0x0000000000017941 */ /* 0x000fea0003800200 */
.L_x_4230:
[----:B------:R-:W0:Y:S01]  /*22a50*/  LDC R170, c[0x0][0x404] ;  /* 0x00010100ffaa7b82 */ /* 0x000e220000000800 */
[----:B------:R-:W-:Y:S01]  /*22a60*/  I2FP.F32.U32 R5, R15 ;  /* 0x0000000f00057245 */ /* 0x000fe20000201000 */
[----:B------:R-:W-:Y:S01]  /*22a70*/  IMAD.MOV.U32 R171, RZ, RZ, 0x2f800000 ;  /* 0x2f800000ffab7424 */ /* 0x000fe200078e00ff */
[----:B------:R-:W-:Y:S01]  /*22a80*/  LOP3.LUT R0, R0, 0xfffffffd, RZ, 0xc0, !PT ;  /* 0xfffffffd00007812 */ /* 0x000fe200078ec0ff */
[----:B-----5:R-:W-:Y:S01]  /*22a90*/  IMAD.U32 R15, R44, 0x10000, RZ ;  /* 0x000100002c0f7824 */ /* 0x020fe200078e00ff */
[----:B------:R-:W-:Y:S01]  /*22aa0*/  BSSY.RECONVERGENT B1, `(.L_x_4235) ;  /* 0x0000063000017945 */ /* 0x000fe20003800200 */
[----:B------:R-:W-:Y:S02]  /*22ab0*/  FFMA.FTZ R5, R5, R171, 1.1641532182693481445e-10 ;  /* 0x2f00000005057423 */ /* 0x000fe400000100ab */
        /* <DEDUP_REMOVED lines=12> */
[----:B------:R-:W-:Y:S02]  /*22b80*/  @P0 LOP3.LUT R0, R0, 0x2, RZ, 0xfc, !PT ;  /* 0x0000000200000812 */ /* 0x000fe400078efcff */
[----:B------:R-:W-:-:S13]  /*22b90*/  ISETP.NE.AND P0, PT, R33, 0x1, PT ;  /* 0x000000012100780c */ /* 0x000fda0003f05270 */
        /* <DEDUP_REMOVED lines=9> */
.L_x_4237:
        /* <DEDUP_REMOVED lines=12> */
.L_x_4239:
[----:B------:R-:W-:Y:S05]  /*22cf0*/  BSYNC.RECONVERGENT B2 ;  /* 0x0000000000027941 */ /* 0x000fea0003800200 */
.L_x_4238:
        /* <DEDUP_REMOVED lines=61> */
.L_x_4236:
[----:B------:R-:W-:Y:S05]  /*230d0*/  BSYNC.RECONVERGENT B1 ;  /* 0x0000000000017941 */ /* 0x000fea0003800200 */
.L_x_4235:
        /* <DEDUP_REMOVED lines=25> */
.L_x_4242:
        /* <DEDUP_REMOVED lines=12> */
.L_x_4244:
[----:B------:R-:W-:Y:S05]  /*23330*/  BSYNC.RECONVERGENT B2 ;  /* 0x0000000000027941 */ /* 0x000fea0003800200 */
.L_x_4243:
        /* <DEDUP_REMOVED lines=61> */
.L_x_4241:
[----:B------:R-:W-:Y:S05]  /*23710*/  BSYNC.RECONVERGENT B1 ;  /* 0x0000000000017941 */ /* 0x000fea0003800200 */
.L_x_4240:
[----:B------:R-:W-:Y:S01]  /*23720*/  I2FP.F32.U32 R5, R33 ;  /* 0x0000002100057245 */ /* 0x000fe20000201000 */
[----:B------:R-:W-:Y:S01]  /*23730*/  IMAD.U32 R33, R45, 0x10000, RZ ;  /* 0x000100002d217824 */ /* 0x000fe200078e00ff */
[----:B------:R-:W-:Y:S01]  /*23740*/  ISETP.NE.AND P2, PT, R140, 0x1, PT ;  /* 0x000000018c00780c */ /* 0x000fe20003f45270 */
[----:B------:R-:W-:Y:S01]  /*23750*/  BSSY.RECONVERGENT B1, `(.L_x_4245) ;  /* 0x0000060000017945 */ /* 0x000fe20003800200 */
[----:B------:R-:W-:Y:S01]  /*23760*/  MOV R128, R4 ;  /* 0x0000000400807202 */ /* 0x000fe20000000f00 */
        /* <DEDUP_REMOVED lines=20> */
.L_x_4247:
        /* <DEDUP_REMOVED lines=12> */
.L_x_4249:
[----:B------:R-:W-:Y:S05]  /*23970*/  BSYNC.RECONVERGENT B2 ;  /* 0x0000000000027941 */ /* 0x000fea0003800200 */
.L_x_4248:
        /* <DEDUP_REMOVED lines=61> */
.L_x_4246:
[----:B------:R-:W-:Y:S05]  /*23d50*/  BSYNC.RECONVERGENT B1 ;  /* 0x0000000000017941 */ /* 0x000fea0003800200 */
.L_x_4245:
        /* <DEDUP_REMOVED lines=25> */
.L_x_4252:
        /* <DEDUP_REMOVED lines=12> */
.L_x_4254:
[----:B------:R-:W-:Y:S05]  /*23fb0*/  BSYNC.RECONVERGENT B2 ;  /* 0x0000000000027941 */ /* 0x000fea0003800200 */
.L_x_4253:
        /* <DEDUP_REMOVED lines=61> */
.L_x_4251:
[----:B------:R-:W-:Y:S05]  /*24390*/  BSYNC.RECONVERGENT B1 ;  /* 0x0000000000017941 */ /* 0x000fea0003800200 */
.L_x_4250:
[----:B------:R-:W-:Y:S01]  /*243a0*/  I2FP.F32.U32 R5, R128 ;  /* 0x0000008000057245 */ /* 0x000fe20000201000 */
[----:B------:R-:W-:Y:S01]  /*243b0*/  BSSY.RECONVERGENT B1, `(.L_x_4255) ;  /* 0x0000063000017945 */ /* 0x000fe20003800200 */
[----:B------:R-:W-:Y:S02]  /*243c0*/  ISETP.NE.AND P4, PT, R140, 0x1, PT ;  /* 0x000000018c00780c */ /* 0x000fe40003f85270 */
[----:B------:R-:W-:Y:S01]  /*243d0*/  SHF.L.U32 R129, R46, 0x10, RZ ;  /* 0x000000102e817819 */ /* 0x000fe200000006ff */
        /* <DEDUP_REMOVED lines=9> */
[----:B------:R-:W-:Y:S01]  /*24470*/  FFMA.FTZ R128, R128, R5, R129 ;  /* 0x0000000580807223 */ /* 0x000fe20000010081 */
[----:B------:R-:W-:Y:S02]  /*24480*/  IMAD.MOV.U32 R5, RZ, RZ, 0x2 ;  /* 0x00000002ff057424 */ /* 0x000fe400078e00ff */
[----:B------:R-:W-:Y:S02]  /*24490*/  IMAD.MOV.U32 R129, RZ, RZ, R4 ;  /* 0x000000ffff817224 */ /* 0x000fe400078e0004 */
        /* <DEDUP_REMOVED lines=10> */
.L_x_4257:
        /* <DEDUP_REMOVED lines=12> */
.L_x_4259:
[----:B------:R-:W-:Y:S05]  /*24600*/  BSYNC.RECONVERGENT B2 ;  /* 0x0000000000027941 */ /* 0x000fea0003800200 */
.L_x_4258:
        /* <DEDUP_REMOVED lines=61> */
.L_x_4256:
[----:B------:R-:W-:Y:S05]  /*249e0*/  BSYNC.RECONVERGENT B1 ;  /* 0x0000000000017941 */ /* 0x000fea0003800200 */
.L_x_4255:
        /* <DEDUP_REMOVED lines=26> */
.L_x_4262:
        /* <DEDUP_REMOVED lines=12> */
.L_x_4264:
[----:B------:R-:W-:Y:S05]  /*24c50*/  BSYNC.RECONVERGENT B2 ;  /* 0x0000000000027941 */ /* 0x000fea0003800200 */
.L_x_4263:
        /* <DEDUP_REMOVED lines=61> */
.L_x_4261:
[----:B------:R-:W-:Y:S05]  /*25030*/  BSYNC.RECONVERGENT B1 ;  /* 0x0000000000017941 */ /* 0x000fea0003800200 */
.L_x_4260:
        /* <DEDUP_REMOVED lines=25> */
.L_x_4267:
        /* <DEDUP_REMOVED lines=15> */
.L_x_4269:
[----:B------:R-:W-:Y:S05]  /*252c0*/  BSYNC.RECONVERGENT B2 ;  /* 0x0000000000027941 */ /* 0x000fea0003800200 */
.L_x_4268:
        /* <DEDUP_REMOVED lines=61> */
.L_x_4266:
[----:B------:R-:W-:Y:S05]  /*256a0*/  BSYNC.RECONVERGENT B1 ;  /* 0x0000000000017941 */ /* 0x000fea0003800200 */
.L_x_4265:
        /* <DEDUP_REMOVED lines=17> */
.L_x_4229:
        /* <DEDUP_REMOVED lines=11> */
[----:B------:R-:W-:Y:S01]  /*25870*/  @!P0 MOV R167, R168 ;  /* 0x000000a800a78202 */ /* 0x000fe20000000f00 */
[----:B------:R-:W-:Y:S02]  /*25880*/  @P0 VIADD R33, R5, 0x1 ;  /* 0x0000000105210836 */ /* 0x000fe40000000000 */
[----:B------:R-:W-:Y:S02]  /*25890*/  @P0 IMAD.MOV.U32 R15, RZ, RZ, R6 ;  /* 0x000000ffff0f0224 */ /* 0x000fe400078e0006 */
[----:B------:R-:W-:Y:S01]  /*258a0*/  @P0 IMAD.MOV.U32 R167, RZ, RZ, R168 ;  /* 0x000000ffffa70224 */ /* 0x000fe200078e00a8 */
[----:B------:R-:W-:Y:S06]  /*258b0*/  BRA `(.L_x_4272) ;  /* 0x0000000400287947 */ /* 0x000fec0003800000 */
.L_x_4273:
        /* <DEDUP_REMOVED lines=12> */
.L_x_4275:
[----:B------:R-:W-:Y:S05]  /*25980*/  BSYNC.RECONVERGENT B2 ;  /* 0x0000000000027941 */ /* 0x000fea0003800200 */
.L_x_4274:
        /* <DEDUP_REMOVED lines=61> */
.L_x_4272:
[----:B------:R-:W-:Y:S05]  /*25d60*/  BSYNC.RECONVERGENT B1 ;  /* 0x0000000000017941 */ /* 0x000fea0003800200 */
.L_x_4271:
[----:B------:R-:W0:Y:S01]  /*25d70*/  LDC R170, c[0x0][0x404] ;  /* 0x00010100ffaa7b82 */ /* 0x000e220000000800 */
[----:B------:R-:W-:Y:S01]  /*25d80*/  I2FP.F32.U32 R5, R15 ;  /* 0x0000000f00057245 */ /* 0x000fe20000201000 */
[----:B------:R-:W-:Y:S01]  /*25d90*/  IMAD.MOV.U32 R171, RZ, RZ, 0x2f800000 ;  /* 0x2f800000ffab7424 */ /* 0x000fe200078e00ff */
[----:B------:R-:W-:Y:S01]  /*25da0*/  LOP3.LUT R0, R0, 0xfffffffd, RZ, 0xc0, !PT ;  /* 0xfffffffd00007812 */ /* 0x000fe200078ec0ff */
[----:B------:R-:W-:Y:S01]  /*25db0*/  BSSY.RECONVERGENT B1, `(.L_x_4276) ;  /* 0x0000063000017945 */ /* 0x000fe20003800200 */
        /* <DEDUP_REMOVED lines=8> */
[----:B------:R-:W-:Y:S02]  /*25e40*/  FSEL R16, R5, RZ, !P0 ;  /* 0x000000ff05107208 */ /* 0x000fe40004000000 */
[----:B------:R-:W-:Y:S02]  /*25e50*/  PLOP3.LUT P0, PT, P0, PT, PT, 0x8, 0x80 ;  /* 0x000000000080781c */ /* 0x000fe4000070e170 */
[----:B------:R-:W-:-:S05]  /*25e60*/  SHF.L.U32 R5, R72, 0x10, RZ ;  /* 0x0000001048057819 */ /* 0x000fca00000006ff */
[----:B------:R-:W-:Y:S01]  /*25e70*/  FMUL.FTZ R16, R5, R16 ;  /* 0x0000001005107220 */ /* 0x000fe20000410000 */
[----:B------:R-:W-:-:S05]  /*25e80*/  IMAD.MOV.U32 R5, RZ, RZ, 0x2 ;  /* 0x00000002ff057424 */ /* 0x000fca00078e00ff */
[----:B------:R-:W-:Y:S02]  /*25e90*/  @P0 LOP3.LUT R0, R0, 0x2, RZ, 0xfc, !PT ;  /* 0x0000000200000812 */ /* 0x000fe400078efcff */
[----:B------:R-:W-:-:S13]  /*25ea0*/  ISETP.NE.AND P0, PT, R33, 0x1, PT ;  /* 0x000000012100780c */ /* 0x000fda0003f05270 */
        /* <DEDUP_REMOVED lines=9> */
.L_x_4278:
        /* <DEDUP_REMOVED lines=12> */
.L_x_4280:
[----:B------:R-:W-:Y:S05]  /*26000*/  BSYNC.RECONVERGENT B2 ;  /* 0x0000000000027941 */ /* 0x000fea0003800200 */
.L_x_4279:
        /* <DEDUP_REMOVED lines=61> */
.L_x_4277:
[----:B------:R-:W-:Y:S05]  /*263e0*/  BSYNC.RECONVERGENT B1 ;  /* 0x0000000000017941 */ /* 0x000fea0003800200 */
.L_x_4276:
        /* <DEDUP_REMOVED lines=23> */
.L_x_4283:
        /* <DEDUP_REMOVED lines=12> */
.L_x_4285:
[----:B------:R-:W-:Y:S05]  /*26620*/  BSYNC.RECONVERGENT B2 ;  /* 0x0000000000027941 */ /* 0x000fea0003800200 */
.L_x_4284:
        /* <DEDUP_REMOVED lines=61> */
.L_x_4282:
[----:B------:R-:W-:Y:S05]  /*26a00*/  BSYNC.RECONVERGENT B1 ;  /* 0x0000000000017941 */ /* 0x000fea0003800200 */
.L_x_4281:
        /* <DEDUP_REMOVED lines=24> */
.L_x_4288:
        /* <DEDUP_REMOVED lines=12> */
.L_x_4290:
[----:B------:R-:W-:Y:S05]  /*26c50*/  BSYNC.RECONVERGENT B2 ;  /* 0x0000000000027941 */ /* 0x000fea0003800200 */
.L_x_4289:
        /* <DEDUP_REMOVED lines=61> */
.L_x_4287:
[----:B------:R-:W-:Y:S05]  /*27030*/  BSYNC.RECONVERGENT B1 ;  /* 0x0000000000017941 */ /* 0x000fea0003800200 */
.L_x_4286:
        /* <DEDUP_REMOVED lines=23> */
.L_x_4293:
        /* <DEDUP_REMOVED lines=12> */
.L_x_4295:
[----:B------:R-:W-:Y:S05]  /*27270*/  BSYNC.RECONVERGENT B2 ;  /* 0x0000000000027941 */ /* 0x000fea0003800200 */
.L_x_4294:
        /* <DEDUP_REMOVED lines=61> */
.L_x_4292:
[----:B------:R-:W-:Y:S05]  /*27650*/  BSYNC.RECONVERGENT B1 ;  /* 0x0000000000017941 */ /* 0x000fea0003800200 */
.L_x_4291:
        /* <DEDUP_REMOVED lines=25> */
.L_x_4298:
        /* <DEDUP_REMOVED lines=12> */
.L_x_4300:
[----:B------:R-:W-:Y:S05]  /*278b0*/  BSYNC.RECONVERGENT B2 ;  /* 0x0000000000027941 */ /* 0x000fea0003800200 */
.L_x_4299:
        /* <DEDUP_REMOVED lines=61> */
.L_x_4297:
[----:B------:R-:W-:Y:S05]  /*27c90*/  BSYNC.RECONVERGENT B1 ;  /* 0x0000000000017941 */ /* 0x000fea0003800200 */
.L_x_4296:
        /* <DEDUP_REMOVED lines=24> */
.L_x_4303:
        /* <DEDUP_REMOVED lines=12> */
.L_x_4305:
[----:B------:R-:W-:Y:S05]  /*27ee0*/  BSYNC.RECONVERGENT B2 ;  /* 0x0000000000027941 */ /* 0x000fea0003800200 */
.L_x_4304:
        /* <DEDUP_REMOVED lines=61> */
.L_x_4302:
[----:B------:R-:W-:Y:S05]  /*282c0*/  BSYNC.RECONVERGENT B1 ;  /* 0x0000000000017941 */ /* 0x000fea0003800200 */
.L_x_4301:
        /* <DEDUP_REMOVED lines=24> */
.L_x_4308:
        /* <DEDUP_REMOVED lines=15> */
.L_x_4310:
[----:B------:R-:W-:Y:S05]  /*28540*/  BSYNC.RECONVERGENT B2 ;  /* 0x0000000000027941 */ /* 0x000fea0003800200 */
.L_x_4309:
        /* <DEDUP_REMOVED lines=61> */
.L_x_4307:
[----:B------:R-:W-:Y:S05]  /*28920*/  BSYNC.RECONVERGENT B1 ;  /* 0x0000000000017941 */ /* 0x000fea0003800200 */
.L_x_4306:
[----:B------:R-:W-:Y:S01]  /*28930*/  I2FP.F32.U32 R130, R130 ;  /* 0x0000008200827245 */ /* 0x000fe20000201000 */
[----:B------:R-:W-:-:S04]  /*28940*/  IMAD.U32 R168, R168, 0x10000, RZ ;  /* 0x00010000a8a87824 */ /* 0x000fc800078e00ff */
        /* <DEDUP_REMOVED lines=8> */
[----:B------:R-:W-:Y:S02]  /*289d0*/  F2FP.BF16.F32.PACK_AB R130, R129, R128 ;  /* 0x000000808182723e */ /* 0x000fe400000010ff */
[----:B------:R-:W-:Y:S02]  /*289e0*/  F2FP.BF16.F32.PACK_AB R129, R33, R34 ;  /* 0x000000222181723e */ /* 0x000fe400000010ff */
[----:B------:R-:W-:Y:S02]  /*289f0*/  F2FP.BF16.F32.PACK_AB R128, R15, R16 ;  /* 0x000000100f80723e */ /* 0x000fe400000010ff */
[----:B------:R-:W-:-:S07]  /*28a00*/  F2FP.BF16.F32.PACK_AB R131, R160, R159 ;  /* 0x0000009fa083723e */ /* 0x000fce00000010ff */
.L_x_4270:
        /* <DEDUP_REMOVED lines=21> */
.L_x_4228:
[----:B------:R-:W-:Y:S05]  /*28b60*/  BSYNC.RECONVERGENT B0 ;  /* 0x0000000000007941 */ /* 0x000fea0003800200 */
.L_x_4227:
        /* <DEDUP_REMOVED lines=30> */
.L_x_4316:
        /* <DEDUP_REMOVED lines=12> */
.L_x_4318:
[----:B------:R-:W-:Y:S05]  /*28e10*/  BSYNC.RECONVERGENT B2 ;  /* 0x0000000000027941 */ /* 0x000fea0003800200 */
.L_x_4317:
        /* <DEDUP_REMOVED lines=61> */
.L_x_4315:
[----:B------:R-:W-:Y:S05]  /*291f0*/  BSYNC.RECONVERGENT B1 ;  /* 0x0000000000017941 */ /* 0x000fea0003800200 */
.L_x_4314:
[----:B------:R-:W0:Y:S01]  /*29200*/  LDC R162, c[0x0][0x408] ;  /* 0x00010200ffa27b82 */ /* 0x000e220000000800 */
[----:B------:R-:W-:Y:S01]  /*29210*/  I2FP.F32.U32 R13, R13 ;  /* 0x0000000d000d7245 */ /* 0x000fe20000201000 */
[----:B------:R-:W-:Y:S02]  /*29220*/  HFMA2 R171, -RZ, RZ, 0.1171875, 0 ;  /* 0x2f800000ffab7431 */ /* 0x000fe400000001ff */
[----:B-----5:R-:W-:Y:S01]  /*29230*/  IMAD.U32 R5, R128, 0x10000, RZ ;  /* 0x0001000080057824 */ /* 0x020fe200078e00ff */
[----:B------:R-:W-:Y:S01]  /*29240*/  LOP3.LUT R0, R0, 0xfffffffd, RZ, 0xc0, !PT ;  /* 0xfffffffd00007812 */ /* 0x000fe200078ec0ff */
[----:B------:R-:W-:Y:S01]  /*29250*/  BSSY.RECONVERGENT B1, `(.L_x_4319) ;  /* 0x0000063000017945 */ /* 0x000fe20003800200 */
[----:B------:R-:W-:Y:S01]  /*29260*/  PRMT R128, R128, 0x7632, R128 ;  /* 0x0000763280807816 */ /* 0x000fe20000000080 */
[----:B------:R-:W-:Y:S01]  /*29270*/  FFMA.FTZ R13, R13, R171, 1.1641532182693481445e-10 ;  /* 0x2f0000000d0d7423 */ /* 0x000fe200000100ab */
[----:B------:R-:W1:Y:S01]  /*29280*/  LDC R170, c[0x0][0x404] ;  /* 0x00010100ffaa7b82 */ /* 0x000e620000000800 */
[----:B------:R-:W-:-:S04]  /*29290*/  FMUL.FTZ R5, R5, R165 ;  /* 0x000000a505057220 */ /* 0x000fc80000410000 */
[----:B0-----:R-:W-:Y:S01]  /*292a0*/  FMUL.FTZ R5, R5, R162 ;  /* 0x000000a205057220 */ /* 0x001fe20000410000 */
[----:B-1----:R-:W-:Y:S02]  /*292b0*/  FSETP.GTU.FTZ.AND P0, PT, R13, R170, PT ;  /* 0x000000aa0d00720b */ /* 0x002fe40003f1c000 */
[----:B------:R-:W-:Y:S02]  /*292c0*/  SHF.L.U32 R13, R44, 0x10, RZ ;  /* 0x000000102c0d7819 */ /* 0x000fe400000006ff */
[----:B------:R-:W-:Y:S01]  /*292d0*/  FSEL R14, R5, RZ, !P0 ;  /* 0x000000ff050e7208 */ /* 0x000fe20004000000 */
[----:B------:R-:W-:Y:S01]  /*292e0*/  IMAD.U32 R5, R60, 0x10000, RZ ;  /* 0x000100003c057824 */ /* 0x000fe200078e00ff */
[----:B------:R-:W-:-:S03]  /*292f0*/  PLOP3.LUT P0, PT, P0, PT, PT, 0x8, 0x80 ;  /* 0x000000000080781c */ /* 0x000fc6000070e170 */
[----:B------:R-:W-:Y:S01]  /*29300*/  FFMA.FTZ R14, R14, R5, R13 ;  /* 0x000000050e0e7223 */ /* 0x000fe2000001000d */
[----:B------:R-:W-:Y:S02]  /*29310*/  IMAD.MOV.U32 R5, RZ, RZ, 0x2 ;  /* 0x00000002ff057424 */ /* 0x000fe400078e00ff */
[----:B------:R-:W-:-:S07]  /*29320*/  IMAD.MOV.U32 R13, RZ, RZ, R4 ;  /* 0x000000ffff0d7224 */ /* 0x000fce00078e0004 */
        /* <DEDUP_REMOVED lines=11> */
.L_x_4321:
        /* <DEDUP_REMOVED lines=12> */
.L_x_4323:
[----:B------:R-:W-:Y:S05]  /*294a0*/  BSYNC.RECONVERGENT B2 ;  /* 0x0000000000027941 */ /* 0x000fea0003800200 */
.L_x_4322:
        /* <DEDUP_REMOVED lines=61> */
.L_x_4320:
[----:B------:R-:W-:Y:S05]  /*29880*/  BSYNC.RECONVERGENT B1 ;  /* 0x0000000000017941 */ /* 0x000fea0003800200 */
.L_x_4319:
        /* <DEDUP_REMOVED lines=25> */
.L_x_4326:
        /* <DEDUP_REMOVED lines=12> */
.L_x_4328:
[----:B------:R-:W-:Y:S05]  /*29ae0*/  BSYNC.RECONVERGENT B2 ;  /* 0x0000000000027941 */ /* 0x000fea0003800200 */
.L_x_4327:
        /* <DEDUP_REMOVED lines=61> */
.L_x_4325:
[----:B------:R-:W-:Y:S05]  /*29ec0*/  BSYNC.RECONVERGENT B1 ;  /* 0x0000000000017941 */ /* 0x000fea0003800200 */
.L_x_4324:
        /* <DEDUP_REMOVED lines=25> */
.L_x_4331:
        /* <DEDUP_REMOVED lines=12> */
.L_x_4333:
[----:B------:R-:W-:Y:S05]  /*2a120*/  BSYNC.RECONVERGENT B2 ;  /* 0x0000000000027941 */ /* 0x000fea0003800200 */
.L_x_4332:
        /* <DEDUP_REMOVED lines=61> */
.L_x_4330:
[----:B------:R-:W-:Y:S05]  /*2a500*/  BSYNC.RECONVERGENT B1 ;  /* 0x0000000000017941 */ /* 0x000fea0003800200 */
.L_x_4329:
        /* <DEDUP_REMOVED lines=25> */
.L_x_4336:
        /* <DEDUP_REMOVED lines=12> */
.L_x_4338:
[----:B------:R-:W-:Y:S05]  /*2a760*/  BSYNC.RECONVERGENT B2 ;  /* 0x0000000000027941 */ /* 0x000fea0003800200 */
.L_x_4337:
        /* <DEDUP_REMOVED lines=61> */
.L_x_4335:
[----:B------:R-:W-:Y:S05]  /*2ab40*/  BSYNC.RECONVERGENT B1 ;  /* 0x0000000000017941 */ /* 0x000fea0003800200 */
.L_x_4334:
        /* <DEDUP_REMOVED lines=26> */
.L_x_4341:
        /* <DEDUP_REMOVED lines=12> */
.L_x_4343:
[----:B------:R-:W-:Y:S05]  /*2adb0*/  BSYNC.RECONVERGENT B2 ;  /* 0x0000000000027941 */ /* 0x000fea0003800200 */
.L_x_4342:
        /* <DEDUP_REMOVED lines=61> */
.L_x_4340:
[----:B------:R-:W-:Y:S05]  /*2b190*/  BSYNC.RECONVERGENT B1 ;  /* 0x0000000000017941 */ /* 0x000fea0003800200 */
.L_x_4339:
        /* <DEDUP_REMOVED lines=26> */
.L_x_4346:
        /* <DEDUP_REMOVED lines=12> */
.L_x_4348:
[----:B------:R-:W-:Y:S05]  /*2b400*/  BSYNC.RECONVERGENT B2 ;  /* 0x0000000000027941 */ /* 0x000fea0003800200 */
.L_x_4347:
        /* <DEDUP_REMOVED lines=61> */
.L_x_4345:
[----:B------:R-:W-:Y:S05]  /*2b7e0*/  BSYNC.RECONVERGENT B1 ;  /* 0x0000000000017941 */ /* 0x000fea0003800200 */
.L_x_4344:
        /* <DEDUP_REMOVED lines=25> */
.L_x_4351:
        /* <DEDUP_REMOVED lines=15> */
.L_x_4353:
[----:B------:R-:W-:Y:S05]  /*2ba70*/  BSYNC.RECONVERGENT B2 ;  /* 0x0000000000027941 */ /* 0x000fea0003800200 */
.L_x_4352:
        /* <DEDUP_REMOVED lines=61> */
.L_x_4350:
[----:B------:R-:W-:Y:S05]  /*2be50*/  BSYNC.RECONVERGENT B1 ;  /* 0x0000000000017941 */ /* 0x000fea0003800200 */
.L_x_4349:
        /* <DEDUP_REMOVED lines=17> */
.L_x_4313:
        /* <DEDUP_REMOVED lines=16> */
.L_x_4357:
        /* <DEDUP_REMOVED lines=12> */
.L_x_4359:
[----:B------:R-:W-:Y:S05]  /*2c130*/  BSYNC.RECONVERGENT B2 ;  /* 0x0000000000027941 */ /* 0x000fea0003800200 */
.L_x_4358:
        /* <DEDUP_REMOVED lines=61> */
.L_x_4356:
[----:B------:R-:W-:Y:S05]  /*2c510*/  BSYNC.RECONVERGENT B1 ;  /* 0x0000000000017941 */ /* 0x000fea0003800200 */
.L_x_4355:
[----:B------:R-:W0:Y:S01]  /*2c520*/  LDC R162, c[0x0][0x408] ;  /* 0x00010200ffa27b82 */ /* 0x000e220000000800 */
[----:B------:R-:W-:Y:S01]  /*2c530*/  I2FP.F32.U32 R13, R13 ;  /* 0x0000000d000d7245 */ /* 0x000fe20000201000 */
[----:B------:R-:W-:Y:S01]  /*2c540*/  IMAD.MOV.U32 R171, RZ, RZ, 0x2f800000 ;  /* 0x2f800000ffab7424 */ /* 0x000fe200078e00ff */
[----:B-----5:R-:W-:Y:S01]  /*2c550*/  SHF.L.U32 R5, R128, 0x10, RZ ;  /* 0x0000001080057819 */ /* 0x020fe200000006ff */
[----:B------:R-:W-:Y:S01]  /*2c560*/  BSSY.RECONVERGENT B1, `(.L_x_4360) ;  /* 0x0000063000017945 */ /* 0x000fe20003800200 */
[----:B------:R-:W-:Y:S01]  /*2c570*/  LOP3.LUT R0, R0, 0xfffffffd, RZ, 0xc0, !PT ;  /* 0xfffffffd00007812 */ /* 0x000fe200078ec0ff */
[----:B------:R-:W-:Y:S01]  /*2c580*/  FFMA.FTZ R13, R13, R171, 1.1641532182693481445e-10 ;  /* 0x2f0000000d0d7423 */ /* 0x000fe200000100ab */
[----:B------:R-:W-:Y:S01]  /*2c590*/  PRMT R128, R128, 0x7632, R128 ;  /* 0x0000763280807816 */ /* 0x000fe20000000080 */
[----:B------:R-:W1:Y:S01]  /*2c5a0*/  LDC R170, c[0x0][0x404] ;  /* 0x00010100ffaa7b82 */ /* 0x000e620000000800 */
[----:B------:R-:W-:-:S04]  /*2c5b0*/  FMUL.FTZ R5, R5, R165 ;  /* 0x000000a505057220 */ /* 0x000fc80000410000 */
[----:B0-----:R-:W-:Y:S01]  /*2c5c0*/  FMUL.FTZ R5, R5, R162 ;  /* 0x000000a205057220 */ /* 0x001fe20000410000 */
[----:B-1----:R-:W-:Y:S02]  /*2c5d0*/  FSETP.GTU.FTZ.AND P0, PT, R13, R170, PT ;  /* 0x000000aa0d00720b */ /* 0x002fe40003f1c000 */
[----:B------:R-:W-:Y:S02]  /*2c5e0*/  MOV R13, R4 ;  /* 0x00000004000d7202 */ /* 0x000fe40000000f00 */
[----:B------:R-:W-:Y:S01]  /*2c5f0*/  FSEL R14, R5, RZ, !P0 ;  /* 0x000000ff050e7208 */ /* 0x000fe20004000000 */
[----:B------:R-:W-:Y:S01]  /*2c600*/  IMAD.U32 R5, R60, 0x10000, RZ ;  /* 0x000100003c057824 */ /* 0x000fe200078e00ff */
[----:B------:R-:W-:-:S03]  /*2c610*/  PLOP3.LUT P0, PT, P0, PT, PT, 0x8, 0x80 ;  /* 0x000000000080781c */ /* 0x000fc6000070e170 */
[----:B------:R-:W-:Y:S01]  /*2c620*/  FMUL.FTZ R14, R5, R14 ;  /* 0x0000000e050e7220 */ /* 0x000fe20000410000 */
[----:B------:R-:W-:-:S09]  /*2c630*/  IMAD.MOV.U32 R5, RZ, RZ, 0x2 ;  /* 0x00000002ff057424 */ /* 0x000fd200078e00ff */
[----:B------:R-:W-:Y:S02]  /*2c640*/  @P0 LOP3.LUT R0, R0, 0x2, RZ, 0xfc, !PT ;  /* 0x0000000200000812 */ /* 0x000fe400078efcff */
[----:B------:R-:W-:-:S13]  /*2c650*/  ISETP.NE.AND P0, PT, R31, 0x1, PT ;  /* 0x000000011f00780c */ /* 0x000fda0003f05270 */
        /* <DEDUP_REMOVED lines=9> */
.L_x_4362:
        /* <DEDUP_REMOVED lines=12> */
.L_x_4364:
[----:B------:R-:W-:Y:S05]  /*2c7b0*/  BSYNC.RECONVERGENT B2 ;  /* 0x0000000000027941 */ /* 0x000fea0003800200 */
.L_x_4363:
        /* <DEDUP_REMOVED lines=61> */
.L_x_4361:
[----:B------:R-:W-:Y:S05]  /*2cb90*/  BSYNC.RECONVERGENT B1 ;  /* 0x0000000000017941 */ /* 0x000fea0003800200 */
.L_x_4360:
        /* <DEDUP_REMOVED lines=23> */
.L_x_4367:
        /* <DEDUP_REMOVED lines=12> */
.L_x_4369:
[----:B------:R-:W-:Y:S05]  /*2cdd0*/  BSYNC.RECONVERGENT B2 ;  /* 0x0000000000027941 */ /* 0x000fea0003800200 */
.L_x_4368:
        /* <DEDUP_REMOVED lines=61> */
.L_x_4366:
[----:B------:R-:W-:Y:S05]  /*2d1b0*/  BSYNC.RECONVERGENT B1 ;  /* 0x0000000000017941 */ /* 0x000fea0003800200 */
.L_x_4365:
        /* <DEDUP_REMOVED lines=24> */
.L_x_4372:
        /* <DEDUP_REMOVED lines=12> */
.L_x_4374:
[----:B------:R-:W-:Y:S05]  /*2d400*/  BSYNC.RECONVERGENT B2 ;  /* 0x0000000000027941 */ /* 0x000fea0003800200 */
.L_x_4373:
        /* <DEDUP_REMOVED lines=61> */
.L_x_4371:
[----:B------:R-:W-:Y:S05]  /*2d7e0*/  BSYNC.RECONVERGENT B1 ;  /* 0x0000000000017941 */ /* 0x000fea0003800200 */
.L_x_4370:
        /* <DEDUP_REMOVED lines=23> */
.L_x_4377:
        /* <DEDUP_REMOVED lines=12> */
.L_x_4379:
[----:B------:R-:W-:Y:S05]  /*2da20*/  BSYNC.RECONVERGENT B2 ;  /* 0x0000000000027941 */ /* 0x000fea0003800200 */
.L_x_4378:
        /* <DEDUP_REMOVED lines=61> */
.L_x_4376:
[----:B------:R-:W-:Y:S05]  /*2de00*/  BSYNC.RECONVERGENT B1 ;  /* 0x0000000000017941 */ /* 0x000fea0003800200 */
.L_x_4375:
        /* <DEDUP_REMOVED lines=25> */
.L_x_4382:
        /* <DEDUP_REMOVED lines=12> */
.L_x_4384:
[----:B------:R-:W-:Y:S05]  /*2e060*/  BSYNC.RECONVERGENT B2 ;  /* 0x0000000000027941 */ /* 0x000fea0003800200 */
.L_x_4383:
        /* <DEDUP_REMOVED lines=61> */
.L_x_4381:
[----:B------:R-:W-:Y:S05]  /*2e440*/  BSYNC.RECONVERGENT B1 ;  /* 0x0000000000017941 */ /* 0x000fea0003800200 */
.L_x_4380:
[----:B------:R-:W-:Y:S01]  /*2e450*/  I2FP.F32.U32 R129, R129 ;  /* 0x0000008100817245 */ /* 0x000fe20000201000 */
[----:B------:R-:W-:Y:S01]  /*2e460*/  BSSY.RECONVERGENT B1, `(.L_x_4385) ;  /* 0x0000061000017945 */ /* 0x000fe20003800200 */
[----:B------:R-:W-:Y:S01]  /*2e470*/  SHF.L.U32 R130, R130, 0x10, RZ ;  /* 0x0000001082827819 */ /* 0x000fe200000006ff */
[----:B------:R-:W-:Y:S01]  /*2e480*/  HFMA2 R169, -RZ, RZ, 0, 1.1920928955078125e-07 ;  /* 0x00000002ffa97431 */ /* 0x000fe200000001ff */
        /* <DEDUP_REMOVED lines=16> */
[----:B------:R-:W-:Y:S01]  /*2e590*/  @P5 IADD3 R169, PT, PT, R5, 0x1, RZ ;  /* 0x0000000105a95810 */ /* 0x000fe20007ffe0ff */
[----:B------:R-:W-:Y:S01]  /*2e5a0*/  @!P5 IMAD.MOV.U32 R130, RZ, RZ, R7 ;  /* 0x000000ffff82d224 */ /* 0x000fe200078e0007 */
[----:B------:R-:W-:Y:S01]  /*2e5b0*/  @P5 MOV R130, R6 ;  /* 0x0000000600825202 */ /* 0x000fe20000000f00 */
[----:B------:R-:W-:Y:S06]  /*2e5c0*/  BRA `(.L_x_4386) ;  /* 0x0000000400287947 */ /* 0x000fec0003800000 */
.L_x_4387:
[----:B------:R-:W-:Y:S01]  /*2e5d0*/  VIADD R9, R9, 0x1 ;  /* 0x0000000109097836 */ /* 0x000fe20000000000 */
[----:B------:R-:W-:Y:S04]  /*2e5e0*/  BSSY.RECONVERGENT B2, `(.L_x_4388) ;  /* 0x000000b000027945 */ /* 0x000fe80003800200 */
        /* <DEDUP_REMOVED lines=10> */
.L_x_4389:
[----:B------:R-:W-:Y:S05]  /*2e690*/  BSYNC.RECONVERGENT B2 ;  /* 0x0000000000027941 */ /* 0x000fea0003800200 */
.L_x_4388:
        /* <DEDUP_REMOVED lines=61> */
.L_x_4386:
[----:B------:R-:W-:Y:S05]  /*2ea70*/  BSYNC.RECONVERGENT B1 ;  /* 0x0000000000017941 */ /* 0x000fea0003800200 */
.L_x_4385:
[----:B------:R-:W-:Y:S01]  /*2ea80*/  I2FP.F32.U32 R5, R130 ;  /* 0x0000008200057245 */ /* 0x000fe20000201000 */
[----:B------:R-:W-:Y:S01]  /*2ea90*/  BSSY.RECONVERGENT B1, `(.L_x_4390) ;  /* 0x0000064000017945 */ /* 0x000fe20003800200 */
[----:B------:R-:W-:Y:S02]  /*2eaa0*/  ISETP.NE.AND P6, PT, R169, 0x1, PT ;  /* 0x00000001a900780c */ /* 0x000fe40003fc5270 */
[----:B------:R-:W-:Y:S01]  /*2eab0*/  PRMT R168, R131, 0x7632, R168 ;  /* 0x0000763283a87816 */ /* 0x000fe200000000a8 */
[----:B------:R-:W-:Y:S01]  /*2eac0*/  FFMA.FTZ R5, R5, R171, 1.1641532182693481445e-10 ;  /* 0x2f00000005057423 */ /* 0x000fe200000100ab */
[----:B------:R-:W-:-:S04]  /*2ead0*/  MOV R130, R4 ;  /* 0x0000000400827202 */ /* 0x000fc80000000f00 */
        /* <DEDUP_REMOVED lines=18> */
.L_x_4392:
        /* <DEDUP_REMOVED lines=8> */
[----:B------:R-:W-:Y:S01]  /*2ec80*/  @!P6 VIADD R12, R12, 0x1 ;  /* 0x000000010c0ce836 */ /* 0x000fe20000000000 */
[----:B------:R-:W-:Y:S01]  /*2ec90*/  @!P6 IADD3 R4, PT, PT, R3, 0x1, RZ ;  /* 0x000000010304e810 */ /* 0x000fe20007ffe0ff */
[----:B------:R-:W-:-:S03]  /*2eca0*/  @!P6 IMAD.MOV.U32 R8, RZ, RZ, RZ ;  /* 0x000000ffff08e224 */ /* 0x000fc600078e00ff */
[----:B------:R-:W-:-:S13]  /*2ecb0*/  ISETP.NE.AND P0, PT, R12, RZ, !P6 ;  /* 0x000000ff0c00720c */ /* 0x000fda0007705270 */
[----:B------:R-:W-:Y:S01]  /*2ecc0*/  @P0 IMAD.MOV R4, RZ, RZ, R3 ;  /* 0x000000ffff040224 */ /* 0x000fe200078e0203 */
[----:B------:R-:W-:-:S04]  /*2ecd0*/  LOP3.LUT P0, RZ, R0, 0x400, RZ, 0xc0, !PT ;  /* 0x0000040000ff7812 */ /* 0x000fc8000780c0ff */
[----:B------:R-:W-:-:S09]  /*2ece0*/  @!P6 MOV R3, R4 ;  /* 0x000000040003e202 */ /* 0x000fd20000000f00 */
.L_x_4394:
[----:B------:R-:W-:Y:S05]  /*2ecf0*/  BSYNC.RECONVERGENT B2 ;  /* 0x0000000000027941 */ /* 0x000fea0003800200 */
.L_x_4393:
        /* <DEDUP_REMOVED lines=60> */
[----:B------:R-:W-:-:S07]  /*2f0c0*/  HFMA2 R5, -RZ, RZ, 0, 0 ;  /* 0x00000000ff057431 */ /* 0x000fce00000001ff */
.L_x_4391:
[----:B------:R-:W-:Y:S05]  /*2f0d0*/  BSYNC.RECONVERGENT B1 ;  /* 0x0000000000017941 */ /* 0x000fea0003800200 */
.L_x_4390:
        /* <DEDUP_REMOVED lines=14> */
.L_x_4354:
        /* <DEDUP_REMOVED lines=21> */
.L_x_4312:
[----:B------:R-:W-:Y:S05]  /*2f310*/  BSYNC.RECONVERGENT B0 ;  /* 0x0000000000007941 */ /* 0x000fea0003800200 */
.L_x_4311:
        /* <DEDUP_REMOVED lines=24> */
[----:B------:R-:W-:Y:S01]  /*2f4a0*/  @P0 VIADD R29, R5, 0x1 ;  /* 0x00000001051d0836 */ /* 0x000fe20000000000 */
[----:B------:R-:W-:Y:S01]  /*2f4b0*/  @!P0 MOV R167, R168 ;  /* 0x000000a800a78202 */ /* 0x000fe20000000f00 */
[----:B------:R-:W-:Y:S01]  /*2f4c0*/  @P0 IMAD.MOV.U32 R167, RZ, RZ, R168 ;  /* 0x000000ffffa70224 */ /* 0x000fe200078e00a8 */
[----:B------:R-:W-:Y:S01]  /*2f4d0*/  @!P0 MOV R27, R7 ;  /* 0x00000007001b8202 */ /* 0x000fe20000000f00 */
[----:B------:R-:W-:Y:S01]  /*2f4e0*/  @P0 IMAD.MOV.U32 R27, RZ, RZ, R6 ;  /* 0x000000ffff1b0224 */ /* 0x000fe200078e0006 */
[----:B------:R-:W-:Y:S06]  /*2f4f0*/  BRA `(.L_x_4399) ;  /* 0x0000000400287947 */ /* 0x000fec0003800000 */
.L_x_4400:
[----:B------:R-:W-:Y:S01]  /*2f500*/  IADD3 R9, PT, PT, R9, 0x1, RZ ;  /* 0x0000000109097810 */ /* 0x000fe20007ffe0ff */
[----:B------:R-:W-:Y:S03]  /*2f510*/  BSSY.RECONVERGENT B2, `(.L_x_4401) ;  /* 0x000000b000027945 */ /* 0x000fe60003800200 */
        /* <DEDUP_REMOVED lines=10> */
.L_x_4402:
[----:B------:R-:W-:Y:S05]  /*2f5c0*/  BSYNC.RECONVERGENT B2 ;  /* 0x0000000000027941 */ /* 0x000fea0003800200 */
.L_x_4401:
        /* <DEDUP_REMOVED lines=61> */
.L_x_4399:
[----:B------:R-:W-:Y:S05]  /*2f9a0*/  BSYNC.RECONVERGENT B1 ;  /* 0x0000000000017941 */ /* 0x000fea0003800200 */
.L_x_4398:
[----:B------:R-:W0:Y:S01]  /*2f9b0*/  LDC R164, c[0x0][0x408] ;  /* 0x00010200ffa47b82 */ /* 0x000e220000000800 */
[----:B------:R-:W-:Y:S01]  /*2f9c0*/  I2FP.F32.U32 R27, R27 ;  /* 0x0000001b001b7245 */ /* 0x000fe20000201000 */
[----:B------:R-:W-:Y:S02]  /*2f9d0*/  HFMA2 R171, -RZ, RZ, 0.1171875, 0 ;  /* 0x2f800000ffab7431 */ /* 0x000fe400000001ff */
[----:B-----5:R-:W-:Y:S01]  /*2f9e0*/  IMAD.U32 R5, R128, 0x10000, RZ ;  /* 0x0001000080057824 */ /* 0x020fe200078e00ff */
[----:B------:R-:W-:Y:S01]  /*2f9f0*/  LOP3.LUT R0, R0, 0xfffffffd, RZ, 0xc0, !PT ;  /* 0xfffffffd00007812 */ /* 0x000fe200078ec0ff */
[----:B------:R-:W-:Y:S01]  /*2fa00*/  IMAD.U32 R28, R44, 0x10000, RZ ;  /* 0x000100002c1c7824 */ /* 0x000fe200078e00ff */
[----:B------:R-:W-:Y:S01]  /*2fa10*/  BSSY.RECONVERGENT B1, `(.L_x_4403) ;  /* 0x0000062000017945 */ /* 0x000fe20003800200 */
[----:B------:R-:W-:Y:S01]  /*2fa20*/  FFMA.FTZ R27, R27, R171, 1.1641532182693481445e-10 ;  /* 0x2f0000001b1b7423 */ /* 0x000fe200000100ab */
[----:B------:R-:W1:Y:S01]  /*2fa30*/  LDC R170, c[0x0][0x404] ;  /* 0x00010100ffaa7b82 */ /* 0x000e620000000800 */
[----:B------:R-:W-:Y:S01]  /*2fa40*/  FMUL.FTZ R5, R5, R165 ;  /* 0x000000a505057220 */ /* 0x000fe20000410000 */
[----:B------:R-:W-:-:S03]  /*2fa50*/  PRMT R128, R128, 0x7632, R128 ;  /* 0x0000763280807816 */ /* 0x000fc60000000080 */
[----:B0-----:R-:W-:Y:S01]  /*2fa60*/  FMUL.FTZ R5, R5, R164 ;  /* 0x000000a405057220 */ /* 0x001fe20000410000 */
[----:B-1----:R-:W-:-:S04]  /*2fa70*/  FSETP.GTU.FTZ.AND P0, PT, R27, R170, PT ;  /* 0x000000aa1b00720b */ /* 0x002fc80003f1c000 */
[----:B------:R-:W-:Y:S02]  /*2fa80*/  FSEL R27, R5, RZ, !P0 ;  /* 0x000000ff051b7208 */ /* 0x000fe40004000000 */
[----:B------:R-:W-:Y:S02]  /*2fa90*/  PLOP3.LUT P0, PT, P0, PT, PT, 0x8, 0x80 ;  /* 0x000000000080781c */ /* 0x000fe4000070e170 */
[----:B------:R-:W-:-:S05]  /*2faa0*/  SHF.L.U32 R5, R48, 0x10, RZ ;  /* 0x0000001030057819 */ /* 0x000fca00000006ff */
[----:B------:R-:W-:Y:S01]  /*2fab0*/  FFMA.FTZ R27, R27, R5, R28 ;  /* 0x000000051b1b7223 */ /* 0x000fe2000001001c */
[----:B------:R-:W-:Y:S02]  /*2fac0*/  HFMA2 R5, -RZ, RZ, 0, 1.1920928955078125e-07 ;  /* 0x00000002ff057431 */ /* 0x000fe400000001ff */
[----:B------:R-:W-:-:S03]  /*2fad0*/  IMAD.MOV.U32 R28, RZ, RZ, R4 ;  /* 0x000000ffff1c7224 */ /* 0x000fc600078e0004 */
[----:B------:R-:W-:Y:S02]  /*2fae0*/  @P0 LOP3.LUT R0, R0, 0x2, RZ, 0xfc, !PT ;  /* 0x0000000200000812 */ /* 0x000fe400078efcff */
[----:B------:R-:W-:-:S13]  /*2faf0*/  ISETP.NE.AND P0, PT, R29, 0x1, PT ;  /* 0x000000011d00780c */ /* 0x000fda0003f05270 */
        /* <DEDUP_REMOVED lines=8> */
[----:B------:R-:W-:Y:S06]  /*2fb80*/  BRA `(.L_x_4404) ;  /* 0x0000000400287947 */ /* 0x000fec0003800000 */
.L_x_4405:
        /* <DEDUP_REMOVED lines=12> */
.L_x_4407:
[----:B------:R-:W-:Y:S05]  /*2fc50*/  BSYNC.RECONVERGENT B2 ;  /* 0x0000000000027941 */ /* 0x000fea0003800200 */
.L_x_4406:
        /* <DEDUP_REMOVED lines=61> */
.L_x_4404:
[----:B------:R-:W-:Y:S05]  /*30030*/  BSYNC.RECONVERGENT B1 ;  /* 0x0000000000017941 */ /* 0x000fea0003800200 */
.L_x_4403:
[----:B------:R-:W-:Y:S01]  /*30040*/  I2FP.F32.U32 R28, R28 ;  /* 0x0000001c001c7245 */ /* 0x000fe20000201000 */
[----:B------:R-:W-:Y:S01]  /*30050*/  BSSY.RECONVERGENT B1, `(.L_x_4408) ;  /* 0x0000062000017945 */ /* 0x000fe20003800200 */
[----:B------:R-:W-:Y:S01]  /*30060*/  SHF.L.U32 R128, R128, 0x10, RZ ;  /* 0x0000001080807819 */ /* 0x000fe200000006ff */
[----:B------:R-:W-:Y:S01]  /*30070*/  IMAD.MOV.U32 R136, RZ, RZ, 0x2 ;  /* 0x00000002ff887424 */ /* 0x000fe200078e00ff */
[----:B------:R-:W-:Y:S01]  /*30080*/  ISETP.NE.AND P1, PT, R5, 0x1, PT ;  /* 0x000000010500780c */ /* 0x000fe20003f25270 */
[----:B------:R-:W-:Y:S01]  /*30090*/  FFMA.FTZ R28, R28, R171, 1.1641532182693481445e-10 ;  /* 0x2f0000001c1c7423 */ /* 0x000fe200000100ab */
[----:B------:R-:W-:Y:S01]  /*300a0*/  SHF.L.U32 R30, R217, 0x10, RZ ;  /* 0x00000010d91e7819 */ /* 0x000fe200000006ff */
[----:B------:R-:W-:-:S03]  /*300b0*/  FMUL.FTZ R29, R128, R165 ;  /* 0x000000a5801d7220 */ /* 0x000fc60000410000 */
[----:B------:R-:W-:Y:S01]  /*300c0*/  FSETP.GTU.FTZ.AND P0, PT, R28, R170, PT ;  /* 0x000000aa1c00720b */ /* 0x000fe20003f1c000 */
[----:B------:R-:W-:Y:S01]  /*300d0*/  FMUL.FTZ R29, R29, R164 ;  /* 0x000000a41d1d7220 */ /* 0x000fe20000410000 */
[----:B------:R-:W-:-:S04]  /*300e0*/  PRMT R28, R44, 0x7632, R28 ;  /* 0x000076322c1c7816 */ /* 0x000fc8000000001c */
[----:B------:R-:W-:Y:S01]  /*300f0*/  FSEL R29, R29, RZ, !P0 ;  /* 0x000000ff1d1d7208 */ /* 0x000fe20004000000 */
[----:B------:R-:W-:Y:S01]  /*30100*/  IMAD.U32 R28, R28, 0x10000, RZ ;  /* 0x000100001c1c7824 */ /* 0x000fe200078e00ff */
        /* <DEDUP_REMOVED lines=12> */
.L_x_4410:
        /* <DEDUP_REMOVED lines=12> */
.L_x_4412:
[----:B------:R-:W-:Y:S05]  /*30290*/  BSYNC.RECONVERGENT B2 ;  /* 0x0000000000027941 */ /* 0x000fea0003800200 */
.L_x_4411:
        /* <DEDUP_REMOVED lines=61> */
.L_x_4409:
[----:B------:R-:W-:Y:S05]  /*30670*/  BSYNC.RECONVERGENT B1 ;  /* 0x0000000000017941 */ /* 0x000fea0003800200 */
.L_x_4408:
[----:B------:R-:W-:Y:S01]  /*30680*/  I2FP.F32.U32 R5, R29 ;  /* 0x0000001d00057245 */ /* 0x000fe20000201000 */
[----:B------:R-:W-:Y:S01]  /*30690*/  IMAD.U32 R29, R45, 0x10000, RZ ;  /* 0x000100002d1d7824 */ /* 0x000fe200078e00ff */
[----:B------:R-:W-:Y:S01]  /*306a0*/  ISETP.NE.AND P2, PT, R136, 0x1, PT ;  /* 0x000000018800780c */ /* 0x000fe20003f45270 */
[----:B------:R-:W-:Y:S01]  /*306b0*/  BSSY.RECONVERGENT B1, `(.L_x_4413) ;  /* 0x0000060000017945 */ /* 0x000fe20003800200 */
[----:B------:R-:W-:Y:S02]  /*306c0*/  IMAD.MOV.U32 R128, RZ, RZ, R4 ;  /* 0x000000ffff807224 */ /* 0x000fe400078e0004 */
        /* <DEDUP_REMOVED lines=20> */
.L_x_4415:
        /* <DEDUP_REMOVED lines=12> */
.L_x_4417:
[----:B------:R-:W-:Y:S05]  /*308d0*/  BSYNC.RECONVERGENT B2 ;  /* 0x0000000000027941 */ /* 0x000fea0003800200 */
.L_x_4416:
        /* <DEDUP_REMOVED lines=61> */
.L_x_4414:
[----:B------:R-:W-:Y:S05]  /*30cb0*/  BSYNC.RECONVERGENT B1 ;  /* 0x0000000000017941 */ /* 0x000fea0003800200 */
.L_x_4413:
        /* <DEDUP_REMOVED lines=25> */
.L_x_4420:
        /* <DEDUP_REMOVED lines=12> */
.L_x_4422:
[----:B------:R-:W-:Y:S05]  /*30f10*/  BSYNC.RECONVERGENT B2 ;  /* 0x0000000000027941 */ /* 0x000fea0003800200 */
.L_x_4421:
        /* <DEDUP_REMOVED lines=61> */
.L_x_4419:
[----:B------:R-:W-:Y:S05]  /*312f0*/  BSYNC.RECONVERGENT B1 ;  /* 0x0000000000017941 */ /* 0x000fea0003800200 */
.L_x_4418:
        /* <DEDUP_REMOVED lines=14> */
[----:B------:R-:W-:Y:S02]  /*313e0*/  HFMA2 R5, -RZ, RZ, 0, 1.1920928955078125e-07 ;  /* 0x00000002ff057431 */ /* 0x000fe400000001ff */
[----:B------:R-:W-:Y:S02]  /*313f0*/  IMAD.MOV.U32 R129, RZ, RZ, R4 ;  /* 0x000000ffff817224 */ /* 0x000fe400078e0004 */
        /* <DEDUP_REMOVED lines=10> */
.L_x_4425:
        /* <DEDUP_REMOVED lines=12> */
.L_x_4427:
[----:B------:R-:W-:Y:S05]  /*31560*/  BSYNC.RECONVERGENT B2 ;  /* 0x0000000000027941 */ /* 0x000fea0003800200 */
.L_x_4426:
        /* <DEDUP_REMOVED lines=61> */
.L_x_4424:
[----:B------:R-:W-:Y:S05]  /*31940*/  BSYNC.RECONVERGENT B1 ;  /* 0x0000000000017941 */ /* 0x000fea0003800200 */
.L_x_4423:
        /* <DEDUP_REMOVED lines=9> */
[----:B------:R-:W-:Y:S01]  /*319e0*/  FMUL.FTZ R130, R130, R164 ;  /* 0x000000a482827220 */ /* 0x000fe20000410000 */
[----:B------:R-:W-:-:S04]  /*319f0*/  PRMT R129, R46, 0x7632, R129 ;  /* 0x000076322e817816 */ /* 0x000fc80000000081 */
[----:B------:R-:W-:Y:S02]  /*31a00*/  SHF.L.U32 R129, R129, 0x10, RZ ;  /* 0x0000001081817819 */ /* 0x000fe400000006ff */
[----:B------:R-:W-:Y:S02]  /*31a10*/  FSEL R130, R130, RZ, !P4 ;  /* 0x000000ff82827208 */ /* 0x000fe40006000000 */
        /* <DEDUP_REMOVED lines=13> */
.L_x_4430:
        /* <DEDUP_REMOVED lines=12> */
.L_x_4432:
[----:B------:R-:W-:Y:S05]  /*31bb0*/  BSYNC.RECONVERGENT B2 ;  /* 0x0000000000027941 */ /* 0x000fea0003800200 */
.L_x_4431:
        /* <DEDUP_REMOVED lines=61> */
.L_x_4429:
[----:B------:R-:W-:Y:S05]  /*31f90*/  BSYNC.RECONVERGENT B1 ;  /* 0x0000000000017941 */ /* 0x000fea0003800200 */
.L_x_4428:
        /* <DEDUP_REMOVED lines=25> */
.L_x_4435:
        /* <DEDUP_REMOVED lines=8> */
[----:B------:R-:W-:Y:S01]  /*321b0*/  @!P6 IADD3 R12, PT, PT, R12, 0x1, RZ ;  /* 0x000000010c0ce810 */ /* 0x000fe20007ffe0ff */
[----:B------:R-:W-:Y:S01]  /*321c0*/  @!P6 VIADD R4, R3, 0x1 ;  /* 0x000000010304e836 */ /* 0x000fe20000000000 */
[----:B------:R-:W-:Y:S02]  /*321d0*/  @!P6 MOV R8, RZ ;  /* 0x000000ff0008e202 */ /* 0x000fe40000000f00 */
[----:B------:R-:W-:-:S13]  /*321e0*/  ISETP.NE.AND P0, PT, R12, RZ, !P6 ;  /* 0x000000ff0c00720c */ /* 0x000fda0007705270 */
[----:B------:R-:W-:Y:S02]  /*321f0*/  @P0 IADD3 R4, PT, PT, R3, RZ, RZ ;  /* 0x000000ff03040210 */ /* 0x000fe40007ffe0ff */
[----:B------:R-:W-:-:S03]  /*32200*/  LOP3.LUT P0, RZ, R0, 0x400, RZ, 0xc0, !PT ;  /* 0x0000040000ff7812 */ /* 0x000fc6000780c0ff */
[----:B------:R-:W-:-:S10]  /*32210*/  @!P6 IMAD.MOV.U32 R3, RZ, RZ, R4 ;  /* 0x000000ffff03e224 */ /* 0x000fd400078e0004 */
.L_x_4437:
[----:B------:R-:W-:Y:S05]  /*32220*/  BSYNC.RECONVERGENT B2 ;  /* 0x0000000000027941 */ /* 0x000fea0003800200 */
.L_x_4436:
        /* <DEDUP_REMOVED lines=61> */
.L_x_4434:
[----:B------:R-:W-:Y:S05]  /*32600*/  BSYNC.RECONVERGENT B1 ;  /* 0x0000000000017941 */ /* 0x000fea0003800200 */
.L_x_4433:
[----:B------:R-:W-:Y:S02]  /*32610*/  I2FP.F32.U32 R130, R130 ;  /* 0x0000008200827245 */ /* 0x000fe40000201000 */
[----:B------:R-:W-:-:S03]  /*32620*/  SHF.L.U32 R168, R168, 0x10, RZ ;  /* 0x00000010a8a87819 */ /* 0x000fc600000006ff */
[----:B------:R-:W-:Y:S02]  /*32630*/  FFMA.FTZ R130, R130, R171, 1.1641532182693481445e-10 ;  /* 0x2f00000082827423 */ /* 0x000fe400000100ab */
[----:B------:R-:W-:-:S03]  /*32640*/  FMUL.FTZ R168, R168, R165 ;  /* 0x000000a5a8a87220 */ /* 0x000fc60000410000 */
[----:B------:R-:W-:Y:S01]  /*32650*/  FSETP.GTU.FTZ.AND P6, PT, R130, R170, PT ;  /* 0x000000aa8200720b */ /* 0x000fe20003fdc000 */
[----:B------:R-:W-:Y:S01]  /*32660*/  FMUL.FTZ R168, R168, R164 ;  /* 0x000000a4a8a87220 */ /* 0x000fe20000410000 */
[----:B------:R-:W-:Y:S02]  /*32670*/  PRMT R164, R47, 0x7632, R164 ;  /* 0x000076322fa47816 */ /* 0x000fe400000000a4 */
[----:B------:R-:W-:Y:S02]  /*32680*/  SHF.L.U32 R130, R220, 0x10, RZ ;  /* 0x00000010dc827819 */ /* 0x000fe400000006ff */
        /* <DEDUP_REMOVED lines=9> */
.L_x_4397:
        /* <DEDUP_REMOVED lines=16> */
.L_x_4441:
        /* <DEDUP_REMOVED lines=12> */
.L_x_4443:
[----:B------:R-:W-:Y:S05]  /*328e0*/  BSYNC.RECONVERGENT B2 ;  /* 0x0000000000027941 */ /* 0x000fea0003800200 */
.L_x_4442:
        /* <DEDUP_REMOVED lines=61> */
.L_x_4440:
[----:B------:R-:W-:Y:S05]  /*32cc0*/  BSYNC.RECONVERGENT B1 ;  /* 0x0000000000017941 */ /* 0x000fea0003800200 */
.L_x_4439:
        /* <DEDUP_REMOVED lines=9> */
[----:B------:R-:W-:Y:S01]  /*32d60*/  FMUL.FTZ R5, R5, R165 ;  /* 0x000000a505057220 */ /* 0x000fe20000410000 */
[----:B------:R-:W-:-:S03]  /*32d70*/  MOV R28, R4 ;  /* 0x00000004001c7202 */ /* 0x000fc60000000f00 */
[----:B0-----:R-:W-:Y:S01]  /*32d80*/  FMUL.FTZ R5, R5, R164 ;  /* 0x000000a405057220 */ /* 0x001fe20000410000 */
[----:B-1----:R-:W-:-:S04]  /*32d90*/  FSETP.GTU.FTZ.AND P0, PT, R27, R170, PT ;  /* 0x000000aa1b00720b */ /* 0x002fc80003f1c000 */
        /* <DEDUP_REMOVED lines=16> */
.L_x_4446:
        /* <DEDUP_REMOVED lines=12> */
.L_x_4448:
[----:B------:R-:W-:Y:S05]  /*32f60*/  BSYNC.RECONVERGENT B2 ;  /* 0x0000000000027941 */ /* 0x000fea0003800200 */
.L_x_4447:
        /* <DEDUP_REMOVED lines=61> */
.L_x_4445:
[----:B------:R-:W-:Y:S05]  /*33340*/  BSYNC.RECONVERGENT B1 ;  /* 0x0000000000017941 */ /* 0x000fea0003800200 */
.L_x_4444:
        /* <DEDUP_REMOVED lines=23> */
.L_x_4451:
        /* <DEDUP_REMOVED lines=12> */
.L_x_4453:
[----:B------:R-:W-:Y:S05]  /*33580*/  BSYNC.RECONVERGENT B2 ;  /* 0x0000000000027941 */ /* 0x000fea0003800200 */
.L_x_4452:
        /* <DEDUP_REMOVED lines=61> */
.L_x_4450:
[----:B------:R-:W-:Y:S05]  /*33960*/  BSYNC.RECONVERGENT B1 ;  /* 0x0000000000017941 */ /* 0x000fea0003800200 */
.L_x_4449:
        /* <DEDUP_REMOVED lines=24> */
.L_x_4456:
        /* <DEDUP_REMOVED lines=12> */
.L_x_4458:
[----:B------:R-:W-:Y:S05]  /*33bb0*/  BSYNC.RECONVERGENT B2 ;  /* 0x0000000000027941 */ /* 0x000fea0003800200 */
.L_x_4457:
        /* <DEDUP_REMOVED lines=61> */
.L_x_4455:
[----:B------:R-:W-:Y:S05]  /*33f90*/  BSYNC.RECONVERGENT B1 ;  /* 0x0000000000017941 */ /* 0x000fea0003800200 */
.L_x_4454:
        /* <DEDUP_REMOVED lines=23> */
.L_x_4461:
        /* <DEDUP_REMOVED lines=12> */
.L_x_4463:
[----:B------:R-:W-:Y:S05]  /*341d0*/  BSYNC.RECONVERGENT B2 ;  /* 0x0000000000027941 */ /* 0x000fea0003800200 */
.L_x_4462:
        /* <DEDUP_REMOVED lines=61> */
.L_x_4460:
[----:B------:R-:W-:Y:S05]  /*345b0*/  BSYNC.RECONVERGENT B1 ;  /* 0x0000000000017941 */ /* 0x000fea0003800200 */
.L_x_4459:
[----:B------:R-:W-:Y:S01]  /*345c0*/  I2FP.F32.U32 R5, R128 ;  /* 0x0000008000057245 */ /* 0x000fe20000201000 */
[----:B------:R-:W-:Y:S01]  /*345d0*/  BSSY.RECONVERGENT B1, `(.L_x_4464) ;  /* 0x0000062000017945 */ /* 0x000fe20003800200 */
[----:B------:R-:W-:Y:S02]  /*345e0*/  ISETP.NE.AND P4, PT, R136, 0x1, PT ;  /* 0x000000018800780c */ /* 0x000fe40003f85270 */
[----:B------:R-:W-:Y:S01]  /*345f0*/  MOV R129, R4 ;  /* 0x0000000400817202 */ /* 0x000fe20000000f00 */
        /* <DEDUP_REMOVED lines=21> */
.L_x_4466:
        /* <DEDUP_REMOVED lines=12> */
.L_x_4468:
[----:B------:R-:W-:Y:S05]  /*34810*/  BSYNC.RECONVERGENT B2 ;  /* 0x0000000000027941 */ /* 0x000fea0003800200 */
.L_x_4467:
        /* <DEDUP_REMOVED lines=61> */
.L_x_4465:
[----:B------:R-:W-:Y:S05]  /*34bf0*/  BSYNC.RECONVERGENT B1 ;  /* 0x0000000000017941 */ /* 0x000fea0003800200 */
.L_x_4464:
        /* <DEDUP_REMOVED lines=24> */
.L_x_4471:
        /* <DEDUP_REMOVED lines=12> */
.L_x_4473:
[----:B------:R-:W-:Y:S05]  /*34e40*/  BSYNC.RECONVERGENT B2 ;  /* 0x0000000000027941 */ /* 0x000fea0003800200 */
.L_x_4472:
        /* <DEDUP_REMOVED lines=61> */
.L_x_4470:
[----:B------:R-:W-:Y:S05]  /*35220*/  BSYNC.RECONVERGENT B1 ;  /* 0x0000000000017941 */ /* 0x000fea0003800200 */
.L_x_4469:
        /* <DEDUP_REMOVED lines=24> */
.L_x_4476:
        /* <DEDUP_REMOVED lines=15> */
.L_x_4478:
[----:B------:R-:W-:Y:S05]  /*354a0*/  BSYNC.RECONVERGENT B2 ;  /* 0x0000000000027941 */ /* 0x000fea0003800200 */
.L_x_4477:
        /* <DEDUP_REMOVED lines=61> */
.L_x_4475:
[----:B------:R-:W-:Y:S05]  /*35880*/  BSYNC.RECONVERGENT B1 ;  /* 0x0000000000017941 */ /* 0x000fea0003800200 */
.L_x_4474:
        /* <DEDUP_REMOVED lines=8> */
[----:B------:R-:W-:Y:S02]  /*35910*/  F2FP.BF16.F32.PACK_AB R130, R129, R128 ;  /* 0x000000808182723e */ /* 0x000fe400000010ff */
[----:B------:R-:W-:Y:S01]  /*35920*/  PLOP3.LUT P6, PT, P6, PT, PT, 0x8, 0x80 ;  /* 0x000000000080781c */ /* 0x000fe200037ce170 */
[----:B------:R-:W-:Y:S01]  /*35930*/  FMUL.FTZ R164, R164, R168 ;  /* 0x000000a8a4a47220 */ /* 0x000fe20000410000 */
[----:B------:R-:W-:-:S02]  /*35940*/  F2FP.BF16.F32.PACK_AB R129, R29, R30 ;  /* 0x0000001e1d81723e */ /* 0x000fc400000010ff */
[----:B------:R-:W-:Y:S02]  /*35950*/  F2FP.BF16.F32.PACK_AB R128, R28, R27 ;  /* 0x0000001b1c80723e */ /* 0x000fe400000010ff */
[----:B------:R-:W-:-:S07]  /*35960*/  F2FP.BF16.F32.PACK_AB R131, R164, R163 ;  /* 0x000000a3a483723e */ /* 0x000fce00000010ff */
.L_x_4438:
        /* <DEDUP_REMOVED lines=18> */
[----:B0-----:R-:W-:-:S05]  /*35a90*/  IMAD.WIDE.U32 R130, R166, 0x8, R130 ;  /* 0x00000008a6827825 */ /* 0x001fca00078e0082 */
[----:B------:R0:W-:Y:S02]  /*35aa0*/  STG.E.64 desc[UR6][R130.64], R128 ;  /* 0x0000008082007986 */ /* 0x0001e4000c101b06 */
.L_x_4396:
[----:B------:R-:W-:Y:S05]  /*35ab0*/  BSYNC.RECONVERGENT B0 ;  /* 0x0000000000007941 */ /* 0x000fea0003800200 */
.L_x_4395:
[----:B01234-:R-:W-:Y:S01]  /*35ac0*/  FADD.FTZ R128, RZ, R26 ;  /* 0x0000001aff807221 */ /* 0x01ffe20000010000 */
[----:B------:R-:W-:Y:S01]  /*35ad0*/  LOP3.LUT P0, RZ, R0, 0x10, RZ, 0xc0, !PT ;  /* 0x0000001000ff7812 */ /* 0x000fe2000780c0ff */
[----:B------:R-:W-:Y:S01]  /*35ae0*/  UMOV UR13, 0xffffffff ;  /* 0xffffffff000d7882 */ /* 0x000fe20000000000 */
[----:B------:R-:W-:Y:S01]  /*35af0*/  ISETP.GT.U32.AND P5, PT, R11, 0x3f, PT ;  /* 0x0000003f0b00780c */ /* 0x000fe20003fa4070 */
[----:B------:R-:W-:Y:S01]  /*35b00*/  FADD.FTZ R128, R25, R128 ;  /* 0x0000008019807221 */ /* 0x000fe20000010000 */
[C---:B------:R-:W-:Y:S02]  /*35b10*/  ISETP.GT.U32.AND P4, PT, R11.reuse, 0x5f, PT ;  /* 0x0000005f0b00780c */ /* 0x040fe40003f84070 */
[----:B------:R-:W-:Y:S01]  /*35b20*/  ISETP.GT.U32.AND P3, PT, R11, 0x7f, PT ;  /* 0x0000007f0b00780c */ /* 0x000fe20003f64070 */
[----:B------:R-:W-:Y:S01]  /*35b30*/  FADD.FTZ R128, R135, R128 ;  /* 0x0000008087807221 */ /* 0x000fe20000010000 */
[----:B------:R-:W-:Y:S02]  /*35b40*/  ISETP.GT.U32.AND P2, PT, R11, 0x9f, PT ;  /* 0x0000009f0b00780c */ /* 0x000fe40003f44070 */
[----:B------:R-:W-:Y:S01]  /*35b50*/  LOP3.LUT P1, RZ, R252, 0x1f, RZ, 0xc0, !PT ;  /* 0x0000001ffcff7812 */ /* 0x000fe2000782c0ff */
[----:B------:R-:W-:Y:S01]  /*35b60*/  FADD.FTZ R128, R134, R128 ;  /* 0x0000008086807221 */ /* 0x000fe20000010000 */
[----:B------:R-:W-:-:S02]  /*35b70*/  LOP3.LUT R0, R0, 0xfffffffd, RZ, 0xc0, !PT ;  /* 0xfffffffd00007812 */ /* 0x000fc400078ec0ff */
[----:B------:R-:W-:Y:S01]  /*35b80*/  ISETP.GT.U32.AND P6, PT, R11, 0xff, PT ;  /* 0x000000ff0b00780c */ /* 0x000fe20003fc4070 */
[----:B------:R-:W-:-:S04]  /*35b90*/  FADD.FTZ R128, R149, R128 ;  /* 0x0000008095807221 */ /* 0x000fc80000010000 */
[----:B------:R-:W-:-:S04]  /*35ba0*/  FADD.FTZ R128, R148, R128 ;  /* 0x0000008094807221 */ /* 0x000fc80000010000 */
[----:B------:R-:W-:Y:S01]  /*35bb0*/  FADD.FTZ R128, R150, R128 ;  /* 0x0000008096807221 */ /* 0x000fe20000010000 */
[----:B------:R-:W-:Y:S02]  /*35bc0*/  @P1 LOP3.LUT R0, R0, 0x2, RZ, 0xfc, !PT ;  /* 0x0000000200001812 */ /* 0x000fe400078efcff */
[----:B------:R-:W-:Y:S01]  /*35bd0*/  ISETP.GT.U32.AND P1, PT, R11, 0xbf, PT ;  /* 0x000000bf0b00780c */ /* 0x000fe20003f24070 */
[----:B------:R-:W-:Y:S01]  /*35be0*/  FADD.FTZ R128, R151, R128 ;  /* 0x0000008097807221 */ /* 0x000fe20000010000 */
[----:B------:R-:W-:-:S04]  /*35bf0*/  LOP3.LUT R0, R0, 0xfffffffe, RZ, 0xc0, !PT ;  /* 0xfffffffe00007812 */ /* 0x000fc800078ec0ff */
[----:B------:R-:W-:Y:S02]  /*35c00*/  FSEL R128, R128, RZ, P0 ;  /* 0x000000ff80807208 */ /* 0x000fe40000000000 */
[----:B------:R-:W-:Y:S02]  /*35c10*/  ISETP.GT.U32.AND P0, PT, R11, 0xdf, PT ;  /* 0x000000df0b00780c */ /* 0x000fe40003f04070 */
[----:B------:R-:W-:Y:S01]  /*35c20*/  @P6 LOP3.LUT R0, R0, 0x1, RZ, 0xfc, !PT ;  /* 0x0000000100006812 */ /* 0x000fe200078efcff */
        /* <DEDUP_REMOVED lines=68> */
[----:B------:R-:W0:Y:S02]  /*36070*/  LDC R128, c[0x0][0x400] ;  /* 0x00010000ff807b82 */ /* 0x000e240000000800 */
[----:B0-----:R-:W-:-:S04]  /*36080*/  FMUL.FTZ R131, R129, R128 ;  /* 0x0000008081837220 */ /* 0x001fc80000410000 */
        /* <DEDUP_REMOVED lines=18> */
[----:B------:R-:W-:Y:S01]  /*361b0*/  FADD.FTZ R129, R24, -R131 ;  /* 0x8000008318817221 */ /* 0x000fe20000010000 */
[----:B------:R-:W-:-:S03]  /*361c0*/  LOP3.LUT P6, RZ, R0, 0x1, RZ, 0xc0, !PT ;  /* 0x0000000100ff7812 */ /* 0x000fc600078cc0ff */
        /* <DEDUP_REMOVED lines=119> */
.L_x_4508:
[----:B------:R-:W-:Y:S01]  /*36940*/  LOP3.LUT P2, RZ, R252, 0x1f, RZ, 0xc0, !PT ;  /* 0x0000001ffcff7812 */ /* 0x000fe2000784c0ff */
[----:B-1----:R-:W-:Y:S01]  /*36950*/  FADD.FTZ R129, R166, R129 ;  /* 0x00000081a6817221 */ /* 0x002fe20000010000 */
[----:B------:R-:W-:Y:S01]  /*36960*/  ISETP.NE.AND P0, PT, RZ, UR11, PT ;  /* 0x0000000bff007c0c */ /* 0x000fe2000bf05270 */
[----:B------:R-:W-:Y:S01]  /*36970*/  BSSY.RECONVERGENT B0, `(.L_x_4480) ;  /* 0x000003f000007945 */ /* 0x000fe20003800200 */
[----:B------:R-:W-:Y:S01]  /*36980*/  LOP3.LUT P1, RZ, R0, 0x10, RZ, 0xc0, !PT ;  /* 0x0000001000ff7812 */ /* 0x000fe2000782c0ff */
        /* <DEDUP_REMOVED lines=13> */
[--C-:B------:R-:W-:Y:S01]  /*36a60*/  FADD.FTZ R170, R26, -R169.reuse ;  /* 0x800000a91aaa7221 */ /* 0x100fe20000010000 */
[----:B-1----:R-:W-:Y:S01]  /*36a70*/  SHF.L.U32 R128, R184, 0x10, RZ ;  /* 0x00000010b8807819 */ /* 0x002fe200000006ff */
[----:B------:R-:W-:Y:S02]  /*36a80*/  IMAD.U32 R129, R124, 0x10000, RZ ;  /* 0x000100007c817824 */ /* 0x000fe400078e00ff */
[--C-:B0-----:R-:W-:Y:S01]  /*36a90*/  FADD.FTZ R166, R135, -R169.reuse ;  /* 0x800000a987a67221 */ /* 0x101fe20000010000 */
[----:B------:R-:W-:Y:S01]  /*36aa0*/  FMUL.FTZ R170, R165, R170 ;  /* 0x000000aaa5aa7220 */ /* 0x000fe20000410000 */
[----:B------:R-:W-:Y:S02]  /*36ab0*/  IMAD.U32 R130, R222, 0x10000, RZ ;  /* 0x00010000de827824 */ /* 0x000fe400078e00ff */
[----:B------:R-:W-:Y:S01]  /*36ac0*/  FADD.FTZ R167, R149, -R169 ;  /* 0x800000a995a77221 */ /* 0x000fe20000010000 */
[----:B------:R-:W-:Y:S01]  /*36ad0*/  FMUL.FTZ R166, R165, R166 ;  /* 0x000000a6a5a67220 */ /* 0x000fe20000410000 */
[----:B------:R-:W-:Y:S01]  /*36ae0*/  FFMA.FTZ R170, R170, R128, R129 ;  /* 0x00000080aaaa7223 */ /* 0x000fe20000010081 */
[----:B------:R-:W-:Y:S01]  /*36af0*/  FADD.FTZ R128, R25, -R169 ;  /* 0x800000a919807221 */ /* 0x000fe20000010000 */
[----:B------:R-:W-:Y:S01]  /*36b00*/  SHF.L.U32 R129, R221, 0x10, RZ ;  /* 0x00000010dd817819 */ /* 0x000fe200000006ff */
[----:B------:R-:W-:-:S02]  /*36b10*/  IMAD.U32 R131, R224, 0x10000, RZ ;  /* 0x00010000e0837824 */ /* 0x000fc400078e00ff */
[C---:B------:R-:W-:Y:S01]  /*36b20*/  FMUL.FTZ R167, R165.reuse, R167 ;  /* 0x000000a7a5a77220 */ /* 0x040fe20000410000 */
[----:B------:R-:W-:Y:S01]  /*36b30*/  FMUL.FTZ R128, R165, R128 ;  /* 0x00000080a5807220 */ /* 0x000fe20000410000 */
[----:B------:R-:W-:Y:S02]  /*36b40*/  IMAD.U32 R171, R226, 0x10000, RZ ;  /* 0x00010000e2ab7824 */ /* 0x000fe400078e00ff */
[----:B------:R-:W-:Y:S02]  /*36b50*/  IMAD.U32 R188, R127, 0x10000, RZ ;  /* 0x000100007fbc7824 */ /* 0x000fe400078e00ff */
[----:B------:R-:W-:Y:S01]  /*36b60*/  FFMA.FTZ R128, R128, R129, R130 ;  /* 0x0000008180807223 */ /* 0x000fe20000010082 */
[----:B------:R-:W-:Y:S01]  /*36b70*/  SHF.L.U32 R129, R185, 0x10, RZ ;  /* 0x00000010b9817819 */ /* 0x000fe200000006ff */
[----:B------:R-:W-:Y:S02]  /*36b80*/  IMAD.U32 R130, R125, 0x10000, RZ ;  /* 0x000100007d827824 */ /* 0x000fe400078e00ff */
[----:B------:R-:W-:Y:S01]  /*36b90*/  IMAD.U32 R252, R228, 0x10000, RZ ;  /* 0x00010000e4fc7824 */ /* 0x000fe200078e00ff */
        /* <DEDUP_REMOVED lines=16> */
[----:B------:R-:W-:Y:S01]  /*36ca0*/  F2FP.BF16.F32.PACK_AB R130, R130, R167 ;  /* 0x000000a78282723e */ /* 0x000fe200000010ff */
[----:B------:R-:W-:Y:S01]  /*36cb0*/  FMUL.FTZ R131, R165, R131 ;  /* 0x00000083a5837220 */ /* 0x000fe20000410000 */
[----:B------:R-:W0:Y:S03]  /*36cc0*/  LDC.64 R166, c[0x0][0x428] ;  /* 0x00010a00ffa67b82 */ /* 0x000e260000000a00 */
[----:B------:R-:W-:Y:S01]  /*36cd0*/  FFMA.FTZ R131, R131, R171, R188 ;  /* 0x000000ab83837223 */ /* 0x000fe200000100bc */
[----:B------:R-:W-:Y:S01]  /*36ce0*/  FADD.FTZ R171, R151, -R169 ;  /* 0x800000a997ab7221 */ /* 0x000fe20000010000 */
[----:B------:R-:W-:-:S03]  /*36cf0*/  SHF.L.U32 R188, R227, 0x10, RZ ;  /* 0x00000010e3bc7819 */ /* 0x000fc600000006ff */
[----:B------:R-:W-:-:S04]  /*36d00*/  FMUL.FTZ R171, R165, R171 ;  /* 0x000000aba5ab7220 */ /* 0x000fc80000410000 */
[----:B------:R-:W-:-:S05]  /*36d10*/  FFMA.FTZ R171, R171, R188, R252 ;  /* 0x000000bcabab7223 */ /* 0x000fca00000100fc */
[----:B------:R-:W-:Y:S01]  /*36d20*/  F2FP.BF16.F32.PACK_AB R131, R171, R131 ;  /* 0x00000083ab83723e */ /* 0x000fe200000010ff */
[C---:B0-----:R-:W-:Y:S01]  /*36d30*/  IMAD.WIDE.U32 R166, R2.reuse, 0x10, R166 ;  /* 0x0000001002a67825 */ /* 0x041fe200078e00a6 */
[----:B------:R-:W-:-:S04]  /*36d40*/  IADD3 R2, PT, PT, R2, 0x20, RZ ;  /* 0x0000002002027810 */ /* 0x000fc80007ffe0ff */
[----:B------:R2:W-:Y:S03]  /*36d50*/  STG.E.128 desc[UR6][R166.64], R128 ;  /* 0x00000080a6007986 */ /* 0x0005e6000c101d06 */
.L_x_4481:
[----:B------:R-:W-:Y:S05]  /*36d60*/  BSYNC.RECONVERGENT B0 ;  /* 0x0000000000007941 */ /* 0x000fea0003800200 */
.L_x_4480:
[----:B------:R-:W-:Y:S01]  /*36d70*/  LOP3.LUT P0, RZ, R0, 0x200, RZ, 0xc0, !PT ;  /* 0x0000020000ff7812 */ /* 0x000fe2000780c0ff */
[----:B------:R-:W-:-:S12]  /*36d80*/  BSSY.RECONVERGENT B0, `(.L_x_4482) ;  /* 0x0000032000007945 */ /* 0x000fd80003800200 */
[----:B------:R-:W-:Y:S05]  /*36d90*/  @!P0 BRA `(.L_x_4483) ;  /* 0x0000000000c08947 */ /* 0x000fea0003800000 */
[--C-:B------:R-:W-:Y:S01]  /*36da0*/  FADD.FTZ R170, R24, -R169.reuse ;  /* 0x800000a918aa7221 */ /* 0x100fe20000010000 */
[----:B-12---:R-:W-:Y:S01]  /*36db0*/  SHF.L.U32 R129, R116, 0x10, RZ ;  /* 0x0000001074817819 */ /* 0x006fe200000006ff */
[----:B------:R-:W-:Y:S01]  /*36dc0*/  IMAD.U32 R128, R180, 0x10000, RZ ;  /* 0x00010000b4807824 */ /* 0x000fe200078e00ff */
[----:B------:R-:W-:Y:S01]  /*36dd0*/  SHF.L.U32 R130, R230, 0x10, RZ ;  /* 0x00000010e6827819 */ /* 0x000fe200000006ff */
[----:B------:R-:W-:Y:S01]  /*36de0*/  FMUL.FTZ R170, R165, R170 ;  /* 0x000000aaa5aa7220 */ /* 0x000fe20000410000 */
[--C-:B0-----:R-:W-:Y:S01]  /*36df0*/  FADD.FTZ R166, R133, -R169.reuse ;  /* 0x800000a985a67221 */ /* 0x101fe20000010000 */
[----:B------:R-:W-:Y:S01]  /*36e00*/  SHF.L.U32 R131, R232, 0x10, RZ ;  /* 0x00000010e8837819 */ /* 0x000fe200000006ff */
[----:B------:R-:W-:Y:S01]  /*36e10*/  FADD.FTZ R167, R147, -R169 ;  /* 0x800000a993a77221 */ /* 0x000fe20000010000 */
[----:B------:R-:W-:Y:S01]  /*36e20*/  FFMA.FTZ R170, R170, R128, R129 ;  /* 0x00000080aaaa7223 */ /* 0x000fe20000010081 */
[----:B------:R-:W-:Y:S01]  /*36e30*/  FADD.FTZ R128, R23, -R169 ;  /* 0x800000a917807221 */ /* 0x000fe20000010000 */
[----:B------:R-:W-:-:S02]  /*36e40*/  IMAD.U32 R129, R229, 0x10000, RZ ;  /* 0x00010000e5817824 */ /* 0x000fc400078e00ff */
[C---:B------:R-:W-:Y:S01]  /*36e50*/  FMUL.FTZ R166, R165.reuse, R166 ;  /* 0x000000a6a5a67220 */ /* 0x040fe20000410000 */
[C---:B------:R-:W-:Y:S01]  /*36e60*/  FMUL.FTZ R167, R165.reuse, R167 ;  /* 0x000000a7a5a77220 */ /* 0x040fe20000410000 */
[----:B------:R-:W-:Y:S01]  /*36e70*/  FMUL.FTZ R128, R165, R128 ;  /* 0x00000080a5807220 */ /* 0x000fe20000410000 */
[----:B------:R-:W-:Y:S02]  /*36e80*/  SHF.L.U32 R171, R234, 0x10, RZ ;  /* 0x00000010eaab7819 */ /* 0x000fe400000006ff */
        /* <DEDUP_REMOVED lines=8> */
[----:B------:R-:W-:-:S03]  /*36f10*/  IMAD.U32 R130, R231, 0x10000, RZ ;  /* 0x00010000e7827824 */ /* 0x000fc600078e00ff */
[----:B------:R-:W-:-:S04]  /*36f20*/  FMUL.FTZ R129, R165, R129 ;  /* 0x00000081a5817220 */ /* 0x000fc80000410000 */
[----:B------:R-:W-:Y:S01]  /*36f30*/  FFMA.FTZ R129, R129, R130, R131 ;  /* 0x0000008281817223 */ /* 0x000fe20000010083 */
[----:B------:R-:W-:Y:S01]  /*36f40*/  SHF.L.U32 R131, R118, 0x10, RZ ;  /* 0x0000001076837819 */ /* 0x000fe200000006ff */
[----:B------:R-:W-:-:S03]  /*36f50*/  IMAD.U32 R130, R182, 0x10000, RZ ;  /* 0x00010000b6827824 */ /* 0x000fc600078e00ff */
[----:B------:R-:W-:Y:S01]  /*36f60*/  F2FP.BF16.F32.PACK_AB R129, R129, R166 ;  /* 0x000000a68181723e */ /* 0x000fe200000010ff */
[----:B------:R-:W-:Y:S01]  /*36f70*/  FFMA.FTZ R167, R167, R130, R131 ;  /* 0x00000082a7a77223 */ /* 0x000fe20000010083 */
[----:B------:R-:W-:Y:S01]  /*36f80*/  FADD.FTZ R130, R146, -R169 ;  /* 0x800000a992827221 */ /* 0x000fe20000010000 */
[----:B------:R-:W-:-:S03]  /*36f90*/  IMAD.U32 R131, R233, 0x10000, RZ ;  /* 0x00010000e9837824 */ /* 0x000fc600078e00ff */
[----:B------:R-:W-:-:S04]  /*36fa0*/  FMUL.FTZ R130, R165, R130 ;  /* 0x00000082a5827220 */ /* 0x000fc80000410000 */
[----:B------:R-:W-:Y:S01]  /*36fb0*/  FFMA.FTZ R130, R130, R131, R171 ;  /* 0x0000008382827223 */ /* 0x000fe200000100ab */
[----:B------:R-:W-:Y:S01]  /*36fc0*/  FADD.FTZ R131, R152, -R169 ;  /* 0x800000a998837221 */ /* 0x000fe20000010000 */
[----:B------:R-:W-:-:S03]  /*36fd0*/  IMAD.U32 R171, R183, 0x10000, RZ ;  /* 0x00010000b7ab7824 */ /* 0x000fc600078e00ff */
[----:B------:R-:W-:Y:S01]  /*36fe0*/  F2FP.BF16.F32.PACK_AB R130, R130, R167 ;  /* 0x000000a78282723e */ /* 0x000fe200000010ff */
[----:B------:R-:W-:Y:S01]  /*36ff0*/  FMUL.FTZ R131, R165, R131 ;  /* 0x00000083a5837220 */ /* 0x000fe20000410000 */
[----:B------:R-:W0:Y:S03]  /*37000*/  LDC.64 R166, c[0x0][0x428] ;  /* 0x00010a00ffa67b82 */ /* 0x000e260000000a00 */
[----:B------:R-:W-:Y:S01]  /*37010*/  FFMA.FTZ R131, R131, R171, R188 ;  /* 0x000000ab83837223 */ /* 0x000fe200000100bc */
[----:B------:R-:W-:Y:S01]  /*37020*/  FADD.FTZ R171, R153, -R169 ;  /* 0x800000a999ab7221 */ /* 0x000fe20000010000 */
[----:B------:R-:W-:-:S03]  /*37030*/  IMAD.U32 R188, R235, 0x10000, RZ ;  /* 0x00010000ebbc7824 */ /* 0x000fc600078e00ff */
[----:B------:R-:W-:-:S04]  /*37040*/  FMUL.FTZ R171, R165, R171 ;  /* 0x000000aba5ab7220 */ /* 0x000fc80000410000 */
[----:B------:R-:W-:-:S05]  /*37050*/  FFMA.FTZ R171, R171, R188, R252 ;  /* 0x000000bcabab7223 */ /* 0x000fca00000100fc */
[----:B------:R-:W-:Y:S01]  /*37060*/  F2FP.BF16.F32.PACK_AB R131, R171, R131 ;  /* 0x00000083ab83723e */ /* 0x000fe200000010ff */
[----:B0-----:R-:W-:-:S04]  /*37070*/  IMAD.WIDE.U32 R166, R2, 0x10, R166 ;  /* 0x0000001002a67825 */ /* 0x001fc800078e00a6 */
[----:B------:R-:W-:Y:S01]  /*37080*/  VIADD R2, R2, 0x20 ;  /* 0x0000002002027836 */ /* 0x000fe20000000000 */
[----:B------:R3:W-:Y:S06]  /*37090*/  STG.E.128 desc[UR6][R166.64], R128 ;  /* 0x00000080a6007986 */ /* 0x0007ec000c101d06 */
.L_x_4483:
[----:B------:R-:W-:Y:S05]  /*370a0*/  BSYNC.RECONVERGENT B0 ;  /* 0x0000000000007941 */ /* 0x000fea0003800200 */
.L_x_4482:
[----:B------:R-:W-:Y:S01]  /*370b0*/  LOP3.LUT P0, RZ, R0, 0x100, RZ, 0xc0, !PT ;  /* 0x0000010000ff7812 */ /* 0x000fe2000780c0ff */
[----:B------:R-:W-:-:S12]  /*370c0*/  BSSY.RECONVERGENT B0, `(.L_x_4484) ;  /* 0x0000032000007945 */ /* 0x000fd80003800200 */
[----:B------:R-:W-:Y:S05]  /*370d0*/  @!P0 BRA `(.L_x_4485) ;  /* 0x0000000000c08947 */ /* 0x000fea0003800000 */
[--C-:B------:R-:W-:Y:S01]  /*370e0*/  FADD.FTZ R170, R22, -R169.reuse ;  /* 0x800000a916aa7221 */ /* 0x100fe20000010000 */
[----:B-123--:R-:W-:Y:S01]  /*370f0*/  SHF.L.U32 R128, R176, 0x10, RZ ;  /* 0x00000010b0807819 */ /* 0x00efe200000006ff */
[----:B------:R-:W-:Y:S02]  /*37100*/  IMAD.U32 R129, R108, 0x10000, RZ ;  /* 0x000100006c817824 */ /* 0x000fe400078e00ff */
[--C-:B0-----:R-:W-:Y:S01]  /*37110*/  FADD.FTZ R166, R40, -R169.reuse ;  /* 0x800000a928a67221 */ /* 0x101fe20000010000 */
[C---:B------:R-:W-:Y:S01]  /*37120*/  FMUL.FTZ R170, R165.reuse, R170 ;  /* 0x000000aaa5aa7220 */ /* 0x040fe20000410000 */
        /* <DEDUP_REMOVED lines=43> */
.L_x_4485:
[----:B------:R-:W-:Y:S05]  /*373e0*/  BSYNC.RECONVERGENT B0 ;  /* 0x0000000000007941 */ /* 0x000fea0003800200 */
.L_x_4484:
[----:B------:R-:W-:Y:S01]  /*373f0*/  LOP3.LUT P0, RZ, R0, 0x80, RZ, 0xc0, !PT ;  /* 0x0000008000ff7812 */ /* 0x000fe2000780c0ff */
[----:B------:R-:W-:-:S12]  /*37400*/  BSSY.RECONVERGENT B0, `(.L_x_4486) ;  /* 0x0000033000007945 */ /* 0x000fd80003800200 */
[----:B------:R-:W-:Y:S05]  /*37410*/  @!P0 BRA `(.L_x_4487) ;  /* 0x0000000000c48947 */ /* 0x000fea0003800000 */
[----:B------:R-:W5:Y:S01]  /*37420*/  LDL R252, [R1] ;  /* 0x0000000001fc7983 */ /* 0x000f620000100800 */
[--C-:B------:R-:W-:Y:S01]  /*37430*/  FADD.FTZ R170, R20, -R169.reuse ;  /* 0x800000a914aa7221 */ /* 0x100fe20000010000 */
[----:B-1234-:R-:W-:Y:S01]  /*37440*/  SHF.L.U32 R129, R100, 0x10, RZ ;  /* 0x0000001064817819 */ /* 0x01efe200000006ff */
        /* <DEDUP_REMOVED lines=39> */
[----:B------:R-:W-:Y:S01]  /*376c0*/  FMUL.FTZ R171, R165, R171 ;  /* 0x000000aba5ab7220 */ /* 0x000fe20000410000 */
[----:B0-----:R-:W-:-:S04]  /*376d0*/  IMAD.WIDE.U32 R166, R2, 0x10, R166 ;  /* 0x0000001002a67825 */ /* 0x001fc800078e00a6 */
[----:B------:R-:W-:Y:S01]  /*376e0*/  VIADD R2, R2, 0x20 ;  /* 0x0000002002027836 */ /* 0x000fe20000000000 */
[----:B-----5:R-:W-:-:S05]  /*376f0*/  SHF.L.U32 R252, R252, 0x10, RZ ;  /* 0x00000010fcfc7819 */ /* 0x020fca00000006ff */
[----:B------:R-:W-:-:S05]  /*37700*/  FFMA.FTZ R171, R171, R188, R252 ;  /* 0x000000bcabab7223 */ /* 0x000fca00000100fc */
[----:B------:R-:W-:-:S05]  /*37710*/  F2FP.BF16.F32.PACK_AB R131, R171, R131 ;  /* 0x00000083ab83723e */ /* 0x000fca00000010ff */
[----:B------:R0:W-:Y:S02]  /*37720*/  STG.E.128 desc[UR6][R166.64], R128 ;  /* 0x00000080a6007986 */ /* 0x0001e4000c101d06 */
.L_x_4487:
[----:B------:R-:W-:Y:S05]  /*37730*/  BSYNC.RECONVERGENT B0 ;  /* 0x0000000000007941 */ /* 0x000fea0003800200 */
.L_x_4486:
[----:B------:R-:W-:Y:S01]  /*37740*/  LOP3.LUT P0, RZ, R0, 0x40, RZ, 0xc0, !PT ;  /* 0x0000004000ff7812 */ /* 0x000fe2000780c0ff */
[----:B------:R-:W-:-:S12]  /*37750*/  BSSY.RECONVERGENT B0, `(.L_x_4488) ;  /* 0x000003a000007945 */ /* 0x000fd80003800200 */
[----:B------:R-:W-:Y:S05]  /*37760*/  @!P0 BRA `(.L_x_4489) ;  /* 0x0000000000e08947 */ /* 0x000fea0003800000 */
[----:B0-234-:R-:W2:Y:S04]  /*37770*/  LDL R166, [R1+0x4] ;  /* 0x0000040001a67983 */ /* 0x01dea80000100800 */
[----:B------:R-:W3:Y:S04]  /*37780*/  LDL R130, [R1+0x8] ;  /* 0x0000080001827983 */ /* 0x000ee80000100800 */
[----:B------:R-:W4:Y:S04]  /*37790*/  LDL R167, [R1+0xc] ;  /* 0x00000c0001a77983 */ /* 0x000f280000100800 */
[----:B------:R-:W5:Y:S01]  /*377a0*/  LDL R131, [R1+0x10] ;  /* 0x0000100001837983 */ /* 0x000f620000100800 */
[----:B------:R-:W-:Y:S01]  /*377b0*/  FADD.FTZ R170, R18, -R169 ;  /* 0x800000a912aa7221 */ /* 0x000fe20000010000 */
[----:B-1----:R-:W-:Y:S01]  /*377c0*/  SHF.L.U32 R128, R92, 0x10, RZ ;  /* 0x000000105c807819 */ /* 0x002fe200000006ff */
        /* <DEDUP_REMOVED lines=10> */
[----:B---3--:R-:W-:-:S03]  /*37870*/  IMAD.U32 R130, R130, 0x10000, RZ ;  /* 0x0001000082827824 */ /* 0x008fc600078e00ff */
[----:B------:R-:W-:Y:S01]  /*37880*/  FMUL.FTZ R166, R165, R166 ;  /* 0x000000a6a5a67220 */ /* 0x000fe20000410000 */
[----:B------:R-:W-:Y:S01]  /*37890*/  FFMA.FTZ R128, R128, R129, R130 ;  /* 0x0000008180807223 */ /* 0x000fe20000010082 */
[----:B------:R-:W-:Y:S01]  /*378a0*/  SHF.L.U32 R129, R93, 0x10, RZ ;  /* 0x000000105d817819 */ /* 0x000fe200000006ff */
[----:B------:R-:W-:-:S04]  /*378b0*/  IMAD.U32 R130, R89, 0x10000, RZ ;  /* 0x0001000059827824 */ /* 0x000fc800078e00ff */
        /* <DEDUP_REMOVED lines=12> */
[----:B------:R-:W-:Y:S01]  /*37980*/  SHF.L.U32 R131, R188, 0x10, RZ ;  /* 0x00000010bc837819 */ /* 0x000fe200000006ff */
[----:B------:R-:W-:Y:S02]  /*37990*/  IMAD.U32 R171, R171, 0x10000, RZ ;  /* 0x00010000abab7824 */ /* 0x000fe400078e00ff */
        /* <DEDUP_REMOVED lines=8> */
[----:B------:R-:W-:Y:S02]  /*37a20*/  F2FP.BF16.F32.PACK_AB R130, R130, R167 ;  /* 0x000000a78282723e */ /* 0x000fe400000010ff */
[----:B------:R-:W-:Y:S02]  /*37a30*/  F2FP.BF16.F32.PACK_AB R129, R129, R166 ;  /* 0x000000a68181723e */ /* 0x000fe400000010ff */
[----:B------:R-:W0:Y:S01]  /*37a40*/  LDC.64 R166, c[0x0][0x428] ;  /* 0x00010a00ffa67b82 */ /* 0x000e220000000a00 */
[----:B------:R-:W-:Y:S01]  /*37a50*/  FADD.FTZ R171, R158, -R169 ;  /* 0x800000a99eab7221 */ /* 0x000fe20000010000 */
[----:B------:R-:W-:-:S03]  /*37a60*/  IMAD.U32 R252, R252, 0x10000, RZ ;  /* 0x00010000fcfc7824 */ /* 0x000fc600078e00ff */
[----:B------:R-:W-:Y:S01]  /*37a70*/  FMUL.FTZ R171, R165, R171 ;  /* 0x000000aba5ab7220 */ /* 0x000fe20000410000 */
[----:B------:R-:W-:Y:S01]  /*37a80*/  F2FP.BF16.F32.PACK_AB R128, R128, R170 ;  /* 0x000000aa8080723e */ /* 0x000fe200000010ff */
[C---:B0-----:R-:W-:Y:S01]  /*37a90*/  IMAD.WIDE.U32 R166, R2.reuse, 0x10, R166 ;  /* 0x0000001002a67825 */ /* 0x041fe200078e00a6 */
[----:B------:R-:W-:Y:S02]  /*37aa0*/  IADD3 R2, PT, PT, R2, 0x20, RZ ;  /* 0x0000002002027810 */ /* 0x000fe40007ffe0ff */
[----:B--2---:R-:W-:-:S05]  /*37ab0*/  SHF.L.U32 R188, R188, 0x10, RZ ;  /* 0x00000010bcbc7819 */ /* 0x004fca00000006ff */
[----:B------:R-:W-:-:S05]  /*37ac0*/  FFMA.FTZ R171, R171, R188, R252 ;  /* 0x000000bcabab7223 */ /* 0x000fca00000100fc */
[----:B------:R-:W-:-:S05]  /*37ad0*/  F2FP.BF16.F32.PACK_AB R131, R171, R131 ;  /* 0x00000083ab83723e */ /* 0x000fca00000010ff */
[----:B------:R0:W-:Y:S02]  /*37ae0*/  STG.E.128 desc[UR6][R166.64], R128 ;  /* 0x00000080a6007986 */ /* 0x0001e4000c101d06 */
.L_x_4489:
[----:B------:R-:W-:Y:S05]  /*37af0*/  BSYNC.RECONVERGENT B0 ;  /* 0x0000000000007941 */ /* 0x000fea0003800200 */
.L_x_4488:
[----:B------:R-:W-:Y:S01]  /*37b00*/  LOP3.LUT P0, RZ, R0, 0x20, RZ, 0xc0, !PT ;  /* 0x0000002000ff7812 */ /* 0x000fe2000780c0ff */
[----:B------:R-:W-:-:S12]  /*37b10*/  BSSY.RECONVERGENT B0, `(.L_x_4490) ;  /* 0x000003a000007945 */ /* 0x000fd80003800200 */
[----:B------:R-:W-:Y:S05]  /*37b20*/  @!P0 BRA `(.L_x_4491) ;  /* 0x0000000000e08947 */ /* 0x000fea0003800000 */
[----:B0-234-:R-:W2:Y:S04]  /*37b30*/  LDL R130, [R1+0x28] ;  /* 0x0000280001827983 */ /* 0x01dea80000100800 */
[----:B------:R-:W3:Y:S04]  /*37b40*/  LDL R166, [R1+0x24] ;  /* 0x0000240001a67983 */ /* 0x000ee80000100800 */
[----:B------:R-:W4:Y:S04]  /*37b50*/  LDL R131, [R1+0x30] ;  /* 0x0000300001837983 */ /* 0x000f280000100800 */
[----:B------:R-:W5:Y:S04]  /*37b60*/  LDL R167, [R1+0x2c] ;  /* 0x00002c0001a77983 */ /* 0x000f680000100800 */
[----:B------:R-:W5:Y:S04]  /*37b70*/  LDL R171, [R1+0x38] ;  /* 0x0000380001ab7983 */ /* 0x000f680000100800 */
[----:B------:R-:W5:Y:S01]  /*37b80*/  LDL R188, [R1+0x34] ;  /* 0x0000340001bc7983 */ /* 0x000f620000100800 */
[----:B------:R-:W-:Y:S01]  /*37b90*/  FADD.FTZ R170, R16, -R169 ;  /* 0x800000a910aa7221 */ /* 0x000fe20000010000 */
[----:B-1----:R-:W-:Y:S01]  /*37ba0*/  SHF.L.U32 R129, R76, 0x10, RZ ;  /* 0x000000104c817819 */ /* 0x002fe200000006ff */
[----:B------:R-:W-:Y:S01]  /*37bb0*/  IMAD.U32 R128, R80, 0x10000, RZ ;  /* 0x0001000050807824 */ /* 0x000fe200078e00ff */
[----:B------:R-:W5:Y:S01]  /*37bc0*/  LDL R252, [R1+0x40] ;  /* 0x0000400001fc7983 */ /* 0x000f620000100800 */
[----:B------:R-:W-:-:S04]  /*37bd0*/  FMUL.FTZ R170, R165, R170 ;  /* 0x000000aaa5aa7220 */ /* 0x000fc80000410000 */
        /* <DEDUP_REMOVED lines=36> */
[----:B------:R-:W-:-:S03]  /*37e20*/  SHF.L.U32 R252, R252, 0x10, RZ ;  /* 0x00000010fcfc7819 */ /* 0x000fc600000006ff */
[----:B------:R-:W-:Y:S01]  /*37e30*/  FMUL.FTZ R171, R165, R171 ;  /* 0x000000aba5ab7220 */ /* 0x000fe20000410000 */
[----:B------:R-:W-:Y:S01]  /*37e40*/  F2FP.BF16.F32.PACK_AB R128, R128, R170 ;  /* 0x000000aa8080723e */ /* 0x000fe200000010ff */
[----:B0-----:R-:W-:-:S04]  /*37e50*/  IMAD.WIDE.U32 R166, R2, 0x10, R166 ;  /* 0x0000001002a67825 */ /* 0x001fc800078e00a6 */
[----:B------:R-:W-:Y:S02]  /*37e60*/  VIADD R2, R2, 0x20 ;  /* 0x0000002002027836 */ /* 0x000fe40000000000 */
[----:B--2---:R-:W-:-:S04]  /*37e70*/  IMAD.U32 R188, R188, 0x10000, RZ ;  /* 0x00010000bcbc7824 */ /* 0x004fc800078e00ff */
[----:B------:R-:W-:-:S05]  /*37e80*/  FFMA.FTZ R171, R171, R188, R252 ;  /* 0x000000bcabab7223 */ /* 0x000fca00000100fc */
[----:B------:R-:W-:-:S05]  /*37e90*/  F2FP.BF16.F32.PACK_AB R131, R171, R131 ;  /* 0x00000083ab83723e */ /* 0x000fca00000010ff */
[----:B------:R0:W-:Y:S02]  /*37ea0*/  STG.E.128 desc[UR6][R166.64], R128 ;  /* 0x00000080a6007986 */ /* 0x0001e4000c101d06 */
.L_x_4491:
[----:B------:R-:W-:Y:S05]  /*37eb0*/  BSYNC.RECONVERGENT B0 ;  /* 0x0000000000007941 */ /* 0x000fea0003800200 */
.L_x_4490:
        /* <DEDUP_REMOVED lines=59> */
.L_x_4493:
[----:B------:R-:W-:Y:S05]  /*38270*/  BSYNC.RECONVERGENT B0 ;  /* 0x0000000000007941 */ /* 0x000fea0003800200 */
.L_x_4492:
[----:B------:R-:W-:Y:S01]  /*38280*/  LOP3.LUT P0, RZ, R0, 0x4, RZ, 0xc0, !PT ;  /* 0x0000000400ff7812 */ /* 0x000fe2000780c0ff */
[----:B------:R-:W-:-:S12]  /*38290*/  BSSY.RECONVERGENT B0, `(.L_x_4494) ;  /* 0x0000039000007945 */ /* 0x000fd80003800200 */
[----:B------:R-:W-:Y:S05]  /*382a0*/  @!P0 BRA `(.L_x_4495) ;  /* 0x0000000000dc8947 */ /* 0x000fea0003800000 */
[----:B0-234-:R-:W2:Y:S04]  /*382b0*/  LDL R167, [R1+0x64] ;  /* 0x0000640001a77983 */ /* 0x01dea80000100800 */
[----:B------:R-:W3:Y:S04]  /*382c0*/  LDL R130, [R1+0x68] ;  /* 0x0000680001827983 */ /* 0x000ee80000100800 */
[----:B------:R-:W4:Y:S04]  /*382d0*/  LDL R131, [R1+0x70] ;  /* 0x0000700001837983 */ /* 0x000f280000100800 */
[----:B------:R-:W5:Y:S01]  /*382e0*/  LDL R166, [R1+0x6c] ;  /* 0x00006c0001a67983 */ /* 0x000f620000100800 */
[--C-:B------:R-:W-:Y:S01]  /*382f0*/  FADD.FTZ R170, R27, -R169.reuse ;  /* 0x800000a91baa7221 */ /* 0x100fe20000010000 */
[----:B-1----:R-:W-:Y:S01]  /*38300*/  SHF.L.U32 R129, R52, 0x10, RZ ;  /* 0x0000001034817819 */ /* 0x002fe200000006ff */
[----:B------:R-:W-:Y:S01]  /*38310*/  IMAD.U32 R128, R56, 0x10000, RZ ;  /* 0x0001000038807824 */ /* 0x000fe200078e00ff */
[----:B------:R-:W5:Y:S01]  /*38320*/  LDL R188, [R1+0x74] ;  /* 0x0000740001bc7983 */ /* 0x000f620000100800 */
[----:B------:R-:W-:Y:S01]  /*38330*/  FMUL.FTZ R170, R165, R170 ;  /* 0x000000aaa5aa7220 */ /* 0x000fe20000410000 */
[----:B------:R-:W-:-:S02]  /*38340*/  FADD.FTZ R171, R30, -R169 ;  /* 0x800000a91eab7221 */ /* 0x000fc40000010000 */
[----:B------:R-:W5:Y:S01]  /*38350*/  LDL R252, [R1+0x80] ;  /* 0x0000800001fc7983 */ /* 0x000f620000100800 */
[----:B------:R-:W-:Y:S01]  /*38360*/  FFMA.FTZ R170, R170, R128, R129 ;  /* 0x00000080aaaa7223 */ /* 0x000fe20000010081 */
[----:B------:R-:W-:-:S04]  /*38370*/  FADD.FTZ R128, R28, -R169 ;  /* 0x800000a91c807221 */ /* 0x000fc80000010000 */
[----:B------:R-:W-:Y:S01]  /*38380*/  FMUL.FTZ R128, R165, R128 ;  /* 0x00000080a5807220 */ /* 0x000fe20000410000 */
[----:B--2---:R-:W-:Y:S02]  /*38390*/  IMAD.U32 R129, R167, 0x10000, RZ ;  /* 0x00010000a7817824 */ /* 0x004fe400078e00ff */
[----:B------:R-:W2:Y:S01]  /*383a0*/  LDL R167, [R1+0x78] ;  /* 0x0000780001a77983 */ /* 0x000ea20000100800 */
[----:B---3--:R-:W-:Y:S01]  /*383b0*/  SHF.L.U32 R130, R130, 0x10, RZ ;  /* 0x0000001082827819 */ /* 0x008fe200000006ff */
[----:B------:R-:W-:-:S04]  /*383c0*/  FMUL.FTZ R171, R165, R171 ;  /* 0x000000aba5ab7220 */ /* 0x000fc80000410000 */
        /* <DEDUP_REMOVED lines=15> */
[----:B------:R-:W-:-:S03]  /*384c0*/  IMAD.U32 R131, R188, 0x10000, RZ ;  /* 0x00010000bc837824 */ /* 0x000fc600078e00ff */
[----:B------:R-:W-:Y:S01]  /*384d0*/  FMUL.FTZ R130, R165, R130 ;  /* 0x00000082a5827220 */ /* 0x000fe20000410000 */
[----:B------:R-:W-:Y:S02]  /*384e0*/  SHF.L.U32 R188, R55, 0x10, RZ ;  /* 0x0000001037bc7819 */ /* 0x000fe400000006ff */
[----:B--2---:R-:W-:-:S05]  /*384f0*/  SHF.L.U32 R167, R167, 0x10, RZ ;  /* 0x00000010a7a77819 */ /* 0x004fca00000006ff */
[----:B------:R-:W-:Y:S01]  /*38500*/  FFMA.FTZ R130, R130, R131, R167 ;  /* 0x0000008382827223 */ /* 0x000fe200000100a7 */
[----:B------:R-:W-:Y:S01]  /*38510*/  FADD.FTZ R131, R163, -R169 ;  /* 0x800000a9a3837221 */ /* 0x000fe20000010000 */
[----:B------:R-:W-:-:S03]  /*38520*/  IMAD.U32 R167, R59, 0x10000, RZ ;  /* 0x000100003ba77824 */ /* 0x000fc600078e00ff */
[----:B------:R-:W-:-:S04]  /*38530*/  FMUL.FTZ R131, R165, R131 ;  /* 0x00000083a5837220 */ /* 0x000fc80000410000 */
[----:B------:R-:W-:Y:S02]  /*38540*/  FFMA.FTZ R131, R131, R167, R188 ;  /* 0x000000a783837223 */ /* 0x000fe400000100bc */
[----:B------:R-:W2:Y:S01]  /*38550*/  LDL R188, [R1+0x7c] ;  /* 0x00007c0001bc7983 */ /* 0x000ea20000100800 */
[----:B------:R-:W-:-:S04]  /*38560*/  FADD.FTZ R169, R164, -R169 ;  /* 0x800000a9a4a97221 */ /* 0x000fc80000010000 */
[----:B------:R-:W-:Y:S01]  /*38570*/  FMUL.FTZ R165, R165, R169 ;  /* 0x000000a9a5a57220 */ /* 0x000fe20000410000 */
[----:B------:R-:W-:Y:S02]  /*38580*/  SHF.L.U32 R169, R252, 0x10, RZ ;  /* 0x00000010fca97819 */ /* 0x000fe400000006ff */
[----:B------:R-:W-:Y:S02]  /*38590*/  F2FP.BF16.F32.PACK_AB R130, R130, R166 ;  /* 0x000000a68282723e */ /* 0x000fe400000010ff */
[----:B------:R-:W-:Y:S02]  /*385a0*/  F2FP.BF16.F32.PACK_AB R129, R129, R171 ;  /* 0x000000ab8181723e */ /* 0x000fe400000010ff */
[----:B------:R-:W-:Y:S01]  /*385b0*/  F2FP.BF16.F32.PACK_AB R128, R128, R170 ;  /* 0x000000aa8080723e */ /* 0x000fe200000010ff */
[----:B--2---:R-:W-:-:S04]  /*385c0*/  IMAD.U32 R167, R188, 0x10000, RZ ;  /* 0x00010000bca77824 */ /* 0x004fc800078e00ff */
[----:B------:R-:W-:Y:S02]  /*385d0*/  FFMA.FTZ R165, R165, R167, R169 ;  /* 0x000000a7a5a57223 */ /* 0x000fe400000100a9 */
[----:B------:R-:W0:Y:S03]  /*385e0*/  LDC.64 R166, c[0x0][0x428] ;  /* 0x00010a00ffa67b82 */ /* 0x000e260000000a00 */
[----:B------:R-:W-:Y:S01]  /*385f0*/  F2FP.BF16.F32.PACK_AB R131, R165, R131 ;  /* 0x00000083a583723e */ /* 0x000fe200000010ff */
[----:B0-----:R-:W-:-:S05]  /*38600*/  IMAD.WIDE.U32 R166, R2, 0x10, R166 ;  /* 0x0000001002a67825 */ /* 0x001fca00078e00a6 */
[----:B------:R0:W-:Y:S02]  /*38610*/  STG.E.128 desc[UR6][R166.64], R128 ;  /* 0x00000080a6007986 */ /* 0x0001e4000c101d06 */
.L_x_4495:
[----:B------:R-:W-:Y:S05]  /*38620*/  BSYNC.RECONVERGENT B0 ;  /* 0x0000000000007941 */ /* 0x000fea0003800200 */
.L_x_4494:
[----:B01234-:R-:W0:Y:S02]  /*38630*/  LDC.64 R128, c[0x0][0x380] ;  /* 0x0000e000ff807b82 */ /* 0x01fe240000000a00 */
[----:B0-----:R-:W-:-:S05]  /*38640*/  IMAD R10, R128, 0x4, R10 ;  /* 0x00000004800a7824 */ /* 0x001fca00078e020a */
[----:B------:R-:W-:-:S13]  /*38650*/  ISETP.GE.AND P0, PT, R10, R129, PT ;  /* 0x000000810a00720c */ /* 0x000fda0003f06270 */
[----:B------:R-:W-:Y:S05]  /*38660*/  @!P0 BRA `(.L_x_4496) ;  /* 0xfffffc9400688947 */ /* 0x000fea000383ffff */
[----:B------:R-:W-:Y:S05]  /*38670*/  EXIT ;  /* 0x000000000000794d */ /* 0x000fea0003800000 */
.L_x_4479:
        /* <DEDUP_REMOVED lines=8> */
.L_x_4498:
[----:B------:R-:W-:Y:S05]  /*38700*/  BSYNC B0 ;  /* 0x0000000000007941 */ /* 0x000fea0003800000 */
.L_x_4497:
[----:B------:R-:W-:Y:S01]  /*38710*/  FADD.FTZ R128, R128, R129 ;  /* 0x0000008180807221 */ /* 0x000fe20000010000 */
[----:B------:R-:W-:Y:S02]  /*38720*/  IMAD.MOV.U32 R129, RZ, RZ, -0x1 ;  /* 0xffffffffff817424 */ /* 0x000fe400078e00ff */
[----:B------:R-:W-:Y:S02]  /*38730*/  HFMA2 R130, -RZ, RZ, 0, 1.847743988037109375e-06 ;  /* 0x0000001fff827431 */ /* 0x000fe400000001ff */
[----:B------:R-:W-:Y:S01]  /*38740*/  IMAD.MOV.U32 R165, RZ, RZ, 0x2 ;  /* 0x00000002ffa57424 */ /* 0x000fe200078e00ff */
[----:B------:R-:W-:-:S07]  /*38750*/  MOV R170, R128 ;  /* 0x0000008000aa7202 */ /* 0x000fce0000000f00 */
[----:B------:R-:W-:Y:S05]  /*38760*/  WARPSYNC.COLLECTIVE R129, `(.L_x_4499) ;  /* 0x0000000081087348 */ /* 0x000fea0003c00000 */
[----:B------:R0:W1:Y:S02]  /*38770*/  SHFL.BFLY P6, R129, R170, R165, R130 ;  /* 0x0c0000a5aa817389 */ /* 0x00006400000c0082 */
[----:B01----:R-:W-:Y:S05]  /*38780*/  ENDCOLLECTIVE ;  /* 0x000000000000791b */ /* 0x003fea0003800000 */
.L_x_4499:
[----:B------:R-:W-:Y:S02]  /*38790*/  IMAD.MOV.U32 R165, RZ, RZ, 0x4 ;  /* 0x00000004ffa57424 */ /* 0x000fe400078e00ff */
[----:B------:R-:W-:Y:S01]  /*387a0*/  FADD.FTZ R128, R128, R129 ;  /* 0x0000008180807221 */ /* 0x000fe20000010000 */
[----:B------:R-:W-:-:S04]  /*387b0*/  MOV R129, 0xffffffff ;  /* 0xffffffff00817802 */ /* 0x000fc80000000f00 */
[----:B------:R-:W-:-:S07]  /*387c0*/  MOV R170, R128 ;  /* 0x0000008000aa7202 */ /* 0x000fce0000000f00 */
[----:B------:R-:W-:Y:S05]  /*387d0*/  WARPSYNC.COLLECTIVE R129, `(.L_x_4500) ;  /* 0x0000000081087348 */ /* 0x000fea0003c00000 */
[----:B------:R0:W1:Y:S02]  /*387e0*/  SHFL.BFLY P6, R129, R170, R165, R130 ;  /* 0x0c0000a5aa817389 */ /* 0x00006400000c0082 */
[----:B01----:R-:W-:Y:S05]  /*387f0*/  ENDCOLLECTIVE ;  /* 0x000000000000791b */ /* 0x003fea0003800000 */
.L_x_4500:
[----:B------:R-:W-:Y:S02]  /*38800*/  HFMA2 R165, -RZ, RZ, 0, 4.76837158203125e-07 ;  /* 0x00000008ffa57431 */ /* 0x000fe400000001ff */
[----:B------:R-:W-:Y:S01]  /*38810*/  FADD.FTZ R128, R128, R129 ;  /* 0x0000008180807221 */ /* 0x000fe20000010000 */
[----:B------:R-:W-:-:S03]  /*38820*/  IMAD.MOV.U32 R129, RZ, RZ, -0x1 ;  /* 0xffffffffff817424 */ /* 0x000fc600078e00ff */
[----:B------:R-:W-:-:S07]  /*38830*/  IMAD.MOV.U32 R170, RZ, RZ, R128 ;  /* 0x000000ffffaa7224 */ /* 0x000fce00078e0080 */
[----:B------:R-:W-:Y:S05]  /*38840*/  WARPSYNC.COLLECTIVE R129, `(.L_x_4501) ;  /* 0x0000000081087348 */ /* 0x000fea0003c00000 */
[----:B------:R0:W1:Y:S02]  /*38850*/  SHFL.BFLY P6, R129, R170, R165, R130 ;  /* 0x0c0000a5aa817389 */ /* 0x00006400000c0082 */
[----:B01----:R-:W-:Y:S05]  /*38860*/  ENDCOLLECTIVE ;  /* 0x000000000000791b */ /* 0x003fea0003800000 */
.L_x_4501:
[----:B------:R-:W-:Y:S02]  /*38870*/  IMAD.MOV.U32 R165, RZ, RZ, 0x10 ;  /* 0x00000010ffa57424 */ /* 0x000fe400078e00ff */
[----:B------:R-:W-:Y:S01]  /*38880*/  FADD.FTZ R128, R128, R129 ;  /* 0x0000008180807221 */ /* 0x000fe20000010000 */
[----:B------:R-:W-:-:S04]  /*38890*/  MOV R129, 0xffffffff ;  /* 0xffffffff00817802 */ /* 0x000fc80000000f00 */
[----:B------:R-:W-:-:S07]  /*388a0*/  MOV R170, R128 ;  /* 0x0000008000aa7202 */ /* 0x000fce0000000f00 */
[----:B------:R-:W-:Y:S05]  /*388b0*/  WARPSYNC.COLLECTIVE R129, `(.L_x_4502) ;  /* 0x0000000081087348 */ /* 0x000fea0003c00000 */
[----:B------:R0:W1:Y:S02]  /*388c0*/  SHFL.BFLY P6, R129, R170, R165, R130 ;  /* 0x0c0000a5aa817389 */ /* 0x00006400000c0082 */
[----:B01----:R-:W-:Y:S05]  /*388d0*/  ENDCOLLECTIVE ;  /* 0x000000000000791b */ /* 0x003fea0003800000 */
.L_x_4502:
[----:B------:R-:W-:Y:S02]  /*388e0*/  HFMA2 R165, -RZ, RZ, 0, 5.9604644775390625e-08 ;  /* 0x00000001ffa57431 */ /* 0x000fe400000001ff */
[----:B------:R-:W-:Y:S01]  /*388f0*/  FADD.FTZ R129, R128, R129 ;  /* 0x0000008180817221 */ /* 0x000fe20000010000 */
[----:B------:R-:W-:Y:S01]  /*38900*/  LOP3.LUT P6, RZ, R0, 0x10, RZ, 0xc0, !PT ;  /* 0x0000001000ff7812 */ /* 0x000fe200078cc0ff */
        /* <DEDUP_REMOVED lines=133> */
[----:B------:R-:W-:Y:S02]  /*39160*/  IMAD.MOV.U32 R130, RZ, RZ, 0x1f ;  /* 0x0000001fff827424 */ /* 0x000fe400078e00ff */
[----:B------:R-:W-:-:S07]  /*39170*/  IMAD.MOV.U32 R170, RZ, RZ, R166 ;  /* 0x000000ffffaa7224 */ /* 0x000fce00078e00a6 */
[----:B------:R-:W-:Y:S05]  /*39180*/  WARPSYNC.COLLECTIVE R129, `(.L_x_4503) ;  /* 0x0000000081087348 */ /* 0x000fea0003c00000 */
[----:B------:R0:W1:Y:S02]  /*39190*/  SHFL.BFLY P6, R129, R170, R165, R130 ;  /* 0x0c0000a5aa817389 */ /* 0x00006400000c0082 */
[----:B01----:R-:W-:Y:S05]  /*391a0*/  ENDCOLLECTIVE ;  /* 0x000000000000791b */ /* 0x003fea0003800000 */
.L_x_4503:
[----:B------:R-:W-:Y:S02]  /*391b0*/  HFMA2 R165, -RZ, RZ, 0, 1.1920928955078125e-07 ;  /* 0x00000002ffa57431 */ /* 0x000fe400000001ff */
[----:B------:R-:W-:Y:S01]  /*391c0*/  FADD.FTZ R166, R166, R129 ;  /* 0x00000081a6a67221 */ /* 0x000fe20000010000 */
[----:B------:R-:W-:-:S03]  /*391d0*/  IMAD.MOV.U32 R129, RZ, RZ, -0x1 ;  /* 0xffffffffff817424 */ /* 0x000fc600078e00ff */
[----:B------:R-:W-:-:S07]  /*391e0*/  IMAD.MOV.U32 R170, RZ, RZ, R166 ;  /* 0x000000ffffaa7224 */ /* 0x000fce00078e00a6 */
[----:B------:R-:W-:Y:S05]  /*391f0*/  WARPSYNC.COLLECTIVE R129, `(.L_x_4504) ;  /* 0x0000000081087348 */ /* 0x000fea0003c00000 */
[----:B------:R0:W1:Y:S02]  /*39200*/  SHFL.BFLY P6, R129, R170, R165, R130 ;  /* 0x0c0000a5aa817389 */ /* 0x00006400000c0082 */
[----:B01----:R-:W-:Y:S05]  /*39210*/  ENDCOLLECTIVE ;  /* 0x000000000000791b */ /* 0x003fea0003800000 */
.L_x_4504:
[----:B------:R-:W-:Y:S02]  /*39220*/  IMAD.MOV.U32 R165, RZ, RZ, 0x4 ;  /* 0x00000004ffa57424 */ /* 0x000fe400078e00ff */
[----:B------:R-:W-:Y:S01]  /*39230*/  FADD.FTZ R166, R166, R129 ;  /* 0x00000081a6a67221 */ /* 0x000fe20000010000 */
[----:B------:R-:W-:-:S04]  /*39240*/  MOV R129, 0xffffffff ;  /* 0xffffffff00817802 */ /* 0x000fc80000000f00 */
[----:B------:R-:W-:-:S07]  /*39250*/  MOV R170, R166 ;  /* 0x000000a600aa7202 */ /* 0x000fce0000000f00 */
[----:B------:R-:W-:Y:S05]  /*39260*/  WARPSYNC.COLLECTIVE R129, `(.L_x_4505) ;  /* 0x0000000081087348 */ /* 0x000fea0003c00000 */
[----:B------:R0:W1:Y:S02]  /*39270*/  SHFL.BFLY P6, R129, R170, R165, R130 ;  /* 0x0c0000a5aa817389 */ /* 0x00006400000c0082 */
[----:B01----:R-:W-:Y:S05]  /*39280*/  ENDCOLLECTIVE ;  /* 0x000000000000791b */ /* 0x003fea0003800000 */
.L_x_4505:
[----:B------:R-:W-:Y:S02]  /*39290*/  HFMA2 R165, -RZ, RZ, 0, 4.76837158203125e-07 ;  /* 0x00000008ffa57431 */ /* 0x000fe400000001ff */
[----:B------:R-:W-:Y:S01]  /*392a0*/  FADD.FTZ R166, R166, R129 ;  /* 0x00000081a6a67221 */ /* 0x000fe20000010000 */
[----:B------:R-:W-:-:S03]  /*392b0*/  IMAD.MOV.U32 R129, RZ, RZ, -0x1 ;  /* 0xffffffffff817424 */ /* 0x000fc600078e00ff */
[----:B------:R-:W-:-:S07]  /*392c0*/  IMAD.MOV.U32 R170, RZ, RZ, R166 ;  /* 0x000000ffffaa7224 */ /* 0x000fce00078e00a6 */
[----:B------:R-:W-:Y:S05]  /*392d0*/  WARPSYNC.COLLECTIVE R129, `(.L_x_4506) ;  /* 0x0000000081087348 */ /* 0x000fea0003c00000 */
[----:B------:R0:W1:Y:S02]  /*392e0*/  SHFL.BFLY P6, R129, R170, R165, R130 ;  /* 0x0c0000a5aa817389 */ /* 0x00006400000c0082 */
[----:B01----:R-:W-:Y:S05]  /*392f0*/  ENDCOLLECTIVE ;  /* 0x000000000000791b */ /* 0x003fea0003800000 */
.L_x_4506:
[----:B------:R-:W-:Y:S02]  /*39300*/  IMAD.MOV.U32 R165, RZ, RZ, 0x10 ;  /* 0x00000010ffa57424 */ /* 0x000fe400078e00ff */
[----:B------:R-:W-:Y:S01]  /*39310*/  FADD.FTZ R166, R166, R129 ;  /* 0x00000081a6a67221 */ /* 0x000fe20000010000 */
[----:B------:R-:W-:-:S04]  /*39320*/  MOV R129, 0xffffffff ;  /* 0xffffffff00817802 */ /* 0x000fc80000000f00 */
[----:B------:R-:W-:-:S07]  /*39330*/  MOV R170, R166 ;  /* 0x000000a600aa7202 */ /* 0x000fce0000000f00 */
[----:B------:R-:W-:Y:S05]  /*39340*/  WARPSYNC.COLLECTIVE R129, `(.L_x_4507) ;  /* 0x0000000081087348 */ /* 0x000fea0003c00000 */
[----:B------:R0:W1:Y:S02]  /*39350*/  SHFL.BFLY P6, R129, R170, R165, R130 ;  /* 0x0c0000a5aa817389 */ /* 0x00006400000c0082 */
[----:B01----:R-:W-:Y:S05]  /*39360*/  ENDCOLLECTIVE ;  /* 0x000000000000791b */ /* 0x003fea0003800000 */
.L_x_4507:
[----:B------:R-:W-:Y:S05]  /*39370*/  BRA `(.L_x_4508) ;  /* 0xffffffd400707947 */ /* 0x000fea000383ffff */
.L_x_4509:
        /* <DEDUP_REMOVED lines=16> */
.L_x_71432:


//--------------------- .text._ZN10layer_norm13ln_fwd_kernelINS_13Kernel_traitsI13__nv_bfloat16S2_S2_S2_fjLj2048ELj1ELj4ELj1ELj16ENS_18Kernel_traits_baseILj2048ES2_S2_S2_S2_fjLj128EEEEELb1ELb1ELb0ELb1EEEvNS_9FwdParamsE --------------------------
	.section	.text._ZN10layer_norm13ln_fwd_kernelINS_13Kernel_traitsI13__nv_bfloat16S2_S2_S2_fjLj2048ELj1ELj4ELj1ELj16ENS_18Kernel_traits_baseILj2048ES2_S2_S2_S2_fjLj128EEEEELb1ELb1ELb0ELb1EEEvNS_9FwdParamsE,"ax",@progbits
	.align	128
        .global         _ZN10layer_norm13ln_fwd_kernelINS_13Kernel_traitsI13__nv_bfloat16S2_S2_S2_fjLj2048ELj1ELj4ELj1ELj16ENS_18Kernel_traits_baseILj2048ES2_S2_S2_S2_fjLj128EEEEELb1ELb1ELb0ELb1EEEvNS_9FwdParamsE
        .type           _ZN10layer_norm13ln_fwd_kernelINS_13Kernel_traitsI13__nv_bfloat16S2_S2_S2_fjLj2048ELj1ELj4ELj1ELj16ENS_18Kernel_traits_baseILj2048ES2_S2_S2_S2_fjLj128EEEEELb1ELb1ELb0ELb1EEEvNS_9FwdParamsE,@function
        .size           _ZN10layer_norm13ln_fwd_kernelINS_13Kernel_traitsI13__nv_bfloat16S2_S2_S2_fjLj2048ELj1ELj4ELj1ELj16ENS_18Kernel_traits_baseILj2048ES2_S2_S2_S2_fjLj128EEEEELb1ELb1ELb0ELb1EEEvNS_9FwdParamsE,(.L_x_71433 - _ZN10layer_norm13ln_fwd_kernelINS_13Kernel_traitsI13__nv_bfloat16S2_S2_S2_fjLj2048ELj1ELj4ELj1ELj16ENS_18Kernel_traits_baseILj2048ES2_S2_S2_S2_fjLj128EEEEELb1ELb1ELb0ELb1EEEvNS_9FwdParamsE)
        .other          _ZN10layer_norm13ln_fwd_kernelINS_13Kernel_traitsI13__nv_bfloat16S2_S2_S2_fjLj2048ELj1ELj4ELj1ELj16ENS_18Kernel_traits_baseILj2048ES2_S2_S2_S2_fjLj128EEEEELb1ELb1ELb0ELb1EEEvNS_9FwdParamsE,@"STO_CUDA_ENTRY STV_DEFAULT"
_ZN10layer_norm13ln_fwd_kernelINS_13Kernel_traitsI13__nv_bfloat16S2_S2_S2_fjLj2048ELj1ELj4ELj1ELj16ENS_18Kernel_traits_baseILj2048ES2_S2_S2_S2_fjLj128EEEEELb1ELb1ELb0ELb1EEEvNS_9FwdParamsE:
.text._ZN10layer_norm13ln_fwd_kernelINS_13Kernel_traitsI13__nv_bfloat16S2_S2_S2_fjLj2048ELj1ELj4ELj1ELj16ENS_18Kernel_traits_baseILj2048ES2_S2_S2_S2_fjLj128EEEEELb1ELb1ELb0ELb1EEEvNS_9FwdParamsE:
        /* <DEDUP_REMOVED lines=8> */
[----:B------:R-:W4:Y:S01]  /*0080*/  LDCU.64 UR10, c[0x0][0x438] ;  /* 0x00008700ff0a77ac */ /* 0x000f220008000a00 */
        /* <DEDUP_REMOVED lines=8> */
[----:B------:R-:W-:Y:S02]  /*0110*/  UISETP.NE.U32.AND UP0, UPT, UR10, URZ, UPT ;  /* 0x000000ff0a00728c */ /* 0x000fe4000bf05070 */
[----:B------:R-:W1:Y:S02]  /*0120*/  S2UR UR9, SR_CTAID.X ;  /* 0x00000000000979c3 */ /* 0x000e640000002500 */
[----:B------:R-:W-:-:S06]  /*0130*/  UISETP.NE.AND.EX UP0, UPT, UR11, URZ, UPT, UP0 ;  /* 0x000000ff0b00728c */ /* 0x000fcc000bf05300 */
[----:B------:R-:W5:Y:S01]  /*0140*/  LDC R0, c[0x0][0x360] ;  /* 0x0000d800ff007b82 */ /* 0x000f620000000800 */
[----:B-1----:R-:W-:Y:S02]  /*0150*/  USHF.L.U32 UR8, UR9, 0x2, URZ ;  /* 0x0000000209087899 */ /* 0x002fe400080006ff */
[--C-:B-----5:R-:W-:Y:S01]  /*0160*/  IMAD R0, R0, UR9, R11.reuse ;  /* 0x0000000900007c24 */ /* 0x120fe2000f8e020b */
[----:B--2---:R-:W-:Y:S02]  /*0170*/  @P0 R2UR UR4, R2 ;  /* 0x00000000020402ca */ /* 0x004fe400000e0000 */
[----:B------:R-:W-:Y:S02]  /*0180*/  @P0 R2UR UR5, R3 ;  /* 0x00000000030502ca */ /* 0x000fe400000e0000 */
[----:B------:R-:W-:Y:S02]  /*0190*/  SHF.R.U32.HI R2, RZ, 0x5, R11 ;  /* 0x00000005ff027819 */ /* 0x000fe4000001160b */
[----:B------:R-:W-:-:S02]  /*01a0*/  LOP3.LUT R11, R11, 0x1f, RZ, 0xc0, !PT ;  /* 0x0000001f0b0b7812 */ /* 0x000fc400078ec0ff */
[----:B0-----:R-:W-:Y:S02]  /*01b0*/  @P0 IADD3 R159, P1, PT, R4, R7, RZ ;  /* 0x00000007049f0210 */ /* 0x001fe40007f3e0ff */
[----:B------:R-:W-:Y:S02]  /*01c0*/  LOP3.LUT R2, R2, UR8, RZ, 0xfc, !PT ;  /* 0x0000000802027c12 */ /* 0x000fe4000f8efcff */
[----:B------:R-:W-:Y:S01]  /*01d0*/  @P0 IADD3.X R6, PT, PT, RZ, R5, RZ, P1, !PT ;  /* 0x00000005ff060210 */ /* 0x000fe20000ffe4ff */
[----:B------:R-:W-:Y:S02]  /*01e0*/  UIADD3 UR15, UPT, UPT, UR4, 0x5384540f, URZ ;  /* 0x5384540f040f7890 */ /* 0x000fe4000fffe0ff */
[----:B------:R-:W-:Y:S01]  /*01f0*/  UIADD3 UR10, UPT, UPT, UR5, -0x4498517b, URZ ;  /* 0xbb67ae85050a7890 */ /* 0x000fe2000fffe0ff */
[--C-:B------:R-:W-:Y:S01]  /*0200*/  SHF.R.U64 R3, R159, 0x2, R6.reuse ;  /* 0x000000029f037819 */ /* 0x100fe20000001206 */
[----:B------:R-:W-:Y:S01]  /*0210*/  UIADD3 UR11, UPT, UPT, UR5, 0x76cf5d0a, URZ ;  /* 0x76cf5d0a050b7890 */ /* 0x000fe2000fffe0ff */
[----:B------:R-:W-:Y:S01]  /*0220*/  SHF.R.U32.HI R13, RZ, 0x2, R6 ;  /* 0x00000002ff0d7819 */ /* 0x000fe20000011606 */
[----:B------:R-:W-:-:S02]  /*0230*/  UIADD3 UR16, UPT, UPT, UR4, -0xe443238, URZ ;  /* 0xf1bbcdc804107890 */ /* 0x000fc4000fffe0ff */
[----:B------:R-:W-:Y:S01]  /*0240*/  UIADD3 UR17, UPT, UPT, UR5, -0x24c28bd8, URZ ;  /* 0xdb3d742805117890 */ /* 0x000fe2000fffe0ff */
[----:B------:R-:W-:Y:S11]  /*0250*/  BRA.U !UP0, `(.L_x_4510) ;  /* 0x00000001087c7547 */ /* 0x000ff6000b800000 */
        /* <DEDUP_REMOVED lines=31> */
.L_x_4510:
        /* <DEDUP_REMOVED lines=36> */
.L_x_4511:
[----:B------:R-:W1:Y:S02]  /*0690*/  LDCU UR8, c[0x0][0x384] ;  /* 0x00007080ff0877ac */ /* 0x000e640008000800 */
[----:B-1----:R-:W-:-:S13]  /*06a0*/  ISETP.GE.AND P0, PT, R2, UR8, PT ;  /* 0x0000000802007c0c */ /* 0x002fda000bf06270 */
[----:B------:R-:W-:Y:S05]  /*06b0*/  @P0 EXIT ;  /* 0x000000000000094d */ /* 0x000fea0003800000 */
[----:B0-----:R-:W-:Y:S01]  /*06c0*/  IMAD.HI.U32 R5, R3, -0x2daee0ad, RZ ;  /* 0xd2511f5303057827 */ /* 0x001fe200078e00ff */
[----:B------:R-:W-:Y:S01]  /*06d0*/  UIADD3 UR8, UPT, UPT, UR4, -0x61c88647, URZ ;  /* 0x9e3779b904087890 */ /* 0x000fe2000fffe0ff */
[----:B-----5:R-:W-:Y:S01]  /*06e0*/  PRMT R28, R98, 0x7632, R28 ;  /* 0x00007632621c7816 */ /* 0x020fe2000000001c */
[----:B------:R-:W-:Y:S01]  /*06f0*/  UIADD3 UR9, UPT, UPT, UR4, -0x255992d5, URZ ;  /* 0xdaa66d2b04097890 */ /* 0x000fe2000fffe0ff */
[----:B------:R-:W-:Y:S01]  /*0700*/  IMAD.HI.U32 R4, R0, -0x326172a9, RZ ;  /* 0xcd9e8d5700047827 */ /* 0x000fe200078e00ff */
[----:B------:R-:W-:Y:S01]  /*0710*/  LOP3.LUT R5, R5, UR5, RZ, 0x3c, !PT ;  /* 0x0000000505057c12 */ /* 0x000fe2000f8e3cff */
[----:B------:R-:W0:Y:S01]  /*0720*/  LDCU.64 UR12, c[0x0][0x3e0] ;  /* 0x00007c00ff0c77ac */ /* 0x000e220008000a00 */
[----:B------:R-:W-:Y:S01]  /*0730*/  PRMT R27, R170, 0x7632, R27 ;  /* 0x00007632aa1b7816 */ /* 0x000fe2000000001b */
        /* <DEDUP_REMOVED lines=9> */
[----:B------:R-:W-:Y:S01]  /*07d0*/  UIADD3 UR8, UPT, UPT, UR4, 0x3c6ef372, URZ ;  /* 0x3c6ef37204087890 */ /* 0x000fe2000fffe0ff */
[----:B------:R-:W-:Y:S01]  /*07e0*/  PRMT R24, R96, 0x7632, R24 ;  /* 0x0000763260187816 */ /* 0x000fe20000000018 */
[----:B------:R-:W-:Y:S01]  /*07f0*/  STL.S16 [R1+0x50], R27 ;  /* 0x0000501b01007387 */ /* 0x000fe20000100600 */
        /* <DEDUP_REMOVED lines=8> */
[C---:B------:R-:W-:Y:S01]  /*0880*/  IMAD.HI.U32 R5, R8.reuse, -0x326172a9, RZ ;  /* 0xcd9e8d5708057827 */ /* 0x040fe200078e00ff */
[----:B------:R-:W-:Y:S01]  /*0890*/  UIADD3 UR11, UPT, UPT, UR5, -0x126145ec, URZ ;  /* 0xed9eba14050b7890 */ /* 0x000fe2000fffe0ff */
        /* <DEDUP_REMOVED lines=22> */
[----:B------:R-:W-:Y:S01]  /*0a00*/  IMAD.HI.U32 R4, R9, -0x326172a9, RZ ;  /* 0xcd9e8d5709047827 */ /* 0x000fe200078e00ff */
[----:B------:R-:W-:Y:S01]  /*0a10*/  STL.S16 [R1+0x3c], R22 ;  /* 0x00003c1601007387 */ /* 0x000fe20000100600 */
[----:B------:R-:W-:Y:S01]  /*0a20*/  PRMT R17, R189, 0x7632, R17 ;  /* 0x00007632bd117816 */ /* 0x000fe20000000011 */
[----:B------:R-:W-:Y:S01]  /*0a30*/  UIADD3 UR14, UPT, UPT, UR4, -0x700cb87f, URZ ;  /* 0x8ff34781040e7890 */ /* 0x000fe2000fffe0ff */
[----:B------:R-:W-:Y:S01]  /*0a40*/  IMAD R8, R6, -0x2daee0ad, RZ ;  /* 0xd2511f5306087824 */ /* 0x000fe200078e02ff */
[----:B------:R-:W-:Y:S01]  /*0a50*/  LOP3.LUT R4, R7, UR10, R4, 0x96, !PT ;  /* 0x0000000a07047c12 */ /* 0x000fe2000f8e9604 */
[----:B------:R-:W-:Y:S01]  /*0a60*/  IMAD R9, R9, -0x326172a9, RZ ;  /* 0xcd9e8d5709097824 */ /* 0x000fe200078e02ff */
[----:B------:R-:W-:Y:S01]  /*0a70*/  UIADD3 UR10, UPT, UPT, UR4, -0x4ab325aa, URZ ;  /* 0xb54cda56040a7890 */ /* 0x000fe2000fffe0ff */
[----:B------:R-:W-:Y:S01]  /*0a80*/  IMAD.HI.U32 R6, R5, -0x326172a9, RZ ;  /* 0xcd9e8d5705067827 */ /* 0x000fe200078e00ff */
[----:B------:R-:W-:Y:S01]  /*0a90*/  STL.S16 [R1+0x38], R21 ;  /* 0x0000381501007387 */ /* 0x000fe20000100600 */
[----:B------:R-:W-:Y:S01]  /*0aa0*/  PRMT R16, R184, 0x7632, R16 ;  /* 0x00007632b8107816 */ /* 0x000fe20000000010 */
[----:B0-----:R-:W-:Y:S01]  /*0ab0*/  UISETP.NE.U32.AND UP0, UPT, UR12, URZ, UPT ;  /* 0x000000ff0c00728c */ /* 0x001fe2000bf05070 */
[C---:B------:R-:W-:Y:S01]  /*0ac0*/  IMAD.HI.U32 R7, R4.reuse, -0x2daee0ad, RZ ;  /* 0xd2511f5304077827 */ /* 0x040fe200078e00ff */
[----:B------:R-:W-:Y:S01]  /*0ad0*/  LOP3.LUT R6, R9, UR8, R6, 0x96, !PT ;  /* 0x0000000809067c12 */ /* 0x000fe2000f8e9606 */
[----:B------:R-:W-:Y:S01]  /*0ae0*/  UIADD3 UR8, UPT, UPT, UR5, 0x1fd5c5a3, URZ ;  /* 0x1fd5c5a305087890 */ /* 0x000fe2000fffe0ff */
[----:B------:R-:W-:Y:S01]  /*0af0*/  STL.S16 [R1+0x34], R20 ;  /* 0x0000341401007387 */ /* 0x000fe20000100600 */
[----:B------:R-:W-:Y:S01]  /*0b00*/  IMAD R9, R4, -0x2daee0ad, RZ ;  /* 0xd2511f5304097824 */ /* 0x000fe200078e02ff */
[----:B------:R-:W-:Y:S01]  /*0b10*/  LOP3.LUT R7, R8, UR9, R7, 0x96, !PT ;  /* 0x0000000908077c12 */ /* 0x000fe2000f8e9607 */
[----:B------:R-:W-:Y:S01]  /*0b20*/  UIADD3 UR9, UPT, UPT, UR5, 0x646e171e, URZ ;  /* 0x646e171e05097890 */ /* 0x000fe2000fffe0ff */
[----:B------:R-:W-:Y:S01]  /*0b30*/  IMAD.HI.U32 R4, R6, -0x2daee0ad, RZ ;  /* 0xd2511f5306047827 */ /* 0x000fe200078e00ff */
[----:B------:R-:W-:Y:S01]  /*0b40*/  PRMT R15, R188, 0x7632, R15 ;  /* 0x00007632bc0f7816 */ /* 0x000fe2000000000f */
[----:B------:R-:W-:Y:S01]  /*0b50*/  STL.S16 [R1+0x30], R19 ;  /* 0x0000301301007387 */ /* 0x000fe20000100600 */
[----:B------:R-:W-:Y:S01]  /*0b60*/  PRMT R14, R183, 0x7632, R14 ;  /* 0x00007632b70e7816 */ /* 0x000fe2000000000e */
[----:B------:R-:W-:Y:S01]  /*0b70*/  IMAD R8, R5, -0x326172a9, RZ ;  /* 0xcd9e8d5705087824 */ /* 0x000fe200078e02ff */
[----:B------:R-:W-:Y:S01]  /*0b80*/  LOP3.LUT R4, R9, UR9, R4, 0x96, !PT ;  /* 0x0000000909047c12 */ /* 0x000fe2000f8e9604 */
[C---:B------:R-:W-:Y:S01]  /*0b90*/  IMAD.HI.U32 R5, R7.reuse, -0x326172a9, RZ ;  /* 0xcd9e8d5707057827 */ /* 0x040fe200078e00ff */
        /* <DEDUP_REMOVED lines=9> */
[----:B------:R-:W-:Y:S01]  /*0c30*/  UISETP.NE.AND.EX UP0, UPT, UR13, URZ, UPT, UP0 ;  /* 0x000000ff0d00728c */ /* 0x000fe2000bf05300 */
[----:B------:R-:W-:Y:S01]  /*0c40*/  STL.S16 [R1+0x24], R16 ;  /* 0x0000241001007387 */ /* 0x000fe20000100600 */
[----:B------:R-:W-:Y:S01]  /*0c50*/  IMAD.HI.U32 R8, R5, -0x2daee0ad, RZ ;  /* 0xd2511f5305087827 */ /* 0x000fe200078e00ff */
[----:B------:R-:W-:Y:S01]  /*0c60*/  LOP3.LUT R6, R7, UR15, R6, 0x96, !PT ;  /* 0x0000000f07067c12 */ /* 0x000fe2000f8e9606 */
[----:B------:R-:W0:Y:S01]  /*0c70*/  LDCU UR10, c[0x0][0x404] ;  /* 0x00008080ff0a77ac */ /* 0x000e220008000800 */
[----:B------:R-:W-:Y:S01]  /*0c80*/  STL.S16 [R1+0x20], R15 ;  /* 0x0000200f01007387 */ /* 0x000fe20000100600 */
[----:B------:R-:W-:Y:S01]  /*0c90*/  IMAD R10, R5, -0x2daee0ad, RZ ;  /* 0xd2511f53050a7824 */ /* 0x000fe200078e02ff */
[----:B------:R-:W-:Y:S01]  /*0ca0*/  LOP3.LUT R8, R9, UR8, R8, 0x96, !PT ;  /* 0x0000000809087c12 */ /* 0x000fe2000f8e9608 */
[----:B------:R-:W-:Y:S01]  /*0cb0*/  IMAD.HI.U32 R5, R6, -0x2daee0ad, RZ ;  /* 0xd2511f5306057827 */ /* 0x000fe200078e00ff */
[----:B------:R-:W-:Y:S01]  /*0cc0*/  PRMT R9, R181, 0x7632, R9 ;  /* 0x00007632b5097816 */ /* 0x000fe20000000009 */
[----:B------:R-:W-:Y:S01]  /*0cd0*/  STL.S16 [R1+0x1c], R14 ;  /* 0x00001c0e01007387 */ /* 0x000fe20000100600 */
[----:B------:R-:W-:Y:S01]  /*0ce0*/  LOP3.LUT R159, R159, 0x3, RZ, 0xc0, !PT ;  /* 0x000000039f9f7812 */ /* 0x000fe200078ec0ff */
[----:B------:R-:W-:Y:S01]  /*0cf0*/  IMAD R7, R4, -0x326172a9, RZ ;  /* 0xcd9e8d5704077824 */ /* 0x000fe200078e02ff */
[----:B------:R-:W-:Y:S01]  /*0d00*/  LOP3.LUT R10, R10, UR17, R5, 0x96, !PT ;  /* 0x000000110a0a7c12 */ /* 0x000fe2000f8e9605 */
[C---:B------:R-:W-:Y:S01]  /*0d10*/  IMAD.HI.U32 R4, R8.reuse, -0x326172a9, RZ ;  /* 0xcd9e8d5708047827 */ /* 0x040fe200078e00ff */
[----:B------:R-:W-:Y:S01]  /*0d20*/  PRMT R252, R179, 0x7632, R252 ;  /* 0x00007632b3fc7816 */ /* 0x000fe200000000fc */
[----:B------:R-:W1:Y:S01]  /*0d30*/  LDCU UR11, c[0x0][0x408] ;  /* 0x00008100ff0b77ac */ /* 0x000e620008000800 */
[----:B------:R-:W-:Y:S01]  /*0d40*/  PRMT R251, R199, 0x7632, R251 ;  /* 0x00007632c7fb7816 */ /* 0x000fe200000000fb */
[----:B------:R-:W-:Y:S01]  /*0d50*/  IMAD R8, R8, -0x326172a9, RZ ;  /* 0xcd9e8d5708087824 */ /* 0x000fe200078e02ff */
[----:B------:R-:W-:Y:S01]  /*0d60*/  LOP3.LUT R7, R7, UR16, R4, 0x96, !PT ;  /* 0x0000001007077c12 */ /* 0x000fe2000f8e9604 */
[----:B------:R-:W-:Y:S01]  /*0d70*/  IMAD.HI.U32 R157, R10, -0x326172a9, RZ ;  /* 0xcd9e8d570a9d7827 */ /* 0x000fe200078e00ff */
[----:B------:R-:W-:Y:S01]  /*0d80*/  PRMT R250, R178, 0x7632, R250 ;  /* 0x00007632b2fa7816 */ /* 0x000fe200000000fa */
[----:B------:R-:W2:Y:S01]  /*0d90*/  LDCU UR12, c[0x0][0x388] ;  /* 0x00007100ff0c77ac */ /* 0x000ea20008000800 */
[----:B------:R-:W-:Y:S01]  /*0da0*/  PRMT R249, R198, 0x7632, R249 ;  /* 0x00007632c6f97816 */ /* 0x000fe200000000f9 */
[--C-:B------:R-:W-:Y:S01]  /*0db0*/  IMAD.MOV.U32 R4, RZ, RZ, R13.reuse ;  /* 0x000000ffff047224 */ /* 0x100fe200078e000d */
        /* <DEDUP_REMOVED lines=9> */
[----:B------:R-:W-:Y:S01]  /*0e50*/  STL.S16 [R1+0x14], R12 ;  /* 0x0000140c01007387 */ /* 0x000fe20000100600 */
[----:B------:R-:W-:Y:S01]  /*0e60*/  PRMT R5, R192, 0x7632, R5 ;  /* 0x00007632c0057816 */ /* 0x000fe20000000005 */
[----:B------:R-:W-:Y:S01]  /*0e70*/  IMAD R156, R10, -0x326172a9, RZ ;  /* 0xcd9e8d570a9c7824 */ /* 0x000fe200078e02ff */
[----:B------:R-:W-:Y:S01]  /*0e80*/  PRMT R248, R177, 0x7632, R248 ;  /* 0x00007632b1f87816 */ /* 0x000fe200000000f8 */
[----:B------:R-:W-:Y:S01]  /*0e90*/  STL.S16 [R1+0x10], R11 ;  /* 0x0000100b01007387 */ /* 0x000fe20000100600 */
[----:B------:R-:W-:Y:S01]  /*0ea0*/  PRMT R247, R197, 0x7632, R247 ;  /* 0x00007632c5f77816 */ /* 0x000fe200000000f7 */
[----:B------:R-:W3:Y:S01]  /*0eb0*/  LDCU.U8 UR13, c[0x0][0x410] ;  /* 0x00008200ff0d77ac */ /* 0x000ee20008000000 */
[----:B------:R-:W-:Y:S01]  /*0ec0*/  PRMT R246, R176, 0x7632, R246 ;  /* 0x00007632b0f67816 */ /* 0x000fe200000000f6 */
[----:B------:R-:W-:Y:S01]  /*0ed0*/  STL.S16 [R1+0xc], R9 ;  /* 0x00000c0901007387 */ /* 0x000fe20000100600 */
[----:B------:R-:W-:Y:S01]  /*0ee0*/  PRMT R245, R196, 0x7632, R245 ;  /* 0x00007632c4f57816 */ /* 0x000fe200000000f5 */
[----:B------:R-:W4:Y:S01]  /*0ef0*/  LDCU UR14, c[0x0][0x448] ;  /* 0x00008900ff0e77ac */ /* 0x000f220008000800 */
[----:B------:R-:W-:Y:S01]  /*0f00*/  PRMT R244, R175, 0x7632, R244 ;  /* 0x00007632aff47816 */ /* 0x000fe200000000f4 */
[----:B------:R-:W-:Y:S01]  /*0f10*/  STL.S16 [R1+0x8], R8 ;  /* 0x0000080801007387 */ /* 0x000fe20000100600 */
[----:B------:R-:W-:Y:S01]  /*0f20*/  PRMT R243, R203, 0x7632, R243 ;  /* 0x00007632cbf37816 */ /* 0x000fe200000000f3 */
[----:B------:R-:W0:Y:S01]  /*0f30*/  LDCU.64 UR8, c[0x0][0x3a0] ;  /* 0x00007400ff0877ac */ /* 0x000e220008000a00 */
[----:B------:R-:W-:Y:S01]  /*0f40*/  PRMT R242, R174, 0x7632, R242 ;  /* 0x00007632aef27816 */ /* 0x000fe200000000f2 */
[----:B------:R-:W-:Y:S01]  /*0f50*/  STL.S16 [R1+0x4], R6 ;  /* 0x0000040601007387 */ /* 0x000fe20000100600 */
[----:B------:R-:W-:-:S02]  /*0f60*/  PRMT R241, R202, 0x7632, R241 ;  /* 0x00007632caf17816 */ /* 0x000fc400000000f1 */
[----:B------:R-:W-:Y:S01]  /*0f70*/  PRMT R240, R173, 0x7632, R240 ;  /* 0x00007632adf07816 */ /* 0x000fe200000000f0 */
[----:B------:R1:W-:Y:S01]  /*0f80*/  STL.S16 [R1], R5 ;  /* 0x0000000501007387 */ /* 0x0003e20000100600 */
[----:B------:R-:W-:Y:S02]  /*0f90*/  PRMT R239, R201, 0x7632, R239 ;  /* 0x00007632c9ef7816 */ /* 0x000fe400000000ef */
[----:B------:R-:W-:Y:S02]  /*0fa0*/  PRMT R238, R172, 0x7632, R238 ;  /* 0x00007632acee7816 */ /* 0x000fe400000000ee */
[----:B------:R-:W-:Y:S02]  /*0fb0*/  PRMT R237, R200, 0x7632, R237 ;  /* 0x00007632c8ed7816 */ /* 0x000fe400000000ed */
[----:B------:R-:W-:Y:S02]  /*0fc0*/  PRMT R236, R55, 0x7632, R236 ;  /* 0x0000763237ec7816 */ /* 0x000fe400000000ec */
[----:B------:R-:W-:Y:S01]  /*0fd0*/  PRMT R235, R54, 0x7632, R235 ;  /* 0x0000763236eb7816 */ /* 0x000fe200000000eb */
[----:B-1----:R-:W-:Y:S01]  /*0fe0*/  IMAD.MOV.U32 R5, RZ, RZ, RZ ;  /* 0x000000ffff057224 */ /* 0x002fe200078e00ff */
        /* <DEDUP_REMOVED lines=29> */
[----:B0-234-:R-:W-:-:S07]  /*11c0*/  PRMT R205, R80, 0x7632, R205 ;  /* 0x0000763250cd7816 */ /* 0x01dfce00000000cd */
.L_x_5168:
[----:B-1----:R-:W0:Y:S01]  /*11d0*/  S2R R10, SR_TID.X ;  /* 0x00000000000a7919 */ /* 0x002e220000002100 */
[----:B------:R-:W1:Y:S01]  /*11e0*/  @UP0 LDCU.64 UR16, c[0x0][0x3e0] ;  /* 0x00007c00ff1007ac */ /* 0x000e620008000a00 */
[----:B------:R-:W2:Y:S01]  /*11f0*/  LDC.64 R160, c[0x0][0x390] ;  /* 0x0000e400ffa07b82 */ /* 0x000ea20000000a00 */
[----:B------:R-:W-:Y:S01]  /*1200*/  IMAD R8, R2, UR12, RZ ;  /* 0x0000000c02087c24 */ /* 0x000fe2000f8e02ff */
[----:B------:R-:W-:Y:S02]  /*1210*/  PLOP3.LUT P0, PT, PT, PT, UP0, 0x80, 0x8 ;  /* 0x000000000008781c */ /* 0x000fe40003f0f008 */
[----:B------:R-:W-:Y:S02]  /*1220*/  PLOP3.LUT P1, PT, PT, PT, UP0, 0x80, 0x8 ;  /* 0x000000000008781c */ /* 0x000fe40003f2f008 */
[----:B------:R-:W-:-:S04]  /*1230*/  SHF.R.S32.HI R9, RZ, 0x1f, R8 ;  /* 0x0000001fff097819 */ /* 0x000fc80000011408 */
[----:B------:R-:W-:Y:S02]  /*1240*/  LEA.HI R9, R9, R8, RZ, 0x3 ;  /* 0x0000000809097211 */ /* 0x000fe400078f18ff */
[----:B-1----:R-:W-:Y:S01]  /*1250*/  MOV R6, UR16 ;  /* 0x0000001000067c02 */ /* 0x002fe20008000f00 */
[----:B------:R-:W-:-:S04]  /*1260*/  IMAD.U32 R7, RZ, RZ, UR17 ;  /* 0x00000011ff077e24 */ /* 0x000fc8000f8e00ff */
[----:B------:R-:W-:-:S06]  /*1270*/  @P0 IMAD.WIDE R6, R2, 0x2, R6 ;  /* 0x0000000202060825 */ /* 0x000fcc00078e0206 */
[----:B------:R-:W3:Y:S01]  /*1280*/  @P1 LDG.E.U16 R6, desc[UR6][R6.64] ;  /* 0x0000000606061981 */ /* 0x000ee2000c1e1500 */
[----:B0-----:R-:W-:-:S04]  /*1290*/  LOP3.LUT R8, R10, 0x1f, RZ, 0xc0, !PT ;  /* 0x0000001f0a087812 */ /* 0x001fc800078ec0ff */
[----:B------:R-:W-:-:S05]  /*12a0*/  LEA.HI.SX32 R17, R9, R8, 0x1d ;  /* 0x0000000809117211 */ /* 0x000fca00078feaff */
[----:B--2---:R-:W-:-:S06]  /*12b0*/  IMAD.WIDE.U32 R8, R17, 0x10, R160 ;  /* 0x0000001011087825 */ /* 0x004fcc00078e00a0 */
[----:B------:R-:W5:Y:S01]  /*12c0*/  LDG.E.128 R8, desc[UR6][R8.64] ;  /* 0x0000000608087981 */ /* 0x000f62000c1e1d00 */
[----:B------:R-:W-:Y:S01]  /*12d0*/  ISETP.NE.U32.AND P0, PT, RZ, UR8, PT ;  /* 0x00000008ff007c0c */ /* 0x000fe2000bf05070 */
[----:B------:R-:W-:Y:S01]  /*12e0*/  IMAD.U32 R35, RZ, RZ, UR5 ;  /* 0x00000005ff237e24 */ /* 0x000fe2000f8e00ff */
[----:B------:R-:W-:Y:S01]  /*12f0*/  PLOP3.LUT P1, PT, PT, PT, UP0, 0x80, 0x8 ;  /* 0x000000000008781c */ /* 0x000fe20003f2f008 */
[----:B------:R-:W-:Y:S01]  /*1300*/  IMAD.U32 R36, RZ, RZ, UR5 ;  /* 0x00000005ff247e24 */ /* 0x000fe2000f8e00ff */
[----:B------:R-:W-:Y:S01]  /*1310*/  ISETP.NE.AND.EX P0, PT, RZ, UR9, PT, P0 ;  /* 0x00000009ff007c0c */ /* 0x000fe2000bf05300 */
[----:B------:R-:W-:Y:S01]  /*1320*/  IMAD.U32 R38, RZ, RZ, UR5 ;  /* 0x00000005ff267e24 */ /* 0x000fe2000f8e00ff */
[----:B------:R-:W-:Y:S01]  /*1330*/  MOV R37, UR4 ;  /* 0x0000000400257c02 */ /* 0x000fe20008000f00 */
[----:B------:R-:W-:Y:S01]  /*1340*/  IMAD.U32 R39, RZ, RZ, UR4 ;  /* 0x00000004ff277e24 */ /* 0x000fe2000f8e00ff */
[----:B------:R-:W-:Y:S01]  /*1350*/  MOV R40, UR5 ;  /* 0x0000000500287c02 */ /* 0x000fe20008000f00 */
[----:B------:R-:W-:Y:S01]  /*1360*/  IMAD.U32 R41, RZ, RZ, UR4 ;  /* 0x00000004ff297e24 */ /* 0x000fe2000f8e00ff */
[----:B------:R-:W-:Y:S01]  /*1370*/  MOV R43, UR5 ;  /* 0x00000005002b7c02 */ /* 0x000fe20008000f00 */
[----:B------:R-:W-:-:S02]  /*1380*/  IMAD.U32 R42, RZ, RZ, UR4 ;  /* 0x00000004ff2a7e24 */ /* 0x000fc4000f8e00ff */
[----:B------:R-:W-:Y:S02]  /*1390*/  HFMA2 R204, -RZ, RZ, 0.1171875, 0 ;  /* 0x2f800000ffcc7431 */ /* 0x000fe400000001ff */
[----:B------:R-:W-:Y:S01]  /*13a0*/  IMAD.U32 R44, RZ, RZ, UR5 ;  /* 0x00000005ff2c7e24 */ /* 0x000fe2000f8e00ff */
[----:B------:R-:W-:Y:S01]  /*13b0*/  IADD3 R37, PT, PT, R37, 0x5384540f, RZ ;  /* 0x5384540f25257810 */ /* 0x000fe20007ffe0ff */
[----:B------:R-:W-:Y:S01]  /*13c0*/  IMAD.U32 R45, RZ, RZ, UR5 ;  /* 0x00000005ff2d7e24 */ /* 0x000fe2000f8e00ff */
[----:B------:R-:W-:Y:S01]  /*13d0*/  IADD3 R40, PT, PT, R40, -0x695add53, RZ ;  /* 0x96a522ad28287810 */ /* 0x000fe20007ffe0ff */
[----:B------:R-:W-:Y:S01]  /*13e0*/  IMAD.MOV.U32 R34, RZ, RZ, 0x3f800000 ;  /* 0x3f800000ff227424 */ /* 0x000fe200078e00ff */
[----:B------:R-:W-:Y:S01]  /*13f0*/  IADD3 R43, PT, PT, R43, -0x126145ec, RZ ;  /* 0xed9eba142b2b7810 */ /* 0x000fe20007ffe0ff */
[----:B------:R-:W-:Y:S02]  /*1400*/  VIADD R35, R35, 0x76cf5d0a ;  /* 0x76cf5d0a23237836 */ /* 0x000fe40000000000 */
[----:B------:R-:W-:-:S02]  /*1410*/  VIADD R36, R36, 0xbb67ae85 ;  /* 0xbb67ae8524247836 */ /* 0x000fc40000000000 */
[----:B------:R-:W-:Y:S02]  /*1420*/  VIADD R38, R38, 0xdb3d7428 ;  /* 0xdb3d742826267836 */ /* 0x000fe40000000000 */
[----:B------:R-:W-:Y:S02]  /*1430*/  VIADD R39, R39, 0xf1bbcdc8 ;  /* 0xf1bbcdc827277836 */ /* 0x000fe40000000000 */
[----:B------:R-:W-:Y:S02]  /*1440*/  VIADD R41, R41, 0x9e3779b9 ;  /* 0x9e3779b929297836 */ /* 0x000fe40000000000 */
[----:B------:R-:W-:Y:S02]  /*1450*/  VIADD R42, R42, 0xb54cda56 ;  /* 0xb54cda562a2a7836 */ /* 0x000fe40000000000 */
[----:B------:R-:W-:Y:S02]  /*1460*/  VIADD R44, R44, 0xa9066899 ;  /* 0xa90668992c2c7836 */ /* 0x000fe40000000000 */
[----:B------:R-:W-:Y:S01]  /*1470*/  VIADD R45, R45, 0x1fd5c5a3 ;  /* 0x1fd5c5a32d2d7836 */ /* 0x000fe20000000000 */
[----:B---3--:R-:W-:Y:S01]  /*1480*/  @P1 SHF.L.U32 R34, R6, 0x10, RZ ;  /* 0x0000001006221819 */ /* 0x008fe200000006ff */
[----:B------:R-:W-:Y:S06]  /*1490*/  @!P0 BRA `(.L_x_4512) ;  /* 0x0000002c00888947 */ /* 0x000fec0003800000 */
[----:B------:R-:W0:Y:S02]  /*14a0*/  LDC.64 R6, c[0x0][0x3a0] ;  /* 0x0000e800ff067b82 */ /* 0x000e240000000a00 */
[----:B0-----:R-:W-:-:S05]  /*14b0*/  IMAD.WIDE.U32 R6, R17, 0x10, R6 ;  /* 0x0000001011067825 */ /* 0x001fca00078e0006 */
[----:B------:R0:W5:Y:S01]  /*14c0*/  LDG.E.128 R48, desc[UR6][R6.64] ;  /* 0x0000000606307981 */ /* 0x000162000c1e1d00 */
[----:B------:R-:W-:Y:S01]  /*14d0*/  ISETP.NE.AND P1, PT, R159, 0x1, PT ;  /* 0x000000019f00780c */ /* 0x000fe20003f25270 */
[----:B------:R-:W-:Y:S01]  /*14e0*/  BSSY.RECONVERGENT B0, `(.L_x_4513) ;  /* 0x0000051000007945 */ /* 0x000fe20003800200 */
[----:B------:R-:W-:Y:S01]  /*14f0*/  MOV R14, 0x2 ;  /* 0x00000002000e7802 */ /* 0x000fe20000000f00 */
[----:B------:R-:W-:Y:S02]  /*1500*/  IMAD.MOV.U32 R13, RZ, RZ, R156 ;  /* 0x000000ffff0d7224 */ /* 0x000fe400078e009c */
[----:B------:R-:W-:-:S08]  /*1510*/  IMAD.MOV.U32 R12, RZ, RZ, R152 ;  /* 0x000000ffff0c7224 */ /* 0x000fd000078e0098 */
[----:B0-----:R-:W-:Y:S05]  /*1520*/  @!P1 BRA `(.L_x_4514) ;  /* 0x0000000400309947 */ /* 0x001fea0003800000 */
[----:B------:R-:W-:-:S04]  /*1530*/  MOV R6, 0x2 ;  /* 0x0000000200067802 */ /* 0x000fc80000000f00 */
[----:B------:R-:W-:-:S05]  /*1540*/  VIADDMNMX.U32 R6, R159, 0xfffffffe, R6, PT ;  /* 0xfffffffe9f067846 */ /* 0x000fca0003800006 */
[----:B------:R-:W-:-:S04]  /*1550*/  IMAD.SHL.U32 R12, R6, 0x4, RZ ;  /* 0x00000004060c7824 */ /* 0x000fc800078e00ff */
[----:B------:R-:W0:Y:S02]  /*1560*/  LDC R6, c[0x2][R12] ;  /* 0x008000000c067b82 */ /* 0x000e240000000800 */
[----:B0-----:R-:W-:-:S04]  /*1570*/  SHF.R.S32.HI R7, RZ, 0x1f, R6 ;  /* 0x0000001fff077819 */ /* 0x001fc80000011406 */
.L_x_71272:
[----:B------:R-:W-:Y:S05]  /*1580*/  BRX R6 -0x1590                                         (*"BRANCH_TARGETS .L_x_71273,.L_x_71274,.L_x_71275"*) ;  /* 0xffffffe8069c7949 */ /* 0x000fea000383ffff */
.L_x_71275:
[----:B------:R-:W-:Y:S01]  /*1590*/  VIADD R14, R159, 0x1 ;  /* 0x000000019f0e7836 */ /* 0x000fe20000000000 */
[----:B------:R-:W-:Y:S01]  /*15a0*/  MOV R12, R152 ;  /* 0x00000098000c7202 */ /* 0x000fe20000000f00 */
[----:B------:R-:W-:Y:S01]  /*15b0*/  IMAD.MOV.U32 R13, RZ, RZ, R157 ;  /* 0x000000ffff0d7224 */ /* 0x000fe200078e009d */
[----:B------:R-:W-:Y:S06]  /*15c0*/  BRA `(.L_x_4514) ;  /* 0x0000000400087947 */ /* 0x000fec0003800000 */
.L_x_71273:
[----:B------:R-:W-:Y:S02]  /*15d0*/  HFMA2 R14, -RZ, RZ, 0, 1.78813934326171875e-07 ;  /* 0x00000003ff0e7431 */ /* 0x000fe400000001ff */
[----:B------:R-:W-:Y:S02]  /*15e0*/  IMAD.MOV.U32 R12, RZ, RZ, R152 ;  /* 0x000000ffff0c7224 */ /* 0x000fe400078e0098 */
[----:B------:R-:W-:Y:S01]  /*15f0*/  IMAD.MOV.U32 R13, RZ, RZ, R158 ;  /* 0x000000ffff0d7224 */ /* 0x000fe200078e009e */
[----:B------:R-:W-:Y:S06]  /*1600*/  BRA `(.L_x_4514) ;  /* 0x0000000000f87947 */ /* 0x000fec0003800000 */
.L_x_71274:
        /* <DEDUP_REMOVED lines=13> */
.L_x_4516:
[----:B------:R-:W-:Y:S05]  /*16e0*/  BSYNC.RECONVERGENT B1 ;  /* 0x0000000000017941 */ /* 0x000fea0003800200 */
.L_x_4515:
[----:B------:R-:W-:Y:S01]  /*16f0*/  IMAD.WIDE.U32 R18, R0, -0x326172a9, RZ ;  /* 0xcd9e8d5700127825 */ /* 0x000fe200078e00ff */
[----:B------:R-:W-:Y:S01]  /*1700*/  LOP3.LUT R12, R5, UR5, R7, 0x96, !PT ;  /* 0x00000005050c7c12 */ /* 0x000fe2000f8e9607 */
[----:B------:R-:W-:Y:S02]  /*1710*/  UIADD3 UR15, UPT, UPT, UR4, 0x3c6ef372, URZ ;  /* 0x3c6ef372040f7890 */ /* 0x000fe4000fffe0ff */
[----:B------:R-:W-:Y:S01]  /*1720*/  UIADD3 UR16, UPT, UPT, UR5, 0x32370b8f, URZ ;  /* 0x32370b8f05107890 */ /* 0x000fe2000fffe0ff */
[----:B------:R-:W-:Y:S01]  /*1730*/  LOP3.LUT R14, R4, UR4, R19, 0x96, !PT ;  /* 0x00000004040e7c12 */ /* 0x000fe2000f8e9613 */
[----:B------:R-:W-:-:S04]  /*1740*/  IMAD.WIDE.U32 R12, R12, -0x326172a9, RZ ;  /* 0xcd9e8d570c0c7825 */ /* 0x000fc800078e00ff */
[----:B------:R-:W-:Y:S01]  /*1750*/  IMAD.WIDE.U32 R14, R14, -0x2daee0ad, RZ ;  /* 0xd2511f530e0e7825 */ /* 0x000fe200078e00ff */
[----:B------:R-:W-:-:S04]  /*1760*/  LOP3.LUT R7, R41, R18, R13, 0x96, !PT ;  /* 0x0000001229077212 */ /* 0x000fc800078e960d */
[----:B------:R-:W-:Y:S01]  /*1770*/  LOP3.LUT R18, R36, R6, R15, 0x96, !PT ;  /* 0x0000000624127212 */ /* 0x000fe200078e960f */
[----:B------:R-:W-:-:S04]  /*1780*/  IMAD.WIDE.U32 R6, R7, -0x2daee0ad, RZ ;  /* 0xd2511f5307067825 */ /* 0x000fc800078e00ff */
[----:B------:R-:W-:Y:S01]  /*1790*/  IMAD.WIDE.U32 R18, R18, -0x326172a9, RZ ;  /* 0xcd9e8d5712127825 */ /* 0x000fe200078e00ff */
[----:B------:R-:W-:-:S04]  /*17a0*/  LOP3.LUT R13, R35, R14, R7, 0x96, !PT ;  /* 0x0000000e230d7212 */ /* 0x000fc800078e9607 */
[----:B------:R-:W-:Y:S01]  /*17b0*/  LOP3.LUT R14, R12, UR15, R19, 0x96, !PT ;  /* 0x0000000f0c0e7c12 */ /* 0x000fe2000f8e9613 */
[----:B------:R-:W-:Y:S01]  /*17c0*/  UIADD3 UR15, UPT, UPT, UR4, -0x255992d5, URZ ;  /* 0xdaa66d2b040f7890 */ /* 0x000fe2000fffe0ff */
[----:B------:R-:W-:-:S04]  /*17d0*/  IMAD.WIDE.U32 R12, R13, -0x326172a9, RZ ;  /* 0xcd9e8d570d0c7825 */ /* 0x000fc800078e00ff */
[----:B------:R-:W-:Y:S01]  /*17e0*/  IMAD.WIDE.U32 R14, R14, -0x2daee0ad, RZ ;  /* 0xd2511f530e0e7825 */ /* 0x000fe200078e00ff */
[----:B------:R-:W-:Y:S01]  /*17f0*/  LOP3.LUT R7, R18, UR15, R13, 0x96, !PT ;  /* 0x0000000f12077c12 */ /* 0x000fe2000f8e960d */
[----:B------:R-:W-:-:S03]  /*1800*/  UIADD3 UR15, UPT, UPT, UR4, 0x78dde6e4, URZ ;  /* 0x78dde6e4040f7890 */ /* 0x000fc6000fffe0ff */
[----:B------:R-:W-:Y:S01]  /*1810*/  LOP3.LUT R18, R6, UR16, R15, 0x96, !PT ;  /* 0x0000001006127c12 */ /* 0x000fe2000f8e960f */
[----:B------:R-:W-:-:S04]  /*1820*/  IMAD.WIDE.U32 R6, R7, -0x2daee0ad, RZ ;  /* 0xd2511f5307067825 */ /* 0x000fc800078e00ff */
[----:B------:R-:W-:Y:S01]  /*1830*/  IMAD.WIDE.U32 R18, R18, -0x326172a9, RZ ;  /* 0xcd9e8d5712127825 */ /* 0x000fe200078e00ff */
[----:B------:R-:W-:-:S04]  /*1840*/  LOP3.LUT R13, R43, R14, R7, 0x96, !PT ;  /* 0x0000000e2b0d7212 */ /* 0x000fc800078e9607 */
[----:B------:R-:W-:Y:S01]  /*1850*/  LOP3.LUT R14, R12, UR15, R19, 0x96, !PT ;  /* 0x0000000f0c0e7c12 */ /* 0x000fe2000f8e9613 */
[----:B------:R-:W-:Y:S01]  /*1860*/  UIADD3 UR15, UPT, UPT, UR4, 0x1715609d, URZ ;  /* 0x1715609d040f7890 */ /* 0x000fe2000fffe0ff */
[----:B------:R-:W-:-:S04]  /*1870*/  IMAD.WIDE.U32 R12, R13, -0x326172a9, RZ ;  /* 0xcd9e8d570d0c7825 */ /* 0x000fc800078e00ff */
[----:B------:R-:W-:Y:S01]  /*1880*/  IMAD.WIDE.U32 R14, R14, -0x2daee0ad, RZ ;  /* 0xd2511f530e0e7825 */ /* 0x000fe200078e00ff */
[----:B------:R-:W-:Y:S01]  /*1890*/  LOP3.LUT R7, R18, UR15, R13, 0x96, !PT ;  /* 0x0000000f12077c12 */ /* 0x000fe2000f8e960d */
[----:B------:R-:W-:-:S03]  /*18a0*/  UIADD3 UR15, UPT, UPT, UR5, 0x646e171e, URZ ;  /* 0x646e171e050f7890 */ /* 0x000fc6000fffe0ff */
[----:B------:R-:W-:Y:S01]  /*18b0*/  LOP3.LUT R18, R44, R6, R15, 0x96, !PT ;  /* 0x000000062c127212 */ /* 0x000fe200078e960f */
[----:B------:R-:W-:-:S04]  /*18c0*/  IMAD.WIDE.U32 R6, R7, -0x2daee0ad, RZ ;  /* 0xd2511f5307067825 */ /* 0x000fc800078e00ff */
[----:B------:R-:W-:Y:S01]  /*18d0*/  IMAD.WIDE.U32 R18, R18, -0x326172a9, RZ ;  /* 0xcd9e8d5712127825 */ /* 0x000fe200078e00ff */
[----:B------:R-:W-:Y:S01]  /*18e0*/  LOP3.LUT R13, R14, UR15, R7, 0x96, !PT ;  /* 0x0000000f0e0d7c12 */ /* 0x000fe2000f8e9607 */
[----:B------:R-:W-:-:S03]  /*18f0*/  UIADD3 UR15, UPT, UPT, UR4, -0x700cb87f, URZ ;  /* 0x8ff34781040f7890 */ /* 0x000fc6000fffe0ff */
[----:B------:R-:W-:Y:S01]  /*1900*/  LOP3.LUT R14, R42, R12, R19, 0x96, !PT ;  /* 0x0000000c2a0e7212 */ /* 0x000fe200078e9613 */
[----:B------:R-:W-:-:S04]  /*1910*/  IMAD.WIDE.U32 R12, R13, -0x326172a9, RZ ;  /* 0xcd9e8d570d0c7825 */ /* 0x000fc800078e00ff */
[----:B------:R-:W-:Y:S01]  /*1920*/  IMAD.WIDE.U32 R14, R14, -0x2daee0ad, RZ ;  /* 0xd2511f530e0e7825 */ /* 0x000fe200078e00ff */
[----:B------:R-:W-:-:S04]  /*1930*/  LOP3.LUT R158, R37, R18, R13, 0x96, !PT ;  /* 0x00000012259e7212 */ /* 0x000fc800078e960d */
[----:B------:R-:W-:Y:S01]  /*1940*/  LOP3.LUT R6, R45, R6, R15, 0x96, !PT ;  /* 0x000000062d067212 */ /* 0x000fe200078e960f */
[----:B------:R-:W-:-:S04]  /*1950*/  IMAD.WIDE.U32 R158, R158, -0x2daee0ad, RZ ;  /* 0xd2511f539e9e7825 */ /* 0x000fc800078e00ff */
[----:B------:R-:W-:Y:S01]  /*1960*/  IMAD.WIDE.U32 R6, R6, -0x326172a9, RZ ;  /* 0xcd9e8d5706067825 */ /* 0x000fe200078e00ff */
[----:B------:R-:W-:-:S03]  /*1970*/  LOP3.LUT R156, R38, R14, R159, 0x96, !PT ;  /* 0x0000000e269c7212 */ /* 0x000fc600078e969f */
[----:B------:R-:W-:Y:S01]  /*1980*/  IMAD.MOV.U32 R14, RZ, RZ, RZ ;  /* 0x000000ffff0e7224 */ /* 0x000fe200078e00ff */
[----:B------:R-:W-:Y:S01]  /*1990*/  LOP3.LUT R12, R39, R12, R7, 0x96, !PT ;  /* 0x0000000c270c7212 */ /* 0x000fe200078e9607 */
[----:B------:R-:W-:-:S04]  /*19a0*/  IMAD.WIDE.U32 R156, R156, -0x326172a9, RZ ;  /* 0xcd9e8d579c9c7825 */ /* 0x000fc800078e00ff */
[----:B------:R-:W-:Y:S01]  /*19b0*/  IMAD.WIDE.U32 R12, R12, -0x2daee0ad, RZ ;  /* 0xd2511f530c0c7825 */ /* 0x000fe200078e00ff */
[----:B------:R-:W-:-:S04]  /*19c0*/  LOP3.LUT R157, R6, UR15, R157, 0x96, !PT ;  /* 0x0000000f069d7c12 */ /* 0x000fc8000f8e969d */
[----:B------:R-:W-:Y:S02]  /*19d0*/  LOP3.LUT R158, R40, R158, R13, 0x96, !PT ;  /* 0x0000009e289e7212 */ /* 0x000fe400078e960d */
[----:B------:R-:W-:-:S07]  /*19e0*/  MOV R13, R152 ;  /* 0x00000098000d7202 */ /* 0x000fce0000000f00 */
.L_x_4514:
[----:B------:R-:W-:Y:S05]  /*19f0*/  BSYNC.RECONVERGENT B0 ;  /* 0x0000000000007941 */ /* 0x000fea0003800200 */
.L_x_4513:
[----:B------:R-:W-:Y:S01]  /*1a00*/  I2FP.F32.U32 R7, R13 ;  /* 0x0000000d00077245 */ /* 0x000fe20000201000 */
[----:B-----5:R-:W-:Y:S01]  /*1a10*/  IMAD.U32 R13, R8, 0x10000, RZ ;  /* 0x00010000080d7824 */ /* 0x020fe200078e00ff */
[----:B------:R-:W-:Y:S01]  /*1a20*/  MOV R46, UR11 ;  /* 0x0000000b002e7c02 */ /* 0x000fe20008000f00 */
[----:B------:R-:W-:Y:S01]  /*1a30*/  IMAD.U32 R47, RZ, RZ, UR10 ;  /* 0x0000000aff2f7e24 */ /* 0x000fe2000f8e00ff */
[----:B------:R-:W-:Y:S01]  /*1a40*/  ISETP.NE.AND P2, PT, R14, 0x1, PT ;  /* 0x000000010e00780c */ /* 0x000fe20003f45270 */
[----:B------:R-:W-:Y:S01]  /*1a50*/  FFMA.FTZ R6, R7, R204, 1.1641532182693481445e-10 ;  /* 0x2f00000007067423 */ /* 0x000fe200000100cc */
[----:B------:R-:W-:Y:S01]  /*1a60*/  FMUL.FTZ R13, R13, R34 ;  /* 0x000000220d0d7220 */ /* 0x000fe20000410000 */
[----:B------:R-:W-:Y:S01]  /*1a70*/  SHF.L.U32 R18, R48, 0x10, RZ ;  /* 0x0000001030127819 */ /* 0x000fe200000006ff */
[----:B------:R-:W-:Y:S01]  /*1a80*/  BSSY.RECONVERGENT B0, `(.L_x_4517) ;  /* 0x0000054000007945 */ /* 0x000fe20003800200 */
[----:B------:R-:W-:Y:S01]  /*1a90*/  PRMT R8, R8, 0x7632, R8 ;  /* 0x0000763208087816 */ /* 0x000fe20000000008 */
[----:B------:R-:W-:Y:S01]  /*1aa0*/  FMUL.FTZ R13, R13, R46 ;  /* 0x0000002e0d0d7220 */ /* 0x000fe20000410000 */
[----:B------:R-:W-:Y:S01]  /*1ab0*/  FSETP.GTU.FTZ.AND P1, PT, R6, R47, PT ;  /* 0x0000002f0600720b */ /* 0x000fe20003f3c000 */
[----:B------:R-:W-:-:S03]  /*1ac0*/  IMAD.U32 R6, R80, 0x10000, RZ ;  /* 0x0001000050067824 */ /* 0x000fc600078e00ff */
[----:B------:R-:W-:Y:S02]  /*1ad0*/  FSEL R13, R13, RZ, !P1 ;  /* 0x000000ff0d0d7208 */ /* 0x000fe40004800000 */
[----:B------:R-:W-:-:S03]  /*1ae0*/  PLOP3.LUT P1, PT, P1, PT, PT, 0x8, 0x80 ;  /* 0x000000000080781c */ /* 0x000fc60000f2e170 */
[----:B------:R-:W-:Y:S01]  /*1af0*/  FFMA.FTZ R13, R13, R6, R18 ;  /* 0x000000060d0d7223 */ /* 0x000fe20000010012 */
[----:B------:R-:W-:Y:S01]  /*1b00*/  P2R R7, PR, RZ, 0x2 ;  /* 0x00000002ff077803 */ /* 0x000fe20000000000 */
[----:B------:R-:W-:Y:S02]  /*1b10*/  IMAD.MOV.U32 R18, RZ, RZ, 0x2 ;  /* 0x00000002ff127424 */ /* 0x000fe400078e00ff */
[----:B------:R-:W-:Y:S01]  /*1b20*/  IMAD.MOV.U32 R6, RZ, RZ, R156 ;  /* 0x000000ffff067224 */ /* 0x000fe200078e009c */
        /* <DEDUP_REMOVED lines=10> */
.L_x_4519:
        /* <DEDUP_REMOVED lines=13> */
.L_x_4521:
[----:B------:R-:W-:Y:S05]  /*1ca0*/  BSYNC.RECONVERGENT B1 ;  /* 0x0000000000017941 */ /* 0x000fea0003800200 */
.L_x_4520:
[----:B------:R-:W-:Y:S01]  /*1cb0*/  IMAD.WIDE.U32 R22, R0, -0x326172a9, RZ ;  /* 0xcd9e8d5700167825 */ /* 0x000fe200078e00ff */
[----:B------:R-:W-:Y:S01]  /*1cc0*/  LOP3.LUT R14, R5, UR5, R19, 0x96, !PT ;  /* 0x00000005050e7c12 */ /* 0x000fe2000f8e9613 */
[----:B------:R-:W-:Y:S01]  /*1cd0*/  UIADD3 UR15, UPT, UPT, UR4, 0x3c6ef372, URZ ;  /* 0x3c6ef372040f7890 */ /* 0x000fe2000fffe0ff */
[----:B------:R-:W-:Y:S01]  /*1ce0*/  MOV R6, R12 ;  /* 0x0000000c00067202 */ /* 0x000fe20000000f00 */
        /* <DEDUP_REMOVED lines=37> */
[----:B------:R-:W-:-:S04]  /*1f40*/  LOP3.LUT R156, R38, R20, R159, 0x96, !PT ;  /* 0x00000014269c7212 */ /* 0x000fc800078e969f */
[----:B------:R-:W-:Y:S01]  /*1f50*/  LOP3.LUT R14, R39, R14, R19, 0x96, !PT ;  /* 0x0000000e270e7212 */ /* 0x000fe200078e9613 */
[----:B------:R-:W-:-:S04]  /*1f60*/  IMAD.WIDE.U32 R156, R156, -0x326172a9, RZ ;  /* 0xcd9e8d579c9c7825 */ /* 0x000fc800078e00ff */
[----:B------:R-:W-:Y:S01]  /*1f70*/  IMAD.WIDE.U32 R14, R14, -0x2daee0ad, RZ ;  /* 0xd2511f530e0e7825 */ /* 0x000fe200078e00ff */
[----:B------:R-:W-:-:S03]  /*1f80*/  LOP3.LUT R157, R18, UR15, R157, 0x96, !PT ;  /* 0x0000000f129d7c12 */ /* 0x000fc6000f8e969d */
[----:B------:R-:W-:Y:S01]  /*1f90*/  IMAD.MOV.U32 R12, RZ, RZ, R14 ;  /* 0x000000ffff0c7224 */ /* 0x000fe200078e000e */
[----:B------:R-:W-:Y:S01]  /*1fa0*/  LOP3.LUT R158, R40, R158, R15, 0x96, !PT ;  /* 0x0000009e289e7212 */ /* 0x000fe200078e960f */
[----:B------:R-:W-:-:S07]  /*1fb0*/  IMAD.MOV.U32 R18, RZ, RZ, RZ ;  /* 0x000000ffff127224 */ /* 0x000fce00078e00ff */
.L_x_4518:
[----:B------:R-:W-:Y:S05]  /*1fc0*/  BSYNC.RECONVERGENT B0 ;  /* 0x0000000000007941 */ /* 0x000fea0003800200 */
.L_x_4517:
[----:B------:R-:W-:Y:S01]  /*1fd0*/  I2FP.F32.U32 R15, R6 ;  /* 0x00000006000f7245 */ /* 0x000fe20000201000 */
[----:B------:R-:W-:Y:S01]  /*1fe0*/  BSSY.RECONVERGENT B0, `(.L_x_4522) ;  /* 0x0000059000007945 */ /* 0x000fe20003800200 */
[----:B------:R-:W-:Y:S01]  /*1ff0*/  SHF.L.U32 R19, R8, 0x10, RZ ;  /* 0x0000001008137819 */ /* 0x000fe200000006ff */
[----:B------:R-:W-:Y:S01]  /*2000*/  HFMA2 R20, -RZ, RZ, 0, 1.1920928955078125e-07 ;  /* 0x00000002ff147431 */ /* 0x000fe200000001ff */
[----:B------:R-:W-:Y:S01]  /*2010*/  PRMT R8, R48, 0x7632, R8 ;  /* 0x0000763230087816 */ /* 0x000fe20000000008 */
[----:B------:R-:W-:Y:S01]  /*2020*/  FFMA.FTZ R6, R15, R204, 1.1641532182693481445e-10 ;  /* 0x2f0000000f067423 */ /* 0x000fe200000100cc */
[----:B------:R-:W-:Y:S01]  /*2030*/  ISETP.NE.AND P2, PT, R18, 0x1, PT ;  /* 0x000000011200780c */ /* 0x000fe20003f45270 */
[----:B------:R-:W-:Y:S01]  /*2040*/  FMUL.FTZ R19, R19, R34 ;  /* 0x0000002213137220 */ /* 0x000fe20000410000 */
[----:B------:R-:W-:Y:S02]  /*2050*/  IMAD.U32 R15, R205, 0x10000, RZ ;  /* 0x00010000cd0f7824 */ /* 0x000fe400078e00ff */
[----:B------:R-:W-:Y:S01]  /*2060*/  FSETP.GTU.FTZ.AND P1, PT, R6, R47, PT ;  /* 0x0000002f0600720b */ /* 0x000fe20003f3c000 */
[----:B------:R-:W-:Y:S01]  /*2070*/  FMUL.FTZ R19, R19, R46 ;  /* 0x0000002e13137220 */ /* 0x000fe20000410000 */
[----:B------:R-:W-:-:S04]  /*2080*/  IMAD.U32 R21, R8, 0x10000, RZ ;  /* 0x0001000008157824 */ /* 0x000fc800078e00ff */
[----:B------:R-:W-:Y:S02]  /*2090*/  FSEL R8, R19, RZ, !P1 ;  /* 0x000000ff13087208 */ /* 0x000fe40004800000 */
[----:B------:R-:W-:-:S03]  /*20a0*/  PLOP3.LUT P1, PT, P1, PT, PT, 0x8, 0x80 ;  /* 0x000000000080781c */ /* 0x000fc60000f2e170 */
[----:B------:R-:W-:Y:S01]  /*20b0*/  FFMA.FTZ R8, R8, R15, R21 ;  /* 0x0000000f08087223 */ /* 0x000fe20000010015 */
[----:B------:R-:W-:Y:S01]  /*20c0*/  P2R R6, PR, RZ, 0x2 ;  /* 0x00000002ff067803 */ /* 0x000fe20000000000 */
        /* <DEDUP_REMOVED lines=11> */
.L_x_4524:
        /* <DEDUP_REMOVED lines=13> */
.L_x_4526:
[----:B------:R-:W-:Y:S05]  /*2250*/  BSYNC.RECONVERGENT B1 ;  /* 0x0000000000017941 */ /* 0x000fea0003800200 */
.L_x_4525:
        /* <DEDUP_REMOVED lines=46> */
[----:B------:R-:W-:Y:S01]  /*2540*/  LOP3.LUT R158, R40, R158, R15, 0x96, !PT ;  /* 0x0000009e289e7212 */ /* 0x000fe200078e960f */
[----:B------:R-:W-:Y:S01]  /*2550*/  IMAD.MOV.U32 R15, RZ, RZ, R12 ;  /* 0x000000ffff0f7224 */ /* 0x000fe200078e000c */
[----:B------:R-:W-:-:S07]  /*2560*/  MOV R12, R14 ;  /* 0x0000000e000c7202 */ /* 0x000fce0000000f00 */
.L_x_4523:
[----:B------:R-:W-:Y:S05]  /*2570*/  BSYNC.RECONVERGENT B0 ;  /* 0x0000000000007941 */ /* 0x000fea0003800200 */
.L_x_4522:
[----:B------:R-:W-:Y:S01]  /*2580*/  I2FP.F32.U32 R15, R15 ;  /* 0x0000000f000f7245 */ /* 0x000fe20000201000 */
[----:B------:R-:W-:Y:S01]  /*2590*/  IMAD.U32 R19, R9, 0x10000, RZ ;  /* 0x0001000009137824 */ /* 0x000fe200078e00ff */
[----:B------:R-:W-:Y:S01]  /*25a0*/  ISETP.NE.AND P2, PT, R20, 0x1, PT ;  /* 0x000000011400780c */ /* 0x000fe20003f45270 */
[----:B------:R-:W-:Y:S01]  /*25b0*/  IMAD.U32 R21, R49, 0x10000, RZ ;  /* 0x0001000031157824 */ /* 0x000fe200078e00ff */
[----:B------:R-:W-:Y:S01]  /*25c0*/  BSSY.RECONVERGENT B0, `(.L_x_4527) ;  /* 0x0000055000007945 */ /* 0x000fe20003800200 */
[----:B------:R-:W-:Y:S01]  /*25d0*/  FFMA.FTZ R14, R15, R204, 1.1641532182693481445e-10 ;  /* 0x2f0000000f0e7423 */ /* 0x000fe200000100cc */
[----:B------:R-:W-:Y:S01]  /*25e0*/  FMUL.FTZ R19, R19, R34 ;  /* 0x0000002213137220 */ /* 0x000fe20000410000 */
[----:B------:R-:W-:Y:S02]  /*25f0*/  SHF.L.U32 R15, R81, 0x10, RZ ;  /* 0x00000010510f7819 */ /* 0x000fe400000006ff */
[----:B------:R-:W-:Y:S01]  /*2600*/  PRMT R9, R9, 0x7632, R9 ;  /* 0x0000763209097816 */ /* 0x000fe20000000009 */
[----:B------:R-:W-:Y:S01]  /*2610*/  FMUL.FTZ R19, R19, R46 ;  /* 0x0000002e13137220 */ /* 0x000fe20000410000 */
[----:B------:R-:W-:-:S04]  /*2620*/  FSETP.GTU.FTZ.AND P1, PT, R14, R47, PT ;  /* 0x0000002f0e00720b */ /* 0x000fc80003f3c000 */
[----:B------:R-:W-:Y:S01]  /*2630*/  FSEL R14, R19, RZ, !P1 ;  /* 0x000000ff130e7208 */ /* 0x000fe20004800000 */
[----:B------:R-:W-:Y:S01]  /*2640*/  IMAD.MOV.U32 R19, RZ, RZ, 0x2 ;  /* 0x00000002ff137424 */ /* 0x000fe200078e00ff */
        /* <DEDUP_REMOVED lines=13> */
.L_x_4529:
        /* <DEDUP_REMOVED lines=13> */
.L_x_4531:
[----:B------:R-:W-:Y:S05]  /*27f0*/  BSYNC.RECONVERGENT B1 ;  /* 0x0000000000017941 */ /* 0x000fea0003800200 */
.L_x_4530:
[----:B------:R-:W-:Y:S01]  /*2800*/  IMAD.WIDE.U32 R24, R0, -0x326172a9, RZ ;  /* 0xcd9e8d5700187825 */ /* 0x000fe200078e00ff */
[----:B------:R-:W-:Y:S01]  /*2810*/  LOP3.LUT R18, R5, UR5, R21, 0x96, !PT ;  /* 0x0000000505127c12 */ /* 0x000fe2000f8e9615 */
[----:B------:R-:W-:Y:S02]  /*2820*/  UIADD3 UR15, UPT, UPT, UR4, 0x3c6ef372, URZ ;  /* 0x3c6ef372040f7890 */ /* 0x000fe4000fffe0ff */
[----:B------:R-:W-:Y:S01]  /*2830*/  UIADD3 UR16, UPT, UPT, UR5, 0x32370b8f, URZ ;  /* 0x32370b8f05107890 */ /* 0x000fe2000fffe0ff */
[----:B------:R-:W-:Y:S01]  /*2840*/  LOP3.LUT R22, R4, UR4, R25, 0x96, !PT ;  /* 0x0000000404167c12 */ /* 0x000fe2000f8e9619 */
[----:B------:R-:W-:-:S04]  /*2850*/  IMAD.WIDE.U32 R18, R18, -0x326172a9, RZ ;  /* 0xcd9e8d5712127825 */ /* 0x000fc800078e00ff */
[----:B------:R-:W-:Y:S01]  /*2860*/  IMAD.WIDE.U32 R22, R22, -0x2daee0ad, RZ ;  /* 0xd2511f5316167825 */ /* 0x000fe200078e00ff */
[----:B------:R-:W-:-:S03]  /*2870*/  LOP3.LUT R21, R41, R24, R19, 0x96, !PT ;  /* 0x0000001829157212 */ /* 0x000fc600078e9613 */
[----:B------:R-:W-:Y:S01]  /*2880*/  IMAD.MOV.U32 R15, RZ, RZ, R12 ;  /* 0x000000ffff0f7224 */ /* 0x000fe200078e000c */
        /* <DEDUP_REMOVED lines=39> */
[----:B------:R-:W-:-:S07]  /*2b00*/  HFMA2 R19, -RZ, RZ, 0, 0 ;  /* 0x00000000ff137431 */ /* 0x000fce00000001ff */
.L_x_4528:
[----:B------:R-:W-:Y:S05]  /*2b10*/  BSYNC.RECONVERGENT B0 ;  /* 0x0000000000007941 */ /* 0x000fea0003800200 */
.L_x_4527:
[----:B------:R-:W-:Y:S01]  /*2b20*/  I2FP.F32.U32 R15, R15 ;  /* 0x0000000f000f7245 */ /* 0x000fe20000201000 */
[----:B------:R-:W-:Y:S01]  /*2b30*/  IMAD.U32 R9, R9, 0x10000, RZ ;  /* 0x0001000009097824 */ /* 0x000fe200078e00ff */
[----:B------:R-:W-:Y:S01]  /*2b40*/  ISETP.NE.AND P3, PT, R19, 0x1, PT ;  /* 0x000000011300780c */ /* 0x000fe20003f65270 */
[----:B------:R-:W-:Y:S01]  /*2b50*/  BSSY.RECONVERGENT B0, `(.L_x_4532) ;  /* 0x0000056000007945 */ /* 0x000fe20003800200 */
[----:B------:R-:W-:Y:S02]  /*2b60*/  IMAD.MOV.U32 R21, RZ, RZ, 0x2 ;  /* 0x00000002ff157424 */ /* 0x000fe400078e00ff */
[----:B------:R-:W-:Y:S01]  /*2b70*/  FFMA.FTZ R18, R15, R204, 1.1641532182693481445e-10 ;  /* 0x2f0000000f127423 */ /* 0x000fe200000100cc */
[----:B------:R-:W-:Y:S01]  /*2b80*/  FMUL.FTZ R9, R9, R34 ;  /* 0x0000002209097220 */ /* 0x000fe20000410000 */
[----:B------:R-:W-:-:S03]  /*2b90*/  PRMT R15, R49, 0x7632, R15 ;  /* 0x00007632310f7816 */ /* 0x000fc6000000000f */
[----:B------:R-:W-:Y:S01]  /*2ba0*/  FMUL.FTZ R9, R9, R46 ;  /* 0x0000002e09097220 */ /* 0x000fe20000410000 */
[----:B------:R-:W-:Y:S01]  /*2bb0*/  FSETP.GTU.FTZ.AND P2, PT, R18, R47, PT ;  /* 0x0000002f1200720b */ /* 0x000fe20003f5c000 */
[----:B------:R-:W-:Y:S01]  /*2bc0*/  IMAD.U32 R18, R206, 0x10000, RZ ;  /* 0x00010000ce127824 */ /* 0x000fe200078e00ff */
[----:B------:R-:W-:Y:S01]  /*2bd0*/  SHF.L.U32 R20, R15, 0x10, RZ ;  /* 0x000000100f147819 */ /* 0x000fe200000006ff */
[----:B------:R-:W-:Y:S01]  /*2be0*/  IMAD.MOV.U32 R15, RZ, RZ, R156 ;  /* 0x000000ffff0f7224 */ /* 0x000fe200078e009c */
[----:B------:R-:W-:Y:S02]  /*2bf0*/  FSEL R9, R9, RZ, !P2 ;  /* 0x000000ff09097208 */ /* 0x000fe40005000000 */
[----:B------:R-:W-:-:S03]  /*2c00*/  PLOP3.LUT P2, PT, P2, PT, PT, 0x8, 0x80 ;  /* 0x000000000080781c */ /* 0x000fc6000174e170 */
[----:B------:R-:W-:-:S05]  /*2c10*/  FFMA.FTZ R9, R9, R18, R20 ;  /* 0x0000001209097223 */ /* 0x000fca0000010014 */
        /* <DEDUP_REMOVED lines=10> */
.L_x_4534:
        /* <DEDUP_REMOVED lines=13> */
.L_x_4536:
[----:B------:R-:W-:Y:S05]  /*2d90*/  BSYNC.RECONVERGENT B1 ;  /* 0x0000000000017941 */ /* 0x000fea0003800200 */
.L_x_4535:
        /* <DEDUP_REMOVED lines=49> */
.L_x_4533:
[----:B------:R-:W-:Y:S05]  /*30b0*/  BSYNC.RECONVERGENT B0 ;  /* 0x0000000000007941 */ /* 0x000fea0003800200 */
.L_x_4532:
[----:B------:R-:W-:Y:S01]  /*30c0*/  I2FP.F32.U32 R15, R15 ;  /* 0x0000000f000f7245 */ /* 0x000fe20000201000 */
[----:B------:R-:W-:Y:S01]  /*30d0*/  IMAD.U32 R20, R50, 0x10000, RZ ;  /* 0x0001000032147824 */ /* 0x000fe200078e00ff */
[C---:B------:R-:W-:Y:S01]  /*30e0*/  SHF.L.U32 R19, R10.reuse, 0x10, RZ ;  /* 0x000000100a137819 */ /* 0x040fe200000006ff */
[----:B------:R-:W-:Y:S01]  /*30f0*/  BSSY.RECONVERGENT B0, `(.L_x_4537) ;  /* 0x0000056000007945 */ /* 0x000fe20003800200 */
[----:B------:R-:W-:Y:S01]  /*3100*/  ISETP.NE.AND P4, PT, R21, 0x1, PT ;  /* 0x000000011500780c */ /* 0x000fe20003f85270 */
[----:B------:R-:W-:Y:S01]  /*3110*/  FFMA.FTZ R18, R15, R204, 1.1641532182693481445e-10 ;  /* 0x2f0000000f127423 */ /* 0x000fe200000100cc */
[----:B------:R-:W-:Y:S01]  /*3120*/  PRMT R10, R10, 0x7632, R10 ;  /* 0x000076320a0a7816 */ /* 0x000fe2000000000a */
[----:B------:R-:W-:-:S03]  /*3130*/  FMUL.FTZ R19, R19, R34 ;  /* 0x0000002213137220 */ /* 0x000fc60000410000 */
[----:B------:R-:W-:Y:S01]  /*3140*/  FSETP.GTU.FTZ.AND P3, PT, R18, R47, PT ;  /* 0x0000002f1200720b */ /* 0x000fe20003f7c000 */
[----:B------:R-:W-:Y:S01]  /*3150*/  FMUL.FTZ R19, R19, R46 ;  /* 0x0000002e13137220 */ /* 0x000fe20000410000 */
[----:B------:R-:W-:-:S04]  /*3160*/  IMAD.U32 R18, R82, 0x10000, RZ ;  /* 0x0001000052127824 */ /* 0x000fc800078e00ff */
[----:B------:R-:W-:Y:S01]  /*3170*/  FSEL R15, R19, RZ, !P3 ;  /* 0x000000ff130f7208 */ /* 0x000fe20005800000 */
[----:B------:R-:W-:Y:S01]  /*3180*/  IMAD.MOV.U32 R19, RZ, RZ, R156 ;  /* 0x000000ffff137224 */ /* 0x000fe200078e009c */
[----:B------:R-:W-:-:S03]  /*3190*/  PLOP3.LUT P3, PT, P3, PT, PT, 0x8, 0x80 ;  /* 0x000000000080781c */ /* 0x000fc60001f6e170 */
[----:B------:R-:W-:Y:S01]  /*31a0*/  FFMA.FTZ R15, R15, R18, R20 ;  /* 0x000000120f0f7223 */ /* 0x000fe20000010014 */
        /* <DEDUP_REMOVED lines=11> */
.L_x_4539:
        /* <DEDUP_REMOVED lines=13> */
.L_x_4541:
[----:B------:R-:W-:Y:S05]  /*3330*/  BSYNC.RECONVERGENT B1 ;  /* 0x0000000000017941 */ /* 0x000fea0003800200 */
.L_x_4540:
        /* <DEDUP_REMOVED lines=45> */
[----:B------:R-:W-:Y:S01]  /*3610*/  IMAD.MOV.U32 R20, RZ, RZ, RZ ;  /* 0x000000ffff147224 */ /* 0x000fe200078e00ff */
[----:B------:R-:W-:Y:S01]  /*3620*/  LOP3.LUT R158, R40, R158, R19, 0x96, !PT ;  /* 0x0000009e289e7212 */ /* 0x000fe200078e9613 */
[----:B------:R-:W-:Y:S01]  /*3630*/  IMAD.MOV.U32 R19, RZ, RZ, R12 ;  /* 0x000000ffff137224 */ /* 0x000fe200078e000c */
[----:B------:R-:W-:-:S07]  /*3640*/  MOV R12, R18 ;  /* 0x00000012000c7202 */ /* 0x000fce0000000f00 */
.L_x_4538:
[----:B------:R-:W-:Y:S05]  /*3650*/  BSYNC.RECONVERGENT B0 ;  /* 0x0000000000007941 */ /* 0x000fea0003800200 */
.L_x_4537:
[----:B------:R-:W-:Y:S01]  /*3660*/  I2FP.F32.U32 R19, R19 ;  /* 0x0000001300137245 */ /* 0x000fe20000201000 */
[----:B------:R-:W-:Y:S01]  /*3670*/  IMAD.U32 R21, R10, 0x10000, RZ ;  /* 0x000100000a157824 */ /* 0x000fe200078e00ff */
[----:B------:R-:W-:Y:S01]  /*3680*/  ISETP.NE.AND P5, PT, R20, 0x1, PT ;  /* 0x000000011400780c */ /* 0x000fe20003fa5270 */
[----:B------:R-:W-:Y:S01]  /*3690*/  BSSY.RECONVERGENT B0, `(.L_x_4542) ;  /* 0x0000056000007945 */ /* 0x000fe20003800200 */
[----:B------:R-:W-:Y:S01]  /*36a0*/  PRMT R18, R50, 0x7632, R18 ;  /* 0x0000763232127816 */ /* 0x000fe20000000012 */
[----:B------:R-:W-:Y:S01]  /*36b0*/  FFMA.FTZ R10, R19, R204, 1.1641532182693481445e-10 ;  /* 0x2f000000130a7423 */ /* 0x000fe200000100cc */
[----:B------:R-:W-:Y:S01]  /*36c0*/  FMUL.FTZ R21, R21, R34 ;  /* 0x0000002215157220 */ /* 0x000fe20000410000 */
[----:B------:R-:W-:Y:S01]  /*36d0*/  SHF.L.U32 R19, R207, 0x10, RZ ;  /* 0x00000010cf137819 */ /* 0x000fe200000006ff */
[----:B------:R-:W-:Y:S02]  /*36e0*/  IMAD.MOV.U32 R22, RZ, RZ, 0x2 ;  /* 0x00000002ff167424 */ /* 0x000fe400078e00ff */
[----:B------:R-:W-:Y:S01]  /*36f0*/  FMUL.FTZ R21, R21, R46 ;  /* 0x0000002e15157220 */ /* 0x000fe20000410000 */
[----:B------:R-:W-:Y:S01]  /*3700*/  FSETP.GTU.FTZ.AND P4, PT, R10, R47, PT ;  /* 0x0000002f0a00720b */ /* 0x000fe20003f9c000 */
[----:B------:R-:W-:-:S03]  /*3710*/  IMAD.U32 R23, R18, 0x10000, RZ ;  /* 0x0001000012177824 */ /* 0x000fc600078e00ff */
        /* <DEDUP_REMOVED lines=14> */
.L_x_4544:
        /* <DEDUP_REMOVED lines=13> */
.L_x_4546:
[----:B------:R-:W-:Y:S05]  /*38d0*/  BSYNC.RECONVERGENT B1 ;  /* 0x0000000000017941 */ /* 0x000fea0003800200 */
.L_x_4545:
        /* <DEDUP_REMOVED lines=41> */
[----:B------:R-:W-:Y:S01]  /*3b70*/  HFMA2 R22, -RZ, RZ, 0, 0 ;  /* 0x00000000ff167431 */ /* 0x000fe200000001ff */
[----:B------:R-:W-:Y:S01]  /*3b80*/  LOP3.LUT R18, R39, R18, R21, 0x96, !PT ;  /* 0x0000001227127212 */ /* 0x000fe200078e9615 */
[----:B------:R-:W-:-:S04]  /*3b90*/  IMAD.WIDE.U32 R156, R156, -0x326172a9, RZ ;  /* 0xcd9e8d579c9c7825 */ /* 0x000fc800078e00ff */
[----:B------:R-:W-:Y:S01]  /*3ba0*/  IMAD.WIDE.U32 R18, R18, -0x2daee0ad, RZ ;  /* 0xd2511f5312127825 */ /* 0x000fe200078e00ff */
[----:B------:R-:W-:-:S04]  /*3bb0*/  LOP3.LUT R157, R20, UR15, R157, 0x96, !PT ;  /* 0x0000000f149d7c12 */ /* 0x000fc8000f8e969d */
[----:B------:R-:W-:Y:S01]  /*3bc0*/  LOP3.LUT R158, R40, R158, R19, 0x96, !PT ;  /* 0x0000009e289e7212 */ /* 0x000fe200078e9613 */
[----:B------:R-:W-:Y:S02]  /*3bd0*/  IMAD.MOV.U32 R19, RZ, RZ, R12 ;  /* 0x000000ffff137224 */ /* 0x000fe400078e000c */
[----:B------:R-:W-:-:S07]  /*3be0*/  IMAD.MOV.U32 R12, RZ, RZ, R18 ;  /* 0x000000ffff0c7224 */ /* 0x000fce00078e0012 */
.L_x_4543:
[----:B------:R-:W-:Y:S05]  /*3bf0*/  BSYNC.RECONVERGENT B0 ;  /* 0x0000000000007941 */ /* 0x000fea0003800200 */
.L_x_4542:
[----:B------:R-:W-:Y:S01]  /*3c00*/  I2FP.F32.U32 R19, R19 ;  /* 0x0000001300137245 */ /* 0x000fe20000201000 */
[----:B------:R-:W-:Y:S01]  /*3c10*/  IMAD.U32 R21, R11, 0x10000, RZ ;  /* 0x000100000b157824 */ /* 0x000fe200078e00ff */
[----:B------:R-:W-:Y:S01]  /*3c20*/  ISETP.NE.AND P6, PT, R22, 0x1, PT ;  /* 0x000000011600780c */ /* 0x000fe20003fc5270 */
[----:B------:R-:W-:Y:S01]  /*3c30*/  IMAD.U32 R32, R83, 0x10000, RZ ;  /* 0x0001000053207824 */ /* 0x000fe200078e00ff */
[----:B------:R-:W-:Y:S01]  /*3c40*/  SHF.L.U32 R20, R51, 0x10, RZ ;  /* 0x0000001033147819 */ /* 0x000fe200000006ff */
[----:B------:R-:W-:Y:S01]  /*3c50*/  FFMA.FTZ R18, R19, R204, 1.1641532182693481445e-10 ;  /* 0x2f00000013127423 */ /* 0x000fe200000100cc */
[----:B------:R-:W-:Y:S01]  /*3c60*/  FMUL.FTZ R21, R21, R34 ;  /* 0x0000002215157220 */ /* 0x000fe20000410000 */
[----:B------:R-:W-:Y:S01]  /*3c70*/  BSSY.RECONVERGENT B0, `(.L_x_4547) ;  /* 0x0000053000007945 */ /* 0x000fe20003800200 */
[----:B------:R-:W-:Y:S01]  /*3c80*/  PRMT R11, R11, 0x7632, R11 ;  /* 0x000076320b0b7816 */ /* 0x000fe2000000000b */
[----:B------:R-:W-:Y:S02]  /*3c90*/  IMAD.MOV.U32 R113, RZ, RZ, 0x2 ;  /* 0x00000002ff717424 */ /* 0x000fe400078e00ff */
[----:B------:R-:W-:Y:S01]  /*3ca0*/  FMUL.FTZ R21, R21, R46 ;  /* 0x0000002e15157220 */ /* 0x000fe20000410000 */
[----:B------:R-:W-:Y:S01]  /*3cb0*/  FSETP.GTU.FTZ.AND P5, PT, R18, R47, PT ;  /* 0x0000002f1200720b */ /* 0x000fe20003fbc000 */
[----:B------:R-:W-:-:S03]  /*3cc0*/  IMAD.MOV.U32 R19, RZ, RZ, R156 ;  /* 0x000000ffff137224 */ /* 0x000fc600078e009c */
[----:B------:R-:W-:Y:S02]  /*3cd0*/  FSEL R21, R21, RZ, !P5 ;  /* 0x000000ff15157208 */ /* 0x000fe40006800000 */
[----:B------:R-:W-:-:S03]  /*3ce0*/  PLOP3.LUT P5, PT, P5, PT, PT, 0x8, 0x80 ;  /* 0x000000000080781c */ /* 0x000fc60002fae170 */
[----:B------:R-:W-:Y:S01]  /*3cf0*/  FFMA.FTZ R32, R21, R32, R20 ;  /* 0x0000002015207223 */ /* 0x000fe20000010014 */
        /* <DEDUP_REMOVED lines=9> */
.L_x_4549:
        /* <DEDUP_REMOVED lines=15> */
.L_x_4551:
[----:B------:R-:W-:Y:S05]  /*3e80*/  BSYNC.RECONVERGENT B1 ;  /* 0x0000000000017941 */ /* 0x000fea0003800200 */
.L_x_4550:
        /* <DEDUP_REMOVED lines=8> */
[----:B------:R-:W-:Y:S01]  /*3f10*/  IMAD.MOV.U32 R113, RZ, RZ, RZ ;  /* 0x000000ffff717224 */ /* 0x000fe200078e00ff */
        /* <DEDUP_REMOVED lines=36> */
[----:B------:R-:W-:-:S04]  /*4160*/  LOP3.LUT R157, R20, UR15, R157, 0x96, !PT ;  /* 0x0000000f149d7c12 */ /* 0x000fc8000f8e969d */
[----:B------:R-:W-:Y:S01]  /*4170*/  LOP3.LUT R158, R40, R158, R19, 0x96, !PT ;  /* 0x0000009e289e7212 */ /* 0x000fe200078e9613 */
[----:B------:R-:W-:Y:S01]  /*4180*/  IMAD.MOV.U32 R19, RZ, RZ, R12 ;  /* 0x000000ffff137224 */ /* 0x000fe200078e000c */
[----:B------:R-:W-:-:S07]  /*4190*/  MOV R12, R18 ;  /* 0x00000012000c7202 */ /* 0x000fce0000000f00 */
.L_x_4548:
[----:B------:R-:W-:Y:S05]  /*41a0*/  BSYNC.RECONVERGENT B0 ;  /* 0x0000000000007941 */ /* 0x000fea0003800200 */
.L_x_4547:
[----:B------:R-:W-:Y:S01]  /*41b0*/  I2FP.F32.U32 R19, R19 ;  /* 0x0000001300137245 */ /* 0x000fe20000201000 */
[----:B------:R-:W-:Y:S01]  /*41c0*/  IMAD.U32 R11, R11, 0x10000, RZ ;  /* 0x000100000b0b7824 */ /* 0x000fe200078e00ff */
[----:B------:R-:W-:Y:S02]  /*41d0*/  PRMT R21, R51, 0x7632, R21 ;  /* 0x0000763233157816 */ /* 0x000fe40000000015 */
[----:B------:R-:W-:Y:S01]  /*41e0*/  SHF.L.U32 R20, R208, 0x10, RZ ;  /* 0x00000010d0147819 */ /* 0x000fe200000006ff */
[----:B------:R-:W-:Y:S01]  /*41f0*/  FFMA.FTZ R18, R19, R204, 1.1641532182693481445e-10 ;  /* 0x2f00000013127423 */ /* 0x000fe200000100cc */
[----:B------:R-:W-:Y:S01]  /*4200*/  FMUL.FTZ R11, R11, R34 ;  /* 0x000000220b0b7220 */ /* 0x000fe20000410000 */
[----:B------:R-:W-:Y:S01]  /*4210*/  IMAD.U32 R22, R21, 0x10000, RZ ;  /* 0x0001000015167824 */ /* 0x000fe200078e00ff */
[----:B------:R-:W-:Y:S02]  /*4220*/  F2FP.BF16.F32.PACK_AB R10, R10, R15 ;  /* 0x0000000f0a0a723e */ /* 0x000fe400000010ff */
[----:B------:R-:W-:Y:S01]  /*4230*/  FMUL.FTZ R11, R11, R46 ;  /* 0x0000002e0b0b7220 */ /* 0x000fe20000410000 */
[----:B------:R-:W-:-:S02]  /*4240*/  FSETP.GTU.FTZ.AND P6, PT, R18, R47, PT ;  /* 0x0000002f1200720b */ /* 0x000fc40003fdc000 */
[----:B------:R-:W-:Y:S02]  /*4250*/  F2FP.BF16.F32.PACK_AB R9, R9, R14 ;  /* 0x0000000e0909723e */ /* 0x000fe400000010ff */
[----:B------:R-:W-:Y:S02]  /*4260*/  FSEL R11, R11, RZ, !P6 ;  /* 0x000000ff0b0b7208 */ /* 0x000fe40007000000 */
[----:B------:R-:W-:Y:S02]  /*4270*/  PLOP3.LUT P6, PT, P6, PT, PT, 0x8, 0x80 ;  /* 0x000000000080781c */ /* 0x000fe400037ce170 */
[----:B------:R-:W-:Y:S01]  /*4280*/  F2FP.BF16.F32.PACK_AB R8, R8, R13 ;  /* 0x0000000d0808723e */ /* 0x000fe200000010ff */
[----:B------:R-:W-:-:S05]  /*4290*/  FFMA.FTZ R33, R11, R20, R22 ;  /* 0x000000140b217223 */ /* 0x000fca0000010016 */
[----:B------:R-:W-:Y:S01]  /*42a0*/  F2FP.BF16.F32.PACK_AB R11, R33, R32 ;  /* 0x00000020210b723e */ /* 0x000fe200000010ff */
[----:B------:R-:W-:Y:S06]  /*42b0*/  BRA `(.L_x_4552) ;  /* 0x0000002c00387947 */ /* 0x000fec0003800000 */
.L_x_4512:
        /* <DEDUP_REMOVED lines=16> */
.L_x_4555:
        /* <DEDUP_REMOVED lines=13> */
.L_x_4557:
[----:B------:R-:W-:Y:S05]  /*4490*/  BSYNC.RECONVERGENT B1 ;  /* 0x0000000000017941 */ /* 0x000fea0003800200 */
.L_x_4556:
        /* <DEDUP_REMOVED lines=45> */
[----:B------:R-:W-:Y:S02]  /*4770*/  LOP3.LUT R157, R6, UR15, R157, 0x96, !PT ;  /* 0x0000000f069d7c12 */ /* 0x000fe4000f8e969d */
[----:B------:R-:W-:Y:S02]  /*4780*/  MOV R6, R152 ;  /* 0x0000009800067202 */ /* 0x000fe40000000f00 */
[----:B------:R-:W-:-:S07]  /*4790*/  LOP3.LUT R158, R40, R158, R13, 0x96, !PT ;  /* 0x0000009e289e7212 */ /* 0x000fce00078e960d */
.L_x_4554:
[----:B------:R-:W-:Y:S05]  /*47a0*/  BSYNC.RECONVERGENT B0 ;  /* 0x0000000000007941 */ /* 0x000fea0003800200 */
.L_x_4553:
[----:B------:R-:W-:Y:S01]  /*47b0*/  I2FP.F32.U32 R7, R6 ;  /* 0x0000000600077245 */ /* 0x000fe20000201000 */
[----:B-----5:R-:W-:Y:S01]  /*47c0*/  IMAD.U32 R13, R8, 0x10000, RZ ;  /* 0x00010000080d7824 */ /* 0x020fe200078e00ff */
[----:B------:R-:W-:Y:S01]  /*47d0*/  MOV R46, UR11 ;  /* 0x0000000b002e7c02 */ /* 0x000fe20008000f00 */
[----:B------:R-:W-:Y:S01]  /*47e0*/  IMAD.U32 R47, RZ, RZ, UR10 ;  /* 0x0000000aff2f7e24 */ /* 0x000fe2000f8e00ff */
[----:B------:R-:W-:Y:S01]  /*47f0*/  ISETP.NE.AND P2, PT, R14, 0x1, PT ;  /* 0x000000010e00780c */ /* 0x000fe20003f45270 */
[----:B------:R-:W-:Y:S01]  /*4800*/  FFMA.FTZ R6, R7, R204, 1.1641532182693481445e-10 ;  /* 0x2f00000007067423 */ /* 0x000fe200000100cc */
[----:B------:R-:W-:Y:S01]  /*4810*/  FMUL.FTZ R13, R13, R34 ;  /* 0x000000220d0d7220 */ /* 0x000fe20000410000 */
[----:B------:R-:W-:Y:S01]  /*4820*/  BSSY.RECONVERGENT B0, `(.L_x_4558) ;  /* 0x0000054000007945 */ /* 0x000fe20003800200 */
[----:B------:R-:W-:Y:S01]  /*4830*/  HFMA2 R18, -RZ, RZ, 0, 1.1920928955078125e-07 ;  /* 0x00000002ff127431 */ /* 0x000fe200000001ff */
[----:B------:R-:W-:Y:S01]  /*4840*/  PRMT R8, R8, 0x7632, R8 ;  /* 0x0000763208087816 */ /* 0x000fe20000000008 */
[----:B------:R-:W-:Y:S01]  /*4850*/  FMUL.FTZ R13, R13, R46 ;  /* 0x0000002e0d0d7220 */ /* 0x000fe20000410000 */
[----:B------:R-:W-:Y:S01]  /*4860*/  FSETP.GTU.FTZ.AND P1, PT, R6, R47, PT ;  /* 0x0000002f0600720b */ /* 0x000fe20003f3c000 */
[----:B------:R-:W-:-:S03]  /*4870*/  IMAD.U32 R6, R80, 0x10000, RZ ;  /* 0x0001000050067824 */ /* 0x000fc600078e00ff */
[----:B------:R-:W-:Y:S02]  /*4880*/  FSEL R13, R13, RZ, !P1 ;  /* 0x000000ff0d0d7208 */ /* 0x000fe40004800000 */
[----:B------:R-:W-:-:S03]  /*4890*/  PLOP3.LUT P1, PT, P1, PT, PT, 0x8, 0x80 ;  /* 0x000000000080781c */ /* 0x000fc60000f2e170 */
[----:B------:R-:W-:Y:S01]  /*48a0*/  FMUL.FTZ R13, R13, R6 ;  /* 0x000000060d0d7220 */ /* 0x000fe20000410000 */
        /* <DEDUP_REMOVED lines=12> */
.L_x_4560:
        /* <DEDUP_REMOVED lines=13> */
.L_x_4562:
[----:B------:R-:W-:Y:S05]  /*4a40*/  BSYNC.RECONVERGENT B1 ;  /* 0x0000000000017941 */ /* 0x000fea0003800200 */
.L_x_4561:
        /* <DEDUP_REMOVED lines=47> */
[----:B------:R-:W-:Y:S02]  /*4d40*/  LOP3.LUT R158, R40, R158, R15, 0x96, !PT ;  /* 0x0000009e289e7212 */ /* 0x000fe400078e960f */
[----:B------:R-:W-:-:S07]  /*4d50*/  MOV R12, R14 ;  /* 0x0000000e000c7202 */ /* 0x000fce0000000f00 */
.L_x_4559:
[----:B------:R-:W-:Y:S05]  /*4d60*/  BSYNC.RECONVERGENT B0 ;  /* 0x0000000000007941 */ /* 0x000fea0003800200 */
.L_x_4558:
[----:B------:R-:W-:Y:S01]  /*4d70*/  I2FP.F32.U32 R15, R6 ;  /* 0x00000006000f7245 */ /* 0x000fe20000201000 */
[----:B------:R-:W-:Y:S01]  /*4d80*/  IMAD.U32 R19, R8, 0x10000, RZ ;  /* 0x0001000008137824 */ /* 0x000fe200078e00ff */
[----:B------:R-:W-:Y:S01]  /*4d90*/  ISETP.NE.AND P2, PT, R18, 0x1, PT ;  /* 0x000000011200780c */ /* 0x000fe20003f45270 */
[----:B------:R-:W-:Y:S01]  /*4da0*/  BSSY.RECONVERGENT B0, `(.L_x_4563) ;  /* 0x0000055000007945 */ /* 0x000fe20003800200 */
[----:B------:R-:W-:Y:S02]  /*4db0*/  IMAD.MOV.U32 R20, RZ, RZ, 0x2 ;  /* 0x00000002ff147424 */ /* 0x000fe400078e00ff */
[----:B------:R-:W-:Y:S01]  /*4dc0*/  FFMA.FTZ R6, R15, R204, 1.1641532182693481445e-10 ;  /* 0x2f0000000f067423 */ /* 0x000fe200000100cc */
[----:B------:R-:W-:Y:S01]  /*4dd0*/  FMUL.FTZ R19, R19, R34 ;  /* 0x0000002213137220 */ /* 0x000fe20000410000 */
[----:B------:R-:W-:-:S03]  /*4de0*/  SHF.L.U32 R15, R205, 0x10, RZ ;  /* 0x00000010cd0f7819 */ /* 0x000fc600000006ff */
[----:B------:R-:W-:Y:S01]  /*4df0*/  FMUL.FTZ R19, R19, R46 ;  /* 0x0000002e13137220 */ /* 0x000fe20000410000 */
[----:B------:R-:W-:-:S04]  /*4e00*/  FSETP.GTU.FTZ.AND P1, PT, R6, R47, PT ;  /* 0x0000002f0600720b */ /* 0x000fc80003f3c000 */
[----:B------:R-:W-:Y:S02]  /*4e10*/  FSEL R8, R19, RZ, !P1 ;  /* 0x000000ff13087208 */ /* 0x000fe40004800000 */
[----:B------:R-:W-:-:S03]  /*4e20*/  PLOP3.LUT P1, PT, P1, PT, PT, 0x8, 0x80 ;  /* 0x000000000080781c */ /* 0x000fc60000f2e170 */
[----:B------:R-:W-:Y:S01]  /*4e30*/  FMUL.FTZ R8, R8, R15 ;  /* 0x0000000f08087220 */ /* 0x000fe20000410000 */
[----:B------:R-:W-:Y:S01]  /*4e40*/  P2R R6, PR, RZ, 0x2 ;  /* 0x00000002ff067803 */ /* 0x000fe20000000000 */
[----:B------:R-:W-:-:S03]  /*4e50*/  IMAD.MOV.U32 R15, RZ, RZ, R156 ;  /* 0x000000ffff0f7224 */ /* 0x000fc600078e009c */
        /* <DEDUP_REMOVED lines=10> */
.L_x_4565:
        /* <DEDUP_REMOVED lines=13> */
.L_x_4567:
[----:B------:R-:W-:Y:S05]  /*4fd0*/  BSYNC.RECONVERGENT B1 ;  /* 0x0000000000017941 */ /* 0x000fea0003800200 */
.L_x_4566:
        /* <DEDUP_REMOVED lines=47> */
[----:B------:R-:W-:Y:S01]  /*52d0*/  MOV R15, R12 ;  /* 0x0000000c000f7202 */ /* 0x000fe20000000f00 */
[----:B------:R-:W-:-:S07]  /*52e0*/  IMAD.MOV.U32 R12, RZ, RZ, R14 ;  /* 0x000000ffff0c7224 */ /* 0x000fce00078e000e */
.L_x_4564:
[----:B------:R-:W-:Y:S05]  /*52f0*/  BSYNC.RECONVERGENT B0 ;  /* 0x0000000000007941 */ /* 0x000fea0003800200 */
.L_x_4563:
[----:B------:R-:W-:Y:S01]  /*5300*/  I2FP.F32.U32 R15, R15 ;  /* 0x0000000f000f7245 */ /* 0x000fe20000201000 */
[----:B------:R-:W-:Y:S01]  /*5310*/  BSSY.RECONVERGENT B0, `(.L_x_4568) ;  /* 0x0000057000007945 */ /* 0x000fe20003800200 */
[----:B------:R-:W-:Y:S02]  /*5320*/  SHF.L.U32 R19, R9, 0x10, RZ ;  /* 0x0000001009137819 */ /* 0x000fe400000006ff */
[----:B------:R-:W-:Y:S01]  /*5330*/  ISETP.NE.AND P2, PT, R20, 0x1, PT ;  /* 0x000000011400780c */ /* 0x000fe20003f45270 */
[----:B------:R-:W-:Y:S01]  /*5340*/  FFMA.FTZ R14, R15, R204, 1.1641532182693481445e-10 ;  /* 0x2f0000000f0e7423 */ /* 0x000fe200000100cc */
[----:B------:R-:W-:Y:S02]  /*5350*/  IMAD.U32 R15, R81, 0x10000, RZ ;  /* 0x00010000510f7824 */ /* 0x000fe400078e00ff */
[----:B------:R-:W-:Y:S01]  /*5360*/  FMUL.FTZ R19, R19, R34 ;  /* 0x0000002213137220 */ /* 0x000fe20000410000 */
[----:B------:R-:W-:Y:S02]  /*5370*/  PRMT R9, R9, 0x7632, R9 ;  /* 0x0000763209097816 */ /* 0x000fe40000000009 */
[----:B------:R-:W-:Y:S01]  /*5380*/  FSETP.GTU.FTZ.AND P1, PT, R14, R47, PT ;  /* 0x0000002f0e00720b */ /* 0x000fe20003f3c000 */
[----:B------:R-:W-:-:S05]  /*5390*/  FMUL.FTZ R19, R19, R46 ;  /* 0x0000002e13137220 */ /* 0x000fca0000410000 */
[----:B------:R-:W-:Y:S01]  /*53a0*/  FSEL R14, R19, RZ, !P1 ;  /* 0x000000ff130e7208 */ /* 0x000fe20004800000 */
[----:B------:R-:W-:Y:S01]  /*53b0*/  IMAD.MOV.U32 R19, RZ, RZ, 0x2 ;  /* 0x00000002ff137424 */ /* 0x000fe200078e00ff */
        /* <DEDUP_REMOVED lines=13> */
.L_x_4570:
        /* <DEDUP_REMOVED lines=13> */
.L_x_4572:
[----:B------:R-:W-:Y:S05]  /*5560*/  BSYNC.RECONVERGENT B1 ;  /* 0x0000000000017941 */ /* 0x000fea0003800200 */
.L_x_4571:
        /* <DEDUP_REMOVED lines=49> */
.L_x_4569:
[----:B------:R-:W-:Y:S05]  /*5880*/  BSYNC.RECONVERGENT B0 ;  /* 0x0000000000007941 */ /* 0x000fea0003800200 */
.L_x_4568:
        /* <DEDUP_REMOVED lines=24> */
.L_x_4575:
        /* <DEDUP_REMOVED lines=13> */
.L_x_4577:
[----:B------:R-:W-:Y:S05]  /*5ae0*/  BSYNC.RECONVERGENT B1 ;  /* 0x0000000000017941 */ /* 0x000fea0003800200 */
.L_x_4576:
        /* <DEDUP_REMOVED lines=49> */
.L_x_4574:
[----:B------:R-:W-:Y:S05]  /*5e00*/  BSYNC.RECONVERGENT B0 ;  /* 0x0000000000007941 */ /* 0x000fea0003800200 */
.L_x_4573:
        /* <DEDUP_REMOVED lines=9> */
[----:B------:R-:W-:Y:S01]  /*5ea0*/  IMAD.MOV.U32 R19, RZ, RZ, R156 ;  /* 0x000000ffff137224 */ /* 0x000fe200078e009c */
[----:B------:R-:W-:Y:S02]  /*5eb0*/  SHF.L.U32 R18, R82, 0x10, RZ ;  /* 0x0000001052127819 */ /* 0x000fe400000006ff */
[----:B------:R-:W-:Y:S02]  /*5ec0*/  FSEL R15, R15, RZ, !P3 ;  /* 0x000000ff0f0f7208 */ /* 0x000fe40005800000 */
        /* <DEDUP_REMOVED lines=13> */
.L_x_4580:
        /* <DEDUP_REMOVED lines=13> */
.L_x_4582:
[----:B------:R-:W-:Y:S05]  /*6070*/  BSYNC.RECONVERGENT B1 ;  /* 0x0000000000017941 */ /* 0x000fea0003800200 */
.L_x_4581:
        /* <DEDUP_REMOVED lines=45> */
[----:B------:R-:W-:Y:S02]  /*6350*/  LOP3.LUT R158, R40, R158, R19, 0x96, !PT ;  /* 0x0000009e289e7212 */ /* 0x000fe400078e9613 */
[----:B------:R-:W-:Y:S01]  /*6360*/  MOV R19, R12 ;  /* 0x0000000c00137202 */ /* 0x000fe20000000f00 */
[----:B------:R-:W-:Y:S02]  /*6370*/  IMAD.MOV.U32 R12, RZ, RZ, R18 ;  /* 0x000000ffff0c7224 */ /* 0x000fe400078e0012 */
[----:B------:R-:W-:-:S07]  /*6380*/  IMAD.MOV.U32 R18, RZ, RZ, RZ ;  /* 0x000000ffff127224 */ /* 0x000fce00078e00ff */
.L_x_4579:
[----:B------:R-:W-:Y:S05]  /*6390*/  BSYNC.RECONVERGENT B0 ;  /* 0x0000000000007941 */ /* 0x000fea0003800200 */
.L_x_4578:
[----:B------:R-:W-:Y:S01]  /*63a0*/  I2FP.F32.U32 R19, R19 ;  /* 0x0000001300137245 */ /* 0x000fe20000201000 */
[----:B------:R-:W-:Y:S01]  /*63b0*/  BSSY.RECONVERGENT B0, `(.L_x_4583) ;  /* 0x0000056000007945 */ /* 0x000fe20003800200 */
[----:B------:R-:W-:Y:S01]  /*63c0*/  SHF.L.U32 R21, R10, 0x10, RZ ;  /* 0x000000100a157819 */ /* 0x000fe200000006ff */
[----:B------:R-:W-:Y:S01]  /*63d0*/  IMAD.MOV.U32 R20, RZ, RZ, 0x2 ;  /* 0x00000002ff147424 */ /* 0x000fe200078e00ff */
[----:B------:R-:W-:Y:S01]  /*63e0*/  ISETP.NE.AND P5, PT, R18, 0x1, PT ;  /* 0x000000011200780c */ /* 0x000fe20003fa5270 */
[----:B------:R-:W-:Y:S01]  /*63f0*/  FFMA.FTZ R10, R19, R204, 1.1641532182693481445e-10 ;  /* 0x2f000000130a7423 */ /* 0x000fe200000100cc */
[----:B------:R-:W-:Y:S02]  /*6400*/  IMAD.U32 R19, R207, 0x10000, RZ ;  /* 0x00010000cf137824 */ /* 0x000fe400078e00ff */
[----:B------:R-:W-:Y:S02]  /*6410*/  FMUL.FTZ R21, R21, R34 ;  /* 0x0000002215157220 */ /* 0x000fe40000410000 */
[----:B------:R-:W-:-:S02]  /*6420*/  FSETP.GTU.FTZ.AND P4, PT, R10, R47, PT ;  /* 0x0000002f0a00720b */ /* 0x000fc40003f9c000 */
[----:B------:R-:W-:-:S05]  /*6430*/  FMUL.FTZ R21, R21, R46 ;  /* 0x0000002e15157220 */ /* 0x000fca0000410000 */
        /* <DEDUP_REMOVED lines=14> */
.L_x_4585:
        /* <DEDUP_REMOVED lines=13> */
.L_x_4587:
[----:B------:R-:W-:Y:S05]  /*65f0*/  BSYNC.RECONVERGENT B1 ;  /* 0x0000000000017941 */ /* 0x000fea0003800200 */
.L_x_4586:
        /* <DEDUP_REMOVED lines=45> */
[----:B------:R-:W-:Y:S01]  /*68d0*/  HFMA2 R20, -RZ, RZ, 0, 0 ;  /* 0x00000000ff147431 */ /* 0x000fe200000001ff */
[----:B------:R-:W-:Y:S01]  /*68e0*/  LOP3.LUT R158, R40, R158, R19, 0x96, !PT ;  /* 0x0000009e289e7212 */ /* 0x000fe200078e9613 */
[----:B------:R-:W-:Y:S02]  /*68f0*/  IMAD.MOV.U32 R19, RZ, RZ, R12 ;  /* 0x000000ffff137224 */ /* 0x000fe400078e000c */
[----:B------:R-:W-:-:S07]  /*6900*/  IMAD.MOV.U32 R12, RZ, RZ, R18 ;  /* 0x000000ffff0c7224 */ /* 0x000fce00078e0012 */
.L_x_4584:
[----:B------:R-:W-:Y:S05]  /*6910*/  BSYNC.RECONVERGENT B0 ;  /* 0x0000000000007941 */ /* 0x000fea0003800200 */
.L_x_4583:
[----:B------:R-:W-:Y:S01]  /*6920*/  I2FP.F32.U32 R19, R19 ;  /* 0x0000001300137245 */ /* 0x000fe20000201000 */
[C---:B------:R-:W-:Y:S01]  /*6930*/  IMAD.U32 R21, R11.reuse, 0x10000, RZ ;  /* 0x000100000b157824 */ /* 0x040fe200078e00ff */
[----:B------:R-:W-:Y:S01]  /*6940*/  ISETP.NE.AND P6, PT, R20, 0x1, PT ;  /* 0x000000011400780c */ /* 0x000fe20003fc5270 */
[----:B------:R-:W-:Y:S01]  /*6950*/  BSSY.RECONVERGENT B0, `(.L_x_4588) ;  /* 0x0000056000007945 */ /* 0x000fe20003800200 */
[----:B------:R-:W-:Y:S01]  /*6960*/  PRMT R11, R11, 0x7632, R11 ;  /* 0x000076320b0b7816 */ /* 0x000fe2000000000b */
[----:B------:R-:W-:Y:S01]  /*6970*/  FFMA.FTZ R18, R19, R204, 1.1641532182693481445e-10 ;  /* 0x2f00000013127423 */ /* 0x000fe200000100cc */
[----:B------:R-:W-:Y:S01]  /*6980*/  FMUL.FTZ R21, R21, R34 ;  /* 0x0000002215157220 */ /* 0x000fe20000410000 */
[----:B------:R-:W-:Y:S01]  /*6990*/  IMAD.U32 R19, R83, 0x10000, RZ ;  /* 0x0001000053137824 */ /* 0x000fe200078e00ff */
[----:B------:R-:W-:Y:S02]  /*69a0*/  MOV R113, 0x2 ;  /* 0x0000000200717802 */ /* 0x000fe40000000f00 */
[----:B------:R-:W-:Y:S01]  /*69b0*/  FMUL.FTZ R21, R21, R46 ;  /* 0x0000002e15157220 */ /* 0x000fe20000410000 */
[----:B------:R-:W-:-:S04]  /*69c0*/  FSETP.GTU.FTZ.AND P5, PT, R18, R47, PT ;  /* 0x0000002f1200720b */ /* 0x000fc80003fbc000 */
        /* <DEDUP_REMOVED lines=13> */
.L_x_4590:
        /* <DEDUP_REMOVED lines=15> */
.L_x_4592:
[----:B------:R-:W-:Y:S05]  /*6b90*/  BSYNC.RECONVERGENT B1 ;  /* 0x0000000000017941 */ /* 0x000fea0003800200 */
.L_x_4591:
[----:B------:R-:W-:Y:S01]  /*6ba0*/  IMAD.WIDE.U32 R24, R0, -0x326172a9, RZ ;  /* 0xcd9e8d5700187825 */ /* 0x000fe200078e00ff */
[----:B------:R-:W-:Y:S01]  /*6bb0*/  LOP3.LUT R18, R5, UR5, R21, 0x96, !PT ;  /* 0x0000000505127c12 */ /* 0x000fe2000f8e9615 */
[----:B------:R-:W-:Y:S02]  /*6bc0*/  UIADD3 UR15, UPT, UPT, UR4, 0x3c6ef372, URZ ;  /* 0x3c6ef372040f7890 */ /* 0x000fe4000fffe0ff */
[----:B------:R-:W-:Y:S01]  /*6bd0*/  HFMA2 R113, -RZ, RZ, 0, 0 ;  /* 0x00000000ff717431 */ /* 0x000fe200000001ff */
        /* <DEDUP_REMOVED lines=43> */
[----:B------:R-:W-:Y:S02]  /*6e90*/  IMAD.MOV.U32 R19, RZ, RZ, R12 ;  /* 0x000000ffff137224 */ /* 0x000fe400078e000c */
[----:B------:R-:W-:-:S07]  /*6ea0*/  IMAD.MOV.U32 R12, RZ, RZ, R18 ;  /* 0x000000ffff0c7224 */ /* 0x000fce00078e0012 */
.L_x_4589:
[----:B------:R-:W-:Y:S05]  /*6eb0*/  BSYNC.RECONVERGENT B0 ;  /* 0x0000000000007941 */ /* 0x000fea0003800200 */
.L_x_4588:
        /* <DEDUP_REMOVED lines=12> */
[----:B------:R-:W-:-:S05]  /*6f80*/  FMUL.FTZ R33, R11, R20 ;  /* 0x000000140b217220 */ /* 0x000fca0000410000 */
[----:B------:R-:W-:-:S07]  /*6f90*/  F2FP.BF16.F32.PACK_AB R11, R33, R32 ;  /* 0x00000020210b723e */ /* 0x000fce00000010ff */
.L_x_4552:
[----:B------:R-:W0:Y:S01]  /*6fa0*/  LDC.64 R164, c[0x0][0x3a8] ;  /* 0x0000ea00ffa47b82 */ /* 0x000e220000000a00 */
[----:B------:R-:W-:Y:S02]  /*6fb0*/  SEL R15, RZ, 0x10000, !P5 ;  /* 0x00010000ff0f7807 */ /* 0x000fe40006800000 */
[----:B------:R-:W-:Y:S02]  /*6fc0*/  ISETP.NE.AND P5, PT, R6, RZ, PT ;  /* 0x000000ff0600720c */ /* 0x000fe40003fa5270 */
[----:B------:R-:W-:Y:S02]  /*6fd0*/  SEL R14, RZ, 0x1000000, !P6 ;  /* 0x01000000ff0e7807 */ /* 0x000fe40007000000 */
[----:B------:R-:W-:Y:S01]  /*6fe0*/  SEL R18, RZ, 0x100, !P4 ;  /* 0x00000100ff127807 */ /* 0x000fe20006000000 */
[----:B------:R-:W1:Y:S01]  /*6ff0*/  LDC.64 R162, c[0x0][0x3b0] ;  /* 0x0000ec00ffa27b82 */ /* 0x000e620000000a00 */
[----:B------:R-:W-:Y:S02]  /*7000*/  ISETP.NE.AND P6, PT, R7, RZ, PT ;  /* 0x000000ff0700720c */ /* 0x000fe40003fc5270 */
[----:B------:R-:W-:-:S02]  /*7010*/  SEL R13, RZ, 0x1000000, !P2 ;  /* 0x01000000ff0d7807 */ /* 0x000fc40005000000 */
[----:B------:R-:W-:Y:S02]  /*7020*/  SEL R6, RZ, 0x10000, !P1 ;  /* 0x00010000ff067807 */ /* 0x000fe40004800000 */
[----:B------:R-:W-:Y:S01]  /*7030*/  SEL R7, RZ, 0x100, !P5 ;  /* 0x00000100ff077807 */ /* 0x000fe20006800000 */
[----:B------:R-:W2:Y:S01]  /*7040*/  @P0 LDC.64 R22, c[0x0][0x3a0] ;  /* 0x0000e800ff160b82 */ /* 0x000ea20000000a00 */
[----:B------:R-:W-:Y:S02]  /*7050*/  LOP3.LUT R18, R18, R14, R15, 0xfe, !PT ;  /* 0x0000000e12127212 */ /* 0x000fe400078efe0f */
[----:B------:R-:W-:Y:S02]  /*7060*/  SEL R15, RZ, 0x1, !P3 ;  /* 0x00000001ff0f7807 */ /* 0x000fe40005800000 */
[----:B------:R-:W-:Y:S02]  /*7070*/  LOP3.LUT R7, R7, R13, R6, 0xfe, !PT ;  /* 0x0000000d07077212 */ /* 0x000fe400078efe06 */
[----:B------:R-:W-:-:S02]  /*7080*/  SEL R14, RZ, 0x1, !P6 ;  /* 0x00000001ff0e7807 */ /* 0x000fc40007000000 */
[C---:B------:R-:W-:Y:S02]  /*7090*/  IADD3 R6, PT, PT, R17.reuse, 0x20, RZ ;  /* 0x0000002011067810 */ /* 0x040fe40007ffe0ff */
[----:B------:R-:W-:Y:S01]  /*70a0*/  LOP3.LUT R15, R18, R15, RZ, 0xfc, !PT ;  /* 0x0000000f120f7212 */ /* 0x000fe200078efcff */
[----:B0-----:R-:W-:Y:S01]  /*70b0*/  IMAD.WIDE.U32 R18, R17, 0x10, R164 ;  /* 0x0000001011127825 */ /* 0x001fe200078e00a4 */
[----:B------:R-:W-:-:S03]  /*70c0*/  LOP3.LUT R14, R7, R14, RZ, 0xfc, !PT ;  /* 0x0000000e070e7212 */ /* 0x000fc600078efcff */
[----:B-1----:R-:W-:Y:S01]  /*70d0*/  IMAD.WIDE.U32 R20, R17, 0x8, R162 ;  /* 0x0000000811147825 */ /* 0x002fe200078e00a2 */
[----:B------:R0:W-:Y:S03]  /*70e0*/  STG.E.128 desc[UR6][R18.64], R8 ;  /* 0x0000000812007986 */ /* 0x0001e6000c101d06 */
[C---:B------:R-:W-:Y:S01]  /*70f0*/  IMAD.WIDE.U32 R24, R6.reuse, 0x10, R160 ;  /* 0x0000001006187825 */ /* 0x040fe200078e00a0 */
[----:B------:R1:W-:Y:S03]  /*7100*/  STG.E.64 desc[UR6][R20.64], R14 ;  /* 0x0000000e14007986 */ /* 0x0003e6000c101b06 */
[----:B--2---:R-:W-:-:S05]  /*7110*/  @P0 IMAD.WIDE.U32 R22, R6, 0x10, R22 ;  /* 0x0000001006160825 */ /* 0x004fca00078e0016 */
[----:B------:R1:W5:Y:S04]  /*7120*/  @P0 LDG.E.128 R48, desc[UR6][R22.64] ;  /* 0x0000000616300981 */ /* 0x000368000c1e1d00 */
[----:B0-----:R1:W5:Y:S01]  /*7130*/  LDG.E.128 R8, desc[UR6][R24.64] ;  /* 0x0000000618087981 */ /* 0x001362000c1e1d00 */
[----:B------:R-:W-:Y:S05]  /*7140*/  @!P0 BRA `(.L_x_4593) ;  /* 0x0000002c00648947 */ /* 0x000fea0003800000 */
[----:B------:R-:W-:Y:S01]  /*7150*/  ISETP.NE.AND P1, PT, R113, 0x1, PT ;  /* 0x000000017100780c */ /* 0x000fe20003f25270 */
[----:B------:R-:W-:Y:S01]  /*7160*/  BSSY.RECONVERGENT B0, `(.L_x_4594) ;  /* 0x000004d000007945 */ /* 0x000fe20003800200 */
[----:B-1----:R-:W-:Y:S01]  /*7170*/  IMAD.MOV.U32 R15, RZ, RZ, 0x2 ;  /* 0x00000002ff0f7424 */ /* 0x002fe200078e00ff */
        /* <DEDUP_REMOVED lines=13> */
.L_x_4596:
        /* <DEDUP_REMOVED lines=13> */
.L_x_4598:
[----:B------:R-:W-:Y:S05]  /*7320*/  BSYNC.RECONVERGENT B1 ;  /* 0x0000000000017941 */ /* 0x000fea0003800200 */
.L_x_4597:
        /* <DEDUP_REMOVED lines=44> */
[----:B------:R-:W-:Y:S02]  /*75f0*/  HFMA2 R15, -RZ, RZ, 0, 0 ;  /* 0x00000000ff0f7431 */ /* 0x000fe400000001ff */
[----:B------:R-:W-:Y:S01]  /*7600*/  IMAD.WIDE.U32 R112, R112, -0x2daee0ad, RZ ;  /* 0xd2511f5370707825 */ /* 0x000fe200078e00ff */
[----:B------:R-:W-:-:S04]  /*7610*/  LOP3.LUT R157, R14, UR15, R157, 0x96, !PT ;  /* 0x0000000f0e9d7c12 */ /* 0x000fc8000f8e969d */
[----:B------:R-:W-:-:S07]  /*7620*/  LOP3.LUT R158, R40, R158, R113, 0x96, !PT ;  /* 0x0000009e289e7212 */ /* 0x000fce00078e9671 */
.L_x_4595:
[----:B------:R-:W-:Y:S05]  /*7630*/  BSYNC.RECONVERGENT B0 ;  /* 0x0000000000007941 */ /* 0x000fea0003800200 */
.L_x_4594:
[----:B------:R-:W-:Y:S01]  /*7640*/  I2FP.F32.U32 R7, R7 ;  /* 0x0000000700077245 */ /* 0x000fe20000201000 */
[----:B-----5:R-:W-:Y:S01]  /*7650*/  IMAD.U32 R13, R8, 0x10000, RZ ;  /* 0x00010000080d7824 */ /* 0x020fe200078e00ff */
[----:B------:R-:W-:Y:S01]  /*7660*/  ISETP.NE.AND P2, PT, R15, 0x1, PT ;  /* 0x000000010f00780c */ /* 0x000fe20003f45270 */
[----:B------:R-:W-:Y:S01]  /*7670*/  BSSY.RECONVERGENT B0, `(.L_x_4599) ;  /* 0x0000057000007945 */ /* 0x000fe20003800200 */
[----:B------:R-:W-:Y:S01]  /*7680*/  SHF.L.U32 R14, R48, 0x10, RZ ;  /* 0x00000010300e7819 */ /* 0x000fe200000006ff */
[----:B------:R-:W-:Y:S01]  /*7690*/  FFMA.FTZ R12, R7, R204, 1.1641532182693481445e-10 ;  /* 0x2f000000070c7423 */ /* 0x000fe200000100cc */
[----:B------:R-:W-:Y:S01]  /*76a0*/  FMUL.FTZ R13, R13, R34 ;  /* 0x000000220d0d7220 */ /* 0x000fe20000410000 */
[----:B------:R-:W-:Y:S01]  /*76b0*/  PRMT R8, R8, 0x7632, R8 ;  /* 0x0000763208087816 */ /* 0x000fe20000000008 */
[----:B------:R-:W-:Y:S02]  /*76c0*/  IMAD.MOV.U32 R20, RZ, RZ, 0x2 ;  /* 0x00000002ff147424 */ /* 0x000fe400078e00ff */
[----:B------:R-:W-:Y:S01]  /*76d0*/  FMUL.FTZ R13, R13, R46 ;  /* 0x0000002e0d0d7220 */ /* 0x000fe20000410000 */
[----:B------:R-:W-:Y:S01]  /*76e0*/  FSETP.GTU.FTZ.AND P1, PT, R12, R47, PT ;  /* 0x0000002f0c00720b */ /* 0x000fe20003f3c000 */
[----:B------:R-:W-:-:S02]  /*76f0*/  IMAD.U32 R12, R76, 0x10000, RZ ;  /* 0x000100004c0c7824 */ /* 0x000fc400078e00ff */
[----:B------:R-:W-:Y:S01]  /*7700*/  IMAD.MOV.U32 R7, RZ, RZ, R156 ;  /* 0x000000ffff077224 */ /* 0x000fe200078e009c */
[----:B------:R-:W-:Y:S02]  /*7710*/  FSEL R13, R13, RZ, !P1 ;  /* 0x000000ff0d0d7208 */ /* 0x000fe40004800000 */
[----:B------:R-:W-:-:S03]  /*7720*/  PLOP3.LUT P1, PT, P1, PT, PT, 0x8, 0x80 ;  /* 0x000000000080781c */ /* 0x000fc60000f2e170 */
[----:B------:R-:W-:Y:S01]  /*7730*/  FFMA.FTZ R13, R13, R12, R14 ;  /* 0x0000000c0d0d7223 */ /* 0x000fe2000001000e */
[----:B------:R-:W-:-:S04]  /*7740*/  P2R R12, PR, RZ, 0x2 ;  /* 0x00000002ff0c7803 */ /* 0x000fc80000000000 */
        /* <DEDUP_REMOVED lines=10> */
.L_x_4601:
        /* <DEDUP_REMOVED lines=13> */
.L_x_4603:
[----:B------:R-:W-:Y:S05]  /*78c0*/  BSYNC.RECONVERGENT B1 ;  /* 0x0000000000017941 */ /* 0x000fea0003800200 */
.L_x_4602:
        /* <DEDUP_REMOVED lines=49> */
.L_x_4600:
[----:B------:R-:W-:Y:S05]  /*7be0*/  BSYNC.RECONVERGENT B0 ;  /* 0x0000000000007941 */ /* 0x000fea0003800200 */
.L_x_4599:
[----:B------:R-:W-:Y:S01]  /*7bf0*/  I2FP.F32.U32 R7, R7 ;  /* 0x0000000700077245 */ /* 0x000fe20000201000 */
[----:B------:R-:W-:Y:S01]  /*7c00*/  BSSY.RECONVERGENT B0, `(.L_x_4604) ;  /* 0x0000059000007945 */ /* 0x000fe20003800200 */
[----:B------:R-:W-:Y:S01]  /*7c10*/  SHF.L.U32 R15, R8, 0x10, RZ ;  /* 0x00000010080f7819 */ /* 0x000fe200000006ff */
[----:B------:R-:W-:Y:S01]  /*7c20*/  HFMA2 R22, -RZ, RZ, 0, 1.1920928955078125e-07 ;  /* 0x00000002ff167431 */ /* 0x000fe200000001ff */
[----:B------:R-:W-:Y:S01]  /*7c30*/  ISETP.NE.AND P2, PT, R20, 0x1, PT ;  /* 0x000000011400780c */ /* 0x000fe20003f45270 */
[----:B------:R-:W-:Y:S01]  /*7c40*/  FFMA.FTZ R8, R7, R204, 1.1641532182693481445e-10 ;  /* 0x2f00000007087423 */ /* 0x000fe200000100cc */
[----:B------:R-:W-:Y:S01]  /*7c50*/  PRMT R14, R48, 0x7632, R14 ;  /* 0x00007632300e7816 */ /* 0x000fe2000000000e */
[----:B------:R-:W-:Y:S01]  /*7c60*/  FMUL.FTZ R15, R15, R34 ;  /* 0x000000220f0f7220 */ /* 0x000fe20000410000 */
[----:B------:R-:W-:Y:S02]  /*7c70*/  IMAD.U32 R7, R209, 0x10000, RZ ;  /* 0x00010000d1077824 */ /* 0x000fe400078e00ff */
[----:B------:R-:W-:Y:S01]  /*7c80*/  FSETP.GTU.FTZ.AND P1, PT, R8, R47, PT ;  /* 0x0000002f0800720b */ /* 0x000fe20003f3c000 */
[----:B------:R-:W-:Y:S01]  /*7c90*/  FMUL.FTZ R15, R15, R46 ;  /* 0x0000002e0f0f7220 */ /* 0x000fe20000410000 */
[----:B------:R-:W-:-:S04]  /*7ca0*/  IMAD.U32 R19, R14, 0x10000, RZ ;  /* 0x000100000e137824 */ /* 0x000fc800078e00ff */
[----:B------:R-:W-:Y:S01]  /*7cb0*/  FSEL R8, R15, RZ, !P1 ;  /* 0x000000ff0f087208 */ /* 0x000fe20004800000 */
[----:B------:R-:W-:Y:S01]  /*7cc0*/  IMAD.MOV.U32 R15, RZ, RZ, R156 ;  /* 0x000000ffff0f7224 */ /* 0x000fe200078e009c */
[----:B------:R-:W-:-:S03]  /*7cd0*/  PLOP3.LUT P1, PT, P1, PT, PT, 0x8, 0x80 ;  /* 0x000000000080781c */ /* 0x000fc60000f2e170 */
[----:B------:R-:W-:Y:S01]  /*7ce0*/  FFMA.FTZ R8, R8, R7, R19 ;  /* 0x0000000708087223 */ /* 0x000fe20000010013 */
[----:B------:R-:W-:-:S03]  /*7cf0*/  P2R R7, PR, RZ, 0x2 ;  /* 0x00000002ff077803 */ /* 0x000fc60000000000 */
        /* <DEDUP_REMOVED lines=10> */
.L_x_4606:
        /* <DEDUP_REMOVED lines=13> */
.L_x_4608:
[----:B------:R-:W-:Y:S05]  /*7e70*/  BSYNC.RECONVERGENT B1 ;  /* 0x0000000000017941 */ /* 0x000fea0003800200 */
.L_x_4607:
        /* <DEDUP_REMOVED lines=49> */
.L_x_4605:
[----:B------:R-:W-:Y:S05]  /*8190*/  BSYNC.RECONVERGENT B0 ;  /* 0x0000000000007941 */ /* 0x000fea0003800200 */
.L_x_4604:
        /* <DEDUP_REMOVED lines=11> */
[----:B------:R-:W-:Y:S02]  /*8250*/  FSEL R14, R21, RZ, !P1 ;  /* 0x000000ff150e7208 */ /* 0x000fe40004800000 */
        /* <DEDUP_REMOVED lines=14> */
.L_x_4611:
        /* <DEDUP_REMOVED lines=13> */
.L_x_4613:
[----:B------:R-:W-:Y:S05]  /*8410*/  BSYNC.RECONVERGENT B1 ;  /* 0x0000000000017941 */ /* 0x000fea0003800200 */
.L_x_4612:
        /* <DEDUP_REMOVED lines=49> */
.L_x_4610:
[----:B------:R-:W-:Y:S05]  /*8730*/  BSYNC.RECONVERGENT B0 ;  /* 0x0000000000007941 */ /* 0x000fea0003800200 */
.L_x_4609:
        /* <DEDUP_REMOVED lines=26> */
.L_x_4616:
        /* <DEDUP_REMOVED lines=13> */
.L_x_4618:
[----:B------:R-:W-:Y:S05]  /*89b0*/  BSYNC.RECONVERGENT B1 ;  /* 0x0000000000017941 */ /* 0x000fea0003800200 */
.L_x_4617:
        /* <DEDUP_REMOVED lines=49> */
.L_x_4615:
[----:B------:R-:W-:Y:S05]  /*8cd0*/  BSYNC.RECONVERGENT B0 ;  /* 0x0000000000007941 */ /* 0x000fea0003800200 */
.L_x_4614:
[----:B------:R-:W-:Y:S01]  /*8ce0*/  I2FP.F32.U32 R15, R15 ;  /* 0x0000000f000f7245 */ /* 0x000fe20000201000 */
[----:B------:R-:W-:Y:S01]  /*8cf0*/  IMAD.U32 R24, R50, 0x10000, RZ ;  /* 0x0001000032187824 */ /* 0x000fe200078e00ff */
[C---:B------:R-:W-:Y:S01]  /*8d00*/  SHF.L.U32 R23, R10.reuse, 0x10, RZ ;  /* 0x000000100a177819 */ /* 0x040fe200000006ff */
[----:B------:R-:W-:Y:S01]  /*8d10*/  BSSY.RECONVERGENT B0, `(.L_x_4619) ;  /* 0x0000056000007945 */ /* 0x000fe20003800200 */
[----:B------:R-:W-:Y:S01]  /*8d20*/  ISETP.NE.AND P4, PT, R25, 0x1, PT ;  /* 0x000000011900780c */ /* 0x000fe20003f85270 */
[----:B------:R-:W-:Y:S01]  /*8d30*/  FFMA.FTZ R22, R15, R204, 1.1641532182693481445e-10 ;  /* 0x2f0000000f167423 */ /* 0x000fe200000100cc */
[----:B------:R-:W-:Y:S02]  /*8d40*/  HFMA2 R114, -RZ, RZ, 0, 1.1920928955078125e-07 ;  /* 0x00000002ff727431 */ /* 0x000fe400000001ff */
[----:B------:R-:W-:Y:S01]  /*8d50*/  FMUL.FTZ R23, R23, R34 ;  /* 0x0000002217177220 */ /* 0x000fe20000410000 */
[----:B------:R-:W-:Y:S02]  /*8d60*/  PRMT R10, R10, 0x7632, R10 ;  /* 0x000076320a0a7816 */ /* 0x000fe4000000000a */
[----:B------:R-:W-:Y:S01]  /*8d70*/  FSETP.GTU.FTZ.AND P3, PT, R22, R47, PT ;  /* 0x0000002f1600720b */ /* 0x000fe20003f7c000 */
[----:B------:R-:W-:Y:S01]  /*8d80*/  FMUL.FTZ R23, R23, R46 ;  /* 0x0000002e17177220 */ /* 0x000fe20000410000 */
[----:B------:R-:W-:-:S04]  /*8d90*/  IMAD.U32 R22, R78, 0x10000, RZ ;  /* 0x000100004e167824 */ /* 0x000fc800078e00ff */
[----:B------:R-:W-:Y:S01]  /*8da0*/  FSEL R15, R23, RZ, !P3 ;  /* 0x000000ff170f7208 */ /* 0x000fe20005800000 */
[----:B------:R-:W-:Y:S01]  /*8db0*/  IMAD.MOV.U32 R23, RZ, RZ, R156 ;  /* 0x000000ffff177224 */ /* 0x000fe200078e009c */
[----:B------:R-:W-:-:S03]  /*8dc0*/  PLOP3.LUT P3, PT, P3, PT, PT, 0x8, 0x80 ;  /* 0x000000000080781c */ /* 0x000fc60001f6e170 */
[----:B------:R-:W-:-:S04]  /*8dd0*/  FFMA.FTZ R15, R15, R22, R24 ;  /* 0x000000160f0f7223 */ /* 0x000fc80000010018 */
        /* <DEDUP_REMOVED lines=10> */
.L_x_4621:
        /* <DEDUP_REMOVED lines=13> */
.L_x_4623:
[----:B------:R-:W-:Y:S05]  /*8f50*/  BSYNC.RECONVERGENT B1 ;  /* 0x0000000000017941 */ /* 0x000fea0003800200 */
.L_x_4622:
        /* <DEDUP_REMOVED lines=49> */
.L_x_4620:
[----:B------:R-:W-:Y:S05]  /*9270*/  BSYNC.RECONVERGENT B0 ;  /* 0x0000000000007941 */ /* 0x000fea0003800200 */
.L_x_4619:
        /* <DEDUP_REMOVED lines=13> */
[----:B------:R-:W-:Y:S02]  /*9350*/  MOV R25, R156 ;  /* 0x0000009c00197202 */ /* 0x000fe40000000f00 */
[----:B------:R-:W-:Y:S01]  /*9360*/  PLOP3.LUT P4, PT, P4, PT, PT, 0x8, 0x80 ;  /* 0x000000000080781c */ /* 0x000fe2000278e170 */
[----:B------:R-:W-:-:S04]  /*9370*/  FFMA.FTZ R10, R10, R23, R113 ;  /* 0x000000170a0a7223 */ /* 0x000fc80000010071 */
        /* <DEDUP_REMOVED lines=10> */
.L_x_4626:
        /* <DEDUP_REMOVED lines=13> */
.L_x_4628:
[----:B------:R-:W-:Y:S05]  /*94f0*/  BSYNC.RECONVERGENT B1 ;  /* 0x0000000000017941 */ /* 0x000fea0003800200 */
.L_x_4627:
        /* <DEDUP_REMOVED lines=49> */
.L_x_4625:
[----:B------:R-:W-:Y:S05]  /*9810*/  BSYNC.RECONVERGENT B0 ;  /* 0x0000000000007941 */ /* 0x000fea0003800200 */
.L_x_4624:
[----:B------:R-:W-:Y:S01]  /*9820*/  I2FP.F32.U32 R25, R25 ;  /* 0x0000001900197245 */ /* 0x000fe20000201000 */
[----:B------:R-:W-:Y:S01]  /*9830*/  IMAD.U32 R113, R11, 0x10000, RZ ;  /* 0x000100000b717824 */ /* 0x000fe200078e00ff */
[----:B------:R-:W-:Y:S01]  /*9840*/  ISETP.NE.AND P6, PT, R116, 0x1, PT ;  /* 0x000000017400780c */ /* 0x000fe20003fc5270 */
[----:B------:R-:W-:Y:S01]  /*9850*/  BSSY.RECONVERGENT B0, `(.L_x_4629) ;  /* 0x0000057000007945 */ /* 0x000fe20003800200 */
[----:B------:R-:W-:Y:S01]  /*9860*/  SHF.L.U32 R115, R51, 0x10, RZ ;  /* 0x0000001033737819 */ /* 0x000fe200000006ff */
[----:B------:R-:W-:Y:S01]  /*9870*/  FFMA.FTZ R24, R25, R204, 1.1641532182693481445e-10 ;  /* 0x2f00000019187423 */ /* 0x000fe200000100cc */
[----:B------:R-:W-:Y:S01]  /*9880*/  FMUL.FTZ R113, R113, R34 ;  /* 0x0000002271717220 */ /* 0x000fe20000410000 */
[----:B------:R-:W-:Y:S01]  /*9890*/  IMAD.U32 R25, R79, 0x10000, RZ ;  /* 0x000100004f197824 */ /* 0x000fe200078e00ff */
[----:B------:R-:W-:Y:S02]  /*98a0*/  PRMT R11, R11, 0x7632, R11 ;  /* 0x000076320b0b7816 */ /* 0x000fe4000000000b */
[----:B------:R-:W-:Y:S01]  /*98b0*/  FMUL.FTZ R113, R113, R46 ;  /* 0x0000002e71717220 */ /* 0x000fe20000410000 */
[----:B------:R-:W-:-:S04]  /*98c0*/  FSETP.GTU.FTZ.AND P5, PT, R24, R47, PT ;  /* 0x0000002f1800720b */ /* 0x000fc80003fbc000 */
[----:B------:R-:W-:Y:S01]  /*98d0*/  FSEL R24, R113, RZ, !P5 ;  /* 0x000000ff71187208 */ /* 0x000fe20006800000 */
[----:B------:R-:W-:Y:S01]  /*98e0*/  IMAD.MOV.U32 R113, RZ, RZ, 0x2 ;  /* 0x00000002ff717424 */ /* 0x000fe200078e00ff */
        /* <DEDUP_REMOVED lines=12> */
.L_x_4631:
        /* <DEDUP_REMOVED lines=15> */
.L_x_4633:
[----:B------:R-:W-:Y:S05]  /*9aa0*/  BSYNC.RECONVERGENT B1 ;  /* 0x0000000000017941 */ /* 0x000fea0003800200 */
.L_x_4632:
        /* <DEDUP_REMOVED lines=12> */
[----:B------:R-:W-:-:S03]  /*9b70*/  LOP3.LUT R115, R35, R118, R117, 0x96, !PT ;  /* 0x0000007623737212 */ /* 0x000fc600078e9675 */
[----:B------:R-:W-:Y:S01]  /*9b80*/  IMAD.MOV.U32 R113, RZ, RZ, RZ ;  /* 0x000000ffff717224 */ /* 0x000fe200078e00ff */
        /* <DEDUP_REMOVED lines=34> */
[----:B------:R-:W-:-:S07]  /*9db0*/  MOV R112, R114 ;  /* 0x0000007200707202 */ /* 0x000fce0000000f00 */
.L_x_4630:
[----:B------:R-:W-:Y:S05]  /*9dc0*/  BSYNC.RECONVERGENT B0 ;  /* 0x0000000000007941 */ /* 0x000fea0003800200 */
.L_x_4629:
        /* <DEDUP_REMOVED lines=17> */
.L_x_4593:
        /* <DEDUP_REMOVED lines=16> */
.L_x_4637:
        /* <DEDUP_REMOVED lines=13> */
.L_x_4639:
[----:B------:R-:W-:Y:S05]  /*a0b0*/  BSYNC.RECONVERGENT B1 ;  /* 0x0000000000017941 */ /* 0x000fea0003800200 */
.L_x_4638:
        /* <DEDUP_REMOVED lines=47> */
[----:B------:R-:W-:-:S07]  /*a3b0*/  LOP3.LUT R158, R40, R158, R113, 0x96, !PT ;  /* 0x0000009e289e7212 */ /* 0x000fce00078e9671 */
.L_x_4636:
[----:B------:R-:W-:Y:S05]  /*a3c0*/  BSYNC.RECONVERGENT B0 ;  /* 0x0000000000007941 */ /* 0x000fea0003800200 */
.L_x_4635:
[----:B------:R-:W-:Y:S01]  /*a3d0*/  I2FP.F32.U32 R7, R7 ;  /* 0x0000000700077245 */ /* 0x000fe20000201000 */
[----:B-----5:R-:W-:Y:S01]  /*a3e0*/  IMAD.U32 R13, R8, 0x10000, RZ ;  /* 0x00010000080d7824 */ /* 0x020fe200078e00ff */
[----:B------:R-:W-:Y:S01]  /*a3f0*/  ISETP.NE.AND P2, PT, R14, 0x1, PT ;  /* 0x000000010e00780c */ /* 0x000fe20003f45270 */
[----:B------:R-:W-:Y:S01]  /*a400*/  BSSY.RECONVERGENT B0, `(.L_x_4640) ;  /* 0x0000056000007945 */ /* 0x000fe20003800200 */
[----:B------:R-:W-:Y:S01]  /*a410*/  PRMT R8, R8, 0x7632, R8 ;  /* 0x0000763208087816 */ /* 0x000fe20000000008 */
[----:B------:R-:W-:Y:S01]  /*a420*/  FFMA.FTZ R12, R7, R204, 1.1641532182693481445e-10 ;  /* 0x2f000000070c7423 */ /* 0x000fe200000100cc */
[----:B------:R-:W-:Y:S01]  /*a430*/  FMUL.FTZ R13, R13, R34 ;  /* 0x000000220d0d7220 */ /* 0x000fe20000410000 */
[----:B------:R-:W-:Y:S02]  /*a440*/  IMAD.MOV.U32 R20, RZ, RZ, 0x2 ;  /* 0x00000002ff147424 */ /* 0x000fe400078e00ff */
[----:B------:R-:W-:Y:S02]  /*a450*/  IMAD.MOV.U32 R7, RZ, RZ, R156 ;  /* 0x000000ffff077224 */ /* 0x000fe400078e009c */
[----:B------:R-:W-:Y:S01]  /*a460*/  FMUL.FTZ R13, R13, R46 ;  /* 0x0000002e0d0d7220 */ /* 0x000fe20000410000 */
[----:B------:R-:W-:-:S02]  /*a470*/  FSETP.GTU.FTZ.AND P1, PT, R12, R47, PT ;  /* 0x0000002f0c00720b */ /* 0x000fc40003f3c000 */
[----:B------:R-:W-:Y:S02]  /*a480*/  SHF.L.U32 R12, R76, 0x10, RZ ;  /* 0x000000104c0c7819 */ /* 0x000fe400000006ff */
[----:B------:R-:W-:Y:S02]  /*a490*/  FSEL R13, R13, RZ, !P1 ;  /* 0x000000ff0d0d7208 */ /* 0x000fe40004800000 */
[----:B------:R-:W-:-:S03]  /*a4a0*/  PLOP3.LUT P1, PT, P1, PT, PT, 0x8, 0x80 ;  /* 0x000000000080781c */ /* 0x000fc60000f2e170 */
[----:B------:R-:W-:Y:S01]  /*a4b0*/  FMUL.FTZ R13, R12, R13 ;  /* 0x0000000d0c0d7220 */ /* 0x000fe20000410000 */
        /* <DEDUP_REMOVED lines=11> */
.L_x_4642:
        /* <DEDUP_REMOVED lines=13> */
.L_x_4644:
[----:B------:R-:W-:Y:S05]  /*a640*/  BSYNC.RECONVERGENT B1 ;  /* 0x0000000000017941 */ /* 0x000fea0003800200 */
.L_x_4643:
        /* <DEDUP_REMOVED lines=49> */
.L_x_4641:
[----:B------:R-:W-:Y:S05]  /*a960*/  BSYNC.RECONVERGENT B0 ;  /* 0x0000000000007941 */ /* 0x000fea0003800200 */
.L_x_4640:
        /* <DEDUP_REMOVED lines=11> */
[----:B------:R-:W-:Y:S02]  /*aa20*/  PLOP3.LUT P1, PT, P1, PT, PT, 0x8, 0x80 ;  /* 0x000000000080781c */ /* 0x000fe40000f2e170 */
[----:B------:R-:W-:Y:S01]  /*aa30*/  MOV R15, R156 ;  /* 0x0000009c000f7202 */ /* 0x000fe20000000f00 */
[----:B------:R-:W-:Y:S01]  /*aa40*/  FMUL.FTZ R8, R7, R8 ;  /* 0x0000000807087220 */ /* 0x000fe20000410000 */
[----:B------:R-:W-:-:S03]  /*aa50*/  P2R R7, PR, RZ, 0x2 ;  /* 0x00000002ff077803 */ /* 0x000fc60000000000 */
        /* <DEDUP_REMOVED lines=10> */
.L_x_4647:
        /* <DEDUP_REMOVED lines=13> */
.L_x_4649:
[----:B------:R-:W-:Y:S05]  /*abd0*/  BSYNC.RECONVERGENT B1 ;  /* 0x0000000000017941 */ /* 0x000fea0003800200 */
.L_x_4648:
        /* <DEDUP_REMOVED lines=49> */
.L_x_4646:
[----:B------:R-:W-:Y:S05]  /*aef0*/  BSYNC.RECONVERGENT B0 ;  /* 0x0000000000007941 */ /* 0x000fea0003800200 */
.L_x_4645:
[----:B------:R-:W-:Y:S01]  /*af00*/  I2FP.F32.U32 R15, R15 ;  /* 0x0000000f000f7245 */ /* 0x000fe20000201000 */
[----:B------:R-:W-:Y:S01]  /*af10*/  IMAD.U32 R21, R9, 0x10000, RZ ;  /* 0x0001000009157824 */ /* 0x000fe200078e00ff */
[----:B------:R-:W-:Y:S01]  /*af20*/  ISETP.NE.AND P2, PT, R22, 0x1, PT ;  /* 0x000000011600780c */ /* 0x000fe20003f45270 */
[----:B------:R-:W-:Y:S01]  /*af30*/  BSSY.RECONVERGENT B0, `(.L_x_4650) ;  /* 0x0000055000007945 */ /* 0x000fe20003800200 */
[----:B------:R-:W-:Y:S02]  /*af40*/  HFMA2 R23, -RZ, RZ, 0, 1.1920928955078125e-07 ;  /* 0x00000002ff177431 */ /* 0x000fe400000001ff */
[----:B------:R-:W-:Y:S01]  /*af50*/  FFMA.FTZ R14, R15, R204, 1.1641532182693481445e-10 ;  /* 0x2f0000000f0e7423 */ /* 0x000fe200000100cc */
[----:B------:R-:W-:Y:S01]  /*af60*/  FMUL.FTZ R21, R21, R34 ;  /* 0x0000002215157220 */ /* 0x000fe20000410000 */
[----:B------:R-:W-:Y:S01]  /*af70*/  IMAD.U32 R15, R77, 0x10000, RZ ;  /* 0x000100004d0f7824 */ /* 0x000fe200078e00ff */
[----:B------:R-:W-:Y:S02]  /*af80*/  PRMT R9, R9, 0x7632, R9 ;  /* 0x0000763209097816 */ /* 0x000fe40000000009 */
[----:B------:R-:W-:Y:S01]  /*af90*/  FMUL.FTZ R21, R21, R46 ;  /* 0x0000002e15157220 */ /* 0x000fe20000410000 */
[----:B------:R-:W-:-:S04]  /*afa0*/  FSETP.GTU.FTZ.AND P1, PT, R14, R47, PT ;  /* 0x0000002f0e00720b */ /* 0x000fc80003f3c000 */
        /* <DEDUP_REMOVED lines=14> */
.L_x_4652:
        /* <DEDUP_REMOVED lines=13> */
.L_x_4654:
[----:B------:R-:W-:Y:S05]  /*b160*/  BSYNC.RECONVERGENT B1 ;  /* 0x0000000000017941 */ /* 0x000fea0003800200 */
.L_x_4653:
        /* <DEDUP_REMOVED lines=47> */
[----:B------:R-:W-:Y:S01]  /*b460*/  IMAD.MOV.U32 R23, RZ, RZ, RZ ;  /* 0x000000ffff177224 */ /* 0x000fe200078e00ff */
[----:B------:R-:W-:-:S07]  /*b470*/  MOV R112, R22 ;  /* 0x0000001600707202 */ /* 0x000fce0000000f00 */
.L_x_4651:
[----:B------:R-:W-:Y:S05]  /*b480*/  BSYNC.RECONVERGENT B0 ;  /* 0x0000000000007941 */ /* 0x000fea0003800200 */
.L_x_4650:
        /* <DEDUP_REMOVED lines=24> */
.L_x_4657:
        /* <DEDUP_REMOVED lines=13> */
.L_x_4659:
[----:B------:R-:W-:Y:S05]  /*b6e0*/  BSYNC.RECONVERGENT B1 ;  /* 0x0000000000017941 */ /* 0x000fea0003800200 */
.L_x_4658:
        /* <DEDUP_REMOVED lines=49> */
.L_x_4656:
[----:B------:R-:W-:Y:S05]  /*ba00*/  BSYNC.RECONVERGENT B0 ;  /* 0x0000000000007941 */ /* 0x000fea0003800200 */
.L_x_4655:
        /* <DEDUP_REMOVED lines=10> */
[----:B------:R-:W-:Y:S01]  /*bab0*/  IMAD.U32 R22, R78, 0x10000, RZ ;  /* 0x000100004e167824 */ /* 0x000fe200078e00ff */
[----:B------:R-:W-:-:S03]  /*bac0*/  MOV R23, R156 ;  /* 0x0000009c00177202 */ /* 0x000fc60000000f00 */
        /* <DEDUP_REMOVED lines=13> */
.L_x_4662:
        /* <DEDUP_REMOVED lines=13> */
.L_x_4664:
[----:B------:R-:W-:Y:S05]  /*bc70*/  BSYNC.RECONVERGENT B1 ;  /* 0x0000000000017941 */ /* 0x000fea0003800200 */
.L_x_4663:
        /* <DEDUP_REMOVED lines=48> */
[----:B------:R-:W-:-:S07]  /*bf80*/  LOP3.LUT R158, R40, R158, R25, 0x96, !PT ;  /* 0x0000009e289e7212 */ /* 0x000fce00078e9619 */
.L_x_4661:
[----:B------:R-:W-:Y:S05]  /*bf90*/  BSYNC.RECONVERGENT B0 ;  /* 0x0000000000007941 */ /* 0x000fea0003800200 */
.L_x_4660:
[----:B------:R-:W-:Y:S01]  /*bfa0*/  I2FP.F32.U32 R23, R23 ;  /* 0x0000001700177245 */ /* 0x000fe20000201000 */
[----:B------:R-:W-:Y:S01]  /*bfb0*/  IMAD.U32 R25, R10, 0x10000, RZ ;  /* 0x000100000a197824 */ /* 0x000fe200078e00ff */
[----:B------:R-:W-:Y:S01]  /*bfc0*/  ISETP.NE.AND P5, PT, R113, 0x1, PT ;  /* 0x000000017100780c */ /* 0x000fe20003fa5270 */
[----:B------:R-:W-:Y:S01]  /*bfd0*/  BSSY.RECONVERGENT B0, `(.L_x_4665) ;  /* 0x0000054000007945 */ /* 0x000fe20003800200 */
[----:B------:R-:W-:Y:S01]  /*bfe0*/  MOV R114, 0x2 ;  /* 0x0000000200727802 */ /* 0x000fe20000000f00 */
[----:B------:R-:W-:Y:S01]  /*bff0*/  FFMA.FTZ R10, R23, R204, 1.1641532182693481445e-10 ;  /* 0x2f000000170a7423 */ /* 0x000fe200000100cc */
[----:B------:R-:W-:Y:S01]  /*c000*/  FMUL.FTZ R25, R25, R34 ;  /* 0x0000002219197220 */ /* 0x000fe20000410000 */
[----:B------:R-:W-:-:S03]  /*c010*/  IMAD.U32 R23, R211, 0x10000, RZ ;  /* 0x00010000d3177824 */ /* 0x000fc600078e00ff */
[----:B------:R-:W-:Y:S01]  /*c020*/  FMUL.FTZ R25, R25, R46 ;  /* 0x0000002e19197220 */ /* 0x000fe20000410000 */
[----:B------:R-:W-:-:S04]  /*c030*/  FSETP.GTU.FTZ.AND P4, PT, R10, R47, PT ;  /* 0x0000002f0a00720b */ /* 0x000fc80003f9c000 */
[----:B------:R-:W-:Y:S01]  /*c040*/  FSEL R10, R25, RZ, !P4 ;  /* 0x000000ff190a7208 */ /* 0x000fe20006000000 */
[----:B------:R-:W-:Y:S01]  /*c050*/  IMAD.MOV.U32 R25, RZ, RZ, R156 ;  /* 0x000000ffff197224 */ /* 0x000fe200078e009c */
        /* <DEDUP_REMOVED lines=12> */
.L_x_4667:
        /* <DEDUP_REMOVED lines=13> */
.L_x_4669:
[----:B------:R-:W-:Y:S05]  /*c1f0*/  BSYNC.RECONVERGENT B1 ;  /* 0x0000000000017941 */ /* 0x000fea0003800200 */
.L_x_4668:
        /* <DEDUP_REMOVED lines=49> */
.L_x_4666:
[----:B------:R-:W-:Y:S05]  /*c510*/  BSYNC.RECONVERGENT B0 ;  /* 0x0000000000007941 */ /* 0x000fea0003800200 */
.L_x_4665:
[----:B------:R-:W-:Y:S01]  /*c520*/  I2FP.F32.U32 R25, R25 ;  /* 0x0000001900197245 */ /* 0x000fe20000201000 */
[C---:B------:R-:W-:Y:S01]  /*c530*/  IMAD.U32 R113, R11.reuse, 0x10000, RZ ;  /* 0x000100000b717824 */ /* 0x040fe200078e00ff */
[----:B------:R-:W-:Y:S01]  /*c540*/  ISETP.NE.AND P6, PT, R114, 0x1, PT ;  /* 0x000000017200780c */ /* 0x000fe20003fc5270 */
[----:B------:R-:W-:Y:S01]  /*c550*/  BSSY.RECONVERGENT B0, `(.L_x_4670) ;  /* 0x0000056000007945 */ /* 0x000fe20003800200 */
[----:B------:R-:W-:Y:S01]  /*c560*/  PRMT R11, R11, 0x7632, R11 ;  /* 0x000076320b0b7816 */ /* 0x000fe2000000000b */
[----:B------:R-:W-:Y:S01]  /*c570*/  FFMA.FTZ R24, R25, R204, 1.1641532182693481445e-10 ;  /* 0x2f00000019187423 */ /* 0x000fe200000100cc */
[----:B------:R-:W-:Y:S01]  /*c580*/  FMUL.FTZ R113, R113, R34 ;  /* 0x0000002271717220 */ /* 0x000fe20000410000 */
[----:B------:R-:W-:-:S03]  /*c590*/  SHF.L.U32 R25, R79, 0x10, RZ ;  /* 0x000000104f197819 */ /* 0x000fc600000006ff */
[----:B------:R-:W-:Y:S01]  /*c5a0*/  FMUL.FTZ R113, R113, R46 ;  /* 0x0000002e71717220 */ /* 0x000fe20000410000 */
[----:B------:R-:W-:-:S04]  /*c5b0*/  FSETP.GTU.FTZ.AND P5, PT, R24, R47, PT ;  /* 0x0000002f1800720b */ /* 0x000fc80003fbc000 */
[----:B------:R-:W-:Y:S01]  /*c5c0*/  FSEL R24, R113, RZ, !P5 ;  /* 0x000000ff71187208 */ /* 0x000fe20006800000 */
[----:B------:R-:W-:Y:S01]  /*c5d0*/  IMAD.MOV.U32 R113, RZ, RZ, 0x2 ;  /* 0x00000002ff717424 */ /* 0x000fe200078e00ff */
        /* <DEDUP_REMOVED lines=12> */
.L_x_4672:
        /* <DEDUP_REMOVED lines=15> */
.L_x_4674:
[----:B------:R-:W-:Y:S05]  /*c790*/  BSYNC.RECONVERGENT B1 ;  /* 0x0000000000017941 */ /* 0x000fea0003800200 */
.L_x_4673:
        /* <DEDUP_REMOVED lines=49> */
.L_x_4671:
[----:B------:R-:W-:Y:S05]  /*cab0*/  BSYNC.RECONVERGENT B0 ;  /* 0x0000000000007941 */ /* 0x000fea0003800200 */
.L_x_4670:
        /* <DEDUP_REMOVED lines=12> */
[----:B------:R-:W-:-:S05]  /*cb80*/  FMUL.FTZ R25, R116, R11 ;  /* 0x0000000b74197220 */ /* 0x000fca0000410000 */
[----:B------:R-:W-:-:S07]  /*cb90*/  F2FP.BF16.F32.PACK_AB R11, R25, R24 ;  /* 0x00000018190b723e */ /* 0x000fce00000010ff */
.L_x_4634:
[----:B------:R-:W-:Y:S02]  /*cba0*/  SEL R15, RZ, 0x1000000, !P6 ;  /* 0x01000000ff0f7807 */ /* 0x000fe40007000000 */
[----:B------:R-:W-:Y:S02]  /*cbb0*/  ISETP.NE.AND P6, PT, R12, RZ, PT ;  /* 0x000000ff0c00720c */ /* 0x000fe40003fc5270 */
[----:B------:R-:W0:Y:S01]  /*cbc0*/  @P0 LDC.64 R12, c[0x0][0x3a0] ;  /* 0x0000e800ff0c0b82 */ /* 0x000e220000000a00 */
[----:B------:R-:W-:Y:S02]  /*cbd0*/  SEL R14, RZ, 0x10000, !P5 ;  /* 0x00010000ff0e7807 */ /* 0x000fe40006800000 */
[----:B------:R-:W-:Y:S02]  /*cbe0*/  ISETP.NE.AND P5, PT, R7, RZ, PT ;  /* 0x000000ff0700720c */ /* 0x000fe40003fa5270 */
[----:B------:R-:W-:Y:S02]  /*cbf0*/  SEL R117, RZ, 0x100, !P4 ;  /* 0x00000100ff757807 */ /* 0x000fe40006000000 */
[----:B------:R-:W-:-:S02]  /*cc00*/  SEL R115, RZ, 0x1000000, !P2 ;  /* 0x01000000ff737807 */ /* 0x000fc40005000000 */
[----:B------:R-:W-:Y:S02]  /*cc10*/  SEL R7, RZ, 0x10000, !P1 ;  /* 0x00010000ff077807 */ /* 0x000fe40004800000 */
[----:B------:R-:W-:Y:S02]  /*cc20*/  SEL R114, RZ, 0x100, !P5 ;  /* 0x00000100ff727807 */ /* 0x000fe40006800000 */
[----:B------:R-:W-:Y:S01]  /*cc30*/  LOP3.LUT R117, R117, R15, R14, 0xfe, !PT ;  /* 0x0000000f75757212 */ /* 0x000fe200078efe0e */
[----:B------:R-:W-:Y:S01]  /*cc40*/  IMAD.WIDE.U32 R14, R6, 0x10, R164 ;  /* 0x00000010060e7825 */ /* 0x000fe200078e00a4 */
[----:B------:R-:W-:Y:S02]  /*cc50*/  LOP3.LUT R114, R114, R115, R7, 0xfe, !PT ;  /* 0x0000007372727212 */ /* 0x000fe400078efe07 */
[----:B------:R-:W-:Y:S01]  /*cc60*/  SEL R116, RZ, 0x1, !P3 ;  /* 0x00000001ff747807 */ /* 0x000fe20005800000 */
[----:B------:R-:W-:Y:S01]  /*cc70*/  VIADD R7, R17, 0x40 ;  /* 0x0000004011077836 */ /* 0x000fe20000000000 */
[----:B------:R-:W-:Y:S01]  /*cc80*/  SEL R115, RZ, 0x1, !P6 ;  /* 0x00000001ff737807 */ /* 0x000fe20007000000 */
[----:B------:R1:W-:Y:S02]  /*cc90*/  STG.E.128 desc[UR6][R14.64], R8 ;  /* 0x000000080e007986 */ /* 0x0003e4000c101d06 */
[----:B0-----:R-:W-:Y:S01]  /*cca0*/  @P0 IMAD.WIDE.U32 R12, R7, 0x10, R12 ;  /* 0x00000010070c0825 */ /* 0x001fe200078e000c */
[----:B-1----:R-:W-:-:S03]  /*ccb0*/  LOP3.LUT R9, R117, R116, RZ, 0xfc, !PT ;  /* 0x0000007475097212 */ /* 0x002fc600078efcff */
[----:B------:R-:W-:Y:S01]  /*ccc0*/  IMAD.WIDE.U32 R10, R6, 0x8, R162 ;  /* 0x00000008060a7825 */ /* 0x000fe200078e00a2 */
[----:B------:R-:W-:-:S03]  /*ccd0*/  LOP3.LUT R8, R114, R115, RZ, 0xfc, !PT ;  /* 0x0000007372087212 */ /* 0x000fc600078efcff */
[----:B------:R-:W-:Y:S02]  /*cce0*/  IMAD.WIDE.U32 R14, R7, 0x10, R160 ;  /* 0x00000010070e7825 */ /* 0x000fe400078e00a0 */
[----:B------:R0:W-:Y:S04]  /*ccf0*/  STG.E.64 desc[UR6][R10.64], R8 ;  /* 0x000000080a007986 */ /* 0x0001e8000c101b06 */
[----:B------:R0:W5:Y:S04]  /*cd00*/  @P0 LDG.E.128 R48, desc[UR6][R12.64] ;  /* 0x000000060c300981 */ /* 0x000168000c1e1d00 */
[----:B------:R-:W5:Y:S01]  /*cd10*/  LDG.E.128 R12, desc[UR6][R14.64] ;  /* 0x000000060e0c7981 */ /* 0x000f62000c1e1d00 */
[----:B0-----:R-:W-:Y:S05]  /*cd20*/  @!P0 BRA `(.L_x_4675) ;  /* 0x0000002c00508947 */ /* 0x001fea0003800000 */
        /* <DEDUP_REMOVED lines=16> */
.L_x_4678:
        /* <DEDUP_REMOVED lines=13> */
.L_x_4680:
[----:B------:R-:W-:Y:S05]  /*cf00*/  BSYNC.RECONVERGENT B1 ;  /* 0x0000000000017941 */ /* 0x000fea0003800200 */
.L_x_4679:
        /* <DEDUP_REMOVED lines=46> */
[----:B------:R-:W-:Y:S01]  /*d1f0*/  MOV R117, R8 ;  /* 0x0000000800757202 */ /* 0x000fe20000000f00 */
[----:B------:R-:W-:Y:S01]  /*d200*/  IMAD.MOV.U32 R8, RZ, RZ, R112 ;  /* 0x000000ffff087224 */ /* 0x000fe200078e0070 */
[----:B------:R-:W-:-:S07]  /*d210*/  LOP3.LUT R158, R40, R158, R9, 0x96, !PT ;  /* 0x0000009e289e7212 */ /* 0x000fce00078e9609 */
.L_x_4677:
[----:B------:R-:W-:Y:S05]  /*d220*/  BSYNC.RECONVERGENT B0 ;  /* 0x0000000000007941 */ /* 0x000fea0003800200 */
.L_x_4676:
[----:B------:R-:W-:Y:S01]  /*d230*/  I2FP.F32.U32 R9, R8 ;  /* 0x0000000800097245 */ /* 0x000fe20000201000 */
[----:B-----5:R-:W-:Y:S01]  /*d240*/  IMAD.U32 R113, R48, 0x10000, RZ ;  /* 0x0001000030717824 */ /* 0x020fe200078e00ff */
[----:B------:R-:W-:Y:S01]  /*d250*/  SHF.L.U32 R11, R12, 0x10, RZ ;  /* 0x000000100c0b7819 */ /* 0x000fe200000006ff */
[----:B------:R-:W-:Y:S01]  /*d260*/  BSSY.RECONVERGENT B0, `(.L_x_4681) ;  /* 0x0000056000007945 */ /* 0x000fe20003800200 */
[----:B------:R-:W-:Y:S01]  /*d270*/  ISETP.NE.AND P2, PT, R10, 0x1, PT ;  /* 0x000000010a00780c */ /* 0x000fe20003f45270 */
[----:B------:R-:W-:Y:S01]  /*d280*/  FFMA.FTZ R8, R9, R204, 1.1641532182693481445e-10 ;  /* 0x2f00000009087423 */ /* 0x000fe200000100cc */
[----:B------:R-:W-:Y:S02]  /*d290*/  IMAD.U32 R9, R72, 0x10000, RZ ;  /* 0x0001000048097824 */ /* 0x000fe400078e00ff */
[----:B------:R-:W-:Y:S01]  /*d2a0*/  FMUL.FTZ R11, R11, R34 ;  /* 0x000000220b0b7220 */ /* 0x000fe20000410000 */
[----:B------:R-:W-:Y:S01]  /*d2b0*/  HFMA2 R112, -RZ, RZ, 0, 1.1920928955078125e-07 ;  /* 0x00000002ff707431 */ /* 0x000fe200000001ff */
[----:B------:R-:W-:-:S02]  /*d2c0*/  PRMT R12, R12, 0x7632, R12 ;  /* 0x000076320c0c7816 */ /* 0x000fc4000000000c */
[----:B------:R-:W-:Y:S01]  /*d2d0*/  FMUL.FTZ R11, R11, R46 ;  /* 0x0000002e0b0b7220 */ /* 0x000fe20000410000 */
[----:B------:R-:W-:-:S04]  /*d2e0*/  FSETP.GTU.FTZ.AND P1, PT, R8, R47, PT ;  /* 0x0000002f0800720b */ /* 0x000fc80003f3c000 */
[----:B------:R-:W-:Y:S02]  /*d2f0*/  FSEL R8, R11, RZ, !P1 ;  /* 0x000000ff0b087208 */ /* 0x000fe40004800000 */
[----:B------:R-:W-:-:S03]  /*d300*/  PLOP3.LUT P1, PT, P1, PT, PT, 0x8, 0x80 ;  /* 0x000000000080781c */ /* 0x000fc60000f2e170 */
[----:B------:R-:W-:Y:S01]  /*d310*/  FFMA.FTZ R8, R8, R9, R113 ;  /* 0x0000000908087223 */ /* 0x000fe20000010071 */
[----:B------:R-:W-:Y:S01]  /*d320*/  P2R R118, PR, RZ, 0x2 ;  /* 0x00000002ff767803 */ /* 0x000fe20000000000 */
        /* <DEDUP_REMOVED lines=10> */
.L_x_4683:
        /* <DEDUP_REMOVED lines=13> */
.L_x_4685:
[----:B------:R-:W-:Y:S05]  /*d4a0*/  BSYNC.RECONVERGENT B1 ;  /* 0x0000000000017941 */ /* 0x000fea0003800200 */
.L_x_4684:
        /* <DEDUP_REMOVED lines=46> */
[----:B------:R-:W-:Y:S02]  /*d790*/  HFMA2 R112, -RZ, RZ, 0, 0 ;  /* 0x00000000ff707431 */ /* 0x000fe400000001ff */
[----:B------:R-:W-:Y:S01]  /*d7a0*/  IMAD.MOV.U32 R117, RZ, RZ, R10 ;  /* 0x000000ffff757224 */ /* 0x000fe200078e000a */
[----:B------:R-:W-:-:S07]  /*d7b0*/  LOP3.LUT R158, R40, R158, R11, 0x96, !PT ;  /* 0x0000009e289e7212 */ /* 0x000fce00078e960b */
.L_x_4682:
[----:B------:R-:W-:Y:S05]  /*d7c0*/  BSYNC.RECONVERGENT B0 ;  /* 0x0000000000007941 */ /* 0x000fea0003800200 */
.L_x_4681:
[----:B------:R-:W-:Y:S01]  /*d7d0*/  I2FP.F32.U32 R9, R9 ;  /* 0x0000000900097245 */ /* 0x000fe20000201000 */
[----:B------:R-:W-:Y:S01]  /*d7e0*/  IMAD.U32 R11, R12, 0x10000, RZ ;  /* 0x000100000c0b7824 */ /* 0x000fe200078e00ff */
[----:B------:R-:W-:Y:S01]  /*d7f0*/  ISETP.NE.AND P2, PT, R112, 0x1, PT ;  /* 0x000000017000780c */ /* 0x000fe20003f45270 */
[----:B------:R-:W-:Y:S02]  /*d800*/  BSSY.RECONVERGENT B0, `(.L_x_4686) ;  /* 0x0000056000007945 */ /* 0x000fe40003800200 */
[----:B------:R-:W-:Y:S01]  /*d810*/  FFMA.FTZ R10, R9, R204, 1.1641532182693481445e-10 ;  /* 0x2f000000090a7423 */ /* 0x000fe200000100cc */
[----:B------:R-:W-:Y:S01]  /*d820*/  FMUL.FTZ R11, R11, R34 ;  /* 0x000000220b0b7220 */ /* 0x000fe20000410000 */
[----:B------:R-:W-:-:S03]  /*d830*/  PRMT R9, R48, 0x7632, R9 ;  /* 0x0000763230097816 */ /* 0x000fc60000000009 */
[----:B------:R-:W-:Y:S01]  /*d840*/  FMUL.FTZ R11, R11, R46 ;  /* 0x0000002e0b0b7220 */ /* 0x000fe20000410000 */
[----:B------:R-:W-:Y:S01]  /*d850*/  FSETP.GTU.FTZ.AND P1, PT, R10, R47, PT ;  /* 0x0000002f0a00720b */ /* 0x000fe20003f3c000 */
[----:B------:R-:W-:Y:S01]  /*d860*/  IMAD.U32 R10, R213, 0x10000, RZ ;  /* 0x00010000d50a7824 */ /* 0x000fe200078e00ff */
[----:B------:R-:W-:Y:S02]  /*d870*/  SHF.L.U32 R12, R9, 0x10, RZ ;  /* 0x00000010090c7819 */ /* 0x000fe400000006ff */
[----:B------:R-:W-:Y:S01]  /*d880*/  FSEL R9, R11, RZ, !P1 ;  /* 0x000000ff0b097208 */ /* 0x000fe20004800000 */
[----:B------:R-:W-:Y:S01]  /*d890*/  IMAD.MOV.U32 R11, RZ, RZ, R156 ;  /* 0x000000ffff0b7224 */ /* 0x000fe200078e009c */
[----:B------:R-:W-:-:S03]  /*d8a0*/  PLOP3.LUT P1, PT, P1, PT, PT, 0x8, 0x80 ;  /* 0x000000000080781c */ /* 0x000fc60000f2e170 */
[----:B------:R-:W-:Y:S01]  /*d8b0*/  FFMA.FTZ R9, R9, R10, R12 ;  /* 0x0000000a09097223 */ /* 0x000fe2000001000c */
[----:B------:R-:W-:Y:S01]  /*d8c0*/  IMAD.MOV.U32 R12, RZ, RZ, 0x2 ;  /* 0x00000002ff0c7424 */ /* 0x000fe200078e00ff */
[----:B------:R-:W-:Y:S01]  /*d8d0*/  P2R R116, PR, RZ, 0x2 ;  /* 0x00000002ff747803 */ /* 0x000fe20000000000 */
        /* <DEDUP_REMOVED lines=9> */
.L_x_4688:
        /* <DEDUP_REMOVED lines=13> */
.L_x_4690:
[----:B------:R-:W-:Y:S05]  /*da40*/  BSYNC.RECONVERGENT B1 ;  /* 0x0000000000017941 */ /* 0x000fea0003800200 */
.L_x_4689:
        /* <DEDUP_REMOVED lines=49> */
.L_x_4687:
[----:B------:R-:W-:Y:S05]  /*dd60*/  BSYNC.RECONVERGENT B0 ;  /* 0x0000000000007941 */ /* 0x000fea0003800200 */
.L_x_4686:
[----:B------:R-:W-:Y:S01]  /*dd70*/  I2FP.F32.U32 R11, R11 ;  /* 0x0000000b000b7245 */ /* 0x000fe20000201000 */
[----:B------:R-:W-:Y:S01]  /*dd80*/  IMAD.U32 R113, R13, 0x10000, RZ ;  /* 0x000100000d717824 */ /* 0x000fe200078e00ff */
[----:B------:R-:W-:Y:S01]  /*dd90*/  ISETP.NE.AND P2, PT, R12, 0x1, PT ;  /* 0x000000010c00780c */ /* 0x000fe20003f45270 */
[----:B------:R-:W-:Y:S01]  /*dda0*/  IMAD.U32 R115, R49, 0x10000, RZ ;  /* 0x0001000031737824 */ /* 0x000fe200078e00ff */
[----:B------:R-:W-:Y:S01]  /*ddb0*/  BSSY.RECONVERGENT B0, `(.L_x_4691) ;  /* 0x0000054000007945 */ /* 0x000fe20003800200 */
        /* <DEDUP_REMOVED lines=8> */
[----:B------:R-:W-:Y:S01]  /*de40*/  FFMA.FTZ R10, R10, R11, R115 ;  /* 0x0000000b0a0a7223 */ /* 0x000fe20000010073 */
        /* <DEDUP_REMOVED lines=11> */
.L_x_4693:
        /* <DEDUP_REMOVED lines=13> */
.L_x_4695:
[----:B------:R-:W-:Y:S05]  /*dfd0*/  BSYNC.RECONVERGENT B1 ;  /* 0x0000000000017941 */ /* 0x000fea0003800200 */
.L_x_4694:
        /* <DEDUP_REMOVED lines=47> */
[----:B------:R-:W-:Y:S01]  /*e2d0*/  MOV R13, R117 ;  /* 0x00000075000d7202 */ /* 0x000fe20000000f00 */
[----:B------:R-:W-:-:S07]  /*e2e0*/  IMAD.MOV.U32 R117, RZ, RZ, R12 ;  /* 0x000000ffff757224 */ /* 0x000fce00078e000c */
.L_x_4692:
[----:B------:R-:W-:Y:S05]  /*e2f0*/  BSYNC.RECONVERGENT B0 ;  /* 0x0000000000007941 */ /* 0x000fea0003800200 */
.L_x_4691:
        /* <DEDUP_REMOVED lines=10> */
[----:B------:R-:W-:Y:S02]  /*e3a0*/  IMAD.U32 R112, R13, 0x10000, RZ ;  /* 0x000100000d707824 */ /* 0x000fe400078e00ff */
[----:B------:R-:W-:Y:S01]  /*e3b0*/  FSEL R11, R11, RZ, !P2 ;  /* 0x000000ff0b0b7208 */ /* 0x000fe20005000000 */
[----:B------:R-:W-:Y:S01]  /*e3c0*/  IMAD.MOV.U32 R13, RZ, RZ, R156 ;  /* 0x000000ffff0d7224 */ /* 0x000fe200078e009c */
[----:B------:R-:W-:-:S03]  /*e3d0*/  PLOP3.LUT P2, PT, P2, PT, PT, 0x8, 0x80 ;  /* 0x000000000080781c */ /* 0x000fc6000174e170 */
[----:B------:R-:W-:Y:S01]  /*e3e0*/  FFMA.FTZ R11, R11, R12, R112 ;  /* 0x0000000c0b0b7223 */ /* 0x000fe20000010070 */
        /* <DEDUP_REMOVED lines=10> */
.L_x_4698:
        /* <DEDUP_REMOVED lines=13> */
.L_x_4700:
[----:B------:R-:W-:Y:S05]  /*e560*/  BSYNC.RECONVERGENT B1 ;  /* 0x0000000000017941 */ /* 0x000fea0003800200 */
.L_x_4699:
        /* <DEDUP_REMOVED lines=49> */
.L_x_4697:
[----:B------:R-:W-:Y:S05]  /*e880*/  BSYNC.RECONVERGENT B0 ;  /* 0x0000000000007941 */ /* 0x000fea0003800200 */
.L_x_4696:
[----:B------:R-:W-:Y:S01]  /*e890*/  I2FP.F32.U32 R13, R13 ;  /* 0x0000000d000d7245 */ /* 0x000fe20000201000 */
[----:B------:R-:W-:Y:S01]  /*e8a0*/  IMAD.U32 R113, R14, 0x10000, RZ ;  /* 0x000100000e717824 */ /* 0x000fe200078e00ff */
[----:B------:R-:W-:Y:S01]  /*e8b0*/  ISETP.NE.AND P4, PT, R112, 0x1, PT ;  /* 0x000000017000780c */ /* 0x000fe20003f85270 */
[----:B------:R-:W-:Y:S01]  /*e8c0*/  BSSY.RECONVERGENT B0, `(.L_x_4701) ;  /* 0x0000055000007945 */ /* 0x000fe20003800200 */
[----:B------:R-:W-:Y:S01]  /*e8d0*/  PRMT R14, R14, 0x7632, R14 ;  /* 0x000076320e0e7816 */ /* 0x000fe2000000000e */
[----:B------:R-:W-:Y:S01]  /*e8e0*/  FFMA.FTZ R12, R13, R204, 1.1641532182693481445e-10 ;  /* 0x2f0000000d0c7423 */ /* 0x000fe200000100cc */
[----:B------:R-:W-:Y:S01]  /*e8f0*/  FMUL.FTZ R113, R113, R34 ;  /* 0x0000002271717220 */ /* 0x000fe20000410000 */
[----:B------:R-:W-:Y:S02]  /*e900*/  IMAD.U32 R13, R74, 0x10000, RZ ;  /* 0x000100004a0d7824 */ /* 0x000fe400078e00ff */
[----:B------:R-:W-:Y:S02]  /*e910*/  IMAD.MOV.U32 R114, RZ, RZ, 0x2 ;  /* 0x00000002ff727424 */ /* 0x000fe400078e00ff */
[----:B------:R-:W-:Y:S01]  /*e920*/  FMUL.FTZ R113, R113, R46 ;  /* 0x0000002e71717220 */ /* 0x000fe20000410000 */
[----:B------:R-:W-:-:S04]  /*e930*/  FSETP.GTU.FTZ.AND P3, PT, R12, R47, PT ;  /* 0x0000002f0c00720b */ /* 0x000fc80003f7c000 */
[----:B------:R-:W-:Y:S02]  /*e940*/  FSEL R12, R113, RZ, !P3 ;  /* 0x000000ff710c7208 */ /* 0x000fe40005800000 */
[----:B------:R-:W-:Y:S02]  /*e950*/  SHF.L.U32 R113, R50, 0x10, RZ ;  /* 0x0000001032717819 */ /* 0x000fe400000006ff */
        /* <DEDUP_REMOVED lines=12> */
.L_x_4703:
        /* <DEDUP_REMOVED lines=13> */
.L_x_4705:
[----:B------:R-:W-:Y:S05]  /*eaf0*/  BSYNC.RECONVERGENT B1 ;  /* 0x0000000000017941 */ /* 0x000fea0003800200 */
.L_x_4704:
[----:B------:R-:W-:Y:S01]  /*eb00*/  LOP3.LUT R114, R5, UR5, R121, 0x96, !PT ;  /* 0x0000000505727c12 */ /* 0x000fe2000f8e9679 */
[----:B------:R-:W-:Y:S01]  /*eb10*/  IMAD.WIDE.U32 R112, R0, -0x326172a9, RZ ;  /* 0xcd9e8d5700707825 */ /* 0x000fe200078e00ff */
[----:B------:R-:W-:-:S03]  /*eb20*/  UIADD3 UR15, UPT, UPT, UR4, 0x3c6ef372, URZ ;  /* 0x3c6ef372040f7890 */ /* 0x000fc6000fffe0ff */
[----:B------:R-:W-:Y:S01]  /*eb30*/  IMAD.WIDE.U32 R114, R114, -0x326172a9, RZ ;  /* 0xcd9e8d5772727825 */ /* 0x000fe200078e00ff */
[----:B------:R-:W-:-:S03]  /*eb40*/  LOP3.LUT R113, R4, UR4, R113, 0x96, !PT ;  /* 0x0000000404717c12 */ /* 0x000fc6000f8e9671 */
[----:B------:R-:W-:Y:S01]  /*eb50*/  IMAD.MOV.U32 R13, RZ, RZ, R117 ;  /* 0x000000ffff0d7224 */ /* 0x000fe200078e0075 */
[----:B------:R-:W-:Y:S01]  /*eb60*/  LOP3.LUT R121, R41, R112, R115, 0x96, !PT ;  /* 0x0000007029797212 */ /* 0x000fe200078e9673 */
[----:B------:R-:W-:-:S05]  /*eb70*/  IMAD.WIDE.U32 R112, R113, -0x2daee0ad, RZ ;  /* 0xd2511f5371707825 */ /* 0x000fca00078e00ff */
[----:B------:R-:W-:Y:S01]  /*eb80*/  LOP3.LUT R113, R36, R120, R113, 0x96, !PT ;  /* 0x0000007824717212 */ /* 0x000fe200078e9671 */
[----:B------:R-:W-:-:S05]  /*eb90*/  IMAD.WIDE.U32 R120, R121, -0x2daee0ad, RZ ;  /* 0xd2511f5379787825 */ /* 0x000fca00078e00ff */
[----:B------:R-:W-:Y:S01]  /*eba0*/  LOP3.LUT R115, R35, R112, R121, 0x96, !PT ;  /* 0x0000007023737212 */ /* 0x000fe200078e9679 */
        /* <DEDUP_REMOVED lines=8> */
[----:B------:R-:W-:Y:S01]  /*ec30*/  IMAD.WIDE.U32 R120, R121, -0x2daee0ad, RZ ;  /* 0xd2511f5379787825 */ /* 0x000fe200078e00ff */
[----:B------:R-:W-:-:S04]  /*ec40*/  UIADD3 UR15, UPT, UPT, UR4, 0x78dde6e4, URZ ;  /* 0x78dde6e4040f7890 */ /* 0x000fc8000fffe0ff */
[----:B------:R-:W-:Y:S01]  /*ec50*/  LOP3.LUT R115, R43, R112, R121, 0x96, !PT ;  /* 0x000000702b737212 */ /* 0x000fe200078e9679 */
        /* <DEDUP_REMOVED lines=10> */
[----:B------:R-:W-:Y:S01]  /*ed00*/  IMAD.WIDE.U32 R112, R113, -0x326172a9, RZ ;  /* 0xcd9e8d5771707825 */ /* 0x000fe200078e00ff */
[----:B------:R-:W-:-:S04]  /*ed10*/  UIADD3 UR15, UPT, UPT, UR4, -0x700cb87f, URZ ;  /* 0x8ff34781040f7890 */ /* 0x000fc8000fffe0ff */
[----:B------:R-:W-:Y:S01]  /*ed20*/  LOP3.LUT R113, R42, R114, R113, 0x96, !PT ;  /* 0x000000722a717212 */ /* 0x000fe200078e9671 */
[----:B------:R-:W-:-:S05]  /*ed30*/  IMAD.WIDE.U32 R114, R115, -0x326172a9, RZ ;  /* 0xcd9e8d5773727825 */ /* 0x000fca00078e00ff */
        /* <DEDUP_REMOVED lines=9> */
[----:B------:R-:W-:Y:S01]  /*edd0*/  LOP3.LUT R157, R112, UR15, R157, 0x96, !PT ;  /* 0x0000000f709d7c12 */ /* 0x000fe2000f8e969d */
[----:B------:R-:W-:-:S05]  /*ede0*/  IMAD.WIDE.U32 R112, R113, -0x2daee0ad, RZ ;  /* 0xd2511f5371707825 */ /* 0x000fca00078e00ff */
[----:B------:R-:W-:Y:S02]  /*edf0*/  LOP3.LUT R158, R40, R158, R113, 0x96, !PT ;  /* 0x0000009e289e7212 */ /* 0x000fe400078e9671 */
[----:B------:R-:W-:-:S07]  /*ee00*/  MOV R117, R112 ;  /* 0x0000007000757202 */ /* 0x000fce0000000f00 */
.L_x_4702:
[----:B------:R-:W-:Y:S05]  /*ee10*/  BSYNC.RECONVERGENT B0 ;  /* 0x0000000000007941 */ /* 0x000fea0003800200 */
.L_x_4701:
        /* <DEDUP_REMOVED lines=11> */
[----:B------:R-:W-:Y:S02]  /*eed0*/  FSEL R13, R113, RZ, !P4 ;  /* 0x000000ff710d7208 */ /* 0x000fe40006000000 */
        /* <DEDUP_REMOVED lines=13> */
.L_x_4708:
        /* <DEDUP_REMOVED lines=13> */
.L_x_4710:
[----:B------:R-:W-:Y:S05]  /*f080*/  BSYNC.RECONVERGENT B1 ;  /* 0x0000000000017941 */ /* 0x000fea0003800200 */
.L_x_4709:
[----:B------:R-:W-:Y:S01]  /*f090*/  LOP3.LUT R114, R5, UR5, R121, 0x96, !PT ;  /* 0x0000000505727c12 */ /* 0x000fe2000f8e9679 */
[----:B------:R-:W-:Y:S01]  /*f0a0*/  IMAD.WIDE.U32 R112, R0, -0x326172a9, RZ ;  /* 0xcd9e8d5700707825 */ /* 0x000fe200078e00ff */
[----:B------:R-:W-:Y:S01]  /*f0b0*/  UIADD3 UR15, UPT, UPT, UR4, 0x3c6ef372, URZ ;  /* 0x3c6ef372040f7890 */ /* 0x000fe2000fffe0ff */
[----:B------:R-:W-:Y:S02]  /*f0c0*/  MOV R14, R117 ;  /* 0x00000075000e7202 */ /* 0x000fe40000000f00 */
[----:B------:R-:W-:Y:S01]  /*f0d0*/  IMAD.WIDE.U32 R114, R114, -0x326172a9, RZ ;  /* 0xcd9e8d5772727825 */ /* 0x000fe200078e00ff */
[----:B------:R-:W-:-:S04]  /*f0e0*/  LOP3.LUT R113, R4, UR4, R113, 0x96, !PT ;  /* 0x0000000404717c12 */ /* 0x000fc8000f8e9671 */
        /* <DEDUP_REMOVED lines=39> */
[----:B------:R-:W-:-:S04]  /*f360*/  IMAD.WIDE.U32 R112, R113, -0x2daee0ad, RZ ;  /* 0xd2511f5371707825 */ /* 0x000fc800078e00ff */
[----:B------:R-:W-:Y:S01]  /*f370*/  IMAD.MOV.U32 R117, RZ, RZ, R112 ;  /* 0x000000ffff757224 */ /* 0x000fe200078e0070 */
[----:B------:R-:W-:Y:S01]  /*f380*/  LOP3.LUT R158, R40, R158, R113, 0x96, !PT ;  /* 0x0000009e289e7212 */ /* 0x000fe200078e9671 */
[----:B------:R-:W-:-:S07]  /*f390*/  IMAD.MOV.U32 R112, RZ, RZ, RZ ;  /* 0x000000ffff707224 */ /* 0x000fce00078e00ff */
.L_x_4707:
[----:B------:R-:W-:Y:S05]  /*f3a0*/  BSYNC.RECONVERGENT B0 ;  /* 0x0000000000007941 */ /* 0x000fea0003800200 */
.L_x_4706:
[----:B------:R-:W-:Y:S01]  /*f3b0*/  I2FP.F32.U32 R113, R14 ;  /* 0x0000000e00717245 */ /* 0x000fe20000201000 */
[----:B------:R-:W-:Y:S01]  /*f3c0*/  BSSY.RECONVERGENT B0, `(.L_x_4711) ;  /* 0x0000059000007945 */ /* 0x000fe20003800200 */
[----:B------:R-:W-:Y:S01]  /*f3d0*/  SHF.L.U32 R115, R15, 0x10, RZ ;  /* 0x000000100f737819 */ /* 0x000fe200000006ff */
[----:B------:R-:W-:Y:S01]  /*f3e0*/  HFMA2 R120, -RZ, RZ, 0, 1.1920928955078125e-07 ;  /* 0x00000002ff787431 */ /* 0x000fe200000001ff */
        /* <DEDUP_REMOVED lines=21> */
.L_x_4713:
        /* <DEDUP_REMOVED lines=15> */
.L_x_4715:
[----:B------:R-:W-:Y:S05]  /*f630*/  BSYNC.RECONVERGENT B1 ;  /* 0x0000000000017941 */ /* 0x000fea0003800200 */
.L_x_4714:
[----:B------:R-:W-:Y:S01]  /*f640*/  LOP3.LUT R114, R5, UR5, R121, 0x96, !PT ;  /* 0x0000000505727c12 */ /* 0x000fe2000f8e9679 */
[----:B------:R-:W-:Y:S01]  /*f650*/  IMAD.WIDE.U32 R112, R0, -0x326172a9, RZ ;  /* 0xcd9e8d5700707825 */ /* 0x000fe200078e00ff */
[----:B------:R-:W-:-:S03]  /*f660*/  UIADD3 UR15, UPT, UPT, UR4, 0x3c6ef372, URZ ;  /* 0x3c6ef372040f7890 */ /* 0x000fc6000fffe0ff */
        /* <DEDUP_REMOVED lines=40> */
[----:B------:R-:W-:-:S04]  /*f8f0*/  LOP3.LUT R113, R39, R114, R113, 0x96, !PT ;  /* 0x0000007227717212 */ /* 0x000fc800078e9671 */
[----:B------:R-:W-:Y:S01]  /*f900*/  LOP3.LUT R157, R112, UR15, R157, 0x96, !PT ;  /* 0x0000000f709d7c12 */ /* 0x000fe2000f8e969d */
[----:B------:R-:W-:-:S05]  /*f910*/  IMAD.WIDE.U32 R112, R113, -0x2daee0ad, RZ ;  /* 0xd2511f5371707825 */ /* 0x000fca00078e00ff */
[----:B------:R-:W-:Y:S01]  /*f920*/  LOP3.LUT R158, R40, R158, R113, 0x96, !PT ;  /* 0x0000009e289e7212 */ /* 0x000fe200078e9671 */
[----:B------:R-:W-:Y:S02]  /*f930*/  IMAD.MOV.U32 R113, RZ, RZ, R117 ;  /* 0x000000ffff717224 */ /* 0x000fe400078e0075 */
[----:B------:R-:W-:-:S07]  /*f940*/  IMAD.MOV.U32 R117, RZ, RZ, R112 ;  /* 0x000000ffff757224 */ /* 0x000fce00078e0070 */
.L_x_4712:
[----:B------:R-:W-:Y:S05]  /*f950*/  BSYNC.RECONVERGENT B0 ;  /* 0x0000000000007941 */ /* 0x000fea0003800200 */
.L_x_4711:
[----:B------:R-:W-:Y:S01]  /*f960*/  I2FP.F32.U32 R113, R113 ;  /* 0x0000007100717245 */ /* 0x000fe20000201000 */
[----:B------:R-:W-:-:S04]  /*f970*/  IMAD.U32 R15, R15, 0x10000, RZ ;  /* 0x000100000f0f7824 */ /* 0x000fc800078e00ff */
        /* <DEDUP_REMOVED lines=8> */
[----:B------:R-:W-:Y:S02]  /*fa00*/  PLOP3.LUT P6, PT, P6, PT, PT, 0x8, 0x80 ;  /* 0x000000000080781c */ /* 0x000fe400037ce170 */
[----:B------:R-:W-:Y:S01]  /*fa10*/  F2FP.BF16.F32.PACK_AB R113, R11, R10 ;  /* 0x0000000a0b71723e */ /* 0x000fe200000010ff */
[----:B------:R-:W-:Y:S01]  /*fa20*/  FFMA.FTZ R15, R15, R112, R114 ;  /* 0x000000700f0f7223 */ /* 0x000fe20000010072 */
[----:B------:R-:W-:-:S02]  /*fa30*/  F2FP.BF16.F32.PACK_AB R114, R13, R12 ;  /* 0x0000000c0d72723e */ /* 0x000fc400000010ff */
[----:B------:R-:W-:Y:S02]  /*fa40*/  F2FP.BF16.F32.PACK_AB R112, R9, R8 ;  /* 0x000000080970723e */ /* 0x000fe400000010ff */
[----:B------:R-:W-:Y:S01]  /*fa50*/  F2FP.BF16.F32.PACK_AB R115, R15, R14 ;  /* 0x0000000e0f73723e */ /* 0x000fe200000010ff */
[----:B------:R-:W-:Y:S06]  /*fa60*/  BRA `(.L_x_4716) ;  /* 0x0000002c001c7947 */ /* 0x000fec0003800000 */
.L_x_4675:
        /* <DEDUP_REMOVED lines=16> */
.L_x_4719:
        /* <DEDUP_REMOVED lines=13> */
.L_x_4721:
[----:B------:R-:W-:Y:S05]  /*fc40*/  BSYNC.RECONVERGENT B1 ;  /* 0x0000000000017941 */ /* 0x000fea0003800200 */
.L_x_4720:
        /* <DEDUP_REMOVED lines=47> */
[----:B------:R-:W-:Y:S01]  /*ff40*/  IMAD.MOV.U32 R10, RZ, RZ, RZ ;  /* 0x000000ffff0a7224 */ /* 0x000fe200078e00ff */
[----:B------:R-:W-:-:S07]  /*ff50*/  MOV R8, R112 ;  /* 0x0000007000087202 */ /* 0x000fce0000000f00 */
.L_x_4718:
[----:B------:R-:W-:Y:S05]  /*ff60*/  BSYNC.RECONVERGENT B0 ;  /* 0x0000000000007941 */ /* 0x000fea0003800200 */
.L_x_4717:
[----:B------:R-:W-:Y:S01]  /*ff70*/  I2FP.F32.U32 R9, R8 ;  /* 0x0000000800097245 */ /* 0x000fe20000201000 */
[----:B-----5:R-:W-:Y:S01]  /*ff80*/  IMAD.U32 R11, R12, 0x10000, RZ ;  /* 0x000100000c0b7824 */ /* 0x020fe200078e00ff */
        /* <DEDUP_REMOVED lines=8> */
[----:B------:R-:W-:-:S04]  /*10010*/  FSETP.GTU.FTZ.AND P1, PT, R8, R47, PT ;  /* 0x0000002f0800720b */ /* 0x000fc80003f3c000 */
[----:B------:R-:W-:Y:S02]  /*10020*/  FSEL R8, R11, RZ, !P1 ;  /* 0x000000ff0b087208 */ /* 0x000fe40004800000 */
[----:B------:R-:W-:-:S03]  /*10030*/  PLOP3.LUT P1, PT, P1, PT, PT, 0x8, 0x80 ;  /* 0x000000000080781c */ /* 0x000fc60000f2e170 */
[----:B------:R-:W-:Y:S01]  /*10040*/  FMUL.FTZ R8, R9, R8 ;  /* 0x0000000809087220 */ /* 0x000fe20000410000 */
[----:B------:R-:W-:Y:S01]  /*10050*/  P2R R118, PR, RZ, 0x2 ;  /* 0x00000002ff767803 */ /* 0x000fe20000000000 */
        /* <DEDUP_REMOVED lines=10> */
.L_x_4724:
        /* <DEDUP_REMOVED lines=13> */
.L_x_4726:
[----:B------:R-:W-:Y:S05]  /*101d0*/  BSYNC.RECONVERGENT B1 ;  /* 0x0000000000017941 */ /* 0x000fea0003800200 */
.L_x_4725:
        /* <DEDUP_REMOVED lines=49> */
.L_x_4723:
[----:B------:R-:W-:Y:S05]  /*104f0*/  BSYNC.RECONVERGENT B0 ;  /* 0x0000000000007941 */ /* 0x000fea0003800200 */
.L_x_4722:
        /* <DEDUP_REMOVED lines=10> */
[----:B------:R-:W-:Y:S01]  /*105a0*/  FSEL R9, R11, RZ, !P1 ;  /* 0x000000ff0b097208 */ /* 0x000fe20004800000 */
[----:B------:R-:W-:Y:S01]  /*105b0*/  IMAD.MOV.U32 R11, RZ, RZ, R156 ;  /* 0x000000ffff0b7224 */ /* 0x000fe200078e009c */
[----:B------:R-:W-:-:S03]  /*105c0*/  PLOP3.LUT P1, PT, P1, PT, PT, 0x8, 0x80 ;  /* 0x000000000080781c */ /* 0x000fc60000f2e170 */
[----:B------:R-:W-:Y:S01]  /*105d0*/  FMUL.FTZ R9, R10, R9 ;  /* 0x000000090a097220 */ /* 0x000fe20000410000 */
        /* <DEDUP_REMOVED lines=10> */
.L_x_4729:
        /* <DEDUP_REMOVED lines=13> */
.L_x_4731:
[----:B------:R-:W-:Y:S05]  /*10750*/  BSYNC.RECONVERGENT B1 ;  /* 0x0000000000017941 */ /* 0x000fea0003800200 */
.L_x_4730:
        /* <DEDUP_REMOVED lines=49> */
.L_x_4728:
[----:B------:R-:W-:Y:S05]  /*10a70*/  BSYNC.RECONVERGENT B0 ;  /* 0x0000000000007941 */ /* 0x000fea0003800200 */
.L_x_4727:
        /* <DEDUP_REMOVED lines=24> */
.L_x_4734:
        /* <DEDUP_REMOVED lines=13> */
.L_x_4736:
[----:B------:R-:W-:Y:S05]  /*10cd0*/  BSYNC.RECONVERGENT B1 ;  /* 0x0000000000017941 */ /* 0x000fea0003800200 */
.L_x_4735:
        /* <DEDUP_REMOVED lines=49> */
.L_x_4733:
[----:B------:R-:W-:Y:S05]  /*10ff0*/  BSYNC.RECONVERGENT B0 ;  /* 0x0000000000007941 */ /* 0x000fea0003800200 */
.L_x_4732:
        /* <DEDUP_REMOVED lines=13> */
[----:B------:R-:W-:Y:S01]  /*110d0*/  FMUL.FTZ R11, R12, R11 ;  /* 0x0000000b0c0b7220 */ /* 0x000fe20000410000 */
        /* <DEDUP_REMOVED lines=9> */
.L_x_4739:
        /* <DEDUP_REMOVED lines=13> */
.L_x_4741:
[----:B------:R-:W-:Y:S05]  /*11240*/  BSYNC.RECONVERGENT B1 ;  /* 0x0000000000017941 */ /* 0x000fea0003800200 */
.L_x_4740:
        /* <DEDUP_REMOVED lines=49> */
.L_x_4738:
[----:B------:R-:W-:Y:S05]  /*11560*/  BSYNC.RECONVERGENT B0 ;  /* 0x0000000000007941 */ /* 0x000fea0003800200 */
.L_x_4737:
        /* <DEDUP_REMOVED lines=24> */
.L_x_4744:
        /* <DEDUP_REMOVED lines=13> */
.L_x_4746:
[----:B------:R-:W-:Y:S05]  /*117c0*/  BSYNC.RECONVERGENT B1 ;  /* 0x0000000000017941 */ /* 0x000fea0003800200 */
.L_x_4745:
        /* <DEDUP_REMOVED lines=45> */
[----:B------:R-:W-:-:S03]  /*11aa0*/  IMAD.WIDE.U32 R112, R113, -0x2daee0ad, RZ ;  /* 0xd2511f5371707825 */ /* 0x000fc600078e00ff */
[----:B------:R-:W-:Y:S01]  /*11ab0*/  MOV R117, R112 ;  /* 0x0000007000757202 */ /* 0x000fe20000000f00 */
[----:B------:R-:W-:Y:S01]  /*11ac0*/  IMAD.MOV.U32 R112, RZ, RZ, RZ ;  /* 0x000000ffff707224 */ /* 0x000fe200078e00ff */
[----:B------:R-:W-:-:S07]  /*11ad0*/  LOP3.LUT R158, R40, R158, R113, 0x96, !PT ;  /* 0x0000009e289e7212 */ /* 0x000fce00078e9671 */
.L_x_4743:
[----:B------:R-:W-:Y:S05]  /*11ae0*/  BSYNC.RECONVERGENT B0 ;  /* 0x0000000000007941 */ /* 0x000fea0003800200 */
.L_x_4742:
        /* <DEDUP_REMOVED lines=23> */
.L_x_4749:
        /* <DEDUP_REMOVED lines=13> */
.L_x_4751:
[----:B------:R-:W-:Y:S05]  /*11d30*/  BSYNC.RECONVERGENT B1 ;  /* 0x0000000000017941 */ /* 0x000fea0003800200 */
.L_x_4750:
        /* <DEDUP_REMOVED lines=49> */
.L_x_4748:
[----:B------:R-:W-:Y:S05]  /*12050*/  BSYNC.RECONVERGENT B0 ;  /* 0x0000000000007941 */ /* 0x000fea0003800200 */
.L_x_4747:
[----:B------:R-:W-:Y:S01]  /*12060*/  I2FP.F32.U32 R113, R14 ;  /* 0x0000000e00717245 */ /* 0x000fe20000201000 */
[C---:B------:R-:W-:Y:S01]  /*12070*/  IMAD.U32 R115, R15.reuse, 0x10000, RZ ;  /* 0x000100000f737824 */ /* 0x040fe200078e00ff */
        /* <DEDUP_REMOVED lines=22> */
.L_x_4754:
        /* <DEDUP_REMOVED lines=12> */
[----:B------:R-:W-:Y:S01]  /*122a0*/  @P0 IMAD.MOV R113, RZ, RZ, R5 ;  /* 0x000000ffff710224 */ /* 0x000fe200078e0205 */
[----:B------:R-:W-:-:S04]  /*122b0*/  ISETP.NE.AND P0, PT, R112, RZ, PT ;  /* 0x000000ff7000720c */ /* 0x000fc80003f05270 */
[----:B------:R-:W-:-:S09]  /*122c0*/  @!P6 MOV R5, R113 ;  /* 0x000000710005e202 */ /* 0x000fd20000000f00 */
.L_x_4756:
[----:B------:R-:W-:Y:S05]  /*122d0*/  BSYNC.RECONVERGENT B1 ;  /* 0x0000000000017941 */ /* 0x000fea0003800200 */
.L_x_4755:
        /* <DEDUP_REMOVED lines=45> */
[----:B------:R-:W-:-:S05]  /*125b0*/  IMAD.WIDE.U32 R112, R113, -0x2daee0ad, RZ ;  /* 0xd2511f5371707825 */ /* 0x000fca00078e00ff */
[----:B------:R-:W-:Y:S01]  /*125c0*/  LOP3.LUT R158, R40, R158, R113, 0x96, !PT ;  /* 0x0000009e289e7212 */ /* 0x000fe200078e9671 */
[----:B------:R-:W-:Y:S01]  /*125d0*/  IMAD.MOV.U32 R113, RZ, RZ, R117 ;  /* 0x000000ffff717224 */ /* 0x000fe200078e0075 */
[----:B------:R-:W-:-:S07]  /*125e0*/  MOV R117, R112 ;  /* 0x0000007000757202 */ /* 0x000fce0000000f00 */
.L_x_4753:
[----:B------:R-:W-:Y:S05]  /*125f0*/  BSYNC.RECONVERGENT B0 ;  /* 0x0000000000007941 */ /* 0x000fea0003800200 */
.L_x_4752:
[----:B------:R-:W-:Y:S01]  /*12600*/  I2FP.F32.U32 R113, R113 ;  /* 0x0000007100717245 */ /* 0x000fe20000201000 */
[----:B------:R-:W-:Y:S01]  /*12610*/  IMAD.U32 R15, R15, 0x10000, RZ ;  /* 0x000100000f0f7824 */ /* 0x000fe200078e00ff */
[----:B------:R-:W-:-:S03]  /*12620*/  F2FP.BF16.F32.PACK_AB R114, R13, R12 ;  /* 0x0000000c0d72723e */ /* 0x000fc600000010ff */
[----:B------:R-:W-:Y:S01]  /*12630*/  FFMA.FTZ R112, R113, R204, 1.1641532182693481445e-10 ;  /* 0x2f00000071707423 */ /* 0x000fe200000100cc */
[----:B------:R-:W-:Y:S01]  /*12640*/  FMUL.FTZ R15, R15, R34 ;  /* 0x000000220f0f7220 */ /* 0x000fe20000410000 */
[----:B------:R-:W-:-:S03]  /*12650*/  F2FP.BF16.F32.PACK_AB R113, R11, R10 ;  /* 0x0000000a0b71723e */ /* 0x000fc600000010ff */
[----:B------:R-:W-:Y:S01]  /*12660*/  FMUL.FTZ R15, R15, R46 ;  /* 0x0000002e0f0f7220 */ /* 0x000fe20000410000 */
[----:B------:R-:W-:Y:S02]  /*12670*/  FSETP.GTU.FTZ.AND P6, PT, R112, R47, PT ;  /* 0x0000002f7000720b */ /* 0x000fe40003fdc000 */
[----:B------:R-:W-:Y:S02]  /*12680*/  SHF.L.U32 R112, R216, 0x10, RZ ;  /* 0x00000010d8707819 */ /* 0x000fe400000006ff */
[----:B------:R-:W-:Y:S02]  /*12690*/  FSEL R15, R15, RZ, !P6 ;  /* 0x000000ff0f0f7208 */ /* 0x000fe40007000000 */
[----:B------:R-:W-:-:S03]  /*126a0*/  PLOP3.LUT P6, PT, P6, PT, PT, 0x8, 0x80 ;  /* 0x000000000080781c */ /* 0x000fc600037ce170 */
[----:B------:R-:W-:Y:S01]  /*126b0*/  FMUL.FTZ R15, R112, R15 ;  /* 0x0000000f700f7220 */ /* 0x000fe20000410000 */
[----:B------:R-:W-:-:S04]  /*126c0*/  F2FP.BF16.F32.PACK_AB R112, R9, R8 ;  /* 0x000000080970723e */ /* 0x000fc800000010ff */
[----:B------:R-:W-:-:S07]  /*126d0*/  F2FP.BF16.F32.PACK_AB R115, R15, R14 ;  /* 0x0000000e0f73723e */ /* 0x000fce00000010ff */
.L_x_4716:
[----:B------:R-:W-:Y:S02]  /*126e0*/  SEL R121, RZ, 0x1000000, !P6 ;  /* 0x01000000ff797807 */ /* 0x000fe40007000000 */
[----:B------:R-:W-:Y:S01]  /*126f0*/  ISETP.NE.AND P6, PT, R118, RZ, PT ;  /* 0x000000ff7600720c */ /* 0x000fe20003fc5270 */
[----:B------:R-:W-:Y:S01]  /*12700*/  IMAD.WIDE.U32 R118, R7, 0x10, R164 ;  /* 0x0000001007767825 */ /* 0x000fe200078e00a4 */
[----:B------:R-:W-:Y:S02]  /*12710*/  SEL R124, RZ, 0x10000, !P5 ;  /* 0x00010000ff7c7807 */ /* 0x000fe40006800000 */
[----:B------:R-:W-:Y:S02]  /*12720*/  SEL R123, RZ, 0x100, !P4 ;  /* 0x00000100ff7b7807 */ /* 0x000fe40006000000 */
[----:B------:R0:W-:Y:S01]  /*12730*/  STG.E.128 desc[UR6][R118.64], R112 ;  /* 0x0000007076007986 */ /* 0x0001e2000c101d06 */
[----:B------:R-:W-:Y:S02]  /*12740*/  ISETP.NE.AND P5, PT, R116, RZ, PT ;  /* 0x000000ff7400720c */ /* 0x000fe40003fa5270 */
[----:B------:R-:W-:-:S02]  /*12750*/  LOP3.LUT R123, R123, R121, R124, 0xfe, !PT ;  /* 0x000000797b7b7212 */ /* 0x000fc400078efe7c */
[----:B------:R-:W-:Y:S02]  /*12760*/  SEL R122, RZ, 0x1000000, !P2 ;  /* 0x01000000ff7a7807 */ /* 0x000fe40005000000 */
[----:B------:R-:W-:Y:S02]  /*12770*/  SEL R121, RZ, 0x10000, !P1 ;  /* 0x00010000ff797807 */ /* 0x000fe40004800000 */
[----:B------:R-:W-:-:S04]  /*12780*/  SEL R116, RZ, 0x100, !P5 ;  /* 0x00000100ff747807 */ /* 0x000fc80006800000 */
[----:B------:R-:W-:Y:S02]  /*12790*/  LOP3.LUT R116, R116, R122, R121, 0xfe, !PT ;  /* 0x0000007a74747212 */ /* 0x000fe400078efe79 */
[----:B------:R-:W-:Y:S02]  /*127a0*/  SEL R122, RZ, 0x1, !P3 ;  /* 0x00000001ff7a7807 */ /* 0x000fe40005800000 */
[----:B------:R-:W-:Y:S01]  /*127b0*/  SEL R121, RZ, 0x1, !P6 ;  /* 0x00000001ff797807 */ /* 0x000fe20007000000 */
[----:B0-----:R-:W0:Y:S01]  /*127c0*/  @P0 LDC.64 R112, c[0x0][0x3a0] ;  /* 0x0000e800ff700b82 */ /* 0x001e220000000a00 */
[----:B------:R-:W-:Y:S01]  /*127d0*/  LOP3.LUT R115, R123, R122, RZ, 0xfc, !PT ;  /* 0x0000007a7b737212 */ /* 0x000fe200078efcff */
[----:B------:R-:W-:Y:S01]  /*127e0*/  IMAD.WIDE.U32 R118, R7, 0x8, R162 ;  /* 0x0000000807767825 */ /* 0x000fe200078e00a2 */
[----:B------:R-:W-:-:S03]  /*127f0*/  LOP3.LUT R114, R116, R121, RZ, 0xfc, !PT ;  /* 0x0000007974727212 */ /* 0x000fc600078efcff */
[----:B------:R-:W-:Y:S02]  /*12800*/  VIADD R116, R17, 0x60 ;  /* 0x0000006011747836 */ /* 0x000fe40000000000 */
[----:B------:R1:W-:Y:S02]  /*12810*/  STG.E.64 desc[UR6][R118.64], R114 ;  /* 0x0000007276007986 */ /* 0x0003e4000c101b06 */
[----:B-1----:R-:W-:-:S04]  /*12820*/  IMAD.WIDE.U32 R114, R116, 0x10, R160 ;  /* 0x0000001074727825 */ /* 0x002fc800078e00a0 */
[----:B0-----:R-:W-:-:S05]  /*12830*/  @P0 IMAD.WIDE.U32 R112, R116, 0x10, R112 ;  /* 0x0000001074700825 */ /* 0x001fca00078e0070 */
        /* <DEDUP_REMOVED lines=19> */
.L_x_4760:
        /* <DEDUP_REMOVED lines=13> */
.L_x_4762:
[----:B------:R-:W-:Y:S05]  /*12a40*/  BSYNC.RECONVERGENT B1 ;  /* 0x0000000000017941 */ /* 0x000fea0003800200 */
.L_x_4761:
        /* <DEDUP_REMOVED lines=45> */
[----:B------:R-:W-:Y:S01]  /*12d20*/  IMAD.WIDE.U32 R126, R126, -0x2daee0ad, RZ ;  /* 0xd2511f537e7e7825 */ /* 0x000fe200078e00ff */
[----:B------:R-:W-:-:S04]  /*12d30*/  MOV R118, R117 ;  /* 0x0000007500767202 */ /* 0x000fc80000000f00 */
[----:B------:R-:W-:-:S07]  /*12d40*/  LOP3.LUT R158, R40, R158, R127, 0x96, !PT ;  /* 0x0000009e289e7212 */ /* 0x000fce00078e967f */
.L_x_4759:
[----:B------:R-:W-:Y:S05]  /*12d50*/  BSYNC.RECONVERGENT B0 ;  /* 0x0000000000007941 */ /* 0x000fea0003800200 */
.L_x_4758:
[----:B------:R-:W-:Y:S01]  /*12d60*/  I2FP.F32.U32 R117, R118 ;  /* 0x0000007600757245 */ /* 0x000fe20000201000 */
[----:B-----5:R-:W-:Y:S01]  /*12d70*/  IMAD.U32 R119, R112, 0x10000, RZ ;  /* 0x0001000070777824 */ /* 0x020fe200078e00ff */
[----:B------:R-:W-:Y:S01]  /*12d80*/  ISETP.NE.AND P2, PT, R121, 0x1, PT ;  /* 0x000000017900780c */ /* 0x000fe20003f45270 */
[----:B------:R-:W-:Y:S01]  /*12d90*/  BSSY.RECONVERGENT B0, `(.L_x_4763) ;  /* 0x0000057000007945 */ /* 0x000fe20003800200 */
[----:B------:R-:W-:Y:S01]  /*12da0*/  LOP3.LUT R16, R16, 0xfffffffb, RZ, 0xc0, !PT ;  /* 0xfffffffb10107812 */ /* 0x000fe200078ec0ff */
[----:B------:R-:W-:Y:S01]  /*12db0*/  FFMA.FTZ R118, R117, R204, 1.1641532182693481445e-10 ;  /* 0x2f00000075767423 */ /* 0x000fe200000100cc */
[----:B------:R-:W-:Y:S01]  /*12dc0*/  FMUL.FTZ R119, R119, R34 ;  /* 0x0000002277777220 */ /* 0x000fe20000410000 */
[----:B------:R-:W-:Y:S01]  /*12dd0*/  SHF.L.U32 R117, R68, 0x10, RZ ;  /* 0x0000001044757819 */ /* 0x000fe200000006ff */
[----:B------:R-:W-:Y:S01]  /*12de0*/  IMAD.MOV.U32 R120, RZ, RZ, 0x2 ;  /* 0x00000002ff787424 */ /* 0x000fe200078e00ff */
[----:B------:R-:W-:Y:S01]  /*12df0*/  PRMT R112, R112, 0x7632, R112 ;  /* 0x0000763270707816 */ /* 0x000fe20000000070 */
[----:B------:R-:W-:Y:S01]  /*12e00*/  FMUL.FTZ R119, R119, R46 ;  /* 0x0000002e77777220 */ /* 0x000fe20000410000 */
[----:B------:R-:W-:-:S04]  /*12e10*/  FSETP.GTU.FTZ.AND P1, PT, R118, R47, PT ;  /* 0x0000002f7600720b */ /* 0x000fc80003f3c000 */
[----:B------:R-:W-:Y:S01]  /*12e20*/  FSEL R118, R119, RZ, !P1 ;  /* 0x000000ff77767208 */ /* 0x000fe20004800000 */
[----:B------:R-:W-:Y:S01]  /*12e30*/  IMAD.U32 R119, R48, 0x10000, RZ ;  /* 0x0001000030777824 */ /* 0x000fe200078e00ff */
[----:B------:R-:W-:-:S03]  /*12e40*/  PLOP3.LUT P1, PT, P1, PT, PT, 0x8, 0x80 ;  /* 0x000000000080781c */ /* 0x000fc60000f2e170 */
[----:B------:R-:W-:Y:S01]  /*12e50*/  FFMA.FTZ R118, R118, R117, R119 ;  /* 0x0000007576767223 */ /* 0x000fe20000010077 */
[----:B------:R-:W-:-:S09]  /*12e60*/  MOV R117, R156 ;  /* 0x0000009c00757202 */ /* 0x000fd20000000f00 */
        /* <DEDUP_REMOVED lines=10> */
.L_x_4765:
        /* <DEDUP_REMOVED lines=13> */
.L_x_4767:
[----:B------:R-:W-:Y:S05]  /*12fe0*/  BSYNC.RECONVERGENT B1 ;  /* 0x0000000000017941 */ /* 0x000fea0003800200 */
.L_x_4766:
        /* <DEDUP_REMOVED lines=49> */
.L_x_4764:
[----:B------:R-:W-:Y:S05]  /*13300*/  BSYNC.RECONVERGENT B0 ;  /* 0x0000000000007941 */ /* 0x000fea0003800200 */
.L_x_4763:
        /* <DEDUP_REMOVED lines=8> */
[----:B------:R-:W-:Y:S02]  /*13390*/  LOP3.LUT R16, R16, 0xfffffffd, RZ, 0xc0, !PT ;  /* 0xfffffffd10107812 */ /* 0x000fe400078ec0ff */
[----:B------:R-:W-:Y:S01]  /*133a0*/  FSETP.GTU.FTZ.AND P1, PT, R112, R47, PT ;  /* 0x0000002f7000720b */ /* 0x000fe20003f3c000 */
[----:B------:R-:W-:Y:S01]  /*133b0*/  FMUL.FTZ R119, R119, R46 ;  /* 0x0000002e77777220 */ /* 0x000fe20000410000 */
[----:B------:R-:W-:-:S05]  /*133c0*/  PRMT R112, R48, 0x7632, R112 ;  /* 0x0000763230707816 */ /* 0x000fca0000000070 */
[----:B------:R-:W-:Y:S01]  /*133d0*/  IMAD.U32 R121, R112, 0x10000, RZ ;  /* 0x0001000070797824 */ /* 0x000fe200078e00ff */
[----:B------:R-:W-:Y:S01]  /*133e0*/  FSEL R112, R119, RZ, !P1 ;  /* 0x000000ff77707208 */ /* 0x000fe20004800000 */
[----:B------:R-:W-:Y:S01]  /*133f0*/  IMAD.MOV.U32 R119, RZ, RZ, R156 ;  /* 0x000000ffff777224 */ /* 0x000fe200078e009c */
[----:B------:R-:W-:-:S03]  /*13400*/  PLOP3.LUT P1, PT, P1, PT, PT, 0x8, 0x80 ;  /* 0x000000000080781c */ /* 0x000fc60000f2e170 */
[----:B------:R-:W-:-:S04]  /*13410*/  FFMA.FTZ R112, R112, R117, R121 ;  /* 0x0000007570707223 */ /* 0x000fc80000010079 */
        /* <DEDUP_REMOVED lines=11> */
.L_x_4770:
        /* <DEDUP_REMOVED lines=13> */
.L_x_4772:
[----:B------:R-:W-:Y:S05]  /*135a0*/  BSYNC.RECONVERGENT B1 ;  /* 0x0000000000017941 */ /* 0x000fea0003800200 */
.L_x_4771:
        /* <DEDUP_REMOVED lines=49> */
.L_x_4769:
[----:B------:R-:W-:Y:S05]  /*138c0*/  BSYNC.RECONVERGENT B0 ;  /* 0x0000000000007941 */ /* 0x000fea0003800200 */
.L_x_4768:
        /* <DEDUP_REMOVED lines=11> */
[----:B------:R-:W-:Y:S01]  /*13980*/  IMAD.U32 R121, R49, 0x10000, RZ ;  /* 0x0001000031797824 */ /* 0x000fe200078e00ff */
        /* <DEDUP_REMOVED lines=13> */
.L_x_4775:
        /* <DEDUP_REMOVED lines=13> */
.L_x_4777:
[----:B------:R-:W-:Y:S05]  /*13b30*/  BSYNC.RECONVERGENT B1 ;  /* 0x0000000000017941 */ /* 0x000fea0003800200 */
.L_x_4776:
[----:B------:R-:W-:Y:S01]  /*13b40*/  LOP3.LUT R124, R5, UR5, R129, 0x96, !PT ;  /* 0x00000005057c7c12 */ /* 0x000fe2000f8e9681 */
[----:B------:R-:W-:Y:S01]  /*13b50*/  IMAD.WIDE.U32 R122, R0, -0x326172a9, RZ ;  /* 0xcd9e8d57007a7825 */ /* 0x000fe200078e00ff */
[----:B------:R-:W-:Y:S01]  /*13b60*/  UIADD3 UR15, UPT, UPT, UR4, 0x3c6ef372, URZ ;  /* 0x3c6ef372040f7890 */ /* 0x000fe2000fffe0ff */
[----:B------:R-:W-:Y:S02]  /*13b70*/  MOV R119, R126 ;  /* 0x0000007e00777202 */ /* 0x000fe40000000f00 */
[----:B------:R-:W-:Y:S01]  /*13b80*/  IMAD.WIDE.U32 R124, R124, -0x326172a9, RZ ;  /* 0xcd9e8d577c7c7825 */ /* 0x000fe200078e00ff */
[----:B------:R-:W-:-:S03]  /*13b90*/  LOP3.LUT R123, R4, UR4, R123, 0x96, !PT ;  /* 0x00000004047b7c12 */ /* 0x000fc6000f8e967b */
[----:B------:R-:W-:Y:S01]  /*13ba0*/  IMAD.MOV.U32 R121, RZ, RZ, RZ ;  /* 0x000000ffff797224 */ /* 0x000fe200078e00ff */
        /* <DEDUP_REMOVED lines=41> */
[----:B------:R-:W-:-:S07]  /*13e40*/  LOP3.LUT R158, R40, R158, R123, 0x96, !PT ;  /* 0x0000009e289e7212 */ /* 0x000fce00078e967b */
.L_x_4774:
[----:B------:R-:W-:Y:S05]  /*13e50*/  BSYNC.RECONVERGENT B0 ;  /* 0x0000000000007941 */ /* 0x000fea0003800200 */
.L_x_4773:
[----:B------:R-:W-:Y:S01]  /*13e60*/  I2FP.F32.U32 R119, R119 ;  /* 0x0000007700777245 */ /* 0x000fe20000201000 */
[----:B------:R-:W-:Y:S01]  /*13e70*/  BSSY.RECONVERGENT B0, `(.L_x_4778) ;  /* 0x0000058000007945 */ /* 0x000fe20003800200 */
[----:B------:R-:W-:Y:S01]  /*13e80*/  SHF.L.U32 R113, R113, 0x10, RZ ;  /* 0x0000001071717819 */ /* 0x000fe200000006ff */
[----:B------:R-:W-:Y:S01]  /*13e90*/  IMAD.MOV.U32 R123, RZ, RZ, R156 ;  /* 0x000000ffff7b7224 */ /* 0x000fe200078e009c */
        /* <DEDUP_REMOVED lines=8> */
[----:B------:R-:W-:Y:S02]  /*13f20*/  FSEL R113, R113, RZ, !P2 ;  /* 0x000000ff71717208 */ /* 0x000fe40005000000 */
        /* <DEDUP_REMOVED lines=13> */
.L_x_4780:
        /* <DEDUP_REMOVED lines=13> */
.L_x_4782:
[----:B------:R-:W-:Y:S05]  /*140d0*/  BSYNC.RECONVERGENT B1 ;  /* 0x0000000000017941 */ /* 0x000fea0003800200 */
.L_x_4781:
        /* <DEDUP_REMOVED lines=46> */
[----:B------:R-:W-:Y:S01]  /*143c0*/  LOP3.LUT R158, R40, R158, R123, 0x96, !PT ;  /* 0x0000009e289e7212 */ /* 0x000fe200078e967b */
[----:B------:R-:W-:Y:S01]  /*143d0*/  IMAD.MOV.U32 R123, RZ, RZ, R126 ;  /* 0x000000ffff7b7224 */ /* 0x000fe200078e007e */
[----:B------:R-:W-:-:S07]  /*143e0*/  MOV R126, R122 ;  /* 0x0000007a007e7202 */ /* 0x000fce0000000f00 */
.L_x_4779:
[----:B------:R-:W-:Y:S05]  /*143f0*/  BSYNC.RECONVERGENT B0 ;  /* 0x0000000000007941 */ /* 0x000fea0003800200 */
.L_x_4778:
        /* <DEDUP_REMOVED lines=8> */
[----:B------:R-:W-:Y:S02]  /*14480*/  IMAD.MOV.U32 R127, RZ, RZ, 0x2 ;  /* 0x00000002ff7f7424 */ /* 0x000fe400078e00ff */
[----:B------:R-:W-:Y:S01]  /*14490*/  FMUL.FTZ R123, R123, R46 ;  /* 0x0000002e7b7b7220 */ /* 0x000fe20000410000 */
[----:B------:R-:W-:-:S02]  /*144a0*/  FSETP.GTU.FTZ.AND P3, PT, R122, R47, PT ;  /* 0x0000002f7a00720b */ /* 0x000fc40003f7c000 */
[----:B------:R-:W-:Y:S02]  /*144b0*/  SHF.L.U32 R122, R70, 0x10, RZ ;  /* 0x00000010467a7819 */ /* 0x000fe400000006ff */
[----:B------:R-:W-:Y:S02]  /*144c0*/  FSEL R121, R123, RZ, !P3 ;  /* 0x000000ff7b797208 */ /* 0x000fe40005800000 */
[----:B------:R-:W-:Y:S02]  /*144d0*/  PLOP3.LUT P3, PT, P3, PT, PT, 0x8, 0x80 ;  /* 0x000000000080781c */ /* 0x000fe40001f6e170 */
[----:B------:R-:W-:Y:S01]  /*144e0*/  MOV R123, R156 ;  /* 0x0000009c007b7202 */ /* 0x000fe20000000f00 */
[----:B------:R-:W-:Y:S01]  /*144f0*/  FFMA.FTZ R121, R121, R122, R128 ;  /* 0x0000007a79797223 */ /* 0x000fe20000010080 */
        /* <DEDUP_REMOVED lines=9> */
.L_x_4785:
        /* <DEDUP_REMOVED lines=13> */
.L_x_4787:
[----:B------:R-:W-:Y:S05]  /*14660*/  BSYNC.RECONVERGENT B1 ;  /* 0x0000000000017941 */ /* 0x000fea0003800200 */
.L_x_4786:
[----:B------:R-:W-:Y:S01]  /*14670*/  LOP3.LUT R124, R5, UR5, R129, 0x96, !PT ;  /* 0x00000005057c7c12 */ /* 0x000fe2000f8e9681 */
[----:B------:R-:W-:Y:S01]  /*14680*/  IMAD.WIDE.U32 R122, R0, -0x326172a9, RZ ;  /* 0xcd9e8d57007a7825 */ /* 0x000fe200078e00ff */
[----:B------:R-:W-:-:S03]  /*14690*/  UIADD3 UR15, UPT, UPT, UR4, 0x3c6ef372, URZ ;  /* 0x3c6ef372040f7890 */ /* 0x000fc6000fffe0ff */
        /* <DEDUP_REMOVED lines=42> */
[----:B------:R-:W-:-:S05]  /*14940*/  IMAD.WIDE.U32 R122, R123, -0x2daee0ad, RZ ;  /* 0xd2511f537b7a7825 */ /* 0x000fca00078e00ff */
[----:B------:R-:W-:Y:S02]  /*14950*/  LOP3.LUT R158, R40, R158, R123, 0x96, !PT ;  /* 0x0000009e289e7212 */ /* 0x000fe400078e967b */
[----:B------:R-:W-:Y:S01]  /*14960*/  MOV R123, R126 ;  /* 0x0000007e007b7202 */ /* 0x000fe20000000f00 */
[----:B------:R-:W-:-:S07]  /*14970*/  IMAD.MOV.U32 R126, RZ, RZ, R122 ;  /* 0x000000ffff7e7224 */ /* 0x000fce00078e007a */
.L_x_4784:
[----:B------:R-:W-:Y:S05]  /*14980*/  BSYNC.RECONVERGENT B0 ;  /* 0x0000000000007941 */ /* 0x000fea0003800200 */
.L_x_4783:
[----:B------:R-:W-:Y:S01]  /*14990*/  I2FP.F32.U32 R123, R123 ;  /* 0x0000007b007b7245 */ /* 0x000fe20000201000 */
[----:B------:R-:W-:Y:S01]  /*149a0*/  BSSY.RECONVERGENT B0, `(.L_x_4788) ;  /* 0x0000057000007945 */ /* 0x000fe20003800200 */
[----:B------:R-:W-:Y:S01]  /*149b0*/  SHF.L.U32 R125, R114, 0x10, RZ ;  /* 0x00000010727d7819 */ /* 0x000fe200000006ff */
[----:B------:R-:W-:Y:S01]  /*149c0*/  HFMA2 R124, -RZ, RZ, 0, 1.1920928955078125e-07 ;  /* 0x00000002ff7c7431 */ /* 0x000fe200000001ff */
[----:B------:R-:W-:Y:S01]  /*149d0*/  ISETP.NE.AND P5, PT, R127, 0x1, PT ;  /* 0x000000017f00780c */ /* 0x000fe20003fa5270 */
[----:B------:R-:W-:Y:S01]  /*149e0*/  FFMA.FTZ R114, R123, R204, 1.1641532182693481445e-10 ;  /* 0x2f0000007b727423 */ /* 0x000fe200000100cc */
[----:B------:R-:W-:Y:S02]  /*149f0*/  IMAD.U32 R123, R219, 0x10000, RZ ;  /* 0x00010000db7b7824 */ /* 0x000fe400078e00ff */
[----:B------:R-:W-:Y:S02]  /*14a00*/  FMUL.FTZ R125, R125, R34 ;  /* 0x000000227d7d7220 */ /* 0x000fe40000410000 */
[----:B------:R-:W-:-:S02]  /*14a10*/  FSETP.GTU.FTZ.AND P4, PT, R114, R47, PT ;  /* 0x0000002f7200720b */ /* 0x000fc40003f9c000 */
[----:B------:R-:W-:Y:S01]  /*14a20*/  FMUL.FTZ R125, R125, R46 ;  /* 0x0000002e7d7d7220 */ /* 0x000fe20000410000 */
[----:B------:R-:W-:-:S04]  /*14a30*/  PRMT R114, R50, 0x7632, R114 ;  /* 0x0000763232727816 */ /* 0x000fc80000000072 */
[----:B------:R-:W-:Y:S01]  /*14a40*/  FSEL R122, R125, RZ, !P4 ;  /* 0x000000ff7d7a7208 */ /* 0x000fe20006000000 */
[----:B------:R-:W-:Y:S01]  /*14a50*/  IMAD.U32 R129, R114, 0x10000, RZ ;  /* 0x0001000072817824 */ /* 0x000fe200078e00ff */
[----:B------:R-:W-:Y:S01]  /*14a60*/  PLOP3.LUT P4, PT, P4, PT, PT, 0x8, 0x80 ;  /* 0x000000000080781c */ /* 0x000fe2000278e170 */
[----:B------:R-:W-:Y:S02]  /*14a70*/  IMAD.MOV.U32 R114, RZ, RZ, R156 ;  /* 0x000000ffff727224 */ /* 0x000fe400078e009c */
[----:B------:R-:W-:Y:S01]  /*14a80*/  FFMA.FTZ R122, R122, R123, R129 ;  /* 0x0000007b7a7a7223 */ /* 0x000fe20000010081 */
        /* <DEDUP_REMOVED lines=9> */
.L_x_4790:
        /* <DEDUP_REMOVED lines=13> */
.L_x_4792:
[----:B------:R-:W-:Y:S05]  /*14bf0*/  BSYNC.RECONVERGENT B1 ;  /* 0x0000000000017941 */ /* 0x000fea0003800200 */
.L_x_4791:
        /* <DEDUP_REMOVED lines=46> */
[----:B------:R-:W-:Y:S02]  /*14ee0*/  IMAD.MOV.U32 R126, RZ, RZ, R124 ;  /* 0x000000ffff7e7224 */ /* 0x000fe400078e007c */
[----:B------:R-:W-:Y:S01]  /*14ef0*/  HFMA2 R124, -RZ, RZ, 0, 0 ;  /* 0x00000000ff7c7431 */ /* 0x000fe200000001ff */
[----:B------:R-:W-:-:S07]  /*14f00*/  LOP3.LUT R158, R40, R158, R125, 0x96, !PT ;  /* 0x0000009e289e7212 */ /* 0x000fce00078e967d */
.L_x_4789:
[----:B------:R-:W-:Y:S05]  /*14f10*/  BSYNC.RECONVERGENT B0 ;  /* 0x0000000000007941 */ /* 0x000fea0003800200 */
.L_x_4788:
        /* <DEDUP_REMOVED lines=25> */
.L_x_4795:
        /* <DEDUP_REMOVED lines=15> */
.L_x_4797:
[----:B------:R-:W-:Y:S05]  /*151a0*/  BSYNC.RECONVERGENT B1 ;  /* 0x0000000000017941 */ /* 0x000fea0003800200 */
.L_x_4796:
        /* <DEDUP_REMOVED lines=49> */
.L_x_4794:
[----:B------:R-:W-:Y:S05]  /*154c0*/  BSYNC.RECONVERGENT B0 ;  /* 0x0000000000007941 */ /* 0x000fea0003800200 */
.L_x_4793:
[----:B------:R-:W-:Y:S01]  /*154d0*/  I2FP.F32.U32 R115, R115 ;  /* 0x0000007300737245 */ /* 0x000fe20000201000 */
[----:B------:R-:W-:Y:S01]  /*154e0*/  IMAD.U32 R127, R127, 0x10000, RZ ;  /* 0x000100007f7f7824 */ /* 0x000fe200078e00ff */
[----:B------:R-:W-:Y:S01]  /*154f0*/  F2FP.BF16.F32.PACK_AB R113, R113, R120 ;  /* 0x000000787171723e */ /* 0x000fe200000010ff */
[----:B------:R-:W-:Y:S01]  /*15500*/  IMAD.U32 R124, R220, 0x10000, RZ ;  /* 0x00010000dc7c7824 */ /* 0x000fe200078e00ff */
[----:B------:R-:W-:Y:S01]  /*15510*/  F2FP.BF16.F32.PACK_AB R112, R112, R118 ;  /* 0x000000767070723e */ /* 0x000fe200000010ff */
[----:B------:R-:W-:Y:S01]  /*15520*/  FFMA.FTZ R114, R115, R204, 1.1641532182693481445e-10 ;  /* 0x2f00000073727423 */ /* 0x000fe200000100cc */
[----:B------:R-:W-:Y:S01]  /*15530*/  FMUL.FTZ R127, R127, R34 ;  /* 0x000000227f7f7220 */ /* 0x000fe20000410000 */
[----:B------:R-:W-:-:S03]  /*15540*/  PRMT R115, R51, 0x7632, R115 ;  /* 0x0000763233737816 */ /* 0x000fc60000000073 */
[----:B------:R-:W-:Y:S01]  /*15550*/  FMUL.FTZ R127, R127, R46 ;  /* 0x0000002e7f7f7220 */ /* 0x000fe20000410000 */
[----:B------:R-:W-:Y:S02]  /*15560*/  FSETP.GTU.FTZ.AND P6, PT, R114, R47, PT ;  /* 0x0000002f7200720b */ /* 0x000fe40003fdc000 */
[----:B------:R-:W-:Y:S02]  /*15570*/  SHF.L.U32 R128, R115, 0x10, RZ ;  /* 0x0000001073807819 */ /* 0x000fe400000006ff */
[----:B------:R-:W-:Y:S02]  /*15580*/  FSEL R127, R127, RZ, !P6 ;  /* 0x000000ff7f7f7208 */ /* 0x000fe40007000000 */
[----:B------:R-:W-:Y:S02]  /*15590*/  PLOP3.LUT P6, PT, P6, PT, PT, 0x8, 0x80 ;  /* 0x000000000080781c */ /* 0x000fe400037ce170 */
[----:B------:R-:W-:Y:S01]  /*155a0*/  F2FP.BF16.F32.PACK_AB R114, R122, R121 ;  /* 0x000000797a72723e */ /* 0x000fe200000010ff */
[----:B------:R-:W-:-:S05]  /*155b0*/  FFMA.FTZ R124, R127, R124, R128 ;  /* 0x0000007c7f7c7223 */ /* 0x000fca0000010080 */
[----:B------:R-:W-:Y:S01]  /*155c0*/  F2FP.BF16.F32.PACK_AB R115, R124, R123 ;  /* 0x0000007b7c73723e */ /* 0x000fe200000010ff */
[----:B------:R-:W-:Y:S06]  /*155d0*/  BRA `(.L_x_4798) ;  /* 0x0000002c00287947 */ /* 0x000fec0003800000 */
.L_x_4757:
        /* <DEDUP_REMOVED lines=16> */
.L_x_4801:
        /* <DEDUP_REMOVED lines=13> */
.L_x_4803:
[----:B------:R-:W-:Y:S05]  /*157b0*/  BSYNC.RECONVERGENT B1 ;  /* 0x0000000000017941 */ /* 0x000fea0003800200 */
.L_x_4802:
        /* <DEDUP_REMOVED lines=48> */
.L_x_4800:
[----:B------:R-:W-:Y:S05]  /*15ac0*/  BSYNC.RECONVERGENT B0 ;  /* 0x0000000000007941 */ /* 0x000fea0003800200 */
.L_x_4799:
        /* <DEDUP_REMOVED lines=9> */
[----:B------:R-:W-:Y:S02]  /*15b60*/  PRMT R112, R112, 0x7632, R112 ;  /* 0x0000763270707816 */ /* 0x000fe40000000070 */
[----:B------:R-:W-:Y:S01]  /*15b70*/  FSETP.GTU.FTZ.AND P1, PT, R118, R47, PT ;  /* 0x0000002f7600720b */ /* 0x000fe20003f3c000 */
[----:B------:R-:W-:-:S05]  /*15b80*/  FMUL.FTZ R118, R119, R46 ;  /* 0x0000002e77767220 */ /* 0x000fca0000410000 */
[----:B------:R-:W-:Y:S02]  /*15b90*/  FSEL R118, R118, RZ, !P1 ;  /* 0x000000ff76767208 */ /* 0x000fe40004800000 */
[----:B------:R-:W-:-:S03]  /*15ba0*/  PLOP3.LUT P1, PT, P1, PT, PT, 0x8, 0x80 ;  /* 0x000000000080781c */ /* 0x000fc60000f2e170 */
[----:B------:R-:W-:Y:S01]  /*15bb0*/  FMUL.FTZ R118, R117, R118 ;  /* 0x0000007675767220 */ /* 0x000fe20000410000 */
        /* <DEDUP_REMOVED lines=11> */
.L_x_4806:
        /* <DEDUP_REMOVED lines=13> */
.L_x_4808:
[----:B------:R-:W-:Y:S05]  /*15d40*/  BSYNC.RECONVERGENT B1 ;  /* 0x0000000000017941 */ /* 0x000fea0003800200 */
.L_x_4807:
        /* <DEDUP_REMOVED lines=49> */
.L_x_4805:
[----:B------:R-:W-:Y:S05]  /*16060*/  BSYNC.RECONVERGENT B0 ;  /* 0x0000000000007941 */ /* 0x000fea0003800200 */
.L_x_4804:
[----:B------:R-:W-:Y:S01]  /*16070*/  I2FP.F32.U32 R117, R117 ;  /* 0x0000007500757245 */ /* 0x000fe20000201000 */
[----:B------:R-:W-:Y:S01]  /*16080*/  IMAD.U32 R119, R112, 0x10000, RZ ;  /* 0x0001000070777824 */ /* 0x000fe200078e00ff */
[----:B------:R-:W-:Y:S01]  /*16090*/  ISETP.NE.AND P2, PT, R120, 0x1, PT ;  /* 0x000000017800780c */ /* 0x000fe20003f45270 */
[----:B------:R-:W-:Y:S01]  /*160a0*/  BSSY.RECONVERGENT B0, `(.L_x_4809) ;  /* 0x0000056000007945 */ /* 0x000fe20003800200 */
[----:B------:R-:W-:Y:S01]  /*160b0*/  LOP3.LUT R16, R16, 0xfffffffd, RZ, 0xc0, !PT ;  /* 0xfffffffd10107812 */ /* 0x000fe200078ec0ff */
[----:B------:R-:W-:Y:S01]  /*160c0*/  FFMA.FTZ R112, R117, R204, 1.1641532182693481445e-10 ;  /* 0x2f00000075707423 */ /* 0x000fe200000100cc */
[----:B------:R-:W-:Y:S01]  /*160d0*/  FMUL.FTZ R119, R119, R34 ;  /* 0x0000002277777220 */ /* 0x000fe20000410000 */
[----:B------:R-:W-:Y:S01]  /*160e0*/  SHF.L.U32 R117, R217, 0x10, RZ ;  /* 0x00000010d9757819 */ /* 0x000fe200000006ff */
[----:B------:R-:W-:Y:S02]  /*160f0*/  IMAD.MOV.U32 R122, RZ, RZ, 0x2 ;  /* 0x00000002ff7a7424 */ /* 0x000fe400078e00ff */
[----:B------:R-:W-:Y:S01]  /*16100*/  FMUL.FTZ R119, R119, R46 ;  /* 0x0000002e77777220 */ /* 0x000fe20000410000 */
[----:B------:R-:W-:-:S04]  /*16110*/  FSETP.GTU.FTZ.AND P1, PT, R112, R47, PT ;  /* 0x0000002f7000720b */ /* 0x000fc80003f3c000 */
[----:B------:R-:W-:Y:S01]  /*16120*/  FSEL R112, R119, RZ, !P1 ;  /* 0x000000ff77707208 */ /* 0x000fe20004800000 */
[----:B------:R-:W-:Y:S01]  /*16130*/  IMAD.MOV.U32 R119, RZ, RZ, R156 ;  /* 0x000000ffff777224 */ /* 0x000fe200078e009c */
[----:B------:R-:W-:-:S03]  /*16140*/  PLOP3.LUT P1, PT, P1, PT, PT, 0x8, 0x80 ;  /* 0x000000000080781c */ /* 0x000fc60000f2e170 */
[----:B------:R-:W-:-:S05]  /*16150*/  FMUL.FTZ R112, R117, R112 ;  /* 0x0000007075707220 */ /* 0x000fca0000410000 */
[----:B------:R-:W-:-:S05]  /*16160*/  MOV R117, R112 ;  /* 0x0000007000757202 */ /* 0x000fca0000000f00 */
        /* <DEDUP_REMOVED lines=10> */
.L_x_4811:
        /* <DEDUP_REMOVED lines=13> */
.L_x_4813:
[----:B------:R-:W-:Y:S05]  /*162e0*/  BSYNC.RECONVERGENT B1 ;  /* 0x0000000000017941 */ /* 0x000fea0003800200 */
.L_x_4812:
        /* <DEDUP_REMOVED lines=46> */
[----:B------:R-:W-:-:S04]  /*165d0*/  IMAD.WIDE.U32 R120, R121, -0x2daee0ad, RZ ;  /* 0xd2511f5379787825 */ /* 0x000fc800078e00ff */
[----:B------:R-:W-:Y:S01]  /*165e0*/  IMAD.MOV.U32 R126, RZ, RZ, R120 ;  /* 0x000000ffff7e7224 */ /* 0x000fe200078e0078 */
[----:B------:R-:W-:-:S07]  /*165f0*/  LOP3.LUT R158, R40, R158, R121, 0x96, !PT ;  /* 0x0000009e289e7212 */ /* 0x000fce00078e9679 */
.L_x_4810:
[----:B------:R-:W-:Y:S05]  /*16600*/  BSYNC.RECONVERGENT B0 ;  /* 0x0000000000007941 */ /* 0x000fea0003800200 */
.L_x_4809:
        /* <DEDUP_REMOVED lines=24> */
.L_x_4816:
        /* <DEDUP_REMOVED lines=13> */
.L_x_4818:
[----:B------:R-:W-:Y:S05]  /*16860*/  BSYNC.RECONVERGENT B1 ;  /* 0x0000000000017941 */ /* 0x000fea0003800200 */
.L_x_4817:
        /* <DEDUP_REMOVED lines=49> */
.L_x_4815:
[----:B------:R-:W-:Y:S05]  /*16b80*/  BSYNC.RECONVERGENT B0 ;  /* 0x0000000000007941 */ /* 0x000fea0003800200 */
.L_x_4814:
[----:B------:R-:W-:Y:S01]  /*16b90*/  I2FP.F32.U32 R119, R119 ;  /* 0x0000007700777245 */ /* 0x000fe20000201000 */
[----:B------:R-:W-:Y:S01]  /*16ba0*/  BSSY.RECONVERGENT B0, `(.L_x_4819) ;  /* 0x0000056000007945 */ /* 0x000fe20003800200 */
[----:B------:R-:W-:Y:S01]  /*16bb0*/  SHF.L.U32 R113, R113, 0x10, RZ ;  /* 0x0000001071717819 */ /* 0x000fe200000006ff */
[----:B------:R-:W-:Y:S01]  /*16bc0*/  IMAD.MOV.U32 R125, RZ, RZ, 0x2 ;  /* 0x00000002ff7d7424 */ /* 0x000fe200078e00ff */
[----:B------:R-:W-:Y:S01]  /*16bd0*/  ISETP.NE.AND P3, PT, R123, 0x1, PT ;  /* 0x000000017b00780c */ /* 0x000fe20003f65270 */
[----:B------:R-:W-:Y:S01]  /*16be0*/  FFMA.FTZ R122, R119, R204, 1.1641532182693481445e-10 ;  /* 0x2f000000777a7423 */ /* 0x000fe200000100cc */
[----:B------:R-:W-:Y:S01]  /*16bf0*/  MOV R121, R156 ;  /* 0x0000009c00797202 */ /* 0x000fe20000000f00 */
[----:B------:R-:W-:-:S03]  /*16c00*/  FMUL.FTZ R113, R113, R34 ;  /* 0x0000002271717220 */ /* 0x000fc60000410000 */
[----:B------:R-:W-:Y:S01]  /*16c10*/  FSETP.GTU.FTZ.AND P2, PT, R122, R47, PT ;  /* 0x0000002f7a00720b */ /* 0x000fe20003f5c000 */
[----:B------:R-:W-:Y:S01]  /*16c20*/  FMUL.FTZ R113, R113, R46 ;  /* 0x0000002e71717220 */ /* 0x000fe20000410000 */
[----:B------:R-:W-:-:S04]  /*16c30*/  IMAD.U32 R122, R218, 0x10000, RZ ;  /* 0x00010000da7a7824 */ /* 0x000fc800078e00ff */
        /* <DEDUP_REMOVED lines=13> */
.L_x_4821:
        /* <DEDUP_REMOVED lines=13> */
.L_x_4823:
[----:B------:R-:W-:Y:S05]  /*16de0*/  BSYNC.RECONVERGENT B1 ;  /* 0x0000000000017941 */ /* 0x000fea0003800200 */
.L_x_4822:
        /* <DEDUP_REMOVED lines=38> */
[----:B------:R-:W-:Y:S02]  /*17050*/  HFMA2 R125, -RZ, RZ, 0, 0 ;  /* 0x00000000ff7d7431 */ /* 0x000fe400000001ff */
        /* <DEDUP_REMOVED lines=10> */
.L_x_4820:
[----:B------:R-:W-:Y:S05]  /*17100*/  BSYNC.RECONVERGENT B0 ;  /* 0x0000000000007941 */ /* 0x000fea0003800200 */
.L_x_4819:
[----:B------:R-:W-:Y:S01]  /*17110*/  I2FP.F32.U32 R121, R121 ;  /* 0x0000007900797245 */ /* 0x000fe20000201000 */
[C---:B------:R-:W-:Y:S01]  /*17120*/  IMAD.U32 R123, R114.reuse, 0x10000, RZ ;  /* 0x00010000727b7824 */ /* 0x040fe200078e00ff */
        /* <DEDUP_REMOVED lines=8> */
[----:B------:R-:W-:Y:S02]  /*171b0*/  IMAD.U32 R122, R70, 0x10000, RZ ;  /* 0x00010000467a7824 */ /* 0x000fe400078e00ff */
[----:B------:R-:W-:Y:S01]  /*171c0*/  IMAD.MOV.U32 R123, RZ, RZ, R156 ;  /* 0x000000ffff7b7224 */ /* 0x000fe200078e009c */
[----:B------:R-:W-:Y:S02]  /*171d0*/  FSEL R121, R121, RZ, !P3 ;  /* 0x000000ff79797208 */ /* 0x000fe40005800000 */
[----:B------:R-:W-:-:S03]  /*171e0*/  PLOP3.LUT P3, PT, P3, PT, PT, 0x8, 0x80 ;  /* 0x000000000080781c */ /* 0x000fc60001f6e170 */
[----:B------:R-:W-:Y:S01]  /*171f0*/  FMUL.FTZ R121, R122, R121 ;  /* 0x000000797a797220 */ /* 0x000fe20000410000 */
        /* <DEDUP_REMOVED lines=9> */
.L_x_4826:
        /* <DEDUP_REMOVED lines=13> */
.L_x_4828:
[----:B------:R-:W-:Y:S05]  /*17360*/  BSYNC.RECONVERGENT B1 ;  /* 0x0000000000017941 */ /* 0x000fea0003800200 */
.L_x_4827:
        /* <DEDUP_REMOVED lines=44> */
[----:B------:R-:W-:Y:S01]  /*17630*/  LOP3.LUT R157, R122, UR15, R157, 0x96, !PT ;  /* 0x0000000f7a9d7c12 */ /* 0x000fe2000f8e969d */
[----:B------:R-:W-:-:S05]  /*17640*/  IMAD.WIDE.U32 R122, R123, -0x2daee0ad, RZ ;  /* 0xd2511f537b7a7825 */ /* 0x000fca00078e00ff */
[----:B------:R-:W-:Y:S01]  /*17650*/  LOP3.LUT R158, R40, R158, R123, 0x96, !PT ;  /* 0x0000009e289e7212 */ /* 0x000fe200078e967b */
[----:B------:R-:W-:Y:S02]  /*17660*/  IMAD.MOV.U32 R123, RZ, RZ, R126 ;  /* 0x000000ffff7b7224 */ /* 0x000fe400078e007e */
[----:B------:R-:W-:-:S07]  /*17670*/  IMAD.MOV.U32 R126, RZ, RZ, R122 ;  /* 0x000000ffff7e7224 */ /* 0x000fce00078e007a */
.L_x_4825:
[----:B------:R-:W-:Y:S05]  /*17680*/  BSYNC.RECONVERGENT B0 ;  /* 0x0000000000007941 */ /* 0x000fea0003800200 */
.L_x_4824:
        /* <DEDUP_REMOVED lines=8> */
[----:B------:R-:W-:Y:S01]  /*17710*/  FSETP.GTU.FTZ.AND P4, PT, R114, R47, PT ;  /* 0x0000002f7200720b */ /* 0x000fe20003f9c000 */
[----:B------:R-:W-:-:S03]  /*17720*/  IMAD.MOV.U32 R114, RZ, RZ, R156 ;  /* 0x000000ffff727224 */ /* 0x000fc600078e009c */
[----:B------:R-:W-:Y:S01]  /*17730*/  FSEL R122, R125, RZ, !P4 ;  /* 0x000000ff7d7a7208 */ /* 0x000fe20006000000 */
[----:B------:R-:W-:Y:S01]  /*17740*/  HFMA2 R125, -RZ, RZ, 0, 1.1920928955078125e-07 ;  /* 0x00000002ff7d7431 */ /* 0x000fe200000001ff */
        /* <DEDUP_REMOVED lines=11> */
.L_x_4831:
        /* <DEDUP_REMOVED lines=13> */
.L_x_4833:
[----:B------:R-:W-:Y:S05]  /*178d0*/  BSYNC.RECONVERGENT B1 ;  /* 0x0000000000017941 */ /* 0x000fea0003800200 */
.L_x_4832:
        /* <DEDUP_REMOVED lines=48> */
[----:B------:R-:W-:-:S07]  /*17be0*/  HFMA2 R125, -RZ, RZ, 0, 0 ;  /* 0x00000000ff7d7431 */ /* 0x000fce00000001ff */
.L_x_4830:
[----:B------:R-:W-:Y:S05]  /*17bf0*/  BSYNC.RECONVERGENT B0 ;  /* 0x0000000000007941 */ /* 0x000fea0003800200 */
.L_x_4829:
        /* <DEDUP_REMOVED lines=9> */
[----:B------:R-:W-:Y:S01]  /*17c90*/  IMAD.U32 R114, R71, 0x10000, RZ ;  /* 0x0001000047727824 */ /* 0x000fe200078e00ff */
[----:B------:R-:W-:Y:S01]  /*17ca0*/  PRMT R127, R115, 0x7632, R127 ;  /* 0x00007632737f7816 */ /* 0x000fe2000000007f */
        /* <DEDUP_REMOVED lines=13> */
.L_x_4836:
        /* <DEDUP_REMOVED lines=15> */
.L_x_4838:
[----:B------:R-:W-:Y:S05]  /*17e70*/  BSYNC.RECONVERGENT B1 ;  /* 0x0000000000017941 */ /* 0x000fea0003800200 */
.L_x_4837:
[----:B------:R-:W-:Y:S01]  /*17e80*/  LOP3.LUT R124, R5, UR5, R129, 0x96, !PT ;  /* 0x00000005057c7c12 */ /* 0x000fe2000f8e9681 */
[----:B------:R-:W-:Y:S01]  /*17e90*/  IMAD.WIDE.U32 R114, R0, -0x326172a9, RZ ;  /* 0xcd9e8d5700727825 */ /* 0x000fe200078e00ff */
[----:B------:R-:W-:-:S03]  /*17ea0*/  UIADD3 UR15, UPT, UPT, UR4, 0x3c6ef372, URZ ;  /* 0x3c6ef372040f7890 */ /* 0x000fc6000fffe0ff */
[----:B------:R-:W-:Y:S02]  /*17eb0*/  HFMA2 R130, -RZ, RZ, 0, 0 ;  /* 0x00000000ff827431 */ /* 0x000fe400000001ff */
        /* <DEDUP_REMOVED lines=45> */
.L_x_4835:
[----:B------:R-:W-:Y:S05]  /*18190*/  BSYNC.RECONVERGENT B0 ;  /* 0x0000000000007941 */ /* 0x000fea0003800200 */
.L_x_4834:
[----:B------:R-:W-:Y:S01]  /*181a0*/  I2FP.F32.U32 R115, R115 ;  /* 0x0000007300737245 */ /* 0x000fe20000201000 */
[----:B------:R-:W-:Y:S01]  /*181b0*/  IMAD.U32 R127, R127, 0x10000, RZ ;  /* 0x000100007f7f7824 */ /* 0x000fe200078e00ff */
[----:B------:R-:W-:Y:S01]  /*181c0*/  F2FP.BF16.F32.PACK_AB R113, R113, R120 ;  /* 0x000000787171723e */ /* 0x000fe200000010ff */
[----:B------:R-:W-:Y:S01]  /*181d0*/  IMAD.U32 R124, R220, 0x10000, RZ ;  /* 0x00010000dc7c7824 */ /* 0x000fe200078e00ff */
        /* <DEDUP_REMOVED lines=8> */
[----:B------:R-:W-:-:S05]  /*18260*/  FMUL.FTZ R124, R124, R127 ;  /* 0x0000007f7c7c7220 */ /* 0x000fca0000410000 */
[----:B------:R-:W-:-:S07]  /*18270*/  F2FP.BF16.F32.PACK_AB R115, R124, R123 ;  /* 0x0000007b7c73723e */ /* 0x000fce00000010ff */
.L_x_4798:
[----:B------:R-:W-:Y:S01]  /*18280*/  IMAD.WIDE.U32 R128, R116, 0x10, R164 ;  /* 0x0000001074807825 */ /* 0x000fe200078e00a4 */
[----:B------:R-:W-:Y:S02]  /*18290*/  SEL R127, RZ, 0x1000000, !P6 ;  /* 0x01000000ff7f7807 */ /* 0x000fe40007000000 */
[----:B------:R-:W-:Y:S02]  /*182a0*/  SEL R125, RZ, 0x10000, !P5 ;  /* 0x00010000ff7d7807 */ /* 0x000fe40006800000 */
[----:B------:R0:W-:Y:S01]  /*182b0*/  STG.E.128 desc[UR6][R128.64], R112 ;  /* 0x0000007080007986 */ /* 0x0001e2000c101d06 */
[----:B------:R-:W-:Y:S02]  /*182c0*/  SEL R134, RZ, 0x100, !P4 ;  /* 0x00000100ff867807 */ /* 0x000fe40006000000 */
[----:B------:R-:W-:Y:S02]  /*182d0*/  LOP3.LUT P5, RZ, R16, 0x2, RZ, 0xc0, !PT ;  /* 0x0000000210ff7812 */ /* 0x000fe400078ac0ff */
[----:B------:R-:W-:-:S02]  /*182e0*/  LOP3.LUT R134, R134, R127, R125, 0xfe, !PT ;  /* 0x0000007f86867212 */ /* 0x000fc400078efe7d */
[----:B------:R-:W-:Y:S02]  /*182f0*/  SEL R127, RZ, 0x1000000, !P2 ;  /* 0x01000000ff7f7807 */ /* 0x000fe40005000000 */
[----:B------:R-:W-:Y:S02]  /*18300*/  SEL R132, RZ, 0x10000, !P1 ;  /* 0x00010000ff847807 */ /* 0x000fe40004800000 */
[----:B------:R-:W-:Y:S02]  /*18310*/  SEL R125, RZ, 0x100, !P5 ;  /* 0x00000100ff7d7807 */ /* 0x000fe40006800000 */
[----:B------:R-:W-:Y:S02]  /*18320*/  LOP3.LUT P6, RZ, R16, 0x4, RZ, 0xc0, !PT ;  /* 0x0000000410ff7812 */ /* 0x000fe400078cc0ff */
[----:B------:R-:W-:Y:S02]  /*18330*/  LOP3.LUT R125, R125, R127, R132, 0xfe, !PT ;  /* 0x0000007f7d7d7212 */ /* 0x000fe400078efe84 */
[----:B------:R-:W-:Y:S01]  /*18340*/  SEL R132, RZ, 0x1, !P6 ;  /* 0x00000001ff847807 */ /* 0x000fe20007000000 */
[----:B0-----:R-:W0:Y:S01]  /*18350*/  @P0 LDC.64 R112, c[0x0][0x3a0] ;  /* 0x0000e800ff700b82 */ /* 0x001e220000000a00 */
[----:B------:R-:W-:Y:S01]  /*18360*/  SEL R127, RZ, 0x1, !P3 ;  /* 0x00000001ff7f7807 */ /* 0x000fe20005800000 */
[----:B------:R-:W-:Y:S01]  /*18370*/  IMAD.WIDE.U32 R128, R116, 0x8, R162 ;  /* 0x0000000874807825 */ /* 0x000fe200078e00a2 */
[----:B------:R-:W-:-:S02]  /*18380*/  LOP3.LUT R114, R125, R132, RZ, 0xfc, !PT ;  /* 0x000000847d727212 */ /* 0x000fc400078efcff */
[----:B------:R-:W-:Y:S02]  /*18390*/  IADD3 R125, PT, PT, R17, 0x80, RZ ;  /* 0x00000080117d7810 */ /* 0x000fe40007ffe0ff */
[----:B------:R-:W-:-:S05]  /*183a0*/  LOP3.LUT R115, R134, R127, RZ, 0xfc, !PT ;  /* 0x0000007f86737212 */ /* 0x000fca00078efcff */
[----:B------:R1:W-:Y:S01]  /*183b0*/  STG.E.64 desc[UR6][R128.64], R114 ;  /* 0x0000007280007986 */ /* 0x0003e2000c101b06 */
[----:B0-----:R-:W-:-:S05]  /*183c0*/  @P0 IMAD.WIDE.U32 R112, R125, 0x10, R112 ;  /* 0x000000107d700825 */ /* 0x001fca00078e0070 */
[----:B------:R0:W5:Y:S02]  /*183d0*/  @P0 LDG.E.128 R48, desc[UR6][R112.64] ;  /* 0x0000000670300981 */ /* 0x000164000c1e1d00 */
[----:B0-----:R-:W-:-:S06]  /*183e0*/  IMAD.WIDE.U32 R112, R125, 0x10, R160 ;  /* 0x000000107d707825 */ /* 0x001fcc00078e00a0 */
[----:B-1----:R-:W5:Y:S01]  /*183f0*/  LDG.E.128 R112, desc[UR6][R112.64] ;  /* 0x0000000670707981 */ /* 0x002f62000c1e1d00 */
        /* <DEDUP_REMOVED lines=17> */
.L_x_4842:
        /* <DEDUP_REMOVED lines=13> */
.L_x_4844:
[----:B------:R-:W-:Y:S05]  /*185e0*/  BSYNC.RECONVERGENT B1 ;  /* 0x0000000000017941 */ /* 0x000fea0003800200 */
.L_x_4843:
        /* <DEDUP_REMOVED lines=49> */
.L_x_4841:
[----:B------:R-:W-:Y:S05]  /*18900*/  BSYNC.RECONVERGENT B0 ;  /* 0x0000000000007941 */ /* 0x000fea0003800200 */
.L_x_4840:
[----:B------:R-:W-:Y:S01]  /*18910*/  I2FP.F32.U32 R127, R127 ;  /* 0x0000007f007f7245 */ /* 0x000fe20000201000 */
[----:B-----5:R-:W-:Y:S01]  /*18920*/  IMAD.U32 R129, R112, 0x10000, RZ ;  /* 0x0001000070817824 */ /* 0x020fe200078e00ff */
[----:B------:R-:W-:Y:S01]  /*18930*/  ISETP.NE.AND P2, PT, R128, 0x1, PT ;  /* 0x000000018000780c */ /* 0x000fe20003f45270 */
[----:B------:R-:W-:Y:S01]  /*18940*/  BSSY.RECONVERGENT B0, `(.L_x_4845) ;  /* 0x0000057000007945 */ /* 0x000fe20003800200 */
[----:B------:R-:W-:Y:S01]  /*18950*/  LOP3.LUT R16, R16, 0xfffffffb, RZ, 0xc0, !PT ;  /* 0xfffffffb10107812 */ /* 0x000fe200078ec0ff */
[----:B------:R-:W-:Y:S01]  /*18960*/  FFMA.FTZ R126, R127, R204, 1.1641532182693481445e-10 ;  /* 0x2f0000007f7e7423 */ /* 0x000fe200000100cc */
[----:B------:R-:W-:Y:S01]  /*18970*/  FMUL.FTZ R129, R129, R34 ;  /* 0x0000002281817220 */ /* 0x000fe20000410000 */
[----:B------:R-:W-:Y:S02]  /*18980*/  SHF.L.U32 R127, R64, 0x10, RZ ;  /* 0x00000010407f7819 */ /* 0x000fe400000006ff */
[----:B------:R-:W-:Y:S01]  /*18990*/  PRMT R112, R112, 0x7632, R112 ;  /* 0x0000763270707816 */ /* 0x000fe20000000070 */
[----:B------:R-:W-:Y:S01]  /*189a0*/  FMUL.FTZ R129, R129, R46 ;  /* 0x0000002e81817220 */ /* 0x000fe20000410000 */
[----:B------:R-:W-:-:S04]  /*189b0*/  FSETP.GTU.FTZ.AND P1, PT, R126, R47, PT ;  /* 0x0000002f7e00720b */ /* 0x000fc80003f3c000 */
[----:B------:R-:W-:Y:S01]  /*189c0*/  FSEL R126, R129, RZ, !P1 ;  /* 0x000000ff817e7208 */ /* 0x000fe20004800000 */
[----:B------:R-:W-:Y:S01]  /*189d0*/  IMAD.U32 R129, R48, 0x10000, RZ ;  /* 0x0001000030817824 */ /* 0x000fe200078e00ff */
[----:B------:R-:W-:-:S03]  /*189e0*/  PLOP3.LUT P1, PT, P1, PT, PT, 0x8, 0x80 ;  /* 0x000000000080781c */ /* 0x000fc60000f2e170 */
[----:B------:R-:W-:Y:S01]  /*189f0*/  FFMA.FTZ R126, R126, R127, R129 ;  /* 0x0000007f7e7e7223 */ /* 0x000fe20000010081 */
[----:B------:R-:W-:Y:S01]  /*18a00*/  IMAD.MOV.U32 R129, RZ, RZ, 0x2 ;  /* 0x00000002ff817424 */ /* 0x000fe200078e00ff */
[----:B------:R-:W-:-:S08]  /*18a10*/  MOV R127, R156 ;  /* 0x0000009c007f7202 */ /* 0x000fd00000000f00 */
        /* <DEDUP_REMOVED lines=10> */
.L_x_4847:
        /* <DEDUP_REMOVED lines=13> */
.L_x_4849:
[----:B------:R-:W-:Y:S05]  /*18b90*/  BSYNC.RECONVERGENT B1 ;  /* 0x0000000000017941 */ /* 0x000fea0003800200 */
.L_x_4848:
        /* <DEDUP_REMOVED lines=49> */
.L_x_4846:
[----:B------:R-:W-:Y:S05]  /*18eb0*/  BSYNC.RECONVERGENT B0 ;  /* 0x0000000000007941 */ /* 0x000fea0003800200 */
.L_x_4845:
[----:B------:R-:W-:Y:S01]  /*18ec0*/  I2FP.F32.U32 R127, R127 ;  /* 0x0000007f007f7245 */ /* 0x000fe20000201000 */
[----:B------:R-:W-:Y:S01]  /*18ed0*/  BSSY.RECONVERGENT B0, `(.L_x_4850) ;  /* 0x000005a000007945 */ /* 0x000fe20003800200 */
[----:B------:R-:W-:Y:S01]  /*18ee0*/  SHF.L.U32 R131, R112, 0x10, RZ ;  /* 0x0000001070837819 */ /* 0x000fe200000006ff */
[----:B------:R-:W-:Y:S01]  /*18ef0*/  IMAD.MOV.U32 R130, RZ, RZ, R156 ;  /* 0x000000ffff827224 */ /* 0x000fe200078e009c */
        /* <DEDUP_REMOVED lines=10> */
[----:B------:R-:W-:Y:S01]  /*18fa0*/  HFMA2 R131, -RZ, RZ, 0, 1.1920928955078125e-07 ;  /* 0x00000002ff837431 */ /* 0x000fe200000001ff */
        /* <DEDUP_REMOVED lines=13> */
.L_x_4852:
        /* <DEDUP_REMOVED lines=13> */
.L_x_4854:
[----:B------:R-:W-:Y:S05]  /*19150*/  BSYNC.RECONVERGENT B1 ;  /* 0x0000000000017941 */ /* 0x000fea0003800200 */
.L_x_4853:
        /* <DEDUP_REMOVED lines=20> */
[----:B------:R-:W-:Y:S01]  /*192a0*/  LOP3.LUT R131, R43, R128, R131, 0x96, !PT ;  /* 0x000000802b837212 */ /* 0x000fe200078e9683 */
        /* <DEDUP_REMOVED lines=9> */
[----:B------:R-:W-:Y:S01]  /*19340*/  LOP3.LUT R129, R132, UR15, R129, 0x96, !PT ;  /* 0x0000000f84817c12 */ /* 0x000fe2000f8e9681 */
[----:B------:R-:W-:Y:S01]  /*19350*/  IMAD.WIDE.U32 R132, R133, -0x326172a9, RZ ;  /* 0xcd9e8d5785847825 */ /* 0x000fe200078e00ff */
[----:B------:R-:W-:-:S04]  /*19360*/  UIADD3 UR15, UPT, UPT, UR4, -0x700cb87f, URZ ;  /* 0x8ff34781040f7890 */ /* 0x000fc8000fffe0ff */
[----:B------:R-:W-:-:S05]  /*19370*/  LOP3.LUT R130, R42, R130, R133, 0x96, !PT ;  /* 0x000000822a827212 */ /* 0x000fca00078e9685 */
[----:B------:R-:W-:-:S05]  /*19380*/  IMAD.WIDE.U32 R130, R130, -0x2daee0ad, RZ ;  /* 0xd2511f5382827825 */ /* 0x000fca00078e00ff */
[----:B------:R-:W-:Y:S01]  /*19390*/  LOP3.LUT R131, R45, R128, R131, 0x96, !PT ;  /* 0x000000802d837212 */ /* 0x000fe200078e9683 */
[----:B------:R-:W-:-:S05]  /*193a0*/  IMAD.WIDE.U32 R128, R129, -0x326172a9, RZ ;  /* 0xcd9e8d5781807825 */ /* 0x000fca00078e00ff */
[----:B------:R-:W-:-:S05]  /*193b0*/  LOP3.LUT R158, R37, R132, R129, 0x96, !PT ;  /* 0x00000084259e7212 */ /* 0x000fca00078e9681 */
[----:B------:R-:W-:-:S05]  /*193c0*/  IMAD.WIDE.U32 R158, R158, -0x2daee0ad, RZ ;  /* 0xd2511f539e9e7825 */ /* 0x000fca00078e00ff */
        /* <DEDUP_REMOVED lines=8> */
[----:B------:R-:W-:Y:S02]  /*19450*/  LOP3.LUT R158, R40, R158, R129, 0x96, !PT ;  /* 0x0000009e289e7212 */ /* 0x000fe400078e9681 */
[----:B------:R-:W-:-:S07]  /*19460*/  MOV R135, R128 ;  /* 0x0000008000877202 */ /* 0x000fce0000000f00 */
.L_x_4851:
[----:B------:R-:W-:Y:S05]  /*19470*/  BSYNC.RECONVERGENT B0 ;  /* 0x0000000000007941 */ /* 0x000fea0003800200 */
.L_x_4850:
        /* <DEDUP_REMOVED lines=25> */
.L_x_4857:
        /* <DEDUP_REMOVED lines=13> */
.L_x_4859:
[----:B------:R-:W-:Y:S05]  /*196e0*/  BSYNC.RECONVERGENT B1 ;  /* 0x0000000000017941 */ /* 0x000fea0003800200 */
.L_x_4858:
        /* <DEDUP_REMOVED lines=49> */
.L_x_4856:
[----:B------:R-:W-:Y:S05]  /*19a00*/  BSYNC.RECONVERGENT B0 ;  /* 0x0000000000007941 */ /* 0x000fea0003800200 */
.L_x_4855:
        /* <DEDUP_REMOVED lines=8> */
[----:B------:R-:W-:Y:S02]  /*19a90*/  IMAD.MOV.U32 R131, RZ, RZ, R156 ;  /* 0x000000ffff837224 */ /* 0x000fe400078e009c */
[----:B------:R-:W-:Y:S01]  /*19aa0*/  FSETP.GTU.FTZ.AND P2, PT, R132, R47, PT ;  /* 0x0000002f8400720b */ /* 0x000fe20003f5c000 */
[----:B------:R-:W-:Y:S01]  /*19ab0*/  FMUL.FTZ R113, R113, R46 ;  /* 0x0000002e71717220 */ /* 0x000fe20000410000 */
[----:B------:R-:W-:-:S02]  /*19ac0*/  IMAD.U32 R134, R129, 0x10000, RZ ;  /* 0x0001000081867824 */ /* 0x000fc400078e00ff */
[----:B------:R-:W-:Y:S02]  /*19ad0*/  IMAD.U32 R132, R222, 0x10000, RZ ;  /* 0x00010000de847824 */ /* 0x000fe400078e00ff */
[----:B------:R-:W-:Y:S02]  /*19ae0*/  FSEL R113, R113, RZ, !P2 ;  /* 0x000000ff71717208 */ /* 0x000fe40005000000 */
        /* <DEDUP_REMOVED lines=12> */
.L_x_4862:
        /* <DEDUP_REMOVED lines=13> */
.L_x_4864:
[----:B------:R-:W-:Y:S05]  /*19c80*/  BSYNC.RECONVERGENT B1 ;  /* 0x0000000000017941 */ /* 0x000fea0003800200 */
.L_x_4863:
        /* <DEDUP_REMOVED lines=43> */
[----:B------:R-:W-:Y:S01]  /*19f40*/  IMAD.MOV.U32 R131, RZ, RZ, R135 ;  /* 0x000000ffff837224 */ /* 0x000fe200078e0087 */
[----:B------:R-:W-:Y:S01]  /*19f50*/  LOP3.LUT R157, R130, UR15, R157, 0x96, !PT ;  /* 0x0000000f829d7c12 */ /* 0x000fe2000f8e969d */
[----:B------:R-:W-:-:S05]  /*19f60*/  IMAD.WIDE.U32 R132, R132, -0x2daee0ad, RZ ;  /* 0xd2511f5384847825 */ /* 0x000fca00078e00ff */
[----:B------:R-:W-:Y:S01]  /*19f70*/  LOP3.LUT R158, R40, R158, R133, 0x96, !PT ;  /* 0x0000009e289e7212 */ /* 0x000fe200078e9685 */
[----:B------:R-:W-:Y:S01]  /*19f80*/  IMAD.MOV.U32 R133, RZ, RZ, RZ ;  /* 0x000000ffff857224 */ /* 0x000fe200078e00ff */
[----:B------:R-:W-:-:S07]  /*19f90*/  MOV R135, R132 ;  /* 0x0000008400877202 */ /* 0x000fce0000000f00 */
.L_x_4861:
[----:B------:R-:W-:Y:S05]  /*19fa0*/  BSYNC.RECONVERGENT B0 ;  /* 0x0000000000007941 */ /* 0x000fea0003800200 */
.L_x_4860:
[----:B------:R-:W-:Y:S01]  /*19fb0*/  I2FP.F32.U32 R131, R131 ;  /* 0x0000008300837245 */ /* 0x000fe20000201000 */
[----:B------:R-:W-:Y:S01]  /*19fc0*/  IMAD.U32 R132, R50, 0x10000, RZ ;  /* 0x0001000032847824 */ /* 0x000fe200078e00ff */
[----:B------:R-:W-:Y:S01]  /*19fd0*/  ISETP.NE.AND P4, PT, R133, 0x1, PT ;  /* 0x000000018500780c */ /* 0x000fe20003f85270 */
[----:B------:R-:W-:Y:S02]  /*19fe0*/  BSSY.RECONVERGENT B0, `(.L_x_4865) ;  /* 0x0000055000007945 */ /* 0x000fe40003800200 */
[----:B------:R-:W-:Y:S01]  /*19ff0*/  FFMA.FTZ R130, R131, R204, 1.1641532182693481445e-10 ;  /* 0x2f00000083827423 */ /* 0x000fe200000100cc */
[C---:B------:R-:W-:Y:S01]  /*1a000*/  IMAD.U32 R131, R114.reuse, 0x10000, RZ ;  /* 0x0001000072837824 */ /* 0x040fe200078e00ff */
[----:B------:R-:W-:-:S03]  /*1a010*/  PRMT R114, R114, 0x7632, R114 ;  /* 0x0000763272727816 */ /* 0x000fc60000000072 */
[----:B------:R-:W-:Y:S01]  /*1a020*/  FMUL.FTZ R131, R131, R34 ;  /* 0x0000002283837220 */ /* 0x000fe20000410000 */
[----:B------:R-:W-:-:S03]  /*1a030*/  FSETP.GTU.FTZ.AND P3, PT, R130, R47, PT ;  /* 0x0000002f8200720b */ /* 0x000fc60003f7c000 */
[----:B------:R-:W-:Y:S01]  /*1a040*/  FMUL.FTZ R130, R131, R46 ;  /* 0x0000002e83827220 */ /* 0x000fe20000410000 */
[----:B------:R-:W-:-:S04]  /*1a050*/  SHF.L.U32 R131, R66, 0x10, RZ ;  /* 0x0000001042837819 */ /* 0x000fc800000006ff */
        /* <DEDUP_REMOVED lines=14> */
.L_x_4867:
        /* <DEDUP_REMOVED lines=13> */
.L_x_4869:
[----:B------:R-:W-:Y:S05]  /*1a210*/  BSYNC.RECONVERGENT B1 ;  /* 0x0000000000017941 */ /* 0x000fea0003800200 */
.L_x_4868:
        /* <DEDUP_REMOVED lines=49> */
.L_x_4866:
[----:B------:R-:W-:Y:S05]  /*1a530*/  BSYNC.RECONVERGENT B0 ;  /* 0x0000000000007941 */ /* 0x000fea0003800200 */
.L_x_4865:
[----:B------:R-:W-:Y:S01]  /*1a540*/  I2FP.F32.U32 R131, R131 ;  /* 0x0000008300837245 */ /* 0x000fe20000201000 */
[----:B------:R-:W-:Y:S01]  /*1a550*/  IMAD.U32 R133, R223, 0x10000, RZ ;  /* 0x00010000df857824 */ /* 0x000fe200078e00ff */
[----:B------:R-:W-:Y:S01]  /*1a560*/  ISETP.NE.AND P5, PT, R132, 0x1, PT ;  /* 0x000000018400780c */ /* 0x000fe20003fa5270 */
[----:B------:R-:W-:Y:S01]  /*1a570*/  BSSY.RECONVERGENT B0, `(.L_x_4870) ;  /* 0x0000056000007945 */ /* 0x000fe20003800200 */
[----:B------:R-:W-:Y:S02]  /*1a580*/  HFMA2 R134, -RZ, RZ, 0, 1.1920928955078125e-07 ;  /* 0x00000002ff867431 */ /* 0x000fe400000001ff */
[----:B------:R-:W-:-:S05]  /*1a590*/  FFMA.FTZ R131, R131, R204, 1.1641532182693481445e-10 ;  /* 0x2f00000083837423 */ /* 0x000fca00000100cc */
[----:B------:R-:W-:Y:S02]  /*1a5a0*/  FSETP.GTU.FTZ.AND P4, PT, R131, R47, PT ;  /* 0x0000002f8300720b */ /* 0x000fe40003f9c000 */
[----:B------:R-:W-:Y:S02]  /*1a5b0*/  SHF.L.U32 R131, R114, 0x10, RZ ;  /* 0x0000001072837819 */ /* 0x000fe400000006ff */
[----:B------:R-:W-:-:S03]  /*1a5c0*/  PRMT R114, R50, 0x7632, R114 ;  /* 0x0000763232727816 */ /* 0x000fc60000000072 */
[----:B------:R-:W-:Y:S02]  /*1a5d0*/  FMUL.FTZ R131, R131, R34 ;  /* 0x0000002283837220 */ /* 0x000fe40000410000 */
[----:B------:R-:W-:Y:S02]  /*1a5e0*/  IMAD.U32 R114, R114, 0x10000, RZ ;  /* 0x0001000072727824 */ /* 0x000fe400078e00ff */
[----:B------:R-:W-:-:S05]  /*1a5f0*/  FMUL.FTZ R131, R131, R46 ;  /* 0x0000002e83837220 */ /* 0x000fca0000410000 */
[----:B------:R-:W-:Y:S02]  /*1a600*/  FSEL R131, R131, RZ, !P4 ;  /* 0x000000ff83837208 */ /* 0x000fe40006000000 */
        /* <DEDUP_REMOVED lines=13> */
.L_x_4872:
        /* <DEDUP_REMOVED lines=13> */
.L_x_4874:
[----:B------:R-:W-:Y:S05]  /*1a7b0*/  BSYNC.RECONVERGENT B1 ;  /* 0x0000000000017941 */ /* 0x000fea0003800200 */
.L_x_4873:
        /* <DEDUP_REMOVED lines=47> */
[----:B------:R-:W-:Y:S02]  /*1aab0*/  LOP3.LUT R158, R40, R158, R137, 0x96, !PT ;  /* 0x0000009e289e7212 */ /* 0x000fe400078e9689 */
[----:B------:R-:W-:-:S07]  /*1aac0*/  MOV R135, R136 ;  /* 0x0000008800877202 */ /* 0x000fce0000000f00 */
.L_x_4871:
[----:B------:R-:W-:Y:S05]  /*1aad0*/  BSYNC.RECONVERGENT B0 ;  /* 0x0000000000007941 */ /* 0x000fea0003800200 */
.L_x_4870:
[----:B------:R-:W-:Y:S01]  /*1aae0*/  I2FP.F32.U32 R132, R133 ;  /* 0x0000008500847245 */ /* 0x000fe20000201000 */
[----:B------:R-:W-:Y:S01]  /*1aaf0*/  IMAD.U32 R136, R51, 0x10000, RZ ;  /* 0x0001000033887824 */ /* 0x000fe200078e00ff */
[----:B------:R-:W-:Y:S01]  /*1ab00*/  ISETP.NE.AND P6, PT, R134, 0x1, PT ;  /* 0x000000018600780c */ /* 0x000fe20003fc5270 */
[----:B------:R-:W-:Y:S01]  /*1ab10*/  BSSY.RECONVERGENT B0, `(.L_x_4875) ;  /* 0x0000058000007945 */ /* 0x000fe20003800200 */
[----:B------:R-:W-:Y:S01]  /*1ab20*/  SHF.L.U32 R133, R67, 0x10, RZ ;  /* 0x0000001043857819 */ /* 0x000fe200000006ff */
[----:B------:R-:W-:Y:S01]  /*1ab30*/  FFMA.FTZ R132, R132, R204, 1.1641532182693481445e-10 ;  /* 0x2f00000084847423 */ /* 0x000fe200000100cc */
[----:B------:R-:W-:-:S04]  /*1ab40*/  IMAD.MOV.U32 R138, RZ, RZ, 0x2 ;  /* 0x00000002ff8a7424 */ /* 0x000fc800078e00ff */
[----:B------:R-:W-:Y:S01]  /*1ab50*/  FSETP.GTU.FTZ.AND P5, PT, R132, R47, PT ;  /* 0x0000002f8400720b */ /* 0x000fe20003fbc000 */
[C---:B------:R-:W-:Y:S01]  /*1ab60*/  IMAD.U32 R132, R115.reuse, 0x10000, RZ ;  /* 0x0001000073847824 */ /* 0x040fe200078e00ff */
[----:B------:R-:W-:-:S03]  /*1ab70*/  PRMT R115, R115, 0x7632, R115 ;  /* 0x0000763273737816 */ /* 0x000fc60000000073 */
[----:B------:R-:W-:-:S04]  /*1ab80*/  FMUL.FTZ R132, R132, R34 ;  /* 0x0000002284847220 */ /* 0x000fc80000410000 */
[----:B------:R-:W-:-:S05]  /*1ab90*/  FMUL.FTZ R132, R132, R46 ;  /* 0x0000002e84847220 */ /* 0x000fca0000410000 */
        /* <DEDUP_REMOVED lines=13> */
.L_x_4877:
[----:B------:R-:W-:Y:S01]  /*1ac70*/  VIADD R3, R3, 0x1 ;  /* 0x0000000103037836 */ /* 0x000fe20000000000 */
[----:B------:R-:W-:Y:S03]  /*1ac80*/  BSSY.RECONVERGENT B1, `(.L_x_4878) ;  /* 0x000000f000017945 */ /* 0x000fe60003800200 */
[C---:B------:R-:W-:Y:S01]  /*1ac90*/  IMAD.WIDE.U32 R140, R3.reuse, -0x2daee0ad, RZ ;  /* 0xd2511f53038c7825 */ /* 0x040fe200078e00ff */
        /* <DEDUP_REMOVED lines=13> */
.L_x_4879:
[----:B------:R-:W-:Y:S05]  /*1ad70*/  BSYNC.RECONVERGENT B1 ;  /* 0x0000000000017941 */ /* 0x000fea0003800200 */
.L_x_4878:
        /* <DEDUP_REMOVED lines=49> */
.L_x_4876:
[----:B------:R-:W-:Y:S05]  /*1b090*/  BSYNC.RECONVERGENT B0 ;  /* 0x0000000000007941 */ /* 0x000fea0003800200 */
.L_x_4875:
        /* <DEDUP_REMOVED lines=9> */
[----:B------:R-:W-:Y:S01]  /*1b130*/  FMUL.FTZ R115, R115, R46 ;  /* 0x0000002e73737220 */ /* 0x000fe20000410000 */
[----:B------:R-:W-:-:S04]  /*1b140*/  PRMT R133, R51, 0x7632, R133 ;  /* 0x0000763233857816 */ /* 0x000fc80000000085 */
[----:B------:R-:W-:Y:S01]  /*1b150*/  FSEL R115, R115, RZ, !P6 ;  /* 0x000000ff73737208 */ /* 0x000fe20007000000 */
[----:B------:R-:W-:Y:S01]  /*1b160*/  IMAD.U32 R133, R133, 0x10000, RZ ;  /* 0x0001000085857824 */ /* 0x000fe200078e00ff */
[----:B------:R-:W-:-:S03]  /*1b170*/  PLOP3.LUT P6, PT, P6, PT, PT, 0x8, 0x80 ;  /* 0x000000000080781c */ /* 0x000fc600037ce170 */
[----:B------:R-:W-:-:S05]  /*1b180*/  FFMA.FTZ R133, R115, R134, R133 ;  /* 0x0000008673857223 */ /* 0x000fca0000010085 */
[----:B------:R-:W-:Y:S01]  /*1b190*/  F2FP.BF16.F32.PACK_AB R115, R133, R132 ;  /* 0x000000848573723e */ /* 0x000fe200000010ff */
[----:B------:R-:W-:Y:S06]  /*1b1a0*/  BRA `(.L_x_4880) ;  /* 0x0000002c00347947 */ /* 0x000fec0003800000 */
.L_x_4839:
        /* <DEDUP_REMOVED lines=16> */
.L_x_4883:
        /* <DEDUP_REMOVED lines=13> */
.L_x_4885:
[----:B------:R-:W-:Y:S05]  /*1b380*/  BSYNC.RECONVERGENT B1 ;  /* 0x0000000000017941 */ /* 0x000fea0003800200 */
.L_x_4884:
        /* <DEDUP_REMOVED lines=49> */
.L_x_4882:
[----:B------:R-:W-:Y:S05]  /*1b6a0*/  BSYNC.RECONVERGENT B0 ;  /* 0x0000000000007941 */ /* 0x000fea0003800200 */
.L_x_4881:
[----:B------:R-:W-:Y:S01]  /*1b6b0*/  I2FP.F32.U32 R127, R127 ;  /* 0x0000007f007f7245 */ /* 0x000fe20000201000 */
[----:B-----5:R-:W-:Y:S01]  /*1b6c0*/  IMAD.U32 R129, R112, 0x10000, RZ ;  /* 0x0001000070817824 */ /* 0x020fe200078e00ff */
[----:B------:R-:W-:Y:S01]  /*1b6d0*/  ISETP.NE.AND P2, PT, R128, 0x1, PT ;  /* 0x000000018000780c */ /* 0x000fe20003f45270 */
[----:B------:R-:W-:Y:S01]  /*1b6e0*/  BSSY.RECONVERGENT B0, `(.L_x_4886) ;  /* 0x0000056000007945 */ /* 0x000fe20003800200 */
[----:B------:R-:W-:Y:S01]  /*1b6f0*/  LOP3.LUT R16, R16, 0xfffffffb, RZ, 0xc0, !PT ;  /* 0xfffffffb10107812 */ /* 0x000fe200078ec0ff */
[----:B------:R-:W-:Y:S01]  /*1b700*/  FFMA.FTZ R126, R127, R204, 1.1641532182693481445e-10 ;  /* 0x2f0000007f7e7423 */ /* 0x000fe200000100cc */
[----:B------:R-:W-:Y:S01]  /*1b710*/  FMUL.FTZ R129, R129, R34 ;  /* 0x0000002281817220 */ /* 0x000fe20000410000 */
[----:B------:R-:W-:Y:S01]  /*1b720*/  IMAD.U32 R127, R64, 0x10000, RZ ;  /* 0x00010000407f7824 */ /* 0x000fe200078e00ff */
[----:B------:R-:W-:Y:S02]  /*1b730*/  PRMT R112, R112, 0x7632, R112 ;  /* 0x0000763270707816 */ /* 0x000fe40000000070 */
[----:B------:R-:W-:Y:S01]  /*1b740*/  FSETP.GTU.FTZ.AND P1, PT, R126, R47, PT ;  /* 0x0000002f7e00720b */ /* 0x000fe20003f3c000 */
[----:B------:R-:W-:Y:S01]  /*1b750*/  FMUL.FTZ R126, R129, R46 ;  /* 0x0000002e817e7220 */ /* 0x000fe20000410000 */
[----:B------:R-:W-:-:S04]  /*1b760*/  HFMA2 R129, -RZ, RZ, 0, 1.1920928955078125e-07 ;  /* 0x00000002ff817431 */ /* 0x000fc800000001ff */
        /* <DEDUP_REMOVED lines=14> */
.L_x_4888:
        /* <DEDUP_REMOVED lines=13> */
.L_x_4890:
[----:B------:R-:W-:Y:S05]  /*1b920*/  BSYNC.RECONVERGENT B1 ;  /* 0x0000000000017941 */ /* 0x000fea0003800200 */
.L_x_4889:
        /* <DEDUP_REMOVED lines=49> */
.L_x_4887:
[----:B------:R-:W-:Y:S05]  /*1bc40*/  BSYNC.RECONVERGENT B0 ;  /* 0x0000000000007941 */ /* 0x000fea0003800200 */
.L_x_4886:
[----:B------:R-:W-:Y:S01]  /*1bc50*/  I2FP.F32.U32 R127, R127 ;  /* 0x0000007f007f7245 */ /* 0x000fe20000201000 */
[----:B------:R-:W-:Y:S01]  /*1bc60*/  IMAD.U32 R131, R112, 0x10000, RZ ;  /* 0x0001000070837824 */ /* 0x000fe200078e00ff */
[----:B------:R-:W-:Y:S01]  /*1bc70*/  ISETP.NE.AND P2, PT, R129, 0x1, PT ;  /* 0x000000018100780c */ /* 0x000fe20003f45270 */
[----:B------:R-:W-:Y:S01]  /*1bc80*/  BSSY.RECONVERGENT B0, `(.L_x_4891) ;  /* 0x0000056000007945 */ /* 0x000fe20003800200 */
[----:B------:R-:W-:Y:S01]  /*1bc90*/  LOP3.LUT R16, R16, 0xfffffffd, RZ, 0xc0, !PT ;  /* 0xfffffffd10107812 */ /* 0x000fe200078ec0ff */
[----:B------:R-:W-:Y:S01]  /*1bca0*/  FFMA.FTZ R112, R127, R204, 1.1641532182693481445e-10 ;  /* 0x2f0000007f707423 */ /* 0x000fe200000100cc */
[----:B------:R-:W-:Y:S01]  /*1bcb0*/  FMUL.FTZ R131, R131, R34 ;  /* 0x0000002283837220 */ /* 0x000fe20000410000 */
[----:B------:R-:W-:Y:S02]  /*1bcc0*/  IMAD.U32 R127, R221, 0x10000, RZ ;  /* 0x00010000dd7f7824 */ /* 0x000fe400078e00ff */
[----:B------:R-:W-:Y:S02]  /*1bcd0*/  IMAD.MOV.U32 R130, RZ, RZ, R156 ;  /* 0x000000ffff827224 */ /* 0x000fe400078e009c */
[----:B------:R-:W-:Y:S01]  /*1bce0*/  FMUL.FTZ R131, R131, R46 ;  /* 0x0000002e83837220 */ /* 0x000fe20000410000 */
[----:B------:R-:W-:-:S04]  /*1bcf0*/  FSETP.GTU.FTZ.AND P1, PT, R112, R47, PT ;  /* 0x0000002f7000720b */ /* 0x000fc80003f3c000 */
[----:B------:R-:W-:Y:S01]  /*1bd00*/  FSEL R112, R131, RZ, !P1 ;  /* 0x000000ff83707208 */ /* 0x000fe20004800000 */
[----:B------:R-:W-:Y:S01]  /*1bd10*/  HFMA2 R131, -RZ, RZ, 0, 1.1920928955078125e-07 ;  /* 0x00000002ff837431 */ /* 0x000fe200000001ff */
[----:B------:R-:W-:-:S03]  /*1bd20*/  PLOP3.LUT P1, PT, P1, PT, PT, 0x8, 0x80 ;  /* 0x000000000080781c */ /* 0x000fc60000f2e170 */
[----:B------:R-:W-:-:S04]  /*1bd30*/  FMUL.FTZ R112, R127, R112 ;  /* 0x000000707f707220 */ /* 0x000fc80000410000 */
        /* <DEDUP_REMOVED lines=11> */
.L_x_4893:
        /* <DEDUP_REMOVED lines=13> */
.L_x_4895:
[----:B------:R-:W-:Y:S05]  /*1bec0*/  BSYNC.RECONVERGENT B1 ;  /* 0x0000000000017941 */ /* 0x000fea0003800200 */
.L_x_4894:
        /* <DEDUP_REMOVED lines=49> */
.L_x_4892:
[----:B------:R-:W-:Y:S05]  /*1c1e0*/  BSYNC.RECONVERGENT B0 ;  /* 0x0000000000007941 */ /* 0x000fea0003800200 */
.L_x_4891:
        /* <DEDUP_REMOVED lines=24> */
.L_x_4898:
        /* <DEDUP_REMOVED lines=13> */
.L_x_4900:
[----:B------:R-:W-:Y:S05]  /*1c440*/  BSYNC.RECONVERGENT B1 ;  /* 0x0000000000017941 */ /* 0x000fea0003800200 */
.L_x_4899:
        /* <DEDUP_REMOVED lines=46> */
[----:B------:R-:W-:Y:S01]  /*1c730*/  IMAD.MOV.U32 R130, RZ, RZ, RZ ;  /* 0x000000ffff827224 */ /* 0x000fe200078e00ff */
[----:B------:R-:W-:Y:S02]  /*1c740*/  LOP3.LUT R158, R40, R158, R133, 0x96, !PT ;  /* 0x0000009e289e7212 */ /* 0x000fe400078e9685 */
[----:B------:R-:W-:-:S07]  /*1c750*/  MOV R135, R132 ;  /* 0x0000008400877202 */ /* 0x000fce0000000f00 */
.L_x_4897:
[----:B------:R-:W-:Y:S05]  /*1c760*/  BSYNC.RECONVERGENT B0 ;  /* 0x0000000000007941 */ /* 0x000fea0003800200 */
.L_x_4896:
        /* <DEDUP_REMOVED lines=24> */
.L_x_4903:
        /* <DEDUP_REMOVED lines=13> */
.L_x_4905:
[----:B------:R-:W-:Y:S05]  /*1c9c0*/  BSYNC.RECONVERGENT B1 ;  /* 0x0000000000017941 */ /* 0x000fea0003800200 */
.L_x_4904:
        /* <DEDUP_REMOVED lines=42> */
[----:B------:R-:W-:Y:S02]  /*1cc70*/  LOP3.LUT R132, R39, R132, R131, 0x96, !PT ;  /* 0x0000008427847212 */ /* 0x000fe400078e9683 */
[----:B------:R-:W-:Y:S02]  /*1cc80*/  MOV R131, R135 ;  /* 0x0000008700837202 */ /* 0x000fe40000000f00 */
[----:B------:R-:W-:Y:S01]  /*1cc90*/  LOP3.LUT R157, R130, UR15, R157, 0x96, !PT ;  /* 0x0000000f829d7c12 */ /* 0x000fe2000f8e969d */
[----:B------:R-:W-:-:S04]  /*1cca0*/  IMAD.WIDE.U32 R132, R132, -0x2daee0ad, RZ ;  /* 0xd2511f5384847825 */ /* 0x000fc800078e00ff */
[----:B------:R-:W-:Y:S01]  /*1ccb0*/  IMAD.MOV.U32 R135, RZ, RZ, R132 ;  /* 0x000000ffff877224 */ /* 0x000fe200078e0084 */
[----:B------:R-:W-:Y:S01]  /*1ccc0*/  LOP3.LUT R158, R40, R158, R133, 0x96, !PT ;  /* 0x0000009e289e7212 */ /* 0x000fe200078e9685 */
[----:B------:R-:W-:-:S07]  /*1ccd0*/  IMAD.MOV.U32 R133, RZ, RZ, RZ ;  /* 0x000000ffff857224 */ /* 0x000fce00078e00ff */
.L_x_4902:
[----:B------:R-:W-:Y:S05]  /*1cce0*/  BSYNC.RECONVERGENT B0 ;  /* 0x0000000000007941 */ /* 0x000fea0003800200 */
.L_x_4901:
[----:B------:R-:W-:Y:S01]  /*1ccf0*/  I2FP.F32.U32 R131, R131 ;  /* 0x0000008300837245 */ /* 0x000fe20000201000 */
[----:B------:R-:W-:Y:S01]  /*1cd00*/  BSSY.RECONVERGENT B0, `(.L_x_4906) ;  /* 0x0000056000007945 */ /* 0x000fe20003800200 */
[----:B------:R-:W-:Y:S01]  /*1cd10*/  ISETP.NE.AND P4, PT, R133, 0x1, PT ;  /* 0x000000018500780c */ /* 0x000fe20003f85270 */
[----:B------:R-:W-:Y:S02]  /*1cd20*/  IMAD.MOV.U32 R132, RZ, RZ, 0x2 ;  /* 0x00000002ff847424 */ /* 0x000fe400078e00ff */
[----:B------:R-:W-:Y:S01]  /*1cd30*/  FFMA.FTZ R130, R131, R204, 1.1641532182693481445e-10 ;  /* 0x2f00000083827423 */ /* 0x000fe200000100cc */
[C---:B------:R-:W-:Y:S02]  /*1cd40*/  SHF.L.U32 R131, R114.reuse, 0x10, RZ ;  /* 0x0000001072837819 */ /* 0x040fe400000006ff */
[----:B------:R-:W-:Y:S02]  /*1cd50*/  PRMT R114, R114, 0x7632, R114 ;  /* 0x0000763272727816 */ /* 0x000fe40000000072 */
[----:B------:R-:W-:Y:S01]  /*1cd60*/  FSETP.GTU.FTZ.AND P3, PT, R130, R47, PT ;  /* 0x0000002f8200720b */ /* 0x000fe20003f7c000 */
[----:B------:R-:W-:-:S04]  /*1cd70*/  FMUL.FTZ R131, R131, R34 ;  /* 0x0000002283837220 */ /* 0x000fc80000410000 */
        /* <DEDUP_REMOVED lines=15> */
.L_x_4908:
        /* <DEDUP_REMOVED lines=13> */
.L_x_4910:
[----:B------:R-:W-:Y:S05]  /*1cf40*/  BSYNC.RECONVERGENT B1 ;  /* 0x0000000000017941 */ /* 0x000fea0003800200 */
.L_x_4909:
        /* <DEDUP_REMOVED lines=49> */
.L_x_4907:
[----:B------:R-:W-:Y:S05]  /*1d260*/  BSYNC.RECONVERGENT B0 ;  /* 0x0000000000007941 */ /* 0x000fea0003800200 */
.L_x_4906:
[----:B------:R-:W-:Y:S01]  /*1d270*/  I2FP.F32.U32 R131, R131 ;  /* 0x0000008300837245 */ /* 0x000fe20000201000 */
[----:B------:R-:W-:Y:S01]  /*1d280*/  BSSY.RECONVERGENT B0, `(.L_x_4911) ;  /* 0x0000056000007945 */ /* 0x000fe20003800200 */
[----:B------:R-:W-:Y:S01]  /*1d290*/  ISETP.NE.AND P5, PT, R132, 0x1, PT ;  /* 0x000000018400780c */ /* 0x000fe20003fa5270 */
[----:B------:R-:W-:Y:S01]  /*1d2a0*/  IMAD.MOV.U32 R134, RZ, RZ, 0x2 ;  /* 0x00000002ff867424 */ /* 0x000fe200078e00ff */
[----:B------:R-:W-:Y:S01]  /*1d2b0*/  MOV R133, R156 ;  /* 0x0000009c00857202 */ /* 0x000fe20000000f00 */
[----:B------:R-:W-:-:S05]  /*1d2c0*/  FFMA.FTZ R131, R131, R204, 1.1641532182693481445e-10 ;  /* 0x2f00000083837423 */ /* 0x000fca00000100cc */
[----:B------:R-:W-:Y:S02]  /*1d2d0*/  FSETP.GTU.FTZ.AND P4, PT, R131, R47, PT ;  /* 0x0000002f8300720b */ /* 0x000fe40003f9c000 */
[----:B------:R-:W-:-:S05]  /*1d2e0*/  SHF.L.U32 R131, R114, 0x10, RZ ;  /* 0x0000001072837819 */ /* 0x000fca00000006ff */
[----:B------:R-:W-:-:S04]  /*1d2f0*/  FMUL.FTZ R131, R131, R34 ;  /* 0x0000002283837220 */ /* 0x000fc80000410000 */
        /* <DEDUP_REMOVED lines=15> */
.L_x_4913:
        /* <DEDUP_REMOVED lines=13> */
.L_x_4915:
[----:B------:R-:W-:Y:S05]  /*1d4c0*/  BSYNC.RECONVERGENT B1 ;  /* 0x0000000000017941 */ /* 0x000fea0003800200 */
.L_x_4914:
        /* <DEDUP_REMOVED lines=46> */
[----:B------:R-:W-:-:S04]  /*1d7b0*/  IMAD.WIDE.U32 R136, R136, -0x2daee0ad, RZ ;  /* 0xd2511f5388887825 */ /* 0x000fc800078e00ff */
[----:B------:R-:W-:Y:S01]  /*1d7c0*/  IMAD.MOV.U32 R135, RZ, RZ, R136 ;  /* 0x000000ffff877224 */ /* 0x000fe200078e0088 */
[----:B------:R-:W-:-:S07]  /*1d7d0*/  LOP3.LUT R158, R40, R158, R137, 0x96, !PT ;  /* 0x0000009e289e7212 */ /* 0x000fce00078e9689 */
.L_x_4912:
[----:B------:R-:W-:Y:S05]  /*1d7e0*/  BSYNC.RECONVERGENT B0 ;  /* 0x0000000000007941 */ /* 0x000fea0003800200 */
.L_x_4911:
[----:B------:R-:W-:Y:S01]  /*1d7f0*/  I2FP.F32.U32 R132, R133 ;  /* 0x0000008500847245 */ /* 0x000fe20000201000 */
[----:B------:R-:W-:Y:S01]  /*1d800*/  IMAD.U32 R133, R67, 0x10000, RZ ;  /* 0x0001000043857824 */ /* 0x000fe200078e00ff */
[----:B------:R-:W-:Y:S01]  /*1d810*/  ISETP.NE.AND P6, PT, R134, 0x1, PT ;  /* 0x000000018600780c */ /* 0x000fe20003fc5270 */
[----:B------:R-:W-:Y:S01]  /*1d820*/  BSSY.RECONVERGENT B0, `(.L_x_4916) ;  /* 0x0000057000007945 */ /* 0x000fe20003800200 */
[----:B------:R-:W-:Y:S02]  /*1d830*/  HFMA2 R138, -RZ, RZ, 0, 1.1920928955078125e-07 ;  /* 0x00000002ff8a7431 */ /* 0x000fe400000001ff */
[----:B------:R-:W-:-:S05]  /*1d840*/  FFMA.FTZ R132, R132, R204, 1.1641532182693481445e-10 ;  /* 0x2f00000084847423 */ /* 0x000fca00000100cc */
[----:B------:R-:W-:Y:S01]  /*1d850*/  FSETP.GTU.FTZ.AND P5, PT, R132, R47, PT ;  /* 0x0000002f8400720b */ /* 0x000fe20003fbc000 */
[C---:B------:R-:W-:Y:S01]  /*1d860*/  IMAD.U32 R132, R115.reuse, 0x10000, RZ ;  /* 0x0001000073847824 */ /* 0x040fe200078e00ff */
[----:B------:R-:W-:-:S03]  /*1d870*/  PRMT R115, R115, 0x7632, R115 ;  /* 0x0000763273737816 */ /* 0x000fc60000000073 */
[----:B------:R-:W-:-:S04]  /*1d880*/  FMUL.FTZ R132, R132, R34 ;  /* 0x0000002284847220 */ /* 0x000fc80000410000 */
        /* <DEDUP_REMOVED lines=14> */
.L_x_4918:
[----:B------:R-:W-:Y:S01]  /*1d970*/  IADD3 R3, PT, PT, R3, 0x1, RZ ;  /* 0x0000000103037810 */ /* 0x000fe20007ffe0ff */
[----:B------:R-:W-:Y:S03]  /*1d980*/  BSSY.RECONVERGENT B1, `(.L_x_4919) ;  /* 0x000000f000017945 */ /* 0x000fe60003800200 */
[C---:B------:R-:W-:Y:S01]  /*1d990*/  ISETP.NE.AND P6, PT, R3.reuse, RZ, PT ;  /* 0x000000ff0300720c */ /* 0x040fe20003fc5270 */
[----:B------:R-:W-:-:S12]  /*1d9a0*/  IMAD.WIDE.U32 R140, R3, -0x2daee0ad, RZ ;  /* 0xd2511f53038c7825 */ /* 0x000fd800078e00ff */
        /* <DEDUP_REMOVED lines=12> */
.L_x_4920:
[----:B------:R-:W-:Y:S05]  /*1da70*/  BSYNC.RECONVERGENT B1 ;  /* 0x0000000000017941 */ /* 0x000fea0003800200 */
.L_x_4919:
        /* <DEDUP_REMOVED lines=49> */
.L_x_4917:
[----:B------:R-:W-:Y:S05]  /*1dd90*/  BSYNC.RECONVERGENT B0 ;  /* 0x0000000000007941 */ /* 0x000fea0003800200 */
.L_x_4916:
        /* <DEDUP_REMOVED lines=8> */
[----:B------:R-:W-:Y:S01]  /*1de20*/  FSETP.GTU.FTZ.AND P6, PT, R133, R47, PT ;  /* 0x0000002f8500720b */ /* 0x000fe20003fdc000 */
[----:B------:R-:W-:-:S03]  /*1de30*/  IMAD.U32 R133, R224, 0x10000, RZ ;  /* 0x00010000e0857824 */ /* 0x000fc600078e00ff */
[----:B------:R-:W-:Y:S02]  /*1de40*/  FSEL R115, R115, RZ, !P6 ;  /* 0x000000ff73737208 */ /* 0x000fe40007000000 */
[----:B------:R-:W-:-:S03]  /*1de50*/  PLOP3.LUT P6, PT, P6, PT, PT, 0x8, 0x80 ;  /* 0x000000000080781c */ /* 0x000fc600037ce170 */
[----:B------:R-:W-:-:S05]  /*1de60*/  FMUL.FTZ R133, R133, R115 ;  /* 0x0000007385857220 */ /* 0x000fca0000410000 */
[----:B------:R-:W-:-:S07]  /*1de70*/  F2FP.BF16.F32.PACK_AB R115, R133, R132 ;  /* 0x000000848573723e */ /* 0x000fce00000010ff */
.L_x_4880:
[----:B------:R-:W-:Y:S01]  /*1de80*/  SEL R140, RZ, 0x1000000, !P6 ;  /* 0x01000000ff8c7807 */ /* 0x000fe20007000000 */
[----:B------:R-:W-:Y:S01]  /*1de90*/  IMAD.WIDE.U32 R136, R125, 0x10, R164 ;  /* 0x000000107d887825 */ /* 0x000fe200078e00a4 */
[----:B------:R-:W-:Y:S02]  /*1dea0*/  SEL R134, RZ, 0x10000, !P5 ;  /* 0x00010000ff867807 */ /* 0x000fe40006800000 */
[----:B------:R-:W-:Y:S02]  /*1deb0*/  SEL R139, RZ, 0x100, !P4 ;  /* 0x00000100ff8b7807 */ /* 0x000fe40006000000 */
[C---:B------:R-:W-:Y:S01]  /*1dec0*/  LOP3.LUT P5, RZ, R16.reuse, 0x2, RZ, 0xc0, !PT ;  /* 0x0000000210ff7812 */ /* 0x040fe200078ac0ff */
[----:B------:R0:W-:Y:S01]  /*1ded0*/  STG.E.128 desc[UR6][R136.64], R112 ;  /* 0x0000007088007986 */ /* 0x0001e2000c101d06 */
[----:B------:R-:W-:Y:S02]  /*1dee0*/  LOP3.LUT R139, R139, R140, R134, 0xfe, !PT ;  /* 0x0000008c8b8b7212 */ /* 0x000fe400078efe86 */
[----:B------:R-:W-:-:S02]  /*1def0*/  LOP3.LUT P6, RZ, R16, 0x4, RZ, 0xc0, !PT ;  /* 0x0000000410ff7812 */ /* 0x000fc400078cc0ff */
[----:B------:R-:W-:Y:S02]  /*1df00*/  SEL R140, RZ, 0x1000000, !P2 ;  /* 0x01000000ff8c7807 */ /* 0x000fe40005000000 */
[----:B------:R-:W-:Y:S02]  /*1df10*/  SEL R141, RZ, 0x10000, !P1 ;  /* 0x00010000ff8d7807 */ /* 0x000fe40004800000 */
[----:B------:R-:W-:-:S04]  /*1df20*/  SEL R134, RZ, 0x100, !P5 ;  /* 0x00000100ff867807 */ /* 0x000fc80006800000 */
[----:B------:R-:W-:Y:S02]  /*1df30*/  LOP3.LUT R134, R134, R140, R141, 0xfe, !PT ;  /* 0x0000008c86867212 */ /* 0x000fe400078efe8d */
[----:B------:R-:W-:Y:S02]  /*1df40*/  SEL R140, RZ, 0x1, !P3 ;  /* 0x00000001ff8c7807 */ /* 0x000fe40005800000 */
[----:B0-----:R-:W-:Y:S02]  /*1df50*/  SEL R115, RZ, 0x1, !P6 ;  /* 0x00000001ff737807 */ /* 0x001fe40007000000 */
[----:B------:R-:W-:Y:S02]  /*1df60*/  LOP3.LUT R113, R139, R140, RZ, 0xfc, !PT ;  /* 0x0000008c8b717212 */ /* 0x000fe400078efcff */
[----:B------:R-:W-:Y:S01]  /*1df70*/  LOP3.LUT R112, R134, R115, RZ, 0xfc, !PT ;  /* 0x0000007386707212 */ /* 0x000fe200078efcff */
[----:B------:R-:W-:Y:S01]  /*1df80*/  IMAD.WIDE.U32 R114, R125, 0x8, R162 ;  /* 0x000000087d727825 */ /* 0x000fe200078e00a2 */
[----:B------:R-:W-:-:S04]  /*1df90*/  IADD3 R134, PT, PT, R17, 0xa0, RZ ;  /* 0x000000a011867810 */ /* 0x000fc80007ffe0ff */
[----:B------:R0:W-:Y:S02]  /*1dfa0*/  STG.E.64 desc[UR6][R114.64], R112 ;  /* 0x0000007072007986 */ /* 0x0001e4000c101b06 */
[----:B0-----:R-:W0:Y:S02]  /*1dfb0*/  @P0 LDC.64 R112, c[0x0][0x3a0] ;  /* 0x0000e800ff700b82 */ /* 0x001e240000000a00 */
[----:B0-----:R-:W-:-:S05]  /*1dfc0*/  @P0 IMAD.WIDE.U32 R112, R134, 0x10, R112 ;  /* 0x0000001086700825 */ /* 0x001fca00078e0070 */
[----:B------:R0:W5:Y:S02]  /*1dfd0*/  @P0 LDG.E.128 R48, desc[UR6][R112.64] ;  /* 0x0000000670300981 */ /* 0x000164000c1e1d00 */
        /* <DEDUP_REMOVED lines=19> */
.L_x_4924:
        /* <DEDUP_REMOVED lines=13> */
.L_x_4926:
[----:B------:R-:W-:Y:S05]  /*1e1e0*/  BSYNC.RECONVERGENT B1 ;  /* 0x0000000000017941 */ /* 0x000fea0003800200 */
.L_x_4925:
        /* <DEDUP_REMOVED lines=43> */
[----:B------:R-:W-:Y:S01]  /*1e4a0*/  HFMA2 R137, -RZ, RZ, 0, 0 ;  /* 0x00000000ff897431 */ /* 0x000fe200000001ff */
[----:B------:R-:W-:Y:S01]  /*1e4b0*/  LOP3.LUT R157, R136, UR15, R157, 0x96, !PT ;  /* 0x0000000f889d7c12 */ /* 0x000fe2000f8e969d */
[----:B------:R-:W-:-:S04]  /*1e4c0*/  IMAD.WIDE.U32 R148, R148, -0x2daee0ad, RZ ;  /* 0xd2511f5394947825 */ /* 0x000fc800078e00ff */
[----:B------:R-:W-:Y:S01]  /*1e4d0*/  IMAD.MOV.U32 R136, RZ, RZ, R135 ;  /* 0x000000ffff887224 */ /* 0x000fe200078e0087 */
[----:B------:R-:W-:-:S07]  /*1e4e0*/  LOP3.LUT R158, R40, R158, R149, 0x96, !PT ;  /* 0x0000009e289e7212 */ /* 0x000fce00078e9695 */
.L_x_4923:
[----:B------:R-:W-:Y:S05]  /*1e4f0*/  BSYNC.RECONVERGENT B0 ;  /* 0x0000000000007941 */ /* 0x000fea0003800200 */
.L_x_4922:
[----:B------:R-:W-:Y:S01]  /*1e500*/  I2FP.F32.U32 R135, R136 ;  /* 0x0000008800877245 */ /* 0x000fe20000201000 */
[----:B------:R-:W-:Y:S01]  /*1e510*/  BSSY.RECONVERGENT B0, `(.L_x_4927) ;  /* 0x0000059000007945 */ /* 0x000fe20003800200 */
[----:B------:R-:W-:Y:S01]  /*1e520*/  ISETP.NE.AND P2, PT, R137, 0x1, PT ;  /* 0x000000018900780c */ /* 0x000fe20003f45270 */
[----:B------:R-:W-:Y:S01]  /*1e530*/  IMAD.MOV.U32 R139, RZ, RZ, 0x2 ;  /* 0x00000002ff8b7424 */ /* 0x000fe200078e00ff */
[----:B-----5:R-:W-:Y:S01]  /*1e540*/  SHF.L.U32 R138, R48, 0x10, RZ ;  /* 0x00000010308a7819 */ /* 0x020fe200000006ff */
[----:B------:R-:W-:Y:S01]  /*1e550*/  FFMA.FTZ R135, R135, R204, 1.1641532182693481445e-10 ;  /* 0x2f00000087877423 */ /* 0x000fe200000100cc */
[----:B------:R-:W-:-:S04]  /*1e560*/  LOP3.LUT R16, R16, 0xfffffffb, RZ, 0xc0, !PT ;  /* 0xfffffffb10107812 */ /* 0x000fc800078ec0ff */
        /* <DEDUP_REMOVED lines=20> */
.L_x_4929:
        /* <DEDUP_REMOVED lines=13> */
.L_x_4931:
[----:B------:R-:W-:Y:S05]  /*1e780*/  BSYNC.RECONVERGENT B1 ;  /* 0x0000000000017941 */ /* 0x000fea0003800200 */
.L_x_4930:
        /* <DEDUP_REMOVED lines=49> */
.L_x_4928:
[----:B------:R-:W-:Y:S05]  /*1eaa0*/  BSYNC.RECONVERGENT B0 ;  /* 0x0000000000007941 */ /* 0x000fea0003800200 */
.L_x_4927:
[----:B------:R-:W-:Y:S01]  /*1eab0*/  I2FP.F32.U32 R135, R135 ;  /* 0x0000008700877245 */ /* 0x000fe20000201000 */
[----:B------:R-:W-:Y:S01]  /*1eac0*/  IMAD.U32 R112, R112, 0x10000, RZ ;  /* 0x0001000070707824 */ /* 0x000fe200078e00ff */
[----:B------:R-:W-:Y:S01]  /*1ead0*/  ISETP.NE.AND P2, PT, R139, 0x1, PT ;  /* 0x000000018b00780c */ /* 0x000fe20003f45270 */
[----:B------:R-:W-:Y:S01]  /*1eae0*/  IMAD.U32 R137, R225, 0x10000, RZ ;  /* 0x00010000e1897824 */ /* 0x000fe200078e00ff */
[----:B------:R-:W-:Y:S01]  /*1eaf0*/  LOP3.LUT R16, R16, 0xfffffffd, RZ, 0xc0, !PT ;  /* 0xfffffffd10107812 */ /* 0x000fe200078ec0ff */
[----:B------:R-:W-:Y:S01]  /*1eb00*/  FFMA.FTZ R135, R135, R204, 1.1641532182693481445e-10 ;  /* 0x2f00000087877423 */ /* 0x000fe200000100cc */
[----:B------:R-:W-:Y:S01]  /*1eb10*/  FMUL.FTZ R112, R112, R34 ;  /* 0x0000002270707220 */ /* 0x000fe20000410000 */
[----:B------:R-:W-:Y:S01]  /*1eb20*/  BSSY.RECONVERGENT B0, `(.L_x_4932) ;  /* 0x0000055000007945 */ /* 0x000fe20003800200 */
[----:B------:R-:W-:Y:S02]  /*1eb30*/  IMAD.MOV.U32 R138, RZ, RZ, 0x2 ;  /* 0x00000002ff8a7424 */ /* 0x000fe400078e00ff */
[----:B------:R-:W-:Y:S01]  /*1eb40*/  FSETP.GTU.FTZ.AND P1, PT, R135, R47, PT ;  /* 0x0000002f8700720b */ /* 0x000fe20003f3c000 */
[----:B------:R-:W-:Y:S01]  /*1eb50*/  FMUL.FTZ R135, R112, R46 ;  /* 0x0000002e70877220 */ /* 0x000fe20000410000 */
[----:B------:R-:W-:-:S04]  /*1eb60*/  PRMT R112, R48, 0x7632, R112 ;  /* 0x0000763230707816 */ /* 0x000fc80000000070 */
[----:B------:R-:W-:Y:S02]  /*1eb70*/  FSEL R135, R135, RZ, !P1 ;  /* 0x000000ff87877208 */ /* 0x000fe40004800000 */
[----:B------:R-:W-:Y:S02]  /*1eb80*/  PLOP3.LUT P1, PT, P1, PT, PT, 0x8, 0x80 ;  /* 0x000000000080781c */ /* 0x000fe40000f2e170 */
[----:B------:R-:W-:-:S05]  /*1eb90*/  SHF.L.U32 R112, R112, 0x10, RZ ;  /* 0x0000001070707819 */ /* 0x000fca00000006ff */
[----:B------:R-:W-:Y:S01]  /*1eba0*/  FFMA.FTZ R112, R135, R137, R112 ;  /* 0x0000008987707223 */ /* 0x000fe20000010070 */
[----:B------:R-:W-:-:S03]  /*1ebb0*/  MOV R137, R156 ;  /* 0x0000009c00897202 */ /* 0x000fc60000000f00 */
[----:B------:R-:W-:Y:S02]  /*1ebc0*/  IMAD.MOV.U32 R135, RZ, RZ, R112 ;  /* 0x000000ffff877224 */ /* 0x000fe400078e0070 */
        /* <DEDUP_REMOVED lines=10> */
.L_x_4934:
        /* <DEDUP_REMOVED lines=13> */
.L_x_4936:
[----:B------:R-:W-:Y:S05]  /*1ed40*/  BSYNC.RECONVERGENT B1 ;  /* 0x0000000000017941 */ /* 0x000fea0003800200 */
.L_x_4935:
        /* <DEDUP_REMOVED lines=41> */
[----:B------:R-:W-:-:S05]  /*1efe0*/  IMAD.WIDE.U32 R140, R141, -0x326172a9, RZ ;  /* 0xcd9e8d578d8c7825 */ /* 0x000fca00078e00ff */
[----:B------:R-:W-:-:S05]  /*1eff0*/  LOP3.LUT R138, R39, R138, R141, 0x96, !PT ;  /* 0x0000008a278a7212 */ /* 0x000fca00078e968d */
[----:B------:R-:W-:-:S04]  /*1f000*/  IMAD.WIDE.U32 R138, R138, -0x2daee0ad, RZ ;  /* 0xd2511f538a8a7825 */ /* 0x000fc800078e00ff */
[----:B------:R-:W-:Y:S01]  /*1f010*/  IMAD.MOV.U32 R148, RZ, RZ, R138 ;  /* 0x000000ffff947224 */ /* 0x000fe200078e008a */
[----:B------:R-:W-:Y:S01]  /*1f020*/  LOP3.LUT R158, R40, R142, R139, 0x96, !PT ;  /* 0x0000008e289e7212 */ /* 0x000fe200078e968b */
[----:B------:R-:W-:-:S03]  /*1f030*/  IMAD.WIDE.U32 R138, R143, -0x326172a9, RZ ;  /* 0xcd9e8d578f8a7825 */ /* 0x000fc600078e00ff */
[----:B------:R-:W-:Y:S01]  /*1f040*/  MOV R156, R138 ;  /* 0x0000008a009c7202 */ /* 0x000fe20000000f00 */
[----:B------:R-:W-:Y:S01]  /*1f050*/  IMAD.MOV.U32 R138, RZ, RZ, RZ ;  /* 0x000000ffff8a7224 */ /* 0x000fe200078e00ff */
[----:B------:R-:W-:-:S07]  /*1f060*/  LOP3.LUT R157, R140, UR15, R139, 0x96, !PT ;  /* 0x0000000f8c9d7c12 */ /* 0x000fce000f8e968b */
.L_x_4933:
[----:B------:R-:W-:Y:S05]  /*1f070*/  BSYNC.RECONVERGENT B0 ;  /* 0x0000000000007941 */ /* 0x000fea0003800200 */
.L_x_4932:
[----:B------:R-:W-:Y:S01]  /*1f080*/  I2FP.F32.U32 R137, R137 ;  /* 0x0000008900897245 */ /* 0x000fe20000201000 */
[----:B------:R-:W-:Y:S01]  /*1f090*/  IMAD.U32 R140, R49, 0x10000, RZ ;  /* 0x00010000318c7824 */ /* 0x000fe200078e00ff */
[----:B------:R-:W-:Y:S01]  /*1f0a0*/  ISETP.NE.AND P2, PT, R138, 0x1, PT ;  /* 0x000000018a00780c */ /* 0x000fe20003f45270 */
[----:B------:R-:W-:Y:S01]  /*1f0b0*/  BSSY.RECONVERGENT B0, `(.L_x_4937) ;  /* 0x0000056000007945 */ /* 0x000fe20003800200 */
[----:B------:R-:W-:Y:S01]  /*1f0c0*/  SHF.L.U32 R139, R61, 0x10, RZ ;  /* 0x000000103d8b7819 */ /* 0x000fe200000006ff */
[----:B------:R-:W-:Y:S01]  /*1f0d0*/  FFMA.FTZ R137, R137, R204, 1.1641532182693481445e-10 ;  /* 0x2f00000089897423 */ /* 0x000fe200000100cc */
[----:B------:R-:W-:Y:S01]  /*1f0e0*/  IMAD.MOV.U32 R142, RZ, RZ, 0x2 ;  /* 0x00000002ff8e7424 */ /* 0x000fe200078e00ff */
[----:B------:R-:W-:-:S03]  /*1f0f0*/  MOV R141, R156 ;  /* 0x0000009c008d7202 */ /* 0x000fc60000000f00 */
        /* <DEDUP_REMOVED lines=17> */
.L_x_4939:
        /* <DEDUP_REMOVED lines=13> */
.L_x_4941:
[----:B------:R-:W-:Y:S05]  /*1f2e0*/  BSYNC.RECONVERGENT B1 ;  /* 0x0000000000017941 */ /* 0x000fea0003800200 */
.L_x_4940:
        /* <DEDUP_REMOVED lines=41> */
[----:B------:R-:W-:Y:S02]  /*1f580*/  LOP3.LUT R138, R39, R138, R141, 0x96, !PT ;  /* 0x0000008a278a7212 */ /* 0x000fe400078e968d */
[----:B------:R-:W-:-:S03]  /*1f590*/  MOV R141, R148 ;  /* 0x00000094008d7202 */ /* 0x000fc60000000f00 */
[----:B------:R-:W-:-:S04]  /*1f5a0*/  IMAD.WIDE.U32 R138, R138, -0x2daee0ad, RZ ;  /* 0xd2511f538a8a7825 */ /* 0x000fc800078e00ff */
[----:B------:R-:W-:Y:S01]  /*1f5b0*/  IMAD.MOV.U32 R148, RZ, RZ, R138 ;  /* 0x000000ffff947224 */ /* 0x000fe200078e008a */
[----:B------:R-:W-:Y:S01]  /*1f5c0*/  LOP3.LUT R158, R40, R142, R139, 0x96, !PT ;  /* 0x0000008e289e7212 */ /* 0x000fe200078e968b */
[----:B------:R-:W-:-:S04]  /*1f5d0*/  IMAD.WIDE.U32 R138, R143, -0x326172a9, RZ ;  /* 0xcd9e8d578f8a7825 */ /* 0x000fc800078e00ff */
[----:B------:R-:W-:Y:S02]  /*1f5e0*/  HFMA2 R142, -RZ, RZ, 0, 0 ;  /* 0x00000000ff8e7431 */ /* 0x000fe400000001ff */
[----:B------:R-:W-:Y:S01]  /*1f5f0*/  IMAD.MOV.U32 R156, RZ, RZ, R138 ;  /* 0x000000ffff9c7224 */ /* 0x000fe200078e008a */
[----:B------:R-:W-:-:S07]  /*1f600*/  LOP3.LUT R157, R140, UR15, R139, 0x96, !PT ;  /* 0x0000000f8c9d7c12 */ /* 0x000fce000f8e968b */
.L_x_4938:
[----:B------:R-:W-:Y:S05]  /*1f610*/  BSYNC.RECONVERGENT B0 ;  /* 0x0000000000007941 */ /* 0x000fea0003800200 */
.L_x_4937:
        /* <DEDUP_REMOVED lines=26> */
.L_x_4944:
        /* <DEDUP_REMOVED lines=13> */
.L_x_4946:
[----:B------:R-:W-:Y:S05]  /*1f890*/  BSYNC.RECONVERGENT B1 ;  /* 0x0000000000017941 */ /* 0x000fea0003800200 */
.L_x_4945:
        /* <DEDUP_REMOVED lines=46> */
[----:B------:R-:W-:-:S04]  /*1fb80*/  IMAD.WIDE.U32 R140, R145, -0x326172a9, RZ ;  /* 0xcd9e8d57918c7825 */ /* 0x000fc800078e00ff */
[----:B------:R-:W-:Y:S02]  /*1fb90*/  IMAD.MOV.U32 R156, RZ, RZ, R140 ;  /* 0x000000ffff9c7224 */ /* 0x000fe400078e008c */
[----:B------:R-:W-:Y:S01]  /*1fba0*/  HFMA2 R140, -RZ, RZ, 0, 0 ;  /* 0x00000000ff8c7431 */ /* 0x000fe200000001ff */
[----:B------:R-:W-:-:S07]  /*1fbb0*/  LOP3.LUT R157, R142, UR15, R141, 0x96, !PT ;  /* 0x0000000f8e9d7c12 */ /* 0x000fce000f8e968d */
.L_x_4943:
[----:B------:R-:W-:Y:S05]  /*1fbc0*/  BSYNC.RECONVERGENT B0 ;  /* 0x0000000000007941 */ /* 0x000fea0003800200 */
.L_x_4942:
[----:B------:R-:W-:Y:S01]  /*1fbd0*/  I2FP.F32.U32 R139, R139 ;  /* 0x0000008b008b7245 */ /* 0x000fe20000201000 */
[----:B------:R-:W-:Y:S01]  /*1fbe0*/  IMAD.U32 R141, R62, 0x10000, RZ ;  /* 0x000100003e8d7824 */ /* 0x000fe200078e00ff */
[----:B------:R-:W-:Y:S01]  /*1fbf0*/  ISETP.NE.AND P4, PT, R140, 0x1, PT ;  /* 0x000000018c00780c */ /* 0x000fe20003f85270 */
[----:B------:R-:W-:Y:S01]  /*1fc00*/  BSSY.RECONVERGENT B0, `(.L_x_4947) ;  /* 0x0000056000007945 */ /* 0x000fe20003800200 */
[----:B------:R-:W-:Y:S01]  /*1fc10*/  SHF.L.U32 R142, R50, 0x10, RZ ;  /* 0x00000010328e7819 */ /* 0x000fe200000006ff */
[----:B------:R-:W-:Y:S01]  /*1fc20*/  FFMA.FTZ R139, R139, R204, 1.1641532182693481445e-10 ;  /* 0x2f0000008b8b7423 */ /* 0x000fe200000100cc */
[----:B------:R-:W-:-:S04]  /*1fc30*/  IMAD.MOV.U32 R143, RZ, RZ, R156 ;  /* 0x000000ffff8f7224 */ /* 0x000fc800078e009c */
        /* <DEDUP_REMOVED lines=18> */
.L_x_4949:
        /* <DEDUP_REMOVED lines=13> */
.L_x_4951:
[----:B------:R-:W-:Y:S05]  /*1fe30*/  BSYNC.RECONVERGENT B1 ;  /* 0x0000000000017941 */ /* 0x000fea0003800200 */
.L_x_4950:
        /* <DEDUP_REMOVED lines=41> */
[----:B------:R-:W-:Y:S01]  /*200d0*/  LOP3.LUT R140, R39, R140, R143, 0x96, !PT ;  /* 0x0000008c278c7212 */ /* 0x000fe200078e968f */
[----:B------:R-:W-:-:S04]  /*200e0*/  IMAD.MOV.U32 R143, RZ, RZ, R148 ;  /* 0x000000ffff8f7224 */ /* 0x000fc800078e0094 */
[----:B------:R-:W-:-:S05]  /*200f0*/  IMAD.WIDE.U32 R140, R140, -0x2daee0ad, RZ ;  /* 0xd2511f538c8c7825 */ /* 0x000fca00078e00ff */
[----:B------:R-:W-:Y:S02]  /*20100*/  LOP3.LUT R158, R40, R144, R141, 0x96, !PT ;  /* 0x00000090289e7212 */ /* 0x000fe400078e968d */
[----:B------:R-:W-:Y:S01]  /*20110*/  MOV R148, R140 ;  /* 0x0000008c00947202 */ /* 0x000fe20000000f00 */
[----:B------:R-:W-:-:S04]  /*20120*/  IMAD.WIDE.U32 R140, R145, -0x326172a9, RZ ;  /* 0xcd9e8d57918c7825 */ /* 0x000fc800078e00ff */
[----:B------:R-:W-:Y:S01]  /*20130*/  IMAD.MOV.U32 R156, RZ, RZ, R140 ;  /* 0x000000ffff9c7224 */ /* 0x000fe200078e008c */
[----:B------:R-:W-:Y:S01]  /*20140*/  LOP3.LUT R157, R142, UR15, R141, 0x96, !PT ;  /* 0x0000000f8e9d7c12 */ /* 0x000fe2000f8e968d */
[----:B------:R-:W-:-:S07]  /*20150*/  IMAD.MOV.U32 R141, RZ, RZ, RZ ;  /* 0x000000ffff8d7224 */ /* 0x000fce00078e00ff */
.L_x_4948:
[----:B------:R-:W-:Y:S05]  /*20160*/  BSYNC.RECONVERGENT B0 ;  /* 0x0000000000007941 */ /* 0x000fea0003800200 */
.L_x_4947:
[----:B------:R-:W-:Y:S01]  /*20170*/  I2FP.F32.U32 R140, R143 ;  /* 0x0000008f008c7245 */ /* 0x000fe20000201000 */
[----:B------:R-:W-:Y:S01]  /*20180*/  IMAD.U32 R142, R227, 0x10000, RZ ;  /* 0x00010000e38e7824 */ /* 0x000fe200078e00ff */
[----:B------:R-:W-:Y:S01]  /*20190*/  SHF.L.U32 R114, R114, 0x10, RZ ;  /* 0x0000001072727819 */ /* 0x000fe200000006ff */
[----:B------:R-:W-:Y:S01]  /*201a0*/  BSSY.RECONVERGENT B0, `(.L_x_4952) ;  /* 0x0000056000007945 */ /* 0x000fe20003800200 */
[----:B------:R-:W-:Y:S01]  /*201b0*/  ISETP.NE.AND P5, PT, R141, 0x1, PT ;  /* 0x000000018d00780c */ /* 0x000fe20003fa5270 */
[----:B------:R-:W-:Y:S02]  /*201c0*/  FFMA.FTZ R140, R140, R204, 1.1641532182693481445e-10 ;  /* 0x2f0000008c8c7423 */ /* 0x000fe400000100cc */
        /* <DEDUP_REMOVED lines=19> */
.L_x_4954:
        /* <DEDUP_REMOVED lines=13> */
.L_x_4956:
[----:B------:R-:W-:Y:S05]  /*203d0*/  BSYNC.RECONVERGENT B1 ;  /* 0x0000000000017941 */ /* 0x000fea0003800200 */
.L_x_4955:
        /* <DEDUP_REMOVED lines=50> */
.L_x_4953:
[----:B------:R-:W-:Y:S05]  /*20700*/  BSYNC.RECONVERGENT B0 ;  /* 0x0000000000007941 */ /* 0x000fea0003800200 */
.L_x_4952:
[----:B------:R-:W-:Y:S01]  /*20710*/  I2FP.F32.U32 R114, R114 ;  /* 0x0000007200727245 */ /* 0x000fe20000201000 */
[----:B------:R-:W-:Y:S01]  /*20720*/  IMAD.U32 R143, R51, 0x10000, RZ ;  /* 0x00010000338f7824 */ /* 0x000fe200078e00ff */
[----:B------:R-:W-:Y:S01]  /*20730*/  ISETP.NE.AND P6, PT, R142, 0x1, PT ;  /* 0x000000018e00780c */ /* 0x000fe20003fc5270 */
[----:B------:R-:W-:Y:S01]  /*20740*/  BSSY.RECONVERGENT B0, `(.L_x_4957) ;  /* 0x0000059000007945 */ /* 0x000fe20003800200 */
[----:B------:R-:W-:Y:S01]  /*20750*/  PRMT R146, R115, 0x7632, R146 ;  /* 0x0000763273927816 */ /* 0x000fe20000000092 */
[----:B------:R-:W-:Y:S01]  /*20760*/  FFMA.FTZ R114, R114, R204, 1.1641532182693481445e-10 ;  /* 0x2f00000072727423 */ /* 0x000fe200000100cc */
[----:B------:R-:W-:-:S04]  /*20770*/  IMAD.MOV.U32 R147, RZ, RZ, 0x2 ;  /* 0x00000002ff937424 */ /* 0x000fc800078e00ff */
        /* <DEDUP_REMOVED lines=18> */
.L_x_4959:
        /* <DEDUP_REMOVED lines=16> */
.L_x_4961:
[----:B------:R-:W-:Y:S05]  /*209a0*/  BSYNC.RECONVERGENT B1 ;  /* 0x0000000000017941 */ /* 0x000fea0003800200 */
.L_x_4960:
        /* <DEDUP_REMOVED lines=48> */
[----:B------:R-:W-:Y:S01]  /*20cb0*/  IMAD.MOV.U32 R156, RZ, RZ, R114 ;  /* 0x000000ffff9c7224 */ /* 0x000fe200078e0072 */
[----:B------:R-:W-:-:S07]  /*20cc0*/  LOP3.LUT R157, R142, UR15, R115, 0x96, !PT ;  /* 0x0000000f8e9d7c12 */ /* 0x000fce000f8e9673 */
.L_x_4958:
[----:B------:R-:W-:Y:S05]  /*20cd0*/  BSYNC.RECONVERGENT B0 ;  /* 0x0000000000007941 */ /* 0x000fea0003800200 */
.L_x_4957:
[----:B------:R-:W-:Y:S01]  /*20ce0*/  I2FP.F32.U32 R114, R143 ;  /* 0x0000008f00727245 */ /* 0x000fe20000201000 */
[----:B------:R-:W-:Y:S01]  /*20cf0*/  IMAD.U32 R146, R146, 0x10000, RZ ;  /* 0x0001000092927824 */ /* 0x000fe200078e00ff */
[----:B------:R-:W-:Y:S02]  /*20d00*/  PRMT R142, R51, 0x7632, R142 ;  /* 0x00007632338e7816 */ /* 0x000fe4000000008e */
[----:B------:R-:W-:Y:S01]  /*20d10*/  SHF.L.U32 R115, R228, 0x10, RZ ;  /* 0x00000010e4737819 */ /* 0x000fe200000006ff */
[----:B------:R-:W-:Y:S01]  /*20d20*/  FFMA.FTZ R114, R114, R204, 1.1641532182693481445e-10 ;  /* 0x2f00000072727423 */ /* 0x000fe200000100cc */
[----:B------:R-:W-:Y:S01]  /*20d30*/  F2FP.BF16.F32.PACK_AB R113, R113, R137 ;  /* 0x000000897171723e */ /* 0x000fe200000010ff */
[----:B------:R-:W-:Y:S01]  /*20d40*/  IMAD.U32 R142, R142, 0x10000, RZ ;  /* 0x000100008e8e7824 */ /* 0x000fe200078e00ff */
[----:B------:R-:W-:Y:S02]  /*20d50*/  F2FP.BF16.F32.PACK_AB R112, R112, R136 ;  /* 0x000000887070723e */ /* 0x000fe400000010ff */
[----:B------:R-:W-:Y:S01]  /*20d60*/  FSETP.GTU.FTZ.AND P6, PT, R114, R47, PT ;  /* 0x0000002f7200720b */ /* 0x000fe20003fdc000 */
[----:B------:R-:W-:-:S04]  /*20d70*/  FMUL.FTZ R114, R146, R34 ;  /* 0x0000002292727220 */ /* 0x000fc80000410000 */
[----:B------:R-:W-:-:S05]  /*20d80*/  FMUL.FTZ R114, R114, R46 ;  /* 0x0000002e72727220 */ /* 0x000fca0000410000 */
[----:B------:R-:W-:Y:S02]  /*20d90*/  FSEL R114, R114, RZ, !P6 ;  /* 0x000000ff72727208 */ /* 0x000fe40007000000 */
[----:B------:R-:W-:-:S03]  /*20da0*/  PLOP3.LUT P6, PT, P6, PT, PT, 0x8, 0x80 ;  /* 0x000000000080781c */ /* 0x000fc600037ce170 */
[----:B------:R-:W-:Y:S01]  /*20db0*/  FFMA.FTZ R142, R114, R115, R142 ;  /* 0x00000073728e7223 */ /* 0x000fe2000001008e */
[----:B------:R-:W-:-:S04]  /*20dc0*/  F2FP.BF16.F32.PACK_AB R114, R140, R139 ;  /* 0x0000008b8c72723e */ /* 0x000fc800000010ff */
[----:B------:R-:W-:Y:S01]  /*20dd0*/  F2FP.BF16.F32.PACK_AB R115, R142, R141 ;  /* 0x0000008d8e73723e */ /* 0x000fe200000010ff */
[----:B------:R-:W-:Y:S06]  /*20de0*/  BRA `(.L_x_4962) ;  /* 0x0000002c00447947 */ /* 0x000fec0003800000 */
.L_x_4921:
        /* <DEDUP_REMOVED lines=16> */
.L_x_4965:
        /* <DEDUP_REMOVED lines=13> */
.L_x_4967:
[----:B------:R-:W-:Y:S05]  /*20fc0*/  BSYNC.RECONVERGENT B1 ;  /* 0x0000000000017941 */ /* 0x000fea0003800200 */
.L_x_4966:
        /* <DEDUP_REMOVED lines=48> */
.L_x_4964:
[----:B------:R-:W-:Y:S05]  /*212d0*/  BSYNC.RECONVERGENT B0 ;  /* 0x0000000000007941 */ /* 0x000fea0003800200 */
.L_x_4963:
[----:B------:R-:W-:Y:S01]  /*212e0*/  I2FP.F32.U32 R135, R136 ;  /* 0x0000008800877245 */ /* 0x000fe20000201000 */
[----:B------:R-:W-:Y:S01]  /*212f0*/  BSSY.RECONVERGENT B0, `(.L_x_4968) ;  /* 0x0000058000007945 */ /* 0x000fe20003800200 */
[----:B------:R-:W-:Y:S01]  /*21300*/  ISETP.NE.AND P2, PT, R137, 0x1, PT ;  /* 0x000000018900780c */ /* 0x000fe20003f45270 */
[----:B------:R-:W-:Y:S01]  /*21310*/  HFMA2 R139, -RZ, RZ, 0, 1.1920928955078125e-07 ;  /* 0x00000002ff8b7431 */ /* 0x000fe200000001ff */
[----:B------:R-:W-:Y:S01]  /*21320*/  LOP3.LUT R16, R16, 0xfffffffb, RZ, 0xc0, !PT ;  /* 0xfffffffb10107812 */ /* 0x000fe200078ec0ff */
[----:B------:R-:W-:-:S05]  /*21330*/  FFMA.FTZ R135, R135, R204, 1.1641532182693481445e-10 ;  /* 0x2f00000087877423 */ /* 0x000fca00000100cc */
[----:B------:R-:W-:Y:S01]  /*21340*/  FSETP.GTU.FTZ.AND P1, PT, R135, R47, PT ;  /* 0x0000002f8700720b */ /* 0x000fe20003f3c000 */
[C---:B-----5:R-:W-:Y:S01]  /*21350*/  IMAD.U32 R135, R112.reuse, 0x10000, RZ ;  /* 0x0001000070877824 */ /* 0x060fe200078e00ff */
[----:B------:R-:W-:-:S03]  /*21360*/  PRMT R112, R112, 0x7632, R112 ;  /* 0x0000763270707816 */ /* 0x000fc60000000070 */
[----:B------:R-:W-:-:S04]  /*21370*/  FMUL.FTZ R135, R135, R34 ;  /* 0x0000002287877220 */ /* 0x000fc80000410000 */
[----:B------:R-:W-:-:S05]  /*21380*/  FMUL.FTZ R135, R135, R46 ;  /* 0x0000002e87877220 */ /* 0x000fca0000410000 */
[----:B------:R-:W-:Y:S01]  /*21390*/  FSEL R136, R135, RZ, !P1 ;  /* 0x000000ff87887208 */ /* 0x000fe20004800000 */
[----:B------:R-:W-:Y:S01]  /*213a0*/  IMAD.U32 R135, R60, 0x10000, RZ ;  /* 0x000100003c877824 */ /* 0x000fe200078e00ff */
        /* <DEDUP_REMOVED lines=13> */
.L_x_4970:
        /* <DEDUP_REMOVED lines=13> */
.L_x_4972:
[----:B------:R-:W-:Y:S05]  /*21550*/  BSYNC.RECONVERGENT B1 ;  /* 0x0000000000017941 */ /* 0x000fea0003800200 */
.L_x_4971:
        /* <DEDUP_REMOVED lines=49> */
.L_x_4969:
[----:B------:R-:W-:Y:S05]  /*21870*/  BSYNC.RECONVERGENT B0 ;  /* 0x0000000000007941 */ /* 0x000fea0003800200 */
.L_x_4968:
[----:B------:R-:W-:Y:S01]  /*21880*/  I2FP.F32.U32 R135, R135 ;  /* 0x0000008700877245 */ /* 0x000fe20000201000 */
[----:B------:R-:W-:Y:S01]  /*21890*/  IMAD.U32 R112, R112, 0x10000, RZ ;  /* 0x0001000070707824 */ /* 0x000fe200078e00ff */
[----:B------:R-:W-:Y:S01]  /*218a0*/  ISETP.NE.AND P2, PT, R139, 0x1, PT ;  /* 0x000000018b00780c */ /* 0x000fe20003f45270 */
[----:B------:R-:W-:Y:S01]  /*218b0*/  BSSY.RECONVERGENT B0, `(.L_x_4973) ;  /* 0x0000057000007945 */ /* 0x000fe20003800200 */
[----:B------:R-:W-:Y:S01]  /*218c0*/  LOP3.LUT R16, R16, 0xfffffffd, RZ, 0xc0, !PT ;  /* 0xfffffffd10107812 */ /* 0x000fe200078ec0ff */
[----:B------:R-:W-:Y:S01]  /*218d0*/  FFMA.FTZ R135, R135, R204, 1.1641532182693481445e-10 ;  /* 0x2f00000087877423 */ /* 0x000fe200000100cc */
[----:B------:R-:W-:Y:S01]  /*218e0*/  FMUL.FTZ R112, R112, R34 ;  /* 0x0000002270707220 */ /* 0x000fe20000410000 */
[----:B------:R-:W-:Y:S02]  /*218f0*/  HFMA2 R138, -RZ, RZ, 0, 1.1920928955078125e-07 ;  /* 0x00000002ff8a7431 */ /* 0x000fe400000001ff */
[----:B------:R-:W-:Y:S02]  /*21900*/  IMAD.MOV.U32 R137, RZ, RZ, R156 ;  /* 0x000000ffff897224 */ /* 0x000fe400078e009c */
[----:B------:R-:W-:Y:S01]  /*21910*/  FMUL.FTZ R112, R112, R46 ;  /* 0x0000002e70707220 */ /* 0x000fe20000410000 */
[----:B------:R-:W-:Y:S01]  /*21920*/  FSETP.GTU.FTZ.AND P1, PT, R135, R47, PT ;  /* 0x0000002f8700720b */ /* 0x000fe20003f3c000 */
[----:B------:R-:W-:-:S03]  /*21930*/  IMAD.U32 R135, R225, 0x10000, RZ ;  /* 0x00010000e1877824 */ /* 0x000fc600078e00ff */
[----:B------:R-:W-:Y:S02]  /*21940*/  FSEL R112, R112, RZ, !P1 ;  /* 0x000000ff70707208 */ /* 0x000fe40004800000 */
        /* <DEDUP_REMOVED lines=13> */
.L_x_4975:
        /* <DEDUP_REMOVED lines=13> */
.L_x_4977:
[----:B------:R-:W-:Y:S05]  /*21af0*/  BSYNC.RECONVERGENT B1 ;  /* 0x0000000000017941 */ /* 0x000fea0003800200 */
.L_x_4976:
        /* <DEDUP_REMOVED lines=43> */
[----:B------:R-:W-:-:S05]  /*21db0*/  IMAD.WIDE.U32 R138, R138, -0x2daee0ad, RZ ;  /* 0xd2511f538a8a7825 */ /* 0x000fca00078e00ff */
[----:B------:R-:W-:Y:S02]  /*21dc0*/  LOP3.LUT R158, R40, R142, R139, 0x96, !PT ;  /* 0x0000008e289e7212 */ /* 0x000fe400078e968b */
[----:B------:R-:W-:Y:S01]  /*21dd0*/  MOV R148, R138 ;  /* 0x0000008a00947202 */ /* 0x000fe20000000f00 */
[----:B------:R-:W-:-:S04]  /*21de0*/  IMAD.WIDE.U32 R138, R143, -0x326172a9, RZ ;  /* 0xcd9e8d578f8a7825 */ /* 0x000fc800078e00ff */
[----:B------:R-:W-:Y:S01]  /*21df0*/  IMAD.MOV.U32 R156, RZ, RZ, R138 ;  /* 0x000000ffff9c7224 */ /* 0x000fe200078e008a */
[----:B------:R-:W-:Y:S01]  /*21e00*/  LOP3.LUT R157, R140, UR15, R139, 0x96, !PT ;  /* 0x0000000f8c9d7c12 */ /* 0x000fe2000f8e968b */
[----:B------:R-:W-:-:S07]  /*21e10*/  IMAD.MOV.U32 R138, RZ, RZ, RZ ;  /* 0x000000ffff8a7224 */ /* 0x000fce00078e00ff */
.L_x_4974:
[----:B------:R-:W-:Y:S05]  /*21e20*/  BSYNC.RECONVERGENT B0 ;  /* 0x0000000000007941 */ /* 0x000fea0003800200 */
.L_x_4973:
[----:B------:R-:W-:Y:S01]  /*21e30*/  I2FP.F32.U32 R137, R137 ;  /* 0x0000008900897245 */ /* 0x000fe20000201000 */
[----:B------:R-:W-:Y:S01]  /*21e40*/  IMAD.U32 R139, R61, 0x10000, RZ ;  /* 0x000100003d8b7824 */ /* 0x000fe200078e00ff */
[----:B------:R-:W-:Y:S01]  /*21e50*/  ISETP.NE.AND P2, PT, R138, 0x1, PT ;  /* 0x000000018a00780c */ /* 0x000fe20003f45270 */
[----:B------:R-:W-:Y:S01]  /*21e60*/  BSSY.RECONVERGENT B0, `(.L_x_4978) ;  /* 0x0000055000007945 */ /* 0x000fe20003800200 */
[----:B------:R-:W-:Y:S02]  /*21e70*/  IMAD.MOV.U32 R142, RZ, RZ, 0x2 ;  /* 0x00000002ff8e7424 */ /* 0x000fe400078e00ff */
[----:B------:R-:W-:Y:S01]  /*21e80*/  FFMA.FTZ R137, R137, R204, 1.1641532182693481445e-10 ;  /* 0x2f00000089897423 */ /* 0x000fe200000100cc */
[----:B------:R-:W-:-:S04]  /*21e90*/  MOV R141, R156 ;  /* 0x0000009c008d7202 */ /* 0x000fc80000000f00 */
[----:B------:R-:W-:Y:S02]  /*21ea0*/  FSETP.GTU.FTZ.AND P1, PT, R137, R47, PT ;  /* 0x0000002f8900720b */ /* 0x000fe40003f3c000 */
[C---:B------:R-:W-:Y:S02]  /*21eb0*/  SHF.L.U32 R137, R113.reuse, 0x10, RZ ;  /* 0x0000001071897819 */ /* 0x040fe400000006ff */
[----:B------:R-:W-:-:S03]  /*21ec0*/  PRMT R113, R113, 0x7632, R113 ;  /* 0x0000763271717816 */ /* 0x000fc60000000071 */
[----:B------:R-:W-:-:S04]  /*21ed0*/  FMUL.FTZ R137, R137, R34 ;  /* 0x0000002289897220 */ /* 0x000fc80000410000 */
[----:B------:R-:W-:-:S05]  /*21ee0*/  FMUL.FTZ R137, R137, R46 ;  /* 0x0000002e89897220 */ /* 0x000fca0000410000 */
        /* <DEDUP_REMOVED lines=12> */
.L_x_4980:
        /* <DEDUP_REMOVED lines=13> */
.L_x_4982:
[----:B------:R-:W-:Y:S05]  /*22080*/  BSYNC.RECONVERGENT B1 ;  /* 0x0000000000017941 */ /* 0x000fea0003800200 */
.L_x_4981:
        /* <DEDUP_REMOVED lines=50> */
.L_x_4979:
[----:B------:R-:W-:Y:S05]  /*223b0*/  BSYNC.RECONVERGENT B0 ;  /* 0x0000000000007941 */ /* 0x000fea0003800200 */
.L_x_4978:
        /* <DEDUP_REMOVED lines=24> */
.L_x_4985:
        /* <DEDUP_REMOVED lines=13> */
.L_x_4987:
[----:B------:R-:W-:Y:S05]  /*22610*/  BSYNC.RECONVERGENT B1 ;  /* 0x0000000000017941 */ /* 0x000fea0003800200 */
.L_x_4986:
        /* <DEDUP_REMOVED lines=50> */
.L_x_4984:
[----:B------:R-:W-:Y:S05]  /*22940*/  BSYNC.RECONVERGENT B0 ;  /* 0x0000000000007941 */ /* 0x000fea0003800200 */
.L_x_4983:
[----:B------:R-:W-:Y:S01]  /*22950*/  I2FP.F32.U32 R139, R139 ;  /* 0x0000008b008b7245 */ /* 0x000fe20000201000 */
[----:B------:R-:W-:Y:S01]  /*22960*/  IMAD.U32 R141, R62, 0x10000, RZ ;  /* 0x000100003e8d7824 */ /* 0x000fe200078e00ff */
[----:B------:R-:W-:Y:S01]  /*22970*/  ISETP.NE.AND P4, PT, R140, 0x1, PT ;  /* 0x000000018c00780c */ /* 0x000fe20003f85270 */
[----:B------:R-:W-:Y:S01]  /*22980*/  BSSY.RECONVERGENT B0, `(.L_x_4988) ;  /* 0x0000055000007945 */ /* 0x000fe20003800200 */
[----:B------:R-:W-:Y:S01]  /*22990*/  MOV R143, R156 ;  /* 0x0000009c008f7202 */ /* 0x000fe20000000f00 */
[----:B------:R-:W-:-:S05]  /*229a0*/  FFMA.FTZ R139, R139, R204, 1.1641532182693481445e-10 ;  /* 0x2f0000008b8b7423 */ /* 0x000fca00000100cc */
        /* <DEDUP_REMOVED lines=18> */
.L_x_4990:
        /* <DEDUP_REMOVED lines=13> */
.L_x_4992:
[----:B------:R-:W-:Y:S05]  /*22ba0*/  BSYNC.RECONVERGENT B1 ;  /* 0x0000000000017941 */ /* 0x000fea0003800200 */
.L_x_4991:
        /* <DEDUP_REMOVED lines=48> */
[----:B------:R-:W-:Y:S01]  /*22eb0*/  LOP3.LUT R157, R142, UR15, R141, 0x96, !PT ;  /* 0x0000000f8e9d7c12 */ /* 0x000fe2000f8e968d */
[----:B------:R-:W-:-:S07]  /*22ec0*/  HFMA2 R141, -RZ, RZ, 0, 0 ;  /* 0x00000000ff8d7431 */ /* 0x000fce00000001ff */
.L_x_4989:
[----:B------:R-:W-:Y:S05]  /*22ed0*/  BSYNC.RECONVERGENT B0 ;  /* 0x0000000000007941 */ /* 0x000fea0003800200 */
.L_x_4988:
        /* <DEDUP_REMOVED lines=10> */
[----:B------:R-:W-:Y:S01]  /*22f80*/  IMAD.U32 R114, R227, 0x10000, RZ ;  /* 0x00010000e3727824 */ /* 0x000fe200078e00ff */
        /* <DEDUP_REMOVED lines=12> */
.L_x_4995:
        /* <DEDUP_REMOVED lines=13> */
.L_x_4997:
[----:B------:R-:W-:Y:S05]  /*23120*/  BSYNC.RECONVERGENT B1 ;  /* 0x0000000000017941 */ /* 0x000fea0003800200 */
.L_x_4996:
        /* <DEDUP_REMOVED lines=50> */
.L_x_4994:
[----:B------:R-:W-:Y:S05]  /*23450*/  BSYNC.RECONVERGENT B0 ;  /* 0x0000000000007941 */ /* 0x000fea0003800200 */
.L_x_4993:
[----:B------:R-:W-:Y:S01]  /*23460*/  I2FP.F32.U32 R114, R114 ;  /* 0x0000007200727245 */ /* 0x000fe20000201000 */
[----:B------:R-:W-:Y:S01]  /*23470*/  BSSY.RECONVERGENT B0, `(.L_x_4998) ;  /* 0x000005a000007945 */ /* 0x000fe20003800200 */
[----:B------:R-:W-:Y:S01]  /*23480*/  ISETP.NE.AND P6, PT, R142, 0x1, PT ;  /* 0x000000018e00780c */ /* 0x000fe20003fc5270 */
[----:B------:R-:W-:Y:S01]  /*23490*/  IMAD.MOV.U32 R147, RZ, RZ, 0x2 ;  /* 0x00000002ff937424 */ /* 0x000fe200078e00ff */
[----:B------:R-:W-:Y:S01]  /*234a0*/  PRMT R146, R115, 0x7632, R146 ;  /* 0x0000763273927816 */ /* 0x000fe20000000092 */
[----:B------:R-:W-:Y:S01]  /*234b0*/  FFMA.FTZ R114, R114, R204, 1.1641532182693481445e-10 ;  /* 0x2f00000072727423 */ /* 0x000fe200000100cc */
[----:B------:R-:W-:-:S04]  /*234c0*/  IMAD.MOV.U32 R143, RZ, RZ, R156 ;  /* 0x000000ffff8f7224 */ /* 0x000fc800078e009c */
        /* <DEDUP_REMOVED lines=17> */
.L_x_5000:
[----:B------:R-:W-:Y:S01]  /*235e0*/  VIADD R3, R3, 0x1 ;  /* 0x0000000103037836 */ /* 0x000fe20000000000 */
[----:B------:R-:W-:Y:S03]  /*235f0*/  BSSY.RECONVERGENT B1, `(.L_x_5001) ;  /* 0x000000f000017945 */ /* 0x000fe60003800200 */
[C---:B------:R-:W-:Y:S01]  /*23600*/  IMAD.WIDE.U32 R144, R3.reuse, -0x2daee0ad, RZ ;  /* 0xd2511f5303907825 */ /* 0x040fe200078e00ff */
        /* <DEDUP_REMOVED lines=13> */
.L_x_5002:
[----:B------:R-:W-:Y:S05]  /*236e0*/  BSYNC.RECONVERGENT B1 ;  /* 0x0000000000017941 */ /* 0x000fea0003800200 */
.L_x_5001:
        /* <DEDUP_REMOVED lines=49> */
[----:B------:R-:W-:-:S07]  /*23a00*/  LOP3.LUT R157, R142, UR15, R115, 0x96, !PT ;  /* 0x0000000f8e9d7c12 */ /* 0x000fce000f8e9673 */
.L_x_4999:
[----:B------:R-:W-:Y:S05]  /*23a10*/  BSYNC.RECONVERGENT B0 ;  /* 0x0000000000007941 */ /* 0x000fea0003800200 */
.L_x_4998:
        /* <DEDUP_REMOVED lines=8> */
[----:B------:R-:W-:Y:S01]  /*23aa0*/  FMUL.FTZ R115, R115, R46 ;  /* 0x0000002e73737220 */ /* 0x000fe20000410000 */
[----:B------:R-:W-:-:S04]  /*23ab0*/  F2FP.BF16.F32.PACK_AB R114, R140, R139 ;  /* 0x0000008b8c72723e */ /* 0x000fc800000010ff */
[----:B------:R-:W-:Y:S02]  /*23ac0*/  FSEL R115, R115, RZ, !P6 ;  /* 0x000000ff73737208 */ /* 0x000fe40007000000 */
[----:B------:R-:W-:-:S03]  /*23ad0*/  PLOP3.LUT P6, PT, P6, PT, PT, 0x8, 0x80 ;  /* 0x000000000080781c */ /* 0x000fc600037ce170 */
[----:B------:R-:W-:-:S05]  /*23ae0*/  FMUL.FTZ R142, R142, R115 ;  /* 0x000000738e8e7220 */ /* 0x000fca0000410000 */
[----:B------:R-:W-:-:S07]  /*23af0*/  F2FP.BF16.F32.PACK_AB R115, R142, R141 ;  /* 0x0000008d8e73723e */ /* 0x000fce00000010ff */
.L_x_4962:
[----:B------:R-:W-:-:S04]  /*23b00*/  IMAD.WIDE.U32 R144, R134, 0x10, R164 ;  /* 0x0000001086907825 */ /* 0x000fc800078e00a4 */
[----:B------:R-:W-:Y:S01]  /*23b10*/  VIADD R143, R17, 0xc0 ;  /* 0x000000c0118f7836 */ /* 0x000fe20000000000 */
[----:B------:R0:W-:Y:S02]  /*23b20*/  STG.E.128 desc[UR6][R144.64], R112 ;  /* 0x0000007090007986 */ /* 0x0001e4000c101d06 */
[----:B0-----:R-:W-:Y:S02]  /*23b30*/  SEL R113, RZ, 0x1000000, !P6 ;  /* 0x01000000ff717807 */ /* 0x001fe40007000000 */
[----:B------:R-:W-:Y:S02]  /*23b40*/  SEL R112, RZ, 0x10000, !P5 ;  /* 0x00010000ff707807 */ /* 0x000fe40006800000 */
        /* <DEDUP_REMOVED lines=8> */
[----:B------:R-:W-:-:S04]  /*23bd0*/  SEL R114, RZ, 0x1, !P3 ;  /* 0x00000001ff727807 */ /* 0x000fc80005800000 */
[----:B------:R-:W-:Y:S02]  /*23be0*/  LOP3.LUT R113, R113, R114, RZ, 0xfc, !PT ;  /* 0x0000007271717212 */ /* 0x000fe400078efcff */
[----:B------:R-:W-:-:S04]  /*23bf0*/  SEL R114, RZ, 0x1, !P6 ;  /* 0x00000001ff727807 */ /* 0x000fc80007000000 */
[----:B------:R-:W-:Y:S01]  /*23c00*/  LOP3.LUT R112, R112, R114, RZ, 0xfc, !PT ;  /* 0x0000007270707212 */ /* 0x000fe200078efcff */
[----:B------:R-:W-:-:S05]  /*23c10*/  IMAD.WIDE.U32 R114, R134, 0x8, R162 ;  /* 0x0000000886727825 */ /* 0x000fca00078e00a2 */
        /* <DEDUP_REMOVED lines=23> */
.L_x_5006:
        /* <DEDUP_REMOVED lines=13> */
.L_x_5008:
[----:B------:R-:W-:Y:S05]  /*23e60*/  BSYNC.RECONVERGENT B1 ;  /* 0x0000000000017941 */ /* 0x000fea0003800200 */
.L_x_5007:
        /* <DEDUP_REMOVED lines=46> */
[----:B------:R-:W-:Y:S01]  /*24150*/  IMAD.MOV.U32 R156, RZ, RZ, R144 ;  /* 0x000000ffff9c7224 */ /* 0x000fe200078e0090 */
[----:B------:R-:W-:Y:S01]  /*24160*/  LOP3.LUT R157, R146, UR15, R145, 0x96, !PT ;  /* 0x0000000f929d7c12 */ /* 0x000fe2000f8e9691 */
[----:B------:R-:W-:Y:S01]  /*24170*/  IMAD.MOV.U32 R149, RZ, RZ, RZ ;  /* 0x000000ffff957224 */ /* 0x000fe200078e00ff */
[----:B------:R-:W-:-:S07]  /*24180*/  MOV R144, R148 ;  /* 0x0000009400907202 */ /* 0x000fce0000000f00 */
.L_x_5005:
[----:B------:R-:W-:Y:S05]  /*24190*/  BSYNC.RECONVERGENT B0 ;  /* 0x0000000000007941 */ /* 0x000fea0003800200 */
.L_x_5004:
[----:B------:R-:W-:Y:S01]  /*241a0*/  I2FP.F32.U32 R144, R144 ;  /* 0x0000009000907245 */ /* 0x000fe20000201000 */
[----:B-----5:R-:W-:Y:S01]  /*241b0*/  IMAD.U32 R146, R48, 0x10000, RZ ;  /* 0x0001000030927824 */ /* 0x020fe200078e00ff */
[----:B------:R-:W-:Y:S01]  /*241c0*/  ISETP.NE.AND P2, PT, R149, 0x1, PT ;  /* 0x000000019500780c */ /* 0x000fe20003f45270 */
[----:B------:R-:W-:Y:S01]  /*241d0*/  BSSY.RECONVERGENT B0, `(.L_x_5009) ;  /* 0x0000058000007945 */ /* 0x000fe20003800200 */
[----:B------:R-:W-:Y:S01]  /*241e0*/  SHF.L.U32 R145, R56, 0x10, RZ ;  /* 0x0000001038917819 */ /* 0x000fe200000006ff */
[----:B------:R-:W-:Y:S01]  /*241f0*/  FFMA.FTZ R144, R144, R204, 1.1641532182693481445e-10 ;  /* 0x2f00000090907423 */ /* 0x000fe200000100cc */
[----:B------:R-:W-:-:S04]  /*24200*/  LOP3.LUT R16, R16, 0xfffffffb, RZ, 0xc0, !PT ;  /* 0xfffffffb10107812 */ /* 0x000fc800078ec0ff */
        /* <DEDUP_REMOVED lines=20> */
.L_x_5011:
        /* <DEDUP_REMOVED lines=13> */
.L_x_5013:
[----:B------:R-:W-:Y:S05]  /*24420*/  BSYNC.RECONVERGENT B1 ;  /* 0x0000000000017941 */ /* 0x000fea0003800200 */
.L_x_5012:
        /* <DEDUP_REMOVED lines=50> */
.L_x_5010:
[----:B------:R-:W-:Y:S05]  /*24750*/  BSYNC.RECONVERGENT B0 ;  /* 0x0000000000007941 */ /* 0x000fea0003800200 */
.L_x_5009:
[----:B------:R-:W-:Y:S01]  /*24760*/  I2FP.F32.U32 R145, R145 ;  /* 0x0000009100917245 */ /* 0x000fe20000201000 */
[----:B------:R-:W-:Y:S01]  /*24770*/  IMAD.U32 R112, R112, 0x10000, RZ ;  /* 0x0001000070707824 */ /* 0x000fe200078e00ff */
[----:B------:R-:W-:Y:S01]  /*24780*/  ISETP.NE.AND P2, PT, R146, 0x1, PT ;  /* 0x000000019200780c */ /* 0x000fe20003f45270 */
[----:B------:R-:W-:Y:S01]  /*24790*/  BSSY.RECONVERGENT B0, `(.L_x_5014) ;  /* 0x0000059000007945 */ /* 0x000fe20003800200 */
[----:B------:R-:W-:Y:S01]  /*247a0*/  SHF.L.U32 R147, R229, 0x10, RZ ;  /* 0x00000010e5937819 */ /* 0x000fe200000006ff */
[----:B------:R-:W-:Y:S01]  /*247b0*/  FFMA.FTZ R145, R145, R204, 1.1641532182693481445e-10 ;  /* 0x2f00000091917423 */ /* 0x000fe200000100cc */
[----:B------:R-:W-:Y:S01]  /*247c0*/  FMUL.FTZ R112, R112, R34 ;  /* 0x0000002270707220 */ /* 0x000fe20000410000 */
[----:B------:R-:W-:Y:S01]  /*247d0*/  LOP3.LUT R16, R16, 0xfffffffd, RZ, 0xc0, !PT ;  /* 0xfffffffd10107812 */ /* 0x000fe200078ec0ff */
[----:B------:R-:W-:Y:S02]  /*247e0*/  IMAD.MOV.U32 R150, RZ, RZ, 0x2 ;  /* 0x00000002ff967424 */ /* 0x000fe400078e00ff */
[----:B------:R-:W-:Y:S01]  /*247f0*/  FSETP.GTU.FTZ.AND P1, PT, R145, R47, PT ;  /* 0x0000002f9100720b */ /* 0x000fe20003f3c000 */
[----:B------:R-:W-:Y:S01]  /*24800*/  FMUL.FTZ R145, R112, R46 ;  /* 0x0000002e70917220 */ /* 0x000fe20000410000 */
[----:B------:R-:W-:Y:S01]  /*24810*/  PRMT R112, R48, 0x7632, R112 ;  /* 0x0000763230707816 */ /* 0x000fe20000000070 */
[----:B------:R-:W-:-:S03]  /*24820*/  IMAD.MOV.U32 R149, RZ, RZ, R156 ;  /* 0x000000ffff957224 */ /* 0x000fc600078e009c */
[----:B------:R-:W-:Y:S01]  /*24830*/  FSEL R145, R145, RZ, !P1 ;  /* 0x000000ff91917208 */ /* 0x000fe20004800000 */
[----:B------:R-:W-:Y:S01]  /*24840*/  IMAD.U32 R112, R112, 0x10000, RZ ;  /* 0x0001000070707824 */ /* 0x000fe200078e00ff */
[----:B------:R-:W-:-:S03]  /*24850*/  PLOP3.LUT P1, PT, P1, PT, PT, 0x8, 0x80 ;  /* 0x000000000080781c */ /* 0x000fc60000f2e170 */
[----:B------:R-:W-:-:S05]  /*24860*/  FFMA.FTZ R112, R145, R147, R112 ;  /* 0x0000009391707223 */ /* 0x000fca0000010070 */
        /* <DEDUP_REMOVED lines=11> */
.L_x_5016:
        /* <DEDUP_REMOVED lines=13> */
.L_x_5018:
[----:B------:R-:W-:Y:S05]  /*249f0*/  BSYNC.RECONVERGENT B1 ;  /* 0x0000000000017941 */ /* 0x000fea0003800200 */
.L_x_5017:
        /* <DEDUP_REMOVED lines=50> */
.L_x_5015:
[----:B------:R-:W-:Y:S05]  /*24d20*/  BSYNC.RECONVERGENT B0 ;  /* 0x0000000000007941 */ /* 0x000fea0003800200 */
.L_x_5014:
[----:B------:R-:W-:Y:S01]  /*24d30*/  I2FP.F32.U32 R146, R149 ;  /* 0x0000009500927245 */ /* 0x000fe20000201000 */
[----:B------:R-:W-:Y:S01]  /*24d40*/  IMAD.U32 R147, R57, 0x10000, RZ ;  /* 0x0001000039937824 */ /* 0x000fe200078e00ff */
[----:B------:R-:W-:Y:S01]  /*24d50*/  ISETP.NE.AND P2, PT, R150, 0x1, PT ;  /* 0x000000019600780c */ /* 0x000fe20003f45270 */
[----:B------:R-:W-:Y:S01]  /*24d60*/  BSSY.RECONVERGENT B0, `(.L_x_5019) ;  /* 0x0000056000007945 */ /* 0x000fe20003800200 */
[----:B------:R-:W-:Y:S01]  /*24d70*/  SHF.L.U32 R148, R49, 0x10, RZ ;  /* 0x0000001031947819 */ /* 0x000fe200000006ff */
        /* <DEDUP_REMOVED lines=20> */
.L_x_5021:
        /* <DEDUP_REMOVED lines=13> */
.L_x_5023:
[----:B------:R-:W-:Y:S05]  /*24f90*/  BSYNC.RECONVERGENT B1 ;  /* 0x0000000000017941 */ /* 0x000fea0003800200 */
.L_x_5022:
        /* <DEDUP_REMOVED lines=50> */
.L_x_5020:
[----:B------:R-:W-:Y:S05]  /*252c0*/  BSYNC.RECONVERGENT B0 ;  /* 0x0000000000007941 */ /* 0x000fea0003800200 */
.L_x_5019:
[----:B------:R-:W-:Y:S01]  /*252d0*/  I2FP.F32.U32 R147, R147 ;  /* 0x0000009300937245 */ /* 0x000fe20000201000 */
[----:B------:R-:W-:Y:S01]  /*252e0*/  IMAD.U32 R149, R230, 0x10000, RZ ;  /* 0x00010000e6957824 */ /* 0x000fe200078e00ff */
[----:B------:R-:W-:Y:S01]  /*252f0*/  SHF.L.U32 R113, R113, 0x10, RZ ;  /* 0x0000001071717819 */ /* 0x000fe200000006ff */
[----:B------:R-:W-:Y:S01]  /*25300*/  BSSY.RECONVERGENT B0, `(.L_x_5024) ;  /* 0x0000057000007945 */ /* 0x000fe20003800200 */
[----:B------:R-:W-:Y:S01]  /*25310*/  ISETP.NE.AND P3, PT, R148, 0x1, PT ;  /* 0x000000019400780c */ /* 0x000fe20003f65270 */
[----:B------:R-:W-:Y:S01]  /*25320*/  FFMA.FTZ R147, R147, R204, 1.1641532182693481445e-10 ;  /* 0x2f00000093937423 */ /* 0x000fe200000100cc */
[----:B------:R-:W-:Y:S02]  /*25330*/  HFMA2 R152, -RZ, RZ, 0, 1.1920928955078125e-07 ;  /* 0x00000002ff987431 */ /* 0x000fe400000001ff */
[----:B------:R-:W-:Y:S01]  /*25340*/  FMUL.FTZ R113, R113, R34 ;  /* 0x0000002271717220 */ /* 0x000fe20000410000 */
[----:B------:R-:W-:Y:S01]  /*25350*/  IMAD.MOV.U32 R151, RZ, RZ, R156 ;  /* 0x000000ffff977224 */ /* 0x000fe200078e009c */
[----:B------:R-:W-:-:S02]  /*25360*/  FSETP.GTU.FTZ.AND P2, PT, R147, R47, PT ;  /* 0x0000002f9300720b */ /* 0x000fc40003f5c000 */
[----:B------:R-:W-:Y:S01]  /*25370*/  FMUL.FTZ R147, R113, R46 ;  /* 0x0000002e71937220 */ /* 0x000fe20000410000 */
[----:B------:R-:W-:-:S04]  /*25380*/  PRMT R113, R49, 0x7632, R113 ;  /* 0x0000763231717816 */ /* 0x000fc80000000071 */
[----:B------:R-:W-:Y:S01]  /*25390*/  FSEL R147, R147, RZ, !P2 ;  /* 0x000000ff93937208 */ /* 0x000fe20005000000 */
[----:B------:R-:W-:Y:S01]  /*253a0*/  IMAD.U32 R113, R113, 0x10000, RZ ;  /* 0x0001000071717824 */ /* 0x000fe200078e00ff */
        /* <DEDUP_REMOVED lines=12> */
.L_x_5026:
        /* <DEDUP_REMOVED lines=13> */
.L_x_5028:
[----:B------:R-:W-:Y:S05]  /*25540*/  BSYNC.RECONVERGENT B1 ;  /* 0x0000000000017941 */ /* 0x000fea0003800200 */
.L_x_5027:
        /* <DEDUP_REMOVED lines=44> */
[----:B------:R-:W-:Y:S01]  /*25810*/  LOP3.LUT R158, R40, R152, R149, 0x96, !PT ;  /* 0x00000098289e7212 */ /* 0x000fe200078e9695 */
[----:B------:R-:W-:Y:S01]  /*25820*/  IMAD.MOV.U32 R152, RZ, RZ, RZ ;  /* 0x000000ffff987224 */ /* 0x000fe200078e00ff */
[----:B------:R-:W-:Y:S01]  /*25830*/  MOV R154, R148 ;  /* 0x00000094009a7202 */ /* 0x000fe20000000f00 */
[----:B------:R-:W-:-:S04]  /*25840*/  IMAD.WIDE.U32 R148, R153, -0x326172a9, RZ ;  /* 0xcd9e8d5799947825 */ /* 0x000fc800078e00ff */
[----:B------:R-:W-:Y:S01]  /*25850*/  IMAD.MOV.U32 R156, RZ, RZ, R148 ;  /* 0x000000ffff9c7224 */ /* 0x000fe200078e0094 */
[----:B------:R-:W-:-:S07]  /*25860*/  LOP3.LUT R157, R150, UR15, R149, 0x96, !PT ;  /* 0x0000000f969d7c12 */ /* 0x000fce000f8e9695 */
.L_x_5025:
[----:B------:R-:W-:Y:S05]  /*25870*/  BSYNC.RECONVERGENT B0 ;  /* 0x0000000000007941 */ /* 0x000fea0003800200 */
.L_x_5024:
[----:B------:R-:W-:Y:S01]  /*25880*/  I2FP.F32.U32 R148, R151 ;  /* 0x0000009700947245 */ /* 0x000fe20000201000 */
[----:B------:R-:W-:Y:S01]  /*25890*/  IMAD.U32 R149, R58, 0x10000, RZ ;  /* 0x000100003a957824 */ /* 0x000fe200078e00ff */
[----:B------:R-:W-:Y:S01]  /*258a0*/  ISETP.NE.AND P4, PT, R152, 0x1, PT ;  /* 0x000000019800780c */ /* 0x000fe20003f85270 */
[----:B------:R-:W-:Y:S01]  /*258b0*/  IMAD.U32 R150, R50, 0x10000, RZ ;  /* 0x0001000032967824 */ /* 0x000fe200078e00ff */
[----:B------:R-:W-:Y:S01]  /*258c0*/  BSSY.RECONVERGENT B0, `(.L_x_5029) ;  /* 0x0000055000007945 */ /* 0x000fe20003800200 */
        /* <DEDUP_REMOVED lines=20> */
.L_x_5031:
        /* <DEDUP_REMOVED lines=13> */
.L_x_5033:
[----:B------:R-:W-:Y:S05]  /*25ae0*/  BSYNC.RECONVERGENT B1 ;  /* 0x0000000000017941 */ /* 0x000fea0003800200 */
.L_x_5032:
        /* <DEDUP_REMOVED lines=50> */
.L_x_5030:
[----:B------:R-:W-:Y:S05]  /*25e10*/  BSYNC.RECONVERGENT B0 ;  /* 0x0000000000007941 */ /* 0x000fea0003800200 */
.L_x_5029:
        /* <DEDUP_REMOVED lines=25> */
.L_x_5036:
        /* <DEDUP_REMOVED lines=13> */
.L_x_5038:
[----:B------:R-:W-:Y:S05]  /*26080*/  BSYNC.RECONVERGENT B1 ;  /* 0x0000000000017941 */ /* 0x000fea0003800200 */
.L_x_5037:
        /* <DEDUP_REMOVED lines=49> */
[----:B------:R-:W-:-:S07]  /*263a0*/  HFMA2 R152, -RZ, RZ, 0, 0 ;  /* 0x00000000ff987431 */ /* 0x000fce00000001ff */
.L_x_5035:
[----:B------:R-:W-:Y:S05]  /*263b0*/  BSYNC.RECONVERGENT B0 ;  /* 0x0000000000007941 */ /* 0x000fea0003800200 */
.L_x_5034:
[----:B------:R-:W-:Y:S01]  /*263c0*/  I2FP.F32.U32 R114, R114 ;  /* 0x0000007200727245 */ /* 0x000fe20000201000 */
[----:B------:R-:W-:Y:S01]  /*263d0*/  BSSY.RECONVERGENT B0, `(.L_x_5039) ;  /* 0x000005b000007945 */ /* 0x000fe20003800200 */
[----:B------:R-:W-:Y:S01]  /*263e0*/  ISETP.NE.AND P6, PT, R152, 0x1, PT ;  /* 0x000000019800780c */ /* 0x000fe20003fc5270 */
[----:B------:R-:W-:Y:S01]  /*263f0*/  IMAD.MOV.U32 R155, RZ, RZ, 0x2 ;  /* 0x00000002ff9b7424 */ /* 0x000fe200078e00ff */
[----:B------:R-:W-:Y:S01]  /*26400*/  SHF.L.U32 R151, R51, 0x10, RZ ;  /* 0x0000001033977819 */ /* 0x000fe200000006ff */
[----:B------:R-:W-:Y:S01]  /*26410*/  FFMA.FTZ R114, R114, R204, 1.1641532182693481445e-10 ;  /* 0x2f00000072727423 */ /* 0x000fe200000100cc */
[----:B------:R-:W-:-:S04]  /*26420*/  IMAD.MOV.U32 R153, RZ, RZ, R156 ;  /* 0x000000ffff997224 */ /* 0x000fc800078e009c */
        /* <DEDUP_REMOVED lines=18> */
.L_x_5041:
        /* <DEDUP_REMOVED lines=16> */
.L_x_5043:
[----:B------:R-:W-:Y:S05]  /*26650*/  BSYNC.RECONVERGENT B1 ;  /* 0x0000000000017941 */ /* 0x000fea0003800200 */
.L_x_5042:
        /* <DEDUP_REMOVED lines=47> */
[----:B------:R-:W-:Y:S02]  /*26950*/  HFMA2 R155, -RZ, RZ, 0, 0 ;  /* 0x00000000ff9b7431 */ /* 0x000fe400000001ff */
[----:B------:R-:W-:Y:S01]  /*26960*/  IMAD.MOV.U32 R156, RZ, RZ, R114 ;  /* 0x000000ffff9c7224 */ /* 0x000fe200078e0072 */
[----:B------:R-:W-:-:S07]  /*26970*/  LOP3.LUT R157, R152, UR15, R115, 0x96, !PT ;  /* 0x0000000f989d7c12 */ /* 0x000fce000f8e9673 */
.L_x_5040:
[----:B------:R-:W-:Y:S05]  /*26980*/  BSYNC.RECONVERGENT B0 ;  /* 0x0000000000007941 */ /* 0x000fea0003800200 */
.L_x_5039:
[----:B------:R-:W-:Y:S01]  /*26990*/  I2FP.F32.U32 R114, R153 ;  /* 0x0000009900727245 */ /* 0x000fe20000201000 */
[----:B------:R-:W-:Y:S01]  /*269a0*/  IMAD.U32 R151, R151, 0x10000, RZ ;  /* 0x0001000097977824 */ /* 0x000fe200078e00ff */
[----:B------:R-:W-:Y:S01]  /*269b0*/  F2FP.BF16.F32.PACK_AB R113, R113, R146 ;  /* 0x000000927171723e */ /* 0x000fe200000010ff */
[----:B------:R-:W-:Y:S01]  /*269c0*/  IMAD.U32 R115, R232, 0x10000, RZ ;  /* 0x00010000e8737824 */ /* 0x000fe200078e00ff */
[----:B------:R-:W-:Y:S01]  /*269d0*/  F2FP.BF16.F32.PACK_AB R112, R112, R144 ;  /* 0x000000907070723e */ /* 0x000fe200000010ff */
[----:B------:R-:W-:-:S05]  /*269e0*/  FFMA.FTZ R114, R114, R204, 1.1641532182693481445e-10 ;  /* 0x2f00000072727423 */ /* 0x000fca00000100cc */
[----:B------:R-:W-:Y:S01]  /*269f0*/  FSETP.GTU.FTZ.AND P6, PT, R114, R47, PT ;  /* 0x0000002f7200720b */ /* 0x000fe20003fdc000 */
[----:B------:R-:W-:Y:S01]  /*26a00*/  FMUL.FTZ R114, R151, R34 ;  /* 0x0000002297727220 */ /* 0x000fe20000410000 */
[----:B------:R-:W-:-:S03]  /*26a10*/  PRMT R151, R51, 0x7632, R151 ;  /* 0x0000763233977816 */ /* 0x000fc60000000097 */
[----:B------:R-:W-:Y:S01]  /*26a20*/  FMUL.FTZ R114, R114, R46 ;  /* 0x0000002e72727220 */ /* 0x000fe20000410000 */
[----:B------:R-:W-:-:S04]  /*26a30*/  SHF.L.U32 R151, R151, 0x10, RZ ;  /* 0x0000001097977819 */ /* 0x000fc800000006ff */
[----:B------:R-:W-:Y:S02]  /*26a40*/  FSEL R114, R114, RZ, !P6 ;  /* 0x000000ff72727208 */ /* 0x000fe40007000000 */
[----:B------:R-:W-:-:S03]  /*26a50*/  PLOP3.LUT P6, PT, P6, PT, PT, 0x8, 0x80 ;  /* 0x000000000080781c */ /* 0x000fc600037ce170 */
[----:B------:R-:W-:Y:S01]  /*26a60*/  FFMA.FTZ R151, R114, R115, R151 ;  /* 0x0000007372977223 */ /* 0x000fe20000010097 */
[----:B------:R-:W-:-:S04]  /*26a70*/  F2FP.BF16.F32.PACK_AB R114, R149, R148 ;  /* 0x000000949572723e */ /* 0x000fc800000010ff */
[----:B------:R-:W-:Y:S01]  /*26a80*/  F2FP.BF16.F32.PACK_AB R115, R151, R150 ;  /* 0x000000969773723e */ /* 0x000fe200000010ff */
[----:B------:R-:W-:Y:S06]  /*26a90*/  BRA `(.L_x_5044) ;  /* 0x0000002c00507947 */ /* 0x000fec0003800000 */
.L_x_5003:
        /* <DEDUP_REMOVED lines=13> */
[----:B------:R-:W-:Y:S01]  /*26b70*/  @!P1 IMAD.MOV.U32 R144, RZ, RZ, R158 ;  /* 0x000000ffff909224 */ /* 0x000fe200078e009e */
[----:B------:R-:W-:Y:S01]  /*26b80*/  @P1 MOV R144, R157 ;  /* 0x0000009d00901202 */ /* 0x000fe20000000f00 */
[----:B------:R-:W-:Y:S06]  /*26b90*/  BRA `(.L_x_5046) ;  /* 0x0000000400007947 */ /* 0x000fec0003800000 */
.L_x_5047:
        /* <DEDUP_REMOVED lines=13> */
.L_x_5049:
[----:B------:R-:W-:Y:S05]  /*26c70*/  BSYNC.RECONVERGENT B1 ;  /* 0x0000000000017941 */ /* 0x000fea0003800200 */
.L_x_5048:
        /* <DEDUP_REMOVED lines=48> */
[----:B------:R-:W-:Y:S01]  /*26f80*/  IMAD.MOV.U32 R149, RZ, RZ, RZ ;  /* 0x000000ffff957224 */ /* 0x000fe200078e00ff */
[----:B------:R-:W-:-:S07]  /*26f90*/  MOV R144, R148 ;  /* 0x0000009400907202 */ /* 0x000fce0000000f00 */
.L_x_5046:
[----:B------:R-:W-:Y:S05]  /*26fa0*/  BSYNC.RECONVERGENT B0 ;  /* 0x0000000000007941 */ /* 0x000fea0003800200 */
.L_x_5045:
[----:B------:R-:W-:Y:S01]  /*26fb0*/  I2FP.F32.U32 R144, R144 ;  /* 0x0000009000907245 */ /* 0x000fe20000201000 */
[----:B------:R-:W-:Y:S01]  /*26fc0*/  IMAD.U32 R145, R56, 0x10000, RZ ;  /* 0x0001000038917824 */ /* 0x000fe200078e00ff */
[----:B------:R-:W-:Y:S01]  /*26fd0*/  ISETP.NE.AND P2, PT, R149, 0x1, PT ;  /* 0x000000019500780c */ /* 0x000fe20003f45270 */
[----:B------:R-:W-:Y:S01]  /*26fe0*/  BSSY.RECONVERGENT B0, `(.L_x_5050) ;  /* 0x0000057000007945 */ /* 0x000fe20003800200 */
[----:B------:R-:W-:Y:S01]  /*26ff0*/  LOP3.LUT R16, R16, 0xfffffffb, RZ, 0xc0, !PT ;  /* 0xfffffffb10107812 */ /* 0x000fe200078ec0ff */
[----:B------:R-:W-:Y:S01]  /*27000*/  FFMA.FTZ R144, R144, R204, 1.1641532182693481445e-10 ;  /* 0x2f00000090907423 */ /* 0x000fe200000100cc */
[----:B------:R-:W-:-:S04]  /*27010*/  HFMA2 R146, -RZ, RZ, 0, 1.1920928955078125e-07 ;  /* 0x00000002ff927431 */ /* 0x000fc800000001ff */
[----:B------:R-:W-:Y:S02]  /*27020*/  FSETP.GTU.FTZ.AND P1, PT, R144, R47, PT ;  /* 0x0000002f9000720b */ /* 0x000fe40003f3c000 */
[C---:B-----5:R-:W-:Y:S02]  /*27030*/  SHF.L.U32 R144, R112.reuse, 0x10, RZ ;  /* 0x0000001070907819 */ /* 0x060fe400000006ff */
[----:B------:R-:W-:-:S03]  /*27040*/  PRMT R112, R112, 0x7632, R112 ;  /* 0x0000763270707816 */ /* 0x000fc60000000070 */
[----:B------:R-:W-:-:S04]  /*27050*/  FMUL.FTZ R144, R144, R34 ;  /* 0x0000002290907220 */ /* 0x000fc80000410000 */
        /* <DEDUP_REMOVED lines=15> */
.L_x_5052:
        /* <DEDUP_REMOVED lines=13> */
.L_x_5054:
[----:B------:R-:W-:Y:S05]  /*27220*/  BSYNC.RECONVERGENT B1 ;  /* 0x0000000000017941 */ /* 0x000fea0003800200 */
.L_x_5053:
        /* <DEDUP_REMOVED lines=47> */
[----:B------:R-:W-:Y:S02]  /*27520*/  IMAD.MOV.U32 R156, RZ, RZ, R146 ;  /* 0x000000ffff9c7224 */ /* 0x000fe400078e0092 */
[----:B------:R-:W-:Y:S01]  /*27530*/  HFMA2 R146, -RZ, RZ, 0, 0 ;  /* 0x00000000ff927431 */ /* 0x000fe200000001ff */
[----:B------:R-:W-:-:S07]  /*27540*/  LOP3.LUT R157, R148, UR15, R147, 0x96, !PT ;  /* 0x0000000f949d7c12 */ /* 0x000fce000f8e9693 */
.L_x_5051:
[----:B------:R-:W-:Y:S05]  /*27550*/  BSYNC.RECONVERGENT B0 ;  /* 0x0000000000007941 */ /* 0x000fea0003800200 */
.L_x_5050:
[----:B------:R-:W-:Y:S01]  /*27560*/  I2FP.F32.U32 R145, R145 ;  /* 0x0000009100917245 */ /* 0x000fe20000201000 */
[----:B------:R-:W-:Y:S01]  /*27570*/  IMAD.U32 R112, R112, 0x10000, RZ ;  /* 0x0001000070707824 */ /* 0x000fe200078e00ff */
[----:B------:R-:W-:Y:S01]  /*27580*/  ISETP.NE.AND P2, PT, R146, 0x1, PT ;  /* 0x000000019200780c */ /* 0x000fe20003f45270 */
[----:B------:R-:W-:Y:S01]  /*27590*/  BSSY.RECONVERGENT B0, `(.L_x_5055) ;  /* 0x0000057000007945 */ /* 0x000fe20003800200 */
[----:B------:R-:W-:Y:S01]  /*275a0*/  LOP3.LUT R16, R16, 0xfffffffd, RZ, 0xc0, !PT ;  /* 0xfffffffd10107812 */ /* 0x000fe200078ec0ff */
[----:B------:R-:W-:Y:S01]  /*275b0*/  FFMA.FTZ R145, R145, R204, 1.1641532182693481445e-10 ;  /* 0x2f00000091917423 */ /* 0x000fe200000100cc */
[----:B------:R-:W-:Y:S01]  /*275c0*/  FMUL.FTZ R112, R112, R34 ;  /* 0x0000002270707220 */ /* 0x000fe20000410000 */
[----:B------:R-:W-:Y:S01]  /*275d0*/  IMAD.MOV.U32 R150, RZ, RZ, 0x2 ;  /* 0x00000002ff967424 */ /* 0x000fe200078e00ff */
[----:B------:R-:W-:Y:S02]  /*275e0*/  MOV R149, R156 ;  /* 0x0000009c00957202 */ /* 0x000fe40000000f00 */
[----:B------:R-:W-:Y:S01]  /*275f0*/  FMUL.FTZ R112, R112, R46 ;  /* 0x0000002e70707220 */ /* 0x000fe20000410000 */
[----:B------:R-:W-:-:S02]  /*27600*/  FSETP.GTU.FTZ.AND P1, PT, R145, R47, PT ;  /* 0x0000002f9100720b */ /* 0x000fc40003f3c000 */
[----:B------:R-:W-:Y:S02]  /*27610*/  SHF.L.U32 R145, R229, 0x10, RZ ;  /* 0x00000010e5917819 */ /* 0x000fe400000006ff */
        /* <DEDUP_REMOVED lines=14> */
.L_x_5057:
        /* <DEDUP_REMOVED lines=13> */
.L_x_5059:
[----:B------:R-:W-:Y:S05]  /*277d0*/  BSYNC.RECONVERGENT B1 ;  /* 0x0000000000017941 */ /* 0x000fea0003800200 */
.L_x_5058:
        /* <DEDUP_REMOVED lines=45> */
[----:B------:R-:W-:Y:S01]  /*27ab0*/  HFMA2 R150, -RZ, RZ, 0, 0 ;  /* 0x00000000ff967431 */ /* 0x000fe200000001ff */
[----:B------:R-:W-:Y:S01]  /*27ac0*/  MOV R154, R146 ;  /* 0x00000092009a7202 */ /* 0x000fe20000000f00 */
[----:B------:R-:W-:-:S04]  /*27ad0*/  IMAD.WIDE.U32 R146, R151, -0x326172a9, RZ ;  /* 0xcd9e8d5797927825 */ /* 0x000fc800078e00ff */
[----:B------:R-:W-:Y:S01]  /*27ae0*/  IMAD.MOV.U32 R156, RZ, RZ, R146 ;  /* 0x000000ffff9c7224 */ /* 0x000fe200078e0092 */
[----:B------:R-:W-:-:S07]  /*27af0*/  LOP3.LUT R157, R148, UR15, R147, 0x96, !PT ;  /* 0x0000000f949d7c12 */ /* 0x000fce000f8e9693 */
.L_x_5056:
[----:B------:R-:W-:Y:S05]  /*27b00*/  BSYNC.RECONVERGENT B0 ;  /* 0x0000000000007941 */ /* 0x000fea0003800200 */
.L_x_5055:
[----:B------:R-:W-:Y:S01]  /*27b10*/  I2FP.F32.U32 R146, R149 ;  /* 0x0000009500927245 */ /* 0x000fe20000201000 */
[----:B------:R-:W-:Y:S01]  /*27b20*/  BSSY.RECONVERGENT B0, `(.L_x_5060) ;  /* 0x0000057000007945 */ /* 0x000fe20003800200 */
[----:B------:R-:W-:Y:S01]  /*27b30*/  ISETP.NE.AND P2, PT, R150, 0x1, PT ;  /* 0x000000019600780c */ /* 0x000fe20003f45270 */
[----:B------:R-:W-:Y:S01]  /*27b40*/  IMAD.MOV.U32 R148, RZ, RZ, 0x2 ;  /* 0x00000002ff947424 */ /* 0x000fe200078e00ff */
        /* <DEDUP_REMOVED lines=20> */
.L_x_5062:
        /* <DEDUP_REMOVED lines=13> */
.L_x_5064:
[----:B------:R-:W-:Y:S05]  /*27d60*/  BSYNC.RECONVERGENT B1 ;  /* 0x0000000000017941 */ /* 0x000fea0003800200 */
.L_x_5063:
        /* <DEDUP_REMOVED lines=50> */
.L_x_5061:
[----:B------:R-:W-:Y:S05]  /*28090*/  BSYNC.RECONVERGENT B0 ;  /* 0x0000000000007941 */ /* 0x000fea0003800200 */
.L_x_5060:
[----:B------:R-:W-:Y:S01]  /*280a0*/  I2FP.F32.U32 R147, R147 ;  /* 0x0000009300937245 */ /* 0x000fe20000201000 */
[----:B------:R-:W-:Y:S01]  /*280b0*/  BSSY.RECONVERGENT B0, `(.L_x_5065) ;  /* 0x0000057000007945 */ /* 0x000fe20003800200 */
[----:B------:R-:W-:Y:S01]  /*280c0*/  SHF.L.U32 R113, R113, 0x10, RZ ;  /* 0x0000001071717819 */ /* 0x000fe200000006ff */
[----:B------:R-:W-:Y:S01]  /*280d0*/  HFMA2 R152, -RZ, RZ, 0, 1.1920928955078125e-07 ;  /* 0x00000002ff987431 */ /* 0x000fe200000001ff */
[----:B------:R-:W-:Y:S01]  /*280e0*/  ISETP.NE.AND P3, PT, R148, 0x1, PT ;  /* 0x000000019400780c */ /* 0x000fe20003f65270 */
[----:B------:R-:W-:Y:S01]  /*280f0*/  FFMA.FTZ R147, R147, R204, 1.1641532182693481445e-10 ;  /* 0x2f00000093937423 */ /* 0x000fe200000100cc */
[----:B------:R-:W-:Y:S02]  /*28100*/  IMAD.MOV.U32 R151, RZ, RZ, R156 ;  /* 0x000000ffff977224 */ /* 0x000fe400078e009c */
[----:B------:R-:W-:Y:S02]  /*28110*/  FMUL.FTZ R113, R113, R34 ;  /* 0x0000002271717220 */ /* 0x000fe40000410000 */
[----:B------:R-:W-:-:S02]  /*28120*/  FSETP.GTU.FTZ.AND P2, PT, R147, R47, PT ;  /* 0x0000002f9300720b */ /* 0x000fc40003f5c000 */
[----:B------:R-:W-:Y:S01]  /*28130*/  FMUL.FTZ R113, R113, R46 ;  /* 0x0000002e71717220 */ /* 0x000fe20000410000 */
[----:B------:R-:W-:-:S04]  /*28140*/  IMAD.U32 R147, R230, 0x10000, RZ ;  /* 0x00010000e6937824 */ /* 0x000fc800078e00ff */
        /* <DEDUP_REMOVED lines=13> */
.L_x_5067:
        /* <DEDUP_REMOVED lines=13> */
.L_x_5069:
[----:B------:R-:W-:Y:S05]  /*282f0*/  BSYNC.RECONVERGENT B1 ;  /* 0x0000000000017941 */ /* 0x000fea0003800200 */
.L_x_5068:
        /* <DEDUP_REMOVED lines=47> */
[----:B------:R-:W-:Y:S01]  /*285f0*/  IMAD.MOV.U32 R152, RZ, RZ, RZ ;  /* 0x000000ffff987224 */ /* 0x000fe200078e00ff */
[----:B------:R-:W-:Y:S02]  /*28600*/  LOP3.LUT R157, R150, UR15, R149, 0x96, !PT ;  /* 0x0000000f969d7c12 */ /* 0x000fe4000f8e9695 */
[----:B------:R-:W-:-:S07]  /*28610*/  MOV R156, R148 ;  /* 0x00000094009c7202 */ /* 0x000fce0000000f00 */
.L_x_5066:
[----:B------:R-:W-:Y:S05]  /*28620*/  BSYNC.RECONVERGENT B0 ;  /* 0x0000000000007941 */ /* 0x000fea0003800200 */
.L_x_5065:
[----:B------:R-:W-:Y:S01]  /*28630*/  I2FP.F32.U32 R148, R151 ;  /* 0x0000009700947245 */ /* 0x000fe20000201000 */
[----:B------:R-:W-:Y:S01]  /*28640*/  IMAD.U32 R149, R58, 0x10000, RZ ;  /* 0x000100003a957824 */ /* 0x000fe200078e00ff */
[----:B------:R-:W-:Y:S01]  /*28650*/  ISETP.NE.AND P4, PT, R152, 0x1, PT ;  /* 0x000000019800780c */ /* 0x000fe20003f85270 */
[----:B------:R-:W-:Y:S01]  /*28660*/  BSSY.RECONVERGENT B0, `(.L_x_5070) ;  /* 0x0000055000007945 */ /* 0x000fe20003800200 */
[----:B------:R-:W-:Y:S02]  /*28670*/  HFMA2 R150, -RZ, RZ, 0, 1.1920928955078125e-07 ;  /* 0x00000002ff967431 */ /* 0x000fe400000001ff */
        /* <DEDUP_REMOVED lines=19> */
.L_x_5072:
        /* <DEDUP_REMOVED lines=13> */
.L_x_5074:
[----:B------:R-:W-:Y:S05]  /*28880*/  BSYNC.RECONVERGENT B1 ;  /* 0x0000000000017941 */ /* 0x000fea0003800200 */
.L_x_5073:
        /* <DEDUP_REMOVED lines=50> */
.L_x_5071:
[----:B------:R-:W-:Y:S05]  /*28bb0*/  BSYNC.RECONVERGENT B0 ;  /* 0x0000000000007941 */ /* 0x000fea0003800200 */
.L_x_5070:
        /* <DEDUP_REMOVED lines=10> */
[----:B------:R-:W-:Y:S02]  /*28c60*/  SHF.L.U32 R114, R231, 0x10, RZ ;  /* 0x00000010e7727819 */ /* 0x000fe400000006ff */
        /* <DEDUP_REMOVED lines=12> */
.L_x_5077:
        /* <DEDUP_REMOVED lines=13> */
.L_x_5079:
[----:B------:R-:W-:Y:S05]  /*28e00*/  BSYNC.RECONVERGENT B1 ;  /* 0x0000000000017941 */ /* 0x000fea0003800200 */
.L_x_5078:
        /* <DEDUP_REMOVED lines=46> */
[----:B------:R-:W-:-:S05]  /*290f0*/  IMAD.WIDE.U32 R150, R155, -0x326172a9, RZ ;  /* 0xcd9e8d579b967825 */ /* 0x000fca00078e00ff */
[----:B------:R-:W-:Y:S01]  /*29100*/  LOP3.LUT R157, R152, UR15, R151, 0x96, !PT ;  /* 0x0000000f989d7c12 */ /* 0x000fe2000f8e9697 */
[----:B------:R-:W-:Y:S01]  /*29110*/  IMAD.MOV.U32 R152, RZ, RZ, RZ ;  /* 0x000000ffff987224 */ /* 0x000fe200078e00ff */
[----:B------:R-:W-:-:S07]  /*29120*/  MOV R156, R150 ;  /* 0x00000096009c7202 */ /* 0x000fce0000000f00 */
.L_x_5076:
[----:B------:R-:W-:Y:S05]  /*29130*/  BSYNC.RECONVERGENT B0 ;  /* 0x0000000000007941 */ /* 0x000fea0003800200 */
.L_x_5075:
[----:B------:R-:W-:Y:S01]  /*29140*/  I2FP.F32.U32 R114, R114 ;  /* 0x0000007200727245 */ /* 0x000fe20000201000 */
[----:B------:R-:W-:Y:S01]  /*29150*/  BSSY.RECONVERGENT B0, `(.L_x_5080) ;  /* 0x000005a000007945 */ /* 0x000fe20003800200 */
[----:B------:R-:W-:Y:S01]  /*29160*/  ISETP.NE.AND P6, PT, R152, 0x1, PT ;  /* 0x000000019800780c */ /* 0x000fe20003fc5270 */
[----:B------:R-:W-:Y:S01]  /*29170*/  HFMA2 R155, -RZ, RZ, 0, 1.1920928955078125e-07 ;  /* 0x00000002ff9b7431 */ /* 0x000fe200000001ff */
[----:B------:R-:W-:Y:S01]  /*29180*/  PRMT R151, R115, 0x7632, R151 ;  /* 0x0000763273977816 */ /* 0x000fe20000000097 */
[----:B------:R-:W-:Y:S01]  /*29190*/  FFMA.FTZ R114, R114, R204, 1.1641532182693481445e-10 ;  /* 0x2f00000072727423 */ /* 0x000fe200000100cc */
[----:B------:R-:W-:-:S04]  /*291a0*/  IMAD.MOV.U32 R153, RZ, RZ, R156 ;  /* 0x000000ffff997224 */ /* 0x000fc800078e009c */
        /* <DEDUP_REMOVED lines=8> */
[----:B------:R-:W-:Y:S09]  /*29230*/  @!P6 BRA `(.L_x_5081) ;  /* 0x00000004002ce947 */ /* 0x000ff20003800000 */
        /* <DEDUP_REMOVED lines=8> */
.L_x_5082:
        /* <DEDUP_REMOVED lines=16> */
.L_x_5084:
[----:B------:R-:W-:Y:S05]  /*293c0*/  BSYNC.RECONVERGENT B1 ;  /* 0x0000000000017941 */ /* 0x000fea0003800200 */
.L_x_5083:
        /* <DEDUP_REMOVED lines=50> */
.L_x_5081:
[----:B------:R-:W-:Y:S05]  /*296f0*/  BSYNC.RECONVERGENT B0 ;  /* 0x0000000000007941 */ /* 0x000fea0003800200 */
.L_x_5080:
[----:B------:R-:W-:Y:S01]  /*29700*/  I2FP.F32.U32 R114, R153 ;  /* 0x0000009900727245 */ /* 0x000fe20000201000 */
[----:B------:R-:W-:Y:S01]  /*29710*/  IMAD.U32 R151, R151, 0x10000, RZ ;  /* 0x0001000097977824 */ /* 0x000fe200078e00ff */
[----:B------:R-:W-:Y:S02]  /*29720*/  F2FP.BF16.F32.PACK_AB R113, R113, R146 ;  /* 0x000000927171723e */ /* 0x000fe400000010ff */
[----:B------:R-:W-:Y:S01]  /*29730*/  F2FP.BF16.F32.PACK_AB R112, R112, R144 ;  /* 0x000000907070723e */ /* 0x000fe200000010ff */
[----:B------:R-:W-:Y:S01]  /*29740*/  FFMA.FTZ R114, R114, R204, 1.1641532182693481445e-10 ;  /* 0x2f00000072727423 */ /* 0x000fe200000100cc */
[----:B------:R-:W-:Y:S01]  /*29750*/  FMUL.FTZ R115, R151, R34 ;  /* 0x0000002297737220 */ /* 0x000fe20000410000 */
[----:B------:R-:W-:-:S03]  /*29760*/  SHF.L.U32 R151, R232, 0x10, RZ ;  /* 0x00000010e8977819 */ /* 0x000fc600000006ff */
[----:B------:R-:W-:Y:S01]  /*29770*/  FMUL.FTZ R115, R115, R46 ;  /* 0x0000002e73737220 */ /* 0x000fe20000410000 */
[----:B------:R-:W-:Y:S02]  /*29780*/  FSETP.GTU.FTZ.AND P6, PT, R114, R47, PT ;  /* 0x0000002f7200720b */ /* 0x000fe40003fdc000 */
[----:B------:R-:W-:Y:S02]  /*29790*/  F2FP.BF16.F32.PACK_AB R114, R149, R148 ;  /* 0x000000949572723e */ /* 0x000fe400000010ff */
[----:B------:R-:W-:Y:S02]  /*297a0*/  FSEL R115, R115, RZ, !P6 ;  /* 0x000000ff73737208 */ /* 0x000fe40007000000 */
[----:B------:R-:W-:-:S03]  /*297b0*/  PLOP3.LUT P6, PT, P6, PT, PT, 0x8, 0x80 ;  /* 0x000000000080781c */ /* 0x000fc600037ce170 */
[----:B------:R-:W-:-:S05]  /*297c0*/  FMUL.FTZ R151, R151, R115 ;  /* 0x0000007397977220 */ /* 0x000fca0000410000 */
[----:B------:R-:W-:-:S07]  /*297d0*/  F2FP.BF16.F32.PACK_AB R115, R151, R150 ;  /* 0x000000969773723e */ /* 0x000fce00000010ff */
.L_x_5044:
[----:B------:R-:W-:-:S05]  /*297e0*/  IMAD.WIDE.U32 R152, R143, 0x10, R164 ;  /* 0x000000108f987825 */ /* 0x000fca00078e00a4 */
[----:B------:R0:W-:Y:S02]  /*297f0*/  STG.E.128 desc[UR6][R152.64], R112 ;  /* 0x0000007098007986 */ /* 0x0001e4000c101d06 */
[----:B0-----:R-:W-:Y:S01]  /*29800*/  SEL R113, RZ, 0x1000000, !P6 ;  /* 0x01000000ff717807 */ /* 0x001fe20007000000 */
[----:B------:R-:W-:Y:S01]  /*29810*/  VIADD R153, R17, 0xe0 ;  /* 0x000000e011997836 */ /* 0x000fe20000000000 */
        /* <DEDUP_REMOVED lines=37> */
.L_x_5088:
        /* <DEDUP_REMOVED lines=13> */
.L_x_5090:
[----:B------:R-:W-:Y:S05]  /*29b40*/  BSYNC.RECONVERGENT B1 ;  /* 0x0000000000017941 */ /* 0x000fea0003800200 */
.L_x_5089:
        /* <DEDUP_REMOVED lines=42> */
[----:B------:R-:W-:Y:S01]  /*29df0*/  IMAD.MOV.U32 R159, RZ, RZ, R154 ;  /* 0x000000ffff9f7224 */ /* 0x000fe200078e009a */
[----:B------:R-:W-:-:S05]  /*29e00*/  LOP3.LUT R156, R39, R156, R161, 0x96, !PT ;  /* 0x0000009c279c7212 */ /* 0x000fca00078e96a1 */
[----:B------:R-:W-:-:S05]  /*29e10*/  IMAD.WIDE.U32 R156, R156, -0x2daee0ad, RZ ;  /* 0xd2511f539c9c7825 */ /* 0x000fca00078e00ff */
[----:B------:R-:W-:Y:S02]  /*29e20*/  LOP3.LUT R158, R40, R158, R157, 0x96, !PT ;  /* 0x0000009e289e7212 */ /* 0x000fe400078e969d */
[----:B------:R-:W-:Y:S01]  /*29e30*/  MOV R152, R156 ;  /* 0x0000009c00987202 */ /* 0x000fe20000000f00 */
[----:B------:R-:W-:-:S05]  /*29e40*/  IMAD.WIDE.U32 R156, R155, -0x326172a9, RZ ;  /* 0xcd9e8d579b9c7825 */ /* 0x000fca00078e00ff */
[----:B------:R-:W-:-:S07]  /*29e50*/  LOP3.LUT R157, R160, UR15, R157, 0x96, !PT ;  /* 0x0000000fa09d7c12 */ /* 0x000fce000f8e969d */
.L_x_5087:
[----:B------:R-:W-:Y:S05]  /*29e60*/  BSYNC.RECONVERGENT B0 ;  /* 0x0000000000007941 */ /* 0x000fea0003800200 */
.L_x_5086:
[----:B------:R-:W-:Y:S01]  /*29e70*/  I2FP.F32.U32 R154, R159 ;  /* 0x0000009f009a7245 */ /* 0x000fe20000201000 */
[----:B-----5:R-:W-:Y:S01]  /*29e80*/  IMAD.U32 R155, R48, 0x10000, RZ ;  /* 0x00010000309b7824 */ /* 0x020fe200078e00ff */
[----:B------:R-:W-:Y:S01]  /*29e90*/  ISETP.NE.AND P1, PT, R162, 0x1, PT ;  /* 0x00000001a200780c */ /* 0x000fe20003f25270 */
[----:B------:R-:W-:Y:S01]  /*29ea0*/  BSSY.RECONVERGENT B0, `(.L_x_5091) ;  /* 0x0000059000007945 */ /* 0x000fe20003800200 */
[----:B------:R-:W-:Y:S01]  /*29eb0*/  LOP3.LUT R16, R16, 0xfffffffd, RZ, 0xc0, !PT ;  /* 0xfffffffd10107812 */ /* 0x000fe200078ec0ff */
[----:B------:R-:W-:Y:S01]  /*29ec0*/  FFMA.FTZ R154, R154, R204, 1.1641532182693481445e-10 ;  /* 0x2f0000009a9a7423 */ /* 0x000fe200000100cc */
[----:B------:R-:W-:Y:S01]  /*29ed0*/  HFMA2 R161, -RZ, RZ, 0, 1.1920928955078125e-07 ;  /* 0x00000002ffa17431 */ /* 0x000fe200000001ff */
[----:B------:R-:W-:Y:S01]  /*29ee0*/  PRMT R160, R112, 0x7632, R160 ;  /* 0x0000763270a07816 */ /* 0x000fe200000000a0 */
[----:B------:R-:W-:Y:S02]  /*29ef0*/  IMAD.MOV.U32 R159, RZ, RZ, R156 ;  /* 0x000000ffff9f7224 */ /* 0x000fe400078e009c */
[----:B------:R-:W-:Y:S01]  /*29f00*/  FSETP.GTU.FTZ.AND P0, PT, R154, R47, PT ;  /* 0x0000002f9a00720b */ /* 0x000fe20003f1c000 */
[----:B------:R-:W-:-:S04]  /*29f10*/  IMAD.U32 R154, R112, 0x10000, RZ ;  /* 0x00010000709a7824 */ /* 0x000fc800078e00ff */
[----:B------:R-:W-:-:S04]  /*29f20*/  FMUL.FTZ R154, R154, R34 ;  /* 0x000000229a9a7220 */ /* 0x000fc80000410000 */
[----:B------:R-:W-:-:S05]  /*29f30*/  FMUL.FTZ R154, R154, R46 ;  /* 0x0000002e9a9a7220 */ /* 0x000fca0000410000 */
[----:B------:R-:W-:Y:S02]  /*29f40*/  FSEL R167, R154, RZ, !P0 ;  /* 0x000000ff9aa77208 */ /* 0x000fe40004000000 */
[----:B------:R-:W-:Y:S02]  /*29f50*/  PLOP3.LUT P0, PT, P0, PT, PT, 0x8, 0x80 ;  /* 0x000000000080781c */ /* 0x000fe4000070e170 */
[----:B------:R-:W-:-:S05]  /*29f60*/  SHF.L.U32 R154, R52, 0x10, RZ ;  /* 0x00000010349a7819 */ /* 0x000fca00000006ff */
[----:B------:R-:W-:-:S05]  /*29f70*/  FFMA.FTZ R167, R167, R154, R155 ;  /* 0x0000009aa7a77223 */ /* 0x000fca000001009b */
[----:B------:R-:W-:Y:S02]  /*29f80*/  MOV R112, R167 ;  /* 0x000000a700707202 */ /* 0x000fe40000000f00 */
[----:B------:R-:W-:Y:S01]  /*29f90*/  @P0 LOP3.LUT R16, R16, 0x2, RZ, 0xfc, !PT ;  /* 0x0000000210100812 */ /* 0x000fe200078efcff */
        /* <DEDUP_REMOVED lines=9> */
.L_x_5093:
        /* <DEDUP_REMOVED lines=13> */
.L_x_5095:
[----:B------:R-:W-:Y:S05]  /*2a100*/  BSYNC.RECONVERGENT B1 ;  /* 0x0000000000017941 */ /* 0x000fea0003800200 */
.L_x_5094:
        /* <DEDUP_REMOVED lines=40> */
[----:B------:R-:W-:Y:S01]  /*2a390*/  IMAD.WIDE.U32 R156, R157, -0x326172a9, RZ ;  /* 0xcd9e8d579d9c7825 */ /* 0x000fe200078e00ff */
[----:B------:R-:W-:-:S04]  /*2a3a0*/  MOV R159, R152 ;  /* 0x00000098009f7202 */ /* 0x000fc80000000f00 */
[----:B------:R-:W-:-:S05]  /*2a3b0*/  LOP3.LUT R154, R39, R154, R157, 0x96, !PT ;  /* 0x0000009a279a7212 */ /* 0x000fca00078e969d */
[----:B------:R-:W-:-:S04]  /*2a3c0*/  IMAD.WIDE.U32 R154, R154, -0x2daee0ad, RZ ;  /* 0xd2511f539a9a7825 */ /* 0x000fc800078e00ff */
[----:B------:R-:W-:Y:S01]  /*2a3d0*/  IMAD.MOV.U32 R152, RZ, RZ, R154 ;  /* 0x000000ffff987224 */ /* 0x000fe200078e009a */
[----:B------:R-:W-:Y:S01]  /*2a3e0*/  LOP3.LUT R158, R40, R158, R155, 0x96, !PT ;  /* 0x0000009e289e7212 */ /* 0x000fe200078e969b */
[----:B------:R-:W-:-:S04]  /*2a3f0*/  IMAD.WIDE.U32 R154, R161, -0x326172a9, RZ ;  /* 0xcd9e8d57a19a7825 */ /* 0x000fc800078e00ff */
[----:B------:R-:W-:Y:S01]  /*2a400*/  IMAD.MOV.U32 R161, RZ, RZ, RZ ;  /* 0x000000ffffa17224 */ /* 0x000fe200078e00ff */
[----:B------:R-:W-:Y:S02]  /*2a410*/  LOP3.LUT R157, R156, UR15, R155, 0x96, !PT ;  /* 0x0000000f9c9d7c12 */ /* 0x000fe4000f8e969b */
[----:B------:R-:W-:-:S07]  /*2a420*/  MOV R156, R154 ;  /* 0x0000009a009c7202 */ /* 0x000fce0000000f00 */
.L_x_5092:
[----:B------:R-:W-:Y:S05]  /*2a430*/  BSYNC.RECONVERGENT B0 ;  /* 0x0000000000007941 */ /* 0x000fea0003800200 */
.L_x_5091:
[----:B------:R-:W-:Y:S01]  /*2a440*/  I2FP.F32.U32 R154, R159 ;  /* 0x0000009f009a7245 */ /* 0x000fe20000201000 */
[----:B------:R-:W-:Y:S01]  /*2a450*/  BSSY.RECONVERGENT B0, `(.L_x_5096) ;  /* 0x0000058000007945 */ /* 0x000fe20003800200 */
[----:B------:R-:W-:Y:S02]  /*2a460*/  SHF.L.U32 R160, R160, 0x10, RZ ;  /* 0x00000010a0a07819 */ /* 0x000fe400000006ff */
[----:B------:R-:W-:Y:S01]  /*2a470*/  ISETP.NE.AND P1, PT, R161, 0x1, PT ;  /* 0x00000001a100780c */ /* 0x000fe20003f25270 */
[----:B------:R-:W-:Y:S01]  /*2a480*/  FFMA.FTZ R154, R154, R204, 1.1641532182693481445e-10 ;  /* 0x2f0000009a9a7423 */ /* 0x000fe200000100cc */
[----:B------:R-:W-:Y:S01]  /*2a490*/  SHF.L.U32 R159, R233, 0x10, RZ ;  /* 0x00000010e99f7819 */ /* 0x000fe200000006ff */
[----:B------:R-:W-:Y:S01]  /*2a4a0*/  FMUL.FTZ R155, R160, R34 ;  /* 0x00000022a09b7220 */ /* 0x000fe20000410000 */
[----:B------:R-:W-:Y:S02]  /*2a4b0*/  IMAD.MOV.U32 R160, RZ, RZ, 0x2 ;  /* 0x00000002ffa07424 */ /* 0x000fe400078e00ff */
        /* <DEDUP_REMOVED lines=17> */
.L_x_5098:
        /* <DEDUP_REMOVED lines=13> */
.L_x_5100:
[----:B------:R-:W-:Y:S05]  /*2a6a0*/  BSYNC.RECONVERGENT B1 ;  /* 0x0000000000017941 */ /* 0x000fea0003800200 */
.L_x_5099:
        /* <DEDUP_REMOVED lines=47> */
[----:B------:R-:W-:Y:S02]  /*2a9a0*/  LOP3.LUT R157, R156, UR15, R161, 0x96, !PT ;  /* 0x0000000f9c9d7c12 */ /* 0x000fe4000f8e96a1 */
[----:B------:R-:W-:Y:S01]  /*2a9b0*/  MOV R156, R160 ;  /* 0x000000a0009c7202 */ /* 0x000fe20000000f00 */
[----:B------:R-:W-:-:S07]  /*2a9c0*/  IMAD.MOV.U32 R160, RZ, RZ, RZ ;  /* 0x000000ffffa07224 */ /* 0x000fce00078e00ff */
.L_x_5097:
[----:B------:R-:W-:Y:S05]  /*2a9d0*/  BSYNC.RECONVERGENT B0 ;  /* 0x0000000000007941 */ /* 0x000fea0003800200 */
.L_x_5096:
[----:B------:R-:W-:Y:S01]  /*2a9e0*/  I2FP.F32.U32 R155, R155 ;  /* 0x0000009b009b7245 */ /* 0x000fe20000201000 */
[----:B------:R-:W-:Y:S01]  /*2a9f0*/  BSSY.RECONVERGENT B0, `(.L_x_5101) ;  /* 0x0000059000007945 */ /* 0x000fe20003800200 */
[----:B------:R-:W-:Y:S01]  /*2aa00*/  ISETP.NE.AND P2, PT, R160, 0x1, PT ;  /* 0x00000001a000780c */ /* 0x000fe20003f45270 */
[----:B------:R-:W-:Y:S01]  /*2aa10*/  IMAD.MOV.U32 R161, RZ, RZ, 0x2 ;  /* 0x00000002ffa17424 */ /* 0x000fe200078e00ff */
[----:B------:R-:W-:Y:S01]  /*2aa20*/  SHF.L.U32 R159, R49, 0x10, RZ ;  /* 0x00000010319f7819 */ /* 0x000fe200000006ff */
        /* <DEDUP_REMOVED lines=9> */
[----:B------:R-:W-:Y:S02]  /*2aac0*/  PRMT R155, R113, 0x7632, R155 ;  /* 0x00007632719b7816 */ /* 0x000fe4000000009b */
[----:B------:R-:W-:Y:S01]  /*2aad0*/  MOV R159, R156 ;  /* 0x0000009c009f7202 */ /* 0x000fe20000000f00 */
        /* <DEDUP_REMOVED lines=10> */
.L_x_5103:
        /* <DEDUP_REMOVED lines=13> */
.L_x_5105:
[----:B------:R-:W-:Y:S05]  /*2ac50*/  BSYNC.RECONVERGENT B1 ;  /* 0x0000000000017941 */ /* 0x000fea0003800200 */
.L_x_5104:
        /* <DEDUP_REMOVED lines=47> */
[----:B------:R-:W-:Y:S01]  /*2af50*/  LOP3.LUT R157, R156, UR15, R161, 0x96, !PT ;  /* 0x0000000f9c9d7c12 */ /* 0x000fe2000f8e96a1 */
[----:B------:R-:W-:Y:S02]  /*2af60*/  HFMA2 R161, -RZ, RZ, 0, 0 ;  /* 0x00000000ffa17431 */ /* 0x000fe400000001ff */
[----:B------:R-:W-:-:S07]  /*2af70*/  IMAD.MOV.U32 R156, RZ, RZ, R160 ;  /* 0x000000ffff9c7224 */ /* 0x000fce00078e00a0 */
.L_x_5102:
[----:B------:R-:W-:Y:S05]  /*2af80*/  BSYNC.RECONVERGENT B0 ;  /* 0x0000000000007941 */ /* 0x000fea0003800200 */
.L_x_5101:
[----:B------:R-:W-:Y:S01]  /*2af90*/  I2FP.F32.U32 R159, R159 ;  /* 0x0000009f009f7245 */ /* 0x000fe20000201000 */
[----:B------:R-:W-:Y:S01]  /*2afa0*/  IMAD.U32 R155, R155, 0x10000, RZ ;  /* 0x000100009b9b7824 */ /* 0x000fe200078e00ff */
[----:B------:R-:W-:Y:S01]  /*2afb0*/  ISETP.NE.AND P3, PT, R161, 0x1, PT ;  /* 0x00000001a100780c */ /* 0x000fe20003f65270 */
[----:B------:R-:W-:Y:S01]  /*2afc0*/  IMAD.U32 R160, R234, 0x10000, RZ ;  /* 0x00010000eaa07824 */ /* 0x000fe200078e00ff */
[----:B------:R-:W-:Y:S01]  /*2afd0*/  BSSY.RECONVERGENT B0, `(.L_x_5106) ;  /* 0x0000054000007945 */ /* 0x000fe20003800200 */
[----:B------:R-:W-:Y:S01]  /*2afe0*/  FFMA.FTZ R159, R159, R204, 1.1641532182693481445e-10 ;  /* 0x2f0000009f9f7423 */ /* 0x000fe200000100cc */
[----:B------:R-:W-:-:S04]  /*2aff0*/  FMUL.FTZ R155, R155, R34 ;  /* 0x000000229b9b7220 */ /* 0x000fc80000410000 */
[----:B------:R-:W-:Y:S01]  /*2b000*/  FSETP.GTU.FTZ.AND P2, PT, R159, R47, PT ;  /* 0x0000002f9f00720b */ /* 0x000fe20003f5c000 */
[----:B------:R-:W-:Y:S01]  /*2b010*/  FMUL.FTZ R159, R155, R46 ;  /* 0x0000002e9b9f7220 */ /* 0x000fe20000410000 */
[----:B------:R-:W-:-:S04]  /*2b020*/  PRMT R155, R49, 0x7632, R155 ;  /* 0x00007632319b7816 */ /* 0x000fc8000000009b */
[----:B------:R-:W-:Y:S02]  /*2b030*/  SHF.L.U32 R155, R155, 0x10, RZ ;  /* 0x000000109b9b7819 */ /* 0x000fe400000006ff */
        /* <DEDUP_REMOVED lines=14> */
.L_x_5108:
        /* <DEDUP_REMOVED lines=13> */
.L_x_5110:
[----:B------:R-:W-:Y:S05]  /*2b1f0*/  BSYNC.RECONVERGENT B1 ;  /* 0x0000000000017941 */ /* 0x000fea0003800200 */
.L_x_5109:
[----:B------:R-:W-:Y:S01]  /*2b200*/  LOP3.LUT R156, R5, UR5, R159, 0x96, !PT ;  /* 0x00000005059c7c12 */ /* 0x000fe2000f8e969f */
[----:B------:R-:W-:Y:S01]  /*2b210*/  IMAD.WIDE.U32 R160, R0, -0x326172a9, RZ ;  /* 0xcd9e8d5700a07825 */ /* 0x000fe200078e00ff */
[----:B------:R-:W-:-:S03]  /*2b220*/  UIADD3 UR15, UPT, UPT, UR4, 0x3c6ef372, URZ ;  /* 0x3c6ef372040f7890 */ /* 0x000fc6000fffe0ff */
[----:B------:R-:W-:Y:S01]  /*2b230*/  IMAD.WIDE.U32 R156, R156, -0x326172a9, RZ ;  /* 0xcd9e8d579c9c7825 */ /* 0x000fe200078e00ff */
[----:B------:R-:W-:-:S04]  /*2b240*/  LOP3.LUT R161, R4, UR4, R161, 0x96, !PT ;  /* 0x0000000404a17c12 */ /* 0x000fc8000f8e96a1 */
[----:B------:R-:W-:Y:S01]  /*2b250*/  LOP3.LUT R164, R41, R160, R157, 0x96, !PT ;  /* 0x000000a029a47212 */ /* 0x000fe200078e969d */
[----:B------:R-:W-:-:S04]  /*2b260*/  IMAD.WIDE.U32 R160, R161, -0x2daee0ad, RZ ;  /* 0xd2511f53a1a07825 */ /* 0x000fc800078e00ff */
[----:B------:R-:W-:Y:S01]  /*2b270*/  IMAD.WIDE.U32 R164, R164, -0x2daee0ad, RZ ;  /* 0xd2511f53a4a47825 */ /* 0x000fe200078e00ff */
[----:B------:R-:W-:-:S04]  /*2b280*/  LOP3.LUT R158, R36, R158, R161, 0x96, !PT ;  /* 0x0000009e249e7212 */ /* 0x000fc800078e96a1 */
[----:B------:R-:W-:Y:S01]  /*2b290*/  LOP3.LUT R160, R35, R160, R165, 0x96, !PT ;  /* 0x000000a023a07212 */ /* 0x000fe200078e96a5 */
[----:B------:R-:W-:-:S04]  /*2b2a0*/  IMAD.WIDE.U32 R158, R158, -0x326172a9, RZ ;  /* 0xcd9e8d579e9e7825 */ /* 0x000fc800078e00ff */
[----:B------:R-:W-:Y:S01]  /*2b2b0*/  IMAD.WIDE.U32 R160, R160, -0x326172a9, RZ ;  /* 0xcd9e8d57a0a07825 */ /* 0x000fe200078e00ff */
[----:B------:R-:W-:Y:S01]  /*2b2c0*/  LOP3.LUT R156, R156, UR15, R159, 0x96, !PT ;  /* 0x0000000f9c9c7c12 */ /* 0x000fe2000f8e969f */
[----:B------:R-:W-:-:S04]  /*2b2d0*/  UIADD3 UR15, UPT, UPT, UR5, 0x32370b8f, URZ ;  /* 0x32370b8f050f7890 */ /* 0x000fc8000fffe0ff */
[----:B------:R-:W-:-:S05]  /*2b2e0*/  IMAD.WIDE.U32 R156, R156, -0x2daee0ad, RZ ;  /* 0xd2511f539c9c7825 */ /* 0x000fca00078e00ff */
[----:B------:R-:W-:Y:S01]  /*2b2f0*/  LOP3.LUT R157, R164, UR15, R157, 0x96, !PT ;  /* 0x0000000fa49d7c12 */ /* 0x000fe2000f8e969d */
[----:B------:R-:W-:-:S06]  /*2b300*/  UIADD3 UR15, UPT, UPT, UR4, -0x255992d5, URZ ;  /* 0xdaa66d2b040f7890 */ /* 0x000fcc000fffe0ff */
[----:B------:R-:W-:Y:S01]  /*2b310*/  LOP3.LUT R158, R158, UR15, R161, 0x96, !PT ;  /* 0x0000000f9e9e7c12 */ /* 0x000fe2000f8e96a1 */
[----:B------:R-:W-:-:S04]  /*2b320*/  UIADD3 UR15, UPT, UPT, UR4, 0x78dde6e4, URZ ;  /* 0x78dde6e4040f7890 */ /* 0x000fc8000fffe0ff */
[----:B------:R-:W-:-:S05]  /*2b330*/  IMAD.WIDE.U32 R158, R158, -0x2daee0ad, RZ ;  /* 0xd2511f539e9e7825 */ /* 0x000fca00078e00ff */
[----:B------:R-:W-:Y:S01]  /*2b340*/  LOP3.LUT R164, R43, R156, R159, 0x96, !PT ;  /* 0x0000009c2ba47212 */ /* 0x000fe200078e969f */
[----:B------:R-:W-:-:S04]  /*2b350*/  IMAD.WIDE.U32 R156, R157, -0x326172a9, RZ ;  /* 0xcd9e8d579d9c7825 */ /* 0x000fc800078e00ff */
[----:B------:R-:W-:Y:S01]  /*2b360*/  IMAD.WIDE.U32 R164, R164, -0x326172a9, RZ ;  /* 0xcd9e8d57a4a47825 */ /* 0x000fe200078e00ff */
[----:B------:R-:W-:Y:S01]  /*2b370*/  LOP3.LUT R160, R160, UR15, R157, 0x96, !PT ;  /* 0x0000000fa0a07c12 */ /* 0x000fe2000f8e969d */
[----:B------:R-:W-:-:S04]  /*2b380*/  UIADD3 UR15, UPT, UPT, UR4, 0x1715609d, URZ ;  /* 0x1715609d040f7890 */ /* 0x000fc8000fffe0ff */
[----:B------:R-:W-:Y:S02]  /*2b390*/  IMAD.WIDE.U32 R160, R160, -0x2daee0ad, RZ ;  /* 0xd2511f53a0a07825 */ /* 0x000fe400078e00ff */
[----:B------:R-:W-:Y:S01]  /*2b3a0*/  LOP3.LUT R156, R156, UR15, R165, 0x96, !PT ;  /* 0x0000000f9c9c7c12 */ /* 0x000fe2000f8e96a5 */
[----:B------:R-:W-:Y:S02]  /*2b3b0*/  UIADD3 UR15, UPT, UPT, UR5, 0x646e171e, URZ ;  /* 0x646e171e050f7890 */ /* 0x000fe4000fffe0ff */
[----:B------:R-:W-:Y:S02]  /*2b3c0*/  LOP3.LUT R158, R44, R158, R161, 0x96, !PT ;  /* 0x0000009e2c9e7212 */ /* 0x000fe400078e96a1 */
[----:B------:R-:W-:-:S04]  /*2b3d0*/  IMAD.WIDE.U32 R156, R156, -0x2daee0ad, RZ ;  /* 0xd2511f539c9c7825 */ /* 0x000fc800078e00ff */
[----:B------:R-:W-:Y:S01]  /*2b3e0*/  IMAD.WIDE.U32 R158, R158, -0x326172a9, RZ ;  /* 0xcd9e8d579e9e7825 */ /* 0x000fe200078e00ff */
[----:B------:R-:W-:Y:S01]  /*2b3f0*/  LOP3.LUT R157, R160, UR15, R157, 0x96, !PT ;  /* 0x0000000fa09d7c12 */ /* 0x000fe2000f8e969d */
[----:B------:R-:W-:-:S03]  /*2b400*/  UIADD3 UR15, UPT, UPT, UR4, -0x700cb87f, URZ ;  /* 0x8ff34781040f7890 */ /* 0x000fc6000fffe0ff */
        /* <DEDUP_REMOVED lines=15> */
[----:B------:R-:W-:-:S07]  /*2b500*/  IMAD.MOV.U32 R160, RZ, RZ, RZ ;  /* 0x000000ffffa07224 */ /* 0x000fce00078e00ff */
.L_x_5107:
[----:B------:R-:W-:Y:S05]  /*2b510*/  BSYNC.RECONVERGENT B0 ;  /* 0x0000000000007941 */ /* 0x000fea0003800200 */
.L_x_5106:
[----:B------:R-:W-:Y:S01]  /*2b520*/  I2FP.F32.U32 R159, R159 ;  /* 0x0000009f009f7245 */ /* 0x000fe20000201000 */
[----:B------:R-:W-:Y:S01]  /*2b530*/  BSSY.RECONVERGENT B0, `(.L_x_5111) ;  /* 0x0000058000007945 */ /* 0x000fe20003800200 */
[----:B------:R-:W-:Y:S02]  /*2b540*/  ISETP.NE.AND P4, PT, R160, 0x1, PT ;  /* 0x00000001a000780c */ /* 0x000fe40003f85270 */
[----:B------:R-:W-:Y:S01]  /*2b550*/  SHF.L.U32 R161, R50, 0x10, RZ ;  /* 0x0000001032a17819 */ /* 0x000fe200000006ff */
[----:B------:R-:W-:Y:S01]  /*2b560*/  FFMA.FTZ R159, R159, R204, 1.1641532182693481445e-10 ;  /* 0x2f0000009f9f7423 */ /* 0x000fe200000100cc */
[----:B------:R-:W-:-:S04]  /*2b570*/  PRMT R163, R114, 0x7632, R163 ;  /* 0x0000763272a37816 */ /* 0x000fc800000000a3 */
        /* <DEDUP_REMOVED lines=20> */
.L_x_5113:
        /* <DEDUP_REMOVED lines=13> */
.L_x_5115:
[----:B------:R-:W-:Y:S05]  /*2b790*/  BSYNC.RECONVERGENT B1 ;  /* 0x0000000000017941 */ /* 0x000fea0003800200 */
.L_x_5114:
        /* <DEDUP_REMOVED lines=42> */
[----:B------:R-:W-:Y:S01]  /*2ba40*/  LOP3.LUT R156, R39, R156, R161, 0x96, !PT ;  /* 0x0000009c279c7212 */ /* 0x000fe200078e96a1 */
[----:B------:R-:W-:-:S04]  /*2ba50*/  IMAD.MOV.U32 R161, RZ, RZ, RZ ;  /* 0x000000ffffa17224 */ /* 0x000fc800078e00ff */
[----:B------:R-:W-:-:S05]  /*2ba60*/  IMAD.WIDE.U32 R156, R156, -0x2daee0ad, RZ ;  /* 0xd2511f539c9c7825 */ /* 0x000fca00078e00ff */
[----:B------:R-:W-:Y:S02]  /*2ba70*/  LOP3.LUT R158, R40, R158, R157, 0x96, !PT ;  /* 0x0000009e289e7212 */ /* 0x000fe400078e969d */
[----:B------:R-:W-:Y:S01]  /*2ba80*/  MOV R152, R156 ;  /* 0x0000009c00987202 */ /* 0x000fe20000000f00 */
[----:B------:R-:W-:-:S05]  /*2ba90*/  IMAD.WIDE.U32 R156, R164, -0x326172a9, RZ ;  /* 0xcd9e8d57a49c7825 */ /* 0x000fca00078e00ff */
[----:B------:R-:W-:-:S07]  /*2baa0*/  LOP3.LUT R157, R160, UR15, R157, 0x96, !PT ;  /* 0x0000000fa09d7c12 */ /* 0x000fce000f8e969d */
.L_x_5112:
[----:B------:R-:W-:Y:S05]  /*2bab0*/  BSYNC.RECONVERGENT B0 ;  /* 0x0000000000007941 */ /* 0x000fea0003800200 */
.L_x_5111:
[----:B------:R-:W-:Y:S01]  /*2bac0*/  I2FP.F32.U32 R159, R159 ;  /* 0x0000009f009f7245 */ /* 0x000fe20000201000 */
[----:B------:R-:W-:Y:S01]  /*2bad0*/  BSSY.RECONVERGENT B0, `(.L_x_5116) ;  /* 0x0000057000007945 */ /* 0x000fe20003800200 */
[----:B------:R-:W-:Y:S02]  /*2bae0*/  SHF.L.U32 R163, R163, 0x10, RZ ;  /* 0x00000010a3a37819 */ /* 0x000fe400000006ff */
[----:B------:R-:W-:Y:S01]  /*2baf0*/  ISETP.NE.AND P5, PT, R161, 0x1, PT ;  /* 0x00000001a100780c */ /* 0x000fe20003fa5270 */
[----:B------:R-:W-:Y:S01]  /*2bb00*/  FFMA.FTZ R159, R159, R204, 1.1641532182693481445e-10 ;  /* 0x2f0000009f9f7423 */ /* 0x000fe200000100cc */
[----:B------:R-:W-:-:S04]  /*2bb10*/  SHF.L.U32 R160, R235, 0x10, RZ ;  /* 0x00000010eba07819 */ /* 0x000fc800000006ff */
        /* <DEDUP_REMOVED lines=19> */
.L_x_5118:
        /* <DEDUP_REMOVED lines=13> */
.L_x_5120:
[----:B------:R-:W-:Y:S05]  /*2bd20*/  BSYNC.RECONVERGENT B1 ;  /* 0x0000000000017941 */ /* 0x000fea0003800200 */
.L_x_5119:
        /* <DEDUP_REMOVED lines=46> */
[----:B------:R-:W-:-:S05]  /*2c010*/  IMAD.WIDE.U32 R156, R164, -0x326172a9, RZ ;  /* 0xcd9e8d57a49c7825 */ /* 0x000fca00078e00ff */
[----:B------:R-:W-:Y:S01]  /*2c020*/  LOP3.LUT R157, R160, UR15, R157, 0x96, !PT ;  /* 0x0000000fa09d7c12 */ /* 0x000fe2000f8e969d */
[----:B------:R-:W-:-:S07]  /*2c030*/  HFMA2 R160, -RZ, RZ, 0, 0 ;  /* 0x00000000ffa07431 */ /* 0x000fce00000001ff */
.L_x_5117:
[----:B------:R-:W-:Y:S05]  /*2c040*/  BSYNC.RECONVERGENT B0 ;  /* 0x0000000000007941 */ /* 0x000fea0003800200 */
.L_x_5116:
        /* <DEDUP_REMOVED lines=26> */
.L_x_5123:
        /* <DEDUP_REMOVED lines=16> */
.L_x_5125:
[----:B------:R-:W-:Y:S05]  /*2c2f0*/  BSYNC.RECONVERGENT B1 ;  /* 0x0000000000017941 */ /* 0x000fea0003800200 */
.L_x_5124:
        /* <DEDUP_REMOVED lines=28> */
[----:B------:R-:W-:Y:S01]  /*2c4c0*/  IMAD.WIDE.U32 R160, R161, -0x326172a9, RZ ;  /* 0xcd9e8d57a1a07825 */ /* 0x000fe200078e00ff */
[----:B------:R-:W-:-:S03]  /*2c4d0*/  UIADD3 UR15, UPT, UPT, UR5, 0x646e171e, URZ ;  /* 0x646e171e050f7890 */ /* 0x000fc6000fffe0ff */
[----:B------:R-:W-:Y:S01]  /*2c4e0*/  IMAD.MOV.U32 R159, RZ, RZ, RZ ;  /* 0x000000ffff9f7224 */ /* 0x000fe200078e00ff */
[----:B------:R-:W-:Y:S01]  /*2c4f0*/  LOP3.LUT R157, R42, R158, R161, 0x96, !PT ;  /* 0x0000009e2a9d7212 */ /* 0x000fe200078e96a1 */
[----:B------:R-:W-:-:S04]  /*2c500*/  IMAD.WIDE.U32 R42, R43, -0x2daee0ad, RZ ;  /* 0xd2511f532b2a7825 */ /* 0x000fc800078e00ff */
[----:B------:R-:W-:Y:S01]  /*2c510*/  IMAD.MOV.U32 R161, RZ, RZ, R152 ;  /* 0x000000ffffa17224 */ /* 0x000fe200078e0098 */
[----:B------:R-:W-:Y:S01]  /*2c520*/  LOP3.LUT R43, R156, UR15, R43, 0x96, !PT ;  /* 0x0000000f9c2b7c12 */ /* 0x000fe2000f8e962b */
[----:B------:R-:W-:Y:S01]  /*2c530*/  IMAD.WIDE.U32 R156, R157, -0x2daee0ad, RZ ;  /* 0xd2511f539d9c7825 */ /* 0x000fe200078e00ff */
[----:B------:R-:W-:-:S04]  /*2c540*/  UIADD3 UR15, UPT, UPT, UR4, -0x700cb87f, URZ ;  /* 0x8ff34781040f7890 */ /* 0x000fc8000fffe0ff */
[----:B------:R-:W-:Y:S01]  /*2c550*/  LOP3.LUT R36, R45, R42, R157, 0x96, !PT ;  /* 0x0000002a2d247212 */ /* 0x000fe200078e969d */
[----:B------:R-:W-:-:S05]  /*2c560*/  IMAD.WIDE.U32 R42, R43, -0x326172a9, RZ ;  /* 0xcd9e8d572b2a7825 */ /* 0x000fca00078e00ff */
[----:B------:R-:W-:Y:S01]  /*2c570*/  LOP3.LUT R43, R37, R160, R43, 0x96, !PT ;  /* 0x000000a0252b7212 */ /* 0x000fe200078e962b */
[----:B------:R-:W-:-:S05]  /*2c580*/  IMAD.WIDE.U32 R36, R36, -0x326172a9, RZ ;  /* 0xcd9e8d5724247825 */ /* 0x000fca00078e00ff */
[----:B------:R-:W-:Y:S01]  /*2c590*/  LOP3.LUT R39, R39, R42, R37, 0x96, !PT ;  /* 0x0000002a27277212 */ /* 0x000fe200078e9625 */
[----:B------:R-:W-:-:S05]  /*2c5a0*/  IMAD.WIDE.U32 R42, R43, -0x2daee0ad, RZ ;  /* 0xd2511f532b2a7825 */ /* 0x000fca00078e00ff */
[----:B------:R-:W-:Y:S01]  /*2c5b0*/  LOP3.LUT R41, R38, R156, R43, 0x96, !PT ;  /* 0x0000009c26297212 */ /* 0x000fe200078e962b */
[----:B------:R-:W-:-:S05]  /*2c5c0*/  IMAD.WIDE.U32 R38, R39, -0x2daee0ad, RZ ;  /* 0xd2511f5327267825 */ /* 0x000fca00078e00ff */
[----:B------:R-:W-:Y:S01]  /*2c5d0*/  LOP3.LUT R158, R40, R42, R39, 0x96, !PT ;  /* 0x0000002a289e7212 */ /* 0x000fe200078e9627 */
[----:B------:R-:W-:Y:S01]  /*2c5e0*/  IMAD.WIDE.U32 R40, R41, -0x326172a9, RZ ;  /* 0xcd9e8d5729287825 */ /* 0x000fe200078e00ff */
[----:B------:R-:W-:-:S04]  /*2c5f0*/  MOV R152, R38 ;  /* 0x0000002600987202 */ /* 0x000fc80000000f00 */
[----:B------:R-:W-:Y:S02]  /*2c600*/  LOP3.LUT R157, R36, UR15, R41, 0x96, !PT ;  /* 0x0000000f249d7c12 */ /* 0x000fe4000f8e9629 */
[----:B------:R-:W-:-:S07]  /*2c610*/  MOV R156, R40 ;  /* 0x00000028009c7202 */ /* 0x000fce0000000f00 */
.L_x_5122:
[----:B------:R-:W-:Y:S05]  /*2c620*/  BSYNC.RECONVERGENT B0 ;  /* 0x0000000000007941 */ /* 0x000fea0003800200 */
.L_x_5121:
[----:B------:R-:W-:Y:S02]  /*2c630*/  I2FP.F32.U32 R35, R161 ;  /* 0x000000a100237245 */ /* 0x000fe40000201000 */
[----:B------:R-:W-:Y:S02]  /*2c640*/  SHF.L.U32 R165, R165, 0x10, RZ ;  /* 0x00000010a5a57819 */ /* 0x000fe400000006ff */
[----:B------:R-:W-:Y:S01]  /*2c650*/  PRMT R40, R51, 0x7632, R40 ;  /* 0x0000763233287816 */ /* 0x000fe20000000028 */
[----:B------:R-:W-:Y:S01]  /*2c660*/  FFMA.FTZ R35, R35, R204, 1.1641532182693481445e-10 ;  /* 0x2f00000023237423 */ /* 0x000fe200000100cc */
[----:B------:R-:W-:Y:S01]  /*2c670*/  F2FP.BF16.F32.PACK_AB R38, R163, R166 ;  /* 0x000000a6a326723e */ /* 0x000fe200000010ff */
[----:B------:R-:W-:Y:S01]  /*2c680*/  FMUL.FTZ R165, R165, R34 ;  /* 0x00000022a5a57220 */ /* 0x000fe20000410000 */
[----:B------:R-:W-:Y:S01]  /*2c690*/  SHF.L.U32 R34, R236, 0x10, RZ ;  /* 0x00000010ec227819 */ /* 0x000fe200000006ff */
[----:B------:R-:W-:Y:S01]  /*2c6a0*/  IMAD.U32 R40, R40, 0x10000, RZ ;  /* 0x0001000028287824 */ /* 0x000fe200078e00ff */
[----:B------:R-:W-:Y:S01]  /*2c6b0*/  FSETP.GTU.FTZ.AND P6, PT, R35, R47, PT ;  /* 0x0000002f2300720b */ /* 0x000fe20003fdc000 */
[----:B------:R-:W-:Y:S01]  /*2c6c0*/  FMUL.FTZ R165, R165, R46 ;  /* 0x0000002ea5a57220 */ /* 0x000fe20000410000 */
[----:B------:R-:W-:-:S02]  /*2c6d0*/  F2FP.BF16.F32.PACK_AB R37, R155, R162 ;  /* 0x000000a29b25723e */ /* 0x000fc400000010ff */
[----:B------:R-:W-:Y:S02]  /*2c6e0*/  F2FP.BF16.F32.PACK_AB R36, R154, R167 ;  /* 0x000000a79a24723e */ /* 0x000fe400000010ff */
[----:B------:R-:W-:Y:S02]  /*2c6f0*/  FSEL R165, R165, RZ, !P6 ;  /* 0x000000ffa5a57208 */ /* 0x000fe40007000000 */
[----:B------:R-:W-:-:S03]  /*2c700*/  PLOP3.LUT P6, PT, P6, PT, PT, 0x8, 0x80 ;  /* 0x000000000080781c */ /* 0x000fc600037ce170 */
[----:B------:R-:W-:-:S05]  /*2c710*/  FFMA.FTZ R40, R165, R34, R40 ;  /* 0x00000022a5287223 */ /* 0x000fca0000010028 */
[----:B------:R-:W-:Y:S01]  /*2c720*/  F2FP.BF16.F32.PACK_AB R39, R40, R164 ;  /* 0x000000a42827723e */ /* 0x000fe200000010ff */
[----:B------:R-:W-:Y:S06]  /*2c730*/  BRA `(.L_x_5126) ;  /* 0x0000002c003c7947 */ /* 0x000fec0003800000 */
.L_x_5085:
        /* <DEDUP_REMOVED lines=16> */
.L_x_5129:
        /* <DEDUP_REMOVED lines=13> */
.L_x_5131:
[----:B------:R-:W-:Y:S05]  /*2c910*/  BSYNC.RECONVERGENT B1 ;  /* 0x0000000000017941 */ /* 0x000fea0003800200 */
.L_x_5130:
        /* <DEDUP_REMOVED lines=42> */
[----:B------:R-:W-:Y:S01]  /*2cbc0*/  LOP3.LUT R156, R39, R156, R161, 0x96, !PT ;  /* 0x0000009c279c7212 */ /* 0x000fe200078e96a1 */
[----:B------:R-:W-:-:S04]  /*2cbd0*/  IMAD.MOV.U32 R161, RZ, RZ, RZ ;  /* 0x000000ffffa17224 */ /* 0x000fc800078e00ff */
[----:B------:R-:W-:-:S04]  /*2cbe0*/  IMAD.WIDE.U32 R156, R156, -0x2daee0ad, RZ ;  /* 0xd2511f539c9c7825 */ /* 0x000fc800078e00ff */
[----:B------:R-:W-:Y:S01]  /*2cbf0*/  IMAD.MOV.U32 R152, RZ, RZ, R156 ;  /* 0x000000ffff987224 */ /* 0x000fe200078e009c */
[----:B------:R-:W-:Y:S01]  /*2cc00*/  LOP3.LUT R158, R40, R158, R157, 0x96, !PT ;  /* 0x0000009e289e7212 */ /* 0x000fe200078e969d */
[----:B------:R-:W-:-:S05]  /*2cc10*/  IMAD.WIDE.U32 R156, R155, -0x326172a9, RZ ;  /* 0xcd9e8d579b9c7825 */ /* 0x000fca00078e00ff */
[----:B------:R-:W-:-:S07]  /*2cc20*/  LOP3.LUT R157, R160, UR15, R157, 0x96, !PT ;  /* 0x0000000fa09d7c12 */ /* 0x000fce000f8e969d */
.L_x_5128:
[----:B------:R-:W-:Y:S05]  /*2cc30*/  BSYNC.RECONVERGENT B0 ;  /* 0x0000000000007941 */ /* 0x000fea0003800200 */
.L_x_5127:
[----:B------:R-:W-:Y:S01]  /*2cc40*/  I2FP.F32.U32 R154, R159 ;  /* 0x0000009f009a7245 */ /* 0x000fe20000201000 */
[----:B------:R-:W-:Y:S01]  /*2cc50*/  BSSY.RECONVERGENT B0, `(.L_x_5132) ;  /* 0x0000059000007945 */ /* 0x000fe20003800200 */
[----:B------:R-:W-:Y:S01]  /*2cc60*/  ISETP.NE.AND P1, PT, R161, 0x1, PT ;  /* 0x00000001a100780c */ /* 0x000fe20003f25270 */
[----:B------:R-:W-:Y:S01]  /*2cc70*/  HFMA2 R159, -RZ, RZ, 0, 1.1920928955078125e-07 ;  /* 0x00000002ff9f7431 */ /* 0x000fe200000001ff */
[----:B------:R-:W-:Y:S01]  /*2cc80*/  LOP3.LUT R16, R16, 0xfffffffd, RZ, 0xc0, !PT ;  /* 0xfffffffd10107812 */ /* 0x000fe200078ec0ff */
[----:B------:R-:W-:Y:S01]  /*2cc90*/  FFMA.FTZ R154, R154, R204, 1.1641532182693481445e-10 ;  /* 0x2f0000009a9a7423 */ /* 0x000fe200000100cc */
[----:B-----5:R-:W-:Y:S01]  /*2cca0*/  PRMT R160, R112, 0x7632, R160 ;  /* 0x0000763270a07816 */ /* 0x020fe200000000a0 */
[----:B------:R-:W-:-:S03]  /*2ccb0*/  IMAD.MOV.U32 R155, RZ, RZ, R156 ;  /* 0x000000ffff9b7224 */ /* 0x000fc600078e009c */
[----:B------:R-:W-:Y:S02]  /*2ccc0*/  FSETP.GTU.FTZ.AND P0, PT, R154, R47, PT ;  /* 0x0000002f9a00720b */ /* 0x000fe40003f1c000 */
[----:B------:R-:W-:-:S05]  /*2ccd0*/  SHF.L.U32 R154, R112, 0x10, RZ ;  /* 0x00000010709a7819 */ /* 0x000fca00000006ff */
[----:B------:R-:W-:-:S04]  /*2cce0*/  FMUL.FTZ R154, R154, R34 ;  /* 0x000000229a9a7220 */ /* 0x000fc80000410000 */
[----:B------:R-:W-:-:S05]  /*2ccf0*/  FMUL.FTZ R154, R154, R46 ;  /* 0x0000002e9a9a7220 */ /* 0x000fca0000410000 */
[----:B------:R-:W-:Y:S01]  /*2cd00*/  FSEL R167, R154, RZ, !P0 ;  /* 0x000000ff9aa77208 */ /* 0x000fe20004000000 */
[----:B------:R-:W-:Y:S01]  /*2cd10*/  IMAD.U32 R154, R52, 0x10000, RZ ;  /* 0x00010000349a7824 */ /* 0x000fe200078e00ff */
        /* <DEDUP_REMOVED lines=13> */
.L_x_5134:
        /* <DEDUP_REMOVED lines=13> */
.L_x_5136:
[----:B------:R-:W-:Y:S05]  /*2cec0*/  BSYNC.RECONVERGENT B1 ;  /* 0x0000000000017941 */ /* 0x000fea0003800200 */
.L_x_5135:
        /* <DEDUP_REMOVED lines=47> */
[----:B------:R-:W-:Y:S01]  /*2d1c0*/  HFMA2 R159, -RZ, RZ, 0, 0 ;  /* 0x00000000ff9f7431 */ /* 0x000fe200000001ff */
[----:B------:R-:W-:-:S07]  /*2d1d0*/  LOP3.LUT R157, R154, UR15, R157, 0x96, !PT ;  /* 0x0000000f9a9d7c12 */ /* 0x000fce000f8e969d */
.L_x_5133:
[----:B------:R-:W-:Y:S05]  /*2d1e0*/  BSYNC.RECONVERGENT B0 ;  /* 0x0000000000007941 */ /* 0x000fea0003800200 */
.L_x_5132:
[----:B------:R-:W-:Y:S01]  /*2d1f0*/  I2FP.F32.U32 R154, R155 ;  /* 0x0000009b009a7245 */ /* 0x000fe20000201000 */
[----:B------:R-:W-:Y:S01]  /*2d200*/  IMAD.U32 R160, R160, 0x10000, RZ ;  /* 0x00010000a0a07824 */ /* 0x000fe200078e00ff */
[----:B------:R-:W-:Y:S01]  /*2d210*/  ISETP.NE.AND P1, PT, R159, 0x1, PT ;  /* 0x000000019f00780c */ /* 0x000fe20003f25270 */
[----:B------:R-:W-:Y:S01]  /*2d220*/  BSSY.RECONVERGENT B0, `(.L_x_5137) ;  /* 0x0000054000007945 */ /* 0x000fe20003800200 */
[----:B------:R-:W-:Y:S01]  /*2d230*/  SHF.L.U32 R155, R233, 0x10, RZ ;  /* 0x00000010e99b7819 */ /* 0x000fe200000006ff */
[----:B------:R-:W-:Y:S01]  /*2d240*/  FFMA.FTZ R154, R154, R204, 1.1641532182693481445e-10 ;  /* 0x2f0000009a9a7423 */ /* 0x000fe200000100cc */
[----:B------:R-:W-:-:S04]  /*2d250*/  FMUL.FTZ R160, R160, R34 ;  /* 0x00000022a0a07220 */ /* 0x000fc80000410000 */
[----:B------:R-:W-:Y:S01]  /*2d260*/  FSETP.GTU.FTZ.AND P0, PT, R154, R47, PT ;  /* 0x0000002f9a00720b */ /* 0x000fe20003f1c000 */
[----:B------:R-:W-:Y:S01]  /*2d270*/  FMUL.FTZ R154, R160, R46 ;  /* 0x0000002ea09a7220 */ /* 0x000fe20000410000 */
[----:B------:R-:W-:-:S04]  /*2d280*/  IMAD.MOV.U32 R160, RZ, RZ, 0x2 ;  /* 0x00000002ffa07424 */ /* 0x000fc800078e00ff */
        /* <DEDUP_REMOVED lines=13> */
.L_x_5139:
        /* <DEDUP_REMOVED lines=13> */
.L_x_5141:
[----:B------:R-:W-:Y:S05]  /*2d430*/  BSYNC.RECONVERGENT B1 ;  /* 0x0000000000017941 */ /* 0x000fea0003800200 */
.L_x_5140:
        /* <DEDUP_REMOVED lines=50> */
.L_x_5138:
[----:B------:R-:W-:Y:S05]  /*2d760*/  BSYNC.RECONVERGENT B0 ;  /* 0x0000000000007941 */ /* 0x000fea0003800200 */
.L_x_5137:
[----:B------:R-:W-:Y:S01]  /*2d770*/  I2FP.F32.U32 R155, R155 ;  /* 0x0000009b009b7245 */ /* 0x000fe20000201000 */
[----:B------:R-:W-:Y:S01]  /*2d780*/  BSSY.RECONVERGENT B0, `(.L_x_5142) ;  /* 0x0000058000007945 */ /* 0x000fe20003800200 */
[----:B------:R-:W-:Y:S01]  /*2d790*/  ISETP.NE.AND P2, PT, R160, 0x1, PT ;  /* 0x00000001a000780c */ /* 0x000fe20003f45270 */
[----:B------:R-:W-:Y:S02]  /*2d7a0*/  HFMA2 R161, -RZ, RZ, 0, 1.1920928955078125e-07 ;  /* 0x00000002ffa17431 */ /* 0x000fe400000001ff */
        /* <DEDUP_REMOVED lines=10> */
[----:B------:R-:W-:-:S04]  /*2d850*/  PRMT R155, R113, 0x7632, R155 ;  /* 0x00007632719b7816 */ /* 0x000fc8000000009b */
        /* <DEDUP_REMOVED lines=10> */
.L_x_5144:
        /* <DEDUP_REMOVED lines=13> */
.L_x_5146:
[----:B------:R-:W-:Y:S05]  /*2d9d0*/  BSYNC.RECONVERGENT B1 ;  /* 0x0000000000017941 */ /* 0x000fea0003800200 */
.L_x_5145:
        /* <DEDUP_REMOVED lines=50> */
.L_x_5143:
[----:B------:R-:W-:Y:S05]  /*2dd00*/  BSYNC.RECONVERGENT B0 ;  /* 0x0000000000007941 */ /* 0x000fea0003800200 */
.L_x_5142:
        /* <DEDUP_REMOVED lines=23> */
.L_x_5149:
        /* <DEDUP_REMOVED lines=13> */
.L_x_5151:
[----:B------:R-:W-:Y:S05]  /*2df50*/  BSYNC.RECONVERGENT B1 ;  /* 0x0000000000017941 */ /* 0x000fea0003800200 */
.L_x_5150:
        /* <DEDUP_REMOVED lines=49> */
.L_x_5148:
[----:B------:R-:W-:Y:S05]  /*2e270*/  BSYNC.RECONVERGENT B0 ;  /* 0x0000000000007941 */ /* 0x000fea0003800200 */
.L_x_5147:
[----:B------:R-:W-:Y:S01]  /*2e280*/  I2FP.F32.U32 R159, R159 ;  /* 0x0000009f009f7245 */ /* 0x000fe20000201000 */
[----:B------:R-:W-:Y:S01]  /*2e290*/  BSSY.RECONVERGENT B0, `(.L_x_5152) ;  /* 0x0000057000007945 */ /* 0x000fe20003800200 */
[----:B------:R-:W-:Y:S01]  /*2e2a0*/  ISETP.NE.AND P4, PT, R160, 0x1, PT ;  /* 0x00000001a000780c */ /* 0x000fe20003f85270 */
[----:B------:R-:W-:Y:S01]  /*2e2b0*/  HFMA2 R161, -RZ, RZ, 0, 1.1920928955078125e-07 ;  /* 0x00000002ffa17431 */ /* 0x000fe200000001ff */
        /* <DEDUP_REMOVED lines=21> */
.L_x_5154:
        /* <DEDUP_REMOVED lines=13> */
.L_x_5156:
[----:B------:R-:W-:Y:S05]  /*2e4e0*/  BSYNC.RECONVERGENT B1 ;  /* 0x0000000000017941 */ /* 0x000fea0003800200 */
.L_x_5155:
        /* <DEDUP_REMOVED lines=43> */
[----:B------:R-:W-:-:S04]  /*2e7a0*/  HFMA2 R161, -RZ, RZ, 0, 0 ;  /* 0x00000000ffa17431 */ /* 0x000fc800000001ff */
[----:B------:R-:W-:-:S04]  /*2e7b0*/  IMAD.WIDE.U32 R156, R156, -0x2daee0ad, RZ ;  /* 0xd2511f539c9c7825 */ /* 0x000fc800078e00ff */
[----:B------:R-:W-:Y:S01]  /*2e7c0*/  IMAD.MOV.U32 R152, RZ, RZ, R156 ;  /* 0x000000ffff987224 */ /* 0x000fe200078e009c */
[----:B------:R-:W-:Y:S01]  /*2e7d0*/  LOP3.LUT R158, R40, R158, R157, 0x96, !PT ;  /* 0x0000009e289e7212 */ /* 0x000fe200078e969d */
[----:B------:R-:W-:-:S05]  /*2e7e0*/  IMAD.WIDE.U32 R156, R164, -0x326172a9, RZ ;  /* 0xcd9e8d57a49c7825 */ /* 0x000fca00078e00ff */
[----:B------:R-:W-:-:S07]  /*2e7f0*/  LOP3.LUT R157, R160, UR15, R157, 0x96, !PT ;  /* 0x0000000fa09d7c12 */ /* 0x000fce000f8e969d */
.L_x_5153:
[----:B------:R-:W-:Y:S05]  /*2e800*/  BSYNC.RECONVERGENT B0 ;  /* 0x0000000000007941 */ /* 0x000fea0003800200 */
.L_x_5152:
        /* <DEDUP_REMOVED lines=23> */
.L_x_5159:
        /* <DEDUP_REMOVED lines=13> */
.L_x_5161:
[----:B------:R-:W-:Y:S05]  /*2ea50*/  BSYNC.RECONVERGENT B1 ;  /* 0x0000000000017941 */ /* 0x000fea0003800200 */
.L_x_5160:
        /* <DEDUP_REMOVED lines=49> */
.L_x_5158:
[----:B------:R-:W-:Y:S05]  /*2ed70*/  BSYNC.RECONVERGENT B0 ;  /* 0x0000000000007941 */ /* 0x000fea0003800200 */
.L_x_5157:
        /* <DEDUP_REMOVED lines=25> */
.L_x_5164:
        /* <DEDUP_REMOVED lines=16> */
.L_x_5166:
[----:B------:R-:W-:Y:S05]  /*2f010*/  BSYNC.RECONVERGENT B1 ;  /* 0x0000000000017941 */ /* 0x000fea0003800200 */
.L_x_5165:
        /* <DEDUP_REMOVED lines=30> */
[----:B------:R-:W-:Y:S01]  /*2f200*/  HFMA2 R159, -RZ, RZ, 0, 0 ;  /* 0x00000000ff9f7431 */ /* 0x000fe200000001ff */
[----:B------:R-:W-:Y:S01]  /*2f210*/  LOP3.LUT R157, R42, R158, R161, 0x96, !PT ;  /* 0x0000009e2a9d7212 */ /* 0x000fe200078e96a1 */
[----:B------:R-:W-:Y:S01]  /*2f220*/  IMAD.WIDE.U32 R42, R43, -0x2daee0ad, RZ ;  /* 0xd2511f532b2a7825 */ /* 0x000fe200078e00ff */
[----:B------:R-:W-:-:S04]  /*2f230*/  MOV R161, R152 ;  /* 0x0000009800a17202 */ /* 0x000fc80000000f00 */
        /* <DEDUP_REMOVED lines=10> */
[----:B------:R-:W-:-:S04]  /*2f2e0*/  IMAD.WIDE.U32 R38, R39, -0x2daee0ad, RZ ;  /* 0xd2511f5327267825 */ /* 0x000fc800078e00ff */
[----:B------:R-:W-:Y:S01]  /*2f2f0*/  IMAD.MOV.U32 R152, RZ, RZ, R38 ;  /* 0x000000ffff987224 */ /* 0x000fe200078e0026 */
[----:B------:R-:W-:Y:S01]  /*2f300*/  LOP3.LUT R158, R40, R42, R39, 0x96, !PT ;  /* 0x0000002a289e7212 */ /* 0x000fe200078e9627 */
[----:B------:R-:W-:-:S04]  /*2f310*/  IMAD.WIDE.U32 R40, R41, -0x326172a9, RZ ;  /* 0xcd9e8d5729287825 */ /* 0x000fc800078e00ff */
[----:B------:R-:W-:Y:S01]  /*2f320*/  IMAD.MOV.U32 R156, RZ, RZ, R40 ;  /* 0x000000ffff9c7224 */ /* 0x000fe200078e0028 */
[----:B------:R-:W-:-:S07]  /*2f330*/  LOP3.LUT R157, R36, UR15, R41, 0x96, !PT ;  /* 0x0000000f249d7c12 */ /* 0x000fce000f8e9629 */
.L_x_5163:
[----:B------:R-:W-:Y:S05]  /*2f340*/  BSYNC.RECONVERGENT B0 ;  /* 0x0000000000007941 */ /* 0x000fea0003800200 */
.L_x_5162:
        /* <DEDUP_REMOVED lines=14> */
.L_x_5126:
[----:B------:R-:W0:Y:S01]  /*2f430*/  LDC.64 R34, c[0x0][0x3a8] ;  /* 0x0000ea00ff227b82 */ /* 0x000e220000000a00 */
[----:B------:R-:W1:Y:S01]  /*2f440*/  S2R R41, SR_TID.X ;  /* 0x0000000000297919 */ /* 0x000e620000002100 */
[----:B------:R-:W-:-:S06]  /*2f450*/  UMOV UR15, 0xffffffff ;  /* 0xffffffff000f7882 */ /* 0x000fcc0000000000 */
[----:B------:R-:W2:Y:S01]  /*2f460*/  LDC.64 R42, c[0x0][0x3b0] ;  /* 0x0000ec00ff2a7b82 */ /* 0x000ea20000000a00 */
        /* <DEDUP_REMOVED lines=14> */
[----:B-1----:R-:W-:Y:S02]  /*2f550*/  LOP3.LUT P5, RZ, R41, 0x1f, RZ, 0xc0, !PT ;  /* 0x0000001f29ff7812 */ /* 0x002fe400078ac0ff */
[----:B------:R-:W-:Y:S01]  /*2f560*/  LOP3.LUT R34, R34, R36, RZ, 0xfc, !PT ;  /* 0x0000002422227212 */ /* 0x000fe200078efcff */
[----:B--2---:R-:W-:-:S05]  /*2f570*/  IMAD.WIDE.U32 R36, R153, 0x8, R42 ;  /* 0x0000000899247825 */ /* 0x004fca00078e002a */
[----:B------:R0:W-:Y:S02]  /*2f580*/  STG.E.64 desc[UR6][R36.64], R34 ;  /* 0x0000002224007986 */ /* 0x0001e4000c101b06 */
[----:B0-----:R-:W-:-:S04]  /*2f590*/  FADD.FTZ R34, RZ, R26 ;  /* 0x0000001aff227221 */ /* 0x001fc80000010000 */
        /* <DEDUP_REMOVED lines=76> */
[C---:B------:R-:W-:Y:S01]  /*2fa60*/  FADD.FTZ R35, -R39.reuse, R26 ;  /* 0x0000001a27237221 */ /* 0x040fe20000010100 */
[C---:B------:R-:W-:Y:S01]  /*2fa70*/  FADD.FTZ R36, -R39.reuse, R27 ;  /* 0x0000001b27247221 */ /* 0x040fe20000010100 */
[----:B------:R-:W-:Y:S02]  /*2fa80*/  FADD.FTZ R38, -R39, R40 ;  /* 0x0000002827267221 */ /* 0x000fe40000010100 */
        /* <DEDUP_REMOVED lines=134> */
.L_x_5180:
[----:B------:R-:W2:Y:S01]  /*302f0*/  LDL R41, [R1+0x4] ;  /* 0x0000040001297983 */ /* 0x000ea20000100800 */
[----:B-1----:R-:W-:-:S03]  /*30300*/  FADD.FTZ R35, R38, R35 ;  /* 0x0000002326237221 */ /* 0x002fc60000010000 */
[----:B------:R-:W3:Y:S01]  /*30310*/  LDL R46, [R1] ;  /* 0x00000000012e7983 */ /* 0x000ee20000100800 */
[----:B------:R-:W-:Y:S01]  /*30320*/  FFMA.FTZ R35, R35, R34, UR14 ;  /* 0x0000000e23237e23 */ /* 0x000fe20008010022 */
[----:B------:R-:W-:Y:S01]  /*30330*/  FMUL.FTZ R34, R39, R39 ;  /* 0x0000002727227220 */ /* 0x000fe20000410000 */
[----:B------:R-:W-:Y:S01]  /*30340*/  ISETP.NE.AND P0, PT, RZ, UR13, PT ;  /* 0x0000000dff007c0c */ /* 0x000fe2000bf05270 */
[----:B------:R-:W4:Y:S03]  /*30350*/  LDL R44, [R1+0xc] ;  /* 0x00000c00012c7983 */ /* 0x000f260000100800 */
[----:B------:R-:W-:Y:S01]  /*30360*/  FSEL R34, R34, RZ, P0 ;  /* 0x000000ff22227208 */ /* 0x000fe20000000000 */
[----:B------:R-:W5:Y:S04]  /*30370*/  LDL R45, [R1+0x8] ;  /* 0x00000800012d7983 */ /* 0x000f680000100800 */
[----:B------:R-:W-:Y:S01]  /*30380*/  FADD.FTZ R34, R35, R34 ;  /* 0x0000002223227221 */ /* 0x000fe20000010000 */
[----:B------:R-:W-:Y:S01]  /*30390*/  SHF.L.U32 R37, R172, 0x10, RZ ;  /* 0x00000010ac257819 */ /* 0x000fe200000006ff */
[----:B------:R-:W5:Y:S04]  /*303a0*/  LDL R43, [R1+0x10] ;  /* 0x00001000012b7983 */ /* 0x000f680000100800 */
[----:B------:R-:W1:Y:S01]  /*303b0*/  MUFU.RSQ R34, R34 ;  /* 0x0000002200227308 */ /* 0x000e620000001400 */
[----:B------:R-:W-:Y:S01]  /*303c0*/  FSEL R35, R39, RZ, !P0 ;  /* 0x000000ff27237208 */ /* 0x000fe20004000000 */
[----:B------:R-:W5:Y:S04]  /*303d0*/  LDL R42, [R1+0x14] ;  /* 0x00001400012a7983 */ /* 0x000f680000100800 */
[----:B------:R-:W-:Y:S01]  /*303e0*/  FADD.FTZ R36, -R35, R26 ;  /* 0x0000001a23247221 */ /* 0x000fe20000010100 */
[----:B------:R-:W-:Y:S01]  /*303f0*/  IMAD.U32 R26, R200, 0x10000, RZ ;  /* 0x00010000c81a7824 */ /* 0x000fe200078e00ff */
[----:B------:R-:W5:Y:S02]  /*30400*/  LDL R47, [R1+0x40] ;  /* 0x00004000012f7983 */ /* 0x000f640000100800 */
[----:B-1----:R-:W-:-:S04]  /*30410*/  FMUL.FTZ R36, R34, R36 ;  /* 0x0000002422247220 */ /* 0x002fc80000410000 */
[----:B------:R-:W-:Y:S01]  /*30420*/  FFMA.FTZ R36, R36, R26, R37 ;  /* 0x0000001a24247223 */ /* 0x000fe20000010025 */
[----:B------:R-:W-:Y:S01]  /*30430*/  FADD.FTZ R37, -R35, R27 ;  /* 0x0000001b23257221 */ /* 0x000fe20000010100 */
[----:B------:R-:W-:Y:S01]  /*30440*/  SHF.L.U32 R27, R238, 0x10, RZ ;  /* 0x00000010ee1b7819 */ /* 0x000fe200000006ff */
[----:B------:R-:W-:Y:S02]  /*30450*/  IMAD.U32 R26, R237, 0x10000, RZ ;  /* 0x00010000ed1a7824 */ /* 0x000fe400078e00ff */
[----:B------:R-:W-:Y:S01]  /*30460*/  FMUL.FTZ R37, R34, R37 ;  /* 0x0000002522257220 */ /* 0x000fe20000410000 */
[----:B------:R-:W-:-:S03]  /*30470*/  FADD.FTZ R28, -R35, R28 ;  /* 0x0000001c231c7221 */ /* 0x000fc60000010100 */
[----:B------:R-:W-:Y:S01]  /*30480*/  FFMA.FTZ R37, R37, R26, R27 ;  /* 0x0000001a25257223 */ /* 0x000fe2000001001b */
[----:B------:R-:W-:Y:S01]  /*30490*/  SHF.L.U32 R27, R173, 0x10, RZ ;  /* 0x00000010ad1b7819 */ /* 0x000fe200000006ff */
[----:B------:R-:W-:Y:S01]  /*304a0*/  FMUL.FTZ R28, R34, R28 ;  /* 0x0000001c221c7220 */ /* 0x000fe20000410000 */
[----:B------:R-:W-:Y:S02]  /*304b0*/  IMAD.U32 R26, R201, 0x10000, RZ ;  /* 0x00010000c91a7824 */ /* 0x000fe400078e00ff */
[----:B------:R-:W-:Y:S02]  /*304c0*/  FADD.FTZ R29, -R35, R29 ;  /* 0x0000001d231d7221 */ /* 0x000fe40000010100 */
[----:B------:R-:W-:Y:S01]  /*304d0*/  FFMA.FTZ R28, R28, R26, R27 ;  /* 0x0000001a1c1c7223 */ /* 0x000fe2000001001b */
[----:B------:R-:W-:Y:S01]  /*304e0*/  SHF.L.U32 R27, R240, 0x10, RZ ;  /* 0x00000010f01b7819 */ /* 0x000fe200000006ff */
[----:B------:R-:W-:Y:S01]  /*304f0*/  FMUL.FTZ R29, R34, R29 ;  /* 0x0000001d221d7220 */ /* 0x000fe20000410000 */
[----:B------:R-:W-:-:S02]  /*30500*/  IMAD.U32 R26, R239, 0x10000, RZ ;  /* 0x00010000ef1a7824 */ /* 0x000fc400078e00ff */
[----:B------:R-:W-:Y:S02]  /*30510*/  FADD.FTZ R30, -R35, R30 ;  /* 0x0000001e231e7221 */ /* 0x000fe40000010100 */
[----:B------:R-:W-:Y:S01]  /*30520*/  FFMA.FTZ R29, R29, R26, R27 ;  /* 0x0000001a1d1d7223 */ /* 0x000fe2000001001b */
[----:B------:R-:W-:Y:S01]  /*30530*/  SHF.L.U32 R27, R174, 0x10, RZ ;  /* 0x00000010ae1b7819 */ /* 0x000fe200000006ff */
[----:B------:R-:W-:Y:S01]  /*30540*/  FMUL.FTZ R30, R34, R30 ;  /* 0x0000001e221e7220 */ /* 0x000fe20000410000 */
[----:B------:R-:W-:Y:S02]  /*30550*/  IMAD.U32 R26, R202, 0x10000, RZ ;  /* 0x00010000ca1a7824 */ /* 0x000fe400078e00ff */
[----:B0-----:R-:W-:Y:S02]  /*30560*/  FADD.FTZ R38, -R35, R31 ;  /* 0x0000001f23267221 */ /* 0x001fe40000010100 */
        /* <DEDUP_REMOVED lines=9> */
[----:B------:R-:W-:Y:S02]  /*30600*/  FADD.FTZ R32, -R35, R33 ;  /* 0x0000002123207221 */ /* 0x000fe40000010100 */
[----:B------:R-:W-:Y:S01]  /*30610*/  FFMA.FTZ R31, R31, R26, R27 ;  /* 0x0000001a1f1f7223 */ /* 0x000fe2000001001b */
[----:B------:R-:W-:Y:S01]  /*30620*/  IMAD.U32 R26, R243, 0x10000, RZ ;  /* 0x00010000f31a7824 */ /* 0x000fe200078e00ff */
[----:B------:R-:W-:Y:S01]  /*30630*/  SHF.L.U32 R27, R244, 0x10, RZ ;  /* 0x00000010f41b7819 */ /* 0x000fe200000006ff */
[----:B------:R-:W-:-:S04]  /*30640*/  FMUL.FTZ R32, R34, R32 ;  /* 0x0000002022207220 */ /* 0x000fc80000410000 */
[----:B------:R-:W-:Y:S02]  /*30650*/  FFMA.FTZ R32, R32, R26, R27 ;  /* 0x0000001a20207223 */ /* 0x000fe4000001001b */
[----:B------:R-:W0:Y:S03]  /*30660*/  @!P5 LDC.64 R26, c[0x0][0x3c0] ;  /* 0x0000f000ff1adb82 */ /* 0x000e260000000a00 */
[----:B------:R-:W-:-:S05]  /*30670*/  F2FP.BF16.F32.PACK_AB R31, R32, R31 ;  /* 0x0000001f201f723e */ /* 0x000fca00000010ff */
[----:B------:R-:W1:Y:S01]  /*30680*/  LDC.64 R32, c[0x0][0x428] ;  /* 0x00010a00ff207b82 */ /* 0x000e620000000a00 */
[----:B0-----:R-:W-:-:S05]  /*30690*/  @!P5 IMAD.WIDE R26, R2, 0x4, R26 ;  /* 0x00000004021ad825 */ /* 0x001fca00078e021a */
[----:B------:R0:W-:Y:S02]  /*306a0*/  @!P5 STG.E desc[UR6][R26.64], R39 ;  /* 0x000000271a00d986 */ /* 0x0001e4000c101906 */
[----:B0-----:R-:W0:Y:S01]  /*306b0*/  @!P5 LDC.64 R26, c[0x0][0x3c8] ;  /* 0x0000f200ff1adb82 */ /* 0x001e220000000a00 */
[----:B------:R-:W-:Y:S02]  /*306c0*/  F2FP.BF16.F32.PACK_AB R29, R29, R28 ;  /* 0x0000001c1d1d723e */ /* 0x000fe400000010ff */
[----:B------:R-:W-:Y:S02]  /*306d0*/  F2FP.BF16.F32.PACK_AB R30, R38, R30 ;  /* 0x0000001e261e723e */ /* 0x000fe400000010ff */
[----:B------:R-:W-:Y:S01]  /*306e0*/  F2FP.BF16.F32.PACK_AB R28, R37, R36 ;  /* 0x00000024251c723e */ /* 0x000fe200000010ff */
[C---:B------:R-:W-:Y:S01]  /*306f0*/  FADD.FTZ R21, -R35.reuse, R21 ;  /* 0x0000001523157221 */ /* 0x040fe20000010100 */
[----:B------:R-:W-:Y:S01]  /*30700*/  FADD.FTZ R37, -R35, R20 ;  /* 0x0000001423257221 */ /* 0x000fe20000010100 */
[----:B------:R-:W-:-:S02]  /*30710*/  IMAD.U32 R20, R247, 0x10000, RZ ;  /* 0x00010000f7147824 */ /* 0x000fc400078e00ff */
[----:B------:R-:W-:Y:S01]  /*30720*/  FMUL.FTZ R21, R34, R21 ;  /* 0x0000001522157220 */ /* 0x000fe20000410000 */
[----:B0-----:R-:W-:-:S05]  /*30730*/  @!P5 IMAD.WIDE R26, R2, 0x4, R26 ;  /* 0x00000004021ad825 */ /* 0x001fca00078e021a */
[----:B------:R1:W-:Y:S01]  /*30740*/  @!P5 STG.E desc[UR6][R26.64], R34 ;  /* 0x000000221a00d986 */ /* 0x0003e2000c101906 */
[----:B------:R-:W-:Y:S01]  /*30750*/  FADD.FTZ R23, -R35, R23 ;  /* 0x0000001723177221 */ /* 0x000fe20000010100 */
[----:B-1----:R-:W-:-:S05]  /*30760*/  IMAD.WIDE.U32 R26, R17, 0x10, R32 ;  /* 0x00000010111a7825 */ /* 0x002fca00078e0020 */
[----:B------:R0:W-:Y:S01]  /*30770*/  STG.E.128 desc[UR6][R26.64], R28 ;  /* 0x0000001c1a007986 */ /* 0x0001e2000c101d06 */
[----:B------:R-:W-:Y:S01]  /*30780*/  FMUL.FTZ R23, R34, R23 ;  /* 0x0000001722177220 */ /* 0x000fe20000410000 */
[C---:B------:R-:W-:Y:S01]  /*30790*/  FADD.FTZ R17, -R35.reuse, R18 ;  /* 0x0000001223117221 */ /* 0x040fe20000010100 */
[----:B------:R-:W-:Y:S02]  /*307a0*/  SHF.L.U32 R36, R176, 0x10, RZ ;  /* 0x00000010b0247819 */ /* 0x000fe400000006ff */
[----:B0-----:R-:W-:Y:S01]  /*307b0*/  SHF.L.U32 R26, R248, 0x10, RZ ;  /* 0x00000010f81a7819 */ /* 0x001fe200000006ff */
[----:B------:R-:W-:Y:S01]  /*307c0*/  FADD.FTZ R27, -R35, R22 ;  /* 0x00000016231b7221 */ /* 0x000fe20000010100 */
[----:B------:R-:W-:-:S03]  /*307d0*/  SHF.L.U32 R29, R178, 0x10, RZ ;  /* 0x00000010b21d7819 */ /* 0x000fc600000006ff */
[----:B------:R-:W-:Y:S01]  /*307e0*/  FFMA.FTZ R21, R21, R20, R26 ;  /* 0x0000001415157223 */ /* 0x000fe2000001001a */
[----:B------:R-:W-:Y:S01]  /*307f0*/  FMUL.FTZ R22, R34, R27 ;  /* 0x0000001b22167220 */ /* 0x000fe20000410000 */
[----:B------:R-:W-:Y:S01]  /*30800*/  IMAD.U32 R27, R198, 0x10000, RZ ;  /* 0x00010000c61b7824 */ /* 0x000fe200078e00ff */
[----:B------:R-:W-:Y:S01]  /*30810*/  SHF.L.U32 R26, R250, 0x10, RZ ;  /* 0x00000010fa1a7819 */ /* 0x000fe200000006ff */
[----:B------:R-:W-:Y:S02]  /*30820*/  IMAD.U32 R20, R249, 0x10000, RZ ;  /* 0x00010000f9147824 */ /* 0x000fe400078e00ff */
[----:B------:R-:W-:Y:S02]  /*30830*/  FFMA.FTZ R22, R22, R27, R29 ;  /* 0x0000001b16167223 */ /* 0x000fe4000001001d */
[----:B------:R-:W-:Y:S01]  /*30840*/  FFMA.FTZ R27, R23, R20, R26 ;  /* 0x00000014171b7223 */ /* 0x000fe2000001001a */
[----:B------:R-:W-:Y:S01]  /*30850*/  FADD.FTZ R23, -R35, R24 ;  /* 0x0000001823177221 */ /* 0x000fe20000010100 */
[----:B------:R-:W-:Y:S01]  /*30860*/  SHF.L.U32 R24, R179, 0x10, RZ ;  /* 0x00000010b3187819 */ /* 0x000fe200000006ff */
[----:B------:R-:W-:Y:S01]  /*30870*/  FMUL.FTZ R17, R34, R17 ;  /* 0x0000001122117220 */ /* 0x000fe20000410000 */
[----:B------:R-:W-:-:S02]  /*30880*/  IMAD.U32 R18, R196, 0x10000, RZ ;  /* 0x00010000c4127824 */ /* 0x000fc400078e00ff */
[C---:B------:R-:W-:Y:S01]  /*30890*/  FMUL.FTZ R23, R34.reuse, R23 ;  /* 0x0000001722177220 */ /* 0x040fe20000410000 */
[----:B------:R-:W-:Y:S02]  /*308a0*/  IMAD.U32 R20, R199, 0x10000, RZ ;  /* 0x00010000c7147824 */ /* 0x000fe400078e00ff */
[C---:B------:R-:W-:Y:S01]  /*308b0*/  FADD.FTZ R25, -R35.reuse, R25 ;  /* 0x0000001923197221 */ /* 0x040fe20000010100 */
[----:B------:R-:W-:Y:S01]  /*308c0*/  FADD.FTZ R19, -R35, R19 ;  /* 0x0000001323137221 */ /* 0x000fe20000010100 */
[----:B------:R-:W-:Y:S01]  /*308d0*/  FFMA.FTZ R17, R17, R18, R36 ;  /* 0x0000001211117223 */ /* 0x000fe20000010024 */
[----:B------:R-:W-:Y:S01]  /*308e0*/  FFMA.FTZ R23, R23, R20, R24 ;  /* 0x0000001417177223 */ /* 0x000fe20000010018 */
[C---:B------:R-:W-:Y:S01]  /*308f0*/  FMUL.FTZ R18, R34.reuse, R37 ;  /* 0x0000002522127220 */ /* 0x040fe20000410000 */
        /* <DEDUP_REMOVED lines=8> */
[----:B------:R-:W-:Y:S01]  /*30980*/  FFMA.FTZ R18, R18, R37, R39 ;  /* 0x0000002512127223 */ /* 0x000fe20000010027 */
[----:B------:R-:W-:Y:S01]  /*30990*/  FFMA.FTZ R20, R20, R25, R29 ;  /* 0x0000001914147223 */ /* 0x000fe2000001001d */
[----:B------:R-:W-:Y:S01]  /*309a0*/  FADD.FTZ R133, -R35, R133 ;  /* 0x0000008523857221 */ /* 0x000fe20000010100 */
[----:B------:R-:W-:Y:S01]  /*309b0*/  FFMA.FTZ R24, R19, R24, R26 ;  /* 0x0000001813187223 */ /* 0x000fe2000001001a */
[----:B------:R-:W-:Y:S01]  /*309c0*/  F2FP.BF16.F32.PACK_AB R22, R27, R22 ;  /* 0x000000161b16723e */ /* 0x000fe200000010ff */
[C---:B------:R-:W-:Y:S01]  /*309d0*/  FADD.FTZ R135, -R35.reuse, R135 ;  /* 0x0000008723877221 */ /* 0x040fe20000010100 */
[----:B------:R-:W-:Y:S01]  /*309e0*/  F2FP.BF16.F32.PACK_AB R23, R20, R23 ;  /* 0x000000171417723e */ /* 0x000fe200000010ff */
[----:B------:R-:W-:Y:S01]  /*309f0*/  FADD.FTZ R147, -R35, R147 ;  /* 0x0000009323937221 */ /* 0x000fe20000010100 */
[----:B------:R-:W-:Y:S01]  /*30a00*/  F2FP.BF16.F32.PACK_AB R21, R21, R18 ;  /* 0x000000121515723e */ /* 0x000fe200000010ff */
[----:B------:R-:W-:Y:S01]  /*30a10*/  IMAD.WIDE.U32 R18, R6, 0x10, R32 ;  /* 0x0000001006127825 */ /* 0x000fe200078e0020 */
[----:B------:R-:W-:-:S03]  /*30a20*/  F2FP.BF16.F32.PACK_AB R20, R24, R17 ;  /* 0x000000111814723e */ /* 0x000fc600000010ff */
[----:B------:R-:W-:Y:S01]  /*30a30*/  FADD.FTZ R145, -R35, R145 ;  /* 0x0000009123917221 */ /* 0x000fe20000010100 */
[----:B------:R-:W-:Y:S01]  /*30a40*/  PRMT R6, R171, 0x7632, R6 ;  /* 0x00007632ab067816 */ /* 0x000fe20000000006 */
[----:B------:R-:W-:Y:S01]  /*30a50*/  FADD.FTZ R151, -R35, R151 ;  /* 0x0000009723977221 */ /* 0x000fe20000010100 */
[----:B------:R-:W-:Y:S01]  /*30a60*/  PRMT R24, R99, 0x7632, R24 ;  /* 0x0000763263187816 */ /* 0x000fe20000000018 */
[----:B------:R-:W-:Y:S01]  /*30a70*/  FMUL.FTZ R133, R34, R133 ;  /* 0x0000008522857220 */ /* 0x000fe20000410000 */
[----:B------:R-:W-:Y:S01]  /*30a80*/  FADD.FTZ R149, -R35, R149 ;  /* 0x0000009523957221 */ /* 0x000fe20000010100 */
[----:B------:R-:W-:Y:S01]  /*30a90*/  IMAD.U32 R6, R6, 0x10000, RZ ;  /* 0x0001000006067824 */ /* 0x000fe200078e00ff */
[----:B------:R-:W-:Y:S01]  /*30aa0*/  SHF.L.U32 R24, R24, 0x10, RZ ;  /* 0x0000001018187819 */ /* 0x000fe200000006ff */
[----:B------:R0:W-:Y:S01]  /*30ab0*/  STG.E.128 desc[UR6][R18.64], R20 ;  /* 0x0000001412007986 */ /* 0x0001e2000c101d06 */
[----:B------:R-:W-:Y:S02]  /*30ac0*/  PRMT R17, R92, 0x7632, R17 ;  /* 0x000076325c117816 */ /* 0x000fe40000000011 */
[----:B------:R-:W-:Y:S01]  /*30ad0*/  PRMT R26, R109, 0x7632, R26 ;  /* 0x000076326d1a7816 */ /* 0x000fe2000000001a */
[C---:B------:R-:W-:Y:S01]  /*30ae0*/  FADD.FTZ R155, -R35.reuse, R155 ;  /* 0x0000009b239b7221 */ /* 0x040fe20000010100 */
[----:B------:R-:W-:Y:S01]  /*30af0*/  PRMT R28, R100, 0x7632, R28 ;  /* 0x00007632641c7816 */ /* 0x000fe2000000001c */
[----:B------:R-:W-:Y:S01]  /*30b00*/  FADD.FTZ R163, -R35, R163 ;  /* 0x000000a323a37221 */ /* 0x000fe20000010100 */
[----:B------:R-:W-:Y:S01]  /*30b10*/  PRMT R38, R103, 0x7632, R38 ;  /* 0x0000763267267816 */ /* 0x000fe20000000026 */
[C---:B------:R-:W-:Y:S01]  /*30b20*/  FADD.FTZ R9, -R35.reuse, R9 ;  /* 0x0000000923097221 */ /* 0x040fe20000010100 */
[----:B------:R-:W-:Y:S01]  /*30b30*/  FADD.FTZ R11, -R35, R11 ;  /* 0x0000000b230b7221 */ /* 0x000fe20000010100 */
[----:B------:R-:W5:Y:S01]  /*30b40*/  LDL R39, [R1+0x20] ;  /* 0x0000200001277983 */ /* 0x000f620000100800 */
[----:B0-----:R-:W-:Y:S01]  /*30b50*/  FFMA.FTZ R23, R133, R6, R24 ;  /* 0x0000000685177223 */ /* 0x001fe20000010018 */
[----:B------:R-:W-:Y:S01]  /*30b60*/  PRMT R6, R108, 0x7632, R6 ;  /* 0x000076326c067816 */ /* 0x000fe20000000006 */
[C---:B------:R-:W-:Y:S01]  /*30b70*/  FMUL.FTZ R25, R34.reuse, R147 ;  /* 0x0000009322197220 */ /* 0x040fe20000410000 */
[----:B------:R-:W-:Y:S01]  /*30b80*/  SHF.L.U32 R18, R17, 0x10, RZ ;  /* 0x0000001011127819 */ /* 0x000fe200000006ff */
[----:B------:R-:W-:Y:S01]  /*30b90*/  FMUL.FTZ R17, R34, R135 ;  /* 0x0000008722117220 */ /* 0x000fe20000410000 */
[----:B------:R-:W-:Y:S01]  /*30ba0*/  PRMT R21, R88, 0x7632, R21 ;  /* 0x0000763258157816 */ /* 0x000fe20000000015 */
[----:B------:R-:W-:-:S02]  /*30bb0*/  IMAD.U32 R6, R6, 0x10000, RZ ;  /* 0x0001000006067824 */ /* 0x000fc400078e00ff */
[----:B------:R-:W-:Y:S01]  /*30bc0*/  FADD.FTZ R19, -R35, R138 ;  /* 0x0000008a23137221 */ /* 0x000fe20000010100 */
[C---:B------:R-:W-:Y:S01]  /*30bd0*/  FMUL.FTZ R37, R34.reuse, R151 ;  /* 0x0000009722257220 */ /* 0x040fe20000410000 */
[----:B------:R-:W-:Y:S01]  /*30be0*/  FMUL.FTZ R30, R34, R149 ;  /* 0x00000095221e7220 */ /* 0x000fe20000410000 */
[----:B------:R-:W-:Y:S01]  /*30bf0*/  FFMA.FTZ R17, R17, R6, R18 ;  /* 0x0000000611117223 */ /* 0x000fe20000010012 */
[----:B------:R-:W-:Y:S01]  /*30c00*/  PRMT R6, R93, 0x7632, R6 ;  /* 0x000076325d067816 */ /* 0x000fe20000000006 */
[----:B------:R-:W-:Y:S02]  /*30c10*/  IMAD.U32 R26, R26, 0x10000, RZ ;  /* 0x000100001a1a7824 */ /* 0x000fe400078e00ff */
[----:B------:R-:W-:Y:S01]  /*30c20*/  FMUL.FTZ R19, R34, R19 ;  /* 0x0000001322137220 */ /* 0x000fe20000410000 */
[----:B------:R-:W5:Y:S01]  /*30c30*/  LDL R22, [R1+0x24] ;  /* 0x0000240001167983 */ /* 0x000f620000100800 */
[----:B------:R-:W-:Y:S02]  /*30c40*/  SHF.L.U32 R6, R6, 0x10, RZ ;  /* 0x0000001006067819 */ /* 0x000fe400000006ff */
[----:B------:R-:W-:-:S03]  /*30c50*/  PRMT R18, R94, 0x7632, R18 ;  /* 0x000076325e127816 */ /* 0x000fc60000000012 */
[--C-:B------:R-:W-:Y:S01]  /*30c60*/  FFMA.FTZ R26, R19, R26, R6.reuse ;  /* 0x0000001a131a7223 */ /* 0x100fe20000010006 */
[----:B------:R-:W-:Y:S01]  /*30c70*/  PRMT R6, R110, 0x7632, R6 ;  /* 0x000076326e067816 */ /* 0x000fe20000000006 */
[----:B------:R-:W-:Y:S01]  /*30c80*/  FADD.FTZ R19, -R35, R140 ;  /* 0x0000008c23137221 */ /* 0x000fe20000010100 */
[----:B------:R-:W-:-:S03]  /*30c90*/  SHF.L.U32 R18, R18, 0x10, RZ ;  /* 0x0000001012127819 */ /* 0x000fc600000006ff */
[----:B------:R-:W-:Y:S02]  /*30ca0*/  IMAD.U32 R6, R6, 0x10000, RZ ;  /* 0x0001000006067824 */ /* 0x000fe400078e00ff */
[----:B------:R-:W-:-:S04]  /*30cb0*/  FMUL.FTZ R19, R34, R19 ;  /* 0x0000001322137220 */ /* 0x000fc80000410000 */
[----:B------:R-:W-:Y:S01]  /*30cc0*/  FFMA.FTZ R27, R19, R6, R18 ;  /* 0x00000006131b7223 */ /* 0x000fe20000010012 */
[----:B------:R-:W-:Y:S01]  /*30cd0*/  PRMT R6, R111, 0x7632, R6 ;  /* 0x000076326f067816 */ /* 0x000fe20000000006 */
[----:B------:R-:W-:Y:S01]  /*30ce0*/  FADD.FTZ R19, -R35, R142 ;  /* 0x0000008e23137221 */ /* 0x000fe20000010100 */
[----:B------:R-:W-:-:S03]  /*30cf0*/  PRMT R18, R95, 0x7632, R18 ;  /* 0x000076325f127816 */ /* 0x000fc60000000012 */
[----:B------:R-:W-:Y:S01]  /*30d00*/  IMAD.U32 R6, R6, 0x10000, RZ ;  /* 0x0001000006067824 */ /* 0x000fe200078e00ff */
[----:B------:R-:W-:Y:S01]  /*30d10*/  SHF.L.U32 R18, R18, 0x10, RZ ;  /* 0x0000001012127819 */ /* 0x000fe200000006ff */
[----:B------:R-:W-:-:S04]  /*30d20*/  FMUL.FTZ R19, R34, R19 ;  /* 0x0000001322137220 */ /* 0x000fc80000410000 */
[----:B------:R-:W-:Y:S01]  /*30d30*/  FFMA.FTZ R31, R19, R6, R18 ;  /* 0x00000006131f7223 */ /* 0x000fe20000010012 */
[----:B------:R-:W-:Y:S02]  /*30d40*/  PRMT R6, R105, 0x7632, R6 ;  /* 0x0000763269067816 */ /* 0x000fe40000000006 */
[----:B------:R-:W-:Y:S02]  /*30d50*/  PRMT R18, R89, 0x7632, R18 ;  /* 0x0000763259127816 */ /* 0x000fe40000000012 */
[----:B------:R-:W-:Y:S01]  /*30d60*/  PRMT R19, R104, 0x7632, R19 ;  /* 0x0000763268137816 */ /* 0x000fe20000000013 */
[----:B------:R-:W-:Y:S01]  /*30d70*/  IMAD.U32 R6, R6, 0x10000, RZ ;  /* 0x0001000006067824 */ /* 0x000fe200078e00ff */
[----:B------:R-:W-:Y:S01]  /*30d80*/  SHF.L.U32 R18, R18, 0x10, RZ ;  /* 0x0000001012127819 */ /* 0x000fe200000006ff */
[----:B------:R-:W-:Y:S01]  /*30d90*/  FMUL.FTZ R24, R34, R145 ;  /* 0x0000009122187220 */ /* 0x000fe20000410000 */
[----:B------:R-:W-:Y:S01]  /*30da0*/  SHF.L.U32 R21, R21, 0x10, RZ ;  /* 0x0000001015157819 */ /* 0x000fe200000006ff */
[----:B------:R-:W-:-:S02]  /*30db0*/  IMAD.U32 R19, R19, 0x10000, RZ ;  /* 0x0001000013137824 */ /* 0x000fc400078e00ff */
[----:B------:R-:W-:Y:S01]  /*30dc0*/  FFMA.FTZ R25, R25, R6, R18 ;  /* 0x0000000619197223 */ /* 0x000fe20000010012 */
[----:B------:R-:W-:Y:S01]  /*30dd0*/  PRMT R6, R107, 0x7632, R6 ;  /* 0x000076326b067816 */ /* 0x000fe20000000006 */
[----:B------:R-:W-:Y:S01]  /*30de0*/  FFMA.FTZ R24, R24, R19, R21 ;  /* 0x0000001318187223 */ /* 0x000fe20000010015 */
[----:B------:R-:W-:Y:S02]  /*30df0*/  PRMT R18, R91, 0x7632, R18 ;  /* 0x000076325b127816 */ /* 0x000fe40000000012 */
[----:B------:R-:W-:Y:S02]  /*30e00*/  PRMT R19, R106, 0x7632, R19 ;  /* 0x000076326a137816 */ /* 0x000fe40000000013 */
[----:B------:R-:W-:Y:S01]  /*30e10*/  PRMT R21, R90, 0x7632, R21 ;  /* 0x000076325a157816 */ /* 0x000fe20000000015 */
[----:B------:R-:W-:Y:S01]  /*30e20*/  IMAD.U32 R6, R6, 0x10000, RZ ;  /* 0x0001000006067824 */ /* 0x000fe200078e00ff */
[----:B------:R-:W-:Y:S01]  /*30e30*/  SHF.L.U32 R18, R18, 0x10, RZ ;  /* 0x0000001012127819 */ /* 0x000fe200000006ff */
[----:B------:R-:W-:Y:S01]  /*30e40*/  IMAD.U32 R19, R19, 0x10000, RZ ;  /* 0x0001000013137824 */ /* 0x000fe200078e00ff */
[----:B------:R-:W-:-:S03]  /*30e50*/  SHF.L.U32 R21, R21, 0x10, RZ ;  /* 0x0000001015157819 */ /* 0x000fc600000006ff */
[----:B------:R-:W-:Y:S01]  /*30e60*/  FFMA.FTZ R37, R37, R6, R18 ;  /* 0x0000000625257223 */ /* 0x000fe20000010012 */
[----:B------:R-:W-:Y:S01]  /*30e70*/  PRMT R6, R84, 0x7632, R6 ;  /* 0x0000763254067816 */ /* 0x000fe20000000006 */
[----:B------:R-:W-:Y:S01]  /*30e80*/  FFMA.FTZ R30, R30, R19, R21 ;  /* 0x000000131e1e7223 */ /* 0x000fe20000010015 */
[----:B------:R-:W-:Y:S01]  /*30e90*/  FADD.FTZ R19, -R35, R154 ;  /* 0x0000009a23137221 */ /* 0x000fe20000010100 */
[----:B------:R-:W-:Y:S01]  /*30ea0*/  IMAD.U32 R28, R28, 0x10000, RZ ;  /* 0x000100001c1c7824 */ /* 0x000fe200078e00ff */
[----:B------:R-:W-:Y:S02]  /*30eb0*/  SHF.L.U32 R6, R6, 0x10, RZ ;  /* 0x0000001006067819 */ /* 0x000fe400000006ff */
[----:B------:R-:W-:Y:S01]  /*30ec0*/  FMUL.FTZ R19, R34, R19 ;  /* 0x0000001322137220 */ /* 0x000fe20000410000 */
[----:B------:R-:W-:-:S03]  /*30ed0*/  PRMT R18, R85, 0x7632, R18 ;  /* 0x0000763255127816 */ /* 0x000fc60000000012 */
[--C-:B------:R-:W-:Y:S01]  /*30ee0*/  FFMA.FTZ R28, R19, R28, R6.reuse ;  /* 0x0000001c131c7223 */ /* 0x100fe20000010006 */
        /* <DEDUP_REMOVED lines=8> */
[----:B------:R-:W-:Y:S01]  /*30f70*/  FMUL.FTZ R36, R34, R163 ;  /* 0x000000a322247220 */ /* 0x000fe20000410000 */
[----:B------:R-:W-:Y:S01]  /*30f80*/  FFMA.FTZ R29, R29, R6, R18 ;  /* 0x000000061d1d7223 */ /* 0x000fe20000010012 */
[----:B------:R-:W-:Y:S02]  /*30f90*/  PRMT R6, R87, 0x7632, R6 ;  /* 0x0000763257067816 */ /* 0x000fe40000000006 */
[----:B------:R-:W-:Y:S01]  /*30fa0*/  FFMA.FTZ R36, R36, R19, R21 ;  /* 0x0000001324247223 */ /* 0x000fe20000010015 */
[----:B------:R-:W-:Y:S01]  /*30fb0*/  FADD.FTZ R19, -R35, R40 ;  /* 0x0000002823137221 */ /* 0x000fe20000010100 */
[----:B------:R-:W-:Y:S01]  /*30fc0*/  SHF.L.U32 R6, R6, 0x10, RZ ;  /* 0x0000001006067819 */ /* 0x000fe200000006ff */
[----:B------:R-:W-:Y:S01]  /*30fd0*/  IMAD.U32 R38, R38, 0x10000, RZ ;  /* 0x0001000026267824 */ /* 0x000fe200078e00ff */
[----:B------:R-:W-:Y:S01]  /*30fe0*/  SHF.L.U32 R21, R180, 0x10, RZ ;  /* 0x00000010b4157819 */ /* 0x000fe200000006ff */
[C---:B------:R-:W-:Y:S01]  /*30ff0*/  FMUL.FTZ R19, R34.reuse, R19 ;  /* 0x0000001322137220 */ /* 0x040fe20000410000 */
[----:B------:R-:W-:Y:S01]  /*31000*/  SHF.L.U32 R18, R181, 0x10, RZ ;  /* 0x00000010b5127819 */ /* 0x000fe200000006ff */
[----:B------:R-:W-:Y:S01]  /*31010*/  FMUL.FTZ R11, R34, R11 ;  /* 0x0000000b220b7220 */ /* 0x000fe20000410000 */
[----:B------:R-:W5:Y:S01]  /*31020*/  LDL R40, [R1+0x28] ;  /* 0x0000280001287983 */ /* 0x000f620000100800 */
[----:B------:R-:W-:Y:S01]  /*31030*/  FFMA.FTZ R38, R19, R38, R6 ;  /* 0x0000002613267223 */ /* 0x000fe20000010006 */
[----:B------:R-:W-:-:S04]  /*31040*/  FADD.FTZ R19, -R35, R8 ;  /* 0x0000000823137221 */ /* 0x000fc80000010100 */
[----:B------:R-:W-:Y:S01]  /*31050*/  FMUL.FTZ R8, R34, R19 ;  /* 0x0000001322087220 */ /* 0x000fe20000410000 */
[----:B------:R-:W-:Y:S02]  /*31060*/  IMAD.U32 R19, R192, 0x10000, RZ ;  /* 0x00010000c0137824 */ /* 0x000fe400078e00ff */
[----:B------:R-:W-:Y:S01]  /*31070*/  FMUL.FTZ R6, R34, R9 ;  /* 0x0000000922067220 */ /* 0x000fe20000410000 */
[----:B---3--:R-:W-:Y:S02]  /*31080*/  IMAD.U32 R9, R46, 0x10000, RZ ;  /* 0x000100002e097824 */ /* 0x008fe400078e00ff */
[----:B------:R-:W-:Y:S01]  /*31090*/  FFMA.FTZ R8, R8, R19, R21 ;  /* 0x0000001308087223 */ /* 0x000fe20000010015 */
[----:B--2---:R-:W-:Y:S01]  /*310a0*/  SHF.L.U32 R19, R41, 0x10, RZ ;  /* 0x0000001029137819 */ /* 0x004fe200000006ff */
[----:B------:R-:W2:Y:S04]  /*310b0*/  LDL R21, [R1+0x1c] ;  /* 0x00001c0001157983 */ /* 0x000ea80000100800 */
[----:B------:R-:W-:Y:S01]  /*310c0*/  FFMA.FTZ R6, R6, R9, R19 ;  /* 0x0000000906067223 */ /* 0x000fe20000010013 */
[----:B------:R-:W3:Y:S01]  /*310d0*/  LDL R41, [R1+0x18] ;  /* 0x0000180001297983 */ /* 0x000ee20000100800 */
[----:B------:R-:W-:Y:S01]  /*310e0*/  FADD.FTZ R9, -R35, R10 ;  /* 0x0000000a23097221 */ /* 0x000fe20000010100 */
[----:B------:R-:W-:-:S02]  /*310f0*/  IMAD.U32 R10, R193, 0x10000, RZ ;  /* 0x00010000c10a7824 */ /* 0x000fc400078e00ff */
[----:B------:R-:W-:Y:S01]  /*31100*/  FADD.FTZ R13, -R35, R13 ;  /* 0x0000000d230d7221 */ /* 0x000fe20000010100 */
[----:B------:R-:W-:Y:S01]  /*31110*/  SHF.L.U32 R20, R183, 0x10, RZ ;  /* 0x00000010b7147819 */ /* 0x000fe200000006ff */
[----:B------:R-:W-:Y:S01]  /*31120*/  FMUL.FTZ R9, R34, R9 ;  /* 0x0000000922097220 */ /* 0x000fe20000410000 */
[C---:B------:R-:W-:Y:S01]  /*31130*/  FADD.FTZ R15, -R35.reuse, R15 ;  /* 0x0000000f230f7221 */ /* 0x040fe20000010100 */
[C---:B------:R-:W-:Y:S01]  /*31140*/  FADD.FTZ R117, -R35.reuse, R117 ;  /* 0x0000007523757221 */ /* 0x040fe20000010100 */
[----:B------:R-:W-:Y:S01]  /*31150*/  FADD.FTZ R119, -R35, R119 ;  /* 0x0000007723777221 */ /* 0x000fe20000010100 */
[----:B------:R-:W-:Y:S01]  /*31160*/  FFMA.FTZ R9, R9, R10, R18 ;  /* 0x0000000a09097223 */ /* 0x000fe20000010012 */
[----:B----4-:R-:W-:Y:S01]  /*31170*/  SHF.L.U32 R10, R44, 0x10, RZ ;  /* 0x000000102c0a7819 */ /* 0x010fe200000006ff */
[----:B-----5:R-:W-:Y:S01]  /*31180*/  IMAD.U32 R18, R45, 0x10000, RZ ;  /* 0x000100002d127824 */ /* 0x020fe200078e00ff */
[----:B------:R-:W-:Y:S01]  /*31190*/  SHF.L.U32 R19, R182, 0x10, RZ ;  /* 0x00000010b6137819 */ /* 0x000fe200000006ff */
[----:B------:R-:W4:Y:S02]  /*311a0*/  LDL R45, [R1+0x30] ;  /* 0x00003000012d7983 */ /* 0x000f240000100800 */
[----:B------:R-:W-:Y:S01]  /*311b0*/  FFMA.FTZ R18, R11, R18, R10 ;  /* 0x000000120b127223 */ /* 0x000fe2000001000a */
[----:B------:R-:W-:Y:S01]  /*311c0*/  FADD.FTZ R11, -R35, R12 ;  /* 0x0000000c230b7221 */ /* 0x000fe20000010100 */
[----:B------:R-:W5:Y:S03]  /*311d0*/  LDL R44, [R1+0x44] ;  /* 0x00004400012c7983 */ /* 0x000f660000100800 */
[----:B------:R-:W-:Y:S01]  /*311e0*/  FMUL.FTZ R10, R34, R11 ;  /* 0x0000000b220a7220 */ /* 0x000fe20000410000 */
[----:B------:R-:W-:-:S02]  /*311f0*/  IMAD.U32 R11, R194, 0x10000, RZ ;  /* 0x00010000c20b7824 */ /* 0x000fc400078e00ff */
[----:B------:R-:W-:Y:S01]  /*31200*/  FADD.FTZ R121, -R35, R121 ;  /* 0x0000007923797221 */ /* 0x000fe20000010100 */
[----:B------:R-:W5:Y:S01]  /*31210*/  LDL R46, [R1+0x50] ;  /* 0x00005000012e7983 */ /* 0x000f620000100800 */
[----:B------:R-:W-:-:S03]  /*31220*/  FFMA.FTZ R10, R10, R11, R19 ;  /* 0x0000000b0a0a7223 */ /* 0x000fc60000010013 */
[----:B------:R-:W4:Y:S01]  /*31230*/  LDL R19, [R1+0x2c] ;  /* 0x00002c0001137983 */ /* 0x000f220000100800 */
[----:B------:R-:W-:-:S03]  /*31240*/  IMAD.U32 R11, R43, 0x10000, RZ ;  /* 0x000100002b0b7824 */ /* 0x000fc600078e00ff */
[----:B------:R-:W5:Y:S01]  /*31250*/  LDL R43, [R1+0x38] ;  /* 0x00003800012b7983 */ /* 0x000f620000100800 */
[----:B------:R-:W-:Y:S01]  /*31260*/  FMUL.FTZ R12, R34, R13 ;  /* 0x0000000d220c7220 */ /* 0x000fe20000410000 */
[----:B------:R-:W-:Y:S02]  /*31270*/  SHF.L.U32 R13, R42, 0x10, RZ ;  /* 0x000000102a0d7819 */ /* 0x000fe400000006ff */
[----:B------:R-:W5:Y:S03]  /*31280*/  LDL R42, [R1+0x34] ;  /* 0x00003400012a7983 */ /* 0x000f660000100800 */
[----:B------:R-:W-:Y:S01]  /*31290*/  FFMA.FTZ R12, R12, R11, R13 ;  /* 0x0000000b0c0c7223 */ /* 0x000fe2000001000d */
[----:B------:R-:W-:Y:S01]  /*312a0*/  FADD.FTZ R11, -R35, R14 ;  /* 0x0000000e230b7221 */ /* 0x000fe20000010100 */
[----:B------:R-:W-:-:S03]  /*312b0*/  IMAD.U32 R14, R195, 0x10000, RZ ;  /* 0x00010000c30e7824 */ /* 0x000fc600078e00ff */
[C---:B------:R-:W-:Y:S01]  /*312c0*/  FMUL.FTZ R11, R34.reuse, R11 ;  /* 0x0000000b220b7220 */ /* 0x040fe20000410000 */
[----:B------:R-:W-:-:S03]  /*312d0*/  FMUL.FTZ R13, R34, R15 ;  /* 0x0000000f220d7220 */ /* 0x000fc60000410000 */
[----:B------:R-:W-:Y:S01]  /*312e0*/  FFMA.FTZ R11, R11, R14, R20 ;  /* 0x0000000e0b0b7223 */ /* 0x000fe20000010014 */
[----:B------:R-:W-:Y:S02]  /*312f0*/  FADD.FTZ R15, -R35, R118 ;  /* 0x00000076230f7221 */ /* 0x000fe40000010100 */
[----:B------:R-:W5:Y:S02]  /*31300*/  LDL R118, [R1+0x48] ;  /* 0x0000480001767983 */ /* 0x000f640000100800 */
[----:B------:R-:W-:Y:S01]  /*31310*/  FMUL.FTZ R15, R34, R15 ;  /* 0x0000000f220f7220 */ /* 0x000fe20000410000 */
[----:B------:R-:W-:Y:S02]  /*31320*/  SHF.L.U32 R22, R22, 0x10, RZ ;  /* 0x0000001016167819 */ /* 0x000fe400000006ff */
[----:B--2---:R-:W-:Y:S01]  /*31330*/  SHF.L.U32 R20, R21, 0x10, RZ ;  /* 0x0000001015147819 */ /* 0x004fe200000006ff */
[----:B---3--:R-:W-:Y:S02]  /*31340*/  IMAD.U32 R14, R41, 0x10000, RZ ;  /* 0x00010000290e7824 */ /* 0x008fe400078e00ff */
[----:B------:R-:W2:Y:S02]  /*31350*/  LDL R41, [R1+0x3c] ;  /* 0x00003c0001297983 */ /* 0x000ea40000100800 */
[----:B------:R-:W-:Y:S01]  /*31360*/  FFMA.FTZ R13, R13, R14, R20 ;  /* 0x0000000e0d0d7223 */ /* 0x000fe20000010014 */
[----:B------:R-:W-:Y:S01]  /*31370*/  SHF.L.U32 R14, R184, 0x10, RZ ;  /* 0x00000010b80e7819 */ /* 0x000fe200000006ff */
[----:B------:R-:W-:-:S02]  /*31380*/  IMAD.U32 R20, R188, 0x10000, RZ ;  /* 0x00010000bc147824 */ /* 0x000fc400078e00ff */
[C---:B------:R-:W-:Y:S02]  /*31390*/  FMUL.FTZ R21, R34.reuse, R117 ;  /* 0x0000007522157220 */ /* 0x040fe40000410000 */
[----:B------:R-:W3:Y:S01]  /*313a0*/  LDL R117, [R1+0x4c] ;  /* 0x00004c0001757983 */ /* 0x000ee20000100800 */
[----:B------:R-:W-:Y:S01]  /*313b0*/  FFMA.FTZ R20, R15, R20, R14 ;  /* 0x000000140f147223 */ /* 0x000fe2000001000e */
[----:B------:R-:W-:Y:S02]  /*313c0*/  IMAD.U32 R14, R39, 0x10000, RZ ;  /* 0x00010000270e7824 */ /* 0x000fe400078e00ff */
[----:B------:R-:W-:Y:S02]  /*313d0*/  FADD.FTZ R15, -R35, R120 ;  /* 0x00000078230f7221 */ /* 0x000fe40000010100 */
[----:B------:R-:W-:Y:S01]  /*313e0*/  FFMA.FTZ R21, R21, R14, R22 ;  /* 0x0000000e15157223 */ /* 0x000fe20000010016 */
[----:B------:R-:W-:Y:S01]  /*313f0*/  SHF.L.U32 R14, R185, 0x10, RZ ;  /* 0x00000010b90e7819 */ /* 0x000fe200000006ff */
[----:B------:R-:W-:Y:S01]  /*31400*/  FMUL.FTZ R15, R34, R15 ;  /* 0x0000000f220f7220 */ /* 0x000fe20000410000 */
[----:B------:R-:W-:-:S02]  /*31410*/  IMAD.U32 R22, R189, 0x10000, RZ ;  /* 0x00010000bd167824 */ /* 0x000fc400078e00ff */
[----:B------:R-:W-:Y:S02]  /*31420*/  FMUL.FTZ R39, R34, R119 ;  /* 0x0000007722277220 */ /* 0x000fe40000410000 */
[----:B------:R-:W-:Y:S01]  /*31430*/  FFMA.FTZ R22, R15, R22, R14 ;  /* 0x000000160f167223 */ /* 0x000fe2000001000e */
[----:B------:R-:W-:Y:S01]  /*31440*/  IMAD.U32 R14, R40, 0x10000, RZ ;  /* 0x00010000280e7824 */ /* 0x000fe200078e00ff */
[----:B----4-:R-:W-:Y:S01]  /*31450*/  SHF.L.U32 R40, R19, 0x10, RZ ;  /* 0x0000001013287819 */ /* 0x010fe200000006ff */
[----:B------:R-:W-:Y:S01]  /*31460*/  IMAD.U32 R15, R190, 0x10000, RZ ;  /* 0x00010000be0f7824 */ /* 0x000fe200078e00ff */
[----:B------:R-:W-:-:S03]  /*31470*/  SHF.L.U32 R19, R186, 0x10, RZ ;  /* 0x00000010ba137819 */ /* 0x000fc600000006ff */
[----:B------:R-:W-:Y:S01]  /*31480*/  FFMA.FTZ R39, R39, R14, R40 ;  /* 0x0000000e27277223 */ /* 0x000fe20000010028 */
[----:B------:R-:W-:-:S04]  /*31490*/  FMUL.FTZ R14, R34, R121 ;  /* 0x00000079220e7220 */ /* 0x000fc80000410000 */
[----:B------:R-:W-:Y:S01]  /*314a0*/  FFMA.FTZ R14, R14, R15, R19 ;  /* 0x0000000f0e0e7223 */ /* 0x000fe20000010013 */
[----:B------:R-:W-:Y:S01]  /*314b0*/  FADD.FTZ R15, -R35, R122 ;  /* 0x0000007a230f7221 */ /* 0x000fe20000010100 */
[----:B-----5:R-:W-:Y:S02]  /*314c0*/  IMAD.U32 R122, R43, 0x10000, RZ ;  /* 0x000100002b7a7824 */ /* 0x020fe400078e00ff */
[----:B------:R-:W4:Y:S01]  /*314d0*/  LDL R43, [R1+0x54] ;  /* 0x00005400012b7983 */ /* 0x000f220000100800 */
[----:B------:R-:W-:Y:S01]  /*314e0*/  SHF.L.U32 R42, R42, 0x10, RZ ;  /* 0x000000102a2a7819 */ /* 0x000fe200000006ff */
[C---:B------:R-:W-:Y:S01]  /*314f0*/  FMUL.FTZ R15, R34.reuse, R15 ;  /* 0x0000000f220f7220 */ /* 0x040fe20000410000 */
[----:B------:R-:W-:Y:S02]  /*31500*/  IMAD.U32 R40, R45, 0x10000, RZ ;  /* 0x000100002d287824 */ /* 0x000fe400078e00ff */
[----:B------:R-:W-:Y:S02]  /*31510*/  FADD.FTZ R123, -R35, R123 ;  /* 0x0000007b237b7221 */ /* 0x000fe40000010100 */
[----:B------:R-:W-:Y:S01]  /*31520*/  FFMA.FTZ R45, R15, R40, R42 ;  /* 0x000000280f2d7223 */ /* 0x000fe2000001002a */
[----:B------:R-:W-:Y:S01]  /*31530*/  SHF.L.U32 R42, R187, 0x10, RZ ;  /* 0x00000010bb2a7819 */ /* 0x000fe200000006ff */
[----:B------:R-:W-:Y:S01]  /*31540*/  FMUL.FTZ R15, R34, R123 ;  /* 0x0000007b220f7220 */ /* 0x000fe20000410000 */
[----:B------:R-:W-:-:S02]  /*31550*/  IMAD.U32 R40, R191, 0x10000, RZ ;  /* 0x00010000bf287824 */ /* 0x000fc400078e00ff */
[----:B------:R-:W-:Y:S02]  /*31560*/  FADD.FTZ R19, -R35, R124 ;  /* 0x0000007c23137221 */ /* 0x000fe40000010100 */
[----:B------:R-:W-:Y:S02]  /*31570*/  FFMA.FTZ R15, R15, R40, R42 ;  /* 0x000000280f0f7223 */ /* 0x000fe4000001002a */
[----:B------:R-:W-:Y:S01]  /*31580*/  FMUL.FTZ R19, R34, R19 ;  /* 0x0000001322137220 */ /* 0x000fe20000410000 */
[----:B------:R-:W-:Y:S01]  /*31590*/  SHF.L.U32 R42, R96, 0x10, RZ ;  /* 0x00000010602a7819 */ /* 0x000fe200000006ff */
[C---:B------:R-:W-:Y:S01]  /*315a0*/  FADD.FTZ R127, -R35.reuse, R127 ;  /* 0x0000007f237f7221 */ /* 0x040fe20000010100 */
[----:B------:R-:W-:Y:S01]  /*315b0*/  SHF.L.U32 R44, R44, 0x10, RZ ;  /* 0x000000102c2c7819 */ /* 0x000fe200000006ff */
[----:B------:R-:W-:-:S04]  /*315c0*/  FADD.FTZ R129, -R35, R129 ;  /* 0x0000008123817221 */ /* 0x000fc80000010100 */
[----:B------:R-:W-:Y:S01]  /*315d0*/  FMUL.FTZ R119, R34, R129 ;  /* 0x0000008122777220 */ /* 0x000fe20000410000 */
[----:B------:R-:W-:-:S04]  /*315e0*/  FADD.FTZ R131, -R35, R131 ;  /* 0x0000008323837221 */ /* 0x000fc80000010100 */
[----:B------:R-:W-:Y:S01]  /*315f0*/  FMUL.FTZ R124, R34, R131 ;  /* 0x00000083227c7220 */ /* 0x000fe20000410000 */
[C---:B------:R-:W-:Y:S01]  /*31600*/  FADD.FTZ R137, -R35.reuse, R137 ;  /* 0x0000008923897221 */ /* 0x040fe20000010100 */
[C---:B------:R-:W-:Y:S01]  /*31610*/  FADD.FTZ R139, -R35.reuse, R139 ;  /* 0x0000008b238b7221 */ /* 0x040fe20000010100 */
[----:B------:R-:W-:-:S03]  /*31620*/  FADD.FTZ R141, -R35, R141 ;  /* 0x0000008d238d7221 */ /* 0x000fc60000010100 */
[----:B------:R-:W-:Y:S01]  /*31630*/  FMUL.FTZ R120, R34, R139 ;  /* 0x0000008b22787220 */ /* 0x000fe20000410000 */
[----:B------:R-:W-:Y:S01]  /*31640*/  FADD.FTZ R113, -R35, R113 ;  /* 0x0000007123717221 */ /* 0x000fe20000010100 */
[----:B------:R-:W-:Y:S02]  /*31650*/  F2FP.BF16.F32.PACK_AB R11, R13, R11 ;  /* 0x0000000b0d0b723e */ /* 0x000fe400000010ff */
[----:B------:R-:W-:Y:S01]  /*31660*/  F2FP.BF16.F32.PACK_AB R10, R12, R10 ;  /* 0x0000000a0c0a723e */ /* 0x000fe200000010ff */
[--C-:B------:R-:W-:Y:S01]  /*31670*/  IMAD.WIDE.U32 R12, R7, 0x10, R32.reuse ;  /* 0x00000010070c7825 */ /* 0x100fe200078e0020 */
[----:B------:R-:W-:Y:S02]  /*31680*/  F2FP.BF16.F32.PACK_AB R9, R18, R9 ;  /* 0x000000091209723e */ /* 0x000fe400000010ff */
[----:B------:R-:W-:Y:S01]  /*31690*/  F2FP.BF16.F32.PACK_AB R8, R6, R8 ;  /* 0x000000080608723e */ /* 0x000fe200000010ff */
[----:B------:R-:W-:Y:S01]  /*316a0*/  IMAD.WIDE.U32 R6, R125, 0x10, R32 ;  /* 0x000000107d067825 */ /* 0x000fe200078e0020 */
[----:B------:R-:W-:-:S03]  /*316b0*/  F2FP.BF16.F32.PACK_AB R14, R45, R14 ;  /* 0x0000000e2d0e723e */ /* 0x000fc600000010ff */
[----:B------:R0:W-:Y:S01]  /*316c0*/  STG.E.128 desc[UR6][R12.64], R8 ;  /* 0x000000080c007986 */ /* 0x0001e2000c101d06 */
[----:B------:R-:W-:Y:S01]  /*316d0*/  IMAD.WIDE.U32 R134, R134, 0x10, R32 ;  /* 0x0000001086867825 */ /* 0x000fe200078e0020 */
[----:B0-----:R-:W-:Y:S02]  /*316e0*/  F2FP.BF16.F32.PACK_AB R13, R39, R22 ;  /* 0x00000016270d723e */ /* 0x001fe400000010ff */
[----:B------:R-:W-:Y:S02]  /*316f0*/  F2FP.BF16.F32.PACK_AB R12, R21, R20 ;  /* 0x00000014150c723e */ /* 0x000fe400000010ff */
[----:B--2---:R-:W-:-:S05]  /*31700*/  SHF.L.U32 R40, R41, 0x10, RZ ;  /* 0x0000001029287819 */ /* 0x004fca00000006ff */
[----:B------:R-:W-:Y:S01]  /*31710*/  FFMA.FTZ R122, R19, R122, R40 ;  /* 0x0000007a137a7223 */ /* 0x000fe20000010028 */
[----:B------:R-:W-:Y:S01]  /*31720*/  FADD.FTZ R19, -R35, R126 ;  /* 0x0000007e23137221 */ /* 0x000fe20000010100 */
[----:B------:R-:W-:-:S03]  /*31730*/  IMAD.U32 R40, R168, 0x10000, RZ ;  /* 0x00010000a8287824 */ /* 0x000fc600078e00ff */
[C---:B------:R-:W-:Y:S01]  /*31740*/  FMUL.FTZ R19, R34.reuse, R19 ;  /* 0x0000001322137220 */ /* 0x040fe20000410000 */
[----:B------:R-:W-:-:S03]  /*31750*/  FMUL.FTZ R41, R34, R127 ;  /* 0x0000007f22297220 */ /* 0x000fc60000410000 */
[----:B------:R-:W-:Y:S01]  /*31760*/  FFMA.FTZ R40, R19, R40, R42 ;  /* 0x0000002813287223 */ /* 0x000fe2000001002a */
[----:B------:R-:W-:Y:S02]  /*31770*/  IMAD.U32 R42, R47, 0x10000, RZ ;  /* 0x000100002f2a7824 */ /* 0x000fe400078e00ff */
[----:B------:R-:W-:Y:S02]  /*31780*/  FADD.FTZ R19, -R35, R128 ;  /* 0x0000008023137221 */ /* 0x000fe40000010100 */
[----:B------:R-:W-:Y:S01]  /*31790*/  FFMA.FTZ R41, R41, R42, R44 ;  /* 0x0000002a29297223 */ /* 0x000fe2000001002c */
[----:B------:R-:W-:Y:S01]  /*317a0*/  SHF.L.U32 R44, R97, 0x10, RZ ;  /* 0x00000010612c7819 */ /* 0x000fe200000006ff */
[----:B------:R-:W-:Y:S01]  /*317b0*/  FMUL.FTZ R19, R34, R19 ;  /* 0x0000001322137220 */ /* 0x000fe20000410000 */
[----:B------:R-:W-:-:S04]  /*317c0*/  IMAD.U32 R42, R169, 0x10000, RZ ;  /* 0x00010000a92a7824 */ /* 0x000fc800078e00ff */
[----:B------:R-:W-:Y:S01]  /*317d0*/  FFMA.FTZ R47, R19, R42, R44 ;  /* 0x0000002a132f7223 */ /* 0x000fe2000001002c */
[----:B---3--:R-:W-:Y:S01]  /*317e0*/  SHF.L.U32 R44, R117, 0x10, RZ ;  /* 0x00000010752c7819 */ /* 0x008fe200000006ff */
[----:B------:R-:W-:Y:S02]  /*317f0*/  IMAD.U32 R42, R118, 0x10000, RZ ;  /* 0x00010000762a7824 */ /* 0x000fe400078e00ff */
[----:B------:R-:W-:Y:S02]  /*31800*/  FADD.FTZ R19, -R35, R130 ;  /* 0x0000008223137221 */ /* 0x000fe40000010100 */
[----:B------:R-:W-:Y:S01]  /*31810*/  FFMA.FTZ R119, R119, R42, R44 ;  /* 0x0000002a77777223 */ /* 0x000fe2000001002c */
[----:B------:R-:W-:Y:S01]  /*31820*/  SHF.L.U32 R44, R98, 0x10, RZ ;  /* 0x00000010622c7819 */ /* 0x000fe200000006ff */
[----:B------:R-:W-:Y:S01]  /*31830*/  FMUL.FTZ R19, R34, R19 ;  /* 0x0000001322137220 */ /* 0x000fe20000410000 */
[----:B------:R-:W-:-:S04]  /*31840*/  IMAD.U32 R42, R170, 0x10000, RZ ;  /* 0x00010000aa2a7824 */ /* 0x000fc800078e00ff */
[----:B------:R-:W-:Y:S01]  /*31850*/  FFMA.FTZ R123, R19, R42, R44 ;  /* 0x0000002a137b7223 */ /* 0x000fe2000001002c */
[----:B----4-:R-:W-:Y:S01]  /*31860*/  SHF.L.U32 R43, R43, 0x10, RZ ;  /* 0x000000102b2b7819 */ /* 0x010fe200000006ff */
[----:B------:R-:W-:-:S04]  /*31870*/  IMAD.U32 R19, R46, 0x10000, RZ ;  /* 0x000100002e137824 */ /* 0x000fc800078e00ff */
[----:B------:R-:W-:Y:S01]  /*31880*/  FFMA.FTZ R124, R124, R19, R43 ;  /* 0x000000137c7c7223 */ /* 0x000fe2000001002b */
[----:B------:R-:W-:Y:S01]  /*31890*/  FADD.FTZ R19, -R35, R132 ;  /* 0x0000008423137221 */ /* 0x000fe20000010100 */
[----:B------:R-:W-:Y:S01]  /*318a0*/  SHF.L.U32 R42, R99, 0x10, RZ ;  /* 0x00000010632a7819 */ /* 0x000fe200000006ff */
[----:B------:R-:W-:Y:S02]  /*318b0*/  IMAD.U32 R128, R171, 0x10000, RZ ;  /* 0x00010000ab807824 */ /* 0x000fe400078e00ff */
[----:B------:R-:W-:-:S04]  /*318c0*/  FMUL.FTZ R19, R34, R19 ;  /* 0x0000001322137220 */ /* 0x000fc80000410000 */
[----:B------:R-:W-:Y:S01]  /*318d0*/  FFMA.FTZ R128, R19, R128, R42 ;  /* 0x0000008013807223 */ /* 0x000fe2000001002a */
[----:B------:R-:W-:Y:S01]  /*318e0*/  FADD.FTZ R19, -R35, R136 ;  /* 0x0000008823137221 */ /* 0x000fe20000010100 */
[----:B------:R-:W-:Y:S01]  /*318f0*/  SHF.L.U32 R44, R92, 0x10, RZ ;  /* 0x000000105c2c7819 */ /* 0x000fe200000006ff */
[----:B------:R-:W-:Y:S02]  /*31900*/  IMAD.U32 R42, R108, 0x10000, RZ ;  /* 0x000100006c2a7824 */ /* 0x000fe400078e00ff */
[C---:B------:R-:W-:Y:S01]  /*31910*/  FMUL.FTZ R19, R34.reuse, R19 ;  /* 0x0000001322137220 */ /* 0x040fe20000410000 */
[----:B------:R-:W-:Y:S01]  /*31920*/  SHF.L.U32 R43, R93, 0x10, RZ ;  /* 0x000000105d2b7819 */ /* 0x000fe200000006ff */
[----:B------:R-:W-:Y:S02]  /*31930*/  FMUL.FTZ R46, R34, R137 ;  /* 0x00000089222e7220 */ /* 0x000fe40000410000 */
[----:B------:R-:W-:Y:S01]  /*31940*/  FFMA.FTZ R42, R19, R42, R44 ;  /* 0x0000002a132a7223 */ /* 0x000fe2000001002c */
[----:B------:R-:W-:-:S04]  /*31950*/  IMAD.U32 R19, R109, 0x10000, RZ ;  /* 0x000100006d137824 */ /* 0x000fc800078e00ff */
[----:B------:R-:W-:Y:S01]  /*31960*/  FFMA.FTZ R46, R46, R19, R43 ;  /* 0x000000132e2e7223 */ /* 0x000fe2000001002b */
[----:B------:R-:W-:Y:S01]  /*31970*/  SHF.L.U32 R43, R94, 0x10, RZ ;  /* 0x000000105e2b7819 */ /* 0x000fe200000006ff */
[----:B------:R-:W-:Y:S02]  /*31980*/  IMAD.U32 R19, R110, 0x10000, RZ ;  /* 0x000100006e137824 */ /* 0x000fe400078e00ff */
[----:B------:R-:W-:Y:S02]  /*31990*/  FMUL.FTZ R126, R34, R141 ;  /* 0x0000008d227e7220 */ /* 0x000fe40000410000 */
[----:B------:R-:W-:Y:S01]  /*319a0*/  FFMA.FTZ R120, R120, R19, R43 ;  /* 0x0000001378787223 */ /* 0x000fe2000001002b */
[----:B------:R-:W-:Y:S01]  /*319b0*/  SHF.L.U32 R43, R95, 0x10, RZ ;  /* 0x000000105f2b7819 */ /* 0x000fe200000006ff */
        /* <DEDUP_REMOVED lines=27> */
[----:B------:R-:W-:Y:S01]  /*31b70*/  FMUL.FTZ R112, R34, R113 ;  /* 0x0000007122707220 */ /* 0x000fe20000410000 */
[----:B------:R-:W-:Y:S01]  /*31b80*/  SHF.L.U32 R113, R85, 0x10, RZ ;  /* 0x0000001055717819 */ /* 0x000fe200000006ff */
[----:B------:R-:W-:-:S04]  /*31b90*/  IMAD.U32 R19, R101, 0x10000, RZ ;  /* 0x0001000065137824 */ /* 0x000fc800078e00ff */
[----:B------:R-:W-:Y:S01]  /*31ba0*/  FFMA.FTZ R112, R112, R19, R113 ;  /* 0x0000001370707223 */ /* 0x000fe20000010071 */
[C---:B------:R-:W-:Y:S01]  /*31bb0*/  FADD.FTZ R19, -R35.reuse, R114 ;  /* 0x0000007223137221 */ /* 0x040fe20000010100 */
[----:B------:R-:W-:Y:S01]  /*31bc0*/  FADD.FTZ R35, -R35, R115 ;  /* 0x0000007323237221 */ /* 0x000fe20000010100 */
[----:B------:R-:W-:Y:S01]  /*31bd0*/  SHF.L.U32 R130, R86, 0x10, RZ ;  /* 0x0000001056827819 */ /* 0x000fe200000006ff */
[----:B------:R-:W-:Y:S02]  /*31be0*/  IMAD.U32 R114, R102, 0x10000, RZ ;  /* 0x0001000066727824 */ /* 0x000fe400078e00ff */
[C---:B------:R-:W-:Y:S01]  /*31bf0*/  FMUL.FTZ R19, R34.reuse, R19 ;  /* 0x0000001322137220 */ /* 0x040fe20000410000 */
[----:B------:R-:W-:Y:S01]  /*31c00*/  FMUL.FTZ R35, R34, R35 ;  /* 0x0000002322237220 */ /* 0x000fe20000410000 */
[----:B------:R-:W-:Y:S02]  /*31c10*/  SHF.L.U32 R34, R87, 0x10, RZ ;  /* 0x0000001057227819 */ /* 0x000fe400000006ff */
[----:B------:R-:W-:Y:S01]  /*31c20*/  FFMA.FTZ R113, R19, R114, R130 ;  /* 0x0000007213717223 */ /* 0x000fe20000010082 */
[----:B------:R-:W-:-:S04]  /*31c30*/  IMAD.U32 R114, R103, 0x10000, RZ ;  /* 0x0001000067727824 */ /* 0x000fc800078e00ff */
[----:B------:R-:W-:Y:S02]  /*31c40*/  FFMA.FTZ R114, R35, R114, R34 ;  /* 0x0000007223727223 */ /* 0x000fe40000010022 */
[----:B------:R-:W0:Y:S01]  /*31c50*/  LDC.64 R34, c[0x0][0x380] ;  /* 0x0000e000ff227b82 */ /* 0x000e220000000a00 */
[----:B------:R-:W-:Y:S01]  /*31c60*/  IMAD.WIDE.U32 R116, R116, 0x10, R32 ;  /* 0x0000001074747825 */ /* 0x000fe200078e0020 */
[----:B------:R-:W-:Y:S02]  /*31c70*/  F2FP.BF16.F32.PACK_AB R15, R122, R15 ;  /* 0x0000000f7a0f723e */ /* 0x000fe400000010ff */
[----:B------:R-:W-:Y:S02]  /*31c80*/  F2FP.BF16.F32.PACK_AB R23, R23, R128 ;  /* 0x000000801717723e */ /* 0x000fe400000010ff */
[----:B------:R-:W-:Y:S02]  /*31c90*/  F2FP.BF16.F32.PACK_AB R22, R124, R123 ;  /* 0x0000007b7c16723e */ /* 0x000fe400000010ff */
[----:B------:R-:W-:-:S02]  /*31ca0*/  F2FP.BF16.F32.PACK_AB R21, R119, R47 ;  /* 0x0000002f7715723e */ /* 0x000fc400000010ff */
[----:B------:R-:W-:Y:S01]  /*31cb0*/  F2FP.BF16.F32.PACK_AB R20, R41, R40 ;  /* 0x000000282914723e */ /* 0x000fe200000010ff */
[--C-:B------:R-:W-:Y:S01]  /*31cc0*/  IMAD.WIDE.U32 R18, R143, 0x10, R32.reuse ;  /* 0x000000108f127825 */ /* 0x100fe200078e0020 */
[----:B------:R-:W-:Y:S02]  /*31cd0*/  F2FP.BF16.F32.PACK_AB R11, R31, R126 ;  /* 0x0000007e1f0b723e */ /* 0x000fe400000010ff */
[----:B------:R-:W-:Y:S02]  /*31ce0*/  F2FP.BF16.F32.PACK_AB R10, R27, R120 ;  /* 0x000000781b0a723e */ /* 0x000fe400000010ff */
[----:B------:R-:W-:Y:S02]  /*31cf0*/  F2FP.BF16.F32.PACK_AB R9, R26, R46 ;  /* 0x0000002e1a09723e */ /* 0x000fe400000010ff */
        /* <DEDUP_REMOVED lines=10> */
[----:B------:R-:W-:Y:S01]  /*31da0*/  F2FP.BF16.F32.PACK_AB R28, R28, R44 ;  /* 0x0000002c1c1c723e */ /* 0x000fe200000010ff */
[----:B------:R1:W-:Y:S01]  /*31db0*/  STG.E.128 desc[UR6][R6.64], R20 ;  /* 0x0000001406007986 */ /* 0x0003e2000c101d06 */
[----:B0-----:R-:W-:-:S03]  /*31dc0*/  IMAD R2, R34, 0x4, R2 ;  /* 0x0000000422027824 */ /* 0x001fc600078e0202 */
[----:B------:R1:W-:Y:S04]  /*31dd0*/  STG.E.128 desc[UR6][R134.64], R8 ;  /* 0x0000000886007986 */ /* 0x0003e8000c101d06 */
[----:B------:R1:W-:Y:S04]  /*31de0*/  STG.E.128 desc[UR6][R18.64], R24 ;  /* 0x0000001812007986 */ /* 0x0003e8000c101d06 */
[----:B------:R1:W-:Y:S01]  /*31df0*/  STG.E.128 desc[UR6][R32.64], R28 ;  /* 0x0000001c20007986 */ /* 0x0003e2000c101d06 */
[----:B------:R-:W-:-:S13]  /*31e00*/  ISETP.GE.AND P0, PT, R2, R35, PT ;  /* 0x000000230200720c */ /* 0x000fda0003f06270 */
[----:B------:R-:W-:Y:S05]  /*31e10*/  @!P0 BRA `(.L_x_5168) ;  /* 0xfffffcf000ec8947 */ /* 0x000fea000383ffff */
[----:B------:R-:W-:Y:S05]  /*31e20*/  EXIT ;  /* 0x000000000000794d */ /* 0x000fea0003800000 */
.L_x_5167:
        /* <DEDUP_REMOVED lines=8> */
.L_x_5170:
[----:B------:R-:W-:Y:S05]  /*31eb0*/  BSYNC B0 ;  /* 0x0000000000007941 */ /* 0x000fea0003800000 */
.L_x_5169:
        /* <DEDUP_REMOVED lines=8> */
.L_x_5171:
[----:B------:R-:W-:Y:S02]  /*31f40*/  IMAD.MOV.U32 R37, RZ, RZ, 0x4 ;  /* 0x00000004ff257424 */ /* 0x000fe400078e00ff */
[----:B------:R-:W-:Y:S01]  /*31f50*/  FADD.FTZ R34, R34, R35 ;  /* 0x0000002322227221 */ /* 0x000fe20000010000 */
[----:B------:R-:W-:-:S04]  /*31f60*/  MOV R35, 0xffffffff ;  /* 0xffffffff00237802 */ /* 0x000fc80000000f00 */
[----:B------:R-:W-:-:S07]  /*31f70*/  MOV R42, R34 ;  /* 0x00000022002a7202 */ /* 0x000fce0000000f00 */
[----:B------:R-:W-:Y:S05]  /*31f80*/  WARPSYNC.COLLECTIVE R35, `(.L_x_5172) ;  /* 0x0000000023087348 */ /* 0x000fea0003c00000 */
[----:B------:R0:W1:Y:S02]  /*31f90*/  SHFL.BFLY P0, R35, R42, R37, R36 ;  /* 0x0c0000252a237389 */ /* 0x0000640000000024 */
[----:B01----:R-:W-:Y:S05]  /*31fa0*/  ENDCOLLECTIVE ;  /* 0x000000000000791b */ /* 0x003fea0003800000 */
.L_x_5172:
[----:B------:R-:W-:Y:S02]  /*31fb0*/  HFMA2 R37, -RZ, RZ, 0, 4.76837158203125e-07 ;  /* 0x00000008ff257431 */ /* 0x000fe400000001ff */
[----:B------:R-:W-:Y:S01]  /*31fc0*/  FADD.FTZ R34, R34, R35 ;  /* 0x0000002322227221 */ /* 0x000fe20000010000 */
[----:B------:R-:W-:-:S03]  /*31fd0*/  IMAD.MOV.U32 R35, RZ, RZ, -0x1 ;  /* 0xffffffffff237424 */ /* 0x000fc600078e00ff */
[----:B------:R-:W-:-:S07]  /*31fe0*/  IMAD.MOV.U32 R42, RZ, RZ, R34 ;  /* 0x000000ffff2a7224 */ /* 0x000fce00078e0022 */
[----:B------:R-:W-:Y:S05]  /*31ff0*/  WARPSYNC.COLLECTIVE R35, `(.L_x_5173) ;  /* 0x0000000023087348 */ /* 0x000fea0003c00000 */
[----:B------:R0:W1:Y:S02]  /*32000*/  SHFL.BFLY P0, R35, R42, R37, R36 ;  /* 0x0c0000252a237389 */ /* 0x0000640000000024 */
[----:B01----:R-:W-:Y:S05]  /*32010*/  ENDCOLLECTIVE ;  /* 0x000000000000791b */ /* 0x003fea0003800000 */
.L_x_5173:
[----:B------:R-:W-:Y:S02]  /*32020*/  IMAD.MOV.U32 R37, RZ, RZ, 0x10 ;  /* 0x00000010ff257424 */ /* 0x000fe400078e00ff */
[----:B------:R-:W-:Y:S01]  /*32030*/  FADD.FTZ R34, R34, R35 ;  /* 0x0000002322227221 */ /* 0x000fe20000010000 */
[----:B------:R-:W-:-:S04]  /*32040*/  MOV R35, 0xffffffff ;  /* 0xffffffff00237802 */ /* 0x000fc80000000f00 */
[----:B------:R-:W-:-:S07]  /*32050*/  MOV R42, R34 ;  /* 0x00000022002a7202 */ /* 0x000fce0000000f00 */
[----:B------:R-:W-:Y:S05]  /*32060*/  WARPSYNC.COLLECTIVE R35, `(.L_x_5174) ;  /* 0x0000000023087348 */ /* 0x000fea0003c00000 */
[----:B------:R0:W1:Y:S02]  /*32070*/  SHFL.BFLY P0, R35, R42, R37, R36 ;  /* 0x0c0000252a237389 */ /* 0x0000640000000024 */
[----:B01----:R-:W-:Y:S05]  /*32080*/  ENDCOLLECTIVE ;  /* 0x000000000000791b */ /* 0x003fea0003800000 */
.L_x_5174:
[----:B------:R-:W-:Y:S02]  /*32090*/  HFMA2 R37, -RZ, RZ, 0, 5.9604644775390625e-08 ;  /* 0x00000001ff257431 */ /* 0x000fe400000001ff */
[----:B------:R-:W-:Y:S02]  /*320a0*/  FADD.FTZ R35, R34, R35 ;  /* 0x0000002322237221 */ /* 0x000fe40000010000 */
        /* <DEDUP_REMOVED lines=129> */
[----:B------:R-:W-:-:S03]  /*328c0*/  IMAD.MOV.U32 R36, RZ, RZ, 0x1f ;  /* 0x0000001fff247424 */ /* 0x000fc600078e00ff */
[----:B------:R-:W-:Y:S01]  /*328d0*/  FFMA.FTZ R38, R38, R38, R35 ;  /* 0x0000002626267223 */ /* 0x000fe20000010023 */
[----:B------:R-:W-:-:S03]  /*328e0*/  MOV R35, 0xffffffff ;  /* 0xffffffff00237802 */ /* 0x000fc60000000f00 */
[----:B------:R-:W-:-:S07]  /*328f0*/  IMAD.MOV.U32 R42, RZ, RZ, R38 ;  /* 0x000000ffff2a7224 */ /* 0x000fce00078e0026 */
[----:B------:R-:W-:Y:S05]  /*32900*/  WARPSYNC.COLLECTIVE R35, `(.L_x_5175) ;  /* 0x0000000023087348 */ /* 0x000fea0003c00000 */
[----:B------:R0:W1:Y:S02]  /*32910*/  SHFL.BFLY P0, R35, R42, R37, R36 ;  /* 0x0c0000252a237389 */ /* 0x0000640000000024 */
[----:B01----:R-:W-:Y:S05]  /*32920*/  ENDCOLLECTIVE ;  /* 0x000000000000791b */ /* 0x003fea0003800000 */
.L_x_5175:
[----:B------:R-:W-:Y:S02]  /*32930*/  HFMA2 R37, -RZ, RZ, 0, 1.1920928955078125e-07 ;  /* 0x00000002ff257431 */ /* 0x000fe400000001ff */
[----:B------:R-:W-:Y:S01]  /*32940*/  FADD.FTZ R38, R38, R35 ;  /* 0x0000002326267221 */ /* 0x000fe20000010000 */
[----:B------:R-:W-:-:S03]  /*32950*/  IMAD.MOV.U32 R35, RZ, RZ, -0x1 ;  /* 0xffffffffff237424 */ /* 0x000fc600078e00ff */
[----:B------:R-:W-:-:S07]  /*32960*/  IMAD.MOV.U32 R42, RZ, RZ, R38 ;  /* 0x000000ffff2a7224 */ /* 0x000fce00078e0026 */
[----:B------:R-:W-:Y:S05]  /*32970*/  WARPSYNC.COLLECTIVE R35, `(.L_x_5176) ;  /* 0x0000000023087348 */ /* 0x000fea0003c00000 */
[----:B------:R0:W1:Y:S02]  /*32980*/  SHFL.BFLY P0, R35, R42, R37, R36 ;  /* 0x0c0000252a237389 */ /* 0x0000640000000024 */
[----:B01----:R-:W-:Y:S05]  /*32990*/  ENDCOLLECTIVE ;  /* 0x000000000000791b */ /* 0x003fea0003800000 */
.L_x_5176:
[----:B------:R-:W-:Y:S02]  /*329a0*/  IMAD.MOV.U32 R37, RZ, RZ, 0x4 ;  /* 0x00000004ff257424 */ /* 0x000fe400078e00ff */
[----:B------:R-:W-:Y:S01]  /*329b0*/  FADD.FTZ R38, R38, R35 ;  /* 0x0000002326267221 */ /* 0x000fe20000010000 */
[----:B------:R-:W-:-:S04]  /*329c0*/  MOV R35, 0xffffffff ;  /* 0xffffffff00237802 */ /* 0x000fc80000000f00 */
[----:B------:R-:W-:-:S07]  /*329d0*/  MOV R42, R38 ;  /* 0x00000026002a7202 */ /* 0x000fce0000000f00 */
[----:B------:R-:W-:Y:S05]  /*329e0*/  WARPSYNC.COLLECTIVE R35, `(.L_x_5177) ;  /* 0x0000000023087348 */ /* 0x000fea0003c00000 */
[----:B------:R0:W1:Y:S02]  /*329f0*/  SHFL.BFLY P0, R35, R42, R37, R36 ;  /* 0x0c0000252a237389 */ /* 0x0000640000000024 */
[----:B01----:R-:W-:Y:S05]  /*32a00*/  ENDCOLLECTIVE ;  /* 0x000000000000791b */ /* 0x003fea0003800000 */
.L_x_5177:
[----:B------:R-:W-:Y:S02]  /*32a10*/  HFMA2 R37, -RZ, RZ, 0, 4.76837158203125e-07 ;  /* 0x00000008ff257431 */ /* 0x000fe400000001ff */
[----:B------:R-:W-:Y:S01]  /*32a20*/  FADD.FTZ R38, R38, R35 ;  /* 0x0000002326267221 */ /* 0x000fe20000010000 */
[----:B------:R-:W-:-:S03]  /*32a30*/  IMAD.MOV.U32 R35, RZ, RZ, -0x1 ;  /* 0xffffffffff237424 */ /* 0x000fc600078e00ff */
[----:B------:R-:W-:-:S07]  /*32a40*/  IMAD.MOV.U32 R42, RZ, RZ, R38 ;  /* 0x000000ffff2a7224 */ /* 0x000fce00078e0026 */
[----:B------:R-:W-:Y:S05]  /*32a50*/  WARPSYNC.COLLECTIVE R35, `(.L_x_5178) ;  /* 0x0000000023087348 */ /* 0x000fea0003c00000 */
[----:B------:R0:W1:Y:S02]  /*32a60*/  SHFL.BFLY P0, R35, R42, R37, R36 ;  /* 0x0c0000252a237389 */ /* 0x0000640000000024 */
[----:B01----:R-:W-:Y:S05]  /*32a70*/  ENDCOLLECTIVE ;  /* 0x000000000000791b */ /* 0x003fea0003800000 */
.L_x_5178:
[----:B------:R-:W-:Y:S02]  /*32a80*/  IMAD.MOV.U32 R37, RZ, RZ, 0x10 ;  /* 0x00000010ff257424 */ /* 0x000fe400078e00ff */
[----:B------:R-:W-:Y:S01]  /*32a90*/  FADD.FTZ R38, R38, R35 ;  /* 0x0000002326267221 */ /* 0x000fe20000010000 */
[----:B------:R-:W-:-:S04]  /*32aa0*/  MOV R35, 0xffffffff ;  /* 0xffffffff00237802 */ /* 0x000fc80000000f00 */
[----:B------:R-:W-:-:S07]  /*32ab0*/  MOV R42, R38 ;  /* 0x00000026002a7202 */ /* 0x000fce0000000f00 */
[----:B------:R-:W-:Y:S05]  /*32ac0*/  WARPSYNC.COLLECTIVE R35, `(.L_x_5179) ;  /* 0x0000000023087348 */ /* 0x000fea0003c00000 */
[----:B------:R0:W1:Y:S02]  /*32ad0*/  SHFL.BFLY P0, R35, R42, R37, R36 ;  /* 0x0c0000252a237389 */ /* 0x0000640000000024 */
[----:B01----:R-:W-:Y:S05]  /*32ae0*/  ENDCOLLECTIVE ;  /* 0x000000000000791b */ /* 0x003fea0003800000 */
.L_x_5179:
[----:B------:R-:W-:Y:S05]  /*32af0*/  BRA `(.L_x_5180) ;  /* 0xffffffd400fc7947 */ /* 0x000fea000383ffff */
.L_x_5181:
        /* <DEDUP_REMOVED lines=16> */
.L_x_71433:


//--------------------- .text._ZN10layer_norm13ln_fwd_kernelINS_13Kernel_traitsI13__nv_bfloat16S2_S2_S2_fjLj2048ELj1ELj4ELj1ELj16ENS_18Kernel_traits_baseILj2048ES2_S2_S2_S2_fjLj128EEEEELb1ELb1ELb1ELb0EEEvNS_9FwdParamsE --------------------------
	.section	.text._ZN10layer_norm13ln_fwd_kernelINS_13Kernel_traitsI13__nv_bfloat16S2_S2_S2_fjLj2048ELj1ELj4ELj1ELj16ENS_18Kernel_traits_baseILj2048ES2_S2_S2_S2_fjLj128EEEEELb1ELb1ELb1ELb0EEEvNS_9FwdParamsE,"ax",@progbits
	.align	128
        .global         _ZN10layer_norm13ln_fwd_kernelINS_13Kernel_traitsI13__nv_bfloat16S2_S2_S2_fjLj2048ELj1ELj4ELj1ELj16ENS_18Kernel_traits_baseILj2048ES2_S2_S2_S2_fjLj128EEEEELb1ELb1ELb1ELb0EEEvNS_9FwdParamsE
        .type           _ZN10layer_norm13ln_fwd_kernelINS_13Kernel_traitsI13__nv_bfloat16S2_S2_S2_fjLj2048ELj1ELj4ELj1ELj16ENS_18Kernel_traits_baseILj2048ES2_S2_S2_S2_fjLj128EEEEELb1ELb1ELb1ELb0EEEvNS_9FwdParamsE,@function
        .size           _ZN10layer_norm13ln_fwd_kernelINS_13Kernel_traitsI13__nv_bfloat16S2_S2_S2_fjLj2048ELj1ELj4ELj1ELj16ENS_18Kernel_traits_baseILj2048ES2_S2_S2_S2_fjLj128EEEEELb1ELb1ELb1ELb0EEEvNS_9FwdParamsE,(.L_x_71434 - _ZN10layer_norm13ln_fwd_kernelINS_13Kernel_traitsI13__nv_bfloat16S2_S2_S2_fjLj2048ELj1ELj4ELj1ELj16ENS_18Kernel_traits_baseILj2048ES2_S2_S2_S2_fjLj128EEEEELb1ELb1ELb1ELb0EEEvNS_9FwdParamsE)
        .other          _ZN10layer_norm13ln_fwd_kernelINS_13Kernel_traitsI13__nv_bfloat16S2_S2_S2_fjLj2048ELj1ELj4ELj1ELj16ENS_18Kernel_traits_baseILj2048ES2_S2_S2_S2_fjLj128EEEEELb1ELb1ELb1ELb0EEEvNS_9FwdParamsE,@"STO_CUDA_ENTRY STV_DEFAULT"
_ZN10layer_norm13ln_fwd_kernelINS_13Kernel_traitsI13__nv_bfloat16S2_S2_S2_fjLj2048ELj1ELj4ELj1ELj16ENS_18Kernel_traits_baseILj2048ES2_S2_S2_S2_fjLj128EEEEELb1ELb1ELb1ELb0EEEvNS_9FwdParamsE:
.text._ZN10layer_norm13ln_fwd_kernelINS_13Kernel_traitsI13__nv_bfloat16S2_S2_S2_fjLj2048ELj1ELj4ELj1ELj16ENS_18Kernel_traits_baseILj2048ES2_S2_S2_S2_fjLj128EEEEELb1ELb1ELb1ELb0EEEvNS_9FwdParamsE:
[----:B------:R-:W0:Y:S01]  /*0000*/  LDC R1, c[0x0][0x37c] ;  /* 0x0000df00ff017b82 */ /* 0x000e220000000800 */
[----:B------:R-:W1:Y:S07]  /*0010*/  LDCU.U8 UR4, c[0x0][0x464] ;  /* 0x00008c80ff0477ac */ /* 0x000e6e0008000000 */
[----:B------:R-:W2:Y:S01]  /*0020*/  LDC R8, c[0x0][0x458] ;  /* 0x00011600ff087b82 */ /* 0x000ea20000000800 */
[----:B0-----:R-:W-:Y:S01]  /*0030*/  VIADD R1, R1, 0xffffff30 ;  /* 0xffffff3001017836 */ /* 0x001fe20000000000 */
[----:B------:R-:W0:Y:S06]  /*0040*/  LDCU.64 UR6, c[0x0][0x358] ;  /* 0x00006b00ff0677ac */ /* 0x000e2c0008000a00 */
[----:B------:R-:W3:Y:S01]  /*0050*/  LDC R9, c[0x0][0x45c] ;  /* 0x00011700ff097b82 */ /* 0x000ee20000000800 */
[----:B------:R-:W4:Y:S01]  /*0060*/  S2R R4, SR_TID.X ;  /* 0x0000000000047919 */ /* 0x000f220000002100 */
[----:B------:R-:W5:Y:S06]  /*0070*/  LDCU.64 UR8, c[0x0][0x438] ;  /* 0x00008700ff0877ac */ /* 0x000f6c0008000a00 */
[----:B------:R-:W4:Y:S01]  /*0080*/  LDC R11, c[0x0][0x388] ;  /* 0x0000e200ff0b7b82 */ /* 0x000f220000000800 */
[----:B-1----:R-:W-:Y:S01]  /*0090*/  ISETP.NE.AND P0, PT, RZ, UR4, PT ;  /* 0x00000004ff007c0c */ /* 0x002fe2000bf05270 */
[----:B------:R-:W1:-:S12]  /*00a0*/  LDCU.64 UR4, c[0x0][0x450] ;  /* 0x00008a00ff0477ac */ /* 0x000e580008000a00 */
[----:B--2---:R-:W-:Y:S01]  /*00b0*/  @P0 IMAD.MOV.U32 R2, RZ, RZ, R8 ;  /* 0x000000ffff020224 */ /* 0x004fe200078e0008 */
[----:B------:R-:W2:Y:S01]  /*00c0*/  @P0 LDC R5, c[0x0][0x460] ;  /* 0x00011800ff050b82 */ /* 0x000ea20000000800 */
[----:B---3--:R-:W-:-:S06]  /*00d0*/  @P0 MOV R3, R9 ;  /* 0x0000000900030202 */ /* 0x008fcc0000000f00 */
[----:B0-----:R-:W2:Y:S01]  /*00e0*/  @P0 LDG.E.64 R2, desc[UR6][R2.64] ;  /* 0x0000000602020981 */ /* 0x001ea2000c1e1b00 */
[----:B-1----:R-:W-:Y:S02]  /*00f0*/  IMAD.U32 R132, RZ, RZ, UR4 ;  /* 0x00000004ff847e24 */ /* 0x002fe4000f8e00ff */
[----:B------:R-:W-:-:S06]  /*0100*/  IMAD.U32 R133, RZ, RZ, UR5 ;  /* 0x00000005ff857e24 */ /* 0x000fcc000f8e00ff */
[----:B------:R-:W3:Y:S01]  /*0110*/  @P0 LDG.E.64 R132, desc[UR6][R132.64] ;  /* 0x0000000684840981 */ /* 0x000ee2000c1e1b00 */
[----:B------:R-:W0:Y:S01]  /*0120*/  S2UR UR5, SR_CTAID.X ;  /* 0x00000000000579c3 */ /* 0x000e220000002500 */
[----:B-----5:R-:W-:Y:S01]  /*0130*/  UISETP.NE.U32.AND UP0, UPT, UR8, URZ, UPT ;  /* 0x000000ff0800728c */ /* 0x020fe2000bf05070 */
[----:B----4-:R-:W-:Y:S01]  /*0140*/  SHF.R.S32.HI R0, RZ, 0x1f, R11 ;  /* 0x0000001fff007819 */ /* 0x010fe2000001140b */
[----:B------:R-:W-:Y:S01]  /*0150*/  BSSY.RECONVERGENT B0, `(.L_x_5182) ;  /* 0x00000d3000007945 */ /* 0x000fe20003800200 */
[----:B------:R-:W-:Y:S01]  /*0160*/  LOP3.LUT R12, R4, 0x1f, RZ, 0xc0, !PT ;  /* 0x0000001f040c7812 */ /* 0x000fe200078ec0ff */
[----:B------:R-:W-:-:S03]  /*0170*/  UISETP.NE.AND.EX UP0, UPT, UR9, URZ, UPT, UP0 ;  /* 0x000000ff0900728c */ /* 0x000fc6000bf05300 */
[----:B------:R-:W1:Y:S01]  /*0180*/  LDC R7, c[0x0][0x360] ;  /* 0x0000d800ff077b82 */ /* 0x000e620000000800 */
[----:B0-----:R-:W-:Y:S01]  /*0190*/  USHF.L.U32 UR4, UR5, 0x2, URZ ;  /* 0x0000000205047899 */ /* 0x001fe200080006ff */
[----:B--2---:R-:W-:Y:S02]  /*01a0*/  @P0 IADD3 R8, P1, PT, R2, R5, RZ ;  /* 0x0000000502080210 */ /* 0x004fe40007f3e0ff */
[----:B------:R-:W-:Y:S01]  /*01b0*/  LEA.HI R2, R0, R11, RZ, 0x3 ;  /* 0x0000000b00027211 */ /* 0x000fe200078f18ff */
[--C-:B-1----:R-:W-:Y:S01]  /*01c0*/  IMAD R0, R7, UR5, R4.reuse ;  /* 0x0000000507007c24 */ /* 0x102fe2000f8e0204 */
[----:B------:R-:W-:Y:S02]  /*01d0*/  SHF.R.U32.HI R4, RZ, 0x5, R4 ;  /* 0x00000005ff047819 */ /* 0x000fe40000011604 */
[----:B------:R-:W-:Y:S02]  /*01e0*/  LOP3.LUT R5, R12, 0x1f, RZ, 0x3c, !PT ;  /* 0x0000001f0c057812 */ /* 0x000fe400078e3cff */
[----:B------:R-:W-:Y:S01]  /*01f0*/  @P0 IADD3.X R9, PT, PT, RZ, R3, RZ, P1, !PT ;  /* 0x00000003ff090210 */ /* 0x000fe20000ffe4ff */
[----:B---3--:R-:W-:Y:S01]  /*0200*/  VIADD R6, R132, 0x3c6ef372 ;  /* 0x3c6ef37284067836 */ /* 0x008fe20000000000 */
[----:B------:R-:W-:Y:S01]  /*0210*/  LOP3.LUT R3, R4, UR4, RZ, 0xfc, !PT ;  /* 0x0000000404037c12 */ /* 0x000fe2000f8efcff */
[----:B------:R-:W-:Y:S01]  /*0220*/  VIADD R10, R133, 0xa9066899 ;  /* 0xa9066899850a7836 */ /* 0x000fe20000000000 */
[----:B------:R-:W-:Y:S01]  /*0230*/  LEA.HI.SX32 R2, R2, R5, 0x1d ;  /* 0x0000000502027211 */ /* 0x000fe200078feaff */
[----:B------:R-:W-:Y:S01]  /*0240*/  VIADD R5, R132, 0x9e3779b9 ;  /* 0x9e3779b984057836 */ /* 0x000fe20000000000 */
[----:B------:R-:W-:Y:S01]  /*0250*/  SHF.R.U64 R4, R8, 0x2, R9 ;  /* 0x0000000208047819 */ /* 0x000fe20000001209 */
[C---:B------:R-:W-:Y:S01]  /*0260*/  VIADD R11, R132.reuse, 0xf1bbcdc8 ;  /* 0xf1bbcdc8840b7836 */ /* 0x040fe20000000000 */
[----:B------:R-:W-:-:S02]  /*0270*/  IADD3 R7, PT, PT, R132, -0x255992d5, RZ ;  /* 0xdaa66d2b84077810 */ /* 0x000fc40007ffe0ff */
[----:B------:R-:W-:Y:S01]  /*0280*/  SHF.R.U32.HI R9, RZ, 0x2, R9 ;  /* 0x00000002ff097819 */ /* 0x000fe20000011609 */
[----:B------:R-:W-:Y:S06]  /*0290*/  BRA.U !UP0, `(.L_x_5183) ;  /* 0x0000000508647547 */ /* 0x000fec000b800000 */
        /* <DEDUP_REMOVED lines=9> */
[----:B------:R-:W-:Y:S01]  /*0330*/  ISETP.GE.U32.AND P6, PT, R2, 0xc0, PT ;  /* 0x000000c00200780c */ /* 0x000fe20003fc6070 */
        /* <DEDUP_REMOVED lines=24> */
[----:B------:R-:W-:Y:S01]  /*04c0*/  @P2 IADD3 R12, PT, PT, R12, 0x20, RZ ;  /* 0x000000200c0c2810 */ /* 0x000fe20007ffe0ff */
[----:B------:R3:W5:Y:S05]  /*04d0*/  @P2 LD.E.128 R104, desc[UR6][R22.64] ;  /* 0x0000000616682980 */ /* 0x00076a000c101d00 */
[----:B------:R-:W4:Y:S08]  /*04e0*/  @P6 LDC.64 R42, c[0x0][0x438] ;  /* 0x00010e00ff2a6b82 */ /* 0x000f300000000a00 */
[----:B------:R-:W3:Y:S01]  /*04f0*/  @P6 LDC.64 R44, c[0x0][0x3e8] ;  /* 0x0000fa00ff2c6b82 */ /* 0x000ee20000000a00 */
[C---:B------:R-:W-:Y:S01]  /*0500*/  @P3 IMAD.WIDE.U32 R26, R12.reuse, 0x10, R26 ;  /* 0x000000100c1a3825 */ /* 0x040fe200078e001a */
[----:B------:R0:W5:Y:S03]  /*0510*/  @P2 LDG.E.128 R100, desc[UR6][R24.64] ;  /* 0x0000000618642981 */ /* 0x000166000c1e1d00 */
        /* <DEDUP_REMOVED lines=13> */
[----:B------:R0:W5:Y:S03]  /*05f0*/  @P4 LD.E.128 R88, desc[UR6][R34.64] ;  /* 0x0000000622584980 */ /* 0x000166000c101d00 */
[----:B------:R-:W-:Y:S01]  /*0600*/  @P4 VIADD R12, R12, 0x20 ;  /* 0x000000200c0c4836 */ /* 0x000fe20000000000 */
[----:B------:R0:W5:Y:S03]  /*0610*/  @P4 LDG.E.128 R84, desc[UR6][R36.64] ;  /* 0x0000000624544981 */ /* 0x000166000c1e1d00 */
[----:B------:R-:W-:-:S04]  /*0620*/  @P5 IMAD.WIDE.U32 R38, R12, 0x10, R38 ;  /* 0x000000100c265825 */ /* 0x000fc800078e0026 */
[C---:B------:R-:W-:Y:S01]  /*0630*/  @P5 IMAD.WIDE.U32 R40, R12.reuse, 0x10, R40 ;  /* 0x000000100c285825 */ /* 0x040fe200078e0028 */
[----:B------:R2:W5:Y:S03]  /*0640*/  @P5 LDG.E.128 R188, desc[UR6][R38.64] ;  /* 0x0000000626bc5981 */ /* 0x000566000c1e1d00 */
[C---:B0-----:R-:W-:Y:S01]  /*0650*/  @P5 IMAD.WIDE.U32 R14, R12.reuse, 0x10, R14 ;  /* 0x000000100c0e5825 */ /* 0x041fe200078e000e */
[----:B------:R-:W-:Y:S01]  /*0660*/  @P5 IADD3 R12, PT, PT, R12, 0x20, RZ ;  /* 0x000000200c0c5810 */ /* 0x000fe20007ffe0ff */
[----:B------:R0:W5:Y:S04]  /*0670*/  @P5 LD.E.128 R80, desc[UR6][R40.64] ;  /* 0x0000000628505980 */ /* 0x000168000c101d00 */
[C---:B-1----:R-:W-:Y:S01]  /*0680*/  @P6 IMAD.WIDE.U32 R16, R12.reuse, 0x10, R16 ;  /* 0x000000100c106825 */ /* 0x042fe200078e0010 */
[----:B------:R0:W5:Y:S03]  /*0690*/  @P5 LDG.E.128 R76, desc[UR6][R14.64] ;  /* 0x000000060e4c5981 */ /* 0x000166000c1e1d00 */
        /* <DEDUP_REMOVED lines=12> */
[----:B------:R-:W-:Y:S01]  /*0760*/  ISETP.GE.U32.AND P1, PT, R2, 0x100, PT ;  /* 0x000001000200780c */ /* 0x000fe20003f26070 */
[----:B------:R-:W-:-:S12]  /*0770*/  @P0 VIADD R12, R12, 0x20 ;  /* 0x000000200c0c0836 */ /* 0x000fd80000000000 */
        /* <DEDUP_REMOVED lines=11> */
.L_x_5183:
        /* <DEDUP_REMOVED lines=11> */
[----:B0-----:R-:W-:-:S04]  /*08e0*/  @P6 IMAD.WIDE.U32 R14, R12, 0x10, R14 ;  /* 0x000000100c0e6825 */ /* 0x001fc800078e000e */
[----:B------:R-:W-:Y:S01]  /*08f0*/  @P6 IMAD.MOV.U32 R115, RZ, RZ, RZ ;  /* 0x000000ffff736224 */ /* 0x000fe200078e00ff */
        /* <DEDUP_REMOVED lines=87> */
[----:B0-----:R-:W-:-:S07]  /*0e70*/  CS2R R112, SRZ ;  /* 0x0000000000707805 */ /* 0x001fce000001ff00 */
.L_x_5184:
[----:B------:R-:W-:Y:S05]  /*0e80*/  BSYNC.RECONVERGENT B0 ;  /* 0x0000000000007941 */ /* 0x000fea0003800200 */
.L_x_5182:
[----:B------:R-:W1:Y:S02]  /*0e90*/  LDCU UR4, c[0x0][0x384] ;  /* 0x00007080ff0477ac */ /* 0x000e640008000800 */
[----:B-1----:R-:W-:-:S13]  /*0ea0*/  ISETP.GE.AND P0, PT, R3, UR4, PT ;  /* 0x0000000403007c0c */ /* 0x002fda000bf06270 */
[----:B------:R-:W-:Y:S05]  /*0eb0*/  @P0 EXIT ;  /* 0x000000000000094d */ /* 0x000fea0003800000 */
[----:B0-----:R-:W-:Y:S01]  /*0ec0*/  IMAD.HI.U32 R12, R0, -0x326172a9, RZ ;  /* 0xcd9e8d57000c7827 */ /* 0x001fe200078e00ff */
[----:B------:R-:W-:Y:S01]  /*0ed0*/  IADD3 R18, PT, PT, R133, -0x4498517b, RZ ;  /* 0xbb67ae8585127810 */ /* 0x000fe20007ffe0ff */
[----:B------:R-:W0:Y:S01]  /*0ee0*/  LDCU UR8, c[0x0][0x404] ;  /* 0x00008080ff0877ac */ /* 0x000e220008000800 */
[----:B-----5:R-:W-:Y:S01]  /*0ef0*/  PRMT R121, R167, 0x7632, R121 ;  /* 0x00007632a7797816 */ /* 0x020fe20000000079 */
[C---:B------:R-:W-:Y:S01]  /*0f00*/  IMAD.HI.U32 R13, R4.reuse, -0x2daee0ad, RZ ;  /* 0xd2511f53040d7827 */ /* 0x040fe200078e00ff */
[----:B------:R-:W-:Y:S01]  /*0f10*/  LOP3.LUT R12, R9, R12, R132, 0x96, !PT ;  /* 0x0000000c090c7212 */ /* 0x000fe200078e9684 */
[----:B------:R-:W1:Y:S01]  /*0f20*/  LDCU.U8 UR9, c[0x0][0x410] ;  /* 0x00008200ff0977ac */ /* 0x000e620008000000 */
[----:B------:R-:W-:Y:S01]  /*0f30*/  PRMT R120, R179, 0x7632, R120 ;  /* 0x00007632b3787816 */ /* 0x000fe20000000078 */
[----:B------:R-:W-:Y:S01]  /*0f40*/  IMAD R17, R4, -0x2daee0ad, RZ ;  /* 0xd2511f5304117824 */ /* 0x000fe200078e02ff */
[----:B------:R-:W-:Y:S01]  /*0f50*/  LOP3.LUT R13, R13, R133, RZ, 0x3c, !PT ;  /* 0x000000850d0d7212 */ /* 0x000fe200078e3cff */
[----:B------:R-:W-:Y:S01]  /*0f60*/  IMAD.HI.U32 R16, R12, -0x2daee0ad, RZ ;  /* 0xd2511f530c107827 */ /* 0x000fe200078e00ff */
[----:B------:R-:W-:Y:S01]  /*0f70*/  PRMT R119, R166, 0x7632, R119 ;  /* 0x00007632a6777816 */ /* 0x000fe20000000077 */
[----:B------:R-:W-:Y:S01]  /*0f80*/  STL.S16 [R1+0xc8], R121 ;  /* 0x0000c87901007387 */ /* 0x000fe20000100600 */
[----:B------:R-:W-:Y:S01]  /*0f90*/  PRMT R118, R178, 0x7632, R118 ;  /* 0x00007632b2767816 */ /* 0x000fe20000000076 */
[----:B------:R-:W-:Y:S01]  /*0fa0*/  IMAD R15, R0, -0x326172a9, RZ ;  /* 0xcd9e8d57000f7824 */ /* 0x000fe200078e02ff */
[----:B------:R-:W-:Y:S01]  /*0fb0*/  LOP3.LUT R16, R18, R17, R16, 0x96, !PT ;  /* 0x0000001112107212 */ /* 0x000fe200078e9610 */
[----:B------:R-:W-:Y:S01]  /*0fc0*/  IMAD.HI.U32 R14, R13, -0x326172a9, RZ ;  /* 0xcd9e8d570d0e7827 */ /* 0x000fe200078e00ff */
[----:B------:R-:W-:Y:S01]  /*0fd0*/  PRMT R117, R165, 0x7632, R117 ;  /* 0x00007632a5757816 */ /* 0x000fe20000000075 */
[----:B------:R-:W-:Y:S01]  /*0fe0*/  STL.S16 [R1+0xc4], R120 ;  /* 0x0000c47801007387 */ /* 0x000fe20000100600 */
[----:B------:R-:W-:Y:S01]  /*0ff0*/  PRMT R116, R177, 0x7632, R116 ;  /* 0x00007632b1747816 */ /* 0x000fe20000000074 */
[----:B------:R-:W-:Y:S01]  /*1000*/  VIADD R17, R133, 0x76cf5d0a ;  /* 0x76cf5d0a85117836 */ /* 0x000fe20000000000 */
[----:B------:R-:W-:Y:S01]  /*1010*/  LOP3.LUT R5, R5, R15, R14, 0x96, !PT ;  /* 0x0000000f05057212 */ /* 0x000fe200078e960e */
[----:B------:R-:W-:Y:S01]  /*1020*/  IMAD R14, R13, -0x326172a9, RZ ;  /* 0xcd9e8d570d0e7824 */ /* 0x000fe200078e02ff */
[----:B------:R-:W-:Y:S01]  /*1030*/  PRMT R55, R164, 0x7632, R55 ;  /* 0x00007632a4377816 */ /* 0x000fe20000000037 */
[----:B------:R-:W-:Y:S01]  /*1040*/  IMAD.HI.U32 R13, R16, -0x326172a9, RZ ;  /* 0xcd9e8d57100d7827 */ /* 0x000fe200078e00ff */
[----:B------:R-:W-:Y:S01]  /*1050*/  STL.S16 [R1+0xc0], R119 ;  /* 0x0000c07701007387 */ /* 0x000fe20000100600 */
[----:B------:R-:W-:Y:S01]  /*1060*/  PRMT R54, R176, 0x7632, R54 ;  /* 0x00007632b0367816 */ /* 0x000fe20000000036 */
[----:B------:R-:W2:Y:S01]  /*1070*/  LDCU UR12, c[0x0][0x448] ;  /* 0x00008900ff0c77ac */ /* 0x000ea20008000800 */
[----:B------:R-:W-:Y:S01]  /*1080*/  IMAD R15, R12, -0x2daee0ad, RZ ;  /* 0xd2511f530c0f7824 */ /* 0x000fe200078e02ff */
[----:B------:R-:W-:Y:S01]  /*1090*/  LOP3.LUT R6, R6, R14, R13, 0x96, !PT ;  /* 0x0000000e06067212 */ /* 0x000fe200078e960d */
[----:B------:R-:W-:Y:S01]  /*10a0*/  IMAD.HI.U32 R12, R5, -0x2daee0ad, RZ ;  /* 0xd2511f53050c7827 */ /* 0x000fe200078e00ff */
[----:B------:R-:W-:Y:S01]  /*10b0*/  STL.S16 [R1+0xbc], R118 ;  /* 0x0000bc7601007387 */ /* 0x000fe20000100600 */
[----:B------:R-:W-:Y:S01]  /*10c0*/  PRMT R53, R67, 0x7632, R53 ;  /* 0x0000763243357816 */ /* 0x000fe20000000035 */
[----:B------:R-:W3:Y:S01]  /*10d0*/  LDCU.64 UR10, c[0x0][0x408] ;  /* 0x00008100ff0a77ac */ /* 0x000ee20008000a00 */
[----:B------:R-:W-:Y:S01]  /*10e0*/  IMAD R18, R5, -0x2daee0ad, RZ ;  /* 0xd2511f5305127824 */ /* 0x000fe200078e02ff */
[----:B------:R-:W-:Y:S01]  /*10f0*/  LOP3.LUT R12, R17, R15, R12, 0x96, !PT ;  /* 0x0000000f110c7212 */ /* 0x000fe200078e960c */
[----:B------:R-:W-:Y:S01]  /*1100*/  VIADD R13, R133, 0x32370b8f ;  /* 0x32370b8f850d7836 */ /* 0x000fe20000000000 */
[----:B------:R-:W-:Y:S01]  /*1110*/  STL.S16 [R1+0xb8], R117 ;  /* 0x0000b87501007387 */ /* 0x000fe20000100600 */
[----:B------:R-:W-:Y:S01]  /*1120*/  IMAD.HI.U32 R5, R6, -0x2daee0ad, RZ ;  /* 0xd2511f5306057827 */ /* 0x000fe200078e00ff */
[----:B------:R-:W-:Y:S01]  /*1130*/  PRMT R52, R183, 0x7632, R52 ;  /* 0x00007632b7347816 */ /* 0x000fe20000000034 */
[----:B------:R-:W4:Y:S01]  /*1140*/  LDCU.64 UR4, c[0x0][0x3a0] ;  /* 0x00007400ff0477ac */ /* 0x000f220008000a00 */
[----:B------:R-:W-:Y:S01]  /*1150*/  STL.S16 [R1+0xb4], R116 ;  /* 0x0000b47401007387 */ /* 0x000fe20000100600 */
[----:B------:R-:W-:Y:S01]  /*1160*/  IMAD R16, R16, -0x326172a9, RZ ;  /* 0xcd9e8d5710107824 */ /* 0x000fe200078e02ff */
[----:B------:R-:W-:Y:S01]  /*1170*/  LOP3.LUT R5, R13, R18, R5, 0x96, !PT ;  /* 0x000000120d057212 */ /* 0x000fe200078e9605 */
[----:B------:R-:W-:Y:S01]  /*1180*/  IMAD.HI.U32 R14, R12, -0x326172a9, RZ ;  /* 0xcd9e8d570c0e7827 */ /* 0x000fe200078e00ff */
[----:B------:R-:W-:Y:S01]  /*1190*/  PRMT R51, R66, 0x7632, R51 ;  /* 0x0000763242337816 */ /* 0x000fe20000000033 */
[----:B------:R-:W-:Y:S01]  /*11a0*/  STL.S16 [R1+0xb0], R55 ;  /* 0x0000b03701007387 */ /* 0x000fe20000100600 */
[----:B------:R-:W-:Y:S01]  /*11b0*/  PRMT R50, R182, 0x7632, R50 ;  /* 0x00007632b6327816 */ /* 0x000fe20000000032 */
[----:B------:R-:W-:Y:S01]  /*11c0*/  IMAD R13, R12, -0x326172a9, RZ ;  /* 0xcd9e8d570c0d7824 */ /* 0x000fe200078e02ff */
[----:B------:R-:W-:Y:S01]  /*11d0*/  LOP3.LUT R7, R7, R16, R14, 0x96, !PT ;  /* 0x0000001007077212 */ /* 0x000fe200078e960e */
[----:B------:R-:W-:Y:S01]  /*11e0*/  IMAD.HI.U32 R12, R5, -0x326172a9, RZ ;  /* 0xcd9e8d57050c7827 */ /* 0x000fe200078e00ff */
[----:B------:R-:W-:Y:S01]  /*11f0*/  IADD3 R14, PT, PT, R132, 0x78dde6e4, RZ ;  /* 0x78dde6e4840e7810 */ /* 0x000fe20007ffe0ff */
[----:B------:R-:W-:Y:S01]  /*1200*/  STL.S16 [R1+0xac], R54 ;  /* 0x0000ac3601007387 */ /* 0x000fe20000100600 */
[----:B------:R-:W-:Y:S01]  /*1210*/  PRMT R49, R65, 0x7632, R49 ;  /* 0x0000763241317816 */ /* 0x000fe20000000031 */
[----:B------:R-:W-:Y:S01]  /*1220*/  IMAD R15, R6, -0x2daee0ad, RZ ;  /* 0xd2511f53060f7824 */ /* 0x000fe200078e02ff */
[----:B------:R-:W-:Y:S01]  /*1230*/  LOP3.LUT R12, R14, R13, R12, 0x96, !PT ;  /* 0x0000000d0e0c7212 */ /* 0x000fe200078e960c */
[----:B------:R-:W-:Y:S01]  /*1240*/  IMAD.HI.U32 R6, R7, -0x2daee0ad, RZ ;  /* 0xd2511f5307067827 */ /* 0x000fe200078e00ff */
[----:B------:R-:W-:Y:S01]  /*1250*/  STL.S16 [R1+0xa8], R53 ;  /* 0x0000a83501007387 */ /* 0x000fe20000100600 */
[----:B------:R-:W-:-:S02]  /*1260*/  PRMT R48, R181, 0x7632, R48 ;  /* 0x00007632b5307816 */ /* 0x000fc40000000030 */
[----:B------:R-:W-:Y:S01]  /*1270*/  VIADD R16, R133, 0xed9eba14 ;  /* 0xed9eba1485107836 */ /* 0x000fe20000000000 */
[----:B------:R-:W-:Y:S01]  /*1280*/  STL.S16 [R1+0xa4], R52 ;  /* 0x0000a43401007387 */ /* 0x000fe20000100600 */
[----:B------:R-:W-:Y:S01]  /*1290*/  IMAD.HI.U32 R13, R12, -0x2daee0ad, RZ ;  /* 0xd2511f530c0d7827 */ /* 0x000fe200078e00ff */
[----:B------:R-:W-:Y:S02]  /*12a0*/  PRMT R47, R64, 0x7632, R47 ;  /* 0x00007632402f7816 */ /* 0x000fe4000000002f */
[----:B------:R-:W-:Y:S01]  /*12b0*/  LOP3.LUT R6, R16, R15, R6, 0x96, !PT ;  /* 0x0000000f10067212 */ /* 0x000fe200078e9606 */
[----:B------:R-:W-:Y:S01]  /*12c0*/  IMAD R15, R7, -0x2daee0ad, RZ ;  /* 0xd2511f53070f7824 */ /* 0x000fe200078e02ff */
[----:B------:R-:W-:Y:S01]  /*12d0*/  STL.S16 [R1+0xa0], R51 ;  /* 0x0000a03301007387 */ /* 0x000fe20000100600 */
[----:B------:R-:W-:Y:S01]  /*12e0*/  IMAD R14, R5, -0x326172a9, RZ ;  /* 0xcd9e8d57050e7824 */ /* 0x000fe200078e02ff */
[----:B------:R-:W-:Y:S01]  /*12f0*/  PRMT R46, R180, 0x7632, R46 ;  /* 0x00007632b42e7816 */ /* 0x000fe2000000002e */
[----:B------:R-:W-:Y:S01]  /*1300*/  IMAD.HI.U32 R5, R6, -0x326172a9, RZ ;  /* 0xcd9e8d5706057827 */ /* 0x000fe200078e00ff */
[----:B------:R-:W-:Y:S01]  /*1310*/  LOP3.LUT R10, R10, R15, R13, 0x96, !PT ;  /* 0x0000000f0a0a7212 */ /* 0x000fe200078e960d */
[----:B------:R-:W-:Y:S01]  /*1320*/  STL.S16 [R1+0x9c], R50 ;  /* 0x00009c3201007387 */ /* 0x000fe20000100600 */
[C---:B------:R-:W-:Y:S01]  /*1330*/  IADD3 R13, PT, PT, R132.reuse, -0x4ab325aa, RZ ;  /* 0xb54cda56840d7810 */ /* 0x040fe20007ffe0ff */
[----:B------:R-:W-:Y:S01]  /*1340*/  VIADD R7, R132, 0x1715609d ;  /* 0x1715609d84077836 */ /* 0x000fe20000000000 */
[----:B------:R-:W-:Y:S01]  /*1350*/  PRMT R45, R75, 0x7632, R45 ;  /* 0x000076324b2d7816 */ /* 0x000fe2000000002d */
[----:B------:R-:W-:Y:S01]  /*1360*/  IMAD R15, R12, -0x2daee0ad, RZ ;  /* 0xd2511f530c0f7824 */ /* 0x000fe200078e02ff */
[----:B------:R-:W-:Y:S01]  /*1370*/  STL.S16 [R1+0x98], R49 ;  /* 0x0000983101007387 */ /* 0x000fe20000100600 */
[----:B------:R-:W-:-:S02]  /*1380*/  PRMT R44, R187, 0x7632, R44 ;  /* 0x00007632bb2c7816 */ /* 0x000fc4000000002c */
[----:B------:R-:W-:Y:S01]  /*1390*/  LOP3.LUT R5, R7, R14, R5, 0x96, !PT ;  /* 0x0000000e07057212 */ /* 0x000fe200078e9605 */
[----:B------:R-:W-:Y:S01]  /*13a0*/  IMAD R7, R6, -0x326172a9, RZ ;  /* 0xcd9e8d5706077824 */ /* 0x000fe200078e02ff */
[----:B------:R-:W-:Y:S01]  /*13b0*/  STL.S16 [R1+0x94], R48 ;  /* 0x0000943001007387 */ /* 0x000fe20000100600 */
[----:B------:R-:W-:Y:S01]  /*13c0*/  IMAD.HI.U32 R6, R10, -0x326172a9, RZ ;  /* 0xcd9e8d570a067827 */ /* 0x000fe200078e00ff */
[----:B------:R-:W-:Y:S02]  /*13d0*/  PRMT R43, R74, 0x7632, R43 ;  /* 0x000076324a2b7816 */ /* 0x000fe4000000002b */
[----:B------:R-:W-:Y:S01]  /*13e0*/  STL.S16 [R1+0x90], R47 ;  /* 0x0000902f01007387 */ /* 0x000fe20000100600 */
[----:B------:R-:W-:Y:S01]  /*13f0*/  IMAD.HI.U32 R12, R5, -0x2daee0ad, RZ ;  /* 0xd2511f53050c7827 */ /* 0x000fe200078e00ff */
[----:B------:R-:W-:Y:S02]  /*1400*/  LOP3.LUT R6, R13, R7, R6, 0x96, !PT ;  /* 0x000000070d067212 */ /* 0x000fe400078e9606 */
[----:B------:R-:W-:Y:S01]  /*1410*/  PRMT R42, R186, 0x7632, R42 ;  /* 0x00007632ba2a7816 */ /* 0x000fe2000000002a */
[----:B------:R-:W-:Y:S01]  /*1420*/  VIADD R14, R133, 0x646e171e ;  /* 0x646e171e850e7836 */ /* 0x000fe20000000000 */
[----:B------:R-:W-:Y:S01]  /*1430*/  STL.S16 [R1+0x8c], R46 ;  /* 0x00008c2e01007387 */ /* 0x000fe20000100600 */
[----:B------:R-:W-:Y:S01]  /*1440*/  IMAD.HI.U32 R13, R6, -0x2daee0ad, RZ ;  /* 0xd2511f53060d7827 */ /* 0x000fe200078e00ff */
[----:B------:R-:W-:-:S02]  /*1450*/  PRMT R41, R73, 0x7632, R41 ;  /* 0x0000763249297816 */ /* 0x000fc40000000029 */
[----:B------:R-:W-:Y:S01]  /*1460*/  LOP3.LUT R12, R14, R15, R12, 0x96, !PT ;  /* 0x0000000f0e0c7212 */ /* 0x000fe200078e960c */
[----:B------:R-:W-:Y:S01]  /*1470*/  VIADD R15, R133, 0x1fd5c5a3 ;  /* 0x1fd5c5a3850f7836 */ /* 0x000fe20000000000 */
[----:B------:R-:W-:Y:S01]  /*1480*/  STL.S16 [R1+0x88], R45 ;  /* 0x0000882d01007387 */ /* 0x000fe20000100600 */
[----:B------:R-:W-:Y:S01]  /*1490*/  IMAD R14, R5, -0x2daee0ad, RZ ;  /* 0xd2511f53050e7824 */ /* 0x000fe200078e02ff */
[----:B------:R-:W-:Y:S01]  /*14a0*/  PRMT R40, R185, 0x7632, R40 ;  /* 0x00007632b9287816 */ /* 0x000fe20000000028 */
[----:B------:R-:W-:Y:S01]  /*14b0*/  IMAD R10, R10, -0x326172a9, RZ ;  /* 0xcd9e8d570a0a7824 */ /* 0x000fe200078e02ff */
[----:B------:R-:W-:Y:S01]  /*14c0*/  IADD3 R7, PT, PT, R132, 0x5384540f, RZ ;  /* 0x5384540f84077810 */ /* 0x000fe20007ffe0ff */
[----:B------:R-:W-:Y:S01]  /*14d0*/  IMAD.HI.U32 R5, R12, -0x326172a9, RZ ;  /* 0xcd9e8d570c057827 */ /* 0x000fe200078e00ff */
[----:B------:R-:W-:Y:S01]  /*14e0*/  STL.S16 [R1+0x84], R44 ;  /* 0x0000842c01007387 */ /* 0x000fe20000100600 */
[----:B------:R-:W-:Y:S02]  /*14f0*/  PRMT R39, R72, 0x7632, R39 ;  /* 0x0000763248277816 */ /* 0x000fe40000000027 */
[----:B------:R-:W-:Y:S01]  /*1500*/  PRMT R38, R184, 0x7632, R38 ;  /* 0x00007632b8267816 */ /* 0x000fe20000000026 */
[----:B------:R-:W-:Y:S01]  /*1510*/  STL.S16 [R1+0x80], R43 ;  /* 0x0000802b01007387 */ /* 0x000fe20000100600 */
[----:B------:R-:W-:Y:S01]  /*1520*/  PRMT R37, R83, 0x7632, R37 ;  /* 0x0000763253257816 */ /* 0x000fe20000000025 */
[----:B------:R-:W-:Y:S01]  /*1530*/  IMAD R12, R12, -0x326172a9, RZ ;  /* 0xcd9e8d570c0c7824 */ /* 0x000fe200078e02ff */
[----:B------:R-:W-:Y:S01]  /*1540*/  LOP3.LUT R13, R15, R14, R13, 0x96, !PT ;  /* 0x0000000e0f0d7212 */ /* 0x000fe200078e960d */
[----:B------:R-:W-:Y:S01]  /*1550*/  STL.S16 [R1+0x7c], R42 ;  /* 0x00007c2a01007387 */ /* 0x000fe20000100600 */
[----:B------:R-:W-:Y:S01]  /*1560*/  PRMT R36, R191, 0x7632, R36 ;  /* 0x00007632bf247816 */ /* 0x000fe20000000024 */
[----:B------:R-:W-:Y:S01]  /*1570*/  VIADD R14, R133, 0xdb3d7428 ;  /* 0xdb3d7428850e7836 */ /* 0x000fe20000000000 */
[----:B------:R-:W-:Y:S01]  /*1580*/  LOP3.LUT R5, R7, R10, R5, 0x96, !PT ;  /* 0x0000000a07057212 */ /* 0x000fe200078e9605 */
        /* <DEDUP_REMOVED lines=17> */
[----:B------:R-:W-:-:S02]  /*16a0*/  PRMT R27, R90, 0x7632, R27 ;  /* 0x000076325a1b7816 */ /* 0x000fc4000000001b */
[----:B------:R-:W-:Y:S01]  /*16b0*/  LOP3.LUT R11, R11, R12, R10, 0x96, !PT ;  /* 0x0000000c0b0b7212 */ /* 0x000fe200078e960a */
[----:B------:R-:W-:Y:S01]  /*16c0*/  STL.S16 [R1+0x64], R36 ;  /* 0x0000642401007387 */ /* 0x000fe20000100600 */
[----:B------:R-:W-:Y:S02]  /*16d0*/  PRMT R26, R194, 0x7632, R26 ;  /* 0x00007632c21a7816 */ /* 0x000fe4000000001a */
[----:B------:R-:W-:Y:S01]  /*16e0*/  LOP3.LUT R14, R14, R7, R6, 0x96, !PT ;  /* 0x000000070e0e7212 */ /* 0x000fe200078e9606 */
[----:B------:R-:W-:Y:S01]  /*16f0*/  STL.S16 [R1+0x60], R35 ;  /* 0x0000602301007387 */ /* 0x000fe20000100600 */
[----:B------:R-:W-:Y:S01]  /*1700*/  PRMT R25, R89, 0x7632, R25 ;  /* 0x0000763259197816 */ /* 0x000fe20000000019 */
[----:B------:R-:W-:Y:S01]  /*1710*/  IMAD R6, R5, -0x2daee0ad, RZ ;  /* 0xd2511f5305067824 */ /* 0x000fe200078e02ff */
[----:B------:R-:W-:Y:S01]  /*1720*/  PRMT R24, R193, 0x7632, R24 ;  /* 0x00007632c1187816 */ /* 0x000fe20000000018 */
[----:B------:R-:W-:Y:S01]  /*1730*/  STL.S16 [R1+0x5c], R34 ;  /* 0x00005c2201007387 */ /* 0x000fe20000100600 */
[----:B------:R-:W-:Y:S01]  /*1740*/  PRMT R23, R88, 0x7632, R23 ;  /* 0x0000763258177816 */ /* 0x000fe20000000017 */
[----:B------:R-:W-:Y:S01]  /*1750*/  VIADD R7, R133, 0x96a522ad ;  /* 0x96a522ad85077836 */ /* 0x000fe20000000000 */
[----:B------:R-:W-:Y:S01]  /*1760*/  PRMT R22, R192, 0x7632, R22 ;  /* 0x00007632c0167816 */ /* 0x000fe20000000016 */
[----:B------:R-:W-:Y:S01]  /*1770*/  STL.S16 [R1+0x58], R33 ;  /* 0x0000582101007387 */ /* 0x000fe20000100600 */
[----:B------:R-:W-:Y:S01]  /*1780*/  IMAD.HI.U32 R5, R11, -0x2daee0ad, RZ ;  /* 0xd2511f530b057827 */ /* 0x000fe200078e00ff */
[----:B------:R-:W-:-:S02]  /*1790*/  PRMT R21, R99, 0x7632, R21 ;  /* 0x0000763263157816 */ /* 0x000fc40000000015 */
[----:B------:R-:W-:Y:S01]  /*17a0*/  STL.S16 [R1+0x54], R32 ;  /* 0x0000542001007387 */ /* 0x000fe20000100600 */
[----:B------:R-:W-:Y:S01]  /*17b0*/  IMAD.HI.U32 R10, R14, -0x326172a9, RZ ;  /* 0xcd9e8d570e0a7827 */ /* 0x000fe200078e00ff */
[----:B------:R-:W-:Y:S02]  /*17c0*/  PRMT R20, R199, 0x7632, R20 ;  /* 0x00007632c7147816 */ /* 0x000fe40000000014 */
[----:B------:R-:W-:Y:S01]  /*17d0*/  STL.S16 [R1+0x50], R31 ;  /* 0x0000501f01007387 */ /* 0x000fe20000100600 */
[----:B------:R-:W-:Y:S01]  /*17e0*/  IADD3 R12, PT, PT, R132, -0x700cb87f, RZ ;  /* 0x8ff34781840c7810 */ /* 0x000fe20007ffe0ff */
[----:B------:R-:W-:Y:S01]  /*17f0*/  IMAD R158, R11, -0x2daee0ad, RZ ;  /* 0xd2511f530b9e7824 */ /* 0x000fe200078e02ff */
[----:B------:R-:W-:Y:S01]  /*1800*/  PRMT R19, R98, 0x7632, R19 ;  /* 0x0000763262137816 */ /* 0x000fe20000000013 */
[----:B------:R-:W-:Y:S01]  /*1810*/  STL.S16 [R1+0x4c], R30 ;  /* 0x00004c1e01007387 */ /* 0x000fe20000100600 */
[----:B------:R-:W-:Y:S02]  /*1820*/  PRMT R18, R198, 0x7632, R18 ;  /* 0x00007632c6127816 */ /* 0x000fe40000000012 */
[----:B------:R-:W-:Y:S01]  /*1830*/  PRMT R17, R97, 0x7632, R17 ;  /* 0x0000763261117816 */ /* 0x000fe20000000011 */
[----:B------:R-:W-:Y:S01]  /*1840*/  STL.S16 [R1+0x48], R29 ;  /* 0x0000481d01007387 */ /* 0x000fe20000100600 */
[----:B------:R-:W-:-:S02]  /*1850*/  LOP3.LUT R5, R7, R6, R5, 0x96, !PT ;  /* 0x0000000607057212 */ /* 0x000fc400078e9605 */
[----:B------:R-:W-:Y:S01]  /*1860*/  PRMT R16, R197, 0x7632, R16 ;  /* 0x00007632c5107816 */ /* 0x000fe20000000010 */
[----:B------:R-:W-:Y:S01]  /*1870*/  STL.S16 [R1+0x44], R28 ;  /* 0x0000441c01007387 */ /* 0x000fe20000100600 */
[----:B------:R-:W-:Y:S02]  /*1880*/  LOP3.LUT R6, R12, R13, R10, 0x96, !PT ;  /* 0x0000000d0c067212 */ /* 0x000fe400078e960a */
[----:B------:R-:W-:Y:S01]  /*1890*/  PRMT R15, R96, 0x7632, R15 ;  /* 0x00007632600f7816 */ /* 0x000fe2000000000f */
[----:B------:R-:W-:Y:S01]  /*18a0*/  STL.S16 [R1+0x40], R27 ;  /* 0x0000401b01007387 */ /* 0x000fe20000100600 */
[----:B------:R-:W-:Y:S02]  /*18b0*/  PRMT R13, R196, 0x7632, R13 ;  /* 0x00007632c40d7816 */ /* 0x000fe4000000000d */
[----:B------:R-:W-:Y:S01]  /*18c0*/  LOP3.LUT R7, R8, 0x3, RZ, 0xc0, !PT ;  /* 0x0000000308077812 */ /* 0x000fe200078ec0ff */
[----:B------:R-:W-:Y:S01]  /*18d0*/  STL.S16 [R1+0x3c], R26 ;  /* 0x00003c1a01007387 */ /* 0x000fe20000100600 */
[----:B------:R-:W-:Y:S01]  /*18e0*/  PRMT R12, R107, 0x7632, R12 ;  /* 0x000076326b0c7816 */ /* 0x000fe2000000000c */
[--C-:B------:R-:W-:Y:S01]  /*18f0*/  IMAD.MOV.U32 R8, RZ, RZ, R9.reuse ;  /* 0x000000ffff087224 */ /* 0x100fe200078e0009 */
        /* <DEDUP_REMOVED lines=46> */
[----:B------:R-:W-:Y:S01]  /*1be0*/  PRMT R223, R87, 0x7632, R223 ;  /* 0x0000763257df7816 */ /* 0x000fe200000000df */
[----:B0-----:R-:W-:Y:S01]  /*1bf0*/  IMAD R10, R14, -0x326172a9, RZ ;  /* 0xcd9e8d570e0a7824 */ /* 0x001fe200078e02ff */
[----:B------:R-:W-:-:S02]  /*1c00*/  PRMT R222, R86, 0x7632, R222 ;  /* 0x0000763256de7816 */ /* 0x000fc400000000de */
[----:B------:R-:W-:Y:S01]  /*1c10*/  PRMT R221, R85, 0x7632, R221 ;  /* 0x0000763255dd7816 */ /* 0x000fe200000000dd */
[----:B-1----:R-:W-:Y:S01]  /*1c20*/  IMAD.MOV.U32 R9, RZ, RZ, RZ ;  /* 0x000000ffff097224 */ /* 0x002fe200078e00ff */
        /* <DEDUP_REMOVED lines=12> */
[----:B--234-:R-:W-:-:S07]  /*1cf0*/  PRMT R175, R108, 0x7632, R175 ;  /* 0x000076326caf7816 */ /* 0x01cfce00000000af */
.L_x_6146:
[----:B------:R-:W0:Y:S08]  /*1d00*/  LDC.64 R116, c[0x0][0x3f0] ;  /* 0x0000fc00ff747b82 */ /* 0x000e300000000a00 */
[----:B------:R-:W1:Y:S01]  /*1d10*/  LDC R119, c[0x0][0x388] ;  /* 0x0000e200ff777b82 */ /* 0x000e620000000800 */
[----:B0-----:R-:W-:-:S05]  /*1d20*/  IMAD.WIDE R116, R3, 0x4, R116 ;  /* 0x0000000403747825 */ /* 0x001fca00078e0274 */
[----:B------:R0:W2:Y:S02]  /*1d30*/  LDG.E R161, desc[UR6][R116.64] ;  /* 0x0000000674a17981 */ /* 0x0000a4000c1e1900 */
[----:B0-----:R-:W0:Y:S01]  /*1d40*/  LDC.64 R116, c[0x0][0x3f8] ;  /* 0x0000fe00ff747b82 */ /* 0x001e220000000a00 */
[----:B------:R-:W3:Y:S01]  /*1d50*/  S2R R118, SR_TID.X ;  /* 0x0000000000767919 */ /* 0x000ee20000002100 */
[C---:B-1----:R-:W-:Y:S01]  /*1d60*/  IMAD R160, R3.reuse, R119, RZ ;  /* 0x0000007703a07224 */ /* 0x042fe200078e02ff */
[----:B------:R-:W-:Y:S01]  /*1d70*/  ISETP.GE.U32.AND P5, PT, R2, 0x20, PT ;  /* 0x000000200200780c */ /* 0x000fe20003fa6070 */
[----:B0-----:R-:W-:-:S05]  /*1d80*/  IMAD.WIDE R116, R3, 0x4, R116 ;  /* 0x0000000403747825 */ /* 0x001fca00078e0274 */
[----:B------:R0:W5:Y:S01]  /*1d90*/  LDG.E R174, desc[UR6][R116.64] ;  /* 0x0000000674ae7981 */ /* 0x000162000c1e1900 */
[----:B------:R-:W-:Y:S01]  /*1da0*/  BSSY.RECONVERGENT B0, `(.L_x_5185) ;  /* 0x000071a000007945 */ /* 0x000fe20003800200 */
[----:B------:R-:W-:Y:S01]  /*1db0*/  IMAD.MOV.U32 R159, RZ, RZ, RZ ;  /* 0x000000ffff9f7224 */ /* 0x000fe200078e00ff */
[----:B---3--:R-:W-:Y:S02]  /*1dc0*/  LOP3.LUT R118, R118, 0x1f, RZ, 0xc0, !PT ;  /* 0x0000001f76767812 */ /* 0x008fe400078ec0ff */
[----:B0-----:R-:W-:-:S04]  /*1dd0*/  SHF.R.S32.HI R117, RZ, 0x1f, R160 ;  /* 0x0000001fff757819 */ /* 0x001fc800000114a0 */
[----:B------:R-:W-:-:S04]  /*1de0*/  LEA.HI R160, R117, R160, RZ, 0x3 ;  /* 0x000000a075a07211 */ /* 0x000fc800078f18ff */
[----:B------:R-:W-:Y:S02]  /*1df0*/  LEA.HI.SX32 R160, R160, R118, 0x1d ;  /* 0x00000076a0a07211 */ /* 0x000fe400078feaff */
[----:B--2---:R-:W-:-:S13]  /*1e00*/  ISETP.GE.AND P0, PT, R161, 0x1, PT ;  /* 0x00000001a100780c */ /* 0x004fda0003f06270 */
[----:B------:R-:W-:-:S05]  /*1e10*/  @P0 IADD3 R116, PT, PT, R161, -0x1, RZ ;  /* 0xffffffffa1740810 */ /* 0x000fca0007ffe0ff */
[----:B------:R-:W-:-:S05]  /*1e20*/  @P0 IMAD R116, R116, R119, RZ ;  /* 0x0000007774740224 */ /* 0x000fca00078e02ff */
[----:B------:R-:W-:-:S04]  /*1e30*/  @P0 SHF.R.S32.HI R117, RZ, 0x1f, R116 ;  /* 0x0000001fff750819 */ /* 0x000fc80000011474 */
[----:B------:R-:W-:-:S04]  /*1e40*/  @P0 LEA.HI R117, R117, R116, RZ, 0x3 ;  /* 0x0000007475750211 */ /* 0x000fc800078f18ff */
[----:B------:R-:W-:Y:S01]  /*1e50*/  @P0 LEA.HI.SX32 R159, R117, R118, 0x1d ;  /* 0x00000076759f0211 */ /* 0x000fe200078feaff */
[----:B------:R-:W-:Y:S06]  /*1e60*/  @!P5 BRA `(.L_x_5186) ;  /* 0x000000700034d947 */ /* 0x000fec0003800000 */
[----:B------:R-:W-:Y:S04]  /*1e70*/  BSSY.RECONVERGENT B1, `(.L_x_5187) ;  /* 0x0000005000017945 */ /* 0x000fe80003800200 */
[----:B------:R-:W-:Y:S05]  /*1e80*/  @!P0 BRA `(.L_x_5188) ;  /* 0x00000000000c8947 */ /* 0x000fea0003800000 */
[----:B------:R-:W0:Y:S02]  /*1e90*/  LDC.64 R52, c[0x0][0x390] ;  /* 0x0000e400ff347b82 */ /* 0x000e240000000a00 */
[----:B0-----:R-:W-:-:S06]  /*1ea0*/  IMAD.WIDE.U32 R52, R159, 0x10, R52 ;  /* 0x000000109f347825 */ /* 0x001fcc00078e0034 */
[----:B------:R-:W5:Y:S02]  /*1eb0*/  LDG.E.128 R52, desc[UR6][R52.64] ;  /* 0x0000000634347981 */ /* 0x000f64000c1e1d00 */
.L_x_5188:
[----:B------:R-:W-:Y:S05]  /*1ec0*/  BSYNC.RECONVERGENT B1 ;  /* 0x0000000000017941 */ /* 0x000fea0003800200 */
.L_x_5187:
        /* <DEDUP_REMOVED lines=28> */
.L_x_5194:
        /* <DEDUP_REMOVED lines=13> */
.L_x_5196:
[----:B------:R-:W-:Y:S05]  /*2160*/  BSYNC.RECONVERGENT B3 ;  /* 0x0000000000037941 */ /* 0x000fea0003800200 */
.L_x_5195:
[----:B------:R-:W-:Y:S01]  /*2170*/  LOP3.LUT R10, R9, R13, R133, 0x96, !PT ;  /* 0x0000000d090a7212 */ /* 0x000fe200078e9685 */
[----:B------:R-:W-:Y:S01]  /*2180*/  IMAD.WIDE.U32 R6, R0, -0x326172a9, RZ ;  /* 0xcd9e8d5700067825 */ /* 0x000fe200078e00ff */
[C---:B------:R-:W-:Y:S02]  /*2190*/  IADD3 R13, PT, PT, R132.reuse, -0x61c88647, RZ ;  /* 0x9e3779b9840d7810 */ /* 0x040fe40007ffe0ff */
[----:B------:R-:W-:Y:S01]  /*21a0*/  IADD3 R116, PT, PT, R132, 0x5384540f, RZ ;  /* 0x5384540f84747810 */ /* 0x000fe20007ffe0ff */
[----:B------:R-:W-:Y:S01]  /*21b0*/  IMAD.WIDE.U32 R10, R10, -0x326172a9, RZ ;  /* 0xcd9e8d570a0a7825 */ /* 0x000fe200078e00ff */
[----:B------:R-:W-:-:S03]  /*21c0*/  LOP3.LUT R7, R8, R7, R132, 0x96, !PT ;  /* 0x0000000708077212 */ /* 0x000fc600078e9684 */
[----:B------:R-:W-:Y:S01]  /*21d0*/  VIADD R5, R133, 0xbb67ae85 ;  /* 0xbb67ae8585057836 */ /* 0x000fe20000000000 */
[----:B------:R-:W-:Y:S01]  /*21e0*/  LOP3.LUT R13, R13, R6, R11, 0x96, !PT ;  /* 0x000000060d0d7212 */ /* 0x000fe200078e960b */
[----:B------:R-:W-:-:S04]  /*21f0*/  IMAD.WIDE.U32 R6, R7, -0x2daee0ad, RZ ;  /* 0xd2511f5307067825 */ /* 0x000fc800078e00ff */
[----:B------:R-:W-:Y:S01]  /*2200*/  VIADD R11, R133, 0x76cf5d0a ;  /* 0x76cf5d0a850b7836 */ /* 0x000fe20000000000 */
[----:B------:R-:W-:Y:S01]  /*2210*/  LOP3.LUT R7, R5, R12, R7, 0x96, !PT ;  /* 0x0000000c05077212 */ /* 0x000fe200078e9607 */
[----:B------:R-:W-:Y:S01]  /*2220*/  IMAD.WIDE.U32 R12, R13, -0x2daee0ad, RZ ;  /* 0xd2511f530d0c7825 */ /* 0x000fe200078e00ff */
[----:B------:R-:W-:-:S03]  /*2230*/  IADD3 R5, PT, PT, R132, 0x3c6ef372, RZ ;  /* 0x3c6ef37284057810 */ /* 0x000fc60007ffe0ff */
[----:B------:R-:W-:Y:S01]  /*2240*/  IMAD.MOV.U32 R15, RZ, RZ, RZ ;  /* 0x000000ffff0f7224 */ /* 0x000fe200078e00ff */
[----:B------:R-:W-:Y:S01]  /*2250*/  LOP3.LUT R11, R11, R6, R13, 0x96, !PT ;  /* 0x000000060b0b7212 */ /* 0x000fe200078e960d */
[----:B------:R-:W-:-:S05]  /*2260*/  IMAD.WIDE.U32 R6, R7, -0x326172a9, RZ ;  /* 0xcd9e8d5707067825 */ /* 0x000fca00078e00ff */
[----:B------:R-:W-:Y:S01]  /*2270*/  LOP3.LUT R7, R5, R10, R7, 0x96, !PT ;  /* 0x0000000a05077212 */ /* 0x000fe200078e9607 */
[----:B------:R-:W-:-:S04]  /*2280*/  IMAD.WIDE.U32 R10, R11, -0x326172a9, RZ ;  /* 0xcd9e8d570b0a7825 */ /* 0x000fc800078e00ff */
[----:B------:R-:W-:-:S05]  /*2290*/  VIADD R5, R132, 0xdaa66d2b ;  /* 0xdaa66d2b84057836 */ /* 0x000fca0000000000 */
[----:B------:R-:W-:Y:S01]  /*22a0*/  LOP3.LUT R11, R5, R6, R11, 0x96, !PT ;  /* 0x00000006050b7212 */ /* 0x000fe200078e960b */
[----:B------:R-:W-:-:S04]  /*22b0*/  IMAD.WIDE.U32 R6, R7, -0x2daee0ad, RZ ;  /* 0xd2511f5307067825 */ /* 0x000fc800078e00ff */
[----:B------:R-:W-:-:S05]  /*22c0*/  VIADD R5, R133, 0x32370b8f ;  /* 0x32370b8f85057836 */ /* 0x000fca0000000000 */
[----:B------:R-:W-:Y:S02]  /*22d0*/  LOP3.LUT R12, R5, R12, R7, 0x96, !PT ;  /* 0x0000000c050c7212 */ /* 0x000fe400078e9607 */
[----:B------:R-:W-:-:S03]  /*22e0*/  IADD3 R5, PT, PT, R132, 0x78dde6e4, RZ ;  /* 0x78dde6e484057810 */ /* 0x000fc60007ffe0ff */
[----:B------:R-:W-:-:S05]  /*22f0*/  IMAD.WIDE.U32 R12, R12, -0x326172a9, RZ ;  /* 0xcd9e8d570c0c7825 */ /* 0x000fca00078e00ff */
[----:B------:R-:W-:Y:S01]  /*2300*/  LOP3.LUT R13, R5, R10, R13, 0x96, !PT ;  /* 0x0000000a050d7212 */ /* 0x000fe200078e960d */
[----:B------:R-:W-:-:S04]  /*2310*/  IMAD.WIDE.U32 R10, R11, -0x2daee0ad, RZ ;  /* 0xd2511f530b0a7825 */ /* 0x000fc800078e00ff */
[----:B------:R-:W-:-:S05]  /*2320*/  VIADD R5, R133, 0xed9eba14 ;  /* 0xed9eba1485057836 */ /* 0x000fca0000000000 */
[----:B------:R-:W-:Y:S01]  /*2330*/  LOP3.LUT R6, R5, R6, R11, 0x96, !PT ;  /* 0x0000000605067212 */ /* 0x000fe200078e960b */
[----:B------:R-:W-:-:S04]  /*2340*/  VIADD R5, R132, 0x1715609d ;  /* 0x1715609d84057836 */ /* 0x000fc80000000000 */
[----:B------:R-:W-:-:S05]  /*2350*/  IMAD.WIDE.U32 R6, R6, -0x326172a9, RZ ;  /* 0xcd9e8d5706067825 */ /* 0x000fca00078e00ff */
[----:B------:R-:W-:Y:S01]  /*2360*/  LOP3.LUT R7, R5, R12, R7, 0x96, !PT ;  /* 0x0000000c05077212 */ /* 0x000fe200078e9607 */
[----:B------:R-:W-:Y:S01]  /*2370*/  IMAD.WIDE.U32 R12, R13, -0x2daee0ad, RZ ;  /* 0xd2511f530d0c7825 */ /* 0x000fe200078e00ff */
[----:B------:R-:W-:-:S04]  /*2380*/  IADD3 R5, PT, PT, R133, -0x56f99767, RZ ;  /* 0xa906689985057810 */ /* 0x000fc80007ffe0ff */
[----:B------:R-:W-:Y:S01]  /*2390*/  LOP3.LUT R10, R5, R10, R13, 0x96, !PT ;  /* 0x0000000a050a7212 */ /* 0x000fe200078e960d */
[----:B------:R-:W-:-:S04]  /*23a0*/  VIADD R5, R132, 0xb54cda56 ;  /* 0xb54cda5684057836 */ /* 0x000fc80000000000 */
        /* <DEDUP_REMOVED lines=8> */
[----:B------:R-:W-:-:S04]  /*2430*/  IMAD.WIDE.U32 R10, R11, -0x2daee0ad, RZ ;  /* 0xd2511f530b0a7825 */ /* 0x000fc800078e00ff */
[----:B------:R-:W-:Y:S01]  /*2440*/  IMAD.WIDE.U32 R116, R116, -0x2daee0ad, RZ ;  /* 0xd2511f5374747825 */ /* 0x000fe200078e00ff */
[----:B------:R-:W-:-:S03]  /*2450*/  LOP3.LUT R6, R5, R6, R11, 0x96, !PT ;  /* 0x0000000605067212 */ /* 0x000fc600078e960b */
[----:B------:R-:W-:Y:S02]  /*2460*/  VIADD R5, R132, 0xf1bbcdc8 ;  /* 0xf1bbcdc884057836 */ /* 0x000fe40000000000 */
[----:B------:R-:W-:-:S05]  /*2470*/  IMAD.WIDE.U32 R6, R6, -0x326172a9, RZ ;  /* 0xcd9e8d5706067825 */ /* 0x000fca00078e00ff */
[----:B------:R-:W-:Y:S02]  /*2480*/  LOP3.LUT R12, R5, R12, R7, 0x96, !PT ;  /* 0x0000000c050c7212 */ /* 0x000fe400078e9607 */
[----:B------:R-:W-:-:S03]  /*2490*/  IADD3 R5, PT, PT, R133, -0x24c28bd8, RZ ;  /* 0xdb3d742885057810 */ /* 0x000fc60007ffe0ff */
[----:B------:R-:W-:Y:S01]  /*24a0*/  IMAD.WIDE.U32 R12, R12, -0x2daee0ad, RZ ;  /* 0xd2511f530c0c7825 */ /* 0x000fe200078e00ff */
[----:B------:R-:W-:-:S03]  /*24b0*/  LOP3.LUT R10, R5, R10, R117, 0x96, !PT ;  /* 0x0000000a050a7212 */ /* 0x000fc600078e9675 */
[----:B------:R-:W-:Y:S01]  /*24c0*/  VIADD R5, R132, 0x8ff34781 ;  /* 0x8ff3478184057836 */ /* 0x000fe20000000000 */
[----:B------:R-:W-:Y:S01]  /*24d0*/  MOV R17, R12 ;  /* 0x0000000c00117202 */ /* 0x000fe20000000f00 */
[----:B------:R-:W-:-:S05]  /*24e0*/  IMAD.WIDE.U32 R10, R10, -0x326172a9, RZ ;  /* 0xcd9e8d570a0a7825 */ /* 0x000fca00078e00ff */
[----:B------:R-:W-:Y:S01]  /*24f0*/  LOP3.LUT R6, R5, R6, R11, 0x96, !PT ;  /* 0x0000000605067212 */ /* 0x000fe200078e960b */
[----:B------:R-:W-:Y:S02]  /*2500*/  VIADD R5, R133, 0x96a522ad ;  /* 0x96a522ad85057836 */ /* 0x000fe40000000000 */
[----:B------:R-:W-:-:S03]  /*2510*/  IMAD.MOV.U32 R11, RZ, RZ, R158 ;  /* 0x000000ffff0b7224 */ /* 0x000fc600078e009e */
[----:B------:R-:W-:-:S07]  /*2520*/  LOP3.LUT R5, R5, R116, R13, 0x96, !PT ;  /* 0x0000007405057212 */ /* 0x000fce00078e960d */
.L_x_5193:
[----:B------:R-:W-:Y:S05]  /*2530*/  BSYNC.RECONVERGENT B2 ;  /* 0x0000000000027941 */ /* 0x000fea0003800200 */
.L_x_5192:
[----:B------:R-:W-:Y:S01]  /*2540*/  I2FP.F32.U32 R7, R11 ;  /* 0x0000000b00077245 */ /* 0x000fe20000201000 */
[----:B------:R-:W-:Y:S01]  /*2550*/  HFMA2 R11, -RZ, RZ, 0.1171875, 0 ;  /* 0x2f800000ff0b7431 */ /* 0x000fe200000001ff */
[----:B------:R-:W-:-:S04]  /*2560*/  SHF.L.U32 R12, R48, 0x10, RZ ;  /* 0x00000010300c7819 */ /* 0x000fc800000006ff */
[----:B------:R-:W-:-:S05]  /*2570*/  FFMA.FTZ R7, R7, R11, 1.1641532182693481445e-10 ;  /* 0x2f00000007077423 */ /* 0x000fca000001000b */
[----:B------:R-:W-:Y:S01]  /*2580*/  FSETP.GTU.FTZ.AND P2, PT, R7, UR8, PT ;  /* 0x0000000807007c0b */ /* 0x000fe2000bf5c000 */
[----:B-----5:R-:W-:-:S04]  /*2590*/  IMAD.U32 R7, R52, 0x10000, RZ ;  /* 0x0001000034077824 */ /* 0x020fc800078e00ff */
[----:B------:R-:W-:-:S04]  /*25a0*/  FMUL.FTZ R7, R7, UR11 ;  /* 0x0000000b07077c20 */ /* 0x000fc80008410000 */
[----:B------:R-:W-:-:S05]  /*25b0*/  FMUL.FTZ R7, R7, UR10 ;  /* 0x0000000a07077c20 */ /* 0x000fca0008410000 */
[----:B------:R-:W-:Y:S01]  /*25c0*/  FSEL R11, R7, RZ, !P2 ;  /* 0x000000ff070b7208 */ /* 0x000fe20005000000 */
[----:B------:R-:W-:-:S04]  /*25d0*/  IMAD.U32 R7, R108, 0x10000, RZ ;  /* 0x000100006c077824 */ /* 0x000fc800078e00ff */
[----:B------:R-:W-:Y:S01]  /*25e0*/  FFMA.FTZ R11, R11, R7, R12 ;  /* 0x000000070b0b7223 */ /* 0x000fe2000001000c */
[----:B------:R-:W-:-:S07]  /*25f0*/  SEL R12, RZ, 0x1, P2 ;  /* 0x00000001ff0c7807 */ /* 0x000fce0001000000 */
.L_x_5191:
[----:B------:R-:W-:Y:S05]  /*2600*/  BSYNC.RECONVERGENT B1 ;  /* 0x0000000000017941 */ /* 0x000fea0003800200 */
.L_x_5190:
        /* <DEDUP_REMOVED lines=23> */
.L_x_5201:
        /* <DEDUP_REMOVED lines=13> */
.L_x_5203:
[----:B------:R-:W-:Y:S05]  /*2850*/  BSYNC.RECONVERGENT B3 ;  /* 0x0000000000037941 */ /* 0x000fea0003800200 */
.L_x_5202:
[----:B------:R-:W-:Y:S01]  /*2860*/  LOP3.LUT R14, R9, R119, R133, 0x96, !PT ;  /* 0x00000077090e7212 */ /* 0x000fe200078e9685 */
[----:B------:R-:W-:Y:S01]  /*2870*/  IMAD.WIDE.U32 R6, R0, -0x326172a9, RZ ;  /* 0xcd9e8d5700067825 */ /* 0x000fe200078e00ff */
[----:B------:R-:W-:-:S03]  /*2880*/  IADD3 R5, PT, PT, R133, -0x4498517b, RZ ;  /* 0xbb67ae8585057810 */ /* 0x000fc60007ffe0ff */
[----:B------:R-:W-:Y:S01]  /*2890*/  VIADD R119, R132, 0x9e3779b9 ;  /* 0x9e3779b984777836 */ /* 0x000fe20000000000 */
[----:B------:R-:W-:Y:S01]  /*28a0*/  LOP3.LUT R7, R8, R7, R132, 0x96, !PT ;  /* 0x0000000708077212 */ /* 0x000fe200078e9684 */
[----:B------:R-:W-:-:S04]  /*28b0*/  IMAD.WIDE.U32 R14, R14, -0x326172a9, RZ ;  /* 0xcd9e8d570e0e7825 */ /* 0x000fc800078e00ff */
        /* <DEDUP_REMOVED lines=9> */
[----:B------:R-:W-:Y:S01]  /*2950*/  IMAD.MOV.U32 R13, RZ, RZ, R17 ;  /* 0x000000ffff0d7224 */ /* 0x000fe200078e0011 */
[----:B------:R-:W-:Y:S01]  /*2960*/  LOP3.LUT R7, R5, R14, R7, 0x96, !PT ;  /* 0x0000000e05077212 */ /* 0x000fe200078e9607 */
[----:B------:R-:W-:Y:S01]  /*2970*/  IMAD.WIDE.U32 R14, R15, -0x326172a9, RZ ;  /* 0xcd9e8d570f0e7825 */ /* 0x000fe200078e00ff */
[----:B------:R-:W-:-:S04]  /*2980*/  IADD3 R5, PT, PT, R132, -0x255992d5, RZ ;  /* 0xdaa66d2b84057810 */ /* 0x000fc80007ffe0ff */
        /* <DEDUP_REMOVED lines=15> */
[----:B------:R-:W-:Y:S02]  /*2a80*/  LOP3.LUT R14, R5, R14, R119, 0x96, !PT ;  /* 0x0000000e050e7212 */ /* 0x000fe400078e9677 */
[----:B------:R-:W-:-:S03]  /*2a90*/  IADD3 R5, PT, PT, R132, -0x4ab325aa, RZ ;  /* 0xb54cda5684057810 */ /* 0x000fc60007ffe0ff */
[----:B------:R-:W-:-:S05]  /*2aa0*/  IMAD.WIDE.U32 R14, R14, -0x326172a9, RZ ;  /* 0xcd9e8d570e0e7825 */ /* 0x000fca00078e00ff */
        /* <DEDUP_REMOVED lines=8> */
[----:B------:R-:W-:Y:S01]  /*2b30*/  IMAD.WIDE.U32 R162, R162, -0x2daee0ad, RZ ;  /* 0xd2511f53a2a27825 */ /* 0x000fe200078e00ff */
[----:B------:R-:W-:-:S03]  /*2b40*/  LOP3.LUT R6, R5, R6, R15, 0x96, !PT ;  /* 0x0000000605067212 */ /* 0x000fc600078e960f */
[----:B------:R-:W-:Y:S02]  /*2b50*/  VIADD R5, R133, 0xdb3d7428 ;  /* 0xdb3d742885057836 */ /* 0x000fe40000000000 */
[----:B------:R-:W-:-:S03]  /*2b60*/  IMAD.WIDE.U32 R6, R6, -0x326172a9, RZ ;  /* 0xcd9e8d5706067825 */ /* 0x000fc600078e00ff */
[----:B------:R-:W-:Y:S01]  /*2b70*/  LOP3.LUT R5, R5, R14, R163, 0x96, !PT ;  /* 0x0000000e05057212 */ /* 0x000fe200078e96a3 */
[----:B------:R-:W-:-:S05]  /*2b80*/  VIADD R15, R132, 0xf1bbcdc8 ;  /* 0xf1bbcdc8840f7836 */ /* 0x000fca0000000000 */
[----:B------:R-:W-:Y:S01]  /*2b90*/  LOP3.LUT R15, R15, R118, R7, 0x96, !PT ;  /* 0x000000760f0f7212 */ /* 0x000fe200078e9607 */
[----:B------:R-:W-:Y:S01]  /*2ba0*/  IMAD.WIDE.U32 R118, R5, -0x326172a9, RZ ;  /* 0xcd9e8d5705767825 */ /* 0x000fe200078e00ff */
[----:B------:R-:W-:-:S03]  /*2bb0*/  IADD3 R5, PT, PT, R132, -0x700cb87f, RZ ;  /* 0x8ff3478184057810 */ /* 0x000fc60007ffe0ff */
[----:B------:R-:W-:Y:S01]  /*2bc0*/  IMAD.WIDE.U32 R14, R15, -0x2daee0ad, RZ ;  /* 0xd2511f530f0e7825 */ /* 0x000fe200078e00ff */
[----:B------:R-:W-:-:S03]  /*2bd0*/  LOP3.LUT R6, R5, R6, R119, 0x96, !PT ;  /* 0x0000000605067212 */ /* 0x000fc600078e9677 */
[----:B------:R-:W-:Y:S01]  /*2be0*/  VIADD R5, R133, 0x96a522ad ;  /* 0x96a522ad85057836 */ /* 0x000fe20000000000 */
[----:B------:R-:W-:Y:S01]  /*2bf0*/  MOV R19, R14 ;  /* 0x0000000e00137202 */ /* 0x000fe20000000f00 */
[----:B------:R-:W-:Y:S02]  /*2c00*/  IMAD.MOV.U32 R10, RZ, RZ, R118 ;  /* 0x000000ffff0a7224 */ /* 0x000fe400078e0076 */
[----:B------:R-:W-:Y:S01]  /*2c10*/  IMAD.MOV.U32 R7, RZ, RZ, RZ ;  /* 0x000000ffff077224 */ /* 0x000fe200078e00ff */
[----:B------:R-:W-:-:S07]  /*2c20*/  LOP3.LUT R5, R5, R162, R15, 0x96, !PT ;  /* 0x000000a205057212 */ /* 0x000fce00078e960f */
.L_x_5200:
[----:B------:R-:W-:Y:S05]  /*2c30*/  BSYNC.RECONVERGENT B2 ;  /* 0x0000000000027941 */ /* 0x000fea0003800200 */
.L_x_5199:
[----:B------:R-:W-:Y:S01]  /*2c40*/  I2FP.F32.U32 R13, R13 ;  /* 0x0000000d000d7245 */ /* 0x000fe20000201000 */
[----:B------:R-:W-:Y:S01]  /*2c50*/  HFMA2 R14, -RZ, RZ, 0.1171875, 0 ;  /* 0x2f800000ff0e7431 */ /* 0x000fe200000001ff */
[----:B------:R-:W-:-:S04]  /*2c60*/  SHF.L.U32 R15, R175, 0x10, RZ ;  /* 0x00000010af0f7819 */ /* 0x000fc800000006ff */
[----:B------:R-:W-:-:S05]  /*2c70*/  FFMA.FTZ R13, R13, R14, 1.1641532182693481445e-10 ;  /* 0x2f0000000d0d7423 */ /* 0x000fca000001000e */
[----:B------:R-:W-:Y:S02]  /*2c80*/  FSETP.GTU.FTZ.AND P2, PT, R13, UR8, PT ;  /* 0x000000080d007c0b */ /* 0x000fe4000bf5c000 */
[----:B-----5:R-:W-:-:S05]  /*2c90*/  PRMT R13, R52, 0x7632, R13 ;  /* 0x00007632340d7816 */ /* 0x020fca000000000d */
[----:B------:R-:W-:-:S04]  /*2ca0*/  IMAD.U32 R13, R13, 0x10000, RZ ;  /* 0x000100000d0d7824 */ /* 0x000fc800078e00ff */
[----:B------:R-:W-:-:S04]  /*2cb0*/  FMUL.FTZ R13, R13, UR11 ;  /* 0x0000000b0d0d7c20 */ /* 0x000fc80008410000 */
[----:B------:R-:W-:Y:S01]  /*2cc0*/  FMUL.FTZ R14, R13, UR10 ;  /* 0x0000000a0d0e7c20 */ /* 0x000fe20008410000 */
[----:B------:R-:W-:-:S04]  /*2cd0*/  PRMT R13, R48, 0x7632, R13 ;  /* 0x00007632300d7816 */ /* 0x000fc8000000000d */
[----:B------:R-:W-:Y:S01]  /*2ce0*/  FSEL R14, R14, RZ, !P2 ;  /* 0x000000ff0e0e7208 */ /* 0x000fe20005000000 */
[----:B------:R-:W-:-:S04]  /*2cf0*/  IMAD.U32 R13, R13, 0x10000, RZ ;  /* 0x000100000d0d7824 */ /* 0x000fc800078e00ff */
[----:B------:R-:W-:Y:S01]  /*2d00*/  FFMA.FTZ R13, R14, R15, R13 ;  /* 0x0000000f0e0d7223 */ /* 0x000fe2000001000d */
[----:B------:R-:W-:-:S07]  /*2d10*/  SEL R14, RZ, 0x1, P2 ;  /* 0x00000001ff0e7807 */ /* 0x000fce0001000000 */
.L_x_5198:
[----:B------:R-:W-:Y:S05]  /*2d20*/  BSYNC.RECONVERGENT B1 ;  /* 0x0000000000017941 */ /* 0x000fea0003800200 */
.L_x_5197:
        /* <DEDUP_REMOVED lines=22> */
.L_x_5208:
        /* <DEDUP_REMOVED lines=13> */
.L_x_5210:
[----:B------:R-:W-:Y:S05]  /*2f60*/  BSYNC.RECONVERGENT B3 ;  /* 0x0000000000037941 */ /* 0x000fea0003800200 */
.L_x_5209:
        /* <DEDUP_REMOVED lines=18> */
[----:B------:R-:W-:-:S03]  /*3090*/  IADD3 R5, PT, PT, R132, -0x255992d5, RZ ;  /* 0xdaa66d2b84057810 */ /* 0x000fc60007ffe0ff */
[----:B------:R-:W-:Y:S01]  /*30a0*/  IMAD.MOV.U32 R25, RZ, RZ, RZ ;  /* 0x000000ffff197224 */ /* 0x000fe200078e00ff */
        /* <DEDUP_REMOVED lines=39> */
[----:B------:R-:W-:-:S03]  /*3320*/  IMAD.MOV.U32 R10, RZ, RZ, R162 ;  /* 0x000000ffff0a7224 */ /* 0x000fc600078e00a2 */
[----:B------:R-:W-:-:S07]  /*3330*/  LOP3.LUT R5, R5, R168, R17, 0x96, !PT ;  /* 0x000000a805057212 */ /* 0x000fce00078e9611 */
.L_x_5207:
[----:B------:R-:W-:Y:S05]  /*3340*/  BSYNC.RECONVERGENT B2 ;  /* 0x0000000000027941 */ /* 0x000fea0003800200 */
.L_x_5206:
        /* <DEDUP_REMOVED lines=12> */
.L_x_5205:
[----:B------:R-:W-:Y:S05]  /*3410*/  BSYNC.RECONVERGENT B1 ;  /* 0x0000000000017941 */ /* 0x000fea0003800200 */
.L_x_5204:
        /* <DEDUP_REMOVED lines=23> */
.L_x_5215:
        /* <DEDUP_REMOVED lines=13> */
.L_x_5217:
[----:B------:R-:W-:Y:S05]  /*3660*/  BSYNC.RECONVERGENT B3 ;  /* 0x0000000000037941 */ /* 0x000fea0003800200 */
.L_x_5216:
        /* <DEDUP_REMOVED lines=61> */
.L_x_5214:
[----:B------:R-:W-:Y:S05]  /*3a40*/  BSYNC.RECONVERGENT B2 ;  /* 0x0000000000027941 */ /* 0x000fea0003800200 */
.L_x_5213:
        /* <DEDUP_REMOVED lines=14> */
.L_x_5212:
[----:B------:R-:W-:Y:S05]  /*3b30*/  BSYNC.RECONVERGENT B1 ;  /* 0x0000000000017941 */ /* 0x000fea0003800200 */
.L_x_5211:
        /* <DEDUP_REMOVED lines=22> */
.L_x_5222:
        /* <DEDUP_REMOVED lines=13> */
.L_x_5224:
[----:B------:R-:W-:Y:S05]  /*3d70*/  BSYNC.RECONVERGENT B3 ;  /* 0x0000000000037941 */ /* 0x000fea0003800200 */
.L_x_5223:
        /* <DEDUP_REMOVED lines=61> */
.L_x_5221:
[----:B------:R-:W-:Y:S05]  /*4150*/  BSYNC.RECONVERGENT B2 ;  /* 0x0000000000027941 */ /* 0x000fea0003800200 */
.L_x_5220:
        /* <DEDUP_REMOVED lines=12> */
.L_x_5219:
[----:B------:R-:W-:Y:S05]  /*4220*/  BSYNC.RECONVERGENT B1 ;  /* 0x0000000000017941 */ /* 0x000fea0003800200 */
.L_x_5218:
        /* <DEDUP_REMOVED lines=23> */
.L_x_5229:
        /* <DEDUP_REMOVED lines=13> */
.L_x_5231:
[----:B------:R-:W-:Y:S05]  /*4470*/  BSYNC.RECONVERGENT B3 ;  /* 0x0000000000037941 */ /* 0x000fea0003800200 */
.L_x_5230:
        /* <DEDUP_REMOVED lines=61> */
.L_x_5228:
[----:B------:R-:W-:Y:S05]  /*4850*/  BSYNC.RECONVERGENT B2 ;  /* 0x0000000000027941 */ /* 0x000fea0003800200 */
.L_x_5227:
        /* <DEDUP_REMOVED lines=14> */
.L_x_5226:
[----:B------:R-:W-:Y:S05]  /*4940*/  BSYNC.RECONVERGENT B1 ;  /* 0x0000000000017941 */ /* 0x000fea0003800200 */
.L_x_5225:
        /* <DEDUP_REMOVED lines=22> */
.L_x_5236:
        /* <DEDUP_REMOVED lines=13> */
.L_x_5238:
[----:B------:R-:W-:Y:S05]  /*4b80*/  BSYNC.RECONVERGENT B3 ;  /* 0x0000000000037941 */ /* 0x000fea0003800200 */
.L_x_5237:
        /* <DEDUP_REMOVED lines=61> */
.L_x_5235:
[----:B------:R-:W-:Y:S05]  /*4f60*/  BSYNC.RECONVERGENT B2 ;  /* 0x0000000000027941 */ /* 0x000fea0003800200 */
.L_x_5234:
        /* <DEDUP_REMOVED lines=12> */
.L_x_5233:
[----:B------:R-:W-:Y:S05]  /*5030*/  BSYNC.RECONVERGENT B1 ;  /* 0x0000000000017941 */ /* 0x000fea0003800200 */
.L_x_5232:
        /* <DEDUP_REMOVED lines=23> */
.L_x_5243:
        /* <DEDUP_REMOVED lines=13> */
.L_x_5245:
[----:B------:R-:W-:Y:S05]  /*5280*/  BSYNC.RECONVERGENT B3 ;  /* 0x0000000000037941 */ /* 0x000fea0003800200 */
.L_x_5244:
        /* <DEDUP_REMOVED lines=56> */
[----:B------:R-:W-:Y:S02]  /*5610*/  VIADD R5, R133, 0x96a522ad ;  /* 0x96a522ad85057836 */ /* 0x000fe40000000000 */
[----:B------:R-:W-:Y:S01]  /*5620*/  IMAD.MOV.U32 R10, RZ, RZ, R168 ;  /* 0x000000ffff0a7224 */ /* 0x000fe200078e00a8 */
[----:B------:R-:W-:Y:S01]  /*5630*/  MOV R168, R162 ;  /* 0x000000a200a87202 */ /* 0x000fe20000000f00 */
[----:B------:R-:W-:Y:S01]  /*5640*/  IMAD.MOV.U32 R7, RZ, RZ, RZ ;  /* 0x000000ffff077224 */ /* 0x000fe200078e00ff */
[----:B------:R-:W-:-:S07]  /*5650*/  LOP3.LUT R5, R5, R170, R163, 0x96, !PT ;  /* 0x000000aa05057212 */ /* 0x000fce00078e96a3 */
.L_x_5242:
[----:B------:R-:W-:Y:S05]  /*5660*/  BSYNC.RECONVERGENT B2 ;  /* 0x0000000000027941 */ /* 0x000fea0003800200 */
.L_x_5241:
        /* <DEDUP_REMOVED lines=14> */
.L_x_5240:
[----:B------:R-:W-:Y:S05]  /*5750*/  BSYNC.RECONVERGENT B1 ;  /* 0x0000000000017941 */ /* 0x000fea0003800200 */
.L_x_5239:
[----:B------:R-:W-:Y:S02]  /*5760*/  F2FP.BF16.F32.PACK_AB R162, RZ, R25 ;  /* 0x00000019ffa2723e */ /* 0x000fe400000010ff */
[----:B------:R-:W-:Y:S02]  /*5770*/  PRMT R116, R116, 0x5410, R119 ;  /* 0x0000541074747816 */ /* 0x000fe40000000077 */
[----:B------:R-:W-:Y:S02]  /*5780*/  PRMT R118, R118, 0x5410, R172 ;  /* 0x0000541076767816 */ /* 0x000fe400000000ac */
[----:B------:R-:W-:Y:S02]  /*5790*/  PRMT R117, R117, 0x5410, R158 ;  /* 0x0000541075757816 */ /* 0x000fe4000000009e */
[----:B------:R-:W-:Y:S01]  /*57a0*/  PRMT R119, R173, 0x5410, R162 ;  /* 0x00005410ad777816 */ /* 0x000fe200000000a2 */
[----:B------:R-:W-:Y:S06]  /*57b0*/  BRA `(.L_x_5246) ;  /* 0x00000034006c7947 */ /* 0x000fec0003800000 */
.L_x_5189:
        /* <DEDUP_REMOVED lines=21> */
.L_x_5251:
        /* <DEDUP_REMOVED lines=13> */
.L_x_5253:
[----:B------:R-:W-:Y:S05]  /*59e0*/  BSYNC.RECONVERGENT B3 ;  /* 0x0000000000037941 */ /* 0x000fea0003800200 */
.L_x_5252:
        /* <DEDUP_REMOVED lines=15> */
[----:B------:R-:W-:Y:S01]  /*5ae0*/  IMAD.MOV.U32 R15, RZ, RZ, RZ ;  /* 0x000000ffff0f7224 */ /* 0x000fe200078e00ff */
        /* <DEDUP_REMOVED lines=32> */
[----:B------:R-:W-:-:S05]  /*5cf0*/  IMAD.WIDE.U32 R6, R6, -0x326172a9, RZ ;  /* 0xcd9e8d5706067825 */ /* 0x000fca00078e00ff */
[----:B------:R-:W-:Y:S01]  /*5d00*/  LOP3.LUT R12, R5, R12, R7, 0x96, !PT ;  /* 0x0000000c050c7212 */ /* 0x000fe200078e9607 */
[----:B------:R-:W-:-:S04]  /*5d10*/  VIADD R5, R133, 0xdb3d7428 ;  /* 0xdb3d742885057836 */ /* 0x000fc80000000000 */
[----:B------:R-:W-:Y:S01]  /*5d20*/  IMAD.WIDE.U32 R12, R12, -0x2daee0ad, RZ ;  /* 0xd2511f530c0c7825 */ /* 0x000fe200078e00ff */
[----:B------:R-:W-:Y:S02]  /*5d30*/  LOP3.LUT R10, R5, R10, R117, 0x96, !PT ;  /* 0x0000000a050a7212 */ /* 0x000fe400078e9675 */
[----:B------:R-:W-:Y:S01]  /*5d40*/  IADD3 R5, PT, PT, R132, -0x700cb87f, RZ ;  /* 0x8ff3478184057810 */ /* 0x000fe20007ffe0ff */
[----:B------:R-:W-:Y:S02]  /*5d50*/  IMAD.MOV.U32 R168, RZ, RZ, R12 ;  /* 0x000000ffffa87224 */ /* 0x000fe400078e000c */
[----:B------:R-:W-:-:S05]  /*5d60*/  IMAD.WIDE.U32 R10, R10, -0x326172a9, RZ ;  /* 0xcd9e8d570a0a7825 */ /* 0x000fca00078e00ff */
[----:B------:R-:W-:Y:S01]  /*5d70*/  LOP3.LUT R6, R5, R6, R11, 0x96, !PT ;  /* 0x0000000605067212 */ /* 0x000fe200078e960b */
[----:B------:R-:W-:Y:S01]  /*5d80*/  VIADD R5, R133, 0x96a522ad ;  /* 0x96a522ad85057836 */ /* 0x000fe20000000000 */
[----:B------:R-:W-:-:S04]  /*5d90*/  MOV R11, R158 ;  /* 0x0000009e000b7202 */ /* 0x000fc80000000f00 */
[----:B------:R-:W-:-:S07]  /*5da0*/  LOP3.LUT R5, R5, R116, R13, 0x96, !PT ;  /* 0x0000007405057212 */ /* 0x000fce00078e960d */
.L_x_5250:
[----:B------:R-:W-:Y:S05]  /*5db0*/  BSYNC.RECONVERGENT B2 ;  /* 0x0000000000027941 */ /* 0x000fea0003800200 */
.L_x_5249:
[----:B------:R-:W-:Y:S01]  /*5dc0*/  I2FP.F32.U32 R7, R11 ;  /* 0x0000000b00077245 */ /* 0x000fe20000201000 */
[----:B------:R-:W-:-:S04]  /*5dd0*/  IMAD.MOV.U32 R11, RZ, RZ, 0x2f800000 ;  /* 0x2f800000ff0b7424 */ /* 0x000fc800078e00ff */
[----:B------:R-:W-:-:S05]  /*5de0*/  FFMA.FTZ R7, R7, R11, 1.1641532182693481445e-10 ;  /* 0x2f00000007077423 */ /* 0x000fca000001000b */
[----:B------:R-:W-:Y:S02]  /*5df0*/  FSETP.GTU.FTZ.AND P1, PT, R7, UR8, PT ;  /* 0x0000000807007c0b */ /* 0x000fe4000bf3c000 */
[----:B-----5:R-:W-:Y:S02]  /*5e00*/  SHF.L.U32 R7, R52, 0x10, RZ ;  /* 0x0000001034077819 */ /* 0x020fe400000006ff */
[----:B------:R-:W-:-:S03]  /*5e10*/  SEL R12, RZ, 0x1, P1 ;  /* 0x00000001ff0c7807 */ /* 0x000fc60000800000 */
[----:B------:R-:W-:-:S04]  /*5e20*/  FMUL.FTZ R7, R7, UR11 ;  /* 0x0000000b07077c20 */ /* 0x000fc80008410000 */
[----:B------:R-:W-:-:S05]  /*5e30*/  FMUL.FTZ R7, R7, UR10 ;  /* 0x0000000a07077c20 */ /* 0x000fca0008410000 */
[----:B------:R-:W-:Y:S01]  /*5e40*/  FSEL R11, R7, RZ, !P1 ;  /* 0x000000ff070b7208 */ /* 0x000fe20004800000 */
[----:B------:R-:W-:-:S04]  /*5e50*/  IMAD.U32 R7, R108, 0x10000, RZ ;  /* 0x000100006c077824 */ /* 0x000fc800078e00ff */
[----:B------:R-:W-:-:S07]  /*5e60*/  FMUL.FTZ R11, R11, R7 ;  /* 0x000000070b0b7220 */ /* 0x000fce0000410000 */
.L_x_5248:
[----:B------:R-:W-:Y:S05]  /*5e70*/  BSYNC.RECONVERGENT B1 ;  /* 0x0000000000017941 */ /* 0x000fea0003800200 */
.L_x_5247:
        /* <DEDUP_REMOVED lines=18> */
.L_x_5258:
        /* <DEDUP_REMOVED lines=13> */
.L_x_5260:
[----:B------:R-:W-:Y:S05]  /*6070*/  BSYNC.RECONVERGENT B3 ;  /* 0x0000000000037941 */ /* 0x000fea0003800200 */
.L_x_5259:
[----:B------:R-:W-:Y:S01]  /*6080*/  LOP3.LUT R14, R9, R119, R133, 0x96, !PT ;  /* 0x00000077090e7212 */ /* 0x000fe200078e9685 */
[----:B------:R-:W-:Y:S01]  /*6090*/  IMAD.WIDE.U32 R6, R0, -0x326172a9, RZ ;  /* 0xcd9e8d5700067825 */ /* 0x000fe200078e00ff */
[----:B------:R-:W-:Y:S02]  /*60a0*/  IADD3 R5, PT, PT, R133, -0x4498517b, RZ ;  /* 0xbb67ae8585057810 */ /* 0x000fe40007ffe0ff */
[----:B------:R-:W-:Y:S01]  /*60b0*/  MOV R13, R168 ;  /* 0x000000a8000d7202 */ /* 0x000fe20000000f00 */
        /* <DEDUP_REMOVED lines=11> */
[----:B------:R-:W-:-:S05]  /*6170*/  IMAD.WIDE.U32 R6, R7, -0x326172a9, RZ ;  /* 0xcd9e8d5707067825 */ /* 0x000fca00078e00ff */
        /* <DEDUP_REMOVED lines=41> */
[----:B------:R-:W-:Y:S02]  /*6410*/  IMAD.MOV.U32 R10, RZ, RZ, R118 ;  /* 0x000000ffff0a7224 */ /* 0x000fe400078e0076 */
[----:B------:R-:W-:Y:S01]  /*6420*/  IMAD.MOV.U32 R168, RZ, RZ, R14 ;  /* 0x000000ffffa87224 */ /* 0x000fe200078e000e */
[----:B------:R-:W-:Y:S01]  /*6430*/  LOP3.LUT R5, R5, R162, R15, 0x96, !PT ;  /* 0x000000a205057212 */ /* 0x000fe200078e960f */
[----:B------:R-:W-:-:S07]  /*6440*/  IMAD.MOV.U32 R7, RZ, RZ, RZ ;  /* 0x000000ffff077224 */ /* 0x000fce00078e00ff */
.L_x_5257:
[----:B------:R-:W-:Y:S05]  /*6450*/  BSYNC.RECONVERGENT B2 ;  /* 0x0000000000027941 */ /* 0x000fea0003800200 */
.L_x_5256:
[----:B------:R-:W-:Y:S01]  /*6460*/  I2FP.F32.U32 R13, R13 ;  /* 0x0000000d000d7245 */ /* 0x000fe20000201000 */
[----:B------:R-:W-:-:S05]  /*6470*/  HFMA2 R14, -RZ, RZ, 0.1171875, 0 ;  /* 0x2f800000ff0e7431 */ /* 0x000fca00000001ff */
[----:B------:R-:W-:Y:S01]  /*6480*/  FFMA.FTZ R13, R13, R14, 1.1641532182693481445e-10 ;  /* 0x2f0000000d0d7423 */ /* 0x000fe2000001000e */
[----:B------:R-:W-:-:S04]  /*6490*/  IMAD.U32 R14, R175, 0x10000, RZ ;  /* 0x00010000af0e7824 */ /* 0x000fc800078e00ff */
[----:B------:R-:W-:Y:S02]  /*64a0*/  FSETP.GTU.FTZ.AND P1, PT, R13, UR8, PT ;  /* 0x000000080d007c0b */ /* 0x000fe4000bf3c000 */
[----:B-----5:R-:W-:-:S05]  /*64b0*/  PRMT R13, R52, 0x7632, R13 ;  /* 0x00007632340d7816 */ /* 0x020fca000000000d */
[----:B------:R-:W-:-:S04]  /*64c0*/  IMAD.U32 R13, R13, 0x10000, RZ ;  /* 0x000100000d0d7824 */ /* 0x000fc800078e00ff */
[----:B------:R-:W-:-:S04]  /*64d0*/  FMUL.FTZ R13, R13, UR11 ;  /* 0x0000000b0d0d7c20 */ /* 0x000fc80008410000 */
[----:B------:R-:W-:-:S05]  /*64e0*/  FMUL.FTZ R13, R13, UR10 ;  /* 0x0000000a0d0d7c20 */ /* 0x000fca0008410000 */
[----:B------:R-:W-:-:S05]  /*64f0*/  FSEL R13, R13, RZ, !P1 ;  /* 0x000000ff0d0d7208 */ /* 0x000fca0004800000 */
[----:B------:R-:W-:Y:S01]  /*6500*/  FMUL.FTZ R13, R13, R14 ;  /* 0x0000000e0d0d7220 */ /* 0x000fe20000410000 */
[----:B------:R-:W-:-:S07]  /*6510*/  SEL R14, RZ, 0x1, P1 ;  /* 0x00000001ff0e7807 */ /* 0x000fce0000800000 */
.L_x_5255:
[----:B------:R-:W-:Y:S05]  /*6520*/  BSYNC.RECONVERGENT B1 ;  /* 0x0000000000017941 */ /* 0x000fea0003800200 */
.L_x_5254:
        /* <DEDUP_REMOVED lines=18> */
.L_x_5265:
        /* <DEDUP_REMOVED lines=13> */
.L_x_5267:
[----:B------:R-:W-:Y:S05]  /*6720*/  BSYNC.RECONVERGENT B3 ;  /* 0x0000000000037941 */ /* 0x000fea0003800200 */
.L_x_5266:
[----:B------:R-:W-:Y:S01]  /*6730*/  LOP3.LUT R16, R9, R163, R133, 0x96, !PT ;  /* 0x000000a309107212 */ /* 0x000fe200078e9685 */
[----:B------:R-:W-:Y:S01]  /*6740*/  IMAD.WIDE.U32 R6, R0, -0x326172a9, RZ ;  /* 0xcd9e8d5700067825 */ /* 0x000fe200078e00ff */
[----:B------:R-:W-:-:S03]  /*6750*/  IADD3 R163, PT, PT, R132, -0x61c88647, RZ ;  /* 0x9e3779b984a37810 */ /* 0x000fc60007ffe0ff */
[----:B------:R-:W-:Y:S01]  /*6760*/  HFMA2 R19, -RZ, RZ, 0, 0 ;  /* 0x00000000ff137431 */ /* 0x000fe200000001ff */
        /* <DEDUP_REMOVED lines=10> */
[----:B------:R-:W-:Y:S01]  /*6810*/  IMAD.MOV.U32 R15, RZ, RZ, R168 ;  /* 0x000000ffff0f7224 */ /* 0x000fe200078e00a8 */
        /* <DEDUP_REMOVED lines=32> */
[----:B------:R-:W-:Y:S02]  /*6a20*/  LOP3.LUT R6, R5, R6, R17, 0x96, !PT ;  /* 0x0000000605067212 */ /* 0x000fe400078e9611 */
[----:B------:R-:W-:Y:S01]  /*6a30*/  IADD3 R5, PT, PT, R133, -0x24c28bd8, RZ ;  /* 0xdb3d742885057810 */ /* 0x000fe20007ffe0ff */
[----:B------:R-:W-:Y:S02]  /*6a40*/  VIADD R17, R132, 0xf1bbcdc8 ;  /* 0xf1bbcdc884117836 */ /* 0x000fe40000000000 */
[----:B------:R-:W-:Y:S01]  /*6a50*/  IMAD.WIDE.U32 R6, R6, -0x326172a9, RZ ;  /* 0xcd9e8d5706067825 */ /* 0x000fe200078e00ff */
[----:B------:R-:W-:-:S04]  /*6a60*/  LOP3.LUT R5, R5, R16, R171, 0x96, !PT ;  /* 0x0000001005057212 */ /* 0x000fc800078e96ab */
[----:B------:R-:W-:Y:S01]  /*6a70*/  LOP3.LUT R17, R17, R162, R7, 0x96, !PT ;  /* 0x000000a211117212 */ /* 0x000fe200078e9607 */
[----:B------:R-:W-:-:S04]  /*6a80*/  IMAD.WIDE.U32 R162, R5, -0x326172a9, RZ ;  /* 0xcd9e8d5705a27825 */ /* 0x000fc800078e00ff */
[----:B------:R-:W-:Y:S01]  /*6a90*/  VIADD R5, R132, 0x8ff34781 ;  /* 0x8ff3478184057836 */ /* 0x000fe20000000000 */
[----:B------:R-:W-:Y:S01]  /*6aa0*/  MOV R10, R162 ;  /* 0x000000a2000a7202 */ /* 0x000fe20000000f00 */
[----:B------:R-:W-:-:S03]  /*6ab0*/  IMAD.WIDE.U32 R16, R17, -0x2daee0ad, RZ ;  /* 0xd2511f5311107825 */ /* 0x000fc600078e00ff */
[----:B------:R-:W-:Y:S01]  /*6ac0*/  LOP3.LUT R6, R5, R6, R163, 0x96, !PT ;  /* 0x0000000605067212 */ /* 0x000fe200078e96a3 */
[----:B------:R-:W-:Y:S02]  /*6ad0*/  VIADD R5, R133, 0x96a522ad ;  /* 0x96a522ad85057836 */ /* 0x000fe40000000000 */
[----:B------:R-:W-:-:S03]  /*6ae0*/  IMAD.MOV.U32 R168, RZ, RZ, R16 ;  /* 0x000000ffffa87224 */ /* 0x000fc600078e0010 */
[----:B------:R-:W-:-:S07]  /*6af0*/  LOP3.LUT R5, R5, R170, R17, 0x96, !PT ;  /* 0x000000aa05057212 */ /* 0x000fce00078e9611 */
.L_x_5264:
[----:B------:R-:W-:Y:S05]  /*6b00*/  BSYNC.RECONVERGENT B2 ;  /* 0x0000000000027941 */ /* 0x000fea0003800200 */
.L_x_5263:
[----:B------:R-:W-:Y:S01]  /*6b10*/  I2FP.F32.U32 R7, R15 ;  /* 0x0000000f00077245 */ /* 0x000fe20000201000 */
[----:B------:R-:W-:-:S04]  /*6b20*/  IMAD.MOV.U32 R15, RZ, RZ, 0x2f800000 ;  /* 0x2f800000ff0f7424 */ /* 0x000fc800078e00ff */
[----:B------:R-:W-:-:S05]  /*6b30*/  FFMA.FTZ R7, R7, R15, 1.1641532182693481445e-10 ;  /* 0x2f00000007077423 */ /* 0x000fca000001000f */
[----:B------:R-:W-:Y:S01]  /*6b40*/  FSETP.GTU.FTZ.AND P1, PT, R7, UR8, PT ;  /* 0x0000000807007c0b */ /* 0x000fe2000bf3c000 */
[----:B-----5:R-:W-:-:S03]  /*6b50*/  IMAD.U32 R7, R53, 0x10000, RZ ;  /* 0x0001000035077824 */ /* 0x020fc600078e00ff */
[----:B------:R-:W-:Y:S01]  /*6b60*/  SEL R16, RZ, 0x1, P1 ;  /* 0x00000001ff107807 */ /* 0x000fe20000800000 */
[----:B------:R-:W-:-:S04]  /*6b70*/  FMUL.FTZ R7, R7, UR11 ;  /* 0x0000000b07077c20 */ /* 0x000fc80008410000 */
[----:B------:R-:W-:-:S05]  /*6b80*/  FMUL.FTZ R7, R7, UR10 ;  /* 0x0000000a07077c20 */ /* 0x000fca0008410000 */
[----:B------:R-:W-:Y:S02]  /*6b90*/  FSEL R15, R7, RZ, !P1 ;  /* 0x000000ff070f7208 */ /* 0x000fe40004800000 */
[----:B------:R-:W-:-:S05]  /*6ba0*/  SHF.L.U32 R7, R109, 0x10, RZ ;  /* 0x000000106d077819 */ /* 0x000fca00000006ff */
[----:B------:R-:W-:-:S07]  /*6bb0*/  FMUL.FTZ R15, R15, R7 ;  /* 0x000000070f0f7220 */ /* 0x000fce0000410000 */
.L_x_5262:
[----:B------:R-:W-:Y:S05]  /*6bc0*/  BSYNC.RECONVERGENT B1 ;  /* 0x0000000000017941 */ /* 0x000fea0003800200 */
.L_x_5261:
[----:B------:R-:W-:Y:S01]  /*6bd0*/  BSSY.RECONVERGENT B1, `(.L_x_5268) ;  /* 0x000006a000017945 */ /* 0x000fe20003800200 */
[----:B------:R-:W-:Y:S01]  /*6be0*/  F2FP.BF16.F32.PACK_AB R117, RZ, R15 ;  /* 0x0000000fff75723e */ /* 0x000fe200000010ff */
[----:B------:R-:W-:Y:S02]  /*6bf0*/  IMAD.MOV.U32 R17, RZ, RZ, RZ ;  /* 0x000000ffff117224 */ /* 0x000fe400078e00ff */
[----:B------:R-:W-:Y:S01]  /*6c00*/  IMAD.MOV.U32 R7, RZ, RZ, R19 ;  /* 0x000000ffff077224 */ /* 0x000fe200078e0013 */
[----:B------:R-:W-:Y:S06]  /*6c10*/  @!P0 BRA `(.L_x_5269) ;  /* 0x0000000400948947 */ /* 0x000fec0003800000 */
[----:B------:R-:W-:Y:S01]  /*6c20*/  ISETP.NE.AND P1, PT, R19, 0x1, PT ;  /* 0x000000011300780c */ /* 0x000fe20003f25270 */
[----:B------:R-:W-:Y:S01]  /*6c30*/  BSSY.RECONVERGENT B2, `(.L_x_5270) ;  /* 0x0000057000027945 */ /* 0x000fe20003800200 */
[----:B------:R-:W-:Y:S01]  /*6c40*/  MOV R7, 0x2 ;  /* 0x0000000200077802 */ /* 0x000fe20000000f00 */
[----:B------:R-:W-:-:S10]  /*6c50*/  IMAD.MOV.U32 R17, RZ, RZ, R10 ;  /* 0x000000ffff117224 */ /* 0x000fd400078e000a */
        /* <DEDUP_REMOVED lines=9> */
.L_x_5272:
        /* <DEDUP_REMOVED lines=13> */
.L_x_5274:
[----:B------:R-:W-:Y:S05]  /*6dc0*/  BSYNC.RECONVERGENT B3 ;  /* 0x0000000000037941 */ /* 0x000fea0003800200 */
.L_x_5273:
[----:B------:R-:W-:Y:S01]  /*6dd0*/  LOP3.LUT R18, R9, R163, R133, 0x96, !PT ;  /* 0x000000a309127212 */ /* 0x000fe200078e9685 */
[----:B------:R-:W-:-:S04]  /*6de0*/  IMAD.WIDE.U32 R6, R0, -0x326172a9, RZ ;  /* 0xcd9e8d5700067825 */ /* 0x000fc800078e00ff */
[----:B------:R-:W-:Y:S01]  /*6df0*/  VIADD R163, R132, 0x9e3779b9 ;  /* 0x9e3779b984a37836 */ /* 0x000fe20000000000 */
[----:B------:R-:W-:Y:S01]  /*6e00*/  LOP3.LUT R7, R8, R7, R132, 0x96, !PT ;  /* 0x0000000708077212 */ /* 0x000fe200078e9684 */
[----:B------:R-:W-:-:S04]  /*6e10*/  IMAD.WIDE.U32 R18, R18, -0x326172a9, RZ ;  /* 0xcd9e8d5712127825 */ /* 0x000fc800078e00ff */
[----:B------:R-:W-:Y:S01]  /*6e20*/  VIADD R5, R133, 0xbb67ae85 ;  /* 0xbb67ae8585057836 */ /* 0x000fe20000000000 */
[----:B------:R-:W-:Y:S01]  /*6e30*/  LOP3.LUT R163, R163, R6, R19, 0x96, !PT ;  /* 0x00000006a3a37212 */ /* 0x000fe200078e9613 */
[----:B------:R-:W-:Y:S01]  /*6e40*/  IMAD.WIDE.U32 R6, R7, -0x2daee0ad, RZ ;  /* 0xd2511f5307067825 */ /* 0x000fe200078e00ff */
[----:B------:R-:W-:-:S03]  /*6e50*/  IADD3 R19, PT, PT, R133, 0x76cf5d0a, RZ ;  /* 0x76cf5d0a85137810 */ /* 0x000fc60007ffe0ff */
        /* <DEDUP_REMOVED lines=8> */
[----:B------:R-:W-:-:S04]  /*6ee0*/  IMAD.WIDE.U32 R18, R19, -0x326172a9, RZ ;  /* 0xcd9e8d5713127825 */ /* 0x000fc800078e00ff */
[----:B------:R-:W-:-:S05]  /*6ef0*/  VIADD R5, R132, 0xdaa66d2b ;  /* 0xdaa66d2b84057836 */ /* 0x000fca0000000000 */
[----:B------:R-:W-:Y:S01]  /*6f00*/  LOP3.LUT R19, R5, R6, R19, 0x96, !PT ;  /* 0x0000000605137212 */ /* 0x000fe200078e9613 */
[----:B------:R-:W-:Y:S01]  /*6f10*/  IMAD.WIDE.U32 R6, R7, -0x2daee0ad, RZ ;  /* 0xd2511f5307067825 */ /* 0x000fe200078e00ff */
[----:B------:R-:W-:-:S04]  /*6f20*/  IADD3 R5, PT, PT, R133, 0x32370b8f, RZ ;  /* 0x32370b8f85057810 */ /* 0x000fc80007ffe0ff */
[----:B------:R-:W-:Y:S01]  /*6f30*/  LOP3.LUT R162, R5, R162, R7, 0x96, !PT ;  /* 0x000000a205a27212 */ /* 0x000fe200078e9607 */
[----:B------:R-:W-:-:S04]  /*6f40*/  VIADD R5, R132, 0x78dde6e4 ;  /* 0x78dde6e484057836 */ /* 0x000fc80000000000 */
        /* <DEDUP_REMOVED lines=25> */
[----:B------:R-:W-:-:S03]  /*70e0*/  IMAD.WIDE.U32 R6, R6, -0x326172a9, RZ ;  /* 0xcd9e8d5706067825 */ /* 0x000fc600078e00ff */
[----:B------:R-:W-:Y:S02]  /*70f0*/  LOP3.LUT R5, R5, R18, R171, 0x96, !PT ;  /* 0x0000001205057212 */ /* 0x000fe400078e96ab */
[----:B------:R-:W-:Y:S01]  /*7100*/  LOP3.LUT R19, R19, R162, R7, 0x96, !PT ;  /* 0x000000a213137212 */ /* 0x000fe200078e9607 */
[----:B------:R-:W-:Y:S02]  /*7110*/  IMAD.MOV.U32 R7, RZ, RZ, RZ ;  /* 0x000000ffff077224 */ /* 0x000fe400078e00ff */
[----:B------:R-:W-:-:S04]  /*7120*/  IMAD.WIDE.U32 R162, R5, -0x326172a9, RZ ;  /* 0xcd9e8d5705a27825 */ /* 0x000fc800078e00ff */
[----:B------:R-:W-:Y:S02]  /*7130*/  VIADD R5, R132, 0x8ff34781 ;  /* 0x8ff3478184057836 */ /* 0x000fe40000000000 */
[----:B------:R-:W-:-:S03]  /*7140*/  IMAD.WIDE.U32 R18, R19, -0x2daee0ad, RZ ;  /* 0xd2511f5313127825 */ /* 0x000fc600078e00ff */
[----:B------:R-:W-:Y:S01]  /*7150*/  LOP3.LUT R6, R5, R6, R163, 0x96, !PT ;  /* 0x0000000605067212 */ /* 0x000fe200078e96a3 */
[----:B------:R-:W-:Y:S01]  /*7160*/  IMAD.MOV.U32 R10, RZ, RZ, R162 ;  /* 0x000000ffff0a7224 */ /* 0x000fe200078e00a2 */
[----:B------:R-:W-:Y:S02]  /*7170*/  IADD3 R5, PT, PT, R133, -0x695add53, RZ ;  /* 0x96a522ad85057810 */ /* 0x000fe40007ffe0ff */
[----:B------:R-:W-:Y:S02]  /*7180*/  MOV R168, R18 ;  /* 0x0000001200a87202 */ /* 0x000fe40000000f00 */
[----:B------:R-:W-:-:S07]  /*7190*/  LOP3.LUT R5, R5, R170, R19, 0x96, !PT ;  /* 0x000000aa05057212 */ /* 0x000fce00078e9613 */
.L_x_5271:
[----:B------:R-:W-:Y:S05]  /*71a0*/  BSYNC.RECONVERGENT B2 ;  /* 0x0000000000027941 */ /* 0x000fea0003800200 */
.L_x_5270:
[----:B------:R-:W-:Y:S01]  /*71b0*/  I2FP.F32.U32 R17, R17 ;  /* 0x0000001100117245 */ /* 0x000fe20000201000 */
[----:B------:R-:W-:-:S04]  /*71c0*/  IMAD.MOV.U32 R18, RZ, RZ, 0x2f800000 ;  /* 0x2f800000ff127424 */ /* 0x000fc800078e00ff */
[----:B------:R-:W-:Y:S01]  /*71d0*/  FFMA.FTZ R17, R17, R18, 1.1641532182693481445e-10 ;  /* 0x2f00000011117423 */ /* 0x000fe20000010012 */
[----:B------:R-:W-:-:S04]  /*71e0*/  IMAD.U32 R18, R208, 0x10000, RZ ;  /* 0x00010000d0127824 */ /* 0x000fc800078e00ff */
[----:B------:R-:W-:Y:S02]  /*71f0*/  FSETP.GTU.FTZ.AND P1, PT, R17, UR8, PT ;  /* 0x0000000811007c0b */ /* 0x000fe4000bf3c000 */
[----:B-----5:R-:W-:-:S04]  /*7200*/  PRMT R17, R53, 0x7632, R17 ;  /* 0x0000763235117816 */ /* 0x020fc80000000011 */
[----:B------:R-:W-:-:S05]  /*7210*/  SHF.L.U32 R17, R17, 0x10, RZ ;  /* 0x0000001011117819 */ /* 0x000fca00000006ff */
[----:B------:R-:W-:-:S04]  /*7220*/  FMUL.FTZ R17, R17, UR11 ;  /* 0x0000000b11117c20 */ /* 0x000fc80008410000 */
[----:B------:R-:W-:-:S05]  /*7230*/  FMUL.FTZ R17, R17, UR10 ;  /* 0x0000000a11117c20 */ /* 0x000fca0008410000 */
[----:B------:R-:W-:-:S05]  /*7240*/  FSEL R17, R17, RZ, !P1 ;  /* 0x000000ff11117208 */ /* 0x000fca0004800000 */
[----:B------:R-:W-:Y:S01]  /*7250*/  FMUL.FTZ R17, R17, R18 ;  /* 0x0000001211117220 */ /* 0x000fe20000410000 */
[----:B------:R-:W-:-:S07]  /*7260*/  SEL R18, RZ, 0x1, P1 ;  /* 0x00000001ff127807 */ /* 0x000fce0000800000 */
.L_x_5269:
[----:B------:R-:W-:Y:S05]  /*7270*/  BSYNC.RECONVERGENT B1 ;  /* 0x0000000000017941 */ /* 0x000fea0003800200 */
.L_x_5268:
        /* <DEDUP_REMOVED lines=18> */
.L_x_5279:
        /* <DEDUP_REMOVED lines=13> */
.L_x_5281:
[----:B------:R-:W-:Y:S05]  /*7470*/  BSYNC.RECONVERGENT B3 ;  /* 0x0000000000037941 */ /* 0x000fea0003800200 */
.L_x_5280:
        /* <DEDUP_REMOVED lines=60> */
[----:B------:R-:W-:-:S07]  /*7840*/  LOP3.LUT R5, R5, R170, R21, 0x96, !PT ;  /* 0x000000aa05057212 */ /* 0x000fce00078e9615 */
.L_x_5278:
[----:B------:R-:W-:Y:S05]  /*7850*/  BSYNC.RECONVERGENT B2 ;  /* 0x0000000000027941 */ /* 0x000fea0003800200 */
.L_x_5277:
[----:B------:R-:W-:Y:S01]  /*7860*/  I2FP.F32.U32 R7, R19 ;  /* 0x0000001300077245 */ /* 0x000fe20000201000 */
[----:B------:R-:W-:-:S05]  /*7870*/  HFMA2 R19, -RZ, RZ, 0.1171875, 0 ;  /* 0x2f800000ff137431 */ /* 0x000fca00000001ff */
[----:B------:R-:W-:-:S05]  /*7880*/  FFMA.FTZ R7, R7, R19, 1.1641532182693481445e-10 ;  /* 0x2f00000007077423 */ /* 0x000fca0000010013 */
[----:B------:R-:W-:Y:S01]  /*7890*/  FSETP.GTU.FTZ.AND P1, PT, R7, UR8, PT ;  /* 0x0000000807007c0b */ /* 0x000fe2000bf3c000 */
[----:B-----5:R-:W-:-:S03]  /*78a0*/  IMAD.U32 R7, R54, 0x10000, RZ ;  /* 0x0001000036077824 */ /* 0x020fc600078e00ff */
[----:B------:R-:W-:Y:S01]  /*78b0*/  SEL R20, RZ, 0x1, P1 ;  /* 0x00000001ff147807 */ /* 0x000fe20000800000 */
[----:B------:R-:W-:-:S04]  /*78c0*/  FMUL.FTZ R7, R7, UR11 ;  /* 0x0000000b07077c20 */ /* 0x000fc80008410000 */
[----:B------:R-:W-:-:S05]  /*78d0*/  FMUL.FTZ R7, R7, UR10 ;  /* 0x0000000a07077c20 */ /* 0x000fca0008410000 */
[----:B------:R-:W-:Y:S01]  /*78e0*/  FSEL R19, R7, RZ, !P1 ;  /* 0x000000ff07137208 */ /* 0x000fe20004800000 */
[----:B------:R-:W-:-:S04]  /*78f0*/  IMAD.U32 R7, R110, 0x10000, RZ ;  /* 0x000100006e077824 */ /* 0x000fc800078e00ff */
[----:B------:R-:W-:-:S07]  /*7900*/  FMUL.FTZ R19, R19, R7 ;  /* 0x0000000713137220 */ /* 0x000fce0000410000 */
.L_x_5276:
[----:B------:R-:W-:Y:S05]  /*7910*/  BSYNC.RECONVERGENT B1 ;  /* 0x0000000000017941 */ /* 0x000fea0003800200 */
.L_x_5275:
        /* <DEDUP_REMOVED lines=18> */
.L_x_5286:
        /* <DEDUP_REMOVED lines=13> */
.L_x_5288:
[----:B------:R-:W-:Y:S05]  /*7b10*/  BSYNC.RECONVERGENT B3 ;  /* 0x0000000000037941 */ /* 0x000fea0003800200 */
.L_x_5287:
        /* <DEDUP_REMOVED lines=53> */
[----:B------:R-:W-:Y:S02]  /*7e70*/  HFMA2 R7, -RZ, RZ, 0, 0 ;  /* 0x00000000ff077431 */ /* 0x000fe400000001ff */
[----:B------:R-:W-:Y:S01]  /*7e80*/  VIADD R5, R132, 0x8ff34781 ;  /* 0x8ff3478184057836 */ /* 0x000fe20000000000 */
[----:B------:R-:W-:Y:S01]  /*7e90*/  MOV R10, R162 ;  /* 0x000000a2000a7202 */ /* 0x000fe20000000f00 */
[----:B------:R-:W-:-:S03]  /*7ea0*/  IMAD.WIDE.U32 R22, R23, -0x2daee0ad, RZ ;  /* 0xd2511f5317167825 */ /* 0x000fc600078e00ff */
[----:B------:R-:W-:Y:S01]  /*7eb0*/  LOP3.LUT R6, R5, R6, R163, 0x96, !PT ;  /* 0x0000000605067212 */ /* 0x000fe200078e96a3 */
[----:B------:R-:W-:Y:S02]  /*7ec0*/  VIADD R5, R133, 0x96a522ad ;  /* 0x96a522ad85057836 */ /* 0x000fe40000000000 */
[----:B------:R-:W-:-:S03]  /*7ed0*/  IMAD.MOV.U32 R168, RZ, RZ, R22 ;  /* 0x000000ffffa87224 */ /* 0x000fc600078e0016 */
[----:B------:R-:W-:-:S07]  /*7ee0*/  LOP3.LUT R5, R5, R170, R23, 0x96, !PT ;  /* 0x000000aa05057212 */ /* 0x000fce00078e9617 */
.L_x_5285:
[----:B------:R-:W-:Y:S05]  /*7ef0*/  BSYNC.RECONVERGENT B2 ;  /* 0x0000000000027941 */ /* 0x000fea0003800200 */
.L_x_5284:
[----:B------:R-:W-:Y:S01]  /*7f00*/  I2FP.F32.U32 R21, R21 ;  /* 0x0000001500157245 */ /* 0x000fe20000201000 */
[----:B------:R-:W-:-:S04]  /*7f10*/  IMAD.MOV.U32 R22, RZ, RZ, 0x2f800000 ;  /* 0x2f800000ff167424 */ /* 0x000fc800078e00ff */
[----:B------:R-:W-:Y:S01]  /*7f20*/  FFMA.FTZ R21, R21, R22, 1.1641532182693481445e-10 ;  /* 0x2f00000015157423 */ /* 0x000fe20000010016 */
[----:B------:R-:W-:-:S04]  /*7f30*/  SHF.L.U32 R22, R209, 0x10, RZ ;  /* 0x00000010d1167819 */ /* 0x000fc800000006ff */
        /* <DEDUP_REMOVED lines=8> */
.L_x_5283:
[----:B------:R-:W-:Y:S05]  /*7fc0*/  BSYNC.RECONVERGENT B1 ;  /* 0x0000000000017941 */ /* 0x000fea0003800200 */
.L_x_5282:
        /* <DEDUP_REMOVED lines=18> */
.L_x_5293:
        /* <DEDUP_REMOVED lines=13> */
.L_x_5295:
[----:B------:R-:W-:Y:S05]  /*81c0*/  BSYNC.RECONVERGENT B3 ;  /* 0x0000000000037941 */ /* 0x000fea0003800200 */
.L_x_5294:
        /* <DEDUP_REMOVED lines=51> */
[----:B------:R-:W-:-:S03]  /*8500*/  LOP3.LUT R25, R25, R162, R7, 0x96, !PT ;  /* 0x000000a219197212 */ /* 0x000fc600078e9607 */
[----:B------:R-:W-:-:S04]  /*8510*/  IMAD.WIDE.U32 R162, R5, -0x326172a9, RZ ;  /* 0xcd9e8d5705a27825 */ /* 0x000fc800078e00ff */
[----:B------:R-:W-:Y:S02]  /*8520*/  VIADD R5, R132, 0x8ff34781 ;  /* 0x8ff3478184057836 */ /* 0x000fe40000000000 */
[----:B------:R-:W-:-:S03]  /*8530*/  IMAD.WIDE.U32 R24, R25, -0x2daee0ad, RZ ;  /* 0xd2511f5319187825 */ /* 0x000fc600078e00ff */
[----:B------:R-:W-:Y:S01]  /*8540*/  LOP3.LUT R6, R5, R6, R163, 0x96, !PT ;  /* 0x0000000605067212 */ /* 0x000fe200078e96a3 */
[----:B------:R-:W-:Y:S01]  /*8550*/  IMAD.MOV.U32 R10, RZ, RZ, R162 ;  /* 0x000000ffff0a7224 */ /* 0x000fe200078e00a2 */
[----:B------:R-:W-:Y:S01]  /*8560*/  IADD3 R5, PT, PT, R133, -0x695add53, RZ ;  /* 0x96a522ad85057810 */ /* 0x000fe20007ffe0ff */
[----:B------:R-:W-:Y:S01]  /*8570*/  IMAD.MOV.U32 R162, RZ, RZ, RZ ;  /* 0x000000ffffa27224 */ /* 0x000fe200078e00ff */
[----:B------:R-:W-:Y:S02]  /*8580*/  MOV R168, R24 ;  /* 0x0000001800a87202 */ /* 0x000fe40000000f00 */
[----:B------:R-:W-:-:S07]  /*8590*/  LOP3.LUT R5, R5, R170, R25, 0x96, !PT ;  /* 0x000000aa05057212 */ /* 0x000fce00078e9619 */
.L_x_5292:
[----:B------:R-:W-:Y:S05]  /*85a0*/  BSYNC.RECONVERGENT B2 ;  /* 0x0000000000027941 */ /* 0x000fea0003800200 */
.L_x_5291:
        /* <DEDUP_REMOVED lines=11> */
.L_x_5290:
[----:B------:R-:W-:Y:S05]  /*8660*/  BSYNC.RECONVERGENT B1 ;  /* 0x0000000000017941 */ /* 0x000fea0003800200 */
.L_x_5289:
        /* <DEDUP_REMOVED lines=18> */
.L_x_5300:
        /* <DEDUP_REMOVED lines=13> */
.L_x_5302:
[----:B------:R-:W-:Y:S05]  /*8860*/  BSYNC.RECONVERGENT B3 ;  /* 0x0000000000037941 */ /* 0x000fea0003800200 */
.L_x_5301:
        /* <DEDUP_REMOVED lines=61> */
.L_x_5299:
[----:B------:R-:W-:Y:S05]  /*8c40*/  BSYNC.RECONVERGENT B2 ;  /* 0x0000000000027941 */ /* 0x000fea0003800200 */
.L_x_5298:
        /* <DEDUP_REMOVED lines=12> */
.L_x_5297:
[----:B------:R-:W-:Y:S05]  /*8d10*/  BSYNC.RECONVERGENT B1 ;  /* 0x0000000000017941 */ /* 0x000fea0003800200 */
.L_x_5296:
[----:B------:R-:W-:Y:S02]  /*8d20*/  F2FP.BF16.F32.PACK_AB R162, RZ, R25 ;  /* 0x00000019ffa2723e */ /* 0x000fe400000010ff */
[----:B------:R-:W-:Y:S02]  /*8d30*/  PRMT R116, R116, 0x5410, R119 ;  /* 0x0000541074747816 */ /* 0x000fe40000000077 */
[----:B------:R-:W-:Y:S02]  /*8d40*/  PRMT R118, R118, 0x5410, R169 ;  /* 0x0000541076767816 */ /* 0x000fe400000000a9 */
[----:B------:R-:W-:Y:S02]  /*8d50*/  PRMT R117, R117, 0x5410, R158 ;  /* 0x0000541075757816 */ /* 0x000fe4000000009e */
[----:B------:R-:W-:-:S07]  /*8d60*/  PRMT R119, R214, 0x5410, R162 ;  /* 0x00005410d6777816 */ /* 0x000fce00000000a2 */
.L_x_5246:
[----:B------:R-:W0:Y:S01]  /*8d70*/  LDC.64 R162, c[0x0][0x3a8] ;  /* 0x0000ea00ffa27b82 */ /* 0x000e220000000a00 */
[----:B------:R-:W-:Y:S01]  /*8d80*/  BSSY.RECONVERGENT B1, `(.L_x_5303) ;  /* 0x0000019000017945 */ /* 0x000fe20003800200 */
[----:B------:R-:W-:Y:S01]  /*8d90*/  MOV R158, R168 ;  /* 0x000000a8009e7202 */ /* 0x000fe20000000f00 */
[----:B0-----:R-:W-:-:S05]  /*8da0*/  IMAD.WIDE.U32 R162, R160, 0x10, R162 ;  /* 0x00000010a0a27825 */ /* 0x001fca00078e00a2 */
[----:B------:R0:W-:Y:S01]  /*8db0*/  STG.E.128 desc[UR6][R162.64], R116 ;  /* 0x00000074a2007986 */ /* 0x0001e2000c101d06 */
[----:B------:R-:W-:Y:S05]  /*8dc0*/  @!P0 BRA `(.L_x_5304) ;  /* 0x0000000000508947 */ /* 0x000fea0003800000 */
[----:B0-----:R-:W-:Y:S01]  /*8dd0*/  IMAD.U32 R116, R24, 0x10000, RZ ;  /* 0x0001000018747824 */ /* 0x001fe200078e00ff */
[----:B------:R-:W-:Y:S02]  /*8de0*/  LOP3.LUT R117, R26, 0xffff, RZ, 0xc0, !PT ;  /* 0x0000ffff1a757812 */ /* 0x000fe400078ec0ff */
[----:B------:R-:W-:Y:S02]  /*8df0*/  PRMT R168, R22, 0x7104, RZ ;  /* 0x0000710416a87816 */ /* 0x000fe400000000ff */
[----:B------:R-:W-:Y:S02]  /*8e00*/  LOP3.LUT R116, R116, 0xff0000, RZ, 0xc0, !PT ;  /* 0x00ff000074747812 */ /* 0x000fe400078ec0ff */
[----:B------:R-:W-:Y:S02]  /*8e10*/  LOP3.LUT R118, R16, 0xff, RZ, 0xc0, !PT ;  /* 0x000000ff10767812 */ /* 0x000fe400078ec0ff */
[----:B------:R-:W-:Y:S02]  /*8e20*/  PRMT R116, R116, 0x4210, R117 ;  /* 0x0000421074747816 */ /* 0x000fe40000000075 */
[----:B------:R-:W-:Y:S01]  /*8e30*/  LOP3.LUT R162, R14, 0xff, RZ, 0xc0, !PT ;  /* 0x000000ff0ea27812 */ /* 0x000fe200078ec0ff */
[----:B------:R-:W-:Y:S01]  /*8e40*/  IMAD.WIDE.U32 R118, R118, 0x10000, RZ ;  /* 0x0001000076767825 */ /* 0x000fe200078e00ff */
[----:B------:R-:W-:-:S02]  /*8e50*/  LOP3.LUT R168, R116, 0xff00, R168, 0xf8, !PT ;  /* 0x0000ff0074a87812 */ /* 0x000fc400078ef8a8 */
[----:B------:R-:W-:Y:S01]  /*8e60*/  LOP3.LUT R116, R18, 0xff, RZ, 0xc0, !PT ;  /* 0x000000ff12747812 */ /* 0x000fe200078ec0ff */
[----:B------:R-:W-:Y:S01]  /*8e70*/  IMAD.WIDE.U32 R162, R162, 0x100, RZ ;  /* 0x00000100a2a27825 */ /* 0x000fe200078e00ff */
[----:B------:R-:W-:-:S03]  /*8e80*/  LOP3.LUT R168, R168, 0xff, R20, 0xf8, !PT ;  /* 0x000000ffa8a87812 */ /* 0x000fc600078ef814 */
[----:B------:R-:W-:-:S05]  /*8e90*/  IMAD.WIDE.U32 R116, R116, 0x1000000, RZ ;  /* 0x0100000074747825 */ /* 0x000fca00078e00ff */
[----:B------:R-:W-:Y:S02]  /*8ea0*/  LOP3.LUT R117, R119, R168, R117, 0xfe, !PT ;  /* 0x000000a877757212 */ /* 0x000fe400078efe75 */
[----:B------:R-:W-:Y:S02]  /*8eb0*/  LOP3.LUT R116, R162, R116, R118, 0xfe, !PT ;  /* 0x00000074a2747212 */ /* 0x000fe400078efe76 */
[----:B------:R-:W0:Y:S01]  /*8ec0*/  LDC.64 R118, c[0x0][0x3b0] ;  /* 0x0000ec00ff767b82 */ /* 0x000e220000000a00 */
[----:B------:R-:W-:Y:S02]  /*8ed0*/  LOP3.LUT R117, R117, R163, RZ, 0xfc, !PT ;  /* 0x000000a375757212 */ /* 0x000fe400078efcff */
[----:B------:R-:W-:Y:S01]  /*8ee0*/  LOP3.LUT R116, R116, 0xff, R12, 0xf8, !PT ;  /* 0x000000ff74747812 */ /* 0x000fe200078ef80c */
[----:B0-----:R-:W-:-:S05]  /*8ef0*/  IMAD.WIDE.U32 R118, R159, 0x8, R118 ;  /* 0x000000089f767825 */ /* 0x001fca00078e0076 */
[----:B------:R1:W-:Y:S02]  /*8f00*/  STG.E.64 desc[UR6][R118.64], R116 ;  /* 0x0000007476007986 */ /* 0x0003e4000c101b06 */
.L_x_5304:
[----:B------:R-:W-:Y:S05]  /*8f10*/  BSYNC.RECONVERGENT B1 ;  /* 0x0000000000017941 */ /* 0x000fea0003800200 */
.L_x_5303:
[----:B------:R-:W-:Y:S01]  /*8f20*/  VIADD R160, R160, 0x20 ;  /* 0x00000020a0a07836 */ /* 0x000fe20000000000 */
[----:B------:R-:W-:-:S07]  /*8f30*/  IADD3 R159, PT, PT, R159, 0x20, RZ ;  /* 0x000000209f9f7810 */ /* 0x000fce0007ffe0ff */
.L_x_5186:
[----:B------:R-:W-:Y:S05]  /*8f40*/  BSYNC.RECONVERGENT B0 ;  /* 0x0000000000007941 */ /* 0x000fea0003800200 */
.L_x_5185:
        /* <DEDUP_REMOVED lines=9> */
[----:B-----5:R2:W5:Y:S07]  /*8fe0*/  @P0 LDG.E.128 R52, desc[UR6][R28.64] ;  /* 0x000000061c340981 */ /* 0x02056e000c1e1d00 */
[----:B--2---:R-:W2:Y:S02]  /*8ff0*/  @P1 LDC.64 R28, c[0x0][0x3a0] ;  /* 0x0000e800ff1c1b82 */ /* 0x004ea40000000a00 */
[----:B--2---:R-:W-:-:S05]  /*9000*/  @P1 IMAD.WIDE.U32 R28, R160, 0x10, R28 ;  /* 0x00000010a01c1825 */ /* 0x004fca00078e001c */
[----:B------:R2:W5:Y:S01]  /*9010*/  @P1 LDG.E.128 R48, desc[UR6][R28.64] ;  /* 0x000000061c301981 */ /* 0x000562000c1e1d00 */
[----:B------:R-:W-:Y:S05]  /*9020*/  @!P1 BRA `(.L_x_5307) ;  /* 0x0000003800289947 */ /* 0x000fea0003800000 */
[----:B------:R-:W-:Y:S01]  /*9030*/  ISETP.GT.AND P1, PT, R161, RZ, PT ;  /* 0x000000ffa100720c */ /* 0x000fe20003f24270 */
[----:B------:R-:W-:-:S12]  /*9040*/  BSSY.RECONVERGENT B1, `(.L_x_5308) ;  /* 0x000006d000017945 */ /* 0x000fd80003800200 */
[----:B-----5:R-:W-:Y:S01]  /*9050*/  @!P1 IMAD.U32 R27, R48, 0x10000, RZ ;  /* 0x00010000301b9824 */ /* 0x020fe200078e00ff */
[----:B--2---:R-:W-:Y:S01]  /*9060*/  @!P1 MOV R29, R7 ;  /* 0x00000007001d9202 */ /* 0x004fe20000000f00 */
[----:B01----:R-:W-:Y:S01]  /*9070*/  @!P1 IMAD.MOV.U32 R117, RZ, RZ, R158 ;  /* 0x000000ffff759224 */ /* 0x003fe200078e009e */
        /* <DEDUP_REMOVED lines=17> */
.L_x_5312:
        /* <DEDUP_REMOVED lines=13> */
.L_x_5314:
[----:B------:R-:W-:Y:S05]  /*9260*/  BSYNC.RECONVERGENT B3 ;  /* 0x0000000000037941 */ /* 0x000fea0003800200 */
.L_x_5313:
        /* <DEDUP_REMOVED lines=59> */
[----:B------:R-:W-:Y:S01]  /*9620*/  LOP3.LUT R5, R5, R32, R29, 0x96, !PT ;  /* 0x0000002005057212 */ /* 0x000fe200078e961d */
[----:B------:R-:W-:-:S07]  /*9630*/  IMAD.MOV.U32 R29, RZ, RZ, RZ ;  /* 0x000000ffff1d7224 */ /* 0x000fce00078e00ff */
.L_x_5311:
[----:B------:R-:W-:Y:S05]  /*9640*/  BSYNC.RECONVERGENT B2 ;  /* 0x0000000000027941 */ /* 0x000fea0003800200 */
.L_x_5310:
[----:B------:R-:W-:Y:S01]  /*9650*/  I2FP.F32.U32 R7, R12 ;  /* 0x0000000c00077245 */ /* 0x000fe20000201000 */
[----:B------:R-:W-:-:S05]  /*9660*/  HFMA2 R12, -RZ, RZ, 0.1171875, 0 ;  /* 0x2f800000ff0c7431 */ /* 0x000fca00000001ff */
[----:B------:R-:W-:Y:S01]  /*9670*/  FFMA.FTZ R7, R7, R12, 1.1641532182693481445e-10 ;  /* 0x2f00000007077423 */ /* 0x000fe2000001000c */
[----:B------:R-:W-:-:S04]  /*9680*/  SHF.L.U32 R12, R48, 0x10, RZ ;  /* 0x00000010300c7819 */ /* 0x000fc800000006ff */
[----:B------:R-:W-:Y:S01]  /*9690*/  FSETP.GTU.FTZ.AND P2, PT, R7, UR8, PT ;  /* 0x0000000807007c0b */ /* 0x000fe2000bf5c000 */
[----:B------:R-:W-:-:S04]  /*96a0*/  IMAD.U32 R7, R52, 0x10000, RZ ;  /* 0x0001000034077824 */ /* 0x000fc800078e00ff */
[----:B------:R-:W-:-:S04]  /*96b0*/  FMUL.FTZ R7, R7, UR11 ;  /* 0x0000000b07077c20 */ /* 0x000fc80008410000 */
[----:B------:R-:W-:-:S05]  /*96c0*/  FMUL.FTZ R7, R7, UR10 ;  /* 0x0000000a07077c20 */ /* 0x000fca0008410000 */
[----:B------:R-:W-:Y:S01]  /*96d0*/  FSEL R27, R7, RZ, !P2 ;  /* 0x000000ff071b7208 */ /* 0x000fe20005000000 */
[----:B------:R-:W-:-:S04]  /*96e0*/  IMAD.U32 R7, R100, 0x10000, RZ ;  /* 0x0001000064077824 */ /* 0x000fc800078e00ff */
[----:B------:R-:W-:Y:S01]  /*96f0*/  FFMA.FTZ R27, R27, R7, R12 ;  /* 0x000000071b1b7223 */ /* 0x000fe2000001000c */
[----:B------:R-:W-:-:S07]  /*9700*/  SEL R12, RZ, 0x1, P2 ;  /* 0x00000001ff0c7807 */ /* 0x000fce0001000000 */
.L_x_5309:
[----:B------:R-:W-:Y:S05]  /*9710*/  BSYNC.RECONVERGENT B1 ;  /* 0x0000000000017941 */ /* 0x000fea0003800200 */
.L_x_5308:
        /* <DEDUP_REMOVED lines=23> */
.L_x_5319:
        /* <DEDUP_REMOVED lines=13> */
.L_x_5321:
[----:B------:R-:W-:Y:S05]  /*9960*/  BSYNC.RECONVERGENT B3 ;  /* 0x0000000000037941 */ /* 0x000fea0003800200 */
.L_x_5320:
        /* <DEDUP_REMOVED lines=61> */
.L_x_5318:
[----:B------:R-:W-:Y:S05]  /*9d40*/  BSYNC.RECONVERGENT B2 ;  /* 0x0000000000027941 */ /* 0x000fea0003800200 */
.L_x_5317:
[----:B------:R-:W-:Y:S01]  /*9d50*/  I2FP.F32.U32 R14, R14 ;  /* 0x0000000e000e7245 */ /* 0x000fe20000201000 */
[----:B------:R-:W-:Y:S01]  /*9d60*/  HFMA2 R28, -RZ, RZ, 0.1171875, 0 ;  /* 0x2f800000ff1c7431 */ /* 0x000fe200000001ff */
[----:B------:R-:W-:-:S04]  /*9d70*/  SHF.L.U32 R29, R211, 0x10, RZ ;  /* 0x00000010d31d7819 */ /* 0x000fc800000006ff */
[----:B------:R-:W-:Y:S01]  /*9d80*/  FFMA.FTZ R14, R14, R28, 1.1641532182693481445e-10 ;  /* 0x2f0000000e0e7423 */ /* 0x000fe2000001001c */
[----:B------:R-:W-:-:S04]  /*9d90*/  PRMT R28, R48, 0x7632, R28 ;  /* 0x00007632301c7816 */ /* 0x000fc8000000001c */
[----:B------:R-:W-:Y:S01]  /*9da0*/  FSETP.GTU.FTZ.AND P2, PT, R14, UR8, PT ;  /* 0x000000080e007c0b */ /* 0x000fe2000bf5c000 */
[----:B------:R-:W-:Y:S01]  /*9db0*/  IMAD.U32 R28, R28, 0x10000, RZ ;  /* 0x000100001c1c7824 */ /* 0x000fe200078e00ff */
[----:B------:R-:W-:-:S05]  /*9dc0*/  PRMT R14, R52, 0x7632, R14 ;  /* 0x00007632340e7816 */ /* 0x000fca000000000e */
[----:B------:R-:W-:-:S04]  /*9dd0*/  IMAD.U32 R14, R14, 0x10000, RZ ;  /* 0x000100000e0e7824 */ /* 0x000fc800078e00ff */
[----:B------:R-:W-:-:S04]  /*9de0*/  FMUL.FTZ R14, R14, UR11 ;  /* 0x0000000b0e0e7c20 */ /* 0x000fc80008410000 */
[----:B------:R-:W-:-:S05]  /*9df0*/  FMUL.FTZ R14, R14, UR10 ;  /* 0x0000000a0e0e7c20 */ /* 0x000fca0008410000 */
[----:B------:R-:W-:-:S05]  /*9e00*/  FSEL R14, R14, RZ, !P2 ;  /* 0x000000ff0e0e7208 */ /* 0x000fca0005000000 */
[----:B------:R-:W-:Y:S01]  /*9e10*/  FFMA.FTZ R28, R14, R29, R28 ;  /* 0x0000001d0e1c7223 */ /* 0x000fe2000001001c */
[----:B------:R-:W-:-:S07]  /*9e20*/  SEL R14, RZ, 0x1, P2 ;  /* 0x00000001ff0e7807 */ /* 0x000fce0001000000 */
.L_x_5316:
[----:B------:R-:W-:Y:S05]  /*9e30*/  BSYNC.RECONVERGENT B1 ;  /* 0x0000000000017941 */ /* 0x000fea0003800200 */
.L_x_5315:
        /* <DEDUP_REMOVED lines=22> */
.L_x_5326:
        /* <DEDUP_REMOVED lines=13> */
.L_x_5328:
[----:B------:R-:W-:Y:S05]  /*a070*/  BSYNC.RECONVERGENT B3 ;  /* 0x0000000000037941 */ /* 0x000fea0003800200 */
.L_x_5327:
        /* <DEDUP_REMOVED lines=61> */
.L_x_5325:
[----:B------:R-:W-:Y:S05]  /*a450*/  BSYNC.RECONVERGENT B2 ;  /* 0x0000000000027941 */ /* 0x000fea0003800200 */
.L_x_5324:
        /* <DEDUP_REMOVED lines=12> */
.L_x_5323:
[----:B------:R-:W-:Y:S05]  /*a520*/  BSYNC.RECONVERGENT B1 ;  /* 0x0000000000017941 */ /* 0x000fea0003800200 */
.L_x_5322:
        /* <DEDUP_REMOVED lines=23> */
.L_x_5333:
        /* <DEDUP_REMOVED lines=13> */
.L_x_5335:
[----:B------:R-:W-:Y:S05]  /*a770*/  BSYNC.RECONVERGENT B3 ;  /* 0x0000000000037941 */ /* 0x000fea0003800200 */
.L_x_5334:
        /* <DEDUP_REMOVED lines=61> */
.L_x_5332:
[----:B------:R-:W-:Y:S05]  /*ab50*/  BSYNC.RECONVERGENT B2 ;  /* 0x0000000000027941 */ /* 0x000fea0003800200 */
.L_x_5331:
        /* <DEDUP_REMOVED lines=14> */
.L_x_5330:
[----:B------:R-:W-:Y:S05]  /*ac40*/  BSYNC.RECONVERGENT B1 ;  /* 0x0000000000017941 */ /* 0x000fea0003800200 */
.L_x_5329:
        /* <DEDUP_REMOVED lines=22> */
.L_x_5340:
        /* <DEDUP_REMOVED lines=13> */
.L_x_5342:
[----:B------:R-:W-:Y:S05]  /*ae80*/  BSYNC.RECONVERGENT B3 ;  /* 0x0000000000037941 */ /* 0x000fea0003800200 */
.L_x_5341:
        /* <DEDUP_REMOVED lines=61> */
.L_x_5339:
[----:B------:R-:W-:Y:S05]  /*b260*/  BSYNC.RECONVERGENT B2 ;  /* 0x0000000000027941 */ /* 0x000fea0003800200 */
.L_x_5338:
        /* <DEDUP_REMOVED lines=12> */
.L_x_5337:
[----:B------:R-:W-:Y:S05]  /*b330*/  BSYNC.RECONVERGENT B1 ;  /* 0x0000000000017941 */ /* 0x000fea0003800200 */
.L_x_5336:
        /* <DEDUP_REMOVED lines=23> */
.L_x_5347:
        /* <DEDUP_REMOVED lines=13> */
.L_x_5349:
[----:B------:R-:W-:Y:S05]  /*b580*/  BSYNC.RECONVERGENT B3 ;  /* 0x0000000000037941 */ /* 0x000fea0003800200 */
.L_x_5348:
        /* <DEDUP_REMOVED lines=61> */
.L_x_5346:
[----:B------:R-:W-:Y:S05]  /*b960*/  BSYNC.RECONVERGENT B2 ;  /* 0x0000000000027941 */ /* 0x000fea0003800200 */
.L_x_5345:
        /* <DEDUP_REMOVED lines=14> */
.L_x_5344:
[----:B------:R-:W-:Y:S05]  /*ba50*/  BSYNC.RECONVERGENT B1 ;  /* 0x0000000000017941 */ /* 0x000fea0003800200 */
.L_x_5343:
        /* <DEDUP_REMOVED lines=22> */
.L_x_5354:
        /* <DEDUP_REMOVED lines=13> */
.L_x_5356:
[----:B------:R-:W-:Y:S05]  /*bc90*/  BSYNC.RECONVERGENT B3 ;  /* 0x0000000000037941 */ /* 0x000fea0003800200 */
.L_x_5355:
        /* <DEDUP_REMOVED lines=61> */
.L_x_5353:
[----:B------:R-:W-:Y:S05]  /*c070*/  BSYNC.RECONVERGENT B2 ;  /* 0x0000000000027941 */ /* 0x000fea0003800200 */
.L_x_5352:
        /* <DEDUP_REMOVED lines=12> */
.L_x_5351:
[----:B------:R-:W-:Y:S05]  /*c140*/  BSYNC.RECONVERGENT B1 ;  /* 0x0000000000017941 */ /* 0x000fea0003800200 */
.L_x_5350:
        /* <DEDUP_REMOVED lines=23> */
.L_x_5361:
        /* <DEDUP_REMOVED lines=13> */
.L_x_5363:
[----:B------:R-:W-:Y:S05]  /*c390*/  BSYNC.RECONVERGENT B3 ;  /* 0x0000000000037941 */ /* 0x000fea0003800200 */
.L_x_5362:
        /* <DEDUP_REMOVED lines=61> */
.L_x_5360:
[----:B------:R-:W-:Y:S05]  /*c770*/  BSYNC.RECONVERGENT B2 ;  /* 0x0000000000027941 */ /* 0x000fea0003800200 */
.L_x_5359:
        /* <DEDUP_REMOVED lines=14> */
.L_x_5358:
[----:B------:R-:W-:Y:S05]  /*c860*/  BSYNC.RECONVERGENT B1 ;  /* 0x0000000000017941 */ /* 0x000fea0003800200 */
.L_x_5357:
[----:B------:R-:W-:Y:S02]  /*c870*/  F2FP.BF16.F32.PACK_AB R162, RZ, R34 ;  /* 0x00000022ffa2723e */ /* 0x000fe400000010ff */
[----:B------:R-:W-:Y:S02]  /*c880*/  PRMT R116, R116, 0x5410, R119 ;  /* 0x0000541074747816 */ /* 0x000fe40000000077 */
[----:B------:R-:W-:Y:S02]  /*c890*/  PRMT R118, R118, 0x5410, R172 ;  /* 0x0000541076767816 */ /* 0x000fe400000000ac */
[----:B------:R-:W-:Y:S02]  /*c8a0*/  PRMT R117, R117, 0x5410, R158 ;  /* 0x0000541075757816 */ /* 0x000fe4000000009e */
[----:B------:R-:W-:Y:S01]  /*c8b0*/  PRMT R119, R173, 0x5410, R162 ;  /* 0x00005410ad777816 */ /* 0x000fe200000000a2 */
[----:B------:R-:W-:Y:S06]  /*c8c0*/  BRA `(.L_x_5364) ;  /* 0x0000003400707947 */ /* 0x000fec0003800000 */
.L_x_5307:
[----:B------:R-:W-:Y:S01]  /*c8d0*/  BSSY.RECONVERGENT B1, `(.L_x_5365) ;  /* 0x000006c000017945 */ /* 0x000fe20003800200 */
[----:B------:R-:W-:Y:S01]  /*c8e0*/  IMAD.MOV.U32 R27, RZ, RZ, RZ ;  /* 0x000000ffff1b7224 */ /* 0x000fe200078e00ff */
[----:B--2---:R-:W-:Y:S01]  /*c8f0*/  MOV R29, R7 ;  /* 0x00000007001d7202 */ /* 0x004fe20000000f00 */
        /* <DEDUP_REMOVED lines=18> */
.L_x_5369:
        /* <DEDUP_REMOVED lines=13> */
.L_x_5371:
[----:B------:R-:W-:Y:S05]  /*caf0*/  BSYNC.RECONVERGENT B3 ;  /* 0x0000000000037941 */ /* 0x000fea0003800200 */
.L_x_5370:
        /* <DEDUP_REMOVED lines=61> */
.L_x_5368:
[----:B------:R-:W-:Y:S05]  /*ced0*/  BSYNC.RECONVERGENT B2 ;  /* 0x0000000000027941 */ /* 0x000fea0003800200 */
.L_x_5367:
        /* <DEDUP_REMOVED lines=11> */
.L_x_5366:
[----:B------:R-:W-:Y:S05]  /*cf90*/  BSYNC.RECONVERGENT B1 ;  /* 0x0000000000017941 */ /* 0x000fea0003800200 */
.L_x_5365:
[----:B------:R-:W-:Y:S01]  /*cfa0*/  BSSY.RECONVERGENT B1, `(.L_x_5372) ;  /* 0x000006a000017945 */ /* 0x000fe20003800200 */
[----:B01----:R-:W-:Y:S01]  /*cfb0*/  F2FP.BF16.F32.PACK_AB R116, RZ, R27 ;  /* 0x0000001bff74723e */ /* 0x003fe200000010ff */
        /* <DEDUP_REMOVED lines=16> */
.L_x_5376:
        /* <DEDUP_REMOVED lines=13> */
.L_x_5378:
[----:B------:R-:W-:Y:S05]  /*d190*/  BSYNC.RECONVERGENT B3 ;  /* 0x0000000000037941 */ /* 0x000fea0003800200 */
.L_x_5377:
        /* <DEDUP_REMOVED lines=61> */
.L_x_5375:
[----:B------:R-:W-:Y:S05]  /*d570*/  BSYNC.RECONVERGENT B2 ;  /* 0x0000000000027941 */ /* 0x000fea0003800200 */
.L_x_5374:
[----:B------:R-:W-:Y:S01]  /*d580*/  I2FP.F32.U32 R14, R14 ;  /* 0x0000000e000e7245 */ /* 0x000fe20000201000 */
[----:B------:R-:W-:-:S04]  /*d590*/  IMAD.MOV.U32 R28, RZ, RZ, 0x2f800000 ;  /* 0x2f800000ff1c7424 */ /* 0x000fc800078e00ff */
[----:B------:R-:W-:-:S05]  /*d5a0*/  FFMA.FTZ R14, R14, R28, 1.1641532182693481445e-10 ;  /* 0x2f0000000e0e7423 */ /* 0x000fca000001001c */
[----:B------:R-:W-:Y:S02]  /*d5b0*/  FSETP.GTU.FTZ.AND P1, PT, R14, UR8, PT ;  /* 0x000000080e007c0b */ /* 0x000fe4000bf3c000 */
[----:B-----5:R-:W-:-:S05]  /*d5c0*/  PRMT R14, R52, 0x7632, R14 ;  /* 0x00007632340e7816 */ /* 0x020fca000000000e */
[----:B------:R-:W-:-:S04]  /*d5d0*/  IMAD.U32 R14, R14, 0x10000, RZ ;  /* 0x000100000e0e7824 */ /* 0x000fc800078e00ff */
[----:B------:R-:W-:-:S04]  /*d5e0*/  FMUL.FTZ R14, R14, UR11 ;  /* 0x0000000b0e0e7c20 */ /* 0x000fc80008410000 */
[----:B------:R-:W-:-:S05]  /*d5f0*/  FMUL.FTZ R14, R14, UR10 ;  /* 0x0000000a0e0e7c20 */ /* 0x000fca0008410000 */
[----:B------:R-:W-:Y:S02]  /*d600*/  FSEL R28, R14, RZ, !P1 ;  /* 0x000000ff0e1c7208 */ /* 0x000fe40004800000 */
[----:B------:R-:W-:-:S05]  /*d610*/  SHF.L.U32 R14, R211, 0x10, RZ ;  /* 0x00000010d30e7819 */ /* 0x000fca00000006ff */
[----:B------:R-:W-:Y:S01]  /*d620*/  FMUL.FTZ R28, R14, R28 ;  /* 0x0000001c0e1c7220 */ /* 0x000fe20000410000 */
[----:B------:R-:W-:-:S07]  /*d630*/  SEL R14, RZ, 0x1, P1 ;  /* 0x00000001ff0e7807 */ /* 0x000fce0000800000 */
.L_x_5373:
[----:B------:R-:W-:Y:S05]  /*d640*/  BSYNC.RECONVERGENT B1 ;  /* 0x0000000000017941 */ /* 0x000fea0003800200 */
.L_x_5372:
        /* <DEDUP_REMOVED lines=18> */
.L_x_5383:
        /* <DEDUP_REMOVED lines=13> */
.L_x_5385:
[----:B------:R-:W-:Y:S05]  /*d840*/  BSYNC.RECONVERGENT B3 ;  /* 0x0000000000037941 */ /* 0x000fea0003800200 */
.L_x_5384:
        /* <DEDUP_REMOVED lines=57> */
[----:B------:R-:W-:Y:S02]  /*dbe0*/  IADD3 R5, PT, PT, R133, -0x695add53, RZ ;  /* 0x96a522ad85057810 */ /* 0x000fe40007ffe0ff */
[----:B------:R-:W-:Y:S02]  /*dbf0*/  MOV R168, R30 ;  /* 0x0000001e00a87202 */ /* 0x000fe40000000f00 */
[----:B------:R-:W-:Y:S01]  /*dc00*/  LOP3.LUT R5, R5, R162, R31, 0x96, !PT ;  /* 0x000000a205057212 */ /* 0x000fe200078e961f */
[----:B------:R-:W-:-:S07]  /*dc10*/  IMAD.MOV.U32 R31, RZ, RZ, RZ ;  /* 0x000000ffff1f7224 */ /* 0x000fce00078e00ff */
.L_x_5382:
[----:B------:R-:W-:Y:S05]  /*dc20*/  BSYNC.RECONVERGENT B2 ;  /* 0x0000000000027941 */ /* 0x000fea0003800200 */
.L_x_5381:
        /* <DEDUP_REMOVED lines=11> */
.L_x_5380:
[----:B------:R-:W-:Y:S05]  /*dce0*/  BSYNC.RECONVERGENT B1 ;  /* 0x0000000000017941 */ /* 0x000fea0003800200 */
.L_x_5379:
        /* <DEDUP_REMOVED lines=18> */
.L_x_5390:
        /* <DEDUP_REMOVED lines=13> */
.L_x_5392:
[----:B------:R-:W-:Y:S05]  /*dee0*/  BSYNC.RECONVERGENT B3 ;  /* 0x0000000000037941 */ /* 0x000fea0003800200 */
.L_x_5391:
        /* <DEDUP_REMOVED lines=61> */
.L_x_5389:
[----:B------:R-:W-:Y:S05]  /*e2c0*/  BSYNC.RECONVERGENT B2 ;  /* 0x0000000000027941 */ /* 0x000fea0003800200 */
.L_x_5388:
[----:B------:R-:W-:Y:S01]  /*e2d0*/  I2FP.F32.U32 R18, R18 ;  /* 0x0000001200127245 */ /* 0x000fe20000201000 */
[----:B------:R-:W-:-:S05]  /*e2e0*/  HFMA2 R30, -RZ, RZ, 0.1171875, 0 ;  /* 0x2f800000ff1e7431 */ /* 0x000fca00000001ff */
[----:B------:R-:W-:-:S05]  /*e2f0*/  FFMA.FTZ R18, R18, R30, 1.1641532182693481445e-10 ;  /* 0x2f00000012127423 */ /* 0x000fca000001001e */
[----:B------:R-:W-:Y:S02]  /*e300*/  FSETP.GTU.FTZ.AND P1, PT, R18, UR8, PT ;  /* 0x0000000812007c0b */ /* 0x000fe4000bf3c000 */
[----:B-----5:R-:W-:-:S05]  /*e310*/  PRMT R18, R53, 0x7632, R18 ;  /* 0x0000763235127816 */ /* 0x020fca0000000012 */
[----:B------:R-:W-:-:S04]  /*e320*/  IMAD.U32 R18, R18, 0x10000, RZ ;  /* 0x0001000012127824 */ /* 0x000fc800078e00ff */
[----:B------:R-:W-:-:S04]  /*e330*/  FMUL.FTZ R18, R18, UR11 ;  /* 0x0000000b12127c20 */ /* 0x000fc80008410000 */
[----:B------:R-:W-:-:S05]  /*e340*/  FMUL.FTZ R18, R18, UR10 ;  /* 0x0000000a12127c20 */ /* 0x000fca0008410000 */
[----:B------:R-:W-:Y:S01]  /*e350*/  FSEL R30, R18, RZ, !P1 ;  /* 0x000000ff121e7208 */ /* 0x000fe20004800000 */
[----:B------:R-:W-:-:S04]  /*e360*/  IMAD.U32 R18, R212, 0x10000, RZ ;  /* 0x00010000d4127824 */ /* 0x000fc800078e00ff */
[----:B------:R-:W-:Y:S01]  /*e370*/  FMUL.FTZ R30, R18, R30 ;  /* 0x0000001e121e7220 */ /* 0x000fe20000410000 */
[----:B------:R-:W-:-:S07]  /*e380*/  SEL R18, RZ, 0x1, P1 ;  /* 0x00000001ff127807 */ /* 0x000fce0000800000 */
.L_x_5387:
[----:B------:R-:W-:Y:S05]  /*e390*/  BSYNC.RECONVERGENT B1 ;  /* 0x0000000000017941 */ /* 0x000fea0003800200 */
.L_x_5386:
        /* <DEDUP_REMOVED lines=18> */
.L_x_5397:
        /* <DEDUP_REMOVED lines=13> */
.L_x_5399:
[----:B------:R-:W-:Y:S05]  /*e590*/  BSYNC.RECONVERGENT B3 ;  /* 0x0000000000037941 */ /* 0x000fea0003800200 */
.L_x_5398:
        /* <DEDUP_REMOVED lines=59> */
[----:B------:R-:W-:Y:S01]  /*e950*/  LOP3.LUT R5, R5, R170, R33, 0x96, !PT ;  /* 0x000000aa05057212 */ /* 0x000fe200078e9621 */
[----:B------:R-:W-:-:S07]  /*e960*/  HFMA2 R33, -RZ, RZ, 0, 0 ;  /* 0x00000000ff217431 */ /* 0x000fce00000001ff */
.L_x_5396:
[----:B------:R-:W-:Y:S05]  /*e970*/  BSYNC.RECONVERGENT B2 ;  /* 0x0000000000027941 */ /* 0x000fea0003800200 */
.L_x_5395:
        /* <DEDUP_REMOVED lines=11> */
.L_x_5394:
[----:B------:R-:W-:Y:S05]  /*ea30*/  BSYNC.RECONVERGENT B1 ;  /* 0x0000000000017941 */ /* 0x000fea0003800200 */
.L_x_5393:
        /* <DEDUP_REMOVED lines=18> */
.L_x_5404:
        /* <DEDUP_REMOVED lines=13> */
.L_x_5406:
[----:B------:R-:W-:Y:S05]  /*ec30*/  BSYNC.RECONVERGENT B3 ;  /* 0x0000000000037941 */ /* 0x000fea0003800200 */
.L_x_5405:
        /* <DEDUP_REMOVED lines=61> */
.L_x_5403:
[----:B------:R-:W-:Y:S05]  /*f010*/  BSYNC.RECONVERGENT B2 ;  /* 0x0000000000027941 */ /* 0x000fea0003800200 */
.L_x_5402:
[----:B------:R-:W-:Y:S01]  /*f020*/  I2FP.F32.U32 R22, R22 ;  /* 0x0000001600167245 */ /* 0x000fe20000201000 */
[----:B------:R-:W-:-:S04]  /*f030*/  IMAD.MOV.U32 R32, RZ, RZ, 0x2f800000 ;  /* 0x2f800000ff207424 */ /* 0x000fc800078e00ff */
[----:B------:R-:W-:-:S05]  /*f040*/  FFMA.FTZ R22, R22, R32, 1.1641532182693481445e-10 ;  /* 0x2f00000016167423 */ /* 0x000fca0000010020 */
[----:B------:R-:W-:Y:S02]  /*f050*/  FSETP.GTU.FTZ.AND P1, PT, R22, UR8, PT ;  /* 0x0000000816007c0b */ /* 0x000fe4000bf3c000 */
[----:B-----5:R-:W-:-:S04]  /*f060*/  PRMT R22, R54, 0x7632, R22 ;  /* 0x0000763236167816 */ /* 0x020fc80000000016 */
[----:B------:R-:W-:-:S05]  /*f070*/  SHF.L.U32 R22, R22, 0x10, RZ ;  /* 0x0000001016167819 */ /* 0x000fca00000006ff */
[----:B------:R-:W-:-:S04]  /*f080*/  FMUL.FTZ R22, R22, UR11 ;  /* 0x0000000b16167c20 */ /* 0x000fc80008410000 */
[----:B------:R-:W-:-:S05]  /*f090*/  FMUL.FTZ R22, R22, UR10 ;  /* 0x0000000a16167c20 */ /* 0x000fca0008410000 */
[----:B------:R-:W-:Y:S01]  /*f0a0*/  FSEL R32, R22, RZ, !P1 ;  /* 0x000000ff16207208 */ /* 0x000fe20004800000 */
[----:B------:R-:W-:-:S04]  /*f0b0*/  IMAD.U32 R22, R213, 0x10000, RZ ;  /* 0x00010000d5167824 */ /* 0x000fc800078e00ff */
[----:B------:R-:W-:Y:S01]  /*f0c0*/  FMUL.FTZ R32, R22, R32 ;  /* 0x0000002016207220 */ /* 0x000fe20000410000 */
[----:B------:R-:W-:-:S07]  /*f0d0*/  SEL R22, RZ, 0x1, P1 ;  /* 0x00000001ff167807 */ /* 0x000fce0000800000 */
.L_x_5401:
[----:B------:R-:W-:Y:S05]  /*f0e0*/  BSYNC.RECONVERGENT B1 ;  /* 0x0000000000017941 */ /* 0x000fea0003800200 */
.L_x_5400:
        /* <DEDUP_REMOVED lines=18> */
.L_x_5411:
        /* <DEDUP_REMOVED lines=13> */
.L_x_5413:
[----:B------:R-:W-:Y:S05]  /*f2e0*/  BSYNC.RECONVERGENT B3 ;  /* 0x0000000000037941 */ /* 0x000fea0003800200 */
.L_x_5412:
        /* <DEDUP_REMOVED lines=61> */
.L_x_5410:
[----:B------:R-:W-:Y:S05]  /*f6c0*/  BSYNC.RECONVERGENT B2 ;  /* 0x0000000000027941 */ /* 0x000fea0003800200 */
.L_x_5409:
        /* <DEDUP_REMOVED lines=11> */
.L_x_5408:
[----:B------:R-:W-:Y:S05]  /*f780*/  BSYNC.RECONVERGENT B1 ;  /* 0x0000000000017941 */ /* 0x000fea0003800200 */
.L_x_5407:
        /* <DEDUP_REMOVED lines=18> */
.L_x_5418:
        /* <DEDUP_REMOVED lines=13> */
.L_x_5420:
[----:B------:R-:W-:Y:S05]  /*f980*/  BSYNC.RECONVERGENT B3 ;  /* 0x0000000000037941 */ /* 0x000fea0003800200 */
.L_x_5419:
        /* <DEDUP_REMOVED lines=61> */
.L_x_5417:
[----:B------:R-:W-:Y:S05]  /*fd60*/  BSYNC.RECONVERGENT B2 ;  /* 0x0000000000027941 */ /* 0x000fea0003800200 */
.L_x_5416:
        /* <DEDUP_REMOVED lines=12> */
.L_x_5415:
[----:B------:R-:W-:Y:S05]  /*fe30*/  BSYNC.RECONVERGENT B1 ;  /* 0x0000000000017941 */ /* 0x000fea0003800200 */
.L_x_5414:
[----:B------:R-:W-:Y:S02]  /*fe40*/  F2FP.BF16.F32.PACK_AB R162, RZ, R34 ;  /* 0x00000022ffa2723e */ /* 0x000fe400000010ff */
[----:B------:R-:W-:Y:S02]  /*fe50*/  PRMT R116, R116, 0x5410, R119 ;  /* 0x0000541074747816 */ /* 0x000fe40000000077 */
[----:B------:R-:W-:Y:S02]  /*fe60*/  PRMT R118, R118, 0x5410, R169 ;  /* 0x0000541076767816 */ /* 0x000fe400000000a9 */
[----:B------:R-:W-:Y:S02]  /*fe70*/  PRMT R117, R117, 0x5410, R158 ;  /* 0x0000541075757816 */ /* 0x000fe4000000009e */
[----:B------:R-:W-:-:S07]  /*fe80*/  PRMT R119, R214, 0x5410, R162 ;  /* 0x00005410d6777816 */ /* 0x000fce00000000a2 */
.L_x_5364:
[----:B------:R-:W0:Y:S01]  /*fe90*/  LDC.64 R162, c[0x0][0x3a8] ;  /* 0x0000ea00ffa27b82 */ /* 0x000e220000000a00 */
[----:B------:R-:W-:Y:S01]  /*fea0*/  BSSY.RECONVERGENT B1, `(.L_x_5421) ;  /* 0x0000019000017945 */ /* 0x000fe20003800200 */
[----:B------:R-:W-:Y:S02]  /*feb0*/  IMAD.MOV.U32 R158, RZ, RZ, R168 ;  /* 0x000000ffff9e7224 */ /* 0x000fe400078e00a8 */
        /* <DEDUP_REMOVED lines=23> */
.L_x_5422:
[----:B------:R-:W-:Y:S05]  /*10030*/  BSYNC.RECONVERGENT B1 ;  /* 0x0000000000017941 */ /* 0x000fea0003800200 */
.L_x_5421:
[----:B------:R-:W-:Y:S01]  /*10040*/  IADD3 R160, PT, PT, R160, 0x20, RZ ;  /* 0x00000020a0a07810 */ /* 0x000fe20007ffe0ff */
[----:B------:R-:W-:-:S07]  /*10050*/  VIADD R159, R159, 0x20 ;  /* 0x000000209f9f7836 */ /* 0x000fce0000000000 */
.L_x_5306:
[----:B------:R-:W-:Y:S05]  /*10060*/  BSYNC.RECONVERGENT B0 ;  /* 0x0000000000007941 */ /* 0x000fea0003800200 */
.L_x_5305:
        /* <DEDUP_REMOVED lines=16> */
[----:B--2--5:R-:W-:Y:S01]  /*10170*/  @!P1 IMAD.U32 R36, R48, 0x10000, RZ ;  /* 0x0001000030249824 */ /* 0x024fe200078e00ff */
[----:B01----:R-:W-:Y:S01]  /*10180*/  @!P1 MOV R118, R158 ;  /* 0x0000009e00769202 */ /* 0x003fe20000000f00 */
        /* <DEDUP_REMOVED lines=18> */
.L_x_5430:
        /* <DEDUP_REMOVED lines=13> */
.L_x_5432:
[----:B------:R-:W-:Y:S05]  /*10380*/  BSYNC.RECONVERGENT B3 ;  /* 0x0000000000037941 */ /* 0x000fea0003800200 */
.L_x_5431:
        /* <DEDUP_REMOVED lines=55> */
[----:B------:R-:W-:-:S04]  /*10700*/  IMAD.WIDE.U32 R36, R37, -0x2daee0ad, RZ ;  /* 0xd2511f5325247825 */ /* 0x000fc800078e00ff */
[----:B------:R-:W-:Y:S01]  /*10710*/  HFMA2 R38, -RZ, RZ, 0, 0 ;  /* 0x00000000ff267431 */ /* 0x000fe200000001ff */
[----:B------:R-:W-:Y:S01]  /*10720*/  LOP3.LUT R6, R5, R6, R39, 0x96, !PT ;  /* 0x0000000605067212 */ /* 0x000fe200078e9627 */
[----:B------:R-:W-:Y:S02]  /*10730*/  VIADD R5, R133, 0x96a522ad ;  /* 0x96a522ad85057836 */ /* 0x000fe40000000000 */
[----:B------:R-:W-:-:S03]  /*10740*/  IMAD.MOV.U32 R118, RZ, RZ, R36 ;  /* 0x000000ffff767224 */ /* 0x000fc600078e0024 */
[----:B------:R-:W-:-:S07]  /*10750*/  LOP3.LUT R5, R5, R40, R37, 0x96, !PT ;  /* 0x0000002805057212 */ /* 0x000fce00078e9625 */
.L_x_5429:
[----:B------:R-:W-:Y:S05]  /*10760*/  BSYNC.RECONVERGENT B2 ;  /* 0x0000000000027941 */ /* 0x000fea0003800200 */
.L_x_5428:
[----:B------:R-:W-:Y:S01]  /*10770*/  I2FP.F32.U32 R7, R12 ;  /* 0x0000000c00077245 */ /* 0x000fe20000201000 */
[----:B------:R-:W-:-:S04]  /*10780*/  IMAD.MOV.U32 R12, RZ, RZ, 0x2f800000 ;  /* 0x2f800000ff0c7424 */ /* 0x000fc800078e00ff */
[----:B------:R-:W-:Y:S01]  /*10790*/  FFMA.FTZ R7, R7, R12, 1.1641532182693481445e-10 ;  /* 0x2f00000007077423 */ /* 0x000fe2000001000c */
[----:B------:R-:W-:-:S04]  /*107a0*/  IMAD.U32 R12, R48, 0x10000, RZ ;  /* 0x00010000300c7824 */ /* 0x000fc800078e00ff */
[----:B------:R-:W-:Y:S01]  /*107b0*/  FSETP.GTU.FTZ.AND P2, PT, R7, UR8, PT ;  /* 0x0000000807007c0b */ /* 0x000fe2000bf5c000 */
[----:B------:R-:W-:-:S04]  /*107c0*/  IMAD.U32 R7, R52, 0x10000, RZ ;  /* 0x0001000034077824 */ /* 0x000fc800078e00ff */
[----:B------:R-:W-:-:S04]  /*107d0*/  FMUL.FTZ R7, R7, UR11 ;  /* 0x0000000b07077c20 */ /* 0x000fc80008410000 */
[----:B------:R-:W-:-:S05]  /*107e0*/  FMUL.FTZ R7, R7, UR10 ;  /* 0x0000000a07077c20 */ /* 0x000fca0008410000 */
[----:B------:R-:W-:Y:S02]  /*107f0*/  FSEL R36, R7, RZ, !P2 ;  /* 0x000000ff07247208 */ /* 0x000fe40005000000 */
[----:B------:R-:W-:-:S05]  /*10800*/  SHF.L.U32 R7, R92, 0x10, RZ ;  /* 0x000000105c077819 */ /* 0x000fca00000006ff */
[----:B------:R-:W-:Y:S01]  /*10810*/  FFMA.FTZ R36, R36, R7, R12 ;  /* 0x0000000724247223 */ /* 0x000fe2000001000c */
[----:B------:R-:W-:-:S07]  /*10820*/  SEL R12, RZ, 0x1, P2 ;  /* 0x00000001ff0c7807 */ /* 0x000fce0001000000 */
.L_x_5427:
[----:B------:R-:W-:Y:S05]  /*10830*/  BSYNC.RECONVERGENT B1 ;  /* 0x0000000000017941 */ /* 0x000fea0003800200 */
.L_x_5426:
        /* <DEDUP_REMOVED lines=23> */
.L_x_5437:
        /* <DEDUP_REMOVED lines=13> */
.L_x_5439:
[----:B------:R-:W-:Y:S05]  /*10a80*/  BSYNC.RECONVERGENT B3 ;  /* 0x0000000000037941 */ /* 0x000fea0003800200 */
.L_x_5438:
        /* <DEDUP_REMOVED lines=61> */
.L_x_5436:
[----:B------:R-:W-:Y:S05]  /*10e60*/  BSYNC.RECONVERGENT B2 ;  /* 0x0000000000027941 */ /* 0x000fea0003800200 */
.L_x_5435:
[----:B------:R-:W-:Y:S01]  /*10e70*/  I2FP.F32.U32 R14, R14 ;  /* 0x0000000e000e7245 */ /* 0x000fe20000201000 */
[----:B------:R-:W-:Y:S02]  /*10e80*/  IMAD.MOV.U32 R37, RZ, RZ, 0x2f800000 ;  /* 0x2f800000ff257424 */ /* 0x000fe400078e00ff */
[----:B------:R-:W-:Y:S02]  /*10e90*/  IMAD.U32 R38, R216, 0x10000, RZ ;  /* 0x00010000d8267824 */ /* 0x000fe400078e00ff */
[----:B------:R-:W-:Y:S01]  /*10ea0*/  FFMA.FTZ R14, R14, R37, 1.1641532182693481445e-10 ;  /* 0x2f0000000e0e7423 */ /* 0x000fe20000010025 */
[----:B------:R-:W-:-:S04]  /*10eb0*/  PRMT R37, R48, 0x7632, R37 ;  /* 0x0000763230257816 */ /* 0x000fc80000000025 */
[----:B------:R-:W-:Y:S02]  /*10ec0*/  FSETP.GTU.FTZ.AND P2, PT, R14, UR8, PT ;  /* 0x000000080e007c0b */ /* 0x000fe4000bf5c000 */
[----:B------:R-:W-:Y:S02]  /*10ed0*/  PRMT R14, R52, 0x7632, R14 ;  /* 0x00007632340e7816 */ /* 0x000fe4000000000e */
[----:B------:R-:W-:-:S03]  /*10ee0*/  SHF.L.U32 R37, R37, 0x10, RZ ;  /* 0x0000001025257819 */ /* 0x000fc600000006ff */
[----:B------:R-:W-:-:S04]  /*10ef0*/  IMAD.U32 R14, R14, 0x10000, RZ ;  /* 0x000100000e0e7824 */ /* 0x000fc800078e00ff */
[----:B------:R-:W-:-:S04]  /*10f00*/  FMUL.FTZ R14, R14, UR11 ;  /* 0x0000000b0e0e7c20 */ /* 0x000fc80008410000 */
[----:B------:R-:W-:-:S05]  /*10f10*/  FMUL.FTZ R14, R14, UR10 ;  /* 0x0000000a0e0e7c20 */ /* 0x000fca0008410000 */
[----:B------:R-:W-:-:S05]  /*10f20*/  FSEL R14, R14, RZ, !P2 ;  /* 0x000000ff0e0e7208 */ /* 0x000fca0005000000 */
[----:B------:R-:W-:Y:S01]  /*10f30*/  FFMA.FTZ R37, R14, R38, R37 ;  /* 0x000000260e257223 */ /* 0x000fe20000010025 */
[----:B------:R-:W-:-:S07]  /*10f40*/  SEL R14, RZ, 0x1, P2 ;  /* 0x00000001ff0e7807 */ /* 0x000fce0001000000 */
.L_x_5434:
[----:B------:R-:W-:Y:S05]  /*10f50*/  BSYNC.RECONVERGENT B1 ;  /* 0x0000000000017941 */ /* 0x000fea0003800200 */
.L_x_5433:
        /* <DEDUP_REMOVED lines=22> */
.L_x_5444:
        /* <DEDUP_REMOVED lines=13> */
.L_x_5446:
[----:B------:R-:W-:Y:S05]  /*11190*/  BSYNC.RECONVERGENT B3 ;  /* 0x0000000000037941 */ /* 0x000fea0003800200 */
.L_x_5445:
        /* <DEDUP_REMOVED lines=61> */
.L_x_5443:
[----:B------:R-:W-:Y:S05]  /*11570*/  BSYNC.RECONVERGENT B2 ;  /* 0x0000000000027941 */ /* 0x000fea0003800200 */
.L_x_5442:
        /* <DEDUP_REMOVED lines=12> */
.L_x_5441:
[----:B------:R-:W-:Y:S05]  /*11640*/  BSYNC.RECONVERGENT B1 ;  /* 0x0000000000017941 */ /* 0x000fea0003800200 */
.L_x_5440:
        /* <DEDUP_REMOVED lines=23> */
.L_x_5451:
        /* <DEDUP_REMOVED lines=13> */
.L_x_5453:
[----:B------:R-:W-:Y:S05]  /*11890*/  BSYNC.RECONVERGENT B3 ;  /* 0x0000000000037941 */ /* 0x000fea0003800200 */
.L_x_5452:
        /* <DEDUP_REMOVED lines=61> */
.L_x_5450:
[----:B------:R-:W-:Y:S05]  /*11c70*/  BSYNC.RECONVERGENT B2 ;  /* 0x0000000000027941 */ /* 0x000fea0003800200 */
.L_x_5449:
        /* <DEDUP_REMOVED lines=14> */
.L_x_5448:
[----:B------:R-:W-:Y:S05]  /*11d60*/  BSYNC.RECONVERGENT B1 ;  /* 0x0000000000017941 */ /* 0x000fea0003800200 */
.L_x_5447:
        /* <DEDUP_REMOVED lines=22> */
.L_x_5458:
        /* <DEDUP_REMOVED lines=13> */
.L_x_5460:
[----:B------:R-:W-:Y:S05]  /*11fa0*/  BSYNC.RECONVERGENT B3 ;  /* 0x0000000000037941 */ /* 0x000fea0003800200 */
.L_x_5459:
        /* <DEDUP_REMOVED lines=61> */
.L_x_5457:
[----:B------:R-:W-:Y:S05]  /*12380*/  BSYNC.RECONVERGENT B2 ;  /* 0x0000000000027941 */ /* 0x000fea0003800200 */
.L_x_5456:
        /* <DEDUP_REMOVED lines=12> */
.L_x_5455:
[----:B------:R-:W-:Y:S05]  /*12450*/  BSYNC.RECONVERGENT B1 ;  /* 0x0000000000017941 */ /* 0x000fea0003800200 */
.L_x_5454:
        /* <DEDUP_REMOVED lines=23> */
.L_x_5465:
        /* <DEDUP_REMOVED lines=13> */
.L_x_5467:
[----:B------:R-:W-:Y:S05]  /*126a0*/  BSYNC.RECONVERGENT B3 ;  /* 0x0000000000037941 */ /* 0x000fea0003800200 */
.L_x_5466:
        /* <DEDUP_REMOVED lines=61> */
.L_x_5464:
[----:B------:R-:W-:Y:S05]  /*12a80*/  BSYNC.RECONVERGENT B2 ;  /* 0x0000000000027941 */ /* 0x000fea0003800200 */
.L_x_5463:
        /* <DEDUP_REMOVED lines=14> */
.L_x_5462:
[----:B------:R-:W-:Y:S05]  /*12b70*/  BSYNC.RECONVERGENT B1 ;  /* 0x0000000000017941 */ /* 0x000fea0003800200 */
.L_x_5461:
        /* <DEDUP_REMOVED lines=22> */
.L_x_5472:
        /* <DEDUP_REMOVED lines=13> */
.L_x_5474:
[----:B------:R-:W-:Y:S05]  /*12db0*/  BSYNC.RECONVERGENT B3 ;  /* 0x0000000000037941 */ /* 0x000fea0003800200 */
.L_x_5473:
        /* <DEDUP_REMOVED lines=61> */
.L_x_5471:
[----:B------:R-:W-:Y:S05]  /*13190*/  BSYNC.RECONVERGENT B2 ;  /* 0x0000000000027941 */ /* 0x000fea0003800200 */
.L_x_5470:
        /* <DEDUP_REMOVED lines=12> */
.L_x_5469:
[----:B------:R-:W-:Y:S05]  /*13260*/  BSYNC.RECONVERGENT B1 ;  /* 0x0000000000017941 */ /* 0x000fea0003800200 */
.L_x_5468:
        /* <DEDUP_REMOVED lines=23> */
.L_x_5479:
        /* <DEDUP_REMOVED lines=13> */
.L_x_5481:
[----:B------:R-:W-:Y:S05]  /*134b0*/  BSYNC.RECONVERGENT B3 ;  /* 0x0000000000037941 */ /* 0x000fea0003800200 */
.L_x_5480:
        /* <DEDUP_REMOVED lines=61> */
.L_x_5478:
[----:B------:R-:W-:Y:S05]  /*13890*/  BSYNC.RECONVERGENT B2 ;  /* 0x0000000000027941 */ /* 0x000fea0003800200 */
.L_x_5477:
        /* <DEDUP_REMOVED lines=14> */
.L_x_5476:
[----:B------:R-:W-:Y:S05]  /*13980*/  BSYNC.RECONVERGENT B1 ;  /* 0x0000000000017941 */ /* 0x000fea0003800200 */
.L_x_5475:
[----:B------:R-:W-:Y:S02]  /*13990*/  F2FP.BF16.F32.PACK_AB R162, RZ, R43 ;  /* 0x0000002bffa2723e */ /* 0x000fe400000010ff */
[----:B------:R-:W-:Y:S02]  /*139a0*/  PRMT R116, R116, 0x5410, R119 ;  /* 0x0000541074747816 */ /* 0x000fe40000000077 */
[----:B------:R-:W-:Y:S02]  /*139b0*/  PRMT R118, R118, 0x5410, R172 ;  /* 0x0000541076767816 */ /* 0x000fe400000000ac */
[----:B------:R-:W-:Y:S02]  /*139c0*/  PRMT R117, R117, 0x5410, R158 ;  /* 0x0000541075757816 */ /* 0x000fe4000000009e */
[----:B------:R-:W-:Y:S01]  /*139d0*/  PRMT R119, R173, 0x5410, R162 ;  /* 0x00005410ad777816 */ /* 0x000fe200000000a2 */
[----:B------:R-:W-:Y:S06]  /*139e0*/  BRA `(.L_x_5482) ;  /* 0x0000003400707947 */ /* 0x000fec0003800000 */
.L_x_5425:
[----:B------:R-:W-:Y:S01]  /*139f0*/  BSSY.RECONVERGENT B1, `(.L_x_5483) ;  /* 0x000006c000017945 */ /* 0x000fe20003800200 */
[----:B--2---:R-:W-:Y:S01]  /*13a00*/  IMAD.MOV.U32 R36, RZ, RZ, RZ ;  /* 0x000000ffff247224 */ /* 0x004fe200078e00ff */
        /* <DEDUP_REMOVED lines=19> */
.L_x_5487:
        /* <DEDUP_REMOVED lines=13> */
.L_x_5489:
[----:B------:R-:W-:Y:S05]  /*13c10*/  BSYNC.RECONVERGENT B3 ;  /* 0x0000000000037941 */ /* 0x000fea0003800200 */
.L_x_5488:
        /* <DEDUP_REMOVED lines=61> */
.L_x_5486:
[----:B------:R-:W-:Y:S05]  /*13ff0*/  BSYNC.RECONVERGENT B2 ;  /* 0x0000000000027941 */ /* 0x000fea0003800200 */
.L_x_5485:
        /* <DEDUP_REMOVED lines=11> */
.L_x_5484:
[----:B------:R-:W-:Y:S05]  /*140b0*/  BSYNC.RECONVERGENT B1 ;  /* 0x0000000000017941 */ /* 0x000fea0003800200 */
.L_x_5483:
[----:B------:R-:W-:Y:S01]  /*140c0*/  BSSY.RECONVERGENT B1, `(.L_x_5490) ;  /* 0x000006a000017945 */ /* 0x000fe20003800200 */
[----:B01----:R-:W-:Y:S01]  /*140d0*/  F2FP.BF16.F32.PACK_AB R116, RZ, R36 ;  /* 0x00000024ff74723e */ /* 0x003fe200000010ff */
        /* <DEDUP_REMOVED lines=16> */
.L_x_5494:
        /* <DEDUP_REMOVED lines=13> */
.L_x_5496:
[----:B------:R-:W-:Y:S05]  /*142b0*/  BSYNC.RECONVERGENT B3 ;  /* 0x0000000000037941 */ /* 0x000fea0003800200 */
.L_x_5495:
        /* <DEDUP_REMOVED lines=61> */
.L_x_5493:
[----:B------:R-:W-:Y:S05]  /*14690*/  BSYNC.RECONVERGENT B2 ;  /* 0x0000000000027941 */ /* 0x000fea0003800200 */
.L_x_5492:
        /* <DEDUP_REMOVED lines=12> */
.L_x_5491:
[----:B------:R-:W-:Y:S05]  /*14760*/  BSYNC.RECONVERGENT B1 ;  /* 0x0000000000017941 */ /* 0x000fea0003800200 */
.L_x_5490:
        /* <DEDUP_REMOVED lines=18> */
.L_x_5501:
        /* <DEDUP_REMOVED lines=13> */
.L_x_5503:
[----:B------:R-:W-:Y:S05]  /*14960*/  BSYNC.RECONVERGENT B3 ;  /* 0x0000000000037941 */ /* 0x000fea0003800200 */
.L_x_5502:
        /* <DEDUP_REMOVED lines=61> */
.L_x_5500:
[----:B------:R-:W-:Y:S05]  /*14d40*/  BSYNC.RECONVERGENT B2 ;  /* 0x0000000000027941 */ /* 0x000fea0003800200 */
.L_x_5499:
        /* <DEDUP_REMOVED lines=11> */
.L_x_5498:
[----:B------:R-:W-:Y:S05]  /*14e00*/  BSYNC.RECONVERGENT B1 ;  /* 0x0000000000017941 */ /* 0x000fea0003800200 */
.L_x_5497:
        /* <DEDUP_REMOVED lines=18> */
.L_x_5508:
        /* <DEDUP_REMOVED lines=13> */
.L_x_5510:
[----:B------:R-:W-:Y:S05]  /*15000*/  BSYNC.RECONVERGENT B3 ;  /* 0x0000000000037941 */ /* 0x000fea0003800200 */
.L_x_5509:
        /* <DEDUP_REMOVED lines=61> */
.L_x_5507:
[----:B------:R-:W-:Y:S05]  /*153e0*/  BSYNC.RECONVERGENT B2 ;  /* 0x0000000000027941 */ /* 0x000fea0003800200 */
.L_x_5506:
        /* <DEDUP_REMOVED lines=12> */
.L_x_5505:
[----:B------:R-:W-:Y:S05]  /*154b0*/  BSYNC.RECONVERGENT B1 ;  /* 0x0000000000017941 */ /* 0x000fea0003800200 */
.L_x_5504:
        /* <DEDUP_REMOVED lines=18> */
.L_x_5515:
        /* <DEDUP_REMOVED lines=13> */
.L_x_5517:
[----:B------:R-:W-:Y:S05]  /*156b0*/  BSYNC.RECONVERGENT B3 ;  /* 0x0000000000037941 */ /* 0x000fea0003800200 */
.L_x_5516:
        /* <DEDUP_REMOVED lines=61> */
.L_x_5514:
[----:B------:R-:W-:Y:S05]  /*15a90*/  BSYNC.RECONVERGENT B2 ;  /* 0x0000000000027941 */ /* 0x000fea0003800200 */
.L_x_5513:
        /* <DEDUP_REMOVED lines=11> */
.L_x_5512:
[----:B------:R-:W-:Y:S05]  /*15b50*/  BSYNC.RECONVERGENT B1 ;  /* 0x0000000000017941 */ /* 0x000fea0003800200 */
.L_x_5511:
        /* <DEDUP_REMOVED lines=18> */
.L_x_5522:
        /* <DEDUP_REMOVED lines=13> */
.L_x_5524:
[----:B------:R-:W-:Y:S05]  /*15d50*/  BSYNC.RECONVERGENT B3 ;  /* 0x0000000000037941 */ /* 0x000fea0003800200 */
.L_x_5523:
        /* <DEDUP_REMOVED lines=61> */
.L_x_5521:
[----:B------:R-:W-:Y:S05]  /*16130*/  BSYNC.RECONVERGENT B2 ;  /* 0x0000000000027941 */ /* 0x000fea0003800200 */
.L_x_5520:
        /* <DEDUP_REMOVED lines=12> */
.L_x_5519:
[----:B------:R-:W-:Y:S05]  /*16200*/  BSYNC.RECONVERGENT B1 ;  /* 0x0000000000017941 */ /* 0x000fea0003800200 */
.L_x_5518:
        /* <DEDUP_REMOVED lines=18> */
.L_x_5529:
        /* <DEDUP_REMOVED lines=13> */
.L_x_5531:
[----:B------:R-:W-:Y:S05]  /*16400*/  BSYNC.RECONVERGENT B3 ;  /* 0x0000000000037941 */ /* 0x000fea0003800200 */
.L_x_5530:
        /* <DEDUP_REMOVED lines=61> */
.L_x_5528:
[----:B------:R-:W-:Y:S05]  /*167e0*/  BSYNC.RECONVERGENT B2 ;  /* 0x0000000000027941 */ /* 0x000fea0003800200 */
.L_x_5527:
        /* <DEDUP_REMOVED lines=11> */
.L_x_5526:
[----:B------:R-:W-:Y:S05]  /*168a0*/  BSYNC.RECONVERGENT B1 ;  /* 0x0000000000017941 */ /* 0x000fea0003800200 */
.L_x_5525:
        /* <DEDUP_REMOVED lines=18> */
.L_x_5536:
        /* <DEDUP_REMOVED lines=13> */
.L_x_5538:
[----:B------:R-:W-:Y:S05]  /*16aa0*/  BSYNC.RECONVERGENT B3 ;  /* 0x0000000000037941 */ /* 0x000fea0003800200 */
.L_x_5537:
        /* <DEDUP_REMOVED lines=61> */
.L_x_5535:
[----:B------:R-:W-:Y:S05]  /*16e80*/  BSYNC.RECONVERGENT B2 ;  /* 0x0000000000027941 */ /* 0x000fea0003800200 */
.L_x_5534:
        /* <DEDUP_REMOVED lines=12> */
.L_x_5533:
[----:B------:R-:W-:Y:S05]  /*16f50*/  BSYNC.RECONVERGENT B1 ;  /* 0x0000000000017941 */ /* 0x000fea0003800200 */
.L_x_5532:
[----:B------:R-:W-:Y:S02]  /*16f60*/  F2FP.BF16.F32.PACK_AB R162, RZ, R43 ;  /* 0x0000002bffa2723e */ /* 0x000fe400000010ff */
[----:B------:R-:W-:Y:S02]  /*16f70*/  PRMT R116, R116, 0x5410, R119 ;  /* 0x0000541074747816 */ /* 0x000fe40000000077 */
[----:B------:R-:W-:Y:S02]  /*16f80*/  PRMT R118, R118, 0x5410, R169 ;  /* 0x0000541076767816 */ /* 0x000fe400000000a9 */
[----:B------:R-:W-:Y:S02]  /*16f90*/  PRMT R117, R117, 0x5410, R158 ;  /* 0x0000541075757816 */ /* 0x000fe4000000009e */
[----:B------:R-:W-:-:S07]  /*16fa0*/  PRMT R119, R214, 0x5410, R162 ;  /* 0x00005410d6777816 */ /* 0x000fce00000000a2 */
.L_x_5482:
[----:B------:R-:W0:Y:S01]  /*16fb0*/  LDC.64 R162, c[0x0][0x3a8] ;  /* 0x0000ea00ffa27b82 */ /* 0x000e220000000a00 */
[----:B------:R-:W-:Y:S01]  /*16fc0*/  BSSY.RECONVERGENT B1, `(.L_x_5539) ;  /* 0x0000019000017945 */ /* 0x000fe20003800200 */
[----:B------:R-:W-:Y:S02]  /*16fd0*/  IMAD.MOV.U32 R158, RZ, RZ, R168 ;  /* 0x000000ffff9e7224 */ /* 0x000fe400078e00a8 */
[----:B0-----:R-:W-:-:S05]  /*16fe0*/  IMAD.WIDE.U32 R162, R160, 0x10, R162 ;  /* 0x00000010a0a27825 */ /* 0x001fca00078e00a2 */
[----:B------:R0:W-:Y:S01]  /*16ff0*/  STG.E.128 desc[UR6][R162.64], R116 ;  /* 0x00000074a2007986 */ /* 0x0001e2000c101d06 */
[----:B------:R-:W-:Y:S05]  /*17000*/  @!P0 BRA `(.L_x_5540) ;  /* 0x0000000000508947 */ /* 0x000fea0003800000 */
[----:B0-----:R-:W-:Y:S02]  /*17010*/  SHF.L.U32 R116, R24, 0x10, RZ ;  /* 0x0000001018747819 */ /* 0x001fe400000006ff */
[----:B------:R-:W-:Y:S02]  /*17020*/  LOP3.LUT R117, R26, 0xffff, RZ, 0xc0, !PT ;  /* 0x0000ffff1a757812 */ /* 0x000fe400078ec0ff */
[----:B------:R-:W-:Y:S02]  /*17030*/  LOP3.LUT R116, R116, 0xff0000, RZ, 0xc0, !PT ;  /* 0x00ff000074747812 */ /* 0x000fe400078ec0ff */
[----:B------:R-:W-:Y:S02]  /*17040*/  PRMT R168, R22, 0x7104, RZ ;  /* 0x0000710416a87816 */ /* 0x000fe400000000ff */
[----:B------:R-:W-:Y:S02]  /*17050*/  PRMT R116, R116, 0x4210, R117 ;  /* 0x0000421074747816 */ /* 0x000fe40000000075 */
[----:B------:R-:W-:-:S02]  /*17060*/  LOP3.LUT R118, R16, 0xff, RZ, 0xc0, !PT ;  /* 0x000000ff10767812 */ /* 0x000fc400078ec0ff */
[----:B------:R-:W-:Y:S02]  /*17070*/  LOP3.LUT R168, R116, 0xff00, R168, 0xf8, !PT ;  /* 0x0000ff0074a87812 */ /* 0x000fe400078ef8a8 */
[----:B------:R-:W-:Y:S01]  /*17080*/  LOP3.LUT R116, R18, 0xff, RZ, 0xc0, !PT ;  /* 0x000000ff12747812 */ /* 0x000fe200078ec0ff */
[----:B------:R-:W-:Y:S01]  /*17090*/  IMAD.WIDE.U32 R118, R118, 0x10000, RZ ;  /* 0x0001000076767825 */ /* 0x000fe200078e00ff */
[----:B------:R-:W-:Y:S02]  /*170a0*/  LOP3.LUT R162, R14, 0xff, RZ, 0xc0, !PT ;  /* 0x000000ff0ea27812 */ /* 0x000fe400078ec0ff */
[----:B------:R-:W-:Y:S01]  /*170b0*/  LOP3.LUT R168, R168, 0xff, R20, 0xf8, !PT ;  /* 0x000000ffa8a87812 */ /* 0x000fe200078ef814 */
[----:B------:R-:W-:-:S04]  /*170c0*/  IMAD.WIDE.U32 R116, R116, 0x1000000, RZ ;  /* 0x0100000074747825 */ /* 0x000fc800078e00ff */
[----:B------:R-:W-:Y:S01]  /*170d0*/  IMAD.WIDE.U32 R162, R162, 0x100, RZ ;  /* 0x00000100a2a27825 */ /* 0x000fe200078e00ff */
[----:B------:R-:W-:Y:S02]  /*170e0*/  LOP3.LUT R117, R119, R168, R117, 0xfe, !PT ;  /* 0x000000a877757212 */ /* 0x000fe400078efe75 */
[----:B------:R-:W-:Y:S02]  /*170f0*/  LOP3.LUT R116, R162, R116, R118, 0xfe, !PT ;  /* 0x00000074a2747212 */ /* 0x000fe400078efe76 */
[----:B------:R-:W0:Y:S01]  /*17100*/  LDC.64 R118, c[0x0][0x3b0] ;  /* 0x0000ec00ff767b82 */ /* 0x000e220000000a00 */
[----:B------:R-:W-:Y:S02]  /*17110*/  LOP3.LUT R117, R117, R163, RZ, 0xfc, !PT ;  /* 0x000000a375757212 */ /* 0x000fe400078efcff */
[----:B------:R-:W-:Y:S01]  /*17120*/  LOP3.LUT R116, R116, 0xff, R12, 0xf8, !PT ;  /* 0x000000ff74747812 */ /* 0x000fe200078ef80c */
[----:B0-----:R-:W-:-:S05]  /*17130*/  IMAD.WIDE.U32 R118, R159, 0x8, R118 ;  /* 0x000000089f767825 */ /* 0x001fca00078e0076 */
[----:B------:R1:W-:Y:S02]  /*17140*/  STG.E.64 desc[UR6][R118.64], R116 ;  /* 0x0000007476007986 */ /* 0x0003e4000c101b06 */
.L_x_5540:
[----:B------:R-:W-:Y:S05]  /*17150*/  BSYNC.RECONVERGENT B1 ;  /* 0x0000000000017941 */ /* 0x000fea0003800200 */
.L_x_5539:
[----:B------:R-:W-:Y:S02]  /*17160*/  VIADD R160, R160, 0x20 ;  /* 0x00000020a0a07836 */ /* 0x000fe40000000000 */
[----:B------:R-:W-:-:S07]  /*17170*/  VIADD R159, R159, 0x20 ;  /* 0x000000209f9f7836 */ /* 0x000fce0000000000 */
.L_x_5424:
[----:B------:R-:W-:Y:S05]  /*17180*/  BSYNC.RECONVERGENT B0 ;  /* 0x0000000000007941 */ /* 0x000fea0003800200 */
.L_x_5423:
        /* <DEDUP_REMOVED lines=16> */
[----:B--2--5:R-:W-:Y:S01]  /*17290*/  @!P1 SHF.L.U32 R44, R48, 0x10, RZ ;  /* 0x00000010302c9819 */ /* 0x024fe200000006ff */
[----:B------:R-:W-:Y:S02]  /*172a0*/  @!P1 IMAD.MOV.U32 R122, RZ, RZ, R158 ;  /* 0x000000ffff7a9224 */ /* 0x000fe400078e009e */
[----:B------:R-:W-:Y:S01]  /*172b0*/  @!P1 IMAD.MOV.U32 R46, RZ, RZ, R7 ;  /* 0x000000ffff2e9224 */ /* 0x000fe200078e0007 */
        /* <DEDUP_REMOVED lines=17> */
.L_x_5548:
        /* <DEDUP_REMOVED lines=13> */
.L_x_5550:
[----:B------:R-:W-:Y:S05]  /*174a0*/  BSYNC.RECONVERGENT B3 ;  /* 0x0000000000037941 */ /* 0x000fea0003800200 */
.L_x_5549:
[----:B------:R-:W-:Y:S01]  /*174b0*/  LOP3.LUT R44, R9, R47, R133, 0x96, !PT ;  /* 0x0000002f092c7212 */ /* 0x000fe200078e9685 */
[----:B------:R-:W-:Y:S01]  /*174c0*/  IMAD.WIDE.U32 R6, R0, -0x326172a9, RZ ;  /* 0xcd9e8d5700067825 */ /* 0x000fe200078e00ff */
[----:B------:R-:W-:-:S03]  /*174d0*/  MOV R12, R158 ;  /* 0x0000009e000c7202 */ /* 0x000fc60000000f00 */
[----:B------:R-:W-:Y:S01]  /*174e0*/  VIADD R47, R132, 0x9e3779b9 ;  /* 0x9e3779b9842f7836 */ /* 0x000fe20000000000 */
[----:B------:R-:W-:Y:S01]  /*174f0*/  LOP3.LUT R7, R8, R7, R132, 0x96, !PT ;  /* 0x0000000708077212 */ /* 0x000fe200078e9684 */
[----:B------:R-:W-:-:S04]  /*17500*/  IMAD.WIDE.U32 R44, R44, -0x326172a9, RZ ;  /* 0xcd9e8d572c2c7825 */ /* 0x000fc800078e00ff */
[----:B------:R-:W-:Y:S01]  /*17510*/  VIADD R5, R133, 0xbb67ae85 ;  /* 0xbb67ae8585057836 */ /* 0x000fe20000000000 */
[----:B------:R-:W-:Y:S01]  /*17520*/  LOP3.LUT R47, R47, R6, R45, 0x96, !PT ;  /* 0x000000062f2f7212 */ /* 0x000fe200078e962d */
[----:B------:R-:W-:Y:S01]  /*17530*/  IMAD.WIDE.U32 R6, R7, -0x2daee0ad, RZ ;  /* 0xd2511f5307067825 */ /* 0x000fe200078e00ff */
[----:B------:R-:W-:-:S03]  /*17540*/  IADD3 R45, PT, PT, R133, 0x76cf5d0a, RZ ;  /* 0x76cf5d0a852d7810 */ /* 0x000fc60007ffe0ff */
[----:B01----:R-:W-:Y:S01]  /*17550*/  VIADD R116, R132, 0x5384540f ;  /* 0x5384540f84747836 */ /* 0x003fe20000000000 */
[----:B------:R-:W-:Y:S01]  /*17560*/  LOP3.LUT R7, R5, R46, R7, 0x96, !PT ;  /* 0x0000002e05077212 */ /* 0x000fe200078e9607 */
[----:B------:R-:W-:-:S04]  /*17570*/  IMAD.WIDE.U32 R46, R47, -0x2daee0ad, RZ ;  /* 0xd2511f532f2e7825 */ /* 0x000fc800078e00ff */
[----:B------:R-:W-:Y:S01]  /*17580*/  VIADD R5, R132, 0x3c6ef372 ;  /* 0x3c6ef37284057836 */ /* 0x000fe20000000000 */
[----:B------:R-:W-:Y:S01]  /*17590*/  LOP3.LUT R45, R45, R6, R47, 0x96, !PT ;  /* 0x000000062d2d7212 */ /* 0x000fe200078e962f */
[----:B------:R-:W-:-:S05]  /*175a0*/  IMAD.WIDE.U32 R6, R7, -0x326172a9, RZ ;  /* 0xcd9e8d5707067825 */ /* 0x000fca00078e00ff */
        /* <DEDUP_REMOVED lines=42> */
[----:B------:R-:W-:Y:S02]  /*17850*/  IMAD.MOV.U32 R122, RZ, RZ, R44 ;  /* 0x000000ffff7a7224 */ /* 0x000fe400078e002c */
[----:B------:R-:W-:Y:S01]  /*17860*/  IMAD.MOV.U32 R46, RZ, RZ, RZ ;  /* 0x000000ffff2e7224 */ /* 0x000fe200078e00ff */
[----:B------:R-:W-:-:S07]  /*17870*/  LOP3.LUT R5, R5, R116, R45, 0x96, !PT ;  /* 0x0000007405057212 */ /* 0x000fce00078e962d */
.L_x_5547:
[----:B------:R-:W-:Y:S05]  /*17880*/  BSYNC.RECONVERGENT B2 ;  /* 0x0000000000027941 */ /* 0x000fea0003800200 */
.L_x_5546:
[----:B------:R-:W-:Y:S01]  /*17890*/  I2FP.F32.U32 R7, R12 ;  /* 0x0000000c00077245 */ /* 0x000fe20000201000 */
[----:B------:R-:W-:-:S04]  /*178a0*/  IMAD.MOV.U32 R12, RZ, RZ, 0x2f800000 ;  /* 0x2f800000ff0c7424 */ /* 0x000fc800078e00ff */
[----:B------:R-:W-:Y:S01]  /*178b0*/  FFMA.FTZ R7, R7, R12, 1.1641532182693481445e-10 ;  /* 0x2f00000007077423 */ /* 0x000fe2000001000c */
[----:B------:R-:W-:-:S04]  /*178c0*/  IMAD.U32 R12, R48, 0x10000, RZ ;  /* 0x00010000300c7824 */ /* 0x000fc800078e00ff */
[----:B------:R-:W-:Y:S02]  /*178d0*/  FSETP.GTU.FTZ.AND P2, PT, R7, UR8, PT ;  /* 0x0000000807007c0b */ /* 0x000fe4000bf5c000 */
[----:B------:R-:W-:-:S05]  /*178e0*/  SHF.L.U32 R7, R52, 0x10, RZ ;  /* 0x0000001034077819 */ /* 0x000fca00000006ff */
[----:B------:R-:W-:-:S04]  /*178f0*/  FMUL.FTZ R7, R7, UR11 ;  /* 0x0000000b07077c20 */ /* 0x000fc80008410000 */
[----:B------:R-:W-:-:S05]  /*17900*/  FMUL.FTZ R7, R7, UR10 ;  /* 0x0000000a07077c20 */ /* 0x000fca0008410000 */
[----:B------:R-:W-:Y:S01]  /*17910*/  FSEL R44, R7, RZ, !P2 ;  /* 0x000000ff072c7208 */ /* 0x000fe20005000000 */
[----:B------:R-:W-:-:S04]  /*17920*/  IMAD.U32 R7, R84, 0x10000, RZ ;  /* 0x0001000054077824 */ /* 0x000fc800078e00ff */
[----:B------:R-:W-:Y:S01]  /*17930*/  FFMA.FTZ R44, R44, R7, R12 ;  /* 0x000000072c2c7223 */ /* 0x000fe2000001000c */
[----:B------:R-:W-:-:S07]  /*17940*/  SEL R12, RZ, 0x1, P2 ;  /* 0x00000001ff0c7807 */ /* 0x000fce0001000000 */
.L_x_5545:
[----:B------:R-:W-:Y:S05]  /*17950*/  BSYNC.RECONVERGENT B1 ;  /* 0x0000000000017941 */ /* 0x000fea0003800200 */
.L_x_5544:
[----:B------:R-:W-:Y:S01]  /*17960*/  @!P1 PRMT R45, R48, 0x7632, R45 ;  /* 0x00007632302d9816 */ /* 0x000fe2000000002d */
[----:B------:R-:W-:Y:S01]  /*17970*/  BSSY.RECONVERGENT B1, `(.L_x_5551) ;  /* 0x0000070000017945 */ /* 0x000fe20003800200 */
[----:B01----:R-:W-:Y:S01]  /*17980*/  F2FP.BF16.F32.PACK_AB R116, RZ, R44 ;  /* 0x0000002cff74723e */ /* 0x003fe200000010ff */
[----:B------:R-:W-:Y:S01]  /*17990*/  @!P1 IMAD.MOV.U32 R117, RZ, RZ, R122 ;  /* 0x000000ffff759224 */ /* 0x000fe200078e007a */
[----:B------:R-:W-:Y:S01]  /*179a0*/  @!P1 SHF.L.U32 R45, R45, 0x10, RZ ;  /* 0x000000102d2d9819 */ /* 0x000fe200000006ff */
        /* <DEDUP_REMOVED lines=18> */
.L_x_5555:
        /* <DEDUP_REMOVED lines=13> */
.L_x_5557:
[----:B------:R-:W-:Y:S05]  /*17ba0*/  BSYNC.RECONVERGENT B3 ;  /* 0x0000000000037941 */ /* 0x000fea0003800200 */
.L_x_5556:
        /* <DEDUP_REMOVED lines=58> */
[----:B------:R-:W-:Y:S01]  /*17f50*/  IADD3 R5, PT, PT, R133, -0x695add53, RZ ;  /* 0x96a522ad85057810 */ /* 0x000fe20007ffe0ff */
[----:B------:R-:W-:-:S03]  /*17f60*/  IMAD.MOV.U32 R117, RZ, RZ, R46 ;  /* 0x000000ffff757224 */ /* 0x000fc600078e002e */
[----:B------:R-:W-:-:S07]  /*17f70*/  LOP3.LUT R5, R5, R120, R47, 0x96, !PT ;  /* 0x0000007805057212 */ /* 0x000fce00078e962f */
.L_x_5554:
[----:B------:R-:W-:Y:S05]  /*17f80*/  BSYNC.RECONVERGENT B2 ;  /* 0x0000000000027941 */ /* 0x000fea0003800200 */
.L_x_5553:
[----:B------:R-:W-:Y:S01]  /*17f90*/  I2FP.F32.U32 R14, R14 ;  /* 0x0000000e000e7245 */ /* 0x000fe20000201000 */
[----:B------:R-:W-:Y:S02]  /*17fa0*/  IMAD.MOV.U32 R45, RZ, RZ, 0x2f800000 ;  /* 0x2f800000ff2d7424 */ /* 0x000fe400078e00ff */
[----:B------:R-:W-:Y:S02]  /*17fb0*/  IMAD.U32 R46, R220, 0x10000, RZ ;  /* 0x00010000dc2e7824 */ /* 0x000fe400078e00ff */
[----:B------:R-:W-:Y:S01]  /*17fc0*/  FFMA.FTZ R14, R14, R45, 1.1641532182693481445e-10 ;  /* 0x2f0000000e0e7423 */ /* 0x000fe2000001002d */
[----:B------:R-:W-:-:S04]  /*17fd0*/  PRMT R45, R48, 0x7632, R45 ;  /* 0x00007632302d7816 */ /* 0x000fc8000000002d */
[----:B------:R-:W-:Y:S01]  /*17fe0*/  FSETP.GTU.FTZ.AND P2, PT, R14, UR8, PT ;  /* 0x000000080e007c0b */ /* 0x000fe2000bf5c000 */
[----:B------:R-:W-:Y:S01]  /*17ff0*/  IMAD.U32 R45, R45, 0x10000, RZ ;  /* 0x000100002d2d7824 */ /* 0x000fe200078e00ff */
[----:B------:R-:W-:-:S04]  /*18000*/  PRMT R14, R52, 0x7632, R14 ;  /* 0x00007632340e7816 */ /* 0x000fc8000000000e */
[----:B------:R-:W-:-:S05]  /*18010*/  SHF.L.U32 R14, R14, 0x10, RZ ;  /* 0x000000100e0e7819 */ /* 0x000fca00000006ff */
[----:B------:R-:W-:-:S04]  /*18020*/  FMUL.FTZ R14, R14, UR11 ;  /* 0x0000000b0e0e7c20 */ /* 0x000fc80008410000 */
[----:B------:R-:W-:-:S05]  /*18030*/  FMUL.FTZ R14, R14, UR10 ;  /* 0x0000000a0e0e7c20 */ /* 0x000fca0008410000 */
[----:B------:R-:W-:-:S05]  /*18040*/  FSEL R14, R14, RZ, !P2 ;  /* 0x000000ff0e0e7208 */ /* 0x000fca0005000000 */
[----:B------:R-:W-:Y:S01]  /*18050*/  FFMA.FTZ R45, R14, R46, R45 ;  /* 0x0000002e0e2d7223 */ /* 0x000fe2000001002d */
[----:B------:R-:W-:-:S07]  /*18060*/  SEL R14, RZ, 0x1, P2 ;  /* 0x00000001ff0e7807 */ /* 0x000fce0001000000 */
.L_x_5552:
[----:B------:R-:W-:Y:S05]  /*18070*/  BSYNC.RECONVERGENT B1 ;  /* 0x0000000000017941 */ /* 0x000fea0003800200 */
.L_x_5551:
        /* <DEDUP_REMOVED lines=22> */
.L_x_5562:
        /* <DEDUP_REMOVED lines=13> */
.L_x_5564:
[----:B------:R-:W-:Y:S05]  /*182b0*/  BSYNC.RECONVERGENT B3 ;  /* 0x0000000000037941 */ /* 0x000fea0003800200 */
.L_x_5563:
        /* <DEDUP_REMOVED lines=61> */
.L_x_5561:
[----:B------:R-:W-:Y:S05]  /*18690*/  BSYNC.RECONVERGENT B2 ;  /* 0x0000000000027941 */ /* 0x000fea0003800200 */
.L_x_5560:
        /* <DEDUP_REMOVED lines=12> */
.L_x_5559:
[----:B------:R-:W-:Y:S05]  /*18760*/  BSYNC.RECONVERGENT B1 ;  /* 0x0000000000017941 */ /* 0x000fea0003800200 */
.L_x_5558:
        /* <DEDUP_REMOVED lines=23> */
.L_x_5569:
        /* <DEDUP_REMOVED lines=13> */
.L_x_5571:
[----:B------:R-:W-:Y:S05]  /*189b0*/  BSYNC.RECONVERGENT B3 ;  /* 0x0000000000037941 */ /* 0x000fea0003800200 */
.L_x_5570:
        /* <DEDUP_REMOVED lines=61> */
.L_x_5568:
[----:B------:R-:W-:Y:S05]  /*18d90*/  BSYNC.RECONVERGENT B2 ;  /* 0x0000000000027941 */ /* 0x000fea0003800200 */
.L_x_5567:
        /* <DEDUP_REMOVED lines=14> */
.L_x_5566:
[----:B------:R-:W-:Y:S05]  /*18e80*/  BSYNC.RECONVERGENT B1 ;  /* 0x0000000000017941 */ /* 0x000fea0003800200 */
.L_x_5565:
        /* <DEDUP_REMOVED lines=22> */
.L_x_5576:
        /* <DEDUP_REMOVED lines=13> */
.L_x_5578:
[----:B------:R-:W-:Y:S05]  /*190c0*/  BSYNC.RECONVERGENT B3 ;  /* 0x0000000000037941 */ /* 0x000fea0003800200 */
.L_x_5577:
        /* <DEDUP_REMOVED lines=61> */
.L_x_5575:
[----:B------:R-:W-:Y:S05]  /*194a0*/  BSYNC.RECONVERGENT B2 ;  /* 0x0000000000027941 */ /* 0x000fea0003800200 */
.L_x_5574:
        /* <DEDUP_REMOVED lines=12> */
.L_x_5573:
[----:B------:R-:W-:Y:S05]  /*19570*/  BSYNC.RECONVERGENT B1 ;  /* 0x0000000000017941 */ /* 0x000fea0003800200 */
.L_x_5572:
        /* <DEDUP_REMOVED lines=18> */
[-C--:B------:R-:W-:Y:S01]  /*196a0*/  @!P2 MOV R170, R171.reuse ;  /* 0x000000ab00aaa202 */ /* 0x080fe20000000f00 */
[----:B------:R-:W-:Y:S01]  /*196b0*/  @P2 VIADD R7, R122, 0x1 ;  /* 0x000000017a072836 */ /* 0x000fe20000000000 */
[----:B------:R-:W-:Y:S01]  /*196c0*/  @P2 MOV R170, R171 ;  /* 0x000000ab00aa2202 */ /* 0x000fe20000000f00 */
[----:B------:R-:W-:Y:S01]  /*196d0*/  @P2 IMAD.MOV.U32 R22, RZ, RZ, R6 ;  /* 0x000000ffff162224 */ /* 0x000fe200078e0006 */
[----:B------:R-:W-:Y:S06]  /*196e0*/  BRA `(.L_x_5582) ;  /* 0x00000004002c7947 */ /* 0x000fec0003800000 */
.L_x_5583:
        /* <DEDUP_REMOVED lines=13> */
.L_x_5585:
[----:B------:R-:W-:Y:S05]  /*197c0*/  BSYNC.RECONVERGENT B3 ;  /* 0x0000000000037941 */ /* 0x000fea0003800200 */
.L_x_5584:
[----:B------:R-:W-:Y:S01]  /*197d0*/  LOP3.LUT R122, R9, R163, R133, 0x96, !PT ;  /* 0x000000a3097a7212 */ /* 0x000fe200078e9685 */
[----:B------:R-:W-:Y:S01]  /*197e0*/  IMAD.WIDE.U32 R6, R0, -0x326172a9, RZ ;  /* 0xcd9e8d5700067825 */ /* 0x000fe200078e00ff */
[C---:B------:R-:W-:Y:S02]  /*197f0*/  IADD3 R163, PT, PT, R132.reuse, -0x61c88647, RZ ;  /* 0x9e3779b984a37810 */ /* 0x040fe40007ffe0ff */
[----:B------:R-:W-:Y:S01]  /*19800*/  IADD3 R168, PT, PT, R132, 0x5384540f, RZ ;  /* 0x5384540f84a87810 */ /* 0x000fe20007ffe0ff */
[----:B------:R-:W-:Y:S01]  /*19810*/  IMAD.WIDE.U32 R122, R122, -0x326172a9, RZ ;  /* 0xcd9e8d577a7a7825 */ /* 0x000fe200078e00ff */
[----:B------:R-:W-:Y:S02]  /*19820*/  LOP3.LUT R7, R8, R7, R132, 0x96, !PT ;  /* 0x0000000708077212 */ /* 0x000fe400078e9684 */
[----:B------:R-:W-:Y:S01]  /*19830*/  MOV R22, R171 ;  /* 0x000000ab00167202 */ /* 0x000fe20000000f00 */
[----:B------:R-:W-:Y:S01]  /*19840*/  VIADD R5, R133, 0xbb67ae85 ;  /* 0xbb67ae8585057836 */ /* 0x000fe20000000000 */
[----:B------:R-:W-:Y:S01]  /*19850*/  LOP3.LUT R163, R163, R6, R123, 0x96, !PT ;  /* 0x00000006a3a37212 */ /* 0x000fe200078e967b */
[----:B------:R-:W-:Y:S01]  /*19860*/  IMAD.WIDE.U32 R6, R7, -0x2daee0ad, RZ ;  /* 0xd2511f5307067825 */ /* 0x000fe200078e00ff */
[----:B------:R-:W-:-:S04]  /*19870*/  IADD3 R123, PT, PT, R133, 0x76cf5d0a, RZ ;  /* 0x76cf5d0a857b7810 */ /* 0x000fc80007ffe0ff */
        /* <DEDUP_REMOVED lines=42> */
[----:B------:R-:W-:Y:S01]  /*19b20*/  IMAD.WIDE.U32 R162, R5, -0x326172a9, RZ ;  /* 0xcd9e8d5705a27825 */ /* 0x000fe200078e00ff */
[----:B------:R-:W-:-:S03]  /*19b30*/  IADD3 R5, PT, PT, R132, -0x700cb87f, RZ ;  /* 0x8ff3478184057810 */ /* 0x000fc60007ffe0ff */
[----:B------:R-:W-:Y:S01]  /*19b40*/  IMAD.WIDE.U32 R122, R123, -0x2daee0ad, RZ ;  /* 0xd2511f537b7a7825 */ /* 0x000fe200078e00ff */
[----:B------:R-:W-:Y:S02]  /*19b50*/  LOP3.LUT R6, R5, R6, R163, 0x96, !PT ;  /* 0x0000000605067212 */ /* 0x000fe400078e96a3 */
[----:B------:R-:W-:Y:S01]  /*19b60*/  MOV R10, R162 ;  /* 0x000000a2000a7202 */ /* 0x000fe20000000f00 */
[----:B------:R-:W-:Y:S02]  /*19b70*/  VIADD R5, R133, 0x96a522ad ;  /* 0x96a522ad85057836 */ /* 0x000fe40000000000 */
[----:B------:R-:W-:-:S03]  /*19b80*/  IMAD.MOV.U32 R170, RZ, RZ, R122 ;  /* 0x000000ffffaa7224 */ /* 0x000fc600078e007a */
[----:B------:R-:W-:-:S07]  /*19b90*/  LOP3.LUT R5, R5, R168, R123, 0x96, !PT ;  /* 0x000000a805057212 */ /* 0x000fce00078e967b */
.L_x_5582:
[----:B------:R-:W-:Y:S05]  /*19ba0*/  BSYNC.RECONVERGENT B2 ;  /* 0x0000000000027941 */ /* 0x000fea0003800200 */
.L_x_5581:
[----:B------:R-:W-:Y:S01]  /*19bb0*/  I2FP.F32.U32 R22, R22 ;  /* 0x0000001600167245 */ /* 0x000fe20000201000 */
[----:B------:R-:W-:Y:S02]  /*19bc0*/  HFMA2 R121, -RZ, RZ, 0.1171875, 0 ;  /* 0x2f800000ff797431 */ /* 0x000fe400000001ff */
[----:B------:R-:W-:-:S03]  /*19bd0*/  IMAD.U32 R122, R222, 0x10000, RZ ;  /* 0x00010000de7a7824 */ /* 0x000fc600078e00ff */
        /* <DEDUP_REMOVED lines=11> */
.L_x_5580:
[----:B------:R-:W-:Y:S05]  /*19c90*/  BSYNC.RECONVERGENT B1 ;  /* 0x0000000000017941 */ /* 0x000fea0003800200 */
.L_x_5579:
        /* <DEDUP_REMOVED lines=16> */
[--C-:B------:R-:W-:Y:S01]  /*19da0*/  @!P2 IMAD.MOV.U32 R214, RZ, RZ, R170.reuse ;  /* 0x000000ffffd6a224 */ /* 0x100fe200078e00aa */
[----:B------:R-:W-:Y:S01]  /*19db0*/  @!P2 MOV R24, R5 ;  /* 0x000000050018a202 */ /* 0x000fe20000000f00 */
[----:B------:R-:W-:Y:S01]  /*19dc0*/  @P2 VIADD R162, R7, 0x1 ;  /* 0x0000000107a22836 */ /* 0x000fe20000000000 */
[----:B------:R-:W-:Y:S01]  /*19dd0*/  @P2 MOV R24, R6 ;  /* 0x0000000600182202 */ /* 0x000fe20000000f00 */
[----:B------:R-:W-:Y:S01]  /*19de0*/  @P2 IMAD.MOV.U32 R214, RZ, RZ, R170 ;  /* 0x000000ffffd62224 */ /* 0x000fe200078e00aa */
[----:B------:R-:W-:Y:S06]  /*19df0*/  BRA `(.L_x_5589) ;  /* 0x00000004002c7947 */ /* 0x000fec0003800000 */
.L_x_5590:
        /* <DEDUP_REMOVED lines=13> */
.L_x_5592:
[----:B------:R-:W-:Y:S05]  /*19ed0*/  BSYNC.RECONVERGENT B3 ;  /* 0x0000000000037941 */ /* 0x000fea0003800200 */
.L_x_5591:
        /* <DEDUP_REMOVED lines=39> */
[----:B------:R-:W-:-:S04]  /*1a150*/  IADD3 R5, PT, PT, R133, 0x646e171e, RZ ;  /* 0x646e171e85057810 */ /* 0x000fc80007ffe0ff */
[----:B------:R-:W-:Y:S02]  /*1a160*/  LOP3.LUT R162, R5, R162, R7, 0x96, !PT ;  /* 0x000000a205a27212 */ /* 0x000fe400078e9607 */
[----:B------:R-:W-:-:S03]  /*1a170*/  IADD3 R5, PT, PT, R133, 0x1fd5c5a3, RZ ;  /* 0x1fd5c5a385057810 */ /* 0x000fc60007ffe0ff */
        /* <DEDUP_REMOVED lines=11> */
[----:B------:R-:W-:Y:S02]  /*1a230*/  VIADD R5, R132, 0x8ff34781 ;  /* 0x8ff3478184057836 */ /* 0x000fe40000000000 */
[----:B------:R-:W-:-:S03]  /*1a240*/  IMAD.WIDE.U32 R122, R123, -0x2daee0ad, RZ ;  /* 0xd2511f537b7a7825 */ /* 0x000fc600078e00ff */
[----:B------:R-:W-:Y:S01]  /*1a250*/  LOP3.LUT R6, R5, R6, R163, 0x96, !PT ;  /* 0x0000000605067212 */ /* 0x000fe200078e96a3 */
[----:B------:R-:W-:Y:S01]  /*1a260*/  IMAD.MOV.U32 R10, RZ, RZ, R162 ;  /* 0x000000ffff0a7224 */ /* 0x000fe200078e00a2 */
[----:B------:R-:W-:Y:S01]  /*1a270*/  IADD3 R5, PT, PT, R133, -0x695add53, RZ ;  /* 0x96a522ad85057810 */ /* 0x000fe20007ffe0ff */
[----:B------:R-:W-:Y:S01]  /*1a280*/  HFMA2 R162, -RZ, RZ, 0, 0 ;  /* 0x00000000ffa27431 */ /* 0x000fe200000001ff */
[----:B------:R-:W-:Y:S02]  /*1a290*/  MOV R214, R122 ;  /* 0x0000007a00d67202 */ /* 0x000fe40000000f00 */
[----:B------:R-:W-:-:S07]  /*1a2a0*/  LOP3.LUT R5, R5, R168, R123, 0x96, !PT ;  /* 0x000000a805057212 */ /* 0x000fce00078e967b */
.L_x_5589:
[----:B------:R-:W-:Y:S05]  /*1a2b0*/  BSYNC.RECONVERGENT B2 ;  /* 0x0000000000027941 */ /* 0x000fea0003800200 */
.L_x_5588:
[----:B------:R-:W-:Y:S01]  /*1a2c0*/  I2FP.F32.U32 R7, R24 ;  /* 0x0000001800077245 */ /* 0x000fe20000201000 */
[----:B------:R-:W-:-:S04]  /*1a2d0*/  IMAD.MOV.U32 R24, RZ, RZ, 0x2f800000 ;  /* 0x2f800000ff187424 */ /* 0x000fc800078e00ff */
[----:B------:R-:W-:Y:S01]  /*1a2e0*/  FFMA.FTZ R7, R7, R24, 1.1641532182693481445e-10 ;  /* 0x2f00000007077423 */ /* 0x000fe20000010018 */
[----:B------:R-:W-:-:S04]  /*1a2f0*/  SHF.L.U32 R24, R51, 0x10, RZ ;  /* 0x0000001033187819 */ /* 0x000fc800000006ff */
        /* <DEDUP_REMOVED lines=8> */
.L_x_5587:
[----:B------:R-:W-:Y:S05]  /*1a380*/  BSYNC.RECONVERGENT B1 ;  /* 0x0000000000017941 */ /* 0x000fea0003800200 */
.L_x_5586:
        /* <DEDUP_REMOVED lines=23> */
.L_x_5597:
        /* <DEDUP_REMOVED lines=13> */
.L_x_5599:
[----:B------:R-:W-:Y:S05]  /*1a5d0*/  BSYNC.RECONVERGENT B3 ;  /* 0x0000000000037941 */ /* 0x000fea0003800200 */
.L_x_5598:
        /* <DEDUP_REMOVED lines=61> */
.L_x_5596:
[----:B------:R-:W-:Y:S05]  /*1a9b0*/  BSYNC.RECONVERGENT B2 ;  /* 0x0000000000027941 */ /* 0x000fea0003800200 */
.L_x_5595:
        /* <DEDUP_REMOVED lines=14> */
.L_x_5594:
[----:B------:R-:W-:Y:S05]  /*1aaa0*/  BSYNC.RECONVERGENT B1 ;  /* 0x0000000000017941 */ /* 0x000fea0003800200 */
.L_x_5593:
[----:B------:R-:W-:Y:S02]  /*1aab0*/  F2FP.BF16.F32.PACK_AB R162, RZ, R123 ;  /* 0x0000007bffa2723e */ /* 0x000fe400000010ff */
[----:B------:R-:W-:Y:S02]  /*1aac0*/  PRMT R116, R116, 0x5410, R119 ;  /* 0x0000541074747816 */ /* 0x000fe40000000077 */
[----:B------:R-:W-:Y:S02]  /*1aad0*/  PRMT R118, R118, 0x5410, R172 ;  /* 0x0000541076767816 */ /* 0x000fe400000000ac */
[----:B------:R-:W-:Y:S02]  /*1aae0*/  PRMT R117, R117, 0x5410, R158 ;  /* 0x0000541075757816 */ /* 0x000fe4000000009e */
[----:B------:R-:W-:Y:S01]  /*1aaf0*/  PRMT R119, R173, 0x5410, R162 ;  /* 0x00005410ad777816 */ /* 0x000fe200000000a2 */
[----:B------:R-:W-:Y:S06]  /*1ab00*/  BRA `(.L_x_5600) ;  /* 0x0000003400707947 */ /* 0x000fec0003800000 */
.L_x_5543:
[----:B------:R-:W-:Y:S01]  /*1ab10*/  BSSY.RECONVERGENT B1, `(.L_x_5601) ;  /* 0x000006c000017945 */ /* 0x000fe20003800200 */
[----:B--2---:R-:W-:Y:S01]  /*1ab20*/  MOV R44, RZ ;  /* 0x000000ff002c7202 */ /* 0x004fe20000000f00 */
[----:B------:R-:W-:Y:S01]  /*1ab30*/  IMAD.MOV.U32 R168, RZ, RZ, R158 ;  /* 0x000000ffffa87224 */ /* 0x000fe200078e009e */
[----:B------:R-:W-:Y:S01]  /*1ab40*/  MOV R46, R7 ;  /* 0x00000007002e7202 */ /* 0x000fe20000000f00 */
        /* <DEDUP_REMOVED lines=17> */
.L_x_5605:
        /* <DEDUP_REMOVED lines=13> */
.L_x_5607:
[----:B------:R-:W-:Y:S05]  /*1ad30*/  BSYNC.RECONVERGENT B3 ;  /* 0x0000000000037941 */ /* 0x000fea0003800200 */
.L_x_5606:
[----:B------:R-:W-:Y:S01]  /*1ad40*/  LOP3.LUT R44, R9, R47, R133, 0x96, !PT ;  /* 0x0000002f092c7212 */ /* 0x000fe200078e9685 */
[----:B------:R-:W-:Y:S01]  /*1ad50*/  IMAD.WIDE.U32 R6, R0, -0x326172a9, RZ ;  /* 0xcd9e8d5700067825 */ /* 0x000fe200078e00ff */
[----:B------:R-:W-:-:S03]  /*1ad60*/  IADD3 R5, PT, PT, R133, -0x4498517b, RZ ;  /* 0xbb67ae8585057810 */ /* 0x000fc60007ffe0ff */
[----:B------:R-:W-:Y:S01]  /*1ad70*/  VIADD R47, R132, 0x9e3779b9 ;  /* 0x9e3779b9842f7836 */ /* 0x000fe20000000000 */
[----:B------:R-:W-:Y:S01]  /*1ad80*/  LOP3.LUT R7, R8, R7, R132, 0x96, !PT ;  /* 0x0000000708077212 */ /* 0x000fe200078e9684 */
[----:B------:R-:W-:-:S04]  /*1ad90*/  IMAD.WIDE.U32 R44, R44, -0x326172a9, RZ ;  /* 0xcd9e8d572c2c7825 */ /* 0x000fc800078e00ff */
[----:B01----:R-:W-:Y:S01]  /*1ada0*/  VIADD R116, R132, 0x5384540f ;  /* 0x5384540f84747836 */ /* 0x003fe20000000000 */
        /* <DEDUP_REMOVED lines=54> */
.L_x_5604:
[----:B------:R-:W-:Y:S05]  /*1b110*/  BSYNC.RECONVERGENT B2 ;  /* 0x0000000000027941 */ /* 0x000fea0003800200 */
.L_x_5603:
        /* <DEDUP_REMOVED lines=11> */
.L_x_5602:
[----:B------:R-:W-:Y:S05]  /*1b1d0*/  BSYNC.RECONVERGENT B1 ;  /* 0x0000000000017941 */ /* 0x000fea0003800200 */
.L_x_5601:
[----:B------:R-:W-:Y:S01]  /*1b1e0*/  BSSY.RECONVERGENT B1, `(.L_x_5608) ;  /* 0x000006a000017945 */ /* 0x000fe20003800200 */
[----:B01----:R-:W-:Y:S01]  /*1b1f0*/  F2FP.BF16.F32.PACK_AB R116, RZ, R44 ;  /* 0x0000002cff74723e */ /* 0x003fe200000010ff */
        /* <DEDUP_REMOVED lines=16> */
.L_x_5612:
        /* <DEDUP_REMOVED lines=13> */
.L_x_5614:
[----:B------:R-:W-:Y:S05]  /*1b3d0*/  BSYNC.RECONVERGENT B3 ;  /* 0x0000000000037941 */ /* 0x000fea0003800200 */
.L_x_5613:
        /* <DEDUP_REMOVED lines=13> */
[----:B------:R-:W-:-:S04]  /*1b4b0*/  IADD3 R5, PT, PT, R132, 0x3c6ef372, RZ ;  /* 0x3c6ef37284057810 */ /* 0x000fc80007ffe0ff */
        /* <DEDUP_REMOVED lines=40> */
[----:B------:R-:W-:Y:S02]  /*1b740*/  VIADD R5, R132, 0x8ff34781 ;  /* 0x8ff3478184057836 */ /* 0x000fe40000000000 */
[----:B------:R-:W-:-:S03]  /*1b750*/  IMAD.WIDE.U32 R46, R47, -0x2daee0ad, RZ ;  /* 0xd2511f532f2e7825 */ /* 0x000fc600078e00ff */
[----:B------:R-:W-:Y:S01]  /*1b760*/  LOP3.LUT R6, R5, R6, R119, 0x96, !PT ;  /* 0x0000000605067212 */ /* 0x000fe200078e9677 */
[----:B------:R-:W-:Y:S01]  /*1b770*/  IMAD.MOV.U32 R10, RZ, RZ, R118 ;  /* 0x000000ffff0a7224 */ /* 0x000fe200078e0076 */
[----:B------:R-:W-:Y:S01]  /*1b780*/  IADD3 R5, PT, PT, R133, -0x695add53, RZ ;  /* 0x96a522ad85057810 */ /* 0x000fe20007ffe0ff */
[----:B------:R-:W-:-:S03]  /*1b790*/  IMAD.MOV.U32 R168, RZ, RZ, R46 ;  /* 0x000000ffffa87224 */ /* 0x000fc600078e002e */
[----:B------:R-:W-:-:S07]  /*1b7a0*/  LOP3.LUT R5, R5, R120, R47, 0x96, !PT ;  /* 0x0000007805057212 */ /* 0x000fce00078e962f */
.L_x_5611:
[----:B------:R-:W-:Y:S05]  /*1b7b0*/  BSYNC.RECONVERGENT B2 ;  /* 0x0000000000027941 */ /* 0x000fea0003800200 */
.L_x_5610:
        /* <DEDUP_REMOVED lines=12> */
.L_x_5609:
[----:B------:R-:W-:Y:S05]  /*1b880*/  BSYNC.RECONVERGENT B1 ;  /* 0x0000000000017941 */ /* 0x000fea0003800200 */
.L_x_5608:
        /* <DEDUP_REMOVED lines=18> */
.L_x_5619:
        /* <DEDUP_REMOVED lines=13> */
.L_x_5621:
[----:B------:R-:W-:Y:S05]  /*1ba80*/  BSYNC.RECONVERGENT B3 ;  /* 0x0000000000037941 */ /* 0x000fea0003800200 */
.L_x_5620:
[----:B------:R-:W-:Y:S01]  /*1ba90*/  LOP3.LUT R46, R9, R121, R133, 0x96, !PT ;  /* 0x00000079092e7212 */ /* 0x000fe200078e9685 */
[----:B------:R-:W-:Y:S01]  /*1baa0*/  IMAD.WIDE.U32 R6, R0, -0x326172a9, RZ ;  /* 0xcd9e8d5700067825 */ /* 0x000fe200078e00ff */
[----:B------:R-:W-:-:S03]  /*1bab0*/  IADD3 R5, PT, PT, R133, -0x4498517b, RZ ;  /* 0xbb67ae8585057810 */ /* 0x000fc60007ffe0ff */
[----:B------:R-:W-:Y:S01]  /*1bac0*/  HFMA2 R118, -RZ, RZ, 0, 0 ;  /* 0x00000000ff767431 */ /* 0x000fe200000001ff */
        /* <DEDUP_REMOVED lines=57> */
.L_x_5618:
[----:B------:R-:W-:Y:S05]  /*1be60*/  BSYNC.RECONVERGENT B2 ;  /* 0x0000000000027941 */ /* 0x000fea0003800200 */
.L_x_5617:
        /* <DEDUP_REMOVED lines=11> */
.L_x_5616:
[----:B------:R-:W-:Y:S05]  /*1bf20*/  BSYNC.RECONVERGENT B1 ;  /* 0x0000000000017941 */ /* 0x000fea0003800200 */
.L_x_5615:
        /* <DEDUP_REMOVED lines=18> */
.L_x_5626:
        /* <DEDUP_REMOVED lines=13> */
.L_x_5628:
[----:B------:R-:W-:Y:S05]  /*1c120*/  BSYNC.RECONVERGENT B3 ;  /* 0x0000000000037941 */ /* 0x000fea0003800200 */
.L_x_5627:
        /* <DEDUP_REMOVED lines=61> */
.L_x_5625:
[----:B------:R-:W-:Y:S05]  /*1c500*/  BSYNC.RECONVERGENT B2 ;  /* 0x0000000000027941 */ /* 0x000fea0003800200 */
.L_x_5624:
        /* <DEDUP_REMOVED lines=12> */
.L_x_5623:
[----:B------:R-:W-:Y:S05]  /*1c5d0*/  BSYNC.RECONVERGENT B1 ;  /* 0x0000000000017941 */ /* 0x000fea0003800200 */
.L_x_5622:
        /* <DEDUP_REMOVED lines=18> */
.L_x_5633:
        /* <DEDUP_REMOVED lines=13> */
.L_x_5635:
[----:B------:R-:W-:Y:S05]  /*1c7d0*/  BSYNC.RECONVERGENT B3 ;  /* 0x0000000000037941 */ /* 0x000fea0003800200 */
.L_x_5634:
        /* <DEDUP_REMOVED lines=58> */
[----:B------:R-:W-:Y:S02]  /*1cb80*/  HFMA2 R122, -RZ, RZ, 0, 0 ;  /* 0x00000000ff7a7431 */ /* 0x000fe400000001ff */
[----:B------:R-:W-:Y:S01]  /*1cb90*/  IMAD.MOV.U32 R168, RZ, RZ, R120 ;  /* 0x000000ffffa87224 */ /* 0x000fe200078e0078 */
[----:B------:R-:W-:-:S07]  /*1cba0*/  LOP3.LUT R5, R5, R162, R121, 0x96, !PT ;  /* 0x000000a205057212 */ /* 0x000fce00078e9679 */
.L_x_5632:
[----:B------:R-:W-:Y:S05]  /*1cbb0*/  BSYNC.RECONVERGENT B2 ;  /* 0x0000000000027941 */ /* 0x000fea0003800200 */
.L_x_5631:
        /* <DEDUP_REMOVED lines=11> */
.L_x_5630:
[----:B------:R-:W-:Y:S05]  /*1cc70*/  BSYNC.RECONVERGENT B1 ;  /* 0x0000000000017941 */ /* 0x000fea0003800200 */
.L_x_5629:
        /* <DEDUP_REMOVED lines=18> */
.L_x_5640:
        /* <DEDUP_REMOVED lines=13> */
.L_x_5642:
[----:B------:R-:W-:Y:S05]  /*1ce70*/  BSYNC.RECONVERGENT B3 ;  /* 0x0000000000037941 */ /* 0x000fea0003800200 */
.L_x_5641:
        /* <DEDUP_REMOVED lines=61> */
.L_x_5639:
[----:B------:R-:W-:Y:S05]  /*1d250*/  BSYNC.RECONVERGENT B2 ;  /* 0x0000000000027941 */ /* 0x000fea0003800200 */
.L_x_5638:
        /* <DEDUP_REMOVED lines=12> */
.L_x_5637:
[----:B------:R-:W-:Y:S05]  /*1d320*/  BSYNC.RECONVERGENT B1 ;  /* 0x0000000000017941 */ /* 0x000fea0003800200 */
.L_x_5636:
        /* <DEDUP_REMOVED lines=18> */
.L_x_5647:
        /* <DEDUP_REMOVED lines=13> */
.L_x_5649:
[----:B------:R-:W-:Y:S05]  /*1d520*/  BSYNC.RECONVERGENT B3 ;  /* 0x0000000000037941 */ /* 0x000fea0003800200 */
.L_x_5648:
        /* <DEDUP_REMOVED lines=61> */
.L_x_5646:
[----:B------:R-:W-:Y:S05]  /*1d900*/  BSYNC.RECONVERGENT B2 ;  /* 0x0000000000027941 */ /* 0x000fea0003800200 */
.L_x_5645:
        /* <DEDUP_REMOVED lines=11> */
.L_x_5644:
[----:B------:R-:W-:Y:S05]  /*1d9c0*/  BSYNC.RECONVERGENT B1 ;  /* 0x0000000000017941 */ /* 0x000fea0003800200 */
.L_x_5643:
        /* <DEDUP_REMOVED lines=18> */
.L_x_5654:
        /* <DEDUP_REMOVED lines=13> */
.L_x_5656:
[----:B------:R-:W-:Y:S05]  /*1dbc0*/  BSYNC.RECONVERGENT B3 ;  /* 0x0000000000037941 */ /* 0x000fea0003800200 */
.L_x_5655:
        /* <DEDUP_REMOVED lines=61> */
.L_x_5653:
[----:B------:R-:W-:Y:S05]  /*1dfa0*/  BSYNC.RECONVERGENT B2 ;  /* 0x0000000000027941 */ /* 0x000fea0003800200 */
.L_x_5652:
        /* <DEDUP_REMOVED lines=12> */
.L_x_5651:
[----:B------:R-:W-:Y:S05]  /*1e070*/  BSYNC.RECONVERGENT B1 ;  /* 0x0000000000017941 */ /* 0x000fea0003800200 */
.L_x_5650:
[----:B------:R-:W-:Y:S02]  /*1e080*/  F2FP.BF16.F32.PACK_AB R162, RZ, R123 ;  /* 0x0000007bffa2723e */ /* 0x000fe400000010ff */
[----:B------:R-:W-:Y:S02]  /*1e090*/  PRMT R116, R116, 0x5410, R119 ;  /* 0x0000541074747816 */ /* 0x000fe40000000077 */
[----:B------:R-:W-:Y:S02]  /*1e0a0*/  PRMT R118, R118, 0x5410, R169 ;  /* 0x0000541076767816 */ /* 0x000fe400000000a9 */
[----:B------:R-:W-:Y:S02]  /*1e0b0*/  PRMT R117, R117, 0x5410, R158 ;  /* 0x0000541075757816 */ /* 0x000fe4000000009e */
[----:B------:R-:W-:-:S07]  /*1e0c0*/  PRMT R119, R214, 0x5410, R162 ;  /* 0x00005410d6777816 */ /* 0x000fce00000000a2 */
.L_x_5600:
        /* <DEDUP_REMOVED lines=26> */
.L_x_5658:
[----:B------:R-:W-:Y:S05]  /*1e270*/  BSYNC.RECONVERGENT B1 ;  /* 0x0000000000017941 */ /* 0x000fea0003800200 */
.L_x_5657:
[----:B------:R-:W-:Y:S01]  /*1e280*/  IADD3 R160, PT, PT, R160, 0x20, RZ ;  /* 0x00000020a0a07810 */ /* 0x000fe20007ffe0ff */
[----:B------:R-:W-:-:S07]  /*1e290*/  VIADD R159, R159, 0x20 ;  /* 0x000000209f9f7836 */ /* 0x000fce0000000000 */
.L_x_5542:
[----:B------:R-:W-:Y:S05]  /*1e2a0*/  BSYNC.RECONVERGENT B0 ;  /* 0x0000000000007941 */ /* 0x000fea0003800200 */
.L_x_5541:
[----:B------:R-:W-:Y:S01]  /*1e2b0*/  ISETP.GE.U32.AND P1, PT, R2, 0xa0, PT ;  /* 0x000000a00200780c */ /* 0x000fe20003f26070 */
[----:B------:R-:W-:Y:S01]  /*1e2c0*/  BSSY.RECONVERGENT B0, `(.L_x_5659) ;  /* 0x000070f000007945 */ /* 0x000fe20003800200 */
[----:B------:R-:W-:-:S11]  /*1e2d0*/  LOP3.LUT R35, R35, 0xffffffbf, RZ, 0xc0, !PT ;  /* 0xffffffbf23237812 */ /* 0x000fd600078ec0ff */
[----:B------:R-:W-:Y:S01]  /*1e2e0*/  @P1 LOP3.LUT R35, R35, 0x40, RZ, 0xfc, !PT ;  /* 0x0000004023231812 */ /* 0x000fe200078efcff */
[----:B------:R-:W-:Y:S06]  /*1e2f0*/  @!P1 BRA `(.L_x_5660) ;  /* 0x00000070002c9947 */ /* 0x000fec0003800000 */
[----:B01----:R-:W0:Y:S01]  /*1e300*/  @P0 LDC.64 R116, c[0x0][0x390] ;  /* 0x0000e400ff740b82 */ /* 0x003e220000000a00 */
[----:B------:R-:W-:-:S04]  /*1e310*/  ISETP.NE.U32.AND P1, PT, RZ, UR4, PT ;  /* 0x00000004ff007c0c */ /* 0x000fc8000bf25070 */
[----:B------:R-:W-:Y:S01]  /*1e320*/  ISETP.NE.AND.EX P1, PT, RZ, UR5, PT, P1 ;  /* 0x00000005ff007c0c */ /* 0x000fe2000bf25310 */
[----:B0-----:R-:W-:-:S05]  /*1e330*/  @P0 IMAD.WIDE.U32 R116, R159, 0x10, R116 ;  /* 0x000000109f740825 */ /* 0x001fca00078e0074 */
[----:B-----5:R0:W5:Y:S07]  /*1e340*/  @P0 LDG.E.128 R52, desc[UR6][R116.64] ;  /* 0x0000000674340981 */ /* 0x02016e000c1e1d00 */
[----:B0-----:R-:W0:Y:S02]  /*1e350*/  @P1 LDC.64 R116, c[0x0][0x3a0] ;  /* 0x0000e800ff741b82 */ /* 0x001e240000000a00 */
[----:B0-----:R-:W-:-:S05]  /*1e360*/  @P1 IMAD.WIDE.U32 R116, R160, 0x10, R116 ;  /* 0x00000010a0741825 */ /* 0x001fca00078e0074 */
[----:B------:R0:W5:Y:S01]  /*1e370*/  @P1 LDG.E.128 R48, desc[UR6][R116.64] ;  /* 0x0000000674301981 */ /* 0x000162000c1e1d00 */
[----:B------:R-:W-:Y:S05]  /*1e380*/  @!P1 BRA `(.L_x_5661) ;  /* 0x0000003800249947 */ /* 0x000fea0003800000 */
[----:B------:R-:W-:Y:S01]  /*1e390*/  ISETP.GT.AND P1, PT, R161, RZ, PT ;  /* 0x000000ffa100720c */ /* 0x000fe20003f24270 */
[----:B------:R-:W-:-:S12]  /*1e3a0*/  BSSY.RECONVERGENT B1, `(.L_x_5662) ;  /* 0x000006d000017945 */ /* 0x000fd80003800200 */
[----:B-----5:R-:W-:Y:S01]  /*1e3b0*/  @!P1 SHF.L.U32 R124, R48, 0x10, RZ ;  /* 0x00000010307c9819 */ /* 0x020fe200000006ff */
[----:B0-----:R-:W-:Y:S01]  /*1e3c0*/  @!P1 IMAD.MOV.U32 R117, RZ, RZ, R158 ;  /* 0x000000ffff759224 */ /* 0x001fe200078e009e */
        /* <DEDUP_REMOVED lines=18> */
.L_x_5666:
        /* <DEDUP_REMOVED lines=13> */
.L_x_5668:
[----:B------:R-:W-:Y:S05]  /*1e5c0*/  BSYNC.RECONVERGENT B3 ;  /* 0x0000000000037941 */ /* 0x000fea0003800200 */
.L_x_5667:
        /* <DEDUP_REMOVED lines=56> */
[----:B------:R-:W-:Y:S01]  /*1e950*/  HFMA2 R119, -RZ, RZ, 0, 0 ;  /* 0x00000000ff777431 */ /* 0x000fe200000001ff */
[----:B------:R-:W-:Y:S01]  /*1e960*/  IADD3 R5, PT, PT, R133, -0x695add53, RZ ;  /* 0x96a522ad85057810 */ /* 0x000fe20007ffe0ff */
[----:B------:R-:W-:-:S03]  /*1e970*/  IMAD.MOV.U32 R10, RZ, RZ, R118 ;  /* 0x000000ffff0a7224 */ /* 0x000fc600078e0076 */
[----:B------:R-:W-:Y:S02]  /*1e980*/  LOP3.LUT R5, R5, R124, R117, 0x96, !PT ;  /* 0x0000007c05057212 */ /* 0x000fe400078e9675 */
[----:B------:R-:W-:-:S07]  /*1e990*/  MOV R117, R116 ;  /* 0x0000007400757202 */ /* 0x000fce0000000f00 */
.L_x_5665:
[----:B------:R-:W-:Y:S05]  /*1e9a0*/  BSYNC.RECONVERGENT B2 ;  /* 0x0000000000027941 */ /* 0x000fea0003800200 */
.L_x_5664:
        /* <DEDUP_REMOVED lines=12> */
.L_x_5663:
[----:B------:R-:W-:Y:S05]  /*1ea70*/  BSYNC.RECONVERGENT B1 ;  /* 0x0000000000017941 */ /* 0x000fea0003800200 */
.L_x_5662:
        /* <DEDUP_REMOVED lines=23> */
.L_x_5673:
        /* <DEDUP_REMOVED lines=13> */
.L_x_5675:
[----:B------:R-:W-:Y:S05]  /*1ecc0*/  BSYNC.RECONVERGENT B3 ;  /* 0x0000000000037941 */ /* 0x000fea0003800200 */
.L_x_5674:
        /* <DEDUP_REMOVED lines=8> */
[----:B------:R-:W-:Y:S01]  /*1ed50*/  IMAD.WIDE.U32 R6, R7, -0x2daee0ad, RZ ;  /* 0xd2511f5307067825 */ /* 0x000fe200078e00ff */
[----:B------:R-:W-:-:S03]  /*1ed60*/  IADD3 R119, PT, PT, R133, 0x76cf5d0a, RZ ;  /* 0x76cf5d0a85777810 */ /* 0x000fc60007ffe0ff */
[----:B------:R-:W-:Y:S01]  /*1ed70*/  IMAD.MOV.U32 R14, RZ, RZ, R117 ;  /* 0x000000ffff0e7224 */ /* 0x000fe200078e0075 */
        /* <DEDUP_REMOVED lines=41> */
[----:B------:R-:W-:Y:S02]  /*1f010*/  HFMA2 R7, -RZ, RZ, 0, 0 ;  /* 0x00000000ff077431 */ /* 0x000fe400000001ff */
[----:B------:R-:W-:Y:S01]  /*1f020*/  IMAD.WIDE.U32 R126, R5, -0x326172a9, RZ ;  /* 0xcd9e8d57057e7825 */ /* 0x000fe200078e00ff */
[----:B------:R-:W-:-:S03]  /*1f030*/  IADD3 R5, PT, PT, R132, -0x700cb87f, RZ ;  /* 0x8ff3478184057810 */ /* 0x000fc60007ffe0ff */
[----:B------:R-:W-:Y:S01]  /*1f040*/  IMAD.WIDE.U32 R118, R119, -0x2daee0ad, RZ ;  /* 0xd2511f5377767825 */ /* 0x000fe200078e00ff */
[----:B------:R-:W-:Y:S02]  /*1f050*/  LOP3.LUT R6, R5, R6, R127, 0x96, !PT ;  /* 0x0000000605067212 */ /* 0x000fe400078e967f */
[----:B------:R-:W-:Y:S01]  /*1f060*/  MOV R10, R126 ;  /* 0x0000007e000a7202 */ /* 0x000fe20000000f00 */
[----:B------:R-:W-:-:S05]  /*1f070*/  VIADD R5, R133, 0x96a522ad ;  /* 0x96a522ad85057836 */ /* 0x000fca0000000000 */
[----:B------:R-:W-:-:S07]  /*1f080*/  LOP3.LUT R5, R5, R128, R119, 0x96, !PT ;  /* 0x0000008005057212 */ /* 0x000fce00078e9677 */
.L_x_5672:
[----:B------:R-:W-:Y:S05]  /*1f090*/  BSYNC.RECONVERGENT B2 ;  /* 0x0000000000027941 */ /* 0x000fea0003800200 */
.L_x_5671:
[----:B------:R-:W-:Y:S01]  /*1f0a0*/  I2FP.F32.U32 R14, R14 ;  /* 0x0000000e000e7245 */ /* 0x000fe20000201000 */
[----:B------:R-:W-:Y:S01]  /*1f0b0*/  IMAD.MOV.U32 R117, RZ, RZ, 0x2f800000 ;  /* 0x2f800000ff757424 */ /* 0x000fe200078e00ff */
[----:B------:R-:W-:-:S03]  /*1f0c0*/  PRMT R125, R48, 0x7632, R125 ;  /* 0x00007632307d7816 */ /* 0x000fc6000000007d */
[----:B------:R-:W-:Y:S01]  /*1f0d0*/  FFMA.FTZ R14, R14, R117, 1.1641532182693481445e-10 ;  /* 0x2f0000000e0e7423 */ /* 0x000fe20000010075 */
[----:B------:R-:W-:Y:S01]  /*1f0e0*/  SHF.L.U32 R117, R224, 0x10, RZ ;  /* 0x00000010e0757819 */ /* 0x000fe200000006ff */
[----:B------:R-:W-:-:S03]  /*1f0f0*/  IMAD.U32 R125, R125, 0x10000, RZ ;  /* 0x000100007d7d7824 */ /* 0x000fc600078e00ff */
[----:B------:R-:W-:Y:S02]  /*1f100*/  FSETP.GTU.FTZ.AND P2, PT, R14, UR8, PT ;  /* 0x000000080e007c0b */ /* 0x000fe4000bf5c000 */
[----:B------:R-:W-:-:S04]  /*1f110*/  PRMT R14, R52, 0x7632, R14 ;  /* 0x00007632340e7816 */ /* 0x000fc8000000000e */
[----:B------:R-:W-:-:S05]  /*1f120*/  SHF.L.U32 R14, R14, 0x10, RZ ;  /* 0x000000100e0e7819 */ /* 0x000fca00000006ff */
[----:B------:R-:W-:-:S04]  /*1f130*/  FMUL.FTZ R14, R14, UR11 ;  /* 0x0000000b0e0e7c20 */ /* 0x000fc80008410000 */
[----:B------:R-:W-:-:S05]  /*1f140*/  FMUL.FTZ R14, R14, UR10 ;  /* 0x0000000a0e0e7c20 */ /* 0x000fca0008410000 */
[----:B------:R-:W-:-:S05]  /*1f150*/  FSEL R14, R14, RZ, !P2 ;  /* 0x000000ff0e0e7208 */ /* 0x000fca0005000000 */
[----:B------:R-:W-:Y:S01]  /*1f160*/  FFMA.FTZ R125, R14, R117, R125 ;  /* 0x000000750e7d7223 */ /* 0x000fe2000001007d */
[----:B------:R-:W-:-:S07]  /*1f170*/  SEL R14, RZ, 0x1, P2 ;  /* 0x00000001ff0e7807 */ /* 0x000fce0001000000 */
.L_x_5670:
[----:B------:R-:W-:Y:S05]  /*1f180*/  BSYNC.RECONVERGENT B1 ;  /* 0x0000000000017941 */ /* 0x000fea0003800200 */
.L_x_5669:
        /* <DEDUP_REMOVED lines=22> */
.L_x_5680:
        /* <DEDUP_REMOVED lines=13> */
.L_x_5682:
[----:B------:R-:W-:Y:S05]  /*1f3c0*/  BSYNC.RECONVERGENT B3 ;  /* 0x0000000000037941 */ /* 0x000fea0003800200 */
.L_x_5681:
        /* <DEDUP_REMOVED lines=52> */
[----:B------:R-:W-:Y:S01]  /*1f710*/  IMAD.WIDE.U32 R128, R5, -0x326172a9, RZ ;  /* 0xcd9e8d5705807825 */ /* 0x000fe200078e00ff */
[----:B------:R-:W-:-:S03]  /*1f720*/  IADD3 R5, PT, PT, R132, -0x700cb87f, RZ ;  /* 0x8ff3478184057810 */ /* 0x000fc60007ffe0ff */
[----:B------:R-:W-:Y:S01]  /*1f730*/  IMAD.WIDE.U32 R126, R127, -0x2daee0ad, RZ ;  /* 0xd2511f537f7e7825 */ /* 0x000fe200078e00ff */
[----:B------:R-:W-:Y:S02]  /*1f740*/  LOP3.LUT R6, R5, R6, R129, 0x96, !PT ;  /* 0x0000000605067212 */ /* 0x000fe400078e9681 */
[----:B------:R-:W-:Y:S01]  /*1f750*/  MOV R10, R128 ;  /* 0x00000080000a7202 */ /* 0x000fe20000000f00 */
[----:B------:R-:W-:Y:S02]  /*1f760*/  VIADD R5, R133, 0x96a522ad ;  /* 0x96a522ad85057836 */ /* 0x000fe40000000000 */
[----:B------:R-:W-:Y:S02]  /*1f770*/  IMAD.MOV.U32 R158, RZ, RZ, R126 ;  /* 0x000000ffff9e7224 */ /* 0x000fe400078e007e */
[----:B------:R-:W-:Y:S01]  /*1f780*/  IMAD.MOV.U32 R128, RZ, RZ, RZ ;  /* 0x000000ffff807224 */ /* 0x000fe200078e00ff */
[----:B------:R-:W-:-:S07]  /*1f790*/  LOP3.LUT R5, R5, R130, R127, 0x96, !PT ;  /* 0x0000008205057212 */ /* 0x000fce00078e967f */
.L_x_5679:
[----:B------:R-:W-:Y:S05]  /*1f7a0*/  BSYNC.RECONVERGENT B2 ;  /* 0x0000000000027941 */ /* 0x000fea0003800200 */
.L_x_5678:
[----:B------:R-:W-:Y:S01]  /*1f7b0*/  I2FP.F32.U32 R7, R16 ;  /* 0x0000001000077245 */ /* 0x000fe20000201000 */
[----:B------:R-:W-:-:S05]  /*1f7c0*/  HFMA2 R16, -RZ, RZ, 0.1171875, 0 ;  /* 0x2f800000ff107431 */ /* 0x000fca00000001ff */
        /* <DEDUP_REMOVED lines=10> */
.L_x_5677:
[----:B------:R-:W-:Y:S05]  /*1f870*/  BSYNC.RECONVERGENT B1 ;  /* 0x0000000000017941 */ /* 0x000fea0003800200 */
.L_x_5676:
[----:B------:R-:W-:Y:S01]  /*1f880*/  @!P1 PRMT R127, R49, 0x7632, R127 ;  /* 0x00007632317f9816 */ /* 0x000fe2000000007f */
        /* <DEDUP_REMOVED lines=22> */
.L_x_5687:
        /* <DEDUP_REMOVED lines=13> */
.L_x_5689:
[----:B------:R-:W-:Y:S05]  /*1fac0*/  BSYNC.RECONVERGENT B3 ;  /* 0x0000000000037941 */ /* 0x000fea0003800200 */
.L_x_5688:
        /* <DEDUP_REMOVED lines=58> */
[----:B------:R-:W-:Y:S02]  /*1fe70*/  IADD3 R5, PT, PT, R133, -0x695add53, RZ ;  /* 0x96a522ad85057810 */ /* 0x000fe40007ffe0ff */
[----:B------:R-:W-:Y:S02]  /*1fe80*/  MOV R118, R128 ;  /* 0x0000008000767202 */ /* 0x000fe40000000f00 */
[----:B------:R-:W-:-:S07]  /*1fe90*/  LOP3.LUT R5, R5, R162, R129, 0x96, !PT ;  /* 0x000000a205057212 */ /* 0x000fce00078e9681 */
.L_x_5686:
[----:B------:R-:W-:Y:S05]  /*1fea0*/  BSYNC.RECONVERGENT B2 ;  /* 0x0000000000027941 */ /* 0x000fea0003800200 */
.L_x_5685:
[----:B------:R-:W-:Y:S01]  /*1feb0*/  I2FP.F32.U32 R18, R18 ;  /* 0x0000001200127245 */ /* 0x000fe20000201000 */
[----:B------:R-:W-:Y:S01]  /*1fec0*/  IMAD.MOV.U32 R127, RZ, RZ, 0x2f800000 ;  /* 0x2f800000ff7f7424 */ /* 0x000fe200078e00ff */
[----:B------:R-:W-:-:S03]  /*1fed0*/  SHF.L.U32 R128, R225, 0x10, RZ ;  /* 0x00000010e1807819 */ /* 0x000fc600000006ff */
        /* <DEDUP_REMOVED lines=11> */
.L_x_5684:
[----:B------:R-:W-:Y:S05]  /*1ff90*/  BSYNC.RECONVERGENT B1 ;  /* 0x0000000000017941 */ /* 0x000fea0003800200 */
.L_x_5683:
        /* <DEDUP_REMOVED lines=22> */
.L_x_5694:
        /* <DEDUP_REMOVED lines=13> */
.L_x_5696:
[----:B------:R-:W-:Y:S05]  /*201d0*/  BSYNC.RECONVERGENT B3 ;  /* 0x0000000000037941 */ /* 0x000fea0003800200 */
.L_x_5695:
        /* <DEDUP_REMOVED lines=61> */
.L_x_5693:
[----:B------:R-:W-:Y:S05]  /*205b0*/  BSYNC.RECONVERGENT B2 ;  /* 0x0000000000027941 */ /* 0x000fea0003800200 */
.L_x_5692:
        /* <DEDUP_REMOVED lines=12> */
.L_x_5691:
[----:B------:R-:W-:Y:S05]  /*20680*/  BSYNC.RECONVERGENT B1 ;  /* 0x0000000000017941 */ /* 0x000fea0003800200 */
.L_x_5690:
        /* <DEDUP_REMOVED lines=23> */
.L_x_5701:
        /* <DEDUP_REMOVED lines=13> */
.L_x_5703:
[----:B------:R-:W-:Y:S05]  /*208d0*/  BSYNC.RECONVERGENT B3 ;  /* 0x0000000000037941 */ /* 0x000fea0003800200 */
.L_x_5702:
        /* <DEDUP_REMOVED lines=61> */
.L_x_5700:
[----:B------:R-:W-:Y:S05]  /*20cb0*/  BSYNC.RECONVERGENT B2 ;  /* 0x0000000000027941 */ /* 0x000fea0003800200 */
.L_x_5699:
        /* <DEDUP_REMOVED lines=14> */
.L_x_5698:
[----:B------:R-:W-:Y:S05]  /*20da0*/  BSYNC.RECONVERGENT B1 ;  /* 0x0000000000017941 */ /* 0x000fea0003800200 */
.L_x_5697:
        /* <DEDUP_REMOVED lines=22> */
.L_x_5708:
        /* <DEDUP_REMOVED lines=13> */
.L_x_5710:
[----:B------:R-:W-:Y:S05]  /*20fe0*/  BSYNC.RECONVERGENT B3 ;  /* 0x0000000000037941 */ /* 0x000fea0003800200 */
.L_x_5709:
        /* <DEDUP_REMOVED lines=61> */
.L_x_5707:
[----:B------:R-:W-:Y:S05]  /*213c0*/  BSYNC.RECONVERGENT B2 ;  /* 0x0000000000027941 */ /* 0x000fea0003800200 */
.L_x_5706:
        /* <DEDUP_REMOVED lines=12> */
.L_x_5705:
[----:B------:R-:W-:Y:S05]  /*21490*/  BSYNC.RECONVERGENT B1 ;  /* 0x0000000000017941 */ /* 0x000fea0003800200 */
.L_x_5704:
        /* <DEDUP_REMOVED lines=23> */
.L_x_5715:
        /* <DEDUP_REMOVED lines=13> */
.L_x_5717:
[----:B------:R-:W-:Y:S05]  /*216e0*/  BSYNC.RECONVERGENT B3 ;  /* 0x0000000000037941 */ /* 0x000fea0003800200 */
.L_x_5716:
        /* <DEDUP_REMOVED lines=61> */
.L_x_5714:
[----:B------:R-:W-:Y:S05]  /*21ac0*/  BSYNC.RECONVERGENT B2 ;  /* 0x0000000000027941 */ /* 0x000fea0003800200 */
.L_x_5713:
        /* <DEDUP_REMOVED lines=14> */
.L_x_5712:
[----:B------:R-:W-:Y:S05]  /*21bb0*/  BSYNC.RECONVERGENT B1 ;  /* 0x0000000000017941 */ /* 0x000fea0003800200 */
.L_x_5711:
[----:B------:R-:W-:Y:S02]  /*21bc0*/  F2FP.BF16.F32.PACK_AB R162, RZ, R131 ;  /* 0x00000083ffa2723e */ /* 0x000fe400000010ff */
[----:B------:R-:W-:Y:S02]  /*21bd0*/  PRMT R116, R116, 0x5410, R119 ;  /* 0x0000541074747816 */ /* 0x000fe40000000077 */
[----:B------:R-:W-:Y:S02]  /*21be0*/  PRMT R118, R118, 0x5410, R172 ;  /* 0x0000541076767816 */ /* 0x000fe400000000ac */
[----:B------:R-:W-:Y:S02]  /*21bf0*/  PRMT R117, R117, 0x5410, R158 ;  /* 0x0000541075757816 */ /* 0x000fe4000000009e */
[----:B------:R-:W-:Y:S01]  /*21c00*/  PRMT R119, R173, 0x5410, R162 ;  /* 0x00005410ad777816 */ /* 0x000fe200000000a2 */
[----:B------:R-:W-:Y:S06]  /*21c10*/  BRA `(.L_x_5718) ;  /* 0x0000003400707947 */ /* 0x000fec0003800000 */
.L_x_5661:
[----:B------:R-:W-:Y:S01]  /*21c20*/  BSSY.RECONVERGENT B1, `(.L_x_5719) ;  /* 0x000006c000017945 */ /* 0x000fe20003800200 */
[----:B------:R-:W-:Y:S01]  /*21c30*/  IMAD.MOV.U32 R124, RZ, RZ, RZ ;  /* 0x000000ffff7c7224 */ /* 0x000fe200078e00ff */
[----:B------:R-:W-:Y:S01]  /*21c40*/  MOV R168, R158 ;  /* 0x0000009e00a87202 */ /* 0x000fe20000000f00 */
[----:B0-----:R-:W-:Y:S01]  /*21c50*/  IMAD.MOV.U32 R117, RZ, RZ, R7 ;  /* 0x000000ffff757224 */ /* 0x001fe200078e0007 */
        /* <DEDUP_REMOVED lines=11> */
[-C--:B------:R-:W-:Y:S01]  /*21d10*/  @!P1 MOV R168, R158.reuse ;  /* 0x0000009e00a89202 */ /* 0x080fe20000000f00 */
[----:B------:R-:W-:Y:S01]  /*21d20*/  @!P1 IMAD.MOV.U32 R12, RZ, RZ, R5 ;  /* 0x000000ffff0c9224 */ /* 0x000fe200078e0005 */
[----:B------:R-:W-:Y:S01]  /*21d30*/  @P1 IADD3 R117, PT, PT, R7, 0x1, RZ ;  /* 0x0000000107751810 */ /* 0x000fe20007ffe0ff */
[----:B------:R-:W-:Y:S01]  /*21d40*/  @P1 IMAD.MOV.U32 R12, RZ, RZ, R6 ;  /* 0x000000ffff0c1224 */ /* 0x000fe200078e0006 */
[----:B------:R-:W-:Y:S01]  /*21d50*/  @P1 MOV R168, R158 ;  /* 0x0000009e00a81202 */ /* 0x000fe20000000f00 */
[----:B------:R-:W-:Y:S06]  /*21d60*/  BRA `(.L_x_5722) ;  /* 0x00000004002c7947 */ /* 0x000fec0003800000 */
.L_x_5723:
        /* <DEDUP_REMOVED lines=13> */
.L_x_5725:
[----:B------:R-:W-:Y:S05]  /*21e40*/  BSYNC.RECONVERGENT B3 ;  /* 0x0000000000037941 */ /* 0x000fea0003800200 */
.L_x_5724:
        /* <DEDUP_REMOVED lines=58> */
[----:B------:R-:W-:-:S03]  /*221f0*/  IMAD.MOV.U32 R168, RZ, RZ, R116 ;  /* 0x000000ffffa87224 */ /* 0x000fc600078e0074 */
[----:B------:R-:W-:Y:S01]  /*22200*/  LOP3.LUT R5, R5, R124, R117, 0x96, !PT ;  /* 0x0000007c05057212 */ /* 0x000fe200078e9675 */
[----:B------:R-:W-:-:S07]  /*22210*/  IMAD.MOV.U32 R117, RZ, RZ, RZ ;  /* 0x000000ffff757224 */ /* 0x000fce00078e00ff */
.L_x_5722:
[----:B------:R-:W-:Y:S05]  /*22220*/  BSYNC.RECONVERGENT B2 ;  /* 0x0000000000027941 */ /* 0x000fea0003800200 */
.L_x_5721:
        /* <DEDUP_REMOVED lines=11> */
.L_x_5720:
[----:B------:R-:W-:Y:S05]  /*222e0*/  BSYNC.RECONVERGENT B1 ;  /* 0x0000000000017941 */ /* 0x000fea0003800200 */
.L_x_5719:
        /* <DEDUP_REMOVED lines=18> */
.L_x_5730:
        /* <DEDUP_REMOVED lines=13> */
.L_x_5732:
[----:B------:R-:W-:Y:S05]  /*224e0*/  BSYNC.RECONVERGENT B3 ;  /* 0x0000000000037941 */ /* 0x000fea0003800200 */
.L_x_5731:
        /* <DEDUP_REMOVED lines=58> */
[----:B------:R-:W-:Y:S01]  /*22890*/  VIADD R5, R133, 0x96a522ad ;  /* 0x96a522ad85057836 */ /* 0x000fe20000000000 */
[----:B------:R-:W-:-:S04]  /*228a0*/  MOV R168, R118 ;  /* 0x0000007600a87202 */ /* 0x000fc80000000f00 */
[----:B------:R-:W-:-:S07]  /*228b0*/  LOP3.LUT R5, R5, R128, R119, 0x96, !PT ;  /* 0x0000008005057212 */ /* 0x000fce00078e9677 */
.L_x_5729:
[----:B------:R-:W-:Y:S05]  /*228c0*/  BSYNC.RECONVERGENT B2 ;  /* 0x0000000000027941 */ /* 0x000fea0003800200 */
.L_x_5728:
        /* <DEDUP_REMOVED lines=12> */
.L_x_5727:
[----:B------:R-:W-:Y:S05]  /*22990*/  BSYNC.RECONVERGENT B1 ;  /* 0x0000000000017941 */ /* 0x000fea0003800200 */
.L_x_5726:
        /* <DEDUP_REMOVED lines=18> */
.L_x_5737:
        /* <DEDUP_REMOVED lines=13> */
.L_x_5739:
[----:B------:R-:W-:Y:S05]  /*22b90*/  BSYNC.RECONVERGENT B3 ;  /* 0x0000000000037941 */ /* 0x000fea0003800200 */
.L_x_5738:
        /* <DEDUP_REMOVED lines=61> */
.L_x_5736:
[----:B------:R-:W-:Y:S05]  /*22f70*/  BSYNC.RECONVERGENT B2 ;  /* 0x0000000000027941 */ /* 0x000fea0003800200 */
.L_x_5735:
        /* <DEDUP_REMOVED lines=11> */
.L_x_5734:
[----:B------:R-:W-:Y:S05]  /*23030*/  BSYNC.RECONVERGENT B1 ;  /* 0x0000000000017941 */ /* 0x000fea0003800200 */
.L_x_5733:
        /* <DEDUP_REMOVED lines=18> */
.L_x_5744:
        /* <DEDUP_REMOVED lines=13> */
.L_x_5746:
[----:B------:R-:W-:Y:S05]  /*23230*/  BSYNC.RECONVERGENT B3 ;  /* 0x0000000000037941 */ /* 0x000fea0003800200 */
.L_x_5745:
        /* <DEDUP_REMOVED lines=61> */
.L_x_5743:
[----:B------:R-:W-:Y:S05]  /*23610*/  BSYNC.RECONVERGENT B2 ;  /* 0x0000000000027941 */ /* 0x000fea0003800200 */
.L_x_5742:
        /* <DEDUP_REMOVED lines=12> */
.L_x_5741:
[----:B------:R-:W-:Y:S05]  /*236e0*/  BSYNC.RECONVERGENT B1 ;  /* 0x0000000000017941 */ /* 0x000fea0003800200 */
.L_x_5740:
        /* <DEDUP_REMOVED lines=18> */
.L_x_5751:
        /* <DEDUP_REMOVED lines=13> */
.L_x_5753:
[----:B------:R-:W-:Y:S05]  /*238e0*/  BSYNC.RECONVERGENT B3 ;  /* 0x0000000000037941 */ /* 0x000fea0003800200 */
.L_x_5752:
        /* <DEDUP_REMOVED lines=58> */
[----:B------:R-:W-:Y:S01]  /*23c90*/  MOV R168, R128 ;  /* 0x0000008000a87202 */ /* 0x000fe20000000f00 */
[----:B------:R-:W-:-:S03]  /*23ca0*/  IMAD.MOV.U32 R130, RZ, RZ, RZ ;  /* 0x000000ffff827224 */ /* 0x000fc600078e00ff */
[----:B------:R-:W-:-:S07]  /*23cb0*/  LOP3.LUT R5, R5, R162, R129, 0x96, !PT ;  /* 0x000000a205057212 */ /* 0x000fce00078e9681 */
.L_x_5750:
[----:B------:R-:W-:Y:S05]  /*23cc0*/  BSYNC.RECONVERGENT B2 ;  /* 0x0000000000027941 */ /* 0x000fea0003800200 */
.L_x_5749:
        /* <DEDUP_REMOVED lines=11> */
.L_x_5748:
[----:B------:R-:W-:Y:S05]  /*23d80*/  BSYNC.RECONVERGENT B1 ;  /* 0x0000000000017941 */ /* 0x000fea0003800200 */
.L_x_5747:
        /* <DEDUP_REMOVED lines=18> */
.L_x_5758:
        /* <DEDUP_REMOVED lines=13> */
.L_x_5760:
[----:B------:R-:W-:Y:S05]  /*23f80*/  BSYNC.RECONVERGENT B3 ;  /* 0x0000000000037941 */ /* 0x000fea0003800200 */
.L_x_5759:
        /* <DEDUP_REMOVED lines=61> */
.L_x_5757:
[----:B------:R-:W-:Y:S05]  /*24360*/  BSYNC.RECONVERGENT B2 ;  /* 0x0000000000027941 */ /* 0x000fea0003800200 */
.L_x_5756:
        /* <DEDUP_REMOVED lines=12> */
.L_x_5755:
[----:B------:R-:W-:Y:S05]  /*24430*/  BSYNC.RECONVERGENT B1 ;  /* 0x0000000000017941 */ /* 0x000fea0003800200 */
.L_x_5754:
        /* <DEDUP_REMOVED lines=18> */
.L_x_5765:
        /* <DEDUP_REMOVED lines=13> */
.L_x_5767:
[----:B------:R-:W-:Y:S05]  /*24630*/  BSYNC.RECONVERGENT B3 ;  /* 0x0000000000037941 */ /* 0x000fea0003800200 */
.L_x_5766:
        /* <DEDUP_REMOVED lines=61> */
.L_x_5764:
[----:B------:R-:W-:Y:S05]  /*24a10*/  BSYNC.RECONVERGENT B2 ;  /* 0x0000000000027941 */ /* 0x000fea0003800200 */
.L_x_5763:
        /* <DEDUP_REMOVED lines=11> */
.L_x_5762:
[----:B------:R-:W-:Y:S05]  /*24ad0*/  BSYNC.RECONVERGENT B1 ;  /* 0x0000000000017941 */ /* 0x000fea0003800200 */
.L_x_5761:
        /* <DEDUP_REMOVED lines=18> */
.L_x_5772:
        /* <DEDUP_REMOVED lines=13> */
.L_x_5774:
[----:B------:R-:W-:Y:S05]  /*24cd0*/  BSYNC.RECONVERGENT B3 ;  /* 0x0000000000037941 */ /* 0x000fea0003800200 */
.L_x_5773:
        /* <DEDUP_REMOVED lines=61> */
.L_x_5771:
[----:B------:R-:W-:Y:S05]  /*250b0*/  BSYNC.RECONVERGENT B2 ;  /* 0x0000000000027941 */ /* 0x000fea0003800200 */
.L_x_5770:
        /* <DEDUP_REMOVED lines=12> */
.L_x_5769:
[----:B------:R-:W-:Y:S05]  /*25180*/  BSYNC.RECONVERGENT B1 ;  /* 0x0000000000017941 */ /* 0x000fea0003800200 */
.L_x_5768:
[----:B------:R-:W-:Y:S02]  /*25190*/  F2FP.BF16.F32.PACK_AB R162, RZ, R131 ;  /* 0x00000083ffa2723e */ /* 0x000fe400000010ff */
[----:B------:R-:W-:Y:S02]  /*251a0*/  PRMT R116, R116, 0x5410, R119 ;  /* 0x0000541074747816 */ /* 0x000fe40000000077 */
[----:B------:R-:W-:Y:S02]  /*251b0*/  PRMT R118, R118, 0x5410, R169 ;  /* 0x0000541076767816 */ /* 0x000fe400000000a9 */
[----:B------:R-:W-:Y:S02]  /*251c0*/  PRMT R117, R117, 0x5410, R158 ;  /* 0x0000541075757816 */ /* 0x000fe4000000009e */
[----:B------:R-:W-:-:S07]  /*251d0*/  PRMT R119, R214, 0x5410, R162 ;  /* 0x00005410d6777816 */ /* 0x000fce00000000a2 */
.L_x_5718:
        /* <DEDUP_REMOVED lines=26> */
.L_x_5776:
[----:B------:R-:W-:Y:S05]  /*25380*/  BSYNC.RECONVERGENT B1 ;  /* 0x0000000000017941 */ /* 0x000fea0003800200 */
.L_x_5775:
[----:B------:R-:W-:Y:S01]  /*25390*/  VIADD R160, R160, 0x20 ;  /* 0x00000020a0a07836 */ /* 0x000fe20000000000 */
[----:B------:R-:W-:-:S07]  /*253a0*/  IADD3 R159, PT, PT, R159, 0x20, RZ ;  /* 0x000000209f9f7810 */ /* 0x000fce0007ffe0ff */
.L_x_5660:
[----:B------:R-:W-:Y:S05]  /*253b0*/  BSYNC.RECONVERGENT B0 ;  /* 0x0000000000007941 */ /* 0x000fea0003800200 */
.L_x_5659:
        /* <DEDUP_REMOVED lines=16> */
[----:B-----5:R-:W-:Y:S01]  /*254c0*/  @!P1 IMAD.U32 R134, R48, 0x10000, RZ ;  /* 0x0001000030869824 */ /* 0x020fe200078e00ff */
[----:B0-----:R-:W-:Y:S01]  /*254d0*/  @!P1 MOV R117, R158 ;  /* 0x0000009e00759202 */ /* 0x001fe20000000f00 */
        /* <DEDUP_REMOVED lines=18> */
.L_x_5784:
        /* <DEDUP_REMOVED lines=13> */
.L_x_5786:
[----:B------:R-:W-:Y:S05]  /*256d0*/  BSYNC.RECONVERGENT B3 ;  /* 0x0000000000037941 */ /* 0x000fea0003800200 */
.L_x_5785:
        /* <DEDUP_REMOVED lines=58> */
[----:B------:R-:W-:-:S03]  /*25a80*/  IMAD.MOV.U32 R119, RZ, RZ, RZ ;  /* 0x000000ffff777224 */ /* 0x000fc600078e00ff */
[----:B------:R-:W-:Y:S01]  /*25a90*/  LOP3.LUT R5, R5, R134, R117, 0x96, !PT ;  /* 0x0000008605057212 */ /* 0x000fe200078e9675 */
[----:B------:R-:W-:-:S07]  /*25aa0*/  IMAD.MOV.U32 R117, RZ, RZ, R116 ;  /* 0x000000ffff757224 */ /* 0x000fce00078e0074 */
.L_x_5783:
[----:B------:R-:W-:Y:S05]  /*25ab0*/  BSYNC.RECONVERGENT B2 ;  /* 0x0000000000027941 */ /* 0x000fea0003800200 */
.L_x_5782:
        /* <DEDUP_REMOVED lines=12> */
.L_x_5781:
[----:B------:R-:W-:Y:S05]  /*25b80*/  BSYNC.RECONVERGENT B1 ;  /* 0x0000000000017941 */ /* 0x000fea0003800200 */
.L_x_5780:
        /* <DEDUP_REMOVED lines=23> */
.L_x_5791:
        /* <DEDUP_REMOVED lines=13> */
.L_x_5793:
[----:B------:R-:W-:Y:S05]  /*25dd0*/  BSYNC.RECONVERGENT B3 ;  /* 0x0000000000037941 */ /* 0x000fea0003800200 */
.L_x_5792:
        /* <DEDUP_REMOVED lines=58> */
[----:B------:R-:W-:-:S03]  /*26180*/  IMAD.MOV.U32 R7, RZ, RZ, RZ ;  /* 0x000000ffff077224 */ /* 0x000fc600078e00ff */
[----:B------:R-:W-:-:S07]  /*26190*/  LOP3.LUT R5, R5, R138, R119, 0x96, !PT ;  /* 0x0000008a05057212 */ /* 0x000fce00078e9677 */
.L_x_5790:
[----:B------:R-:W-:Y:S05]  /*261a0*/  BSYNC.RECONVERGENT B2 ;  /* 0x0000000000027941 */ /* 0x000fea0003800200 */
.L_x_5789:
[----:B------:R-:W-:Y:S01]  /*261b0*/  I2FP.F32.U32 R14, R14 ;  /* 0x0000000e000e7245 */ /* 0x000fe20000201000 */
[----:B------:R-:W-:Y:S01]  /*261c0*/  HFMA2 R117, -RZ, RZ, 0.1171875, 0 ;  /* 0x2f800000ff757431 */ /* 0x000fe200000001ff */
[----:B------:R-:W-:-:S04]  /*261d0*/  PRMT R135, R48, 0x7632, R135 ;  /* 0x0000763230877816 */ /* 0x000fc80000000087 */
[----:B------:R-:W-:Y:S01]  /*261e0*/  FFMA.FTZ R14, R14, R117, 1.1641532182693481445e-10 ;  /* 0x2f0000000e0e7423 */ /* 0x000fe20000010075 */
[----:B------:R-:W-:Y:S01]  /*261f0*/  SHF.L.U32 R135, R135, 0x10, RZ ;  /* 0x0000001087877819 */ /* 0x000fe200000006ff */
[----:B------:R-:W-:-:S03]  /*26200*/  IMAD.U32 R117, R228, 0x10000, RZ ;  /* 0x00010000e4757824 */ /* 0x000fc600078e00ff */
[----:B------:R-:W-:Y:S02]  /*26210*/  FSETP.GTU.FTZ.AND P2, PT, R14, UR8, PT ;  /* 0x000000080e007c0b */ /* 0x000fe4000bf5c000 */
[----:B------:R-:W-:-:S05]  /*26220*/  PRMT R14, R52, 0x7632, R14 ;  /* 0x00007632340e7816 */ /* 0x000fca000000000e */
[----:B------:R-:W-:-:S04]  /*26230*/  IMAD.U32 R14, R14, 0x10000, RZ ;  /* 0x000100000e0e7824 */ /* 0x000fc800078e00ff */
[----:B------:R-:W-:-:S04]  /*26240*/  FMUL.FTZ R14, R14, UR11 ;  /* 0x0000000b0e0e7c20 */ /* 0x000fc80008410000 */
[----:B------:R-:W-:-:S05]  /*26250*/  FMUL.FTZ R14, R14, UR10 ;  /* 0x0000000a0e0e7c20 */ /* 0x000fca0008410000 */
[----:B------:R-:W-:-:S05]  /*26260*/  FSEL R14, R14, RZ, !P2 ;  /* 0x000000ff0e0e7208 */ /* 0x000fca0005000000 */
[----:B------:R-:W-:Y:S01]  /*26270*/  FFMA.FTZ R135, R14, R117, R135 ;  /* 0x000000750e877223 */ /* 0x000fe20000010087 */
[----:B------:R-:W-:-:S07]  /*26280*/  SEL R14, RZ, 0x1, P2 ;  /* 0x00000001ff0e7807 */ /* 0x000fce0001000000 */
.L_x_5788:
[----:B------:R-:W-:Y:S05]  /*26290*/  BSYNC.RECONVERGENT B1 ;  /* 0x0000000000017941 */ /* 0x000fea0003800200 */
.L_x_5787:
        /* <DEDUP_REMOVED lines=22> */
.L_x_5798:
        /* <DEDUP_REMOVED lines=13> */
.L_x_5800:
[----:B------:R-:W-:Y:S05]  /*264d0*/  BSYNC.RECONVERGENT B3 ;  /* 0x0000000000037941 */ /* 0x000fea0003800200 */
.L_x_5799:
        /* <DEDUP_REMOVED lines=61> */
.L_x_5797:
[----:B------:R-:W-:Y:S05]  /*268b0*/  BSYNC.RECONVERGENT B2 ;  /* 0x0000000000027941 */ /* 0x000fea0003800200 */
.L_x_5796:
        /* <DEDUP_REMOVED lines=12> */
.L_x_5795:
[----:B------:R-:W-:Y:S05]  /*26980*/  BSYNC.RECONVERGENT B1 ;  /* 0x0000000000017941 */ /* 0x000fea0003800200 */
.L_x_5794:
        /* <DEDUP_REMOVED lines=23> */
.L_x_5805:
        /* <DEDUP_REMOVED lines=13> */
.L_x_5807:
[----:B------:R-:W-:Y:S05]  /*26bd0*/  BSYNC.RECONVERGENT B3 ;  /* 0x0000000000037941 */ /* 0x000fea0003800200 */
.L_x_5806:
        /* <DEDUP_REMOVED lines=61> */
.L_x_5804:
[----:B------:R-:W-:Y:S05]  /*26fb0*/  BSYNC.RECONVERGENT B2 ;  /* 0x0000000000027941 */ /* 0x000fea0003800200 */
.L_x_5803:
        /* <DEDUP_REMOVED lines=14> */
.L_x_5802:
[----:B------:R-:W-:Y:S05]  /*270a0*/  BSYNC.RECONVERGENT B1 ;  /* 0x0000000000017941 */ /* 0x000fea0003800200 */
.L_x_5801:
        /* <DEDUP_REMOVED lines=22> */
.L_x_5812:
        /* <DEDUP_REMOVED lines=13> */
.L_x_5814:
[----:B------:R-:W-:Y:S05]  /*272e0*/  BSYNC.RECONVERGENT B3 ;  /* 0x0000000000037941 */ /* 0x000fea0003800200 */
.L_x_5813:
        /* <DEDUP_REMOVED lines=61> */
.L_x_5811:
[----:B------:R-:W-:Y:S05]  /*276c0*/  BSYNC.RECONVERGENT B2 ;  /* 0x0000000000027941 */ /* 0x000fea0003800200 */
.L_x_5810:
        /* <DEDUP_REMOVED lines=12> */
.L_x_5809:
[----:B------:R-:W-:Y:S05]  /*27790*/  BSYNC.RECONVERGENT B1 ;  /* 0x0000000000017941 */ /* 0x000fea0003800200 */
.L_x_5808:
        /* <DEDUP_REMOVED lines=23> */
.L_x_5819:
        /* <DEDUP_REMOVED lines=13> */
.L_x_5821:
[----:B------:R-:W-:Y:S05]  /*279e0*/  BSYNC.RECONVERGENT B3 ;  /* 0x0000000000037941 */ /* 0x000fea0003800200 */
.L_x_5820:
        /* <DEDUP_REMOVED lines=61> */
.L_x_5818:
[----:B------:R-:W-:Y:S05]  /*27dc0*/  BSYNC.RECONVERGENT B2 ;  /* 0x0000000000027941 */ /* 0x000fea0003800200 */
.L_x_5817:
        /* <DEDUP_REMOVED lines=14> */
.L_x_5816:
[----:B------:R-:W-:Y:S05]  /*27eb0*/  BSYNC.RECONVERGENT B1 ;  /* 0x0000000000017941 */ /* 0x000fea0003800200 */
.L_x_5815:
        /* <DEDUP_REMOVED lines=22> */
.L_x_5826:
        /* <DEDUP_REMOVED lines=13> */
.L_x_5828:
[----:B------:R-:W-:Y:S05]  /*280f0*/  BSYNC.RECONVERGENT B3 ;  /* 0x0000000000037941 */ /* 0x000fea0003800200 */
.L_x_5827:
        /* <DEDUP_REMOVED lines=61> */
.L_x_5825:
[----:B------:R-:W-:Y:S05]  /*284d0*/  BSYNC.RECONVERGENT B2 ;  /* 0x0000000000027941 */ /* 0x000fea0003800200 */
.L_x_5824:
        /* <DEDUP_REMOVED lines=12> */
.L_x_5823:
[----:B------:R-:W-:Y:S05]  /*285a0*/  BSYNC.RECONVERGENT B1 ;  /* 0x0000000000017941 */ /* 0x000fea0003800200 */
.L_x_5822:
        /* <DEDUP_REMOVED lines=23> */
.L_x_5833:
        /* <DEDUP_REMOVED lines=13> */
.L_x_5835:
[----:B------:R-:W-:Y:S05]  /*287f0*/  BSYNC.RECONVERGENT B3 ;  /* 0x0000000000037941 */ /* 0x000fea0003800200 */
.L_x_5834:
        /* <DEDUP_REMOVED lines=61> */
.L_x_5832:
[----:B------:R-:W-:Y:S05]  /*28bd0*/  BSYNC.RECONVERGENT B2 ;  /* 0x0000000000027941 */ /* 0x000fea0003800200 */
.L_x_5831:
        /* <DEDUP_REMOVED lines=14> */
.L_x_5830:
[----:B------:R-:W-:Y:S05]  /*28cc0*/  BSYNC.RECONVERGENT B1 ;  /* 0x0000000000017941 */ /* 0x000fea0003800200 */
.L_x_5829:
[----:B------:R-:W-:Y:S02]  /*28cd0*/  F2FP.BF16.F32.PACK_AB R162, RZ, R141 ;  /* 0x0000008dffa2723e */ /* 0x000fe400000010ff */
[----:B------:R-:W-:Y:S02]  /*28ce0*/  PRMT R116, R116, 0x5410, R119 ;  /* 0x0000541074747816 */ /* 0x000fe40000000077 */
[----:B------:R-:W-:Y:S02]  /*28cf0*/  PRMT R118, R118, 0x5410, R172 ;  /* 0x0000541076767816 */ /* 0x000fe400000000ac */
[----:B------:R-:W-:Y:S02]  /*28d00*/  PRMT R117, R117, 0x5410, R158 ;  /* 0x0000541075757816 */ /* 0x000fe4000000009e */
[----:B------:R-:W-:Y:S01]  /*28d10*/  PRMT R119, R173, 0x5410, R162 ;  /* 0x00005410ad777816 */ /* 0x000fe200000000a2 */
[----:B------:R-:W-:Y:S06]  /*28d20*/  BRA `(.L_x_5836) ;  /* 0x0000003400707947 */ /* 0x000fec0003800000 */
.L_x_5779:
[----:B------:R-:W-:Y:S01]  /*28d30*/  BSSY.RECONVERGENT B1, `(.L_x_5837) ;  /* 0x000006c000017945 */ /* 0x000fe20003800200 */
[----:B------:R-:W-:Y:S01]  /*28d40*/  MOV R134, RZ ;  /* 0x000000ff00867202 */ /* 0x000fe20000000f00 */
[----:B------:R-:W-:Y:S01]  /*28d50*/  IMAD.MOV.U32 R168, RZ, RZ, R158 ;  /* 0x000000ffffa87224 */ /* 0x000fe200078e009e */
[----:B0-----:R-:W-:Y:S01]  /*28d60*/  MOV R117, R7 ;  /* 0x0000000700757202 */ /* 0x001fe20000000f00 */
        /* <DEDUP_REMOVED lines=17> */
.L_x_5841:
        /* <DEDUP_REMOVED lines=13> */
.L_x_5843:
[----:B------:R-:W-:Y:S05]  /*28f50*/  BSYNC.RECONVERGENT B3 ;  /* 0x0000000000037941 */ /* 0x000fea0003800200 */
.L_x_5842:
        /* <DEDUP_REMOVED lines=60> */
[----:B------:R-:W-:-:S07]  /*29320*/  HFMA2 R117, -RZ, RZ, 0, 0 ;  /* 0x00000000ff757431 */ /* 0x000fce00000001ff */
.L_x_5840:
[----:B------:R-:W-:Y:S05]  /*29330*/  BSYNC.RECONVERGENT B2 ;  /* 0x0000000000027941 */ /* 0x000fea0003800200 */
.L_x_5839:
        /* <DEDUP_REMOVED lines=11> */
.L_x_5838:
[----:B------:R-:W-:Y:S05]  /*293f0*/  BSYNC.RECONVERGENT B1 ;  /* 0x0000000000017941 */ /* 0x000fea0003800200 */
.L_x_5837:
        /* <DEDUP_REMOVED lines=18> */
.L_x_5848:
        /* <DEDUP_REMOVED lines=13> */
.L_x_5850:
[----:B------:R-:W-:Y:S05]  /*295f0*/  BSYNC.RECONVERGENT B3 ;  /* 0x0000000000037941 */ /* 0x000fea0003800200 */
.L_x_5849:
        /* <DEDUP_REMOVED lines=61> */
.L_x_5847:
[----:B------:R-:W-:Y:S05]  /*299d0*/  BSYNC.RECONVERGENT B2 ;  /* 0x0000000000027941 */ /* 0x000fea0003800200 */
.L_x_5846:
        /* <DEDUP_REMOVED lines=12> */
.L_x_5845:
[----:B------:R-:W-:Y:S05]  /*29aa0*/  BSYNC.RECONVERGENT B1 ;  /* 0x0000000000017941 */ /* 0x000fea0003800200 */
.L_x_5844:
        /* <DEDUP_REMOVED lines=18> */
.L_x_5855:
        /* <DEDUP_REMOVED lines=13> */
.L_x_5857:
[----:B------:R-:W-:Y:S05]  /*29ca0*/  BSYNC.RECONVERGENT B3 ;  /* 0x0000000000037941 */ /* 0x000fea0003800200 */
.L_x_5856:
        /* <DEDUP_REMOVED lines=61> */
.L_x_5854:
[----:B------:R-:W-:Y:S05]  /*2a080*/  BSYNC.RECONVERGENT B2 ;  /* 0x0000000000027941 */ /* 0x000fea0003800200 */
.L_x_5853:
        /* <DEDUP_REMOVED lines=11> */
.L_x_5852:
[----:B------:R-:W-:Y:S05]  /*2a140*/  BSYNC.RECONVERGENT B1 ;  /* 0x0000000000017941 */ /* 0x000fea0003800200 */
.L_x_5851:
        /* <DEDUP_REMOVED lines=18> */
.L_x_5862:
        /* <DEDUP_REMOVED lines=13> */
.L_x_5864:
[----:B------:R-:W-:Y:S05]  /*2a340*/  BSYNC.RECONVERGENT B3 ;  /* 0x0000000000037941 */ /* 0x000fea0003800200 */
.L_x_5863:
        /* <DEDUP_REMOVED lines=61> */
.L_x_5861:
[----:B------:R-:W-:Y:S05]  /*2a720*/  BSYNC.RECONVERGENT B2 ;  /* 0x0000000000027941 */ /* 0x000fea0003800200 */
.L_x_5860:
        /* <DEDUP_REMOVED lines=12> */
.L_x_5859:
[----:B------:R-:W-:Y:S05]  /*2a7f0*/  BSYNC.RECONVERGENT B1 ;  /* 0x0000000000017941 */ /* 0x000fea0003800200 */
.L_x_5858:
        /* <DEDUP_REMOVED lines=18> */
.L_x_5869:
        /* <DEDUP_REMOVED lines=13> */
.L_x_5871:
[----:B------:R-:W-:Y:S05]  /*2a9f0*/  BSYNC.RECONVERGENT B3 ;  /* 0x0000000000037941 */ /* 0x000fea0003800200 */
.L_x_5870:
        /* <DEDUP_REMOVED lines=61> */
.L_x_5868:
[----:B------:R-:W-:Y:S05]  /*2add0*/  BSYNC.RECONVERGENT B2 ;  /* 0x0000000000027941 */ /* 0x000fea0003800200 */
.L_x_5867:
        /* <DEDUP_REMOVED lines=11> */
.L_x_5866:
[----:B------:R-:W-:Y:S05]  /*2ae90*/  BSYNC.RECONVERGENT B1 ;  /* 0x0000000000017941 */ /* 0x000fea0003800200 */
.L_x_5865:
        /* <DEDUP_REMOVED lines=18> */
.L_x_5876:
        /* <DEDUP_REMOVED lines=13> */
.L_x_5878:
[----:B------:R-:W-:Y:S05]  /*2b090*/  BSYNC.RECONVERGENT B3 ;  /* 0x0000000000037941 */ /* 0x000fea0003800200 */
.L_x_5877:
        /* <DEDUP_REMOVED lines=61> */
.L_x_5875:
[----:B------:R-:W-:Y:S05]  /*2b470*/  BSYNC.RECONVERGENT B2 ;  /* 0x0000000000027941 */ /* 0x000fea0003800200 */
.L_x_5874:
        /* <DEDUP_REMOVED lines=12> */
.L_x_5873:
[----:B------:R-:W-:Y:S05]  /*2b540*/  BSYNC.RECONVERGENT B1 ;  /* 0x0000000000017941 */ /* 0x000fea0003800200 */
.L_x_5872:
        /* <DEDUP_REMOVED lines=18> */
.L_x_5883:
        /* <DEDUP_REMOVED lines=13> */
.L_x_5885:
[----:B------:R-:W-:Y:S05]  /*2b740*/  BSYNC.RECONVERGENT B3 ;  /* 0x0000000000037941 */ /* 0x000fea0003800200 */
.L_x_5884:
        /* <DEDUP_REMOVED lines=61> */
.L_x_5882:
[----:B------:R-:W-:Y:S05]  /*2bb20*/  BSYNC.RECONVERGENT B2 ;  /* 0x0000000000027941 */ /* 0x000fea0003800200 */
.L_x_5881:
        /* <DEDUP_REMOVED lines=11> */
.L_x_5880:
[----:B------:R-:W-:Y:S05]  /*2bbe0*/  BSYNC.RECONVERGENT B1 ;  /* 0x0000000000017941 */ /* 0x000fea0003800200 */
.L_x_5879:
        /* <DEDUP_REMOVED lines=18> */
.L_x_5890:
        /* <DEDUP_REMOVED lines=13> */
.L_x_5892:
[----:B------:R-:W-:Y:S05]  /*2bde0*/  BSYNC.RECONVERGENT B3 ;  /* 0x0000000000037941 */ /* 0x000fea0003800200 */
.L_x_5891:
        /* <DEDUP_REMOVED lines=61> */
.L_x_5889:
[----:B------:R-:W-:Y:S05]  /*2c1c0*/  BSYNC.RECONVERGENT B2 ;  /* 0x0000000000027941 */ /* 0x000fea0003800200 */
.L_x_5888:
        /* <DEDUP_REMOVED lines=12> */
.L_x_5887:
[----:B------:R-:W-:Y:S05]  /*2c290*/  BSYNC.RECONVERGENT B1 ;  /* 0x0000000000017941 */ /* 0x000fea0003800200 */
.L_x_5886:
[----:B------:R-:W-:Y:S02]  /*2c2a0*/  F2FP.BF16.F32.PACK_AB R162, RZ, R141 ;  /* 0x0000008dffa2723e */ /* 0x000fe400000010ff */
[----:B------:R-:W-:Y:S02]  /*2c2b0*/  PRMT R116, R116, 0x5410, R119 ;  /* 0x0000541074747816 */ /* 0x000fe40000000077 */
[----:B------:R-:W-:Y:S02]  /*2c2c0*/  PRMT R118, R118, 0x5410, R169 ;  /* 0x0000541076767816 */ /* 0x000fe400000000a9 */
[----:B------:R-:W-:Y:S02]  /*2c2d0*/  PRMT R117, R117, 0x5410, R158 ;  /* 0x0000541075757816 */ /* 0x000fe4000000009e */
[----:B------:R-:W-:-:S07]  /*2c2e0*/  PRMT R119, R214, 0x5410, R162 ;  /* 0x00005410d6777816 */ /* 0x000fce00000000a2 */
.L_x_5836:
        /* <DEDUP_REMOVED lines=26> */
.L_x_5894:
[----:B------:R-:W-:Y:S05]  /*2c490*/  BSYNC.RECONVERGENT B1 ;  /* 0x0000000000017941 */ /* 0x000fea0003800200 */
.L_x_5893:
[----:B------:R-:W-:Y:S01]  /*2c4a0*/  IADD3 R160, PT, PT, R160, 0x20, RZ ;  /* 0x00000020a0a07810 */ /* 0x000fe20007ffe0ff */
[----:B------:R-:W-:-:S07]  /*2c4b0*/  VIADD R159, R159, 0x20 ;  /* 0x000000209f9f7836 */ /* 0x000fce0000000000 */
.L_x_5778:
[----:B------:R-:W-:Y:S05]  /*2c4c0*/  BSYNC.RECONVERGENT B0 ;  /* 0x0000000000007941 */ /* 0x000fea0003800200 */
.L_x_5777:
        /* <DEDUP_REMOVED lines=36> */
.L_x_5902:
        /* <DEDUP_REMOVED lines=13> */
.L_x_5904:
[----:B------:R-:W-:Y:S05]  /*2c7e0*/  BSYNC.RECONVERGENT B3 ;  /* 0x0000000000037941 */ /* 0x000fea0003800200 */
.L_x_5903:
        /* <DEDUP_REMOVED lines=61> */
.L_x_5901:
[----:B------:R-:W-:Y:S05]  /*2cbc0*/  BSYNC.RECONVERGENT B2 ;  /* 0x0000000000027941 */ /* 0x000fea0003800200 */
.L_x_5900:
        /* <DEDUP_REMOVED lines=12> */
.L_x_5899:
[----:B------:R-:W-:Y:S05]  /*2cc90*/  BSYNC.RECONVERGENT B1 ;  /* 0x0000000000017941 */ /* 0x000fea0003800200 */
.L_x_5898:
        /* <DEDUP_REMOVED lines=23> */
.L_x_5909:
        /* <DEDUP_REMOVED lines=13> */
.L_x_5911:
[----:B------:R-:W-:Y:S05]  /*2cee0*/  BSYNC.RECONVERGENT B3 ;  /* 0x0000000000037941 */ /* 0x000fea0003800200 */
.L_x_5910:
        /* <DEDUP_REMOVED lines=60> */
.L_x_5908:
[----:B------:R-:W-:Y:S05]  /*2d2b0*/  BSYNC.RECONVERGENT B2 ;  /* 0x0000000000027941 */ /* 0x000fea0003800200 */
.L_x_5907:
        /* <DEDUP_REMOVED lines=14> */
.L_x_5906:
[----:B------:R-:W-:Y:S05]  /*2d3a0*/  BSYNC.RECONVERGENT B1 ;  /* 0x0000000000017941 */ /* 0x000fea0003800200 */
.L_x_5905:
        /* <DEDUP_REMOVED lines=22> */
.L_x_5916:
        /* <DEDUP_REMOVED lines=13> */
.L_x_5918:
[----:B------:R-:W-:Y:S05]  /*2d5e0*/  BSYNC.RECONVERGENT B3 ;  /* 0x0000000000037941 */ /* 0x000fea0003800200 */
.L_x_5917:
        /* <DEDUP_REMOVED lines=61> */
.L_x_5915:
[----:B------:R-:W-:Y:S05]  /*2d9c0*/  BSYNC.RECONVERGENT B2 ;  /* 0x0000000000027941 */ /* 0x000fea0003800200 */
.L_x_5914:
        /* <DEDUP_REMOVED lines=12> */
.L_x_5913:
[----:B------:R-:W-:Y:S05]  /*2da90*/  BSYNC.RECONVERGENT B1 ;  /* 0x0000000000017941 */ /* 0x000fea0003800200 */
.L_x_5912:
        /* <DEDUP_REMOVED lines=23> */
.L_x_5923:
        /* <DEDUP_REMOVED lines=13> */
.L_x_5925:
[----:B------:R-:W-:Y:S05]  /*2dce0*/  BSYNC.RECONVERGENT B3 ;  /* 0x0000000000037941 */ /* 0x000fea0003800200 */
.L_x_5924:
        /* <DEDUP_REMOVED lines=61> */
.L_x_5922:
[----:B------:R-:W-:Y:S05]  /*2e0c0*/  BSYNC.RECONVERGENT B2 ;  /* 0x0000000000027941 */ /* 0x000fea0003800200 */
.L_x_5921:
        /* <DEDUP_REMOVED lines=14> */
.L_x_5920:
[----:B------:R-:W-:Y:S05]  /*2e1b0*/  BSYNC.RECONVERGENT B1 ;  /* 0x0000000000017941 */ /* 0x000fea0003800200 */
.L_x_5919:
        /* <DEDUP_REMOVED lines=22> */
.L_x_5930:
        /* <DEDUP_REMOVED lines=13> */
.L_x_5932:
[----:B------:R-:W-:Y:S05]  /*2e3f0*/  BSYNC.RECONVERGENT B3 ;  /* 0x0000000000037941 */ /* 0x000fea0003800200 */
.L_x_5931:
        /* <DEDUP_REMOVED lines=61> */
.L_x_5929:
[----:B------:R-:W-:Y:S05]  /*2e7d0*/  BSYNC.RECONVERGENT B2 ;  /* 0x0000000000027941 */ /* 0x000fea0003800200 */
.L_x_5928:
        /* <DEDUP_REMOVED lines=12> */
.L_x_5927:
[----:B------:R-:W-:Y:S05]  /*2e8a0*/  BSYNC.RECONVERGENT B1 ;  /* 0x0000000000017941 */ /* 0x000fea0003800200 */
.L_x_5926:
        /* <DEDUP_REMOVED lines=23> */
.L_x_5937:
        /* <DEDUP_REMOVED lines=13> */
.L_x_5939:
[----:B------:R-:W-:Y:S05]  /*2eaf0*/  BSYNC.RECONVERGENT B3 ;  /* 0x0000000000037941 */ /* 0x000fea0003800200 */
.L_x_5938:
        /* <DEDUP_REMOVED lines=61> */
.L_x_5936:
[----:B------:R-:W-:Y:S05]  /*2eed0*/  BSYNC.RECONVERGENT B2 ;  /* 0x0000000000027941 */ /* 0x000fea0003800200 */
.L_x_5935:
        /* <DEDUP_REMOVED lines=14> */
.L_x_5934:
[----:B------:R-:W-:Y:S05]  /*2efc0*/  BSYNC.RECONVERGENT B1 ;  /* 0x0000000000017941 */ /* 0x000fea0003800200 */
.L_x_5933:
        /* <DEDUP_REMOVED lines=22> */
.L_x_5944:
        /* <DEDUP_REMOVED lines=13> */
.L_x_5946:
[----:B------:R-:W-:Y:S05]  /*2f200*/  BSYNC.RECONVERGENT B3 ;  /* 0x0000000000037941 */ /* 0x000fea0003800200 */
.L_x_5945:
        /* <DEDUP_REMOVED lines=61> */
.L_x_5943:
[----:B------:R-:W-:Y:S05]  /*2f5e0*/  BSYNC.RECONVERGENT B2 ;  /* 0x0000000000027941 */ /* 0x000fea0003800200 */
.L_x_5942:
        /* <DEDUP_REMOVED lines=12> */
.L_x_5941:
[----:B------:R-:W-:Y:S05]  /*2f6b0*/  BSYNC.RECONVERGENT B1 ;  /* 0x0000000000017941 */ /* 0x000fea0003800200 */
.L_x_5940:
        /* <DEDUP_REMOVED lines=23> */
.L_x_5951:
        /* <DEDUP_REMOVED lines=13> */
.L_x_5953:
[----:B------:R-:W-:Y:S05]  /*2f900*/  BSYNC.RECONVERGENT B3 ;  /* 0x0000000000037941 */ /* 0x000fea0003800200 */
.L_x_5952:
        /* <DEDUP_REMOVED lines=61> */
.L_x_5950:
[----:B------:R-:W-:Y:S05]  /*2fce0*/  BSYNC.RECONVERGENT B2 ;  /* 0x0000000000027941 */ /* 0x000fea0003800200 */
.L_x_5949:
        /* <DEDUP_REMOVED lines=14> */
.L_x_5948:
[----:B------:R-:W-:Y:S05]  /*2fdd0*/  BSYNC.RECONVERGENT B1 ;  /* 0x0000000000017941 */ /* 0x000fea0003800200 */
.L_x_5947:
[----:B------:R-:W-:Y:S02]  /*2fde0*/  F2FP.BF16.F32.PACK_AB R162, RZ, R149 ;  /* 0x00000095ffa2723e */ /* 0x000fe400000010ff */
[----:B------:R-:W-:Y:S02]  /*2fdf0*/  PRMT R116, R116, 0x5410, R119 ;  /* 0x0000541074747816 */ /* 0x000fe40000000077 */
[----:B------:R-:W-:Y:S02]  /*2fe00*/  PRMT R118, R118, 0x5410, R172 ;  /* 0x0000541076767816 */ /* 0x000fe400000000ac */
[----:B------:R-:W-:Y:S02]  /*2fe10*/  PRMT R117, R117, 0x5410, R158 ;  /* 0x0000541075757816 */ /* 0x000fe4000000009e */
[----:B------:R-:W-:Y:S01]  /*2fe20*/  PRMT R119, R173, 0x5410, R162 ;  /* 0x00005410ad777816 */ /* 0x000fe200000000a2 */
[----:B------:R-:W-:Y:S06]  /*2fe30*/  BRA `(.L_x_5954) ;  /* 0x0000003400707947 */ /* 0x000fec0003800000 */
.L_x_5897:
        /* <DEDUP_REMOVED lines=21> */
.L_x_5959:
        /* <DEDUP_REMOVED lines=13> */
.L_x_5961:
[----:B------:R-:W-:Y:S05]  /*30060*/  BSYNC.RECONVERGENT B3 ;  /* 0x0000000000037941 */ /* 0x000fea0003800200 */
.L_x_5960:
        /* <DEDUP_REMOVED lines=61> */
.L_x_5958:
[----:B------:R-:W-:Y:S05]  /*30440*/  BSYNC.RECONVERGENT B2 ;  /* 0x0000000000027941 */ /* 0x000fea0003800200 */
.L_x_5957:
        /* <DEDUP_REMOVED lines=11> */
.L_x_5956:
[----:B------:R-:W-:Y:S05]  /*30500*/  BSYNC.RECONVERGENT B1 ;  /* 0x0000000000017941 */ /* 0x000fea0003800200 */
.L_x_5955:
        /* <DEDUP_REMOVED lines=18> */
.L_x_5966:
        /* <DEDUP_REMOVED lines=13> */
.L_x_5968:
[----:B------:R-:W-:Y:S05]  /*30700*/  BSYNC.RECONVERGENT B3 ;  /* 0x0000000000037941 */ /* 0x000fea0003800200 */
.L_x_5967:
        /* <DEDUP_REMOVED lines=61> */
.L_x_5965:
[----:B------:R-:W-:Y:S05]  /*30ae0*/  BSYNC.RECONVERGENT B2 ;  /* 0x0000000000027941 */ /* 0x000fea0003800200 */
.L_x_5964:
        /* <DEDUP_REMOVED lines=12> */
.L_x_5963:
[----:B------:R-:W-:Y:S05]  /*30bb0*/  BSYNC.RECONVERGENT B1 ;  /* 0x0000000000017941 */ /* 0x000fea0003800200 */
.L_x_5962:
        /* <DEDUP_REMOVED lines=18> */
.L_x_5973:
        /* <DEDUP_REMOVED lines=13> */
.L_x_5975:
[----:B------:R-:W-:Y:S05]  /*30db0*/  BSYNC.RECONVERGENT B3 ;  /* 0x0000000000037941 */ /* 0x000fea0003800200 */
.L_x_5974:
        /* <DEDUP_REMOVED lines=61> */
.L_x_5972:
[----:B------:R-:W-:Y:S05]  /*31190*/  BSYNC.RECONVERGENT B2 ;  /* 0x0000000000027941 */ /* 0x000fea0003800200 */
.L_x_5971:
        /* <DEDUP_REMOVED lines=11> */
.L_x_5970:
[----:B------:R-:W-:Y:S05]  /*31250*/  BSYNC.RECONVERGENT B1 ;  /* 0x0000000000017941 */ /* 0x000fea0003800200 */
.L_x_5969:
        /* <DEDUP_REMOVED lines=18> */
.L_x_5980:
        /* <DEDUP_REMOVED lines=13> */
.L_x_5982:
[----:B------:R-:W-:Y:S05]  /*31450*/  BSYNC.RECONVERGENT B3 ;  /* 0x0000000000037941 */ /* 0x000fea0003800200 */
.L_x_5981:
        /* <DEDUP_REMOVED lines=61> */
.L_x_5979:
[----:B------:R-:W-:Y:S05]  /*31830*/  BSYNC.RECONVERGENT B2 ;  /* 0x0000000000027941 */ /* 0x000fea0003800200 */
.L_x_5978:
        /* <DEDUP_REMOVED lines=12> */
.L_x_5977:
[----:B------:R-:W-:Y:S05]  /*31900*/  BSYNC.RECONVERGENT B1 ;  /* 0x0000000000017941 */ /* 0x000fea0003800200 */
.L_x_5976:
        /* <DEDUP_REMOVED lines=18> */
.L_x_5987:
        /* <DEDUP_REMOVED lines=13> */
.L_x_5989:
[----:B------:R-:W-:Y:S05]  /*31b00*/  BSYNC.RECONVERGENT B3 ;  /* 0x0000000000037941 */ /* 0x000fea0003800200 */
.L_x_5988:
        /* <DEDUP_REMOVED lines=61> */
.L_x_5986:
[----:B------:R-:W-:Y:S05]  /*31ee0*/  BSYNC.RECONVERGENT B2 ;  /* 0x0000000000027941 */ /* 0x000fea0003800200 */
.L_x_5985:
        /* <DEDUP_REMOVED lines=11> */
.L_x_5984:
[----:B------:R-:W-:Y:S05]  /*31fa0*/  BSYNC.RECONVERGENT B1 ;  /* 0x0000000000017941 */ /* 0x000fea0003800200 */
.L_x_5983:
        /* <DEDUP_REMOVED lines=18> */
.L_x_5994:
        /* <DEDUP_REMOVED lines=13> */
.L_x_5996:
[----:B------:R-:W-:Y:S05]  /*321a0*/  BSYNC.RECONVERGENT B3 ;  /* 0x0000000000037941 */ /* 0x000fea0003800200 */
.L_x_5995:
        /* <DEDUP_REMOVED lines=61> */
.L_x_5993:
[----:B------:R-:W-:Y:S05]  /*32580*/  BSYNC.RECONVERGENT B2 ;  /* 0x0000000000027941 */ /* 0x000fea0003800200 */
.L_x_5992:
        /* <DEDUP_REMOVED lines=12> */
.L_x_5991:
[----:B------:R-:W-:Y:S05]  /*32650*/  BSYNC.RECONVERGENT B1 ;  /* 0x0000000000017941 */ /* 0x000fea0003800200 */
.L_x_5990:
        /* <DEDUP_REMOVED lines=18> */
.L_x_6001:
        /* <DEDUP_REMOVED lines=13> */
.L_x_6003:
[----:B------:R-:W-:Y:S05]  /*32850*/  BSYNC.RECONVERGENT B3 ;  /* 0x0000000000037941 */ /* 0x000fea0003800200 */
.L_x_6002:
        /* <DEDUP_REMOVED lines=61> */
.L_x_6000:
[----:B------:R-:W-:Y:S05]  /*32c30*/  BSYNC.RECONVERGENT B2 ;  /* 0x0000000000027941 */ /* 0x000fea0003800200 */
.L_x_5999:
        /* <DEDUP_REMOVED lines=11> */
.L_x_5998:
[----:B------:R-:W-:Y:S05]  /*32cf0*/  BSYNC.RECONVERGENT B1 ;  /* 0x0000000000017941 */ /* 0x000fea0003800200 */
.L_x_5997:
        /* <DEDUP_REMOVED lines=18> */
.L_x_6008:
        /* <DEDUP_REMOVED lines=13> */
.L_x_6010:
[----:B------:R-:W-:Y:S05]  /*32ef0*/  BSYNC.RECONVERGENT B3 ;  /* 0x0000000000037941 */ /* 0x000fea0003800200 */
.L_x_6009:
        /* <DEDUP_REMOVED lines=61> */
.L_x_6007:
[----:B------:R-:W-:Y:S05]  /*332d0*/  BSYNC.RECONVERGENT B2 ;  /* 0x0000000000027941 */ /* 0x000fea0003800200 */
.L_x_6006:
        /* <DEDUP_REMOVED lines=12> */
.L_x_6005:
[----:B------:R-:W-:Y:S05]  /*333a0*/  BSYNC.RECONVERGENT B1 ;  /* 0x0000000000017941 */ /* 0x000fea0003800200 */
.L_x_6004:
[----:B------:R-:W-:Y:S02]  /*333b0*/  F2FP.BF16.F32.PACK_AB R162, RZ, R149 ;  /* 0x00000095ffa2723e */ /* 0x000fe400000010ff */
[----:B------:R-:W-:Y:S02]  /*333c0*/  PRMT R116, R116, 0x5410, R119 ;  /* 0x0000541074747816 */ /* 0x000fe40000000077 */
[----:B------:R-:W-:Y:S02]  /*333d0*/  PRMT R118, R118, 0x5410, R169 ;  /* 0x0000541076767816 */ /* 0x000fe400000000a9 */
[----:B------:R-:W-:Y:S02]  /*333e0*/  PRMT R117, R117, 0x5410, R158 ;  /* 0x0000541075757816 */ /* 0x000fe4000000009e */
[----:B------:R-:W-:-:S07]  /*333f0*/  PRMT R119, R214, 0x5410, R162 ;  /* 0x00005410d6777816 */ /* 0x000fce00000000a2 */
.L_x_5954:
        /* <DEDUP_REMOVED lines=26> */
.L_x_6012:
[----:B------:R-:W-:Y:S05]  /*335a0*/  BSYNC.RECONVERGENT B1 ;  /* 0x0000000000017941 */ /* 0x000fea0003800200 */
.L_x_6011:
[----:B------:R-:W-:Y:S01]  /*335b0*/  VIADD R160, R160, 0x20 ;  /* 0x00000020a0a07836 */ /* 0x000fe20000000000 */
[----:B------:R-:W-:-:S07]  /*335c0*/  IADD3 R159, PT, PT, R159, 0x20, RZ ;  /* 0x000000209f9f7810 */ /* 0x000fce0007ffe0ff */
.L_x_5896:
[----:B------:R-:W-:Y:S05]  /*335d0*/  BSYNC.RECONVERGENT B0 ;  /* 0x0000000000007941 */ /* 0x000fea0003800200 */
.L_x_5895:
        /* <DEDUP_REMOVED lines=17> */
[----:B------:R-:W-:Y:S01]  /*336f0*/  @!P1 MOV R118, R158 ;  /* 0x0000009e00769202 */ /* 0x000fe20000000f00 */
[----:B0-----:R-:W-:Y:S01]  /*33700*/  @!P1 IMAD.MOV.U32 R116, RZ, RZ, R7 ;  /* 0x000000ffff749224 */ /* 0x001fe200078e0007 */
        /* <DEDUP_REMOVED lines=17> */
.L_x_6020:
        /* <DEDUP_REMOVED lines=13> */
.L_x_6022:
[----:B------:R-:W-:Y:S05]  /*338f0*/  BSYNC.RECONVERGENT B3 ;  /* 0x0000000000037941 */ /* 0x000fea0003800200 */
.L_x_6021:
        /* <DEDUP_REMOVED lines=61> */
.L_x_6019:
[----:B------:R-:W-:Y:S05]  /*33cd0*/  BSYNC.RECONVERGENT B2 ;  /* 0x0000000000027941 */ /* 0x000fea0003800200 */
.L_x_6018:
        /* <DEDUP_REMOVED lines=12> */
.L_x_6017:
[----:B------:R-:W-:Y:S05]  /*33da0*/  BSYNC.RECONVERGENT B1 ;  /* 0x0000000000017941 */ /* 0x000fea0003800200 */
.L_x_6016:
        /* <DEDUP_REMOVED lines=23> */
.L_x_6027:
        /* <DEDUP_REMOVED lines=13> */
.L_x_6029:
[----:B------:R-:W-:Y:S05]  /*33ff0*/  BSYNC.RECONVERGENT B3 ;  /* 0x0000000000037941 */ /* 0x000fea0003800200 */
.L_x_6028:
        /* <DEDUP_REMOVED lines=58> */
[----:B------:R-:W-:-:S04]  /*343a0*/  IADD3 R5, PT, PT, R133, -0x695add53, RZ ;  /* 0x96a522ad85057810 */ /* 0x000fc80007ffe0ff */
[----:B------:R-:W-:Y:S02]  /*343b0*/  LOP3.LUT R5, R5, R154, R117, 0x96, !PT ;  /* 0x0000009a05057212 */ /* 0x000fe400078e9675 */
[----:B------:R-:W-:-:S07]  /*343c0*/  MOV R117, R116 ;  /* 0x0000007400757202 */ /* 0x000fce0000000f00 */
.L_x_6026:
[----:B------:R-:W-:Y:S05]  /*343d0*/  BSYNC.RECONVERGENT B2 ;  /* 0x0000000000027941 */ /* 0x000fea0003800200 */
.L_x_6025:
        /* <DEDUP_REMOVED lines=14> */
.L_x_6024:
[----:B------:R-:W-:Y:S05]  /*344c0*/  BSYNC.RECONVERGENT B1 ;  /* 0x0000000000017941 */ /* 0x000fea0003800200 */
.L_x_6023:
        /* <DEDUP_REMOVED lines=22> */
.L_x_6034:
        /* <DEDUP_REMOVED lines=13> */
.L_x_6036:
[----:B------:R-:W-:Y:S05]  /*34700*/  BSYNC.RECONVERGENT B3 ;  /* 0x0000000000037941 */ /* 0x000fea0003800200 */
.L_x_6035:
        /* <DEDUP_REMOVED lines=61> */
.L_x_6033:
[----:B------:R-:W-:Y:S05]  /*34ae0*/  BSYNC.RECONVERGENT B2 ;  /* 0x0000000000027941 */ /* 0x000fea0003800200 */
.L_x_6032:
        /* <DEDUP_REMOVED lines=12> */
.L_x_6031:
[----:B------:R-:W-:Y:S05]  /*34bb0*/  BSYNC.RECONVERGENT B1 ;  /* 0x0000000000017941 */ /* 0x000fea0003800200 */
.L_x_6030:
        /* <DEDUP_REMOVED lines=23> */
.L_x_6041:
        /* <DEDUP_REMOVED lines=13> */
.L_x_6043:
[----:B------:R-:W-:Y:S05]  /*34e00*/  BSYNC.RECONVERGENT B3 ;  /* 0x0000000000037941 */ /* 0x000fea0003800200 */
.L_x_6042:
        /* <DEDUP_REMOVED lines=61> */
.L_x_6040:
[----:B------:R-:W-:Y:S05]  /*351e0*/  BSYNC.RECONVERGENT B2 ;  /* 0x0000000000027941 */ /* 0x000fea0003800200 */
.L_x_6039:
        /* <DEDUP_REMOVED lines=14> */
.L_x_6038:
[----:B------:R-:W-:Y:S05]  /*352d0*/  BSYNC.RECONVERGENT B1 ;  /* 0x0000000000017941 */ /* 0x000fea0003800200 */
.L_x_6037:
        /* <DEDUP_REMOVED lines=22> */
.L_x_6048:
        /* <DEDUP_REMOVED lines=13> */
.L_x_6050:
[----:B------:R-:W-:Y:S05]  /*35510*/  BSYNC.RECONVERGENT B3 ;  /* 0x0000000000037941 */ /* 0x000fea0003800200 */
.L_x_6049:
        /* <DEDUP_REMOVED lines=61> */
.L_x_6047:
[----:B------:R-:W-:Y:S05]  /*358f0*/  BSYNC.RECONVERGENT B2 ;  /* 0x0000000000027941 */ /* 0x000fea0003800200 */
.L_x_6046:
        /* <DEDUP_REMOVED lines=12> */
.L_x_6045:
[----:B------:R-:W-:Y:S05]  /*359c0*/  BSYNC.RECONVERGENT B1 ;  /* 0x0000000000017941 */ /* 0x000fea0003800200 */
.L_x_6044:
        /* <DEDUP_REMOVED lines=23> */
.L_x_6055:
        /* <DEDUP_REMOVED lines=13> */
.L_x_6057:
[----:B------:R-:W-:Y:S05]  /*35c10*/  BSYNC.RECONVERGENT B3 ;  /* 0x0000000000037941 */ /* 0x000fea0003800200 */
.L_x_6056:
        /* <DEDUP_REMOVED lines=61> */
.L_x_6054:
[----:B------:R-:W-:Y:S05]  /*35ff0*/  BSYNC.RECONVERGENT B2 ;  /* 0x0000000000027941 */ /* 0x000fea0003800200 */
.L_x_6053:
        /* <DEDUP_REMOVED lines=14> */
.L_x_6052:
[----:B------:R-:W-:Y:S05]  /*360e0*/  BSYNC.RECONVERGENT B1 ;  /* 0x0000000000017941 */ /* 0x000fea0003800200 */
.L_x_6051:
        /* <DEDUP_REMOVED lines=22> */
.L_x_6062:
        /* <DEDUP_REMOVED lines=13> */
.L_x_6064:
[----:B------:R-:W-:Y:S05]  /*36320*/  BSYNC.RECONVERGENT B3 ;  /* 0x0000000000037941 */ /* 0x000fea0003800200 */
.L_x_6063:
        /* <DEDUP_REMOVED lines=61> */
.L_x_6061:
[----:B------:R-:W-:Y:S05]  /*36700*/  BSYNC.RECONVERGENT B2 ;  /* 0x0000000000027941 */ /* 0x000fea0003800200 */
.L_x_6060:
        /* <DEDUP_REMOVED lines=12> */
.L_x_6059:
[----:B------:R-:W-:Y:S05]  /*367d0*/  BSYNC.RECONVERGENT B1 ;  /* 0x0000000000017941 */ /* 0x000fea0003800200 */
.L_x_6058:
        /* <DEDUP_REMOVED lines=23> */
.L_x_6069:
        /* <DEDUP_REMOVED lines=13> */
.L_x_6071:
[----:B------:R-:W-:Y:S05]  /*36a20*/  BSYNC.RECONVERGENT B3 ;  /* 0x0000000000037941 */ /* 0x000fea0003800200 */
.L_x_6070:
        /* <DEDUP_REMOVED lines=61> */
.L_x_6068:
[----:B------:R-:W-:Y:S05]  /*36e00*/  BSYNC.RECONVERGENT B2 ;  /* 0x0000000000027941 */ /* 0x000fea0003800200 */
.L_x_6067:
        /* <DEDUP_REMOVED lines=14> */
.L_x_6066:
[----:B------:R-:W-:Y:S05]  /*36ef0*/  BSYNC.RECONVERGENT B1 ;  /* 0x0000000000017941 */ /* 0x000fea0003800200 */
.L_x_6065:
[----:B------:R-:W-:Y:S02]  /*36f00*/  F2FP.BF16.F32.PACK_AB R162, RZ, R157 ;  /* 0x0000009dffa2723e */ /* 0x000fe400000010ff */
[----:B------:R-:W-:Y:S02]  /*36f10*/  PRMT R116, R119, 0x5410, R116 ;  /* 0x0000541077747816 */ /* 0x000fe40000000074 */
[----:B------:R-:W-:Y:S02]  /*36f20*/  PRMT R118, R118, 0x5410, R172 ;  /* 0x0000541076767816 */ /* 0x000fe400000000ac */
[----:B------:R-:W-:Y:S02]  /*36f30*/  PRMT R117, R117, 0x5410, R161 ;  /* 0x0000541075757816 */ /* 0x000fe400000000a1 */
[----:B------:R-:W-:Y:S01]  /*36f40*/  PRMT R119, R173, 0x5410, R162 ;  /* 0x00005410ad777816 */ /* 0x000fe200000000a2 */
[----:B------:R-:W-:Y:S06]  /*36f50*/  BRA `(.L_x_6072) ;  /* 0x0000003400747947 */ /* 0x000fec0003800000 */
.L_x_6015:
        /* <DEDUP_REMOVED lines=21> */
.L_x_6077:
        /* <DEDUP_REMOVED lines=13> */
.L_x_6079:
[----:B------:R-:W-:Y:S05]  /*37180*/  BSYNC.RECONVERGENT B3 ;  /* 0x0000000000037941 */ /* 0x000fea0003800200 */
.L_x_6078:
        /* <DEDUP_REMOVED lines=61> */
.L_x_6076:
[----:B------:R-:W-:Y:S05]  /*37560*/  BSYNC.RECONVERGENT B2 ;  /* 0x0000000000027941 */ /* 0x000fea0003800200 */
.L_x_6075:
        /* <DEDUP_REMOVED lines=11> */
.L_x_6074:
[----:B------:R-:W-:Y:S05]  /*37620*/  BSYNC.RECONVERGENT B1 ;  /* 0x0000000000017941 */ /* 0x000fea0003800200 */
.L_x_6073:
        /* <DEDUP_REMOVED lines=18> */
.L_x_6084:
        /* <DEDUP_REMOVED lines=13> */
.L_x_6086:
[----:B------:R-:W-:Y:S05]  /*37820*/  BSYNC.RECONVERGENT B3 ;  /* 0x0000000000037941 */ /* 0x000fea0003800200 */
.L_x_6085:
        /* <DEDUP_REMOVED lines=61> */
.L_x_6083:
[----:B------:R-:W-:Y:S05]  /*37c00*/  BSYNC.RECONVERGENT B2 ;  /* 0x0000000000027941 */ /* 0x000fea0003800200 */
.L_x_6082:
        /* <DEDUP_REMOVED lines=12> */
.L_x_6081:
[----:B------:R-:W-:Y:S05]  /*37cd0*/  BSYNC.RECONVERGENT B1 ;  /* 0x0000000000017941 */ /* 0x000fea0003800200 */
.L_x_6080:
        /* <DEDUP_REMOVED lines=18> */
.L_x_6091:
        /* <DEDUP_REMOVED lines=13> */
.L_x_6093:
[----:B------:R-:W-:Y:S05]  /*37ed0*/  BSYNC.RECONVERGENT B3 ;  /* 0x0000000000037941 */ /* 0x000fea0003800200 */
.L_x_6092:
        /* <DEDUP_REMOVED lines=61> */
.L_x_6090:
[----:B------:R-:W-:Y:S05]  /*382b0*/  BSYNC.RECONVERGENT B2 ;  /* 0x0000000000027941 */ /* 0x000fea0003800200 */
.L_x_6089:
        /* <DEDUP_REMOVED lines=11> */
.L_x_6088:
[----:B------:R-:W-:Y:S05]  /*38370*/  BSYNC.RECONVERGENT B1 ;  /* 0x0000000000017941 */ /* 0x000fea0003800200 */
.L_x_6087:
        /* <DEDUP_REMOVED lines=18> */
.L_x_6098:
        /* <DEDUP_REMOVED lines=13> */
.L_x_6100:
[----:B------:R-:W-:Y:S05]  /*38570*/  BSYNC.RECONVERGENT B3 ;  /* 0x0000000000037941 */ /* 0x000fea0003800200 */
.L_x_6099:
        /* <DEDUP_REMOVED lines=61> */
.L_x_6097:
[----:B------:R-:W-:Y:S05]  /*38950*/  BSYNC.RECONVERGENT B2 ;  /* 0x0000000000027941 */ /* 0x000fea0003800200 */
.L_x_6096:
        /* <DEDUP_REMOVED lines=12> */
.L_x_6095:
[----:B------:R-:W-:Y:S05]  /*38a20*/  BSYNC.RECONVERGENT B1 ;  /* 0x0000000000017941 */ /* 0x000fea0003800200 */
.L_x_6094:
        /* <DEDUP_REMOVED lines=18> */
.L_x_6105:
        /* <DEDUP_REMOVED lines=13> */
.L_x_6107:
[----:B------:R-:W-:Y:S05]  /*38c20*/  BSYNC.RECONVERGENT B3 ;  /* 0x0000000000037941 */ /* 0x000fea0003800200 */
.L_x_6106:
        /* <DEDUP_REMOVED lines=61> */
.L_x_6104:
[----:B------:R-:W-:Y:S05]  /*39000*/  BSYNC.RECONVERGENT B2 ;  /* 0x0000000000027941 */ /* 0x000fea0003800200 */
.L_x_6103:
        /* <DEDUP_REMOVED lines=11> */
.L_x_6102:
[----:B------:R-:W-:Y:S05]  /*390c0*/  BSYNC.RECONVERGENT B1 ;  /* 0x0000000000017941 */ /* 0x000fea0003800200 */
.L_x_6101:
        /* <DEDUP_REMOVED lines=18> */
.L_x_6112:
        /* <DEDUP_REMOVED lines=13> */
.L_x_6114:
[----:B------:R-:W-:Y:S05]  /*392c0*/  BSYNC.RECONVERGENT B3 ;  /* 0x0000000000037941 */ /* 0x000fea0003800200 */
.L_x_6113:
        /* <DEDUP_REMOVED lines=61> */
.L_x_6111:
[----:B------:R-:W-:Y:S05]  /*396a0*/  BSYNC.RECONVERGENT B2 ;  /* 0x0000000000027941 */ /* 0x000fea0003800200 */
.L_x_6110:
        /* <DEDUP_REMOVED lines=12> */
.L_x_6109:
[----:B------:R-:W-:Y:S05]  /*39770*/  BSYNC.RECONVERGENT B1 ;  /* 0x0000000000017941 */ /* 0x000fea0003800200 */
.L_x_6108:
        /* <DEDUP_REMOVED lines=18> */
.L_x_6119:
        /* <DEDUP_REMOVED lines=13> */
.L_x_6121:
[----:B------:R-:W-:Y:S05]  /*39970*/  BSYNC.RECONVERGENT B3 ;  /* 0x0000000000037941 */ /* 0x000fea0003800200 */
.L_x_6120:
        /* <DEDUP_REMOVED lines=61> */
.L_x_6118:
[----:B------:R-:W-:Y:S05]  /*39d50*/  BSYNC.RECONVERGENT B2 ;  /* 0x0000000000027941 */ /* 0x000fea0003800200 */
.L_x_6117:
        /* <DEDUP_REMOVED lines=11> */
.L_x_6116:
[----:B------:R-:W-:Y:S05]  /*39e10*/  BSYNC.RECONVERGENT B1 ;  /* 0x0000000000017941 */ /* 0x000fea0003800200 */
.L_x_6115:
        /* <DEDUP_REMOVED lines=18> */
.L_x_6126:
        /* <DEDUP_REMOVED lines=13> */
.L_x_6128:
[----:B------:R-:W-:Y:S05]  /*3a010*/  BSYNC.RECONVERGENT B3 ;  /* 0x0000000000037941 */ /* 0x000fea0003800200 */
.L_x_6127:
        /* <DEDUP_REMOVED lines=61> */
.L_x_6125:
[----:B------:R-:W-:Y:S05]  /*3a3f0*/  BSYNC.RECONVERGENT B2 ;  /* 0x0000000000027941 */ /* 0x000fea0003800200 */
.L_x_6124:
        /* <DEDUP_REMOVED lines=12> */
.L_x_6123:
[----:B------:R-:W-:Y:S05]  /*3a4c0*/  BSYNC.RECONVERGENT B1 ;  /* 0x0000000000017941 */ /* 0x000fea0003800200 */
.L_x_6122:
[----:B------:R-:W-:Y:S01]  /*3a4d0*/  F2FP.BF16.F32.PACK_AB R162, RZ, R157 ;  /* 0x0000009dffa2723e */ /* 0x000fe200000010ff */
[----:B------:R-:W-:Y:S01]  /*3a4e0*/  IMAD.MOV.U32 R158, RZ, RZ, R172 ;  /* 0x000000ffff9e7224 */ /* 0x000fe200078e00ac */
[----:B------:R-:W-:Y:S02]  /*3a4f0*/  PRMT R116, R116, 0x5410, R119 ;  /* 0x0000541074747816 */ /* 0x000fe40000000077 */
[----:B------:R-:W-:Y:S02]  /*3a500*/  PRMT R118, R118, 0x5410, R173 ;  /* 0x0000541076767816 */ /* 0x000fe400000000ad */
[----:B------:R-:W-:Y:S02]  /*3a510*/  PRMT R117, R117, 0x5410, R161 ;  /* 0x0000541075757816 */ /* 0x000fe400000000a1 */
[----:B------:R-:W-:-:S07]  /*3a520*/  PRMT R119, R214, 0x5410, R162 ;  /* 0x00005410d6777816 */ /* 0x000fce00000000a2 */
.L_x_6072:
[----:B------:R-:W0:Y:S02]  /*3a530*/  LDC.64 R162, c[0x0][0x3a8] ;  /* 0x0000ea00ffa27b82 */ /* 0x000e240000000a00 */
[----:B0-----:R-:W-:-:S05]  /*3a540*/  IMAD.WIDE.U32 R160, R160, 0x10, R162 ;  /* 0x00000010a0a07825 */ /* 0x001fca00078e00a2 */
[----:B------:R2:W-:Y:S01]  /*3a550*/  STG.E.128 desc[UR6][R160.64], R116 ;  /* 0x00000074a0007986 */ /* 0x0005e2000c101d06 */
[----:B------:R-:W-:Y:S05]  /*3a560*/  @!P0 BRA `(.L_x_6014) ;  /* 0x0000000000508947 */ /* 0x000fea0003800000 */
[----:B--2---:R-:W-:Y:S02]  /*3a570*/  SHF.L.U32 R116, R24, 0x10, RZ ;  /* 0x0000001018747819 */ /* 0x004fe400000006ff */
        /* <DEDUP_REMOVED lines=19> */
.L_x_6014:
[----:B------:R-:W-:Y:S05]  /*3a6b0*/  BSYNC.RECONVERGENT B0 ;  /* 0x0000000000007941 */ /* 0x000fea0003800200 */
.L_x_6013:
[----:B0123--:R-:W-:Y:S01]  /*3a6c0*/  FADD.FTZ R116, RZ, R11 ;  /* 0x0000000bff747221 */ /* 0x00ffe20000010000 */
[C---:B------:R-:W-:Y:S01]  /*3a6d0*/  ISETP.GT.U32.AND P4, PT, R2.reuse, 0x3f, PT ;  /* 0x0000003f0200780c */ /* 0x040fe20003f84070 */
[----:B------:R-:W0:Y:S01]  /*3a6e0*/  S2R R161, SR_TID.X ;  /* 0x0000000000a17919 */ /* 0x000e220000002100 */
[C---:B------:R-:W-:Y:S01]  /*3a6f0*/  ISETP.GT.U32.AND P3, PT, R2.reuse, 0x5f, PT ;  /* 0x0000005f0200780c */ /* 0x040fe20003f64070 */
[----:B------:R-:W-:Y:S01]  /*3a700*/  FADD.FTZ R116, R13, R116 ;  /* 0x000000740d747221 */ /* 0x000fe20000010000 */
[C---:B------:R-:W-:Y:S01]  /*3a710*/  ISETP.GT.U32.AND P2, PT, R2.reuse, 0x7f, PT ;  /* 0x0000007f0200780c */ /* 0x040fe20003f44070 */
[----:B------:R-:W-:Y:S01]  /*3a720*/  UMOV UR13, 0xffffffff ;  /* 0xffffffff000d7882 */ /* 0x000fe20000000000 */
[C---:B------:R-:W-:Y:S01]  /*3a730*/  ISETP.GT.U32.AND P1, PT, R2.reuse, 0x9f, PT ;  /* 0x0000009f0200780c */ /* 0x040fe20003f24070 */
[----:B------:R-:W-:Y:S01]  /*3a740*/  FADD.FTZ R116, R15, R116 ;  /* 0x000000740f747221 */ /* 0x000fe20000010000 */
[----:B------:R-:W-:Y:S02]  /*3a750*/  LOP3.LUT R35, R35, 0xffffffef, RZ, 0xc0, !PT ;  /* 0xffffffef23237812 */ /* 0x000fe400078ec0ff */
[----:B------:R-:W-:Y:S01]  /*3a760*/  ISETP.GT.U32.AND P6, PT, R2, 0xdf, PT ;  /* 0x000000df0200780c */ /* 0x000fe20003fc4070 */
[----:B------:R-:W-:-:S04]  /*3a770*/  FADD.FTZ R116, R17, R116 ;  /* 0x0000007411747221 */ /* 0x000fc80000010000 */
[----:B------:R-:W-:-:S04]  /*3a780*/  FADD.FTZ R116, R19, R116 ;  /* 0x0000007413747221 */ /* 0x000fc80000010000 */
[----:B------:R-:W-:-:S04]  /*3a790*/  FADD.FTZ R116, R21, R116 ;  /* 0x0000007415747221 */ /* 0x000fc80000010000 */
[----:B------:R-:W-:-:S04]  /*3a7a0*/  FADD.FTZ R116, R23, R116 ;  /* 0x0000007417747221 */ /* 0x000fc80000010000 */
[----:B------:R-:W-:-:S05]  /*3a7b0*/  FADD.FTZ R116, R25, R116 ;  /* 0x0000007419747221 */ /* 0x000fca0000010000 */
[----:B------:R-:W-:Y:S02]  /*3a7c0*/  FSEL R116, R116, RZ, P5 ;  /* 0x000000ff74747208 */ /* 0x000fe40002800000 */
[----:B0-----:R-:W-:-:S03]  /*3a7d0*/  LOP3.LUT P0, RZ, R161, 0x1f, RZ, 0xc0, !PT ;  /* 0x0000001fa1ff7812 */ /* 0x001fc6000780c0ff */
[----:B------:R-:W-:-:S04]  /*3a7e0*/  FADD.FTZ R117, R27, R116 ;  /* 0x000000741b757221 */ /* 0x000fc80000010000 */
[----:B------:R-:W-:-:S04]  /*3a7f0*/  FADD.FTZ R117, R28, R117 ;  /* 0x000000751c757221 */ /* 0x000fc80000010000 */
[----:B------:R-:W-:Y:S02]  /*3a800*/  FADD.FTZ R117, R29, R117 ;  /* 0x000000751d757221 */ /* 0x000fe40000010000 */
[----:B------:R-:W-:Y:S02]  /*3a810*/  @P0 LOP3.LUT R35, R35, 0x10, RZ, 0xfc, !PT ;  /* 0x0000001023230812 */ /* 0x000fe400078efcff */
[----:B------:R-:W-:Y:S01]  /*3a820*/  FADD.FTZ R117, R30, R117 ;  /* 0x000000751e757221 */ /* 0x000fe20000010000 */
[----:B------:R-:W-:Y:S02]  /*3a830*/  ISETP.GT.U32.AND P0, PT, R2, 0xbf, PT ;  /* 0x000000bf0200780c */ /* 0x000fe40003f04070 */
[----:B------:R-:W-:Y:S01]  /*3a840*/  LOP3.LUT R35, R35, 0xfffffffe, RZ, 0xc0, !PT ;  /* 0xfffffffe23237812 */ /* 0x000fe200078ec0ff */
[----:B------:R-:W-:-:S03]  /*3a850*/  FADD.FTZ R117, R31, R117 ;  /* 0x000000751f757221 */ /* 0x000fc60000010000 */
[----:B------:R-:W-:Y:S01]  /*3a860*/  @P6 LOP3.LUT R35, R35, 0x1, RZ, 0xfc, !PT ;  /* 0x0000000123236812 */ /* 0x000fe200078efcff */
[----:B------:R-:W-:-:S03]  /*3a870*/  FADD.FTZ R117, R32, R117 ;  /* 0x0000007520757221 */ /* 0x000fc60000010000 */
[----:B------:R-:W-:Y:S01]  /*3a880*/  LOP3.LUT R35, R35, 0xfffffffd, RZ, 0xc0, !PT ;  /* 0xfffffffd23237812 */ /* 0x000fe200078ec0ff */
        /* <DEDUP_REMOVED lines=205> */
.L_x_6158:
        /* <DEDUP_REMOVED lines=17> */
[----:B------:R-:W1:Y:S01]  /*3b670*/  LDC R162, c[0x0][0x388] ;  /* 0x0000e200ffa27b82 */ /* 0x000e620000000800 */
[----:B------:R-:W-:Y:S01]  /*3b680*/  VIADD R116, R174, 0xffffffff ;  /* 0xffffffffae747836 */ /* 0x000fe20000000000 */
[----:B------:R-:W-:Y:S01]  /*3b690*/  LOP3.LUT R161, R161, 0x1f, RZ, 0xc0, !PT ;  /* 0x0000001fa1a17812 */ /* 0x000fe200078ec0ff */
[----:B------:R-:W-:Y:S01]  /*3b6a0*/  BSSY.RECONVERGENT B1, `(.L_x_6132) ;  /* 0x0000037000017945 */ /* 0x000fe20003800200 */
[----:B------:R-:W-:Y:S01]  /*3b6b0*/  FSEL R163, R118, RZ, !P0 ;  /* 0x000000ff76a37208 */ /* 0x000fe20004000000 */
[----:B-1----:R-:W-:-:S05]  /*3b6c0*/  IMAD R116, R116, R162, RZ ;  /* 0x000000a274747224 */ /* 0x002fca00078e02ff */
[----:B------:R-:W-:-:S04]  /*3b6d0*/  SHF.R.S32.HI R117, RZ, 0x1f, R116 ;  /* 0x0000001fff757819 */ /* 0x000fc80000011474 */
[----:B------:R-:W-:-:S04]  /*3b6e0*/  LEA.HI R117, R117, R116, RZ, 0x3 ;  /* 0x0000007475757211 */ /* 0x000fc800078f18ff */
[----:B------:R-:W-:Y:S01]  /*3b6f0*/  LEA.HI.SX32 R162, R117, R161, 0x1d ;  /* 0x000000a175a27211 */ /* 0x000fe200078feaff */
[----:B------:R-:W-:Y:S06]  /*3b700*/  @!P5 BRA `(.L_x_6133) ;  /* 0x0000000000c0d947 */ /* 0x000fec0003800000 */
[--C-:B------:R-:W-:Y:S01]  /*3b710*/  FADD.FTZ R168, R11, -R163.reuse ;  /* 0x800000a30ba87221 */ /* 0x100fe20000010000 */
[----:B------:R-:W-:Y:S01]  /*3b720*/  SHF.L.U32 R116, R204, 0x10, RZ ;  /* 0x00000010cc747819 */ /* 0x000fe200000006ff */
        /* <DEDUP_REMOVED lines=46> */
.L_x_6133:
[----:B------:R-:W-:Y:S05]  /*3ba10*/  BSYNC.RECONVERGENT B1 ;  /* 0x0000000000017941 */ /* 0x000fea0003800200 */
.L_x_6132:
[----:B------:R-:W-:Y:S01]  /*3ba20*/  LOP3.LUT P0, RZ, R35, 0x200, RZ, 0xc0, !PT ;  /* 0x0000020023ff7812 */ /* 0x000fe2000780c0ff */
[----:B------:R-:W-:-:S12]  /*3ba30*/  BSSY.RECONVERGENT B1, `(.L_x_6134) ;  /* 0x0000035000017945 */ /* 0x000fd80003800200 */
[----:B------:R-:W-:Y:S05]  /*3ba40*/  @!P0 BRA `(.L_x_6135) ;  /* 0x0000000000cc8947 */ /* 0x000fea0003800000 */
[----:B------:R-:W2:Y:S04]  /*3ba50*/  LDL R169, [R1] ;  /* 0x0000000001a97983 */ /* 0x000ea80000100800 */
[----:B------:R-:W3:Y:S04]  /*3ba60*/  LDL R171, [R1+0x8] ;  /* 0x0000080001ab7983 */ /* 0x000ee80000100800 */
[----:B------:R-:W4:Y:S01]  /*3ba70*/  LDL R172, [R1+0x4] ;  /* 0x0000040001ac7983 */ /* 0x000f220000100800 */
[----:B------:R-:W-:Y:S01]  /*3ba80*/  FADD.FTZ R168, R27, -R163 ;  /* 0x800000a31ba87221 */ /* 0x000fe20000010000 */
[----:B-1----:R-:W-:Y:S01]  /*3ba90*/  SHF.L.U32 R117, R104, 0x10, RZ ;  /* 0x0000001068757819 */ /* 0x002fe200000006ff */
[----:B------:R-:W-:-:S02]  /*3baa0*/  IMAD.U32 R116, R200, 0x10000, RZ ;  /* 0x00010000c8747824 */ /* 0x000fc400078e00ff */
[----:B------:R-:W-:-:S04]  /*3bab0*/  FMUL.FTZ R168, R159, R168 ;  /* 0x000000a89fa87220 */ /* 0x000fc80000410000 */
[----:B------:R-:W-:Y:S01]  /*3bac0*/  FFMA.FTZ R168, R168, R116, R117 ;  /* 0x00000074a8a87223 */ /* 0x000fe20000010075 */
[--C-:B------:R-:W-:Y:S01]  /*3bad0*/  FADD.FTZ R116, R28, -R163.reuse ;  /* 0x800000a31c747221 */ /* 0x100fe20000010000 */
[----:B------:R-:W-:Y:S01]  /*3bae0*/  SHF.L.U32 R118, R249, 0x10, RZ ;  /* 0x00000010f9767819 */ /* 0x000fe200000006ff */
[----:B------:R-:W-:Y:S02]  /*3baf0*/  IMAD.U32 R117, R248, 0x10000, RZ ;  /* 0x00010000f8757824 */ /* 0x000fe400078e00ff */
[----:B------:R-:W-:Y:S01]  /*3bb00*/  FMUL.FTZ R116, R159, R116 ;  /* 0x000000749f747220 */ /* 0x000fe20000410000 */
[----:B0-----:R-:W-:-:S03]  /*3bb10*/  FADD.FTZ R160, R29, -R163 ;  /* 0x800000a31da07221 */ /* 0x001fc60000010000 */
[----:B------:R-:W-:Y:S01]  /*3bb20*/  FFMA.FTZ R116, R116, R117, R118 ;  /* 0x0000007574747223 */ /* 0x000fe20000010076 */
[----:B------:R-:W-:Y:S01]  /*3bb30*/  SHF.L.U32 R118, R105, 0x10, RZ ;  /* 0x0000001069767819 */ /* 0x000fe200000006ff */
[----:B------:R-:W-:Y:S01]  /*3bb40*/  FMUL.FTZ R160, R159, R160 ;  /* 0x000000a09fa07220 */ /* 0x000fe20000410000 */
[----:B------:R-:W-:-:S04]  /*3bb50*/  IMAD.U32 R117, R201, 0x10000, RZ ;  /* 0x00010000c9757824 */ /* 0x000fc800078e00ff */
[----:B------:R-:W-:Y:S01]  /*3bb60*/  FFMA.FTZ R160, R160, R117, R118 ;  /* 0x00000075a0a07223 */ /* 0x000fe20000010076 */
[--C-:B------:R-:W-:Y:S01]  /*3bb70*/  FADD.FTZ R117, R30, -R163.reuse ;  /* 0x800000a31e757221 */ /* 0x100fe20000010000 */
[----:B------:R-:W-:Y:S01]  /*3bb80*/  SHF.L.U32 R119, R251, 0x10, RZ ;  /* 0x00000010fb777819 */ /* 0x000fe200000006ff */
[----:B------:R-:W-:Y:S02]  /*3bb90*/  IMAD.U32 R118, R250, 0x10000, RZ ;  /* 0x00010000fa767824 */ /* 0x000fe400078e00ff */
        /* <DEDUP_REMOVED lines=10> */
[----:B------:R-:W-:Y:S02]  /*3bc40*/  F2FP.BF16.F32.PACK_AB R117, R117, R160 ;  /* 0x000000a07575723e */ /* 0x000fe400000010ff */
[----:B------:R-:W-:Y:S02]  /*3bc50*/  SHF.L.U32 R170, R107, 0x10, RZ ;  /* 0x000000106baa7819 */ /* 0x000fe400000006ff */
[----:B------:R-:W-:Y:S02]  /*3bc60*/  F2FP.BF16.F32.PACK_AB R116, R116, R168 ;  /* 0x000000a87474723e */ /* 0x000fe400000010ff */
[----:B--2---:R-:W-:-:S05]  /*3bc70*/  SHF.L.U32 R169, R169, 0x10, RZ ;  /* 0x00000010a9a97819 */ /* 0x004fca00000006ff */
[----:B------:R-:W-:Y:S01]  /*3bc80*/  FFMA.FTZ R118, R118, R119, R169 ;  /* 0x0000007776767223 */ /* 0x000fe200000100a9 */
[----:B------:R-:W-:-:S04]  /*3bc90*/  FADD.FTZ R119, R33, -R163 ;  /* 0x800000a321777221 */ /* 0x000fc80000010000 */
[----:B------:R-:W-:Y:S02]  /*3bca0*/  F2FP.BF16.F32.PACK_AB R118, R118, R161 ;  /* 0x000000a17676723e */ /* 0x000fe400000010ff */
[----:B------:R-:W0:Y:S01]  /*3bcb0*/  LDC.64 R160, c[0x0][0x428] ;  /* 0x00010a00ffa07b82 */ /* 0x000e220000000a00 */
[----:B------:R-:W-:Y:S01]  /*3bcc0*/  FMUL.FTZ R119, R159, R119 ;  /* 0x000000779f777220 */ /* 0x000fe20000410000 */
[----:B------:R-:W-:-:S04]  /*3bcd0*/  IMAD.U32 R169, R203, 0x10000, RZ ;  /* 0x00010000cba97824 */ /* 0x000fc800078e00ff */
[----:B------:R-:W-:Y:S01]  /*3bce0*/  FFMA.FTZ R119, R119, R169, R170 ;  /* 0x000000a977777223 */ /* 0x000fe200000100aa */
[----:B------:R-:W-:Y:S01]  /*3bcf0*/  FADD.FTZ R169, R34, -R163 ;  /* 0x800000a322a97221 */ /* 0x000fe20000010000 */
[----:B---3--:R-:W-:Y:S01]  /*3bd00*/  SHF.L.U32 R171, R171, 0x10, RZ ;  /* 0x00000010abab7819 */ /* 0x008fe200000006ff */
[----:B----4-:R-:W-:Y:S02]  /*3bd10*/  IMAD.U32 R170, R172, 0x10000, RZ ;  /* 0x00010000acaa7824 */ /* 0x010fe400078e00ff */
[----:B------:R-:W-:-:S04]  /*3bd20*/  FMUL.FTZ R169, R159, R169 ;  /* 0x000000a99fa97220 */ /* 0x000fc80000410000 */
[----:B------:R-:W-:-:S05]  /*3bd30*/  FFMA.FTZ R169, R169, R170, R171 ;  /* 0x000000aaa9a97223 */ /* 0x000fca00000100ab */
[----:B------:R-:W-:Y:S01]  /*3bd40*/  F2FP.BF16.F32.PACK_AB R119, R169, R119 ;  /* 0x00000077a977723e */ /* 0x000fe200000010ff */
[----:B0-----:R-:W-:-:S05]  /*3bd50*/  IMAD.WIDE.U32 R160, R162, 0x10, R160 ;  /* 0x00000010a2a07825 */ /* 0x001fca00078e00a0 */
[----:B------:R2:W-:Y:S01]  /*3bd60*/  STG.E.128 desc[UR6][R160.64], R116 ;  /* 0x00000074a0007986 */ /* 0x0005e2000c101d06 */
[----:B------:R-:W-:-:S07]  /*3bd70*/  VIADD R162, R162, 0x20 ;  /* 0x00000020a2a27836 */ /* 0x000fce0000000000 */
.L_x_6135:
[----:B------:R-:W-:Y:S05]  /*3bd80*/  BSYNC.RECONVERGENT B1 ;  /* 0x0000000000017941 */ /* 0x000fea0003800200 */
.L_x_6134:
[----:B------:R-:W-:Y:S01]  /*3bd90*/  LOP3.LUT P0, RZ, R35, 0x100, RZ, 0xc0, !PT ;  /* 0x0000010023ff7812 */ /* 0x000fe2000780c0ff */
[----:B------:R-:W-:-:S12]  /*3bda0*/  BSSY.RECONVERGENT B1, `(.L_x_6136) ;  /* 0x000003a000017945 */ /* 0x000fd80003800200 */
[----:B------:R-:W-:Y:S05]  /*3bdb0*/  @!P0 BRA `(.L_x_6137) ;  /* 0x0000000000e08947 */ /* 0x000fea0003800000 */
[----:B012---:R-:W2:Y:S04]  /*3bdc0*/  LDL R160, [R1+0xc] ;  /* 0x00000c0001a07983 */ /* 0x007ea80000100800 */
        /* <DEDUP_REMOVED lines=12> */
[----:B------:R-:W-:Y:S02]  /*3be90*/  FMUL.FTZ R116, R159, R116 ;  /* 0x000000749f747220 */ /* 0x000fe40000410000 */
[----:B------:R-:W5:Y:S01]  /*3bea0*/  LDL R171, [R1+0x28] ;  /* 0x0000280001ab7983 */ /* 0x000f620000100800 */
        /* <DEDUP_REMOVED lines=23> */
[----:B------:R-:W-:Y:S01]  /*3c020*/  F2FP.BF16.F32.PACK_AB R117, R117, R160 ;  /* 0x000000a07575723e */ /* 0x000fe200000010ff */
[----:B------:R-:W-:-:S03]  /*3c030*/  FADD.FTZ R119, R42, -R163 ;  /* 0x800000a32a777221 */ /* 0x000fc60000010000 */
[----:B------:R-:W-:Y:S02]  /*3c040*/  F2FP.BF16.F32.PACK_AB R118, R118, R161 ;  /* 0x000000a17676723e */ /* 0x000fe400000010ff */
[----:B------:R-:W0:Y:S01]  /*3c050*/  LDC.64 R160, c[0x0][0x428] ;  /* 0x00010a00ffa07b82 */ /* 0x000e220000000a00 */
        /* <DEDUP_REMOVED lines=9> */
[----:B------:R-:W-:-:S04]  /*3c0f0*/  F2FP.BF16.F32.PACK_AB R116, R116, R168 ;  /* 0x000000a87474723e */ /* 0x000fc800000010ff */
[----:B------:R-:W-:Y:S01]  /*3c100*/  F2FP.BF16.F32.PACK_AB R119, R169, R119 ;  /* 0x00000077a977723e */ /* 0x000fe200000010ff */
[----:B0-----:R-:W-:-:S05]  /*3c110*/  IMAD.WIDE.U32 R160, R162, 0x10, R160 ;  /* 0x00000010a2a07825 */ /* 0x001fca00078e00a0 */
[----:B------:R3:W-:Y:S01]  /*3c120*/  STG.E.128 desc[UR6][R160.64], R116 ;  /* 0x00000074a0007986 */ /* 0x0007e2000c101d06 */
[----:B------:R-:W-:-:S07]  /*3c130*/  IADD3 R162, PT, PT, R162, 0x20, RZ ;  /* 0x00000020a2a27810 */ /* 0x000fce0007ffe0ff */
.L_x_6137:
[----:B------:R-:W-:Y:S05]  /*3c140*/  BSYNC.RECONVERGENT B1 ;  /* 0x0000000000017941 */ /* 0x000fea0003800200 */
.L_x_6136:
[----:B------:R-:W-:Y:S01]  /*3c150*/  LOP3.LUT P0, RZ, R35, 0x80, RZ, 0xc0, !PT ;  /* 0x0000008023ff7812 */ /* 0x000fe2000780c0ff */
[----:B------:R-:W-:-:S12]  /*3c160*/  BSSY.RECONVERGENT B1, `(.L_x_6138) ;  /* 0x000003a000017945 */ /* 0x000fd80003800200 */
[----:B------:R-:W-:Y:S05]  /*3c170*/  @!P0 BRA `(.L_x_6139) ;  /* 0x0000000000e08947 */ /* 0x000fea0003800000 */
[----:B-123--:R-:W2:Y:S04]  /*3c180*/  LDL R118, [R1+0x30] ;  /* 0x0000300001767983 */ /* 0x00eea80000100800 */
[----:B0-----:R-:W3:Y:S04]  /*3c190*/  LDL R160, [R1+0x2c] ;  /* 0x00002c0001a07983 */ /* 0x001ee80000100800 */
[----:B------:R-:W4:Y:S04]  /*3c1a0*/  LDL R119, [R1+0x38] ;  /* 0x0000380001777983 */ /* 0x000f280000100800 */
[----:B------:R-:W5:Y:S04]  /*3c1b0*/  LDL R161, [R1+0x34] ;  /* 0x0000340001a17983 */ /* 0x000f680000100800 */
[----:B------:R-:W5:Y:S04]  /*3c1c0*/  LDL R169, [R1+0x40] ;  /* 0x0000400001a97983 */ /* 0x000f680000100800 */
[----:B------:R-:W5:Y:S04]  /*3c1d0*/  LDL R170, [R1+0x3c] ;  /* 0x00003c0001aa7983 */ /* 0x000f680000100800 */
[----:B------:R-:W5:Y:S04]  /*3c1e0*/  LDL R171, [R1+0x48] ;  /* 0x0000480001ab7983 */ /* 0x000f680000100800 */
[----:B------:R-:W5:Y:S01]  /*3c1f0*/  LDL R172, [R1+0x44] ;  /* 0x0000440001ac7983 */ /* 0x000f620000100800 */
[----:B------:R-:W-:Y:S01]  /*3c200*/  FADD.FTZ R168, R44, -R163 ;  /* 0x800000a32ca87221 */ /* 0x000fe20000010000 */
[----:B------:R-:W-:Y:S01]  /*3c210*/  SHF.L.U32 R117, R88, 0x10, RZ ;  /* 0x0000001058757819 */ /* 0x000fe200000006ff */
[----:B------:R-:W-:-:S02]  /*3c220*/  IMAD.U32 R116, R192, 0x10000, RZ ;  /* 0x00010000c0747824 */ /* 0x000fc400078e00ff */
        /* <DEDUP_REMOVED lines=44> */
[----:B------:R-:W-:-:S07]  /*3c4f0*/  VIADD R162, R162, 0x20 ;  /* 0x00000020a2a27836 */ /* 0x000fce0000000000 */
.L_x_6139:
[----:B------:R-:W-:Y:S05]  /*3c500*/  BSYNC.RECONVERGENT B1 ;  /* 0x0000000000017941 */ /* 0x000fea0003800200 */
.L_x_6138:
        /* <DEDUP_REMOVED lines=59> */
.L_x_6141:
[----:B------:R-:W-:Y:S05]  /*3c8c0*/  BSYNC.RECONVERGENT B1 ;  /* 0x0000000000017941 */ /* 0x000fea0003800200 */
.L_x_6140:
[----:B------:R-:W-:Y:S01]  /*3c8d0*/  LOP3.LUT P0, RZ, R35, 0x20, RZ, 0xc0, !PT ;  /* 0x0000002023ff7812 */ /* 0x000fe2000780c0ff */
[----:B------:R-:W-:-:S12]  /*3c8e0*/  BSSY.RECONVERGENT B1, `(.L_x_6142) ;  /* 0x000003a000017945 */ /* 0x000fd80003800200 */
[----:B------:R-:W-:Y:S05]  /*3c8f0*/  @!P0 BRA `(.L_x_6143) ;  /* 0x0000000000e08947 */ /* 0x000fea0003800000 */
[----:B01234-:R-:W2:Y:S04]  /*3c900*/  LDL R118, [R1+0x70] ;  /* 0x0000700001767983 */ /* 0x01fea80000100800 */
[----:B------:R-:W3:Y:S04]  /*3c910*/  LDL R160, [R1+0x6c] ;  /* 0x00006c0001a07983 */ /* 0x000ee80000100800 */
        /* <DEDUP_REMOVED lines=54> */
.L_x_6143:
[----:B------:R-:W-:Y:S05]  /*3cc80*/  BSYNC.RECONVERGENT B1 ;  /* 0x0000000000017941 */ /* 0x000fea0003800200 */
.L_x_6142:
        /* <DEDUP_REMOVED lines=59> */
.L_x_6145:
[----:B------:R-:W-:Y:S05]  /*3d040*/  BSYNC.RECONVERGENT B1 ;  /* 0x0000000000017941 */ /* 0x000fea0003800200 */
.L_x_6144:
[----:B------:R-:W-:-:S13]  /*3d050*/  LOP3.LUT P0, RZ, R35, 0x4, RZ, 0xc0, !PT ;  /* 0x0000000423ff7812 */ /* 0x000fda000780c0ff */
        /* <DEDUP_REMOVED lines=11> */
[----:B------:R-:W-:-:S03]  /*3d110*/  FFMA.FTZ R168, R168, R116, R117 ;  /* 0x00000074a8a87223 */ /* 0x000fc60000010075 */
[----:B------:R-:W5:Y:S01]  /*3d120*/  LDL R171, [R1+0xc8] ;  /* 0x0000c80001ab7983 */ /* 0x000f620000100800 */
[--C-:B------:R-:W-:Y:S01]  /*3d130*/  FADD.FTZ R116, R151, -R163.reuse ;  /* 0x800000a397747221 */ /* 0x100fe20000010000 */
[----:B------:R-:W-:Y:S01]  /*3d140*/  FADD.FTZ R169, R152, -R163 ;  /* 0x800000a398a97221 */ /* 0x000fe20000010000 */
[----:B--2---:R-:W-:Y:S02]  /*3d150*/  IMAD.U32 R117, R161, 0x10000, RZ ;  /* 0x00010000a1757824 */ /* 0x004fe400078e00ff */
[----:B------:R-:W2:Y:S01]  /*3d160*/  LDL R161, [R1+0xc0] ;  /* 0x0000c00001a17983 */ /* 0x000ea20000100800 */
[C---:B------:R-:W-:Y:S01]  /*3d170*/  FMUL.FTZ R116, R159.reuse, R116 ;  /* 0x000000749f747220 */ /* 0x040fe20000410000 */
        /* <DEDUP_REMOVED lines=20> */
[----:B------:R-:W-:Y:S02]  /*3d2c0*/  F2FP.BF16.F32.PACK_AB R117, R117, R169 ;  /* 0x000000a97575723e */ /* 0x000fe400000010ff */
[----:B------:R-:W-:Y:S02]  /*3d2d0*/  F2FP.BF16.F32.PACK_AB R116, R116, R168 ;  /* 0x000000a87474723e */ /* 0x000fe400000010ff */
[----:B--2---:R-:W-:-:S05]  /*3d2e0*/  SHF.L.U32 R161, R161, 0x10, RZ ;  /* 0x00000010a1a17819 */ /* 0x004fca00000006ff */
[----:B------:R-:W-:Y:S01]  /*3d2f0*/  FFMA.FTZ R118, R118, R119, R161 ;  /* 0x0000007776767223 */ /* 0x000fe200000100a1 */
[--C-:B------:R-:W-:Y:S01]  /*3d300*/  FADD.FTZ R119, R156, -R163.reuse ;  /* 0x800000a39c777221 */ /* 0x100fe20000010000 */
[----:B------:R-:W-:Y:S02]  /*3d310*/  IMAD.U32 R161, R179, 0x10000, RZ ;  /* 0x00010000b3a17824 */ /* 0x000fe400078e00ff */
[----:B------:R-:W-:Y:S01]  /*3d320*/  FADD.FTZ R163, R157, -R163 ;  /* 0x800000a39da37221 */ /* 0x000fe20000010000 */
[----:B------:R-:W-:-:S03]  /*3d330*/  FMUL.FTZ R119, R159, R119 ;  /* 0x000000779f777220 */ /* 0x000fc60000410000 */
[----:B------:R-:W-:Y:S01]  /*3d340*/  FMUL.FTZ R159, R159, R163 ;  /* 0x000000a39f9f7220 */ /* 0x000fe20000410000 */
[----:B------:R-:W-:Y:S01]  /*3d350*/  SHF.L.U32 R163, R171, 0x10, RZ ;  /* 0x00000010aba37819 */ /* 0x000fe200000006ff */
[----:B------:R-:W-:Y:S01]  /*3d360*/  FFMA.FTZ R119, R119, R161, R170 ;  /* 0x000000a177777223 */ /* 0x000fe200000100aa */
[----:B------:R-:W-:Y:S01]  /*3d370*/  IMAD.U32 R161, R172, 0x10000, RZ ;  /* 0x00010000aca17824 */ /* 0x000fe200078e00ff */
[----:B------:R-:W-:-:S03]  /*3d380*/  F2FP.BF16.F32.PACK_AB R118, R118, R160 ;  /* 0x000000a07676723e */ /* 0x000fc600000010ff */
[----:B------:R-:W-:Y:S02]  /*3d390*/  FFMA.FTZ R159, R159, R161, R163 ;  /* 0x000000a19f9f7223 */ /* 0x000fe400000100a3 */
[----:B------:R-:W0:Y:S03]  /*3d3a0*/  LDC.64 R160, c[0x0][0x428] ;  /* 0x00010a00ffa07b82 */ /* 0x000e260000000a00 */
[----:B------:R-:W-:Y:S01]  /*3d3b0*/  F2FP.BF16.F32.PACK_AB R119, R159, R119 ;  /* 0x000000779f77723e */ /* 0x000fe200000010ff */
[----:B0-----:R-:W-:-:S05]  /*3d3c0*/  IMAD.WIDE.U32 R160, R162, 0x10, R160 ;  /* 0x00000010a2a07825 */ /* 0x001fca00078e00a0 */
[----:B------:R0:W-:Y:S02]  /*3d3d0*/  STG.E.128 desc[UR6][R160.64], R116 ;  /* 0x00000074a0007986 */ /* 0x0001e4000c101d06 */
.L_x_6131:
[----:B------:R-:W-:Y:S05]  /*3d3e0*/  BSYNC.RECONVERGENT B0 ;  /* 0x0000000000007941 */ /* 0x000fea0003800200 */
.L_x_6130:
[----:B01234-:R-:W0:Y:S02]  /*3d3f0*/  LDC.64 R116, c[0x0][0x380] ;  /* 0x0000e000ff747b82 */ /* 0x01fe240000000a00 */
[----:B0-----:R-:W-:-:S05]  /*3d400*/  IMAD R3, R116, 0x4, R3 ;  /* 0x0000000474037824 */ /* 0x001fca00078e0203 */
[----:B------:R-:W-:-:S13]  /*3d410*/  ISETP.GE.AND P0, PT, R3, R117, PT ;  /* 0x000000750300720c */ /* 0x000fda0003f06270 */
[----:B------:R-:W-:Y:S05]  /*3d420*/  @!P0 BRA `(.L_x_6146) ;  /* 0xfffffc4800348947 */ /* 0x000fea000383ffff */
[----:B------:R-:W-:Y:S05]  /*3d430*/  EXIT ;  /* 0x000000000000794d */ /* 0x000fea0003800000 */
.L_x_6129:
[----:B------:R-:W-:Y:S01]  /*3d440*/  HFMA2 R119, -RZ, RZ, 0, 1.847743988037109375e-06 ;  /* 0x0000001fff777431 */ /* 0x000fe200000001ff */
[----:B------:R-:W-:Y:S01]  /*3d450*/  BSSY B0, `(.L_x_6147) ;  /* 0x0000007000007945 */ /* 0x000fe20003800000 */
[----:B------:R-:W-:Y:S01]  /*3d460*/  MOV R162, R116 ;  /* 0x0000007400a27202 */ /* 0x000fe20000000f00 */
[----:B------:R-:W-:Y:S02]  /*3d470*/  IMAD.MOV.U32 R159, RZ, RZ, 0x1 ;  /* 0x00000001ff9f7424 */ /* 0x000fe400078e00ff */
[----:B------:R-:W-:-:S07]  /*3d480*/  IMAD.MOV.U32 R117, RZ, RZ, -0x1 ;  /* 0xffffffffff757424 */ /* 0x000fce00078e00ff */
[----:B-----5:R-:W-:Y:S05]  /*3d490*/  WARPSYNC.COLLECTIVE R117, `(.L_x_6148) ;  /* 0x0000000075087348 */ /* 0x020fea0003c00000 */
[----:B------:R0:W1:Y:S02]  /*3d4a0*/  SHFL.BFLY P6, R117, R162, R159, R119 ;  /* 0x0c00009fa2757389 */ /* 0x00006400000c0077 */
[----:B01---5:R-:W-:Y:S05]  /*3d4b0*/  ENDCOLLECTIVE ;  /* 0x000000000000791b */ /* 0x023fea0003800000 */
.L_x_6148:
[----:B------:R-:W-:Y:S05]  /*3d4c0*/  BSYNC B0 ;  /* 0x0000000000007941 */ /* 0x000fea0003800000 */
.L_x_6147:
        /* <DEDUP_REMOVED lines=8> */
.L_x_6149:
[----:B------:R-:W-:Y:S02]  /*3d550*/  IMAD.MOV.U32 R159, RZ, RZ, 0x4 ;  /* 0x00000004ff9f7424 */ /* 0x000fe400078e00ff */
[----:B------:R-:W-:Y:S01]  /*3d560*/  FADD.FTZ R116, R116, R117 ;  /* 0x0000007574747221 */ /* 0x000fe20000010000 */
[----:B------:R-:W-:-:S04]  /*3d570*/  MOV R117, 0xffffffff ;  /* 0xffffffff00757802 */ /* 0x000fc80000000f00 */
[----:B------:R-:W-:-:S07]  /*3d580*/  MOV R162, R116 ;  /* 0x0000007400a27202 */ /* 0x000fce0000000f00 */
[----:B------:R-:W-:Y:S05]  /*3d590*/  WARPSYNC.COLLECTIVE R117, `(.L_x_6150) ;  /* 0x0000000075087348 */ /* 0x000fea0003c00000 */
[----:B------:R0:W1:Y:S02]  /*3d5a0*/  SHFL.BFLY P6, R117, R162, R159, R119 ;  /* 0x0c00009fa2757389 */ /* 0x00006400000c0077 */
[----:B01----:R-:W-:Y:S05]  /*3d5b0*/  ENDCOLLECTIVE ;  /* 0x000000000000791b */ /* 0x003fea0003800000 */
.L_x_6150:
[----:B------:R-:W-:Y:S02]  /*3d5c0*/  HFMA2 R159, -RZ, RZ, 0, 4.76837158203125e-07 ;  /* 0x00000008ff9f7431 */ /* 0x000fe400000001ff */
[----:B------:R-:W-:Y:S01]  /*3d5d0*/  FADD.FTZ R116, R116, R117 ;  /* 0x0000007574747221 */ /* 0x000fe20000010000 */
[----:B------:R-:W-:-:S03]  /*3d5e0*/  IMAD.MOV.U32 R117, RZ, RZ, -0x1 ;  /* 0xffffffffff757424 */ /* 0x000fc600078e00ff */
[----:B------:R-:W-:-:S07]  /*3d5f0*/  IMAD.MOV.U32 R162, RZ, RZ, R116 ;  /* 0x000000ffffa27224 */ /* 0x000fce00078e0074 */
[----:B------:R-:W-:Y:S05]  /*3d600*/  WARPSYNC.COLLECTIVE R117, `(.L_x_6151) ;  /* 0x0000000075087348 */ /* 0x000fea0003c00000 */
[----:B------:R0:W1:Y:S02]  /*3d610*/  SHFL.BFLY P6, R117, R162, R159, R119 ;  /* 0x0c00009fa2757389 */ /* 0x00006400000c0077 */
[----:B01----:R-:W-:Y:S05]  /*3d620*/  ENDCOLLECTIVE ;  /* 0x000000000000791b */ /* 0x003fea0003800000 */
.L_x_6151:
[----:B------:R-:W-:Y:S02]  /*3d630*/  IMAD.MOV.U32 R159, RZ, RZ, 0x10 ;  /* 0x00000010ff9f7424 */ /* 0x000fe400078e00ff */
[----:B------:R-:W-:Y:S01]  /*3d640*/  FADD.FTZ R116, R116, R117 ;  /* 0x0000007574747221 */ /* 0x000fe20000010000 */
[----:B------:R-:W-:-:S04]  /*3d650*/  MOV R117, 0xffffffff ;  /* 0xffffffff00757802 */ /* 0x000fc80000000f00 */
[----:B------:R-:W-:-:S07]  /*3d660*/  MOV R162, R116 ;  /* 0x0000007400a27202 */ /* 0x000fce0000000f00 */
[----:B------:R-:W-:Y:S05]  /*3d670*/  WARPSYNC.COLLECTIVE R117, `(.L_x_6152) ;  /* 0x0000000075087348 */ /* 0x000fea0003c00000 */
[----:B------:R0:W1:Y:S02]  /*3d680*/  SHFL.BFLY P6, R117, R162, R159, R119 ;  /* 0x0c00009fa2757389 */ /* 0x00006400000c0077 */
[----:B01----:R-:W-:Y:S05]  /*3d690*/  ENDCOLLECTIVE ;  /* 0x000000000000791b */ /* 0x003fea0003800000 */
.L_x_6152:
        /* <DEDUP_REMOVED lines=141> */
.L_x_6153:
[----:B------:R-:W-:Y:S02]  /*3df70*/  HFMA2 R159, -RZ, RZ, 0, 1.1920928955078125e-07 ;  /* 0x00000002ff9f7431 */ /* 0x000fe400000001ff */
[----:B------:R-:W-:Y:S01]  /*3df80*/  FADD.FTZ R160, R160, R117 ;  /* 0x00000075a0a07221 */ /* 0x000fe20000010000 */
[----:B------:R-:W-:-:S03]  /*3df90*/  IMAD.MOV.U32 R117, RZ, RZ, -0x1 ;  /* 0xffffffffff757424 */ /* 0x000fc600078e00ff */
[----:B------:R-:W-:-:S07]  /*3dfa0*/  IMAD.MOV.U32 R162, RZ, RZ, R160 ;  /* 0x000000ffffa27224 */ /* 0x000fce00078e00a0 */
[----:B------:R-:W-:Y:S05]  /*3dfb0*/  WARPSYNC.COLLECTIVE R117, `(.L_x_6154) ;  /* 0x0000000075087348 */ /* 0x000fea0003c00000 */
[----:B------:R0:W1:Y:S02]  /*3dfc0*/  SHFL.BFLY P6, R117, R162, R159, R119 ;  /* 0x0c00009fa2757389 */ /* 0x00006400000c0077 */
[----:B01----:R-:W-:Y:S05]  /*3dfd0*/  ENDCOLLECTIVE ;  /* 0x000000000000791b */ /* 0x003fea0003800000 */
.L_x_6154:
[----:B------:R-:W-:Y:S02]  /*3dfe0*/  IMAD.MOV.U32 R159, RZ, RZ, 0x4 ;  /* 0x00000004ff9f7424 */ /* 0x000fe400078e00ff */
[----:B------:R-:W-:Y:S01]  /*3dff0*/  FADD.FTZ R160, R160, R117 ;  /* 0x00000075a0a07221 */ /* 0x000fe20000010000 */
[----:B------:R-:W-:-:S04]  /*3e000*/  MOV R117, 0xffffffff ;  /* 0xffffffff00757802 */ /* 0x000fc80000000f00 */
[----:B------:R-:W-:-:S07]  /*3e010*/  MOV R162, R160 ;  /* 0x000000a000a27202 */ /* 0x000fce0000000f00 */
[----:B------:R-:W-:Y:S05]  /*3e020*/  WARPSYNC.COLLECTIVE R117, `(.L_x_6155) ;  /* 0x0000000075087348 */ /* 0x000fea0003c00000 */
[----:B------:R0:W1:Y:S02]  /*3e030*/  SHFL.BFLY P6, R117, R162, R159, R119 ;  /* 0x0c00009fa2757389 */ /* 0x00006400000c0077 */
[----:B01----:R-:W-:Y:S05]  /*3e040*/  ENDCOLLECTIVE ;  /* 0x000000000000791b */ /* 0x003fea0003800000 */
.L_x_6155:
[----:B------:R-:W-:Y:S02]  /*3e050*/  HFMA2 R159, -RZ, RZ, 0, 4.76837158203125e-07 ;  /* 0x00000008ff9f7431 */ /* 0x000fe400000001ff */
[----:B------:R-:W-:Y:S01]  /*3e060*/  FADD.FTZ R160, R160, R117 ;  /* 0x00000075a0a07221 */ /* 0x000fe20000010000 */
[----:B------:R-:W-:-:S03]  /*3e070*/  IMAD.MOV.U32 R117, RZ, RZ, -0x1 ;  /* 0xffffffffff757424 */ /* 0x000fc600078e00ff */
[----:B------:R-:W-:-:S07]  /*3e080*/  IMAD.MOV.U32 R162, RZ, RZ, R160 ;  /* 0x000000ffffa27224 */ /* 0x000fce00078e00a0 */
[----:B------:R-:W-:Y:S05]  /*3e090*/  WARPSYNC.COLLECTIVE R117, `(.L_x_6156) ;  /* 0x0000000075087348 */ /* 0x000fea0003c00000 */
[----:B------:R0:W1:Y:S02]  /*3e0a0*/  SHFL.BFLY P6, R117, R162, R159, R119 ;  /* 0x0c00009fa2757389 */ /* 0x00006400000c0077 */
[----:B01----:R-:W-:Y:S05]  /*3e0b0*/  ENDCOLLECTIVE ;  /* 0x000000000000791b */ /* 0x003fea0003800000 */
.L_x_6156:
[----:B------:R-:W-:Y:S02]  /*3e0c0*/  IMAD.MOV.U32 R159, RZ, RZ, 0x10 ;  /* 0x00000010ff9f7424 */ /* 0x000fe400078e00ff */
[----:B------:R-:W-:Y:S01]  /*3e0d0*/  FADD.FTZ R160, R160, R117 ;  /* 0x00000075a0a07221 */ /* 0x000fe20000010000 */
[----:B------:R-:W-:-:S04]  /*3e0e0*/  MOV R117, 0xffffffff ;  /* 0xffffffff00757802 */ /* 0x000fc80000000f00 */
[----:B------:R-:W-:-:S07]  /*3e0f0*/  MOV R162, R160 ;  /* 0x000000a000a27202 */ /* 0x000fce0000000f00 */
[----:B------:R-:W-:Y:S05]  /*3e100*/  WARPSYNC.COLLECTIVE R117, `(.L_x_6157) ;  /* 0x0000000075087348 */ /* 0x000fea0003c00000 */
[----:B------:R0:W1:Y:S02]  /*3e110*/  SHFL.BFLY P6, R117, R162, R159, R119 ;  /* 0x0c00009fa2757389 */ /* 0x00006400000c0077 */
[----:B01----:R-:W-:Y:S05]  /*3e120*/  ENDCOLLECTIVE ;  /* 0x000000000000791b */ /* 0x003fea0003800000 */
.L_x_6157:
[----:B------:R-:W-:Y:S05]  /*3e130*/  BRA `(.L_x_6158) ;  /* 0xffffffd400087947 */ /* 0x000fea000383ffff */
.L_x_6159:
        /* <DEDUP_REMOVED lines=12> */
.L_x_71434:


//--------------------- .text._ZN10layer_norm13ln_fwd_kernelINS_13Kernel_traitsI13__nv_bfloat16S2_S2_S2_fjLj2048ELj1ELj4ELj1ELj16ENS_18Kernel_traits_baseILj2048ES2_S2_S2_S2_fjLj128EEEEELb1ELb1ELb1ELb1EEEvNS_9FwdParamsE --------------------------
	.section	.text._ZN10layer_norm13ln_fwd_kernelINS_13Kernel_traitsI13__nv_bfloat16S2_S2_S2_fjLj2048ELj1ELj4ELj1ELj16ENS_18Kernel_traits_baseILj2048ES2_S2_S2_S2_fjLj128EEEEELb1ELb1ELb1ELb1EEEvNS_9FwdParamsE,"ax",@progbits
	.align	128
        .global         _ZN10layer_norm13ln_fwd_kernelINS_13Kernel_traitsI13__nv_bfloat16S2_S2_S2_fjLj2048ELj1ELj4ELj1ELj16ENS_18Kernel_traits_baseILj2048ES2_S2_S2_S2_fjLj128EEEEELb1ELb1ELb1ELb1EEEvNS_9FwdParamsE
        .type           _ZN10layer_norm13ln_fwd_kernelINS_13Kernel_traitsI13__nv_bfloat16S2_S2_S2_fjLj2048ELj1ELj4ELj1ELj16ENS_18Kernel_traits_baseILj2048ES2_S2_S2_S2_fjLj128EEEEELb1ELb1ELb1ELb1EEEvNS_9FwdParamsE,@function
        .size           _ZN10layer_norm13ln_fwd_kernelINS_13Kernel_traitsI13__nv_bfloat16S2_S2_S2_fjLj2048ELj1ELj4ELj1ELj16ENS_18Kernel_traits_baseILj2048ES2_S2_S2_S2_fjLj128EEEEELb1ELb1ELb1ELb1EEEvNS_9FwdParamsE,(.L_x_71435 - _ZN10layer_norm13ln_fwd_kernelINS_13Kernel_traitsI13__nv_bfloat16S2_S2_S2_fjLj2048ELj1ELj4ELj1ELj16ENS_18Kernel_traits_baseILj2048ES2_S2_S2_S2_fjLj128EEEEELb1ELb1ELb1ELb1EEEvNS_9FwdParamsE)
        .other          _ZN10layer_norm13ln_fwd_kernelINS_13Kernel_traitsI13__nv_bfloat16S2_S2_S2_fjLj2048ELj1ELj4ELj1ELj16ENS_18Kernel_traits_baseILj2048ES2_S2_S2_S2_fjLj128EEEEELb1ELb1ELb1ELb1EEEvNS_9FwdParamsE,@"STO_CUDA_ENTRY STV_DEFAULT"
_ZN10layer_norm13ln_fwd_kernelINS_13Kernel_traitsI13__nv_bfloat16S2_S2_S2_fjLj2048ELj1ELj4ELj1ELj16ENS_18Kernel_traits_baseILj2048ES2_S2_S2_S2_fjLj128EEEEELb1ELb1ELb1ELb1EEEvNS_9FwdParamsE:
.text._ZN10layer_norm13ln_fwd_kernelINS_13Kernel_traitsI13__nv_bfloat16S2_S2_S2_fjLj2048ELj1ELj4ELj1ELj16ENS_18Kernel_traits_baseILj2048ES2_S2_S2_S2_fjLj128EEEEELb1ELb1ELb1ELb1EEEvNS_9FwdParamsE:
        /* <DEDUP_REMOVED lines=36> */
[----:B------:R-:W-:Y:S02]  /*0240*/  UIADD3 UR14, UPT, UPT, UR4, -0xe443238, URZ ;  /* 0xf1bbcdc8040e7890 */ /* 0x000fe4000fffe0ff */
        /* <DEDUP_REMOVED lines=33> */
.L_x_6160:
        /* <DEDUP_REMOVED lines=36> */
.L_x_6161:
[----:B------:R-:W1:Y:S02]  /*06a0*/  LDCU UR8, c[0x0][0x384] ;  /* 0x00007080ff0877ac */ /* 0x000e640008000800 */
[----:B-1----:R-:W-:-:S13]  /*06b0*/  ISETP.GE.AND P0, PT, R2, UR8, PT ;  /* 0x0000000802007c0c */ /* 0x002fda000bf06270 */
[----:B------:R-:W-:Y:S05]  /*06c0*/  @P0 EXIT ;  /* 0x000000000000094d */ /* 0x000fea0003800000 */
[----:B0-----:R-:W-:Y:S01]  /*06d0*/  IMAD.HI.U32 R4, R0, -0x326172a9, RZ ;  /* 0xcd9e8d5700047827 */ /* 0x001fe200078e00ff */
[----:B------:R-:W-:Y:S01]  /*06e0*/  UIADD3 UR8, UPT, UPT, UR4, -0x61c88647, URZ ;  /* 0x9e3779b904087890 */ /* 0x000fe2000fffe0ff */
[----:B-----5:R-:W-:Y:S01]  /*06f0*/  PRMT R20, R95, 0x7632, R20 ;  /* 0x000076325f147816 */ /* 0x020fe20000000014 */
[----:B------:R-:W-:Y:S01]  /*0700*/  UIADD3 UR9, UPT, UPT, UR4, 0x3c6ef372, URZ ;  /* 0x3c6ef37204097890 */ /* 0x000fe2000fffe0ff */
        /* <DEDUP_REMOVED lines=35> */
[C---:B------:R-:W-:Y:S01]  /*0940*/  IMAD.HI.U32 R6, R4.reuse, -0x326172a9, RZ ;  /* 0xcd9e8d5704067827 */ /* 0x040fe200078e00ff */
[----:B------:R-:W-:Y:S01]  /*0950*/  STL.S16 [R1+0x20], R15 ;  /* 0x0000200f01007387 */ /* 0x000fe20000100600 */
[----:B------:R-:W-:Y:S01]  /*0960*/  LOP3.LUT R215, R215, 0x3, RZ, 0xc0, !PT ;  /* 0x00000003d7d77812 */ /* 0x000fe200078ec0ff */
[----:B------:R-:W0:Y:S01]  /*0970*/  LDCU.64 UR10, c[0x0][0x3a0] ;  /* 0x00007400ff0a77ac */ /* 0x000e220008000a00 */
[----:B------:R-:W-:Y:S01]  /*0980*/  IMAD R8, R5, -0x2daee0ad, RZ ;  /* 0xd2511f5305087824 */ /* 0x000fe200078e02ff */
[----:B------:R-:W-:Y:S01]  /*0990*/  LOP3.LUT R6, R7, UR8, R6, 0x96, !PT ;  /* 0x0000000807067c12 */ /* 0x000fe2000f8e9606 */
[----:B------:R-:W-:Y:S01]  /*09a0*/  IMAD R7, R4, -0x326172a9, RZ ;  /* 0xcd9e8d5704077824 */ /* 0x000fe200078e02ff */
[----:B------:R-:W-:Y:S01]  /*09b0*/  UIADD3 UR8, UPT, UPT, UR4, 0x78dde6e4, URZ ;  /* 0x78dde6e404087890 */ /* 0x000fe2000fffe0ff */
[----:B------:R-:W-:Y:S01]  /*09c0*/  IMAD.HI.U32 R4, R9, -0x326172a9, RZ ;  /* 0xcd9e8d5709047827 */ /* 0x000fe200078e00ff */
[----:B------:R-:W-:Y:S01]  /*09d0*/  STL.S16 [R1+0x1c], R14 ;  /* 0x00001c0e01007387 */ /* 0x000fe20000100600 */
[----:B------:R-:W-:-:S02]  /*09e0*/  PRMT R252, R96, 0x7632, R252 ;  /* 0x0000763260fc7816 */ /* 0x000fc400000000fc */
[----:B------:R-:W-:Y:S01]  /*09f0*/  IMAD.HI.U32 R5, R6, -0x2daee0ad, RZ ;  /* 0xd2511f5306057827 */ /* 0x000fe200078e00ff */
[----:B------:R-:W-:Y:S01]  /*0a00*/  LOP3.LUT R4, R7, UR8, R4, 0x96, !PT ;  /* 0x0000000807047c12 */ /* 0x000fe2000f8e9604 */
[----:B------:R-:W-:Y:S01]  /*0a10*/  UIADD3 UR8, UPT, UPT, UR4, 0x1715609d, URZ ;  /* 0x1715609d04087890 */ /* 0x000fe2000fffe0ff */
[----:B------:R-:W-:Y:S01]  /*0a20*/  PRMT R251, R128, 0x7632, R251 ;  /* 0x0000763280fb7816 */ /* 0x000fe200000000fb */
[----:B------:R-:W-:Y:S01]  /*0a30*/  IMAD R9, R9, -0x326172a9, RZ ;  /* 0xcd9e8d5709097824 */ /* 0x000fe200078e02ff */
[----:B------:R-:W-:Y:S01]  /*0a40*/  LOP3.LUT R5, R8, UR12, R5, 0x96, !PT ;  /* 0x0000000c08057c12 */ /* 0x000fe2000f8e9605 */
[----:B------:R-:W-:Y:S01]  /*0a50*/  IMAD R8, R6, -0x2daee0ad, RZ ;  /* 0xd2511f5306087824 */ /* 0x000fe200078e02ff */
[----:B------:R-:W-:Y:S01]  /*0a60*/  PRMT R250, R103, 0x7632, R250 ;  /* 0x0000763267fa7816 */ /* 0x000fe200000000fa */
[----:B------:R-:W-:Y:S01]  /*0a70*/  IMAD.HI.U32 R7, R4, -0x2daee0ad, RZ ;  /* 0xd2511f5304077827 */ /* 0x000fe200078e00ff */
[----:B------:R-:W-:Y:S01]  /*0a80*/  PRMT R249, R191, 0x7632, R249 ;  /* 0x00007632bff97816 */ /* 0x000fe200000000f9 */
[----:B------:R-:W1:Y:S01]  /*0a90*/  LDCU UR12, c[0x0][0x404] ;  /* 0x00008080ff0c77ac */ /* 0x000e620008000800 */
[----:B------:R-:W-:Y:S01]  /*0aa0*/  PRMT R248, R102, 0x7632, R248 ;  /* 0x0000763266f87816 */ /* 0x000fe200000000f8 */
[C---:B------:R-:W-:Y:S01]  /*0ab0*/  IMAD.HI.U32 R6, R5.reuse, -0x326172a9, RZ ;  /* 0xcd9e8d5705067827 */ /* 0x040fe200078e00ff */
[----:B------:R-:W-:Y:S01]  /*0ac0*/  LOP3.LUT R7, R8, UR9, R7, 0x96, !PT ;  /* 0x0000000908077c12 */ /* 0x000fe2000f8e9607 */
[----:B------:R-:W-:Y:S01]  /*0ad0*/  UIADD3 UR9, UPT, UPT, UR4, -0x4ab325aa, URZ ;  /* 0xb54cda5604097890 */ /* 0x000fe2000fffe0ff */
[----:B------:R-:W-:Y:S01]  /*0ae0*/  PRMT R247, R190, 0x7632, R247 ;  /* 0x00007632bef77816 */ /* 0x000fe200000000f7 */
[----:B------:R-:W-:Y:S01]  /*0af0*/  IMAD R5, R5, -0x326172a9, RZ ;  /* 0xcd9e8d5705057824 */ /* 0x000fe200078e02ff */
[----:B------:R-:W-:Y:S01]  /*0b00*/  LOP3.LUT R6, R9, UR8, R6, 0x96, !PT ;  /* 0x0000000809067c12 */ /* 0x000fe2000f8e9606 */
[----:B------:R-:W-:Y:S01]  /*0b10*/  IMAD R9, R4, -0x2daee0ad, RZ ;  /* 0xd2511f5304097824 */ /* 0x000fe200078e02ff */
[----:B------:R-:W-:Y:S01]  /*0b20*/  UIADD3 UR8, UPT, UPT, UR5, 0x646e171e, URZ ;  /* 0x646e171e05087890 */ /* 0x000fe2000fffe0ff */
[----:B------:R-:W-:Y:S01]  /*0b30*/  IMAD.HI.U32 R4, R7, -0x326172a9, RZ ;  /* 0xcd9e8d5707047827 */ /* 0x000fe200078e00ff */
[----:B------:R-:W-:-:S02]  /*0b40*/  PRMT R246, R101, 0x7632, R246 ;  /* 0x0000763265f67816 */ /* 0x000fc400000000f6 */
        /* <DEDUP_REMOVED lines=9> */
[----:B------:R-:W-:Y:S01]  /*0be0*/  PRMT R243, R188, 0x7632, R243 ;  /* 0x00007632bcf37816 */ /* 0x000fe200000000f3 */
        /* <DEDUP_REMOVED lines=9> */
[----:B------:R-:W-:Y:S01]  /*0c80*/  IMAD R7, R8, -0x326172a9, RZ ;  /* 0xcd9e8d5708077824 */ /* 0x000fe200078e02ff */
[----:B------:R-:W-:Y:S01]  /*0c90*/  PRMT R10, R98, 0x7632, R10 ;  /* 0x00007632620a7816 */ /* 0x000fe2000000000a */
[----:B------:R-:W-:Y:S01]  /*0ca0*/  IMAD.HI.U32 R4, R6, -0x326172a9, RZ ;  /* 0xcd9e8d5706047827 */ /* 0x000fe200078e00ff */
[----:B------:R-:W-:Y:S01]  /*0cb0*/  PRMT R239, R194, 0x7632, R239 ;  /* 0x00007632c2ef7816 */ /* 0x000fe200000000ef */
[----:B------:R-:W2:Y:S01]  /*0cc0*/  LDCU.U8 UR13, c[0x0][0x410] ;  /* 0x00008200ff0d77ac */ /* 0x000ea20008000000 */
[----:B------:R-:W-:Y:S01]  /*0cd0*/  PRMT R238, R105, 0x7632, R238 ;  /* 0x0000763269ee7816 */ /* 0x000fe200000000ee */
[----:B------:R-:W-:Y:S01]  /*0ce0*/  IMAD.HI.U32 R8, R5, -0x2daee0ad, RZ ;  /* 0xd2511f5305087827 */ /* 0x000fe200078e00ff */
[----:B------:R-:W-:Y:S01]  /*0cf0*/  LOP3.LUT R7, R7, UR14, R4, 0x96, !PT ;  /* 0x0000000e07077c12 */ /* 0x000fe2000f8e9604 */
[----:B------:R-:W3:Y:S01]  /*0d00*/  LDCU UR14, c[0x0][0x448] ;  /* 0x00008900ff0e77ac */ /* 0x000ee20008000800 */
        /* <DEDUP_REMOVED lines=8> */
[----:B------:R-:W-:Y:S01]  /*0d90*/  IMAD.HI.U32 R181, R8, -0x326172a9, RZ ;  /* 0xcd9e8d5708b57827 */ /* 0x000fe200078e00ff */
[----:B------:R-:W-:Y:S01]  /*0da0*/  PRMT R236, R104, 0x7632, R236 ;  /* 0x0000763268ec7816 */ /* 0x000fe200000000ec */
[----:B------:R-:W4:Y:S01]  /*0db0*/  LDCU.64 UR8, c[0x0][0x408] ;  /* 0x00008100ff0877ac */ /* 0x000f220008000a00 */
[----:B------:R-:W-:Y:S01]  /*0dc0*/  PRMT R235, R192, 0x7632, R235 ;  /* 0x00007632c0eb7816 */ /* 0x000fe200000000eb */
[--C-:B------:R-:W-:Y:S01]  /*0dd0*/  IMAD.MOV.U32 R4, RZ, RZ, R13.reuse ;  /* 0x000000ffff047224 */ /* 0x100fe200078e000d */
[----:B------:R-:W-:Y:S01]  /*0de0*/  PRMT R13, R124, 0x7632, R13 ;  /* 0x000076327c0d7816 */ /* 0x000fe2000000000d */
[----:B------:R-:W-:Y:S01]  /*0df0*/  IMAD R165, R7, -0x2daee0ad, RZ ;  /* 0xd2511f5307a57824 */ /* 0x000fe200078e02ff */
[----:B------:R-:W-:Y:S01]  /*0e00*/  LOP3.LUT R181, R6, UR15, R181, 0x96, !PT ;  /* 0x0000000f06b57c12 */ /* 0x000fe2000f8e96b5 */
[----:B------:R-:W-:Y:S01]  /*0e10*/  IMAD R184, R8, -0x326172a9, RZ ;  /* 0xcd9e8d5708b87824 */ /* 0x000fe200078e02ff */
        /* <DEDUP_REMOVED lines=19> */
[----:B------:R0:W-:Y:S01]  /*0f50*/  STL.S16 [R1], R5 ;  /* 0x0000000501007387 */ /* 0x0001e20000100600 */
[----:B------:R-:W-:-:S02]  /*0f60*/  PRMT R222, R55, 0x7632, R222 ;  /* 0x0000763237de7816 */ /* 0x000fc400000000de */
[----:B------:R-:W-:Y:S02]  /*0f70*/  PRMT R221, R54, 0x7632, R221 ;  /* 0x0000763236dd7816 */ /* 0x000fe400000000dd */
[----:B------:R-:W-:Y:S02]  /*0f80*/  PRMT R220, R53, 0x7632, R220 ;  /* 0x0000763235dc7816 */ /* 0x000fe400000000dc */
        /* <DEDUP_REMOVED lines=15> */
[----:B-1234-:R-:W-:-:S07]  /*1080*/  PRMT R201, R70, 0x7632, R201 ;  /* 0x0000763246c97816 */ /* 0x01efce00000000c9 */
.L_x_7093:
[----:B------:R-:W0:Y:S01]  /*1090*/  LDC.64 R12, c[0x0][0x3f0] ;  /* 0x0000fc00ff0c7b82 */ /* 0x000e220000000a00 */
[----:B------:R-:W1:Y:S07]  /*10a0*/  S2R R18, SR_TID.X ;  /* 0x0000000000127919 */ /* 0x000e6e0000002100 */
[----:B------:R-:W2:Y:S08]  /*10b0*/  LDC R19, c[0x0][0x388] ;  /* 0x0000e200ff137b82 */ /* 0x000eb00000000800 */
[----:B------:R-:W3:Y:S01]  /*10c0*/  LDC.64 R14, c[0x0][0x3f8] ;  /* 0x0000fe00ff0e7b82 */ /* 0x000ee20000000a00 */
[----:B0-----:R-:W-:-:S05]  /*10d0*/  IMAD.WIDE R12, R2, 0x4, R12 ;  /* 0x00000004020c7825 */ /* 0x001fca00078e020c */
[----:B------:R-:W4:Y:S01]  /*10e0*/  LDG.E R166, desc[UR6][R12.64] ;  /* 0x000000060ca67981 */ /* 0x000f22000c1e1900 */
[----:B------:R-:W-:Y:S01]  /*10f0*/  ISETP.NE.U32.AND P0, PT, RZ, UR10, PT ;  /* 0x0000000aff007c0c */ /* 0x000fe2000bf05070 */
[----:B------:R-:W-:Y:S01]  /*1100*/  IMAD.MOV.U32 R167, RZ, RZ, RZ ;  /* 0x000000ffffa77224 */ /* 0x000fe200078e00ff */
[----:B-1----:R-:W-:Y:S02]  /*1110*/  LOP3.LUT R18, R18, 0x1f, RZ, 0xc0, !PT ;  /* 0x0000001f12127812 */ /* 0x002fe400078ec0ff */
[----:B------:R-:W-:Y:S01]  /*1120*/  ISETP.NE.AND.EX P0, PT, RZ, UR11, PT, P0 ;  /* 0x0000000bff007c0c */ /* 0x000fe2000bf05300 */
[----:B------:R-:W-:Y:S02]  /*1130*/  IMAD.U32 R156, RZ, RZ, UR4 ;  /* 0x00000004ff9c7e24 */ /* 0x000fe4000f8e00ff */
[----:B---3--:R-:W-:Y:S01]  /*1140*/  IMAD.WIDE R14, R2, 0x4, R14 ;  /* 0x00000004020e7825 */ /* 0x008fe200078e020e */
[----:B------:R-:W-:Y:S02]  /*1150*/  PRMT R24, R78, 0x7632, R24 ;  /* 0x000076324e187816 */ /* 0x000fe40000000018 */
[----:B------:R-:W-:-:S02]  /*1160*/  IADD3 R156, PT, PT, R156, -0x700cb87f, RZ ;  /* 0x8ff347819c9c7810 */ /* 0x000fc40007ffe0ff */
[----:B-----5:R0:W5:Y:S02]  /*1170*/  LDG.E R200, desc[UR6][R14.64] ;  /* 0x000000060ec87981 */ /* 0x020164000c1e1900 */
[----:B0-----:R-:W-:Y:S02]  /*1180*/  PRMT R14, R77, 0x7632, R14 ;  /* 0x000076324d0e7816 */ /* 0x001fe4000000000e */
[----:B----4-:R-:W-:-:S13]  /*1190*/  ISETP.GE.AND P1, PT, R166, 0x1, PT ;  /* 0x00000001a600780c */ /* 0x010fda0003f26270 */
[----:B------:R-:W0:Y:S01]  /*11a0*/  @P1 LDC.64 R12, c[0x0][0x390] ;  /* 0x0000e400ff0c1b82 */ /* 0x000e220000000a00 */
[----:B------:R-:W-:-:S05]  /*11b0*/  @P1 IADD3 R16, PT, PT, R166, -0x1, RZ ;  /* 0xffffffffa6101810 */ /* 0x000fca0007ffe0ff */
[----:B--2---:R-:W-:-:S05]  /*11c0*/  @P1 IMAD R16, R16, R19, RZ ;  /* 0x0000001310101224 */ /* 0x004fca00078e02ff */
[----:B------:R-:W-:-:S04]  /*11d0*/  @P1 SHF.R.S32.HI R17, RZ, 0x1f, R16 ;  /* 0x0000001fff111819 */ /* 0x000fc80000011410 */
[----:B------:R-:W-:Y:S01]  /*11e0*/  @P1 LEA.HI R17, R17, R16, RZ, 0x3 ;  /* 0x0000001011111211 */ /* 0x000fe200078f18ff */
[----:B------:R-:W-:-:S03]  /*11f0*/  IMAD R16, R2, R19, RZ ;  /* 0x0000001302107224 */ /* 0x000fc600078e02ff */
[----:B------:R-:W-:Y:S02]  /*1200*/  @P1 LEA.HI.SX32 R167, R17, R18, 0x1d ;  /* 0x0000001211a71211 */ /* 0x000fe400078feaff */
[----:B------:R-:W-:-:S03]  /*1210*/  SHF.R.S32.HI R17, RZ, 0x1f, R16 ;  /* 0x0000001fff117819 */ /* 0x000fc60000011410 */
[----:B0-----:R-:W-:Y:S01]  /*1220*/  @P1 IMAD.WIDE.U32 R12, R167, 0x10, R12 ;  /* 0x00000010a70c1825 */ /* 0x001fe200078e000c */
[----:B------:R-:W-:-:S04]  /*1230*/  LEA.HI R17, R17, R16, RZ, 0x3 ;  /* 0x0000001011117211 */ /* 0x000fc800078f18ff */
[----:B------:R0:W5:Y:S01]  /*1240*/  @P1 LDG.E.128 R44, desc[UR6][R12.64] ;  /* 0x000000060c2c1981 */ /* 0x000162000c1e1d00 */
[----:B------:R-:W-:Y:S02]  /*1250*/  LEA.HI.SX32 R168, R17, R18, 0x1d ;  /* 0x0000001211a87211 */ /* 0x000fe400078feaff */
[----:B0-----:R-:W-:Y:S02]  /*1260*/  PRMT R13, R76, 0x7632, R13 ;  /* 0x000076324c0d7816 */ /* 0x001fe4000000000d */
[----:B------:R-:W-:Y:S01]  /*1270*/  PRMT R12, R79, 0x7632, R12 ;  /* 0x000076324f0c7816 */ /* 0x000fe2000000000c */
[----:B------:R-:W-:Y:S06]  /*1280*/  @!P0 BRA `(.L_x_6162) ;  /* 0x0000003400f48947 */ /* 0x000fec0003800000 */
[----:B------:R-:W0:Y:S02]  /*1290*/  LDC.64 R16, c[0x0][0x3a0] ;  /* 0x0000e800ff107b82 */ /* 0x000e240000000a00 */
[----:B0-----:R-:W-:-:S05]  /*12a0*/  IMAD.WIDE.U32 R16, R168, 0x10, R16 ;  /* 0x00000010a8107825 */ /* 0x001fca00078e0010 */
        /* <DEDUP_REMOVED lines=23> */
.L_x_6167:
        /* <DEDUP_REMOVED lines=13> */
.L_x_6169:
[----:B------:R-:W-:Y:S05]  /*14f0*/  BSYNC.RECONVERGENT B2 ;  /* 0x0000000000027941 */ /* 0x000fea0003800200 */
.L_x_6168:
[----:B------:R-:W-:Y:S01]  /*1500*/  IMAD.WIDE.U32 R20, R0, -0x326172a9, RZ ;  /* 0xcd9e8d5700147825 */ /* 0x000fe200078e00ff */
[----:B------:R-:W-:Y:S01]  /*1510*/  LOP3.LUT R16, R5, UR5, R19, 0x96, !PT ;  /* 0x0000000505107c12 */ /* 0x000fe2000f8e9613 */
[----:B------:R-:W-:Y:S01]  /*1520*/  UIADD3 UR15, UPT, UPT, UR4, -0x61c88647, URZ ;  /* 0x9e3779b9040f7890 */ /* 0x000fe2000fffe0ff */
[----:B------:R-:W-:Y:S01]  /*1530*/  MOV R6, R165 ;  /* 0x000000a500067202 */ /* 0x000fe20000000f00 */
[----:B------:R-:W-:Y:S01]  /*1540*/  UIADD3 UR16, UPT, UPT, UR5, -0x4498517b, URZ ;  /* 0xbb67ae8505107890 */ /* 0x000fe2000fffe0ff */
[----:B------:R-:W-:Y:S01]  /*1550*/  LOP3.LUT R22, R4, UR4, R21, 0x96, !PT ;  /* 0x0000000404167c12 */ /* 0x000fe2000f8e9615 */
[----:B------:R-:W-:-:S04]  /*1560*/  IMAD.WIDE.U32 R16, R16, -0x326172a9, RZ ;  /* 0xcd9e8d5710107825 */ /* 0x000fc800078e00ff */
[----:B------:R-:W-:Y:S01]  /*1570*/  IMAD.WIDE.U32 R22, R22, -0x2daee0ad, RZ ;  /* 0xd2511f5316167825 */ /* 0x000fe200078e00ff */
[----:B------:R-:W-:Y:S01]  /*1580*/  LOP3.LUT R19, R20, UR15, R17, 0x96, !PT ;  /* 0x0000000f14137c12 */ /* 0x000fe2000f8e9611 */
[----:B------:R-:W-:-:S03]  /*1590*/  UIADD3 UR15, UPT, UPT, UR4, 0x3c6ef372, URZ ;  /* 0x3c6ef372040f7890 */ /* 0x000fc6000fffe0ff */
[----:B------:R-:W-:Y:S01]  /*15a0*/  LOP3.LUT R20, R18, UR16, R23, 0x96, !PT ;  /* 0x0000001012147c12 */ /* 0x000fe2000f8e9617 */
[----:B------:R-:W-:Y:S01]  /*15b0*/  UIADD3 UR16, UPT, UPT, UR5, 0x76cf5d0a, URZ ;  /* 0x76cf5d0a05107890 */ /* 0x000fe2000fffe0ff */
[----:B------:R-:W-:-:S04]  /*15c0*/  IMAD.WIDE.U32 R18, R19, -0x2daee0ad, RZ ;  /* 0xd2511f5313127825 */ /* 0x000fc800078e00ff */
[----:B------:R-:W-:Y:S01]  /*15d0*/  IMAD.WIDE.U32 R20, R20, -0x326172a9, RZ ;  /* 0xcd9e8d5714147825 */ /* 0x000fe200078e00ff */
[----:B------:R-:W-:Y:S01]  /*15e0*/  LOP3.LUT R17, R22, UR16, R19, 0x96, !PT ;  /* 0x0000001016117c12 */ /* 0x000fe2000f8e9613 */
[----:B------:R-:W-:-:S03]  /*15f0*/  UIADD3 UR16, UPT, UPT, UR5, 0x32370b8f, URZ ;  /* 0x32370b8f05107890 */ /* 0x000fc6000fffe0ff */
[----:B------:R-:W-:Y:S01]  /*1600*/  LOP3.LUT R22, R16, UR15, R21, 0x96, !PT ;  /* 0x0000000f10167c12 */ /* 0x000fe2000f8e9615 */
[----:B------:R-:W-:Y:S01]  /*1610*/  UIADD3 UR15, UPT, UPT, UR4, -0x255992d5, URZ ;  /* 0xdaa66d2b040f7890 */ /* 0x000fe2000fffe0ff */
        /* <DEDUP_REMOVED lines=9> */
[----:B------:R-:W-:-:S03]  /*16b0*/  UIADD3 UR16, UPT, UPT, UR5, -0x56f99767, URZ ;  /* 0xa906689905107890 */ /* 0x000fc6000fffe0ff */
[----:B------:R-:W-:Y:S01]  /*16c0*/  LOP3.LUT R22, R16, UR15, R21, 0x96, !PT ;  /* 0x0000000f10167c12 */ /* 0x000fe2000f8e9615 */
[----:B------:R-:W-:Y:S01]  /*16d0*/  UIADD3 UR15, UPT, UPT, UR4, 0x1715609d, URZ ;  /* 0x1715609d040f7890 */ /* 0x000fe2000fffe0ff */
        /* <DEDUP_REMOVED lines=15> */
[----:B------:R-:W-:-:S03]  /*17d0*/  UIADD3 UR15, UPT, UPT, UR4, -0xe443238, URZ ;  /* 0xf1bbcdc8040f7890 */ /* 0x000fc6000fffe0ff */
[----:B------:R-:W-:Y:S01]  /*17e0*/  LOP3.LUT R20, R18, UR16, R23, 0x96, !PT ;  /* 0x0000001012147c12 */ /* 0x000fe2000f8e9617 */
[----:B------:R-:W-:Y:S01]  /*17f0*/  UIADD3 UR16, UPT, UPT, UR5, -0x24c28bd8, URZ ;  /* 0xdb3d742805107890 */ /* 0x000fe2000fffe0ff */
[----:B------:R-:W-:-:S04]  /*1800*/  IMAD.WIDE.U32 R18, R19, -0x2daee0ad, RZ ;  /* 0xd2511f5313127825 */ /* 0x000fc800078e00ff */
[----:B------:R-:W-:Y:S01]  /*1810*/  IMAD.WIDE.U32 R20, R20, -0x326172a9, RZ ;  /* 0xcd9e8d5714147825 */ /* 0x000fe200078e00ff */
[----:B------:R-:W-:-:S04]  /*1820*/  LOP3.LUT R184, R22, UR16, R19, 0x96, !PT ;  /* 0x0000001016b87c12 */ /* 0x000fc8000f8e9613 */
[----:B------:R-:W-:Y:S01]  /*1830*/  LOP3.LUT R16, R16, UR15, R21, 0x96, !PT ;  /* 0x0000000f10107c12 */ /* 0x000fe2000f8e9615 */
[----:B------:R-:W-:Y:S01]  /*1840*/  UIADD3 UR15, UPT, UPT, UR5, -0x695add53, URZ ;  /* 0x96a522ad050f7890 */ /* 0x000fe2000fffe0ff */
[----:B------:R-:W-:-:S04]  /*1850*/  IMAD.WIDE.U32 R184, R184, -0x326172a9, RZ ;  /* 0xcd9e8d57b8b87825 */ /* 0x000fc800078e00ff */
[----:B------:R-:W-:Y:S01]  /*1860*/  IMAD.WIDE.U32 R16, R16, -0x2daee0ad, RZ ;  /* 0xd2511f5310107825 */ /* 0x000fe200078e00ff */
[----:B------:R-:W-:-:S03]  /*1870*/  LOP3.LUT R181, R156, R20, R185, 0x96, !PT ;  /* 0x000000149cb57212 */ /* 0x000fc600078e96b9 */
[----:B------:R-:W-:Y:S01]  /*1880*/  IMAD.MOV.U32 R25, RZ, RZ, R16 ;  /* 0x000000ffff197224 */ /* 0x000fe200078e0010 */
[----:B------:R-:W-:Y:S01]  /*1890*/  LOP3.LUT R179, R18, UR15, R17, 0x96, !PT ;  /* 0x0000000f12b37c12 */ /* 0x000fe2000f8e9611 */
[----:B------:R-:W-:-:S07]  /*18a0*/  IMAD.MOV.U32 R18, RZ, RZ, RZ ;  /* 0x000000ffff127224 */ /* 0x000fce00078e00ff */
.L_x_6166:
[----:B------:R-:W-:Y:S05]  /*18b0*/  BSYNC.RECONVERGENT B1 ;  /* 0x0000000000017941 */ /* 0x000fea0003800200 */
.L_x_6165:
[----:B------:R-:W-:Y:S01]  /*18c0*/  I2FP.F32.U32 R6, R6 ;  /* 0x0000000600067245 */ /* 0x000fe20000201000 */
[----:B------:R-:W-:Y:S01]  /*18d0*/  IMAD.MOV.U32 R17, RZ, RZ, 0x2f800000 ;  /* 0x2f800000ff117424 */ /* 0x000fe200078e00ff */
[----:B-----5:R-:W-:Y:S01]  /*18e0*/  SHF.L.U32 R15, R44, 0x10, RZ ;  /* 0x000000102c0f7819 */ /* 0x020fe200000006ff */
[----:B------:R-:W-:Y:S02]  /*18f0*/  IMAD.U32 R140, R76, 0x10000, RZ ;  /* 0x000100004c8c7824 */ /* 0x000fe400078e00ff */
[----:B------:R-:W-:Y:S01]  /*1900*/  FFMA.FTZ R6, R6, R17, 1.1641532182693481445e-10 ;  /* 0x2f00000006067423 */ /* 0x000fe20000010011 */
[----:B------:R-:W-:Y:S02]  /*1910*/  IMAD.U32 R16, R40, 0x10000, RZ ;  /* 0x0001000028107824 */ /* 0x000fe400078e00ff */
[----:B------:R-:W-:Y:S02]  /*1920*/  FMUL.FTZ R15, R15, UR9 ;  /* 0x000000090f0f7c20 */ /* 0x000fe40008410000 */
[----:B------:R-:W-:-:S02]  /*1930*/  FSETP.GTU.FTZ.AND P3, PT, R6, UR12, PT ;  /* 0x0000000c06007c0b */ /* 0x000fc4000bf7c000 */
[----:B------:R-:W-:Y:S02]  /*1940*/  FMUL.FTZ R15, R15, UR8 ;  /* 0x000000080f0f7c20 */ /* 0x000fe40008410000 */
[----:B------:R-:W-:-:S03]  /*1950*/  SEL R6, RZ, 0x1, P3 ;  /* 0x00000001ff067807 */ /* 0x000fc60001800000 */
[----:B------:R-:W-:-:S05]  /*1960*/  FSEL R15, R15, RZ, !P3 ;  /* 0x000000ff0f0f7208 */ /* 0x000fca0005800000 */
[----:B------:R-:W-:-:S07]  /*1970*/  FFMA.FTZ R140, R15, R140, R16 ;  /* 0x0000008c0f8c7223 */ /* 0x000fce0000010010 */
.L_x_6164:
[----:B------:R-:W-:Y:S05]  /*1980*/  BSYNC.RECONVERGENT B0 ;  /* 0x0000000000007941 */ /* 0x000fea0003800200 */
.L_x_6163:
        /* <DEDUP_REMOVED lines=23> */
.L_x_6174:
        /* <DEDUP_REMOVED lines=13> */
.L_x_6176:
[----:B------:R-:W-:Y:S05]  /*1bd0*/  BSYNC.RECONVERGENT B2 ;  /* 0x0000000000027941 */ /* 0x000fea0003800200 */
.L_x_6175:
[----:B------:R-:W-:Y:S01]  /*1be0*/  IMAD.WIDE.U32 R20, R0, -0x326172a9, RZ ;  /* 0xcd9e8d5700147825 */ /* 0x000fe200078e00ff */
[----:B------:R-:W-:Y:S01]  /*1bf0*/  LOP3.LUT R16, R5, UR5, R19, 0x96, !PT ;  /* 0x0000000505107c12 */ /* 0x000fe2000f8e9613 */
[----:B------:R-:W-:Y:S02]  /*1c00*/  UIADD3 UR15, UPT, UPT, UR4, -0x61c88647, URZ ;  /* 0x9e3779b9040f7890 */ /* 0x000fe4000fffe0ff */
[----:B------:R-:W-:Y:S01]  /*1c10*/  UIADD3 UR16, UPT, UPT, UR5, -0x4498517b, URZ ;  /* 0xbb67ae8505107890 */ /* 0x000fe2000fffe0ff */
[----:B------:R-:W-:Y:S01]  /*1c20*/  LOP3.LUT R22, R4, UR4, R21, 0x96, !PT ;  /* 0x0000000404167c12 */ /* 0x000fe2000f8e9615 */
[----:B------:R-:W-:-:S04]  /*1c30*/  IMAD.WIDE.U32 R16, R16, -0x326172a9, RZ ;  /* 0xcd9e8d5710107825 */ /* 0x000fc800078e00ff */
[----:B------:R-:W-:Y:S01]  /*1c40*/  IMAD.WIDE.U32 R22, R22, -0x2daee0ad, RZ ;  /* 0xd2511f5316167825 */ /* 0x000fe200078e00ff */
[----:B------:R-:W-:Y:S01]  /*1c50*/  LOP3.LUT R19, R20, UR15, R17, 0x96, !PT ;  /* 0x0000000f14137c12 */ /* 0x000fe2000f8e9611 */
[----:B------:R-:W-:Y:S02]  /*1c60*/  UIADD3 UR15, UPT, UPT, UR4, 0x3c6ef372, URZ ;  /* 0x3c6ef372040f7890 */ /* 0x000fe4000fffe0ff */
[----:B------:R-:W-:Y:S01]  /*1c70*/  IMAD.MOV.U32 R7, RZ, RZ, R25 ;  /* 0x000000ffff077224 */ /* 0x000fe200078e0019 */
        /* <DEDUP_REMOVED lines=40> */
[----:B------:R-:W-:-:S03]  /*1f00*/  LOP3.LUT R184, R22, UR16, R19, 0x96, !PT ;  /* 0x0000001016b87c12 */ /* 0x000fc6000f8e9613 */
[----:B------:R-:W-:Y:S01]  /*1f10*/  HFMA2 R19, -RZ, RZ, 0, 0 ;  /* 0x00000000ff137431 */ /* 0x000fe200000001ff */
[----:B------:R-:W-:Y:S01]  /*1f20*/  LOP3.LUT R16, R16, UR15, R21, 0x96, !PT ;  /* 0x0000000f10107c12 */ /* 0x000fe2000f8e9615 */
[----:B------:R-:W-:Y:S01]  /*1f30*/  UIADD3 UR15, UPT, UPT, UR5, -0x695add53, URZ ;  /* 0x96a522ad050f7890 */ /* 0x000fe2000fffe0ff */
[----:B------:R-:W-:-:S04]  /*1f40*/  IMAD.WIDE.U32 R184, R184, -0x326172a9, RZ ;  /* 0xcd9e8d57b8b87825 */ /* 0x000fc800078e00ff */
[----:B------:R-:W-:Y:S01]  /*1f50*/  IMAD.WIDE.U32 R16, R16, -0x2daee0ad, RZ ;  /* 0xd2511f5310107825 */ /* 0x000fe200078e00ff */
[----:B------:R-:W-:-:S03]  /*1f60*/  LOP3.LUT R181, R156, R20, R185, 0x96, !PT ;  /* 0x000000149cb57212 */ /* 0x000fc600078e96b9 */
[----:B------:R-:W-:Y:S01]  /*1f70*/  IMAD.MOV.U32 R28, RZ, RZ, R16 ;  /* 0x000000ffff1c7224 */ /* 0x000fe200078e0010 */
[----:B------:R-:W-:-:S07]  /*1f80*/  LOP3.LUT R179, R18, UR15, R17, 0x96, !PT ;  /* 0x0000000f12b37c12 */ /* 0x000fce000f8e9611 */
.L_x_6173:
[----:B------:R-:W-:Y:S05]  /*1f90*/  BSYNC.RECONVERGENT B1 ;  /* 0x0000000000017941 */ /* 0x000fea0003800200 */
.L_x_6172:
[----:B-----5:R-:W-:Y:S01]  /*1fa0*/  PRMT R16, R44, 0x7632, R16 ;  /* 0x000076322c107816 */ /* 0x020fe20000000010 */
[----:B------:R-:W-:Y:S01]  /*1fb0*/  IMAD.MOV.U32 R18, RZ, RZ, 0x2f800000 ;  /* 0x2f800000ff127424 */ /* 0x000fe200078e00ff */
[----:B------:R-:W-:Y:S02]  /*1fc0*/  I2FP.F32.U32 R7, R7 ;  /* 0x0000000700077245 */ /* 0x000fe40000201000 */
[----:B------:R-:W-:Y:S01]  /*1fd0*/  PRMT R17, R40, 0x7632, R17 ;  /* 0x0000763228117816 */ /* 0x000fe20000000011 */
[----:B------:R-:W-:Y:S01]  /*1fe0*/  IMAD.U32 R16, R16, 0x10000, RZ ;  /* 0x0001000010107824 */ /* 0x000fe200078e00ff */
[----:B------:R-:W-:Y:S01]  /*1ff0*/  SHF.L.U32 R13, R13, 0x10, RZ ;  /* 0x000000100d0d7819 */ /* 0x000fe200000006ff */
[----:B------:R-:W-:Y:S02]  /*2000*/  FFMA.FTZ R7, R7, R18, 1.1641532182693481445e-10 ;  /* 0x2f00000007077423 */ /* 0x000fe40000010012 */
[----:B------:R-:W-:Y:S01]  /*2010*/  FMUL.FTZ R16, R16, UR9 ;  /* 0x0000000910107c20 */ /* 0x000fe20008410000 */
[----:B------:R-:W-:-:S02]  /*2020*/  IMAD.U32 R17, R17, 0x10000, RZ ;  /* 0x0001000011117824 */ /* 0x000fc400078e00ff */
[----:B------:R-:W-:Y:S01]  /*2030*/  FSETP.GTU.FTZ.AND P3, PT, R7, UR12, PT ;  /* 0x0000000c07007c0b */ /* 0x000fe2000bf7c000 */
[----:B------:R-:W-:-:S03]  /*2040*/  FMUL.FTZ R16, R16, UR8 ;  /* 0x0000000810107c20 */ /* 0x000fc60008410000 */
[----:B------:R-:W-:Y:S02]  /*2050*/  SEL R7, RZ, 0x1, P3 ;  /* 0x00000001ff077807 */ /* 0x000fe40001800000 */
[----:B------:R-:W-:-:S05]  /*2060*/  FSEL R16, R16, RZ, !P3 ;  /* 0x000000ff10107208 */ /* 0x000fca0005800000 */
[----:B------:R-:W-:-:S07]  /*2070*/  FFMA.FTZ R141, R16, R13, R17 ;  /* 0x0000000d108d7223 */ /* 0x000fce0000010011 */
.L_x_6171:
[----:B------:R-:W-:Y:S05]  /*2080*/  BSYNC.RECONVERGENT B0 ;  /* 0x0000000000007941 */ /* 0x000fea0003800200 */
.L_x_6170:
        /* <DEDUP_REMOVED lines=22> */
.L_x_6181:
        /* <DEDUP_REMOVED lines=13> */
.L_x_6183:
[----:B------:R-:W-:Y:S05]  /*22c0*/  BSYNC.RECONVERGENT B2 ;  /* 0x0000000000027941 */ /* 0x000fea0003800200 */
.L_x_6182:
        /* <DEDUP_REMOVED lines=55> */
[----:B------:R-:W-:Y:S02]  /*2640*/  LOP3.LUT R181, R156, R22, R185, 0x96, !PT ;  /* 0x000000169cb57212 */ /* 0x000fe400078e96b9 */
[----:B------:R-:W-:Y:S01]  /*2650*/  MOV R17, R18 ;  /* 0x0000001200117202 */ /* 0x000fe20000000f00 */
[----:B------:R-:W-:Y:S01]  /*2660*/  IMAD.MOV.U32 R18, RZ, RZ, RZ ;  /* 0x000000ffff127224 */ /* 0x000fe200078e00ff */
[----:B------:R-:W-:-:S07]  /*2670*/  LOP3.LUT R179, R20, UR15, R19, 0x96, !PT ;  /* 0x0000000f14b37c12 */ /* 0x000fce000f8e9613 */
.L_x_6180:
[----:B------:R-:W-:Y:S05]  /*2680*/  BSYNC.RECONVERGENT B1 ;  /* 0x0000000000017941 */ /* 0x000fea0003800200 */
.L_x_6179:
[----:B------:R-:W-:Y:S01]  /*2690*/  I2FP.F32.U32 R8, R8 ;  /* 0x0000000800087245 */ /* 0x000fe20000201000 */
[----:B------:R-:W-:Y:S02]  /*26a0*/  HFMA2 R19, -RZ, RZ, 0.1171875, 0 ;  /* 0x2f800000ff137431 */ /* 0x000fe400000001ff */
[----:B-----5:R-:W-:Y:S01]  /*26b0*/  IMAD.U32 R13, R45, 0x10000, RZ ;  /* 0x000100002d0d7824 */ /* 0x020fe200078e00ff */
[----:B------:R-:W-:Y:S01]  /*26c0*/  SHF.L.U32 R20, R41, 0x10, RZ ;  /* 0x0000001029147819 */ /* 0x000fe200000006ff */
[----:B------:R-:W-:Y:S02]  /*26d0*/  IMAD.U32 R142, R77, 0x10000, RZ ;  /* 0x000100004d8e7824 */ /* 0x000fe400078e00ff */
[----:B------:R-:W-:Y:S01]  /*26e0*/  FFMA.FTZ R8, R8, R19, 1.1641532182693481445e-10 ;  /* 0x2f00000008087423 */ /* 0x000fe20000010013 */
[----:B------:R-:W-:-:S04]  /*26f0*/  FMUL.FTZ R13, R13, UR9 ;  /* 0x000000090d0d7c20 */ /* 0x000fc80008410000 */
[----:B------:R-:W-:Y:S01]  /*2700*/  FMUL.FTZ R13, R13, UR8 ;  /* 0x000000080d0d7c20 */ /* 0x000fe20008410000 */
[----:B------:R-:W-:-:S04]  /*2710*/  FSETP.GTU.FTZ.AND P3, PT, R8, UR12, PT ;  /* 0x0000000c08007c0b */ /* 0x000fc8000bf7c000 */
[----:B------:R-:W-:Y:S02]  /*2720*/  FSEL R13, R13, RZ, !P3 ;  /* 0x000000ff0d0d7208 */ /* 0x000fe40005800000 */
[----:B------:R-:W-:-:S03]  /*2730*/  SEL R8, RZ, 0x1, P3 ;  /* 0x00000001ff087807 */ /* 0x000fc60001800000 */
[----:B------:R-:W-:-:S07]  /*2740*/  FFMA.FTZ R142, R13, R142, R20 ;  /* 0x0000008e0d8e7223 */ /* 0x000fce0000010014 */
.L_x_6178:
[----:B------:R-:W-:Y:S05]  /*2750*/  BSYNC.RECONVERGENT B0 ;  /* 0x0000000000007941 */ /* 0x000fea0003800200 */
.L_x_6177:
        /* <DEDUP_REMOVED lines=23> */
.L_x_6188:
        /* <DEDUP_REMOVED lines=13> */
.L_x_6190:
[----:B------:R-:W-:Y:S05]  /*29a0*/  BSYNC.RECONVERGENT B2 ;  /* 0x0000000000027941 */ /* 0x000fea0003800200 */
.L_x_6189:
        /* <DEDUP_REMOVED lines=59> */
.L_x_6187:
[----:B------:R-:W-:Y:S05]  /*2d60*/  BSYNC.RECONVERGENT B1 ;  /* 0x0000000000017941 */ /* 0x000fea0003800200 */
.L_x_6186:
[----:B-----5:R-:W-:Y:S01]  /*2d70*/  PRMT R17, R45, 0x7632, R17 ;  /* 0x000076322d117816 */ /* 0x020fe20000000011 */
[----:B------:R-:W-:Y:S01]  /*2d80*/  IMAD.MOV.U32 R18, RZ, RZ, 0x2f800000 ;  /* 0x2f800000ff127424 */ /* 0x000fe200078e00ff */
[----:B------:R-:W-:Y:S01]  /*2d90*/  I2FP.F32.U32 R9, R9 ;  /* 0x0000000900097245 */ /* 0x000fe20000201000 */
[----:B------:R-:W-:Y:S01]  /*2da0*/  IMAD.U32 R14, R14, 0x10000, RZ ;  /* 0x000100000e0e7824 */ /* 0x000fe200078e00ff */
        /* <DEDUP_REMOVED lines=9> */
[----:B------:R-:W-:-:S07]  /*2e40*/  FFMA.FTZ R143, R17, R14, R18 ;  /* 0x0000000e118f7223 */ /* 0x000fce0000010012 */
.L_x_6185:
[----:B------:R-:W-:Y:S05]  /*2e50*/  BSYNC.RECONVERGENT B0 ;  /* 0x0000000000007941 */ /* 0x000fea0003800200 */
.L_x_6184:
        /* <DEDUP_REMOVED lines=22> */
.L_x_6195:
        /* <DEDUP_REMOVED lines=13> */
.L_x_6197:
[----:B------:R-:W-:Y:S05]  /*3090*/  BSYNC.RECONVERGENT B2 ;  /* 0x0000000000027941 */ /* 0x000fea0003800200 */
.L_x_6196:
        /* <DEDUP_REMOVED lines=56> */
[----:B------:R-:W-:Y:S02]  /*3420*/  IMAD.MOV.U32 R28, RZ, RZ, R18 ;  /* 0x000000ffff1c7224 */ /* 0x000fe400078e0012 */
[----:B------:R-:W-:Y:S01]  /*3430*/  HFMA2 R18, -RZ, RZ, 0, 0 ;  /* 0x00000000ff127431 */ /* 0x000fe200000001ff */
[----:B------:R-:W-:-:S07]  /*3440*/  LOP3.LUT R179, R20, UR15, R19, 0x96, !PT ;  /* 0x0000000f14b37c12 */ /* 0x000fce000f8e9613 */
.L_x_6194:
[----:B------:R-:W-:Y:S05]  /*3450*/  BSYNC.RECONVERGENT B1 ;  /* 0x0000000000017941 */ /* 0x000fea0003800200 */
.L_x_6193:
[----:B------:R-:W-:Y:S01]  /*3460*/  I2FP.F32.U32 R10, R10 ;  /* 0x0000000a000a7245 */ /* 0x000fe20000201000 */
[----:B------:R-:W-:Y:S02]  /*3470*/  IMAD.MOV.U32 R19, RZ, RZ, 0x2f800000 ;  /* 0x2f800000ff137424 */ /* 0x000fe400078e00ff */
[----:B-----5:R-:W-:Y:S02]  /*3480*/  IMAD.U32 R14, R46, 0x10000, RZ ;  /* 0x000100002e0e7824 */ /* 0x020fe400078e00ff */
[----:B------:R-:W-:Y:S01]  /*3490*/  FFMA.FTZ R10, R10, R19, 1.1641532182693481445e-10 ;  /* 0x2f0000000a0a7423 */ /* 0x000fe20000010013 */
[----:B------:R-:W-:Y:S01]  /*34a0*/  SHF.L.U32 R19, R78, 0x10, RZ ;  /* 0x000000104e137819 */ /* 0x000fe200000006ff */
[----:B------:R-:W-:Y:S01]  /*34b0*/  FMUL.FTZ R14, R14, UR9 ;  /* 0x000000090e0e7c20 */ /* 0x000fe20008410000 */
[----:B------:R-:W-:Y:S02]  /*34c0*/  IMAD.U32 R21, R42, 0x10000, RZ ;  /* 0x000100002a157824 */ /* 0x000fe400078e00ff */
[----:B------:R-:W-:Y:S01]  /*34d0*/  FSETP.GTU.FTZ.AND P3, PT, R10, UR12, PT ;  /* 0x0000000c0a007c0b */ /* 0x000fe2000bf7c000 */
[----:B------:R-:W-:-:S03]  /*34e0*/  FMUL.FTZ R14, R14, UR8 ;  /* 0x000000080e0e7c20 */ /* 0x000fc60008410000 */
[----:B------:R-:W-:Y:S02]  /*34f0*/  SEL R10, RZ, 0x1, P3 ;  /* 0x00000001ff0a7807 */ /* 0x000fe40001800000 */
[----:B------:R-:W-:-:S05]  /*3500*/  FSEL R14, R14, RZ, !P3 ;  /* 0x000000ff0e0e7208 */ /* 0x000fca0005800000 */
[----:B------:R-:W-:-:S07]  /*3510*/  FFMA.FTZ R144, R14, R19, R21 ;  /* 0x000000130e907223 */ /* 0x000fce0000010015 */
.L_x_6192:
[----:B------:R-:W-:Y:S05]  /*3520*/  BSYNC.RECONVERGENT B0 ;  /* 0x0000000000007941 */ /* 0x000fea0003800200 */
.L_x_6191:
        /* <DEDUP_REMOVED lines=23> */
.L_x_6202:
        /* <DEDUP_REMOVED lines=13> */
.L_x_6204:
[----:B------:R-:W-:Y:S05]  /*3770*/  BSYNC.RECONVERGENT B2 ;  /* 0x0000000000027941 */ /* 0x000fea0003800200 */
.L_x_6203:
        /* <DEDUP_REMOVED lines=55> */
[----:B------:R-:W-:-:S04]  /*3af0*/  LOP3.LUT R181, R156, R22, R185, 0x96, !PT ;  /* 0x000000169cb57212 */ /* 0x000fc800078e96b9 */
[----:B------:R-:W-:Y:S01]  /*3b00*/  LOP3.LUT R179, R20, UR15, R19, 0x96, !PT ;  /* 0x0000000f14b37c12 */ /* 0x000fe2000f8e9613 */
[----:B------:R-:W-:Y:S01]  /*3b10*/  IMAD.MOV.U32 R19, RZ, RZ, RZ ;  /* 0x000000ffff137224 */ /* 0x000fe200078e00ff */
[----:B------:R-:W-:-:S07]  /*3b20*/  MOV R27, R18 ;  /* 0x00000012001b7202 */ /* 0x000fce0000000f00 */
.L_x_6201:
[----:B------:R-:W-:Y:S05]  /*3b30*/  BSYNC.RECONVERGENT B1 ;  /* 0x0000000000017941 */ /* 0x000fea0003800200 */
.L_x_6200:
[----:B-----5:R-:W-:Y:S01]  /*3b40*/  PRMT R18, R46, 0x7632, R18 ;  /* 0x000076322e127816 */ /* 0x020fe20000000012 */
[----:B------:R-:W-:Y:S01]  /*3b50*/  HFMA2 R20, -RZ, RZ, 0.1171875, 0 ;  /* 0x2f800000ff147431 */ /* 0x000fe200000001ff */
[----:B------:R-:W-:Y:S01]  /*3b60*/  I2FP.F32.U32 R11, R11 ;  /* 0x0000000b000b7245 */ /* 0x000fe20000201000 */
[----:B------:R-:W-:Y:S02]  /*3b70*/  IMAD.U32 R145, R24, 0x10000, RZ ;  /* 0x0001000018917824 */ /* 0x000fe400078e00ff */
[----:B------:R-:W-:Y:S02]  /*3b80*/  IMAD.U32 R18, R18, 0x10000, RZ ;  /* 0x0001000012127824 */ /* 0x000fe400078e00ff */
[----:B------:R-:W-:Y:S01]  /*3b90*/  FFMA.FTZ R11, R11, R20, 1.1641532182693481445e-10 ;  /* 0x2f0000000b0b7423 */ /* 0x000fe20000010014 */
[----:B------:R-:W-:Y:S01]  /*3ba0*/  PRMT R20, R42, 0x7632, R20 ;  /* 0x000076322a147816 */ /* 0x000fe20000000014 */
[----:B------:R-:W-:-:S03]  /*3bb0*/  FMUL.FTZ R18, R18, UR9 ;  /* 0x0000000912127c20 */ /* 0x000fc60008410000 */
[----:B------:R-:W-:Y:S01]  /*3bc0*/  FSETP.GTU.FTZ.AND P3, PT, R11, UR12, PT ;  /* 0x0000000c0b007c0b */ /* 0x000fe2000bf7c000 */
[----:B------:R-:W-:Y:S01]  /*3bd0*/  FMUL.FTZ R18, R18, UR8 ;  /* 0x0000000812127c20 */ /* 0x000fe20008410000 */
[----:B------:R-:W-:Y:S02]  /*3be0*/  SHF.L.U32 R21, R20, 0x10, RZ ;  /* 0x0000001014157819 */ /* 0x000fe400000006ff */
[----:B------:R-:W-:Y:S02]  /*3bf0*/  SEL R11, RZ, 0x1, P3 ;  /* 0x00000001ff0b7807 */ /* 0x000fe40001800000 */
[----:B------:R-:W-:-:S05]  /*3c00*/  FSEL R18, R18, RZ, !P3 ;  /* 0x000000ff12127208 */ /* 0x000fca0005800000 */
[----:B------:R-:W-:-:S07]  /*3c10*/  FFMA.FTZ R145, R18, R145, R21 ;  /* 0x0000009112917223 */ /* 0x000fce0000010015 */
.L_x_6199:
[----:B------:R-:W-:Y:S05]  /*3c20*/  BSYNC.RECONVERGENT B0 ;  /* 0x0000000000007941 */ /* 0x000fea0003800200 */
.L_x_6198:
        /* <DEDUP_REMOVED lines=22> */
.L_x_6209:
        /* <DEDUP_REMOVED lines=13> */
.L_x_6211:
[----:B------:R-:W-:Y:S05]  /*3e60*/  BSYNC.RECONVERGENT B2 ;  /* 0x0000000000027941 */ /* 0x000fea0003800200 */
.L_x_6210:
        /* <DEDUP_REMOVED lines=57> */
[----:B------:R-:W-:Y:S01]  /*4200*/  IMAD.MOV.U32 R18, RZ, RZ, RZ ;  /* 0x000000ffff127224 */ /* 0x000fe200078e00ff */
[----:B------:R-:W-:-:S07]  /*4210*/  MOV R20, R27 ;  /* 0x0000001b00147202 */ /* 0x000fce0000000f00 */
.L_x_6208:
[----:B------:R-:W-:Y:S05]  /*4220*/  BSYNC.RECONVERGENT B1 ;  /* 0x0000000000017941 */ /* 0x000fea0003800200 */
.L_x_6207:
[----:B------:R-:W-:Y:S01]  /*4230*/  I2FP.F32.U32 R19, R20 ;  /* 0x0000001400137245 */ /* 0x000fe20000201000 */
[----:B------:R-:W-:Y:S01]  /*4240*/  IMAD.MOV.U32 R22, RZ, RZ, 0x2f800000 ;  /* 0x2f800000ff167424 */ /* 0x000fe200078e00ff */
[----:B-----5:R-:W-:Y:S01]  /*4250*/  SHF.L.U32 R20, R47, 0x10, RZ ;  /* 0x000000102f147819 */ /* 0x020fe200000006ff */
[----:B------:R-:W-:Y:S02]  /*4260*/  IMAD.U32 R21, R43, 0x10000, RZ ;  /* 0x000100002b157824 */ /* 0x000fe400078e00ff */
[----:B------:R-:W-:Y:S02]  /*4270*/  FFMA.FTZ R19, R19, R22, 1.1641532182693481445e-10 ;  /* 0x2f00000013137423 */ /* 0x000fe40000010016 */
[----:B------:R-:W-:-:S03]  /*4280*/  FMUL.FTZ R20, R20, UR9 ;  /* 0x0000000914147c20 */ /* 0x000fc60008410000 */
[----:B------:R-:W-:Y:S01]  /*4290*/  FSETP.GTU.FTZ.AND P3, PT, R19, UR12, PT ;  /* 0x0000000c13007c0b */ /* 0x000fe2000bf7c000 */
[----:B------:R-:W-:Y:S01]  /*42a0*/  FMUL.FTZ R20, R20, UR8 ;  /* 0x0000000814147c20 */ /* 0x000fe20008410000 */
[----:B------:R-:W-:Y:S02]  /*42b0*/  IMAD.U32 R19, R79, 0x10000, RZ ;  /* 0x000100004f137824 */ /* 0x000fe400078e00ff */
[----:B------:R-:W-:Y:S02]  /*42c0*/  SEL R177, RZ, 0x1, P3 ;  /* 0x00000001ffb17807 */ /* 0x000fe40001800000 */
[----:B------:R-:W-:-:S05]  /*42d0*/  FSEL R20, R20, RZ, !P3 ;  /* 0x000000ff14147208 */ /* 0x000fca0005800000 */
[----:B------:R-:W-:-:S07]  /*42e0*/  FFMA.FTZ R146, R20, R19, R21 ;  /* 0x0000001314927223 */ /* 0x000fce0000010015 */
.L_x_6206:
[----:B------:R-:W-:Y:S05]  /*42f0*/  BSYNC.RECONVERGENT B0 ;  /* 0x0000000000007941 */ /* 0x000fea0003800200 */
.L_x_6205:
        /* <DEDUP_REMOVED lines=23> */
.L_x_6216:
        /* <DEDUP_REMOVED lines=13> */
.L_x_6218:
[----:B------:R-:W-:Y:S05]  /*4540*/  BSYNC.RECONVERGENT B2 ;  /* 0x0000000000027941 */ /* 0x000fea0003800200 */
.L_x_6217:
[----:B------:R-:W-:Y:S01]  /*4550*/  IMAD.WIDE.U32 R22, R0, -0x326172a9, RZ ;  /* 0xcd9e8d5700167825 */ /* 0x000fe200078e00ff */
[----:B------:R-:W-:Y:S01]  /*4560*/  LOP3.LUT R18, R5, UR5, R21, 0x96, !PT ;  /* 0x0000000505127c12 */ /* 0x000fe2000f8e9615 */
[----:B------:R-:W-:Y:S02]  /*4570*/  UIADD3 UR15, UPT, UPT, UR4, -0x61c88647, URZ ;  /* 0x9e3779b9040f7890 */ /* 0x000fe4000fffe0ff */
[----:B------:R-:W-:Y:S01]  /*4580*/  HFMA2 R29, -RZ, RZ, 0, 0 ;  /* 0x00000000ff1d7431 */ /* 0x000fe200000001ff */
        /* <DEDUP_REMOVED lines=54> */
[----:B------:R-:W-:-:S07]  /*48f0*/  IMAD.MOV.U32 R19, RZ, RZ, R28 ;  /* 0x000000ffff137224 */ /* 0x000fce00078e001c */
.L_x_6215:
[----:B------:R-:W-:Y:S05]  /*4900*/  BSYNC.RECONVERGENT B1 ;  /* 0x0000000000017941 */ /* 0x000fea0003800200 */
.L_x_6214:
[----:B-----5:R-:W-:Y:S02]  /*4910*/  PRMT R20, R47, 0x7632, R20 ;  /* 0x000076322f147816 */ /* 0x020fe40000000014 */
[----:B------:R-:W-:Y:S01]  /*4920*/  I2FP.F32.U32 R18, R19 ;  /* 0x0000001300127245 */ /* 0x000fe20000201000 */
[----:B------:R-:W-:Y:S01]  /*4930*/  IMAD.MOV.U32 R19, RZ, RZ, 0x2f800000 ;  /* 0x2f800000ff137424 */ /* 0x000fe200078e00ff */
[----:B------:R-:W-:Y:S01]  /*4940*/  SHF.L.U32 R147, R12, 0x10, RZ ;  /* 0x000000100c937819 */ /* 0x000fe200000006ff */
[----:B------:R-:W-:Y:S02]  /*4950*/  IMAD.U32 R20, R20, 0x10000, RZ ;  /* 0x0001000014147824 */ /* 0x000fe400078e00ff */
        /* <DEDUP_REMOVED lines=9> */
.L_x_6213:
[----:B------:R-:W-:Y:S05]  /*49f0*/  BSYNC.RECONVERGENT B0 ;  /* 0x0000000000007941 */ /* 0x000fea0003800200 */
.L_x_6212:
[----:B------:R-:W-:Y:S02]  /*4a00*/  F2FP.BF16.F32.PACK_AB R18, RZ, R147 ;  /* 0x00000093ff12723e */ /* 0x000fe400000010ff */
[----:B------:R-:W-:Y:S02]  /*4a10*/  PRMT R12, R15, 0x5410, R16 ;  /* 0x000054100f0c7816 */ /* 0x000fe40000000010 */
[----:B------:R-:W-:Y:S02]  /*4a20*/  PRMT R14, R14, 0x5410, R26 ;  /* 0x000054100e0e7816 */ /* 0x000fe4000000001a */
[----:B------:R-:W-:Y:S02]  /*4a30*/  PRMT R13, R13, 0x5410, R17 ;  /* 0x000054100d0d7816 */ /* 0x000fe40000000011 */
[----:B------:R-:W-:Y:S01]  /*4a40*/  PRMT R15, R27, 0x5410, R18 ;  /* 0x000054101b0f7816 */ /* 0x000fe20000000012 */
[----:B------:R-:W-:Y:S06]  /*4a50*/  BRA `(.L_x_6219) ;  /* 0x0000003400307947 */ /* 0x000fec0003800000 */
.L_x_6162:
        /* <DEDUP_REMOVED lines=21> */
.L_x_6224:
        /* <DEDUP_REMOVED lines=13> */
.L_x_6226:
[----:B------:R-:W-:Y:S05]  /*4c80*/  BSYNC.RECONVERGENT B2 ;  /* 0x0000000000027941 */ /* 0x000fea0003800200 */
.L_x_6225:
        /* <DEDUP_REMOVED lines=59> */
.L_x_6223:
[----:B------:R-:W-:Y:S05]  /*5040*/  BSYNC.RECONVERGENT B1 ;  /* 0x0000000000017941 */ /* 0x000fea0003800200 */
.L_x_6222:
        /* <DEDUP_REMOVED lines=10> */
[----:B------:R-:W-:-:S07]  /*50f0*/  FMUL.FTZ R140, R140, R15 ;  /* 0x0000000f8c8c7220 */ /* 0x000fce0000410000 */
.L_x_6221:
[----:B------:R-:W-:Y:S05]  /*5100*/  BSYNC.RECONVERGENT B0 ;  /* 0x0000000000007941 */ /* 0x000fea0003800200 */
.L_x_6220:
        /* <DEDUP_REMOVED lines=18> */
.L_x_6231:
        /* <DEDUP_REMOVED lines=13> */
.L_x_6233:
[----:B------:R-:W-:Y:S05]  /*5300*/  BSYNC.RECONVERGENT B2 ;  /* 0x0000000000027941 */ /* 0x000fea0003800200 */
.L_x_6232:
        /* <DEDUP_REMOVED lines=59> */
.L_x_6230:
[----:B------:R-:W-:Y:S05]  /*56c0*/  BSYNC.RECONVERGENT B1 ;  /* 0x0000000000017941 */ /* 0x000fea0003800200 */
.L_x_6229:
[----:B-----5:R-:W-:Y:S01]  /*56d0*/  PRMT R16, R44, 0x7632, R16 ;  /* 0x000076322c107816 */ /* 0x020fe20000000010 */
[----:B------:R-:W-:Y:S01]  /*56e0*/  HFMA2 R18, -RZ, RZ, 0.1171875, 0 ;  /* 0x2f800000ff127431 */ /* 0x000fe200000001ff */
[----:B------:R-:W-:Y:S01]  /*56f0*/  I2FP.F32.U32 R7, R7 ;  /* 0x0000000700077245 */ /* 0x000fe20000201000 */
[----:B------:R-:W-:Y:S02]  /*5700*/  IMAD.U32 R13, R13, 0x10000, RZ ;  /* 0x000100000d0d7824 */ /* 0x000fe400078e00ff */
[----:B------:R-:W-:Y:S02]  /*5710*/  IMAD.U32 R16, R16, 0x10000, RZ ;  /* 0x0001000010107824 */ /* 0x000fe400078e00ff */
[----:B------:R-:W-:Y:S02]  /*5720*/  FFMA.FTZ R7, R7, R18, 1.1641532182693481445e-10 ;  /* 0x2f00000007077423 */ /* 0x000fe40000010012 */
[----:B------:R-:W-:-:S03]  /*5730*/  FMUL.FTZ R16, R16, UR9 ;  /* 0x0000000910107c20 */ /* 0x000fc60008410000 */
[----:B------:R-:W-:Y:S01]  /*5740*/  FSETP.GTU.FTZ.AND P2, PT, R7, UR12, PT ;  /* 0x0000000c07007c0b */ /* 0x000fe2000bf5c000 */
[----:B------:R-:W-:-:S03]  /*5750*/  FMUL.FTZ R16, R16, UR8 ;  /* 0x0000000810107c20 */ /* 0x000fc60008410000 */
[----:B------:R-:W-:Y:S02]  /*5760*/  SEL R7, RZ, 0x1, P2 ;  /* 0x00000001ff077807 */ /* 0x000fe40001000000 */
[----:B------:R-:W-:-:S05]  /*5770*/  FSEL R16, R16, RZ, !P2 ;  /* 0x000000ff10107208 */ /* 0x000fca0005000000 */
[----:B------:R-:W-:-:S07]  /*5780*/  FMUL.FTZ R141, R16, R13 ;  /* 0x0000000d108d7220 */ /* 0x000fce0000410000 */
.L_x_6228:
[----:B------:R-:W-:Y:S05]  /*5790*/  BSYNC.RECONVERGENT B0 ;  /* 0x0000000000007941 */ /* 0x000fea0003800200 */
.L_x_6227:
        /* <DEDUP_REMOVED lines=18> */
.L_x_6238:
        /* <DEDUP_REMOVED lines=13> */
.L_x_6240:
[----:B------:R-:W-:Y:S05]  /*5990*/  BSYNC.RECONVERGENT B2 ;  /* 0x0000000000027941 */ /* 0x000fea0003800200 */
.L_x_6239:
        /* <DEDUP_REMOVED lines=59> */
.L_x_6237:
[----:B------:R-:W-:Y:S05]  /*5d50*/  BSYNC.RECONVERGENT B1 ;  /* 0x0000000000017941 */ /* 0x000fea0003800200 */
.L_x_6236:
        /* <DEDUP_REMOVED lines=11> */
.L_x_6235:
[----:B------:R-:W-:Y:S05]  /*5e10*/  BSYNC.RECONVERGENT B0 ;  /* 0x0000000000007941 */ /* 0x000fea0003800200 */
.L_x_6234:
        /* <DEDUP_REMOVED lines=18> */
.L_x_6245:
        /* <DEDUP_REMOVED lines=13> */
.L_x_6247:
[----:B------:R-:W-:Y:S05]  /*6010*/  BSYNC.RECONVERGENT B2 ;  /* 0x0000000000027941 */ /* 0x000fea0003800200 */
.L_x_6246:
        /* <DEDUP_REMOVED lines=59> */
.L_x_6244:
[----:B------:R-:W-:Y:S05]  /*63d0*/  BSYNC.RECONVERGENT B1 ;  /* 0x0000000000017941 */ /* 0x000fea0003800200 */
.L_x_6243:
        /* <DEDUP_REMOVED lines=12> */
.L_x_6242:
[----:B------:R-:W-:Y:S05]  /*64a0*/  BSYNC.RECONVERGENT B0 ;  /* 0x0000000000007941 */ /* 0x000fea0003800200 */
.L_x_6241:
        /* <DEDUP_REMOVED lines=18> */
.L_x_6252:
        /* <DEDUP_REMOVED lines=13> */
.L_x_6254:
[----:B------:R-:W-:Y:S05]  /*66a0*/  BSYNC.RECONVERGENT B2 ;  /* 0x0000000000027941 */ /* 0x000fea0003800200 */
.L_x_6253:
        /* <DEDUP_REMOVED lines=59> */
.L_x_6251:
[----:B------:R-:W-:Y:S05]  /*6a60*/  BSYNC.RECONVERGENT B1 ;  /* 0x0000000000017941 */ /* 0x000fea0003800200 */
.L_x_6250:
        /* <DEDUP_REMOVED lines=11> */
.L_x_6249:
[----:B------:R-:W-:Y:S05]  /*6b20*/  BSYNC.RECONVERGENT B0 ;  /* 0x0000000000007941 */ /* 0x000fea0003800200 */
.L_x_6248:
        /* <DEDUP_REMOVED lines=18> */
.L_x_6259:
        /* <DEDUP_REMOVED lines=13> */
.L_x_6261:
[----:B------:R-:W-:Y:S05]  /*6d20*/  BSYNC.RECONVERGENT B2 ;  /* 0x0000000000027941 */ /* 0x000fea0003800200 */
.L_x_6260:
        /* <DEDUP_REMOVED lines=59> */
.L_x_6258:
[----:B------:R-:W-:Y:S05]  /*70e0*/  BSYNC.RECONVERGENT B1 ;  /* 0x0000000000017941 */ /* 0x000fea0003800200 */
.L_x_6257:
        /* <DEDUP_REMOVED lines=12> */
.L_x_6256:
[----:B------:R-:W-:Y:S05]  /*71b0*/  BSYNC.RECONVERGENT B0 ;  /* 0x0000000000007941 */ /* 0x000fea0003800200 */
.L_x_6255:
        /* <DEDUP_REMOVED lines=18> */
.L_x_6266:
        /* <DEDUP_REMOVED lines=13> */
.L_x_6268:
[----:B------:R-:W-:Y:S05]  /*73b0*/  BSYNC.RECONVERGENT B2 ;  /* 0x0000000000027941 */ /* 0x000fea0003800200 */
.L_x_6267:
        /* <DEDUP_REMOVED lines=55> */
[----:B------:R-:W-:Y:S02]  /*7730*/  LOP3.LUT R179, R20, UR15, R19, 0x96, !PT ;  /* 0x0000000f14b37c12 */ /* 0x000fe4000f8e9613 */
[----:B------:R-:W-:Y:S01]  /*7740*/  MOV R20, R25 ;  /* 0x0000001900147202 */ /* 0x000fe20000000f00 */
[----:B------:R-:W-:Y:S02]  /*7750*/  IMAD.MOV.U32 R25, RZ, RZ, R18 ;  /* 0x000000ffff197224 */ /* 0x000fe400078e0012 */
[----:B------:R-:W-:-:S07]  /*7760*/  IMAD.MOV.U32 R18, RZ, RZ, RZ ;  /* 0x000000ffff127224 */ /* 0x000fce00078e00ff */
.L_x_6265:
[----:B------:R-:W-:Y:S05]  /*7770*/  BSYNC.RECONVERGENT B1 ;  /* 0x0000000000017941 */ /* 0x000fea0003800200 */
.L_x_6264:
        /* <DEDUP_REMOVED lines=10> */
[----:B------:R-:W-:-:S07]  /*7820*/  FMUL.FTZ R146, R146, R19 ;  /* 0x0000001392927220 */ /* 0x000fce0000410000 */
.L_x_6263:
[----:B------:R-:W-:Y:S05]  /*7830*/  BSYNC.RECONVERGENT B0 ;  /* 0x0000000000007941 */ /* 0x000fea0003800200 */
.L_x_6262:
        /* <DEDUP_REMOVED lines=18> */
.L_x_6273:
        /* <DEDUP_REMOVED lines=13> */
.L_x_6275:
[----:B------:R-:W-:Y:S05]  /*7a30*/  BSYNC.RECONVERGENT B2 ;  /* 0x0000000000027941 */ /* 0x000fea0003800200 */
.L_x_6274:
        /* <DEDUP_REMOVED lines=9> */
[----:B------:R-:W-:Y:S01]  /*7ad0*/  IMAD.MOV.U32 R29, RZ, RZ, RZ ;  /* 0x000000ffff1d7224 */ /* 0x000fe200078e00ff */
        /* <DEDUP_REMOVED lines=48> */
[----:B------:R-:W-:-:S07]  /*7de0*/  IMAD.MOV.U32 R25, RZ, RZ, R18 ;  /* 0x000000ffff197224 */ /* 0x000fce00078e0012 */
.L_x_6272:
[----:B------:R-:W-:Y:S05]  /*7df0*/  BSYNC.RECONVERGENT B1 ;  /* 0x0000000000017941 */ /* 0x000fea0003800200 */
.L_x_6271:
[----:B-----5:R-:W-:Y:S01]  /*7e00*/  PRMT R20, R47, 0x7632, R20 ;  /* 0x000076322f147816 */ /* 0x020fe20000000014 */
[----:B------:R-:W-:Y:S01]  /*7e10*/  IMAD.U32 R147, R12, 0x10000, RZ ;  /* 0x000100000c937824 */ /* 0x000fe200078e00ff */
        /* <DEDUP_REMOVED lines=8> */
[----:B------:R-:W-:-:S03]  /*7ea0*/  SEL R176, RZ, 0x1, P2 ;  /* 0x00000001ffb07807 */ /* 0x000fc60001000000 */
[----:B------:R-:W-:-:S07]  /*7eb0*/  FMUL.FTZ R147, R20, R147 ;  /* 0x0000009314937220 */ /* 0x000fce0000410000 */
.L_x_6270:
[----:B------:R-:W-:Y:S05]  /*7ec0*/  BSYNC.RECONVERGENT B0 ;  /* 0x0000000000007941 */ /* 0x000fea0003800200 */
.L_x_6269:
[----:B------:R-:W-:Y:S02]  /*7ed0*/  F2FP.BF16.F32.PACK_AB R18, RZ, R147 ;  /* 0x00000093ff12723e */ /* 0x000fe400000010ff */
[----:B------:R-:W-:Y:S02]  /*7ee0*/  PRMT R12, R15, 0x5410, R16 ;  /* 0x000054100f0c7816 */ /* 0x000fe40000000010 */
[----:B------:R-:W-:Y:S02]  /*7ef0*/  PRMT R14, R14, 0x5410, R24 ;  /* 0x000054100e0e7816 */ /* 0x000fe40000000018 */
[----:B------:R-:W-:Y:S02]  /*7f00*/  PRMT R13, R13, 0x5410, R17 ;  /* 0x000054100d0d7816 */ /* 0x000fe40000000011 */
[----:B------:R-:W-:-:S07]  /*7f10*/  PRMT R15, R28, 0x5410, R18 ;  /* 0x000054101c0f7816 */ /* 0x000fce0000000012 */
.L_x_6219:
[----:B------:R-:W0:Y:S01]  /*7f20*/  LDC.64 R186, c[0x0][0x3a8] ;  /* 0x0000ea00ffba7b82 */ /* 0x000e220000000a00 */
[----:B------:R-:W-:Y:S01]  /*7f30*/  @P1 IADD3 R23, PT, PT, R167, 0x20, RZ ;  /* 0x00000020a7171810 */ /* 0x000fe20007ffe0ff */
[C---:B------:R-:W-:Y:S01]  /*7f40*/  @P0 VIADD R27, R168.reuse, 0x20 ;  /* 0x00000020a81b0836 */ /* 0x040fe20000000000 */
[----:B------:R-:W-:Y:S05]  /*7f50*/  BSSY.RECONVERGENT B0, `(.L_x_6276) ;  /* 0x000001c000007945 */ /* 0x000fea0003800200 */
[----:B------:R-:W1:Y:S08]  /*7f60*/  @P1 LDC.64 R16, c[0x0][0x390] ;  /* 0x0000e400ff101b82 */ /* 0x000e700000000a00 */
[----:B------:R-:W2:Y:S01]  /*7f70*/  @P0 LDC.64 R18, c[0x0][0x3a0] ;  /* 0x0000e800ff120b82 */ /* 0x000ea20000000a00 */
[----:B0-----:R-:W-:-:S05]  /*7f80*/  IMAD.WIDE.U32 R20, R168, 0x10, R186 ;  /* 0x00000010a8147825 */ /* 0x001fca00078e00ba */
[----:B------:R0:W-:Y:S01]  /*7f90*/  STG.E.128 desc[UR6][R20.64], R12 ;  /* 0x0000000c14007986 */ /* 0x0001e2000c101d06 */
[----:B-1----:R-:W-:-:S04]  /*7fa0*/  @P1 IMAD.WIDE.U32 R16, R23, 0x10, R16 ;  /* 0x0000001017101825 */ /* 0x002fc800078e0010 */
[----:B--2---:R-:W-:Y:S01]  /*7fb0*/  @P0 IMAD.WIDE.U32 R18, R27, 0x10, R18 ;  /* 0x000000101b120825 */ /* 0x004fe200078e0012 */
[----:B------:R-:W-:Y:S06]  /*7fc0*/  @!P1 BRA `(.L_x_6277) ;  /* 0x0000000000509947 */ /* 0x000fec0003800000 */
[----:B0-----:R-:W-:Y:S01]  /*7fd0*/  IMAD.U32 R15, R177, 0x10000, RZ ;  /* 0x00010000b10f7824 */ /* 0x001fe200078e00ff */
[----:B------:R-:W0:Y:S01]  /*7fe0*/  LDC.64 R12, c[0x0][0x3b0] ;  /* 0x0000ec00ff0c7b82 */ /* 0x000e220000000a00 */
[----:B------:R-:W-:Y:S02]  /*7ff0*/  LOP3.LUT R14, R176, 0xffff, RZ, 0xc0, !PT ;  /* 0x0000ffffb00e7812 */ /* 0x000fe400078ec0ff */
[----:B------:R-:W-:Y:S02]  /*8000*/  LOP3.LUT R20, R8, 0xff, RZ, 0xc0, !PT ;  /* 0x000000ff08147812 */ /* 0x000fe400078ec0ff */
[----:B------:R-:W-:Y:S02]  /*8010*/  LOP3.LUT R21, R15, 0xff0000, RZ, 0xc0, !PT ;  /* 0x00ff00000f157812 */ /* 0x000fe400078ec0ff */
[----:B------:R-:W-:Y:S02]  /*8020*/  PRMT R15, R11, 0x7104, RZ ;  /* 0x000071040b0f7816 */ /* 0x000fe400000000ff */
[----:B------:R-:W-:Y:S01]  /*8030*/  PRMT R24, R21, 0x4210, R14 ;  /* 0x0000421015187816 */ /* 0x000fe2000000000e */
[----:B------:R-:W-:Y:S01]  /*8040*/  IMAD.WIDE.U32 R20, R20, 0x10000, RZ ;  /* 0x0001000014147825 */ /* 0x000fe200078e00ff */
[----:B------:R-:W-:-:S02]  /*8050*/  LOP3.LUT R14, R9, 0xff, RZ, 0xc0, !PT ;  /* 0x000000ff090e7812 */ /* 0x000fc400078ec0ff */
        /* <DEDUP_REMOVED lines=11> */
.L_x_6277:
[----:B------:R-:W-:Y:S05]  /*8110*/  BSYNC.RECONVERGENT B0 ;  /* 0x0000000000007941 */ /* 0x000fea0003800200 */
.L_x_6276:
[----:B-----5:R2:W5:Y:S04]  /*8120*/  @P1 LDG.E.128 R44, desc[UR6][R16.64] ;  /* 0x00000006102c1981 */ /* 0x020568000c1e1d00 */
[----:B------:R2:W5:Y:S01]  /*8130*/  @P0 LDG.E.128 R40, desc[UR6][R18.64] ;  /* 0x0000000612280981 */ /* 0x000562000c1e1d00 */
[----:B------:R-:W-:Y:S05]  /*8140*/  @!P0 BRA `(.L_x_6278) ;  /* 0x0000003400f08947 */ /* 0x000fea0003800000 */
[----:B------:R-:W-:Y:S01]  /*8150*/  ISETP.GT.AND P2, PT, R166, RZ, PT ;  /* 0x000000ffa600720c */ /* 0x000fe20003f44270 */
[----:B------:R-:W-:-:S12]  /*8160*/  BSSY.RECONVERGENT B0, `(.L_x_6279) ;  /* 0x000006b000007945 */ /* 0x000fd80003800200 */
[----:B-----5:R-:W-:Y:S01]  /*8170*/  @!P2 SHF.L.U32 R28, R40, 0x10, RZ ;  /* 0x00000010281ca819 */ /* 0x020fe200000006ff */
[----:B------:R-:W-:Y:S02]  /*8180*/  @!P2 IMAD.MOV.U32 R22, RZ, RZ, R25 ;  /* 0x000000ffff16a224 */ /* 0x000fe400078e0019 */
[----:B01----:R-:W-:Y:S01]  /*8190*/  @!P2 IMAD.MOV.U32 R13, RZ, RZ, R29 ;  /* 0x000000ffff0da224 */ /* 0x003fe200078e001d */
        /* <DEDUP_REMOVED lines=17> */
.L_x_6283:
        /* <DEDUP_REMOVED lines=13> */
.L_x_6285:
[----:B------:R-:W-:Y:S05]  /*8380*/  BSYNC.RECONVERGENT B2 ;  /* 0x0000000000027941 */ /* 0x000fea0003800200 */
.L_x_6284:
[----:B--2---:R-:W-:Y:S01]  /*8390*/  IMAD.WIDE.U32 R16, R0, -0x326172a9, RZ ;  /* 0xcd9e8d5700107825 */ /* 0x004fe200078e00ff */
        /* <DEDUP_REMOVED lines=57> */
[----:B------:R-:W-:-:S07]  /*8730*/  HFMA2 R13, -RZ, RZ, 0, 0 ;  /* 0x00000000ff0d7431 */ /* 0x000fce00000001ff */
.L_x_6282:
[----:B------:R-:W-:Y:S05]  /*8740*/  BSYNC.RECONVERGENT B1 ;  /* 0x0000000000017941 */ /* 0x000fea0003800200 */
.L_x_6281:
[----:B------:R-:W-:Y:S01]  /*8750*/  I2FP.F32.U32 R6, R6 ;  /* 0x0000000600067245 */ /* 0x000fe20000201000 */
[----:B------:R-:W-:Y:S02]  /*8760*/  IMAD.MOV.U32 R15, RZ, RZ, 0x2f800000 ;  /* 0x2f800000ff0f7424 */ /* 0x000fe400078e00ff */
[----:B------:R-:W-:Y:S02]  /*8770*/  IMAD.U32 R12, R44, 0x10000, RZ ;  /* 0x000100002c0c7824 */ /* 0x000fe400078e00ff */
[----:B------:R-:W-:Y:S01]  /*8780*/  FFMA.FTZ R6, R6, R15, 1.1641532182693481445e-10 ;  /* 0x2f00000006067423 */ /* 0x000fe2000001000f */
[----:B------:R-:W-:Y:S01]  /*8790*/  SHF.L.U32 R15, R72, 0x10, RZ ;  /* 0x00000010480f7819 */ /* 0x000fe200000006ff */
[----:B------:R-:W-:Y:S01]  /*87a0*/  FMUL.FTZ R12, R12, UR9 ;  /* 0x000000090c0c7c20 */ /* 0x000fe20008410000 */
[----:B--2---:R-:W-:Y:S02]  /*87b0*/  IMAD.U32 R17, R40, 0x10000, RZ ;  /* 0x0001000028117824 */ /* 0x004fe400078e00ff */
[----:B------:R-:W-:Y:S01]  /*87c0*/  FSETP.GTU.FTZ.AND P3, PT, R6, UR12, PT ;  /* 0x0000000c06007c0b */ /* 0x000fe2000bf7c000 */
[----:B------:R-:W-:-:S03]  /*87d0*/  FMUL.FTZ R12, R12, UR8 ;  /* 0x000000080c0c7c20 */ /* 0x000fc60008410000 */
[----:B------:R-:W-:Y:S02]  /*87e0*/  SEL R6, RZ, 0x1, P3 ;  /* 0x00000001ff067807 */ /* 0x000fe40001800000 */
[----:B------:R-:W-:-:S05]  /*87f0*/  FSEL R28, R12, RZ, !P3 ;  /* 0x000000ff0c1c7208 */ /* 0x000fca0005800000 */
[----:B------:R-:W-:-:S07]  /*8800*/  FFMA.FTZ R28, R28, R15, R17 ;  /* 0x0000000f1c1c7223 */ /* 0x000fce0000010011 */
.L_x_6280:
[----:B------:R-:W-:Y:S05]  /*8810*/  BSYNC.RECONVERGENT B0 ;  /* 0x0000000000007941 */ /* 0x000fea0003800200 */
.L_x_6279:
[----:B------:R-:W-:Y:S01]  /*8820*/  @!P2 PRMT R29, R40, 0x7632, R29 ;  /* 0x00007632281da816 */ /* 0x000fe2000000001d */
[----:B------:R-:W-:Y:S01]  /*8830*/  BSSY.RECONVERGENT B0, `(.L_x_6286) ;  /* 0x000006e000007945 */ /* 0x000fe20003800200 */
[----:B------:R-:W-:Y:S01]  /*8840*/  F2FP.BF16.F32.PACK_AB R12, RZ, R28 ;  /* 0x0000001cff0c723e */ /* 0x000fe200000010ff */
[----:B------:R-:W-:Y:S01]  /*8850*/  @!P2 IMAD.MOV.U32 R14, RZ, RZ, R22 ;  /* 0x000000ffff0ea224 */ /* 0x000fe200078e0016 */
[----:B--2---:R-:W-:Y:S01]  /*8860*/  @!P2 MOV R16, R13 ;  /* 0x0000000d0010a202 */ /* 0x004fe20000000f00 */
        /* <DEDUP_REMOVED lines=18> */
.L_x_6290:
        /* <DEDUP_REMOVED lines=13> */
.L_x_6292:
[----:B------:R-:W-:Y:S05]  /*8a60*/  BSYNC.RECONVERGENT B2 ;  /* 0x0000000000027941 */ /* 0x000fea0003800200 */
.L_x_6291:
        /* <DEDUP_REMOVED lines=57> */
[----:B------:R-:W-:-:S07]  /*8e00*/  IMAD.MOV.U32 R16, RZ, RZ, RZ ;  /* 0x000000ffff107224 */ /* 0x000fce00078e00ff */
.L_x_6289:
[----:B------:R-:W-:Y:S05]  /*8e10*/  BSYNC.RECONVERGENT B1 ;  /* 0x0000000000017941 */ /* 0x000fea0003800200 */
.L_x_6288:
[----:B------:R-:W-:Y:S01]  /*8e20*/  PRMT R13, R44, 0x7632, R13 ;  /* 0x000076322c0d7816 */ /* 0x000fe2000000000d */
        /* <DEDUP_REMOVED lines=8> */
[----:B------:R-:W-:Y:S01]  /*8eb0*/  PRMT R7, R40, 0x7632, R7 ;  /* 0x0000763228077816 */ /* 0x000fe20000000007 */
[----:B------:R-:W-:-:S03]  /*8ec0*/  IMAD.U32 R18, R18, 0x10000, RZ ;  /* 0x0001000012127824 */ /* 0x000fc600078e00ff */
[----:B------:R-:W-:Y:S01]  /*8ed0*/  FSEL R13, R13, RZ, !P3 ;  /* 0x000000ff0d0d7208 */ /* 0x000fe20005800000 */
[----:B------:R-:W-:Y:S01]  /*8ee0*/  IMAD.U32 R20, R7, 0x10000, RZ ;  /* 0x0001000007147824 */ /* 0x000fe200078e00ff */
[----:B------:R-:W-:-:S03]  /*8ef0*/  SEL R7, RZ, 0x1, P3 ;  /* 0x00000001ff077807 */ /* 0x000fc60001800000 */
[----:B------:R-:W-:-:S07]  /*8f00*/  FFMA.FTZ R29, R13, R18, R20 ;  /* 0x000000120d1d7223 */ /* 0x000fce0000010014 */
.L_x_6287:
[----:B------:R-:W-:Y:S05]  /*8f10*/  BSYNC.RECONVERGENT B0 ;  /* 0x0000000000007941 */ /* 0x000fea0003800200 */
.L_x_6286:
        /* <DEDUP_REMOVED lines=22> */
.L_x_6297:
        /* <DEDUP_REMOVED lines=13> */
.L_x_6299:
[----:B------:R-:W-:Y:S05]  /*9150*/  BSYNC.RECONVERGENT B2 ;  /* 0x0000000000027941 */ /* 0x000fea0003800200 */
.L_x_6298:
        /* <DEDUP_REMOVED lines=59> */
.L_x_6296:
[----:B------:R-:W-:Y:S05]  /*9510*/  BSYNC.RECONVERGENT B1 ;  /* 0x0000000000017941 */ /* 0x000fea0003800200 */
.L_x_6295:
[----:B------:R-:W-:Y:S01]  /*9520*/  I2FP.F32.U32 R8, R8 ;  /* 0x0000000800087245 */ /* 0x000fe20000201000 */
[----:B------:R-:W-:Y:S02]  /*9530*/  IMAD.MOV.U32 R13, RZ, RZ, 0x2f800000 ;  /* 0x2f800000ff0d7424 */ /* 0x000fe400078e00ff */
[----:B------:R-:W-:Y:S02]  /*9540*/  IMAD.U32 R14, R45, 0x10000, RZ ;  /* 0x000100002d0e7824 */ /* 0x000fe400078e00ff */
        /* <DEDUP_REMOVED lines=9> */
.L_x_6294:
[----:B------:R-:W-:Y:S05]  /*95e0*/  BSYNC.RECONVERGENT B0 ;  /* 0x0000000000007941 */ /* 0x000fea0003800200 */
.L_x_6293:
        /* <DEDUP_REMOVED lines=23> */
.L_x_6304:
        /* <DEDUP_REMOVED lines=13> */
.L_x_6306:
[----:B------:R-:W-:Y:S05]  /*9830*/  BSYNC.RECONVERGENT B2 ;  /* 0x0000000000027941 */ /* 0x000fea0003800200 */
.L_x_6305:
        /* <DEDUP_REMOVED lines=59> */
.L_x_6303:
[----:B------:R-:W-:Y:S05]  /*9bf0*/  BSYNC.RECONVERGENT B1 ;  /* 0x0000000000017941 */ /* 0x000fea0003800200 */
.L_x_6302:
[----:B------:R-:W-:Y:S01]  /*9c00*/  PRMT R16, R45, 0x7632, R16 ;  /* 0x000076322d107816 */ /* 0x000fe20000000010 */
[----:B------:R-:W-:Y:S01]  /*9c10*/  HFMA2 R20, -RZ, RZ, 0.1171875, 0 ;  /* 0x2f800000ff147431 */ /* 0x000fe200000001ff */
[----:B------:R-:W-:Y:S02]  /*9c20*/  I2FP.F32.U32 R9, R9 ;  /* 0x0000000900097245 */ /* 0x000fe40000201000 */
[----:B------:R-:W-:Y:S01]  /*9c30*/  PRMT R31, R73, 0x7632, R31 ;  /* 0x00007632491f7816 */ /* 0x000fe2000000001f */
[----:B------:R-:W-:Y:S02]  /*9c40*/  IMAD.U32 R16, R16, 0x10000, RZ ;  /* 0x0001000010107824 */ /* 0x000fe400078e00ff */
[----:B------:R-:W-:Y:S02]  /*9c50*/  FFMA.FTZ R9, R9, R20, 1.1641532182693481445e-10 ;  /* 0x2f00000009097423 */ /* 0x000fe40000010014 */
[----:B------:R-:W-:Y:S01]  /*9c60*/  FMUL.FTZ R16, R16, UR9 ;  /* 0x0000000910107c20 */ /* 0x000fe20008410000 */
[----:B------:R-:W-:-:S02]  /*9c70*/  IMAD.U32 R31, R31, 0x10000, RZ ;  /* 0x000100001f1f7824 */ /* 0x000fc400078e00ff */
[----:B------:R-:W-:Y:S01]  /*9c80*/  FSETP.GTU.FTZ.AND P3, PT, R9, UR12, PT ;  /* 0x0000000c09007c0b */ /* 0x000fe2000bf7c000 */
[----:B------:R-:W-:Y:S01]  /*9c90*/  FMUL.FTZ R16, R16, UR8 ;  /* 0x0000000810107c20 */ /* 0x000fe20008410000 */
[----:B------:R-:W-:-:S04]  /*9ca0*/  PRMT R9, R41, 0x7632, R9 ;  /* 0x0000763229097816 */ /* 0x000fc80000000009 */
[----:B------:R-:W-:Y:S02]  /*9cb0*/  SHF.L.U32 R17, R9, 0x10, RZ ;  /* 0x0000001009117819 */ /* 0x000fe400000006ff */
[----:B------:R-:W-:Y:S02]  /*9cc0*/  FSEL R16, R16, RZ, !P3 ;  /* 0x000000ff10107208 */ /* 0x000fe40005800000 */
[----:B------:R-:W-:-:S03]  /*9cd0*/  SEL R9, RZ, 0x1, P3 ;  /* 0x00000001ff097807 */ /* 0x000fc60001800000 */
[----:B------:R-:W-:-:S07]  /*9ce0*/  FFMA.FTZ R31, R16, R31, R17 ;  /* 0x0000001f101f7223 */ /* 0x000fce0000010011 */
.L_x_6301:
[----:B------:R-:W-:Y:S05]  /*9cf0*/  BSYNC.RECONVERGENT B0 ;  /* 0x0000000000007941 */ /* 0x000fea0003800200 */
.L_x_6300:
        /* <DEDUP_REMOVED lines=22> */
.L_x_6311:
        /* <DEDUP_REMOVED lines=13> */
.L_x_6313:
[----:B------:R-:W-:Y:S05]  /*9f30*/  BSYNC.RECONVERGENT B2 ;  /* 0x0000000000027941 */ /* 0x000fea0003800200 */
.L_x_6312:
        /* <DEDUP_REMOVED lines=59> */
.L_x_6310:
[----:B------:R-:W-:Y:S05]  /*a2f0*/  BSYNC.RECONVERGENT B1 ;  /* 0x0000000000017941 */ /* 0x000fea0003800200 */
.L_x_6309:
[----:B------:R-:W-:Y:S01]  /*a300*/  I2FP.F32.U32 R10, R10 ;  /* 0x0000000a000a7245 */ /* 0x000fe20000201000 */
[----:B------:R-:W-:Y:S01]  /*a310*/  IMAD.MOV.U32 R21, RZ, RZ, 0x2f800000 ;  /* 0x2f800000ff157424 */ /* 0x000fe200078e00ff */
[----:B------:R-:W-:Y:S01]  /*a320*/  SHF.L.U32 R14, R46, 0x10, RZ ;  /* 0x000000102e0e7819 */ /* 0x000fe200000006ff */
        /* <DEDUP_REMOVED lines=9> */
.L_x_6308:
[----:B------:R-:W-:Y:S05]  /*a3c0*/  BSYNC.RECONVERGENT B0 ;  /* 0x0000000000007941 */ /* 0x000fea0003800200 */
.L_x_6307:
        /* <DEDUP_REMOVED lines=23> */
.L_x_6318:
        /* <DEDUP_REMOVED lines=13> */
.L_x_6320:
[----:B------:R-:W-:Y:S05]  /*a610*/  BSYNC.RECONVERGENT B2 ;  /* 0x0000000000027941 */ /* 0x000fea0003800200 */
.L_x_6319:
        /* <DEDUP_REMOVED lines=59> */
.L_x_6317:
[----:B------:R-:W-:Y:S05]  /*a9d0*/  BSYNC.RECONVERGENT B1 ;  /* 0x0000000000017941 */ /* 0x000fea0003800200 */
.L_x_6316:
[----:B------:R-:W-:Y:S01]  /*a9e0*/  PRMT R17, R46, 0x7632, R17 ;  /* 0x000076322e117816 */ /* 0x000fe20000000011 */
[----:B------:R-:W-:Y:S01]  /*a9f0*/  IMAD.MOV.U32 R20, RZ, RZ, 0x2f800000 ;  /* 0x2f800000ff147424 */ /* 0x000fe200078e00ff */
[----:B------:R-:W-:-:S03]  /*aa00*/  I2FP.F32.U32 R11, R11 ;  /* 0x0000000b000b7245 */ /* 0x000fc60000201000 */
[----:B------:R-:W-:Y:S02]  /*aa10*/  IMAD.U32 R17, R17, 0x10000, RZ ;  /* 0x0001000011117824 */ /* 0x000fe400078e00ff */
[----:B------:R-:W-:Y:S01]  /*aa20*/  FFMA.FTZ R11, R11, R20, 1.1641532182693481445e-10 ;  /* 0x2f0000000b0b7423 */ /* 0x000fe20000010014 */
[----:B------:R-:W-:Y:S01]  /*aa30*/  PRMT R20, R74, 0x7632, R20 ;  /* 0x000076324a147816 */ /* 0x000fe20000000014 */
[----:B------:R-:W-:-:S03]  /*aa40*/  FMUL.FTZ R17, R17, UR9 ;  /* 0x0000000911117c20 */ /* 0x000fc60008410000 */
[----:B------:R-:W-:Y:S01]  /*aa50*/  FSETP.GTU.FTZ.AND P3, PT, R11, UR12, PT ;  /* 0x0000000c0b007c0b */ /* 0x000fe2000bf7c000 */
[----:B------:R-:W-:Y:S01]  /*aa60*/  FMUL.FTZ R17, R17, UR8 ;  /* 0x0000000811117c20 */ /* 0x000fe20008410000 */
[----:B------:R-:W-:Y:S02]  /*aa70*/  PRMT R11, R42, 0x7632, R11 ;  /* 0x000076322a0b7816 */ /* 0x000fe4000000000b */
[----:B------:R-:W-:Y:S02]  /*aa80*/  SHF.L.U32 R20, R20, 0x10, RZ ;  /* 0x0000001014147819 */ /* 0x000fe400000006ff */
[----:B------:R-:W-:Y:S01]  /*aa90*/  FSEL R17, R17, RZ, !P3 ;  /* 0x000000ff11117208 */ /* 0x000fe20005800000 */
[----:B------:R-:W-:Y:S01]  /*aaa0*/  IMAD.U32 R22, R11, 0x10000, RZ ;  /* 0x000100000b167824 */ /* 0x000fe200078e00ff */
[----:B------:R-:W-:-:S03]  /*aab0*/  SEL R11, RZ, 0x1, P3 ;  /* 0x00000001ff0b7807 */ /* 0x000fc60001800000 */
[----:B------:R-:W-:-:S07]  /*aac0*/  FFMA.FTZ R33, R17, R20, R22 ;  /* 0x0000001411217223 */ /* 0x000fce0000010016 */
.L_x_6315:
[----:B------:R-:W-:Y:S05]  /*aad0*/  BSYNC.RECONVERGENT B0 ;  /* 0x0000000000007941 */ /* 0x000fea0003800200 */
.L_x_6314:
        /* <DEDUP_REMOVED lines=22> */
.L_x_6325:
        /* <DEDUP_REMOVED lines=13> */
.L_x_6327:
[----:B------:R-:W-:Y:S05]  /*ad10*/  BSYNC.RECONVERGENT B2 ;  /* 0x0000000000027941 */ /* 0x000fea0003800200 */
.L_x_6326:
        /* <DEDUP_REMOVED lines=56> */
[----:B------:R-:W-:Y:S01]  /*b0a0*/  IMAD.MOV.U32 R20, RZ, RZ, R26 ;  /* 0x000000ffff147224 */ /* 0x000fe200078e001a */
[----:B------:R-:W-:Y:S01]  /*b0b0*/  MOV R27, R18 ;  /* 0x00000012001b7202 */ /* 0x000fe20000000f00 */
[----:B------:R-:W-:-:S07]  /*b0c0*/  IMAD.MOV.U32 R19, RZ, RZ, RZ ;  /* 0x000000ffff137224 */ /* 0x000fce00078e00ff */
.L_x_6324:
[----:B------:R-:W-:Y:S05]  /*b0d0*/  BSYNC.RECONVERGENT B1 ;  /* 0x0000000000017941 */ /* 0x000fea0003800200 */
.L_x_6323:
[----:B------:R-:W-:Y:S01]  /*b0e0*/  I2FP.F32.U32 R18, R20 ;  /* 0x0000001400127245 */ /* 0x000fe20000201000 */
[----:B------:R-:W-:Y:S02]  /*b0f0*/  HFMA2 R21, -RZ, RZ, 0.1171875, 0 ;  /* 0x2f800000ff157431 */ /* 0x000fe400000001ff */
[----:B------:R-:W-:Y:S01]  /*b100*/  IMAD.U32 R20, R47, 0x10000, RZ ;  /* 0x000100002f147824 */ /* 0x000fe200078e00ff */
[----:B------:R-:W-:Y:S02]  /*b110*/  SHF.L.U32 R23, R43, 0x10, RZ ;  /* 0x000000102b177819 */ /* 0x000fe400000006ff */
[----:B------:R-:W-:Y:S01]  /*b120*/  FFMA.FTZ R18, R18, R21, 1.1641532182693481445e-10 ;  /* 0x2f00000012127423 */ /* 0x000fe20000010015 */
[----:B------:R-:W-:Y:S01]  /*b130*/  FMUL.FTZ R20, R20, UR9 ;  /* 0x0000000914147c20 */ /* 0x000fe20008410000 */
[----:B------:R-:W-:-:S03]  /*b140*/  IMAD.U32 R21, R75, 0x10000, RZ ;  /* 0x000100004b157824 */ /* 0x000fc600078e00ff */
[----:B------:R-:W-:Y:S01]  /*b150*/  FMUL.FTZ R20, R20, UR8 ;  /* 0x0000000814147c20 */ /* 0x000fe20008410000 */
[----:B------:R-:W-:-:S04]  /*b160*/  FSETP.GTU.FTZ.AND P3, PT, R18, UR12, PT ;  /* 0x0000000c12007c0b */ /* 0x000fc8000bf7c000 */
[----:B------:R-:W-:Y:S02]  /*b170*/  FSEL R34, R20, RZ, !P3 ;  /* 0x000000ff14227208 */ /* 0x000fe40005800000 */
[----:B------:R-:W-:-:S03]  /*b180*/  SEL R177, RZ, 0x1, P3 ;  /* 0x00000001ffb17807 */ /* 0x000fc60001800000 */
[----:B------:R-:W-:-:S07]  /*b190*/  FFMA.FTZ R34, R34, R21, R23 ;  /* 0x0000001522227223 */ /* 0x000fce0000010017 */
.L_x_6322:
[----:B------:R-:W-:Y:S05]  /*b1a0*/  BSYNC.RECONVERGENT B0 ;  /* 0x0000000000007941 */ /* 0x000fea0003800200 */
.L_x_6321:
        /* <DEDUP_REMOVED lines=23> */
.L_x_6332:
        /* <DEDUP_REMOVED lines=13> */
.L_x_6334:
[----:B------:R-:W-:Y:S05]  /*b3f0*/  BSYNC.RECONVERGENT B2 ;  /* 0x0000000000027941 */ /* 0x000fea0003800200 */
.L_x_6333:
        /* <DEDUP_REMOVED lines=57> */
[----:B------:R-:W-:-:S07]  /*b790*/  IMAD.MOV.U32 R18, RZ, RZ, R27 ;  /* 0x000000ffff127224 */ /* 0x000fce00078e001b */
.L_x_6331:
[----:B------:R-:W-:Y:S05]  /*b7a0*/  BSYNC.RECONVERGENT B1 ;  /* 0x0000000000017941 */ /* 0x000fea0003800200 */
.L_x_6330:
[----:B------:R-:W-:Y:S01]  /*b7b0*/  PRMT R19, R47, 0x7632, R19 ;  /* 0x000076322f137816 */ /* 0x000fe20000000013 */
[----:B------:R-:W-:Y:S01]  /*b7c0*/  IMAD.MOV.U32 R21, RZ, RZ, 0x2f800000 ;  /* 0x2f800000ff157424 */ /* 0x000fe200078e00ff */
[----:B------:R-:W-:Y:S02]  /*b7d0*/  I2FP.F32.U32 R18, R18 ;  /* 0x0000001200127245 */ /* 0x000fe40000201000 */
[----:B------:R-:W-:Y:S01]  /*b7e0*/  PRMT R20, R43, 0x7632, R20 ;  /* 0x000076322b147816 */ /* 0x000fe20000000014 */
[----:B------:R-:W-:Y:S02]  /*b7f0*/  IMAD.U32 R19, R19, 0x10000, RZ ;  /* 0x0001000013137824 */ /* 0x000fe400078e00ff */
[----:B------:R-:W-:Y:S01]  /*b800*/  FFMA.FTZ R18, R18, R21, 1.1641532182693481445e-10 ;  /* 0x2f00000012127423 */ /* 0x000fe20000010015 */
[----:B------:R-:W-:Y:S01]  /*b810*/  PRMT R21, R75, 0x7632, R21 ;  /* 0x000076324b157816 */ /* 0x000fe20000000015 */
[----:B------:R-:W-:Y:S01]  /*b820*/  FMUL.FTZ R19, R19, UR9 ;  /* 0x0000000913137c20 */ /* 0x000fe20008410000 */
[----:B------:R-:W-:-:S02]  /*b830*/  IMAD.U32 R20, R20, 0x10000, RZ ;  /* 0x0001000014147824 */ /* 0x000fc400078e00ff */
[----:B------:R-:W-:Y:S01]  /*b840*/  FSETP.GTU.FTZ.AND P2, PT, R18, UR12, PT ;  /* 0x0000000c12007c0b */ /* 0x000fe2000bf5c000 */
[----:B------:R-:W-:Y:S01]  /*b850*/  FMUL.FTZ R19, R19, UR8 ;  /* 0x0000000813137c20 */ /* 0x000fe20008410000 */
[----:B------:R-:W-:Y:S02]  /*b860*/  SHF.L.U32 R18, R21, 0x10, RZ ;  /* 0x0000001015127819 */ /* 0x000fe400000006ff */
[----:B------:R-:W-:Y:S02]  /*b870*/  SEL R176, RZ, 0x1, P2 ;  /* 0x00000001ffb07807 */ /* 0x000fe40001000000 */
[----:B------:R-:W-:-:S05]  /*b880*/  FSEL R19, R19, RZ, !P2 ;  /* 0x000000ff13137208 */ /* 0x000fca0005000000 */
[----:B------:R-:W-:-:S07]  /*b890*/  FFMA.FTZ R35, R19, R18, R20 ;  /* 0x0000001213237223 */ /* 0x000fce0000010014 */
.L_x_6329:
[----:B------:R-:W-:Y:S05]  /*b8a0*/  BSYNC.RECONVERGENT B0 ;  /* 0x0000000000007941 */ /* 0x000fea0003800200 */
.L_x_6328:
[----:B------:R-:W-:Y:S02]  /*b8b0*/  F2FP.BF16.F32.PACK_AB R18, RZ, R35 ;  /* 0x00000023ff12723e */ /* 0x000fe400000010ff */
[----:B------:R-:W-:Y:S02]  /*b8c0*/  PRMT R12, R12, 0x5410, R15 ;  /* 0x000054100c0c7816 */ /* 0x000fe4000000000f */
[----:B------:R-:W-:Y:S02]  /*b8d0*/  PRMT R14, R14, 0x5410, R17 ;  /* 0x000054100e0e7816 */ /* 0x000fe40000000011 */
[----:B------:R-:W-:Y:S02]  /*b8e0*/  PRMT R13, R13, 0x5410, R16 ;  /* 0x000054100d0d7816 */ /* 0x000fe40000000010 */
[----:B------:R-:W-:Y:S01]  /*b8f0*/  PRMT R15, R26, 0x5410, R18 ;  /* 0x000054101a0f7816 */ /* 0x000fe20000000012 */
[----:B------:R-:W-:Y:S06]  /*b900*/  BRA `(.L_x_6335) ;  /* 0x0000003400407947 */ /* 0x000fec0003800000 */
.L_x_6278:
        /* <DEDUP_REMOVED lines=21> */
.L_x_6340:
        /* <DEDUP_REMOVED lines=13> */
.L_x_6342:
[----:B------:R-:W-:Y:S05]  /*bb30*/  BSYNC.RECONVERGENT B2 ;  /* 0x0000000000027941 */ /* 0x000fea0003800200 */
.L_x_6341:
        /* <DEDUP_REMOVED lines=59> */
.L_x_6339:
[----:B------:R-:W-:Y:S05]  /*bef0*/  BSYNC.RECONVERGENT B1 ;  /* 0x0000000000017941 */ /* 0x000fea0003800200 */
.L_x_6338:
        /* <DEDUP_REMOVED lines=11> */
.L_x_6337:
[----:B------:R-:W-:Y:S05]  /*bfb0*/  BSYNC.RECONVERGENT B0 ;  /* 0x0000000000007941 */ /* 0x000fea0003800200 */
.L_x_6336:
        /* <DEDUP_REMOVED lines=18> */
.L_x_6347:
[----:B------:R-:W-:Y:S01]  /*c0e0*/  VIADD R3, R3, 0x1 ;  /* 0x0000000103037836 */ /* 0x000fe20000000000 */
[----:B------:R-:W-:Y:S03]  /*c0f0*/  BSSY.RECONVERGENT B2, `(.L_x_6348) ;  /* 0x000000c000027945 */ /* 0x000fe60003800200 */
[C---:B--2---:R-:W-:Y:S01]  /*c100*/  IMAD.WIDE.U32 R16, R3.reuse, -0x2daee0ad, RZ ;  /* 0xd2511f5303107825 */ /* 0x044fe200078e00ff */
        /* <DEDUP_REMOVED lines=10> */
.L_x_6349:
[----:B------:R-:W-:Y:S05]  /*c1b0*/  BSYNC.RECONVERGENT B2 ;  /* 0x0000000000027941 */ /* 0x000fea0003800200 */
.L_x_6348:
        /* <DEDUP_REMOVED lines=59> */
.L_x_6346:
[----:B------:R-:W-:Y:S05]  /*c570*/  BSYNC.RECONVERGENT B1 ;  /* 0x0000000000017941 */ /* 0x000fea0003800200 */
.L_x_6345:
[----:B-----5:R-:W-:Y:S01]  /*c580*/  PRMT R13, R44, 0x7632, R13 ;  /* 0x000076322c0d7816 */ /* 0x020fe2000000000d */
[----:B--2---:R-:W-:Y:S01]  /*c590*/  HFMA2 R16, -RZ, RZ, 0.1171875, 0 ;  /* 0x2f800000ff107431 */ /* 0x004fe200000001ff */
[----:B------:R-:W-:-:S03]  /*c5a0*/  I2FP.F32.U32 R7, R7 ;  /* 0x0000000700077245 */ /* 0x000fc60000201000 */
        /* <DEDUP_REMOVED lines=9> */
[----:B------:R-:W-:-:S07]  /*c640*/  FMUL.FTZ R29, R16, R13 ;  /* 0x0000000d101d7220 */ /* 0x000fce0000410000 */
.L_x_6344:
[----:B------:R-:W-:Y:S05]  /*c650*/  BSYNC.RECONVERGENT B0 ;  /* 0x0000000000007941 */ /* 0x000fea0003800200 */
.L_x_6343:
[----:B------:R-:W-:Y:S01]  /*c660*/  BSSY.RECONVERGENT B0, `(.L_x_6350) ;  /* 0x0000067000007945 */ /* 0x000fe20003800200 */
[----:B------:R-:W-:Y:S01]  /*c670*/  F2FP.BF16.F32.PACK_AB R15, RZ, R29 ;  /* 0x0000001dff0f723e */ /* 0x000fe200000010ff */
[----:B--2---:R-:W-:Y:S01]  /*c680*/  IMAD.MOV.U32 R16, RZ, RZ, R14 ;  /* 0x000000ffff107224 */ /* 0x004fe200078e000e */
        /* <DEDUP_REMOVED lines=15> */
.L_x_6354:
        /* <DEDUP_REMOVED lines=13> */
.L_x_6356:
[----:B------:R-:W-:Y:S05]  /*c850*/  BSYNC.RECONVERGENT B2 ;  /* 0x0000000000027941 */ /* 0x000fea0003800200 */
.L_x_6355:
        /* <DEDUP_REMOVED lines=59> */
.L_x_6353:
[----:B------:R-:W-:Y:S05]  /*cc10*/  BSYNC.RECONVERGENT B1 ;  /* 0x0000000000017941 */ /* 0x000fea0003800200 */
.L_x_6352:
        /* <DEDUP_REMOVED lines=11> */
.L_x_6351:
[----:B------:R-:W-:Y:S05]  /*ccd0*/  BSYNC.RECONVERGENT B0 ;  /* 0x0000000000007941 */ /* 0x000fea0003800200 */
.L_x_6350:
        /* <DEDUP_REMOVED lines=18> */
.L_x_6361:
        /* <DEDUP_REMOVED lines=13> */
.L_x_6363:
[----:B------:R-:W-:Y:S05]  /*ced0*/  BSYNC.RECONVERGENT B2 ;  /* 0x0000000000027941 */ /* 0x000fea0003800200 */
.L_x_6362:
        /* <DEDUP_REMOVED lines=58> */
[----:B------:R-:W-:-:S07]  /*d280*/  LOP3.LUT R179, R18, UR15, R17, 0x96, !PT ;  /* 0x0000000f12b37c12 */ /* 0x000fce000f8e9611 */
.L_x_6360:
[----:B------:R-:W-:Y:S05]  /*d290*/  BSYNC.RECONVERGENT B1 ;  /* 0x0000000000017941 */ /* 0x000fea0003800200 */
.L_x_6359:
[----:B-----5:R-:W-:Y:S01]  /*d2a0*/  PRMT R16, R45, 0x7632, R16 ;  /* 0x000076322d107816 */ /* 0x020fe20000000010 */
        /* <DEDUP_REMOVED lines=8> */
[----:B------:R-:W-:-:S03]  /*d330*/  FMUL.FTZ R16, R16, UR8 ;  /* 0x0000000810107c20 */ /* 0x000fc60008410000 */
[----:B------:R-:W-:Y:S02]  /*d340*/  SEL R9, RZ, 0x1, P2 ;  /* 0x00000001ff097807 */ /* 0x000fe40001000000 */
[----:B------:R-:W-:-:S05]  /*d350*/  FSEL R16, R16, RZ, !P2 ;  /* 0x000000ff10107208 */ /* 0x000fca0005000000 */
[----:B------:R-:W-:-:S07]  /*d360*/  FMUL.FTZ R31, R31, R16 ;  /* 0x000000101f1f7220 */ /* 0x000fce0000410000 */
.L_x_6358:
[----:B------:R-:W-:Y:S05]  /*d370*/  BSYNC.RECONVERGENT B0 ;  /* 0x0000000000007941 */ /* 0x000fea0003800200 */
.L_x_6357:
        /* <DEDUP_REMOVED lines=18> */
.L_x_6368:
        /* <DEDUP_REMOVED lines=13> */
.L_x_6370:
[----:B------:R-:W-:Y:S05]  /*d570*/  BSYNC.RECONVERGENT B2 ;  /* 0x0000000000027941 */ /* 0x000fea0003800200 */
.L_x_6369:
        /* <DEDUP_REMOVED lines=59> */
.L_x_6367:
[----:B------:R-:W-:Y:S05]  /*d930*/  BSYNC.RECONVERGENT B1 ;  /* 0x0000000000017941 */ /* 0x000fea0003800200 */
.L_x_6366:
        /* <DEDUP_REMOVED lines=11> */
.L_x_6365:
[----:B------:R-:W-:Y:S05]  /*d9f0*/  BSYNC.RECONVERGENT B0 ;  /* 0x0000000000007941 */ /* 0x000fea0003800200 */
.L_x_6364:
        /* <DEDUP_REMOVED lines=18> */
.L_x_6375:
        /* <DEDUP_REMOVED lines=13> */
.L_x_6377:
[----:B------:R-:W-:Y:S05]  /*dbf0*/  BSYNC.RECONVERGENT B2 ;  /* 0x0000000000027941 */ /* 0x000fea0003800200 */
.L_x_6376:
        /* <DEDUP_REMOVED lines=59> */
.L_x_6374:
[----:B------:R-:W-:Y:S05]  /*dfb0*/  BSYNC.RECONVERGENT B1 ;  /* 0x0000000000017941 */ /* 0x000fea0003800200 */
.L_x_6373:
[----:B-----5:R-:W-:Y:S01]  /*dfc0*/  PRMT R17, R46, 0x7632, R17 ;  /* 0x000076322e117816 */ /* 0x020fe20000000011 */
[----:B------:R-:W-:Y:S01]  /*dfd0*/  HFMA2 R20, -RZ, RZ, 0.1171875, 0 ;  /* 0x2f800000ff147431 */ /* 0x000fe200000001ff */
        /* <DEDUP_REMOVED lines=11> */
.L_x_6372:
[----:B------:R-:W-:Y:S05]  /*e090*/  BSYNC.RECONVERGENT B0 ;  /* 0x0000000000007941 */ /* 0x000fea0003800200 */
.L_x_6371:
        /* <DEDUP_REMOVED lines=18> */
.L_x_6382:
        /* <DEDUP_REMOVED lines=13> */
.L_x_6384:
[----:B------:R-:W-:Y:S05]  /*e290*/  BSYNC.RECONVERGENT B2 ;  /* 0x0000000000027941 */ /* 0x000fea0003800200 */
.L_x_6383:
        /* <DEDUP_REMOVED lines=57> */
[----:B------:R-:W-:Y:S01]  /*e630*/  MOV R20, R24 ;  /* 0x0000001800147202 */ /* 0x000fe20000000f00 */
[----:B------:R-:W-:-:S07]  /*e640*/  IMAD.MOV.U32 R24, RZ, RZ, R18 ;  /* 0x000000ffff187224 */ /* 0x000fce00078e0012 */
.L_x_6381:
[----:B------:R-:W-:Y:S05]  /*e650*/  BSYNC.RECONVERGENT B1 ;  /* 0x0000000000017941 */ /* 0x000fea0003800200 */
.L_x_6380:
        /* <DEDUP_REMOVED lines=11> */
.L_x_6379:
[----:B------:R-:W-:Y:S05]  /*e710*/  BSYNC.RECONVERGENT B0 ;  /* 0x0000000000007941 */ /* 0x000fea0003800200 */
.L_x_6378:
        /* <DEDUP_REMOVED lines=18> */
.L_x_6389:
        /* <DEDUP_REMOVED lines=13> */
.L_x_6391:
[----:B------:R-:W-:Y:S05]  /*e910*/  BSYNC.RECONVERGENT B2 ;  /* 0x0000000000027941 */ /* 0x000fea0003800200 */
.L_x_6390:
        /* <DEDUP_REMOVED lines=59> */
.L_x_6388:
[----:B------:R-:W-:Y:S05]  /*ecd0*/  BSYNC.RECONVERGENT B1 ;  /* 0x0000000000017941 */ /* 0x000fea0003800200 */
.L_x_6387:
[----:B-----5:R-:W-:Y:S01]  /*ece0*/  PRMT R19, R47, 0x7632, R19 ;  /* 0x000076322f137816 */ /* 0x020fe20000000013 */
[----:B------:R-:W-:Y:S01]  /*ecf0*/  HFMA2 R21, -RZ, RZ, 0.1171875, 0 ;  /* 0x2f800000ff157431 */ /* 0x000fe200000001ff */
[----:B------:R-:W-:Y:S02]  /*ed00*/  I2FP.F32.U32 R18, R20 ;  /* 0x0000001400127245 */ /* 0x000fe40000201000 */
[----:B------:R-:W-:Y:S01]  /*ed10*/  PRMT R20, R75, 0x7632, R20 ;  /* 0x000076324b147816 */ /* 0x000fe20000000014 */
        /* <DEDUP_REMOVED lines=8> */
[----:B------:R-:W-:-:S07]  /*eda0*/  FMUL.FTZ R35, R18, R19 ;  /* 0x0000001312237220 */ /* 0x000fce0000410000 */
.L_x_6386:
[----:B------:R-:W-:Y:S05]  /*edb0*/  BSYNC.RECONVERGENT B0 ;  /* 0x0000000000007941 */ /* 0x000fea0003800200 */
.L_x_6385:
[----:B------:R-:W-:Y:S02]  /*edc0*/  F2FP.BF16.F32.PACK_AB R18, RZ, R35 ;  /* 0x00000023ff12723e */ /* 0x000fe400000010ff */
[----:B------:R-:W-:Y:S02]  /*edd0*/  PRMT R12, R12, 0x5410, R15 ;  /* 0x000054100c0c7816 */ /* 0x000fe4000000000f */
[----:B------:R-:W-:Y:S02]  /*ede0*/  PRMT R14, R14, 0x5410, R17 ;  /* 0x000054100e0e7816 */ /* 0x000fe40000000011 */
[----:B------:R-:W-:Y:S02]  /*edf0*/  PRMT R13, R13, 0x5410, R16 ;  /* 0x000054100d0d7816 */ /* 0x000fe40000000010 */
[----:B------:R-:W-:-:S07]  /*ee00*/  PRMT R15, R25, 0x5410, R18 ;  /* 0x00005410190f7816 */ /* 0x000fce0000000012 */
.L_x_6335:
[C---:B------:R-:W-:Y:S01]  /*ee10*/  IADD3 R20, PT, PT, R168.reuse, 0x20, RZ ;  /* 0x00000020a8147810 */ /* 0x040fe20007ffe0ff */
[----:B------:R-:W0:Y:S01]  /*ee20*/  @P1 LDC.64 R16, c[0x0][0x390] ;  /* 0x0000e400ff101b82 */ /* 0x000e220000000a00 */
[----:B------:R-:W-:Y:S01]  /*ee30*/  @P1 VIADD R23, R167, 0x40 ;  /* 0x00000040a7171836 */ /* 0x000fe20000000000 */
[----:B------:R-:W-:Y:S01]  /*ee40*/  BSSY.RECONVERGENT B0, `(.L_x_6392) ;  /* 0x000001d000007945 */ /* 0x000fe20003800200 */
[----:B------:R-:W-:Y:S02]  /*ee50*/  @P0 VIADD R25, R168, 0x40 ;  /* 0x00000040a8190836 */ /* 0x000fe40000000000 */
[----:B------:R-:W-:-:S03]  /*ee60*/  IMAD.WIDE.U32 R20, R20, 0x10, R186 ;  /* 0x0000001014147825 */ /* 0x000fc600078e00ba */
[----:B------:R-:W1:Y:S02]  /*ee70*/  @P0 LDC.64 R18, c[0x0][0x3a0] ;  /* 0x0000e800ff120b82 */ /* 0x000e640000000a00 */
[----:B------:R2:W-:Y:S01]  /*ee80*/  STG.E.128 desc[UR6][R20.64], R12 ;  /* 0x0000000c14007986 */ /* 0x0005e2000c101d06 */
[----:B0-----:R-:W-:-:S04]  /*ee90*/  @P1 IMAD.WIDE.U32 R16, R23, 0x10, R16 ;  /* 0x0000001017101825 */ /* 0x001fc800078e0010 */
[----:B-1----:R-:W-:Y:S01]  /*eea0*/  @P0 IMAD.WIDE.U32 R18, R25, 0x10, R18 ;  /* 0x0000001019120825 */ /* 0x002fe200078e0012 */
[----:B--2---:R-:W-:Y:S06]  /*eeb0*/  @!P1 BRA `(.L_x_6393) ;  /* 0x0000000000549947 */ /* 0x004fec0003800000 */
        /* <DEDUP_REMOVED lines=8> */
[----:B------:R-:W-:Y:S02]  /*ef40*/  LOP3.LUT R22, R7, 0xff, RZ, 0xc0, !PT ;  /* 0x000000ff07167812 */ /* 0x000fe400078ec0ff */
[----:B------:R-:W-:Y:S01]  /*ef50*/  LOP3.LUT R25, R14, 0xff00, R21, 0xf8, !PT ;  /* 0x0000ff000e197812 */ /* 0x000fe200078ef815 */
[----:B------:R-:W-:-:S03]  /*ef60*/  IMAD.WIDE.U32 R14, R15, 0x1000000, RZ ;  /* 0x010000000f0e7825 */ /* 0x000fc600078e00ff */
[----:B------:R-:W-:Y:S01]  /*ef70*/  LOP3.LUT R25, R25, 0xff, R10, 0xf8, !PT ;  /* 0x000000ff19197812 */ /* 0x000fe200078ef80a */
[----:B------:R-:W-:-:S04]  /*ef80*/  IMAD.WIDE.U32 R20, R20, 0x10000, RZ ;  /* 0x0001000014147825 */ /* 0x000fc800078e00ff */
[----:B------:R-:W-:Y:S01]  /*ef90*/  IMAD.WIDE.U32 R22, R22, 0x100, RZ ;  /* 0x0000010016167825 */ /* 0x000fe200078e00ff */
[----:B------:R-:W-:-:S03]  /*efa0*/  LOP3.LUT R25, R21, R25, R15, 0xfe, !PT ;  /* 0x0000001915197212 */ /* 0x000fc600078efe0f */
[----:B------:R-:W-:Y:S01]  /*efb0*/  VIADD R15, R167, 0x20 ;  /* 0x00000020a70f7836 */ /* 0x000fe20000000000 */
[----:B------:R-:W-:Y:S02]  /*efc0*/  LOP3.LUT R27, R22, R14, R20, 0xfe, !PT ;  /* 0x0000000e161b7212 */ /* 0x000fe400078efe14 */
[----:B------:R-:W-:Y:S01]  /*efd0*/  LOP3.LUT R23, R25, R23, RZ, 0xfc, !PT ;  /* 0x0000001719177212 */ /* 0x000fe200078efcff */
[----:B0-----:R-:W-:Y:S01]  /*efe0*/  IMAD.WIDE.U32 R12, R15, 0x8, R12 ;  /* 0x000000080f0c7825 */ /* 0x001fe200078e000c */
[----:B------:R-:W-:-:S05]  /*eff0*/  LOP3.LUT R22, R27, 0xff, R6, 0xf8, !PT ;  /* 0x000000ff1b167812 */ /* 0x000fca00078ef806 */
[----:B------:R0:W-:Y:S02]  /*f000*/  STG.E.64 desc[UR6][R12.64], R22 ;  /* 0x000000160c007986 */ /* 0x0001e4000c101b06 */
.L_x_6393:
[----:B------:R-:W-:Y:S05]  /*f010*/  BSYNC.RECONVERGENT B0 ;  /* 0x0000000000007941 */ /* 0x000fea0003800200 */
.L_x_6392:
[----:B-----5:R1:W5:Y:S04]  /*f020*/  @P1 LDG.E.128 R44, desc[UR6][R16.64] ;  /* 0x00000006102c1981 */ /* 0x020368000c1e1d00 */
[----:B------:R1:W5:Y:S01]  /*f030*/  @P0 LDG.E.128 R40, desc[UR6][R18.64] ;  /* 0x0000000612280981 */ /* 0x000362000c1e1d00 */
[----:B------:R-:W-:Y:S05]  /*f040*/  @!P0 BRA `(.L_x_6394) ;  /* 0x0000003400ec8947 */ /* 0x000fea0003800000 */
[----:B------:R-:W-:Y:S01]  /*f050*/  ISETP.GT.AND P2, PT, R166, RZ, PT ;  /* 0x000000ffa600720c */ /* 0x000fe20003f44270 */
[----:B------:R-:W-:-:S12]  /*f060*/  BSSY.RECONVERGENT B0, `(.L_x_6395) ;  /* 0x000006b000007945 */ /* 0x000fd80003800200 */
[----:B0----5:R-:W-:Y:S01]  /*f070*/  @!P2 IMAD.U32 R12, R40, 0x10000, RZ ;  /* 0x00010000280ca824 */ /* 0x021fe200078e00ff */
        /* <DEDUP_REMOVED lines=19> */
.L_x_6399:
        /* <DEDUP_REMOVED lines=13> */
.L_x_6401:
[----:B------:R-:W-:Y:S05]  /*f280*/  BSYNC.RECONVERGENT B2 ;  /* 0x0000000000027941 */ /* 0x000fea0003800200 */
.L_x_6400:
[----:B-1----:R-:W-:Y:S01]  /*f290*/  IMAD.WIDE.U32 R16, R0, -0x326172a9, RZ ;  /* 0xcd9e8d5700107825 */ /* 0x002fe200078e00ff */
        /* <DEDUP_REMOVED lines=58> */
.L_x_6398:
[----:B------:R-:W-:Y:S05]  /*f640*/  BSYNC.RECONVERGENT B1 ;  /* 0x0000000000017941 */ /* 0x000fea0003800200 */
.L_x_6397:
        /* <DEDUP_REMOVED lines=12> */
.L_x_6396:
[----:B------:R-:W-:Y:S05]  /*f710*/  BSYNC.RECONVERGENT B0 ;  /* 0x0000000000007941 */ /* 0x000fea0003800200 */
.L_x_6395:
        /* <DEDUP_REMOVED lines=23> */
.L_x_6406:
[----:B------:R-:W-:Y:S01]  /*f890*/  VIADD R3, R3, 0x1 ;  /* 0x0000000103037836 */ /* 0x000fe20000000000 */
[----:B------:R-:W-:Y:S03]  /*f8a0*/  BSSY.RECONVERGENT B2, `(.L_x_6407) ;  /* 0x000000c000027945 */ /* 0x000fe60003800200 */
[C---:B-1----:R-:W-:Y:S01]  /*f8b0*/  IMAD.WIDE.U32 R16, R3.reuse, -0x2daee0ad, RZ ;  /* 0xd2511f5303107825 */ /* 0x042fe200078e00ff */
        /* <DEDUP_REMOVED lines=10> */
.L_x_6408:
[----:B------:R-:W-:Y:S05]  /*f960*/  BSYNC.RECONVERGENT B2 ;  /* 0x0000000000027941 */ /* 0x000fea0003800200 */
.L_x_6407:
        /* <DEDUP_REMOVED lines=59> */
.L_x_6405:
[----:B------:R-:W-:Y:S05]  /*fd20*/  BSYNC.RECONVERGENT B1 ;  /* 0x0000000000017941 */ /* 0x000fea0003800200 */
.L_x_6404:
        /* <DEDUP_REMOVED lines=12> */
[----:B-1----:R-:W-:Y:S01]  /*fdf0*/  IMAD.U32 R16, R7, 0x10000, RZ ;  /* 0x0001000007107824 */ /* 0x002fe200078e00ff */
[----:B------:R-:W-:-:S03]  /*fe00*/  SEL R7, RZ, 0x1, P3 ;  /* 0x00000001ff077807 */ /* 0x000fc60001800000 */
[----:B------:R-:W-:-:S07]  /*fe10*/  FFMA.FTZ R13, R13, R14, R16 ;  /* 0x0000000e0d0d7223 */ /* 0x000fce0000010010 */
.L_x_6403:
[----:B------:R-:W-:Y:S05]  /*fe20*/  BSYNC.RECONVERGENT B0 ;  /* 0x0000000000007941 */ /* 0x000fea0003800200 */
.L_x_6402:
[----:B------:R-:W-:Y:S01]  /*fe30*/  BSSY.RECONVERGENT B0, `(.L_x_6409) ;  /* 0x000006c000007945 */ /* 0x000fe20003800200 */
[----:B------:R-:W-:Y:S01]  /*fe40*/  F2FP.BF16.F32.PACK_AB R23, RZ, R13 ;  /* 0x0000000dff17723e */ /* 0x000fe200000010ff */
[----:B------:R-:W-:Y:S01]  /*fe50*/  @!P2 IMAD.MOV.U32 R36, RZ, RZ, R21 ;  /* 0x000000ffff24a224 */ /* 0x000fe200078e0015 */
[----:B------:R-:W-:Y:S01]  /*fe60*/  @!P2 SHF.L.U32 R14, R41, 0x10, RZ ;  /* 0x00000010290ea819 */ /* 0x000fe200000006ff */
[----:B-1----:R-:W-:Y:S01]  /*fe70*/  @!P2 IMAD.MOV.U32 R16, RZ, RZ, R15 ;  /* 0x000000ffff10a224 */ /* 0x002fe200078e000f */
        /* <DEDUP_REMOVED lines=17> */
.L_x_6413:
        /* <DEDUP_REMOVED lines=13> */
.L_x_6415:
[----:B------:R-:W-:Y:S05]  /*10060*/  BSYNC.RECONVERGENT B2 ;  /* 0x0000000000027941 */ /* 0x000fea0003800200 */
.L_x_6414:
        /* <DEDUP_REMOVED lines=59> */
.L_x_6412:
[----:B------:R-:W-:Y:S05]  /*10420*/  BSYNC.RECONVERGENT B1 ;  /* 0x0000000000017941 */ /* 0x000fea0003800200 */
.L_x_6411:
        /* <DEDUP_REMOVED lines=12> */
.L_x_6410:
[----:B------:R-:W-:Y:S05]  /*104f0*/  BSYNC.RECONVERGENT B0 ;  /* 0x0000000000007941 */ /* 0x000fea0003800200 */
.L_x_6409:
        /* <DEDUP_REMOVED lines=23> */
.L_x_6420:
        /* <DEDUP_REMOVED lines=13> */
.L_x_6422:
[----:B------:R-:W-:Y:S05]  /*10740*/  BSYNC.RECONVERGENT B2 ;  /* 0x0000000000027941 */ /* 0x000fea0003800200 */
.L_x_6421:
        /* <DEDUP_REMOVED lines=59> */
.L_x_6419:
[----:B------:R-:W-:Y:S05]  /*10b00*/  BSYNC.RECONVERGENT B1 ;  /* 0x0000000000017941 */ /* 0x000fea0003800200 */
.L_x_6418:
[----:B------:R-:W-:Y:S01]  /*10b10*/  PRMT R15, R45, 0x7632, R15 ;  /* 0x000076322d0f7816 */ /* 0x000fe2000000000f */
        /* <DEDUP_REMOVED lines=8> */
[----:B------:R-:W-:Y:S01]  /*10ba0*/  PRMT R9, R41, 0x7632, R9 ;  /* 0x0000763229097816 */ /* 0x000fe20000000009 */
[----:B------:R-:W-:-:S03]  /*10bb0*/  IMAD.U32 R16, R16, 0x10000, RZ ;  /* 0x0001000010107824 */ /* 0x000fc600078e00ff */
[----:B------:R-:W-:Y:S02]  /*10bc0*/  SHF.L.U32 R18, R9, 0x10, RZ ;  /* 0x0000001009127819 */ /* 0x000fe400000006ff */
[----:B------:R-:W-:Y:S02]  /*10bd0*/  FSEL R15, R15, RZ, !P3 ;  /* 0x000000ff0f0f7208 */ /* 0x000fe40005800000 */
[----:B------:R-:W-:-:S03]  /*10be0*/  SEL R9, RZ, 0x1, P3 ;  /* 0x00000001ff097807 */ /* 0x000fc60001800000 */
[----:B------:R-:W-:-:S07]  /*10bf0*/  FFMA.FTZ R15, R15, R16, R18 ;  /* 0x000000100f0f7223 */ /* 0x000fce0000010012 */
.L_x_6417:
[----:B------:R-:W-:Y:S05]  /*10c00*/  BSYNC.RECONVERGENT B0 ;  /* 0x0000000000007941 */ /* 0x000fea0003800200 */
.L_x_6416:
        /* <DEDUP_REMOVED lines=22> */
.L_x_6427:
        /* <DEDUP_REMOVED lines=13> */
.L_x_6429:
[----:B------:R-:W-:Y:S05]  /*10e40*/  BSYNC.RECONVERGENT B2 ;  /* 0x0000000000027941 */ /* 0x000fea0003800200 */
.L_x_6428:
        /* <DEDUP_REMOVED lines=59> */
.L_x_6426:
[----:B------:R-:W-:Y:S05]  /*11200*/  BSYNC.RECONVERGENT B1 ;  /* 0x0000000000017941 */ /* 0x000fea0003800200 */
.L_x_6425:
        /* <DEDUP_REMOVED lines=12> */
.L_x_6424:
[----:B------:R-:W-:Y:S05]  /*112d0*/  BSYNC.RECONVERGENT B0 ;  /* 0x0000000000007941 */ /* 0x000fea0003800200 */
.L_x_6423:
        /* <DEDUP_REMOVED lines=23> */
.L_x_6434:
        /* <DEDUP_REMOVED lines=13> */
.L_x_6436:
[----:B------:R-:W-:Y:S05]  /*11520*/  BSYNC.RECONVERGENT B2 ;  /* 0x0000000000027941 */ /* 0x000fea0003800200 */
.L_x_6435:
        /* <DEDUP_REMOVED lines=59> */
.L_x_6433:
[----:B------:R-:W-:Y:S05]  /*118e0*/  BSYNC.RECONVERGENT B1 ;  /* 0x0000000000017941 */ /* 0x000fea0003800200 */
.L_x_6432:
[----:B------:R-:W-:Y:S01]  /*118f0*/  PRMT R17, R46, 0x7632, R17 ;  /* 0x000076322e117816 */ /* 0x000fe20000000011 */
[----:B------:R-:W-:Y:S01]  /*11900*/  IMAD.MOV.U32 R18, RZ, RZ, 0x2f800000 ;  /* 0x2f800000ff127424 */ /* 0x000fe200078e00ff */
[----:B------:R-:W-:Y:S02]  /*11910*/  I2FP.F32.U32 R11, R11 ;  /* 0x0000000b000b7245 */ /* 0x000fe40000201000 */
[----:B------:R-:W-:Y:S01]  /*11920*/  PRMT R25, R42, 0x7632, R25 ;  /* 0x000076322a197816 */ /* 0x000fe20000000019 */
[----:B------:R-:W-:Y:S02]  /*11930*/  IMAD.U32 R17, R17, 0x10000, RZ ;  /* 0x0001000011117824 */ /* 0x000fe400078e00ff */
[----:B------:R-:W-:Y:S01]  /*11940*/  FFMA.FTZ R11, R11, R18, 1.1641532182693481445e-10 ;  /* 0x2f0000000b0b7423 */ /* 0x000fe20000010012 */
[----:B------:R-:W-:Y:S01]  /*11950*/  SHF.L.U32 R18, R201, 0x10, RZ ;  /* 0x00000010c9127819 */ /* 0x000fe200000006ff */
[----:B------:R-:W-:Y:S01]  /*11960*/  FMUL.FTZ R17, R17, UR9 ;  /* 0x0000000911117c20 */ /* 0x000fe20008410000 */
[----:B------:R-:W-:-:S02]  /*11970*/  IMAD.U32 R26, R25, 0x10000, RZ ;  /* 0x00010000191a7824 */ /* 0x000fc400078e00ff */
[----:B------:R-:W-:Y:S01]  /*11980*/  FSETP.GTU.FTZ.AND P3, PT, R11, UR12, PT ;  /* 0x0000000c0b007c0b */ /* 0x000fe2000bf7c000 */
[----:B------:R-:W-:-:S03]  /*11990*/  FMUL.FTZ R17, R17, UR8 ;  /* 0x0000000811117c20 */ /* 0x000fc60008410000 */
[----:B------:R-:W-:Y:S02]  /*119a0*/  SEL R11, RZ, 0x1, P3 ;  /* 0x00000001ff0b7807 */ /* 0x000fe40001800000 */
[----:B------:R-:W-:-:S05]  /*119b0*/  FSEL R17, R17, RZ, !P3 ;  /* 0x000000ff11117208 */ /* 0x000fca0005800000 */
[----:B------:R-:W-:-:S07]  /*119c0*/  FFMA.FTZ R17, R17, R18, R26 ;  /* 0x0000001211117223 */ /* 0x000fce000001001a */
.L_x_6431:
[----:B------:R-:W-:Y:S05]  /*119d0*/  BSYNC.RECONVERGENT B0 ;  /* 0x0000000000007941 */ /* 0x000fea0003800200 */
.L_x_6430:
        /* <DEDUP_REMOVED lines=22> */
.L_x_6441:
        /* <DEDUP_REMOVED lines=13> */
.L_x_6443:
[----:B------:R-:W-:Y:S05]  /*11c10*/  BSYNC.RECONVERGENT B2 ;  /* 0x0000000000027941 */ /* 0x000fea0003800200 */
.L_x_6442:
        /* <DEDUP_REMOVED lines=59> */
.L_x_6440:
[----:B------:R-:W-:Y:S05]  /*11fd0*/  BSYNC.RECONVERGENT B1 ;  /* 0x0000000000017941 */ /* 0x000fea0003800200 */
.L_x_6439:
        /* <DEDUP_REMOVED lines=12> */
.L_x_6438:
[----:B------:R-:W-:Y:S05]  /*120a0*/  BSYNC.RECONVERGENT B0 ;  /* 0x0000000000007941 */ /* 0x000fea0003800200 */
.L_x_6437:
        /* <DEDUP_REMOVED lines=23> */
.L_x_6448:
        /* <DEDUP_REMOVED lines=13> */
.L_x_6450:
[----:B------:R-:W-:Y:S05]  /*122f0*/  BSYNC.RECONVERGENT B2 ;  /* 0x0000000000027941 */ /* 0x000fea0003800200 */
.L_x_6449:
        /* <DEDUP_REMOVED lines=57> */
[----:B------:R-:W-:-:S07]  /*12690*/  LOP3.LUT R179, R26, UR15, R39, 0x96, !PT ;  /* 0x0000000f1ab37c12 */ /* 0x000fce000f8e9627 */
.L_x_6447:
[----:B------:R-:W-:Y:S05]  /*126a0*/  BSYNC.RECONVERGENT B1 ;  /* 0x0000000000017941 */ /* 0x000fea0003800200 */
.L_x_6446:
[----:B------:R-:W-:Y:S01]  /*126b0*/  PRMT R26, R47, 0x7632, R26 ;  /* 0x000076322f1a7816 */ /* 0x000fe2000000001a */
[----:B------:R-:W-:Y:S01]  /*126c0*/  IMAD.MOV.U32 R36, RZ, RZ, 0x2f800000 ;  /* 0x2f800000ff247424 */ /* 0x000fe200078e00ff */
        /* <DEDUP_REMOVED lines=12> */
.L_x_6445:
[----:B------:R-:W-:Y:S05]  /*12790*/  BSYNC.RECONVERGENT B0 ;  /* 0x0000000000007941 */ /* 0x000fea0003800200 */
.L_x_6444:
[----:B------:R-:W-:Y:S02]  /*127a0*/  F2FP.BF16.F32.PACK_AB R26, RZ, R19 ;  /* 0x00000013ff1a723e */ /* 0x000fe400000010ff */
[----:B------:R-:W-:Y:S02]  /*127b0*/  PRMT R20, R20, 0x5410, R23 ;  /* 0x0000541014147816 */ /* 0x000fe40000000017 */
[----:B------:R-:W-:Y:S02]  /*127c0*/  PRMT R22, R22, 0x5410, R25 ;  /* 0x0000541016167816 */ /* 0x000fe40000000019 */
[----:B------:R-:W-:Y:S02]  /*127d0*/  PRMT R21, R21, 0x5410, R24 ;  /* 0x0000541015157816 */ /* 0x000fe40000000018 */
[----:B------:R-:W-:Y:S01]  /*127e0*/  PRMT R23, R134, 0x5410, R26 ;  /* 0x0000541086177816 */ /* 0x000fe2000000001a */
[----:B------:R-:W-:Y:S06]  /*127f0*/  BRA `(.L_x_6451) ;  /* 0x0000003400347947 */ /* 0x000fec0003800000 */
.L_x_6394:
[----:B------:R-:W-:Y:S01]  /*12800*/  BSSY.RECONVERGENT B0, `(.L_x_6452) ;  /* 0x0000069000007945 */ /* 0x000fe20003800200 */
[----:B0-----:R-:W-:Y:S01]  /*12810*/  IMAD.MOV.U32 R12, RZ, RZ, RZ ;  /* 0x000000ffff0c7224 */ /* 0x001fe200078e00ff */
        /* <DEDUP_REMOVED lines=19> */
.L_x_6456:
        /* <DEDUP_REMOVED lines=13> */
.L_x_6458:
[----:B------:R-:W-:Y:S05]  /*12a20*/  BSYNC.RECONVERGENT B2 ;  /* 0x0000000000027941 */ /* 0x000fea0003800200 */
.L_x_6457:
[----:B------:R-:W-:Y:S01]  /*12a30*/  IMAD.WIDE.U32 R14, R0, -0x326172a9, RZ ;  /* 0xcd9e8d57000e7825 */ /* 0x000fe200078e00ff */
[----:B-1----:R-:W-:Y:S01]  /*12a40*/  LOP3.LUT R16, R5, UR5, R13, 0x96, !PT ;  /* 0x0000000505107c12 */ /* 0x002fe2000f8e960d */
        /* <DEDUP_REMOVED lines=50> */
[----:B------:R-:W-:Y:S01]  /*12d70*/  IMAD.WIDE.U32 R184, R184, -0x326172a9, RZ ;  /* 0xcd9e8d57b8b87825 */ /* 0x000fe200078e00ff */
[----:B------:R-:W-:-:S03]  /*12d80*/  UIADD3 UR15, UPT, UPT, UR5, -0x695add53, URZ ;  /* 0x96a522ad050f7890 */ /* 0x000fc6000fffe0ff */
[----:B------:R-:W-:Y:S01]  /*12d90*/  IMAD.WIDE.U32 R38, R38, -0x2daee0ad, RZ ;  /* 0xd2511f5326267825 */ /* 0x000fe200078e00ff */
[----:B------:R-:W-:-:S03]  /*12da0*/  LOP3.LUT R181, R156, R14, R185, 0x96, !PT ;  /* 0x0000000e9cb57212 */ /* 0x000fc600078e96b9 */
[----:B------:R-:W-:Y:S01]  /*12db0*/  IMAD.MOV.U32 R14, RZ, RZ, RZ ;  /* 0x000000ffff0e7224 */ /* 0x000fe200078e00ff */
[----:B------:R-:W-:-:S07]  /*12dc0*/  LOP3.LUT R179, R12, UR15, R39, 0x96, !PT ;  /* 0x0000000f0cb37c12 */ /* 0x000fce000f8e9627 */
.L_x_6455:
[----:B------:R-:W-:Y:S05]  /*12dd0*/  BSYNC.RECONVERGENT B1 ;  /* 0x0000000000017941 */ /* 0x000fea0003800200 */
.L_x_6454:
        /* <DEDUP_REMOVED lines=10> */
[----:B------:R-:W-:-:S07]  /*12e80*/  FMUL.FTZ R12, R13, R12 ;  /* 0x0000000c0d0c7220 */ /* 0x000fce0000410000 */
.L_x_6453:
[----:B------:R-:W-:Y:S05]  /*12e90*/  BSYNC.RECONVERGENT B0 ;  /* 0x0000000000007941 */ /* 0x000fea0003800200 */
.L_x_6452:
        /* <DEDUP_REMOVED lines=18> */
.L_x_6463:
        /* <DEDUP_REMOVED lines=13> */
.L_x_6465:
[----:B------:R-:W-:Y:S05]  /*13090*/  BSYNC.RECONVERGENT B2 ;  /* 0x0000000000027941 */ /* 0x000fea0003800200 */
.L_x_6464:
        /* <DEDUP_REMOVED lines=59> */
.L_x_6462:
[----:B------:R-:W-:Y:S05]  /*13450*/  BSYNC.RECONVERGENT B1 ;  /* 0x0000000000017941 */ /* 0x000fea0003800200 */
.L_x_6461:
        /* <DEDUP_REMOVED lines=13> */
.L_x_6460:
[----:B------:R-:W-:Y:S05]  /*13530*/  BSYNC.RECONVERGENT B0 ;  /* 0x0000000000007941 */ /* 0x000fea0003800200 */
.L_x_6459:
[----:B------:R-:W-:Y:S01]  /*13540*/  BSSY.RECONVERGENT B0, `(.L_x_6466) ;  /* 0x0000067000007945 */ /* 0x000fe20003800200 */
[----:B------:R-:W-:Y:S01]  /*13550*/  F2FP.BF16.F32.PACK_AB R23, RZ, R13 ;  /* 0x0000000dff17723e */ /* 0x000fe200000010ff */
[----:B------:R-:W-:Y:S01]  /*13560*/  IMAD.MOV.U32 R14, RZ, RZ, RZ ;  /* 0x000000ffff0e7224 */ /* 0x000fe200078e00ff */
[----:B-1----:R-:W-:Y:S01]  /*13570*/  MOV R16, R15 ;  /* 0x0000000f00107202 */ /* 0x002fe20000000f00 */
        /* <DEDUP_REMOVED lines=14> */
.L_x_6470:
        /* <DEDUP_REMOVED lines=13> */
.L_x_6472:
[----:B------:R-:W-:Y:S05]  /*13730*/  BSYNC.RECONVERGENT B2 ;  /* 0x0000000000027941 */ /* 0x000fea0003800200 */
.L_x_6471:
        /* <DEDUP_REMOVED lines=59> */
.L_x_6469:
[----:B------:R-:W-:Y:S05]  /*13af0*/  BSYNC.RECONVERGENT B1 ;  /* 0x0000000000017941 */ /* 0x000fea0003800200 */
.L_x_6468:
        /* <DEDUP_REMOVED lines=11> */
.L_x_6467:
[----:B------:R-:W-:Y:S05]  /*13bb0*/  BSYNC.RECONVERGENT B0 ;  /* 0x0000000000007941 */ /* 0x000fea0003800200 */
.L_x_6466:
        /* <DEDUP_REMOVED lines=18> */
.L_x_6477:
        /* <DEDUP_REMOVED lines=13> */
.L_x_6479:
[----:B------:R-:W-:Y:S05]  /*13db0*/  BSYNC.RECONVERGENT B2 ;  /* 0x0000000000027941 */ /* 0x000fea0003800200 */
.L_x_6478:
        /* <DEDUP_REMOVED lines=59> */
.L_x_6476:
[----:B------:R-:W-:Y:S05]  /*14170*/  BSYNC.RECONVERGENT B1 ;  /* 0x0000000000017941 */ /* 0x000fea0003800200 */
.L_x_6475:
        /* <DEDUP_REMOVED lines=13> */
.L_x_6474:
[----:B------:R-:W-:Y:S05]  /*14250*/  BSYNC.RECONVERGENT B0 ;  /* 0x0000000000007941 */ /* 0x000fea0003800200 */
.L_x_6473:
        /* <DEDUP_REMOVED lines=18> */
.L_x_6484:
        /* <DEDUP_REMOVED lines=13> */
.L_x_6486:
[----:B------:R-:W-:Y:S05]  /*14450*/  BSYNC.RECONVERGENT B2 ;  /* 0x0000000000027941 */ /* 0x000fea0003800200 */
.L_x_6485:
        /* <DEDUP_REMOVED lines=59> */
.L_x_6483:
[----:B------:R-:W-:Y:S05]  /*14810*/  BSYNC.RECONVERGENT B1 ;  /* 0x0000000000017941 */ /* 0x000fea0003800200 */
.L_x_6482:
        /* <DEDUP_REMOVED lines=11> */
.L_x_6481:
[----:B------:R-:W-:Y:S05]  /*148d0*/  BSYNC.RECONVERGENT B0 ;  /* 0x0000000000007941 */ /* 0x000fea0003800200 */
.L_x_6480:
        /* <DEDUP_REMOVED lines=18> */
.L_x_6491:
        /* <DEDUP_REMOVED lines=13> */
.L_x_6493:
[----:B------:R-:W-:Y:S05]  /*14ad0*/  BSYNC.RECONVERGENT B2 ;  /* 0x0000000000027941 */ /* 0x000fea0003800200 */
.L_x_6492:
        /* <DEDUP_REMOVED lines=59> */
.L_x_6490:
[----:B------:R-:W-:Y:S05]  /*14e90*/  BSYNC.RECONVERGENT B1 ;  /* 0x0000000000017941 */ /* 0x000fea0003800200 */
.L_x_6489:
[----:B-----5:R-:W-:Y:S01]  /*14ea0*/  PRMT R17, R46, 0x7632, R17 ;  /* 0x000076322e117816 */ /* 0x020fe20000000011 */
[----:B------:R-:W-:Y:S01]  /*14eb0*/  IMAD.MOV.U32 R18, RZ, RZ, 0x2f800000 ;  /* 0x2f800000ff127424 */ /* 0x000fe200078e00ff */
[----:B------:R-:W-:Y:S02]  /*14ec0*/  I2FP.F32.U32 R11, R11 ;  /* 0x0000000b000b7245 */ /* 0x000fe40000201000 */
        /* <DEDUP_REMOVED lines=9> */
.L_x_6488:
[----:B------:R-:W-:Y:S05]  /*14f60*/  BSYNC.RECONVERGENT B0 ;  /* 0x0000000000007941 */ /* 0x000fea0003800200 */
.L_x_6487:
        /* <DEDUP_REMOVED lines=18> */
.L_x_6498:
        /* <DEDUP_REMOVED lines=13> */
.L_x_6500:
[----:B------:R-:W-:Y:S05]  /*15160*/  BSYNC.RECONVERGENT B2 ;  /* 0x0000000000027941 */ /* 0x000fea0003800200 */
.L_x_6499:
        /* <DEDUP_REMOVED lines=50> */
[----:B------:R-:W-:Y:S01]  /*15490*/  IMAD.MOV.U32 R27, RZ, RZ, R38 ;  /* 0x000000ffff1b7224 */ /* 0x000fe200078e0026 */
        /* <DEDUP_REMOVED lines=8> */
.L_x_6497:
[----:B------:R-:W-:Y:S05]  /*15520*/  BSYNC.RECONVERGENT B1 ;  /* 0x0000000000017941 */ /* 0x000fea0003800200 */
.L_x_6496:
        /* <DEDUP_REMOVED lines=11> */
.L_x_6495:
[----:B------:R-:W-:Y:S05]  /*155e0*/  BSYNC.RECONVERGENT B0 ;  /* 0x0000000000007941 */ /* 0x000fea0003800200 */
.L_x_6494:
        /* <DEDUP_REMOVED lines=18> */
.L_x_6505:
        /* <DEDUP_REMOVED lines=13> */
.L_x_6507:
[----:B------:R-:W-:Y:S05]  /*157e0*/  BSYNC.RECONVERGENT B2 ;  /* 0x0000000000027941 */ /* 0x000fea0003800200 */
.L_x_6506:
        /* <DEDUP_REMOVED lines=15> */
[----:B------:R-:W-:Y:S02]  /*158e0*/  UIADD3 UR16, UPT, UPT, UR5, 0x32370b8f, URZ ;  /* 0x32370b8f05107890 */ /* 0x000fe4000fffe0ff */
        /* <DEDUP_REMOVED lines=42> */
[----:B------:R-:W-:-:S07]  /*15b90*/  MOV R38, R26 ;  /* 0x0000001a00267202 */ /* 0x000fce0000000f00 */
.L_x_6504:
[----:B------:R-:W-:Y:S05]  /*15ba0*/  BSYNC.RECONVERGENT B1 ;  /* 0x0000000000017941 */ /* 0x000fea0003800200 */
.L_x_6503:
[----:B-----5:R-:W-:Y:S01]  /*15bb0*/  PRMT R26, R47, 0x7632, R26 ;  /* 0x000076322f1a7816 */ /* 0x020fe2000000001a */
[----:B------:R-:W-:Y:S01]  /*15bc0*/  IMAD.MOV.U32 R36, RZ, RZ, 0x2f800000 ;  /* 0x2f800000ff247424 */ /* 0x000fe200078e00ff */
[----:B------:R-:W-:Y:S02]  /*15bd0*/  I2FP.F32.U32 R19, R19 ;  /* 0x0000001300137245 */ /* 0x000fe40000201000 */
[----:B------:R-:W-:-:S03]  /*15be0*/  SHF.L.U32 R26, R26, 0x10, RZ ;  /* 0x000000101a1a7819 */ /* 0x000fc600000006ff */
        /* <DEDUP_REMOVED lines=8> */
.L_x_6502:
[----:B------:R-:W-:Y:S05]  /*15c70*/  BSYNC.RECONVERGENT B0 ;  /* 0x0000000000007941 */ /* 0x000fea0003800200 */
.L_x_6501:
[----:B------:R-:W-:Y:S02]  /*15c80*/  F2FP.BF16.F32.PACK_AB R26, RZ, R19 ;  /* 0x00000013ff1a723e */ /* 0x000fe400000010ff */
[----:B------:R-:W-:Y:S02]  /*15c90*/  PRMT R20, R20, 0x5410, R23 ;  /* 0x0000541014147816 */ /* 0x000fe40000000017 */
[----:B------:R-:W-:Y:S02]  /*15ca0*/  PRMT R22, R22, 0x5410, R25 ;  /* 0x0000541016167816 */ /* 0x000fe40000000019 */
[----:B------:R-:W-:Y:S02]  /*15cb0*/  PRMT R21, R21, 0x5410, R24 ;  /* 0x0000541015157816 */ /* 0x000fe40000000018 */
[----:B------:R-:W-:-:S07]  /*15cc0*/  PRMT R23, R39, 0x5410, R26 ;  /* 0x0000541027177816 */ /* 0x000fce000000001a */
.L_x_6451:
[C---:B------:R-:W-:Y:S01]  /*15cd0*/  VIADD R26, R168.reuse, 0x40 ;  /* 0x00000040a81a7836 */ /* 0x040fe20000000000 */
[----:B------:R-:W0:Y:S01]  /*15ce0*/  @P1 LDC.64 R24, c[0x0][0x390] ;  /* 0x0000e400ff181b82 */ /* 0x000e220000000a00 */
[----:B------:R-:W-:Y:S01]  /*15cf0*/  @P1 IADD3 R39, PT, PT, R167, 0x60, RZ ;  /* 0x00000060a7271810 */ /* 0x000fe20007ffe0ff */
[----:B------:R-:W-:Y:S01]  /*15d00*/  @P0 VIADD R133, R168, 0x60 ;  /* 0x00000060a8850836 */ /* 0x000fe20000000000 */
[----:B------:R-:W-:Y:S01]  /*15d10*/  BSSY.RECONVERGENT B0, `(.L_x_6508) ;  /* 0x000001c000007945 */ /* 0x000fe20003800200 */
[----:B------:R-:W-:-:S04]  /*15d20*/  IMAD.WIDE.U32 R26, R26, 0x10, R186 ;  /* 0x000000101a1a7825 */ /* 0x000fc800078e00ba */
[----:B------:R-:W1:Y:S01]  /*15d30*/  @P0 LDC.64 R36, c[0x0][0x3a0] ;  /* 0x0000e800ff240b82 */ /* 0x000e620000000a00 */
[----:B------:R2:W-:Y:S01]  /*15d40*/  STG.E.128 desc[UR6][R26.64], R20 ;  /* 0x000000141a007986 */ /* 0x0005e2000c101d06 */
[----:B0-----:R-:W-:-:S04]  /*15d50*/  @P1 IMAD.WIDE.U32 R24, R39, 0x10, R24 ;  /* 0x0000001027181825 */ /* 0x001fc800078e0018 */
[----:B-1----:R-:W-:Y:S01]  /*15d60*/  @P0 IMAD.WIDE.U32 R36, R133, 0x10, R36 ;  /* 0x0000001085240825 */ /* 0x002fe200078e0024 */
[----:B--2---:R-:W-:Y:S06]  /*15d70*/  @!P1 BRA `(.L_x_6509) ;  /* 0x0000000000549947 */ /* 0x004fec0003800000 */
[----:B------:R-:W-:Y:S01]  /*15d80*/  IMAD.U32 R21, R177, 0x10000, RZ ;  /* 0x00010000b1157824 */ /* 0x000fe200078e00ff */
[----:B------:R-:W0:Y:S01]  /*15d90*/  LDC.64 R132, c[0x0][0x3b0] ;  /* 0x0000ec00ff847b82 */ /* 0x000e220000000a00 */
[----:B------:R-:W-:Y:S02]  /*15da0*/  LOP3.LUT R20, R176, 0xffff, RZ, 0xc0, !PT ;  /* 0x0000ffffb0147812 */ /* 0x000fe400078ec0ff */
[----:B------:R-:W-:Y:S02]  /*15db0*/  PRMT R23, R11, 0x7104, RZ ;  /* 0x000071040b177816 */ /* 0x000fe400000000ff */
[----:B------:R-:W-:Y:S02]  /*15dc0*/  LOP3.LUT R21, R21, 0xff0000, RZ, 0xc0, !PT ;  /* 0x00ff000015157812 */ /* 0x000fe400078ec0ff */
[----:B------:R-:W-:Y:S02]  /*15dd0*/  LOP3.LUT R22, R8, 0xff, RZ, 0xc0, !PT ;  /* 0x000000ff08167812 */ /* 0x000fe400078ec0ff */
[----:B------:R-:W-:-:S02]  /*15de0*/  PRMT R20, R21, 0x4210, R20 ;  /* 0x0000421015147816 */ /* 0x000fc40000000014 */
[----:B------:R-:W-:Y:S02]  /*15df0*/  LOP3.LUT R21, R9, 0xff, RZ, 0xc0, !PT ;  /* 0x000000ff09157812 */ /* 0x000fe400078ec0ff */
[----:B------:R-:W-:Y:S02]  /*15e00*/  LOP3.LUT R26, R7, 0xff, RZ, 0xc0, !PT ;  /* 0x000000ff071a7812 */ /* 0x000fe400078ec0ff */
[----:B------:R-:W-:Y:S01]  /*15e10*/  LOP3.LUT R39, R20, 0xff00, R23, 0xf8, !PT ;  /* 0x0000ff0014277812 */ /* 0x000fe200078ef817 */
[----:B------:R-:W-:-:S03]  /*15e20*/  IMAD.WIDE.U32 R20, R21, 0x1000000, RZ ;  /* 0x0100000015147825 */ /* 0x000fc600078e00ff */
[----:B------:R-:W-:Y:S01]  /*15e30*/  LOP3.LUT R39, R39, 0xff, R10, 0xf8, !PT ;  /* 0x000000ff27277812 */ /* 0x000fe200078ef80a */
[----:B------:R-:W-:-:S04]  /*15e40*/  IMAD.WIDE.U32 R22, R22, 0x10000, RZ ;  /* 0x0001000016167825 */ /* 0x000fc800078e00ff */
[----:B------:R-:W-:Y:S01]  /*15e50*/  IMAD.WIDE.U32 R26, R26, 0x100, RZ ;  /* 0x000001001a1a7825 */ /* 0x000fe200078e00ff */
[----:B------:R-:W-:Y:S02]  /*15e60*/  LOP3.LUT R39, R23, R39, R21, 0xfe, !PT ;  /* 0x0000002717277212 */ /* 0x000fe400078efe15 */
[----:B------:R-:W-:Y:S02]  /*15e70*/  IADD3 R21, PT, PT, R167, 0x40, RZ ;  /* 0x00000040a7157810 */ /* 0x000fe40007ffe0ff */
[----:B------:R-:W-:Y:S02]  /*15e80*/  LOP3.LUT R135, R26, R20, R22, 0xfe, !PT ;  /* 0x000000141a877212 */ /* 0x000fe400078efe16 */
[----:B------:R-:W-:Y:S01]  /*15e90*/  LOP3.LUT R27, R39, R27, RZ, 0xfc, !PT ;  /* 0x0000001b271b7212 */ /* 0x000fe200078efcff */
[----:B0-----:R-:W-:Y:S01]  /*15ea0*/  IMAD.WIDE.U32 R20, R21, 0x8, R132 ;  /* 0x0000000815147825 */ /* 0x001fe200078e0084 */
[----:B------:R-:W-:-:S05]  /*15eb0*/  LOP3.LUT R26, R135, 0xff, R6, 0xf8, !PT ;  /* 0x000000ff871a7812 */ /* 0x000fca00078ef806 */
[----:B------:R0:W-:Y:S02]  /*15ec0*/  STG.E.64 desc[UR6][R20.64], R26 ;  /* 0x0000001a14007986 */ /* 0x0001e4000c101b06 */
.L_x_6509:
[----:B------:R-:W-:Y:S05]  /*15ed0*/  BSYNC.RECONVERGENT B0 ;  /* 0x0000000000007941 */ /* 0x000fea0003800200 */
.L_x_6508:
        /* <DEDUP_REMOVED lines=25> */
.L_x_6515:
        /* <DEDUP_REMOVED lines=13> */
.L_x_6517:
[----:B------:R-:W-:Y:S05]  /*16140*/  BSYNC.RECONVERGENT B2 ;  /* 0x0000000000027941 */ /* 0x000fea0003800200 */
.L_x_6516:
[----:B-1----:R-:W-:Y:S01]  /*16150*/  IMAD.WIDE.U32 R24, R0, -0x326172a9, RZ ;  /* 0xcd9e8d5700187825 */ /* 0x002fe200078e00ff */
        /* <DEDUP_REMOVED lines=58> */
.L_x_6514:
[----:B------:R-:W-:Y:S05]  /*16500*/  BSYNC.RECONVERGENT B1 ;  /* 0x0000000000017941 */ /* 0x000fea0003800200 */
.L_x_6513:
        /* <DEDUP_REMOVED lines=12> */
.L_x_6512:
[----:B------:R-:W-:Y:S05]  /*165d0*/  BSYNC.RECONVERGENT B0 ;  /* 0x0000000000007941 */ /* 0x000fea0003800200 */
.L_x_6511:
[----:B------:R-:W-:Y:S01]  /*165e0*/  @!P2 PRMT R21, R40, 0x7632, R21 ;  /* 0x000076322815a816 */ /* 0x000fe20000000015 */
[----:B------:R-:W-:Y:S01]  /*165f0*/  BSSY.RECONVERGENT B0, `(.L_x_6518) ;  /* 0x000006e000007945 */ /* 0x000fe20003800200 */
[----:B-1----:R-:W-:Y:S01]  /*16600*/  F2FP.BF16.F32.PACK_AB R36, RZ, R20 ;  /* 0x00000014ff24723e */ /* 0x002fe200000010ff */
        /* <DEDUP_REMOVED lines=20> */
.L_x_6522:
        /* <DEDUP_REMOVED lines=13> */
.L_x_6524:
[----:B------:R-:W-:Y:S05]  /*16820*/  BSYNC.RECONVERGENT B2 ;  /* 0x0000000000027941 */ /* 0x000fea0003800200 */
.L_x_6523:
        /* <DEDUP_REMOVED lines=59> */
.L_x_6521:
[----:B------:R-:W-:Y:S05]  /*16be0*/  BSYNC.RECONVERGENT B1 ;  /* 0x0000000000017941 */ /* 0x000fea0003800200 */
.L_x_6520:
        /* <DEDUP_REMOVED lines=14> */
.L_x_6519:
[----:B------:R-:W-:Y:S05]  /*16cd0*/  BSYNC.RECONVERGENT B0 ;  /* 0x0000000000007941 */ /* 0x000fea0003800200 */
.L_x_6518:
        /* <DEDUP_REMOVED lines=22> */
.L_x_6529:
        /* <DEDUP_REMOVED lines=13> */
.L_x_6531:
[----:B------:R-:W-:Y:S05]  /*16f10*/  BSYNC.RECONVERGENT B2 ;  /* 0x0000000000027941 */ /* 0x000fea0003800200 */
.L_x_6530:
        /* <DEDUP_REMOVED lines=59> */
.L_x_6528:
[----:B------:R-:W-:Y:S05]  /*172d0*/  BSYNC.RECONVERGENT B1 ;  /* 0x0000000000017941 */ /* 0x000fea0003800200 */
.L_x_6527:
        /* <DEDUP_REMOVED lines=12> */
.L_x_6526:
[----:B------:R-:W-:Y:S05]  /*173a0*/  BSYNC.RECONVERGENT B0 ;  /* 0x0000000000007941 */ /* 0x000fea0003800200 */
.L_x_6525:
        /* <DEDUP_REMOVED lines=23> */
.L_x_6536:
        /* <DEDUP_REMOVED lines=13> */
.L_x_6538:
[----:B------:R-:W-:Y:S05]  /*175f0*/  BSYNC.RECONVERGENT B2 ;  /* 0x0000000000027941 */ /* 0x000fea0003800200 */
.L_x_6537:
        /* <DEDUP_REMOVED lines=59> */
.L_x_6535:
[----:B------:R-:W-:Y:S05]  /*179b0*/  BSYNC.RECONVERGENT B1 ;  /* 0x0000000000017941 */ /* 0x000fea0003800200 */
.L_x_6534:
[----:B------:R-:W-:Y:S01]  /*179c0*/  PRMT R23, R45, 0x7632, R23 ;  /* 0x000076322d177816 */ /* 0x000fe20000000017 */
[----:B------:R-:W-:Y:S01]  /*179d0*/  IMAD.MOV.U32 R24, RZ, RZ, 0x2f800000 ;  /* 0x2f800000ff187424 */ /* 0x000fe200078e00ff */
[----:B------:R-:W-:Y:S02]  /*179e0*/  I2FP.F32.U32 R9, R9 ;  /* 0x0000000900097245 */ /* 0x000fe40000201000 */
[----:B------:R-:W-:Y:S02]  /*179f0*/  SHF.L.U32 R23, R23, 0x10, RZ ;  /* 0x0000001017177819 */ /* 0x000fe400000006ff */
[----:B------:R-:W-:Y:S01]  /*17a00*/  PRMT R26, R41, 0x7632, R26 ;  /* 0x00007632291a7816 */ /* 0x000fe2000000001a */
[----:B------:R-:W-:Y:S01]  /*17a10*/  FFMA.FTZ R9, R9, R24, 1.1641532182693481445e-10 ;  /* 0x2f00000009097423 */ /* 0x000fe20000010018 */
[----:B------:R-:W-:Y:S02]  /*17a20*/  IMAD.U32 R24, R204, 0x10000, RZ ;  /* 0x00010000cc187824 */ /* 0x000fe400078e00ff */
[----:B------:R-:W-:Y:S01]  /*17a30*/  FMUL.FTZ R23, R23, UR9 ;  /* 0x0000000917177c20 */ /* 0x000fe20008410000 */
[----:B------:R-:W-:Y:S01]  /*17a40*/  IMAD.U32 R26, R26, 0x10000, RZ ;  /* 0x000100001a1a7824 */ /* 0x000fe200078e00ff */
[----:B------:R-:W-:-:S02]  /*17a50*/  FSETP.GTU.FTZ.AND P3, PT, R9, UR12, PT ;  /* 0x0000000c09007c0b */ /* 0x000fc4000bf7c000 */
[----:B------:R-:W-:Y:S02]  /*17a60*/  FMUL.FTZ R23, R23, UR8 ;  /* 0x0000000817177c20 */ /* 0x000fe40008410000 */
[----:B------:R-:W-:-:S03]  /*17a70*/  SEL R9, RZ, 0x1, P3 ;  /* 0x00000001ff097807 */ /* 0x000fc60001800000 */
[----:B------:R-:W-:-:S05]  /*17a80*/  FSEL R23, R23, RZ, !P3 ;  /* 0x000000ff17177208 */ /* 0x000fca0005800000 */
[----:B------:R-:W-:-:S07]  /*17a90*/  FFMA.FTZ R23, R23, R24, R26 ;  /* 0x0000001817177223 */ /* 0x000fce000001001a */
.L_x_6533:
[----:B------:R-:W-:Y:S05]  /*17aa0*/  BSYNC.RECONVERGENT B0 ;  /* 0x0000000000007941 */ /* 0x000fea0003800200 */
.L_x_6532:
        /* <DEDUP_REMOVED lines=22> */
.L_x_6543:
        /* <DEDUP_REMOVED lines=13> */
.L_x_6545:
[----:B------:R-:W-:Y:S05]  /*17ce0*/  BSYNC.RECONVERGENT B2 ;  /* 0x0000000000027941 */ /* 0x000fea0003800200 */
.L_x_6544:
        /* <DEDUP_REMOVED lines=59> */
.L_x_6542:
[----:B------:R-:W-:Y:S05]  /*180a0*/  BSYNC.RECONVERGENT B1 ;  /* 0x0000000000017941 */ /* 0x000fea0003800200 */
.L_x_6541:
        /* <DEDUP_REMOVED lines=12> */
.L_x_6540:
[----:B------:R-:W-:Y:S05]  /*18170*/  BSYNC.RECONVERGENT B0 ;  /* 0x0000000000007941 */ /* 0x000fea0003800200 */
.L_x_6539:
        /* <DEDUP_REMOVED lines=23> */
.L_x_6550:
        /* <DEDUP_REMOVED lines=13> */
.L_x_6552:
[----:B------:R-:W-:Y:S05]  /*183c0*/  BSYNC.RECONVERGENT B2 ;  /* 0x0000000000027941 */ /* 0x000fea0003800200 */
.L_x_6551:
        /* <DEDUP_REMOVED lines=59> */
.L_x_6549:
[----:B------:R-:W-:Y:S05]  /*18780*/  BSYNC.RECONVERGENT B1 ;  /* 0x0000000000017941 */ /* 0x000fea0003800200 */
.L_x_6548:
[----:B------:R-:W-:Y:S01]  /*18790*/  PRMT R25, R46, 0x7632, R25 ;  /* 0x000076322e197816 */ /* 0x000fe20000000019 */
[----:B------:R-:W-:Y:S01]  /*187a0*/  HFMA2 R26, -RZ, RZ, 0.1171875, 0 ;  /* 0x2f800000ff1a7431 */ /* 0x000fe200000001ff */
        /* <DEDUP_REMOVED lines=12> */
.L_x_6547:
[----:B------:R-:W-:Y:S05]  /*18870*/  BSYNC.RECONVERGENT B0 ;  /* 0x0000000000007941 */ /* 0x000fea0003800200 */
.L_x_6546:
        /* <DEDUP_REMOVED lines=22> */
.L_x_6557:
        /* <DEDUP_REMOVED lines=13> */
.L_x_6559:
[----:B------:R-:W-:Y:S05]  /*18ab0*/  BSYNC.RECONVERGENT B2 ;  /* 0x0000000000027941 */ /* 0x000fea0003800200 */
.L_x_6558:
        /* <DEDUP_REMOVED lines=59> */
.L_x_6556:
[----:B------:R-:W-:Y:S05]  /*18e70*/  BSYNC.RECONVERGENT B1 ;  /* 0x0000000000017941 */ /* 0x000fea0003800200 */
.L_x_6555:
        /* <DEDUP_REMOVED lines=12> */
.L_x_6554:
[----:B------:R-:W-:Y:S05]  /*18f40*/  BSYNC.RECONVERGENT B0 ;  /* 0x0000000000007941 */ /* 0x000fea0003800200 */
.L_x_6553:
        /* <DEDUP_REMOVED lines=23> */
.L_x_6564:
        /* <DEDUP_REMOVED lines=13> */
.L_x_6566:
[----:B------:R-:W-:Y:S05]  /*19190*/  BSYNC.RECONVERGENT B2 ;  /* 0x0000000000027941 */ /* 0x000fea0003800200 */
.L_x_6565:
        /* <DEDUP_REMOVED lines=58> */
.L_x_6563:
[----:B------:R-:W-:Y:S05]  /*19540*/  BSYNC.RECONVERGENT B1 ;  /* 0x0000000000017941 */ /* 0x000fea0003800200 */
.L_x_6562:
[----:B------:R-:W-:Y:S01]  /*19550*/  PRMT R134, R47, 0x7632, R134 ;  /* 0x000076322f867816 */ /* 0x000fe20000000086 */
[----:B------:R-:W-:Y:S01]  /*19560*/  HFMA2 R136, -RZ, RZ, 0.1171875, 0 ;  /* 0x2f800000ff887431 */ /* 0x000fe200000001ff */
[----:B------:R-:W-:Y:S02]  /*19570*/  I2FP.F32.U32 R27, R27 ;  /* 0x0000001b001b7245 */ /* 0x000fe40000201000 */
[----:B------:R-:W-:Y:S01]  /*19580*/  PRMT R135, R43, 0x7632, R135 ;  /* 0x000076322b877816 */ /* 0x000fe20000000087 */
[----:B------:R-:W-:Y:S02]  /*19590*/  IMAD.U32 R134, R134, 0x10000, RZ ;  /* 0x0001000086867824 */ /* 0x000fe400078e00ff */
[----:B------:R-:W-:Y:S01]  /*195a0*/  FFMA.FTZ R27, R27, R136, 1.1641532182693481445e-10 ;  /* 0x2f0000001b1b7423 */ /* 0x000fe20000010088 */
[----:B------:R-:W-:Y:S01]  /*195b0*/  SHF.L.U32 R135, R135, 0x10, RZ ;  /* 0x0000001087877819 */ /* 0x000fe200000006ff */
[----:B------:R-:W-:-:S03]  /*195c0*/  FMUL.FTZ R134, R134, UR9 ;  /* 0x0000000986867c20 */ /* 0x000fc60008410000 */
[----:B------:R-:W-:Y:S01]  /*195d0*/  FSETP.GTU.FTZ.AND P2, PT, R27, UR12, PT ;  /* 0x0000000c1b007c0b */ /* 0x000fe2000bf5c000 */
[----:B------:R-:W-:Y:S01]  /*195e0*/  FMUL.FTZ R134, R134, UR8 ;  /* 0x0000000886867c20 */ /* 0x000fe20008410000 */
[----:B------:R-:W-:Y:S02]  /*195f0*/  IMAD.U32 R27, R206, 0x10000, RZ ;  /* 0x00010000ce1b7824 */ /* 0x000fe400078e00ff */
[----:B------:R-:W-:Y:S02]  /*19600*/  SEL R176, RZ, 0x1, P2 ;  /* 0x00000001ffb07807 */ /* 0x000fe40001000000 */
[----:B------:R-:W-:-:S05]  /*19610*/  FSEL R134, R134, RZ, !P2 ;  /* 0x000000ff86867208 */ /* 0x000fca0005000000 */
[----:B------:R-:W-:-:S07]  /*19620*/  FFMA.FTZ R27, R134, R27, R135 ;  /* 0x0000001b861b7223 */ /* 0x000fce0000010087 */
.L_x_6561:
[----:B------:R-:W-:Y:S05]  /*19630*/  BSYNC.RECONVERGENT B0 ;  /* 0x0000000000007941 */ /* 0x000fea0003800200 */
.L_x_6560:
[----:B------:R-:W-:Y:S02]  /*19640*/  F2FP.BF16.F32.PACK_AB R134, RZ, R27 ;  /* 0x0000001bff86723e */ /* 0x000fe400000010ff */
[----:B------:R-:W-:Y:S02]  /*19650*/  PRMT R36, R36, 0x5410, R39 ;  /* 0x0000541024247816 */ /* 0x000fe40000000027 */
[----:B------:R-:W-:Y:S02]  /*19660*/  PRMT R38, R38, 0x5410, R133 ;  /* 0x0000541026267816 */ /* 0x000fe40000000085 */
[----:B------:R-:W-:Y:S02]  /*19670*/  PRMT R37, R37, 0x5410, R132 ;  /* 0x0000541025257816 */ /* 0x000fe40000000084 */
[----:B------:R-:W-:Y:S01]  /*19680*/  PRMT R39, R150, 0x5410, R134 ;  /* 0x0000541096277816 */ /* 0x000fe20000000086 */
[----:B------:R-:W-:Y:S06]  /*19690*/  BRA `(.L_x_6567) ;  /* 0x00000034002c7947 */ /* 0x000fec0003800000 */
.L_x_6510:
        /* <DEDUP_REMOVED lines=21> */
.L_x_6572:
        /* <DEDUP_REMOVED lines=13> */
.L_x_6574:
[----:B------:R-:W-:Y:S05]  /*198c0*/  BSYNC.RECONVERGENT B2 ;  /* 0x0000000000027941 */ /* 0x000fea0003800200 */
.L_x_6573:
[----:B------:R-:W-:Y:S01]  /*198d0*/  IMAD.WIDE.U32 R22, R0, -0x326172a9, RZ ;  /* 0xcd9e8d5700167825 */ /* 0x000fe200078e00ff */
[----:B-1----:R-:W-:Y:S01]  /*198e0*/  LOP3.LUT R24, R5, UR5, R21, 0x96, !PT ;  /* 0x0000000505187c12 */ /* 0x002fe2000f8e9615 */
        /* <DEDUP_REMOVED lines=54> */
[----:B------:R-:W-:Y:S01]  /*19c50*/  HFMA2 R22, -RZ, RZ, 0, 0 ;  /* 0x00000000ff167431 */ /* 0x000fe200000001ff */
[----:B------:R-:W-:-:S07]  /*19c60*/  LOP3.LUT R179, R20, UR15, R139, 0x96, !PT ;  /* 0x0000000f14b37c12 */ /* 0x000fce000f8e968b */
.L_x_6571:
[----:B------:R-:W-:Y:S05]  /*19c70*/  BSYNC.RECONVERGENT B1 ;  /* 0x0000000000017941 */ /* 0x000fea0003800200 */
.L_x_6570:
[----:B------:R-:W-:Y:S01]  /*19c80*/  I2FP.F32.U32 R6, R6 ;  /* 0x0000000600067245 */ /* 0x000fe20000201000 */
[----:B------:R-:W-:Y:S02]  /*19c90*/  IMAD.MOV.U32 R21, RZ, RZ, 0x2f800000 ;  /* 0x2f800000ff157424 */ /* 0x000fe400078e00ff */
[----:B-----5:R-:W-:Y:S02]  /*19ca0*/  IMAD.U32 R20, R44, 0x10000, RZ ;  /* 0x000100002c147824 */ /* 0x020fe400078e00ff */
[----:B------:R-:W-:Y:S01]  /*19cb0*/  FFMA.FTZ R6, R6, R21, 1.1641532182693481445e-10 ;  /* 0x2f00000006067423 */ /* 0x000fe20000010015 */
[----:B------:R-:W-:Y:S01]  /*19cc0*/  SHF.L.U32 R21, R64, 0x10, RZ ;  /* 0x0000001040157819 */ /* 0x000fe200000006ff */
[----:B------:R-:W-:-:S03]  /*19cd0*/  FMUL.FTZ R20, R20, UR9 ;  /* 0x0000000914147c20 */ /* 0x000fc60008410000 */
[----:B------:R-:W-:Y:S01]  /*19ce0*/  FSETP.GTU.FTZ.AND P2, PT, R6, UR12, PT ;  /* 0x0000000c06007c0b */ /* 0x000fe2000bf5c000 */
[----:B------:R-:W-:-:S03]  /*19cf0*/  FMUL.FTZ R20, R20, UR8 ;  /* 0x0000000814147c20 */ /* 0x000fc60008410000 */
[----:B------:R-:W-:Y:S02]  /*19d00*/  SEL R6, RZ, 0x1, P2 ;  /* 0x00000001ff067807 */ /* 0x000fe40001000000 */
[----:B------:R-:W-:-:S05]  /*19d10*/  FSEL R20, R20, RZ, !P2 ;  /* 0x000000ff14147208 */ /* 0x000fca0005000000 */
[----:B------:R-:W-:-:S07]  /*19d20*/  FMUL.FTZ R20, R21, R20 ;  /* 0x0000001415147220 */ /* 0x000fce0000410000 */
.L_x_6569:
[----:B------:R-:W-:Y:S05]  /*19d30*/  BSYNC.RECONVERGENT B0 ;  /* 0x0000000000007941 */ /* 0x000fea0003800200 */
.L_x_6568:
[----:B------:R-:W-:Y:S01]  /*19d40*/  BSSY.RECONVERGENT B0, `(.L_x_6575) ;  /* 0x0000068000007945 */ /* 0x000fe20003800200 */
[----:B-1----:R-:W-:Y:S01]  /*19d50*/  F2FP.BF16.F32.PACK_AB R36, RZ, R20 ;  /* 0x00000014ff24723e */ /* 0x002fe200000010ff */
        /* <DEDUP_REMOVED lines=16> */
.L_x_6579:
        /* <DEDUP_REMOVED lines=13> */
.L_x_6581:
[----:B------:R-:W-:Y:S05]  /*19f30*/  BSYNC.RECONVERGENT B2 ;  /* 0x0000000000027941 */ /* 0x000fea0003800200 */
.L_x_6580:
        /* <DEDUP_REMOVED lines=59> */
.L_x_6578:
[----:B------:R-:W-:Y:S05]  /*1a2f0*/  BSYNC.RECONVERGENT B1 ;  /* 0x0000000000017941 */ /* 0x000fea0003800200 */
.L_x_6577:
[----:B-----5:R-:W-:Y:S01]  /*1a300*/  PRMT R21, R44, 0x7632, R21 ;  /* 0x000076322c157816 */ /* 0x020fe20000000015 */
[----:B------:R-:W-:Y:S01]  /*1a310*/  IMAD.MOV.U32 R22, RZ, RZ, 0x2f800000 ;  /* 0x2f800000ff167424 */ /* 0x000fe200078e00ff */
[----:B------:R-:W-:-:S03]  /*1a320*/  I2FP.F32.U32 R7, R7 ;  /* 0x0000000700077245 */ /* 0x000fc60000201000 */
        /* <DEDUP_REMOVED lines=9> */
.L_x_6576:
[----:B------:R-:W-:Y:S05]  /*1a3c0*/  BSYNC.RECONVERGENT B0 ;  /* 0x0000000000007941 */ /* 0x000fea0003800200 */
.L_x_6575:
        /* <DEDUP_REMOVED lines=18> */
.L_x_6586:
        /* <DEDUP_REMOVED lines=13> */
.L_x_6588:
[----:B------:R-:W-:Y:S05]  /*1a5c0*/  BSYNC.RECONVERGENT B2 ;  /* 0x0000000000027941 */ /* 0x000fea0003800200 */
.L_x_6587:
        /* <DEDUP_REMOVED lines=59> */
.L_x_6585:
[----:B------:R-:W-:Y:S05]  /*1a980*/  BSYNC.RECONVERGENT B1 ;  /* 0x0000000000017941 */ /* 0x000fea0003800200 */
.L_x_6584:
        /* <DEDUP_REMOVED lines=11> */
.L_x_6583:
[----:B------:R-:W-:Y:S05]  /*1aa40*/  BSYNC.RECONVERGENT B0 ;  /* 0x0000000000007941 */ /* 0x000fea0003800200 */
.L_x_6582:
        /* <DEDUP_REMOVED lines=18> */
.L_x_6593:
        /* <DEDUP_REMOVED lines=13> */
.L_x_6595:
[----:B------:R-:W-:Y:S05]  /*1ac40*/  BSYNC.RECONVERGENT B2 ;  /* 0x0000000000027941 */ /* 0x000fea0003800200 */
.L_x_6594:
        /* <DEDUP_REMOVED lines=59> */
.L_x_6592:
[----:B------:R-:W-:Y:S05]  /*1b000*/  BSYNC.RECONVERGENT B1 ;  /* 0x0000000000017941 */ /* 0x000fea0003800200 */
.L_x_6591:
        /* <DEDUP_REMOVED lines=12> */
.L_x_6590:
[----:B------:R-:W-:Y:S05]  /*1b0d0*/  BSYNC.RECONVERGENT B0 ;  /* 0x0000000000007941 */ /* 0x000fea0003800200 */
.L_x_6589:
        /* <DEDUP_REMOVED lines=18> */
.L_x_6600:
        /* <DEDUP_REMOVED lines=13> */
.L_x_6602:
[----:B------:R-:W-:Y:S05]  /*1b2d0*/  BSYNC.RECONVERGENT B2 ;  /* 0x0000000000027941 */ /* 0x000fea0003800200 */
.L_x_6601:
        /* <DEDUP_REMOVED lines=59> */
.L_x_6599:
[----:B------:R-:W-:Y:S05]  /*1b690*/  BSYNC.RECONVERGENT B1 ;  /* 0x0000000000017941 */ /* 0x000fea0003800200 */
.L_x_6598:
        /* <DEDUP_REMOVED lines=11> */
.L_x_6597:
[----:B------:R-:W-:Y:S05]  /*1b750*/  BSYNC.RECONVERGENT B0 ;  /* 0x0000000000007941 */ /* 0x000fea0003800200 */
.L_x_6596:
        /* <DEDUP_REMOVED lines=18> */
.L_x_6607:
        /* <DEDUP_REMOVED lines=13> */
.L_x_6609:
[----:B------:R-:W-:Y:S05]  /*1b950*/  BSYNC.RECONVERGENT B2 ;  /* 0x0000000000027941 */ /* 0x000fea0003800200 */
.L_x_6608:
        /* <DEDUP_REMOVED lines=59> */
.L_x_6606:
[----:B------:R-:W-:Y:S05]  /*1bd10*/  BSYNC.RECONVERGENT B1 ;  /* 0x0000000000017941 */ /* 0x000fea0003800200 */
.L_x_6605:
        /* <DEDUP_REMOVED lines=12> */
.L_x_6604:
[----:B------:R-:W-:Y:S05]  /*1bde0*/  BSYNC.RECONVERGENT B0 ;  /* 0x0000000000007941 */ /* 0x000fea0003800200 */
.L_x_6603:
        /* <DEDUP_REMOVED lines=18> */
.L_x_6614:
        /* <DEDUP_REMOVED lines=13> */
.L_x_6616:
[----:B------:R-:W-:Y:S05]  /*1bfe0*/  BSYNC.RECONVERGENT B2 ;  /* 0x0000000000027941 */ /* 0x000fea0003800200 */
.L_x_6615:
        /* <DEDUP_REMOVED lines=59> */
.L_x_6613:
[----:B------:R-:W-:Y:S05]  /*1c3a0*/  BSYNC.RECONVERGENT B1 ;  /* 0x0000000000017941 */ /* 0x000fea0003800200 */
.L_x_6612:
        /* <DEDUP_REMOVED lines=11> */
.L_x_6611:
[----:B------:R-:W-:Y:S05]  /*1c460*/  BSYNC.RECONVERGENT B0 ;  /* 0x0000000000007941 */ /* 0x000fea0003800200 */
.L_x_6610:
        /* <DEDUP_REMOVED lines=18> */
.L_x_6621:
        /* <DEDUP_REMOVED lines=13> */
.L_x_6623:
[----:B------:R-:W-:Y:S05]  /*1c660*/  BSYNC.RECONVERGENT B2 ;  /* 0x0000000000027941 */ /* 0x000fea0003800200 */
.L_x_6622:
        /* <DEDUP_REMOVED lines=59> */
.L_x_6620:
[----:B------:R-:W-:Y:S05]  /*1ca20*/  BSYNC.RECONVERGENT B1 ;  /* 0x0000000000017941 */ /* 0x000fea0003800200 */
.L_x_6619:
[----:B-----5:R-:W-:Y:S01]  /*1ca30*/  PRMT R134, R47, 0x7632, R134 ;  /* 0x000076322f867816 */ /* 0x020fe20000000086 */
[----:B------:R-:W-:Y:S01]  /*1ca40*/  IMAD.MOV.U32 R136, RZ, RZ, 0x2f800000 ;  /* 0x2f800000ff887424 */ /* 0x000fe200078e00ff */
[----:B------:R-:W-:-:S03]  /*1ca50*/  I2FP.F32.U32 R27, R27 ;  /* 0x0000001b001b7245 */ /* 0x000fc60000201000 */
[----:B------:R-:W-:Y:S02]  /*1ca60*/  IMAD.U32 R134, R134, 0x10000, RZ ;  /* 0x0001000086867824 */ /* 0x000fe400078e00ff */
[----:B------:R-:W-:Y:S02]  /*1ca70*/  FFMA.FTZ R27, R27, R136, 1.1641532182693481445e-10 ;  /* 0x2f0000001b1b7423 */ /* 0x000fe40000010088 */
[----:B------:R-:W-:-:S03]  /*1ca80*/  FMUL.FTZ R134, R134, UR9 ;  /* 0x0000000986867c20 */ /* 0x000fc60008410000 */
[----:B------:R-:W-:Y:S01]  /*1ca90*/  FSETP.GTU.FTZ.AND P2, PT, R27, UR12, PT ;  /* 0x0000000c1b007c0b */ /* 0x000fe2000bf5c000 */
[----:B------:R-:W-:Y:S01]  /*1caa0*/  FMUL.FTZ R134, R134, UR8 ;  /* 0x0000000886867c20 */ /* 0x000fe20008410000 */
[----:B------:R-:W-:Y:S02]  /*1cab0*/  SHF.L.U32 R27, R206, 0x10, RZ ;  /* 0x00000010ce1b7819 */ /* 0x000fe400000006ff */
[----:B------:R-:W-:Y:S02]  /*1cac0*/  SEL R176, RZ, 0x1, P2 ;  /* 0x00000001ffb07807 */ /* 0x000fe40001000000 */
[----:B------:R-:W-:-:S05]  /*1cad0*/  FSEL R134, R134, RZ, !P2 ;  /* 0x000000ff86867208 */ /* 0x000fca0005000000 */
[----:B------:R-:W-:-:S07]  /*1cae0*/  FMUL.FTZ R27, R27, R134 ;  /* 0x000000861b1b7220 */ /* 0x000fce0000410000 */
.L_x_6618:
[----:B------:R-:W-:Y:S05]  /*1caf0*/  BSYNC.RECONVERGENT B0 ;  /* 0x0000000000007941 */ /* 0x000fea0003800200 */
.L_x_6617:
[----:B------:R-:W-:Y:S02]  /*1cb00*/  F2FP.BF16.F32.PACK_AB R134, RZ, R27 ;  /* 0x0000001bff86723e */ /* 0x000fe400000010ff */
[----:B------:R-:W-:Y:S02]  /*1cb10*/  PRMT R36, R36, 0x5410, R39 ;  /* 0x0000541024247816 */ /* 0x000fe40000000027 */
[----:B------:R-:W-:Y:S02]  /*1cb20*/  PRMT R38, R38, 0x5410, R133 ;  /* 0x0000541026267816 */ /* 0x000fe40000000085 */
[----:B------:R-:W-:Y:S02]  /*1cb30*/  PRMT R37, R37, 0x5410, R132 ;  /* 0x0000541025257816 */ /* 0x000fe40000000084 */
[----:B------:R-:W-:-:S07]  /*1cb40*/  PRMT R39, R139, 0x5410, R134 ;  /* 0x000054108b277816 */ /* 0x000fce0000000086 */
.L_x_6567:
        /* <DEDUP_REMOVED lines=12> */
[----:B------:R-:W-:Y:S01]  /*1cc10*/  LOP3.LUT R36, R176, 0xffff, RZ, 0xc0, !PT ;  /* 0x0000ffffb0247812 */ /* 0x000fe200078ec0ff */
[----:B------:R-:W0:Y:S01]  /*1cc20*/  LDC.64 R148, c[0x0][0x3b0] ;  /* 0x0000ec00ff947b82 */ /* 0x000e220000000a00 */
[----:B------:R-:W-:Y:S02]  /*1cc30*/  PRMT R39, R11, 0x7104, RZ ;  /* 0x000071040b277816 */ /* 0x000fe400000000ff */
[----:B------:R-:W-:Y:S02]  /*1cc40*/  LOP3.LUT R37, R37, 0xff0000, RZ, 0xc0, !PT ;  /* 0x00ff000025257812 */ /* 0x000fe400078ec0ff */
[----:B------:R-:W-:Y:S02]  /*1cc50*/  LOP3.LUT R38, R8, 0xff, RZ, 0xc0, !PT ;  /* 0x000000ff08267812 */ /* 0x000fe400078ec0ff */
[----:B------:R-:W-:Y:S02]  /*1cc60*/  PRMT R36, R37, 0x4210, R36 ;  /* 0x0000421025247816 */ /* 0x000fe40000000024 */
[----:B------:R-:W-:-:S02]  /*1cc70*/  LOP3.LUT R136, R7, 0xff, RZ, 0xc0, !PT ;  /* 0x000000ff07887812 */ /* 0x000fc400078ec0ff */
[----:B------:R-:W-:Y:S02]  /*1cc80*/  LOP3.LUT R39, R36, 0xff00, R39, 0xf8, !PT ;  /* 0x0000ff0024277812 */ /* 0x000fe400078ef827 */
[----:B------:R-:W-:Y:S01]  /*1cc90*/  LOP3.LUT R36, R9, 0xff, RZ, 0xc0, !PT ;  /* 0x000000ff09247812 */ /* 0x000fe200078ec0ff */
[----:B------:R-:W-:Y:S01]  /*1cca0*/  IMAD.WIDE.U32 R136, R136, 0x100, RZ ;  /* 0x0000010088887825 */ /* 0x000fe200078e00ff */
[----:B------:R-:W-:-:S03]  /*1ccb0*/  LOP3.LUT R139, R39, 0xff, R10, 0xf8, !PT ;  /* 0x000000ff278b7812 */ /* 0x000fc600078ef80a */
[----:B------:R-:W-:-:S04]  /*1ccc0*/  IMAD.WIDE.U32 R36, R36, 0x1000000, RZ ;  /* 0x0100000024247825 */ /* 0x000fc800078e00ff */
[----:B------:R-:W-:-:S05]  /*1ccd0*/  IMAD.WIDE.U32 R38, R38, 0x10000, RZ ;  /* 0x0001000026267825 */ /* 0x000fca00078e00ff */
[----:B------:R-:W-:Y:S01]  /*1cce0*/  LOP3.LUT R139, R39, R139, R37, 0xfe, !PT ;  /* 0x0000008b278b7212 */ /* 0x000fe200078efe25 */
[----:B------:R-:W-:Y:S01]  /*1ccf0*/  VIADD R37, R167, 0x60 ;  /* 0x00000060a7257836 */ /* 0x000fe20000000000 */
[----:B------:R-:W-:Y:S02]  /*1cd00*/  LOP3.LUT R39, R136, R36, R38, 0xfe, !PT ;  /* 0x0000002488277212 */ /* 0x000fe400078efe26 */
[----:B------:R-:W-:Y:S01]  /*1cd10*/  LOP3.LUT R137, R139, R137, RZ, 0xfc, !PT ;  /* 0x000000898b897212 */ /* 0x000fe200078efcff */
[----:B0-----:R-:W-:Y:S01]  /*1cd20*/  IMAD.WIDE.U32 R36, R37, 0x8, R148 ;  /* 0x0000000825247825 */ /* 0x001fe200078e0094 */
[----:B------:R-:W-:-:S05]  /*1cd30*/  LOP3.LUT R136, R39, 0xff, R6, 0xf8, !PT ;  /* 0x000000ff27887812 */ /* 0x000fca00078ef806 */
[----:B------:R0:W-:Y:S02]  /*1cd40*/  STG.E.64 desc[UR6][R36.64], R136 ;  /* 0x0000008824007986 */ /* 0x0001e4000c101b06 */
.L_x_6625:
[----:B------:R-:W-:Y:S05]  /*1cd50*/  BSYNC.RECONVERGENT B0 ;  /* 0x0000000000007941 */ /* 0x000fea0003800200 */
.L_x_6624:
[----:B-----5:R1:W5:Y:S04]  /*1cd60*/  @P1 LDG.E.128 R44, desc[UR6][R134.64] ;  /* 0x00000006862c1981 */ /* 0x020368000c1e1d00 */
[----:B------:R1:W5:Y:S01]  /*1cd70*/  @P0 LDG.E.128 R40, desc[UR6][R132.64] ;  /* 0x0000000684280981 */ /* 0x000362000c1e1d00 */
[----:B------:R-:W-:Y:S05]  /*1cd80*/  @!P0 BRA `(.L_x_6626) ;  /* 0x0000003400e48947 */ /* 0x000fea0003800000 */
[----:B------:R-:W-:Y:S01]  /*1cd90*/  ISETP.GT.AND P2, PT, R166, RZ, PT ;  /* 0x000000ffa600720c */ /* 0x000fe20003f44270 */
[----:B------:R-:W-:-:S12]  /*1cda0*/  BSSY.RECONVERGENT B0, `(.L_x_6627) ;  /* 0x000006b000007945 */ /* 0x000fd80003800200 */
[----:B0----5:R-:W-:Y:S01]  /*1cdb0*/  @!P2 SHF.L.U32 R36, R40, 0x10, RZ ;  /* 0x000000102824a819 */ /* 0x021fe200000006ff */
[----:B------:R-:W-:Y:S02]  /*1cdc0*/  @!P2 IMAD.MOV.U32 R148, RZ, RZ, R138 ;  /* 0x000000ffff94a224 */ /* 0x000fe400078e008a */
        /* <DEDUP_REMOVED lines=18> */
.L_x_6631:
        /* <DEDUP_REMOVED lines=13> */
.L_x_6633:
[----:B------:R-:W-:Y:S05]  /*1cfc0*/  BSYNC.RECONVERGENT B2 ;  /* 0x0000000000027941 */ /* 0x000fea0003800200 */
.L_x_6632:
        /* <DEDUP_REMOVED lines=59> */
.L_x_6630:
[----:B------:R-:W-:Y:S05]  /*1d380*/  BSYNC.RECONVERGENT B1 ;  /* 0x0000000000017941 */ /* 0x000fea0003800200 */
.L_x_6629:
        /* <DEDUP_REMOVED lines=12> */
.L_x_6628:
[----:B------:R-:W-:Y:S05]  /*1d450*/  BSYNC.RECONVERGENT B0 ;  /* 0x0000000000007941 */ /* 0x000fea0003800200 */
.L_x_6627:
        /* <DEDUP_REMOVED lines=23> */
.L_x_6638:
        /* <DEDUP_REMOVED lines=13> */
.L_x_6640:
[----:B------:R-:W-:Y:S05]  /*1d6a0*/  BSYNC.RECONVERGENT B2 ;  /* 0x0000000000027941 */ /* 0x000fea0003800200 */
.L_x_6639:
        /* <DEDUP_REMOVED lines=59> */
.L_x_6637:
[----:B------:R-:W-:Y:S05]  /*1da60*/  BSYNC.RECONVERGENT B1 ;  /* 0x0000000000017941 */ /* 0x000fea0003800200 */
.L_x_6636:
        /* <DEDUP_REMOVED lines=14> */
.L_x_6635:
[----:B------:R-:W-:Y:S05]  /*1db50*/  BSYNC.RECONVERGENT B0 ;  /* 0x0000000000007941 */ /* 0x000fea0003800200 */
.L_x_6634:
        /* <DEDUP_REMOVED lines=22> */
.L_x_6645:
        /* <DEDUP_REMOVED lines=13> */
.L_x_6647:
[----:B------:R-:W-:Y:S05]  /*1dd90*/  BSYNC.RECONVERGENT B2 ;  /* 0x0000000000027941 */ /* 0x000fea0003800200 */
.L_x_6646:
        /* <DEDUP_REMOVED lines=59> */
.L_x_6644:
[----:B------:R-:W-:Y:S05]  /*1e150*/  BSYNC.RECONVERGENT B1 ;  /* 0x0000000000017941 */ /* 0x000fea0003800200 */
.L_x_6643:
        /* <DEDUP_REMOVED lines=12> */
.L_x_6642:
[----:B------:R-:W-:Y:S05]  /*1e220*/  BSYNC.RECONVERGENT B0 ;  /* 0x0000000000007941 */ /* 0x000fea0003800200 */
.L_x_6641:
        /* <DEDUP_REMOVED lines=23> */
.L_x_6652:
        /* <DEDUP_REMOVED lines=13> */
.L_x_6654:
[----:B------:R-:W-:Y:S05]  /*1e470*/  BSYNC.RECONVERGENT B2 ;  /* 0x0000000000027941 */ /* 0x000fea0003800200 */
.L_x_6653:
        /* <DEDUP_REMOVED lines=59> */
.L_x_6651:
[----:B------:R-:W-:Y:S05]  /*1e830*/  BSYNC.RECONVERGENT B1 ;  /* 0x0000000000017941 */ /* 0x000fea0003800200 */
.L_x_6650:
        /* <DEDUP_REMOVED lines=14> */
.L_x_6649:
[----:B------:R-:W-:Y:S05]  /*1e920*/  BSYNC.RECONVERGENT B0 ;  /* 0x0000000000007941 */ /* 0x000fea0003800200 */
.L_x_6648:
        /* <DEDUP_REMOVED lines=22> */
.L_x_6659:
        /* <DEDUP_REMOVED lines=13> */
.L_x_6661:
[----:B------:R-:W-:Y:S05]  /*1eb60*/  BSYNC.RECONVERGENT B2 ;  /* 0x0000000000027941 */ /* 0x000fea0003800200 */
.L_x_6660:
        /* <DEDUP_REMOVED lines=59> */
.L_x_6658:
[----:B------:R-:W-:Y:S05]  /*1ef20*/  BSYNC.RECONVERGENT B1 ;  /* 0x0000000000017941 */ /* 0x000fea0003800200 */
.L_x_6657:
        /* <DEDUP_REMOVED lines=12> */
.L_x_6656:
[----:B------:R-:W-:Y:S05]  /*1eff0*/  BSYNC.RECONVERGENT B0 ;  /* 0x0000000000007941 */ /* 0x000fea0003800200 */
.L_x_6655:
        /* <DEDUP_REMOVED lines=23> */
.L_x_6666:
        /* <DEDUP_REMOVED lines=13> */
.L_x_6668:
[----:B------:R-:W-:Y:S05]  /*1f240*/  BSYNC.RECONVERGENT B2 ;  /* 0x0000000000027941 */ /* 0x000fea0003800200 */
.L_x_6667:
[----:B------:R-:W-:Y:S01]  /*1f250*/  LOP3.LUT R152, R5, UR5, R151, 0x96, !PT ;  /* 0x0000000505987c12 */ /* 0x000fe2000f8e9697 */
[----:B------:R-:W-:Y:S01]  /*1f260*/  IMAD.WIDE.U32 R138, R0, -0x326172a9, RZ ;  /* 0xcd9e8d57008a7825 */ /* 0x000fe200078e00ff */
[----:B------:R-:W-:Y:S01]  /*1f270*/  UIADD3 UR15, UPT, UPT, UR4, -0x61c88647, URZ ;  /* 0x9e3779b9040f7890 */ /* 0x000fe2000fffe0ff */
[----:B------:R-:W-:Y:S02]  /*1f280*/  MOV R11, R149 ;  /* 0x00000095000b7202 */ /* 0x000fe40000000f00 */
[----:B------:R-:W-:Y:S01]  /*1f290*/  IMAD.WIDE.U32 R152, R152, -0x326172a9, RZ ;  /* 0xcd9e8d5798987825 */ /* 0x000fe200078e00ff */
[----:B------:R-:W-:-:S04]  /*1f2a0*/  LOP3.LUT R139, R4, UR4, R139, 0x96, !PT ;  /* 0x00000004048b7c12 */ /* 0x000fc8000f8e968b */
        /* <DEDUP_REMOVED lines=43> */
[----:B------:R-:W-:Y:S01]  /*1f560*/  UIADD3 UR15, UPT, UPT, UR4, -0xe443238, URZ ;  /* 0xf1bbcdc8040f7890 */ /* 0x000fe2000fffe0ff */
[----:B------:R-:W-:-:S04]  /*1f570*/  IMAD.WIDE.U32 R138, R139, -0x326172a9, RZ ;  /* 0xcd9e8d578b8a7825 */ /* 0x000fc800078e00ff */
[----:B------:R-:W-:Y:S01]  /*1f580*/  IMAD.WIDE.U32 R184, R184, -0x326172a9, RZ ;  /* 0xcd9e8d57b8b87825 */ /* 0x000fe200078e00ff */
[----:B------:R-:W-:Y:S01]  /*1f590*/  LOP3.LUT R139, R152, UR15, R139, 0x96, !PT ;  /* 0x0000000f988b7c12 */ /* 0x000fe2000f8e968b */
[----:B------:R-:W-:-:S03]  /*1f5a0*/  UIADD3 UR15, UPT, UPT, UR5, -0x695add53, URZ ;  /* 0x96a522ad050f7890 */ /* 0x000fc6000fffe0ff */
[----:B------:R-:W-:Y:S01]  /*1f5b0*/  LOP3.LUT R181, R156, R138, R185, 0x96, !PT ;  /* 0x0000008a9cb57212 */ /* 0x000fe200078e96b9 */
[----:B------:R-:W-:-:S04]  /*1f5c0*/  IMAD.WIDE.U32 R138, R139, -0x2daee0ad, RZ ;  /* 0xd2511f538b8a7825 */ /* 0x000fc800078e00ff */
[----:B------:R-:W-:Y:S01]  /*1f5d0*/  IMAD.MOV.U32 R154, RZ, RZ, R138 ;  /* 0x000000ffff9a7224 */ /* 0x000fe200078e008a */
[----:B------:R-:W-:Y:S01]  /*1f5e0*/  LOP3.LUT R179, R150, UR15, R139, 0x96, !PT ;  /* 0x0000000f96b37c12 */ /* 0x000fe2000f8e968b */
[----:B------:R-:W-:-:S07]  /*1f5f0*/  IMAD.MOV.U32 R139, RZ, RZ, RZ ;  /* 0x000000ffff8b7224 */ /* 0x000fce00078e00ff */
.L_x_6665:
[----:B------:R-:W-:Y:S05]  /*1f600*/  BSYNC.RECONVERGENT B1 ;  /* 0x0000000000017941 */ /* 0x000fea0003800200 */
.L_x_6664:
[----:B------:R-:W-:Y:S01]  /*1f610*/  PRMT R137, R46, 0x7632, R137 ;  /* 0x000076322e897816 */ /* 0x000fe20000000089 */
[----:B------:R-:W-:Y:S01]  /*1f620*/  IMAD.MOV.U32 R138, RZ, RZ, 0x2f800000 ;  /* 0x2f800000ff8a7424 */ /* 0x000fe200078e00ff */
[----:B------:R-:W-:Y:S02]  /*1f630*/  I2FP.F32.U32 R11, R11 ;  /* 0x0000000b000b7245 */ /* 0x000fe40000201000 */
[----:B------:R-:W-:-:S03]  /*1f640*/  SHF.L.U32 R137, R137, 0x10, RZ ;  /* 0x0000001089897819 */ /* 0x000fc600000006ff */
[----:B------:R-:W-:Y:S01]  /*1f650*/  FFMA.FTZ R11, R11, R138, 1.1641532182693481445e-10 ;  /* 0x2f0000000b0b7423 */ /* 0x000fe2000001008a */
[----:B------:R-:W-:Y:S02]  /*1f660*/  IMAD.U32 R138, R209, 0x10000, RZ ;  /* 0x00010000d18a7824 */ /* 0x000fe400078e00ff */
[----:B------:R-:W-:Y:S02]  /*1f670*/  FMUL.FTZ R137, R137, UR9 ;  /* 0x0000000989897c20 */ /* 0x000fe40008410000 */
[----:B------:R-:W-:Y:S02]  /*1f680*/  FSETP.GTU.FTZ.AND P3, PT, R11, UR12, PT ;  /* 0x0000000c0b007c0b */ /* 0x000fe4000bf7c000 */
[----:B------:R-:W-:Y:S01]  /*1f690*/  FMUL.FTZ R137, R137, UR8 ;  /* 0x0000000889897c20 */ /* 0x000fe20008410000 */
[----:B------:R-:W-:-:S04]  /*1f6a0*/  PRMT R11, R42, 0x7632, R11 ;  /* 0x000076322a0b7816 */ /* 0x000fc8000000000b */
[----:B------:R-:W-:Y:S01]  /*1f6b0*/  FSEL R137, R137, RZ, !P3 ;  /* 0x000000ff89897208 */ /* 0x000fe20005800000 */
[----:B------:R-:W-:Y:S01]  /*1f6c0*/  IMAD.U32 R150, R11, 0x10000, RZ ;  /* 0x000100000b967824 */ /* 0x000fe200078e00ff */
[----:B------:R-:W-:-:S03]  /*1f6d0*/  SEL R11, RZ, 0x1, P3 ;  /* 0x00000001ff0b7807 */ /* 0x000fc60001800000 */
[----:B------:R-:W-:-:S07]  /*1f6e0*/  FFMA.FTZ R137, R137, R138, R150 ;  /* 0x0000008a89897223 */ /* 0x000fce0000010096 */
.L_x_6663:
[----:B------:R-:W-:Y:S05]  /*1f6f0*/  BSYNC.RECONVERGENT B0 ;  /* 0x0000000000007941 */ /* 0x000fea0003800200 */
.L_x_6662:
        /* <DEDUP_REMOVED lines=22> */
.L_x_6673:
        /* <DEDUP_REMOVED lines=13> */
.L_x_6675:
[----:B------:R-:W-:Y:S05]  /*1f930*/  BSYNC.RECONVERGENT B2 ;  /* 0x0000000000027941 */ /* 0x000fea0003800200 */
.L_x_6674:
[----:B------:R-:W-:Y:S01]  /*1f940*/  LOP3.LUT R152, R5, UR5, R151, 0x96, !PT ;  /* 0x0000000505987c12 */ /* 0x000fe2000f8e9697 */
[----:B------:R-:W-:Y:S01]  /*1f950*/  IMAD.WIDE.U32 R138, R0, -0x326172a9, RZ ;  /* 0xcd9e8d57008a7825 */ /* 0x000fe200078e00ff */
[----:B------:R-:W-:-:S03]  /*1f960*/  UIADD3 UR15, UPT, UPT, UR4, -0x61c88647, URZ ;  /* 0x9e3779b9040f7890 */ /* 0x000fc6000fffe0ff */
        /* <DEDUP_REMOVED lines=54> */
[----:B------:R-:W-:Y:S02]  /*1fcd0*/  HFMA2 R150, -RZ, RZ, 0, 0 ;  /* 0x00000000ff967431 */ /* 0x000fe400000001ff */
[----:B------:R-:W-:-:S07]  /*1fce0*/  IMAD.MOV.U32 R138, RZ, RZ, R154 ;  /* 0x000000ffff8a7224 */ /* 0x000fce00078e009a */
.L_x_6672:
[----:B------:R-:W-:Y:S05]  /*1fcf0*/  BSYNC.RECONVERGENT B1 ;  /* 0x0000000000017941 */ /* 0x000fea0003800200 */
.L_x_6671:
[----:B------:R-:W-:Y:S01]  /*1fd00*/  I2FP.F32.U32 R138, R138 ;  /* 0x0000008a008a7245 */ /* 0x000fe20000201000 */
[----:B------:R-:W-:Y:S02]  /*1fd10*/  IMAD.MOV.U32 R139, RZ, RZ, 0x2f800000 ;  /* 0x2f800000ff8b7424 */ /* 0x000fe400078e00ff */
[----:B------:R-:W-:Y:S02]  /*1fd20*/  IMAD.U32 R151, R43, 0x10000, RZ ;  /* 0x000100002b977824 */ /* 0x000fe400078e00ff */
[----:B------:R-:W-:Y:S01]  /*1fd30*/  FFMA.FTZ R138, R138, R139, 1.1641532182693481445e-10 ;  /* 0x2f0000008a8a7423 */ /* 0x000fe2000001008b */
[----:B------:R-:W-:-:S04]  /*1fd40*/  IMAD.U32 R139, R47, 0x10000, RZ ;  /* 0x000100002f8b7824 */ /* 0x000fc800078e00ff */
[----:B------:R-:W-:Y:S01]  /*1fd50*/  FMUL.FTZ R139, R139, UR9 ;  /* 0x000000098b8b7c20 */ /* 0x000fe20008410000 */
[----:B------:R-:W-:-:S03]  /*1fd60*/  FSETP.GTU.FTZ.AND P3, PT, R138, UR12, PT ;  /* 0x0000000c8a007c0b */ /* 0x000fc6000bf7c000 */
[----:B------:R-:W-:Y:S01]  /*1fd70*/  FMUL.FTZ R138, R139, UR8 ;  /* 0x000000088b8a7c20 */ /* 0x000fe20008410000 */
[----:B------:R-:W-:Y:S02]  /*1fd80*/  SHF.L.U32 R139, R63, 0x10, RZ ;  /* 0x000000103f8b7819 */ /* 0x000fe400000006ff */
[----:B------:R-:W-:Y:S02]  /*1fd90*/  SEL R177, RZ, 0x1, P3 ;  /* 0x00000001ffb17807 */ /* 0x000fe40001800000 */
[----:B------:R-:W-:-:S05]  /*1fda0*/  FSEL R138, R138, RZ, !P3 ;  /* 0x000000ff8a8a7208 */ /* 0x000fca0005800000 */
[----:B------:R-:W-:-:S07]  /*1fdb0*/  FFMA.FTZ R138, R138, R139, R151 ;  /* 0x0000008b8a8a7223 */ /* 0x000fce0000010097 */
.L_x_6670:
[----:B------:R-:W-:Y:S05]  /*1fdc0*/  BSYNC.RECONVERGENT B0 ;  /* 0x0000000000007941 */ /* 0x000fea0003800200 */
.L_x_6669:
        /* <DEDUP_REMOVED lines=23> */
.L_x_6680:
        /* <DEDUP_REMOVED lines=13> */
.L_x_6682:
[----:B------:R-:W-:Y:S05]  /*20010*/  BSYNC.RECONVERGENT B2 ;  /* 0x0000000000027941 */ /* 0x000fea0003800200 */
.L_x_6681:
[----:B------:R-:W-:Y:S01]  /*20020*/  LOP3.LUT R154, R5, UR5, R151, 0x96, !PT ;  /* 0x00000005059a7c12 */ /* 0x000fe2000f8e9697 */
[----:B------:R-:W-:Y:S01]  /*20030*/  IMAD.WIDE.U32 R152, R0, -0x326172a9, RZ ;  /* 0xcd9e8d5700987825 */ /* 0x000fe200078e00ff */
[----:B------:R-:W-:Y:S01]  /*20040*/  UIADD3 UR15, UPT, UPT, UR4, -0x61c88647, URZ ;  /* 0x9e3779b9040f7890 */ /* 0x000fe2000fffe0ff */
[----:B------:R-:W-:Y:S02]  /*20050*/  MOV R139, R158 ;  /* 0x0000009e008b7202 */ /* 0x000fe40000000f00 */
[----:B------:R-:W-:Y:S01]  /*20060*/  IMAD.WIDE.U32 R154, R154, -0x326172a9, RZ ;  /* 0xcd9e8d579a9a7825 */ /* 0x000fe200078e00ff */
[----:B------:R-:W-:-:S03]  /*20070*/  LOP3.LUT R153, R4, UR4, R153, 0x96, !PT ;  /* 0x0000000404997c12 */ /* 0x000fc6000f8e9699 */
        /* <DEDUP_REMOVED lines=50> */
[----:B------:R-:W-:-:S05]  /*203a0*/  IMAD.WIDE.U32 R154, R154, -0x2daee0ad, RZ ;  /* 0xd2511f539a9a7825 */ /* 0x000fca00078e00ff */
[----:B------:R-:W-:-:S07]  /*203b0*/  LOP3.LUT R179, R150, UR15, R155, 0x96, !PT ;  /* 0x0000000f96b37c12 */ /* 0x000fce000f8e969b */
.L_x_6679:
[----:B------:R-:W-:Y:S05]  /*203c0*/  BSYNC.RECONVERGENT B1 ;  /* 0x0000000000017941 */ /* 0x000fea0003800200 */
.L_x_6678:
[----:B------:R-:W-:Y:S01]  /*203d0*/  PRMT R150, R47, 0x7632, R150 ;  /* 0x000076322f967816 */ /* 0x000fe20000000096 */
[----:B------:R-:W-:Y:S01]  /*203e0*/  IMAD.MOV.U32 R152, RZ, RZ, 0x2f800000 ;  /* 0x2f800000ff987424 */ /* 0x000fe200078e00ff */
[----:B------:R-:W-:Y:S02]  /*203f0*/  I2FP.F32.U32 R139, R139 ;  /* 0x0000008b008b7245 */ /* 0x000fe40000201000 */
[----:B------:R-:W-:-:S03]  /*20400*/  SHF.L.U32 R150, R150, 0x10, RZ ;  /* 0x0000001096967819 */ /* 0x000fc600000006ff */
[----:B------:R-:W-:Y:S02]  /*20410*/  FFMA.FTZ R139, R139, R152, 1.1641532182693481445e-10 ;  /* 0x2f0000008b8b7423 */ /* 0x000fe40000010098 */
[----:B------:R-:W-:-:S03]  /*20420*/  FMUL.FTZ R150, R150, UR9 ;  /* 0x0000000996967c20 */ /* 0x000fc60008410000 */
[----:B------:R-:W-:Y:S01]  /*20430*/  FSETP.GTU.FTZ.AND P2, PT, R139, UR12, PT ;  /* 0x0000000c8b007c0b */ /* 0x000fe2000bf5c000 */
[----:B------:R-:W-:Y:S01]  /*20440*/  FMUL.FTZ R150, R150, UR8 ;  /* 0x0000000896967c20 */ /* 0x000fe20008410000 */
[----:B------:R-:W-:Y:S02]  /*20450*/  PRMT R139, R43, 0x7632, R139 ;  /* 0x000076322b8b7816 */ /* 0x000fe4000000008b */
[----:B------:R-:W-:Y:S02]  /*20460*/  SEL R176, RZ, 0x1, P2 ;  /* 0x00000001ffb07807 */ /* 0x000fe40001000000 */
[----:B------:R-:W-:Y:S01]  /*20470*/  FSEL R150, R150, RZ, !P2 ;  /* 0x000000ff96967208 */ /* 0x000fe20005000000 */
[----:B------:R-:W-:Y:S02]  /*20480*/  IMAD.U32 R151, R139, 0x10000, RZ ;  /* 0x000100008b977824 */ /* 0x000fe400078e00ff */
[----:B------:R-:W-:-:S04]  /*20490*/  IMAD.U32 R139, R210, 0x10000, RZ ;  /* 0x00010000d28b7824 */ /* 0x000fc800078e00ff */
[----:B------:R-:W-:-:S07]  /*204a0*/  FFMA.FTZ R139, R150, R139, R151 ;  /* 0x0000008b968b7223 */ /* 0x000fce0000010097 */
.L_x_6677:
[----:B------:R-:W-:Y:S05]  /*204b0*/  BSYNC.RECONVERGENT B0 ;  /* 0x0000000000007941 */ /* 0x000fea0003800200 */
.L_x_6676:
[----:B------:R-:W-:Y:S02]  /*204c0*/  F2FP.BF16.F32.PACK_AB R150, RZ, R139 ;  /* 0x0000008bff96723e */ /* 0x000fe400000010ff */
[----:B------:R-:W-:Y:S02]  /*204d0*/  PRMT R132, R132, 0x5410, R135 ;  /* 0x0000541084847816 */ /* 0x000fe40000000087 */
[----:B------:R-:W-:Y:S02]  /*204e0*/  PRMT R134, R134, 0x5410, R149 ;  /* 0x0000541086867816 */ /* 0x000fe40000000095 */
[----:B------:R-:W-:Y:S02]  /*204f0*/  PRMT R133, R133, 0x5410, R148 ;  /* 0x0000541085857816 */ /* 0x000fe40000000094 */
[----:B------:R-:W-:Y:S01]  /*20500*/  PRMT R135, R157, 0x5410, R150 ;  /* 0x000054109d877816 */ /* 0x000fe20000000096 */
[----:B------:R-:W-:Y:S06]  /*20510*/  BRA `(.L_x_6683) ;  /* 0x00000034002c7947 */ /* 0x000fec0003800000 */
.L_x_6626:
[----:B------:R-:W-:Y:S01]  /*20520*/  BSSY.RECONVERGENT B0, `(.L_x_6684) ;  /* 0x0000069000007945 */ /* 0x000fe20003800200 */
[----:B0-----:R-:W-:Y:S02]  /*20530*/  HFMA2 R36, -RZ, RZ, 0, 0 ;  /* 0x00000000ff247431 */ /* 0x001fe400000001ff */
[----:B------:R-:W-:Y:S02]  /*20540*/  IMAD.MOV.U32 R154, RZ, RZ, R138 ;  /* 0x000000ffff9a7224 */ /* 0x000fe400078e008a */
[----:B------:R-:W-:Y:S01]  /*20550*/  IMAD.MOV.U32 R38, RZ, RZ, R152 ;  /* 0x000000ffff267224 */ /* 0x000fe200078e0098 */
        /* <DEDUP_REMOVED lines=17> */
.L_x_6688:
        /* <DEDUP_REMOVED lines=13> */
.L_x_6690:
[----:B------:R-:W-:Y:S05]  /*20740*/  BSYNC.RECONVERGENT B2 ;  /* 0x0000000000027941 */ /* 0x000fea0003800200 */
.L_x_6689:
        /* <DEDUP_REMOVED lines=58> */
.L_x_6687:
[----:B------:R-:W-:Y:S05]  /*20af0*/  BSYNC.RECONVERGENT B1 ;  /* 0x0000000000017941 */ /* 0x000fea0003800200 */
.L_x_6686:
        /* <DEDUP_REMOVED lines=11> */
.L_x_6685:
[----:B------:R-:W-:Y:S05]  /*20bb0*/  BSYNC.RECONVERGENT B0 ;  /* 0x0000000000007941 */ /* 0x000fea0003800200 */
.L_x_6684:
[----:B------:R-:W-:Y:S01]  /*20bc0*/  BSSY.RECONVERGENT B0, `(.L_x_6691) ;  /* 0x0000068000007945 */ /* 0x000fe20003800200 */
[----:B-1----:R-:W-:Y:S01]  /*20bd0*/  F2FP.BF16.F32.PACK_AB R132, RZ, R36 ;  /* 0x00000024ff84723e */ /* 0x002fe200000010ff */
        /* <DEDUP_REMOVED lines=16> */
.L_x_6695:
        /* <DEDUP_REMOVED lines=13> */
.L_x_6697:
[----:B------:R-:W-:Y:S05]  /*20db0*/  BSYNC.RECONVERGENT B2 ;  /* 0x0000000000027941 */ /* 0x000fea0003800200 */
.L_x_6696:
        /* <DEDUP_REMOVED lines=59> */
.L_x_6694:
[----:B------:R-:W-:Y:S05]  /*21170*/  BSYNC.RECONVERGENT B1 ;  /* 0x0000000000017941 */ /* 0x000fea0003800200 */
.L_x_6693:
[----:B-----5:R-:W-:Y:S01]  /*21180*/  PRMT R37, R44, 0x7632, R37 ;  /* 0x000076322c257816 */ /* 0x020fe20000000025 */
[----:B------:R-:W-:Y:S01]  /*21190*/  HFMA2 R38, -RZ, RZ, 0.1171875, 0 ;  /* 0x2f800000ff267431 */ /* 0x000fe200000001ff */
[----:B------:R-:W-:-:S03]  /*211a0*/  I2FP.F32.U32 R7, R7 ;  /* 0x0000000700077245 */ /* 0x000fc60000201000 */
[----:B------:R-:W-:Y:S02]  /*211b0*/  IMAD.U32 R37, R37, 0x10000, RZ ;  /* 0x0001000025257824 */ /* 0x000fe400078e00ff */
        /* <DEDUP_REMOVED lines=8> */
.L_x_6692:
[----:B------:R-:W-:Y:S05]  /*21240*/  BSYNC.RECONVERGENT B0 ;  /* 0x0000000000007941 */ /* 0x000fea0003800200 */
.L_x_6691:
        /* <DEDUP_REMOVED lines=18> */
.L_x_6702:
        /* <DEDUP_REMOVED lines=13> */
.L_x_6704:
[----:B------:R-:W-:Y:S05]  /*21440*/  BSYNC.RECONVERGENT B2 ;  /* 0x0000000000027941 */ /* 0x000fea0003800200 */
.L_x_6703:
        /* <DEDUP_REMOVED lines=59> */
.L_x_6701:
[----:B------:R-:W-:Y:S05]  /*21800*/  BSYNC.RECONVERGENT B1 ;  /* 0x0000000000017941 */ /* 0x000fea0003800200 */
.L_x_6700:
        /* <DEDUP_REMOVED lines=11> */
.L_x_6699:
[----:B------:R-:W-:Y:S05]  /*218c0*/  BSYNC.RECONVERGENT B0 ;  /* 0x0000000000007941 */ /* 0x000fea0003800200 */
.L_x_6698:
        /* <DEDUP_REMOVED lines=18> */
.L_x_6709:
        /* <DEDUP_REMOVED lines=13> */
.L_x_6711:
[----:B------:R-:W-:Y:S05]  /*21ac0*/  BSYNC.RECONVERGENT B2 ;  /* 0x0000000000027941 */ /* 0x000fea0003800200 */
.L_x_6710:
        /* <DEDUP_REMOVED lines=59> */
.L_x_6708:
[----:B------:R-:W-:Y:S05]  /*21e80*/  BSYNC.RECONVERGENT B1 ;  /* 0x0000000000017941 */ /* 0x000fea0003800200 */
.L_x_6707:
        /* <DEDUP_REMOVED lines=12> */
.L_x_6706:
[----:B------:R-:W-:Y:S05]  /*21f50*/  BSYNC.RECONVERGENT B0 ;  /* 0x0000000000007941 */ /* 0x000fea0003800200 */
.L_x_6705:
        /* <DEDUP_REMOVED lines=18> */
.L_x_6716:
        /* <DEDUP_REMOVED lines=13> */
.L_x_6718:
[----:B------:R-:W-:Y:S05]  /*22150*/  BSYNC.RECONVERGENT B2 ;  /* 0x0000000000027941 */ /* 0x000fea0003800200 */
.L_x_6717:
        /* <DEDUP_REMOVED lines=59> */
.L_x_6715:
[----:B------:R-:W-:Y:S05]  /*22510*/  BSYNC.RECONVERGENT B1 ;  /* 0x0000000000017941 */ /* 0x000fea0003800200 */
.L_x_6714:
        /* <DEDUP_REMOVED lines=11> */
.L_x_6713:
[----:B------:R-:W-:Y:S05]  /*225d0*/  BSYNC.RECONVERGENT B0 ;  /* 0x0000000000007941 */ /* 0x000fea0003800200 */
.L_x_6712:
        /* <DEDUP_REMOVED lines=18> */
.L_x_6723:
        /* <DEDUP_REMOVED lines=13> */
.L_x_6725:
[----:B------:R-:W-:Y:S05]  /*227d0*/  BSYNC.RECONVERGENT B2 ;  /* 0x0000000000027941 */ /* 0x000fea0003800200 */
.L_x_6724:
        /* <DEDUP_REMOVED lines=59> */
.L_x_6722:
[----:B------:R-:W-:Y:S05]  /*22b90*/  BSYNC.RECONVERGENT B1 ;  /* 0x0000000000017941 */ /* 0x000fea0003800200 */
.L_x_6721:
        /* <DEDUP_REMOVED lines=12> */
.L_x_6720:
[----:B------:R-:W-:Y:S05]  /*22c60*/  BSYNC.RECONVERGENT B0 ;  /* 0x0000000000007941 */ /* 0x000fea0003800200 */
.L_x_6719:
        /* <DEDUP_REMOVED lines=18> */
.L_x_6730:
        /* <DEDUP_REMOVED lines=13> */
.L_x_6732:
[----:B------:R-:W-:Y:S05]  /*22e60*/  BSYNC.RECONVERGENT B2 ;  /* 0x0000000000027941 */ /* 0x000fea0003800200 */
.L_x_6731:
        /* <DEDUP_REMOVED lines=49> */
[----:B------:R-:W-:Y:S01]  /*23180*/  IMAD.WIDE.U32 R138, R139, -0x326172a9, RZ ;  /* 0xcd9e8d578b8a7825 */ /* 0x000fe200078e00ff */
[----:B------:R-:W-:-:S03]  /*23190*/  MOV R151, R154 ;  /* 0x0000009a00977202 */ /* 0x000fc60000000f00 */
        /* <DEDUP_REMOVED lines=8> */
.L_x_6729:
[----:B------:R-:W-:Y:S05]  /*23220*/  BSYNC.RECONVERGENT B1 ;  /* 0x0000000000017941 */ /* 0x000fea0003800200 */
.L_x_6728:
[----:B------:R-:W-:Y:S01]  /*23230*/  I2FP.F32.U32 R138, R151 ;  /* 0x00000097008a7245 */ /* 0x000fe20000201000 */
[----:B------:R-:W-:-:S05]  /*23240*/  HFMA2 R139, -RZ, RZ, 0.1171875, 0 ;  /* 0x2f800000ff8b7431 */ /* 0x000fca00000001ff */
[----:B------:R-:W-:Y:S01]  /*23250*/  FFMA.FTZ R138, R138, R139, 1.1641532182693481445e-10 ;  /* 0x2f0000008a8a7423 */ /* 0x000fe2000001008b */
[----:B-----5:R-:W-:-:S04]  /*23260*/  IMAD.U32 R139, R47, 0x10000, RZ ;  /* 0x000100002f8b7824 */ /* 0x020fc800078e00ff */
[----:B------:R-:W-:Y:S01]  /*23270*/  FMUL.FTZ R139, R139, UR9 ;  /* 0x000000098b8b7c20 */ /* 0x000fe20008410000 */
[----:B------:R-:W-:-:S03]  /*23280*/  FSETP.GTU.FTZ.AND P2, PT, R138, UR12, PT ;  /* 0x0000000c8a007c0b */ /* 0x000fc6000bf5c000 */
[----:B------:R-:W-:Y:S01]  /*23290*/  FMUL.FTZ R138, R139, UR8 ;  /* 0x000000088b8a7c20 */ /* 0x000fe20008410000 */
[----:B------:R-:W-:Y:S01]  /*232a0*/  IMAD.U32 R139, R63, 0x10000, RZ ;  /* 0x000100003f8b7824 */ /* 0x000fe200078e00ff */
[----:B------:R-:W-:-:S03]  /*232b0*/  SEL R177, RZ, 0x1, P2 ;  /* 0x00000001ffb17807 */ /* 0x000fc60001000000 */
[----:B------:R-:W-:-:S05]  /*232c0*/  FSEL R138, R138, RZ, !P2 ;  /* 0x000000ff8a8a7208 */ /* 0x000fca0005000000 */
[----:B------:R-:W-:-:S07]  /*232d0*/  FMUL.FTZ R138, R139, R138 ;  /* 0x0000008a8b8a7220 */ /* 0x000fce0000410000 */
.L_x_6727:
[----:B------:R-:W-:Y:S05]  /*232e0*/  BSYNC.RECONVERGENT B0 ;  /* 0x0000000000007941 */ /* 0x000fea0003800200 */
.L_x_6726:
        /* <DEDUP_REMOVED lines=18> */
.L_x_6737:
        /* <DEDUP_REMOVED lines=13> */
.L_x_6739:
[----:B------:R-:W-:Y:S05]  /*234e0*/  BSYNC.RECONVERGENT B2 ;  /* 0x0000000000027941 */ /* 0x000fea0003800200 */
.L_x_6738:
        /* <DEDUP_REMOVED lines=58> */
[----:B------:R-:W-:-:S07]  /*23890*/  LOP3.LUT R179, R152, UR15, R151, 0x96, !PT ;  /* 0x0000000f98b37c12 */ /* 0x000fce000f8e9697 */
.L_x_6736:
[----:B------:R-:W-:Y:S05]  /*238a0*/  BSYNC.RECONVERGENT B1 ;  /* 0x0000000000017941 */ /* 0x000fea0003800200 */
.L_x_6735:
[----:B-----5:R-:W-:Y:S01]  /*238b0*/  PRMT R150, R47, 0x7632, R150 ;  /* 0x000076322f967816 */ /* 0x020fe20000000096 */
[----:B------:R-:W-:Y:S01]  /*238c0*/  HFMA2 R152, -RZ, RZ, 0.1171875, 0 ;  /* 0x2f800000ff987431 */ /* 0x000fe200000001ff */
[----:B------:R-:W-:-:S03]  /*238d0*/  I2FP.F32.U32 R139, R139 ;  /* 0x0000008b008b7245 */ /* 0x000fc60000201000 */
        /* <DEDUP_REMOVED lines=9> */
.L_x_6734:
[----:B------:R-:W-:Y:S05]  /*23970*/  BSYNC.RECONVERGENT B0 ;  /* 0x0000000000007941 */ /* 0x000fea0003800200 */
.L_x_6733:
[----:B------:R-:W-:Y:S02]  /*23980*/  F2FP.BF16.F32.PACK_AB R150, RZ, R139 ;  /* 0x0000008bff96723e */ /* 0x000fe400000010ff */
[----:B------:R-:W-:Y:S02]  /*23990*/  PRMT R132, R132, 0x5410, R135 ;  /* 0x0000541084847816 */ /* 0x000fe40000000087 */
[----:B------:R-:W-:Y:S02]  /*239a0*/  PRMT R134, R134, 0x5410, R149 ;  /* 0x0000541086867816 */ /* 0x000fe40000000095 */
[----:B------:R-:W-:Y:S02]  /*239b0*/  PRMT R133, R133, 0x5410, R148 ;  /* 0x0000541085857816 */ /* 0x000fe40000000094 */
[----:B------:R-:W-:-:S07]  /*239c0*/  PRMT R135, R155, 0x5410, R150 ;  /* 0x000054109b877816 */ /* 0x000fce0000000096 */
.L_x_6683:
        /* <DEDUP_REMOVED lines=15> */
[----:B------:R-:W-:Y:S01]  /*23ac0*/  LOP3.LUT R132, R176, 0xffff, RZ, 0xc0, !PT ;  /* 0x0000ffffb0847812 */ /* 0x000fe200078ec0ff */
[----:B------:R-:W-:Y:S01]  /*23ad0*/  IMAD.WIDE.U32 R134, R134, 0x10000, RZ ;  /* 0x0001000086867825 */ /* 0x000fe200078e00ff */
[----:B------:R-:W-:Y:S02]  /*23ae0*/  LOP3.LUT R152, R7, 0xff, RZ, 0xc0, !PT ;  /* 0x000000ff07987812 */ /* 0x000fe400078ec0ff */
[----:B------:R-:W-:-:S02]  /*23af0*/  PRMT R132, R133, 0x4210, R132 ;  /* 0x0000421085847816 */ /* 0x000fc40000000084 */
[----:B------:R-:W-:Y:S01]  /*23b00*/  PRMT R133, R11, 0x7104, RZ ;  /* 0x000071040b857816 */ /* 0x000fe200000000ff */
[----:B------:R-:W-:-:S03]  /*23b10*/  IMAD.WIDE.U32 R152, R152, 0x100, RZ ;  /* 0x0000010098987825 */ /* 0x000fc600078e00ff */
[----:B------:R-:W-:Y:S02]  /*23b20*/  LOP3.LUT R133, R132, 0xff00, R133, 0xf8, !PT ;  /* 0x0000ff0084857812 */ /* 0x000fe400078ef885 */
[----:B------:R-:W-:Y:S02]  /*23b30*/  LOP3.LUT R132, R9, 0xff, RZ, 0xc0, !PT ;  /* 0x000000ff09847812 */ /* 0x000fe400078ec0ff */
[----:B------:R-:W-:-:S03]  /*23b40*/  LOP3.LUT R155, R133, 0xff, R10, 0xf8, !PT ;  /* 0x000000ff859b7812 */ /* 0x000fc600078ef80a */
        /* <DEDUP_REMOVED lines=8> */
.L_x_6741:
[----:B------:R-:W-:Y:S05]  /*23bd0*/  BSYNC.RECONVERGENT B0 ;  /* 0x0000000000007941 */ /* 0x000fea0003800200 */
.L_x_6740:
[----:B-----5:R1:W5:Y:S04]  /*23be0*/  @P1 LDG.E.128 R44, desc[UR6][R150.64] ;  /* 0x00000006962c1981 */ /* 0x020368000c1e1d00 */
[----:B------:R1:W5:Y:S01]  /*23bf0*/  @P0 LDG.E.128 R40, desc[UR6][R148.64] ;  /* 0x0000000694280981 */ /* 0x000362000c1e1d00 */
[----:B------:R-:W-:Y:S05]  /*23c00*/  @!P0 BRA `(.L_x_6742) ;  /* 0x0000003400e08947 */ /* 0x000fea0003800000 */
[----:B------:R-:W-:Y:S01]  /*23c10*/  ISETP.GT.AND P2, PT, R166, RZ, PT ;  /* 0x000000ffa600720c */ /* 0x000fe20003f44270 */
[----:B------:R-:W-:-:S12]  /*23c20*/  BSSY.RECONVERGENT B0, `(.L_x_6743) ;  /* 0x000006b000007945 */ /* 0x000fd80003800200 */
[----:B-1---5:R-:W-:Y:S01]  /*23c30*/  @!P2 IMAD.U32 R148, R40, 0x10000, RZ ;  /* 0x000100002894a824 */ /* 0x022fe200078e00ff */
[----:B0-----:R-:W-:Y:S01]  /*23c40*/  @!P2 MOV R133, R154 ;  /* 0x0000009a0085a202 */ /* 0x001fe20000000f00 */
        /* <DEDUP_REMOVED lines=18> */
.L_x_6747:
        /* <DEDUP_REMOVED lines=13> */
.L_x_6749:
[----:B------:R-:W-:Y:S05]  /*23e40*/  BSYNC.RECONVERGENT B2 ;  /* 0x0000000000027941 */ /* 0x000fea0003800200 */
.L_x_6748:
[----:B------:R-:W-:Y:S01]  /*23e50*/  LOP3.LUT R148, R5, UR5, R135, 0x96, !PT ;  /* 0x0000000505947c12 */ /* 0x000fe2000f8e9687 */
[----:B------:R-:W-:Y:S01]  /*23e60*/  IMAD.WIDE.U32 R132, R0, -0x326172a9, RZ ;  /* 0xcd9e8d5700847825 */ /* 0x000fe200078e00ff */
[----:B------:R-:W-:-:S03]  /*23e70*/  UIADD3 UR15, UPT, UPT, UR4, -0x61c88647, URZ ;  /* 0x9e3779b9040f7890 */ /* 0x000fc6000fffe0ff */
[----:B------:R-:W-:Y:S01]  /*23e80*/  IMAD.WIDE.U32 R148, R148, -0x326172a9, RZ ;  /* 0xcd9e8d5794947825 */ /* 0x000fe200078e00ff */
[----:B------:R-:W-:-:S03]  /*23e90*/  LOP3.LUT R133, R4, UR4, R133, 0x96, !PT ;  /* 0x0000000404857c12 */ /* 0x000fc6000f8e9685 */
[----:B------:R-:W-:Y:S01]  /*23ea0*/  IMAD.MOV.U32 R6, RZ, RZ, R154 ;  /* 0x000000ffff067224 */ /* 0x000fe200078e009a */
        /* <DEDUP_REMOVED lines=47> */
[----:B------:R-:W-:Y:S02]  /*241a0*/  UIADD3 UR15, UPT, UPT, UR5, -0x695add53, URZ ;  /* 0x96a522ad050f7890 */ /* 0x000fe4000fffe0ff */
[----:B------:R-:W-:Y:S01]  /*241b0*/  IMAD.MOV.U32 R135, RZ, RZ, RZ ;  /* 0x000000ffff877224 */ /* 0x000fe200078e00ff */
[----:B------:R-:W-:Y:S01]  /*241c0*/  LOP3.LUT R181, R156, R132, R185, 0x96, !PT ;  /* 0x000000849cb57212 */ /* 0x000fe200078e96b9 */
[----:B------:R-:W-:-:S05]  /*241d0*/  IMAD.WIDE.U32 R132, R133, -0x2daee0ad, RZ ;  /* 0xd2511f5385847825 */ /* 0x000fca00078e00ff */
[----:B------:R-:W-:Y:S02]  /*241e0*/  LOP3.LUT R179, R134, UR15, R133, 0x96, !PT ;  /* 0x0000000f86b37c12 */ /* 0x000fe4000f8e9685 */
[----:B------:R-:W-:-:S07]  /*241f0*/  MOV R133, R132 ;  /* 0x0000008400857202 */ /* 0x000fce0000000f00 */
.L_x_6746:
[----:B------:R-:W-:Y:S05]  /*24200*/  BSYNC.RECONVERGENT B1 ;  /* 0x0000000000017941 */ /* 0x000fea0003800200 */
.L_x_6745:
        /* <DEDUP_REMOVED lines=12> */
.L_x_6744:
[----:B------:R-:W-:Y:S05]  /*242d0*/  BSYNC.RECONVERGENT B0 ;  /* 0x0000000000007941 */ /* 0x000fea0003800200 */
.L_x_6743:
        /* <DEDUP_REMOVED lines=23> */
.L_x_6754:
        /* <DEDUP_REMOVED lines=13> */
.L_x_6756:
[----:B------:R-:W-:Y:S05]  /*24520*/  BSYNC.RECONVERGENT B2 ;  /* 0x0000000000027941 */ /* 0x000fea0003800200 */
.L_x_6755:
        /* <DEDUP_REMOVED lines=51> */
[----:B------:R-:W-:Y:S02]  /*24860*/  HFMA2 R151, -RZ, RZ, 0, 0 ;  /* 0x00000000ff977431 */ /* 0x000fe400000001ff */
[----:B------:R-:W-:Y:S01]  /*24870*/  IMAD.WIDE.U32 R184, R184, -0x326172a9, RZ ;  /* 0xcd9e8d57b8b87825 */ /* 0x000fe200078e00ff */
[----:B------:R-:W-:Y:S01]  /*24880*/  LOP3.LUT R135, R152, UR15, R135, 0x96, !PT ;  /* 0x0000000f98877c12 */ /* 0x000fe2000f8e9687 */
[----:B------:R-:W-:-:S03]  /*24890*/  UIADD3 UR15, UPT, UPT, UR5, -0x695add53, URZ ;  /* 0x96a522ad050f7890 */ /* 0x000fc6000fffe0ff */
[----:B------:R-:W-:Y:S01]  /*248a0*/  LOP3.LUT R181, R156, R134, R185, 0x96, !PT ;  /* 0x000000869cb57212 */ /* 0x000fe200078e96b9 */
[----:B------:R-:W-:-:S05]  /*248b0*/  IMAD.WIDE.U32 R134, R135, -0x2daee0ad, RZ ;  /* 0xd2511f5387867825 */ /* 0x000fca00078e00ff */
[----:B------:R-:W-:-:S07]  /*248c0*/  LOP3.LUT R179, R150, UR15, R135, 0x96, !PT ;  /* 0x0000000f96b37c12 */ /* 0x000fce000f8e9687 */
.L_x_6753:
[----:B------:R-:W-:Y:S05]  /*248d0*/  BSYNC.RECONVERGENT B1 ;  /* 0x0000000000017941 */ /* 0x000fea0003800200 */
.L_x_6752:
[----:B------:R-:W-:Y:S01]  /*248e0*/  PRMT R133, R44, 0x7632, R133 ;  /* 0x000076322c857816 */ /* 0x000fe20000000085 */
[----:B------:R-:W-:Y:S01]  /*248f0*/  IMAD.MOV.U32 R150, RZ, RZ, 0x2f800000 ;  /* 0x2f800000ff967424 */ /* 0x000fe200078e00ff */
[----:B------:R-:W-:-:S03]  /*24900*/  I2FP.F32.U32 R7, R7 ;  /* 0x0000000700077245 */ /* 0x000fc60000201000 */
[----:B------:R-:W-:Y:S02]  /*24910*/  IMAD.U32 R133, R133, 0x10000, RZ ;  /* 0x0001000085857824 */ /* 0x000fe400078e00ff */
[----:B------:R-:W-:Y:S01]  /*24920*/  FFMA.FTZ R7, R7, R150, 1.1641532182693481445e-10 ;  /* 0x2f00000007077423 */ /* 0x000fe20000010096 */
[----:B------:R-:W-:Y:S02]  /*24930*/  IMAD.U32 R150, R211, 0x10000, RZ ;  /* 0x00010000d3967824 */ /* 0x000fe400078e00ff */
[----:B------:R-:W-:Y:S02]  /*24940*/  FMUL.FTZ R133, R133, UR9 ;  /* 0x0000000985857c20 */ /* 0x000fe40008410000 */
[----:B------:R-:W-:Y:S02]  /*24950*/  FSETP.GTU.FTZ.AND P3, PT, R7, UR12, PT ;  /* 0x0000000c07007c0b */ /* 0x000fe4000bf7c000 */
[----:B------:R-:W-:Y:S01]  /*24960*/  FMUL.FTZ R133, R133, UR8 ;  /* 0x0000000885857c20 */ /* 0x000fe20008410000 */
[----:B------:R-:W-:-:S04]  /*24970*/  PRMT R7, R40, 0x7632, R7 ;  /* 0x0000763228077816 */ /* 0x000fc80000000007 */
[----:B------:R-:W-:Y:S02]  /*24980*/  SHF.L.U32 R152, R7, 0x10, RZ ;  /* 0x0000001007987819 */ /* 0x000fe400000006ff */
[----:B------:R-:W-:Y:S02]  /*24990*/  FSEL R133, R133, RZ, !P3 ;  /* 0x000000ff85857208 */ /* 0x000fe40005800000 */
[----:B------:R-:W-:-:S03]  /*249a0*/  SEL R7, RZ, 0x1, P3 ;  /* 0x00000001ff077807 */ /* 0x000fc60001800000 */
[----:B------:R-:W-:-:S07]  /*249b0*/  FFMA.FTZ R149, R133, R150, R152 ;  /* 0x0000009685957223 */ /* 0x000fce0000010098 */
.L_x_6751:
[----:B------:R-:W-:Y:S05]  /*249c0*/  BSYNC.RECONVERGENT B0 ;  /* 0x0000000000007941 */ /* 0x000fea0003800200 */
.L_x_6750:
        /* <DEDUP_REMOVED lines=22> */
.L_x_6761:
        /* <DEDUP_REMOVED lines=13> */
.L_x_6763:
[----:B------:R-:W-:Y:S05]  /*24c00*/  BSYNC.RECONVERGENT B2 ;  /* 0x0000000000027941 */ /* 0x000fea0003800200 */
.L_x_6762:
        /* <DEDUP_REMOVED lines=56> */
[----:B------:R-:W-:Y:S01]  /*24f90*/  LOP3.LUT R179, R152, UR15, R151, 0x96, !PT ;  /* 0x0000000f98b37c12 */ /* 0x000fe2000f8e9697 */
[----:B------:R-:W-:Y:S01]  /*24fa0*/  IMAD.MOV.U32 R152, RZ, RZ, RZ ;  /* 0x000000ffff987224 */ /* 0x000fe200078e00ff */
[----:B------:R-:W-:-:S07]  /*24fb0*/  MOV R157, R150 ;  /* 0x00000096009d7202 */ /* 0x000fce0000000f00 */
.L_x_6760:
[----:B------:R-:W-:Y:S05]  /*24fc0*/  BSYNC.RECONVERGENT B1 ;  /* 0x0000000000017941 */ /* 0x000fea0003800200 */
.L_x_6759:
[----:B------:R-:W-:Y:S01]  /*24fd0*/  I2FP.F32.U32 R8, R8 ;  /* 0x0000000800087245 */ /* 0x000fe20000201000 */
[----:B------:R-:W-:Y:S01]  /*24fe0*/  HFMA2 R133, -RZ, RZ, 0.1171875, 0 ;  /* 0x2f800000ff857431 */ /* 0x000fe200000001ff */
[----:B------:R-:W-:-:S04]  /*24ff0*/  SHF.L.U32 R151, R41, 0x10, RZ ;  /* 0x0000001029977819 */ /* 0x000fc800000006ff */
[----:B------:R-:W-:Y:S01]  /*25000*/  FFMA.FTZ R8, R8, R133, 1.1641532182693481445e-10 ;  /* 0x2f00000008087423 */ /* 0x000fe20000010085 */
[----:B------:R-:W-:-:S04]  /*25010*/  IMAD.U32 R133, R45, 0x10000, RZ ;  /* 0x000100002d857824 */ /* 0x000fc800078e00ff */
[----:B------:R-:W-:Y:S01]  /*25020*/  FMUL.FTZ R133, R133, UR9 ;  /* 0x0000000985857c20 */ /* 0x000fe20008410000 */
[----:B------:R-:W-:-:S03]  /*25030*/  FSETP.GTU.FTZ.AND P3, PT, R8, UR12, PT ;  /* 0x0000000c08007c0b */ /* 0x000fc6000bf7c000 */
[----:B------:R-:W-:Y:S01]  /*25040*/  FMUL.FTZ R133, R133, UR8 ;  /* 0x0000000885857c20 */ /* 0x000fe20008410000 */
[----:B------:R-:W-:-:S04]  /*25050*/  SEL R8, RZ, 0x1, P3 ;  /* 0x00000001ff087807 */ /* 0x000fc80001800000 */
[----:B------:R-:W-:Y:S01]  /*25060*/  FSEL R150, R133, RZ, !P3 ;  /* 0x000000ff85967208 */ /* 0x000fe20005800000 */
[----:B------:R-:W-:-:S04]  /*25070*/  IMAD.U32 R133, R57, 0x10000, RZ ;  /* 0x0001000039857824 */ /* 0x000fc800078e00ff */
[----:B------:R-:W-:-:S07]  /*25080*/  FFMA.FTZ R150, R150, R133, R151 ;  /* 0x0000008596967223 */ /* 0x000fce0000010097 */
.L_x_6758:
[----:B------:R-:W-:Y:S05]  /*25090*/  BSYNC.RECONVERGENT B0 ;  /* 0x0000000000007941 */ /* 0x000fea0003800200 */
.L_x_6757:
        /* <DEDUP_REMOVED lines=23> */
.L_x_6768:
        /* <DEDUP_REMOVED lines=12> */
.L_x_6770:
[----:B------:R-:W-:Y:S05]  /*252d0*/  BSYNC.RECONVERGENT B2 ;  /* 0x0000000000027941 */ /* 0x000fea0003800200 */
.L_x_6769:
        /* <DEDUP_REMOVED lines=60> */
.L_x_6767:
[----:B------:R-:W-:Y:S05]  /*256a0*/  BSYNC.RECONVERGENT B1 ;  /* 0x0000000000017941 */ /* 0x000fea0003800200 */
.L_x_6766:
        /* <DEDUP_REMOVED lines=14> */
.L_x_6765:
[----:B------:R-:W-:Y:S05]  /*25790*/  BSYNC.RECONVERGENT B0 ;  /* 0x0000000000007941 */ /* 0x000fea0003800200 */
.L_x_6764:
        /* <DEDUP_REMOVED lines=22> */
.L_x_6775:
        /* <DEDUP_REMOVED lines=12> */
.L_x_6777:
[----:B------:R-:W-:Y:S05]  /*259c0*/  BSYNC.RECONVERGENT B2 ;  /* 0x0000000000027941 */ /* 0x000fea0003800200 */
.L_x_6776:
        /* <DEDUP_REMOVED lines=59> */
[----:B------:R-:W-:-:S07]  /*25d80*/  HFMA2 R154, -RZ, RZ, 0, 0 ;  /* 0x00000000ff9a7431 */ /* 0x000fce00000001ff */
.L_x_6774:
[----:B------:R-:W-:Y:S05]  /*25d90*/  BSYNC.RECONVERGENT B1 ;  /* 0x0000000000017941 */ /* 0x000fea0003800200 */
.L_x_6773:
        /* <DEDUP_REMOVED lines=12> */
.L_x_6772:
[----:B------:R-:W-:Y:S05]  /*25e60*/  BSYNC.RECONVERGENT B0 ;  /* 0x0000000000007941 */ /* 0x000fea0003800200 */
.L_x_6771:
        /* <DEDUP_REMOVED lines=23> */
.L_x_6782:
        /* <DEDUP_REMOVED lines=12> */
.L_x_6784:
[----:B------:R-:W-:Y:S05]  /*260a0*/  BSYNC.RECONVERGENT B2 ;  /* 0x0000000000027941 */ /* 0x000fea0003800200 */
.L_x_6783:
        /* <DEDUP_REMOVED lines=60> */
.L_x_6781:
[----:B------:R-:W-:Y:S05]  /*26470*/  BSYNC.RECONVERGENT B1 ;  /* 0x0000000000017941 */ /* 0x000fea0003800200 */
.L_x_6780:
[----:B------:R-:W-:Y:S01]  /*26480*/  PRMT R153, R46, 0x7632, R153 ;  /* 0x000076322e997816 */ /* 0x000fe20000000099 */
[----:B------:R-:W-:Y:S01]  /*26490*/  HFMA2 R154, -RZ, RZ, 0.1171875, 0 ;  /* 0x2f800000ff9a7431 */ /* 0x000fe200000001ff */
[----:B------:R-:W-:-:S03]  /*264a0*/  I2FP.F32.U32 R11, R11 ;  /* 0x0000000b000b7245 */ /* 0x000fc60000201000 */
[----:B------:R-:W-:Y:S02]  /*264b0*/  IMAD.U32 R153, R153, 0x10000, RZ ;  /* 0x0001000099997824 */ /* 0x000fe400078e00ff */
[----:B------:R-:W-:Y:S01]  /*264c0*/  FFMA.FTZ R11, R11, R154, 1.1641532182693481445e-10 ;  /* 0x2f0000000b0b7423 */ /* 0x000fe2000001009a */
[----:B------:R-:W-:Y:S01]  /*264d0*/  SHF.L.U32 R154, R216, 0x10, RZ ;  /* 0x00000010d89a7819 */ /* 0x000fe200000006ff */
[----:B------:R-:W-:-:S03]  /*264e0*/  FMUL.FTZ R153, R153, UR9 ;  /* 0x0000000999997c20 */ /* 0x000fc60008410000 */
[----:B------:R-:W-:Y:S01]  /*264f0*/  FSETP.GTU.FTZ.AND P3, PT, R11, UR12, PT ;  /* 0x0000000c0b007c0b */ /* 0x000fe2000bf7c000 */
[----:B------:R-:W-:Y:S01]  /*26500*/  FMUL.FTZ R153, R153, UR8 ;  /* 0x0000000899997c20 */ /* 0x000fe20008410000 */
[----:B------:R-:W-:-:S04]  /*26510*/  PRMT R11, R42, 0x7632, R11 ;  /* 0x000076322a0b7816 */ /* 0x000fc8000000000b */
[----:B------:R-:W-:Y:S01]  /*26520*/  FSEL R153, R153, RZ, !P3 ;  /* 0x000000ff99997208 */ /* 0x000fe20005800000 */
[----:B------:R-:W-:Y:S01]  /*26530*/  IMAD.U32 R158, R11, 0x10000, RZ ;  /* 0x000100000b9e7824 */ /* 0x000fe200078e00ff */
[----:B------:R-:W-:-:S03]  /*26540*/  SEL R11, RZ, 0x1, P3 ;  /* 0x00000001ff0b7807 */ /* 0x000fc60001800000 */
[----:B------:R-:W-:-:S07]  /*26550*/  FFMA.FTZ R153, R153, R154, R158 ;  /* 0x0000009a99997223 */ /* 0x000fce000001009e */
.L_x_6779:
[----:B------:R-:W-:Y:S05]  /*26560*/  BSYNC.RECONVERGENT B0 ;  /* 0x0000000000007941 */ /* 0x000fea0003800200 */
.L_x_6778:
        /* <DEDUP_REMOVED lines=22> */
.L_x_6789:
        /* <DEDUP_REMOVED lines=12> */
.L_x_6791:
[----:B------:R-:W-:Y:S05]  /*26790*/  BSYNC.RECONVERGENT B2 ;  /* 0x0000000000027941 */ /* 0x000fea0003800200 */
.L_x_6790:
        /* <DEDUP_REMOVED lines=56> */
[----:B------:R-:W-:-:S04]  /*26b20*/  IMAD.WIDE.U32 R154, R155, -0x2daee0ad, RZ ;  /* 0xd2511f539b9a7825 */ /* 0x000fc800078e00ff */
[----:B------:R-:W-:Y:S01]  /*26b30*/  IMAD.MOV.U32 R169, RZ, RZ, R154 ;  /* 0x000000ffffa97224 */ /* 0x000fe200078e009a */
[----:B------:R-:W-:Y:S02]  /*26b40*/  LOP3.LUT R179, R158, UR15, R155, 0x96, !PT ;  /* 0x0000000f9eb37c12 */ /* 0x000fe4000f8e969b */
[----:B------:R-:W-:-:S07]  /*26b50*/  MOV R154, R162 ;  /* 0x000000a2009a7202 */ /* 0x000fce0000000f00 */
.L_x_6788:
[----:B------:R-:W-:Y:S05]  /*26b60*/  BSYNC.RECONVERGENT B1 ;  /* 0x0000000000017941 */ /* 0x000fea0003800200 */
.L_x_6787:
[----:B------:R-:W-:Y:S01]  /*26b70*/  I2FP.F32.U32 R154, R154 ;  /* 0x0000009a009a7245 */ /* 0x000fe20000201000 */
[----:B------:R-:W-:Y:S02]  /*26b80*/  IMAD.MOV.U32 R155, RZ, RZ, 0x2f800000 ;  /* 0x2f800000ff9b7424 */ /* 0x000fe400078e00ff */
[----:B------:R-:W-:Y:S02]  /*26b90*/  IMAD.U32 R161, R43, 0x10000, RZ ;  /* 0x000100002ba17824 */ /* 0x000fe400078e00ff */
[----:B------:R-:W-:Y:S01]  /*26ba0*/  FFMA.FTZ R154, R154, R155, 1.1641532182693481445e-10 ;  /* 0x2f0000009a9a7423 */ /* 0x000fe2000001009b */
[----:B------:R-:W-:-:S04]  /*26bb0*/  SHF.L.U32 R155, R47, 0x10, RZ ;  /* 0x000000102f9b7819 */ /* 0x000fc800000006ff */
[----:B------:R-:W-:Y:S01]  /*26bc0*/  FSETP.GTU.FTZ.AND P3, PT, R154, UR12, PT ;  /* 0x0000000c9a007c0b */ /* 0x000fe2000bf7c000 */
[----:B------:R-:W-:-:S03]  /*26bd0*/  FMUL.FTZ R155, R155, UR9 ;  /* 0x000000099b9b7c20 */ /* 0x000fc60008410000 */
[----:B------:R-:W-:Y:S01]  /*26be0*/  SEL R177, RZ, 0x1, P3 ;  /* 0x00000001ffb17807 */ /* 0x000fe20001800000 */
[----:B------:R-:W-:Y:S01]  /*26bf0*/  FMUL.FTZ R154, R155, UR8 ;  /* 0x000000089b9a7c20 */ /* 0x000fe20008410000 */
[----:B------:R-:W-:-:S04]  /*26c00*/  IMAD.U32 R155, R59, 0x10000, RZ ;  /* 0x000100003b9b7824 */ /* 0x000fc800078e00ff */
[----:B------:R-:W-:-:S05]  /*26c10*/  FSEL R154, R154, RZ, !P3 ;  /* 0x000000ff9a9a7208 */ /* 0x000fca0005800000 */
[----:B------:R-:W-:-:S07]  /*26c20*/  FFMA.FTZ R154, R154, R155, R161 ;  /* 0x0000009b9a9a7223 */ /* 0x000fce00000100a1 */
.L_x_6786:
[----:B------:R-:W-:Y:S05]  /*26c30*/  BSYNC.RECONVERGENT B0 ;  /* 0x0000000000007941 */ /* 0x000fea0003800200 */
.L_x_6785:
        /* <DEDUP_REMOVED lines=23> */
.L_x_6796:
        /* <DEDUP_REMOVED lines=12> */
.L_x_6798:
[----:B------:R-:W-:Y:S05]  /*26e70*/  BSYNC.RECONVERGENT B2 ;  /* 0x0000000000027941 */ /* 0x000fea0003800200 */
.L_x_6797:
        /* <DEDUP_REMOVED lines=45> */
[----:B------:R-:W-:-:S04]  /*27150*/  IMAD.WIDE.U32 R158, R159, -0x2daee0ad, RZ ;  /* 0xd2511f539f9e7825 */ /* 0x000fc800078e00ff */
[----:B------:R-:W-:Y:S01]  /*27160*/  IMAD.MOV.U32 R163, RZ, RZ, RZ ;  /* 0x000000ffffa37224 */ /* 0x000fe200078e00ff */
        /* <DEDUP_REMOVED lines=12> */
.L_x_6795:
[----:B------:R-:W-:Y:S05]  /*27230*/  BSYNC.RECONVERGENT B1 ;  /* 0x0000000000017941 */ /* 0x000fea0003800200 */
.L_x_6794:
        /* <DEDUP_REMOVED lines=9> */
[----:B------:R-:W-:Y:S02]  /*272d0*/  PRMT R155, R43, 0x7632, R155 ;  /* 0x000076322b9b7816 */ /* 0x000fe4000000009b */
[----:B------:R-:W-:Y:S02]  /*272e0*/  SEL R176, RZ, 0x1, P2 ;  /* 0x00000001ffb07807 */ /* 0x000fe40001000000 */
[----:B------:R-:W-:Y:S01]  /*272f0*/  FSEL R159, R159, RZ, !P2 ;  /* 0x000000ff9f9f7208 */ /* 0x000fe20005000000 */
[----:B------:R-:W-:-:S04]  /*27300*/  IMAD.U32 R162, R155, 0x10000, RZ ;  /* 0x000100009ba27824 */ /* 0x000fc800078e00ff */
[----:B------:R-:W-:-:S07]  /*27310*/  FFMA.FTZ R155, R159, R160, R162 ;  /* 0x000000a09f9b7223 */ /* 0x000fce00000100a2 */
.L_x_6793:
[----:B------:R-:W-:Y:S05]  /*27320*/  BSYNC.RECONVERGENT B0 ;  /* 0x0000000000007941 */ /* 0x000fea0003800200 */
.L_x_6792:
[----:B------:R-:W-:Y:S02]  /*27330*/  F2FP.BF16.F32.PACK_AB R159, RZ, R155 ;  /* 0x0000009bff9f723e */ /* 0x000fe400000010ff */
[----:B------:R-:W-:Y:S02]  /*27340*/  PRMT R132, R132, 0x5410, R135 ;  /* 0x0000541084847816 */ /* 0x000fe40000000087 */
[----:B------:R-:W-:Y:S02]  /*27350*/  PRMT R134, R134, 0x5410, R164 ;  /* 0x0000541086867816 */ /* 0x000fe400000000a4 */
[----:B------:R-:W-:Y:S02]  /*27360*/  PRMT R133, R133, 0x5410, R157 ;  /* 0x0000541085857816 */ /* 0x000fe4000000009d */
[----:B------:R-:W-:Y:S01]  /*27370*/  PRMT R135, R165, 0x5410, R159 ;  /* 0x00005410a5877816 */ /* 0x000fe2000000009f */
[----:B------:R-:W-:Y:S06]  /*27380*/  BRA `(.L_x_6799) ;  /* 0x00000034002c7947 */ /* 0x000fec0003800000 */
.L_x_6742:
[----:B------:R-:W-:Y:S01]  /*27390*/  BSSY.RECONVERGENT B0, `(.L_x_6800) ;  /* 0x0000069000007945 */ /* 0x000fe20003800200 */
[----:B-1----:R-:W-:Y:S01]  /*273a0*/  IMAD.MOV.U32 R148, RZ, RZ, RZ ;  /* 0x000000ffff947224 */ /* 0x002fe200078e00ff */
        /* <DEDUP_REMOVED lines=19> */
.L_x_6804:
[----:B------:R-:W-:Y:S01]  /*274e0*/  VIADD R3, R3, 0x1 ;  /* 0x0000000103037836 */ /* 0x000fe20000000000 */
[----:B------:R-:W-:Y:S03]  /*274f0*/  BSSY.RECONVERGENT B2, `(.L_x_6805) ;  /* 0x000000c000027945 */ /* 0x000fe60003800200 */
[C---:B0-----:R-:W-:Y:S01]  /*27500*/  IMAD.WIDE.U32 R132, R3.reuse, -0x2daee0ad, RZ ;  /* 0xd2511f5303847825 */ /* 0x041fe200078e00ff */
        /* <DEDUP_REMOVED lines=10> */
.L_x_6806:
[----:B------:R-:W-:Y:S05]  /*275b0*/  BSYNC.RECONVERGENT B2 ;  /* 0x0000000000027941 */ /* 0x000fea0003800200 */
.L_x_6805:
        /* <DEDUP_REMOVED lines=56> */
[----:B------:R-:W-:Y:S01]  /*27940*/  HFMA2 R134, -RZ, RZ, 0, 0 ;  /* 0x00000000ff867431 */ /* 0x000fe200000001ff */
[----:B------:R-:W-:-:S07]  /*27950*/  LOP3.LUT R179, R132, UR15, R159, 0x96, !PT ;  /* 0x0000000f84b37c12 */ /* 0x000fce000f8e969f */
.L_x_6803:
[----:B------:R-:W-:Y:S05]  /*27960*/  BSYNC.RECONVERGENT B1 ;  /* 0x0000000000017941 */ /* 0x000fea0003800200 */
.L_x_6802:
[----:B------:R-:W-:Y:S01]  /*27970*/  I2FP.F32.U32 R6, R6 ;  /* 0x0000000600067245 */ /* 0x000fe20000201000 */
[----:B0-----:R-:W-:Y:S02]  /*27980*/  IMAD.MOV.U32 R133, RZ, RZ, 0x2f800000 ;  /* 0x2f800000ff857424 */ /* 0x001fe400078e00ff */
        /* <DEDUP_REMOVED lines=9> */
.L_x_6801:
[----:B------:R-:W-:Y:S05]  /*27a20*/  BSYNC.RECONVERGENT B0 ;  /* 0x0000000000007941 */ /* 0x000fea0003800200 */
.L_x_6800:
[----:B------:R-:W-:Y:S01]  /*27a30*/  BSSY.RECONVERGENT B0, `(.L_x_6807) ;  /* 0x0000068000007945 */ /* 0x000fe20003800200 */
[----:B0-----:R-:W-:Y:S01]  /*27a40*/  F2FP.BF16.F32.PACK_AB R132, RZ, R148 ;  /* 0x00000094ff84723e */ /* 0x001fe200000010ff */
        /* <DEDUP_REMOVED lines=16> */
.L_x_6811:
        /* <DEDUP_REMOVED lines=13> */
.L_x_6813:
[----:B------:R-:W-:Y:S05]  /*27c20*/  BSYNC.RECONVERGENT B2 ;  /* 0x0000000000027941 */ /* 0x000fea0003800200 */
.L_x_6812:
[----:B------:R-:W-:Y:S01]  /*27c30*/  LOP3.LUT R152, R5, UR5, R151, 0x96, !PT ;  /* 0x0000000505987c12 */ /* 0x000fe2000f8e9697 */
[----:B------:R-:W-:Y:S01]  /*27c40*/  IMAD.WIDE.U32 R134, R0, -0x326172a9, RZ ;  /* 0xcd9e8d5700867825 */ /* 0x000fe200078e00ff */
[----:B------:R-:W-:-:S03]  /*27c50*/  UIADD3 UR15, UPT, UPT, UR4, -0x61c88647, URZ ;  /* 0x9e3779b9040f7890 */ /* 0x000fc6000fffe0ff */
[----:B------:R-:W-:Y:S02]  /*27c60*/  HFMA2 R133, -RZ, RZ, 0, 0 ;  /* 0x00000000ff857431 */ /* 0x000fe400000001ff */
        /* <DEDUP_REMOVED lines=55> */
.L_x_6810:
[----:B------:R-:W-:Y:S05]  /*27fe0*/  BSYNC.RECONVERGENT B1 ;  /* 0x0000000000017941 */ /* 0x000fea0003800200 */
.L_x_6809:
[----:B-----5:R-:W-:Y:S01]  /*27ff0*/  PRMT R134, R44, 0x7632, R134 ;  /* 0x000076322c867816 */ /* 0x020fe20000000086 */
[----:B------:R-:W-:Y:S01]  /*28000*/  IMAD.MOV.U32 R150, RZ, RZ, 0x2f800000 ;  /* 0x2f800000ff967424 */ /* 0x000fe200078e00ff */
[----:B------:R-:W-:Y:S02]  /*28010*/  I2FP.F32.U32 R7, R7 ;  /* 0x0000000700077245 */ /* 0x000fe40000201000 */
        /* <DEDUP_REMOVED lines=9> */
.L_x_6808:
[----:B------:R-:W-:Y:S05]  /*280b0*/  BSYNC.RECONVERGENT B0 ;  /* 0x0000000000007941 */ /* 0x000fea0003800200 */
.L_x_6807:
        /* <DEDUP_REMOVED lines=18> */
.L_x_6818:
        /* <DEDUP_REMOVED lines=13> */
.L_x_6820:
[----:B------:R-:W-:Y:S05]  /*282b0*/  BSYNC.RECONVERGENT B2 ;  /* 0x0000000000027941 */ /* 0x000fea0003800200 */
.L_x_6819:
        /* <DEDUP_REMOVED lines=59> */
.L_x_6817:
[----:B------:R-:W-:Y:S05]  /*28670*/  BSYNC.RECONVERGENT B1 ;  /* 0x0000000000017941 */ /* 0x000fea0003800200 */
.L_x_6816:
[----:B------:R-:W-:Y:S01]  /*28680*/  I2FP.F32.U32 R8, R8 ;  /* 0x0000000800087245 */ /* 0x000fe20000201000 */
[----:B------:R-:W-:-:S04]  /*28690*/  IMAD.MOV.U32 R133, RZ, RZ, 0x2f800000 ;  /* 0x2f800000ff857424 */ /* 0x000fc800078e00ff */
[----:B------:R-:W-:Y:S01]  /*286a0*/  FFMA.FTZ R8, R8, R133, 1.1641532182693481445e-10 ;  /* 0x2f00000008087423 */ /* 0x000fe20000010085 */
[----:B-----5:R-:W-:-:S04]  /*286b0*/  IMAD.U32 R133, R45, 0x10000, RZ ;  /* 0x000100002d857824 */ /* 0x020fc800078e00ff */
[----:B------:R-:W-:Y:S01]  /*286c0*/  FMUL.FTZ R133, R133, UR9 ;  /* 0x0000000985857c20 */ /* 0x000fe20008410000 */
[----:B------:R-:W-:-:S03]  /*286d0*/  FSETP.GTU.FTZ.AND P2, PT, R8, UR12, PT ;  /* 0x0000000c08007c0b */ /* 0x000fc6000bf5c000 */
[----:B------:R-:W-:Y:S01]  /*286e0*/  FMUL.FTZ R133, R133, UR8 ;  /* 0x0000000885857c20 */ /* 0x000fe20008410000 */
[----:B------:R-:W-:-:S04]  /*286f0*/  SEL R8, RZ, 0x1, P2 ;  /* 0x00000001ff087807 */ /* 0x000fc80001000000 */
[----:B------:R-:W-:Y:S02]  /*28700*/  FSEL R150, R133, RZ, !P2 ;  /* 0x000000ff85967208 */ /* 0x000fe40005000000 */
[----:B------:R-:W-:-:S05]  /*28710*/  SHF.L.U32 R133, R57, 0x10, RZ ;  /* 0x0000001039857819 */ /* 0x000fca00000006ff */
[----:B------:R-:W-:-:S07]  /*28720*/  FMUL.FTZ R150, R133, R150 ;  /* 0x0000009685967220 */ /* 0x000fce0000410000 */
.L_x_6815:
[----:B------:R-:W-:Y:S05]  /*28730*/  BSYNC.RECONVERGENT B0 ;  /* 0x0000000000007941 */ /* 0x000fea0003800200 */
.L_x_6814:
        /* <DEDUP_REMOVED lines=18> */
.L_x_6825:
        /* <DEDUP_REMOVED lines=12> */
.L_x_6827:
[----:B------:R-:W-:Y:S05]  /*28920*/  BSYNC.RECONVERGENT B2 ;  /* 0x0000000000027941 */ /* 0x000fea0003800200 */
.L_x_6826:
        /* <DEDUP_REMOVED lines=60> */
.L_x_6824:
[----:B------:R-:W-:Y:S05]  /*28cf0*/  BSYNC.RECONVERGENT B1 ;  /* 0x0000000000017941 */ /* 0x000fea0003800200 */
.L_x_6823:
        /* <DEDUP_REMOVED lines=12> */
.L_x_6822:
[----:B------:R-:W-:Y:S05]  /*28dc0*/  BSYNC.RECONVERGENT B0 ;  /* 0x0000000000007941 */ /* 0x000fea0003800200 */
.L_x_6821:
        /* <DEDUP_REMOVED lines=18> */
.L_x_6832:
        /* <DEDUP_REMOVED lines=12> */
.L_x_6834:
[----:B------:R-:W-:Y:S05]  /*28fb0*/  BSYNC.RECONVERGENT B2 ;  /* 0x0000000000027941 */ /* 0x000fea0003800200 */
.L_x_6833:
        /* <DEDUP_REMOVED lines=60> */
.L_x_6831:
[----:B------:R-:W-:Y:S05]  /*29380*/  BSYNC.RECONVERGENT B1 ;  /* 0x0000000000017941 */ /* 0x000fea0003800200 */
.L_x_6830:
        /* <DEDUP_REMOVED lines=11> */
.L_x_6829:
[----:B------:R-:W-:Y:S05]  /*29440*/  BSYNC.RECONVERGENT B0 ;  /* 0x0000000000007941 */ /* 0x000fea0003800200 */
.L_x_6828:
        /* <DEDUP_REMOVED lines=18> */
.L_x_6839:
        /* <DEDUP_REMOVED lines=12> */
.L_x_6841:
[----:B------:R-:W-:Y:S05]  /*29630*/  BSYNC.RECONVERGENT B2 ;  /* 0x0000000000027941 */ /* 0x000fea0003800200 */
.L_x_6840:
        /* <DEDUP_REMOVED lines=60> */
.L_x_6838:
[----:B------:R-:W-:Y:S05]  /*29a00*/  BSYNC.RECONVERGENT B1 ;  /* 0x0000000000017941 */ /* 0x000fea0003800200 */
.L_x_6837:
[----:B-----5:R-:W-:Y:S01]  /*29a10*/  PRMT R153, R46, 0x7632, R153 ;  /* 0x000076322e997816 */ /* 0x020fe20000000099 */
[----:B------:R-:W-:Y:S01]  /*29a20*/  HFMA2 R154, -RZ, RZ, 0.1171875, 0 ;  /* 0x2f800000ff9a7431 */ /* 0x000fe200000001ff */
        /* <DEDUP_REMOVED lines=10> */
.L_x_6836:
[----:B------:R-:W-:Y:S05]  /*29ad0*/  BSYNC.RECONVERGENT B0 ;  /* 0x0000000000007941 */ /* 0x000fea0003800200 */
.L_x_6835:
        /* <DEDUP_REMOVED lines=18> */
.L_x_6846:
        /* <DEDUP_REMOVED lines=12> */
.L_x_6848:
[----:B------:R-:W-:Y:S05]  /*29cc0*/  BSYNC.RECONVERGENT B2 ;  /* 0x0000000000027941 */ /* 0x000fea0003800200 */
.L_x_6847:
        /* <DEDUP_REMOVED lines=60> */
.L_x_6845:
[----:B------:R-:W-:Y:S05]  /*2a090*/  BSYNC.RECONVERGENT B1 ;  /* 0x0000000000017941 */ /* 0x000fea0003800200 */
.L_x_6844:
[----:B------:R-:W-:Y:S01]  /*2a0a0*/  I2FP.F32.U32 R154, R161 ;  /* 0x000000a1009a7245 */ /* 0x000fe20000201000 */
[----:B------:R-:W-:-:S04]  /*2a0b0*/  IMAD.MOV.U32 R155, RZ, RZ, 0x2f800000 ;  /* 0x2f800000ff9b7424 */ /* 0x000fc800078e00ff */
[----:B------:R-:W-:Y:S01]  /*2a0c0*/  FFMA.FTZ R154, R154, R155, 1.1641532182693481445e-10 ;  /* 0x2f0000009a9a7423 */ /* 0x000fe2000001009b */
[----:B-----5:R-:W-:-:S04]  /*2a0d0*/  SHF.L.U32 R155, R47, 0x10, RZ ;  /* 0x000000102f9b7819 */ /* 0x020fc800000006ff */
[----:B------:R-:W-:Y:S01]  /*2a0e0*/  FSETP.GTU.FTZ.AND P2, PT, R154, UR12, PT ;  /* 0x0000000c9a007c0b */ /* 0x000fe2000bf5c000 */
[----:B------:R-:W-:-:S03]  /*2a0f0*/  FMUL.FTZ R155, R155, UR9 ;  /* 0x000000099b9b7c20 */ /* 0x000fc60008410000 */
[----:B------:R-:W-:Y:S01]  /*2a100*/  SEL R177, RZ, 0x1, P2 ;  /* 0x00000001ffb17807 */ /* 0x000fe20001000000 */
[----:B------:R-:W-:Y:S01]  /*2a110*/  FMUL.FTZ R154, R155, UR8 ;  /* 0x000000089b9a7c20 */ /* 0x000fe20008410000 */
[----:B------:R-:W-:-:S04]  /*2a120*/  IMAD.U32 R155, R59, 0x10000, RZ ;  /* 0x000100003b9b7824 */ /* 0x000fc800078e00ff */
[----:B------:R-:W-:-:S05]  /*2a130*/  FSEL R154, R154, RZ, !P2 ;  /* 0x000000ff9a9a7208 */ /* 0x000fca0005000000 */
[----:B------:R-:W-:-:S07]  /*2a140*/  FMUL.FTZ R154, R155, R154 ;  /* 0x0000009a9b9a7220 */ /* 0x000fce0000410000 */
.L_x_6843:
[----:B------:R-:W-:Y:S05]  /*2a150*/  BSYNC.RECONVERGENT B0 ;  /* 0x0000000000007941 */ /* 0x000fea0003800200 */
.L_x_6842:
        /* <DEDUP_REMOVED lines=18> */
.L_x_6853:
        /* <DEDUP_REMOVED lines=12> */
.L_x_6855:
[----:B------:R-:W-:Y:S05]  /*2a340*/  BSYNC.RECONVERGENT B2 ;  /* 0x0000000000027941 */ /* 0x000fea0003800200 */
.L_x_6854:
        /* <DEDUP_REMOVED lines=60> */
.L_x_6852:
[----:B------:R-:W-:Y:S05]  /*2a710*/  BSYNC.RECONVERGENT B1 ;  /* 0x0000000000017941 */ /* 0x000fea0003800200 */
.L_x_6851:
        /* <DEDUP_REMOVED lines=12> */
.L_x_6850:
[----:B------:R-:W-:Y:S05]  /*2a7e0*/  BSYNC.RECONVERGENT B0 ;  /* 0x0000000000007941 */ /* 0x000fea0003800200 */
.L_x_6849:
[----:B------:R-:W-:Y:S02]  /*2a7f0*/  F2FP.BF16.F32.PACK_AB R160, RZ, R155 ;  /* 0x0000009bffa0723e */ /* 0x000fe400000010ff */
[----:B------:R-:W-:Y:S02]  /*2a800*/  PRMT R132, R132, 0x5410, R135 ;  /* 0x0000541084847816 */ /* 0x000fe40000000087 */
[----:B------:R-:W-:Y:S02]  /*2a810*/  PRMT R134, R134, 0x5410, R159 ;  /* 0x0000541086867816 */ /* 0x000fe4000000009f */
[----:B------:R-:W-:Y:S02]  /*2a820*/  PRMT R133, R133, 0x5410, R157 ;  /* 0x0000541085857816 */ /* 0x000fe4000000009d */
[----:B------:R-:W-:-:S07]  /*2a830*/  PRMT R135, R169, 0x5410, R160 ;  /* 0x00005410a9877816 */ /* 0x000fce00000000a0 */
.L_x_6799:
[----:B------:R-:W-:Y:S01]  /*2a840*/  VIADD R160, R168, 0xa0 ;  /* 0x000000a0a8a07836 */ /* 0x000fe20000000000 */
[----:B------:R-:W-:Y:S03]  /*2a850*/  BSSY.RECONVERGENT B0, `(.L_x_6856) ;  /* 0x0000019000007945 */ /* 0x000fe60003800200 */
[----:B------:R-:W-:-:S05]  /*2a860*/  IMAD.WIDE.U32 R160, R160, 0x10, R186 ;  /* 0x00000010a0a07825 */ /* 0x000fca00078e00ba */
[----:B------:R0:W-:Y:S01]  /*2a870*/  STG.E.128 desc[UR6][R160.64], R132 ;  /* 0x00000084a0007986 */ /* 0x0001e2000c101d06 */
[----:B------:R-:W-:Y:S05]  /*2a880*/  @!P1 BRA `(.L_x_6857) ;  /* 0x0000000000549947 */ /* 0x000fea0003800000 */
[----:B0-----:R-:W-:Y:S02]  /*2a890*/  SHF.L.U32 R132, R177, 0x10, RZ ;  /* 0x00000010b1847819 */ /* 0x001fe400000006ff */
        /* <DEDUP_REMOVED lines=12> */
[----:B------:R-:W-:Y:S02]  /*2a960*/  LOP3.LUT R157, R135, R157, R133, 0xfe, !PT ;  /* 0x0000009d879d7212 */ /* 0x000fe400078efe85 */
[----:B------:R-:W-:Y:S02]  /*2a970*/  LOP3.LUT R135, R160, R132, R134, 0xfe, !PT ;  /* 0x00000084a0877212 */ /* 0x000fe400078efe86 */
[----:B------:R-:W0:Y:S01]  /*2a980*/  LDC.64 R132, c[0x0][0x3b0] ;  /* 0x0000ec00ff847b82 */ /* 0x000e220000000a00 */
[----:B------:R-:W-:Y:S01]  /*2a990*/  LOP3.LUT R161, R157, R161, RZ, 0xfc, !PT ;  /* 0x000000a19da17212 */ /* 0x000fe200078efcff */
[----:B------:R-:W-:Y:S01]  /*2a9a0*/  VIADD R157, R167, 0xa0 ;  /* 0x000000a0a79d7836 */ /* 0x000fe20000000000 */
[----:B------:R-:W-:-:S03]  /*2a9b0*/  LOP3.LUT R160, R135, 0xff, R6, 0xf8, !PT ;  /* 0x000000ff87a07812 */ /* 0x000fc600078ef806 */
[----:B0-----:R-:W-:-:S05]  /*2a9c0*/  IMAD.WIDE.U32 R132, R157, 0x8, R132 ;  /* 0x000000089d847825 */ /* 0x001fca00078e0084 */
[----:B------:R1:W-:Y:S02]  /*2a9d0*/  STG.E.64 desc[UR6][R132.64], R160 ;  /* 0x000000a084007986 */ /* 0x0003e4000c101b06 */
.L_x_6857:
[----:B------:R-:W-:Y:S05]  /*2a9e0*/  BSYNC.RECONVERGENT B0 ;  /* 0x0000000000007941 */ /* 0x000fea0003800200 */
.L_x_6856:
[----:B0-----:R-:W0:Y:S01]  /*2a9f0*/  @P1 LDC.64 R134, c[0x0][0x390] ;  /* 0x0000e400ff861b82 */ /* 0x001e220000000a00 */
[----:B------:R-:W-:Y:S01]  /*2aa00*/  @P1 IADD3 R157, PT, PT, R167, 0xc0, RZ ;  /* 0x000000c0a79d1810 */ /* 0x000fe20007ffe0ff */
[----:B------:R-:W-:-:S06]  /*2aa10*/  @P0 VIADD R159, R168, 0xc0 ;  /* 0x000000c0a89f0836 */ /* 0x000fcc0000000000 */
[----:B-1----:R-:W1:Y:S01]  /*2aa20*/  @P0 LDC.64 R132, c[0x0][0x3a0] ;  /* 0x0000e800ff840b82 */ /* 0x002e620000000a00 */
[----:B0-----:R-:W-:-:S05]  /*2aa30*/  @P1 IMAD.WIDE.U32 R134, R157, 0x10, R134 ;  /* 0x000000109d861825 */ /* 0x001fca00078e0086 */
[----:B-----5:R0:W5:Y:S01]  /*2aa40*/  @P1 LDG.E.128 R44, desc[UR6][R134.64] ;  /* 0x00000006862c1981 */ /* 0x020162000c1e1d00 */
[----:B-1----:R-:W-:-:S05]  /*2aa50*/  @P0 IMAD.WIDE.U32 R132, R159, 0x10, R132 ;  /* 0x000000109f840825 */ /* 0x002fca00078e0084 */
[----:B------:R0:W5:Y:S01]  /*2aa60*/  @P0 LDG.E.128 R40, desc[UR6][R132.64] ;  /* 0x0000000684280981 */ /* 0x000162000c1e1d00 */
[----:B------:R-:W-:Y:S05]  /*2aa70*/  @!P0 BRA `(.L_x_6858) ;  /* 0x0000003400fc8947 */ /* 0x000fea0003800000 */
[----:B------:R-:W-:Y:S01]  /*2aa80*/  ISETP.GT.AND P2, PT, R166, RZ, PT ;  /* 0x000000ffa600720c */ /* 0x000fe20003f44270 */
[----:B------:R-:W-:-:S12]  /*2aa90*/  BSSY.RECONVERGENT B0, `(.L_x_6859) ;  /* 0x000006b000007945 */ /* 0x000fd80003800200 */
[----:B-----5:R-:W-:Y:S01]  /*2aaa0*/  @!P2 SHF.L.U32 R157, R40, 0x10, RZ ;  /* 0x00000010289da819 */ /* 0x020fe200000006ff */
[----:B------:R-:W-:Y:S01]  /*2aab0*/  @!P2 IMAD.MOV.U32 R162, RZ, RZ, R158 ;  /* 0x000000ffffa2a224 */ /* 0x000fe200078e009e */
[----:B0-----:R-:W-:Y:S01]  /*2aac0*/  @!P2 MOV R134, R163 ;  /* 0x000000a30086a202 */ /* 0x001fe20000000f00 */
        /* <DEDUP_REMOVED lines=17> */
.L_x_6863:
        /* <DEDUP_REMOVED lines=12> */
.L_x_6865:
[----:B------:R-:W-:Y:S05]  /*2aca0*/  BSYNC.RECONVERGENT B2 ;  /* 0x0000000000027941 */ /* 0x000fea0003800200 */
.L_x_6864:
        /* <DEDUP_REMOVED lines=60> */
.L_x_6862:
[----:B------:R-:W-:Y:S05]  /*2b070*/  BSYNC.RECONVERGENT B1 ;  /* 0x0000000000017941 */ /* 0x000fea0003800200 */
.L_x_6861:
[----:B------:R-:W-:Y:S01]  /*2b080*/  I2FP.F32.U32 R6, R6 ;  /* 0x0000000600067245 */ /* 0x000fe20000201000 */
[----:B------:R-:W-:Y:S02]  /*2b090*/  HFMA2 R133, -RZ, RZ, 0.1171875, 0 ;  /* 0x2f800000ff857431 */ /* 0x000fe400000001ff */
[----:B------:R-:W-:-:S03]  /*2b0a0*/  IMAD.U32 R132, R44, 0x10000, RZ ;  /* 0x000100002c847824 */ /* 0x000fc600078e00ff */
[----:B------:R-:W-:Y:S01]  /*2b0b0*/  FFMA.FTZ R6, R6, R133, 1.1641532182693481445e-10 ;  /* 0x2f00000006067423 */ /* 0x000fe20000010085 */
[----:B------:R-:W-:-:S04]  /*2b0c0*/  FMUL.FTZ R132, R132, UR9 ;  /* 0x0000000984847c20 */ /* 0x000fc80008410000 */
[----:B------:R-:W-:Y:S01]  /*2b0d0*/  FMUL.FTZ R132, R132, UR8 ;  /* 0x0000000884847c20 */ /* 0x000fe20008410000 */
[----:B------:R-:W-:Y:S02]  /*2b0e0*/  FSETP.GTU.FTZ.AND P3, PT, R6, UR12, PT ;  /* 0x0000000c06007c0b */ /* 0x000fe4000bf7c000 */
[----:B------:R-:W-:Y:S02]  /*2b0f0*/  SHF.L.U32 R6, R52, 0x10, RZ ;  /* 0x0000001034067819 */ /* 0x000fe400000006ff */
[----:B------:R-:W-:Y:S01]  /*2b100*/  FSEL R157, R132, RZ, !P3 ;  /* 0x000000ff849d7208 */ /* 0x000fe20005800000 */
[----:B------:R-:W-:-:S04]  /*2b110*/  IMAD.U32 R132, R40, 0x10000, RZ ;  /* 0x0001000028847824 */ /* 0x000fc800078e00ff */
[----:B------:R-:W-:Y:S01]  /*2b120*/  FFMA.FTZ R157, R157, R6, R132 ;  /* 0x000000069d9d7223 */ /* 0x000fe20000010084 */
[----:B------:R-:W-:-:S07]  /*2b130*/  SEL R6, RZ, 0x1, P3 ;  /* 0x00000001ff067807 */ /* 0x000fce0001800000 */
.L_x_6860:
[----:B------:R-:W-:Y:S05]  /*2b140*/  BSYNC.RECONVERGENT B0 ;  /* 0x0000000000007941 */ /* 0x000fea0003800200 */
.L_x_6859:
        /* <DEDUP_REMOVED lines=23> */
.L_x_6870:
        /* <DEDUP_REMOVED lines=12> */
.L_x_6872:
[----:B------:R-:W-:Y:S05]  /*2b380*/  BSYNC.RECONVERGENT B2 ;  /* 0x0000000000027941 */ /* 0x000fea0003800200 */
.L_x_6871:
        /* <DEDUP_REMOVED lines=59> */
[----:B------:R-:W-:-:S07]  /*2b740*/  LOP3.LUT R179, R158, UR15, R135, 0x96, !PT ;  /* 0x0000000f9eb37c12 */ /* 0x000fce000f8e9687 */
.L_x_6869:
[----:B------:R-:W-:Y:S05]  /*2b750*/  BSYNC.RECONVERGENT B1 ;  /* 0x0000000000017941 */ /* 0x000fea0003800200 */
.L_x_6868:
[----:B------:R-:W-:Y:S01]  /*2b760*/  PRMT R134, R44, 0x7632, R134 ;  /* 0x000076322c867816 */ /* 0x000fe20000000086 */
[----:B------:R-:W-:Y:S01]  /*2b770*/  HFMA2 R158, -RZ, RZ, 0.1171875, 0 ;  /* 0x2f800000ff9e7431 */ /* 0x000fe200000001ff */
[----:B------:R-:W-:-:S03]  /*2b780*/  I2FP.F32.U32 R7, R7 ;  /* 0x0000000700077245 */ /* 0x000fc60000201000 */
[----:B------:R-:W-:Y:S02]  /*2b790*/  IMAD.U32 R134, R134, 0x10000, RZ ;  /* 0x0001000086867824 */ /* 0x000fe400078e00ff */
[----:B------:R-:W-:Y:S02]  /*2b7a0*/  FFMA.FTZ R7, R7, R158, 1.1641532182693481445e-10 ;  /* 0x2f00000007077423 */ /* 0x000fe4000001009e */
[----:B------:R-:W-:-:S03]  /*2b7b0*/  FMUL.FTZ R134, R134, UR9 ;  /* 0x0000000986867c20 */ /* 0x000fc60008410000 */
[----:B------:R-:W-:Y:S01]  /*2b7c0*/  FSETP.GTU.FTZ.AND P3, PT, R7, UR12, PT ;  /* 0x0000000c07007c0b */ /* 0x000fe2000bf7c000 */
[----:B------:R-:W-:Y:S01]  /*2b7d0*/  FMUL.FTZ R134, R134, UR8 ;  /* 0x0000000886867c20 */ /* 0x000fe20008410000 */
[----:B------:R-:W-:-:S04]  /*2b7e0*/  PRMT R7, R40, 0x7632, R7 ;  /* 0x0000763228077816 */ /* 0x000fc80000000007 */
[----:B------:R-:W-:Y:S01]  /*2b7f0*/  SHF.L.U32 R135, R7, 0x10, RZ ;  /* 0x0000001007877819 */ /* 0x000fe200000006ff */
[----:B------:R-:W-:Y:S01]  /*2b800*/  IMAD.U32 R7, R219, 0x10000, RZ ;  /* 0x00010000db077824 */ /* 0x000fe200078e00ff */
[----:B------:R-:W-:-:S05]  /*2b810*/  FSEL R134, R134, RZ, !P3 ;  /* 0x000000ff86867208 */ /* 0x000fca0005800000 */
[----:B------:R-:W-:Y:S01]  /*2b820*/  FFMA.FTZ R158, R134, R7, R135 ;  /* 0x00000007869e7223 */ /* 0x000fe20000010087 */
[----:B------:R-:W-:-:S07]  /*2b830*/  SEL R7, RZ, 0x1, P3 ;  /* 0x00000001ff077807 */ /* 0x000fce0001800000 */
.L_x_6867:
[----:B------:R-:W-:Y:S05]  /*2b840*/  BSYNC.RECONVERGENT B0 ;  /* 0x0000000000007941 */ /* 0x000fea0003800200 */
.L_x_6866:
        /* <DEDUP_REMOVED lines=22> */
.L_x_6877:
        /* <DEDUP_REMOVED lines=12> */
.L_x_6879:
[----:B------:R-:W-:Y:S05]  /*2ba70*/  BSYNC.RECONVERGENT B2 ;  /* 0x0000000000027941 */ /* 0x000fea0003800200 */
.L_x_6878:
        /* <DEDUP_REMOVED lines=60> */
.L_x_6876:
[----:B------:R-:W-:Y:S05]  /*2be40*/  BSYNC.RECONVERGENT B1 ;  /* 0x0000000000017941 */ /* 0x000fea0003800200 */
.L_x_6875:
[----:B------:R-:W-:Y:S01]  /*2be50*/  I2FP.F32.U32 R8, R8 ;  /* 0x0000000800087245 */ /* 0x000fe20000201000 */
[----:B------:R-:W-:Y:S02]  /*2be60*/  HFMA2 R133, -RZ, RZ, 0.1171875, 0 ;  /* 0x2f800000ff857431 */ /* 0x000fe400000001ff */
[----:B------:R-:W-:-:S03]  /*2be70*/  IMAD.U32 R160, R41, 0x10000, RZ ;  /* 0x0001000029a07824 */ /* 0x000fc600078e00ff */
[----:B------:R-:W-:Y:S01]  /*2be80*/  FFMA.FTZ R8, R8, R133, 1.1641532182693481445e-10 ;  /* 0x2f00000008087423 */ /* 0x000fe20000010085 */
[----:B------:R-:W-:-:S04]  /*2be90*/  IMAD.U32 R133, R45, 0x10000, RZ ;  /* 0x000100002d857824 */ /* 0x000fc800078e00ff */
[----:B------:R-:W-:Y:S01]  /*2bea0*/  FMUL.FTZ R133, R133, UR9 ;  /* 0x0000000985857c20 */ /* 0x000fe20008410000 */
[----:B------:R-:W-:Y:S02]  /*2beb0*/  FSETP.GTU.FTZ.AND P3, PT, R8, UR12, PT ;  /* 0x0000000c08007c0b */ /* 0x000fe4000bf7c000 */
[----:B------:R-:W-:Y:S01]  /*2bec0*/  SHF.L.U32 R8, R53, 0x10, RZ ;  /* 0x0000001035087819 */ /* 0x000fe200000006ff */
[----:B------:R-:W-:-:S05]  /*2bed0*/  FMUL.FTZ R133, R133, UR8 ;  /* 0x0000000885857c20 */ /* 0x000fca0008410000 */
[----:B------:R-:W-:-:S05]  /*2bee0*/  FSEL R159, R133, RZ, !P3 ;  /* 0x000000ff859f7208 */ /* 0x000fca0005800000 */
[----:B------:R-:W-:Y:S01]  /*2bef0*/  FFMA.FTZ R159, R159, R8, R160 ;  /* 0x000000089f9f7223 */ /* 0x000fe200000100a0 */
[----:B------:R-:W-:-:S07]  /*2bf00*/  SEL R8, RZ, 0x1, P3 ;  /* 0x00000001ff087807 */ /* 0x000fce0001800000 */
.L_x_6874:
[----:B------:R-:W-:Y:S05]  /*2bf10*/  BSYNC.RECONVERGENT B0 ;  /* 0x0000000000007941 */ /* 0x000fea0003800200 */
.L_x_6873:
        /* <DEDUP_REMOVED lines=23> */
.L_x_6884:
        /* <DEDUP_REMOVED lines=12> */
.L_x_6886:
[----:B------:R-:W-:Y:S05]  /*2c150*/  BSYNC.RECONVERGENT B2 ;  /* 0x0000000000027941 */ /* 0x000fea0003800200 */
.L_x_6885:
        /* <DEDUP_REMOVED lines=56> */
[----:B------:R-:W-:-:S04]  /*2c4e0*/  IMAD.WIDE.U32 R162, R163, -0x326172a9, RZ ;  /* 0xcd9e8d57a3a27825 */ /* 0x000fc800078e00ff */
[----:B------:R-:W-:Y:S02]  /*2c4f0*/  IMAD.MOV.U32 R184, RZ, RZ, R162 ;  /* 0x000000ffffb87224 */ /* 0x000fe400078e00a2 */
[----:B------:R-:W-:Y:S01]  /*2c500*/  HFMA2 R162, -RZ, RZ, 0, 0 ;  /* 0x00000000ffa27431 */ /* 0x000fe200000001ff */
[----:B------:R-:W-:Y:S02]  /*2c510*/  LOP3.LUT R181, R156, R164, R163, 0x96, !PT ;  /* 0x000000a49cb57212 */ /* 0x000fe400078e96a3 */
[----:B------:R-:W-:-:S07]  /*2c520*/  MOV R164, R160 ;  /* 0x000000a000a47202 */ /* 0x000fce0000000f00 */
.L_x_6883:
[----:B------:R-:W-:Y:S05]  /*2c530*/  BSYNC.RECONVERGENT B1 ;  /* 0x0000000000017941 */ /* 0x000fea0003800200 */
.L_x_6882:
        /* <DEDUP_REMOVED lines=8> */
[----:B------:R-:W-:-:S04]  /*2c5c0*/  PRMT R9, R41, 0x7632, R9 ;  /* 0x0000763229097816 */ /* 0x000fc80000000009 */
[----:B------:R-:W-:Y:S01]  /*2c5d0*/  FSEL R134, R134, RZ, !P3 ;  /* 0x000000ff86867208 */ /* 0x000fe20005800000 */
[----:B------:R-:W-:Y:S01]  /*2c5e0*/  IMAD.U32 R161, R9, 0x10000, RZ ;  /* 0x0001000009a17824 */ /* 0x000fe200078e00ff */
[----:B------:R-:W-:-:S05]  /*2c5f0*/  SHF.L.U32 R9, R220, 0x10, RZ ;  /* 0x00000010dc097819 */ /* 0x000fca00000006ff */
[----:B------:R-:W-:Y:S01]  /*2c600*/  FFMA.FTZ R160, R134, R9, R161 ;  /* 0x0000000986a07223 */ /* 0x000fe200000100a1 */
[----:B------:R-:W-:-:S07]  /*2c610*/  SEL R9, RZ, 0x1, P3 ;  /* 0x00000001ff097807 */ /* 0x000fce0001800000 */
.L_x_6881:
[----:B------:R-:W-:Y:S05]  /*2c620*/  BSYNC.RECONVERGENT B0 ;  /* 0x0000000000007941 */ /* 0x000fea0003800200 */
.L_x_6880:
        /* <DEDUP_REMOVED lines=22> */
.L_x_6891:
        /* <DEDUP_REMOVED lines=12> */
.L_x_6893:
[----:B------:R-:W-:Y:S05]  /*2c850*/  BSYNC.RECONVERGENT B2 ;  /* 0x0000000000027941 */ /* 0x000fea0003800200 */
.L_x_6892:
        /* <DEDUP_REMOVED lines=54> */
[----:B------:R-:W-:Y:S02]  /*2cbc0*/  LOP3.LUT R179, R172, UR15, R163, 0x96, !PT ;  /* 0x0000000facb37c12 */ /* 0x000fe4000f8e96a3 */
[----:B------:R-:W-:Y:S01]  /*2cbd0*/  MOV R134, R162 ;  /* 0x000000a200867202 */ /* 0x000fe20000000f00 */
[----:B------:R-:W-:Y:S01]  /*2cbe0*/  IMAD.WIDE.U32 R162, R10, -0x326172a9, RZ ;  /* 0xcd9e8d570aa27825 */ /* 0x000fe200078e00ff */
[----:B------:R-:W-:-:S03]  /*2cbf0*/  MOV R10, R164 ;  /* 0x000000a4000a7202 */ /* 0x000fc60000000f00 */
[----:B------:R-:W-:Y:S01]  /*2cc00*/  IMAD.MOV.U32 R184, RZ, RZ, R162 ;  /* 0x000000ffffb87224 */ /* 0x000fe200078e00a2 */
[----:B------:R-:W-:Y:S01]  /*2cc10*/  LOP3.LUT R181, R156, R170, R163, 0x96, !PT ;  /* 0x000000aa9cb57212 */ /* 0x000fe200078e96a3 */
[----:B------:R-:W-:-:S07]  /*2cc20*/  IMAD.MOV.U32 R163, RZ, RZ, RZ ;  /* 0x000000ffffa37224 */ /* 0x000fce00078e00ff */
.L_x_6890:
[----:B------:R-:W-:Y:S05]  /*2cc30*/  BSYNC.RECONVERGENT B1 ;  /* 0x0000000000017941 */ /* 0x000fea0003800200 */
.L_x_6889:
        /* <DEDUP_REMOVED lines=12> */
.L_x_6888:
[----:B------:R-:W-:Y:S05]  /*2cd00*/  BSYNC.RECONVERGENT B0 ;  /* 0x0000000000007941 */ /* 0x000fea0003800200 */
.L_x_6887:
        /* <DEDUP_REMOVED lines=23> */
.L_x_6898:
        /* <DEDUP_REMOVED lines=12> */
.L_x_6900:
[----:B------:R-:W-:Y:S05]  /*2cf40*/  BSYNC.RECONVERGENT B2 ;  /* 0x0000000000027941 */ /* 0x000fea0003800200 */
.L_x_6899:
        /* <DEDUP_REMOVED lines=57> */
[----:B------:R-:W-:-:S04]  /*2d2e0*/  IMAD.WIDE.U32 R162, R11, -0x326172a9, RZ ;  /* 0xcd9e8d570ba27825 */ /* 0x000fc800078e00ff */
[----:B------:R-:W-:Y:S01]  /*2d2f0*/  IMAD.MOV.U32 R11, RZ, RZ, R134 ;  /* 0x000000ffff0b7224 */ /* 0x000fe200078e0086 */
[----:B------:R-:W-:Y:S02]  /*2d300*/  LOP3.LUT R181, R156, R170, R163, 0x96, !PT ;  /* 0x000000aa9cb57212 */ /* 0x000fe400078e96a3 */
[----:B------:R-:W-:-:S07]  /*2d310*/  MOV R184, R162 ;  /* 0x000000a200b87202 */ /* 0x000fce0000000f00 */
.L_x_6897:
[----:B------:R-:W-:Y:S05]  /*2d320*/  BSYNC.RECONVERGENT B1 ;  /* 0x0000000000017941 */ /* 0x000fea0003800200 */
.L_x_6896:
        /* <DEDUP_REMOVED lines=14> */
.L_x_6895:
[----:B------:R-:W-:Y:S05]  /*2d410*/  BSYNC.RECONVERGENT B0 ;  /* 0x0000000000007941 */ /* 0x000fea0003800200 */
.L_x_6894:
        /* <DEDUP_REMOVED lines=22> */
.L_x_6905:
        /* <DEDUP_REMOVED lines=12> */
.L_x_6907:
[----:B------:R-:W-:Y:S05]  /*2d640*/  BSYNC.RECONVERGENT B2 ;  /* 0x0000000000027941 */ /* 0x000fea0003800200 */
.L_x_6906:
        /* <DEDUP_REMOVED lines=61> */
.L_x_6904:
[----:B------:R-:W-:Y:S05]  /*2da20*/  BSYNC.RECONVERGENT B1 ;  /* 0x0000000000017941 */ /* 0x000fea0003800200 */
.L_x_6903:
[----:B------:R-:W-:Y:S01]  /*2da30*/  I2FP.F32.U32 R163, R163 ;  /* 0x000000a300a37245 */ /* 0x000fe20000201000 */
[----:B------:R-:W-:Y:S02]  /*2da40*/  HFMA2 R164, -RZ, RZ, 0.1171875, 0 ;  /* 0x2f800000ffa47431 */ /* 0x000fe400000001ff */
[----:B------:R-:W-:-:S03]  /*2da50*/  IMAD.U32 R169, R43, 0x10000, RZ ;  /* 0x000100002ba97824 */ /* 0x000fc600078e00ff */
[----:B------:R-:W-:Y:S01]  /*2da60*/  FFMA.FTZ R163, R163, R164, 1.1641532182693481445e-10 ;  /* 0x2f000000a3a37423 */ /* 0x000fe200000100a4 */
[----:B------:R-:W-:-:S04]  /*2da70*/  SHF.L.U32 R164, R55, 0x10, RZ ;  /* 0x0000001037a47819 */ /* 0x000fc800000006ff */
[----:B------:R-:W-:Y:S01]  /*2da80*/  FSETP.GTU.FTZ.AND P3, PT, R163, UR12, PT ;  /* 0x0000000ca3007c0b */ /* 0x000fe2000bf7c000 */
[----:B------:R-:W-:-:S03]  /*2da90*/  IMAD.U32 R163, R47, 0x10000, RZ ;  /* 0x000100002fa37824 */ /* 0x000fc600078e00ff */
[----:B------:R-:W-:Y:S01]  /*2daa0*/  SEL R177, RZ, 0x1, P3 ;  /* 0x00000001ffb17807 */ /* 0x000fe20001800000 */
[----:B------:R-:W-:-:S04]  /*2dab0*/  FMUL.FTZ R163, R163, UR9 ;  /* 0x00000009a3a37c20 */ /* 0x000fc80008410000 */
[----:B------:R-:W-:-:S05]  /*2dac0*/  FMUL.FTZ R163, R163, UR8 ;  /* 0x00000008a3a37c20 */ /* 0x000fca0008410000 */
[----:B------:R-:W-:-:S05]  /*2dad0*/  FSEL R163, R163, RZ, !P3 ;  /* 0x000000ffa3a37208 */ /* 0x000fca0005800000 */
[----:B------:R-:W-:-:S07]  /*2dae0*/  FFMA.FTZ R163, R163, R164, R169 ;  /* 0x000000a4a3a37223 */ /* 0x000fce00000100a9 */
.L_x_6902:
[----:B------:R-:W-:Y:S05]  /*2daf0*/  BSYNC.RECONVERGENT B0 ;  /* 0x0000000000007941 */ /* 0x000fea0003800200 */
.L_x_6901:
        /* <DEDUP_REMOVED lines=23> */
.L_x_6912:
        /* <DEDUP_REMOVED lines=12> */
.L_x_6914:
[----:B------:R-:W-:Y:S05]  /*2dd30*/  BSYNC.RECONVERGENT B2 ;  /* 0x0000000000027941 */ /* 0x000fea0003800200 */
.L_x_6913:
        /* <DEDUP_REMOVED lines=58> */
[----:B------:R-:W-:Y:S01]  /*2e0e0*/  LOP3.LUT R181, R156, R172, R171, 0x96, !PT ;  /* 0x000000ac9cb57212 */ /* 0x000fe200078e96ab */
[----:B------:R-:W-:Y:S01]  /*2e0f0*/  HFMA2 R172, -RZ, RZ, 0, 0 ;  /* 0x00000000ffac7431 */ /* 0x000fe200000001ff */
[----:B------:R-:W-:-:S07]  /*2e100*/  MOV R184, R170 ;  /* 0x000000aa00b87202 */ /* 0x000fce0000000f00 */
.L_x_6911:
[----:B------:R-:W-:Y:S05]  /*2e110*/  BSYNC.RECONVERGENT B1 ;  /* 0x0000000000017941 */ /* 0x000fea0003800200 */
.L_x_6910:
[----:B------:R-:W-:Y:S01]  /*2e120*/  I2FP.F32.U32 R164, R164 ;  /* 0x000000a400a47245 */ /* 0x000fe20000201000 */
[----:B------:R-:W-:Y:S01]  /*2e130*/  IMAD.MOV.U32 R170, RZ, RZ, 0x2f800000 ;  /* 0x2f800000ffaa7424 */ /* 0x000fe200078e00ff */
[----:B------:R-:W-:-:S03]  /*2e140*/  SHF.L.U32 R171, R222, 0x10, RZ ;  /* 0x00000010deab7819 */ /* 0x000fc600000006ff */
[----:B------:R-:W-:-:S05]  /*2e150*/  FFMA.FTZ R164, R164, R170, 1.1641532182693481445e-10 ;  /* 0x2f000000a4a47423 */ /* 0x000fca00000100aa */
[----:B------:R-:W-:Y:S02]  /*2e160*/  FSETP.GTU.FTZ.AND P2, PT, R164, UR12, PT ;  /* 0x0000000ca4007c0b */ /* 0x000fe4000bf5c000 */
[----:B------:R-:W-:Y:S02]  /*2e170*/  PRMT R164, R47, 0x7632, R164 ;  /* 0x000076322fa47816 */ /* 0x000fe400000000a4 */
[----:B------:R-:W-:Y:S02]  /*2e180*/  SEL R176, RZ, 0x1, P2 ;  /* 0x00000001ffb07807 */ /* 0x000fe40001000000 */
[----:B------:R-:W-:-:S05]  /*2e190*/  SHF.L.U32 R164, R164, 0x10, RZ ;  /* 0x00000010a4a47819 */ /* 0x000fca00000006ff */
[----:B------:R-:W-:-:S04]  /*2e1a0*/  FMUL.FTZ R164, R164, UR9 ;  /* 0x00000009a4a47c20 */ /* 0x000fc80008410000 */
[----:B------:R-:W-:Y:S01]  /*2e1b0*/  FMUL.FTZ R170, R164, UR8 ;  /* 0x00000008a4aa7c20 */ /* 0x000fe20008410000 */
[----:B------:R-:W-:-:S04]  /*2e1c0*/  PRMT R164, R43, 0x7632, R164 ;  /* 0x000076322ba47816 */ /* 0x000fc800000000a4 */
[----:B------:R-:W-:Y:S01]  /*2e1d0*/  FSEL R170, R170, RZ, !P2 ;  /* 0x000000ffaaaa7208 */ /* 0x000fe20005000000 */
[----:B------:R-:W-:-:S04]  /*2e1e0*/  IMAD.U32 R164, R164, 0x10000, RZ ;  /* 0x00010000a4a47824 */ /* 0x000fc800078e00ff */
[----:B------:R-:W-:-:S07]  /*2e1f0*/  FFMA.FTZ R164, R170, R171, R164 ;  /* 0x000000abaaa47223 */ /* 0x000fce00000100a4 */
.L_x_6909:
[----:B------:R-:W-:Y:S05]  /*2e200*/  BSYNC.RECONVERGENT B0 ;  /* 0x0000000000007941 */ /* 0x000fea0003800200 */
.L_x_6908:
[----:B------:R-:W-:Y:S02]  /*2e210*/  F2FP.BF16.F32.PACK_AB R170, RZ, R164 ;  /* 0x000000a4ffaa723e */ /* 0x000fe400000010ff */
[----:B------:R-:W-:Y:S02]  /*2e220*/  PRMT R132, R132, 0x5410, R135 ;  /* 0x0000541084847816 */ /* 0x000fe40000000087 */
[----:B------:R-:W-:Y:S02]  /*2e230*/  PRMT R134, R178, 0x5410, R134 ;  /* 0x00005410b2867816 */ /* 0x000fe40000000086 */
[----:B------:R-:W-:Y:S02]  /*2e240*/  PRMT R133, R133, 0x5410, R165 ;  /* 0x0000541085857816 */ /* 0x000fe400000000a5 */
[----:B------:R-:W-:Y:S01]  /*2e250*/  PRMT R135, R182, 0x5410, R170 ;  /* 0x00005410b6877816 */ /* 0x000fe200000000aa */
[----:B------:R-:W-:Y:S06]  /*2e260*/  BRA `(.L_x_6915) ;  /* 0x0000003400447947 */ /* 0x000fec0003800000 */
.L_x_6858:
        /* <DEDUP_REMOVED lines=21> */
.L_x_6920:
        /* <DEDUP_REMOVED lines=12> */
.L_x_6922:
[----:B------:R-:W-:Y:S05]  /*2e480*/  BSYNC.RECONVERGENT B2 ;  /* 0x0000000000027941 */ /* 0x000fea0003800200 */
.L_x_6921:
        /* <DEDUP_REMOVED lines=56> */
[----:B------:R-:W-:-:S03]  /*2e810*/  IMAD.WIDE.U32 R132, R133, -0x2daee0ad, RZ ;  /* 0xd2511f5385847825 */ /* 0x000fc600078e00ff */
[----:B------:R-:W-:Y:S01]  /*2e820*/  MOV R169, R132 ;  /* 0x0000008400a97202 */ /* 0x000fe20000000f00 */
[----:B------:R-:W-:Y:S01]  /*2e830*/  HFMA2 R132, -RZ, RZ, 0, 0 ;  /* 0x00000000ff847431 */ /* 0x000fe200000001ff */
[----:B------:R-:W-:-:S07]  /*2e840*/  LOP3.LUT R179, R134, UR15, R133, 0x96, !PT ;  /* 0x0000000f86b37c12 */ /* 0x000fce000f8e9685 */
.L_x_6919:
[----:B------:R-:W-:Y:S05]  /*2e850*/  BSYNC.RECONVERGENT B1 ;  /* 0x0000000000017941 */ /* 0x000fea0003800200 */
.L_x_6918:
[----:B------:R-:W-:Y:S01]  /*2e860*/  I2FP.F32.U32 R6, R6 ;  /* 0x0000000600067245 */ /* 0x000fe20000201000 */
[----:B------:R-:W-:-:S04]  /*2e870*/  IMAD.MOV.U32 R133, RZ, RZ, 0x2f800000 ;  /* 0x2f800000ff857424 */ /* 0x000fc800078e00ff */
[----:B------:R-:W-:Y:S01]  /*2e880*/  FFMA.FTZ R6, R6, R133, 1.1641532182693481445e-10 ;  /* 0x2f00000006067423 */ /* 0x000fe20000010085 */
[----:B-----5:R-:W-:-:S04]  /*2e890*/  SHF.L.U32 R133, R44, 0x10, RZ ;  /* 0x000000102c857819 */ /* 0x020fc800000006ff */
[----:B------:R-:W-:Y:S01]  /*2e8a0*/  FSETP.GTU.FTZ.AND P2, PT, R6, UR12, PT ;  /* 0x0000000c06007c0b */ /* 0x000fe2000bf5c000 */
[----:B------:R-:W-:Y:S01]  /*2e8b0*/  FMUL.FTZ R133, R133, UR9 ;  /* 0x0000000985857c20 */ /* 0x000fe20008410000 */
[----:B------:R-:W-:-:S03]  /*2e8c0*/  IMAD.U32 R6, R52, 0x10000, RZ ;  /* 0x0001000034067824 */ /* 0x000fc600078e00ff */
[----:B------:R-:W-:-:S05]  /*2e8d0*/  FMUL.FTZ R133, R133, UR8 ;  /* 0x0000000885857c20 */ /* 0x000fca0008410000 */
[----:B------:R-:W-:-:S05]  /*2e8e0*/  FSEL R157, R133, RZ, !P2 ;  /* 0x000000ff859d7208 */ /* 0x000fca0005000000 */
[----:B------:R-:W-:Y:S01]  /*2e8f0*/  FMUL.FTZ R157, R6, R157 ;  /* 0x0000009d069d7220 */ /* 0x000fe20000410000 */
[----:B------:R-:W-:-:S07]  /*2e900*/  SEL R6, RZ, 0x1, P2 ;  /* 0x00000001ff067807 */ /* 0x000fce0001000000 */
.L_x_6917:
[----:B------:R-:W-:Y:S05]  /*2e910*/  BSYNC.RECONVERGENT B0 ;  /* 0x0000000000007941 */ /* 0x000fea0003800200 */
.L_x_6916:
        /* <DEDUP_REMOVED lines=18> */
.L_x_6927:
        /* <DEDUP_REMOVED lines=12> */
.L_x_6929:
[----:B------:R-:W-:Y:S05]  /*2eb00*/  BSYNC.RECONVERGENT B2 ;  /* 0x0000000000027941 */ /* 0x000fea0003800200 */
.L_x_6928:
        /* <DEDUP_REMOVED lines=60> */
.L_x_6926:
[----:B------:R-:W-:Y:S05]  /*2eed0*/  BSYNC.RECONVERGENT B1 ;  /* 0x0000000000017941 */ /* 0x000fea0003800200 */
.L_x_6925:
        /* <DEDUP_REMOVED lines=8> */
[----:B------:R-:W-:-:S04]  /*2ef60*/  SHF.L.U32 R7, R219, 0x10, RZ ;  /* 0x00000010db077819 */ /* 0x000fc800000006ff */
[----:B------:R-:W-:-:S05]  /*2ef70*/  FSEL R132, R132, RZ, !P2 ;  /* 0x000000ff84847208 */ /* 0x000fca0005000000 */
[----:B------:R-:W-:Y:S01]  /*2ef80*/  FMUL.FTZ R158, R7, R132 ;  /* 0x00000084079e7220 */ /* 0x000fe20000410000 */
[----:B------:R-:W-:-:S07]  /*2ef90*/  SEL R7, RZ, 0x1, P2 ;  /* 0x00000001ff077807 */ /* 0x000fce0001000000 */
.L_x_6924:
[----:B------:R-:W-:Y:S05]  /*2efa0*/  BSYNC.RECONVERGENT B0 ;  /* 0x0000000000007941 */ /* 0x000fea0003800200 */
.L_x_6923:
        /* <DEDUP_REMOVED lines=18> */
.L_x_6934:
        /* <DEDUP_REMOVED lines=12> */
.L_x_6936:
[----:B------:R-:W-:Y:S05]  /*2f190*/  BSYNC.RECONVERGENT B2 ;  /* 0x0000000000027941 */ /* 0x000fea0003800200 */
.L_x_6935:
        /* <DEDUP_REMOVED lines=60> */
.L_x_6933:
[----:B------:R-:W-:Y:S05]  /*2f560*/  BSYNC.RECONVERGENT B1 ;  /* 0x0000000000017941 */ /* 0x000fea0003800200 */
.L_x_6932:
        /* <DEDUP_REMOVED lines=11> */
.L_x_6931:
[----:B------:R-:W-:Y:S05]  /*2f620*/  BSYNC.RECONVERGENT B0 ;  /* 0x0000000000007941 */ /* 0x000fea0003800200 */
.L_x_6930:
        /* <DEDUP_REMOVED lines=18> */
.L_x_6941:
        /* <DEDUP_REMOVED lines=12> */
.L_x_6943:
[----:B------:R-:W-:Y:S05]  /*2f810*/  BSYNC.RECONVERGENT B2 ;  /* 0x0000000000027941 */ /* 0x000fea0003800200 */
.L_x_6942:
        /* <DEDUP_REMOVED lines=58> */
[----:B------:R-:W-:Y:S02]  /*2fbc0*/  HFMA2 R134, -RZ, RZ, 0, 0 ;  /* 0x00000000ff867431 */ /* 0x000fe400000001ff */
[----:B------:R-:W-:Y:S01]  /*2fbd0*/  IMAD.MOV.U32 R184, RZ, RZ, R160 ;  /* 0x000000ffffb87224 */ /* 0x000fe200078e00a0 */
[----:B------:R-:W-:-:S07]  /*2fbe0*/  LOP3.LUT R181, R156, R162, R161, 0x96, !PT ;  /* 0x000000a29cb57212 */ /* 0x000fce00078e96a1 */
.L_x_6940:
[----:B------:R-:W-:Y:S05]  /*2fbf0*/  BSYNC.RECONVERGENT B1 ;  /* 0x0000000000017941 */ /* 0x000fea0003800200 */
.L_x_6939:
        /* <DEDUP_REMOVED lines=12> */
.L_x_6938:
[----:B------:R-:W-:Y:S05]  /*2fcc0*/  BSYNC.RECONVERGENT B0 ;  /* 0x0000000000007941 */ /* 0x000fea0003800200 */
.L_x_6937:
        /* <DEDUP_REMOVED lines=18> */
.L_x_6948:
        /* <DEDUP_REMOVED lines=12> */
.L_x_6950:
[----:B------:R-:W-:Y:S05]  /*2feb0*/  BSYNC.RECONVERGENT B2 ;  /* 0x0000000000027941 */ /* 0x000fea0003800200 */
.L_x_6949:
        /* <DEDUP_REMOVED lines=57> */
[----:B------:R-:W-:-:S04]  /*30250*/  IMAD.WIDE.U32 R162, R134, -0x326172a9, RZ ;  /* 0xcd9e8d5786a27825 */ /* 0x000fc800078e00ff */
[----:B------:R-:W-:Y:S01]  /*30260*/  IMAD.MOV.U32 R184, RZ, RZ, R162 ;  /* 0x000000ffffb87224 */ /* 0x000fe200078e00a2 */
[----:B------:R-:W-:Y:S01]  /*30270*/  LOP3.LUT R181, R156, R164, R163, 0x96, !PT ;  /* 0x000000a49cb57212 */ /* 0x000fe200078e96a3 */
[----:B------:R-:W-:-:S07]  /*30280*/  HFMA2 R163, -RZ, RZ, 0, 0 ;  /* 0x00000000ffa37431 */ /* 0x000fce00000001ff */
.L_x_6947:
[----:B------:R-:W-:Y:S05]  /*30290*/  BSYNC.RECONVERGENT B1 ;  /* 0x0000000000017941 */ /* 0x000fea0003800200 */
.L_x_6946:
        /* <DEDUP_REMOVED lines=8> */
[----:B------:R-:W-:-:S05]  /*30320*/  FSEL R161, R134, RZ, !P2 ;  /* 0x000000ff86a17208 */ /* 0x000fca0005000000 */
[----:B------:R-:W-:Y:S01]  /*30330*/  FMUL.FTZ R161, R10, R161 ;  /* 0x000000a10aa17220 */ /* 0x000fe20000410000 */
[----:B------:R-:W-:-:S07]  /*30340*/  SEL R10, RZ, 0x1, P2 ;  /* 0x00000001ff0a7807 */ /* 0x000fce0001000000 */
.L_x_6945:
[----:B------:R-:W-:Y:S05]  /*30350*/  BSYNC.RECONVERGENT B0 ;  /* 0x0000000000007941 */ /* 0x000fea0003800200 */
.L_x_6944:
        /* <DEDUP_REMOVED lines=18> */
.L_x_6955:
        /* <DEDUP_REMOVED lines=12> */
.L_x_6957:
[----:B------:R-:W-:Y:S05]  /*30540*/  BSYNC.RECONVERGENT B2 ;  /* 0x0000000000027941 */ /* 0x000fea0003800200 */
.L_x_6956:
        /* <DEDUP_REMOVED lines=61> */
.L_x_6954:
[----:B------:R-:W-:Y:S05]  /*30920*/  BSYNC.RECONVERGENT B1 ;  /* 0x0000000000017941 */ /* 0x000fea0003800200 */
.L_x_6953:
        /* <DEDUP_REMOVED lines=12> */
.L_x_6952:
[----:B------:R-:W-:Y:S05]  /*309f0*/  BSYNC.RECONVERGENT B0 ;  /* 0x0000000000007941 */ /* 0x000fea0003800200 */
.L_x_6951:
        /* <DEDUP_REMOVED lines=18> */
.L_x_6962:
        /* <DEDUP_REMOVED lines=12> */
.L_x_6964:
[----:B------:R-:W-:Y:S05]  /*30be0*/  BSYNC.RECONVERGENT B2 ;  /* 0x0000000000027941 */ /* 0x000fea0003800200 */
.L_x_6963:
        /* <DEDUP_REMOVED lines=58> */
[----:B------:R-:W-:Y:S02]  /*30f90*/  IMAD.MOV.U32 R184, RZ, RZ, R170 ;  /* 0x000000ffffb87224 */ /* 0x000fe400078e00aa */
[----:B------:R-:W-:Y:S01]  /*30fa0*/  HFMA2 R170, -RZ, RZ, 0, 0 ;  /* 0x00000000ffaa7431 */ /* 0x000fe200000001ff */
[----:B------:R-:W-:-:S07]  /*30fb0*/  LOP3.LUT R181, R156, R164, R171, 0x96, !PT ;  /* 0x000000a49cb57212 */ /* 0x000fce00078e96ab */
.L_x_6961:
[----:B------:R-:W-:Y:S05]  /*30fc0*/  BSYNC.RECONVERGENT B1 ;  /* 0x0000000000017941 */ /* 0x000fea0003800200 */
.L_x_6960:
[----:B------:R-:W-:Y:S01]  /*30fd0*/  I2FP.F32.U32 R163, R163 ;  /* 0x000000a300a37245 */ /* 0x000fe20000201000 */
[----:B------:R-:W-:-:S04]  /*30fe0*/  IMAD.MOV.U32 R164, RZ, RZ, 0x2f800000 ;  /* 0x2f800000ffa47424 */ /* 0x000fc800078e00ff */
[----:B------:R-:W-:Y:S01]  /*30ff0*/  FFMA.FTZ R163, R163, R164, 1.1641532182693481445e-10 ;  /* 0x2f000000a3a37423 */ /* 0x000fe200000100a4 */
[----:B------:R-:W-:-:S04]  /*31000*/  IMAD.U32 R164, R55, 0x10000, RZ ;  /* 0x0001000037a47824 */ /* 0x000fc800078e00ff */
[----:B------:R-:W-:Y:S02]  /*31010*/  FSETP.GTU.FTZ.AND P2, PT, R163, UR12, PT ;  /* 0x0000000ca3007c0b */ /* 0x000fe4000bf5c000 */
[----:B-----5:R-:W-:Y:S02]  /*31020*/  SHF.L.U32 R163, R47, 0x10, RZ ;  /* 0x000000102fa37819 */ /* 0x020fe400000006ff */
[----:B------:R-:W-:-:S03]  /*31030*/  SEL R177, RZ, 0x1, P2 ;  /* 0x00000001ffb17807 */ /* 0x000fc60001000000 */
[----:B------:R-:W-:-:S04]  /*31040*/  FMUL.FTZ R163, R163, UR9 ;  /* 0x00000009a3a37c20 */ /* 0x000fc80008410000 */
[----:B------:R-:W-:-:S05]  /*31050*/  FMUL.FTZ R163, R163, UR8 ;  /* 0x00000008a3a37c20 */ /* 0x000fca0008410000 */
[----:B------:R-:W-:-:S05]  /*31060*/  FSEL R163, R163, RZ, !P2 ;  /* 0x000000ffa3a37208 */ /* 0x000fca0005000000 */
[----:B------:R-:W-:-:S07]  /*31070*/  FMUL.FTZ R163, R164, R163 ;  /* 0x000000a3a4a37220 */ /* 0x000fce0000410000 */
.L_x_6959:
[----:B------:R-:W-:Y:S05]  /*31080*/  BSYNC.RECONVERGENT B0 ;  /* 0x0000000000007941 */ /* 0x000fea0003800200 */
.L_x_6958:
        /* <DEDUP_REMOVED lines=18> */
.L_x_6969:
        /* <DEDUP_REMOVED lines=12> */
.L_x_6971:
[----:B------:R-:W-:Y:S05]  /*31270*/  BSYNC.RECONVERGENT B2 ;  /* 0x0000000000027941 */ /* 0x000fea0003800200 */
.L_x_6970:
        /* <DEDUP_REMOVED lines=53> */
[----:B------:R-:W-:-:S03]  /*315d0*/  IMAD.MOV.U32 R165, RZ, RZ, R169 ;  /* 0x000000ffffa57224 */ /* 0x000fc600078e00a9 */
[----:B------:R-:W-:-:S05]  /*315e0*/  IMAD.WIDE.U32 R170, R170, -0x2daee0ad, RZ ;  /* 0xd2511f53aaaa7825 */ /* 0x000fca00078e00ff */
[----:B------:R-:W-:Y:S01]  /*315f0*/  LOP3.LUT R179, R172, UR15, R171, 0x96, !PT ;  /* 0x0000000facb37c12 */ /* 0x000fe2000f8e96ab */
[----:B------:R-:W-:Y:S01]  /*31600*/  HFMA2 R172, -RZ, RZ, 0, 0 ;  /* 0x00000000ffac7431 */ /* 0x000fe200000001ff */
[----:B------:R-:W-:Y:S01]  /*31610*/  MOV R169, R170 ;  /* 0x000000aa00a97202 */ /* 0x000fe20000000f00 */
[----:B------:R-:W-:-:S04]  /*31620*/  IMAD.WIDE.U32 R170, R173, -0x326172a9, RZ ;  /* 0xcd9e8d57adaa7825 */ /* 0x000fc800078e00ff */
[----:B------:R-:W-:Y:S01]  /*31630*/  IMAD.MOV.U32 R184, RZ, RZ, R170 ;  /* 0x000000ffffb87224 */ /* 0x000fe200078e00aa */
[----:B------:R-:W-:-:S07]  /*31640*/  LOP3.LUT R181, R156, R164, R171, 0x96, !PT ;  /* 0x000000a49cb57212 */ /* 0x000fce00078e96ab */
.L_x_6968:
[----:B------:R-:W-:Y:S05]  /*31650*/  BSYNC.RECONVERGENT B1 ;  /* 0x0000000000017941 */ /* 0x000fea0003800200 */
.L_x_6967:
[----:B------:R-:W-:Y:S01]  /*31660*/  I2FP.F32.U32 R164, R165 ;  /* 0x000000a500a47245 */ /* 0x000fe20000201000 */
[----:B------:R-:W-:-:S04]  /*31670*/  IMAD.MOV.U32 R165, RZ, RZ, 0x2f800000 ;  /* 0x2f800000ffa57424 */ /* 0x000fc800078e00ff */
[----:B------:R-:W-:Y:S01]  /*31680*/  FFMA.FTZ R164, R164, R165, 1.1641532182693481445e-10 ;  /* 0x2f000000a4a47423 */ /* 0x000fe200000100a5 */
[----:B------:R-:W-:-:S04]  /*31690*/  IMAD.U32 R165, R222, 0x10000, RZ ;  /* 0x00010000dea57824 */ /* 0x000fc800078e00ff */
[----:B------:R-:W-:Y:S02]  /*316a0*/  FSETP.GTU.FTZ.AND P2, PT, R164, UR12, PT ;  /* 0x0000000ca4007c0b */ /* 0x000fe4000bf5c000 */
[----:B-----5:R-:W-:Y:S02]  /*316b0*/  PRMT R164, R47, 0x7632, R164 ;  /* 0x000076322fa47816 */ /* 0x020fe400000000a4 */
[----:B------:R-:W-:Y:S02]  /*316c0*/  SEL R176, RZ, 0x1, P2 ;  /* 0x00000001ffb07807 */ /* 0x000fe40001000000 */
[----:B------:R-:W-:-:S05]  /*316d0*/  SHF.L.U32 R164, R164, 0x10, RZ ;  /* 0x00000010a4a47819 */ /* 0x000fca00000006ff */
[----:B------:R-:W-:-:S04]  /*316e0*/  FMUL.FTZ R164, R164, UR9 ;  /* 0x00000009a4a47c20 */ /* 0x000fc80008410000 */
[----:B------:R-:W-:-:S05]  /*316f0*/  FMUL.FTZ R164, R164, UR8 ;  /* 0x00000008a4a47c20 */ /* 0x000fca0008410000 */
[----:B------:R-:W-:-:S05]  /*31700*/  FSEL R164, R164, RZ, !P2 ;  /* 0x000000ffa4a47208 */ /* 0x000fca0005000000 */
[----:B------:R-:W-:-:S07]  /*31710*/  FMUL.FTZ R164, R165, R164 ;  /* 0x000000a4a5a47220 */ /* 0x000fce0000410000 */
.L_x_6966:
[----:B------:R-:W-:Y:S05]  /*31720*/  BSYNC.RECONVERGENT B0 ;  /* 0x0000000000007941 */ /* 0x000fea0003800200 */
.L_x_6965:
[----:B------:R-:W-:Y:S02]  /*31730*/  F2FP.BF16.F32.PACK_AB R165, RZ, R164 ;  /* 0x000000a4ffa5723e */ /* 0x000fe400000010ff */
[----:B------:R-:W-:Y:S02]  /*31740*/  PRMT R133, R133, 0x5410, R135 ;  /* 0x0000541085857816 */ /* 0x000fe40000000087 */
[----:B------:R-:W-:Y:S02]  /*31750*/  PRMT R134, R134, 0x5410, R174 ;  /* 0x0000541086867816 */ /* 0x000fe400000000ae */
[----:B------:R-:W-:Y:S02]  /*31760*/  PRMT R132, R175, 0x5410, R132 ;  /* 0x00005410af847816 */ /* 0x000fe40000000084 */
[----:B------:R-:W-:-:S07]  /*31770*/  PRMT R135, R178, 0x5410, R165 ;  /* 0x00005410b2877816 */ /* 0x000fce00000000a5 */
.L_x_6915:
[----:B------:R-:W-:Y:S01]  /*31780*/  IADD3 R170, PT, PT, R168, 0xc0, RZ ;  /* 0x000000c0a8aa7810 */ /* 0x000fe20007ffe0ff */
[----:B------:R-:W-:Y:S04]  /*31790*/  BSSY.RECONVERGENT B0, `(.L_x_6972) ;  /* 0x0000019000007945 */ /* 0x000fe80003800200 */
[----:B------:R-:W-:-:S05]  /*317a0*/  IMAD.WIDE.U32 R170, R170, 0x10, R186 ;  /* 0x00000010aaaa7825 */ /* 0x000fca00078e00ba */
[----:B------:R0:W-:Y:S01]  /*317b0*/  STG.E.128 desc[UR6][R170.64], R132 ;  /* 0x00000084aa007986 */ /* 0x0001e2000c101d06 */
[----:B------:R-:W-:Y:S05]  /*317c0*/  @!P1 BRA `(.L_x_6973) ;  /* 0x0000000000549947 */ /* 0x000fea0003800000 */
[----:B0-----:R-:W-:Y:S01]  /*317d0*/  IMAD.U32 R132, R177, 0x10000, RZ ;  /* 0x00010000b1847824 */ /* 0x001fe200078e00ff */
[----:B------:R-:W-:Y:S02]  /*317e0*/  PRMT R165, R11, 0x7104, RZ ;  /* 0x000071040ba57816 */ /* 0x000fe400000000ff */
[----:B------:R-:W-:Y:S02]  /*317f0*/  LOP3.LUT R134, R8, 0xff, RZ, 0xc0, !PT ;  /* 0x000000ff08867812 */ /* 0x000fe400078ec0ff */
[----:B------:R-:W-:Y:S02]  /*31800*/  LOP3.LUT R133, R132, 0xff0000, RZ, 0xc0, !PT ;  /* 0x00ff000084857812 */ /* 0x000fe400078ec0ff */
[----:B------:R-:W-:Y:S01]  /*31810*/  LOP3.LUT R132, R176, 0xffff, RZ, 0xc0, !PT ;  /* 0x0000ffffb0847812 */ /* 0x000fe200078ec0ff */
[----:B------:R-:W-:Y:S01]  /*31820*/  IMAD.WIDE.U32 R134, R134, 0x10000, RZ ;  /* 0x0001000086867825 */ /* 0x000fe200078e00ff */
[----:B------:R-:W-:Y:S02]  /*31830*/  LOP3.LUT R170, R7, 0xff, RZ, 0xc0, !PT ;  /* 0x000000ff07aa7812 */ /* 0x000fe400078ec0ff */
[----:B------:R-:W-:-:S03]  /*31840*/  PRMT R132, R133, 0x4210, R132 ;  /* 0x0000421085847816 */ /* 0x000fc60000000084 */
[----:B------:R-:W-:Y:S01]  /*31850*/  IMAD.WIDE.U32 R170, R170, 0x100, RZ ;  /* 0x00000100aaaa7825 */ /* 0x000fe200078e00ff */
[----:B------:R-:W-:Y:S02]  /*31860*/  LOP3.LUT R165, R132, 0xff00, R165, 0xf8, !PT ;  /* 0x0000ff0084a57812 */ /* 0x000fe400078ef8a5 */
[----:B------:R-:W-:Y:S02]  /*31870*/  LOP3.LUT R132, R9, 0xff, RZ, 0xc0, !PT ;  /* 0x000000ff09847812 */ /* 0x000fe400078ec0ff */
[----:B------:R-:W-:-:S03]  /*31880*/  LOP3.LUT R165, R165, 0xff, R10, 0xf8, !PT ;  /* 0x000000ffa5a57812 */ /* 0x000fc600078ef80a */
[----:B------:R-:W-:-:S05]  /*31890*/  IMAD.WIDE.U32 R132, R132, 0x1000000, RZ ;  /* 0x0100000084847825 */ /* 0x000fca00078e00ff */
[----:B------:R-:W-:Y:S02]  /*318a0*/  LOP3.LUT R133, R135, R165, R133, 0xfe, !PT ;  /* 0x000000a587857212 */ /* 0x000fe400078efe85 */
[----:B------:R-:W-:Y:S02]  /*318b0*/  LOP3.LUT R132, R170, R132, R134, 0xfe, !PT ;  /* 0x00000084aa847212 */ /* 0x000fe400078efe86 */
[----:B------:R-:W0:Y:S01]  /*318c0*/  LDC.64 R134, c[0x0][0x3b0] ;  /* 0x0000ec00ff867b82 */ /* 0x000e220000000a00 */
[----:B------:R-:W-:Y:S02]  /*318d0*/  IADD3 R165, PT, PT, R167, 0xc0, RZ ;  /* 0x000000c0a7a57810 */ /* 0x000fe40007ffe0ff */
[----:B------:R-:W-:Y:S02]  /*318e0*/  LOP3.LUT R133, R133, R171, RZ, 0xfc, !PT ;  /* 0x000000ab85857212 */ /* 0x000fe400078efcff */
[----:B------:R-:W-:Y:S01]  /*318f0*/  LOP3.LUT R132, R132, 0xff, R6, 0xf8, !PT ;  /* 0x000000ff84847812 */ /* 0x000fe200078ef806 */
[----:B0-----:R-:W-:-:S05]  /*31900*/  IMAD.WIDE.U32 R134, R165, 0x8, R134 ;  /* 0x00000008a5867825 */ /* 0x001fca00078e0086 */
[----:B------:R1:W-:Y:S02]  /*31910*/  STG.E.64 desc[UR6][R134.64], R132 ;  /* 0x0000008486007986 */ /* 0x0003e4000c101b06 */
.L_x_6973:
[----:B------:R-:W-:Y:S05]  /*31920*/  BSYNC.RECONVERGENT B0 ;  /* 0x0000000000007941 */ /* 0x000fea0003800200 */
.L_x_6972:
[----:B01----:R-:W0:Y:S08]  /*31930*/  @P1 LDC.64 R134, c[0x0][0x390] ;  /* 0x0000e400ff861b82 */ /* 0x003e300000000a00 */
[----:B------:R-:W1:Y:S01]  /*31940*/  @P0 LDC.64 R132, c[0x0][0x3a0] ;  /* 0x0000e800ff840b82 */ /* 0x000e620000000a00 */
[----:B------:R-:W-:Y:S01]  /*31950*/  IADD3 R186, PT, PT, R168, 0xe0, RZ ;  /* 0x000000e0a8ba7810 */ /* 0x000fe20007ffe0ff */
[----:B------:R-:W-:-:S04]  /*31960*/  VIADD R187, R167, 0xe0 ;  /* 0x000000e0a7bb7836 */ /* 0x000fc80000000000 */
[----:B0-----:R-:W-:-:S05]  /*31970*/  @P1 IMAD.WIDE.U32 R134, R187, 0x10, R134 ;  /* 0x00000010bb861825 */ /* 0x001fca00078e0086 */
[----:B-----5:R0:W5:Y:S01]  /*31980*/  @P1 LDG.E.128 R44, desc[UR6][R134.64] ;  /* 0x00000006862c1981 */ /* 0x020162000c1e1d00 */
[----:B-1----:R-:W-:-:S05]  /*31990*/  @P0 IMAD.WIDE.U32 R132, R186, 0x10, R132 ;  /* 0x00000010ba840825 */ /* 0x002fca00078e0084 */
        /* <DEDUP_REMOVED lines=24> */
.L_x_6979:
        /* <DEDUP_REMOVED lines=12> */
.L_x_6981:
[----:B------:R-:W-:Y:S05]  /*31be0*/  BSYNC.RECONVERGENT B2 ;  /* 0x0000000000027941 */ /* 0x000fea0003800200 */
.L_x_6980:
        /* <DEDUP_REMOVED lines=58> */
[----:B------:R-:W-:Y:S02]  /*31f90*/  LOP3.LUT R179, R166, UR15, R135, 0x96, !PT ;  /* 0x0000000fa6b37c12 */ /* 0x000fe4000f8e9687 */
[----:B------:R-:W-:-:S07]  /*31fa0*/  MOV R170, R134 ;  /* 0x0000008600aa7202 */ /* 0x000fce0000000f00 */
.L_x_6978:
[----:B------:R-:W-:Y:S05]  /*31fb0*/  BSYNC.RECONVERGENT B1 ;  /* 0x0000000000017941 */ /* 0x000fea0003800200 */
.L_x_6977:
[----:B------:R-:W-:Y:S01]  /*31fc0*/  I2FP.F32.U32 R6, R6 ;  /* 0x0000000600067245 */ /* 0x000fe20000201000 */
[----:B------:R-:W-:Y:S01]  /*31fd0*/  IMAD.MOV.U32 R133, RZ, RZ, 0x2f800000 ;  /* 0x2f800000ff857424 */ /* 0x000fe200078e00ff */
[----:B------:R-:W-:-:S03]  /*31fe0*/  SHF.L.U32 R135, R40, 0x10, RZ ;  /* 0x0000001028877819 */ /* 0x000fc600000006ff */
[----:B------:R-:W-:Y:S01]  /*31ff0*/  FFMA.FTZ R6, R6, R133, 1.1641532182693481445e-10 ;  /* 0x2f00000006067423 */ /* 0x000fe20000010085 */
[----:B------:R-:W-:-:S04]  /*32000*/  IMAD.U32 R133, R48, 0x10000, RZ ;  /* 0x0001000030857824 */ /* 0x000fc800078e00ff */
[----:B------:R-:W-:Y:S02]  /*32010*/  FSETP.GTU.FTZ.AND P2, PT, R6, UR12, PT ;  /* 0x0000000c06007c0b */ /* 0x000fe4000bf5c000 */
[----:B------:R-:W-:-:S05]  /*32020*/  SHF.L.U32 R6, R44, 0x10, RZ ;  /* 0x000000102c067819 */ /* 0x000fca00000006ff */
[----:B------:R-:W-:-:S04]  /*32030*/  FMUL.FTZ R6, R6, UR9 ;  /* 0x0000000906067c20 */ /* 0x000fc80008410000 */
[----:B------:R-:W-:-:S05]  /*32040*/  FMUL.FTZ R6, R6, UR8 ;  /* 0x0000000806067c20 */ /* 0x000fca0008410000 */
[----:B------:R-:W-:Y:S02]  /*32050*/  FSEL R166, R6, RZ, !P2 ;  /* 0x000000ff06a67208 */ /* 0x000fe40005000000 */
[----:B------:R-:W-:-:S03]  /*32060*/  SEL R6, RZ, 0x1, P2 ;  /* 0x00000001ff067807 */ /* 0x000fc60001000000 */
[----:B------:R-:W-:-:S07]  /*32070*/  FFMA.FTZ R166, R166, R133, R135 ;  /* 0x00000085a6a67223 */ /* 0x000fce0000010087 */
.L_x_6976:
[----:B------:R-:W-:Y:S05]  /*32080*/  BSYNC.RECONVERGENT B0 ;  /* 0x0000000000007941 */ /* 0x000fea0003800200 */
.L_x_6975:
        /* <DEDUP_REMOVED lines=23> */
.L_x_6986:
        /* <DEDUP_REMOVED lines=12> */
.L_x_6988:
[----:B------:R-:W-:Y:S05]  /*322c0*/  BSYNC.RECONVERGENT B2 ;  /* 0x0000000000027941 */ /* 0x000fea0003800200 */
.L_x_6987:
        /* <DEDUP_REMOVED lines=61> */
.L_x_6985:
[----:B------:R-:W-:Y:S05]  /*326a0*/  BSYNC.RECONVERGENT B1 ;  /* 0x0000000000017941 */ /* 0x000fea0003800200 */
.L_x_6984:
        /* <DEDUP_REMOVED lines=14> */
.L_x_6983:
[----:B------:R-:W-:Y:S05]  /*32790*/  BSYNC.RECONVERGENT B0 ;  /* 0x0000000000007941 */ /* 0x000fea0003800200 */
.L_x_6982:
        /* <DEDUP_REMOVED lines=22> */
.L_x_6993:
        /* <DEDUP_REMOVED lines=12> */
.L_x_6995:
[----:B------:R-:W-:Y:S05]  /*329c0*/  BSYNC.RECONVERGENT B2 ;  /* 0x0000000000027941 */ /* 0x000fea0003800200 */
.L_x_6994:
        /* <DEDUP_REMOVED lines=58> */
[----:B------:R-:W-:Y:S01]  /*32d70*/  MOV R184, R132 ;  /* 0x0000008400b87202 */ /* 0x000fe20000000f00 */
[----:B------:R-:W-:Y:S01]  /*32d80*/  HFMA2 R132, -RZ, RZ, 0, 0 ;  /* 0x00000000ff847431 */ /* 0x000fe200000001ff */
[----:B------:R-:W-:-:S07]  /*32d90*/  LOP3.LUT R181, R156, R134, R133, 0x96, !PT ;  /* 0x000000869cb57212 */ /* 0x000fce00078e9685 */
.L_x_6992:
[----:B------:R-:W-:Y:S05]  /*32da0*/  BSYNC.RECONVERGENT B1 ;  /* 0x0000000000017941 */ /* 0x000fea0003800200 */
.L_x_6991:
        /* <DEDUP_REMOVED lines=12> */
.L_x_6990:
[----:B------:R-:W-:Y:S05]  /*32e70*/  BSYNC.RECONVERGENT B0 ;  /* 0x0000000000007941 */ /* 0x000fea0003800200 */
.L_x_6989:
        /* <DEDUP_REMOVED lines=23> */
.L_x_7000:
        /* <DEDUP_REMOVED lines=12> */
.L_x_7002:
[----:B------:R-:W-:Y:S05]  /*330b0*/  BSYNC.RECONVERGENT B2 ;  /* 0x0000000000027941 */ /* 0x000fea0003800200 */
.L_x_7001:
        /* <DEDUP_REMOVED lines=61> */
.L_x_6999:
[----:B------:R-:W-:Y:S05]  /*33490*/  BSYNC.RECONVERGENT B1 ;  /* 0x0000000000017941 */ /* 0x000fea0003800200 */
.L_x_6998:
        /* <DEDUP_REMOVED lines=14> */
.L_x_6997:
[----:B------:R-:W-:Y:S05]  /*33580*/  BSYNC.RECONVERGENT B0 ;  /* 0x0000000000007941 */ /* 0x000fea0003800200 */
.L_x_6996:
        /* <DEDUP_REMOVED lines=22> */
.L_x_7007:
        /* <DEDUP_REMOVED lines=12> */
.L_x_7009:
[----:B------:R-:W-:Y:S05]  /*337b0*/  BSYNC.RECONVERGENT B2 ;  /* 0x0000000000027941 */ /* 0x000fea0003800200 */
.L_x_7008:
        /* <DEDUP_REMOVED lines=61> */
.L_x_7006:
[----:B------:R-:W-:Y:S05]  /*33b90*/  BSYNC.RECONVERGENT B1 ;  /* 0x0000000000017941 */ /* 0x000fea0003800200 */
.L_x_7005:
        /* <DEDUP_REMOVED lines=12> */
.L_x_7004:
[----:B------:R-:W-:Y:S05]  /*33c60*/  BSYNC.RECONVERGENT B0 ;  /* 0x0000000000007941 */ /* 0x000fea0003800200 */
.L_x_7003:
        /* <DEDUP_REMOVED lines=23> */
.L_x_7014:
        /* <DEDUP_REMOVED lines=12> */
.L_x_7016:
[----:B------:R-:W-:Y:S05]  /*33ea0*/  BSYNC.RECONVERGENT B2 ;  /* 0x0000000000027941 */ /* 0x000fea0003800200 */
.L_x_7015:
        /* <DEDUP_REMOVED lines=61> */
.L_x_7013:
[----:B------:R-:W-:Y:S05]  /*34280*/  BSYNC.RECONVERGENT B1 ;  /* 0x0000000000017941 */ /* 0x000fea0003800200 */
.L_x_7012:
        /* <DEDUP_REMOVED lines=14> */
.L_x_7011:
[----:B------:R-:W-:Y:S05]  /*34370*/  BSYNC.RECONVERGENT B0 ;  /* 0x0000000000007941 */ /* 0x000fea0003800200 */
.L_x_7010:
        /* <DEDUP_REMOVED lines=22> */
.L_x_7021:
        /* <DEDUP_REMOVED lines=12> */
.L_x_7023:
[----:B------:R-:W-:Y:S05]  /*345a0*/  BSYNC.RECONVERGENT B2 ;  /* 0x0000000000027941 */ /* 0x000fea0003800200 */
.L_x_7022:
        /* <DEDUP_REMOVED lines=56> */
[----:B------:R-:W-:-:S05]  /*34930*/  IMAD.WIDE.U32 R134, R173, -0x326172a9, RZ ;  /* 0xcd9e8d57ad867825 */ /* 0x000fca00078e00ff */
[----:B------:R-:W-:Y:S01]  /*34940*/  LOP3.LUT R181, R156, R132, R135, 0x96, !PT ;  /* 0x000000849cb57212 */ /* 0x000fe200078e9687 */
[----:B------:R-:W-:Y:S01]  /*34950*/  HFMA2 R132, -RZ, RZ, 0, 0 ;  /* 0x00000000ff847431 */ /* 0x000fe200000001ff */
[----:B------:R-:W-:Y:S01]  /*34960*/  MOV R184, R134 ;  /* 0x0000008600b87202 */ /* 0x000fe20000000f00 */
[----:B------:R-:W-:-:S07]  /*34970*/  IMAD.MOV.U32 R134, RZ, RZ, R165 ;  /* 0x000000ffff867224 */ /* 0x000fce00078e00a5 */
.L_x_7020:
[----:B------:R-:W-:Y:S05]  /*34980*/  BSYNC.RECONVERGENT B1 ;  /* 0x0000000000017941 */ /* 0x000fea0003800200 */
.L_x_7019:
[----:B------:R-:W-:Y:S01]  /*34990*/  I2FP.F32.U32 R133, R134 ;  /* 0x0000008600857245 */ /* 0x000fe20000201000 */
[----:B------:R-:W-:-:S04]  /*349a0*/  IMAD.MOV.U32 R134, RZ, RZ, 0x2f800000 ;  /* 0x2f800000ff867424 */ /* 0x000fc800078e00ff */
[----:B------:R-:W-:Y:S01]  /*349b0*/  FFMA.FTZ R133, R133, R134, 1.1641532182693481445e-10 ;  /* 0x2f00000085857423 */ /* 0x000fe20000010086 */
[----:B------:R-:W-:-:S04]  /*349c0*/  SHF.L.U32 R134, R43, 0x10, RZ ;  /* 0x000000102b867819 */ /* 0x000fc800000006ff */
[----:B------:R-:W-:Y:S02]  /*349d0*/  FSETP.GTU.FTZ.AND P2, PT, R133, UR12, PT ;  /* 0x0000000c85007c0b */ /* 0x000fe4000bf5c000 */
[----:B------:R-:W-:Y:S02]  /*349e0*/  SHF.L.U32 R133, R47, 0x10, RZ ;  /* 0x000000102f857819 */ /* 0x000fe400000006ff */
[----:B------:R-:W-:-:S03]  /*349f0*/  SEL R177, RZ, 0x1, P2 ;  /* 0x00000001ffb17807 */ /* 0x000fc60001000000 */
[----:B------:R-:W-:-:S04]  /*34a00*/  FMUL.FTZ R133, R133, UR9 ;  /* 0x0000000985857c20 */ /* 0x000fc80008410000 */
[----:B------:R-:W-:-:S05]  /*34a10*/  FMUL.FTZ R133, R133, UR8 ;  /* 0x0000000885857c20 */ /* 0x000fca0008410000 */
[----:B------:R-:W-:Y:S01]  /*34a20*/  FSEL R178, R133, RZ, !P2 ;  /* 0x000000ff85b27208 */ /* 0x000fe20005000000 */
[----:B------:R-:W-:-:S04]  /*34a30*/  IMAD.U32 R133, R51, 0x10000, RZ ;  /* 0x0001000033857824 */ /* 0x000fc800078e00ff */
[----:B------:R-:W-:-:S07]  /*34a40*/  FFMA.FTZ R178, R178, R133, R134 ;  /* 0x00000085b2b27223 */ /* 0x000fce0000010086 */
.L_x_7018:
[----:B------:R-:W-:Y:S05]  /*34a50*/  BSYNC.RECONVERGENT B0 ;  /* 0x0000000000007941 */ /* 0x000fea0003800200 */
.L_x_7017:
        /* <DEDUP_REMOVED lines=23> */
.L_x_7028:
        /* <DEDUP_REMOVED lines=12> */
.L_x_7030:
[----:B------:R-:W-:Y:S05]  /*34c90*/  BSYNC.RECONVERGENT B2 ;  /* 0x0000000000027941 */ /* 0x000fea0003800200 */
.L_x_7029:
        /* <DEDUP_REMOVED lines=54> */
[----:B------:R-:W-:-:S03]  /*35000*/  MOV R133, R213 ;  /* 0x000000d500857202 */ /* 0x000fc60000000f00 */
[----:B------:R-:W-:-:S05]  /*35010*/  IMAD.WIDE.U32 R134, R134, -0x2daee0ad, RZ ;  /* 0xd2511f5386867825 */ /* 0x000fca00078e00ff */
[----:B------:R-:W-:Y:S02]  /*35020*/  LOP3.LUT R179, R172, UR15, R135, 0x96, !PT ;  /* 0x0000000facb37c12 */ /* 0x000fe4000f8e9687 */
[----:B------:R-:W-:Y:S01]  /*35030*/  MOV R165, R134 ;  /* 0x0000008600a57202 */ /* 0x000fe20000000f00 */
[----:B------:R-:W-:-:S04]  /*35040*/  IMAD.WIDE.U32 R134, R173, -0x326172a9, RZ ;  /* 0xcd9e8d57ad867825 */ /* 0x000fc800078e00ff */
[----:B------:R-:W-:Y:S01]  /*35050*/  IMAD.MOV.U32 R184, RZ, RZ, R134 ;  /* 0x000000ffffb87224 */ /* 0x000fe200078e0086 */
[----:B------:R-:W-:-:S07]  /*35060*/  LOP3.LUT R181, R156, R132, R135, 0x96, !PT ;  /* 0x000000849cb57212 */ /* 0x000fce00078e9687 */
.L_x_7027:
[----:B------:R-:W-:Y:S05]  /*35070*/  BSYNC.RECONVERGENT B1 ;  /* 0x0000000000017941 */ /* 0x000fea0003800200 */
.L_x_7026:
[----:B------:R-:W-:Y:S01]  /*35080*/  I2FP.F32.U32 R132, R133 ;  /* 0x0000008500847245 */ /* 0x000fe20000201000 */
[----:B------:R-:W-:Y:S01]  /*35090*/  HFMA2 R133, -RZ, RZ, 0.1171875, 0 ;  /* 0x2f800000ff857431 */ /* 0x000fe200000001ff */
[----:B------:R-:W-:-:S04]  /*350a0*/  PRMT R217, R43, 0x7632, R217 ;  /* 0x000076322bd97816 */ /* 0x000fc800000000d9 */
[----:B------:R-:W-:Y:S01]  /*350b0*/  FFMA.FTZ R132, R132, R133, 1.1641532182693481445e-10 ;  /* 0x2f00000084847423 */ /* 0x000fe20000010085 */
[----:B------:R-:W-:Y:S01]  /*350c0*/  SHF.L.U32 R217, R217, 0x10, RZ ;  /* 0x00000010d9d97819 */ /* 0x000fe200000006ff */
[----:B------:R-:W-:-:S03]  /*350d0*/  IMAD.U32 R133, R226, 0x10000, RZ ;  /* 0x00010000e2857824 */ /* 0x000fc600078e00ff */
[----:B------:R-:W-:Y:S02]  /*350e0*/  FSETP.GTU.FTZ.AND P0, PT, R132, UR12, PT ;  /* 0x0000000c84007c0b */ /* 0x000fe4000bf1c000 */
[----:B------:R-:W-:Y:S02]  /*350f0*/  PRMT R132, R47, 0x7632, R132 ;  /* 0x000076322f847816 */ /* 0x000fe40000000084 */
[----:B------:R-:W-:-:S03]  /*35100*/  SEL R176, RZ, 0x1, P0 ;  /* 0x00000001ffb07807 */ /* 0x000fc60000000000 */
[----:B------:R-:W-:-:S04]  /*35110*/  IMAD.U32 R132, R132, 0x10000, RZ ;  /* 0x0001000084847824 */ /* 0x000fc800078e00ff */
[----:B------:R-:W-:-:S04]  /*35120*/  FMUL.FTZ R132, R132, UR9 ;  /* 0x0000000984847c20 */ /* 0x000fc80008410000 */
[----:B------:R-:W-:-:S05]  /*35130*/  FMUL.FTZ R132, R132, UR8 ;  /* 0x0000000884847c20 */ /* 0x000fca0008410000 */
[----:B------:R-:W-:-:S05]  /*35140*/  FSEL R132, R132, RZ, !P0 ;  /* 0x000000ff84847208 */ /* 0x000fca0004000000 */
[----:B------:R-:W-:-:S07]  /*35150*/  FFMA.FTZ R217, R132, R133, R217 ;  /* 0x0000008584d97223 */ /* 0x000fce00000100d9 */
.L_x_7025:
[----:B------:R-:W-:Y:S05]  /*35160*/  BSYNC.RECONVERGENT B0 ;  /* 0x0000000000007941 */ /* 0x000fea0003800200 */
.L_x_7024:
[----:B------:R-:W-:Y:S02]  /*35170*/  F2FP.BF16.F32.PACK_AB R135, RZ, R217 ;  /* 0x000000d9ff87723e */ /* 0x000fe400000010ff */
[----:B------:R-:W-:Y:S02]  /*35180*/  PRMT R134, R174, 0x5410, R175 ;  /* 0x00005410ae867816 */ /* 0x000fe400000000af */
[----:B------:R-:W-:Y:S02]  /*35190*/  PRMT R133, R182, 0x5410, R180 ;  /* 0x00005410b6857816 */ /* 0x000fe400000000b4 */
[----:B------:R-:W-:Y:S02]  /*351a0*/  PRMT R132, R185, 0x5410, R183 ;  /* 0x00005410b9847816 */ /* 0x000fe400000000b7 */
[----:B------:R-:W-:Y:S01]  /*351b0*/  PRMT R135, R214, 0x5410, R135 ;  /* 0x00005410d6877816 */ /* 0x000fe20000000087 */
[----:B------:R-:W-:Y:S06]  /*351c0*/  BRA `(.L_x_7031) ;  /* 0x0000003400507947 */ /* 0x000fec0003800000 */
.L_x_6974:
        /* <DEDUP_REMOVED lines=21> */
.L_x_7036:
        /* <DEDUP_REMOVED lines=12> */
.L_x_7038:
[----:B------:R-:W-:Y:S05]  /*353e0*/  BSYNC.RECONVERGENT B2 ;  /* 0x0000000000027941 */ /* 0x000fea0003800200 */
.L_x_7037:
        /* <DEDUP_REMOVED lines=61> */
.L_x_7035:
[----:B------:R-:W-:Y:S05]  /*357c0*/  BSYNC.RECONVERGENT B1 ;  /* 0x0000000000017941 */ /* 0x000fea0003800200 */
.L_x_7034:
[----:B------:R-:W-:Y:S01]  /*357d0*/  I2FP.F32.U32 R6, R6 ;  /* 0x0000000600067245 */ /* 0x000fe20000201000 */
[----:B------:R-:W-:-:S04]  /*357e0*/  IMAD.MOV.U32 R133, RZ, RZ, 0x2f800000 ;  /* 0x2f800000ff857424 */ /* 0x000fc800078e00ff */
[----:B------:R-:W-:Y:S01]  /*357f0*/  FFMA.FTZ R6, R6, R133, 1.1641532182693481445e-10 ;  /* 0x2f00000006067423 */ /* 0x000fe20000010085 */
[----:B------:R-:W-:-:S04]  /*35800*/  IMAD.U32 R133, R48, 0x10000, RZ ;  /* 0x0001000030857824 */ /* 0x000fc800078e00ff */
[----:B------:R-:W-:Y:S02]  /*35810*/  FSETP.GTU.FTZ.AND P0, PT, R6, UR12, PT ;  /* 0x0000000c06007c0b */ /* 0x000fe4000bf1c000 */
[----:B-----5:R-:W-:-:S05]  /*35820*/  SHF.L.U32 R6, R44, 0x10, RZ ;  /* 0x000000102c067819 */ /* 0x020fca00000006ff */
[----:B------:R-:W-:-:S04]  /*35830*/  FMUL.FTZ R6, R6, UR9 ;  /* 0x0000000906067c20 */ /* 0x000fc80008410000 */
[----:B------:R-:W-:-:S05]  /*35840*/  FMUL.FTZ R6, R6, UR8 ;  /* 0x0000000806067c20 */ /* 0x000fca0008410000 */
[----:B------:R-:W-:Y:S02]  /*35850*/  FSEL R166, R6, RZ, !P0 ;  /* 0x000000ff06a67208 */ /* 0x000fe40004000000 */
[----:B------:R-:W-:-:S03]  /*35860*/  SEL R6, RZ, 0x1, P0 ;  /* 0x00000001ff067807 */ /* 0x000fc60000000000 */
[----:B------:R-:W-:-:S07]  /*35870*/  FMUL.FTZ R166, R133, R166 ;  /* 0x000000a685a67220 */ /* 0x000fce0000410000 */
.L_x_7033:
[----:B------:R-:W-:Y:S05]  /*35880*/  BSYNC.RECONVERGENT B0 ;  /* 0x0000000000007941 */ /* 0x000fea0003800200 */
.L_x_7032:
        /* <DEDUP_REMOVED lines=18> */
.L_x_7043:
        /* <DEDUP_REMOVED lines=12> */
.L_x_7045:
[----:B------:R-:W-:Y:S05]  /*35a70*/  BSYNC.RECONVERGENT B2 ;  /* 0x0000000000027941 */ /* 0x000fea0003800200 */
.L_x_7044:
        /* <DEDUP_REMOVED lines=61> */
.L_x_7042:
[----:B------:R-:W-:Y:S05]  /*35e50*/  BSYNC.RECONVERGENT B1 ;  /* 0x0000000000017941 */ /* 0x000fea0003800200 */
.L_x_7041:
        /* <DEDUP_REMOVED lines=12> */
.L_x_7040:
[----:B------:R-:W-:Y:S05]  /*35f20*/  BSYNC.RECONVERGENT B0 ;  /* 0x0000000000007941 */ /* 0x000fea0003800200 */
.L_x_7039:
        /* <DEDUP_REMOVED lines=18> */
.L_x_7050:
        /* <DEDUP_REMOVED lines=12> */
.L_x_7052:
[----:B------:R-:W-:Y:S05]  /*36110*/  BSYNC.RECONVERGENT B2 ;  /* 0x0000000000027941 */ /* 0x000fea0003800200 */
.L_x_7051:
        /* <DEDUP_REMOVED lines=61> */
.L_x_7049:
[----:B------:R-:W-:Y:S05]  /*364f0*/  BSYNC.RECONVERGENT B1 ;  /* 0x0000000000017941 */ /* 0x000fea0003800200 */
.L_x_7048:
[----:B------:R-:W-:Y:S01]  /*36500*/  I2FP.F32.U32 R8, R8 ;  /* 0x0000000800087245 */ /* 0x000fe20000201000 */
[----:B------:R-:W-:-:S04]  /*36510*/  IMAD.MOV.U32 R133, RZ, RZ, 0x2f800000 ;  /* 0x2f800000ff857424 */ /* 0x000fc800078e00ff */
[----:B------:R-:W-:-:S05]  /*36520*/  FFMA.FTZ R8, R8, R133, 1.1641532182693481445e-10 ;  /* 0x2f00000008087423 */ /* 0x000fca0000010085 */
[----:B------:R-:W-:Y:S02]  /*36530*/  FSETP.GTU.FTZ.AND P0, PT, R8, UR12, PT ;  /* 0x0000000c08007c0b */ /* 0x000fe4000bf1c000 */
[----:B-----5:R-:W-:-:S05]  /*36540*/  SHF.L.U32 R8, R45, 0x10, RZ ;  /* 0x000000102d087819 */ /* 0x020fca00000006ff */
[----:B------:R-:W-:-:S04]  /*36550*/  FMUL.FTZ R8, R8, UR9 ;  /* 0x0000000908087c20 */ /* 0x000fc80008410000 */
[----:B------:R-:W-:-:S05]  /*36560*/  FMUL.FTZ R8, R8, UR8 ;  /* 0x0000000808087c20 */ /* 0x000fca0008410000 */
[----:B------:R-:W-:Y:S01]  /*36570*/  FSEL R168, R8, RZ, !P0 ;  /* 0x000000ff08a87208 */ /* 0x000fe20004000000 */
[----:B------:R-:W-:-:S04]  /*36580*/  IMAD.U32 R8, R49, 0x10000, RZ ;  /* 0x0001000031087824 */ /* 0x000fc800078e00ff */
[----:B------:R-:W-:Y:S01]  /*36590*/  FMUL.FTZ R168, R8, R168 ;  /* 0x000000a808a87220 */ /* 0x000fe20000410000 */
[----:B------:R-:W-:-:S07]  /*365a0*/  SEL R8, RZ, 0x1, P0 ;  /* 0x00000001ff087807 */ /* 0x000fce0000000000 */
.L_x_7047:
[----:B------:R-:W-:Y:S05]  /*365b0*/  BSYNC.RECONVERGENT B0 ;  /* 0x0000000000007941 */ /* 0x000fea0003800200 */
.L_x_7046:
        /* <DEDUP_REMOVED lines=18> */
.L_x_7057:
        /* <DEDUP_REMOVED lines=12> */
.L_x_7059:
[----:B------:R-:W-:Y:S05]  /*367a0*/  BSYNC.RECONVERGENT B2 ;  /* 0x0000000000027941 */ /* 0x000fea0003800200 */
.L_x_7058:
        /* <DEDUP_REMOVED lines=61> */
.L_x_7056:
[----:B------:R-:W-:Y:S05]  /*36b80*/  BSYNC.RECONVERGENT B1 ;  /* 0x0000000000017941 */ /* 0x000fea0003800200 */
.L_x_7055:
        /* <DEDUP_REMOVED lines=12> */
.L_x_7054:
[----:B------:R-:W-:Y:S05]  /*36c50*/  BSYNC.RECONVERGENT B0 ;  /* 0x0000000000007941 */ /* 0x000fea0003800200 */
.L_x_7053:
        /* <DEDUP_REMOVED lines=18> */
.L_x_7064:
        /* <DEDUP_REMOVED lines=12> */
.L_x_7066:
[----:B------:R-:W-:Y:S05]  /*36e40*/  BSYNC.RECONVERGENT B2 ;  /* 0x0000000000027941 */ /* 0x000fea0003800200 */
.L_x_7065:
        /* <DEDUP_REMOVED lines=61> */
.L_x_7063:
[----:B------:R-:W-:Y:S05]  /*37220*/  BSYNC.RECONVERGENT B1 ;  /* 0x0000000000017941 */ /* 0x000fea0003800200 */
.L_x_7062:
        /* <DEDUP_REMOVED lines=11> */
.L_x_7061:
[----:B------:R-:W-:Y:S05]  /*372e0*/  BSYNC.RECONVERGENT B0 ;  /* 0x0000000000007941 */ /* 0x000fea0003800200 */
.L_x_7060:
        /* <DEDUP_REMOVED lines=18> */
.L_x_7071:
        /* <DEDUP_REMOVED lines=12> */
.L_x_7073:
[----:B------:R-:W-:Y:S05]  /*374d0*/  BSYNC.RECONVERGENT B2 ;  /* 0x0000000000027941 */ /* 0x000fea0003800200 */
.L_x_7072:
        /* <DEDUP_REMOVED lines=61> */
.L_x_7070:
[----:B------:R-:W-:Y:S05]  /*378b0*/  BSYNC.RECONVERGENT B1 ;  /* 0x0000000000017941 */ /* 0x000fea0003800200 */
.L_x_7069:
        /* <DEDUP_REMOVED lines=12> */
.L_x_7068:
[----:B------:R-:W-:Y:S05]  /*37980*/  BSYNC.RECONVERGENT B0 ;  /* 0x0000000000007941 */ /* 0x000fea0003800200 */
.L_x_7067:
        /* <DEDUP_REMOVED lines=18> */
.L_x_7078:
        /* <DEDUP_REMOVED lines=12> */
.L_x_7080:
[----:B------:R-:W-:Y:S05]  /*37b70*/  BSYNC.RECONVERGENT B2 ;  /* 0x0000000000027941 */ /* 0x000fea0003800200 */
.L_x_7079:
        /* <DEDUP_REMOVED lines=55> */
[----:B------:R-:W-:Y:S02]  /*37ef0*/  LOP3.LUT R179, R174, UR15, R173, 0x96, !PT ;  /* 0x0000000faeb37c12 */ /* 0x000fe4000f8e96ad */
[----:B------:R-:W-:Y:S01]  /*37f00*/  MOV R165, R172 ;  /* 0x000000ac00a57202 */ /* 0x000fe20000000f00 */
[----:B------:R-:W-:-:S04]  /*37f10*/  IMAD.WIDE.U32 R172, R175, -0x326172a9, RZ ;  /* 0xcd9e8d57afac7825 */ /* 0x000fc800078e00ff */
[----:B------:R-:W-:Y:S01]  /*37f20*/  IMAD.MOV.U32 R184, RZ, RZ, R172 ;  /* 0x000000ffffb87224 */ /* 0x000fe200078e00ac */
[----:B------:R-:W-:Y:S01]  /*37f30*/  LOP3.LUT R181, R156, R132, R173, 0x96, !PT ;  /* 0x000000849cb57212 */ /* 0x000fe200078e96ad */
[----:B------:R-:W-:-:S07]  /*37f40*/  HFMA2 R132, -RZ, RZ, 0, 0 ;  /* 0x00000000ff847431 */ /* 0x000fce00000001ff */
.L_x_7077:
[----:B------:R-:W-:Y:S05]  /*37f50*/  BSYNC.RECONVERGENT B1 ;  /* 0x0000000000017941 */ /* 0x000fea0003800200 */
.L_x_7076:
        /* <DEDUP_REMOVED lines=11> */
.L_x_7075:
[----:B------:R-:W-:Y:S05]  /*38010*/  BSYNC.RECONVERGENT B0 ;  /* 0x0000000000007941 */ /* 0x000fea0003800200 */
.L_x_7074:
        /* <DEDUP_REMOVED lines=18> */
.L_x_7085:
        /* <DEDUP_REMOVED lines=12> */
.L_x_7087:
[----:B------:R-:W-:Y:S05]  /*38200*/  BSYNC.RECONVERGENT B2 ;  /* 0x0000000000027941 */ /* 0x000fea0003800200 */
.L_x_7086:
        /* <DEDUP_REMOVED lines=53> */
[----:B------:R-:W-:Y:S01]  /*38560*/  IMAD.WIDE.U32 R172, R173, -0x326172a9, RZ ;  /* 0xcd9e8d57adac7825 */ /* 0x000fe200078e00ff */
[----:B------:R-:W-:-:S03]  /*38570*/  UIADD3 UR15, UPT, UPT, UR5, -0x695add53, URZ ;  /* 0x96a522ad050f7890 */ /* 0x000fc6000fffe0ff */
[----:B------:R-:W-:Y:S01]  /*38580*/  IMAD.MOV.U32 R184, RZ, RZ, R172 ;  /* 0x000000ffffb87224 */ /* 0x000fe200078e00ac */
[----:B------:R-:W-:Y:S01]  /*38590*/  LOP3.LUT R181, R156, R132, R173, 0x96, !PT ;  /* 0x000000849cb57212 */ /* 0x000fe200078e96ad */
[----:B------:R-:W-:-:S05]  /*385a0*/  IMAD.WIDE.U32 R132, R133, -0x2daee0ad, RZ ;  /* 0xd2511f5385847825 */ /* 0x000fca00078e00ff */
[----:B------:R-:W-:Y:S02]  /*385b0*/  LOP3.LUT R179, R174, UR15, R133, 0x96, !PT ;  /* 0x0000000faeb37c12 */ /* 0x000fe4000f8e9685 */
[----:B------:R-:W-:Y:S01]  /*385c0*/  MOV R133, R165 ;  /* 0x000000a500857202 */ /* 0x000fe20000000f00 */
[----:B------:R-:W-:-:S07]  /*385d0*/  IMAD.MOV.U32 R165, RZ, RZ, R132 ;  /* 0x000000ffffa57224 */ /* 0x000fce00078e0084 */
.L_x_7084:
[----:B------:R-:W-:Y:S05]  /*385e0*/  BSYNC.RECONVERGENT B1 ;  /* 0x0000000000017941 */ /* 0x000fea0003800200 */
.L_x_7083:
[----:B------:R-:W-:Y:S01]  /*385f0*/  I2FP.F32.U32 R132, R133 ;  /* 0x0000008500847245 */ /* 0x000fe20000201000 */
[----:B------:R-:W-:-:S04]  /*38600*/  IMAD.MOV.U32 R133, RZ, RZ, 0x2f800000 ;  /* 0x2f800000ff857424 */ /* 0x000fc800078e00ff */
[----:B------:R-:W-:-:S05]  /*38610*/  FFMA.FTZ R132, R132, R133, 1.1641532182693481445e-10 ;  /* 0x2f00000084847423 */ /* 0x000fca0000010085 */
[----:B------:R-:W-:Y:S02]  /*38620*/  FSETP.GTU.FTZ.AND P0, PT, R132, UR12, PT ;  /* 0x0000000c84007c0b */ /* 0x000fe4000bf1c000 */
[----:B-----5:R-:W-:Y:S02]  /*38630*/  PRMT R132, R47, 0x7632, R132 ;  /* 0x000076322f847816 */ /* 0x020fe40000000084 */
[----:B------:R-:W-:Y:S02]  /*38640*/  SEL R176, RZ, 0x1, P0 ;  /* 0x00000001ffb07807 */ /* 0x000fe40000000000 */
[----:B------:R-:W-:-:S05]  /*38650*/  SHF.L.U32 R132, R132, 0x10, RZ ;  /* 0x0000001084847819 */ /* 0x000fca00000006ff */
[----:B------:R-:W-:-:S04]  /*38660*/  FMUL.FTZ R132, R132, UR9 ;  /* 0x0000000984847c20 */ /* 0x000fc80008410000 */
[----:B------:R-:W-:-:S05]  /*38670*/  FMUL.FTZ R132, R132, UR8 ;  /* 0x0000000884847c20 */ /* 0x000fca0008410000 */
[----:B------:R-:W-:Y:S01]  /*38680*/  FSEL R217, R132, RZ, !P0 ;  /* 0x000000ff84d97208 */ /* 0x000fe20004000000 */
[----:B------:R-:W-:-:S04]  /*38690*/  IMAD.U32 R132, R226, 0x10000, RZ ;  /* 0x00010000e2847824 */ /* 0x000fc800078e00ff */
[----:B------:R-:W-:-:S07]  /*386a0*/  FMUL.FTZ R217, R132, R217 ;  /* 0x000000d984d97220 */ /* 0x000fce0000410000 */
.L_x_7082:
[----:B------:R-:W-:Y:S05]  /*386b0*/  BSYNC.RECONVERGENT B0 ;  /* 0x0000000000007941 */ /* 0x000fea0003800200 */
.L_x_7081:
[----:B------:R-:W-:Y:S02]  /*386c0*/  F2FP.BF16.F32.PACK_AB R156, RZ, R217 ;  /* 0x000000d9ff9c723e */ /* 0x000fe400000010ff */
[----:B------:R-:W-:Y:S02]  /*386d0*/  PRMT R134, R134, 0x5410, R135 ;  /* 0x0000541086867816 */ /* 0x000fe40000000087 */
[----:B------:R-:W-:Y:S02]  /*386e0*/  PRMT R133, R182, 0x5410, R180 ;  /* 0x00005410b6857816 */ /* 0x000fe400000000b4 */
[----:B------:R-:W-:Y:S02]  /*386f0*/  PRMT R132, R185, 0x5410, R183 ;  /* 0x00005410b9847816 */ /* 0x000fe400000000b7 */
[----:B------:R-:W-:-:S07]  /*38700*/  PRMT R135, R213, 0x5410, R156 ;  /* 0x00005410d5877816 */ /* 0x000fce000000009c */
.L_x_7031:
[----:B------:R-:W0:Y:S01]  /*38710*/  LDC.64 R172, c[0x0][0x3a8] ;  /* 0x0000ea00ffac7b82 */ /* 0x000e220000000a00 */
[----:B------:R-:W1:Y:S01]  /*38720*/  S2R R175, SR_TID.X ;  /* 0x0000000000af7919 */ /* 0x000e620000002100 */
[----:B------:R-:W-:Y:S01]  /*38730*/  BSSY.RECONVERGENT B0, `(.L_x_7088) ;  /* 0x0000057000007945 */ /* 0x000fe20003800200 */
[----:B0-----:R-:W-:-:S05]  /*38740*/  IMAD.WIDE.U32 R172, R186, 0x10, R172 ;  /* 0x00000010baac7825 */ /* 0x001fca00078e00ac */
[----:B------:R0:W-:Y:S01]  /*38750*/  STG.E.128 desc[UR6][R172.64], R132 ;  /* 0x00000084ac007986 */ /* 0x0001e2000c101d06 */
[----:B-1----:R-:W-:Y:S01]  /*38760*/  LOP3.LUT P0, RZ, R175, 0x1f, RZ, 0xc0, !PT ;  /* 0x0000001fafff7812 */ /* 0x002fe2000780c0ff */
        /* <DEDUP_REMOVED lines=62> */
[----:B------:R-:W-:Y:S06]  /*38b50*/  @!P1 BRA `(.L_x_7089) ;  /* 0x0000000000509947 */ /* 0x000fec0003800000 */
[----:B------:R-:W-:Y:S02]  /*38b60*/  SHF.L.U32 R132, R177, 0x10, RZ ;  /* 0x00000010b1847819 */ /* 0x000fe400000006ff */
        /* <DEDUP_REMOVED lines=19> */
.L_x_7089:
[----:B------:R-:W-:Y:S05]  /*38ca0*/  BSYNC.RECONVERGENT B0 ;  /* 0x0000000000007941 */ /* 0x000fea0003800200 */
.L_x_7088:
[----:B------:R-:W-:Y:S01]  /*38cb0*/  UMOV UR15, 0xffffffff ;  /* 0xffffffff000f7882 */ /* 0x000fe20000000000 */
[----:B0-----:R-:W-:-:S04]  /*38cc0*/  FADD.FTZ R132, R156, R178 ;  /* 0x000000b29c847221 */ /* 0x001fc80000010000 */
        /* <DEDUP_REMOVED lines=151> */
.L_x_7105:
[----:B-1----:R-:W-:Y:S01]  /*39640*/  FADD.FTZ R133, R156, R133 ;  /* 0x000000859c857221 */ /* 0x002fe20000010000 */
[----:B------:R-:W-:Y:S01]  /*39650*/  ISETP.NE.AND P1, PT, RZ, UR13, PT ;  /* 0x0000000dff007c0c */ /* 0x000fe2000bf25270 */
[----:B------:R-:W-:Y:S02]  /*39660*/  BSSY.RECONVERGENT B0, `(.L_x_7091) ;  /* 0x00001b4000007945 */ /* 0x000fe40003800200 */
[----:B------:R-:W-:Y:S02]  /*39670*/  FFMA.FTZ R134, R133, R132, UR14 ;  /* 0x0000000e85867e23 */ /* 0x000fe40008010084 */
[----:B------:R-:W1:Y:S02]  /*39680*/  @!P0 LDC.64 R132, c[0x0][0x3c0] ;  /* 0x0000f000ff848b82 */ /* 0x000e640000000a00 */
[----:B-1----:R-:W-:-:S05]  /*39690*/  @!P0 IMAD.WIDE R132, R2, 0x4, R132 ;  /* 0x0000000402848825 */ /* 0x002fca00078e0284 */
[----:B------:R1:W-:Y:S02]  /*396a0*/  @!P0 STG.E desc[UR6][R132.64], R173 ;  /* 0x000000ad84008986 */ /* 0x0003e4000c101906 */
[----:B-1----:R-:W-:-:S05]  /*396b0*/  FMUL.FTZ R132, R173, R173 ;  /* 0x000000adad847220 */ /* 0x002fca0000410000 */
[----:B------:R-:W-:-:S05]  /*396c0*/  FSEL R132, R132, RZ, P1 ;  /* 0x000000ff84847208 */ /* 0x000fca0000800000 */
[----:B------:R-:W-:Y:S02]  /*396d0*/  FADD.FTZ R134, R134, R132 ;  /* 0x0000008486867221 */ /* 0x000fe40000010000 */
[----:B------:R-:W1:Y:S02]  /*396e0*/  @!P0 LDC.64 R132, c[0x0][0x3c8] ;  /* 0x0000f200ff848b82 */ /* 0x000e640000000a00 */
[----:B0-----:R-:W0:Y:S01]  /*396f0*/  MUFU.RSQ R156, R134 ;  /* 0x00000086009c7308 */ /* 0x001e220000001400 */
[----:B-1----:R-:W-:-:S05]  /*39700*/  @!P0 IMAD.WIDE R132, R2, 0x4, R132 ;  /* 0x0000000402848825 */ /* 0x002fca00078e0284 */
[----:B0-----:R0:W-:Y:S01]  /*39710*/  @!P0 STG.E desc[UR6][R132.64], R156 ;  /* 0x0000009c84008986 */ /* 0x0011e2000c101906 */
[----:B------:R-:W-:-:S13]  /*39720*/  ISETP.GE.AND P0, PT, R200, 0x1, PT ;  /* 0x00000001c800780c */ /* 0x000fda0003f06270 */
[----:B0-----:R-:W-:Y:S05]  /*39730*/  @!P0 BRA `(.L_x_7092) ;  /* 0x0000001800988947 */ /* 0x001fea0003800000 */
[----:B------:R-:W0:Y:S01]  /*39740*/  LDC R172, c[0x0][0x388] ;  /* 0x0000e200ffac7b82 */ /* 0x000e220000000800 */
[----:B------:R-:W-:Y:S01]  /*39750*/  VIADD R132, R200, 0xffffffff ;  /* 0xffffffffc8847836 */ /* 0x000fe20000000000 */
[----:B------:R-:W-:Y:S01]  /*39760*/  LOP3.LUT R135, R175, 0x1f, RZ, 0xc0, !PT ;  /* 0x0000001faf877812 */ /* 0x000fe200078ec0ff */
[----:B------:R-:W2:Y:S01]  /*39770*/  LDL R183, [R1+0x4] ;  /* 0x0000040001b77983 */ /* 0x000ea20000100800 */
[----:B------:R-:W-:Y:S01]  /*39780*/  FSEL R173, R173, RZ, !P1 ;  /* 0x000000ffadad7208 */ /* 0x000fe20004800000 */
[----:B------:R-:W-:Y:S02]  /*39790*/  IMAD.U32 R134, R108, 0x10000, RZ ;  /* 0x000100006c867824 */ /* 0x000fe400078e00ff */
[----:B------:R-:W3:Y:S04]  /*397a0*/  LDL R185, [R1] ;  /* 0x0000000001b97983 */ /* 0x000ee80000100800 */
[----:B------:R-:W4:Y:S04]  /*397b0*/  LDL R180, [R1+0xc] ;  /* 0x00000c0001b47983 */ /* 0x000f280000100800 */
[----:B------:R-:W4:Y:S04]  /*397c0*/  LDL R182, [R1+0x8] ;  /* 0x0000080001b67983 */ /* 0x000f280000100800 */
[----:B------:R-:W4:Y:S01]  /*397d0*/  LDL R174, [R1+0x14] ;  /* 0x0000140001ae7983 */ /* 0x000f220000100800 */
[----:B0-----:R-:W-:-:S03]  /*397e0*/  IMAD R132, R132, R172, RZ ;  /* 0x000000ac84847224 */ /* 0x001fc600078e02ff */
[----:B------:R-:W4:Y:S02]  /*397f0*/  LDL R175, [R1+0x10] ;  /* 0x0000100001af7983 */ /* 0x000f240000100800 */
[----:B------:R-:W-:-:S04]  /*39800*/  SHF.R.S32.HI R133, RZ, 0x1f, R132 ;  /* 0x0000001fff857819 */ /* 0x000fc80000011484 */
[----:B------:R-:W-:-:S04]  /*39810*/  LEA.HI R133, R133, R132, RZ, 0x3 ;  /* 0x0000008485857211 */ /* 0x000fc800078f18ff */
[----:B------:R-:W-:Y:S01]  /*39820*/  LEA.HI.SX32 R172, R133, R135, 0x1d ;  /* 0x0000008785ac7211 */ /* 0x000fe200078feaff */
[----:B------:R-:W-:-:S04]  /*39830*/  FADD.FTZ R133, -R173, R140 ;  /* 0x0000008cad857221 */ /* 0x000fc80000010100 */
[----:B------:R-:W-:Y:S01]  /*39840*/  FMUL.FTZ R132, R156, R133 ;  /* 0x000000859c847220 */ /* 0x000fe20000410000 */
[----:B------:R-:W-:Y:S01]  /*39850*/  SHF.L.U32 R133, R196, 0x10, RZ ;  /* 0x00000010c4857819 */ /* 0x000fe200000006ff */
[----:B------:R-:W-:-:S04]  /*39860*/  FADD.FTZ R141, -R173, R141 ;  /* 0x0000008dad8d7221 */ /* 0x000fc80000010100 */
[----:B------:R-:W-:Y:S01]  /*39870*/  FFMA.FTZ R132, R132, R133, R134 ;  /* 0x0000008584847223 */ /* 0x000fe20000010086 */
[----:B------:R-:W-:Y:S01]  /*39880*/  SHF.L.U32 R133, R227, 0x10, RZ ;  /* 0x00000010e3857819 */ /* 0x000fe200000006ff */
[----:B------:R-:W-:Y:S01]  /*39890*/  FMUL.FTZ R140, R156, R141 ;  /* 0x0000008d9c8c7220 */ /* 0x000fe20000410000 */
[----:B------:R-:W-:-:S04]  /*398a0*/  IMAD.U32 R134, R228, 0x10000, RZ ;  /* 0x00010000e4867824 */ /* 0x000fc800078e00ff */
        /* <DEDUP_REMOVED lines=9> */
[----:B------:R-:W-:-:S04]  /*39940*/  IMAD.U32 R135, R230, 0x10000, RZ ;  /* 0x00010000e6877824 */ /* 0x000fc800078e00ff */
[----:B------:R-:W-:Y:S01]  /*39950*/  FFMA.FTZ R141, R141, R134, R135 ;  /* 0x000000868d8d7223 */ /* 0x000fe20000010087 */
[----:B------:R-:W-:Y:S01]  /*39960*/  FADD.FTZ R135, -R173, R144 ;  /* 0x00000090ad877221 */ /* 0x000fe20000010100 */
[----:B------:R-:W-:-:S03]  /*39970*/  IMAD.U32 R142, R110, 0x10000, RZ ;  /* 0x000100006e8e7824 */ /* 0x000fc600078e00ff */
[----:B------:R-:W-:Y:S01]  /*39980*/  FMUL.FTZ R134, R156, R135 ;  /* 0x000000879c867220 */ /* 0x000fe20000410000 */
[----:B------:R-:W-:-:S05]  /*39990*/  SHF.L.U32 R135, R198, 0x10, RZ ;  /* 0x00000010c6877819 */ /* 0x000fca00000006ff */
        /* <DEDUP_REMOVED lines=14> */
[----:B------:R-:W-:Y:S01]  /*39a80*/  FMUL.FTZ R143, R156, R143 ;  /* 0x0000008f9c8f7220 */ /* 0x000fe20000410000 */
[----:B------:R-:W-:-:S03]  /*39a90*/  F2FP.BF16.F32.PACK_AB R134, R142, R134 ;  /* 0x000000868e86723e */ /* 0x000fc600000010ff */
[----:B------:R-:W-:Y:S02]  /*39aa0*/  FFMA.FTZ R144, R143, R144, R145 ;  /* 0x000000908f907223 */ /* 0x000fe40000010091 */
[----:B------:R-:W0:Y:S01]  /*39ab0*/  LDC.64 R142, c[0x0][0x428] ;  /* 0x00010a00ff8e7b82 */ /* 0x000e220000000a00 */
[----:B------:R-:W-:Y:S01]  /*39ac0*/  FADD.FTZ R145, -R173, R28 ;  /* 0x0000001cad917221 */ /* 0x000fe20000010100 */
[----:B------:R-:W-:Y:S01]  /*39ad0*/  F2FP.BF16.F32.PACK_AB R133, R141, R133 ;  /* 0x000000858d85723e */ /* 0x000fe200000010ff */
[----:B------:R-:W-:Y:S02]  /*39ae0*/  IMAD.U32 R147, R104, 0x10000, RZ ;  /* 0x0001000068937824 */ /* 0x000fe400078e00ff */
[----:B------:R-:W-:Y:S01]  /*39af0*/  FMUL.FTZ R28, R156, R145 ;  /* 0x000000919c1c7220 */ /* 0x000fe20000410000 */
[----:B------:R-:W-:Y:S02]  /*39b00*/  SHF.L.U32 R145, R192, 0x10, RZ ;  /* 0x00000010c0917819 */ /* 0x000fe400000006ff */
[----:B------:R-:W-:-:S02]  /*39b10*/  F2FP.BF16.F32.PACK_AB R132, R140, R132 ;  /* 0x000000848c84723e */ /* 0x000fc400000010ff */
[----:B------:R-:W-:Y:S01]  /*39b20*/  F2FP.BF16.F32.PACK_AB R135, R144, R135 ;  /* 0x000000879087723e */ /* 0x000fe200000010ff */
[C---:B------:R-:W-:Y:S01]  /*39b30*/  FADD.FTZ R31, -R173.reuse, R31 ;  /* 0x0000001fad1f7221 */ /* 0x040fe20000010100 */
[----:B------:R-:W-:Y:S01]  /*39b40*/  FFMA.FTZ R28, R28, R145, R147 ;  /* 0x000000911c1c7223 */ /* 0x000fe20000010093 */
[----:B------:R-:W-:Y:S01]  /*39b50*/  FADD.FTZ R145, -R173, R30 ;  /* 0x0000001ead917221 */ /* 0x000fe20000010100 */
[----:B------:R-:W-:Y:S01]  /*39b60*/  SHF.L.U32 R30, R237, 0x10, RZ ;  /* 0x00000010ed1e7819 */ /* 0x000fe200000006ff */
[----:B------:R-:W-:Y:S01]  /*39b70*/  FMUL.FTZ R31, R156, R31 ;  /* 0x0000001f9c1f7220 */ /* 0x000fe20000410000 */
[----:B0-----:R-:W-:-:S05]  /*39b80*/  IMAD.WIDE.U32 R140, R172, 0x10, R142 ;  /* 0x00000010ac8c7825 */ /* 0x001fca00078e008e */
[----:B------:R0:W-:Y:S01]  /*39b90*/  STG.E.128 desc[UR6][R140.64], R132 ;  /* 0x000000848c007986 */ /* 0x0001e2000c101d06 */
[----:B------:R-:W-:Y:S01]  /*39ba0*/  FADD.FTZ R153, -R173, R153 ;  /* 0x00000099ad997221 */ /* 0x000fe20000010100 */
[----:B0-----:R-:W-:-:S04]  /*39bb0*/  IMAD.U32 R132, R238, 0x10000, RZ ;  /* 0x00010000ee847824 */ /* 0x001fc800078e00ff */
[----:B------:R-:W-:Y:S01]  /*39bc0*/  FFMA.FTZ R133, R31, R30, R132 ;  /* 0x0000001e1f857223 */ /* 0x000fe20000010084 */
[----:B------:R-:W-:Y:S01]  /*39bd0*/  FADD.FTZ R31, -R173, R32 ;  /* 0x00000020ad1f7221 */ /* 0x000fe20000010100 */
[----:B------:R-:W-:-:S03]  /*39be0*/  IMAD.U32 R135, R106, 0x10000, RZ ;  /* 0x000100006a877824 */ /* 0x000fc600078e00ff */
[----:B------:R-:W-:Y:S01]  /*39bf0*/  FMUL.FTZ R30, R156, R31 ;  /* 0x0000001f9c1e7220 */ /* 0x000fe20000410000 */
[----:B------:R-:W-:-:S05]  /*39c00*/  SHF.L.U32 R31, R194, 0x10, RZ ;  /* 0x00000010c21f7819 */ /* 0x000fca00000006ff */
[----:B------:R-:W-:Y:S01]  /*39c10*/  FFMA.FTZ R30, R30, R31, R135 ;  /* 0x0000001f1e1e7223 */ /* 0x000fe20000010087 */
[----:B------:R-:W-:Y:S02]  /*39c20*/  FMUL.FTZ R135, R156, R153 ;  /* 0x000000999c877220 */ /* 0x000fe40000410000 */
[----:B------:R-:W4:Y:S01]  /*39c30*/  LDL R153, [R1+0x18] ;  /* 0x0000180001997983 */ /* 0x000f220000100800 */
[----:B------:R-:W-:Y:S01]  /*39c40*/  FADD.FTZ R33, -R173, R33 ;  /* 0x00000021ad217221 */ /* 0x000fe20000010100 */
[----:B------:R-:W-:Y:S01]  /*39c50*/  SHF.L.U32 R32, R239, 0x10, RZ ;  /* 0x00000010ef207819 */ /* 0x000fe200000006ff */
[----:B------:R-:W-:Y:S02]  /*39c60*/  IMAD.U32 R132, R240, 0x10000, RZ ;  /* 0x00010000f0847824 */ /* 0x000fe400078e00ff */
[----:B------:R-:W-:Y:S01]  /*39c70*/  FMUL.FTZ R33, R156, R33 ;  /* 0x000000219c217220 */ /* 0x000fe20000410000 */
[----:B------:R-:W-:Y:S01]  /*39c80*/  FADD.FTZ R31, -R173, R34 ;  /* 0x00000022ad1f7221 */ /* 0x000fe20000010100 */
[----:B------:R-:W-:-:S02]  /*39c90*/  IMAD.U32 R34, R107, 0x10000, RZ ;  /* 0x000100006b227824 */ /* 0x000fc400078e00ff */
[----:B------:R-:W-:Y:S01]  /*39ca0*/  FFMA.FTZ R33, R33, R32, R132 ;  /* 0x0000002021217223 */ /* 0x000fe20000010084 */
[----:B------:R-:W-:Y:S01]  /*39cb0*/  SHF.L.U32 R32, R195, 0x10, RZ ;  /* 0x00000010c3207819 */ /* 0x000fe200000006ff */
[----:B------:R-:W-:Y:S01]  /*39cc0*/  FMUL.FTZ R31, R156, R31 ;  /* 0x0000001f9c1f7220 */ /* 0x000fe20000410000 */
[----:B------:R-:W-:-:S03]  /*39cd0*/  FADD.FTZ R35, -R173, R35 ;  /* 0x00000023ad237221 */ /* 0x000fc60000010100 */
[----:B------:R-:W-:Y:S01]  /*39ce0*/  FFMA.FTZ R31, R31, R32, R34 ;  /* 0x000000201f1f7223 */ /* 0x000fe20000010022 */
[----:B------:R-:W-:Y:S01]  /*39cf0*/  SHF.L.U32 R32, R241, 0x10, RZ ;  /* 0x00000010f1207819 */ /* 0x000fe200000006ff */
[----:B------:R-:W-:Y:S01]  /*39d00*/  FMUL.FTZ R35, R156, R35 ;  /* 0x000000239c237220 */ /* 0x000fe20000410000 */
[----:B------:R-:W-:Y:S02]  /*39d10*/  IMAD.U32 R34, R242, 0x10000, RZ ;  /* 0x00010000f2227824 */ /* 0x000fe400078e00ff */
[----:B------:R-:W-:Y:S01]  /*39d20*/  FADD.FTZ R29, -R173, R29 ;  /* 0x0000001dad1d7221 */ /* 0x000fe20000010100 */
[----:B------:R-:W-:Y:S01]  /*39d30*/  FMUL.FTZ R144, R156, R145 ;  /* 0x000000919c907220 */ /* 0x000fe20000410000 */
[----:B------:R-:W-:Y:S01]  /*39d40*/  SHF.L.U32 R145, R193, 0x10, RZ ;  /* 0x00000010c1917819 */ /* 0x000fe200000006ff */
[----:B------:R-:W-:Y:S01]  /*39d50*/  FFMA.FTZ R132, R35, R32, R34 ;  /* 0x0000002023847223 */ /* 0x000fe20000010022 */
[----:B------:R-:W-:Y:S01]  /*39d60*/  SHF.L.U32 R32, R235, 0x10, RZ ;  /* 0x00000010eb207819 */ /* 0x000fe200000006ff */
[----:B------:R-:W-:-:S02]  /*39d70*/  IMAD.U32 R147, R105, 0x10000, RZ ;  /* 0x0001000069937824 */ /* 0x000fc400078e00ff */
[----:B------:R-:W-:Y:S01]  /*39d80*/  FMUL.FTZ R29, R156, R29 ;  /* 0x0000001d9c1d7220 */ /* 0x000fe20000410000 */
[----:B------:R-:W-:Y:S01]  /*39d90*/  IMAD.U32 R34, R236, 0x10000, RZ ;  /* 0x00010000ec227824 */ /* 0x000fe200078e00ff */
[----:B------:R-:W-:Y:S01]  /*39da0*/  F2FP.BF16.F32.PACK_AB R30, R33, R30 ;  /* 0x0000001e211e723e */ /* 0x000fe200000010ff */
[----:B------:R-:W-:Y:S01]  /*39db0*/  FFMA.FTZ R144, R144, R145, R147 ;  /* 0x0000009190907223 */ /* 0x000fe20000010093 */
[----:B------:R-:W-:Y:S01]  /*39dc0*/  IADD3 R33, PT, PT, R172, 0x20, RZ ;  /* 0x00000020ac217810 */ /* 0x000fe20007ffe0ff */
[--C-:B------:R-:W-:Y:S01]  /*39dd0*/  FFMA.FTZ R35, R29, R32, R34.reuse ;  /* 0x000000201d237223 */ /* 0x100fe20000010022 */
[----:B------:R-:W-:Y:S01]  /*39de0*/  F2FP.BF16.F32.PACK_AB R31, R132, R31 ;  /* 0x0000001f841f723e */ /* 0x000fe200000010ff */
[----:B------:R-:W-:Y:S01]  /*39df0*/  FADD.FTZ R149, -R173, R149 ;  /* 0x00000095ad957221 */ /* 0x000fe20000010100 */
[----:B------:R-:W-:Y:S02]  /*39e00*/  PRMT R34, R120, 0x7632, R34 ;  /* 0x0000763278227816 */ /* 0x000fe40000000022 */
[----:B------:R-:W-:Y:S01]  /*39e10*/  PRMT R132, R88, 0x7632, R132 ;  /* 0x0000763258847816 */ /* 0x000fe20000000084 */
[----:B------:R-:W-:Y:S01]  /*39e20*/  IMAD.WIDE.U32 R32, R33, 0x10, R142 ;  /* 0x0000001021207825 */ /* 0x000fe200078e008e */
[----:B------:R-:W-:-:S02]  /*39e30*/  F2FP.BF16.F32.PACK_AB R29, R133, R144 ;  /* 0x00000090851d723e */ /* 0x000fc400000010ff */
[----:B------:R-:W-:Y:S01]  /*39e40*/  F2FP.BF16.F32.PACK_AB R28, R35, R28 ;  /* 0x0000001c231c723e */ /* 0x000fe200000010ff */
[----:B------:R-:W-:Y:S01]  /*39e50*/  IMAD.U32 R34, R34, 0x10000, RZ ;  /* 0x0001000022227824 */ /* 0x000fe200078e00ff */
[----:B------:R-:W-:Y:S01]  /*39e60*/  SHF.L.U32 R132, R132, 0x10, RZ ;  /* 0x0000001084847819 */ /* 0x000fe200000006ff */
[----:B------:R-:W-:Y:S02]  /*39e70*/  FMUL.FTZ R149, R156, R149 ;  /* 0x000000959c957220 */ /* 0x000fe40000410000 */
[----:B------:R0:W-:Y:S01]  /*39e80*/  STG.E.128 desc[UR6][R32.64], R28 ;  /* 0x0000001c20007986 */ /* 0x0001e2000c101d06 */
[----:B------:R-:W-:Y:S01]  /*39e90*/  PRMT R35, R121, 0x7632, R35 ;  /* 0x0000763279237816 */ /* 0x000fe20000000023 */
[----:B------:R-:W-:Y:S01]  /*39ea0*/  FADD.FTZ R151, -R173, R151 ;  /* 0x00000097ad977221 */ /* 0x000fe20000010100 */
[----:B0-----:R-:W-:Y:S01]  /*39eb0*/  FFMA.FTZ R29, R149, R34, R132 ;  /* 0x00000022951d7223 */ /* 0x001fe20000010084 */
[----:B------:R-:W-:Y:S02]  /*39ec0*/  PRMT R34, R89, 0x7632, R34 ;  /* 0x0000763259227816 */ /* 0x000fe40000000022 */
[----:B------:R-:W-:-:S02]  /*39ed0*/  IMAD.U32 R28, R35, 0x10000, RZ ;  /* 0x00010000231c7824 */ /* 0x000fc400078e00ff */
[----:B------:R-:W-:Y:S01]  /*39ee0*/  FMUL.FTZ R31, R156, R151 ;  /* 0x000000979c1f7220 */ /* 0x000fe20000410000 */
[C---:B------:R-:W-:Y:S01]  /*39ef0*/  FADD.FTZ R155, -R173.reuse, R155 ;  /* 0x0000009bad9b7221 */ /* 0x040fe20000010100 */
[----:B------:R-:W-:Y:S01]  /*39f00*/  SHF.L.U32 R30, R34, 0x10, RZ ;  /* 0x00000010221e7819 */ /* 0x000fe200000006ff */
[----:B------:R-:W-:Y:S01]  /*39f10*/  FADD.FTZ R33, -R173, R158 ;  /* 0x0000009ead217221 */ /* 0x000fe20000010100 */
[----:B------:R-:W-:Y:S01]  /*39f20*/  PRMT R134, R118, 0x7632, R134 ;  /* 0x0000763276867816 */ /* 0x000fe20000000086 */
[----:B------:R-:W-:Y:S01]  /*39f30*/  FMUL.FTZ R141, R156, R155 ;  /* 0x0000009b9c8d7220 */ /* 0x000fe20000410000 */
[----:B------:R-:W-:Y:S01]  /*39f40*/  PRMT R32, R86, 0x7632, R32 ;  /* 0x0000763256207816 */ /* 0x000fe20000000020 */
[----:B------:R-:W-:Y:S01]  /*39f50*/  FFMA.FTZ R31, R31, R28, R30 ;  /* 0x0000001c1f1f7223 */ /* 0x000fe2000001001e */
[----:B------:R-:W-:Y:S01]  /*39f60*/  PRMT R28, R122, 0x7632, R28 ;  /* 0x000076327a1c7816 */ /* 0x000fe2000000001c */
[----:B------:R-:W-:Y:S01]  /*39f70*/  IMAD.U32 R134, R134, 0x10000, RZ ;  /* 0x0001000086867824 */ /* 0x000fe200078e00ff */
[----:B------:R-:W-:Y:S01]  /*39f80*/  PRMT R30, R90, 0x7632, R30 ;  /* 0x000076325a1e7816 */ /* 0x000fe2000000001e */
[C---:B------:R-:W-:Y:S01]  /*39f90*/  FADD.FTZ R169, -R173.reuse, R169 ;  /* 0x000000a9ada97221 */ /* 0x040fe20000010100 */
[----:B------:R-:W-:Y:S01]  /*39fa0*/  PRMT R35, R116, 0x7632, R35 ;  /* 0x0000763274237816 */ /* 0x000fe20000000023 */
[----:B------:R-:W-:Y:S01]  /*39fb0*/  IMAD.U32 R28, R28, 0x10000, RZ ;  /* 0x000100001c1c7824 */ /* 0x000fe200078e00ff */
[----:B------:R-:W-:Y:S01]  /*39fc0*/  SHF.L.U32 R30, R30, 0x10, RZ ;  /* 0x000000101e1e7819 */ /* 0x000fe200000006ff */
[C---:B------:R-:W-:Y:S01]  /*39fd0*/  FADD.FTZ R167, -R173.reuse, R167 ;  /* 0x000000a7ada77221 */ /* 0x040fe20000010100 */
[----:B------:R-:W-:Y:S01]  /*39fe0*/  PRMT R133, R84, 0x7632, R133 ;  /* 0x0000763254857816 */ /* 0x000fe20000000085 */
[----:B------:R-:W-:Y:S01]  /*39ff0*/  FADD.FTZ R217, -R173, R217 ;  /* 0x000000d9add97221 */ /* 0x000fe20000010100 */
[----:B------:R-:W-:Y:S01]  /*3a000*/  PRMT R144, R119, 0x7632, R144 ;  /* 0x0000763277907816 */ /* 0x000fe20000000090 */
[----:B------:R-:W-:Y:S01]  /*3a010*/  FFMA.FTZ R135, R135, R28, R30 ;  /* 0x0000001c87877223 */ /* 0x000fe2000001001e */
[----:B------:R-:W-:Y:S01]  /*3a020*/  PRMT R28, R123, 0x7632, R28 ;  /* 0x000076327b1c7816 */ /* 0x000fe2000000001c */
[----:B------:R-:W-:Y:S01]  /*3a030*/  FADD.FTZ R13, -R173, R13 ;  /* 0x0000000dad0d7221 */ /* 0x000fe20000010100 */
[----:B------:R-:W-:Y:S01]  /*3a040*/  PRMT R30, R91, 0x7632, R30 ;  /* 0x000076325b1e7816 */ /* 0x000fe2000000001e */
[----:B------:R-:W-:Y:S01]  /*3a050*/  FADD.FTZ R171, -R173, R171 ;  /* 0x000000abadab7221 */ /* 0x000fe20000010100 */
[----:B------:R-:W-:Y:S01]  /*3a060*/  PRMT R34, R81, 0x7632, R34 ;  /* 0x0000763251227816 */ /* 0x000fe20000000022 */
[----:B------:R-:W-:Y:S01]  /*3a070*/  IMAD.U32 R28, R28, 0x10000, RZ ;  /* 0x000100001c1c7824 */ /* 0x000fe200078e00ff */
[----:B------:R-:W-:Y:S01]  /*3a080*/  SHF.L.U32 R30, R30, 0x10, RZ ;  /* 0x000000101e1e7819 */ /* 0x000fe200000006ff */
[C---:B------:R-:W-:Y:S01]  /*3a090*/  FADD.FTZ R15, -R173.reuse, R15 ;  /* 0x0000000fad0f7221 */ /* 0x040fe20000010100 */
[C---:B------:R-:W-:Y:S01]  /*3a0a0*/  FADD.FTZ R17, -R173.reuse, R17 ;  /* 0x00000011ad117221 */ /* 0x040fe20000010100 */
[C---:B------:R-:W-:Y:S01]  /*3a0b0*/  FADD.FTZ R19, -R173.reuse, R19 ;  /* 0x00000013ad137221 */ /* 0x040fe20000010100 */
[----:B------:R-:W-:Y:S01]  /*3a0c0*/  FADD.FTZ R21, -R173, R21 ;  /* 0x00000015ad157221 */ /* 0x000fe20000010100 */
[----:B------:R-:W-:Y:S01]  /*3a0d0*/  FFMA.FTZ R141, R141, R28, R30 ;  /* 0x0000001c8d8d7223 */ /* 0x000fe2000001001e */
[C---:B------:R-:W-:Y:S01]  /*3a0e0*/  FMUL.FTZ R28, R156.reuse, R33 ;  /* 0x000000219c1c7220 */ /* 0x040fe20000410000 */
[C---:B------:R-:W-:Y:S01]  /*3a0f0*/  FADD.FTZ R33, -R173.reuse, R160 ;  /* 0x000000a0ad217221 */ /* 0x040fe20000010100 */
[C---:B------:R-:W-:Y:S01]  /*3a100*/  FADD.FTZ R23, -R173.reuse, R23 ;  /* 0x00000017ad177221 */ /* 0x040fe20000010100 */
[C---:B------:R-:W-:Y:S01]  /*3a110*/  FADD.FTZ R25, -R173.reuse, R25 ;  /* 0x00000019ad197221 */ /* 0x040fe20000010100 */
[----:B------:R-:W4:Y:S01]  /*3a120*/  LDL R149, [R1+0x24] ;  /* 0x0000240001957983 */ /* 0x000f220000100800 */
[----:B------:R-:W-:Y:S01]  /*3a130*/  FMUL.FTZ R30, R156, R33 ;  /* 0x000000219c1e7220 */ /* 0x000fe20000410000 */
[----:B------:R-:W-:Y:S01]  /*3a140*/  FADD.FTZ R33, -R173, R162 ;  /* 0x000000a2ad217221 */ /* 0x000fe20000010100 */
[----:B------:R-:W-:Y:S01]  /*3a150*/  SHF.L.U32 R32, R32, 0x10, RZ ;  /* 0x0000001020207819 */ /* 0x000fe200000006ff */
[----:B------:R-:W4:Y:S02]  /*3a160*/  LDL R158, [R1+0x20] ;  /* 0x00002000019e7983 */ /* 0x000f240000100800 */
[----:B------:R-:W-:Y:S01]  /*3a170*/  FMUL.FTZ R33, R156, R33 ;  /* 0x000000219c217220 */ /* 0x000fe20000410000 */
[----:B------:R-:W-:Y:S01]  /*3a180*/  SHF.L.U32 R133, R133, 0x10, RZ ;  /* 0x0000001085857819 */ /* 0x000fe200000006ff */
[----:B------:R-:W-:-:S02]  /*3a190*/  IMAD.U32 R35, R35, 0x10000, RZ ;  /* 0x0001000023237824 */ /* 0x000fc400078e00ff */
[----:B------:R-:W-:Y:S01]  /*3a1a0*/  FADD.FTZ R27, -R173, R27 ;  /* 0x0000001bad1b7221 */ /* 0x000fe20000010100 */
[--C-:B------:R-:W-:Y:S01]  /*3a1b0*/  FFMA.FTZ R134, R33, R134, R32.reuse ;  /* 0x0000008621867223 */ /* 0x100fe20000010020 */
[----:B------:R-:W-:Y:S01]  /*3a1c0*/  PRMT R32, R87, 0x7632, R32 ;  /* 0x0000763257207816 */ /* 0x000fe20000000020 */
[----:B------:R-:W-:Y:S01]  /*3a1d0*/  FADD.FTZ R33, -R173, R164 ;  /* 0x000000a4ad217221 */ /* 0x000fe20000010100 */
[----:B------:R-:W-:Y:S01]  /*3a1e0*/  FFMA.FTZ R28, R28, R35, R133 ;  /* 0x000000231c1c7223 */ /* 0x000fe20000010085 */
[----:B------:R-:W-:Y:S01]  /*3a1f0*/  PRMT R35, R117, 0x7632, R35 ;  /* 0x0000763275237816 */ /* 0x000fe20000000023 */
[----:B------:R-:W-:Y:S01]  /*3a200*/  IMAD.U32 R144, R144, 0x10000, RZ ;  /* 0x0001000090907824 */ /* 0x000fe200078e00ff */
[----:B------:R-:W-:Y:S01]  /*3a210*/  SHF.L.U32 R32, R32, 0x10, RZ ;  /* 0x0000001020207819 */ /* 0x000fe200000006ff */
[----:B------:R-:W-:Y:S01]  /*3a220*/  FMUL.FTZ R33, R156, R33 ;  /* 0x000000219c217220 */ /* 0x000fe20000410000 */
[----:B------:R-:W-:Y:S01]  /*3a230*/  PRMT R133, R85, 0x7632, R133 ;  /* 0x0000763255857816 */ /* 0x000fe20000000085 */
[----:B------:R-:W-:Y:S01]  /*3a240*/  IMAD.U32 R35, R35, 0x10000, RZ ;  /* 0x0001000023237824 */ /* 0x000fe200078e00ff */
[----:B------:R-:W4:Y:S01]  /*3a250*/  LDL R151, [R1+0x2c] ;  /* 0x00002c0001977983 */ /* 0x000f220000100800 */
[----:B------:R-:W-:Y:S01]  /*3a260*/  FFMA.FTZ R144, R33, R144, R32 ;  /* 0x0000009021907223 */ /* 0x000fe20000010020 */
[----:B------:R-:W-:-:S02]  /*3a270*/  SHF.L.U32 R133, R133, 0x10, RZ ;  /* 0x0000001085857819 */ /* 0x000fc400000006ff */
[----:B------:R-:W-:Y:S01]  /*3a280*/  PRMT R32, R113, 0x7632, R32 ;  /* 0x0000763271207816 */ /* 0x000fe20000000020 */
[----:B------:R-:W-:Y:S01]  /*3a290*/  IMAD.U32 R146, R131, 0x10000, RZ ;  /* 0x0001000083927824 */ /* 0x000fe200078e00ff */
[----:B------:R-:W-:Y:S01]  /*3a2a0*/  SHF.L.U32 R34, R34, 0x10, RZ ;  /* 0x0000001022227819 */ /* 0x000fe200000006ff */
[----:B------:R-:W-:Y:S01]  /*3a2b0*/  FFMA.FTZ R30, R30, R35, R133 ;  /* 0x000000231e1e7223 */ /* 0x000fe20000010085 */
[----:B------:R-:W-:Y:S01]  /*3a2c0*/  FMUL.FTZ R133, R156, R169 ;  /* 0x000000a99c857220 */ /* 0x000fe20000410000 */
[----:B------:R-:W-:Y:S01]  /*3a2d0*/  IMAD.U32 R32, R32, 0x10000, RZ ;  /* 0x0001000020207824 */ /* 0x000fe200078e00ff */
[----:B------:R-:W-:Y:S01]  /*3a2e0*/  PRMT R33, R112, 0x7632, R33 ;  /* 0x0000763270217816 */ /* 0x000fe20000000021 */
[----:B------:R-:W4:Y:S01]  /*3a2f0*/  LDL R155, [R1+0x28] ;  /* 0x00002800019b7983 */ /* 0x000f220000100800 */
[----:B------:R-:W-:Y:S01]  /*3a300*/  PRMT R35, R80, 0x7632, R35 ;  /* 0x0000763250237816 */ /* 0x000fe20000000023 */
[----:B------:R-:W-:Y:S01]  /*3a310*/  FFMA.FTZ R133, R133, R32, R34 ;  /* 0x0000002085857223 */ /* 0x000fe20000010022 */
[----:B------:R-:W-:-:S02]  /*3a320*/  PRMT R32, R115, 0x7632, R32 ;  /* 0x0000763273207816 */ /* 0x000fc40000000020 */
[----:B------:R-:W-:Y:S01]  /*3a330*/  PRMT R34, R83, 0x7632, R34 ;  /* 0x0000763253227816 */ /* 0x000fe20000000022 */
[----:B------:R-:W-:Y:S01]  /*3a340*/  IMAD.U32 R33, R33, 0x10000, RZ ;  /* 0x0001000021217824 */ /* 0x000fe200078e00ff */
[----:B------:R-:W-:Y:S01]  /*3a350*/  SHF.L.U32 R35, R35, 0x10, RZ ;  /* 0x0000001023237819 */ /* 0x000fe200000006ff */
[----:B------:R-:W-:Y:S01]  /*3a360*/  FMUL.FTZ R132, R156, R167 ;  /* 0x000000a79c847220 */ /* 0x000fe20000410000 */
[----:B------:R-:W-:Y:S01]  /*3a370*/  SHF.L.U32 R34, R34, 0x10, RZ ;  /* 0x0000001022227819 */ /* 0x000fe200000006ff */
[----:B------:R-:W-:Y:S02]  /*3a380*/  IMAD.U32 R32, R32, 0x10000, RZ ;  /* 0x0001000020207824 */ /* 0x000fe400078e00ff */
[----:B------:R-:W-:Y:S01]  /*3a390*/  FMUL.FTZ R145, R156, R217 ;  /* 0x000000d99c917220 */ /* 0x000fe20000410000 */
[----:B------:R-:W-:Y:S01]  /*3a3a0*/  FFMA.FTZ R132, R132, R33, R35 ;  /* 0x0000002184847223 */ /* 0x000fe20000010023 */
[----:B------:R-:W-:Y:S02]  /*3a3b0*/  PRMT R33, R114, 0x7632, R33 ;  /* 0x0000763272217816 */ /* 0x000fe40000000021 */
[----:B------:R-:W-:Y:S01]  /*3a3c0*/  FFMA.FTZ R145, R145, R32, R34 ;  /* 0x0000002091917223 */ /* 0x000fe20000010022 */
[----:B------:R-:W-:Y:S01]  /*3a3d0*/  PRMT R35, R82, 0x7632, R35 ;  /* 0x0000763252237816 */ /* 0x000fe20000000023 */
[----:B------:R-:W-:Y:S01]  /*3a3e0*/  FMUL.FTZ R13, R156, R13 ;  /* 0x0000000d9c0d7220 */ /* 0x000fe20000410000 */
[----:B------:R-:W-:Y:S01]  /*3a3f0*/  SHF.L.U32 R34, R244, 0x10, RZ ;  /* 0x00000010f4227819 */ /* 0x000fe200000006ff */
[----:B------:R-:W-:Y:S01]  /*3a400*/  IMAD.U32 R32, R243, 0x10000, RZ ;  /* 0x00010000f3207824 */ /* 0x000fe200078e00ff */
[----:B------:R-:W-:Y:S01]  /*3a410*/  SHF.L.U32 R35, R35, 0x10, RZ ;  /* 0x0000001023237819 */ /* 0x000fe200000006ff */
[----:B------:R-:W-:-:S02]  /*3a420*/  IMAD.U32 R33, R33, 0x10000, RZ ;  /* 0x0001000021217824 */ /* 0x000fc400078e00ff */
[----:B------:R-:W-:Y:S01]  /*3a430*/  FMUL.FTZ R140, R156, R171 ;  /* 0x000000ab9c8c7220 */ /* 0x000fe20000410000 */
[----:B------:R-:W-:Y:S01]  /*3a440*/  FFMA.FTZ R32, R13, R32, R34 ;  /* 0x000000200d207223 */ /* 0x000fe20000010022 */
[----:B------:R-:W-:Y:S01]  /*3a450*/  FADD.FTZ R13, -R173, R14 ;  /* 0x0000000ead0d7221 */ /* 0x000fe20000010100 */
[----:B------:R-:W-:Y:S01]  /*3a460*/  SHF.L.U32 R34, R101, 0x10, RZ ;  /* 0x0000001065227819 */ /* 0x000fe200000006ff */
[----:B------:R-:W-:Y:S01]  /*3a470*/  FFMA.FTZ R140, R140, R33, R35 ;  /* 0x000000218c8c7223 */ /* 0x000fe20000010023 */
[----:B------:R-:W-:Y:S01]  /*3a480*/  FADD.FTZ R33, -R173, R12 ;  /* 0x0000000cad217221 */ /* 0x000fe20000010100 */
[----:B------:R-:W-:Y:S01]  /*3a490*/  FMUL.FTZ R13, R156, R13 ;  /* 0x0000000d9c0d7220 */ /* 0x000fe20000410000 */
[----:B------:R-:W-:Y:S01]  /*3a4a0*/  IMAD.U32 R14, R189, 0x10000, RZ ;  /* 0x00010000bd0e7824 */ /* 0x000fe200078e00ff */
[----:B------:R-:W-:Y:S01]  /*3a4b0*/  SHF.L.U32 R35, R100, 0x10, RZ ;  /* 0x0000001064237819 */ /* 0x000fe200000006ff */
[----:B------:R-:W-:Y:S01]  /*3a4c0*/  FMUL.FTZ R12, R156, R33 ;  /* 0x000000219c0c7220 */ /* 0x000fe20000410000 */
[----:B------:R-:W-:-:S02]  /*3a4d0*/  IMAD.U32 R33, R188, 0x10000, RZ ;  /* 0x00010000bc217824 */ /* 0x000fc400078e00ff */
[----:B------:R-:W-:Y:S01]  /*3a4e0*/  FFMA.FTZ R13, R13, R14, R34 ;  /* 0x0000000e0d0d7223 */ /* 0x000fe20000010022 */
[----:B------:R-:W-:Y:S01]  /*3a4f0*/  SHF.L.U32 R34, R246, 0x10, RZ ;  /* 0x00000010f6227819 */ /* 0x000fe200000006ff */
[----:B------:R-:W-:Y:S01]  /*3a500*/  FMUL.FTZ R15, R156, R15 ;  /* 0x0000000f9c0f7220 */ /* 0x000fe20000410000 */
[----:B------:R-:W-:Y:S02]  /*3a510*/  IMAD.U32 R14, R245, 0x10000, RZ ;  /* 0x00010000f50e7824 */ /* 0x000fe400078e00ff */
[----:B------:R-:W-:Y:S02]  /*3a520*/  FFMA.FTZ R12, R12, R33, R35 ;  /* 0x000000210c0c7223 */ /* 0x000fe40000010023 */
[----:B------:R-:W-:Y:S01]  /*3a530*/  FFMA.FTZ R33, R15, R14, R34 ;  /* 0x0000000e0f217223 */ /* 0x000fe20000010022 */
[----:B------:R-:W-:Y:S01]  /*3a540*/  FADD.FTZ R15, -R173, R16 ;  /* 0x00000010ad0f7221 */ /* 0x000fe20000010100 */
[----:B------:R-:W-:-:S03]  /*3a550*/  SHF.L.U32 R35, R102, 0x10, RZ ;  /* 0x0000001066237819 */ /* 0x000fc600000006ff */
[----:B------:R-:W-:Y:S01]  /*3a560*/  FMUL.FTZ R14, R156, R15 ;  /* 0x0000000f9c0e7220 */ /* 0x000fe20000410000 */
[----:B------:R-:W-:Y:S02]  /*3a570*/  IMAD.U32 R15, R190, 0x10000, RZ ;  /* 0x00010000be0f7824 */ /* 0x000fe400078e00ff */
[----:B------:R-:W-:Y:S01]  /*3a580*/  FMUL.FTZ R16, R156, R17 ;  /* 0x000000119c107220 */ /* 0x000fe20000410000 */
[----:B------:R-:W-:Y:S01]  /*3a590*/  SHF.L.U32 R17, R248, 0x10, RZ ;  /* 0x00000010f8117819 */ /* 0x000fe200000006ff */
[----:B------:R-:W-:Y:S01]  /*3a5a0*/  FFMA.FTZ R14, R14, R15, R35 ;  /* 0x0000000f0e0e7223 */ /* 0x000fe20000010023 */
[----:B------:R-:W-:-:S04]  /*3a5b0*/  IMAD.U32 R15, R247, 0x10000, RZ ;  /* 0x00010000f70f7824 */ /* 0x000fc800078e00ff */
[----:B------:R-:W-:Y:S01]  /*3a5c0*/  FFMA.FTZ R16, R16, R15, R17 ;  /* 0x0000000f10107223 */ /* 0x000fe20000010011 */
[----:B------:R-:W-:Y:S01]  /*3a5d0*/  FADD.FTZ R15, -R173, R18 ;  /* 0x00000012ad0f7221 */ /* 0x000fe20000010100 */
[----:B------:R-:W-:Y:S01]  /*3a5e0*/  SHF.L.U32 R34, R103, 0x10, RZ ;  /* 0x0000001067227819 */ /* 0x000fe200000006ff */
[----:B------:R-:W-:Y:S02]  /*3a5f0*/  IMAD.U32 R18, R191, 0x10000, RZ ;  /* 0x00010000bf127824 */ /* 0x000fe400078e00ff */
[C---:B------:R-:W-:Y:S01]  /*3a600*/  FMUL.FTZ R15, R156.reuse, R15 ;  /* 0x0000000f9c0f7220 */ /* 0x040fe20000410000 */
[----:B------:R-:W-:-:S03]  /*3a610*/  FMUL.FTZ R17, R156, R19 ;  /* 0x000000139c117220 */ /* 0x000fc60000410000 */
[----:B------:R-:W-:Y:S01]  /*3a620*/  FFMA.FTZ R15, R15, R18, R34 ;  /* 0x000000120f0f7223 */ /* 0x000fe20000010022 */
[----:B------:R-:W-:Y:S01]  /*3a630*/  SHF.L.U32 R34, R250, 0x10, RZ ;  /* 0x00000010fa227819 */ /* 0x000fe200000006ff */
[----:B------:R-:W-:Y:S02]  /*3a640*/  IMAD.U32 R18, R249, 0x10000, RZ ;  /* 0x00010000f9127824 */ /* 0x000fe400078e00ff */
[----:B------:R-:W-:Y:S01]  /*3a650*/  FADD.FTZ R19, -R173, R20 ;  /* 0x00000014ad137221 */ /* 0x000fe20000010100 */
[----:B------:R-:W-:Y:S01]  /*3a660*/  SHF.L.U32 R35, R96, 0x10, RZ ;  /* 0x0000001060237819 */ /* 0x000fe200000006ff */
[----:B------:R-:W-:Y:S02]  /*3a670*/  FFMA.FTZ R17, R17, R18, R34 ;  /* 0x0000001211117223 */ /* 0x000fe40000010022 */
[----:B------:R-:W-:Y:S01]  /*3a680*/  FMUL.FTZ R18, R156, R19 ;  /* 0x000000139c127220 */ /* 0x000fe20000410000 */
[----:B------:R-:W-:Y:S01]  /*3a690*/  IMAD.U32 R19, R128, 0x10000, RZ ;  /* 0x0001000080137824 */ /* 0x000fe200078e00ff */
[----:B------:R-:W-:Y:S01]  /*3a6a0*/  SHF.L.U32 R34, R252, 0x10, RZ ;  /* 0x00000010fc227819 */ /* 0x000fe200000006ff */
[----:B------:R-:W-:-:S02]  /*3a6b0*/  IMAD.U32 R20, R251, 0x10000, RZ ;  /* 0x00010000fb147824 */ /* 0x000fc400078e00ff */
[----:B------:R-:W-:Y:S01]  /*3a6c0*/  FFMA.FTZ R18, R18, R19, R35 ;  /* 0x0000001312127223 */ /* 0x000fe20000010023 */
[C---:B------:R-:W-:Y:S01]  /*3a6d0*/  FMUL.FTZ R19, R156.reuse, R21 ;  /* 0x000000159c137220 */ /* 0x040fe20000410000 */
[----:B------:R-:W-:Y:S01]  /*3a6e0*/  FADD.FTZ R21, -R173, R22 ;  /* 0x00000016ad157221 */ /* 0x000fe20000010100 */
[----:B------:R-:W-:Y:S02]  /*3a6f0*/  SHF.L.U32 R35, R97, 0x10, RZ ;  /* 0x0000001061237819 */ /* 0x000fe400000006ff */
[----:B------:R-:W-:Y:S01]  /*3a700*/  FFMA.FTZ R19, R19, R20, R34 ;  /* 0x0000001413137223 */ /* 0x000fe20000010022 */
[----:B------:R-:W-:Y:S01]  /*3a710*/  FMUL.FTZ R20, R156, R21 ;  /* 0x000000159c147220 */ /* 0x000fe20000410000 */
[----:B------:R-:W-:Y:S01]  /*3a720*/  IMAD.U32 R21, R129, 0x10000, RZ ;  /* 0x0001000081157824 */ /* 0x000fe200078e00ff */
[----:B--2---:R-:W-:Y:S01]  /*3a730*/  SHF.L.U32 R34, R183, 0x10, RZ ;  /* 0x00000010b7227819 */ /* 0x004fe200000006ff */
[----:B---3--:R-:W-:Y:S02]  /*3a740*/  IMAD.U32 R22, R185, 0x10000, RZ ;  /* 0x00010000b9167824 */ /* 0x008fe400078e00ff */
[----:B------:R-:W-:Y:S01]  /*3a750*/  FFMA.FTZ R20, R20, R21, R35 ;  /* 0x0000001514147223 */ /* 0x000fe20000010023 */
[----:B------:R-:W-:Y:S01]  /*3a760*/  FMUL.FTZ R21, R156, R23 ;  /* 0x000000179c157220 */ /* 0x000fe20000410000 */
[----:B------:R-:W2:Y:S01]  /*3a770*/  LDL R35, [R1+0x1c] ;  /* 0x00001c0001237983 */ /* 0x000ea20000100800 */
[----:B------:R-:W-:-:S02]  /*3a780*/  FADD.FTZ R23, -R173, R24 ;  /* 0x00000018ad177221 */ /* 0x000fc40000010100 */
[----:B------:R-:W-:Y:S01]  /*3a790*/  FFMA.FTZ R21, R21, R22, R34 ;  /* 0x0000001615157223 */ /* 0x000fe20000010022 */
[----:B------:R-:W-:Y:S01]  /*3a7a0*/  SHF.L.U32 R22, R98, 0x10, RZ ;  /* 0x0000001062167819 */ /* 0x000fe200000006ff */
[----:B------:R-:W-:Y:S01]  /*3a7b0*/  FMUL.FTZ R23, R156, R23 ;  /* 0x000000179c177220 */ /* 0x000fe20000410000 */
[----:B------:R-:W-:Y:S01]  /*3a7c0*/  IMAD.U32 R24, R130, 0x10000, RZ ;  /* 0x0001000082187824 */ /* 0x000fe200078e00ff */
[----:B----4-:R-:W-:Y:S01]  /*3a7d0*/  SHF.L.U32 R34, R180, 0x10, RZ ;  /* 0x00000010b4227819 */ /* 0x010fe200000006ff */
[----:B------:R-:W-:Y:S02]  /*3a7e0*/  FMUL.FTZ R25, R156, R25 ;  /* 0x000000199c197220 */ /* 0x000fe40000410000 */
[----:B------:R-:W-:Y:S01]  /*3a7f0*/  FFMA.FTZ R24, R23, R24, R22 ;  /* 0x0000001817187223 */ /* 0x000fe20000010016 */
[----:B------:R-:W-:Y:S02]  /*3a800*/  IMAD.U32 R22, R182, 0x10000, RZ ;  /* 0x00010000b6167824 */ /* 0x000fe400078e00ff */
[----:B------:R-:W-:-:S02]  /*3a810*/  FADD.FTZ R23, -R173, R26 ;  /* 0x0000001aad177221 */ /* 0x000fc40000010100 */
[----:B------:R-:W-:Y:S01]  /*3a820*/  FFMA.FTZ R25, R25, R22, R34 ;  /* 0x0000001619197223 */ /* 0x000fe20000010022 */
[----:B------:R-:W-:Y:S01]  /*3a830*/  SHF.L.U32 R22, R99, 0x10, RZ ;  /* 0x0000001063167819 */ /* 0x000fe200000006ff */
[----:B------:R-:W-:Y:S01]  /*3a840*/  FMUL.FTZ R23, R156, R23 ;  /* 0x000000179c177220 */ /* 0x000fe20000410000 */
[----:B------:R-:W-:Y:S01]  /*3a850*/  SHF.L.U32 R26, R174, 0x10, RZ ;  /* 0x00000010ae1a7819 */ /* 0x000fe200000006ff */
[----:B------:R-:W-:Y:S02]  /*3a860*/  FMUL.FTZ R27, R156, R27 ;  /* 0x0000001b9c1b7220 */ /* 0x000fe40000410000 */
[----:B------:R-:W-:Y:S01]  /*3a870*/  FFMA.FTZ R146, R23, R146, R22 ;  /* 0x0000009217927223 */ /* 0x000fe20000010016 */
[----:B------:R-:W-:Y:S02]  /*3a880*/  IMAD.U32 R22, R175, 0x10000, RZ ;  /* 0x00010000af167824 */ /* 0x000fe400078e00ff */
[C---:B------:R-:W-:Y:S01]  /*3a890*/  FADD.FTZ R23, -R173.reuse, R36 ;  /* 0x00000024ad177221 */ /* 0x040fe20000010100 */
[----:B------:R-:W-:Y:S01]  /*3a8a0*/  FADD.FTZ R37, -R173, R37 ;  /* 0x00000025ad257221 */ /* 0x000fe20000010100 */
[----:B------:R-:W-:-:S02]  /*3a8b0*/  FFMA.FTZ R147, R27, R22, R26 ;  /* 0x000000161b937223 */ /* 0x000fc4000001001a */
[----:B------:R-:W-:Y:S01]  /*3a8c0*/  FMUL.FTZ R22, R156, R23 ;  /* 0x000000179c167220 */ /* 0x000fe20000410000 */
[----:B------:R-:W-:Y:S01]  /*3a8d0*/  SHF.L.U32 R27, R92, 0x10, RZ ;  /* 0x000000105c1b7819 */ /* 0x000fe200000006ff */
[----:B------:R-:W-:-:S04]  /*3a8e0*/  IMAD.U32 R23, R124, 0x10000, RZ ;  /* 0x000100007c177824 */ /* 0x000fc800078e00ff */
[----:B------:R-:W-:Y:S01]  /*3a8f0*/  FFMA.FTZ R22, R22, R23, R27 ;  /* 0x0000001716167223 */ /* 0x000fe2000001001b */
[----:B------:R-:W-:Y:S02]  /*3a900*/  FMUL.FTZ R23, R156, R37 ;  /* 0x000000259c177220 */ /* 0x000fe40000410000 */
[----:B------:R-:W3:Y:S01]  /*3a910*/  LDL R37, [R1+0x34] ;  /* 0x0000340001257983 */ /* 0x000ee20000100800 */
[----:B------:R-:W-:-:S03]  /*3a920*/  IMAD.U32 R26, R153, 0x10000, RZ ;  /* 0x00010000991a7824 */ /* 0x000fc600078e00ff */
[----:B------:R-:W4:Y:S01]  /*3a930*/  LDL R153, [R1+0x30] ;  /* 0x0000300001997983 */ /* 0x000f220000100800 */
[C---:B------:R-:W-:Y:S01]  /*3a940*/  FADD.FTZ R27, -R173.reuse, R38 ;  /* 0x00000026ad1b7221 */ /* 0x040fe20000010100 */
[C---:B------:R-:W-:Y:S01]  /*3a950*/  FADD.FTZ R39, -R173.reuse, R39 ;  /* 0x00000027ad277221 */ /* 0x040fe20000010100 */
[----:B------:R-:W-:-:S04]  /*3a960*/  FADD.FTZ R137, -R173, R137 ;  /* 0x00000089ad897221 */ /* 0x000fc80000010100 */
[----:B------:R-:W-:Y:S01]  /*3a970*/  FMUL.FTZ R137, R156, R137 ;  /* 0x000000899c897220 */ /* 0x000fe20000410000 */
[----:B------:R-:W-:-:S04]  /*3a980*/  FADD.FTZ R139, -R173, R139 ;  /* 0x0000008bad8b7221 */ /* 0x000fc80000010100 */
[----:B------:R-:W-:Y:S01]  /*3a990*/  FMUL.FTZ R139, R156, R139 ;  /* 0x0000008b9c8b7220 */ /* 0x000fe20000410000 */
[C---:B------:R-:W-:Y:S01]  /*3a9a0*/  FADD.FTZ R159, -R173.reuse, R159 ;  /* 0x0000009fad9f7221 */ /* 0x040fe20000010100 */
[C---:B------:R-:W-:Y:S01]  /*3a9b0*/  FADD.FTZ R157, -R173.reuse, R157 ;  /* 0x0000009dad9d7221 */ /* 0x040fe20000010100 */
[C---:B------:R-:W-:Y:S01]  /*3a9c0*/  FADD.FTZ R161, -R173.reuse, R161 ;  /* 0x000000a1ada17221 */ /* 0x040fe20000010100 */
[----:B------:R-:W-:Y:S01]  /*3a9d0*/  FADD.FTZ R163, -R173, R163 ;  /* 0x000000a3ada37221 */ /* 0x000fe20000010100 */
[----:B------:R-:W-:Y:S02]  /*3a9e0*/  SHF.L.U32 R36, R149, 0x10, RZ ;  /* 0x0000001095247819 */ /* 0x000fe400000006ff */
[----:B------:R-:W-:Y:S02]  /*3a9f0*/  F2FP.BF16.F32.PACK_AB R13, R33, R13 ;  /* 0x0000000d210d723e */ /* 0x000fe400000010ff */
[----:B------:R-:W-:Y:S01]  /*3aa00*/  F2FP.BF16.F32.PACK_AB R15, R17, R15 ;  /* 0x0000000f110f723e */ /* 0x000fe200000010ff */
[----:B------:R-:W-:Y:S01]  /*3aa10*/  VIADD R17, R172, 0x40 ;  /* 0x00000040ac117836 */ /* 0x000fe20000000000 */
[----:B------:R-:W-:-:S02]  /*3aa20*/  SHF.L.U32 R33, R115, 0x10, RZ ;  /* 0x0000001073217819 */ /* 0x000fc400000006ff */
[----:B--2---:R-:W-:Y:S02]  /*3aa30*/  SHF.L.U32 R34, R35, 0x10, RZ ;  /* 0x0000001023227819 */ /* 0x004fe400000006ff */
[----:B------:R-:W-:-:S03]  /*3aa40*/  SHF.L.U32 R35, R93, 0x10, RZ ;  /* 0x000000105d237819 */ /* 0x000fc600000006ff */
[----:B------:R-:W-:Y:S01]  /*3aa50*/  FFMA.FTZ R23, R23, R26, R34 ;  /* 0x0000001a17177223 */ /* 0x000fe20000010022 */
[----:B------:R-:W-:Y:S01]  /*3aa60*/  FMUL.FTZ R26, R156, R27 ;  /* 0x0000001b9c1a7220 */ /* 0x000fe20000410000 */
[----:B------:R-:W-:Y:S02]  /*3aa70*/  IMAD.U32 R27, R125, 0x10000, RZ ;  /* 0x000100007d1b7824 */ /* 0x000fe400078e00ff */
[----:B------:R-:W-:Y:S02]  /*3aa80*/  IMAD.U32 R34, R158, 0x10000, RZ ;  /* 0x000100009e227824 */ /* 0x000fe400078e00ff */
[----:B------:R-:W-:Y:S01]  /*3aa90*/  FFMA.FTZ R26, R26, R27, R35 ;  /* 0x0000001b1a1a7223 */ /* 0x000fe20000010023 */
[----:B------:R-:W-:Y:S01]  /*3aaa0*/  FMUL.FTZ R27, R156, R39 ;  /* 0x000000279c1b7220 */ /* 0x000fe20000410000 */
[----:B------:R-:W-:-:S03]  /*3aab0*/  FADD.FTZ R35, -R173, R136 ;  /* 0x00000088ad237221 */ /* 0x000fc60000010100 */
[----:B------:R-:W-:Y:S01]  /*3aac0*/  FFMA.FTZ R27, R27, R34, R36 ;  /* 0x000000221b1b7223 */ /* 0x000fe20000010024 */
[----:B------:R-:W-:Y:S01]  /*3aad0*/  SHF.L.U32 R36, R94, 0x10, RZ ;  /* 0x000000105e247819 */ /* 0x000fe200000006ff */
[----:B------:R-:W-:Y:S01]  /*3aae0*/  FMUL.FTZ R35, R156, R35 ;  /* 0x000000239c237220 */ /* 0x000fe20000410000 */
[----:B------:R-:W-:-:S04]  /*3aaf0*/  IMAD.U32 R34, R126, 0x10000, RZ ;  /* 0x000100007e227824 */ /* 0x000fc800078e00ff */
[----:B------:R-:W-:Y:S01]  /*3ab00*/  FFMA.FTZ R149, R35, R34, R36 ;  /* 0x0000002223957223 */ /* 0x000fe20000010024 */
[----:B------:R-:W-:Y:S01]  /*3ab10*/  SHF.L.U32 R36, R151, 0x10, RZ ;  /* 0x0000001097247819 */ /* 0x000fe200000006ff */
        /* <DEDUP_REMOVED lines=8> */
[----:B------:R-:W-:Y:S01]  /*3aba0*/  FADD.FTZ R35, -R173, R148 ;  /* 0x00000094ad237221 */ /* 0x000fe20000010100 */
[----:B------:R-:W-:-:S03]  /*3abb0*/  IMAD.U32 R136, R120, 0x10000, RZ ;  /* 0x0001000078887824 */ /* 0x000fc600078e00ff */
[----:B------:R-:W-:Y:S01]  /*3abc0*/  FMUL.FTZ R35, R156, R35 ;  /* 0x000000239c237220 */ /* 0x000fe20000410000 */
[----:B------:R-:W-:Y:S01]  /*3abd0*/  SHF.L.U32 R36, R89, 0x10, RZ ;  /* 0x0000001059247819 */ /* 0x000fe200000006ff */
[----:B----4-:R-:W-:-:S04]  /*3abe0*/  IMAD.U32 R158, R153, 0x10000, RZ ;  /* 0x00010000999e7824 */ /* 0x010fc800078e00ff */
[----:B------:R-:W-:Y:S01]  /*3abf0*/  FFMA.FTZ R158, R139, R158, R34 ;  /* 0x0000009e8b9e7223 */ /* 0x000fe20000010022 */
[----:B------:R-:W-:-:S05]  /*3ac00*/  SHF.L.U32 R34, R88, 0x10, RZ ;  /* 0x0000001058227819 */ /* 0x000fca00000006ff */
[----:B------:R-:W-:Y:S01]  /*3ac10*/  FFMA.FTZ R136, R35, R136, R34 ;  /* 0x0000008823887223 */ /* 0x000fe20000010022 */
[----:B------:R-:W-:Y:S01]  /*3ac20*/  FADD.FTZ R35, -R173, R150 ;  /* 0x00000096ad237221 */ /* 0x000fe20000010100 */
[----:B------:R-:W-:-:S03]  /*3ac30*/  IMAD.U32 R34, R121, 0x10000, RZ ;  /* 0x0001000079227824 */ /* 0x000fc600078e00ff */
        /* <DEDUP_REMOVED lines=22> */
[----:B------:R-:W-:Y:S01]  /*3ada0*/  FFMA.FTZ R137, R137, R34, R36 ;  /* 0x0000002289897223 */ /* 0x000fe20000010024 */
[----:B------:R-:W-:Y:S01]  /*3adb0*/  SHF.L.U32 R36, R87, 0x10, RZ ;  /* 0x0000001057247819 */ /* 0x000fe200000006ff */
[----:B------:R-:W-:Y:S01]  /*3adc0*/  FMUL.FTZ R157, R156, R163 ;  /* 0x000000a39c9d7220 */ /* 0x000fe20000410000 */
[----:B------:R-:W-:Y:S02]  /*3add0*/  IMAD.U32 R34, R119, 0x10000, RZ ;  /* 0x0001000077227824 */ /* 0x000fe400078e00ff */
[----:B------:R-:W-:Y:S01]  /*3ade0*/  FFMA.FTZ R152, R152, R35, R37 ;  /* 0x0000002398987223 */ /* 0x000fe20000010025 */
[----:B------:R-:W-:Y:S01]  /*3adf0*/  FADD.FTZ R35, -R173, R166 ;  /* 0x000000a6ad237221 */ /* 0x000fe20000010100 */
[----:B------:R-:W-:Y:S01]  /*3ae00*/  FFMA.FTZ R157, R157, R34, R36 ;  /* 0x000000229d9d7223 */ /* 0x000fe20000010024 */
[----:B------:R-:W-:-:S02]  /*3ae10*/  SHF.L.U32 R34, R80, 0x10, RZ ;  /* 0x0000001050227819 */ /* 0x000fc400000006ff */
[----:B------:R-:W-:Y:S01]  /*3ae20*/  FMUL.FTZ R35, R156, R35 ;  /* 0x000000239c237220 */ /* 0x000fe20000410000 */
[----:B------:R-:W-:-:S04]  /*3ae30*/  IMAD.U32 R138, R112, 0x10000, RZ ;  /* 0x00010000708a7824 */ /* 0x000fc800078e00ff */
[----:B------:R-:W-:Y:S01]  /*3ae40*/  FFMA.FTZ R138, R35, R138, R34 ;  /* 0x0000008a238a7223 */ /* 0x000fe20000010022 */
[----:B------:R-:W-:Y:S01]  /*3ae50*/  FADD.FTZ R35, -R173, R168 ;  /* 0x000000a8ad237221 */ /* 0x000fe20000010100 */
[----:B------:R-:W-:Y:S01]  /*3ae60*/  SHF.L.U32 R34, R81, 0x10, RZ ;  /* 0x0000001051227819 */ /* 0x000fe200000006ff */
[----:B------:R-:W-:Y:S02]  /*3ae70*/  IMAD.U32 R150, R113, 0x10000, RZ ;  /* 0x0001000071967824 */ /* 0x000fe400078e00ff */
[----:B------:R-:W-:-:S04]  /*3ae80*/  FMUL.FTZ R35, R156, R35 ;  /* 0x000000239c237220 */ /* 0x000fc80000410000 */
[----:B------:R-:W-:Y:S01]  /*3ae90*/  FFMA.FTZ R150, R35, R150, R34 ;  /* 0x0000009623967223 */ /* 0x000fe20000010022 */
[C---:B------:R-:W-:Y:S01]  /*3aea0*/  FADD.FTZ R35, -R173.reuse, R170 ;  /* 0x000000aaad237221 */ /* 0x040fe20000010100 */
[----:B------:R-:W-:Y:S01]  /*3aeb0*/  SHF.L.U32 R36, R82, 0x10, RZ ;  /* 0x0000001052247819 */ /* 0x000fe200000006ff */
[----:B------:R-:W-:Y:S02]  /*3aec0*/  IMAD.U32 R34, R114, 0x10000, RZ ;  /* 0x0001000072227824 */ /* 0x000fe400078e00ff */
[----:B------:R-:W-:Y:S01]  /*3aed0*/  FADD.FTZ R173, -R173, R178 ;  /* 0x000000b2adad7221 */ /* 0x000fe20000010100 */
[----:B------:R-:W-:-:S03]  /*3aee0*/  FMUL.FTZ R35, R156, R35 ;  /* 0x000000239c237220 */ /* 0x000fc60000410000 */
[----:B------:R-:W-:Y:S01]  /*3aef0*/  FMUL.FTZ R156, R156, R173 ;  /* 0x000000ad9c9c7220 */ /* 0x000fe20000410000 */
[----:B------:R-:W-:Y:S01]  /*3af00*/  FFMA.FTZ R159, R35, R34, R36 ;  /* 0x00000022239f7223 */ /* 0x000fe20000010024 */
[----:B------:R-:W-:Y:S01]  /*3af10*/  IMAD.U32 R35, R83, 0x10000, RZ ;  /* 0x0001000053237824 */ /* 0x000fe200078e00ff */
[----:B------:R-:W-:Y:S01]  /*3af20*/  F2FP.BF16.F32.PACK_AB R14, R16, R14 ;  /* 0x0000000e100e723e */ /* 0x000fe200000010ff */
[----:B------:R-:W-:Y:S01]  /*3af30*/  IMAD.WIDE.U32 R16, R17, 0x10, R142 ;  /* 0x0000001011107825 */ /* 0x000fe200078e008e */
[----:B------:R-:W-:-:S03]  /*3af40*/  F2FP.BF16.F32.PACK_AB R12, R32, R12 ;  /* 0x0000000c200c723e */ /* 0x000fc600000010ff */
[----:B------:R-:W-:Y:S01]  /*3af50*/  FFMA.FTZ R156, R156, R33, R35 ;  /* 0x000000219c9c7223 */ /* 0x000fe20000010023 */
[C---:B------:R-:W-:Y:S01]  /*3af60*/  IADD3 R33, PT, PT, R172.reuse, 0x60, RZ ;  /* 0x00000060ac217810 */ /* 0x040fe20007ffe0ff */
[C---:B------:R-:W-:Y:S01]  /*3af70*/  VIADD R39, R172.reuse, 0x80 ;  /* 0x00000080ac277836 */ /* 0x040fe20000000000 */
[C---:B------:R-:W-:Y:S01]  /*3af80*/  IADD3 R37, PT, PT, R172.reuse, 0xa0, RZ ;  /* 0x000000a0ac257810 */ /* 0x040fe20007ffe0ff */
[----:B------:R0:W-:Y:S01]  /*3af90*/  STG.E.128 desc[UR6][R16.64], R12 ;  /* 0x0000000c10007986 */ /* 0x0001e2000c101d06 */
[C---:B------:R-:W-:Y:S01]  /*3afa0*/  VIADD R35, R172.reuse, 0xc0 ;  /* 0x000000c0ac237836 */ /* 0x040fe20000000000 */
[----:B------:R-:W-:Y:S01]  /*3afb0*/  IADD3 R161, PT, PT, R172, 0xe0, RZ ;  /* 0x000000e0aca17810 */ /* 0x000fe20007ffe0ff */
[----:B------:R-:W-:-:S04]  /*3afc0*/  IMAD.WIDE.U32 R32, R33, 0x10, R142 ;  /* 0x0000001021207825 */ /* 0x000fc800078e008e */
[----:B------:R-:W-:-:S04]  /*3afd0*/  IMAD.WIDE.U32 R38, R39, 0x10, R142 ;  /* 0x0000001027267825 */ /* 0x000fc800078e008e */
[----:B------:R-:W-:-:S04]  /*3afe0*/  IMAD.WIDE.U32 R36, R37, 0x10, R142 ;  /* 0x0000001025247825 */ /* 0x000fc800078e008e */
[----:B------:R-:W-:Y:S01]  /*3aff0*/  IMAD.WIDE.U32 R34, R35, 0x10, R142 ;  /* 0x0000001023227825 */ /* 0x000fe200078e008e */
[----:B0-----:R-:W-:Y:S02]  /*3b000*/  F2FP.BF16.F32.PACK_AB R15, R147, R146 ;  /* 0x00000092930f723e */ /* 0x001fe400000010ff */
[----:B------:R-:W-:Y:S02]  /*3b010*/  F2FP.BF16.F32.PACK_AB R14, R25, R24 ;  /* 0x00000018190e723e */ /* 0x000fe400000010ff */
[----:B------:R-:W-:Y:S02]  /*3b020*/  F2FP.BF16.F32.PACK_AB R13, R21, R20 ;  /* 0x00000014150d723e */ /* 0x000fe400000010ff */
[----:B------:R-:W-:Y:S02]  /*3b030*/  F2FP.BF16.F32.PACK_AB R12, R19, R18 ;  /* 0x00000012130c723e */ /* 0x000fe400000010ff */
[----:B------:R-:W-:Y:S02]  /*3b040*/  F2FP.BF16.F32.PACK_AB R19, R158, R155 ;  /* 0x0000009b9e13723e */ /* 0x000fe400000010ff */
[----:B------:R-:W-:-:S02]  /*3b050*/  F2FP.BF16.F32.PACK_AB R18, R151, R149 ;  /* 0x000000959712723e */ /* 0x000fc400000010ff */
[----:B------:R-:W-:Y:S02]  /*3b060*/  F2FP.BF16.F32.PACK_AB R17, R27, R26 ;  /* 0x0000001a1b11723e */ /* 0x000fe400000010ff */
[----:B------:R-:W-:Y:S02]  /*3b070*/  F2FP.BF16.F32.PACK_AB R16, R23, R22 ;  /* 0x000000161710723e */ /* 0x000fe400000010ff */
        /* <DEDUP_REMOVED lines=14> */
[----:B------:R0:W-:Y:S04]  /*3b160*/  STG.E.128 desc[UR6][R38.64], R16 ;  /* 0x0000001026007986 */ /* 0x0001e8000c101d06 */
[----:B------:R0:W-:Y:S04]  /*3b170*/  STG.E.128 desc[UR6][R36.64], R20 ;  /* 0x0000001424007986 */ /* 0x0001e8000c101d06 */
[----:B------:R0:W-:Y:S04]  /*3b180*/  STG.E.128 desc[UR6][R34.64], R24 ;  /* 0x0000001822007986 */ /* 0x0001e8000c101d06 */
[----:B------:R0:W-:Y:S02]  /*3b190*/  STG.E.128 desc[UR6][R142.64], R28 ;  /* 0x0000001c8e007986 */ /* 0x0001e4000c101d06 */
.L_x_7092:
[----:B------:R-:W-:Y:S05]  /*3b1a0*/  BSYNC.RECONVERGENT B0 ;  /* 0x0000000000007941 */ /* 0x000fea0003800200 */
.L_x_7091:
[----:B0-----:R-:W0:Y:S02]  /*3b1b0*/  LDC.64 R12, c[0x0][0x380] ;  /* 0x0000e000ff0c7b82 */ /* 0x001e240000000a00 */
[----:B0-----:R-:W-:-:S05]  /*3b1c0*/  IMAD R2, R12, 0x4, R2 ;  /* 0x000000040c027824 */ /* 0x001fca00078e0202 */
[----:B------:R-:W-:-:S13]  /*3b1d0*/  ISETP.GE.AND P0, PT, R2, R13, PT ;  /* 0x0000000d0200720c */ /* 0x000fda0003f06270 */
[----:B------:R-:W-:Y:S05]  /*3b1e0*/  @!P0 BRA `(.L_x_7093) ;  /* 0xfffffc5c00a88947 */ /* 0x000fea000383ffff */
[----:B------:R-:W-:Y:S05]  /*3b1f0*/  EXIT ;  /* 0x000000000000794d */ /* 0x000fea0003800000 */
.L_x_7090:
        /* <DEDUP_REMOVED lines=8> */
.L_x_7095:
[----:B------:R-:W-:Y:S05]  /*3b280*/  BSYNC B0 ;  /* 0x0000000000007941 */ /* 0x000fea0003800000 */
.L_x_7094:
        /* <DEDUP_REMOVED lines=8> */
.L_x_7096:
[----:B------:R-:W-:Y:S02]  /*3b310*/  IMAD.MOV.U32 R135, RZ, RZ, 0x4 ;  /* 0x00000004ff877424 */ /* 0x000fe400078e00ff */
[----:B------:R-:W-:Y:S01]  /*3b320*/  FADD.FTZ R132, R132, R133 ;  /* 0x0000008584847221 */ /* 0x000fe20000010000 */
[----:B------:R-:W-:-:S04]  /*3b330*/  MOV R133, 0xffffffff ;  /* 0xffffffff00857802 */ /* 0x000fc80000000f00 */
[----:B------:R-:W-:-:S07]  /*3b340*/  MOV R172, R132 ;  /* 0x0000008400ac7202 */ /* 0x000fce0000000f00 */
[----:B------:R-:W-:Y:S05]  /*3b350*/  WARPSYNC.COLLECTIVE R133, `(.L_x_7097) ;  /* 0x0000000085087348 */ /* 0x000fea0003c00000 */
[----:B------:R0:W1:Y:S02]  /*3b360*/  SHFL.BFLY P1, R133, R172, R135, R134 ;  /* 0x0c000087ac857389 */ /* 0x0000640000020086 */
[----:B01----:R-:W-:Y:S05]  /*3b370*/  ENDCOLLECTIVE ;  /* 0x000000000000791b */ /* 0x003fea0003800000 */
.L_x_7097:
[----:B------:R-:W-:Y:S02]  /*3b380*/  HFMA2 R135, -RZ, RZ, 0, 4.76837158203125e-07 ;  /* 0x00000008ff877431 */ /* 0x000fe400000001ff */
[----:B------:R-:W-:Y:S01]  /*3b390*/  FADD.FTZ R132, R132, R133 ;  /* 0x0000008584847221 */ /* 0x000fe20000010000 */
[----:B------:R-:W-:-:S03]  /*3b3a0*/  IMAD.MOV.U32 R133, RZ, RZ, -0x1 ;  /* 0xffffffffff857424 */ /* 0x000fc600078e00ff */
[----:B------:R-:W-:-:S07]  /*3b3b0*/  IMAD.MOV.U32 R172, RZ, RZ, R132 ;  /* 0x000000ffffac7224 */ /* 0x000fce00078e0084 */
[----:B------:R-:W-:Y:S05]  /*3b3c0*/  WARPSYNC.COLLECTIVE R133, `(.L_x_7098) ;  /* 0x0000000085087348 */ /* 0x000fea0003c00000 */
[----:B------:R0:W1:Y:S02]  /*3b3d0*/  SHFL.BFLY P1, R133, R172, R135, R134 ;  /* 0x0c000087ac857389 */ /* 0x0000640000020086 */
[----:B01----:R-:W-:Y:S05]  /*3b3e0*/  ENDCOLLECTIVE ;  /* 0x000000000000791b */ /* 0x003fea0003800000 */
.L_x_7098:
[----:B------:R-:W-:Y:S02]  /*3b3f0*/  IMAD.MOV.U32 R135, RZ, RZ, 0x10 ;  /* 0x00000010ff877424 */ /* 0x000fe400078e00ff */
[----:B------:R-:W-:Y:S01]  /*3b400*/  FADD.FTZ R132, R132, R133 ;  /* 0x0000008584847221 */ /* 0x000fe20000010000 */
[----:B------:R-:W-:-:S04]  /*3b410*/  MOV R133, 0xffffffff ;  /* 0xffffffff00857802 */ /* 0x000fc80000000f00 */
[----:B------:R-:W-:-:S07]  /*3b420*/  MOV R172, R132 ;  /* 0x0000008400ac7202 */ /* 0x000fce0000000f00 */
[----:B------:R-:W-:Y:S05]  /*3b430*/  WARPSYNC.COLLECTIVE R133, `(.L_x_7099) ;  /* 0x0000000085087348 */ /* 0x000fea0003c00000 */
[----:B------:R0:W1:Y:S02]  /*3b440*/  SHFL.BFLY P1, R133, R172, R135, R134 ;  /* 0x0c000087ac857389 */ /* 0x0000640000020086 */
[----:B01----:R-:W-:Y:S05]  /*3b450*/  ENDCOLLECTIVE ;  /* 0x000000000000791b */ /* 0x003fea0003800000 */
.L_x_7099:
        /* <DEDUP_REMOVED lines=138> */
.L_x_7100:
[----:B------:R-:W-:Y:S02]  /*3bd00*/  HFMA2 R135, -RZ, RZ, 0, 1.1920928955078125e-07 ;  /* 0x00000002ff877431 */ /* 0x000fe400000001ff */
[----:B------:R-:W-:Y:S01]  /*3bd10*/  FADD.FTZ R156, R156, R133 ;  /* 0x000000859c9c7221 */ /* 0x000fe20000010000 */
[----:B------:R-:W-:-:S03]  /*3bd20*/  IMAD.MOV.U32 R133, RZ, RZ, -0x1 ;  /* 0xffffffffff857424 */ /* 0x000fc600078e00ff */
[----:B------:R-:W-:-:S07]  /*3bd30*/  IMAD.MOV.U32 R172, RZ, RZ, R156 ;  /* 0x000000ffffac7224 */ /* 0x000fce00078e009c */
[----:B------:R-:W-:Y:S05]  /*3bd40*/  WARPSYNC.COLLECTIVE R133, `(.L_x_7101) ;  /* 0x0000000085087348 */ /* 0x000fea0003c00000 */
[----:B------:R0:W1:Y:S02]  /*3bd50*/  SHFL.BFLY P1, R133, R172, R135, R134 ;  /* 0x0c000087ac857389 */ /* 0x0000640000020086 */
[----:B01----:R-:W-:Y:S05]  /*3bd60*/  ENDCOLLECTIVE ;  /* 0x000000000000791b */ /* 0x003fea0003800000 */
.L_x_7101:
[----:B------:R-:W-:Y:S02]  /*3bd70*/  IMAD.MOV.U32 R135, RZ, RZ, 0x4 ;  /* 0x00000004ff877424 */ /* 0x000fe400078e00ff */
[----:B------:R-:W-:Y:S01]  /*3bd80*/  FADD.FTZ R156, R156, R133 ;  /* 0x000000859c9c7221 */ /* 0x000fe20000010000 */
[----:B------:R-:W-:-:S04]  /*3bd90*/  MOV R133, 0xffffffff ;  /* 0xffffffff00857802 */ /* 0x000fc80000000f00 */
[----:B------:R-:W-:-:S07]  /*3bda0*/  MOV R172, R156 ;  /* 0x0000009c00ac7202 */ /* 0x000fce0000000f00 */
[----:B------:R-:W-:Y:S05]  /*3bdb0*/  WARPSYNC.COLLECTIVE R133, `(.L_x_7102) ;  /* 0x0000000085087348 */ /* 0x000fea0003c00000 */
[----:B------:R0:W1:Y:S02]  /*3bdc0*/  SHFL.BFLY P1, R133, R172, R135, R134 ;  /* 0x0c000087ac857389 */ /* 0x0000640000020086 */
[----:B01----:R-:W-:Y:S05]  /*3bdd0*/  ENDCOLLECTIVE ;  /* 0x000000000000791b */ /* 0x003fea0003800000 */
.L_x_7102:
[----:B------:R-:W-:Y:S02]  /*3bde0*/  HFMA2 R135, -RZ, RZ, 0, 4.76837158203125e-07 ;  /* 0x00000008ff877431 */ /* 0x000fe400000001ff */
[----:B------:R-:W-:Y:S01]  /*3bdf0*/  FADD.FTZ R156, R156, R133 ;  /* 0x000000859c9c7221 */ /* 0x000fe20000010000 */
[----:B------:R-:W-:-:S03]  /*3be00*/  IMAD.MOV.U32 R133, RZ, RZ, -0x1 ;  /* 0xffffffffff857424 */ /* 0x000fc600078e00ff */
[----:B------:R-:W-:-:S07]  /*3be10*/  IMAD.MOV.U32 R172, RZ, RZ, R156 ;  /* 0x000000ffffac7224 */ /* 0x000fce00078e009c */
[----:B------:R-:W-:Y:S05]  /*3be20*/  WARPSYNC.COLLECTIVE R133, `(.L_x_7103) ;  /* 0x0000000085087348 */ /* 0x000fea0003c00000 */
[----:B------:R0:W1:Y:S02]  /*3be30*/  SHFL.BFLY P1, R133, R172, R135, R134 ;  /* 0x0c000087ac857389 */ /* 0x0000640000020086 */
[----:B01----:R-:W-:Y:S05]  /*3be40*/  ENDCOLLECTIVE ;  /* 0x000000000000791b */ /* 0x003fea0003800000 */
.L_x_7103:
[----:B------:R-:W-:Y:S02]  /*3be50*/  IMAD.MOV.U32 R135, RZ, RZ, 0x10 ;  /* 0x00000010ff877424 */ /* 0x000fe400078e00ff */
[----:B------:R-:W-:Y:S01]  /*3be60*/  FADD.FTZ R156, R156, R133 ;  /* 0x000000859c9c7221 */ /* 0x000fe20000010000 */
[----:B------:R-:W-:-:S04]  /*3be70*/  MOV R133, 0xffffffff ;  /* 0xffffffff00857802 */ /* 0x000fc80000000f00 */
[----:B------:R-:W-:-:S07]  /*3be80*/  MOV R172, R156 ;  /* 0x0000009c00ac7202 */ /* 0x000fce0000000f00 */
[----:B------:R-:W-:Y:S05]  /*3be90*/  WARPSYNC.COLLECTIVE R133, `(.L_x_7104) ;  /* 0x0000000085087348 */ /* 0x000fea0003c00000 */
[----:B------:R0:W1:Y:S02]  /*3bea0*/  SHFL.BFLY P1, R133, R172, R135, R134 ;  /* 0x0c000087ac857389 */ /* 0x0000640000020086 */
[----:B01----:R-:W-:Y:S05]  /*3beb0*/  ENDCOLLECTIVE ;  /* 0x000000000000791b */ /* 0x003fea0003800000 */
.L_x_7104:
[----:B------:R-:W-:Y:S05]  /*3bec0*/  BRA `(.L_x_7105) ;  /* 0xffffffd400dc7947 */ /* 0x000fea000383ffff */
.L_x_7106:
        /* <DEDUP_REMOVED lines=11> */
.L_x_71435:


//--------------------- .text._ZN10layer_norm13ln_fwd_kernelINS_13Kernel_traitsI6__halfS2_S2_S2_fjLj2048ELj1ELj4ELj1ELj16ENS_18Kernel_traits_baseILj2048ES2_S2_S2_S2_fjLj128EEEEELb0ELb0ELb0ELb0EEEvNS_9FwdParamsE --------------------------
	.section	.text._ZN10layer_norm13ln_fwd_kernelINS_13Kernel_traitsI6__halfS2_S2_S2_fjLj2048ELj1ELj4ELj1ELj16ENS_18Kernel_traits_baseILj2048ES2_S2_S2_S2_fjLj128EEEEELb0ELb0ELb0ELb0EEEvNS_9FwdParamsE,"ax",@progbits
	.align	128
        .global         _ZN10layer_norm13ln_fwd_kernelINS_13Kernel_traitsI6__halfS2_S2_S2_fjLj2048ELj1ELj4ELj1ELj16ENS_18Kernel_traits_baseILj2048ES2_S2_S2_S2_fjLj128EEEEELb0ELb0ELb0ELb0EEEvNS_9FwdParamsE
        .type           _ZN10layer_norm13ln_fwd_kernelINS_13Kernel_traitsI6__halfS2_S2_S2_fjLj2048ELj1ELj4ELj1ELj16ENS_18Kernel_traits_baseILj2048ES2_S2_S2_S2_fjLj128EEEEELb0ELb0ELb0ELb0EEEvNS_9FwdParamsE,@function
        .size           _ZN10layer_norm13ln_fwd_kernelINS_13Kernel_traitsI6__halfS2_S2_S2_fjLj2048ELj1ELj4ELj1ELj16ENS_18Kernel_traits_baseILj2048ES2_S2_S2_S2_fjLj128EEEEELb0ELb0ELb0ELb0EEEvNS_9FwdParamsE,(.L_x_71436 - _ZN10layer_norm13ln_fwd_kernelINS_13Kernel_traitsI6__halfS2_S2_S2_fjLj2048ELj1ELj4ELj1ELj16ENS_18Kernel_traits_baseILj2048ES2_S2_S2_S2_fjLj128EEEEELb0ELb0ELb0ELb0EEEvNS_9FwdParamsE)
        .other          _ZN10layer_norm13ln_fwd_kernelINS_13Kernel_traitsI6__halfS2_S2_S2_fjLj2048ELj1ELj4ELj1ELj16ENS_18Kernel_traits_baseILj2048ES2_S2_S2_S2_fjLj128EEEEELb0ELb0ELb0ELb0EEEvNS_9FwdParamsE,@"STO_CUDA_ENTRY STV_DEFAULT"
_ZN10layer_norm13ln_fwd_kernelINS_13Kernel_traitsI6__halfS2_S2_S2_fjLj2048ELj1ELj4ELj1ELj16ENS_18Kernel_traits_baseILj2048ES2_S2_S2_S2_fjLj128EEEEELb0ELb0ELb0ELb0EEEvNS_9FwdParamsE:
.text._ZN10layer_norm13ln_fwd_kernelINS_13Kernel_traitsI6__halfS2_S2_S2_fjLj2048ELj1ELj4ELj1ELj16ENS_18Kernel_traits_baseILj2048ES2_S2_S2_S2_fjLj128EEEEELb0ELb0ELb0ELb0EEEvNS_9FwdParamsE:
[----:B------:R-:W-:Y:S01]  /*0000*/  LDC R1, c[0x0][0x37c] ;  /* 0x0000df00ff017b82 */ /* 0x000fe20000000800 */
[----:B------:R-:W0:Y:S07]  /*0010*/  S2R R31, SR_TID.X ;  /* 0x00000000001f7919 */ /* 0x000e2e0000002100 */
[----:B------:R-:W1:Y:S01]  /*0020*/  LDC R3, c[0x0][0x388] ;  /* 0x0000e200ff037b82 */ /* 0x000e620000000800 */
[----:B------:R-:W2:Y:S01]  /*0030*/  LDCU.64 UR8, c[0x0][0x438] ;  /* 0x00008700ff0877ac */ /* 0x000ea20008000a00 */
[----:B------:R-:W-:Y:S01]  /*0040*/  BSSY.RECONVERGENT B0, `(.L_x_7107) ;  /* 0x000009c000007945 */ /* 0x000fe20003800200 */
[----:B------:R-:W3:Y:S05]  /*0050*/  LDCU.64 UR6, c[0x0][0x358] ;  /* 0x00006b00ff0677ac */ /* 0x000eea0008000a00 */
[----:B------:R-:W4:Y:S01]  /*0060*/  S2UR UR4, SR_CTAID.X ;  /* 0x00000000000479c3 */ /* 0x000f220000002500 */
[----:B--2---:R-:W-:-:S04]  /*0070*/  UISETP.NE.U32.AND UP0, UPT, UR8, URZ, UPT ;  /* 0x000000ff0800728c */ /* 0x004fc8000bf05070 */
[----:B------:R-:W-:Y:S01]  /*0080*/  UISETP.NE.AND.EX UP0, UPT, UR9, URZ, UPT, UP0 ;  /* 0x000000ff0900728c */ /* 0x000fe2000bf05300 */
[----:B-1----:R-:W-:-:S04]  /*0090*/  SHF.R.S32.HI R0, RZ, 0x1f, R3 ;  /* 0x0000001fff007819 */ /* 0x002fc80000011403 */
        /* <DEDUP_REMOVED lines=73> */
.L_x_7108:
        /* <DEDUP_REMOVED lines=20> */
[C---:B--2---:R-:W-:Y:S01]  /*0670*/  @P4 IMAD.WIDE.U32 R6, R31.reuse, 0x10, R6 ;  /* 0x000000101f064825 */ /* 0x044fe200078e0006 */
[----:B------:R-:W-:-:S04]  /*0680*/  @P4 IADD3 R31, PT, PT, R31, 0x20, RZ ;  /* 0x000000201f1f4810 */ /* 0x000fc80007ffe0ff */
        /* <DEDUP_REMOVED lines=16> */
[----:B------:R-:W-:Y:S02]  /*0790*/  HFMA2 R70, -RZ, RZ, 0, 0 ;  /* 0x00000000ff467431 */ /* 0x000fe400000001ff */
[----:B------:R-:W-:Y:S01]  /*07a0*/  HFMA2 R86, -RZ, RZ, 0, 0 ;  /* 0x00000000ff567431 */ /* 0x000fe200000001ff */
[----:B------:R-:W-:Y:S02]  /*07b0*/  CS2R R36, SRZ ;  /* 0x0000000000247805 */ /* 0x000fe4000001ff00 */
[----:B------:R-:W-:-:S02]  /*07c0*/  MOV R46, RZ ;  /* 0x000000ff002e7202 */ /* 0x000fc40000000f00 */
[----:B------:R-:W-:Y:S02]  /*07d0*/  CS2R R44, SRZ ;  /* 0x00000000002c7805 */ /* 0x000fe4000001ff00 */
[----:B------:R-:W-:Y:S02]  /*07e0*/  CS2R R52, SRZ ;  /* 0x0000000000347805 */ /* 0x000fe4000001ff00 */
[----:B------:R-:W-:Y:S02]  /*07f0*/  MOV R62, RZ ;  /* 0x000000ff003e7202 */ /* 0x000fe40000000f00 */
[----:B------:R-:W-:Y:S02]  /*0800*/  CS2R R60, SRZ ;  /* 0x00000000003c7805 */ /* 0x000fe4000001ff00 */
[----:B------:R-:W-:Y:S02]  /*0810*/  CS2R R68, SRZ ;  /* 0x0000000000447805 */ /* 0x000fe4000001ff00 */
[----:B------:R-:W-:-:S02]  /*0820*/  MOV R78, RZ ;  /* 0x000000ff004e7202 */ /* 0x000fc40000000f00 */
[----:B------:R-:W-:Y:S02]  /*0830*/  CS2R R76, SRZ ;  /* 0x00000000004c7805 */ /* 0x000fe4000001ff00 */
[----:B------:R-:W-:Y:S02]  /*0840*/  CS2R R84, SRZ ;  /* 0x0000000000547805 */ /* 0x000fe4000001ff00 */
[----:B------:R-:W-:Y:S02]  /*0850*/  @P5 MOV R79, RZ ;  /* 0x000000ff004f5202 */ /* 0x000fe40000000f00 */
[----:B------:R-:W-:Y:S02]  /*0860*/  @P4 MOV R71, RZ ;  /* 0x000000ff00474202 */ /* 0x000fe40000000f00 */
[----:B------:R-:W-:Y:S02]  /*0870*/  @P3 MOV R63, RZ ;  /* 0x000000ff003f3202 */ /* 0x000fe40000000f00 */
[----:B------:R-:W-:-:S02]  /*0880*/  @P2 MOV R55, RZ ;  /* 0x000000ff00372202 */ /* 0x000fc40000000f00 */
[----:B------:R-:W-:Y:S02]  /*0890*/  @P1 MOV R47, RZ ;  /* 0x000000ff002f1202 */ /* 0x000fe40000000f00 */
[----:B------:R-:W-:Y:S02]  /*08a0*/  @P0 MOV R39, RZ ;  /* 0x000000ff00270202 */ /* 0x000fe40000000f00 */
        /* <DEDUP_REMOVED lines=20> */
[----:B------:R-:W-:-:S07]  /*09f0*/  CS2R R84, SRZ ;  /* 0x0000000000547805 */ /* 0x000fce000001ff00 */
.L_x_7109:
[----:B------:R-:W-:Y:S05]  /*0a00*/  BSYNC.RECONVERGENT B0 ;  /* 0x0000000000007941 */ /* 0x000fea0003800200 */
.L_x_7107:
[----:B------:R-:W0:Y:S02]  /*0a10*/  LDCU UR4, c[0x0][0x384] ;  /* 0x00007080ff0477ac */ /* 0x000e240008000800 */
[----:B0-----:R-:W-:-:S13]  /*0a20*/  ISETP.GE.AND P0, PT, R0, UR4, PT ;  /* 0x0000000400007c0c */ /* 0x001fda000bf06270 */
[----:B------:R-:W-:Y:S05]  /*0a30*/  @P0 EXIT ;  /* 0x000000000000094d */ /* 0x000fea0003800000 */
[----:B------:R-:W0:Y:S01]  /*0a40*/  LDCU.64 UR4, c[0x0][0x3e0] ;  /* 0x00007c00ff0477ac */ /* 0x000e220008000a00 */
[----:B------:R-:W1:Y:S01]  /*0a50*/  LDCU UR8, c[0x0][0x388] ;  /* 0x00007100ff0877ac */ /* 0x000e620008000800 */
[----:B0-----:R-:W-:Y:S01]  /*0a60*/  UISETP.NE.U32.AND UP0, UPT, UR4, URZ, UPT ;  /* 0x000000ff0400728c */ /* 0x001fe2000bf05070 */
[----:B------:R-:W0:Y:S03]  /*0a70*/  LDCU.U8 UR4, c[0x0][0x410] ;  /* 0x00008200ff0477ac */ /* 0x000e260008000000 */
[----:B------:R-:W-:Y:S01]  /*0a80*/  UISETP.NE.AND.EX UP0, UPT, UR5, URZ, UPT, UP0 ;  /* 0x000000ff0500728c */ /* 0x000fe2000bf05300 */
[----:B------:R-:W2:Y:S05]  /*0a90*/  LDCU UR5, c[0x0][0x448] ;  /* 0x00008900ff0577ac */ /* 0x000eaa0008000800 */
[----:B-1----:R-:W-:-:S13]  /*0aa0*/  PLOP3.LUT P5, PT, PT, PT, UP0, 0x80, 0x8 ;  /* 0x000000000008781c */ /* 0x002fda0003faf008 */
.L_x_7167:
[----:B------:R-:W1:Y:S01]  /*0ab0*/  @P5 LDC.64 R92, c[0x0][0x3e0] ;  /* 0x0000f800ff5c5b82 */ /* 0x000e620000000a00 */
[----:B------:R-:W3:Y:S07]  /*0ac0*/  S2R R144, SR_TID.X ;  /* 0x0000000000907919 */ /* 0x000eee0000002100 */
[----:B------:R-:W4:Y:S08]  /*0ad0*/  LDC.64 R104, c[0x0][0x3a0] ;  /* 0x0000e800ff687b82 */ /* 0x000f300000000a00 */
[----:B------:R-:W4:Y:S01]  /*0ae0*/  LDC.64 R102, c[0x0][0x3e0] ;  /* 0x0000f800ff667b82 */ /* 0x000f220000000a00 */
[----:B-1----:R-:W-:-:S06]  /*0af0*/  @P5 IMAD.WIDE R92, R0, 0x2, R92 ;  /* 0x00000002005c5825 */ /* 0x002fcc00078e025c */
[----:B------:R-:W2:Y:S01]  /*0b00*/  @P5 LDG.E.U16 R92, desc[UR6][R92.64] ;  /* 0x000000065c5c5981 */ /* 0x000ea2000c1e1500 */
[----:B------:R-:W-:Y:S01]  /*0b10*/  IMAD R94, R0, UR8, RZ ;  /* 0x00000008005e7c24 */ /* 0x000fe2000f8e02ff */
[----:B------:R-:W-:Y:S01]  /*0b20*/  ISETP.GE.U32.AND P4, PT, R98, 0x20, PT ;  /* 0x000000206200780c */ /* 0x000fe20003f86070 */
[----:B------:R-:W-:Y:S01]  /*0b30*/  BSSY.RECONVERGENT B0, `(.L_x_7110) ;  /* 0x000005d000007945 */ /* 0x000fe20003800200 */
[----:B------:R-:W-:Y:S02]  /*0b40*/  HFMA2 R145, -RZ, RZ, 1.875, 0 ;  /* 0x3f800000ff917431 */ /* 0x000fe400000001ff */
[----:B------:R-:W-:-:S04]  /*0b50*/  SHF.R.S32.HI R95, RZ, 0x1f, R94 ;  /* 0x0000001fff5f7819 */ /* 0x000fc8000001145e */
[----:B------:R-:W-:Y:S02]  /*0b60*/  LEA.HI R95, R95, R94, RZ, 0x3 ;  /* 0x0000005e5f5f7211 */ /* 0x000fe400078f18ff */
[----:B---3--:R-:W-:Y:S02]  /*0b70*/  LOP3.LUT R94, R144, 0x1f, RZ, 0xc0, !PT ;  /* 0x0000001f905e7812 */ /* 0x008fe400078ec0ff */
[----:B----4-:R-:W-:Y:S02]  /*0b80*/  LOP3.LUT P0, RZ, R104, R102, RZ, 0xfc, !PT ;  /* 0x0000006668ff7212 */ /* 0x010fe4000780fcff */
[----:B------:R-:W-:Y:S02]  /*0b90*/  LEA.HI.SX32 R99, R95, R94, 0x1d ;  /* 0x0000005e5f637211 */ /* 0x000fe400078feaff */
[----:B------:R-:W-:Y:S02]  /*0ba0*/  LOP3.LUT P0, RZ, R105, R103, RZ, 0xfc, P0 ;  /* 0x0000006769ff7212 */ /* 0x000fe4000000fcff */
[----:B------:R-:W-:Y:S01]  /*0bb0*/  MOV R146, R99 ;  /* 0x0000006300927202 */ /* 0x000fe20000000f00 */
[----:B--2---:R-:W-:Y:S01]  /*0bc0*/  @P5 HADD2.F32 R145, -RZ, R92.H0_H0 ;  /* 0x2000005cff915230 */ /* 0x004fe20000004100 */
[----:B------:R-:W-:Y:S09]  /*0bd0*/  @!P4 BRA `(.L_x_7111) ;  /* 0x000000040048c947 */ /* 0x000ff20003800000 */
[----:B------:R-:W1:Y:S02]  /*0be0*/  LDC.64 R2, c[0x0][0x390] ;  /* 0x0000e400ff027b82 */ /* 0x000e640000000a00 */
[----:B-1----:R-:W-:-:S05]  /*0bf0*/  IMAD.WIDE.U32 R2, R99, 0x10, R2 ;  /* 0x0000001063027825 */ /* 0x002fca00078e0002 */
[----:B------:R1:W5:Y:S01]  /*0c00*/  LDG.E.128 R4, desc[UR6][R2.64] ;  /* 0x0000000602047981 */ /* 0x000362000c1e1d00 */
[----:B------:R-:W-:-:S04]  /*0c10*/  ISETP.NE.U32.AND P1, PT, R104, RZ, PT ;  /* 0x000000ff6800720c */ /* 0x000fc80003f25070 */
[----:B------:R-:W-:-:S13]  /*0c20*/  ISETP.NE.AND.EX P1, PT, R105, RZ, PT, P1 ;  /* 0x000000ff6900720c */ /* 0x000fda0003f25310 */
[----:B-1----:R-:W-:Y:S05]  /*0c30*/  @!P1 BRA `(.L_x_7112) ;  /* 0x0000000000809947 */ /* 0x002fea0003800000 */
[----:B------:R-:W1:Y:S02]  /*0c40*/  LDC.64 R2, c[0x0][0x3a0] ;  /* 0x0000e800ff027b82 */ /* 0x000e640000000a00 */
[----:B-1----:R-:W-:-:S05]  /*0c50*/  IMAD.WIDE.U32 R2, R99, 0x10, R2 ;  /* 0x0000001063027825 */ /* 0x002fca00078e0002 */
[----:B------:R-:W2:Y:S01]  /*0c60*/  LDG.E.128 R24, desc[UR6][R2.64] ;  /* 0x0000000602187981 */ /* 0x000ea2000c1e1d00 */
[--C-:B-----5:R-:W-:Y:S02]  /*0c70*/  HADD2.F32 R8, -RZ, R4.reuse.H0_H0 ;  /* 0x20000004ff087230 */ /* 0x120fe40000004100 */
[----:B------:R-:W-:Y:S02]  /*0c80*/  HADD2.F32 R92, -RZ, R4.H1_H1 ;  /* 0x30000004ff5c7230 */ /* 0x000fe40000004100 */
[--C-:B------:R-:W-:Y:S02]  /*0c90*/  HADD2.F32 R4, -RZ, R5.reuse.H0_H0 ;  /* 0x20000005ff047230 */ /* 0x100fe40000004100 */
[----:B------:R-:W-:Y:S02]  /*0ca0*/  HADD2.F32 R94, -RZ, R5.H1_H1 ;  /* 0x30000005ff5e7230 */ /* 0x000fe40000004100 */
[--C-:B------:R-:W-:Y:S02]  /*0cb0*/  HADD2.F32 R146, -RZ, R6.reuse.H0_H0 ;  /* 0x20000006ff927230 */ /* 0x100fe40000004100 */
[----:B------:R-:W-:-:S02]  /*0cc0*/  HADD2.F32 R148, -RZ, R6.H1_H1 ;  /* 0x30000006ff947230 */ /* 0x000fc40000004100 */
[--C-:B------:R-:W-:Y:S02]  /*0cd0*/  HADD2.F32 R6, -RZ, R7.reuse.H0_H0 ;  /* 0x20000007ff067230 */ /* 0x100fe40000004100 */
[----:B------:R-:W-:Y:S02]  /*0ce0*/  HADD2.F32 R150, -RZ, R7.H1_H1 ;  /* 0x30000007ff967230 */ /* 0x000fe40000004100 */
[----:B--2---:R-:W-:Y:S02]  /*0cf0*/  HADD2.F32 R5, -RZ, R24.H0_H0 ;  /* 0x20000018ff057230 */ /* 0x004fe40000004100 */
[----:B------:R-:W-:Y:S02]  /*0d00*/  HADD2.F32 R3, -RZ, R25.H0_H0 ;  /* 0x20000019ff037230 */ /* 0x000fe40000004100 */
[----:B------:R-:W-:Y:S02]  /*0d10*/  HADD2.F32 R7, -RZ, R26.H0_H0 ;  /* 0x2000001aff077230 */ /* 0x000fe40000004100 */
[----:B------:R-:W-:Y:S01]  /*0d20*/  FFMA.FTZ R2, R8, R145, R5 ;  /* 0x0000009108027223 */ /* 0x000fe20000010005 */
[----:B------:R-:W-:-:S02]  /*0d30*/  HADD2.F32 R95, -RZ, R27.H0_H0 ;  /* 0x2000001bff5f7230 */ /* 0x000fc40000004100 */
[-C--:B------:R-:W-:Y:S01]  /*0d40*/  FFMA.FTZ R3, R4, R145.reuse, R3 ;  /* 0x0000009104037223 */ /* 0x080fe20000010003 */
[----:B------:R-:W-:Y:S02]  /*0d50*/  HADD2.F32 R9, -RZ, R24.H1_H1 ;  /* 0x30000018ff097230 */ /* 0x000fe40000004100 */
[-C--:B------:R-:W-:Y:S01]  /*0d60*/  FFMA.FTZ R4, R146, R145.reuse, R7 ;  /* 0x0000009192047223 */ /* 0x080fe20000010007 */
[----:B------:R-:W-:Y:S02]  /*0d70*/  HADD2.F32 R25, -RZ, R25.H1_H1 ;  /* 0x30000019ff197230 */ /* 0x000fe40000004100 */
[-C--:B------:R-:W-:Y:S01]  /*0d80*/  FFMA.FTZ R5, R6, R145.reuse, R95 ;  /* 0x0000009106057223 */ /* 0x080fe2000001005f */
[----:B------:R-:W-:Y:S02]  /*0d90*/  HADD2.F32 R93, -RZ, R26.H1_H1 ;  /* 0x3000001aff5d7230 */ /* 0x000fe40000004100 */
[----:B------:R-:W-:Y:S01]  /*0da0*/  FFMA.FTZ R9, R92, R145, R9 ;  /* 0x000000915c097223 */ /* 0x000fe20000010009 */
[----:B------:R-:W-:-:S02]  /*0db0*/  HADD2.F32 R27, -RZ, R27.H1_H1 ;  /* 0x3000001bff1b7230 */ /* 0x000fc40000004100 */
[-C--:B------:R-:W-:Y:S01]  /*0dc0*/  FFMA.FTZ R8, R94, R145.reuse, R25 ;  /* 0x000000915e087223 */ /* 0x080fe20000010019 */
[-C--:B------:R-:W-:Y:S01]  /*0dd0*/  FFMA.FTZ R7, R148, R145.reuse, R93 ;  /* 0x0000009194077223 */ /* 0x080fe2000001005d */
[----:B------:R-:W-:Y:S01]  /*0de0*/  F2FP.F16.F32.PACK_AB R24, R9, R2 ;  /* 0x000000020918723e */ /* 0x000fe200000000ff */
[----:B------:R-:W-:Y:S02]  /*0df0*/  FFMA.FTZ R6, R150, R145, R27 ;  /* 0x0000009196067223 */ /* 0x000fe4000001001b */
[----:B------:R-:W-:Y:S02]  /*0e00*/  F2FP.F16.F32.PACK_AB R25, R8, R3 ;  /* 0x000000030819723e */ /* 0x000fe400000000ff */
[----:B------:R-:W-:Y:S02]  /*0e10*/  F2FP.F16.F32.PACK_AB R26, R7, R4 ;  /* 0x00000004071a723e */ /* 0x000fe400000000ff */
[----:B------:R-:W-:Y:S01]  /*0e20*/  F2FP.F16.F32.PACK_AB R27, R6, R5 ;  /* 0x00000005061b723e */ /* 0x000fe200000000ff */
[----:B------:R-:W-:Y:S06]  /*0e30*/  BRA `(.L_x_7113) ;  /* 0x0000000000a07947 */ /* 0x000fec0003800000 */
.L_x_7112:
[----:B------:R-:W-:-:S04]  /*0e40*/  ISETP.NE.U32.AND P5, PT, R102, RZ, PT ;  /* 0x000000ff6600720c */ /* 0x000fc80003fa5070 */
[----:B------:R-:W-:-:S13]  /*0e50*/  ISETP.NE.AND.EX P5, PT, R103, RZ, PT, P5 ;  /* 0x000000ff6700720c */ /* 0x000fda0003fa5350 */
[----:B------:R-:W-:Y:S05]  /*0e60*/  @!P5 BRA `(.L_x_7114) ;  /* 0x000000000054d947 */ /* 0x000fea0003800000 */
[--C-:B-----5:R-:W-:Y:S02]  /*0e70*/  HADD2.F32 R2, -RZ, R4.reuse.H0_H0 ;  /* 0x20000004ff027230 */ /* 0x120fe40000004100 */
[----:B------:R-:W-:Y:S02]  /*0e80*/  HADD2.F32 R24, -RZ, R4.H1_H1 ;  /* 0x30000004ff187230 */ /* 0x000fe40000004100 */
[--C-:B------:R-:W-:Y:S02]  /*0e90*/  HADD2.F32 R26, -RZ, R6.reuse.H0_H0 ;  /* 0x20000006ff1a7230 */ /* 0x100fe40000004100 */
[-C--:B------:R-:W-:Y:S01]  /*0ea0*/  FMUL.FTZ R2, R2, R145.reuse ;  /* 0x0000009102027220 */ /* 0x080fe20000410000 */
[----:B------:R-:W-:Y:S02]  /*0eb0*/  HADD2.F32 R92, -RZ, R6.H1_H1 ;  /* 0x30000006ff5c7230 */ /* 0x000fe40000004100 */
[----:B------:R-:W-:Y:S01]  /*0ec0*/  FMUL.FTZ R9, R24, R145 ;  /* 0x0000009118097220 */ /* 0x000fe20000410000 */
[----:B------:R-:W-:-:S02]  /*0ed0*/  HADD2.F32 R4, -RZ, R5.H0_H0 ;  /* 0x20000005ff047230 */ /* 0x000fc40000004100 */
[----:B------:R-:W-:Y:S02]  /*0ee0*/  HADD2.F32 R6, -RZ, R7.H0_H0 ;  /* 0x20000007ff067230 */ /* 0x000fe40000004100 */
[----:B------:R-:W-:Y:S02]  /*0ef0*/  HADD2.F32 R8, -RZ, R5.H1_H1 ;  /* 0x30000005ff087230 */ /* 0x000fe40000004100 */
[-C--:B------:R-:W-:Y:S01]  /*0f00*/  FMUL.FTZ R3, R4, R145.reuse ;  /* 0x0000009104037220 */ /* 0x080fe20000410000 */
[----:B------:R-:W-:Y:S02]  /*0f10*/  HADD2.F32 R94, -RZ, R7.H1_H1 ;  /* 0x30000007ff5e7230 */ /* 0x000fe40000004100 */
[-C--:B------:R-:W-:Y:S01]  /*0f20*/  FMUL.FTZ R5, R6, R145.reuse ;  /* 0x0000009106057220 */ /* 0x080fe20000410000 */
[-C--:B------:R-:W-:Y:S01]  /*0f30*/  FMUL.FTZ R4, R26, R145.reuse ;  /* 0x000000911a047220 */ /* 0x080fe20000410000 */
[-C--:B------:R-:W-:Y:S01]  /*0f40*/  FMUL.FTZ R7, R92, R145.reuse ;  /* 0x000000915c077220 */ /* 0x080fe20000410000 */
[-C--:B------:R-:W-:Y:S01]  /*0f50*/  FMUL.FTZ R8, R8, R145.reuse ;  /* 0x0000009108087220 */ /* 0x080fe20000410000 */
[----:B------:R-:W-:Y:S01]  /*0f60*/  FMUL.FTZ R6, R94, R145 ;  /* 0x000000915e067220 */ /* 0x000fe20000410000 */
[----:B------:R-:W-:-:S02]  /*0f70*/  F2FP.F16.F32.PACK_AB R24, R9, R2 ;  /* 0x000000020918723e */ /* 0x000fc400000000ff */
[----:B------:R-:W-:Y:S02]  /*0f80*/  F2FP.F16.F32.PACK_AB R26, R7, R4 ;  /* 0x00000004071a723e */ /* 0x000fe400000000ff */
[----:B------:R-:W-:Y:S02]  /*0f90*/  F2FP.F16.F32.PACK_AB R27, R6, R5 ;  /* 0x00000005061b723e */ /* 0x000fe400000000ff */
[----:B------:R-:W-:Y:S01]  /*0fa0*/  F2FP.F16.F32.PACK_AB R25, R8, R3 ;  /* 0x000000030819723e */ /* 0x000fe200000000ff */
[----:B------:R-:W-:Y:S06]  /*0fb0*/  BRA `(.L_x_7113) ;  /* 0x0000000000407947 */ /* 0x000fec0003800000 */
.L_x_7114:
[----:B-----5:R-:W-:Y:S02]  /*0fc0*/  HADD2.F32 R2, -RZ, R4.H0_H0 ;  /* 0x20000004ff027230 */ /* 0x020fe40000004100 */
[----:B------:R-:W-:Y:S02]  /*0fd0*/  HADD2.F32 R94, -RZ, R6.H0_H0 ;  /* 0x20000006ff5e7230 */ /* 0x000fe40000004100 */
[----:B------:R-:W-:Y:S02]  /*0fe0*/  HADD2.F32 R4, -RZ, R4.H1_H1 ;  /* 0x30000004ff047230 */ /* 0x000fe40000004100 */
[-C--:B------:R-:W-:Y:S01]  /*0ff0*/  FMUL.FTZ R2, R2, R145.reuse ;  /* 0x0000009102027220 */ /* 0x080fe20000410000 */
[--C-:B------:R-:W-:Y:S02]  /*1000*/  HADD2.F32 R8, -RZ, R5.reuse.H0_H0 ;  /* 0x20000005ff087230 */ /* 0x100fe40000004100 */
[----:B------:R-:W-:Y:S02]  /*1010*/  HADD2.F32 R6, -RZ, R6.H1_H1 ;  /* 0x30000006ff067230 */ /* 0x000fe40000004100 */
[----:B------:R-:W-:Y:S01]  /*1020*/  FMUL.FTZ R9, R4, R145 ;  /* 0x0000009104097220 */ /* 0x000fe20000410000 */
[----:B------:R-:W-:-:S02]  /*1030*/  HADD2.F32 R92, -RZ, R5.H1_H1 ;  /* 0x30000005ff5c7230 */ /* 0x000fc40000004100 */
[-C--:B------:R-:W-:Y:S01]  /*1040*/  FMUL.FTZ R3, R8, R145.reuse ;  /* 0x0000009108037220 */ /* 0x080fe20000410000 */
[--C-:B------:R-:W-:Y:S02]  /*1050*/  HADD2.F32 R146, -RZ, R7.reuse.H0_H0 ;  /* 0x20000007ff927230 */ /* 0x100fe40000004100 */
[-C--:B------:R-:W-:Y:S01]  /*1060*/  FMUL.FTZ R4, R94, R145.reuse ;  /* 0x000000915e047220 */ /* 0x080fe20000410000 */
[----:B------:R-:W-:Y:S02]  /*1070*/  HADD2.F32 R148, -RZ, R7.H1_H1 ;  /* 0x30000007ff947230 */ /* 0x000fe40000004100 */
[-C--:B------:R-:W-:Y:S01]  /*1080*/  FMUL.FTZ R7, R6, R145.reuse ;  /* 0x0000009106077220 */ /* 0x080fe20000410000 */
[-C--:B------:R-:W-:Y:S01]  /*1090*/  FMUL.FTZ R8, R92, R145.reuse ;  /* 0x000000915c087220 */ /* 0x080fe20000410000 */
[-C--:B------:R-:W-:Y:S01]  /*10a0*/  FMUL.FTZ R5, R146, R145.reuse ;  /* 0x0000009192057220 */ /* 0x080fe20000410000 */
[----:B------:R-:W-:-:S07]  /*10b0*/  FMUL.FTZ R6, R148, R145 ;  /* 0x0000009194067220 */ /* 0x000fce0000410000 */
.L_x_7113:
[----:B------:R-:W1:Y:S01]  /*10c0*/  @P0 LDC.64 R92, c[0x0][0x3a8] ;  /* 0x0000ea00ff5c0b82 */ /* 0x000e620000000a00 */
[C---:B------:R-:W-:Y:S01]  /*10d0*/  IADD3 R146, PT, PT, R99.reuse, 0x20, RZ ;  /* 0x0000002063927810 */ /* 0x040fe20007ffe0ff */
[----:B-1----:R-:W-:-:S05]  /*10e0*/  @P0 IMAD.WIDE.U32 R92, R99, 0x10, R92 ;  /* 0x00000010635c0825 */ /* 0x002fca00078e005c */
[----:B------:R1:W-:Y:S02]  /*10f0*/  @P0 STG.E.128 desc[UR6][R92.64], R24 ;  /* 0x000000185c000986 */ /* 0x0003e4000c101d06 */
.L_x_7111:
[----:B0-----:R-:W-:Y:S05]  /*1100*/  BSYNC.RECONVERGENT B0 ;  /* 0x0000000000007941 */ /* 0x001fea0003800200 */
.L_x_7110:
[----:B------:R-:W-:Y:S01]  /*1110*/  ISETP.GE.U32.AND P1, PT, R98, 0x40, PT ;  /* 0x000000406200780c */ /* 0x000fe20003f26070 */
[----:B------:R-:W-:Y:S03]  /*1120*/  BSSY.RECONVERGENT B0, `(.L_x_7115) ;  /* 0x0000055000007945 */ /* 0x000fe60003800200 */
[----:B-1----:R-:W-:-:S09]  /*1130*/  P2R R92, PR, RZ, 0x2 ;  /* 0x00000002ff5c7803 */ /* 0x002fd20000000000 */
[----:B------:R-:W-:Y:S05]  /*1140*/  @!P1 BRA `(.L_x_7116) ;  /* 0x0000000400489947 */ /* 0x000fea0003800000 */
[----:B------:R-:W0:Y:S02]  /*1150*/  LDC.64 R10, c[0x0][0x390] ;  /* 0x0000e400ff0a7b82 */ /* 0x000e240000000a00 */
[----:B0-----:R-:W-:-:S05]  /*1160*/  IMAD.WIDE.U32 R10, R146, 0x10, R10 ;  /* 0x00000010920a7825 */ /* 0x001fca00078e000a */
[----:B------:R0:W5:Y:S01]  /*1170*/  LDG.E.128 R12, desc[UR6][R10.64] ;  /* 0x000000060a0c7981 */ /* 0x000162000c1e1d00 */
[----:B------:R-:W-:-:S04]  /*1180*/  ISETP.NE.U32.AND P1, PT, R104, RZ, PT ;  /* 0x000000ff6800720c */ /* 0x000fc80003f25070 */
[----:B------:R-:W-:-:S13]  /*1190*/  ISETP.NE.AND.EX P1, PT, R105, RZ, PT, P1 ;  /* 0x000000ff6900720c */ /* 0x000fda0003f25310 */
[----:B0-----:R-:W-:Y:S05]  /*11a0*/  @!P1 BRA `(.L_x_7117) ;  /* 0x0000000000809947 */ /* 0x001fea0003800000 */
[----:B------:R-:W0:Y:S02]  /*11b0*/  LDC.64 R10, c[0x0][0x3a0] ;  /* 0x0000e800ff0a7b82 */ /* 0x000e240000000a00 */
[----:B0-----:R-:W-:-:S05]  /*11c0*/  IMAD.WIDE.U32 R10, R146, 0x10, R10 ;  /* 0x00000010920a7825 */ /* 0x001fca00078e000a */
        /* <DEDUP_REMOVED lines=30> */
.L_x_7117:
[----:B------:R-:W-:-:S04]  /*13b0*/  ISETP.NE.U32.AND P1, PT, R102, RZ, PT ;  /* 0x000000ff6600720c */ /* 0x000fc80003f25070 */
[----:B------:R-:W-:-:S13]  /*13c0*/  ISETP.NE.AND.EX P1, PT, R103, RZ, PT, P1 ;  /* 0x000000ff6700720c */ /* 0x000fda0003f25310 */
[----:B------:R-:W-:Y:S05]  /*13d0*/  @P1 BRA `(.L_x_7119) ;  /* 0x0000000000441947 */ /* 0x000fea0003800000 */
        /* <DEDUP_REMOVED lines=15> */
[----:B------:R-:W-:Y:S01]  /*14d0*/  FMUL.FTZ R14, R150, R145 ;  /* 0x00000091960e7220 */ /* 0x000fe20000410000 */
[----:B------:R-:W-:Y:S06]  /*14e0*/  BRA `(.L_x_7118) ;  /* 0x0000000000507947 */ /* 0x000fec0003800000 */
.L_x_7119:
        /* <DEDUP_REMOVED lines=19> */
[----:B------:R-:W-:-:S07]  /*1620*/  F2FP.F16.F32.PACK_AB R25, R16, R11 ;  /* 0x0000000b1019723e */ /* 0x000fce00000000ff */
.L_x_7118:
[----:B------:R-:W0:Y:S02]  /*1630*/  @P0 LDC.64 R92, c[0x0][0x3a8] ;  /* 0x0000ea00ff5c0b82 */ /* 0x000e240000000a00 */
[C---:B0-----:R-:W-:Y:S01]  /*1640*/  @P0 IMAD.WIDE.U32 R92, R146.reuse, 0x10, R92 ;  /* 0x00000010925c0825 */ /* 0x041fe200078e005c */
[----:B------:R-:W-:-:S04]  /*1650*/  IADD3 R146, PT, PT, R146, 0x20, RZ ;  /* 0x0000002092927810 */ /* 0x000fc80007ffe0ff */
[----:B------:R0:W-:Y:S03]  /*1660*/  @P0 STG.E.128 desc[UR6][R92.64], R24 ;  /* 0x000000185c000986 */ /* 0x0001e6000c101d06 */
.L_x_7116:
[----:B------:R-:W-:Y:S05]  /*1670*/  BSYNC.RECONVERGENT B0 ;  /* 0x0000000000007941 */ /* 0x000fea0003800200 */
.L_x_7115:
[----:B------:R-:W-:Y:S01]  /*1680*/  ISETP.GE.U32.AND P1, PT, R98, 0x60, PT ;  /* 0x000000606200780c */ /* 0x000fe20003f26070 */
[----:B------:R-:W-:Y:S03]  /*1690*/  BSSY.RECONVERGENT B0, `(.L_x_7120) ;  /* 0x0000055000007945 */ /* 0x000fe60003800200 */
[----:B0-----:R-:W-:-:S09]  /*16a0*/  P2R R92, PR, RZ, 0x2 ;  /* 0x00000002ff5c7803 */ /* 0x001fd20000000000 */
[----:B------:R-:W-:Y:S05]  /*16b0*/  @!P1 BRA `(.L_x_7121) ;  /* 0x0000000400489947 */ /* 0x000fea0003800000 */
        /* <DEDUP_REMOVED lines=38> */
.L_x_7122:
[----:B------:R-:W-:-:S04]  /*1920*/  ISETP.NE.U32.AND P1, PT, R102, RZ, PT ;  /* 0x000000ff6600720c */ /* 0x000fc80003f25070 */
[----:B------:R-:W-:-:S13]  /*1930*/  ISETP.NE.AND.EX P1, PT, R103, RZ, PT, P1 ;  /* 0x000000ff6700720c */ /* 0x000fda0003f25310 */
[----:B------:R-:W-:Y:S05]  /*1940*/  @P1 BRA `(.L_x_7124) ;  /* 0x0000000000441947 */ /* 0x000fea0003800000 */
[----:B-----5:R-:W-:Y:S02]  /*1950*/  HADD2.F32 R18, -RZ, R20.H0_H0 ;  /* 0x20000014ff127230 */ /* 0x020fe40000004100 */
[----:B------:R-:W-:Y:S02]  /*1960*/  HADD2.F32 R94, -RZ, R22.H0_H0 ;  /* 0x20000016ff5e7230 */ /* 0x000fe40000004100 */
[----:B------:R-:W-:Y:S02]  /*1970*/  HADD2.F32 R20, -RZ, R20.H1_H1 ;  /* 0x30000014ff147230 */ /* 0x000fe40000004100 */
[-C--:B------:R-:W-:Y:S01]  /*1980*/  FMUL.FTZ R18, R18, R145.reuse ;  /* 0x0000009112127220 */ /* 0x080fe20000410000 */
[----:B------:R-:W-:Y:S02]  /*1990*/  HADD2.F32 R22, -RZ, R22.H1_H1 ;  /* 0x30000016ff167230 */ /* 0x000fe40000004100 */
[--C-:B------:R-:W-:Y:S02]  /*19a0*/  HADD2.F32 R92, -RZ, R21.reuse.H0_H0 ;  /* 0x20000015ff5c7230 */ /* 0x100fe40000004100 */
        /* <DEDUP_REMOVED lines=11> */
.L_x_7124:
        /* <DEDUP_REMOVED lines=20> */
.L_x_7123:
[----:B------:R-:W0:Y:S02]  /*1ba0*/  @P0 LDC.64 R92, c[0x0][0x3a8] ;  /* 0x0000ea00ff5c0b82 */ /* 0x000e240000000a00 */
[C---:B0-----:R-:W-:Y:S01]  /*1bb0*/  @P0 IMAD.WIDE.U32 R92, R146.reuse, 0x10, R92 ;  /* 0x00000010925c0825 */ /* 0x041fe200078e005c */
[----:B------:R-:W-:-:S04]  /*1bc0*/  IADD3 R146, PT, PT, R146, 0x20, RZ ;  /* 0x0000002092927810 */ /* 0x000fc80007ffe0ff */
[----:B------:R0:W-:Y:S03]  /*1bd0*/  @P0 STG.E.128 desc[UR6][R92.64], R24 ;  /* 0x000000185c000986 */ /* 0x0001e6000c101d06 */
.L_x_7121:
[----:B------:R-:W-:Y:S05]  /*1be0*/  BSYNC.RECONVERGENT B0 ;  /* 0x0000000000007941 */ /* 0x000fea0003800200 */
.L_x_7120:
        /* <DEDUP_REMOVED lines=15> */
[----:B------:R-:W-:Y:S02]  /*1ce0*/  HADD2.F32 R100, -RZ, R92.H0_H0 ;  /* 0x2000005cff647230 */ /* 0x000fe40000004100 */
[--C-:B------:R-:W-:Y:S02]  /*1cf0*/  HADD2.F32 R106, -RZ, R93.reuse.H0_H0 ;  /* 0x2000005dff6a7230 */ /* 0x100fe40000004100 */
[----:B------:R-:W-:Y:S02]  /*1d00*/  HADD2.F32 R148, -RZ, R93.H1_H1 ;  /* 0x3000005dff947230 */ /* 0x000fe40000004100 */
[----:B------:R-:W-:-:S02]  /*1d10*/  HADD2.F32 R108, -RZ, R94.H0_H0 ;  /* 0x2000005eff6c7230 */ /* 0x000fc40000004100 */
[----:B------:R-:W-:Y:S02]  /*1d20*/  HADD2.F32 R92, -RZ, R92.H1_H1 ;  /* 0x3000005cff5c7230 */ /* 0x000fe40000004100 */
        /* <DEDUP_REMOVED lines=22> */
.L_x_7127:
[----:B------:R-:W-:-:S04]  /*1e90*/  ISETP.NE.U32.AND P1, PT, R102, RZ, PT ;  /* 0x000000ff6600720c */ /* 0x000fc80003f25070 */
[----:B------:R-:W-:-:S13]  /*1ea0*/  ISETP.NE.AND.EX P1, PT, R103, RZ, PT, P1 ;  /* 0x000000ff6700720c */ /* 0x000fda0003f25310 */
[----:B------:R-:W-:Y:S05]  /*1eb0*/  @P1 BRA `(.L_x_7129) ;  /* 0x0000000000441947 */ /* 0x000fea0003800000 */
[--C-:B-----5:R-:W-:Y:S02]  /*1ec0*/  HADD2.F32 R108, -RZ, R93.reuse.H1_H1 ;  /* 0x3000005dff6c7230 */ /* 0x120fe40000004100 */
[----:B------:R-:W-:Y:S02]  /*1ed0*/  HADD2.F32 R100, -RZ, R92.H0_H0 ;  /* 0x2000005cff647230 */ /* 0x000fe40000004100 */
[----:B------:R-:W-:Y:S02]  /*1ee0*/  HADD2.F32 R110, -RZ, R94.H0_H0 ;  /* 0x2000005eff6e7230 */ /* 0x000fe40000004100 */
[-C--:B------:R-:W-:Y:S01]  /*1ef0*/  FMUL.FTZ R107, R108, R145.reuse ;  /* 0x000000916c6b7220 */ /* 0x080fe20000410000 */
[----:B------:R-:W-:Y:S02]  /*1f00*/  HADD2.F32 R92, -RZ, R92.H1_H1 ;  /* 0x3000005cff5c7230 */ /* 0x000fe40000004100 */
[----:B------:R-:W-:Y:S01]  /*1f10*/  FMUL.FTZ R100, R100, R145 ;  /* 0x0000009164647220 */ /* 0x000fe20000410000 */
[----:B------:R-:W-:-:S02]  /*1f20*/  HADD2.F32 R106, -RZ, R93.H0_H0 ;  /* 0x2000005dff6a7230 */ /* 0x000fc40000004100 */
[-C--:B------:R-:W-:Y:S01]  /*1f30*/  FMUL.FTZ R108, R110, R145.reuse ;  /* 0x000000916e6c7220 */ /* 0x080fe20000410000 */
[----:B------:R-:W-:Y:S02]  /*1f40*/  HADD2.F32 R94, -RZ, R94.H1_H1 ;  /* 0x3000005eff5e7230 */ /* 0x000fe40000004100 */
[-C--:B------:R-:W-:Y:S01]  /*1f50*/  FMUL.FTZ R101, R92, R145.reuse ;  /* 0x000000915c657220 */ /* 0x080fe20000410000 */
[--C-:B------:R-:W-:Y:S02]  /*1f60*/  HADD2.F32 R148, -RZ, R95.reuse.H0_H0 ;  /* 0x2000005fff947230 */ /* 0x100fe40000004100 */
[-C--:B------:R-:W-:Y:S01]  /*1f70*/  FMUL.FTZ R106, R106, R145.reuse ;  /* 0x000000916a6a7220 */ /* 0x080fe20000410000 */
[----:B------:R-:W-:Y:S02]  /*1f80*/  HADD2.F32 R150, -RZ, R95.H1_H1 ;  /* 0x3000005fff967230 */ /* 0x000fe40000004100 */
[-C--:B------:R-:W-:Y:S01]  /*1f90*/  FMUL.FTZ R109, R94, R145.reuse ;  /* 0x000000915e6d7220 */ /* 0x080fe20000410000 */
[----:B------:R-:W-:-:S02]  /*1fa0*/  FMUL.FTZ R110, R148, R145 ;  /* 0x00000091946e7220 */ /* 0x000fc40000410000 */
[----:B------:R-:W-:Y:S01]  /*1fb0*/  FMUL.FTZ R111, R150, R145 ;  /* 0x00000091966f7220 */ /* 0x000fe20000410000 */
[----:B------:R-:W-:Y:S06]  /*1fc0*/  BRA `(.L_x_7128) ;  /* 0x0000000000507947 */ /* 0x000fec0003800000 */
.L_x_7129:
[----:B-----5:R-:W-:Y:S02]  /*1fd0*/  HADD2.F32 R100, -RZ, R92.H0_H0 ;  /* 0x2000005cff647230 */ /* 0x020fe40000004100 */
[----:B------:R-:W-:Y:S02]  /*1fe0*/  HADD2.F32 R108, -RZ, R94.H0_H0 ;  /* 0x2000005eff6c7230 */ /* 0x000fe40000004100 */
[----:B------:R-:W-:Y:S02]  /*1ff0*/  HADD2.F32 R92, -RZ, R92.H1_H1 ;  /* 0x3000005cff5c7230 */ /* 0x000fe40000004100 */
[-C--:B------:R-:W-:Y:S01]  /*2000*/  FMUL.FTZ R100, R100, R145.reuse ;  /* 0x0000009164647220 */ /* 0x080fe20000410000 */
[--C-:B------:R-:W-:Y:S02]  /*2010*/  HADD2.F32 R106, -RZ, R93.reuse.H0_H0 ;  /* 0x2000005dff6a7230 */ /* 0x100fe40000004100 */
[----:B------:R-:W-:Y:S01]  /*2020*/  FMUL.FTZ R108, R108, R145 ;  /* 0x000000916c6c7220 */ /* 0x000fe20000410000 */
[----:B------:R-:W-:-:S02]  /*2030*/  HADD2.F32 R24, -RZ, R93.H1_H1 ;  /* 0x3000005dff187230 */ /* 0x000fc40000004100 */
[-C--:B------:R-:W-:Y:S01]  /*2040*/  FMUL.FTZ R101, R92, R145.reuse ;  /* 0x000000915c657220 */ /* 0x080fe20000410000 */
[----:B------:R-:W-:Y:S02]  /*2050*/  HADD2.F32 R94, -RZ, R94.H1_H1 ;  /* 0x3000005eff5e7230 */ /* 0x000fe40000004100 */
[-C--:B------:R-:W-:Y:S01]  /*2060*/  FMUL.FTZ R106, R106, R145.reuse ;  /* 0x000000916a6a7220 */ /* 0x080fe20000410000 */
[--C-:B------:R-:W-:Y:S02]  /*2070*/  HADD2.F32 R110, -RZ, R95.reuse.H0_H0 ;  /* 0x2000005fff6e7230 */ /* 0x100fe40000004100 */
[-C--:B------:R-:W-:Y:S01]  /*2080*/  FMUL.FTZ R107, R24, R145.reuse ;  /* 0x00000091186b7220 */ /* 0x080fe20000410000 */
[----:B------:R-:W-:Y:S02]  /*2090*/  HADD2.F32 R26, -RZ, R95.H1_H1 ;  /* 0x3000005fff1a7230 */ /* 0x000fe40000004100 */
[-C--:B------:R-:W-:Y:S01]  /*20a0*/  FMUL.FTZ R109, R94, R145.reuse ;  /* 0x000000915e6d7220 */ /* 0x080fe20000410000 */
[----:B------:R-:W-:Y:S01]  /*20b0*/  F2FP.F16.F32.PACK_AB R24, R101, R100 ;  /* 0x000000646518723e */ /* 0x000fe200000000ff */
[-C--:B------:R-:W-:Y:S01]  /*20c0*/  FMUL.FTZ R110, R110, R145.reuse ;  /* 0x000000916e6e7220 */ /* 0x080fe20000410000 */
[----:B------:R-:W-:Y:S01]  /*20d0*/  F2FP.F16.F32.PACK_AB R25, R107, R106 ;  /* 0x0000006a6b19723e */ /* 0x000fe200000000ff */
[----:B------:R-:W-:Y:S01]  /*20e0*/  FMUL.FTZ R111, R26, R145 ;  /* 0x000000911a6f7220 */ /* 0x000fe20000410000 */
[----:B------:R-:W-:-:S04]  /*20f0*/  F2FP.F16.F32.PACK_AB R26, R109, R108 ;  /* 0x0000006c6d1a723e */ /* 0x000fc800000000ff */
[----:B------:R-:W-:-:S07]  /*2100*/  F2FP.F16.F32.PACK_AB R27, R111, R110 ;  /* 0x0000006e6f1b723e */ /* 0x000fce00000000ff */
.L_x_7128:
[----:B------:R-:W0:Y:S02]  /*2110*/  @P0 LDC.64 R92, c[0x0][0x3a8] ;  /* 0x0000ea00ff5c0b82 */ /* 0x000e240000000a00 */
[C---:B0-----:R-:W-:Y:S01]  /*2120*/  @P0 IMAD.WIDE.U32 R92, R146.reuse, 0x10, R92 ;  /* 0x00000010925c0825 */ /* 0x041fe200078e005c */
[----:B------:R-:W-:-:S04]  /*2130*/  IADD3 R146, PT, PT, R146, 0x20, RZ ;  /* 0x0000002092927810 */ /* 0x000fc80007ffe0ff */
[----:B------:R0:W-:Y:S03]  /*2140*/  @P0 STG.E.128 desc[UR6][R92.64], R24 ;  /* 0x000000185c000986 */ /* 0x0001e6000c101d06 */
.L_x_7126:
[----:B------:R-:W-:Y:S05]  /*2150*/  BSYNC.RECONVERGENT B0 ;  /* 0x0000000000007941 */ /* 0x000fea0003800200 */
.L_x_7125:
        /* <DEDUP_REMOVED lines=42> */
.L_x_7132:
        /* <DEDUP_REMOVED lines=20> */
.L_x_7134:
        /* <DEDUP_REMOVED lines=20> */
.L_x_7133:
[----:B------:R-:W0:Y:S02]  /*2680*/  @P0 LDC.64 R92, c[0x0][0x3a8] ;  /* 0x0000ea00ff5c0b82 */ /* 0x000e240000000a00 */
[C---:B0-----:R-:W-:Y:S01]  /*2690*/  @P0 IMAD.WIDE.U32 R92, R146.reuse, 0x10, R92 ;  /* 0x00000010925c0825 */ /* 0x041fe200078e005c */
[----:B------:R-:W-:-:S04]  /*26a0*/  IADD3 R146, PT, PT, R146, 0x20, RZ ;  /* 0x0000002092927810 */ /* 0x000fc80007ffe0ff */
[----:B------:R0:W-:Y:S03]  /*26b0*/  @P0 STG.E.128 desc[UR6][R92.64], R24 ;  /* 0x000000185c000986 */ /* 0x0001e6000c101d06 */
.L_x_7131:
[----:B------:R-:W-:Y:S05]  /*26c0*/  BSYNC.RECONVERGENT B0 ;  /* 0x0000000000007941 */ /* 0x000fea0003800200 */
.L_x_7130:
        /* <DEDUP_REMOVED lines=42> */
.L_x_7137:
        /* <DEDUP_REMOVED lines=20> */
.L_x_7139:
        /* <DEDUP_REMOVED lines=20> */
.L_x_7138:
[----:B------:R-:W0:Y:S02]  /*2bf0*/  @P0 LDC.64 R92, c[0x0][0x3a8] ;  /* 0x0000ea00ff5c0b82 */ /* 0x000e240000000a00 */
[C---:B0-----:R-:W-:Y:S01]  /*2c00*/  @P0 IMAD.WIDE.U32 R92, R146.reuse, 0x10, R92 ;  /* 0x00000010925c0825 */ /* 0x041fe200078e005c */
[----:B------:R-:W-:-:S04]  /*2c10*/  IADD3 R146, PT, PT, R146, 0x20, RZ ;  /* 0x0000002092927810 */ /* 0x000fc80007ffe0ff */
[----:B------:R0:W-:Y:S03]  /*2c20*/  @P0 STG.E.128 desc[UR6][R92.64], R24 ;  /* 0x000000185c000986 */ /* 0x0001e6000c101d06 */
.L_x_7136:
[----:B------:R-:W-:Y:S05]  /*2c30*/  BSYNC.RECONVERGENT B0 ;  /* 0x0000000000007941 */ /* 0x000fea0003800200 */
.L_x_7135:
        /* <DEDUP_REMOVED lines=42> */
.L_x_7142:
        /* <DEDUP_REMOVED lines=20> */
.L_x_7144:
        /* <DEDUP_REMOVED lines=20> */
.L_x_7143:
[----:B------:R-:W0:Y:S02]  /*3160*/  @P0 LDC.64 R92, c[0x0][0x3a8] ;  /* 0x0000ea00ff5c0b82 */ /* 0x000e240000000a00 */
[C---:B0-----:R-:W-:Y:S01]  /*3170*/  @P0 IMAD.WIDE.U32 R92, R146.reuse, 0x10, R92 ;  /* 0x00000010925c0825 */ /* 0x041fe200078e005c */
[----:B------:R-:W-:-:S04]  /*3180*/  IADD3 R146, PT, PT, R146, 0x20, RZ ;  /* 0x0000002092927810 */ /* 0x000fc80007ffe0ff */
[----:B------:R0:W-:Y:S03]  /*3190*/  @P0 STG.E.128 desc[UR6][R92.64], R24 ;  /* 0x000000185c000986 */ /* 0x0001e6000c101d06 */
.L_x_7141:
[----:B------:R-:W-:Y:S05]  /*31a0*/  BSYNC.RECONVERGENT B0 ;  /* 0x0000000000007941 */ /* 0x000fea0003800200 */
.L_x_7140:
        /* <DEDUP_REMOVED lines=17> */
[----:B------:R-:W-:Y:S02]  /*32c0*/  HADD2.F32 R136, -RZ, R92.H0_H0 ;  /* 0x2000005cff887230 */ /* 0x000fe40000004100 */
[----:B------:R-:W-:-:S02]  /*32d0*/  HADD2.F32 R140, -RZ, R94.H0_H0 ;  /* 0x2000005eff8c7230 */ /* 0x000fc40000004100 */
[----:B------:R-:W-:Y:S02]  /*32e0*/  HADD2.F32 R92, -RZ, R92.H1_H1 ;  /* 0x3000005cff5c7230 */ /* 0x000fe40000004100 */
[----:B------:R-:W-:Y:S02]  /*32f0*/  HADD2.F32 R94, -RZ, R94.H1_H1 ;  /* 0x3000005eff5e7230 */ /* 0x000fe40000004100 */
[--C-:B--2---:R-:W-:Y:S02]  /*3300*/  HADD2.F32 R103, -RZ, R27.reuse.H0_H0 ;  /* 0x2000001bff677230 */ /* 0x104fe40000004100 */
[----:B------:R-:W-:Y:S02]  /*3310*/  HADD2.F32 R143, -RZ, R27.H1_H1 ;  /* 0x3000001bff8f7230 */ /* 0x000fe40000004100 */
        /* <DEDUP_REMOVED lines=8> */
[--C-:B------:R-:W-:Y:S02]  /*33a0*/  HADD2.F32 R95, -RZ, R26.reuse.H0_H0 ;  /* 0x2000001aff5f7230 */ /* 0x100fe40000004100 */
[----:B------:R-:W-:Y:S01]  /*33b0*/  FFMA.FTZ R137, R92, R145, R137 ;  /* 0x000000915c897223 */ /* 0x000fe20000010089 */
[----:B------:R-:W-:-:S02]  /*33c0*/  HADD2.F32 R141, -RZ, R26.H1_H1 ;  /* 0x3000001aff8d7230 */ /* 0x000fc40000004100 */
[-C--:B------:R-:W-:Y:S01]  /*33d0*/  FFMA.FTZ R139, R102, R145.reuse, R25 ;  /* 0x00000091668b7223 */ /* 0x080fe20000010019 */
[----:B------:R-:W-:Y:S01]  /*33e0*/  F2FP.F16.F32.PACK_AB R27, R143, R142 ;  /* 0x0000008e8f1b723e */ /* 0x000fe200000000ff */
[-C--:B------:R-:W-:Y:S01]  /*33f0*/  FFMA.FTZ R140, R140, R145.reuse, R95 ;  /* 0x000000918c8c7223 */ /* 0x080fe2000001005f */
[----:B------:R-:W-:Y:S01]  /*3400*/  F2FP.F16.F32.PACK_AB R24, R137, R136 ;  /* 0x000000888918723e */ /* 0x000fe200000000ff */
[----:B------:R-:W-:Y:S01]  /*3410*/  FFMA.FTZ R141, R94, R145, R141 ;  /* 0x000000915e8d7223 */ /* 0x000fe2000001008d */
[----:B------:R-:W-:-:S04]  /*3420*/  F2FP.F16.F32.PACK_AB R25, R139, R138 ;  /* 0x0000008a8b19723e */ /* 0x000fc800000000ff */
[----:B------:R-:W-:Y:S01]  /*3430*/  F2FP.F16.F32.PACK_AB R26, R141, R140 ;  /* 0x0000008c8d1a723e */ /* 0x000fe200000000ff */
[----:B------:R-:W-:Y:S06]  /*3440*/  BRA `(.L_x_7148) ;  /* 0x0000000000a07947 */ /* 0x000fec0003800000 */
.L_x_7147:
[----:B------:R-:W-:-:S04]  /*3450*/  ISETP.NE.U32.AND P1, PT, R102, RZ, PT ;  /* 0x000000ff6600720c */ /* 0x000fc80003f25070 */
[----:B------:R-:W-:-:S13]  /*3460*/  ISETP.NE.AND.EX P1, PT, R103, RZ, PT, P1 ;  /* 0x000000ff6700720c */ /* 0x000fda0003f25310 */
[----:B------:R-:W-:Y:S05]  /*3470*/  @P1 BRA `(.L_x_7149) ;  /* 0x0000000000441947 */ /* 0x000fea0003800000 */
[----:B-----5:R-:W-:Y:S02]  /*3480*/  HADD2.F32 R136, -RZ, R92.H0_H0 ;  /* 0x2000005cff887230 */ /* 0x020fe40000004100 */
[----:B------:R-:W-:Y:S02]  /*3490*/  HADD2.F32 R140, -RZ, R94.H0_H0 ;  /* 0x2000005eff8c7230 */ /* 0x000fe40000004100 */
[--C-:B------:R-:W-:Y:S02]  /*34a0*/  HADD2.F32 R142, -RZ, R95.reuse.H0_H0 ;  /* 0x2000005fff8e7230 */ /* 0x100fe40000004100 */
[-C--:B------:R-:W-:Y:S01]  /*34b0*/  FMUL.FTZ R136, R136, R145.reuse ;  /* 0x0000009188887220 */ /* 0x080fe20000410000 */
        /* <DEDUP_REMOVED lines=8> */
[----:B------:R-:W-:Y:S02]  /*3540*/  HADD2.F32 R94, -RZ, R94.H1_H1 ;  /* 0x3000005eff5e7230 */ /* 0x000fe40000004100 */
[-C--:B------:R-:W-:Y:S01]  /*3550*/  FMUL.FTZ R138, R138, R145.reuse ;  /* 0x000000918a8a7220 */ /* 0x080fe20000410000 */
[----:B------:R-:W-:-:S02]  /*3560*/  FMUL.FTZ R139, R102, R145 ;  /* 0x00000091668b7220 */ /* 0x000fc40000410000 */
[----:B------:R-:W-:Y:S01]  /*3570*/  FMUL.FTZ R141, R94, R145 ;  /* 0x000000915e8d7220 */ /* 0x000fe20000410000 */
[----:B------:R-:W-:Y:S06]  /*3580*/  BRA `(.L_x_7148) ;  /* 0x0000000000507947 */ /* 0x000fec0003800000 */
.L_x_7149:
        /* <DEDUP_REMOVED lines=14> */
[----:B------:R-:W-:Y:S01]  /*3670*/  F2FP.F16.F32.PACK_AB R27, R143, R142 ;  /* 0x0000008e8f1b723e */ /* 0x000fe200000000ff */
[-C--:B------:R-:W-:Y:S01]  /*3680*/  FMUL.FTZ R139, R24, R145.reuse ;  /* 0x00000091188b7220 */ /* 0x080fe20000410000 */
[----:B------:R-:W-:Y:S01]  /*3690*/  F2FP.F16.F32.PACK_AB R24, R137, R136 ;  /* 0x000000888918723e */ /* 0x000fe200000000ff */
[----:B------:R-:W-:-:S03]  /*36a0*/  FMUL.FTZ R141, R94, R145 ;  /* 0x000000915e8d7220 */ /* 0x000fc60000410000 */
[----:B------:R-:W-:Y:S02]  /*36b0*/  F2FP.F16.F32.PACK_AB R25, R139, R138 ;  /* 0x0000008a8b19723e */ /* 0x000fe400000000ff */
[----:B------:R-:W-:-:S07]  /*36c0*/  F2FP.F16.F32.PACK_AB R26, R141, R140 ;  /* 0x0000008c8d1a723e */ /* 0x000fce00000000ff */
.L_x_7148:
[----:B------:R-:W0:Y:S02]  /*36d0*/  @P0 LDC.64 R92, c[0x0][0x3a8] ;  /* 0x0000ea00ff5c0b82 */ /* 0x000e240000000a00 */
[----:B0-----:R-:W-:-:S05]  /*36e0*/  @P0 IMAD.WIDE.U32 R92, R146, 0x10, R92 ;  /* 0x00000010925c0825 */ /* 0x001fca00078e005c */
[----:B------:R0:W-:Y:S02]  /*36f0*/  @P0 STG.E.128 desc[UR6][R92.64], R24 ;  /* 0x000000185c000986 */ /* 0x0001e4000c101d06 */
.L_x_7146:
[----:B------:R-:W-:Y:S05]  /*3700*/  BSYNC.RECONVERGENT B0 ;  /* 0x0000000000007941 */ /* 0x000fea0003800200 */
.L_x_7145:
[----:B0-----:R-:W-:Y:S01]  /*3710*/  FADD.FTZ R92, RZ, R2 ;  /* 0x00000002ff5c7221 */ /* 0x001fe20000010000 */
[C---:B------:R-:W-:Y:S01]  /*3720*/  ISETP.GT.U32.AND P3, PT, R98.reuse, 0x3f, PT ;  /* 0x0000003f6200780c */ /* 0x040fe20003f64070 */
[----:B------:R-:W-:Y:S01]  /*3730*/  UMOV UR9, 0xffffffff ;  /* 0xffffffff00097882 */ /* 0x000fe20000000000 */
[C---:B------:R-:W-:Y:S01]  /*3740*/  ISETP.GT.U32.AND P2, PT, R98.reuse, 0x5f, PT ;  /* 0x0000005f6200780c */ /* 0x040fe20003f44070 */
[----:B------:R-:W-:Y:S01]  /*3750*/  FADD.FTZ R92, R9, R92 ;  /* 0x0000005c095c7221 */ /* 0x000fe20000010000 */
[C---:B------:R-:W-:Y:S02]  /*3760*/  ISETP.GT.U32.AND P1, PT, R98.reuse, 0x7f, PT ;  /* 0x0000007f6200780c */ /* 0x040fe40003f24070 */
[C---:B------:R-:W-:Y:S01]  /*3770*/  ISETP.GT.U32.AND P0, PT, R98.reuse, 0x9f, PT ;  /* 0x0000009f6200780c */ /* 0x040fe20003f04070 */
[----:B------:R-:W-:Y:S01]  /*3780*/  FADD.FTZ R93, R3, R92 ;  /* 0x0000005c035d7221 */ /* 0x000fe20000010000 */
[----:B------:R-:W-:-:S03]  /*3790*/  ISETP.GT.U32.AND P6, PT, R98, 0xbf, PT ;  /* 0x000000bf6200780c */ /* 0x000fc60003fc4070 */
[----:B------:R-:W-:Y:S01]  /*37a0*/  FADD.FTZ R93, R8, R93 ;  /* 0x0000005d085d7221 */ /* 0x000fe20000010000 */
[----:B------:R-:W-:-:S03]  /*37b0*/  P2R R94, PR, RZ, 0x40 ;  /* 0x00000040ff5e7803 */ /* 0x000fc60000000000 */
[----:B------:R-:W-:-:S04]  /*37c0*/  FADD.FTZ R92, R4, R93 ;  /* 0x0000005d045c7221 */ /* 0x000fc80000010000 */
[----:B------:R-:W-:-:S04]  /*37d0*/  FADD.FTZ R92, R7, R92 ;  /* 0x0000005c075c7221 */ /* 0x000fc80000010000 */
[----:B------:R-:W-:-:S04]  /*37e0*/  FADD.FTZ R93, R5, R92 ;  /* 0x0000005c055d7221 */ /* 0x000fc80000010000 */
        /* <DEDUP_REMOVED lines=43> */
[----:B------:R-:W-:Y:S01]  /*3aa0*/  FADD.FTZ R92, R128, R93 ;  /* 0x0000005d805c7221 */ /* 0x000fe20000010000 */
[----:B------:R-:W-:-:S03]  /*3ab0*/  P2R R94, PR, RZ, 0x40 ;  /* 0x00000040ff5e7803 */ /* 0x000fc60000000000 */
        /* <DEDUP_REMOVED lines=17> */
[----:B------:R-:W-:-:S04]  /*3bd0*/  LOP3.LUT P6, RZ, R144, 0x1f, RZ, 0xc0, !PT ;  /* 0x0000001f90ff7812 */ /* 0x000fc800078cc0ff */
[----:B------:R-:W-:Y:S01]  /*3be0*/  P2R R92, PR, RZ, 0x40 ;  /* 0x00000040ff5c7803 */ /* 0x000fe20000000000 */
[----:B------:R-:W-:Y:S08]  /*3bf0*/  BRA.DIV UR9, `(.L_x_7150) ;  /* 0x00000026092c7947 */ /* 0x000ff0000b800000 */
        /* <DEDUP_REMOVED lines=153> */
.L_x_7179:
        /* <DEDUP_REMOVED lines=9> */
[----:B------:R-:W1:Y:S04]  /*4620*/  @!P1 LDC.64 R94, c[0x0][0x3c0] ;  /* 0x0000f000ff5e9b82 */ /* 0x000e680000000a00 */
[----:B------:R-:W2:Y:S04]  /*4630*/  MUFU.RSQ R102, R102 ;  /* 0x0000006600667308 */ /* 0x000ea80000001400 */
[----:B------:R-:W3:Y:S01]  /*4640*/  @!P1 LDC.64 R92, c[0x0][0x3c8] ;  /* 0x0000f200ff5c9b82 */ /* 0x000ee20000000a00 */
[----:B-1----:R-:W-:-:S05]  /*4650*/  @!P1 IMAD.WIDE R94, R0, 0x4, R94 ;  /* 0x00000004005e9825 */ /* 0x002fca00078e025e */
[----:B------:R1:W-:Y:S01]  /*4660*/  @!P1 STG.E desc[UR6][R94.64], R105 ;  /* 0x000000695e009986 */ /* 0x0003e2000c101906 */
[----:B---3--:R-:W-:-:S05]  /*4670*/  @!P1 IMAD.WIDE R92, R0, 0x4, R92 ;  /* 0x00000004005c9825 */ /* 0x008fca00078e025c */
[----:B--2---:R1:W-:Y:S01]  /*4680*/  @!P1 STG.E desc[UR6][R92.64], R102 ;  /* 0x000000665c009986 */ /* 0x0043e2000c101906 */
[----:B------:R-:W-:Y:S05]  /*4690*/  @!P4 BRA `(.L_x_7152) ;  /* 0x0000000000c0c947 */ /* 0x000fea0003800000 */
[--C-:B-1----:R-:W-:Y:S01]  /*46a0*/  FADD.FTZ R93, R2, -R103.reuse ;  /* 0x80000067025d7221 */ /* 0x102fe20000010000 */
[--C-:B------:R-:W-:Y:S01]  /*46b0*/  FADD.FTZ R145, R3, -R103.reuse ;  /* 0x8000006703917221 */ /* 0x100fe20000010000 */
[----:B-----5:R-:W-:Y:S02]  /*46c0*/  HADD2.F32 R95, -RZ, R88.H0_H0 ;  /* 0x20000058ff5f7230 */ /* 0x020fe40000004100 */
[----:B------:R-:W-:Y:S01]  /*46d0*/  FADD.FTZ R149, R7, -R103 ;  /* 0x8000006707957221 */ /* 0x000fe20000010000 */
[----:B------:R-:W-:Y:S02]  /*46e0*/  HADD2.F32 R105, -RZ, R84.H0_H0 ;  /* 0x20000054ff697230 */ /* 0x000fe40000004100 */
[C---:B------:R-:W-:Y:S01]  /*46f0*/  FMUL.FTZ R92, R102.reuse, R93 ;  /* 0x0000005d665c7220 */ /* 0x040fe20000410000 */
[----:B------:R-:W-:Y:S02]  /*4700*/  HADD2.F32 R94, -RZ, R89.H0_H0 ;  /* 0x20000059ff5e7230 */ /* 0x000fe40000004100 */
[----:B------:R-:W-:Y:S01]  /*4710*/  FMUL.FTZ R93, R102, R145 ;  /* 0x00000091665d7220 */ /* 0x000fe20000410000 */
[----:B0-----:R-:W-:-:S02]  /*4720*/  HADD2.F32 R104, -RZ, R85.H0_H0 ;  /* 0x20000055ff687230 */ /* 0x001fc40000004100 */
[----:B------:R-:W-:Y:S01]  /*4730*/  FADD.FTZ R147, R4, -R103 ;  /* 0x8000006704937221 */ /* 0x000fe20000010000 */
[----:B------:R-:W-:Y:S02]  /*4740*/  HADD2.F32 R148, -RZ, R90.H1_H1 ;  /* 0x3000005aff947230 */ /* 0x000fe40000004100 */
[----:B------:R-:W-:Y:S01]  /*4750*/  FMUL.FTZ R149, R102, R149 ;  /* 0x0000009566957220 */ /* 0x000fe20000410000 */
[----:B------:R-:W-:Y:S02]  /*4760*/  HADD2.F32 R150, -RZ, R86.H1_H1 ;  /* 0x30000056ff967230 */ /* 0x000fe40000004100 */
[----:B------:R-:W-:Y:S01]  /*4770*/  FFMA.FTZ R92, R92, R95, R105 ;  /* 0x0000005f5c5c7223 */ /* 0x000fe20000010069 */
[----:B------:R-:W-:Y:S02]  /*4780*/  HADD2.F32 R144, -RZ, R90.H0_H0 ;  /* 0x2000005aff907230 */ /* 0x000fe40000004100 */
[----:B------:R-:W-:Y:S01]  /*4790*/  FFMA.FTZ R93, R93, R94, R104 ;  /* 0x0000005e5d5d7223 */ /* 0x000fe20000010068 */
[----:B------:R-:W-:-:S02]  /*47a0*/  HADD2.F32 R146, -RZ, R86.H0_H0 ;  /* 0x20000056ff927230 */ /* 0x000fc40000004100 */
[----:B------:R-:W-:Y:S01]  /*47b0*/  FMUL.FTZ R147, R102, R147 ;  /* 0x0000009366937220 */ /* 0x000fe20000410000 */
[----:B------:R-:W0:Y:S01]  /*47c0*/  LDC.64 R104, c[0x0][0x428] ;  /* 0x00010a00ff687b82 */ /* 0x000e220000000a00 */
[--C-:B------:R-:W-:Y:S01]  /*47d0*/  FADD.FTZ R145, R6, -R103.reuse ;  /* 0x8000006706917221 */ /* 0x100fe20000010000 */
[----:B------:R-:W-:Y:S01]  /*47e0*/  FADD.FTZ R95, R5, -R103 ;  /* 0x80000067055f7221 */ /* 0x000fe20000010000 */
[----:B------:R-:W-:Y:S01]  /*47f0*/  FFMA.FTZ R149, R149, R148, R150 ;  /* 0x0000009495957223 */ /* 0x000fe20000010096 */
[----:B------:R-:W-:Y:S01]  /*4800*/  FFMA.FTZ R94, R147, R144, R146 ;  /* 0x00000090935e7223 */ /* 0x000fe20000010092 */
[----:B------:R-:W-:Y:S02]  /*4810*/  HADD2.F32 R148, -RZ, R91.H1_H1 ;  /* 0x3000005bff947230 */ /* 0x000fe40000004100 */
[C---:B------:R-:W-:Y:S01]  /*4820*/  FMUL.FTZ R145, R102.reuse, R145 ;  /* 0x0000009166917220 */ /* 0x040fe20000410000 */
[----:B------:R-:W-:Y:S02]  /*4830*/  HADD2.F32 R150, -RZ, R87.H1_H1 ;  /* 0x30000057ff967230 */ /* 0x000fe40000004100 */
[----:B------:R-:W-:Y:S01]  /*4840*/  FMUL.FTZ R95, R102, R95 ;  /* 0x0000005f665f7220 */ /* 0x000fe20000410000 */
[----:B------:R-:W-:Y:S01]  /*4850*/  HADD2.F32 R144, -RZ, R91.H0_H0 ;  /* 0x2000005bff907230 */ /* 0x000fe20000004100 */
[----:B------:R-:W-:Y:S01]  /*4860*/  F2FP.F16.F32.PACK_AB R94, R149, R94 ;  /* 0x0000005e955e723e */ /* 0x000fe200000000ff */
[----:B------:R-:W-:-:S02]  /*4870*/  HADD2.F32 R146, -RZ, R87.H0_H0 ;  /* 0x20000057ff927230 */ /* 0x000fc40000004100 */
[----:B------:R-:W-:Y:S01]  /*4880*/  FFMA.FTZ R152, R145, R148, R150 ;  /* 0x0000009491987223 */ /* 0x000fe20000010096 */
[--C-:B------:R-:W-:Y:S01]  /*4890*/  FADD.FTZ R145, R8, -R103.reuse ;  /* 0x8000006708917221 */ /* 0x100fe20000010000 */
[----:B------:R-:W-:Y:S02]  /*48a0*/  HADD2.F32 R148, -RZ, R89.H1_H1 ;  /* 0x30000059ff947230 */ /* 0x000fe40000004100 */
[----:B------:R-:W-:Y:S01]  /*48b0*/  FFMA.FTZ R147, R95, R144, R146 ;  /* 0x000000905f937223 */ /* 0x000fe20000010092 */
[----:B------:R-:W-:Y:S01]  /*48c0*/  FADD.FTZ R95, R9, -R103 ;  /* 0x80000067095f7221 */ /* 0x000fe20000010000 */
[----:B------:R-:W-:Y:S02]  /*48d0*/  HADD2.F32 R150, -RZ, R85.H1_H1 ;  /* 0x30000055ff967230 */ /* 0x000fe40000004100 */
[C---:B------:R-:W-:Y:S01]  /*48e0*/  FMUL.FTZ R145, R102.reuse, R145 ;  /* 0x0000009166917220 */ /* 0x040fe20000410000 */
[----:B------:R-:W-:Y:S02]  /*48f0*/  HADD2.F32 R144, -RZ, R88.H1_H1 ;  /* 0x30000058ff907230 */ /* 0x000fe40000004100 */
[----:B------:R-:W-:Y:S01]  /*4900*/  FMUL.FTZ R95, R102, R95 ;  /* 0x0000005f665f7220 */ /* 0x000fe20000410000 */
[----:B------:R-:W-:-:S02]  /*4910*/  HADD2.F32 R146, -RZ, R84.H1_H1 ;  /* 0x30000054ff927230 */ /* 0x000fc40000004100 */
[----:B------:R-:W-:Y:S01]  /*4920*/  FFMA.FTZ R148, R145, R148, R150 ;  /* 0x0000009491947223 */ /* 0x000fe20000010096 */
[C---:B0-----:R-:W-:Y:S01]  /*4930*/  IMAD.WIDE.U32 R104, R99.reuse, 0x10, R104 ;  /* 0x0000001063687825 */ /* 0x041fe200078e0068 */
[----:B------:R-:W-:-:S03]  /*4940*/  IADD3 R99, PT, PT, R99, 0x20, RZ ;  /* 0x0000002063637810 */ /* 0x000fc60007ffe0ff */
[----:B------:R-:W-:Y:S01]  /*4950*/  FFMA.FTZ R145, R95, R144, R146 ;  /* 0x000000905f917223 */ /* 0x000fe20000010092 */
[----:B------:R-:W-:Y:S02]  /*4960*/  F2FP.F16.F32.PACK_AB R95, R152, R147 ;  /* 0x00000093985f723e */ /* 0x000fe400000000ff */
[----:B------:R-:W-:Y:S02]  /*4970*/  F2FP.F16.F32.PACK_AB R93, R148, R93 ;  /* 0x0000005d945d723e */ /* 0x000fe400000000ff */
[----:B------:R-:W-:-:S05]  /*4980*/  F2FP.F16.F32.PACK_AB R92, R145, R92 ;  /* 0x0000005c915c723e */ /* 0x000fca00000000ff */
[----:B------:R2:W-:Y:S02]  /*4990*/  STG.E.128 desc[UR6][R104.64], R92 ;  /* 0x0000005c68007986 */ /* 0x0005e4000c101d06 */
.L_x_7152:
[----:B------:R-:W-:Y:S05]  /*49a0*/  BSYNC.RECONVERGENT B0 ;  /* 0x0000000000007941 */ /* 0x000fea0003800200 */
.L_x_7151:
[----:B------:R-:W-:Y:S01]  /*49b0*/  ISETP.GE.U32.AND P0, PT, R98, 0x40, PT ;  /* 0x000000406200780c */ /* 0x000fe20003f06070 */
[----:B------:R-:W-:-:S12]  /*49c0*/  BSSY.RECONVERGENT B0, `(.L_x_7153) ;  /* 0x0000032000007945 */ /* 0x000fd80003800200 */
[----:B------:R-:W-:Y:S05]  /*49d0*/  @!P0 BRA `(.L_x_7154) ;  /* 0x0000000000c08947 */ /* 0x000fea0003800000 */
[--C-:B-12---:R-:W-:Y:S01]  /*49e0*/  FADD.FTZ R93, R10, -R103.reuse ;  /* 0x800000670a5d7221 */ /* 0x106fe20000010000 */
        /* <DEDUP_REMOVED lines=47> */
.L_x_7154:
[----:B------:R-:W-:Y:S05]  /*4ce0*/  BSYNC.RECONVERGENT B0 ;  /* 0x0000000000007941 */ /* 0x000fea0003800200 */
.L_x_7153:
[----:B------:R-:W-:Y:S01]  /*4cf0*/  ISETP.GE.U32.AND P0, PT, R98, 0x60, PT ;  /* 0x000000606200780c */ /* 0x000fe20003f06070 */
[----:B------:R-:W-:-:S12]  /*4d00*/  BSSY.RECONVERGENT B0, `(.L_x_7155) ;  /* 0x0000032000007945 */ /* 0x000fd80003800200 */
[----:B------:R-:W-:Y:S05]  /*4d10*/  @!P0 BRA `(.L_x_7156) ;  /* 0x0000000000c08947 */ /* 0x000fea0003800000 */
[--C-:B-123--:R-:W-:Y:S01]  /*4d20*/  FADD.FTZ R93, R18, -R103.reuse ;  /* 0x80000067125d7221 */ /* 0x10efe20000010000 */
        /* <DEDUP_REMOVED lines=47> */
.L_x_7156:
[----:B------:R-:W-:Y:S05]  /*5020*/  BSYNC.RECONVERGENT B0 ;  /* 0x0000000000007941 */ /* 0x000fea0003800200 */
.L_x_7155:
[----:B------:R-:W-:Y:S01]  /*5030*/  ISETP.GE.U32.AND P0, PT, R98, 0x80, PT ;  /* 0x000000806200780c */ /* 0x000fe20003f06070 */
[----:B------:R-:W-:-:S12]  /*5040*/  BSSY.RECONVERGENT B0, `(.L_x_7157) ;  /* 0x0000032000007945 */ /* 0x000fd80003800200 */
[----:B------:R-:W-:Y:S05]  /*5050*/  @!P0 BRA `(.L_x_7158) ;  /* 0x0000000000c08947 */ /* 0x000fea0003800000 */
[--C-:B-1234-:R-:W-:Y:S01]  /*5060*/  FADD.FTZ R93, R100, -R103.reuse ;  /* 0x80000067645d7221 */ /* 0x11efe20000010000 */
        /* <DEDUP_REMOVED lines=47> */
.L_x_7158:
[----:B------:R-:W-:Y:S05]  /*5360*/  BSYNC.RECONVERGENT B0 ;  /* 0x0000000000007941 */ /* 0x000fea0003800200 */
.L_x_7157:
[----:B------:R-:W-:Y:S01]  /*5370*/  ISETP.GE.U32.AND P0, PT, R98, 0xa0, PT ;  /* 0x000000a06200780c */ /* 0x000fe20003f06070 */
[----:B------:R-:W-:-:S12]  /*5380*/  BSSY.RECONVERGENT B0, `(.L_x_7159) ;  /* 0x0000032000007945 */ /* 0x000fd80003800200 */
[----:B------:R-:W-:Y:S05]  /*5390*/  @!P0 BRA `(.L_x_7160) ;  /* 0x0000000000c08947 */ /* 0x000fea0003800000 */
[--C-:B01234-:R-:W-:Y:S01]  /*53a0*/  FADD.FTZ R93, R112, -R103.reuse ;  /* 0x80000067705d7221 */ /* 0x11ffe20000010000 */
[--C-:B------:R-:W-:Y:S01]  /*53b0*/  FADD.FTZ R145, R114, -R103.reuse ;  /* 0x8000006772917221 */ /* 0x100fe20000010000 */
[----:B-----5:R-:W-:Y:S02]  /*53c0*/  HADD2.F32 R95, -RZ, R56.H0_H0 ;  /* 0x20000038ff5f7230 */ /* 0x020fe40000004100 */
[----:B------:R-:W-:Y:S01]  /*53d0*/  FADD.FTZ R149, R117, -R103 ;  /* 0x8000006775957221 */ /* 0x000fe20000010000 */
[----:B------:R-:W-:Y:S02]  /*53e0*/  HADD2.F32 R105, -RZ, R52.H0_H0 ;  /* 0x20000034ff697230 */ /* 0x000fe40000004100 */
[C---:B------:R-:W-:Y:S01]  /*53f0*/  FMUL.FTZ R92, R102.reuse, R93 ;  /* 0x0000005d665c7220 */ /* 0x040fe20000410000 */
[----:B------:R-:W-:Y:S02]  /*5400*/  HADD2.F32 R94, -RZ, R57.H0_H0 ;  /* 0x20000039ff5e7230 */ /* 0x000fe40000004100 */
[----:B------:R-:W-:Y:S01]  /*5410*/  FMUL.FTZ R93, R102, R145 ;  /* 0x00000091665d7220 */ /* 0x000fe20000410000 */
[----:B------:R-:W-:-:S02]  /*5420*/  HADD2.F32 R104, -RZ, R53.H0_H0 ;  /* 0x20000035ff687230 */ /* 0x000fc40000004100 */
        /* <DEDUP_REMOVED lines=39> */
.L_x_7160:
[----:B------:R-:W-:Y:S05]  /*56a0*/  BSYNC.RECONVERGENT B0 ;  /* 0x0000000000007941 */ /* 0x000fea0003800200 */
.L_x_7159:
        /* <DEDUP_REMOVED lines=51> */
.L_x_7162:
[----:B------:R-:W-:Y:S05]  /*59e0*/  BSYNC.RECONVERGENT B0 ;  /* 0x0000000000007941 */ /* 0x000fea0003800200 */
.L_x_7161:
        /* <DEDUP_REMOVED lines=51> */
.L_x_7164:
[----:B------:R-:W-:Y:S05]  /*5d20*/  BSYNC.RECONVERGENT B0 ;  /* 0x0000000000007941 */ /* 0x000fea0003800200 */
.L_x_7163:
[----:B------:R-:W-:Y:S01]  /*5d30*/  ISETP.GE.U32.AND P0, PT, R98, 0x100, PT ;  /* 0x000001006200780c */ /* 0x000fe20003f06070 */
[----:B------:R-:W-:-:S12]  /*5d40*/  BSSY.RECONVERGENT B0, `(.L_x_7165) ;  /* 0x0000031000007945 */ /* 0x000fd80003800200 */
[----:B------:R-:W-:Y:S05]  /*5d50*/  @!P0 BRA `(.L_x_7166) ;  /* 0x0000000000bc8947 */ /* 0x000fea0003800000 */
[--C-:B01234-:R-:W-:Y:S01]  /*5d60*/  FADD.FTZ R93, R136, -R103.reuse ;  /* 0x80000067885d7221 */ /* 0x11ffe20000010000 */
[----:B-----5:R-:W-:Y:S02]  /*5d70*/  HADD2.F32 R104, -RZ, R32.H0_H0 ;  /* 0x20000020ff687230 */ /* 0x020fe40000004100 */
[--C-:B------:R-:W-:Y:S01]  /*5d80*/  FADD.FTZ R95, R138, -R103.reuse ;  /* 0x800000678a5f7221 */ /* 0x100fe20000010000 */
[----:B------:R-:W-:Y:S02]  /*5d90*/  HADD2.F32 R92, -RZ, R28.H0_H0 ;  /* 0x2000001cff5c7230 */ /* 0x000fe40000004100 */
[----:B------:R-:W-:Y:S01]  /*5da0*/  FMUL.FTZ R93, R102, R93 ;  /* 0x0000005d665d7220 */ /* 0x000fe20000410000 */
[----:B------:R-:W-:Y:S01]  /*5db0*/  FADD.FTZ R105, R140, -R103 ;  /* 0x800000678c697221 */ /* 0x000fe20000010000 */
[----:B------:R-:W-:Y:S02]  /*5dc0*/  HADD2.F32 R94, -RZ, R33.H0_H0 ;  /* 0x20000021ff5e7230 */ /* 0x000fe40000004100 */
[----:B------:R-:W-:Y:S01]  /*5dd0*/  FMUL.FTZ R95, R102, R95 ;  /* 0x0000005f665f7220 */ /* 0x000fe20000410000 */
[----:B------:R-:W-:-:S02]  /*5de0*/  HADD2.F32 R144, -RZ, R29.H0_H0 ;  /* 0x2000001dff907230 */ /* 0x000fc40000004100 */
[----:B------:R-:W-:Y:S01]  /*5df0*/  FMUL.FTZ R145, R102, R105 ;  /* 0x0000006966917220 */ /* 0x000fe20000410000 */
[----:B------:R-:W-:Y:S02]  /*5e00*/  HADD2.F32 R146, -RZ, R34.H0_H0 ;  /* 0x20000022ff927230 */ /* 0x000fe40000004100 */
[----:B------:R-:W-:Y:S01]  /*5e10*/  FFMA.FTZ R104, R93, R104, R92 ;  /* 0x000000685d687223 */ /* 0x000fe2000001005c */
[----:B------:R-:W-:Y:S01]  /*5e20*/  HADD2.F32 R148, -RZ, R30.H0_H0 ;  /* 0x2000001eff947230 */ /* 0x000fe20000004100 */
[----:B------:R-:W0:Y:S01]  /*5e30*/  LDC.64 R92, c[0x0][0x428] ;  /* 0x00010a00ff5c7b82 */ /* 0x000e220000000a00 */
[----:B------:R-:W-:Y:S01]  /*5e40*/  FFMA.FTZ R105, R95, R94, R144 ;  /* 0x0000005e5f697223 */ /* 0x000fe20000010090 */
[--C-:B------:R-:W-:Y:S01]  /*5e50*/  FADD.FTZ R95, R137, -R103.reuse ;  /* 0x80000067895f7221 */ /* 0x100fe20000010000 */
[--C-:B------:R-:W-:Y:S01]  /*5e60*/  FADD.FTZ R147, R141, -R103.reuse ;  /* 0x800000678d937221 */ /* 0x100fe20000010000 */
[----:B------:R-:W-:Y:S01]  /*5e70*/  FFMA.FTZ R94, R145, R146, R148 ;  /* 0x00000092915e7223 */ /* 0x000fe20000010094 */
[--C-:B------:R-:W-:Y:S01]  /*5e80*/  FADD.FTZ R145, R139, -R103.reuse ;  /* 0x800000678b917221 */ /* 0x100fe20000010000 */
[--C-:B------:R-:W-:Y:S01]  /*5e90*/  FADD.FTZ R149, R142, -R103.reuse ;  /* 0x800000678e957221 */ /* 0x100fe20000010000 */
[----:B------:R-:W-:Y:S01]  /*5ea0*/  FADD.FTZ R103, R143, -R103 ;  /* 0x800000678f677221 */ /* 0x000fe20000010000 */
[----:B------:R-:W-:-:S02]  /*5eb0*/  HADD2.F32 R144, -RZ, R35.H0_H0 ;  /* 0x20000023ff907230 */ /* 0x000fc40000004100 */
[C---:B------:R-:W-:Y:S01]  /*5ec0*/  FMUL.FTZ R95, R102.reuse, R95 ;  /* 0x0000005f665f7220 */ /* 0x040fe20000410000 */
[----:B------:R-:W-:Y:S02]  /*5ed0*/  HADD2.F32 R146, -RZ, R31.H0_H0 ;  /* 0x2000001fff927230 */ /* 0x000fe40000004100 */
[C---:B------:R-:W-:Y:S01]  /*5ee0*/  FMUL.FTZ R149, R102.reuse, R149 ;  /* 0x0000009566957220 */ /* 0x040fe20000410000 */
[----:B------:R-:W-:Y:S02]  /*5ef0*/  HADD2.F32 R148, -RZ, R35.H1_H1 ;  /* 0x30000023ff947230 */ /* 0x000fe40000004100 */
[C---:B------:R-:W-:Y:S01]  /*5f00*/  FMUL.FTZ R103, R102.reuse, R103 ;  /* 0x0000006766677220 */ /* 0x040fe20000410000 */
[----:B------:R-:W-:Y:S02]  /*5f10*/  HADD2.F32 R150, -RZ, R31.H1_H1 ;  /* 0x3000001fff967230 */ /* 0x000fe40000004100 */
[----:B------:R-:W-:Y:S01]  /*5f20*/  FFMA.FTZ R149, R149, R144, R146 ;  /* 0x0000009095957223 */ /* 0x000fe20000010092 */
[C---:B------:R-:W-:Y:S01]  /*5f30*/  FMUL.FTZ R145, R102.reuse, R145 ;  /* 0x0000009166917220 */ /* 0x040fe20000410000 */
[----:B------:R-:W-:Y:S01]  /*5f40*/  FMUL.FTZ R147, R102, R147 ;  /* 0x0000009366937220 */ /* 0x000fe20000410000 */
[----:B------:R-:W-:-:S02]  /*5f50*/  HADD2.F32 R146, -RZ, R33.H1_H1 ;  /* 0x30000021ff927230 */ /* 0x000fc40000004100 */
[----:B------:R-:W-:Y:S01]  /*5f60*/  FFMA.FTZ R154, R103, R148, R150 ;  /* 0x00000094679a7223 */ /* 0x000fe20000010096 */
[----:B------:R-:W-:Y:S02]  /*5f70*/  HADD2.F32 R148, -RZ, R29.H1_H1 ;  /* 0x3000001dff947230 */ /* 0x000fe40000004100 */
[----:B------:R-:W-:Y:S02]  /*5f80*/  HADD2.F32 R102, -RZ, R32.H1_H1 ;  /* 0x30000020ff667230 */ /* 0x000fe40000004100 */
[----:B------:R-:W-:Y:S02]  /*5f90*/  HADD2.F32 R150, -RZ, R34.H1_H1 ;  /* 0x30000022ff967230 */ /* 0x000fe40000004100 */
[----:B------:R-:W-:Y:S01]  /*5fa0*/  FFMA.FTZ R146, R145, R146, R148 ;  /* 0x0000009291927223 */ /* 0x000fe20000010094 */
[----:B------:R-:W-:Y:S02]  /*5fb0*/  HADD2.F32 R152, -RZ, R30.H1_H1 ;  /* 0x3000001eff987230 */ /* 0x000fe40000004100 */
[----:B------:R-:W-:-:S03]  /*5fc0*/  HADD2.F32 R144, -RZ, R28.H1_H1 ;  /* 0x3000001cff907230 */ /* 0x000fc60000004100 */
[----:B------:R-:W-:Y:S02]  /*5fd0*/  FFMA.FTZ R147, R147, R150, R152 ;  /* 0x0000009693937223 */ /* 0x000fe40000010098 */
[----:B------:R-:W-:Y:S01]  /*5fe0*/  FFMA.FTZ R145, R95, R102, R144 ;  /* 0x000000665f917223 */ /* 0x000fe20000010090 */
[----:B0-----:R-:W-:Y:S01]  /*5ff0*/  IMAD.WIDE.U32 R102, R99, 0x10, R92 ;  /* 0x0000001063667825 */ /* 0x001fe200078e005c */
[----:B------:R-:W-:Y:S02]  /*6000*/  F2FP.F16.F32.PACK_AB R95, R154, R149 ;  /* 0x000000959a5f723e */ /* 0x000fe400000000ff */
[----:B------:R-:W-:Y:S02]  /*6010*/  F2FP.F16.F32.PACK_AB R94, R147, R94 ;  /* 0x0000005e935e723e */ /* 0x000fe400000000ff */
[----:B------:R-:W-:Y:S02]  /*6020*/  F2FP.F16.F32.PACK_AB R93, R146, R105 ;  /* 0x00000069925d723e */ /* 0x000fe400000000ff */
[----:B------:R-:W-:-:S05]  /*6030*/  F2FP.F16.F32.PACK_AB R92, R145, R104 ;  /* 0x00000068915c723e */ /* 0x000fca00000000ff */
[----:B------:R0:W-:Y:S02]  /*6040*/  STG.E.128 desc[UR6][R102.64], R92 ;  /* 0x0000005c66007986 */ /* 0x0001e4000c101d06 */
.L_x_7166:
[----:B------:R-:W-:Y:S05]  /*6050*/  BSYNC.RECONVERGENT B0 ;  /* 0x0000000000007941 */ /* 0x000fea0003800200 */
.L_x_7165:
[----:B01234-:R-:W0:Y:S02]  /*6060*/  LDC.64 R92, c[0x0][0x380] ;  /* 0x0000e000ff5c7b82 */ /* 0x01fe240000000a00 */
[----:B0-----:R-:W-:-:S04]  /*6070*/  LEA R0, R92, R0, 0x2 ;  /* 0x000000005c007211 */ /* 0x001fc800078e10ff */
[----:B------:R-:W-:-:S13]  /*6080*/  ISETP.GE.AND P0, PT, R0, R93, PT ;  /* 0x0000005d0000720c */ /* 0x000fda0003f06270 */
[----:B------:R-:W-:Y:S05]  /*6090*/  @!P0 BRA `(.L_x_7167) ;  /* 0xffffffa800848947 */ /* 0x000fea000383ffff */
[----:B------:R-:W-:Y:S05]  /*60a0*/  EXIT ;  /* 0x000000000000794d */ /* 0x000fea0003800000 */
.L_x_7150:
[----:B------:R-:W-:Y:S01]  /*60b0*/  HFMA2 R148, -RZ, RZ, 0, 5.9604644775390625e-08 ;  /* 0x00000001ff947431 */ /* 0x000fe200000001ff */
[----:B------:R-:W-:Y:S01]  /*60c0*/  BSSY B0, `(.L_x_7168) ;  /* 0x0000007000007945 */ /* 0x000fe20003800000 */
[----:B------:R-:W-:Y:S02]  /*60d0*/  MOV R147, R93 ;  /* 0x0000005d00937202 */ /* 0x000fe40000000f00 */
[----:B------:R-:W-:Y:S02]  /*60e0*/  MOV R149, 0x1f ;  /* 0x0000001f00957802 */ /* 0x000fe40000000f00 */
[----:B------:R-:W-:-:S07]  /*60f0*/  MOV R146, 0xffffffff ;  /* 0xffffffff00927802 */ /* 0x000fce0000000f00 */
[----:B-----5:R-:W-:Y:S05]  /*6100*/  WARPSYNC.COLLECTIVE R146, `(.L_x_7169) ;  /* 0x0000000092087348 */ /* 0x020fea0003c00000 */
[----:B------:R0:W1:Y:S02]  /*6110*/  SHFL.BFLY P6, R145, R147, R148, R149 ;  /* 0x0c00009493917389 */ /* 0x00006400000c0095 */
[----:B01---5:R-:W-:Y:S05]  /*6120*/  ENDCOLLECTIVE ;  /* 0x000000000000791b */ /* 0x023fea0003800000 */
.L_x_7169:
[----:B------:R-:W-:Y:S05]  /*6130*/  BSYNC B0 ;  /* 0x0000000000007941 */ /* 0x000fea0003800000 */
.L_x_7168:
[----:B------:R-:W-:Y:S01]  /*6140*/  MOV R92, R145 ;  /* 0x00000091005c7202 */ /* 0x000fe20000000f00 */
[----:B------:R-:W-:Y:S01]  /*6150*/  HFMA2 R148, -RZ, RZ, 0, 1.1920928955078125e-07 ;  /* 0x00000002ff947431 */ /* 0x000fe200000001ff */
[----:B------:R-:W-:Y:S01]  /*6160*/  MOV R149, 0x1f ;  /* 0x0000001f00957802 */ /* 0x000fe20000000f00 */
[----:B------:R-:W0:Y:S01]  /*6170*/  LDC R102, c[0x0][0x400] ;  /* 0x00010000ff667b82 */ /* 0x000e220000000800 */
[----:B------:R-:W-:Y:S01]  /*6180*/  MOV R146, 0xffffffff ;  /* 0xffffffff00927802 */ /* 0x000fe20000000f00 */
[----:B------:R-:W-:-:S05]  /*6190*/  FADD.FTZ R94, R93, R92 ;  /* 0x0000005c5d5e7221 */ /* 0x000fca0000010000 */
[----:B------:R-:W-:-:S07]  /*61a0*/  MOV R147, R94 ;  /* 0x0000005e00937202 */ /* 0x000fce0000000f00 */
[----:B0-----:R-:W-:Y:S05]  /*61b0*/  WARPSYNC.COLLECTIVE R146, `(.L_x_7170) ;  /* 0x0000000092087348 */ /* 0x001fea0003c00000 */
[----:B------:R1:W2:Y:S02]  /*61c0*/  SHFL.BFLY P6, R145, R147, R148, R149 ;  /* 0x0c00009493917389 */ /* 0x0002a400000c0095 */
[----:B012---:R-:W-:Y:S05]  /*61d0*/  ENDCOLLECTIVE ;  /* 0x000000000000791b */ /* 0x007fea0003800000 */
.L_x_7170:
[----:B------:R-:W-:Y:S01]  /*61e0*/  HFMA2 R148, -RZ, RZ, 0, 2.384185791015625e-07 ;  /* 0x00000004ff947431 */ /* 0x000fe200000001ff */
[----:B------:R-:W-:-:S05]  /*61f0*/  MOV R95, R145 ;  /* 0x00000091005f7202 */ /* 0x000fca0000000f00 */
[----:B------:R-:W-:-:S05]  /*6200*/  FADD.FTZ R95, R94, R95 ;  /* 0x0000005f5e5f7221 */ /* 0x000fca0000010000 */
[----:B------:R-:W-:-:S07]  /*6210*/  MOV R147, R95 ;  /* 0x0000005f00937202 */ /* 0x000fce0000000f00 */
[----:B------:R-:W-:Y:S05]  /*6220*/  WARPSYNC.COLLECTIVE R146, `(.L_x_7171) ;  /* 0x0000000092087348 */ /* 0x000fea0003c00000 */
[----:B------:R0:W1:Y:S02]  /*6230*/  SHFL.BFLY P6, R145, R147, R148, R149 ;  /* 0x0c00009493917389 */ /* 0x00006400000c0095 */
[----:B01----:R-:W-:Y:S05]  /*6240*/  ENDCOLLECTIVE ;  /* 0x000000000000791b */ /* 0x003fea0003800000 */
.L_x_7171:
[----:B------:R-:W-:Y:S01]  /*6250*/  HFMA2 R148, -RZ, RZ, 0, 4.76837158203125e-07 ;  /* 0x00000008ff947431 */ /* 0x000fe200000001ff */
[----:B------:R-:W-:-:S05]  /*6260*/  MOV R92, R145 ;  /* 0x00000091005c7202 */ /* 0x000fca0000000f00 */
[----:B------:R-:W-:-:S05]  /*6270*/  FADD.FTZ R103, R95, R92 ;  /* 0x0000005c5f677221 */ /* 0x000fca0000010000 */
[----:B------:R-:W-:-:S07]  /*6280*/  MOV R147, R103 ;  /* 0x0000006700937202 */ /* 0x000fce0000000f00 */
[----:B------:R-:W-:Y:S05]  /*6290*/  WARPSYNC.COLLECTIVE R146, `(.L_x_7172) ;  /* 0x0000000092087348 */ /* 0x000fea0003c00000 */
[----:B------:R0:W1:Y:S02]  /*62a0*/  SHFL.BFLY P6, R145, R147, R148, R149 ;  /* 0x0c00009493917389 */ /* 0x00006400000c0095 */
[----:B01----:R-:W-:Y:S05]  /*62b0*/  ENDCOLLECTIVE ;  /* 0x000000000000791b */ /* 0x003fea0003800000 */
.L_x_7172:
[----:B------:R-:W-:Y:S01]  /*62c0*/  HFMA2 R148, -RZ, RZ, 0, 9.5367431640625e-07 ;  /* 0x00000010ff947431 */ /* 0x000fe200000001ff */
[----:B------:R-:W-:-:S05]  /*62d0*/  MOV R92, R145 ;  /* 0x00000091005c7202 */ /* 0x000fca0000000f00 */
[----:B------:R-:W-:-:S05]  /*62e0*/  FADD.FTZ R104, R103, R92 ;  /* 0x0000005c67687221 */ /* 0x000fca0000010000 */
[----:B------:R-:W-:-:S07]  /*62f0*/  MOV R147, R104 ;  /* 0x0000006800937202 */ /* 0x000fce0000000f00 */
[----:B------:R-:W-:Y:S05]  /*6300*/  WARPSYNC.COLLECTIVE R146, `(.L_x_7173) ;  /* 0x0000000092087348 */ /* 0x000fea0003c00000 */
[----:B------:R0:W1:Y:S02]  /*6310*/  SHFL.BFLY P6, R145, R147, R148, R149 ;  /* 0x0c00009493917389 */ /* 0x00006400000c0095 */
[----:B01----:R-:W-:Y:S05]  /*6320*/  ENDCOLLECTIVE ;  /* 0x000000000000791b */ /* 0x003fea0003800000 */
.L_x_7173:
        /* <DEDUP_REMOVED lines=140> */
.L_x_7174:
[----:B------:R-:W-:Y:S01]  /*6bf0*/  HFMA2 R148, -RZ, RZ, 0, 1.1920928955078125e-07 ;  /* 0x00000002ff947431 */ /* 0x000fe200000001ff */
[----:B------:R-:W-:-:S05]  /*6c00*/  MOV R93, R145 ;  /* 0x00000091005d7202 */ /* 0x000fca0000000f00 */
[----:B------:R-:W-:-:S05]  /*6c10*/  FADD.FTZ R93, R92, R93 ;  /* 0x0000005d5c5d7221 */ /* 0x000fca0000010000 */
[----:B------:R-:W-:-:S07]  /*6c20*/  MOV R147, R93 ;  /* 0x0000005d00937202 */ /* 0x000fce0000000f00 */
[----:B------:R-:W-:Y:S05]  /*6c30*/  WARPSYNC.COLLECTIVE R146, `(.L_x_7175) ;  /* 0x0000000092087348 */ /* 0x000fea0003c00000 */
[----:B------:R0:W1:Y:S02]  /*6c40*/  SHFL.BFLY P6, R145, R147, R148, R149 ;  /* 0x0c00009493917389 */ /* 0x00006400000c0095 */
[----:B01----:R-:W-:Y:S05]  /*6c50*/  ENDCOLLECTIVE ;  /* 0x000000000000791b */ /* 0x003fea0003800000 */
.L_x_7175:
[----:B------:R-:W-:Y:S01]  /*6c60*/  HFMA2 R148, -RZ, RZ, 0, 2.384185791015625e-07 ;  /* 0x00000004ff947431 */ /* 0x000fe200000001ff */
[----:B------:R-:W-:-:S05]  /*6c70*/  MOV R94, R145 ;  /* 0x00000091005e7202 */ /* 0x000fca0000000f00 */
[----:B------:R-:W-:-:S05]  /*6c80*/  FADD.FTZ R94, R93, R94 ;  /* 0x0000005e5d5e7221 */ /* 0x000fca0000010000 */
[----:B------:R-:W-:-:S07]  /*6c90*/  MOV R147, R94 ;  /* 0x0000005e00937202 */ /* 0x000fce0000000f00 */
[----:B------:R-:W-:Y:S05]  /*6ca0*/  WARPSYNC.COLLECTIVE R146, `(.L_x_7176) ;  /* 0x0000000092087348 */ /* 0x000fea0003c00000 */
[----:B------:R0:W1:Y:S02]  /*6cb0*/  SHFL.BFLY P6, R145, R147, R148, R149 ;  /* 0x0c00009493917389 */ /* 0x00006400000c0095 */
[----:B01----:R-:W-:Y:S05]  /*6cc0*/  ENDCOLLECTIVE ;  /* 0x000000000000791b */ /* 0x003fea0003800000 */
.L_x_7176:
[----:B------:R-:W-:Y:S01]  /*6cd0*/  HFMA2 R148, -RZ, RZ, 0, 4.76837158203125e-07 ;  /* 0x00000008ff947431 */ /* 0x000fe200000001ff */
[----:B------:R-:W-:-:S05]  /*6ce0*/  MOV R95, R145 ;  /* 0x00000091005f7202 */ /* 0x000fca0000000f00 */
[----:B------:R-:W-:-:S05]  /*6cf0*/  FADD.FTZ R95, R94, R95 ;  /* 0x0000005f5e5f7221 */ /* 0x000fca0000010000 */
[----:B------:R-:W-:-:S07]  /*6d00*/  MOV R147, R95 ;  /* 0x0000005f00937202 */ /* 0x000fce0000000f00 */
[----:B------:R-:W-:Y:S05]  /*6d10*/  WARPSYNC.COLLECTIVE R146, `(.L_x_7177) ;  /* 0x0000000092087348 */ /* 0x000fea0003c00000 */
[----:B------:R0:W1:Y:S02]  /*6d20*/  SHFL.BFLY P6, R145, R147, R148, R149 ;  /* 0x0c00009493917389 */ /* 0x00006400000c0095 */
[----:B01----:R-:W-:Y:S05]  /*6d30*/  ENDCOLLECTIVE ;  /* 0x000000000000791b */ /* 0x003fea0003800000 */
.L_x_7177:
[----:B------:R-:W-:Y:S01]  /*6d40*/  HFMA2 R148, -RZ, RZ, 0, 9.5367431640625e-07 ;  /* 0x00000010ff947431 */ /* 0x000fe200000001ff */
[----:B------:R-:W-:-:S05]  /*6d50*/  MOV R104, R145 ;  /* 0x0000009100687202 */ /* 0x000fca0000000f00 */
[----:B------:R-:W-:-:S05]  /*6d60*/  FADD.FTZ R104, R95, R104 ;  /* 0x000000685f687221 */ /* 0x000fca0000010000 */
[----:B------:R-:W-:-:S07]  /*6d70*/  MOV R147, R104 ;  /* 0x0000006800937202 */ /* 0x000fce0000000f00 */
[----:B------:R-:W-:Y:S05]  /*6d80*/  WARPSYNC.COLLECTIVE R146, `(.L_x_7178) ;  /* 0x0000000092087348 */ /* 0x000fea0003c00000 */
[----:B------:R0:W1:Y:S02]  /*6d90*/  SHFL.BFLY P6, R145, R147, R148, R149 ;  /* 0x0c00009493917389 */ /* 0x00006400000c0095 */
[----:B01----:R-:W-:Y:S05]  /*6da0*/  ENDCOLLECTIVE ;  /* 0x000000000000791b */ /* 0x003fea0003800000 */
.L_x_7178:
[----:B------:R-:W-:Y:S05]  /*6db0*/  BRA `(.L_x_7179) ;  /* 0xffffffd400f47947 */ /* 0x000fea000383ffff */
.L_x_7180:
        /* <DEDUP_REMOVED lines=12> */
.L_x_71436:


//--------------------- .text._ZN10layer_norm13ln_fwd_kernelINS_13Kernel_traitsI6__halfS2_S2_S2_fjLj2048ELj1ELj4ELj1ELj16ENS_18Kernel_traits_baseILj2048ES2_S2_S2_S2_fjLj128EEEEELb0ELb0ELb0ELb1EEEvNS_9FwdParamsE --------------------------
	.section	.text._ZN10layer_norm13ln_fwd_kernelINS_13Kernel_traitsI6__halfS2_S2_S2_fjLj2048ELj1ELj4ELj1ELj16ENS_18Kernel_traits_baseILj2048ES2_S2_S2_S2_fjLj128EEEEELb0ELb0ELb0ELb1EEEvNS_9FwdParamsE,"ax",@progbits
	.align	128
        .global         _ZN10layer_norm13ln_fwd_kernelINS_13Kernel_traitsI6__halfS2_S2_S2_fjLj2048ELj1ELj4ELj1ELj16ENS_18Kernel_traits_baseILj2048ES2_S2_S2_S2_fjLj128EEEEELb0ELb0ELb0ELb1EEEvNS_9FwdParamsE
        .type           _ZN10layer_norm13ln_fwd_kernelINS_13Kernel_traitsI6__halfS2_S2_S2_fjLj2048ELj1ELj4ELj1ELj16ENS_18Kernel_traits_baseILj2048ES2_S2_S2_S2_fjLj128EEEEELb0ELb0ELb0ELb1EEEvNS_9FwdParamsE,@function
        .size           _ZN10layer_norm13ln_fwd_kernelINS_13Kernel_traitsI6__halfS2_S2_S2_fjLj2048ELj1ELj4ELj1ELj16ENS_18Kernel_traits_baseILj2048ES2_S2_S2_S2_fjLj128EEEEELb0ELb0ELb0ELb1EEEvNS_9FwdParamsE,(.L_x_71437 - _ZN10layer_norm13ln_fwd_kernelINS_13Kernel_traitsI6__halfS2_S2_S2_fjLj2048ELj1ELj4ELj1ELj16ENS_18Kernel_traits_baseILj2048ES2_S2_S2_S2_fjLj128EEEEELb0ELb0ELb0ELb1EEEvNS_9FwdParamsE)
        .other          _ZN10layer_norm13ln_fwd_kernelINS_13Kernel_traitsI6__halfS2_S2_S2_fjLj2048ELj1ELj4ELj1ELj16ENS_18Kernel_traits_baseILj2048ES2_S2_S2_S2_fjLj128EEEEELb0ELb0ELb0ELb1EEEvNS_9FwdParamsE,@"STO_CUDA_ENTRY STV_DEFAULT"
_ZN10layer_norm13ln_fwd_kernelINS_13Kernel_traitsI6__halfS2_S2_S2_fjLj2048ELj1ELj4ELj1ELj16ENS_18Kernel_traits_baseILj2048ES2_S2_S2_S2_fjLj128EEEEELb0ELb0ELb0ELb1EEEvNS_9FwdParamsE:
.text._ZN10layer_norm13ln_fwd_kernelINS_13Kernel_traitsI6__halfS2_S2_S2_fjLj2048ELj1ELj4ELj1ELj16ENS_18Kernel_traits_baseILj2048ES2_S2_S2_S2_fjLj128EEEEELb0ELb0ELb0ELb1EEEvNS_9FwdParamsE:
        /* <DEDUP_REMOVED lines=37> */
.L_x_7181:
        /* <DEDUP_REMOVED lines=26> */
.L_x_7182:
[----:B------:R-:W1:Y:S02]  /*03f0*/  LDCU UR4, c[0x0][0x384] ;  /* 0x00007080ff0477ac */ /* 0x000e640008000800 */
[----:B-1----:R-:W-:-:S13]  /*0400*/  ISETP.GE.AND P1, PT, R103, UR4, PT ;  /* 0x0000000467007c0c */ /* 0x002fda000bf26270 */
[----:B------:R-:W-:Y:S05]  /*0410*/  @P1 EXIT ;  /* 0x000000000000194d */ /* 0x000fea0003800000 */
[----:B------:R-:W-:Y:S01]  /*0420*/  ISETP.NE.U32.AND P1, PT, R8, RZ, PT ;  /* 0x000000ff0800720c */ /* 0x000fe20003f25070 */
[----:B------:R-:W1:Y:S03]  /*0430*/  LDCU UR4, c[0x0][0x388] ;  /* 0x00007100ff0477ac */ /* 0x000e660008000800 */
[----:B------:R-:W-:Y:S01]  /*0440*/  ISETP.NE.AND.EX P1, PT, R9, RZ, PT, P1 ;  /* 0x000000ff0900720c */ /* 0x000fe20003f25310 */
[----:B------:R-:W2:Y:S01]  /*0450*/  LDCU.U8 UR5, c[0x0][0x410] ;  /* 0x00008200ff0577ac */ /* 0x000ea20008000000 */
[----:B------:R-:W3:Y:S01]  /*0460*/  LDCU UR8, c[0x0][0x448] ;  /* 0x00008900ff0877ac */ /* 0x000ee20008000800 */
[----:B------:R-:W4:Y:S01]  /*0470*/  LDCU.64 UR12, c[0x0][0x3e0] ;  /* 0x00007c00ff0c77ac */ /* 0x000f220008000a00 */
[----:B------:R-:W0:Y:S09]  /*0480*/  LDCU.64 UR10, c[0x0][0x3a0] ;  /* 0x00007400ff0a77ac */ /* 0x000e320008000a00 */
.L_x_7208:
[----:B------:R-:W2:Y:S01]  /*0490*/  S2R R102, SR_TID.X ;  /* 0x0000000000667919 */ /* 0x000ea20000002100 */
[----:B0--3--:R-:W0:Y:S01]  /*04a0*/  @P1 LDC.64 R2, c[0x0][0x3e0] ;  /* 0x0000f800ff021b82 */ /* 0x009e220000000a00 */
[----:B-1----:R-:W-:-:S05]  /*04b0*/  IMAD R0, R103, UR4, RZ ;  /* 0x0000000467007c24 */ /* 0x002fca000f8e02ff */
[----:B------:R-:W-:Y:S02]  /*04c0*/  SHF.R.S32.HI R5, RZ, 0x1f, R0 ;  /* 0x0000001fff057819 */ /* 0x000fe40000011400 */
[----:B------:R-:W1:Y:S02]  /*04d0*/  LDC.64 R140, c[0x0][0x390] ;  /* 0x0000e400ff8c7b82 */ /* 0x000e640000000a00 */
[----:B------:R-:W-:Y:S01]  /*04e0*/  LEA.HI R5, R5, R0, RZ, 0x3 ;  /* 0x0000000005057211 */ /* 0x000fe200078f18ff */
[----:B0-----:R-:W-:-:S06]  /*04f0*/  @P1 IMAD.WIDE R2, R103, 0x2, R2 ;  /* 0x0000000267021825 */ /* 0x001fcc00078e0202 */
[----:B------:R-:W3:Y:S01]  /*0500*/  @P1 LDG.E.U16 R2, desc[UR6][R2.64] ;  /* 0x0000000602021981 */ /* 0x000ee2000c1e1500 */
[----:B--2---:R-:W-:-:S04]  /*0510*/  LOP3.LUT R0, R102, 0x1f, RZ, 0xc0, !PT ;  /* 0x0000001f66007812 */ /* 0x004fc800078ec0ff */
[----:B------:R-:W-:-:S05]  /*0520*/  LEA.HI.SX32 R101, R5, R0, 0x1d ;  /* 0x0000000005657211 */ /* 0x000fca00078feaff */
[----:B-1----:R-:W-:-:S06]  /*0530*/  IMAD.WIDE.U32 R4, R101, 0x10, R140 ;  /* 0x0000001065047825 */ /* 0x002fcc00078e008c */
[----:B-----5:R-:W5:Y:S01]  /*0540*/  LDG.E.128 R4, desc[UR6][R4.64] ;  /* 0x0000000604047981 */ /* 0x020f62000c1e1d00 */
[----:B------:R-:W-:-:S04]  /*0550*/  UISETP.NE.U32.AND UP0, UPT, UR10, URZ, UPT ;  /* 0x000000ff0a00728c */ /* 0x000fc8000bf05070 */
[----:B------:R-:W-:Y:S01]  /*0560*/  UISETP.NE.AND.EX UP0, UPT, UR11, URZ, UPT, UP0 ;  /* 0x000000ff0b00728c */ /* 0x000fe2000bf05300 */
[----:B------:R-:W-:Y:S02]  /*0570*/  HFMA2 R100, -RZ, RZ, 1.875, 0 ;  /* 0x3f800000ff647431 */ /* 0x000fe400000001ff */
[----:B---3--:R-:W-:-:S06]  /*0580*/  @P1 HADD2.F32 R100, -RZ, R2.H0_H0 ;  /* 0x20000002ff641230 */ /* 0x008fcc0000004100 */
[----:B------:R-:W-:Y:S05]  /*0590*/  BRA.U !UP0, `(.L_x_7183) ;  /* 0x0000000108807547 */ /* 0x000fea000b800000 */
[----:B------:R-:W0:Y:S02]  /*05a0*/  LDC.64 R2, c[0x0][0x3a0] ;  /* 0x0000e800ff027b82 */ /* 0x000e240000000a00 */
[----:B0-----:R-:W-:-:S05]  /*05b0*/  IMAD.WIDE.U32 R2, R101, 0x10, R2 ;  /* 0x0000001065027825 */ /* 0x001fca00078e0002 */
        /* <DEDUP_REMOVED lines=11> */
[----:B------:R-:W-:Y:S02]  /*0670*/  HADD2.F32 R8, -RZ, R8.H1_H1 ;  /* 0x30000008ff087230 */ /* 0x000fe40000004100 */
        /* <DEDUP_REMOVED lines=12> */
[----:B------:R-:W-:Y:S01]  /*0740*/  FFMA.FTZ R96, R19, R100, R96 ;  /* 0x0000006413607223 */ /* 0x000fe20000010060 */
[----:B------:R-:W-:Y:S01]  /*0750*/  F2FP.F16.F32.PACK_AB R25, R21, R98 ;  /* 0x000000621519723e */ /* 0x000fe200000000ff */
[----:B------:R-:W-:Y:S01]  /*0760*/  FFMA.FTZ R23, R7, R100, R6 ;  /* 0x0000006407177223 */ /* 0x000fe20000010006 */
[----:B------:R-:W-:-:S04]  /*0770*/  F2FP.F16.F32.PACK_AB R26, R22, R97 ;  /* 0x00000061161a723e */ /* 0x000fc800000000ff */
[----:B------:R-:W-:Y:S01]  /*0780*/  F2FP.F16.F32.PACK_AB R27, R23, R96 ;  /* 0x00000060171b723e */ /* 0x000fe200000000ff */
[----:B------:R-:W-:Y:S06]  /*0790*/  BRA `(.L_x_7184) ;  /* 0x0000000000987947 */ /* 0x000fec0003800000 */
.L_x_7183:
[----:B------:R-:W-:Y:S05]  /*07a0*/  @!P1 BRA `(.L_x_7185) ;  /* 0x0000000000549947 */ /* 0x000fea0003800000 */
        /* <DEDUP_REMOVED lines=15> */
[----:B------:R-:W-:Y:S01]  /*08a0*/  FMUL.FTZ R22, R11, R100 ;  /* 0x000000640b167220 */ /* 0x000fe20000410000 */
[----:B------:R-:W-:Y:S01]  /*08b0*/  F2FP.F16.F32.PACK_AB R25, R21, R98 ;  /* 0x000000621519723e */ /* 0x000fe200000000ff */
[----:B------:R-:W-:-:S03]  /*08c0*/  FMUL.FTZ R23, R7, R100 ;  /* 0x0000006407177220 */ /* 0x000fc60000410000 */
[----:B------:R-:W-:Y:S02]  /*08d0*/  F2FP.F16.F32.PACK_AB R26, R22, R97 ;  /* 0x00000061161a723e */ /* 0x000fe400000000ff */
[----:B------:R-:W-:Y:S01]  /*08e0*/  F2FP.F16.F32.PACK_AB R27, R23, R96 ;  /* 0x00000060171b723e */ /* 0x000fe200000000ff */
[----:B------:R-:W-:Y:S06]  /*08f0*/  BRA `(.L_x_7184) ;  /* 0x0000000000407947 */ /* 0x000fec0003800000 */
.L_x_7185:
        /* <DEDUP_REMOVED lines=15> */
[----:B------:R-:W-:-:S07]  /*09f0*/  FMUL.FTZ R23, R7, R100 ;  /* 0x0000006407177220 */ /* 0x000fce0000410000 */
.L_x_7184:
[----:B------:R-:W0:Y:S01]  /*0a00*/  @P0 LDC.64 R2, c[0x0][0x3a8] ;  /* 0x0000ea00ff020b82 */ /* 0x000e220000000a00 */
[----:B------:R-:W-:-:S05]  /*0a10*/  IADD3 R19, PT, PT, R101, 0x20, RZ ;  /* 0x0000002065137810 */ /* 0x000fca0007ffe0ff */
[----:B------:R-:W-:-:S04]  /*0a20*/  IMAD.WIDE.U32 R8, R19, 0x10, R140 ;  /* 0x0000001013087825 */ /* 0x000fc800078e008c */
[----:B0-----:R-:W-:-:S05]  /*0a30*/  @P0 IMAD.WIDE.U32 R2, R101, 0x10, R2 ;  /* 0x0000001065020825 */ /* 0x001fca00078e0002 */
[----:B------:R0:W-:Y:S04]  /*0a40*/  @P0 STG.E.128 desc[UR6][R2.64], R24 ;  /* 0x0000001802000986 */ /* 0x0001e8000c101d06 */
[----:B------:R-:W5:Y:S01]  /*0a50*/  LDG.E.128 R8, desc[UR6][R8.64] ;  /* 0x0000000608087981 */ /* 0x000f62000c1e1d00 */
[----:B------:R-:W-:Y:S05]  /*0a60*/  BRA.U !UP0, `(.L_x_7186) ;  /* 0x0000000108807547 */ /* 0x000fea000b800000 */
[----:B------:R-:W1:Y:S02]  /*0a70*/  LDC.64 R4, c[0x0][0x3a0] ;  /* 0x0000e800ff047b82 */ /* 0x000e640000000a00 */
[----:B-1----:R-:W-:-:S06]  /*0a80*/  IMAD.WIDE.U32 R4, R19, 0x10, R4 ;  /* 0x0000001013047825 */ /* 0x002fcc00078e0004 */
[----:B------:R-:W2:Y:S01]  /*0a90*/  LDG.E.128 R4, desc[UR6][R4.64] ;  /* 0x0000000604047981 */ /* 0x000ea2000c1e1d00 */
[----:B-----5:R-:W-:Y:S02]  /*0aa0*/  HADD2.F32 R15, -RZ, R11.H0_H0 ;  /* 0x2000000bff0f7230 */ /* 0x020fe40000004100 */
[----:B------:R-:W-:Y:S02]  /*0ab0*/  HADD2.F32 R17, -RZ, R9.H0_H0 ;  /* 0x20000009ff117230 */ /* 0x000fe40000004100 */
[----:B------:R-:W-:Y:S02]  /*0ac0*/  HADD2.F32 R13, -RZ, R10.H0_H0 ;  /* 0x2000000aff0d7230 */ /* 0x000fe40000004100 */
[----:B------:R-:W-:Y:S02]  /*0ad0*/  HADD2.F32 R11, -RZ, R11.H1_H1 ;  /* 0x3000000bff0b7230 */ /* 0x000fe40000004100 */
[--C-:B0-----:R-:W-:Y:S02]  /*0ae0*/  HADD2.F32 R3, -RZ, R8.reuse.H0_H0 ;  /* 0x20000008ff037230 */ /* 0x101fe40000004100 */
[----:B------:R-:W-:-:S02]  /*0af0*/  HADD2.F32 R25, -RZ, R8.H1_H1 ;  /* 0x30000008ff197230 */ /* 0x000fc40000004100 */
[----:B------:R-:W-:Y:S02]  /*0b00*/  HADD2.F32 R9, -RZ, R9.H1_H1 ;  /* 0x30000009ff097230 */ /* 0x000fe40000004100 */
[----:B------:R-:W-:Y:S02]  /*0b10*/  HADD2.F32 R27, -RZ, R10.H1_H1 ;  /* 0x3000000aff1b7230 */ /* 0x000fe40000004100 */
[--C-:B--2---:R-:W-:Y:S02]  /*0b20*/  HADD2.F32 R18, -RZ, R4.reuse.H0_H0 ;  /* 0x20000004ff127230 */ /* 0x104fe40000004100 */
[----:B------:R-:W-:Y:S02]  /*0b30*/  HADD2.F32 R0, -RZ, R4.H1_H1 ;  /* 0x30000004ff007230 */ /* 0x000fe40000004100 */
[----:B------:R-:W-:Y:S02]  /*0b40*/  HADD2.F32 R16, -RZ, R6.H0_H0 ;  /* 0x20000006ff107230 */ /* 0x000fe40000004100 */
[----:B------:R-:W-:Y:S01]  /*0b50*/  FFMA.FTZ R18, R3, R100, R18 ;  /* 0x0000006403127223 */ /* 0x000fe20000010012 */
[----:B------:R-:W-:-:S02]  /*0b60*/  HADD2.F32 R14, -RZ, R7.H1_H1 ;  /* 0x30000007ff0e7230 */ /* 0x000fc40000004100 */
[--C-:B------:R-:W-:Y:S02]  /*0b70*/  HADD2.F32 R2, -RZ, R5.reuse.H0_H0 ;  /* 0x20000005ff027230 */ /* 0x100fe40000004100 */
[-C--:B------:R-:W-:Y:S01]  /*0b80*/  FFMA.FTZ R16, R13, R100.reuse, R16 ;  /* 0x000000640d107223 */ /* 0x080fe20000010010 */
[----:B------:R-:W-:Y:S02]  /*0b90*/  HADD2.F32 R12, -RZ, R5.H1_H1 ;  /* 0x30000005ff0c7230 */ /* 0x000fe40000004100 */
[-C--:B------:R-:W-:Y:S01]  /*0ba0*/  FFMA.FTZ R14, R11, R100.reuse, R14 ;  /* 0x000000640b0e7223 */ /* 0x080fe2000001000e */
[----:B------:R-:W-:Y:S02]  /*0bb0*/  HADD2.F32 R6, -RZ, R6.H1_H1 ;  /* 0x30000006ff067230 */ /* 0x000fe40000004100 */
[-C--:B------:R-:W-:Y:S01]  /*0bc0*/  FFMA.FTZ R17, R17, R100.reuse, R2 ;  /* 0x0000006411117223 */ /* 0x080fe20000010002 */
[----:B------:R-:W-:Y:S02]  /*0bd0*/  HADD2.F32 R4, -RZ, R7.H0_H0 ;  /* 0x20000007ff047230 */ /* 0x000fe40000004100 */
[-C--:B------:R-:W-:Y:S01]  /*0be0*/  FFMA.FTZ R12, R9, R100.reuse, R12 ;  /* 0x00000064090c7223 */ /* 0x080fe2000001000c */
[-C--:B------:R-:W-:Y:S01]  /*0bf0*/  FFMA.FTZ R11, R25, R100.reuse, R0 ;  /* 0x00000064190b7223 */ /* 0x080fe20000010000 */
[-C--:B------:R-:W-:Y:S01]  /*0c00*/  FFMA.FTZ R13, R27, R100.reuse, R6 ;  /* 0x000000641b0d7223 */ /* 0x080fe20000010006 */
[----:B------:R-:W-:-:S02]  /*0c10*/  FFMA.FTZ R15, R15, R100, R4 ;  /* 0x000000640f0f7223 */ /* 0x000fc40000010004 */
[----:B------:R-:W-:Y:S02]  /*0c20*/  F2FP.F16.F32.PACK_AB R25, R12, R17 ;  /* 0x000000110c19723e */ /* 0x000fe400000000ff */
[----:B------:R-:W-:Y:S02]  /*0c30*/  F2FP.F16.F32.PACK_AB R26, R13, R16 ;  /* 0x000000100d1a723e */ /* 0x000fe400000000ff */
[----:B------:R-:W-:Y:S02]  /*0c40*/  F2FP.F16.F32.PACK_AB R27, R14, R15 ;  /* 0x0000000f0e1b723e */ /* 0x000fe400000000ff */
[----:B------:R-:W-:Y:S01]  /*0c50*/  F2FP.F16.F32.PACK_AB R24, R11, R18 ;  /* 0x000000120b18723e */ /* 0x000fe200000000ff */
[----:B------:R-:W-:Y:S06]  /*0c60*/  BRA `(.L_x_7187) ;  /* 0x0000000000a07947 */ /* 0x000fec0003800000 */
.L_x_7186:
[----:B----4-:R-:W-:-:S04]  /*0c70*/  UISETP.NE.U32.AND UP1, UPT, UR12, URZ, UPT ;  /* 0x000000ff0c00728c */ /* 0x010fc8000bf25070 */
[----:B------:R-:W-:-:S09]  /*0c80*/  UISETP.NE.AND.EX UP1, UPT, UR13, URZ, UPT, UP1 ;  /* 0x000000ff0d00728c */ /* 0x000fd2000bf25310 */
[----:B------:R-:W-:Y:S05]  /*0c90*/  BRA.U UP1, `(.L_x_7188) ;  /* 0x0000000101447547 */ /* 0x000fea000b800000 */
[--C-:B-----5:R-:W-:Y:S02]  /*0ca0*/  HADD2.F32 R17, -RZ, R9.reuse.H0_H0 ;  /* 0x20000009ff117230 */ /* 0x120fe40000004100 */
[--C-:B0-----:R-:W-:Y:S02]  /*0cb0*/  HADD2.F32 R3, -RZ, R8.reuse.H0_H0 ;  /* 0x20000008ff037230 */ /* 0x101fe40000004100 */
[----:B------:R-:W-:Y:S02]  /*0cc0*/  HADD2.F32 R5, -RZ, R8.H1_H1 ;  /* 0x30000008ff057230 */ /* 0x000fe40000004100 */
[-C--:B------:R-:W-:Y:S01]  /*0cd0*/  FMUL.FTZ R17, R17, R100.reuse ;  /* 0x0000006411117220 */ /* 0x080fe20000410000 */
[----:B------:R-:W-:Y:S02]  /*0ce0*/  HADD2.F32 R9, -RZ, R9.H1_H1 ;  /* 0x30000009ff097230 */ /* 0x000fe40000004100 */
[----:B------:R-:W-:Y:S01]  /*0cf0*/  FMUL.FTZ R18, R3, R100 ;  /* 0x0000006403127220 */ /* 0x000fe20000410000 */
[----:B------:R-:W-:-:S02]  /*0d00*/  HADD2.F32 R7, -RZ, R10.H0_H0 ;  /* 0x2000000aff077230 */ /* 0x000fc40000004100 */
[----:B------:R-:W-:Y:S02]  /*0d10*/  HADD2.F32 R13, -RZ, R10.H1_H1 ;  /* 0x3000000aff0d7230 */ /* 0x000fe40000004100 */
        /* <DEDUP_REMOVED lines=9> */
.L_x_7188:
[----:B-----5:R-:W-:Y:S02]  /*0db0*/  HADD2.F32 R15, -RZ, R11.H0_H0 ;  /* 0x2000000bff0f7230 */ /* 0x020fe40000004100 */
[----:B------:R-:W-:Y:S02]  /*0dc0*/  HADD2.F32 R17, -RZ, R9.H0_H0 ;  /* 0x20000009ff117230 */ /* 0x000fe40000004100 */
[----:B------:R-:W-:Y:S02]  /*0dd0*/  HADD2.F32 R11, -RZ, R11.H1_H1 ;  /* 0x3000000bff0b7230 */ /* 0x000fe40000004100 */
[-C--:B------:R-:W-:Y:S01]  /*0de0*/  FMUL.FTZ R15, R15, R100.reuse ;  /* 0x000000640f0f7220 */ /* 0x080fe20000410000 */
[--C-:B0-----:R-:W-:Y:S02]  /*0df0*/  HADD2.F32 R3, -RZ, R8.reuse.H0_H0 ;  /* 0x20000008ff037230 */ /* 0x101fe40000004100 */
        /* <DEDUP_REMOVED lines=10> */
[----:B------:R-:W-:Y:S01]  /*0ea0*/  FMUL.FTZ R16, R7, R100 ;  /* 0x0000006407107220 */ /* 0x000fe20000410000 */
[----:B------:R-:W-:Y:S01]  /*0eb0*/  F2FP.F16.F32.PACK_AB R24, R11, R18 ;  /* 0x000000120b18723e */ /* 0x000fe200000000ff */
[----:B------:R-:W-:Y:S01]  /*0ec0*/  FMUL.FTZ R13, R13, R100 ;  /* 0x000000640d0d7220 */ /* 0x000fe20000410000 */
[----:B------:R-:W-:-:S04]  /*0ed0*/  F2FP.F16.F32.PACK_AB R25, R12, R17 ;  /* 0x000000110c19723e */ /* 0x000fc800000000ff */
[----:B------:R-:W-:-:S07]  /*0ee0*/  F2FP.F16.F32.PACK_AB R26, R13, R16 ;  /* 0x000000100d1a723e */ /* 0x000fce00000000ff */
.L_x_7187:
        /* <DEDUP_REMOVED lines=39> */
.L_x_7189:
[----:B----4-:R-:W-:-:S04]  /*1160*/  UISETP.NE.U32.AND UP1, UPT, UR12, URZ, UPT ;  /* 0x000000ff0c00728c */ /* 0x010fc8000bf25070 */
[----:B------:R-:W-:-:S09]  /*1170*/  UISETP.NE.AND.EX UP1, UPT, UR13, URZ, UPT, UP1 ;  /* 0x000000ff0d00728c */ /* 0x000fd2000bf25310 */
[----:B------:R-:W-:Y:S05]  /*1180*/  BRA.U UP1, `(.L_x_7191) ;  /* 0x0000000101447547 */ /* 0x000fea000b800000 */
[--C-:B0----5:R-:W-:Y:S02]  /*1190*/  HADD2.F32 R3, -RZ, R4.reuse.H1_H1 ;  /* 0x30000004ff037230 */ /* 0x121fe40000004100 */
[--C-:B------:R-:W-:Y:S02]  /*11a0*/  HADD2.F32 R93, -RZ, R5.reuse.H0_H0 ;  /* 0x20000005ff5d7230 */ /* 0x100fe40000004100 */
[----:B------:R-:W-:Y:S02]  /*11b0*/  HADD2.F32 R5, -RZ, R5.H1_H1 ;  /* 0x30000005ff057230 */ /* 0x000fe40000004100 */
[-C--:B------:R-:W-:Y:S01]  /*11c0*/  FMUL.FTZ R2, R3, R100.reuse ;  /* 0x0000006403027220 */ /* 0x080fe20000410000 */
[----:B------:R-:W-:Y:S02]  /*11d0*/  HADD2.F32 R9, -RZ, R4.H0_H0 ;  /* 0x20000004ff097230 */ /* 0x000fe40000004100 */
[----:B------:R-:W-:Y:S01]  /*11e0*/  FMUL.FTZ R8, R93, R100 ;  /* 0x000000645d087220 */ /* 0x000fe20000410000 */
[----:B------:R-:W-:-:S02]  /*11f0*/  HADD2.F32 R95, -RZ, R6.H0_H0 ;  /* 0x20000006ff5f7230 */ /* 0x000fc40000004100 */
[-C--:B------:R-:W-:Y:S01]  /*1200*/  FMUL.FTZ R3, R5, R100.reuse ;  /* 0x0000006405037220 */ /* 0x080fe20000410000 */
[----:B------:R-:W-:Y:S02]  /*1210*/  HADD2.F32 R105, -RZ, R6.H1_H1 ;  /* 0x30000006ff697230 */ /* 0x000fe40000004100 */
[-C--:B------:R-:W-:Y:S01]  /*1220*/  FMUL.FTZ R9, R9, R100.reuse ;  /* 0x0000006409097220 */ /* 0x080fe20000410000 */
[--C-:B------:R-:W-:Y:S02]  /*1230*/  HADD2.F32 R107, -RZ, R7.reuse.H0_H0 ;  /* 0x20000007ff6b7230 */ /* 0x100fe40000004100 */
[----:B------:R-:W-:Y:S02]  /*1240*/  HADD2.F32 R109, -RZ, R7.H1_H1 ;  /* 0x30000007ff6d7230 */ /* 0x000fe40000004100 */
[-C--:B------:R-:W-:Y:S01]  /*1250*/  FMUL.FTZ R7, R95, R100.reuse ;  /* 0x000000645f077220 */ /* 0x080fe20000410000 */
[-C--:B------:R-:W-:Y:S01]  /*1260*/  FMUL.FTZ R4, R105, R100.reuse ;  /* 0x0000006469047220 */ /* 0x080fe20000410000 */
[-C--:B------:R-:W-:Y:S01]  /*1270*/  FMUL.FTZ R6, R107, R100.reuse ;  /* 0x000000646b067220 */ /* 0x080fe20000410000 */
[----:B------:R-:W-:Y:S01]  /*1280*/  FMUL.FTZ R5, R109, R100 ;  /* 0x000000646d057220 */ /* 0x000fe20000410000 */
[----:B------:R-:W-:Y:S06]  /*1290*/  BRA `(.L_x_7190) ;  /* 0x0000000000507947 */ /* 0x000fec0003800000 */
.L_x_7191:
[--C-:B0----5:R-:W-:Y:S02]  /*12a0*/  HADD2.F32 R3, -RZ, R5.reuse.H0_H0 ;  /* 0x20000005ff037230 */ /* 0x121fe40000004100 */
[----:B------:R-:W-:Y:S02]  /*12b0*/  HADD2.F32 R27, -RZ, R5.H1_H1 ;  /* 0x30000005ff1b7230 */ /* 0x000fe40000004100 */
[----:B------:R-:W-:Y:S02]  /*12c0*/  HADD2.F32 R5, -RZ, R6.H0_H0 ;  /* 0x20000006ff057230 */ /* 0x000fe40000004100 */
[-C--:B------:R-:W-:Y:S01]  /*12d0*/  FMUL.FTZ R8, R3, R100.reuse ;  /* 0x0000006403087220 */ /* 0x080fe20000410000 */
[--C-:B------:R-:W-:Y:S02]  /*12e0*/  HADD2.F32 R9, -RZ, R4.reuse.H0_H0 ;  /* 0x20000004ff097230 */ /* 0x100fe40000004100 */
[----:B------:R-:W-:Y:S01]  /*12f0*/  FMUL.FTZ R3, R27, R100 ;  /* 0x000000641b037220 */ /* 0x000fe20000410000 */
[----:B------:R-:W-:-:S02]  /*1300*/  HADD2.F32 R25, -RZ, R4.H1_H1 ;  /* 0x30000004ff197230 */ /* 0x000fc40000004100 */
[----:B------:R-:W-:Y:S02]  /*1310*/  HADD2.F32 R93, -RZ, R6.H1_H1 ;  /* 0x30000006ff5d7230 */ /* 0x000fe40000004100 */
[-C--:B------:R-:W-:Y:S01]  /*1320*/  FMUL.FTZ R9, R9, R100.reuse ;  /* 0x0000006409097220 */ /* 0x080fe20000410000 */
[--C-:B------:R-:W-:Y:S02]  /*1330*/  HADD2.F32 R95, -RZ, R7.reuse.H0_H0 ;  /* 0x20000007ff5f7230 */ /* 0x100fe40000004100 */
[-C--:B------:R-:W-:Y:S01]  /*1340*/  FMUL.FTZ R2, R25, R100.reuse ;  /* 0x0000006419027220 */ /* 0x080fe20000410000 */
[----:B------:R-:W-:Y:S02]  /*1350*/  HADD2.F32 R105, -RZ, R7.H1_H1 ;  /* 0x30000007ff697230 */ /* 0x000fe40000004100 */
[-C--:B------:R-:W-:Y:S01]  /*1360*/  FMUL.FTZ R7, R5, R100.reuse ;  /* 0x0000006405077220 */ /* 0x080fe20000410000 */
[-C--:B------:R-:W-:Y:S01]  /*1370*/  FMUL.FTZ R4, R93, R100.reuse ;  /* 0x000000645d047220 */ /* 0x080fe20000410000 */
[----:B------:R-:W-:Y:S01]  /*1380*/  FMUL.FTZ R6, R95, R100 ;  /* 0x000000645f067220 */ /* 0x000fe20000410000 */
[----:B------:R-:W-:Y:S01]  /*1390*/  F2FP.F16.F32.PACK_AB R25, R3, R8 ;  /* 0x000000080319723e */ /* 0x000fe200000000ff */
[----:B------:R-:W-:Y:S01]  /*13a0*/  FMUL.FTZ R5, R105, R100 ;  /* 0x0000006469057220 */ /* 0x000fe20000410000 */
[----:B------:R-:W-:-:S02]  /*13b0*/  F2FP.F16.F32.PACK_AB R24, R2, R9 ;  /* 0x000000090218723e */ /* 0x000fc400000000ff */
[----:B------:R-:W-:Y:S02]  /*13c0*/  F2FP.F16.F32.PACK_AB R26, R4, R7 ;  /* 0x00000007041a723e */ /* 0x000fe400000000ff */
[----:B------:R-:W-:-:S07]  /*13d0*/  F2FP.F16.F32.PACK_AB R27, R5, R6 ;  /* 0x00000006051b723e */ /* 0x000fce00000000ff */
.L_x_7190:
        /* <DEDUP_REMOVED lines=31> */
[----:B------:R-:W-:Y:S01]  /*15d0*/  FFMA.FTZ R107, R115, R100, R26 ;  /* 0x00000064736b7223 */ /* 0x000fe2000001001a */
[----:B------:R-:W-:Y:S01]  /*15e0*/  F2FP.F16.F32.PACK_AB R24, R105, R112 ;  /* 0x000000706918723e */ /* 0x000fe200000000ff */
[-C--:B------:R-:W-:Y:S01]  /*15f0*/  FFMA.FTZ R109, R109, R100.reuse, R94 ;  /* 0x000000646d6d7223 */ /* 0x080fe2000001005e */
[----:B------:R-:W-:Y:S01]  /*1600*/  F2FP.F16.F32.PACK_AB R25, R106, R111 ;  /* 0x0000006f6a19723e */ /* 0x000fe200000000ff */
[----:B------:R-:W-:Y:S01]  /*1610*/  FFMA.FTZ R108, R95, R100, R108 ;  /* 0x000000645f6c7223 */ /* 0x000fe2000001006c */
[----:B------:R-:W-:-:S04]  /*1620*/  F2FP.F16.F32.PACK_AB R26, R107, R110 ;  /* 0x0000006e6b1a723e */ /* 0x000fc800000000ff */
[----:B------:R-:W-:Y:S01]  /*1630*/  F2FP.F16.F32.PACK_AB R27, R108, R109 ;  /* 0x0000006d6c1b723e */ /* 0x000fe200000000ff */
[----:B------:R-:W-:Y:S06]  /*1640*/  BRA `(.L_x_7193) ;  /* 0x0000000000a07947 */ /* 0x000fec0003800000 */
.L_x_7192:
[----:B----4-:R-:W-:-:S04]  /*1650*/  UISETP.NE.U32.AND UP1, UPT, UR12, URZ, UPT ;  /* 0x000000ff0c00728c */ /* 0x010fc8000bf25070 */
[----:B------:R-:W-:-:S09]  /*1660*/  UISETP.NE.AND.EX UP1, UPT, UR13, URZ, UPT, UP1 ;  /* 0x000000ff0d00728c */ /* 0x000fd2000bf25310 */
[----:B------:R-:W-:Y:S05]  /*1670*/  BRA.U UP1, `(.L_x_7194) ;  /* 0x0000000101447547 */ /* 0x000fea000b800000 */
[--C-:B0----5:R-:W-:Y:S02]  /*1680*/  HADD2.F32 R105, -RZ, R92.reuse.H0_H0 ;  /* 0x2000005cff697230 */ /* 0x121fe40000004100 */
[----:B------:R-:W-:Y:S02]  /*1690*/  HADD2.F32 R107, -RZ, R92.H1_H1 ;  /* 0x3000005cff6b7230 */ /* 0x000fe40000004100 */
[----:B------:R-:W-:Y:S02]  /*16a0*/  HADD2.F32 R111, -RZ, R93.H0_H0 ;  /* 0x2000005dff6f7230 */ /* 0x000fe40000004100 */
[-C--:B------:R-:W-:Y:S01]  /*16b0*/  FMUL.FTZ R112, R105, R100.reuse ;  /* 0x0000006469707220 */ /* 0x080fe20000410000 */
[----:B------:R-:W-:Y:S02]  /*16c0*/  HADD2.F32 R109, -RZ, R94.H0_H0 ;  /* 0x2000005eff6d7230 */ /* 0x000fe40000004100 */
[----:B------:R-:W-:Y:S01]  /*16d0*/  FMUL.FTZ R105, R107, R100 ;  /* 0x000000646b697220 */ /* 0x000fe20000410000 */
[----:B------:R-:W-:-:S02]  /*16e0*/  HADD2.F32 R115, -RZ, R95.H0_H0 ;  /* 0x2000005fff737230 */ /* 0x000fc40000004100 */
[-C--:B------:R-:W-:Y:S01]  /*16f0*/  FMUL.FTZ R111, R111, R100.reuse ;  /* 0x000000646f6f7220 */ /* 0x080fe20000410000 */
[----:B------:R-:W-:Y:S02]  /*1700*/  HADD2.F32 R93, -RZ, R93.H1_H1 ;  /* 0x3000005dff5d7230 */ /* 0x000fe40000004100 */
        /* <DEDUP_REMOVED lines=8> */
.L_x_7194:
[----:B-----5:R-:W-:Y:S02]  /*1790*/  HADD2.F32 R111, -RZ, R93.H0_H0 ;  /* 0x2000005dff6f7230 */ /* 0x020fe40000004100 */
[----:B------:R-:W-:Y:S02]  /*17a0*/  HADD2.F32 R109, -RZ, R95.H0_H0 ;  /* 0x2000005fff6d7230 */ /* 0x000fe40000004100 */
[--C-:B0-----:R-:W-:Y:S02]  /*17b0*/  HADD2.F32 R25, -RZ, R92.reuse.H0_H0 ;  /* 0x2000005cff197230 */ /* 0x101fe40000004100 */
        /* <DEDUP_REMOVED lines=10> */
[----:B------:R-:W-:Y:S01]  /*1860*/  FMUL.FTZ R110, R27, R100 ;  /* 0x000000641b6e7220 */ /* 0x000fe20000410000 */
[----:B------:R-:W-:Y:S01]  /*1870*/  F2FP.F16.F32.PACK_AB R24, R105, R112 ;  /* 0x000000706918723e */ /* 0x000fe200000000ff */
[-C--:B------:R-:W-:Y:S01]  /*1880*/  FMUL.FTZ R107, R107, R100.reuse ;  /* 0x000000646b6b7220 */ /* 0x080fe20000410000 */
[----:B------:R-:W-:Y:S01]  /*1890*/  F2FP.F16.F32.PACK_AB R25, R106, R111 ;  /* 0x0000006f6a19723e */ /* 0x000fe200000000ff */
[----:B------:R-:W-:-:S03]  /*18a0*/  FMUL.FTZ R108, R95, R100 ;  /* 0x000000645f6c7220 */ /* 0x000fc60000410000 */
[----:B------:R-:W-:Y:S02]  /*18b0*/  F2FP.F16.F32.PACK_AB R26, R107, R110 ;  /* 0x0000006e6b1a723e */ /* 0x000fe400000000ff */
[----:B------:R-:W-:-:S07]  /*18c0*/  F2FP.F16.F32.PACK_AB R27, R108, R109 ;  /* 0x0000006d6c1b723e */ /* 0x000fce00000000ff */
.L_x_7193:
        /* <DEDUP_REMOVED lines=18> */
[----:B--2---:R-:W-:Y:S02]  /*19f0*/  HADD2.F32 R118, -RZ, R27.H0_H0 ;  /* 0x2000001bff767230 */ /* 0x004fe40000004100 */
[--C-:B------:R-:W-:Y:S02]  /*1a00*/  HADD2.F32 R92, -RZ, R24.reuse.H0_H0 ;  /* 0x20000018ff5c7230 */ /* 0x100fe40000004100 */
[----:B------:R-:W-:Y:S02]  /*1a10*/  HADD2.F32 R114, -RZ, R24.H1_H1 ;  /* 0x30000018ff727230 */ /* 0x000fe40000004100 */
[----:B------:R-:W-:Y:S01]  /*1a20*/  FFMA.FTZ R118, R117, R100, R118 ;  /* 0x0000006475767223 */ /* 0x000fe20000010076 */
[----:B------:R-:W-:-:S02]  /*1a30*/  HADD2.F32 R120, -RZ, R25.H0_H0 ;  /* 0x20000019ff787230 */ /* 0x000fc40000004100 */
[-C--:B------:R-:W-:Y:S01]  /*1a40*/  FFMA.FTZ R121, R121, R100.reuse, R92 ;  /* 0x0000006479797223 */ /* 0x080fe2000001005c */
[--C-:B------:R-:W-:Y:S02]  /*1a50*/  HADD2.F32 R94, -RZ, R26.reuse.H0_H0 ;  /* 0x2000001aff5e7230 */ /* 0x100fe40000004100 */
        /* <DEDUP_REMOVED lines=14> */
.L_x_7195:
[----:B----4-:R-:W-:-:S04]  /*1b40*/  UISETP.NE.U32.AND UP1, UPT, UR12, URZ, UPT ;  /* 0x000000ff0c00728c */ /* 0x010fc8000bf25070 */
[----:B------:R-:W-:-:S09]  /*1b50*/  UISETP.NE.AND.EX UP1, UPT, UR13, URZ, UPT, UP1 ;  /* 0x000000ff0d00728c */ /* 0x000fd2000bf25310 */
[----:B------:R-:W-:Y:S05]  /*1b60*/  BRA.U UP1, `(.L_x_7197) ;  /* 0x0000000101447547 */ /* 0x000fea000b800000 */
[----:B0----5:R-:W-:Y:S02]  /*1b70*/  HADD2.F32 R115, -RZ, R93.H0_H0 ;  /* 0x2000005dff737230 */ /* 0x021fe40000004100 */
[----:B------:R-:W-:Y:S02]  /*1b80*/  HADD2.F32 R117, -RZ, R94.H1_H1 ;  /* 0x3000005eff757230 */ /* 0x000fe40000004100 */
[----:B------:R-:W-:Y:S02]  /*1b90*/  HADD2.F32 R123, -RZ, R95.H0_H0 ;  /* 0x2000005fff7b7230 */ /* 0x000fe40000004100 */
[-C--:B------:R-:W-:Y:S01]  /*1ba0*/  FMUL.FTZ R120, R115, R100.reuse ;  /* 0x0000006473787220 */ /* 0x080fe20000410000 */
[--C-:B------:R-:W-:Y:S02]  /*1bb0*/  HADD2.F32 R121, -RZ, R92.reuse.H0_H0 ;  /* 0x2000005cff797230 */ /* 0x100fe40000004100 */
[----:B------:R-:W-:Y:S01]  /*1bc0*/  FMUL.FTZ R116, R117, R100 ;  /* 0x0000006475747220 */ /* 0x000fe20000410000 */
[----:B------:R-:W-:-:S02]  /*1bd0*/  HADD2.F32 R113, -RZ, R92.H1_H1 ;  /* 0x3000005cff717230 */ /* 0x000fc40000004100 */
[-C--:B------:R-:W-:Y:S01]  /*1be0*/  FMUL.FTZ R118, R123, R100.reuse ;  /* 0x000000647b767220 */ /* 0x080fe20000410000 */
[----:B------:R-:W-:Y:S02]  /*1bf0*/  HADD2.F32 R93, -RZ, R93.H1_H1 ;  /* 0x3000005dff5d7230 */ /* 0x000fe40000004100 */
[-C--:B------:R-:W-:Y:S01]  /*1c00*/  FMUL.FTZ R121, R121, R100.reuse ;  /* 0x0000006479797220 */ /* 0x080fe20000410000 */
[----:B------:R-:W-:Y:S02]  /*1c10*/  HADD2.F32 R119, -RZ, R94.H0_H0 ;  /* 0x2000005eff777230 */ /* 0x000fe40000004100 */
[-C--:B------:R-:W-:Y:S01]  /*1c20*/  FMUL.FTZ R114, R113, R100.reuse ;  /* 0x0000006471727220 */ /* 0x080fe20000410000 */
[----:B------:R-:W-:Y:S02]  /*1c30*/  HADD2.F32 R95, -RZ, R95.H1_H1 ;  /* 0x3000005fff5f7230 */ /* 0x000fe40000004100 */
[-C--:B------:R-:W-:Y:S01]  /*1c40*/  FMUL.FTZ R115, R93, R100.reuse ;  /* 0x000000645d737220 */ /* 0x080fe20000410000 */
[----:B------:R-:W-:-:S02]  /*1c50*/  FMUL.FTZ R119, R119, R100 ;  /* 0x0000006477777220 */ /* 0x000fc40000410000 */
[----:B------:R-:W-:Y:S01]  /*1c60*/  FMUL.FTZ R117, R95, R100 ;  /* 0x000000645f757220 */ /* 0x000fe20000410000 */
[----:B------:R-:W-:Y:S06]  /*1c70*/  BRA `(.L_x_7196) ;  /* 0x0000000000507947 */ /* 0x000fec0003800000 */
.L_x_7197:
[----:B0----5:R-:W-:Y:S02]  /*1c80*/  HADD2.F32 R27, -RZ, R93.H0_H0 ;  /* 0x2000005dff1b7230 */ /* 0x021fe40000004100 */
        /* <DEDUP_REMOVED lines=18> */
[----:B------:R-:W-:-:S07]  /*1db0*/  F2FP.F16.F32.PACK_AB R27, R117, R118 ;  /* 0x00000076751b723e */ /* 0x000fce00000000ff */
.L_x_7196:
        /* <DEDUP_REMOVED lines=39> */
.L_x_7198:
[----:B----4-:R-:W-:-:S04]  /*2030*/  UISETP.NE.U32.AND UP1, UPT, UR12, URZ, UPT ;  /* 0x000000ff0c00728c */ /* 0x010fc8000bf25070 */
[----:B------:R-:W-:-:S09]  /*2040*/  UISETP.NE.AND.EX UP1, UPT, UR13, URZ, UPT, UP1 ;  /* 0x000000ff0d00728c */ /* 0x000fd2000bf25310 */
[----:B------:R-:W-:Y:S05]  /*2050*/  BRA.U UP1, `(.L_x_7200) ;  /* 0x0000000101447547 */ /* 0x000fea000b800000 */
[--C-:B0----5:R-:W-:Y:S02]  /*2060*/  HADD2.F32 R123, -RZ, R92.reuse.H1_H1 ;  /* 0x3000005cff7b7230 */ /* 0x121fe40000004100 */
[----:B------:R-:W-:Y:S02]  /*2070*/  HADD2.F32 R125, -RZ, R93.H0_H0 ;  /* 0x2000005dff7d7230 */ /* 0x000fe40000004100 */
[----:B------:R-:W-:Y:S02]  /*2080*/  HADD2.F32 R133, -RZ, R95.H0_H0 ;  /* 0x2000005fff857230 */ /* 0x000fe40000004100 */
[-C--:B------:R-:W-:Y:S01]  /*2090*/  FMUL.FTZ R124, R123, R100.reuse ;  /* 0x000000647b7c7220 */ /* 0x080fe20000410000 */
[----:B------:R-:W-:Y:S02]  /*20a0*/  HADD2.F32 R129, -RZ, R92.H0_H0 ;  /* 0x2000005cff817230 */ /* 0x000fe40000004100 */
        /* <DEDUP_REMOVED lines=12> */
.L_x_7200:
        /* <DEDUP_REMOVED lines=14> */
[-C--:B------:R-:W-:Y:S01]  /*2250*/  FMUL.FTZ R127, R127, R100.reuse ;  /* 0x000000647f7f7220 */ /* 0x080fe20000410000 */
[----:B------:R-:W-:Y:S01]  /*2260*/  F2FP.F16.F32.PACK_AB R24, R124, R129 ;  /* 0x000000817c18723e */ /* 0x000fe200000000ff */
[----:B------:R-:W-:-:S02]  /*2270*/  FMUL.FTZ R123, R95, R100 ;  /* 0x000000645f7b7220 */ /* 0x000fc40000410000 */
[----:B------:R-:W-:Y:S02]  /*2280*/  F2FP.F16.F32.PACK_AB R25, R125, R128 ;  /* 0x000000807d19723e */ /* 0x000fe400000000ff */
[----:B------:R-:W-:Y:S02]  /*2290*/  F2FP.F16.F32.PACK_AB R26, R130, R127 ;  /* 0x0000007f821a723e */ /* 0x000fe400000000ff */
[----:B------:R-:W-:-:S07]  /*22a0*/  F2FP.F16.F32.PACK_AB R27, R123, R122 ;  /* 0x0000007a7b1b723e */ /* 0x000fce00000000ff */
.L_x_7199:
        /* <DEDUP_REMOVED lines=31> */
[----:B------:R-:W-:Y:S01]  /*24a0*/  FFMA.FTZ R136, R93, R100, R136 ;  /* 0x000000645d887223 */ /* 0x000fe20000010088 */
[----:B------:R-:W-:Y:S01]  /*24b0*/  F2FP.F16.F32.PACK_AB R24, R131, R134 ;  /* 0x000000868318723e */ /* 0x000fe200000000ff */
[-C--:B------:R-:W-:Y:S01]  /*24c0*/  FFMA.FTZ R133, R143, R100.reuse, R26 ;  /* 0x000000648f857223 */ /* 0x080fe2000001001a */
[----:B------:R-:W-:Y:S02]  /*24d0*/  FFMA.FTZ R135, R95, R100, R94 ;  /* 0x000000645f877223 */ /* 0x000fe4000001005e */
[----:B------:R-:W-:Y:S02]  /*24e0*/  F2FP.F16.F32.PACK_AB R25, R136, R137 ;  /* 0x000000898819723e */ /* 0x000fe400000000ff */
[----:B------:R-:W-:Y:S02]  /*24f0*/  F2FP.F16.F32.PACK_AB R26, R133, R138 ;  /* 0x0000008a851a723e */ /* 0x000fe400000000ff */
[----:B------:R-:W-:Y:S01]  /*2500*/  F2FP.F16.F32.PACK_AB R27, R135, R132 ;  /* 0x00000084871b723e */ /* 0x000fe200000000ff */
[----:B------:R-:W-:Y:S06]  /*2510*/  BRA `(.L_x_7202) ;  /* 0x0000000000a07947 */ /* 0x000fec0003800000 */
.L_x_7201:
[----:B----4-:R-:W-:-:S04]  /*2520*/  UISETP.NE.U32.AND UP1, UPT, UR12, URZ, UPT ;  /* 0x000000ff0c00728c */ /* 0x010fc8000bf25070 */
[----:B------:R-:W-:-:S09]  /*2530*/  UISETP.NE.AND.EX UP1, UPT, UR13, URZ, UPT, UP1 ;  /* 0x000000ff0d00728c */ /* 0x000fd2000bf25310 */
[----:B------:R-:W-:Y:S05]  /*2540*/  BRA.U UP1, `(.L_x_7203) ;  /* 0x0000000101447547 */ /* 0x000fea000b800000 */
[--C-:B-----5:R-:W-:Y:S02]  /*2550*/  HADD2.F32 R131, -RZ, R92.reuse.H0_H0 ;  /* 0x2000005cff837230 */ /* 0x120fe40000004100 */
[----:B0-----:R-:W-:Y:S02]  /*2560*/  HADD2.F32 R133, -RZ, R92.H1_H1 ;  /* 0x3000005cff857230 */ /* 0x001fe40000004100 */
        /* <DEDUP_REMOVED lines=15> */
.L_x_7203:
        /* <DEDUP_REMOVED lines=20> */
.L_x_7202:
[----:B------:R-:W0:Y:S01]  /*27a0*/  @P0 LDC.64 R92, c[0x0][0x3a8] ;  /* 0x0000ea00ff5c0b82 */ /* 0x000e220000000a00 */
[----:B------:R-:W-:Y:S01]  /*27b0*/  IADD3 R139, PT, PT, R101, 0xe0, RZ ;  /* 0x000000e0658b7810 */ /* 0x000fe20007ffe0ff */
[----:B0-----:R-:W-:-:S04]  /*27c0*/  @P0 IMAD.WIDE.U32 R142, R126, 0x10, R92 ;  /* 0x000000107e8e0825 */ /* 0x001fc800078e005c */
[----:B------:R-:W-:Y:S01]  /*27d0*/  IMAD.WIDE.U32 R92, R139, 0x10, R140 ;  /* 0x000000108b5c7825 */ /* 0x000fe200078e008c */
[----:B------:R0:W-:Y:S05]  /*27e0*/  @P0 STG.E.128 desc[UR6][R142.64], R24 ;  /* 0x000000188e000986 */ /* 0x0001ea000c101d06 */
        /* <DEDUP_REMOVED lines=27> */
[----:B------:R-:W-:Y:S01]  /*29a0*/  FFMA.FTZ R141, R145, R100, R144 ;  /* 0x00000064918d7223 */ /* 0x000fe20000010090 */
[----:B------:R-:W-:Y:S01]  /*29b0*/  F2FP.F16.F32.PACK_AB R27, R93, R142 ;  /* 0x0000008e5d1b723e */ /* 0x000fe200000000ff */
[----:B------:R-:W-:Y:S02]  /*29c0*/  FFMA.FTZ R94, R149, R100, R26 ;  /* 0x00000064955e7223 */ /* 0x000fe4000001001a */
[----:B------:R-:W-:Y:S02]  /*29d0*/  F2FP.F16.F32.PACK_AB R24, R143, R140 ;  /* 0x0000008c8f18723e */ /* 0x000fe400000000ff */
[----:B------:R-:W-:Y:S02]  /*29e0*/  F2FP.F16.F32.PACK_AB R25, R141, R92 ;  /* 0x0000005c8d19723e */ /* 0x000fe400000000ff */
[----:B------:R-:W-:Y:S01]  /*29f0*/  F2FP.F16.F32.PACK_AB R26, R94, R95 ;  /* 0x0000005f5e1a723e */ /* 0x000fe200000000ff */
[----:B------:R-:W-:Y:S06]  /*2a00*/  BRA `(.L_x_7205) ;  /* 0x0000000000a07947 */ /* 0x000fec0003800000 */
.L_x_7204:
[----:B----4-:R-:W-:-:S04]  /*2a10*/  UISETP.NE.U32.AND UP0, UPT, UR12, URZ, UPT ;  /* 0x000000ff0c00728c */ /* 0x010fc8000bf05070 */
[----:B------:R-:W-:-:S09]  /*2a20*/  UISETP.NE.AND.EX UP0, UPT, UR13, URZ, UPT, UP0 ;  /* 0x000000ff0d00728c */ /* 0x000fd2000bf05300 */
[----:B------:R-:W-:Y:S05]  /*2a30*/  BRA.U UP0, `(.L_x_7206) ;  /* 0x0000000100447547 */ /* 0x000fea000b800000 */
[--C-:B-----5:R-:W-:Y:S02]  /*2a40*/  HADD2.F32 R151, -RZ, R95.reuse.H0_H0 ;  /* 0x2000005fff977230 */ /* 0x120fe40000004100 */
[----:B------:R-:W-:Y:S02]  /*2a50*/  HADD2.F32 R153, -RZ, R95.H1_H1 ;  /* 0x3000005fff997230 */ /* 0x000fe40000004100 */
[--C-:B------:R-:W-:Y:S02]  /*2a60*/  HADD2.F32 R95, -RZ, R92.reuse.H0_H0 ;  /* 0x2000005cff5f7230 */ /* 0x100fe40000004100 */
[-C--:B0-----:R-:W-:Y:S01]  /*2a70*/  FMUL.FTZ R142, R151, R100.reuse ;  /* 0x00000064978e7220 */ /* 0x081fe20000410000 */
        /* <DEDUP_REMOVED lines=13> */
.L_x_7206:
[--C-:B-----5:R-:W-:Y:S02]  /*2b50*/  HADD2.F32 R147, -RZ, R95.reuse.H0_H0 ;  /* 0x2000005fff937230 */ /* 0x120fe40000004100 */
[----:B------:R-:W-:Y:S02]  /*2b60*/  HADD2.F32 R149, -RZ, R95.H1_H1 ;  /* 0x3000005fff957230 */ /* 0x000fe40000004100 */
[--C-:B0-----:R-:W-:Y:S02]  /*2b70*/  HADD2.F32 R25, -RZ, R92.reuse.H0_H0 ;  /* 0x2000005cff197230 */ /* 0x101fe40000004100 */
        /* <DEDUP_REMOVED lines=17> */
.L_x_7205:
        /* <DEDUP_REMOVED lines=219> */
.L_x_7220:
[----:B------:R-:W-:Y:S01]  /*3a40*/  FMUL.FTZ R100, R102, R102 ;  /* 0x0000006666647220 */ /* 0x000fe20000410000 */
[----:B------:R-:W-:Y:S01]  /*3a50*/  ISETP.NE.AND P3, PT, RZ, UR5, PT ;  /* 0x00000005ff007c0c */ /* 0x000fe2000bf65270 */
[----:B-1----:R-:W-:Y:S01]  /*3a60*/  FADD.FTZ R149, R148, R149 ;  /* 0x0000009594957221 */ /* 0x002fe20000010000 */
[----:B------:R-:W-:Y:S02]  /*3a70*/  HADD2.F32 R153, -RZ, R89.H0_H0 ;  /* 0x20000059ff997230 */ /* 0x000fe40000004100 */
[----:B------:R-:W-:Y:S01]  /*3a80*/  FSEL R145, R100, RZ, P3 ;  /* 0x000000ff64917208 */ /* 0x000fe20001800000 */
[----:B------:R-:W-:Y:S01]  /*3a90*/  FFMA.FTZ R144, R149, R144, UR8 ;  /* 0x0000000895907e23 */ /* 0x000fe20008010090 */
[----:B------:R-:W-:Y:S01]  /*3aa0*/  FSEL R100, R102, RZ, !P3 ;  /* 0x000000ff66647208 */ /* 0x000fe20005800000 */
[----:B------:R-:W-:Y:S02]  /*3ab0*/  HADD2.F32 R155, -RZ, R57.H0_H0 ;  /* 0x20000039ff9b7230 */ /* 0x000fe40000004100 */
[----:B------:R-:W-:Y:S01]  /*3ac0*/  FADD.FTZ R144, R144, R145 ;  /* 0x0000009190907221 */ /* 0x000fe20000010000 */
[----:B------:R-:W-:-:S02]  /*3ad0*/  HADD2.F32 R146, -RZ, R88.H0_H0 ;  /* 0x20000058ff927230 */ /* 0x000fc40000004100 */
[C---:B------:R-:W-:Y:S01]  /*3ae0*/  FADD.FTZ R145, -R100.reuse, R20 ;  /* 0x0000001464917221 */ /* 0x040fe20000010100 */
[C---:B------:R-:W-:Y:S01]  /*3af0*/  FADD.FTZ R151, -R100.reuse, R98 ;  /* 0x0000006264977221 */ /* 0x040fe20000010100 */
[C---:B------:R-:W-:Y:S01]  /*3b00*/  FADD.FTZ R99, -R100.reuse, R99 ;  /* 0x0000006364637221 */ /* 0x040fe20000010100 */
[----:B0-----:R-:W-:Y:S01]  /*3b10*/  HADD2.F32 R148, -RZ, R56.H0_H0 ;  /* 0x20000038ff947230 */ /* 0x001fe20000004100 */
[----:B------:R-:W0:Y:S01]  /*3b20*/  MUFU.RSQ R144, R144 ;  /* 0x0000009000907308 */ /* 0x000e220000001400 */
[----:B------:R-:W-:Y:S02]  /*3b30*/  HADD2.F32 R147, -RZ, R88.H1_H1 ;  /* 0x30000058ff937230 */ /* 0x000fe40000004100 */
[C---:B------:R-:W-:Y:S01]  /*3b40*/  FADD.FTZ R21, -R100.reuse, R21 ;  /* 0x0000001564157221 */ /* 0x040fe20000010100 */
[----:B------:R-:W-:Y:S02]  /*3b50*/  HADD2.F32 R149, -RZ, R56.H1_H1 ;  /* 0x30000038ff957230 */ /* 0x000fe40000004100 */
[C---:B------:R-:W-:Y:S01]  /*3b60*/  FADD.FTZ R97, -R100.reuse, R97 ;  /* 0x0000006164617221 */ /* 0x040fe20000010100 */
[C---:B------:R-:W-:Y:S01]  /*3b70*/  FADD.FTZ R23, -R100.reuse, R23 ;  /* 0x0000001764177221 */ /* 0x040fe20000010100 */
[C---:B------:R-:W-:Y:S01]  /*3b80*/  FADD.FTZ R17, -R100.reuse, R17 ;  /* 0x0000001164117221 */ /* 0x040fe20000010100 */
[C---:B------:R-:W-:Y:S01]  /*3b90*/  FADD.FTZ R11, -R100.reuse, R11 ;  /* 0x0000000b640b7221 */ /* 0x040fe20000010100 */
[----:B------:R-:W-:Y:S01]  /*3ba0*/  FADD.FTZ R13, -R100, R13 ;  /* 0x0000000d640d7221 */ /* 0x000fe20000010100 */
[----:B------:R-:W-:-:S02]  /*3bb0*/  HADD2.F32 R150, -RZ, R84.H1_H1 ;  /* 0x30000054ff967230 */ /* 0x000fc40000004100 */
[C---:B------:R-:W-:Y:S01]  /*3bc0*/  FADD.FTZ R15, -R100.reuse, R15 ;  /* 0x0000000f640f7221 */ /* 0x040fe20000010100 */
[----:B------:R-:W-:Y:S02]  /*3bd0*/  HADD2.F32 R152, -RZ, R52.H1_H1 ;  /* 0x30000034ff987230 */ /* 0x000fe40000004100 */
[C---:B------:R-:W-:Y:S01]  /*3be0*/  FADD.FTZ R9, -R100.reuse, R9 ;  /* 0x0000000964097221 */ /* 0x040fe20000010100 */
[C---:B------:R-:W-:Y:S01]  /*3bf0*/  FADD.FTZ R7, -R100.reuse, R7 ;  /* 0x0000000764077221 */ /* 0x040fe20000010100 */
[C---:B------:R-:W-:Y:S01]  /*3c00*/  FADD.FTZ R3, -R100.reuse, R3 ;  /* 0x0000000364037221 */ /* 0x040fe20000010100 */
[C---:B------:R-:W-:Y:S01]  /*3c10*/  FADD.FTZ R5, -R100.reuse, R5 ;  /* 0x0000000564057221 */ /* 0x040fe20000010100 */
[----:B------:R-:W-:Y:S02]  /*3c20*/  HADD2.F32 R154, -RZ, R76.H0_H0 ;  /* 0x2000004cff9a7230 */ /* 0x000fe40000004100 */
[----:B------:R-:W-:Y:S01]  /*3c30*/  FADD.FTZ R105, -R100, R105 ;  /* 0x0000006964697221 */ /* 0x000fe20000010100 */
[C---:B0-----:R-:W-:Y:S01]  /*3c40*/  FMUL.FTZ R20, R144.reuse, R145 ;  /* 0x0000009190147220 */ /* 0x041fe20000410000 */
[----:B------:R-:W-:Y:S01]  /*3c50*/  FMUL.FTZ R98, R144, R151 ;  /* 0x0000009790627220 */ /* 0x000fe20000410000 */
[C---:B------:R-:W-:Y:S01]  /*3c60*/  FADD.FTZ R145, -R100.reuse, R22 ;  /* 0x0000001664917221 */ /* 0x040fe20000010100 */
[----:B------:R-:W-:Y:S01]  /*3c70*/  FADD.FTZ R151, -R100, R96 ;  /* 0x0000006064977221 */ /* 0x000fe20000010100 */
[----:B------:R-:W-:Y:S01]  /*3c80*/  FMUL.FTZ R99, R144, R99 ;  /* 0x0000006390637220 */ /* 0x000fe20000410000 */
[----:B------:R-:W-:Y:S01]  /*3c90*/  FFMA.FTZ R98, R98, R153, R155 ;  /* 0x0000009962627223 */ /* 0x000fe2000001009b */
[----:B------:R-:W-:Y:S01]  /*3ca0*/  FMUL.FTZ R22, R144, R145 ;  /* 0x0000009190167220 */ /* 0x000fe20000410000 */
[----:B------:R-:W-:-:S02]  /*3cb0*/  HADD2.F32 R153, -RZ, R91.H0_H0 ;  /* 0x2000005bff997230 */ /* 0x000fc40000004100 */
[C---:B------:R-:W-:Y:S01]  /*3cc0*/  FMUL.FTZ R96, R144.reuse, R151 ;  /* 0x0000009790607220 */ /* 0x040fe20000410000 */
[----:B------:R-:W-:Y:S02]  /*3cd0*/  HADD2.F32 R145, -RZ, R59.H0_H0 ;  /* 0x2000003bff917230 */ /* 0x000fe40000004100 */
[----:B------:R-:W-:Y:S01]  /*3ce0*/  FFMA.FTZ R99, R99, R146, R148 ;  /* 0x0000009263637223 */ /* 0x000fe20000010094 */
[----:B------:R-:W-:Y:S02]  /*3cf0*/  HADD2.F32 R146, -RZ, R89.H1_H1 ;  /* 0x30000059ff927230 */ /* 0x000fe40000004100 */
[----:B------:R-:W-:Y:S01]  /*3d00*/  FMUL.FTZ R21, R144, R21 ;  /* 0x0000001590157220 */ /* 0x000fe20000410000 */
[----:B------:R-:W-:Y:S02]  /*3d10*/  HADD2.F32 R148, -RZ, R57.H1_H1 ;  /* 0x30000039ff947230 */ /* 0x000fe40000004100 */
[----:B------:R-:W-:Y:S01]  /*3d20*/  FFMA.FTZ R96, R96, R153, R145 ;  /* 0x0000009960607223 */ /* 0x000fe20000010091 */
[----:B------:R-:W-:Y:S01]  /*3d30*/  FADD.FTZ R145, -R100, R18 ;  /* 0x0000001264917221 */ /* 0x000fe20000010100 */
[----:B------:R-:W-:Y:S01]  /*3d40*/  FFMA.FTZ R20, R20, R147, R149 ;  /* 0x0000009314147223 */ /* 0x000fe20000010095 */
[----:B------:R-:W-:-:S02]  /*3d50*/  HADD2.F32 R147, -RZ, R90.H1_H1 ;  /* 0x3000005aff937230 */ /* 0x000fc40000004100 */
[----:B------:R-:W-:Y:S01]  /*3d60*/  FFMA.FTZ R21, R21, R146, R148 ;  /* 0x0000009215157223 */ /* 0x000fe20000010094 */
[----:B------:R-:W-:Y:S01]  /*3d70*/  FMUL.FTZ R18, R144, R145 ;  /* 0x0000009190127220 */ /* 0x000fe20000410000 */
[----:B------:R-:W-:Y:S02]  /*3d80*/  HADD2.F32 R149, -RZ, R58.H1_H1 ;  /* 0x3000003aff957230 */ /* 0x000fe40000004100 */
[C---:B------:R-:W-:Y:S01]  /*3d90*/  FADD.FTZ R145, -R100.reuse, R12 ;  /* 0x0000000c64917221 */ /* 0x040fe20000010100 */
[----:B------:R-:W-:Y:S01]  /*3da0*/  FADD.FTZ R151, -R100, R16 ;  /* 0x0000001064977221 */ /* 0x000fe20000010100 */
[----:B------:R-:W-:Y:S02]  /*3db0*/  HADD2.F32 R146, -RZ, R90.H0_H0 ;  /* 0x2000005aff927230 */ /* 0x000fe40000004100 */
[C---:B------:R-:W-:Y:S01]  /*3dc0*/  FMUL.FTZ R97, R144.reuse, R97 ;  /* 0x0000006190617220 */ /* 0x040fe20000410000 */
[----:B------:R-:W-:Y:S02]  /*3dd0*/  HADD2.F32 R148, -RZ, R58.H0_H0 ;  /* 0x2000003aff947230 */ /* 0x000fe40000004100 */
[----:B------:R-:W-:Y:S01]  /*3de0*/  FMUL.FTZ R12, R144, R145 ;  /* 0x00000091900c7220 */ /* 0x000fe20000410000 */
[----:B------:R-:W-:Y:S01]  /*3df0*/  FFMA.FTZ R22, R22, R147, R149 ;  /* 0x0000009316167223 */ /* 0x000fe20000010095 */
[----:B------:R-:W-:-:S02]  /*3e00*/  HADD2.F32 R153, -RZ, R86.H0_H0 ;  /* 0x20000056ff997230 */ /* 0x000fc40000004100 */
[C---:B------:R-:W-:Y:S01]  /*3e10*/  FMUL.FTZ R16, R144.reuse, R151 ;  /* 0x0000009790107220 */ /* 0x040fe20000410000 */
[----:B------:R-:W-:Y:S02]  /*3e20*/  HADD2.F32 R145, -RZ, R54.H0_H0 ;  /* 0x20000036ff917230 */ /* 0x000fe40000004100 */
[----:B------:R-:W-:Y:S01]  /*3e30*/  FFMA.FTZ R97, R97, R146, R148 ;  /* 0x0000009261617223 */ /* 0x000fe20000010094 */
[----:B------:R-:W-:Y:S02]  /*3e40*/  HADD2.F32 R147, -RZ, R84.H0_H0 ;  /* 0x20000054ff937230 */ /* 0x000fe40000004100 */
[----:B------:R-:W-:Y:S01]  /*3e50*/  FMUL.FTZ R23, R144, R23 ;  /* 0x0000001790177220 */ /* 0x000fe20000410000 */
[----:B------:R-:W-:Y:S02]  /*3e60*/  HADD2.F32 R149, -RZ, R52.H0_H0 ;  /* 0x20000034ff957230 */ /* 0x000fe40000004100 */
[----:B------:R-:W-:Y:S01]  /*3e70*/  FFMA.FTZ R16, R16, R153, R145 ;  /* 0x0000009910107223 */ /* 0x000fe20000010091 */
[----:B------:R-:W-:-:S02]  /*3e80*/  HADD2.F32 R146, -RZ, R91.H1_H1 ;  /* 0x3000005bff927230 */ /* 0x000fc40000004100 */
[----:B------:R-:W-:Y:S01]  /*3e90*/  FADD.FTZ R145, -R100, R14 ;  /* 0x0000000e64917221 */ /* 0x000fe20000010100 */
[----:B------:R-:W-:Y:S02]  /*3ea0*/  HADD2.F32 R148, -RZ, R59.H1_H1 ;  /* 0x3000003bff947230 */ /* 0x000fe40000004100 */
[----:B------:R-:W-:Y:S01]  /*3eb0*/  FFMA.FTZ R18, R18, R147, R149 ;  /* 0x0000009312127223 */ /* 0x000fe20000010095 */
[----:B------:R-:W-:Y:S02]  /*3ec0*/  HADD2.F32 R147, -RZ, R85.H1_H1 ;  /* 0x30000055ff937230 */ /* 0x000fe40000004100 */
[----:B------:R-:W-:Y:S01]  /*3ed0*/  FMUL.FTZ R14, R144, R145 ;  /* 0x00000091900e7220 */ /* 0x000fe20000410000 */
[----:B------:R-:W-:Y:S02]  /*3ee0*/  HADD2.F32 R149, -RZ, R53.H1_H1 ;  /* 0x30000035ff957230 */ /* 0x000fe40000004100 */
[----:B------:R-:W-:Y:S01]  /*3ef0*/  FFMA.FTZ R23, R23, R146, R148 ;  /* 0x0000009217177223 */ /* 0x000fe20000010094 */
[----:B------:R-:W-:-:S02]  /*3f00*/  HADD2.F32 R146, -RZ, R85.H0_H0 ;  /* 0x20000055ff927230 */ /* 0x000fc40000004100 */
[----:B------:R-:W-:Y:S01]  /*3f10*/  FMUL.FTZ R17, R144, R17 ;  /* 0x0000001190117220 */ /* 0x000fe20000410000 */
[----:B------:R-:W-:Y:S02]  /*3f20*/  HADD2.F32 R148, -RZ, R53.H0_H0 ;  /* 0x20000035ff947230 */ /* 0x000fe40000004100 */
[----:B------:R-:W-:Y:S01]  /*3f30*/  FADD.FTZ R145, -R100, R2 ;  /* 0x0000000264917221 */ /* 0x000fe20000010100 */
[----:B------:R-:W-:Y:S01]  /*3f40*/  FFMA.FTZ R12, R12, R147, R149 ;  /* 0x000000930c0c7223 */ /* 0x000fe20000010095 */
[----:B------:R-:W-:Y:S02]  /*3f50*/  HADD2.F32 R147, -RZ, R87.H1_H1 ;  /* 0x30000057ff937230 */ /* 0x000fe40000004100 */
[----:B------:R-:W-:Y:S01]  /*3f60*/  FADD.FTZ R151, -R100, R8 ;  /* 0x0000000864977221 */ /* 0x000fe20000010100 */
[----:B------:R-:W-:Y:S02]  /*3f70*/  HADD2.F32 R149, -RZ, R55.H1_H1 ;  /* 0x30000037ff957230 */ /* 0x000fe40000004100 */
[----:B------:R-:W-:Y:S01]  /*3f80*/  FFMA.FTZ R17, R17, R146, R148 ;  /* 0x0000009211117223 */ /* 0x000fe20000010094 */
[C---:B------:R-:W-:Y:S01]  /*3f90*/  FMUL.FTZ R2, R144.reuse, R145 ;  /* 0x0000009190027220 */ /* 0x040fe20000410000 */
[----:B------:R-:W-:Y:S01]  /*3fa0*/  FMUL.FTZ R11, R144, R11 ;  /* 0x0000000b900b7220 */ /* 0x000fe20000410000 */
[----:B------:R-:W-:-:S02]  /*3fb0*/  HADD2.F32 R146, -RZ, R86.H1_H1 ;  /* 0x30000056ff927230 */ /* 0x000fc40000004100 */
[C---:B------:R-:W-:Y:S01]  /*3fc0*/  FMUL.FTZ R13, R144.reuse, R13 ;  /* 0x0000000d900d7220 */ /* 0x040fe20000410000 */
[----:B------:R-:W-:Y:S02]  /*3fd0*/  HADD2.F32 R148, -RZ, R54.H1_H1 ;  /* 0x30000036ff947230 */ /* 0x000fe40000004100 */
[----:B------:R-:W-:Y:S01]  /*3fe0*/  FMUL.FTZ R8, R144, R151 ;  /* 0x0000009790087220 */ /* 0x000fe20000410000 */
[----:B------:R-:W-:Y:S02]  /*3ff0*/  HADD2.F32 R153, -RZ, R81.H0_H0 ;  /* 0x20000051ff997230 */ /* 0x000fe40000004100 */
[----:B------:R-:W-:Y:S01]  /*4000*/  FFMA.FTZ R14, R14, R147, R149 ;  /* 0x000000930e0e7223 */ /* 0x000fe20000010095 */
[----:B------:R-:W-:Y:S02]  /*4010*/  HADD2.F32 R145, -RZ, R49.H0_H0 ;  /* 0x20000031ff917230 */ /* 0x000fe40000004100 */
[----:B------:R-:W-:Y:S01]  /*4020*/  FFMA.FTZ R11, R11, R150, R152 ;  /* 0x000000960b0b7223 */ /* 0x000fe20000010098 */
[----:B------:R-:W-:-:S02]  /*4030*/  HADD2.F32 R147, -RZ, R80.H1_H1 ;  /* 0x30000050ff937230 */ /* 0x000fc40000004100 */
[----:B------:R-:W-:Y:S01]  /*4040*/  FFMA.FTZ R13, R13, R146, R148 ;  /* 0x000000920d0d7223 */ /* 0x000fe20000010094 */
[----:B------:R-:W-:Y:S02]  /*4050*/  HADD2.F32 R149, -RZ, R48.H1_H1 ;  /* 0x30000030ff957230 */ /* 0x000fe40000004100 */
[----:B------:R-:W-:Y:S01]  /*4060*/  FFMA.FTZ R8, R8, R153, R145 ;  /* 0x0000009908087223 */ /* 0x000fe20000010091 */
[----:B------:R-:W-:Y:S02]  /*4070*/  HADD2.F32 R150, -RZ, R87.H0_H0 ;  /* 0x20000057ff967230 */ /* 0x000fe40000004100 */
[----:B------:R-:W-:Y:S01]  /*4080*/  FMUL.FTZ R15, R144, R15 ;  /* 0x0000000f900f7220 */ /* 0x000fe20000410000 */
[----:B------:R-:W-:Y:S02]  /*4090*/  HADD2.F32 R152, -RZ, R55.H0_H0 ;  /* 0x20000037ff987230 */ /* 0x000fe40000004100 */
[----:B------:R-:W-:Y:S01]  /*40a0*/  FADD.FTZ R145, -R100, R4 ;  /* 0x0000000464917221 */ /* 0x000fe20000010100 */
[----:B------:R-:W-:-:S02]  /*40b0*/  HADD2.F32 R146, -RZ, R80.H0_H0 ;  /* 0x20000050ff927230 */ /* 0x000fc40000004100 */
[----:B------:R-:W-:Y:S01]  /*40c0*/  FMUL.FTZ R9, R144, R9 ;  /* 0x0000000990097220 */ /* 0x000fe20000410000 */
[----:B------:R-:W-:Y:S02]  /*40d0*/  HADD2.F32 R148, -RZ, R48.H0_H0 ;  /* 0x20000030ff947230 */ /* 0x000fe40000004100 */
[----:B------:R-:W-:Y:S01]  /*40e0*/  FFMA.FTZ R2, R2, R147, R149 ;  /* 0x0000009302027223 */ /* 0x000fe20000010095 */
[----:B------:R-:W-:Y:S02]  /*40f0*/  HADD2.F32 R147, -RZ, R82.H1_H1 ;  /* 0x30000052ff937230 */ /* 0x000fe40000004100 */
[----:B------:R-:W-:Y:S01]  /*4100*/  FFMA.FTZ R15, R15, R150, R152 ;  /* 0x000000960f0f7223 */ /* 0x000fe20000010098 */
[----:B------:R-:W-:Y:S02]  /*4110*/  HADD2.F32 R149, -RZ, R50.H1_H1 ;  /* 0x30000032ff957230 */ /* 0x000fe40000004100 */
[----:B------:R-:W-:Y:S01]  /*4120*/  FMUL.FTZ R4, R144, R145 ;  /* 0x0000009190047220 */ /* 0x000fe20000410000 */
[----:B------:R-:W-:Y:S01]  /*4130*/  FFMA.FTZ R9, R9, R146, R148 ;  /* 0x0000009209097223 */ /* 0x000fe20000010094 */
[----:B------:R-:W-:-:S02]  /*4140*/  HADD2.F32 R150, -RZ, R82.H0_H0 ;  /* 0x20000052ff967230 */ /* 0x000fc40000004100 */
[C---:B------:R-:W-:Y:S01]  /*4150*/  FMUL.FTZ R7, R144.reuse, R7 ;  /* 0x0000000790077220 */ /* 0x040fe20000410000 */
[----:B------:R-:W-:Y:S02]  /*4160*/  HADD2.F32 R152, -RZ, R50.H0_H0 ;  /* 0x20000032ff987230 */ /* 0x000fe40000004100 */
[----:B------:R-:W-:Y:S01]  /*4170*/  FMUL.FTZ R3, R144, R3 ;  /* 0x0000000390037220 */ /* 0x000fe20000410000 */
[----:B------:R-:W-:Y:S02]  /*4180*/  HADD2.F32 R146, -RZ, R81.H1_H1 ;  /* 0x30000051ff927230 */ /* 0x000fe40000004100 */
[----:B------:R-:W-:Y:S01]  /*4190*/  FFMA.FTZ R4, R4, R147, R149 ;  /* 0x0000009304047223 */ /* 0x000fe20000010095 */
[----:B------:R-:W-:Y:S02]  /*41a0*/  HADD2.F32 R148, -RZ, R49.H1_H1 ;  /* 0x30000031ff947230 */ /* 0x000fe40000004100 */
[C---:B------:R-:W-:Y:S01]  /*41b0*/  FADD.FTZ R145, -R100.reuse, R6 ;  /* 0x0000000664917221 */ /* 0x040fe20000010100 */
[----:B------:R-:W-:Y:S01]  /*41c0*/  FADD.FTZ R147, -R100, R112 ;  /* 0x0000007064937221 */ /* 0x000fe20000010100 */
[----:B------:R-:W-:Y:S01]  /*41d0*/  FFMA.FTZ R7, R7, R150, R152 ;  /* 0x0000009607077223 */ /* 0x000fe20000010098 */
[----:B------:R-:W-:-:S02]  /*41e0*/  HADD2.F32 R150, -RZ, R83.H1_H1 ;  /* 0x30000053ff967230 */ /* 0x000fc40000004100 */
[----:B------:R-:W-:Y:S01]  /*41f0*/  FFMA.FTZ R3, R3, R146, R148 ;  /* 0x0000009203037223 */ /* 0x000fe20000010094 */
[----:B------:R-:W-:Y:S02]  /*4200*/  HADD2.F32 R152, -RZ, R51.H1_H1 ;  /* 0x30000033ff987230 */ /* 0x000fe40000004100 */
[C---:B------:R-:W-:Y:S01]  /*4210*/  FMUL.FTZ R5, R144.reuse, R5 ;  /* 0x0000000590057220 */ /* 0x040fe20000410000 */
[----:B------:R-:W-:Y:S02]  /*4220*/  HADD2.F32 R146, -RZ, R83.H0_H0 ;  /* 0x20000053ff927230 */ /* 0x000fe40000004100 */
[C---:B------:R-:W-:Y:S01]  /*4230*/  FMUL.FTZ R145, R144.reuse, R145 ;  /* 0x0000009190917220 */ /* 0x040fe20000410000 */
[----:B------:R-:W-:Y:S02]  /*4240*/  HADD2.F32 R148, -RZ, R51.H0_H0 ;  /* 0x20000033ff947230 */ /* 0x000fe40000004100 */
[----:B------:R-:W-:Y:S01]  /*4250*/  FMUL.FTZ R147, R144, R147 ;  /* 0x0000009390937220 */ /* 0x000fe20000410000 */
[----:B------:R-:W-:-:S02]  /*4260*/  HADD2.F32 R112, -RZ, R44.H0_H0 ;  /* 0x2000002cff707230 */ /* 0x000fc40000004100 */
[----:B------:R-:W-:Y:S01]  /*4270*/  FFMA.FTZ R6, R5, R150, R152 ;  /* 0x0000009605067223 */ /* 0x000fe20000010098 */
[C---:B------:R-:W-:Y:S01]  /*4280*/  FADD.FTZ R111, -R100.reuse, R111 ;  /* 0x0000006f646f7221 */ /* 0x040fe20000010100 */
[----:B------:R-:W-:Y:S01]  /*4290*/  FFMA.FTZ R145, R145, R146, R148 ;  /* 0x0000009291917223 */ /* 0x000fe20000010094 */
[----:B------:R-:W-:Y:S02]  /*42a0*/  HADD2.F32 R146, -RZ, R44.H1_H1 ;  /* 0x3000002cff927230 */ /* 0x000fe40000004100 */
[----:B------:R-:W-:Y:S01]  /*42b0*/  FFMA.FTZ R5, R147, R154, R112 ;  /* 0x0000009a93057223 */ /* 0x000fe20000010070 */
[----:B------:R-:W-:Y:S02]  /*42c0*/  HADD2.F32 R112, -RZ, R76.H1_H1 ;  /* 0x3000004cff707230 */ /* 0x000fe40000004100 */
[----:B------:R-:W-:Y:S01]  /*42d0*/  FADD.FTZ R147, -R100, R106 ;  /* 0x0000006a64937221 */ /* 0x000fe20000010100 */
[----:B------:R-:W-:Y:S02]  /*42e0*/  HADD2.F32 R148, -RZ, R77.H0_H0 ;  /* 0x2000004dff947230 */ /* 0x000fe40000004100 */
[----:B------:R-:W-:Y:S01]  /*42f0*/  FMUL.FTZ R105, R144, R105 ;  /* 0x0000006990697220 */ /* 0x000fe20000410000 */
[----:B------:R-:W-:-:S02]  /*4300*/  HADD2.F32 R150, -RZ, R45.H0_H0 ;  /* 0x2000002dff967230 */ /* 0x000fc40000004100 */
[C---:B------:R-:W-:Y:S01]  /*4310*/  FMUL.FTZ R111, R144.reuse, R111 ;  /* 0x0000006f906f7220 */ /* 0x040fe20000410000 */
[----:B------:R-:W-:Y:S02]  /*4320*/  HADD2.F32 R152, -RZ, R77.H1_H1 ;  /* 0x3000004dff987230 */ /* 0x000fe40000004100 */
[----:B------:R-:W-:Y:S01]  /*4330*/  FMUL.FTZ R147, R144, R147 ;  /* 0x0000009390937220 */ /* 0x000fe20000410000 */
[----:B------:R-:W-:Y:S02]  /*4340*/  HADD2.F32 R154, -RZ, R45.H1_H1 ;  /* 0x3000002dff9a7230 */ /* 0x000fe40000004100 */
[----:B------:R-:W-:Y:S01]  /*4350*/  FFMA.FTZ R106, R105, R112, R146 ;  /* 0x00000070696a7223 */ /* 0x000fe20000010092 */
[----:B------:R-:W-:Y:S01]  /*4360*/  FFMA.FTZ R112, R111, R148, R150 ;  /* 0x000000946f707223 */ /* 0x000fe20000010096 */
[C---:B------:R-:W-:Y:S01]  /*4370*/  FADD.FTZ R107, -R100.reuse, R107 ;  /* 0x0000006b646b7221 */ /* 0x040fe20000010100 */
[C---:B------:R-:W-:Y:S01]  /*4380*/  FADD.FTZ R111, -R100.reuse, R110 ;  /* 0x0000006e646f7221 */ /* 0x040fe20000010100 */
[----:B------:R-:W-:Y:S01]  /*4390*/  FADD.FTZ R109, -R100, R109 ;  /* 0x0000006d646d7221 */ /* 0x000fe20000010100 */
[----:B------:R-:W-:Y:S01]  /*43a0*/  FFMA.FTZ R105, R147, R152, R154 ;  /* 0x0000009893697223 */ /* 0x000fe2000001009a */
[----:B------:R-:W-:-:S02]  /*43b0*/  HADD2.F32 R146, -RZ, R78.H1_H1 ;  /* 0x3000004eff927230 */ /* 0x000fc40000004100 */
[C---:B------:R-:W-:Y:S01]  /*43c0*/  FMUL.FTZ R107, R144.reuse, R107 ;  /* 0x0000006b906b7220 */ /* 0x040fe20000410000 */
[----:B------:R-:W-:Y:S02]  /*43d0*/  HADD2.F32 R148, -RZ, R46.H1_H1 ;  /* 0x3000002eff947230 */ /* 0x000fe40000004100 */
[C---:B------:R-:W-:Y:S01]  /*43e0*/  FMUL.FTZ R110, R144.reuse, R111 ;  /* 0x0000006f906e7220 */ /* 0x040fe20000410000 */
[----:B------:R-:W-:Y:S02]  /*43f0*/  HADD2.F32 R147, -RZ, R78.H0_H0 ;  /* 0x2000004eff937230 */ /* 0x000fe40000004100 */
[----:B------:R-:W-:Y:S01]  /*4400*/  FMUL.FTZ R109, R144, R109 ;  /* 0x0000006d906d7220 */ /* 0x000fe20000410000 */
[----:B------:R-:W-:Y:S02]  /*4410*/  HADD2.F32 R149, -RZ, R46.H0_H0 ;  /* 0x2000002eff957230 */ /* 0x000fe40000004100 */
[----:B------:R-:W-:Y:S01]  /*4420*/  FADD.FTZ R111, -R100, R108 ;  /* 0x0000006c646f7221 */ /* 0x000fe20000010100 */
[----:B------:R-:W-:-:S02]  /*4430*/  HADD2.F32 R150, -RZ, R79.H0_H0 ;  /* 0x2000004fff967230 */ /* 0x000fc40000004100 */
[----:B------:R-:W-:Y:S01]  /*4440*/  FADD.FTZ R121, -R100, R121 ;  /* 0x0000007964797221 */ /* 0x000fe20000010100 */
[----:B------:R-:W-:Y:S02]  /*4450*/  HADD2.F32 R152, -RZ, R47.H0_H0 ;  /* 0x2000002fff987230 */ /* 0x000fe40000004100 */
[----:B------:R-:W-:Y:S01]  /*4460*/  FFMA.FTZ R107, R107, R146, R148 ;  /* 0x000000926b6b7223 */ /* 0x000fe20000010094 */
[----:B------:R-:W-:Y:S01]  /*4470*/  FFMA.FTZ R110, R110, R147, R149 ;  /* 0x000000936e6e7223 */ /* 0x000fe20000010095 */
[----:B------:R-:W-:Y:S02]  /*4480*/  HADD2.F32 R146, -RZ, R79.H1_H1 ;  /* 0x3000004fff927230 */ /* 0x000fe40000004100 */
[----:B------:R-:W-:Y:S01]  /*4490*/  FADD.FTZ R147, -R100, R114 ;  /* 0x0000007264937221 */ /* 0x000fe20000010100 */
[----:B------:R-:W-:Y:S01]  /*44a0*/  FFMA.FTZ R109, R109, R150, R152 ;  /* 0x000000966d6d7223 */ /* 0x000fe20000010098 */
[----:B------:R-:W-:Y:S02]  /*44b0*/  HADD2.F32 R148, -RZ, R47.H1_H1 ;  /* 0x3000002fff947230 */ /* 0x000fe40000004100 */
[----:B------:R-:W-:Y:S01]  /*44c0*/  FMUL.FTZ R111, R144, R111 ;  /* 0x0000006f906f7220 */ /* 0x000fe20000410000 */
[----:B------:R-:W-:-:S02]  /*44d0*/  HADD2.F32 R150, -RZ, R72.H0_H0 ;  /* 0x20000048ff967230 */ /* 0x000fc40000004100 */
[C---:B------:R-:W-:Y:S01]  /*44e0*/  FMUL.FTZ R121, R144.reuse, R121 ;  /* 0x0000007990797220 */ /* 0x040fe20000410000 */
[----:B------:R-:W-:Y:S02]  /*44f0*/  HADD2.F32 R152, -RZ, R40.H0_H0 ;  /* 0x20000028ff987230 */ /* 0x000fe40000004100 */
[----:B------:R-:W-:Y:S01]  /*4500*/  FMUL.FTZ R108, R144, R147 ;  /* 0x00000093906c7220 */ /* 0x000fe20000410000 */
[----:B------:R-:W-:Y:S02]  /*4510*/  HADD2.F32 R149, -RZ, R72.H1_H1 ;  /* 0x30000048ff957230 */ /* 0x000fe40000004100 */
[----:B------:R-:W-:Y:S01]  /*4520*/  FFMA.FTZ R114, R111, R146, R148 ;  /* 0x000000926f727223 */ /* 0x000fe20000010094 */
[----:B------:R-:W-:Y:S02]  /*4530*/  HADD2.F32 R151, -RZ, R40.H1_H1 ;  /* 0x30000028ff977230 */ /* 0x000fe40000004100 */
[----:B------:R-:W-:Y:S01]  /*4540*/  FFMA.FTZ R111, R121, R150, R152 ;  /* 0x00000096796f7223 */ /* 0x000fe20000010098 */
[----:B------:R-:W-:Y:S01]  /*4550*/  FADD.FTZ R121, -R100, R120 ;  /* 0x0000007864797221 */ /* 0x000fe20000010100 */
[----:B------:R-:W-:-:S02]  /*4560*/  HADD2.F32 R147, -RZ, R73.H0_H0 ;  /* 0x20000049ff937230 */ /* 0x000fc40000004100 */
[----:B------:R-:W-:Y:S01]  /*4570*/  FADD.FTZ R115, -R100, R115 ;  /* 0x0000007364737221 */ /* 0x000fe20000010100 */
[----:B------:R-:W-:Y:S01]  /*4580*/  FFMA.FTZ R108, R108, R149, R151 ;  /* 0x000000956c6c7223 */ /* 0x000fe20000010097 */
[----:B------:R-:W-:Y:S02]  /*4590*/  HADD2.F32 R149, -RZ, R41.H0_H0 ;  /* 0x20000029ff957230 */ /* 0x000fe40000004100 */
[----:B------:R-:W-:Y:S01]  /*45a0*/  FMUL.FTZ R120, R144, R121 ;  /* 0x0000007990787220 */ /* 0x000fe20000410000 */
[C---:B------:R-:W-:Y:S01]  /*45b0*/  FADD.FTZ R121, -R100.reuse, R116 ;  /* 0x0000007464797221 */ /* 0x040fe20000010100 */
[----:B------:R-:W-:Y:S01]  /*45c0*/  FADD.FTZ R151, -R100, R118 ;  /* 0x0000007664977221 */ /* 0x000fe20000010100 */
[----:B------:R-:W-:Y:S02]  /*45d0*/  HADD2.F32 R153, -RZ, R75.H0_H0 ;  /* 0x2000004bff997230 */ /* 0x000fe40000004100 */
[----:B------:R-:W-:Y:S01]  /*45e0*/  FFMA.FTZ R120, R120, R147, R149 ;  /* 0x0000009378787223 */ /* 0x000fe20000010095 */
[----:B------:R-:W-:-:S02]  /*45f0*/  HADD2.F32 R147, -RZ, R74.H1_H1 ;  /* 0x3000004aff937230 */ /* 0x000fc40000004100 */
[C---:B------:R-:W-:Y:S01]  /*4600*/  FMUL.FTZ R116, R144.reuse, R121 ;  /* 0x0000007990747220 */ /* 0x040fe20000410000 */
[----:B------:R-:W-:Y:S02]  /*4610*/  HADD2.F32 R149, -RZ, R42.H1_H1 ;  /* 0x3000002aff957230 */ /* 0x000fe40000004100 */
[----:B------:R-:W-:Y:S01]  /*4620*/  FMUL.FTZ R118, R144, R151 ;  /* 0x0000009790767220 */ /* 0x000fe20000410000 */
[----:B------:R-:W-:Y:S02]  /*4630*/  HADD2.F32 R155, -RZ, R43.H0_H0 ;  /* 0x2000002bff9b7230 */ /* 0x000fe40000004100 */
[----:B------:R-:W-:Y:S01]  /*4640*/  FADD.FTZ R129, -R100, R129 ;  /* 0x0000008164817221 */ /* 0x000fe20000010100 */
[----:B------:R-:W-:Y:S02]  /*4650*/  HADD2.F32 R146, -RZ, R73.H1_H1 ;  /* 0x30000049ff927230 */ /* 0x000fe40000004100 */
[----:B------:R-:W-:Y:S01]  /*4660*/  FMUL.FTZ R115, R144, R115 ;  /* 0x0000007390737220 */ /* 0x000fe20000410000 */
[----:B------:R-:W-:-:S02]  /*4670*/  HADD2.F32 R148, -RZ, R41.H1_H1 ;  /* 0x30000029ff947230 */ /* 0x000fc40000004100 */
[----:B------:R-:W-:Y:S01]  /*4680*/  FFMA.FTZ R116, R116, R147, R149 ;  /* 0x0000009374747223 */ /* 0x000fe20000010095 */
[C---:B------:R-:W-:Y:S01]  /*4690*/  FADD.FTZ R151, -R100.reuse, R128 ;  /* 0x0000008064977221 */ /* 0x040fe20000010100 */
[C---:B------:R-:W-:Y:S01]  /*46a0*/  FADD.FTZ R117, -R100.reuse, R117 ;  /* 0x0000007564757221 */ /* 0x040fe20000010100 */
[C---:B------:R-:W-:Y:S01]  /*46b0*/  FADD.FTZ R149, -R100.reuse, R124 ;  /* 0x0000007c64957221 */ /* 0x040fe20000010100 */
[----:B------:R-:W-:Y:S01]  /*46c0*/  FADD.FTZ R119, -R100, R119 ;  /* 0x0000007764777221 */ /* 0x000fe20000010100 */
[----:B------:R-:W-:Y:S01]  /*46d0*/  FFMA.FTZ R118, R118, R153, R155 ;  /* 0x0000009976767223 */ /* 0x000fe2000001009b */
[C---:B------:R-:W-:Y:S01]  /*46e0*/  FMUL.FTZ R124, R144.reuse, R129 ;  /* 0x00000081907c7220 */ /* 0x040fe20000410000 */
[----:B------:R-:W-:Y:S01]  /*46f0*/  FFMA.FTZ R115, R115, R146, R148 ;  /* 0x0000009273737223 */ /* 0x000fe20000010094 */
        /* <DEDUP_REMOVED lines=8> */
[----:B------:R-:W-:Y:S02]  /*4780*/  HADD2.F32 R150, -RZ, R74.H0_H0 ;  /* 0x2000004aff967230 */ /* 0x000fe40000004100 */
[----:B------:R-:W-:Y:S01]  /*4790*/  FADD.FTZ R127, -R100, R127 ;  /* 0x0000007f647f7221 */ /* 0x000fe20000010100 */
[----:B------:R-:W-:-:S02]  /*47a0*/  HADD2.F32 R152, -RZ, R42.H0_H0 ;  /* 0x2000002aff987230 */ /* 0x000fc40000004100 */
[----:B------:R-:W-:Y:S01]  /*47b0*/  FFMA.FTZ R117, R117, R146, R148 ;  /* 0x0000009275757223 */ /* 0x000fe20000010094 */
[----:B------:R-:W-:Y:S02]  /*47c0*/  HADD2.F32 R121, -RZ, R68.H0_H0 ;  /* 0x20000044ff797230 */ /* 0x000fe40000004100 */
[----:B------:R-:W-:Y:S01]  /*47d0*/  FADD.FTZ R129, -R100, R130 ;  /* 0x0000008264817221 */ /* 0x000fe20000010100 */
[----:B------:R-:W-:Y:S02]  /*47e0*/  HADD2.F32 R147, -RZ, R36.H0_H0 ;  /* 0x20000024ff937230 */ /* 0x000fe40000004100 */
[----:B------:R-:W-:Y:S01]  /*47f0*/  FFMA.FTZ R119, R119, R150, R152 ;  /* 0x0000009677777223 */ /* 0x000fe20000010098 */
[----:B------:R-:W-:Y:S02]  /*4800*/  HADD2.F32 R146, -RZ, R68.H1_H1 ;  /* 0x30000044ff927230 */ /* 0x000fe40000004100 */
[----:B------:R-:W-:Y:S01]  /*4810*/  FMUL.FTZ R149, R144, R149 ;  /* 0x0000009590957220 */ /* 0x000fe20000410000 */
[----:B------:R-:W-:-:S02]  /*4820*/  HADD2.F32 R148, -RZ, R36.H1_H1 ;  /* 0x30000024ff947230 */ /* 0x000fc40000004100 */
[----:B------:R-:W-:Y:S01]  /*4830*/  FMUL.FTZ R127, R144, R127 ;  /* 0x0000007f907f7220 */ /* 0x000fe20000410000 */
[----:B------:R-:W-:Y:S02]  /*4840*/  HADD2.F32 R150, -RZ, R70.H0_H0 ;  /* 0x20000046ff967230 */ /* 0x000fe40000004100 */
[----:B------:R-:W-:Y:S01]  /*4850*/  FADD.FTZ R125, -R100, R125 ;  /* 0x0000007d647d7221 */ /* 0x000fe20000010100 */
[----:B------:R-:W-:Y:S02]  /*4860*/  HADD2.F32 R152, -RZ, R38.H0_H0 ;  /* 0x20000026ff987230 */ /* 0x000fe40000004100 */
[----:B------:R-:W-:Y:S01]  /*4870*/  FMUL.FTZ R129, R144, R129 ;  /* 0x0000008190817220 */ /* 0x000fe20000410000 */
[----:B------:R-:W-:Y:S02]  /*4880*/  HADD2.F32 R154, -RZ, R70.H1_H1 ;  /* 0x30000046ff9a7230 */ /* 0x000fe40000004100 */
[----:B------:R-:W-:Y:S01]  /*4890*/  FFMA.FTZ R124, R124, R121, R147 ;  /* 0x000000797c7c7223 */ /* 0x000fe20000010093 */
[----:B------:R-:W-:-:S02]  /*48a0*/  HADD2.F32 R156, -RZ, R38.H1_H1 ;  /* 0x30000026ff9c7230 */ /* 0x000fc40000004100 */
[----:B------:R-:W-:Y:S01]  /*48b0*/  FFMA.FTZ R121, R149, R146, R148 ;  /* 0x0000009295797223 */ /* 0x000fe20000010094 */
[----:B------:R-:W-:Y:S02]  /*48c0*/  HADD2.F32 R146, -RZ, R69.H1_H1 ;  /* 0x30000045ff927230 */ /* 0x000fe40000004100 */
[----:B------:R-:W-:Y:S01]  /*48d0*/  FFMA.FTZ R130, R127, R150, R152 ;  /* 0x000000967f827223 */ /* 0x000fe20000010098 */
[----:B------:R-:W-:Y:S02]  /*48e0*/  HADD2.F32 R148, -RZ, R37.H1_H1 ;  /* 0x30000025ff947230 */ /* 0x000fe40000004100 */
[----:B------:R-:W-:Y:S01]  /*48f0*/  FMUL.FTZ R125, R144, R125 ;  /* 0x0000007d907d7220 */ /* 0x000fe20000410000 */
[----:B------:R-:W-:Y:S01]  /*4900*/  FFMA.FTZ R127, R129, R154, R156 ;  /* 0x0000009a817f7223 */ /* 0x000fe2000001009c */
[C---:B------:R-:W-:Y:S01]  /*4910*/  FADD.FTZ R129, -R100.reuse, R122 ;  /* 0x0000007a64817221 */ /* 0x040fe20000010100 */
[C---:B------:R-:W-:Y:S01]  /*4920*/  FADD.FTZ R123, -R100.reuse, R123 ;  /* 0x0000007b647b7221 */ /* 0x040fe20000010100 */
[----:B------:R-:W-:Y:S01]  /*4930*/  FADD.FTZ R151, -R100, R134 ;  /* 0x0000008664977221 */ /* 0x000fe20000010100 */
[----:B------:R-:W-:Y:S01]  /*4940*/  FFMA.FTZ R125, R125, R146, R148 ;  /* 0x000000927d7d7223 */ /* 0x000fe20000010094 */
[----:B------:R-:W-:-:S02]  /*4950*/  HADD2.F32 R147, -RZ, R71.H0_H0 ;  /* 0x20000047ff937230 */ /* 0x000fc40000004100 */
[C---:B------:R-:W-:Y:S01]  /*4960*/  FMUL.FTZ R122, R144.reuse, R129 ;  /* 0x00000081907a7220 */ /* 0x040fe20000410000 */
[----:B------:R-:W-:Y:S02]  /*4970*/  HADD2.F32 R149, -RZ, R39.H0_H0 ;  /* 0x20000027ff957230 */ /* 0x000fe40000004100 */
[C---:B------:R-:W-:Y:S01]  /*4980*/  FMUL.FTZ R123, R144.reuse, R123 ;  /* 0x0000007b907b7220 */ /* 0x040fe20000410000 */
[----:B------:R-:W-:Y:S02]  /*4990*/  HADD2.F32 R146, -RZ, R71.H1_H1 ;  /* 0x30000047ff927230 */ /* 0x000fe40000004100 */
[----:B------:R-:W-:Y:S01]  /*49a0*/  FMUL.FTZ R129, R144, R151 ;  /* 0x0000009790817220 */ /* 0x000fe20000410000 */
[----:B------:R-:W-:Y:S02]  /*49b0*/  HADD2.F32 R148, -RZ, R39.H1_H1 ;  /* 0x30000027ff947230 */ /* 0x000fe40000004100 */
[----:B------:R-:W-:Y:S01]  /*49c0*/  FADD.FTZ R131, -R100, R131 ;  /* 0x0000008364837221 */ /* 0x000fe20000010100 */
[----:B------:R-:W-:-:S02]  /*49d0*/  HADD2.F32 R150, -RZ, R64.H0_H0 ;  /* 0x20000040ff967230 */ /* 0x000fc40000004100 */
[C---:B------:R-:W-:Y:S01]  /*49e0*/  FADD.FTZ R137, -R100.reuse, R137 ;  /* 0x0000008964897221 */ /* 0x040fe20000010100 */
[--C-:B------:R-:W-:Y:S02]  /*49f0*/  HADD2.F32 R134, -RZ, R32.reuse.H0_H0 ;  /* 0x20000020ff867230 */ /* 0x100fe40000004100 */
[----:B------:R-:W-:Y:S01]  /*4a00*/  FADD.FTZ R151, -R100, R136 ;  /* 0x0000008864977221 */ /* 0x000fe20000010100 */
[----:B------:R-:W-:Y:S01]  /*4a10*/  FFMA.FTZ R122, R122, R147, R149 ;  /* 0x000000937a7a7223 */ /* 0x000fe20000010095 */
[----:B------:R-:W-:Y:S01]  /*4a20*/  FFMA.FTZ R123, R123, R146, R148 ;  /* 0x000000927b7b7223 */ /* 0x000fe20000010094 */
[----:B------:R-:W-:Y:S02]  /*4a30*/  HADD2.F32 R146, -RZ, R32.H1_H1 ;  /* 0x30000020ff927230 */ /* 0x000fe40000004100 */
        /* <DEDUP_REMOVED lines=8> */
[C---:B------:R-:W-:Y:S01]  /*4ac0*/  FADD.FTZ R137, -R100.reuse, R138 ;  /* 0x0000008a64897221 */ /* 0x040fe20000010100 */
[----:B------:R-:W-:Y:S02]  /*4ad0*/  HADD2.F32 R150, -RZ, R33.H1_H1 ;  /* 0x30000021ff967230 */ /* 0x000fe40000004100 */
[----:B------:R-:W-:Y:S01]  /*4ae0*/  FADD.FTZ R153, -R100, R132 ;  /* 0x0000008464997221 */ /* 0x000fe20000010100 */
[----:B------:R-:W-:Y:S01]  /*4af0*/  FFMA.FTZ R134, R131, R134, R146 ;  /* 0x0000008683867223 */ /* 0x000fe20000010092 */
[----:B------:R-:W-:Y:S01]  /*4b00*/  FFMA.FTZ R136, R136, R147, R149 ;  /* 0x0000009388887223 */ /* 0x000fe20000010095 */
[----:B------:R-:W-:Y:S01]  /*4b10*/  FADD.FTZ R147, -R100, R133 ;  /* 0x0000008564937221 */ /* 0x000fe20000010100 */
[----:B------:R-:W-:Y:S01]  /*4b20*/  FFMA.FTZ R131, R151, R148, R150 ;  /* 0x0000009497837223 */ /* 0x000fe20000010096 */
[----:B------:R-:W-:-:S02]  /*4b30*/  HADD2.F32 R146, -RZ, R66.H0_H0 ;  /* 0x20000042ff927230 */ /* 0x000fc40000004100 */
[C---:B------:R-:W-:Y:S01]  /*4b40*/  FMUL.FTZ R133, R144.reuse, R137 ;  /* 0x0000008990857220 */ /* 0x040fe20000410000 */
[----:B------:R-:W-:Y:S02]  /*4b50*/  HADD2.F32 R148, -RZ, R34.H0_H0 ;  /* 0x20000022ff947230 */ /* 0x000fe40000004100 */
[----:B------:R-:W-:Y:S01]  /*4b60*/  FMUL.FTZ R137, R144, R153 ;  /* 0x0000009990897220 */ /* 0x000fe20000410000 */
[----:B------:R-:W-:Y:S02]  /*4b70*/  HADD2.F32 R138, -RZ, R67.H0_H0 ;  /* 0x20000043ff8a7230 */ /* 0x000fe40000004100 */
[C---:B------:R-:W-:Y:S01]  /*4b80*/  FADD.FTZ R135, -R100.reuse, R135 ;  /* 0x0000008764877221 */ /* 0x040fe20000010100 */
[--C-:B------:R-:W-:Y:S02]  /*4b90*/  HADD2.F32 R150, -RZ, R35.reuse.H0_H0 ;  /* 0x20000023ff967230 */ /* 0x100fe40000004100 */
[----:B------:R-:W-:Y:S01]  /*4ba0*/  FADD.FTZ R143, -R100, R143 ;  /* 0x0000008f648f7221 */ /* 0x000fe20000010100 */
[----:B------:R-:W-:Y:S01]  /*4bb0*/  FFMA.FTZ R133, R133, R146, R148 ;  /* 0x0000009285857223 */ /* 0x000fe20000010094 */
[----:B------:R-:W-:-:S02]  /*4bc0*/  HADD2.F32 R146, -RZ, R35.H1_H1 ;  /* 0x30000023ff927230 */ /* 0x000fc40000004100 */
[C---:B------:R-:W-:Y:S01]  /*4bd0*/  FMUL.FTZ R135, R144.reuse, R135 ;  /* 0x0000008790877220 */ /* 0x040fe20000410000 */
[----:B------:R-:W-:Y:S01]  /*4be0*/  FFMA.FTZ R137, R137, R138, R150 ;  /* 0x0000008a89897223 */ /* 0x000fe20000010096 */
[----:B------:R-:W-:Y:S02]  /*4bf0*/  HADD2.F32 R138, -RZ, R67.H1_H1 ;  /* 0x30000043ff8a7230 */ /* 0x000fe40000004100 */
[C---:B------:R-:W-:Y:S01]  /*4c00*/  FMUL.FTZ R132, R144.reuse, R147 ;  /* 0x0000009390847220 */ /* 0x040fe20000410000 */
[----:B------:R-:W-:Y:S02]  /*4c10*/  HADD2.F32 R148, -RZ, R60.H1_H1 ;  /* 0x3000003cff947230 */ /* 0x000fe40000004100 */
[----:B------:R-:W-:Y:S01]  /*4c20*/  FMUL.FTZ R143, R144, R143 ;  /* 0x0000008f908f7220 */ /* 0x000fe20000410000 */
[----:B------:R-:W-:Y:S02]  /*4c30*/  HADD2.F32 R150, -RZ, R28.H1_H1 ;  /* 0x3000001cff967230 */ /* 0x000fe40000004100 */
[----:B------:R-:W-:Y:S01]  /*4c40*/  FADD.FTZ R147, -R100, R140 ;  /* 0x0000008c64937221 */ /* 0x000fe20000010100 */
[----:B------:R-:W-:Y:S01]  /*4c50*/  FFMA.FTZ R138, R135, R138, R146 ;  /* 0x0000008a878a7223 */ /* 0x000fe20000010092 */
[----:B------:R-:W-:-:S02]  /*4c60*/  HADD2.F32 R149, -RZ, R66.H1_H1 ;  /* 0x30000042ff957230 */ /* 0x000fc40000004100 */
[----:B------:R-:W-:Y:S01]  /*4c70*/  FADD.FTZ R95, -R100, R95 ;  /* 0x0000005f645f7221 */ /* 0x000fe20000010100 */
[----:B------:R-:W-:Y:S01]  /*4c80*/  FFMA.FTZ R135, R143, R148, R150 ;  /* 0x000000948f877223 */ /* 0x000fe20000010096 */
[----:B------:R-:W-:Y:S01]  /*4c90*/  FMUL.FTZ R140, R144, R147 ;  /* 0x00000093908c7220 */ /* 0x000fe20000410000 */
[C---:B------:R-:W-:Y:S01]  /*4ca0*/  FADD.FTZ R143, -R100.reuse, R92 ;  /* 0x0000005c648f7221 */ /* 0x040fe20000010100 */
[----:B------:R-:W-:Y:S01]  /*4cb0*/  FADD.FTZ R147, -R100, R141 ;  /* 0x0000008d64937221 */ /* 0x000fe20000010100 */
[----:B------:R-:W-:Y:S02]  /*4cc0*/  HADD2.F32 R151, -RZ, R34.H1_H1 ;  /* 0x30000022ff977230 */ /* 0x000fe40000004100 */
[C---:B------:R-:W-:Y:S01]  /*4cd0*/  FMUL.FTZ R95, R144.reuse, R95 ;  /* 0x0000005f905f7220 */ /* 0x040fe20000410000 */
[----:B------:R-:W-:Y:S02]  /*4ce0*/  HADD2.F32 R92, -RZ, R61.H0_H0 ;  /* 0x2000003dff5c7230 */ /* 0x000fe40000004100 */
[----:B------:R-:W-:Y:S01]  /*4cf0*/  FMUL.FTZ R141, R144, R143 ;  /* 0x0000008f908d7220 */ /* 0x000fe20000410000 */
[----:B------:R-:W-:-:S02]  /*4d00*/  HADD2.F32 R146, -RZ, R29.H0_H0 ;  /* 0x2000001dff927230 */ /* 0x000fc40000004100 */
[----:B------:R-:W-:Y:S01]  /*4d10*/  FMUL.FTZ R147, R144, R147 ;  /* 0x0000009390937220 */ /* 0x000fe20000410000 */
[----:B------:R-:W-:Y:S02]  /*4d20*/  HADD2.F32 R148, -RZ, R61.H1_H1 ;  /* 0x3000003dff947230 */ /* 0x000fe40000004100 */
[----:B------:R-:W-:Y:S01]  /*4d30*/  FFMA.FTZ R132, R132, R149, R151 ;  /* 0x0000009584847223 */ /* 0x000fe20000010097 */
[----:B------:R-:W-:Y:S02]  /*4d40*/  HADD2.F32 R152, -RZ, R29.H1_H1 ;  /* 0x3000001dff987230 */ /* 0x000fe40000004100 */
[----:B------:R-:W-:Y:S01]  /*4d50*/  FFMA.FTZ R141, R141, R92, R146 ;  /* 0x0000005c8d8d7223 */ /* 0x000fe20000010092 */
[----:B------:R-:W-:Y:S01]  /*4d60*/  HADD2.F32 R149, -RZ, R60.H0_H0 ;  /* 0x2000003cff957230 */ /* 0x000fe20000004100 */
[----:B------:R-:W-:Y:S01]  /*4d70*/  F2FP.F16.F32.PACK_AB R21, R21, R98 ;  /* 0x000000621515723e */ /* 0x000fe200000000ff */
[----:B------:R-:W-:Y:S02]  /*4d80*/  HADD2.F32 R151, -RZ, R28.H0_H0 ;  /* 0x2000001cff977230 */ /* 0x000fe40000004100 */
[----:B------:R-:W-:Y:S01]  /*4d90*/  FFMA.FTZ R146, R147, R148, R152 ;  /* 0x0000009493927223 */ /* 0x000fe20000010098 */
[----:B------:R-:W-:Y:S01]  /*4da0*/  HADD2.F32 R92, -RZ, R62.H0_H0 ;  /* 0x2000003eff5c7230 */ /* 0x000fe20000004100 */
[----:B------:R-:W0:Y:S01]  /*4db0*/  @!P2 LDC.64 R152, c[0x0][0x3c8] ;  /* 0x0000f200ff98ab82 */ /* 0x000e220000000a00 */
[----:B------:R-:W-:-:S02]  /*4dc0*/  HADD2.F32 R148, -RZ, R30.H0_H0 ;  /* 0x2000001eff947230 */ /* 0x000fc40000004100 */
[----:B------:R-:W-:Y:S01]  /*4dd0*/  FFMA.FTZ R140, R140, R149, R151 ;  /* 0x000000958c8c7223 */ /* 0x000fe20000010097 */
[----:B------:R-:W-:Y:S01]  /*4de0*/  FADD.FTZ R147, -R100, R94 ;  /* 0x0000005e64937221 */ /* 0x000fe20000010100 */
[----:B------:R-:W-:Y:S01]  /*4df0*/  F2FP.F16.F32.PACK_AB R20, R20, R99 ;  /* 0x000000631414723e */ /* 0x000fe200000000ff */
[----:B------:R-:W-:Y:S02]  /*4e00*/  HADD2.F32 R94, -RZ, R30.H1_H1 ;  /* 0x3000001eff5e7230 */ /* 0x000fe40000004100 */
[----:B------:R-:W-:Y:S01]  /*4e10*/  FFMA.FTZ R143, R95, R92, R148 ;  /* 0x0000005c5f8f7223 */ /* 0x000fe20000010094 */
[----:B------:R-:W-:Y:S01]  /*4e20*/  HADD2.F32 R92, -RZ, R62.H1_H1 ;  /* 0x3000003eff5c7230 */ /* 0x000fe20000004100 */
[----:B------:R-:W1:Y:S01]  /*4e30*/  @!P2 LDC.64 R150, c[0x0][0x3c0] ;  /* 0x0000f000ff96ab82 */ /* 0x000e620000000a00 */
[----:B------:R-:W-:Y:S01]  /*4e40*/  F2FP.F16.F32.PACK_AB R23, R23, R96 ;  /* 0x000000601717723e */ /* 0x000fe200000000ff */
[----:B------:R-:W-:Y:S01]  /*4e50*/  FMUL.FTZ R147, R144, R147 ;  /* 0x0000009390937220 */ /* 0x000fe20000410000 */
[----:B------:R-:W-:Y:S01]  /*4e60*/  F2FP.F16.F32.PACK_AB R22, R22, R97 ;  /* 0x000000611616723e */ /* 0x000fe200000000ff */
[C---:B------:R-:W-:Y:S01]  /*4e70*/  FADD.FTZ R95, -R100.reuse, R142 ;  /* 0x0000008e645f7221 */ /* 0x040fe20000010100 */
[----:B------:R-:W-:Y:S01]  /*4e80*/  FADD.FTZ R93, -R100, R93 ;  /* 0x0000005d645d7221 */ /* 0x000fe20000010100 */
[----:B------:R-:W-:Y:S01]  /*4e90*/  FFMA.FTZ R142, R147, R92, R94 ;  /* 0x0000005c938e7223 */ /* 0x000fe2000001005e */
[----:B------:R-:W-:Y:S01]  /*4ea0*/  HADD2.F32 R92, -RZ, R63.H0_H0 ;  /* 0x2000003fff5c7230 */ /* 0x000fe20000004100 */
[----:B------:R-:W2:Y:S01]  /*4eb0*/  LDC.64 R148, c[0x0][0x428] ;  /* 0x00010a00ff947b82 */ /* 0x000ea20000000a00 */
[----:B------:R-:W-:-:S02]  /*4ec0*/  HADD2.F32 R94, -RZ, R31.H0_H0 ;  /* 0x2000001fff5e7230 */ /* 0x000fc40000004100 */
[C---:B------:R-:W-:Y:S01]  /*4ed0*/  FMUL.FTZ R95, R144.reuse, R95 ;  /* 0x0000005f905f7220 */ /* 0x040fe20000410000 */
[----:B------:R-:W-:Y:S02]  /*4ee0*/  HADD2.F32 R100, -RZ, R63.H1_H1 ;  /* 0x3000003fff647230 */ /* 0x000fe40000004100 */
[----:B------:R-:W-:Y:S01]  /*4ef0*/  FMUL.FTZ R93, R144, R93 ;  /* 0x0000005d905d7220 */ /* 0x000fe20000410000 */
[----:B------:R-:W-:Y:S01]  /*4f00*/  F2FP.F16.F32.PACK_AB R15, R14, R15 ;  /* 0x0000000f0e0f723e */ /* 0x000fe200000000ff */
[----:B------:R-:W-:Y:S01]  /*4f10*/  FFMA.FTZ R147, R95, R92, R94 ;  /* 0x0000005c5f937223 */ /* 0x000fe2000001005e */
[----:B------:R-:W-:Y:S01]  /*4f20*/  HADD2.F32 R92, -RZ, R31.H1_H1 ;  /* 0x3000001fff5c7230 */ /* 0x000fe20000004100 */
[----:B------:R-:W-:Y:S01]  /*4f30*/  F2FP.F16.F32.PACK_AB R14, R13, R16 ;  /* 0x000000100d0e723e */ /* 0x000fe200000000ff */
[----:B0-----:R-:W-:Y:S01]  /*4f40*/  @!P2 IMAD.WIDE R152, R103, 0x4, R152 ;  /* 0x000000046798a825 */ /* 0x001fe200078e0298 */
[----:B------:R-:W-:Y:S02]  /*4f50*/  F2FP.F16.F32.PACK_AB R13, R12, R17 ;  /* 0x000000110c0d723e */ /* 0x000fe400000000ff */
[----:B------:R-:W-:Y:S01]  /*4f60*/  F2FP.F16.F32.PACK_AB R95, R6, R145 ;  /* 0x00000091065f723e */ /* 0x000fe200000000ff */
[----:B------:R-:W-:Y:S01]  /*4f70*/  FFMA.FTZ R100, R93, R100, R92 ;  /* 0x000000645d647223 */ /* 0x000fe2000001005c */
[----:B------:R-:W-:Y:S01]  /*4f80*/  F2FP.F16.F32.PACK_AB R12, R11, R18 ;  /* 0x000000120b0c723e */ /* 0x000fe200000000ff */
[----:B-1----:R-:W-:Y:S01]  /*4f90*/  @!P2 IMAD.WIDE R150, R103, 0x4, R150 ;  /* 0x000000046796a825 */ /* 0x002fe200078e0296 */
[----:B------:R-:W-:-:S02]  /*4fa0*/  F2FP.F16.F32.PACK_AB R94, R4, R7 ;  /* 0x00000007045e723e */ /* 0x000fc400000000ff */
[----:B------:R-:W-:Y:S02]  /*4fb0*/  F2FP.F16.F32.PACK_AB R93, R3, R8 ;  /* 0x00000008035d723e */ /* 0x000fe400000000ff */
[----:B------:R0:W-:Y:S01]  /*4fc0*/  @!P2 STG.E desc[UR6][R150.64], R102 ;  /* 0x000000669600a986 */ /* 0x0001e2000c101906 */
[----:B------:R-:W-:Y:S01]  /*4fd0*/  F2FP.F16.F32.PACK_AB R92, R2, R9 ;  /* 0x00000009025c723e */ /* 0x000fe200000000ff */
[--C-:B--2---:R-:W-:Y:S02]  /*4fe0*/  IMAD.WIDE.U32 R98, R101, 0x10, R148.reuse ;  /* 0x0000001065627825 */ /* 0x104fe400078e0094 */
[----:B------:R1:W-:Y:S01]  /*4ff0*/  @!P2 STG.E desc[UR6][R152.64], R144 ;  /* 0x000000909800a986 */ /* 0x0003e2000c101906 */
[----:B------:R-:W-:Y:S01]  /*5000*/  F2FP.F16.F32.PACK_AB R11, R114, R109 ;  /* 0x0000006d720b723e */ /* 0x000fe200000000ff */
[----:B------:R-:W-:Y:S02]  /*5010*/  IMAD.WIDE.U32 R2, R0, 0x10, R148 ;  /* 0x0000001000027825 */ /* 0x000fe400078e0094 */
[----:B------:R2:W-:Y:S01]  /*5020*/  STG.E.128 desc[UR6][R98.64], R20 ;  /* 0x0000001462007986 */ /* 0x0005e2000c101d06 */
[----:B------:R-:W-:-:S02]  /*5030*/  F2FP.F16.F32.PACK_AB R9, R105, R112 ;  /* 0x000000706909723e */ /* 0x000fc400000000ff */
[----:B------:R-:W-:Y:S01]  /*5040*/  F2FP.F16.F32.PACK_AB R8, R106, R5 ;  /* 0x000000056a08723e */ /* 0x000fe200000000ff */
[--C-:B0-----:R-:W-:Y:S01]  /*5050*/  IMAD.WIDE.U32 R150, R10, 0x10, R148.reuse ;  /* 0x000000100a967825 */ /* 0x101fe200078e0094 */
[----:B------:R-:W-:Y:S02]  /*5060*/  F2FP.F16.F32.PACK_AB R10, R107, R110 ;  /* 0x0000006e6b0a723e */ /* 0x000fe400000000ff */
[----:B------:R-:W-:Y:S01]  /*5070*/  F2FP.F16.F32.PACK_AB R7, R117, R118 ;  /* 0x000000767507723e */ /* 0x000fe200000000ff */
[--C-:B-1----:R-:W-:Y:S01]  /*5080*/  IMAD.WIDE.U32 R144, R19, 0x10, R148.reuse ;  /* 0x0000001013907825 */ /* 0x102fe200078e0094 */
[----:B------:R-:W-:Y:S02]  /*5090*/  F2FP.F16.F32.PACK_AB R6, R116, R119 ;  /* 0x000000777406723e */ /* 0x000fe400000000ff */
[----:B------:R-:W-:Y:S01]  /*50a0*/  F2FP.F16.F32.PACK_AB R5, R115, R120 ;  /* 0x000000787305723e */ /* 0x000fe200000000ff */
[----:B------:R-:W-:Y:S01]  /*50b0*/  IMAD.WIDE.U32 R16, R104, 0x10, R148 ;  /* 0x0000001068107825 */ /* 0x000fe200078e0094 */
[----:B------:R0:W-:Y:S01]  /*50c0*/  STG.E.128 desc[UR6][R144.64], R12 ;  /* 0x0000000c90007986 */ /* 0x0001e2000c101d06 */
[----:B------:R-:W-:-:S02]  /*50d0*/  F2FP.F16.F32.PACK_AB R4, R108, R111 ;  /* 0x0000006f6c04723e */ /* 0x000fc400000000ff */
[--C-:B------:R-:W-:Y:S01]  /*50e0*/  IMAD.WIDE.U32 R18, R113, 0x10, R148.reuse ;  /* 0x0000001071127825 */ /* 0x100fe200078e0094 */
[----:B------:R1:W-:Y:S01]  /*50f0*/  STG.E.128 desc[UR6][R150.64], R92 ;  /* 0x0000005c96007986 */ /* 0x0003e2000c101d06 */
[----:B--2---:R-:W2:Y:S01]  /*5100*/  LDC.64 R98, c[0x0][0x380] ;  /* 0x0000e000ff627b82 */ /* 0x004ea20000000a00 */
[----:B------:R-:W-:Y:S01]  /*5110*/  F2FP.F16.F32.PACK_AB R23, R138, R137 ;  /* 0x000000898a17723e */ /* 0x000fe200000000ff */
[--C-:B------:R-:W-:Y:S01]  /*5120*/  IMAD.WIDE.U32 R96, R126, 0x10, R148.reuse ;  /* 0x000000107e607825 */ /* 0x100fe200078e0094 */
[----:B------:R-:W-:Y:S01]  /*5130*/  F2FP.F16.F32.PACK_AB R22, R132, R133 ;  /* 0x000000858416723e */ /* 0x000fe200000000ff */
[----:B------:R3:W-:Y:S01]  /*5140*/  STG.E.128 desc[UR6][R2.64], R8 ;  /* 0x0000000802007986 */ /* 0x0007e2000c101d06 */
[----:B------:R-:W-:Y:S01]  /*5150*/  F2FP.F16.F32.PACK_AB R21, R131, R136 ;  /* 0x000000888315723e */ /* 0x000fe200000000ff */
[----:B------:R-:W-:Y:S01]  /*5160*/  IMAD.WIDE.U32 R148, R139, 0x10, R148 ;  /* 0x000000108b947825 */ /* 0x000fe200078e0094 */
[----:B------:R-:W-:Y:S01]  /*5170*/  F2FP.F16.F32.PACK_AB R20, R134, R129 ;  /* 0x000000818614723e */ /* 0x000fe200000000ff */
[----:B------:R3:W-:Y:S01]  /*5180*/  STG.E.128 desc[UR6][R16.64], R4 ;  /* 0x0000000410007986 */ /* 0x0007e2000c101d06 */
[----:B0-----:R-:W-:-:S02]  /*5190*/  F2FP.F16.F32.PACK_AB R15, R123, R122 ;  /* 0x0000007a7b0f723e */ /* 0x001fc400000000ff */
[----:B------:R-:W-:Y:S02]  /*51a0*/  F2FP.F16.F32.PACK_AB R14, R127, R130 ;  /* 0x000000827f0e723e */ /* 0x000fe400000000ff */
[----:B------:R-:W-:Y:S02]  /*51b0*/  F2FP.F16.F32.PACK_AB R13, R125, R128 ;  /* 0x000000807d0d723e */ /* 0x000fe400000000ff */
[----:B------:R-:W-:Y:S02]  /*51c0*/  F2FP.F16.F32.PACK_AB R12, R121, R124 ;  /* 0x0000007c790c723e */ /* 0x000fe400000000ff */
[----:B-1----:R-:W-:Y:S02]  /*51d0*/  F2FP.F16.F32.PACK_AB R95, R100, R147 ;  /* 0x00000093645f723e */ /* 0x002fe400000000ff */
[----:B------:R-:W-:Y:S01]  /*51e0*/  F2FP.F16.F32.PACK_AB R94, R142, R143 ;  /* 0x0000008f8e5e723e */ /* 0x000fe200000000ff */
[----:B------:R3:W-:Y:S01]  /*51f0*/  STG.E.128 desc[UR6][R18.64], R12 ;  /* 0x0000000c12007986 */ /* 0x0007e2000c101d06 */
[----:B------:R-:W-:-:S02]  /*5200*/  F2FP.F16.F32.PACK_AB R93, R146, R141 ;  /* 0x0000008d925d723e */ /* 0x000fc400000000ff */
[----:B------:R-:W-:Y:S01]  /*5210*/  F2FP.F16.F32.PACK_AB R92, R135, R140 ;  /* 0x0000008c875c723e */ /* 0x000fe200000000ff */
[----:B------:R3:W-:Y:S01]  /*5220*/  STG.E.128 desc[UR6][R96.64], R20 ;  /* 0x0000001460007986 */ /* 0x0007e2000c101d06 */
[----:B--2---:R-:W-:-:S03]  /*5230*/  LEA R103, R98, R103, 0x2 ;  /* 0x0000006762677211 */ /* 0x004fc600078e10ff */
[----:B------:R3:W-:Y:S01]  /*5240*/  STG.E.128 desc[UR6][R148.64], R92 ;  /* 0x0000005c94007986 */ /* 0x0007e2000c101d06 */
[----:B------:R-:W-:-:S13]  /*5250*/  ISETP.GE.AND P2, PT, R103, R99, PT ;  /* 0x000000636700720c */ /* 0x000fda0003f46270 */
[----:B------:R-:W-:Y:S05]  /*5260*/  @!P2 BRA `(.L_x_7208) ;  /* 0xffffffb00088a947 */ /* 0x000fea000383ffff */
[----:B----4-:R-:W-:Y:S05]  /*5270*/  EXIT ;  /* 0x000000000000794d */ /* 0x010fea0003800000 */
.L_x_7207:
[----:B------:R-:W-:Y:S01]  /*5280*/  HFMA2 R152, -RZ, RZ, 0, 5.9604644775390625e-08 ;  /* 0x00000001ff987431 */ /* 0x000fe200000001ff */
[----:B------:R-:W-:Y:S01]  /*5290*/  BSSY B0, `(.L_x_7209) ;  /* 0x0000007000007945 */ /* 0x000fe20003800000 */
[----:B------:R-:W-:Y:S02]  /*52a0*/  MOV R151, R100 ;  /* 0x0000006400977202 */ /* 0x000fe40000000f00 */
[----:B------:R-:W-:Y:S02]  /*52b0*/  MOV R153, 0x1f ;  /* 0x0000001f00997802 */ /* 0x000fe40000000f00 */
[----:B------:R-:W-:-:S07]  /*52c0*/  MOV R150, 0xffffffff ;  /* 0xffffffff00967802 */ /* 0x000fce0000000f00 */
[----:B----4-:R-:W-:Y:S05]  /*52d0*/  WARPSYNC.COLLECTIVE R150, `(.L_x_7210) ;  /* 0x0000000096087348 */ /* 0x010fea0003c00000 */
[----:B------:R0:W1:Y:S02]  /*52e0*/  SHFL.BFLY P3, R149, R151, R152, R153 ;  /* 0x0c00009897957389 */ /* 0x0000640000060099 */
[----:B01--4-:R-:W-:Y:S05]  /*52f0*/  ENDCOLLECTIVE ;  /* 0x000000000000791b */ /* 0x013fea0003800000 */
.L_x_7210:
[----:B------:R-:W-:Y:S05]  /*5300*/  BSYNC B0 ;  /* 0x0000000000007941 */ /* 0x000fea0003800000 */
.L_x_7209:
        /* <DEDUP_REMOVED lines=10> */
.L_x_7211:
[----:B------:R-:W-:Y:S01]  /*53b0*/  HFMA2 R152, -RZ, RZ, 0, 2.384185791015625e-07 ;  /* 0x00000004ff987431 */ /* 0x000fe200000001ff */
[----:B------:R-:W-:-:S05]  /*53c0*/  MOV R102, R149 ;  /* 0x0000009500667202 */ /* 0x000fca0000000f00 */
[----:B------:R-:W-:-:S05]  /*53d0*/  FADD.FTZ R146, R145, R102 ;  /* 0x0000006691927221 */ /* 0x000fca0000010000 */
[----:B------:R-:W-:-:S07]  /*53e0*/  MOV R151, R146 ;  /* 0x0000009200977202 */ /* 0x000fce0000000f00 */
[----:B------:R-:W-:Y:S05]  /*53f0*/  WARPSYNC.COLLECTIVE R150, `(.L_x_7212) ;  /* 0x0000000096087348 */ /* 0x000fea0003c00000 */
[----:B------:R0:W1:Y:S02]  /*5400*/  SHFL.BFLY P3, R149, R151, R152, R153 ;  /* 0x0c00009897957389 */ /* 0x0000640000060099 */
[----:B01----:R-:W-:Y:S05]  /*5410*/  ENDCOLLECTIVE ;  /* 0x000000000000791b */ /* 0x003fea0003800000 */
.L_x_7212:
[----:B------:R-:W-:Y:S01]  /*5420*/  HFMA2 R152, -RZ, RZ, 0, 4.76837158203125e-07 ;  /* 0x00000008ff987431 */ /* 0x000fe200000001ff */
[----:B------:R-:W-:-:S05]  /*5430*/  MOV R147, R149 ;  /* 0x0000009500937202 */ /* 0x000fca0000000f00 */
[----:B------:R-:W-:-:S05]  /*5440*/  FADD.FTZ R147, R146, R147 ;  /* 0x0000009392937221 */ /* 0x000fca0000010000 */
[----:B------:R-:W-:-:S07]  /*5450*/  MOV R151, R147 ;  /* 0x0000009300977202 */ /* 0x000fce0000000f00 */
[----:B------:R-:W-:Y:S05]  /*5460*/  WARPSYNC.COLLECTIVE R150, `(.L_x_7213) ;  /* 0x0000000096087348 */ /* 0x000fea0003c00000 */
[----:B------:R0:W1:Y:S02]  /*5470*/  SHFL.BFLY P3, R149, R151, R152, R153 ;  /* 0x0c00009897957389 */ /* 0x0000640000060099 */
[----:B01----:R-:W-:Y:S05]  /*5480*/  ENDCOLLECTIVE ;  /* 0x000000000000791b */ /* 0x003fea0003800000 */
.L_x_7213:
[----:B------:R-:W-:Y:S01]  /*5490*/  HFMA2 R152, -RZ, RZ, 0, 9.5367431640625e-07 ;  /* 0x00000010ff987431 */ /* 0x000fe200000001ff */
[----:B------:R-:W-:-:S05]  /*54a0*/  MOV R102, R149 ;  /* 0x0000009500667202 */ /* 0x000fca0000000f00 */
[----:B------:R-:W-:-:S05]  /*54b0*/  FADD.FTZ R148, R147, R102 ;  /* 0x0000006693947221 */ /* 0x000fca0000010000 */
[----:B------:R-:W-:-:S07]  /*54c0*/  MOV R151, R148 ;  /* 0x0000009400977202 */ /* 0x000fce0000000f00 */
[----:B------:R-:W-:Y:S05]  /*54d0*/  WARPSYNC.COLLECTIVE R150, `(.L_x_7214) ;  /* 0x0000000096087348 */ /* 0x000fea0003c00000 */
[----:B------:R0:W1:Y:S02]  /*54e0*/  SHFL.BFLY P3, R149, R151, R152, R153 ;  /* 0x0c00009897957389 */ /* 0x0000640000060099 */
[----:B01----:R-:W-:Y:S05]  /*54f0*/  ENDCOLLECTIVE ;  /* 0x000000000000791b */ /* 0x003fea0003800000 */
.L_x_7214:
[----:B------:R-:W-:Y:S02]  /*5500*/  HFMA2 R152, -RZ, RZ, 0, 5.9604644775390625e-08 ;  /* 0x00000001ff987431 */ /* 0x000fe400000001ff */
        /* <DEDUP_REMOVED lines=134> */
.L_x_7215:
[----:B------:R-:W-:Y:S01]  /*5d70*/  HFMA2 R152, -RZ, RZ, 0, 1.1920928955078125e-07 ;  /* 0x00000002ff987431 */ /* 0x000fe200000001ff */
[----:B------:R-:W-:-:S05]  /*5d80*/  MOV R145, R149 ;  /* 0x0000009500917202 */ /* 0x000fca0000000f00 */
[----:B------:R-:W-:-:S05]  /*5d90*/  FADD.FTZ R145, R100, R145 ;  /* 0x0000009164917221 */ /* 0x000fca0000010000 */
[----:B------:R-:W-:-:S07]  /*5da0*/  MOV R151, R145 ;  /* 0x0000009100977202 */ /* 0x000fce0000000f00 */
[----:B------:R-:W-:Y:S05]  /*5db0*/  WARPSYNC.COLLECTIVE R150, `(.L_x_7216) ;  /* 0x0000000096087348 */ /* 0x000fea0003c00000 */
[----:B------:R0:W1:Y:S02]  /*5dc0*/  SHFL.BFLY P3, R149, R151, R152, R153 ;  /* 0x0c00009897957389 */ /* 0x0000640000060099 */
[----:B01----:R-:W-:Y:S05]  /*5dd0*/  ENDCOLLECTIVE ;  /* 0x000000000000791b */ /* 0x003fea0003800000 */
.L_x_7216:
[----:B------:R-:W-:Y:S01]  /*5de0*/  HFMA2 R152, -RZ, RZ, 0, 2.384185791015625e-07 ;  /* 0x00000004ff987431 */ /* 0x000fe200000001ff */
[----:B------:R-:W-:-:S05]  /*5df0*/  MOV R146, R149 ;  /* 0x0000009500927202 */ /* 0x000fca0000000f00 */
[----:B------:R-:W-:-:S05]  /*5e00*/  FADD.FTZ R146, R145, R146 ;  /* 0x0000009291927221 */ /* 0x000fca0000010000 */
[----:B------:R-:W-:-:S07]  /*5e10*/  MOV R151, R146 ;  /* 0x0000009200977202 */ /* 0x000fce0000000f00 */
[----:B------:R-:W-:Y:S05]  /*5e20*/  WARPSYNC.COLLECTIVE R150, `(.L_x_7217) ;  /* 0x0000000096087348 */ /* 0x000fea0003c00000 */
[----:B------:R0:W1:Y:S02]  /*5e30*/  SHFL.BFLY P3, R149, R151, R152, R153 ;  /* 0x0c00009897957389 */ /* 0x0000640000060099 */
[----:B01----:R-:W-:Y:S05]  /*5e40*/  ENDCOLLECTIVE ;  /* 0x000000000000791b */ /* 0x003fea0003800000 */
.L_x_7217:
[----:B------:R-:W-:Y:S01]  /*5e50*/  HFMA2 R152, -RZ, RZ, 0, 4.76837158203125e-07 ;  /* 0x00000008ff987431 */ /* 0x000fe200000001ff */
[----:B------:R-:W-:-:S05]  /*5e60*/  MOV R147, R149 ;  /* 0x0000009500937202 */ /* 0x000fca0000000f00 */
[----:B------:R-:W-:-:S05]  /*5e70*/  FADD.FTZ R147, R146, R147 ;  /* 0x0000009392937221 */ /* 0x000fca0000010000 */
[----:B------:R-:W-:-:S07]  /*5e80*/  MOV R151, R147 ;  /* 0x0000009300977202 */ /* 0x000fce0000000f00 */
[----:B------:R-:W-:Y:S05]  /*5e90*/  WARPSYNC.COLLECTIVE R150, `(.L_x_7218) ;  /* 0x0000000096087348 */ /* 0x000fea0003c00000 */
[----:B------:R0:W1:Y:S02]  /*5ea0*/  SHFL.BFLY P3, R149, R151, R152, R153 ;  /* 0x0c00009897957389 */ /* 0x0000640000060099 */
[----:B01----:R-:W-:Y:S05]  /*5eb0*/  ENDCOLLECTIVE ;  /* 0x000000000000791b */ /* 0x003fea0003800000 */
.L_x_7218:
[----:B------:R-:W-:Y:S01]  /*5ec0*/  HFMA2 R152, -RZ, RZ, 0, 9.5367431640625e-07 ;  /* 0x00000010ff987431 */ /* 0x000fe200000001ff */
[----:B------:R-:W-:-:S05]  /*5ed0*/  MOV R148, R149 ;  /* 0x0000009500947202 */ /* 0x000fca0000000f00 */
[----:B------:R-:W-:-:S05]  /*5ee0*/  FADD.FTZ R148, R147, R148 ;  /* 0x0000009493947221 */ /* 0x000fca0000010000 */
[----:B------:R-:W-:-:S07]  /*5ef0*/  MOV R151, R148 ;  /* 0x0000009400977202 */ /* 0x000fce0000000f00 */
[----:B------:R-:W-:Y:S05]  /*5f00*/  WARPSYNC.COLLECTIVE R150, `(.L_x_7219) ;  /* 0x0000000096087348 */ /* 0x000fea0003c00000 */
[----:B------:R0:W1:Y:S02]  /*5f10*/  SHFL.BFLY P3, R149, R151, R152, R153 ;  /* 0x0c00009897957389 */ /* 0x0000640000060099 */
[----:B01----:R-:W-:Y:S05]  /*5f20*/  ENDCOLLECTIVE ;  /* 0x000000000000791b */ /* 0x003fea0003800000 */
.L_x_7219:
[----:B------:R-:W-:Y:S05]  /*5f30*/  BRA `(.L_x_7220) ;  /* 0xffffffd800c07947 */ /* 0x000fea000383ffff */
.L_x_7221:
        /* <DEDUP_REMOVED lines=12> */
.L_x_71437:


//--------------------- .text._ZN10layer_norm13ln_fwd_kernelINS_13Kernel_traitsI6__halfS2_S2_S2_fjLj2048ELj1ELj4ELj1ELj16ENS_18Kernel_traits_baseILj2048ES2_S2_S2_S2_fjLj128EEEEELb0ELb0ELb1ELb0EEEvNS_9FwdParamsE --------------------------
	.section	.text._ZN10layer_norm13ln_fwd_kernelINS_13Kernel_traitsI6__halfS2_S2_S2_fjLj2048ELj1ELj4ELj1ELj16ENS_18Kernel_traits_baseILj2048ES2_S2_S2_S2_fjLj128EEEEELb0ELb0ELb1ELb0EEEvNS_9FwdParamsE,"ax",@progbits
	.align	128
        .global         _ZN10layer_norm13ln_fwd_kernelINS_13Kernel_traitsI6__halfS2_S2_S2_fjLj2048ELj1ELj4ELj1ELj16ENS_18Kernel_traits_baseILj2048ES2_S2_S2_S2_fjLj128EEEEELb0ELb0ELb1ELb0EEEvNS_9FwdParamsE
        .type           _ZN10layer_norm13ln_fwd_kernelINS_13Kernel_traitsI6__halfS2_S2_S2_fjLj2048ELj1ELj4ELj1ELj16ENS_18Kernel_traits_baseILj2048ES2_S2_S2_S2_fjLj128EEEEELb0ELb0ELb1ELb0EEEvNS_9FwdParamsE,@function
        .size           _ZN10layer_norm13ln_fwd_kernelINS_13Kernel_traitsI6__halfS2_S2_S2_fjLj2048ELj1ELj4ELj1ELj16ENS_18Kernel_traits_baseILj2048ES2_S2_S2_S2_fjLj128EEEEELb0ELb0ELb1ELb0EEEvNS_9FwdParamsE,(.L_x_71438 - _ZN10layer_norm13ln_fwd_kernelINS_13Kernel_traitsI6__halfS2_S2_S2_fjLj2048ELj1ELj4ELj1ELj16ENS_18Kernel_traits_baseILj2048ES2_S2_S2_S2_fjLj128EEEEELb0ELb0ELb1ELb0EEEvNS_9FwdParamsE)
        .other          _ZN10layer_norm13ln_fwd_kernelINS_13Kernel_traitsI6__halfS2_S2_S2_fjLj2048ELj1ELj4ELj1ELj16ENS_18Kernel_traits_baseILj2048ES2_S2_S2_S2_fjLj128EEEEELb0ELb0ELb1ELb0EEEvNS_9FwdParamsE,@"STO_CUDA_ENTRY STV_DEFAULT"
_ZN10layer_norm13ln_fwd_kernelINS_13Kernel_traitsI6__halfS2_S2_S2_fjLj2048ELj1ELj4ELj1ELj16ENS_18Kernel_traits_baseILj2048ES2_S2_S2_S2_fjLj128EEEEELb0ELb0ELb1ELb0EEEvNS_9FwdParamsE:
.text._ZN10layer_norm13ln_fwd_kernelINS_13Kernel_traitsI6__halfS2_S2_S2_fjLj2048ELj1ELj4ELj1ELj16ENS_18Kernel_traits_baseILj2048ES2_S2_S2_S2_fjLj128EEEEELb0ELb0ELb1ELb0EEEvNS_9FwdParamsE:
        /* <DEDUP_REMOVED lines=79> */
[----:B0-----:R-:W-:-:S04]  /*04f0*/  IMAD.WIDE.U32 R32, R35, 0x10, R32 ;  /* 0x0000001023207825 */ /* 0x001fc800078e0020 */
[----:B-1----:R-:W-:Y:S02]  /*0500*/  IMAD.WIDE.U32 R28, R35, 0x10, R28 ;  /* 0x00000010231c7825 */ /* 0x002fe400078e001c */
[----:B------:R-:W5:Y:S04]  /*0510*/  LDG.E.128 R32, desc[UR6][R32.64] ;  /* 0x0000000620207981 */ /* 0x000f68000c1e1d00 */
[----:B------:R-:W5:Y:S01]  /*0520*/  LD.E.128 R28, desc[UR6][R28.64] ;  /* 0x000000061c1c7980 */ /* 0x000f62000c101d00 */
[----:B------:R-:W-:Y:S05]  /*0530*/  BRA `(.L_x_7224) ;  /* 0x0000000400347947 */ /* 0x000fea0003800000 */
.L_x_7223:
        /* <DEDUP_REMOVED lines=77> */
.L_x_7224:
[----:B------:R-:W-:Y:S05]  /*0a10*/  BSYNC.RECONVERGENT B0 ;  /* 0x0000000000007941 */ /* 0x000fea0003800200 */
.L_x_7222:
[----:B------:R-:W0:Y:S01]  /*0a20*/  LDCU UR4, c[0x0][0x384] ;  /* 0x00007080ff0477ac */ /* 0x000e220008000800 */
[----:B------:R-:W1:Y:S01]  /*0a30*/  LDCU.U8 UR5, c[0x0][0x410] ;  /* 0x00008200ff0577ac */ /* 0x000e620008000000 */
[----:B------:R-:W2:Y:S01]  /*0a40*/  LDCU UR10, c[0x0][0x448] ;  /* 0x00008900ff0a77ac */ /* 0x000ea20008000800 */
[----:B------:R-:W3:Y:S01]  /*0a50*/  LDCU.64 UR8, c[0x0][0x3a0] ;  /* 0x00007400ff0877ac */ /* 0x000ee20008000a00 */
[----:B0-----:R-:W-:-:S13]  /*0a60*/  ISETP.GE.AND P0, PT, R3, UR4, PT ;  /* 0x0000000403007c0c */ /* 0x001fda000bf06270 */
[----:B-123--:R-:W-:Y:S05]  /*0a70*/  @P0 EXIT ;  /* 0x000000000000094d */ /* 0x00efea0003800000 */
.L_x_7290:
[----:B------:R-:W0:Y:S08]  /*0a80*/  LDC.64 R92, c[0x0][0x3f0] ;  /* 0x0000fc00ff5c7b82 */ /* 0x000e300000000a00 */
[----:B------:R-:W1:Y:S01]  /*0a90*/  LDC R140, c[0x0][0x388] ;  /* 0x0000e200ff8c7b82 */ /* 0x000e620000000800 */
[----:B0-----:R-:W-:-:S07]  /*0aa0*/  IMAD.WIDE R94, R3, 0x4, R92 ;  /* 0x00000004035e7825 */ /* 0x001fce00078e025c */
[----:B------:R-:W0:Y:S01]  /*0ab0*/  LDC.64 R92, c[0x0][0x3f8] ;  /* 0x0000fe00ff5c7b82 */ /* 0x000e220000000a00 */
[----:B------:R-:W2:Y:S01]  /*0ac0*/  LDG.E R143, desc[UR6][R94.64] ;  /* 0x000000065e8f7981 */ /* 0x000ea2000c1e1900 */
[----:B0-----:R-:W-:-:S05]  /*0ad0*/  IMAD.WIDE R92, R3, 0x4, R92 ;  /* 0x00000004035c7825 */ /* 0x001fca00078e025c */
[----:B-----5:R0:W5:Y:S01]  /*0ae0*/  LDG.E R141, desc[UR6][R92.64] ;  /* 0x000000065c8d7981 */ /* 0x020162000c1e1900 */
[----:B-1----:R-:W-:Y:S01]  /*0af0*/  IMAD R142, R3, R140, RZ ;  /* 0x0000008c038e7224 */ /* 0x002fe200078e02ff */
[----:B------:R-:W-:Y:S01]  /*0b00*/  ISETP.GE.U32.AND P5, PT, R2, 0x20, PT ;  /* 0x000000200200780c */ /* 0x000fe20003fa6070 */
[----:B------:R-:W-:Y:S03]  /*0b10*/  BSSY.RECONVERGENT B0, `(.L_x_7225) ;  /* 0x0000079000007945 */ /* 0x000fe60003800200 */
[----:B------:R-:W-:-:S04]  /*0b20*/  SHF.R.S32.HI R145, RZ, 0x1f, R142 ;  /* 0x0000001fff917819 */ /* 0x000fc8000001148e */
[----:B------:R-:W-:-:S04]  /*0b30*/  LEA.HI R145, R145, R142, RZ, 0x3 ;  /* 0x0000008e91917211 */ /* 0x000fc800078f18ff */
[----:B------:R-:W-:Y:S01]  /*0b40*/  LEA.HI.SX32 R142, R145, R0, 0x1d ;  /* 0x00000000918e7211 */ /* 0x000fe200078feaff */
[----:B------:R-:W-:Y:S01]  /*0b50*/  HFMA2 R145, -RZ, RZ, 0, 0 ;  /* 0x00000000ff917431 */ /* 0x000fe200000001ff */
[----:B--2---:R-:W-:-:S13]  /*0b60*/  ISETP.GE.AND P0, PT, R143, 0x1, PT ;  /* 0x000000018f00780c */ /* 0x004fda0003f06270 */
[----:B------:R-:W1:Y:S01]  /*0b70*/  @P0 S2R R144, SR_TID.X ;  /* 0x0000000000900919 */ /* 0x000e620000002100 */
[----:B------:R-:W-:-:S05]  /*0b80*/  @P0 IADD3 R147, PT, PT, R143, -0x1, RZ ;  /* 0xffffffff8f930810 */ /* 0x000fca0007ffe0ff */
[----:B------:R-:W-:-:S05]  /*0b90*/  @P0 IMAD R147, R147, R140, RZ ;  /* 0x0000008c93930224 */ /* 0x000fca00078e02ff */
[----:B------:R-:W-:-:S04]  /*0ba0*/  @P0 SHF.R.S32.HI R94, RZ, 0x1f, R147 ;  /* 0x0000001fff5e0819 */ /* 0x000fc80000011493 */
[----:B------:R-:W-:Y:S02]  /*0bb0*/  @P0 LEA.HI R147, R94, R147, RZ, 0x3 ;  /* 0x000000935e930211 */ /* 0x000fe400078f18ff */
[----:B-1----:R-:W-:-:S04]  /*0bc0*/  @P0 LOP3.LUT R0, R144, 0x1f, RZ, 0xc0, !PT ;  /* 0x0000001f90000812 */ /* 0x002fc800078ec0ff */
[----:B------:R-:W-:Y:S01]  /*0bd0*/  @P0 LEA.HI.SX32 R145, R147, R0, 0x1d ;  /* 0x0000000093910211 */ /* 0x000fe200078feaff */
[----:B0-----:R-:W-:Y:S06]  /*0be0*/  @!P5 BRA `(.L_x_7226) ;  /* 0x0000000400acd947 */ /* 0x001fec0003800000 */
[----:B------:R-:W-:Y:S04]  /*0bf0*/  BSSY.RECONVERGENT B1, `(.L_x_7227) ;  /* 0x0000005000017945 */ /* 0x000fe80003800200 */
[----:B------:R-:W-:Y:S05]  /*0c00*/  @!P0 BRA `(.L_x_7228) ;  /* 0x00000000000c8947 */ /* 0x000fea0003800000 */
[----:B------:R-:W0:Y:S02]  /*0c10*/  LDC.64 R24, c[0x0][0x390] ;  /* 0x0000e400ff187b82 */ /* 0x000e240000000a00 */
[----:B0-----:R-:W-:-:S06]  /*0c20*/  IMAD.WIDE.U32 R24, R145, 0x10, R24 ;  /* 0x0000001091187825 */ /* 0x001fcc00078e0018 */
[----:B------:R-:W5:Y:S02]  /*0c30*/  LDG.E.128 R24, desc[UR6][R24.64] ;  /* 0x0000000618187981 */ /* 0x000f64000c1e1d00 */
.L_x_7228:
[----:B------:R-:W-:Y:S05]  /*0c40*/  BSYNC.RECONVERGENT B1 ;  /* 0x0000000000017941 */ /* 0x000fea0003800200 */
.L_x_7227:
        /* <DEDUP_REMOVED lines=8> */
[----:B-----5:R-:W-:Y:S02]  /*0cd0*/  @P1 HADD2.F32 R11, -RZ, R24.H1_H1 ;  /* 0x30000018ff0b1230 */ /* 0x020fe40000004100 */
[----:B------:R-:W-:-:S05]  /*0ce0*/  @P1 HADD2.F32 R100, -RZ, R25.H0_H0 ;  /* 0x20000019ff641230 */ /* 0x000fca0000004100 */
[----:B------:R-:W1:Y:S08]  /*0cf0*/  @P1 LDC R115, c[0x0][0x40c] ;  /* 0x00010300ff731b82 */ /* 0x000e700000000800 */
[----:B------:R-:W3:Y:S08]  /*0d00*/  @P1 LDC R116, c[0x0][0x40c] ;  /* 0x00010300ff741b82 */ /* 0x000ef00000000800 */
[----:B------:R-:W4:Y:S08]  /*0d10*/  @P1 LDC R146, c[0x0][0x40c] ;  /* 0x00010300ff921b82 */ /* 0x000f300000000800 */
[----:B------:R-:W4:Y:S08]  /*0d20*/  @P1 LDC R147, c[0x0][0x40c] ;  /* 0x00010300ff931b82 */ /* 0x000f300000000800 */
[----:B------:R-:W4:Y:S08]  /*0d30*/  @P1 LDC R148, c[0x0][0x40c] ;  /* 0x00010300ff941b82 */ /* 0x000f300000000800 */
[----:B------:R-:W4:Y:S08]  /*0d40*/  @P1 LDC R144, c[0x0][0x40c] ;  /* 0x00010300ff901b82 */ /* 0x000f300000000800 */
[----:B------:R-:W4:Y:S01]  /*0d50*/  @P1 LDC R149, c[0x0][0x40c] ;  /* 0x00010300ff951b82 */ /* 0x000f220000000800 */
[----:B--2---:R-:W-:-:S02]  /*0d60*/  HADD2.F32 R4, -RZ, R92.H1_H1 ;  /* 0x3000005cff047230 */ /* 0x004fc40000004100 */
[----:B------:R-:W-:Y:S02]  /*0d70*/  HADD2.F32 R99, -RZ, R93.H0_H0 ;  /* 0x2000005dff637230 */ /* 0x000fe40000004100 */
[----:B------:R-:W-:Y:S02]  /*0d80*/  HADD2.F32 R117, -RZ, R95.H1_H1 ;  /* 0x3000005fff757230 */ /* 0x000fe40000004100 */
[----:B0-----:R-:W-:Y:S01]  /*0d90*/  @P1 FFMA.FTZ R4, R11, R12, R4 ;  /* 0x0000000c0b041223 */ /* 0x001fe20000010004 */
[----:B------:R-:W-:Y:S01]  /*0da0*/  HADD2.F32 R12, -RZ, R93.H1_H1 ;  /* 0x3000005dff0c7230 */ /* 0x000fe20000004100 */
[----:B------:R-:W-:Y:S01]  /*0db0*/  @!P1 MOV R11, R99 ;  /* 0x00000063000b9202 */ /* 0x000fe20000000f00 */
[----:B------:R-:W-:Y:S02]  /*0dc0*/  @P1 HADD2.F32 R93, -RZ, R25.H1_H1 ;  /* 0x30000019ff5d1230 */ /* 0x000fe40000004100 */
[----:B-1----:R-:W-:Y:S01]  /*0dd0*/  @P1 FFMA.FTZ R11, R100, R115, R99 ;  /* 0x00000073640b1223 */ /* 0x002fe20000010063 */
[----:B------:R-:W-:-:S02]  /*0de0*/  HADD2.F32 R99, -RZ, R94.H0_H0 ;  /* 0x2000005eff637230 */ /* 0x000fc40000004100 */
[----:B------:R-:W-:Y:S02]  /*0df0*/  HADD2.F32 R100, -RZ, R94.H1_H1 ;  /* 0x3000005eff647230 */ /* 0x000fe40000004100 */
[----:B---3--:R-:W-:Y:S01]  /*0e00*/  @P1 FFMA.FTZ R12, R93, R116, R12 ;  /* 0x000000745d0c1223 */ /* 0x008fe2000001000c */
[--C-:B------:R-:W-:Y:S02]  /*0e10*/  @P1 HADD2.F32 R94, -RZ, R26.reuse.H0_H0 ;  /* 0x2000001aff5e1230 */ /* 0x100fe40000004100 */
[----:B------:R-:W-:Y:S02]  /*0e20*/  @P1 HADD2.F32 R93, -RZ, R26.H1_H1 ;  /* 0x3000001aff5d1230 */ /* 0x000fe40000004100 */
[----:B------:R-:W-:Y:S02]  /*0e30*/  HADD2.F32 R115, -RZ, R92.H0_H0 ;  /* 0x2000005cff737230 */ /* 0x000fe40000004100 */
[----:B----4-:R-:W-:Y:S01]  /*0e40*/  @P1 FFMA.FTZ R99, R94, R146, R99 ;  /* 0x000000925e631223 */ /* 0x010fe20000010063 */
[----:B------:R-:W-:-:S02]  /*0e50*/  HADD2.F32 R116, -RZ, R95.H0_H0 ;  /* 0x2000005fff747230 */ /* 0x000fc40000004100 */
[----:B------:R-:W-:Y:S01]  /*0e60*/  @P1 FFMA.FTZ R100, R93, R147, R100 ;  /* 0x000000935d641223 */ /* 0x000fe20000010064 */
[--C-:B------:R-:W-:Y:S02]  /*0e70*/  @P1 HADD2.F32 R93, -RZ, R27.reuse.H0_H0 ;  /* 0x2000001bff5d1230 */ /* 0x100fe40000004100 */
[----:B------:R-:W-:Y:S01]  /*0e80*/  @P1 HADD2.F32 R92, -RZ, R24.H0_H0 ;  /* 0x20000018ff5c1230 */ /* 0x000fe20000004100 */
[----:B------:R-:W-:Y:S01]  /*0e90*/  F2FP.F16.F32.PACK_AB R146, RZ, R99 ;  /* 0x00000063ff92723e */ /* 0x000fe200000000ff */
[----:B------:R-:W-:Y:S02]  /*0ea0*/  @P1 HADD2.F32 R94, -RZ, R27.H1_H1 ;  /* 0x3000001bff5e1230 */ /* 0x000fe40000004100 */
[----:B------:R-:W-:Y:S01]  /*0eb0*/  @P1 FFMA.FTZ R116, R93, R148, R116 ;  /* 0x000000945d741223 */ /* 0x000fe20000010074 */
[----:B------:R-:W-:Y:S01]  /*0ec0*/  F2FP.F16.F32.PACK_AB R93, RZ, R11 ;  /* 0x0000000bff5d723e */ /* 0x000fe200000000ff */
[----:B------:R-:W-:Y:S01]  /*0ed0*/  @P1 FFMA.FTZ R115, R92, R144, R115 ;  /* 0x000000905c731223 */ /* 0x000fe20000010073 */
[----:B------:R-:W-:Y:S01]  /*0ee0*/  F2FP.F16.F32.PACK_AB R144, RZ, R4 ;  /* 0x00000004ff90723e */ /* 0x000fe200000000ff */
[----:B------:R-:W-:Y:S01]  /*0ef0*/  @P1 FFMA.FTZ R117, R94, R149, R117 ;  /* 0x000000955e751223 */ /* 0x000fe20000010075 */
[----:B------:R-:W-:-:S02]  /*0f00*/  F2FP.F16.F32.PACK_AB R94, RZ, R12 ;  /* 0x0000000cff5e723e */ /* 0x000fc400000000ff */
[----:B------:R-:W-:Y:S02]  /*0f10*/  F2FP.F16.F32.PACK_AB R147, RZ, R100 ;  /* 0x00000064ff93723e */ /* 0x000fe400000000ff */
[----:B------:R-:W-:Y:S02]  /*0f20*/  F2FP.F16.F32.PACK_AB R148, RZ, R116 ;  /* 0x00000074ff94723e */ /* 0x000fe400000000ff */
[----:B------:R-:W-:Y:S02]  /*0f30*/  F2FP.F16.F32.PACK_AB R92, RZ, R115 ;  /* 0x00000073ff5c723e */ /* 0x000fe400000000ff */
[----:B------:R-:W-:Y:S02]  /*0f40*/  F2FP.F16.F32.PACK_AB R95, RZ, R117 ;  /* 0x00000075ff5f723e */ /* 0x000fe400000000ff */
[----:B------:R-:W-:Y:S02]  /*0f50*/  PRMT R93, R93, 0x5410, R94 ;  /* 0x000054105d5d7816 */ /* 0x000fe4000000005e */
[----:B------:R-:W-:-:S02]  /*0f60*/  PRMT R94, R146, 0x5410, R147 ;  /* 0x00005410925e7816 */ /* 0x000fc40000000093 */
[----:B------:R-:W-:Y:S02]  /*0f70*/  PRMT R92, R92, 0x5410, R144 ;  /* 0x000054105c5c7816 */ /* 0x000fe40000000090 */
[----:B------:R-:W-:Y:S01]  /*0f80*/  PRMT R95, R148, 0x5410, R95 ;  /* 0x00005410945f7816 */ /* 0x000fe2000000005f */
[----:B------:R-:W-:Y:S06]  /*0f90*/  BRA `(.L_x_7230) ;  /* 0x0000000000ac7947 */ /* 0x000fec0003800000 */
.L_x_7229:
[----:B------:R-:W0:Y:S01]  /*0fa0*/  @P0 LDC R95, c[0x0][0x40c] ;  /* 0x00010300ff5f0b82 */ /* 0x000e220000000800 */
[--C-:B-----5:R-:W-:Y:S01]  /*0fb0*/  @P0 HADD2.F32 R92, -RZ, R24.reuse.H1_H1 ;  /* 0x30000018ff5c0230 */ /* 0x120fe20000004100 */
[----:B------:R-:W-:Y:S01]  /*0fc0*/  MOV R4, RZ ;  /* 0x000000ff00047202 */ /* 0x000fe20000000f00 */
[----:B------:R-:W-:Y:S02]  /*0fd0*/  @P0 HADD2.F32 R12, -RZ, R24.H0_H0 ;  /* 0x20000018ff0c0230 */ /* 0x000fe40000004100 */
[----:B------:R-:W-:Y:S02]  /*0fe0*/  HFMA2 R115, -RZ, RZ, 0, 0 ;  /* 0x00000000ff737431 */ /* 0x000fe400000001ff */
[----:B------:R-:W-:Y:S02]  /*0ff0*/  @P0 HADD2.F32 R94, -RZ, R25.H0_H0 ;  /* 0x20000019ff5e0230 */ /* 0x000fe40000004100 */
[----:B------:R-:W-:Y:S02]  /*1000*/  HFMA2 R11, -RZ, RZ, 0, 0 ;  /* 0x00000000ff0b7431 */ /* 0x000fe400000001ff */
[----:B------:R-:W-:Y:S01]  /*1010*/  @P0 HADD2.F32 R148, -RZ, R27.H1_H1 ;  /* 0x3000001bff940230 */ /* 0x000fe20000004100 */
[----:B------:R-:W1:Y:S01]  /*1020*/  @P0 LDC R93, c[0x0][0x40c] ;  /* 0x00010300ff5d0b82 */ /* 0x000e620000000800 */
[----:B------:R-:W-:-:S02]  /*1030*/  CS2R R116, SRZ ;  /* 0x0000000000747805 */ /* 0x000fc4000001ff00 */
[----:B------:R-:W-:-:S05]  /*1040*/  MOV R100, RZ ;  /* 0x000000ff00647202 */ /* 0x000fca0000000f00 */
[----:B------:R-:W2:Y:S08]  /*1050*/  @P0 LDC R99, c[0x0][0x40c] ;  /* 0x00010300ff630b82 */ /* 0x000eb00000000800 */
[----:B------:R-:W3:Y:S01]  /*1060*/  @P0 LDC R147, c[0x0][0x40c] ;  /* 0x00010300ff930b82 */ /* 0x000ee20000000800 */
[----:B0-----:R-:W-:Y:S01]  /*1070*/  @P0 FMUL.FTZ R4, R92, R95 ;  /* 0x0000005f5c040220 */ /* 0x001fe20000410000 */
[----:B------:R-:W-:-:S02]  /*1080*/  @P0 HADD2.F32 R92, -RZ, R25.H1_H1 ;  /* 0x30000019ff5c0230 */ /* 0x000fc40000004100 */
[----:B------:R-:W-:-:S04]  /*1090*/  @P0 HADD2.F32 R95, -RZ, R27.H0_H0 ;  /* 0x2000001bff5f0230 */ /* 0x000fc80000004100 */
[----:B------:R-:W0:Y:S01]  /*10a0*/  @P0 LDC R144, c[0x0][0x40c] ;  /* 0x00010300ff900b82 */ /* 0x000e220000000800 */
[----:B-1----:R-:W-:Y:S01]  /*10b0*/  @P0 FMUL.FTZ R115, R12, R93 ;  /* 0x0000005d0c730220 */ /* 0x002fe20000410000 */
[----:B------:R-:W-:Y:S01]  /*10c0*/  @P0 HADD2.F32 R93, -RZ, R26.H0_H0 ;  /* 0x2000001aff5d0230 */ /* 0x000fe20000004100 */
[----:B------:R-:W-:-:S05]  /*10d0*/  MOV R12, RZ ;  /* 0x000000ff000c7202 */ /* 0x000fca0000000f00 */
[----:B------:R-:W1:Y:S01]  /*10e0*/  @P0 LDC R149, c[0x0][0x40c] ;  /* 0x00010300ff950b82 */ /* 0x000e620000000800 */
[----:B--2---:R-:W-:Y:S01]  /*10f0*/  @P0 FMUL.FTZ R11, R94, R99 ;  /* 0x000000635e0b0220 */ /* 0x004fe20000410000 */
[----:B------:R-:W-:Y:S02]  /*1100*/  @P0 HADD2.F32 R94, -RZ, R26.H1_H1 ;  /* 0x3000001aff5e0230 */ /* 0x000fe40000004100 */
[----:B------:R-:W-:-:S04]  /*1110*/  HFMA2 R99, -RZ, RZ, 0, 0 ;  /* 0x00000000ff637431 */ /* 0x000fc800000001ff */
[----:B------:R-:W2:Y:S01]  /*1120*/  @P0 LDC R146, c[0x0][0x40c] ;  /* 0x00010300ff920b82 */ /* 0x000ea20000000800 */
[----:B---3--:R-:W-:Y:S01]  /*1130*/  @P0 FMUL.FTZ R12, R92, R147 ;  /* 0x000000935c0c0220 */ /* 0x008fe20000410000 */
[----:B------:R-:W-:-:S06]  /*1140*/  F2FP.F16.F32.PACK_AB R92, RZ, R115 ;  /* 0x00000073ff5c723e */ /* 0x000fcc00000000ff */
[----:B------:R-:W3:Y:S01]  /*1150*/  @P0 LDC R151, c[0x0][0x40c] ;  /* 0x00010300ff970b82 */ /* 0x000ee20000000800 */
[----:B0-----:R-:W-:Y:S01]  /*1160*/  @P0 FMUL.FTZ R99, R93, R144 ;  /* 0x000000905d630220 */ /* 0x001fe20000410000 */
[----:B------:R-:W-:-:S04]  /*1170*/  F2FP.F16.F32.PACK_AB R93, RZ, R4 ;  /* 0x00000004ff5d723e */ /* 0x000fc800000000ff */
[----:B------:R-:W-:Y:S01]  /*1180*/  F2FP.F16.F32.PACK_AB R144, RZ, R99 ;  /* 0x00000063ff90723e */ /* 0x000fe200000000ff */
[----:B-1----:R-:W-:Y:S01]  /*1190*/  @P0 FMUL.FTZ R100, R94, R149 ;  /* 0x000000955e640220 */ /* 0x002fe20000410000 */
[----:B------:R-:W-:Y:S02]  /*11a0*/  F2FP.F16.F32.PACK_AB R94, RZ, R11 ;  /* 0x0000000bff5e723e */ /* 0x000fe400000000ff */
[----:B------:R-:W-:Y:S01]  /*11b0*/  PRMT R92, R92, 0x5410, R93 ;  /* 0x000054105c5c7816 */ /* 0x000fe2000000005d */
[----:B--2---:R-:W-:Y:S01]  /*11c0*/  @P0 FMUL.FTZ R116, R95, R146 ;  /* 0x000000925f740220 */ /* 0x004fe20000410000 */
[----:B------:R-:W-:Y:S02]  /*11d0*/  F2FP.F16.F32.PACK_AB R95, RZ, R12 ;  /* 0x0000000cff5f723e */ /* 0x000fe400000000ff */
[----:B------:R-:W-:Y:S02]  /*11e0*/  F2FP.F16.F32.PACK_AB R146, RZ, R100 ;  /* 0x00000064ff92723e */ /* 0x000fe400000000ff */
[----:B------:R-:W-:-:S02]  /*11f0*/  F2FP.F16.F32.PACK_AB R147, RZ, R116 ;  /* 0x00000074ff93723e */ /* 0x000fc400000000ff */
[----:B------:R-:W-:Y:S01]  /*1200*/  PRMT R93, R94, 0x5410, R95 ;  /* 0x000054105e5d7816 */ /* 0x000fe2000000005f */
[----:B---3--:R-:W-:Y:S01]  /*1210*/  @P0 FMUL.FTZ R117, R148, R151 ;  /* 0x0000009794750220 */ /* 0x008fe20000410000 */
[----:B------:R-:W-:-:S04]  /*1220*/  PRMT R94, R144, 0x5410, R146 ;  /* 0x00005410905e7816 */ /* 0x000fc80000000092 */
[----:B------:R-:W-:-:S04]  /*1230*/  F2FP.F16.F32.PACK_AB R148, RZ, R117 ;  /* 0x00000075ff94723e */ /* 0x000fc800000000ff */
[----:B------:R-:W-:-:S07]  /*1240*/  PRMT R95, R147, 0x5410, R148 ;  /* 0x00005410935f7816 */ /* 0x000fce0000000094 */
.L_x_7230:
[----:B------:R-:W0:Y:S01]  /*1250*/  LDC.64 R146, c[0x0][0x3a8] ;  /* 0x0000ea00ff927b82 */ /* 0x000e220000000a00 */
[----:B------:R-:W-:Y:S01]  /*1260*/  IADD3 R145, PT, PT, R145, 0x20, RZ ;  /* 0x0000002091917810 */ /* 0x000fe20007ffe0ff */
[C---:B0-----:R-:W-:Y:S01]  /*1270*/  IMAD.WIDE.U32 R146, R142.reuse, 0x10, R146 ;  /* 0x000000108e927825 */ /* 0x041fe200078e0092 */
[----:B------:R-:W-:-:S04]  /*1280*/  IADD3 R142, PT, PT, R142, 0x20, RZ ;  /* 0x000000208e8e7810 */ /* 0x000fc80007ffe0ff */
[----:B------:R0:W-:Y:S03]  /*1290*/  STG.E.128 desc[UR6][R146.64], R92 ;  /* 0x0000005c92007986 */ /* 0x0001e6000c101d06 */
.L_x_7226:
[----:B------:R-:W-:Y:S05]  /*12a0*/  BSYNC.RECONVERGENT B0 ;  /* 0x0000000000007941 */ /* 0x000fea0003800200 */
.L_x_7225:
[----:B------:R-:W-:Y:S01]  /*12b0*/  ISETP.GE.U32.AND P1, PT, R2, 0x40, PT ;  /* 0x000000400200780c */ /* 0x000fe20003f26070 */
[----:B------:R-:W-:Y:S03]  /*12c0*/  BSSY.RECONVERGENT B0, `(.L_x_7231) ;  /* 0x000006d000007945 */ /* 0x000fe60003800200 */
[----:B------:R-:W-:-:S09]  /*12d0*/  P2R R144, PR, RZ, 0x2 ;  /* 0x00000002ff907803 */ /* 0x000fd20000000000 */
[----:B------:R-:W-:Y:S05]  /*12e0*/  @!P1 BRA `(.L_x_7232) ;  /* 0x0000000400a89947 */ /* 0x000fea0003800000 */
[----:B------:R-:W-:Y:S04]  /*12f0*/  BSSY.RECONVERGENT B1, `(.L_x_7233) ;  /* 0x0000005000017945 */ /* 0x000fe80003800200 */
[----:B------:R-:W-:Y:S05]  /*1300*/  @!P0 BRA `(.L_x_7234) ;  /* 0x00000000000c8947 */ /* 0x000fea0003800000 */
[----:B------:R-:W1:Y:S02]  /*1310*/  LDC.64 R24, c[0x0][0x390] ;  /* 0x0000e400ff187b82 */ /* 0x000e640000000a00 */
[----:B-1----:R-:W-:-:S06]  /*1320*/  IMAD.WIDE.U32 R24, R145, 0x10, R24 ;  /* 0x0000001091187825 */ /* 0x002fcc00078e0018 */
[----:B------:R-:W5:Y:S02]  /*1330*/  LDG.E.128 R24, desc[UR6][R24.64] ;  /* 0x0000000618187981 */ /* 0x000f64000c1e1d00 */
.L_x_7234:
[----:B------:R-:W-:Y:S05]  /*1340*/  BSYNC.RECONVERGENT B1 ;  /* 0x0000000000017941 */ /* 0x000fea0003800200 */
.L_x_7233:
        /* <DEDUP_REMOVED lines=21> */
[----:B------:R-:W-:Y:S02]  /*14a0*/  HADD2.F32 R14, -RZ, R93.H1_H1 ;  /* 0x3000005dff0e7230 */ /* 0x000fe40000004100 */
[----:B-1----:R-:W-:Y:S01]  /*14b0*/  @P1 FFMA.FTZ R13, R102, R118, R13 ;  /* 0x00000076660d1223 */ /* 0x002fe2000001000d */
[----:B------:R-:W-:Y:S02]  /*14c0*/  @P1 HADD2.F32 R93, -RZ, R25.H1_H1 ;  /* 0x30000019ff5d1230 */ /* 0x000fe40000004100 */
[----:B------:R-:W-:-:S02]  /*14d0*/  HADD2.F32 R102, -RZ, R94.H1_H1 ;  /* 0x3000005eff667230 */ /* 0x000fc40000004100 */
[----:B------:R-:W-:Y:S02]  /*14e0*/  HADD2.F32 R101, -RZ, R94.H0_H0 ;  /* 0x2000005eff657230 */ /* 0x000fe40000004100 */
[----:B---3--:R-:W-:Y:S01]  /*14f0*/  @P1 FFMA.FTZ R14, R93, R119, R14 ;  /* 0x000000775d0e1223 */ /* 0x008fe2000001000e */
[----:B------:R-:W-:Y:S02]  /*1500*/  @P1 HADD2.F32 R93, -RZ, R26.H1_H1 ;  /* 0x3000001aff5d1230 */ /* 0x000fe40000004100 */
[----:B------:R-:W-:Y:S02]  /*1510*/  HADD2.F32 R118, -RZ, R92.H0_H0 ;  /* 0x2000005cff767230 */ /* 0x000fe40000004100 */
[----:B------:R-:W-:Y:S02]  /*1520*/  HADD2.F32 R119, -RZ, R95.H0_H0 ;  /* 0x2000005fff777230 */ /* 0x000fe40000004100 */
[----:B----4-:R-:W-:Y:S01]  /*1530*/  @P1 FFMA.FTZ R102, R93, R148, R102 ;  /* 0x000000945d661223 */ /* 0x010fe20000010066 */
[----:B------:R-:W-:-:S02]  /*1540*/  @P1 HADD2.F32 R94, -RZ, R26.H0_H0 ;  /* 0x2000001aff5e1230 */ /* 0x000fc40000004100 */
[--C-:B------:R-:W-:Y:S02]  /*1550*/  @P1 HADD2.F32 R92, -RZ, R27.reuse.H0_H0 ;  /* 0x2000001bff5c1230 */ /* 0x100fe40000004100 */
[----:B------:R-:W-:Y:S02]  /*1560*/  @P1 HADD2.F32 R93, -RZ, R24.H0_H0 ;  /* 0x20000018ff5d1230 */ /* 0x000fe40000004100 */
[----:B------:R-:W-:Y:S01]  /*1570*/  @P1 FFMA.FTZ R101, R94, R147, R101 ;  /* 0x000000935e651223 */ /* 0x000fe20000010065 */
        /* <DEDUP_REMOVED lines=11> */
[----:B------:R-:W-:Y:S02]  /*1630*/  F2FP.F16.F32.PACK_AB R95, RZ, R120 ;  /* 0x00000078ff5f723e */ /* 0x000fe400000000ff */
[----:B------:R-:W-:-:S02]  /*1640*/  PRMT R93, R93, 0x5410, R94 ;  /* 0x000054105d5d7816 */ /* 0x000fc4000000005e */
[----:B------:R-:W-:Y:S02]  /*1650*/  PRMT R94, R147, 0x5410, R148 ;  /* 0x00005410935e7816 */ /* 0x000fe40000000094 */
[----:B------:R-:W-:Y:S02]  /*1660*/  PRMT R92, R92, 0x5410, R146 ;  /* 0x000054105c5c7816 */ /* 0x000fe40000000092 */
[----:B------:R-:W-:Y:S01]  /*1670*/  PRMT R95, R149, 0x5410, R95 ;  /* 0x00005410955f7816 */ /* 0x000fe2000000005f */
[----:B------:R-:W-:Y:S06]  /*1680*/  BRA `(.L_x_7236) ;  /* 0x0000000000ac7947 */ /* 0x000fec0003800000 */
.L_x_7235:
[----:B0-----:R-:W0:Y:S01]  /*1690*/  @P0 LDC R95, c[0x0][0x40c] ;  /* 0x00010300ff5f0b82 */ /* 0x001e220000000800 */
[--C-:B-----5:R-:W-:Y:S01]  /*16a0*/  @P0 HADD2.F32 R92, -RZ, R24.reuse.H1_H1 ;  /* 0x30000018ff5c0230 */ /* 0x120fe20000004100 */
[----:B------:R-:W-:Y:S01]  /*16b0*/  CS2R R118, SRZ ;  /* 0x0000000000767805 */ /* 0x000fe2000001ff00 */
[----:B------:R-:W-:Y:S02]  /*16c0*/  @P0 HADD2.F32 R14, -RZ, R24.H0_H0 ;  /* 0x20000018ff0e0230 */ /* 0x000fe40000004100 */
[----:B------:R-:W-:Y:S02]  /*16d0*/  HFMA2 R5, -RZ, RZ, 0, 0 ;  /* 0x00000000ff057431 */ /* 0x000fe400000001ff */
[----:B------:R-:W-:Y:S01]  /*16e0*/  @P0 HADD2.F32 R94, -RZ, R25.H0_H0 ;  /* 0x20000019ff5e0230 */ /* 0x000fe20000004100 */
[----:B------:R-:W-:Y:S01]  /*16f0*/  MOV R13, RZ ;  /* 0x000000ff000d7202 */ /* 0x000fe20000000f00 */
[----:B------:R-:W-:Y:S01]  /*1700*/  @P0 HADD2.F32 R150, -RZ, R27.H1_H1 ;  /* 0x3000001bff960230 */ /* 0x000fe20000004100 */
[----:B------:R-:W1:Y:S01]  /*1710*/  @P0 LDC R93, c[0x0][0x40c] ;  /* 0x00010300ff5d0b82 */ /* 0x000e620000000800 */
[----:B------:R-:W-:Y:S01]  /*1720*/  HFMA2 R102, -RZ, RZ, 0, 0 ;  /* 0x00000000ff667431 */ /* 0x000fe200000001ff */
[----:B------:R-:W-:-:S06]  /*1730*/  MOV R120, RZ ;  /* 0x000000ff00787202 */ /* 0x000fcc0000000f00 */
[----:B------:R-:W2:Y:S08]  /*1740*/  @P0 LDC R101, c[0x0][0x40c] ;  /* 0x00010300ff650b82 */ /* 0x000eb00000000800 */
[----:B------:R-:W3:Y:S01]  /*1750*/  @P0 LDC R147, c[0x0][0x40c] ;  /* 0x00010300ff930b82 */ /* 0x000ee20000000800 */
[----:B0-----:R-:W-:Y:S01]  /*1760*/  @P0 FMUL.FTZ R5, R92, R95 ;  /* 0x0000005f5c050220 */ /* 0x001fe20000410000 */
[----:B------:R-:W-:-:S02]  /*1770*/  @P0 HADD2.F32 R92, -RZ, R25.H1_H1 ;  /* 0x30000019ff5c0230 */ /* 0x000fc40000004100 */
[----:B------:R-:W-:-:S04]  /*1780*/  @P0 HADD2.F32 R95, -RZ, R27.H0_H0 ;  /* 0x2000001bff5f0230 */ /* 0x000fc80000004100 */
[----:B------:R-:W0:Y:S01]  /*1790*/  @P0 LDC R146, c[0x0][0x40c] ;  /* 0x00010300ff920b82 */ /* 0x000e220000000800 */
[----:B-1----:R-:W-:Y:S01]  /*17a0*/  @P0 FMUL.FTZ R118, R14, R93 ;  /* 0x0000005d0e760220 */ /* 0x002fe20000410000 */
[----:B------:R-:W-:Y:S02]  /*17b0*/  @P0 HADD2.F32 R93, -RZ, R26.H0_H0 ;  /* 0x2000001aff5d0230 */ /* 0x000fe40000004100 */
[----:B------:R-:W-:-:S04]  /*17c0*/  HFMA2 R14, -RZ, RZ, 0, 0 ;  /* 0x00000000ff0e7431 */ /* 0x000fc800000001ff */
[----:B------:R-:W1:Y:S01]  /*17d0*/  @P0 LDC R149, c[0x0][0x40c] ;  /* 0x00010300ff950b82 */ /* 0x000e620000000800 */
[----:B--2---:R-:W-:Y:S01]  /*17e0*/  @P0 FMUL.FTZ R13, R94, R101 ;  /* 0x000000655e0d0220 */ /* 0x004fe20000410000 */
[----:B------:R-:W-:Y:S01]  /*17f0*/  @P0 HADD2.F32 R94, -RZ, R26.H1_H1 ;  /* 0x3000001aff5e0230 */ /* 0x000fe20000004100 */
[----:B------:R-:W-:-:S05]  /*1800*/  MOV R101, RZ ;  /* 0x000000ff00657202 */ /* 0x000fca0000000f00 */
        /* <DEDUP_REMOVED lines=9> */
[----:B------:R-:W-:Y:S02]  /*18a0*/  PRMT R92, R92, 0x5410, R93 ;  /* 0x000054105c5c7816 */ /* 0x000fe4000000005d */
[----:B------:R-:W-:Y:S01]  /*18b0*/  F2FP.F16.F32.PACK_AB R147, RZ, R102 ;  /* 0x00000066ff93723e */ /* 0x000fe200000000ff */
[----:B--2---:R-:W-:Y:S01]  /*18c0*/  @P0 FMUL.FTZ R119, R95, R148 ;  /* 0x000000945f770220 */ /* 0x004fe20000410000 */
[----:B------:R-:W-:-:S04]  /*18d0*/  F2FP.F16.F32.PACK_AB R95, RZ, R14 ;  /* 0x0000000eff5f723e */ /* 0x000fc800000000ff */
[----:B------:R-:W-:Y:S02]  /*18e0*/  F2FP.F16.F32.PACK_AB R148, RZ, R119 ;  /* 0x00000077ff94723e */ /* 0x000fe400000000ff */
[----:B------:R-:W-:Y:S01]  /*18f0*/  PRMT R93, R94, 0x5410, R95 ;  /* 0x000054105e5d7816 */ /* 0x000fe2000000005f */
[----:B---3--:R-:W-:Y:S01]  /*1900*/  @P0 FMUL.FTZ R120, R150, R151 ;  /* 0x0000009796780220 */ /* 0x008fe20000410000 */
[----:B------:R-:W-:-:S04]  /*1910*/  PRMT R94, R146, 0x5410, R147 ;  /* 0x00005410925e7816 */ /* 0x000fc80000000093 */
[----:B------:R-:W-:-:S04]  /*1920*/  F2FP.F16.F32.PACK_AB R149, RZ, R120 ;  /* 0x00000078ff95723e */ /* 0x000fc800000000ff */
[----:B------:R-:W-:-:S07]  /*1930*/  PRMT R95, R148, 0x5410, R149 ;  /* 0x00005410945f7816 */ /* 0x000fce0000000095 */
.L_x_7236:
[----:B------:R-:W0:Y:S01]  /*1940*/  LDC.64 R146, c[0x0][0x3a8] ;  /* 0x0000ea00ff927b82 */ /* 0x000e220000000a00 */
[----:B------:R-:W-:Y:S01]  /*1950*/  IADD3 R145, PT, PT, R145, 0x20, RZ ;  /* 0x0000002091917810 */ /* 0x000fe20007ffe0ff */
[C---:B0-----:R-:W-:Y:S01]  /*1960*/  IMAD.WIDE.U32 R146, R142.reuse, 0x10, R146 ;  /* 0x000000108e927825 */ /* 0x041fe200078e0092 */
[----:B------:R-:W-:-:S04]  /*1970*/  IADD3 R142, PT, PT, R142, 0x20, RZ ;  /* 0x000000208e8e7810 */ /* 0x000fc80007ffe0ff */
[----:B------:R1:W-:Y:S03]  /*1980*/  STG.E.128 desc[UR6][R146.64], R92 ;  /* 0x0000005c92007986 */ /* 0x0003e6000c101d06 */
.L_x_7232:
[----:B------:R-:W-:Y:S05]  /*1990*/  BSYNC.RECONVERGENT B0 ;  /* 0x0000000000007941 */ /* 0x000fea0003800200 */
.L_x_7231:
[----:B------:R-:W-:Y:S01]  /*19a0*/  ISETP.GE.U32.AND P1, PT, R2, 0x60, PT ;  /* 0x000000600200780c */ /* 0x000fe20003f26070 */
[----:B------:R-:W-:Y:S03]  /*19b0*/  BSSY.RECONVERGENT B0, `(.L_x_7237) ;  /* 0x000006d000007945 */ /* 0x000fe60003800200 */
[----:B01----:R-:W-:-:S09]  /*19c0*/  P2R R146, PR, RZ, 0x2 ;  /* 0x00000002ff927803 */ /* 0x003fd20000000000 */
[----:B------:R-:W-:Y:S05]  /*19d0*/  @!P1 BRA `(.L_x_7238) ;  /* 0x0000000400a89947 */ /* 0x000fea0003800000 */
[----:B------:R-:W-:Y:S04]  /*19e0*/  BSSY.RECONVERGENT B1, `(.L_x_7239) ;  /* 0x0000005000017945 */ /* 0x000fe80003800200 */
[----:B------:R-:W-:Y:S05]  /*19f0*/  @!P0 BRA `(.L_x_7240) ;  /* 0x00000000000c8947 */ /* 0x000fea0003800000 */
[----:B------:R-:W0:Y:S02]  /*1a00*/  LDC.64 R24, c[0x0][0x390] ;  /* 0x0000e400ff187b82 */ /* 0x000e240000000a00 */
[----:B0-----:R-:W-:-:S06]  /*1a10*/  IMAD.WIDE.U32 R24, R145, 0x10, R24 ;  /* 0x0000001091187825 */ /* 0x001fcc00078e0018 */
[----:B------:R-:W5:Y:S02]  /*1a20*/  LDG.E.128 R24, desc[UR6][R24.64] ;  /* 0x0000000618187981 */ /* 0x000f64000c1e1d00 */
.L_x_7240:
[----:B------:R-:W-:Y:S05]  /*1a30*/  BSYNC.RECONVERGENT B1 ;  /* 0x0000000000017941 */ /* 0x000fea0003800200 */
.L_x_7239:
        /* <DEDUP_REMOVED lines=9> */
[--C-:B------:R-:W-:Y:S02]  /*1ad0*/  @P1 HADD2.F32 R104, -RZ, R25.reuse.H0_H0 ;  /* 0x20000019ff681230 */ /* 0x100fe40000004100 */
[----:B------:R-:W-:Y:S02]  /*1ae0*/  @P1 HADD2.F32 R123, -RZ, R25.H1_H1 ;  /* 0x30000019ff7b1230 */ /* 0x000fe40000004100 */
[----:B------:R-:W-:Y:S01]  /*1af0*/  @P1 HADD2.F32 R151, -RZ, R26.H1_H1 ;  /* 0x3000001aff971230 */ /* 0x000fe20000004100 */
[----:B------:R-:W1:Y:S08]  /*1b00*/  @P1 LDC R121, c[0x0][0x40c] ;  /* 0x00010300ff791b82 */ /* 0x000e700000000800 */
[----:B------:R-:W3:Y:S08]  /*1b10*/  @P1 LDC R122, c[0x0][0x40c] ;  /* 0x00010300ff7a1b82 */ /* 0x000ef00000000800 */
[----:B------:R-:W4:Y:S08]  /*1b20*/  @P1 LDC R149, c[0x0][0x40c] ;  /* 0x00010300ff951b82 */ /* 0x000f300000000800 */
[----:B------:R-:W4:Y:S08]  /*1b30*/  @P1 LDC R150, c[0x0][0x40c] ;  /* 0x00010300ff961b82 */ /* 0x000f300000000800 */
[----:B------:R-:W4:Y:S08]  /*1b40*/  @P1 LDC R148, c[0x0][0x40c] ;  /* 0x00010300ff941b82 */ /* 0x000f300000000800 */
[----:B------:R-:W4:Y:S01]  /*1b50*/  @P1 LDC R147, c[0x0][0x40c] ;  /* 0x00010300ff931b82 */ /* 0x000f220000000800 */
[----:B--2---:R-:W-:-:S02]  /*1b60*/  HADD2.F32 R6, -RZ, R92.H1_H1 ;  /* 0x3000005cff067230 */ /* 0x004fc40000004100 */
[----:B------:R-:W-:-:S03]  /*1b70*/  HADD2.F32 R15, -RZ, R93.H0_H0 ;  /* 0x2000005dff0f7230 */ /* 0x000fc60000004100 */
[----:B0-----:R-:W-:Y:S01]  /*1b80*/  @P1 FFMA.FTZ R6, R103, R16, R6 ;  /* 0x0000001067061223 */ /* 0x001fe20000010006 */
[----:B------:R-:W-:Y:S02]  /*1b90*/  HADD2.F32 R16, -RZ, R93.H1_H1 ;  /* 0x3000005dff107230 */ /* 0x000fe40000004100 */
[----:B-1----:R-:W-:Y:S01]  /*1ba0*/  @P1 FFMA.FTZ R15, R104, R121, R15 ;  /* 0x00000079680f1223 */ /* 0x002fe2000001000f */
[----:B------:R-:W0:Y:S01]  /*1bb0*/  @P1 LDC R93, c[0x0][0x40c] ;  /* 0x00010300ff5d1b82 */ /* 0x000e220000000800 */
[--C-:B------:R-:W-:Y:S02]  /*1bc0*/  HADD2.F32 R103, -RZ, R94.reuse.H0_H0 ;  /* 0x2000005eff677230 */ /* 0x100fe40000004100 */
[----:B------:R-:W-:Y:S02]  /*1bd0*/  HADD2.F32 R104, -RZ, R94.H1_H1 ;  /* 0x3000005eff687230 */ /* 0x000fe40000004100 */
[----:B---3--:R-:W-:Y:S01]  /*1be0*/  @P1 FFMA.FTZ R16, R123, R122, R16 ;  /* 0x0000007a7b101223 */ /* 0x008fe20000010010 */
[----:B------:R-:W-:-:S02]  /*1bf0*/  @P1 HADD2.F32 R94, -RZ, R26.H0_H0 ;  /* 0x2000001aff5e1230 */ /* 0x000fc40000004100 */
[----:B------:R-:W-:Y:S02]  /*1c00*/  HADD2.F32 R121, -RZ, R92.H0_H0 ;  /* 0x2000005cff797230 */ /* 0x000fe40000004100 */
[----:B----4-:R-:W-:Y:S01]  /*1c10*/  @P1 FFMA.FTZ R104, R151, R150, R104 ;  /* 0x0000009697681223 */ /* 0x010fe20000010068 */
[--C-:B------:R-:W-:Y:S02]  /*1c20*/  HADD2.F32 R122, -RZ, R95.reuse.H0_H0 ;  /* 0x2000005fff7a7230 */ /* 0x100fe40000004100 */
[----:B------:R-:W-:Y:S01]  /*1c30*/  @P1 FFMA.FTZ R103, R94, R149, R103 ;  /* 0x000000955e671223 */ /* 0x000fe20000010067 */
[----:B------:R-:W-:Y:S02]  /*1c40*/  HADD2.F32 R123, -RZ, R95.H1_H1 ;  /* 0x3000005fff7b7230 */ /* 0x000fe40000004100 */
[----:B------:R-:W-:Y:S01]  /*1c50*/  @P1 HADD2.F32 R95, -RZ, R27.H0_H0 ;  /* 0x2000001bff5f1230 */ /* 0x000fe20000004100 */
[----:B------:R-:W-:Y:S01]  /*1c60*/  F2FP.F16.F32.PACK_AB R149, RZ, R104 ;  /* 0x00000068ff95723e */ /* 0x000fe200000000ff */
[----:B------:R-:W-:-:S02]  /*1c70*/  @P1 HADD2.F32 R92, -RZ, R24.H0_H0 ;  /* 0x20000018ff5c1230 */ /* 0x000fc40000004100 */
[----:B------:R-:W-:-:S03]  /*1c80*/  @P1 HADD2.F32 R94, -RZ, R27.H1_H1 ;  /* 0x3000001bff5e1230 */ /* 0x000fc60000004100 */
[----:B------:R-:W-:Y:S01]  /*1c90*/  @P1 FFMA.FTZ R121, R92, R148, R121 ;  /* 0x000000945c791223 */ /* 0x000fe20000010079 */
[----:B------:R-:W-:Y:S01]  /*1ca0*/  F2FP.F16.F32.PACK_AB R148, RZ, R103 ;  /* 0x00000067ff94723e */ /* 0x000fe200000000ff */
[----:B------:R-:W-:Y:S01]  /*1cb0*/  @P1 FFMA.FTZ R123, R94, R147, R123 ;  /* 0x000000935e7b1223 */ /* 0x000fe2000001007b */
[----:B------:R-:W-:Y:S01]  /*1cc0*/  F2FP.F16.F32.PACK_AB R94, RZ, R16 ;  /* 0x00000010ff5e723e */ /* 0x000fe200000000ff */
[----:B0-----:R-:W-:Y:S01]  /*1cd0*/  @P1 FFMA.FTZ R122, R95, R93, R122 ;  /* 0x0000005d5f7a1223 */ /* 0x001fe2000001007a */
[----:B------:R-:W-:Y:S02]  /*1ce0*/  F2FP.F16.F32.PACK_AB R93, RZ, R15 ;  /* 0x0000000fff5d723e */ /* 0x000fe400000000ff */
[----:B------:R-:W-:Y:S02]  /*1cf0*/  F2FP.F16.F32.PACK_AB R147, RZ, R6 ;  /* 0x00000006ff93723e */ /* 0x000fe400000000ff */
[----:B------:R-:W-:Y:S02]  /*1d00*/  F2FP.F16.F32.PACK_AB R150, RZ, R122 ;  /* 0x0000007aff96723e */ /* 0x000fe400000000ff */
[----:B------:R-:W-:-:S02]  /*1d10*/  F2FP.F16.F32.PACK_AB R92, RZ, R121 ;  /* 0x00000079ff5c723e */ /* 0x000fc400000000ff */
[----:B------:R-:W-:Y:S02]  /*1d20*/  F2FP.F16.F32.PACK_AB R95, RZ, R123 ;  /* 0x0000007bff5f723e */ /* 0x000fe400000000ff */
[----:B------:R-:W-:Y:S02]  /*1d30*/  PRMT R93, R93, 0x5410, R94 ;  /* 0x000054105d5d7816 */ /* 0x000fe4000000005e */
[----:B------:R-:W-:Y:S02]  /*1d40*/  PRMT R94, R148, 0x5410, R149 ;  /* 0x00005410945e7816 */ /* 0x000fe40000000095 */
[----:B------:R-:W-:Y:S02]  /*1d50*/  PRMT R92, R92, 0x5410, R147 ;  /* 0x000054105c5c7816 */ /* 0x000fe40000000093 */
[----:B------:R-:W-:Y:S01]  /*1d60*/  PRMT R95, R150, 0x5410, R95 ;  /* 0x00005410965f7816 */ /* 0x000fe2000000005f */
[----:B------:R-:W-:Y:S06]  /*1d70*/  BRA `(.L_x_7242) ;  /* 0x0000000000ac7947 */ /* 0x000fec0003800000 */
.L_x_7241:
        /* <DEDUP_REMOVED lines=43> */
.L_x_7242:
[----:B------:R-:W0:Y:S01]  /*2030*/  LDC.64 R148, c[0x0][0x3a8] ;  /* 0x0000ea00ff947b82 */ /* 0x000e220000000a00 */
[----:B------:R-:W-:Y:S01]  /*2040*/  IADD3 R145, PT, PT, R145, 0x20, RZ ;  /* 0x0000002091917810 */ /* 0x000fe20007ffe0ff */
[C---:B0-----:R-:W-:Y:S01]  /*2050*/  IMAD.WIDE.U32 R148, R142.reuse, 0x10, R148 ;  /* 0x000000108e947825 */ /* 0x041fe200078e0094 */
[----:B------:R-:W-:-:S04]  /*2060*/  IADD3 R142, PT, PT, R142, 0x20, RZ ;  /* 0x000000208e8e7810 */ /* 0x000fc80007ffe0ff */
[----:B------:R0:W-:Y:S03]  /*2070*/  STG.E.128 desc[UR6][R148.64], R92 ;  /* 0x0000005c94007986 */ /* 0x0001e6000c101d06 */
.L_x_7238:
[----:B------:R-:W-:Y:S05]  /*2080*/  BSYNC.RECONVERGENT B0 ;  /* 0x0000000000007941 */ /* 0x000fea0003800200 */
.L_x_7237:
        /* <DEDUP_REMOVED lines=9> */
.L_x_7246:
[----:B------:R-:W-:Y:S05]  /*2120*/  BSYNC.RECONVERGENT B1 ;  /* 0x0000000000017941 */ /* 0x000fea0003800200 */
.L_x_7245:
        /* <DEDUP_REMOVED lines=24> */
[--C-:B------:R-:W-:Y:S02]  /*22b0*/  HADD2.F32 R106, -RZ, R94.reuse.H1_H1 ;  /* 0x3000005eff6a7230 */ /* 0x100fe40000004100 */
[----:B---3--:R-:W-:Y:S01]  /*22c0*/  @P1 FFMA.FTZ R18, R125, R126, R18 ;  /* 0x0000007e7d121223 */ /* 0x008fe20000010012 */
[----:B------:R-:W-:Y:S02]  /*22d0*/  HADD2.F32 R105, -RZ, R94.H0_H0 ;  /* 0x2000005eff697230 */ /* 0x000fe40000004100 */
[----:B------:R-:W-:-:S02]  /*22e0*/  HADD2.F32 R124, -RZ, R92.H0_H0 ;  /* 0x2000005cff7c7230 */ /* 0x000fc40000004100 */
[----:B----4-:R-:W-:Y:S01]  /*22f0*/  @P1 FFMA.FTZ R106, R151, R152, R106 ;  /* 0x00000098976a1223 */ /* 0x010fe2000001006a */
[--C-:B------:R-:W-:Y:S02]  /*2300*/  HADD2.F32 R125, -RZ, R95.reuse.H0_H0 ;  /* 0x2000005fff7d7230 */ /* 0x100fe40000004100 */
[----:B------:R-:W-:Y:S02]  /*2310*/  HADD2.F32 R126, -RZ, R95.H1_H1 ;  /* 0x3000005fff7e7230 */ /* 0x000fe40000004100 */
[----:B------:R-:W-:Y:S02]  /*2320*/  @P1 HADD2.F32 R94, -RZ, R26.H0_H0 ;  /* 0x2000001aff5e1230 */ /* 0x000fe40000004100 */
[--C-:B------:R-:W-:Y:S02]  /*2330*/  @P1 HADD2.F32 R92, -RZ, R27.reuse.H0_H0 ;  /* 0x2000001bff5c1230 */ /* 0x100fe40000004100 */
[----:B------:R-:W-:Y:S02]  /*2340*/  @P1 HADD2.F32 R95, -RZ, R24.H0_H0 ;  /* 0x20000018ff5f1230 */ /* 0x000fe40000004100 */
[----:B------:R-:W-:Y:S01]  /*2350*/  @P1 FFMA.FTZ R105, R94, R150, R105 ;  /* 0x000000965e691223 */ /* 0x000fe20000010069 */
[----:B------:R-:W-:Y:S01]  /*2360*/  @P1 HADD2.F32 R151, -RZ, R27.H1_H1 ;  /* 0x3000001bff971230 */ /* 0x000fe20000004100 */
[----:B------:R-:W-:Y:S01]  /*2370*/  F2FP.F16.F32.PACK_AB R94, RZ, R18 ;  /* 0x00000012ff5e723e */ /* 0x000fe200000000ff */
[----:B------:R-:W-:-:S02]  /*2380*/  @P1 FFMA.FTZ R124, R95, R149, R124 ;  /* 0x000000955f7c1223 */ /* 0x000fc4000001007c */
[----:B------:R-:W-:Y:S01]  /*2390*/  F2FP.F16.F32.PACK_AB R149, RZ, R105 ;  /* 0x00000069ff95723e */ /* 0x000fe200000000ff */
[----:B------:R-:W-:Y:S01]  /*23a0*/  @P1 FFMA.FTZ R126, R151, R148, R126 ;  /* 0x00000094977e1223 */ /* 0x000fe2000001007e */
[----:B0-----:R-:W-:Y:S01]  /*23b0*/  @P1 FFMA.FTZ R125, R92, R93, R125 ;  /* 0x0000005d5c7d1223 */ /* 0x001fe2000001007d */
[----:B------:R-:W-:Y:S02]  /*23c0*/  F2FP.F16.F32.PACK_AB R93, RZ, R17 ;  /* 0x00000011ff5d723e */ /* 0x000fe400000000ff */
        /* <DEDUP_REMOVED lines=10> */
.L_x_7247:
        /* <DEDUP_REMOVED lines=43> */
.L_x_7248:
[----:B------:R-:W0:Y:S01]  /*2720*/  LDC.64 R148, c[0x0][0x3a8] ;  /* 0x0000ea00ff947b82 */ /* 0x000e220000000a00 */
[----:B------:R-:W-:Y:S01]  /*2730*/  IADD3 R145, PT, PT, R145, 0x20, RZ ;  /* 0x0000002091917810 */ /* 0x000fe20007ffe0ff */
[C---:B0-----:R-:W-:Y:S01]  /*2740*/  IMAD.WIDE.U32 R148, R142.reuse, 0x10, R148 ;  /* 0x000000108e947825 */ /* 0x041fe200078e0094 */
[----:B------:R-:W-:-:S04]  /*2750*/  IADD3 R142, PT, PT, R142, 0x20, RZ ;  /* 0x000000208e8e7810 */ /* 0x000fc80007ffe0ff */
[----:B------:R1:W-:Y:S03]  /*2760*/  STG.E.128 desc[UR6][R148.64], R92 ;  /* 0x0000005c94007986 */ /* 0x0003e6000c101d06 */
.L_x_7244:
[----:B------:R-:W-:Y:S05]  /*2770*/  BSYNC.RECONVERGENT B0 ;  /* 0x0000000000007941 */ /* 0x000fea0003800200 */
.L_x_7243:
        /* <DEDUP_REMOVED lines=9> */
.L_x_7252:
[----:B------:R-:W-:Y:S05]  /*2810*/  BSYNC.RECONVERGENT B1 ;  /* 0x0000000000017941 */ /* 0x000fea0003800200 */
.L_x_7251:
        /* <DEDUP_REMOVED lines=10> */
[----:B------:R-:W-:-:S03]  /*28c0*/  @P1 HADD2.F32 R151, -RZ, R25.H1_H1 ;  /* 0x30000019ff971230 */ /* 0x000fc60000004100 */
[----:B------:R-:W1:Y:S08]  /*28d0*/  @P1 LDC R129, c[0x0][0x40c] ;  /* 0x00010300ff811b82 */ /* 0x000e700000000800 */
[----:B------:R-:W3:Y:S08]  /*28e0*/  @P1 LDC R152, c[0x0][0x40c] ;  /* 0x00010300ff981b82 */ /* 0x000ef00000000800 */
[----:B------:R-:W4:Y:S08]  /*28f0*/  @P1 LDC R127, c[0x0][0x40c] ;  /* 0x00010300ff7f1b82 */ /* 0x000f300000000800 */
[----:B------:R-:W4:Y:S08]  /*2900*/  @P1 LDC R128, c[0x0][0x40c] ;  /* 0x00010300ff801b82 */ /* 0x000f300000000800 */
[----:B------:R-:W4:Y:S08]  /*2910*/  @P1 LDC R149, c[0x0][0x40c] ;  /* 0x00010300ff951b82 */ /* 0x000f300000000800 */
[----:B------:R-:W4:Y:S01]  /*2920*/  @P1 LDC R150, c[0x0][0x40c] ;  /* 0x00010300ff961b82 */ /* 0x000f220000000800 */
[----:B--2---:R-:W-:-:S02]  /*2930*/  HADD2.F32 R8, -RZ, R92.H1_H1 ;  /* 0x3000005cff087230 */ /* 0x004fc40000004100 */
[--C-:B------:R-:W-:Y:S02]  /*2940*/  HADD2.F32 R19, -RZ, R93.reuse.H0_H0 ;  /* 0x2000005dff137230 */ /* 0x100fe40000004100 */
[----:B------:R-:W-:Y:S02]  /*2950*/  HADD2.F32 R92, -RZ, R92.H0_H0 ;  /* 0x2000005cff5c7230 */ /* 0x000fe40000004100 */
[----:B0-----:R-:W-:Y:S01]  /*2960*/  @P1 FFMA.FTZ R8, R107, R20, R8 ;  /* 0x000000146b081223 */ /* 0x001fe20000010008 */
[----:B------:R-:W-:Y:S02]  /*2970*/  HADD2.F32 R20, -RZ, R93.H1_H1 ;  /* 0x3000005dff147230 */ /* 0x000fe40000004100 */
[----:B-1----:R-:W-:Y:S01]  /*2980*/  @P1 FFMA.FTZ R19, R108, R129, R19 ;  /* 0x000000816c131223 */ /* 0x002fe20000010013 */
[----:B------:R-:W0:Y:S01]  /*2990*/  @P1 LDC R93, c[0x0][0x40c] ;  /* 0x00010300ff5d1b82 */ /* 0x000e220000000800 */
[--C-:B------:R-:W-:Y:S02]  /*29a0*/  HADD2.F32 R107, -RZ, R94.reuse.H0_H0 ;  /* 0x2000005eff6b7230 */ /* 0x100fe40000004100 */
[----:B---3--:R-:W-:Y:S01]  /*29b0*/  @P1 FFMA.FTZ R20, R151, R152, R20 ;  /* 0x0000009897141223 */ /* 0x008fe20000010014 */
[----:B------:R-:W-:-:S02]  /*29c0*/  HADD2.F32 R108, -RZ, R94.H1_H1 ;  /* 0x3000005eff6c7230 */ /* 0x000fc40000004100 */
[--C-:B------:R-:W-:Y:S02]  /*29d0*/  @P1 HADD2.F32 R152, -RZ, R26.reuse.H0_H0 ;  /* 0x2000001aff981230 */ /* 0x100fe40000004100 */
[----:B------:R-:W-:Y:S02]  /*29e0*/  @P1 HADD2.F32 R151, -RZ, R26.H1_H1 ;  /* 0x3000001aff971230 */ /* 0x000fe40000004100 */
[--C-:B------:R-:W-:Y:S02]  /*29f0*/  HADD2.F32 R94, -RZ, R95.reuse.H0_H0 ;  /* 0x2000005fff5e7230 */ /* 0x100fe40000004100 */
[----:B----4-:R-:W-:Y:S01]  /*2a00*/  @P1 FFMA.FTZ R107, R152, R127, R107 ;  /* 0x0000007f986b1223 */ /* 0x010fe2000001006b */
[----:B------:R-:W-:Y:S02]  /*2a10*/  HADD2.F32 R129, -RZ, R95.H1_H1 ;  /* 0x3000005fff817230 */ /* 0x000fe40000004100 */
[----:B------:R-:W-:Y:S01]  /*2a20*/  @P1 FFMA.FTZ R108, R151, R128, R108 ;  /* 0x00000080976c1223 */ /* 0x000fe2000001006c */
[--C-:B------:R-:W-:Y:S01]  /*2a30*/  @P1 HADD2.F32 R151, -RZ, R27.reuse.H0_H0 ;  /* 0x2000001bff971230 */ /* 0x100fe20000004100 */
[----:B------:R-:W-:Y:S01]  /*2a40*/  @!P1 MOV R128, R94 ;  /* 0x0000005e00809202 */ /* 0x000fe20000000f00 */
[----:B------:R-:W-:Y:S01]  /*2a50*/  @P1 HADD2.F32 R95, -RZ, R24.H0_H0 ;  /* 0x20000018ff5f1230 */ /* 0x000fe20000004100 */
[----:B------:R-:W-:Y:S01]  /*2a60*/  @!P1 MOV R127, R92 ;  /* 0x0000005c007f9202 */ /* 0x000fe20000000f00 */
[----:B------:R-:W-:-:S02]  /*2a70*/  @P1 HADD2.F32 R152, -RZ, R27.H1_H1 ;  /* 0x3000001bff981230 */ /* 0x000fc40000004100 */
[----:B------:R-:W-:Y:S01]  /*2a80*/  @P1 FFMA.FTZ R128, R151, R149, R94 ;  /* 0x0000009597801223 */ /* 0x000fe2000001005e */
[----:B------:R-:W-:Y:S02]  /*2a90*/  F2FP.F16.F32.PACK_AB R94, RZ, R20 ;  /* 0x00000014ff5e723e */ /* 0x000fe400000000ff */
[----:B------:R-:W-:Y:S01]  /*2aa0*/  F2FP.F16.F32.PACK_AB R149, RZ, R8 ;  /* 0x00000008ff95723e */ /* 0x000fe200000000ff */
[----:B------:R-:W-:Y:S01]  /*2ab0*/  @P1 FFMA.FTZ R129, R152, R150, R129 ;  /* 0x0000009698811223 */ /* 0x000fe20000010081 */
[----:B0-----:R-:W-:Y:S01]  /*2ac0*/  @P1 FFMA.FTZ R127, R95, R93, R92 ;  /* 0x0000005d5f7f1223 */ /* 0x001fe2000001005c */
[----:B------:R-:W-:Y:S02]  /*2ad0*/  F2FP.F16.F32.PACK_AB R93, RZ, R19 ;  /* 0x00000013ff5d723e */ /* 0x000fe400000000ff */
[----:B------:R-:W-:Y:S02]  /*2ae0*/  F2FP.F16.F32.PACK_AB R150, RZ, R107 ;  /* 0x0000006bff96723e */ /* 0x000fe400000000ff */
[----:B------:R-:W-:-:S02]  /*2af0*/  F2FP.F16.F32.PACK_AB R151, RZ, R108 ;  /* 0x0000006cff97723e */ /* 0x000fc400000000ff */
[----:B------:R-:W-:Y:S02]  /*2b00*/  F2FP.F16.F32.PACK_AB R152, RZ, R128 ;  /* 0x00000080ff98723e */ /* 0x000fe400000000ff */
[----:B------:R-:W-:Y:S02]  /*2b10*/  F2FP.F16.F32.PACK_AB R92, RZ, R127 ;  /* 0x0000007fff5c723e */ /* 0x000fe400000000ff */
[----:B------:R-:W-:Y:S02]  /*2b20*/  F2FP.F16.F32.PACK_AB R95, RZ, R129 ;  /* 0x00000081ff5f723e */ /* 0x000fe400000000ff */
[----:B------:R-:W-:Y:S02]  /*2b30*/  PRMT R93, R93, 0x5410, R94 ;  /* 0x000054105d5d7816 */ /* 0x000fe4000000005e */
[----:B------:R-:W-:Y:S02]  /*2b40*/  PRMT R94, R150, 0x5410, R151 ;  /* 0x00005410965e7816 */ /* 0x000fe40000000097 */
[----:B------:R-:W-:-:S02]  /*2b50*/  PRMT R92, R92, 0x5410, R149 ;  /* 0x000054105c5c7816 */ /* 0x000fc40000000095 */
[----:B------:R-:W-:Y:S01]  /*2b60*/  PRMT R95, R152, 0x5410, R95 ;  /* 0x00005410985f7816 */ /* 0x000fe2000000005f */
[----:B------:R-:W-:Y:S06]  /*2b70*/  BRA `(.L_x_7254) ;  /* 0x0000000000ac7947 */ /* 0x000fec0003800000 */
.L_x_7253:
        /* <DEDUP_REMOVED lines=43> */
.L_x_7254:
[----:B------:R-:W0:Y:S01]  /*2e30*/  LDC.64 R150, c[0x0][0x3a8] ;  /* 0x0000ea00ff967b82 */ /* 0x000e220000000a00 */
[----:B------:R-:W-:Y:S01]  /*2e40*/  IADD3 R145, PT, PT, R145, 0x20, RZ ;  /* 0x0000002091917810 */ /* 0x000fe20007ffe0ff */
[C---:B0-----:R-:W-:Y:S01]  /*2e50*/  IMAD.WIDE.U32 R150, R142.reuse, 0x10, R150 ;  /* 0x000000108e967825 */ /* 0x041fe200078e0096 */
[----:B------:R-:W-:-:S04]  /*2e60*/  IADD3 R142, PT, PT, R142, 0x20, RZ ;  /* 0x000000208e8e7810 */ /* 0x000fc80007ffe0ff */
[----:B------:R0:W-:Y:S03]  /*2e70*/  STG.E.128 desc[UR6][R150.64], R92 ;  /* 0x0000005c96007986 */ /* 0x0001e6000c101d06 */
.L_x_7250:
[----:B------:R-:W-:Y:S05]  /*2e80*/  BSYNC.RECONVERGENT B0 ;  /* 0x0000000000007941 */ /* 0x000fea0003800200 */
.L_x_7249:
        /* <DEDUP_REMOVED lines=9> */
.L_x_7258:
[----:B------:R-:W-:Y:S05]  /*2f20*/  BSYNC.RECONVERGENT B1 ;  /* 0x0000000000017941 */ /* 0x000fea0003800200 */
.L_x_7257:
        /* <DEDUP_REMOVED lines=26> */
[----:B------:R-:W-:-:S02]  /*30d0*/  HADD2.F32 R110, -RZ, R94.H1_H1 ;  /* 0x3000005eff6e7230 */ /* 0x000fc40000004100 */
[----:B---3--:R-:W-:Y:S01]  /*30e0*/  @P1 FFMA.FTZ R22, R153, R152, R22 ;  /* 0x0000009899161223 */ /* 0x008fe20000010016 */
[----:B------:R-:W-:Y:S02]  /*30f0*/  @P1 HADD2.F32 R94, -RZ, R26.H0_H0 ;  /* 0x2000001aff5e1230 */ /* 0x000fe40000004100 */
        /* <DEDUP_REMOVED lines=13> */
[----:B------:R-:W-:Y:S02]  /*31d0*/  F2FP.F16.F32.PACK_AB R151, RZ, R109 ;  /* 0x0000006dff97723e */ /* 0x000fe400000000ff */
[----:B------:R-:W-:Y:S01]  /*31e0*/  F2FP.F16.F32.PACK_AB R152, RZ, R110 ;  /* 0x0000006eff98723e */ /* 0x000fe200000000ff */
[----:B0-----:R-:W-:Y:S01]  /*31f0*/  @P1 FFMA.FTZ R130, R95, R93, R92 ;  /* 0x0000005d5f821223 */ /* 0x001fe2000001005c */
[----:B------:R-:W-:Y:S02]  /*3200*/  F2FP.F16.F32.PACK_AB R93, RZ, R21 ;  /* 0x00000015ff5d723e */ /* 0x000fe400000000ff */
[----:B------:R-:W-:-:S02]  /*3210*/  F2FP.F16.F32.PACK_AB R153, RZ, R131 ;  /* 0x00000083ff99723e */ /* 0x000fc400000000ff */
[----:B------:R-:W-:Y:S02]  /*3220*/  F2FP.F16.F32.PACK_AB R92, RZ, R130 ;  /* 0x00000082ff5c723e */ /* 0x000fe400000000ff */
[----:B------:R-:W-:Y:S02]  /*3230*/  F2FP.F16.F32.PACK_AB R95, RZ, R132 ;  /* 0x00000084ff5f723e */ /* 0x000fe400000000ff */
[----:B------:R-:W-:Y:S02]  /*3240*/  PRMT R93, R93, 0x5410, R94 ;  /* 0x000054105d5d7816 */ /* 0x000fe4000000005e */
[----:B------:R-:W-:Y:S02]  /*3250*/  PRMT R94, R151, 0x5410, R152 ;  /* 0x00005410975e7816 */ /* 0x000fe40000000098 */
[----:B------:R-:W-:Y:S02]  /*3260*/  PRMT R92, R92, 0x5410, R150 ;  /* 0x000054105c5c7816 */ /* 0x000fe40000000096 */
[----:B------:R-:W-:Y:S01]  /*3270*/  PRMT R95, R153, 0x5410, R95 ;  /* 0x00005410995f7816 */ /* 0x000fe2000000005f */
[----:B------:R-:W-:Y:S06]  /*3280*/  BRA `(.L_x_7260) ;  /* 0x0000000000ac7947 */ /* 0x000fec0003800000 */
.L_x_7259:
        /* <DEDUP_REMOVED lines=43> */
.L_x_7260:
[----:B------:R-:W0:Y:S01]  /*3540*/  LDC.64 R150, c[0x0][0x3a8] ;  /* 0x0000ea00ff967b82 */ /* 0x000e220000000a00 */
[----:B------:R-:W-:Y:S01]  /*3550*/  IADD3 R145, PT, PT, R145, 0x20, RZ ;  /* 0x0000002091917810 */ /* 0x000fe20007ffe0ff */
[C---:B0-----:R-:W-:Y:S01]  /*3560*/  IMAD.WIDE.U32 R150, R142.reuse, 0x10, R150 ;  /* 0x000000108e967825 */ /* 0x041fe200078e0096 */
[----:B------:R-:W-:-:S04]  /*3570*/  IADD3 R142, PT, PT, R142, 0x20, RZ ;  /* 0x000000208e8e7810 */ /* 0x000fc80007ffe0ff */
[----:B------:R1:W-:Y:S03]  /*3580*/  STG.E.128 desc[UR6][R150.64], R92 ;  /* 0x0000005c96007986 */ /* 0x0003e6000c101d06 */
.L_x_7256:
[----:B------:R-:W-:Y:S05]  /*3590*/  BSYNC.RECONVERGENT B0 ;  /* 0x0000000000007941 */ /* 0x000fea0003800200 */
.L_x_7255:
        /* <DEDUP_REMOVED lines=9> */
.L_x_7264:
[----:B------:R-:W-:Y:S05]  /*3630*/  BSYNC.RECONVERGENT B1 ;  /* 0x0000000000017941 */ /* 0x000fea0003800200 */
.L_x_7263:
        /* <DEDUP_REMOVED lines=37> */
[----:B------:R-:W-:-:S03]  /*3890*/  @P1 HADD2.F32 R154, -RZ, R27.H1_H1 ;  /* 0x3000001bff9a1230 */ /* 0x000fc60000004100 */
[----:B------:R-:W-:Y:S01]  /*38a0*/  @P1 FFMA.FTZ R133, R95, R151, R92 ;  /* 0x000000975f851223 */ /* 0x000fe2000001005c */
[----:B------:R-:W-:Y:S01]  /*38b0*/  F2FP.F16.F32.PACK_AB R151, RZ, R10 ;  /* 0x0000000aff97723e */ /* 0x000fe200000000ff */
[----:B------:R-:W-:Y:S01]  /*38c0*/  @P1 FFMA.FTZ R135, R154, R152, R135 ;  /* 0x000000989a871223 */ /* 0x000fe20000010087 */
[----:B0-----:R-:W-:Y:S01]  /*38d0*/  @P1 FFMA.FTZ R134, R153, R93, R94 ;  /* 0x0000005d99861223 */ /* 0x001fe2000001005e */
[----:B------:R-:W-:Y:S02]  /*38e0*/  F2FP.F16.F32.PACK_AB R93, RZ, R23 ;  /* 0x00000017ff5d723e */ /* 0x000fe400000000ff */
        /* <DEDUP_REMOVED lines=11> */
.L_x_7265:
[----:B------:R-:W0:Y:S01]  /*39a0*/  @P0 LDC R93, c[0x0][0x40c] ;  /* 0x00010300ff5d0b82 */ /* 0x000e220000000800 */
[--C-:B-----5:R-:W-:Y:S02]  /*39b0*/  @P0 HADD2.F32 R92, -RZ, R24.reuse.H0_H0 ;  /* 0x20000018ff5c0230 */ /* 0x120fe40000004100 */
[----:B------:R-:W-:Y:S02]  /*39c0*/  HFMA2 R133, -RZ, RZ, 0, 0 ;  /* 0x00000000ff857431 */ /* 0x000fe400000001ff */
[----:B------:R-:W-:Y:S01]  /*39d0*/  @P0 HADD2.F32 R94, -RZ, R24.H1_H1 ;  /* 0x30000018ff5e0230 */ /* 0x000fe20000004100 */
[----:B------:R-:W-:Y:S01]  /*39e0*/  MOV R10, RZ ;  /* 0x000000ff000a7202 */ /* 0x000fe20000000f00 */
        /* <DEDUP_REMOVED lines=13> */
[----:B------:R-:W-:Y:S02]  /*3ac0*/  @P0 HADD2.F32 R94, -RZ, R26.H1_H1 ;  /* 0x3000001aff5e0230 */ /* 0x000fe40000004100 */
[----:B------:R-:W-:-:S04]  /*3ad0*/  @P0 HADD2.F32 R95, -RZ, R27.H0_H0 ;  /* 0x2000001bff5f0230 */ /* 0x000fc80000004100 */
[----:B------:R-:W1:Y:S01]  /*3ae0*/  @P0 LDC R153, c[0x0][0x40c] ;  /* 0x00010300ff990b82 */ /* 0x000e620000000800 */
[----:B--2---:R-:W-:Y:S01]  /*3af0*/  @P0 FMUL.FTZ R23, R96, R111 ;  /* 0x0000006f60170220 */ /* 0x004fe20000410000 */
[----:B------:R-:W-:Y:S01]  /*3b00*/  MOV R96, RZ ;  /* 0x000000ff00607202 */ /* 0x000fe20000000f00 */
[----:B------:R-:W-:-:S05]  /*3b10*/  HFMA2 R111, -RZ, RZ, 0, 0 ;  /* 0x00000000ff6f7431 */ /* 0x000fca00000001ff */
        /* <DEDUP_REMOVED lines=19> */
.L_x_7266:
[----:B------:R-:W0:Y:S01]  /*3c50*/  LDC.64 R152, c[0x0][0x3a8] ;  /* 0x0000ea00ff987b82 */ /* 0x000e220000000a00 */
[----:B------:R-:W-:Y:S01]  /*3c60*/  IADD3 R145, PT, PT, R145, 0x20, RZ ;  /* 0x0000002091917810 */ /* 0x000fe20007ffe0ff */
[C---:B0-----:R-:W-:Y:S01]  /*3c70*/  IMAD.WIDE.U32 R152, R142.reuse, 0x10, R152 ;  /* 0x000000108e987825 */ /* 0x041fe200078e0098 */
[----:B------:R-:W-:-:S04]  /*3c80*/  IADD3 R142, PT, PT, R142, 0x20, RZ ;  /* 0x000000208e8e7810 */ /* 0x000fc80007ffe0ff */
[----:B------:R0:W-:Y:S03]  /*3c90*/  STG.E.128 desc[UR6][R152.64], R92 ;  /* 0x0000005c98007986 */ /* 0x0001e6000c101d06 */
.L_x_7262:
[----:B------:R-:W-:Y:S05]  /*3ca0*/  BSYNC.RECONVERGENT B0 ;  /* 0x0000000000007941 */ /* 0x000fea0003800200 */
.L_x_7261:
        /* <DEDUP_REMOVED lines=9> */
.L_x_7270:
[----:B------:R-:W-:Y:S05]  /*3d40*/  BSYNC.RECONVERGENT B1 ;  /* 0x0000000000017941 */ /* 0x000fea0003800200 */
.L_x_7269:
        /* <DEDUP_REMOVED lines=8> */
[--C-:B-----5:R-:W-:Y:S02]  /*3dd0*/  @P0 HADD2.F32 R114, -RZ, R25.reuse.H0_H0 ;  /* 0x20000019ff720230 */ /* 0x120fe40000004100 */
[----:B------:R-:W-:Y:S02]  /*3de0*/  @P0 HADD2.F32 R137, -RZ, R25.H1_H1 ;  /* 0x30000019ff890230 */ /* 0x000fe40000004100 */
[----:B------:R-:W-:-:S03]  /*3df0*/  @P0 HADD2.F32 R155, -RZ, R26.H1_H1 ;  /* 0x3000001aff9b0230 */ /* 0x000fc60000004100 */
[----:B------:R-:W1:Y:S08]  /*3e00*/  @P0 LDC R136, c[0x0][0x40c] ;  /* 0x00010300ff880b82 */ /* 0x000e700000000800 */
[----:B------:R-:W3:Y:S08]  /*3e10*/  @P0 LDC R153, c[0x0][0x40c] ;  /* 0x00010300ff990b82 */ /* 0x000ef00000000800 */
[----:B------:R-:W4:Y:S08]  /*3e20*/  @P0 LDC R154, c[0x0][0x40c] ;  /* 0x00010300ff9a0b82 */ /* 0x000f300000000800 */
[----:B------:R-:W3:Y:S08]  /*3e30*/  @P0 LDC R152, c[0x0][0x40c] ;  /* 0x00010300ff980b82 */ /* 0x000ef00000000800 */
[----:B------:R-:W3:Y:S08]  /*3e40*/  @P0 LDC R145, c[0x0][0x40c] ;  /* 0x00010300ff910b82 */ /* 0x000ef00000000800 */
[----:B------:R-:W3:Y:S01]  /*3e50*/  @P0 LDC R143, c[0x0][0x40c] ;  /* 0x00010300ff8f0b82 */ /* 0x000ee20000000800 */
[----:B--2---:R-:W-:-:S02]  /*3e60*/  HADD2.F32 R97, -RZ, R93.H0_H0 ;  /* 0x2000005dff617230 */ /* 0x004fc40000004100 */
[----:B------:R-:W-:-:S05]  /*3e70*/  HADD2.F32 R98, -RZ, R93.H1_H1 ;  /* 0x3000005dff627230 */ /* 0x000fca0000004100 */
[----:B------:R-:W2:Y:S01]  /*3e80*/  @P0 LDC R93, c[0x0][0x40c] ;  /* 0x00010300ff5d0b82 */ /* 0x000ea20000000800 */
[----:B0-----:R-:W-:Y:S01]  /*3e90*/  @P0 FFMA.FTZ R97, R114, R113, R97 ;  /* 0x0000007172610223 */ /* 0x001fe20000010061 */
[--C-:B------:R-:W-:Y:S02]  /*3ea0*/  HADD2.F32 R113, -RZ, R94.reuse.H0_H0 ;  /* 0x2000005eff717230 */ /* 0x100fe40000004100 */
[----:B-1----:R-:W-:Y:S01]  /*3eb0*/  @P0 FFMA.FTZ R98, R137, R136, R98 ;  /* 0x0000008889620223 */ /* 0x002fe20000010062 */
[----:B------:R-:W-:Y:S02]  /*3ec0*/  HADD2.F32 R114, -RZ, R94.H1_H1 ;  /* 0x3000005eff727230 */ /* 0x000fe40000004100 */
[----:B------:R-:W-:Y:S02]  /*3ed0*/  @P0 HADD2.F32 R94, -RZ, R26.H0_H0 ;  /* 0x2000001aff5e0230 */ /* 0x000fe40000004100 */
[--C-:B------:R-:W-:Y:S02]  /*3ee0*/  HADD2.F32 R138, -RZ, R95.reuse.H0_H0 ;  /* 0x2000005fff8a7230 */ /* 0x100fe40000004100 */
[----:B----4-:R-:W-:Y:S01]  /*3ef0*/  @P0 FFMA.FTZ R114, R155, R154, R114 ;  /* 0x0000009a9b720223 */ /* 0x010fe20000010072 */
[----:B------:R-:W-:-:S02]  /*3f00*/  HADD2.F32 R139, -RZ, R95.H1_H1 ;  /* 0x3000005fff8b7230 */ /* 0x000fc40000004100 */
[----:B---3--:R-:W-:Y:S01]  /*3f10*/  @P0 FFMA.FTZ R113, R94, R153, R113 ;  /* 0x000000995e710223 */ /* 0x008fe20000010071 */
[--C-:B------:R-:W-:Y:S02]  /*3f20*/  HADD2.F32 R136, -RZ, R92.reuse.H0_H0 ;  /* 0x2000005cff887230 */ /* 0x100fe40000004100 */
[----:B------:R-:W-:Y:S02]  /*3f30*/  HADD2.F32 R137, -RZ, R92.H1_H1 ;  /* 0x3000005cff897230 */ /* 0x000fe40000004100 */
[--C-:B------:R-:W-:Y:S02]  /*3f40*/  @P0 HADD2.F32 R153, -RZ, R27.reuse.H0_H0 ;  /* 0x2000001bff990230 */ /* 0x100fe40000004100 */
[--C-:B------:R-:W-:Y:S02]  /*3f50*/  @P0 HADD2.F32 R92, -RZ, R24.reuse.H1_H1 ;  /* 0x30000018ff5c0230 */ /* 0x100fe40000004100 */
[----:B------:R-:W-:Y:S02]  /*3f60*/  @P0 HADD2.F32 R95, -RZ, R24.H0_H0 ;  /* 0x20000018ff5f0230 */ /* 0x000fe40000004100 */
[----:B------:R-:W-:-:S02]  /*3f70*/  @P0 HADD2.F32 R94, -RZ, R27.H1_H1 ;  /* 0x3000001bff5e0230 */ /* 0x000fc40000004100 */
[----:B------:R-:W-:Y:S01]  /*3f80*/  @P0 FFMA.FTZ R137, R92, R152, R137 ;  /* 0x000000985c890223 */ /* 0x000fe20000010089 */
[----:B--2---:R-:W-:Y:S01]  /*3f90*/  @P0 FFMA.FTZ R138, R153, R93, R138 ;  /* 0x0000005d998a0223 */ /* 0x004fe2000001008a */
[----:B------:R-:W-:Y:S01]  /*3fa0*/  @P0 FFMA.FTZ R136, R95, R145, R136 ;  /* 0x000000915f880223 */ /* 0x000fe20000010088 */
[----:B------:R-:W-:Y:S01]  /*3fb0*/  F2FP.F16.F32.PACK_AB R93, RZ, R97 ;  /* 0x00000061ff5d723e */ /* 0x000fe200000000ff */
[----:B------:R-:W-:Y:S01]  /*3fc0*/  @P0 FFMA.FTZ R139, R94, R143, R139 ;  /* 0x0000008f5e8b0223 */ /* 0x000fe2000001008b */
        /* <DEDUP_REMOVED lines=12> */
.L_x_7271:
[----:B0-----:R-:W0:Y:S01]  /*4090*/  @P0 LDC R93, c[0x0][0x40c] ;  /* 0x00010300ff5d0b82 */ /* 0x001e220000000800 */
[--C-:B-----5:R-:W-:Y:S01]  /*40a0*/  @P0 HADD2.F32 R92, -RZ, R24.reuse.H0_H0 ;  /* 0x20000018ff5c0230 */ /* 0x120fe20000004100 */
[----:B------:R-:W-:Y:S01]  /*40b0*/  CS2R R136, SRZ ;  /* 0x0000000000887805 */ /* 0x000fe2000001ff00 */
[----:B------:R-:W-:Y:S02]  /*40c0*/  @P0 HADD2.F32 R94, -RZ, R24.H1_H1 ;  /* 0x30000018ff5e0230 */ /* 0x000fe40000004100 */
[----:B------:R-:W-:Y:S02]  /*40d0*/  HFMA2 R97, -RZ, RZ, 0, 0 ;  /* 0x00000000ff617431 */ /* 0x000fe400000001ff */
[----:B------:R-:W-:Y:S01]  /*40e0*/  @P0 HADD2.F32 R98, -RZ, R25.H0_H0 ;  /* 0x20000019ff620230 */ /* 0x000fe20000004100 */
[----:B------:R-:W-:Y:S01]  /*40f0*/  CS2R R138, SRZ ;  /* 0x00000000008a7805 */ /* 0x000fe2000001ff00 */
[----:B------:R-:W-:Y:S01]  /*4100*/  @P0 HADD2.F32 R153, -RZ, R27.H1_H1 ;  /* 0x3000001bff990230 */ /* 0x000fe20000004100 */
[----:B------:R-:W1:Y:S01]  /*4110*/  @P0 LDC R95, c[0x0][0x40c] ;  /* 0x00010300ff5f0b82 */ /* 0x000e620000000800 */
[----:B------:R-:W-:-:S07]  /*4120*/  MOV R114, RZ ;  /* 0x000000ff00727202 */ /* 0x000fce0000000f00 */
        /* <DEDUP_REMOVED lines=32> */
.L_x_7272:
[----:B------:R-:W0:Y:S02]  /*4330*/  LDC.64 R152, c[0x0][0x3a8] ;  /* 0x0000ea00ff987b82 */ /* 0x000e240000000a00 */
[----:B0-----:R-:W-:-:S05]  /*4340*/  IMAD.WIDE.U32 R152, R142, 0x10, R152 ;  /* 0x000000108e987825 */ /* 0x001fca00078e0098 */
[----:B------:R1:W-:Y:S02]  /*4350*/  STG.E.128 desc[UR6][R152.64], R92 ;  /* 0x0000005c98007986 */ /* 0x0003e4000c101d06 */
.L_x_7268:
[----:B------:R-:W-:Y:S05]  /*4360*/  BSYNC.RECONVERGENT B0 ;  /* 0x0000000000007941 */ /* 0x000fea0003800200 */
.L_x_7267:
[----:B01----:R-:W-:Y:S01]  /*4370*/  FADD.FTZ R93, RZ, R115 ;  /* 0x00000073ff5d7221 */ /* 0x003fe20000010000 */
        /* <DEDUP_REMOVED lines=10> */
[----:B------:R-:W-:-:S03]  /*4420*/  FADD.FTZ R92, R12, R93 ;  /* 0x0000005d0c5c7221 */ /* 0x000fc60000010000 */
[----:B------:R-:W-:Y:S01]  /*4430*/  P2R R143, PR, RZ, 0x40 ;  /* 0x00000040ff8f7803 */ /* 0x000fe20000000000 */
        /* <DEDUP_REMOVED lines=63> */
[----:B0-----:R-:W-:-:S04]  /*4830*/  LOP3.LUT P6, RZ, R145, 0x1f, RZ, 0xc0, !PT ;  /* 0x0000001f91ff7812 */ /* 0x001fc800078cc0ff */
[----:B------:R-:W-:Y:S01]  /*4840*/  P2R R92, PR, RZ, 0x40 ;  /* 0x00000040ff5c7803 */ /* 0x000fe20000000000 */
[----:B------:R-:W-:Y:S08]  /*4850*/  BRA.DIV UR4, `(.L_x_7273) ;  /* 0x0000002604487947 */ /* 0x000ff0000b800000 */
[----:B------:R-:W0:Y:S01]  /*4860*/  SHFL.BFLY PT, R92, R93, 0x1, 0x1f ;  /* 0x0c201f005d5c7f89 */ /* 0x000e2200000e0000 */
[----:B------:R-:W-:Y:S02]  /*4870*/  ISETP.NE.AND P6, PT, R142, RZ, PT ;  /* 0x000000ff8e00720c */ /* 0x000fe40003fc5270 */
        /* <DEDUP_REMOVED lines=47> */
[----:B------:R-:W-:Y:S02]  /*4b70*/  ISETP.NE.AND P4, PT, R143, RZ, PT ;  /* 0x000000ff8f00720c */ /* 0x000fe40003f85270 */
        /* <DEDUP_REMOVED lines=102> */
.L_x_7302:
        /* <DEDUP_REMOVED lines=26> */
[--C-:B0-----:R-:W-:Y:S01]  /*5380*/  FADD.FTZ R152, R12, -R142.reuse ;  /* 0x8000008e0c987221 */ /* 0x101fe20000010000 */
[--C-:B------:R-:W-:Y:S01]  /*5390*/  FADD.FTZ R92, R115, -R142.reuse ;  /* 0x8000008e735c7221 */ /* 0x100fe20000010000 */
[----:B------:R-:W-:Y:S02]  /*53a0*/  HADD2.F32 R153, -RZ, R89.H1_H1 ;  /* 0x30000059ff997230 */ /* 0x000fe40000004100 */
[--C-:B------:R-:W-:Y:S01]  /*53b0*/  FADD.FTZ R154, R99, -R142.reuse ;  /* 0x8000008e639a7221 */ /* 0x100fe20000010000 */
[----:B------:R-:W-:Y:S02]  /*53c0*/  HADD2.F32 R155, -RZ, R85.H1_H1 ;  /* 0x30000055ff9b7230 */ /* 0x000fe40000004100 */
[----:B------:R-:W-:Y:S01]  /*53d0*/  FADD.FTZ R94, R11, -R142 ;  /* 0x8000008e0b5e7221 */ /* 0x000fe20000010000 */
[C---:B------:R-:W-:Y:S01]  /*53e0*/  FMUL.FTZ R152, R143.reuse, R152 ;  /* 0x000000988f987220 */ /* 0x040fe20000410000 */
[----:B------:R-:W-:Y:S02]  /*53f0*/  HADD2.F32 R93, -RZ, R88.H0_H0 ;  /* 0x20000058ff5d7230 */ /* 0x000fe40000004100 */
[----:B------:R-:W-:Y:S01]  /*5400*/  FMUL.FTZ R92, R143, R92 ;  /* 0x0000005c8f5c7220 */ /* 0x000fe20000410000 */
[----:B------:R-:W-:-:S02]  /*5410*/  HADD2.F32 R95, -RZ, R84.H0_H0 ;  /* 0x20000054ff5f7230 */ /* 0x000fc40000004100 */
[C---:B------:R-:W-:Y:S01]  /*5420*/  FMUL.FTZ R156, R143.reuse, R154 ;  /* 0x0000009a8f9c7220 */ /* 0x040fe20000410000 */
[----:B------:R-:W-:Y:S02]  /*5430*/  HADD2.F32 R141, -RZ, R89.H0_H0 ;  /* 0x20000059ff8d7230 */ /* 0x000fe40000004100 */
[----:B------:R-:W-:Y:S01]  /*5440*/  FMUL.FTZ R94, R143, R94 ;  /* 0x0000005e8f5e7220 */ /* 0x000fe20000410000 */
[----:B------:R-:W-:Y:S02]  /*5450*/  HADD2.F32 R145, -RZ, R85.H0_H0 ;  /* 0x20000055ff917230 */ /* 0x000fe40000004100 */
[----:B------:R-:W-:Y:S01]  /*5460*/  FFMA.FTZ R154, R152, R153, R155 ;  /* 0x00000099989a7223 */ /* 0x000fe2000001009b */
[----:B------:R-:W-:Y:S02]  /*5470*/  HADD2.F32 R157, -RZ, R90.H0_H0 ;  /* 0x2000005aff9d7230 */ /* 0x000fe40000004100 */
[----:B------:R-:W-:Y:S01]  /*5480*/  FADD.FTZ R152, R100, -R142 ;  /* 0x8000008e64987221 */ /* 0x000fe20000010000 */
[----:B------:R-:W-:-:S02]  /*5490*/  HADD2.F32 R159, -RZ, R86.H0_H0 ;  /* 0x20000056ff9f7230 */ /* 0x000fc40000004100 */
[----:B------:R-:W-:Y:S01]  /*54a0*/  FFMA.FTZ R92, R92, R93, R95 ;  /* 0x0000005d5c5c7223 */ /* 0x000fe2000001005f */
[----:B------:R-:W-:Y:S01]  /*54b0*/  FFMA.FTZ R93, R94, R141, R145 ;  /* 0x0000008d5e5d7223 */ /* 0x000fe20000010091 */
[----:B------:R-:W-:Y:S02]  /*54c0*/  HADD2.F32 R158, -RZ, R86.H1_H1 ;  /* 0x30000056ff9e7230 */ /* 0x000fe40000004100 */
[----:B------:R-:W-:Y:S01]  /*54d0*/  FMUL.FTZ R141, R143, R152 ;  /* 0x000000988f8d7220 */ /* 0x000fe20000410000 */
[----:B------:R-:W-:Y:S01]  /*54e0*/  FFMA.FTZ R94, R156, R157, R159 ;  /* 0x0000009d9c5e7223 */ /* 0x000fe2000001009f */
[----:B------:R-:W-:Y:S02]  /*54f0*/  HADD2.F32 R156, -RZ, R90.H1_H1 ;  /* 0x3000005aff9c7230 */ /* 0x000fe40000004100 */
[----:B------:R-:W-:Y:S01]  /*5500*/  FADD.FTZ R160, R116, -R142 ;  /* 0x8000008e74a07221 */ /* 0x000fe20000010000 */
[----:B------:R-:W0:Y:S01]  /*5510*/  LDC.64 R152, c[0x0][0x428] ;  /* 0x00010a00ff987b82 */ /* 0x000e220000000a00 */
[----:B------:R-:W-:Y:S01]  /*5520*/  HADD2.F32 R95, -RZ, R91.H0_H0 ;  /* 0x2000005bff5f7230 */ /* 0x000fe20000004100 */
[----:B------:R-:W-:Y:S01]  /*5530*/  F2FP.F16.F32.PACK_AB R93, R154, R93 ;  /* 0x0000005d9a5d723e */ /* 0x000fe200000000ff */
[----:B------:R-:W-:-:S02]  /*5540*/  HADD2.F32 R145, -RZ, R87.H0_H0 ;  /* 0x20000057ff917230 */ /* 0x000fc40000004100 */
[----:B------:R-:W-:Y:S01]  /*5550*/  FMUL.FTZ R160, R143, R160 ;  /* 0x000000a08fa07220 */ /* 0x000fe20000410000 */
[----:B------:R-:W-:Y:S01]  /*5560*/  FFMA.FTZ R141, R141, R156, R158 ;  /* 0x0000009c8d8d7223 */ /* 0x000fe2000001009e */
[--C-:B------:R-:W-:Y:S01]  /*5570*/  FADD.FTZ R156, R117, -R142.reuse ;  /* 0x8000008e759c7221 */ /* 0x100fe20000010000 */
[----:B------:R-:W-:Y:S02]  /*5580*/  HADD2.F32 R158, -RZ, R91.H1_H1 ;  /* 0x3000005bff9e7230 */ /* 0x000fe40000004100 */
[----:B------:R-:W-:Y:S01]  /*5590*/  FFMA.FTZ R160, R160, R95, R145 ;  /* 0x0000005fa0a07223 */ /* 0x000fe20000010091 */
[----:B------:R-:W-:Y:S02]  /*55a0*/  HADD2.F32 R162, -RZ, R87.H1_H1 ;  /* 0x30000057ffa27230 */ /* 0x000fe40000004100 */
[----:B------:R-:W-:Y:S01]  /*55b0*/  FMUL.FTZ R95, R143, R156 ;  /* 0x0000009c8f5f7220 */ /* 0x000fe20000410000 */
[----:B------:R-:W-:Y:S01]  /*55c0*/  FADD.FTZ R156, R4, -R142 ;  /* 0x8000008e049c7221 */ /* 0x000fe20000010000 */
[----:B------:R-:W-:Y:S01]  /*55d0*/  HADD2.F32 R145, -RZ, R84.H1_H1 ;  /* 0x30000054ff917230 */ /* 0x000fe20000004100 */
[----:B------:R-:W-:Y:S01]  /*55e0*/  F2FP.F16.F32.PACK_AB R94, R141, R94 ;  /* 0x0000005e8d5e723e */ /* 0x000fe200000000ff */
[----:B------:R-:W-:Y:S01]  /*55f0*/  FFMA.FTZ R155, R95, R158, R162 ;  /* 0x0000009e5f9b7223 */ /* 0x000fe200000100a2 */
[----:B------:R-:W-:-:S02]  /*5600*/  HADD2.F32 R95, -RZ, R88.H1_H1 ;  /* 0x30000058ff5f7230 */ /* 0x000fc40000004100 */
[----:B------:R-:W-:-:S04]  /*5610*/  FMUL.FTZ R156, R143, R156 ;  /* 0x0000009c8f9c7220 */ /* 0x000fc80000410000 */
[----:B------:R-:W-:Y:S01]  /*5620*/  FFMA.FTZ R145, R156, R95, R145 ;  /* 0x0000005f9c917223 */ /* 0x000fe20000010091 */
[----:B------:R-:W-:Y:S01]  /*5630*/  F2FP.F16.F32.PACK_AB R95, R155, R160 ;  /* 0x000000a09b5f723e */ /* 0x000fe200000000ff */
[----:B0-----:R-:W-:-:S03]  /*5640*/  IMAD.WIDE.U32 R152, R140, 0x10, R152 ;  /* 0x000000108c987825 */ /* 0x001fc600078e0098 */
[----:B------:R-:W-:Y:S02]  /*5650*/  F2FP.F16.F32.PACK_AB R92, R145, R92 ;  /* 0x0000005c915c723e */ /* 0x000fe400000000ff */
[----:B------:R-:W-:-:S03]  /*5660*/  IADD3 R140, PT, PT, R140, 0x20, RZ ;  /* 0x000000208c8c7810 */ /* 0x000fc60007ffe0ff */
[----:B------:R1:W-:Y:S04]  /*5670*/  STG.E.128 desc[UR6][R152.64], R92 ;  /* 0x0000005c98007986 */ /* 0x0003e8000c101d06 */
.L_x_7277:
[----:B------:R-:W-:Y:S05]  /*5680*/  BSYNC.RECONVERGENT B1 ;  /* 0x0000000000017941 */ /* 0x000fea0003800200 */
.L_x_7276:
[----:B------:R-:W-:Y:S01]  /*5690*/  ISETP.NE.AND P0, PT, R144, RZ, PT ;  /* 0x000000ff9000720c */ /* 0x000fe20003f05270 */
[----:B------:R-:W-:-:S12]  /*56a0*/  BSSY.RECONVERGENT B1, `(.L_x_7278) ;  /* 0x0000032000017945 */ /* 0x000fd80003800200 */
[----:B------:R-:W-:Y:S05]  /*56b0*/  @!P0 BRA `(.L_x_7279) ;  /* 0x0000000000c08947 */ /* 0x000fea0003800000 */
[--C-:B------:R-:W-:Y:S01]  /*56c0*/  FADD.FTZ R144, R14, -R142.reuse ;  /* 0x8000008e0e907221 */ /* 0x100fe20000010000 */
[--C-:B-1----:R-:W-:Y:S01]  /*56d0*/  FADD.FTZ R92, R118, -R142.reuse ;  /* 0x8000008e765c7221 */ /* 0x102fe20000010000 */
[----:B------:R-:W-:Y:S02]  /*56e0*/  HADD2.F32 R153, -RZ, R81.H1_H1 ;  /* 0x30000051ff997230 */ /* 0x000fe40000004100 */
[--C-:B0-----:R-:W-:Y:S01]  /*56f0*/  FADD.FTZ R152, R101, -R142.reuse ;  /* 0x8000008e65987221 */ /* 0x101fe20000010000 */
        /* <DEDUP_REMOVED lines=44> */
.L_x_7279:
[----:B------:R-:W-:Y:S05]  /*59c0*/  BSYNC.RECONVERGENT B1 ;  /* 0x0000000000017941 */ /* 0x000fea0003800200 */
.L_x_7278:
[----:B------:R-:W-:Y:S01]  /*59d0*/  ISETP.NE.AND P0, PT, R146, RZ, PT ;  /* 0x000000ff9200720c */ /* 0x000fe20003f05270 */
[----:B------:R-:W-:-:S12]  /*59e0*/  BSSY.RECONVERGENT B1, `(.L_x_7280) ;  /* 0x0000032000017945 */ /* 0x000fd80003800200 */
[----:B------:R-:W-:Y:S05]  /*59f0*/  @!P0 BRA `(.L_x_7281) ;  /* 0x0000000000c08947 */ /* 0x000fea0003800000 */
[--C-:B--2---:R-:W-:Y:S01]  /*5a00*/  FADD.FTZ R144, R16, -R142.reuse ;  /* 0x8000008e10907221 */ /* 0x104fe20000010000 */
[--C-:B-1----:R-:W-:Y:S01]  /*5a10*/  FADD.FTZ R92, R121, -R142.reuse ;  /* 0x8000008e795c7221 */ /* 0x102fe20000010000 */
        /* <DEDUP_REMOVED lines=8> */
[C---:B0-----:R-:W-:Y:S01]  /*5aa0*/  FMUL.FTZ R152, R143.reuse, R146 ;  /* 0x000000928f987220 */ /* 0x041fe20000410000 */
        /* <DEDUP_REMOVED lines=10> */
[----:B------:R-:W-:Y:S01]  /*5b50*/  FADD.FTZ R156, R122, -R142 ;  /* 0x8000008e7a9c7221 */ /* 0x000fe20000010000 */
[----:B------:R-:W-:Y:S01]  /*5b60*/  FFMA.FTZ R94, R152, R157, R159 ;  /* 0x0000009d985e7223 */ /* 0x000fe2000001009f */
[----:B------:R-:W-:Y:S02]  /*5b70*/  HADD2.F32 R152, -RZ, R74.H1_H1 ;  /* 0x3000004aff987230 */ /* 0x000fe40000004100 */
[----:B------:R-:W-:Y:S01]  /*5b80*/  FMUL.FTZ R95, R143, R144 ;  /* 0x000000908f5f7220 */ /* 0x000fe20000410000 */
[----:B------:R-:W-:Y:S01]  /*5b90*/  HADD2.F32 R141, -RZ, R75.H0_H0 ;  /* 0x2000004bff8d7230 */ /* 0x000fe20000004100 */
[----:B------:R-:W0:Y:S01]  /*5ba0*/  LDC.64 R144, c[0x0][0x428] ;  /* 0x00010a00ff907b82 */ /* 0x000e220000000a00 */
        /* <DEDUP_REMOVED lines=13> */
[----:B------:R-:W-:Y:S01]  /*5c80*/  FMUL.FTZ R152, R143, R152 ;  /* 0x000000988f987220 */ /* 0x000fe20000410000 */
[----:B------:R-:W-:-:S03]  /*5c90*/  F2FP.F16.F32.PACK_AB R93, R146, R93 ;  /* 0x0000005d925d723e */ /* 0x000fc600000000ff */
[----:B------:R-:W-:Y:S01]  /*5ca0*/  FFMA.FTZ R141, R152, R95, R141 ;  /* 0x0000005f988d7223 */ /* 0x000fe2000001008d */
[----:B------:R-:W-:-:S04]  /*5cb0*/  F2FP.F16.F32.PACK_AB R95, R154, R155 ;  /* 0x0000009b9a5f723e */ /* 0x000fc800000000ff */
[----:B------:R-:W-:Y:S01]  /*5cc0*/  F2FP.F16.F32.PACK_AB R92, R141, R92 ;  /* 0x0000005c8d5c723e */ /* 0x000fe200000000ff */
[C---:B0-----:R-:W-:Y:S01]  /*5cd0*/  IMAD.WIDE.U32 R144, R140.reuse, 0x10, R144 ;  /* 0x000000108c907825 */ /* 0x041fe200078e0090 */
[----:B------:R-:W-:-:S04]  /*5ce0*/  IADD3 R140, PT, PT, R140, 0x20, RZ ;  /* 0x000000208c8c7810 */ /* 0x000fc80007ffe0ff */
[----:B------:R3:W-:Y:S03]  /*5cf0*/  STG.E.128 desc[UR6][R144.64], R92 ;  /* 0x0000005c90007986 */ /* 0x0007e6000c101d06 */
.L_x_7281:
[----:B------:R-:W-:Y:S05]  /*5d00*/  BSYNC.RECONVERGENT B1 ;  /* 0x0000000000017941 */ /* 0x000fea0003800200 */
.L_x_7280:
[----:B------:R-:W-:Y:S01]  /*5d10*/  ISETP.NE.AND P0, PT, R147, RZ, PT ;  /* 0x000000ff9300720c */ /* 0x000fe20003f05270 */
[----:B------:R-:W-:-:S12]  /*5d20*/  BSSY.RECONVERGENT B1, `(.L_x_7282) ;  /* 0x0000032000017945 */ /* 0x000fd80003800200 */
[----:B------:R-:W-:Y:S05]  /*5d30*/  @!P0 BRA `(.L_x_7283) ;  /* 0x0000000000c08947 */ /* 0x000fea0003800000 */
[--C-:B--23--:R-:W-:Y:S01]  /*5d40*/  FADD.FTZ R144, R18, -R142.reuse ;  /* 0x8000008e12907221 */ /* 0x10cfe20000010000 */
        /* <DEDUP_REMOVED lines=47> */
.L_x_7283:
[----:B------:R-:W-:Y:S05]  /*6040*/  BSYNC.RECONVERGENT B1 ;  /* 0x0000000000017941 */ /* 0x000fea0003800200 */
.L_x_7282:
[----:B------:R-:W-:Y:S01]  /*6050*/  ISETP.NE.AND P0, PT, R148, RZ, PT ;  /* 0x000000ff9400720c */ /* 0x000fe20003f05270 */
[----:B------:R-:W-:-:S12]  /*6060*/  BSSY.RECONVERGENT B1, `(.L_x_7284) ;  /* 0x0000032000017945 */ /* 0x000fd80003800200 */
[----:B------:R-:W-:Y:S05]  /*6070*/  @!P0 BRA `(.L_x_7285) ;  /* 0x0000000000c08947 */ /* 0x000fea0003800000 */
[--C-:B--234-:R-:W-:Y:S01]  /*6080*/  FADD.FTZ R144, R20, -R142.reuse ;  /* 0x8000008e14907221 */ /* 0x11cfe20000010000 */
        /* <DEDUP_REMOVED lines=19> */
[----:B0-----:R-:W-:Y:S02]  /*61c0*/  HADD2.F32 R152, -RZ, R54.H1_H1 ;  /* 0x30000036ff987230 */ /* 0x001fe40000004100 */
        /* <DEDUP_REMOVED lines=27> */
.L_x_7285:
[----:B------:R-:W-:Y:S05]  /*6380*/  BSYNC.RECONVERGENT B1 ;  /* 0x0000000000017941 */ /* 0x000fea0003800200 */
.L_x_7284:
[----:B------:R-:W-:Y:S01]  /*6390*/  ISETP.NE.AND P0, PT, R149, RZ, PT ;  /* 0x000000ff9500720c */ /* 0x000fe20003f05270 */
[----:B------:R-:W-:-:S12]  /*63a0*/  BSSY.RECONVERGENT B1, `(.L_x_7286) ;  /* 0x0000032000017945 */ /* 0x000fd80003800200 */
[----:B------:R-:W-:Y:S05]  /*63b0*/  @!P0 BRA `(.L_x_7287) ;  /* 0x0000000000c08947 */ /* 0x000fea0003800000 */
[--C-:B0-234-:R-:W-:Y:S01]  /*63c0*/  FADD.FTZ R144, R22, -R142.reuse ;  /* 0x8000008e16907221 */ /* 0x11dfe20000010000 */
        /* <DEDUP_REMOVED lines=47> */
.L_x_7287:
[----:B------:R-:W-:Y:S05]  /*66c0*/  BSYNC.RECONVERGENT B1 ;  /* 0x0000000000017941 */ /* 0x000fea0003800200 */
.L_x_7286:
        /* <DEDUP_REMOVED lines=51> */
.L_x_7289:
[----:B------:R-:W-:Y:S05]  /*6a00*/  BSYNC.RECONVERGENT B1 ;  /* 0x0000000000017941 */ /* 0x000fea0003800200 */
.L_x_7288:
[----:B------:R-:W-:-:S13]  /*6a10*/  ISETP.NE.AND P0, PT, R151, RZ, PT ;  /* 0x000000ff9700720c */ /* 0x000fda0003f05270 */
[----:B------:R-:W-:Y:S05]  /*6a20*/  @!P0 BRA `(.L_x_7275) ;  /* 0x0000000000bc8947 */ /* 0x000fea0003800000 */
[--C-:B01234-:R-:W-:Y:S01]  /*6a30*/  FADD.FTZ R94, R97, -R142.reuse ;  /* 0x8000008e615e7221 */ /* 0x11ffe20000010000 */
[--C-:B------:R-:W-:Y:S01]  /*6a40*/  FADD.FTZ R92, R136, -R142.reuse ;  /* 0x8000008e885c7221 */ /* 0x100fe20000010000 */
[----:B------:R-:W-:Y:S01]  /*6a50*/  FADD.FTZ R144, R113, -R142 ;  /* 0x8000008e71907221 */ /* 0x000fe20000010000 */
[----:B------:R-:W-:Y:S02]  /*6a60*/  HADD2.F32 R145, -RZ, R33.H0_H0 ;  /* 0x20000021ff917230 */ /* 0x000fe40000004100 */
[C---:B------:R-:W-:Y:S01]  /*6a70*/  FMUL.FTZ R94, R143.reuse, R94 ;  /* 0x0000005e8f5e7220 */ /* 0x040fe20000410000 */
[----:B------:R-:W-:Y:S02]  /*6a80*/  HADD2.F32 R141, -RZ, R29.H0_H0 ;  /* 0x2000001dff8d7230 */ /* 0x000fe40000004100 */
[C---:B------:R-:W-:Y:S01]  /*6a90*/  FMUL.FTZ R92, R143.reuse, R92 ;  /* 0x0000005c8f5c7220 */ /* 0x040fe20000410000 */
[----:B------:R-:W-:Y:S02]  /*6aa0*/  HADD2.F32 R147, -RZ, R34.H0_H0 ;  /* 0x20000022ff937230 */ /* 0x000fe40000004100 */
[----:B------:R-:W-:Y:S01]  /*6ab0*/  FMUL.FTZ R146, R143, R144 ;  /* 0x000000908f927220 */ /* 0x000fe20000410000 */
[----:B------:R-:W-:-:S02]  /*6ac0*/  HADD2.F32 R149, -RZ, R30.H0_H0 ;  /* 0x2000001eff957230 */ /* 0x000fc40000004100 */
[----:B------:R-:W-:Y:S01]  /*6ad0*/  FFMA.FTZ R145, R94, R145, R141 ;  /* 0x000000915e917223 */ /* 0x000fe2000001008d */
[----:B------:R-:W-:Y:S02]  /*6ae0*/  HADD2.F32 R93, -RZ, R32.H0_H0 ;  /* 0x20000020ff5d7230 */ /* 0x000fe40000004100 */
[--C-:B------:R-:W-:Y:S01]  /*6af0*/  FADD.FTZ R148, R138, -R142.reuse ;  /* 0x8000008e8a947221 */ /* 0x100fe20000010000 */
[----:B------:R-:W-:Y:S02]  /*6b00*/  HADD2.F32 R95, -RZ, R28.H0_H0 ;  /* 0x2000001cff5f7230 */ /* 0x000fe40000004100 */
[----:B------:R-:W-:Y:S01]  /*6b10*/  FFMA.FTZ R94, R146, R147, R149 ;  /* 0x00000093925e7223 */ /* 0x000fe20000010095 */
[----:B------:R-:W-:Y:S01]  /*6b20*/  FADD.FTZ R146, R114, -R142 ;  /* 0x8000008e72927221 */ /* 0x000fe20000010000 */
[----:B------:R-:W-:Y:S02]  /*6b30*/  HADD2.F32 R147, -RZ, R34.H1_H1 ;  /* 0x30000022ff937230 */ /* 0x000fe40000004100 */
[----:B------:R-:W-:Y:S01]  /*6b40*/  FMUL.FTZ R148, R143, R148 ;  /* 0x000000948f947220 */ /* 0x000fe20000410000 */
[----:B------:R-:W-:Y:S01]  /*6b50*/  FFMA.FTZ R144, R92, R93, R95 ;  /* 0x0000005d5c907223 */ /* 0x000fe2000001005f */
[----:B------:R-:W-:Y:S01]  /*6b60*/  HADD2.F32 R95, -RZ, R30.H1_H1 ;  /* 0x3000001eff5f7230 */ /* 0x000fe20000004100 */
[----:B------:R-:W0:Y:S01]  /*6b70*/  LDC.64 R92, c[0x0][0x428] ;  /* 0x00010a00ff5c7b82 */ /* 0x000e220000000a00 */
[----:B------:R-:W-:-:S02]  /*6b80*/  HADD2.F32 R141, -RZ, R35.H0_H0 ;  /* 0x20000023ff8d7230 */ /* 0x000fc40000004100 */
[----:B------:R-:W-:Y:S01]  /*6b90*/  FMUL.FTZ R146, R143, R146 ;  /* 0x000000928f927220 */ /* 0x000fe20000410000 */
[----:B------:R-:W-:Y:S02]  /*6ba0*/  HADD2.F32 R149, -RZ, R31.H0_H0 ;  /* 0x2000001fff957230 */ /* 0x000fe40000004100 */
[--C-:B------:R-:W-:Y:S01]  /*6bb0*/  FADD.FTZ R150, R139, -R142.reuse ;  /* 0x8000008e8b967221 */ /* 0x100fe20000010000 */
[----:B------:R-:W-:Y:S01]  /*6bc0*/  FFMA.FTZ R147, R146, R147, R95 ;  /* 0x0000009392937223 */ /* 0x000fe2000001005f */
[--C-:B------:R-:W-:Y:S01]  /*6bd0*/  FADD.FTZ R146, R137, -R142.reuse ;  /* 0x8000008e89927221 */ /* 0x100fe20000010000 */
[----:B------:R-:W-:Y:S01]  /*6be0*/  FFMA.FTZ R148, R148, R141, R149 ;  /* 0x0000008d94947223 */ /* 0x000fe20000010095 */
[----:B------:R-:W-:Y:S01]  /*6bf0*/  FADD.FTZ R142, R98, -R142 ;  /* 0x8000008e628e7221 */ /* 0x000fe20000010000 */
[----:B------:R-:W-:Y:S02]  /*6c00*/  HADD2.F32 R95, -RZ, R35.H1_H1 ;  /* 0x30000023ff5f7230 */ /* 0x000fe40000004100 */
[----:B------:R-:W-:Y:S01]  /*6c10*/  FMUL.FTZ R150, R143, R150 ;  /* 0x000000968f967220 */ /* 0x000fe20000410000 */
[----:B------:R-:W-:-:S02]  /*6c20*/  HADD2.F32 R141, -RZ, R31.H1_H1 ;  /* 0x3000001fff8d7230 */ /* 0x000fc40000004100 */
[C---:B------:R-:W-:Y:S01]  /*6c30*/  FMUL.FTZ R146, R143.reuse, R146 ;  /* 0x000000928f927220 */ /* 0x040fe20000410000 */
[----:B------:R-:W-:Y:S01]  /*6c40*/  FMUL.FTZ R142, R143, R142 ;  /* 0x0000008e8f8e7220 */ /* 0x000fe20000410000 */
[----:B------:R-:W-:Y:S01]  /*6c50*/  HADD2.F32 R143, -RZ, R33.H1_H1 ;  /* 0x30000021ff8f7230 */ /* 0x000fe20000004100 */
[----:B------:R-:W-:Y:S01]  /*6c60*/  F2FP.F16.F32.PACK_AB R94, R147, R94 ;  /* 0x0000005e935e723e */ /* 0x000fe200000000ff */
[----:B------:R-:W-:Y:S01]  /*6c70*/  FFMA.FTZ R151, R150, R95, R141 ;  /* 0x0000005f96977223 */ /* 0x000fe2000001008d */
[----:B------:R-:W-:Y:S02]  /*6c80*/  HADD2.F32 R149, -RZ, R29.H1_H1 ;  /* 0x3000001dff957230 */ /* 0x000fe40000004100 */
[----:B------:R-:W-:Y:S02]  /*6c90*/  HADD2.F32 R95, -RZ, R32.H1_H1 ;  /* 0x30000020ff5f7230 */ /* 0x000fe40000004100 */
[----:B------:R-:W-:Y:S02]  /*6ca0*/  HADD2.F32 R141, -RZ, R28.H1_H1 ;  /* 0x3000001cff8d7230 */ /* 0x000fe40000004100 */
[----:B------:R-:W-:-:S03]  /*6cb0*/  FFMA.FTZ R142, R142, R143, R149 ;  /* 0x0000008f8e8e7223 */ /* 0x000fc60000010095 */
[----:B------:R-:W-:Y:S01]  /*6cc0*/  FFMA.FTZ R143, R146, R95, R141 ;  /* 0x0000005f928f7223 */ /* 0x000fe2000001008d */
[----:B0-----:R-:W-:Y:S01]  /*6cd0*/  IMAD.WIDE.U32 R140, R140, 0x10, R92 ;  /* 0x000000108c8c7825 */ /* 0x001fe200078e005c */
[----:B------:R-:W-:Y:S02]  /*6ce0*/  F2FP.F16.F32.PACK_AB R95, R151, R148 ;  /* 0x00000094975f723e */ /* 0x000fe400000000ff */
[----:B------:R-:W-:Y:S02]  /*6cf0*/  F2FP.F16.F32.PACK_AB R93, R142, R145 ;  /* 0x000000918e5d723e */ /* 0x000fe400000000ff */
[----:B------:R-:W-:-:S05]  /*6d00*/  F2FP.F16.F32.PACK_AB R92, R143, R144 ;  /* 0x000000908f5c723e */ /* 0x000fca00000000ff */
[----:B------:R0:W-:Y:S02]  /*6d10*/  STG.E.128 desc[UR6][R140.64], R92 ;  /* 0x0000005c8c007986 */ /* 0x0001e4000c101d06 */
.L_x_7275:
[----:B------:R-:W-:Y:S05]  /*6d20*/  BSYNC.RECONVERGENT B0 ;  /* 0x0000000000007941 */ /* 0x000fea0003800200 */
.L_x_7274:
[----:B01234-:R-:W0:Y:S02]  /*6d30*/  LDC.64 R92, c[0x0][0x380] ;  /* 0x0000e000ff5c7b82 */ /* 0x01fe240000000a00 */
[----:B0-----:R-:W-:-:S04]  /*6d40*/  LEA R3, R92, R3, 0x2 ;  /* 0x000000035c037211 */ /* 0x001fc800078e10ff */
[----:B------:R-:W-:-:S13]  /*6d50*/  ISETP.GE.AND P0, PT, R3, R93, PT ;  /* 0x0000005d0300720c */ /* 0x000fda0003f06270 */
[----:B------:R-:W-:Y:S05]  /*6d60*/  @!P0 BRA `(.L_x_7290) ;  /* 0xffffff9c00448947 */ /* 0x000fea000383ffff */
[----:B------:R-:W-:Y:S05]  /*6d70*/  EXIT ;  /* 0x000000000000794d */ /* 0x000fea0003800000 */
.L_x_7273:
        /* <DEDUP_REMOVED lines=8> */
.L_x_7292:
[----:B------:R-:W-:Y:S05]  /*6e00*/  BSYNC B0 ;  /* 0x0000000000007941 */ /* 0x000fea0003800000 */
.L_x_7291:
        /* <DEDUP_REMOVED lines=9> */
.L_x_7293:
[----:B------:R-:W-:Y:S01]  /*6ea0*/  HFMA2 R157, -RZ, RZ, 0, 2.384185791015625e-07 ;  /* 0x00000004ff9d7431 */ /* 0x000fe200000001ff */
[----:B------:R-:W-:-:S05]  /*6eb0*/  MOV R95, R156 ;  /* 0x0000009c005f7202 */ /* 0x000fca0000000f00 */
[----:B------:R-:W-:-:S05]  /*6ec0*/  FADD.FTZ R95, R94, R95 ;  /* 0x0000005f5e5f7221 */ /* 0x000fca0000010000 */
[----:B------:R-:W-:-:S07]  /*6ed0*/  MOV R158, R95 ;  /* 0x0000005f009e7202 */ /* 0x000fce0000000f00 */
[----:B------:R-:W-:Y:S05]  /*6ee0*/  WARPSYNC.COLLECTIVE R155, `(.L_x_7294) ;  /* 0x000000009b087348 */ /* 0x000fea0003c00000 */
[----:B------:R0:W1:Y:S02]  /*6ef0*/  SHFL.BFLY P6, R156, R158, R157, R160 ;  /* 0x0c00009d9e9c7389 */ /* 0x00006400000c00a0 */
[----:B01----:R-:W-:Y:S05]  /*6f00*/  ENDCOLLECTIVE ;  /* 0x000000000000791b */ /* 0x003fea0003800000 */
.L_x_7294:
[----:B------:R-:W-:Y:S01]  /*6f10*/  HFMA2 R157, -RZ, RZ, 0, 4.76837158203125e-07 ;  /* 0x00000008ff9d7431 */ /* 0x000fe200000001ff */
[----:B------:R-:W-:-:S05]  /*6f20*/  MOV R92, R156 ;  /* 0x0000009c005c7202 */ /* 0x000fca0000000f00 */
[----:B------:R-:W-:-:S05]  /*6f30*/  FADD.FTZ R152, R95, R92 ;  /* 0x0000005c5f987221 */ /* 0x000fca0000010000 */
[----:B------:R-:W-:-:S07]  /*6f40*/  MOV R158, R152 ;  /* 0x00000098009e7202 */ /* 0x000fce0000000f00 */
[----:B------:R-:W-:Y:S05]  /*6f50*/  WARPSYNC.COLLECTIVE R155, `(.L_x_7295) ;  /* 0x000000009b087348 */ /* 0x000fea0003c00000 */
[----:B------:R0:W1:Y:S02]  /*6f60*/  SHFL.BFLY P6, R156, R158, R157, R160 ;  /* 0x0c00009d9e9c7389 */ /* 0x00006400000c00a0 */
[----:B01----:R-:W-:Y:S05]  /*6f70*/  ENDCOLLECTIVE ;  /* 0x000000000000791b */ /* 0x003fea0003800000 */
.L_x_7295:
[----:B------:R-:W-:Y:S01]  /*6f80*/  HFMA2 R157, -RZ, RZ, 0, 9.5367431640625e-07 ;  /* 0x00000010ff9d7431 */ /* 0x000fe200000001ff */
[----:B------:R-:W-:-:S05]  /*6f90*/  MOV R153, R156 ;  /* 0x0000009c00997202 */ /* 0x000fca0000000f00 */
[----:B------:R-:W-:-:S05]  /*6fa0*/  FADD.FTZ R154, R152, R153 ;  /* 0x00000099989a7221 */ /* 0x000fca0000010000 */
[----:B------:R-:W-:-:S07]  /*6fb0*/  MOV R158, R154 ;  /* 0x0000009a009e7202 */ /* 0x000fce0000000f00 */
[----:B------:R-:W-:Y:S05]  /*6fc0*/  WARPSYNC.COLLECTIVE R155, `(.L_x_7296) ;  /* 0x000000009b087348 */ /* 0x000fea0003c00000 */
[----:B------:R0:W1:Y:S02]  /*6fd0*/  SHFL.BFLY P6, R156, R158, R157, R160 ;  /* 0x0c00009d9e9c7389 */ /* 0x00006400000c00a0 */
[----:B01----:R-:W-:Y:S05]  /*6fe0*/  ENDCOLLECTIVE ;  /* 0x000000000000791b */ /* 0x003fea0003800000 */
.L_x_7296:
[----:B------:R-:W-:Y:S01]  /*6ff0*/  HFMA2 R157, -RZ, RZ, 0, 5.9604644775390625e-08 ;  /* 0x00000001ff9d7431 */ /* 0x000fe200000001ff */
[----:B------:R-:W-:Y:S02]  /*7000*/  ISETP.NE.AND P6, PT, R142, RZ, PT ;  /* 0x000000ff8e00720c */ /* 0x000fe40003fc5270 */
[----:B------:R-:W0:Y:S01]  /*7010*/  LDC R142, c[0x0][0x400] ;  /* 0x00010000ff8e7b82 */ /* 0x000e220000000800 */
[----:B------:R-:W-:-:S05]  /*7020*/  MOV R153, R156 ;  /* 0x0000009c00997202 */ /* 0x000fca0000000f00 */
[----:B------:R-:W-:-:S04]  /*7030*/  FADD.FTZ R153, R154, R153 ;  /* 0x000000999a997221 */ /* 0x000fc80000010000 */
[----:B0-----:R-:W-:-:S04]  /*7040*/  FMUL.FTZ R153, R153, R142 ;  /* 0x0000008e99997220 */ /* 0x001fc80000410000 */
        /* <DEDUP_REMOVED lines=35> */
[----:B------:R-:W-:Y:S02]  /*7280*/  ISETP.NE.AND P4, PT, R143, RZ, PT ;  /* 0x000000ff8f00720c */ /* 0x000fe40003f85270 */
        /* <DEDUP_REMOVED lines=98> */
.L_x_7297:
[----:B------:R-:W-:Y:S01]  /*78b0*/  HFMA2 R157, -RZ, RZ, 0, 1.1920928955078125e-07 ;  /* 0x00000002ff9d7431 */ /* 0x000fe200000001ff */
[----:B------:R-:W-:-:S05]  /*78c0*/  MOV R93, R156 ;  /* 0x0000009c005d7202 */ /* 0x000fca0000000f00 */
[----:B------:R-:W-:-:S05]  /*78d0*/  FADD.FTZ R93, R92, R93 ;  /* 0x0000005d5c5d7221 */ /* 0x000fca0000010000 */
[----:B------:R-:W-:-:S07]  /*78e0*/  MOV R158, R93 ;  /* 0x0000005d009e7202 */ /* 0x000fce0000000f00 */
[----:B------:R-:W-:Y:S05]  /*78f0*/  WARPSYNC.COLLECTIVE R155, `(.L_x_7298) ;  /* 0x000000009b087348 */ /* 0x000fea0003c00000 */
[----:B------:R0:W1:Y:S02]  /*7900*/  SHFL.BFLY P6, R156, R158, R157, R160 ;  /* 0x0c00009d9e9c7389 */ /* 0x00006400000c00a0 */
[----:B01----:R-:W-:Y:S05]  /*7910*/  ENDCOLLECTIVE ;  /* 0x000000000000791b */ /* 0x003fea0003800000 */
.L_x_7298:
[----:B------:R-:W-:Y:S01]  /*7920*/  HFMA2 R157, -RZ, RZ, 0, 2.384185791015625e-07 ;  /* 0x00000004ff9d7431 */ /* 0x000fe200000001ff */
[----:B------:R-:W-:-:S05]  /*7930*/  MOV R94, R156 ;  /* 0x0000009c005e7202 */ /* 0x000fca0000000f00 */
[----:B------:R-:W-:-:S05]  /*7940*/  FADD.FTZ R94, R93, R94 ;  /* 0x0000005e5d5e7221 */ /* 0x000fca0000010000 */
[----:B------:R-:W-:-:S07]  /*7950*/  MOV R158, R94 ;  /* 0x0000005e009e7202 */ /* 0x000fce0000000f00 */
[----:B------:R-:W-:Y:S05]  /*7960*/  WARPSYNC.COLLECTIVE R155, `(.L_x_7299) ;  /* 0x000000009b087348 */ /* 0x000fea0003c00000 */
[----:B------:R0:W1:Y:S02]  /*7970*/  SHFL.BFLY P6, R156, R158, R157, R160 ;  /* 0x0c00009d9e9c7389 */ /* 0x00006400000c00a0 */
[----:B01----:R-:W-:Y:S05]  /*7980*/  ENDCOLLECTIVE ;  /* 0x000000000000791b */ /* 0x003fea0003800000 */
.L_x_7299:
[----:B------:R-:W-:Y:S01]  /*7990*/  HFMA2 R157, -RZ, RZ, 0, 4.76837158203125e-07 ;  /* 0x00000008ff9d7431 */ /* 0x000fe200000001ff */
[----:B------:R-:W-:-:S05]  /*79a0*/  MOV R95, R156 ;  /* 0x0000009c005f7202 */ /* 0x000fca0000000f00 */
[----:B------:R-:W-:-:S05]  /*79b0*/  FADD.FTZ R95, R94, R95 ;  /* 0x0000005f5e5f7221 */ /* 0x000fca0000010000 */
[----:B------:R-:W-:-:S07]  /*79c0*/  MOV R158, R95 ;  /* 0x0000005f009e7202 */ /* 0x000fce0000000f00 */
[----:B------:R-:W-:Y:S05]  /*79d0*/  WARPSYNC.COLLECTIVE R155, `(.L_x_7300) ;  /* 0x000000009b087348 */ /* 0x000fea0003c00000 */
[----:B------:R0:W1:Y:S02]  /*79e0*/  SHFL.BFLY P6, R156, R158, R157, R160 ;  /* 0x0c00009d9e9c7389 */ /* 0x00006400000c00a0 */
[----:B01----:R-:W-:Y:S05]  /*79f0*/  ENDCOLLECTIVE ;  /* 0x000000000000791b */ /* 0x003fea0003800000 */
.L_x_7300:
[----:B------:R-:W-:Y:S01]  /*7a00*/  HFMA2 R157, -RZ, RZ, 0, 9.5367431640625e-07 ;  /* 0x00000010ff9d7431 */ /* 0x000fe200000001ff */
[----:B------:R-:W-:-:S05]  /*7a10*/  MOV R152, R156 ;  /* 0x0000009c00987202 */ /* 0x000fca0000000f00 */
[----:B------:R-:W-:-:S05]  /*7a20*/  FADD.FTZ R152, R95, R152 ;  /* 0x000000985f987221 */ /* 0x000fca0000010000 */
[----:B------:R-:W-:-:S07]  /*7a30*/  MOV R158, R152 ;  /* 0x00000098009e7202 */ /* 0x000fce0000000f00 */
[----:B------:R-:W-:Y:S05]  /*7a40*/  WARPSYNC.COLLECTIVE R155, `(.L_x_7301) ;  /* 0x000000009b087348 */ /* 0x000fea0003c00000 */
[----:B------:R0:W1:Y:S02]  /*7a50*/  SHFL.BFLY P6, R156, R158, R157, R160 ;  /* 0x0c00009d9e9c7389 */ /* 0x00006400000c00a0 */
[----:B01----:R-:W-:Y:S05]  /*7a60*/  ENDCOLLECTIVE ;  /* 0x000000000000791b */ /* 0x003fea0003800000 */
.L_x_7301:
[----:B------:R-:W-:Y:S01]  /*7a70*/  MOV R143, R156 ;  /* 0x0000009c008f7202 */ /* 0x000fe20000000f00 */
[----:B------:R-:W-:Y:S06]  /*7a80*/  BRA `(.L_x_7302) ;  /* 0xffffffd400d47947 */ /* 0x000fec000383ffff */
.L_x_7303:
        /* <DEDUP_REMOVED lines=15> */
.L_x_71438:


//--------------------- .text._ZN10layer_norm13ln_fwd_kernelINS_13Kernel_traitsI6__halfS2_S2_S2_fjLj2048ELj1ELj4ELj1ELj16ENS_18Kernel_traits_baseILj2048ES2_S2_S2_S2_fjLj128EEEEELb0ELb0ELb1ELb1EEEvNS_9FwdParamsE --------------------------
	.section	.text._ZN10layer_norm13ln_fwd_kernelINS_13Kernel_traitsI6__halfS2_S2_S2_fjLj2048ELj1ELj4ELj1ELj16ENS_18Kernel_traits_baseILj2048ES2_S2_S2_S2_fjLj128EEEEELb0ELb0ELb1ELb1EEEvNS_9FwdParamsE,"ax",@progbits
	.align	128
        .global         _ZN10layer_norm13ln_fwd_kernelINS_13Kernel_traitsI6__halfS2_S2_S2_fjLj2048ELj1ELj4ELj1ELj16ENS_18Kernel_traits_baseILj2048ES2_S2_S2_S2_fjLj128EEEEELb0ELb0ELb1ELb1EEEvNS_9FwdParamsE
        .type           _ZN10layer_norm13ln_fwd_kernelINS_13Kernel_traitsI6__halfS2_S2_S2_fjLj2048ELj1ELj4ELj1ELj16ENS_18Kernel_traits_baseILj2048ES2_S2_S2_S2_fjLj128EEEEELb0ELb0ELb1ELb1EEEvNS_9FwdParamsE,@function
        .size           _ZN10layer_norm13ln_fwd_kernelINS_13Kernel_traitsI6__halfS2_S2_S2_fjLj2048ELj1ELj4ELj1ELj16ENS_18Kernel_traits_baseILj2048ES2_S2_S2_S2_fjLj128EEEEELb0ELb0ELb1ELb1EEEvNS_9FwdParamsE,(.L_x_71439 - _ZN10layer_norm13ln_fwd_kernelINS_13Kernel_traitsI6__halfS2_S2_S2_fjLj2048ELj1ELj4ELj1ELj16ENS_18Kernel_traits_baseILj2048ES2_S2_S2_S2_fjLj128EEEEELb0ELb0ELb1ELb1EEEvNS_9FwdParamsE)
        .other          _ZN10layer_norm13ln_fwd_kernelINS_13Kernel_traitsI6__halfS2_S2_S2_fjLj2048ELj1ELj4ELj1ELj16ENS_18Kernel_traits_baseILj2048ES2_S2_S2_S2_fjLj128EEEEELb0ELb0ELb1ELb1EEEvNS_9FwdParamsE,@"STO_CUDA_ENTRY STV_DEFAULT"
_ZN10layer_norm13ln_fwd_kernelINS_13Kernel_traitsI6__halfS2_S2_S2_fjLj2048ELj1ELj4ELj1ELj16ENS_18Kernel_traits_baseILj2048ES2_S2_S2_S2_fjLj128EEEEELb0ELb0ELb1ELb1EEEvNS_9FwdParamsE:
.text._ZN10layer_norm13ln_fwd_kernelINS_13Kernel_traitsI6__halfS2_S2_S2_fjLj2048ELj1ELj4ELj1ELj16ENS_18Kernel_traits_baseILj2048ES2_S2_S2_S2_fjLj128EEEEELb0ELb0ELb1ELb1EEEvNS_9FwdParamsE:
        /* <DEDUP_REMOVED lines=33> */
.L_x_7304:
        /* <DEDUP_REMOVED lines=26> */
.L_x_7305:
[----:B------:R-:W1:Y:S01]  /*03b0*/  LDCU UR4, c[0x0][0x384] ;  /* 0x00007080ff0477ac */ /* 0x000e620008000800 */
[----:B------:R-:W2:Y:S01]  /*03c0*/  LDCU.U8 UR5, c[0x0][0x410] ;  /* 0x00008200ff0577ac */ /* 0x000ea20008000000 */
[----:B------:R-:W3:Y:S01]  /*03d0*/  LDCU UR10, c[0x0][0x448] ;  /* 0x00008900ff0a77ac */ /* 0x000ee20008000800 */
[----:B------:R-:W4:Y:S01]  /*03e0*/  LDCU.64 UR8, c[0x0][0x3a0] ;  /* 0x00007400ff0877ac */ /* 0x000f220008000a00 */
[----:B-1----:R-:W-:-:S13]  /*03f0*/  ISETP.GE.AND P0, PT, R2, UR4, PT ;  /* 0x0000000402007c0c */ /* 0x002fda000bf06270 */
[----:B--234-:R-:W-:Y:S05]  /*0400*/  @P0 EXIT ;  /* 0x000000000000094d */ /* 0x01cfea0003800000 */
.L_x_7325:
[----:B------:R-:W1:Y:S08]  /*0410*/  LDC.64 R98, c[0x0][0x3f0] ;  /* 0x0000fc00ff627b82 */ /* 0x000e700000000a00 */
[----:B------:R-:W2:Y:S08]  /*0420*/  LDC R3, c[0x0][0x388] ;  /* 0x0000e200ff037b82 */ /* 0x000eb00000000800 */
[----:B0-----:R-:W0:Y:S01]  /*0430*/  LDC.64 R4, c[0x0][0x3f8] ;  /* 0x0000fe00ff047b82 */ /* 0x001e220000000a00 */
[----:B-1----:R-:W-:-:S06]  /*0440*/  IMAD.WIDE R98, R2, 0x4, R98 ;  /* 0x0000000402627825 */ /* 0x002fcc00078e0262 */
[----:B------:R-:W3:Y:S01]  /*0450*/  LDG.E R98, desc[UR6][R98.64] ;  /* 0x0000000662627981 */ /* 0x000ee2000c1e1900 */
[----:B------:R-:W-:Y:S02]  /*0460*/  HFMA2 R104, -RZ, RZ, 0, 0 ;  /* 0x00000000ff687431 */ /* 0x000fe400000001ff */
[----:B0-----:R-:W-:-:S06]  /*0470*/  IMAD.WIDE R4, R2, 0x4, R4 ;  /* 0x0000000402047825 */ /* 0x001fcc00078e0204 */
[----:B-----5:R0:W5:Y:S01]  /*0480*/  LDG.E R4, desc[UR6][R4.64] ;  /* 0x0000000604047981 */ /* 0x020162000c1e1900 */
[----:B---3--:R-:W-:-:S13]  /*0490*/  ISETP.GE.AND P0, PT, R98, 0x1, PT ;  /* 0x000000016200780c */ /* 0x008fda0003f06270 */
[----:B------:R-:W1:Y:S01]  /*04a0*/  @P0 LDC.64 R6, c[0x0][0x390] ;  /* 0x0000e400ff060b82 */ /* 0x000e620000000a00 */
[----:B------:R-:W-:-:S05]  /*04b0*/  @P0 IADD3 R8, PT, PT, R98, -0x1, RZ ;  /* 0xffffffff62080810 */ /* 0x000fca0007ffe0ff */
[----:B--2---:R-:W-:-:S05]  /*04c0*/  @P0 IMAD R8, R8, R3, RZ ;  /* 0x0000000308080224 */ /* 0x004fca00078e02ff */
[----:B------:R-:W-:-:S04]  /*04d0*/  @P0 SHF.R.S32.HI R9, RZ, 0x1f, R8 ;  /* 0x0000001fff090819 */ /* 0x000fc80000011408 */
[----:B------:R-:W-:-:S04]  /*04e0*/  @P0 LEA.HI R9, R9, R8, RZ, 0x3 ;  /* 0x0000000809090211 */ /* 0x000fc800078f18ff */
[----:B------:R-:W-:-:S05]  /*04f0*/  @P0 LEA.HI.SX32 R104, R9, R0, 0x1d ;  /* 0x0000000009680211 */ /* 0x000fca00078feaff */
[----:B-1----:R-:W-:-:S05]  /*0500*/  @P0 IMAD.WIDE.U32 R6, R104, 0x10, R6 ;  /* 0x0000001068060825 */ /* 0x002fca00078e0006 */
[----:B------:R0:W5:Y:S01]  /*0510*/  @P0 LDG.E.128 R24, desc[UR6][R6.64] ;  /* 0x0000000606180981 */ /* 0x000162000c1e1d00 */
[----:B------:R-:W-:Y:S01]  /*0520*/  UISETP.NE.U32.AND UP0, UPT, UR8, URZ, UPT ;  /* 0x000000ff0800728c */ /* 0x000fe2000bf05070 */
[----:B------:R-:W-:-:S03]  /*0530*/  IMAD R8, R2, R3, RZ ;  /* 0x0000000302087224 */ /* 0x000fc600078e02ff */
[----:B------:R-:W-:Y:S02]  /*0540*/  UISETP.NE.AND.EX UP0, UPT, UR9, URZ, UPT, UP0 ;  /* 0x000000ff0900728c */ /* 0x000fe4000bf05300 */
[----:B------:R-:W-:-:S04]  /*0550*/  SHF.R.S32.HI R9, RZ, 0x1f, R8 ;  /* 0x0000001fff097819 */ /* 0x000fc80000011408 */
[----:B------:R-:W-:-:S04]  /*0560*/  LEA.HI R9, R9, R8, RZ, 0x3 ;  /* 0x0000000809097211 */ /* 0x000fc800078f18ff */
[----:B------:R-:W-:Y:S01]  /*0570*/  LEA.HI.SX32 R105, R9, R0, 0x1d ;  /* 0x0000000009697211 */ /* 0x000fe200078feaff */
[----:B0-----:R-:W-:Y:S06]  /*0580*/  BRA.U !UP0, `(.L_x_7306) ;  /* 0x0000000108cc7547 */ /* 0x001fec000b800000 */
        /* <DEDUP_REMOVED lines=16> */
[--C-:B------:R-:W-:Y:S02]  /*0690*/  HADD2.F32 R6, -RZ, R9.reuse.H0_H0 ;  /* 0x20000009ff067230 */ /* 0x100fe40000004100 */
[----:B------:R-:W-:Y:S02]  /*06a0*/  HADD2.F32 R7, -RZ, R9.H1_H1 ;  /* 0x30000009ff077230 */ /* 0x000fe40000004100 */
[----:B0-----:R-:W-:Y:S01]  /*06b0*/  @P1 FFMA.FTZ R5, R12, R15, R5 ;  /* 0x0000000f0c051223 */ /* 0x001fe20000010005 */
[----:B------:R-:W-:Y:S02]  /*06c0*/  HADD2.F32 R14, -RZ, R8.H0_H0 ;  /* 0x20000008ff0e7230 */ /* 0x000fe40000004100 */
[----:B-1----:R-:W-:Y:S01]  /*06d0*/  @P1 FFMA.FTZ R6, R13, R17, R6 ;  /* 0x000000110d061223 */ /* 0x002fe20000010006 */
[--C-:B------:R-:W-:Y:S02]  /*06e0*/  HADD2.F32 R8, -RZ, R10.reuse.H0_H0 ;  /* 0x2000000aff087230 */ /* 0x100fe40000004100 */
[----:B---3--:R-:W-:Y:S01]  /*06f0*/  @P1 FFMA.FTZ R7, R16, R19, R7 ;  /* 0x0000001310071223 */ /* 0x008fe20000010007 */
[----:B------:R-:W-:-:S02]  /*0700*/  HADD2.F32 R9, -RZ, R10.H1_H1 ;  /* 0x3000000aff097230 */ /* 0x000fc40000004100 */
[--C-:B------:R-:W-:Y:S02]  /*0710*/  HADD2.F32 R18, -RZ, R11.reuse.H1_H1 ;  /* 0x3000000bff127230 */ /* 0x100fe40000004100 */
[----:B------:R-:W-:Y:S01]  /*0720*/  HADD2.F32 R10, -RZ, R11.H0_H0 ;  /* 0x2000000bff0a7230 */ /* 0x000fe20000004100 */
[----:B------:R-:W-:Y:S01]  /*0730*/  @!P1 MOV R11, R14 ;  /* 0x0000000e000b9202 */ /* 0x000fe20000000f00 */
[--C-:B------:R-:W-:Y:S01]  /*0740*/  @P1 HADD2.F32 R15, -RZ, R26.reuse.H0_H0 ;  /* 0x2000001aff0f1230 */ /* 0x100fe20000004100 */
[----:B------:R-:W-:Y:S01]  /*0750*/  @!P1 MOV R12, R18 ;  /* 0x00000012000c9202 */ /* 0x000fe20000000f00 */
[----:B------:R-:W-:Y:S02]  /*0760*/  @P1 HADD2.F32 R16, -RZ, R26.H1_H1 ;  /* 0x3000001aff101230 */ /* 0x000fe40000004100 */
[----:B------:R-:W-:Y:S02]  /*0770*/  @P1 HADD2.F32 R17, -RZ, R27.H0_H0 ;  /* 0x2000001bff111230 */ /* 0x000fe40000004100 */
[----:B----4-:R-:W-:Y:S01]  /*0780*/  @P1 FFMA.FTZ R8, R15, R21, R8 ;  /* 0x000000150f081223 */ /* 0x010fe20000010008 */
[----:B------:R-:W-:-:S02]  /*0790*/  @P1 HADD2.F32 R13, -RZ, R24.H0_H0 ;  /* 0x20000018ff0d1230 */ /* 0x000fc40000004100 */
[----:B------:R-:W-:Y:S01]  /*07a0*/  @P1 FFMA.FTZ R9, R16, R22, R9 ;  /* 0x0000001610091223 */ /* 0x000fe20000010009 */
[----:B------:R-:W-:Y:S02]  /*07b0*/  @P1 HADD2.F32 R19, -RZ, R27.H1_H1 ;  /* 0x3000001bff131230 */ /* 0x000fe40000004100 */
[----:B------:R-:W-:Y:S01]  /*07c0*/  @P1 FFMA.FTZ R10, R17, R23, R10 ;  /* 0x00000017110a1223 */ /* 0x000fe2000001000a */
[----:B------:R-:W-:Y:S01]  /*07d0*/  F2FP.F16.F32.PACK_AB R17, RZ, R6 ;  /* 0x00000006ff11723e */ /* 0x000fe200000000ff */
[----:B------:R-:W-:Y:S01]  /*07e0*/  @P1 FFMA.FTZ R11, R13, R20, R14 ;  /* 0x000000140d0b1223 */ /* 0x000fe2000001000e */
[----:B------:R-:W-:Y:S01]  /*07f0*/  F2FP.F16.F32.PACK_AB R13, RZ, R5 ;  /* 0x00000005ff0d723e */ /* 0x000fe200000000ff */
[----:B------:R-:W-:Y:S01]  /*0800*/  @P1 FFMA.FTZ R12, R19, R92, R18 ;  /* 0x0000005c130c1223 */ /* 0x000fe20000010012 */
[----:B------:R-:W-:Y:S02]  /*0810*/  F2FP.F16.F32.PACK_AB R14, RZ, R7 ;  /* 0x00000007ff0e723e */ /* 0x000fe400000000ff */
        /* <DEDUP_REMOVED lines=10> */
.L_x_7306:
[----:B------:R-:W0:Y:S01]  /*08c0*/  @P0 LDC R13, c[0x0][0x40c] ;  /* 0x00010300ff0d0b82 */ /* 0x000e220000000800 */
[----:B-----5:R-:W-:Y:S01]  /*08d0*/  @P0 HADD2.F32 R12, -RZ, R25.H0_H0 ;  /* 0x20000019ff0c0230 */ /* 0x020fe20000004100 */
[----:B------:R-:W-:Y:S01]  /*08e0*/  MOV R6, RZ ;  /* 0x000000ff00067202 */ /* 0x000fe20000000f00 */
[--C-:B------:R-:W-:Y:S01]  /*08f0*/  @P0 HADD2.F32 R7, -RZ, R24.reuse.H0_H0 ;  /* 0x20000018ff070230 */ /* 0x100fe20000004100 */
[----:B------:R-:W-:Y:S01]  /*0900*/  MOV R11, RZ ;  /* 0x000000ff000b7202 */ /* 0x000fe20000000f00 */
[----:B------:R-:W-:Y:S01]  /*0910*/  @P0 HADD2.F32 R9, -RZ, R24.H1_H1 ;  /* 0x30000018ff090230 */ /* 0x000fe20000004100 */
[----:B------:R-:W-:Y:S01]  /*0920*/  MOV R5, RZ ;  /* 0x000000ff00057202 */ /* 0x000fe20000000f00 */
[--C-:B------:R-:W-:Y:S01]  /*0930*/  @P0 HADD2.F32 R15, -RZ, R26.reuse.H0_H0 ;  /* 0x2000001aff0f0230 */ /* 0x100fe20000004100 */
[----:B------:R-:W1:Y:S01]  /*0940*/  @P0 LDC R8, c[0x0][0x40c] ;  /* 0x00010300ff080b82 */ /* 0x000e620000000800 */
[----:B------:R-:W-:Y:S02]  /*0950*/  @P0 HADD2.F32 R17, -RZ, R26.H1_H1 ;  /* 0x3000001aff110230 */ /* 0x000fe40000004100 */
[----:B------:R-:W-:-:S02]  /*0960*/  @P0 HADD2.F32 R19, -RZ, R27.H0_H0 ;  /* 0x2000001bff130230 */ /* 0x000fc40000004100 */
[----:B------:R-:W-:-:S03]  /*0970*/  @P0 HADD2.F32 R21, -RZ, R27.H1_H1 ;  /* 0x3000001bff150230 */ /* 0x000fc60000004100 */
[----:B------:R-:W2:Y:S08]  /*0980*/  @P0 LDC R10, c[0x0][0x40c] ;  /* 0x00010300ff0a0b82 */ /* 0x000eb00000000800 */
[----:B------:R-:W3:Y:S01]  /*0990*/  @P0 LDC R14, c[0x0][0x40c] ;  /* 0x00010300ff0e0b82 */ /* 0x000ee20000000800 */
[----:B0-----:R-:W-:Y:S01]  /*09a0*/  @P0 FMUL.FTZ R6, R12, R13 ;  /* 0x0000000d0c060220 */ /* 0x001fe20000410000 */
[----:B------:R-:W-:Y:S01]  /*09b0*/  @P0 HADD2.F32 R13, -RZ, R25.H1_H1 ;  /* 0x30000019ff0d0230 */ /* 0x000fe20000004100 */
[----:B------:R-:W-:-:S05]  /*09c0*/  MOV R12, RZ ;  /* 0x000000ff000c7202 */ /* 0x000fca0000000f00 */
[----:B------:R-:W0:Y:S01]  /*09d0*/  @P0 LDC R16, c[0x0][0x40c] ;  /* 0x00010300ff100b82 */ /* 0x000e220000000800 */
[----:B-1----:R-:W-:Y:S01]  /*09e0*/  @P0 FMUL.FTZ R11, R7, R8 ;  /* 0x00000008070b0220 */ /* 0x002fe20000410000 */
[----:B------:R-:W-:-:S06]  /*09f0*/  MOV R7, RZ ;  /* 0x000000ff00077202 */ /* 0x000fcc0000000f00 */
[----:B------:R-:W1:Y:S01]  /*0a00*/  @P0 LDC R18, c[0x0][0x40c] ;  /* 0x00010300ff120b82 */ /* 0x000e620000000800 */
[----:B--2---:R-:W-:Y:S01]  /*0a10*/  @P0 FMUL.FTZ R5, R9, R10 ;  /* 0x0000000a09050220 */ /* 0x004fe20000410000 */
[----:B------:R-:W-:Y:S02]  /*0a20*/  CS2R R8, SRZ ;  /* 0x0000000000087805 */ /* 0x000fe4000001ff00 */
[----:B------:R-:W-:-:S04]  /*0a30*/  MOV R10, RZ ;  /* 0x000000ff000a7202 */ /* 0x000fc80000000f00 */
[----:B------:R-:W2:Y:S01]  /*0a40*/  @P0 LDC R20, c[0x0][0x40c] ;  /* 0x00010300ff140b82 */ /* 0x000ea20000000800 */
[----:B---3--:R-:W-:Y:S01]  /*0a50*/  @P0 FMUL.FTZ R7, R13, R14 ;  /* 0x0000000e0d070220 */ /* 0x008fe20000410000 */
[----:B------:R-:W-:-:S04]  /*0a60*/  F2FP.F16.F32.PACK_AB R13, RZ, R5 ;  /* 0x00000005ff0d723e */ /* 0x000fc800000000ff */
[----:B------:R-:W-:Y:S02]  /*0a70*/  F2FP.F16.F32.PACK_AB R14, RZ, R7 ;  /* 0x00000007ff0e723e */ /* 0x000fe400000000ff */
[----:B------:R-:W3:Y:S01]  /*0a80*/  @P0 LDC R22, c[0x0][0x40c] ;  /* 0x00010300ff160b82 */ /* 0x000ee20000000800 */
[----:B0-----:R-:W-:Y:S01]  /*0a90*/  @P0 FMUL.FTZ R8, R15, R16 ;  /* 0x000000100f080220 */ /* 0x001fe20000410000 */
[----:B------:R-:W-:-:S04]  /*0aa0*/  F2FP.F16.F32.PACK_AB R16, RZ, R11 ;  /* 0x0000000bff10723e */ /* 0x000fc800000000ff */
[----:B------:R-:W-:Y:S01]  /*0ab0*/  PRMT R16, R16, 0x5410, R13 ;  /* 0x0000541010107816 */ /* 0x000fe2000000000d */
[----:B-1----:R-:W-:Y:S01]  /*0ac0*/  @P0 FMUL.FTZ R9, R17, R18 ;  /* 0x0000001211090220 */ /* 0x002fe20000410000 */
[----:B------:R-:W-:Y:S02]  /*0ad0*/  F2FP.F16.F32.PACK_AB R17, RZ, R6 ;  /* 0x00000006ff11723e */ /* 0x000fe400000000ff */
[----:B------:R-:W-:Y:S02]  /*0ae0*/  F2FP.F16.F32.PACK_AB R18, RZ, R8 ;  /* 0x00000008ff12723e */ /* 0x000fe400000000ff */
[----:B------:R-:W-:Y:S02]  /*0af0*/  F2FP.F16.F32.PACK_AB R15, RZ, R9 ;  /* 0x00000009ff0f723e */ /* 0x000fe400000000ff */
[----:B------:R-:W-:Y:S01]  /*0b00*/  PRMT R17, R17, 0x5410, R14 ;  /* 0x0000541011117816 */ /* 0x000fe2000000000e */
[----:B--2---:R-:W-:Y:S01]  /*0b10*/  @P0 FMUL.FTZ R10, R19, R20 ;  /* 0x00000014130a0220 */ /* 0x004fe20000410000 */
[----:B------:R-:W-:-:S04]  /*0b20*/  PRMT R18, R18, 0x5410, R15 ;  /* 0x0000541012127816 */ /* 0x000fc8000000000f */
[----:B------:R-:W-:Y:S01]  /*0b30*/  F2FP.F16.F32.PACK_AB R19, RZ, R10 ;  /* 0x0000000aff13723e */ /* 0x000fe200000000ff */
[----:B---3--:R-:W-:-:S05]  /*0b40*/  @P0 FMUL.FTZ R12, R21, R22 ;  /* 0x00000016150c0220 */ /* 0x008fca0000410000 */
[----:B------:R-:W-:-:S04]  /*0b50*/  F2FP.F16.F32.PACK_AB R20, RZ, R12 ;  /* 0x0000000cff14723e */ /* 0x000fc800000000ff */
[----:B------:R-:W-:-:S07]  /*0b60*/  PRMT R19, R19, 0x5410, R20 ;  /* 0x0000541013137816 */ /* 0x000fce0000000014 */
.L_x_7307:
        /* <DEDUP_REMOVED lines=9> */
[----:B------:R-:W-:-:S05]  /*0c00*/  IADD3 R13, PT, PT, R105, 0x20, RZ ;  /* 0x00000020690d7810 */ /* 0x000fca0007ffe0ff */
        /* <DEDUP_REMOVED lines=24> */
[--C-:B------:R-:W-:Y:S02]  /*0d90*/  HADD2.F32 R18, -RZ, R19.reuse.H0_H0 ;  /* 0x20000013ff127230 */ /* 0x100fe40000004100 */
[----:B------:R-:W-:Y:S01]  /*0da0*/  HADD2.F32 R20, -RZ, R19.H1_H1 ;  /* 0x30000013ff147230 */ /* 0x000fe20000004100 */
[----:B------:R-:W-:Y:S01]  /*0db0*/  @!P1 MOV R19, R21 ;  /* 0x0000001500139202 */ /* 0x000fe20000000f00 */
[--C-:B------:R-:W-:Y:S02]  /*0dc0*/  @P1 HADD2.F32 R93, -RZ, R26.reuse.H0_H0 ;  /* 0x2000001aff5d1230 */ /* 0x100fe40000004100 */
[----:B------:R-:W-:Y:S02]  /*0dd0*/  @P1 HADD2.F32 R92, -RZ, R26.H1_H1 ;  /* 0x3000001aff5c1230 */ /* 0x000fe40000004100 */
[----:B----4-:R-:W-:Y:S01]  /*0de0*/  @P1 FFMA.FTZ R20, R103, R106, R20 ;  /* 0x0000006a67141223 */ /* 0x010fe20000010014 */
[----:B------:R-:W-:Y:S02]  /*0df0*/  @P1 HADD2.F32 R95, -RZ, R27.H0_H0 ;  /* 0x2000001bff5f1230 */ /* 0x000fe40000004100 */
[----:B------:R-:W-:Y:S01]  /*0e00*/  @P1 FFMA.FTZ R16, R93, R99, R16 ;  /* 0x000000635d101223 */ /* 0x000fe20000010010 */
[----:B------:R-:W-:-:S02]  /*0e10*/  @P1 HADD2.F32 R22, -RZ, R24.H0_H0 ;  /* 0x20000018ff161230 */ /* 0x000fc40000004100 */
[----:B------:R-:W-:Y:S01]  /*0e20*/  @P1 FFMA.FTZ R17, R92, R101, R17 ;  /* 0x000000655c111223 */ /* 0x000fe20000010011 */
[----:B------:R-:W-:Y:S01]  /*0e30*/  F2FP.F16.F32.PACK_AB R93, RZ, R14 ;  /* 0x0000000eff5d723e */ /* 0x000fe200000000ff */
        /* <DEDUP_REMOVED lines=14> */
.L_x_7308:
[----:B0-----:R-:W0:Y:S01]  /*0f20*/  @P0 LDC R21, c[0x0][0x40c] ;  /* 0x00010300ff150b82 */ /* 0x001e220000000800 */
[----:B-----5:R-:W-:Y:S02]  /*0f30*/  @P0 HADD2.F32 R20, -RZ, R25.H0_H0 ;  /* 0x20000019ff140230 */ /* 0x020fe40000004100 */
[----:B------:R-:W-:Y:S02]  /*0f40*/  HFMA2 R14, -RZ, RZ, 0, 0 ;  /* 0x00000000ff0e7431 */ /* 0x000fe400000001ff */
[--C-:B------:R-:W-:Y:S02]  /*0f50*/  @P0 HADD2.F32 R15, -RZ, R24.reuse.H0_H0 ;  /* 0x20000018ff0f0230 */ /* 0x100fe40000004100 */
[----:B------:R-:W-:Y:S02]  /*0f60*/  HFMA2 R19, -RZ, RZ, 0, 0 ;  /* 0x00000000ff137431 */ /* 0x000fe400000001ff */
[----:B------:R-:W-:Y:S01]  /*0f70*/  @P0 HADD2.F32 R17, -RZ, R24.H1_H1 ;  /* 0x30000018ff110230 */ /* 0x000fe20000004100 */
[----:B------:R-:W-:Y:S01]  /*0f80*/  MOV R13, RZ ;  /* 0x000000ff000d7202 */ /* 0x000fe20000000f00 */
[--C-:B------:R-:W-:Y:S01]  /*0f90*/  @P0 HADD2.F32 R23, -RZ, R26.reuse.H0_H0 ;  /* 0x2000001aff170230 */ /* 0x100fe20000004100 */
[----:B------:R-:W1:Y:S01]  /*0fa0*/  @P0 LDC R16, c[0x0][0x40c] ;  /* 0x00010300ff100b82 */ /* 0x000e620000000800 */
[----:B------:R-:W-:-:S02]  /*0fb0*/  @P0 HADD2.F32 R93, -RZ, R26.H1_H1 ;  /* 0x3000001aff5d0230 */ /* 0x000fc40000004100 */
[--C-:B------:R-:W-:Y:S02]  /*0fc0*/  @P0 HADD2.F32 R95, -RZ, R27.reuse.H0_H0 ;  /* 0x2000001bff5f0230 */ /* 0x100fe40000004100 */
        /* <DEDUP_REMOVED lines=11> */
[----:B------:R-:W-:Y:S01]  /*1080*/  CS2R R16, SRZ ;  /* 0x0000000000107805 */ /* 0x000fe2000001ff00 */
[----:B------:R-:W-:-:S05]  /*1090*/  HFMA2 R18, -RZ, RZ, 0, 0 ;  /* 0x00000000ff127431 */ /* 0x000fca00000001ff */
        /* <DEDUP_REMOVED lines=19> */
.L_x_7309:
        /* <DEDUP_REMOVED lines=26> */
[--C-:B------:R-:W-:Y:S02]  /*1370*/  HADD2.F32 R22, -RZ, R93.reuse.H0_H0 ;  /* 0x2000005dff167230 */ /* 0x100fe40000004100 */
[----:B0-----:R-:W-:Y:S01]  /*1380*/  @P1 FFMA.FTZ R21, R108, R107, R21 ;  /* 0x0000006b6c151223 */ /* 0x001fe20000010015 */
[----:B------:R-:W-:Y:S02]  /*1390*/  HADD2.F32 R23, -RZ, R93.H1_H1 ;  /* 0x3000005dff177230 */ /* 0x000fe40000004100 */
[--C-:B------:R-:W-:Y:S02]  /*13a0*/  HADD2.F32 R99, -RZ, R94.reuse.H0_H0 ;  /* 0x2000005eff637230 */ /* 0x100fe40000004100 */
[----:B-1----:R-:W-:Y:S01]  /*13b0*/  @P1 FFMA.FTZ R22, R109, R110, R22 ;  /* 0x0000006e6d161223 */ /* 0x002fe20000010016 */
[----:B------:R-:W-:-:S02]  /*13c0*/  HADD2.F32 R100, -RZ, R94.H1_H1 ;  /* 0x3000005eff647230 */ /* 0x000fc40000004100 */
[----:B---3--:R-:W-:Y:S01]  /*13d0*/  @P1 FFMA.FTZ R23, R112, R111, R23 ;  /* 0x0000006f70171223 */ /* 0x008fe20000010017 */
[--C-:B------:R-:W-:Y:S02]  /*13e0*/  HADD2.F32 R101, -RZ, R95.reuse.H0_H0 ;  /* 0x2000005fff657230 */ /* 0x100fe40000004100 */
[----:B------:R-:W-:Y:S02]  /*13f0*/  HADD2.F32 R103, -RZ, R95.H1_H1 ;  /* 0x3000005fff677230 */ /* 0x000fe40000004100 */
[--C-:B------:R-:W-:Y:S02]  /*1400*/  @P1 HADD2.F32 R92, -RZ, R26.reuse.H0_H0 ;  /* 0x2000001aff5c1230 */ /* 0x100fe40000004100 */
        /* <DEDUP_REMOVED lines=22> */
.L_x_7310:
[----:B-1----:R-:W0:Y:S01]  /*1570*/  @P0 LDC R92, c[0x0][0x40c] ;  /* 0x00010300ff5c0b82 */ /* 0x002e220000000800 */
[--C-:B-----5:R-:W-:Y:S01]  /*1580*/  @P0 HADD2.F32 R23, -RZ, R24.reuse.H0_H0 ;  /* 0x20000018ff170230 */ /* 0x120fe20000004100 */
[----:B------:R-:W-:Y:S01]  /*1590*/  CS2R R102, SRZ ;  /* 0x0000000000667805 */ /* 0x000fe2000001ff00 */
[----:B------:R-:W-:Y:S02]  /*15a0*/  @P0 HADD2.F32 R93, -RZ, R24.H1_H1 ;  /* 0x30000018ff5d0230 */ /* 0x000fe40000004100 */
[----:B------:R-:W-:Y:S02]  /*15b0*/  HFMA2 R21, -RZ, RZ, 0, 0 ;  /* 0x00000000ff157431 */ /* 0x000fe400000001ff */
[----:B------:R-:W-:Y:S01]  /*15c0*/  @P0 HADD2.F32 R95, -RZ, R25.H0_H0 ;  /* 0x20000019ff5f0230 */ /* 0x000fe20000004100 */
[----:B------:R-:W-:Y:S01]  /*15d0*/  MOV R22, RZ ;  /* 0x000000ff00167202 */ /* 0x000fe20000000f00 */
[----:B------:R-:W-:Y:S01]  /*15e0*/  @P0 HADD2.F32 R110, -RZ, R27.H1_H1 ;  /* 0x3000001bff6e0230 */ /* 0x000fe20000004100 */
[----:B------:R-:W1:Y:S01]  /*15f0*/  @P0 LDC R94, c[0x0][0x40c] ;  /* 0x00010300ff5e0b82 */ /* 0x000e620000000800 */
[----:B------:R-:W-:-:S07]  /*1600*/  MOV R99, RZ ;  /* 0x000000ff00637202 */ /* 0x000fce0000000f00 */
[----:B------:R-:W2:Y:S08]  /*1610*/  @P0 LDC R100, c[0x0][0x40c] ;  /* 0x00010300ff640b82 */ /* 0x000eb00000000800 */
[----:B------:R-:W3:Y:S01]  /*1620*/  @P0 LDC R107, c[0x0][0x40c] ;  /* 0x00010300ff6b0b82 */ /* 0x000ee20000000800 */
[----:B0-----:R-:W-:Y:S01]  /*1630*/  @P0 FMUL.FTZ R102, R23, R92 ;  /* 0x0000005c17660220 */ /* 0x001fe20000410000 */
[----:B------:R-:W-:-:S02]  /*1640*/  @P0 HADD2.F32 R92, -RZ, R25.H1_H1 ;  /* 0x30000019ff5c0230 */ /* 0x000fc40000004100 */
[----:B------:R-:W-:-:S04]  /*1650*/  HFMA2 R23, -RZ, RZ, 0, 0 ;  /* 0x00000000ff177431 */ /* 0x000fc800000001ff */
[----:B------:R-:W0:Y:S01]  /*1660*/  @P0 LDC R106, c[0x0][0x40c] ;  /* 0x00010300ff6a0b82 */ /* 0x000e220000000800 */
[----:B-1----:R-:W-:Y:S01]  /*1670*/  @P0 FMUL.FTZ R21, R93, R94 ;  /* 0x0000005e5d150220 */ /* 0x002fe20000410000 */
[--C-:B------:R-:W-:Y:S02]  /*1680*/  @P0 HADD2.F32 R93, -RZ, R26.reuse.H0_H0 ;  /* 0x2000001aff5d0230 */ /* 0x100fe40000004100 */
[----:B------:R-:W-:-:S04]  /*1690*/  @P0 HADD2.F32 R94, -RZ, R26.H1_H1 ;  /* 0x3000001aff5e0230 */ /* 0x000fc80000004100 */
[----:B------:R-:W1:Y:S01]  /*16a0*/  @P0 LDC R109, c[0x0][0x40c] ;  /* 0x00010300ff6d0b82 */ /* 0x000e620000000800 */
[----:B--2---:R-:W-:Y:S01]  /*16b0*/  @P0 FMUL.FTZ R22, R95, R100 ;  /* 0x000000645f160220 */ /* 0x004fe20000410000 */
[----:B------:R-:W-:Y:S01]  /*16c0*/  @P0 HADD2.F32 R95, -RZ, R27.H0_H0 ;  /* 0x2000001bff5f0230 */ /* 0x000fe20000004100 */
[----:B------:R-:W-:-:S05]  /*16d0*/  CS2R R100, SRZ ;  /* 0x0000000000647805 */ /* 0x000fca000001ff00 */
        /* <DEDUP_REMOVED lines=19> */
.L_x_7311:
        /* <DEDUP_REMOVED lines=58> */
.L_x_7312:
        /* <DEDUP_REMOVED lines=9> */
[----:B------:R-:W-:-:S07]  /*1c40*/  CS2R R112, SRZ ;  /* 0x0000000000707805 */ /* 0x000fce000001ff00 */
        /* <DEDUP_REMOVED lines=11> */
[----:B------:R-:W-:Y:S01]  /*1d00*/  HFMA2 R106, -RZ, RZ, 0, 0 ;  /* 0x00000000ff6a7431 */ /* 0x000fe200000001ff */
        /* <DEDUP_REMOVED lines=20> */
.L_x_7313:
        /* <DEDUP_REMOVED lines=58> */
.L_x_7314:
        /* <DEDUP_REMOVED lines=42> */
.L_x_7315:
        /* <DEDUP_REMOVED lines=58> */
.L_x_7316:
[----:B-1----:R-:W0:Y:S01]  /*2830*/  @P0 LDC R93, c[0x0][0x40c] ;  /* 0x00010300ff5d0b82 */ /* 0x002e220000000800 */
[--C-:B-----5:R-:W-:Y:S01]  /*2840*/  @P0 HADD2.F32 R92, -RZ, R24.reuse.H0_H0 ;  /* 0x20000018ff5c0230 */ /* 0x120fe20000004100 */
[----:B------:R-:W-:Y:S01]  /*2850*/  CS2R R132, SRZ ;  /* 0x0000000000847805 */ /* 0x000fe2000001ff00 */
[----:B------:R-:W-:Y:S01]  /*2860*/  @P0 HADD2.F32 R94, -RZ, R24.H1_H1 ;  /* 0x30000018ff5e0230 */ /* 0x000fe20000004100 */
[----:B------:R-:W-:Y:S01]  /*2870*/  CS2R R128, SRZ ;  /* 0x0000000000807805 */ /* 0x000fe2000001ff00 */
[--C-:B------:R-:W-:Y:S01]  /*2880*/  @P0 HADD2.F32 R118, -RZ, R25.reuse.H0_H0 ;  /* 0x20000019ff760230 */ /* 0x100fe20000004100 */
[----:B------:R-:W-:Y:S02]  /*2890*/  CS2R R126, SRZ ;  /* 0x00000000007e7805 */ /* 0x000fe4000001ff00 */
[----:B------:R-:W-:Y:S01]  /*28a0*/  CS2R R130, SRZ ;  /* 0x0000000000827805 */ /* 0x000fe2000001ff00 */
[----:B------:R-:W1:Y:S08]  /*28b0*/  @P0 LDC R95, c[0x0][0x40c] ;  /* 0x00010300ff5f0b82 */ /* 0x000e700000000800 */
        /* <DEDUP_REMOVED lines=11> */
[----:B------:R-:W-:-:S06]  /*2970*/  @P0 HADD2.F32 R118, -RZ, R27.H1_H1 ;  /* 0x3000001bff760230 */ /* 0x000fcc0000004100 */
[----:B------:R-:W2:Y:S01]  /*2980*/  @P0 LDC R134, c[0x0][0x40c] ;  /* 0x00010300ff860b82 */ /* 0x000ea20000000800 */
[----:B---3--:R-:W-:Y:S01]  /*2990*/  @P0 FMUL.FTZ R126, R92, R121 ;  /* 0x000000795c7e0220 */ /* 0x008fe20000410000 */
[----:B------:R-:W-:-:S06]  /*29a0*/  F2FP.F16.F32.PACK_AB R92, RZ, R132 ;  /* 0x00000084ff5c723e */ /* 0x000fcc00000000ff */
[----:B------:R-:W3:Y:S01]  /*29b0*/  @P0 LDC R137, c[0x0][0x40c] ;  /* 0x00010300ff890b82 */ /* 0x000ee20000000800 */
[----:B0-----:R-:W-:Y:S01]  /*29c0*/  @P0 FMUL.FTZ R129, R93, R120 ;  /* 0x000000785d810220 */ /* 0x001fe20000410000 */
[----:B------:R-:W-:-:S04]  /*29d0*/  F2FP.F16.F32.PACK_AB R93, RZ, R128 ;  /* 0x00000080ff5d723e */ /* 0x000fc800000000ff */
[----:B------:R-:W-:Y:S01]  /*29e0*/  PRMT R92, R92, 0x5410, R93 ;  /* 0x000054105c5c7816 */ /* 0x000fe2000000005d */
[----:B-1----:R-:W-:Y:S01]  /*29f0*/  @P0 FMUL.FTZ R130, R94, R135 ;  /* 0x000000875e820220 */ /* 0x002fe20000410000 */
[----:B------:R-:W-:-:S04]  /*2a00*/  F2FP.F16.F32.PACK_AB R94, RZ, R127 ;  /* 0x0000007fff5e723e */ /* 0x000fc800000000ff */
[----:B------:R-:W-:Y:S01]  /*2a10*/  F2FP.F16.F32.PACK_AB R119, RZ, R130 ;  /* 0x00000082ff77723e */ /* 0x000fe200000000ff */
[----:B--2---:R-:W-:Y:S01]  /*2a20*/  @P0 FMUL.FTZ R131, R95, R134 ;  /* 0x000000865f830220 */ /* 0x004fe20000410000 */
[----:B------:R-:W-:-:S04]  /*2a30*/  F2FP.F16.F32.PACK_AB R95, RZ, R126 ;  /* 0x0000007eff5f723e */ /* 0x000fc800000000ff */
[----:B------:R-:W-:Y:S02]  /*2a40*/  F2FP.F16.F32.PACK_AB R120, RZ, R131 ;  /* 0x00000083ff78723e */ /* 0x000fe400000000ff */
[----:B------:R-:W-:Y:S01]  /*2a50*/  PRMT R93, R94, 0x5410, R95 ;  /* 0x000054105e5d7816 */ /* 0x000fe2000000005f */
[----:B---3--:R-:W-:Y:S01]  /*2a60*/  @P0 FMUL.FTZ R133, R118, R137 ;  /* 0x0000008976850220 */ /* 0x008fe20000410000 */
[----:B------:R-:W-:-:S04]  /*2a70*/  F2FP.F16.F32.PACK_AB R118, RZ, R129 ;  /* 0x00000081ff76723e */ /* 0x000fc800000000ff */
[----:B------:R-:W-:Y:S02]  /*2a80*/  F2FP.F16.F32.PACK_AB R121, RZ, R133 ;  /* 0x00000085ff79723e */ /* 0x000fe400000000ff */
[----:B------:R-:W-:Y:S02]  /*2a90*/  PRMT R94, R118, 0x5410, R119 ;  /* 0x00005410765e7816 */ /* 0x000fe40000000077 */
[----:B------:R-:W-:-:S07]  /*2aa0*/  PRMT R95, R120, 0x5410, R121 ;  /* 0x00005410785f7816 */ /* 0x000fce0000000079 */
.L_x_7317:
        /* <DEDUP_REMOVED lines=58> */
.L_x_7318:
        /* <DEDUP_REMOVED lines=40> */
.L_x_7319:
[----:B------:R-:W0:Y:S01]  /*30d0*/  @P0 LDC.64 R118, c[0x0][0x390] ;  /* 0x0000e400ff760b82 */ /* 0x000e220000000a00 */
[----:B------:R-:W-:Y:S02]  /*30e0*/  IADD3 R121, PT, PT, R105, 0xc0, RZ ;  /* 0x000000c069797810 */ /* 0x000fe40007ffe0ff */
[----:B------:R-:W-:-:S03]  /*30f0*/  @P0 IADD3 R143, PT, PT, R104, 0xe0, RZ ;  /* 0x000000e0688f0810 */ /* 0x000fc60007ffe0ff */
[----:B------:R-:W-:-:S05]  /*3100*/  IMAD.WIDE.U32 R120, R121, 0x10, R96 ;  /* 0x0000001079787825 */ /* 0x000fca00078e0060 */
[----:B------:R1:W-:Y:S01]  /*3110*/  STG.E.128 desc[UR6][R120.64], R92 ;  /* 0x0000005c78007986 */ /* 0x0003e2000c101d06 */
[----:B0-----:R-:W-:-:S05]  /*3120*/  @P0 IMAD.WIDE.U32 R118, R143, 0x10, R118 ;  /* 0x000000108f760825 */ /* 0x001fca00078e0076 */
[----:B------:R1:W5:Y:S01]  /*3130*/  @P0 LDG.E.128 R24, desc[UR6][R118.64] ;  /* 0x0000000676180981 */ /* 0x000362000c1e1d00 */
[----:B------:R-:W-:Y:S01]  /*3140*/  IADD3 R145, PT, PT, R105, 0xe0, RZ ;  /* 0x000000e069917810 */ /* 0x000fe20007ffe0ff */
[----:B------:R-:W-:Y:S06]  /*3150*/  BRA.U !UP0, `(.L_x_7320) ;  /* 0x0000000108c47547 */ /* 0x000fec000b800000 */
[----:B-1----:R-:W0:Y:S02]  /*3160*/  LDC.64 R92, c[0x0][0x3a0] ;  /* 0x0000e800ff5c7b82 */ /* 0x002e240000000a00 */
[----:B0-----:R-:W-:-:S06]  /*3170*/  IMAD.WIDE.U32 R92, R145, 0x10, R92 ;  /* 0x00000010915c7825 */ /* 0x001fcc00078e005c */
[----:B------:R-:W2:Y:S01]  /*3180*/  LDG.E.128 R92, desc[UR6][R92.64] ;  /* 0x000000065c5c7981 */ /* 0x000ea2000c1e1d00 */
[----:B------:R-:W-:-:S13]  /*3190*/  ISETP.GT.AND P0, PT, R98, RZ, PT ;  /* 0x000000ff6200720c */ /* 0x000fda0003f04270 */
[----:B------:R-:W0:Y:S01]  /*31a0*/  @P0 LDC R118, c[0x0][0x40c] ;  /* 0x00010300ff760b82 */ /* 0x000e220000000800 */
[----:B-----5:R-:W-:Y:S02]  /*31b0*/  @P0 HADD2.F32 R105, -RZ, R25.H0_H0 ;  /* 0x20000019ff690230 */ /* 0x020fe40000004100 */
        /* <DEDUP_REMOVED lines=8> */
[----:B--2---:R-:W-:-:S02]  /*3240*/  HADD2.F32 R98, -RZ, R93.H0_H0 ;  /* 0x2000005dff627230 */ /* 0x004fc40000004100 */
[----:B------:R-:W-:Y:S02]  /*3250*/  HADD2.F32 R104, -RZ, R93.H1_H1 ;  /* 0x3000005dff687230 */ /* 0x000fe40000004100 */
[----:B------:R-:W-:Y:S02]  /*3260*/  @P0 HADD2.F32 R93, -RZ, R25.H1_H1 ;  /* 0x30000019ff5d0230 */ /* 0x000fe40000004100 */
[----:B0-----:R-:W-:Y:S01]  /*3270*/  @P0 FFMA.FTZ R98, R105, R118, R98 ;  /* 0x0000007669620223 */ /* 0x001fe20000010062 */
[----:B------:R-:W-:Y:S02]  /*3280*/  HADD2.F32 R105, -RZ, R94.H0_H0 ;  /* 0x2000005eff697230 */ /* 0x000fe40000004100 */
[----:B------:R-:W-:Y:S02]  /*3290*/  HADD2.F32 R118, -RZ, R95.H0_H0 ;  /* 0x2000005fff767230 */ /* 0x000fe40000004100 */
[----:B-1----:R-:W-:Y:S01]  /*32a0*/  @P0 FFMA.FTZ R104, R93, R119, R104 ;  /* 0x000000775d680223 */ /* 0x002fe20000010068 */
[----:B------:R-:W-:-:S02]  /*32b0*/  @P0 HADD2.F32 R93, -RZ, R27.H0_H0 ;  /* 0x2000001bff5d0230 */ /* 0x000fc40000004100 */
[----:B---3--:R-:W-:Y:S01]  /*32c0*/  @P0 FFMA.FTZ R105, R120, R121, R105 ;  /* 0x0000007978690223 */ /* 0x008fe20000010069 */
[----:B------:R-:W-:Y:S02]  /*32d0*/  HADD2.F32 R119, -RZ, R94.H1_H1 ;  /* 0x3000005eff777230 */ /* 0x000fe40000004100 */
[----:B------:R-:W-:Y:S02]  /*32e0*/  HADD2.F32 R120, -RZ, R95.H1_H1 ;  /* 0x3000005fff787230 */ /* 0x000fe40000004100 */
[----:B----4-:R-:W-:Y:S01]  /*32f0*/  @P0 FFMA.FTZ R118, R93, R147, R118 ;  /* 0x000000935d760223 */ /* 0x010fe20000010076 */
[--C-:B------:R-:W-:Y:S02]  /*3300*/  HADD2.F32 R142, -RZ, R92.reuse.H0_H0 ;  /* 0x2000005cff8e7230 */ /* 0x100fe40000004100 */
[----:B------:R-:W-:Y:S02]  /*3310*/  HADD2.F32 R121, -RZ, R92.H1_H1 ;  /* 0x3000005cff797230 */ /* 0x000fe40000004100 */
[----:B------:R-:W-:Y:S01]  /*3320*/  @P0 HADD2.F32 R94, -RZ, R26.H1_H1 ;  /* 0x3000001aff5e0230 */ /* 0x000fe20000004100 */
[----:B------:R-:W-:Y:S01]  /*3330*/  F2FP.F16.F32.PACK_AB R147, RZ, R118 ;  /* 0x00000076ff93723e */ /* 0x000fe200000000ff */
[----:B------:R-:W-:-:S02]  /*3340*/  @P0 HADD2.F32 R92, -RZ, R24.H1_H1 ;  /* 0x30000018ff5c0230 */ /* 0x000fc40000004100 */
        /* <DEDUP_REMOVED lines=18> */
.L_x_7320:
[----:B-1----:R-:W0:Y:S01]  /*3470*/  @P0 LDC R93, c[0x0][0x40c] ;  /* 0x00010300ff5d0b82 */ /* 0x002e220000000800 */
[--C-:B-----5:R-:W-:Y:S02]  /*3480*/  @P0 HADD2.F32 R92, -RZ, R24.reuse.H0_H0 ;  /* 0x20000018ff5c0230 */ /* 0x120fe40000004100 */
[----:B------:R-:W-:Y:S02]  /*3490*/  HFMA2 R142, -RZ, RZ, 0, 0 ;  /* 0x00000000ff8e7431 */ /* 0x000fe400000001ff */
[----:B------:R-:W-:Y:S01]  /*34a0*/  @P0 HADD2.F32 R94, -RZ, R24.H1_H1 ;  /* 0x30000018ff5e0230 */ /* 0x000fe20000004100 */
[----:B------:R-:W-:Y:S01]  /*34b0*/  CS2R R120, SRZ ;  /* 0x0000000000787805 */ /* 0x000fe2000001ff00 */
        /* <DEDUP_REMOVED lines=16> */
[----:B------:R-:W-:-:S06]  /*35c0*/  CS2R R104, SRZ ;  /* 0x0000000000687805 */ /* 0x000fcc000001ff00 */
        /* <DEDUP_REMOVED lines=19> */
.L_x_7321:
        /* <DEDUP_REMOVED lines=219> */
.L_x_7337:
        /* <DEDUP_REMOVED lines=16> */
[----:B------:R-:W-:Y:S01]  /*45b0*/  IADD3 R4, PT, PT, R4, -0x1, RZ ;  /* 0xffffffff04047810 */ /* 0x000fe20007ffe0ff */
[----:B------:R-:W-:Y:S01]  /*45c0*/  HADD2.F32 R93, -RZ, R52.H1_H1 ;  /* 0x30000034ff5d7230 */ /* 0x000fe20000004100 */
[----:B------:R-:W-:Y:S01]  /*45d0*/  FSEL R0, R145, RZ, !P0 ;  /* 0x000000ff91007208 */ /* 0x000fe20004000000 */
[----:B------:R-:W-:Y:S02]  /*45e0*/  HADD2.F32 R95, -RZ, R85.H0_H0 ;  /* 0x20000055ff5f7230 */ /* 0x000fe40000004100 */
        /* <DEDUP_REMOVED lines=65> */
[----:B------:R-:W-:-:S02]  /*4a00*/  HADD2.F32 R120, -RZ, R88.H0_H0 ;  /* 0x20000058ff787230 */ /* 0x000fc40000004100 */
[C---:B------:R-:W-:Y:S01]  /*4a10*/  FMUL.FTZ R4, R97.reuse, R4 ;  /* 0x0000000461047220 */ /* 0x040fe20000410000 */
[--C-:B------:R-:W-:Y:S02]  /*4a20*/  HADD2.F32 R5, -RZ, R56.reuse.H0_H0 ;  /* 0x20000038ff057230 */ /* 0x100fe40000004100 */
[C---:B------:R-:W-:Y:S01]  /*4a30*/  FMUL.FTZ R92, R97.reuse, R92 ;  /* 0x0000005c615c7220 */ /* 0x040fe20000410000 */
[----:B------:R-:W-:Y:S02]  /*4a40*/  HADD2.F32 R7, -RZ, R56.H1_H1 ;  /* 0x30000038ff077230 */ /* 0x000fe40000004100 */
[----:B------:R-:W-:Y:S01]  /*4a50*/  FMUL.FTZ R6, R97, R6 ;  /* 0x0000000661067220 */ /* 0x000fe20000410000 */
[----:B------:R-:W-:Y:S02]  /*4a60*/  HADD2.F32 R9, -RZ, R89.H0_H0 ;  /* 0x20000059ff097230 */ /* 0x000fe40000004100 */
[----:B------:R-:W-:Y:S01]  /*4a70*/  FFMA.FTZ R4, R4, R120, R5 ;  /* 0x0000007804047223 */ /* 0x000fe20000010005 */
[----:B------:R-:W-:-:S02]  /*4a80*/  HADD2.F32 R5, -RZ, R88.H1_H1 ;  /* 0x30000058ff057230 */ /* 0x000fc40000004100 */
[C---:B------:R-:W-:Y:S01]  /*4a90*/  FMUL.FTZ R94, R97.reuse, R94 ;  /* 0x0000005e615e7220 */ /* 0x040fe20000410000 */
[----:B------:R-:W-:Y:S02]  /*4aa0*/  HADD2.F32 R11, -RZ, R57.H0_H0 ;  /* 0x20000039ff0b7230 */ /* 0x000fe40000004100 */
[C---:B------:R-:W-:Y:S01]  /*4ab0*/  FMUL.FTZ R8, R97.reuse, R8 ;  /* 0x0000000861087220 */ /* 0x040fe20000410000 */
[----:B------:R-:W-:Y:S02]  /*4ac0*/  HADD2.F32 R13, -RZ, R89.H1_H1 ;  /* 0x30000059ff0d7230 */ /* 0x000fe40000004100 */
[----:B------:R-:W-:Y:S01]  /*4ad0*/  FMUL.FTZ R96, R97, R96 ;  /* 0x0000006061607220 */ /* 0x000fe20000410000 */
[----:B------:R-:W-:Y:S02]  /*4ae0*/  HADD2.F32 R15, -RZ, R57.H1_H1 ;  /* 0x30000039ff0f7230 */ /* 0x000fe40000004100 */
[----:B------:R-:W-:Y:S01]  /*4af0*/  FFMA.FTZ R5, R92, R5, R7 ;  /* 0x000000055c057223 */ /* 0x000fe20000010007 */
[----:B------:R-:W-:-:S02]  /*4b00*/  HADD2.F32 R17, -RZ, R90.H0_H0 ;  /* 0x2000005aff117230 */ /* 0x000fc40000004100 */
[----:B------:R-:W-:Y:S01]  /*4b10*/  FFMA.FTZ R6, R6, R9, R11 ;  /* 0x0000000906067223 */ /* 0x000fe2000001000b */
[----:B------:R-:W-:Y:S02]  /*4b20*/  HADD2.F32 R19, -RZ, R58.H0_H0 ;  /* 0x2000003aff137230 */ /* 0x000fe40000004100 */
[----:B------:R-:W-:Y:S01]  /*4b30*/  FFMA.FTZ R7, R94, R13, R15 ;  /* 0x0000000d5e077223 */ /* 0x000fe2000001000f */
[----:B------:R-:W-:Y:S02]  /*4b40*/  HADD2.F32 R21, -RZ, R90.H1_H1 ;  /* 0x3000005aff157230 */ /* 0x000fe40000004100 */
[----:B------:R-:W-:Y:S01]  /*4b50*/  FMUL.FTZ R10, R97, R10 ;  /* 0x0000000a610a7220 */ /* 0x000fe20000410000 */
[----:B------:R-:W-:Y:S02]  /*4b60*/  HADD2.F32 R23, -RZ, R58.H1_H1 ;  /* 0x3000003aff177230 */ /* 0x000fe40000004100 */
[----:B------:R-:W-:Y:S01]  /*4b70*/  FFMA.FTZ R8, R8, R17, R19 ;  /* 0x0000001108087223 */ /* 0x000fe20000010013 */
[----:B------:R-:W-:-:S02]  /*4b80*/  HADD2.F32 R11, -RZ, R91.H0_H0 ;  /* 0x2000005bff0b7230 */ /* 0x000fc40000004100 */
[C---:B------:R-:W-:Y:S01]  /*4b90*/  FMUL.FTZ R12, R97.reuse, R12 ;  /* 0x0000000c610c7220 */ /* 0x040fe20000410000 */
[----:B------:R-:W-:Y:S02]  /*4ba0*/  HADD2.F32 R13, -RZ, R59.H0_H0 ;  /* 0x2000003bff0d7230 */ /* 0x000fe40000004100 */
[----:B------:R-:W-:Y:S01]  /*4bb0*/  FFMA.FTZ R9, R96, R21, R23 ;  /* 0x0000001560097223 */ /* 0x000fe20000010017 */
[----:B------:R-:W-:Y:S02]  /*4bc0*/  HADD2.F32 R15, -RZ, R91.H1_H1 ;  /* 0x3000005bff0f7230 */ /* 0x000fe40000004100 */
[C---:B------:R-:W-:Y:S01]  /*4bd0*/  FMUL.FTZ R144, R97.reuse, R144 ;  /* 0x0000009061907220 */ /* 0x040fe20000410000 */
[----:B------:R-:W-:Y:S02]  /*4be0*/  HADD2.F32 R17, -RZ, R59.H1_H1 ;  /* 0x3000003bff117230 */ /* 0x000fe40000004100 */
[----:B------:R-:W-:Y:S01]  /*4bf0*/  FMUL.FTZ R146, R97, R146 ;  /* 0x0000009261927220 */ /* 0x000fe20000410000 */
[----:B------:R-:W-:-:S02]  /*4c00*/  HADD2.F32 R19, -RZ, R84.H0_H0 ;  /* 0x20000054ff137230 */ /* 0x000fc40000004100 */
[----:B------:R-:W-:Y:S01]  /*4c10*/  FMUL.FTZ R14, R97, R14 ;  /* 0x0000000e610e7220 */ /* 0x000fe20000410000 */
[----:B------:R-:W-:Y:S02]  /*4c20*/  HADD2.F32 R21, -RZ, R52.H0_H0 ;  /* 0x20000034ff157230 */ /* 0x000fe40000004100 */
[----:B------:R-:W-:Y:S01]  /*4c30*/  FFMA.FTZ R10, R10, R11, R13 ;  /* 0x0000000b0a0a7223 */ /* 0x000fe2000001000d */
[----:B------:R-:W-:Y:S02]  /*4c40*/  HADD2.F32 R23, -RZ, R84.H1_H1 ;  /* 0x30000054ff177230 */ /* 0x000fe40000004100 */
[----:B------:R-:W-:Y:S01]  /*4c50*/  FFMA.FTZ R11, R12, R15, R17 ;  /* 0x0000000f0c0b7223 */ /* 0x000fe20000010011 */
[----:B------:R-:W-:Y:S02]  /*4c60*/  HADD2.F32 R99, -RZ, R53.H0_H0 ;  /* 0x20000035ff637230 */ /* 0x000fe40000004100 */
[----:B------:R-:W-:Y:S01]  /*4c70*/  FFMA.FTZ R144, R144, R19, R21 ;  /* 0x0000001390907223 */ /* 0x000fe20000010015 */
[----:B------:R-:W-:-:S02]  /*4c80*/  HADD2.F32 R15, -RZ, R85.H1_H1 ;  /* 0x30000055ff0f7230 */ /* 0x000fc40000004100 */
[----:B------:R-:W-:Y:S01]  /*4c90*/  FFMA.FTZ R13, R146, R23, R93 ;  /* 0x00000017920d7223 */ /* 0x000fe2000001005d */
[----:B------:R-:W-:Y:S02]  /*4ca0*/  HADD2.F32 R17, -RZ, R53.H1_H1 ;  /* 0x30000035ff117230 */ /* 0x000fe40000004100 */
[C---:B------:R-:W-:Y:S01]  /*4cb0*/  FMUL.FTZ R148, R97.reuse, R148 ;  /* 0x0000009461947220 */ /* 0x040fe20000410000 */
[----:B------:R-:W-:Y:S01]  /*4cc0*/  FFMA.FTZ R14, R14, R95, R99 ;  /* 0x0000005f0e0e7223 */ /* 0x000fe20000010063 */
[----:B------:R-:W-:Y:S02]  /*4cd0*/  HADD2.F32 R19, -RZ, R86.H0_H0 ;  /* 0x20000056ff137230 */ /* 0x000fe40000004100 */
[C---:B------:R-:W-:Y:S01]  /*4ce0*/  FMUL.FTZ R16, R97.reuse, R16 ;  /* 0x0000001061107220 */ /* 0x040fe20000410000 */
[----:B------:R-:W-:Y:S02]  /*4cf0*/  HADD2.F32 R21, -RZ, R54.H0_H0 ;  /* 0x20000036ff157230 */ /* 0x000fe40000004100 */
        /* <DEDUP_REMOVED lines=16> */
[----:B------:R-:W-:Y:S01]  /*4e00*/  FFMA.FTZ R19, R20, R101, R103 ;  /* 0x0000006514137223 */ /* 0x000fe20000010067 */
[----:B------:R-:W-:-:S02]  /*4e10*/  HADD2.F32 R93, -RZ, R80.H1_H1 ;  /* 0x30000050ff5d7230 */ /* 0x000fc40000004100 */
[C---:B------:R-:W-:Y:S01]  /*4e20*/  FMUL.FTZ R152, R97.reuse, R152 ;  /* 0x0000009861987220 */ /* 0x040fe20000410000 */
[----:B------:R-:W-:Y:S02]  /*4e30*/  HADD2.F32 R95, -RZ, R48.H1_H1 ;  /* 0x30000030ff5f7230 */ /* 0x000fe40000004100 */
[C---:B------:R-:W-:Y:S01]  /*4e40*/  FMUL.FTZ R22, R97.reuse, R22 ;  /* 0x0000001661167220 */ /* 0x040fe20000410000 */
[----:B------:R-:W-:Y:S02]  /*4e50*/  HADD2.F32 R99, -RZ, R81.H0_H0 ;  /* 0x20000051ff637230 */ /* 0x000fe40000004100 */
[C---:B------:R-:W-:Y:S01]  /*4e60*/  FMUL.FTZ R154, R97.reuse, R154 ;  /* 0x0000009a619a7220 */ /* 0x040fe20000410000 */
[----:B------:R-:W-:Y:S02]  /*4e70*/  HADD2.F32 R101, -RZ, R49.H0_H0 ;  /* 0x20000031ff657230 */ /* 0x000fe40000004100 */
[----:B------:R-:W-:Y:S01]  /*4e80*/  FMUL.FTZ R156, R97, R156 ;  /* 0x0000009c619c7220 */ /* 0x000fe20000410000 */
[----:B------:R-:W-:-:S02]  /*4e90*/  HADD2.F32 R103, -RZ, R81.H1_H1 ;  /* 0x30000051ff677230 */ /* 0x000fc40000004100 */
[----:B------:R-:W-:Y:S01]  /*4ea0*/  FFMA.FTZ R102, R102, R21, R23 ;  /* 0x0000001566667223 */ /* 0x000fe20000010017 */
[----:B------:R-:W-:Y:S02]  /*4eb0*/  HADD2.F32 R107, -RZ, R49.H1_H1 ;  /* 0x30000031ff6b7230 */ /* 0x000fe40000004100 */
[----:B------:R-:W-:Y:S01]  /*4ec0*/  FFMA.FTZ R21, R152, R93, R95 ;  /* 0x0000005d98157223 */ /* 0x000fe2000001005f */
[----:B------:R-:W-:Y:S02]  /*4ed0*/  HADD2.F32 R113, -RZ, R82.H0_H0 ;  /* 0x20000052ff717230 */ /* 0x000fe40000004100 */
[----:B------:R-:W-:Y:S01]  /*4ee0*/  FFMA.FTZ R22, R22, R99, R101 ;  /* 0x0000006316167223 */ /* 0x000fe20000010065 */
[----:B------:R-:W-:Y:S02]  /*4ef0*/  HADD2.F32 R145, -RZ, R50.H0_H0 ;  /* 0x20000032ff917230 */ /* 0x000fe40000004100 */
[----:B------:R-:W-:Y:S01]  /*4f00*/  FFMA.FTZ R23, R154, R103, R107 ;  /* 0x000000679a177223 */ /* 0x000fe2000001006b */
[----:B------:R-:W-:-:S02]  /*4f10*/  HADD2.F32 R93, -RZ, R82.H1_H1 ;  /* 0x30000052ff5d7230 */ /* 0x000fc40000004100 */
[C---:B------:R-:W-:Y:S01]  /*4f20*/  FMUL.FTZ R100, R97.reuse, R100 ;  /* 0x0000006461647220 */ /* 0x040fe20000410000 */
[----:B------:R-:W-:Y:S02]  /*4f30*/  HADD2.F32 R95, -RZ, R50.H1_H1 ;  /* 0x30000032ff5f7230 */ /* 0x000fe40000004100 */
        /* <DEDUP_REMOVED lines=54> */
[----:B------:R-:W-:-:S02]  /*52a0*/  HADD2.F32 R0, -RZ, R79.H0_H0 ;  /* 0x2000004fff007230 */ /* 0x000fc40000004100 */
[----:B------:R-:W-:Y:S01]  /*52b0*/  FFMA.FTZ R110, R110, R113, R145 ;  /* 0x000000716e6e7223 */ /* 0x000fe20000010091 */
[----:B------:R-:W-:Y:S02]  /*52c0*/  HADD2.F32 R12, -RZ, R47.H0_H0 ;  /* 0x2000002fff0c7230 */ /* 0x000fe40000004100 */
[----:B------:R-:W-:Y:S01]  /*52d0*/  FFMA.FTZ R99, R108, R147, R149 ;  /* 0x000000936c637223 */ /* 0x000fe20000010095 */
[----:B------:R-:W-:Y:S01]  /*52e0*/  HADD2.F32 R101, -RZ, R77.H0_H0 ;  /* 0x2000004dff657230 */ /* 0x000fe20000004100 */
[----:B------:R-:W-:Y:S01]  /*52f0*/  F2FP.F16.F32.PACK_AB R11, R11, R10 ;  /* 0x0000000a0b0b723e */ /* 0x000fe200000000ff */
[----:B------:R-:W-:Y:S02]  /*5300*/  HADD2.F32 R103, -RZ, R45.H0_H0 ;  /* 0x2000002dff677230 */ /* 0x000fe40000004100 */
[----:B------:R-:W-:Y:S01]  /*5310*/  FFMA.FTZ R111, R111, R0, R12 ;  /* 0x000000006f6f7223 */ /* 0x000fe2000001000c */
[----:B------:R-:W-:Y:S01]  /*5320*/  HADD2.F32 R107, -RZ, R77.H1_H1 ;  /* 0x3000004dff6b7230 */ /* 0x000fe20000004100 */
[----:B------:R-:W-:Y:S01]  /*5330*/  F2FP.F16.F32.PACK_AB R10, R9, R8 ;  /* 0x00000008090a723e */ /* 0x000fe200000000ff */
[----:B------:R-:W-:-:S02]  /*5340*/  HADD2.F32 R113, -RZ, R45.H1_H1 ;  /* 0x3000002dff717230 */ /* 0x000fc40000004100 */
[----:B------:R-:W-:Y:S01]  /*5350*/  FFMA.FTZ R162, R162, R101, R103 ;  /* 0x00000065a2a27223 */ /* 0x000fe20000010067 */
[----:B------:R-:W-:Y:S01]  /*5360*/  HADD2.F32 R145, -RZ, R78.H0_H0 ;  /* 0x2000004eff917230 */ /* 0x000fe20000004100 */
[----:B------:R-:W-:Y:S01]  /*5370*/  F2FP.F16.F32.PACK_AB R9, R7, R6 ;  /* 0x000000060709723e */ /* 0x000fe200000000ff */
[----:B------:R-:W-:Y:S02]  /*5380*/  HADD2.F32 R147, -RZ, R46.H0_H0 ;  /* 0x2000002eff937230 */ /* 0x000fe40000004100 */
[----:B------:R-:W-:Y:S01]  /*5390*/  FFMA.FTZ R101, R106, R107, R113 ;  /* 0x0000006b6a657223 */ /* 0x000fe20000010071 */
[----:B------:R-:W-:Y:S01]  /*53a0*/  HADD2.F32 R12, -RZ, R79.H1_H1 ;  /* 0x3000004fff0c7230 */ /* 0x000fe20000004100 */
[----:B------:R-:W-:Y:S01]  /*53b0*/  F2FP.F16.F32.PACK_AB R19, R19, R18 ;  /* 0x000000121313723e */ /* 0x000fe200000000ff */
[----:B------:R-:W-:Y:S02]  /*53c0*/  HADD2.F32 R0, -RZ, R47.H1_H1 ;  /* 0x3000002fff007230 */ /* 0x000fe40000004100 */
[----:B------:R-:W-:Y:S01]  /*53d0*/  FFMA.FTZ R164, R164, R145, R147 ;  /* 0x00000091a4a47223 */ /* 0x000fe20000010093 */
[----:B------:R-:W-:Y:S01]  /*53e0*/  HADD2.F32 R20, -RZ, R73.H0_H0 ;  /* 0x20000049ff147230 */ /* 0x000fe20000004100 */
[----:B------:R-:W-:Y:S01]  /*53f0*/  F2FP.F16.F32.PACK_AB R18, R17, R16 ;  /* 0x000000101112723e */ /* 0x000fe200000000ff */
[----:B------:R-:W-:-:S02]  /*5400*/  HADD2.F32 R92, -RZ, R41.H0_H0 ;  /* 0x20000029ff5c7230 */ /* 0x000fc40000004100 */
        /* <DEDUP_REMOVED lines=17> */
[----:B------:R-:W-:Y:S02]  /*5520*/  HADD2.F32 R96, -RZ, R75.H1_H1 ;  /* 0x3000004bff607230 */ /* 0x000fe40000004100 */
[----:B------:R-:W-:Y:S02]  /*5530*/  HADD2.F32 R100, -RZ, R43.H1_H1 ;  /* 0x3000002bff647230 */ /* 0x000fe40000004100 */
[----:B------:R-:W-:Y:S01]  /*5540*/  FFMA.FTZ R123, R123, R92, R94 ;  /* 0x0000005c7b7b7223 */ /* 0x000fe2000001005e */
[----:B------:R-:W-:-:S02]  /*5550*/  HADD2.F32 R107, -RZ, R74.H1_H1 ;  /* 0x3000004aff6b7230 */ /* 0x000fc40000004100 */
[----:B------:R-:W-:Y:S02]  /*5560*/  HADD2.F32 R113, -RZ, R42.H1_H1 ;  /* 0x3000002aff717230 */ /* 0x000fe40000004100 */
[----:B------:R-:W-:Y:S01]  /*5570*/  FFMA.FTZ R20, R117, R96, R100 ;  /* 0x0000006075147223 */ /* 0x000fe20000010064 */
[----:B------:R-:W-:Y:S02]  /*5580*/  HADD2.F32 R145, -RZ, R68.H0_H0 ;  /* 0x20000044ff917230 */ /* 0x000fe40000004100 */
[----:B------:R-:W-:Y:S02]  /*5590*/  HADD2.F32 R147, -RZ, R36.H0_H0 ;  /* 0x20000024ff937230 */ /* 0x000fe40000004100 */
[----:B------:R-:W-:Y:S01]  /*55a0*/  FFMA.FTZ R124, R124, R107, R113 ;  /* 0x0000006b7c7c7223 */ /* 0x000fe20000010071 */
[----:B------:R-:W-:Y:S02]  /*55b0*/  HADD2.F32 R94, -RZ, R70.H0_H0 ;  /* 0x20000046ff5e7230 */ /* 0x000fe40000004100 */
[----:B------:R-:W-:-:S02]  /*55c0*/  HADD2.F32 R96, -RZ, R38.H0_H0 ;  /* 0x20000026ff607230 */ /* 0x000fc40000004100 */
[----:B------:R-:W-:Y:S01]  /*55d0*/  FFMA.FTZ R132, R132, R145, R147 ;  /* 0x0000009184847223 */ /* 0x000fe20000010093 */
[----:B------:R-:W-:Y:S02]  /*55e0*/  HADD2.F32 R113, -RZ, R68.H1_H1 ;  /* 0x30000044ff717230 */ /* 0x000fe40000004100 */
[----:B------:R-:W-:Y:S02]  /*55f0*/  HADD2.F32 R107, -RZ, R36.H1_H1 ;  /* 0x30000024ff6b7230 */ /* 0x000fe40000004100 */
[----:B------:R-:W-:Y:S01]  /*5600*/  FFMA.FTZ R129, R129, R94, R96 ;  /* 0x0000005e81817223 */ /* 0x000fe20000010060 */
[----:B------:R-:W-:Y:S02]  /*5610*/  HADD2.F32 R117, -RZ, R69.H1_H1 ;  /* 0x30000045ff757230 */ /* 0x000fe40000004100 */
[----:B------:R-:W-:Y:S02]  /*5620*/  HADD2.F32 R145, -RZ, R37.H1_H1 ;  /* 0x30000025ff917230 */ /* 0x000fe40000004100 */
[----:B------:R-:W-:Y:S01]  /*5630*/  FFMA.FTZ R113, R128, R113, R107 ;  /* 0x0000007180717223 */ /* 0x000fe2000001006b */
[----:B------:R-:W-:-:S02]  /*5640*/  HADD2.F32 R149, -RZ, R78.H1_H1 ;  /* 0x3000004eff957230 */ /* 0x000fc40000004100 */
[----:B------:R-:W-:Y:S02]  /*5650*/  HADD2.F32 R151, -RZ, R46.H1_H1 ;  /* 0x3000002eff977230 */ /* 0x000fe40000004100 */
[----:B------:R-:W-:Y:S01]  /*5660*/  FFMA.FTZ R126, R126, R117, R145 ;  /* 0x000000757e7e7223 */ /* 0x000fe20000010091 */
[----:B------:R-:W-:Y:S01]  /*5670*/  HADD2.F32 R96, -RZ, R71.H1_H1 ;  /* 0x30000047ff607230 */ /* 0x000fe20000004100 */
[----:B------:R-:W-:Y:S01]  /*5680*/  F2FP.F16.F32.PACK_AB R128, R113, R132 ;  /* 0x000000847180723e */ /* 0x000fe200000000ff */
[----:B------:R-:W-:Y:S02]  /*5690*/  HADD2.F32 R94, -RZ, R39.H1_H1 ;  /* 0x30000027ff5e7230 */ /* 0x000fe40000004100 */
[----:B------:R-:W-:Y:S01]  /*56a0*/  FFMA.FTZ R103, R112, R149, R151 ;  /* 0x0000009570677223 */ /* 0x000fe20000010097 */
[----:B------:R-:W-:Y:S02]  /*56b0*/  HADD2.F32 R100, -RZ, R65.H0_H0 ;  /* 0x20000041ff647230 */ /* 0x000fe40000004100 */
[----:B------:R-:W-:-:S02]  /*56c0*/  HADD2.F32 R106, -RZ, R33.H0_H0 ;  /* 0x20000021ff6a7230 */ /* 0x000fc40000004100 */
[----:B------:R-:W-:Y:S01]  /*56d0*/  FFMA.FTZ R96, R133, R96, R94 ;  /* 0x0000006085607223 */ /* 0x000fe2000001005e */
[----:B------:R-:W-:Y:S02]  /*56e0*/  HADD2.F32 R107, -RZ, R64.H0_H0 ;  /* 0x20000040ff6b7230 */ /* 0x000fe40000004100 */
[----:B------:R-:W-:Y:S02]  /*56f0*/  HADD2.F32 R117, -RZ, R32.H0_H0 ;  /* 0x20000020ff757230 */ /* 0x000fe40000004100 */
[----:B------:R-:W-:Y:S01]  /*5700*/  FFMA.FTZ R135, R135, R100, R106 ;  /* 0x0000006487877223 */ /* 0x000fe2000001006a */
[----:B------:R-:W-:Y:S02]  /*5710*/  HADD2.F32 R0, -RZ, R69.H0_H0 ;  /* 0x20000045ff007230 */ /* 0x000fe40000004100 */
[----:B------:R-:W-:Y:S02]  /*5720*/  HADD2.F32 R92, -RZ, R37.H0_H0 ;  /* 0x20000025ff5c7230 */ /* 0x000fe40000004100 */
[----:B------:R-:W-:Y:S01]  /*5730*/  FFMA.FTZ R138, R138, R107, R117 ;  /* 0x0000006b8a8a7223 */ /* 0x000fe20000010075 */
[----:B------:R-:W-:-:S02]  /*5740*/  HADD2.F32 R149, -RZ, R73.H1_H1 ;  /* 0x30000049ff957230 */ /* 0x000fc40000004100 */
[----:B------:R-:W-:Y:S02]  /*5750*/  HADD2.F32 R151, -RZ, R41.H1_H1 ;  /* 0x30000029ff977230 */ /* 0x000fe40000004100 */
[----:B------:R-:W-:Y:S01]  /*5760*/  FFMA.FTZ R127, R127, R0, R92 ;  /* 0x000000007f7f7223 */ /* 0x000fe2000001005c */
[----:B------:R-:W-:Y:S02]  /*5770*/  HADD2.F32 R94, -RZ, R67.H0_H0 ;  /* 0x20000043ff5e7230 */ /* 0x000fe40000004100 */
[----:B------:R-:W-:Y:S02]  /*5780*/  HADD2.F32 R100, -RZ, R35.H0_H0 ;  /* 0x20000023ff647230 */ /* 0x000fe40000004100 */
[----:B------:R-:W-:Y:S01]  /*5790*/  FFMA.FTZ R114, R114, R149, R151 ;  /* 0x0000009572727223 */ /* 0x000fe20000010097 */
[----:B------:R-:W-:Y:S02]  /*57a0*/  HADD2.F32 R107, -RZ, R65.H1_H1 ;  /* 0x30000041ff6b7230 */ /* 0x000fe40000004100 */
[----:B------:R-:W-:-:S02]  /*57b0*/  HADD2.F32 R133, -RZ, R33.H1_H1 ;  /* 0x30000021ff857230 */ /* 0x000fc40000004100 */
[----:B------:R-:W-:Y:S01]  /*57c0*/  FFMA.FTZ R139, R139, R94, R100 ;  /* 0x0000005e8b8b7223 */ /* 0x000fe20000010064 */
[----:B------:R-:W-:Y:S02]  /*57d0*/  HADD2.F32 R106, -RZ, R67.H1_H1 ;  /* 0x30000043ff6a7230 */ /* 0x000fe40000004100 */
[----:B------:R-:W-:Y:S02]  /*57e0*/  HADD2.F32 R108, -RZ, R35.H1_H1 ;  /* 0x30000023ff6c7230 */ /* 0x000fe40000004100 */
[----:B------:R-:W-:Y:S01]  /*57f0*/  FFMA.FTZ R134, R134, R107, R133 ;  /* 0x0000006b86867223 */ /* 0x000fe20000010085 */
[----:B------:R-:W-:Y:S02]  /*5800*/  HADD2.F32 R0, -RZ, R71.H0_H0 ;  /* 0x20000047ff007230 */ /* 0x000fe40000004100 */
[----:B------:R-:W-:Y:S02]  /*5810*/  HADD2.F32 R92, -RZ, R39.H0_H0 ;  /* 0x20000027ff5c7230 */ /* 0x000fe40000004100 */
[----:B------:R-:W-:Y:S01]  /*5820*/  FFMA.FTZ R100, R137, R106, R108 ;  /* 0x0000006a89647223 */ /* 0x000fe2000001006c */
[----:B------:R-:W-:Y:S01]  /*5830*/  HADD2.F32 R147, -RZ, R70.H1_H1 ;  /* 0x30000046ff937230 */ /* 0x000fe20000004100 */
[----:B------:R-:W0:Y:S01]  /*5840*/  LDC.64 R106, c[0x0][0x428] ;  /* 0x00010a00ff6a7b82 */ /* 0x000e220000000a00 */
[----:B------:R-:W-:-:S02]  /*5850*/  HADD2.F32 R149, -RZ, R38.H1_H1 ;  /* 0x30000026ff957230 */ /* 0x000fc40000004100 */
[----:B------:R-:W-:Y:S01]  /*5860*/  FFMA.FTZ R131, R131, R0, R92 ;  /* 0x0000000083837223 */ /* 0x000fe2000001005c */
[----:B------:R-:W-:Y:S02]  /*5870*/  HADD2.F32 R0, -RZ, R66.H0_H0 ;  /* 0x20000042ff007230 */ /* 0x000fe40000004100 */
[----:B------:R-:W-:Y:S02]  /*5880*/  HADD2.F32 R92, -RZ, R34.H0_H0 ;  /* 0x20000022ff5c7230 */ /* 0x000fe40000004100 */
[----:B------:R-:W-:Y:S01]  /*5890*/  FFMA.FTZ R130, R130, R147, R149 ;  /* 0x0000009382827223 */ /* 0x000fe20000010095 */
[----:B------:R-:W-:Y:S01]  /*58a0*/  HADD2.F32 R145, -RZ, R64.H1_H1 ;  /* 0x30000040ff917230 */ /* 0x000fe20000004100 */
[----:B------:R-:W-:Y:S01]  /*58b0*/  F2FP.F16.F32.PACK_AB R131, R96, R131 ;  /* 0x000000836083723e */ /* 0x000fe200000000ff */
[----:B------:R-:W-:Y:S02]  /*58c0*/  HADD2.F32 R147, -RZ, R32.H1_H1 ;  /* 0x30000020ff937230 */ /* 0x000fe40000004100 */
[----:B------:R-:W-:Y:S01]  /*58d0*/  FFMA.FTZ R141, R141, R0, R92 ;  /* 0x000000008d8d7223 */ /* 0x000fe2000001005c */
[----:B------:R-:W-:Y:S01]  /*58e0*/  HADD2.F32 R92, -RZ, R60.H1_H1 ;  /* 0x3000003cff5c7230 */ /* 0x000fe20000004100 */
[----:B------:R-:W-:Y:S01]  /*58f0*/  SHF.R.S32.HI R0, RZ, 0x1f, R3 ;  /* 0x0000001fff007819 */ /* 0x000fe20000011403 */
[----:B------:R-:W-:-:S02]  /*5900*/  HADD2.F32 R94, -RZ, R28.H1_H1 ;  /* 0x3000001cff5e7230 */ /* 0x000fc40000004100 */
[----:B------:R-:W-:Y:S01]  /*5910*/  FFMA.FTZ R117, R136, R145, R147 ;  /* 0x0000009188757223 */ /* 0x000fe20000010093 */
[----:B------:R-:W-:Y:S01]  /*5920*/  HADD2.F32 R145, -RZ, R66.H1_H1 ;  /* 0x30000042ff917230 */ /* 0x000fe20000004100 */
[----:B------:R-:W-:Y:S01]  /*5930*/  LEA.HI R3, R0, R3, RZ, 0x3 ;  /* 0x0000000300037211 */ /* 0x000fe200078f18ff */
[----:B------:R-:W-:Y:S02]  /*5940*/  HADD2.F32 R147, -RZ, R34.H1_H1 ;  /* 0x30000022ff937230 */ /* 0x000fe40000004100 */
[----:B------:R-:W-:Y:S01]  /*5950*/  FFMA.FTZ R121, R121, R92, R94 ;  /* 0x0000005c79797223 */ /* 0x000fe2000001005e */
[----:B------:R-:W-:Y:S01]  /*5960*/  HADD2.F32 R133, -RZ, R60.H0_H0 ;  /* 0x2000003cff857230 */ /* 0x000fe20000004100 */
[----:B------:R-:W-:Y:S01]  /*5970*/  LOP3.LUT R0, R143, 0x1f, RZ, 0xc0, !PT ;  /* 0x0000001f8f007812 */ /* 0x000fe200078ec0ff */
[----:B------:R-:W-:Y:S02]  /*5980*/  HADD2.F32 R137, -RZ, R28.H0_H0 ;  /* 0x2000001cff897230 */ /* 0x000fe40000004100 */
[----:B------:R-:W-:Y:S01]  /*5990*/  FFMA.FTZ R140, R140, R145, R147 ;  /* 0x000000918c8c7223 */ /* 0x000fe20000010093 */
[----:B------:R-:W-:Y:S01]  /*59a0*/  HADD2.F32 R108, -RZ, R62.H1_H1 ;  /* 0x3000003eff6c7230 */ /* 0x000fe20000004100 */
[----:B------:R-:W-:Y:S01]  /*59b0*/  LEA.HI.SX32 R7, R3, R0, 0x1d ;  /* 0x0000000003077211 */ /* 0x000fe200078feaff */
[----:B------:R-:W-:-:S02]  /*59c0*/  HADD2.F32 R94, -RZ, R30.H1_H1 ;  /* 0x3000001eff5e7230 */ /* 0x000fc40000004100 */
[----:B------:R-:W-:Y:S01]  /*59d0*/  FFMA.FTZ R142, R142, R133, R137 ;  /* 0x000000858e8e7223 */ /* 0x000fe20000010089 */
[----:B------:R-:W-:Y:S01]  /*59e0*/  HADD2.F32 R145, -RZ, R61.H0_H0 ;  /* 0x2000003dff917230 */ /* 0x000fe20000004100 */
[----:B------:R-:W-:Y:S01]  /*59f0*/  IADD3 R15, PT, PT, R7, 0xc0, RZ ;  /* 0x000000c0070f7810 */ /* 0x000fe20007ffe0ff */
        /* <DEDUP_REMOVED lines=11> */
[----:B------:R-:W-:Y:S01]  /*5ab0*/  IADD3 R147, PT, PT, R7, 0x20, RZ ;  /* 0x0000002007937810 */ /* 0x000fe20007ffe0ff */
[----:B------:R-:W-:Y:S02]  /*5ac0*/  HADD2.F32 R143, -RZ, R31.H0_H0 ;  /* 0x2000001fff8f7230 */ /* 0x000fe40000004100 */
[----:B------:R-:W-:Y:S01]  /*5ad0*/  FFMA.FTZ R3, R105, R6, R92 ;  /* 0x0000000669037223 */ /* 0x000fe2000001005c */
[----:B------:R-:W-:Y:S01]  /*5ae0*/  HADD2.F32 R104, -RZ, R63.H1_H1 ;  /* 0x3000003fff687230 */ /* 0x000fe20000004100 */
[C---:B------:R-:W-:Y:S01]  /*5af0*/  IADD3 R145, PT, PT, R7.reuse, 0x40, RZ ;  /* 0x0000004007917810 */ /* 0x040fe20007ffe0ff */
[----:B------:R-:W-:Y:S02]  /*5b00*/  HADD2.F32 R112, -RZ, R31.H1_H1 ;  /* 0x3000001fff707230 */ /* 0x000fe40000004100 */
[----:B------:R-:W-:Y:S01]  /*5b10*/  FFMA.FTZ R118, R118, R137, R143 ;  /* 0x0000008976767223 */ /* 0x000fe2000001008f */
[C---:B0-----:R-:W-:Y:S01]  /*5b20*/  IMAD.WIDE.U32 R4, R7.reuse, 0x10, R106 ;  /* 0x0000001007047825 */ /* 0x041fe200078e006a */
[----:B------:R-:W-:-:S02]  /*5b30*/  IADD3 R137, PT, PT, R7, 0x60, RZ ;  /* 0x0000006007897810 */ /* 0x000fc40007ffe0ff */
[----:B------:R-:W-:Y:S01]  /*5b40*/  IADD3 R105, PT, PT, R7, 0x80, RZ ;  /* 0x0000008007697810 */ /* 0x000fe20007ffe0ff */
[----:B------:R-:W-:Y:S01]  /*5b50*/  FFMA.FTZ R97, R97, R104, R112 ;  /* 0x0000006861617223 */ /* 0x000fe20000010070 */
[----:B------:R-:W-:Y:S01]  /*5b60*/  IADD3 R23, PT, PT, R7, 0xa0, RZ ;  /* 0x000000a007177810 */ /* 0x000fe20007ffe0ff */
[--C-:B------:R-:W-:Y:S01]  /*5b70*/  IMAD.WIDE.U32 R146, R147, 0x10, R106.reuse ;  /* 0x0000001093927825 */ /* 0x100fe200078e006a */
[----:B------:R-:W-:Y:S01]  /*5b80*/  IADD3 R7, PT, PT, R7, 0xe0, RZ ;  /* 0x000000e007077810 */ /* 0x000fe20007ffe0ff */
[----:B------:R0:W-:Y:S01]  /*5b90*/  STG.E.128 desc[UR6][R4.64], R8 ;  /* 0x0000000804007986 */ /* 0x0001e2000c101d06 */
[----:B------:R-:W-:Y:S01]  /*5ba0*/  F2FP.F16.F32.PACK_AB R92, R21, R102 ;  /* 0x00000066155c723e */ /* 0x000fe200000000ff */
[--C-:B------:R-:W-:Y:S01]  /*5bb0*/  IMAD.WIDE.U32 R144, R145, 0x10, R106.reuse ;  /* 0x0000001091907825 */ /* 0x100fe200078e006a */
[----:B------:R-:W-:Y:S01]  /*5bc0*/  F2FP.F16.F32.PACK_AB R6, R103, R164 ;  /* 0x000000a46706723e */ /* 0x000fe200000000ff */
[----:B------:R1:W-:Y:S01]  /*5bd0*/  STG.E.128 desc[UR6][R146.64], R16 ;  /* 0x0000001092007986 */ /* 0x0003e2000c101d06 */
[----:B------:R-:W-:Y:S01]  /*5be0*/  F2FP.F16.F32.PACK_AB R130, R130, R129 ;  /* 0x000000818282723e */ /* 0x000fe200000000ff */
[--C-:B------:R-:W-:Y:S01]  /*5bf0*/  IMAD.WIDE.U32 R136, R137, 0x10, R106.reuse ;  /* 0x0000001089887825 */ /* 0x100fe200078e006a */
[----:B------:R-:W-:Y:S01]  /*5c00*/  F2FP.F16.F32.PACK_AB R129, R126, R127 ;  /* 0x0000007f7e81723e */ /* 0x000fe200000000ff */
[----:B------:R2:W-:Y:S01]  /*5c10*/  STG.E.128 desc[UR6][R144.64], R92 ;  /* 0x0000005c90007986 */ /* 0x0005e2000c101d06 */
[----:B------:R-:W-:Y:S01]  /*5c20*/  F2FP.F16.F32.PACK_AB R133, R133, R98 ;  /* 0x000000628585723e */ /* 0x000fe200000000ff */
[----:B------:R-:W-:Y:S01]  /*5c30*/  IMAD.WIDE.U32 R104, R105, 0x10, R106 ;  /* 0x0000001069687825 */ /* 0x000fe200078e006a */
[----:B------:R-:W-:-:S03]  /*5c40*/  F2FP.F16.F32.PACK_AB R132, R121, R142 ;  /* 0x0000008e7984723e */ /* 0x000fc600000000ff */
[----:B------:R-:W-:-:S04]  /*5c50*/  IMAD.WIDE.U32 R22, R23, 0x10, R106 ;  /* 0x0000001017167825 */ /* 0x000fc800078e006a */
[--C-:B------:R-:W-:Y:S01]  /*5c60*/  IMAD.WIDE.U32 R14, R15, 0x10, R106.reuse ;  /* 0x000000100f0e7825 */ /* 0x100fe200078e006a */
[----:B0-----:R-:W-:Y:S02]  /*5c70*/  F2FP.F16.F32.PACK_AB R5, R101, R162 ;  /* 0x000000a26505723e */ /* 0x001fe400000000ff */
[----:B------:R-:W-:Y:S01]  /*5c80*/  F2FP.F16.F32.PACK_AB R4, R99, R110 ;  /* 0x0000006e6304723e */ /* 0x000fe200000000ff */
[----:B------:R-:W-:Y:S01]  /*5c90*/  IMAD.WIDE.U32 R106, R7, 0x10, R106 ;  /* 0x00000010076a7825 */ /* 0x000fe200078e006a */
[----:B------:R-:W-:Y:S02]  /*5ca0*/  F2FP.F16.F32.PACK_AB R7, R12, R111 ;  /* 0x0000006f0c07723e */ /* 0x000fe400000000ff */
[----:B------:R-:W-:Y:S02]  /*5cb0*/  F2FP.F16.F32.PACK_AB R11, R20, R123 ;  /* 0x0000007b140b723e */ /* 0x000fe400000000ff */
[----:B------:R-:W-:Y:S01]  /*5cc0*/  F2FP.F16.F32.PACK_AB R10, R124, R125 ;  /* 0x0000007d7c0a723e */ /* 0x000fe200000000ff */
[----:B------:R2:W-:Y:S01]  /*5cd0*/  STG.E.128 desc[UR6][R136.64], R4 ;  /* 0x0000000488007986 */ /* 0x0005e2000c101d06 */
[----:B------:R-:W-:-:S02]  /*5ce0*/  F2FP.F16.F32.PACK_AB R9, R114, R115 ;  /* 0x000000737209723e */ /* 0x000fc400000000ff */
[----:B------:R-:W-:Y:S02]  /*5cf0*/  F2FP.F16.F32.PACK_AB R8, R109, R122 ;  /* 0x0000007a6d08723e */ /* 0x000fe400000000ff */
[----:B-1----:R-:W-:Y:S02]  /*5d00*/  F2FP.F16.F32.PACK_AB R19, R100, R139 ;  /* 0x0000008b6413723e */ /* 0x002fe400000000ff */
[----:B------:R-:W-:Y:S01]  /*5d10*/  F2FP.F16.F32.PACK_AB R18, R140, R141 ;  /* 0x0000008d8c12723e */ /* 0x000fe200000000ff */
[----:B------:R2:W-:Y:S01]  /*5d20*/  STG.E.128 desc[UR6][R104.64], R8 ;  /* 0x0000000868007986 */ /* 0x0005e2000c101d06 */
[----:B------:R-:W-:Y:S02]  /*5d30*/  F2FP.F16.F32.PACK_AB R17, R134, R135 ;  /* 0x000000878611723e */ /* 0x000fe400000000ff */
[----:B------:R-:W-:Y:S01]  /*5d40*/  F2FP.F16.F32.PACK_AB R16, R117, R138 ;  /* 0x0000008a7510723e */ /* 0x000fe200000000ff */
[----:B------:R2:W-:Y:S01]  /*5d50*/  STG.E.128 desc[UR6][R22.64], R128 ;  /* 0x0000008016007986 */ /* 0x0005e2000c101d06 */
[----:B------:R-:W-:-:S02]  /*5d60*/  F2FP.F16.F32.PACK_AB R135, R97, R118 ;  /* 0x000000766187723e */ /* 0x000fc400000000ff */
[----:B------:R-:W-:Y:S01]  /*5d70*/  F2FP.F16.F32.PACK_AB R134, R108, R3 ;  /* 0x000000036c86723e */ /* 0x000fe200000000ff */
[----:B------:R2:W-:Y:S04]  /*5d80*/  STG.E.128 desc[UR6][R14.64], R16 ;  /* 0x000000100e007986 */ /* 0x0005e8000c101d06 */
[----:B------:R2:W-:Y:S02]  /*5d90*/  STG.E.128 desc[UR6][R106.64], R132 ;  /* 0x000000846a007986 */ /* 0x0005e4000c101d06 */
.L_x_7324:
[----:B------:R-:W-:Y:S05]  /*5da0*/  BSYNC.RECONVERGENT B0 ;  /* 0x0000000000007941 */ /* 0x000fea0003800200 */
.L_x_7323:
[----:B--2---:R-:W1:Y:S02]  /*5db0*/  LDC.64 R4, c[0x0][0x380] ;  /* 0x0000e000ff047b82 */ /* 0x004e640000000a00 */
[----:B-1----:R-:W-:-:S04]  /*5dc0*/  LEA R2, R4, R2, 0x2 ;  /* 0x0000000204027211 */ /* 0x002fc800078e10ff */
[----:B------:R-:W-:-:S13]  /*5dd0*/  ISETP.GE.AND P0, PT, R2, R5, PT ;  /* 0x000000050200720c */ /* 0x000fda0003f06270 */
[----:B------:R-:W-:Y:S05]  /*5de0*/  @!P0 BRA `(.L_x_7325) ;  /* 0xffffffa400888947 */ /* 0x000fea000383ffff */
[----:B------:R-:W-:Y:S05]  /*5df0*/  EXIT ;  /* 0x000000000000794d */ /* 0x000fea0003800000 */
.L_x_7322:
        /* <DEDUP_REMOVED lines=8> */
.L_x_7327:
[----:B------:R-:W-:Y:S05]  /*5e80*/  BSYNC B0 ;  /* 0x0000000000007941 */ /* 0x000fea0003800000 */
.L_x_7326:
        /* <DEDUP_REMOVED lines=10> */
.L_x_7328:
[----:B------:R-:W-:Y:S01]  /*5f30*/  HFMA2 R148, -RZ, RZ, 0, 2.384185791015625e-07 ;  /* 0x00000004ff947431 */ /* 0x000fe200000001ff */
[----:B------:R-:W-:-:S05]  /*5f40*/  MOV R92, R147 ;  /* 0x00000093005c7202 */ /* 0x000fca0000000f00 */
[----:B------:R-:W-:-:S05]  /*5f50*/  FADD.FTZ R94, R93, R92 ;  /* 0x0000005c5d5e7221 */ /* 0x000fca0000010000 */
[----:B------:R-:W-:-:S07]  /*5f60*/  MOV R149, R94 ;  /* 0x0000005e00957202 */ /* 0x000fce0000000f00 */
[----:B------:R-:W-:Y:S05]  /*5f70*/  WARPSYNC.COLLECTIVE R146, `(.L_x_7329) ;  /* 0x0000000092087348 */ /* 0x000fea0003c00000 */
[----:B------:R0:W1:Y:S02]  /*5f80*/  SHFL.BFLY P0, R147, R149, R148, R151 ;  /* 0x0c00009495937389 */ /* 0x0000640000000097 */
[----:B01----:R-:W-:Y:S05]  /*5f90*/  ENDCOLLECTIVE ;  /* 0x000000000000791b */ /* 0x003fea0003800000 */
.L_x_7329:
[----:B------:R-:W-:Y:S01]  /*5fa0*/  HFMA2 R148, -RZ, RZ, 0, 4.76837158203125e-07 ;  /* 0x00000008ff947431 */ /* 0x000fe200000001ff */
[----:B------:R-:W-:-:S05]  /*5fb0*/  MOV R95, R147 ;  /* 0x00000093005f7202 */ /* 0x000fca0000000f00 */
[----:B------:R-:W-:-:S05]  /*5fc0*/  FADD.FTZ R95, R94, R95 ;  /* 0x0000005f5e5f7221 */ /* 0x000fca0000010000 */
[----:B------:R-:W-:-:S07]  /*5fd0*/  MOV R149, R95 ;  /* 0x0000005f00957202 */ /* 0x000fce0000000f00 */
[----:B------:R-:W-:Y:S05]  /*5fe0*/  WARPSYNC.COLLECTIVE R146, `(.L_x_7330) ;  /* 0x0000000092087348 */ /* 0x000fea0003c00000 */
[----:B------:R0:W1:Y:S02]  /*5ff0*/  SHFL.BFLY P0, R147, R149, R148, R151 ;  /* 0x0c00009495937389 */ /* 0x0000640000000097 */
[----:B01----:R-:W-:Y:S05]  /*6000*/  ENDCOLLECTIVE ;  /* 0x000000000000791b */ /* 0x003fea0003800000 */
.L_x_7330:
[----:B------:R-:W-:Y:S01]  /*6010*/  HFMA2 R148, -RZ, RZ, 0, 9.5367431640625e-07 ;  /* 0x00000010ff947431 */ /* 0x000fe200000001ff */
[----:B------:R-:W-:-:S05]  /*6020*/  MOV R92, R147 ;  /* 0x00000093005c7202 */ /* 0x000fca0000000f00 */
[----:B------:R-:W-:-:S05]  /*6030*/  FADD.FTZ R97, R95, R92 ;  /* 0x0000005c5f617221 */ /* 0x000fca0000010000 */
[----:B------:R-:W-:-:S07]  /*6040*/  MOV R149, R97 ;  /* 0x0000006100957202 */ /* 0x000fce0000000f00 */
[----:B------:R-:W-:Y:S05]  /*6050*/  WARPSYNC.COLLECTIVE R146, `(.L_x_7331) ;  /* 0x0000000092087348 */ /* 0x000fea0003c00000 */
[----:B------:R0:W1:Y:S02]  /*6060*/  SHFL.BFLY P0, R147, R149, R148, R151 ;  /* 0x0c00009495937389 */ /* 0x0000640000000097 */
[----:B01----:R-:W-:Y:S05]  /*6070*/  ENDCOLLECTIVE ;  /* 0x000000000000791b */ /* 0x003fea0003800000 */
.L_x_7331:
        /* <DEDUP_REMOVED lines=136> */
.L_x_7332:
[----:B------:R-:W-:Y:S01]  /*6900*/  HFMA2 R148, -RZ, RZ, 0, 1.1920928955078125e-07 ;  /* 0x00000002ff947431 */ /* 0x000fe200000001ff */
[----:B------:R-:W-:-:S05]  /*6910*/  MOV R93, R147 ;  /* 0x00000093005d7202 */ /* 0x000fca0000000f00 */
[----:B------:R-:W-:-:S05]  /*6920*/  FADD.FTZ R93, R92, R93 ;  /* 0x0000005d5c5d7221 */ /* 0x000fca0000010000 */
[----:B------:R-:W-:-:S07]  /*6930*/  MOV R149, R93 ;  /* 0x0000005d00957202 */ /* 0x000fce0000000f00 */
[----:B------:R-:W-:Y:S05]  /*6940*/  WARPSYNC.COLLECTIVE R146, `(.L_x_7333) ;  /* 0x0000000092087348 */ /* 0x000fea0003c00000 */
[----:B------:R0:W1:Y:S02]  /*6950*/  SHFL.BFLY P0, R147, R149, R148, R151 ;  /* 0x0c00009495937389 */ /* 0x0000640000000097 */
[----:B01----:R-:W-:Y:S05]  /*6960*/  ENDCOLLECTIVE ;  /* 0x000000000000791b */ /* 0x003fea0003800000 */
.L_x_7333:
[----:B------:R-:W-:Y:S01]  /*6970*/  HFMA2 R148, -RZ, RZ, 0, 2.384185791015625e-07 ;  /* 0x00000004ff947431 */ /* 0x000fe200000001ff */
[----:B------:R-:W-:-:S05]  /*6980*/  MOV R94, R147 ;  /* 0x00000093005e7202 */ /* 0x000fca0000000f00 */
[----:B------:R-:W-:-:S05]  /*6990*/  FADD.FTZ R94, R93, R94 ;  /* 0x0000005e5d5e7221 */ /* 0x000fca0000010000 */
[----:B------:R-:W-:-:S07]  /*69a0*/  MOV R149, R94 ;  /* 0x0000005e00957202 */ /* 0x000fce0000000f00 */
[----:B------:R-:W-:Y:S05]  /*69b0*/  WARPSYNC.COLLECTIVE R146, `(.L_x_7334) ;  /* 0x0000000092087348 */ /* 0x000fea0003c00000 */
[----:B------:R0:W1:Y:S02]  /*69c0*/  SHFL.BFLY P0, R147, R149, R148, R151 ;  /* 0x0c00009495937389 */ /* 0x0000640000000097 */
[----:B01----:R-:W-:Y:S05]  /*69d0*/  ENDCOLLECTIVE ;  /* 0x000000000000791b */ /* 0x003fea0003800000 */
.L_x_7334:
[----:B------:R-:W-:Y:S01]  /*69e0*/  HFMA2 R148, -RZ, RZ, 0, 4.76837158203125e-07 ;  /* 0x00000008ff947431 */ /* 0x000fe200000001ff */
[----:B------:R-:W-:-:S05]  /*69f0*/  MOV R95, R147 ;  /* 0x00000093005f7202 */ /* 0x000fca0000000f00 */
[----:B------:R-:W-:-:S05]  /*6a00*/  FADD.FTZ R95, R94, R95 ;  /* 0x0000005f5e5f7221 */ /* 0x000fca0000010000 */
[----:B------:R-:W-:-:S07]  /*6a10*/  MOV R149, R95 ;  /* 0x0000005f00957202 */ /* 0x000fce0000000f00 */
[----:B------:R-:W-:Y:S05]  /*6a20*/  WARPSYNC.COLLECTIVE R146, `(.L_x_7335) ;  /* 0x0000000092087348 */ /* 0x000fea0003c00000 */
[----:B------:R0:W1:Y:S02]  /*6a30*/  SHFL.BFLY P0, R147, R149, R148, R151 ;  /* 0x0c00009495937389 */ /* 0x0000640000000097 */
[----:B01----:R-:W-:Y:S05]  /*6a40*/  ENDCOLLECTIVE ;  /* 0x000000000000791b */ /* 0x003fea0003800000 */
.L_x_7335:
[----:B------:R-:W-:Y:S01]  /*6a50*/  HFMA2 R148, -RZ, RZ, 0, 9.5367431640625e-07 ;  /* 0x00000010ff947431 */ /* 0x000fe200000001ff */
[----:B------:R-:W-:-:S05]  /*6a60*/  MOV R144, R147 ;  /* 0x0000009300907202 */ /* 0x000fca0000000f00 */
[----:B------:R-:W-:-:S05]  /*6a70*/  FADD.FTZ R144, R95, R144 ;  /* 0x000000905f907221 */ /* 0x000fca0000010000 */
[----:B------:R-:W-:-:S07]  /*6a80*/  MOV R149, R144 ;  /* 0x0000009000957202 */ /* 0x000fce0000000f00 */
[----:B------:R-:W-:Y:S05]  /*6a90*/  WARPSYNC.COLLECTIVE R146, `(.L_x_7336) ;  /* 0x0000000092087348 */ /* 0x000fea0003c00000 */
[----:B------:R0:W1:Y:S02]  /*6aa0*/  SHFL.BFLY P0, R147, R149, R148, R151 ;  /* 0x0c00009495937389 */ /* 0x0000640000000097 */
[----:B01----:R-:W-:Y:S05]  /*6ab0*/  ENDCOLLECTIVE ;  /* 0x000000000000791b */ /* 0x003fea0003800000 */
.L_x_7336:
[----:B------:R-:W-:Y:S01]  /*6ac0*/  MOV R97, R147 ;  /* 0x0000009300617202 */ /* 0x000fe20000000f00 */
[----:B------:R-:W-:Y:S06]  /*6ad0*/  BRA `(.L_x_7337) ;  /* 0xffffffd800747947 */ /* 0x000fec000383ffff */
.L_x_7338:
        /* <DEDUP_REMOVED lines=10> */
.L_x_71439:


//--------------------- .text._ZN10layer_norm13ln_fwd_kernelINS_13Kernel_traitsI6__halfS2_S2_S2_fjLj2048ELj1ELj4ELj1ELj16ENS_18Kernel_traits_baseILj2048ES2_S2_S2_S2_fjLj128EEEEELb0ELb1ELb0ELb0EEEvNS_9FwdParamsE --------------------------
	.section	.text._ZN10layer_norm13ln_fwd_kernelINS_13Kernel_traitsI6__halfS2_S2_S2_fjLj2048ELj1ELj4ELj1ELj16ENS_18Kernel_traits_baseILj2048ES2_S2_S2_S2_fjLj128EEEEELb0ELb1ELb0ELb0EEEvNS_9FwdParamsE,"ax",@progbits
	.align	128
        .global         _ZN10layer_norm13ln_fwd_kernelINS_13Kernel_traitsI6__halfS2_S2_S2_fjLj2048ELj1ELj4ELj1ELj16ENS_18Kernel_traits_baseILj2048ES2_S2_S2_S2_fjLj128EEEEELb0ELb1ELb0ELb0EEEvNS_9FwdParamsE
        .type           _ZN10layer_norm13ln_fwd_kernelINS_13Kernel_traitsI6__halfS2_S2_S2_fjLj2048ELj1ELj4ELj1ELj16ENS_18Kernel_traits_baseILj2048ES2_S2_S2_S2_fjLj128EEEEELb0ELb1ELb0ELb0EEEvNS_9FwdParamsE,@function
        .size           _ZN10layer_norm13ln_fwd_kernelINS_13Kernel_traitsI6__halfS2_S2_S2_fjLj2048ELj1ELj4ELj1ELj16ENS_18Kernel_traits_baseILj2048ES2_S2_S2_S2_fjLj128EEEEELb0ELb1ELb0ELb0EEEvNS_9FwdParamsE,(.L_x_71440 - _ZN10layer_norm13ln_fwd_kernelINS_13Kernel_traitsI6__halfS2_S2_S2_fjLj2048ELj1ELj4ELj1ELj16ENS_18Kernel_traits_baseILj2048ES2_S2_S2_S2_fjLj128EEEEELb0ELb1ELb0ELb0EEEvNS_9FwdParamsE)
        .other          _ZN10layer_norm13ln_fwd_kernelINS_13Kernel_traitsI6__halfS2_S2_S2_fjLj2048ELj1ELj4ELj1ELj16ENS_18Kernel_traits_baseILj2048ES2_S2_S2_S2_fjLj128EEEEELb0ELb1ELb0ELb0EEEvNS_9FwdParamsE,@"STO_CUDA_ENTRY STV_DEFAULT"
_ZN10layer_norm13ln_fwd_kernelINS_13Kernel_traitsI6__halfS2_S2_S2_fjLj2048ELj1ELj4ELj1ELj16ENS_18Kernel_traits_baseILj2048ES2_S2_S2_S2_fjLj128EEEEELb0ELb1ELb0ELb0EEEvNS_9FwdParamsE:
.text._ZN10layer_norm13ln_fwd_kernelINS_13Kernel_traitsI6__halfS2_S2_S2_fjLj2048ELj1ELj4ELj1ELj16ENS_18Kernel_traits_baseILj2048ES2_S2_S2_S2_fjLj128EEEEELb0ELb1ELb0ELb0EEEvNS_9FwdParamsE:
        /* <DEDUP_REMOVED lines=107> */
.L_x_7340:
        /* <DEDUP_REMOVED lines=60> */
[----:B------:R-:W-:Y:S01]  /*0a70*/  HFMA2 R134, -RZ, RZ, 0, 0 ;  /* 0x00000000ff867431 */ /* 0x000fe200000001ff */
[----:B------:R-:W-:Y:S02]  /*0a80*/  CS2R R60, SRZ ;  /* 0x00000000003c7805 */ /* 0x000fe4000001ff00 */
[----:B------:R-:W-:Y:S02]  /*0a90*/  MOV R74, RZ ;  /* 0x000000ff004a7202 */ /* 0x000fe40000000f00 */
[----:B------:R-:W-:Y:S02]  /*0aa0*/  CS2R R72, SRZ ;  /* 0x0000000000487805 */ /* 0x000fe4000001ff00 */
[----:B------:R-:W-:-:S02]  /*0ab0*/  CS2R R84, SRZ ;  /* 0x0000000000547805 */ /* 0x000fc4000001ff00 */
[----:B------:R-:W-:Y:S02]  /*0ac0*/  MOV R98, RZ ;  /* 0x000000ff00627202 */ /* 0x000fe40000000f00 */
[----:B------:R-:W-:Y:S02]  /*0ad0*/  CS2R R96, SRZ ;  /* 0x0000000000607805 */ /* 0x000fe4000001ff00 */
[----:B------:R-:W-:Y:S02]  /*0ae0*/  CS2R R108, SRZ ;  /* 0x00000000006c7805 */ /* 0x000fe4000001ff00 */
[----:B------:R-:W-:Y:S02]  /*0af0*/  MOV R122, RZ ;  /* 0x000000ff007a7202 */ /* 0x000fe40000000f00 */
[----:B------:R-:W-:Y:S02]  /*0b00*/  CS2R R120, SRZ ;  /* 0x0000000000787805 */ /* 0x000fe4000001ff00 */
        /* <DEDUP_REMOVED lines=31> */
.L_x_7341:
[----:B------:R-:W-:Y:S05]  /*0d00*/  BSYNC.RECONVERGENT B0 ;  /* 0x0000000000007941 */ /* 0x000fea0003800200 */
.L_x_7339:
[----:B------:R-:W0:Y:S02]  /*0d10*/  LDCU UR4, c[0x0][0x384] ;  /* 0x00007080ff0477ac */ /* 0x000e240008000800 */
[----:B0-----:R-:W-:-:S13]  /*0d20*/  ISETP.GE.AND P0, PT, R0, UR4, PT ;  /* 0x0000000400007c0c */ /* 0x001fda000bf06270 */
[----:B------:R-:W-:Y:S05]  /*0d30*/  @P0 EXIT ;  /* 0x000000000000094d */ /* 0x000fea0003800000 */
[----:B------:R-:W0:Y:S01]  /*0d40*/  LDCU.64 UR4, c[0x0][0x3e0] ;  /* 0x00007c00ff0477ac */ /* 0x000e220008000a00 */
[----:B------:R-:W1:Y:S01]  /*0d50*/  LDCU UR12, c[0x0][0x388] ;  /* 0x00007100ff0c77ac */ /* 0x000e620008000800 */
[----:B------:R-:W2:Y:S01]  /*0d60*/  LDCU.U8 UR10, c[0x0][0x410] ;  /* 0x00008200ff0a77ac */ /* 0x000ea20008000000 */
[----:B------:R-:W3:Y:S01]  /*0d70*/  LDCU UR11, c[0x0][0x448] ;  /* 0x00008900ff0b77ac */ /* 0x000ee20008000800 */
[----:B------:R-:W4:Y:S01]  /*0d80*/  LDCU.64 UR8, c[0x0][0x3a0] ;  /* 0x00007400ff0877ac */ /* 0x000f220008000a00 */
[----:B0-----:R-:W-:-:S04]  /*0d90*/  ISETP.NE.U32.AND P5, PT, RZ, UR4, PT ;  /* 0x00000004ff007c0c */ /* 0x001fc8000bfa5070 */
[----:B-1234-:R-:W-:-:S13]  /*0da0*/  ISETP.NE.AND.EX P5, PT, RZ, UR5, PT, P5 ;  /* 0x00000005ff007c0c */ /* 0x01efda000bfa5350 */
.L_x_7391:
[----:B------:R-:W0:Y:S02]  /*0db0*/  @P5 LDC.64 R140, c[0x0][0x3e0] ;  /* 0x0000f800ff8c5b82 */ /* 0x000e240000000a00 */
[----:B0-----:R-:W-:-:S06]  /*0dc0*/  @P5 IMAD.WIDE R140, R0, 0x2, R140 ;  /* 0x00000002008c5825 */ /* 0x001fcc00078e028c */
[----:B------:R-:W2:Y:S01]  /*0dd0*/  @P5 LDG.E.U16 R140, desc[UR6][R140.64] ;  /* 0x000000068c8c5981 */ /* 0x000ea2000c1e1500 */
[----:B------:R-:W-:Y:S01]  /*0de0*/  IMAD R142, R0, UR12, RZ ;  /* 0x0000000c008e7c24 */ /* 0x000fe2000f8e02ff */
[----:B------:R-:W-:Y:S01]  /*0df0*/  ISETP.GE.U32.AND P4, PT, R2, 0x20, PT ;  /* 0x000000200200780c */ /* 0x000fe20003f86070 */
[----:B------:R-:W-:Y:S01]  /*0e00*/  BSSY.RECONVERGENT B0, `(.L_x_7342) ;  /* 0x0000068000007945 */ /* 0x000fe20003800200 */
[----:B------:R-:W0:Y:S01]  /*0e10*/  S2R R172, SR_TID.X ;  /* 0x0000000000ac7919 */ /* 0x000e220000002100 */
[----:B------:R-:W-:Y:S01]  /*0e20*/  HFMA2 R173, -RZ, RZ, 1.875, 0 ;  /* 0x3f800000ffad7431 */ /* 0x000fe200000001ff */
[----:B------:R-:W-:-:S04]  /*0e30*/  SHF.R.S32.HI R143, RZ, 0x1f, R142 ;  /* 0x0000001fff8f7819 */ /* 0x000fc8000001148e */
[----:B------:R-:W-:Y:S02]  /*0e40*/  LEA.HI R143, R143, R142, RZ, 0x3 ;  /* 0x0000008e8f8f7211 */ /* 0x000fe400078f18ff */
[----:B0-----:R-:W-:-:S04]  /*0e50*/  LOP3.LUT R174, R172, 0x1f, RZ, 0xc0, !PT ;  /* 0x0000001facae7812 */ /* 0x001fc800078ec0ff */
[----:B------:R-:W-:-:S04]  /*0e60*/  LEA.HI.SX32 R171, R143, R174, 0x1d ;  /* 0x000000ae8fab7211 */ /* 0x000fc800078feaff */
[----:B------:R-:W-:Y:S01]  /*0e70*/  MOV R174, R171 ;  /* 0x000000ab00ae7202 */ /* 0x000fe20000000f00 */
[----:B--2---:R-:W-:Y:S01]  /*0e80*/  @P5 HADD2.F32 R173, -RZ, R140.H0_H0 ;  /* 0x2000008cffad5230 */ /* 0x004fe20000004100 */
        /* <DEDUP_REMOVED lines=10> */
[----:B-----5:R-:W-:Y:S02]  /*0f30*/  HADD2.F32 R160, -RZ, R142.H0_H0 ;  /* 0x2000008effa07230 */ /* 0x020fe40000004100 */
[----:B------:R-:W-:Y:S02]  /*0f40*/  HADD2.F32 R156, -RZ, R140.H0_H0 ;  /* 0x2000008cff9c7230 */ /* 0x000fe40000004100 */
[----:B------:R-:W-:Y:S02]  /*0f50*/  HADD2.F32 R158, -RZ, R141.H0_H0 ;  /* 0x2000008dff9e7230 */ /* 0x000fe40000004100 */
[-C--:B------:R-:W-:Y:S01]  /*0f60*/  FMUL.FTZ R160, R160, R173.reuse ;  /* 0x000000ada0a07220 */ /* 0x080fe20000410000 */
[----:B------:R-:W-:Y:S02]  /*0f70*/  HADD2.F32 R162, -RZ, R143.H0_H0 ;  /* 0x2000008fffa27230 */ /* 0x000fe40000004100 */
[----:B------:R-:W-:Y:S01]  /*0f80*/  FMUL.FTZ R156, R156, R173 ;  /* 0x000000ad9c9c7220 */ /* 0x000fe20000410000 */
[----:B------:R-:W-:-:S02]  /*0f90*/  HADD2.F32 R174, -RZ, R141.H1_H1 ;  /* 0x3000008dffae7230 */ /* 0x000fc40000004100 */
[-C--:B------:R-:W-:Y:S01]  /*0fa0*/  FMUL.FTZ R158, R158, R173.reuse ;  /* 0x000000ad9e9e7220 */ /* 0x080fe20000410000 */
[----:B------:R-:W-:Y:S02]  /*0fb0*/  HADD2.F32 R180, -RZ, R143.H1_H1 ;  /* 0x3000008fffb47230 */ /* 0x000fe40000004100 */
[-C--:B------:R-:W-:Y:S01]  /*0fc0*/  FMUL.FTZ R175, R162, R173.reuse ;  /* 0x000000ada2af7220 */ /* 0x080fe20000410000 */
[----:B------:R-:W-:Y:S02]  /*0fd0*/  HADD2.F32 R161, -RZ, R130.H0_H0 ;  /* 0x20000082ffa17230 */ /* 0x000fe40000004100 */
[-C--:B------:R-:W-:Y:S01]  /*0fe0*/  FMUL.FTZ R174, R174, R173.reuse ;  /* 0x000000adaeae7220 */ /* 0x080fe20000410000 */
[----:B------:R-:W-:Y:S02]  /*0ff0*/  HADD2.F32 R163, -RZ, R128.H0_H0 ;  /* 0x20000080ffa37230 */ /* 0x000fe40000004100 */
[----:B------:R-:W-:Y:S01]  /*1000*/  FMUL.FTZ R180, R180, R173 ;  /* 0x000000adb4b47220 */ /* 0x000fe20000410000 */
[----:B------:R-:W-:-:S02]  /*1010*/  HADD2.F32 R143, -RZ, R129.H0_H0 ;  /* 0x20000081ff8f7230 */ /* 0x000fc40000004100 */
[----:B------:R-:W-:Y:S02]  /*1020*/  HADD2.F32 R176, -RZ, R131.H0_H0 ;  /* 0x20000083ffb07230 */ /* 0x000fe40000004100 */
[----:B------:R-:W-:Y:S02]  /*1030*/  HADD2.F32 R140, -RZ, R140.H1_H1 ;  /* 0x3000008cff8c7230 */ /* 0x000fe40000004100 */
[----:B------:R-:W-:Y:S02]  /*1040*/  HADD2.F32 R142, -RZ, R142.H1_H1 ;  /* 0x3000008eff8e7230 */ /* 0x000fe40000004100 */
[----:B------:R-:W-:Y:S02]  /*1050*/  HADD2.F32 R177, -RZ, R130.H1_H1 ;  /* 0x30000082ffb17230 */ /* 0x000fe40000004100 */
[-C--:B------:R-:W-:Y:S01]  /*1060*/  FMUL.FTZ R140, R140, R173.reuse ;  /* 0x000000ad8c8c7220 */ /* 0x080fe20000410000 */
[----:B------:R-:W-:Y:S01]  /*1070*/  FMUL.FTZ R142, R142, R173 ;  /* 0x000000ad8e8e7220 */ /* 0x000fe20000410000 */
[----:B--2---:R-:W-:-:S02]  /*1080*/  HADD2.F32 R159, -RZ, R42.H0_H0 ;  /* 0x2000002aff9f7230 */ /* 0x004fc40000004100 */
[----:B------:R-:W-:Y:S02]  /*1090*/  HADD2.F32 R141, -RZ, R40.H0_H0 ;  /* 0x20000028ff8d7230 */ /* 0x000fe40000004100 */
[----:B------:R-:W-:Y:S02]  /*10a0*/  HADD2.F32 R157, -RZ, R41.H0_H0 ;  /* 0x20000029ff9d7230 */ /* 0x000fe40000004100 */
[----:B------:R-:W-:Y:S01]  /*10b0*/  FFMA.FTZ R161, R160, R161, R159 ;  /* 0x000000a1a0a17223 */ /* 0x000fe2000001009f */
[----:B------:R-:W-:Y:S02]  /*10c0*/  HADD2.F32 R178, -RZ, R43.H0_H0 ;  /* 0x2000002bffb27230 */ /* 0x000fe40000004100 */
[----:B------:R-:W-:Y:S01]  /*10d0*/  FFMA.FTZ R163, R156, R163, R141 ;  /* 0x000000a39ca37223 */ /* 0x000fe2000001008d */
[----:B------:R-:W-:Y:S02]  /*10e0*/  HADD2.F32 R141, -RZ, R128.H1_H1 ;  /* 0x30000080ff8d7230 */ /* 0x000fe40000004100 */
[----:B------:R-:W-:Y:S01]  /*10f0*/  FFMA.FTZ R162, R158, R143, R157 ;  /* 0x0000008f9ea27223 */ /* 0x000fe2000001009d */
[----:B------:R-:W-:-:S02]  /*1100*/  HADD2.F32 R157, -RZ, R129.H1_H1 ;  /* 0x30000081ff9d7230 */ /* 0x000fc40000004100 */
[----:B------:R-:W-:Y:S01]  /*1110*/  FFMA.FTZ R160, R175, R176, R178 ;  /* 0x000000b0afa07223 */ /* 0x000fe200000100b2 */
[----:B------:R-:W-:Y:S02]  /*1120*/  HADD2.F32 R159, -RZ, R131.H1_H1 ;  /* 0x30000083ff9f7230 */ /* 0x000fe40000004100 */
[----:B------:R-:W-:Y:S02]  /*1130*/  HADD2.F32 R181, -RZ, R43.H1_H1 ;  /* 0x3000002bffb57230 */ /* 0x000fe40000004100 */
[----:B------:R-:W-:Y:S02]  /*1140*/  HADD2.F32 R179, -RZ, R42.H1_H1 ;  /* 0x3000002affb37230 */ /* 0x000fe40000004100 */
[----:B------:R-:W-:Y:S02]  /*1150*/  HADD2.F32 R175, -RZ, R41.H1_H1 ;  /* 0x30000029ffaf7230 */ /* 0x000fe40000004100 */
[----:B------:R-:W-:Y:S01]  /*1160*/  FFMA.FTZ R159, R180, R159, R181 ;  /* 0x0000009fb49f7223 */ /* 0x000fe200000100b5 */
[----:B------:R-:W-:-:S02]  /*1170*/  HADD2.F32 R143, -RZ, R40.H1_H1 ;  /* 0x30000028ff8f7230 */ /* 0x000fc40000004100 */
[----:B------:R-:W-:Y:S01]  /*1180*/  FFMA.FTZ R158, R142, R177, R179 ;  /* 0x000000b18e9e7223 */ /* 0x000fe200000100b3 */
[----:B------:R-:W-:Y:S02]  /*1190*/  FFMA.FTZ R157, R174, R157, R175 ;  /* 0x0000009dae9d7223 */ /* 0x000fe400000100af */
[----:B------:R-:W-:Y:S01]  /*11a0*/  FFMA.FTZ R156, R140, R141, R143 ;  /* 0x0000008d8c9c7223 */ /* 0x000fe2000001008f */
[----:B------:R-:W-:Y:S02]  /*11b0*/  F2FP.F16.F32.PACK_AB R143, R159, R160 ;  /* 0x000000a09f8f723e */ /* 0x000fe400000000ff */
[----:B------:R-:W-:Y:S02]  /*11c0*/  F2FP.F16.F32.PACK_AB R142, R158, R161 ;  /* 0x000000a19e8e723e */ /* 0x000fe400000000ff */
[----:B------:R-:W-:Y:S02]  /*11d0*/  F2FP.F16.F32.PACK_AB R141, R157, R162 ;  /* 0x000000a29d8d723e */ /* 0x000fe400000000ff */
[----:B------:R-:W-:Y:S01]  /*11e0*/  F2FP.F16.F32.PACK_AB R140, R156, R163 ;  /* 0x000000a39c8c723e */ /* 0x000fe200000000ff */
[----:B------:R-:W-:Y:S06]  /*11f0*/  BRA `(.L_x_7345) ;  /* 0x0000000000907947 */ /* 0x000fec0003800000 */
.L_x_7344:
[----:B-----5:R-:W-:Y:S02]  /*1200*/  HADD2.F32 R160, -RZ, R142.H0_H0 ;  /* 0x2000008effa07230 */ /* 0x020fe40000004100 */
[----:B------:R-:W-:Y:S02]  /*1210*/  HADD2.F32 R158, -RZ, R141.H0_H0 ;  /* 0x2000008dff9e7230 */ /* 0x000fe40000004100 */
[----:B------:R-:W-:Y:S02]  /*1220*/  HADD2.F32 R162, -RZ, R143.H0_H0 ;  /* 0x2000008fffa27230 */ /* 0x000fe40000004100 */
[-C--:B------:R-:W-:Y:S01]  /*1230*/  FMUL.FTZ R160, R160, R173.reuse ;  /* 0x000000ada0a07220 */ /* 0x080fe20000410000 */
[----:B------:R-:W-:Y:S02]  /*1240*/  HADD2.F32 R174, -RZ, R141.H1_H1 ;  /* 0x3000008dffae7230 */ /* 0x000fe40000004100 */
[----:B------:R-:W-:Y:S01]  /*1250*/  FMUL.FTZ R158, R158, R173 ;  /* 0x000000ad9e9e7220 */ /* 0x000fe20000410000 */
[----:B------:R-:W-:-:S02]  /*1260*/  HADD2.F32 R161, -RZ, R130.H0_H0 ;  /* 0x20000082ffa17230 */ /* 0x000fc40000004100 */
[----:B------:R-:W-:Y:S02]  /*1270*/  HADD2.F32 R178, -RZ, R143.H1_H1 ;  /* 0x3000008fffb27230 */ /* 0x000fe40000004100 */
[----:B------:R-:W-:Y:S01]  /*1280*/  FMUL.FTZ R143, R162, R173 ;  /* 0x000000ada28f7220 */ /* 0x000fe20000410000 */
[----:B------:R-:W-:Y:S02]  /*1290*/  HADD2.F32 R141, -RZ, R129.H0_H0 ;  /* 0x20000081ff8d7230 */ /* 0x000fe40000004100 */
[----:B------:R-:W-:Y:S01]  /*12a0*/  FMUL.FTZ R161, R160, R161 ;  /* 0x000000a1a0a17220 */ /* 0x000fe20000410000 */
[----:B------:R-:W-:Y:S02]  /*12b0*/  HADD2.F32 R176, -RZ, R131.H0_H0 ;  /* 0x20000083ffb07230 */ /* 0x000fe40000004100 */
[----:B------:R-:W-:Y:S01]  /*12c0*/  FMUL.FTZ R178, R178, R173 ;  /* 0x000000adb2b27220 */ /* 0x000fe20000410000 */
[--C-:B------:R-:W-:Y:S02]  /*12d0*/  HADD2.F32 R156, -RZ, R140.reuse.H0_H0 ;  /* 0x2000008cff9c7230 */ /* 0x100fe40000004100 */
[----:B------:R-:W-:Y:S01]  /*12e0*/  FMUL.FTZ R162, R158, R141 ;  /* 0x0000008d9ea27220 */ /* 0x000fe20000410000 */
[----:B------:R-:W-:-:S02]  /*12f0*/  HADD2.F32 R140, -RZ, R140.H1_H1 ;  /* 0x3000008cff8c7230 */ /* 0x000fc40000004100 */
[----:B------:R-:W-:Y:S01]  /*1300*/  FMUL.FTZ R160, R143, R176 ;  /* 0x000000b08fa07220 */ /* 0x000fe20000410000 */
[----:B------:R-:W-:Y:S02]  /*1310*/  HADD2.F32 R142, -RZ, R142.H1_H1 ;  /* 0x3000008eff8e7230 */ /* 0x000fe40000004100 */
[-C--:B------:R-:W-:Y:S01]  /*1320*/  FMUL.FTZ R156, R156, R173.reuse ;  /* 0x000000ad9c9c7220 */ /* 0x080fe20000410000 */
[--C-:B------:R-:W-:Y:S02]  /*1330*/  HADD2.F32 R163, -RZ, R128.reuse.H0_H0 ;  /* 0x20000080ffa37230 */ /* 0x100fe40000004100 */
[-C--:B------:R-:W-:Y:S01]  /*1340*/  FMUL.FTZ R174, R174, R173.reuse ;  /* 0x000000adaeae7220 */ /* 0x080fe20000410000 */
[----:B------:R-:W-:Y:S02]  /*1350*/  HADD2.F32 R141, -RZ, R128.H1_H1 ;  /* 0x30000080ff8d7230 */ /* 0x000fe40000004100 */
[----:B------:R-:W-:Y:S01]  /*1360*/  FMUL.FTZ R142, R142, R173 ;  /* 0x000000ad8e8e7220 */ /* 0x000fe20000410000 */
[----:B------:R-:W-:-:S02]  /*1370*/  HADD2.F32 R157, -RZ, R129.H1_H1 ;  /* 0x30000081ff9d7230 */ /* 0x000fc40000004100 */
[----:B------:R-:W-:Y:S01]  /*1380*/  FMUL.FTZ R140, R140, R173 ;  /* 0x000000ad8c8c7220 */ /* 0x000fe20000410000 */
[----:B------:R-:W-:Y:S02]  /*1390*/  HADD2.F32 R143, -RZ, R130.H1_H1 ;  /* 0x30000082ff8f7230 */ /* 0x000fe40000004100 */
[----:B------:R-:W-:Y:S01]  /*13a0*/  FMUL.FTZ R163, R156, R163 ;  /* 0x000000a39ca37220 */ /* 0x000fe20000410000 */
[----:B------:R-:W-:Y:S02]  /*13b0*/  HADD2.F32 R159, -RZ, R131.H1_H1 ;  /* 0x30000083ff9f7230 */ /* 0x000fe40000004100 */
[----:B------:R-:W-:Y:S01]  /*13c0*/  FMUL.FTZ R157, R174, R157 ;  /* 0x0000009dae9d7220 */ /* 0x000fe20000410000 */
[----:B------:R-:W-:Y:S01]  /*13d0*/  FMUL.FTZ R156, R140, R141 ;  /* 0x0000008d8c9c7220 */ /* 0x000fe20000410000 */
[----:B------:R-:W-:Y:S01]  /*13e0*/  FMUL.FTZ R158, R142, R143 ;  /* 0x0000008f8e9e7220 */ /* 0x000fe20000410000 */
[----:B------:R-:W-:Y:S02]  /*13f0*/  FMUL.FTZ R159, R178, R159 ;  /* 0x0000009fb29f7220 */ /* 0x000fe40000410000 */
[----:B------:R-:W-:-:S02]  /*1400*/  F2FP.F16.F32.PACK_AB R141, R157, R162 ;  /* 0x000000a29d8d723e */ /* 0x000fc400000000ff */
[----:B------:R-:W-:Y:S02]  /*1410*/  F2FP.F16.F32.PACK_AB R142, R158, R161 ;  /* 0x000000a19e8e723e */ /* 0x000fe400000000ff */
[----:B------:R-:W-:Y:S02]  /*1420*/  F2FP.F16.F32.PACK_AB R143, R159, R160 ;  /* 0x000000a09f8f723e */ /* 0x000fe400000000ff */
[----:B------:R-:W-:-:S07]  /*1430*/  F2FP.F16.F32.PACK_AB R140, R156, R163 ;  /* 0x000000a39c8c723e */ /* 0x000fce00000000ff */
.L_x_7345:
[----:B------:R-:W0:Y:S01]  /*1440*/  LDC.64 R176, c[0x0][0x3a8] ;  /* 0x0000ea00ffb07b82 */ /* 0x000e220000000a00 */
[C---:B------:R-:W-:Y:S01]  /*1450*/  IADD3 R174, PT, PT, R171.reuse, 0x20, RZ ;  /* 0x00000020abae7810 */ /* 0x040fe20007ffe0ff */
[----:B0-----:R-:W-:-:S05]  /*1460*/  IMAD.WIDE.U32 R176, R171, 0x10, R176 ;  /* 0x00000010abb07825 */ /* 0x001fca00078e00b0 */
[----:B------:R0:W-:Y:S02]  /*1470*/  STG.E.128 desc[UR6][R176.64], R140 ;  /* 0x0000008cb0007986 */ /* 0x0001e4000c101d06 */
.L_x_7343:
[----:B------:R-:W-:Y:S05]  /*1480*/  BSYNC.RECONVERGENT B0 ;  /* 0x0000000000007941 */ /* 0x000fea0003800200 */
.L_x_7342:
[----:B------:R-:W-:Y:S01]  /*1490*/  ISETP.GE.U32.AND P0, PT, R2, 0x40, PT ;  /* 0x000000400200780c */ /* 0x000fe20003f06070 */
[----:B------:R-:W-:Y:S03]  /*14a0*/  BSSY.RECONVERGENT B0, `(.L_x_7346) ;  /* 0x0000061000007945 */ /* 0x000fe60003800200 */
[----:B0-----:R-:W-:-:S09]  /*14b0*/  P2R R140, PR, RZ, 0x1 ;  /* 0x00000001ff8c7803 */ /* 0x001fd20000000000 */
[----:B------:R-:W-:Y:S05]  /*14c0*/  @!P0 BRA `(.L_x_7347) ;  /* 0x0000000400788947 */ /* 0x000fea0003800000 */
[----:B------:R-:W-:Y:S01]  /*14d0*/  ISETP.NE.U32.AND P0, PT, RZ, UR8, PT ;  /* 0x00000008ff007c0c */ /* 0x000fe2000bf05070 */
[----:B------:R-:W0:Y:S03]  /*14e0*/  LDC.64 R140, c[0x0][0x390] ;  /* 0x0000e400ff8c7b82 */ /* 0x000e260000000a00 */
[----:B------:R-:W-:-:S13]  /*14f0*/  ISETP.NE.AND.EX P0, PT, RZ, UR9, PT, P0 ;  /* 0x00000009ff007c0c */ /* 0x000fda000bf05300 */
[----:B------:R-:W1:Y:S01]  /*1500*/  @P0 LDC.64 R148, c[0x0][0x3a0] ;  /* 0x0000e800ff940b82 */ /* 0x000e620000000a00 */
[----:B0-----:R-:W-:-:S06]  /*1510*/  IMAD.WIDE.U32 R140, R174, 0x10, R140 ;  /* 0x00000010ae8c7825 */ /* 0x001fcc00078e008c */
[----:B------:R-:W5:Y:S01]  /*1520*/  LDG.E.128 R140, desc[UR6][R140.64] ;  /* 0x000000068c8c7981 */ /* 0x000f62000c1e1d00 */
[----:B-1----:R-:W-:-:S05]  /*1530*/  @P0 IMAD.WIDE.U32 R148, R174, 0x10, R148 ;  /* 0x00000010ae940825 */ /* 0x002fca00078e0094 */
[----:B------:R0:W5:Y:S01]  /*1540*/  @P0 LDG.E.128 R40, desc[UR6][R148.64] ;  /* 0x0000000694280981 */ /* 0x000162000c1e1d00 */
[----:B------:R-:W-:Y:S05]  /*1550*/  @!P0 BRA `(.L_x_7348) ;  /* 0x0000000000b48947 */ /* 0x000fea0003800000 */
[----:B-----5:R-:W-:Y:S02]  /*1560*/  HADD2.F32 R152, -RZ, R142.H0_H0 ;  /* 0x2000008eff987230 */ /* 0x020fe40000004100 */
[----:B0-----:R-:W-:Y:S02]  /*1570*/  HADD2.F32 R148, -RZ, R140.H0_H0 ;  /* 0x2000008cff947230 */ /* 0x001fe40000004100 */
        /* <DEDUP_REMOVED lines=25> */
[-C--:B------:R-:W-:Y:S01]  /*1710*/  FMUL.FTZ R140, R140, R173.reuse ;  /* 0x000000ad8c8c7220 */ /* 0x080fe20000410000 */
[----:B------:R-:W-:Y:S02]  /*1720*/  HADD2.F32 R143, -RZ, R40.H1_H1 ;  /* 0x30000028ff8f7230 */ /* 0x000fe40000004100 */
[----:B------:R-:W-:Y:S01]  /*1730*/  FMUL.FTZ R142, R142, R173 ;  /* 0x000000ad8e8e7220 */ /* 0x000fe20000410000 */
[----:B------:R-:W-:-:S02]  /*1740*/  HADD2.F32 R149, -RZ, R117.H1_H1 ;  /* 0x30000075ff957230 */ /* 0x000fc40000004100 */
[----:B------:R-:W-:Y:S02]  /*1750*/  HADD2.F32 R175, -RZ, R41.H1_H1 ;  /* 0x30000029ffaf7230 */ /* 0x000fe40000004100 */
[----:B------:R-:W-:Y:S01]  /*1760*/  FFMA.FTZ R148, R140, R141, R143 ;  /* 0x0000008d8c947223 */ /* 0x000fe2000001008f */
[----:B------:R-:W-:Y:S02]  /*1770*/  HADD2.F32 R177, -RZ, R118.H1_H1 ;  /* 0x30000076ffb17230 */ /* 0x000fe40000004100 */
[----:B------:R-:W-:Y:S02]  /*1780*/  HADD2.F32 R179, -RZ, R42.H1_H1 ;  /* 0x3000002affb37230 */ /* 0x000fe40000004100 */
[----:B------:R-:W-:Y:S01]  /*1790*/  FFMA.FTZ R149, R176, R149, R175 ;  /* 0x00000095b0957223 */ /* 0x000fe200000100af */
[----:B------:R-:W-:Y:S01]  /*17a0*/  HADD2.F32 R151, -RZ, R119.H1_H1 ;  /* 0x30000077ff977230 */ /* 0x000fe20000004100 */
[----:B------:R-:W-:Y:S01]  /*17b0*/  F2FP.F16.F32.PACK_AB R140, R148, R155 ;  /* 0x0000009b948c723e */ /* 0x000fe200000000ff */
[----:B------:R-:W-:-:S02]  /*17c0*/  HADD2.F32 R181, -RZ, R43.H1_H1 ;  /* 0x3000002bffb57230 */ /* 0x000fc40000004100 */
[----:B------:R-:W-:Y:S01]  /*17d0*/  FFMA.FTZ R150, R142, R177, R179 ;  /* 0x000000b18e967223 */ /* 0x000fe200000100b3 */
[----:B------:R-:W-:Y:S02]  /*17e0*/  F2FP.F16.F32.PACK_AB R141, R149, R154 ;  /* 0x0000009a958d723e */ /* 0x000fe400000000ff */
[----:B------:R-:W-:Y:S02]  /*17f0*/  FFMA.FTZ R151, R182, R151, R181 ;  /* 0x00000097b6977223 */ /* 0x000fe400000100b5 */
[----:B------:R-:W-:-:S03]  /*1800*/  F2FP.F16.F32.PACK_AB R142, R150, R153 ;  /* 0x00000099968e723e */ /* 0x000fc600000000ff */
[----:B------:R-:W-:Y:S01]  /*1810*/  F2FP.F16.F32.PACK_AB R143, R151, R152 ;  /* 0x00000098978f723e */ /* 0x000fe200000000ff */
[----:B------:R-:W-:Y:S06]  /*1820*/  BRA `(.L_x_7349) ;  /* 0x0000000000907947 */ /* 0x000fec0003800000 */
.L_x_7348:
        /* <DEDUP_REMOVED lines=13> */
[--C-:B0-----:R-:W-:Y:S02]  /*1900*/  HADD2.F32 R148, -RZ, R140.reuse.H0_H0 ;  /* 0x2000008cff947230 */ /* 0x101fe40000004100 */
        /* <DEDUP_REMOVED lines=22> */
.L_x_7349:
[----:B------:R-:W0:Y:S02]  /*1a70*/  LDC.64 R176, c[0x0][0x3a8] ;  /* 0x0000ea00ffb07b82 */ /* 0x000e240000000a00 */
[C---:B0-----:R-:W-:Y:S01]  /*1a80*/  IMAD.WIDE.U32 R176, R174.reuse, 0x10, R176 ;  /* 0x00000010aeb07825 */ /* 0x041fe200078e00b0 */
[----:B------:R-:W-:-:S04]  /*1a90*/  IADD3 R174, PT, PT, R174, 0x20, RZ ;  /* 0x00000020aeae7810 */ /* 0x000fc80007ffe0ff */
[----:B------:R0:W-:Y:S03]  /*1aa0*/  STG.E.128 desc[UR6][R176.64], R140 ;  /* 0x0000008cb0007986 */ /* 0x0001e6000c101d06 */
.L_x_7347:
[----:B------:R-:W-:Y:S05]  /*1ab0*/  BSYNC.RECONVERGENT B0 ;  /* 0x0000000000007941 */ /* 0x000fea0003800200 */
.L_x_7346:
        /* <DEDUP_REMOVED lines=8> */
[----:B0-----:R-:W-:-:S04]  /*1b40*/  IMAD.WIDE.U32 R36, R174, 0x10, R36 ;  /* 0x00000010ae247825 */ /* 0x001fc800078e0024 */
[----:B-1----:R-:W-:Y:S02]  /*1b50*/  @P0 IMAD.WIDE.U32 R140, R174, 0x10, R38 ;  /* 0x00000010ae8c0825 */ /* 0x002fe400078e0026 */
[----:B------:R-:W5:Y:S04]  /*1b60*/  LDG.E.128 R36, desc[UR6][R36.64] ;  /* 0x0000000624247981 */ /* 0x000f68000c1e1d00 */
[----:B------:R0:W5:Y:S01]  /*1b70*/  @P0 LDG.E.128 R40, desc[UR6][R140.64] ;  /* 0x000000068c280981 */ /* 0x000162000c1e1d00 */
[----:B------:R-:W-:Y:S05]  /*1b80*/  @!P0 BRA `(.L_x_7352) ;  /* 0x0000000000b48947 */ /* 0x000fea0003800000 */
[----:B0----5:R-:W-:Y:S02]  /*1b90*/  HADD2.F32 R140, -RZ, R36.H0_H0 ;  /* 0x20000024ff8c7230 */ /* 0x021fe40000004100 */
        /* <DEDUP_REMOVED lines=44> */
.L_x_7352:
        /* <DEDUP_REMOVED lines=8> */
[----:B------:R-:W-:Y:S02]  /*1ee0*/  HADD2.F32 R35, -RZ, R104.H0_H0 ;  /* 0x20000068ff237230 */ /* 0x000fe40000004100 */
[----:B------:R-:W-:Y:S02]  /*1ef0*/  HADD2.F32 R145, -RZ, R105.H0_H0 ;  /* 0x20000069ff917230 */ /* 0x000fe40000004100 */
[----:B------:R-:W-:Y:S01]  /*1f00*/  FMUL.FTZ R176, R176, R173 ;  /* 0x000000adb0b07220 */ /* 0x000fe20000410000 */
[----:B------:R-:W-:Y:S02]  /*1f10*/  HADD2.F32 R37, -RZ, R106.H0_H0 ;  /* 0x2000006aff257230 */ /* 0x000fe40000004100 */
[----:B------:R-:W-:Y:S02]  /*1f20*/  HADD2.F32 R36, -RZ, R36.H1_H1 ;  /* 0x30000024ff247230 */ /* 0x000fe40000004100 */
[----:B------:R-:W-:Y:S01]  /*1f30*/  FMUL.FTZ R145, R142, R145 ;  /* 0x000000918e917220 */ /* 0x000fe20000410000 */
[----:B------:R-:W-:-:S02]  /*1f40*/  HADD2.F32 R38, -RZ, R38.H1_H1 ;  /* 0x30000026ff267230 */ /* 0x000fc40000004100 */
[----:B------:R-:W-:Y:S01]  /*1f50*/  FMUL.FTZ R144, R144, R37 ;  /* 0x0000002590907220 */ /* 0x000fe20000410000 */
[----:B------:R-:W-:Y:S02]  /*1f60*/  HADD2.F32 R180, -RZ, R39.H1_H1 ;  /* 0x30000027ffb47230 */ /* 0x000fe40000004100 */
[----:B------:R-:W-:Y:S01]  /*1f70*/  FMUL.FTZ R39, R146, R173 ;  /* 0x000000ad92277220 */ /* 0x000fe20000410000 */
[----:B------:R-:W-:Y:S01]  /*1f80*/  FMUL.FTZ R146, R140, R35 ;  /* 0x000000238c927220 */ /* 0x000fe20000410000 */
[----:B------:R-:W-:Y:S02]  /*1f90*/  HADD2.F32 R178, -RZ, R107.H0_H0 ;  /* 0x2000006bffb27230 */ /* 0x000fe40000004100 */
        /* <DEDUP_REMOVED lines=16> */
.L_x_7353:
[----:B------:R-:W0:Y:S02]  /*20a0*/  LDC.64 R176, c[0x0][0x3a8] ;  /* 0x0000ea00ffb07b82 */ /* 0x000e240000000a00 */
[C---:B0-----:R-:W-:Y:S01]  /*20b0*/  IMAD.WIDE.U32 R176, R174.reuse, 0x10, R176 ;  /* 0x00000010aeb07825 */ /* 0x041fe200078e00b0 */
[----:B------:R-:W-:-:S04]  /*20c0*/  IADD3 R174, PT, PT, R174, 0x20, RZ ;  /* 0x00000020aeae7810 */ /* 0x000fc80007ffe0ff */
[----:B------:R0:W-:Y:S03]  /*20d0*/  STG.E.128 desc[UR6][R176.64], R140 ;  /* 0x0000008cb0007986 */ /* 0x0001e6000c101d06 */
.L_x_7351:
[----:B------:R-:W-:Y:S05]  /*20e0*/  BSYNC.RECONVERGENT B0 ;  /* 0x0000000000007941 */ /* 0x000fea0003800200 */
.L_x_7350:
        /* <DEDUP_REMOVED lines=33> */
[----:B------:R-:W-:Y:S02]  /*2300*/  HADD2.F32 R28, -RZ, R28.H1_H1 ;  /* 0x3000001cff1c7230 */ /* 0x000fe40000004100 */
[----:B------:R-:W-:-:S02]  /*2310*/  HADD2.F32 R176, -RZ, R30.H1_H1 ;  /* 0x3000001effb07230 */ /* 0x000fc40000004100 */
[----:B------:R-:W-:Y:S01]  /*2320*/  FFMA.FTZ R31, R178, R31, R175 ;  /* 0x0000001fb21f7223 */ /* 0x000fe200000100af */
[----:B------:R-:W-:Y:S02]  /*2330*/  HADD2.F32 R30, -RZ, R93.H0_H0 ;  /* 0x2000005dff1e7230 */ /* 0x000fe40000004100 */
[-C--:B------:R-:W-:Y:S01]  /*2340*/  FMUL.FTZ R27, R28, R173.reuse ;  /* 0x000000ad1c1b7220 */ /* 0x080fe20000410000 */
[----:B------:R-:W-:Y:S02]  /*2350*/  HADD2.F32 R182, -RZ, R41.H0_H0 ;  /* 0x20000029ffb67230 */ /* 0x000fe40000004100 */
[----:B------:R-:W-:Y:S01]  /*2360*/  FMUL.FTZ R176, R176, R173 ;  /* 0x000000adb0b07220 */ /* 0x000fe20000410000 */
[----:B------:R-:W-:Y:S02]  /*2370*/  HADD2.F32 R140, -RZ, R92.H1_H1 ;  /* 0x3000005cff8c7230 */ /* 0x000fe40000004100 */
[----:B------:R-:W-:Y:S02]  /*2380*/  HADD2.F32 R178, -RZ, R40.H1_H1 ;  /* 0x30000028ffb27230 */ /* 0x000fe40000004100 */
[----:B------:R-:W-:Y:S01]  /*2390*/  FFMA.FTZ R33, R33, R30, R182 ;  /* 0x0000001e21217223 */ /* 0x000fe200000100b6 */
        /* <DEDUP_REMOVED lines=15> */
.L_x_7356:
[----:B0----5:R-:W-:Y:S02]  /*2490*/  HADD2.F32 R32, -RZ, R28.H0_H0 ;  /* 0x2000001cff207230 */ /* 0x021fe40000004100 */
[----:B------:R-:W-:Y:S02]  /*24a0*/  HADD2.F32 R140, -RZ, R30.H0_H0 ;  /* 0x2000001eff8c7230 */ /* 0x000fe40000004100 */
[--C-:B------:R-:W-:Y:S02]  /*24b0*/  HADD2.F32 R34, -RZ, R29.reuse.H0_H0 ;  /* 0x2000001dff227230 */ /* 0x100fe40000004100 */
[-C--:B------:R-:W-:Y:S01]  /*24c0*/  FMUL.FTZ R32, R32, R173.reuse ;  /* 0x000000ad20207220 */ /* 0x080fe20000410000 */
[----:B------:R-:W-:Y:S02]  /*24d0*/  HADD2.F32 R142, -RZ, R29.H1_H1 ;  /* 0x3000001dff8e7230 */ /* 0x000fe40000004100 */
[----:B------:R-:W-:Y:S01]  /*24e0*/  FMUL.FTZ R140, R140, R173 ;  /* 0x000000ad8c8c7220 */ /* 0x000fe20000410000 */
[----:B------:R-:W-:-:S02]  /*24f0*/  HADD2.F32 R27, -RZ, R92.H0_H0 ;  /* 0x2000005cff1b7230 */ /* 0x000fc40000004100 */
[-C--:B------:R-:W-:Y:S01]  /*2500*/  FMUL.FTZ R33, R34, R173.reuse ;  /* 0x000000ad22217220 */ /* 0x080fe20000410000 */
[----:B------:R-:W-:Y:S02]  /*2510*/  HADD2.F32 R29, -RZ, R94.H0_H0 ;  /* 0x2000005eff1d7230 */ /* 0x000fe40000004100 */
[----:B------:R-:W-:Y:S01]  /*2520*/  FMUL.FTZ R142, R142, R173 ;  /* 0x000000ad8e8e7220 */ /* 0x000fe20000410000 */
[----:B------:R-:W-:Y:S02]  /*2530*/  HADD2.F32 R28, -RZ, R28.H1_H1 ;  /* 0x3000001cff1c7230 */ /* 0x000fe40000004100 */
[----:B------:R-:W-:Y:S01]  /*2540*/  FMUL.FTZ R34, R32, R27 ;  /* 0x0000001b20227220 */ /* 0x000fe20000410000 */
[----:B------:R-:W-:Y:S02]  /*2550*/  HADD2.F32 R176, -RZ, R30.H1_H1 ;  /* 0x3000001effb07230 */ /* 0x000fe40000004100 */
[----:B------:R-:W-:Y:S01]  /*2560*/  FMUL.FTZ R32, R140, R29 ;  /* 0x0000001d8c207220 */ /* 0x000fe20000410000 */
[----:B------:R-:W-:-:S02]  /*2570*/  HADD2.F32 R178, -RZ, R31.H0_H0 ;  /* 0x2000001fffb27230 */ /* 0x000fc40000004100 */
[-C--:B------:R-:W-:Y:S01]  /*2580*/  FMUL.FTZ R27, R28, R173.reuse ;  /* 0x000000ad1c1b7220 */ /* 0x080fe20000410000 */
[----:B------:R-:W-:Y:S02]  /*2590*/  HADD2.F32 R180, -RZ, R31.H1_H1 ;  /* 0x3000001fffb47230 */ /* 0x000fe40000004100 */
[-C--:B------:R-:W-:Y:S01]  /*25a0*/  FMUL.FTZ R176, R176, R173.reuse ;  /* 0x000000adb0b07220 */ /* 0x080fe20000410000 */
[----:B------:R-:W-:Y:S02]  /*25b0*/  HADD2.F32 R30, -RZ, R93.H0_H0 ;  /* 0x2000005dff1e7230 */ /* 0x000fe40000004100 */
[-C--:B------:R-:W-:Y:S01]  /*25c0*/  FMUL.FTZ R178, R178, R173.reuse ;  /* 0x000000adb2b27220 */ /* 0x080fe20000410000 */
[----:B------:R-:W-:Y:S02]  /*25d0*/  HADD2.F32 R31, -RZ, R95.H0_H0 ;  /* 0x2000005fff1f7230 */ /* 0x000fe40000004100 */
[----:B------:R-:W-:Y:S01]  /*25e0*/  FMUL.FTZ R180, R180, R173 ;  /* 0x000000adb4b47220 */ /* 0x000fe20000410000 */
[----:B------:R-:W-:-:S02]  /*25f0*/  HADD2.F32 R140, -RZ, R92.H1_H1 ;  /* 0x3000005cff8c7230 */ /* 0x000fc40000004100 */
[----:B------:R-:W-:Y:S01]  /*2600*/  FMUL.FTZ R33, R33, R30 ;  /* 0x0000001e21217220 */ /* 0x000fe20000410000 */
[----:B------:R-:W-:Y:S02]  /*2610*/  HADD2.F32 R141, -RZ, R93.H1_H1 ;  /* 0x3000005dff8d7230 */ /* 0x000fe40000004100 */
[----:B------:R-:W-:Y:S01]  /*2620*/  FMUL.FTZ R31, R178, R31 ;  /* 0x0000001fb21f7220 */ /* 0x000fe20000410000 */
[----:B------:R-:W-:Y:S02]  /*2630*/  HADD2.F32 R29, -RZ, R94.H1_H1 ;  /* 0x3000005eff1d7230 */ /* 0x000fe40000004100 */
[----:B------:R-:W-:Y:S01]  /*2640*/  FMUL.FTZ R27, R27, R140 ;  /* 0x0000008c1b1b7220 */ /* 0x000fe20000410000 */
[----:B------:R-:W-:Y:S02]  /*2650*/  HADD2.F32 R143, -RZ, R95.H1_H1 ;  /* 0x3000005fff8f7230 */ /* 0x000fe40000004100 */
[----:B------:R-:W-:Y:S01]  /*2660*/  FMUL.FTZ R28, R142, R141 ;  /* 0x0000008d8e1c7220 */ /* 0x000fe20000410000 */
[----:B------:R-:W-:Y:S01]  /*2670*/  FMUL.FTZ R29, R176, R29 ;  /* 0x0000001db01d7220 */ /* 0x000fe20000410000 */
[----:B------:R-:W-:Y:S01]  /*2680*/  F2FP.F16.F32.PACK_AB R140, R27, R34 ;  /* 0x000000221b8c723e */ /* 0x000fe200000000ff */
[----:B------:R-:W-:-:S02]  /*2690*/  FMUL.FTZ R30, R180, R143 ;  /* 0x0000008fb41e7220 */ /* 0x000fc40000410000 */
[----:B------:R-:W-:Y:S02]  /*26a0*/  F2FP.F16.F32.PACK_AB R141, R28, R33 ;  /* 0x000000211c8d723e */ /* 0x000fe400000000ff */
[----:B------:R-:W-:Y:S02]  /*26b0*/  F2FP.F16.F32.PACK_AB R142, R29, R32 ;  /* 0x000000201d8e723e */ /* 0x000fe400000000ff */
[----:B------:R-:W-:-:S07]  /*26c0*/  F2FP.F16.F32.PACK_AB R143, R30, R31 ;  /* 0x0000001f1e8f723e */ /* 0x000fce00000000ff */
.L_x_7357:
[----:B------:R-:W0:Y:S02]  /*26d0*/  LDC.64 R176, c[0x0][0x3a8] ;  /* 0x0000ea00ffb07b82 */ /* 0x000e240000000a00 */
[C---:B0-----:R-:W-:Y:S01]  /*26e0*/  IMAD.WIDE.U32 R176, R174.reuse, 0x10, R176 ;  /* 0x00000010aeb07825 */ /* 0x041fe200078e00b0 */
[----:B------:R-:W-:-:S04]  /*26f0*/  IADD3 R174, PT, PT, R174, 0x20, RZ ;  /* 0x00000020aeae7810 */ /* 0x000fc80007ffe0ff */
[----:B------:R0:W-:Y:S03]  /*2700*/  STG.E.128 desc[UR6][R176.64], R140 ;  /* 0x0000008cb0007986 */ /* 0x0001e6000c101d06 */
.L_x_7355:
[----:B------:R-:W-:Y:S05]  /*2710*/  BSYNC.RECONVERGENT B0 ;  /* 0x0000000000007941 */ /* 0x000fea0003800200 */
.L_x_7354:
        /* <DEDUP_REMOVED lines=58> */
.L_x_7360:
        /* <DEDUP_REMOVED lines=36> */
.L_x_7361:
[----:B------:R-:W0:Y:S02]  /*2d00*/  LDC.64 R176, c[0x0][0x3a8] ;  /* 0x0000ea00ffb07b82 */ /* 0x000e240000000a00 */
[C---:B0-----:R-:W-:Y:S01]  /*2d10*/  IMAD.WIDE.U32 R176, R174.reuse, 0x10, R176 ;  /* 0x00000010aeb07825 */ /* 0x041fe200078e00b0 */
[----:B------:R-:W-:-:S04]  /*2d20*/  IADD3 R174, PT, PT, R174, 0x20, RZ ;  /* 0x00000020aeae7810 */ /* 0x000fc80007ffe0ff */
[----:B------:R0:W-:Y:S03]  /*2d30*/  STG.E.128 desc[UR6][R176.64], R140 ;  /* 0x0000008cb0007986 */ /* 0x0001e6000c101d06 */
.L_x_7359:
[----:B------:R-:W-:Y:S05]  /*2d40*/  BSYNC.RECONVERGENT B0 ;  /* 0x0000000000007941 */ /* 0x000fea0003800200 */
.L_x_7358:
        /* <DEDUP_REMOVED lines=58> */
.L_x_7364:
        /* <DEDUP_REMOVED lines=36> */
.L_x_7365:
[----:B------:R-:W0:Y:S02]  /*3330*/  LDC.64 R176, c[0x0][0x3a8] ;  /* 0x0000ea00ffb07b82 */ /* 0x000e240000000a00 */
[C---:B0-----:R-:W-:Y:S01]  /*3340*/  IMAD.WIDE.U32 R176, R174.reuse, 0x10, R176 ;  /* 0x00000010aeb07825 */ /* 0x041fe200078e00b0 */
[----:B------:R-:W-:-:S04]  /*3350*/  IADD3 R174, PT, PT, R174, 0x20, RZ ;  /* 0x00000020aeae7810 */ /* 0x000fc80007ffe0ff */
[----:B------:R0:W-:Y:S03]  /*3360*/  STG.E.128 desc[UR6][R176.64], R140 ;  /* 0x0000008cb0007986 */ /* 0x0001e6000c101d06 */
.L_x_7363:
[----:B------:R-:W-:Y:S05]  /*3370*/  BSYNC.RECONVERGENT B0 ;  /* 0x0000000000007941 */ /* 0x000fea0003800200 */
.L_x_7362:
        /* <DEDUP_REMOVED lines=58> */
.L_x_7368:
        /* <DEDUP_REMOVED lines=36> */
.L_x_7369:
[----:B------:R-:W0:Y:S02]  /*3960*/  LDC.64 R176, c[0x0][0x3a8] ;  /* 0x0000ea00ffb07b82 */ /* 0x000e240000000a00 */
[C---:B0-----:R-:W-:Y:S01]  /*3970*/  IMAD.WIDE.U32 R176, R174.reuse, 0x10, R176 ;  /* 0x00000010aeb07825 */ /* 0x041fe200078e00b0 */
[----:B------:R-:W-:-:S04]  /*3980*/  IADD3 R174, PT, PT, R174, 0x20, RZ ;  /* 0x00000020aeae7810 */ /* 0x000fc80007ffe0ff */
[----:B------:R0:W-:Y:S03]  /*3990*/  STG.E.128 desc[UR6][R176.64], R140 ;  /* 0x0000008cb0007986 */ /* 0x0001e6000c101d06 */
.L_x_7367:
[----:B------:R-:W-:Y:S05]  /*39a0*/  BSYNC.RECONVERGENT B0 ;  /* 0x0000000000007941 */ /* 0x000fea0003800200 */
.L_x_7366:
        /* <DEDUP_REMOVED lines=13> */
[----:B0----5:R-:W-:Y:S02]  /*3a80*/  HADD2.F32 R164, -RZ, R140.H0_H0 ;  /* 0x2000008cffa47230 */ /* 0x021fe40000004100 */
[--C-:B------:R-:W-:Y:S02]  /*3a90*/  HADD2.F32 R166, -RZ, R141.reuse.H0_H0 ;  /* 0x2000008dffa67230 */ /* 0x100fe40000004100 */
[----:B------:R-:W-:Y:S02]  /*3aa0*/  HADD2.F32 R170, -RZ, R142.H0_H0 ;  /* 0x2000008effaa7230 */ /* 0x000fe40000004100 */
[-C--:B------:R-:W-:Y:S01]  /*3ab0*/  FMUL.FTZ R164, R164, R173.reuse ;  /* 0x000000ada4a47220 */ /* 0x080fe20000410000 */
[----:B------:R-:W-:Y:S02]  /*3ac0*/  HADD2.F32 R168, -RZ, R141.H1_H1 ;  /* 0x3000008dffa87230 */ /* 0x000fe40000004100 */
[----:B------:R-:W-:Y:S01]  /*3ad0*/  FMUL.FTZ R166, R166, R173 ;  /* 0x000000ada6a67220 */ /* 0x000fe20000410000 */
[----:B------:R-:W-:-:S02]  /*3ae0*/  HADD2.F32 R178, -RZ, R143.H0_H0 ;  /* 0x2000008fffb27230 */ /* 0x000fc40000004100 */
[-C--:B------:R-:W-:Y:S01]  /*3af0*/  FMUL.FTZ R170, R170, R173.reuse ;  /* 0x000000adaaaa7220 */ /* 0x080fe20000410000 */
[----:B------:R-:W-:Y:S02]  /*3b00*/  HADD2.F32 R180, -RZ, R143.H1_H1 ;  /* 0x3000008fffb47230 */ /* 0x000fe40000004100 */
[----:B------:R-:W-:Y:S02]  /*3b10*/  HADD2.F32 R140, -RZ, R140.H1_H1 ;  /* 0x3000008cff8c7230 */ /* 0x000fe40000004100 */
[-C--:B------:R-:W-:Y:S01]  /*3b20*/  FMUL.FTZ R178, R178, R173.reuse ;  /* 0x000000adb2b27220 */ /* 0x080fe20000410000 */
[----:B------:R-:W-:Y:S02]  /*3b30*/  HADD2.F32 R176, -RZ, R142.H1_H1 ;  /* 0x3000008effb07230 */ /* 0x000fe40000004100 */
[-C--:B------:R-:W-:Y:S01]  /*3b40*/  FMUL.FTZ R142, R168, R173.reuse ;  /* 0x000000ada88e7220 */ /* 0x080fe20000410000 */
[----:B------:R-:W-:Y:S02]  /*3b50*/  HADD2.F32 R147, -RZ, R44.H0_H0 ;  /* 0x2000002cff937230 */ /* 0x000fe40000004100 */
[----:B------:R-:W-:Y:S01]  /*3b60*/  FMUL.FTZ R140, R140, R173 ;  /* 0x000000ad8c8c7220 */ /* 0x000fe20000410000 */
[----:B------:R-:W-:-:S02]  /*3b70*/  HADD2.F32 R141, -RZ, R40.H0_H0 ;  /* 0x20000028ff8d7230 */ /* 0x000fc40000004100 */
[-C--:B------:R-:W-:Y:S01]  /*3b80*/  FMUL.FTZ R176, R176, R173.reuse ;  /* 0x000000adb0b07220 */ /* 0x080fe20000410000 */
[----:B------:R-:W-:Y:S02]  /*3b90*/  HADD2.F32 R165, -RZ, R45.H0_H0 ;  /* 0x2000002dffa57230 */ /* 0x000fe40000004100 */
[----:B------:R-:W-:Y:S01]  /*3ba0*/  FMUL.FTZ R180, R180, R173 ;  /* 0x000000adb4b47220 */ /* 0x000fe20000410000 */
        /* <DEDUP_REMOVED lines=8> */
[----:B------:R-:W-:Y:S02]  /*3c30*/  HADD2.F32 R173, -RZ, R46.H1_H1 ;  /* 0x3000002effad7230 */ /* 0x000fe40000004100 */
[----:B------:R-:W-:Y:S02]  /*3c40*/  HADD2.F32 R169, -RZ, R47.H0_H0 ;  /* 0x2000002fffa97230 */ /* 0x000fe40000004100 */
[----:B------:R-:W-:Y:S02]  /*3c50*/  HADD2.F32 R183, -RZ, R43.H0_H0 ;  /* 0x2000002bffb77230 */ /* 0x000fe40000004100 */
[----:B------:R-:W-:Y:S02]  /*3c60*/  HADD2.F32 R175, -RZ, R47.H1_H1 ;  /* 0x3000002fffaf7230 */ /* 0x000fe40000004100 */
[----:B------:R-:W-:-:S02]  /*3c70*/  HADD2.F32 R185, -RZ, R43.H1_H1 ;  /* 0x3000002bffb97230 */ /* 0x000fc40000004100 */
[----:B------:R-:W-:Y:S01]  /*3c80*/  FFMA.FTZ R169, R178, R169, R183 ;  /* 0x000000a9b2a97223 */ /* 0x000fe200000100b7 */
[----:B------:R-:W-:Y:S02]  /*3c90*/  HADD2.F32 R181, -RZ, R42.H1_H1 ;  /* 0x3000002affb57230 */ /* 0x000fe40000004100 */
[----:B------:R-:W-:Y:S02]  /*3ca0*/  HADD2.F32 R179, -RZ, R41.H1_H1 ;  /* 0x30000029ffb37230 */ /* 0x000fe40000004100 */
[----:B------:R-:W-:Y:S01]  /*3cb0*/  FFMA.FTZ R170, R180, R175, R185 ;  /* 0x000000afb4aa7223 */ /* 0x000fe200000100b9 */
[----:B------:R-:W-:Y:S02]  /*3cc0*/  HADD2.F32 R177, -RZ, R40.H1_H1 ;  /* 0x30000028ffb17230 */ /* 0x000fe40000004100 */
[----:B------:R-:W-:Y:S01]  /*3cd0*/  FFMA.FTZ R168, R176, R173, R181 ;  /* 0x000000adb0a87223 */ /* 0x000fe200000100b5 */
[----:B------:R-:W-:Y:S01]  /*3ce0*/  FFMA.FTZ R166, R142, R143, R179 ;  /* 0x0000008f8ea67223 */ /* 0x000fe200000100b3 */
[----:B------:R-:W-:Y:S01]  /*3cf0*/  F2FP.F16.F32.PACK_AB R143, R170, R169 ;  /* 0x000000a9aa8f723e */ /* 0x000fe200000000ff */
[----:B------:R-:W-:-:S02]  /*3d00*/  FFMA.FTZ R164, R140, R141, R177 ;  /* 0x0000008d8ca47223 */ /* 0x000fc400000100b1 */
[----:B------:R-:W-:Y:S02]  /*3d10*/  F2FP.F16.F32.PACK_AB R142, R168, R167 ;  /* 0x000000a7a88e723e */ /* 0x000fe400000000ff */
[----:B------:R-:W-:Y:S02]  /*3d20*/  F2FP.F16.F32.PACK_AB R141, R166, R165 ;  /* 0x000000a5a68d723e */ /* 0x000fe400000000ff */
[----:B------:R-:W-:Y:S01]  /*3d30*/  F2FP.F16.F32.PACK_AB R140, R164, R147 ;  /* 0x00000093a48c723e */ /* 0x000fe200000000ff */
[----:B------:R-:W-:Y:S06]  /*3d40*/  BRA `(.L_x_7373) ;  /* 0x0000000000907947 */ /* 0x000fec0003800000 */
.L_x_7372:
[--C-:B0----5:R-:W-:Y:S02]  /*3d50*/  HADD2.F32 R164, -RZ, R140.reuse.H0_H0 ;  /* 0x2000008cffa47230 */ /* 0x121fe40000004100 */
[----:B------:R-:W-:Y:S02]  /*3d60*/  HADD2.F32 R140, -RZ, R140.H1_H1 ;  /* 0x3000008cff8c7230 */ /* 0x000fe40000004100 */
[--C-:B------:R-:W-:Y:S02]  /*3d70*/  HADD2.F32 R166, -RZ, R141.reuse.H0_H0 ;  /* 0x2000008dffa67230 */ /* 0x100fe40000004100 */
        /* <DEDUP_REMOVED lines=33> */
.L_x_7373:
[----:B------:R-:W0:Y:S02]  /*3f90*/  LDC.64 R176, c[0x0][0x3a8] ;  /* 0x0000ea00ffb07b82 */ /* 0x000e240000000a00 */
[----:B0-----:R-:W-:-:S05]  /*3fa0*/  IMAD.WIDE.U32 R174, R174, 0x10, R176 ;  /* 0x00000010aeae7825 */ /* 0x001fca00078e00b0 */
[----:B------:R0:W-:Y:S02]  /*3fb0*/  STG.E.128 desc[UR6][R174.64], R140 ;  /* 0x0000008cae007986 */ /* 0x0001e4000c101d06 */
.L_x_7371:
[----:B------:R-:W-:Y:S05]  /*3fc0*/  BSYNC.RECONVERGENT B0 ;  /* 0x0000000000007941 */ /* 0x000fea0003800200 */
.L_x_7370:
[----:B0-----:R-:W-:Y:S01]  /*3fd0*/  FADD.FTZ R141, RZ, R163 ;  /* 0x000000a3ff8d7221 */ /* 0x001fe20000010000 */
[C---:B------:R-:W-:Y:S01]  /*3fe0*/  ISETP.GT.U32.AND P3, PT, R2.reuse, 0x3f, PT ;  /* 0x0000003f0200780c */ /* 0x040fe20003f64070 */
[----:B------:R-:W-:Y:S01]  /*3ff0*/  UMOV UR4, 0xffffffff ;  /* 0xffffffff00047882 */ /* 0x000fe20000000000 */
[----:B------:R-:W-:Y:S01]  /*4000*/  ISETP.GT.U32.AND P2, PT, R2, 0x5f, PT ;  /* 0x0000005f0200780c */ /* 0x000fe20003f44070 */
[----:B------:R-:W-:Y:S01]  /*4010*/  FADD.FTZ R141, R156, R141 ;  /* 0x0000008d9c8d7221 */ /* 0x000fe20000010000 */
[C---:B------:R-:W-:Y:S02]  /*4020*/  ISETP.GT.U32.AND P1, PT, R2.reuse, 0x7f, PT ;  /* 0x0000007f0200780c */ /* 0x040fe40003f24070 */
[----:B------:R-:W-:Y:S01]  /*4030*/  ISETP.GT.U32.AND P0, PT, R2, 0x9f, PT ;  /* 0x0000009f0200780c */ /* 0x000fe20003f04070 */
[----:B------:R-:W-:Y:S01]  /*4040*/  FADD.FTZ R140, R162, R141 ;  /* 0x0000008da28c7221 */ /* 0x000fe20000010000 */
[----:B------:R-:W-:-:S03]  /*4050*/  ISETP.GT.U32.AND P6, PT, R2, 0xbf, PT ;  /* 0x000000bf0200780c */ /* 0x000fc60003fc4070 */
[----:B------:R-:W-:-:S04]  /*4060*/  FADD.FTZ R140, R157, R140 ;  /* 0x0000008c9d8c7221 */ /* 0x000fc80000010000 */
        /* <DEDUP_REMOVED lines=43> */
[----:B------:R-:W-:Y:S01]  /*4320*/  FADD.FTZ R143, R15, R140 ;  /* 0x0000008c0f8f7221 */ /* 0x000fe20000010000 */
[----:B------:R-:W-:-:S03]  /*4330*/  P2R R140, PR, RZ, 0x40 ;  /* 0x00000040ff8c7803 */ /* 0x000fc60000000000 */
[----:B------:R-:W-:Y:S01]  /*4340*/  @P6 FADD.FTZ R141, R14, R143 ;  /* 0x0000008f0e8d6221 */ /* 0x000fe20000010000 */
[----:B------:R-:W-:-:S03]  /*4350*/  ISETP.GT.U32.AND P6, PT, R2, 0xdf, PT ;  /* 0x000000df0200780c */ /* 0x000fc60003fc4070 */
        /* <DEDUP_REMOVED lines=175> */
.L_x_7403:
        /* <DEDUP_REMOVED lines=9> */
[----:B0-----:R-:W0:Y:S02]  /*4ee0*/  @!P1 LDC.64 R174, c[0x0][0x3c0] ;  /* 0x0000f000ffae9b82 */ /* 0x001e240000000a00 */
[----:B------:R-:W1:Y:S06]  /*4ef0*/  MUFU.RSQ R177, R142 ;  /* 0x0000008e00b17308 */ /* 0x000e6c0000001400 */
[----:B------:R-:W2:Y:S01]  /*4f00*/  @!P1 LDC.64 R172, c[0x0][0x3c8] ;  /* 0x0000f200ffac9b82 */ /* 0x000ea20000000a00 */
[----:B0-----:R-:W-:-:S05]  /*4f10*/  @!P1 IMAD.WIDE R174, R0, 0x4, R174 ;  /* 0x0000000400ae9825 */ /* 0x001fca00078e02ae */
[----:B------:R0:W-:Y:S01]  /*4f20*/  @!P1 STG.E desc[UR6][R174.64], R141 ;  /* 0x0000008dae009986 */ /* 0x0001e2000c101906 */
[----:B--2---:R-:W-:-:S05]  /*4f30*/  @!P1 IMAD.WIDE R172, R0, 0x4, R172 ;  /* 0x0000000400ac9825 */ /* 0x004fca00078e02ac */
[----:B-1----:R0:W-:Y:S01]  /*4f40*/  @!P1 STG.E desc[UR6][R172.64], R177 ;  /* 0x000000b1ac009986 */ /* 0x0021e2000c101906 */
[----:B------:R-:W-:Y:S05]  /*4f50*/  @!P4 BRA `(.L_x_7376) ;  /* 0x0000000000c0c947 */ /* 0x000fea0003800000 */
[--C-:B0-----:R-:W-:Y:S01]  /*4f60*/  FADD.FTZ R172, R161, -R176.reuse ;  /* 0x800000b0a1ac7221 */ /* 0x101fe20000010000 */
        /* <DEDUP_REMOVED lines=8> */
[----:B------:R-:W-:Y:S01]  /*4ff0*/  FMUL.FTZ R178, R177, R174 ;  /* 0x000000aeb1b27220 */ /* 0x000fe20000410000 */
[----:B------:R-:W-:Y:S02]  /*5000*/  HADD2.F32 R183, -RZ, R139.H0_H0 ;  /* 0x2000008bffb77230 */ /* 0x000fe40000004100 */
[----:B------:R-:W-:Y:S01]  /*5010*/  FFMA.FTZ R174, R142, R173, R175 ;  /* 0x000000ad8eae7223 */ /* 0x000fe200000100af */
[----:B------:R-:W-:Y:S02]  /*5020*/  HADD2.F32 R185, -RZ, R135.H0_H0 ;  /* 0x20000087ffb97230 */ /* 0x000fe40000004100 */
[----:B------:R-:W-:Y:S01]  /*5030*/  FFMA.FTZ R181, R172, R179, R181 ;  /* 0x000000b3acb57223 */ /* 0x000fe200000100b5 */
[----:B------:R-:W-:Y:S01]  /*5040*/  FADD.FTZ R140, R163, -R176 ;  /* 0x800000b0a38c7221 */ /* 0x000fe20000010000 */
[----:B------:R-:W0:Y:S01]  /*5050*/  LDC.64 R172, c[0x0][0x428] ;  /* 0x00010a00ffac7b82 */ /* 0x000e220000000a00 */
[----:B------:R-:W-:Y:S02]  /*5060*/  HADD2.F32 R141, -RZ, R136.H0_H0 ;  /* 0x20000088ff8d7230 */ /* 0x000fe40000004100 */
[----:B------:R-:W-:Y:S01]  /*5070*/  FFMA.FTZ R182, R178, R183, R185 ;  /* 0x000000b7b2b67223 */ /* 0x000fe200000100b9 */
[----:B------:R-:W-:-:S02]  /*5080*/  HADD2.F32 R143, -RZ, R132.H0_H0 ;  /* 0x20000084ff8f7230 */ /* 0x000fc40000004100 */
[----:B------:R-:W-:Y:S01]  /*5090*/  FMUL.FTZ R140, R177, R140 ;  /* 0x0000008cb18c7220 */ /* 0x000fe20000410000 */
[--C-:B------:R-:W-:Y:S01]  /*50a0*/  FADD.FTZ R178, R157, -R176.reuse ;  /* 0x800000b09db27221 */ /* 0x100fe20000010000 */
[--C-:B------:R-:W-:Y:S01]  /*50b0*/  FADD.FTZ R142, R156, -R176.reuse ;  /* 0x800000b09c8e7221 */ /* 0x100fe20000010000 */
[--C-:B------:R-:W-:Y:S01]  /*50c0*/  FADD.FTZ R180, R158, -R176.reuse ;  /* 0x800000b09eb47221 */ /* 0x100fe20000010000 */
[----:B------:R-:W-:Y:S01]  /*50d0*/  FADD.FTZ R184, R159, -R176 ;  /* 0x800000b09fb87221 */ /* 0x000fe20000010000 */
[----:B------:R-:W-:Y:S01]  /*50e0*/  FFMA.FTZ R140, R140, R141, R143 ;  /* 0x0000008d8c8c7223 */ /* 0x000fe2000001008f */
[----:B------:R-:W-:Y:S02]  /*50f0*/  HADD2.F32 R175, -RZ, R137.H1_H1 ;  /* 0x30000089ffaf7230 */ /* 0x000fe40000004100 */
[C---:B------:R-:W-:Y:S01]  /*5100*/  FMUL.FTZ R178, R177.reuse, R178 ;  /* 0x000000b2b1b27220 */ /* 0x040fe20000410000 */
[----:B------:R-:W-:Y:S02]  /*5110*/  HADD2.F32 R179, -RZ, R133.H1_H1 ;  /* 0x30000085ffb37230 */ /* 0x000fe40000004100 */
[----:B------:R-:W-:Y:S01]  /*5120*/  FMUL.FTZ R184, R177, R184 ;  /* 0x000000b8b1b87220 */ /* 0x000fe20000410000 */
[----:B------:R-:W-:-:S02]  /*5130*/  HADD2.F32 R141, -RZ, R136.H1_H1 ;  /* 0x30000088ff8d7230 */ /* 0x000fc40000004100 */
[C---:B------:R-:W-:Y:S01]  /*5140*/  FMUL.FTZ R180, R177.reuse, R180 ;  /* 0x000000b4b1b47220 */ /* 0x040fe20000410000 */
[----:B------:R-:W-:Y:S02]  /*5150*/  HADD2.F32 R143, -RZ, R132.H1_H1 ;  /* 0x30000084ff8f7230 */ /* 0x000fe40000004100 */
[----:B------:R-:W-:Y:S01]  /*5160*/  FMUL.FTZ R142, R177, R142 ;  /* 0x0000008eb18e7220 */ /* 0x000fe20000410000 */
[----:B------:R-:W-:Y:S02]  /*5170*/  HADD2.F32 R183, -RZ, R138.H1_H1 ;  /* 0x3000008affb77230 */ /* 0x000fe40000004100 */
[----:B------:R-:W-:Y:S01]  /*5180*/  FFMA.FTZ R179, R178, R175, R179 ;  /* 0x000000afb2b37223 */ /* 0x000fe200000100b3 */
[----:B------:R-:W-:Y:S02]  /*5190*/  HADD2.F32 R185, -RZ, R134.H1_H1 ;  /* 0x30000086ffb97230 */ /* 0x000fe40000004100 */
[----:B------:R-:W-:Y:S01]  /*51a0*/  FFMA.FTZ R175, R142, R141, R143 ;  /* 0x0000008d8eaf7223 */ /* 0x000fe2000001008f */
[----:B------:R-:W-:-:S02]  /*51b0*/  HADD2.F32 R187, -RZ, R139.H1_H1 ;  /* 0x3000008bffbb7230 */ /* 0x000fc40000004100 */
[----:B------:R-:W-:Y:S02]  /*51c0*/  HADD2.F32 R189, -RZ, R135.H1_H1 ;  /* 0x30000087ffbd7230 */ /* 0x000fe40000004100 */
[----:B------:R-:W-:Y:S01]  /*51d0*/  FFMA.FTZ R180, R180, R183, R185 ;  /* 0x000000b7b4b47223 */ /* 0x000fe200000100b9 */
[----:B------:R-:W-:Y:S01]  /*51e0*/  F2FP.F16.F32.PACK_AB R141, R179, R174 ;  /* 0x000000aeb38d723e */ /* 0x000fe200000000ff */
[----:B0-----:R-:W-:Y:S01]  /*51f0*/  IMAD.WIDE.U32 R172, R171, 0x10, R172 ;  /* 0x00000010abac7825 */ /* 0x001fe200078e00ac */
[----:B------:R-:W-:-:S03]  /*5200*/  F2FP.F16.F32.PACK_AB R140, R175, R140 ;  /* 0x0000008caf8c723e */ /* 0x000fc600000000ff */
[----:B------:R-:W-:Y:S01]  /*5210*/  FFMA.FTZ R187, R184, R187, R189 ;  /* 0x000000bbb8bb7223 */ /* 0x000fe200000100bd */
[----:B------:R-:W-:Y:S02]  /*5220*/  F2FP.F16.F32.PACK_AB R142, R180, R181 ;  /* 0x000000b5b48e723e */ /* 0x000fe400000000ff */
[----:B------:R-:W-:Y:S02]  /*5230*/  IADD3 R171, PT, PT, R171, 0x20, RZ ;  /* 0x00000020abab7810 */ /* 0x000fe40007ffe0ff */
[----:B------:R-:W-:-:S05]  /*5240*/  F2FP.F16.F32.PACK_AB R143, R187, R182 ;  /* 0x000000b6bb8f723e */ /* 0x000fca00000000ff */
[----:B------:R1:W-:Y:S02]  /*5250*/  STG.E.128 desc[UR6][R172.64], R140 ;  /* 0x0000008cac007986 */ /* 0x0003e4000c101d06 */
.L_x_7376:
[----:B------:R-:W-:Y:S05]  /*5260*/  BSYNC.RECONVERGENT B0 ;  /* 0x0000000000007941 */ /* 0x000fea0003800200 */
.L_x_7375:
[----:B------:R-:W-:Y:S01]  /*5270*/  ISETP.GE.U32.AND P0, PT, R2, 0x40, PT ;  /* 0x000000400200780c */ /* 0x000fe20003f06070 */
[----:B------:R-:W-:-:S12]  /*5280*/  BSSY.RECONVERGENT B0, `(.L_x_7377) ;  /* 0x0000032000007945 */ /* 0x000fd80003800200 */
[----:B------:R-:W-:Y:S05]  /*5290*/  @!P0 BRA `(.L_x_7378) ;  /* 0x0000000000c08947 */ /* 0x000fea0003800000 */
[--C-:B01----:R-:W-:Y:S01]  /*52a0*/  FADD.FTZ R172, R153, -R176.reuse ;  /* 0x800000b099ac7221 */ /* 0x103fe20000010000 */
        /* <DEDUP_REMOVED lines=47> */
.L_x_7378:
[----:B------:R-:W-:Y:S05]  /*55a0*/  BSYNC.RECONVERGENT B0 ;  /* 0x0000000000007941 */ /* 0x000fea0003800200 */
.L_x_7377:
[----:B------:R-:W-:Y:S01]  /*55b0*/  ISETP.GE.U32.AND P0, PT, R2, 0x60, PT ;  /* 0x000000600200780c */ /* 0x000fe20003f06070 */
[----:B------:R-:W-:-:S12]  /*55c0*/  BSSY.RECONVERGENT B0, `(.L_x_7379) ;  /* 0x0000032000007945 */ /* 0x000fd80003800200 */
[----:B------:R-:W-:Y:S05]  /*55d0*/  @!P0 BRA `(.L_x_7380) ;  /* 0x0000000000c08947 */ /* 0x000fea0003800000 */
[--C-:B012---:R-:W-:Y:S01]  /*55e0*/  FADD.FTZ R172, R144, -R176.reuse ;  /* 0x800000b090ac7221 */ /* 0x107fe20000010000 */
        /* <DEDUP_REMOVED lines=47> */
.L_x_7380:
[----:B------:R-:W-:Y:S05]  /*58e0*/  BSYNC.RECONVERGENT B0 ;  /* 0x0000000000007941 */ /* 0x000fea0003800200 */
.L_x_7379:
[----:B------:R-:W-:Y:S01]  /*58f0*/  ISETP.GE.U32.AND P0, PT, R2, 0x80, PT ;  /* 0x000000800200780c */ /* 0x000fe20003f06070 */
[----:B------:R-:W-:-:S12]  /*5900*/  BSSY.RECONVERGENT B0, `(.L_x_7381) ;  /* 0x0000032000007945 */ /* 0x000fd80003800200 */
[----:B------:R-:W-:Y:S05]  /*5910*/  @!P0 BRA `(.L_x_7382) ;  /* 0x0000000000c08947 */ /* 0x000fea0003800000 */
[--C-:B0123--:R-:W-:Y:S01]  /*5920*/  FADD.FTZ R172, R32, -R176.reuse ;  /* 0x800000b020ac7221 */ /* 0x10ffe20000010000 */
        /* <DEDUP_REMOVED lines=47> */
.L_x_7382:
[----:B------:R-:W-:Y:S05]  /*5c20*/  BSYNC.RECONVERGENT B0 ;  /* 0x0000000000007941 */ /* 0x000fea0003800200 */
.L_x_7381:
        /* <DEDUP_REMOVED lines=51> */
.L_x_7384:
[----:B------:R-:W-:Y:S05]  /*5f60*/  BSYNC.RECONVERGENT B0 ;  /* 0x0000000000007941 */ /* 0x000fea0003800200 */
.L_x_7383:
        /* <DEDUP_REMOVED lines=51> */
.L_x_7386:
[----:B------:R-:W-:Y:S05]  /*62a0*/  BSYNC.RECONVERGENT B0 ;  /* 0x0000000000007941 */ /* 0x000fea0003800200 */
.L_x_7385:
        /* <DEDUP_REMOVED lines=51> */
.L_x_7388:
[----:B------:R-:W-:Y:S05]  /*65e0*/  BSYNC.RECONVERGENT B0 ;  /* 0x0000000000007941 */ /* 0x000fea0003800200 */
.L_x_7387:
        /* <DEDUP_REMOVED lines=12> */
[----:B-----5:R-:W-:Y:S02]  /*66b0*/  HADD2.F32 R143, -RZ, R52.H0_H0 ;  /* 0x20000034ff8f7230 */ /* 0x020fe40000004100 */
[----:B------:R-:W-:Y:S01]  /*66c0*/  FMUL.FTZ R142, R177, R142 ;  /* 0x0000008eb18e7220 */ /* 0x000fe20000410000 */
[----:B------:R-:W-:-:S02]  /*66d0*/  HADD2.F32 R173, -RZ, R48.H0_H0 ;  /* 0x20000030ffad7230 */ /* 0x000fc40000004100 */
[C---:B------:R-:W-:Y:S01]  /*66e0*/  FMUL.FTZ R175, R177.reuse, R174 ;  /* 0x000000aeb1af7220 */ /* 0x040fe20000410000 */
[----:B------:R-:W-:Y:S02]  /*66f0*/  HADD2.F32 R176, -RZ, R53.H0_H0 ;  /* 0x20000035ffb07230 */ /* 0x000fe40000004100 */
[C---:B------:R-:W-:Y:S01]  /*6700*/  FMUL.FTZ R182, R177.reuse, R182 ;  /* 0x000000b6b1b67220 */ /* 0x040fe20000410000 */
[----:B------:R-:W-:Y:S02]  /*6710*/  HADD2.F32 R178, -RZ, R49.H0_H0 ;  /* 0x20000031ffb27230 */ /* 0x000fe40000004100 */
[C---:B------:R-:W-:Y:S01]  /*6720*/  FMUL.FTZ R172, R177.reuse, R172 ;  /* 0x000000acb1ac7220 */ /* 0x040fe20000410000 */
[----:B------:R-:W-:Y:S02]  /*6730*/  HADD2.F32 R179, -RZ, R54.H0_H0 ;  /* 0x20000036ffb37230 */ /* 0x000fe40000004100 */
[----:B------:R-:W-:Y:S01]  /*6740*/  FMUL.FTZ R180, R177, R180 ;  /* 0x000000b4b1b47220 */ /* 0x000fe20000410000 */
[----:B------:R-:W-:-:S02]  /*6750*/  HADD2.F32 R181, -RZ, R50.H0_H0 ;  /* 0x20000032ffb57230 */ /* 0x000fc40000004100 */
[C---:B------:R-:W-:Y:S01]  /*6760*/  FMUL.FTZ R184, R177.reuse, R184 ;  /* 0x000000b8b1b87220 */ /* 0x040fe20000410000 */
[C---:B------:R-:W-:Y:S01]  /*6770*/  FMUL.FTZ R186, R177.reuse, R186 ;  /* 0x000000bab1ba7220 */ /* 0x040fe20000410000 */
[----:B------:R-:W-:Y:S01]  /*6780*/  FMUL.FTZ R188, R177, R188 ;  /* 0x000000bcb1bc7220 */ /* 0x000fe20000410000 */
[----:B------:R-:W-:Y:S01]  /*6790*/  FFMA.FTZ R174, R142, R143, R173 ;  /* 0x0000008f8eae7223 */ /* 0x000fe200000100ad */
[----:B------:R-:W-:Y:S01]  /*67a0*/  FFMA.FTZ R176, R175, R176, R178 ;  /* 0x000000b0afb07223 */ /* 0x000fe200000100b2 */
[----:B------:R-:W-:Y:S01]  /*67b0*/  FFMA.FTZ R142, R182, R179, R181 ;  /* 0x000000b3b68e7223 */ /* 0x000fe200000100b5 */
[----:B------:R-:W-:Y:S02]  /*67c0*/  HADD2.F32 R175, -RZ, R53.H1_H1 ;  /* 0x30000035ffaf7230 */ /* 0x000fe40000004100 */
[----:B------:R-:W-:Y:S02]  /*67d0*/  HADD2.F32 R177, -RZ, R49.H1_H1 ;  /* 0x30000031ffb17230 */ /* 0x000fe40000004100 */
[----:B------:R-:W-:-:S02]  /*67e0*/  HADD2.F32 R143, -RZ, R52.H1_H1 ;  /* 0x30000034ff8f7230 */ /* 0x000fc40000004100 */
[----:B------:R-:W-:Y:S02]  /*67f0*/  HADD2.F32 R179, -RZ, R54.H1_H1 ;  /* 0x30000036ffb37230 */ /* 0x000fe40000004100 */
[----:B------:R-:W-:Y:S01]  /*6800*/  FFMA.FTZ R177, R180, R175, R177 ;  /* 0x000000afb4b17223 */ /* 0x000fe200000100b1 */
[----:B------:R-:W-:Y:S02]  /*6810*/  HADD2.F32 R183, -RZ, R55.H0_H0 ;  /* 0x20000037ffb77230 */ /* 0x000fe40000004100 */
[----:B------:R-:W-:Y:S02]  /*6820*/  HADD2.F32 R185, -RZ, R51.H0_H0 ;  /* 0x20000033ffb97230 */ /* 0x000fe40000004100 */
[----:B------:R-:W-:Y:S02]  /*6830*/  HADD2.F32 R187, -RZ, R55.H1_H1 ;  /* 0x30000037ffbb7230 */ /* 0x000fe40000004100 */
[----:B------:R-:W-:Y:S02]  /*6840*/  HADD2.F32 R189, -RZ, R51.H1_H1 ;  /* 0x30000033ffbd7230 */ /* 0x000fe40000004100 */
[----:B------:R-:W-:Y:S01]  /*6850*/  FFMA.FTZ R183, R186, R183, R185 ;  /* 0x000000b7bab77223 */ /* 0x000fe200000100b9 */
[----:B------:R-:W-:-:S02]  /*6860*/  HADD2.F32 R181, -RZ, R50.H1_H1 ;  /* 0x30000032ffb57230 */ /* 0x000fc40000004100 */
[----:B------:R-:W-:Y:S02]  /*6870*/  HADD2.F32 R173, -RZ, R48.H1_H1 ;  /* 0x30000030ffad7230 */ /* 0x000fe40000004100 */
[----:B------:R-:W-:Y:S01]  /*6880*/  FFMA.FTZ R188, R188, R187, R189 ;  /* 0x000000bbbcbc7223 */ /* 0x000fe200000100bd */
[----:B------:R-:W-:Y:S02]  /*6890*/  FFMA.FTZ R179, R184, R179, R181 ;  /* 0x000000b3b8b37223 */ /* 0x000fe400000100b5 */
[----:B------:R-:W-:Y:S01]  /*68a0*/  FFMA.FTZ R175, R172, R143, R173 ;  /* 0x0000008facaf7223 */ /* 0x000fe200000100ad */
[----:B0-----:R-:W-:Y:S01]  /*68b0*/  IMAD.WIDE.U32 R172, R171, 0x10, R140 ;  /* 0x00000010abac7825 */ /* 0x001fe200078e008c */
[----:B------:R-:W-:Y:S02]  /*68c0*/  F2FP.F16.F32.PACK_AB R143, R188, R183 ;  /* 0x000000b7bc8f723e */ /* 0x000fe400000000ff */
[----:B------:R-:W-:Y:S02]  /*68d0*/  F2FP.F16.F32.PACK_AB R142, R179, R142 ;  /* 0x0000008eb38e723e */ /* 0x000fe400000000ff */
[----:B------:R-:W-:-:S02]  /*68e0*/  F2FP.F16.F32.PACK_AB R141, R177, R176 ;  /* 0x000000b0b18d723e */ /* 0x000fc400000000ff */
[----:B------:R-:W-:-:S05]  /*68f0*/  F2FP.F16.F32.PACK_AB R140, R175, R174 ;  /* 0x000000aeaf8c723e */ /* 0x000fca00000000ff */
[----:B------:R0:W-:Y:S02]  /*6900*/  STG.E.128 desc[UR6][R172.64], R140 ;  /* 0x0000008cac007986 */ /* 0x0001e4000c101d06 */
.L_x_7390:
[----:B------:R-:W-:Y:S05]  /*6910*/  BSYNC.RECONVERGENT B0 ;  /* 0x0000000000007941 */ /* 0x000fea0003800200 */
.L_x_7389:
[----:B01234-:R-:W0:Y:S02]  /*6920*/  LDC.64 R140, c[0x0][0x380] ;  /* 0x0000e000ff8c7b82 */ /* 0x01fe240000000a00 */
[----:B0-----:R-:W-:-:S04]  /*6930*/  LEA R0, R140, R0, 0x2 ;  /* 0x000000008c007211 */ /* 0x001fc800078e10ff */
[----:B------:R-:W-:-:S13]  /*6940*/  ISETP.GE.AND P0, PT, R0, R141, PT ;  /* 0x0000008d0000720c */ /* 0x000fda0003f06270 */
[----:B------:R-:W-:Y:S05]  /*6950*/  @!P0 BRA `(.L_x_7391) ;  /* 0xffffffa400148947 */ /* 0x000fea000383ffff */
[----:B------:R-:W-:Y:S05]  /*6960*/  EXIT ;  /* 0x000000000000794d */ /* 0x000fea0003800000 */
.L_x_7374:
        /* <DEDUP_REMOVED lines=8> */
.L_x_7393:
[----:B------:R-:W-:Y:S05]  /*69f0*/  BSYNC B0 ;  /* 0x0000000000007941 */ /* 0x000fea0003800000 */
.L_x_7392:
        /* <DEDUP_REMOVED lines=10> */
.L_x_7394:
[----:B------:R-:W-:Y:S01]  /*6aa0*/  HFMA2 R179, -RZ, RZ, 0, 2.384185791015625e-07 ;  /* 0x00000004ffb37431 */ /* 0x000fe200000001ff */
[----:B------:R-:W-:-:S05]  /*6ab0*/  MOV R140, R176 ;  /* 0x000000b0008c7202 */ /* 0x000fca0000000f00 */
[----:B------:R-:W-:-:S05]  /*6ac0*/  FADD.FTZ R173, R143, R140 ;  /* 0x0000008c8fad7221 */ /* 0x000fca0000010000 */
[----:B------:R-:W-:-:S07]  /*6ad0*/  MOV R180, R173 ;  /* 0x000000ad00b47202 */ /* 0x000fce0000000f00 */
[----:B------:R-:W-:Y:S05]  /*6ae0*/  WARPSYNC.COLLECTIVE R177, `(.L_x_7395) ;  /* 0x00000000b1087348 */ /* 0x000fea0003c00000 */
[----:B------:R0:W1:Y:S02]  /*6af0*/  SHFL.BFLY P6, R176, R180, R179, R182 ;  /* 0x0c0000b3b4b07389 */ /* 0x00006400000c00b6 */
[----:B01----:R-:W-:Y:S05]  /*6b00*/  ENDCOLLECTIVE ;  /* 0x000000000000791b */ /* 0x003fea0003800000 */
.L_x_7395:
[----:B------:R-:W-:Y:S01]  /*6b10*/  HFMA2 R179, -RZ, RZ, 0, 4.76837158203125e-07 ;  /* 0x00000008ffb37431 */ /* 0x000fe200000001ff */
[----:B------:R-:W-:-:S05]  /*6b20*/  MOV R140, R176 ;  /* 0x000000b0008c7202 */ /* 0x000fca0000000f00 */
[----:B------:R-:W-:-:S05]  /*6b30*/  FADD.FTZ R174, R173, R140 ;  /* 0x0000008cadae7221 */ /* 0x000fca0000010000 */
[----:B------:R-:W-:-:S07]  /*6b40*/  MOV R180, R174 ;  /* 0x000000ae00b47202 */ /* 0x000fce0000000f00 */
[----:B------:R-:W-:Y:S05]  /*6b50*/  WARPSYNC.COLLECTIVE R177, `(.L_x_7396) ;  /* 0x00000000b1087348 */ /* 0x000fea0003c00000 */
[----:B------:R0:W1:Y:S02]  /*6b60*/  SHFL.BFLY P6, R176, R180, R179, R182 ;  /* 0x0c0000b3b4b07389 */ /* 0x00006400000c00b6 */
[----:B01----:R-:W-:Y:S05]  /*6b70*/  ENDCOLLECTIVE ;  /* 0x000000000000791b */ /* 0x003fea0003800000 */
.L_x_7396:
[----:B------:R-:W-:Y:S01]  /*6b80*/  HFMA2 R179, -RZ, RZ, 0, 9.5367431640625e-07 ;  /* 0x00000010ffb37431 */ /* 0x000fe200000001ff */
[----:B------:R-:W-:-:S05]  /*6b90*/  MOV R175, R176 ;  /* 0x000000b000af7202 */ /* 0x000fca0000000f00 */
[----:B------:R-:W-:-:S05]  /*6ba0*/  FADD.FTZ R175, R174, R175 ;  /* 0x000000afaeaf7221 */ /* 0x000fca0000010000 */
[----:B------:R-:W-:-:S07]  /*6bb0*/  MOV R180, R175 ;  /* 0x000000af00b47202 */ /* 0x000fce0000000f00 */
[----:B------:R-:W-:Y:S05]  /*6bc0*/  WARPSYNC.COLLECTIVE R177, `(.L_x_7397) ;  /* 0x00000000b1087348 */ /* 0x000fea0003c00000 */
[----:B------:R0:W1:Y:S02]  /*6bd0*/  SHFL.BFLY P6, R176, R180, R179, R182 ;  /* 0x0c0000b3b4b07389 */ /* 0x00006400000c00b6 */
[----:B01----:R-:W-:Y:S05]  /*6be0*/  ENDCOLLECTIVE ;  /* 0x000000000000791b */ /* 0x003fea0003800000 */
.L_x_7397:
[----:B------:R-:W-:Y:S01]  /*6bf0*/  HFMA2 R179, -RZ, RZ, 0, 5.9604644775390625e-08 ;  /* 0x00000001ffb37431 */ /* 0x000fe200000001ff */
[----:B------:R-:W-:Y:S02]  /*6c00*/  MOV R140, R176 ;  /* 0x000000b0008c7202 */ /* 0x000fe40000000f00 */
[----:B------:R-:W-:-:S03]  /*6c10*/  ISETP.GT.U32.AND P6, PT, R2, 0xbf, PT ;  /* 0x000000bf0200780c */ /* 0x000fc60003fc4070 */
[----:B------:R-:W-:-:S04]  /*6c20*/  FADD.FTZ R141, R175, R140 ;  /* 0x0000008caf8d7221 */ /* 0x000fc80000010000 */
[----:B------:R-:W-:-:S04]  /*6c30*/  FMUL.FTZ R141, R141, R142 ;  /* 0x0000008e8d8d7220 */ /* 0x000fc80000410000 */
        /* <DEDUP_REMOVED lines=131> */
[----:B------:R-:W-:-:S07]  /*7470*/  MOV R180, R140 ;  /* 0x0000008c00b47202 */ /* 0x000fce0000000f00 */
[----:B------:R-:W-:Y:S05]  /*7480*/  WARPSYNC.COLLECTIVE R177, `(.L_x_7398) ;  /* 0x00000000b1087348 */ /* 0x000fea0003c00000 */
[----:B------:R0:W1:Y:S02]  /*7490*/  SHFL.BFLY P6, R176, R180, R179, R182 ;  /* 0x0c0000b3b4b07389 */ /* 0x00006400000c00b6 */
[----:B01----:R-:W-:Y:S05]  /*74a0*/  ENDCOLLECTIVE ;  /* 0x000000000000791b */ /* 0x003fea0003800000 */
.L_x_7398:
[----:B------:R-:W-:Y:S01]  /*74b0*/  HFMA2 R179, -RZ, RZ, 0, 1.1920928955078125e-07 ;  /* 0x00000002ffb37431 */ /* 0x000fe200000001ff */
[----:B------:R-:W-:-:S05]  /*74c0*/  MOV R143, R176 ;  /* 0x000000b0008f7202 */ /* 0x000fca0000000f00 */
[----:B------:R-:W-:-:S05]  /*74d0*/  FADD.FTZ R143, R140, R143 ;  /* 0x0000008f8c8f7221 */ /* 0x000fca0000010000 */
[----:B------:R-:W-:-:S07]  /*74e0*/  MOV R180, R143 ;  /* 0x0000008f00b47202 */ /* 0x000fce0000000f00 */
[----:B------:R-:W-:Y:S05]  /*74f0*/  WARPSYNC.COLLECTIVE R177, `(.L_x_7399) ;  /* 0x00000000b1087348 */ /* 0x000fea0003c00000 */
[----:B------:R0:W1:Y:S02]  /*7500*/  SHFL.BFLY P6, R176, R180, R179, R182 ;  /* 0x0c0000b3b4b07389 */ /* 0x00006400000c00b6 */
[----:B01----:R-:W-:Y:S05]  /*7510*/  ENDCOLLECTIVE ;  /* 0x000000000000791b */ /* 0x003fea0003800000 */
.L_x_7399:
[----:B------:R-:W-:Y:S01]  /*7520*/  HFMA2 R179, -RZ, RZ, 0, 2.384185791015625e-07 ;  /* 0x00000004ffb37431 */ /* 0x000fe200000001ff */
[----:B------:R-:W-:-:S05]  /*7530*/  MOV R174, R176 ;  /* 0x000000b000ae7202 */ /* 0x000fca0000000f00 */
[----:B------:R-:W-:-:S05]  /*7540*/  FADD.FTZ R174, R143, R174 ;  /* 0x000000ae8fae7221 */ /* 0x000fca0000010000 */
[----:B------:R-:W-:-:S07]  /*7550*/  MOV R180, R174 ;  /* 0x000000ae00b47202 */ /* 0x000fce0000000f00 */
[----:B------:R-:W-:Y:S05]  /*7560*/  WARPSYNC.COLLECTIVE R177, `(.L_x_7400) ;  /* 0x00000000b1087348 */ /* 0x000fea0003c00000 */
[----:B------:R0:W1:Y:S02]  /*7570*/  SHFL.BFLY P6, R176, R180, R179, R182 ;  /* 0x0c0000b3b4b07389 */ /* 0x00006400000c00b6 */
[----:B01----:R-:W-:Y:S05]  /*7580*/  ENDCOLLECTIVE ;  /* 0x000000000000791b */ /* 0x003fea0003800000 */
.L_x_7400:
[----:B------:R-:W-:Y:S01]  /*7590*/  HFMA2 R179, -RZ, RZ, 0, 4.76837158203125e-07 ;  /* 0x00000008ffb37431 */ /* 0x000fe200000001ff */
[----:B------:R-:W-:-:S05]  /*75a0*/  MOV R173, R176 ;  /* 0x000000b000ad7202 */ /* 0x000fca0000000f00 */
[----:B------:R-:W-:-:S05]  /*75b0*/  FADD.FTZ R173, R174, R173 ;  /* 0x000000adaead7221 */ /* 0x000fca0000010000 */
[----:B------:R-:W-:-:S07]  /*75c0*/  MOV R180, R173 ;  /* 0x000000ad00b47202 */ /* 0x000fce0000000f00 */
[----:B------:R-:W-:Y:S05]  /*75d0*/  WARPSYNC.COLLECTIVE R177, `(.L_x_7401) ;  /* 0x00000000b1087348 */ /* 0x000fea0003c00000 */
[----:B------:R0:W1:Y:S02]  /*75e0*/  SHFL.BFLY P6, R176, R180, R179, R182 ;  /* 0x0c0000b3b4b07389 */ /* 0x00006400000c00b6 */
[----:B01----:R-:W-:Y:S05]  /*75f0*/  ENDCOLLECTIVE ;  /* 0x000000000000791b */ /* 0x003fea0003800000 */
.L_x_7401:
[----:B------:R-:W-:Y:S02]  /*7600*/  HFMA2 R179, -RZ, RZ, 0, 9.5367431640625e-07 ;  /* 0x00000010ffb37431 */ /* 0x000fe400000001ff */
[----:B------:R-:W-:-:S05]  /*7610*/  FADD.FTZ R175, R173, R176 ;  /* 0x000000b0adaf7221 */ /* 0x000fca0000010000 */
[----:B------:R-:W-:-:S07]  /*7620*/  MOV R180, R175 ;  /* 0x000000af00b47202 */ /* 0x000fce0000000f00 */
[----:B------:R-:W-:Y:S05]  /*7630*/  WARPSYNC.COLLECTIVE R177, `(.L_x_7402) ;  /* 0x00000000b1087348 */ /* 0x000fea0003c00000 */
[----:B------:R0:W1:Y:S02]  /*7640*/  SHFL.BFLY P6, R176, R180, R179, R182 ;  /* 0x0c0000b3b4b07389 */ /* 0x00006400000c00b6 */
[----:B01----:R-:W-:Y:S05]  /*7650*/  ENDCOLLECTIVE ;  /* 0x000000000000791b */ /* 0x003fea0003800000 */
.L_x_7402:
[----:B------:R-:W-:Y:S01]  /*7660*/  MOV R178, R176 ;  /* 0x000000b000b27202 */ /* 0x000fe20000000f00 */
[----:B------:R-:W-:Y:S06]  /*7670*/  BRA `(.L_x_7403) ;  /* 0xffffffd400f47947 */ /* 0x000fec000383ffff */
.L_x_7404:
        /* <DEDUP_REMOVED lines=16> */
.L_x_71440:


//--------------------- .text._ZN10layer_norm13ln_fwd_kernelINS_13Kernel_traitsI6__halfS2_S2_S2_fjLj2048ELj1ELj4ELj1ELj16ENS_18Kernel_traits_baseILj2048ES2_S2_S2_S2_fjLj128EEEEELb0ELb1ELb0ELb1EEEvNS_9FwdParamsE --------------------------
	.section	.text._ZN10layer_norm13ln_fwd_kernelINS_13Kernel_traitsI6__halfS2_S2_S2_fjLj2048ELj1ELj4ELj1ELj16ENS_18Kernel_traits_baseILj2048ES2_S2_S2_S2_fjLj128EEEEELb0ELb1ELb0ELb1EEEvNS_9FwdParamsE,"ax",@progbits
	.align	128
        .global         _ZN10layer_norm13ln_fwd_kernelINS_13Kernel_traitsI6__halfS2_S2_S2_fjLj2048ELj1ELj4ELj1ELj16ENS_18Kernel_traits_baseILj2048ES2_S2_S2_S2_fjLj128EEEEELb0ELb1ELb0ELb1EEEvNS_9FwdParamsE
        .type           _ZN10layer_norm13ln_fwd_kernelINS_13Kernel_traitsI6__halfS2_S2_S2_fjLj2048ELj1ELj4ELj1ELj16ENS_18Kernel_traits_baseILj2048ES2_S2_S2_S2_fjLj128EEEEELb0ELb1ELb0ELb1EEEvNS_9FwdParamsE,@function
        .size           _ZN10layer_norm13ln_fwd_kernelINS_13Kernel_traitsI6__halfS2_S2_S2_fjLj2048ELj1ELj4ELj1ELj16ENS_18Kernel_traits_baseILj2048ES2_S2_S2_S2_fjLj128EEEEELb0ELb1ELb0ELb1EEEvNS_9FwdParamsE,(.L_x_71441 - _ZN10layer_norm13ln_fwd_kernelINS_13Kernel_traitsI6__halfS2_S2_S2_fjLj2048ELj1ELj4ELj1ELj16ENS_18Kernel_traits_baseILj2048ES2_S2_S2_S2_fjLj128EEEEELb0ELb1ELb0ELb1EEEvNS_9FwdParamsE)
        .other          _ZN10layer_norm13ln_fwd_kernelINS_13Kernel_traitsI6__halfS2_S2_S2_fjLj2048ELj1ELj4ELj1ELj16ENS_18Kernel_traits_baseILj2048ES2_S2_S2_S2_fjLj128EEEEELb0ELb1ELb0ELb1EEEvNS_9FwdParamsE,@"STO_CUDA_ENTRY STV_DEFAULT"
_ZN10layer_norm13ln_fwd_kernelINS_13Kernel_traitsI6__halfS2_S2_S2_fjLj2048ELj1ELj4ELj1ELj16ENS_18Kernel_traits_baseILj2048ES2_S2_S2_S2_fjLj128EEEEELb0ELb1ELb0ELb1EEEvNS_9FwdParamsE:
.text._ZN10layer_norm13ln_fwd_kernelINS_13Kernel_traitsI6__halfS2_S2_S2_fjLj2048ELj1ELj4ELj1ELj16ENS_18Kernel_traits_baseILj2048ES2_S2_S2_S2_fjLj128EEEEELb0ELb1ELb0ELb1EEEvNS_9FwdParamsE:
[----:B------:R-:W-:Y:S01]  /*0000*/  LDC R1, c[0x0][0x37c] ;  /* 0x0000df00ff017b82 */ /* 0x000fe20000000800 */
[----:B------:R-:W0:Y:S01]  /*0010*/  LDCU.64 UR4, c[0x0][0x438] ;  /* 0x00008700ff0477ac */ /* 0x000e220008000a00 */
[----:B------:R-:W1:Y:S01]  /*0020*/  S2R R0, SR_TID.X ;  /* 0x0000000000007919 */ /* 0x000e620000002100 */
[----:B------:R-:W2:Y:S01]  /*0030*/  LDCU.64 UR6, c[0x0][0x358] ;  /* 0x00006b00ff0677ac */ /* 0x000ea20008000a00 */
[----:B0-----:R-:W-:-:S04]  /*0040*/  UISETP.NE.U32.AND UP0, UPT, UR4, URZ, UPT ;  /* 0x000000ff0400728c */ /* 0x001fc8000bf05070 */
[----:B------:R-:W-:Y:S01]  /*0050*/  UISETP.NE.AND.EX UP0, UPT, UR5, URZ, UPT, UP0 ;  /* 0x000000ff0500728c */ /* 0x000fe2000bf05300 */
[----:B-1----:R-:W-:-:S08]  /*0060*/  LOP3.LUT R3, R0, 0x1f, RZ, 0xc0, !PT ;  /* 0x0000001f00037812 */ /* 0x002fd000078ec0ff */
[----:B--2---:R-:W-:Y:S05]  /*0070*/  BRA.U !UP0, `(.L_x_7405) ;  /* 0x00000001087c7547 */ /* 0x004fea000b800000 */
        /* <DEDUP_REMOVED lines=31> */
.L_x_7405:
[----:B------:R-:W0:Y:S08]  /*0270*/  LDC.64 R4, c[0x0][0x3d0] ;  /* 0x0000f400ff047b82 */ /* 0x000e300000000a00 */
[----:B------:R-:W1:Y:S01]  /*0280*/  LDC.64 R6, c[0x0][0x3e8] ;  /* 0x0000fa00ff067b82 */ /* 0x000e620000000a00 */
        /* <DEDUP_REMOVED lines=9> */
[----:B------:R-:W-:Y:S01]  /*0320*/  CS2R R56, SRZ ;  /* 0x0000000000387805 */ /* 0x000fe2000001ff00 */
[C---:B0-----:R-:W-:Y:S01]  /*0330*/  IMAD.WIDE.U32 R36, R3.reuse, 0x10, R4 ;  /* 0x0000001003247825 */ /* 0x041fe200078e0004 */
[----:B------:R-:W-:Y:S02]  /*0340*/  CS2R R62, SRZ ;  /* 0x00000000003e7805 */ /* 0x000fe4000001ff00 */
[----:B------:R-:W-:Y:S02]  /*0350*/  CS2R R60, SRZ ;  /* 0x00000000003c7805 */ /* 0x000fe4000001ff00 */
[----:B------:R-:W-:Y:S02]  /*0360*/  CS2R R66, SRZ ;  /* 0x0000000000427805 */ /* 0x000fe4000001ff00 */
[----:B------:R-:W-:Y:S01]  /*0370*/  CS2R R64, SRZ ;  /* 0x0000000000407805 */ /* 0x000fe2000001ff00 */
[----:B------:R-:W5:Y:S01]  /*0380*/  LDG.E.128 R128, desc[UR6][R36.64] ;  /* 0x0000000624807981 */ /* 0x000f62000c1e1d00 */
[----:B-1----:R-:W-:-:S03]  /*0390*/  IMAD.WIDE.U32 R44, R3, 0x10, R6 ;  /* 0x00000010032c7825 */ /* 0x002fc600078e0006 */
[----:B------:R-:W5:Y:S04]  /*03a0*/  LDG.E.128 R92, desc[UR6][R36.64+0x200] ;  /* 0x00020006245c7981 */ /* 0x000f68000c1e1d00 */
[----:B------:R-:W5:Y:S04]  /*03b0*/  LDG.E.128 R88, desc[UR6][R36.64+0x400] ;  /* 0x0004000624587981 */ /* 0x000f68000c1e1d00 */
[----:B------:R-:W5:Y:S04]  /*03c0*/  LDG.E.128 R84, desc[UR6][R36.64+0x600] ;  /* 0x0006000624547981 */ /* 0x000f68000c1e1d00 */
[----:B------:R-:W5:Y:S04]  /*03d0*/  LDG.E.128 R80, desc[UR6][R36.64+0x800] ;  /* 0x0008000624507981 */ /* 0x000f68000c1e1d00 */
[----:B------:R-:W5:Y:S04]  /*03e0*/  LDG.E.128 R76, desc[UR6][R36.64+0xa00] ;  /* 0x000a0006244c7981 */ /* 0x000f68000c1e1d00 */
[----:B------:R-:W5:Y:S04]  /*03f0*/  LDG.E.128 R72, desc[UR6][R36.64+0xc00] ;  /* 0x000c000624487981 */ /* 0x000f68000c1e1d00 */
[----:B------:R0:W5:Y:S04]  /*0400*/  LDG.E.128 R68, desc[UR6][R36.64+0xe00] ;  /* 0x000e000624447981 */ /* 0x000168000c1e1d00 */
[----:B------:R-:W5:Y:S04]  /*0410*/  LDG.E.128 R32, desc[UR6][R44.64] ;  /* 0x000000062c207981 */ /* 0x000f68000c1e1d00 */
[----:B------:R-:W5:Y:S01]  /*0420*/  LDG.E.128 R28, desc[UR6][R44.64+0x200] ;  /* 0x000200062c1c7981 */ /* 0x000f62000c1e1d00 */
[----:B0-----:R-:W-:-:S03]  /*0430*/  CS2R R36, SRZ ;  /* 0x0000000000247805 */ /* 0x001fc6000001ff00 */
[----:B------:R-:W5:Y:S04]  /*0440*/  LDG.E.128 R24, desc[UR6][R44.64+0x400] ;  /* 0x000400062c187981 */ /* 0x000f68000c1e1d00 */
[----:B------:R-:W5:Y:S04]  /*0450*/  LDG.E.128 R20, desc[UR6][R44.64+0x600] ;  /* 0x000600062c147981 */ /* 0x000f68000c1e1d00 */
[----:B------:R-:W5:Y:S04]  /*0460*/  LDG.E.128 R16, desc[UR6][R44.64+0x800] ;  /* 0x000800062c107981 */ /* 0x000f68000c1e1d00 */
[----:B------:R-:W5:Y:S04]  /*0470*/  LDG.E.128 R12, desc[UR6][R44.64+0xa00] ;  /* 0x000a00062c0c7981 */ /* 0x000f68000c1e1d00 */
[----:B------:R-:W5:Y:S04]  /*0480*/  LDG.E.128 R8, desc[UR6][R44.64+0xc00] ;  /* 0x000c00062c087981 */ /* 0x000f68000c1e1d00 */
[----:B------:R0:W5:Y:S02]  /*0490*/  LDG.E.128 R4, desc[UR6][R44.64+0xe00] ;  /* 0x000e00062c047981 */ /* 0x000164000c1e1d00 */
[----:B0-----:R-:W-:-:S07]  /*04a0*/  CS2R R44, SRZ ;  /* 0x00000000002c7805 */ /* 0x001fce000001ff00 */
.L_x_7406:
[----:B------:R-:W1:Y:S01]  /*04b0*/  S2UR UR4, SR_CTAID.X ;  /* 0x00000000000479c3 */ /* 0x000e620000002500 */
[----:B------:R-:W2:Y:S01]  /*04c0*/  LDCU UR5, c[0x0][0x384] ;  /* 0x00007080ff0577ac */ /* 0x000ea20008000800 */
[----:B------:R-:W-:Y:S01]  /*04d0*/  SHF.R.U32.HI R0, RZ, 0x5, R0 ;  /* 0x00000005ff007819 */ /* 0x000fe20000011600 */
[----:B-1----:R-:W-:-:S06]  /*04e0*/  USHF.L.U32 UR4, UR4, 0x2, URZ ;  /* 0x0000000204047899 */ /* 0x002fcc00080006ff */
[----:B------:R-:W-:-:S04]  /*04f0*/  LOP3.LUT R2, R0, UR4, RZ, 0xfc, !PT ;  /* 0x0000000400027c12 */ /* 0x000fc8000f8efcff */
[----:B--2---:R-:W-:-:S13]  /*0500*/  ISETP.GE.AND P0, PT, R2, UR5, PT ;  /* 0x0000000502007c0c */ /* 0x004fda000bf06270 */
[----:B------:R-:W-:Y:S05]  /*0510*/  @P0 EXIT ;  /* 0x000000000000094d */ /* 0x000fea0003800000 */
[----:B------:R-:W1:Y:S02]  /*0520*/  LDCU.64 UR4, c[0x0][0x3e0] ;  /* 0x00007c00ff0477ac */ /* 0x000e640008000a00 */
[----:B-1----:R-:W-:-:S04]  /*0530*/  UISETP.NE.U32.AND UP0, UPT, UR4, URZ, UPT ;  /* 0x000000ff0400728c */ /* 0x002fc8000bf05070 */
[----:B------:R-:W-:-:S09]  /*0540*/  UISETP.NE.AND.EX UP0, UPT, UR5, URZ, UPT, UP0 ;  /* 0x000000ff0500728c */ /* 0x000fd2000bf05300 */
[----:B------:R-:W-:Y:S05]  /*0550*/  BRA.U UP0, `(.L_x_7407) ;  /* 0x0000004d000c7547 */ /* 0x000fea000b800000 */
[----:B------:R-:W1:Y:S01]  /*0560*/  LDCU.64 UR4, c[0x0][0x3a0] ;  /* 0x00007400ff0477ac */ /* 0x000e620008000a00 */
[----:B------:R-:W2:Y:S01]  /*0570*/  LDCU UR8, c[0x0][0x388] ;  /* 0x00007100ff0877ac */ /* 0x000ea20008000800 */
[----:B------:R-:W3:Y:S01]  /*0580*/  LDCU.64 UR10, c[0x0][0x3a0] ;  /* 0x00007400ff0a77ac */ /* 0x000ee20008000a00 */
[----:B-1----:R-:W-:Y:S01]  /*0590*/  UISETP.NE.U32.AND UP0, UPT, UR4, URZ, UPT ;  /* 0x000000ff0400728c */ /* 0x002fe2000bf05070 */
[----:B------:R-:W1:Y:S03]  /*05a0*/  LDCU.U8 UR4, c[0x0][0x410] ;  /* 0x00008200ff0477ac */ /* 0x000e660008000000 */
[----:B------:R-:W-:Y:S01]  /*05b0*/  UISETP.NE.AND.EX UP0, UPT, UR5, URZ, UPT, UP0 ;  /* 0x000000ff0500728c */ /* 0x000fe2000bf05300 */
[----:B------:R-:W4:Y:S05]  /*05c0*/  LDCU UR5, c[0x0][0x448] ;  /* 0x00008900ff0577ac */ /* 0x000f2a0008000800 */
[----:B--23--:R-:W-:-:S13]  /*05d0*/  PLOP3.LUT P1, PT, PT, PT, UP0, 0x80, 0x8 ;  /* 0x000000000008781c */ /* 0x00cfda0003f2f008 */
.L_x_7428:
[----:B--2---:R-:W2:Y:S01]  /*05e0*/  LDC.64 R110, c[0x0][0x390] ;  /* 0x0000e400ff6e7b82 */ /* 0x004ea20000000a00 */
[----:B------:R-:W-:-:S05]  /*05f0*/  IMAD R0, R2, UR8, RZ ;  /* 0x0000000802007c24 */ /* 0x000fca000f8e02ff */
[----:B------:R-:W-:-:S04]  /*0600*/  SHF.R.S32.HI R101, RZ, 0x1f, R0 ;  /* 0x0000001fff657819 */ /* 0x000fc80000011400 */
[----:B------:R-:W-:-:S04]  /*0610*/  LEA.HI R0, R101, R0, RZ, 0x3 ;  /* 0x0000000065007211 */ /* 0x000fc800078f18ff */
[----:B------:R-:W-:-:S05]  /*0620*/  LEA.HI.SX32 R117, R0, R3, 0x1d ;  /* 0x0000000300757211 */ /* 0x000fca00078feaff */
[----:B--2---:R-:W-:-:S06]  /*0630*/  IMAD.WIDE.U32 R100, R117, 0x10, R110 ;  /* 0x0000001075647825 */ /* 0x004fcc00078e006e */
[----:B-----5:R-:W5:Y:S01]  /*0640*/  LDG.E.128 R100, desc[UR6][R100.64] ;  /* 0x0000000664647981 */ /* 0x020f62000c1e1d00 */
[----:B------:R-:W-:Y:S04]  /*0650*/  BSSY.RECONVERGENT B0, `(.L_x_7408) ;  /* 0x0000046000007945 */ /* 0x000fe80003800200 */
[----:B------:R-:W-:Y:S05]  /*0660*/  @!P1 BRA `(.L_x_7409) ;  /* 0x0000000000a09947 */ /* 0x000fea0003800000 */
        /* <DEDUP_REMOVED lines=10> */
[--C-:B------:R-:W-:Y:S02]  /*0710*/  HADD2.F32 R112, -RZ, R103.reuse.H0_H0 ;  /* 0x20000067ff707230 */ /* 0x100fe40000004100 */
[----:B------:R-:W-:Y:S02]  /*0720*/  HADD2.F32 R133, -RZ, R103.H1_H1 ;  /* 0x30000067ff857230 */ /* 0x000fe40000004100 */
[----:B------:R-:W-:Y:S02]  /*0730*/  HADD2.F32 R102, -RZ, R33.H0_H0 ;  /* 0x20000021ff667230 */ /* 0x000fe40000004100 */
[----:B------:R-:W-:Y:S02]  /*0740*/  HADD2.F32 R106, -RZ, R34.H0_H0 ;  /* 0x20000022ff6a7230 */ /* 0x000fe40000004100 */
[----:B------:R-:W-:-:S02]  /*0750*/  HADD2.F32 R101, -RZ, R32.H1_H1 ;  /* 0x30000020ff657230 */ /* 0x000fc40000004100 */
[----:B------:R-:W-:Y:S02]  /*0760*/  HADD2.F32 R105, -RZ, R33.H1_H1 ;  /* 0x30000021ff697230 */ /* 0x000fe40000004100 */
[----:B------:R-:W-:Y:S02]  /*0770*/  HADD2.F32 R109, -RZ, R34.H1_H1 ;  /* 0x30000022ff6d7230 */ /* 0x000fe40000004100 */
[----:B------:R-:W-:Y:S02]  /*0780*/  HADD2.F32 R115, -RZ, R35.H0_H0 ;  /* 0x20000023ff737230 */ /* 0x000fe40000004100 */
[----:B--2---:R-:W-:Y:S02]  /*0790*/  HADD2.F32 R100, -RZ, R96.H0_H0 ;  /* 0x20000060ff647230 */ /* 0x004fe40000004100 */
[----:B------:R-:W-:Y:S02]  /*07a0*/  HADD2.F32 R104, -RZ, R97.H0_H0 ;  /* 0x20000061ff687230 */ /* 0x000fe40000004100 */
[----:B------:R-:W-:-:S02]  /*07b0*/  HADD2.F32 R108, -RZ, R98.H0_H0 ;  /* 0x20000062ff6c7230 */ /* 0x000fc40000004100 */
[----:B------:R-:W-:Y:S01]  /*07c0*/  FFMA.FTZ R135, R135, R0, R100 ;  /* 0x0000000087877223 */ /* 0x000fe20000010064 */
[----:B------:R-:W-:Y:S02]  /*07d0*/  HADD2.F32 R0, -RZ, R35.H1_H1 ;  /* 0x30000023ff007230 */ /* 0x000fe40000004100 */
[----:B------:R-:W-:Y:S01]  /*07e0*/  FFMA.FTZ R137, R137, R102, R104 ;  /* 0x0000006689897223 */ /* 0x000fe20000010068 */
[--C-:B------:R-:W-:Y:S02]  /*07f0*/  HADD2.F32 R119, -RZ, R99.reuse.H0_H0 ;  /* 0x20000063ff777230 */ /* 0x100fe40000004100 */
[----:B------:R-:W-:Y:S01]  /*0800*/  FFMA.FTZ R139, R139, R106, R108 ;  /* 0x0000006a8b8b7223 */ /* 0x000fe2000001006c */
[----:B------:R-:W-:Y:S02]  /*0810*/  HADD2.F32 R100, -RZ, R99.H1_H1 ;  /* 0x30000063ff647230 */ /* 0x000fe40000004100 */
[----:B------:R-:W-:Y:S02]  /*0820*/  HADD2.F32 R113, -RZ, R98.H1_H1 ;  /* 0x30000062ff717230 */ /* 0x000fe40000004100 */
[----:B------:R-:W-:Y:S01]  /*0830*/  FFMA.FTZ R112, R112, R115, R119 ;  /* 0x0000007370707223 */ /* 0x000fe20000010077 */
[----:B------:R-:W-:-:S02]  /*0840*/  HADD2.F32 R107, -RZ, R97.H1_H1 ;  /* 0x30000061ff6b7230 */ /* 0x000fc40000004100 */
[----:B------:R-:W-:Y:S01]  /*0850*/  FFMA.FTZ R133, R133, R0, R100 ;  /* 0x0000000085857223 */ /* 0x000fe20000010064 */
[----:B------:R-:W-:Y:S02]  /*0860*/  HADD2.F32 R103, -RZ, R96.H1_H1 ;  /* 0x30000060ff677230 */ /* 0x000fe40000004100 */
[----:B------:R-:W-:Y:S01]  /*0870*/  FFMA.FTZ R114, R114, R109, R113 ;  /* 0x0000006d72727223 */ /* 0x000fe20000010071 */
[----:B------:R-:W-:Y:S01]  /*0880*/  FFMA.FTZ R116, R116, R105, R107 ;  /* 0x0000006974747223 */ /* 0x000fe2000001006b */
[----:B------:R-:W-:Y:S01]  /*0890*/  F2FP.F16.F32.PACK_AB R123, R133, R112 ;  /* 0x00000070857b723e */ /* 0x000fe200000000ff */
[----:B------:R-:W-:Y:S02]  /*08a0*/  FFMA.FTZ R118, R118, R101, R103 ;  /* 0x0000006576767223 */ /* 0x000fe40000010067 */
[----:B------:R-:W-:Y:S02]  /*08b0*/  F2FP.F16.F32.PACK_AB R122, R114, R139 ;  /* 0x0000008b727a723e */ /* 0x000fe400000000ff */
[----:B------:R-:W-:-:S02]  /*08c0*/  F2FP.F16.F32.PACK_AB R121, R116, R137 ;  /* 0x000000897479723e */ /* 0x000fc400000000ff */
[----:B------:R-:W-:Y:S01]  /*08d0*/  F2FP.F16.F32.PACK_AB R120, R118, R135 ;  /* 0x000000877678723e */ /* 0x000fe200000000ff */
[----:B------:R-:W-:Y:S06]  /*08e0*/  BRA `(.L_x_7410) ;  /* 0x0000000000707947 */ /* 0x000fec0003800000 */
.L_x_7409:
[----:B-----5:R-:W-:Y:S02]  /*08f0*/  HADD2.F32 R135, -RZ, R100.H0_H0 ;  /* 0x20000064ff877230 */ /* 0x020fe40000004100 */
[----:B------:R-:W-:Y:S02]  /*0900*/  HADD2.F32 R0, -RZ, R32.H0_H0 ;  /* 0x20000020ff007230 */ /* 0x000fe40000004100 */
[--C-:B------:R-:W-:Y:S02]  /*0910*/  HADD2.F32 R137, -RZ, R101.reuse.H0_H0 ;  /* 0x20000065ff897230 */ /* 0x100fe40000004100 */
[----:B------:R-:W-:Y:S02]  /*0920*/  HADD2.F32 R116, -RZ, R101.H1_H1 ;  /* 0x30000065ff747230 */ /* 0x000fe40000004100 */
[----:B------:R-:W-:Y:S01]  /*0930*/  FMUL.FTZ R135, R135, R0 ;  /* 0x0000000087877220 */ /* 0x000fe20000410000 */
[--C-:B------:R-:W-:Y:S02]  /*0940*/  HADD2.F32 R139, -RZ, R102.reuse.H0_H0 ;  /* 0x20000066ff8b7230 */ /* 0x100fe40000004100 */
[----:B------:R-:W-:-:S02]  /*0950*/  HADD2.F32 R114, -RZ, R102.H1_H1 ;  /* 0x30000066ff727230 */ /* 0x000fc40000004100 */
[--C-:B------:R-:W-:Y:S02]  /*0960*/  HADD2.F32 R112, -RZ, R103.reuse.H0_H0 ;  /* 0x20000067ff707230 */ /* 0x100fe40000004100 */
[----:B------:R-:W-:Y:S02]  /*0970*/  HADD2.F32 R133, -RZ, R103.H1_H1 ;  /* 0x30000067ff857230 */ /* 0x000fe40000004100 */
[----:B------:R-:W-:Y:S02]  /*0980*/  HADD2.F32 R100, -RZ, R100.H1_H1 ;  /* 0x30000064ff647230 */ /* 0x000fe40000004100 */
[----:B------:R-:W-:Y:S02]  /*0990*/  HADD2.F32 R102, -RZ, R33.H0_H0 ;  /* 0x20000021ff667230 */ /* 0x000fe40000004100 */
[----:B------:R-:W-:Y:S02]  /*09a0*/  HADD2.F32 R104, -RZ, R34.H0_H0 ;  /* 0x20000022ff687230 */ /* 0x000fe40000004100 */
[----:B------:R-:W-:-:S02]  /*09b0*/  HADD2.F32 R107, -RZ, R35.H0_H0 ;  /* 0x20000023ff6b7230 */ /* 0x000fc40000004100 */
[----:B------:R-:W-:Y:S01]  /*09c0*/  FMUL.FTZ R137, R137, R102 ;  /* 0x0000006689897220 */ /* 0x000fe20000410000 */
[----:B------:R-:W-:Y:S02]  /*09d0*/  HADD2.F32 R0, -RZ, R35.H1_H1 ;  /* 0x30000023ff007230 */ /* 0x000fe40000004100 */
[----:B------:R-:W-:Y:S01]  /*09e0*/  FMUL.FTZ R139, R139, R104 ;  /* 0x000000688b8b7220 */ /* 0x000fe20000410000 */
[----:B------:R-:W-:Y:S02]  /*09f0*/  HADD2.F32 R105, -RZ, R34.H1_H1 ;  /* 0x30000022ff697230 */ /* 0x000fe40000004100 */
[----:B------:R-:W-:Y:S01]  /*0a00*/  FMUL.FTZ R112, R112, R107 ;  /* 0x0000006b70707220 */ /* 0x000fe20000410000 */
[----:B------:R-:W-:Y:S02]  /*0a10*/  HADD2.F32 R103, -RZ, R33.H1_H1 ;  /* 0x30000021ff677230 */ /* 0x000fe40000004100 */
[----:B------:R-:W-:Y:S01]  /*0a20*/  FMUL.FTZ R133, R133, R0 ;  /* 0x0000000085857220 */ /* 0x000fe20000410000 */
[----:B------:R-:W-:-:S02]  /*0a30*/  HADD2.F32 R101, -RZ, R32.H1_H1 ;  /* 0x30000020ff657230 */ /* 0x000fc40000004100 */
[----:B------:R-:W-:Y:S01]  /*0a40*/  FMUL.FTZ R114, R114, R105 ;  /* 0x0000006972727220 */ /* 0x000fe20000410000 */
[----:B------:R-:W-:Y:S01]  /*0a50*/  FMUL.FTZ R116, R116, R103 ;  /* 0x0000006774747220 */ /* 0x000fe20000410000 */
[----:B------:R-:W-:Y:S01]  /*0a60*/  F2FP.F16.F32.PACK_AB R123, R133, R112 ;  /* 0x00000070857b723e */ /* 0x000fe200000000ff */
[----:B------:R-:W-:Y:S02]  /*0a70*/  FMUL.FTZ R118, R100, R101 ;  /* 0x0000006564767220 */ /* 0x000fe40000410000 */
[----:B------:R-:W-:Y:S02]  /*0a80*/  F2FP.F16.F32.PACK_AB R122, R114, R139 ;  /* 0x0000008b727a723e */ /* 0x000fe400000000ff */
[----:B------:R-:W-:Y:S02]  /*0a90*/  F2FP.F16.F32.PACK_AB R121, R116, R137 ;  /* 0x000000897479723e */ /* 0x000fe400000000ff */
[----:B------:R-:W-:-:S07]  /*0aa0*/  F2FP.F16.F32.PACK_AB R120, R118, R135 ;  /* 0x000000877678723e */ /* 0x000fce00000000ff */
.L_x_7410:
[----:B-1--4-:R-:W-:Y:S05]  /*0ab0*/  BSYNC.RECONVERGENT B0 ;  /* 0x0000000000007941 */ /* 0x012fea0003800200 */
.L_x_7408:
[----:B------:R-:W1:Y:S01]  /*0ac0*/  LDC.64 R108, c[0x0][0x3a8] ;  /* 0x0000ea00ff6c7b82 */ /* 0x000e620000000a00 */
[----:B------:R-:W-:-:S05]  /*0ad0*/  IADD3 R115, PT, PT, R117, 0x20, RZ ;  /* 0x0000002075737810 */ /* 0x000fca0007ffe0ff */
[----:B------:R-:W-:Y:S02]  /*0ae0*/  IMAD.WIDE.U32 R100, R115, 0x10, R110 ;  /* 0x0000001073647825 */ /* 0x000fe400078e006e */
[----:B------:R-:W2:Y:S02]  /*0af0*/  @P1 LDC.64 R106, c[0x0][0x3a0] ;  /* 0x0000e800ff6a1b82 */ /* 0x000ea40000000a00 */
[----:B-1----:R-:W-:-:S05]  /*0b00*/  IMAD.WIDE.U32 R104, R117, 0x10, R108 ;  /* 0x0000001075687825 */ /* 0x002fca00078e006c */
[----:B------:R1:W-:Y:S01]  /*0b10*/  STG.E.128 desc[UR6][R104.64], R120 ;  /* 0x0000007868007986 */ /* 0x0003e2000c101d06 */
[----:B--2---:R-:W-:-:S03]  /*0b20*/  @P1 IMAD.WIDE.U32 R106, R115, 0x10, R106 ;  /* 0x00000010736a1825 */ /* 0x004fc600078e006a */
[----:B------:R-:W5:Y:S04]  /*0b30*/  LDG.E.128 R100, desc[UR6][R100.64] ;  /* 0x0000000664647981 */ /* 0x000f68000c1e1d00 */
[----:B0-----:R1:W5:Y:S01]  /*0b40*/  @P1 LDG.E.128 R96, desc[UR6][R106.64] ;  /* 0x000000066a601981 */ /* 0x001362000c1e1d00 */
[----:B------:R-:W-:Y:S04]  /*0b50*/  BSSY.RECONVERGENT B0, `(.L_x_7411) ;  /* 0x0000043000007945 */ /* 0x000fe80003800200 */
[----:B------:R-:W-:Y:S05]  /*0b60*/  @!P1 BRA `(.L_x_7412) ;  /* 0x0000000000949947 */ /* 0x000fea0003800000 */
[--C-:B-----5:R-:W-:Y:S02]  /*0b70*/  HADD2.F32 R126, -RZ, R101.reuse.H0_H0 ;  /* 0x20000065ff7e7230 */ /* 0x120fe40000004100 */
[----:B------:R-:W-:Y:S02]  /*0b80*/  HADD2.F32 R147, -RZ, R101.H1_H1 ;  /* 0x30000065ff937230 */ /* 0x000fe40000004100 */
[----:B------:R-:W-:Y:S02]  /*0b90*/  HADD2.F32 R136, -RZ, R100.H0_H0 ;  /* 0x20000064ff887230 */ /* 0x000fe40000004100 */
[----:B------:R-:W-:Y:S02]  /*0ba0*/  HADD2.F32 R101, -RZ, R28.H0_H0 ;  /* 0x2000001cff657230 */ /* 0x000fe40000004100 */
[----:B-1----:R-:W-:Y:S02]  /*0bb0*/  HADD2.F32 R105, -RZ, R96.H0_H0 ;  /* 0x20000060ff697230 */ /* 0x002fe40000004100 */
[----:B------:R-:W-:-:S02]  /*0bc0*/  HADD2.F32 R122, -RZ, R102.H0_H0 ;  /* 0x20000066ff7a7230 */ /* 0x000fc40000004100 */
[----:B------:R-:W-:Y:S02]  /*0bd0*/  HADD2.F32 R143, -RZ, R102.H1_H1 ;  /* 0x30000066ff8f7230 */ /* 0x000fe40000004100 */
[----:B------:R-:W-:Y:S01]  /*0be0*/  FFMA.FTZ R136, R136, R101, R105 ;  /* 0x0000006588887223 */ /* 0x000fe20000010069 */
[--C-:B------:R-:W-:Y:S02]  /*0bf0*/  HADD2.F32 R120, -RZ, R103.reuse.H0_H0 ;  /* 0x20000067ff787230 */ /* 0x100fe40000004100 */
[----:B------:R-:W-:Y:S02]  /*0c00*/  HADD2.F32 R141, -RZ, R103.H1_H1 ;  /* 0x30000067ff8d7230 */ /* 0x000fe40000004100 */
[----:B------:R-:W-:Y:S02]  /*0c10*/  HADD2.F32 R100, -RZ, R100.H1_H1 ;  /* 0x30000064ff647230 */ /* 0x000fe40000004100 */
[----:B------:R-:W-:Y:S02]  /*0c20*/  HADD2.F32 R107, -RZ, R29.H0_H0 ;  /* 0x2000001dff6b7230 */ /* 0x000fe40000004100 */
[----:B------:R-:W-:-:S02]  /*0c30*/  HADD2.F32 R113, -RZ, R97.H0_H0 ;  /* 0x20000061ff717230 */ /* 0x000fc40000004100 */
[----:B------:R-:W-:Y:S02]  /*0c40*/  HADD2.F32 R119, -RZ, R30.H0_H0 ;  /* 0x2000001eff777230 */ /* 0x000fe40000004100 */
[----:B------:R-:W-:Y:S02]  /*0c50*/  HADD2.F32 R121, -RZ, R98.H0_H0 ;  /* 0x20000062ff797230 */ /* 0x000fe40000004100 */
[----:B------:R-:W-:Y:S01]  /*0c60*/  FFMA.FTZ R126, R126, R107, R113 ;  /* 0x0000006b7e7e7223 */ /* 0x000fe20000010071 */
[----:B------:R-:W-:Y:S02]  /*0c70*/  HADD2.F32 R153, -RZ, R28.H1_H1 ;  /* 0x3000001cff997230 */ /* 0x000fe40000004100 */
[----:B------:R-:W-:Y:S02]  /*0c80*/  HADD2.F32 R0, -RZ, R29.H1_H1 ;  /* 0x3000001dff007230 */ /* 0x000fe40000004100 */
[----:B------:R-:W-:Y:S01]  /*0c90*/  FFMA.FTZ R122, R122, R119, R121 ;  /* 0x000000777a7a7223 */ /* 0x000fe20000010079 */
[----:B------:R-:W-:-:S02]  /*0ca0*/  HADD2.F32 R104, -RZ, R30.H1_H1 ;  /* 0x3000001eff687230 */ /* 0x000fc40000004100 */
[----:B------:R-:W-:Y:S02]  /*0cb0*/  HADD2.F32 R103, -RZ, R31.H0_H0 ;  /* 0x2000001fff677230 */ /* 0x000fe40000004100 */
[----:B------:R-:W-:Y:S02]  /*0cc0*/  HADD2.F32 R105, -RZ, R99.H0_H0 ;  /* 0x20000063ff697230 */ /* 0x000fe40000004100 */
[----:B------:R-:W-:Y:S02]  /*0cd0*/  HADD2.F32 R124, -RZ, R31.H1_H1 ;  /* 0x3000001fff7c7230 */ /* 0x000fe40000004100 */
[----:B------:R-:W-:Y:S02]  /*0ce0*/  HADD2.F32 R132, -RZ, R99.H1_H1 ;  /* 0x30000063ff847230 */ /* 0x000fe40000004100 */
[----:B------:R-:W-:Y:S01]  /*0cf0*/  FFMA.FTZ R120, R120, R103, R105 ;  /* 0x0000006778787223 */ /* 0x000fe20000010069 */
[----:B------:R-:W-:Y:S02]  /*0d00*/  HADD2.F32 R106, -RZ, R98.H1_H1 ;  /* 0x30000062ff6a7230 */ /* 0x000fe40000004100 */
        /* <DEDUP_REMOVED lines=11> */
.L_x_7412:
[--C-:B-----5:R-:W-:Y:S02]  /*0dc0*/  HADD2.F32 R126, -RZ, R101.reuse.H0_H0 ;  /* 0x20000065ff7e7230 */ /* 0x120fe40000004100 */
[----:B------:R-:W-:Y:S02]  /*0dd0*/  HADD2.F32 R147, -RZ, R101.H1_H1 ;  /* 0x30000065ff937230 */ /* 0x000fe40000004100 */
[----:B------:R-:W-:Y:S02]  /*0de0*/  HADD2.F32 R136, -RZ, R100.H0_H0 ;  /* 0x20000064ff887230 */ /* 0x000fe40000004100 */
[----:B------:R-:W-:Y:S02]  /*0df0*/  HADD2.F32 R101, -RZ, R28.H0_H0 ;  /* 0x2000001cff657230 */ /* 0x000fe40000004100 */
[----:B-1----:R-:W-:Y:S02]  /*0e00*/  HADD2.F32 R122, -RZ, R102.H0_H0 ;  /* 0x20000066ff7a7230 */ /* 0x002fe40000004100 */
[----:B------:R-:W-:-:S02]  /*0e10*/  HADD2.F32 R120, -RZ, R103.H0_H0 ;  /* 0x20000067ff787230 */ /* 0x000fc40000004100 */
[----:B------:R-:W-:Y:S01]  /*0e20*/  FMUL.FTZ R136, R136, R101 ;  /* 0x0000006588887220 */ /* 0x000fe20000410000 */
[----:B------:R-:W-:Y:S02]  /*0e30*/  HADD2.F32 R100, -RZ, R100.H1_H1 ;  /* 0x30000064ff647230 */ /* 0x000fe40000004100 */
[----:B------:R-:W-:Y:S02]  /*0e40*/  HADD2.F32 R102, -RZ, R102.H1_H1 ;  /* 0x30000066ff667230 */ /* 0x000fe40000004100 */
[----:B------:R-:W-:Y:S02]  /*0e50*/  HADD2.F32 R105, -RZ, R29.H0_H0 ;  /* 0x2000001dff697230 */ /* 0x000fe40000004100 */
[----:B------:R-:W-:Y:S02]  /*0e60*/  HADD2.F32 R107, -RZ, R30.H0_H0 ;  /* 0x2000001eff6b7230 */ /* 0x000fe40000004100 */
[----:B------:R-:W-:Y:S02]  /*0e70*/  HADD2.F32 R103, -RZ, R103.H1_H1 ;  /* 0x30000067ff677230 */ /* 0x000fe40000004100 */
[----:B------:R-:W-:Y:S01]  /*0e80*/  FMUL.FTZ R126, R126, R105 ;  /* 0x000000697e7e7220 */ /* 0x000fe20000410000 */
[----:B------:R-:W-:-:S02]  /*0e90*/  HADD2.F32 R101, -RZ, R31.H0_H0 ;  /* 0x2000001fff657230 */ /* 0x000fc40000004100 */
[----:B------:R-:W-:Y:S01]  /*0ea0*/  FMUL.FTZ R122, R122, R107 ;  /* 0x0000006b7a7a7220 */ /* 0x000fe20000410000 */
[----:B------:R-:W-:Y:S02]  /*0eb0*/  HADD2.F32 R104, -RZ, R31.H1_H1 ;  /* 0x3000001fff687230 */ /* 0x000fe40000004100 */
        /* <DEDUP_REMOVED lines=12> */
.L_x_7413:
[----:B------:R-:W-:Y:S05]  /*0f80*/  BSYNC.RECONVERGENT B0 ;  /* 0x0000000000007941 */ /* 0x000fea0003800200 */
.L_x_7411:
[----:B------:R-:W0:Y:S01]  /*0f90*/  @P1 LDC.64 R106, c[0x0][0x3a0] ;  /* 0x0000e800ff6a1b82 */ /* 0x000e220000000a00 */
[----:B------:R-:W-:Y:S01]  /*0fa0*/  IADD3 R121, PT, PT, R117, 0x40, RZ ;  /* 0x0000004075797810 */ /* 0x000fe20007ffe0ff */
[----:B------:R-:W-:-:S04]  /*0fb0*/  IMAD.WIDE.U32 R104, R115, 0x10, R108 ;  /* 0x0000001073687825 */ /* 0x000fc800078e006c */
[C---:B------:R-:W-:Y:S01]  /*0fc0*/  IMAD.WIDE.U32 R100, R121.reuse, 0x10, R110 ;  /* 0x0000001079647825 */ /* 0x040fe200078e006e */
[----:B------:R1:W-:Y:S05]  /*0fd0*/  STG.E.128 desc[UR6][R104.64], R148 ;  /* 0x0000009468007986 */ /* 0x0003ea000c101d06 */
[----:B------:R-:W5:Y:S01]  /*0fe0*/  LDG.E.128 R100, desc[UR6][R100.64] ;  /* 0x0000000664647981 */ /* 0x000f62000c1e1d00 */
[----:B0-----:R-:W-:-:S05]  /*0ff0*/  @P1 IMAD.WIDE.U32 R106, R121, 0x10, R106 ;  /* 0x00000010796a1825 */ /* 0x001fca00078e006a */
[----:B------:R1:W5:Y:S01]  /*1000*/  @P1 LDG.E.128 R96, desc[UR6][R106.64] ;  /* 0x000000066a601981 */ /* 0x000362000c1e1d00 */
[----:B------:R-:W-:Y:S04]  /*1010*/  BSSY.RECONVERGENT B0, `(.L_x_7414) ;  /* 0x0000043000007945 */ /* 0x000fe80003800200 */
[----:B------:R-:W-:Y:S05]  /*1020*/  @!P1 BRA `(.L_x_7415) ;  /* 0x0000000000949947 */ /* 0x000fea0003800000 */
[--C-:B-----5:R-:W-:Y:S02]  /*1030*/  HADD2.F32 R138, -RZ, R101.reuse.H0_H0 ;  /* 0x20000065ff8a7230 */ /* 0x120fe40000004100 */
[----:B------:R-:W-:Y:S02]  /*1040*/  HADD2.F32 R155, -RZ, R101.H1_H1 ;  /* 0x30000065ff9b7230 */ /* 0x000fe40000004100 */
[----:B------:R-:W-:Y:S02]  /*1050*/  HADD2.F32 R142, -RZ, R100.H0_H0 ;  /* 0x20000064ff8e7230 */ /* 0x000fe40000004100 */
[----:B------:R-:W-:Y:S02]  /*1060*/  HADD2.F32 R132, -RZ, R102.H0_H0 ;  /* 0x20000066ff847230 */ /* 0x000fe40000004100 */
[----:B------:R-:W-:Y:S02]  /*1070*/  HADD2.F32 R101, -RZ, R24.H0_H0 ;  /* 0x20000018ff657230 */ /* 0x000fe40000004100 */
[----:B------:R-:W-:-:S02]  /*1080*/  HADD2.F32 R113, -RZ, R96.H0_H0 ;  /* 0x20000060ff717230 */ /* 0x000fc40000004100 */
[----:B-1----:R-:W-:Y:S02]  /*1090*/  HADD2.F32 R105, -RZ, R25.H0_H0 ;  /* 0x20000019ff697230 */ /* 0x002fe40000004100 */
[----:B------:R-:W-:Y:S02]  /*10a0*/  HADD2.F32 R119, -RZ, R97.H0_H0 ;  /* 0x20000061ff777230 */ /* 0x000fe40000004100 */
[----:B------:R-:W-:Y:S01]  /*10b0*/  FFMA.FTZ R142, R142, R101, R113 ;  /* 0x000000658e8e7223 */ /* 0x000fe20000010071 */
[----:B------:R-:W-:Y:S02]  /*10c0*/  HADD2.F32 R107, -RZ, R26.H0_H0 ;  /* 0x2000001aff6b7230 */ /* 0x000fe40000004100 */
[----:B------:R-:W-:Y:S02]  /*10d0*/  HADD2.F32 R123, -RZ, R98.H0_H0 ;  /* 0x20000062ff7b7230 */ /* 0x000fe40000004100 */
[----:B------:R-:W-:Y:S01]  /*10e0*/  FFMA.FTZ R138, R138, R105, R119 ;  /* 0x000000698a8a7223 */ /* 0x000fe20000010077 */
[----:B------:R-:W-:-:S02]  /*10f0*/  HADD2.F32 R124, -RZ, R103.H0_H0 ;  /* 0x20000067ff7c7230 */ /* 0x000fc40000004100 */
[----:B------:R-:W-:Y:S02]  /*1100*/  HADD2.F32 R100, -RZ, R100.H1_H1 ;  /* 0x30000064ff647230 */ /* 0x000fe40000004100 */
[----:B------:R-:W-:Y:S01]  /*1110*/  FFMA.FTZ R132, R132, R107, R123 ;  /* 0x0000006b84847223 */ /* 0x000fe2000001007b */
[----:B------:R-:W-:Y:S02]  /*1120*/  HADD2.F32 R102, -RZ, R102.H1_H1 ;  /* 0x30000066ff667230 */ /* 0x000fe40000004100 */
[----:B------:R-:W-:Y:S02]  /*1130*/  HADD2.F32 R103, -RZ, R103.H1_H1 ;  /* 0x30000067ff677230 */ /* 0x000fe40000004100 */
[----:B------:R-:W-:Y:S02]  /*1140*/  HADD2.F32 R159, -RZ, R24.H1_H1 ;  /* 0x30000018ff9f7230 */ /* 0x000fe40000004100 */
[----:B------:R-:W-:Y:S02]  /*1150*/  HADD2.F32 R0, -RZ, R25.H1_H1 ;  /* 0x30000019ff007230 */ /* 0x000fe40000004100 */
        /* <DEDUP_REMOVED lines=18> */
.L_x_7415:
[--C-:B-----5:R-:W-:Y:S02]  /*1280*/  HADD2.F32 R138, -RZ, R101.reuse.H0_H0 ;  /* 0x20000065ff8a7230 */ /* 0x120fe40000004100 */
[----:B------:R-:W-:Y:S02]  /*1290*/  HADD2.F32 R155, -RZ, R101.H1_H1 ;  /* 0x30000065ff9b7230 */ /* 0x000fe40000004100 */
[----:B------:R-:W-:Y:S02]  /*12a0*/  HADD2.F32 R142, -RZ, R100.H0_H0 ;  /* 0x20000064ff8e7230 */ /* 0x000fe40000004100 */
[----:B------:R-:W-:Y:S02]  /*12b0*/  HADD2.F32 R101, -RZ, R24.H0_H0 ;  /* 0x20000018ff657230 */ /* 0x000fe40000004100 */
[----:B------:R-:W-:Y:S02]  /*12c0*/  HADD2.F32 R132, -RZ, R102.H0_H0 ;  /* 0x20000066ff847230 */ /* 0x000fe40000004100 */
[----:B------:R-:W-:-:S02]  /*12d0*/  HADD2.F32 R124, -RZ, R103.H0_H0 ;  /* 0x20000067ff7c7230 */ /* 0x000fc40000004100 */
[----:B------:R-:W-:Y:S01]  /*12e0*/  FMUL.FTZ R142, R142, R101 ;  /* 0x000000658e8e7220 */ /* 0x000fe20000410000 */
[----:B------:R-:W-:Y:S02]  /*12f0*/  HADD2.F32 R100, -RZ, R100.H1_H1 ;  /* 0x30000064ff647230 */ /* 0x000fe40000004100 */
[----:B------:R-:W-:Y:S02]  /*1300*/  HADD2.F32 R102, -RZ, R102.H1_H1 ;  /* 0x30000066ff667230 */ /* 0x000fe40000004100 */
[----:B-1----:R-:W-:Y:S02]  /*1310*/  HADD2.F32 R105, -RZ, R25.H0_H0 ;  /* 0x20000019ff697230 */ /* 0x002fe40000004100 */
        /* <DEDUP_REMOVED lines=18> */
.L_x_7416:
[----:B------:R-:W-:Y:S05]  /*1440*/  BSYNC.RECONVERGENT B0 ;  /* 0x0000000000007941 */ /* 0x000fea0003800200 */
.L_x_7414:
[----:B------:R-:W-:Y:S01]  /*1450*/  UISETP.NE.U32.AND UP0, UPT, UR10, URZ, UPT ;  /* 0x000000ff0a00728c */ /* 0x000fe2000bf05070 */
[----:B------:R-:W-:Y:S01]  /*1460*/  IADD3 R119, PT, PT, R117, 0x60, RZ ;  /* 0x0000006075777810 */ /* 0x000fe20007ffe0ff */
[----:B------:R-:W-:Y:S02]  /*1470*/  IMAD.WIDE.U32 R104, R121, 0x10, R108 ;  /* 0x0000001079687825 */ /* 0x000fe400078e006c */
[----:B------:R-:W-:Y:S02]  /*1480*/  UISETP.NE.AND.EX UP0, UPT, UR11, URZ, UPT, UP0 ;  /* 0x000000ff0b00728c */ /* 0x000fe4000bf05300 */
[----:B------:R-:W-:Y:S01]  /*1490*/  IMAD.WIDE.U32 R100, R119, 0x10, R110 ;  /* 0x0000001077647825 */ /* 0x000fe200078e006e */
[----:B------:R0:W-:Y:S03]  /*14a0*/  STG.E.128 desc[UR6][R104.64], R160 ;  /* 0x000000a068007986 */ /* 0x0001e6000c101d06 */
[----:B------:R-:W-:-:S02]  /*14b0*/  PLOP3.LUT P1, PT, PT, PT, UP0, 0x80, 0x8 ;  /* 0x000000000008781c */ /* 0x000fc40003f2f008 */
[----:B------:R-:W5:Y:S11]  /*14c0*/  LDG.E.128 R100, desc[UR6][R100.64] ;  /* 0x0000000664647981 */ /* 0x000f76000c1e1d00 */
[----:B------:R-:W1:Y:S02]  /*14d0*/  @P1 LDC.64 R106, c[0x0][0x3a0] ;  /* 0x0000e800ff6a1b82 */ /* 0x000e640000000a00 */
[----:B-1----:R-:W-:-:S05]  /*14e0*/  @P1 IMAD.WIDE.U32 R106, R119, 0x10, R106 ;  /* 0x00000010776a1825 */ /* 0x002fca00078e006a */
[----:B------:R0:W5:Y:S01]  /*14f0*/  @P1 LDG.E.128 R96, desc[UR6][R106.64] ;  /* 0x000000066a601981 */ /* 0x000162000c1e1d00 */
[----:B------:R-:W-:Y:S05]  /*1500*/  @!P1 BRA `(.L_x_7417) ;  /* 0x0000000000949947 */ /* 0x000fea0003800000 */
[--C-:B-----5:R-:W-:Y:S02]  /*1510*/  HADD2.F32 R144, -RZ, R101.reuse.H0_H0 ;  /* 0x20000065ff907230 */ /* 0x120fe40000004100 */
[----:B0-----:R-:W-:Y:S02]  /*1520*/  HADD2.F32 R161, -RZ, R101.H1_H1 ;  /* 0x30000065ffa17230 */ /* 0x001fe40000004100 */
[----:B------:R-:W-:Y:S02]  /*1530*/  HADD2.F32 R146, -RZ, R100.H0_H0 ;  /* 0x20000064ff927230 */ /* 0x000fe40000004100 */
[----:B------:R-:W-:Y:S02]  /*1540*/  HADD2.F32 R140, -RZ, R102.H0_H0 ;  /* 0x20000066ff8c7230 */ /* 0x000fe40000004100 */
[----:B------:R-:W-:Y:S02]  /*1550*/  HADD2.F32 R101, -RZ, R20.H0_H0 ;  /* 0x20000014ff657230 */ /* 0x000fe40000004100 */
[----:B------:R-:W-:-:S02]  /*1560*/  HADD2.F32 R113, -RZ, R96.H0_H0 ;  /* 0x20000060ff717230 */ /* 0x000fc40000004100 */
[----:B------:R-:W-:Y:S02]  /*1570*/  HADD2.F32 R105, -RZ, R21.H0_H0 ;  /* 0x20000015ff697230 */ /* 0x000fe40000004100 */
        /* <DEDUP_REMOVED lines=30> */
.L_x_7417:
[--C-:B-----5:R-:W-:Y:S02]  /*1760*/  HADD2.F32 R144, -RZ, R101.reuse.H0_H0 ;  /* 0x20000065ff907230 */ /* 0x120fe40000004100 */
[----:B0-----:R-:W-:Y:S02]  /*1770*/  HADD2.F32 R161, -RZ, R101.H1_H1 ;  /* 0x30000065ffa17230 */ /* 0x001fe40000004100 */
[----:B------:R-:W-:Y:S02]  /*1780*/  HADD2.F32 R146, -RZ, R100.H0_H0 ;  /* 0x20000064ff927230 */ /* 0x000fe40000004100 */
[----:B------:R-:W-:Y:S02]  /*1790*/  HADD2.F32 R101, -RZ, R20.H0_H0 ;  /* 0x20000014ff657230 */ /* 0x000fe40000004100 */
[----:B------:R-:W-:Y:S02]  /*17a0*/  HADD2.F32 R140, -RZ, R102.H0_H0 ;  /* 0x20000066ff8c7230 */ /* 0x000fe40000004100 */
        /* <DEDUP_REMOVED lines=23> */
.L_x_7418:
        /* <DEDUP_REMOVED lines=8> */
[----:B------:R-:W-:Y:S05]  /*19a0*/  @!P1 BRA `(.L_x_7419) ;  /* 0x0000000000949947 */ /* 0x000fea0003800000 */
[----:B-----5:R-:W-:Y:S02]  /*19b0*/  HADD2.F32 R156, -RZ, R104.H0_H0 ;  /* 0x20000068ff9c7230 */ /* 0x020fe40000004100 */
[----:B------:R-:W-:Y:S02]  /*19c0*/  HADD2.F32 R152, -RZ, R105.H0_H0 ;  /* 0x20000069ff987230 */ /* 0x000fe40000004100 */
[----:B------:R-:W-:Y:S02]  /*19d0*/  HADD2.F32 R150, -RZ, R106.H0_H0 ;  /* 0x2000006aff967230 */ /* 0x000fe40000004100 */
[----:B-1----:R-:W-:Y:S02]  /*19e0*/  HADD2.F32 R101, -RZ, R16.H0_H0 ;  /* 0x20000010ff657230 */ /* 0x002fe40000004100 */
[----:B------:R-:W-:Y:S02]  /*19f0*/  HADD2.F32 R125, -RZ, R96.H0_H0 ;  /* 0x20000060ff7d7230 */ /* 0x000fe40000004100 */
[----:B------:R-:W-:-:S02]  /*1a00*/  HADD2.F32 R103, -RZ, R17.H0_H0 ;  /* 0x20000011ff677230 */ /* 0x000fc40000004100 */
[----:B------:R-:W-:Y:S02]  /*1a10*/  HADD2.F32 R127, -RZ, R97.H0_H0 ;  /* 0x20000061ff7f7230 */ /* 0x000fe40000004100 */
[----:B------:R-:W-:Y:S01]  /*1a20*/  FFMA.FTZ R156, R156, R101, R125 ;  /* 0x000000659c9c7223 */ /* 0x000fe2000001007d */
[----:B------:R-:W-:Y:S02]  /*1a30*/  HADD2.F32 R123, -RZ, R18.H0_H0 ;  /* 0x20000012ff7b7230 */ /* 0x000fe40000004100 */
[----:B------:R-:W-:Y:S02]  /*1a40*/  HADD2.F32 R165, -RZ, R98.H0_H0 ;  /* 0x20000062ffa57230 */ /* 0x000fe40000004100 */
[----:B------:R-:W-:Y:S01]  /*1a50*/  FFMA.FTZ R152, R152, R103, R127 ;  /* 0x0000006798987223 */ /* 0x000fe2000001007f */
[----:B------:R-:W-:Y:S02]  /*1a60*/  HADD2.F32 R148, -RZ, R107.H0_H0 ;  /* 0x2000006bff947230 */ /* 0x000fe40000004100 */
[----:B------:R-:W-:-:S02]  /*1a70*/  HADD2.F32 R104, -RZ, R104.H1_H1 ;  /* 0x30000068ff687230 */ /* 0x000fc40000004100 */
[----:B------:R-:W-:Y:S01]  /*1a80*/  FFMA.FTZ R150, R150, R123, R165 ;  /* 0x0000007b96967223 */ /* 0x000fe200000100a5 */
[----:B------:R-:W-:Y:S02]  /*1a90*/  HADD2.F32 R105, -RZ, R105.H1_H1 ;  /* 0x30000069ff697230 */ /* 0x000fe40000004100 */
        /* <DEDUP_REMOVED lines=15> */
[----:B------:R-:W-:Y:S02]  /*1b90*/  FFMA.FTZ R169, R105, R0, R102 ;  /* 0x0000000069a97223 */ /* 0x000fe40000010066 */
[----:B------:R-:W-:Y:S01]  /*1ba0*/  FFMA.FTZ R171, R104, R171, R103 ;  /* 0x000000ab68ab7223 */ /* 0x000fe20000010067 */
[----:B------:R-:W-:Y:S02]  /*1bb0*/  F2FP.F16.F32.PACK_AB R103, R165, R148 ;  /* 0x00000094a567723e */ /* 0x000fe400000000ff */
[----:B------:R-:W-:Y:S02]  /*1bc0*/  F2FP.F16.F32.PACK_AB R102, R167, R150 ;  /* 0x00000096a766723e */ /* 0x000fe400000000ff */
[----:B------:R-:W-:-:S02]  /*1bd0*/  F2FP.F16.F32.PACK_AB R101, R169, R152 ;  /* 0x00000098a965723e */ /* 0x000fc400000000ff */
[----:B------:R-:W-:Y:S01]  /*1be0*/  F2FP.F16.F32.PACK_AB R100, R171, R156 ;  /* 0x0000009cab64723e */ /* 0x000fe200000000ff */
[----:B------:R-:W-:Y:S06]  /*1bf0*/  BRA `(.L_x_7420) ;  /* 0x0000000000707947 */ /* 0x000fec0003800000 */
.L_x_7419:
[----:B-----5:R-:W-:Y:S02]  /*1c00*/  HADD2.F32 R156, -RZ, R104.H0_H0 ;  /* 0x20000068ff9c7230 */ /* 0x020fe40000004100 */
[----:B-1----:R-:W-:Y:S02]  /*1c10*/  HADD2.F32 R101, -RZ, R16.H0_H0 ;  /* 0x20000010ff657230 */ /* 0x002fe40000004100 */
[----:B------:R-:W-:Y:S02]  /*1c20*/  HADD2.F32 R152, -RZ, R105.H0_H0 ;  /* 0x20000069ff987230 */ /* 0x000fe40000004100 */
[----:B------:R-:W-:Y:S02]  /*1c30*/  HADD2.F32 R150, -RZ, R106.H0_H0 ;  /* 0x2000006aff967230 */ /* 0x000fe40000004100 */
[----:B------:R-:W-:Y:S01]  /*1c40*/  FMUL.FTZ R156, R156, R101 ;  /* 0x000000659c9c7220 */ /* 0x000fe20000410000 */
[----:B------:R-:W-:Y:S02]  /*1c50*/  HADD2.F32 R148, -RZ, R107.H0_H0 ;  /* 0x2000006bff947230 */ /* 0x000fe40000004100 */
[----:B------:R-:W-:-:S02]  /*1c60*/  HADD2.F32 R104, -RZ, R104.H1_H1 ;  /* 0x30000068ff687230 */ /* 0x000fc40000004100 */
        /* <DEDUP_REMOVED lines=21> */
.L_x_7420:
        /* <DEDUP_REMOVED lines=9> */
[----:B-1---5:R-:W-:Y:S02]  /*1e50*/  HADD2.F32 R175, -RZ, R106.H0_H0 ;  /* 0x2000006affaf7230 */ /* 0x022fe40000004100 */
[----:B------:R-:W-:Y:S02]  /*1e60*/  HADD2.F32 R0, -RZ, R14.H0_H0 ;  /* 0x2000000eff007230 */ /* 0x000fe40000004100 */
[----:B------:R-:W-:Y:S02]  /*1e70*/  HADD2.F32 R100, -RZ, R98.H0_H0 ;  /* 0x20000062ff647230 */ /* 0x000fe40000004100 */
[----:B------:R-:W-:Y:S02]  /*1e80*/  HADD2.F32 R164, -RZ, R104.H0_H0 ;  /* 0x20000068ffa47230 */ /* 0x000fe40000004100 */
[----:B------:R-:W-:Y:S02]  /*1e90*/  HADD2.F32 R160, -RZ, R105.H0_H0 ;  /* 0x20000069ffa07230 */ /* 0x000fe40000004100 */
[----:B------:R-:W-:Y:S01]  /*1ea0*/  FFMA.FTZ R175, R175, R0, R100 ;  /* 0x00000000afaf7223 */ /* 0x000fe20000010064 */
[----:B------:R-:W-:-:S02]  /*1eb0*/  HADD2.F32 R101, -RZ, R12.H0_H0 ;  /* 0x2000000cff657230 */ /* 0x000fc40000004100 */
[----:B------:R-:W-:Y:S02]  /*1ec0*/  HADD2.F32 R125, -RZ, R96.H0_H0 ;  /* 0x20000060ff7d7230 */ /* 0x000fe40000004100 */
        /* <DEDUP_REMOVED lines=8> */
[----:B------:R-:W-:Y:S02]  /*1f50*/  HADD2.F32 R105, -RZ, R105.H1_H1 ;  /* 0x30000069ff697230 */ /* 0x000fe40000004100 */
[----:B------:R-:W-:Y:S01]  /*1f60*/  FFMA.FTZ R173, R173, R100, R158 ;  /* 0x00000064adad7223 */ /* 0x000fe2000001009e */
[----:B------:R-:W-:Y:S02]  /*1f70*/  HADD2.F32 R106, -RZ, R106.H1_H1 ;  /* 0x3000006aff6a7230 */ /* 0x000fe40000004100 */
[----:B------:R-:W-:Y:S02]  /*1f80*/  HADD2.F32 R107, -RZ, R107.H1_H1 ;  /* 0x3000006bff6b7230 */ /* 0x000fe40000004100 */
[----:B------:R-:W-:Y:S02]  /*1f90*/  HADD2.F32 R179, -RZ, R12.H1_H1 ;  /* 0x3000000cffb37230 */ /* 0x000fe40000004100 */
[----:B------:R-:W-:-:S02]  /*1fa0*/  HADD2.F32 R0, -RZ, R13.H1_H1 ;  /* 0x3000000dff007230 */ /* 0x000fc40000004100 */
[----:B------:R-:W-:Y:S02]  /*1fb0*/  HADD2.F32 R101, -RZ, R14.H1_H1 ;  /* 0x3000000eff657230 */ /* 0x000fe40000004100 */
        /* <DEDUP_REMOVED lines=14> */
.L_x_7421:
[----:B-----5:R-:W-:Y:S02]  /*20a0*/  HADD2.F32 R164, -RZ, R104.H0_H0 ;  /* 0x20000068ffa47230 */ /* 0x020fe40000004100 */
[----:B-1----:R-:W-:Y:S02]  /*20b0*/  HADD2.F32 R175, -RZ, R106.H0_H0 ;  /* 0x2000006affaf7230 */ /* 0x002fe40000004100 */
[----:B------:R-:W-:Y:S02]  /*20c0*/  HADD2.F32 R101, -RZ, R12.H0_H0 ;  /* 0x2000000cff657230 */ /* 0x000fe40000004100 */
[----:B------:R-:W-:Y:S02]  /*20d0*/  HADD2.F32 R0, -RZ, R14.H0_H0 ;  /* 0x2000000eff007230 */ /* 0x000fe40000004100 */
[----:B------:R-:W-:Y:S02]  /*20e0*/  HADD2.F32 R160, -RZ, R105.H0_H0 ;  /* 0x20000069ffa07230 */ /* 0x000fe40000004100 */
[----:B------:R-:W-:Y:S01]  /*20f0*/  FMUL.FTZ R164, R164, R101 ;  /* 0x00000065a4a47220 */ /* 0x000fe20000410000 */
[----:B------:R-:W-:-:S02]  /*2100*/  HADD2.F32 R173, -RZ, R107.H0_H0 ;  /* 0x2000006bffad7230 */ /* 0x000fc40000004100 */
[----:B------:R-:W-:Y:S01]  /*2110*/  FMUL.FTZ R175, R175, R0 ;  /* 0x00000000afaf7220 */ /* 0x000fe20000410000 */
[----:B------:R-:W-:Y:S02]  /*2120*/  HADD2.F32 R104, -RZ, R104.H1_H1 ;  /* 0x30000068ff687230 */ /* 0x000fe40000004100 */
[----:B------:R-:W-:Y:S02]  /*2130*/  HADD2.F32 R105, -RZ, R105.H1_H1 ;  /* 0x30000069ff697230 */ /* 0x000fe40000004100 */
[----:B------:R-:W-:Y:S02]  /*2140*/  HADD2.F32 R106, -RZ, R106.H1_H1 ;  /* 0x3000006aff6a7230 */ /* 0x000fe40000004100 */
[----:B------:R-:W-:Y:S02]  /*2150*/  HADD2.F32 R103, -RZ, R13.H0_H0 ;  /* 0x2000000dff677230 */ /* 0x000fe40000004100 */
[----:B------:R-:W-:Y:S02]  /*2160*/  HADD2.F32 R107, -RZ, R107.H1_H1 ;  /* 0x3000006bff6b7230 */ /* 0x000fe40000004100 */
        /* <DEDUP_REMOVED lines=15> */
.L_x_7422:
        /* <DEDUP_REMOVED lines=12> */
[----:B------:R-:W-:Y:S02]  /*2320*/  HADD2.F32 R162, -RZ, R96.H0_H0 ;  /* 0x20000060ffa27230 */ /* 0x000fe40000004100 */
[----:B-1----:R-:W-:Y:S02]  /*2330*/  HADD2.F32 R100, -RZ, R9.H0_H0 ;  /* 0x20000009ff647230 */ /* 0x002fe40000004100 */
[----:B------:R-:W-:-:S02]  /*2340*/  HADD2.F32 R166, -RZ, R97.H0_H0 ;  /* 0x20000061ffa67230 */ /* 0x000fc40000004100 */
[----:B------:R-:W-:Y:S01]  /*2350*/  FFMA.FTZ R187, R187, R0, R162 ;  /* 0x00000000bbbb7223 */ /* 0x000fe200000100a2 */
[----:B------:R-:W-:Y:S02]  /*2360*/  HADD2.F32 R183, -RZ, R106.H0_H0 ;  /* 0x2000006affb77230 */ /* 0x000fe40000004100 */
[----:B------:R-:W-:Y:S02]  /*2370*/  HADD2.F32 R102, -RZ, R10.H0_H0 ;  /* 0x2000000aff667230 */ /* 0x000fe40000004100 */
[----:B------:R-:W-:Y:S01]  /*2380*/  FFMA.FTZ R185, R185, R100, R166 ;  /* 0x00000064b9b97223 */ /* 0x000fe200000100a6 */
[----:B------:R-:W-:Y:S02]  /*2390*/  HADD2.F32 R168, -RZ, R98.H0_H0 ;  /* 0x20000062ffa87230 */ /* 0x000fe40000004100 */
[--C-:B------:R-:W-:Y:S02]  /*23a0*/  HADD2.F32 R181, -RZ, R107.reuse.H0_H0 ;  /* 0x2000006bffb57230 */ /* 0x100fe40000004100 */
        /* <DEDUP_REMOVED lines=8> */
[----:B------:R-:W-:Y:S02]  /*2430*/  HADD2.F32 R101, -RZ, R8.H1_H1 ;  /* 0x30000008ff657230 */ /* 0x000fe40000004100 */
[----:B------:R-:W-:Y:S02]  /*2440*/  HADD2.F32 R168, -RZ, R9.H1_H1 ;  /* 0x30000009ffa87230 */ /* 0x000fe40000004100 */
[----:B------:R-:W-:Y:S02]  /*2450*/  HADD2.F32 R103, -RZ, R10.H1_H1 ;  /* 0x3000000aff677230 */ /* 0x000fe40000004100 */
[----:B------:R-:W-:Y:S02]  /*2460*/  HADD2.F32 R0, -RZ, R11.H0_H0 ;  /* 0x2000000bff007230 */ /* 0x000fe40000004100 */
[----:B------:R-:W-:Y:S02]  /*2470*/  HADD2.F32 R102, -RZ, R99.H0_H0 ;  /* 0x20000063ff667230 */ /* 0x000fe40000004100 */
[----:B------:R-:W-:-:S02]  /*2480*/  HADD2.F32 R189, -RZ, R98.H1_H1 ;  /* 0x30000062ffbd7230 */ /* 0x000fc40000004100 */
[----:B------:R-:W-:Y:S02]  /*2490*/  HADD2.F32 R100, -RZ, R97.H1_H1 ;  /* 0x30000061ff647230 */ /* 0x000fe40000004100 */
[----:B------:R-:W-:Y:S01]  /*24a0*/  FFMA.FTZ R181, R181, R0, R102 ;  /* 0x00000000b5b57223 */ /* 0x000fe20000010066 */
[----:B------:R-:W-:Y:S02]  /*24b0*/  HADD2.F32 R127, -RZ, R96.H1_H1 ;  /* 0x30000060ff7f7230 */ /* 0x000fe40000004100 */
[----:B------:R-:W-:Y:S01]  /*24c0*/  FFMA.FTZ R166, R106, R103, R189 ;  /* 0x000000676aa67223 */ /* 0x000fe200000100bd */
[----:B------:R-:W-:Y:S01]  /*24d0*/  FFMA.FTZ R168, R105, R168, R100 ;  /* 0x000000a869a87223 */ /* 0x000fe20000010064 */
[----:B------:R-:W-:Y:S01]  /*24e0*/  F2FP.F16.F32.PACK_AB R103, R162, R181 ;  /* 0x000000b5a267723e */ /* 0x000fe200000000ff */
[----:B------:R-:W-:Y:S02]  /*24f0*/  FFMA.FTZ R170, R104, R101, R127 ;  /* 0x0000006568aa7223 */ /* 0x000fe4000001007f */
[----:B------:R-:W-:-:S02]  /*2500*/  F2FP.F16.F32.PACK_AB R102, R166, R183 ;  /* 0x000000b7a666723e */ /* 0x000fc400000000ff */
[----:B------:R-:W-:Y:S02]  /*2510*/  F2FP.F16.F32.PACK_AB R101, R168, R185 ;  /* 0x000000b9a865723e */ /* 0x000fe400000000ff */
[----:B------:R-:W-:Y:S01]  /*2520*/  F2FP.F16.F32.PACK_AB R100, R170, R187 ;  /* 0x000000bbaa64723e */ /* 0x000fe200000000ff */
[----:B------:R-:W-:Y:S06]  /*2530*/  BRA `(.L_x_7424) ;  /* 0x0000000000707947 */ /* 0x000fec0003800000 */
.L_x_7423:
[----:B-----5:R-:W-:Y:S02]  /*2540*/  HADD2.F32 R187, -RZ, R104.H0_H0 ;  /* 0x20000068ffbb7230 */ /* 0x020fe40000004100 */
[----:B------:R-:W-:Y:S02]  /*2550*/  HADD2.F32 R0, -RZ, R8.H0_H0 ;  /* 0x20000008ff007230 */ /* 0x000fe40000004100 */
[----:B------:R-:W-:Y:S02]  /*2560*/  HADD2.F32 R185, -RZ, R105.H0_H0 ;  /* 0x20000069ffb97230 */ /* 0x000fe40000004100 */
[----:B-1----:R-:W-:Y:S02]  /*2570*/  HADD2.F32 R183, -RZ, R106.H0_H0 ;  /* 0x2000006affb77230 */ /* 0x002fe40000004100 */
        /* <DEDUP_REMOVED lines=24> */
.L_x_7424:
        /* <DEDUP_REMOVED lines=9> */
[--C-:B-----5:R-:W-:Y:S02]  /*2790*/  HADD2.F32 R172, -RZ, R105.reuse.H0_H0 ;  /* 0x20000069ffac7230 */ /* 0x120fe40000004100 */
[----:B------:R-:W-:Y:S02]  /*27a0*/  HADD2.F32 R111, -RZ, R105.H1_H1 ;  /* 0x30000069ff6f7230 */ /* 0x000fe40000004100 */
[----:B------:R-:W-:Y:S02]  /*27b0*/  HADD2.F32 R174, -RZ, R104.H0_H0 ;  /* 0x20000068ffae7230 */ /* 0x000fe40000004100 */
[----:B------:R-:W-:Y:S02]  /*27c0*/  HADD2.F32 R110, -RZ, R106.H0_H0 ;  /* 0x2000006aff6e7230 */ /* 0x000fe40000004100 */
[----:B-1----:R-:W-:Y:S02]  /*27d0*/  HADD2.F32 R101, -RZ, R4.H0_H0 ;  /* 0x20000004ff657230 */ /* 0x002fe40000004100 */
[----:B------:R-:W-:-:S02]  /*27e0*/  HADD2.F32 R189, -RZ, R96.H0_H0 ;  /* 0x20000060ffbd7230 */ /* 0x000fc40000004100 */
[----:B------:R-:W-:Y:S02]  /*27f0*/  HADD2.F32 R103, -RZ, R5.H0_H0 ;  /* 0x20000005ff677230 */ /* 0x000fe40000004100 */
[----:B------:R-:W-:Y:S02]  /*2800*/  HADD2.F32 R191, -RZ, R97.H0_H0 ;  /* 0x20000061ffbf7230 */ /* 0x000fe40000004100 */
[----:B------:R-:W-:Y:S01]  /*2810*/  FFMA.FTZ R174, R174, R101, R189 ;  /* 0x00000065aeae7223 */ /* 0x000fe200000100bd */
[----:B------:R-:W-:Y:S02]  /*2820*/  HADD2.F32 R105, -RZ, R6.H0_H0 ;  /* 0x20000006ff697230 */ /* 0x000fe40000004100 */
[----:B------:R-:W-:Y:S02]  /*2830*/  HADD2.F32 R193, -RZ, R98.H0_H0 ;  /* 0x20000062ffc17230 */ /* 0x000fe40000004100 */
[----:B------:R-:W-:Y:S01]  /*2840*/  FFMA.FTZ R172, R172, R103, R191 ;  /* 0x00000067acac7223 */ /* 0x000fe200000100bf */
[----:B------:R-:W-:-:S02]  /*2850*/  HADD2.F32 R100, -RZ, R106.H1_H1 ;  /* 0x3000006aff647230 */ /* 0x000fc40000004100 */
[--C-:B------:R-:W-:Y:S02]  /*2860*/  HADD2.F32 R106, -RZ, R107.reuse.H0_H0 ;  /* 0x2000006bff6a7230 */ /* 0x100fe40000004100 */
        /* <DEDUP_REMOVED lines=23> */
.L_x_7425:
[--C-:B-----5:R-:W-:Y:S02]  /*29e0*/  HADD2.F32 R172, -RZ, R105.reuse.H0_H0 ;  /* 0x20000069ffac7230 */ /* 0x120fe40000004100 */
[----:B------:R-:W-:Y:S02]  /*29f0*/  HADD2.F32 R111, -RZ, R105.H1_H1 ;  /* 0x30000069ff6f7230 */ /* 0x000fe40000004100 */
[----:B------:R-:W-:Y:S02]  /*2a00*/  HADD2.F32 R174, -RZ, R104.H0_H0 ;  /* 0x20000068ffae7230 */ /* 0x000fe40000004100 */
[----:B------:R-:W-:Y:S02]  /*2a10*/  HADD2.F32 R110, -RZ, R106.H0_H0 ;  /* 0x2000006aff6e7230 */ /* 0x000fe40000004100 */
[----:B-1----:R-:W-:Y:S02]  /*2a20*/  HADD2.F32 R101, -RZ, R4.H0_H0 ;  /* 0x20000004ff657230 */ /* 0x002fe40000004100 */
[----:B------:R-:W-:-:S02]  /*2a30*/  HADD2.F32 R105, -RZ, R6.H0_H0 ;  /* 0x20000006ff697230 */ /* 0x000fc40000004100 */
[----:B------:R-:W-:Y:S02]  /*2a40*/  HADD2.F32 R100, -RZ, R106.H1_H1 ;  /* 0x3000006aff647230 */ /* 0x000fe40000004100 */
[----:B------:R-:W-:Y:S01]  /*2a50*/  FMUL.FTZ R174, R174, R101 ;  /* 0x00000065aeae7220 */ /* 0x000fe20000410000 */
[--C-:B------:R-:W-:Y:S02]  /*2a60*/  HADD2.F32 R106, -RZ, R107.reuse.H0_H0 ;  /* 0x2000006bff6a7230 */ /* 0x100fe40000004100 */
[----:B------:R-:W-:Y:S01]  /*2a70*/  FMUL.FTZ R110, R110, R105 ;  /* 0x000000696e6e7220 */ /* 0x000fe20000410000 */
[----:B------:R-:W-:Y:S02]  /*2a80*/  HADD2.F32 R102, -RZ, R107.H1_H1 ;  /* 0x3000006bff667230 */ /* 0x000fe40000004100 */
[----:B------:R-:W-:Y:S02]  /*2a90*/  HADD2.F32 R104, -RZ, R104.H1_H1 ;  /* 0x30000068ff687230 */ /* 0x000fe40000004100 */
[----:B------:R-:W-:-:S02]  /*2aa0*/  HADD2.F32 R103, -RZ, R5.H0_H0 ;  /* 0x20000005ff677230 */ /* 0x000fc40000004100 */
[--C-:B------:R-:W-:Y:S02]  /*2ab0*/  HADD2.F32 R101, -RZ, R7.reuse.H0_H0 ;  /* 0x20000007ff657230 */ /* 0x100fe40000004100 */
        /* <DEDUP_REMOVED lines=14> */
.L_x_7426:
[----:B------:R-:W-:Y:S01]  /*2ba0*/  FADD.FTZ R191, RZ, R135 ;  /* 0x00000087ffbf7221 */ /* 0x000fe20000010000 */
[----:B------:R-:W0:Y:S01]  /*2bb0*/  S2R R104, SR_TID.X ;  /* 0x0000000000687919 */ /* 0x000e220000002100 */
        /* <DEDUP_REMOVED lines=67> */
[----:B-1----:R-:W-:Y:S06]  /*2ff0*/  BRA.DIV UR9, `(.L_x_7427) ;  /* 0x0000007609807947 */ /* 0x002fec000b800000 */
        /* <DEDUP_REMOVED lines=149> */
.L_x_7461:
[----:B------:R-:W-:Y:S01]  /*3950*/  FMUL.FTZ R0, R100, R100 ;  /* 0x0000006464007220 */ /* 0x000fe20000410000 */
[----:B------:R-:W-:Y:S01]  /*3960*/  ISETP.NE.AND P0, PT, RZ, UR4, PT ;  /* 0x00000004ff007c0c */ /* 0x000fe2000bf05270 */
[----:B-1----:R-:W-:Y:S01]  /*3970*/  FADD.FTZ R191, R180, R191 ;  /* 0x000000bfb4bf7221 */ /* 0x002fe20000010000 */
[----:B------:R-:W-:Y:S02]  /*3980*/  HADD2.F32 R241, -RZ, R128.H0_H0 ;  /* 0x20000080fff17230 */ /* 0x000fe40000004100 */
[----:B------:R-:W-:Y:S01]  /*3990*/  FSEL R101, R0, RZ, P0 ;  /* 0x000000ff00657208 */ /* 0x000fe20000000000 */
[----:B------:R-:W-:Y:S01]  /*39a0*/  FFMA.FTZ R108, R191, R108, UR5 ;  /* 0x00000005bf6c7e23 */ /* 0x000fe2000801006c */
[----:B------:R-:W-:Y:S01]  /*39b0*/  FSEL R102, R100, RZ, !P0 ;  /* 0x000000ff64667208 */ /* 0x000fe20004000000 */
[--C-:B------:R-:W-:Y:S02]  /*39c0*/  HADD2.F32 R243, -RZ, R64.reuse.H0_H0 ;  /* 0x20000040fff37230 */ /* 0x100fe40000004100 */
[----:B------:R-:W-:Y:S01]  /*39d0*/  FADD.FTZ R0, R108, R101 ;  /* 0x000000656c007221 */ /* 0x000fe20000010000 */
[----:B------:R-:W-:-:S02]  /*39e0*/  HADD2.F32 R104, -RZ, R64.H1_H1 ;  /* 0x30000040ff687230 */ /* 0x000fc40000004100 */
[C---:B------:R-:W-:Y:S01]  /*39f0*/  FADD.FTZ R109, -R102.reuse, R135 ;  /* 0x00000087666d7221 */ /* 0x040fe20000010100 */
[C---:B------:R-:W-:Y:S01]  /*3a00*/  FADD.FTZ R247, -R102.reuse, R137 ;  /* 0x0000008966f77221 */ /* 0x040fe20000010100 */
[C---:B------:R-:W-:Y:S01]  /*3a10*/  FADD.FTZ R249, -R102.reuse, R116 ;  /* 0x0000007466f97221 */ /* 0x040fe20000010100 */
[C---:B------:R-:W-:Y:S01]  /*3a20*/  FADD.FTZ R251, -R102.reuse, R139 ;  /* 0x0000008b66fb7221 */ /* 0x040fe20000010100 */
[----:B------:R-:W1:Y:S01]  /*3a30*/  MUFU.RSQ R0, R0 ;  /* 0x0000000000007308 */ /* 0x000e620000001400 */
[C---:B------:R-:W-:Y:S01]  /*3a40*/  FADD.FTZ R213, -R102.reuse, R133 ;  /* 0x0000008566d57221 */ /* 0x040fe20000010100 */
[C---:B------:R-:W-:Y:S01]  /*3a50*/  FADD.FTZ R137, -R102.reuse, R105 ;  /* 0x0000006966897221 */ /* 0x040fe20000010100 */
[C---:B------:R-:W-:Y:S01]  /*3a60*/  FADD.FTZ R199, -R102.reuse, R112 ;  /* 0x0000007066c77221 */ /* 0x040fe20000010100 */
[C---:B------:R-:W-:Y:S01]  /*3a70*/  FADD.FTZ R133, -R102.reuse, R110 ;  /* 0x0000006e66857221 */ /* 0x040fe20000010100 */
[----:B------:R-:W-:Y:S02]  /*3a80*/  HADD2.F32 R105, -RZ, R129.H0_H0 ;  /* 0x20000081ff697230 */ /* 0x000fe40000004100 */
[----:B------:R-:W-:Y:S01]  /*3a90*/  FADD.FTZ R103, -R102, R114 ;  /* 0x0000007266677221 */ /* 0x000fe20000010100 */
[----:B------:R-:W-:-:S02]  /*3aa0*/  HADD2.F32 R112, -RZ, R65.H1_H1 ;  /* 0x30000041ff707230 */ /* 0x000fc40000004100 */
[C---:B------:R-:W-:Y:S01]  /*3ab0*/  FADD.FTZ R245, -R102.reuse, R118 ;  /* 0x0000007666f57221 */ /* 0x040fe20000010100 */
[----:B------:R-:W-:Y:S02]  /*3ac0*/  HADD2.F32 R114, -RZ, R130.H0_H0 ;  /* 0x20000082ff727230 */ /* 0x000fe40000004100 */
[C---:B------:R-:W-:Y:S01]  /*3ad0*/  FADD.FTZ R209, -R102.reuse, R147 ;  /* 0x0000009366d17221 */ /* 0x040fe20000010100 */
[----:B------:R-:W-:Y:S02]  /*3ae0*/  HADD2.F32 R116, -RZ, R66.H0_H0 ;  /* 0x20000042ff747230 */ /* 0x000fe40000004100 */
[C---:B------:R-:W-:Y:S01]  /*3af0*/  FADD.FTZ R211, -R102.reuse, R141 ;  /* 0x0000008d66d37221 */ /* 0x040fe20000010100 */
[C---:B------:R-:W-:Y:S01]  /*3b00*/  FADD.FTZ R205, -R102.reuse, R155 ;  /* 0x0000009b66cd7221 */ /* 0x040fe20000010100 */
[C---:B------:R-:W-:Y:S01]  /*3b10*/  FADD.FTZ R207, -R102.reuse, R145 ;  /* 0x0000009166cf7221 */ /* 0x040fe20000010100 */
[C---:B------:R-:W-:Y:S01]  /*3b20*/  FADD.FTZ R201, -R102.reuse, R161 ;  /* 0x000000a166c97221 */ /* 0x040fe20000010100 */
[C---:B------:R-:W-:Y:S01]  /*3b30*/  FADD.FTZ R203, -R102.reuse, R151 ;  /* 0x0000009766cb7221 */ /* 0x040fe20000010100 */
[----:B------:R-:W-:Y:S01]  /*3b40*/  FADD.FTZ R239, -R102, R175 ;  /* 0x000000af66ef7221 */ /* 0x000fe20000010100 */
[----:B-1----:R-:W-:Y:S01]  /*3b50*/  FMUL.FTZ R108, R0, R109 ;  /* 0x0000006d006c7220 */ /* 0x002fe20000410000 */
[----:B------:R-:W-:Y:S01]  /*3b60*/  FADD.FTZ R109, -R102, R106 ;  /* 0x0000006a666d7221 */ /* 0x000fe20000010100 */
[----:B------:R-:W-:-:S02]  /*3b70*/  HADD2.F32 R106, -RZ, R129.H1_H1 ;  /* 0x30000081ff6a7230 */ /* 0x000fc40000004100 */
[----:B------:R-:W-:Y:S01]  /*3b80*/  FMUL.FTZ R110, R0, R247 ;  /* 0x000000f7006e7220 */ /* 0x000fe20000410000 */
[----:B------:R-:W-:Y:S01]  /*3b90*/  FFMA.FTZ R108, R108, R241, R243 ;  /* 0x000000f16c6c7223 */ /* 0x000fe200000100f3 */
[----:B------:R-:W-:Y:S02]  /*3ba0*/  HADD2.F32 R243, -RZ, R65.H0_H0 ;  /* 0x20000041fff37230 */ /* 0x000fe40000004100 */
[C---:B------:R-:W-:Y:S01]  /*3bb0*/  FMUL.FTZ R249, R0.reuse, R249 ;  /* 0x000000f900f97220 */ /* 0x040fe20000410000 */
[----:B------:R-:W-:Y:S01]  /*3bc0*/  FMUL.FTZ R251, R0, R251 ;  /* 0x000000fb00fb7220 */ /* 0x000fe20000410000 */
        /* <DEDUP_REMOVED lines=47> */
[----:B------:R-:W-:-:S02]  /*3ec0*/  HADD2.F32 R102, -RZ, R128.H1_H1 ;  /* 0x30000080ff667230 */ /* 0x000fc40000004100 */
[----:B------:R-:W-:Y:S01]  /*3ed0*/  FFMA.FTZ R243, R249, R106, R112 ;  /* 0x0000006af9f37223 */ /* 0x000fe20000010070 */
[C---:B------:R-:W-:Y:S01]  /*3ee0*/  FMUL.FTZ R241, R0.reuse, R245 ;  /* 0x000000f500f17220 */ /* 0x040fe20000410000 */
[----:B------:R-:W-:Y:S01]  /*3ef0*/  FFMA.FTZ R106, R251, R114, R116 ;  /* 0x00000072fb6a7223 */ /* 0x000fe20000010074 */
[----:B------:R-:W-:Y:S02]  /*3f00*/  HADD2.F32 R112, -RZ, R131.H1_H1 ;  /* 0x30000083ff707230 */ /* 0x000fe40000004100 */
[C---:B------:R-:W-:Y:S01]  /*3f10*/  FMUL.FTZ R213, R0.reuse, R213 ;  /* 0x000000d500d57220 */ /* 0x040fe20000410000 */
[----:B------:R-:W-:Y:S02]  /*3f20*/  HADD2.F32 R116, -RZ, R67.H1_H1 ;  /* 0x30000043ff747230 */ /* 0x000fe40000004100 */
[----:B------:R-:W-:Y:S01]  /*3f30*/  FMUL.FTZ R233, R0, R233 ;  /* 0x000000e900e97220 */ /* 0x000fe20000410000 */
[----:B------:R-:W-:Y:S02]  /*3f40*/  HADD2.F32 R118, -RZ, R92.H0_H0 ;  /* 0x2000005cff767230 */ /* 0x000fe40000004100 */
[----:B------:R-:W-:Y:S01]  /*3f50*/  FFMA.FTZ R241, R241, R102, R104 ;  /* 0x00000066f1f17223 */ /* 0x000fe20000010068 */
[----:B------:R-:W-:-:S02]  /*3f60*/  HADD2.F32 R120, -RZ, R60.H0_H0 ;  /* 0x2000003cff787230 */ /* 0x000fc40000004100 */
[C---:B------:R-:W-:Y:S01]  /*3f70*/  FMUL.FTZ R103, R0.reuse, R103 ;  /* 0x0000006700677220 */ /* 0x040fe20000410000 */
[----:B------:R-:W-:Y:S02]  /*3f80*/  HADD2.F32 R102, -RZ, R130.H1_H1 ;  /* 0x30000082ff667230 */ /* 0x000fe40000004100 */
[----:B------:R-:W-:Y:S01]  /*3f90*/  FMUL.FTZ R114, R0, R199 ;  /* 0x000000c700727220 */ /* 0x000fe20000410000 */
[----:B------:R-:W-:Y:S02]  /*3fa0*/  HADD2.F32 R104, -RZ, R66.H1_H1 ;  /* 0x30000042ff687230 */ /* 0x000fe40000004100 */
[----:B------:R-:W-:Y:S01]  /*3fb0*/  FFMA.FTZ R213, R213, R112, R116 ;  /* 0x00000070d5d57223 */ /* 0x000fe20000010074 */
        /* <DEDUP_REMOVED lines=20> */
[----:B------:R-:W-:Y:S02]  /*4100*/  HADD2.F32 R120, -RZ, R95.H1_H1 ;  /* 0x3000005fff787230 */ /* 0x000fe40000004100 */
[----:B------:R-:W-:Y:S01]  /*4110*/  FFMA.FTZ R153, R153, R102, R104 ;  /* 0x0000006699997223 */ /* 0x000fe20000010068 */
[----:B------:R-:W-:Y:S02]  /*4120*/  HADD2.F32 R124, -RZ, R63.H1_H1 ;  /* 0x3000003fff7c7230 */ /* 0x000fe40000004100 */
        /* <DEDUP_REMOVED lines=12> */
[----:B------:R-:W-:Y:S01]  /*41f0*/  FFMA.FTZ R143, R143, R102, R104 ;  /* 0x000000668f8f7223 */ /* 0x000fe20000010068 */
[----:B------:R-:W-:Y:S02]  /*4200*/  HADD2.F32 R126, -RZ, R89.H1_H1 ;  /* 0x30000059ff7e7230 */ /* 0x000fe40000004100 */
[----:B------:R-:W-:Y:S01]  /*4210*/  FMUL.FTZ R124, R0, R191 ;  /* 0x000000bf007c7220 */ /* 0x000fe20000410000 */
[----:B------:R-:W-:Y:S02]  /*4220*/  HADD2.F32 R132, -RZ, R57.H1_H1 ;  /* 0x30000039ff847230 */ /* 0x000fe40000004100 */
[----:B------:R-:W-:Y:S01]  /*4230*/  FFMA.FTZ R122, R122, R103, R105 ;  /* 0x000000677a7a7223 */ /* 0x000fe20000010069 */
[----:B------:R-:W-:Y:S02]  /*4240*/  HADD2.F32 R102, -RZ, R88.H1_H1 ;  /* 0x30000058ff667230 */ /* 0x000fe40000004100 */
[----:B------:R-:W-:Y:S01]  /*4250*/  FMUL.FTZ R191, R0, R205 ;  /* 0x000000cd00bf7220 */ /* 0x000fe20000410000 */
[----:B------:R-:W-:-:S02]  /*4260*/  HADD2.F32 R104, -RZ, R56.H1_H1 ;  /* 0x30000038ff687230 */ /* 0x000fc40000004100 */
[C---:B------:R-:W-:Y:S01]  /*4270*/  FMUL.FTZ R159, R0.reuse, R159 ;  /* 0x0000009f009f7220 */ /* 0x040fe20000410000 */
[----:B------:R-:W-:Y:S02]  /*4280*/  HADD2.F32 R103, -RZ, R89.H0_H0 ;  /* 0x20000059ff677230 */ /* 0x000fe40000004100 */
[----:B------:R-:W-:Y:S01]  /*4290*/  FFMA.FTZ R191, R191, R126, R132 ;  /* 0x0000007ebfbf7223 */ /* 0x000fe20000010084 */
[----:B------:R-:W-:Y:S02]  /*42a0*/  HADD2.F32 R105, -RZ, R57.H0_H0 ;  /* 0x20000039ff697230 */ /* 0x000fe40000004100 */
[----:B------:R-:W-:Y:S01]  /*42b0*/  FFMA.FTZ R159, R159, R102, R104 ;  /* 0x000000669f9f7223 */ /* 0x000fe20000010068 */
[----:B------:R-:W-:Y:S02]  /*42c0*/  HADD2.F32 R126, -RZ, R91.H1_H1 ;  /* 0x3000005bff7e7230 */ /* 0x000fe40000004100 */
[----:B------:R-:W-:Y:S01]  /*42d0*/  FMUL.FTZ R205, R0, R207 ;  /* 0x000000cf00cd7220 */ /* 0x000fe20000410000 */
[----:B------:R-:W-:-:S02]  /*42e0*/  HADD2.F32 R132, -RZ, R59.H1_H1 ;  /* 0x3000003bff847230 */ /* 0x000fc40000004100 */
[----:B------:R-:W-:Y:S01]  /*42f0*/  FFMA.FTZ R124, R124, R103, R105 ;  /* 0x000000677c7c7223 */ /* 0x000fe20000010069 */
[----:B------:R-:W-:Y:S02]  /*4300*/  HADD2.F32 R102, -RZ, R90.H1_H1 ;  /* 0x3000005aff667230 */ /* 0x000fe40000004100 */
[C---:B------:R-:W-:Y:S01]  /*4310*/  FMUL.FTZ R149, R0.reuse, R149 ;  /* 0x0000009500957220 */ /* 0x040fe20000410000 */
[----:B------:R-:W-:Y:S02]  /*4320*/  HADD2.F32 R104, -RZ, R58.H1_H1 ;  /* 0x3000003aff687230 */ /* 0x000fe40000004100 */
[C---:B------:R-:W-:Y:S01]  /*4330*/  FMUL.FTZ R140, R0.reuse, R193 ;  /* 0x000000c1008c7220 */ /* 0x040fe20000410000 */
[----:B------:R-:W-:Y:S02]  /*4340*/  HADD2.F32 R103, -RZ, R91.H0_H0 ;  /* 0x2000005bff677230 */ /* 0x000fe40000004100 */
[----:B------:R-:W-:Y:S01]  /*4350*/  FMUL.FTZ R227, R0, R227 ;  /* 0x000000e300e37220 */ /* 0x000fe20000410000 */
[----:B------:R-:W-:-:S02]  /*4360*/  HADD2.F32 R105, -RZ, R59.H0_H0 ;  /* 0x2000003bff697230 */ /* 0x000fc40000004100 */
[----:B------:R-:W-:Y:S01]  /*4370*/  FFMA.FTZ R205, R205, R126, R132 ;  /* 0x0000007ecdcd7223 */ /* 0x000fe20000010084 */
        /* <DEDUP_REMOVED lines=8> */
[----:B------:R-:W-:Y:S02]  /*4400*/  HADD2.F32 R103, -RZ, R85.H0_H0 ;  /* 0x20000055ff677230 */ /* 0x000fe40000004100 */
[C---:B------:R-:W-:Y:S01]  /*4410*/  FMUL.FTZ R138, R0.reuse, R155 ;  /* 0x0000009b008a7220 */ /* 0x040fe20000410000 */
[----:B------:R-:W-:Y:S02]  /*4420*/  HADD2.F32 R105, -RZ, R53.H0_H0 ;  /* 0x20000035ff697230 */ /* 0x000fe40000004100 */
[----:B------:R-:W-:Y:S01]  /*4430*/  FMUL.FTZ R155, R0, R201 ;  /* 0x000000c9009b7220 */ /* 0x000fe20000410000 */
[----:B------:R-:W-:Y:S02]  /*4440*/  HADD2.F32 R132, -RZ, R85.H1_H1 ;  /* 0x30000055ff847230 */ /* 0x000fe40000004100 */
[----:B------:R-:W-:Y:S01]  /*4450*/  FFMA.FTZ R149, R149, R102, R104 ;  /* 0x0000006695957223 */ /* 0x000fe20000010068 */
[----:B------:R-:W-:-:S02]  /*4460*/  HADD2.F32 R134, -RZ, R53.H1_H1 ;  /* 0x30000035ff867230 */ /* 0x000fc40000004100 */
[----:B------:R-:W-:Y:S01]  /*4470*/  FFMA.FTZ R138, R138, R103, R105 ;  /* 0x000000678a8a7223 */ /* 0x000fe20000010069 */
[----:B------:R-:W-:Y:S02]  /*4480*/  HADD2.F32 R102, -RZ, R86.H1_H1 ;  /* 0x30000056ff667230 */ /* 0x000fe40000004100 */
[C---:B------:R-:W-:Y:S01]  /*4490*/  FMUL.FTZ R146, R0.reuse, R161 ;  /* 0x000000a100927220 */ /* 0x040fe20000410000 */
        /* <DEDUP_REMOVED lines=33> */
[C---:B------:R-:W-:Y:S01]  /*46b0*/  FMUL.FTZ R165, R0.reuse, R165 ;  /* 0x000000a500a57220 */ /* 0x040fe20000410000 */
[----:B------:R-:W-:Y:S02]  /*46c0*/  HADD2.F32 R132, -RZ, R83.H1_H1 ;  /* 0x30000053ff847230 */ /* 0x000fe40000004100 */
[----:B------:R-:W-:Y:S01]  /*46d0*/  FMUL.FTZ R154, R0, R219 ;  /* 0x000000db009a7220 */ /* 0x000fe20000410000 */
[----:B------:R-:W-:-:S02]  /*46e0*/  HADD2.F32 R134, -RZ, R51.H1_H1 ;  /* 0x30000033ff867230 */ /* 0x000fc40000004100 */
        /* <DEDUP_REMOVED lines=65> */
[----:B0-----:R-:W-:Y:S01]  /*4b00*/  HADD2.F32 R180, -RZ, R70.H0_H0 ;  /* 0x20000046ffb47230 */ /* 0x001fe20000004100 */
[----:B------:R-:W0:Y:S01]  /*4b10*/  @!P2 LDC.64 R104, c[0x0][0x3c0] ;  /* 0x0000f000ff68ab82 */ /* 0x000e220000000a00 */
[----:B------:R-:W-:Y:S02]  /*4b20*/  HADD2.F32 R182, -RZ, R38.H0_H0 ;  /* 0x20000026ffb67230 */ /* 0x000fe40000004100 */
[----:B------:R-:W-:Y:S01]  /*4b30*/  FFMA.FTZ R177, R177, R132, R134 ;  /* 0x00000084b1b17223 */ /* 0x000fe20000010086 */
[----:B------:R-:W-:Y:S02]  /*4b40*/  HADD2.F32 R132, -RZ, R68.H1_H1 ;  /* 0x30000044ff847230 */ /* 0x000fe40000004100 */
[C---:B------:R-:W-:Y:S01]  /*4b50*/  FMUL.FTZ R133, R0.reuse, R133 ;  /* 0x0000008500857220 */ /* 0x040fe20000410000 */
[----:B------:R-:W-:Y:S02]  /*4b60*/  HADD2.F32 R134, -RZ, R36.H1_H1 ;  /* 0x30000024ff867230 */ /* 0x000fe40000004100 */
[----:B------:R-:W-:Y:S01]  /*4b70*/  FMUL.FTZ R179, R0, R189 ;  /* 0x000000bd00b37220 */ /* 0x000fe20000410000 */
[----:B------:R-:W-:Y:S01]  /*4b80*/  HADD2.F32 R135, -RZ, R68.H0_H0 ;  /* 0x20000044ff877230 */ /* 0x000fe20000004100 */
[----:B------:R-:W1:Y:S01]  /*4b90*/  @!P2 LDC.64 R102, c[0x0][0x3c8] ;  /* 0x0000f200ff66ab82 */ /* 0x000e620000000a00 */
[----:B------:R-:W-:Y:S01]  /*4ba0*/  FFMA.FTZ R182, R133, R180, R182 ;  /* 0x000000b485b67223 */ /* 0x000fe200000100b6 */
[----:B------:R-:W-:Y:S01]  /*4bb0*/  FFMA.FTZ R179, R179, R132, R134 ;  /* 0x00000084b3b37223 */ /* 0x000fe20000010086 */
[----:B------:R-:W-:-:S02]  /*4bc0*/  HADD2.F32 R175, -RZ, R36.H0_H0 ;  /* 0x20000024ffaf7230 */ /* 0x000fc40000004100 */
[C---:B------:R-:W-:Y:S01]  /*4bd0*/  FMUL.FTZ R170, R0.reuse, R237 ;  /* 0x000000ed00aa7220 */ /* 0x040fe20000410000 */
[----:B------:R-:W-:Y:S02]  /*4be0*/  HADD2.F32 R176, -RZ, R69.H1_H1 ;  /* 0x30000045ffb07230 */ /* 0x000fe40000004100 */
[----:B------:R-:W-:Y:S01]  /*4bf0*/  FMUL.FTZ R111, R0, R111 ;  /* 0x0000006f006f7220 */ /* 0x000fe20000410000 */
[----:B------:R-:W-:Y:S01]  /*4c00*/  HADD2.F32 R178, -RZ, R37.H1_H1 ;  /* 0x30000025ffb27230 */ /* 0x000fe20000004100 */
[----:B------:R-:W2:Y:S01]  /*4c10*/  LDC.64 R132, c[0x0][0x428] ;  /* 0x00010a00ff847b82 */ /* 0x000ea20000000a00 */
[----:B------:R-:W-:Y:S01]  /*4c20*/  FFMA.FTZ R170, R170, R135, R175 ;  /* 0x00000087aaaa7223 */ /* 0x000fe200000100af */
[----:B------:R-:W-:Y:S02]  /*4c30*/  HADD2.F32 R172, -RZ, R69.H0_H0 ;  /* 0x20000045ffac7230 */ /* 0x000fe40000004100 */
[----:B------:R-:W-:Y:S01]  /*4c40*/  FMUL.FTZ R101, R0, R101 ;  /* 0x0000006500657220 */ /* 0x000fe20000410000 */
[----:B------:R-:W-:-:S02]  /*4c50*/  HADD2.F32 R174, -RZ, R37.H0_H0 ;  /* 0x20000025ffae7230 */ /* 0x000fc40000004100 */
[----:B------:R-:W-:Y:S01]  /*4c60*/  FFMA.FTZ R183, R111, R176, R178 ;  /* 0x000000b06fb77223 */ /* 0x000fe200000100b2 */
[----:B------:R-:W-:Y:S02]  /*4c70*/  HADD2.F32 R176, -RZ, R70.H1_H1 ;  /* 0x30000046ffb07230 */ /* 0x000fe40000004100 */
[----:B------:R-:W-:Y:S01]  /*4c80*/  FMUL.FTZ R107, R0, R107 ;  /* 0x0000006b006b7220 */ /* 0x000fe20000410000 */
[----:B------:R-:W-:Y:S02]  /*4c90*/  HADD2.F32 R178, -RZ, R38.H1_H1 ;  /* 0x30000026ffb27230 */ /* 0x000fe40000004100 */
[----:B------:R-:W-:Y:S01]  /*4ca0*/  FFMA.FTZ R172, R101, R172, R174 ;  /* 0x000000ac65ac7223 */ /* 0x000fe200000100ae */
[----:B0-----:R-:W-:Y:S01]  /*4cb0*/  @!P2 IMAD.WIDE R134, R2, 0x4, R104 ;  /* 0x000000040286a825 */ /* 0x001fe200078e0268 */
[----:B------:R-:W-:-:S03]  /*4cc0*/  F2FP.F16.F32.PACK_AB R106, R199, R106 ;  /* 0x0000006ac76a723e */ /* 0x000fc600000000ff */
[----:B------:R-:W-:Y:S01]  /*4cd0*/  FMUL.FTZ R136, R0, R225 ;  /* 0x000000e100887220 */ /* 0x000fe20000410000 */
[----:B------:R-:W-:Y:S01]  /*4ce0*/  FFMA.FTZ R185, R107, R176, R178 ;  /* 0x000000b06bb97223 */ /* 0x000fe200000100b2 */
[----:B------:R-:W-:Y:S01]  /*4cf0*/  F2FP.F16.F32.PACK_AB R107, R213, R114 ;  /* 0x00000072d56b723e */ /* 0x000fe200000000ff */
[----:B------:R2:W-:Y:S01]  /*4d00*/  @!P2 STG.E desc[UR6][R134.64], R100 ;  /* 0x000000648600a986 */ /* 0x0005e2000c101906 */
[----:B-1----:R-:W-:Y:S01]  /*4d10*/  @!P2 IMAD.WIDE R174, R2, 0x4, R102 ;  /* 0x0000000402aea825 */ /* 0x002fe200078e0266 */
[----:B------:R-:W-:-:S03]  /*4d20*/  F2FP.F16.F32.PACK_AB R105, R243, R110 ;  /* 0x0000006ef369723e */ /* 0x000fc600000000ff */
[C---:B------:R-:W-:Y:S01]  /*4d30*/  FMUL.FTZ R142, R0.reuse, R221 ;  /* 0x000000dd008e7220 */ /* 0x040fe20000410000 */
[----:B------:R-:W-:Y:S01]  /*4d40*/  F2FP.F16.F32.PACK_AB R104, R241, R108 ;  /* 0x0000006cf168723e */ /* 0x000fe200000000ff */
[----:B------:R-:W-:Y:S01]  /*4d50*/  HADD2.F32 R209, -RZ, R90.H0_H0 ;  /* 0x2000005affd17230 */ /* 0x000fe20000004100 */
[----:B------:R-:W-:Y:S01]  /*4d60*/  @!P2 STG.E desc[UR6][R174.64], R0 ;  /* 0x00000000ae00a986 */ /* 0x000fe2000c101906 */
[----:B------:R-:W-:Y:S02]  /*4d70*/  HADD2.F32 R211, -RZ, R58.H0_H0 ;  /* 0x2000003affd37230 */ /* 0x000fe40000004100 */
[C---:B------:R-:W-:Y:S01]  /*4d80*/  FMUL.FTZ R150, R0.reuse, R217 ;  /* 0x000000d900967220 */ /* 0x040fe20000410000 */
[----:B------:R-:W-:Y:S02]  /*4d90*/  HADD2.F32 R207, -RZ, R86.H0_H0 ;  /* 0x20000056ffcf7230 */ /* 0x000fe40000004100 */
[----:B------:R-:W-:Y:S01]  /*4da0*/  FMUL.FTZ R109, R0, R109 ;  /* 0x0000006d006d7220 */ /* 0x000fe20000410000 */
[----:B------:R-:W-:-:S02]  /*4db0*/  HADD2.F32 R201, -RZ, R82.H0_H0 ;  /* 0x20000052ffc97230 */ /* 0x000fc40000004100 */
[----:B------:R-:W-:Y:S01]  /*4dc0*/  FFMA.FTZ R136, R136, R209, R211 ;  /* 0x000000d188887223 */ /* 0x000fe200000100d3 */
[----:B--2---:R-:W-:-:S04]  /*4dd0*/  IMAD.WIDE.U32 R134, R117, 0x10, R132 ;  /* 0x0000001075867825 */ /* 0x004fc800078e0084 */
[----:B------:R-:W-:Y:S01]  /*4de0*/  FMUL.FTZ R137, R0, R137 ;  /* 0x0000008900897220 */ /* 0x000fe20000410000 */
[----:B------:R-:W-:Y:S01]  /*4df0*/  F2FP.F16.F32.PACK_AB R111, R197, R122 ;  /* 0x0000007ac56f723e */ /* 0x000fe200000000ff */
[----:B------:R-:W-:Y:S01]  /*4e00*/  HADD2.F32 R209, -RZ, R54.H0_H0 ;  /* 0x20000036ffd17230 */ /* 0x000fe20000004100 */
[----:B------:R0:W-:Y:S01]  /*4e10*/  STG.E.128 desc[UR6][R134.64], R104 ;  /* 0x0000006886007986 */ /* 0x0001e2000c101d06 */
[----:B------:R-:W-:Y:S01]  /*4e20*/  HADD2.F32 R203, -RZ, R50.H0_H0 ;  /* 0x20000032ffcb7230 */ /* 0x000fe20000004100 */
[----:B------:R-:W-:Y:S01]  /*4e30*/  F2FP.F16.F32.PACK_AB R102, R193, R136 ;  /* 0x00000088c166723e */ /* 0x000fe200000000ff */
[----:B------:R-:W-:Y:S02]  /*4e40*/  HADD2.F32 R180, -RZ, R71.H0_H0 ;  /* 0x20000047ffb47230 */ /* 0x000fe40000004100 */
[----:B------:R-:W-:Y:S01]  /*4e50*/  FFMA.FTZ R142, R142, R207, R209 ;  /* 0x000000cf8e8e7223 */ /* 0x000fe200000100d1 */
[----:B------:R-:W-:Y:S02]  /*4e60*/  HADD2.F32 R184, -RZ, R39.H0_H0 ;  /* 0x20000027ffb87230 */ /* 0x000fe40000004100 */
[----:B------:R-:W-:Y:S01]  /*4e70*/  FFMA.FTZ R150, R150, R201, R203 ;  /* 0x000000c996967223 */ /* 0x000fe200000100cb */
[----:B------:R-:W-:Y:S01]  /*4e80*/  HADD2.F32 R186, -RZ, R71.H1_H1 ;  /* 0x30000047ffba7230 */ /* 0x000fe20000004100 */
[----:B------:R-:W-:Y:S01]  /*4e90*/  F2FP.F16.F32.PACK_AB R110, R143, R118 ;  /* 0x000000768f6e723e */ /* 0x000fe200000000ff */
[----:B------:R-:W-:-:S02]  /*4ea0*/  HADD2.F32 R188, -RZ, R39.H1_H1 ;  /* 0x30000027ffbc7230 */ /* 0x000fc40000004100 */
[----:B------:R-:W-:Y:S01]  /*4eb0*/  FFMA.FTZ R184, R109, R180, R184 ;  /* 0x000000b46db87223 */ /* 0x000fe200000100b8 */
[----:B------:R-:W-:Y:S01]  /*4ec0*/  F2FP.F16.F32.PACK_AB R109, R195, R116 ;  /* 0x00000074c36d723e */ /* 0x000fe200000000ff */
[----:B------:R-:W-:Y:S01]  /*4ed0*/  IMAD.WIDE.U32 R180, R113, 0x10, R132 ;  /* 0x0000001071b47825 */ /* 0x000fe200078e0084 */
[----:B------:R-:W-:-:S03]  /*4ee0*/  F2FP.F16.F32.PACK_AB R108, R153, R112 ;  /* 0x00000070996c723e */ /* 0x000fc600000000ff */
[----:B------:R-:W-:Y:S01]  /*4ef0*/  FFMA.FTZ R187, R137, R186, R188 ;  /* 0x000000ba89bb7223 */ /* 0x000fe200000100bc */
[----:B------:R-:W-:Y:S01]  /*4f00*/  F2FP.F16.F32.PACK_AB R100, R159, R120 ;  /* 0x000000789f64723e */ /* 0x000fe200000000ff */
[--C-:B------:R-:W-:Y:S01]  /*4f10*/  IMAD.WIDE.U32 R136, R115, 0x10, R132.reuse ;  /* 0x0000001073887825 */ /* 0x100fe200078e0084 */
[----:B------:R-:W-:Y:S01]  /*4f20*/  F2FP.F16.F32.PACK_AB R103, R205, R140 ;  /* 0x0000008ccd67723e */ /* 0x000fe200000000ff */
[----:B0-----:R-:W0:Y:S01]  /*4f30*/  LDC.64 R104, c[0x0][0x380] ;  /* 0x0000e000ff687b82 */ /* 0x001e220000000a00 */
        /* <DEDUP_REMOVED lines=10> */
[----:B------:R-:W-:-:S02]  /*4fe0*/  F2FP.F16.F32.PACK_AB R119, R165, R152 ;  /* 0x00000098a577723e */ /* 0x000fc400000000ff */
[----:B------:R-:W-:Y:S01]  /*4ff0*/  F2FP.F16.F32.PACK_AB R118, R151, R150 ;  /* 0x000000969776723e */ /* 0x000fe200000000ff */
[--C-:B------:R-:W-:Y:S01]  /*5000*/  IMAD.WIDE.U32 R124, R125, 0x10, R132.reuse ;  /* 0x000000107d7c7825 */ /* 0x100fe200078e0084 */
[----:B------:R-:W-:Y:S01]  /*5010*/  F2FP.F16.F32.PACK_AB R117, R163, R148 ;  /* 0x00000094a375723e */ /* 0x000fe200000000ff */
[----:B------:R2:W-:Y:S01]  /*5020*/  STG.E.128 desc[UR6][R174.64], R112 ;  /* 0x00000070ae007986 */ /* 0x0005e2000c101d06 */
[----:B------:R-:W-:Y:S01]  /*5030*/  F2FP.F16.F32.PACK_AB R116, R147, R144 ;  /* 0x000000909374723e */ /* 0x000fe200000000ff */
[----:B------:R-:W-:Y:S01]  /*5040*/  IMAD.WIDE.U32 R132, R127, 0x10, R132 ;  /* 0x000000107f847825 */ /* 0x000fe200078e0084 */
[----:B------:R-:W-:Y:S02]  /*5050*/  F2FP.F16.F32.PACK_AB R157, R167, R156 ;  /* 0x0000009ca79d723e */ /* 0x000fe400000000ff */
[----:B------:R-:W-:Y:S01]  /*5060*/  F2FP.F16.F32.PACK_AB R159, R171, R160 ;  /* 0x000000a0ab9f723e */ /* 0x000fe200000000ff */
[----:B------:R2:W-:Y:S01]  /*5070*/  STG.E.128 desc[UR6][R180.64], R116 ;  /* 0x00000074b4007986 */ /* 0x0005e2000c101d06 */
[----:B------:R-:W-:-:S02]  /*5080*/  F2FP.F16.F32.PACK_AB R158, R169, R158 ;  /* 0x0000009ea99e723e */ /* 0x000fc400000000ff */
[----:B------:R-:W-:Y:S02]  /*5090*/  F2FP.F16.F32.PACK_AB R156, R145, R154 ;  /* 0x0000009a919c723e */ /* 0x000fe400000000ff */
[----:B------:R-:W-:Y:S02]  /*50a0*/  F2FP.F16.F32.PACK_AB R165, R173, R164 ;  /* 0x000000a4ada5723e */ /* 0x000fe400000000ff */
[----:B------:R-:W-:Y:S01]  /*50b0*/  F2FP.F16.F32.PACK_AB R167, R177, R168 ;  /* 0x000000a8b1a7723e */ /* 0x000fe200000000ff */
[----:B------:R2:W-:Y:S01]  /*50c0*/  STG.E.128 desc[UR6][R122.64], R156 ;  /* 0x0000009c7a007986 */ /* 0x0005e2000c101d06 */
[----:B------:R-:W-:Y:S02]  /*50d0*/  F2FP.F16.F32.PACK_AB R166, R141, R166 ;  /* 0x000000a68da6723e */ /* 0x000fe400000000ff */
[----:B------:R-:W-:Y:S02]  /*50e0*/  F2FP.F16.F32.PACK_AB R164, R139, R162 ;  /* 0x000000a28ba4723e */ /* 0x000fe400000000ff */
[----:B------:R-:W-:-:S02]  /*50f0*/  F2FP.F16.F32.PACK_AB R187, R187, R184 ;  /* 0x000000b8bbbb723e */ /* 0x000fc400000000ff */
[----:B------:R-:W-:Y:S01]  /*5100*/  F2FP.F16.F32.PACK_AB R186, R185, R182 ;  /* 0x000000b6b9ba723e */ /* 0x000fe200000000ff */
[----:B------:R2:W-:Y:S01]  /*5110*/  STG.E.128 desc[UR6][R124.64], R164 ;  /* 0x000000a47c007986 */ /* 0x0005e2000c101d06 */
[----:B------:R-:W-:Y:S02]  /*5120*/  F2FP.F16.F32.PACK_AB R185, R183, R172 ;  /* 0x000000acb7b9723e */ /* 0x000fe400000000ff */
[----:B------:R-:W-:Y:S02]  /*5130*/  F2FP.F16.F32.PACK_AB R184, R179, R170 ;  /* 0x000000aab3b8723e */ /* 0x000fe400000000ff */
[----:B0-----:R-:W-:-:S03]  /*5140*/  LEA R2, R104, R2, 0x2 ;  /* 0x0000000268027211 */ /* 0x001fc600078e10ff */
[----:B------:R2:W-:Y:S01]  /*5150*/  STG.E.128 desc[UR6][R132.64], R184 ;  /* 0x000000b884007986 */ /* 0x0005e2000c101d06 */
[----:B------:R-:W-:-:S13]  /*5160*/  ISETP.GE.AND P0, PT, R2, R105, PT ;  /* 0x000000690200720c */ /* 0x000fda0003f06270 */
[----:B------:R-:W-:Y:S05]  /*5170*/  @!P0 BRA `(.L_x_7428) ;  /* 0xffffffb400188947 */ /* 0x000fea000383ffff */
[----:B------:R-:W-:Y:S05]  /*5180*/  EXIT ;  /* 0x000000000000794d */ /* 0x000fea0003800000 */
.L_x_7407:
[----:B------:R-:W1:Y:S01]  /*5190*/  LDCU.64 UR4, c[0x0][0x3a0] ;  /* 0x00007400ff0477ac */ /* 0x000e620008000a00 */
[----:B------:R-:W2:Y:S01]  /*51a0*/  LDCU UR8, c[0x0][0x388] ;  /* 0x00007100ff0877ac */ /* 0x000ea20008000800 */
[----:B------:R-:W3:Y:S01]  /*51b0*/  LDCU.U8 UR9, c[0x0][0x410] ;  /* 0x00008200ff0977ac */ /* 0x000ee20008000000 */
[----:B------:R-:W4:Y:S01]  /*51c0*/  LDCU UR10, c[0x0][0x448] ;  /* 0x00008900ff0a77ac */ /* 0x000f220008000800 */
[----:B-1----:R-:W-:-:S04]  /*51d0*/  UISETP.NE.U32.AND UP0, UPT, UR4, URZ, UPT ;  /* 0x000000ff0400728c */ /* 0x002fc8000bf05070 */
[----:B------:R-:W-:Y:S01]  /*51e0*/  UISETP.NE.AND.EX UP0, UPT, UR5, URZ, UPT, UP0 ;  /* 0x000000ff0500728c */ /* 0x000fe2000bf05300 */
[----:B------:R-:W1:Y:S05]  /*51f0*/  LDCU.64 UR4, c[0x0][0x3a0] ;  /* 0x00007400ff0477ac */ /* 0x000e6a0008000a00 */
[----:B--234-:R-:W-:-:S13]  /*5200*/  PLOP3.LUT P1, PT, PT, PT, UP0, 0x80, 0x8 ;  /* 0x000000000008781c */ /* 0x01cfda0003f2f008 */
.L_x_7449:
[----:B---3--:R-:W2:Y:S01]  /*5210*/  LDC.64 R100, c[0x0][0x3e0] ;  /* 0x0000f800ff647b82 */ /* 0x008ea20000000a00 */
[----:B------:R-:W-:-:S05]  /*5220*/  IMAD R0, R2, UR8, RZ ;  /* 0x0000000802007c24 */ /* 0x000fca000f8e02ff */
[----:B------:R-:W-:Y:S02]  /*5230*/  SHF.R.S32.HI R103, RZ, 0x1f, R0 ;  /* 0x0000001fff677819 */ /* 0x000fe40000011400 */
[----:B------:R-:W3:Y:S02]  /*5240*/  LDC.64 R110, c[0x0][0x390] ;  /* 0x0000e400ff6e7b82 */ /* 0x000ee40000000a00 */
[----:B------:R-:W-:-:S04]  /*5250*/  LEA.HI R0, R103, R0, RZ, 0x3 ;  /* 0x0000000067007211 */ /* 0x000fc800078f18ff */
[----:B------:R-:W-:Y:S01]  /*5260*/  LEA.HI.SX32 R119, R0, R3, 0x1d ;  /* 0x0000000300777211 */ /* 0x000fe200078feaff */
[----:B--2---:R-:W-:-:S05]  /*5270*/  IMAD.WIDE R100, R2, 0x2, R100 ;  /* 0x0000000202647825 */ /* 0x004fca00078e0264 */
[----:B------:R-:W2:Y:S01]  /*5280*/  LDG.E.U16 R0, desc[UR6][R100.64] ;  /* 0x0000000664007981 */ /* 0x000ea2000c1e1500 */
[----:B---3--:R-:W-:-:S05]  /*5290*/  IMAD.WIDE.U32 R102, R119, 0x10, R110 ;  /* 0x0000001077667825 */ /* 0x008fca00078e006e */
[----:B-----5:R3:W5:Y:S01]  /*52a0*/  LDG.E.128 R120, desc[UR6][R102.64] ;  /* 0x0000000666787981 */ /* 0x020762000c1e1d00 */
[----:B------:R-:W-:Y:S01]  /*52b0*/  BSSY.RECONVERGENT B0, `(.L_x_7429) ;  /* 0x0000057000007945 */ /* 0x000fe20003800200 */
[----:B--2---:R-:W-:-:S03]  /*52c0*/  HADD2.F32 R0, -RZ, R0.H0_H0 ;  /* 0x20000000ff007230 */ /* 0x004fc60000004100 */
[----:B---3--:R-:W-:Y:S05]  /*52d0*/  @!P1 BRA `(.L_x_7430) ;  /* 0x0000000000c09947 */ /* 0x008fea0003800000 */
[----:B0-----:R-:W0:Y:S02]  /*52e0*/  LDC.64 R96, c[0x0][0x3a0] ;  /* 0x0000e800ff607b82 */ /* 0x001e240000000a00 */
[----:B0-----:R-:W-:-:S06]  /*52f0*/  IMAD.WIDE.U32 R96, R119, 0x10, R96 ;  /* 0x0000001077607825 */ /* 0x001fcc00078e0060 */
[----:B------:R-:W2:Y:S01]  /*5300*/  LDG.E.128 R96, desc[UR6][R96.64] ;  /* 0x0000000660607981 */ /* 0x000ea2000c1e1d00 */
[----:B-----5:R-:W-:Y:S02]  /*5310*/  HADD2.F32 R101, -RZ, R120.H0_H0 ;  /* 0x20000078ff657230 */ /* 0x020fe40000004100 */
[----:B------:R-:W-:Y:S02]  /*5320*/  HADD2.F32 R105, -RZ, R121.H0_H0 ;  /* 0x20000079ff697230 */ /* 0x000fe40000004100 */
[----:B------:R-:W-:Y:S02]  /*5330*/  HADD2.F32 R109, -RZ, R122.H0_H0 ;  /* 0x2000007aff6d7230 */ /* 0x000fe40000004100 */
        /* <DEDUP_REMOVED lines=8> */
[----:B------:R-:W-:Y:S02]  /*53c0*/  HADD2.F32 R139, -RZ, R35.H0_H0 ;  /* 0x20000023ff8b7230 */ /* 0x000fe40000004100 */
[----:B------:R-:W-:Y:S02]  /*53d0*/  HADD2.F32 R103, -RZ, R120.H1_H1 ;  /* 0x30000078ff677230 */ /* 0x000fe40000004100 */
[----:B------:R-:W-:-:S02]  /*53e0*/  HADD2.F32 R107, -RZ, R121.H1_H1 ;  /* 0x30000079ff6b7230 */ /* 0x000fc40000004100 */
[----:B------:R-:W-:Y:S02]  /*53f0*/  HADD2.F32 R113, -RZ, R122.H1_H1 ;  /* 0x3000007aff717230 */ /* 0x000fe40000004100 */
[C---:B------:R-:W-:Y:S01]  /*5400*/  FMUL.FTZ R103, R0.reuse, R103 ;  /* 0x0000006700677220 */ /* 0x040fe20000410000 */
[----:B------:R-:W-:Y:S02]  /*5410*/  HADD2.F32 R117, -RZ, R123.H1_H1 ;  /* 0x3000007bff757230 */ /* 0x000fe40000004100 */
[C---:B------:R-:W-:Y:S01]  /*5420*/  FMUL.FTZ R107, R0.reuse, R107 ;  /* 0x0000006b006b7220 */ /* 0x040fe20000410000 */
[C---:B------:R-:W-:Y:S02]  /*5430*/  FMUL.FTZ R113, R0.reuse, R113 ;  /* 0x0000007100717220 */ /* 0x040fe40000410000 */
[----:B------:R-:W-:Y:S01]  /*5440*/  FMUL.FTZ R117, R0, R117 ;  /* 0x0000007500757220 */ /* 0x000fe20000410000 */
[----:B--2---:R-:W-:Y:S02]  /*5450*/  HADD2.F32 R100, -RZ, R96.H0_H0 ;  /* 0x20000060ff647230 */ /* 0x004fe40000004100 */
[----:B------:R-:W-:-:S02]  /*5460*/  HADD2.F32 R102, -RZ, R97.H0_H0 ;  /* 0x20000061ff667230 */ /* 0x000fc40000004100 */
[----:B------:R-:W-:Y:S02]  /*5470*/  HADD2.F32 R104, -RZ, R98.H0_H0 ;  /* 0x20000062ff687230 */ /* 0x000fe40000004100 */
[----:B------:R-:W-:Y:S01]  /*5480*/  FFMA.FTZ R145, R145, R101, R100 ;  /* 0x0000006591917223 */ /* 0x000fe20000010064 */
[----:B------:R-:W-:Y:S02]  /*5490*/  HADD2.F32 R106, -RZ, R99.H0_H0 ;  /* 0x20000063ff6a7230 */ /* 0x000fe40000004100 */
[----:B------:R-:W-:Y:S01]  /*54a0*/  FFMA.FTZ R147, R147, R105, R102 ;  /* 0x0000006993937223 */ /* 0x000fe20000010066 */
[----:B------:R-:W-:Y:S02]  /*54b0*/  HADD2.F32 R101, -RZ, R32.H1_H1 ;  /* 0x30000020ff657230 */ /* 0x000fe40000004100 */
[----:B------:R-:W-:Y:S01]  /*54c0*/  FFMA.FTZ R149, R149, R109, R104 ;  /* 0x0000006d95957223 */ /* 0x000fe20000010068 */
[----:B------:R-:W-:Y:S02]  /*54d0*/  HADD2.F32 R105, -RZ, R33.H1_H1 ;  /* 0x30000021ff697230 */ /* 0x000fe40000004100 */
[----:B------:R-:W-:Y:S01]  /*54e0*/  FFMA.FTZ R139, R139, R115, R106 ;  /* 0x000000738b8b7223 */ /* 0x000fe2000001006a */
[----:B------:R-:W-:-:S02]  /*54f0*/  HADD2.F32 R109, -RZ, R34.H1_H1 ;  /* 0x30000022ff6d7230 */ /* 0x000fc40000004100 */
[----:B------:R-:W-:Y:S02]  /*5500*/  HADD2.F32 R115, -RZ, R35.H1_H1 ;  /* 0x30000023ff737230 */ /* 0x000fe40000004100 */
[----:B------:R-:W-:Y:S02]  /*5510*/  HADD2.F32 R114, -RZ, R99.H1_H1 ;  /* 0x30000063ff727230 */ /* 0x000fe40000004100 */
        /* <DEDUP_REMOVED lines=12> */
.L_x_7430:
[----:B-----5:R-:W-:Y:S02]  /*55e0*/  HADD2.F32 R105, -RZ, R121.H0_H0 ;  /* 0x20000079ff697230 */ /* 0x020fe40000004100 */
[----:B------:R-:W-:Y:S02]  /*55f0*/  HADD2.F32 R113, -RZ, R123.H0_H0 ;  /* 0x2000007bff717230 */ /* 0x000fe40000004100 */
[--C-:B------:R-:W-:Y:S02]  /*5600*/  HADD2.F32 R101, -RZ, R120.reuse.H0_H0 ;  /* 0x20000078ff657230 */ /* 0x100fe40000004100 */
[C---:B------:R-:W-:Y:S01]  /*5610*/  FMUL.FTZ R105, R0.reuse, R105 ;  /* 0x0000006900697220 */ /* 0x040fe20000410000 */
[----:B------:R-:W-:Y:S02]  /*5620*/  HADD2.F32 R103, -RZ, R120.H1_H1 ;  /* 0x30000078ff677230 */ /* 0x000fe40000004100 */
[----:B------:R-:W-:Y:S01]  /*5630*/  FMUL.FTZ R113, R0, R113 ;  /* 0x0000007100717220 */ /* 0x000fe20000410000 */
[----:B------:R-:W-:-:S02]  /*5640*/  HADD2.F32 R121, -RZ, R121.H1_H1 ;  /* 0x30000079ff797230 */ /* 0x000fc40000004100 */
[C---:B------:R-:W-:Y:S01]  /*5650*/  FMUL.FTZ R101, R0.reuse, R101 ;  /* 0x0000006500657220 */ /* 0x040fe20000410000 */
[--C-:B------:R-:W-:Y:S02]  /*5660*/  HADD2.F32 R107, -RZ, R122.reuse.H0_H0 ;  /* 0x2000007aff6b7230 */ /* 0x100fe40000004100 */
[C---:B------:R-:W-:Y:S01]  /*5670*/  FMUL.FTZ R103, R0.reuse, R103 ;  /* 0x0000006700677220 */ /* 0x040fe20000410000 */
[----:B------:R-:W-:Y:S02]  /*5680*/  HADD2.F32 R109, -RZ, R122.H1_H1 ;  /* 0x3000007aff6d7230 */ /* 0x000fe40000004100 */
[C---:B------:R-:W-:Y:S01]  /*5690*/  FMUL.FTZ R121, R0.reuse, R121 ;  /* 0x0000007900797220 */ /* 0x040fe20000410000 */
[----:B------:R-:W-:Y:S02]  /*56a0*/  HADD2.F32 R123, -RZ, R123.H1_H1 ;  /* 0x3000007bff7b7230 */ /* 0x000fe40000004100 */
[----:B------:R-:W-:Y:S01]  /*56b0*/  FMUL.FTZ R107, R0, R107 ;  /* 0x0000006b006b7220 */ /* 0x000fe20000410000 */
[----:B------:R-:W-:-:S02]  /*56c0*/  HADD2.F32 R100, -RZ, R32.H0_H0 ;  /* 0x20000020ff647230 */ /* 0x000fc40000004100 */
[C---:B------:R-:W-:Y:S01]  /*56d0*/  FMUL.FTZ R109, R0.reuse, R109 ;  /* 0x0000006d006d7220 */ /* 0x040fe20000410000 */
[----:B------:R-:W-:Y:S02]  /*56e0*/  HADD2.F32 R102, -RZ, R33.H0_H0 ;  /* 0x20000021ff667230 */ /* 0x000fe40000004100 */
[----:B------:R-:W-:Y:S01]  /*56f0*/  FMUL.FTZ R123, R0, R123 ;  /* 0x0000007b007b7220 */ /* 0x000fe20000410000 */
[----:B------:R-:W-:Y:S02]  /*5700*/  HADD2.F32 R104, -RZ, R34.H0_H0 ;  /* 0x20000022ff687230 */ /* 0x000fe40000004100 */
[----:B------:R-:W-:Y:S01]  /*5710*/  FMUL.FTZ R145, R100, R101 ;  /* 0x0000006564917220 */ /* 0x000fe20000410000 */
        /* <DEDUP_REMOVED lines=16> */
.L_x_7431:
[----:B-1----:R-:W-:Y:S05]  /*5820*/  BSYNC.RECONVERGENT B0 ;  /* 0x0000000000007941 */ /* 0x002fea0003800200 */
.L_x_7429:
[----:B------:R-:W1:Y:S01]  /*5830*/  LDC.64 R108, c[0x0][0x3a8] ;  /* 0x0000ea00ff6c7b82 */ /* 0x000e620000000a00 */
[----:B------:R-:W-:-:S05]  /*5840*/  IADD3 R117, PT, PT, R119, 0x20, RZ ;  /* 0x0000002077757810 */ /* 0x000fca0007ffe0ff */
[----:B------:R-:W-:Y:S02]  /*5850*/  IMAD.WIDE.U32 R102, R117, 0x10, R110 ;  /* 0x0000001075667825 */ /* 0x000fe400078e006e */
[----:B------:R-:W2:Y:S02]  /*5860*/  @P1 LDC.64 R104, c[0x0][0x3a0] ;  /* 0x0000e800ff681b82 */ /* 0x000ea40000000a00 */
[----:B-1----:R-:W-:-:S05]  /*5870*/  IMAD.WIDE.U32 R100, R119, 0x10, R108 ;  /* 0x0000001077647825 */ /* 0x002fca00078e006c */
[----:B------:R1:W-:Y:S01]  /*5880*/  STG.E.128 desc[UR6][R100.64], R132 ;  /* 0x0000008464007986 */ /* 0x0003e2000c101d06 */
[----:B--2---:R-:W-:-:S03]  /*5890*/  @P1 IMAD.WIDE.U32 R104, R117, 0x10, R104 ;  /* 0x0000001075681825 */ /* 0x004fc600078e0068 */
[----:B------:R1:W5:Y:S04]  /*58a0*/  LDG.E.128 R140, desc[UR6][R102.64] ;  /* 0x00000006668c7981 */ /* 0x000368000c1e1d00 */
[----:B0-----:R1:W5:Y:S01]  /*58b0*/  @P1 LDG.E.128 R96, desc[UR6][R104.64] ;  /* 0x0000000668601981 */ /* 0x001362000c1e1d00 */
[----:B------:R-:W-:Y:S04]  /*58c0*/  BSSY.RECONVERGENT B0, `(.L_x_7432) ;  /* 0x0000053000007945 */ /* 0x000fe80003800200 */
[----:B------:R-:W-:Y:S05]  /*58d0*/  @!P1 BRA `(.L_x_7433) ;  /* 0x0000000000b49947 */ /* 0x000fea0003800000 */
[----:B-1---5:R-:W-:Y:S02]  /*58e0*/  HADD2.F32 R101, -RZ, R140.H0_H0 ;  /* 0x2000008cff657230 */ /* 0x022fe40000004100 */
[----:B------:R-:W-:Y:S02]  /*58f0*/  HADD2.F32 R105, -RZ, R141.H0_H0 ;  /* 0x2000008dff697230 */ /* 0x000fe40000004100 */
[----:B------:R-:W-:Y:S02]  /*5900*/  HADD2.F32 R113, -RZ, R142.H0_H0 ;  /* 0x2000008eff717230 */ /* 0x000fe40000004100 */
[C---:B------:R-:W-:Y:S01]  /*5910*/  FMUL.FTZ R101, R0.reuse, R101 ;  /* 0x0000006500657220 */ /* 0x040fe20000410000 */
[----:B------:R-:W-:Y:S02]  /*5920*/  HADD2.F32 R121, -RZ, R143.H0_H0 ;  /* 0x2000008fff797230 */ /* 0x000fe40000004100 */
[----:B------:R-:W-:Y:S01]  /*5930*/  FMUL.FTZ R105, R0, R105 ;  /* 0x0000006900697220 */ /* 0x000fe20000410000 */
[----:B------:R-:W-:-:S02]  /*5940*/  HADD2.F32 R107, -RZ, R141.H1_H1 ;  /* 0x3000008dff6b7230 */ /* 0x000fc40000004100 */
[C---:B------:R-:W-:Y:S01]  /*5950*/  FMUL.FTZ R113, R0.reuse, R113 ;  /* 0x0000007100717220 */ /* 0x040fe20000410000 */
[----:B------:R-:W-:Y:S02]  /*5960*/  HADD2.F32 R155, -RZ, R28.H0_H0 ;  /* 0x2000001cff9b7230 */ /* 0x000fe40000004100 */
[C---:B------:R-:W-:Y:S01]  /*5970*/  FMUL.FTZ R121, R0.reuse, R121 ;  /* 0x0000007900797220 */ /* 0x040fe20000410000 */
[----:B------:R-:W-:Y:S02]  /*5980*/  HADD2.F32 R100, -RZ, R96.H0_H0 ;  /* 0x20000060ff647230 */ /* 0x000fe40000004100 */
[----:B------:R-:W-:Y:S01]  /*5990*/  FMUL.FTZ R107, R0, R107 ;  /* 0x0000006b006b7220 */ /* 0x000fe20000410000 */
[----:B------:R-:W-:Y:S02]  /*59a0*/  HADD2.F32 R151, -RZ, R29.H0_H0 ;  /* 0x2000001dff977230 */ /* 0x000fe40000004100 */
[----:B------:R-:W-:Y:S02]  /*59b0*/  HADD2.F32 R102, -RZ, R97.H0_H0 ;  /* 0x20000061ff667230 */ /* 0x000fe40000004100 */
[----:B------:R-:W-:Y:S01]  /*59c0*/  FFMA.FTZ R155, R155, R101, R100 ;  /* 0x000000659b9b7223 */ /* 0x000fe20000010064 */
        /* <DEDUP_REMOVED lines=10> */
[C---:B------:R-:W-:Y:S01]  /*5a70*/  FMUL.FTZ R103, R0.reuse, R103 ;  /* 0x0000006700677220 */ /* 0x040fe20000410000 */
[----:B------:R-:W-:Y:S02]  /*5a80*/  HADD2.F32 R101, -RZ, R28.H1_H1 ;  /* 0x3000001cff657230 */ /* 0x000fe40000004100 */
[C---:B------:R-:W-:Y:S01]  /*5a90*/  FMUL.FTZ R115, R0.reuse, R115 ;  /* 0x0000007300737220 */ /* 0x040fe20000410000 */
        /* <DEDUP_REMOVED lines=17> */
.L_x_7433:
[----:B-----5:R-:W-:Y:S02]  /*5bb0*/  HADD2.F32 R121, -RZ, R143.H0_H0 ;  /* 0x2000008fff797230 */ /* 0x020fe40000004100 */
[--C-:B-1----:R-:W-:Y:S02]  /*5bc0*/  HADD2.F32 R101, -RZ, R140.reuse.H0_H0 ;  /* 0x2000008cff657230 */ /* 0x102fe40000004100 */
[----:B------:R-:W-:Y:S02]  /*5bd0*/  HADD2.F32 R103, -RZ, R140.H1_H1 ;  /* 0x3000008cff677230 */ /* 0x000fe40000004100 */
[C---:B------:R-:W-:Y:S01]  /*5be0*/  FMUL.FTZ R121, R0.reuse, R121 ;  /* 0x0000007900797220 */ /* 0x040fe20000410000 */
[--C-:B------:R-:W-:Y:S02]  /*5bf0*/  HADD2.F32 R105, -RZ, R141.reuse.H0_H0 ;  /* 0x2000008dff697230 */ /* 0x100fe40000004100 */
        /* <DEDUP_REMOVED lines=31> */
.L_x_7434:
[----:B------:R-:W-:Y:S05]  /*5df0*/  BSYNC.RECONVERGENT B0 ;  /* 0x0000000000007941 */ /* 0x000fea0003800200 */
.L_x_7432:
        /* <DEDUP_REMOVED lines=55> */
.L_x_7436:
[----:B-----5:R-:W-:Y:S02]  /*6170*/  HADD2.F32 R113, -RZ, R101.H0_H0 ;  /* 0x20000065ff717230 */ /* 0x020fe40000004100 */
[----:B------:R-:W-:Y:S02]  /*6180*/  HADD2.F32 R125, -RZ, R103.H0_H0 ;  /* 0x20000067ff7d7230 */ /* 0x000fe40000004100 */
[--C-:B-1----:R-:W-:Y:S02]  /*6190*/  HADD2.F32 R105, -RZ, R100.reuse.H0_H0 ;  /* 0x20000064ff697230 */ /* 0x102fe40000004100 */
        /* <DEDUP_REMOVED lines=33> */
.L_x_7437:
[----:B------:R-:W-:Y:S05]  /*63b0*/  BSYNC.RECONVERGENT B0 ;  /* 0x0000000000007941 */ /* 0x000fea0003800200 */
.L_x_7435:
        /* <DEDUP_REMOVED lines=12> */
[----:B0----5:R-:W-:Y:S02]  /*6480*/  HADD2.F32 R101, -RZ, R104.H0_H0 ;  /* 0x20000068ff657230 */ /* 0x021fe40000004100 */
        /* <DEDUP_REMOVED lines=44> */
.L_x_7438:
[----:B-----5:R-:W-:Y:S02]  /*6750*/  HADD2.F32 R121, -RZ, R105.H0_H0 ;  /* 0x20000069ff797230 */ /* 0x020fe40000004100 */
[----:B------:R-:W-:Y:S02]  /*6760*/  HADD2.F32 R127, -RZ, R107.H0_H0 ;  /* 0x2000006bff7f7230 */ /* 0x000fe40000004100 */
[--C-:B0-----:R-:W-:Y:S02]  /*6770*/  HADD2.F32 R101, -RZ, R104.reuse.H0_H0 ;  /* 0x20000068ff657230 */ /* 0x101fe40000004100 */
        /* <DEDUP_REMOVED lines=33> */
.L_x_7439:
        /* <DEDUP_REMOVED lines=54> */
.L_x_7440:
        /* <DEDUP_REMOVED lines=36> */
.L_x_7441:
        /* <DEDUP_REMOVED lines=21> */
[----:B------:R-:W-:Y:S01]  /*7080*/  FFMA.FTZ R181, R100, R101, R181 ;  /* 0x0000006564b57223 */ /* 0x000fe200000100b5 */
[----:B------:R-:W-:Y:S02]  /*7090*/  HADD2.F32 R158, -RZ, R14.H0_H0 ;  /* 0x2000000eff9e7230 */ /* 0x000fe40000004100 */
[----:B------:R-:W-:-:S02]  /*70a0*/  HADD2.F32 R177, -RZ, R98.H0_H0 ;  /* 0x20000062ffb17230 */ /* 0x000fc40000004100 */
[----:B------:R-:W-:Y:S01]  /*70b0*/  FFMA.FTZ R179, R102, R125, R179 ;  /* 0x0000007d66b37223 */ /* 0x000fe200000100b3 */
[----:B------:R-:W-:Y:S02]  /*70c0*/  HADD2.F32 R156, -RZ, R15.H0_H0 ;  /* 0x2000000fff9c7230 */ /* 0x000fe40000004100 */
[----:B------:R-:W-:Y:S02]  /*70d0*/  HADD2.F32 R183, -RZ, R99.H0_H0 ;  /* 0x20000063ffb77230 */ /* 0x000fe40000004100 */
[----:B------:R-:W-:Y:S01]  /*70e0*/  FFMA.FTZ R158, R158, R127, R177 ;  /* 0x0000007f9e9e7223 */ /* 0x000fe200000100b1 */
[----:B------:R-:W-:Y:S02]  /*70f0*/  HADD2.F32 R103, -RZ, R104.H1_H1 ;  /* 0x30000068ff677230 */ /* 0x000fe40000004100 */
[----:B------:R-:W-:Y:S02]  /*7100*/  HADD2.F32 R105, -RZ, R105.H1_H1 ;  /* 0x30000069ff697230 */ /* 0x000fe40000004100 */
[----:B------:R-:W-:Y:S01]  /*7110*/  FFMA.FTZ R156, R156, R135, R183 ;  /* 0x000000879c9c7223 */ /* 0x000fe200000100b7 */
[----:B------:R-:W-:-:S02]  /*7120*/  HADD2.F32 R133, -RZ, R106.H1_H1 ;  /* 0x3000006aff857230 */ /* 0x000fc40000004100 */
[C---:B------:R-:W-:Y:S01]  /*7130*/  FMUL.FTZ R103, R0.reuse, R103 ;  /* 0x0000006700677220 */ /* 0x040fe20000410000 */
        /* <DEDUP_REMOVED lines=12> */
[----:B------:R-:W-:Y:S02]  /*7200*/  HADD2.F32 R102, -RZ, R15.H1_H1 ;  /* 0x3000000fff667230 */ /* 0x000fe40000004100 */
[----:B------:R-:W-:-:S02]  /*7210*/  HADD2.F32 R135, -RZ, R99.H1_H1 ;  /* 0x30000063ff877230 */ /* 0x000fc40000004100 */
[----:B------:R-:W-:Y:S01]  /*7220*/  FFMA.FTZ R177, R100, R177, R127 ;  /* 0x000000b164b17223 */ /* 0x000fe2000001007f */
[----:B------:R-:W-:Y:S02]  /*7230*/  F2FP.F16.F32.PACK_AB R101, R160, R179 ;  /* 0x000000b3a065723e */ /* 0x000fe400000000ff */
[----:B------:R-:W-:Y:S01]  /*7240*/  F2FP.F16.F32.PACK_AB R100, R162, R181 ;  /* 0x000000b5a264723e */ /* 0x000fe200000000ff */
[----:B------:R-:W-:Y:S01]  /*7250*/  FFMA.FTZ R133, R102, R107, R135 ;  /* 0x0000006b66857223 */ /* 0x000fe20000010087 */
[----:B------:R-:W-:-:S04]  /*7260*/  F2FP.F16.F32.PACK_AB R102, R177, R158 ;  /* 0x0000009eb166723e */ /* 0x000fc800000000ff */
[----:B------:R-:W-:Y:S01]  /*7270*/  F2FP.F16.F32.PACK_AB R103, R133, R156 ;  /* 0x0000009c8567723e */ /* 0x000fe200000000ff */
[----:B------:R-:W-:Y:S06]  /*7280*/  BRA `(.L_x_7443) ;  /* 0x0000000000907947 */ /* 0x000fec0003800000 */
.L_x_7442:
[----:B-1---5:R-:W-:Y:S02]  /*7290*/  HADD2.F32 R101, -RZ, R104.H0_H0 ;  /* 0x20000068ff657230 */ /* 0x022fe40000004100 */
[----:B------:R-:W-:Y:S02]  /*72a0*/  HADD2.F32 R125, -RZ, R105.H0_H0 ;  /* 0x20000069ff7d7230 */ /* 0x000fe40000004100 */
[----:B------:R-:W-:Y:S02]  /*72b0*/  HADD2.F32 R100, -RZ, R12.H0_H0 ;  /* 0x2000000cff647230 */ /* 0x000fe40000004100 */
[C---:B------:R-:W-:Y:S01]  /*72c0*/  FMUL.FTZ R101, R0.reuse, R101 ;  /* 0x0000006500657220 */ /* 0x040fe20000410000 */
[----:B------:R-:W-:Y:S02]  /*72d0*/  HADD2.F32 R102, -RZ, R13.H0_H0 ;  /* 0x2000000dff667230 */ /* 0x000fe40000004100 */
[----:B------:R-:W-:Y:S01]  /*72e0*/  FMUL.FTZ R125, R0, R125 ;  /* 0x0000007d007d7220 */ /* 0x000fe20000410000 */
[----:B------:R-:W-:-:S02]  /*72f0*/  HADD2.F32 R135, -RZ, R107.H0_H0 ;  /* 0x2000006bff877230 */ /* 0x000fc40000004100 */
[----:B------:R-:W-:Y:S01]  /*7300*/  FMUL.FTZ R181, R100, R101 ;  /* 0x0000006564b57220 */ /* 0x000fe20000410000 */
[----:B------:R-:W-:Y:S02]  /*7310*/  HADD2.F32 R103, -RZ, R104.H1_H1 ;  /* 0x30000068ff677230 */ /* 0x000fe40000004100 */
[----:B------:R-:W-:Y:S01]  /*7320*/  FMUL.FTZ R179, R102, R125 ;  /* 0x0000007d66b37220 */ /* 0x000fe20000410000 */
[----:B------:R-:W-:Y:S02]  /*7330*/  HADD2.F32 R105, -RZ, R105.H1_H1 ;  /* 0x30000069ff697230 */ /* 0x000fe40000004100 */
[C---:B------:R-:W-:Y:S01]  /*7340*/  FMUL.FTZ R135, R0.reuse, R135 ;  /* 0x0000008700877220 */ /* 0x040fe20000410000 */
[--C-:B------:R-:W-:Y:S02]  /*7350*/  HADD2.F32 R127, -RZ, R106.reuse.H0_H0 ;  /* 0x2000006aff7f7230 */ /* 0x100fe40000004100 */
        /* <DEDUP_REMOVED lines=23> */
.L_x_7443:
        /* <DEDUP_REMOVED lines=36> */
[----:B------:R-:W-:Y:S02]  /*7710*/  HADD2.F32 R100, -RZ, R8.H1_H1 ;  /* 0x30000008ff647230 */ /* 0x000fe40000004100 */
[----:B------:R-:W-:Y:S02]  /*7720*/  HADD2.F32 R187, -RZ, R96.H1_H1 ;  /* 0x30000060ffbb7230 */ /* 0x000fe40000004100 */
[----:B------:R-:W-:Y:S01]  /*7730*/  FFMA.FTZ R168, R168, R127, R189 ;  /* 0x0000007fa8a87223 */ /* 0x000fe200000100bd */
[----:B------:R-:W-:Y:S02]  /*7740*/  HADD2.F32 R102, -RZ, R9.H1_H1 ;  /* 0x30000009ff667230 */ /* 0x000fe40000004100 */
[----:B------:R-:W-:-:S02]  /*7750*/  HADD2.F32 R185, -RZ, R97.H1_H1 ;  /* 0x30000061ffb97230 */ /* 0x000fc40000004100 */
[----:B------:R-:W-:Y:S01]  /*7760*/  FFMA.FTZ R187, R100, R103, R187 ;  /* 0x0000006764bb7223 */ /* 0x000fe200000100bb */
[----:B------:R-:W-:Y:S02]  /*7770*/  HADD2.F32 R104, -RZ, R10.H1_H1 ;  /* 0x3000000aff687230 */ /* 0x000fe40000004100 */
[----:B------:R-:W-:Y:S02]  /*7780*/  HADD2.F32 R101, -RZ, R98.H1_H1 ;  /* 0x30000062ff657230 */ /* 0x000fe40000004100 */
[----:B------:R-:W-:Y:S01]  /*7790*/  FFMA.FTZ R185, R102, R105, R185 ;  /* 0x0000006966b97223 */ /* 0x000fe200000100b9 */
[----:B------:R-:W-:Y:S01]  /*77a0*/  HADD2.F32 R106, -RZ, R11.H1_H1 ;  /* 0x3000000bff6a7230 */ /* 0x000fe20000004100 */
[----:B------:R-:W-:Y:S01]  /*77b0*/  F2FP.F16.F32.PACK_AB R100, R187, R170 ;  /* 0x000000aabb64723e */ /* 0x000fe200000000ff */
[----:B------:R-:W-:Y:S02]  /*77c0*/  HADD2.F32 R135, -RZ, R99.H1_H1 ;  /* 0x30000063ff877230 */ /* 0x000fe40000004100 */
[----:B------:R-:W-:Y:S01]  /*77d0*/  FFMA.FTZ R183, R104, R183, R101 ;  /* 0x000000b768b77223 */ /* 0x000fe20000010065 */
[----:B------:R-:W-:-:S02]  /*77e0*/  F2FP.F16.F32.PACK_AB R101, R185, R168 ;  /* 0x000000a8b965723e */ /* 0x000fc400000000ff */
[----:B------:R-:W-:Y:S02]  /*77f0*/  FFMA.FTZ R135, R106, R107, R135 ;  /* 0x0000006b6a877223 */ /* 0x000fe40000010087 */
[----:B------:R-:W-:-:S03]  /*7800*/  F2FP.F16.F32.PACK_AB R102, R183, R166 ;  /* 0x000000a6b766723e */ /* 0x000fc600000000ff */
[----:B------:R-:W-:Y:S01]  /*7810*/  F2FP.F16.F32.PACK_AB R103, R135, R164 ;  /* 0x000000a48767723e */ /* 0x000fe200000000ff */
[----:B------:R-:W-:Y:S06]  /*7820*/  BRA `(.L_x_7445) ;  /* 0x0000000000907947 */ /* 0x000fec0003800000 */
.L_x_7444:
[----:B-----5:R-:W-:Y:S02]  /*7830*/  HADD2.F32 R127, -RZ, R105.H0_H0 ;  /* 0x20000069ff7f7230 */ /* 0x020fe40000004100 */
[----:B------:R-:W-:Y:S02]  /*7840*/  HADD2.F32 R135, -RZ, R106.H0_H0 ;  /* 0x2000006aff877230 */ /* 0x000fe40000004100 */
[----:B-1----:R-:W-:Y:S02]  /*7850*/  HADD2.F32 R185, -RZ, R107.H0_H0 ;  /* 0x2000006bffb97230 */ /* 0x002fe40000004100 */
[C---:B------:R-:W-:Y:S01]  /*7860*/  FMUL.FTZ R127, R0.reuse, R127 ;  /* 0x0000007f007f7220 */ /* 0x040fe20000410000 */
[--C-:B------:R-:W-:Y:S02]  /*7870*/  HADD2.F32 R101, -RZ, R104.reuse.H0_H0 ;  /* 0x20000068ff657230 */ /* 0x100fe40000004100 */
[----:B------:R-:W-:Y:S01]  /*7880*/  FMUL.FTZ R135, R0, R135 ;  /* 0x0000008700877220 */ /* 0x000fe20000410000 */
        /* <DEDUP_REMOVED lines=12> */
[--C-:B------:R-:W-:Y:S02]  /*7950*/  HADD2.F32 R170, -RZ, R8.reuse.H0_H0 ;  /* 0x20000008ffaa7230 */ /* 0x100fe40000004100 */
        /* <DEDUP_REMOVED lines=17> */
.L_x_7445:
        /* <DEDUP_REMOVED lines=10> */
[--C-:B------:R-:W-:Y:S02]  /*7b10*/  HADD2.F32 R111, -RZ, R105.reuse.H0_H0 ;  /* 0x20000069ff6f7230 */ /* 0x100fe40000004100 */
[----:B------:R-:W-:Y:S02]  /*7b20*/  HADD2.F32 R189, -RZ, R106.H0_H0 ;  /* 0x2000006affbd7230 */ /* 0x000fe40000004100 */
[C---:B------:R-:W-:Y:S01]  /*7b30*/  FMUL.FTZ R101, R0.reuse, R101 ;  /* 0x0000006500657220 */ /* 0x040fe20000410000 */
[----:B------:R-:W-:Y:S02]  /*7b40*/  HADD2.F32 R103, -RZ, R104.H1_H1 ;  /* 0x30000068ff677230 */ /* 0x000fe40000004100 */
[----:B------:R-:W-:Y:S01]  /*7b50*/  FMUL.FTZ R111, R0, R111 ;  /* 0x0000006f006f7220 */ /* 0x000fe20000410000 */
[----:B------:R-:W-:-:S02]  /*7b60*/  HADD2.F32 R105, -RZ, R105.H1_H1 ;  /* 0x30000069ff697230 */ /* 0x000fc40000004100 */
[----:B------:R-:W-:Y:S02]  /*7b70*/  HADD2.F32 R191, -RZ, R106.H1_H1 ;  /* 0x3000006affbf7230 */ /* 0x000fe40000004100 */
[C---:B------:R-:W-:Y:S01]  /*7b80*/  FMUL.FTZ R103, R0.reuse, R103 ;  /* 0x0000006700677220 */ /* 0x040fe20000410000 */
[--C-:B------:R-:W-:Y:S02]  /*7b90*/  HADD2.F32 R193, -RZ, R107.reuse.H0_H0 ;  /* 0x2000006bffc17230 */ /* 0x100fe40000004100 */
[C---:B------:R-:W-:Y:S01]  /*7ba0*/  FMUL.FTZ R172, R0.reuse, R105 ;  /* 0x0000006900ac7220 */ /* 0x040fe20000410000 */
[----:B------:R-:W-:Y:S02]  /*7bb0*/  HADD2.F32 R195, -RZ, R107.H1_H1 ;  /* 0x3000006bffc37230 */ /* 0x000fe40000004100 */
        /* <DEDUP_REMOVED lines=10> */
[----:B------:R-:W-:Y:S02]  /*7c60*/  HADD2.F32 R201, -RZ, R98.H0_H0 ;  /* 0x20000062ffc97230 */ /* 0x000fe40000004100 */
[----:B------:R-:W-:Y:S01]  /*7c70*/  FFMA.FTZ R111, R102, R111, R199 ;  /* 0x0000006f666f7223 */ /* 0x000fe200000100c7 */
[----:B------:R-:W-:-:S02]  /*7c80*/  HADD2.F32 R106, -RZ, R7.H0_H0 ;  /* 0x20000007ff6a7230 */ /* 0x000fc40000004100 */
[----:B------:R-:W-:Y:S02]  /*7c90*/  HADD2.F32 R105, -RZ, R99.H0_H0 ;  /* 0x20000063ff697230 */ /* 0x000fe40000004100 */
[----:B------:R-:W-:Y:S01]  /*7ca0*/  FFMA.FTZ R107, R104, R107, R201 ;  /* 0x0000006b686b7223 */ /* 0x000fe200000100c9 */
[----:B------:R-:W-:Y:S02]  /*7cb0*/  HADD2.F32 R174, -RZ, R4.H1_H1 ;  /* 0x30000004ffae7230 */ /* 0x000fe40000004100 */
[----:B------:R-:W-:Y:S02]  /*7cc0*/  HADD2.F32 R197, -RZ, R5.H1_H1 ;  /* 0x30000005ffc57230 */ /* 0x000fe40000004100 */
[----:B------:R-:W-:Y:S01]  /*7cd0*/  FFMA.FTZ R106, R106, R193, R105 ;  /* 0x000000c16a6a7223 */ /* 0x000fe20000010069 */
[----:B------:R-:W-:Y:S02]  /*7ce0*/  HADD2.F32 R110, -RZ, R6.H1_H1 ;  /* 0x30000006ff6e7230 */ /* 0x000fe40000004100 */
[----:B------:R-:W-:-:S02]  /*7cf0*/  HADD2.F32 R100, -RZ, R7.H1_H1 ;  /* 0x30000007ff647230 */ /* 0x000fc40000004100 */
[----:B------:R-:W-:Y:S02]  /*7d00*/  HADD2.F32 R201, -RZ, R99.H1_H1 ;  /* 0x30000063ffc97230 */ /* 0x000fe40000004100 */
[----:B------:R-:W-:Y:S02]  /*7d10*/  HADD2.F32 R199, -RZ, R98.H1_H1 ;  /* 0x30000062ffc77230 */ /* 0x000fe40000004100 */
[----:B------:R-:W-:Y:S02]  /*7d20*/  HADD2.F32 R0, -RZ, R97.H1_H1 ;  /* 0x30000061ff007230 */ /* 0x000fe40000004100 */
[----:B------:R-:W-:Y:S01]  /*7d30*/  FFMA.FTZ R105, R100, R195, R201 ;  /* 0x000000c364697223 */ /* 0x000fe200000100c9 */
[----:B------:R-:W-:Y:S02]  /*7d40*/  HADD2.F32 R101, -RZ, R96.H1_H1 ;  /* 0x30000060ff657230 */ /* 0x000fe40000004100 */
[----:B------:R-:W-:Y:S01]  /*7d50*/  FFMA.FTZ R110, R110, R191, R199 ;  /* 0x000000bf6e6e7223 */ /* 0x000fe200000100c7 */
[----:B------:R-:W-:-:S02]  /*7d60*/  FFMA.FTZ R172, R197, R172, R0 ;  /* 0x000000acc5ac7223 */ /* 0x000fc40000010000 */
[----:B------:R-:W-:Y:S01]  /*7d70*/  FFMA.FTZ R174, R174, R103, R101 ;  /* 0x00000067aeae7223 */ /* 0x000fe20000010065 */
[----:B------:R-:W-:Y:S02]  /*7d80*/  F2FP.F16.F32.PACK_AB R103, R105, R106 ;  /* 0x0000006a6967723e */ /* 0x000fe400000000ff */
[----:B------:R-:W-:Y:S02]  /*7d90*/  F2FP.F16.F32.PACK_AB R102, R110, R107 ;  /* 0x0000006b6e66723e */ /* 0x000fe400000000ff */
[----:B------:R-:W-:Y:S02]  /*7da0*/  F2FP.F16.F32.PACK_AB R101, R172, R111 ;  /* 0x0000006fac65723e */ /* 0x000fe400000000ff */
[----:B------:R-:W-:Y:S01]  /*7db0*/  F2FP.F16.F32.PACK_AB R100, R174, R189 ;  /* 0x000000bdae64723e */ /* 0x000fe200000000ff */
[----:B------:R-:W-:Y:S06]  /*7dc0*/  BRA `(.L_x_7447) ;  /* 0x0000000000907947 */ /* 0x000fec0003800000 */
.L_x_7446:
        /* <DEDUP_REMOVED lines=14> */
[C---:B------:R-:W-:Y:S01]  /*7eb0*/  FMUL.FTZ R191, R0.reuse, R191 ;  /* 0x000000bf00bf7220 */ /* 0x040fe20000410000 */
[C---:B------:R-:W-:Y:S01]  /*7ec0*/  FMUL.FTZ R193, R0.reuse, R193 ;  /* 0x000000c100c17220 */ /* 0x040fe20000410000 */
[----:B------:R-:W-:Y:S01]  /*7ed0*/  FMUL.FTZ R195, R0, R195 ;  /* 0x000000c300c37220 */ /* 0x000fe20000410000 */
[----:B------:R-:W-:-:S02]  /*7ee0*/  HADD2.F32 R102, -RZ, R5.H0_H0 ;  /* 0x20000005ff667230 */ /* 0x000fc40000004100 */
[----:B------:R-:W-:Y:S01]  /*7ef0*/  FMUL.FTZ R189, R100, R101 ;  /* 0x0000006564bd7220 */ /* 0x000fe20000410000 */
[--C-:B------:R-:W-:Y:S02]  /*7f00*/  HADD2.F32 R104, -RZ, R6.reuse.H0_H0 ;  /* 0x20000006ff687230 */ /* 0x100fe40000004100 */
[--C-:B------:R-:W-:Y:S02]  /*7f10*/  HADD2.F32 R106, -RZ, R7.reuse.H0_H0 ;  /* 0x20000007ff6a7230 */ /* 0x100fe40000004100 */
[----:B------:R-:W-:Y:S01]  /*7f20*/  FMUL.FTZ R111, R102, R111 ;  /* 0x0000006f666f7220 */ /* 0x000fe20000410000 */
[----:B------:R-:W-:Y:S02]  /*7f30*/  HADD2.F32 R0, -RZ, R7.H1_H1 ;  /* 0x30000007ff007230 */ /* 0x000fe40000004100 */
[----:B------:R-:W-:Y:S01]  /*7f40*/  FMUL.FTZ R107, R104, R107 ;  /* 0x0000006b686b7220 */ /* 0x000fe20000410000 */
[----:B------:R-:W-:Y:S02]  /*7f50*/  HADD2.F32 R110, -RZ, R6.H1_H1 ;  /* 0x30000006ff6e7230 */ /* 0x000fe40000004100 */
[----:B------:R-:W-:Y:S01]  /*7f60*/  FMUL.FTZ R106, R106, R193 ;  /* 0x000000c16a6a7220 */ /* 0x000fe20000410000 */
[----:B------:R-:W-:-:S02]  /*7f70*/  HADD2.F32 R101, -RZ, R5.H1_H1 ;  /* 0x30000005ff657230 */ /* 0x000fc40000004100 */
[----:B------:R-:W-:Y:S01]  /*7f80*/  FMUL.FTZ R105, R0, R195 ;  /* 0x000000c300697220 */ /* 0x000fe20000410000 */
[----:B------:R-:W-:Y:S02]  /*7f90*/  HADD2.F32 R174, -RZ, R4.H1_H1 ;  /* 0x30000004ffae7230 */ /* 0x000fe40000004100 */
[----:B------:R-:W-:Y:S01]  /*7fa0*/  FMUL.FTZ R110, R110, R191 ;  /* 0x000000bf6e6e7220 */ /* 0x000fe20000410000 */
[----:B------:R-:W-:Y:S02]  /*7fb0*/  FMUL.FTZ R172, R101, R172 ;  /* 0x000000ac65ac7220 */ /* 0x000fe40000410000 */
[----:B------:R-:W-:Y:S01]  /*7fc0*/  FMUL.FTZ R174, R174, R103 ;  /* 0x00000067aeae7220 */ /* 0x000fe20000410000 */
[----:B------:R-:W-:Y:S02]  /*7fd0*/  F2FP.F16.F32.PACK_AB R103, R105, R106 ;  /* 0x0000006a6967723e */ /* 0x000fe400000000ff */
[----:B------:R-:W-:Y:S02]  /*7fe0*/  F2FP.F16.F32.PACK_AB R102, R110, R107 ;  /* 0x0000006b6e66723e */ /* 0x000fe400000000ff */
[----:B------:R-:W-:-:S02]  /*7ff0*/  F2FP.F16.F32.PACK_AB R101, R172, R111 ;  /* 0x0000006fac65723e */ /* 0x000fc400000000ff */
[----:B------:R-:W-:-:S07]  /*8000*/  F2FP.F16.F32.PACK_AB R100, R174, R189 ;  /* 0x000000bdae64723e */ /* 0x000fce00000000ff */
.L_x_7447:
        /* <DEDUP_REMOVED lines=219> */
.L_x_7473:
        /* <DEDUP_REMOVED lines=32> */
[----:B-1----:R-:W-:Y:S01]  /*8fc0*/  FMUL.FTZ R101, R0, R101 ;  /* 0x0000006500657220 */ /* 0x002fe20000410000 */
        /* <DEDUP_REMOVED lines=61> */
[----:B------:R-:W-:Y:S01]  /*93a0*/  FMUL.FTZ R114, R0, R233 ;  /* 0x000000e900727220 */ /* 0x000fe20000410000 */
[----:B------:R-:W-:Y:S02]  /*93b0*/  HADD2.F32 R105, -RZ, R66.H1_H1 ;  /* 0x30000042ff697230 */ /* 0x000fe40000004100 */
[----:B------:R-:W-:Y:S01]  /*93c0*/  FFMA.FTZ R106, R116, R106, R118 ;  /* 0x0000006a746a7223 */ /* 0x000fe20000010076 */
        /* <DEDUP_REMOVED lines=151> */
[----:B------:R-:W-:Y:S01]  /*9d40*/  FFMA.FTZ R171, R104, R171, R175 ;  /* 0x000000ab68ab7223 */ /* 0x000fe200000100af */
[----:B------:R-:W-:Y:S02]  /*9d50*/  HADD2.F32 R173, -RZ, R77.H0_H0 ;  /* 0x2000004dffad7230 */ /* 0x000fe40000004100 */
[----:B------:R-:W-:Y:S01]  /*9d60*/  FMUL.FTZ R159, R0, R159 ;  /* 0x0000009f009f7220 */ /* 0x000fe20000410000 */
[----:B------:R-:W-:Y:S02]  /*9d70*/  HADD2.F32 R102, -RZ, R45.H0_H0 ;  /* 0x2000002dff667230 */ /* 0x000fe40000004100 */
        /* <DEDUP_REMOVED lines=9> */
[----:B------:R-:W-:-:S02]  /*9e10*/  HADD2.F32 R132, -RZ, R72.H0_H0 ;  /* 0x20000048ff847230 */ /* 0x000fc40000004100 */
[----:B------:R-:W-:Y:S01]  /*9e20*/  FMUL.FTZ R173, R0, R177 ;  /* 0x000000b100ad7220 */ /* 0x000fe20000410000 */
        /* <DEDUP_REMOVED lines=34> */
[----:B------:R-:W-:Y:S01]  /*a050*/  HADD2.F32 R102, -RZ, R74.H1_H1 ;  /* 0x3000004aff667230 */ /* 0x000fe20000004100 */
[----:B------:R-:W1:Y:S01]  /*a060*/  @!P2 LDC.64 R104, c[0x0][0x3c0] ;  /* 0x0000f000ff68ab82 */ /* 0x000e620000000a00 */
[----:B------:R-:W-:Y:S02]  /*a070*/  HADD2.F32 R103, -RZ, R42.H1_H1 ;  /* 0x3000002aff677230 */ /* 0x000fe40000004100 */
[----:B------:R-:W-:Y:S01]  /*a080*/  FFMA.FTZ R170, R181, R170, R134 ;  /* 0x000000aab5aa7223 */ /* 0x000fe20000010086 */
[----:B------:R-:W-:Y:S02]  /*a090*/  HADD2.F32 R174, -RZ, R69.H0_H0 ;  /* 0x20000045ffae7230 */ /* 0x000fe40000004100 */
[----:B------:R-:W-:Y:S01]  /*a0a0*/  FMUL.FTZ R133, R0, R133 ;  /* 0x0000008500857220 */ /* 0x000fe20000410000 */
[----:B------:R-:W-:-:S02]  /*a0b0*/  HADD2.F32 R181, -RZ, R37.H0_H0 ;  /* 0x20000025ffb57230 */ /* 0x000fc40000004100 */
[----:B------:R-:W-:Y:S01]  /*a0c0*/  FMUL.FTZ R132, R0, R137 ;  /* 0x0000008900847220 */ /* 0x000fe20000410000 */
[----:B------:R-:W-:Y:S02]  /*a0d0*/  HADD2.F32 R185, -RZ, R70.H0_H0 ;  /* 0x20000046ffb97230 */ /* 0x000fe40000004100 */
[----:B------:R-:W-:Y:S01]  /*a0e0*/  FFMA.FTZ R167, R102, R183, R103 ;  /* 0x000000b766a77223 */ /* 0x000fe20000010067 */
[----:B------:R-:W-:Y:S01]  /*a0f0*/  HADD2.F32 R134, -RZ, R68.H1_H1 ;  /* 0x30000044ff867230 */ /* 0x000fe20000004100 */
[----:B------:R-:W2:Y:S01]  /*a100*/  @!P2 LDC.64 R102, c[0x0][0x3c8] ;  /* 0x0000f200ff66ab82 */ /* 0x000ea20000000a00 */
[----:B------:R-:W-:Y:S01]  /*a110*/  FFMA.FTZ R174, R174, R133, R181 ;  /* 0x00000085aeae7223 */ /* 0x000fe200000100b5 */
[----:B------:R-:W-:Y:S01]  /*a120*/  FFMA.FTZ R182, R185, R132, R182 ;  /* 0x00000084b9b67223 */ /* 0x000fe200000100b6 */
[----:B------:R-:W-:Y:S02]  /*a130*/  HADD2.F32 R163, -RZ, R36.H1_H1 ;  /* 0x30000024ffa37230 */ /* 0x000fe40000004100 */
[----:B------:R-:W-:Y:S01]  /*a140*/  FMUL.FTZ R109, R0, R109 ;  /* 0x0000006d006d7220 */ /* 0x000fe20000410000 */
[----:B------:R-:W-:-:S02]  /*a150*/  HADD2.F32 R162, -RZ, R69.H1_H1 ;  /* 0x30000045ffa27230 */ /* 0x000fc40000004100 */
[----:B------:R-:W-:Y:S01]  /*a160*/  FMUL.FTZ R135, R0, R135 ;  /* 0x0000008700877220 */ /* 0x000fe20000410000 */
[----:B------:R-:W-:Y:S01]  /*a170*/  HADD2.F32 R183, -RZ, R37.H1_H1 ;  /* 0x30000025ffb77230 */ /* 0x000fe20000004100 */
[----:B------:R-:W3:Y:S01]  /*a180*/  LDC.64 R132, c[0x0][0x428] ;  /* 0x00010a00ff847b82 */ /* 0x000ee20000000a00 */
[----:B------:R-:W-:Y:S01]  /*a190*/  FFMA.FTZ R137, R134, R109, R163 ;  /* 0x0000006d86897223 */ /* 0x000fe200000100a3 */
[----:B------:R-:W-:Y:S02]  /*a1a0*/  HADD2.F32 R176, -RZ, R70.H1_H1 ;  /* 0x30000046ffb07230 */ /* 0x000fe40000004100 */
[----:B------:R-:W-:Y:S01]  /*a1b0*/  FMUL.FTZ R107, R0, R107 ;  /* 0x0000006b006b7220 */ /* 0x000fe20000410000 */
[----:B------:R-:W-:Y:S01]  /*a1c0*/  FFMA.FTZ R183, R162, R135, R183 ;  /* 0x00000087a2b77223 */ /* 0x000fe200000100b7 */
[----:B------:R-:W-:Y:S01]  /*a1d0*/  HADD2.F32 R185, -RZ, R38.H1_H1 ;  /* 0x30000026ffb97230 */ /* 0x000fe20000004100 */
[----:B------:R-:W-:Y:S01]  /*a1e0*/  F2FP.F16.F32.PACK_AB R106, R229, R106 ;  /* 0x0000006ae56a723e */ /* 0x000fe200000000ff */
[----:B-1----:R-:W-:Y:S01]  /*a1f0*/  @!P2 IMAD.WIDE R134, R2, 0x4, R104 ;  /* 0x000000040286a825 */ /* 0x002fe200078e0268 */
[----:B------:R-:W-:-:S03]  /*a200*/  F2FP.F16.F32.PACK_AB R105, R227, R110 ;  /* 0x0000006ee369723e */ /* 0x000fc600000000ff */
[----:B------:R-:W-:Y:S01]  /*a210*/  FMUL.FTZ R111, R0, R111 ;  /* 0x0000006f006f7220 */ /* 0x000fe20000410000 */
[----:B------:R-:W-:Y:S01]  /*a220*/  FFMA.FTZ R185, R176, R107, R185 ;  /* 0x0000006bb0b97223 */ /* 0x000fe200000100b9 */
[----:B------:R-:W-:Y:S01]  /*a230*/  F2FP.F16.F32.PACK_AB R107, R233, R114 ;  /* 0x00000072e96b723e */ /* 0x000fe200000000ff */
[----:B------:R3:W-:Y:S01]  /*a240*/  @!P2 STG.E desc[UR6][R134.64], R100 ;  /* 0x000000648600a986 */ /* 0x0007e2000c101906 */
[----:B------:R-:W-:Y:S01]  /*a250*/  F2FP.F16.F32.PACK_AB R104, R108, R101 ;  /* 0x000000656c68723e */ /* 0x000fe200000000ff */
[----:B------:R-:W-:Y:S02]  /*a260*/  HADD2.F32 R184, -RZ, R71.H0_H0 ;  /* 0x20000047ffb87230 */ /* 0x000fe40000004100 */
[----:B------:R-:W-:Y:S01]  /*a270*/  FMUL.FTZ R139, R0, R139 ;  /* 0x0000008b008b7220 */ /* 0x000fe20000410000 */
[----:B--2---:R-:W-:Y:S01]  /*a280*/  @!P2 IMAD.WIDE R162, R2, 0x4, R102 ;  /* 0x0000000402a2a825 */ /* 0x004fe200078e0266 */
[----:B------:R-:W-:Y:S02]  /*a290*/  F2FP.F16.F32.PACK_AB R110, R155, R120 ;  /* 0x000000789b6e723e */ /* 0x000fe400000000ff */
[----:B------:R-:W-:Y:S01]  /*a2a0*/  F2FP.F16.F32.PACK_AB R108, R231, R112 ;  /* 0x00000070e76c723e */ /* 0x000fe200000000ff */
[----:B------:R-:W-:Y:S01]  /*a2b0*/  HADD2.F32 R109, -RZ, R39.H0_H0 ;  /* 0x20000027ff6d7230 */ /* 0x000fe20000004100 */
[----:B------:R1:W-:Y:S01]  /*a2c0*/  @!P2 STG.E desc[UR6][R162.64], R0 ;  /* 0x00000000a200a986 */ /* 0x0003e2000c101906 */
[----:B------:R-:W-:Y:S01]  /*a2d0*/  HADD2.F32 R178, -RZ, R71.H1_H1 ;  /* 0x30000047ffb27230 */ /* 0x000fe20000004100 */
[----:B------:R-:W-:Y:S01]  /*a2e0*/  F2FP.F16.F32.PACK_AB R101, R199, R138 ;  /* 0x0000008ac765723e */ /* 0x000fe200000000ff */
[----:B---3--:R-:W-:-:S04]  /*a2f0*/  IMAD.WIDE.U32 R134, R119, 0x10, R132 ;  /* 0x0000001077867825 */ /* 0x008fc800078e0084 */
[----:B------:R-:W-:Y:S01]  /*a300*/  FFMA.FTZ R184, R184, R111, R109 ;  /* 0x0000006fb8b87223 */ /* 0x000fe2000001006d */
[----:B------:R-:W-:Y:S01]  /*a310*/  F2FP.F16.F32.PACK_AB R109, R235, R116 ;  /* 0x00000074eb6d723e */ /* 0x000fe200000000ff */
[----:B------:R-:W-:Y:S01]  /*a320*/  HADD2.F32 R187, -RZ, R39.H1_H1 ;  /* 0x30000027ffbb7230 */ /* 0x000fe20000004100 */
[----:B------:R2:W-:Y:S01]  /*a330*/  STG.E.128 desc[UR6][R134.64], R104 ;  /* 0x0000006886007986 */ /* 0x0005e2000c101d06 */
[----:B------:R-:W-:Y:S01]  /*a340*/  F2FP.F16.F32.PACK_AB R111, R191, R126 ;  /* 0x0000007ebf6f723e */ /* 0x000fe200000000ff */
[----:B------:R-:W-:Y:S01]  /*a350*/  IMAD.WIDE.U32 R116, R117, 0x10, R132 ;  /* 0x0000001075747825 */ /* 0x000fe200078e0084 */
[----:B------:R-:W-:-:S03]  /*a360*/  F2FP.F16.F32.PACK_AB R103, R201, R148 ;  /* 0x00000094c967723e */ /* 0x000fc600000000ff */
[----:B------:R-:W-:Y:S01]  /*a370*/  FFMA.FTZ R187, R178, R139, R187 ;  /* 0x0000008bb2bb7223 */ /* 0x000fe200000100bb */
[----:B------:R-:W-:Y:S01]  /*a380*/  F2FP.F16.F32.PACK_AB R102, R153, R142 ;  /* 0x0000008e9966723e */ /* 0x000fe200000000ff */
[--C-:B------:R-:W-:Y:S01]  /*a390*/  IMAD.WIDE.U32 R138, R115, 0x10, R132.reuse ;  /* 0x00000010738a7825 */ /* 0x100fe200078e0084 */
[----:B------:R-:W-:Y:S01]  /*a3a0*/  F2FP.F16.F32.PACK_AB R100, R157, R122 ;  /* 0x0000007a9d64723e */ /* 0x000fe200000000ff */
[----:B------:R3:W-:Y:S01]  /*a3b0*/  STG.E.128 desc[UR6][R116.64], R108 ;  /* 0x0000006c74007986 */ /* 0x0007e2000c101d06 */
[----:B------:R-:W-:Y:S01]  /*a3c0*/  F2FP.F16.F32.PACK_AB R115, R151, R144 ;  /* 0x000000909773723e */ /* 0x000fe200000000ff */
[--C-:B-1----:R-:W-:Y:S01]  /*a3d0*/  IMAD.WIDE.U32 R162, R113, 0x10, R132.reuse ;  /* 0x0000001071a27825 */ /* 0x102fe200078e0084 */
[----:B------:R-:W-:Y:S01]  /*a3e0*/  F2FP.F16.F32.PACK_AB R114, R147, R136 ;  /* 0x000000889372723e */ /* 0x000fe200000000ff */
[----:B------:R3:W-:Y:S01]  /*a3f0*/  STG.E.128 desc[UR6][R138.64], R100 ;  /* 0x000000648a007986 */ /* 0x0007e2000c101d06 */
[----:B------:R-:W-:Y:S01]  /*a400*/  F2FP.F16.F32.PACK_AB R113, R149, R124 ;  /* 0x0000007c9571723e */ /* 0x000fe200000000ff */
[----:B------:R-:W-:Y:S01]  /*a410*/  IMAD.WIDE.U32 R120, R121, 0x10, R132 ;  /* 0x0000001079787825 */ /* 0x000fe200078e0084 */
[----:B------:R-:W-:-:S02]  /*a420*/  F2FP.F16.F32.PACK_AB R112, R145, R118 ;  /* 0x000000769170723e */ /* 0x000fc400000000ff */
[----:B------:R-:W-:Y:S01]  /*a430*/  F2FP.F16.F32.PACK_AB R151, R169, R154 ;  /* 0x0000009aa997723e */ /* 0x000fe200000000ff */
[----:B--2---:R-:W1:Y:S01]  /*a440*/  LDC.64 R104, c[0x0][0x380] ;  /* 0x0000e000ff687b82 */ /* 0x004e620000000a00 */
[----:B------:R-:W-:Y:S01]  /*a450*/  F2FP.F16.F32.PACK_AB R150, R165, R150 ;  /* 0x00000096a596723e */ /* 0x000fe200000000ff */
[--C-:B------:R-:W-:Y:S01]  /*a460*/  IMAD.WIDE.U32 R122, R123, 0x10, R132.reuse ;  /* 0x000000107b7a7825 */ /* 0x100fe200078e0084 */
[----:B------:R-:W-:Y:S01]  /*a470*/  F2FP.F16.F32.PACK_AB R149, R161, R146 ;  /* 0x00000092a195723e */ /* 0x000fe200000000ff */
[----:B------:R3:W-:Y:S01]  /*a480*/  STG.E.128 desc[UR6][R162.64], R112 ;  /* 0x00000070a2007986 */ /* 0x0007e2000c101d06 */
[----:B------:R-:W-:Y:S01]  /*a490*/  F2FP.F16.F32.PACK_AB R148, R141, R140 ;  /* 0x0000008c8d94723e */ /* 0x000fe200000000ff */
[--C-:B0-----:R-:W-:Y:S01]  /*a4a0*/  IMAD.WIDE.U32 R180, R125, 0x10, R132.reuse ;  /* 0x000000107db47825 */ /* 0x101fe200078e0084 */
[----:B------:R-:W-:Y:S02]  /*a4b0*/  F2FP.F16.F32.PACK_AB R155, R175, R160 ;  /* 0x000000a0af9b723e */ /* 0x000fe400000000ff */
[----:B------:R-:W-:Y:S01]  /*a4c0*/  F2FP.F16.F32.PACK_AB R154, R173, R158 ;  /* 0x0000009ead9a723e */ /* 0x000fe200000000ff */
[----:B------:R-:W-:Y:S01]  /*a4d0*/  IMAD.WIDE.U32 R132, R127, 0x10, R132 ;  /* 0x000000107f847825 */ /* 0x000fe200078e0084 */
[----:B------:R-:W-:Y:S01]  /*a4e0*/  F2FP.F16.F32.PACK_AB R153, R171, R156 ;  /* 0x0000009cab99723e */ /* 0x000fe200000000ff */
[----:B------:R3:W-:Y:S01]  /*a4f0*/  STG.E.128 desc[UR6][R120.64], R148 ;  /* 0x0000009478007986 */ /* 0x0007e2000c101d06 */
[----:B------:R-:W-:-:S02]  /*a500*/  F2FP.F16.F32.PACK_AB R152, R152, R143 ;  /* 0x0000008f9898723e */ /* 0x000fc400000000ff */
[----:B------:R-:W-:Y:S02]  /*a510*/  F2FP.F16.F32.PACK_AB R179, R179, R172 ;  /* 0x000000acb3b3723e */ /* 0x000fe400000000ff */
[----:B------:R-:W-:Y:S01]  /*a520*/  F2FP.F16.F32.PACK_AB R178, R167, R168 ;  /* 0x000000a8a7b2723e */ /* 0x000fe200000000ff */
[----:B------:R3:W-:Y:S01]  /*a530*/  STG.E.128 desc[UR6][R122.64], R152 ;  /* 0x000000987a007986 */ /* 0x0007e2000c101d06 */
[----:B------:R-:W-:Y:S02]  /*a540*/  F2FP.F16.F32.PACK_AB R177, R177, R166 ;  /* 0x000000a6b1b1723e */ /* 0x000fe400000000ff */
[----:B------:R-:W-:Y:S02]  /*a550*/  F2FP.F16.F32.PACK_AB R176, R164, R159 ;  /* 0x0000009fa4b0723e */ /* 0x000fe400000000ff */
[----:B------:R-:W-:Y:S02]  /*a560*/  F2FP.F16.F32.PACK_AB R187, R187, R184 ;  /* 0x000000b8bbbb723e */ /* 0x000fe400000000ff */
[----:B------:R-:W-:Y:S01]  /*a570*/  F2FP.F16.F32.PACK_AB R186, R185, R182 ;  /* 0x000000b6b9ba723e */ /* 0x000fe200000000ff */
[----:B------:R3:W-:Y:S01]  /*a580*/  STG.E.128 desc[UR6][R180.64], R176 ;  /* 0x000000b0b4007986 */ /* 0x0007e2000c101d06 */
[----:B------:R-:W-:-:S02]  /*a590*/  F2FP.F16.F32.PACK_AB R185, R183, R174 ;  /* 0x000000aeb7b9723e */ /* 0x000fc400000000ff */
[----:B------:R-:W-:Y:S02]  /*a5a0*/  F2FP.F16.F32.PACK_AB R184, R137, R170 ;  /* 0x000000aa89b8723e */ /* 0x000fe400000000ff */
[----:B-1----:R-:W-:-:S03]  /*a5b0*/  LEA R2, R104, R2, 0x2 ;  /* 0x0000000268027211 */ /* 0x002fc600078e10ff */
[----:B------:R3:W-:Y:S01]  /*a5c0*/  STG.E.128 desc[UR6][R132.64], R184 ;  /* 0x000000b884007986 */ /* 0x0007e2000c101d06 */
[----:B------:R-:W-:-:S13]  /*a5d0*/  ISETP.GE.AND P0, PT, R2, R105, PT ;  /* 0x000000690200720c */ /* 0x000fda0003f06270 */
[----:B------:R-:W-:Y:S05]  /*a5e0*/  @!P0 BRA `(.L_x_7449) ;  /* 0xffffffac00088947 */ /* 0x000fea000383ffff */
[----:B------:R-:W-:Y:S05]  /*a5f0*/  EXIT ;  /* 0x000000000000794d */ /* 0x000fea0003800000 */
.L_x_7427:
[----:B------:R-:W-:Y:S01]  /*a600*/  HFMA2 R103, -RZ, RZ, 0, 5.9604644775390625e-08 ;  /* 0x00000001ff677431 */ /* 0x000fe200000001ff */
[----:B------:R-:W-:Y:S01]  /*a610*/  BSSY B0, `(.L_x_7450) ;  /* 0x0000006000007945 */ /* 0x000fe20003800000 */
[----:B------:R-:W-:Y:S02]  /*a620*/  MOV R102, 0x1f ;  /* 0x0000001f00667802 */ /* 0x000fe40000000f00 */
[----:B------:R-:W-:-:S07]  /*a630*/  MOV R101, 0xffffffff ;  /* 0xffffffff00657802 */ /* 0x000fce0000000f00 */
[----:B------:R-:W-:Y:S05]  /*a640*/  WARPSYNC.COLLECTIVE R101, `(.L_x_7451) ;  /* 0x0000000065087348 */ /* 0x000fea0003c00000 */
[----:B------:R0:W1:Y:S02]  /*a650*/  SHFL.BFLY P0, R0, R104, R103, R102 ;  /* 0x0c00006768007389 */ /* 0x0000640000000066 */
[----:B01----:R-:W-:Y:S05]  /*a660*/  ENDCOLLECTIVE ;  /* 0x000000000000791b */ /* 0x003fea0003800000 */
.L_x_7451:
[----:B------:R-:W-:Y:S05]  /*a670*/  BSYNC B0 ;  /* 0x0000000000007941 */ /* 0x000fea0003800000 */
.L_x_7450:
        /* <DEDUP_REMOVED lines=8> */
.L_x_7452:
[----:B------:R-:W-:Y:S02]  /*a700*/  HFMA2 R103, -RZ, RZ, 0, 2.384185791015625e-07 ;  /* 0x00000004ff677431 */ /* 0x000fe400000001ff */
[----:B------:R-:W-:-:S05]  /*a710*/  FADD.FTZ R109, R104, R0 ;  /* 0x00000000686d7221 */ /* 0x000fca0000010000 */
[----:B------:R-:W-:-:S07]  /*a720*/  MOV R104, R109 ;  /* 0x0000006d00687202 */ /* 0x000fce0000000f00 */
[----:B------:R-:W-:Y:S05]  /*a730*/  WARPSYNC.COLLECTIVE R101, `(.L_x_7453) ;  /* 0x0000000065087348 */ /* 0x000fea0003c00000 */
[----:B------:R0:W1:Y:S02]  /*a740*/  SHFL.BFLY P0, R0, R104, R103, R102 ;  /* 0x0c00006768007389 */ /* 0x0000640000000066 */
[----:B01----:R-:W-:Y:S05]  /*a750*/  ENDCOLLECTIVE ;  /* 0x000000000000791b */ /* 0x003fea0003800000 */
.L_x_7453:
[----:B------:R-:W-:Y:S02]  /*a760*/  HFMA2 R103, -RZ, RZ, 0, 4.76837158203125e-07 ;  /* 0x00000008ff677431 */ /* 0x000fe400000001ff */
[----:B------:R-:W-:-:S05]  /*a770*/  FADD.FTZ R176, R109, R0 ;  /* 0x000000006db07221 */ /* 0x000fca0000010000 */
[----:B------:R-:W-:-:S07]  /*a780*/  MOV R104, R176 ;  /* 0x000000b000687202 */ /* 0x000fce0000000f00 */
[----:B------:R-:W-:Y:S05]  /*a790*/  WARPSYNC.COLLECTIVE R101, `(.L_x_7454) ;  /* 0x0000000065087348 */ /* 0x000fea0003c00000 */
[----:B------:R0:W1:Y:S02]  /*a7a0*/  SHFL.BFLY P0, R0, R104, R103, R102 ;  /* 0x0c00006768007389 */ /* 0x0000640000000066 */
[----:B01----:R-:W-:Y:S05]  /*a7b0*/  ENDCOLLECTIVE ;  /* 0x000000000000791b */ /* 0x003fea0003800000 */
.L_x_7454:
[----:B------:R-:W-:Y:S02]  /*a7c0*/  HFMA2 R103, -RZ, RZ, 0, 9.5367431640625e-07 ;  /* 0x00000010ff677431 */ /* 0x000fe400000001ff */
[----:B------:R-:W-:-:S05]  /*a7d0*/  FADD.FTZ R178, R176, R0 ;  /* 0x00000000b0b27221 */ /* 0x000fca0000010000 */
[----:B------:R-:W-:-:S07]  /*a7e0*/  MOV R104, R178 ;  /* 0x000000b200687202 */ /* 0x000fce0000000f00 */
[----:B------:R-:W-:Y:S05]  /*a7f0*/  WARPSYNC.COLLECTIVE R101, `(.L_x_7455) ;  /* 0x0000000065087348 */ /* 0x000fea0003c00000 */
[----:B------:R0:W1:Y:S02]  /*a800*/  SHFL.BFLY P0, R0, R104, R103, R102 ;  /* 0x0c00006768007389 */ /* 0x0000640000000066 */
[----:B01----:R-:W-:Y:S05]  /*a810*/  ENDCOLLECTIVE ;  /* 0x000000000000791b */ /* 0x003fea0003800000 */
.L_x_7455:
[----:B------:R-:W-:-:S04]  /*a820*/  FADD.FTZ R109, R178, R0 ;  /* 0x00000000b26d7221 */ /* 0x000fc80000010000 */
[----:B------:R-:W-:-:S04]  /*a830*/  FMUL.FTZ R100, R109, R108 ;  /* 0x0000006c6d647220 */ /* 0x000fc80000410000 */
[C---:B------:R-:W-:Y:S01]  /*a840*/  FADD.FTZ R0, -R100.reuse, R135 ;  /* 0x0000008764007221 */ /* 0x040fe20000010100 */
[C---:B------:R-:W-:Y:S01]  /*a850*/  FADD.FTZ R109, -R100.reuse, R118 ;  /* 0x00000076646d7221 */ /* 0x040fe20000010100 */
[C---:B------:R-:W-:Y:S01]  /*a860*/  FADD.FTZ R191, -R100.reuse, R137 ;  /* 0x0000008964bf7221 */ /* 0x040fe20000010100 */
[----:B------:R-:W-:Y:S01]  /*a870*/  FADD.FTZ R101, -R100, R139 ;  /* 0x0000008b64657221 */ /* 0x000fe20000010100 */
[----:B------:R-:W-:Y:S01]  /*a880*/  FFMA.FTZ R0, R0, R0, RZ ;  /* 0x0000000000007223 */ /* 0x000fe200000100ff */
[----:B------:R-:W-:-:S03]  /*a890*/  FADD.FTZ R103, -R100, R114 ;  /* 0x0000007264677221 */ /* 0x000fc60000010100 */
[----:B------:R-:W-:Y:S01]  /*a8a0*/  FFMA.FTZ R0, R109, R109, R0 ;  /* 0x0000006d6d007223 */ /* 0x000fe20000010000 */
[----:B------:R-:W-:-:S03]  /*a8b0*/  FADD.FTZ R109, -R100, R116 ;  /* 0x00000074646d7221 */ /* 0x000fc60000010100 */
[----:B------:R-:W-:-:S04]  /*a8c0*/  FFMA.FTZ R0, R191, R191, R0 ;  /* 0x000000bfbf007223 */ /* 0x000fc80000010000 */
        /* <DEDUP_REMOVED lines=118> */
[----:B------:R-:W-:-:S03]  /*b030*/  MOV R101, 0xffffffff ;  /* 0xffffffff00657802 */ /* 0x000fc60000000f00 */
[----:B------:R-:W-:Y:S01]  /*b040*/  FFMA.FTZ R104, R103, R103, R0 ;  /* 0x0000006767687223 */ /* 0x000fe20000010000 */
[----:B------:R-:W-:-:S07]  /*b050*/  MOV R103, 0x1 ;  /* 0x0000000100677802 */ /* 0x000fce0000000f00 */
[----:B------:R-:W-:Y:S05]  /*b060*/  WARPSYNC.COLLECTIVE R101, `(.L_x_7456) ;  /* 0x0000000065087348 */ /* 0x000fea0003c00000 */
[----:B------:R0:W1:Y:S02]  /*b070*/  SHFL.BFLY P0, R0, R104, R103, R102 ;  /* 0x0c00006768007389 */ /* 0x0000640000000066 */
[----:B01----:R-:W-:Y:S05]  /*b080*/  ENDCOLLECTIVE ;  /* 0x000000000000791b */ /* 0x003fea0003800000 */
.L_x_7456:
[----:B------:R-:W-:Y:S02]  /*b090*/  HFMA2 R103, -RZ, RZ, 0, 1.1920928955078125e-07 ;  /* 0x00000002ff677431 */ /* 0x000fe400000001ff */
[----:B------:R-:W-:-:S05]  /*b0a0*/  FADD.FTZ R109, R104, R0 ;  /* 0x00000000686d7221 */ /* 0x000fca0000010000 */
[----:B------:R-:W-:-:S07]  /*b0b0*/  MOV R104, R109 ;  /* 0x0000006d00687202 */ /* 0x000fce0000000f00 */
[----:B------:R-:W-:Y:S05]  /*b0c0*/  WARPSYNC.COLLECTIVE R101, `(.L_x_7457) ;  /* 0x0000000065087348 */ /* 0x000fea0003c00000 */
[----:B------:R0:W1:Y:S02]  /*b0d0*/  SHFL.BFLY P0, R0, R104, R103, R102 ;  /* 0x0c00006768007389 */ /* 0x0000640000000066 */
[----:B01----:R-:W-:Y:S05]  /*b0e0*/  ENDCOLLECTIVE ;  /* 0x000000000000791b */ /* 0x003fea0003800000 */
.L_x_7457:
[----:B------:R-:W-:Y:S02]  /*b0f0*/  HFMA2 R103, -RZ, RZ, 0, 2.384185791015625e-07 ;  /* 0x00000004ff677431 */ /* 0x000fe400000001ff */
[----:B------:R-:W-:-:S05]  /*b100*/  FADD.FTZ R176, R109, R0 ;  /* 0x000000006db07221 */ /* 0x000fca0000010000 */
[----:B------:R-:W-:-:S07]  /*b110*/  MOV R104, R176 ;  /* 0x000000b000687202 */ /* 0x000fce0000000f00 */
[----:B------:R-:W-:Y:S05]  /*b120*/  WARPSYNC.COLLECTIVE R101, `(.L_x_7458) ;  /* 0x0000000065087348 */ /* 0x000fea0003c00000 */
[----:B------:R0:W1:Y:S02]  /*b130*/  SHFL.BFLY P0, R0, R104, R103, R102 ;  /* 0x0c00006768007389 */ /* 0x0000640000000066 */
[----:B01----:R-:W-:Y:S05]  /*b140*/  ENDCOLLECTIVE ;  /* 0x000000000000791b */ /* 0x003fea0003800000 */
.L_x_7458:
[----:B------:R-:W-:Y:S02]  /*b150*/  HFMA2 R103, -RZ, RZ, 0, 4.76837158203125e-07 ;  /* 0x00000008ff677431 */ /* 0x000fe400000001ff */
[----:B------:R-:W-:-:S05]  /*b160*/  FADD.FTZ R178, R176, R0 ;  /* 0x00000000b0b27221 */ /* 0x000fca0000010000 */
[----:B------:R-:W-:-:S07]  /*b170*/  MOV R104, R178 ;  /* 0x000000b200687202 */ /* 0x000fce0000000f00 */
[----:B------:R-:W-:Y:S05]  /*b180*/  WARPSYNC.COLLECTIVE R101, `(.L_x_7459) ;  /* 0x0000000065087348 */ /* 0x000fea0003c00000 */
[----:B------:R0:W1:Y:S02]  /*b190*/  SHFL.BFLY P0, R0, R104, R103, R102 ;  /* 0x0c00006768007389 */ /* 0x0000640000000066 */
[----:B01----:R-:W-:Y:S05]  /*b1a0*/  ENDCOLLECTIVE ;  /* 0x000000000000791b */ /* 0x003fea0003800000 */
.L_x_7459:
[----:B------:R-:W-:Y:S02]  /*b1b0*/  HFMA2 R103, -RZ, RZ, 0, 9.5367431640625e-07 ;  /* 0x00000010ff677431 */ /* 0x000fe400000001ff */
[----:B------:R-:W-:-:S05]  /*b1c0*/  FADD.FTZ R180, R178, R0 ;  /* 0x00000000b2b47221 */ /* 0x000fca0000010000 */
[----:B------:R-:W-:-:S07]  /*b1d0*/  MOV R104, R180 ;  /* 0x000000b400687202 */ /* 0x000fce0000000f00 */
[----:B------:R-:W-:Y:S05]  /*b1e0*/  WARPSYNC.COLLECTIVE R101, `(.L_x_7460) ;  /* 0x0000000065087348 */ /* 0x000fea0003c00000 */
[----:B------:R0:W1:Y:S02]  /*b1f0*/  SHFL.BFLY P0, R0, R104, R103, R102 ;  /* 0x0c00006768007389 */ /* 0x0000640000000066 */
[----:B01----:R-:W-:Y:S05]  /*b200*/  ENDCOLLECTIVE ;  /* 0x000000000000791b */ /* 0x003fea0003800000 */
.L_x_7460:
[----:B------:R-:W-:Y:S01]  /*b210*/  MOV R191, R0 ;  /* 0x0000000000bf7202 */ /* 0x000fe20000000f00 */
[----:B------:R-:W-:Y:S06]  /*b220*/  BRA `(.L_x_7461) ;  /* 0xffffff8400c87947 */ /* 0x000fec000383ffff */
.L_x_7448:
[----:B------:R-:W-:Y:S01]  /*b230*/  HFMA2 R103, -RZ, RZ, 0, 5.9604644775390625e-08 ;  /* 0x00000001ff677431 */ /* 0x000fe200000001ff */
[----:B------:R-:W-:Y:S01]  /*b240*/  BSSY B0, `(.L_x_7462) ;  /* 0x0000006000007945 */ /* 0x000fe20003800000 */
[----:B------:R-:W-:Y:S02]  /*b250*/  MOV R102, 0x1f ;  /* 0x0000001f00667802 */ /* 0x000fe40000000f00 */
[----:B------:R-:W-:-:S07]  /*b260*/  MOV R101, 0xffffffff ;  /* 0xffffffff00657802 */ /* 0x000fce0000000f00 */
[----:B------:R-:W-:Y:S05]  /*b270*/  WARPSYNC.COLLECTIVE R101, `(.L_x_7463) ;  /* 0x0000000065087348 */ /* 0x000fea0003c00000 */
[----:B------:R0:W1:Y:S02]  /*b280*/  SHFL.BFLY P0, R0, R104, R103, R102 ;  /* 0x0c00006768007389 */ /* 0x0000640000000066 */
[----:B01----:R-:W-:Y:S05]  /*b290*/  ENDCOLLECTIVE ;  /* 0x000000000000791b */ /* 0x003fea0003800000 */
.L_x_7463:
[----:B------:R-:W-:Y:S05]  /*b2a0*/  BSYNC B0 ;  /* 0x0000000000007941 */ /* 0x000fea0003800000 */
.L_x_7462:
        /* <DEDUP_REMOVED lines=8> */
.L_x_7464:
[----:B------:R-:W-:Y:S02]  /*b330*/  HFMA2 R103, -RZ, RZ, 0, 2.384185791015625e-07 ;  /* 0x00000004ff677431 */ /* 0x000fe400000001ff */
[----:B------:R-:W-:-:S05]  /*b340*/  FADD.FTZ R109, R104, R0 ;  /* 0x00000000686d7221 */ /* 0x000fca0000010000 */
[----:B------:R-:W-:-:S07]  /*b350*/  MOV R104, R109 ;  /* 0x0000006d00687202 */ /* 0x000fce0000000f00 */
[----:B------:R-:W-:Y:S05]  /*b360*/  WARPSYNC.COLLECTIVE R101, `(.L_x_7465) ;  /* 0x0000000065087348 */ /* 0x000fea0003c00000 */
[----:B------:R0:W1:Y:S02]  /*b370*/  SHFL.BFLY P0, R0, R104, R103, R102 ;  /* 0x0c00006768007389 */ /* 0x0000640000000066 */
[----:B01----:R-:W-:Y:S05]  /*b380*/  ENDCOLLECTIVE ;  /* 0x000000000000791b */ /* 0x003fea0003800000 */
.L_x_7465:
[----:B------:R-:W-:Y:S02]  /*b390*/  HFMA2 R103, -RZ, RZ, 0, 4.76837158203125e-07 ;  /* 0x00000008ff677431 */ /* 0x000fe400000001ff */
[----:B------:R-:W-:-:S05]  /*b3a0*/  FADD.FTZ R176, R109, R0 ;  /* 0x000000006db07221 */ /* 0x000fca0000010000 */
[----:B------:R-:W-:-:S07]  /*b3b0*/  MOV R104, R176 ;  /* 0x000000b000687202 */ /* 0x000fce0000000f00 */
[----:B------:R-:W-:Y:S05]  /*b3c0*/  WARPSYNC.COLLECTIVE R101, `(.L_x_7466) ;  /* 0x0000000065087348 */ /* 0x000fea0003c00000 */
[----:B------:R0:W1:Y:S02]  /*b3d0*/  SHFL.BFLY P0, R0, R104, R103, R102 ;  /* 0x0c00006768007389 */ /* 0x0000640000000066 */
[----:B01----:R-:W-:Y:S05]  /*b3e0*/  ENDCOLLECTIVE ;  /* 0x000000000000791b */ /* 0x003fea0003800000 */
.L_x_7466:
[----:B------:R-:W-:Y:S02]  /*b3f0*/  HFMA2 R103, -RZ, RZ, 0, 9.5367431640625e-07 ;  /* 0x00000010ff677431 */ /* 0x000fe400000001ff */
[----:B------:R-:W-:-:S05]  /*b400*/  FADD.FTZ R178, R176, R0 ;  /* 0x00000000b0b27221 */ /* 0x000fca0000010000 */
[----:B------:R-:W-:-:S07]  /*b410*/  MOV R104, R178 ;  /* 0x000000b200687202 */ /* 0x000fce0000000f00 */
[----:B------:R-:W-:Y:S05]  /*b420*/  WARPSYNC.COLLECTIVE R101, `(.L_x_7467) ;  /* 0x0000000065087348 */ /* 0x000fea0003c00000 */
[----:B------:R0:W1:Y:S02]  /*b430*/  SHFL.BFLY P0, R0, R104, R103, R102 ;  /* 0x0c00006768007389 */ /* 0x0000640000000066 */
[----:B01----:R-:W-:Y:S05]  /*b440*/  ENDCOLLECTIVE ;  /* 0x000000000000791b */ /* 0x003fea0003800000 */
.L_x_7467:
        /* <DEDUP_REMOVED lines=135> */
.L_x_7468:
[----:B------:R-:W-:Y:S02]  /*bcc0*/  HFMA2 R103, -RZ, RZ, 0, 1.1920928955078125e-07 ;  /* 0x00000002ff677431 */ /* 0x000fe400000001ff */
[----:B------:R-:W-:-:S05]  /*bcd0*/  FADD.FTZ R109, R104, R0 ;  /* 0x00000000686d7221 */ /* 0x000fca0000010000 */
[----:B------:R-:W-:-:S07]  /*bce0*/  MOV R104, R109 ;  /* 0x0000006d00687202 */ /* 0x000fce0000000f00 */
[----:B------:R-:W-:Y:S05]  /*bcf0*/  WARPSYNC.COLLECTIVE R101, `(.L_x_7469) ;  /* 0x0000000065087348 */ /* 0x000fea0003c00000 */
[----:B------:R0:W1:Y:S02]  /*bd00*/  SHFL.BFLY P0, R0, R104, R103, R102 ;  /* 0x0c00006768007389 */ /* 0x0000640000000066 */
[----:B01----:R-:W-:Y:S05]  /*bd10*/  ENDCOLLECTIVE ;  /* 0x000000000000791b */ /* 0x003fea0003800000 */
.L_x_7469:
[----:B------:R-:W-:Y:S02]  /*bd20*/  HFMA2 R103, -RZ, RZ, 0, 2.384185791015625e-07 ;  /* 0x00000004ff677431 */ /* 0x000fe400000001ff */
[----:B------:R-:W-:-:S05]  /*bd30*/  FADD.FTZ R176, R109, R0 ;  /* 0x000000006db07221 */ /* 0x000fca0000010000 */
[----:B------:R-:W-:-:S07]  /*bd40*/  MOV R104, R176 ;  /* 0x000000b000687202 */ /* 0x000fce0000000f00 */
[----:B------:R-:W-:Y:S05]  /*bd50*/  WARPSYNC.COLLECTIVE R101, `(.L_x_7470) ;  /* 0x0000000065087348 */ /* 0x000fea0003c00000 */
[----:B------:R0:W1:Y:S02]  /*bd60*/  SHFL.BFLY P0, R0, R104, R103, R102 ;  /* 0x0c00006768007389 */ /* 0x0000640000000066 */
[----:B01----:R-:W-:Y:S05]  /*bd70*/  ENDCOLLECTIVE ;  /* 0x000000000000791b */ /* 0x003fea0003800000 */
.L_x_7470:
[----:B------:R-:W-:Y:S02]  /*bd80*/  HFMA2 R103, -RZ, RZ, 0, 4.76837158203125e-07 ;  /* 0x00000008ff677431 */ /* 0x000fe400000001ff */
[----:B------:R-:W-:-:S05]  /*bd90*/  FADD.FTZ R178, R176, R0 ;  /* 0x00000000b0b27221 */ /* 0x000fca0000010000 */
[----:B------:R-:W-:-:S07]  /*bda0*/  MOV R104, R178 ;  /* 0x000000b200687202 */ /* 0x000fce0000000f00 */
[----:B------:R-:W-:Y:S05]  /*bdb0*/  WARPSYNC.COLLECTIVE R101, `(.L_x_7471) ;  /* 0x0000000065087348 */ /* 0x000fea0003c00000 */
[----:B------:R0:W1:Y:S02]  /*bdc0*/  SHFL.BFLY P0, R0, R104, R103, R102 ;  /* 0x0c00006768007389 */ /* 0x0000640000000066 */
[----:B01----:R-:W-:Y:S05]  /*bdd0*/  ENDCOLLECTIVE ;  /* 0x000000000000791b */ /* 0x003fea0003800000 */
.L_x_7471:
[----:B------:R-:W-:Y:S02]  /*bde0*/  HFMA2 R103, -RZ, RZ, 0, 9.5367431640625e-07 ;  /* 0x00000010ff677431 */ /* 0x000fe400000001ff */
[----:B------:R-:W-:-:S05]  /*bdf0*/  FADD.FTZ R180, R178, R0 ;  /* 0x00000000b2b47221 */ /* 0x000fca0000010000 */
[----:B------:R-:W-:-:S07]  /*be00*/  MOV R104, R180 ;  /* 0x000000b400687202 */ /* 0x000fce0000000f00 */
[----:B------:R-:W-:Y:S05]  /*be10*/  WARPSYNC.COLLECTIVE R101, `(.L_x_7472) ;  /* 0x0000000065087348 */ /* 0x000fea0003c00000 */
[----:B------:R0:W1:Y:S02]  /*be20*/  SHFL.BFLY P0, R0, R104, R103, R102 ;  /* 0x0c00006768007389 */ /* 0x0000640000000066 */
[----:B01----:R-:W-:Y:S05]  /*be30*/  ENDCOLLECTIVE ;  /* 0x000000000000791b */ /* 0x003fea0003800000 */
.L_x_7472:
[----:B------:R-:W-:Y:S05]  /*be40*/  BRA `(.L_x_7473) ;  /* 0xffffffcc00dc7947 */ /* 0x000fea000383ffff */
.L_x_7474:
        /* <DEDUP_REMOVED lines=11> */
.L_x_71441:


//--------------------- .text._ZN10layer_norm13ln_fwd_kernelINS_13Kernel_traitsI6__halfS2_S2_S2_fjLj2048ELj1ELj4ELj1ELj16ENS_18Kernel_traits_baseILj2048ES2_S2_S2_S2_fjLj128EEEEELb0ELb1ELb1ELb0EEEvNS_9FwdParamsE --------------------------
	.section	.text._ZN10layer_norm13ln_fwd_kernelINS_13Kernel_traitsI6__halfS2_S2_S2_fjLj2048ELj1ELj4ELj1ELj16ENS_18Kernel_traits_baseILj2048ES2_S2_S2_S2_fjLj128EEEEELb0ELb1ELb1ELb0EEEvNS_9FwdParamsE,"ax",@progbits
	.align	128
        .global         _ZN10layer_norm13ln_fwd_kernelINS_13Kernel_traitsI6__halfS2_S2_S2_fjLj2048ELj1ELj4ELj1ELj16ENS_18Kernel_traits_baseILj2048ES2_S2_S2_S2_fjLj128EEEEELb0ELb1ELb1ELb0EEEvNS_9FwdParamsE
        .type           _ZN10layer_norm13ln_fwd_kernelINS_13Kernel_traitsI6__halfS2_S2_S2_fjLj2048ELj1ELj4ELj1ELj16ENS_18Kernel_traits_baseILj2048ES2_S2_S2_S2_fjLj128EEEEELb0ELb1ELb1ELb0EEEvNS_9FwdParamsE,@function
        .size           _ZN10layer_norm13ln_fwd_kernelINS_13Kernel_traitsI6__halfS2_S2_S2_fjLj2048ELj1ELj4ELj1ELj16ENS_18Kernel_traits_baseILj2048ES2_S2_S2_S2_fjLj128EEEEELb0ELb1ELb1ELb0EEEvNS_9FwdParamsE,(.L_x_71442 - _ZN10layer_norm13ln_fwd_kernelINS_13Kernel_traitsI6__halfS2_S2_S2_fjLj2048ELj1ELj4ELj1ELj16ENS_18Kernel_traits_baseILj2048ES2_S2_S2_S2_fjLj128EEEEELb0ELb1ELb1ELb0EEEvNS_9FwdParamsE)
        .other          _ZN10layer_norm13ln_fwd_kernelINS_13Kernel_traitsI6__halfS2_S2_S2_fjLj2048ELj1ELj4ELj1ELj16ENS_18Kernel_traits_baseILj2048ES2_S2_S2_S2_fjLj128EEEEELb0ELb1ELb1ELb0EEEvNS_9FwdParamsE,@"STO_CUDA_ENTRY STV_DEFAULT"
_ZN10layer_norm13ln_fwd_kernelINS_13Kernel_traitsI6__halfS2_S2_S2_fjLj2048ELj1ELj4ELj1ELj16ENS_18Kernel_traits_baseILj2048ES2_S2_S2_S2_fjLj128EEEEELb0ELb1ELb1ELb0EEEvNS_9FwdParamsE:
.text._ZN10layer_norm13ln_fwd_kernelINS_13Kernel_traitsI6__halfS2_S2_S2_fjLj2048ELj1ELj4ELj1ELj16ENS_18Kernel_traits_baseILj2048ES2_S2_S2_S2_fjLj128EEEEELb0ELb1ELb1ELb0EEEvNS_9FwdParamsE:
        /* <DEDUP_REMOVED lines=108> */
.L_x_7476:
        /* <DEDUP_REMOVED lines=13> */
[----:B------:R-:W5:Y:S02]  /*0790*/  @P6 LDG.E.128 R124, desc[UR6][R4.64] ;  /* 0x00000006047c6981 */ /* 0x000f64000c1e1d00 */
[----:B------:R-:W0:Y:S01]  /*07a0*/  @P4 LDC.64 R12, c[0x0][0x3d0] ;  /* 0x0000f400ff0c4b82 */ /* 0x000e220000000a00 */
[C---:B-1----:R-:W-:Y:S01]  /*07b0*/  @P6 IMAD.WIDE.U32 R6, R109.reuse, 0x10, R6 ;  /* 0x000000106d066825 */ /* 0x042fe200078e0006 */
[----:B------:R-:W-:-:S04]  /*07c0*/  @P6 LOP3.LUT R109, R109, 0x20, RZ, 0xfc, !PT ;  /* 0x000000206d6d6812 */ /* 0x000fc800078efcff */
[----:B------:R-:W5:Y:S02]  /*07d0*/  @P6 LDG.E.128 R96, desc[UR6][R6.64] ;  /* 0x0000000606606981 */ /* 0x000f64000c1e1d00 */
[----:B------:R-:W1:Y:S01]  /*07e0*/  @P4 LDC.64 R14, c[0x0][0x3e8] ;  /* 0x0000fa00ff0e4b82 */ /* 0x000e620000000a00 */
[----:B--2---:R-:W-:-:S05]  /*07f0*/  @P5 IMAD.WIDE.U32 R8, R109, 0x10, R8 ;  /* 0x000000106d085825 */ /* 0x004fca00078e0008 */
[----:B------:R-:W5:Y:S02]  /*0800*/  @P5 LDG.E.128 R92, desc[UR6][R8.64] ;  /* 0x00000006085c5981 */ /* 0x000f64000c1e1d00 */
[----:B------:R-:W2:Y:S01]  /*0810*/  @P3 LDC.64 R16, c[0x0][0x3d0] ;  /* 0x0000f400ff103b82 */ /* 0x000ea20000000a00 */
[C---:B---3--:R-:W-:Y:S01]  /*0820*/  @P5 IMAD.WIDE.U32 R10, R109.reuse, 0x10, R10 ;  /* 0x000000106d0a5825 */ /* 0x048fe200078e000a */
[----:B------:R-:W-:-:S04]  /*0830*/  @P5 IADD3 R109, PT, PT, R109, 0x20, RZ ;  /* 0x000000206d6d5810 */ /* 0x000fc80007ffe0ff */
[----:B------:R-:W5:Y:S02]  /*0840*/  @P5 LDG.E.128 R84, desc[UR6][R10.64] ;  /* 0x000000060a545981 */ /* 0x000f64000c1e1d00 */
[----:B------:R-:W3:Y:S01]  /*0850*/  @P3 LDC.64 R18, c[0x0][0x3e8] ;  /* 0x0000fa00ff123b82 */ /* 0x000ee20000000a00 */
[----:B0-----:R-:W-:-:S05]  /*0860*/  @P4 IMAD.WIDE.U32 R12, R109, 0x10, R12 ;  /* 0x000000106d0c4825 */ /* 0x001fca00078e000c */
[----:B------:R-:W5:Y:S02]  /*0870*/  @P4 LDG.E.128 R80, desc[UR6][R12.64] ;  /* 0x000000060c504981 */ /* 0x000f64000c1e1d00 */
[----:B------:R-:W0:Y:S01]  /*0880*/  @P2 LDC.64 R20, c[0x0][0x3d0] ;  /* 0x0000f400ff142b82 */ /* 0x000e220000000a00 */
[C---:B-1----:R-:W-:Y:S01]  /*0890*/  @P4 IMAD.WIDE.U32 R14, R109.reuse, 0x10, R14 ;  /* 0x000000106d0e4825 */ /* 0x042fe200078e000e */
[----:B------:R-:W-:-:S04]  /*08a0*/  @P4 IADD3 R109, PT, PT, R109, 0x20, RZ ;  /* 0x000000206d6d4810 */ /* 0x000fc80007ffe0ff */
[----:B------:R-:W5:Y:S02]  /*08b0*/  @P4 LDG.E.128 R72, desc[UR6][R14.64] ;  /* 0x000000060e484981 */ /* 0x000f64000c1e1d00 */
[----:B------:R-:W1:Y:S01]  /*08c0*/  @P2 LDC.64 R22, c[0x0][0x3e8] ;  /* 0x0000fa00ff162b82 */ /* 0x000e620000000a00 */
[----:B--2---:R-:W-:-:S05]  /*08d0*/  @P3 IMAD.WIDE.U32 R16, R109, 0x10, R16 ;  /* 0x000000106d103825 */ /* 0x004fca00078e0010 */
[----:B------:R-:W5:Y:S01]  /*08e0*/  @P3 LDG.E.128 R68, desc[UR6][R16.64] ;  /* 0x0000000610443981 */ /* 0x000f62000c1e1d00 */
[C---:B---3--:R-:W-:Y:S01]  /*08f0*/  @P3 IMAD.WIDE.U32 R18, R109.reuse, 0x10, R18 ;  /* 0x000000106d123825 */ /* 0x048fe200078e0012 */
[----:B------:R-:W-:Y:S01]  /*0900*/  @P3 IADD3 R109, PT, PT, R109, 0x20, RZ ;  /* 0x000000206d6d3810 */ /* 0x000fe20007ffe0ff */
[----:B------:R-:W2:Y:S03]  /*0910*/  @P1 LDC.64 R28, c[0x0][0x3d0] ;  /* 0x0000f400ff1c1b82 */ /* 0x000ea60000000a00 */
[----:B------:R-:W5:Y:S01]  /*0920*/  @P3 LDG.E.128 R60, desc[UR6][R18.64] ;  /* 0x00000006123c3981 */ /* 0x000f62000c1e1d00 */
[----:B0-----:R-:W-:-:S04]  /*0930*/  @P2 IMAD.WIDE.U32 R20, R109, 0x10, R20 ;  /* 0x000000106d142825 */ /* 0x001fc800078e0014 */
[----:B------:R-:W0:Y:S01]  /*0940*/  @P1 LDC.64 R40, c[0x0][0x3e8] ;  /* 0x0000fa00ff281b82 */ /* 0x000e220000000a00 */
[----:B------:R-:W5:Y:S01]  /*0950*/  @P2 LDG.E.128 R56, desc[UR6][R20.64] ;  /* 0x0000000614382981 */ /* 0x000f62000c1e1d00 */
[----:B-1----:R-:W-:-:S06]  /*0960*/  @P2 IMAD.WIDE.U32 R22, R109, 0x10, R22 ;  /* 0x000000106d162825 */ /* 0x002fcc00078e0016 */
[----:B------:R-:W1:Y:S01]  /*0970*/  @P0 LDC.64 R76, c[0x0][0x3d0] ;  /* 0x0000f400ff4c0b82 */ /* 0x000e620000000a00 */
[----:B------:R-:W5:Y:S07]  /*0980*/  @P2 LDG.E.128 R48, desc[UR6][R22.64] ;  /* 0x0000000616302981 */ /* 0x000f6e000c1e1d00 */
[----:B------:R-:W3:Y:S01]  /*0990*/  @P0 LDC.64 R88, c[0x0][0x3e8] ;  /* 0x0000fa00ff580b82 */ /* 0x000ee20000000a00 */
[----:B------:R-:W-:Y:S02]  /*09a0*/  @P2 IADD3 R109, PT, PT, R109, 0x20, RZ ;  /* 0x000000206d6d2810 */ /* 0x000fe40007ffe0ff */
[----:B------:R-:W-:-:S03]  /*09b0*/  ISETP.GE.U32.AND P6, PT, R3, 0x100, PT ;  /* 0x000001000300780c */ /* 0x000fc60003fc6070 */
[----:B--2---:R-:W-:-:S04]  /*09c0*/  @P1 IMAD.WIDE.U32 R52, R109, 0x10, R28 ;  /* 0x000000106d341825 */ /* 0x004fc800078e001c */
[C---:B0-----:R-:W-:Y:S01]  /*09d0*/  @P1 IMAD.WIDE.U32 R64, R109.reuse, 0x10, R40 ;  /* 0x000000106d401825 */ /* 0x041fe200078e0028 */
[----:B------:R-:W-:-:S03]  /*09e0*/  @P1 IADD3 R109, PT, PT, R109, 0x20, RZ ;  /* 0x000000206d6d1810 */ /* 0x000fc60007ffe0ff */
[----:B------:R-:W-:Y:S01]  /*09f0*/  HFMA2 R30, -RZ, RZ, 0, 0 ;  /* 0x00000000ff1e7431 */ /* 0x000fe200000001ff */
[----:B------:R0:W5:Y:S01]  /*0a00*/  @P1 LDG.E.128 R44, desc[UR6][R52.64] ;  /* 0x00000006342c1981 */ /* 0x000162000c1e1d00 */
[----:B-1----:R-:W-:-:S04]  /*0a10*/  @P0 IMAD.WIDE.U32 R76, R109, 0x10, R76 ;  /* 0x000000106d4c0825 */ /* 0x002fc800078e004c */
[----:B------:R-:W-:Y:S01]  /*0a20*/  HFMA2 R54, -RZ, RZ, 0, 0 ;  /* 0x00000000ff367431 */ /* 0x000fe200000001ff */
[----:B------:R1:W5:Y:S01]  /*0a30*/  @P1 LDG.E.128 R36, desc[UR6][R64.64] ;  /* 0x0000000640241981 */ /* 0x000362000c1e1d00 */
[----:B------:R-:W-:Y:S02]  /*0a40*/  HFMA2 R78, -RZ, RZ, 0, 0 ;  /* 0x00000000ff4e7431 */ /* 0x000fe400000001ff */
[----:B------:R-:W-:Y:S01]  /*0a50*/  HFMA2 R102, -RZ, RZ, 0, 0 ;  /* 0x00000000ff667431 */ /* 0x000fe200000001ff */
[----:B------:R2:W5:Y:S01]  /*0a60*/  @P0 LDG.E.128 R32, desc[UR6][R76.64] ;  /* 0x000000064c200981 */ /* 0x000562000c1e1d00 */
[----:B---3--:R-:W-:Y:S01]  /*0a70*/  @P0 IMAD.WIDE.U32 R88, R109, 0x10, R88 ;  /* 0x000000106d580825 */ /* 0x008fe200078e0058 */
[----:B------:R-:W-:Y:S02]  /*0a80*/  CS2R R28, SRZ ;  /* 0x00000000001c7805 */ /* 0x000fe4000001ff00 */
[----:B------:R-:W-:Y:S02]  /*0a90*/  MOV R42, RZ ;  /* 0x000000ff002a7202 */ /* 0x000fe40000000f00 */
[----:B------:R-:W-:-:S02]  /*0aa0*/  CS2R R40, SRZ ;  /* 0x0000000000287805 */ /* 0x000fc4000001ff00 */
[----:B0-----:R-:W-:Y:S01]  /*0ab0*/  CS2R R52, SRZ ;  /* 0x0000000000347805 */ /* 0x001fe2000001ff00 */
[----:B------:R0:W5:Y:S01]  /*0ac0*/  @P0 LDG.E.128 R24, desc[UR6][R88.64] ;  /* 0x0000000658180981 */ /* 0x000162000c1e1d00 */
[----:B------:R-:W-:Y:S02]  /*0ad0*/  MOV R66, RZ ;  /* 0x000000ff00427202 */ /* 0x000fe40000000f00 */
[----:B-1----:R-:W-:Y:S02]  /*0ae0*/  CS2R R64, SRZ ;  /* 0x0000000000407805 */ /* 0x002fe4000001ff00 */
[----:B--2---:R-:W-:Y:S02]  /*0af0*/  CS2R R76, SRZ ;  /* 0x00000000004c7805 */ /* 0x004fe4000001ff00 */
[----:B------:R-:W-:Y:S02]  /*0b00*/  MOV R90, RZ ;  /* 0x000000ff005a7202 */ /* 0x000fe40000000f00 */
[----:B------:R-:W-:-:S02]  /*0b10*/  CS2R R100, SRZ ;  /* 0x0000000000647805 */ /* 0x000fc4000001ff00 */
[----:B------:R-:W-:Y:S02]  /*0b20*/  @P5 MOV R91, RZ ;  /* 0x000000ff005b5202 */ /* 0x000fe40000000f00 */
[----:B------:R-:W-:Y:S02]  /*0b30*/  @P4 MOV R79, RZ ;  /* 0x000000ff004f4202 */ /* 0x000fe40000000f00 */
[----:B0-----:R-:W-:Y:S02]  /*0b40*/  CS2R R88, SRZ ;  /* 0x0000000000587805 */ /* 0x001fe4000001ff00 */
[----:B------:R-:W-:Y:S02]  /*0b50*/  @P3 MOV R67, RZ ;  /* 0x000000ff00433202 */ /* 0x000fe40000000f00 */
[----:B------:R-:W-:Y:S02]  /*0b60*/  @P2 MOV R55, RZ ;  /* 0x000000ff00372202 */ /* 0x000fe40000000f00 */
[----:B------:R-:W-:-:S02]  /*0b70*/  @P1 MOV R43, RZ ;  /* 0x000000ff002b1202 */ /* 0x000fc40000000f00 */
[----:B------:R-:W-:Y:S02]  /*0b80*/  @P0 MOV R31, RZ ;  /* 0x000000ff001f0202 */ /* 0x000fe40000000f00 */
[----:B------:R-:W-:Y:S01]  /*0b90*/  @P0 IADD3 R109, PT, PT, R109, 0x20, RZ ;  /* 0x000000206d6d0810 */ /* 0x000fe20007ffe0ff */
[----:B------:R-:W-:Y:S06]  /*0ba0*/  @!P6 BRA `(.L_x_7477) ;  /* 0x000000000058e947 */ /* 0x000fec0003800000 */
        /* <DEDUP_REMOVED lines=22> */
.L_x_7477:
[----:B------:R-:W-:Y:S05]  /*0d10*/  BSYNC.RECONVERGENT B0 ;  /* 0x0000000000007941 */ /* 0x000fea0003800200 */
.L_x_7475:
[----:B------:R-:W0:Y:S01]  /*0d20*/  LDCU UR4, c[0x0][0x384] ;  /* 0x00007080ff0477ac */ /* 0x000e220008000800 */
[----:B------:R-:W1:Y:S01]  /*0d30*/  LDCU.U8 UR5, c[0x0][0x410] ;  /* 0x00008200ff0577ac */ /* 0x000e620008000000 */
[----:B------:R-:W2:Y:S01]  /*0d40*/  LDCU UR10, c[0x0][0x448] ;  /* 0x00008900ff0a77ac */ /* 0x000ea20008000800 */
[----:B------:R-:W3:Y:S01]  /*0d50*/  LDCU.64 UR8, c[0x0][0x3a0] ;  /* 0x00007400ff0877ac */ /* 0x000ee20008000a00 */
[----:B0-----:R-:W-:-:S13]  /*0d60*/  ISETP.GE.AND P0, PT, R108, UR4, PT ;  /* 0x000000046c007c0c */ /* 0x001fda000bf06270 */
[----:B-123--:R-:W-:Y:S05]  /*0d70*/  @P0 EXIT ;  /* 0x000000000000094d */ /* 0x00efea0003800000 */
.L_x_7529:
[----:B------:R-:W0:Y:S08]  /*0d80*/  LDC.64 R104, c[0x0][0x3f0] ;  /* 0x0000fc00ff687b82 */ /* 0x000e300000000a00 */
[----:B------:R-:W1:Y:S08]  /*0d90*/  LDC.64 R180, c[0x0][0x3f8] ;  /* 0x0000fe00ffb47b82 */ /* 0x000e700000000a00 */
[----:B------:R-:W2:Y:S01]  /*0da0*/  LDC R177, c[0x0][0x388] ;  /* 0x0000e200ffb17b82 */ /* 0x000ea20000000800 */
[----:B0-----:R-:W-:-:S05]  /*0db0*/  IMAD.WIDE R104, R108, 0x4, R104 ;  /* 0x000000046c687825 */ /* 0x001fca00078e0268 */
[----:B------:R-:W3:Y:S01]  /*0dc0*/  LDG.E R0, desc[UR6][R104.64] ;  /* 0x0000000668007981 */ /* 0x000ee2000c1e1900 */
[----:B-1----:R-:W-:-:S06]  /*0dd0*/  IMAD.WIDE R180, R108, 0x4, R180 ;  /* 0x000000046cb47825 */ /* 0x002fcc00078e02b4 */
[----:B-----5:R0:W5:Y:S01]  /*0de0*/  LDG.E R180, desc[UR6][R180.64] ;  /* 0x00000006b4b47981 */ /* 0x020162000c1e1900 */
[----:B------:R-:W-:Y:S01]  /*0df0*/  ISETP.GE.U32.AND P5, PT, R3, 0x20, PT ;  /* 0x000000200300780c */ /* 0x000fe20003fa6070 */
[----:B--2---:R-:W-:Y:S01]  /*0e00*/  IMAD R106, R108, R177, RZ ;  /* 0x000000b16c6a7224 */ /* 0x004fe200078e02ff */
[----:B------:R-:W-:Y:S01]  /*0e10*/  BSSY.RECONVERGENT B0, `(.L_x_7478) ;  /* 0x00000a0000007945 */ /* 0x000fe20003800200 */
[----:B------:R-:W-:-:S03]  /*0e20*/  HFMA2 R188, -RZ, RZ, 0, 0 ;  /* 0x00000000ffbc7431 */ /* 0x000fc600000001ff */
[----:B------:R-:W-:-:S04]  /*0e30*/  SHF.R.S32.HI R107, RZ, 0x1f, R106 ;  /* 0x0000001fff6b7819 */ /* 0x000fc8000001146a */
[----:B------:R-:W-:-:S04]  /*0e40*/  LEA.HI R107, R107, R106, RZ, 0x3 ;  /* 0x0000006a6b6b7211 */ /* 0x000fc800078f18ff */
[----:B------:R-:W-:Y:S02]  /*0e50*/  LEA.HI.SX32 R189, R107, R2, 0x1d ;  /* 0x000000026bbd7211 */ /* 0x000fe400078feaff */
[----:B---3--:R-:W-:-:S13]  /*0e60*/  ISETP.GE.AND P0, PT, R0, 0x1, PT ;  /* 0x000000010000780c */ /* 0x008fda0003f06270 */
        /* <DEDUP_REMOVED lines=13> */
.L_x_7481:
[----:B------:R-:W-:Y:S05]  /*0f40*/  BSYNC.RECONVERGENT B1 ;  /* 0x0000000000017941 */ /* 0x000fea0003800200 */
.L_x_7480:
        /* <DEDUP_REMOVED lines=8> */
[--C-:B-----5:R-:W-:Y:S02]  /*0fd0*/  @P1 HADD2.F32 R104, -RZ, R8.reuse.H0_H0 ;  /* 0x20000008ff681230 */ /* 0x120fe40000004100 */
[----:B------:R-:W-:Y:S02]  /*0fe0*/  @P1 HADD2.F32 R105, -RZ, R8.H1_H1 ;  /* 0x30000008ff691230 */ /* 0x000fe40000004100 */
[--C-:B------:R-:W-:Y:S02]  /*0ff0*/  @P1 HADD2.F32 R112, -RZ, R9.reuse.H1_H1 ;  /* 0x30000009ff701230 */ /* 0x100fe40000004100 */
[----:B------:R-:W-:Y:S01]  /*1000*/  @P1 HADD2.F32 R111, -RZ, R9.H0_H0 ;  /* 0x20000009ff6f1230 */ /* 0x000fe20000004100 */
[----:B------:R-:W1:Y:S01]  /*1010*/  @P1 LDC R106, c[0x0][0x40c] ;  /* 0x00010300ff6a1b82 */ /* 0x000e620000000800 */
[----:B------:R-:W-:-:S07]  /*1020*/  @P1 HADD2.F32 R182, -RZ, R99.H1_H1 ;  /* 0x30000063ffb61230 */ /* 0x000fce0000004100 */
[----:B------:R-:W3:Y:S08]  /*1030*/  @P1 LDC R179, c[0x0][0x40c] ;  /* 0x00010300ffb31b82 */ /* 0x000ef00000000800 */
[----:B------:R-:W4:Y:S01]  /*1040*/  @P1 LDC R114, c[0x0][0x40c] ;  /* 0x00010300ff721b82 */ /* 0x000f220000000800 */
[----:B0-----:R-:W-:Y:S01]  /*1050*/  @P1 FMUL.FTZ R104, R104, R107 ;  /* 0x0000006b68681220 */ /* 0x001fe20000410000 */
[----:B------:R-:W-:-:S06]  /*1060*/  @P1 HADD2.F32 R107, -RZ, R96.H1_H1 ;  /* 0x30000060ff6b1230 */ /* 0x000fcc0000004100 */
[----:B------:R-:W0:Y:S01]  /*1070*/  @P1 LDC R183, c[0x0][0x40c] ;  /* 0x00010300ffb71b82 */ /* 0x000e220000000800 */
[----:B-1----:R-:W-:Y:S01]  /*1080*/  @P1 FMUL.FTZ R106, R105, R106 ;  /* 0x0000006a696a1220 */ /* 0x002fe20000410000 */
[----:B------:R-:W-:-:S06]  /*1090*/  @P1 HADD2.F32 R105, -RZ, R96.H0_H0 ;  /* 0x20000060ff691230 */ /* 0x000fcc0000004100 */
[----:B------:R-:W1:Y:S08]  /*10a0*/  @P1 LDC R116, c[0x0][0x40c] ;  /* 0x00010300ff741b82 */ /* 0x000e700000000800 */
[----:B------:R-:W1:Y:S08]  /*10b0*/  @P1 LDC R178, c[0x0][0x40c] ;  /* 0x00010300ffb21b82 */ /* 0x000e700000000800 */
[----:B------:R-:W1:Y:S01]  /*10c0*/  @P1 LDC R184, c[0x0][0x40c] ;  /* 0x00010300ffb81b82 */ /* 0x000e620000000800 */
[----:B--2---:R-:W-:-:S02]  /*10d0*/  @P1 HADD2.F32 R115, -RZ, R4.H1_H1 ;  /* 0x30000004ff731230 */ /* 0x004fc40000004100 */
[--C-:B------:R-:W-:Y:S02]  /*10e0*/  @P1 HADD2.F32 R113, -RZ, R4.reuse.H0_H0 ;  /* 0x20000004ff711230 */ /* 0x100fe40000004100 */
[--C-:B------:R-:W-:Y:S02]  /*10f0*/  @!P1 HADD2.F32 R110, -RZ, R4.reuse.H1_H1 ;  /* 0x30000004ff6e9230 */ /* 0x100fe40000004100 */
[----:B------:R-:W-:Y:S01]  /*1100*/  @P1 FFMA.FTZ R110, R106, R107, R115 ;  /* 0x0000006b6a6e1223 */ /* 0x000fe20000010073 */
[----:B------:R-:W-:Y:S02]  /*1110*/  @P1 HADD2.F32 R107, -RZ, R97.H1_H1 ;  /* 0x30000061ff6b1230 */ /* 0x000fe40000004100 */
[----:B---3--:R-:W-:Y:S01]  /*1120*/  @P1 FMUL.FTZ R106, R112, R179 ;  /* 0x000000b3706a1220 */ /* 0x008fe20000410000 */
[----:B------:R-:W-:Y:S02]  /*1130*/  @P1 HADD2.F32 R181, -RZ, R5.H1_H1 ;  /* 0x30000005ffb51230 */ /* 0x000fe40000004100 */
[----:B------:R-:W-:-:S02]  /*1140*/  @!P1 HADD2.F32 R109, -RZ, R4.H0_H0 ;  /* 0x20000004ff6d9230 */ /* 0x000fc40000004100 */
[----:B------:R-:W-:Y:S01]  /*1150*/  @P1 FFMA.FTZ R109, R104, R105, R113 ;  /* 0x00000069686d1223 */ /* 0x000fe20000010071 */
[----:B----4-:R-:W-:Y:S01]  /*1160*/  @P1 FMUL.FTZ R104, R111, R114 ;  /* 0x000000726f681220 */ /* 0x010fe20000410000 */
[----:B------:R-:W-:Y:S02]  /*1170*/  @P1 HADD2.F32 R105, -RZ, R97.H0_H0 ;  /* 0x20000061ff691230 */ /* 0x000fe40000004100 */
[--C-:B------:R-:W-:Y:S02]  /*1180*/  @P1 HADD2.F32 R179, -RZ, R5.reuse.H0_H0 ;  /* 0x20000005ffb31230 */ /* 0x100fe40000004100 */
[----:B------:R-:W-:Y:S02]  /*1190*/  @!P1 HADD2.F32 R112, -RZ, R5.H1_H1 ;  /* 0x30000005ff709230 */ /* 0x000fe40000004100 */
[----:B------:R-:W-:Y:S01]  /*11a0*/  @P1 FFMA.FTZ R112, R106, R107, R181 ;  /* 0x0000006b6a701223 */ /* 0x000fe200000100b5 */
[--C-:B------:R-:W-:Y:S02]  /*11b0*/  @P1 HADD2.F32 R114, -RZ, R10.reuse.H1_H1 ;  /* 0x3000000aff721230 */ /* 0x100fe40000004100 */
[----:B------:R-:W-:-:S02]  /*11c0*/  @P1 HADD2.F32 R113, -RZ, R10.H0_H0 ;  /* 0x2000000aff711230 */ /* 0x000fc40000004100 */
[--C-:B------:R-:W-:Y:S02]  /*11d0*/  @P1 HADD2.F32 R115, -RZ, R11.reuse.H0_H0 ;  /* 0x2000000bff731230 */ /* 0x100fe40000004100 */
[----:B0-----:R-:W-:Y:S01]  /*11e0*/  @P1 FMUL.FTZ R106, R114, R183 ;  /* 0x000000b7726a1220 */ /* 0x001fe20000410000 */
[----:B------:R-:W-:Y:S02]  /*11f0*/  @P1 HADD2.F32 R181, -RZ, R11.H1_H1 ;  /* 0x3000000bffb51230 */ /* 0x000fe40000004100 */
[----:B------:R-:W-:Y:S02]  /*1200*/  @!P1 HADD2.F32 R111, -RZ, R5.H0_H0 ;  /* 0x20000005ff6f9230 */ /* 0x000fe40000004100 */
[----:B------:R-:W-:Y:S01]  /*1210*/  @P1 FFMA.FTZ R111, R104, R105, R179 ;  /* 0x00000069686f1223 */ /* 0x000fe200000100b3 */
[--C-:B------:R-:W-:Y:S02]  /*1220*/  @P1 HADD2.F32 R105, -RZ, R98.reuse.H0_H0 ;  /* 0x20000062ff691230 */ /* 0x100fe40000004100 */
[----:B-1----:R-:W-:Y:S01]  /*1230*/  @P1 FMUL.FTZ R104, R113, R116 ;  /* 0x0000007471681220 */ /* 0x002fe20000410000 */
[----:B------:R-:W-:-:S02]  /*1240*/  @P1 HADD2.F32 R107, -RZ, R98.H1_H1 ;  /* 0x30000062ff6b1230 */ /* 0x000fc40000004100 */
[----:B------:R-:W-:Y:S01]  /*1250*/  @P1 FMUL.FTZ R178, R115, R178 ;  /* 0x000000b273b21220 */ /* 0x000fe20000410000 */
[----:B------:R-:W-:Y:S02]  /*1260*/  @P1 HADD2.F32 R179, -RZ, R99.H0_H0 ;  /* 0x20000063ffb31230 */ /* 0x000fe40000004100 */
[----:B------:R-:W-:Y:S01]  /*1270*/  @P1 FMUL.FTZ R181, R181, R184 ;  /* 0x000000b8b5b51220 */ /* 0x000fe20000410000 */
[--C-:B------:R-:W-:Y:S02]  /*1280*/  @P1 HADD2.F32 R183, -RZ, R6.reuse.H0_H0 ;  /* 0x20000006ffb71230 */ /* 0x100fe40000004100 */
[----:B------:R-:W-:Y:S02]  /*1290*/  @P1 HADD2.F32 R185, -RZ, R6.H1_H1 ;  /* 0x30000006ffb91230 */ /* 0x000fe40000004100 */
[--C-:B------:R-:W-:Y:S02]  /*12a0*/  @P1 HADD2.F32 R187, -RZ, R7.reuse.H0_H0 ;  /* 0x20000007ffbb1230 */ /* 0x100fe40000004100 */
[----:B------:R-:W-:-:S02]  /*12b0*/  @P1 HADD2.F32 R186, -RZ, R7.H1_H1 ;  /* 0x30000007ffba1230 */ /* 0x000fc40000004100 */
[--C-:B------:R-:W-:Y:S02]  /*12c0*/  @!P1 HADD2.F32 R113, -RZ, R6.reuse.H0_H0 ;  /* 0x20000006ff719230 */ /* 0x100fe40000004100 */
[----:B------:R-:W-:Y:S01]  /*12d0*/  @P1 FFMA.FTZ R113, R104, R105, R183 ;  /* 0x0000006968711223 */ /* 0x000fe200000100b7 */
[----:B------:R-:W-:Y:S02]  /*12e0*/  @!P1 HADD2.F32 R114, -RZ, R6.H1_H1 ;  /* 0x30000006ff729230 */ /* 0x000fe40000004100 */
[----:B------:R-:W-:Y:S01]  /*12f0*/  @P1 FFMA.FTZ R114, R106, R107, R185 ;  /* 0x0000006b6a721223 */ /* 0x000fe200000100b9 */
[--C-:B------:R-:W-:Y:S02]  /*1300*/  @!P1 HADD2.F32 R115, -RZ, R7.reuse.H0_H0 ;  /* 0x20000007ff739230 */ /* 0x100fe40000004100 */
[----:B------:R-:W-:Y:S01]  /*1310*/  @P1 FFMA.FTZ R115, R178, R179, R187 ;  /* 0x000000b3b2731223 */ /* 0x000fe200000100bb */
[----:B------:R-:W-:Y:S02]  /*1320*/  @!P1 HADD2.F32 R116, -RZ, R7.H1_H1 ;  /* 0x30000007ff749230 */ /* 0x000fe40000004100 */
[----:B------:R-:W-:Y:S01]  /*1330*/  @P1 FFMA.FTZ R116, R181, R182, R186 ;  /* 0x000000b6b5741223 */ /* 0x000fe200000100ba */
[----:B------:R-:W-:-:S02]  /*1340*/  F2FP.F16.F32.PACK_AB R104, RZ, R109 ;  /* 0x0000006dff68723e */ /* 0x000fc400000000ff */
[----:B------:R-:W-:Y:S02]  /*1350*/  F2FP.F16.F32.PACK_AB R105, RZ, R110 ;  /* 0x0000006eff69723e */ /* 0x000fe400000000ff */
        /* <DEDUP_REMOVED lines=11> */
.L_x_7482:
[----:B------:R-:W0:Y:S01]  /*1410*/  @P0 LDC R105, c[0x0][0x40c] ;  /* 0x00010300ff690b82 */ /* 0x000e220000000800 */
[--C-:B-----5:R-:W-:Y:S01]  /*1420*/  @P0 HADD2.F32 R104, -RZ, R8.reuse.H0_H0 ;  /* 0x20000008ff680230 */ /* 0x120fe20000004100 */
[----:B------:R-:W-:Y:S01]  /*1430*/  MOV R109, RZ ;  /* 0x000000ff006d7202 */ /* 0x000fe20000000f00 */
[----:B------:R-:W-:Y:S02]  /*1440*/  @P0 HADD2.F32 R106, -RZ, R8.H1_H1 ;  /* 0x30000008ff6a0230 */ /* 0x000fe40000004100 */
[----:B------:R-:W-:Y:S02]  /*1450*/  HFMA2 R110, -RZ, RZ, 0, 0 ;  /* 0x00000000ff6e7431 */ /* 0x000fe400000001ff */
[----:B------:R-:W-:Y:S02]  /*1460*/  @P0 HADD2.F32 R111, -RZ, R96.H1_H1 ;  /* 0x30000060ff6f0230 */ /* 0x000fe40000004100 */
[----:B------:R-:W-:Y:S01]  /*1470*/  @P0 HADD2.F32 R113, -RZ, R9.H1_H1 ;  /* 0x30000009ff710230 */ /* 0x000fe20000004100 */
[----:B------:R-:W1:Y:S01]  /*1480*/  @P0 LDC R107, c[0x0][0x40c] ;  /* 0x00010300ff6b0b82 */ /* 0x000e620000000800 */
[----:B------:R-:W-:-:S02]  /*1490*/  @P0 HADD2.F32 R178, -RZ, R11.H0_H0 ;  /* 0x2000000bffb20230 */ /* 0x000fc40000004100 */
[----:B------:R-:W-:Y:S02]  /*14a0*/  @P0 HADD2.F32 R181, -RZ, R11.H1_H1 ;  /* 0x3000000bffb50230 */ /* 0x000fe40000004100 */
[----:B------:R-:W-:-:S03]  /*14b0*/  @P0 HADD2.F32 R184, -RZ, R99.H1_H1 ;  /* 0x30000063ffb80230 */ /* 0x000fc60000004100 */
[----:B------:R-:W2:Y:S08]  /*14c0*/  @P0 LDC R112, c[0x0][0x40c] ;  /* 0x00010300ff700b82 */ /* 0x000eb00000000800 */
[----:B------:R-:W3:Y:S01]  /*14d0*/  @P0 LDC R114, c[0x0][0x40c] ;  /* 0x00010300ff720b82 */ /* 0x000ee20000000800 */
[----:B0-----:R-:W-:Y:S01]  /*14e0*/  @P0 FMUL.FTZ R104, R104, R105 ;  /* 0x0000006968680220 */ /* 0x001fe20000410000 */
[----:B------:R-:W-:-:S05]  /*14f0*/  @P0 HADD2.F32 R105, -RZ, R96.H0_H0 ;  /* 0x20000060ff690230 */ /* 0x000fca0000004100 */
[----:B------:R-:W-:Y:S01]  /*1500*/  @P0 FMUL.FTZ R109, R104, R105 ;  /* 0x00000069686d0220 */ /* 0x000fe20000410000 */
[----:B------:R-:W0:Y:S01]  /*1510*/  @P0 LDC R179, c[0x0][0x40c] ;  /* 0x00010300ffb30b82 */ /* 0x000e220000000800 */
[----:B-1----:R-:W-:Y:S01]  /*1520*/  @P0 FMUL.FTZ R106, R106, R107 ;  /* 0x0000006b6a6a0220 */ /* 0x002fe20000410000 */
[----:B------:R-:W-:Y:S02]  /*1530*/  @P0 HADD2.F32 R107, -RZ, R9.H0_H0 ;  /* 0x20000009ff6b0230 */ /* 0x000fe40000004100 */
[--C-:B------:R-:W-:Y:S02]  /*1540*/  @P0 HADD2.F32 R104, -RZ, R97.reuse.H0_H0 ;  /* 0x20000061ff680230 */ /* 0x100fe40000004100 */
[----:B------:R-:W-:Y:S01]  /*1550*/  @P0 FMUL.FTZ R110, R106, R111 ;  /* 0x0000006f6a6e0220 */ /* 0x000fe20000410000 */
[----:B------:R-:W-:Y:S01]  /*1560*/  @P0 HADD2.F32 R106, -RZ, R97.H1_H1 ;  /* 0x30000061ff6a0230 */ /* 0x000fe20000004100 */
[----:B------:R-:W-:Y:S01]  /*1570*/  MOV R111, RZ ;  /* 0x000000ff006f7202 */ /* 0x000fe20000000f00 */
[----:B------:R-:W1:Y:S01]  /*1580*/  @P0 LDC R116, c[0x0][0x40c] ;  /* 0x00010300ff740b82 */ /* 0x000e620000000800 */
[----:B--2---:R-:W-:Y:S01]  /*1590*/  @P0 FMUL.FTZ R107, R107, R112 ;  /* 0x000000706b6b0220 */ /* 0x004fe20000410000 */
[----:B------:R-:W-:-:S02]  /*15a0*/  @P0 HADD2.F32 R105, -RZ, R10.H0_H0 ;  /* 0x2000000aff690230 */ /* 0x000fc40000004100 */
[----:B------:R-:W-:Y:S02]  /*15b0*/  HFMA2 R112, -RZ, RZ, 0, 0 ;  /* 0x00000000ff707431 */ /* 0x000fe400000001ff */
[----:B------:R-:W-:Y:S01]  /*15c0*/  @P0 FMUL.FTZ R111, R107, R104 ;  /* 0x000000686b6f0220 */ /* 0x000fe20000410000 */
[----:B------:R-:W-:Y:S01]  /*15d0*/  @P0 HADD2.F32 R104, -RZ, R98.H0_H0 ;  /* 0x20000062ff680230 */ /* 0x000fe20000004100 */
[----:B------:R-:W2:Y:S01]  /*15e0*/  @P0 LDC R115, c[0x0][0x40c] ;  /* 0x00010300ff730b82 */ /* 0x000ea20000000800 */
[----:B---3--:R-:W-:Y:S01]  /*15f0*/  @P0 FMUL.FTZ R113, R113, R114 ;  /* 0x0000007271710220 */ /* 0x008fe20000410000 */
[----:B------:R-:W-:Y:S02]  /*1600*/  @P0 HADD2.F32 R114, -RZ, R10.H1_H1 ;  /* 0x3000000aff720230 */ /* 0x000fe40000004100 */
[----:B------:R-:W-:Y:S02]  /*1610*/  @P0 HADD2.F32 R107, -RZ, R98.H1_H1 ;  /* 0x30000062ff6b0230 */ /* 0x000fe40000004100 */
[----:B------:R-:W-:Y:S01]  /*1620*/  @P0 FMUL.FTZ R112, R113, R106 ;  /* 0x0000006a71700220 */ /* 0x000fe20000410000 */
[----:B------:R-:W-:Y:S01]  /*1630*/  MOV R113, RZ ;  /* 0x000000ff00717202 */ /* 0x000fe20000000f00 */
[----:B------:R-:W3:Y:S01]  /*1640*/  @P0 LDC R182, c[0x0][0x40c] ;  /* 0x00010300ffb60b82 */ /* 0x000ee20000000800 */
[----:B0-----:R-:W-:Y:S01]  /*1650*/  @P0 FMUL.FTZ R178, R178, R179 ;  /* 0x000000b3b2b20220 */ /* 0x001fe20000410000 */
[----:B------:R-:W-:-:S02]  /*1660*/  @P0 HADD2.F32 R179, -RZ, R99.H0_H0 ;  /* 0x20000063ffb30230 */ /* 0x000fc40000004100 */
[----:B-1----:R-:W-:Y:S01]  /*1670*/  @P0 FMUL.FTZ R105, R105, R116 ;  /* 0x0000007469690220 */ /* 0x002fe20000410000 */
[----:B------:R-:W-:-:S03]  /*1680*/  HFMA2 R116, -RZ, RZ, 0, 0 ;  /* 0x00000000ff747431 */ /* 0x000fc600000001ff */
[----:B------:R-:W-:Y:S01]  /*1690*/  @P0 FMUL.FTZ R113, R105, R104 ;  /* 0x0000006869710220 */ /* 0x000fe20000410000 */
[----:B------:R-:W-:Y:S02]  /*16a0*/  F2FP.F16.F32.PACK_AB R104, RZ, R109 ;  /* 0x0000006dff68723e */ /* 0x000fe400000000ff */
[----:B------:R-:W-:Y:S01]  /*16b0*/  F2FP.F16.F32.PACK_AB R105, RZ, R110 ;  /* 0x0000006eff69723e */ /* 0x000fe200000000ff */
[----:B--2---:R-:W-:Y:S01]  /*16c0*/  @P0 FMUL.FTZ R106, R114, R115 ;  /* 0x00000073726a0220 */ /* 0x004fe20000410000 */
[----:B------:R-:W-:Y:S02]  /*16d0*/  CS2R R114, SRZ ;  /* 0x0000000000727805 */ /* 0x000fe4000001ff00 */
[----:B------:R-:W-:Y:S01]  /*16e0*/  @P0 FMUL.FTZ R115, R178, R179 ;  /* 0x000000b3b2730220 */ /* 0x000fe20000410000 */
[----:B------:R-:W-:Y:S01]  /*16f0*/  @P0 FMUL.FTZ R114, R106, R107 ;  /* 0x0000006b6a720220 */ /* 0x000fe20000410000 */
[----:B------:R-:W-:Y:S02]  /*1700*/  F2FP.F16.F32.PACK_AB R106, RZ, R111 ;  /* 0x0000006fff6a723e */ /* 0x000fe400000000ff */
[----:B------:R-:W-:Y:S01]  /*1710*/  F2FP.F16.F32.PACK_AB R107, RZ, R112 ;  /* 0x00000070ff6b723e */ /* 0x000fe200000000ff */
[----:B---3--:R-:W-:Y:S01]  /*1720*/  @P0 FMUL.FTZ R181, R181, R182 ;  /* 0x000000b6b5b50220 */ /* 0x008fe20000410000 */
[----:B------:R-:W-:-:S02]  /*1730*/  F2FP.F16.F32.PACK_AB R178, RZ, R113 ;  /* 0x00000071ffb2723e */ /* 0x000fc400000000ff */
[----:B------:R-:W-:Y:S01]  /*1740*/  F2FP.F16.F32.PACK_AB R179, RZ, R114 ;  /* 0x00000072ffb3723e */ /* 0x000fe200000000ff */
[----:B------:R-:W-:Y:S01]  /*1750*/  @P0 FMUL.FTZ R116, R181, R184 ;  /* 0x000000b8b5740220 */ /* 0x000fe20000410000 */
[----:B------:R-:W-:Y:S02]  /*1760*/  F2FP.F16.F32.PACK_AB R181, RZ, R115 ;  /* 0x00000073ffb5723e */ /* 0x000fe400000000ff */
[----:B------:R-:W-:Y:S02]  /*1770*/  PRMT R104, R104, 0x5410, R105 ;  /* 0x0000541068687816 */ /* 0x000fe40000000069 */
[----:B------:R-:W-:Y:S02]  /*1780*/  F2FP.F16.F32.PACK_AB R182, RZ, R116 ;  /* 0x00000074ffb6723e */ /* 0x000fe400000000ff */
[----:B------:R-:W-:Y:S02]  /*1790*/  PRMT R105, R106, 0x5410, R107 ;  /* 0x000054106a697816 */ /* 0x000fe4000000006b */
[----:B------:R-:W-:-:S02]  /*17a0*/  PRMT R106, R178, 0x5410, R179 ;  /* 0x00005410b26a7816 */ /* 0x000fc400000000b3 */
[----:B------:R-:W-:-:S07]  /*17b0*/  PRMT R107, R181, 0x5410, R182 ;  /* 0x00005410b56b7816 */ /* 0x000fce00000000b6 */
.L_x_7483:
[----:B------:R-:W0:Y:S01]  /*17c0*/  LDC.64 R178, c[0x0][0x3a8] ;  /* 0x0000ea00ffb27b82 */ /* 0x000e220000000a00 */
[----:B------:R-:W-:Y:S01]  /*17d0*/  IADD3 R188, PT, PT, R188, 0x20, RZ ;  /* 0x00000020bcbc7810 */ /* 0x000fe20007ffe0ff */
[C---:B0-----:R-:W-:Y:S01]  /*17e0*/  IMAD.WIDE.U32 R178, R189.reuse, 0x10, R178 ;  /* 0x00000010bdb27825 */ /* 0x041fe200078e00b2 */
[----:B------:R-:W-:-:S04]  /*17f0*/  IADD3 R189, PT, PT, R189, 0x20, RZ ;  /* 0x00000020bdbd7810 */ /* 0x000fc80007ffe0ff */
[----:B------:R0:W-:Y:S03]  /*1800*/  STG.E.128 desc[UR6][R178.64], R104 ;  /* 0x00000068b2007986 */ /* 0x0001e6000c101d06 */
.L_x_7479:
[----:B------:R-:W-:Y:S05]  /*1810*/  BSYNC.RECONVERGENT B0 ;  /* 0x0000000000007941 */ /* 0x000fea0003800200 */
.L_x_7478:
[----:B------:R-:W-:Y:S01]  /*1820*/  ISETP.GE.U32.AND P1, PT, R3, 0x40, PT ;  /* 0x000000400300780c */ /* 0x000fe20003f26070 */
[----:B------:R-:W-:Y:S03]  /*1830*/  BSSY.RECONVERGENT B0, `(.L_x_7484) ;  /* 0x000008a000007945 */ /* 0x000fe60003800200 */
[----:B------:R-:W-:-:S09]  /*1840*/  P2R R185, PR, RZ, 0x2 ;  /* 0x00000002ffb97803 */ /* 0x000fd20000000000 */
[----:B------:R-:W-:Y:S05]  /*1850*/  @!P1 BRA `(.L_x_7485) ;  /* 0x00000008001c9947 */ /* 0x000fea0003800000 */
[----:B------:R-:W-:Y:S01]  /*1860*/  ISETP.NE.U32.AND P1, PT, RZ, UR8, PT ;  /* 0x00000008ff007c0c */ /* 0x000fe2000bf25070 */
[----:B0-----:R-:W0:Y:S03]  /*1870*/  @P0 LDC.64 R104, c[0x0][0x390] ;  /* 0x0000e400ff680b82 */ /* 0x001e260000000a00 */
[----:B------:R-:W-:-:S13]  /*1880*/  ISETP.NE.AND.EX P1, PT, RZ, UR9, PT, P1 ;  /* 0x00000009ff007c0c */ /* 0x000fda000bf25310 */
[----:B------:R-:W1:Y:S01]  /*1890*/  @P1 LDC.64 R106, c[0x0][0x3a0] ;  /* 0x0000e800ff6a1b82 */ /* 0x000e620000000a00 */
[----:B0-----:R-:W-:-:S05]  /*18a0*/  @P0 IMAD.WIDE.U32 R104, R188, 0x10, R104 ;  /* 0x00000010bc680825 */ /* 0x001fca00078e0068 */
[----:B------:R0:W5:Y:S01]  /*18b0*/  @P0 LDG.E.128 R8, desc[UR6][R104.64] ;  /* 0x0000000668080981 */ /* 0x000162000c1e1d00 */
[----:B-1----:R-:W-:-:S05]  /*18c0*/  @P1 IMAD.WIDE.U32 R106, R189, 0x10, R106 ;  /* 0x00000010bd6a1825 */ /* 0x002fca00078e006a */
[----:B------:R0:W5:Y:S01]  /*18d0*/  @P1 LDG.E.128 R4, desc[UR6][R106.64] ;  /* 0x000000066a041981 */ /* 0x000162000c1e1d00 */
[----:B------:R-:W-:Y:S05]  /*18e0*/  @!P1 BRA `(.L_x_7486) ;  /* 0x0000000000f89947 */ /* 0x000fea0003800000 */
[----:B------:R-:W-:Y:S01]  /*18f0*/  ISETP.GT.AND P1, PT, R0, RZ, PT ;  /* 0x000000ff0000720c */ /* 0x000fe20003f24270 */
[----:B-----5:R-:W-:Y:S02]  /*1900*/  HADD2.F32 R117, -RZ, R4.H0_H0 ;  /* 0x20000004ff757230 */ /* 0x020fe40000004100 */
[----:B------:R-:W-:-:S10]  /*1910*/  HADD2.F32 R119, -RZ, R5.H0_H0 ;  /* 0x20000005ff777230 */ /* 0x000fd40000004100 */
[----:B0-----:R-:W0:Y:S01]  /*1920*/  @P1 LDC R105, c[0x0][0x40c] ;  /* 0x00010300ff691b82 */ /* 0x001e220000000800 */
[--C-:B------:R-:W-:Y:S02]  /*1930*/  @P1 HADD2.F32 R104, -RZ, R8.reuse.H0_H0 ;  /* 0x20000008ff681230 */ /* 0x100fe40000004100 */
[----:B------:R-:W-:Y:S02]  /*1940*/  @P1 HADD2.F32 R120, -RZ, R9.H0_H0 ;  /* 0x20000009ff781230 */ /* 0x000fe40000004100 */
[----:B------:R-:W-:-:S03]  /*1950*/  @P1 HADD2.F32 R107, -RZ, R8.H1_H1 ;  /* 0x30000008ff6b1230 */ /* 0x000fc60000004100 */
[----:B------:R-:W1:Y:S08]  /*1960*/  @P1 LDC R123, c[0x0][0x40c] ;  /* 0x00010300ff7b1b82 */ /* 0x000e700000000800 */
[----:B------:R-:W2:Y:S08]  /*1970*/  @P1 LDC R121, c[0x0][0x40c] ;  /* 0x00010300ff791b82 */ /* 0x000eb00000000800 */
[----:B------:R-:W3:Y:S01]  /*1980*/  @P1 LDC R118, c[0x0][0x40c] ;  /* 0x00010300ff761b82 */ /* 0x000ee20000000800 */
[----:B0-----:R-:W-:Y:S01]  /*1990*/  @P1 FMUL.FTZ R106, R104, R105 ;  /* 0x00000069686a1220 */ /* 0x001fe20000410000 */
[----:B------:R-:W-:-:S02]  /*19a0*/  @P1 HADD2.F32 R104, -RZ, R84.H0_H0 ;  /* 0x20000054ff681230 */ /* 0x000fc40000004100 */
[----:B------:R-:W-:-:S03]  /*19b0*/  @P1 HADD2.F32 R105, -RZ, R84.H1_H1 ;  /* 0x30000054ff691230 */ /* 0x000fc60000004100 */
[----:B------:R-:W-:Y:S01]  /*19c0*/  @P1 FFMA.FTZ R117, R106, R104, R117 ;  /* 0x000000686a751223 */ /* 0x000fe20000010075 */
[----:B------:R-:W0:Y:S01]  /*19d0*/  @P1 LDC R181, c[0x0][0x40c] ;  /* 0x00010300ffb51b82 */ /* 0x000e220000000800 */
[----:B------:R-:W-:-:S05]  /*19e0*/  @P1 HADD2.F32 R104, -RZ, R9.H1_H1 ;  /* 0x30000009ff681230 */ /* 0x000fca0000004100 */
[----:B-1----:R-:W-:Y:S01]  /*19f0*/  @P1 FMUL.FTZ R123, R104, R123 ;  /* 0x0000007b687b1220 */ /* 0x002fe20000410000 */
[----:B------:R-:W-:Y:S01]  /*1a00*/  @P1 HADD2.F32 R104, -RZ, R85.H0_H0 ;  /* 0x20000055ff681230 */ /* 0x000fe20000004100 */
[----:B------:R-:W1:Y:S01]  /*1a10*/  @P1 LDC R122, c[0x0][0x40c] ;  /* 0x00010300ff7a1b82 */ /* 0x000e620000000800 */
[----:B--2---:R-:W-:Y:S01]  /*1a20*/  @P1 FMUL.FTZ R106, R120, R121 ;  /* 0x00000079786a1220 */ /* 0x004fe20000410000 */
[----:B------:R-:W-:Y:S02]  /*1a30*/  HADD2.F32 R120, -RZ, R5.H1_H1 ;  /* 0x30000005ff787230 */ /* 0x000fe40000004100 */
[----:B------:R-:W-:Y:S02]  /*1a40*/  @P1 HADD2.F32 R121, -RZ, R10.H1_H1 ;  /* 0x3000000aff791230 */ /* 0x000fe40000004100 */
[----:B------:R-:W-:Y:S01]  /*1a50*/  @P1 FFMA.FTZ R119, R106, R104, R119 ;  /* 0x000000686a771223 */ /* 0x000fe20000010077 */
[----:B------:R-:W-:Y:S01]  /*1a60*/  @P1 HADD2.F32 R104, -RZ, R11.H0_H0 ;  /* 0x2000000bff681230 */ /* 0x000fe20000004100 */
[----:B------:R-:W2:Y:S01]  /*1a70*/  @P1 LDC R128, c[0x0][0x40c] ;  /* 0x00010300ff801b82 */ /* 0x000ea20000000800 */
[----:B---3--:R-:W-:Y:S01]  /*1a80*/  @P1 FMUL.FTZ R107, R107, R118 ;  /* 0x000000766b6b1220 */ /* 0x008fe20000410000 */
[----:B------:R-:W-:-:S02]  /*1a90*/  HADD2.F32 R118, -RZ, R4.H1_H1 ;  /* 0x30000004ff767230 */ /* 0x000fc40000004100 */
[----:B------:R-:W-:-:S03]  /*1aa0*/  @P1 HADD2.F32 R106, -RZ, R87.H0_H0 ;  /* 0x20000057ff6a1230 */ /* 0x000fc60000004100 */
[----:B------:R-:W-:Y:S01]  /*1ab0*/  @P1 FFMA.FTZ R118, R107, R105, R118 ;  /* 0x000000696b761223 */ /* 0x000fe20000010076 */
[----:B------:R-:W3:Y:S01]  /*1ac0*/  @P1 LDC R184, c[0x0][0x40c] ;  /* 0x00010300ffb81b82 */ /* 0x000ee20000000800 */
[----:B------:R-:W-:Y:S02]  /*1ad0*/  @P1 HADD2.F32 R105, -RZ, R85.H1_H1 ;  /* 0x30000055ff691230 */ /* 0x000fe40000004100 */
[----:B0-----:R-:W-:Y:S01]  /*1ae0*/  @P1 FMUL.FTZ R182, R104, R181 ;  /* 0x000000b568b61220 */ /* 0x001fe20000410000 */
[----:B------:R-:W-:Y:S02]  /*1af0*/  @P1 HADD2.F32 R107, -RZ, R10.H0_H0 ;  /* 0x2000000aff6b1230 */ /* 0x000fe40000004100 */
[----:B------:R-:W-:Y:S02]  /*1b00*/  @P1 HADD2.F32 R181, -RZ, R11.H1_H1 ;  /* 0x3000000bffb51230 */ /* 0x000fe40000004100 */
[----:B------:R-:W-:Y:S01]  /*1b10*/  @P1 FFMA.FTZ R120, R123, R105, R120 ;  /* 0x000000697b781223 */ /* 0x000fe20000010078 */
[----:B------:R-:W-:-:S02]  /*1b20*/  HADD2.F32 R123, -RZ, R7.H0_H0 ;  /* 0x20000007ff7b7230 */ /* 0x000fc40000004100 */
[----:B-1----:R-:W-:Y:S01]  /*1b30*/  @P1 FMUL.FTZ R178, R107, R122 ;  /* 0x0000007a6bb21220 */ /* 0x002fe20000410000 */
[----:B------:R-:W-:Y:S02]  /*1b40*/  HADD2.F32 R122, -RZ, R6.H1_H1 ;  /* 0x30000006ff7a7230 */ /* 0x000fe40000004100 */
[--C-:B------:R-:W-:Y:S02]  /*1b50*/  @P1 HADD2.F32 R104, -RZ, R86.reuse.H0_H0 ;  /* 0x20000056ff681230 */ /* 0x100fe40000004100 */
[----:B------:R-:W-:Y:S01]  /*1b60*/  @P1 FFMA.FTZ R123, R182, R106, R123 ;  /* 0x0000006ab67b1223 */ /* 0x000fe2000001007b */
[----:B------:R-:W-:Y:S01]  /*1b70*/  @P1 HADD2.F32 R105, -RZ, R86.H1_H1 ;  /* 0x30000056ff691230 */ /* 0x000fe20000004100 */
[----:B------:R-:W-:Y:S01]  /*1b80*/  F2FP.F16.F32.PACK_AB R106, RZ, R119 ;  /* 0x00000077ff6a723e */ /* 0x000fe200000000ff */
[----:B------:R-:W-:Y:S02]  /*1b90*/  @P1 HADD2.F32 R107, -RZ, R87.H1_H1 ;  /* 0x30000057ff6b1230 */ /* 0x000fe40000004100 */
[----:B--2---:R-:W-:Y:S01]  /*1ba0*/  @P1 FMUL.FTZ R179, R121, R128 ;  /* 0x0000008079b31220 */ /* 0x004fe20000410000 */
[----:B------:R-:W-:Y:S01]  /*1bb0*/  HADD2.F32 R121, -RZ, R6.H0_H0 ;  /* 0x20000006ff797230 */ /* 0x000fe20000004100 */
[----:B------:R-:W-:Y:S01]  /*1bc0*/  F2FP.F16.F32.PACK_AB R182, RZ, R123 ;  /* 0x0000007bffb6723e */ /* 0x000fe200000000ff */
[----:B------:R-:W-:-:S02]  /*1bd0*/  HADD2.F32 R128, -RZ, R7.H1_H1 ;  /* 0x30000007ff807230 */ /* 0x000fc40000004100 */
[----:B------:R-:W-:Y:S01]  /*1be0*/  @P1 FFMA.FTZ R122, R179, R105, R122 ;  /* 0x00000069b37a1223 */ /* 0x000fe2000001007a */
[----:B------:R-:W-:Y:S01]  /*1bf0*/  F2FP.F16.F32.PACK_AB R105, RZ, R118 ;  /* 0x00000076ff69723e */ /* 0x000fe200000000ff */
[----:B------:R-:W-:Y:S01]  /*1c00*/  @P1 FFMA.FTZ R121, R178, R104, R121 ;  /* 0x00000068b2791223 */ /* 0x000fe20000010079 */
[----:B------:R-:W-:Y:S01]  /*1c10*/  F2FP.F16.F32.PACK_AB R104, RZ, R117 ;  /* 0x00000075ff68723e */ /* 0x000fe200000000ff */
[----:B---3--:R-:W-:Y:S01]  /*1c20*/  @P1 FMUL.FTZ R181, R181, R184 ;  /* 0x000000b8b5b51220 */ /* 0x008fe20000410000 */
[----:B------:R-:W-:Y:S02]  /*1c30*/  F2FP.F16.F32.PACK_AB R178, RZ, R120 ;  /* 0x00000078ffb2723e */ /* 0x000fe400000000ff */
[----:B------:R-:W-:Y:S01]  /*1c40*/  F2FP.F16.F32.PACK_AB R179, RZ, R121 ;  /* 0x00000079ffb3723e */ /* 0x000fe200000000ff */
[----:B------:R-:W-:Y:S01]  /*1c50*/  @P1 FFMA.FTZ R128, R181, R107, R128 ;  /* 0x0000006bb5801223 */ /* 0x000fe20000010080 */
[----:B------:R-:W-:Y:S02]  /*1c60*/  F2FP.F16.F32.PACK_AB R181, RZ, R122 ;  /* 0x0000007affb5723e */ /* 0x000fe400000000ff */
[----:B------:R-:W-:-:S02]  /*1c70*/  PRMT R104, R104, 0x5410, R105 ;  /* 0x0000541068687816 */ /* 0x000fc40000000069 */
[----:B------:R-:W-:Y:S02]  /*1c80*/  F2FP.F16.F32.PACK_AB R107, RZ, R128 ;  /* 0x00000080ff6b723e */ /* 0x000fe400000000ff */
[----:B------:R-:W-:Y:S02]  /*1c90*/  PRMT R105, R106, 0x5410, R178 ;  /* 0x000054106a697816 */ /* 0x000fe400000000b2 */
[----:B------:R-:W-:Y:S02]  /*1ca0*/  PRMT R106, R179, 0x5410, R181 ;  /* 0x00005410b36a7816 */ /* 0x000fe400000000b5 */
[----:B------:R-:W-:Y:S01]  /*1cb0*/  PRMT R107, R182, 0x5410, R107 ;  /* 0x00005410b66b7816 */ /* 0x000fe2000000006b */
[----:B------:R-:W-:Y:S06]  /*1cc0*/  BRA `(.L_x_7487) ;  /* 0x0000000000ec7947 */ /* 0x000fec0003800000 */
.L_x_7486:
[----:B0-----:R-:W0:Y:S01]  /*1cd0*/  @P0 LDC R105, c[0x0][0x40c] ;  /* 0x00010300ff690b82 */ /* 0x001e220000000800 */
        /* <DEDUP_REMOVED lines=58> */
.L_x_7487:
[----:B------:R-:W0:Y:S01]  /*2080*/  LDC.64 R178, c[0x0][0x3a8] ;  /* 0x0000ea00ffb27b82 */ /* 0x000e220000000a00 */
[----:B------:R-:W-:Y:S01]  /*2090*/  IADD3 R188, PT, PT, R188, 0x20, RZ ;  /* 0x00000020bcbc7810 */ /* 0x000fe20007ffe0ff */
[C---:B0-----:R-:W-:Y:S01]  /*20a0*/  IMAD.WIDE.U32 R178, R189.reuse, 0x10, R178 ;  /* 0x00000010bdb27825 */ /* 0x041fe200078e00b2 */
[----:B------:R-:W-:-:S04]  /*20b0*/  IADD3 R189, PT, PT, R189, 0x20, RZ ;  /* 0x00000020bdbd7810 */ /* 0x000fc80007ffe0ff */
[----:B------:R1:W-:Y:S03]  /*20c0*/  STG.E.128 desc[UR6][R178.64], R104 ;  /* 0x00000068b2007986 */ /* 0x0003e6000c101d06 */
.L_x_7485:
[----:B------:R-:W-:Y:S05]  /*20d0*/  BSYNC.RECONVERGENT B0 ;  /* 0x0000000000007941 */ /* 0x000fea0003800200 */
.L_x_7484:
[----:B------:R-:W-:Y:S01]  /*20e0*/  ISETP.GE.U32.AND P1, PT, R3, 0x60, PT ;  /* 0x000000600300780c */ /* 0x000fe20003f26070 */
[----:B------:R-:W-:Y:S03]  /*20f0*/  BSSY.RECONVERGENT B0, `(.L_x_7488) ;  /* 0x000008a000007945 */ /* 0x000fe60003800200 */
[----:B------:R-:W-:-:S09]  /*2100*/  P2R R184, PR, RZ, 0x2 ;  /* 0x00000002ffb87803 */ /* 0x000fd20000000000 */
[----:B------:R-:W-:Y:S05]  /*2110*/  @!P1 BRA `(.L_x_7489) ;  /* 0x00000008001c9947 */ /* 0x000fea0003800000 */
[----:B------:R-:W-:Y:S01]  /*2120*/  ISETP.NE.U32.AND P1, PT, RZ, UR8, PT ;  /* 0x00000008ff007c0c */ /* 0x000fe2000bf25070 */
[----:B01----:R-:W0:Y:S03]  /*2130*/  @P0 LDC.64 R104, c[0x0][0x390] ;  /* 0x0000e400ff680b82 */ /* 0x003e260000000a00 */
        /* <DEDUP_REMOVED lines=69> */
.L_x_7490:
        /* <DEDUP_REMOVED lines=59> */
.L_x_7491:
[----:B------:R-:W0:Y:S01]  /*2940*/  LDC.64 R178, c[0x0][0x3a8] ;  /* 0x0000ea00ffb27b82 */ /* 0x000e220000000a00 */
[----:B------:R-:W-:Y:S01]  /*2950*/  IADD3 R188, PT, PT, R188, 0x20, RZ ;  /* 0x00000020bcbc7810 */ /* 0x000fe20007ffe0ff */
[C---:B0-----:R-:W-:Y:S01]  /*2960*/  IMAD.WIDE.U32 R178, R189.reuse, 0x10, R178 ;  /* 0x00000010bdb27825 */ /* 0x041fe200078e00b2 */
[----:B------:R-:W-:-:S04]  /*2970*/  IADD3 R189, PT, PT, R189, 0x20, RZ ;  /* 0x00000020bdbd7810 */ /* 0x000fc80007ffe0ff */
[----:B------:R2:W-:Y:S03]  /*2980*/  STG.E.128 desc[UR6][R178.64], R104 ;  /* 0x00000068b2007986 */ /* 0x0005e6000c101d06 */
.L_x_7489:
[----:B------:R-:W-:Y:S05]  /*2990*/  BSYNC.RECONVERGENT B0 ;  /* 0x0000000000007941 */ /* 0x000fea0003800200 */
.L_x_7488:
[----:B------:R-:W-:Y:S01]  /*29a0*/  ISETP.GE.U32.AND P1, PT, R3, 0x80, PT ;  /* 0x000000800300780c */ /* 0x000fe20003f26070 */
[----:B------:R-:W-:Y:S03]  /*29b0*/  BSSY.RECONVERGENT B0, `(.L_x_7492) ;  /* 0x000008a000007945 */ /* 0x000fe60003800200 */
[----:B------:R-:W-:-:S09]  /*29c0*/  P2R R183, PR, RZ, 0x2 ;  /* 0x00000002ffb77803 */ /* 0x000fd20000000000 */
[----:B------:R-:W-:Y:S05]  /*29d0*/  @!P1 BRA `(.L_x_7493) ;  /* 0x00000008001c9947 */ /* 0x000fea0003800000 */
[----:B------:R-:W-:Y:S01]  /*29e0*/  ISETP.NE.U32.AND P1, PT, RZ, UR8, PT ;  /* 0x00000008ff007c0c */ /* 0x000fe2000bf25070 */
[----:B012---:R-:W0:Y:S03]  /*29f0*/  @P0 LDC.64 R104, c[0x0][0x390] ;  /* 0x0000e400ff680b82 */ /* 0x007e260000000a00 */
        /* <DEDUP_REMOVED lines=69> */
.L_x_7494:
        /* <DEDUP_REMOVED lines=59> */
.L_x_7495:
[----:B------:R-:W0:Y:S01]  /*3200*/  LDC.64 R178, c[0x0][0x3a8] ;  /* 0x0000ea00ffb27b82 */ /* 0x000e220000000a00 */
[----:B------:R-:W-:Y:S01]  /*3210*/  IADD3 R188, PT, PT, R188, 0x20, RZ ;  /* 0x00000020bcbc7810 */ /* 0x000fe20007ffe0ff */
[C---:B0-----:R-:W-:Y:S01]  /*3220*/  IMAD.WIDE.U32 R178, R189.reuse, 0x10, R178 ;  /* 0x00000010bdb27825 */ /* 0x041fe200078e00b2 */
[----:B------:R-:W-:-:S04]  /*3230*/  IADD3 R189, PT, PT, R189, 0x20, RZ ;  /* 0x00000020bdbd7810 */ /* 0x000fc80007ffe0ff */
[----:B------:R3:W-:Y:S03]  /*3240*/  STG.E.128 desc[UR6][R178.64], R104 ;  /* 0x00000068b2007986 */ /* 0x0007e6000c101d06 */
.L_x_7493:
[----:B------:R-:W-:Y:S05]  /*3250*/  BSYNC.RECONVERGENT B0 ;  /* 0x0000000000007941 */ /* 0x000fea0003800200 */
.L_x_7492:
[----:B------:R-:W-:Y:S01]  /*3260*/  ISETP.GE.U32.AND P1, PT, R3, 0xa0, PT ;  /* 0x000000a00300780c */ /* 0x000fe20003f26070 */
[----:B------:R-:W-:Y:S03]  /*3270*/  BSSY.RECONVERGENT B0, `(.L_x_7496) ;  /* 0x000008a000007945 */ /* 0x000fe60003800200 */
[----:B------:R-:W-:-:S09]  /*3280*/  P2R R182, PR, RZ, 0x2 ;  /* 0x00000002ffb67803 */ /* 0x000fd20000000000 */
[----:B------:R-:W-:Y:S05]  /*3290*/  @!P1 BRA `(.L_x_7497) ;  /* 0x00000008001c9947 */ /* 0x000fea0003800000 */
[----:B------:R-:W-:Y:S01]  /*32a0*/  ISETP.NE.U32.AND P1, PT, RZ, UR8, PT ;  /* 0x00000008ff007c0c */ /* 0x000fe2000bf25070 */
[----:B0123--:R-:W0:Y:S03]  /*32b0*/  @P0 LDC.64 R104, c[0x0][0x390] ;  /* 0x0000e400ff680b82 */ /* 0x00fe260000000a00 */
        /* <DEDUP_REMOVED lines=69> */
.L_x_7498:
        /* <DEDUP_REMOVED lines=59> */
.L_x_7499:
[----:B------:R-:W0:Y:S01]  /*3ac0*/  LDC.64 R178, c[0x0][0x3a8] ;  /* 0x0000ea00ffb27b82 */ /* 0x000e220000000a00 */
[----:B------:R-:W-:Y:S01]  /*3ad0*/  IADD3 R188, PT, PT, R188, 0x20, RZ ;  /* 0x00000020bcbc7810 */ /* 0x000fe20007ffe0ff */
[C---:B0-----:R-:W-:Y:S01]  /*3ae0*/  IMAD.WIDE.U32 R178, R189.reuse, 0x10, R178 ;  /* 0x00000010bdb27825 */ /* 0x041fe200078e00b2 */
[----:B------:R-:W-:-:S04]  /*3af0*/  IADD3 R189, PT, PT, R189, 0x20, RZ ;  /* 0x00000020bdbd7810 */ /* 0x000fc80007ffe0ff */
[----:B------:R4:W-:Y:S03]  /*3b00*/  STG.E.128 desc[UR6][R178.64], R104 ;  /* 0x00000068b2007986 */ /* 0x0009e6000c101d06 */
.L_x_7497:
[----:B------:R-:W-:Y:S05]  /*3b10*/  BSYNC.RECONVERGENT B0 ;  /* 0x0000000000007941 */ /* 0x000fea0003800200 */
.L_x_7496:
[----:B------:R-:W-:Y:S01]  /*3b20*/  ISETP.GE.U32.AND P1, PT, R3, 0xc0, PT ;  /* 0x000000c00300780c */ /* 0x000fe20003f26070 */
[----:B------:R-:W-:Y:S03]  /*3b30*/  BSSY.RECONVERGENT B0, `(.L_x_7500) ;  /* 0x000008a000007945 */ /* 0x000fe60003800200 */
[----:B------:R-:W-:-:S09]  /*3b40*/  P2R R181, PR, RZ, 0x2 ;  /* 0x00000002ffb57803 */ /* 0x000fd20000000000 */
[----:B------:R-:W-:Y:S05]  /*3b50*/  @!P1 BRA `(.L_x_7501) ;  /* 0x00000008001c9947 */ /* 0x000fea0003800000 */
[----:B------:R-:W-:Y:S01]  /*3b60*/  ISETP.NE.U32.AND P1, PT, RZ, UR8, PT ;  /* 0x00000008ff007c0c */ /* 0x000fe2000bf25070 */
[----:B01234-:R-:W0:Y:S03]  /*3b70*/  @P0 LDC.64 R104, c[0x0][0x390] ;  /* 0x0000e400ff680b82 */ /* 0x01fe260000000a00 */
        /* <DEDUP_REMOVED lines=51> */
[----:B------:R-:W-:-:S02]  /*3eb0*/  HADD2.F32 R157, -RZ, R6.H0_H0 ;  /* 0x20000006ff9d7230 */ /* 0x000fc40000004100 */
[----:B------:R-:W-:Y:S02]  /*3ec0*/  HADD2.F32 R160, -RZ, R7.H1_H1 ;  /* 0x30000007ffa07230 */ /* 0x000fe40000004100 */
        /* <DEDUP_REMOVED lines=16> */
.L_x_7502:
        /* <DEDUP_REMOVED lines=59> */
.L_x_7503:
[----:B------:R-:W0:Y:S01]  /*4380*/  LDC.64 R178, c[0x0][0x3a8] ;  /* 0x0000ea00ffb27b82 */ /* 0x000e220000000a00 */
[----:B------:R-:W-:Y:S01]  /*4390*/  IADD3 R188, PT, PT, R188, 0x20, RZ ;  /* 0x00000020bcbc7810 */ /* 0x000fe20007ffe0ff */
[C---:B0-----:R-:W-:Y:S01]  /*43a0*/  IMAD.WIDE.U32 R178, R189.reuse, 0x10, R178 ;  /* 0x00000010bdb27825 */ /* 0x041fe200078e00b2 */
[----:B------:R-:W-:-:S04]  /*43b0*/  IADD3 R189, PT, PT, R189, 0x20, RZ ;  /* 0x00000020bdbd7810 */ /* 0x000fc80007ffe0ff */
[----:B------:R0:W-:Y:S03]  /*43c0*/  STG.E.128 desc[UR6][R178.64], R104 ;  /* 0x00000068b2007986 */ /* 0x0001e6000c101d06 */
.L_x_7501:
[----:B------:R-:W-:Y:S05]  /*43d0*/  BSYNC.RECONVERGENT B0 ;  /* 0x0000000000007941 */ /* 0x000fea0003800200 */
.L_x_7500:
        /* <DEDUP_REMOVED lines=75> */
.L_x_7506:
        /* <DEDUP_REMOVED lines=59> */
.L_x_7507:
[----:B------:R-:W0:Y:S01]  /*4c40*/  LDC.64 R178, c[0x0][0x3a8] ;  /* 0x0000ea00ffb27b82 */ /* 0x000e220000000a00 */
[----:B------:R-:W-:Y:S01]  /*4c50*/  IADD3 R188, PT, PT, R188, 0x20, RZ ;  /* 0x00000020bcbc7810 */ /* 0x000fe20007ffe0ff */
[C---:B0-----:R-:W-:Y:S01]  /*4c60*/  IMAD.WIDE.U32 R178, R189.reuse, 0x10, R178 ;  /* 0x00000010bdb27825 */ /* 0x041fe200078e00b2 */
[----:B------:R-:W-:-:S04]  /*4c70*/  IADD3 R189, PT, PT, R189, 0x20, RZ ;  /* 0x00000020bdbd7810 */ /* 0x000fc80007ffe0ff */
[----:B------:R0:W-:Y:S03]  /*4c80*/  STG.E.128 desc[UR6][R178.64], R104 ;  /* 0x00000068b2007986 */ /* 0x0001e6000c101d06 */
.L_x_7505:
[----:B------:R-:W-:Y:S05]  /*4c90*/  BSYNC.RECONVERGENT B0 ;  /* 0x0000000000007941 */ /* 0x000fea0003800200 */
.L_x_7504:
        /* <DEDUP_REMOVED lines=14> */
[--C-:B-----5:R-:W-:Y:S02]  /*4d80*/  HADD2.F32 R169, -RZ, R4.reuse.H0_H0 ;  /* 0x20000004ffa97230 */ /* 0x120fe40000004100 */
[----:B------:R-:W-:Y:S02]  /*4d90*/  HADD2.F32 R170, -RZ, R4.H1_H1 ;  /* 0x30000004ffaa7230 */ /* 0x000fe40000004100 */
[----:B------:R-:W-:-:S08]  /*4da0*/  HADD2.F32 R171, -RZ, R5.H0_H0 ;  /* 0x20000005ffab7230 */ /* 0x000fd00000004100 */
[----:B0-----:R-:W0:Y:S01]  /*4db0*/  @P0 LDC R105, c[0x0][0x40c] ;  /* 0x00010300ff690b82 */ /* 0x001e220000000800 */
[--C-:B------:R-:W-:Y:S02]  /*4dc0*/  @P0 HADD2.F32 R0, -RZ, R8.reuse.H0_H0 ;  /* 0x20000008ff000230 */ /* 0x100fe40000004100 */
[----:B------:R-:W-:Y:S02]  /*4dd0*/  @P0 HADD2.F32 R104, -RZ, R8.H1_H1 ;  /* 0x30000008ff680230 */ /* 0x000fe40000004100 */
[----:B------:R-:W-:-:S03]  /*4de0*/  @P0 HADD2.F32 R179, -RZ, R11.H1_H1 ;  /* 0x3000000bffb30230 */ /* 0x000fc60000004100 */
[----:B------:R-:W1:Y:S08]  /*4df0*/  @P0 LDC R107, c[0x0][0x40c] ;  /* 0x00010300ff6b0b82 */ /* 0x000e700000000800 */
[----:B------:R-:W2:Y:S08]  /*4e00*/  @P0 LDC R173, c[0x0][0x40c] ;  /* 0x00010300ffad0b82 */ /* 0x000eb00000000800 */
[----:B------:R-:W3:Y:S01]  /*4e10*/  @P0 LDC R172, c[0x0][0x40c] ;  /* 0x00010300ffac0b82 */ /* 0x000ee20000000800 */
[----:B0-----:R-:W-:Y:S01]  /*4e20*/  @P0 FMUL.FTZ R106, R0, R105 ;  /* 0x00000069006a0220 */ /* 0x001fe20000410000 */
[----:B------:R-:W-:-:S02]  /*4e30*/  @P0 HADD2.F32 R0, -RZ, R12.H0_H0 ;  /* 0x2000000cff000230 */ /* 0x000fc40000004100 */
[----:B------:R-:W-:-:S03]  /*4e40*/  @P0 HADD2.F32 R105, -RZ, R9.H0_H0 ;  /* 0x20000009ff690230 */ /* 0x000fc60000004100 */
[----:B------:R-:W-:Y:S01]  /*4e50*/  @P0 FFMA.FTZ R169, R106, R0, R169 ;  /* 0x000000006aa90223 */ /* 0x000fe200000100a9 */
[----:B------:R-:W0:Y:S01]  /*4e60*/  @P0 LDC R174, c[0x0][0x40c] ;  /* 0x00010300ffae0b82 */ /* 0x000e220000000800 */
[----:B------:R-:W-:Y:S02]  /*4e70*/  @P0 HADD2.F32 R0, -RZ, R9.H1_H1 ;  /* 0x30000009ff000230 */ /* 0x000fe40000004100 */
[----:B-1----:R-:W-:Y:S01]  /*4e80*/  @P0 FMUL.FTZ R107, R104, R107 ;  /* 0x0000006b686b0220 */ /* 0x002fe20000410000 */
[----:B------:R-:W-:-:S04]  /*4e90*/  @P0 HADD2.F32 R104, -RZ, R12.H1_H1 ;  /* 0x3000000cff680230 */ /* 0x000fc80000004100 */
[----:B------:R-:W1:Y:S01]  /*4ea0*/  @P0 LDC R176, c[0x0][0x40c] ;  /* 0x00010300ffb00b82 */ /* 0x000e620000000800 */
[----:B--2---:R-:W-:Y:S01]  /*4eb0*/  @P0 FMUL.FTZ R173, R0, R173 ;  /* 0x000000ad00ad0220 */ /* 0x004fe20000410000 */
[--C-:B------:R-:W-:Y:S02]  /*4ec0*/  @P0 HADD2.F32 R0, -RZ, R13.reuse.H0_H0 ;  /* 0x2000000dff000230 */ /* 0x100fe40000004100 */
[----:B------:R-:W-:Y:S01]  /*4ed0*/  @P0 FFMA.FTZ R170, R107, R104, R170 ;  /* 0x000000686baa0223 */ /* 0x000fe200000100aa */
[----:B------:R-:W-:Y:S02]  /*4ee0*/  @P0 HADD2.F32 R104, -RZ, R13.H1_H1 ;  /* 0x3000000dff680230 */ /* 0x000fe40000004100 */
[----:B------:R-:W-:Y:S01]  /*4ef0*/  @P0 HADD2.F32 R107, -RZ, R10.H1_H1 ;  /* 0x3000000aff6b0230 */ /* 0x000fe20000004100 */
[----:B------:R-:W2:Y:S01]  /*4f00*/  @P0 LDC R175, c[0x0][0x40c] ;  /* 0x00010300ffaf0b82 */ /* 0x000ea20000000800 */
[----:B---3--:R-:W-:Y:S01]  /*4f10*/  @P0 FMUL.FTZ R106, R105, R172 ;  /* 0x000000ac696a0220 */ /* 0x008fe20000410000 */
[----:B------:R-:W-:-:S02]  /*4f20*/  HADD2.F32 R172, -RZ, R5.H1_H1 ;  /* 0x30000005ffac7230 */ /* 0x000fc40000004100 */
[----:B------:R-:W-:Y:S02]  /*4f30*/  @P0 HADD2.F32 R105, -RZ, R10.H0_H0 ;  /* 0x2000000aff690230 */ /* 0x000fe40000004100 */
[----:B------:R-:W-:Y:S01]  /*4f40*/  @P0 FFMA.FTZ R171, R106, R0, R171 ;  /* 0x000000006aab0223 */ /* 0x000fe200000100ab */
[----:B------:R-:W-:Y:S02]  /*4f50*/  @P0 HADD2.F32 R0, -RZ, R11.H0_H0 ;  /* 0x2000000bff000230 */ /* 0x000fe40000004100 */
[----:B------:R-:W-:Y:S01]  /*4f60*/  @P0 FFMA.FTZ R172, R173, R104, R172 ;  /* 0x00000068adac0223 */ /* 0x000fe200000100ac */
[----:B------:R-:W3:Y:S01]  /*4f70*/  @P0 LDC R190, c[0x0][0x40c] ;  /* 0x00010300ffbe0b82 */ /* 0x000ee20000000800 */
[----:B0-----:R-:W-:Y:S01]  /*4f80*/  @P0 FMUL.FTZ R178, R105, R174 ;  /* 0x000000ae69b20220 */ /* 0x001fe20000410000 */
[--C-:B------:R-:W-:Y:S02]  /*4f90*/  HADD2.F32 R173, -RZ, R6.reuse.H0_H0 ;  /* 0x20000006ffad7230 */ /* 0x100fe40000004100 */
[----:B------:R-:W-:-:S02]  /*4fa0*/  HADD2.F32 R174, -RZ, R6.H1_H1 ;  /* 0x30000006ffae7230 */ /* 0x000fc40000004100 */
[----:B------:R-:W-:Y:S02]  /*4fb0*/  @P0 HADD2.F32 R104, -RZ, R14.H1_H1 ;  /* 0x3000000eff680230 */ /* 0x000fe40000004100 */
[----:B-1----:R-:W-:Y:S01]  /*4fc0*/  @P0 FMUL.FTZ R107, R107, R176 ;  /* 0x000000b06b6b0220 */ /* 0x002fe20000410000 */
[----:B------:R-:W-:Y:S02]  /*4fd0*/  HADD2.F32 R176, -RZ, R7.H1_H1 ;  /* 0x30000007ffb07230 */ /* 0x000fe40000004100 */
[--C-:B------:R-:W-:Y:S02]  /*4fe0*/  @P0 HADD2.F32 R105, -RZ, R15.reuse.H0_H0 ;  /* 0x2000000fff690230 */ /* 0x100fe40000004100 */
[----:B------:R-:W-:Y:S01]  /*4ff0*/  @P0 FFMA.FTZ R174, R107, R104, R174 ;  /* 0x000000686bae0223 */ /* 0x000fe200000100ae */
[----:B------:R-:W-:Y:S01]  /*5000*/  @P0 HADD2.F32 R106, -RZ, R15.H1_H1 ;  /* 0x3000000fff6a0230 */ /* 0x000fe20000004100 */
[----:B------:R-:W-:Y:S01]  /*5010*/  F2FP.F16.F32.PACK_AB R104, RZ, R169 ;  /* 0x000000a9ff68723e */ /* 0x000fe200000000ff */
[----:B--2---:R-:W-:Y:S01]  /*5020*/  @P0 FMUL.FTZ R188, R0, R175 ;  /* 0x000000af00bc0220 */ /* 0x004fe20000410000 */
[----:B------:R-:W-:-:S02]  /*5030*/  HADD2.F32 R175, -RZ, R7.H0_H0 ;  /* 0x20000007ffaf7230 */ /* 0x000fc40000004100 */
[----:B------:R-:W-:-:S03]  /*5040*/  @P0 HADD2.F32 R0, -RZ, R14.H0_H0 ;  /* 0x2000000eff000230 */ /* 0x000fc60000004100 */
[----:B------:R-:W-:Y:S01]  /*5050*/  @P0 FFMA.FTZ R175, R188, R105, R175 ;  /* 0x00000069bcaf0223 */ /* 0x000fe200000100af */
[----:B------:R-:W-:Y:S01]  /*5060*/  F2FP.F16.F32.PACK_AB R105, RZ, R171 ;  /* 0x000000abff69723e */ /* 0x000fe200000000ff */
[----:B---3--:R-:W-:Y:S01]  /*5070*/  @P0 FMUL.FTZ R179, R179, R190 ;  /* 0x000000beb3b30220 */ /* 0x008fe20000410000 */
[----:B------:R-:W-:Y:S01]  /*5080*/  @P0 FFMA.FTZ R173, R178, R0, R173 ;  /* 0x00000000b2ad0223 */ /* 0x000fe200000100ad */
[----:B------:R-:W-:Y:S02]  /*5090*/  F2FP.F16.F32.PACK_AB R0, RZ, R170 ;  /* 0x000000aaff00723e */ /* 0x000fe400000000ff */
[----:B------:R-:W-:Y:S01]  /*50a0*/  @P0 FFMA.FTZ R176, R179, R106, R176 ;  /* 0x0000006ab3b00223 */ /* 0x000fe200000100b0 */
        /* <DEDUP_REMOVED lines=10> */
.L_x_7510:
[----:B0-----:R-:W0:Y:S01]  /*5150*/  @P0 LDC R105, c[0x0][0x40c] ;  /* 0x00010300ff690b82 */ /* 0x001e220000000800 */
[--C-:B-----5:R-:W-:Y:S01]  /*5160*/  @P0 HADD2.F32 R0, -RZ, R8.reuse.H0_H0 ;  /* 0x20000008ff000230 */ /* 0x120fe20000004100 */
[----:B------:R-:W-:Y:S01]  /*5170*/  MOV R169, RZ ;  /* 0x000000ff00a97202 */ /* 0x000fe20000000f00 */
[----:B------:R-:W-:Y:S02]  /*5180*/  @P0 HADD2.F32 R104, -RZ, R8.H1_H1 ;  /* 0x30000008ff680230 */ /* 0x000fe40000004100 */
[----:B------:R-:W-:Y:S02]  /*5190*/  HFMA2 R170, -RZ, RZ, 0, 0 ;  /* 0x00000000ffaa7431 */ /* 0x000fe400000001ff */
[----:B------:R-:W-:Y:S02]  /*51a0*/  @P0 HADD2.F32 R171, -RZ, R12.H1_H1 ;  /* 0x3000000cffab0230 */ /* 0x000fe40000004100 */
[----:B------:R-:W-:Y:S01]  /*51b0*/  @P0 HADD2.F32 R106, -RZ, R9.H0_H0 ;  /* 0x20000009ff6a0230 */ /* 0x000fe20000004100 */
        /* <DEDUP_REMOVED lines=11> */
[----:B------:R-:W-:Y:S02]  /*5270*/  @P0 HADD2.F32 R107, -RZ, R9.H1_H1 ;  /* 0x30000009ff6b0230 */ /* 0x000fe40000004100 */
[--C-:B------:R-:W-:Y:S02]  /*5280*/  @P0 HADD2.F32 R105, -RZ, R13.reuse.H0_H0 ;  /* 0x2000000dff690230 */ /* 0x100fe40000004100 */
[----:B------:R-:W-:Y:S01]  /*5290*/  @P0 FMUL.FTZ R170, R104, R171 ;  /* 0x000000ab68aa0220 */ /* 0x000fe20000410000 */
[----:B------:R-:W-:Y:S01]  /*52a0*/  @P0 HADD2.F32 R0, -RZ, R13.H1_H1 ;  /* 0x3000000dff000230 */ /* 0x000fe20000004100 */
[----:B------:R-:W-:Y:S01]  /*52b0*/  MOV R171, RZ ;  /* 0x000000ff00ab7202 */ /* 0x000fe20000000f00 */
[----:B------:R-:W1:Y:S01]  /*52c0*/  @P0 LDC R174, c[0x0][0x40c] ;  /* 0x00010300ffae0b82 */ /* 0x000e620000000800 */
[----:B--2---:R-:W-:Y:S01]  /*52d0*/  @P0 FMUL.FTZ R106, R106, R173 ;  /* 0x000000ad6a6a0220 */ /* 0x004fe20000410000 */
[----:B------:R-:W-:-:S02]  /*52e0*/  @P0 HADD2.F32 R104, -RZ, R10.H0_H0 ;  /* 0x2000000aff680230 */ /* 0x000fc40000004100 */
[----:B------:R-:W-:Y:S02]  /*52f0*/  @P0 HADD2.F32 R173, -RZ, R10.H1_H1 ;  /* 0x3000000affad0230 */ /* 0x000fe40000004100 */
[----:B------:R-:W-:Y:S01]  /*5300*/  @P0 FMUL.FTZ R171, R106, R105 ;  /* 0x000000696aab0220 */ /* 0x000fe20000410000 */
[--C-:B------:R-:W-:Y:S01]  /*5310*/  @P0 HADD2.F32 R105, -RZ, R14.reuse.H0_H0 ;  /* 0x2000000eff690230 */ /* 0x100fe20000004100 */
[----:B------:R-:W2:Y:S01]  /*5320*/  @P0 LDC R179, c[0x0][0x40c] ;  /* 0x00010300ffb30b82 */ /* 0x000ea20000000800 */
[----:B---3--:R-:W-:Y:S01]  /*5330*/  @P0 FMUL.FTZ R107, R107, R172 ;  /* 0x000000ac6b6b0220 */ /* 0x008fe20000410000 */
[----:B------:R-:W-:Y:S02]  /*5340*/  HFMA2 R172, -RZ, RZ, 0, 0 ;  /* 0x00000000ffac7431 */ /* 0x000fe400000001ff */
[----:B------:R-:W-:Y:S02]  /*5350*/  @P0 HADD2.F32 R106, -RZ, R15.H0_H0 ;  /* 0x2000000fff6a0230 */ /* 0x000fe40000004100 */
[----:B------:R-:W-:Y:S01]  /*5360*/  @P0 FMUL.FTZ R172, R107, R0 ;  /* 0x000000006bac0220 */ /* 0x000fe20000410000 */
[----:B------:R-:W-:Y:S01]  /*5370*/  @P0 HADD2.F32 R107, -RZ, R14.H1_H1 ;  /* 0x3000000eff6b0230 */ /* 0x000fe20000004100 */
[----:B------:R-:W3:Y:S01]  /*5380*/  @P0 LDC R191, c[0x0][0x40c] ;  /* 0x00010300ffbf0b82 */ /* 0x000ee20000000800 */
[----:B0-----:R-:W-:Y:S01]  /*5390*/  @P0 FMUL.FTZ R104, R104, R175 ;  /* 0x000000af68680220 */ /* 0x001fe20000410000 */
[----:B-1----:R-:W-:Y:S01]  /*53a0*/  @P0 FMUL.FTZ R0, R173, R174 ;  /* 0x000000aead000220 */ /* 0x002fe20000410000 */
[----:B------:R-:W-:-:S02]  /*53b0*/  CS2R R174, SRZ ;  /* 0x0000000000ae7805 */ /* 0x000fc4000001ff00 */
[----:B------:R-:W-:Y:S01]  /*53c0*/  MOV R173, RZ ;  /* 0x000000ff00ad7202 */ /* 0x000fe20000000f00 */
[----:B------:R-:W-:Y:S01]  /*53d0*/  @P0 FMUL.FTZ R173, R104, R105 ;  /* 0x0000006968ad0220 */ /* 0x000fe20000410000 */
[----:B------:R-:W-:Y:S01]  /*53e0*/  @P0 FMUL.FTZ R174, R0, R107 ;  /* 0x0000006b00ae0220 */ /* 0x000fe20000410000 */
[----:B------:R-:W-:Y:S02]  /*53f0*/  F2FP.F16.F32.PACK_AB R105, RZ, R171 ;  /* 0x000000abff69723e */ /* 0x000fe400000000ff */
[----:B------:R-:W-:Y:S01]  /*5400*/  F2FP.F16.F32.PACK_AB R104, RZ, R169 ;  /* 0x000000a9ff68723e */ /* 0x000fe200000000ff */
[----:B--2---:R-:W-:Y:S01]  /*5410*/  @P0 FMUL.FTZ R179, R176, R179 ;  /* 0x000000b3b0b30220 */ /* 0x004fe20000410000 */
[----:B------:R-:W-:Y:S01]  /*5420*/  HFMA2 R176, -RZ, RZ, 0, 0 ;  /* 0x00000000ffb07431 */ /* 0x000fe200000001ff */
[----:B------:R-:W-:Y:S02]  /*5430*/  F2FP.F16.F32.PACK_AB R107, RZ, R173 ;  /* 0x000000adff6b723e */ /* 0x000fe400000000ff */
[----:B------:R-:W-:Y:S01]  /*5440*/  @P0 FMUL.FTZ R175, R179, R106 ;  /* 0x0000006ab3af0220 */ /* 0x000fe20000410000 */
[----:B------:R-:W-:-:S02]  /*5450*/  F2FP.F16.F32.PACK_AB R106, RZ, R172 ;  /* 0x000000acff6a723e */ /* 0x000fc400000000ff */
[----:B------:R-:W-:Y:S01]  /*5460*/  F2FP.F16.F32.PACK_AB R0, RZ, R170 ;  /* 0x000000aaff00723e */ /* 0x000fe200000000ff */
[----:B---3--:R-:W-:Y:S01]  /*5470*/  @P0 FMUL.FTZ R178, R178, R191 ;  /* 0x000000bfb2b20220 */ /* 0x008fe20000410000 */
[----:B------:R-:W-:Y:S02]  /*5480*/  F2FP.F16.F32.PACK_AB R179, RZ, R175 ;  /* 0x000000afffb3723e */ /* 0x000fe400000000ff */
[----:B------:R-:W-:Y:S01]  /*5490*/  PRMT R105, R105, 0x5410, R106 ;  /* 0x0000541069697816 */ /* 0x000fe2000000006a */
[----:B------:R-:W-:Y:S01]  /*54a0*/  @P0 FMUL.FTZ R176, R178, R193 ;  /* 0x000000c1b2b00220 */ /* 0x000fe20000410000 */
[----:B------:R-:W-:Y:S02]  /*54b0*/  F2FP.F16.F32.PACK_AB R178, RZ, R174 ;  /* 0x000000aeffb2723e */ /* 0x000fe400000000ff */
[----:B------:R-:W-:Y:S02]  /*54c0*/  PRMT R104, R104, 0x5410, R0 ;  /* 0x0000541068687816 */ /* 0x000fe40000000000 */
[----:B------:R-:W-:-:S02]  /*54d0*/  F2FP.F16.F32.PACK_AB R188, RZ, R176 ;  /* 0x000000b0ffbc723e */ /* 0x000fc400000000ff */
[----:B------:R-:W-:Y:S02]  /*54e0*/  PRMT R106, R107, 0x5410, R178 ;  /* 0x000054106b6a7816 */ /* 0x000fe400000000b2 */
[----:B------:R-:W-:-:S07]  /*54f0*/  PRMT R107, R179, 0x5410, R188 ;  /* 0x00005410b36b7816 */ /* 0x000fce00000000bc */
.L_x_7511:
[----:B------:R-:W0:Y:S02]  /*5500*/  LDC.64 R178, c[0x0][0x3a8] ;  /* 0x0000ea00ffb27b82 */ /* 0x000e240000000a00 */
[----:B0-----:R-:W-:-:S05]  /*5510*/  IMAD.WIDE.U32 R178, R189, 0x10, R178 ;  /* 0x00000010bdb27825 */ /* 0x001fca00078e00b2 */
[----:B------:R0:W-:Y:S02]  /*5520*/  STG.E.128 desc[UR6][R178.64], R104 ;  /* 0x00000068b2007986 */ /* 0x0001e4000c101d06 */
.L_x_7509:
[----:B------:R-:W-:Y:S05]  /*5530*/  BSYNC.RECONVERGENT B0 ;  /* 0x0000000000007941 */ /* 0x000fea0003800200 */
.L_x_7508:
        /* <DEDUP_REMOVED lines=80> */
[----:B------:R-:W-:Y:S01]  /*5a40*/  ISETP.NE.AND P6, PT, R179, RZ, PT ;  /* 0x000000ffb300720c */ /* 0x000fe20003fc5270 */
        /* <DEDUP_REMOVED lines=150> */
.L_x_7541:
[----:B------:R-:W-:Y:S01]  /*63b0*/  LOP3.LUT P1, RZ, R178, 0x1f, RZ, 0xc0, !PT ;  /* 0x0000001fb2ff7812 */ /* 0x000fe2000782c0ff */
[----:B------:R-:W-:Y:S01]  /*63c0*/  FMUL.FTZ R0, R179, R179 ;  /* 0x000000b3b3007220 */ /* 0x000fe20000410000 */
[----:B------:R-:W-:Y:S01]  /*63d0*/  ISETP.NE.AND P0, PT, RZ, UR5, PT ;  /* 0x00000005ff007c0c */ /* 0x000fe2000bf05270 */
[----:B-1----:R-:W-:Y:S01]  /*63e0*/  FADD.FTZ R191, R106, R189 ;  /* 0x000000bd6abf7221 */ /* 0x002fe20000010000 */
[----:B------:R-:W-:Y:S02]  /*63f0*/  BSSY.RECONVERGENT B0, `(.L_x_7513) ;  /* 0x00001b0000007945 */ /* 0x000fe40003800200 */
[----:B------:R-:W-:Y:S01]  /*6400*/  FSEL R189, R0, RZ, P0 ;  /* 0x000000ff00bd7208 */ /* 0x000fe20000000000 */
[----:B------:R-:W-:-:S04]  /*6410*/  FFMA.FTZ R188, R191, R188, UR10 ;  /* 0x0000000abfbc7e23 */ /* 0x000fc800080100bc */
[----:B------:R-:W-:Y:S02]  /*6420*/  FADD.FTZ R189, R188, R189 ;  /* 0x000000bdbcbd7221 */ /* 0x000fe40000010000 */
[----:B0-----:R-:W0:Y:S04]  /*6430*/  @!P1 LDC.64 R106, c[0x0][0x3c0] ;  /* 0x0000f000ff6a9b82 */ /* 0x001e280000000a00 */
[----:B------:R-:W1:Y:S04]  /*6440*/  MUFU.RSQ R189, R189 ;  /* 0x000000bd00bd7308 */ /* 0x000e680000001400 */
[----:B------:R-:W2:Y:S01]  /*6450*/  @!P1 LDC.64 R104, c[0x0][0x3c8] ;  /* 0x0000f200ff689b82 */ /* 0x000ea20000000a00 */
[----:B0-----:R-:W-:-:S05]  /*6460*/  @!P1 IMAD.WIDE R106, R108, 0x4, R106 ;  /* 0x000000046c6a9825 */ /* 0x001fca00078e026a */
[----:B------:R0:W-:Y:S01]  /*6470*/  @!P1 STG.E desc[UR6][R106.64], R179 ;  /* 0x000000b36a009986 */ /* 0x0001e2000c101906 */
[----:B--2---:R-:W-:-:S05]  /*6480*/  @!P1 IMAD.WIDE R104, R108, 0x4, R104 ;  /* 0x000000046c689825 */ /* 0x004fca00078e0268 */
[----:B-1----:R0:W-:Y:S01]  /*6490*/  @!P1 STG.E desc[UR6][R104.64], R189 ;  /* 0x000000bd68009986 */ /* 0x0021e2000c101906 */
[----:B-----5:R-:W-:-:S13]  /*64a0*/  ISETP.GE.AND P1, PT, R180, 0x1, PT ;  /* 0x00000001b400780c */ /* 0x020fda0003f26270 */
[----:B0-----:R-:W-:Y:S05]  /*64b0*/  @!P1 BRA `(.L_x_7514) ;  /* 0x00000018008c9947 */ /* 0x001fea0003800000 */
        /* <DEDUP_REMOVED lines=11> */
[----:B------:R-:W-:Y:S02]  /*6570*/  HADD2.F32 R179, -RZ, R125.H0_H0 ;  /* 0x2000007dffb37230 */ /* 0x000fe40000004100 */
        /* <DEDUP_REMOVED lines=16> */
[C---:B------:R-:W-:Y:S01]  /*6680*/  FMUL.FTZ R104, R189.reuse, R104 ;  /* 0x00000068bd687220 */ /* 0x040fe20000410000 */
        /* <DEDUP_REMOVED lines=28> */
.L_x_7516:
[----:B------:R-:W-:Y:S05]  /*6850*/  BSYNC.RECONVERGENT B1 ;  /* 0x0000000000017941 */ /* 0x000fea0003800200 */
.L_x_7515:
[----:B------:R-:W-:Y:S01]  /*6860*/  ISETP.NE.AND P0, PT, R185, RZ, PT ;  /* 0x000000ffb900720c */ /* 0x000fe20003f05270 */
[----:B------:R-:W-:-:S12]  /*6870*/  BSSY.RECONVERGENT B1, `(.L_x_7517) ;  /* 0x0000032000017945 */ /* 0x000fd80003800200 */
[----:B------:R-:W-:Y:S05]  /*6880*/  @!P0 BRA `(.L_x_7518) ;  /* 0x0000000000c08947 */ /* 0x000fea0003800000 */
[--C-:B0-----:R-:W-:Y:S01]  /*6890*/  FADD.FTZ R178, R121, -R0.reuse ;  /* 0x8000000079b27221 */ /* 0x101fe20000010000 */
        /* <DEDUP_REMOVED lines=47> */
.L_x_7518:
[----:B------:R-:W-:Y:S05]  /*6b90*/  BSYNC.RECONVERGENT B1 ;  /* 0x0000000000017941 */ /* 0x000fea0003800200 */
.L_x_7517:
[----:B------:R-:W-:Y:S01]  /*6ba0*/  ISETP.NE.AND P0, PT, R184, RZ, PT ;  /* 0x000000ffb800720c */ /* 0x000fe20003f05270 */
[----:B------:R-:W-:-:S12]  /*6bb0*/  BSSY.RECONVERGENT B1, `(.L_x_7519) ;  /* 0x0000032000017945 */ /* 0x000fd80003800200 */
[----:B------:R-:W-:Y:S05]  /*6bc0*/  @!P0 BRA `(.L_x_7520) ;  /* 0x0000000000c08947 */ /* 0x000fea0003800000 */
[--C-:B01----:R-:W-:Y:S01]  /*6bd0*/  FADD.FTZ R178, R133, -R0.reuse ;  /* 0x8000000085b27221 */ /* 0x103fe20000010000 */
        /* <DEDUP_REMOVED lines=47> */
.L_x_7520:
[----:B------:R-:W-:Y:S05]  /*6ed0*/  BSYNC.RECONVERGENT B1 ;  /* 0x0000000000017941 */ /* 0x000fea0003800200 */
.L_x_7519:
[----:B------:R-:W-:Y:S01]  /*6ee0*/  ISETP.NE.AND P0, PT, R183, RZ, PT ;  /* 0x000000ffb700720c */ /* 0x000fe20003f05270 */
[----:B------:R-:W-:-:S12]  /*6ef0*/  BSSY.RECONVERGENT B1, `(.L_x_7521) ;  /* 0x0000032000017945 */ /* 0x000fd80003800200 */
[----:B------:R-:W-:Y:S05]  /*6f00*/  @!P0 BRA `(.L_x_7522) ;  /* 0x0000000000c08947 */ /* 0x000fea0003800000 */
[--C-:B012---:R-:W-:Y:S01]  /*6f10*/  FADD.FTZ R178, R141, -R0.reuse ;  /* 0x800000008db27221 */ /* 0x107fe20000010000 */
        /* <DEDUP_REMOVED lines=47> */
.L_x_7522:
[----:B------:R-:W-:Y:S05]  /*7210*/  BSYNC.RECONVERGENT B1 ;  /* 0x0000000000017941 */ /* 0x000fea0003800200 */
.L_x_7521:
[----:B------:R-:W-:Y:S01]  /*7220*/  ISETP.NE.AND P0, PT, R182, RZ, PT ;  /* 0x000000ffb600720c */ /* 0x000fe20003f05270 */
[----:B------:R-:W-:-:S12]  /*7230*/  BSSY.RECONVERGENT B1, `(.L_x_7523) ;  /* 0x0000032000017945 */ /* 0x000fd80003800200 */
[----:B------:R-:W-:Y:S05]  /*7240*/  @!P0 BRA `(.L_x_7524) ;  /* 0x0000000000c08947 */ /* 0x000fea0003800000 */
[--C-:B0123--:R-:W-:Y:S01]  /*7250*/  FADD.FTZ R178, R149, -R0.reuse ;  /* 0x8000000095b27221 */ /* 0x10ffe20000010000 */
        /* <DEDUP_REMOVED lines=47> */
.L_x_7524:
[----:B------:R-:W-:Y:S05]  /*7550*/  BSYNC.RECONVERGENT B1 ;  /* 0x0000000000017941 */ /* 0x000fea0003800200 */
.L_x_7523:
[----:B------:R-:W-:Y:S01]  /*7560*/  ISETP.NE.AND P0, PT, R181, RZ, PT ;  /* 0x000000ffb500720c */ /* 0x000fe20003f05270 */
[----:B------:R-:W-:-:S12]  /*7570*/  BSSY.RECONVERGENT B1, `(.L_x_7525) ;  /* 0x0000032000017945 */ /* 0x000fd80003800200 */
[----:B------:R-:W-:Y:S05]  /*7580*/  @!P0 BRA `(.L_x_7526) ;  /* 0x0000000000c08947 */ /* 0x000fea0003800000 */
[--C-:B01234-:R-:W-:Y:S01]  /*7590*/  FADD.FTZ R178, R157, -R0.reuse ;  /* 0x800000009db27221 */ /* 0x11ffe20000010000 */
        /* <DEDUP_REMOVED lines=47> */
.L_x_7526:
[----:B------:R-:W-:Y:S05]  /*7890*/  BSYNC.RECONVERGENT B1 ;  /* 0x0000000000017941 */ /* 0x000fea0003800200 */
.L_x_7525:
        /* <DEDUP_REMOVED lines=51> */
.L_x_7528:
[----:B------:R-:W-:Y:S05]  /*7bd0*/  BSYNC.RECONVERGENT B1 ;  /* 0x0000000000017941 */ /* 0x000fea0003800200 */
.L_x_7527:
[----:B------:R-:W-:-:S13]  /*7be0*/  ISETP.NE.AND P0, PT, R187, RZ, PT ;  /* 0x000000ffbb00720c */ /* 0x000fda0003f05270 */
        /* <DEDUP_REMOVED lines=10> */
[----:B------:R-:W-:Y:S02]  /*7c90*/  HADD2.F32 R107, -RZ, R20.H0_H0 ;  /* 0x20000014ff6b7230 */ /* 0x000fe40000004100 */
[----:B------:R-:W-:Y:S01]  /*7ca0*/  FMUL.FTZ R106, R189, R106 ;  /* 0x0000006abd6a7220 */ /* 0x000fe20000410000 */
[----:B------:R-:W-:-:S02]  /*7cb0*/  HADD2.F32 R179, -RZ, R16.H0_H0 ;  /* 0x20000010ffb37230 */ /* 0x000fc40000004100 */
[C---:B------:R-:W-:Y:S01]  /*7cc0*/  FMUL.FTZ R180, R189.reuse, R180 ;  /* 0x000000b4bdb47220 */ /* 0x040fe20000410000 */
[----:B------:R-:W-:Y:S02]  /*7cd0*/  HADD2.F32 R181, -RZ, R21.H0_H0 ;  /* 0x20000015ffb57230 */ /* 0x000fe40000004100 */
[C---:B------:R-:W-:Y:S01]  /*7ce0*/  FMUL.FTZ R184, R189.reuse, R184 ;  /* 0x000000b8bdb87220 */ /* 0x040fe20000410000 */
[----:B------:R-:W-:Y:S02]  /*7cf0*/  HADD2.F32 R183, -RZ, R17.H0_H0 ;  /* 0x20000011ffb77230 */ /* 0x000fe40000004100 */
[----:B------:R-:W-:Y:S01]  /*7d00*/  FMUL.FTZ R190, R189, R0 ;  /* 0x00000000bdbe7220 */ /* 0x000fe20000410000 */
[----:B------:R-:W-:Y:S02]  /*7d10*/  HADD2.F32 R185, -RZ, R22.H0_H0 ;  /* 0x20000016ffb97230 */ /* 0x000fe40000004100 */
[----:B------:R-:W-:Y:S01]  /*7d20*/  FFMA.FTZ R0, R106, R107, R179 ;  /* 0x0000006b6a007223 */ /* 0x000fe200000100b3 */
[----:B------:R-:W-:-:S02]  /*7d30*/  HADD2.F32 R187, -RZ, R18.H0_H0 ;  /* 0x20000012ffbb7230 */ /* 0x000fc40000004100 */
[----:B------:R-:W-:Y:S01]  /*7d40*/  FFMA.FTZ R180, R180, R181, R183 ;  /* 0x000000b5b4b47223 */ /* 0x000fe200000100b7 */
[C---:B------:R-:W-:Y:S01]  /*7d50*/  FMUL.FTZ R178, R189.reuse, R178 ;  /* 0x000000b2bdb27220 */ /* 0x040fe20000410000 */
[C---:B------:R-:W-:Y:S01]  /*7d60*/  FMUL.FTZ R182, R189.reuse, R182 ;  /* 0x000000b6bdb67220 */ /* 0x040fe20000410000 */
[C---:B------:R-:W-:Y:S01]  /*7d70*/  FMUL.FTZ R186, R189.reuse, R186 ;  /* 0x000000babdba7220 */ /* 0x040fe20000410000 */
[----:B------:R-:W-:Y:S01]  /*7d80*/  FMUL.FTZ R188, R189, R188 ;  /* 0x000000bcbdbc7220 */ /* 0x000fe20000410000 */
        /* <DEDUP_REMOVED lines=22> */
.L_x_7514:
[----:B------:R-:W-:Y:S05]  /*7ef0*/  BSYNC.RECONVERGENT B0 ;  /* 0x0000000000007941 */ /* 0x000fea0003800200 */
.L_x_7513:
[----:B01234-:R-:W0:Y:S02]  /*7f00*/  LDC.64 R104, c[0x0][0x380] ;  /* 0x0000e000ff687b82 */ /* 0x01fe240000000a00 */
[----:B0-----:R-:W-:-:S04]  /*7f10*/  LEA R108, R104, R108, 0x2 ;  /* 0x0000006c686c7211 */ /* 0x001fc800078e10ff */
[----:B------:R-:W-:-:S13]  /*7f20*/  ISETP.GE.AND P0, PT, R108, R105, PT ;  /* 0x000000696c00720c */ /* 0x000fda0003f06270 */
[----:B------:R-:W-:Y:S05]  /*7f30*/  @!P0 BRA `(.L_x_7529) ;  /* 0xffffff8c00908947 */ /* 0x000fea000383ffff */
[----:B------:R-:W-:Y:S05]  /*7f40*/  EXIT ;  /* 0x000000000000794d */ /* 0x000fea0003800000 */
.L_x_7512:
        /* <DEDUP_REMOVED lines=8> */
.L_x_7531:
[----:B------:R-:W-:Y:S05]  /*7fd0*/  BSYNC B0 ;  /* 0x0000000000007941 */ /* 0x000fea0003800000 */
.L_x_7530:
        /* <DEDUP_REMOVED lines=10> */
.L_x_7532:
[----:B------:R-:W-:Y:S01]  /*8080*/  HFMA2 R193, -RZ, RZ, 0, 2.384185791015625e-07 ;  /* 0x00000004ffc17431 */ /* 0x000fe200000001ff */
[----:B------:R-:W-:-:S05]  /*8090*/  MOV R104, R189 ;  /* 0x000000bd00687202 */ /* 0x000fca0000000f00 */
[----:B------:R-:W-:-:S05]  /*80a0*/  FADD.FTZ R104, R105, R104 ;  /* 0x0000006869687221 */ /* 0x000fca0000010000 */
[----:B------:R-:W-:-:S07]  /*80b0*/  MOV R192, R104 ;  /* 0x0000006800c07202 */ /* 0x000fce0000000f00 */
[----:B------:R-:W-:Y:S05]  /*80c0*/  WARPSYNC.COLLECTIVE R191, `(.L_x_7533) ;  /* 0x00000000bf087348 */ /* 0x000fea0003c00000 */
[----:B------:R0:W1:Y:S02]  /*80d0*/  SHFL.BFLY P6, R189, R192, R193, R194 ;  /* 0x0c0000c1c0bd7389 */ /* 0x00006400000c00c2 */
[----:B01----:R-:W-:Y:S05]  /*80e0*/  ENDCOLLECTIVE ;  /* 0x000000000000791b */ /* 0x003fea0003800000 */
.L_x_7533:
[----:B------:R-:W-:Y:S01]  /*80f0*/  HFMA2 R193, -RZ, RZ, 0, 4.76837158203125e-07 ;  /* 0x00000008ffc17431 */ /* 0x000fe200000001ff */
[----:B------:R-:W-:-:S05]  /*8100*/  MOV R107, R189 ;  /* 0x000000bd006b7202 */ /* 0x000fca0000000f00 */
[----:B------:R-:W-:-:S05]  /*8110*/  FADD.FTZ R107, R104, R107 ;  /* 0x0000006b686b7221 */ /* 0x000fca0000010000 */
[----:B------:R-:W-:-:S07]  /*8120*/  MOV R192, R107 ;  /* 0x0000006b00c07202 */ /* 0x000fce0000000f00 */
[----:B------:R-:W-:Y:S05]  /*8130*/  WARPSYNC.COLLECTIVE R191, `(.L_x_7534) ;  /* 0x00000000bf087348 */ /* 0x000fea0003c00000 */
[----:B------:R0:W1:Y:S02]  /*8140*/  SHFL.BFLY P6, R189, R192, R193, R194 ;  /* 0x0c0000c1c0bd7389 */ /* 0x00006400000c00c2 */
[----:B01----:R-:W-:Y:S05]  /*8150*/  ENDCOLLECTIVE ;  /* 0x000000000000791b */ /* 0x003fea0003800000 */
.L_x_7534:
[----:B------:R-:W-:Y:S01]  /*8160*/  HFMA2 R193, -RZ, RZ, 0, 9.5367431640625e-07 ;  /* 0x00000010ffc17431 */ /* 0x000fe200000001ff */
[----:B------:R-:W-:-:S05]  /*8170*/  MOV R106, R189 ;  /* 0x000000bd006a7202 */ /* 0x000fca0000000f00 */
[----:B------:R-:W-:-:S05]  /*8180*/  FADD.FTZ R106, R107, R106 ;  /* 0x0000006a6b6a7221 */ /* 0x000fca0000010000 */
[----:B------:R-:W-:-:S07]  /*8190*/  MOV R192, R106 ;  /* 0x0000006a00c07202 */ /* 0x000fce0000000f00 */
[----:B------:R-:W-:Y:S05]  /*81a0*/  WARPSYNC.COLLECTIVE R191, `(.L_x_7535) ;  /* 0x00000000bf087348 */ /* 0x000fea0003c00000 */
[----:B------:R0:W1:Y:S02]  /*81b0*/  SHFL.BFLY P6, R189, R192, R193, R194 ;  /* 0x0c0000c1c0bd7389 */ /* 0x00006400000c00c2 */
[----:B01----:R-:W-:Y:S05]  /*81c0*/  ENDCOLLECTIVE ;  /* 0x000000000000791b */ /* 0x003fea0003800000 */
.L_x_7535:
[----:B------:R-:W-:Y:S01]  /*81d0*/  HFMA2 R193, -RZ, RZ, 0, 5.9604644775390625e-08 ;  /* 0x00000001ffc17431 */ /* 0x000fe200000001ff */
[----:B------:R-:W-:Y:S02]  /*81e0*/  ISETP.NE.AND P6, PT, R179, RZ, PT ;  /* 0x000000ffb300720c */ /* 0x000fe40003fc5270 */
[----:B------:R-:W-:-:S05]  /*81f0*/  MOV R179, R189 ;  /* 0x000000bd00b37202 */ /* 0x000fca0000000f00 */
        /* <DEDUP_REMOVED lines=136> */
.L_x_7536:
[----:B------:R-:W-:Y:S01]  /*8a80*/  HFMA2 R193, -RZ, RZ, 0, 1.1920928955078125e-07 ;  /* 0x00000002ffc17431 */ /* 0x000fe200000001ff */
[----:B------:R-:W-:-:S05]  /*8a90*/  MOV R105, R189 ;  /* 0x000000bd00697202 */ /* 0x000fca0000000f00 */
[----:B------:R-:W-:-:S05]  /*8aa0*/  FADD.FTZ R105, R0, R105 ;  /* 0x0000006900697221 */ /* 0x000fca0000010000 */
[----:B------:R-:W-:-:S07]  /*8ab0*/  MOV R192, R105 ;  /* 0x0000006900c07202 */ /* 0x000fce0000000f00 */
[----:B------:R-:W-:Y:S05]  /*8ac0*/  WARPSYNC.COLLECTIVE R191, `(.L_x_7537) ;  /* 0x00000000bf087348 */ /* 0x000fea0003c00000 */
[----:B------:R0:W1:Y:S02]  /*8ad0*/  SHFL.BFLY P6, R189, R192, R193, R194 ;  /* 0x0c0000c1c0bd7389 */ /* 0x00006400000c00c2 */
[----:B01----:R-:W-:Y:S05]  /*8ae0*/  ENDCOLLECTIVE ;  /* 0x000000000000791b */ /* 0x003fea0003800000 */
.L_x_7537:
[----:B------:R-:W-:Y:S01]  /*8af0*/  HFMA2 R193, -RZ, RZ, 0, 2.384185791015625e-07 ;  /* 0x00000004ffc17431 */ /* 0x000fe200000001ff */
[----:B------:R-:W-:-:S05]  /*8b00*/  MOV R104, R189 ;  /* 0x000000bd00687202 */ /* 0x000fca0000000f00 */
[----:B------:R-:W-:-:S05]  /*8b10*/  FADD.FTZ R104, R105, R104 ;  /* 0x0000006869687221 */ /* 0x000fca0000010000 */
[----:B------:R-:W-:-:S07]  /*8b20*/  MOV R192, R104 ;  /* 0x0000006800c07202 */ /* 0x000fce0000000f00 */
[----:B------:R-:W-:Y:S05]  /*8b30*/  WARPSYNC.COLLECTIVE R191, `(.L_x_7538) ;  /* 0x00000000bf087348 */ /* 0x000fea0003c00000 */
[----:B------:R0:W1:Y:S02]  /*8b40*/  SHFL.BFLY P6, R189, R192, R193, R194 ;  /* 0x0c0000c1c0bd7389 */ /* 0x00006400000c00c2 */
[----:B01----:R-:W-:Y:S05]  /*8b50*/  ENDCOLLECTIVE ;  /* 0x000000000000791b */ /* 0x003fea0003800000 */
.L_x_7538:
[----:B------:R-:W-:Y:S01]  /*8b60*/  HFMA2 R193, -RZ, RZ, 0, 4.76837158203125e-07 ;  /* 0x00000008ffc17431 */ /* 0x000fe200000001ff */
[----:B------:R-:W-:-:S05]  /*8b70*/  MOV R107, R189 ;  /* 0x000000bd006b7202 */ /* 0x000fca0000000f00 */
[----:B------:R-:W-:-:S05]  /*8b80*/  FADD.FTZ R107, R104, R107 ;  /* 0x0000006b686b7221 */ /* 0x000fca0000010000 */
[----:B------:R-:W-:-:S07]  /*8b90*/  MOV R192, R107 ;  /* 0x0000006b00c07202 */ /* 0x000fce0000000f00 */
[----:B------:R-:W-:Y:S05]  /*8ba0*/  WARPSYNC.COLLECTIVE R191, `(.L_x_7539) ;  /* 0x00000000bf087348 */ /* 0x000fea0003c00000 */
[----:B------:R0:W1:Y:S02]  /*8bb0*/  SHFL.BFLY P6, R189, R192, R193, R194 ;  /* 0x0c0000c1c0bd7389 */ /* 0x00006400000c00c2 */
[----:B01----:R-:W-:Y:S05]  /*8bc0*/  ENDCOLLECTIVE ;  /* 0x000000000000791b */ /* 0x003fea0003800000 */
.L_x_7539:
[----:B------:R-:W-:Y:S01]  /*8bd0*/  HFMA2 R193, -RZ, RZ, 0, 9.5367431640625e-07 ;  /* 0x00000010ffc17431 */ /* 0x000fe200000001ff */
[----:B------:R-:W-:-:S05]  /*8be0*/  MOV R106, R189 ;  /* 0x000000bd006a7202 */ /* 0x000fca0000000f00 */
[----:B------:R-:W-:-:S05]  /*8bf0*/  FADD.FTZ R106, R107, R106 ;  /* 0x0000006a6b6a7221 */ /* 0x000fca0000010000 */
[----:B------:R-:W-:-:S07]  /*8c00*/  MOV R192, R106 ;  /* 0x0000006a00c07202 */ /* 0x000fce0000000f00 */
[----:B------:R-:W-:Y:S05]  /*8c10*/  WARPSYNC.COLLECTIVE R191, `(.L_x_7540) ;  /* 0x00000000bf087348 */ /* 0x000fea0003c00000 */
[----:B------:R0:W1:Y:S02]  /*8c20*/  SHFL.BFLY P6, R189, R192, R193, R194 ;  /* 0x0c0000c1c0bd7389 */ /* 0x00006400000c00c2 */
[----:B01----:R-:W-:Y:S05]  /*8c30*/  ENDCOLLECTIVE ;  /* 0x000000000000791b */ /* 0x003fea0003800000 */
.L_x_7540:
[----:B------:R-:W-:Y:S05]  /*8c40*/  BRA `(.L_x_7541) ;  /* 0xffffffd400d87947 */ /* 0x000fea000383ffff */
.L_x_7542:
        /* <DEDUP_REMOVED lines=11> */
.L_x_71442:


//--------------------- .text._ZN10layer_norm13ln_fwd_kernelINS_13Kernel_traitsI6__halfS2_S2_S2_fjLj2048ELj1ELj4ELj1ELj16ENS_18Kernel_traits_baseILj2048ES2_S2_S2_S2_fjLj128EEEEELb0ELb1ELb1ELb1EEEvNS_9FwdParamsE --------------------------
	.section	.text._ZN10layer_norm13ln_fwd_kernelINS_13Kernel_traitsI6__halfS2_S2_S2_fjLj2048ELj1ELj4ELj1ELj16ENS_18Kernel_traits_baseILj2048ES2_S2_S2_S2_fjLj128EEEEELb0ELb1ELb1ELb1EEEvNS_9FwdParamsE,"ax",@progbits
	.align	128
        .global         _ZN10layer_norm13ln_fwd_kernelINS_13Kernel_traitsI6__halfS2_S2_S2_fjLj2048ELj1ELj4ELj1ELj16ENS_18Kernel_traits_baseILj2048ES2_S2_S2_S2_fjLj128EEEEELb0ELb1ELb1ELb1EEEvNS_9FwdParamsE
        .type           _ZN10layer_norm13ln_fwd_kernelINS_13Kernel_traitsI6__halfS2_S2_S2_fjLj2048ELj1ELj4ELj1ELj16ENS_18Kernel_traits_baseILj2048ES2_S2_S2_S2_fjLj128EEEEELb0ELb1ELb1ELb1EEEvNS_9FwdParamsE,@function
        .size           _ZN10layer_norm13ln_fwd_kernelINS_13Kernel_traitsI6__halfS2_S2_S2_fjLj2048ELj1ELj4ELj1ELj16ENS_18Kernel_traits_baseILj2048ES2_S2_S2_S2_fjLj128EEEEELb0ELb1ELb1ELb1EEEvNS_9FwdParamsE,(.L_x_71443 - _ZN10layer_norm13ln_fwd_kernelINS_13Kernel_traitsI6__halfS2_S2_S2_fjLj2048ELj1ELj4ELj1ELj16ENS_18Kernel_traits_baseILj2048ES2_S2_S2_S2_fjLj128EEEEELb0ELb1ELb1ELb1EEEvNS_9FwdParamsE)
        .other          _ZN10layer_norm13ln_fwd_kernelINS_13Kernel_traitsI6__halfS2_S2_S2_fjLj2048ELj1ELj4ELj1ELj16ENS_18Kernel_traits_baseILj2048ES2_S2_S2_S2_fjLj128EEEEELb0ELb1ELb1ELb1EEEvNS_9FwdParamsE,@"STO_CUDA_ENTRY STV_DEFAULT"
_ZN10layer_norm13ln_fwd_kernelINS_13Kernel_traitsI6__halfS2_S2_S2_fjLj2048ELj1ELj4ELj1ELj16ENS_18Kernel_traits_baseILj2048ES2_S2_S2_S2_fjLj128EEEEELb0ELb1ELb1ELb1EEEvNS_9FwdParamsE:
.text._ZN10layer_norm13ln_fwd_kernelINS_13Kernel_traitsI6__halfS2_S2_S2_fjLj2048ELj1ELj4ELj1ELj16ENS_18Kernel_traits_baseILj2048ES2_S2_S2_S2_fjLj128EEEEELb0ELb1ELb1ELb1EEEvNS_9FwdParamsE:
        /* <DEDUP_REMOVED lines=43> */
.L_x_7543:
[----:B------:R-:W0:Y:S08]  /*02b0*/  LDC.64 R2, c[0x0][0x3d0] ;  /* 0x0000f400ff027b82 */ /* 0x000e300000000a00 */
[----:B------:R-:W1:Y:S01]  /*02c0*/  LDC.64 R4, c[0x0][0x3e8] ;  /* 0x0000fa00ff047b82 */ /* 0x000e620000000a00 */
[----:B0-----:R-:W-:-:S05]  /*02d0*/  IMAD.WIDE.U32 R2, R110, 0x10, R2 ;  /* 0x000000106e027825 */ /* 0x001fca00078e0002 */
        /* <DEDUP_REMOVED lines=8> */
[----:B------:R-:W5:Y:S01]  /*0360*/  LDG.E.128 R28, desc[UR6][R2.64+0xe00] ;  /* 0x000e0006021c7981 */ /* 0x000f62000c1e1d00 */
[----:B------:R-:W-:-:S02]  /*0370*/  CS2R R62, SRZ ;  /* 0x00000000003e7805 */ /* 0x000fc4000001ff00 */
[----:B------:R-:W-:Y:S02]  /*0380*/  CS2R R60, SRZ ;  /* 0x00000000003c7805 */ /* 0x000fe4000001ff00 */
[----:B------:R-:W-:Y:S01]  /*0390*/  CS2R R58, SRZ ;  /* 0x00000000003a7805 */ /* 0x000fe2000001ff00 */
[----:B------:R-:W5:Y:S01]  /*03a0*/  LDG.E.128 R64, desc[UR6][R32.64] ;  /* 0x0000000620407981 */ /* 0x000f62000c1e1d00 */
[----:B------:R-:W-:Y:S02]  /*03b0*/  CS2R R56, SRZ ;  /* 0x0000000000387805 */ /* 0x000fe4000001ff00 */
[----:B------:R-:W-:Y:S02]  /*03c0*/  CS2R R54, SRZ ;  /* 0x0000000000367805 */ /* 0x000fe4000001ff00 */
[----:B------:R-:W-:Y:S01]  /*03d0*/  CS2R R52, SRZ ;  /* 0x0000000000347805 */ /* 0x000fe2000001ff00 */
        /* <DEDUP_REMOVED lines=12> */
[----:B------:R-:W5:Y:S04]  /*04a0*/  LDG.E.128 R80, desc[UR6][R32.64+0x800] ;  /* 0x0008000620507981 */ /* 0x000f68000c1e1d00 */
[----:B------:R-:W5:Y:S04]  /*04b0*/  LDG.E.128 R84, desc[UR6][R32.64+0xa00] ;  /* 0x000a000620547981 */ /* 0x000f68000c1e1d00 */
[----:B------:R-:W5:Y:S04]  /*04c0*/  LDG.E.128 R88, desc[UR6][R32.64+0xc00] ;  /* 0x000c000620587981 */ /* 0x000f68000c1e1d00 */
[----:B------:R0:W5:Y:S02]  /*04d0*/  LDG.E.128 R92, desc[UR6][R32.64+0xe00] ;  /* 0x000e0006205c7981 */ /* 0x000164000c1e1d00 */
[----:B0-----:R-:W-:-:S07]  /*04e0*/  CS2R R32, SRZ ;  /* 0x0000000000207805 */ /* 0x001fce000001ff00 */
.L_x_7544:
[----:B------:R-:W1:Y:S01]  /*04f0*/  LDCU UR4, c[0x0][0x384] ;  /* 0x00007080ff0477ac */ /* 0x000e620008000800 */
[----:B------:R-:W2:Y:S01]  /*0500*/  LDCU.U8 UR5, c[0x0][0x410] ;  /* 0x00008200ff0577ac */ /* 0x000ea20008000000 */
[----:B------:R-:W3:Y:S01]  /*0510*/  LDCU UR10, c[0x0][0x448] ;  /* 0x00008900ff0a77ac */ /* 0x000ee20008000800 */
[----:B------:R-:W4:Y:S01]  /*0520*/  LDCU.64 UR8, c[0x0][0x3a0] ;  /* 0x00007400ff0877ac */ /* 0x000f220008000a00 */
[----:B-1----:R-:W-:-:S13]  /*0530*/  ISETP.GE.AND P0, PT, R109, UR4, PT ;  /* 0x000000046d007c0c */ /* 0x002fda000bf06270 */
[----:B--234-:R-:W-:Y:S05]  /*0540*/  @P0 EXIT ;  /* 0x000000000000094d */ /* 0x01cfea0003800000 */
.L_x_7564:
[----:B0-----:R-:W0:Y:S08]  /*0550*/  LDC.64 R2, c[0x0][0x3f0] ;  /* 0x0000fc00ff027b82 */ /* 0x001e300000000a00 */
[----:B------:R-:W1:Y:S08]  /*0560*/  LDC R112, c[0x0][0x388] ;  /* 0x0000e200ff707b82 */ /* 0x000e700000000800 */
[----:B------:R-:W2:Y:S01]  /*0570*/  LDC.64 R104, c[0x0][0x3f8] ;  /* 0x0000fe00ff687b82 */ /* 0x000ea20000000a00 */
[----:B0-----:R-:W-:-:S05]  /*0580*/  IMAD.WIDE R2, R109, 0x4, R2 ;  /* 0x000000046d027825 */ /* 0x001fca00078e0202 */
[----:B------:R2:W3:Y:S02]  /*0590*/  LDG.E R0, desc[UR6][R2.64] ;  /* 0x0000000602007981 */ /* 0x0004e4000c1e1900 */
[----:B--2---:R-:W-:Y:S01]  /*05a0*/  IMAD.WIDE R2, R109, 0x4, R104 ;  /* 0x000000046d027825 */ /* 0x004fe200078e0268 */
[----:B---3--:R-:W-:-:S13]  /*05b0*/  ISETP.GE.AND P1, PT, R0, 0x1, PT ;  /* 0x000000010000780c */ /* 0x008fda0003f26270 */
[----:B------:R-:W0:Y:S01]  /*05c0*/  @P1 LDC.64 R106, c[0x0][0x390] ;  /* 0x0000e400ff6a1b82 */ /* 0x000e220000000a00 */
[----:B------:R-:W-:-:S05]  /*05d0*/  @P1 IADD3 R111, PT, PT, R0, -0x1, RZ ;  /* 0xffffffff006f1810 */ /* 0x000fca0007ffe0ff */
[----:B-1----:R-:W-:-:S05]  /*05e0*/  @P1 IMAD R111, R111, R112, RZ ;  /* 0x000000706f6f1224 */ /* 0x002fca00078e02ff */
[----:B------:R-:W-:-:S04]  /*05f0*/  @P1 SHF.R.S32.HI R108, RZ, 0x1f, R111 ;  /* 0x0000001fff6c1819 */ /* 0x000fc8000001146f */
[----:B------:R-:W-:Y:S01]  /*0600*/  @P1 LEA.HI R111, R108, R111, RZ, 0x3 ;  /* 0x0000006f6c6f1211 */ /* 0x000fe200078f18ff */
[----:B------:R-:W-:-:S03]  /*0610*/  HFMA2 R108, -RZ, RZ, 0, 0 ;  /* 0x00000000ff6c7431 */ /* 0x000fc600000001ff */
[----:B------:R-:W-:Y:S02]  /*0620*/  @P1 LEA.HI.SX32 R108, R111, R110, 0x1d ;  /* 0x0000006e6f6c1211 */ /* 0x000fe400078feaff */
[----:B-----5:R1:W5:Y:S03]  /*0630*/  LDG.E R111, desc[UR6][R2.64] ;  /* 0x00000006026f7981 */ /* 0x020366000c1e1900 */
[----:B0-----:R-:W-:-:S05]  /*0640*/  @P1 IMAD.WIDE.U32 R104, R108, 0x10, R106 ;  /* 0x000000106c681825 */ /* 0x001fca00078e006a */
[----:B------:R1:W5:Y:S01]  /*0650*/  @P1 LDG.E.128 R96, desc[UR6][R104.64] ;  /* 0x0000000668601981 */ /* 0x000362000c1e1d00 */
[----:B------:R-:W-:Y:S01]  /*0660*/  ISETP.NE.U32.AND P0, PT, RZ, UR8, PT ;  /* 0x00000008ff007c0c */ /* 0x000fe2000bf05070 */
[----:B------:R-:W-:-:S03]  /*0670*/  IMAD R106, R109, R112, RZ ;  /* 0x000000706d6a7224 */ /* 0x000fc600078e02ff */
[----:B------:R-:W-:Y:S02]  /*0680*/  ISETP.NE.AND.EX P0, PT, RZ, UR9, PT, P0 ;  /* 0x00000009ff007c0c */ /* 0x000fe4000bf05300 */
[----:B------:R-:W-:-:S04]  /*0690*/  SHF.R.S32.HI R107, RZ, 0x1f, R106 ;  /* 0x0000001fff6b7819 */ /* 0x000fc8000001146a */
[----:B------:R-:W-:-:S04]  /*06a0*/  LEA.HI R107, R107, R106, RZ, 0x3 ;  /* 0x0000006a6b6b7211 */ /* 0x000fc800078f18ff */
[----:B------:R-:W-:-:S03]  /*06b0*/  LEA.HI.SX32 R141, R107, R110, 0x1d ;  /* 0x0000006e6b8d7211 */ /* 0x000fc600078feaff */
[----:B-1----:R-:W-:Y:S05]  /*06c0*/  @!P0 BRA `(.L_x_7545) ;  /* 0x0000000400248947 */ /* 0x002fea0003800000 */
[----:B------:R-:W0:Y:S02]  /*06d0*/  LDC.64 R100, c[0x0][0x3a0] ;  /* 0x0000e800ff647b82 */ /* 0x000e240000000a00 */
[----:B0-----:R-:W-:-:S06]  /*06e0*/  IMAD.WIDE.U32 R100, R141, 0x10, R100 ;  /* 0x000000108d647825 */ /* 0x001fcc00078e0064 */
[----:B------:R-:W2:Y:S01]  /*06f0*/  LDG.E.128 R100, desc[UR6][R100.64] ;  /* 0x0000000664647981 */ /* 0x000ea2000c1e1d00 */
[----:B------:R-:W-:-:S13]  /*0700*/  ISETP.GT.AND P2, PT, R0, RZ, PT ;  /* 0x000000ff0000720c */ /* 0x000fda0003f44270 */
[----:B------:R-:W0:Y:S01]  /*0710*/  @P2 LDC R105, c[0x0][0x40c] ;  /* 0x00010300ff692b82 */ /* 0x000e220000000800 */
[--C-:B-----5:R-:W-:Y:S02]  /*0720*/  @P2 HADD2.F32 R2, -RZ, R96.reuse.H0_H0 ;  /* 0x20000060ff022230 */ /* 0x120fe40000004100 */
[----:B------:R-:W-:Y:S02]  /*0730*/  @P2 HADD2.F32 R3, -RZ, R96.H1_H1 ;  /* 0x30000060ff032230 */ /* 0x000fe40000004100 */
[--C-:B------:R-:W-:Y:S02]  /*0740*/  @P2 HADD2.F32 R106, -RZ, R97.reuse.H0_H0 ;  /* 0x20000061ff6a2230 */ /* 0x100fe40000004100 */
[----:B------:R-:W-:Y:S01]  /*0750*/  @P2 HADD2.F32 R107, -RZ, R97.H1_H1 ;  /* 0x30000061ff6b2230 */ /* 0x000fe20000004100 */
[----:B------:R-:W1:Y:S08]  /*0760*/  @P2 LDC R104, c[0x0][0x40c] ;  /* 0x00010300ff682b82 */ /* 0x000e700000000800 */
[----:B------:R-:W3:Y:S08]  /*0770*/  @P2 LDC R119, c[0x0][0x40c] ;  /* 0x00010300ff772b82 */ /* 0x000ef00000000800 */
[----:B------:R-:W4:Y:S01]  /*0780*/  @P2 LDC R116, c[0x0][0x40c] ;  /* 0x00010300ff742b82 */ /* 0x000f220000000800 */
[----:B0-----:R-:W-:Y:S01]  /*0790*/  @P2 FMUL.FTZ R2, R2, R105 ;  /* 0x0000006902022220 */ /* 0x001fe20000410000 */
[----:B------:R-:W-:-:S06]  /*07a0*/  @P2 HADD2.F32 R105, -RZ, R64.H1_H1 ;  /* 0x30000040ff692230 */ /* 0x000fcc0000004100 */
[----:B------:R-:W0:Y:S01]  /*07b0*/  @P2 LDC R121, c[0x0][0x40c] ;  /* 0x00010300ff792b82 */ /* 0x000e220000000800 */
[----:B-1----:R-:W-:Y:S01]  /*07c0*/  @P2 FMUL.FTZ R104, R3, R104 ;  /* 0x0000006803682220 */ /* 0x002fe20000410000 */
[----:B------:R-:W-:-:S06]  /*07d0*/  @P2 HADD2.F32 R3, -RZ, R64.H0_H0 ;  /* 0x20000040ff032230 */ /* 0x000fcc0000004100 */
[----:B------:R-:W1:Y:S01]  /*07e0*/  @P2 LDC R122, c[0x0][0x40c] ;  /* 0x00010300ff7a2b82 */ /* 0x000e620000000800 */
[----:B---3--:R-:W-:-:S07]  /*07f0*/  @P2 FMUL.FTZ R106, R106, R119 ;  /* 0x000000776a6a2220 */ /* 0x008fce0000410000 */
[----:B------:R-:W3:Y:S01]  /*0800*/  @P2 LDC R120, c[0x0][0x40c] ;  /* 0x00010300ff782b82 */ /* 0x000ee20000000800 */
[----:B----4-:R-:W-:-:S07]  /*0810*/  @P2 FMUL.FTZ R107, R107, R116 ;  /* 0x000000746b6b2220 */ /* 0x010fce0000410000 */
[----:B------:R-:W4:Y:S01]  /*0820*/  @P2 LDC R126, c[0x0][0x40c] ;  /* 0x00010300ff7e2b82 */ /* 0x000f220000000800 */
[--C-:B--2---:R-:W-:Y:S02]  /*0830*/  @P2 HADD2.F32 R117, -RZ, R100.reuse.H1_H1 ;  /* 0x30000064ff752230 */ /* 0x104fe40000004100 */
[--C-:B------:R-:W-:Y:S02]  /*0840*/  @P2 HADD2.F32 R115, -RZ, R100.reuse.H0_H0 ;  /* 0x20000064ff732230 */ /* 0x100fe40000004100 */
[----:B------:R-:W-:Y:S02]  /*0850*/  @!P2 HADD2.F32 R114, -RZ, R100.H1_H1 ;  /* 0x30000064ff72a230 */ /* 0x000fe40000004100 */
[----:B------:R-:W-:Y:S01]  /*0860*/  @P2 FFMA.FTZ R114, R104, R105, R117 ;  /* 0x0000006968722223 */ /* 0x000fe20000010075 */
[----:B------:R-:W-:Y:S02]  /*0870*/  @P2 HADD2.F32 R104, -RZ, R98.H0_H0 ;  /* 0x20000062ff682230 */ /* 0x000fe40000004100 */
[----:B------:R-:W-:-:S02]  /*0880*/  @!P2 HADD2.F32 R113, -RZ, R100.H0_H0 ;  /* 0x20000064ff71a230 */ /* 0x000fc40000004100 */
[----:B------:R-:W-:Y:S01]  /*0890*/  @P2 FFMA.FTZ R113, R2, R3, R115 ;  /* 0x0000000302712223 */ /* 0x000fe20000010073 */
[----:B------:R-:W-:Y:S02]  /*08a0*/  @P2 HADD2.F32 R3, -RZ, R65.H0_H0 ;  /* 0x20000041ff032230 */ /* 0x000fe40000004100 */
[----:B0-----:R-:W-:Y:S01]  /*08b0*/  @P2 FMUL.FTZ R104, R104, R121 ;  /* 0x0000007968682220 */ /* 0x001fe20000410000 */
[----:B------:R-:W-:Y:S02]  /*08c0*/  @P2 HADD2.F32 R119, -RZ, R101.H0_H0 ;  /* 0x20000065ff772230 */ /* 0x000fe40000004100 */
[----:B------:R-:W-:Y:S02]  /*08d0*/  @P2 HADD2.F32 R2, -RZ, R65.H1_H1 ;  /* 0x30000041ff022230 */ /* 0x000fe40000004100 */
[----:B------:R-:W-:Y:S02]  /*08e0*/  @P2 HADD2.F32 R118, -RZ, R101.H1_H1 ;  /* 0x30000065ff762230 */ /* 0x000fe40000004100 */
[----:B------:R-:W-:-:S02]  /*08f0*/  @P2 HADD2.F32 R117, -RZ, R99.H0_H0 ;  /* 0x20000063ff752230 */ /* 0x000fc40000004100 */
[----:B------:R-:W-:Y:S02]  /*0900*/  @P2 HADD2.F32 R105, -RZ, R98.H1_H1 ;  /* 0x30000062ff692230 */ /* 0x000fe40000004100 */
[----:B------:R-:W-:Y:S02]  /*0910*/  @P2 HADD2.F32 R121, -RZ, R99.H1_H1 ;  /* 0x30000063ff792230 */ /* 0x000fe40000004100 */
[--C-:B------:R-:W-:Y:S02]  /*0920*/  @!P2 HADD2.F32 R115, -RZ, R101.reuse.H0_H0 ;  /* 0x20000065ff73a230 */ /* 0x100fe40000004100 */
[----:B------:R-:W-:Y:S01]  /*0930*/  @P2 FFMA.FTZ R115, R106, R3, R119 ;  /* 0x000000036a732223 */ /* 0x000fe20000010077 */
[----:B------:R-:W-:Y:S02]  /*0940*/  @!P2 HADD2.F32 R116, -RZ, R101.H1_H1 ;  /* 0x30000065ff74a230 */ /* 0x000fe40000004100 */
[----:B------:R-:W-:Y:S01]  /*0950*/  @P2 FFMA.FTZ R116, R107, R2, R118 ;  /* 0x000000026b742223 */ /* 0x000fe20000010076 */
[----:B-1----:R-:W-:Y:S01]  /*0960*/  @P2 FMUL.FTZ R106, R117, R122 ;  /* 0x0000007a756a2220 */ /* 0x002fe20000410000 */
[----:B------:R-:W-:-:S02]  /*0970*/  @P2 HADD2.F32 R3, -RZ, R66.H0_H0 ;  /* 0x20000042ff032230 */ /* 0x000fc40000004100 */
[----:B---3--:R-:W-:Y:S01]  /*0980*/  @P2 FMUL.FTZ R105, R105, R120 ;  /* 0x0000007869692220 */ /* 0x008fe20000410000 */
[----:B------:R-:W-:Y:S02]  /*0990*/  @P2 HADD2.F32 R2, -RZ, R66.H1_H1 ;  /* 0x30000042ff022230 */ /* 0x000fe40000004100 */
[----:B----4-:R-:W-:Y:S01]  /*09a0*/  @P2 FMUL.FTZ R121, R121, R126 ;  /* 0x0000007e79792220 */ /* 0x010fe20000410000 */
[--C-:B------:R-:W-:Y:S02]  /*09b0*/  @P2 HADD2.F32 R107, -RZ, R67.reuse.H0_H0 ;  /* 0x20000043ff6b2230 */ /* 0x100fe40000004100 */
[----:B------:R-:W-:Y:S02]  /*09c0*/  @P2 HADD2.F32 R122, -RZ, R67.H1_H1 ;  /* 0x30000043ff7a2230 */ /* 0x000fe40000004100 */
[--C-:B------:R-:W-:Y:S02]  /*09d0*/  @P2 HADD2.F32 R123, -RZ, R102.reuse.H0_H0 ;  /* 0x20000066ff7b2230 */ /* 0x100fe40000004100 */
[----:B------:R-:W-:-:S02]  /*09e0*/  @P2 HADD2.F32 R124, -RZ, R102.H1_H1 ;  /* 0x30000066ff7c2230 */ /* 0x000fc40000004100 */
[--C-:B------:R-:W-:Y:S02]  /*09f0*/  @P2 HADD2.F32 R125, -RZ, R103.reuse.H0_H0 ;  /* 0x20000067ff7d2230 */ /* 0x100fe40000004100 */
[--C-:B------:R-:W-:Y:S02]  /*0a00*/  @P2 HADD2.F32 R128, -RZ, R103.reuse.H1_H1 ;  /* 0x30000067ff802230 */ /* 0x100fe40000004100 */
[--C-:B------:R-:W-:Y:S02]  /*0a10*/  @!P2 HADD2.F32 R117, -RZ, R102.reuse.H0_H0 ;  /* 0x20000066ff75a230 */ /* 0x100fe40000004100 */
[----:B------:R-:W-:Y:S01]  /*0a20*/  @P2 FFMA.FTZ R117, R104, R3, R123 ;  /* 0x0000000368752223 */ /* 0x000fe2000001007b */
[----:B------:R-:W-:Y:S02]  /*0a30*/  @!P2 HADD2.F32 R118, -RZ, R102.H1_H1 ;  /* 0x30000066ff76a230 */ /* 0x000fe40000004100 */
[----:B------:R-:W-:Y:S01]  /*0a40*/  @P2 FFMA.FTZ R118, R105, R2, R124 ;  /* 0x0000000269762223 */ /* 0x000fe2000001007c */
[----:B------:R-:W-:-:S02]  /*0a50*/  @!P2 HADD2.F32 R119, -RZ, R103.H0_H0 ;  /* 0x20000067ff77a230 */ /* 0x000fc40000004100 */
[----:B------:R-:W-:Y:S01]  /*0a60*/  @P2 FFMA.FTZ R119, R106, R107, R125 ;  /* 0x0000006b6a772223 */ /* 0x000fe2000001007d */
[----:B------:R-:W-:Y:S02]  /*0a70*/  @!P2 HADD2.F32 R120, -RZ, R103.H1_H1 ;  /* 0x30000067ff78a230 */ /* 0x000fe40000004100 */
        /* <DEDUP_REMOVED lines=14> */
.L_x_7545:
[----:B------:R-:W0:Y:S01]  /*0b60*/  @P1 LDC R3, c[0x0][0x40c] ;  /* 0x00010300ff031b82 */ /* 0x000e220000000800 */
[--C-:B-----5:R-:W-:Y:S01]  /*0b70*/  @P1 HADD2.F32 R2, -RZ, R96.reuse.H0_H0 ;  /* 0x20000060ff021230 */ /* 0x120fe20000004100 */
[----:B------:R-:W-:Y:S01]  /*0b80*/  MOV R113, RZ ;  /* 0x000000ff00717202 */ /* 0x000fe20000000f00 */
[----:B------:R-:W-:Y:S01]  /*0b90*/  @P1 HADD2.F32 R104, -RZ, R96.H1_H1 ;  /* 0x30000060ff681230 */ /* 0x000fe20000004100 */
[----:B------:R-:W-:Y:S01]  /*0ba0*/  MOV R114, RZ ;  /* 0x000000ff00727202 */ /* 0x000fe20000000f00 */
[----:B------:R-:W-:Y:S02]  /*0bb0*/  @P1 HADD2.F32 R107, -RZ, R64.H1_H1 ;  /* 0x30000040ff6b1230 */ /* 0x000fe40000004100 */
[----:B------:R-:W-:Y:S01]  /*0bc0*/  @P1 HADD2.F32 R115, -RZ, R97.H1_H1 ;  /* 0x30000061ff731230 */ /* 0x000fe20000004100 */
[----:B------:R-:W1:Y:S01]  /*0bd0*/  @P1 LDC R105, c[0x0][0x40c] ;  /* 0x00010300ff691b82 */ /* 0x000e620000000800 */
[--C-:B------:R-:W-:Y:S02]  /*0be0*/  @P1 HADD2.F32 R119, -RZ, R99.reuse.H0_H0 ;  /* 0x20000063ff771230 */ /* 0x100fe40000004100 */
[----:B------:R-:W-:-:S02]  /*0bf0*/  @P1 HADD2.F32 R121, -RZ, R99.H1_H1 ;  /* 0x30000063ff791230 */ /* 0x000fc40000004100 */
        /* <DEDUP_REMOVED lines=12> */
[----:B------:R-:W1:Y:S01]  /*0cc0*/  @P1 LDC R118, c[0x0][0x40c] ;  /* 0x00010300ff761b82 */ /* 0x000e620000000800 */
[----:B--2---:R-:W-:Y:S01]  /*0cd0*/  @P1 FMUL.FTZ R105, R105, R106 ;  /* 0x0000006a69691220 */ /* 0x004fe20000410000 */
[----:B------:R-:W-:-:S02]  /*0ce0*/  @P1 HADD2.F32 R106, -RZ, R98.H0_H0 ;  /* 0x20000062ff6a1230 */ /* 0x000fc40000004100 */
[----:B------:R-:W-:-:S04]  /*0cf0*/  @P1 HADD2.F32 R107, -RZ, R98.H1_H1 ;  /* 0x30000062ff6b1230 */ /* 0x000fc80000004100 */
[----:B------:R-:W2:Y:S01]  /*0d00*/  @P1 LDC R120, c[0x0][0x40c] ;  /* 0x00010300ff781b82 */ /* 0x000ea20000000800 */
[----:B---3--:R-:W-:Y:S01]  /*0d10*/  @P1 FMUL.FTZ R3, R115, R116 ;  /* 0x0000007473031220 */ /* 0x008fe20000410000 */
[----:B------:R-:W-:Y:S01]  /*0d20*/  MOV R115, RZ ;  /* 0x000000ff00737202 */ /* 0x000fe20000000f00 */
[----:B------:R-:W-:Y:S01]  /*0d30*/  @P1 FMUL.FTZ R115, R105, R2 ;  /* 0x0000000269731220 */ /* 0x000fe20000410000 */
[----:B------:R-:W-:Y:S01]  /*0d40*/  MOV R116, RZ ;  /* 0x000000ff00747202 */ /* 0x000fe20000000f00 */
[----:B------:R-:W-:Y:S01]  /*0d50*/  @P1 FMUL.FTZ R116, R3, R104 ;  /* 0x0000006803741220 */ /* 0x000fe20000410000 */
[--C-:B------:R-:W-:Y:S02]  /*0d60*/  @P1 HADD2.F32 R3, -RZ, R66.reuse.H0_H0 ;  /* 0x20000042ff031230 */ /* 0x100fe40000004100 */
[----:B------:R-:W3:Y:S01]  /*0d70*/  @P1 LDC R122, c[0x0][0x40c] ;  /* 0x00010300ff7a1b82 */ /* 0x000ee20000000800 */
[----:B------:R-:W-:Y:S02]  /*0d80*/  @P1 HADD2.F32 R2, -RZ, R66.H1_H1 ;  /* 0x30000042ff021230 */ /* 0x000fe40000004100 */
[----:B0-----:R-:W-:Y:S01]  /*0d90*/  @P1 FMUL.FTZ R106, R106, R117 ;  /* 0x000000756a6a1220 */ /* 0x001fe20000410000 */
[----:B------:R-:W-:Y:S01]  /*0da0*/  @P1 HADD2.F32 R105, -RZ, R67.H0_H0 ;  /* 0x20000043ff691230 */ /* 0x000fe20000004100 */
[----:B------:R-:W-:-:S02]  /*0db0*/  MOV R117, RZ ;  /* 0x000000ff00757202 */ /* 0x000fc40000000f00 */
[----:B------:R-:W-:Y:S01]  /*0dc0*/  @P1 FMUL.FTZ R117, R106, R3 ;  /* 0x000000036a751220 */ /* 0x000fe20000410000 */
[----:B------:R-:W-:Y:S01]  /*0dd0*/  F2FP.F16.F32.PACK_AB R125, RZ, R115 ;  /* 0x00000073ff7d723e */ /* 0x000fe200000000ff */
[----:B-1----:R-:W-:Y:S01]  /*0de0*/  @P1 FMUL.FTZ R107, R107, R118 ;  /* 0x000000766b6b1220 */ /* 0x002fe20000410000 */
[----:B------:R-:W-:Y:S02]  /*0df0*/  F2FP.F16.F32.PACK_AB R3, RZ, R116 ;  /* 0x00000074ff03723e */ /* 0x000fe400000000ff */
[----:B------:R-:W-:Y:S02]  /*0e00*/  F2FP.F16.F32.PACK_AB R126, RZ, R117 ;  /* 0x00000075ff7e723e */ /* 0x000fe400000000ff */
[----:B------:R-:W-:Y:S01]  /*0e10*/  PRMT R125, R125, 0x5410, R3 ;  /* 0x000054107d7d7816 */ /* 0x000fe20000000003 */
[----:B--2---:R-:W-:Y:S01]  /*0e20*/  @P1 FMUL.FTZ R104, R119, R120 ;  /* 0x0000007877681220 */ /* 0x004fe20000410000 */
[----:B------:R-:W-:Y:S02]  /*0e30*/  CS2R R118, SRZ ;  /* 0x0000000000767805 */ /* 0x000fe4000001ff00 */
[----:B------:R-:W-:Y:S01]  /*0e40*/  MOV R120, RZ ;  /* 0x000000ff00787202 */ /* 0x000fe20000000f00 */
[----:B------:R-:W-:Y:S01]  /*0e50*/  @P1 FMUL.FTZ R118, R107, R2 ;  /* 0x000000026b761220 */ /* 0x000fe20000410000 */
[----:B------:R-:W-:Y:S01]  /*0e60*/  @P1 FMUL.FTZ R119, R104, R105 ;  /* 0x0000006968771220 */ /* 0x000fe20000410000 */
[----:B------:R-:W-:Y:S01]  /*0e70*/  F2FP.F16.F32.PACK_AB R2, RZ, R114 ;  /* 0x00000072ff02723e */ /* 0x000fe200000000ff */
[----:B---3--:R-:W-:-:S02]  /*0e80*/  @P1 FMUL.FTZ R121, R121, R122 ;  /* 0x0000007a79791220 */ /* 0x008fc40000410000 */
[----:B------:R-:W-:Y:S02]  /*0e90*/  F2FP.F16.F32.PACK_AB R104, RZ, R118 ;  /* 0x00000076ff68723e */ /* 0x000fe400000000ff */
[----:B------:R-:W-:Y:S01]  /*0ea0*/  F2FP.F16.F32.PACK_AB R127, RZ, R119 ;  /* 0x00000077ff7f723e */ /* 0x000fe200000000ff */
[----:B------:R-:W-:Y:S01]  /*0eb0*/  @P1 FMUL.FTZ R120, R121, R124 ;  /* 0x0000007c79781220 */ /* 0x000fe20000410000 */
[----:B------:R-:W-:Y:S02]  /*0ec0*/  F2FP.F16.F32.PACK_AB R124, RZ, R113 ;  /* 0x00000071ff7c723e */ /* 0x000fe400000000ff */
[----:B------:R-:W-:Y:S02]  /*0ed0*/  PRMT R126, R126, 0x5410, R104 ;  /* 0x000054107e7e7816 */ /* 0x000fe40000000068 */
[----:B------:R-:W-:Y:S02]  /*0ee0*/  F2FP.F16.F32.PACK_AB R105, RZ, R120 ;  /* 0x00000078ff69723e */ /* 0x000fe400000000ff */
[----:B------:R-:W-:-:S02]  /*0ef0*/  PRMT R124, R124, 0x5410, R2 ;  /* 0x000054107c7c7816 */ /* 0x000fc40000000002 */
[----:B------:R-:W-:-:S07]  /*0f00*/  PRMT R127, R127, 0x5410, R105 ;  /* 0x000054107f7f7816 */ /* 0x000fce0000000069 */
.L_x_7546:
[----:B------:R-:W0:Y:S01]  /*0f10*/  LDC.64 R2, c[0x0][0x3a8] ;  /* 0x0000ea00ff027b82 */ /* 0x000e220000000a00 */
[----:B------:R-:W-:Y:S02]  /*0f20*/  @P1 IADD3 R121, PT, PT, R108, 0x20, RZ ;  /* 0x000000206c791810 */ /* 0x000fe40007ffe0ff */
[----:B------:R-:W-:-:S05]  /*0f30*/  @P0 IADD3 R129, PT, PT, R141, 0x20, RZ ;  /* 0x000000208d810810 */ /* 0x000fca0007ffe0ff */
[----:B------:R-:W1:Y:S08]  /*0f40*/  @P1 LDC.64 R106, c[0x0][0x390] ;  /* 0x0000e400ff6a1b82 */ /* 0x000e700000000a00 */
[----:B------:R-:W2:Y:S01]  /*0f50*/  @P0 LDC.64 R122, c[0x0][0x3a0] ;  /* 0x0000e800ff7a0b82 */ /* 0x000ea20000000a00 */
[----:B0-----:R-:W-:-:S05]  /*0f60*/  IMAD.WIDE.U32 R104, R141, 0x10, R2 ;  /* 0x000000108d687825 */ /* 0x001fca00078e0002 */
[----:B------:R0:W-:Y:S01]  /*0f70*/  STG.E.128 desc[UR6][R104.64], R124 ;  /* 0x0000007c68007986 */ /* 0x0001e2000c101d06 */
[----:B-1----:R-:W-:-:S05]  /*0f80*/  @P1 IMAD.WIDE.U32 R106, R121, 0x10, R106 ;  /* 0x00000010796a1825 */ /* 0x002fca00078e006a */
[----:B------:R0:W5:Y:S01]  /*0f90*/  @P1 LDG.E.128 R96, desc[UR6][R106.64] ;  /* 0x000000066a601981 */ /* 0x000162000c1e1d00 */
[----:B--2---:R-:W-:-:S05]  /*0fa0*/  @P0 IMAD.WIDE.U32 R122, R129, 0x10, R122 ;  /* 0x00000010817a0825 */ /* 0x004fca00078e007a */
[----:B------:R0:W5:Y:S01]  /*0fb0*/  @P0 LDG.E.128 R100, desc[UR6][R122.64] ;  /* 0x000000067a640981 */ /* 0x000162000c1e1d00 */
[----:B------:R-:W-:Y:S05]  /*0fc0*/  @!P0 BRA `(.L_x_7547) ;  /* 0x0000000000f88947 */ /* 0x000fea0003800000 */
[----:B------:R-:W-:Y:S01]  /*0fd0*/  ISETP.GT.AND P2, PT, R0, RZ, PT ;  /* 0x000000ff0000720c */ /* 0x000fe20003f44270 */
[----:B-----5:R-:W-:Y:S02]  /*0fe0*/  HADD2.F32 R121, -RZ, R100.H0_H0 ;  /* 0x20000064ff797230 */ /* 0x020fe40000004100 */
[----:B0-----:R-:W-:-:S10]  /*0ff0*/  HADD2.F32 R123, -RZ, R101.H0_H0 ;  /* 0x20000065ff7b7230 */ /* 0x001fd40000004100 */
[----:B------:R-:W0:Y:S01]  /*1000*/  @P2 LDC R105, c[0x0][0x40c] ;  /* 0x00010300ff692b82 */ /* 0x000e220000000800 */
        /* <DEDUP_REMOVED lines=58> */
.L_x_7547:
        /* <DEDUP_REMOVED lines=59> */
.L_x_7548:
        /* <DEDUP_REMOVED lines=10> */
[----:B------:R2:W5:Y:S01]  /*1800*/  @P0 LDG.E.128 R100, desc[UR6][R138.64] ;  /* 0x000000068a640981 */ /* 0x000562000c1e1d00 */
[----:B------:R-:W-:Y:S05]  /*1810*/  @!P0 BRA `(.L_x_7549) ;  /* 0x0000000000f88947 */ /* 0x000fea0003800000 */
[----:B------:R-:W-:Y:S01]  /*1820*/  ISETP.GT.AND P2, PT, R0, RZ, PT ;  /* 0x000000ff0000720c */ /* 0x000fe20003f44270 */
[----:B-----5:R-:W-:Y:S02]  /*1830*/  HADD2.F32 R129, -RZ, R100.H0_H0 ;  /* 0x20000064ff817230 */ /* 0x020fe40000004100 */
[----:B--2---:R-:W-:-:S10]  /*1840*/  HADD2.F32 R131, -RZ, R101.H0_H0 ;  /* 0x20000065ff837230 */ /* 0x004fd40000004100 */
        /* <DEDUP_REMOVED lines=59> */
.L_x_7549:
[----:B--2---:R-:W0:Y:S01]  /*1c00*/  @P1 LDC R105, c[0x0][0x40c] ;  /* 0x00010300ff691b82 */ /* 0x004e220000000800 */
        /* <DEDUP_REMOVED lines=58> */
.L_x_7550:
        /* <DEDUP_REMOVED lines=13> */
[----:B--2--5:R-:W-:Y:S02]  /*2080*/  HADD2.F32 R142, -RZ, R100.H0_H0 ;  /* 0x20000064ff8e7230 */ /* 0x024fe40000004100 */
[----:B------:R-:W-:-:S10]  /*2090*/  HADD2.F32 R144, -RZ, R101.H0_H0 ;  /* 0x20000065ff907230 */ /* 0x000fd40000004100 */
[----:B------:R-:W0:Y:S01]  /*20a0*/  @P2 LDC R105, c[0x0][0x40c] ;  /* 0x00010300ff692b82 */ /* 0x000e220000000800 */
[--C-:B------:R-:W-:Y:S02]  /*20b0*/  @P2 HADD2.F32 R104, -RZ, R96.reuse.H0_H0 ;  /* 0x20000060ff682230 */ /* 0x100fe40000004100 */
[----:B------:R-:W-:Y:S02]  /*20c0*/  @P2 HADD2.F32 R106, -RZ, R96.H1_H1 ;  /* 0x30000060ff6a2230 */ /* 0x000fe40000004100 */
[----:B------:R-:W-:Y:S02]  /*20d0*/  @P2 HADD2.F32 R145, -RZ, R97.H0_H0 ;  /* 0x20000061ff912230 */ /* 0x000fe40000004100 */
[----:B------:R-:W-:Y:S01]  /*20e0*/  @P2 HADD2.F32 R152, -RZ, R99.H1_H1 ;  /* 0x30000063ff982230 */ /* 0x000fe20000004100 */
        /* <DEDUP_REMOVED lines=8> */
[----:B-1----:R-:W-:Y:S01]  /*2170*/  @P2 FMUL.FTZ R106, R106, R143 ;  /* 0x0000008f6a6a2220 */ /* 0x002fe20000410000 */
[----:B------:R-:W-:Y:S02]  /*2180*/  HADD2.F32 R143, -RZ, R100.H1_H1 ;  /* 0x30000064ff8f7230 */ /* 0x000fe40000004100 */
[----:B------:R-:W-:-:S03]  /*2190*/  @P2 HADD2.F32 R104, -RZ, R97.H1_H1 ;  /* 0x30000061ff682230 */ /* 0x000fc60000004100 */
[----:B------:R-:W-:Y:S01]  /*21a0*/  @P2 FFMA.FTZ R143, R106, R105, R143 ;  /* 0x000000696a8f2223 */ /* 0x000fe2000001008f */
[----:B------:R-:W1:Y:S01]  /*21b0*/  @P2 LDC R148, c[0x0][0x40c] ;  /* 0x00010300ff942b82 */ /* 0x000e620000000800 */
[----:B--2---:R-:W-:Y:S01]  /*21c0*/  @P2 FMUL.FTZ R106, R104, R147 ;  /* 0x00000093686a2220 */ /* 0x004fe20000410000 */
[--C-:B------:R-:W-:Y:S02]  /*21d0*/  @P2 HADD2.F32 R104, -RZ, R77.reuse.H0_H0 ;  /* 0x2000004dff682230 */ /* 0x100fe40000004100 */
[----:B------:R-:W-:Y:S02]  /*21e0*/  @P2 HADD2.F32 R105, -RZ, R77.H1_H1 ;  /* 0x3000004dff692230 */ /* 0x000fe40000004100 */
[----:B------:R-:W-:Y:S02]  /*21f0*/  @P2 HADD2.F32 R147, -RZ, R98.H1_H1 ;  /* 0x30000062ff932230 */ /* 0x000fe40000004100 */
        /* <DEDUP_REMOVED lines=9> */
[----:B------:R-:W-:Y:S02]  /*2290*/  HADD2.F32 R146, -RZ, R102.H0_H0 ;  /* 0x20000066ff927230 */ /* 0x000fe40000004100 */
[----:B------:R-:W-:-:S02]  /*22a0*/  HADD2.F32 R149, -RZ, R103.H1_H1 ;  /* 0x30000067ff957230 */ /* 0x000fc40000004100 */
[----:B------:R-:W-:Y:S02]  /*22b0*/  @P2 HADD2.F32 R105, -RZ, R78.H1_H1 ;  /* 0x3000004eff692230 */ /* 0x000fe40000004100 */
[----:B-1----:R-:W-:Y:S01]  /*22c0*/  @P2 FMUL.FTZ R150, R147, R148 ;  /* 0x0000009493962220 */ /* 0x002fe20000410000 */
[----:B------:R-:W-:Y:S02]  /*22d0*/  HADD2.F32 R147, -RZ, R102.H1_H1 ;  /* 0x30000066ff937230 */ /* 0x000fe40000004100 */
[----:B------:R-:W-:Y:S02]  /*22e0*/  HADD2.F32 R148, -RZ, R103.H0_H0 ;  /* 0x20000067ff947230 */ /* 0x000fe40000004100 */
[--C-:B------:R-:W-:Y:S02]  /*22f0*/  @P2 HADD2.F32 R106, -RZ, R79.reuse.H0_H0 ;  /* 0x2000004fff6a2230 */ /* 0x100fe40000004100 */
[----:B------:R-:W-:Y:S01]  /*2300*/  @P2 FFMA.FTZ R147, R150, R105, R147 ;  /* 0x0000006996932223 */ /* 0x000fe20000010093 */
[----:B------:R-:W-:-:S02]  /*2310*/  @P2 HADD2.F32 R107, -RZ, R79.H1_H1 ;  /* 0x3000004fff6b2230 */ /* 0x000fc40000004100 */
[----:B--2---:R-:W-:Y:S01]  /*2320*/  @P2 FMUL.FTZ R153, R104, R153 ;  /* 0x0000009968992220 */ /* 0x004fe20000410000 */
[----:B------:R-:W-:Y:S01]  /*2330*/  @P2 HADD2.F32 R104, -RZ, R78.H0_H0 ;  /* 0x2000004eff682230 */ /* 0x000fe20000004100 */
[----:B------:R-:W-:Y:S02]  /*2340*/  F2FP.F16.F32.PACK_AB R105, RZ, R143 ;  /* 0x0000008fff69723e */ /* 0x000fe400000000ff */
        /* <DEDUP_REMOVED lines=16> */
.L_x_7551:
[----:B--2---:R-:W0:Y:S01]  /*2450*/  @P1 LDC R105, c[0x0][0x40c] ;  /* 0x00010300ff691b82 */ /* 0x004e220000000800 */
[--C-:B-----5:R-:W-:Y:S01]  /*2460*/  @P1 HADD2.F32 R104, -RZ, R96.reuse.H0_H0 ;  /* 0x20000060ff681230 */ /* 0x120fe20000004100 */
[----:B------:R-:W-:Y:S01]  /*2470*/  CS2R R142, SRZ ;  /* 0x00000000008e7805 */ /* 0x000fe2000001ff00 */
[----:B------:R-:W-:Y:S02]  /*2480*/  @P1 HADD2.F32 R106, -RZ, R96.H1_H1 ;  /* 0x30000060ff6a1230 */ /* 0x000fe40000004100 */
        /* <DEDUP_REMOVED lines=19> */
[----:B------:R-:W-:Y:S01]  /*25c0*/  @P1 HADD2.F32 R106, -RZ, R98.H0_H0 ;  /* 0x20000062ff6a1230 */ /* 0x000fe20000004100 */
[----:B------:R-:W-:-:S02]  /*25d0*/  CS2R R144, SRZ ;  /* 0x0000000000907805 */ /* 0x000fc4000001ff00 */
[----:B------:R-:W-:Y:S01]  /*25e0*/  @P1 FMUL.FTZ R144, R107, R104 ;  /* 0x000000686b901220 */ /* 0x000fe20000410000 */
[----:B------:R-:W-:Y:S02]  /*25f0*/  @P1 HADD2.F32 R107, -RZ, R78.H1_H1 ;  /* 0x3000004eff6b1230 */ /* 0x000fe40000004100 */
[----:B------:R-:W2:Y:S01]  /*2600*/  @P1 LDC R148, c[0x0][0x40c] ;  /* 0x00010300ff941b82 */ /* 0x000ea20000000800 */
[----:B---3--:R-:W-:Y:S01]  /*2610*/  @P1 FMUL.FTZ R146, R146, R147 ;  /* 0x0000009392921220 */ /* 0x008fe20000410000 */
[----:B------:R-:W-:-:S03]  /*2620*/  @P1 HADD2.F32 R147, -RZ, R98.H1_H1 ;  /* 0x30000062ff931230 */ /* 0x000fc60000004100 */
[----:B------:R-:W-:Y:S01]  /*2630*/  @P1 FMUL.FTZ R145, R146, R105 ;  /* 0x0000006992911220 */ /* 0x000fe20000410000 */
[----:B------:R-:W-:Y:S02]  /*2640*/  @P1 HADD2.F32 R105, -RZ, R78.H0_H0 ;  /* 0x2000004eff691230 */ /* 0x000fe40000004100 */
[----:B------:R-:W3:Y:S01]  /*2650*/  @P1 LDC R153, c[0x0][0x40c] ;  /* 0x00010300ff991b82 */ /* 0x000ee20000000800 */
[----:B0-----:R-:W-:Y:S01]  /*2660*/  @P1 FMUL.FTZ R150, R150, R151 ;  /* 0x0000009796961220 */ /* 0x001fe20000410000 */
[----:B------:R-:W-:Y:S02]  /*2670*/  @P1 HADD2.F32 R151, -RZ, R79.H0_H0 ;  /* 0x2000004fff971230 */ /* 0x000fe40000004100 */
[----:B-1----:R-:W-:Y:S01]  /*2680*/  @P1 FMUL.FTZ R106, R106, R149 ;  /* 0x000000956a6a1220 */ /* 0x002fe20000410000 */
[----:B--2---:R-:W-:Y:S01]  /*2690*/  @P1 FMUL.FTZ R104, R147, R148 ;  /* 0x0000009493681220 */ /* 0x004fe20000410000 */
[----:B------:R-:W-:Y:S02]  /*26a0*/  CS2R R146, SRZ ;  /* 0x0000000000927805 */ /* 0x000fe4000001ff00 */
[----:B------:R-:W-:Y:S01]  /*26b0*/  CS2R R148, SRZ ;  /* 0x0000000000947805 */ /* 0x000fe2000001ff00 */
[----:B------:R-:W-:Y:S01]  /*26c0*/  @P1 FMUL.FTZ R146, R106, R105 ;  /* 0x000000696a921220 */ /* 0x000fe20000410000 */
[----:B------:R-:W-:Y:S01]  /*26d0*/  @P1 FMUL.FTZ R147, R104, R107 ;  /* 0x0000006b68931220 */ /* 0x000fe20000410000 */
[----:B------:R-:W-:Y:S01]  /*26e0*/  @P1 FMUL.FTZ R148, R150, R151 ;  /* 0x0000009796941220 */ /* 0x000fe20000410000 */
[----:B------:R-:W-:Y:S01]  /*26f0*/  F2FP.F16.F32.PACK_AB R104, RZ, R142 ;  /* 0x0000008eff68723e */ /* 0x000fe200000000ff */
[----:B---3--:R-:W-:Y:S01]  /*2700*/  @P1 FMUL.FTZ R152, R152, R153 ;  /* 0x0000009998981220 */ /* 0x008fe20000410000 */
[----:B------:R-:W-:-:S02]  /*2710*/  F2FP.F16.F32.PACK_AB R105, RZ, R143 ;  /* 0x0000008fff69723e */ /* 0x000fc400000000ff */
[----:B------:R-:W-:Y:S01]  /*2720*/  F2FP.F16.F32.PACK_AB R106, RZ, R144 ;  /* 0x00000090ff6a723e */ /* 0x000fe200000000ff */
[----:B------:R-:W-:Y:S01]  /*2730*/  @P1 FMUL.FTZ R149, R152, R155 ;  /* 0x0000009b98951220 */ /* 0x000fe20000410000 */
[----:B------:R-:W-:Y:S02]  /*2740*/  F2FP.F16.F32.PACK_AB R107, RZ, R145 ;  /* 0x00000091ff6b723e */ /* 0x000fe400000000ff */
[----:B------:R-:W-:Y:S02]  /*2750*/  F2FP.F16.F32.PACK_AB R150, RZ, R146 ;  /* 0x00000092ff96723e */ /* 0x000fe400000000ff */
[----:B------:R-:W-:Y:S02]  /*2760*/  F2FP.F16.F32.PACK_AB R151, RZ, R147 ;  /* 0x00000093ff97723e */ /* 0x000fe400000000ff */
[----:B------:R-:W-:Y:S02]  /*2770*/  F2FP.F16.F32.PACK_AB R152, RZ, R148 ;  /* 0x00000094ff98723e */ /* 0x000fe400000000ff */
[----:B------:R-:W-:-:S02]  /*2780*/  F2FP.F16.F32.PACK_AB R153, RZ, R149 ;  /* 0x00000095ff99723e */ /* 0x000fc400000000ff */
[----:B------:R-:W-:Y:S02]  /*2790*/  PRMT R104, R104, 0x5410, R105 ;  /* 0x0000541068687816 */ /* 0x000fe40000000069 */
[----:B------:R-:W-:Y:S02]  /*27a0*/  PRMT R105, R106, 0x5410, R107 ;  /* 0x000054106a697816 */ /* 0x000fe4000000006b */
[----:B------:R-:W-:Y:S02]  /*27b0*/  PRMT R106, R150, 0x5410, R151 ;  /* 0x00005410966a7816 */ /* 0x000fe40000000097 */
[----:B------:R-:W-:-:S07]  /*27c0*/  PRMT R107, R152, 0x5410, R153 ;  /* 0x00005410986b7816 */ /* 0x000fce0000000099 */
.L_x_7552:
        /* <DEDUP_REMOVED lines=74> */
.L_x_7553:
        /* <DEDUP_REMOVED lines=56> */
.L_x_7554:
        /* <DEDUP_REMOVED lines=74> */
.L_x_7555:
        /* <DEDUP_REMOVED lines=56> */
.L_x_7556:
        /* <DEDUP_REMOVED lines=74> */
.L_x_7557:
        /* <DEDUP_REMOVED lines=56> */
.L_x_7558:
[----:B------:R-:W0:Y:S01]  /*4030*/  @P1 LDC.64 R178, c[0x0][0x390] ;  /* 0x0000e400ffb21b82 */ /* 0x000e220000000a00 */
[C---:B------:R-:W-:Y:S02]  /*4040*/  IADD3 R177, PT, PT, R141.reuse, 0xc0, RZ ;  /* 0x000000c08db17810 */ /* 0x040fe40007ffe0ff */
[----:B------:R-:W-:Y:S02]  /*4050*/  @P1 IADD3 R183, PT, PT, R108, 0xe0, RZ ;  /* 0x000000e06cb71810 */ /* 0x000fe40007ffe0ff */
[----:B------:R-:W-:Y:S01]  /*4060*/  IADD3 R175, PT, PT, R141, 0xe0, RZ ;  /* 0x000000e08daf7810 */ /* 0x000fe20007ffe0ff */
        /* <DEDUP_REMOVED lines=11> */
[--C-:B--2---:R-:W-:Y:S02]  /*4120*/  HADD2.F32 R176, -RZ, R101.reuse.H0_H0 ;  /* 0x20000065ffb07230 */ /* 0x104fe40000004100 */
[----:B------:R-:W-:Y:S02]  /*4130*/  HADD2.F32 R177, -RZ, R101.H1_H1 ;  /* 0x30000065ffb17230 */ /* 0x000fe40000004100 */
[----:B------:R-:W-:-:S04]  /*4140*/  HADD2.F32 R180, -RZ, R103.H0_H0 ;  /* 0x20000067ffb47230 */ /* 0x000fc80000004100 */
[----:B------:R-:W0:Y:S01]  /*4150*/  @P0 LDC R105, c[0x0][0x40c] ;  /* 0x00010300ff690b82 */ /* 0x000e220000000800 */
        /* <DEDUP_REMOVED lines=19> */
[--C-:B------:R-:W-:Y:S01]  /*4290*/  @P0 HADD2.F32 R107, -RZ, R98.reuse.H0_H0 ;  /* 0x20000062ff6b0230 */ /* 0x100fe20000004100 */
[----:B------:R-:W2:Y:S01]  /*42a0*/  @P0 LDC R183, c[0x0][0x40c] ;  /* 0x00010300ffb70b82 */ /* 0x000ea20000000800 */
[----:B---3--:R-:W-:Y:S01]  /*42b0*/  @P0 FMUL.FTZ R105, R105, R108 ;  /* 0x0000006c69690220 */ /* 0x008fe20000410000 */
[----:B------:R-:W-:-:S02]  /*42c0*/  @P0 HADD2.F32 R108, -RZ, R98.H1_H1 ;  /* 0x30000062ff6c0230 */ /* 0x000fc40000004100 */
[----:B------:R-:W-:Y:S01]  /*42d0*/  @P0 FFMA.FTZ R177, R106, R104, R177 ;  /* 0x000000686ab10223 */ /* 0x000fe200000100b1 */
[--C-:B------:R-:W-:Y:S02]  /*42e0*/  HADD2.F32 R179, -RZ, R102.reuse.H1_H1 ;  /* 0x30000066ffb37230 */ /* 0x100fe40000004100 */
[----:B------:R-:W-:Y:S01]  /*42f0*/  @P0 FFMA.FTZ R176, R105, R0, R176 ;  /* 0x0000000069b00223 */ /* 0x000fe200000100b0 */
[----:B------:R-:W-:Y:S01]  /*4300*/  @P0 HADD2.F32 R0, -RZ, R99.H0_H0 ;  /* 0x20000063ff000230 */ /* 0x000fe20000004100 */
[----:B------:R-:W3:Y:S01]  /*4310*/  @P0 LDC R185, c[0x0][0x40c] ;  /* 0x00010300ffb90b82 */ /* 0x000ee20000000800 */
[----:B0-----:R-:W-:Y:S01]  /*4320*/  @P0 FMUL.FTZ R107, R107, R178 ;  /* 0x000000b26b6b0220 */ /* 0x001fe20000410000 */
[----:B------:R-:W-:Y:S02]  /*4330*/  HADD2.F32 R178, -RZ, R102.H0_H0 ;  /* 0x20000066ffb27230 */ /* 0x000fe40000004100 */
[----:B------:R-:W-:Y:S02]  /*4340*/  @P0 HADD2.F32 R104, -RZ, R94.H1_H1 ;  /* 0x3000005eff680230 */ /* 0x000fe40000004100 */
[----:B------:R-:W-:-:S02]  /*4350*/  @P0 HADD2.F32 R105, -RZ, R95.H0_H0 ;  /* 0x2000005fff690230 */ /* 0x000fc40000004100 */
[----:B-1----:R-:W-:Y:S01]  /*4360*/  @P0 FMUL.FTZ R108, R108, R181 ;  /* 0x000000b56c6c0220 */ /* 0x002fe20000410000 */
[----:B------:R-:W-:Y:S02]  /*4370*/  HADD2.F32 R181, -RZ, R103.H1_H1 ;  /* 0x30000067ffb57230 */ /* 0x000fe40000004100 */
[----:B------:R-:W-:Y:S02]  /*4380*/  @P0 HADD2.F32 R106, -RZ, R95.H1_H1 ;  /* 0x3000005fff6a0230 */ /* 0x000fe40000004100 */
[----:B------:R-:W-:Y:S01]  /*4390*/  @P0 FFMA.FTZ R179, R108, R104, R179 ;  /* 0x000000686cb30223 */ /* 0x000fe200000100b3 */
[----:B------:R-:W-:Y:S01]  /*43a0*/  F2FP.F16.F32.PACK_AB R104, RZ, R141 ;  /* 0x0000008dff68723e */ /* 0x000fe200000000ff */
[----:B--2---:R-:W-:Y:S01]  /*43b0*/  @P0 FMUL.FTZ R183, R0, R183 ;  /* 0x000000b700b70220 */ /* 0x004fe20000410000 */
[----:B------:R-:W-:-:S03]  /*43c0*/  @P0 HADD2.F32 R0, -RZ, R94.H0_H0 ;  /* 0x2000005eff000230 */ /* 0x000fc60000004100 */
        /* <DEDUP_REMOVED lines=16> */
.L_x_7559:
[----:B--2---:R-:W0:Y:S01]  /*44d0*/  @P1 LDC R105, c[0x0][0x40c] ;  /* 0x00010300ff691b82 */ /* 0x004e220000000800 */
[--C-:B-----5:R-:W-:Y:S01]  /*44e0*/  @P1 HADD2.F32 R0, -RZ, R96.reuse.H0_H0 ;  /* 0x20000060ff001230 */ /* 0x120fe20000004100 */
[----:B------:R-:W-:Y:S01]  /*44f0*/  MOV R141, RZ ;  /* 0x000000ff008d7202 */ /* 0x000fe20000000f00 */
[----:B------:R-:W-:Y:S02]  /*4500*/  @P1 HADD2.F32 R104, -RZ, R96.H1_H1 ;  /* 0x30000060ff681230 */ /* 0x000fe40000004100 */
[----:B------:R-:W-:Y:S02]  /*4510*/  HFMA2 R174, -RZ, RZ, 0, 0 ;  /* 0x00000000ffae7431 */ /* 0x000fe400000001ff */
[----:B------:R-:W-:Y:S02]  /*4520*/  @P1 HADD2.F32 R106, -RZ, R97.H0_H0 ;  /* 0x20000061ff6a1230 */ /* 0x000fe40000004100 */
[----:B------:R-:W-:Y:S01]  /*4530*/  @P1 HADD2.F32 R177, -RZ, R92.H1_H1 ;  /* 0x3000005cffb11230 */ /* 0x000fe20000004100 */
[----:B------:R-:W1:Y:S01]  /*4540*/  @P1 LDC R107, c[0x0][0x40c] ;  /* 0x00010300ff6b1b82 */ /* 0x000e620000000800 */
[----:B------:R-:W-:-:S07]  /*4550*/  @P1 HADD2.F32 R178, -RZ, R99.H0_H0 ;  /* 0x20000063ffb21230 */ /* 0x000fce0000004100 */
        /* <DEDUP_REMOVED lines=10> */
[----:B------:R-:W-:Y:S01]  /*4600*/  CS2R R176, SRZ ;  /* 0x0000000000b07805 */ /* 0x000fe2000001ff00 */
[----:B------:R-:W-:Y:S01]  /*4610*/  @P1 HADD2.F32 R0, -RZ, R93.H1_H1 ;  /* 0x3000005dff001230 */ /* 0x000fe20000004100 */
[----:B------:R-:W1:Y:S01]  /*4620*/  @P1 LDC R181, c[0x0][0x40c] ;  /* 0x00010300ffb51b82 */ /* 0x000e620000000800 */
[----:B--2---:R-:W-:Y:S01]  /*4630*/  @P1 FMUL.FTZ R106, R106, R179 ;  /* 0x000000b36a6a1220 */ /* 0x004fe20000410000 */
[----:B------:R-:W-:-:S03]  /*4640*/  @P1 HADD2.F32 R104, -RZ, R98.H0_H0 ;  /* 0x20000062ff681230 */ /* 0x000fc60000004100 */
[----:B------:R-:W-:Y:S01]  /*4650*/  @P1 FMUL.FTZ R176, R106, R105 ;  /* 0x000000696ab01220 */ /* 0x000fe20000410000 */
[----:B------:R-:W-:Y:S02]  /*4660*/  @P1 HADD2.F32 R106, -RZ, R99.H1_H1 ;  /* 0x30000063ff6a1230 */ /* 0x000fe40000004100 */
[----:B------:R-:W2:Y:S01]  /*4670*/  @P1 LDC R185, c[0x0][0x40c] ;  /* 0x00010300ffb91b82 */ /* 0x000ea20000000800 */
[----:B---3--:R-:W-:Y:S01]  /*4680*/  @P1 FMUL.FTZ R107, R107, R108 ;  /* 0x0000006c6b6b1220 */ /* 0x008fe20000410000 */
[----:B------:R-:W-:Y:S02]  /*4690*/  @P1 HADD2.F32 R108, -RZ, R98.H1_H1 ;  /* 0x30000062ff6c1230 */ /* 0x000fe40000004100 */
[--C-:B------:R-:W-:Y:S02]  /*46a0*/  @P1 HADD2.F32 R105, -RZ, R94.reuse.H0_H0 ;  /* 0x2000005eff691230 */ /* 0x100fe40000004100 */
[----:B------:R-:W-:Y:S01]  /*46b0*/  @P1 FMUL.FTZ R177, R107, R0 ;  /* 0x000000006bb11220 */ /* 0x000fe20000410000 */
[----:B------:R-:W-:Y:S01]  /*46c0*/  @P1 HADD2.F32 R107, -RZ, R94.H1_H1 ;  /* 0x3000005eff6b1230 */ /* 0x000fe20000004100 */
[----:B------:R-:W3:Y:S01]  /*46d0*/  @P1 LDC R187, c[0x0][0x40c] ;  /* 0x00010300ffbb1b82 */ /* 0x000ee20000000800 */
[----:B0-----:R-:W-:Y:S01]  /*46e0*/  @P1 FMUL.FTZ R108, R108, R183 ;  /* 0x000000b76c6c1220 */ /* 0x001fe20000410000 */
[----:B------:R-:W-:-:S02]  /*46f0*/  @P1 HADD2.F32 R0, -RZ, R95.H0_H0 ;  /* 0x2000005fff001230 */ /* 0x000fc40000004100 */
[----:B------:R-:W-:Y:S02]  /*4700*/  @P1 HADD2.F32 R183, -RZ, R95.H1_H1 ;  /* 0x3000005fffb71230 */ /* 0x000fe40000004100 */
[----:B-1----:R-:W-:Y:S01]  /*4710*/  @P1 FMUL.FTZ R104, R104, R181 ;  /* 0x000000b568681220 */ /* 0x002fe20000410000 */
[----:B------:R-:W-:Y:S01]  /*4720*/  CS2R R180, SRZ ;  /* 0x0000000000b47805 */ /* 0x000fe2000001ff00 */
[----:B--2---:R-:W-:Y:S01]  /*4730*/  @P1 FMUL.FTZ R185, R178, R185 ;  /* 0x000000b9b2b91220 */ /* 0x004fe20000410000 */
[----:B------:R-:W-:Y:S02]  /*4740*/  CS2R R178, SRZ ;  /* 0x0000000000b27805 */ /* 0x000fe4000001ff00 */
        /* <DEDUP_REMOVED lines=17> */
.L_x_7560:
        /* <DEDUP_REMOVED lines=219> */
.L_x_7576:
[----:B------:R-:W-:Y:S01]  /*5610*/  FMUL.FTZ R0, R107, R107 ;  /* 0x0000006b6b007220 */ /* 0x000fe20000410000 */
[----:B------:R-:W-:Y:S01]  /*5620*/  ISETP.NE.AND P1, PT, RZ, UR5, PT ;  /* 0x00000005ff007c0c */ /* 0x000fe2000bf25270 */
[----:B-1----:R-:W-:Y:S01]  /*5630*/  FADD.FTZ R183, R104, R175 ;  /* 0x000000af68b77221 */ /* 0x002fe20000010000 */
[----:B------:R-:W1:Y:S01]  /*5640*/  @!P0 LDC.64 R2, c[0x0][0x3c8] ;  /* 0x0000f200ff028b82 */ /* 0x000e620000000a00 */
[----:B------:R-:W-:Y:S01]  /*5650*/  BSSY.RECONVERGENT B0, `(.L_x_7562) ;  /* 0x000018b000007945 */ /* 0x000fe20003800200 */
[----:B------:R-:W-:Y:S01]  /*5660*/  FSEL R175, R0, RZ, P1 ;  /* 0x000000ff00af7208 */ /* 0x000fe20000800000 */
[----:B------:R-:W-:-:S04]  /*5670*/  FFMA.FTZ R106, R183, R106, UR10 ;  /* 0x0000000ab76a7e23 */ /* 0x000fc8000801006a */
[----:B------:R-:W-:Y:S01]  /*5680*/  FADD.FTZ R106, R106, R175 ;  /* 0x000000af6a6a7221 */ /* 0x000fe20000010000 */
[----:B0-----:R-:W0:Y:S05]  /*5690*/  @!P0 LDC.64 R104, c[0x0][0x3c0] ;  /* 0x0000f000ff688b82 */ /* 0x001e2a0000000a00 */
[----:B------:R-:W2:Y:S01]  /*56a0*/  MUFU.RSQ R106, R106 ;  /* 0x0000006a006a7308 */ /* 0x000ea20000001400 */
[----:B-1----:R-:W-:-:S04]  /*56b0*/  @!P0 IMAD.WIDE R2, R109, 0x4, R2 ;  /* 0x000000046d028825 */ /* 0x002fc800078e0202 */
[----:B0-----:R-:W-:-:S05]  /*56c0*/  @!P0 IMAD.WIDE R104, R109, 0x4, R104 ;  /* 0x000000046d688825 */ /* 0x001fca00078e0268 */
[----:B------:R0:W-:Y:S04]  /*56d0*/  @!P0 STG.E desc[UR6][R104.64], R107 ;  /* 0x0000006b68008986 */ /* 0x0001e8000c101906 */
[----:B--2---:R0:W-:Y:S01]  /*56e0*/  @!P0 STG.E desc[UR6][R2.64], R106 ;  /* 0x0000006a02008986 */ /* 0x0041e2000c101906 */
[----:B------:R-:W-:-:S13]  /*56f0*/  ISETP.GE.AND P0, PT, R111, 0x1, PT ;  /* 0x000000016f00780c */ /* 0x000fda0003f06270 */
[----:B0-----:R-:W-:Y:S05]  /*5700*/  @!P0 BRA `(.L_x_7563) ;  /* 0x0000001400fc8947 */ /* 0x001fea0003800000 */
[----:B------:R-:W-:Y:S01]  /*5710*/  FSEL R107, R107, RZ, !P1 ;  /* 0x000000ff6b6b7208 */ /* 0x000fe20004800000 */
[----:B------:R-:W-:Y:S01]  /*5720*/  HADD2.F32 R182, -RZ, R134.H1_H1 ;  /* 0x30000086ffb67230 */ /* 0x000fe20000004100 */
[----:B------:R-:W-:Y:S01]  /*5730*/  IADD3 R111, PT, PT, R111, -0x1, RZ ;  /* 0xffffffff6f6f7810 */ /* 0x000fe20007ffe0ff */
[----:B------:R-:W-:Y:S02]  /*5740*/  HADD2.F32 R184, -RZ, R34.H1_H1 ;  /* 0x30000022ffb87230 */ /* 0x000fe40000004100 */
[C---:B------:R-:W-:Y:S01]  /*5750*/  FADD.FTZ R113, -R107.reuse, R113 ;  /* 0x000000716b717221 */ /* 0x040fe20000010100 */
[----:B------:R-:W-:Y:S01]  /*5760*/  FADD.FTZ R119, -R107, R119 ;  /* 0x000000776b777221 */ /* 0x000fe20000010100 */
[----:B------:R-:W-:Y:S02]  /*5770*/  IMAD R0, R111, R112, RZ ;  /* 0x000000706f007224 */ /* 0x000fe400078e02ff */
[C---:B------:R-:W-:Y:S01]  /*5780*/  FADD.FTZ R111, -R107.reuse, R117 ;  /* 0x000000756b6f7221 */ /* 0x040fe20000010100 */
[C---:B------:R-:W-:Y:S01]  /*5790*/  FADD.FTZ R187, -R107.reuse, R121 ;  /* 0x000000796bbb7221 */ /* 0x040fe20000010100 */
[C---:B------:R-:W-:Y:S01]  /*57a0*/  FADD.FTZ R115, -R107.reuse, R115 ;  /* 0x000000736b737221 */ /* 0x040fe20000010100 */
[----:B------:R-:W-:Y:S01]  /*57b0*/  FADD.FTZ R2, -R107, R169 ;  /* 0x000000a96b027221 */ /* 0x000fe20000010100 */
[----:B------:R-:W-:-:S02]  /*57c0*/  HADD2.F32 R117, -RZ, R132.H0_H0 ;  /* 0x20000084ff757230 */ /* 0x000fc40000004100 */
[C---:B------:R-:W-:Y:S01]  /*57d0*/  FADD.FTZ R3, -R107.reuse, R114 ;  /* 0x000000726b037221 */ /* 0x040fe20000010100 */
[----:B------:R-:W-:Y:S02]  /*57e0*/  HADD2.F32 R121, -RZ, R32.H0_H0 ;  /* 0x20000020ff797230 */ /* 0x000fe40000004100 */
        /* <DEDUP_REMOVED lines=122> */
[----:B------:R-:W-:-:S02]  /*5f90*/  HADD2.F32 R117, -RZ, R132.H1_H1 ;  /* 0x30000084ff757230 */ /* 0x000fc40000004100 */
[----:B------:R-:W-:Y:S02]  /*5fa0*/  HADD2.F32 R121, -RZ, R32.H1_H1 ;  /* 0x30000020ff797230 */ /* 0x000fe40000004100 */
[----:B------:R-:W-:Y:S02]  /*5fb0*/  HADD2.F32 R106, -RZ, R133.H0_H0 ;  /* 0x20000085ff6a7230 */ /* 0x000fe40000004100 */
[----:B------:R-:W-:Y:S02]  /*5fc0*/  HADD2.F32 R172, -RZ, R33.H0_H0 ;  /* 0x20000021ffac7230 */ /* 0x000fe40000004100 */
[----:B------:R-:W-:Y:S01]  /*5fd0*/  FFMA.FTZ R117, R126, R117, R121 ;  /* 0x000000757e757223 */ /* 0x000fe20000010079 */
[----:B------:R-:W-:Y:S02]  /*5fe0*/  HADD2.F32 R174, -RZ, R133.H1_H1 ;  /* 0x30000085ffae7230 */ /* 0x000fe40000004100 */
[----:B------:R-:W-:Y:S02]  /*5ff0*/  HADD2.F32 R176, -RZ, R33.H1_H1 ;  /* 0x30000021ffb07230 */ /* 0x000fe40000004100 */
[----:B------:R-:W-:Y:S01]  /*6000*/  FFMA.FTZ R121, R137, R106, R172 ;  /* 0x0000006a89797223 */ /* 0x000fe200000100ac */
[----:B------:R-:W-:-:S02]  /*6010*/  HADD2.F32 R178, -RZ, R134.H0_H0 ;  /* 0x20000086ffb27230 */ /* 0x000fc40000004100 */
[----:B------:R-:W-:Y:S01]  /*6020*/  FFMA.FTZ R137, R183, R182, R184 ;  /* 0x000000b6b7897223 */ /* 0x000fe200000100b8 */
        /* <DEDUP_REMOVED lines=36> */
[----:B------:R-:W-:Y:S02]  /*6270*/  HADD2.F32 R176, -RZ, R9.H0_H0 ;  /* 0x20000009ffb07230 */ /* 0x000fe40000004100 */
[----:B------:R-:W-:-:S02]  /*6280*/  HADD2.F32 R178, -RZ, R41.H0_H0 ;  /* 0x20000029ffb27230 */ /* 0x000fc40000004100 */
[----:B------:R-:W-:Y:S01]  /*6290*/  FFMA.FTZ R168, R168, R173, R175 ;  /* 0x000000ada8a87223 */ /* 0x000fe200000100af */
[----:B------:R-:W-:Y:S02]  /*62a0*/  HADD2.F32 R177, -RZ, R9.H1_H1 ;  /* 0x30000009ffb17230 */ /* 0x000fe40000004100 */
[----:B------:R-:W-:Y:S02]  /*62b0*/  HADD2.F32 R179, -RZ, R41.H1_H1 ;  /* 0x30000029ffb37230 */ /* 0x000fe40000004100 */
        /* <DEDUP_REMOVED lines=29> */
[----:B------:R-:W-:Y:S02]  /*6490*/  HADD2.F32 R176, -RZ, R46.H0_H0 ;  /* 0x2000002effb07230 */ /* 0x000fe40000004100 */
[----:B------:R-:W-:Y:S01]  /*64a0*/  FFMA.FTZ R159, R156, R175, R177 ;  /* 0x000000af9c9f7223 */ /* 0x000fe200000100b1 */
[----:B------:R-:W-:Y:S02]  /*64b0*/  HADD2.F32 R179, -RZ, R14.H1_H1 ;  /* 0x3000000effb37230 */ /* 0x000fe40000004100 */
[----:B------:R-:W-:Y:S02]  /*64c0*/  HADD2.F32 R181, -RZ, R46.H1_H1 ;  /* 0x3000002effb57230 */ /* 0x000fe40000004100 */
        /* <DEDUP_REMOVED lines=70> */
[----:B------:R-:W-:Y:S01]  /*6930*/  HADD2.F32 R179, -RZ, R26.H1_H1 ;  /* 0x3000001affb37230 */ /* 0x000fe20000004100 */
[----:B------:R-:W0:Y:S01]  /*6940*/  LDC.64 R2, c[0x0][0x428] ;  /* 0x00010a00ff027b82 */ /* 0x000e220000000a00 */
[----:B------:R-:W-:Y:S02]  /*6950*/  HADD2.F32 R181, -RZ, R58.H1_H1 ;  /* 0x3000003affb57230 */ /* 0x000fe40000004100 */
[----:B------:R-:W-:Y:S01]  /*6960*/  FFMA.FTZ R174, R118, R175, R177 ;  /* 0x000000af76ae7223 */ /* 0x000fe200000100b1 */
[----:B------:R-:W-:Y:S01]  /*6970*/  HADD2.F32 R118, -RZ, R60.H0_H0 ;  /* 0x2000003cff767230 */ /* 0x000fe20000004100 */
[----:B------:R-:W-:Y:S01]  /*6980*/  F2FP.F16.F32.PACK_AB R183, R183, R178 ;  /* 0x000000b2b7b7723e */ /* 0x000fe200000000ff */
[----:B------:R-:W-:Y:S02]  /*6990*/  HADD2.F32 R180, -RZ, R17.H1_H1 ;  /* 0x30000011ffb47230 */ /* 0x000fe40000004100 */
[----:B------:R-:W-:Y:S01]  /*69a0*/  FFMA.FTZ R175, R116, R179, R181 ;  /* 0x000000b374af7223 */ /* 0x000fe200000100b5 */
[----:B------:R-:W-:Y:S01]  /*69b0*/  HADD2.F32 R116, -RZ, R28.H0_H0 ;  /* 0x2000001cff747230 */ /* 0x000fe20000004100 */
[----:B------:R-:W-:Y:S01]  /*69c0*/  F2FP.F16.F32.PACK_AB R181, R173, R120 ;  /* 0x00000078adb5723e */ /* 0x000fe200000000ff */
[----:B------:R-:W-:-:S02]  /*69d0*/  HADD2.F32 R182, -RZ, R49.H1_H1 ;  /* 0x30000031ffb67230 */ /* 0x000fc40000004100 */
[----:B------:R-:W-:Y:S02]  /*69e0*/  HADD2.F32 R119, -RZ, R28.H1_H1 ;  /* 0x3000001cff777230 */ /* 0x000fe40000004100 */
[----:B------:R-:W-:Y:S01]  /*69f0*/  FFMA.FTZ R179, R115, R116, R118 ;  /* 0x0000007473b37223 */ /* 0x000fe20000010076 */
[----:B------:R-:W-:Y:S01]  /*6a00*/  HADD2.F32 R177, -RZ, R60.H1_H1 ;  /* 0x3000003cffb17230 */ /* 0x000fe20000004100 */
[----:B------:R-:W-:Y:S01]  /*6a10*/  SHF.R.S32.HI R115, RZ, 0x1f, R0 ;  /* 0x0000001fff737819 */ /* 0x000fe20000011400 */
[----:B------:R-:W-:Y:S02]  /*6a20*/  HADD2.F32 R142, -RZ, R29.H0_H0 ;  /* 0x2000001dff8e7230 */ /* 0x000fe40000004100 */
[----:B------:R-:W-:Y:S01]  /*6a30*/  FFMA.FTZ R145, R145, R180, R182 ;  /* 0x000000b491917223 */ /* 0x000fe200000100b6 */
[----:B------:R-:W-:Y:S02]  /*6a40*/  HADD2.F32 R176, -RZ, R61.H0_H0 ;  /* 0x2000003dffb07230 */ /* 0x000fe40000004100 */
[----:B------:R-:W-:Y:S01]  /*6a50*/  FFMA.FTZ R184, R104, R119, R177 ;  /* 0x0000007768b87223 */ /* 0x000fe200000100b1 */
[----:B------:R-:W-:Y:S01]  /*6a60*/  HADD2.F32 R180, -RZ, R22.H1_H1 ;  /* 0x30000016ffb47230 */ /* 0x000fe20000004100 */
[----:B------:R-:W-:Y:S01]  /*6a70*/  F2FP.F16.F32.PACK_AB R104, R117, R110 ;  /* 0x0000006e7568723e */ /* 0x000fe200000000ff */
[----:B------:R-:W-:Y:S01]  /*6a80*/  HADD2.F32 R182, -RZ, R54.H1_H1 ;  /* 0x30000036ffb67230 */ /* 0x000fe20000004100 */
[----:B------:R-:W-:Y:S01]  /*6a90*/  LEA.HI R115, R115, R0, RZ, 0x3 ;  /* 0x0000000073737211 */ /* 0x000fe200078f18ff */
[----:B------:R-:W-:Y:S01]  /*6aa0*/  FFMA.FTZ R185, R105, R142, R176 ;  /* 0x0000008e69b97223 */ /* 0x000fe200000100b0 */
[----:B------:R-:W-:Y:S01]  /*6ab0*/  LOP3.LUT R110, R108, 0x1f, RZ, 0xc0, !PT ;  /* 0x0000001f6c6e7812 */ /* 0x000fe200078ec0ff */
[----:B------:R-:W-:Y:S01]  /*6ac0*/  HADD2.F32 R108, -RZ, R30.H1_H1 ;  /* 0x3000001eff6c7230 */ /* 0x000fe20000004100 */
[----:B------:R-:W-:Y:S01]  /*6ad0*/  F2FP.F16.F32.PACK_AB R105, R126, R121 ;  /* 0x000000797e69723e */ /* 0x000fe200000000ff */
[----:B------:R-:W-:Y:S01]  /*6ae0*/  FFMA.FTZ R127, R127, R180, R182 ;  /* 0x000000b47f7f7223 */ /* 0x000fe200000100b6 */
[----:B------:R-:W-:Y:S01]  /*6af0*/  HADD2.F32 R116, -RZ, R62.H1_H1 ;  /* 0x3000003eff747230 */ /* 0x000fe20000004100 */
[----:B------:R-:W-:Y:S01]  /*6b00*/  LEA.HI.SX32 R121, R115, R110, 0x1d ;  /* 0x0000006e73797211 */ /* 0x000fe200078feaff */
[----:B------:R-:W-:-:S02]  /*6b10*/  HADD2.F32 R180, -RZ, R29.H1_H1 ;  /* 0x3000001dffb47230 */ /* 0x000fc40000004100 */
[----:B------:R-:W-:Y:S02]  /*6b20*/  HADD2.F32 R182, -RZ, R61.H1_H1 ;  /* 0x3000003dffb67230 */ /* 0x000fe40000004100 */
        /* <DEDUP_REMOVED lines=13> */
[C---:B------:R-:W-:Y:S01]  /*6c00*/  IADD3 R137, PT, PT, R121.reuse, 0x20, RZ ;  /* 0x0000002079897810 */ /* 0x040fe20007ffe0ff */
[----:B0-----:R-:W-:Y:S01]  /*6c10*/  IMAD.WIDE.U32 R142, R121, 0x10, R2 ;  /* 0x00000010798e7825 */ /* 0x001fe200078e0002 */
[----:B------:R-:W-:-:S03]  /*6c20*/  F2FP.F16.F32.PACK_AB R115, R167, R166 ;  /* 0x000000a6a773723e */ /* 0x000fc600000000ff */
[----:B------:R-:W-:Y:S01]  /*6c30*/  FFMA.FTZ R111, R111, R118, R126 ;  /* 0x000000766f6f7223 */ /* 0x000fe2000001007e */
[C---:B------:R-:W-:Y:S02]  /*6c40*/  IADD3 R161, PT, PT, R121.reuse, 0x40, RZ ;  /* 0x0000004079a17810 */ /* 0x040fe40007ffe0ff */
[----:B------:R-:W-:Y:S01]  /*6c50*/  F2FP.F16.F32.PACK_AB R117, R170, R169 ;  /* 0x000000a9aa75723e */ /* 0x000fe200000000ff */
[----:B------:R0:W-:Y:S01]  /*6c60*/  STG.E.128 desc[UR6][R142.64], R104 ;  /* 0x000000688e007986 */ /* 0x0001e2000c101d06 */
[C---:B------:R-:W-:Y:S02]  /*6c70*/  IADD3 R167, PT, PT, R121.reuse, 0x60, RZ ;  /* 0x0000006079a77810 */ /* 0x040fe40007ffe0ff */
[----:B------:R-:W-:Y:S02]  /*6c80*/  F2FP.F16.F32.PACK_AB R118, R172, R171 ;  /* 0x000000abac76723e */ /* 0x000fe400000000ff */
[----:B------:R-:W-:Y:S01]  /*6c90*/  IADD3 R169, PT, PT, R121, 0x80, RZ ;  /* 0x0000008079a97810 */ /* 0x000fe20007ffe0ff */
[----:B------:R-:W-:Y:S01]  /*6ca0*/  IMAD.WIDE.U32 R166, R167, 0x10, R2 ;  /* 0x00000010a7a67825 */ /* 0x000fe200078e0002 */
[----:B------:R-:W-:-:S02]  /*6cb0*/  F2FP.F16.F32.PACK_AB R112, R141, R136 ;  /* 0x000000888d70723e */ /* 0x000fc400000000ff */
[----:B------:R-:W-:Y:S01]  /*6cc0*/  IADD3 R171, PT, PT, R121, 0xa0, RZ ;  /* 0x000000a079ab7810 */ /* 0x000fe20007ffe0ff */
[--C-:B------:R-:W-:Y:S01]  /*6cd0*/  IMAD.WIDE.U32 R136, R137, 0x10, R2.reuse ;  /* 0x0000001089887825 */ /* 0x100fe200078e0002 */
[----:B------:R-:W-:Y:S02]  /*6ce0*/  F2FP.F16.F32.PACK_AB R114, R160, R157 ;  /* 0x0000009da072723e */ /* 0x000fe400000000ff */
[----:B------:R-:W-:Y:S01]  /*6cf0*/  IADD3 R177, PT, PT, R121, 0xc0, RZ ;  /* 0x000000c079b17810 */ /* 0x000fe20007ffe0ff */
[--C-:B------:R-:W-:Y:S01]  /*6d00*/  IMAD.WIDE.U32 R160, R161, 0x10, R2.reuse ;  /* 0x00000010a1a07825 */ /* 0x100fe200078e0002 */
[----:B------:R-:W-:Y:S01]  /*6d10*/  F2FP.F16.F32.PACK_AB R116, R168, R165 ;  /* 0x000000a5a874723e */ /* 0x000fe200000000ff */
[----:B------:R1:W-:Y:S01]  /*6d20*/  STG.E.128 desc[UR6][R136.64], R112 ;  /* 0x0000007088007986 */ /* 0x0003e2000c101d06 */
[----:B------:R-:W-:Y:S01]  /*6d30*/  IADD3 R121, PT, PT, R121, 0xe0, RZ ;  /* 0x000000e079797810 */ /* 0x000fe20007ffe0ff */
[--C-:B------:R-:W-:Y:S01]  /*6d40*/  IMAD.WIDE.U32 R168, R169, 0x10, R2.reuse ;  /* 0x00000010a9a87825 */ /* 0x100fe200078e0002 */
[----:B0-----:R-:W-:Y:S01]  /*6d50*/  F2FP.F16.F32.PACK_AB R107, R156, R153 ;  /* 0x000000999c6b723e */ /* 0x001fe200000000ff */
[----:B------:R0:W-:Y:S01]  /*6d60*/  STG.E.128 desc[UR6][R160.64], R116 ;  /* 0x00000074a0007986 */ /* 0x0001e2000c101d06 */
[----:B------:R-:W-:Y:S01]  /*6d70*/  F2FP.F16.F32.PACK_AB R106, R154, R155 ;  /* 0x0000009b9a6a723e */ /* 0x000fe200000000ff */
[----:B------:R-:W-:Y:S01]  /*6d80*/  IMAD.WIDE.U32 R170, R171, 0x10, R2 ;  /* 0x00000010abaa7825 */ /* 0x000fe200078e0002 */
[----:B------:R-:W-:-:S02]  /*6d90*/  F2FP.F16.F32.PACK_AB R105, R159, R158 ;  /* 0x0000009e9f69723e */ /* 0x000fc400000000ff */
[----:B------:R-:W-:Y:S01]  /*6da0*/  F2FP.F16.F32.PACK_AB R104, R164, R163 ;  /* 0x000000a3a468723e */ /* 0x000fe200000000ff */
[--C-:B------:R-:W-:Y:S01]  /*6db0*/  IMAD.WIDE.U32 R176, R177, 0x10, R2.reuse ;  /* 0x00000010b1b07825 */ /* 0x100fe200078e0002 */
[----:B------:R-:W-:Y:S02]  /*6dc0*/  F2FP.F16.F32.PACK_AB R143, R139, R140 ;  /* 0x0000008c8b8f723e */ /* 0x000fe400000000ff */
[----:B------:R-:W-:Y:S01]  /*6dd0*/  F2FP.F16.F32.PACK_AB R142, R151, R144 ;  /* 0x00000090978e723e */ /* 0x000fe200000000ff */
[----:B------:R-:W-:Y:S01]  /*6de0*/  IMAD.WIDE.U32 R2, R121, 0x10, R2 ;  /* 0x0000001079027825 */ /* 0x000fe200078e0002 */
[----:B------:R-:W-:Y:S01]  /*6df0*/  F2FP.F16.F32.PACK_AB R141, R145, R146 ;  /* 0x00000092918d723e */ /* 0x000fe200000000ff */
[----:B------:R0:W-:Y:S01]  /*6e00*/  STG.E.128 desc[UR6][R166.64], R104 ;  /* 0x00000068a6007986 */ /* 0x0001e2000c101d06 */
[----:B------:R-:W-:Y:S02]  /*6e10*/  F2FP.F16.F32.PACK_AB R140, R149, R150 ;  /* 0x00000096958c723e */ /* 0x000fe400000000ff */
[----:B------:R-:W-:-:S02]  /*6e20*/  F2FP.F16.F32.PACK_AB R147, R124, R125 ;  /* 0x0000007d7c93723e */ /* 0x000fc400000000ff */
[----:B------:R-:W-:Y:S01]  /*6e30*/  F2FP.F16.F32.PACK_AB R146, R127, R128 ;  /* 0x000000807f92723e */ /* 0x000fe200000000ff */
[----:B------:R0:W-:Y:S01]  /*6e40*/  STG.E.128 desc[UR6][R168.64], R140 ;  /* 0x0000008ca8007986 */ /* 0x0001e2000c101d06 */
[----:B------:R-:W-:Y:S02]  /*6e50*/  F2FP.F16.F32.PACK_AB R145, R129, R130 ;  /* 0x000000828191723e */ /* 0x000fe400000000ff */
[----:B------:R-:W-:Y:S02]  /*6e60*/  F2FP.F16.F32.PACK_AB R144, R131, R138 ;  /* 0x0000008a8390723e */ /* 0x000fe400000000ff */
[----:B------:R-:W-:Y:S02]  /*6e70*/  F2FP.F16.F32.PACK_AB R182, R175, R174 ;  /* 0x000000aeafb6723e */ /* 0x000fe400000000ff */
[----:B------:R-:W-:Y:S01]  /*6e80*/  F2FP.F16.F32.PACK_AB R180, R122, R123 ;  /* 0x0000007b7ab4723e */ /* 0x000fe200000000ff */
[----:B------:R0:W-:Y:S01]  /*6e90*/  STG.E.128 desc[UR6][R170.64], R144 ;  /* 0x00000090aa007986 */ /* 0x0001e2000c101d06 */
[----:B-1----:R-:W-:-:S02]  /*6ea0*/  F2FP.F16.F32.PACK_AB R115, R108, R111 ;  /* 0x0000006f6c73723e */ /* 0x002fc400000000ff */
[----:B------:R-:W-:Y:S01]  /*6eb0*/  F2FP.F16.F32.PACK_AB R114, R187, R0 ;  /* 0x00000000bb72723e */ /* 0x000fe200000000ff */
[----:B------:R0:W-:Y:S01]  /*6ec0*/  STG.E.128 desc[UR6][R176.64], R180 ;  /* 0x000000b4b0007986 */ /* 0x0001e2000c101d06 */
[----:B------:R-:W-:Y:S02]  /*6ed0*/  F2FP.F16.F32.PACK_AB R113, R186, R185 ;  /* 0x000000b9ba71723e */ /* 0x000fe400000000ff */
[----:B------:R-:W-:-:S05]  /*6ee0*/  F2FP.F16.F32.PACK_AB R112, R184, R179 ;  /* 0x000000b3b870723e */ /* 0x000fca00000000ff */
[----:B------:R0:W-:Y:S02]  /*6ef0*/  STG.E.128 desc[UR6][R2.64], R112 ;  /* 0x0000007002007986 */ /* 0x0001e4000c101d06 */
.L_x_7563:
[----:B------:R-:W-:Y:S05]  /*6f00*/  BSYNC.RECONVERGENT B0 ;  /* 0x0000000000007941 */ /* 0x000fea0003800200 */
.L_x_7562:
[----:B0-----:R-:W0:Y:S02]  /*6f10*/  LDC.64 R2, c[0x0][0x380] ;  /* 0x0000e000ff027b82 */ /* 0x001e240000000a00 */
[----:B0-----:R-:W-:-:S04]  /*6f20*/  LEA R109, R2, R109, 0x2 ;  /* 0x0000006d026d7211 */ /* 0x001fc800078e10ff */
[----:B------:R-:W-:-:S13]  /*6f30*/  ISETP.GE.AND P0, PT, R109, R3, PT ;  /* 0x000000036d00720c */ /* 0x000fda0003f06270 */
[----:B------:R-:W-:Y:S05]  /*6f40*/  @!P0 BRA `(.L_x_7564) ;  /* 0xffffff9400808947 */ /* 0x000fea000383ffff */
[----:B------:R-:W-:Y:S05]  /*6f50*/  EXIT ;  /* 0x000000000000794d */ /* 0x000fea0003800000 */
.L_x_7561:
        /* <DEDUP_REMOVED lines=8> */
.L_x_7566:
[----:B------:R-:W-:Y:S05]  /*6fe0*/  BSYNC B0 ;  /* 0x0000000000007941 */ /* 0x000fea0003800000 */
.L_x_7565:
        /* <DEDUP_REMOVED lines=10> */
.L_x_7567:
[----:B------:R-:W-:Y:S01]  /*7090*/  HFMA2 R184, -RZ, RZ, 0, 2.384185791015625e-07 ;  /* 0x00000004ffb87431 */ /* 0x000fe200000001ff */
[----:B------:R-:W-:-:S05]  /*70a0*/  MOV R2, R175 ;  /* 0x000000af00027202 */ /* 0x000fca0000000f00 */
[----:B------:R-:W-:-:S05]  /*70b0*/  FADD.FTZ R2, R3, R2 ;  /* 0x0000000203027221 */ /* 0x000fca0000010000 */
[----:B------:R-:W-:-:S07]  /*70c0*/  MOV R183, R2 ;  /* 0x0000000200b77202 */ /* 0x000fce0000000f00 */
[----:B------:R-:W-:Y:S05]  /*70d0*/  WARPSYNC.COLLECTIVE R182, `(.L_x_7568) ;  /* 0x00000000b6087348 */ /* 0x000fea0003c00000 */
[----:B------:R0:W1:Y:S02]  /*70e0*/  SHFL.BFLY P1, R175, R183, R184, R185 ;  /* 0x0c0000b8b7af7389 */ /* 0x00006400000200b9 */
[----:B01----:R-:W-:Y:S05]  /*70f0*/  ENDCOLLECTIVE ;  /* 0x000000000000791b */ /* 0x003fea0003800000 */
.L_x_7568:
[----:B------:R-:W-:Y:S01]  /*7100*/  HFMA2 R184, -RZ, RZ, 0, 4.76837158203125e-07 ;  /* 0x00000008ffb87431 */ /* 0x000fe200000001ff */
[----:B------:R-:W-:-:S05]  /*7110*/  MOV R105, R175 ;  /* 0x000000af00697202 */ /* 0x000fca0000000f00 */
[----:B------:R-:W-:-:S05]  /*7120*/  FADD.FTZ R105, R2, R105 ;  /* 0x0000006902697221 */ /* 0x000fca0000010000 */
[----:B------:R-:W-:-:S07]  /*7130*/  MOV R183, R105 ;  /* 0x0000006900b77202 */ /* 0x000fce0000000f00 */
[----:B------:R-:W-:Y:S05]  /*7140*/  WARPSYNC.COLLECTIVE R182, `(.L_x_7569) ;  /* 0x00000000b6087348 */ /* 0x000fea0003c00000 */
[----:B------:R0:W1:Y:S02]  /*7150*/  SHFL.BFLY P1, R175, R183, R184, R185 ;  /* 0x0c0000b8b7af7389 */ /* 0x00006400000200b9 */
[----:B01----:R-:W-:Y:S05]  /*7160*/  ENDCOLLECTIVE ;  /* 0x000000000000791b */ /* 0x003fea0003800000 */
.L_x_7569:
[----:B------:R-:W-:Y:S01]  /*7170*/  HFMA2 R184, -RZ, RZ, 0, 9.5367431640625e-07 ;  /* 0x00000010ffb87431 */ /* 0x000fe200000001ff */
[----:B------:R-:W-:-:S05]  /*7180*/  MOV R104, R175 ;  /* 0x000000af00687202 */ /* 0x000fca0000000f00 */
[----:B------:R-:W-:-:S05]  /*7190*/  FADD.FTZ R104, R105, R104 ;  /* 0x0000006869687221 */ /* 0x000fca0000010000 */
[----:B------:R-:W-:-:S07]  /*71a0*/  MOV R183, R104 ;  /* 0x0000006800b77202 */ /* 0x000fce0000000f00 */
[----:B------:R-:W-:Y:S05]  /*71b0*/  WARPSYNC.COLLECTIVE R182, `(.L_x_7570) ;  /* 0x00000000b6087348 */ /* 0x000fea0003c00000 */
[----:B------:R0:W1:Y:S02]  /*71c0*/  SHFL.BFLY P1, R175, R183, R184, R185 ;  /* 0x0c0000b8b7af7389 */ /* 0x00006400000200b9 */
[----:B01----:R-:W-:Y:S05]  /*71d0*/  ENDCOLLECTIVE ;  /* 0x000000000000791b */ /* 0x003fea0003800000 */
.L_x_7570:
[----:B------:R-:W-:Y:S01]  /*71e0*/  HFMA2 R184, -RZ, RZ, 0, 5.9604644775390625e-08 ;  /* 0x00000001ffb87431 */ /* 0x000fe200000001ff */
[----:B------:R-:W-:-:S05]  /*71f0*/  MOV R107, R175 ;  /* 0x000000af006b7202 */ /* 0x000fca0000000f00 */
[----:B------:R-:W-:-:S04]  /*7200*/  FADD.FTZ R107, R104, R107 ;  /* 0x0000006b686b7221 */ /* 0x000fc80000010000 */
[----:B------:R-:W-:-:S04]  /*7210*/  FMUL.FTZ R107, R107, R106 ;  /* 0x0000006a6b6b7220 */ /* 0x000fc80000410000 */
        /* <DEDUP_REMOVED lines=128> */
[----:B------:R-:W-:-:S07]  /*7a20*/  MOV R183, R0 ;  /* 0x0000000000b77202 */ /* 0x000fce0000000f00 */
[----:B------:R-:W-:Y:S05]  /*7a30*/  WARPSYNC.COLLECTIVE R182, `(.L_x_7571) ;  /* 0x00000000b6087348 */ /* 0x000fea0003c00000 */
[----:B------:R0:W1:Y:S02]  /*7a40*/  SHFL.BFLY P1, R175, R183, R184, R185 ;  /* 0x0c0000b8b7af7389 */ /* 0x00006400000200b9 */
[----:B01----:R-:W-:Y:S05]  /*7a50*/  ENDCOLLECTIVE ;  /* 0x000000000000791b */ /* 0x003fea0003800000 */
.L_x_7571:
[----:B------:R-:W-:Y:S01]  /*7a60*/  HFMA2 R184, -RZ, RZ, 0, 1.1920928955078125e-07 ;  /* 0x00000002ffb87431 */ /* 0x000fe200000001ff */
[----:B------:R-:W-:-:S05]  /*7a70*/  MOV R3, R175 ;  /* 0x000000af00037202 */ /* 0x000fca0000000f00 */
[----:B------:R-:W-:-:S05]  /*7a80*/  FADD.FTZ R3, R0, R3 ;  /* 0x0000000300037221 */ /* 0x000fca0000010000 */
[----:B------:R-:W-:-:S07]  /*7a90*/  MOV R183, R3 ;  /* 0x0000000300b77202 */ /* 0x000fce0000000f00 */
[----:B------:R-:W-:Y:S05]  /*7aa0*/  WARPSYNC.COLLECTIVE R182, `(.L_x_7572) ;  /* 0x00000000b6087348 */ /* 0x000fea0003c00000 */
[----:B------:R0:W1:Y:S02]  /*7ab0*/  SHFL.BFLY P1, R175, R183, R184, R185 ;  /* 0x0c0000b8b7af7389 */ /* 0x00006400000200b9 */
[----:B01----:R-:W-:Y:S05]  /*7ac0*/  ENDCOLLECTIVE ;  /* 0x000000000000791b */ /* 0x003fea0003800000 */
.L_x_7572:
[----:B------:R-:W-:Y:S01]  /*7ad0*/  HFMA2 R184, -RZ, RZ, 0, 2.384185791015625e-07 ;  /* 0x00000004ffb87431 */ /* 0x000fe200000001ff */
[----:B------:R-:W-:-:S05]  /*7ae0*/  MOV R2, R175 ;  /* 0x000000af00027202 */ /* 0x000fca0000000f00 */
[----:B------:R-:W-:-:S05]  /*7af0*/  FADD.FTZ R2, R3, R2 ;  /* 0x0000000203027221 */ /* 0x000fca0000010000 */
[----:B------:R-:W-:-:S07]  /*7b00*/  MOV R183, R2 ;  /* 0x0000000200b77202 */ /* 0x000fce0000000f00 */
[----:B------:R-:W-:Y:S05]  /*7b10*/  WARPSYNC.COLLECTIVE R182, `(.L_x_7573) ;  /* 0x00000000b6087348 */ /* 0x000fea0003c00000 */
[----:B------:R0:W1:Y:S02]  /*7b20*/  SHFL.BFLY P1, R175, R183, R184, R185 ;  /* 0x0c0000b8b7af7389 */ /* 0x00006400000200b9 */
[----:B01----:R-:W-:Y:S05]  /*7b30*/  ENDCOLLECTIVE ;  /* 0x000000000000791b */ /* 0x003fea0003800000 */
.L_x_7573:
[----:B------:R-:W-:Y:S01]  /*7b40*/  HFMA2 R184, -RZ, RZ, 0, 4.76837158203125e-07 ;  /* 0x00000008ffb87431 */ /* 0x000fe200000001ff */
[----:B------:R-:W-:-:S05]  /*7b50*/  MOV R105, R175 ;  /* 0x000000af00697202 */ /* 0x000fca0000000f00 */
[----:B------:R-:W-:-:S05]  /*7b60*/  FADD.FTZ R105, R2, R105 ;  /* 0x0000006902697221 */ /* 0x000fca0000010000 */
[----:B------:R-:W-:-:S07]  /*7b70*/  MOV R183, R105 ;  /* 0x0000006900b77202 */ /* 0x000fce0000000f00 */
[----:B------:R-:W-:Y:S05]  /*7b80*/  WARPSYNC.COLLECTIVE R182, `(.L_x_7574) ;  /* 0x00000000b6087348 */ /* 0x000fea0003c00000 */
[----:B------:R0:W1:Y:S02]  /*7b90*/  SHFL.BFLY P1, R175, R183, R184, R185 ;  /* 0x0c0000b8b7af7389 */ /* 0x00006400000200b9 */
[----:B01----:R-:W-:Y:S05]  /*7ba0*/  ENDCOLLECTIVE ;  /* 0x000000000000791b */ /* 0x003fea0003800000 */
.L_x_7574:
[----:B------:R-:W-:Y:S01]  /*7bb0*/  HFMA2 R184, -RZ, RZ, 0, 9.5367431640625e-07 ;  /* 0x00000010ffb87431 */ /* 0x000fe200000001ff */
[----:B------:R-:W-:-:S05]  /*7bc0*/  MOV R104, R175 ;  /* 0x000000af00687202 */ /* 0x000fca0000000f00 */
[----:B------:R-:W-:-:S05]  /*7bd0*/  FADD.FTZ R104, R105, R104 ;  /* 0x0000006869687221 */ /* 0x000fca0000010000 */
[----:B------:R-:W-:-:S07]  /*7be0*/  MOV R183, R104 ;  /* 0x0000006800b77202 */ /* 0x000fce0000000f00 */
[----:B------:R-:W-:Y:S05]  /*7bf0*/  WARPSYNC.COLLECTIVE R182, `(.L_x_7575) ;  /* 0x00000000b6087348 */ /* 0x000fea0003c00000 */
[----:B------:R0:W1:Y:S02]  /*7c00*/  SHFL.BFLY P1, R175, R183, R184, R185 ;  /* 0x0c0000b8b7af7389 */ /* 0x00006400000200b9 */
[----:B01----:R-:W-:Y:S05]  /*7c10*/  ENDCOLLECTIVE ;  /* 0x000000000000791b */ /* 0x003fea0003800000 */
.L_x_7575:
[----:B------:R-:W-:Y:S05]  /*7c20*/  BRA `(.L_x_7576) ;  /* 0xffffffd800787947 */ /* 0x000fea000383ffff */
.L_x_7577:
        /* <DEDUP_REMOVED lines=13> */
.L_x_71443:


//--------------------- .text._ZN10layer_norm13ln_fwd_kernelINS_13Kernel_traitsI6__halfS2_S2_S2_fjLj2048ELj1ELj4ELj1ELj16ENS_18Kernel_traits_baseILj2048ES2_S2_S2_S2_fjLj128EEEEELb1ELb0ELb0ELb0EEEvNS_9FwdParamsE --------------------------
	.section	.text._ZN10layer_norm13ln_fwd_kernelINS_13Kernel_traitsI6__halfS2_S2_S2_fjLj2048ELj1ELj4ELj1ELj16ENS_18Kernel_traits_baseILj2048ES2_S2_S2_S2_fjLj128EEEEELb1ELb0ELb0ELb0EEEvNS_9FwdParamsE,"ax",@progbits
	.align	128
        .global         _ZN10layer_norm13ln_fwd_kernelINS_13Kernel_traitsI6__halfS2_S2_S2_fjLj2048ELj1ELj4ELj1ELj16ENS_18Kernel_traits_baseILj2048ES2_S2_S2_S2_fjLj128EEEEELb1ELb0ELb0ELb0EEEvNS_9FwdParamsE
        .type           _ZN10layer_norm13ln_fwd_kernelINS_13Kernel_traitsI6__halfS2_S2_S2_fjLj2048ELj1ELj4ELj1ELj16ENS_18Kernel_traits_baseILj2048ES2_S2_S2_S2_fjLj128EEEEELb1ELb0ELb0ELb0EEEvNS_9FwdParamsE,@function
        .size           _ZN10layer_norm13ln_fwd_kernelINS_13Kernel_traitsI6__halfS2_S2_S2_fjLj2048ELj1ELj4ELj1ELj16ENS_18Kernel_traits_baseILj2048ES2_S2_S2_S2_fjLj128EEEEELb1ELb0ELb0ELb0EEEvNS_9FwdParamsE,(.L_x_71444 - _ZN10layer_norm13ln_fwd_kernelINS_13Kernel_traitsI6__halfS2_S2_S2_fjLj2048ELj1ELj4ELj1ELj16ENS_18Kernel_traits_baseILj2048ES2_S2_S2_S2_fjLj128EEEEELb1ELb0ELb0ELb0EEEvNS_9FwdParamsE)
        .other          _ZN10layer_norm13ln_fwd_kernelINS_13Kernel_traitsI6__halfS2_S2_S2_fjLj2048ELj1ELj4ELj1ELj16ENS_18Kernel_traits_baseILj2048ES2_S2_S2_S2_fjLj128EEEEELb1ELb0ELb0ELb0EEEvNS_9FwdParamsE,@"STO_CUDA_ENTRY STV_DEFAULT"
_ZN10layer_norm13ln_fwd_kernelINS_13Kernel_traitsI6__halfS2_S2_S2_fjLj2048ELj1ELj4ELj1ELj16ENS_18Kernel_traits_baseILj2048ES2_S2_S2_S2_fjLj128EEEEELb1ELb0ELb0ELb0EEEvNS_9FwdParamsE:
.text._ZN10layer_norm13ln_fwd_kernelINS_13Kernel_traitsI6__halfS2_S2_S2_fjLj2048ELj1ELj4ELj1ELj16ENS_18Kernel_traits_baseILj2048ES2_S2_S2_S2_fjLj128EEEEELb1ELb0ELb0ELb0EEEvNS_9FwdParamsE:
[----:B------:R-:W-:Y:S01]  /*0000*/  LDC R1, c[0x0][0x37c] ;  /* 0x0000df00ff017b82 */ /* 0x000fe20000000800 */
[----:B------:R-:W0:Y:S07]  /*0010*/  LDCU.U8 UR4, c[0x0][0x464] ;  /* 0x00008c80ff0477ac */ /* 0x000e2e0008000000 */
[----:B------:R-:W1:Y:S01]  /*0020*/  LDC R8, c[0x0][0x458] ;  /* 0x00011600ff087b82 */ /* 0x000e620000000800 */
[----:B------:R-:W2:Y:S01]  /*0030*/  LDCU.64 UR6, c[0x0][0x450] ;  /* 0x00008a00ff0677ac */ /* 0x000ea20008000a00 */
[----:B------:R-:W3:Y:S06]  /*0040*/  LDCU.64 UR8, c[0x0][0x358] ;  /* 0x00006b00ff0877ac */ /* 0x000eec0008000a00 */
[----:B------:R-:W1:Y:S01]  /*0050*/  LDC R9, c[0x0][0x45c] ;  /* 0x00011700ff097b82 */ /* 0x000e620000000800 */
[----:B------:R-:W4:Y:S01]  /*0060*/  S2R R14, SR_TID.X ;  /* 0x00000000000e7919 */ /* 0x000f220000002100 */
[----:B------:R-:W5:Y:S06]  /*0070*/  LDCU.64 UR10, c[0x0][0x438] ;  /* 0x00008700ff0a77ac */ /* 0x000f6c0008000a00 */
[----:B------:R-:W4:Y:S01]  /*0080*/  LDC R11, c[0x0][0x388] ;  /* 0x0000e200ff0b7b82 */ /* 0x000f220000000800 */
[----:B0-----:R-:W-:Y:S01]  /*0090*/  ISETP.NE.AND P0, PT, RZ, UR4, PT ;  /* 0x00000004ff007c0c */ /* 0x001fe2000bf05270 */
[----:B--2---:R-:W-:-:S02]  /*00a0*/  IMAD.U32 R2, RZ, RZ, UR6 ;  /* 0x00000006ff027e24 */ /* 0x004fc4000f8e00ff */
[----:B------:R-:W-:-:S10]  /*00b0*/  IMAD.U32 R3, RZ, RZ, UR7 ;  /* 0x00000007ff037e24 */ /* 0x000fd4000f8e00ff */
[----:B---3--:R-:W2:Y:S01]  /*00c0*/  @P0 LDG.E.64 R2, desc[UR8][R2.64] ;  /* 0x0000000802020981 */ /* 0x008ea2000c1e1b00 */
[----:B------:R-:W0:Y:S03]  /*00d0*/  @P0 LDC R7, c[0x0][0x460] ;  /* 0x00011800ff070b82 */ /* 0x000e260000000800 */
[----:B-1----:R-:W0:Y:S01]  /*00e0*/  @P0 LDG.E.64 R4, desc[UR8][R8.64] ;  /* 0x0000000808040981 */ /* 0x002e22000c1e1b00 */
[----:B-----5:R-:W-:Y:S01]  /*00f0*/  UISETP.NE.U32.AND UP0, UPT, UR10, URZ, UPT ;  /* 0x000000ff0a00728c */ /* 0x020fe2000bf05070 */
[----:B------:R-:W-:Y:S03]  /*0100*/  BSSY.RECONVERGENT B0, `(.L_x_7578) ;  /* 0x00000b6000007945 */ /* 0x000fe60003800200 */
[----:B------:R-:W1:Y:S01]  /*0110*/  S2UR UR5, SR_CTAID.X ;  /* 0x00000000000579c3 */ /* 0x000e620000002500 */
[----:B------:R-:W-:Y:S01]  /*0120*/  UISETP.NE.AND.EX UP0, UPT, UR11, URZ, UPT, UP0 ;  /* 0x000000ff0b00728c */ /* 0x000fe2000bf05300 */
[----:B----4-:R-:W-:-:S02]  /*0130*/  SHF.R.S32.HI R0, RZ, 0x1f, R11 ;  /* 0x0000001fff007819 */ /* 0x010fc4000001140b */
[----:B------:R-:W-:Y:S02]  /*0140*/  SHF.R.U32.HI R13, RZ, 0x5, R14 ;  /* 0x00000005ff0d7819 */ /* 0x000fe4000001160e */
[----:B------:R-:W-:Y:S02]  /*0150*/  LEA.HI R0, R0, R11, RZ, 0x3 ;  /* 0x0000000b00007211 */ /* 0x000fe400078f18ff */
[----:B------:R-:W3:Y:S01]  /*0160*/  LDC R15, c[0x0][0x360] ;  /* 0x0000d800ff0f7b82 */ /* 0x000ee20000000800 */
[----:B-1----:R-:W-:-:S06]  /*0170*/  USHF.L.U32 UR4, UR5, 0x2, URZ ;  /* 0x0000000205047899 */ /* 0x002fcc00080006ff */
[----:B------:R-:W-:Y:S01]  /*0180*/  LOP3.LUT R13, R13, UR4, RZ, 0xfc, !PT ;  /* 0x000000040d0d7c12 */ /* 0x000fe2000f8efcff */
[----:B---3--:R-:W-:Y:S01]  /*0190*/  IMAD R15, R15, UR5, R14 ;  /* 0x000000050f0f7c24 */ /* 0x008fe2000f8e020e */
[----:B--2---:R-:W-:Y:S02]  /*01a0*/  @P0 R2UR UR6, R2 ;  /* 0x00000000020602ca */ /* 0x004fe400000e0000 */
[----:B------:R-:W-:Y:S02]  /*01b0*/  @P0 R2UR UR7, R3 ;  /* 0x00000000030702ca */ /* 0x000fe400000e0000 */
[----:B0-----:R-:W-:Y:S02]  /*01c0*/  @P0 IADD3 R8, P1, PT, R4, R7, RZ ;  /* 0x0000000704080210 */ /* 0x001fe40007f3e0ff */
[----:B------:R-:W-:Y:S02]  /*01d0*/  LOP3.LUT R3, R14, 0x1f, RZ, 0xc, !PT ;  /* 0x0000001f0e037812 */ /* 0x000fe400078e0cff */
[----:B------:R-:W-:-:S02]  /*01e0*/  @P0 IADD3.X R9, PT, PT, RZ, R5, RZ, P1, !PT ;  /* 0x00000005ff090210 */ /* 0x000fc40000ffe4ff */
[----:B------:R-:W-:Y:S02]  /*01f0*/  LEA.HI.SX32 R16, R0, R3, 0x1d ;  /* 0x0000000300107211 */ /* 0x000fe400078feaff */
[----:B------:R-:W-:Y:S01]  /*0200*/  LOP3.LUT R14, R14, 0x1f, RZ, 0xc0, !PT ;  /* 0x0000001f0e0e7812 */ /* 0x000fe200078ec0ff */
[----:B------:R-:W-:Y:S01]  /*0210*/  UIADD3 UR15, UPT, UPT, UR6, -0x61c88647, URZ ;  /* 0x9e3779b9060f7890 */ /* 0x000fe2000fffe0ff */
[--C-:B------:R-:W-:Y:S01]  /*0220*/  SHF.R.U64 R12, R8, 0x2, R9.reuse ;  /* 0x00000002080c7819 */ /* 0x100fe20000001209 */
[----:B------:R-:W-:Y:S01]  /*0230*/  UIADD3 UR16, UPT, UPT, UR7, -0x4498517b, URZ ;  /* 0xbb67ae8507107890 */ /* 0x000fe2000fffe0ff */
[----:B------:R-:W-:Y:S01]  /*0240*/  SHF.R.U32.HI R11, RZ, 0x2, R9 ;  /* 0x00000002ff0b7819 */ /* 0x000fe20000011609 */
[----:B------:R-:W-:Y:S02]  /*0250*/  UIADD3 UR17, UPT, UPT, UR6, 0x3c6ef372, URZ ;  /* 0x3c6ef37206117890 */ /* 0x000fe4000fffe0ff */
        /* <DEDUP_REMOVED lines=61> */
[----:B------:R-:W-:Y:S01]  /*0630*/  @P6 IADD3 R9, PT, PT, R9, 0x20, RZ ;  /* 0x0000002009096810 */ /* 0x000fe20007ffe0ff */
[----:B------:R2:W5:Y:S04]  /*0640*/  @P6 LDG.E.128 R44, desc[UR8][R88.64] ;  /* 0x00000008582c6981 */ /* 0x000568000c1e1d00 */
[C---:B0-----:R-:W-:Y:S01]  /*0650*/  @P0 IMAD.WIDE.U32 R92, R9.reuse, 0x10, R92 ;  /* 0x00000010095c0825 */ /* 0x041fe200078e005c */
[----:B------:R2:W5:Y:S03]  /*0660*/  @P6 LD.E.128 R40, desc[UR8][R90.64] ;  /* 0x000000085a286980 */ /* 0x000566000c101d00 */
[----:B------:R-:W-:Y:S01]  /*0670*/  @P0 IMAD.WIDE.U32 R94, R9, 0x10, R94 ;  /* 0x00000010095e0825 */ /* 0x000fe200078e005e */
[----:B------:R2:W5:Y:S04]  /*0680*/  @P0 LDG.E.128 R36, desc[UR8][R92.64] ;  /* 0x000000085c240981 */ /* 0x000568000c1e1d00 */
[----:B------:R2:W5:Y:S01]  /*0690*/  @P0 LD.E.128 R32, desc[UR8][R94.64] ;  /* 0x000000085e200980 */ /* 0x000562000c101d00 */
[----:B---3--:R-:W-:-:S05]  /*06a0*/  @P1 IMAD.WIDE.U32 R2, R14, 0x10, R2 ;  /* 0x000000100e021825 */ /* 0x008fca00078e0002 */
[----:B------:R2:W5:Y:S01]  /*06b0*/  @P1 LDG.E.128 R84, desc[UR8][R2.64] ;  /* 0x0000000802541981 */ /* 0x000562000c1e1d00 */
[----:B----4-:R-:W-:-:S05]  /*06c0*/  @P1 IMAD.WIDE.U32 R4, R14, 0x10, R4 ;  /* 0x000000100e041825 */ /* 0x010fca00078e0004 */
[----:B------:R2:W5:Y:S01]  /*06d0*/  @P1 LD.E.128 R80, desc[UR8][R4.64] ;  /* 0x0000000804501980 */ /* 0x000562000c101d00 */
[----:B------:R-:W-:Y:S01]  /*06e0*/  ISETP.GE.U32.AND P1, PT, R16, 0x100, PT ;  /* 0x000001001000780c */ /* 0x000fe20003f26070 */
[----:B------:R-:W-:-:S12]  /*06f0*/  @P0 VIADD R9, R9, 0x20 ;  /* 0x0000002009090836 */ /* 0x000fd80000000000 */
        /* <DEDUP_REMOVED lines=8> */
.L_x_7579:
        /* <DEDUP_REMOVED lines=13> */
[C---:B0-----:R-:W-:Y:S01]  /*0850*/  @P5 IMAD.WIDE.U32 R2, R9.reuse, 0x10, R2 ;  /* 0x0000001009025825 */ /* 0x041fe200078e0002 */
[----:B------:R-:W-:-:S04]  /*0860*/  @P5 IADD3 R9, PT, PT, R9, 0x20, RZ ;  /* 0x0000002009095810 */ /* 0x000fc80007ffe0ff */
[----:B------:R0:W5:Y:S02]  /*0870*/  @P5 LDG.E.128 R76, desc[UR8][R2.64] ;  /* 0x00000008024c5981 */ /* 0x000164000c1e1d00 */
[----:B------:R-:W4:Y:S01]  /*0880*/  @P1 LDC.64 R22, c[0x0][0x3d0] ;  /* 0x0000f400ff161b82 */ /* 0x000f220000000a00 */
[----:B-1----:R-:W-:-:S04]  /*0890*/  @P4 IMAD.WIDE.U32 R6, R9, 0x10, R6 ;  /* 0x0000001009064825 */ /* 0x002fc800078e0006 */
[----:B------:R-:W-:Y:S01]  /*08a0*/  @P4 VIADD R9, R9, 0x20 ;  /* 0x0000002009094836 */ /* 0x000fe20000000000 */
        /* <DEDUP_REMOVED lines=9> */
[----:B----4-:R-:W-:-:S04]  /*0940*/  @P1 IMAD.WIDE.U32 R22, R9, 0x10, R22 ;  /* 0x0000001009161825 */ /* 0x010fc800078e0016 */
[----:B------:R-:W-:Y:S01]  /*0950*/  @P1 VIADD R9, R9, 0x20 ;  /* 0x0000002009091836 */ /* 0x000fe20000000000 */
[----:B------:R0:W5:Y:S03]  /*0960*/  @P1 LDG.E.128 R44, desc[UR8][R22.64] ;  /* 0x00000008162c1981 */ /* 0x000166000c1e1d00 */
[----:B-1----:R-:W-:-:S05]  /*0970*/  @P0 IMAD.WIDE.U32 R24, R9, 0x10, R24 ;  /* 0x0000001009180825 */ /* 0x002fca00078e0018 */
[----:B------:R0:W5:Y:S01]  /*0980*/  @P0 LDG.E.128 R36, desc[UR8][R24.64] ;  /* 0x0000000818240981 */ /* 0x000162000c1e1d00 */
[----:B--2---:R-:W-:-:S04]  /*0990*/  @P6 IMAD.WIDE.U32 R4, R14, 0x10, R4 ;  /* 0x000000100e046825 */ /* 0x004fc800078e0004 */
[----:B------:R-:W-:Y:S01]  /*09a0*/  @P6 IMAD.MOV.U32 R83, RZ, RZ, RZ ;  /* 0x000000ffff536224 */ /* 0x000fe200078e00ff */
        /* <DEDUP_REMOVED lines=43> */
.L_x_7580:
[----:B------:R-:W-:Y:S05]  /*0c60*/  BSYNC.RECONVERGENT B0 ;  /* 0x0000000000007941 */ /* 0x000fea0003800200 */
.L_x_7578:
[----:B------:R-:W0:Y:S02]  /*0c70*/  LDCU UR4, c[0x0][0x384] ;  /* 0x00007080ff0477ac */ /* 0x000e240008000800 */
[----:B0-----:R-:W-:-:S13]  /*0c80*/  ISETP.GE.AND P0, PT, R13, UR4, PT ;  /* 0x000000040d007c0c */ /* 0x001fda000bf06270 */
[----:B------:R-:W-:Y:S05]  /*0c90*/  @P0 EXIT ;  /* 0x000000000000094d */ /* 0x000fea0003800000 */
[----:B------:R-:W-:Y:S01]  /*0ca0*/  IMAD.HI.U32 R0, R15, -0x326172a9, RZ ;  /* 0xcd9e8d570f007827 */ /* 0x000fe200078e00ff */
[----:B------:R-:W0:Y:S01]  /*0cb0*/  LDCU.64 UR10, c[0x0][0x3e0] ;  /* 0x00007c00ff0a77ac */ /* 0x000e220008000a00 */
[----:B------:R-:W-:Y:S01]  /*0cc0*/  BSSY B0, `(.L_x_7581) ;  /* 0x0002ce9000007945 */ /* 0x000fe20003800000 */
[----:B------:R-:W-:Y:S01]  /*0cd0*/  LOP3.LUT R8, R8, 0x3, RZ, 0xc0, !PT ;  /* 0x0000000308087812 */ /* 0x000fe200078ec0ff */
[C---:B------:R-:W-:Y:S01]  /*0ce0*/  IMAD.HI.U32 R2, R12.reuse, -0x2daee0ad, RZ ;  /* 0xd2511f530c027827 */ /* 0x040fe200078e00ff */
[----:B------:R-:W-:Y:S01]  /*0cf0*/  LOP3.LUT R0, R11, UR6, R0, 0x96, !PT ;  /* 0x000000060b007c12 */ /* 0x000fe2000f8e9600 */
[----:B------:R-:W1:Y:S02]  /*0d00*/  LDCU.U8 UR4, c[0x0][0x410] ;  /* 0x00008200ff0477ac */ /* 0x000e640008000000 */
[----:B------:R-:W-:Y:S01]  /*0d10*/  IMAD R6, R12, -0x2daee0ad, RZ ;  /* 0xd2511f530c067824 */ /* 0x000fe200078e02ff */
[----:B------:R-:W-:Y:S01]  /*0d20*/  LOP3.LUT R2, R2, UR7, RZ, 0x3c, !PT ;  /* 0x0000000702027c12 */ /* 0x000fe2000f8e3cff */
[----:B------:R-:W-:Y:S01]  /*0d30*/  IMAD.HI.U32 R5, R0, -0x2daee0ad, RZ ;  /* 0xd2511f5300057827 */ /* 0x000fe200078e00ff */
[----:B------:R-:W2:Y:S03]  /*0d40*/  LDCU UR33, c[0x0][0x388] ;  /* 0x00007100ff2177ac */ /* 0x000ea60008000800 */
[----:B------:R-:W-:Y:S01]  /*0d50*/  IMAD R4, R15, -0x326172a9, RZ ;  /* 0xcd9e8d570f047824 */ /* 0x000fe200078e02ff */
[----:B------:R-:W-:Y:S01]  /*0d60*/  LOP3.LUT R5, R6, UR16, R5, 0x96, !PT ;  /* 0x0000001006057c12 */ /* 0x000fe2000f8e9605 */
[C---:B------:R-:W-:Y:S01]  /*0d70*/  IMAD.HI.U32 R3, R2.reuse, -0x326172a9, RZ ;  /* 0xcd9e8d5702037827 */ /* 0x040fe200078e00ff */
[----:B------:R-:W3:Y:S03]  /*0d80*/  LDCU UR14, c[0x0][0x448] ;  /* 0x00008900ff0e77ac */ /* 0x000ee60008000800 */
[----:B------:R-:W-:Y:S01]  /*0d90*/  IMAD R7, R2, -0x326172a9, RZ ;  /* 0xcd9e8d5702077824 */ /* 0x000fe200078e02ff */
[----:B------:R-:W-:Y:S01]  /*0da0*/  LOP3.LUT R3, R4, UR15, R3, 0x96, !PT ;  /* 0x0000000f04037c12 */ /* 0x000fe2000f8e9603 */
[----:B------:R-:W-:Y:S01]  /*0db0*/  IMAD R9, R0, -0x2daee0ad, RZ ;  /* 0xd2511f5300097824 */ /* 0x000fe200078e02ff */
[----:B0-----:R-:W-:Y:S01]  /*0dc0*/  UISETP.NE.U32.AND UP0, UPT, UR10, URZ, UPT ;  /* 0x000000ff0a00728c */ /* 0x001fe2000bf05070 */
[----:B------:R-:W-:Y:S01]  /*0dd0*/  IMAD.HI.U32 R2, R5, -0x326172a9, RZ ;  /* 0xcd9e8d5705027827 */ /* 0x000fe200078e00ff */
[----:B------:R-:W0:Y:S03]  /*0de0*/  LDCU.64 UR12, c[0x0][0x3a0] ;  /* 0x00007400ff0c77ac */ /* 0x000e260008000a00 */
[----:B------:R-:W-:Y:S01]  /*0df0*/  IMAD.HI.U32 R0, R3, -0x2daee0ad, RZ ;  /* 0xd2511f5303007827 */ /* 0x000fe200078e00ff */
[----:B------:R-:W-:Y:S01]  /*0e00*/  LOP3.LUT R2, R7, UR17, R2, 0x96, !PT ;  /* 0x0000001107027c12 */ /* 0x000fe2000f8e9602 */
[----:B------:R-:W-:-:S02]  /*0e10*/  UISETP.NE.AND.EX UP0, UPT, UR11, URZ, UPT, UP0 ;  /* 0x000000ff0b00728c */ /* 0x000fc4000bf05300 */
[----:B------:R-:W-:Y:S01]  /*0e20*/  IMAD R7, R3, -0x2daee0ad, RZ ;  /* 0xd2511f5303077824 */ /* 0x000fe200078e02ff */
[----:B------:R-:W-:Y:S01]  /*0e30*/  LOP3.LUT R0, R9, UR18, R0, 0x96, !PT ;  /* 0x0000001209007c12 */ /* 0x000fe2000f8e9600 */
[----:B------:R-:W-:Y:S01]  /*0e40*/  IMAD.HI.U32 R6, R2, -0x2daee0ad, RZ ;  /* 0xd2511f5302067827 */ /* 0x000fe200078e00ff */
[----:B-1----:R-:W-:-:S03]  /*0e50*/  UISETP.NE.AND UP2, UPT, UR4, URZ, UPT ;  /* 0x000000ff0400728c */ /* 0x002fc6000bf45270 */
[----:B------:R-:W-:Y:S01]  /*0e60*/  IMAD R4, R5, -0x326172a9, RZ ;  /* 0xcd9e8d5705047824 */ /* 0x000fe200078e02ff */
[----:B------:R-:W-:Y:S01]  /*0e70*/  LOP3.LUT R6, R7, UR20, R6, 0x96, !PT ;  /* 0x0000001407067c12 */ /* 0x000fe2000f8e9606 */
[----:B------:R-:W-:-:S04]  /*0e80*/  IMAD.HI.U32 R3, R0, -0x326172a9, RZ ;  /* 0xcd9e8d5700037827 */ /* 0x000fc800078e00ff */
[----:B------:R-:W-:Y:S01]  /*0e90*/  IMAD R5, R0, -0x326172a9, RZ ;  /* 0xcd9e8d5700057824 */ /* 0x000fe200078e02ff */
[----:B------:R-:W-:Y:S01]  /*0ea0*/  LOP3.LUT R3, R4, UR19, R3, 0x96, !PT ;  /* 0x0000001304037c12 */ /* 0x000fe2000f8e9603 */
[----:B------:R-:W-:Y:S02]  /*0eb0*/  IMAD R7, R2, -0x2daee0ad, RZ ;  /* 0xd2511f5302077824 */ /* 0x000fe400078e02ff */
[----:B------:R-:W-:-:S04]  /*0ec0*/  IMAD.HI.U32 R0, R6, -0x326172a9, RZ ;  /* 0xcd9e8d5706007827 */ /* 0x000fc800078e00ff */
[----:B------:R-:W-:Y:S01]  /*0ed0*/  IMAD.HI.U32 R2, R3, -0x2daee0ad, RZ ;  /* 0xd2511f5303027827 */ /* 0x000fe200078e00ff */
[----:B------:R-:W-:-:S03]  /*0ee0*/  LOP3.LUT R0, R5, UR21, R0, 0x96, !PT ;  /* 0x0000001505007c12 */ /* 0x000fc6000f8e9600 */
[----:B------:R-:W-:Y:S01]  /*0ef0*/  IMAD R5, R3, -0x2daee0ad, RZ ;  /* 0xd2511f5303057824 */ /* 0x000fe200078e02ff */
[----:B------:R-:W-:Y:S01]  /*0f00*/  LOP3.LUT R2, R7, UR22, R2, 0x96, !PT ;  /* 0x0000001607027c12 */ /* 0x000fe2000f8e9602 */
[----:B------:R-:W-:-:S04]  /*0f10*/  IMAD.HI.U32 R4, R0, -0x2daee0ad, RZ ;  /* 0xd2511f5300047827 */ /* 0x000fc800078e00ff */
        /* <DEDUP_REMOVED lines=21> */
[----:B------:R-:W-:Y:S02]  /*1070*/  HFMA2 R7, -RZ, RZ, 0, 0 ;  /* 0x00000000ff077431 */ /* 0x000fe400000001ff */
        /* <DEDUP_REMOVED lines=8> */
[----:B0-23--:R-:W-:-:S07]  /*1100*/  IMAD R6, R2, -0x326172a9, RZ ;  /* 0xcd9e8d5702067824 */ /* 0x00dfce00078e02ff */
.L_x_8270:
[----:B------:R-:W0:Y:S01]  /*1110*/  @UP0 LDCU.64 UR4, c[0x0][0x3e0] ;  /* 0x00007c00ff0407ac */ /* 0x000e220008000a00 */
[----:B------:R-:W-:Y:S01]  /*1120*/  PLOP3.LUT P0, PT, PT, PT, UP0, 0x80, 0x8 ;  /* 0x000000000008781c */ /* 0x000fe20003f0f008 */
[----:B------:R-:W-:Y:S01]  /*1130*/  IMAD.MOV.U32 R88, RZ, RZ, 0x2 ;  /* 0x00000002ff587424 */ /* 0x000fe200078e00ff */
        /* <DEDUP_REMOVED lines=14> */
[----:B--2---:R-:W-:Y:S01]  /*1220*/  @P0 HADD2.F32 R151, -RZ, R88.H0_H0 ;  /* 0x20000058ff970230 */ /* 0x004fe20000004100 */
[----:B------:R-:W-:Y:S06]  /*1230*/  @!P2 BRA `(.L_x_7583) ;  /* 0x0000005000f4a947 */ /* 0x000fec0003800000 */
[----:B------:R-:W0:Y:S02]  /*1240*/  LDC.64 R22, c[0x0][0x390] ;  /* 0x0000e400ff167b82 */ /* 0x000e240000000a00 */
[----:B0-----:R-:W-:-:S05]  /*1250*/  IMAD.WIDE.U32 R22, R125, 0x10, R22 ;  /* 0x000000107d167825 */ /* 0x001fca00078e0016 */
[----:B------:R0:W5:Y:S01]  /*1260*/  LDG.E.128 R92, desc[UR8][R22.64] ;  /* 0x00000008165c7981 */ /* 0x000162000c1e1d00 */
[----:B------:R-:W-:-:S04]  /*1270*/  UISETP.NE.U32.AND UP1, UPT, UR12, URZ, UPT ;  /* 0x000000ff0c00728c */ /* 0x000fc8000bf25070 */
[----:B------:R-:W-:-:S09]  /*1280*/  UISETP.NE.AND.EX UP1, UPT, UR13, URZ, UPT, UP1 ;  /* 0x000000ff0d00728c */ /* 0x000fd2000bf25310 */
[----:B0-----:R-:W-:Y:S05]  /*1290*/  BRA.U !UP1, `(.L_x_7584) ;  /* 0x0000002909747547 */ /* 0x001fea000b800000 */
[----:B------:R-:W0:Y:S02]  /*12a0*/  LDC.64 R22, c[0x0][0x3a0] ;  /* 0x0000e800ff167b82 */ /* 0x000e240000000a00 */
[----:B0-----:R-:W-:-:S05]  /*12b0*/  IMAD.WIDE.U32 R22, R125, 0x10, R22 ;  /* 0x000000107d167825 */ /* 0x001fca00078e0016 */
[----:B------:R0:W5:Y:S01]  /*12c0*/  LDG.E.128 R88, desc[UR8][R22.64] ;  /* 0x0000000816587981 */ /* 0x000162000c1e1d00 */
[----:B------:R-:W-:Y:S01]  /*12d0*/  ISETP.NE.AND P0, PT, R8, 0x1, PT ;  /* 0x000000010800780c */ /* 0x000fe20003f05270 */
[----:B------:R-:W-:Y:S01]  /*12e0*/  BSSY.RECONVERGENT B2, `(.L_x_7585) ;  /* 0x000004b000027945 */ /* 0x000fe20003800200 */
[----:B------:R-:W-:Y:S01]  /*12f0*/  IMAD.MOV.U32 R109, RZ, RZ, 0x2 ;  /* 0x00000002ff6d7424 */ /* 0x000fe200078e00ff */
[----:B------:R-:W-:Y:S01]  /*1300*/  MOV R152, R150 ;  /* 0x0000009600987202 */ /* 0x000fe20000000f00 */
[----:B------:R-:W-:-:S09]  /*1310*/  IMAD.MOV.U32 R4, RZ, RZ, R6 ;  /* 0x000000ffff047224 */ /* 0x000fd200078e0006 */
[----:B0-----:R-:W-:Y:S05]  /*1320*/  @!P0 BRA `(.L_x_7586) ;  /* 0x0000000400188947 */ /* 0x001fea0003800000 */
[----:B------:R-:W-:-:S05]  /*1330*/  IMAD.MOV.U32 R23, RZ, RZ, 0x2 ;  /* 0x00000002ff177424 */ /* 0x000fca00078e00ff */
[----:B------:R-:W-:-:S05]  /*1340*/  VIADDMNMX.U32 R4, R8, 0xfffffffe, R23, PT ;  /* 0xfffffffe08047846 */ /* 0x000fca0003800017 */
[----:B------:R-:W-:-:S04]  /*1350*/  IMAD.SHL.U32 R4, R4, 0x4, RZ ;  /* 0x0000000404047824 */ /* 0x000fc800078e00ff */
[----:B------:R-:W0:Y:S02]  /*1360*/  LDC R22, c[0x2][R4] ;  /* 0x0080000004167b82 */ /* 0x000e240000000800 */
[----:B0-----:R-:W-:-:S04]  /*1370*/  SHF.R.S32.HI R23, RZ, 0x1f, R22 ;  /* 0x0000001fff177819 */ /* 0x001fc80000011416 */
.L_x_71276:
[----:B------:R-:W-:Y:S05]  /*1380*/  BRX R22 -0x1390                                        (*"BRANCH_TARGETS .L_x_71277,.L_x_71278,.L_x_71279"*) ;  /* 0xffffffec161c7949 */ /* 0x000fea000383ffff */
.L_x_71279:
[----:B------:R-:W-:Y:S01]  /*1390*/  IADD3 R109, PT, PT, R8, 0x1, RZ ;  /* 0x00000001086d7810 */ /* 0x000fe20007ffe0ff */
[----:B------:R-:W-:Y:S02]  /*13a0*/  IMAD.MOV.U32 R152, RZ, RZ, R150 ;  /* 0x000000ffff987224 */ /* 0x000fe400078e0096 */
[----:B------:R-:W-:Y:S01]  /*13b0*/  IMAD.MOV.U32 R4, RZ, RZ, R9 ;  /* 0x000000ffff047224 */ /* 0x000fe200078e0009 */
[----:B------:R-:W-:Y:S06]  /*13c0*/  BRA `(.L_x_7586) ;  /* 0x0000000000f07947 */ /* 0x000fec0003800000 */
.L_x_71277:
[----:B------:R-:W-:Y:S01]  /*13d0*/  MOV R152, R150 ;  /* 0x0000009600987202 */ /* 0x000fe20000000f00 */
[----:B------:R-:W-:Y:S02]  /*13e0*/  IMAD.MOV.U32 R109, RZ, RZ, 0x3 ;  /* 0x00000003ff6d7424 */ /* 0x000fe400078e00ff */
[----:B------:R-:W-:Y:S01]  /*13f0*/  IMAD.MOV.U32 R4, RZ, RZ, R10 ;  /* 0x000000ffff047224 */ /* 0x000fe200078e000a */
[----:B------:R-:W-:Y:S06]  /*1400*/  BRA `(.L_x_7586) ;  /* 0x0000000000e07947 */ /* 0x000fec0003800000 */
.L_x_71278:
        /* <DEDUP_REMOVED lines=13> */
.L_x_7588:
[----:B------:R-:W-:Y:S05]  /*14e0*/  BSYNC.RECONVERGENT B3 ;  /* 0x0000000000037941 */ /* 0x000fea0003800200 */
.L_x_7587:
        /* <DEDUP_REMOVED lines=42> */
.L_x_7586:
[----:B------:R-:W-:Y:S05]  /*1790*/  BSYNC.RECONVERGENT B2 ;  /* 0x0000000000027941 */ /* 0x000fea0003800200 */
.L_x_7585:
[----:B------:R-:W0:Y:S01]  /*17a0*/  LDC R153, c[0x0][0x408] ;  /* 0x00010200ff997b82 */ /* 0x000e220000000800 */
[----:B------:R-:W-:Y:S01]  /*17b0*/  I2FP.F32.U32 R23, R4 ;  /* 0x0000000400177245 */ /* 0x000fe20000201000 */
[----:B-----5:R-:W-:Y:S01]  /*17c0*/  HADD2.F32 R4, -RZ, R92.H0_H0 ;  /* 0x2000005cff047230 */ /* 0x020fe20000004100 */
[----:B------:R-:W-:Y:S01]  /*17d0*/  ISETP.NE.AND P1, PT, R109, 0x1, PT ;  /* 0x000000016d00780c */ /* 0x000fe20003f25270 */
[----:B------:R-:W-:Y:S01]  /*17e0*/  IMAD.MOV.U32 R142, RZ, RZ, 0x2f800000 ;  /* 0x2f800000ff8e7424 */ /* 0x000fe200078e00ff */
[----:B------:R-:W-:Y:S01]  /*17f0*/  LOP3.LUT R5, R5, 0xfffffffd, RZ, 0xc0, !PT ;  /* 0xfffffffd05057812 */ /* 0x000fe200078ec0ff */
[----:B------:R-:W-:Y:S01]  /*1800*/  BSSY.RECONVERGENT B2, `(.L_x_7589) ;  /* 0x000004f000027945 */ /* 0x000fe20003800200 */
[----:B------:R-:W-:Y:S01]  /*1810*/  FMUL.FTZ R4, R4, R151 ;  /* 0x0000009704047220 */ /* 0x000fe20000410000 */
[----:B------:R-:W1:Y:S01]  /*1820*/  LDC R150, c[0x0][0x404] ;  /* 0x00010100ff967b82 */ /* 0x000e620000000800 */
[----:B------:R-:W-:Y:S01]  /*1830*/  FFMA.FTZ R23, R23, R142, 1.1641532182693481445e-10 ;  /* 0x2f00000017177423 */ /* 0x000fe2000001008e */
[----:B------:R-:W-:Y:S01]  /*1840*/  IMAD.MOV.U32 R22, RZ, RZ, 0x2 ;  /* 0x00000002ff167424 */ /* 0x000fe200078e00ff */
[----:B------:R-:W-:Y:S01]  /*1850*/  MOV R8, R6 ;  /* 0x0000000600087202 */ /* 0x000fe20000000f00 */
[----:B0-----:R-:W-:-:S02]  /*1860*/  FMUL.FTZ R4, R4, R153 ;  /* 0x0000009904047220 */ /* 0x001fc40000410000 */
[----:B-1----:R-:W-:Y:S01]  /*1870*/  FSETP.GTU.FTZ.AND P0, PT, R23, R150, PT ;  /* 0x000000961700720b */ /* 0x002fe20003f1c000 */
[----:B------:R-:W-:-:S03]  /*1880*/  HADD2.F32 R23, -RZ, R88.H0_H0 ;  /* 0x20000058ff177230 */ /* 0x000fc60000004100 */
        /* <DEDUP_REMOVED lines=13> */
.L_x_7591:
        /* <DEDUP_REMOVED lines=13> */
.L_x_7593:
[----:B------:R-:W-:Y:S05]  /*1a30*/  BSYNC.RECONVERGENT B3 ;  /* 0x0000000000037941 */ /* 0x000fea0003800200 */
.L_x_7592:
        /* <DEDUP_REMOVED lines=43> */
.L_x_7590:
[----:B------:R-:W-:Y:S05]  /*1cf0*/  BSYNC.RECONVERGENT B2 ;  /* 0x0000000000027941 */ /* 0x000fea0003800200 */
.L_x_7589:
[----:B------:R-:W-:Y:S01]  /*1d00*/  I2FP.F32.U32 R23, R8 ;  /* 0x0000000800177245 */ /* 0x000fe20000201000 */
[----:B------:R-:W-:Y:S01]  /*1d10*/  HADD2.F32 R92, -RZ, R92.H1_H1 ;  /* 0x3000005cff5c7230 */ /* 0x000fe20000004100 */
[----:B------:R-:W-:Y:S01]  /*1d20*/  ISETP.NE.AND P1, PT, R22, 0x1, PT ;  /* 0x000000011600780c */ /* 0x000fe20003f25270 */
[----:B------:R-:W-:Y:S01]  /*1d30*/  HADD2.F32 R88, -RZ, R88.H1_H1 ;  /* 0x30000058ff587230 */ /* 0x000fe20000004100 */
        /* <DEDUP_REMOVED lines=19> */
.L_x_7596:
        /* <DEDUP_REMOVED lines=13> */
.L_x_7598:
[----:B------:R-:W-:Y:S05]  /*1f40*/  BSYNC.RECONVERGENT B3 ;  /* 0x0000000000037941 */ /* 0x000fea0003800200 */
.L_x_7597:
        /* <DEDUP_REMOVED lines=43> */
.L_x_7595:
[----:B------:R-:W-:Y:S05]  /*2200*/  BSYNC.RECONVERGENT B2 ;  /* 0x0000000000027941 */ /* 0x000fea0003800200 */
.L_x_7594:
[----:B------:R-:W-:Y:S01]  /*2210*/  I2FP.F32.U32 R109, R8 ;  /* 0x00000008006d7245 */ /* 0x000fe20000201000 */
[----:B------:R-:W-:Y:S01]  /*2220*/  HADD2.F32 R8, -RZ, R93.H0_H0 ;  /* 0x2000005dff087230 */ /* 0x000fe20000004100 */
[----:B------:R-:W-:Y:S01]  /*2230*/  ISETP.NE.AND P2, PT, R88, 0x1, PT ;  /* 0x000000015800780c */ /* 0x000fe20003f45270 */
[----:B------:R-:W-:Y:S01]  /*2240*/  BSSY.RECONVERGENT B2, `(.L_x_7599) ;  /* 0x000004d000027945 */ /* 0x000fe20003800200 */
[----:B------:R-:W-:Y:S02]  /*2250*/  HFMA2 R92, -RZ, RZ, 0, 1.1920928955078125e-07 ;  /* 0x00000002ff5c7431 */ /* 0x000fe400000001ff */
[----:B------:R-:W-:Y:S01]  /*2260*/  FFMA.FTZ R109, R109, R142, 1.1641532182693481445e-10 ;  /* 0x2f0000006d6d7423 */ /* 0x000fe2000001008e */
[----:B------:R-:W-:-:S04]  /*2270*/  FMUL.FTZ R8, R8, R151 ;  /* 0x0000009708087220 */ /* 0x000fc80000410000 */
[----:B------:R-:W-:Y:S01]  /*2280*/  FMUL.FTZ R8, R8, R153 ;  /* 0x0000009908087220 */ /* 0x000fe20000410000 */
[----:B------:R-:W-:Y:S01]  /*2290*/  FSETP.GTU.FTZ.AND P1, PT, R109, R150, PT ;  /* 0x000000966d00720b */ /* 0x000fe20003f3c000 */
[----:B------:R-:W-:-:S03]  /*22a0*/  HADD2.F32 R109, -RZ, R89.H0_H0 ;  /* 0x20000059ff6d7230 */ /* 0x000fc60000004100 */
        /* <DEDUP_REMOVED lines=13> */
.L_x_7601:
        /* <DEDUP_REMOVED lines=13> */
.L_x_7603:
[----:B------:R-:W-:Y:S05]  /*2450*/  BSYNC.RECONVERGENT B3 ;  /* 0x0000000000037941 */ /* 0x000fea0003800200 */
.L_x_7602:
[----:B------:R-:W-:Y:S01]  /*2460*/  LOP3.LUT R126, R7, UR7, R9, 0x96, !PT ;  /* 0x00000007077e7c12 */ /* 0x000fe2000f8e9609 */
[----:B------:R-:W-:-:S04]  /*2470*/  IMAD.WIDE.U32 R154, R15, -0x326172a9, RZ ;  /* 0xcd9e8d570f9a7825 */ /* 0x000fc800078e00ff */
[----:B------:R-:W-:Y:S01]  /*2480*/  IMAD.WIDE.U32 R126, R126, -0x326172a9, RZ ;  /* 0xcd9e8d577e7e7825 */ /* 0x000fe200078e00ff */
[----:B------:R-:W-:-:S03]  /*2490*/  LOP3.LUT R155, R11, UR6, R155, 0x96, !PT ;  /* 0x000000060b9b7c12 */ /* 0x000fc6000f8e969b */
[----:B------:R-:W-:Y:S01]  /*24a0*/  IMAD.MOV.U32 R92, RZ, RZ, RZ ;  /* 0x000000ffff5c7224 */ /* 0x000fe200078e00ff */
[----:B------:R-:W-:Y:S01]  /*24b0*/  LOP3.LUT R9, R154, UR15, R127, 0x96, !PT ;  /* 0x0000000f9a097c12 */ /* 0x000fe2000f8e967f */
[----:B------:R-:W-:-:S05]  /*24c0*/  IMAD.WIDE.U32 R154, R155, -0x2daee0ad, RZ ;  /* 0xd2511f539b9a7825 */ /* 0x000fca00078e00ff */
        /* <DEDUP_REMOVED lines=29> */
[----:B------:R-:W-:-:S04]  /*26a0*/  IMAD.WIDE.U32 R126, R127, -0x326172a9, RZ ;  /* 0xcd9e8d577f7e7825 */ /* 0x000fc800078e00ff */
[----:B------:R-:W-:Y:S01]  /*26b0*/  IMAD.MOV.U32 R6, RZ, RZ, R126 ;  /* 0x000000ffff067224 */ /* 0x000fe200078e007e */
[----:B------:R-:W-:Y:S01]  /*26c0*/  LOP3.LUT R9, R154, UR31, R127, 0x96, !PT ;  /* 0x0000001f9a097c12 */ /* 0x000fe2000f8e967f */
[----:B------:R-:W-:-:S05]  /*26d0*/  IMAD.WIDE.U32 R126, R10, -0x2daee0ad, RZ ;  /* 0xd2511f530a7e7825 */ /* 0x000fca00078e00ff */
[----:B------:R-:W-:Y:S01]  /*26e0*/  LOP3.LUT R10, R8, UR32, R127, 0x96, !PT ;  /* 0x00000020080a7c12 */ /* 0x000fe2000f8e967f */
[----:B------:R-:W-:Y:S01]  /*26f0*/  IMAD.MOV.U32 R8, RZ, RZ, R152 ;  /* 0x000000ffff087224 */ /* 0x000fe200078e0098 */
[----:B------:R-:W-:-:S07]  /*2700*/  MOV R152, R126 ;  /* 0x0000007e00987202 */ /* 0x000fce0000000f00 */
.L_x_7600:
[----:B------:R-:W-:Y:S05]  /*2710*/  BSYNC.RECONVERGENT B2 ;  /* 0x0000000000027941 */ /* 0x000fea0003800200 */
.L_x_7599:
[----:B------:R-:W-:Y:S01]  /*2720*/  I2FP.F32.U32 R109, R8 ;  /* 0x00000008006d7245 */ /* 0x000fe20000201000 */
[----:B------:R-:W-:Y:S01]  /*2730*/  HADD2.F32 R8, -RZ, R93.H1_H1 ;  /* 0x3000005dff087230 */ /* 0x000fe20000004100 */
[----:B------:R-:W-:Y:S01]  /*2740*/  ISETP.NE.AND P3, PT, R92, 0x1, PT ;  /* 0x000000015c00780c */ /* 0x000fe20003f65270 */
[----:B------:R-:W-:Y:S01]  /*2750*/  BSSY.RECONVERGENT B2, `(.L_x_7604) ;  /* 0x000004d000027945 */ /* 0x000fe20003800200 */
[----:B------:R-:W-:Y:S02]  /*2760*/  IMAD.MOV.U32 R88, RZ, RZ, 0x2 ;  /* 0x00000002ff587424 */ /* 0x000fe400078e00ff */
[----:B------:R-:W-:Y:S01]  /*2770*/  FFMA.FTZ R109, R109, R142, 1.1641532182693481445e-10 ;  /* 0x2f0000006d6d7423 */ /* 0x000fe2000001008e */
[----:B------:R-:W-:-:S04]  /*2780*/  FMUL.FTZ R8, R8, R151 ;  /* 0x0000009708087220 */ /* 0x000fc80000410000 */
[----:B------:R-:W-:Y:S01]  /*2790*/  FMUL.FTZ R8, R8, R153 ;  /* 0x0000009908087220 */ /* 0x000fe20000410000 */
[----:B------:R-:W-:Y:S01]  /*27a0*/  FSETP.GTU.FTZ.AND P2, PT, R109, R150, PT ;  /* 0x000000966d00720b */ /* 0x000fe20003f5c000 */
[----:B------:R-:W-:-:S03]  /*27b0*/  HADD2.F32 R109, -RZ, R89.H1_H1 ;  /* 0x30000059ff6d7230 */ /* 0x000fc60000004100 */
        /* <DEDUP_REMOVED lines=13> */
.L_x_7606:
        /* <DEDUP_REMOVED lines=13> */
.L_x_7608:
[----:B------:R-:W-:Y:S05]  /*2960*/  BSYNC.RECONVERGENT B3 ;  /* 0x0000000000037941 */ /* 0x000fea0003800200 */
.L_x_7607:
[----:B------:R-:W-:Y:S01]  /*2970*/  LOP3.LUT R88, R7, UR7, R9, 0x96, !PT ;  /* 0x0000000707587c12 */ /* 0x000fe2000f8e9609 */
[----:B------:R-:W-:-:S04]  /*2980*/  IMAD.WIDE.U32 R92, R15, -0x326172a9, RZ ;  /* 0xcd9e8d570f5c7825 */ /* 0x000fc800078e00ff */
[----:B------:R-:W-:Y:S01]  /*2990*/  IMAD.WIDE.U32 R88, R88, -0x326172a9, RZ ;  /* 0xcd9e8d5758587825 */ /* 0x000fe200078e00ff */
[----:B------:R-:W-:-:S04]  /*29a0*/  LOP3.LUT R93, R11, UR6, R93, 0x96, !PT ;  /* 0x000000060b5d7c12 */ /* 0x000fc8000f8e965d */
        /* <DEDUP_REMOVED lines=32> */
[----:B------:R-:W-:Y:S02]  /*2bb0*/  LOP3.LUT R9, R92, UR31, R89, 0x96, !PT ;  /* 0x0000001f5c097c12 */ /* 0x000fe4000f8e9659 */
[----:B------:R-:W-:Y:S01]  /*2bc0*/  MOV R6, R88 ;  /* 0x0000005800067202 */ /* 0x000fe20000000f00 */
[----:B------:R-:W-:-:S05]  /*2bd0*/  IMAD.WIDE.U32 R88, R10, -0x2daee0ad, RZ ;  /* 0xd2511f530a587825 */ /* 0x000fca00078e00ff */
[----:B------:R-:W-:Y:S01]  /*2be0*/  LOP3.LUT R10, R8, UR32, R89, 0x96, !PT ;  /* 0x00000020080a7c12 */ /* 0x000fe2000f8e9659 */
[----:B------:R-:W-:Y:S02]  /*2bf0*/  IMAD.MOV.U32 R8, RZ, RZ, R152 ;  /* 0x000000ffff087224 */ /* 0x000fe400078e0098 */
[----:B------:R-:W-:Y:S02]  /*2c00*/  IMAD.MOV.U32 R152, RZ, RZ, R88 ;  /* 0x000000ffff987224 */ /* 0x000fe400078e0058 */
[----:B------:R-:W-:-:S07]  /*2c10*/  HFMA2 R88, -RZ, RZ, 0, 0 ;  /* 0x00000000ff587431 */ /* 0x000fce00000001ff */
.L_x_7605:
[----:B------:R-:W-:Y:S05]  /*2c20*/  BSYNC.RECONVERGENT B2 ;  /* 0x0000000000027941 */ /* 0x000fea0003800200 */
.L_x_7604:
[----:B------:R-:W-:Y:S01]  /*2c30*/  I2FP.F32.U32 R89, R8 ;  /* 0x0000000800597245 */ /* 0x000fe20000201000 */
[----:B------:R-:W-:Y:S01]  /*2c40*/  HADD2.F32 R8, -RZ, R94.H0_H0 ;  /* 0x2000005eff087230 */ /* 0x000fe20000004100 */
[----:B------:R-:W-:Y:S01]  /*2c50*/  ISETP.NE.AND P4, PT, R88, 0x1, PT ;  /* 0x000000015800780c */ /* 0x000fe20003f85270 */
[----:B------:R-:W-:Y:S01]  /*2c60*/  BSSY.RECONVERGENT B2, `(.L_x_7609) ;  /* 0x000004d000027945 */ /* 0x000fe20003800200 */
[----:B------:R-:W-:Y:S02]  /*2c70*/  IMAD.MOV.U32 R92, RZ, RZ, 0x2 ;  /* 0x00000002ff5c7424 */ /* 0x000fe400078e00ff */
        /* <DEDUP_REMOVED lines=18> */
.L_x_7611:
        /* <DEDUP_REMOVED lines=13> */
.L_x_7613:
[----:B------:R-:W-:Y:S05]  /*2e70*/  BSYNC.RECONVERGENT B3 ;  /* 0x0000000000037941 */ /* 0x000fea0003800200 */
.L_x_7612:
        /* <DEDUP_REMOVED lines=38> */
[----:B------:R-:W-:-:S04]  /*30e0*/  IMAD.WIDE.U32 R88, R10, -0x2daee0ad, RZ ;  /* 0xd2511f530a587825 */ /* 0x000fc800078e00ff */
[----:B------:R-:W-:Y:S01]  /*30f0*/  IMAD.MOV.U32 R92, RZ, RZ, RZ ;  /* 0x000000ffff5c7224 */ /* 0x000fe200078e00ff */
[----:B------:R-:W-:Y:S02]  /*3100*/  LOP3.LUT R10, R8, UR32, R89, 0x96, !PT ;  /* 0x00000020080a7c12 */ /* 0x000fe4000f8e9659 */
[----:B------:R-:W-:Y:S01]  /*3110*/  MOV R8, R152 ;  /* 0x0000009800087202 */ /* 0x000fe20000000f00 */
[----:B------:R-:W-:-:S07]  /*3120*/  IMAD.MOV.U32 R152, RZ, RZ, R88 ;  /* 0x000000ffff987224 */ /* 0x000fce00078e0058 */
.L_x_7610:
[----:B------:R-:W-:Y:S05]  /*3130*/  BSYNC.RECONVERGENT B2 ;  /* 0x0000000000027941 */ /* 0x000fea0003800200 */
.L_x_7609:
[----:B------:R-:W-:Y:S01]  /*3140*/  I2FP.F32.U32 R89, R8 ;  /* 0x0000000800597245 */ /* 0x000fe20000201000 */
[----:B------:R-:W-:Y:S01]  /*3150*/  HADD2.F32 R94, -RZ, R94.H1_H1 ;  /* 0x3000005eff5e7230 */ /* 0x000fe20000004100 */
        /* <DEDUP_REMOVED lines=8> */
[----:B------:R-:W-:-:S03]  /*31e0*/  HADD2.F32 R89, -RZ, R90.H1_H1 ;  /* 0x3000005aff597230 */ /* 0x000fc60000004100 */
        /* <DEDUP_REMOVED lines=12> */
.L_x_7616:
        /* <DEDUP_REMOVED lines=13> */
.L_x_7618:
[----:B------:R-:W-:Y:S05]  /*3380*/  BSYNC.RECONVERGENT B3 ;  /* 0x0000000000037941 */ /* 0x000fea0003800200 */
.L_x_7617:
        /* <DEDUP_REMOVED lines=41> */
[----:B------:R-:W-:Y:S01]  /*3620*/  MOV R152, R88 ;  /* 0x0000005800987202 */ /* 0x000fe20000000f00 */
[----:B------:R-:W-:-:S07]  /*3630*/  IMAD.MOV.U32 R88, RZ, RZ, RZ ;  /* 0x000000ffff587224 */ /* 0x000fce00078e00ff */
.L_x_7615:
[----:B------:R-:W-:Y:S05]  /*3640*/  BSYNC.RECONVERGENT B2 ;  /* 0x0000000000027941 */ /* 0x000fea0003800200 */
.L_x_7614:
[----:B------:R-:W-:Y:S01]  /*3650*/  I2FP.F32.U32 R89, R8 ;  /* 0x0000000800597245 */ /* 0x000fe20000201000 */
[----:B------:R-:W-:Y:S01]  /*3660*/  HADD2.F32 R8, -RZ, R95.H0_H0 ;  /* 0x2000005fff087230 */ /* 0x000fe20000004100 */
[----:B------:R-:W-:Y:S01]  /*3670*/  ISETP.NE.AND P6, PT, R88, 0x1, PT ;  /* 0x000000015800780c */ /* 0x000fe20003fc5270 */
[----:B------:R-:W-:Y:S01]  /*3680*/  HADD2.F32 R127, -RZ, R91.H0_H0 ;  /* 0x2000005bff7f7230 */ /* 0x000fe20000004100 */
[----:B------:R-:W-:Y:S01]  /*3690*/  BSSY.RECONVERGENT B2, `(.L_x_7619) ;  /* 0x000004e000027945 */ /* 0x000fe20003800200 */
[----:B------:R-:W-:Y:S01]  /*36a0*/  FFMA.FTZ R89, R89, R142, 1.1641532182693481445e-10 ;  /* 0x2f00000059597423 */ /* 0x000fe2000001008e */
[----:B------:R-:W-:-:S04]  /*36b0*/  FMUL.FTZ R8, R8, R151 ;  /* 0x0000009708087220 */ /* 0x000fc80000410000 */
[----:B------:R-:W-:Y:S01]  /*36c0*/  FMUL.FTZ R8, R8, R153 ;  /* 0x0000009908087220 */ /* 0x000fe20000410000 */
[----:B------:R-:W-:Y:S02]  /*36d0*/  FSETP.GTU.FTZ.AND P5, PT, R89, R150, PT ;  /* 0x000000965900720b */ /* 0x000fe40003fbc000 */
[----:B------:R-:W-:Y:S02]  /*36e0*/  MOV R89, R6 ;  /* 0x0000000600597202 */ /* 0x000fe40000000f00 */
        /* <DEDUP_REMOVED lines=13> */
.L_x_7621:
        /* <DEDUP_REMOVED lines=15> */
.L_x_7623:
[----:B------:R-:W-:Y:S05]  /*38b0*/  BSYNC.RECONVERGENT B3 ;  /* 0x0000000000037941 */ /* 0x000fea0003800200 */
.L_x_7622:
        /* <DEDUP_REMOVED lines=40> */
[----:B------:R-:W-:Y:S02]  /*3b40*/  HFMA2 R8, -RZ, RZ, 0, 0 ;  /* 0x00000000ff087431 */ /* 0x000fe400000001ff */
[----:B------:R-:W-:Y:S02]  /*3b50*/  IMAD.MOV.U32 R89, RZ, RZ, R152 ;  /* 0x000000ffff597224 */ /* 0x000fe400078e0098 */
[----:B------:R-:W-:-:S07]  /*3b60*/  IMAD.MOV.U32 R152, RZ, RZ, R88 ;  /* 0x000000ffff987224 */ /* 0x000fce00078e0058 */
.L_x_7620:
[----:B------:R-:W-:Y:S05]  /*3b70*/  BSYNC.RECONVERGENT B2 ;  /* 0x0000000000027941 */ /* 0x000fea0003800200 */
.L_x_7619:
[----:B------:R-:W-:Y:S01]  /*3b80*/  I2FP.F32.U32 R89, R89 ;  /* 0x0000005900597245 */ /* 0x000fe20000201000 */
[----:B------:R-:W-:Y:S01]  /*3b90*/  HADD2.F32 R88, -RZ, R95.H1_H1 ;  /* 0x3000005fff587230 */ /* 0x000fe20000004100 */
[----:B------:R-:W-:Y:S01]  /*3ba0*/  F2FP.F16.F32.PACK_AB R90, R126, R110 ;  /* 0x0000006e7e5a723e */ /* 0x000fe200000000ff */
[----:B------:R-:W-:Y:S02]  /*3bb0*/  HADD2.F32 R91, -RZ, R91.H1_H1 ;  /* 0x3000005bff5b7230 */ /* 0x000fe40000004100 */
[----:B------:R-:W-:Y:S01]  /*3bc0*/  FFMA.FTZ R89, R89, R142, 1.1641532182693481445e-10 ;  /* 0x2f00000059597423 */ /* 0x000fe2000001008e */
[----:B------:R-:W-:-:S04]  /*3bd0*/  FMUL.FTZ R88, R88, R151 ;  /* 0x0000009758587220 */ /* 0x000fc80000410000 */
[----:B------:R-:W-:Y:S01]  /*3be0*/  FMUL.FTZ R88, R88, R153 ;  /* 0x0000009958587220 */ /* 0x000fe20000410000 */
[----:B------:R-:W-:Y:S02]  /*3bf0*/  FSETP.GTU.FTZ.AND P6, PT, R89, R150, PT ;  /* 0x000000965900720b */ /* 0x000fe40003fdc000 */
[----:B------:R-:W-:Y:S02]  /*3c00*/  F2FP.F16.F32.PACK_AB R89, R109, R22 ;  /* 0x000000166d59723e */ /* 0x000fe400000000ff */
[----:B------:R-:W-:Y:S02]  /*3c10*/  FSEL R88, R88, RZ, !P6 ;  /* 0x000000ff58587208 */ /* 0x000fe40007000000 */
[----:B------:R-:W-:-:S03]  /*3c20*/  PLOP3.LUT P6, PT, P6, PT, PT, 0x8, 0x80 ;  /* 0x000000000080781c */ /* 0x000fc600037ce170 */
[----:B------:R-:W-:Y:S01]  /*3c30*/  FADD.FTZ R142, R88, R91 ;  /* 0x0000005b588e7221 */ /* 0x000fe20000010000 */
[----:B------:R-:W-:-:S04]  /*3c40*/  F2FP.F16.F32.PACK_AB R88, R23, R4 ;  /* 0x000000041758723e */ /* 0x000fc800000000ff */
[----:B------:R-:W-:Y:S01]  /*3c50*/  F2FP.F16.F32.PACK_AB R91, R142, R127 ;  /* 0x0000007f8e5b723e */ /* 0x000fe200000000ff */
[----:B------:R-:W-:Y:S06]  /*3c60*/  BRA `(.L_x_7624) ;  /* 0x0000002800147947 */ /* 0x000fec0003800000 */
.L_x_7584:
        /* <DEDUP_REMOVED lines=16> */
.L_x_7627:
        /* <DEDUP_REMOVED lines=13> */
.L_x_7629:
[----:B------:R-:W-:Y:S05]  /*3e40*/  BSYNC.RECONVERGENT B3 ;  /* 0x0000000000037941 */ /* 0x000fea0003800200 */
.L_x_7628:
        /* <DEDUP_REMOVED lines=42> */
.L_x_7626:
[----:B------:R-:W-:Y:S05]  /*40f0*/  BSYNC.RECONVERGENT B2 ;  /* 0x0000000000027941 */ /* 0x000fea0003800200 */
.L_x_7625:
[----:B------:R-:W0:Y:S01]  /*4100*/  LDC R153, c[0x0][0x404] ;  /* 0x00010100ff997b82 */ /* 0x000e220000000800 */
[----:B------:R-:W-:Y:S01]  /*4110*/  I2FP.F32.U32 R23, R4 ;  /* 0x0000000400177245 */ /* 0x000fe20000201000 */
[----:B------:R-:W-:Y:S01]  /*4120*/  IMAD.MOV.U32 R142, RZ, RZ, 0x2f800000 ;  /* 0x2f800000ff8e7424 */ /* 0x000fe200078e00ff */
[----:B------:R-:W-:Y:S01]  /*4130*/  ISETP.NE.AND P1, PT, R22, 0x1, PT ;  /* 0x000000011600780c */ /* 0x000fe20003f25270 */
[----:B-----5:R-:W-:Y:S01]  /*4140*/  HADD2.F32 R8, -RZ, R92.H0_H0 ;  /* 0x2000005cff087230 */ /* 0x020fe20000004100 */
[----:B------:R-:W-:Y:S01]  /*4150*/  LOP3.LUT R5, R5, 0xfffffffd, RZ, 0xc0, !PT ;  /* 0xfffffffd05057812 */ /* 0x000fe200078ec0ff */
[----:B------:R-:W-:Y:S01]  /*4160*/  FFMA.FTZ R4, R23, R142, 1.1641532182693481445e-10 ;  /* 0x2f00000017047423 */ /* 0x000fe2000001008e */
[----:B------:R-:W-:Y:S01]  /*4170*/  BSSY.RECONVERGENT B2, `(.L_x_7630) ;  /* 0x000004c000027945 */ /* 0x000fe20003800200 */
[----:B------:R-:W1:Y:S01]  /*4180*/  LDC R150, c[0x0][0x408] ;  /* 0x00010200ff967b82 */ /* 0x000e620000000800 */
[----:B------:R-:W-:Y:S01]  /*4190*/  FMUL.FTZ R23, R8, R151 ;  /* 0x0000009708177220 */ /* 0x000fe20000410000 */
[----:B------:R-:W-:-:S02]  /*41a0*/  HFMA2 R88, -RZ, RZ, 0, 1.1920928955078125e-07 ;  /* 0x00000002ff587431 */ /* 0x000fc400000001ff */
[----:B------:R-:W-:Y:S01]  /*41b0*/  IMAD.MOV.U32 R8, RZ, RZ, R6 ;  /* 0x000000ffff087224 */ /* 0x000fe200078e0006 */
[----:B0-----:R-:W-:-:S04]  /*41c0*/  FSETP.GTU.FTZ.AND P0, PT, R4, R153, PT ;  /* 0x000000990400720b */ /* 0x001fc80003f1c000 */
[----:B------:R-:W-:Y:S01]  /*41d0*/  PLOP3.LUT P2, PT, P0, PT, PT, 0x8, 0x80 ;  /* 0x000000000080781c */ /* 0x000fe2000074e170 */
[----:B-1----:R-:W-:-:S05]  /*41e0*/  FMUL.FTZ R4, R23, R150 ;  /* 0x0000009617047220 */ /* 0x002fca0000410000 */
[----:B------:R-:W-:-:S07]  /*41f0*/  FSEL R4, R4, RZ, !P0 ;  /* 0x000000ff04047208 */ /* 0x000fce0004000000 */
        /* <DEDUP_REMOVED lines=10> */
.L_x_7632:
        /* <DEDUP_REMOVED lines=13> */
.L_x_7634:
[----:B------:R-:W-:Y:S05]  /*4370*/  BSYNC.RECONVERGENT B3 ;  /* 0x0000000000037941 */ /* 0x000fea0003800200 */
.L_x_7633:
        /* <DEDUP_REMOVED lines=43> */
.L_x_7631:
[----:B------:R-:W-:Y:S05]  /*4630*/  BSYNC.RECONVERGENT B2 ;  /* 0x0000000000027941 */ /* 0x000fea0003800200 */
.L_x_7630:
        /* <DEDUP_REMOVED lines=21> */
.L_x_7637:
        /* <DEDUP_REMOVED lines=13> */
.L_x_7639:
[----:B------:R-:W-:Y:S05]  /*4860*/  BSYNC.RECONVERGENT B3 ;  /* 0x0000000000037941 */ /* 0x000fea0003800200 */
.L_x_7638:
        /* <DEDUP_REMOVED lines=39> */
[----:B------:R-:W-:Y:S02]  /*4ae0*/  LOP3.LUT R9, R126, UR31, R91, 0x96, !PT ;  /* 0x0000001f7e097c12 */ /* 0x000fe4000f8e965b */
[----:B------:R-:W-:Y:S01]  /*4af0*/  LOP3.LUT R10, R8, UR32, R89, 0x96, !PT ;  /* 0x00000020080a7c12 */ /* 0x000fe2000f8e9659 */
[----:B------:R-:W-:Y:S02]  /*4b00*/  IMAD.MOV.U32 R8, RZ, RZ, R152 ;  /* 0x000000ffff087224 */ /* 0x000fe400078e0098 */
[----:B------:R-:W-:-:S07]  /*4b10*/  IMAD.MOV.U32 R152, RZ, RZ, R88 ;  /* 0x000000ffff987224 */ /* 0x000fce00078e0058 */
.L_x_7636:
[----:B------:R-:W-:Y:S05]  /*4b20*/  BSYNC.RECONVERGENT B2 ;  /* 0x0000000000027941 */ /* 0x000fea0003800200 */
.L_x_7635:
        /* <DEDUP_REMOVED lines=9> */
[----:B------:R-:W-:-:S03]  /*4bc0*/  IMAD.MOV.U32 R8, RZ, RZ, R6 ;  /* 0x000000ffff087224 */ /* 0x000fc600078e0006 */
        /* <DEDUP_REMOVED lines=11> */
.L_x_7642:
        /* <DEDUP_REMOVED lines=13> */
.L_x_7644:
[----:B------:R-:W-:Y:S05]  /*4d50*/  BSYNC.RECONVERGENT B3 ;  /* 0x0000000000037941 */ /* 0x000fea0003800200 */
.L_x_7643:
        /* <DEDUP_REMOVED lines=43> */
.L_x_7641:
[----:B------:R-:W-:Y:S05]  /*5010*/  BSYNC.RECONVERGENT B2 ;  /* 0x0000000000027941 */ /* 0x000fea0003800200 */
.L_x_7640:
[----:B------:R-:W-:Y:S01]  /*5020*/  I2FP.F32.U32 R89, R8 ;  /* 0x0000000800597245 */ /* 0x000fe20000201000 */
[----:B------:R-:W-:Y:S01]  /*5030*/  HADD2.F32 R88, -RZ, R93.H1_H1 ;  /* 0x3000005dff587230 */ /* 0x000fe20000004100 */
        /* <DEDUP_REMOVED lines=19> */
.L_x_7647:
        /* <DEDUP_REMOVED lines=13> */
.L_x_7649:
[----:B------:R-:W-:Y:S05]  /*5240*/  BSYNC.RECONVERGENT B3 ;  /* 0x0000000000037941 */ /* 0x000fea0003800200 */
.L_x_7648:
        /* <DEDUP_REMOVED lines=43> */
.L_x_7646:
[----:B------:R-:W-:Y:S05]  /*5500*/  BSYNC.RECONVERGENT B2 ;  /* 0x0000000000027941 */ /* 0x000fea0003800200 */
.L_x_7645:
[----:B------:R-:W-:Y:S01]  /*5510*/  I2FP.F32.U32 R89, R8 ;  /* 0x0000000800597245 */ /* 0x000fe20000201000 */
[----:B------:R-:W-:Y:S01]  /*5520*/  HADD2.F32 R88, -RZ, R94.H0_H0 ;  /* 0x2000005eff587230 */ /* 0x000fe20000004100 */
[----:B------:R-:W-:Y:S01]  /*5530*/  ISETP.NE.AND P4, PT, R90, 0x1, PT ;  /* 0x000000015a00780c */ /* 0x000fe20003f85270 */
[----:B------:R-:W-:Y:S02]  /*5540*/  BSSY.RECONVERGENT B2, `(.L_x_7650) ;  /* 0x000004b000027945 */ /* 0x000fe40003800200 */
        /* <DEDUP_REMOVED lines=17> */
.L_x_7652:
        /* <DEDUP_REMOVED lines=13> */
.L_x_7654:
[----:B------:R-:W-:Y:S05]  /*5730*/  BSYNC.RECONVERGENT B3 ;  /* 0x0000000000037941 */ /* 0x000fea0003800200 */
.L_x_7653:
        /* <DEDUP_REMOVED lines=43> */
.L_x_7651:
[----:B------:R-:W-:Y:S05]  /*59f0*/  BSYNC.RECONVERGENT B2 ;  /* 0x0000000000027941 */ /* 0x000fea0003800200 */
.L_x_7650:
        /* <DEDUP_REMOVED lines=21> */
.L_x_7657:
        /* <DEDUP_REMOVED lines=13> */
.L_x_7659:
[----:B------:R-:W-:Y:S05]  /*5c20*/  BSYNC.RECONVERGENT B3 ;  /* 0x0000000000037941 */ /* 0x000fea0003800200 */
.L_x_7658:
        /* <DEDUP_REMOVED lines=43> */
.L_x_7656:
[----:B------:R-:W-:Y:S05]  /*5ee0*/  BSYNC.RECONVERGENT B2 ;  /* 0x0000000000027941 */ /* 0x000fea0003800200 */
.L_x_7655:
[----:B------:R-:W-:Y:S01]  /*5ef0*/  I2FP.F32.U32 R89, R8 ;  /* 0x0000000800597245 */ /* 0x000fe20000201000 */
[----:B------:R-:W-:Y:S01]  /*5f00*/  HADD2.F32 R88, -RZ, R95.H0_H0 ;  /* 0x2000005fff587230 */ /* 0x000fe20000004100 */
[----:B------:R-:W-:Y:S01]  /*5f10*/  ISETP.NE.AND P6, PT, R90, 0x1, PT ;  /* 0x000000015a00780c */ /* 0x000fe20003fc5270 */
[----:B------:R-:W-:Y:S02]  /*5f20*/  BSSY.RECONVERGENT B2, `(.L_x_7660) ;  /* 0x000004d000027945 */ /* 0x000fe40003800200 */
[----:B------:R-:W-:Y:S01]  /*5f30*/  FFMA.FTZ R8, R89, R142, 1.1641532182693481445e-10 ;  /* 0x2f00000059087423 */ /* 0x000fe2000001008e */
[----:B------:R-:W-:-:S04]  /*5f40*/  FMUL.FTZ R89, R88, R151 ;  /* 0x0000009758597220 */ /* 0x000fc80000410000 */
[----:B------:R-:W-:Y:S01]  /*5f50*/  FMUL.FTZ R89, R89, R150 ;  /* 0x0000009659597220 */ /* 0x000fe20000410000 */
[----:B------:R-:W-:Y:S01]  /*5f60*/  FSETP.GTU.FTZ.AND P5, PT, R8, R153, PT ;  /* 0x000000990800720b */ /* 0x000fe20003fbc000 */
[----:B------:R-:W-:-:S03]  /*5f70*/  HFMA2 R8, -RZ, RZ, 0, 1.1920928955078125e-07 ;  /* 0x00000002ff087431 */ /* 0x000fc600000001ff */
        /* <DEDUP_REMOVED lines=12> */
.L_x_7662:
        /* <DEDUP_REMOVED lines=15> */
.L_x_7664:
[----:B------:R-:W-:Y:S05]  /*6130*/  BSYNC.RECONVERGENT B3 ;  /* 0x0000000000037941 */ /* 0x000fea0003800200 */
.L_x_7663:
        /* <DEDUP_REMOVED lines=43> */
.L_x_7661:
[----:B------:R-:W-:Y:S05]  /*63f0*/  BSYNC.RECONVERGENT B2 ;  /* 0x0000000000027941 */ /* 0x000fea0003800200 */
.L_x_7660:
[----:B------:R-:W-:Y:S01]  /*6400*/  I2FP.F32.U32 R89, R89 ;  /* 0x0000005900597245 */ /* 0x000fe20000201000 */
[----:B------:R-:W-:Y:S01]  /*6410*/  HADD2.F32 R88, -RZ, R95.H1_H1 ;  /* 0x3000005fff587230 */ /* 0x000fe20000004100 */
[----:B------:R-:W-:-:S03]  /*6420*/  F2FP.F16.F32.PACK_AB R90, R126, R110 ;  /* 0x0000006e7e5a723e */ /* 0x000fc600000000ff */
[----:B------:R-:W-:Y:S01]  /*6430*/  FFMA.FTZ R142, R89, R142, 1.1641532182693481445e-10 ;  /* 0x2f000000598e7423 */ /* 0x000fe2000001008e */
[----:B------:R-:W-:Y:S01]  /*6440*/  FMUL.FTZ R89, R88, R151 ;  /* 0x0000009758597220 */ /* 0x000fe20000410000 */
[----:B------:R-:W-:-:S03]  /*6450*/  F2FP.F16.F32.PACK_AB R88, R23, R4 ;  /* 0x000000041758723e */ /* 0x000fc600000000ff */
[----:B------:R-:W-:Y:S01]  /*6460*/  FMUL.FTZ R89, R89, R150 ;  /* 0x0000009659597220 */ /* 0x000fe20000410000 */
[----:B------:R-:W-:-:S04]  /*6470*/  FSETP.GTU.FTZ.AND P6, PT, R142, R153, PT ;  /* 0x000000998e00720b */ /* 0x000fc80003fdc000 */
[----:B------:R-:W-:Y:S02]  /*6480*/  FSEL R142, R89, RZ, !P6 ;  /* 0x000000ff598e7208 */ /* 0x000fe40007000000 */
[----:B------:R-:W-:Y:S02]  /*6490*/  PLOP3.LUT P6, PT, P6, PT, PT, 0x8, 0x80 ;  /* 0x000000000080781c */ /* 0x000fe400037ce170 */
[----:B------:R-:W-:Y:S02]  /*64a0*/  F2FP.F16.F32.PACK_AB R89, R109, R22 ;  /* 0x000000166d59723e */ /* 0x000fe400000000ff */
[----:B------:R-:W-:-:S09]  /*64b0*/  F2FP.F16.F32.PACK_AB R91, R142, R127 ;  /* 0x0000007f8e5b723e */ /* 0x000fd200000000ff */
.L_x_7624:
        /* <DEDUP_REMOVED lines=18> */
[C---:B------:R-:W-:Y:S01]  /*65e0*/  IADD3 R152, PT, PT, R125.reuse, 0x20, RZ ;  /* 0x000000207d987810 */ /* 0x040fe20007ffe0ff */
[----:B-1----:R-:W-:-:S05]  /*65f0*/  IMAD.WIDE.U32 R92, R125, 0x8, R92 ;  /* 0x000000087d5c7825 */ /* 0x002fca00078e005c */
[----:B------:R0:W-:Y:S02]  /*6600*/  STG.E.64 desc[UR8][R92.64], R154 ;  /* 0x0000009a5c007986 */ /* 0x0001e4000c101b08 */
.L_x_7583:
[----:B------:R-:W-:Y:S05]  /*6610*/  BSYNC.RECONVERGENT B1 ;  /* 0x0000000000017941 */ /* 0x000fea0003800200 */
.L_x_7582:
        /* <DEDUP_REMOVED lines=30> */
.L_x_7670:
        /* <DEDUP_REMOVED lines=13> */
.L_x_7672:
[----:B------:R-:W-:Y:S05]  /*68d0*/  BSYNC.RECONVERGENT B3 ;  /* 0x0000000000037941 */ /* 0x000fea0003800200 */
.L_x_7671:
        /* <DEDUP_REMOVED lines=42> */
.L_x_7669:
[----:B------:R-:W-:Y:S05]  /*6b80*/  BSYNC.RECONVERGENT B2 ;  /* 0x0000000000027941 */ /* 0x000fea0003800200 */
.L_x_7668:
        /* <DEDUP_REMOVED lines=10> */
[----:B------:R-:W-:-:S02]  /*6c30*/  HADD2.F32 R8, -RZ, R92.H0_H0 ;  /* 0x2000005cff087230 */ /* 0x000fc40000004100 */
[----:B0-----:R-:W-:Y:S02]  /*6c40*/  FMUL.FTZ R96, R96, R153 ;  /* 0x0000009960607220 */ /* 0x001fe40000410000 */
[----:B-1----:R-:W-:-:S04]  /*6c50*/  FSETP.GTU.FTZ.AND P0, PT, R3, R150, PT ;  /* 0x000000960300720b */ /* 0x002fc80003f1c000 */
[----:B------:R-:W-:Y:S01]  /*6c60*/  FSEL R3, R96, RZ, !P0 ;  /* 0x000000ff60037208 */ /* 0x000fe20004000000 */
[----:B------:R-:W-:Y:S01]  /*6c70*/  HFMA2 R96, -RZ, RZ, 0, 1.1920928955078125e-07 ;  /* 0x00000002ff607431 */ /* 0x000fe200000001ff */
        /* <DEDUP_REMOVED lines=13> */
.L_x_7675:
        /* <DEDUP_REMOVED lines=13> */
.L_x_7677:
[----:B------:R-:W-:Y:S05]  /*6e20*/  BSYNC.RECONVERGENT B3 ;  /* 0x0000000000037941 */ /* 0x000fea0003800200 */
.L_x_7676:
        /* <DEDUP_REMOVED lines=43> */
.L_x_7674:
[----:B------:R-:W-:Y:S05]  /*70e0*/  BSYNC.RECONVERGENT B2 ;  /* 0x0000000000027941 */ /* 0x000fea0003800200 */
.L_x_7673:
[----:B------:R-:W-:Y:S01]  /*70f0*/  I2FP.F32.U32 R8, R8 ;  /* 0x0000000800087245 */ /* 0x000fe20000201000 */
[----:B------:R-:W-:Y:S01]  /*7100*/  HADD2.F32 R88, -RZ, R88.H1_H1 ;  /* 0x30000058ff587230 */ /* 0x000fe20000004100 */
[----:B------:R-:W-:Y:S01]  /*7110*/  ISETP.NE.AND P1, PT, R96, 0x1, PT ;  /* 0x000000016000780c */ /* 0x000fe20003f25270 */
[----:B------:R-:W-:Y:S01]  /*7120*/  HADD2.F32 R92, -RZ, R92.H1_H1 ;  /* 0x3000005cff5c7230 */ /* 0x000fe20000004100 */
[----:B------:R-:W-:Y:S01]  /*7130*/  BSSY.RECONVERGENT B2, `(.L_x_7678) ;  /* 0x000004c000027945 */ /* 0x000fe20003800200 */
[----:B------:R-:W-:Y:S01]  /*7140*/  FFMA.FTZ R21, R8, R143, 1.1641532182693481445e-10 ;  /* 0x2f00000008157423 */ /* 0x000fe2000001008f */
[----:B------:R-:W-:Y:S01]  /*7150*/  FMUL.FTZ R88, R88, R151 ;  /* 0x0000009758587220 */ /* 0x000fe20000410000 */
[----:B------:R-:W-:-:S03]  /*7160*/  MOV R8, R6 ;  /* 0x0000000600087202 */ /* 0x000fc60000000f00 */
        /* <DEDUP_REMOVED lines=15> */
.L_x_7680:
        /* <DEDUP_REMOVED lines=13> */
.L_x_7682:
[----:B------:R-:W-:Y:S05]  /*7330*/  BSYNC.RECONVERGENT B3 ;  /* 0x0000000000037941 */ /* 0x000fea0003800200 */
.L_x_7681:
[----:B------:R-:W-:Y:S01]  /*7340*/  LOP3.LUT R156, R7, UR7, R9, 0x96, !PT ;  /* 0x00000007079c7c12 */ /* 0x000fe2000f8e9609 */
[----:B------:R-:W-:-:S04]  /*7350*/  IMAD.WIDE.U32 R128, R15, -0x326172a9, RZ ;  /* 0xcd9e8d570f807825 */ /* 0x000fc800078e00ff */
[----:B------:R-:W-:Y:S02]  /*7360*/  HFMA2 R92, -RZ, RZ, 0, 0 ;  /* 0x00000000ff5c7431 */ /* 0x000fe400000001ff */
        /* <DEDUP_REMOVED lines=35> */
[----:B------:R-:W-:Y:S01]  /*75a0*/  IMAD.WIDE.U32 R128, R129, -0x2daee0ad, RZ ;  /* 0xd2511f5381807825 */ /* 0x000fe200078e00ff */
[----:B------:R-:W-:-:S04]  /*75b0*/  MOV R6, R156 ;  /* 0x0000009c00067202 */ /* 0x000fc80000000f00 */
[----:B------:R-:W-:Y:S01]  /*75c0*/  LOP3.LUT R10, R8, UR32, R129, 0x96, !PT ;  /* 0x00000020080a7c12 */ /* 0x000fe2000f8e9681 */
[----:B------:R-:W-:Y:S02]  /*75d0*/  IMAD.MOV.U32 R8, RZ, RZ, R154 ;  /* 0x000000ffff087224 */ /* 0x000fe400078e009a */
[----:B------:R-:W-:-:S07]  /*75e0*/  IMAD.MOV.U32 R154, RZ, RZ, R128 ;  /* 0x000000ffff9a7224 */ /* 0x000fce00078e0080 */
.L_x_7679:
[----:B------:R-:W-:Y:S05]  /*75f0*/  BSYNC.RECONVERGENT B2 ;  /* 0x0000000000027941 */ /* 0x000fea0003800200 */
.L_x_7678:
[----:B------:R-:W-:Y:S01]  /*7600*/  I2FP.F32.U32 R8, R8 ;  /* 0x0000000800087245 */ /* 0x000fe20000201000 */
[----:B------:R-:W-:Y:S01]  /*7610*/  HADD2.F32 R88, -RZ, R89.H0_H0 ;  /* 0x20000059ff587230 */ /* 0x000fe20000004100 */
[----:B------:R-:W-:Y:S01]  /*7620*/  ISETP.NE.AND P2, PT, R92, 0x1, PT ;  /* 0x000000015c00780c */ /* 0x000fe20003f45270 */
[----:B------:R-:W-:Y:S01]  /*7630*/  BSSY.RECONVERGENT B2, `(.L_x_7683) ;  /* 0x000004d000027945 */ /* 0x000fe20003800200 */
[----:B------:R-:W-:Y:S02]  /*7640*/  IMAD.MOV.U32 R112, RZ, RZ, 0x2 ;  /* 0x00000002ff707424 */ /* 0x000fe400078e00ff */
[----:B------:R-:W-:Y:S01]  /*7650*/  FFMA.FTZ R111, R8, R143, 1.1641532182693481445e-10 ;  /* 0x2f000000086f7423 */ /* 0x000fe2000001008f */
[----:B------:R-:W-:Y:S01]  /*7660*/  FMUL.FTZ R88, R88, R151 ;  /* 0x0000009758587220 */ /* 0x000fe20000410000 */
[----:B------:R-:W-:-:S03]  /*7670*/  IMAD.MOV.U32 R8, RZ, RZ, R6 ;  /* 0x000000ffff087224 */ /* 0x000fc600078e0006 */
[----:B------:R-:W-:Y:S01]  /*7680*/  FMUL.FTZ R88, R88, R153 ;  /* 0x0000009958587220 */ /* 0x000fe20000410000 */
[----:B------:R-:W-:Y:S01]  /*7690*/  FSETP.GTU.FTZ.AND P1, PT, R111, R150, PT ;  /* 0x000000966f00720b */ /* 0x000fe20003f3c000 */
[----:B------:R-:W-:-:S03]  /*76a0*/  HADD2.F32 R111, -RZ, R93.H0_H0 ;  /* 0x2000005dff6f7230 */ /* 0x000fc60000004100 */
        /* <DEDUP_REMOVED lines=12> */
.L_x_7685:
        /* <DEDUP_REMOVED lines=13> */
.L_x_7687:
[----:B------:R-:W-:Y:S05]  /*7840*/  BSYNC.RECONVERGENT B3 ;  /* 0x0000000000037941 */ /* 0x000fea0003800200 */
.L_x_7686:
        /* <DEDUP_REMOVED lines=40> */
[----:B------:R-:W-:Y:S02]  /*7ad0*/  LOP3.LUT R10, R8, UR32, R129, 0x96, !PT ;  /* 0x00000020080a7c12 */ /* 0x000fe4000f8e9681 */
[----:B------:R-:W-:Y:S01]  /*7ae0*/  MOV R8, R154 ;  /* 0x0000009a00087202 */ /* 0x000fe20000000f00 */
[----:B------:R-:W-:-:S07]  /*7af0*/  IMAD.MOV.U32 R154, RZ, RZ, R128 ;  /* 0x000000ffff9a7224 */ /* 0x000fce00078e0080 */
.L_x_7684:
[----:B------:R-:W-:Y:S05]  /*7b00*/  BSYNC.RECONVERGENT B2 ;  /* 0x0000000000027941 */ /* 0x000fea0003800200 */
.L_x_7683:
[----:B------:R-:W-:Y:S01]  /*7b10*/  I2FP.F32.U32 R8, R8 ;  /* 0x0000000800087245 */ /* 0x000fe20000201000 */
[----:B------:R-:W-:Y:S01]  /*7b20*/  HADD2.F32 R88, -RZ, R89.H1_H1 ;  /* 0x30000059ff587230 */ /* 0x000fe20000004100 */
[----:B------:R-:W-:Y:S01]  /*7b30*/  ISETP.NE.AND P3, PT, R112, 0x1, PT ;  /* 0x000000017000780c */ /* 0x000fe20003f65270 */
[----:B------:R-:W-:Y:S01]  /*7b40*/  HADD2.F32 R111, -RZ, R93.H1_H1 ;  /* 0x3000005dff6f7230 */ /* 0x000fe20000004100 */
        /* <DEDUP_REMOVED lines=19> */
.L_x_7690:
        /* <DEDUP_REMOVED lines=13> */
.L_x_7692:
[----:B------:R-:W-:Y:S05]  /*7d50*/  BSYNC.RECONVERGENT B3 ;  /* 0x0000000000037941 */ /* 0x000fea0003800200 */
.L_x_7691:
        /* <DEDUP_REMOVED lines=40> */
[----:B------:R-:W-:Y:S01]  /*7fe0*/  LOP3.LUT R10, R8, UR32, R89, 0x96, !PT ;  /* 0x00000020080a7c12 */ /* 0x000fe2000f8e9659 */
[----:B------:R-:W-:Y:S01]  /*7ff0*/  IMAD.MOV.U32 R8, RZ, RZ, R154 ;  /* 0x000000ffff087224 */ /* 0x000fe200078e009a */
[----:B------:R-:W-:-:S07]  /*8000*/  MOV R154, R88 ;  /* 0x00000058009a7202 */ /* 0x000fce0000000f00 */
.L_x_7689:
[----:B------:R-:W-:Y:S05]  /*8010*/  BSYNC.RECONVERGENT B2 ;  /* 0x0000000000027941 */ /* 0x000fea0003800200 */
.L_x_7688:
[----:B------:R-:W-:Y:S01]  /*8020*/  I2FP.F32.U32 R8, R8 ;  /* 0x0000000800087245 */ /* 0x000fe20000201000 */
[----:B------:R-:W-:Y:S01]  /*8030*/  HADD2.F32 R88, -RZ, R90.H0_H0 ;  /* 0x2000005aff587230 */ /* 0x000fe20000004100 */
[----:B------:R-:W-:Y:S01]  /*8040*/  ISETP.NE.AND P4, PT, R92, 0x1, PT ;  /* 0x000000015c00780c */ /* 0x000fe20003f85270 */
[----:B------:R-:W-:Y:S02]  /*8050*/  BSSY.RECONVERGENT B2, `(.L_x_7693) ;  /* 0x000004d000027945 */ /* 0x000fe40003800200 */
[----:B------:R-:W-:Y:S01]  /*8060*/  FFMA.FTZ R89, R8, R143, 1.1641532182693481445e-10 ;  /* 0x2f00000008597423 */ /* 0x000fe2000001008f */
[----:B------:R-:W-:Y:S01]  /*8070*/  FMUL.FTZ R88, R88, R151 ;  /* 0x0000009758587220 */ /* 0x000fe20000410000 */
[----:B------:R-:W-:-:S03]  /*8080*/  MOV R8, R6 ;  /* 0x0000000600087202 */ /* 0x000fc60000000f00 */
[----:B------:R-:W-:Y:S01]  /*8090*/  FMUL.FTZ R88, R88, R153 ;  /* 0x0000009958587220 */ /* 0x000fe20000410000 */
[----:B------:R-:W-:Y:S01]  /*80a0*/  FSETP.GTU.FTZ.AND P3, PT, R89, R150, PT ;  /* 0x000000965900720b */ /* 0x000fe20003f7c000 */
[----:B------:R-:W-:-:S03]  /*80b0*/  HADD2.F32 R89, -RZ, R94.H0_H0 ;  /* 0x2000005eff597230 */ /* 0x000fc60000004100 */
        /* <DEDUP_REMOVED lines=13> */
.L_x_7695:
        /* <DEDUP_REMOVED lines=13> */
.L_x_7697:
[----:B------:R-:W-:Y:S05]  /*8260*/  BSYNC.RECONVERGENT B3 ;  /* 0x0000000000037941 */ /* 0x000fea0003800200 */
.L_x_7696:
        /* <DEDUP_REMOVED lines=43> */
.L_x_7694:
[----:B------:R-:W-:Y:S05]  /*8520*/  BSYNC.RECONVERGENT B2 ;  /* 0x0000000000027941 */ /* 0x000fea0003800200 */
.L_x_7693:
        /* <DEDUP_REMOVED lines=23> */
.L_x_7700:
        /* <DEDUP_REMOVED lines=13> */
.L_x_7702:
[----:B------:R-:W-:Y:S05]  /*8770*/  BSYNC.RECONVERGENT B3 ;  /* 0x0000000000037941 */ /* 0x000fea0003800200 */
.L_x_7701:
        /* <DEDUP_REMOVED lines=43> */
.L_x_7699:
[----:B------:R-:W-:Y:S05]  /*8a30*/  BSYNC.RECONVERGENT B2 ;  /* 0x0000000000027941 */ /* 0x000fea0003800200 */
.L_x_7698:
[----:B------:R-:W-:Y:S01]  /*8a40*/  I2FP.F32.U32 R8, R8 ;  /* 0x0000000800087245 */ /* 0x000fe20000201000 */
[----:B------:R-:W-:Y:S01]  /*8a50*/  HADD2.F32 R88, -RZ, R91.H0_H0 ;  /* 0x2000005bff587230 */ /* 0x000fe20000004100 */
[----:B------:R-:W-:Y:S01]  /*8a60*/  ISETP.NE.AND P6, PT, R90, 0x1, PT ;  /* 0x000000015a00780c */ /* 0x000fe20003fc5270 */
[----:B------:R-:W-:Y:S01]  /*8a70*/  HADD2.F32 R129, -RZ, R95.H0_H0 ;  /* 0x2000005fff817230 */ /* 0x000fe20000004100 */
[----:B------:R-:W-:Y:S01]  /*8a80*/  BSSY.RECONVERGENT B2, `(.L_x_7703) ;  /* 0x000004e000027945 */ /* 0x000fe20003800200 */
[----:B------:R-:W-:Y:S01]  /*8a90*/  FFMA.FTZ R89, R8, R143, 1.1641532182693481445e-10 ;  /* 0x2f00000008597423 */ /* 0x000fe2000001008f */
[----:B------:R-:W-:Y:S01]  /*8aa0*/  FMUL.FTZ R88, R88, R151 ;  /* 0x0000009758587220 */ /* 0x000fe20000410000 */
[----:B------:R-:W-:-:S03]  /*8ab0*/  HFMA2 R8, -RZ, RZ, 0, 1.1920928955078125e-07 ;  /* 0x00000002ff087431 */ /* 0x000fc600000001ff */
        /* <DEDUP_REMOVED lines=15> */
.L_x_7705:
        /* <DEDUP_REMOVED lines=15> */
.L_x_7707:
[----:B------:R-:W-:Y:S05]  /*8ca0*/  BSYNC.RECONVERGENT B3 ;  /* 0x0000000000037941 */ /* 0x000fea0003800200 */
.L_x_7706:
        /* <DEDUP_REMOVED lines=43> */
.L_x_7704:
[----:B------:R-:W-:Y:S05]  /*8f60*/  BSYNC.RECONVERGENT B2 ;  /* 0x0000000000027941 */ /* 0x000fea0003800200 */
.L_x_7703:
[----:B------:R-:W-:Y:S01]  /*8f70*/  I2FP.F32.U32 R88, R89 ;  /* 0x0000005900587245 */ /* 0x000fe20000201000 */
[----:B------:R-:W-:Y:S01]  /*8f80*/  HADD2.F32 R90, -RZ, R91.H1_H1 ;  /* 0x3000005bff5a7230 */ /* 0x000fe20000004100 */
[----:B------:R-:W-:Y:S01]  /*8f90*/  F2FP.F16.F32.PACK_AB R89, R111, R96 ;  /* 0x000000606f59723e */ /* 0x000fe200000000ff */
[----:B------:R-:W-:Y:S02]  /*8fa0*/  HADD2.F32 R95, -RZ, R95.H1_H1 ;  /* 0x3000005fff5f7230 */ /* 0x000fe40000004100 */
[----:B------:R-:W-:Y:S01]  /*8fb0*/  FFMA.FTZ R143, R88, R143, 1.1641532182693481445e-10 ;  /* 0x2f000000588f7423 */ /* 0x000fe2000001008f */
[----:B------:R-:W-:Y:S01]  /*8fc0*/  FMUL.FTZ R90, R90, R151 ;  /* 0x000000975a5a7220 */ /* 0x000fe20000410000 */
[----:B------:R-:W-:-:S03]  /*8fd0*/  F2FP.F16.F32.PACK_AB R88, R21, R3 ;  /* 0x000000031558723e */ /* 0x000fc600000000ff */
[----:B------:R-:W-:Y:S01]  /*8fe0*/  FMUL.FTZ R90, R90, R153 ;  /* 0x000000995a5a7220 */ /* 0x000fe20000410000 */
[----:B------:R-:W-:-:S04]  /*8ff0*/  FSETP.GTU.FTZ.AND P6, PT, R143, R150, PT ;  /* 0x000000968f00720b */ /* 0x000fc80003fdc000 */
[----:B------:R-:W-:Y:S02]  /*9000*/  FSEL R90, R90, RZ, !P6 ;  /* 0x000000ff5a5a7208 */ /* 0x000fe40007000000 */
[----:B------:R-:W-:-:S03]  /*9010*/  PLOP3.LUT P6, PT, P6, PT, PT, 0x8, 0x80 ;  /* 0x000000000080781c */ /* 0x000fc600037ce170 */
[----:B------:R-:W-:Y:S01]  /*9020*/  FADD.FTZ R143, R90, R95 ;  /* 0x0000005f5a8f7221 */ /* 0x000fe20000010000 */
[----:B------:R-:W-:-:S04]  /*9030*/  F2FP.F16.F32.PACK_AB R90, R128, R112 ;  /* 0x00000070805a723e */ /* 0x000fc800000000ff */
[----:B------:R-:W-:Y:S01]  /*9040*/  F2FP.F16.F32.PACK_AB R91, R143, R129 ;  /* 0x000000818f5b723e */ /* 0x000fe200000000ff */
[----:B------:R-:W-:Y:S06]  /*9050*/  BRA `(.L_x_7708) ;  /* 0x0000002800147947 */ /* 0x000fec0003800000 */
.L_x_7667:
        /* <DEDUP_REMOVED lines=16> */
.L_x_7711:
        /* <DEDUP_REMOVED lines=13> */
.L_x_7713:
[----:B------:R-:W-:Y:S05]  /*9230*/  BSYNC.RECONVERGENT B3 ;  /* 0x0000000000037941 */ /* 0x000fea0003800200 */
.L_x_7712:
        /* <DEDUP_REMOVED lines=42> */
.L_x_7710:
[----:B------:R-:W-:Y:S05]  /*94e0*/  BSYNC.RECONVERGENT B2 ;  /* 0x0000000000027941 */ /* 0x000fea0003800200 */
.L_x_7709:
[----:B------:R-:W0:Y:S01]  /*94f0*/  LDC R143, c[0x0][0x404] ;  /* 0x00010100ff8f7b82 */ /* 0x000e220000000800 */
[----:B------:R-:W-:Y:S01]  /*9500*/  I2FP.F32.U32 R3, R3 ;  /* 0x0000000300037245 */ /* 0x000fe20000201000 */
[----:B------:R-:W-:Y:S01]  /*9510*/  HFMA2 R94, -RZ, RZ, 0.1171875, 0 ;  /* 0x2f800000ff5e7431 */ /* 0x000fe200000001ff */
[----:B------:R-:W-:Y:S01]  /*9520*/  ISETP.NE.AND P1, PT, R21, 0x1, PT ;  /* 0x000000011500780c */ /* 0x000fe20003f25270 */
[----:B-----5:R-:W-:Y:S01]  /*9530*/  HADD2.F32 R92, -RZ, R88.H0_H0 ;  /* 0x20000058ff5c7230 */ /* 0x020fe20000004100 */
[----:B------:R-:W-:Y:S01]  /*9540*/  LOP3.LUT R5, R5, 0xfffffffd, RZ, 0xc0, !PT ;  /* 0xfffffffd05057812 */ /* 0x000fe200078ec0ff */
[----:B------:R-:W-:Y:S01]  /*9550*/  BSSY.RECONVERGENT B2, `(.L_x_7714) ;  /* 0x000004d000027945 */ /* 0x000fe20003800200 */
[----:B------:R-:W-:Y:S01]  /*9560*/  FFMA.FTZ R8, R3, R94, 1.1641532182693481445e-10 ;  /* 0x2f00000003087423 */ /* 0x000fe2000001005e */
[----:B------:R-:W1:Y:S01]  /*9570*/  LDC R95, c[0x0][0x408] ;  /* 0x00010200ff5f7b82 */ /* 0x000e620000000800 */
[----:B------:R-:W-:-:S03]  /*9580*/  FMUL.FTZ R92, R92, R151 ;  /* 0x000000975c5c7220 */ /* 0x000fc60000410000 */
[----:B0-----:R-:W-:Y:S01]  /*9590*/  FSETP.GTU.FTZ.AND P0, PT, R8, R143, PT ;  /* 0x0000008f0800720b */ /* 0x001fe20003f1c000 */
[----:B------:R-:W-:-:S03]  /*95a0*/  IMAD.MOV.U32 R8, RZ, RZ, R6 ;  /* 0x000000ffff087224 */ /* 0x000fc600078e0006 */
[----:B------:R-:W-:Y:S01]  /*95b0*/  PLOP3.LUT P2, PT, P0, PT, PT, 0x8, 0x80 ;  /* 0x000000000080781c */ /* 0x000fe2000074e170 */
[----:B-1----:R-:W-:Y:S01]  /*95c0*/  FMUL.FTZ R3, R92, R95 ;  /* 0x0000005f5c037220 */ /* 0x002fe20000410000 */
[----:B------:R-:W-:-:S04]  /*95d0*/  IMAD.MOV.U32 R92, RZ, RZ, 0x2 ;  /* 0x00000002ff5c7424 */ /* 0x000fc800078e00ff */
[----:B------:R-:W-:-:S07]  /*95e0*/  FSEL R3, R3, RZ, !P0 ;  /* 0x000000ff03037208 */ /* 0x000fce0004000000 */
        /* <DEDUP_REMOVED lines=10> */
.L_x_7716:
        /* <DEDUP_REMOVED lines=13> */
.L_x_7718:
[----:B------:R-:W-:Y:S05]  /*9760*/  BSYNC.RECONVERGENT B3 ;  /* 0x0000000000037941 */ /* 0x000fea0003800200 */
.L_x_7717:
        /* <DEDUP_REMOVED lines=43> */
.L_x_7715:
[----:B------:R-:W-:Y:S05]  /*9a20*/  BSYNC.RECONVERGENT B2 ;  /* 0x0000000000027941 */ /* 0x000fea0003800200 */
.L_x_7714:
[----:B------:R-:W-:Y:S01]  /*9a30*/  ISETP.NE.AND P2, PT, R92, 0x1, PT ;  /* 0x000000015c00780c */ /* 0x000fe20003f45270 */
[----:B------:R-:W-:Y:S01]  /*9a40*/  HADD2.F32 R88, -RZ, R88.H1_H1 ;  /* 0x30000058ff587230 */ /* 0x000fe20000004100 */
[----:B------:R-:W-:Y:S01]  /*9a50*/  I2FP.F32.U32 R21, R8 ;  /* 0x0000000800157245 */ /* 0x000fe20000201000 */
[----:B------:R-:W-:Y:S01]  /*9a60*/  BSSY.RECONVERGENT B2, `(.L_x_7719) ;  /* 0x000004b000027945 */ /* 0x000fe20003800200 */
[----:B------:R-:W-:Y:S02]  /*9a70*/  HFMA2 R111, -RZ, RZ, 0, 1.1920928955078125e-07 ;  /* 0x00000002ff6f7431 */ /* 0x000fe400000001ff */
[----:B------:R-:W-:Y:S01]  /*9a80*/  FMUL.FTZ R88, R88, R151 ;  /* 0x0000009758587220 */ /* 0x000fe20000410000 */
[----:B------:R-:W-:-:S03]  /*9a90*/  FFMA.FTZ R8, R21, R94, 1.1641532182693481445e-10 ;  /* 0x2f00000015087423 */ /* 0x000fc6000001005e */
[----:B------:R-:W-:Y:S02]  /*9aa0*/  FMUL.FTZ R21, R88, R95 ;  /* 0x0000005f58157220 */ /* 0x000fe40000410000 */
        /* <DEDUP_REMOVED lines=13> */
.L_x_7721:
        /* <DEDUP_REMOVED lines=13> */
.L_x_7723:
[----:B------:R-:W-:Y:S05]  /*9c50*/  BSYNC.RECONVERGENT B3 ;  /* 0x0000000000037941 */ /* 0x000fea0003800200 */
.L_x_7722:
        /* <DEDUP_REMOVED lines=43> */
.L_x_7720:
[----:B------:R-:W-:Y:S05]  /*9f10*/  BSYNC.RECONVERGENT B2 ;  /* 0x0000000000027941 */ /* 0x000fea0003800200 */
.L_x_7719:
[----:B------:R-:W-:Y:S01]  /*9f20*/  ISETP.NE.AND P3, PT, R111, 0x1, PT ;  /* 0x000000016f00780c */ /* 0x000fe20003f65270 */
[----:B------:R-:W-:Y:S01]  /*9f30*/  HADD2.F32 R88, -RZ, R89.H0_H0 ;  /* 0x20000059ff587230 */ /* 0x000fe20000004100 */
[----:B------:R-:W-:Y:S01]  /*9f40*/  I2FP.F32.U32 R93, R8 ;  /* 0x00000008005d7245 */ /* 0x000fe20000201000 */
[----:B------:R-:W-:Y:S01]  /*9f50*/  BSSY.RECONVERGENT B2, `(.L_x_7724) ;  /* 0x000004b000027945 */ /* 0x000fe20003800200 */
[----:B------:R-:W-:Y:S02]  /*9f60*/  IMAD.MOV.U32 R92, RZ, RZ, 0x2 ;  /* 0x00000002ff5c7424 */ /* 0x000fe400078e00ff */
[----:B------:R-:W-:Y:S01]  /*9f70*/  FMUL.FTZ R88, R88, R151 ;  /* 0x0000009758587220 */ /* 0x000fe20000410000 */
[----:B------:R-:W-:-:S03]  /*9f80*/  FFMA.FTZ R8, R93, R94, 1.1641532182693481445e-10 ;  /* 0x2f0000005d087423 */ /* 0x000fc6000001005e */
[----:B------:R-:W-:Y:S02]  /*9f90*/  FMUL.FTZ R88, R88, R95 ;  /* 0x0000005f58587220 */ /* 0x000fe40000410000 */
        /* <DEDUP_REMOVED lines=13> */
.L_x_7726:
        /* <DEDUP_REMOVED lines=13> */
.L_x_7728:
[----:B------:R-:W-:Y:S05]  /*a140*/  BSYNC.RECONVERGENT B3 ;  /* 0x0000000000037941 */ /* 0x000fea0003800200 */
.L_x_7727:
        /* <DEDUP_REMOVED lines=43> */
.L_x_7725:
[----:B------:R-:W-:Y:S05]  /*a400*/  BSYNC.RECONVERGENT B2 ;  /* 0x0000000000027941 */ /* 0x000fea0003800200 */
.L_x_7724:
[----:B------:R-:W-:Y:S01]  /*a410*/  I2FP.F32.U32 R93, R8 ;  /* 0x00000008005d7245 */ /* 0x000fe20000201000 */
[----:B------:R-:W-:Y:S01]  /*a420*/  HADD2.F32 R88, -RZ, R89.H1_H1 ;  /* 0x30000059ff587230 */ /* 0x000fe20000004100 */
[----:B------:R-:W-:Y:S01]  /*a430*/  ISETP.NE.AND P3, PT, R92, 0x1, PT ;  /* 0x000000015c00780c */ /* 0x000fe20003f65270 */
[----:B------:R-:W-:Y:S02]  /*a440*/  BSSY.RECONVERGENT B2, `(.L_x_7729) ;  /* 0x000004b000027945 */ /* 0x000fe40003800200 */
[----:B------:R-:W-:Y:S01]  /*a450*/  FFMA.FTZ R8, R93, R94, 1.1641532182693481445e-10 ;  /* 0x2f0000005d087423 */ /* 0x000fe2000001005e */
[----:B------:R-:W-:Y:S01]  /*a460*/  FMUL.FTZ R88, R88, R151 ;  /* 0x0000009758587220 */ /* 0x000fe20000410000 */
[----:B------:R-:W-:-:S03]  /*a470*/  IMAD.MOV.U32 R93, RZ, RZ, 0x2 ;  /* 0x00000002ff5d7424 */ /* 0x000fc600078e00ff */
        /* <DEDUP_REMOVED lines=14> */
.L_x_7731:
        /* <DEDUP_REMOVED lines=13> */
.L_x_7733:
[----:B------:R-:W-:Y:S05]  /*a630*/  BSYNC.RECONVERGENT B3 ;  /* 0x0000000000037941 */ /* 0x000fea0003800200 */
.L_x_7732:
        /* <DEDUP_REMOVED lines=43> */
.L_x_7730:
[----:B------:R-:W-:Y:S05]  /*a8f0*/  BSYNC.RECONVERGENT B2 ;  /* 0x0000000000027941 */ /* 0x000fea0003800200 */
.L_x_7729:
        /* <DEDUP_REMOVED lines=21> */
.L_x_7736:
        /* <DEDUP_REMOVED lines=13> */
.L_x_7738:
[----:B------:R-:W-:Y:S05]  /*ab20*/  BSYNC.RECONVERGENT B3 ;  /* 0x0000000000037941 */ /* 0x000fea0003800200 */
.L_x_7737:
        /* <DEDUP_REMOVED lines=43> */
.L_x_7735:
[----:B------:R-:W-:Y:S05]  /*ade0*/  BSYNC.RECONVERGENT B2 ;  /* 0x0000000000027941 */ /* 0x000fea0003800200 */
.L_x_7734:
[----:B------:R-:W-:Y:S01]  /*adf0*/  I2FP.F32.U32 R89, R8 ;  /* 0x0000000800597245 */ /* 0x000fe20000201000 */
[----:B------:R-:W-:Y:S01]  /*ae00*/  HADD2.F32 R90, -RZ, R90.H1_H1 ;  /* 0x3000005aff5a7230 */ /* 0x000fe20000004100 */
[----:B------:R-:W-:Y:S01]  /*ae10*/  ISETP.NE.AND P5, PT, R88, 0x1, PT ;  /* 0x000000015800780c */ /* 0x000fe20003fa5270 */
[----:B------:R-:W-:Y:S02]  /*ae20*/  BSSY.RECONVERGENT B2, `(.L_x_7739) ;  /* 0x000004b000027945 */ /* 0x000fe40003800200 */
        /* <DEDUP_REMOVED lines=17> */
.L_x_7741:
        /* <DEDUP_REMOVED lines=13> */
.L_x_7743:
[----:B------:R-:W-:Y:S05]  /*b010*/  BSYNC.RECONVERGENT B3 ;  /* 0x0000000000037941 */ /* 0x000fea0003800200 */
.L_x_7742:
        /* <DEDUP_REMOVED lines=42> */
[----:B------:R-:W-:-:S07]  /*b2c0*/  IMAD.MOV.U32 R154, RZ, RZ, R88 ;  /* 0x000000ffff9a7224 */ /* 0x000fce00078e0058 */
.L_x_7740:
[----:B------:R-:W-:Y:S05]  /*b2d0*/  BSYNC.RECONVERGENT B2 ;  /* 0x0000000000027941 */ /* 0x000fea0003800200 */
.L_x_7739:
[----:B------:R-:W-:Y:S01]  /*b2e0*/  I2FP.F32.U32 R89, R8 ;  /* 0x0000000800597245 */ /* 0x000fe20000201000 */
[----:B------:R-:W-:Y:S01]  /*b2f0*/  HADD2.F32 R88, -RZ, R91.H0_H0 ;  /* 0x2000005bff587230 */ /* 0x000fe20000004100 */
[----:B------:R-:W-:Y:S01]  /*b300*/  ISETP.NE.AND P6, PT, R90, 0x1, PT ;  /* 0x000000015a00780c */ /* 0x000fe20003fc5270 */
[----:B------:R-:W-:Y:S02]  /*b310*/  BSSY.RECONVERGENT B2, `(.L_x_7744) ;  /* 0x000004d000027945 */ /* 0x000fe40003800200 */
[----:B------:R-:W-:Y:S01]  /*b320*/  FFMA.FTZ R8, R89, R94, 1.1641532182693481445e-10 ;  /* 0x2f00000059087423 */ /* 0x000fe2000001005e */
[----:B------:R-:W-:Y:S01]  /*b330*/  FMUL.FTZ R88, R88, R151 ;  /* 0x0000009758587220 */ /* 0x000fe20000410000 */
[----:B------:R-:W-:-:S03]  /*b340*/  IMAD.MOV.U32 R89, RZ, RZ, R6 ;  /* 0x000000ffff597224 */ /* 0x000fc600078e0006 */
        /* <DEDUP_REMOVED lines=14> */
.L_x_7746:
        /* <DEDUP_REMOVED lines=15> */
.L_x_7748:
[----:B------:R-:W-:Y:S05]  /*b520*/  BSYNC.RECONVERGENT B3 ;  /* 0x0000000000037941 */ /* 0x000fea0003800200 */
.L_x_7747:
        /* <DEDUP_REMOVED lines=40> */
[----:B------:R-:W-:Y:S01]  /*b7b0*/  IMAD.MOV.U32 R8, RZ, RZ, RZ ;  /* 0x000000ffff087224 */ /* 0x000fe200078e00ff */
[----:B------:R-:W-:Y:S01]  /*b7c0*/  MOV R89, R154 ;  /* 0x0000009a00597202 */ /* 0x000fe20000000f00 */
[----:B------:R-:W-:-:S07]  /*b7d0*/  IMAD.MOV.U32 R154, RZ, RZ, R88 ;  /* 0x000000ffff9a7224 */ /* 0x000fce00078e0058 */
.L_x_7745:
[----:B------:R-:W-:Y:S05]  /*b7e0*/  BSYNC.RECONVERGENT B2 ;  /* 0x0000000000027941 */ /* 0x000fea0003800200 */
.L_x_7744:
        /* <DEDUP_REMOVED lines=12> */
.L_x_7708:
        /* <DEDUP_REMOVED lines=21> */
.L_x_7666:
[----:B------:R-:W-:Y:S05]  /*ba00*/  BSYNC.RECONVERGENT B1 ;  /* 0x0000000000017941 */ /* 0x000fea0003800200 */
.L_x_7665:
        /* <DEDUP_REMOVED lines=30> */
.L_x_7754:
        /* <DEDUP_REMOVED lines=13> */
.L_x_7756:
[----:B------:R-:W-:Y:S05]  /*bcc0*/  BSYNC.RECONVERGENT B3 ;  /* 0x0000000000037941 */ /* 0x000fea0003800200 */
.L_x_7755:
        /* <DEDUP_REMOVED lines=42> */
.L_x_7753:
[----:B------:R-:W-:Y:S05]  /*bf70*/  BSYNC.RECONVERGENT B2 ;  /* 0x0000000000027941 */ /* 0x000fea0003800200 */
.L_x_7752:
[----:B------:R-:W0:Y:S01]  /*bf80*/  LDC R153, c[0x0][0x408] ;  /* 0x00010200ff997b82 */ /* 0x000e220000000800 */
[----:B------:R-:W-:Y:S01]  /*bf90*/  I2FP.F32.U32 R113, R2 ;  /* 0x0000000200717245 */ /* 0x000fe20000201000 */
[----:B------:R-:W-:Y:S02]  /*bfa0*/  HFMA2 R144, -RZ, RZ, 0.1171875, 0 ;  /* 0x2f800000ff907431 */ /* 0x000fe400000001ff */
[----:B-----5:R-:W-:Y:S01]  /*bfb0*/  HADD2.F32 R2, -RZ, R88.H0_H0 ;  /* 0x20000058ff027230 */ /* 0x020fe20000004100 */
[----:B------:R-:W-:Y:S01]  /*bfc0*/  ISETP.NE.AND P1, PT, R97, 0x1, PT ;  /* 0x000000016100780c */ /* 0x000fe20003f25270 */
[----:B------:R-:W-:Y:S01]  /*bfd0*/  BSSY.RECONVERGENT B2, `(.L_x_7757) ;  /* 0x0000050000027945 */ /* 0x000fe20003800200 */
[----:B------:R-:W-:Y:S01]  /*bfe0*/  LOP3.LUT R5, R5, 0xfffffffd, RZ, 0xc0, !PT ;  /* 0xfffffffd05057812 */ /* 0x000fe200078ec0ff */
[----:B------:R-:W-:Y:S01]  /*bff0*/  FFMA.FTZ R113, R113, R144, 1.1641532182693481445e-10 ;  /* 0x2f00000071717423 */ /* 0x000fe20000010090 */
[----:B------:R-:W1:Y:S01]  /*c000*/  LDC R150, c[0x0][0x404] ;  /* 0x00010100ff967b82 */ /* 0x000e620000000800 */
[----:B------:R-:W-:Y:S01]  /*c010*/  FMUL.FTZ R2, R2, R151 ;  /* 0x0000009702027220 */ /* 0x000fe20000410000 */
[----:B------:R-:W-:-:S02]  /*c020*/  IMAD.MOV.U32 R98, RZ, RZ, 0x2 ;  /* 0x00000002ff627424 */ /* 0x000fc400078e00ff */
[----:B------:R-:W-:Y:S02]  /*c030*/  IMAD.MOV.U32 R8, RZ, RZ, R6 ;  /* 0x000000ffff087224 */ /* 0x000fe400078e0006 */
[----:B0-----:R-:W-:Y:S01]  /*c040*/  FMUL.FTZ R2, R2, R153 ;  /* 0x0000009902027220 */ /* 0x001fe20000410000 */
        /* <DEDUP_REMOVED lines=15> */
.L_x_7759:
        /* <DEDUP_REMOVED lines=13> */
.L_x_7761:
[----:B------:R-:W-:Y:S05]  /*c210*/  BSYNC.RECONVERGENT B3 ;  /* 0x0000000000037941 */ /* 0x000fea0003800200 */
.L_x_7760:
        /* <DEDUP_REMOVED lines=43> */
.L_x_7758:
[----:B------:R-:W-:Y:S05]  /*c4d0*/  BSYNC.RECONVERGENT B2 ;  /* 0x0000000000027941 */ /* 0x000fea0003800200 */
.L_x_7757:
[----:B------:R-:W-:Y:S01]  /*c4e0*/  I2FP.F32.U32 R97, R8 ;  /* 0x0000000800617245 */ /* 0x000fe20000201000 */
[----:B------:R-:W-:Y:S01]  /*c4f0*/  HADD2.F32 R88, -RZ, R88.H1_H1 ;  /* 0x30000058ff587230 */ /* 0x000fe20000004100 */
[----:B------:R-:W-:Y:S01]  /*c500*/  ISETP.NE.AND P1, PT, R98, 0x1, PT ;  /* 0x000000016200780c */ /* 0x000fe20003f25270 */
[----:B------:R-:W-:Y:S01]  /*c510*/  BSSY.RECONVERGENT B2, `(.L_x_7762) ;  /* 0x000004d000027945 */ /* 0x000fe20003800200 */
[----:B------:R-:W-:Y:S02]  /*c520*/  IMAD.MOV.U32 R8, RZ, RZ, R6 ;  /* 0x000000ffff087224 */ /* 0x000fe400078e0006 */
        /* <DEDUP_REMOVED lines=18> */
.L_x_7764:
        /* <DEDUP_REMOVED lines=13> */
.L_x_7766:
[----:B------:R-:W-:Y:S05]  /*c720*/  BSYNC.RECONVERGENT B3 ;  /* 0x0000000000037941 */ /* 0x000fea0003800200 */
.L_x_7765:
        /* <DEDUP_REMOVED lines=43> */
.L_x_7763:
[----:B------:R-:W-:Y:S05]  /*c9e0*/  BSYNC.RECONVERGENT B2 ;  /* 0x0000000000027941 */ /* 0x000fea0003800200 */
.L_x_7762:
        /* <DEDUP_REMOVED lines=23> */
.L_x_7769:
        /* <DEDUP_REMOVED lines=13> */
.L_x_7771:
[----:B------:R-:W-:Y:S05]  /*cc30*/  BSYNC.RECONVERGENT B3 ;  /* 0x0000000000037941 */ /* 0x000fea0003800200 */
.L_x_7770:
        /* <DEDUP_REMOVED lines=43> */
.L_x_7768:
[----:B------:R-:W-:Y:S05]  /*cef0*/  BSYNC.RECONVERGENT B2 ;  /* 0x0000000000027941 */ /* 0x000fea0003800200 */
.L_x_7767:
        /* <DEDUP_REMOVED lines=23> */
.L_x_7774:
        /* <DEDUP_REMOVED lines=13> */
.L_x_7776:
[----:B------:R-:W-:Y:S05]  /*d140*/  BSYNC.RECONVERGENT B3 ;  /* 0x0000000000037941 */ /* 0x000fea0003800200 */
.L_x_7775:
        /* <DEDUP_REMOVED lines=41> */
[----:B------:R-:W-:Y:S02]  /*d3e0*/  IMAD.MOV.U32 R154, RZ, RZ, R88 ;  /* 0x000000ffff9a7224 */ /* 0x000fe400078e0058 */
[----:B------:R-:W-:-:S07]  /*d3f0*/  IMAD.MOV.U32 R88, RZ, RZ, RZ ;  /* 0x000000ffff587224 */ /* 0x000fce00078e00ff */
.L_x_7773:
[----:B------:R-:W-:Y:S05]  /*d400*/  BSYNC.RECONVERGENT B2 ;  /* 0x0000000000027941 */ /* 0x000fea0003800200 */
.L_x_7772:
        /* <DEDUP_REMOVED lines=23> */
.L_x_7779:
        /* <DEDUP_REMOVED lines=13> */
.L_x_7781:
[----:B------:R-:W-:Y:S05]  /*d650*/  BSYNC.RECONVERGENT B3 ;  /* 0x0000000000037941 */ /* 0x000fea0003800200 */
.L_x_7780:
        /* <DEDUP_REMOVED lines=43> */
.L_x_7778:
[----:B------:R-:W-:Y:S05]  /*d910*/  BSYNC.RECONVERGENT B2 ;  /* 0x0000000000027941 */ /* 0x000fea0003800200 */
.L_x_7777:
[----:B------:R-:W-:Y:S01]  /*d920*/  I2FP.F32.U32 R89, R8 ;  /* 0x0000000800597245 */ /* 0x000fe20000201000 */
[----:B------:R-:W-:Y:S01]  /*d930*/  HADD2.F32 R90, -RZ, R90.H1_H1 ;  /* 0x3000005aff5a7230 */ /* 0x000fe20000004100 */
[----:B------:R-:W-:Y:S01]  /*d940*/  ISETP.NE.AND P5, PT, R92, 0x1, PT ;  /* 0x000000015c00780c */ /* 0x000fe20003fa5270 */
[----:B------:R-:W-:Y:S01]  /*d950*/  HADD2.F32 R93, -RZ, R94.H1_H1 ;  /* 0x3000005eff5d7230 */ /* 0x000fe20000004100 */
[----:B------:R-:W-:Y:S01]  /*d960*/  BSSY.RECONVERGENT B2, `(.L_x_7782) ;  /* 0x000004c000027945 */ /* 0x000fe20003800200 */
        /* <DEDUP_REMOVED lines=18> */
.L_x_7784:
        /* <DEDUP_REMOVED lines=13> */
.L_x_7786:
[----:B------:R-:W-:Y:S05]  /*db60*/  BSYNC.RECONVERGENT B3 ;  /* 0x0000000000037941 */ /* 0x000fea0003800200 */
.L_x_7785:
        /* <DEDUP_REMOVED lines=43> */
.L_x_7783:
[----:B------:R-:W-:Y:S05]  /*de20*/  BSYNC.RECONVERGENT B2 ;  /* 0x0000000000027941 */ /* 0x000fea0003800200 */
.L_x_7782:
        /* <DEDUP_REMOVED lines=8> */
[----:B------:R-:W-:Y:S01]  /*deb0*/  FSETP.GTU.FTZ.AND P5, PT, R89, R150, PT ;  /* 0x000000965900720b */ /* 0x000fe20003fbc000 */
[----:B------:R-:W-:-:S03]  /*dec0*/  IMAD.MOV.U32 R89, RZ, RZ, R6 ;  /* 0x000000ffff597224 */ /* 0x000fc600078e0006 */
        /* <DEDUP_REMOVED lines=13> */
.L_x_7789:
        /* <DEDUP_REMOVED lines=15> */
.L_x_7791:
[----:B------:R-:W-:Y:S05]  /*e090*/  BSYNC.RECONVERGENT B3 ;  /* 0x0000000000037941 */ /* 0x000fea0003800200 */
.L_x_7790:
        /* <DEDUP_REMOVED lines=43> */
.L_x_7788:
[----:B------:R-:W-:Y:S05]  /*e350*/  BSYNC.RECONVERGENT B2 ;  /* 0x0000000000027941 */ /* 0x000fea0003800200 */
.L_x_7787:
        /* <DEDUP_REMOVED lines=15> */
.L_x_7751:
        /* <DEDUP_REMOVED lines=16> */
.L_x_7795:
        /* <DEDUP_REMOVED lines=13> */
.L_x_7797:
[----:B------:R-:W-:Y:S05]  /*e620*/  BSYNC.RECONVERGENT B3 ;  /* 0x0000000000037941 */ /* 0x000fea0003800200 */
.L_x_7796:
        /* <DEDUP_REMOVED lines=41> */
[----:B------:R-:W-:-:S07]  /*e8c0*/  LOP3.LUT R10, R8, UR32, R155, 0x96, !PT ;  /* 0x00000020080a7c12 */ /* 0x000fce000f8e969b */
.L_x_7794:
[----:B------:R-:W-:Y:S05]  /*e8d0*/  BSYNC.RECONVERGENT B2 ;  /* 0x0000000000027941 */ /* 0x000fea0003800200 */
.L_x_7793:
        /* <DEDUP_REMOVED lines=10> */
[----:B------:R-:W-:Y:S01]  /*e980*/  IMAD.MOV.U32 R98, RZ, RZ, 0x2 ;  /* 0x00000002ff627424 */ /* 0x000fe200078e00ff */
[----:B------:R-:W-:-:S02]  /*e990*/  MOV R8, R6 ;  /* 0x0000000600087202 */ /* 0x000fc40000000f00 */
        /* <DEDUP_REMOVED lines=14> */
.L_x_7800:
        /* <DEDUP_REMOVED lines=13> */
.L_x_7802:
[----:B------:R-:W-:Y:S05]  /*eb50*/  BSYNC.RECONVERGENT B3 ;  /* 0x0000000000037941 */ /* 0x000fea0003800200 */
.L_x_7801:
        /* <DEDUP_REMOVED lines=43> */
.L_x_7799:
[----:B------:R-:W-:Y:S05]  /*ee10*/  BSYNC.RECONVERGENT B2 ;  /* 0x0000000000027941 */ /* 0x000fea0003800200 */
.L_x_7798:
        /* <DEDUP_REMOVED lines=21> */
.L_x_7805:
        /* <DEDUP_REMOVED lines=13> */
.L_x_7807:
[----:B------:R-:W-:Y:S05]  /*f040*/  BSYNC.RECONVERGENT B3 ;  /* 0x0000000000037941 */ /* 0x000fea0003800200 */
.L_x_7806:
        /* <DEDUP_REMOVED lines=43> */
.L_x_7804:
[----:B------:R-:W-:Y:S05]  /*f300*/  BSYNC.RECONVERGENT B2 ;  /* 0x0000000000027941 */ /* 0x000fea0003800200 */
.L_x_7803:
        /* <DEDUP_REMOVED lines=21> */
.L_x_7810:
        /* <DEDUP_REMOVED lines=13> */
.L_x_7812:
[----:B------:R-:W-:Y:S05]  /*f530*/  BSYNC.RECONVERGENT B3 ;  /* 0x0000000000037941 */ /* 0x000fea0003800200 */
.L_x_7811:
        /* <DEDUP_REMOVED lines=43> */
.L_x_7809:
[----:B------:R-:W-:Y:S05]  /*f7f0*/  BSYNC.RECONVERGENT B2 ;  /* 0x0000000000027941 */ /* 0x000fea0003800200 */
.L_x_7808:
        /* <DEDUP_REMOVED lines=21> */
.L_x_7815:
        /* <DEDUP_REMOVED lines=13> */
.L_x_7817:
[----:B------:R-:W-:Y:S05]  /*fa20*/  BSYNC.RECONVERGENT B3 ;  /* 0x0000000000037941 */ /* 0x000fea0003800200 */
.L_x_7816:
        /* <DEDUP_REMOVED lines=40> */
[----:B------:R-:W-:Y:S01]  /*fcb0*/  IMAD.MOV.U32 R8, RZ, RZ, R154 ;  /* 0x000000ffff087224 */ /* 0x000fe200078e009a */
[----:B------:R-:W-:Y:S01]  /*fcc0*/  MOV R154, R88 ;  /* 0x00000058009a7202 */ /* 0x000fe20000000f00 */
[----:B------:R-:W-:-:S07]  /*fcd0*/  IMAD.MOV.U32 R88, RZ, RZ, RZ ;  /* 0x000000ffff587224 */ /* 0x000fce00078e00ff */
.L_x_7814:
[----:B------:R-:W-:Y:S05]  /*fce0*/  BSYNC.RECONVERGENT B2 ;  /* 0x0000000000027941 */ /* 0x000fea0003800200 */
.L_x_7813:
        /* <DEDUP_REMOVED lines=21> */
.L_x_7820:
        /* <DEDUP_REMOVED lines=13> */
.L_x_7822:
[----:B------:R-:W-:Y:S05]  /*ff10*/  BSYNC.RECONVERGENT B3 ;  /* 0x0000000000037941 */ /* 0x000fea0003800200 */
.L_x_7821:
        /* <DEDUP_REMOVED lines=39> */
[----:B------:R-:W-:Y:S01]  /*10190*/  HFMA2 R92, -RZ, RZ, 0, 0 ;  /* 0x00000000ff5c7431 */ /* 0x000fe200000001ff */
[----:B------:R-:W-:Y:S02]  /*101a0*/  LOP3.LUT R10, R8, UR32, R89, 0x96, !PT ;  /* 0x00000020080a7c12 */ /* 0x000fe4000f8e9659 */
[----:B------:R-:W-:Y:S01]  /*101b0*/  MOV R8, R154 ;  /* 0x0000009a00087202 */ /* 0x000fe20000000f00 */
[----:B------:R-:W-:-:S07]  /*101c0*/  IMAD.MOV.U32 R154, RZ, RZ, R88 ;  /* 0x000000ffff9a7224 */ /* 0x000fce00078e0058 */
.L_x_7819:
[----:B------:R-:W-:Y:S05]  /*101d0*/  BSYNC.RECONVERGENT B2 ;  /* 0x0000000000027941 */ /* 0x000fea0003800200 */
.L_x_7818:
[----:B------:R-:W-:Y:S01]  /*101e0*/  I2FP.F32.U32 R89, R8 ;  /* 0x0000000800597245 */ /* 0x000fe20000201000 */
[----:B------:R-:W-:Y:S01]  /*101f0*/  HADD2.F32 R90, -RZ, R90.H1_H1 ;  /* 0x3000005aff5a7230 */ /* 0x000fe20000004100 */
[----:B------:R-:W-:Y:S01]  /*10200*/  ISETP.NE.AND P5, PT, R92, 0x1, PT ;  /* 0x000000015c00780c */ /* 0x000fe20003fa5270 */
[----:B------:R-:W-:Y:S01]  /*10210*/  BSSY.RECONVERGENT B2, `(.L_x_7823) ;  /* 0x000004b000027945 */ /* 0x000fe20003800200 */
[----:B------:R-:W-:Y:S02]  /*10220*/  IMAD.MOV.U32 R88, RZ, RZ, 0x2 ;  /* 0x00000002ff587424 */ /* 0x000fe400078e00ff */
[----:B------:R-:W-:Y:S01]  /*10230*/  FFMA.FTZ R89, R89, R94, 1.1641532182693481445e-10 ;  /* 0x2f00000059597423 */ /* 0x000fe2000001005e */
[----:B------:R-:W-:Y:S01]  /*10240*/  FMUL.FTZ R90, R90, R151 ;  /* 0x000000975a5a7220 */ /* 0x000fe20000410000 */
[----:B------:R-:W-:-:S03]  /*10250*/  MOV R8, R6 ;  /* 0x0000000600087202 */ /* 0x000fc60000000f00 */
[----:B------:R-:W-:Y:S01]  /*10260*/  FMUL.FTZ R90, R90, R95 ;  /* 0x0000005f5a5a7220 */ /* 0x000fe20000410000 */
[----:B------:R-:W-:-:S04]  /*10270*/  FSETP.GTU.FTZ.AND P4, PT, R89, R144, PT ;  /* 0x000000905900720b */ /* 0x000fc80003f9c000 */
        /* <DEDUP_REMOVED lines=11> */
.L_x_7825:
        /* <DEDUP_REMOVED lines=13> */
.L_x_7827:
[----:B------:R-:W-:Y:S05]  /*10400*/  BSYNC.RECONVERGENT B3 ;  /* 0x0000000000037941 */ /* 0x000fea0003800200 */
.L_x_7826:
        /* <DEDUP_REMOVED lines=40> */
[----:B------:R-:W-:Y:S01]  /*10690*/  IMAD.MOV.U32 R8, RZ, RZ, R154 ;  /* 0x000000ffff087224 */ /* 0x000fe200078e009a */
[----:B------:R-:W-:Y:S01]  /*106a0*/  MOV R154, R88 ;  /* 0x00000058009a7202 */ /* 0x000fe20000000f00 */
[----:B------:R-:W-:-:S07]  /*106b0*/  IMAD.MOV.U32 R88, RZ, RZ, RZ ;  /* 0x000000ffff587224 */ /* 0x000fce00078e00ff */
.L_x_7824:
[----:B------:R-:W-:Y:S05]  /*106c0*/  BSYNC.RECONVERGENT B2 ;  /* 0x0000000000027941 */ /* 0x000fea0003800200 */
.L_x_7823:
        /* <DEDUP_REMOVED lines=21> */
.L_x_7830:
        /* <DEDUP_REMOVED lines=12> */
[----:B------:R-:W-:Y:S02]  /*108e0*/  @P0 IADD3 R10, PT, PT, R7, RZ, RZ ;  /* 0x000000ff070a0210 */ /* 0x000fe40007ffe0ff */
[----:B------:R-:W-:-:S03]  /*108f0*/  ISETP.NE.AND P0, PT, R6, RZ, PT ;  /* 0x000000ff0600720c */ /* 0x000fc60003f05270 */
[----:B------:R-:W-:-:S10]  /*10900*/  @!P6 IMAD.MOV.U32 R7, RZ, RZ, R10 ;  /* 0x000000ffff07e224 */ /* 0x000fd400078e000a */
.L_x_7832:
[----:B------:R-:W-:Y:S05]  /*10910*/  BSYNC.RECONVERGENT B3 ;  /* 0x0000000000037941 */ /* 0x000fea0003800200 */
.L_x_7831:
        /* <DEDUP_REMOVED lines=40> */
[----:B------:R-:W-:Y:S01]  /*10ba0*/  HFMA2 R8, -RZ, RZ, 0, 0 ;  /* 0x00000000ff087431 */ /* 0x000fe200000001ff */
[----:B------:R-:W-:Y:S01]  /*10bb0*/  MOV R89, R154 ;  /* 0x0000009a00597202 */ /* 0x000fe20000000f00 */
[----:B------:R-:W-:-:S07]  /*10bc0*/  IMAD.MOV.U32 R154, RZ, RZ, R88 ;  /* 0x000000ffff9a7224 */ /* 0x000fce00078e0058 */
.L_x_7829:
[----:B------:R-:W-:Y:S05]  /*10bd0*/  BSYNC.RECONVERGENT B2 ;  /* 0x0000000000027941 */ /* 0x000fea0003800200 */
.L_x_7828:
[----:B------:R-:W-:Y:S01]  /*10be0*/  I2FP.F32.U32 R89, R89 ;  /* 0x0000005900597245 */ /* 0x000fe20000201000 */
[----:B------:R-:W-:Y:S01]  /*10bf0*/  HADD2.F32 R88, -RZ, R91.H1_H1 ;  /* 0x3000005bff587230 */ /* 0x000fe20000004100 */
[----:B------:R-:W-:-:S03]  /*10c00*/  F2FP.F16.F32.PACK_AB R90, R130, R114 ;  /* 0x00000072825a723e */ /* 0x000fc600000000ff */
[----:B------:R-:W-:Y:S01]  /*10c10*/  FFMA.FTZ R89, R89, R94, 1.1641532182693481445e-10 ;  /* 0x2f00000059597423 */ /* 0x000fe2000001005e */
[----:B------:R-:W-:-:S04]  /*10c20*/  FMUL.FTZ R88, R88, R151 ;  /* 0x0000009758587220 */ /* 0x000fc80000410000 */
[----:B------:R-:W-:Y:S01]  /*10c30*/  FMUL.FTZ R88, R88, R95 ;  /* 0x0000005f58587220 */ /* 0x000fe20000410000 */
[----:B------:R-:W-:Y:S02]  /*10c40*/  FSETP.GTU.FTZ.AND P6, PT, R89, R144, PT ;  /* 0x000000905900720b */ /* 0x000fe40003fdc000 */
[----:B------:R-:W-:Y:S02]  /*10c50*/  F2FP.F16.F32.PACK_AB R89, R113, R98 ;  /* 0x000000627159723e */ /* 0x000fe400000000ff */
[----:B------:R-:W-:Y:S02]  /*10c60*/  FSEL R144, R88, RZ, !P6 ;  /* 0x000000ff58907208 */ /* 0x000fe40007000000 */
[----:B------:R-:W-:Y:S02]  /*10c70*/  PLOP3.LUT P6, PT, P6, PT, PT, 0x8, 0x80 ;  /* 0x000000000080781c */ /* 0x000fe400037ce170 */
[----:B------:R-:W-:Y:S02]  /*10c80*/  F2FP.F16.F32.PACK_AB R88, R97, R2 ;  /* 0x000000026158723e */ /* 0x000fe400000000ff */
[----:B------:R-:W-:-:S09]  /*10c90*/  F2FP.F16.F32.PACK_AB R91, R144, R131 ;  /* 0x00000083905b723e */ /* 0x000fd200000000ff */
.L_x_7792:
        /* <DEDUP_REMOVED lines=21> */
.L_x_7750:
[----:B------:R-:W-:Y:S05]  /*10df0*/  BSYNC.RECONVERGENT B1 ;  /* 0x0000000000017941 */ /* 0x000fea0003800200 */
.L_x_7749:
        /* <DEDUP_REMOVED lines=30> */
.L_x_7838:
        /* <DEDUP_REMOVED lines=13> */
.L_x_7840:
[----:B------:R-:W-:Y:S05]  /*110b0*/  BSYNC.RECONVERGENT B3 ;  /* 0x0000000000037941 */ /* 0x000fea0003800200 */
.L_x_7839:
        /* <DEDUP_REMOVED lines=42> */
.L_x_7837:
[----:B------:R-:W-:Y:S05]  /*11360*/  BSYNC.RECONVERGENT B2 ;  /* 0x0000000000027941 */ /* 0x000fea0003800200 */
.L_x_7836:
        /* <DEDUP_REMOVED lines=10> */
[----:B------:R-:W-:-:S03]  /*11410*/  IMAD.MOV.U32 R100, RZ, RZ, 0x2 ;  /* 0x00000002ff647424 */ /* 0x000fc600078e00ff */
[----:B0-----:R-:W-:Y:S01]  /*11420*/  FMUL.FTZ R8, R8, R153 ;  /* 0x0000009908087220 */ /* 0x001fe20000410000 */
[----:B-1----:R-:W-:Y:S01]  /*11430*/  FSETP.GTU.FTZ.AND P0, PT, R115, R150, PT ;  /* 0x000000967300720b */ /* 0x002fe20003f1c000 */
[----:B------:R-:W-:-:S03]  /*11440*/  HADD2.F32 R115, -RZ, R92.H0_H0 ;  /* 0x2000005cff737230 */ /* 0x000fc60000004100 */
[----:B------:R-:W-:Y:S02]  /*11450*/  FSEL R0, R8, RZ, !P0 ;  /* 0x000000ff08007208 */ /* 0x000fe40004000000 */
[----:B------:R-:W-:Y:S02]  /*11460*/  PLOP3.LUT P0, PT, P0, PT, PT, 0x8, 0x80 ;  /* 0x000000000080781c */ /* 0x000fe4000070e170 */
[----:B------:R-:W-:Y:S01]  /*11470*/  MOV R8, R6 ;  /* 0x0000000600087202 */ /* 0x000fe20000000f00 */
        /* <DEDUP_REMOVED lines=11> */
.L_x_7843:
        /* <DEDUP_REMOVED lines=13> */
.L_x_7845:
[----:B------:R-:W-:Y:S05]  /*11600*/  BSYNC.RECONVERGENT B3 ;  /* 0x0000000000037941 */ /* 0x000fea0003800200 */
.L_x_7844:
        /* <DEDUP_REMOVED lines=42> */
[----:B------:R-:W-:-:S07]  /*118b0*/  MOV R154, R132 ;  /* 0x00000084009a7202 */ /* 0x000fce0000000f00 */
.L_x_7842:
[----:B------:R-:W-:Y:S05]  /*118c0*/  BSYNC.RECONVERGENT B2 ;  /* 0x0000000000027941 */ /* 0x000fea0003800200 */
.L_x_7841:
[----:B------:R-:W-:Y:S01]  /*118d0*/  I2FP.F32.U32 R8, R8 ;  /* 0x0000000800087245 */ /* 0x000fe20000201000 */
[----:B------:R-:W-:Y:S01]  /*118e0*/  HADD2.F32 R88, -RZ, R88.H1_H1 ;  /* 0x30000058ff587230 */ /* 0x000fe20000004100 */
[----:B------:R-:W-:Y:S01]  /*118f0*/  ISETP.NE.AND P1, PT, R100, 0x1, PT ;  /* 0x000000016400780c */ /* 0x000fe20003f25270 */
[----:B------:R-:W-:Y:S02]  /*11900*/  BSSY.RECONVERGENT B2, `(.L_x_7846) ;  /* 0x000004d000027945 */ /* 0x000fe40003800200 */
[----:B------:R-:W-:Y:S01]  /*11910*/  FFMA.FTZ R99, R8, R145, 1.1641532182693481445e-10 ;  /* 0x2f00000008637423 */ /* 0x000fe20000010091 */
[----:B------:R-:W-:Y:S01]  /*11920*/  FMUL.FTZ R88, R88, R151 ;  /* 0x0000009758587220 */ /* 0x000fe20000410000 */
[----:B------:R-:W-:-:S03]  /*11930*/  IMAD.MOV.U32 R8, RZ, RZ, R6 ;  /* 0x000000ffff087224 */ /* 0x000fc600078e0006 */
[----:B------:R-:W-:Y:S01]  /*11940*/  FMUL.FTZ R88, R88, R153 ;  /* 0x0000009958587220 */ /* 0x000fe20000410000 */
[----:B------:R-:W-:Y:S01]  /*11950*/  FSETP.GTU.FTZ.AND P0, PT, R99, R150, PT ;  /* 0x000000966300720b */ /* 0x000fe20003f1c000 */
[----:B------:R-:W-:Y:S02]  /*11960*/  HADD2.F32 R99, -RZ, R92.H1_H1 ;  /* 0x3000005cff637230 */ /* 0x000fe40000004100 */
[----:B------:R-:W-:Y:S01]  /*11970*/  HFMA2 R92, -RZ, RZ, 0, 1.1920928955078125e-07 ;  /* 0x00000002ff5c7431 */ /* 0x000fe200000001ff */
        /* <DEDUP_REMOVED lines=12> */
.L_x_7848:
        /* <DEDUP_REMOVED lines=13> */
.L_x_7850:
[----:B------:R-:W-:Y:S05]  /*11b10*/  BSYNC.RECONVERGENT B3 ;  /* 0x0000000000037941 */ /* 0x000fea0003800200 */
.L_x_7849:
        /* <DEDUP_REMOVED lines=43> */
.L_x_7847:
[----:B------:R-:W-:Y:S05]  /*11dd0*/  BSYNC.RECONVERGENT B2 ;  /* 0x0000000000027941 */ /* 0x000fea0003800200 */
.L_x_7846:
[----:B------:R-:W-:Y:S01]  /*11de0*/  I2FP.F32.U32 R8, R8 ;  /* 0x0000000800087245 */ /* 0x000fe20000201000 */
[----:B------:R-:W-:Y:S01]  /*11df0*/  HADD2.F32 R88, -RZ, R89.H0_H0 ;  /* 0x20000059ff587230 */ /* 0x000fe20000004100 */
[----:B------:R-:W-:Y:S01]  /*11e00*/  ISETP.NE.AND P2, PT, R92, 0x1, PT ;  /* 0x000000015c00780c */ /* 0x000fe20003f45270 */
[----:B------:R-:W-:Y:S01]  /*11e10*/  BSSY.RECONVERGENT B2, `(.L_x_7851) ;  /* 0x000004d000027945 */ /* 0x000fe20003800200 */
[----:B------:R-:W-:Y:S02]  /*11e20*/  IMAD.MOV.U32 R116, RZ, RZ, 0x2 ;  /* 0x00000002ff747424 */ /* 0x000fe400078e00ff */
        /* <DEDUP_REMOVED lines=18> */
.L_x_7853:
        /* <DEDUP_REMOVED lines=13> */
.L_x_7855:
[----:B------:R-:W-:Y:S05]  /*12020*/  BSYNC.RECONVERGENT B3 ;  /* 0x0000000000037941 */ /* 0x000fea0003800200 */
.L_x_7854:
        /* <DEDUP_REMOVED lines=42> */
[----:B------:R-:W-:-:S07]  /*122d0*/  MOV R154, R132 ;  /* 0x00000084009a7202 */ /* 0x000fce0000000f00 */
.L_x_7852:
[----:B------:R-:W-:Y:S05]  /*122e0*/  BSYNC.RECONVERGENT B2 ;  /* 0x0000000000027941 */ /* 0x000fea0003800200 */
.L_x_7851:
        /* <DEDUP_REMOVED lines=23> */
.L_x_7858:
        /* <DEDUP_REMOVED lines=13> */
.L_x_7860:
[----:B------:R-:W-:Y:S05]  /*12530*/  BSYNC.RECONVERGENT B3 ;  /* 0x0000000000037941 */ /* 0x000fea0003800200 */
.L_x_7859:
        /* <DEDUP_REMOVED lines=43> */
.L_x_7857:
[----:B------:R-:W-:Y:S05]  /*127f0*/  BSYNC.RECONVERGENT B2 ;  /* 0x0000000000027941 */ /* 0x000fea0003800200 */
.L_x_7856:
        /* <DEDUP_REMOVED lines=23> */
.L_x_7863:
        /* <DEDUP_REMOVED lines=13> */
.L_x_7865:
[----:B------:R-:W-:Y:S05]  /*12a40*/  BSYNC.RECONVERGENT B3 ;  /* 0x0000000000037941 */ /* 0x000fea0003800200 */
.L_x_7864:
        /* <DEDUP_REMOVED lines=43> */
.L_x_7862:
[----:B------:R-:W-:Y:S05]  /*12d00*/  BSYNC.RECONVERGENT B2 ;  /* 0x0000000000027941 */ /* 0x000fea0003800200 */
.L_x_7861:
        /* <DEDUP_REMOVED lines=23> */
.L_x_7868:
        /* <DEDUP_REMOVED lines=13> */
.L_x_7870:
[----:B------:R-:W-:Y:S05]  /*12f50*/  BSYNC.RECONVERGENT B3 ;  /* 0x0000000000037941 */ /* 0x000fea0003800200 */
.L_x_7869:
        /* <DEDUP_REMOVED lines=43> */
.L_x_7867:
[----:B------:R-:W-:Y:S05]  /*13210*/  BSYNC.RECONVERGENT B2 ;  /* 0x0000000000027941 */ /* 0x000fea0003800200 */
.L_x_7866:
[----:B------:R-:W-:Y:S01]  /*13220*/  I2FP.F32.U32 R8, R8 ;  /* 0x0000000800087245 */ /* 0x000fe20000201000 */
[----:B------:R-:W-:Y:S01]  /*13230*/  HADD2.F32 R88, -RZ, R91.H0_H0 ;  /* 0x2000005bff587230 */ /* 0x000fe20000004100 */
[----:B------:R-:W-:Y:S01]  /*13240*/  ISETP.NE.AND P6, PT, R90, 0x1, PT ;  /* 0x000000015a00780c */ /* 0x000fe20003fc5270 */
[----:B------:R-:W-:Y:S01]  /*13250*/  HADD2.F32 R133, -RZ, R95.H0_H0 ;  /* 0x2000005fff857230 */ /* 0x000fe20000004100 */
[----:B------:R-:W-:Y:S01]  /*13260*/  BSSY.RECONVERGENT B2, `(.L_x_7871) ;  /* 0x000004e000027945 */ /* 0x000fe20003800200 */
[----:B------:R-:W-:Y:S01]  /*13270*/  FFMA.FTZ R89, R8, R145, 1.1641532182693481445e-10 ;  /* 0x2f00000008597423 */ /* 0x000fe20000010091 */
[----:B------:R-:W-:Y:S01]  /*13280*/  FMUL.FTZ R88, R88, R151 ;  /* 0x0000009758587220 */ /* 0x000fe20000410000 */
[----:B------:R-:W-:-:S03]  /*13290*/  IMAD.MOV.U32 R8, RZ, RZ, 0x2 ;  /* 0x00000002ff087424 */ /* 0x000fc600078e00ff */
[----:B------:R-:W-:Y:S01]  /*132a0*/  FMUL.FTZ R88, R88, R153 ;  /* 0x0000009958587220 */ /* 0x000fe20000410000 */
[----:B------:R-:W-:Y:S02]  /*132b0*/  FSETP.GTU.FTZ.AND P5, PT, R89, R150, PT ;  /* 0x000000965900720b */ /* 0x000fe40003fbc000 */
        /* <DEDUP_REMOVED lines=13> */
.L_x_7873:
        /* <DEDUP_REMOVED lines=15> */
.L_x_7875:
[----:B------:R-:W-:Y:S05]  /*13480*/  BSYNC.RECONVERGENT B3 ;  /* 0x0000000000037941 */ /* 0x000fea0003800200 */
.L_x_7874:
        /* <DEDUP_REMOVED lines=43> */
.L_x_7872:
[----:B------:R-:W-:Y:S05]  /*13740*/  BSYNC.RECONVERGENT B2 ;  /* 0x0000000000027941 */ /* 0x000fea0003800200 */
.L_x_7871:
        /* <DEDUP_REMOVED lines=15> */
.L_x_7835:
        /* <DEDUP_REMOVED lines=16> */
.L_x_7879:
        /* <DEDUP_REMOVED lines=13> */
.L_x_7881:
[----:B------:R-:W-:Y:S05]  /*13a10*/  BSYNC.RECONVERGENT B3 ;  /* 0x0000000000037941 */ /* 0x000fea0003800200 */
.L_x_7880:
        /* <DEDUP_REMOVED lines=41> */
[----:B------:R-:W-:-:S07]  /*13cb0*/  LOP3.LUT R10, R8, UR32, R155, 0x96, !PT ;  /* 0x00000020080a7c12 */ /* 0x000fce000f8e969b */
.L_x_7878:
[----:B------:R-:W-:Y:S05]  /*13cc0*/  BSYNC.RECONVERGENT B2 ;  /* 0x0000000000027941 */ /* 0x000fea0003800200 */
.L_x_7877:
        /* <DEDUP_REMOVED lines=10> */
[----:B------:R-:W-:Y:S01]  /*13d70*/  HFMA2 R100, -RZ, RZ, 0, 1.1920928955078125e-07 ;  /* 0x00000002ff647431 */ /* 0x000fe200000001ff */
[----:B0-----:R-:W-:-:S04]  /*13d80*/  FSETP.GTU.FTZ.AND P0, PT, R0, R145, PT ;  /* 0x000000910000720b */ /* 0x001fc80003f1c000 */
[----:B------:R-:W-:Y:S01]  /*13d90*/  PLOP3.LUT P2, PT, P0, PT, PT, 0x8, 0x80 ;  /* 0x000000000080781c */ /* 0x000fe2000074e170 */
[----:B-1----:R-:W-:Y:S01]  /*13da0*/  FMUL.FTZ R0, R8, R95 ;  /* 0x0000005f08007220 */ /* 0x002fe20000410000 */
[----:B------:R-:W-:-:S04]  /*13db0*/  IMAD.MOV.U32 R8, RZ, RZ, R6 ;  /* 0x000000ffff087224 */ /* 0x000fc800078e0006 */
        /* <DEDUP_REMOVED lines=11> */
.L_x_7884:
        /* <DEDUP_REMOVED lines=13> */
.L_x_7886:
[----:B------:R-:W-:Y:S05]  /*13f40*/  BSYNC.RECONVERGENT B3 ;  /* 0x0000000000037941 */ /* 0x000fea0003800200 */
.L_x_7885:
        /* <DEDUP_REMOVED lines=43> */
.L_x_7883:
[----:B------:R-:W-:Y:S05]  /*14200*/  BSYNC.RECONVERGENT B2 ;  /* 0x0000000000027941 */ /* 0x000fea0003800200 */
.L_x_7882:
        /* <DEDUP_REMOVED lines=21> */
.L_x_7889:
        /* <DEDUP_REMOVED lines=13> */
.L_x_7891:
[----:B------:R-:W-:Y:S05]  /*14430*/  BSYNC.RECONVERGENT B3 ;  /* 0x0000000000037941 */ /* 0x000fea0003800200 */
.L_x_7890:
        /* <DEDUP_REMOVED lines=43> */
.L_x_7888:
[----:B------:R-:W-:Y:S05]  /*146f0*/  BSYNC.RECONVERGENT B2 ;  /* 0x0000000000027941 */ /* 0x000fea0003800200 */
.L_x_7887:
        /* <DEDUP_REMOVED lines=21> */
.L_x_7894:
        /* <DEDUP_REMOVED lines=13> */
.L_x_7896:
[----:B------:R-:W-:Y:S05]  /*14920*/  BSYNC.RECONVERGENT B3 ;  /* 0x0000000000037941 */ /* 0x000fea0003800200 */
.L_x_7895:
        /* <DEDUP_REMOVED lines=43> */
.L_x_7893:
[----:B------:R-:W-:Y:S05]  /*14be0*/  BSYNC.RECONVERGENT B2 ;  /* 0x0000000000027941 */ /* 0x000fea0003800200 */
.L_x_7892:
        /* <DEDUP_REMOVED lines=21> */
.L_x_7899:
        /* <DEDUP_REMOVED lines=13> */
.L_x_7901:
[----:B------:R-:W-:Y:S05]  /*14e10*/  BSYNC.RECONVERGENT B3 ;  /* 0x0000000000037941 */ /* 0x000fea0003800200 */
.L_x_7900:
        /* <DEDUP_REMOVED lines=38> */
[----:B------:R-:W-:-:S03]  /*15080*/  MOV R6, R92 ;  /* 0x0000005c00067202 */ /* 0x000fc60000000f00 */
[----:B------:R-:W-:Y:S01]  /*15090*/  IMAD.MOV.U32 R92, RZ, RZ, RZ ;  /* 0x000000ffff5c7224 */ /* 0x000fe200078e00ff */
[----:B------:R-:W-:Y:S01]  /*150a0*/  LOP3.LUT R10, R8, UR32, R89, 0x96, !PT ;  /* 0x00000020080a7c12 */ /* 0x000fe2000f8e9659 */
[----:B------:R-:W-:Y:S01]  /*150b0*/  IMAD.MOV.U32 R8, RZ, RZ, R154 ;  /* 0x000000ffff087224 */ /* 0x000fe200078e009a */
[----:B------:R-:W-:-:S07]  /*150c0*/  MOV R154, R88 ;  /* 0x00000058009a7202 */ /* 0x000fce0000000f00 */
.L_x_7898:
[----:B------:R-:W-:Y:S05]  /*150d0*/  BSYNC.RECONVERGENT B2 ;  /* 0x0000000000027941 */ /* 0x000fea0003800200 */
.L_x_7897:
        /* <DEDUP_REMOVED lines=21> */
.L_x_7904:
        /* <DEDUP_REMOVED lines=13> */
.L_x_7906:
[----:B------:R-:W-:Y:S05]  /*15300*/  BSYNC.RECONVERGENT B3 ;  /* 0x0000000000037941 */ /* 0x000fea0003800200 */
.L_x_7905:
        /* <DEDUP_REMOVED lines=42> */
[----:B------:R-:W-:-:S07]  /*155b0*/  HFMA2 R88, -RZ, RZ, 0, 0 ;  /* 0x00000000ff587431 */ /* 0x000fce00000001ff */
.L_x_7903:
[----:B------:R-:W-:Y:S05]  /*155c0*/  BSYNC.RECONVERGENT B2 ;  /* 0x0000000000027941 */ /* 0x000fea0003800200 */
.L_x_7902:
        /* <DEDUP_REMOVED lines=21> */
.L_x_7909:
        /* <DEDUP_REMOVED lines=13> */
.L_x_7911:
[----:B------:R-:W-:Y:S05]  /*157f0*/  BSYNC.RECONVERGENT B3 ;  /* 0x0000000000037941 */ /* 0x000fea0003800200 */
.L_x_7910:
        /* <DEDUP_REMOVED lines=43> */
.L_x_7908:
[----:B------:R-:W-:Y:S05]  /*15ab0*/  BSYNC.RECONVERGENT B2 ;  /* 0x0000000000027941 */ /* 0x000fea0003800200 */
.L_x_7907:
        /* <DEDUP_REMOVED lines=21> */
.L_x_7914:
        /* <DEDUP_REMOVED lines=15> */
.L_x_7916:
[----:B------:R-:W-:Y:S05]  /*15d00*/  BSYNC.RECONVERGENT B3 ;  /* 0x0000000000037941 */ /* 0x000fea0003800200 */
.L_x_7915:
        /* <DEDUP_REMOVED lines=43> */
.L_x_7913:
[----:B------:R-:W-:Y:S05]  /*15fc0*/  BSYNC.RECONVERGENT B2 ;  /* 0x0000000000027941 */ /* 0x000fea0003800200 */
.L_x_7912:
        /* <DEDUP_REMOVED lines=12> */
.L_x_7876:
        /* <DEDUP_REMOVED lines=21> */
.L_x_7834:
[----:B------:R-:W-:Y:S05]  /*161e0*/  BSYNC.RECONVERGENT B1 ;  /* 0x0000000000017941 */ /* 0x000fea0003800200 */
.L_x_7833:
        /* <DEDUP_REMOVED lines=30> */
.L_x_7922:
        /* <DEDUP_REMOVED lines=13> */
.L_x_7924:
[----:B------:R-:W-:Y:S05]  /*164a0*/  BSYNC.RECONVERGENT B3 ;  /* 0x0000000000037941 */ /* 0x000fea0003800200 */
.L_x_7923:
        /* <DEDUP_REMOVED lines=42> */
.L_x_7921:
[----:B------:R-:W-:Y:S05]  /*16750*/  BSYNC.RECONVERGENT B2 ;  /* 0x0000000000027941 */ /* 0x000fea0003800200 */
.L_x_7920:
        /* <DEDUP_REMOVED lines=28> */
.L_x_7927:
        /* <DEDUP_REMOVED lines=13> */
.L_x_7929:
[----:B------:R-:W-:Y:S05]  /*169f0*/  BSYNC.RECONVERGENT B3 ;  /* 0x0000000000037941 */ /* 0x000fea0003800200 */
.L_x_7928:
        /* <DEDUP_REMOVED lines=43> */
.L_x_7926:
[----:B------:R-:W-:Y:S05]  /*16cb0*/  BSYNC.RECONVERGENT B2 ;  /* 0x0000000000027941 */ /* 0x000fea0003800200 */
.L_x_7925:
        /* <DEDUP_REMOVED lines=23> */
.L_x_7932:
        /* <DEDUP_REMOVED lines=13> */
.L_x_7934:
[----:B------:R-:W-:Y:S05]  /*16f00*/  BSYNC.RECONVERGENT B3 ;  /* 0x0000000000037941 */ /* 0x000fea0003800200 */
.L_x_7933:
        /* <DEDUP_REMOVED lines=43> */
.L_x_7931:
[----:B------:R-:W-:Y:S05]  /*171c0*/  BSYNC.RECONVERGENT B2 ;  /* 0x0000000000027941 */ /* 0x000fea0003800200 */
.L_x_7930:
        /* <DEDUP_REMOVED lines=23> */
.L_x_7937:
        /* <DEDUP_REMOVED lines=13> */
.L_x_7939:
[----:B------:R-:W-:Y:S05]  /*17410*/  BSYNC.RECONVERGENT B3 ;  /* 0x0000000000037941 */ /* 0x000fea0003800200 */
.L_x_7938:
        /* <DEDUP_REMOVED lines=43> */
.L_x_7936:
[----:B------:R-:W-:Y:S05]  /*176d0*/  BSYNC.RECONVERGENT B2 ;  /* 0x0000000000027941 */ /* 0x000fea0003800200 */
.L_x_7935:
[----:B------:R-:W-:Y:S01]  /*176e0*/  I2FP.F32.U32 R117, R8 ;  /* 0x0000000800757245 */ /* 0x000fe20000201000 */
[----:B------:R-:W-:Y:S01]  /*176f0*/  HADD2.F32 R8, -RZ, R89.H1_H1 ;  /* 0x30000059ff087230 */ /* 0x000fe20000004100 */
[----:B------:R-:W-:Y:S01]  /*17700*/  ISETP.NE.AND P3, PT, R92, 0x1, PT ;  /* 0x000000015c00780c */ /* 0x000fe20003f65270 */
[----:B------:R-:W-:Y:S01]  /*17710*/  HADD2.F32 R93, -RZ, R93.H1_H1 ;  /* 0x3000005dff5d7230 */ /* 0x000fe20000004100 */
[----:B------:R-:W-:Y:S01]  /*17720*/  BSSY.RECONVERGENT B2, `(.L_x_7940) ;  /* 0x000004c000027945 */ /* 0x000fe20003800200 */
[----:B------:R-:W-:Y:S01]  /*17730*/  FFMA.FTZ R117, R117, R146, 1.1641532182693481445e-10 ;  /* 0x2f00000075757423 */ /* 0x000fe20000010092 */
[----:B------:R-:W-:Y:S01]  /*17740*/  FMUL.FTZ R8, R8, R151 ;  /* 0x0000009708087220 */ /* 0x000fe20000410000 */
[----:B------:R-:W-:-:S03]  /*17750*/  HFMA2 R88, -RZ, RZ, 0, 1.1920928955078125e-07 ;  /* 0x00000002ff587431 */ /* 0x000fc600000001ff */
        /* <DEDUP_REMOVED lines=15> */
.L_x_7942:
        /* <DEDUP_REMOVED lines=13> */
.L_x_7944:
[----:B------:R-:W-:Y:S05]  /*17920*/  BSYNC.RECONVERGENT B3 ;  /* 0x0000000000037941 */ /* 0x000fea0003800200 */
.L_x_7943:
        /* <DEDUP_REMOVED lines=43> */
.L_x_7941:
[----:B------:R-:W-:Y:S05]  /*17be0*/  BSYNC.RECONVERGENT B2 ;  /* 0x0000000000027941 */ /* 0x000fea0003800200 */
.L_x_7940:
        /* <DEDUP_REMOVED lines=23> */
.L_x_7947:
        /* <DEDUP_REMOVED lines=13> */
.L_x_7949:
[----:B------:R-:W-:Y:S05]  /*17e30*/  BSYNC.RECONVERGENT B3 ;  /* 0x0000000000037941 */ /* 0x000fea0003800200 */
.L_x_7948:
        /* <DEDUP_REMOVED lines=37> */
[----:B------:R-:W-:Y:S01]  /*18090*/  IMAD.MOV.U32 R92, RZ, RZ, RZ ;  /* 0x000000ffff5c7224 */ /* 0x000fe200078e00ff */
[----:B------:R-:W-:Y:S01]  /*180a0*/  MOV R6, R88 ;  /* 0x0000005800067202 */ /* 0x000fe20000000f00 */
[----:B------:R-:W-:-:S05]  /*180b0*/  IMAD.WIDE.U32 R88, R10, -0x2daee0ad, RZ ;  /* 0xd2511f530a587825 */ /* 0x000fca00078e00ff */
[----:B------:R-:W-:Y:S01]  /*180c0*/  LOP3.LUT R10, R8, UR32, R89, 0x96, !PT ;  /* 0x00000020080a7c12 */ /* 0x000fe2000f8e9659 */
[----:B------:R-:W-:Y:S01]  /*180d0*/  IMAD.MOV.U32 R8, RZ, RZ, R154 ;  /* 0x000000ffff087224 */ /* 0x000fe200078e009a */
[----:B------:R-:W-:-:S07]  /*180e0*/  MOV R154, R88 ;  /* 0x00000058009a7202 */ /* 0x000fce0000000f00 */
.L_x_7946:
[----:B------:R-:W-:Y:S05]  /*180f0*/  BSYNC.RECONVERGENT B2 ;  /* 0x0000000000027941 */ /* 0x000fea0003800200 */
.L_x_7945:
        /* <DEDUP_REMOVED lines=23> */
.L_x_7952:
        /* <DEDUP_REMOVED lines=13> */
.L_x_7954:
[----:B------:R-:W-:Y:S05]  /*18340*/  BSYNC.RECONVERGENT B3 ;  /* 0x0000000000037941 */ /* 0x000fea0003800200 */
.L_x_7953:
        /* <DEDUP_REMOVED lines=43> */
.L_x_7951:
[----:B------:R-:W-:Y:S05]  /*18600*/  BSYNC.RECONVERGENT B2 ;  /* 0x0000000000027941 */ /* 0x000fea0003800200 */
.L_x_7950:
        /* <DEDUP_REMOVED lines=23> */
.L_x_7957:
        /* <DEDUP_REMOVED lines=15> */
.L_x_7959:
[----:B------:R-:W-:Y:S05]  /*18870*/  BSYNC.RECONVERGENT B3 ;  /* 0x0000000000037941 */ /* 0x000fea0003800200 */
.L_x_7958:
        /* <DEDUP_REMOVED lines=43> */
.L_x_7956:
[----:B------:R-:W-:Y:S05]  /*18b30*/  BSYNC.RECONVERGENT B2 ;  /* 0x0000000000027941 */ /* 0x000fea0003800200 */
.L_x_7955:
        /* <DEDUP_REMOVED lines=15> */
.L_x_7919:
        /* <DEDUP_REMOVED lines=16> */
.L_x_7963:
        /* <DEDUP_REMOVED lines=13> */
.L_x_7965:
[----:B------:R-:W-:Y:S05]  /*18e00*/  BSYNC.RECONVERGENT B3 ;  /* 0x0000000000037941 */ /* 0x000fea0003800200 */
.L_x_7964:
        /* <DEDUP_REMOVED lines=40> */
[----:B------:R-:W-:Y:S02]  /*19090*/  MOV R6, R92 ;  /* 0x0000005c00067202 */ /* 0x000fe40000000f00 */
[----:B------:R-:W-:-:S07]  /*190a0*/  LOP3.LUT R10, R8, UR32, R155, 0x96, !PT ;  /* 0x00000020080a7c12 */ /* 0x000fce000f8e969b */
.L_x_7962:
[----:B------:R-:W-:Y:S05]  /*190b0*/  BSYNC.RECONVERGENT B2 ;  /* 0x0000000000027941 */ /* 0x000fea0003800200 */
.L_x_7961:
        /* <DEDUP_REMOVED lines=10> */
[----:B------:R-:W-:-:S03]  /*19160*/  HFMA2 R92, -RZ, RZ, 0, 1.1920928955078125e-07 ;  /* 0x00000002ff5c7431 */ /* 0x000fc600000001ff */
        /* <DEDUP_REMOVED lines=15> */
.L_x_7968:
        /* <DEDUP_REMOVED lines=13> */
.L_x_7970:
[----:B------:R-:W-:Y:S05]  /*19330*/  BSYNC.RECONVERGENT B3 ;  /* 0x0000000000037941 */ /* 0x000fea0003800200 */
.L_x_7969:
        /* <DEDUP_REMOVED lines=43> */
.L_x_7967:
[----:B------:R-:W-:Y:S05]  /*195f0*/  BSYNC.RECONVERGENT B2 ;  /* 0x0000000000027941 */ /* 0x000fea0003800200 */
.L_x_7966:
        /* <DEDUP_REMOVED lines=21> */
.L_x_7973:
        /* <DEDUP_REMOVED lines=13> */
.L_x_7975:
[----:B------:R-:W-:Y:S05]  /*19820*/  BSYNC.RECONVERGENT B3 ;  /* 0x0000000000037941 */ /* 0x000fea0003800200 */
.L_x_7974:
        /* <DEDUP_REMOVED lines=43> */
.L_x_7972:
[----:B------:R-:W-:Y:S05]  /*19ae0*/  BSYNC.RECONVERGENT B2 ;  /* 0x0000000000027941 */ /* 0x000fea0003800200 */
.L_x_7971:
        /* <DEDUP_REMOVED lines=21> */
.L_x_7978:
        /* <DEDUP_REMOVED lines=13> */
.L_x_7980:
[----:B------:R-:W-:Y:S05]  /*19d10*/  BSYNC.RECONVERGENT B3 ;  /* 0x0000000000037941 */ /* 0x000fea0003800200 */
.L_x_7979:
        /* <DEDUP_REMOVED lines=43> */
.L_x_7977:
[----:B------:R-:W-:Y:S05]  /*19fd0*/  BSYNC.RECONVERGENT B2 ;  /* 0x0000000000027941 */ /* 0x000fea0003800200 */
.L_x_7976:
        /* <DEDUP_REMOVED lines=21> */
.L_x_7983:
        /* <DEDUP_REMOVED lines=13> */
.L_x_7985:
[----:B------:R-:W-:Y:S05]  /*1a200*/  BSYNC.RECONVERGENT B3 ;  /* 0x0000000000037941 */ /* 0x000fea0003800200 */
.L_x_7984:
        /* <DEDUP_REMOVED lines=43> */
.L_x_7982:
[----:B------:R-:W-:Y:S05]  /*1a4c0*/  BSYNC.RECONVERGENT B2 ;  /* 0x0000000000027941 */ /* 0x000fea0003800200 */
.L_x_7981:
[----:B------:R-:W-:Y:S01]  /*1a4d0*/  I2FP.F32.U32 R89, R8 ;  /* 0x0000000800597245 */ /* 0x000fe20000201000 */
[----:B------:R-:W-:Y:S01]  /*1a4e0*/  HADD2.F32 R88, -RZ, R90.H0_H0 ;  /* 0x2000005aff587230 */ /* 0x000fe20000004100 */
[----:B------:R-:W-:Y:S01]  /*1a4f0*/  ISETP.NE.AND P4, PT, R93, 0x1, PT ;  /* 0x000000015d00780c */ /* 0x000fe20003f85270 */
[----:B------:R-:W-:Y:S02]  /*1a500*/  BSSY.RECONVERGENT B2, `(.L_x_7986) ;  /* 0x000004b000027945 */ /* 0x000fe40003800200 */
[----:B------:R-:W-:Y:S01]  /*1a510*/  FFMA.FTZ R8, R89, R94, 1.1641532182693481445e-10 ;  /* 0x2f00000059087423 */ /* 0x000fe2000001005e */
[----:B------:R-:W-:Y:S01]  /*1a520*/  FMUL.FTZ R89, R88, R151 ;  /* 0x0000009758597220 */ /* 0x000fe20000410000 */
[----:B------:R-:W-:-:S03]  /*1a530*/  HFMA2 R88, -RZ, RZ, 0, 1.1920928955078125e-07 ;  /* 0x00000002ff587431 */ /* 0x000fc600000001ff */
        /* <DEDUP_REMOVED lines=14> */
.L_x_7988:
        /* <DEDUP_REMOVED lines=13> */
.L_x_7990:
[----:B------:R-:W-:Y:S05]  /*1a6f0*/  BSYNC.RECONVERGENT B3 ;  /* 0x0000000000037941 */ /* 0x000fea0003800200 */
.L_x_7989:
        /* <DEDUP_REMOVED lines=43> */
.L_x_7987:
[----:B------:R-:W-:Y:S05]  /*1a9b0*/  BSYNC.RECONVERGENT B2 ;  /* 0x0000000000027941 */ /* 0x000fea0003800200 */
.L_x_7986:
        /* <DEDUP_REMOVED lines=21> */
.L_x_7993:
        /* <DEDUP_REMOVED lines=13> */
.L_x_7995:
[----:B------:R-:W-:Y:S05]  /*1abe0*/  BSYNC.RECONVERGENT B3 ;  /* 0x0000000000037941 */ /* 0x000fea0003800200 */
.L_x_7994:
        /* <DEDUP_REMOVED lines=43> */
.L_x_7992:
[----:B------:R-:W-:Y:S05]  /*1aea0*/  BSYNC.RECONVERGENT B2 ;  /* 0x0000000000027941 */ /* 0x000fea0003800200 */
.L_x_7991:
        /* <DEDUP_REMOVED lines=21> */
.L_x_7998:
        /* <DEDUP_REMOVED lines=15> */
.L_x_8000:
[----:B------:R-:W-:Y:S05]  /*1b0f0*/  BSYNC.RECONVERGENT B3 ;  /* 0x0000000000037941 */ /* 0x000fea0003800200 */
.L_x_7999:
        /* <DEDUP_REMOVED lines=43> */
.L_x_7997:
[----:B------:R-:W-:Y:S05]  /*1b3b0*/  BSYNC.RECONVERGENT B2 ;  /* 0x0000000000027941 */ /* 0x000fea0003800200 */
.L_x_7996:
        /* <DEDUP_REMOVED lines=12> */
.L_x_7960:
        /* <DEDUP_REMOVED lines=21> */
.L_x_7918:
[----:B------:R-:W-:Y:S05]  /*1b5d0*/  BSYNC.RECONVERGENT B1 ;  /* 0x0000000000017941 */ /* 0x000fea0003800200 */
.L_x_7917:
        /* <DEDUP_REMOVED lines=30> */
.L_x_8006:
        /* <DEDUP_REMOVED lines=13> */
.L_x_8008:
[----:B------:R-:W-:Y:S05]  /*1b890*/  BSYNC.RECONVERGENT B3 ;  /* 0x0000000000037941 */ /* 0x000fea0003800200 */
.L_x_8007:
        /* <DEDUP_REMOVED lines=42> */
.L_x_8005:
[----:B------:R-:W-:Y:S05]  /*1bb40*/  BSYNC.RECONVERGENT B2 ;  /* 0x0000000000027941 */ /* 0x000fea0003800200 */
.L_x_8004:
[----:B------:R-:W0:Y:S01]  /*1bb50*/  LDC R153, c[0x0][0x408] ;  /* 0x00010200ff997b82 */ /* 0x000e220000000800 */
[----:B------:R-:W-:Y:S01]  /*1bb60*/  I2FP.F32.U32 R8, R18 ;  /* 0x0000001200087245 */ /* 0x000fe20000201000 */
[----:B------:R-:W-:Y:S02]  /*1bb70*/  HFMA2 R147, -RZ, RZ, 0.1171875, 0 ;  /* 0x2f800000ff937431 */ /* 0x000fe400000001ff */
[----:B-----5:R-:W-:Y:S01]  /*1bb80*/  HADD2.F32 R18, -RZ, R88.H0_H0 ;  /* 0x20000058ff127230 */ /* 0x020fe20000004100 */
[----:B------:R-:W-:Y:S01]  /*1bb90*/  LOP3.LUT R5, R5, 0xfffffffd, RZ, 0xc0, !PT ;  /* 0xfffffffd05057812 */ /* 0x000fe200078ec0ff */
[----:B------:R-:W-:Y:S01]  /*1bba0*/  BSSY.RECONVERGENT B2, `(.L_x_8009) ;  /* 0x0000050000027945 */ /* 0x000fe20003800200 */
[----:B------:R-:W-:Y:S02]  /*1bbb0*/  IMAD.MOV.U32 R104, RZ, RZ, 0x2 ;  /* 0x00000002ff687424 */ /* 0x000fe400078e00ff */
[----:B------:R-:W-:Y:S01]  /*1bbc0*/  FFMA.FTZ R119, R8, R147, 1.1641532182693481445e-10 ;  /* 0x2f00000008777423 */ /* 0x000fe20000010093 */
[----:B------:R-:W1:Y:S01]  /*1bbd0*/  LDC R150, c[0x0][0x404] ;  /* 0x00010100ff967b82 */ /* 0x000e620000000800 */
[----:B------:R-:W-:Y:S01]  /*1bbe0*/  FMUL.FTZ R18, R18, R151 ;  /* 0x0000009712127220 */ /* 0x000fe20000410000 */
[----:B------:R-:W-:-:S03]  /*1bbf0*/  MOV R8, R6 ;  /* 0x0000000600087202 */ /* 0x000fc60000000f00 */
[----:B0-----:R-:W-:Y:S01]  /*1bc00*/  FMUL.FTZ R18, R18, R153 ;  /* 0x0000009912127220 */ /* 0x001fe20000410000 */
[----:B-1----:R-:W-:Y:S01]  /*1bc10*/  FSETP.GTU.FTZ.AND P0, PT, R119, R150, PT ;  /* 0x000000967700720b */ /* 0x002fe20003f1c000 */
[----:B------:R-:W-:-:S03]  /*1bc20*/  HADD2.F32 R119, -RZ, R92.H0_H0 ;  /* 0x2000005cff777230 */ /* 0x000fc60000004100 */
        /* <DEDUP_REMOVED lines=14> */
.L_x_8011:
        /* <DEDUP_REMOVED lines=13> */
.L_x_8013:
[----:B------:R-:W-:Y:S05]  /*1bde0*/  BSYNC.RECONVERGENT B3 ;  /* 0x0000000000037941 */ /* 0x000fea0003800200 */
.L_x_8012:
        /* <DEDUP_REMOVED lines=43> */
.L_x_8010:
[----:B------:R-:W-:Y:S05]  /*1c0a0*/  BSYNC.RECONVERGENT B2 ;  /* 0x0000000000027941 */ /* 0x000fea0003800200 */
.L_x_8009:
        /* <DEDUP_REMOVED lines=23> */
.L_x_8016:
        /* <DEDUP_REMOVED lines=13> */
.L_x_8018:
[----:B------:R-:W-:Y:S05]  /*1c2f0*/  BSYNC.RECONVERGENT B3 ;  /* 0x0000000000037941 */ /* 0x000fea0003800200 */
.L_x_8017:
        /* <DEDUP_REMOVED lines=43> */
.L_x_8015:
[----:B------:R-:W-:Y:S05]  /*1c5b0*/  BSYNC.RECONVERGENT B2 ;  /* 0x0000000000027941 */ /* 0x000fea0003800200 */
.L_x_8014:
        /* <DEDUP_REMOVED lines=23> */
.L_x_8021:
        /* <DEDUP_REMOVED lines=13> */
.L_x_8023:
[----:B------:R-:W-:Y:S05]  /*1c800*/  BSYNC.RECONVERGENT B3 ;  /* 0x0000000000037941 */ /* 0x000fea0003800200 */
.L_x_8022:
        /* <DEDUP_REMOVED lines=43> */
.L_x_8020:
[----:B------:R-:W-:Y:S05]  /*1cac0*/  BSYNC.RECONVERGENT B2 ;  /* 0x0000000000027941 */ /* 0x000fea0003800200 */
.L_x_8019:
        /* <DEDUP_REMOVED lines=23> */
.L_x_8026:
        /* <DEDUP_REMOVED lines=13> */
.L_x_8028:
[----:B------:R-:W-:Y:S05]  /*1cd10*/  BSYNC.RECONVERGENT B3 ;  /* 0x0000000000037941 */ /* 0x000fea0003800200 */
.L_x_8027:
        /* <DEDUP_REMOVED lines=43> */
.L_x_8025:
[----:B------:R-:W-:Y:S05]  /*1cfd0*/  BSYNC.RECONVERGENT B2 ;  /* 0x0000000000027941 */ /* 0x000fea0003800200 */
.L_x_8024:
        /* <DEDUP_REMOVED lines=23> */
.L_x_8031:
        /* <DEDUP_REMOVED lines=13> */
.L_x_8033:
[----:B------:R-:W-:Y:S05]  /*1d220*/  BSYNC.RECONVERGENT B3 ;  /* 0x0000000000037941 */ /* 0x000fea0003800200 */
.L_x_8032:
        /* <DEDUP_REMOVED lines=43> */
.L_x_8030:
[----:B------:R-:W-:Y:S05]  /*1d4e0*/  BSYNC.RECONVERGENT B2 ;  /* 0x0000000000027941 */ /* 0x000fea0003800200 */
.L_x_8029:
        /* <DEDUP_REMOVED lines=23> */
.L_x_8036:
        /* <DEDUP_REMOVED lines=13> */
.L_x_8038:
[----:B------:R-:W-:Y:S05]  /*1d730*/  BSYNC.RECONVERGENT B3 ;  /* 0x0000000000037941 */ /* 0x000fea0003800200 */
.L_x_8037:
        /* <DEDUP_REMOVED lines=43> */
.L_x_8035:
[----:B------:R-:W-:Y:S05]  /*1d9f0*/  BSYNC.RECONVERGENT B2 ;  /* 0x0000000000027941 */ /* 0x000fea0003800200 */
.L_x_8034:
        /* <DEDUP_REMOVED lines=23> */
.L_x_8041:
        /* <DEDUP_REMOVED lines=15> */
.L_x_8043:
[----:B------:R-:W-:Y:S05]  /*1dc60*/  BSYNC.RECONVERGENT B3 ;  /* 0x0000000000037941 */ /* 0x000fea0003800200 */
.L_x_8042:
        /* <DEDUP_REMOVED lines=43> */
.L_x_8040:
[----:B------:R-:W-:Y:S05]  /*1df20*/  BSYNC.RECONVERGENT B2 ;  /* 0x0000000000027941 */ /* 0x000fea0003800200 */
.L_x_8039:
        /* <DEDUP_REMOVED lines=15> */
.L_x_8003:
        /* <DEDUP_REMOVED lines=16> */
.L_x_8047:
        /* <DEDUP_REMOVED lines=13> */
.L_x_8049:
[----:B------:R-:W-:Y:S05]  /*1e1f0*/  BSYNC.RECONVERGENT B3 ;  /* 0x0000000000037941 */ /* 0x000fea0003800200 */
.L_x_8048:
        /* <DEDUP_REMOVED lines=42> */
.L_x_8046:
[----:B------:R-:W-:Y:S05]  /*1e4a0*/  BSYNC.RECONVERGENT B2 ;  /* 0x0000000000027941 */ /* 0x000fea0003800200 */
.L_x_8045:
[----:B------:R-:W0:Y:S01]  /*1e4b0*/  LDC R147, c[0x0][0x408] ;  /* 0x00010200ff937b82 */ /* 0x000e220000000800 */
[----:B------:R-:W-:Y:S01]  /*1e4c0*/  I2FP.F32.U32 R93, R18 ;  /* 0x00000012005d7245 */ /* 0x000fe20000201000 */
[----:B-----5:R-:W-:Y:S01]  /*1e4d0*/  HADD2.F32 R18, -RZ, R88.H0_H0 ;  /* 0x20000058ff127230 */ /* 0x020fe20000004100 */
[----:B------:R-:W-:Y:S01]  /*1e4e0*/  LOP3.LUT R5, R5, 0xfffffffd, RZ, 0xc0, !PT ;  /* 0xfffffffd05057812 */ /* 0x000fe200078ec0ff */
[----:B------:R-:W-:Y:S01]  /*1e4f0*/  IMAD.MOV.U32 R94, RZ, RZ, 0x2f800000 ;  /* 0x2f800000ff5e7424 */ /* 0x000fe200078e00ff */
[----:B------:R-:W-:Y:S01]  /*1e500*/  BSSY.RECONVERGENT B2, `(.L_x_8050) ;  /* 0x000004e000027945 */ /* 0x000fe20003800200 */
[----:B------:R-:W-:Y:S01]  /*1e510*/  MOV R104, 0x2 ;  /* 0x0000000200687802 */ /* 0x000fe20000000f00 */
[----:B------:R-:W-:Y:S01]  /*1e520*/  FMUL.FTZ R18, R18, R151 ;  /* 0x0000009712127220 */ /* 0x000fe20000410000 */
[----:B------:R-:W1:Y:S01]  /*1e530*/  LDC R95, c[0x0][0x404] ;  /* 0x00010100ff5f7b82 */ /* 0x000e620000000800 */
[----:B------:R-:W-:Y:S02]  /*1e540*/  FFMA.FTZ R8, R93, R94, 1.1641532182693481445e-10 ;  /* 0x2f0000005d087423 */ /* 0x000fe4000001005e */
[----:B0-----:R-:W-:-:S03]  /*1e550*/  FMUL.FTZ R18, R18, R147 ;  /* 0x0000009312127220 */ /* 0x001fc60000410000 */
        /* <DEDUP_REMOVED lines=15> */
.L_x_8052:
        /* <DEDUP_REMOVED lines=13> */
.L_x_8054:
[----:B------:R-:W-:Y:S05]  /*1e720*/  BSYNC.RECONVERGENT B3 ;  /* 0x0000000000037941 */ /* 0x000fea0003800200 */
.L_x_8053:
        /* <DEDUP_REMOVED lines=43> */
.L_x_8051:
[----:B------:R-:W-:Y:S05]  /*1e9e0*/  BSYNC.RECONVERGENT B2 ;  /* 0x0000000000027941 */ /* 0x000fea0003800200 */
.L_x_8050:
        /* <DEDUP_REMOVED lines=21> */
.L_x_8057:
        /* <DEDUP_REMOVED lines=13> */
.L_x_8059:
[----:B------:R-:W-:Y:S05]  /*1ec10*/  BSYNC.RECONVERGENT B3 ;  /* 0x0000000000037941 */ /* 0x000fea0003800200 */
.L_x_8058:
        /* <DEDUP_REMOVED lines=43> */
.L_x_8056:
[----:B------:R-:W-:Y:S05]  /*1eed0*/  BSYNC.RECONVERGENT B2 ;  /* 0x0000000000027941 */ /* 0x000fea0003800200 */
.L_x_8055:
        /* <DEDUP_REMOVED lines=21> */
.L_x_8062:
        /* <DEDUP_REMOVED lines=13> */
.L_x_8064:
[----:B------:R-:W-:Y:S05]  /*1f100*/  BSYNC.RECONVERGENT B3 ;  /* 0x0000000000037941 */ /* 0x000fea0003800200 */
.L_x_8063:
        /* <DEDUP_REMOVED lines=43> */
.L_x_8061:
[----:B------:R-:W-:Y:S05]  /*1f3c0*/  BSYNC.RECONVERGENT B2 ;  /* 0x0000000000027941 */ /* 0x000fea0003800200 */
.L_x_8060:
        /* <DEDUP_REMOVED lines=21> */
.L_x_8067:
        /* <DEDUP_REMOVED lines=13> */
.L_x_8069:
[----:B------:R-:W-:Y:S05]  /*1f5f0*/  BSYNC.RECONVERGENT B3 ;  /* 0x0000000000037941 */ /* 0x000fea0003800200 */
.L_x_8068:
        /* <DEDUP_REMOVED lines=43> */
.L_x_8066:
[----:B------:R-:W-:Y:S05]  /*1f8b0*/  BSYNC.RECONVERGENT B2 ;  /* 0x0000000000027941 */ /* 0x000fea0003800200 */
.L_x_8065:
        /* <DEDUP_REMOVED lines=21> */
.L_x_8072:
        /* <DEDUP_REMOVED lines=13> */
.L_x_8074:
[----:B------:R-:W-:Y:S05]  /*1fae0*/  BSYNC.RECONVERGENT B3 ;  /* 0x0000000000037941 */ /* 0x000fea0003800200 */
.L_x_8073:
        /* <DEDUP_REMOVED lines=43> */
.L_x_8071:
[----:B------:R-:W-:Y:S05]  /*1fda0*/  BSYNC.RECONVERGENT B2 ;  /* 0x0000000000027941 */ /* 0x000fea0003800200 */
.L_x_8070:
        /* <DEDUP_REMOVED lines=21> */
.L_x_8077:
        /* <DEDUP_REMOVED lines=13> */
.L_x_8079:
[----:B------:R-:W-:Y:S05]  /*1ffd0*/  BSYNC.RECONVERGENT B3 ;  /* 0x0000000000037941 */ /* 0x000fea0003800200 */
.L_x_8078:
        /* <DEDUP_REMOVED lines=43> */
.L_x_8076:
[----:B------:R-:W-:Y:S05]  /*20290*/  BSYNC.RECONVERGENT B2 ;  /* 0x0000000000027941 */ /* 0x000fea0003800200 */
.L_x_8075:
        /* <DEDUP_REMOVED lines=21> */
.L_x_8082:
        /* <DEDUP_REMOVED lines=15> */
.L_x_8084:
[----:B------:R-:W-:Y:S05]  /*204e0*/  BSYNC.RECONVERGENT B3 ;  /* 0x0000000000037941 */ /* 0x000fea0003800200 */
.L_x_8083:
        /* <DEDUP_REMOVED lines=43> */
.L_x_8081:
[----:B------:R-:W-:Y:S05]  /*207a0*/  BSYNC.RECONVERGENT B2 ;  /* 0x0000000000027941 */ /* 0x000fea0003800200 */
.L_x_8080:
        /* <DEDUP_REMOVED lines=12> */
.L_x_8044:
        /* <DEDUP_REMOVED lines=9> */
[----:B------:R-:W-:Y:S02]  /*20900*/  SEL R156, RZ, 0x1, !P3 ;  /* 0x00000001ff9c7807 */ /* 0x000fe40005800000 */
[----:B------:R-:W-:Y:S02]  /*20910*/  LOP3.LUT R157, R157, R159, R158, 0xfe, !PT ;  /* 0x0000009f9d9d7212 */ /* 0x000fe400078efe9e */
[----:B------:R-:W-:Y:S02]  /*20920*/  LOP3.LUT R150, R150, R155, R153, 0xfe, !PT ;  /* 0x0000009b96967212 */ /* 0x000fe400078efe99 */
        /* <DEDUP_REMOVED lines=9> */
.L_x_8002:
[----:B------:R-:W-:Y:S05]  /*209c0*/  BSYNC.RECONVERGENT B1 ;  /* 0x0000000000017941 */ /* 0x000fea0003800200 */
.L_x_8001:
        /* <DEDUP_REMOVED lines=30> */
.L_x_8090:
        /* <DEDUP_REMOVED lines=13> */
.L_x_8092:
[----:B------:R-:W-:Y:S05]  /*20c80*/  BSYNC.RECONVERGENT B3 ;  /* 0x0000000000037941 */ /* 0x000fea0003800200 */
.L_x_8091:
        /* <DEDUP_REMOVED lines=42> */
.L_x_8089:
[----:B------:R-:W-:Y:S05]  /*20f30*/  BSYNC.RECONVERGENT B2 ;  /* 0x0000000000027941 */ /* 0x000fea0003800200 */
.L_x_8088:
[----:B------:R-:W0:Y:S01]  /*20f40*/  LDC R153, c[0x0][0x408] ;  /* 0x00010200ff997b82 */ /* 0x000e220000000800 */
[----:B------:R-:W-:Y:S01]  /*20f50*/  I2FP.F32.U32 R19, R19 ;  /* 0x0000001300137245 */ /* 0x000fe20000201000 */
[----:B------:R-:W-:Y:S02]  /*20f60*/  HFMA2 R148, -RZ, RZ, 0.1171875, 0 ;  /* 0x2f800000ff947431 */ /* 0x000fe400000001ff */
[----:B-----5:R-:W-:Y:S01]  /*20f70*/  HADD2.F32 R8, -RZ, R88.H0_H0 ;  /* 0x20000058ff087230 */ /* 0x020fe20000004100 */
[----:B------:R-:W-:Y:S01]  /*20f80*/  LOP3.LUT R5, R5, 0xfffffffd, RZ, 0xc0, !PT ;  /* 0xfffffffd05057812 */ /* 0x000fe200078ec0ff */
[----:B------:R-:W-:Y:S01]  /*20f90*/  HADD2.F32 R121, -RZ, R92.H0_H0 ;  /* 0x2000005cff797230 */ /* 0x000fe20000004100 */
[----:B------:R-:W-:Y:S01]  /*20fa0*/  BSSY.RECONVERGENT B2, `(.L_x_8093) ;  /* 0x000004f000027945 */ /* 0x000fe20003800200 */
[----:B------:R-:W-:Y:S01]  /*20fb0*/  FFMA.FTZ R19, R19, R148, 1.1641532182693481445e-10 ;  /* 0x2f00000013137423 */ /* 0x000fe20000010094 */
[----:B------:R-:W1:Y:S01]  /*20fc0*/  LDC R150, c[0x0][0x404] ;  /* 0x00010100ff967b82 */ /* 0x000e620000000800 */
[----:B------:R-:W-:Y:S01]  /*20fd0*/  FMUL.FTZ R8, R8, R151 ;  /* 0x0000009708087220 */ /* 0x000fe20000410000 */
[----:B------:R-:W-:-:S03]  /*20fe0*/  IMAD.MOV.U32 R106, RZ, RZ, 0x2 ;  /* 0x00000002ff6a7424 */ /* 0x000fc600078e00ff */
[----:B0-----:R-:W-:Y:S01]  /*20ff0*/  FMUL.FTZ R8, R8, R153 ;  /* 0x0000009908087220 */ /* 0x001fe20000410000 */
[----:B-1----:R-:W-:-:S04]  /*21000*/  FSETP.GTU.FTZ.AND P0, PT, R19, R150, PT ;  /* 0x000000961300720b */ /* 0x002fc80003f1c000 */
[----:B------:R-:W-:Y:S02]  /*21010*/  FSEL R8, R8, RZ, !P0 ;  /* 0x000000ff08087208 */ /* 0x000fe40004000000 */
[----:B------:R-:W-:Y:S02]  /*21020*/  PLOP3.LUT P1, PT, P0, PT, PT, 0x8, 0x80 ;  /* 0x000000000080781c */ /* 0x000fe4000072e170 */
[----:B------:R-:W-:Y:S01]  /*21030*/  ISETP.NE.AND P0, PT, R105, 0x1, PT ;  /* 0x000000016900780c */ /* 0x000fe20003f05270 */
[----:B------:R-:W-:Y:S01]  /*21040*/  FADD.FTZ R19, R8, R121 ;  /* 0x0000007908137221 */ /* 0x000fe20000010000 */
[----:B------:R-:W-:-:S09]  /*21050*/  MOV R8, R6 ;  /* 0x0000000600087202 */ /* 0x000fd20000000f00 */
        /* <DEDUP_REMOVED lines=10> */
.L_x_8095:
        /* <DEDUP_REMOVED lines=13> */
.L_x_8097:
[----:B------:R-:W-:Y:S05]  /*211d0*/  BSYNC.RECONVERGENT B3 ;  /* 0x0000000000037941 */ /* 0x000fea0003800200 */
.L_x_8096:
        /* <DEDUP_REMOVED lines=43> */
.L_x_8094:
[----:B------:R-:W-:Y:S05]  /*21490*/  BSYNC.RECONVERGENT B2 ;  /* 0x0000000000027941 */ /* 0x000fea0003800200 */
.L_x_8093:
        /* <DEDUP_REMOVED lines=23> */
.L_x_8100:
        /* <DEDUP_REMOVED lines=13> */
.L_x_8102:
[----:B------:R-:W-:Y:S05]  /*216e0*/  BSYNC.RECONVERGENT B3 ;  /* 0x0000000000037941 */ /* 0x000fea0003800200 */
.L_x_8101:
        /* <DEDUP_REMOVED lines=43> */
.L_x_8099:
[----:B------:R-:W-:Y:S05]  /*219a0*/  BSYNC.RECONVERGENT B2 ;  /* 0x0000000000027941 */ /* 0x000fea0003800200 */
.L_x_8098:
        /* <DEDUP_REMOVED lines=23> */
.L_x_8105:
        /* <DEDUP_REMOVED lines=13> */
.L_x_8107:
[----:B------:R-:W-:Y:S05]  /*21bf0*/  BSYNC.RECONVERGENT B3 ;  /* 0x0000000000037941 */ /* 0x000fea0003800200 */
.L_x_8106:
        /* <DEDUP_REMOVED lines=43> */
.L_x_8104:
[----:B------:R-:W-:Y:S05]  /*21eb0*/  BSYNC.RECONVERGENT B2 ;  /* 0x0000000000027941 */ /* 0x000fea0003800200 */
.L_x_8103:
        /* <DEDUP_REMOVED lines=23> */
.L_x_8110:
        /* <DEDUP_REMOVED lines=13> */
.L_x_8112:
[----:B------:R-:W-:Y:S05]  /*22100*/  BSYNC.RECONVERGENT B3 ;  /* 0x0000000000037941 */ /* 0x000fea0003800200 */
.L_x_8111:
        /* <DEDUP_REMOVED lines=43> */
.L_x_8109:
[----:B------:R-:W-:Y:S05]  /*223c0*/  BSYNC.RECONVERGENT B2 ;  /* 0x0000000000027941 */ /* 0x000fea0003800200 */
.L_x_8108:
        /* <DEDUP_REMOVED lines=23> */
.L_x_8115:
        /* <DEDUP_REMOVED lines=13> */
.L_x_8117:
[----:B------:R-:W-:Y:S05]  /*22610*/  BSYNC.RECONVERGENT B3 ;  /* 0x0000000000037941 */ /* 0x000fea0003800200 */
.L_x_8116:
        /* <DEDUP_REMOVED lines=43> */
.L_x_8114:
[----:B------:R-:W-:Y:S05]  /*228d0*/  BSYNC.RECONVERGENT B2 ;  /* 0x0000000000027941 */ /* 0x000fea0003800200 */
.L_x_8113:
        /* <DEDUP_REMOVED lines=23> */
.L_x_8120:
        /* <DEDUP_REMOVED lines=13> */
.L_x_8122:
[----:B------:R-:W-:Y:S05]  /*22b20*/  BSYNC.RECONVERGENT B3 ;  /* 0x0000000000037941 */ /* 0x000fea0003800200 */
.L_x_8121:
        /* <DEDUP_REMOVED lines=43> */
.L_x_8119:
[----:B------:R-:W-:Y:S05]  /*22de0*/  BSYNC.RECONVERGENT B2 ;  /* 0x0000000000027941 */ /* 0x000fea0003800200 */
.L_x_8118:
        /* <DEDUP_REMOVED lines=23> */
.L_x_8125:
        /* <DEDUP_REMOVED lines=15> */
.L_x_8127:
[----:B------:R-:W-:Y:S05]  /*23050*/  BSYNC.RECONVERGENT B3 ;  /* 0x0000000000037941 */ /* 0x000fea0003800200 */
.L_x_8126:
        /* <DEDUP_REMOVED lines=43> */
.L_x_8124:
[----:B------:R-:W-:Y:S05]  /*23310*/  BSYNC.RECONVERGENT B2 ;  /* 0x0000000000027941 */ /* 0x000fea0003800200 */
.L_x_8123:
        /* <DEDUP_REMOVED lines=15> */
.L_x_8087:
        /* <DEDUP_REMOVED lines=16> */
.L_x_8131:
        /* <DEDUP_REMOVED lines=13> */
.L_x_8133:
[----:B------:R-:W-:Y:S05]  /*235e0*/  BSYNC.RECONVERGENT B3 ;  /* 0x0000000000037941 */ /* 0x000fea0003800200 */
.L_x_8132:
        /* <DEDUP_REMOVED lines=42> */
.L_x_8130:
[----:B------:R-:W-:Y:S05]  /*23890*/  BSYNC.RECONVERGENT B2 ;  /* 0x0000000000027941 */ /* 0x000fea0003800200 */
.L_x_8129:
[----:B------:R-:W0:Y:S01]  /*238a0*/  LDC R148, c[0x0][0x408] ;  /* 0x00010200ff947b82 */ /* 0x000e220000000800 */
[----:B------:R-:W-:Y:S01]  /*238b0*/  I2FP.F32.U32 R19, R19 ;  /* 0x0000001300137245 */ /* 0x000fe20000201000 */
[----:B------:R-:W-:Y:S01]  /*238c0*/  IMAD.MOV.U32 R94, RZ, RZ, 0x2f800000 ;  /* 0x2f800000ff5e7424 */ /* 0x000fe200078e00ff */
[----:B------:R-:W-:Y:S01]  /*238d0*/  LOP3.LUT R5, R5, 0xfffffffd, RZ, 0xc0, !PT ;  /* 0xfffffffd05057812 */ /* 0x000fe200078ec0ff */
[----:B-----5:R-:W-:Y:S01]  /*238e0*/  HADD2.F32 R92, -RZ, R88.H0_H0 ;  /* 0x20000058ff5c7230 */ /* 0x020fe20000004100 */
[----:B------:R-:W-:Y:S01]  /*238f0*/  BSSY.RECONVERGENT B2, `(.L_x_8134) ;  /* 0x000004e000027945 */ /* 0x000fe20003800200 */
[----:B------:R-:W-:Y:S02]  /*23900*/  FFMA.FTZ R8, R19, R94, 1.1641532182693481445e-10 ;  /* 0x2f00000013087423 */ /* 0x000fe4000001005e */
[----:B------:R-:W1:Y:S01]  /*23910*/  LDC R95, c[0x0][0x404] ;  /* 0x00010100ff5f7b82 */ /* 0x000e620000000800 */
[----:B------:R-:W-:Y:S01]  /*23920*/  FMUL.FTZ R19, R92, R151 ;  /* 0x000000975c137220 */ /* 0x000fe20000410000 */
[----:B------:R-:W-:-:S03]  /*23930*/  MOV R92, 0x2 ;  /* 0x00000002005c7802 */ /* 0x000fc60000000f00 */
        /* <DEDUP_REMOVED lines=16> */
.L_x_8136:
        /* <DEDUP_REMOVED lines=13> */
.L_x_8138:
[----:B------:R-:W-:Y:S05]  /*23b10*/  BSYNC.RECONVERGENT B3 ;  /* 0x0000000000037941 */ /* 0x000fea0003800200 */
.L_x_8137:
        /* <DEDUP_REMOVED lines=43> */
.L_x_8135:
[----:B------:R-:W-:Y:S05]  /*23dd0*/  BSYNC.RECONVERGENT B2 ;  /* 0x0000000000027941 */ /* 0x000fea0003800200 */
.L_x_8134:
        /* <DEDUP_REMOVED lines=21> */
.L_x_8141:
        /* <DEDUP_REMOVED lines=13> */
.L_x_8143:
[----:B------:R-:W-:Y:S05]  /*24000*/  BSYNC.RECONVERGENT B3 ;  /* 0x0000000000037941 */ /* 0x000fea0003800200 */
.L_x_8142:
        /* <DEDUP_REMOVED lines=43> */
.L_x_8140:
[----:B------:R-:W-:Y:S05]  /*242c0*/  BSYNC.RECONVERGENT B2 ;  /* 0x0000000000027941 */ /* 0x000fea0003800200 */
.L_x_8139:
        /* <DEDUP_REMOVED lines=21> */
.L_x_8146:
        /* <DEDUP_REMOVED lines=13> */
.L_x_8148:
[----:B------:R-:W-:Y:S05]  /*244f0*/  BSYNC.RECONVERGENT B3 ;  /* 0x0000000000037941 */ /* 0x000fea0003800200 */
.L_x_8147:
        /* <DEDUP_REMOVED lines=43> */
.L_x_8145:
[----:B------:R-:W-:Y:S05]  /*247b0*/  BSYNC.RECONVERGENT B2 ;  /* 0x0000000000027941 */ /* 0x000fea0003800200 */
.L_x_8144:
        /* <DEDUP_REMOVED lines=21> */
.L_x_8151:
        /* <DEDUP_REMOVED lines=13> */
.L_x_8153:
[----:B------:R-:W-:Y:S05]  /*249e0*/  BSYNC.RECONVERGENT B3 ;  /* 0x0000000000037941 */ /* 0x000fea0003800200 */
.L_x_8152:
        /* <DEDUP_REMOVED lines=43> */
.L_x_8150:
[----:B------:R-:W-:Y:S05]  /*24ca0*/  BSYNC.RECONVERGENT B2 ;  /* 0x0000000000027941 */ /* 0x000fea0003800200 */
.L_x_8149:
        /* <DEDUP_REMOVED lines=21> */
.L_x_8156:
        /* <DEDUP_REMOVED lines=13> */
.L_x_8158:
[----:B------:R-:W-:Y:S05]  /*24ed0*/  BSYNC.RECONVERGENT B3 ;  /* 0x0000000000037941 */ /* 0x000fea0003800200 */
.L_x_8157:
        /* <DEDUP_REMOVED lines=43> */
.L_x_8155:
[----:B------:R-:W-:Y:S05]  /*25190*/  BSYNC.RECONVERGENT B2 ;  /* 0x0000000000027941 */ /* 0x000fea0003800200 */
.L_x_8154:
        /* <DEDUP_REMOVED lines=21> */
.L_x_8161:
        /* <DEDUP_REMOVED lines=13> */
.L_x_8163:
[----:B------:R-:W-:Y:S05]  /*253c0*/  BSYNC.RECONVERGENT B3 ;  /* 0x0000000000037941 */ /* 0x000fea0003800200 */
.L_x_8162:
        /* <DEDUP_REMOVED lines=43> */
.L_x_8160:
[----:B------:R-:W-:Y:S05]  /*25680*/  BSYNC.RECONVERGENT B2 ;  /* 0x0000000000027941 */ /* 0x000fea0003800200 */
.L_x_8159:
        /* <DEDUP_REMOVED lines=21> */
.L_x_8166:
        /* <DEDUP_REMOVED lines=15> */
.L_x_8168:
[----:B------:R-:W-:Y:S05]  /*258d0*/  BSYNC.RECONVERGENT B3 ;  /* 0x0000000000037941 */ /* 0x000fea0003800200 */
.L_x_8167:
        /* <DEDUP_REMOVED lines=43> */
.L_x_8165:
[----:B------:R-:W-:Y:S05]  /*25b90*/  BSYNC.RECONVERGENT B2 ;  /* 0x0000000000027941 */ /* 0x000fea0003800200 */
.L_x_8164:
        /* <DEDUP_REMOVED lines=12> */
.L_x_8128:
        /* <DEDUP_REMOVED lines=21> */
.L_x_8086:
[----:B------:R-:W-:Y:S05]  /*25db0*/  BSYNC.RECONVERGENT B1 ;  /* 0x0000000000017941 */ /* 0x000fea0003800200 */
.L_x_8085:
        /* <DEDUP_REMOVED lines=30> */
.L_x_8174:
        /* <DEDUP_REMOVED lines=13> */
.L_x_8176:
[----:B------:R-:W-:Y:S05]  /*26070*/  BSYNC.RECONVERGENT B3 ;  /* 0x0000000000037941 */ /* 0x000fea0003800200 */
.L_x_8175:
        /* <DEDUP_REMOVED lines=42> */
.L_x_8173:
[----:B------:R-:W-:Y:S05]  /*26320*/  BSYNC.RECONVERGENT B2 ;  /* 0x0000000000027941 */ /* 0x000fea0003800200 */
.L_x_8172:
        /* <DEDUP_REMOVED lines=10> */
[----:B------:R-:W-:Y:S01]  /*263d0*/  IMAD.MOV.U32 R108, RZ, RZ, 0x2 ;  /* 0x00000002ff6c7424 */ /* 0x000fe200078e00ff */
[----:B------:R-:W-:-:S02]  /*263e0*/  MOV R8, R6 ;  /* 0x0000000600087202 */ /* 0x000fc40000000f00 */
[----:B0-----:R-:W-:Y:S01]  /*263f0*/  FMUL.FTZ R20, R20, R153 ;  /* 0x0000009914147220 */ /* 0x001fe20000410000 */
[----:B-1----:R-:W-:-:S04]  /*26400*/  FSETP.GTU.FTZ.AND P0, PT, R123, R150, PT ;  /* 0x000000967b00720b */ /* 0x002fc80003f1c000 */
        /* <DEDUP_REMOVED lines=14> */
.L_x_8179:
        /* <DEDUP_REMOVED lines=13> */
.L_x_8181:
[----:B------:R-:W-:Y:S05]  /*265c0*/  BSYNC.RECONVERGENT B3 ;  /* 0x0000000000037941 */ /* 0x000fea0003800200 */
.L_x_8180:
        /* <DEDUP_REMOVED lines=43> */
.L_x_8178:
[----:B------:R-:W-:Y:S05]  /*26880*/  BSYNC.RECONVERGENT B2 ;  /* 0x0000000000027941 */ /* 0x000fea0003800200 */
.L_x_8177:
        /* <DEDUP_REMOVED lines=23> */
.L_x_8184:
        /* <DEDUP_REMOVED lines=13> */
.L_x_8186:
[----:B------:R-:W-:Y:S05]  /*26ad0*/  BSYNC.RECONVERGENT B3 ;  /* 0x0000000000037941 */ /* 0x000fea0003800200 */
.L_x_8185:
        /* <DEDUP_REMOVED lines=43> */
.L_x_8183:
[----:B------:R-:W-:Y:S05]  /*26d90*/  BSYNC.RECONVERGENT B2 ;  /* 0x0000000000027941 */ /* 0x000fea0003800200 */
.L_x_8182:
        /* <DEDUP_REMOVED lines=23> */
.L_x_8189:
        /* <DEDUP_REMOVED lines=13> */
.L_x_8191:
[----:B------:R-:W-:Y:S05]  /*26fe0*/  BSYNC.RECONVERGENT B3 ;  /* 0x0000000000037941 */ /* 0x000fea0003800200 */
.L_x_8190:
        /* <DEDUP_REMOVED lines=43> */
.L_x_8188:
[----:B------:R-:W-:Y:S05]  /*272a0*/  BSYNC.RECONVERGENT B2 ;  /* 0x0000000000027941 */ /* 0x000fea0003800200 */
.L_x_8187:
        /* <DEDUP_REMOVED lines=23> */
.L_x_8194:
        /* <DEDUP_REMOVED lines=13> */
.L_x_8196:
[----:B------:R-:W-:Y:S05]  /*274f0*/  BSYNC.RECONVERGENT B3 ;  /* 0x0000000000037941 */ /* 0x000fea0003800200 */
.L_x_8195:
        /* <DEDUP_REMOVED lines=43> */
.L_x_8193:
[----:B------:R-:W-:Y:S05]  /*277b0*/  BSYNC.RECONVERGENT B2 ;  /* 0x0000000000027941 */ /* 0x000fea0003800200 */
.L_x_8192:
        /* <DEDUP_REMOVED lines=23> */
.L_x_8199:
        /* <DEDUP_REMOVED lines=13> */
.L_x_8201:
[----:B------:R-:W-:Y:S05]  /*27a00*/  BSYNC.RECONVERGENT B3 ;  /* 0x0000000000037941 */ /* 0x000fea0003800200 */
.L_x_8200:
        /* <DEDUP_REMOVED lines=43> */
.L_x_8198:
[----:B------:R-:W-:Y:S05]  /*27cc0*/  BSYNC.RECONVERGENT B2 ;  /* 0x0000000000027941 */ /* 0x000fea0003800200 */
.L_x_8197:
        /* <DEDUP_REMOVED lines=23> */
.L_x_8204:
        /* <DEDUP_REMOVED lines=13> */
.L_x_8206:
[----:B------:R-:W-:Y:S05]  /*27f10*/  BSYNC.RECONVERGENT B3 ;  /* 0x0000000000037941 */ /* 0x000fea0003800200 */
.L_x_8205:
        /* <DEDUP_REMOVED lines=43> */
.L_x_8203:
[----:B------:R-:W-:Y:S05]  /*281d0*/  BSYNC.RECONVERGENT B2 ;  /* 0x0000000000027941 */ /* 0x000fea0003800200 */
.L_x_8202:
        /* <DEDUP_REMOVED lines=23> */
.L_x_8209:
        /* <DEDUP_REMOVED lines=15> */
.L_x_8211:
[----:B------:R-:W-:Y:S05]  /*28440*/  BSYNC.RECONVERGENT B3 ;  /* 0x0000000000037941 */ /* 0x000fea0003800200 */
.L_x_8210:
        /* <DEDUP_REMOVED lines=43> */
.L_x_8208:
[----:B------:R-:W-:Y:S05]  /*28700*/  BSYNC.RECONVERGENT B2 ;  /* 0x0000000000027941 */ /* 0x000fea0003800200 */
.L_x_8207:
[----:B------:R-:W-:Y:S01]  /*28710*/  HADD2.F32 R90, -RZ, R91.H1_H1 ;  /* 0x3000005bff5a7230 */ /* 0x000fe20000004100 */
[----:B------:R-:W-:Y:S01]  /*28720*/  I2FP.F32.U32 R88, R89 ;  /* 0x0000005900587245 */ /* 0x000fe20000201000 */
[----:B------:R-:W-:Y:S01]  /*28730*/  HADD2.F32 R95, -RZ, R95.H1_H1 ;  /* 0x3000005fff5f7230 */ /* 0x000fe20000004100 */
[----:B------:R-:W-:Y:S02]  /*28740*/  F2FP.F16.F32.PACK_AB R89, R123, R108 ;  /* 0x0000006c7b59723e */ /* 0x000fe400000000ff */
[----:B------:R-:W-:Y:S01]  /*28750*/  FMUL.FTZ R90, R90, R151 ;  /* 0x000000975a5a7220 */ /* 0x000fe20000410000 */
[----:B------:R-:W-:Y:S01]  /*28760*/  FFMA.FTZ R149, R88, R149, 1.1641532182693481445e-10 ;  /* 0x2f00000058957423 */ /* 0x000fe20000010095 */
[----:B------:R-:W-:Y:S02]  /*28770*/  F2FP.F16.F32.PACK_AB R88, R107, R20 ;  /* 0x000000146b58723e */ /* 0x000fe400000000ff */
[----:B------:R-:W-:Y:S02]  /*28780*/  FMUL.FTZ R90, R90, R153 ;  /* 0x000000995a5a7220 */ /* 0x000fe40000410000 */
[----:B------:R-:W-:-:S04]  /*28790*/  FSETP.GTU.FTZ.AND P6, PT, R149, R150, PT ;  /* 0x000000969500720b */ /* 0x000fc80003fdc000 */
[----:B------:R-:W-:Y:S02]  /*287a0*/  FSEL R90, R90, RZ, !P6 ;  /* 0x000000ff5a5a7208 */ /* 0x000fe40007000000 */
[----:B------:R-:W-:-:S03]  /*287b0*/  PLOP3.LUT P6, PT, P6, PT, PT, 0x8, 0x80 ;  /* 0x000000000080781c */ /* 0x000fc600037ce170 */
[----:B------:R-:W-:Y:S01]  /*287c0*/  FADD.FTZ R149, R90, R95 ;  /* 0x0000005f5a957221 */ /* 0x000fe20000010000 */
[----:B------:R-:W-:-:S04]  /*287d0*/  F2FP.F16.F32.PACK_AB R90, R140, R124 ;  /* 0x0000007c8c5a723e */ /* 0x000fc800000000ff */
[----:B------:R-:W-:Y:S01]  /*287e0*/  F2FP.F16.F32.PACK_AB R91, R149, R141 ;  /* 0x0000008d955b723e */ /* 0x000fe200000000ff */
[----:B------:R-:W-:Y:S06]  /*287f0*/  BRA `(.L_x_8212) ;  /* 0x0000002800147947 */ /* 0x000fec0003800000 */
.L_x_8171:
        /* <DEDUP_REMOVED lines=16> */
.L_x_8215:
        /* <DEDUP_REMOVED lines=13> */
.L_x_8217:
[----:B------:R-:W-:Y:S05]  /*289d0*/  BSYNC.RECONVERGENT B3 ;  /* 0x0000000000037941 */ /* 0x000fea0003800200 */
.L_x_8216:
        /* <DEDUP_REMOVED lines=42> */
.L_x_8214:
[----:B------:R-:W-:Y:S05]  /*28c80*/  BSYNC.RECONVERGENT B2 ;  /* 0x0000000000027941 */ /* 0x000fea0003800200 */
.L_x_8213:
        /* <DEDUP_REMOVED lines=26> */
.L_x_8220:
        /* <DEDUP_REMOVED lines=13> */
.L_x_8222:
[----:B------:R-:W-:Y:S05]  /*28f00*/  BSYNC.RECONVERGENT B3 ;  /* 0x0000000000037941 */ /* 0x000fea0003800200 */
.L_x_8221:
        /* <DEDUP_REMOVED lines=43> */
.L_x_8219:
[----:B------:R-:W-:Y:S05]  /*291c0*/  BSYNC.RECONVERGENT B2 ;  /* 0x0000000000027941 */ /* 0x000fea0003800200 */
.L_x_8218:
        /* <DEDUP_REMOVED lines=21> */
.L_x_8225:
        /* <DEDUP_REMOVED lines=13> */
.L_x_8227:
[----:B------:R-:W-:Y:S05]  /*293f0*/  BSYNC.RECONVERGENT B3 ;  /* 0x0000000000037941 */ /* 0x000fea0003800200 */
.L_x_8226:
        /* <DEDUP_REMOVED lines=43> */
.L_x_8224:
[----:B------:R-:W-:Y:S05]  /*296b0*/  BSYNC.RECONVERGENT B2 ;  /* 0x0000000000027941 */ /* 0x000fea0003800200 */
.L_x_8223:
        /* <DEDUP_REMOVED lines=21> */
.L_x_8230:
        /* <DEDUP_REMOVED lines=13> */
.L_x_8232:
[----:B------:R-:W-:Y:S05]  /*298e0*/  BSYNC.RECONVERGENT B3 ;  /* 0x0000000000037941 */ /* 0x000fea0003800200 */
.L_x_8231:
        /* <DEDUP_REMOVED lines=43> */
.L_x_8229:
[----:B------:R-:W-:Y:S05]  /*29ba0*/  BSYNC.RECONVERGENT B2 ;  /* 0x0000000000027941 */ /* 0x000fea0003800200 */
.L_x_8228:
        /* <DEDUP_REMOVED lines=21> */
.L_x_8235:
        /* <DEDUP_REMOVED lines=13> */
.L_x_8237:
[----:B------:R-:W-:Y:S05]  /*29dd0*/  BSYNC.RECONVERGENT B3 ;  /* 0x0000000000037941 */ /* 0x000fea0003800200 */
.L_x_8236:
        /* <DEDUP_REMOVED lines=43> */
.L_x_8234:
[----:B------:R-:W-:Y:S05]  /*2a090*/  BSYNC.RECONVERGENT B2 ;  /* 0x0000000000027941 */ /* 0x000fea0003800200 */
.L_x_8233:
        /* <DEDUP_REMOVED lines=21> */
.L_x_8240:
        /* <DEDUP_REMOVED lines=13> */
.L_x_8242:
[----:B------:R-:W-:Y:S05]  /*2a2c0*/  BSYNC.RECONVERGENT B3 ;  /* 0x0000000000037941 */ /* 0x000fea0003800200 */
.L_x_8241:
        /* <DEDUP_REMOVED lines=43> */
.L_x_8239:
[----:B------:R-:W-:Y:S05]  /*2a580*/  BSYNC.RECONVERGENT B2 ;  /* 0x0000000000027941 */ /* 0x000fea0003800200 */
.L_x_8238:
        /* <DEDUP_REMOVED lines=21> */
.L_x_8245:
        /* <DEDUP_REMOVED lines=13> */
.L_x_8247:
[----:B------:R-:W-:Y:S05]  /*2a7b0*/  BSYNC.RECONVERGENT B3 ;  /* 0x0000000000037941 */ /* 0x000fea0003800200 */
.L_x_8246:
        /* <DEDUP_REMOVED lines=43> */
.L_x_8244:
[----:B------:R-:W-:Y:S05]  /*2aa70*/  BSYNC.RECONVERGENT B2 ;  /* 0x0000000000027941 */ /* 0x000fea0003800200 */
.L_x_8243:
        /* <DEDUP_REMOVED lines=21> */
.L_x_8250:
        /* <DEDUP_REMOVED lines=15> */
.L_x_8252:
[----:B------:R-:W-:Y:S05]  /*2acc0*/  BSYNC.RECONVERGENT B3 ;  /* 0x0000000000037941 */ /* 0x000fea0003800200 */
.L_x_8251:
        /* <DEDUP_REMOVED lines=43> */
.L_x_8249:
[----:B------:R-:W-:Y:S05]  /*2af80*/  BSYNC.RECONVERGENT B2 ;  /* 0x0000000000027941 */ /* 0x000fea0003800200 */
.L_x_8248:
        /* <DEDUP_REMOVED lines=12> */
.L_x_8212:
[----:B------:R-:W0:Y:S01]  /*2b050*/  LDC.64 R94, c[0x0][0x3a8] ;  /* 0x0000ea00ff5e7b82 */ /* 0x000e220000000a00 */
[----:B------:R-:W-:Y:S02]  /*2b060*/  SEL R159, RZ, 0x1000000, !P6 ;  /* 0x01000000ff9f7807 */ /* 0x000fe40007000000 */
[----:B------:R-:W-:Y:S02]  /*2b070*/  SEL R158, RZ, 0x10000, !P5 ;  /* 0x00010000ff9e7807 */ /* 0x000fe40006800000 */
[----:B------:R-:W-:Y:S02]  /*2b080*/  SEL R157, RZ, 0x100, !P4 ;  /* 0x00000100ff9d7807 */ /* 0x000fe40006000000 */
[----:B------:R-:W-:Y:S01]  /*2b090*/  LOP3.LUT P6, RZ, R5, 0x2, RZ, 0xc0, !PT ;  /* 0x0000000205ff7812 */ /* 0x000fe200078cc0ff */
[----:B------:R-:W1:Y:S01]  /*2b0a0*/  LDC.64 R92, c[0x0][0x3b0] ;  /* 0x0000ec00ff5c7b82 */ /* 0x000e620000000a00 */
[----:B------:R-:W-:Y:S02]  /*2b0b0*/  SEL R155, RZ, 0x1000000, !P2 ;  /* 0x01000000ff9b7807 */ /* 0x000fe40005000000 */
[----:B------:R-:W-:-:S02]  /*2b0c0*/  SEL R153, RZ, 0x10000, !P1 ;  /* 0x00010000ff997807 */ /* 0x000fc40004800000 */
[----:B------:R-:W-:Y:S02]  /*2b0d0*/  SEL R150, RZ, 0x100, !P0 ;  /* 0x00000100ff967807 */ /* 0x000fe40004000000 */
[----:B------:R-:W-:Y:S02]  /*2b0e0*/  SEL R156, RZ, 0x1, !P3 ;  /* 0x00000001ff9c7807 */ /* 0x000fe40005800000 */
[----:B------:R-:W-:Y:S02]  /*2b0f0*/  LOP3.LUT R157, R157, R159, R158, 0xfe, !PT ;  /* 0x0000009f9d9d7212 */ /* 0x000fe400078efe9e */
[----:B------:R-:W-:Y:S02]  /*2b100*/  SEL R151, RZ, 0x1, !P6 ;  /* 0x00000001ff977807 */ /* 0x000fe40007000000 */
        /* <DEDUP_REMOVED lines=8> */
.L_x_8170:
[----:B------:R-:W-:Y:S05]  /*2b190*/  BSYNC.RECONVERGENT B1 ;  /* 0x0000000000017941 */ /* 0x000fea0003800200 */
.L_x_8169:
        /* <DEDUP_REMOVED lines=233> */
.L_x_8282:
        /* <DEDUP_REMOVED lines=11> */
[----:B------:R-:W-:-:S05]  /*2c0e0*/  FSEL R93, R95, RZ, P0 ;  /* 0x000000ff5f5d7208 */ /* 0x000fca0000000000 */
[----:B------:R-:W3:Y:S01]  /*2c0f0*/  MUFU.RSQ R92, R92 ;  /* 0x0000005c005c7308 */ /* 0x000ee20000001400 */
[----:B-1----:R-:W-:-:S05]  /*2c100*/  @!P5 IMAD.WIDE R90, R13, 0x4, R90 ;  /* 0x000000040d5ad825 */ /* 0x002fca00078e025a */
[----:B------:R1:W-:Y:S01]  /*2c110*/  @!P5 STG.E desc[UR8][R90.64], R95 ;  /* 0x0000005f5a00d986 */ /* 0x0003e2000c101908 */
[----:B--2---:R-:W-:-:S05]  /*2c120*/  @!P5 IMAD.WIDE R88, R13, 0x4, R88 ;  /* 0x000000040d58d825 */ /* 0x004fca00078e0258 */
[----:B---3--:R1:W-:Y:S01]  /*2c130*/  @!P5 STG.E desc[UR8][R88.64], R92 ;  /* 0x0000005c5800d986 */ /* 0x0083e2000c101908 */
[----:B------:R-:W-:Y:S05]  /*2c140*/  @!P1 BRA `(.L_x_8255) ;  /* 0x0000000000c09947 */ /* 0x000fea0003800000 */
[--C-:B-1----:R-:W-:Y:S01]  /*2c150*/  FADD.FTZ R89, R4, -R93.reuse ;  /* 0x8000005d04597221 */ /* 0x102fe20000010000 */
[----:B-----5:R-:W-:Y:S02]  /*2c160*/  HADD2.F32 R91, -RZ, R84.H0_H0 ;  /* 0x20000054ff5b7230 */ /* 0x020fe40000004100 */
[----:B------:R-:W-:Y:S02]  /*2c170*/  HADD2.F32 R95, -RZ, R80.H0_H0 ;  /* 0x20000050ff5f7230 */ /* 0x000fe40000004100 */
[----:B------:R-:W-:Y:S01]  /*2c180*/  FMUL.FTZ R88, R92, R89 ;  /* 0x000000595c587220 */ /* 0x000fe20000410000 */
[----:B------:R-:W-:Y:S01]  /*2c190*/  FADD.FTZ R89, R22, -R93 ;  /* 0x8000005d16597221 */ /* 0x000fe20000010000 */
[----:B------:R-:W-:Y:S02]  /*2c1a0*/  HADD2.F32 R90, -RZ, R85.H0_H0 ;  /* 0x20000055ff5a7230 */ /* 0x000fe40000004100 */
[----:B------:R-:W-:Y:S01]  /*2c1b0*/  FFMA.FTZ R88, R88, R91, R95 ;  /* 0x0000005b58587223 */ /* 0x000fe2000001005f */
[----:B------:R-:W-:Y:S01]  /*2c1c0*/  FADD.FTZ R91, R109, -R93 ;  /* 0x8000005d6d5b7221 */ /* 0x000fe20000010000 */
[----:B0-----:R-:W-:-:S02]  /*2c1d0*/  HADD2.F32 R94, -RZ, R81.H0_H0 ;  /* 0x20000051ff5e7230 */ /* 0x001fc40000004100 */
[C---:B------:R-:W-:Y:S01]  /*2c1e0*/  FMUL.FTZ R89, R92.reuse, R89 ;  /* 0x000000595c597220 */ /* 0x040fe20000410000 */
[----:B------:R-:W-:Y:S02]  /*2c1f0*/  HADD2.F32 R152, -RZ, R85.H1_H1 ;  /* 0x30000055ff987230 */ /* 0x000fe40000004100 */
[----:B------:R-:W-:Y:S01]  /*2c200*/  FMUL.FTZ R91, R92, R91 ;  /* 0x0000005b5c5b7220 */ /* 0x000fe20000410000 */
[----:B------:R-:W-:Y:S02]  /*2c210*/  HADD2.F32 R154, -RZ, R81.H1_H1 ;  /* 0x30000051ff9a7230 */ /* 0x000fe40000004100 */
[----:B------:R-:W-:Y:S01]  /*2c220*/  FADD.FTZ R95, R110, -R93 ;  /* 0x8000005d6e5f7221 */ /* 0x000fe20000010000 */
[----:B------:R-:W-:Y:S01]  /*2c230*/  FFMA.FTZ R89, R89, R90, R94 ;  /* 0x0000005a59597223 */ /* 0x000fe2000001005e */
[----:B------:R-:W-:Y:S02]  /*2c240*/  HADD2.F32 R151, -RZ, R82.H0_H0 ;  /* 0x20000052ff977230 */ /* 0x000fe40000004100 */
[----:B------:R-:W-:Y:S01]  /*2c250*/  FFMA.FTZ R152, R91, R152, R154 ;  /* 0x000000985b987223 */ /* 0x000fe2000001009a */
[----:B------:R-:W-:Y:S01]  /*2c260*/  FMUL.FTZ R90, R92, R95 ;  /* 0x0000005f5c5a7220 */ /* 0x000fe20000410000 */
[----:B------:R-:W-:-:S02]  /*2c270*/  HADD2.F32 R91, -RZ, R86.H0_H0 ;  /* 0x20000056ff5b7230 */ /* 0x000fc40000004100 */
[----:B------:R-:W-:Y:S01]  /*2c280*/  FADD.FTZ R95, R126, -R93 ;  /* 0x8000005d7e5f7221 */ /* 0x000fe20000010000 */
[----:B------:R-:W-:Y:S01]  /*2c290*/  HADD2.F32 R94, -RZ, R86.H1_H1 ;  /* 0x30000056ff5e7230 */ /* 0x000fe20000004100 */
[----:B------:R-:W-:Y:S01]  /*2c2a0*/  F2FP.F16.F32.PACK_AB R89, R152, R89 ;  /* 0x000000599859723e */ /* 0x000fe200000000ff */
[----:B------:R-:W-:Y:S02]  /*2c2b0*/  HADD2.F32 R154, -RZ, R82.H1_H1 ;  /* 0x30000052ff9a7230 */ /* 0x000fe40000004100 */
[----:B------:R-:W-:Y:S01]  /*2c2c0*/  FMUL.FTZ R95, R92, R95 ;  /* 0x0000005f5c5f7220 */ /* 0x000fe20000410000 */
[----:B------:R-:W-:Y:S01]  /*2c2d0*/  FFMA.FTZ R90, R90, R91, R151 ;  /* 0x0000005b5a5a7223 */ /* 0x000fe20000010097 */
[----:B------:R-:W-:Y:S01]  /*2c2e0*/  FADD.FTZ R91, R127, -R93 ;  /* 0x8000005d7f5b7221 */ /* 0x000fe20000010000 */
[----:B------:R-:W-:Y:S02]  /*2c2f0*/  HADD2.F32 R156, -RZ, R80.H1_H1 ;  /* 0x30000050ff9c7230 */ /* 0x000fe40000004100 */
[----:B------:R-:W-:Y:S01]  /*2c300*/  FFMA.FTZ R151, R95, R94, R154 ;  /* 0x0000005e5f977223 */ /* 0x000fe2000001009a */
[----:B------:R-:W-:-:S02]  /*2c310*/  HADD2.F32 R94, -RZ, R87.H0_H0 ;  /* 0x20000057ff5e7230 */ /* 0x000fc40000004100 */
[----:B------:R-:W-:Y:S01]  /*2c320*/  FMUL.FTZ R91, R92, R91 ;  /* 0x0000005b5c5b7220 */ /* 0x000fe20000410000 */
[----:B------:R-:W-:Y:S01]  /*2c330*/  HADD2.F32 R154, -RZ, R83.H0_H0 ;  /* 0x20000053ff9a7230 */ /* 0x000fe20000004100 */
[----:B------:R-:W-:-:S04]  /*2c340*/  F2FP.F16.F32.PACK_AB R90, R151, R90 ;  /* 0x0000005a975a723e */ /* 0x000fc800000000ff */
[----:B------:R-:W-:Y:S01]  /*2c350*/  FFMA.FTZ R155, R91, R94, R154 ;  /* 0x0000005e5b9b7223 */ /* 0x000fe2000001009a */
[----:B------:R-:W-:Y:S01]  /*2c360*/  FADD.FTZ R91, R142, -R93 ;  /* 0x8000005d8e5b7221 */ /* 0x000fe20000010000 */
[----:B------:R-:W-:Y:S02]  /*2c370*/  HADD2.F32 R94, -RZ, R87.H1_H1 ;  /* 0x30000057ff5e7230 */ /* 0x000fe40000004100 */
[----:B------:R-:W-:Y:S02]  /*2c380*/  HADD2.F32 R154, -RZ, R83.H1_H1 ;  /* 0x30000053ff9a7230 */ /* 0x000fe40000004100 */
[----:B------:R-:W-:-:S04]  /*2c390*/  FMUL.FTZ R91, R92, R91 ;  /* 0x0000005b5c5b7220 */ /* 0x000fc80000410000 */
[----:B------:R-:W-:Y:S01]  /*2c3a0*/  FFMA.FTZ R158, R91, R94, R154 ;  /* 0x0000005e5b9e7223 */ /* 0x000fe2000001009a */
[----:B------:R-:W-:Y:S01]  /*2c3b0*/  FADD.FTZ R91, R23, -R93 ;  /* 0x8000005d175b7221 */ /* 0x000fe20000010000 */
[----:B------:R-:W0:Y:S01]  /*2c3c0*/  LDC.64 R94, c[0x0][0x428] ;  /* 0x00010a00ff5e7b82 */ /* 0x000e220000000a00 */
[----:B------:R-:W-:Y:S02]  /*2c3d0*/  HADD2.F32 R154, -RZ, R84.H1_H1 ;  /* 0x30000054ff9a7230 */ /* 0x000fe40000004100 */
[----:B------:R-:W-:-:S04]  /*2c3e0*/  FMUL.FTZ R91, R92, R91 ;  /* 0x0000005b5c5b7220 */ /* 0x000fc80000410000 */
[----:B------:R-:W-:Y:S01]  /*2c3f0*/  FFMA.FTZ R153, R91, R154, R156 ;  /* 0x0000009a5b997223 */ /* 0x000fe2000001009c */
[----:B------:R-:W-:-:S04]  /*2c400*/  F2FP.F16.F32.PACK_AB R91, R158, R155 ;  /* 0x0000009b9e5b723e */ /* 0x000fc800000000ff */
[----:B------:R-:W-:Y:S01]  /*2c410*/  F2FP.F16.F32.PACK_AB R88, R153, R88 ;  /* 0x000000589958723e */ /* 0x000fe200000000ff */
[C---:B0-----:R-:W-:Y:S01]  /*2c420*/  IMAD.WIDE.U32 R94, R125.reuse, 0x10, R94 ;  /* 0x000000107d5e7825 */ /* 0x041fe200078e005e */
[----:B------:R-:W-:-:S04]  /*2c430*/  IADD3 R125, PT, PT, R125, 0x20, RZ ;  /* 0x000000207d7d7810 */ /* 0x000fc80007ffe0ff */
[----:B------:R2:W-:Y:S03]  /*2c440*/  STG.E.128 desc[UR8][R94.64], R88 ;  /* 0x000000585e007986 */ /* 0x0005e6000c101d08 */
.L_x_8255:
[----:B------:R-:W-:Y:S05]  /*2c450*/  BSYNC.RECONVERGENT B1 ;  /* 0x0000000000017941 */ /* 0x000fea0003800200 */
.L_x_8254:
[----:B------:R-:W-:Y:S01]  /*2c460*/  ISETP.GE.U32.AND P0, PT, R16, 0x40, PT ;  /* 0x000000401000780c */ /* 0x000fe20003f06070 */
[----:B------:R-:W-:-:S12]  /*2c470*/  BSSY.RECONVERGENT B1, `(.L_x_8256) ;  /* 0x0000032000017945 */ /* 0x000fd80003800200 */
[----:B------:R-:W-:Y:S05]  /*2c480*/  @!P0 BRA `(.L_x_8257) ;  /* 0x0000000000c08947 */ /* 0x000fea0003800000 */
[--C-:B-12---:R-:W-:Y:S01]  /*2c490*/  FADD.FTZ R89, R3, -R93.reuse ;  /* 0x8000005d03597221 */ /* 0x106fe20000010000 */
        /* <DEDUP_REMOVED lines=44> */
[----:B0-----:R-:W-:-:S04]  /*2c760*/  IMAD.WIDE.U32 R94, R125, 0x10, R94 ;  /* 0x000000107d5e7825 */ /* 0x001fc800078e005e */
[----:B------:R-:W-:Y:S01]  /*2c770*/  VIADD R125, R125, 0x20 ;  /* 0x000000207d7d7836 */ /* 0x000fe20000000000 */
[----:B------:R3:W-:Y:S06]  /*2c780*/  STG.E.128 desc[UR8][R94.64], R88 ;  /* 0x000000585e007986 */ /* 0x0007ec000c101d08 */
.L_x_8257:
[----:B------:R-:W-:Y:S05]  /*2c790*/  BSYNC.RECONVERGENT B1 ;  /* 0x0000000000017941 */ /* 0x000fea0003800200 */
.L_x_8256:
[----:B------:R-:W-:Y:S01]  /*2c7a0*/  ISETP.GE.U32.AND P0, PT, R16, 0x60, PT ;  /* 0x000000601000780c */ /* 0x000fe20003f06070 */
[----:B------:R-:W-:-:S12]  /*2c7b0*/  BSSY.RECONVERGENT B1, `(.L_x_8258) ;  /* 0x0000032000017945 */ /* 0x000fd80003800200 */
[----:B------:R-:W-:Y:S05]  /*2c7c0*/  @!P0 BRA `(.L_x_8259) ;  /* 0x0000000000c08947 */ /* 0x000fea0003800000 */
[--C-:B-123--:R-:W-:Y:S01]  /*2c7d0*/  FADD.FTZ R89, R2, -R93.reuse ;  /* 0x8000005d02597221 */ /* 0x10efe20000010000 */
        /* <DEDUP_REMOVED lines=47> */
.L_x_8259:
[----:B------:R-:W-:Y:S05]  /*2cad0*/  BSYNC.RECONVERGENT B1 ;  /* 0x0000000000017941 */ /* 0x000fea0003800200 */
.L_x_8258:
[----:B------:R-:W-:Y:S01]  /*2cae0*/  ISETP.GE.U32.AND P0, PT, R16, 0x80, PT ;  /* 0x000000801000780c */ /* 0x000fe20003f06070 */
[----:B------:R-:W-:-:S12]  /*2caf0*/  BSSY.RECONVERGENT B1, `(.L_x_8260) ;  /* 0x0000032000017945 */ /* 0x000fd80003800200 */
[----:B------:R-:W-:Y:S05]  /*2cb00*/  @!P0 BRA `(.L_x_8261) ;  /* 0x0000000000c08947 */ /* 0x000fea0003800000 */
[--C-:B-1234-:R-:W-:Y:S01]  /*2cb10*/  FADD.FTZ R89, R0, -R93.reuse ;  /* 0x8000005d00597221 */ /* 0x11efe20000010000 */
        /* <DEDUP_REMOVED lines=47> */
.L_x_8261:
[----:B------:R-:W-:Y:S05]  /*2ce10*/  BSYNC.RECONVERGENT B1 ;  /* 0x0000000000017941 */ /* 0x000fea0003800200 */
.L_x_8260:
[----:B------:R-:W-:Y:S01]  /*2ce20*/  ISETP.GE.U32.AND P0, PT, R16, 0xa0, PT ;  /* 0x000000a01000780c */ /* 0x000fe20003f06070 */
[----:B------:R-:W-:-:S12]  /*2ce30*/  BSSY.RECONVERGENT B1, `(.L_x_8262) ;  /* 0x0000032000017945 */ /* 0x000fd80003800200 */
[----:B------:R-:W-:Y:S05]  /*2ce40*/  @!P0 BRA `(.L_x_8263) ;  /* 0x0000000000c08947 */ /* 0x000fea0003800000 */
[--C-:B01234-:R-:W-:Y:S01]  /*2ce50*/  FADD.FTZ R89, R17, -R93.reuse ;  /* 0x8000005d11597221 */ /* 0x11ffe20000010000 */
[----:B-----5:R-:W-:Y:S02]  /*2ce60*/  HADD2.F32 R91, -RZ, R52.H0_H0 ;  /* 0x20000034ff5b7230 */ /* 0x020fe40000004100 */
[----:B------:R-:W-:Y:S02]  /*2ce70*/  HADD2.F32 R95, -RZ, R48.H0_H0 ;  /* 0x20000030ff5f7230 */ /* 0x000fe40000004100 */
[----:B------:R-:W-:Y:S01]  /*2ce80*/  FMUL.FTZ R88, R92, R89 ;  /* 0x000000595c587220 */ /* 0x000fe20000410000 */
[----:B------:R-:W-:Y:S01]  /*2ce90*/  FADD.FTZ R89, R102, -R93 ;  /* 0x8000005d66597221 */ /* 0x000fe20000010000 */
[----:B------:R-:W-:Y:S02]  /*2cea0*/  HADD2.F32 R90, -RZ, R53.H0_H0 ;  /* 0x20000035ff5a7230 */ /* 0x000fe40000004100 */
[----:B------:R-:W-:Y:S01]  /*2ceb0*/  FFMA.FTZ R88, R88, R91, R95 ;  /* 0x0000005b58587223 */ /* 0x000fe2000001005f */
[----:B------:R-:W-:Y:S01]  /*2cec0*/  FADD.FTZ R91, R117, -R93 ;  /* 0x8000005d755b7221 */ /* 0x000fe20000010000 */
[----:B------:R-:W-:-:S02]  /*2ced0*/  HADD2.F32 R94, -RZ, R49.H0_H0 ;  /* 0x20000031ff5e7230 */ /* 0x000fc40000004100 */
        /* <DEDUP_REMOVED lines=39> */
.L_x_8263:
[----:B------:R-:W-:Y:S05]  /*2d150*/  BSYNC.RECONVERGENT B1 ;  /* 0x0000000000017941 */ /* 0x000fea0003800200 */
.L_x_8262:
        /* <DEDUP_REMOVED lines=51> */
.L_x_8265:
[----:B------:R-:W-:Y:S05]  /*2d490*/  BSYNC.RECONVERGENT B1 ;  /* 0x0000000000017941 */ /* 0x000fea0003800200 */
.L_x_8264:
        /* <DEDUP_REMOVED lines=51> */
.L_x_8267:
[----:B------:R-:W-:Y:S05]  /*2d7d0*/  BSYNC.RECONVERGENT B1 ;  /* 0x0000000000017941 */ /* 0x000fea0003800200 */
.L_x_8266:
[----:B------:R-:W-:Y:S01]  /*2d7e0*/  ISETP.GE.U32.AND P0, PT, R16, 0x100, PT ;  /* 0x000001001000780c */ /* 0x000fe20003f06070 */
[----:B------:R-:W-:-:S12]  /*2d7f0*/  BSSY.RECONVERGENT B1, `(.L_x_8268) ;  /* 0x0000031000017945 */ /* 0x000fd80003800200 */
[----:B------:R-:W-:Y:S05]  /*2d800*/  @!P0 BRA `(.L_x_8269) ;  /* 0x0000000000bc8947 */ /* 0x000fea0003800000 */
[--C-:B01234-:R-:W-:Y:S01]  /*2d810*/  FADD.FTZ R89, R20, -R93.reuse ;  /* 0x8000005d14597221 */ /* 0x11ffe20000010000 */
[----:B-----5:R-:W-:Y:S02]  /*2d820*/  HADD2.F32 R94, -RZ, R28.H0_H0 ;  /* 0x2000001cff5e7230 */ /* 0x020fe40000004100 */
[----:B------:R-:W-:Y:S01]  /*2d830*/  FADD.FTZ R91, R108, -R93 ;  /* 0x8000005d6c5b7221 */ /* 0x000fe20000010000 */
[----:B------:R-:W-:Y:S02]  /*2d840*/  HADD2.F32 R88, -RZ, R24.H0_H0 ;  /* 0x20000018ff587230 */ /* 0x000fe40000004100 */
[C---:B------:R-:W-:Y:S01]  /*2d850*/  FMUL.FTZ R89, R92.reuse, R89 ;  /* 0x000000595c597220 */ /* 0x040fe20000410000 */
[--C-:B------:R-:W-:Y:S02]  /*2d860*/  HADD2.F32 R90, -RZ, R29.reuse.H0_H0 ;  /* 0x2000001dff5a7230 */ /* 0x100fe40000004100 */
[----:B------:R-:W-:Y:S01]  /*2d870*/  FMUL.FTZ R91, R92, R91 ;  /* 0x0000005b5c5b7220 */ /* 0x000fe20000410000 */
[----:B------:R-:W-:-:S02]  /*2d880*/  HADD2.F32 R152, -RZ, R29.H1_H1 ;  /* 0x3000001dff987230 */ /* 0x000fc40000004100 */
[----:B------:R-:W-:Y:S01]  /*2d890*/  FFMA.FTZ R94, R89, R94, R88 ;  /* 0x0000005e595e7223 */ /* 0x000fe20000010058 */
[--C-:B------:R-:W-:Y:S02]  /*2d8a0*/  HADD2.F32 R88, -RZ, R25.reuse.H0_H0 ;  /* 0x20000019ff587230 */ /* 0x100fe40000004100 */
[--C-:B------:R-:W-:Y:S01]  /*2d8b0*/  FADD.FTZ R89, R123, -R93.reuse ;  /* 0x8000005d7b597221 */ /* 0x100fe20000010000 */
[----:B------:R-:W-:Y:S02]  /*2d8c0*/  HADD2.F32 R154, -RZ, R25.H1_H1 ;  /* 0x30000019ff9a7230 */ /* 0x000fe40000004100 */
[----:B------:R-:W-:Y:S02]  /*2d8d0*/  HADD2.F32 R151, -RZ, R26.H0_H0 ;  /* 0x2000001aff977230 */ /* 0x000fe40000004100 */
[----:B------:R-:W-:Y:S01]  /*2d8e0*/  FFMA.FTZ R95, R91, R90, R88 ;  /* 0x0000005a5b5f7223 */ /* 0x000fe20000010058 */
[----:B------:R-:W-:Y:S01]  /*2d8f0*/  FMUL.FTZ R89, R92, R89 ;  /* 0x000000595c597220 */ /* 0x000fe20000410000 */
[----:B------:R-:W-:Y:S01]  /*2d900*/  FADD.FTZ R91, R124, -R93 ;  /* 0x8000005d7c5b7221 */ /* 0x000fe20000010000 */
[----:B------:R-:W-:-:S02]  /*2d910*/  HADD2.F32 R88, -RZ, R30.H1_H1 ;  /* 0x3000001eff587230 */ /* 0x000fc40000004100 */
[----:B------:R-:W-:Y:S01]  /*2d920*/  FFMA.FTZ R152, R89, R152, R154 ;  /* 0x0000009859987223 */ /* 0x000fe2000001009a */
[----:B------:R-:W-:Y:S01]  /*2d930*/  FMUL.FTZ R90, R92, R91 ;  /* 0x0000005b5c5a7220 */ /* 0x000fe20000410000 */
[----:B------:R-:W-:Y:S02]  /*2d940*/  HADD2.F32 R89, -RZ, R30.H0_H0 ;  /* 0x2000001eff597230 */ /* 0x000fe40000004100 */
[----:B------:R-:W-:Y:S01]  /*2d950*/  FADD.FTZ R91, R140, -R93 ;  /* 0x8000005d8c5b7221 */ /* 0x000fe20000010000 */
[----:B------:R-:W-:Y:S02]  /*2d960*/  HADD2.F32 R154, -RZ, R26.H1_H1 ;  /* 0x3000001aff9a7230 */ /* 0x000fe40000004100 */
[----:B------:R-:W-:Y:S02]  /*2d970*/  HADD2.F32 R156, -RZ, R27.H1_H1 ;  /* 0x3000001bff9c7230 */ /* 0x000fe40000004100 */
[----:B------:R-:W-:Y:S01]  /*2d980*/  FMUL.FTZ R91, R92, R91 ;  /* 0x0000005b5c5b7220 */ /* 0x000fe20000410000 */
[----:B------:R-:W-:Y:S01]  /*2d990*/  FFMA.FTZ R90, R90, R89, R151 ;  /* 0x000000595a5a7223 */ /* 0x000fe20000010097 */
[----:B------:R-:W-:-:S02]  /*2d9a0*/  FADD.FTZ R89, R141, -R93 ;  /* 0x8000005d8d597221 */ /* 0x000fc40000010000 */
[----:B------:R-:W-:Y:S01]  /*2d9b0*/  FFMA.FTZ R151, R91, R88, R154 ;  /* 0x000000585b977223 */ /* 0x000fe2000001009a */
[----:B------:R-:W-:Y:S02]  /*2d9c0*/  HADD2.F32 R88, -RZ, R31.H0_H0 ;  /* 0x2000001fff587230 */ /* 0x000fe40000004100 */
[----:B------:R-:W-:Y:S01]  /*2d9d0*/  FMUL.FTZ R89, R92, R89 ;  /* 0x000000595c597220 */ /* 0x000fe20000410000 */
[----:B------:R-:W-:Y:S01]  /*2d9e0*/  HADD2.F32 R154, -RZ, R27.H0_H0 ;  /* 0x2000001bff9a7230 */ /* 0x000fe20000004100 */
[----:B------:R-:W-:-:S04]  /*2d9f0*/  F2FP.F16.F32.PACK_AB R90, R151, R90 ;  /* 0x0000005a975a723e */ /* 0x000fc800000000ff */
[----:B------:R-:W-:Y:S01]  /*2da00*/  FFMA.FTZ R91, R89, R88, R154 ;  /* 0x00000058595b7223 */ /* 0x000fe2000001009a */
[--C-:B------:R-:W-:Y:S01]  /*2da10*/  FADD.FTZ R89, R149, -R93.reuse ;  /* 0x8000005d95597221 */ /* 0x100fe20000010000 */
[----:B------:R-:W-:Y:S02]  /*2da20*/  HADD2.F32 R154, -RZ, R31.H1_H1 ;  /* 0x3000001fff9a7230 */ /* 0x000fe40000004100 */
[----:B------:R-:W-:Y:S01]  /*2da30*/  FADD.FTZ R93, R107, -R93 ;  /* 0x8000005d6b5d7221 */ /* 0x000fe20000010000 */
[C---:B------:R-:W-:Y:S02]  /*2da40*/  FMUL.FTZ R153, R92.reuse, R89 ;  /* 0x000000595c997220 */ /* 0x040fe40000410000 */
[----:B------:R-:W0:Y:S01]  /*2da50*/  LDC.64 R88, c[0x0][0x428] ;  /* 0x00010a00ff587b82 */ /* 0x000e220000000a00 */
[----:B------:R-:W-:Y:S01]  /*2da60*/  FMUL.FTZ R93, R92, R93 ;  /* 0x0000005d5c5d7220 */ /* 0x000fe20000410000 */
[----:B------:R-:W-:Y:S01]  /*2da70*/  FFMA.FTZ R156, R153, R154, R156 ;  /* 0x0000009a999c7223 */ /* 0x000fe2000001009c */
[----:B------:R-:W-:-:S02]  /*2da80*/  HADD2.F32 R92, -RZ, R28.H1_H1 ;  /* 0x3000001cff5c7230 */ /* 0x000fc40000004100 */
[----:B------:R-:W-:Y:S02]  /*2da90*/  HADD2.F32 R154, -RZ, R24.H1_H1 ;  /* 0x30000018ff9a7230 */ /* 0x000fe40000004100 */
[----:B------:R-:W-:-:S03]  /*2daa0*/  F2FP.F16.F32.PACK_AB R91, R156, R91 ;  /* 0x0000005b9c5b723e */ /* 0x000fc600000000ff */
[----:B------:R-:W-:Y:S01]  /*2dab0*/  FFMA.FTZ R153, R93, R92, R154 ;  /* 0x0000005c5d997223 */ /* 0x000fe2000001009a */
[----:B0-----:R-:W-:Y:S01]  /*2dac0*/  IMAD.WIDE.U32 R92, R125, 0x10, R88 ;  /* 0x000000107d5c7825 */ /* 0x001fe200078e0058 */
[----:B------:R-:W-:-:S03]  /*2dad0*/  F2FP.F16.F32.PACK_AB R89, R152, R95 ;  /* 0x0000005f9859723e */ /* 0x000fc600000000ff */
[----:B------:R-:W-:-:S05]  /*2dae0*/  F2FP.F16.F32.PACK_AB R88, R153, R94 ;  /* 0x0000005e9958723e */ /* 0x000fca00000000ff */
[----:B------:R0:W-:Y:S02]  /*2daf0*/  STG.E.128 desc[UR8][R92.64], R88 ;  /* 0x000000585c007986 */ /* 0x0001e4000c101d08 */
.L_x_8269:
[----:B------:R-:W-:Y:S05]  /*2db00*/  BSYNC.RECONVERGENT B1 ;  /* 0x0000000000017941 */ /* 0x000fea0003800200 */
.L_x_8268:
[----:B01234-:R-:W0:Y:S02]  /*2db10*/  LDC.64 R88, c[0x0][0x380] ;  /* 0x0000e000ff587b82 */ /* 0x01fe240000000a00 */
[----:B0-----:R-:W-:-:S05]  /*2db20*/  IMAD R13, R88, 0x4, R13 ;  /* 0x00000004580d7824 */ /* 0x001fca00078e020d */
[----:B------:R-:W-:-:S13]  /*2db30*/  ISETP.GE.AND P0, PT, R13, R89, PT ;  /* 0x000000590d00720c */ /* 0x000fda0003f06270 */
[----:B------:R-:W-:Y:S05]  /*2db40*/  @!P0 BRA `(.L_x_8270) ;  /* 0xfffffd3400708947 */ /* 0x000fea000383ffff */
[----:B------:R-:W-:Y:S05]  /*2db50*/  BSYNC B0 ;  /* 0x0000000000007941 */ /* 0x000fea0003800000 */
.L_x_7581:
[----:B------:R-:W-:Y:S05]  /*2db60*/  EXIT ;  /* 0x000000000000794d */ /* 0x000fea0003800000 */
.L_x_8253:
        /* <DEDUP_REMOVED lines=8> */
.L_x_8272:
[----:B------:R-:W-:Y:S05]  /*2dbf0*/  BSYNC B1 ;  /* 0x0000000000017941 */ /* 0x000fea0003800000 */
.L_x_8271:
        /* <DEDUP_REMOVED lines=10> */
.L_x_8273:
[----:B------:R-:W-:Y:S02]  /*2dca0*/  IMAD.MOV.U32 R154, RZ, RZ, 0x4 ;  /* 0x00000004ff9a7424 */ /* 0x000fe400078e00ff */
[----:B------:R-:W-:-:S04]  /*2dcb0*/  IMAD.MOV.U32 R91, RZ, RZ, R151 ;  /* 0x000000ffff5b7224 */ /* 0x000fc800078e0097 */
[----:B------:R-:W-:-:S05]  /*2dcc0*/  FADD.FTZ R91, R90, R91 ;  /* 0x0000005b5a5b7221 */ /* 0x000fca0000010000 */
[----:B------:R-:W-:-:S07]  /*2dcd0*/  MOV R153, R91 ;  /* 0x0000005b00997202 */ /* 0x000fce0000000f00 */
[----:B------:R-:W-:Y:S05]  /*2dce0*/  WARPSYNC.COLLECTIVE R152, `(.L_x_8274) ;  /* 0x0000000098087348 */ /* 0x000fea0003c00000 */
[----:B------:R0:W1:Y:S02]  /*2dcf0*/  SHFL.BFLY P6, R151, R153, R154, R155 ;  /* 0x0c00009a99977389 */ /* 0x00006400000c009b */
[----:B01----:R-:W-:Y:S05]  /*2dd00*/  ENDCOLLECTIVE ;  /* 0x000000000000791b */ /* 0x003fea0003800000 */
.L_x_8274:
[----:B------:R-:W-:Y:S01]  /*2dd10*/  HFMA2 R154, -RZ, RZ, 0, 4.76837158203125e-07 ;  /* 0x00000008ff9a7431 */ /* 0x000fe200000001ff */
[----:B------:R-:W-:-:S05]  /*2dd20*/  MOV R88, R151 ;  /* 0x0000009700587202 */ /* 0x000fca0000000f00 */
[----:B------:R-:W-:-:S04]  /*2dd30*/  FADD.FTZ R93, R91, R88 ;  /* 0x000000585b5d7221 */ /* 0x000fc80000010000 */
[----:B------:R-:W-:-:S07]  /*2dd40*/  IMAD.MOV.U32 R153, RZ, RZ, R93 ;  /* 0x000000ffff997224 */ /* 0x000fce00078e005d */
[----:B------:R-:W-:Y:S05]  /*2dd50*/  WARPSYNC.COLLECTIVE R152, `(.L_x_8275) ;  /* 0x0000000098087348 */ /* 0x000fea0003c00000 */
[----:B------:R0:W1:Y:S02]  /*2dd60*/  SHFL.BFLY P6, R151, R153, R154, R155 ;  /* 0x0c00009a99977389 */ /* 0x00006400000c009b */
[----:B01----:R-:W-:Y:S05]  /*2dd70*/  ENDCOLLECTIVE ;  /* 0x000000000000791b */ /* 0x003fea0003800000 */
.L_x_8275:
[----:B------:R-:W-:Y:S02]  /*2dd80*/  IMAD.MOV.U32 R154, RZ, RZ, 0x10 ;  /* 0x00000010ff9a7424 */ /* 0x000fe400078e00ff */
[----:B------:R-:W-:-:S04]  /*2dd90*/  IMAD.MOV.U32 R88, RZ, RZ, R151 ;  /* 0x000000ffff587224 */ /* 0x000fc800078e0097 */
[----:B------:R-:W-:-:S05]  /*2dda0*/  FADD.FTZ R94, R93, R88 ;  /* 0x000000585d5e7221 */ /* 0x000fca0000010000 */
[----:B------:R-:W-:-:S07]  /*2ddb0*/  MOV R153, R94 ;  /* 0x0000005e00997202 */ /* 0x000fce0000000f00 */
[----:B------:R-:W-:Y:S05]  /*2ddc0*/  WARPSYNC.COLLECTIVE R152, `(.L_x_8276) ;  /* 0x0000000098087348 */ /* 0x000fea0003c00000 */
[----:B------:R0:W1:Y:S02]  /*2ddd0*/  SHFL.BFLY P6, R151, R153, R154, R155 ;  /* 0x0c00009a99977389 */ /* 0x00006400000c009b */
[----:B01----:R-:W-:Y:S05]  /*2dde0*/  ENDCOLLECTIVE ;  /* 0x000000000000791b */ /* 0x003fea0003800000 */
.L_x_8276:
        /* <DEDUP_REMOVED lines=140> */
.L_x_8277:
[----:B------:R-:W-:Y:S02]  /*2e6b0*/  IMAD.MOV.U32 R154, RZ, RZ, 0x2 ;  /* 0x00000002ff9a7424 */ /* 0x000fe400078e00ff */
[----:B------:R-:W-:-:S04]  /*2e6c0*/  IMAD.MOV.U32 R89, RZ, RZ, R151 ;  /* 0x000000ffff597224 */ /* 0x000fc800078e0097 */
[----:B------:R-:W-:-:S05]  /*2e6d0*/  FADD.FTZ R89, R88, R89 ;  /* 0x0000005958597221 */ /* 0x000fca0000010000 */
[----:B------:R-:W-:-:S07]  /*2e6e0*/  MOV R153, R89 ;  /* 0x0000005900997202 */ /* 0x000fce0000000f00 */
[----:B------:R-:W-:Y:S05]  /*2e6f0*/  WARPSYNC.COLLECTIVE R152, `(.L_x_8278) ;  /* 0x0000000098087348 */ /* 0x000fea0003c00000 */
[----:B------:R0:W1:Y:S02]  /*2e700*/  SHFL.BFLY P6, R151, R153, R154, R155 ;  /* 0x0c00009a99977389 */ /* 0x00006400000c009b */
[----:B01----:R-:W-:Y:S05]  /*2e710*/  ENDCOLLECTIVE ;  /* 0x000000000000791b */ /* 0x003fea0003800000 */
.L_x_8278:
[----:B------:R-:W-:Y:S01]  /*2e720*/  HFMA2 R154, -RZ, RZ, 0, 2.384185791015625e-07 ;  /* 0x00000004ff9a7431 */ /* 0x000fe200000001ff */
[----:B------:R-:W-:-:S05]  /*2e730*/  MOV R90, R151 ;  /* 0x00000097005a7202 */ /* 0x000fca0000000f00 */
[----:B------:R-:W-:-:S04]  /*2e740*/  FADD.FTZ R90, R89, R90 ;  /* 0x0000005a595a7221 */ /* 0x000fc80000010000 */
[----:B------:R-:W-:-:S07]  /*2e750*/  IMAD.MOV.U32 R153, RZ, RZ, R90 ;  /* 0x000000ffff997224 */ /* 0x000fce00078e005a */
[----:B------:R-:W-:Y:S05]  /*2e760*/  WARPSYNC.COLLECTIVE R152, `(.L_x_8279) ;  /* 0x0000000098087348 */ /* 0x000fea0003c00000 */
[----:B------:R0:W1:Y:S02]  /*2e770*/  SHFL.BFLY P6, R151, R153, R154, R155 ;  /* 0x0c00009a99977389 */ /* 0x00006400000c009b */
[----:B01----:R-:W-:Y:S05]  /*2e780*/  ENDCOLLECTIVE ;  /* 0x000000000000791b */ /* 0x003fea0003800000 */
.L_x_8279:
[----:B------:R-:W-:Y:S02]  /*2e790*/  IMAD.MOV.U32 R154, RZ, RZ, 0x8 ;  /* 0x00000008ff9a7424 */ /* 0x000fe400078e00ff */
[----:B------:R-:W-:-:S04]  /*2e7a0*/  IMAD.MOV.U32 R91, RZ, RZ, R151 ;  /* 0x000000ffff5b7224 */ /* 0x000fc800078e0097 */
[----:B------:R-:W-:-:S05]  /*2e7b0*/  FADD.FTZ R91, R90, R91 ;  /* 0x0000005b5a5b7221 */ /* 0x000fca0000010000 */
[----:B------:R-:W-:-:S07]  /*2e7c0*/  MOV R153, R91 ;  /* 0x0000005b00997202 */ /* 0x000fce0000000f00 */
[----:B------:R-:W-:Y:S05]  /*2e7d0*/  WARPSYNC.COLLECTIVE R152, `(.L_x_8280) ;  /* 0x0000000098087348 */ /* 0x000fea0003c00000 */
[----:B------:R0:W1:Y:S02]  /*2e7e0*/  SHFL.BFLY P6, R151, R153, R154, R155 ;  /* 0x0c00009a99977389 */ /* 0x00006400000c009b */
[----:B01----:R-:W-:Y:S05]  /*2e7f0*/  ENDCOLLECTIVE ;  /* 0x000000000000791b */ /* 0x003fea0003800000 */
.L_x_8280:
[----:B------:R-:W-:Y:S01]  /*2e800*/  HFMA2 R154, -RZ, RZ, 0, 9.5367431640625e-07 ;  /* 0x00000010ff9a7431 */ /* 0x000fe200000001ff */
[----:B------:R-:W-:-:S05]  /*2e810*/  MOV R94, R151 ;  /* 0x00000097005e7202 */ /* 0x000fca0000000f00 */
[----:B------:R-:W-:-:S04]  /*2e820*/  FADD.FTZ R94, R91, R94 ;  /* 0x0000005e5b5e7221 */ /* 0x000fc80000010000 */
[----:B------:R-:W-:-:S07]  /*2e830*/  IMAD.MOV.U32 R153, RZ, RZ, R94 ;  /* 0x000000ffff997224 */ /* 0x000fce00078e005e */
[----:B------:R-:W-:Y:S05]  /*2e840*/  WARPSYNC.COLLECTIVE R152, `(.L_x_8281) ;  /* 0x0000000098087348 */ /* 0x000fea0003c00000 */
[----:B------:R0:W1:Y:S02]  /*2e850*/  SHFL.BFLY P6, R151, R153, R154, R155 ;  /* 0x0c00009a99977389 */ /* 0x00006400000c009b */
[----:B01----:R-:W-:Y:S05]  /*2e860*/  ENDCOLLECTIVE ;  /* 0x000000000000791b */ /* 0x003fea0003800000 */
.L_x_8281:
[----:B------:R-:W-:Y:S05]  /*2e870*/  BRA `(.L_x_8282) ;  /* 0xffffffd400ec7947 */ /* 0x000fea000383ffff */
.L_x_8283:
        /* <DEDUP_REMOVED lines=16> */
.L_x_71444:


//--------------------- .text._ZN10layer_norm13ln_fwd_kernelINS_13Kernel_traitsI6__halfS2_S2_S2_fjLj2048ELj1ELj4ELj1ELj16ENS_18Kernel_traits_baseILj2048ES2_S2_S2_S2_fjLj128EEEEELb1ELb0ELb0ELb1EEEvNS_9FwdParamsE --------------------------
	.section	.text._ZN10layer_norm13ln_fwd_kernelINS_13Kernel_traitsI6__halfS2_S2_S2_fjLj2048ELj1ELj4ELj1ELj16ENS_18Kernel_traits_baseILj2048ES2_S2_S2_S2_fjLj128EEEEELb1ELb0ELb0ELb1EEEvNS_9FwdParamsE,"ax",@progbits
	.align	128
        .global         _ZN10layer_norm13ln_fwd_kernelINS_13Kernel_traitsI6__halfS2_S2_S2_fjLj2048ELj1ELj4ELj1ELj16ENS_18Kernel_traits_baseILj2048ES2_S2_S2_S2_fjLj128EEEEELb1ELb0ELb0ELb1EEEvNS_9FwdParamsE
        .type           _ZN10layer_norm13ln_fwd_kernelINS_13Kernel_traitsI6__halfS2_S2_S2_fjLj2048ELj1ELj4ELj1ELj16ENS_18Kernel_traits_baseILj2048ES2_S2_S2_S2_fjLj128EEEEELb1ELb0ELb0ELb1EEEvNS_9FwdParamsE,@function
        .size           _ZN10layer_norm13ln_fwd_kernelINS_13Kernel_traitsI6__halfS2_S2_S2_fjLj2048ELj1ELj4ELj1ELj16ENS_18Kernel_traits_baseILj2048ES2_S2_S2_S2_fjLj128EEEEELb1ELb0ELb0ELb1EEEvNS_9FwdParamsE,(.L_x_71445 - _ZN10layer_norm13ln_fwd_kernelINS_13Kernel_traitsI6__halfS2_S2_S2_fjLj2048ELj1ELj4ELj1ELj16ENS_18Kernel_traits_baseILj2048ES2_S2_S2_S2_fjLj128EEEEELb1ELb0ELb0ELb1EEEvNS_9FwdParamsE)
        .other          _ZN10layer_norm13ln_fwd_kernelINS_13Kernel_traitsI6__halfS2_S2_S2_fjLj2048ELj1ELj4ELj1ELj16ENS_18Kernel_traits_baseILj2048ES2_S2_S2_S2_fjLj128EEEEELb1ELb0ELb0ELb1EEEvNS_9FwdParamsE,@"STO_CUDA_ENTRY STV_DEFAULT"
_ZN10layer_norm13ln_fwd_kernelINS_13Kernel_traitsI6__halfS2_S2_S2_fjLj2048ELj1ELj4ELj1ELj16ENS_18Kernel_traits_baseILj2048ES2_S2_S2_S2_fjLj128EEEEELb1ELb0ELb0ELb1EEEvNS_9FwdParamsE:
.text._ZN10layer_norm13ln_fwd_kernelINS_13Kernel_traitsI6__halfS2_S2_S2_fjLj2048ELj1ELj4ELj1ELj16ENS_18Kernel_traits_baseILj2048ES2_S2_S2_S2_fjLj128EEEEELb1ELb0ELb0ELb1EEEvNS_9FwdParamsE:
[----:B------:R-:W-:Y:S01]  /*0000*/  LDC R1, c[0x0][0x37c] ;  /* 0x0000df00ff017b82 */ /* 0x000fe20000000800 */
[----:B------:R-:W0:Y:S01]  /*0010*/  LDCU.U8 UR4, c[0x0][0x464] ;  /* 0x00008c80ff0477ac */ /* 0x000e220008000000 */
[----:B------:R-:W1:Y:S06]  /*0020*/  LDCU.64 UR6, c[0x0][0x450] ;  /* 0x00008a00ff0677ac */ /* 0x000e6c0008000a00 */
[----:B------:R-:W2:Y:S01]  /*0030*/  LDC R124, c[0x0][0x458] ;  /* 0x00011600ff7c7b82 */ /* 0x000ea20000000800 */
[----:B------:R-:W3:Y:S01]  /*0040*/  LDCU.64 UR8, c[0x0][0x358] ;  /* 0x00006b00ff0877ac */ /* 0x000ee20008000a00 */
[----:B------:R-:W4:Y:S06]  /*0050*/  LDCU.64 UR10, c[0x0][0x438] ;  /* 0x00008700ff0a77ac */ /* 0x000f2c0008000a00 */
[----:B------:R-:W5:Y:S01]  /*0060*/  LDC R125, c[0x0][0x45c] ;  /* 0x00011700ff7d7b82 */ /* 0x000f620000000800 */
[----:B0-----:R-:W-:Y:S01]  /*0070*/  ISETP.NE.AND P0, PT, RZ, UR4, PT ;  /* 0x00000004ff007c0c */ /* 0x001fe2000bf05270 */
[----:B-1----:R-:W-:-:S02]  /*0080*/  IMAD.U32 R2, RZ, RZ, UR6 ;  /* 0x00000006ff027e24 */ /* 0x002fc4000f8e00ff */
[----:B------:R-:W-:-:S10]  /*0090*/  IMAD.U32 R3, RZ, RZ, UR7 ;  /* 0x00000007ff037e24 */ /* 0x000fd4000f8e00ff */
[----:B---3--:R-:W3:Y:S01]  /*00a0*/  @P0 LDG.E.64 R2, desc[UR8][R2.64] ;  /* 0x0000000802020981 */ /* 0x008ee2000c1e1b00 */
[----:B--2---:R-:W-:Y:S01]  /*00b0*/  @P0 MOV R4, R124 ;  /* 0x0000007c00040202 */ /* 0x004fe20000000f00 */
[----:B------:R-:W0:Y:S01]  /*00c0*/  @P0 LDC R7, c[0x0][0x460] ;  /* 0x00011800ff070b82 */ /* 0x000e220000000800 */
[----:B-----5:R-:W-:-:S06]  /*00d0*/  @P0 IMAD.MOV.U32 R5, RZ, RZ, R125 ;  /* 0x000000ffff050224 */ /* 0x020fcc00078e007d */
[----:B------:R-:W0:Y:S01]  /*00e0*/  @P0 LDG.E.64 R4, desc[UR8][R4.64] ;  /* 0x0000000804040981 */ /* 0x000e22000c1e1b00 */
[----:B------:R-:W1:Y:S01]  /*00f0*/  S2UR UR5, SR_CTAID.X ;  /* 0x00000000000579c3 */ /* 0x000e620000002500 */
[----:B----4-:R-:W-:Y:S01]  /*0100*/  UISETP.NE.U32.AND UP0, UPT, UR10, URZ, UPT ;  /* 0x000000ff0a00728c */ /* 0x010fe2000bf05070 */
[----:B------:R-:W2:Y:S03]  /*0110*/  S2R R6, SR_TID.X ;  /* 0x0000000000067919 */ /* 0x000ea60000002100 */
[----:B------:R-:W-:Y:S02]  /*0120*/  UISETP.NE.AND.EX UP0, UPT, UR11, URZ, UPT, UP0 ;  /* 0x000000ff0b00728c */ /* 0x000fe4000bf05300 */
[----:B-1----:R-:W-:Y:S01]  /*0130*/  USHF.L.U32 UR4, UR5, 0x2, URZ ;  /* 0x0000000205047899 */ /* 0x002fe200080006ff */
[----:B--2---:R-:W-:Y:S02]  /*0140*/  SHF.R.U32.HI R159, RZ, 0x5, R6 ;  /* 0x00000005ff9f7819 */ /* 0x004fe40000011606 */
[----:B------:R-:W-:-:S03]  /*0150*/  LOP3.LUT R8, R6, 0x1f, RZ, 0xc0, !PT ;  /* 0x0000001f06087812 */ /* 0x000fc600078ec0ff */
[----:B------:R-:W-:Y:S02]  /*0160*/  LOP3.LUT R159, R159, UR4, RZ, 0xfc, !PT ;  /* 0x000000049f9f7c12 */ /* 0x000fe4000f8efcff */
[----:B---3--:R-:W-:Y:S02]  /*0170*/  @P0 R2UR UR7, R3 ;  /* 0x00000000030702ca */ /* 0x008fe400000e0000 */
[----:B------:R-:W1:Y:S01]  /*0180*/  LDC R3, c[0x0][0x360] ;  /* 0x0000d800ff037b82 */ /* 0x000e620000000800 */
[----:B------:R-:W-:Y:S02]  /*0190*/  @P0 R2UR UR6, R2 ;  /* 0x00000000020602ca */ /* 0x000fe400000e0000 */
[----:B0-----:R-:W-:-:S08]  /*01a0*/  @P0 IADD3 R124, P1, PT, R4, R7, RZ ;  /* 0x00000007047c0210 */ /* 0x001fd00007f3e0ff */
[----:B------:R-:W-:Y:S02]  /*01b0*/  UIADD3 UR17, UPT, UPT, UR7, -0x4498517b, URZ ;  /* 0xbb67ae8507117890 */ /* 0x000fe4000fffe0ff */
[----:B------:R-:W-:Y:S01]  /*01c0*/  UIADD3 UR19, UPT, UPT, UR7, 0x76cf5d0a, URZ ;  /* 0x76cf5d0a07137890 */ /* 0x000fe2000fffe0ff */
[----:B------:R-:W-:Y:S01]  /*01d0*/  @P0 IMAD.X R125, RZ, RZ, R5, P1 ;  /* 0x000000ffff7d0224 */ /* 0x000fe200008e0605 */
[----:B------:R-:W-:Y:S02]  /*01e0*/  UIADD3 UR16, UPT, UPT, UR6, -0x61c88647, URZ ;  /* 0x9e3779b906107890 */ /* 0x000fe4000fffe0ff */
[----:B------:R-:W-:Y:S02]  /*01f0*/  UIADD3 UR18, UPT, UPT, UR6, 0x3c6ef372, URZ ;  /* 0x3c6ef37206127890 */ /* 0x000fe4000fffe0ff */
[--C-:B------:R-:W-:Y:S01]  /*0200*/  SHF.R.U64 R2, R124, 0x2, R125.reuse ;  /* 0x000000027c027819 */ /* 0x100fe2000000127d */
[----:B------:R-:W-:Y:S01]  /*0210*/  UIADD3 UR20, UPT, UPT, UR6, -0x255992d5, URZ ;  /* 0xdaa66d2b06147890 */ /* 0x000fe2000fffe0ff */
[----:B------:R-:W-:Y:S01]  /*0220*/  SHF.R.U32.HI R12, RZ, 0x2, R125 ;  /* 0x00000002ff0c7819 */ /* 0x000fe2000001167d */
[----:B------:R-:W-:Y:S01]  /*0230*/  UIADD3 UR21, UPT, UPT, UR7, 0x32370b8f, URZ ;  /* 0x32370b8f07157890 */ /* 0x000fe2000fffe0ff */
[----:B-1----:R-:W-:Y:S01]  /*0240*/  IMAD R0, R3, UR5, R6 ;  /* 0x0000000503007c24 */ /* 0x002fe2000f8e0206 */
[----:B------:R-:W-:-:S02]  /*0250*/  UIADD3 UR22, UPT, UPT, UR6, 0x78dde6e4, URZ ;  /* 0x78dde6e406167890 */ /* 0x000fc4000fffe0ff */
[----:B------:R-:W-:Y:S02]  /*0260*/  UIADD3 UR23, UPT, UPT, UR7, -0x126145ec, URZ ;  /* 0xed9eba1407177890 */ /* 0x000fe4000fffe0ff */
[----:B------:R-:W-:Y:S02]  /*0270*/  UIADD3 UR24, UPT, UPT, UR6, 0x1715609d, URZ ;  /* 0x1715609d06187890 */ /* 0x000fe4000fffe0ff */
[----:B------:R-:W-:Y:S02]  /*0280*/  UIADD3 UR25, UPT, UPT, UR7, -0x56f99767, URZ ;  /* 0xa906689907197890 */ /* 0x000fe4000fffe0ff */
[----:B------:R-:W-:Y:S02]  /*0290*/  UIADD3 UR26, UPT, UPT, UR6, -0x4ab325aa, URZ ;  /* 0xb54cda56061a7890 */ /* 0x000fe4000fffe0ff */
[----:B------:R-:W-:Y:S02]  /*02a0*/  UIADD3 UR27, UPT, UPT, UR7, 0x646e171e, URZ ;  /* 0x646e171e071b7890 */ /* 0x000fe4000fffe0ff */
[----:B------:R-:W-:-:S02]  /*02b0*/  UIADD3 UR28, UPT, UPT, UR6, 0x5384540f, URZ ;  /* 0x5384540f061c7890 */ /* 0x000fc4000fffe0ff */
        /* <DEDUP_REMOVED lines=27> */
.L_x_8284:
        /* <DEDUP_REMOVED lines=26> */
.L_x_8285:
        /* <DEDUP_REMOVED lines=9> */
[----:B------:R-:W0:Y:S02]  /*06a0*/  LDCU.U8 UR4, c[0x0][0x410] ;  /* 0x00008200ff0477ac */ /* 0x000e240008000000 */
[----:B------:R-:W-:Y:S01]  /*06b0*/  IMAD R6, R0, -0x326172a9, RZ ;  /* 0xcd9e8d5700067824 */ /* 0x000fe200078e02ff */
[----:B------:R-:W-:Y:S01]  /*06c0*/  LOP3.LUT R4, R4, UR7, RZ, 0x3c, !PT ;  /* 0x0000000704047c12 */ /* 0x000fe2000f8e3cff */
[----:B------:R-:W-:Y:S01]  /*06d0*/  IMAD R8, R2, -0x2daee0ad, RZ ;  /* 0xd2511f5302087824 */ /* 0x000fe200078e02ff */
[----:B------:R-:W2:Y:S01]  /*06e0*/  LDCU UR34, c[0x0][0x404] ;  /* 0x00008080ff2277ac */ /* 0x000ea20008000800 */
[----:B------:R-:W-:Y:S01]  /*06f0*/  IMAD.HI.U32 R7, R3, -0x2daee0ad, RZ ;  /* 0xd2511f5303077827 */ /* 0x000fe200078e00ff */
[----:B------:R-:W3:Y:S03]  /*0700*/  LDCU UR35, c[0x0][0x408] ;  /* 0x00008100ff2377ac */ /* 0x000ee60008000800 */
[----:B------:R-:W-:Y:S01]  /*0710*/  IMAD.HI.U32 R5, R4, -0x326172a9, RZ ;  /* 0xcd9e8d5704057827 */ /* 0x000fe200078e00ff */
[----:B------:R-:W-:Y:S01]  /*0720*/  LOP3.LUT R7, R8, UR17, R7, 0x96, !PT ;  /* 0x0000001108077c12 */ /* 0x000fe2000f8e9607 */
[----:B-1----:R-:W-:-:S02]  /*0730*/  UISETP.NE.U32.AND UP0, UPT, UR10, URZ, UPT ;  /* 0x000000ff0a00728c */ /* 0x002fc4000bf05070 */
[----:B------:R-:W-:Y:S01]  /*0740*/  IMAD R9, R3, -0x2daee0ad, RZ ;  /* 0xd2511f5303097824 */ /* 0x000fe200078e02ff */
[----:B------:R-:W-:Y:S01]  /*0750*/  LOP3.LUT R5, R6, UR16, R5, 0x96, !PT ;  /* 0x0000001006057c12 */ /* 0x000fe2000f8e9605 */
[----:B------:R-:W-:Y:S01]  /*0760*/  IMAD R4, R4, -0x326172a9, RZ ;  /* 0xcd9e8d5704047824 */ /* 0x000fe200078e02ff */
[----:B------:R-:W1:Y:S01]  /*0770*/  LDCU UR14, c[0x0][0x388] ;  /* 0x00007100ff0e77ac */ /* 0x000e620008000800 */
[----:B------:R-:W-:Y:S01]  /*0780*/  IMAD.HI.U32 R3, R7, -0x326172a9, RZ ;  /* 0xcd9e8d5707037827 */ /* 0x000fe200078e00ff */
[----:B------:R-:W4:Y:S03]  /*0790*/  LDCU UR15, c[0x0][0x448] ;  /* 0x00008900ff0f77ac */ /* 0x000f260008000800 */
[C---:B------:R-:W-:Y:S01]  /*07a0*/  IMAD.HI.U32 R6, R5.reuse, -0x2daee0ad, RZ ;  /* 0xd2511f5305067827 */ /* 0x040fe200078e00ff */
[----:B------:R-:W-:Y:S01]  /*07b0*/  LOP3.LUT R3, R4, UR18, R3, 0x96, !PT ;  /* 0x0000001204037c12 */ /* 0x000fe2000f8e9603 */
[----:B------:R-:W1:Y:S02]  /*07c0*/  LDCU.64 UR12, c[0x0][0x3a0] ;  /* 0x00007400ff0c77ac */ /* 0x000e640008000a00 */
[----:B------:R-:W-:Y:S01]  /*07d0*/  IMAD R8, R5, -0x2daee0ad, RZ ;  /* 0xd2511f5305087824 */ /* 0x000fe200078e02ff */
[----:B------:R-:W-:Y:S01]  /*07e0*/  LOP3.LUT R6, R9, UR19, R6, 0x96, !PT ;  /* 0x0000001309067c12 */ /* 0x000fe2000f8e9606 */
[----:B------:R-:W-:Y:S01]  /*07f0*/  IMAD R7, R7, -0x326172a9, RZ ;  /* 0xcd9e8d5707077824 */ /* 0x000fe200078e02ff */
[----:B------:R-:W-:Y:S01]  /*0800*/  UISETP.NE.AND.EX UP0, UPT, UR11, URZ, UPT, UP0 ;  /* 0x000000ff0b00728c */ /* 0x000fe2000bf05300 */
[----:B------:R-:W-:Y:S01]  /*0810*/  IMAD.HI.U32 R5, R3, -0x2daee0ad, RZ ;  /* 0xd2511f5303057827 */ /* 0x000fe200078e00ff */
[----:B0-----:R-:W-:-:S03]  /*0820*/  UISETP.NE.AND UP1, UPT, UR4, URZ, UPT ;  /* 0x000000ff0400728c */ /* 0x001fc6000bf25270 */
[----:B------:R-:W-:Y:S01]  /*0830*/  IMAD.HI.U32 R4, R6, -0x326172a9, RZ ;  /* 0xcd9e8d5706047827 */ /* 0x000fe200078e00ff */
[----:B------:R-:W-:-:S03]  /*0840*/  LOP3.LUT R5, R8, UR21, R5, 0x96, !PT ;  /* 0x0000001508057c12 */ /* 0x000fc6000f8e9605 */
        /* <DEDUP_REMOVED lines=36> */
[----:B------:R-:W-:Y:S01]  /*0a90*/  IMAD.MOV.U32 R4, RZ, RZ, RZ ;  /* 0x000000ffff047224 */ /* 0x000fe200078e00ff */
[----:B------:R-:W-:Y:S01]  /*0aa0*/  LOP3.LUT R20, R3, UR32, R20, 0x96, !PT ;  /* 0x0000002003147c12 */ /* 0x000fe2000f8e9614 */
[----:B------:R-:W-:Y:S01]  /*0ab0*/  IMAD R113, R8, -0x2daee0ad, RZ ;  /* 0xd2511f5308717824 */ /* 0x000fe200078e02ff */
[----:B------:R-:W-:Y:S01]  /*0ac0*/  MOV R3, R12 ;  /* 0x0000000c00037202 */ /* 0x000fe20000000f00 */
[----:B-1234-:R-:W-:-:S07]  /*0ad0*/  IMAD R22, R5, -0x326172a9, RZ ;  /* 0xcd9e8d5705167824 */ /* 0x01efce00078e02ff */
.L_x_8943:
[----:B------:R-:W0:Y:S01]  /*0ae0*/  S2R R153, SR_TID.X ;  /* 0x0000000000997919 */ /* 0x000e220000002100 */
        /* <DEDUP_REMOVED lines=14> */
[----:B-----5:R-:W5:Y:S01]  /*0bd0*/  LDG.E.128 R12, desc[UR8][R12.64] ;  /* 0x000000080c0c7981 */ /* 0x020f62000c1e1d00 */
[----:B------:R-:W-:Y:S02]  /*0be0*/  ISETP.NE.U32.AND P0, PT, RZ, UR12, PT ;  /* 0x0000000cff007c0c */ /* 0x000fe4000bf05070 */
[----:B------:R-:W-:Y:S02]  /*0bf0*/  PLOP3.LUT P1, PT, PT, PT, UP0, 0x80, 0x8 ;  /* 0x000000000008781c */ /* 0x000fe40003f2f008 */
[----:B------:R-:W-:Y:S02]  /*0c00*/  ISETP.NE.AND.EX P2, PT, RZ, UR13, PT, P0 ;  /* 0x0000000dff007c0c */ /* 0x000fe4000bf45300 */
[----:B------:R-:W-:Y:S01]  /*0c10*/  LOP3.LUT R6, R6, 0xfffffffb, RZ, 0xc0, !PT ;  /* 0xfffffffb06067812 */ /* 0x000fe200078ec0ff */
[----:B------:R-:W-:Y:S02]  /*0c20*/  IMAD.MOV.U32 R16, RZ, RZ, 0x3f800000 ;  /* 0x3f800000ff107424 */ /* 0x000fe400078e00ff */
[----:B------:R-:W-:-:S08]  /*0c30*/  IMAD.MOV.U32 R144, RZ, RZ, 0x2f800000 ;  /* 0x2f800000ff907424 */ /* 0x000fd000078e00ff */
[----:B------:R-:W-:Y:S01]  /*0c40*/  @P2 LOP3.LUT R6, R6, 0x4, RZ, 0xfc, !PT ;  /* 0x0000000406062812 */ /* 0x000fe200078efcff */
[----:B---3--:R-:W-:Y:S01]  /*0c50*/  @P1 HADD2.F32 R16, -RZ, R8.H0_H0 ;  /* 0x20000008ff101230 */ /* 0x008fe20000004100 */
[----:B------:R-:W-:Y:S06]  /*0c60*/  @!P2 BRA `(.L_x_8287) ;  /* 0x000000280050a947 */ /* 0x000fec0003800000 */
        /* <DEDUP_REMOVED lines=9> */
[----:B------:R-:W-:-:S04]  /*0d00*/  MOV R7, 0x2 ;  /* 0x0000000200077802 */ /* 0x000fc80000000f00 */
[----:B------:R-:W-:-:S05]  /*0d10*/  VIADDMNMX.U32 R7, R124, 0xfffffffe, R7, PT ;  /* 0xfffffffe7c077846 */ /* 0x000fca0003800007 */
[----:B------:R-:W-:-:S04]  /*0d20*/  IMAD.SHL.U32 R7, R7, 0x4, RZ ;  /* 0x0000000407077824 */ /* 0x000fc800078e00ff */
[----:B------:R-:W0:Y:S02]  /*0d30*/  LDC R8, c[0x2][R7] ;  /* 0x0080000007087b82 */ /* 0x000e240000000800 */
[----:B0-----:R-:W-:-:S04]  /*0d40*/  SHF.R.S32.HI R9, RZ, 0x1f, R8 ;  /* 0x0000001fff097819 */ /* 0x001fc80000011408 */
.L_x_71280:
[----:B------:R-:W-:Y:S05]  /*0d50*/  BRX R8 -0xd60                                          (*"BRANCH_TARGETS .L_x_71281,.L_x_71282,.L_x_71283"*) ;  /* 0xfffffff008a87949 */ /* 0x000fea000383ffff */
.L_x_71283:
[----:B------:R-:W-:Y:S01]  /*0d60*/  VIADD R8, R124, 0x1 ;  /* 0x000000017c087836 */ /* 0x000fe20000000000 */
[----:B------:R-:W-:Y:S01]  /*0d70*/  MOV R96, R113 ;  /* 0x0000007100607202 */ /* 0x000fe20000000f00 */
[----:B------:R-:W-:Y:S01]  /*0d80*/  IMAD.MOV.U32 R7, RZ, RZ, R20 ;  /* 0x000000ffff077224 */ /* 0x000fe200078e0014 */
[----:B------:R-:W-:Y:S06]  /*0d90*/  BRA `(.L_x_8289) ;  /* 0x0000000000ec7947 */ /* 0x000fec0003800000 */
.L_x_71281:
[----:B------:R-:W-:Y:S02]  /*0da0*/  HFMA2 R8, -RZ, RZ, 0, 1.78813934326171875e-07 ;  /* 0x00000003ff087431 */ /* 0x000fe400000001ff */
[----:B------:R-:W-:Y:S02]  /*0db0*/  IMAD.MOV.U32 R96, RZ, RZ, R113 ;  /* 0x000000ffff607224 */ /* 0x000fe400078e0071 */
[----:B------:R-:W-:Y:S01]  /*0dc0*/  IMAD.MOV.U32 R7, RZ, RZ, R21 ;  /* 0x000000ffff077224 */ /* 0x000fe200078e0015 */
[----:B------:R-:W-:Y:S06]  /*0dd0*/  BRA `(.L_x_8289) ;  /* 0x0000000000dc7947 */ /* 0x000fec0003800000 */
.L_x_71282:
        /* <DEDUP_REMOVED lines=13> */
.L_x_8291:
[----:B------:R-:W-:Y:S05]  /*0eb0*/  BSYNC.RECONVERGENT B2 ;  /* 0x0000000000027941 */ /* 0x000fea0003800200 */
.L_x_8290:
        /* <DEDUP_REMOVED lines=40> */
[----:B------:R-:W-:-:S07]  /*1140*/  IMAD.MOV.U32 R8, RZ, RZ, RZ ;  /* 0x000000ffff087224 */ /* 0x000fce00078e00ff */
.L_x_8289:
[----:B------:R-:W-:Y:S05]  /*1150*/  BSYNC.RECONVERGENT B1 ;  /* 0x0000000000017941 */ /* 0x000fea0003800200 */
.L_x_8288:
[----:B------:R-:W-:Y:S01]  /*1160*/  I2FP.F32.U32 R7, R7 ;  /* 0x0000000700077245 */ /* 0x000fe20000201000 */
[----:B-----5:R-:W-:Y:S01]  /*1170*/  HADD2.F32 R9, -RZ, R12.H0_H0 ;  /* 0x2000000cff097230 */ /* 0x020fe20000004100 */
[----:B------:R-:W-:Y:S01]  /*1180*/  MOV R18, UR34 ;  /* 0x0000002200127c02 */ /* 0x000fe20008000f00 */
[----:B------:R-:W-:Y:S01]  /*1190*/  IMAD.U32 R17, RZ, RZ, UR35 ;  /* 0x00000023ff117e24 */ /* 0x000fe2000f8e00ff */
[----:B------:R-:W-:Y:S01]  /*11a0*/  ISETP.NE.AND P1, PT, R8, 0x1, PT ;  /* 0x000000010800780c */ /* 0x000fe20003f25270 */
[----:B------:R-:W-:Y:S01]  /*11b0*/  FFMA.FTZ R7, R7, R144, 1.1641532182693481445e-10 ;  /* 0x2f00000007077423 */ /* 0x000fe20000010090 */
[----:B------:R-:W-:Y:S01]  /*11c0*/  FMUL.FTZ R10, R9, R16 ;  /* 0x00000010090a7220 */ /* 0x000fe20000410000 */
[----:B------:R-:W-:Y:S01]  /*11d0*/  HADD2.F32 R92, -RZ, R88.H0_H0 ;  /* 0x20000058ff5c7230 */ /* 0x000fe20000004100 */
[----:B------:R-:W-:Y:S01]  /*11e0*/  LOP3.LUT R6, R6, 0xfffffffd, RZ, 0xc0, !PT ;  /* 0xfffffffd06067812 */ /* 0x000fe200078ec0ff */
[----:B------:R-:W-:Y:S01]  /*11f0*/  BSSY.RECONVERGENT B1, `(.L_x_8292) ;  /* 0x000004a000017945 */ /* 0x000fe20003800200 */
[----:B------:R-:W-:Y:S01]  /*1200*/  FMUL.FTZ R10, R10, R17 ;  /* 0x000000110a0a7220 */ /* 0x000fe20000410000 */
[----:B------:R-:W-:Y:S01]  /*1210*/  FSETP.GTU.FTZ.AND P0, PT, R7, R18, PT ;  /* 0x000000120700720b */ /* 0x000fe20003f1c000 */
[----:B------:R-:W-:-:S03]  /*1220*/  IMAD.MOV.U32 R9, RZ, RZ, R22 ;  /* 0x000000ffff097224 */ /* 0x000fc600078e0016 */
[----:B------:R-:W-:Y:S01]  /*1230*/  FSEL R7, R10, RZ, !P0 ;  /* 0x000000ff0a077208 */ /* 0x000fe20004000000 */
[----:B------:R-:W-:Y:S01]  /*1240*/  IMAD.MOV.U32 R10, RZ, RZ, 0x2 ;  /* 0x00000002ff0a7424 */ /* 0x000fe200078e00ff */
        /* <DEDUP_REMOVED lines=12> */
.L_x_8294:
        /* <DEDUP_REMOVED lines=13> */
.L_x_8296:
[----:B------:R-:W-:Y:S05]  /*13e0*/  BSYNC.RECONVERGENT B2 ;  /* 0x0000000000027941 */ /* 0x000fea0003800200 */
.L_x_8295:
        /* <DEDUP_REMOVED lines=40> */
[----:B------:R-:W-:Y:S02]  /*1670*/  LOP3.LUT R21, R8, UR33, R93, 0x96, !PT ;  /* 0x0000002108157c12 */ /* 0x000fe4000f8e965d */
[----:B------:R-:W-:-:S07]  /*1680*/  MOV R96, R92 ;  /* 0x0000005c00607202 */ /* 0x000fce0000000f00 */
.L_x_8293:
[----:B------:R-:W-:Y:S05]  /*1690*/  BSYNC.RECONVERGENT B1 ;  /* 0x0000000000017941 */ /* 0x000fea0003800200 */
.L_x_8292:
[----:B------:R-:W-:Y:S01]  /*16a0*/  I2FP.F32.U32 R9, R9 ;  /* 0x0000000900097245 */ /* 0x000fe20000201000 */
[----:B------:R-:W-:Y:S01]  /*16b0*/  HADD2.F32 R11, -RZ, R12.H1_H1 ;  /* 0x3000000cff0b7230 */ /* 0x000fe20000004100 */
[----:B------:R-:W-:Y:S01]  /*16c0*/  ISETP.NE.AND P1, PT, R10, 0x1, PT ;  /* 0x000000010a00780c */ /* 0x000fe20003f25270 */
[----:B------:R-:W-:Y:S01]  /*16d0*/  HADD2.F32 R123, -RZ, R88.H1_H1 ;  /* 0x30000058ff7b7230 */ /* 0x000fe20000004100 */
[----:B------:R-:W-:Y:S01]  /*16e0*/  BSSY.RECONVERGENT B1, `(.L_x_8297) ;  /* 0x000004b000017945 */ /* 0x000fe20003800200 */
        /* <DEDUP_REMOVED lines=18> */
.L_x_8299:
        /* <DEDUP_REMOVED lines=13> */
.L_x_8301:
[----:B------:R-:W-:Y:S05]  /*18e0*/  BSYNC.RECONVERGENT B2 ;  /* 0x0000000000027941 */ /* 0x000fea0003800200 */
.L_x_8300:
        /* <DEDUP_REMOVED lines=39> */
[----:B------:R-:W-:Y:S02]  /*1b60*/  LOP3.LUT R21, R8, UR33, R93, 0x96, !PT ;  /* 0x0000002108157c12 */ /* 0x000fe4000f8e965d */
[----:B------:R-:W-:Y:S01]  /*1b70*/  MOV R8, R96 ;  /* 0x0000006000087202 */ /* 0x000fe20000000f00 */
[----:B------:R-:W-:-:S07]  /*1b80*/  IMAD.MOV.U32 R96, RZ, RZ, R92 ;  /* 0x000000ffff607224 */ /* 0x000fce00078e005c */
.L_x_8298:
[----:B------:R-:W-:Y:S05]  /*1b90*/  BSYNC.RECONVERGENT B1 ;  /* 0x0000000000017941 */ /* 0x000fea0003800200 */
.L_x_8297:
        /* <DEDUP_REMOVED lines=23> */
.L_x_8304:
        /* <DEDUP_REMOVED lines=13> */
.L_x_8306:
[----:B------:R-:W-:Y:S05]  /*1de0*/  BSYNC.RECONVERGENT B2 ;  /* 0x0000000000027941 */ /* 0x000fea0003800200 */
.L_x_8305:
        /* <DEDUP_REMOVED lines=40> */
[----:B------:R-:W-:Y:S02]  /*2070*/  IMAD.MOV.U32 R8, RZ, RZ, R96 ;  /* 0x000000ffff087224 */ /* 0x000fe400078e0060 */
[----:B------:R-:W-:-:S07]  /*2080*/  IMAD.MOV.U32 R96, RZ, RZ, R92 ;  /* 0x000000ffff607224 */ /* 0x000fce00078e005c */
.L_x_8303:
[----:B------:R-:W-:Y:S05]  /*2090*/  BSYNC.RECONVERGENT B1 ;  /* 0x0000000000017941 */ /* 0x000fea0003800200 */
.L_x_8302:
        /* <DEDUP_REMOVED lines=23> */
.L_x_8309:
        /* <DEDUP_REMOVED lines=13> */
.L_x_8311:
[----:B------:R-:W-:Y:S05]  /*22e0*/  BSYNC.RECONVERGENT B2 ;  /* 0x0000000000027941 */ /* 0x000fea0003800200 */
.L_x_8310:
        /* <DEDUP_REMOVED lines=40> */
[----:B------:R-:W-:Y:S02]  /*2570*/  LOP3.LUT R21, R10, UR33, R89, 0x96, !PT ;  /* 0x000000210a157c12 */ /* 0x000fe4000f8e9659 */
[----:B------:R-:W-:-:S07]  /*2580*/  MOV R96, R88 ;  /* 0x0000005800607202 */ /* 0x000fce0000000f00 */
.L_x_8308:
[----:B------:R-:W-:Y:S05]  /*2590*/  BSYNC.RECONVERGENT B1 ;  /* 0x0000000000017941 */ /* 0x000fea0003800200 */
.L_x_8307:
        /* <DEDUP_REMOVED lines=8> */
[----:B------:R-:W-:-:S04]  /*2620*/  FSETP.GTU.FTZ.AND P3, PT, R9, R18, PT ;  /* 0x000000120900720b */ /* 0x000fc80003f7c000 */
[----:B------:R-:W-:Y:S02]  /*2630*/  FSEL R9, R10, RZ, !P3 ;  /* 0x000000ff0a097208 */ /* 0x000fe40005800000 */
[----:B------:R-:W-:Y:S02]  /*2640*/  PLOP3.LUT P3, PT, P3, PT, PT, 0x8, 0x80 ;  /* 0x000000000080781c */ /* 0x000fe40001f6e170 */
[----:B------:R-:W-:Y:S01]  /*2650*/  MOV R10, R22 ;  /* 0x00000016000a7202 */ /* 0x000fe20000000f00 */
        /* <DEDUP_REMOVED lines=11> */
.L_x_8314:
        /* <DEDUP_REMOVED lines=13> */
.L_x_8316:
[----:B------:R-:W-:Y:S05]  /*27e0*/  BSYNC.RECONVERGENT B2 ;  /* 0x0000000000027941 */ /* 0x000fea0003800200 */
.L_x_8315:
        /* <DEDUP_REMOVED lines=40> */
[----:B------:R-:W-:Y:S01]  /*2a70*/  MOV R10, R96 ;  /* 0x00000060000a7202 */ /* 0x000fe20000000f00 */
[----:B------:R-:W-:-:S07]  /*2a80*/  IMAD.MOV.U32 R96, RZ, RZ, R88 ;  /* 0x000000ffff607224 */ /* 0x000fce00078e0058 */
.L_x_8313:
[----:B------:R-:W-:Y:S05]  /*2a90*/  BSYNC.RECONVERGENT B1 ;  /* 0x0000000000017941 */ /* 0x000fea0003800200 */
.L_x_8312:
        /* <DEDUP_REMOVED lines=23> */
.L_x_8319:
        /* <DEDUP_REMOVED lines=13> */
.L_x_8321:
[----:B------:R-:W-:Y:S05]  /*2ce0*/  BSYNC.RECONVERGENT B2 ;  /* 0x0000000000027941 */ /* 0x000fea0003800200 */
.L_x_8320:
        /* <DEDUP_REMOVED lines=42> */
.L_x_8318:
[----:B------:R-:W-:Y:S05]  /*2f90*/  BSYNC.RECONVERGENT B1 ;  /* 0x0000000000017941 */ /* 0x000fea0003800200 */
.L_x_8317:
        /* <DEDUP_REMOVED lines=9> */
[----:B------:R-:W-:-:S04]  /*3030*/  FSETP.GTU.FTZ.AND P5, PT, R11, R18, PT ;  /* 0x000000120b00720b */ /* 0x000fc80003fbc000 */
[----:B------:R-:W-:Y:S01]  /*3040*/  FSEL R11, R12, RZ, !P5 ;  /* 0x000000ff0c0b7208 */ /* 0x000fe20006800000 */
[----:B------:R-:W-:Y:S01]  /*3050*/  IMAD.MOV.U32 R12, RZ, RZ, R22 ;  /* 0x000000ffff0c7224 */ /* 0x000fe200078e0016 */
        /* <DEDUP_REMOVED lines=11> */
.L_x_8324:
        /* <DEDUP_REMOVED lines=15> */
.L_x_8326:
[----:B------:R-:W-:Y:S05]  /*3200*/  BSYNC.RECONVERGENT B2 ;  /* 0x0000000000027941 */ /* 0x000fea0003800200 */
.L_x_8325:
        /* <DEDUP_REMOVED lines=40> */
[----:B------:R-:W-:Y:S01]  /*3490*/  IMAD.MOV.U32 R12, RZ, RZ, R96 ;  /* 0x000000ffff0c7224 */ /* 0x000fe200078e0060 */
[----:B------:R-:W-:-:S07]  /*34a0*/  MOV R96, R88 ;  /* 0x0000005800607202 */ /* 0x000fce0000000f00 */
.L_x_8323:
[----:B------:R-:W-:Y:S05]  /*34b0*/  BSYNC.RECONVERGENT B1 ;  /* 0x0000000000017941 */ /* 0x000fea0003800200 */
.L_x_8322:
[----:B------:R-:W-:Y:S01]  /*34c0*/  I2FP.F32.U32 R13, R12 ;  /* 0x0000000c000d7245 */ /* 0x000fe20000201000 */
[----:B------:R-:W-:Y:S01]  /*34d0*/  HADD2.F32 R15, -RZ, R15.H1_H1 ;  /* 0x3000000fff0f7230 */ /* 0x000fe20000004100 */
[----:B------:R-:W-:Y:S01]  /*34e0*/  F2FP.F16.F32.PACK_AB R90, R10, R9 ;  /* 0x000000090a5a723e */ /* 0x000fe200000000ff */
[----:B------:R-:W-:Y:S01]  /*34f0*/  HADD2.F32 R91, -RZ, R91.H1_H1 ;  /* 0x3000005bff5b7230 */ /* 0x000fe20000004100 */
[----:B------:R-:W-:Y:S01]  /*3500*/  F2FP.F16.F32.PACK_AB R89, R8, R122 ;  /* 0x0000007a0859723e */ /* 0x000fe200000000ff */
[----:B------:R-:W-:Y:S01]  /*3510*/  FFMA.FTZ R13, R13, R144, 1.1641532182693481445e-10 ;  /* 0x2f0000000d0d7423 */ /* 0x000fe20000010090 */
[----:B------:R-:W-:Y:S01]  /*3520*/  FMUL.FTZ R12, R15, R16 ;  /* 0x000000100f0c7220 */ /* 0x000fe20000410000 */
[----:B------:R-:W-:-:S03]  /*3530*/  F2FP.F16.F32.PACK_AB R88, R123, R7 ;  /* 0x000000077b58723e */ /* 0x000fc600000000ff */
[----:B------:R-:W-:Y:S01]  /*3540*/  FMUL.FTZ R12, R12, R17 ;  /* 0x000000110c0c7220 */ /* 0x000fe20000410000 */
[----:B------:R-:W-:-:S04]  /*3550*/  FSETP.GTU.FTZ.AND P6, PT, R13, R18, PT ;  /* 0x000000120d00720b */ /* 0x000fc80003fdc000 */
[----:B------:R-:W-:Y:S02]  /*3560*/  FSEL R12, R12, RZ, !P6 ;  /* 0x000000ff0c0c7208 */ /* 0x000fe40007000000 */
[----:B------:R-:W-:-:S03]  /*3570*/  PLOP3.LUT P6, PT, P6, PT, PT, 0x8, 0x80 ;  /* 0x000000000080781c */ /* 0x000fc600037ce170 */
[----:B------:R-:W-:-:S05]  /*3580*/  FADD.FTZ R12, R12, R91 ;  /* 0x0000005b0c0c7221 */ /* 0x000fca0000010000 */
[----:B------:R-:W-:Y:S01]  /*3590*/  F2FP.F16.F32.PACK_AB R91, R12, R11 ;  /* 0x0000000b0c5b723e */ /* 0x000fe200000000ff */
[----:B------:R-:W-:Y:S06]  /*35a0*/  BRA `(.L_x_8327) ;  /* 0x0000002400f07947 */ /* 0x000fec0003800000 */
.L_x_8287:
        /* <DEDUP_REMOVED lines=16> */
.L_x_8330:
        /* <DEDUP_REMOVED lines=13> */
.L_x_8332:
[----:B------:R-:W-:Y:S05]  /*3780*/  BSYNC.RECONVERGENT B2 ;  /* 0x0000000000027941 */ /* 0x000fea0003800200 */
.L_x_8331:
        /* <DEDUP_REMOVED lines=40> */
[----:B------:R-:W-:-:S07]  /*3a10*/  LOP3.LUT R21, R8, UR33, R97, 0x96, !PT ;  /* 0x0000002108157c12 */ /* 0x000fce000f8e9661 */
.L_x_8329:
[----:B------:R-:W-:Y:S05]  /*3a20*/  BSYNC.RECONVERGENT B1 ;  /* 0x0000000000017941 */ /* 0x000fea0003800200 */
.L_x_8328:
[----:B------:R-:W-:Y:S01]  /*3a30*/  I2FP.F32.U32 R7, R7 ;  /* 0x0000000700077245 */ /* 0x000fe20000201000 */
[----:B------:R-:W-:Y:S01]  /*3a40*/  IMAD.U32 R18, RZ, RZ, UR34 ;  /* 0x00000022ff127e24 */ /* 0x000fe2000f8e00ff */
[----:B------:R-:W-:Y:S01]  /*3a50*/  ISETP.NE.AND P1, PT, R10, 0x1, PT ;  /* 0x000000010a00780c */ /* 0x000fe20003f25270 */
[----:B-----5:R-:W-:Y:S01]  /*3a60*/  HADD2.F32 R9, -RZ, R12.H0_H0 ;  /* 0x2000000cff097230 */ /* 0x020fe20000004100 */
[----:B------:R-:W-:Y:S01]  /*3a70*/  MOV R17, UR35 ;  /* 0x0000002300117c02 */ /* 0x000fe20008000f00 */
[----:B------:R-:W-:Y:S01]  /*3a80*/  FFMA.FTZ R7, R7, R144, 1.1641532182693481445e-10 ;  /* 0x2f00000007077423 */ /* 0x000fe20000010090 */
[----:B------:R-:W-:Y:S01]  /*3a90*/  LOP3.LUT R6, R6, 0xfffffffd, RZ, 0xc0, !PT ;  /* 0xfffffffd06067812 */ /* 0x000fe200078ec0ff */
[----:B------:R-:W-:Y:S01]  /*3aa0*/  BSSY.RECONVERGENT B1, `(.L_x_8333) ;  /* 0x000004a000017945 */ /* 0x000fe20003800200 */
[----:B------:R-:W-:Y:S01]  /*3ab0*/  FMUL.FTZ R8, R9, R16 ;  /* 0x0000001009087220 */ /* 0x000fe20000410000 */
[----:B------:R-:W-:Y:S01]  /*3ac0*/  IMAD.MOV.U32 R19, RZ, RZ, 0x2 ;  /* 0x00000002ff137424 */ /* 0x000fe200078e00ff */
[----:B------:R-:W-:-:S02]  /*3ad0*/  FSETP.GTU.FTZ.AND P0, PT, R7, R18, PT ;  /* 0x000000120700720b */ /* 0x000fc40003f1c000 */
[----:B------:R-:W-:Y:S01]  /*3ae0*/  FMUL.FTZ R7, R8, R17 ;  /* 0x0000001108077220 */ /* 0x000fe20000410000 */
[----:B------:R-:W-:Y:S01]  /*3af0*/  IMAD.MOV.U32 R8, RZ, RZ, R22 ;  /* 0x000000ffff087224 */ /* 0x000fe200078e0016 */
[----:B------:R-:W-:-:S03]  /*3b00*/  PLOP3.LUT P2, PT, P0, PT, PT, 0x8, 0x80 ;  /* 0x000000000080781c */ /* 0x000fc6000074e170 */
[----:B------:R-:W-:-:S10]  /*3b10*/  FSEL R7, R7, RZ, !P0 ;  /* 0x000000ff07077208 */ /* 0x000fd40004000000 */
        /* <DEDUP_REMOVED lines=10> */
.L_x_8335:
        /* <DEDUP_REMOVED lines=13> */
.L_x_8337:
[----:B------:R-:W-:Y:S05]  /*3c90*/  BSYNC.RECONVERGENT B2 ;  /* 0x0000000000027941 */ /* 0x000fea0003800200 */
.L_x_8336:
        /* <DEDUP_REMOVED lines=40> */
[----:B------:R-:W-:Y:S01]  /*3f20*/  IMAD.MOV.U32 R8, RZ, RZ, R96 ;  /* 0x000000ffff087224 */ /* 0x000fe200078e0060 */
[----:B------:R-:W-:-:S07]  /*3f30*/  MOV R96, R88 ;  /* 0x0000005800607202 */ /* 0x000fce0000000f00 */
.L_x_8334:
[----:B------:R-:W-:Y:S05]  /*3f40*/  BSYNC.RECONVERGENT B1 ;  /* 0x0000000000017941 */ /* 0x000fea0003800200 */
.L_x_8333:
        /* <DEDUP_REMOVED lines=21> */
.L_x_8340:
        /* <DEDUP_REMOVED lines=13> */
.L_x_8342:
[----:B------:R-:W-:Y:S05]  /*4170*/  BSYNC.RECONVERGENT B2 ;  /* 0x0000000000027941 */ /* 0x000fea0003800200 */
.L_x_8341:
        /* <DEDUP_REMOVED lines=42> */
.L_x_8339:
[----:B------:R-:W-:Y:S05]  /*4420*/  BSYNC.RECONVERGENT B1 ;  /* 0x0000000000017941 */ /* 0x000fea0003800200 */
.L_x_8338:
        /* <DEDUP_REMOVED lines=21> */
.L_x_8345:
        /* <DEDUP_REMOVED lines=13> */
.L_x_8347:
[----:B------:R-:W-:Y:S05]  /*4650*/  BSYNC.RECONVERGENT B2 ;  /* 0x0000000000027941 */ /* 0x000fea0003800200 */
.L_x_8346:
        /* <DEDUP_REMOVED lines=38> */
[----:B------:R-:W-:-:S04]  /*48c0*/  LOP3.LUT R20, R10, UR32, R23, 0x96, !PT ;  /* 0x000000200a147c12 */ /* 0x000fc8000f8e9617 */
[----:B------:R-:W-:Y:S01]  /*48d0*/  LOP3.LUT R21, R8, UR33, R89, 0x96, !PT ;  /* 0x0000002108157c12 */ /* 0x000fe2000f8e9659 */
[----:B------:R-:W-:Y:S02]  /*48e0*/  IMAD.MOV.U32 R8, RZ, RZ, R96 ;  /* 0x000000ffff087224 */ /* 0x000fe400078e0060 */
[----:B------:R-:W-:-:S07]  /*48f0*/  IMAD.MOV.U32 R96, RZ, RZ, R88 ;  /* 0x000000ffff607224 */ /* 0x000fce00078e0058 */
.L_x_8344:
[----:B------:R-:W-:Y:S05]  /*4900*/  BSYNC.RECONVERGENT B1 ;  /* 0x0000000000017941 */ /* 0x000fea0003800200 */
.L_x_8343:
[----:B------:R-:W-:Y:S01]  /*4910*/  ISETP.NE.AND P4, PT, R11, 0x1, PT ;  /* 0x000000010b00780c */ /* 0x000fe20003f85270 */
[----:B------:R-:W-:Y:S01]  /*4920*/  HADD2.F32 R13, -RZ, R13.H1_H1 ;  /* 0x3000000dff0d7230 */ /* 0x000fe20000004100 */
[----:B------:R-:W-:Y:S01]  /*4930*/  I2FP.F32.U32 R9, R8 ;  /* 0x0000000800097245 */ /* 0x000fe20000201000 */
[----:B------:R-:W-:Y:S01]  /*4940*/  BSSY.RECONVERGENT B1, `(.L_x_8348) ;  /* 0x000004a000017945 */ /* 0x000fe20003800200 */
[----:B------:R-:W-:Y:S02]  /*4950*/  IMAD.MOV.U32 R12, RZ, RZ, 0x2 ;  /* 0x00000002ff0c7424 */ /* 0x000fe400078e00ff */
        /* <DEDUP_REMOVED lines=16> */
.L_x_8350:
        /* <DEDUP_REMOVED lines=13> */
.L_x_8352:
[----:B------:R-:W-:Y:S05]  /*4b30*/  BSYNC.RECONVERGENT B2 ;  /* 0x0000000000027941 */ /* 0x000fea0003800200 */
.L_x_8351:
        /* <DEDUP_REMOVED lines=42> */
.L_x_8349:
[----:B------:R-:W-:Y:S05]  /*4de0*/  BSYNC.RECONVERGENT B1 ;  /* 0x0000000000017941 */ /* 0x000fea0003800200 */
.L_x_8348:
        /* <DEDUP_REMOVED lines=21> */
.L_x_8355:
        /* <DEDUP_REMOVED lines=13> */
.L_x_8357:
[----:B------:R-:W-:Y:S05]  /*5010*/  BSYNC.RECONVERGENT B2 ;  /* 0x0000000000027941 */ /* 0x000fea0003800200 */
.L_x_8356:
        /* <DEDUP_REMOVED lines=42> */
.L_x_8354:
[----:B------:R-:W-:Y:S05]  /*52c0*/  BSYNC.RECONVERGENT B1 ;  /* 0x0000000000017941 */ /* 0x000fea0003800200 */
.L_x_8353:
        /* <DEDUP_REMOVED lines=21> */
.L_x_8360:
        /* <DEDUP_REMOVED lines=13> */
.L_x_8362:
[----:B------:R-:W-:Y:S05]  /*54f0*/  BSYNC.RECONVERGENT B2 ;  /* 0x0000000000027941 */ /* 0x000fea0003800200 */
.L_x_8361:
        /* <DEDUP_REMOVED lines=42> */
.L_x_8359:
[----:B------:R-:W-:Y:S05]  /*57a0*/  BSYNC.RECONVERGENT B1 ;  /* 0x0000000000017941 */ /* 0x000fea0003800200 */
.L_x_8358:
        /* <DEDUP_REMOVED lines=21> */
.L_x_8365:
        /* <DEDUP_REMOVED lines=15> */
.L_x_8367:
[----:B------:R-:W-:Y:S05]  /*59f0*/  BSYNC.RECONVERGENT B2 ;  /* 0x0000000000027941 */ /* 0x000fea0003800200 */
.L_x_8366:
        /* <DEDUP_REMOVED lines=42> */
.L_x_8364:
[----:B------:R-:W-:Y:S05]  /*5ca0*/  BSYNC.RECONVERGENT B1 ;  /* 0x0000000000017941 */ /* 0x000fea0003800200 */
.L_x_8363:
[----:B------:R-:W-:Y:S01]  /*5cb0*/  I2FP.F32.U32 R13, R12 ;  /* 0x0000000c000d7245 */ /* 0x000fe20000201000 */
[----:B------:R-:W-:Y:S01]  /*5cc0*/  HADD2.F32 R15, -RZ, R15.H1_H1 ;  /* 0x3000000fff0f7230 */ /* 0x000fe20000004100 */
[----:B------:R-:W-:Y:S02]  /*5cd0*/  F2FP.F16.F32.PACK_AB R90, R10, R9 ;  /* 0x000000090a5a723e */ /* 0x000fe400000000ff */
[----:B------:R-:W-:Y:S01]  /*5ce0*/  F2FP.F16.F32.PACK_AB R89, R8, R122 ;  /* 0x0000007a0859723e */ /* 0x000fe200000000ff */
[----:B------:R-:W-:Y:S01]  /*5cf0*/  FFMA.FTZ R13, R13, R144, 1.1641532182693481445e-10 ;  /* 0x2f0000000d0d7423 */ /* 0x000fe20000010090 */
[----:B------:R-:W-:Y:S01]  /*5d00*/  FMUL.FTZ R12, R15, R16 ;  /* 0x000000100f0c7220 */ /* 0x000fe20000410000 */
[----:B------:R-:W-:-:S03]  /*5d10*/  F2FP.F16.F32.PACK_AB R88, R123, R7 ;  /* 0x000000077b58723e */ /* 0x000fc600000000ff */
[----:B------:R-:W-:Y:S01]  /*5d20*/  FMUL.FTZ R12, R12, R17 ;  /* 0x000000110c0c7220 */ /* 0x000fe20000410000 */
[----:B------:R-:W-:-:S04]  /*5d30*/  FSETP.GTU.FTZ.AND P6, PT, R13, R18, PT ;  /* 0x000000120d00720b */ /* 0x000fc80003fdc000 */
[----:B------:R-:W-:Y:S02]  /*5d40*/  FSEL R12, R12, RZ, !P6 ;  /* 0x000000ff0c0c7208 */ /* 0x000fe40007000000 */
[----:B------:R-:W-:Y:S02]  /*5d50*/  PLOP3.LUT P6, PT, P6, PT, PT, 0x8, 0x80 ;  /* 0x000000000080781c */ /* 0x000fe400037ce170 */
[----:B------:R-:W-:-:S11]  /*5d60*/  F2FP.F16.F32.PACK_AB R91, R12, R11 ;  /* 0x0000000b0c5b723e */ /* 0x000fd600000000ff */
.L_x_8327:
[----:B------:R-:W0:Y:S01]  /*5d70*/  LDC.64 R154, c[0x0][0x3a8] ;  /* 0x0000ea00ff9a7b82 */ /* 0x000e220000000a00 */
[----:B------:R-:W-:Y:S01]  /*5d80*/  SEL R19, RZ, 0x1000000, !P6 ;  /* 0x01000000ff137807 */ /* 0x000fe20007000000 */
[----:B------:R-:W-:Y:S01]  /*5d90*/  VIADD R165, R5, 0x20 ;  /* 0x0000002005a57836 */ /* 0x000fe20000000000 */
[----:B------:R-:W-:Y:S02]  /*5da0*/  SEL R92, RZ, 0x10000, !P5 ;  /* 0x00010000ff5c7807 */ /* 0x000fe40006800000 */
[----:B------:R-:W-:Y:S02]  /*5db0*/  SEL R101, RZ, 0x100, !P4 ;  /* 0x00000100ff657807 */ /* 0x000fe40006000000 */
[----:B------:R-:W-:Y:S01]  /*5dc0*/  LOP3.LUT P5, RZ, R6, 0x2, RZ, 0xc0, !PT ;  /* 0x0000000206ff7812 */ /* 0x000fe200078ac0ff */
[----:B------:R-:W1:Y:S01]  /*5dd0*/  LDC.64 R156, c[0x0][0x3b0] ;  /* 0x0000ec00ff9c7b82 */ /* 0x000e620000000a00 */
[----:B------:R-:W-:Y:S02]  /*5de0*/  SEL R15, RZ, 0x1000000, !P2 ;  /* 0x01000000ff0f7807 */ /* 0x000fe40005000000 */
        /* <DEDUP_REMOVED lines=9> */
[----:B------:R-:W-:Y:S01]  /*5e80*/  LOP3.LUT P6, RZ, R6, 0x4, RZ, 0xc0, !PT ;  /* 0x0000000406ff7812 */ /* 0x000fe200078cc0ff */
        /* <DEDUP_REMOVED lines=25> */
.L_x_8371:
        /* <DEDUP_REMOVED lines=13> */
.L_x_8373:
[----:B------:R-:W-:Y:S05]  /*60f0*/  BSYNC.RECONVERGENT B2 ;  /* 0x0000000000027941 */ /* 0x000fea0003800200 */
.L_x_8372:
        /* <DEDUP_REMOVED lines=41> */
[----:B------:R-:W-:-:S07]  /*6390*/  IMAD.MOV.U32 R14, RZ, RZ, R98 ;  /* 0x000000ffff0e7224 */ /* 0x000fce00078e0062 */
.L_x_8370:
[----:B------:R-:W-:Y:S05]  /*63a0*/  BSYNC.RECONVERGENT B1 ;  /* 0x0000000000017941 */ /* 0x000fea0003800200 */
.L_x_8369:
[----:B------:R-:W-:Y:S01]  /*63b0*/  I2FP.F32.U32 R15, R15 ;  /* 0x0000000f000f7245 */ /* 0x000fe20000201000 */
[----:B-----5:R-:W-:Y:S01]  /*63c0*/  HADD2.F32 R19, -RZ, R92.H0_H0 ;  /* 0x2000005cff137230 */ /* 0x020fe20000004100 */
[----:B------:R-:W-:Y:S01]  /*63d0*/  ISETP.NE.AND P1, PT, R13, 0x1, PT ;  /* 0x000000010d00780c */ /* 0x000fe20003f25270 */
[----:B------:R-:W-:Y:S01]  /*63e0*/  BSSY.RECONVERGENT B1, `(.L_x_8374) ;  /* 0x000004e000017945 */ /* 0x000fe20003800200 */
[----:B------:R-:W-:Y:S01]  /*63f0*/  LOP3.LUT R6, R6, 0xfffffffd, RZ, 0xc0, !PT ;  /* 0xfffffffd06067812 */ /* 0x000fe200078ec0ff */
[----:B------:R-:W-:Y:S01]  /*6400*/  FFMA.FTZ R15, R15, R144, 1.1641532182693481445e-10 ;  /* 0x2f0000000f0f7423 */ /* 0x000fe20000010090 */
[----:B------:R-:W-:Y:S01]  /*6410*/  FMUL.FTZ R96, R19, R16 ;  /* 0x0000001013607220 */ /* 0x000fe20000410000 */
[----:B------:R-:W-:-:S03]  /*6420*/  IMAD.MOV.U32 R19, RZ, RZ, 0x2 ;  /* 0x00000002ff137424 */ /* 0x000fc600078e00ff */
[----:B------:R-:W-:Y:S01]  /*6430*/  FMUL.FTZ R96, R96, R17 ;  /* 0x0000001160607220 */ /* 0x000fe20000410000 */
[----:B------:R-:W-:Y:S01]  /*6440*/  FSETP.GTU.FTZ.AND P0, PT, R15, R18, PT ;  /* 0x000000120f00720b */ /* 0x000fe20003f1c000 */
[----:B------:R-:W-:-:S03]  /*6450*/  HADD2.F32 R15, -RZ, R88.H0_H0 ;  /* 0x20000058ff0f7230 */ /* 0x000fc60000004100 */
        /* <DEDUP_REMOVED lines=14> */
.L_x_8376:
        /* <DEDUP_REMOVED lines=13> */
.L_x_8378:
[----:B------:R-:W-:Y:S05]  /*6610*/  BSYNC.RECONVERGENT B2 ;  /* 0x0000000000027941 */ /* 0x000fea0003800200 */
.L_x_8377:
        /* <DEDUP_REMOVED lines=41> */
[----:B------:R-:W-:-:S07]  /*68b0*/  MOV R14, R96 ;  /* 0x00000060000e7202 */ /* 0x000fce0000000f00 */
.L_x_8375:
[----:B------:R-:W-:Y:S05]  /*68c0*/  BSYNC.RECONVERGENT B1 ;  /* 0x0000000000017941 */ /* 0x000fea0003800200 */
.L_x_8374:
        /* <DEDUP_REMOVED lines=23> */
.L_x_8381:
        /* <DEDUP_REMOVED lines=13> */
.L_x_8383:
[----:B------:R-:W-:Y:S05]  /*6b10*/  BSYNC.RECONVERGENT B2 ;  /* 0x0000000000027941 */ /* 0x000fea0003800200 */
.L_x_8382:
        /* <DEDUP_REMOVED lines=42> */
.L_x_8380:
[----:B------:R-:W-:Y:S05]  /*6dc0*/  BSYNC.RECONVERGENT B1 ;  /* 0x0000000000017941 */ /* 0x000fea0003800200 */
.L_x_8379:
        /* <DEDUP_REMOVED lines=23> */
.L_x_8386:
        /* <DEDUP_REMOVED lines=13> */
.L_x_8388:
[----:B------:R-:W-:Y:S05]  /*7010*/  BSYNC.RECONVERGENT B2 ;  /* 0x0000000000027941 */ /* 0x000fea0003800200 */
.L_x_8387:
        /* <DEDUP_REMOVED lines=42> */
.L_x_8385:
[----:B------:R-:W-:Y:S05]  /*72c0*/  BSYNC.RECONVERGENT B1 ;  /* 0x0000000000017941 */ /* 0x000fea0003800200 */
.L_x_8384:
        /* <DEDUP_REMOVED lines=23> */
.L_x_8391:
        /* <DEDUP_REMOVED lines=13> */
.L_x_8393:
[----:B------:R-:W-:Y:S05]  /*7510*/  BSYNC.RECONVERGENT B2 ;  /* 0x0000000000027941 */ /* 0x000fea0003800200 */
.L_x_8392:
        /* <DEDUP_REMOVED lines=42> */
.L_x_8390:
[----:B------:R-:W-:Y:S05]  /*77c0*/  BSYNC.RECONVERGENT B1 ;  /* 0x0000000000017941 */ /* 0x000fea0003800200 */
.L_x_8389:
        /* <DEDUP_REMOVED lines=23> */
.L_x_8396:
        /* <DEDUP_REMOVED lines=13> */
.L_x_8398:
[----:B------:R-:W-:Y:S05]  /*7a10*/  BSYNC.RECONVERGENT B2 ;  /* 0x0000000000027941 */ /* 0x000fea0003800200 */
.L_x_8397:
        /* <DEDUP_REMOVED lines=42> */
.L_x_8395:
[----:B------:R-:W-:Y:S05]  /*7cc0*/  BSYNC.RECONVERGENT B1 ;  /* 0x0000000000017941 */ /* 0x000fea0003800200 */
.L_x_8394:
        /* <DEDUP_REMOVED lines=23> */
.L_x_8401:
        /* <DEDUP_REMOVED lines=13> */
.L_x_8403:
[----:B------:R-:W-:Y:S05]  /*7f10*/  BSYNC.RECONVERGENT B2 ;  /* 0x0000000000027941 */ /* 0x000fea0003800200 */
.L_x_8402:
        /* <DEDUP_REMOVED lines=42> */
.L_x_8400:
[----:B------:R-:W-:Y:S05]  /*81c0*/  BSYNC.RECONVERGENT B1 ;  /* 0x0000000000017941 */ /* 0x000fea0003800200 */
.L_x_8399:
        /* <DEDUP_REMOVED lines=23> */
.L_x_8406:
        /* <DEDUP_REMOVED lines=15> */
.L_x_8408:
[----:B------:R-:W-:Y:S05]  /*8430*/  BSYNC.RECONVERGENT B2 ;  /* 0x0000000000027941 */ /* 0x000fea0003800200 */
.L_x_8407:
        /* <DEDUP_REMOVED lines=43> */
.L_x_8405:
[----:B------:R-:W-:Y:S05]  /*86f0*/  BSYNC.RECONVERGENT B1 ;  /* 0x0000000000017941 */ /* 0x000fea0003800200 */
.L_x_8404:
[----:B------:R-:W-:Y:S01]  /*8700*/  I2FP.F32.U32 R13, R13 ;  /* 0x0000000d000d7245 */ /* 0x000fe20000201000 */
[----:B------:R-:W-:Y:S01]  /*8710*/  HADD2.F32 R95, -RZ, R95.H1_H1 ;  /* 0x3000005fff5f7230 */ /* 0x000fe20000004100 */
[----:B------:R-:W-:Y:S01]  /*8720*/  F2FP.F16.F32.PACK_AB R90, R126, R150 ;  /* 0x000000967e5a723e */ /* 0x000fe200000000ff */
[----:B------:R-:W-:Y:S01]  /*8730*/  HADD2.F32 R91, -RZ, R91.H1_H1 ;  /* 0x3000005bff5b7230 */ /* 0x000fe20000004100 */
[----:B------:R-:W-:Y:S01]  /*8740*/  F2FP.F16.F32.PACK_AB R89, R127, R151 ;  /* 0x000000977f59723e */ /* 0x000fe200000000ff */
[----:B------:R-:W-:Y:S01]  /*8750*/  FFMA.FTZ R13, R13, R144, 1.1641532182693481445e-10 ;  /* 0x2f0000000d0d7423 */ /* 0x000fe20000010090 */
[----:B------:R-:W-:-:S04]  /*8760*/  FMUL.FTZ R88, R95, R16 ;  /* 0x000000105f587220 */ /* 0x000fc80000410000 */
        /* <DEDUP_REMOVED lines=8> */
.L_x_8368:
[----:B------:R-:W-:Y:S01]  /*87f0*/  ISETP.NE.AND P0, PT, R23, 0x1, PT ;  /* 0x000000011700780c */ /* 0x000fe20003f05270 */
[----:B------:R-:W-:Y:S01]  /*8800*/  BSSY.RECONVERGENT B1, `(.L_x_8410) ;  /* 0x0000047000017945 */ /* 0x000fe20003800200 */
[----:B------:R-:W-:Y:S02]  /*8810*/  HFMA2 R19, -RZ, RZ, 0, 1.1920928955078125e-07 ;  /* 0x00000002ff137431 */ /* 0x000fe400000001ff */
[----:B------:R-:W-:Y:S02]  /*8820*/  IMAD.MOV.U32 R13, RZ, RZ, R22 ;  /* 0x000000ffff0d7224 */ /* 0x000fe400078e0016 */
[----:B0-----:R-:W-:-:S07]  /*8830*/  IMAD.MOV.U32 R14, RZ, RZ, R96 ;  /* 0x000000ffff0e7224 */ /* 0x001fce00078e0060 */
        /* <DEDUP_REMOVED lines=11> */
.L_x_8412:
        /* <DEDUP_REMOVED lines=13> */
.L_x_8414:
[----:B------:R-:W-:Y:S05]  /*89c0*/  BSYNC.RECONVERGENT B2 ;  /* 0x0000000000027941 */ /* 0x000fea0003800200 */
.L_x_8413:
        /* <DEDUP_REMOVED lines=41> */
[----:B------:R-:W-:-:S07]  /*8c60*/  IMAD.MOV.U32 R14, RZ, RZ, R88 ;  /* 0x000000ffff0e7224 */ /* 0x000fce00078e0058 */
.L_x_8411:
[----:B------:R-:W-:Y:S05]  /*8c70*/  BSYNC.RECONVERGENT B1 ;  /* 0x0000000000017941 */ /* 0x000fea0003800200 */
.L_x_8410:
        /* <DEDUP_REMOVED lines=8> */
[----:B------:R-:W-:Y:S01]  /*8d00*/  FSETP.GTU.FTZ.AND P0, PT, R13, R18, PT ;  /* 0x000000120d00720b */ /* 0x000fe20003f1c000 */
[----:B------:R-:W-:Y:S01]  /*8d10*/  FMUL.FTZ R88, R88, R17 ;  /* 0x0000001158587220 */ /* 0x000fe20000410000 */
[----:B------:R-:W-:Y:S02]  /*8d20*/  IMAD.MOV.U32 R13, RZ, RZ, R22 ;  /* 0x000000ffff0d7224 */ /* 0x000fe400078e0016 */
[----:B------:R-:W-:Y:S02]  /*8d30*/  PLOP3.LUT P2, PT, P0, PT, PT, 0x8, 0x80 ;  /* 0x000000000080781c */ /* 0x000fe4000074e170 */
[----:B------:R-:W-:-:S11]  /*8d40*/  FSEL R152, R88, RZ, !P0 ;  /* 0x000000ff58987208 */ /* 0x000fd60004000000 */
        /* <DEDUP_REMOVED lines=10> */
.L_x_8417:
        /* <DEDUP_REMOVED lines=13> */
.L_x_8419:
[----:B------:R-:W-:Y:S05]  /*8ec0*/  BSYNC.RECONVERGENT B2 ;  /* 0x0000000000027941 */ /* 0x000fea0003800200 */
.L_x_8418:
        /* <DEDUP_REMOVED lines=42> */
.L_x_8416:
[----:B------:R-:W-:Y:S05]  /*9170*/  BSYNC.RECONVERGENT B1 ;  /* 0x0000000000017941 */ /* 0x000fea0003800200 */
.L_x_8415:
        /* <DEDUP_REMOVED lines=21> */
.L_x_8422:
        /* <DEDUP_REMOVED lines=13> */
.L_x_8424:
[----:B------:R-:W-:Y:S05]  /*93a0*/  BSYNC.RECONVERGENT B2 ;  /* 0x0000000000027941 */ /* 0x000fea0003800200 */
.L_x_8423:
        /* <DEDUP_REMOVED lines=42> */
.L_x_8421:
[----:B------:R-:W-:Y:S05]  /*9650*/  BSYNC.RECONVERGENT B1 ;  /* 0x0000000000017941 */ /* 0x000fea0003800200 */
.L_x_8420:
[----:B------:R-:W-:Y:S01]  /*9660*/  ISETP.NE.AND P3, PT, R19, 0x1, PT ;  /* 0x000000011300780c */ /* 0x000fe20003f65270 */
[----:B------:R-:W-:Y:S01]  /*9670*/  HADD2.F32 R15, -RZ, R93.H0_H0 ;  /* 0x2000005dff0f7230 */ /* 0x000fe20000004100 */
[----:B------:R-:W-:Y:S01]  /*9680*/  I2FP.F32.U32 R13, R13 ;  /* 0x0000000d000d7245 */ /* 0x000fe20000201000 */
[----:B------:R-:W-:Y:S03]  /*9690*/  BSSY.RECONVERGENT B1, `(.L_x_8425) ;  /* 0x000004a000017945 */ /* 0x000fe60003800200 */
[----:B------:R-:W-:Y:S01]  /*96a0*/  FMUL.FTZ R88, R15, R16 ;  /* 0x000000100f587220 */ /* 0x000fe20000410000 */
[----:B------:R-:W-:Y:S01]  /*96b0*/  FFMA.FTZ R13, R13, R144, 1.1641532182693481445e-10 ;  /* 0x2f0000000d0d7423 */ /* 0x000fe20000010090 */
[----:B------:R-:W-:Y:S02]  /*96c0*/  HFMA2 R15, -RZ, RZ, 0, 1.1920928955078125e-07 ;  /* 0x00000002ff0f7431 */ /* 0x000fe400000001ff */
[----:B------:R-:W-:-:S02]  /*96d0*/  FMUL.FTZ R88, R88, R17 ;  /* 0x0000001158587220 */ /* 0x000fc40000410000 */
        /* <DEDUP_REMOVED lines=13> */
.L_x_8427:
        /* <DEDUP_REMOVED lines=13> */
.L_x_8429:
[----:B------:R-:W-:Y:S05]  /*9880*/  BSYNC.RECONVERGENT B2 ;  /* 0x0000000000027941 */ /* 0x000fea0003800200 */
.L_x_8428:
        /* <DEDUP_REMOVED lines=42> */
.L_x_8426:
[----:B------:R-:W-:Y:S05]  /*9b30*/  BSYNC.RECONVERGENT B1 ;  /* 0x0000000000017941 */ /* 0x000fea0003800200 */
.L_x_8425:
        /* <DEDUP_REMOVED lines=21> */
.L_x_8432:
        /* <DEDUP_REMOVED lines=13> */
.L_x_8434:
[----:B------:R-:W-:Y:S05]  /*9d60*/  BSYNC.RECONVERGENT B2 ;  /* 0x0000000000027941 */ /* 0x000fea0003800200 */
.L_x_8433:
        /* <DEDUP_REMOVED lines=42> */
.L_x_8431:
[----:B------:R-:W-:Y:S05]  /*a010*/  BSYNC.RECONVERGENT B1 ;  /* 0x0000000000017941 */ /* 0x000fea0003800200 */
.L_x_8430:
        /* <DEDUP_REMOVED lines=21> */
.L_x_8437:
        /* <DEDUP_REMOVED lines=13> */
.L_x_8439:
[----:B------:R-:W-:Y:S05]  /*a240*/  BSYNC.RECONVERGENT B2 ;  /* 0x0000000000027941 */ /* 0x000fea0003800200 */
.L_x_8438:
        /* <DEDUP_REMOVED lines=42> */
.L_x_8436:
[----:B------:R-:W-:Y:S05]  /*a4f0*/  BSYNC.RECONVERGENT B1 ;  /* 0x0000000000017941 */ /* 0x000fea0003800200 */
.L_x_8435:
        /* <DEDUP_REMOVED lines=21> */
.L_x_8442:
        /* <DEDUP_REMOVED lines=13> */
.L_x_8444:
[----:B------:R-:W-:Y:S05]  /*a720*/  BSYNC.RECONVERGENT B2 ;  /* 0x0000000000027941 */ /* 0x000fea0003800200 */
.L_x_8443:
        /* <DEDUP_REMOVED lines=42> */
.L_x_8441:
[----:B------:R-:W-:Y:S05]  /*a9d0*/  BSYNC.RECONVERGENT B1 ;  /* 0x0000000000017941 */ /* 0x000fea0003800200 */
.L_x_8440:
        /* <DEDUP_REMOVED lines=21> */
.L_x_8447:
        /* <DEDUP_REMOVED lines=15> */
.L_x_8449:
[----:B------:R-:W-:Y:S05]  /*ac20*/  BSYNC.RECONVERGENT B2 ;  /* 0x0000000000027941 */ /* 0x000fea0003800200 */
.L_x_8448:
        /* <DEDUP_REMOVED lines=42> */
.L_x_8446:
[----:B------:R-:W-:Y:S05]  /*aed0*/  BSYNC.RECONVERGENT B1 ;  /* 0x0000000000017941 */ /* 0x000fea0003800200 */
.L_x_8445:
[----:B------:R-:W-:Y:S01]  /*aee0*/  I2FP.F32.U32 R13, R13 ;  /* 0x0000000d000d7245 */ /* 0x000fe20000201000 */
[----:B------:R-:W-:Y:S01]  /*aef0*/  HADD2.F32 R95, -RZ, R95.H1_H1 ;  /* 0x3000005fff5f7230 */ /* 0x000fe20000004100 */
[----:B------:R-:W-:Y:S02]  /*af00*/  F2FP.F16.F32.PACK_AB R90, R126, R150 ;  /* 0x000000967e5a723e */ /* 0x000fe400000000ff */
[----:B------:R-:W-:Y:S01]  /*af10*/  F2FP.F16.F32.PACK_AB R89, R127, R151 ;  /* 0x000000977f59723e */ /* 0x000fe200000000ff */
[----:B------:R-:W-:Y:S01]  /*af20*/  FFMA.FTZ R13, R13, R144, 1.1641532182693481445e-10 ;  /* 0x2f0000000d0d7423 */ /* 0x000fe20000010090 */
[----:B------:R-:W-:-:S04]  /*af30*/  FMUL.FTZ R88, R95, R16 ;  /* 0x000000105f587220 */ /* 0x000fc80000410000 */
[----:B------:R-:W-:Y:S01]  /*af40*/  FMUL.FTZ R88, R88, R17 ;  /* 0x0000001158587220 */ /* 0x000fe20000410000 */
[----:B------:R-:W-:-:S04]  /*af50*/  FSETP.GTU.FTZ.AND P6, PT, R13, R18, PT ;  /* 0x000000120d00720b */ /* 0x000fc80003fdc000 */
[----:B------:R-:W-:Y:S02]  /*af60*/  FSEL R13, R88, RZ, !P6 ;  /* 0x000000ff580d7208 */ /* 0x000fe40007000000 */
[----:B------:R-:W-:Y:S02]  /*af70*/  PLOP3.LUT P6, PT, P6, PT, PT, 0x8, 0x80 ;  /* 0x000000000080781c */ /* 0x000fe400037ce170 */
[----:B------:R-:W-:Y:S02]  /*af80*/  F2FP.F16.F32.PACK_AB R88, R148, R152 ;  /* 0x000000989458723e */ /* 0x000fe400000000ff */
[----:B------:R-:W-:-:S09]  /*af90*/  F2FP.F16.F32.PACK_AB R91, R13, R149 ;  /* 0x000000950d5b723e */ /* 0x000fd200000000ff */
.L_x_8409:
[----:B------:R-:W-:Y:S01]  /*afa0*/  SEL R23, RZ, 0x1000000, !P6 ;  /* 0x01000000ff177807 */ /* 0x000fe20007000000 */
[----:B------:R-:W-:Y:S01]  /*afb0*/  VIADD R164, R5, 0x40 ;  /* 0x0000004005a47836 */ /* 0x000fe20000000000 */
[----:B------:R-:W-:Y:S02]  /*afc0*/  SEL R94, RZ, 0x10000, !P5 ;  /* 0x00010000ff5e7807 */ /* 0x000fe40006800000 */
[----:B------:R-:W-:Y:S01]  /*afd0*/  SEL R99, RZ, 0x100, !P4 ;  /* 0x00000100ff637807 */ /* 0x000fe20006000000 */
[----:B------:R-:W-:Y:S01]  /*afe0*/  IMAD.WIDE.U32 R96, R164, 0x10, R120 ;  /* 0x00000010a4607825 */ /* 0x000fe200078e0078 */
[----:B------:R-:W-:Y:S02]  /*aff0*/  LOP3.LUT P5, RZ, R6, 0x2, RZ, 0xc0, !PT ;  /* 0x0000000206ff7812 */ /* 0x000fe400078ac0ff */
[----:B------:R-:W-:Y:S02]  /*b000*/  SEL R19, RZ, 0x1000000, !P2 ;  /* 0x01000000ff137807 */ /* 0x000fe40005000000 */
[----:B------:R-:W-:-:S02]  /*b010*/  SEL R92, RZ, 0x10000, !P1 ;  /* 0x00010000ff5c7807 */ /* 0x000fc40004800000 */
[----:B------:R-:W-:Y:S02]  /*b020*/  SEL R15, RZ, 0x100, !P0 ;  /* 0x00000100ff0f7807 */ /* 0x000fe40004000000 */
[----:B------:R-:W-:Y:S02]  /*b030*/  LOP3.LUT R99, R99, R23, R94, 0xfe, !PT ;  /* 0x0000001763637212 */ /* 0x000fe400078efe5e */
[----:B------:R-:W-:Y:S02]  /*b040*/  SEL R98, RZ, 0x1, !P3 ;  /* 0x00000001ff627807 */ /* 0x000fe40005800000 */
[----:B------:R-:W-:Y:S01]  /*b050*/  LOP3.LUT R15, R15, R19, R92, 0xfe, !PT ;  /* 0x000000130f0f7212 */ /* 0x000fe200078efe5c */
[----:B------:R-:W-:Y:S01]  /*b060*/  IMAD.WIDE.U32 R92, R165, 0x10, R154 ;  /* 0x00000010a55c7825 */ /* 0x000fe200078e009a */
[----:B------:R-:W-:Y:S02]  /*b070*/  SEL R94, RZ, 0x1, !P5 ;  /* 0x00000001ff5e7807 */ /* 0x000fe40006800000 */
[----:B------:R-:W-:-:S02]  /*b080*/  LOP3.LUT R99, R99, R98, RZ, 0xfc, !PT ;  /* 0x0000006263637212 */ /* 0x000fc400078efcff */
[----:B------:R-:W-:Y:S01]  /*b090*/  LOP3.LUT R98, R15, R94, RZ, 0xfc, !PT ;  /* 0x0000005e0f627212 */ /* 0x000fe200078efcff */
[----:B------:R-:W-:Y:S01]  /*b0a0*/  IMAD.WIDE.U32 R94, R165, 0x8, R156 ;  /* 0x00000008a55e7825 */ /* 0x000fe200078e009c */
[----:B------:R0:W-:Y:S01]  /*b0b0*/  STG.E.128 desc[UR8][R92.64], R88 ;  /* 0x000000585c007986 */ /* 0x0001e2000c101d08 */
[----:B------:R-:W-:-:S03]  /*b0c0*/  LOP3.LUT P6, RZ, R6, 0x4, RZ, 0xc0, !PT ;  /* 0x0000000406ff7812 */ /* 0x000fc600078cc0ff */
[----:B------:R1:W-:Y:S04]  /*b0d0*/  STG.E.64 desc[UR8][R94.64], R98 ;  /* 0x000000625e007986 */ /* 0x0003e8000c101b08 */
[----:B0-----:R1:W5:Y:S06]  /*b0e0*/  LDG.E.128 R88, desc[UR8][R96.64] ;  /* 0x0000000860587981 */ /* 0x00136c000c1e1d00 */
[----:B------:R-:W-:Y:S05]  /*b0f0*/  @!P6 BRA `(.L_x_8450) ;  /* 0x00000028006ce947 */ /* 0x000fea0003800000 */
[----:B------:R-:W0:Y:S02]  /*b100*/  LDC.64 R92, c[0x0][0x3a0] ;  /* 0x0000e800ff5c7b82 */ /* 0x000e240000000a00 */
[----:B0-----:R-:W-:-:S06]  /*b110*/  IMAD.WIDE.U32 R92, R164, 0x10, R92 ;  /* 0x00000010a45c7825 */ /* 0x001fcc00078e005c */
[----:B-1----:R-:W5:Y:S01]  /*b120*/  LDG.E.128 R92, desc[UR8][R92.64] ;  /* 0x000000085c5c7981 */ /* 0x002f62000c1e1d00 */
        /* <DEDUP_REMOVED lines=16> */
.L_x_8453:
        /* <DEDUP_REMOVED lines=13> */
.L_x_8455:
[----:B------:R-:W-:Y:S05]  /*b300*/  BSYNC.RECONVERGENT B2 ;  /* 0x0000000000027941 */ /* 0x000fea0003800200 */
.L_x_8454:
        /* <DEDUP_REMOVED lines=41> */
[----:B------:R-:W-:-:S07]  /*b5a0*/  LOP3.LUT R21, R100, UR33, R97, 0x96, !PT ;  /* 0x0000002164157c12 */ /* 0x000fce000f8e9661 */
.L_x_8452:
[----:B------:R-:W-:Y:S05]  /*b5b0*/  BSYNC.RECONVERGENT B1 ;  /* 0x0000000000017941 */ /* 0x000fea0003800200 */
.L_x_8451:
        /* <DEDUP_REMOVED lines=14> */
[----:B------:R-:W-:-:S04]  /*b6a0*/  IMAD.MOV.U32 R14, RZ, RZ, R22 ;  /* 0x000000ffff0e7224 */ /* 0x000fc800078e0016 */
        /* <DEDUP_REMOVED lines=11> */
.L_x_8458:
        /* <DEDUP_REMOVED lines=13> */
.L_x_8460:
[----:B------:R-:W-:Y:S05]  /*b830*/  BSYNC.RECONVERGENT B2 ;  /* 0x0000000000027941 */ /* 0x000fea0003800200 */
.L_x_8459:
        /* <DEDUP_REMOVED lines=42> */
.L_x_8457:
[----:B------:R-:W-:Y:S05]  /*bae0*/  BSYNC.RECONVERGENT B1 ;  /* 0x0000000000017941 */ /* 0x000fea0003800200 */
.L_x_8456:
[----:B------:R-:W-:Y:S01]  /*baf0*/  I2FP.F32.U32 R23, R14 ;  /* 0x0000000e00177245 */ /* 0x000fe20000201000 */
[----:B------:R-:W-:Y:S01]  /*bb00*/  HADD2.F32 R97, -RZ, R88.H1_H1 ;  /* 0x30000058ff617230 */ /* 0x000fe20000004100 */
[----:B------:R-:W-:Y:S01]  /*bb10*/  ISETP.NE.AND P1, PT, R96, 0x1, PT ;  /* 0x000000016000780c */ /* 0x000fe20003f25270 */
[----:B------:R-:W-:Y:S02]  /*bb20*/  BSSY.RECONVERGENT B1, `(.L_x_8461) ;  /* 0x000004e000017945 */ /* 0x000fe40003800200 */
[----:B------:R-:W-:Y:S01]  /*bb30*/  FFMA.FTZ R23, R23, R144, 1.1641532182693481445e-10 ;  /* 0x2f00000017177423 */ /* 0x000fe20000010090 */
[----:B------:R-:W-:-:S04]  /*bb40*/  FMUL.FTZ R14, R97, R16 ;  /* 0x00000010610e7220 */ /* 0x000fc80000410000 */
[----:B------:R-:W-:Y:S01]  /*bb50*/  FMUL.FTZ R14, R14, R17 ;  /* 0x000000110e0e7220 */ /* 0x000fe20000410000 */
[----:B------:R-:W-:Y:S01]  /*bb60*/  FSETP.GTU.FTZ.AND P0, PT, R23, R18, PT ;  /* 0x000000121700720b */ /* 0x000fe20003f1c000 */
[----:B------:R-:W-:Y:S02]  /*bb70*/  HADD2.F32 R23, -RZ, R92.H1_H1 ;  /* 0x3000005cff177230 */ /* 0x000fe40000004100 */
[----:B------:R-:W-:Y:S01]  /*bb80*/  HFMA2 R92, -RZ, RZ, 0, 1.1920928955078125e-07 ;  /* 0x00000002ff5c7431 */ /* 0x000fe200000001ff */
[----:B------:R-:W-:Y:S02]  /*bb90*/  FSEL R14, R14, RZ, !P0 ;  /* 0x000000ff0e0e7208 */ /* 0x000fe40004000000 */
[----:B------:R-:W-:-:S03]  /*bba0*/  PLOP3.LUT P0, PT, P0, PT, PT, 0x8, 0x80 ;  /* 0x000000000080781c */ /* 0x000fc6000070e170 */
[----:B------:R-:W-:Y:S01]  /*bbb0*/  FADD.FTZ R23, R14, R23 ;  /* 0x000000170e177221 */ /* 0x000fe20000010000 */
        /* <DEDUP_REMOVED lines=11> */
.L_x_8463:
        /* <DEDUP_REMOVED lines=13> */
.L_x_8465:
[----:B------:R-:W-:Y:S05]  /*bd40*/  BSYNC.RECONVERGENT B2 ;  /* 0x0000000000027941 */ /* 0x000fea0003800200 */
.L_x_8464:
        /* <DEDUP_REMOVED lines=43> */
.L_x_8462:
[----:B------:R-:W-:Y:S05]  /*c000*/  BSYNC.RECONVERGENT B1 ;  /* 0x0000000000017941 */ /* 0x000fea0003800200 */
.L_x_8461:
        /* <DEDUP_REMOVED lines=24> */
.L_x_8468:
        /* <DEDUP_REMOVED lines=13> */
.L_x_8470:
[----:B------:R-:W-:Y:S05]  /*c260*/  BSYNC.RECONVERGENT B2 ;  /* 0x0000000000027941 */ /* 0x000fea0003800200 */
.L_x_8469:
        /* <DEDUP_REMOVED lines=43> */
.L_x_8467:
[----:B------:R-:W-:Y:S05]  /*c520*/  BSYNC.RECONVERGENT B1 ;  /* 0x0000000000017941 */ /* 0x000fea0003800200 */
.L_x_8466:
[----:B------:R-:W-:Y:S01]  /*c530*/  I2FP.F32.U32 R97, R14 ;  /* 0x0000000e00617245 */ /* 0x000fe20000201000 */
[----:B------:R-:W-:Y:S01]  /*c540*/  HADD2.F32 R89, -RZ, R89.H1_H1 ;  /* 0x30000059ff597230 */ /* 0x000fe20000004100 */
[----:B------:R-:W-:Y:S01]  /*c550*/  ISETP.NE.AND P3, PT, R96, 0x1, PT ;  /* 0x000000016000780c */ /* 0x000fe20003f65270 */
[----:B------:R-:W-:Y:S01]  /*c560*/  BSSY.RECONVERGENT B1, `(.L_x_8471) ;  /* 0x000004e000017945 */ /* 0x000fe20003800200 */
[----:B------:R-:W-:Y:S02]  /*c570*/  HFMA2 R98, -RZ, RZ, 0, 1.1920928955078125e-07 ;  /* 0x00000002ff627431 */ /* 0x000fe400000001ff */
[----:B------:R-:W-:Y:S01]  /*c580*/  FFMA.FTZ R97, R97, R144, 1.1641532182693481445e-10 ;  /* 0x2f00000061617423 */ /* 0x000fe20000010090 */
[----:B------:R-:W-:Y:S01]  /*c590*/  FMUL.FTZ R14, R89, R16 ;  /* 0x00000010590e7220 */ /* 0x000fe20000410000 */
[----:B------:R-:W-:-:S03]  /*c5a0*/  HADD2.F32 R89, -RZ, R93.H1_H1 ;  /* 0x3000005dff597230 */ /* 0x000fc60000004100 */
[----:B------:R-:W-:Y:S01]  /*c5b0*/  FMUL.FTZ R14, R14, R17 ;  /* 0x000000110e0e7220 */ /* 0x000fe20000410000 */
[----:B------:R-:W-:-:S04]  /*c5c0*/  FSETP.GTU.FTZ.AND P2, PT, R97, R18, PT ;  /* 0x000000126100720b */ /* 0x000fc80003f5c000 */
        /* <DEDUP_REMOVED lines=14> */
.L_x_8473:
        /* <DEDUP_REMOVED lines=13> */
.L_x_8475:
[----:B------:R-:W-:Y:S05]  /*c780*/  BSYNC.RECONVERGENT B2 ;  /* 0x0000000000027941 */ /* 0x000fea0003800200 */
.L_x_8474:
        /* <DEDUP_REMOVED lines=43> */
.L_x_8472:
[----:B------:R-:W-:Y:S05]  /*ca40*/  BSYNC.RECONVERGENT B1 ;  /* 0x0000000000017941 */ /* 0x000fea0003800200 */
.L_x_8471:
        /* <DEDUP_REMOVED lines=24> */
.L_x_8478:
        /* <DEDUP_REMOVED lines=13> */
.L_x_8480:
[----:B------:R-:W-:Y:S05]  /*cca0*/  BSYNC.RECONVERGENT B2 ;  /* 0x0000000000027941 */ /* 0x000fea0003800200 */
.L_x_8479:
        /* <DEDUP_REMOVED lines=43> */
.L_x_8477:
[----:B------:R-:W-:Y:S05]  /*cf60*/  BSYNC.RECONVERGENT B1 ;  /* 0x0000000000017941 */ /* 0x000fea0003800200 */
.L_x_8476:
        /* <DEDUP_REMOVED lines=24> */
.L_x_8483:
        /* <DEDUP_REMOVED lines=13> */
.L_x_8485:
[----:B------:R-:W-:Y:S05]  /*d1c0*/  BSYNC.RECONVERGENT B2 ;  /* 0x0000000000027941 */ /* 0x000fea0003800200 */
.L_x_8484:
        /* <DEDUP_REMOVED lines=43> */
.L_x_8482:
[----:B------:R-:W-:Y:S05]  /*d480*/  BSYNC.RECONVERGENT B1 ;  /* 0x0000000000017941 */ /* 0x000fea0003800200 */
.L_x_8481:
[----:B------:R-:W-:Y:S01]  /*d490*/  I2FP.F32.U32 R93, R14 ;  /* 0x0000000e005d7245 */ /* 0x000fe20000201000 */
[----:B------:R-:W-:Y:S01]  /*d4a0*/  HADD2.F32 R97, -RZ, R91.H0_H0 ;  /* 0x2000005bff617230 */ /* 0x000fe20000004100 */
[----:B------:R-:W-:Y:S01]  /*d4b0*/  ISETP.NE.AND P6, PT, R94, 0x1, PT ;  /* 0x000000015e00780c */ /* 0x000fe20003fc5270 */
[----:B------:R-:W-:Y:S01]  /*d4c0*/  BSSY.RECONVERGENT B1, `(.L_x_8486) ;  /* 0x000004f000017945 */ /* 0x000fe20003800200 */
[----:B------:R-:W-:Y:S02]  /*d4d0*/  IMAD.MOV.U32 R100, RZ, RZ, 0x2 ;  /* 0x00000002ff647424 */ /* 0x000fe400078e00ff */
[----:B------:R-:W-:Y:S01]  /*d4e0*/  FFMA.FTZ R93, R93, R144, 1.1641532182693481445e-10 ;  /* 0x2f0000005d5d7423 */ /* 0x000fe20000010090 */
[----:B------:R-:W-:Y:S01]  /*d4f0*/  FMUL.FTZ R14, R97, R16 ;  /* 0x00000010610e7220 */ /* 0x000fe20000410000 */
[----:B------:R-:W-:-:S03]  /*d500*/  HADD2.F32 R97, -RZ, R95.H0_H0 ;  /* 0x2000005fff617230 */ /* 0x000fc60000004100 */
        /* <DEDUP_REMOVED lines=15> */
.L_x_8488:
        /* <DEDUP_REMOVED lines=15> */
.L_x_8490:
[----:B------:R-:W-:Y:S05]  /*d6f0*/  BSYNC.RECONVERGENT B2 ;  /* 0x0000000000027941 */ /* 0x000fea0003800200 */
.L_x_8489:
        /* <DEDUP_REMOVED lines=43> */
.L_x_8487:
[----:B------:R-:W-:Y:S05]  /*d9b0*/  BSYNC.RECONVERGENT B1 ;  /* 0x0000000000017941 */ /* 0x000fea0003800200 */
.L_x_8486:
        /* <DEDUP_REMOVED lines=15> */
.L_x_8450:
        /* <DEDUP_REMOVED lines=16> */
.L_x_8494:
        /* <DEDUP_REMOVED lines=13> */
.L_x_8496:
[----:B------:R-:W-:Y:S05]  /*dc80*/  BSYNC.RECONVERGENT B2 ;  /* 0x0000000000027941 */ /* 0x000fea0003800200 */
.L_x_8495:
[----:B------:R-:W-:Y:S01]  /*dc90*/  IMAD.WIDE.U32 R22, R0, -0x326172a9, RZ ;  /* 0xcd9e8d5700167825 */ /* 0x000fe200078e00ff */
[----:B-1----:R-:W-:-:S03]  /*dca0*/  LOP3.LUT R94, R4, UR7, R21, 0x96, !PT ;  /* 0x00000007045e7c12 */ /* 0x002fc6000f8e9615 */
        /* <DEDUP_REMOVED lines=38> */
[----:B------:R-:W-:Y:S01]  /*df10*/  HFMA2 R92, -RZ, RZ, 0, 0 ;  /* 0x00000000ff5c7431 */ /* 0x000fe200000001ff */
[----:B------:R-:W-:-:S07]  /*df20*/  LOP3.LUT R21, R96, UR33, R93, 0x96, !PT ;  /* 0x0000002160157c12 */ /* 0x000fce000f8e965d */
.L_x_8493:
[----:B------:R-:W-:Y:S05]  /*df30*/  BSYNC.RECONVERGENT B1 ;  /* 0x0000000000017941 */ /* 0x000fea0003800200 */
.L_x_8492:
[----:B------:R-:W-:Y:S01]  /*df40*/  I2FP.F32.U32 R19, R19 ;  /* 0x0000001300137245 */ /* 0x000fe20000201000 */
[----:B-----5:R-:W-:Y:S01]  /*df50*/  HADD2.F32 R23, -RZ, R88.H0_H0 ;  /* 0x20000058ff177230 */ /* 0x020fe20000004100 */
[----:B------:R-:W-:Y:S01]  /*df60*/  ISETP.NE.AND P1, PT, R92, 0x1, PT ;  /* 0x000000015c00780c */ /* 0x000fe20003f25270 */
[----:B------:R-:W-:Y:S01]  /*df70*/  BSSY.RECONVERGENT B1, `(.L_x_8497) ;  /* 0x000004d000017945 */ /* 0x000fe20003800200 */
[----:B------:R-:W-:Y:S01]  /*df80*/  LOP3.LUT R6, R6, 0xfffffffd, RZ, 0xc0, !PT ;  /* 0xfffffffd06067812 */ /* 0x000fe200078ec0ff */
[----:B------:R-:W-:Y:S01]  /*df90*/  FFMA.FTZ R19, R19, R144, 1.1641532182693481445e-10 ;  /* 0x2f00000013137423 */ /* 0x000fe20000010090 */
[----:B------:R-:W-:Y:S01]  /*dfa0*/  FMUL.FTZ R14, R23, R16 ;  /* 0x00000010170e7220 */ /* 0x000fe20000410000 */
[----:B-1----:R-:W-:-:S03]  /*dfb0*/  IMAD.MOV.U32 R94, RZ, RZ, 0x2 ;  /* 0x00000002ff5e7424 */ /* 0x002fc600078e00ff */
[----:B------:R-:W-:Y:S01]  /*dfc0*/  FSETP.GTU.FTZ.AND P0, PT, R19, R18, PT ;  /* 0x000000121300720b */ /* 0x000fe20003f1c000 */
[----:B------:R-:W-:-:S03]  /*dfd0*/  FMUL.FTZ R14, R14, R17 ;  /* 0x000000110e0e7220 */ /* 0x000fc60000410000 */
[----:B------:R-:W-:Y:S02]  /*dfe0*/  PLOP3.LUT P2, PT, P0, PT, PT, 0x8, 0x80 ;  /* 0x000000000080781c */ /* 0x000fe4000074e170 */
[----:B------:R-:W-:Y:S02]  /*dff0*/  FSEL R19, R14, RZ, !P0 ;  /* 0x000000ff0e137208 */ /* 0x000fe40004000000 */
[----:B------:R-:W-:-:S03]  /*e000*/  MOV R14, R22 ;  /* 0x00000016000e7202 */ /* 0x000fc60000000f00 */
        /* <DEDUP_REMOVED lines=11> */
.L_x_8499:
        /* <DEDUP_REMOVED lines=13> */
.L_x_8501:
[----:B------:R-:W-:Y:S05]  /*e190*/  BSYNC.RECONVERGENT B2 ;  /* 0x0000000000027941 */ /* 0x000fea0003800200 */
.L_x_8500:
        /* <DEDUP_REMOVED lines=42> */
.L_x_8498:
[----:B------:R-:W-:Y:S05]  /*e440*/  BSYNC.RECONVERGENT B1 ;  /* 0x0000000000017941 */ /* 0x000fea0003800200 */
.L_x_8497:
        /* <DEDUP_REMOVED lines=11> */
[----:B------:R-:W-:Y:S02]  /*e500*/  PLOP3.LUT P0, PT, P1, PT, PT, 0x8, 0x80 ;  /* 0x000000000080781c */ /* 0x000fe40000f0e170 */
[----:B------:R-:W-:Y:S01]  /*e510*/  MOV R129, R96 ;  /* 0x0000006000817202 */ /* 0x000fe20000000f00 */
[----:B------:R-:W-:Y:S10]  /*e520*/  @!P2 BRA `(.L_x_8503) ;  /* 0x000000040000a947 */ /* 0x000ff40003800000 */
        /* <DEDUP_REMOVED lines=8> */
.L_x_8504:
        /* <DEDUP_REMOVED lines=13> */
.L_x_8506:
[----:B------:R-:W-:Y:S05]  /*e680*/  BSYNC.RECONVERGENT B2 ;  /* 0x0000000000027941 */ /* 0x000fea0003800200 */
.L_x_8505:
        /* <DEDUP_REMOVED lines=42> */
.L_x_8503:
[----:B------:R-:W-:Y:S05]  /*e930*/  BSYNC.RECONVERGENT B1 ;  /* 0x0000000000017941 */ /* 0x000fea0003800200 */
.L_x_8502:
        /* <DEDUP_REMOVED lines=12> */
[----:B------:R-:W-:Y:S01]  /*ea00*/  IMAD.MOV.U32 R147, RZ, RZ, R97 ;  /* 0x000000ffff937224 */ /* 0x000fe200078e0061 */
        /* <DEDUP_REMOVED lines=9> */
.L_x_8509:
        /* <DEDUP_REMOVED lines=13> */
.L_x_8511:
[----:B------:R-:W-:Y:S05]  /*eb70*/  BSYNC.RECONVERGENT B2 ;  /* 0x0000000000027941 */ /* 0x000fea0003800200 */
.L_x_8510:
        /* <DEDUP_REMOVED lines=43> */
.L_x_8508:
[----:B------:R-:W-:Y:S05]  /*ee30*/  BSYNC.RECONVERGENT B1 ;  /* 0x0000000000017941 */ /* 0x000fea0003800200 */
.L_x_8507:
        /* <DEDUP_REMOVED lines=22> */
.L_x_8514:
        /* <DEDUP_REMOVED lines=13> */
.L_x_8516:
[----:B------:R-:W-:Y:S05]  /*f070*/  BSYNC.RECONVERGENT B2 ;  /* 0x0000000000027941 */ /* 0x000fea0003800200 */
.L_x_8515:
        /* <DEDUP_REMOVED lines=40> */
[----:B------:R-:W-:Y:S01]  /*f300*/  IMAD.MOV.U32 R88, RZ, RZ, RZ ;  /* 0x000000ffff587224 */ /* 0x000fe200078e00ff */
[----:B------:R-:W-:-:S07]  /*f310*/  MOV R15, R92 ;  /* 0x0000005c000f7202 */ /* 0x000fce0000000f00 */
.L_x_8513:
[----:B------:R-:W-:Y:S05]  /*f320*/  BSYNC.RECONVERGENT B1 ;  /* 0x0000000000017941 */ /* 0x000fea0003800200 */
.L_x_8512:
        /* <DEDUP_REMOVED lines=22> */
.L_x_8519:
        /* <DEDUP_REMOVED lines=13> */
.L_x_8521:
[----:B------:R-:W-:Y:S05]  /*f560*/  BSYNC.RECONVERGENT B2 ;  /* 0x0000000000027941 */ /* 0x000fea0003800200 */
.L_x_8520:
        /* <DEDUP_REMOVED lines=42> */
.L_x_8518:
[----:B------:R-:W-:Y:S05]  /*f810*/  BSYNC.RECONVERGENT B1 ;  /* 0x0000000000017941 */ /* 0x000fea0003800200 */
.L_x_8517:
        /* <DEDUP_REMOVED lines=12> */
[----:B------:R-:W-:Y:S01]  /*f8e0*/  IMAD.MOV.U32 R130, RZ, RZ, R90 ;  /* 0x000000ffff827224 */ /* 0x000fe200078e005a */
[----:B------:R-:W-:Y:S11]  /*f8f0*/  @!P5 BRA `(.L_x_8523) ;  /* 0x000000040000d947 */ /* 0x000ff60003800000 */
        /* <DEDUP_REMOVED lines=8> */
.L_x_8524:
        /* <DEDUP_REMOVED lines=13> */
.L_x_8526:
[----:B------:R-:W-:Y:S05]  /*fa50*/  BSYNC.RECONVERGENT B2 ;  /* 0x0000000000027941 */ /* 0x000fea0003800200 */
.L_x_8525:
        /* <DEDUP_REMOVED lines=42> */
.L_x_8523:
[----:B------:R-:W-:Y:S05]  /*fd00*/  BSYNC.RECONVERGENT B1 ;  /* 0x0000000000017941 */ /* 0x000fea0003800200 */
.L_x_8522:
        /* <DEDUP_REMOVED lines=21> */
.L_x_8529:
        /* <DEDUP_REMOVED lines=15> */
.L_x_8531:
[----:B------:R-:W-:Y:S05]  /*ff50*/  BSYNC.RECONVERGENT B2 ;  /* 0x0000000000027941 */ /* 0x000fea0003800200 */
.L_x_8530:
        /* <DEDUP_REMOVED lines=42> */
.L_x_8528:
[----:B------:R-:W-:Y:S05]  /*10200*/  BSYNC.RECONVERGENT B1 ;  /* 0x0000000000017941 */ /* 0x000fea0003800200 */
.L_x_8527:
        /* <DEDUP_REMOVED lines=12> */
.L_x_8491:
[----:B------:R-:W-:Y:S01]  /*102d0*/  SEL R95, RZ, 0x1000000, !P6 ;  /* 0x01000000ff5f7807 */ /* 0x000fe20007000000 */
[----:B------:R-:W-:Y:S01]  /*102e0*/  IMAD.WIDE.U32 R96, R164, 0x8, R156 ;  /* 0x00000008a4607825 */ /* 0x000fe200078e009c */
[----:B------:R-:W-:Y:S02]  /*102f0*/  SEL R93, RZ, 0x10000, !P5 ;  /* 0x00010000ff5d7807 */ /* 0x000fe40006800000 */
[----:B------:R-:W-:Y:S02]  /*10300*/  SEL R94, RZ, 0x100, !P4 ;  /* 0x00000100ff5e7807 */ /* 0x000fe40006000000 */
[----:B------:R-:W-:Y:S02]  /*10310*/  SEL R23, RZ, 0x1000000, !P2 ;  /* 0x01000000ff177807 */ /* 0x000fe40005000000 */
[----:B------:R-:W-:Y:S02]  /*10320*/  SEL R92, RZ, 0x10000, !P1 ;  /* 0x00010000ff5c7807 */ /* 0x000fe40004800000 */
[----:B------:R-:W-:-:S02]  /*10330*/  SEL R19, RZ, 0x100, !P0 ;  /* 0x00000100ff137807 */ /* 0x000fc40004000000 */
[----:B------:R-:W-:Y:S02]  /*10340*/  LOP3.LUT P5, RZ, R6, 0x2, RZ, 0xc0, !PT ;  /* 0x0000000206ff7812 */ /* 0x000fe400078ac0ff */
[----:B------:R-:W-:Y:S02]  /*10350*/  LOP3.LUT R94, R94, R95, R93, 0xfe, !PT ;  /* 0x0000005f5e5e7212 */ /* 0x000fe400078efe5d */
[----:B------:R-:W-:Y:S02]  /*10360*/  SEL R93, RZ, 0x1, !P3 ;  /* 0x00000001ff5d7807 */ /* 0x000fe40005800000 */
[----:B------:R-:W-:Y:S02]  /*10370*/  LOP3.LUT R19, R19, R23, R92, 0xfe, !PT ;  /* 0x0000001713137212 */ /* 0x000fe400078efe5c */
[----:B------:R-:W-:Y:S02]  /*10380*/  SEL R92, RZ, 0x1, !P5 ;  /* 0x00000001ff5c7807 */ /* 0x000fe40006800000 */
[----:B------:R-:W-:-:S02]  /*10390*/  IADD3 R163, PT, PT, R5, 0x60, RZ ;  /* 0x0000006005a37810 */ /* 0x000fc40007ffe0ff */
[----:B------:R-:W-:Y:S01]  /*103a0*/  LOP3.LUT R93, R94, R93, RZ, 0xfc, !PT ;  /* 0x0000005d5e5d7212 */ /* 0x000fe200078efcff */
[----:B------:R-:W-:Y:S01]  /*103b0*/  IMAD.WIDE.U32 R94, R164, 0x10, R154 ;  /* 0x00000010a45e7825 */ /* 0x000fe200078e009a */
[----:B------:R-:W-:Y:S02]  /*103c0*/  LOP3.LUT R92, R19, R92, RZ, 0xfc, !PT ;  /* 0x0000005c135c7212 */ /* 0x000fe400078efcff */
[----:B------:R-:W-:Y:S01]  /*103d0*/  LOP3.LUT P6, RZ, R6, 0x4, RZ, 0xc0, !PT ;  /* 0x0000000406ff7812 */ /* 0x000fe200078cc0ff */
[----:B------:R-:W-:Y:S01]  /*103e0*/  IMAD.WIDE.U32 R98, R163, 0x10, R120 ;  /* 0x00000010a3627825 */ /* 0x000fe200078e0078 */
[----:B------:R0:W-:Y:S04]  /*103f0*/  STG.E.128 desc[UR8][R94.64], R88 ;  /* 0x000000585e007986 */ /* 0x0001e8000c101d08 */
[----:B------:R1:W-:Y:S04]  /*10400*/  STG.E.64 desc[UR8][R96.64], R92 ;  /* 0x0000005c60007986 */ /* 0x0003e8000c101b08 */
[----:B0-----:R1:W5:Y:S03]  /*10410*/  LDG.E.128 R88, desc[UR8][R98.64] ;  /* 0x0000000862587981 */ /* 0x001366000c1e1d00 */
[----:B------:R-:W-:Y:S05]  /*10420*/  @!P6 BRA `(.L_x_8532) ;  /* 0x000000280074e947 */ /* 0x000fea0003800000 */
[----:B-1----:R-:W0:Y:S02]  /*10430*/  LDC.64 R92, c[0x0][0x3a0] ;  /* 0x0000e800ff5c7b82 */ /* 0x002e240000000a00 */
        /* <DEDUP_REMOVED lines=18> */
.L_x_8535:
        /* <DEDUP_REMOVED lines=13> */
.L_x_8537:
[----:B------:R-:W-:Y:S05]  /*10630*/  BSYNC.RECONVERGENT B2 ;  /* 0x0000000000027941 */ /* 0x000fea0003800200 */
.L_x_8536:
        /* <DEDUP_REMOVED lines=42> */
.L_x_8534:
[----:B------:R-:W-:Y:S05]  /*108e0*/  BSYNC.RECONVERGENT B1 ;  /* 0x0000000000017941 */ /* 0x000fea0003800200 */
.L_x_8533:
[----:B------:R-:W-:Y:S01]  /*108f0*/  I2FP.F32.U32 R15, R23 ;  /* 0x00000017000f7245 */ /* 0x000fe20000201000 */
[----:B-----5:R-:W-:Y:S01]  /*10900*/  HADD2.F32 R23, -RZ, R88.H0_H0 ;  /* 0x20000058ff177230 */ /* 0x020fe20000004100 */
[----:B------:R-:W-:Y:S01]  /*10910*/  ISETP.NE.AND P1, PT, R96, 0x1, PT ;  /* 0x000000016000780c */ /* 0x000fe20003f25270 */
[----:B------:R-:W-:Y:S01]  /*10920*/  HADD2.F32 R100, -RZ, R92.H0_H0 ;  /* 0x2000005cff647230 */ /* 0x000fe20000004100 */
[----:B------:R-:W-:Y:S01]  /*10930*/  LOP3.LUT R6, R6, 0xfffffffd, RZ, 0xc0, !PT ;  /* 0xfffffffd06067812 */ /* 0x000fe200078ec0ff */
[----:B------:R-:W-:Y:S01]  /*10940*/  FFMA.FTZ R15, R15, R144, 1.1641532182693481445e-10 ;  /* 0x2f0000000f0f7423 */ /* 0x000fe20000010090 */
[----:B------:R-:W-:Y:S01]  /*10950*/  FMUL.FTZ R98, R23, R16 ;  /* 0x0000001017627220 */ /* 0x000fe20000410000 */
[----:B------:R-:W-:Y:S03]  /*10960*/  BSSY.RECONVERGENT B1, `(.L_x_8538) ;  /* 0x000004c000017945 */ /* 0x000fe60003800200 */
[----:B------:R-:W-:Y:S01]  /*10970*/  FMUL.FTZ R98, R98, R17 ;  /* 0x0000001162627220 */ /* 0x000fe20000410000 */
[----:B------:R-:W-:Y:S01]  /*10980*/  FSETP.GTU.FTZ.AND P0, PT, R15, R18, PT ;  /* 0x000000120f00720b */ /* 0x000fe20003f1c000 */
[----:B------:R-:W-:-:S03]  /*10990*/  IMAD.MOV.U32 R15, RZ, RZ, R22 ;  /* 0x000000ffff0f7224 */ /* 0x000fc600078e0016 */
[----:B------:R-:W-:Y:S01]  /*109a0*/  FSEL R23, R98, RZ, !P0 ;  /* 0x000000ff62177208 */ /* 0x000fe20004000000 */
[----:B------:R-:W-:Y:S01]  /*109b0*/  HFMA2 R98, -RZ, RZ, 0, 1.1920928955078125e-07 ;  /* 0x00000002ff627431 */ /* 0x000fe200000001ff */
[----:B------:R-:W-:-:S03]  /*109c0*/  PLOP3.LUT P0, PT, P0, PT, PT, 0x8, 0x80 ;  /* 0x000000000080781c */ /* 0x000fc6000070e170 */
[----:B------:R-:W-:-:S05]  /*109d0*/  FADD.FTZ R23, R23, R100 ;  /* 0x0000006417177221 */ /* 0x000fca0000010000 */
        /* <DEDUP_REMOVED lines=11> */
.L_x_8540:
        /* <DEDUP_REMOVED lines=13> */
.L_x_8542:
[----:B------:R-:W-:Y:S05]  /*10b60*/  BSYNC.RECONVERGENT B2 ;  /* 0x0000000000027941 */ /* 0x000fea0003800200 */
.L_x_8541:
        /* <DEDUP_REMOVED lines=43> */
.L_x_8539:
[----:B------:R-:W-:Y:S05]  /*10e20*/  BSYNC.RECONVERGENT B1 ;  /* 0x0000000000017941 */ /* 0x000fea0003800200 */
.L_x_8538:
        /* <DEDUP_REMOVED lines=24> */
.L_x_8545:
        /* <DEDUP_REMOVED lines=13> */
.L_x_8547:
[----:B------:R-:W-:Y:S05]  /*11080*/  BSYNC.RECONVERGENT B2 ;  /* 0x0000000000027941 */ /* 0x000fea0003800200 */
.L_x_8546:
        /* <DEDUP_REMOVED lines=43> */
.L_x_8544:
[----:B------:R-:W-:Y:S05]  /*11340*/  BSYNC.RECONVERGENT B1 ;  /* 0x0000000000017941 */ /* 0x000fea0003800200 */
.L_x_8543:
        /* <DEDUP_REMOVED lines=9> */
[----:B------:R-:W-:-:S03]  /*113e0*/  HADD2.F32 R15, -RZ, R93.H0_H0 ;  /* 0x2000005dff0f7230 */ /* 0x000fc60000004100 */
        /* <DEDUP_REMOVED lines=14> */
.L_x_8550:
        /* <DEDUP_REMOVED lines=13> */
.L_x_8552:
[----:B------:R-:W-:Y:S05]  /*115a0*/  BSYNC.RECONVERGENT B2 ;  /* 0x0000000000027941 */ /* 0x000fea0003800200 */
.L_x_8551:
        /* <DEDUP_REMOVED lines=43> */
.L_x_8549:
[----:B------:R-:W-:Y:S05]  /*11860*/  BSYNC.RECONVERGENT B1 ;  /* 0x0000000000017941 */ /* 0x000fea0003800200 */
.L_x_8548:
        /* <DEDUP_REMOVED lines=13> */
[----:B------:R-:W-:-:S05]  /*11940*/  FADD.FTZ R89, R89, R98 ;  /* 0x0000006259597221 */ /* 0x000fca0000010000 */
        /* <DEDUP_REMOVED lines=10> */
.L_x_8555:
        /* <DEDUP_REMOVED lines=13> */
.L_x_8557:
[----:B------:R-:W-:Y:S05]  /*11ac0*/  BSYNC.RECONVERGENT B2 ;  /* 0x0000000000027941 */ /* 0x000fea0003800200 */
.L_x_8556:
        /* <DEDUP_REMOVED lines=41> */
[----:B------:R-:W-:Y:S02]  /*11d60*/  LOP3.LUT R21, R98, UR33, R97, 0x96, !PT ;  /* 0x0000002162157c12 */ /* 0x000fe4000f8e9661 */
[----:B------:R-:W-:-:S07]  /*11d70*/  MOV R19, R96 ;  /* 0x0000006000137202 */ /* 0x000fce0000000f00 */
.L_x_8554:
[----:B------:R-:W-:Y:S05]  /*11d80*/  BSYNC.RECONVERGENT B1 ;  /* 0x0000000000017941 */ /* 0x000fea0003800200 */
.L_x_8553:
        /* <DEDUP_REMOVED lines=10> */
[----:B------:R-:W-:Y:S01]  /*11e30*/  FSEL R93, R96, RZ, !P3 ;  /* 0x000000ff605d7208 */ /* 0x000fe20005800000 */
[----:B------:R-:W-:Y:S01]  /*11e40*/  HFMA2 R96, -RZ, RZ, 0, 1.1920928955078125e-07 ;  /* 0x00000002ff607431 */ /* 0x000fe200000001ff */
        /* <DEDUP_REMOVED lines=12> */
.L_x_8560:
        /* <DEDUP_REMOVED lines=13> */
.L_x_8562:
[----:B------:R-:W-:Y:S05]  /*11fe0*/  BSYNC.RECONVERGENT B2 ;  /* 0x0000000000027941 */ /* 0x000fea0003800200 */
.L_x_8561:
        /* <DEDUP_REMOVED lines=43> */
.L_x_8559:
[----:B------:R-:W-:Y:S05]  /*122a0*/  BSYNC.RECONVERGENT B1 ;  /* 0x0000000000017941 */ /* 0x000fea0003800200 */
.L_x_8558:
        /* <DEDUP_REMOVED lines=24> */
.L_x_8565:
        /* <DEDUP_REMOVED lines=13> */
.L_x_8567:
[----:B------:R-:W-:Y:S05]  /*12500*/  BSYNC.RECONVERGENT B2 ;  /* 0x0000000000027941 */ /* 0x000fea0003800200 */
.L_x_8566:
        /* <DEDUP_REMOVED lines=43> */
.L_x_8564:
[----:B------:R-:W-:Y:S05]  /*127c0*/  BSYNC.RECONVERGENT B1 ;  /* 0x0000000000017941 */ /* 0x000fea0003800200 */
.L_x_8563:
[----:B------:R-:W-:Y:S01]  /*127d0*/  I2FP.F32.U32 R15, R15 ;  /* 0x0000000f000f7245 */ /* 0x000fe20000201000 */
[----:B------:R-:W-:Y:S01]  /*127e0*/  HADD2.F32 R97, -RZ, R91.H0_H0 ;  /* 0x2000005bff617230 */ /* 0x000fe20000004100 */
[----:B------:R-:W-:Y:S01]  /*127f0*/  ISETP.NE.AND P6, PT, R98, 0x1, PT ;  /* 0x000000016200780c */ /* 0x000fe20003fc5270 */
[----:B------:R-:W-:Y:S01]  /*12800*/  BSSY.RECONVERGENT B1, `(.L_x_8568) ;  /* 0x0000050000017945 */ /* 0x000fe20003800200 */
[----:B------:R-:W-:Y:S02]  /*12810*/  HFMA2 R101, -RZ, RZ, 0, 1.1920928955078125e-07 ;  /* 0x00000002ff657431 */ /* 0x000fe400000001ff */
[----:B------:R-:W-:Y:S01]  /*12820*/  FFMA.FTZ R15, R15, R144, 1.1641532182693481445e-10 ;  /* 0x2f0000000f0f7423 */ /* 0x000fe20000010090 */
[----:B------:R-:W-:Y:S01]  /*12830*/  FMUL.FTZ R94, R97, R16 ;  /* 0x00000010615e7220 */ /* 0x000fe20000410000 */
[----:B------:R-:W-:-:S03]  /*12840*/  HADD2.F32 R97, -RZ, R95.H0_H0 ;  /* 0x2000005fff617230 */ /* 0x000fc60000004100 */
        /* <DEDUP_REMOVED lines=16> */
.L_x_8570:
        /* <DEDUP_REMOVED lines=15> */
.L_x_8572:
[----:B------:R-:W-:Y:S05]  /*12a40*/  BSYNC.RECONVERGENT B2 ;  /* 0x0000000000027941 */ /* 0x000fea0003800200 */
.L_x_8571:
        /* <DEDUP_REMOVED lines=41> */
[----:B------:R-:W-:Y:S02]  /*12ce0*/  LOP3.LUT R21, R98, UR33, R97, 0x96, !PT ;  /* 0x0000002162157c12 */ /* 0x000fe4000f8e9661 */
[----:B------:R-:W-:-:S07]  /*12cf0*/  MOV R19, R96 ;  /* 0x0000006000137202 */ /* 0x000fce0000000f00 */
.L_x_8569:
[----:B------:R-:W-:Y:S05]  /*12d00*/  BSYNC.RECONVERGENT B1 ;  /* 0x0000000000017941 */ /* 0x000fea0003800200 */
.L_x_8568:
        /* <DEDUP_REMOVED lines=15> */
.L_x_8532:
[----:B------:R-:W-:Y:S01]  /*12e00*/  ISETP.NE.AND P0, PT, R100, 0x1, PT ;  /* 0x000000016400780c */ /* 0x000fe20003f05270 */
[----:B------:R-:W-:Y:S01]  /*12e10*/  BSSY.RECONVERGENT B1, `(.L_x_8574) ;  /* 0x0000047000017945 */ /* 0x000fe20003800200 */
[----:B-1----:R-:W-:Y:S02]  /*12e20*/  HFMA2 R93, -RZ, RZ, 0, 1.1920928955078125e-07 ;  /* 0x00000002ff5d7431 */ /* 0x002fe400000001ff */
        /* <DEDUP_REMOVED lines=13> */
.L_x_8576:
        /* <DEDUP_REMOVED lines=13> */
.L_x_8578:
[----:B------:R-:W-:Y:S05]  /*12fd0*/  BSYNC.RECONVERGENT B2 ;  /* 0x0000000000027941 */ /* 0x000fea0003800200 */
.L_x_8577:
        /* <DEDUP_REMOVED lines=41> */
[----:B------:R-:W-:-:S07]  /*13270*/  MOV R19, R94 ;  /* 0x0000005e00137202 */ /* 0x000fce0000000f00 */
.L_x_8575:
[----:B------:R-:W-:Y:S05]  /*13280*/  BSYNC.RECONVERGENT B1 ;  /* 0x0000000000017941 */ /* 0x000fea0003800200 */
.L_x_8574:
[----:B------:R-:W-:Y:S01]  /*13290*/  I2FP.F32.U32 R15, R23 ;  /* 0x00000017000f7245 */ /* 0x000fe20000201000 */
[----:B-----5:R-:W-:Y:S01]  /*132a0*/  HADD2.F32 R23, -RZ, R88.H0_H0 ;  /* 0x20000058ff177230 */ /* 0x020fe20000004100 */
[----:B------:R-:W-:Y:S01]  /*132b0*/  ISETP.NE.AND P1, PT, R93, 0x1, PT ;  /* 0x000000015d00780c */ /* 0x000fe20003f25270 */
[----:B------:R-:W-:Y:S01]  /*132c0*/  BSSY.RECONVERGENT B1, `(.L_x_8579) ;  /* 0x000004e000017945 */ /* 0x000fe20003800200 */
[----:B------:R-:W-:Y:S01]  /*132d0*/  LOP3.LUT R6, R6, 0xfffffffd, RZ, 0xc0, !PT ;  /* 0xfffffffd06067812 */ /* 0x000fe200078ec0ff */
[----:B------:R-:W-:Y:S01]  /*132e0*/  FFMA.FTZ R15, R15, R144, 1.1641532182693481445e-10 ;  /* 0x2f0000000f0f7423 */ /* 0x000fe20000010090 */
[----:B------:R-:W-:-:S04]  /*132f0*/  FMUL.FTZ R92, R23, R16 ;  /* 0x00000010175c7220 */ /* 0x000fc80000410000 */
[----:B------:R-:W-:Y:S01]  /*13300*/  FSETP.GTU.FTZ.AND P0, PT, R15, R18, PT ;  /* 0x000000120f00720b */ /* 0x000fe20003f1c000 */
[----:B------:R-:W-:Y:S01]  /*13310*/  FMUL.FTZ R23, R92, R17 ;  /* 0x000000115c177220 */ /* 0x000fe20000410000 */
[----:B------:R-:W-:Y:S01]  /*13320*/  IMAD.MOV.U32 R92, RZ, RZ, 0x2 ;  /* 0x00000002ff5c7424 */ /* 0x000fe200078e00ff */
[----:B------:R-:W-:Y:S02]  /*13330*/  MOV R15, R22 ;  /* 0x00000016000f7202 */ /* 0x000fe40000000f00 */
[----:B------:R-:W-:Y:S02]  /*13340*/  PLOP3.LUT P2, PT, P0, PT, PT, 0x8, 0x80 ;  /* 0x000000000080781c */ /* 0x000fe4000074e170 */
[----:B------:R-:W-:-:S05]  /*13350*/  FSEL R23, R23, RZ, !P0 ;  /* 0x000000ff17177208 */ /* 0x000fca0004000000 */
        /* <DEDUP_REMOVED lines=11> */
.L_x_8581:
        /* <DEDUP_REMOVED lines=13> */
.L_x_8583:
[----:B------:R-:W-:Y:S05]  /*134e0*/  BSYNC.RECONVERGENT B2 ;  /* 0x0000000000027941 */ /* 0x000fea0003800200 */
.L_x_8582:
        /* <DEDUP_REMOVED lines=43> */
.L_x_8580:
[----:B------:R-:W-:Y:S05]  /*137a0*/  BSYNC.RECONVERGENT B1 ;  /* 0x0000000000017941 */ /* 0x000fea0003800200 */
.L_x_8579:
        /* <DEDUP_REMOVED lines=11> */
[----:B------:R-:W-:-:S03]  /*13860*/  PLOP3.LUT P0, PT, P1, PT, PT, 0x8, 0x80 ;  /* 0x000000000080781c */ /* 0x000fc60000f0e170 */
        /* <DEDUP_REMOVED lines=10> */
.L_x_8586:
        /* <DEDUP_REMOVED lines=13> */
.L_x_8588:
[----:B------:R-:W-:Y:S05]  /*139e0*/  BSYNC.RECONVERGENT B2 ;  /* 0x0000000000027941 */ /* 0x000fea0003800200 */
.L_x_8587:
        /* <DEDUP_REMOVED lines=43> */
.L_x_8585:
[----:B------:R-:W-:Y:S05]  /*13ca0*/  BSYNC.RECONVERGENT B1 ;  /* 0x0000000000017941 */ /* 0x000fea0003800200 */
.L_x_8584:
        /* <DEDUP_REMOVED lines=22> */
.L_x_8591:
        /* <DEDUP_REMOVED lines=13> */
.L_x_8593:
[----:B------:R-:W-:Y:S05]  /*13ee0*/  BSYNC.RECONVERGENT B2 ;  /* 0x0000000000027941 */ /* 0x000fea0003800200 */
.L_x_8592:
        /* <DEDUP_REMOVED lines=43> */
.L_x_8590:
[----:B------:R-:W-:Y:S05]  /*141a0*/  BSYNC.RECONVERGENT B1 ;  /* 0x0000000000017941 */ /* 0x000fea0003800200 */
.L_x_8589:
        /* <DEDUP_REMOVED lines=22> */
.L_x_8596:
        /* <DEDUP_REMOVED lines=13> */
.L_x_8598:
[----:B------:R-:W-:Y:S05]  /*143e0*/  BSYNC.RECONVERGENT B2 ;  /* 0x0000000000027941 */ /* 0x000fea0003800200 */
.L_x_8597:
        /* <DEDUP_REMOVED lines=43> */
.L_x_8595:
[----:B------:R-:W-:Y:S05]  /*146a0*/  BSYNC.RECONVERGENT B1 ;  /* 0x0000000000017941 */ /* 0x000fea0003800200 */
.L_x_8594:
        /* <DEDUP_REMOVED lines=8> */
[----:B------:R-:W-:Y:S01]  /*14730*/  IMAD.MOV.U32 R94, RZ, RZ, 0x2 ;  /* 0x00000002ff5e7424 */ /* 0x000fe200078e00ff */
        /* <DEDUP_REMOVED lines=13> */
.L_x_8601:
        /* <DEDUP_REMOVED lines=13> */
.L_x_8603:
[----:B------:R-:W-:Y:S05]  /*148e0*/  BSYNC.RECONVERGENT B2 ;  /* 0x0000000000027941 */ /* 0x000fea0003800200 */
.L_x_8602:
        /* <DEDUP_REMOVED lines=43> */
.L_x_8600:
[----:B------:R-:W-:Y:S05]  /*14ba0*/  BSYNC.RECONVERGENT B1 ;  /* 0x0000000000017941 */ /* 0x000fea0003800200 */
.L_x_8599:
        /* <DEDUP_REMOVED lines=22> */
.L_x_8606:
        /* <DEDUP_REMOVED lines=13> */
.L_x_8608:
[----:B------:R-:W-:Y:S05]  /*14de0*/  BSYNC.RECONVERGENT B2 ;  /* 0x0000000000027941 */ /* 0x000fea0003800200 */
.L_x_8607:
        /* <DEDUP_REMOVED lines=43> */
.L_x_8605:
[----:B------:R-:W-:Y:S05]  /*150a0*/  BSYNC.RECONVERGENT B1 ;  /* 0x0000000000017941 */ /* 0x000fea0003800200 */
.L_x_8604:
        /* <DEDUP_REMOVED lines=22> */
.L_x_8611:
        /* <DEDUP_REMOVED lines=15> */
.L_x_8613:
[----:B------:R-:W-:Y:S05]  /*15300*/  BSYNC.RECONVERGENT B2 ;  /* 0x0000000000027941 */ /* 0x000fea0003800200 */
.L_x_8612:
        /* <DEDUP_REMOVED lines=43> */
.L_x_8610:
[----:B------:R-:W-:Y:S05]  /*155c0*/  BSYNC.RECONVERGENT B1 ;  /* 0x0000000000017941 */ /* 0x000fea0003800200 */
.L_x_8609:
        /* <DEDUP_REMOVED lines=12> */
.L_x_8573:
[----:B------:R-:W-:Y:S01]  /*15690*/  SEL R96, RZ, 0x1000000, !P6 ;  /* 0x01000000ff607807 */ /* 0x000fe20007000000 */
[----:B------:R-:W-:Y:S01]  /*156a0*/  VIADD R162, R5, 0x80 ;  /* 0x0000008005a27836 */ /* 0x000fe20000000000 */
[----:B------:R-:W-:Y:S02]  /*156b0*/  SEL R94, RZ, 0x10000, !P5 ;  /* 0x00010000ff5e7807 */ /* 0x000fe40006800000 */
[----:B------:R-:W-:Y:S01]  /*156c0*/  SEL R95, RZ, 0x100, !P4 ;  /* 0x00000100ff5f7807 */ /* 0x000fe20006000000 */
[----:B------:R-:W-:Y:S01]  /*156d0*/  IMAD.WIDE.U32 R98, R162, 0x10, R120 ;  /* 0x00000010a2627825 */ /* 0x000fe200078e0078 */
[----:B------:R-:W-:Y:S02]  /*156e0*/  SEL R93, RZ, 0x1000000, !P2 ;  /* 0x01000000ff5d7807 */ /* 0x000fe40005000000 */
[----:B------:R-:W-:Y:S02]  /*156f0*/  SEL R92, RZ, 0x10000, !P1 ;  /* 0x00010000ff5c7807 */ /* 0x000fe40004800000 */
[----:B------:R-:W-:-:S02]  /*15700*/  SEL R23, RZ, 0x100, !P0 ;  /* 0x00000100ff177807 */ /* 0x000fc40004000000 */
[----:B------:R-:W-:Y:S02]  /*15710*/  LOP3.LUT P5, RZ, R6, 0x2, RZ, 0xc0, !PT ;  /* 0x0000000206ff7812 */ /* 0x000fe400078ac0ff */
[----:B------:R-:W-:Y:S01]  /*15720*/  LOP3.LUT R95, R95, R96, R94, 0xfe, !PT ;  /* 0x000000605f5f7212 */ /* 0x000fe200078efe5e */
[----:B------:R-:W-:Y:S01]  /*15730*/  IMAD.WIDE.U32 R96, R163, 0x8, R156 ;  /* 0x00000008a3607825 */ /* 0x000fe200078e009c */
[----:B------:R-:W-:Y:S02]  /*15740*/  SEL R94, RZ, 0x1, !P3 ;  /* 0x00000001ff5e7807 */ /* 0x000fe40005800000 */
[----:B------:R-:W-:Y:S02]  /*15750*/  LOP3.LUT R23, R23, R93, R92, 0xfe, !PT ;  /* 0x0000005d17177212 */ /* 0x000fe400078efe5c */
[----:B------:R-:W-:Y:S02]  /*15760*/  SEL R92, RZ, 0x1, !P5 ;  /* 0x00000001ff5c7807 */ /* 0x000fe40006800000 */
[----:B------:R-:W-:Y:S01]  /*15770*/  LOP3.LUT R93, R95, R94, RZ, 0xfc, !PT ;  /* 0x0000005e5f5d7212 */ /* 0x000fe200078efcff */
[----:B------:R-:W-:Y:S01]  /*15780*/  IMAD.WIDE.U32 R94, R163, 0x10, R154 ;  /* 0x00000010a35e7825 */ /* 0x000fe200078e009a */
[----:B------:R-:W-:-:S02]  /*15790*/  LOP3.LUT R92, R23, R92, RZ, 0xfc, !PT ;  /* 0x0000005c175c7212 */ /* 0x000fc400078efcff */
[----:B------:R-:W-:Y:S02]  /*157a0*/  LOP3.LUT P6, RZ, R6, 0x4, RZ, 0xc0, !PT ;  /* 0x0000000406ff7812 */ /* 0x000fe400078cc0ff */
[----:B------:R-:W-:Y:S04]  /*157b0*/  STG.E.128 desc[UR8][R94.64], R88 ;  /* 0x000000585e007986 */ /* 0x000fe8000c101d08 */
[----:B------:R0:W-:Y:S04]  /*157c0*/  STG.E.64 desc[UR8][R96.64], R92 ;  /* 0x0000005c60007986 */ /* 0x0001e8000c101b08 */
[----:B0-----:R0:W5:Y:S03]  /*157d0*/  LDG.E.128 R92, desc[UR8][R98.64] ;  /* 0x00000008625c7981 */ /* 0x001166000c1e1d00 */
[----:B------:R-:W-:Y:S05]  /*157e0*/  @!P6 BRA `(.L_x_8614) ;  /* 0x000000280058e947 */ /* 0x000fea0003800000 */
[----:B------:R-:W1:Y:S02]  /*157f0*/  LDC.64 R88, c[0x0][0x3a0] ;  /* 0x0000e800ff587b82 */ /* 0x000e640000000a00 */
[----:B-1----:R-:W-:-:S06]  /*15800*/  IMAD.WIDE.U32 R88, R162, 0x10, R88 ;  /* 0x00000010a2587825 */ /* 0x002fcc00078e0058 */
        /* <DEDUP_REMOVED lines=17> */
.L_x_8617:
        /* <DEDUP_REMOVED lines=13> */
.L_x_8619:
[----:B------:R-:W-:Y:S05]  /*159f0*/  BSYNC.RECONVERGENT B2 ;  /* 0x0000000000027941 */ /* 0x000fea0003800200 */
.L_x_8618:
[----:B0-----:R-:W-:Y:S01]  /*15a00*/  IMAD.WIDE.U32 R98, R0, -0x326172a9, RZ ;  /* 0xcd9e8d5700627825 */ /* 0x001fe200078e00ff */
        /* <DEDUP_REMOVED lines=38> */
[----:B------:R-:W-:Y:S02]  /*15c70*/  LOP3.LUT R21, R98, UR33, R97, 0x96, !PT ;  /* 0x0000002162157c12 */ /* 0x000fe4000f8e9661 */
[----:B------:R-:W-:Y:S01]  /*15c80*/  MOV R97, R96 ;  /* 0x0000006000617202 */ /* 0x000fe20000000f00 */
[----:B------:R-:W-:-:S07]  /*15c90*/  IMAD.MOV.U32 R96, RZ, RZ, R19 ;  /* 0x000000ffff607224 */ /* 0x000fce00078e0013 */
.L_x_8616:
[----:B------:R-:W-:Y:S05]  /*15ca0*/  BSYNC.RECONVERGENT B1 ;  /* 0x0000000000017941 */ /* 0x000fea0003800200 */
.L_x_8615:
[----:B------:R-:W-:Y:S01]  /*15cb0*/  I2FP.F32.U32 R19, R96 ;  /* 0x0000006000137245 */ /* 0x000fe20000201000 */
[----:B0----5:R-:W-:Y:S01]  /*15cc0*/  HADD2.F32 R99, -RZ, R92.H0_H0 ;  /* 0x2000005cff637230 */ /* 0x021fe20000004100 */
[----:B------:R-:W-:Y:S01]  /*15cd0*/  ISETP.NE.AND P1, PT, R23, 0x1, PT ;  /* 0x000000011700780c */ /* 0x000fe20003f25270 */
[----:B------:R-:W-:Y:S01]  /*15ce0*/  BSSY.RECONVERGENT B1, `(.L_x_8620) ;  /* 0x000004f000017945 */ /* 0x000fe20003800200 */
[----:B------:R-:W-:Y:S01]  /*15cf0*/  LOP3.LUT R6, R6, 0xfffffffd, RZ, 0xc0, !PT ;  /* 0xfffffffd06067812 */ /* 0x000fe200078ec0ff */
        /* <DEDUP_REMOVED lines=8> */
[----:B------:R-:W-:Y:S01]  /*15d80*/  IMAD.MOV.U32 R96, RZ, RZ, 0x2 ;  /* 0x00000002ff607424 */ /* 0x000fe200078e00ff */
[----:B------:R-:W-:Y:S02]  /*15d90*/  MOV R19, R22 ;  /* 0x0000001600137202 */ /* 0x000fe40000000f00 */
        /* <DEDUP_REMOVED lines=11> */
.L_x_8622:
        /* <DEDUP_REMOVED lines=13> */
.L_x_8624:
[----:B------:R-:W-:Y:S05]  /*15f20*/  BSYNC.RECONVERGENT B2 ;  /* 0x0000000000027941 */ /* 0x000fea0003800200 */
.L_x_8623:
        /* <DEDUP_REMOVED lines=42> */
.L_x_8621:
[----:B------:R-:W-:Y:S05]  /*161d0*/  BSYNC.RECONVERGENT B1 ;  /* 0x0000000000017941 */ /* 0x000fea0003800200 */
.L_x_8620:
        /* <DEDUP_REMOVED lines=24> */
.L_x_8627:
        /* <DEDUP_REMOVED lines=13> */
.L_x_8629:
[----:B------:R-:W-:Y:S05]  /*16430*/  BSYNC.RECONVERGENT B2 ;  /* 0x0000000000027941 */ /* 0x000fea0003800200 */
.L_x_8628:
        /* <DEDUP_REMOVED lines=42> */
.L_x_8626:
[----:B------:R-:W-:Y:S05]  /*166e0*/  BSYNC.RECONVERGENT B1 ;  /* 0x0000000000017941 */ /* 0x000fea0003800200 */
.L_x_8625:
        /* <DEDUP_REMOVED lines=13> */
[----:B------:R-:W-:-:S03]  /*167c0*/  MOV R19, R22 ;  /* 0x0000001600137202 */ /* 0x000fc60000000f00 */
[----:B------:R-:W-:Y:S01]  /*167d0*/  IMAD.MOV.U32 R142, RZ, RZ, R92 ;  /* 0x000000ffff8e7224 */ /* 0x000fe200078e005c */
        /* <DEDUP_REMOVED lines=9> */
.L_x_8632:
        /* <DEDUP_REMOVED lines=13> */
.L_x_8634:
[----:B------:R-:W-:Y:S05]  /*16940*/  BSYNC.RECONVERGENT B2 ;  /* 0x0000000000027941 */ /* 0x000fea0003800200 */
.L_x_8633:
        /* <DEDUP_REMOVED lines=42> */
.L_x_8631:
[----:B------:R-:W-:Y:S05]  /*16bf0*/  BSYNC.RECONVERGENT B1 ;  /* 0x0000000000017941 */ /* 0x000fea0003800200 */
.L_x_8630:
        /* <DEDUP_REMOVED lines=23> */
.L_x_8637:
        /* <DEDUP_REMOVED lines=13> */
.L_x_8639:
[----:B------:R-:W-:Y:S05]  /*16e40*/  BSYNC.RECONVERGENT B2 ;  /* 0x0000000000027941 */ /* 0x000fea0003800200 */
.L_x_8638:
        /* <DEDUP_REMOVED lines=42> */
.L_x_8636:
[----:B------:R-:W-:Y:S05]  /*170f0*/  BSYNC.RECONVERGENT B1 ;  /* 0x0000000000017941 */ /* 0x000fea0003800200 */
.L_x_8635:
        /* <DEDUP_REMOVED lines=24> */
.L_x_8642:
        /* <DEDUP_REMOVED lines=13> */
.L_x_8644:
[----:B------:R-:W-:Y:S05]  /*17350*/  BSYNC.RECONVERGENT B2 ;  /* 0x0000000000027941 */ /* 0x000fea0003800200 */
.L_x_8643:
        /* <DEDUP_REMOVED lines=42> */
.L_x_8641:
[----:B------:R-:W-:Y:S05]  /*17600*/  BSYNC.RECONVERGENT B1 ;  /* 0x0000000000017941 */ /* 0x000fea0003800200 */
.L_x_8640:
[----:B------:R-:W-:Y:S01]  /*17610*/  I2FP.F32.U32 R23, R23 ;  /* 0x0000001700177245 */ /* 0x000fe20000201000 */
[----:B------:R-:W-:Y:S01]  /*17620*/  HADD2.F32 R93, -RZ, R94.H1_H1 ;  /* 0x3000005eff5d7230 */ /* 0x000fe20000004100 */
[----:B------:R-:W-:Y:S01]  /*17630*/  ISETP.NE.AND P5, PT, R96, 0x1, PT ;  /* 0x000000016000780c */ /* 0x000fe20003fa5270 */
[----:B------:R-:W-:Y:S01]  /*17640*/  HADD2.F32 R90, -RZ, R90.H1_H1 ;  /* 0x3000005aff5a7230 */ /* 0x000fe20000004100 */
[----:B------:R-:W-:Y:S01]  /*17650*/  BSSY.RECONVERGENT B1, `(.L_x_8645) ;  /* 0x000004c000017945 */ /* 0x000fe20003800200 */
[----:B------:R-:W-:Y:S01]  /*17660*/  FFMA.FTZ R23, R23, R144, 1.1641532182693481445e-10 ;  /* 0x2f00000017177423 */ /* 0x000fe20000010090 */
[----:B------:R-:W-:-:S04]  /*17670*/  FMUL.FTZ R94, R93, R16 ;  /* 0x000000105d5e7220 */ /* 0x000fc80000410000 */
[----:B------:R-:W-:Y:S01]  /*17680*/  FMUL.FTZ R94, R94, R17 ;  /* 0x000000115e5e7220 */ /* 0x000fe20000410000 */
[----:B------:R-:W-:-:S04]  /*17690*/  FSETP.GTU.FTZ.AND P4, PT, R23, R18, PT ;  /* 0x000000121700720b */ /* 0x000fc80003f9c000 */
[----:B------:R-:W-:Y:S01]  /*176a0*/  FSEL R23, R94, RZ, !P4 ;  /* 0x000000ff5e177208 */ /* 0x000fe20006000000 */
[----:B------:R-:W-:Y:S01]  /*176b0*/  IMAD.MOV.U32 R94, RZ, RZ, 0x2 ;  /* 0x00000002ff5e7424 */ /* 0x000fe200078e00ff */
        /* <DEDUP_REMOVED lines=12> */
.L_x_8647:
        /* <DEDUP_REMOVED lines=13> */
.L_x_8649:
[----:B------:R-:W-:Y:S05]  /*17850*/  BSYNC.RECONVERGENT B2 ;  /* 0x0000000000027941 */ /* 0x000fea0003800200 */
.L_x_8648:
        /* <DEDUP_REMOVED lines=43> */
.L_x_8646:
[----:B------:R-:W-:Y:S05]  /*17b10*/  BSYNC.RECONVERGENT B1 ;  /* 0x0000000000017941 */ /* 0x000fea0003800200 */
.L_x_8645:
        /* <DEDUP_REMOVED lines=24> */
.L_x_8652:
        /* <DEDUP_REMOVED lines=15> */
.L_x_8654:
[----:B------:R-:W-:Y:S05]  /*17d90*/  BSYNC.RECONVERGENT B2 ;  /* 0x0000000000027941 */ /* 0x000fea0003800200 */
.L_x_8653:
        /* <DEDUP_REMOVED lines=43> */
.L_x_8651:
[----:B------:R-:W-:Y:S05]  /*18050*/  BSYNC.RECONVERGENT B1 ;  /* 0x0000000000017941 */ /* 0x000fea0003800200 */
.L_x_8650:
[----:B------:R-:W-:Y:S01]  /*18060*/  I2FP.F32.U32 R99, R90 ;  /* 0x0000005a00637245 */ /* 0x000fe20000201000 */
[----:B------:R-:W-:Y:S01]  /*18070*/  HADD2.F32 R95, -RZ, R95.H1_H1 ;  /* 0x3000005fff5f7230 */ /* 0x000fe20000004100 */
[----:B------:R-:W-:Y:S01]  /*18080*/  F2FP.F16.F32.PACK_AB R88, R88, R98 ;  /* 0x000000625858723e */ /* 0x000fe200000000ff */
[----:B------:R-:W-:Y:S02]  /*18090*/  HADD2.F32 R91, -RZ, R91.H1_H1 ;  /* 0x3000005bff5b7230 */ /* 0x000fe40000004100 */
[----:B------:R-:W-:Y:S01]  /*180a0*/  FFMA.FTZ R99, R99, R144, 1.1641532182693481445e-10 ;  /* 0x2f00000063637423 */ /* 0x000fe20000010090 */
[----:B------:R-:W-:-:S04]  /*180b0*/  FMUL.FTZ R90, R95, R16 ;  /* 0x000000105f5a7220 */ /* 0x000fc80000410000 */
[----:B------:R-:W-:Y:S01]  /*180c0*/  FMUL.FTZ R90, R90, R17 ;  /* 0x000000115a5a7220 */ /* 0x000fe20000410000 */
[----:B------:R-:W-:-:S04]  /*180d0*/  FSETP.GTU.FTZ.AND P6, PT, R99, R18, PT ;  /* 0x000000126300720b */ /* 0x000fc80003fdc000 */
[----:B------:R-:W-:Y:S02]  /*180e0*/  FSEL R90, R90, RZ, !P6 ;  /* 0x000000ff5a5a7208 */ /* 0x000fe40007000000 */
[----:B------:R-:W-:-:S03]  /*180f0*/  PLOP3.LUT P6, PT, P6, PT, PT, 0x8, 0x80 ;  /* 0x000000000080781c */ /* 0x000fc600037ce170 */
[----:B------:R-:W-:Y:S01]  /*18100*/  FADD.FTZ R96, R90, R91 ;  /* 0x0000005b5a607221 */ /* 0x000fe20000010000 */
[----:B------:R-:W-:Y:S02]  /*18110*/  F2FP.F16.F32.PACK_AB R90, R23, R89 ;  /* 0x00000059175a723e */ /* 0x000fe400000000ff */
[----:B------:R-:W-:Y:S02]  /*18120*/  F2FP.F16.F32.PACK_AB R89, R19, R92 ;  /* 0x0000005c1359723e */ /* 0x000fe400000000ff */
[----:B------:R-:W-:Y:S01]  /*18130*/  F2FP.F16.F32.PACK_AB R91, R96, R93 ;  /* 0x0000005d605b723e */ /* 0x000fe200000000ff */
[----:B------:R-:W-:Y:S06]  /*18140*/  BRA `(.L_x_8655) ;  /* 0x0000002800087947 */ /* 0x000fec0003800000 */
.L_x_8614:
        /* <DEDUP_REMOVED lines=16> */
.L_x_8658:
        /* <DEDUP_REMOVED lines=13> */
.L_x_8660:
[----:B------:R-:W-:Y:S05]  /*18320*/  BSYNC.RECONVERGENT B2 ;  /* 0x0000000000027941 */ /* 0x000fea0003800200 */
.L_x_8659:
        /* <DEDUP_REMOVED lines=41> */
[----:B------:R-:W-:-:S07]  /*185c0*/  MOV R97, R88 ;  /* 0x0000005800617202 */ /* 0x000fce0000000f00 */
.L_x_8657:
[----:B------:R-:W-:Y:S05]  /*185d0*/  BSYNC.RECONVERGENT B1 ;  /* 0x0000000000017941 */ /* 0x000fea0003800200 */
.L_x_8656:
        /* <DEDUP_REMOVED lines=24> */
.L_x_8663:
        /* <DEDUP_REMOVED lines=13> */
.L_x_8665:
[----:B------:R-:W-:Y:S05]  /*18830*/  BSYNC.RECONVERGENT B2 ;  /* 0x0000000000027941 */ /* 0x000fea0003800200 */
.L_x_8664:
[----:B0-----:R-:W-:Y:S01]  /*18840*/  IMAD.WIDE.U32 R98, R0, -0x326172a9, RZ ;  /* 0xcd9e8d5700627825 */ /* 0x001fe200078e00ff */
        /* <DEDUP_REMOVED lines=41> */
.L_x_8662:
[----:B------:R-:W-:Y:S05]  /*18ae0*/  BSYNC.RECONVERGENT B1 ;  /* 0x0000000000017941 */ /* 0x000fea0003800200 */
.L_x_8661:
        /* <DEDUP_REMOVED lines=22> */
.L_x_8668:
        /* <DEDUP_REMOVED lines=13> */
.L_x_8670:
[----:B------:R-:W-:Y:S05]  /*18d20*/  BSYNC.RECONVERGENT B2 ;  /* 0x0000000000027941 */ /* 0x000fea0003800200 */
.L_x_8669:
[----:B------:R-:W-:Y:S01]  /*18d30*/  IMAD.WIDE.U32 R100, R0, -0x326172a9, RZ ;  /* 0xcd9e8d5700647825 */ /* 0x000fe200078e00ff */
[----:B------:R-:W-:-:S03]  /*18d40*/  LOP3.LUT R22, R4, UR7, R21, 0x96, !PT ;  /* 0x0000000704167c12 */ /* 0x000fc6000f8e9615 */
[----:B------:R-:W-:Y:S01]  /*18d50*/  HFMA2 R92, -RZ, RZ, 0, 0 ;  /* 0x00000000ff5c7431 */ /* 0x000fe200000001ff */
[----:B------:R-:W-:Y:S02]  /*18d60*/  MOV R19, R97 ;  /* 0x0000006100137202 */ /* 0x000fe40000000f00 */
[----:B0-----:R-:W-:Y:S01]  /*18d70*/  LOP3.LUT R98, R3, UR6, R101, 0x96, !PT ;  /* 0x0000000603627c12 */ /* 0x001fe2000f8e9665 */
        /* <DEDUP_REMOVED lines=37> */
.L_x_8667:
[----:B------:R-:W-:Y:S05]  /*18fd0*/  BSYNC.RECONVERGENT B1 ;  /* 0x0000000000017941 */ /* 0x000fea0003800200 */
.L_x_8666:
        /* <DEDUP_REMOVED lines=22> */
.L_x_8673:
        /* <DEDUP_REMOVED lines=13> */
.L_x_8675:
[----:B------:R-:W-:Y:S05]  /*19210*/  BSYNC.RECONVERGENT B2 ;  /* 0x0000000000027941 */ /* 0x000fea0003800200 */
.L_x_8674:
[----:B------:R-:W-:Y:S01]  /*19220*/  IMAD.WIDE.U32 R100, R0, -0x326172a9, RZ ;  /* 0xcd9e8d5700647825 */ /* 0x000fe200078e00ff */
[----:B------:R-:W-:-:S03]  /*19230*/  LOP3.LUT R22, R4, UR7, R21, 0x96, !PT ;  /* 0x0000000704167c12 */ /* 0x000fc6000f8e9615 */
[----:B------:R-:W-:Y:S01]  /*19240*/  IMAD.MOV.U32 R19, RZ, RZ, R97 ;  /* 0x000000ffff137224 */ /* 0x000fe200078e0061 */
[----:B0-----:R-:W-:Y:S01]  /*19250*/  LOP3.LUT R98, R3, UR6, R101, 0x96, !PT ;  /* 0x0000000603627c12 */ /* 0x001fe2000f8e9665 */
        /* <DEDUP_REMOVED lines=38> */
.L_x_8672:
[----:B------:R-:W-:Y:S05]  /*194c0*/  BSYNC.RECONVERGENT B1 ;  /* 0x0000000000017941 */ /* 0x000fea0003800200 */
.L_x_8671:
        /* <DEDUP_REMOVED lines=21> */
.L_x_8678:
        /* <DEDUP_REMOVED lines=13> */
.L_x_8680:
[----:B------:R-:W-:Y:S05]  /*196f0*/  BSYNC.RECONVERGENT B2 ;  /* 0x0000000000027941 */ /* 0x000fea0003800200 */
.L_x_8679:
        /* <DEDUP_REMOVED lines=42> */
.L_x_8677:
[----:B------:R-:W-:Y:S05]  /*199a0*/  BSYNC.RECONVERGENT B1 ;  /* 0x0000000000017941 */ /* 0x000fea0003800200 */
.L_x_8676:
        /* <DEDUP_REMOVED lines=22> */
.L_x_8683:
        /* <DEDUP_REMOVED lines=13> */
.L_x_8685:
[----:B------:R-:W-:Y:S05]  /*19be0*/  BSYNC.RECONVERGENT B2 ;  /* 0x0000000000027941 */ /* 0x000fea0003800200 */
.L_x_8684:
[----:B0-----:R-:W-:Y:S01]  /*19bf0*/  IMAD.WIDE.U32 R98, R0, -0x326172a9, RZ ;  /* 0xcd9e8d5700627825 */ /* 0x001fe200078e00ff */
        /* <DEDUP_REMOVED lines=41> */
.L_x_8682:
[----:B------:R-:W-:Y:S05]  /*19e90*/  BSYNC.RECONVERGENT B1 ;  /* 0x0000000000017941 */ /* 0x000fea0003800200 */
.L_x_8681:
[----:B------:R-:W-:Y:S01]  /*19ea0*/  I2FP.F32.U32 R23, R23 ;  /* 0x0000001700177245 */ /* 0x000fe20000201000 */
[----:B------:R-:W-:Y:S01]  /*19eb0*/  HADD2.F32 R93, -RZ, R94.H1_H1 ;  /* 0x3000005eff5d7230 */ /* 0x000fe20000004100 */
[----:B------:R-:W-:Y:S01]  /*19ec0*/  ISETP.NE.AND P5, PT, R96, 0x1, PT ;  /* 0x000000016000780c */ /* 0x000fe20003fa5270 */
[----:B------:R-:W-:Y:S01]  /*19ed0*/  BSSY.RECONVERGENT B1, `(.L_x_8686) ;  /* 0x000004b000017945 */ /* 0x000fe20003800200 */
[----:B0-----:R-:W-:Y:S02]  /*19ee0*/  IMAD.MOV.U32 R98, RZ, RZ, 0x2 ;  /* 0x00000002ff627424 */ /* 0x001fe400078e00ff */
        /* <DEDUP_REMOVED lines=16> */
.L_x_8688:
        /* <DEDUP_REMOVED lines=13> */
.L_x_8690:
[----:B------:R-:W-:Y:S05]  /*1a0c0*/  BSYNC.RECONVERGENT B2 ;  /* 0x0000000000027941 */ /* 0x000fea0003800200 */
.L_x_8689:
        /* <DEDUP_REMOVED lines=43> */
.L_x_8687:
[----:B------:R-:W-:Y:S05]  /*1a380*/  BSYNC.RECONVERGENT B1 ;  /* 0x0000000000017941 */ /* 0x000fea0003800200 */
.L_x_8686:
        /* <DEDUP_REMOVED lines=22> */
.L_x_8693:
        /* <DEDUP_REMOVED lines=15> */
.L_x_8695:
[----:B------:R-:W-:Y:S05]  /*1a5e0*/  BSYNC.RECONVERGENT B2 ;  /* 0x0000000000027941 */ /* 0x000fea0003800200 */
.L_x_8694:
        /* <DEDUP_REMOVED lines=43> */
.L_x_8692:
[----:B------:R-:W-:Y:S05]  /*1a8a0*/  BSYNC.RECONVERGENT B1 ;  /* 0x0000000000017941 */ /* 0x000fea0003800200 */
.L_x_8691:
        /* <DEDUP_REMOVED lines=12> */
.L_x_8655:
[----:B------:R-:W-:Y:S02]  /*1a970*/  SEL R99, RZ, 0x1000000, !P6 ;  /* 0x01000000ff637807 */ /* 0x000fe40007000000 */
[----:B------:R-:W-:Y:S02]  /*1a980*/  SEL R95, RZ, 0x10000, !P5 ;  /* 0x00010000ff5f7807 */ /* 0x000fe40006800000 */
[----:B------:R-:W-:Y:S02]  /*1a990*/  SEL R98, RZ, 0x100, !P4 ;  /* 0x00000100ff627807 */ /* 0x000fe40006000000 */
[----:B------:R-:W-:Y:S02]  /*1a9a0*/  LOP3.LUT P5, RZ, R6, 0x2, RZ, 0xc0, !PT ;  /* 0x0000000206ff7812 */ /* 0x000fe400078ac0ff */
[----:B------:R-:W-:Y:S02]  /*1a9b0*/  SEL R94, RZ, 0x1000000, !P2 ;  /* 0x01000000ff5e7807 */ /* 0x000fe40005000000 */
[----:B------:R-:W-:-:S02]  /*1a9c0*/  SEL R93, RZ, 0x10000, !P1 ;  /* 0x00010000ff5d7807 */ /* 0x000fc40004800000 */
[----:B------:R-:W-:Y:S02]  /*1a9d0*/  SEL R92, RZ, 0x100, !P0 ;  /* 0x00000100ff5c7807 */ /* 0x000fe40004000000 */
        /* <DEDUP_REMOVED lines=10> */
[----:B------:R0:W-:Y:S03]  /*1aa80*/  STG.E.128 desc[UR8][R94.64], R88 ;  /* 0x000000585e007986 */ /* 0x0001e6000c101d08 */
[----:B------:R-:W-:Y:S01]  /*1aa90*/  IMAD.WIDE.U32 R100, R161, 0x10, R120 ;  /* 0x00000010a1647825 */ /* 0x000fe200078e0078 */
        /* <DEDUP_REMOVED lines=22> */
.L_x_8699:
        /* <DEDUP_REMOVED lines=13> */
.L_x_8701:
[----:B------:R-:W-:Y:S05]  /*1acd0*/  BSYNC.RECONVERGENT B2 ;  /* 0x0000000000027941 */ /* 0x000fea0003800200 */
.L_x_8700:
        /* <DEDUP_REMOVED lines=43> */
.L_x_8698:
[----:B------:R-:W-:Y:S05]  /*1af90*/  BSYNC.RECONVERGENT B1 ;  /* 0x0000000000017941 */ /* 0x000fea0003800200 */
.L_x_8697:
[----:B------:R-:W-:Y:S01]  /*1afa0*/  I2FP.F32.U32 R97, R99 ;  /* 0x0000006300617245 */ /* 0x000fe20000201000 */
[----:B-----5:R-:W-:Y:S01]  /*1afb0*/  HADD2.F32 R99, -RZ, R88.H0_H0 ;  /* 0x20000058ff637230 */ /* 0x020fe20000004100 */
[----:B------:R-:W-:Y:S01]  /*1afc0*/  ISETP.NE.AND P1, PT, R98, 0x1, PT ;  /* 0x000000016200780c */ /* 0x000fe20003f25270 */
[----:B------:R-:W-:Y:S01]  /*1afd0*/  HADD2.F32 R102, -RZ, R92.H0_H0 ;  /* 0x2000005cff667230 */ /* 0x000fe20000004100 */
[----:B------:R-:W-:Y:S01]  /*1afe0*/  LOP3.LUT R6, R6, 0xfffffffd, RZ, 0xc0, !PT ;  /* 0xfffffffd06067812 */ /* 0x000fe200078ec0ff */
[----:B------:R-:W-:Y:S01]  /*1aff0*/  FFMA.FTZ R97, R97, R144, 1.1641532182693481445e-10 ;  /* 0x2f00000061617423 */ /* 0x000fe20000010090 */
[----:B------:R-:W-:Y:S01]  /*1b000*/  FMUL.FTZ R100, R99, R16 ;  /* 0x0000001063647220 */ /* 0x000fe20000410000 */
[----:B------:R-:W-:Y:S01]  /*1b010*/  BSSY.RECONVERGENT B1, `(.L_x_8702) ;  /* 0x000004b000017945 */ /* 0x000fe20003800200 */
[----:B------:R-:W-:Y:S02]  /*1b020*/  MOV R99, R22 ;  /* 0x0000001600637202 */ /* 0x000fe40000000f00 */
[----:B------:R-:W-:Y:S01]  /*1b030*/  FMUL.FTZ R100, R100, R17 ;  /* 0x0000001164647220 */ /* 0x000fe20000410000 */
[----:B------:R-:W-:-:S04]  /*1b040*/  FSETP.GTU.FTZ.AND P0, PT, R97, R18, PT ;  /* 0x000000126100720b */ /* 0x000fc80003f1c000 */
        /* <DEDUP_REMOVED lines=14> */
.L_x_8704:
        /* <DEDUP_REMOVED lines=13> */
.L_x_8706:
[----:B------:R-:W-:Y:S05]  /*1b200*/  BSYNC.RECONVERGENT B2 ;  /* 0x0000000000027941 */ /* 0x000fea0003800200 */
.L_x_8705:
        /* <DEDUP_REMOVED lines=43> */
.L_x_8703:
[----:B------:R-:W-:Y:S05]  /*1b4c0*/  BSYNC.RECONVERGENT B1 ;  /* 0x0000000000017941 */ /* 0x000fea0003800200 */
.L_x_8702:
        /* <DEDUP_REMOVED lines=9> */
[----:B------:R-:W-:Y:S02]  /*1b560*/  HADD2.F32 R99, -RZ, R92.H1_H1 ;  /* 0x3000005cff637230 */ /* 0x000fe40000004100 */
[----:B------:R-:W-:Y:S01]  /*1b570*/  IMAD.MOV.U32 R92, RZ, RZ, R22 ;  /* 0x000000ffff5c7224 */ /* 0x000fe200078e0016 */
        /* <DEDUP_REMOVED lines=13> */
.L_x_8709:
        /* <DEDUP_REMOVED lines=13> */
.L_x_8711:
[----:B------:R-:W-:Y:S05]  /*1b720*/  BSYNC.RECONVERGENT B2 ;  /* 0x0000000000027941 */ /* 0x000fea0003800200 */
.L_x_8710:
        /* <DEDUP_REMOVED lines=43> */
.L_x_8708:
[----:B------:R-:W-:Y:S05]  /*1b9e0*/  BSYNC.RECONVERGENT B1 ;  /* 0x0000000000017941 */ /* 0x000fea0003800200 */
.L_x_8707:
[----:B------:R-:W-:Y:S01]  /*1b9f0*/  I2FP.F32.U32 R99, R92 ;  /* 0x0000005c00637245 */ /* 0x000fe20000201000 */
[----:B------:R-:W-:Y:S01]  /*1ba00*/  HADD2.F32 R101, -RZ, R89.H0_H0 ;  /* 0x20000059ff657230 */ /* 0x000fe20000004100 */
        /* <DEDUP_REMOVED lines=22> */
.L_x_8714:
        /* <DEDUP_REMOVED lines=13> */
.L_x_8716:
[----:B------:R-:W-:Y:S05]  /*1bc40*/  BSYNC.RECONVERGENT B2 ;  /* 0x0000000000027941 */ /* 0x000fea0003800200 */
.L_x_8715:
        /* <DEDUP_REMOVED lines=43> */
.L_x_8713:
[----:B------:R-:W-:Y:S05]  /*1bf00*/  BSYNC.RECONVERGENT B1 ;  /* 0x0000000000017941 */ /* 0x000fea0003800200 */
.L_x_8712:
        /* <DEDUP_REMOVED lines=24> */
.L_x_8719:
        /* <DEDUP_REMOVED lines=13> */
.L_x_8721:
[----:B------:R-:W-:Y:S05]  /*1c160*/  BSYNC.RECONVERGENT B2 ;  /* 0x0000000000027941 */ /* 0x000fea0003800200 */
.L_x_8720:
        /* <DEDUP_REMOVED lines=43> */
.L_x_8718:
[----:B------:R-:W-:Y:S05]  /*1c420*/  BSYNC.RECONVERGENT B1 ;  /* 0x0000000000017941 */ /* 0x000fea0003800200 */
.L_x_8717:
[----:B------:R-:W-:Y:S01]  /*1c430*/  I2FP.F32.U32 R93, R93 ;  /* 0x0000005d005d7245 */ /* 0x000fe20000201000 */
[----:B------:R-:W-:Y:S01]  /*1c440*/  HADD2.F32 R101, -RZ, R90.H0_H0 ;  /* 0x2000005aff657230 */ /* 0x000fe20000004100 */
[----:B------:R-:W-:Y:S01]  /*1c450*/  ISETP.NE.AND P4, PT, R106, 0x1, PT ;  /* 0x000000016a00780c */ /* 0x000fe20003f85270 */
[----:B------:R-:W-:Y:S01]  /*1c460*/  HADD2.F32 R104, -RZ, R94.H0_H0 ;  /* 0x2000005eff687230 */ /* 0x000fe20000004100 */
        /* <DEDUP_REMOVED lines=9> */
[----:B------:R-:W-:-:S04]  /*1c500*/  HFMA2 R104, -RZ, RZ, 0, 1.1920928955078125e-07 ;  /* 0x00000002ff687431 */ /* 0x000fc800000001ff */
        /* <DEDUP_REMOVED lines=10> */
.L_x_8724:
        /* <DEDUP_REMOVED lines=13> */
.L_x_8726:
[----:B------:R-:W-:Y:S05]  /*1c680*/  BSYNC.RECONVERGENT B2 ;  /* 0x0000000000027941 */ /* 0x000fea0003800200 */
.L_x_8725:
        /* <DEDUP_REMOVED lines=43> */
.L_x_8723:
[----:B------:R-:W-:Y:S05]  /*1c940*/  BSYNC.RECONVERGENT B1 ;  /* 0x0000000000017941 */ /* 0x000fea0003800200 */
.L_x_8722:
        /* <DEDUP_REMOVED lines=24> */
.L_x_8729:
        /* <DEDUP_REMOVED lines=13> */
.L_x_8731:
[----:B------:R-:W-:Y:S05]  /*1cba0*/  BSYNC.RECONVERGENT B2 ;  /* 0x0000000000027941 */ /* 0x000fea0003800200 */
.L_x_8730:
        /* <DEDUP_REMOVED lines=43> */
.L_x_8728:
[----:B------:R-:W-:Y:S05]  /*1ce60*/  BSYNC.RECONVERGENT B1 ;  /* 0x0000000000017941 */ /* 0x000fea0003800200 */
.L_x_8727:
[----:B------:R-:W-:Y:S01]  /*1ce70*/  I2FP.F32.U32 R103, R94 ;  /* 0x0000005e00677245 */ /* 0x000fe20000201000 */
[----:B------:R-:W-:Y:S01]  /*1ce80*/  HADD2.F32 R107, -RZ, R91.H0_H0 ;  /* 0x2000005bff6b7230 */ /* 0x000fe20000004100 */
[----:B------:R-:W-:Y:S01]  /*1ce90*/  ISETP.NE.AND P6, PT, R106, 0x1, PT ;  /* 0x000000016a00780c */ /* 0x000fe20003fc5270 */
[----:B------:R-:W-:Y:S01]  /*1cea0*/  BSSY.RECONVERGENT B1, `(.L_x_8732) ;  /* 0x0000050000017945 */ /* 0x000fe20003800200 */
[----:B------:R-:W-:Y:S02]  /*1ceb0*/  HFMA2 R110, -RZ, RZ, 0, 1.1920928955078125e-07 ;  /* 0x00000002ff6e7431 */ /* 0x000fe400000001ff */
[----:B------:R-:W-:Y:S01]  /*1cec0*/  FFMA.FTZ R103, R103, R144, 1.1641532182693481445e-10 ;  /* 0x2f00000067677423 */ /* 0x000fe20000010090 */
[----:B------:R-:W-:Y:S01]  /*1ced0*/  FMUL.FTZ R94, R107, R16 ;  /* 0x000000106b5e7220 */ /* 0x000fe20000410000 */
[----:B------:R-:W-:Y:S02]  /*1cee0*/  HADD2.F32 R107, -RZ, R95.H0_H0 ;  /* 0x2000005fff6b7230 */ /* 0x000fe40000004100 */
[----:B------:R-:W-:-:S02]  /*1cef0*/  IMAD.MOV.U32 R104, RZ, RZ, R22 ;  /* 0x000000ffff687224 */ /* 0x000fc400078e0016 */
        /* <DEDUP_REMOVED lines=15> */
.L_x_8734:
        /* <DEDUP_REMOVED lines=15> */
.L_x_8736:
[----:B------:R-:W-:Y:S05]  /*1d0e0*/  BSYNC.RECONVERGENT B2 ;  /* 0x0000000000027941 */ /* 0x000fea0003800200 */
.L_x_8735:
        /* <DEDUP_REMOVED lines=43> */
.L_x_8733:
[----:B------:R-:W-:Y:S05]  /*1d3a0*/  BSYNC.RECONVERGENT B1 ;  /* 0x0000000000017941 */ /* 0x000fea0003800200 */
.L_x_8732:
        /* <DEDUP_REMOVED lines=15> */
.L_x_8696:
[----:B------:R-:W-:Y:S01]  /*1d4a0*/  ISETP.NE.AND P0, PT, R102, 0x1, PT ;  /* 0x000000016600780c */ /* 0x000fe20003f05270 */
[----:B------:R-:W-:Y:S01]  /*1d4b0*/  BSSY.RECONVERGENT B1, `(.L_x_8738) ;  /* 0x0000048000017945 */ /* 0x000fe20003800200 */
[----:B------:R-:W-:Y:S02]  /*1d4c0*/  HFMA2 R94, -RZ, RZ, 0, 1.1920928955078125e-07 ;  /* 0x00000002ff5e7431 */ /* 0x000fe400000001ff */
[----:B-1----:R-:W-:Y:S01]  /*1d4d0*/  IMAD.MOV.U32 R92, RZ, RZ, R22 ;  /* 0x000000ffff5c7224 */ /* 0x002fe200078e0016 */
        /* <DEDUP_REMOVED lines=12> */
.L_x_8740:
        /* <DEDUP_REMOVED lines=13> */
.L_x_8742:
[----:B------:R-:W-:Y:S05]  /*1d670*/  BSYNC.RECONVERGENT B2 ;  /* 0x0000000000027941 */ /* 0x000fea0003800200 */
.L_x_8741:
        /* <DEDUP_REMOVED lines=43> */
.L_x_8739:
[----:B------:R-:W-:Y:S05]  /*1d930*/  BSYNC.RECONVERGENT B1 ;  /* 0x0000000000017941 */ /* 0x000fea0003800200 */
.L_x_8738:
[----:B------:R-:W-:Y:S01]  /*1d940*/  I2FP.F32.U32 R93, R92 ;  /* 0x0000005c005d7245 */ /* 0x000fe20000201000 */
[----:B-----5:R-:W-:Y:S01]  /*1d950*/  HADD2.F32 R95, -RZ, R88.H0_H0 ;  /* 0x20000058ff5f7230 */ /* 0x020fe20000004100 */
[----:B------:R-:W-:Y:S01]  /*1d960*/  ISETP.NE.AND P1, PT, R94, 0x1, PT ;  /* 0x000000015e00780c */ /* 0x000fe20003f25270 */
[----:B------:R-:W-:Y:S01]  /*1d970*/  BSSY.RECONVERGENT B1, `(.L_x_8743) ;  /* 0x000004e000017945 */ /* 0x000fe20003800200 */
[----:B------:R-:W-:Y:S01]  /*1d980*/  LOP3.LUT R6, R6, 0xfffffffd, RZ, 0xc0, !PT ;  /* 0xfffffffd06067812 */ /* 0x000fe200078ec0ff */
[----:B------:R-:W-:Y:S01]  /*1d990*/  FFMA.FTZ R93, R93, R144, 1.1641532182693481445e-10 ;  /* 0x2f0000005d5d7423 */ /* 0x000fe20000010090 */
[----:B------:R-:W-:Y:S01]  /*1d9a0*/  FMUL.FTZ R92, R95, R16 ;  /* 0x000000105f5c7220 */ /* 0x000fe20000410000 */
[----:B------:R-:W-:-:S03]  /*1d9b0*/  HFMA2 R99, -RZ, RZ, 0, 1.1920928955078125e-07 ;  /* 0x00000002ff637431 */ /* 0x000fc600000001ff */
[----:B------:R-:W-:Y:S01]  /*1d9c0*/  FSETP.GTU.FTZ.AND P0, PT, R93, R18, PT ;  /* 0x000000125d00720b */ /* 0x000fe20003f1c000 */
[----:B------:R-:W-:Y:S01]  /*1d9d0*/  FMUL.FTZ R92, R92, R17 ;  /* 0x000000115c5c7220 */ /* 0x000fe20000410000 */
[----:B------:R-:W-:Y:S02]  /*1d9e0*/  IMAD.MOV.U32 R93, RZ, RZ, R22 ;  /* 0x000000ffff5d7224 */ /* 0x000fe400078e0016 */
[----:B------:R-:W-:Y:S02]  /*1d9f0*/  PLOP3.LUT P2, PT, P0, PT, PT, 0x8, 0x80 ;  /* 0x000000000080781c */ /* 0x000fe4000074e170 */
[----:B------:R-:W-:-:S04]  /*1da00*/  FSEL R92, R92, RZ, !P0 ;  /* 0x000000ff5c5c7208 */ /* 0x000fc80004000000 */
[----:B------:R-:W-:-:S07]  /*1da10*/  MOV R97, R92 ;  /* 0x0000005c00617202 */ /* 0x000fce0000000f00 */
        /* <DEDUP_REMOVED lines=10> */
.L_x_8745:
        /* <DEDUP_REMOVED lines=13> */
.L_x_8747:
[----:B------:R-:W-:Y:S05]  /*1db90*/  BSYNC.RECONVERGENT B2 ;  /* 0x0000000000027941 */ /* 0x000fea0003800200 */
.L_x_8746:
        /* <DEDUP_REMOVED lines=43> */
.L_x_8744:
[----:B------:R-:W-:Y:S05]  /*1de50*/  BSYNC.RECONVERGENT B1 ;  /* 0x0000000000017941 */ /* 0x000fea0003800200 */
.L_x_8743:
        /* <DEDUP_REMOVED lines=22> */
.L_x_8750:
        /* <DEDUP_REMOVED lines=13> */
.L_x_8752:
[----:B------:R-:W-:Y:S05]  /*1e090*/  BSYNC.RECONVERGENT B2 ;  /* 0x0000000000027941 */ /* 0x000fea0003800200 */
.L_x_8751:
        /* <DEDUP_REMOVED lines=43> */
.L_x_8749:
[----:B------:R-:W-:Y:S05]  /*1e350*/  BSYNC.RECONVERGENT B1 ;  /* 0x0000000000017941 */ /* 0x000fea0003800200 */
.L_x_8748:
        /* <DEDUP_REMOVED lines=11> */
[----:B------:R-:W-:-:S04]  /*1e410*/  FSEL R93, R93, RZ, !P2 ;  /* 0x000000ff5d5d7208 */ /* 0x000fc80005000000 */
        /* <DEDUP_REMOVED lines=10> */
.L_x_8755:
        /* <DEDUP_REMOVED lines=13> */
.L_x_8757:
[----:B------:R-:W-:Y:S05]  /*1e590*/  BSYNC.RECONVERGENT B2 ;  /* 0x0000000000027941 */ /* 0x000fea0003800200 */
.L_x_8756:
        /* <DEDUP_REMOVED lines=43> */
.L_x_8754:
[----:B------:R-:W-:Y:S05]  /*1e850*/  BSYNC.RECONVERGENT B1 ;  /* 0x0000000000017941 */ /* 0x000fea0003800200 */
.L_x_8753:
        /* <DEDUP_REMOVED lines=22> */
.L_x_8760:
        /* <DEDUP_REMOVED lines=13> */
.L_x_8762:
[----:B------:R-:W-:Y:S05]  /*1ea90*/  BSYNC.RECONVERGENT B2 ;  /* 0x0000000000027941 */ /* 0x000fea0003800200 */
.L_x_8761:
        /* <DEDUP_REMOVED lines=43> */
.L_x_8759:
[----:B------:R-:W-:Y:S05]  /*1ed50*/  BSYNC.RECONVERGENT B1 ;  /* 0x0000000000017941 */ /* 0x000fea0003800200 */
.L_x_8758:
        /* <DEDUP_REMOVED lines=22> */
.L_x_8765:
        /* <DEDUP_REMOVED lines=13> */
.L_x_8767:
[----:B------:R-:W-:Y:S05]  /*1ef90*/  BSYNC.RECONVERGENT B2 ;  /* 0x0000000000027941 */ /* 0x000fea0003800200 */
.L_x_8766:
        /* <DEDUP_REMOVED lines=43> */
.L_x_8764:
[----:B------:R-:W-:Y:S05]  /*1f250*/  BSYNC.RECONVERGENT B1 ;  /* 0x0000000000017941 */ /* 0x000fea0003800200 */
.L_x_8763:
        /* <DEDUP_REMOVED lines=22> */
.L_x_8770:
        /* <DEDUP_REMOVED lines=13> */
.L_x_8772:
[----:B------:R-:W-:Y:S05]  /*1f490*/  BSYNC.RECONVERGENT B2 ;  /* 0x0000000000027941 */ /* 0x000fea0003800200 */
.L_x_8771:
        /* <DEDUP_REMOVED lines=43> */
.L_x_8769:
[----:B------:R-:W-:Y:S05]  /*1f750*/  BSYNC.RECONVERGENT B1 ;  /* 0x0000000000017941 */ /* 0x000fea0003800200 */
.L_x_8768:
        /* <DEDUP_REMOVED lines=22> */
.L_x_8775:
        /* <DEDUP_REMOVED lines=15> */
.L_x_8777:
[----:B------:R-:W-:Y:S05]  /*1f9b0*/  BSYNC.RECONVERGENT B2 ;  /* 0x0000000000027941 */ /* 0x000fea0003800200 */
.L_x_8776:
        /* <DEDUP_REMOVED lines=43> */
.L_x_8774:
[----:B------:R-:W-:Y:S05]  /*1fc70*/  BSYNC.RECONVERGENT B1 ;  /* 0x0000000000017941 */ /* 0x000fea0003800200 */
.L_x_8773:
        /* <DEDUP_REMOVED lines=12> */
.L_x_8737:
        /* <DEDUP_REMOVED lines=13> */
[C---:B------:R-:W-:Y:S01]  /*1fe10*/  IMAD.WIDE.U32 R94, R161.reuse, 0x10, R154 ;  /* 0x00000010a15e7825 */ /* 0x040fe200078e009a */
        /* <DEDUP_REMOVED lines=27> */
.L_x_8781:
        /* <DEDUP_REMOVED lines=13> */
.L_x_8783:
[----:B------:R-:W-:Y:S05]  /*200a0*/  BSYNC.RECONVERGENT B2 ;  /* 0x0000000000027941 */ /* 0x000fea0003800200 */
.L_x_8782:
        /* <DEDUP_REMOVED lines=42> */
.L_x_8780:
[----:B------:R-:W-:Y:S05]  /*20350*/  BSYNC.RECONVERGENT B1 ;  /* 0x0000000000017941 */ /* 0x000fea0003800200 */
.L_x_8779:
        /* <DEDUP_REMOVED lines=8> */
[----:B------:R-:W-:Y:S02]  /*203e0*/  IMAD.MOV.U32 R107, RZ, RZ, R22 ;  /* 0x000000ffff6b7224 */ /* 0x000fe400078e0016 */
[----:B------:R-:W-:Y:S01]  /*203f0*/  FMUL.FTZ R108, R108, R17 ;  /* 0x000000116c6c7220 */ /* 0x000fe20000410000 */
[----:B------:R-:W-:-:S04]  /*20400*/  FSETP.GTU.FTZ.AND P0, PT, R105, R18, PT ;  /* 0x000000126900720b */ /* 0x000fc80003f1c000 */
[----:B------:R-:W-:Y:S01]  /*20410*/  FSEL R105, R108, RZ, !P0 ;  /* 0x000000ff6c697208 */ /* 0x000fe20004000000 */
[----:B------:R-:W-:Y:S01]  /*20420*/  HFMA2 R108, -RZ, RZ, 0, 1.1920928955078125e-07 ;  /* 0x00000002ff6c7431 */ /* 0x000fe200000001ff */
        /* <DEDUP_REMOVED lines=12> */
.L_x_8786:
        /* <DEDUP_REMOVED lines=13> */
.L_x_8788:
[----:B------:R-:W-:Y:S05]  /*205c0*/  BSYNC.RECONVERGENT B2 ;  /* 0x0000000000027941 */ /* 0x000fea0003800200 */
.L_x_8787:
        /* <DEDUP_REMOVED lines=43> */
.L_x_8785:
[----:B------:R-:W-:Y:S05]  /*20880*/  BSYNC.RECONVERGENT B1 ;  /* 0x0000000000017941 */ /* 0x000fea0003800200 */
.L_x_8784:
        /* <DEDUP_REMOVED lines=9> */
[----:B------:R-:W-:Y:S01]  /*20920*/  HADD2.F32 R107, -RZ, R92.H1_H1 ;  /* 0x3000005cff6b7230 */ /* 0x000fe20000004100 */
[----:B------:R-:W-:Y:S02]  /*20930*/  MOV R92, R22 ;  /* 0x00000016005c7202 */ /* 0x000fe40000000f00 */
[----:B------:R-:W-:Y:S02]  /*20940*/  FSEL R88, R88, RZ, !P0 ;  /* 0x000000ff58587208 */ /* 0x000fe40004000000 */
[----:B------:R-:W-:-:S03]  /*20950*/  PLOP3.LUT P0, PT, P0, PT, PT, 0x8, 0x80 ;  /* 0x000000000080781c */ /* 0x000fc6000070e170 */
[----:B------:R-:W-:-:S04]  /*20960*/  FADD.FTZ R88, R88, R107 ;  /* 0x0000006b58587221 */ /* 0x000fc80000010000 */
        /* <DEDUP_REMOVED lines=10> */
.L_x_8791:
        /* <DEDUP_REMOVED lines=13> */
.L_x_8793:
[----:B------:R-:W-:Y:S05]  /*20ae0*/  BSYNC.RECONVERGENT B2 ;  /* 0x0000000000027941 */ /* 0x000fea0003800200 */
.L_x_8792:
        /* <DEDUP_REMOVED lines=43> */
.L_x_8790:
[----:B------:R-:W-:Y:S05]  /*20da0*/  BSYNC.RECONVERGENT B1 ;  /* 0x0000000000017941 */ /* 0x000fea0003800200 */
.L_x_8789:
        /* <DEDUP_REMOVED lines=24> */
.L_x_8796:
        /* <DEDUP_REMOVED lines=13> */
.L_x_8798:
[----:B------:R-:W-:Y:S05]  /*21000*/  BSYNC.RECONVERGENT B2 ;  /* 0x0000000000027941 */ /* 0x000fea0003800200 */
.L_x_8797:
        /* <DEDUP_REMOVED lines=43> */
.L_x_8795:
[----:B------:R-:W-:Y:S05]  /*212c0*/  BSYNC.RECONVERGENT B1 ;  /* 0x0000000000017941 */ /* 0x000fea0003800200 */
.L_x_8794:
        /* <DEDUP_REMOVED lines=24> */
.L_x_8801:
        /* <DEDUP_REMOVED lines=13> */
.L_x_8803:
[----:B------:R-:W-:Y:S05]  /*21520*/  BSYNC.RECONVERGENT B2 ;  /* 0x0000000000027941 */ /* 0x000fea0003800200 */
.L_x_8802:
        /* <DEDUP_REMOVED lines=43> */
.L_x_8800:
[----:B------:R-:W-:Y:S05]  /*217e0*/  BSYNC.RECONVERGENT B1 ;  /* 0x0000000000017941 */ /* 0x000fea0003800200 */
.L_x_8799:
[----:B------:R-:W-:Y:S01]  /*217f0*/  I2FP.F32.U32 R93, R93 ;  /* 0x0000005d005d7245 */ /* 0x000fe20000201000 */
[----:B------:R-:W-:Y:S01]  /*21800*/  HADD2.F32 R111, -RZ, R90.H0_H0 ;  /* 0x2000005aff6f7230 */ /* 0x000fe20000004100 */
[----:B------:R-:W-:Y:S01]  /*21810*/  ISETP.NE.AND P4, PT, R113, 0x1, PT ;  /* 0x000000017100780c */ /* 0x000fe20003f85270 */
[----:B------:R-:W-:Y:S01]  /*21820*/  HADD2.F32 R110, -RZ, R94.H0_H0 ;  /* 0x2000005eff6e7230 */ /* 0x000fe20000004100 */
        /* <DEDUP_REMOVED lines=20> */
.L_x_8806:
        /* <DEDUP_REMOVED lines=13> */
.L_x_8808:
[----:B------:R-:W-:Y:S05]  /*21a40*/  BSYNC.RECONVERGENT B2 ;  /* 0x0000000000027941 */ /* 0x000fea0003800200 */
.L_x_8807:
        /* <DEDUP_REMOVED lines=43> */
.L_x_8805:
[----:B------:R-:W-:Y:S05]  /*21d00*/  BSYNC.RECONVERGENT B1 ;  /* 0x0000000000017941 */ /* 0x000fea0003800200 */
.L_x_8804:
        /* <DEDUP_REMOVED lines=24> */
.L_x_8811:
        /* <DEDUP_REMOVED lines=13> */
.L_x_8813:
[----:B------:R-:W-:Y:S05]  /*21f60*/  BSYNC.RECONVERGENT B2 ;  /* 0x0000000000027941 */ /* 0x000fea0003800200 */
.L_x_8812:
        /* <DEDUP_REMOVED lines=43> */
.L_x_8810:
[----:B------:R-:W-:Y:S05]  /*22220*/  BSYNC.RECONVERGENT B1 ;  /* 0x0000000000017941 */ /* 0x000fea0003800200 */
.L_x_8809:
        /* <DEDUP_REMOVED lines=24> */
.L_x_8816:
        /* <DEDUP_REMOVED lines=15> */
.L_x_8818:
[----:B------:R-:W-:Y:S05]  /*224a0*/  BSYNC.RECONVERGENT B2 ;  /* 0x0000000000027941 */ /* 0x000fea0003800200 */
.L_x_8817:
        /* <DEDUP_REMOVED lines=43> */
.L_x_8815:
[----:B------:R-:W-:Y:S05]  /*22760*/  BSYNC.RECONVERGENT B1 ;  /* 0x0000000000017941 */ /* 0x000fea0003800200 */
.L_x_8814:
        /* <DEDUP_REMOVED lines=15> */
.L_x_8778:
[----:B------:R-:W-:Y:S01]  /*22860*/  ISETP.NE.AND P0, PT, R110, 0x1, PT ;  /* 0x000000016e00780c */ /* 0x000fe20003f05270 */
[----:B------:R-:W-:Y:S01]  /*22870*/  BSSY.RECONVERGENT B1, `(.L_x_8820) ;  /* 0x0000047000017945 */ /* 0x000fe20003800200 */
[----:B------:R-:W-:Y:S01]  /*22880*/  IMAD.MOV.U32 R94, RZ, RZ, 0x2 ;  /* 0x00000002ff5e7424 */ /* 0x000fe200078e00ff */
[----:B-1----:R-:W-:Y:S01]  /*22890*/  MOV R92, R22 ;  /* 0x00000016005c7202 */ /* 0x002fe20000000f00 */
        /* <DEDUP_REMOVED lines=12> */
.L_x_8822:
        /* <DEDUP_REMOVED lines=13> */
.L_x_8824:
[----:B------:R-:W-:Y:S05]  /*22a30*/  BSYNC.RECONVERGENT B2 ;  /* 0x0000000000027941 */ /* 0x000fea0003800200 */
.L_x_8823:
        /* <DEDUP_REMOVED lines=42> */
.L_x_8821:
[----:B------:R-:W-:Y:S05]  /*22ce0*/  BSYNC.RECONVERGENT B1 ;  /* 0x0000000000017941 */ /* 0x000fea0003800200 */
.L_x_8820:
        /* <DEDUP_REMOVED lines=24> */
.L_x_8827:
        /* <DEDUP_REMOVED lines=13> */
.L_x_8829:
[----:B------:R-:W-:Y:S05]  /*22f40*/  BSYNC.RECONVERGENT B2 ;  /* 0x0000000000027941 */ /* 0x000fea0003800200 */
.L_x_8828:
        /* <DEDUP_REMOVED lines=43> */
.L_x_8826:
[----:B------:R-:W-:Y:S05]  /*23200*/  BSYNC.RECONVERGENT B1 ;  /* 0x0000000000017941 */ /* 0x000fea0003800200 */
.L_x_8825:
        /* <DEDUP_REMOVED lines=22> */
.L_x_8832:
        /* <DEDUP_REMOVED lines=13> */
.L_x_8834:
[----:B------:R-:W-:Y:S05]  /*23440*/  BSYNC.RECONVERGENT B2 ;  /* 0x0000000000027941 */ /* 0x000fea0003800200 */
.L_x_8833:
        /* <DEDUP_REMOVED lines=43> */
.L_x_8831:
[----:B------:R-:W-:Y:S05]  /*23700*/  BSYNC.RECONVERGENT B1 ;  /* 0x0000000000017941 */ /* 0x000fea0003800200 */
.L_x_8830:
        /* <DEDUP_REMOVED lines=22> */
.L_x_8837:
        /* <DEDUP_REMOVED lines=13> */
.L_x_8839:
[----:B------:R-:W-:Y:S05]  /*23940*/  BSYNC.RECONVERGENT B2 ;  /* 0x0000000000027941 */ /* 0x000fea0003800200 */
.L_x_8838:
        /* <DEDUP_REMOVED lines=41> */
[----:B------:R-:W-:Y:S01]  /*23be0*/  IMAD.MOV.U32 R95, RZ, RZ, R114 ;  /* 0x000000ffff5f7224 */ /* 0x000fe200078e0072 */
[----:B------:R-:W-:-:S07]  /*23bf0*/  MOV R114, R94 ;  /* 0x0000005e00727202 */ /* 0x000fce0000000f00 */
.L_x_8836:
[----:B------:R-:W-:Y:S05]  /*23c00*/  BSYNC.RECONVERGENT B1 ;  /* 0x0000000000017941 */ /* 0x000fea0003800200 */
.L_x_8835:
        /* <DEDUP_REMOVED lines=22> */
.L_x_8842:
        /* <DEDUP_REMOVED lines=13> */
.L_x_8844:
[----:B------:R-:W-:Y:S05]  /*23e40*/  BSYNC.RECONVERGENT B2 ;  /* 0x0000000000027941 */ /* 0x000fea0003800200 */
.L_x_8843:
        /* <DEDUP_REMOVED lines=43> */
.L_x_8841:
[----:B------:R-:W-:Y:S05]  /*24100*/  BSYNC.RECONVERGENT B1 ;  /* 0x0000000000017941 */ /* 0x000fea0003800200 */
.L_x_8840:
        /* <DEDUP_REMOVED lines=22> */
.L_x_8847:
        /* <DEDUP_REMOVED lines=13> */
.L_x_8849:
[----:B------:R-:W-:Y:S05]  /*24340*/  BSYNC.RECONVERGENT B2 ;  /* 0x0000000000027941 */ /* 0x000fea0003800200 */
.L_x_8848:
        /* <DEDUP_REMOVED lines=43> */
.L_x_8846:
[----:B------:R-:W-:Y:S05]  /*24600*/  BSYNC.RECONVERGENT B1 ;  /* 0x0000000000017941 */ /* 0x000fea0003800200 */
.L_x_8845:
        /* <DEDUP_REMOVED lines=22> */
.L_x_8852:
        /* <DEDUP_REMOVED lines=13> */
.L_x_8854:
[----:B------:R-:W-:Y:S05]  /*24840*/  BSYNC.RECONVERGENT B2 ;  /* 0x0000000000027941 */ /* 0x000fea0003800200 */
.L_x_8853:
        /* <DEDUP_REMOVED lines=43> */
.L_x_8851:
[----:B------:R-:W-:Y:S05]  /*24b00*/  BSYNC.RECONVERGENT B1 ;  /* 0x0000000000017941 */ /* 0x000fea0003800200 */
.L_x_8850:
        /* <DEDUP_REMOVED lines=22> */
.L_x_8857:
        /* <DEDUP_REMOVED lines=15> */
.L_x_8859:
[----:B------:R-:W-:Y:S05]  /*24d60*/  BSYNC.RECONVERGENT B2 ;  /* 0x0000000000027941 */ /* 0x000fea0003800200 */
.L_x_8858:
        /* <DEDUP_REMOVED lines=43> */
.L_x_8856:
[----:B------:R-:W-:Y:S05]  /*25020*/  BSYNC.RECONVERGENT B1 ;  /* 0x0000000000017941 */ /* 0x000fea0003800200 */
.L_x_8855:
        /* <DEDUP_REMOVED lines=12> */
.L_x_8819:
        /* <DEDUP_REMOVED lines=41> */
.L_x_8863:
        /* <DEDUP_REMOVED lines=13> */
.L_x_8865:
[----:B------:R-:W-:Y:S05]  /*25450*/  BSYNC.RECONVERGENT B2 ;  /* 0x0000000000027941 */ /* 0x000fea0003800200 */
.L_x_8864:
        /* <DEDUP_REMOVED lines=43> */
.L_x_8862:
[----:B------:R-:W-:Y:S05]  /*25710*/  BSYNC.RECONVERGENT B1 ;  /* 0x0000000000017941 */ /* 0x000fea0003800200 */
.L_x_8861:
        /* <DEDUP_REMOVED lines=25> */
.L_x_8868:
        /* <DEDUP_REMOVED lines=13> */
.L_x_8870:
[----:B------:R-:W-:Y:S05]  /*25980*/  BSYNC.RECONVERGENT B2 ;  /* 0x0000000000027941 */ /* 0x000fea0003800200 */
.L_x_8869:
        /* <DEDUP_REMOVED lines=43> */
.L_x_8867:
[----:B------:R-:W-:Y:S05]  /*25c40*/  BSYNC.RECONVERGENT B1 ;  /* 0x0000000000017941 */ /* 0x000fea0003800200 */
.L_x_8866:
        /* <DEDUP_REMOVED lines=23> */
.L_x_8873:
        /* <DEDUP_REMOVED lines=13> */
.L_x_8875:
[----:B------:R-:W-:Y:S05]  /*25e90*/  BSYNC.RECONVERGENT B2 ;  /* 0x0000000000027941 */ /* 0x000fea0003800200 */
.L_x_8874:
        /* <DEDUP_REMOVED lines=43> */
.L_x_8872:
[----:B------:R-:W-:Y:S05]  /*26150*/  BSYNC.RECONVERGENT B1 ;  /* 0x0000000000017941 */ /* 0x000fea0003800200 */
.L_x_8871:
        /* <DEDUP_REMOVED lines=23> */
.L_x_8878:
        /* <DEDUP_REMOVED lines=13> */
.L_x_8880:
[----:B------:R-:W-:Y:S05]  /*263a0*/  BSYNC.RECONVERGENT B2 ;  /* 0x0000000000027941 */ /* 0x000fea0003800200 */
.L_x_8879:
        /* <DEDUP_REMOVED lines=43> */
.L_x_8877:
[----:B------:R-:W-:Y:S05]  /*26660*/  BSYNC.RECONVERGENT B1 ;  /* 0x0000000000017941 */ /* 0x000fea0003800200 */
.L_x_8876:
        /* <DEDUP_REMOVED lines=23> */
.L_x_8883:
        /* <DEDUP_REMOVED lines=13> */
.L_x_8885:
[----:B------:R-:W-:Y:S05]  /*268b0*/  BSYNC.RECONVERGENT B2 ;  /* 0x0000000000027941 */ /* 0x000fea0003800200 */
.L_x_8884:
        /* <DEDUP_REMOVED lines=43> */
.L_x_8882:
[----:B------:R-:W-:Y:S05]  /*26b70*/  BSYNC.RECONVERGENT B1 ;  /* 0x0000000000017941 */ /* 0x000fea0003800200 */
.L_x_8881:
        /* <DEDUP_REMOVED lines=23> */
.L_x_8888:
        /* <DEDUP_REMOVED lines=13> */
.L_x_8890:
[----:B------:R-:W-:Y:S05]  /*26dc0*/  BSYNC.RECONVERGENT B2 ;  /* 0x0000000000027941 */ /* 0x000fea0003800200 */
.L_x_8889:
        /* <DEDUP_REMOVED lines=43> */
.L_x_8887:
[----:B------:R-:W-:Y:S05]  /*27080*/  BSYNC.RECONVERGENT B1 ;  /* 0x0000000000017941 */ /* 0x000fea0003800200 */
.L_x_8886:
        /* <DEDUP_REMOVED lines=24> */
.L_x_8893:
        /* <DEDUP_REMOVED lines=13> */
.L_x_8895:
[----:B------:R-:W-:Y:S05]  /*272e0*/  BSYNC.RECONVERGENT B2 ;  /* 0x0000000000027941 */ /* 0x000fea0003800200 */
.L_x_8894:
        /* <DEDUP_REMOVED lines=43> */
.L_x_8892:
[----:B------:R-:W-:Y:S05]  /*275a0*/  BSYNC.RECONVERGENT B1 ;  /* 0x0000000000017941 */ /* 0x000fea0003800200 */
.L_x_8891:
        /* <DEDUP_REMOVED lines=23> */
.L_x_8898:
        /* <DEDUP_REMOVED lines=15> */
.L_x_8900:
[----:B------:R-:W-:Y:S05]  /*27810*/  BSYNC.RECONVERGENT B2 ;  /* 0x0000000000027941 */ /* 0x000fea0003800200 */
.L_x_8899:
        /* <DEDUP_REMOVED lines=43> */
.L_x_8897:
[----:B------:R-:W-:Y:S05]  /*27ad0*/  BSYNC.RECONVERGENT B1 ;  /* 0x0000000000017941 */ /* 0x000fea0003800200 */
.L_x_8896:
        /* <DEDUP_REMOVED lines=8> */
[----:B------:R-:W-:Y:S02]  /*27b60*/  FSETP.GTU.FTZ.AND P6, PT, R89, R18, PT ;  /* 0x000000125900720b */ /* 0x000fe40003fdc000 */
[----:B------:R-:W-:Y:S02]  /*27b70*/  F2FP.F16.F32.PACK_AB R89, R93, R115 ;  /* 0x000000735d59723e */ /* 0x000fe400000000ff */
[----:B------:R-:W-:Y:S02]  /*27b80*/  FSEL R16, R16, RZ, !P6 ;  /* 0x000000ff10107208 */ /* 0x000fe40007000000 */
[----:B------:R-:W-:-:S03]  /*27b90*/  PLOP3.LUT P6, PT, P6, PT, PT, 0x8, 0x80 ;  /* 0x000000000080781c */ /* 0x000fc600037ce170 */
[----:B------:R-:W-:-:S05]  /*27ba0*/  FADD.FTZ R18, R16, R95 ;  /* 0x0000005f10127221 */ /* 0x000fca0000010000 */
[----:B------:R-:W-:Y:S01]  /*27bb0*/  F2FP.F16.F32.PACK_AB R91, R18, R117 ;  /* 0x00000075125b723e */ /* 0x000fe200000000ff */
[----:B------:R-:W-:Y:S06]  /*27bc0*/  BRA `(.L_x_8901) ;  /* 0x0000002800147947 */ /* 0x000fec0003800000 */
.L_x_8860:
        /* <DEDUP_REMOVED lines=16> */
.L_x_8904:
        /* <DEDUP_REMOVED lines=13> */
.L_x_8906:
[----:B------:R-:W-:Y:S05]  /*27da0*/  BSYNC.RECONVERGENT B2 ;  /* 0x0000000000027941 */ /* 0x000fea0003800200 */
.L_x_8905:
        /* <DEDUP_REMOVED lines=43> */
.L_x_8903:
[----:B------:R-:W-:Y:S05]  /*28060*/  BSYNC.RECONVERGENT B1 ;  /* 0x0000000000017941 */ /* 0x000fea0003800200 */
.L_x_8902:
        /* <DEDUP_REMOVED lines=12> */
[----:B------:R-:W-:-:S11]  /*28130*/  FSEL R114, R92, RZ, !P0 ;  /* 0x000000ff5c727208 */ /* 0x000fd60004000000 */
        /* <DEDUP_REMOVED lines=10> */
.L_x_8909:
        /* <DEDUP_REMOVED lines=13> */
.L_x_8911:
[----:B------:R-:W-:Y:S05]  /*282b0*/  BSYNC.RECONVERGENT B2 ;  /* 0x0000000000027941 */ /* 0x000fea0003800200 */
.L_x_8910:
        /* <DEDUP_REMOVED lines=43> */
.L_x_8908:
[----:B------:R-:W-:Y:S05]  /*28570*/  BSYNC.RECONVERGENT B1 ;  /* 0x0000000000017941 */ /* 0x000fea0003800200 */
.L_x_8907:
        /* <DEDUP_REMOVED lines=21> */
.L_x_8914:
        /* <DEDUP_REMOVED lines=13> */
.L_x_8916:
[----:B------:R-:W-:Y:S05]  /*287a0*/  BSYNC.RECONVERGENT B2 ;  /* 0x0000000000027941 */ /* 0x000fea0003800200 */
.L_x_8915:
        /* <DEDUP_REMOVED lines=43> */
.L_x_8913:
[----:B------:R-:W-:Y:S05]  /*28a60*/  BSYNC.RECONVERGENT B1 ;  /* 0x0000000000017941 */ /* 0x000fea0003800200 */
.L_x_8912:
        /* <DEDUP_REMOVED lines=21> */
.L_x_8919:
        /* <DEDUP_REMOVED lines=13> */
.L_x_8921:
[----:B------:R-:W-:Y:S05]  /*28c90*/  BSYNC.RECONVERGENT B2 ;  /* 0x0000000000027941 */ /* 0x000fea0003800200 */
.L_x_8920:
        /* <DEDUP_REMOVED lines=43> */
.L_x_8918:
[----:B------:R-:W-:Y:S05]  /*28f50*/  BSYNC.RECONVERGENT B1 ;  /* 0x0000000000017941 */ /* 0x000fea0003800200 */
.L_x_8917:
        /* <DEDUP_REMOVED lines=21> */
.L_x_8924:
        /* <DEDUP_REMOVED lines=13> */
.L_x_8926:
[----:B------:R-:W-:Y:S05]  /*29180*/  BSYNC.RECONVERGENT B2 ;  /* 0x0000000000027941 */ /* 0x000fea0003800200 */
.L_x_8925:
        /* <DEDUP_REMOVED lines=43> */
.L_x_8923:
[----:B------:R-:W-:Y:S05]  /*29440*/  BSYNC.RECONVERGENT B1 ;  /* 0x0000000000017941 */ /* 0x000fea0003800200 */
.L_x_8922:
[----:B------:R-:W-:Y:S01]  /*29450*/  ISETP.NE.AND P5, PT, R88, 0x1, PT ;  /* 0x000000015800780c */ /* 0x000fe20003fa5270 */
[----:B------:R-:W-:Y:S01]  /*29460*/  HADD2.F32 R95, -RZ, R90.H0_H0 ;  /* 0x2000005aff5f7230 */ /* 0x000fe20000004100 */
[----:B------:R-:W-:Y:S01]  /*29470*/  I2FP.F32.U32 R89, R89 ;  /* 0x0000005900597245 */ /* 0x000fe20000201000 */
[----:B------:R-:W-:Y:S03]  /*29480*/  BSSY.RECONVERGENT B1, `(.L_x_8927) ;  /* 0x000004b000017945 */ /* 0x000fe60003800200 */
[----:B------:R-:W-:Y:S01]  /*29490*/  FMUL.FTZ R94, R95, R16 ;  /* 0x000000105f5e7220 */ /* 0x000fe20000410000 */
[----:B------:R-:W-:Y:S01]  /*294a0*/  FFMA.FTZ R89, R89, R144, 1.1641532182693481445e-10 ;  /* 0x2f00000059597423 */ /* 0x000fe20000010090 */
[----:B------:R-:W-:Y:S02]  /*294b0*/  IMAD.MOV.U32 R95, RZ, RZ, 0x2 ;  /* 0x00000002ff5f7424 */ /* 0x000fe400078e00ff */
[----:B------:R-:W-:-:S02]  /*294c0*/  FMUL.FTZ R94, R94, R17 ;  /* 0x000000115e5e7220 */ /* 0x000fc40000410000 */
        /* <DEDUP_REMOVED lines=13> */
.L_x_8929:
        /* <DEDUP_REMOVED lines=13> */
.L_x_8931:
[----:B------:R-:W-:Y:S05]  /*29670*/  BSYNC.RECONVERGENT B2 ;  /* 0x0000000000027941 */ /* 0x000fea0003800200 */
.L_x_8930:
        /* <DEDUP_REMOVED lines=43> */
.L_x_8928:
[----:B------:R-:W-:Y:S05]  /*29930*/  BSYNC.RECONVERGENT B1 ;  /* 0x0000000000017941 */ /* 0x000fea0003800200 */
.L_x_8927:
        /* <DEDUP_REMOVED lines=22> */
.L_x_8934:
        /* <DEDUP_REMOVED lines=13> */
.L_x_8936:
[----:B------:R-:W-:Y:S05]  /*29b70*/  BSYNC.RECONVERGENT B2 ;  /* 0x0000000000027941 */ /* 0x000fea0003800200 */
.L_x_8935:
        /* <DEDUP_REMOVED lines=43> */
.L_x_8933:
[----:B------:R-:W-:Y:S05]  /*29e30*/  BSYNC.RECONVERGENT B1 ;  /* 0x0000000000017941 */ /* 0x000fea0003800200 */
.L_x_8932:
        /* <DEDUP_REMOVED lines=22> */
.L_x_8939:
        /* <DEDUP_REMOVED lines=15> */
.L_x_8941:
[----:B------:R-:W-:Y:S05]  /*2a090*/  BSYNC.RECONVERGENT B2 ;  /* 0x0000000000027941 */ /* 0x000fea0003800200 */
.L_x_8940:
        /* <DEDUP_REMOVED lines=43> */
.L_x_8938:
[----:B------:R-:W-:Y:S05]  /*2a350*/  BSYNC.RECONVERGENT B1 ;  /* 0x0000000000017941 */ /* 0x000fea0003800200 */
.L_x_8937:
[----:B------:R-:W-:Y:S01]  /*2a360*/  I2FP.F32.U32 R89, R89 ;  /* 0x0000005900597245 */ /* 0x000fe20000201000 */
[----:B------:R-:W-:Y:S01]  /*2a370*/  HADD2.F32 R91, -RZ, R91.H1_H1 ;  /* 0x3000005bff5b7230 */ /* 0x000fe20000004100 */
[----:B------:R-:W-:Y:S02]  /*2a380*/  F2FP.F16.F32.PACK_AB R90, R90, R116 ;  /* 0x000000745a5a723e */ /* 0x000fe400000000ff */
[----:B------:R-:W-:Y:S01]  /*2a390*/  F2FP.F16.F32.PACK_AB R88, R92, R114 ;  /* 0x000000725c58723e */ /* 0x000fe200000000ff */
[----:B------:R-:W-:Y:S01]  /*2a3a0*/  FFMA.FTZ R89, R89, R144, 1.1641532182693481445e-10 ;  /* 0x2f00000059597423 */ /* 0x000fe20000010090 */
[----:B------:R-:W-:-:S04]  /*2a3b0*/  FMUL.FTZ R16, R91, R16 ;  /* 0x000000105b107220 */ /* 0x000fc80000410000 */
[----:B------:R-:W-:Y:S01]  /*2a3c0*/  FMUL.FTZ R16, R16, R17 ;  /* 0x0000001110107220 */ /* 0x000fe20000410000 */
[----:B------:R-:W-:Y:S02]  /*2a3d0*/  FSETP.GTU.FTZ.AND P6, PT, R89, R18, PT ;  /* 0x000000125900720b */ /* 0x000fe40003fdc000 */
[----:B------:R-:W-:Y:S02]  /*2a3e0*/  F2FP.F16.F32.PACK_AB R89, R93, R115 ;  /* 0x000000735d59723e */ /* 0x000fe400000000ff */
[----:B------:R-:W-:Y:S02]  /*2a3f0*/  FSEL R18, R16, RZ, !P6 ;  /* 0x000000ff10127208 */ /* 0x000fe40007000000 */
[----:B------:R-:W-:Y:S02]  /*2a400*/  PLOP3.LUT P6, PT, P6, PT, PT, 0x8, 0x80 ;  /* 0x000000000080781c */ /* 0x000fe400037ce170 */
[----:B------:R-:W-:-:S11]  /*2a410*/  F2FP.F16.F32.PACK_AB R91, R18, R95 ;  /* 0x0000005f125b723e */ /* 0x000fd600000000ff */
.L_x_8901:
[----:B------:R-:W-:Y:S01]  /*2a420*/  FADD.FTZ R118, RZ, R7 ;  /* 0x00000007ff767221 */ /* 0x000fe20000010000 */
[----:B------:R-:W-:Y:S01]  /*2a430*/  SEL R16, RZ, 0x1000000, !P6 ;  /* 0x01000000ff107807 */ /* 0x000fe20007000000 */
[----:B------:R-:W-:Y:S01]  /*2a440*/  UMOV UR4, 0xffffffff ;  /* 0xffffffff00047882 */ /* 0x000fe20000000000 */
[----:B------:R-:W-:Y:S01]  /*2a450*/  SEL R120, RZ, 0x10000, !P5 ;  /* 0x00010000ff787807 */ /* 0x000fe20006800000 */
[----:B------:R-:W-:Y:S01]  /*2a460*/  FADD.FTZ R17, R118, R123 ;  /* 0x0000007b76117221 */ /* 0x000fe20000010000 */
[----:B------:R-:W-:Y:S02]  /*2a470*/  SEL R125, RZ, 0x100, !P4 ;  /* 0x00000100ff7d7807 */ /* 0x000fe40006000000 */
[----:B------:R-:W-:Y:S01]  /*2a480*/  SEL R95, RZ, 0x100, !P0 ;  /* 0x00000100ff5f7807 */ /* 0x000fe20004000000 */
[----:B------:R-:W-:Y:S01]  /*2a490*/  FADD.FTZ R17, R17, R122 ;  /* 0x0000007a11117221 */ /* 0x000fe20000010000 */
[----:B------:R-:W-:Y:S02]  /*2a4a0*/  LOP3.LUT P6, RZ, R6, 0x2, RZ, 0xc0, !PT ;  /* 0x0000000206ff7812 */ /* 0x000fe400078cc0ff */
[----:B------:R-:W-:Y:S01]  /*2a4b0*/  LOP3.LUT R125, R125, R16, R120, 0xfe, !PT ;  /* 0x000000107d7d7212 */ /* 0x000fe200078efe78 */
[----:B------:R-:W-:Y:S01]  /*2a4c0*/  FADD.FTZ R118, R17, R8 ;  /* 0x0000000811767221 */ /* 0x000fe20000010000 */
[----:B------:R-:W-:-:S02]  /*2a4d0*/  SEL R120, RZ, 0x1, !P3 ;  /* 0x00000001ff787807 */ /* 0x000fc40005800000 */
[----:B------:R-:W-:Y:S01]  /*2a4e0*/  ISETP.NE.AND P0, PT, R153, RZ, PT ;  /* 0x000000ff9900720c */ /* 0x000fe20003f05270 */
        /* <DEDUP_REMOVED lines=50> */
[----:B------:R-:W-:-:S03]  /*2a810*/  SEL R17, RZ, 0x1000000, !P2 ;  /* 0x01000000ff117807 */ /* 0x000fc60005000000 */
[----:B------:R-:W-:Y:S01]  /*2a820*/  FADD.FTZ R119, R118, R111 ;  /* 0x0000006f76777221 */ /* 0x000fe20000010000 */
[----:B------:R-:W-:-:S03]  /*2a830*/  SEL R118, RZ, 0x10000, !P1 ;  /* 0x00010000ff767807 */ /* 0x000fc60004800000 */
[----:B------:R-:W-:Y:S01]  /*2a840*/  FADD.FTZ R119, R119, R112 ;  /* 0x0000007077777221 */ /* 0x000fe20000010000 */
[----:B------:R-:W-:Y:S02]  /*2a850*/  LOP3.LUT R16, R95, R17, R118, 0xfe, !PT ;  /* 0x000000115f107212 */ /* 0x000fe400078efe76 */
[----:B------:R-:W-:Y:S01]  /*2a860*/  SEL R95, RZ, 0x1, !P6 ;  /* 0x00000001ff5f7807 */ /* 0x000fe20007000000 */
[----:B------:R-:W-:Y:S01]  /*2a870*/  FADD.FTZ R121, R119, R114 ;  /* 0x0000007277797221 */ /* 0x000fe20000010000 */
[----:B------:R-:W-:Y:S01]  /*2a880*/  LOP3.LUT R17, R125, R120, RZ, 0xfc, !PT ;  /* 0x000000787d117212 */ /* 0x000fe200078efcff */
[----:B------:R-:W-:Y:S01]  /*2a890*/  IMAD.WIDE.U32 R118, R158, 0x10, R154 ;  /* 0x000000109e767825 */ /* 0x000fe200078e009a */
[----:B------:R-:W-:-:S03]  /*2a8a0*/  LOP3.LUT R16, R16, R95, RZ, 0xfc, !PT ;  /* 0x0000005f10107212 */ /* 0x000fc600078efcff */
[----:B------:R-:W-:Y:S01]  /*2a8b0*/  FADD.FTZ R144, R121, R92 ;  /* 0x0000005c79907221 */ /* 0x000fe20000010000 */
[----:B------:R-:W-:Y:S01]  /*2a8c0*/  IMAD.WIDE.U32 R120, R158, 0x8, R156 ;  /* 0x000000089e787825 */ /* 0x000fe200078e009c */
[----:B------:R0:W-:Y:S03]  /*2a8d0*/  STG.E.128 desc[UR8][R118.64], R88 ;  /* 0x0000005876007986 */ /* 0x0001e6000c101d08 */
[----:B------:R-:W-:Y:S01]  /*2a8e0*/  FADD.FTZ R144, R144, R115 ;  /* 0x0000007390907221 */ /* 0x000fe20000010000 */
[----:B------:R0:W-:Y:S03]  /*2a8f0*/  STG.E.64 desc[UR8][R120.64], R16 ;  /* 0x0000001078007986 */ /* 0x0001e6000c101b08 */
        /* <DEDUP_REMOVED lines=155> */
.L_x_8955:
[----:B------:R-:W-:Y:S01]  /*2b2b0*/  FMUL.FTZ R16, R17, R17 ;  /* 0x0000001111107220 */ /* 0x000fe20000410000 */
[----:B------:R-:W-:Y:S01]  /*2b2c0*/  PLOP3.LUT P1, PT, PT, PT, UP1, 0x40, 0x4 ;  /* 0x000000000004781c */ /* 0x000fe20003f2e818 */
[----:B-1----:R-:W-:Y:S01]  /*2b2d0*/  FADD.FTZ R95, R118, R95 ;  /* 0x0000005f765f7221 */ /* 0x002fe20000010000 */
[----:B------:R-:W-:Y:S01]  /*2b2e0*/  PLOP3.LUT P2, PT, PT, PT, UP1, 0x40, 0x4 ;  /* 0x000000000004781c */ /* 0x000fe20003f4e818 */
[----:B------:R-:W-:Y:S01]  /*2b2f0*/  HADD2.F32 R153, -RZ, R82.H0_H0 ;  /* 0x20000052ff997230 */ /* 0x000fe20000004100 */
[----:B------:R-:W-:Y:S01]  /*2b300*/  FSEL R91, R16, RZ, !P1 ;  /* 0x000000ff105b7208 */ /* 0x000fe20004800000 */
[----:B------:R-:W-:Y:S01]  /*2b310*/  FFMA.FTZ R144, R95, R88, UR15 ;  /* 0x0000000f5f907e23 */ /* 0x000fe20008010058 */
[----:B------:R-:W-:Y:S01]  /*2b320*/  FSEL R89, R17, RZ, P2 ;  /* 0x000000ff11597208 */ /* 0x000fe20001000000 */
[----:B------:R-:W-:Y:S02]  /*2b330*/  HADD2.F32 R88, -RZ, R84.H0_H0 ;  /* 0x20000054ff587230 */ /* 0x000fe40000004100 */
[----:B------:R-:W-:Y:S01]  /*2b340*/  FADD.FTZ R144, R144, R91 ;  /* 0x0000005b90907221 */ /* 0x000fe20000010000 */
[----:B------:R-:W-:-:S02]  /*2b350*/  HADD2.F32 R16, -RZ, R52.H0_H0 ;  /* 0x20000034ff107230 */ /* 0x000fc40000004100 */
        /* <DEDUP_REMOVED lines=22> */
[----:B------:R-:W-:Y:S01]  /*2b4c0*/  FADD.FTZ R150, -R89, R94 ;  /* 0x0000005e59967221 */ /* 0x000fe20000010100 */
[----:B------:R-:W-:-:S02]  /*2b4d0*/  HADD2.F32 R23, -RZ, R53.H0_H0 ;  /* 0x20000035ff177230 */ /* 0x000fc40000004100 */
[C---:B------:R-:W-:Y:S01]  /*2b4e0*/  FADD.FTZ R9, -R89.reuse, R9 ;  /* 0x0000000959097221 */ /* 0x040fe20000010100 */
[----:B------:R-:W-:Y:S01]  /*2b4f0*/  FADD.FTZ R10, -R89, R10 ;  /* 0x0000000a590a7221 */ /* 0x000fe20000010100 */
[----:B-1----:R-:W-:Y:S01]  /*2b500*/  FMUL.FTZ R7, R19, R7 ;  /* 0x0000000713077220 */ /* 0x002fe20000410000 */
[C---:B------:R-:W-:Y:S01]  /*2b510*/  FADD.FTZ R11, -R89.reuse, R11 ;  /* 0x0000000b590b7221 */ /* 0x040fe20000010100 */
[C---:B------:R-:W-:Y:S01]  /*2b520*/  FADD.FTZ R121, -R89.reuse, R152 ;  /* 0x0000009859797221 */ /* 0x040fe20000010100 */
[----:B------:R-:W-:Y:S01]  /*2b530*/  FADD.FTZ R90, -R89, R148 ;  /* 0x00000094595a7221 */ /* 0x000fe20000010100 */
[----:B------:R-:W-:Y:S01]  /*2b540*/  FFMA.FTZ R156, R7, R88, R16 ;  /* 0x00000058079c7223 */ /* 0x000fe20000010010 */
[--C-:B------:R-:W-:Y:S02]  /*2b550*/  HADD2.F32 R7, -RZ, R85.reuse.H0_H0 ;  /* 0x20000055ff077230 */ /* 0x100fe40000004100 */
        /* <DEDUP_REMOVED lines=46> */
[----:B------:R-:W-:Y:S01]  /*2b840*/  FFMA.FTZ R8, R122, R7, R23 ;  /* 0x000000077a087223 */ /* 0x000fe20000010017 */
[----:B------:R-:W-:Y:S02]  /*2b850*/  HADD2.F32 R148, -RZ, R54.H0_H0 ;  /* 0x20000036ff947230 */ /* 0x000fe40000004100 */
[----:B------:R-:W-:Y:S01]  /*2b860*/  FFMA.FTZ R7, R89, R94, R98 ;  /* 0x0000005e59077223 */ /* 0x000fe20000010062 */
        /* <DEDUP_REMOVED lines=45> */
[----:B------:R-:W-:-:S02]  /*2bb40*/  HADD2.F32 R95, -RZ, R51.H0_H0 ;  /* 0x20000033ff5f7230 */ /* 0x000fc40000004100 */
[----:B------:R-:W-:Y:S01]  /*2bb50*/  FFMA.FTZ R122, R122, R119, R121 ;  /* 0x000000777a7a7223 */ /* 0x000fe20000010079 */
        /* <DEDUP_REMOVED lines=16> */
[----:B------:R-:W-:Y:S01]  /*2bc60*/  FFMA.FTZ R95, R95, R102, R118 ;  /* 0x000000665f5f7223 */ /* 0x000fe20000010076 */
[----:B------:R-:W-:Y:S02]  /*2bc70*/  HADD2.F32 R125, -RZ, R79.H0_H0 ;  /* 0x2000004fff7d7230 */ /* 0x000fe40000004100 */
[----:B------:R-:W-:Y:S01]  /*2bc80*/  FMUL.FTZ R130, R19, R130 ;  /* 0x0000008213827220 */ /* 0x000fe20000410000 */
[----:B------:R-:W-:Y:S01]  /*2bc90*/  FFMA.FTZ R94, R119, R120, R152 ;  /* 0x00000078775e7223 */ /* 0x000fe20000010098 */
[----:B------:R-:W-:Y:S02]  /*2bca0*/  HADD2.F32 R127, -RZ, R47.H0_H0 ;  /* 0x2000002fff7f7230 */ /* 0x000fe40000004100 */
[C---:B------:R-:W-:Y:S01]  /*2bcb0*/  FMUL.FTZ R126, R19.reuse, R126 ;  /* 0x0000007e137e7220 */ /* 0x040fe20000410000 */
[----:B------:R-:W-:Y:S02]  /*2bcc0*/  HADD2.F32 R119, -RZ, R78.H1_H1 ;  /* 0x3000004eff777230 */ /* 0x000fe40000004100 */
[----:B------:R-:W-:Y:S01]  /*2bcd0*/  FMUL.FTZ R102, R19, R136 ;  /* 0x0000008813667220 */ /* 0x000fe20000410000 */
[----:B------:R-:W-:-:S02]  /*2bce0*/  HADD2.F32 R121, -RZ, R46.H1_H1 ;  /* 0x3000002eff797230 */ /* 0x000fc40000004100 */
[C---:B------:R-:W-:Y:S01]  /*2bcf0*/  FMUL.FTZ R137, R19.reuse, R137 ;  /* 0x0000008913897220 */ /* 0x040fe20000410000 */
[----:B------:R-:W-:Y:S02]  /*2bd00*/  HADD2.F32 R129, -RZ, R79.H1_H1 ;  /* 0x3000004fff817230 */ /* 0x000fe40000004100 */
[----:B------:R-:W-:Y:S01]  /*2bd10*/  FFMA.FTZ R136, R130, R125, R127 ;  /* 0x0000007d82887223 */ /* 0x000fe2000001007f */
[----:B------:R-:W-:Y:S02]  /*2bd20*/  HADD2.F32 R131, -RZ, R47.H1_H1 ;  /* 0x3000002fff837230 */ /* 0x000fe40000004100 */
        /* <DEDUP_REMOVED lines=12> */
[----:B------:R-:W-:Y:S01]  /*2bdf0*/  FMUL.FTZ R133, R19, R133 ;  /* 0x0000008513857220 */ /* 0x000fe20000410000 */
[----:B------:R-:W-:Y:S02]  /*2be00*/  HADD2.F32 R151, -RZ, R74.H0_H0 ;  /* 0x2000004aff977230 */ /* 0x000fe40000004100 */
[----:B------:R-:W-:Y:S01]  /*2be10*/  FFMA.FTZ R155, R139, R102, R118 ;  /* 0x000000668b9b7223 */ /* 0x000fe20000010076 */
[----:B------:R-:W-:Y:S02]  /*2be20*/  HADD2.F32 R125, -RZ, R42.H0_H0 ;  /* 0x2000002aff7d7230 */ /* 0x000fe40000004100 */
[----:B------:R-:W-:Y:S01]  /*2be30*/  FFMA.FTZ R152, R14, R119, R121 ;  /* 0x000000770e987223 */ /* 0x000fe20000010079 */
[----:B------:R-:W-:Y:S02]  /*2be40*/  HADD2.F32 R120, -RZ, R73.H0_H0 ;  /* 0x20000049ff787230 */ /* 0x000fe40000004100 */
[----:B------:R-:W-:Y:S01]  /*2be50*/  FMUL.FTZ R14, R19, R135 ;  /* 0x00000087130e7220 */ /* 0x000fe20000410000 */
[----:B------:R-:W-:-:S02]  /*2be60*/  HADD2.F32 R128, -RZ, R41.H0_H0 ;  /* 0x20000029ff807230 */ /* 0x000fc40000004100 */
        /* <DEDUP_REMOVED lines=50> */
[C---:B------:R-:W-:Y:S01]  /*2c190*/  FMUL.FTZ R135, R19.reuse, R145 ;  /* 0x0000009113877220 */ /* 0x040fe20000410000 */
[----:B------:R-:W-:Y:S02]  /*2c1a0*/  HADD2.F32 R121, -RZ, R33.H1_H1 ;  /* 0x30000021ff797230 */ /* 0x000fe40000004100 */
[----:B------:R-:W-:Y:S01]  /*2c1b0*/  FMUL.FTZ R101, R19, R101 ;  /* 0x0000006513657220 */ /* 0x000fe20000410000 */
[----:B------:R-:W-:Y:S02]  /*2c1c0*/  HADD2.F32 R120, -RZ, R64.H1_H1 ;  /* 0x30000040ff787230 */ /* 0x000fe40000004100 */
[----:B------:R-:W-:Y:S01]  /*2c1d0*/  FFMA.FTZ R102, R102, R131, R133 ;  /* 0x0000008366667223 */ /* 0x000fe20000010085 */
        /* <DEDUP_REMOVED lines=50> */
[----:B------:R-:W-:Y:S01]  /*2c500*/  HADD2.F32 R143, -RZ, R56.H0_H0 ;  /* 0x20000038ff8f7230 */ /* 0x000fe20000004100 */
[----:B------:R-:W0:Y:S01]  /*2c510*/  @!P0 LDC.64 R104, c[0x0][0x3c0] ;  /* 0x0000f000ff688b82 */ /* 0x000e220000000a00 */
[----:B------:R-:W-:Y:S02]  /*2c520*/  HADD2.F32 R145, -RZ, R24.H0_H0 ;  /* 0x20000018ff917230 */ /* 0x000fe40000004100 */
[----:B------:R-:W-:Y:S01]  /*2c530*/  FFMA.FTZ R120, R125, R128, R130 ;  /* 0x000000807d787223 */ /* 0x000fe20000010082 */
[----:B------:R-:W-:Y:S02]  /*2c540*/  HADD2.F32 R130, -RZ, R25.H0_H0 ;  /* 0x20000019ff827230 */ /* 0x000fe40000004100 */
[C---:B------:R-:W-:Y:S01]  /*2c550*/  FMUL.FTZ R115, R19.reuse, R115 ;  /* 0x0000007313737220 */ /* 0x040fe20000410000 */
[----:B------:R-:W-:Y:S01]  /*2c560*/  FMUL.FTZ R147, R19, R93 ;  /* 0x0000005d13937220 */ /* 0x000fe20000410000 */
[----:B------:R-:W-:Y:S01]  /*2c570*/  FFMA.FTZ R110, R114, R143, R145 ;  /* 0x0000008f726e7223 */ /* 0x000fe20000010091 */
[----:B------:R-:W-:Y:S01]  /*2c580*/  HADD2.F32 R143, -RZ, R57.H0_H0 ;  /* 0x20000039ff8f7230 */ /* 0x000fe20000004100 */
[----:B------:R-:W1:Y:S01]  /*2c590*/  @!P0 LDC.64 R106, c[0x0][0x3c8] ;  /* 0x0000f200ff6a8b82 */ /* 0x000e620000000a00 */
[----:B------:R-:W-:-:S02]  /*2c5a0*/  HADD2.F32 R125, -RZ, R63.H1_H1 ;  /* 0x3000003fff7d7230 */ /* 0x000fc40000004100 */
[----:B------:R-:W-:Y:S01]  /*2c5b0*/  FMUL.FTZ R112, R19, R112 ;  /* 0x0000007013707220 */ /* 0x000fe20000410000 */
[----:B------:R-:W-:Y:S02]  /*2c5c0*/  HADD2.F32 R131, -RZ, R31.H1_H1 ;  /* 0x3000001fff837230 */ /* 0x000fe40000004100 */
[----:B------:R-:W-:Y:S01]  /*2c5d0*/  FFMA.FTZ R93, R115, R143, R130 ;  /* 0x0000008f735d7223 */ /* 0x000fe20000010082 */
[----:B------:R-:W-:Y:S02]  /*2c5e0*/  HADD2.F32 R132, -RZ, R56.H1_H1 ;  /* 0x30000038ff847230 */ /* 0x000fe40000004100 */
[----:B------:R-:W-:Y:S01]  /*2c5f0*/  FMUL.FTZ R92, R19, R92 ;  /* 0x0000005c135c7220 */ /* 0x000fe20000410000 */
[----:B------:R-:W-:Y:S01]  /*2c600*/  HADD2.F32 R145, -RZ, R24.H1_H1 ;  /* 0x30000018ff917230 */ /* 0x000fe20000004100 */
[----:B------:R-:W2:Y:S01]  /*2c610*/  LDC.64 R142, c[0x0][0x428] ;  /* 0x00010a00ff8e7b82 */ /* 0x000ea20000000a00 */
[----:B------:R-:W-:Y:S01]  /*2c620*/  FFMA.FTZ R128, R112, R125, R131 ;  /* 0x0000007d70807223 */ /* 0x000fe20000010083 */
[----:B------:R-:W-:-:S02]  /*2c630*/  HADD2.F32 R114, -RZ, R58.H0_H0 ;  /* 0x2000003aff727230 */ /* 0x000fc40000004100 */
[C---:B------:R-:W-:Y:S01]  /*2c640*/  FMUL.FTZ R116, R19.reuse, R116 ;  /* 0x0000007413747220 */ /* 0x040fe20000410000 */
[----:B------:R-:W-:Y:S02]  /*2c650*/  HADD2.F32 R125, -RZ, R26.H0_H0 ;  /* 0x2000001aff7d7230 */ /* 0x000fe40000004100 */
[----:B------:R-:W-:Y:S01]  /*2c660*/  FFMA.FTZ R92, R92, R132, R145 ;  /* 0x000000845c5c7223 */ /* 0x000fe20000010091 */
[----:B------:R-:W-:Y:S02]  /*2c670*/  HADD2.F32 R132, -RZ, R59.H1_H1 ;  /* 0x3000003bff847230 */ /* 0x000fe40000004100 */
[----:B------:R-:W-:Y:S01]  /*2c680*/  FMUL.FTZ R18, R19, R18 ;  /* 0x0000001213127220 */ /* 0x000fe20000410000 */
[----:B0-----:R-:W-:-:S04]  /*2c690*/  @!P0 IMAD.WIDE R104, R159, 0x4, R104 ;  /* 0x000000049f688825 */ /* 0x001fc800078e0268 */
[----:B------:R-:W-:Y:S01]  /*2c6a0*/  FFMA.FTZ R125, R116, R114, R125 ;  /* 0x00000072747d7223 */ /* 0x000fe2000001007d */
[----:B------:R-:W-:Y:S01]  /*2c6b0*/  F2FP.F16.F32.PACK_AB R11, R16, R11 ;  /* 0x0000000b100b723e */ /* 0x000fe200000000ff */
[C---:B------:R-:W-:Y:S01]  /*2c6c0*/  FMUL.FTZ R150, R19.reuse, R150 ;  /* 0x0000009613967220 */ /* 0x040fe20000410000 */
[----:B------:R-:W-:Y:S01]  /*2c6d0*/  HADD2.F32 R114, -RZ, R27.H1_H1 ;  /* 0x3000001bff727230 */ /* 0x000fe20000004100 */
[----:B------:R0:W-:Y:S01]  /*2c6e0*/  @!P0 STG.E desc[UR8][R104.64], R17 ;  /* 0x0000001168008986 */ /* 0x0001e2000c101908 */
[----:B------:R-:W-:Y:S01]  /*2c6f0*/  F2FP.F16.F32.PACK_AB R10, R10, R9 ;  /* 0x000000090a0a723e */ /* 0x000fe200000000ff */
[----:B------:R-:W-:Y:S01]  /*2c700*/  FMUL.FTZ R117, R19, R117 ;  /* 0x0000007513757220 */ /* 0x000fe20000410000 */
[----:B-1----:R-:W-:-:S04]  /*2c710*/  @!P0 IMAD.WIDE R106, R159, 0x4, R106 ;  /* 0x000000049f6a8825 */ /* 0x002fc800078e026a */
[----:B------:R-:W-:Y:S01]  /*2c720*/  FFMA.FTZ R132, R18, R132, R114 ;  /* 0x0000008412847223 */ /* 0x000fe20000010072 */
[----:B------:R-:W-:Y:S02]  /*2c730*/  F2FP.F16.F32.PACK_AB R9, R7, R8 ;  /* 0x000000080709723e */ /* 0x000fe400000000ff */
[----:B------:R-:W-:Y:S01]  /*2c740*/  F2FP.F16.F32.PACK_AB R16, R12, R148 ;  /* 0x000000940c10723e */ /* 0x000fe200000000ff */
[----:B------:R1:W-:Y:S01]  /*2c750*/  @!P0 STG.E desc[UR8][R106.64], R19 ;  /* 0x000000136a008986 */ /* 0x0003e2000c101908 */
[----:B------:R-:W-:Y:S01]  /*2c760*/  F2FP.F16.F32.PACK_AB R8, R149, R156 ;  /* 0x0000009c9508723e */ /* 0x000fe200000000ff */
[----:B------:R-:W-:Y:S01]  /*2c770*/  HADD2.F32 R131, -RZ, R57.H1_H1 ;  /* 0x30000039ff837230 */ /* 0x000fe20000004100 */
[----:B------:R-:W-:Y:S01]  /*2c780*/  F2FP.F16.F32.PACK_AB R18, R91, R89 ;  /* 0x000000595b12723e */ /* 0x000fe200000000ff */
[----:B------:R-:W-:Y:S01]  /*2c790*/  HADD2.F32 R112, -RZ, R25.H1_H1 ;  /* 0x30000019ff707230 */ /* 0x000fe20000004100 */
[----:B0-----:R-:W-:Y:S01]  /*2c7a0*/  F2FP.F16.F32.PACK_AB R104, R13, R90 ;  /* 0x0000005a0d68723e */ /* 0x001fe200000000ff */
[----:B--2---:R-:W-:Y:S01]  /*2c7b0*/  IMAD.WIDE.U32 R12, R5, 0x10, R142 ;  /* 0x00000010050c7825 */ /* 0x004fe200078e008e */
[----:B------:R-:W-:-:S02]  /*2c7c0*/  F2FP.F16.F32.PACK_AB R17, R23, R88 ;  /* 0x000000581711723e */ /* 0x000fc400000000ff */
[----:B------:R-:W-:Y:S01]  /*2c7d0*/  F2FP.F16.F32.PACK_AB R105, R94, R95 ;  /* 0x0000005f5e69723e */ /* 0x000fe200000000ff */
[----:B------:R-:W-:Y:S01]  /*2c7e0*/  IMAD.WIDE.U32 R88, R165, 0x10, R142 ;  /* 0x00000010a5587825 */ /* 0x000fe200078e008e */
[----:B------:R0:W-:Y:S01]  /*2c7f0*/  STG.E.128 desc[UR8][R12.64], R8 ;  /* 0x000000080c007986 */ /* 0x0001e2000c101d08 */
[----:B-1----:R-:W-:Y:S02]  /*2c800*/  F2FP.F16.F32.PACK_AB R19, R122, R123 ;  /* 0x0000007b7a13723e */ /* 0x002fe400000000ff */
[----:B------:R-:W-:Y:S01]  /*2c810*/  FFMA.FTZ R112, R147, R131, R112 ;  /* 0x0000008393707223 */ /* 0x000fe20000010070 */
[----:B------:R-:W-:Y:S01]  /*2c820*/  F2FP.F16.F32.PACK_AB R107, R127, R136 ;  /* 0x000000887f6b723e */ /* 0x000fe200000000ff */
[----:B------:R-:W-:Y:S01]  /*2c830*/  IMAD.WIDE.U32 R90, R164, 0x10, R142 ;  /* 0x00000010a45a7825 */ /* 0x000fe200078e008e */
[----:B------:R-:W-:Y:S01]  /*2c840*/  F2FP.F16.F32.PACK_AB R106, R126, R98 ;  /* 0x000000627e6a723e */ /* 0x000fe200000000ff */
[----:B------:R1:W-:Y:S01]  /*2c850*/  STG.E.128 desc[UR8][R88.64], R16 ;  /* 0x0000001058007986 */ /* 0x0003e2000c101d08 */
[----:B------:R-:W-:Y:S01]  /*2c860*/  F2FP.F16.F32.PACK_AB R15, R102, R15 ;  /* 0x0000000f660f723e */ /* 0x000fe200000000ff */
[----:B------:R-:W-:Y:S01]  /*2c870*/  HADD2.F32 R116, -RZ, R58.H1_H1 ;  /* 0x3000003aff747230 */ /* 0x000fe20000004100 */
[----:B------:R-:W-:Y:S01]  /*2c880*/  F2FP.F16.F32.PACK_AB R14, R14, R151 ;  /* 0x000000970e0e723e */ /* 0x000fe200000000ff */
[----:B------:R2:W-:Y:S01]  /*2c890*/  STG.E.128 desc[UR8][R90.64], R104 ;  /* 0x000000685a007986 */ /* 0x0005e2000c101d08 */
[----:B------:R-:W-:Y:S01]  /*2c8a0*/  HADD2.F32 R130, -RZ, R26.H1_H1 ;  /* 0x3000001aff827230 */ /* 0x000fe20000004100 */
[----:B------:R-:W-:Y:S01]  /*2c8b0*/  F2FP.F16.F32.PACK_AB R102, R101, R100 ;  /* 0x000000646566723e */ /* 0x000fe200000000ff */
[----:B------:R-:W-:Y:S01]  /*2c8c0*/  HADD2.F32 R131, -RZ, R59.H0_H0 ;  /* 0x2000003bff837230 */ /* 0x000fe20000004100 */
[----:B------:R-:W-:Y:S01]  /*2c8d0*/  F2FP.F16.F32.PACK_AB R103, R119, R103 ;  /* 0x000000677767723e */ /* 0x000fe200000000ff */
[----:B------:R-:W-:-:S02]  /*2c8e0*/  HADD2.F32 R115, -RZ, R27.H0_H0 ;  /* 0x2000001bff737230 */ /* 0x000fc40000004100 */
[----:B------:R-:W-:Y:S01]  /*2c8f0*/  FFMA.FTZ R130, R150, R116, R130 ;  /* 0x0000007496827223 */ /* 0x000fe20000010082 */
[----:B------:R-:W-:Y:S01]  /*2c900*/  IMAD.WIDE.U32 R126, R163, 0x10, R142 ;  /* 0x00000010a37e7825 */ /* 0x000fe200078e008e */
[----:B0-----:R-:W-:-:S03]  /*2c910*/  F2FP.F16.F32.PACK_AB R13, R152, R153 ;  /* 0x00000099980d723e */ /* 0x001fc600000000ff */
[----:B------:R-:W-:Y:S01]  /*2c920*/  FFMA.FTZ R131, R117, R131, R115 ;  /* 0x0000008375837223 */ /* 0x000fe20000010073 */
[----:B------:R-:W-:Y:S01]  /*2c930*/  F2FP.F16.F32.PACK_AB R12, R155, R157 ;  /* 0x0000009d9b0c723e */ /* 0x000fe200000000ff */
[--C-:B------:R-:W-:Y:S01]  /*2c940*/  IMAD.WIDE.U32 R122, R162, 0x10, R142.reuse ;  /* 0x00000010a27a7825 */ /* 0x100fe200078e008e */
[----:B------:R-:W-:Y:S02]  /*2c950*/  F2FP.F16.F32.PACK_AB R101, R99, R133 ;  /* 0x000000856365723e */ /* 0x000fe400000000ff */
[----:B-1----:R-:W-:Y:S01]  /*2c960*/  F2FP.F16.F32.PACK_AB R89, R137, R138 ;  /* 0x0000008a8959723e */ /* 0x002fe200000000ff */
[--C-:B------:R-:W-:Y:S01]  /*2c970*/  IMAD.WIDE.U32 R116, R161, 0x10, R142.reuse ;  /* 0x00000010a1747825 */ /* 0x100fe200078e008e */
[----:B------:R-:W-:Y:S01]  /*2c980*/  F2FP.F16.F32.PACK_AB R88, R141, R154 ;  /* 0x0000009a8d58723e */ /* 0x000fe200000000ff */
[----:B------:R0:W-:Y:S01]  /*2c990*/  STG.E.128 desc[UR8][R126.64], R12 ;  /* 0x0000000c7e007986 */ /* 0x0001e2000c101d08 */
[----:B--2---:R-:W-:Y:S01]  /*2c9a0*/  F2FP.F16.F32.PACK_AB R91, R118, R97 ;  /* 0x00000061765b723e */ /* 0x004fe200000000ff */
[----:B------:R-:W-:Y:S01]  /*2c9b0*/  IMAD.WIDE.U32 R114, R160, 0x10, R142 ;  /* 0x00000010a0727825 */ /* 0x000fe200078e008e */
[----:B------:R-:W-:-:S02]  /*2c9c0*/  F2FP.F16.F32.PACK_AB R90, R96, R134 ;  /* 0x00000086605a723e */ /* 0x000fc400000000ff */
[----:B------:R-:W1:Y:S01]  /*2c9d0*/  LDC.64 R96, c[0x0][0x380] ;  /* 0x0000e000ff607b82 */ /* 0x000e620000000a00 */
[----:B------:R-:W-:Y:S01]  /*2c9e0*/  F2FP.F16.F32.PACK_AB R100, R135, R140 ;  /* 0x0000008c8764723e */ /* 0x000fe200000000ff */
[----:B------:R-:W-:Y:S01]  /*2c9f0*/  IMAD.WIDE.U32 R94, R158, 0x10, R142 ;  /* 0x000000109e5e7825 */ /* 0x000fe200078e008e */
[----:B------:R-:W-:Y:S01]  /*2ca00*/  F2FP.F16.F32.PACK_AB R11, R128, R129 ;  /* 0x00000081800b723e */ /* 0x000fe200000000ff */
[----:B------:R0:W-:Y:S01]  /*2ca10*/  STG.E.128 desc[UR8][R122.64], R88 ;  /* 0x000000587a007986 */ /* 0x0001e2000c101d08 */
[----:B------:R-:W-:Y:S02]  /*2ca20*/  F2FP.F16.F32.PACK_AB R10, R111, R121 ;  /* 0x000000796f0a723e */ /* 0x000fe400000000ff */
[----:B------:R-:W-:Y:S01]  /*2ca30*/  F2FP.F16.F32.PACK_AB R9, R120, R109 ;  /* 0x0000006d7809723e */ /* 0x000fe200000000ff */
[----:B------:R0:W-:Y:S01]  /*2ca40*/  STG.E.128 desc[UR8][R116.64], R100 ;  /* 0x0000006474007986 */ /* 0x0001e2000c101d08 */
[----:B------:R-:W-:Y:S02]  /*2ca50*/  F2FP.F16.F32.PACK_AB R8, R108, R139 ;  /* 0x0000008b6c08723e */ /* 0x000fe400000000ff */
[----:B------:R-:W-:-:S02]  /*2ca60*/  F2FP.F16.F32.PACK_AB R19, R132, R131 ;  /* 0x000000838413723e */ /* 0x000fc400000000ff */
[----:B------:R-:W-:Y:S01]  /*2ca70*/  F2FP.F16.F32.PACK_AB R18, R130, R125 ;  /* 0x0000007d8212723e */ /* 0x000fe200000000ff */
[----:B------:R0:W-:Y:S01]  /*2ca80*/  STG.E.128 desc[UR8][R114.64], R8 ;  /* 0x0000000872007986 */ /* 0x0001e2000c101d08 */
[----:B------:R-:W-:Y:S02]  /*2ca90*/  F2FP.F16.F32.PACK_AB R17, R112, R93 ;  /* 0x0000005d7011723e */ /* 0x000fe400000000ff */
[----:B------:R-:W-:-:S05]  /*2caa0*/  F2FP.F16.F32.PACK_AB R16, R92, R110 ;  /* 0x0000006e5c10723e */ /* 0x000fca00000000ff */
[----:B------:R0:W-:Y:S01]  /*2cab0*/  STG.E.128 desc[UR8][R94.64], R16 ;  /* 0x000000105e007986 */ /* 0x0001e2000c101d08 */
[----:B-1----:R-:W-:-:S04]  /*2cac0*/  LEA R159, R96, R159, 0x2 ;  /* 0x0000009f609f7211 */ /* 0x002fc800078e10ff */
[----:B------:R-:W-:-:S13]  /*2cad0*/  ISETP.GE.AND P0, PT, R159, R97, PT ;  /* 0x000000619f00720c */ /* 0x000fda0003f06270 */
[----:B0-----:R-:W-:Y:S05]  /*2cae0*/  @!P0 BRA `(.L_x_8943) ;  /* 0xfffffd3c00fc8947 */ /* 0x001fea000383ffff */
[----:B------:R-:W-:Y:S05]  /*2caf0*/  BSYNC B0 ;  /* 0x0000000000007941 */ /* 0x000fea0003800000 */
.L_x_8286:
[----:B------:R-:W-:Y:S05]  /*2cb00*/  EXIT ;  /* 0x000000000000794d */ /* 0x000fea0003800000 */
.L_x_8942:
        /* <DEDUP_REMOVED lines=8> */
.L_x_8945:
[----:B------:R-:W-:Y:S05]  /*2cb90*/  BSYNC B1 ;  /* 0x0000000000017941 */ /* 0x000fea0003800000 */
.L_x_8944:
        /* <DEDUP_REMOVED lines=10> */
.L_x_8946:
[----:B------:R-:W-:Y:S01]  /*2cc40*/  HFMA2 R121, -RZ, RZ, 0, 2.384185791015625e-07 ;  /* 0x00000004ff797431 */ /* 0x000fe200000001ff */
[----:B------:R-:W-:-:S05]  /*2cc50*/  MOV R16, R120 ;  /* 0x0000007800107202 */ /* 0x000fca0000000f00 */
[----:B------:R-:W-:-:S04]  /*2cc60*/  FADD.FTZ R90, R89, R16 ;  /* 0x00000010595a7221 */ /* 0x000fc80000010000 */
[----:B------:R-:W-:-:S07]  /*2cc70*/  IMAD.MOV.U32 R144, RZ, RZ, R90 ;  /* 0x000000ffff907224 */ /* 0x000fce00078e005a */
[----:B------:R-:W-:Y:S05]  /*2cc80*/  WARPSYNC.COLLECTIVE R119, `(.L_x_8947) ;  /* 0x0000000077087348 */ /* 0x000fea0003c00000 */
[----:B------:R0:W1:Y:S02]  /*2cc90*/  SHFL.BFLY P1, R120, R144, R121, R154 ;  /* 0x0c00007990787389 */ /* 0x000064000002009a */
[----:B01----:R-:W-:Y:S05]  /*2cca0*/  ENDCOLLECTIVE ;  /* 0x000000000000791b */ /* 0x003fea0003800000 */
.L_x_8947:
[----:B------:R-:W-:Y:S02]  /*2ccb0*/  IMAD.MOV.U32 R121, RZ, RZ, 0x8 ;  /* 0x00000008ff797424 */ /* 0x000fe400078e00ff */
[----:B------:R-:W-:-:S04]  /*2ccc0*/  IMAD.MOV.U32 R17, RZ, RZ, R120 ;  /* 0x000000ffff117224 */ /* 0x000fc800078e0078 */
[----:B------:R-:W-:-:S05]  /*2ccd0*/  FADD.FTZ R91, R90, R17 ;  /* 0x000000115a5b7221 */ /* 0x000fca0000010000 */
[----:B------:R-:W-:-:S07]  /*2cce0*/  MOV R144, R91 ;  /* 0x0000005b00907202 */ /* 0x000fce0000000f00 */
[----:B------:R-:W-:Y:S05]  /*2ccf0*/  WARPSYNC.COLLECTIVE R119, `(.L_x_8948) ;  /* 0x0000000077087348 */ /* 0x000fea0003c00000 */
[----:B------:R0:W1:Y:S02]  /*2cd00*/  SHFL.BFLY P1, R120, R144, R121, R154 ;  /* 0x0c00007990787389 */ /* 0x000064000002009a */
[----:B01----:R-:W-:Y:S05]  /*2cd10*/  ENDCOLLECTIVE ;  /* 0x000000000000791b */ /* 0x003fea0003800000 */
.L_x_8948:
[----:B------:R-:W-:Y:S01]  /*2cd20*/  HFMA2 R121, -RZ, RZ, 0, 9.5367431640625e-07 ;  /* 0x00000010ff797431 */ /* 0x000fe200000001ff */
[----:B------:R-:W-:-:S05]  /*2cd30*/  MOV R16, R120 ;  /* 0x0000007800107202 */ /* 0x000fca0000000f00 */
[----:B------:R-:W-:-:S04]  /*2cd40*/  FADD.FTZ R118, R91, R16 ;  /* 0x000000105b767221 */ /* 0x000fc80000010000 */
[----:B------:R-:W-:-:S07]  /*2cd50*/  IMAD.MOV.U32 R144, RZ, RZ, R118 ;  /* 0x000000ffff907224 */ /* 0x000fce00078e0076 */
[----:B------:R-:W-:Y:S05]  /*2cd60*/  WARPSYNC.COLLECTIVE R119, `(.L_x_8949) ;  /* 0x0000000077087348 */ /* 0x000fea0003c00000 */
[----:B------:R0:W1:Y:S02]  /*2cd70*/  SHFL.BFLY P1, R120, R144, R121, R154 ;  /* 0x0c00007990787389 */ /* 0x000064000002009a */
[----:B01----:R-:W-:Y:S05]  /*2cd80*/  ENDCOLLECTIVE ;  /* 0x000000000000791b */ /* 0x003fea0003800000 */
.L_x_8949:
[----:B------:R-:W-:Y:S02]  /*2cd90*/  IMAD.MOV.U32 R121, RZ, RZ, 0x1 ;  /* 0x00000001ff797424 */ /* 0x000fe400078e00ff */
[----:B------:R-:W-:-:S04]  /*2cda0*/  IMAD.MOV.U32 R17, RZ, RZ, R120 ;  /* 0x000000ffff117224 */ /* 0x000fc800078e0078 */
        /* <DEDUP_REMOVED lines=134> */
.L_x_8950:
[----:B------:R-:W-:Y:S01]  /*2d610*/  HFMA2 R121, -RZ, RZ, 0, 1.1920928955078125e-07 ;  /* 0x00000002ff797431 */ /* 0x000fe200000001ff */
[----:B------:R-:W-:-:S05]  /*2d620*/  MOV R89, R120 ;  /* 0x0000007800597202 */ /* 0x000fca0000000f00 */
[----:B------:R-:W-:-:S04]  /*2d630*/  FADD.FTZ R89, R16, R89 ;  /* 0x0000005910597221 */ /* 0x000fc80000010000 */
[----:B------:R-:W-:-:S07]  /*2d640*/  IMAD.MOV.U32 R144, RZ, RZ, R89 ;  /* 0x000000ffff907224 */ /* 0x000fce00078e0059 */
[----:B------:R-:W-:Y:S05]  /*2d650*/  WARPSYNC.COLLECTIVE R119, `(.L_x_8951) ;  /* 0x0000000077087348 */ /* 0x000fea0003c00000 */
[----:B------:R0:W1:Y:S02]  /*2d660*/  SHFL.BFLY P1, R120, R144, R121, R154 ;  /* 0x0c00007990787389 */ /* 0x000064000002009a */
[----:B01----:R-:W-:Y:S05]  /*2d670*/  ENDCOLLECTIVE ;  /* 0x000000000000791b */ /* 0x003fea0003800000 */
.L_x_8951:
[----:B------:R-:W-:Y:S02]  /*2d680*/  IMAD.MOV.U32 R121, RZ, RZ, 0x4 ;  /* 0x00000004ff797424 */ /* 0x000fe400078e00ff */
[----:B------:R-:W-:-:S04]  /*2d690*/  IMAD.MOV.U32 R90, RZ, RZ, R120 ;  /* 0x000000ffff5a7224 */ /* 0x000fc800078e0078 */
[----:B------:R-:W-:-:S05]  /*2d6a0*/  FADD.FTZ R90, R89, R90 ;  /* 0x0000005a595a7221 */ /* 0x000fca0000010000 */
[----:B------:R-:W-:-:S07]  /*2d6b0*/  MOV R144, R90 ;  /* 0x0000005a00907202 */ /* 0x000fce0000000f00 */
[----:B------:R-:W-:Y:S05]  /*2d6c0*/  WARPSYNC.COLLECTIVE R119, `(.L_x_8952) ;  /* 0x0000000077087348 */ /* 0x000fea0003c00000 */
[----:B------:R0:W1:Y:S02]  /*2d6d0*/  SHFL.BFLY P1, R120, R144, R121, R154 ;  /* 0x0c00007990787389 */ /* 0x000064000002009a */
[----:B01----:R-:W-:Y:S05]  /*2d6e0*/  ENDCOLLECTIVE ;  /* 0x000000000000791b */ /* 0x003fea0003800000 */
.L_x_8952:
[----:B------:R-:W-:Y:S01]  /*2d6f0*/  HFMA2 R121, -RZ, RZ, 0, 4.76837158203125e-07 ;  /* 0x00000008ff797431 */ /* 0x000fe200000001ff */
[----:B------:R-:W-:-:S05]  /*2d700*/  MOV R91, R120 ;  /* 0x00000078005b7202 */ /* 0x000fca0000000f00 */
[----:B------:R-:W-:-:S04]  /*2d710*/  FADD.FTZ R91, R90, R91 ;  /* 0x0000005b5a5b7221 */ /* 0x000fc80000010000 */
[----:B------:R-:W-:-:S07]  /*2d720*/  IMAD.MOV.U32 R144, RZ, RZ, R91 ;  /* 0x000000ffff907224 */ /* 0x000fce00078e005b */
[----:B------:R-:W-:Y:S05]  /*2d730*/  WARPSYNC.COLLECTIVE R119, `(.L_x_8953) ;  /* 0x0000000077087348 */ /* 0x000fea0003c00000 */
[----:B------:R0:W1:Y:S02]  /*2d740*/  SHFL.BFLY P1, R120, R144, R121, R154 ;  /* 0x0c00007990787389 */ /* 0x000064000002009a */
[----:B01----:R-:W-:Y:S05]  /*2d750*/  ENDCOLLECTIVE ;  /* 0x000000000000791b */ /* 0x003fea0003800000 */
.L_x_8953:
[----:B------:R-:W-:Y:S02]  /*2d760*/  IMAD.MOV.U32 R121, RZ, RZ, 0x10 ;  /* 0x00000010ff797424 */ /* 0x000fe400078e00ff */
[----:B------:R-:W-:-:S04]  /*2d770*/  IMAD.MOV.U32 R118, RZ, RZ, R120 ;  /* 0x000000ffff767224 */ /* 0x000fc800078e0078 */
[----:B------:R-:W-:-:S05]  /*2d780*/  FADD.FTZ R118, R91, R118 ;  /* 0x000000765b767221 */ /* 0x000fca0000010000 */
[----:B------:R-:W-:-:S07]  /*2d790*/  MOV R144, R118 ;  /* 0x0000007600907202 */ /* 0x000fce0000000f00 */
[----:B------:R-:W-:Y:S05]  /*2d7a0*/  WARPSYNC.COLLECTIVE R119, `(.L_x_8954) ;  /* 0x0000000077087348 */ /* 0x000fea0003c00000 */
[----:B------:R0:W1:Y:S02]  /*2d7b0*/  SHFL.BFLY P1, R120, R144, R121, R154 ;  /* 0x0c00007990787389 */ /* 0x000064000002009a */
[----:B01----:R-:W-:Y:S05]  /*2d7c0*/  ENDCOLLECTIVE ;  /* 0x000000000000791b */ /* 0x003fea0003800000 */
.L_x_8954:
[----:B------:R-:W-:Y:S01]  /*2d7d0*/  MOV R95, R120 ;  /* 0x00000078005f7202 */ /* 0x000fe20000000f00 */
[----:B------:R-:W-:Y:S06]  /*2d7e0*/  BRA `(.L_x_8955) ;  /* 0xffffffd800b07947 */ /* 0x000fec000383ffff */
.L_x_8956:
        /* <DEDUP_REMOVED lines=9> */
.L_x_71445:


//--------------------- .text._ZN10layer_norm13ln_fwd_kernelINS_13Kernel_traitsI6__halfS2_S2_S2_fjLj2048ELj1ELj4ELj1ELj16ENS_18Kernel_traits_baseILj2048ES2_S2_S2_S2_fjLj128EEEEELb1ELb0ELb1ELb0EEEvNS_9FwdParamsE --------------------------
	.section	.text._ZN10layer_norm13ln_fwd_kernelINS_13Kernel_traitsI6__halfS2_S2_S2_fjLj2048ELj1ELj4ELj1ELj16ENS_18Kernel_traits_baseILj2048ES2_S2_S2_S2_fjLj128EEEEELb1ELb0ELb1ELb0EEEvNS_9FwdParamsE,"ax",@progbits
	.align	128
        .global         _ZN10layer_norm13ln_fwd_kernelINS_13Kernel_traitsI6__halfS2_S2_S2_fjLj2048ELj1ELj4ELj1ELj16ENS_18Kernel_traits_baseILj2048ES2_S2_S2_S2_fjLj128EEEEELb1ELb0ELb1ELb0EEEvNS_9FwdParamsE
        .type           _ZN10layer_norm13ln_fwd_kernelINS_13Kernel_traitsI6__halfS2_S2_S2_fjLj2048ELj1ELj4ELj1ELj16ENS_18Kernel_traits_baseILj2048ES2_S2_S2_S2_fjLj128EEEEELb1ELb0ELb1ELb0EEEvNS_9FwdParamsE,@function
        .size           _ZN10layer_norm13ln_fwd_kernelINS_13Kernel_traitsI6__halfS2_S2_S2_fjLj2048ELj1ELj4ELj1ELj16ENS_18Kernel_traits_baseILj2048ES2_S2_S2_S2_fjLj128EEEEELb1ELb0ELb1ELb0EEEvNS_9FwdParamsE,(.L_x_71446 - _ZN10layer_norm13ln_fwd_kernelINS_13Kernel_traitsI6__halfS2_S2_S2_fjLj2048ELj1ELj4ELj1ELj16ENS_18Kernel_traits_baseILj2048ES2_S2_S2_S2_fjLj128EEEEELb1ELb0ELb1ELb0EEEvNS_9FwdParamsE)
        .other          _ZN10layer_norm13ln_fwd_kernelINS_13Kernel_traitsI6__halfS2_S2_S2_fjLj2048ELj1ELj4ELj1ELj16ENS_18Kernel_traits_baseILj2048ES2_S2_S2_S2_fjLj128EEEEELb1ELb0ELb1ELb0EEEvNS_9FwdParamsE,@"STO_CUDA_ENTRY STV_DEFAULT"
_ZN10layer_norm13ln_fwd_kernelINS_13Kernel_traitsI6__halfS2_S2_S2_fjLj2048ELj1ELj4ELj1ELj16ENS_18Kernel_traits_baseILj2048ES2_S2_S2_S2_fjLj128EEEEELb1ELb0ELb1ELb0EEEvNS_9FwdParamsE:
.text._ZN10layer_norm13ln_fwd_kernelINS_13Kernel_traitsI6__halfS2_S2_S2_fjLj2048ELj1ELj4ELj1ELj16ENS_18Kernel_traits_baseILj2048ES2_S2_S2_S2_fjLj128EEEEELb1ELb0ELb1ELb0EEEvNS_9FwdParamsE:
[----:B------:R-:W-:Y:S01]  /*0000*/  LDC R1, c[0x0][0x37c] ;  /* 0x0000df00ff017b82 */ /* 0x000fe20000000800 */
[----:B------:R-:W0:Y:S01]  /*0010*/  LDCU.U8 UR4, c[0x0][0x464] ;  /* 0x00008c80ff0477ac */ /* 0x000e220008000000 */
[----:B------:R-:W1:Y:S01]  /*0020*/  LDCU.64 UR6, c[0x0][0x450] ;  /* 0x00008a00ff0677ac */ /* 0x000e620008000a00 */
[----:B------:R-:W2:Y:S05]  /*0030*/  LDCU.64 UR8, c[0x0][0x358] ;  /* 0x00006b00ff0877ac */ /* 0x000eaa0008000a00 */
[----:B------:R-:W3:Y:S08]  /*0040*/  LDC R34, c[0x0][0x458] ;  /* 0x00011600ff227b82 */ /* 0x000ef00000000800 */
[----:B------:R-:W4:Y:S01]  /*0050*/  LDC R9, c[0x0][0x45c] ;  /* 0x00011700ff097b82 */ /* 0x000f220000000800 */
[----:B0-----:R-:W-:Y:S01]  /*0060*/  ISETP.NE.AND P0, PT, RZ, UR4, PT ;  /* 0x00000004ff007c0c */ /* 0x001fe2000bf05270 */
[----:B------:R-:W0:Y:S01]  /*0070*/  LDCU.64 UR10, c[0x0][0x438] ;  /* 0x00008700ff0a77ac */ /* 0x000e220008000a00 */
[----:B-1----:R-:W-:-:S02]  /*0080*/  IMAD.U32 R2, RZ, RZ, UR6 ;  /* 0x00000006ff027e24 */ /* 0x002fc4000f8e00ff */
[----:B------:R-:W-:Y:S01]  /*0090*/  IMAD.U32 R3, RZ, RZ, UR7 ;  /* 0x00000007ff037e24 */ /* 0x000fe2000f8e00ff */
[----:B------:R-:W1:Y:S02]  /*00a0*/  S2R R6, SR_TID.X ;  /* 0x0000000000067919 */ /* 0x000e640000002100 */
[----:B------:R-:W5:Y:S06]  /*00b0*/  LDC R11, c[0x0][0x388] ;  /* 0x0000e200ff0b7b82 */ /* 0x000f6c0000000800 */
[----:B--2---:R-:W2:Y:S01]  /*00c0*/  @P0 LDG.E.64 R2, desc[UR8][R2.64] ;  /* 0x0000000802020981 */ /* 0x004ea2000c1e1b00 */
[----:B---3--:R-:W-:Y:S01]  /*00d0*/  @P0 MOV R4, R34 ;  /* 0x0000002200040202 */ /* 0x008fe20000000f00 */
[----:B------:R-:W3:Y:S01]  /*00e0*/  @P0 LDC R7, c[0x0][0x460] ;  /* 0x00011800ff070b82 */ /* 0x000ee20000000800 */
[----:B----4-:R-:W-:-:S06]  /*00f0*/  @P0 IMAD.MOV.U32 R5, RZ, RZ, R9 ;  /* 0x000000ffff050224 */ /* 0x010fcc00078e0009 */
[----:B------:R-:W3:Y:S01]  /*0100*/  @P0 LDG.E.64 R4, desc[UR8][R4.64] ;  /* 0x0000000804040981 */ /* 0x000ee2000c1e1b00 */
[----:B------:R-:W4:Y:S01]  /*0110*/  S2UR UR5, SR_CTAID.X ;  /* 0x00000000000579c3 */ /* 0x000f220000002500 */
[----:B0-----:R-:W-:Y:S01]  /*0120*/  UISETP.NE.U32.AND UP0, UPT, UR10, URZ, UPT ;  /* 0x000000ff0a00728c */ /* 0x001fe2000bf05070 */
[----:B-----5:R-:W-:Y:S01]  /*0130*/  SHF.R.S32.HI R0, RZ, 0x1f, R11 ;  /* 0x0000001fff007819 */ /* 0x020fe2000001140b */
[----:B------:R-:W-:Y:S02]  /*0140*/  BSSY.RECONVERGENT B0, `(.L_x_8957) ;  /* 0x00000b2000007945 */ /* 0x000fe40003800200 */
[----:B------:R-:W-:Y:S01]  /*0150*/  UISETP.NE.AND.EX UP0, UPT, UR11, URZ, UPT, UP0 ;  /* 0x000000ff0b00728c */ /* 0x000fe2000bf05300 */
[----:B-1----:R-:W-:Y:S01]  /*0160*/  LOP3.LUT R35, R6, 0x1f, RZ, 0xc0, !PT ;  /* 0x0000001f06237812 */ /* 0x002fe200078ec0ff */
[----:B----4-:R-:W-:Y:S01]  /*0170*/  USHF.L.U32 UR4, UR5, 0x2, URZ ;  /* 0x0000000205047899 */ /* 0x010fe200080006ff */
[----:B--2---:R-:W-:Y:S02]  /*0180*/  @P0 R2UR UR7, R3 ;  /* 0x00000000030702ca */ /* 0x004fe400000e0000 */
[----:B------:R-:W0:Y:S01]  /*0190*/  LDC R3, c[0x0][0x360] ;  /* 0x0000d800ff037b82 */ /* 0x000e220000000800 */
[----:B------:R-:W-:-:S02]  /*01a0*/  @P0 R2UR UR6, R2 ;  /* 0x00000000020602ca */ /* 0x000fc400000e0000 */
[----:B------:R-:W-:-:S08]  /*01b0*/  LEA.HI R2, R0, R11, RZ, 0x3 ;  /* 0x0000000b00027211 */ /* 0x000fd000078f18ff */
[----:B------:R-:W-:Y:S02]  /*01c0*/  UIADD3 UR16, UPT, UPT, UR7, -0x4498517b, URZ ;  /* 0xbb67ae8507107890 */ /* 0x000fe4000fffe0ff */
[----:B------:R-:W-:Y:S01]  /*01d0*/  UIADD3 UR18, UPT, UPT, UR7, 0x76cf5d0a, URZ ;  /* 0x76cf5d0a07127890 */ /* 0x000fe2000fffe0ff */
[----:B---3--:R-:W-:Y:S01]  /*01e0*/  @P0 IADD3 R34, P1, PT, R4, R7, RZ ;  /* 0x0000000704220210 */ /* 0x008fe20007f3e0ff */
[----:B------:R-:W-:Y:S01]  /*01f0*/  UIADD3 UR15, UPT, UPT, UR6, -0x61c88647, URZ ;  /* 0x9e3779b9060f7890 */ /* 0x000fe2000fffe0ff */
[----:B------:R-:W-:Y:S01]  /*0200*/  LOP3.LUT R7, R35, 0x1f, RZ, 0x3c, !PT ;  /* 0x0000001f23077812 */ /* 0x000fe200078e3cff */
[----:B------:R-:W-:Y:S02]  /*0210*/  UIADD3 UR17, UPT, UPT, UR6, 0x3c6ef372, URZ ;  /* 0x3c6ef37206117890 */ /* 0x000fe4000fffe0ff */
[----:B------:R-:W-:Y:S01]  /*0220*/  @P0 IMAD.X R9, RZ, RZ, R5, P1 ;  /* 0x000000ffff090224 */ /* 0x000fe200008e0605 */
[----:B------:R-:W-:Y:S01]  /*0230*/  LEA.HI.SX32 R2, R2, R7, 0x1d ;  /* 0x0000000702027211 */ /* 0x000fe200078feaff */
[----:B------:R-:W-:-:S02]  /*0240*/  UIADD3 UR19, UPT, UPT, UR6, -0x255992d5, URZ ;  /* 0xdaa66d2b06137890 */ /* 0x000fc4000fffe0ff */
[----:B------:R-:W-:Y:S01]  /*0250*/  UIADD3 UR20, UPT, UPT, UR7, 0x32370b8f, URZ ;  /* 0x32370b8f07147890 */ /* 0x000fe2000fffe0ff */
[--C-:B0-----:R-:W-:Y:S01]  /*0260*/  IMAD R0, R3, UR5, R6.reuse ;  /* 0x0000000503007c24 */ /* 0x101fe2000f8e0206 */
[----:B------:R-:W-:Y:S01]  /*0270*/  SHF.R.U32.HI R3, RZ, 0x5, R6 ;  /* 0x00000005ff037819 */ /* 0x000fe20000011606 */
[----:B------:R-:W-:Y:S01]  /*0280*/  UIADD3 UR21, UPT, UPT, UR6, 0x78dde6e4, URZ ;  /* 0x78dde6e406157890 */ /* 0x000fe2000fffe0ff */
[--C-:B------:R-:W-:Y:S01]  /*0290*/  SHF.R.U64 R4, R34, 0x2, R9.reuse ;  /* 0x0000000222047819 */ /* 0x100fe20000001209 */
[----:B------:R-:W-:Y:S01]  /*02a0*/  UIADD3 UR22, UPT, UPT, UR7, -0x126145ec, URZ ;  /* 0xed9eba1407167890 */ /* 0x000fe2000fffe0ff */
[----:B------:R-:W-:Y:S01]  /*02b0*/  LOP3.LUT R3, R3, UR4, RZ, 0xfc, !PT ;  /* 0x0000000403037c12 */ /* 0x000fe2000f8efcff */
[----:B------:R-:W-:Y:S01]  /*02c0*/  UIADD3 UR23, UPT, UPT, UR6, 0x1715609d, URZ ;  /* 0x1715609d06177890 */ /* 0x000fe2000fffe0ff */
[----:B------:R-:W-:Y:S01]  /*02d0*/  SHF.R.U32.HI R36, RZ, 0x2, R9 ;  /* 0x00000002ff247819 */ /* 0x000fe20000011609 */
        /* <DEDUP_REMOVED lines=75> */
.L_x_8958:
        /* <DEDUP_REMOVED lines=77> */
.L_x_8959:
[----:B------:R-:W-:Y:S05]  /*0c60*/  BSYNC.RECONVERGENT B0 ;  /* 0x0000000000007941 */ /* 0x000fea0003800200 */
.L_x_8957:
[----:B------:R-:W0:Y:S02]  /*0c70*/  LDCU UR4, c[0x0][0x384] ;  /* 0x00007080ff0477ac */ /* 0x000e240008000800 */
[----:B0-----:R-:W-:-:S13]  /*0c80*/  ISETP.GE.AND P0, PT, R3, UR4, PT ;  /* 0x0000000403007c0c */ /* 0x001fda000bf06270 */
[----:B------:R-:W-:Y:S05]  /*0c90*/  @P0 EXIT ;  /* 0x000000000000094d */ /* 0x000fea0003800000 */
[----:B------:R-:W-:Y:S01]  /*0ca0*/  IMAD.HI.U32 R5, R0, -0x326172a9, RZ ;  /* 0xcd9e8d5700057827 */ /* 0x000fe200078e00ff */
[----:B------:R-:W-:Y:S01]  /*0cb0*/  BSSY B0, `(.L_x_8960) ;  /* 0x0003144000007945 */ /* 0x000fe20003800000 */
[----:B------:R-:W0:Y:S02]  /*0cc0*/  LDCU UR10, c[0x0][0x404] ;  /* 0x00008080ff0a77ac */ /* 0x000e240008000800 */
[----:B------:R-:W-:Y:S01]  /*0cd0*/  IMAD.HI.U32 R6, R4, -0x2daee0ad, RZ ;  /* 0xd2511f5304067827 */ /* 0x000fe200078e00ff */
[----:B------:R-:W-:Y:S01]  /*0ce0*/  LOP3.LUT R5, R36, UR6, R5, 0x96, !PT ;  /* 0x0000000624057c12 */ /* 0x000fe2000f8e9605 */
[----:B------:R-:W1:Y:S02]  /*0cf0*/  LDCU.U8 UR11, c[0x0][0x410] ;  /* 0x00008200ff0b77ac */ /* 0x000e640008000000 */
[----:B------:R-:W-:Y:S01]  /*0d00*/  IMAD R10, R4, -0x2daee0ad, RZ ;  /* 0xd2511f53040a7824 */ /* 0x000fe200078e02ff */
[----:B------:R-:W-:Y:S01]  /*0d10*/  LOP3.LUT R6, R6, UR7, RZ, 0x3c, !PT ;  /* 0x0000000706067c12 */ /* 0x000fe2000f8e3cff */
[C---:B------:R-:W-:Y:S01]  /*0d20*/  IMAD.HI.U32 R9, R5.reuse, -0x2daee0ad, RZ ;  /* 0xd2511f5305097827 */ /* 0x040fe200078e00ff */
[----:B------:R-:W2:Y:S03]  /*0d30*/  LDCU UR14, c[0x0][0x448] ;  /* 0x00008900ff0e77ac */ /* 0x000ea60008000800 */
[----:B------:R-:W-:Y:S01]  /*0d40*/  IMAD R8, R0, -0x326172a9, RZ ;  /* 0xcd9e8d5700087824 */ /* 0x000fe200078e02ff */
[----:B------:R-:W-:Y:S01]  /*0d50*/  LOP3.LUT R9, R10, UR16, R9, 0x96, !PT ;  /* 0x000000100a097c12 */ /* 0x000fe2000f8e9609 */
[----:B------:R-:W-:Y:S01]  /*0d60*/  IMAD.HI.U32 R7, R6, -0x326172a9, RZ ;  /* 0xcd9e8d5706077827 */ /* 0x000fe200078e00ff */
[----:B------:R-:W3:Y:S03]  /*0d70*/  LDCU.64 UR12, c[0x0][0x408] ;  /* 0x00008100ff0c77ac */ /* 0x000ee60008000a00 */
[----:B------:R-:W-:Y:S01]  /*0d80*/  IMAD R11, R5, -0x2daee0ad, RZ ;  /* 0xd2511f53050b7824 */ /* 0x000fe200078e02ff */
[----:B------:R-:W-:Y:S01]  /*0d90*/  LOP3.LUT R7, R8, UR15, R7, 0x96, !PT ;  /* 0x0000000f08077c12 */ /* 0x000fe2000f8e9607 */
[----:B------:R-:W-:Y:S01]  /*0da0*/  IMAD R6, R6, -0x326172a9, RZ ;  /* 0xcd9e8d5706067824 */ /* 0x000fe200078e02ff */
[----:B------:R-:W4:Y:S01]  /*0db0*/  LDCU.64 UR4, c[0x0][0x3a0] ;  /* 0x00007400ff0477ac */ /* 0x000f220008000a00 */
        /* <DEDUP_REMOVED lines=47> */
[----:B------:R-:W-:Y:S01]  /*10b0*/  IMAD.MOV.U32 R9, RZ, RZ, RZ ;  /* 0x000000ffff097224 */ /* 0x000fe200078e00ff */
[----:B------:R-:W-:Y:S01]  /*10c0*/  LOP3.LUT R7, R34, 0x3, RZ, 0xc0, !PT ;  /* 0x0000000322077812 */ /* 0x000fe200078ec0ff */
[----:B------:R-:W-:Y:S01]  /*10d0*/  IMAD R10, R12, -0x326172a9, RZ ;  /* 0xcd9e8d570c0a7824 */ /* 0x000fe200078e02ff */
[----:B01234-:R-:W-:-:S07]  /*10e0*/  MOV R8, R36 ;  /* 0x0000002400087202 */ /* 0x01ffce0000000f00 */
.L_x_9936:
[----:B------:R-:W0:Y:S08]  /*10f0*/  LDC.64 R170, c[0x0][0x3f0] ;  /* 0x0000fc00ffaa7b82 */ /* 0x000e300000000a00 */
[----:B------:R-:W1:Y:S08]  /*1100*/  LDC.64 R116, c[0x0][0x3f8] ;  /* 0x0000fe00ff747b82 */ /* 0x000e700000000a00 */
[----:B------:R-:W2:Y:S01]  /*1110*/  LDC R158, c[0x0][0x388] ;  /* 0x0000e200ff9e7b82 */ /* 0x000ea20000000800 */
[----:B0-----:R-:W-:-:S06]  /*1120*/  IMAD.WIDE R170, R3, 0x4, R170 ;  /* 0x0000000403aa7825 */ /* 0x001fcc00078e02aa */
[----:B------:R-:W3:Y:S01]  /*1130*/  LDG.E R170, desc[UR8][R170.64] ;  /* 0x00000008aaaa7981 */ /* 0x000ee2000c1e1900 */
[----:B-1----:R-:W-:-:S05]  /*1140*/  IMAD.WIDE R116, R3, 0x4, R116 ;  /* 0x0000000403747825 */ /* 0x002fca00078e0274 */
[----:B-----5:R0:W5:Y:S01]  /*1150*/  LDG.E R155, desc[UR8][R116.64] ;  /* 0x00000008749b7981 */ /* 0x020162000c1e1900 */
[----:B------:R-:W-:Y:S01]  /*1160*/  ISETP.GE.U32.AND P4, PT, R2, 0x20, PT ;  /* 0x000000200200780c */ /* 0x000fe20003f86070 */
[----:B------:R-:W-:Y:S01]  /*1170*/  BSSY.RECONVERGENT B1, `(.L_x_8961) ;  /* 0x00005d4000017945 */ /* 0x000fe20003800200 */
[----:B--2---:R-:W-:Y:S01]  /*1180*/  IMAD R118, R3, R158, RZ ;  /* 0x0000009e03767224 */ /* 0x004fe200078e02ff */
[----:B------:R-:W1:Y:S02]  /*1190*/  S2R R157, SR_TID.X ;  /* 0x00000000009d7919 */ /* 0x000e640000002100 */
[----:B-1----:R-:W-:Y:S02]  /*11a0*/  LOP3.LUT R165, R157, 0x1f, RZ, 0xc0, !PT ;  /* 0x0000001f9da57812 */ /* 0x002fe400078ec0ff */
[----:B---3--:R-:W-:-:S13]  /*11b0*/  ISETP.GE.AND P0, PT, R170, 0x1, PT ;  /* 0x00000001aa00780c */ /* 0x008fda0003f06270 */
[----:B------:R-:W-:-:S04]  /*11c0*/  @P0 VIADD R119, R170, 0xffffffff ;  /* 0xffffffffaa770836 */ /* 0x000fc80000000000 */
[----:B------:R-:W-:Y:S01]  /*11d0*/  @P0 IMAD R159, R119, R158, RZ ;  /* 0x0000009e779f0224 */ /* 0x000fe200078e02ff */
[----:B------:R-:W-:-:S04]  /*11e0*/  SHF.R.S32.HI R119, RZ, 0x1f, R118 ;  /* 0x0000001fff777819 */ /* 0x000fc80000011476 */
[----:B------:R-:W-:Y:S02]  /*11f0*/  LEA.HI R119, R119, R118, RZ, 0x3 ;  /* 0x0000007677777211 */ /* 0x000fe400078f18ff */
[----:B------:R-:W-:-:S04]  /*1200*/  @P0 SHF.R.S32.HI R118, RZ, 0x1f, R159 ;  /* 0x0000001fff760819 */ /* 0x000fc8000001149f */
[----:B------:R-:W-:Y:S01]  /*1210*/  @P0 LEA.HI R118, R118, R159, RZ, 0x3 ;  /* 0x0000009f76760211 */ /* 0x000fe200078f18ff */
[----:B------:R-:W-:-:S03]  /*1220*/  HFMA2 R159, -RZ, RZ, 0, 0 ;  /* 0x00000000ff9f7431 */ /* 0x000fc600000001ff */
[-C--:B------:R-:W-:Y:S02]  /*1230*/  @P0 LEA.HI.SX32 R159, R118, R165.reuse, 0x1d ;  /* 0x000000a5769f0211 */ /* 0x080fe400078feaff */
[----:B------:R-:W-:Y:S01]  /*1240*/  LEA.HI.SX32 R165, R119, R165, 0x1d ;  /* 0x000000a577a57211 */ /* 0x000fe200078feaff */
[----:B0-----:R-:W-:Y:S06]  /*1250*/  @!P4 BRA `(.L_x_8962) ;  /* 0x0000005c0014c947 */ /* 0x001fec0003800000 */
[----:B------:R-:W-:Y:S04]  /*1260*/  BSSY.RECONVERGENT B2, `(.L_x_8963) ;  /* 0x0000005000027945 */ /* 0x000fe80003800200 */
[----:B------:R-:W-:Y:S05]  /*1270*/  @!P0 BRA `(.L_x_8964) ;  /* 0x00000000000c8947 */ /* 0x000fea0003800000 */
[----:B------:R-:W0:Y:S02]  /*1280*/  LDC.64 R48, c[0x0][0x390] ;  /* 0x0000e400ff307b82 */ /* 0x000e240000000a00 */
[----:B0-----:R-:W-:-:S06]  /*1290*/  IMAD.WIDE.U32 R48, R159, 0x10, R48 ;  /* 0x000000109f307825 */ /* 0x001fcc00078e0030 */
[----:B------:R-:W5:Y:S02]  /*12a0*/  LDG.E.128 R48, desc[UR8][R48.64] ;  /* 0x0000000830307981 */ /* 0x000f64000c1e1d00 */
.L_x_8964:
[----:B------:R-:W-:Y:S05]  /*12b0*/  BSYNC.RECONVERGENT B2 ;  /* 0x0000000000027941 */ /* 0x000fea0003800200 */
.L_x_8963:
        /* <DEDUP_REMOVED lines=9> */
[----:B------:R-:W-:Y:S02]  /*1350*/  @!P1 IMAD.MOV.U32 R15, RZ, RZ, R7 ;  /* 0x000000ffff0f9224 */ /* 0x000fe400078e0007 */
[----:B--2---:R-:W-:Y:S01]  /*1360*/  @!P1 HADD2.F32 R11, -RZ, R116.H0_H0 ;  /* 0x20000074ff0b9230 */ /* 0x004fe20000004100 */
        /* <DEDUP_REMOVED lines=17> */
.L_x_8970:
        /* <DEDUP_REMOVED lines=13> */
.L_x_8972:
[----:B------:R-:W-:Y:S05]  /*1550*/  BSYNC.RECONVERGENT B4 ;  /* 0x0000000000047941 */ /* 0x000fea0003800200 */
.L_x_8971:
        /* <DEDUP_REMOVED lines=39> */
[----:B------:R-:W-:Y:S01]  /*17d0*/  IMAD.MOV.U32 R17, RZ, RZ, R12 ;  /* 0x000000ffff117224 */ /* 0x000fe200078e000c */
[----:B------:R-:W-:Y:S01]  /*17e0*/  LOP3.LUT R5, R160, UR32, R13, 0x96, !PT ;  /* 0x00000020a0057c12 */ /* 0x000fe2000f8e960d */
[----:B------:R-:W-:-:S07]  /*17f0*/  IMAD.MOV.U32 R11, RZ, RZ, R156 ;  /* 0x000000ffff0b7224 */ /* 0x000fce00078e009c */
.L_x_8969:
[----:B------:R-:W-:Y:S05]  /*1800*/  BSYNC.RECONVERGENT B3 ;  /* 0x0000000000037941 */ /* 0x000fea0003800200 */
.L_x_8968:
[----:B------:R-:W-:Y:S01]  /*1810*/  I2FP.F32.U32 R7, R11 ;  /* 0x0000000b00077245 */ /* 0x000fe20000201000 */
[----:B-----5:R-:W-:Y:S02]  /*1820*/  HADD2.F32 R11, -RZ, R48.H0_H0 ;  /* 0x20000030ff0b7230 */ /* 0x020fe40000004100 */
[----:B------:R-:W-:-:S03]  /*1830*/  IMAD.MOV.U32 R12, RZ, RZ, 0x2f800000 ;  /* 0x2f800000ff0c7424 */ /* 0x000fc600078e00ff */
[----:B------:R-:W-:Y:S01]  /*1840*/  FMUL.FTZ R11, R11, UR13 ;  /* 0x0000000d0b0b7c20 */ /* 0x000fe20008410000 */
[----:B------:R-:W-:Y:S01]  /*1850*/  FFMA.FTZ R7, R7, R12, 1.1641532182693481445e-10 ;  /* 0x2f00000007077423 */ /* 0x000fe2000001000c */
[----:B------:R-:W-:Y:S02]  /*1860*/  HADD2.F32 R12, -RZ, R116.H0_H0 ;  /* 0x20000074ff0c7230 */ /* 0x000fe40000004100 */
[----:B------:R-:W-:Y:S02]  /*1870*/  FMUL.FTZ R11, R11, UR12 ;  /* 0x0000000c0b0b7c20 */ /* 0x000fe40008410000 */
[----:B------:R-:W-:-:S04]  /*1880*/  FSETP.GTU.FTZ.AND P2, PT, R7, UR10, PT ;  /* 0x0000000a07007c0b */ /* 0x000fc8000bf5c000 */
[----:B------:R-:W-:-:S05]  /*1890*/  FSEL R11, R11, RZ, !P2 ;  /* 0x000000ff0b0b7208 */ /* 0x000fca0005000000 */
[----:B------:R-:W-:Y:S01]  /*18a0*/  FADD.FTZ R11, R12, R11 ;  /* 0x0000000b0c0b7221 */ /* 0x000fe20000010000 */
[----:B------:R-:W-:-:S07]  /*18b0*/  SEL R12, RZ, 0x1, P2 ;  /* 0x00000001ff0c7807 */ /* 0x000fce0001000000 */
.L_x_8967:
[----:B------:R-:W-:Y:S05]  /*18c0*/  BSYNC.RECONVERGENT B2 ;  /* 0x0000000000027941 */ /* 0x000fea0003800200 */
.L_x_8966:
[----:B------:R-:W-:Y:S01]  /*18d0*/  BSSY.RECONVERGENT B2, `(.L_x_8973) ;  /* 0x000005b000027945 */ /* 0x000fe20003800200 */
[----:B------:R-:W-:Y:S01]  /*18e0*/  F2FP.F16.F32.PACK_AB R156, RZ, R11 ;  /* 0x0000000bff9c723e */ /* 0x000fe200000000ff */
[----:B------:R-:W-:Y:S01]  /*18f0*/  @!P1 HADD2.F32 R13, -RZ, R116.H1_H1 ;  /* 0x30000074ff0d9230 */ /* 0x000fe20000004100 */
        /* <DEDUP_REMOVED lines=19> */
.L_x_8977:
        /* <DEDUP_REMOVED lines=13> */
.L_x_8979:
[----:B------:R-:W-:Y:S05]  /*1b00*/  BSYNC.RECONVERGENT B4 ;  /* 0x0000000000047941 */ /* 0x000fea0003800200 */
.L_x_8978:
[----:B------:R-:W-:Y:S01]  /*1b10*/  LOP3.LUT R160, R9, UR7, R7, 0x96, !PT ;  /* 0x0000000709a07c12 */ /* 0x000fe2000f8e9607 */
[----:B------:R-:W-:-:S04]  /*1b20*/  IMAD.WIDE.U32 R14, R0, -0x326172a9, RZ ;  /* 0xcd9e8d57000e7825 */ /* 0x000fc800078e00ff */
[----:B------:R-:W-:Y:S01]  /*1b30*/  IMAD.WIDE.U32 R160, R160, -0x326172a9, RZ ;  /* 0xcd9e8d57a0a07825 */ /* 0x000fe200078e00ff */
[----:B------:R-:W-:-:S03]  /*1b40*/  LOP3.LUT R15, R8, UR6, R15, 0x96, !PT ;  /* 0x00000006080f7c12 */ /* 0x000fc6000f8e960f */
[----:B------:R-:W-:Y:S01]  /*1b50*/  IMAD.MOV.U32 R13, RZ, RZ, R17 ;  /* 0x000000ffff0d7224 */ /* 0x000fe200078e0011 */
        /* <DEDUP_REMOVED lines=35> */
[----:B------:R-:W-:Y:S01]  /*1d90*/  IMAD.MOV.U32 R7, RZ, RZ, RZ ;  /* 0x000000ffff077224 */ /* 0x000fe200078e00ff */
[----:B------:R-:W-:Y:S02]  /*1da0*/  LOP3.LUT R5, R162, UR32, R15, 0x96, !PT ;  /* 0x00000020a2057c12 */ /* 0x000fe4000f8e960f */
[----:B------:R-:W-:-:S07]  /*1db0*/  MOV R123, R14 ;  /* 0x0000000e007b7202 */ /* 0x000fce0000000f00 */
.L_x_8976:
[----:B------:R-:W-:Y:S05]  /*1dc0*/  BSYNC.RECONVERGENT B3 ;  /* 0x0000000000037941 */ /* 0x000fea0003800200 */
.L_x_8975:
[----:B------:R-:W-:Y:S01]  /*1dd0*/  I2FP.F32.U32 R13, R13 ;  /* 0x0000000d000d7245 */ /* 0x000fe20000201000 */
[----:B------:R-:W-:-:S05]  /*1de0*/  HFMA2 R14, -RZ, RZ, 0.1171875, 0 ;  /* 0x2f800000ff0e7431 */ /* 0x000fca00000001ff */
[----:B------:R-:W-:Y:S01]  /*1df0*/  FFMA.FTZ R13, R13, R14, 1.1641532182693481445e-10 ;  /* 0x2f0000000d0d7423 */ /* 0x000fe2000001000e */
[----:B-----5:R-:W-:-:S04]  /*1e00*/  HADD2.F32 R14, -RZ, R48.H1_H1 ;  /* 0x30000030ff0e7230 */ /* 0x020fc80000004100 */
[----:B------:R-:W-:Y:S01]  /*1e10*/  FSETP.GTU.FTZ.AND P2, PT, R13, UR10, PT ;  /* 0x0000000a0d007c0b */ /* 0x000fe2000bf5c000 */
[----:B------:R-:W-:Y:S01]  /*1e20*/  FMUL.FTZ R14, R14, UR13 ;  /* 0x0000000d0e0e7c20 */ /* 0x000fe20008410000 */
[----:B------:R-:W-:-:S03]  /*1e30*/  HADD2.F32 R13, -RZ, R116.H1_H1 ;  /* 0x30000074ff0d7230 */ /* 0x000fc60000004100 */
[----:B------:R-:W-:-:S05]  /*1e40*/  FMUL.FTZ R14, R14, UR12 ;  /* 0x0000000c0e0e7c20 */ /* 0x000fca0008410000 */
[----:B------:R-:W-:-:S05]  /*1e50*/  FSEL R14, R14, RZ, !P2 ;  /* 0x000000ff0e0e7208 */ /* 0x000fca0005000000 */
[----:B------:R-:W-:Y:S01]  /*1e60*/  FADD.FTZ R13, R13, R14 ;  /* 0x0000000e0d0d7221 */ /* 0x000fe20000010000 */
[----:B------:R-:W-:-:S07]  /*1e70*/  SEL R14, RZ, 0x1, P2 ;  /* 0x00000001ff0e7807 */ /* 0x000fce0001000000 */
.L_x_8974:
[----:B------:R-:W-:Y:S05]  /*1e80*/  BSYNC.RECONVERGENT B2 ;  /* 0x0000000000027941 */ /* 0x000fea0003800200 */
.L_x_8973:
[----:B------:R-:W-:Y:S01]  /*1e90*/  BSSY.RECONVERGENT B2, `(.L_x_8980) ;  /* 0x000005b000027945 */ /* 0x000fe20003800200 */
[----:B------:R-:W-:Y:S01]  /*1ea0*/  F2FP.F16.F32.PACK_AB R166, RZ, R13 ;  /* 0x0000000dffa6723e */ /* 0x000fe200000000ff */
[----:B------:R-:W-:Y:S02]  /*1eb0*/  @!P1 HADD2.F32 R15, -RZ, R117.H0_H0 ;  /* 0x20000075ff0f9230 */ /* 0x000fe40000004100 */
        /* <DEDUP_REMOVED lines=19> */
.L_x_8984:
        /* <DEDUP_REMOVED lines=13> */
.L_x_8986:
[----:B------:R-:W-:Y:S05]  /*20c0*/  BSYNC.RECONVERGENT B4 ;  /* 0x0000000000047941 */ /* 0x000fea0003800200 */
.L_x_8985:
[----:B------:R-:W-:Y:S01]  /*20d0*/  LOP3.LUT R6, R9, UR7, R17, 0x96, !PT ;  /* 0x0000000709067c12 */ /* 0x000fe2000f8e9611 */
[----:B------:R-:W-:Y:S01]  /*20e0*/  IMAD.WIDE.U32 R160, R0, -0x326172a9, RZ ;  /* 0xcd9e8d5700a07825 */ /* 0x000fe200078e00ff */
[----:B------:R-:W-:-:S03]  /*20f0*/  MOV R15, R123 ;  /* 0x0000007b000f7202 */ /* 0x000fc60000000f00 */
        /* <DEDUP_REMOVED lines=34> */
[----:B------:R-:W-:-:S03]  /*2320*/  LOP3.LUT R161, R6, UR29, R161, 0x96, !PT ;  /* 0x0000001d06a17c12 */ /* 0x000fc6000f8e96a1 */
[----:B------:R-:W-:Y:S01]  /*2330*/  IMAD.MOV.U32 R10, RZ, RZ, R162 ;  /* 0x000000ffff0a7224 */ /* 0x000fe200078e00a2 */
[----:B------:R-:W-:Y:S01]  /*2340*/  LOP3.LUT R6, R160, UR31, R163, 0x96, !PT ;  /* 0x0000001fa0067c12 */ /* 0x000fe2000f8e96a3 */
[----:B------:R-:W-:-:S04]  /*2350*/  IMAD.WIDE.U32 R160, R161, -0x2daee0ad, RZ ;  /* 0xd2511f53a1a07825 */ /* 0x000fc800078e00ff */
[----:B------:R-:W-:Y:S01]  /*2360*/  IMAD.MOV.U32 R116, RZ, RZ, R160 ;  /* 0x000000ffff747224 */ /* 0x000fe200078e00a0 */
[----:B------:R-:W-:-:S07]  /*2370*/  LOP3.LUT R5, R16, UR32, R161, 0x96, !PT ;  /* 0x0000002010057c12 */ /* 0x000fce000f8e96a1 */
.L_x_8983:
[----:B------:R-:W-:Y:S05]  /*2380*/  BSYNC.RECONVERGENT B3 ;  /* 0x0000000000037941 */ /* 0x000fea0003800200 */
.L_x_8982:
        /* <DEDUP_REMOVED lines=11> */
.L_x_8981:
[----:B------:R-:W-:Y:S05]  /*2440*/  BSYNC.RECONVERGENT B2 ;  /* 0x0000000000027941 */ /* 0x000fea0003800200 */
.L_x_8980:
        /* <DEDUP_REMOVED lines=22> */
.L_x_8991:
        /* <DEDUP_REMOVED lines=13> */
.L_x_8993:
[----:B------:R-:W-:Y:S05]  /*2680*/  BSYNC.RECONVERGENT B4 ;  /* 0x0000000000047941 */ /* 0x000fea0003800200 */
.L_x_8992:
        /* <DEDUP_REMOVED lines=31> */
[----:B------:R-:W-:Y:S01]  /*2880*/  HFMA2 R7, -RZ, RZ, 0, 0 ;  /* 0x00000000ff077431 */ /* 0x000fe200000001ff */
[----:B------:R-:W-:Y:S01]  /*2890*/  LOP3.LUT R163, R160, UR28, R163, 0x96, !PT ;  /* 0x0000001ca0a37c12 */ /* 0x000fe2000f8e96a3 */
[----:B------:R-:W-:-:S05]  /*28a0*/  IMAD.WIDE.U32 R160, R161, -0x2daee0ad, RZ ;  /* 0xd2511f53a1a07825 */ /* 0x000fca00078e00ff */
[----:B------:R-:W-:Y:S01]  /*28b0*/  LOP3.LUT R168, R162, UR30, R161, 0x96, !PT ;  /* 0x0000001ea2a87c12 */ /* 0x000fe2000f8e96a1 */
[----:B------:R-:W-:-:S04]  /*28c0*/  IMAD.WIDE.U32 R162, R163, -0x326172a9, RZ ;  /* 0xcd9e8d57a3a27825 */ /* 0x000fc800078e00ff */
[----:B------:R-:W-:Y:S01]  /*28d0*/  IMAD.WIDE.U32 R168, R168, -0x326172a9, RZ ;  /* 0xcd9e8d57a8a87825 */ /* 0x000fe200078e00ff */
[----:B------:R-:W-:-:S04]  /*28e0*/  LOP3.LUT R163, R6, UR29, R163, 0x96, !PT ;  /* 0x0000001d06a37c12 */ /* 0x000fc8000f8e96a3 */
[----:B------:R-:W-:Y:S01]  /*28f0*/  LOP3.LUT R6, R162, UR31, R169, 0x96, !PT ;  /* 0x0000001fa2067c12 */ /* 0x000fe2000f8e96a9 */
[----:B------:R-:W-:Y:S01]  /*2900*/  IMAD.WIDE.U32 R162, R163, -0x2daee0ad, RZ ;  /* 0xd2511f53a3a27825 */ /* 0x000fe200078e00ff */
[----:B------:R-:W-:-:S03]  /*2910*/  MOV R10, R168 ;  /* 0x000000a8000a7202 */ /* 0x000fc60000000f00 */
[----:B------:R-:W-:Y:S01]  /*2920*/  IMAD.MOV.U32 R139, RZ, RZ, R162 ;  /* 0x000000ffff8b7224 */ /* 0x000fe200078e00a2 */
[----:B------:R-:W-:-:S07]  /*2930*/  LOP3.LUT R5, R160, UR32, R163, 0x96, !PT ;  /* 0x00000020a0057c12 */ /* 0x000fce000f8e96a3 */
.L_x_8990:
[----:B------:R-:W-:Y:S05]  /*2940*/  BSYNC.RECONVERGENT B3 ;  /* 0x0000000000037941 */ /* 0x000fea0003800200 */
.L_x_8989:
[----:B------:R-:W-:Y:S01]  /*2950*/  I2FP.F32.U32 R17, R17 ;  /* 0x0000001100117245 */ /* 0x000fe20000201000 */
[----:B------:R-:W-:-:S04]  /*2960*/  IMAD.MOV.U32 R18, RZ, RZ, 0x2f800000 ;  /* 0x2f800000ff127424 */ /* 0x000fc800078e00ff */
        /* <DEDUP_REMOVED lines=9> */
.L_x_8988:
[----:B------:R-:W-:Y:S05]  /*2a00*/  BSYNC.RECONVERGENT B2 ;  /* 0x0000000000027941 */ /* 0x000fea0003800200 */
.L_x_8987:
[----:B------:R-:W-:Y:S01]  /*2a10*/  BSSY.RECONVERGENT B2, `(.L_x_8994) ;  /* 0x000005b000027945 */ /* 0x000fe20003800200 */
[----:B------:R-:W-:Y:S01]  /*2a20*/  F2FP.F16.F32.PACK_AB R168, RZ, R17 ;  /* 0x00000011ffa8723e */ /* 0x000fe200000000ff */
[----:B------:R-:W-:Y:S01]  /*2a30*/  @!P1 HADD2.F32 R123, -RZ, R118.H0_H0 ;  /* 0x20000076ff7b9230 */ /* 0x000fe20000004100 */
        /* <DEDUP_REMOVED lines=19> */
.L_x_8998:
        /* <DEDUP_REMOVED lines=13> */
.L_x_9000:
[----:B------:R-:W-:Y:S05]  /*2c40*/  BSYNC.RECONVERGENT B4 ;  /* 0x0000000000047941 */ /* 0x000fea0003800200 */
.L_x_8999:
        /* <DEDUP_REMOVED lines=41> */
[----:B------:R-:W-:Y:S01]  /*2ee0*/  IMAD.MOV.U32 R116, RZ, RZ, RZ ;  /* 0x000000ffff747224 */ /* 0x000fe200078e00ff */
[----:B------:R-:W-:-:S07]  /*2ef0*/  MOV R140, R160 ;  /* 0x000000a0008c7202 */ /* 0x000fce0000000f00 */
.L_x_8997:
[----:B------:R-:W-:Y:S05]  /*2f00*/  BSYNC.RECONVERGENT B3 ;  /* 0x0000000000037941 */ /* 0x000fea0003800200 */
.L_x_8996:
[----:B------:R-:W-:Y:S01]  /*2f10*/  I2FP.F32.U32 R7, R19 ;  /* 0x0000001300077245 */ /* 0x000fe20000201000 */
[----:B------:R-:W-:Y:S02]  /*2f20*/  HFMA2 R124, -RZ, RZ, 0.1171875, 0 ;  /* 0x2f800000ff7c7431 */ /* 0x000fe400000001ff */
[----:B-----5:R-:W-:-:S03]  /*2f30*/  HADD2.F32 R19, -RZ, R50.H0_H0 ;  /* 0x20000032ff137230 */ /* 0x020fc60000004100 */
[----:B------:R-:W-:Y:S02]  /*2f40*/  FFMA.FTZ R7, R7, R124, 1.1641532182693481445e-10 ;  /* 0x2f00000007077423 */ /* 0x000fe4000001007c */
[----:B------:R-:W-:Y:S01]  /*2f50*/  FMUL.FTZ R19, R19, UR13 ;  /* 0x0000000d13137c20 */ /* 0x000fe20008410000 */
[----:B------:R-:W-:-:S03]  /*2f60*/  HADD2.F32 R124, -RZ, R118.H0_H0 ;  /* 0x20000076ff7c7230 */ /* 0x000fc60000004100 */
[----:B------:R-:W-:Y:S01]  /*2f70*/  FMUL.FTZ R19, R19, UR12 ;  /* 0x0000000c13137c20 */ /* 0x000fe20008410000 */
[----:B------:R-:W-:-:S04]  /*2f80*/  FSETP.GTU.FTZ.AND P2, PT, R7, UR10, PT ;  /* 0x0000000a07007c0b */ /* 0x000fc8000bf5c000 */
[----:B------:R-:W-:-:S05]  /*2f90*/  FSEL R19, R19, RZ, !P2 ;  /* 0x000000ff13137208 */ /* 0x000fca0005000000 */
[----:B------:R-:W-:Y:S01]  /*2fa0*/  FADD.FTZ R123, R124, R19 ;  /* 0x000000137c7b7221 */ /* 0x000fe20000010000 */
[----:B------:R-:W-:-:S07]  /*2fb0*/  SEL R19, RZ, 0x1, P2 ;  /* 0x00000001ff137807 */ /* 0x000fce0001000000 */
.L_x_8995:
[----:B------:R-:W-:Y:S05]  /*2fc0*/  BSYNC.RECONVERGENT B2 ;  /* 0x0000000000027941 */ /* 0x000fea0003800200 */
.L_x_8994:
[----:B------:R-:W-:Y:S01]  /*2fd0*/  BSSY.RECONVERGENT B2, `(.L_x_9001) ;  /* 0x000005b000027945 */ /* 0x000fe20003800200 */
[----:B------:R-:W-:Y:S01]  /*2fe0*/  F2FP.F16.F32.PACK_AB R169, RZ, R123 ;  /* 0x0000007bffa9723e */ /* 0x000fe200000000ff */
[----:B------:R-:W-:Y:S02]  /*2ff0*/  @!P1 HADD2.F32 R124, -RZ, R118.H1_H1 ;  /* 0x30000076ff7c9230 */ /* 0x000fe40000004100 */
        /* <DEDUP_REMOVED lines=19> */
.L_x_9005:
        /* <DEDUP_REMOVED lines=13> */
.L_x_9007:
[----:B------:R-:W-:Y:S05]  /*3200*/  BSYNC.RECONVERGENT B4 ;  /* 0x0000000000047941 */ /* 0x000fea0003800200 */
.L_x_9006:
[----:B------:R-:W-:Y:S01]  /*3210*/  LOP3.LUT R6, R9, UR7, R117, 0x96, !PT ;  /* 0x0000000709067c12 */ /* 0x000fe2000f8e9675 */
[----:B------:R-:W-:Y:S01]  /*3220*/  IMAD.WIDE.U32 R160, R0, -0x326172a9, RZ ;  /* 0xcd9e8d5700a07825 */ /* 0x000fe200078e00ff */
[----:B------:R-:W-:-:S03]  /*3230*/  MOV R20, R140 ;  /* 0x0000008c00147202 */ /* 0x000fc60000000f00 */
        /* <DEDUP_REMOVED lines=8> */
[----:B------:R-:W-:-:S05]  /*32c0*/  LOP3.LUT R6, R6, UR17, R161, 0x96, !PT ;  /* 0x0000001106067c12 */ /* 0x000fca000f8e96a1 */
        /* <DEDUP_REMOVED lines=22> */
[----:B------:R-:W-:-:S05]  /*3430*/  IMAD.WIDE.U32 R6, R6, -0x326172a9, RZ ;  /* 0xcd9e8d5706067825 */ /* 0x000fca00078e00ff */
[----:B------:R-:W-:Y:S01]  /*3440*/  LOP3.LUT R160, R162, UR29, R7, 0x96, !PT ;  /* 0x0000001da2a07c12 */ /* 0x000fe2000f8e9607 */
[----:B------:R-:W-:-:S04]  /*3450*/  IMAD.MOV.U32 R7, RZ, RZ, RZ ;  /* 0x000000ffff077224 */ /* 0x000fc800078e00ff */
[----:B------:R-:W-:-:S04]  /*3460*/  IMAD.WIDE.U32 R160, R160, -0x2daee0ad, RZ ;  /* 0xd2511f53a0a07825 */ /* 0x000fc800078e00ff */
[----:B------:R-:W-:Y:S01]  /*3470*/  IMAD.MOV.U32 R164, RZ, RZ, R160 ;  /* 0x000000ffffa47224 */ /* 0x000fe200078e00a0 */
[----:B------:R-:W-:Y:S01]  /*3480*/  LOP3.LUT R5, R116, UR32, R161, 0x96, !PT ;  /* 0x0000002074057c12 */ /* 0x000fe2000f8e96a1 */
[----:B------:R-:W-:-:S04]  /*3490*/  IMAD.WIDE.U32 R116, R117, -0x326172a9, RZ ;  /* 0xcd9e8d5775747825 */ /* 0x000fc800078e00ff */
[----:B------:R-:W-:Y:S01]  /*34a0*/  IMAD.MOV.U32 R10, RZ, RZ, R116 ;  /* 0x000000ffff0a7224 */ /* 0x000fe200078e0074 */
[----:B------:R-:W-:-:S07]  /*34b0*/  LOP3.LUT R6, R6, UR31, R117, 0x96, !PT ;  /* 0x0000001f06067c12 */ /* 0x000fce000f8e9675 */
.L_x_9004:
[----:B------:R-:W-:Y:S05]  /*34c0*/  BSYNC.RECONVERGENT B3 ;  /* 0x0000000000037941 */ /* 0x000fea0003800200 */
.L_x_9003:
[----:B------:R-:W-:Y:S01]  /*34d0*/  I2FP.F32.U32 R20, R20 ;  /* 0x0000001400147245 */ /* 0x000fe20000201000 */
[----:B-----5:R-:W-:Y:S02]  /*34e0*/  HADD2.F32 R116, -RZ, R50.H1_H1 ;  /* 0x30000032ff747230 */ /* 0x020fe40000004100 */
[----:B------:R-:W-:-:S03]  /*34f0*/  IMAD.MOV.U32 R117, RZ, RZ, 0x2f800000 ;  /* 0x2f800000ff757424 */ /* 0x000fc600078e00ff */
[----:B------:R-:W-:Y:S01]  /*3500*/  FMUL.FTZ R116, R116, UR13 ;  /* 0x0000000d74747c20 */ /* 0x000fe20008410000 */
[----:B------:R-:W-:Y:S01]  /*3510*/  FFMA.FTZ R20, R20, R117, 1.1641532182693481445e-10 ;  /* 0x2f00000014147423 */ /* 0x000fe20000010075 */
[----:B------:R-:W-:Y:S02]  /*3520*/  HADD2.F32 R117, -RZ, R118.H1_H1 ;  /* 0x30000076ff757230 */ /* 0x000fe40000004100 */
[----:B------:R-:W-:Y:S02]  /*3530*/  FMUL.FTZ R116, R116, UR12 ;  /* 0x0000000c74747c20 */ /* 0x000fe40008410000 */
[----:B------:R-:W-:-:S04]  /*3540*/  FSETP.GTU.FTZ.AND P2, PT, R20, UR10, PT ;  /* 0x0000000a14007c0b */ /* 0x000fc8000bf5c000 */
[----:B------:R-:W-:Y:S02]  /*3550*/  FSEL R116, R116, RZ, !P2 ;  /* 0x000000ff74747208 */ /* 0x000fe40005000000 */
[----:B------:R-:W-:-:S03]  /*3560*/  SEL R20, RZ, 0x1, P2 ;  /* 0x00000001ff147807 */ /* 0x000fc60001000000 */
[----:B------:R-:W-:-:S07]  /*3570*/  FADD.FTZ R124, R117, R116 ;  /* 0x00000074757c7221 */ /* 0x000fce0000010000 */
.L_x_9002:
[----:B------:R-:W-:Y:S05]  /*3580*/  BSYNC.RECONVERGENT B2 ;  /* 0x0000000000027941 */ /* 0x000fea0003800200 */
.L_x_9001:
        /* <DEDUP_REMOVED lines=22> */
.L_x_9012:
        /* <DEDUP_REMOVED lines=13> */
.L_x_9014:
[----:B------:R-:W-:Y:S05]  /*37c0*/  BSYNC.RECONVERGENT B4 ;  /* 0x0000000000047941 */ /* 0x000fea0003800200 */
.L_x_9013:
        /* <DEDUP_REMOVED lines=37> */
[----:B------:R-:W-:Y:S02]  /*3a20*/  LOP3.LUT R5, R160, UR32, R117, 0x96, !PT ;  /* 0x00000020a0057c12 */ /* 0x000fe4000f8e9675 */
[----:B------:R-:W-:Y:S01]  /*3a30*/  MOV R171, R116 ;  /* 0x0000007400ab7202 */ /* 0x000fe20000000f00 */
[----:B------:R-:W-:-:S04]  /*3a40*/  IMAD.WIDE.U32 R116, R10, -0x326172a9, RZ ;  /* 0xcd9e8d570a747825 */ /* 0x000fc800078e00ff */
[----:B------:R-:W-:Y:S02]  /*3a50*/  IMAD.MOV.U32 R10, RZ, RZ, R116 ;  /* 0x000000ffff0a7224 */ /* 0x000fe400078e0074 */
[----:B------:R-:W-:Y:S01]  /*3a60*/  HFMA2 R116, -RZ, RZ, 0, 0 ;  /* 0x00000000ff747431 */ /* 0x000fe200000001ff */
[----:B------:R-:W-:-:S07]  /*3a70*/  LOP3.LUT R6, R6, UR31, R117, 0x96, !PT ;  /* 0x0000001f06067c12 */ /* 0x000fce000f8e9675 */
.L_x_9011:
[----:B------:R-:W-:Y:S05]  /*3a80*/  BSYNC.RECONVERGENT B3 ;  /* 0x0000000000037941 */ /* 0x000fea0003800200 */
.L_x_9010:
        /* <DEDUP_REMOVED lines=11> */
.L_x_9009:
[----:B------:R-:W-:Y:S05]  /*3b40*/  BSYNC.RECONVERGENT B2 ;  /* 0x0000000000027941 */ /* 0x000fea0003800200 */
.L_x_9008:
        /* <DEDUP_REMOVED lines=22> */
.L_x_9019:
        /* <DEDUP_REMOVED lines=13> */
.L_x_9021:
[----:B------:R-:W-:Y:S05]  /*3d80*/  BSYNC.RECONVERGENT B4 ;  /* 0x0000000000047941 */ /* 0x000fea0003800200 */
.L_x_9020:
        /* <DEDUP_REMOVED lines=40> */
[----:B------:R-:W-:-:S05]  /*4010*/  IMAD.WIDE.U32 R116, R117, -0x326172a9, RZ ;  /* 0xcd9e8d5775747825 */ /* 0x000fca00078e00ff */
[----:B------:R-:W-:Y:S02]  /*4020*/  LOP3.LUT R6, R6, UR31, R117, 0x96, !PT ;  /* 0x0000001f06067c12 */ /* 0x000fe4000f8e9675 */
[----:B------:R-:W-:-:S07]  /*4030*/  MOV R10, R116 ;  /* 0x00000074000a7202 */ /* 0x000fce0000000f00 */
.L_x_9018:
[----:B------:R-:W-:Y:S05]  /*4040*/  BSYNC.RECONVERGENT B3 ;  /* 0x0000000000037941 */ /* 0x000fea0003800200 */
.L_x_9017:
[----:B------:R-:W-:Y:S01]  /*4050*/  I2FP.F32.U32 R22, R22 ;  /* 0x0000001600167245 */ /* 0x000fe20000201000 */
[----:B------:R-:W-:Y:S02]  /*4060*/  HFMA2 R117, -RZ, RZ, 0.1171875, 0 ;  /* 0x2f800000ff757431 */ /* 0x000fe400000001ff */
[----:B------:R-:W-:-:S03]  /*4070*/  HADD2.F32 R119, -RZ, R119.H1_H1 ;  /* 0x30000077ff777230 */ /* 0x000fc60000004100 */
[----:B------:R-:W-:-:S05]  /*4080*/  FFMA.FTZ R22, R22, R117, 1.1641532182693481445e-10 ;  /* 0x2f00000016167423 */ /* 0x000fca0000010075 */
[----:B------:R-:W-:Y:S01]  /*4090*/  FSETP.GTU.FTZ.AND P1, PT, R22, UR10, PT ;  /* 0x0000000a16007c0b */ /* 0x000fe2000bf3c000 */
[----:B-----5:R-:W-:-:S05]  /*40a0*/  HADD2.F32 R22, -RZ, R51.H1_H1 ;  /* 0x30000033ff167230 */ /* 0x020fca0000004100 */
[----:B------:R-:W-:-:S04]  /*40b0*/  FMUL.FTZ R22, R22, UR13 ;  /* 0x0000000d16167c20 */ /* 0x000fc80008410000 */
[----:B------:R-:W-:-:S05]  /*40c0*/  FMUL.FTZ R22, R22, UR12 ;  /* 0x0000000c16167c20 */ /* 0x000fca0008410000 */
[----:B------:R-:W-:-:S05]  /*40d0*/  FSEL R22, R22, RZ, !P1 ;  /* 0x000000ff16167208 */ /* 0x000fca0004800000 */
[----:B------:R-:W-:Y:S01]  /*40e0*/  FADD.FTZ R140, R119, R22 ;  /* 0x00000016778c7221 */ /* 0x000fe20000010000 */
[----:B------:R-:W-:-:S07]  /*40f0*/  SEL R22, RZ, 0x1, P1 ;  /* 0x00000001ff167807 */ /* 0x000fce0000800000 */
.L_x_9016:
[----:B------:R-:W-:Y:S05]  /*4100*/  BSYNC.RECONVERGENT B2 ;  /* 0x0000000000027941 */ /* 0x000fea0003800200 */
.L_x_9015:
[----:B------:R-:W-:Y:S02]  /*4110*/  F2FP.F16.F32.PACK_AB R119, RZ, R140 ;  /* 0x0000008cff77723e */ /* 0x000fe400000000ff */
[----:B------:R-:W-:Y:S02]  /*4120*/  PRMT R118, R169, 0x5410, R118 ;  /* 0x00005410a9767816 */ /* 0x000fe40000000076 */
[----:B------:R-:W-:Y:S02]  /*4130*/  PRMT R117, R167, 0x5410, R168 ;  /* 0x00005410a7757816 */ /* 0x000fe400000000a8 */
[----:B------:R-:W-:Y:S02]  /*4140*/  PRMT R116, R156, 0x5410, R166 ;  /* 0x000054109c747816 */ /* 0x000fe400000000a6 */
[----:B------:R-:W-:Y:S01]  /*4150*/  PRMT R119, R172, 0x5410, R119 ;  /* 0x00005410ac777816 */ /* 0x000fe20000000077 */
[----:B------:R-:W-:Y:S06]  /*4160*/  BRA `(.L_x_9022) ;  /* 0x0000002800dc7947 */ /* 0x000fec0003800000 */
.L_x_8965:
        /* <DEDUP_REMOVED lines=21> */
.L_x_9027:
        /* <DEDUP_REMOVED lines=13> */
.L_x_9029:
[----:B------:R-:W-:Y:S05]  /*4390*/  BSYNC.RECONVERGENT B4 ;  /* 0x0000000000047941 */ /* 0x000fea0003800200 */
.L_x_9028:
        /* <DEDUP_REMOVED lines=42> */
.L_x_9026:
[----:B------:R-:W-:Y:S05]  /*4640*/  BSYNC.RECONVERGENT B3 ;  /* 0x0000000000037941 */ /* 0x000fea0003800200 */
.L_x_9025:
[----:B------:R-:W-:Y:S01]  /*4650*/  I2FP.F32.U32 R7, R11 ;  /* 0x0000000b00077245 */ /* 0x000fe20000201000 */
[----:B-----5:R-:W-:Y:S02]  /*4660*/  HADD2.F32 R11, -RZ, R48.H0_H0 ;  /* 0x20000030ff0b7230 */ /* 0x020fe40000004100 */
[----:B------:R-:W-:-:S03]  /*4670*/  IMAD.MOV.U32 R12, RZ, RZ, 0x2f800000 ;  /* 0x2f800000ff0c7424 */ /* 0x000fc600078e00ff */
[----:B------:R-:W-:Y:S01]  /*4680*/  FMUL.FTZ R11, R11, UR13 ;  /* 0x0000000d0b0b7c20 */ /* 0x000fe20008410000 */
[----:B------:R-:W-:-:S03]  /*4690*/  FFMA.FTZ R7, R7, R12, 1.1641532182693481445e-10 ;  /* 0x2f00000007077423 */ /* 0x000fc6000001000c */
[----:B------:R-:W-:Y:S02]  /*46a0*/  FMUL.FTZ R11, R11, UR12 ;  /* 0x0000000c0b0b7c20 */ /* 0x000fe40008410000 */
[----:B------:R-:W-:-:S04]  /*46b0*/  FSETP.GTU.FTZ.AND P1, PT, R7, UR10, PT ;  /* 0x0000000a07007c0b */ /* 0x000fc8000bf3c000 */
[----:B------:R-:W-:Y:S02]  /*46c0*/  SEL R12, RZ, 0x1, P1 ;  /* 0x00000001ff0c7807 */ /* 0x000fe40000800000 */
[----:B------:R-:W-:-:S07]  /*46d0*/  FSEL R11, R11, RZ, !P1 ;  /* 0x000000ff0b0b7208 */ /* 0x000fce0004800000 */
.L_x_9024:
[----:B------:R-:W-:Y:S05]  /*46e0*/  BSYNC.RECONVERGENT B2 ;  /* 0x0000000000027941 */ /* 0x000fea0003800200 */
.L_x_9023:
[----:B------:R-:W-:Y:S01]  /*46f0*/  BSSY.RECONVERGENT B2, `(.L_x_9030) ;  /* 0x0000055000027945 */ /* 0x000fe20003800200 */
[----:B------:R-:W-:Y:S01]  /*4700*/  HFMA2 R13, -RZ, RZ, 0, 0 ;  /* 0x00000000ff0d7431 */ /* 0x000fe200000001ff */
[----:B------:R-:W-:Y:S01]  /*4710*/  F2FP.F16.F32.PACK_AB R156, RZ, R11 ;  /* 0x0000000bff9c723e */ /* 0x000fe200000000ff */
[----:B------:R-:W-:Y:S01]  /*4720*/  IMAD.MOV.U32 R7, RZ, RZ, R15 ;  /* 0x000000ffff077224 */ /* 0x000fe200078e000f */
        /* <DEDUP_REMOVED lines=14> */
.L_x_9034:
        /* <DEDUP_REMOVED lines=13> */
.L_x_9036:
[----:B------:R-:W-:Y:S05]  /*48e0*/  BSYNC.RECONVERGENT B4 ;  /* 0x0000000000047941 */ /* 0x000fea0003800200 */
.L_x_9035:
        /* <DEDUP_REMOVED lines=40> */
[----:B------:R-:W-:-:S04]  /*4b70*/  IMAD.WIDE.U32 R14, R116, -0x2daee0ad, RZ ;  /* 0xd2511f53740e7825 */ /* 0x000fc800078e00ff */
[----:B------:R-:W-:Y:S01]  /*4b80*/  IMAD.MOV.U32 R164, RZ, RZ, R14 ;  /* 0x000000ffffa47224 */ /* 0x000fe200078e000e */
[----:B------:R-:W-:-:S07]  /*4b90*/  LOP3.LUT R5, R118, UR32, R15, 0x96, !PT ;  /* 0x0000002076057c12 */ /* 0x000fce000f8e960f */
.L_x_9033:
[----:B------:R-:W-:Y:S05]  /*4ba0*/  BSYNC.RECONVERGENT B3 ;  /* 0x0000000000037941 */ /* 0x000fea0003800200 */
.L_x_9032:
[----:B------:R-:W-:Y:S01]  /*4bb0*/  I2FP.F32.U32 R13, R13 ;  /* 0x0000000d000d7245 */ /* 0x000fe20000201000 */
[----:B------:R-:W-:-:S04]  /*4bc0*/  IMAD.MOV.U32 R14, RZ, RZ, 0x2f800000 ;  /* 0x2f800000ff0e7424 */ /* 0x000fc800078e00ff */
[----:B------:R-:W-:-:S05]  /*4bd0*/  FFMA.FTZ R13, R13, R14, 1.1641532182693481445e-10 ;  /* 0x2f0000000d0d7423 */ /* 0x000fca000001000e */
[----:B------:R-:W-:Y:S01]  /*4be0*/  FSETP.GTU.FTZ.AND P1, PT, R13, UR10, PT ;  /* 0x0000000a0d007c0b */ /* 0x000fe2000bf3c000 */
[----:B-----5:R-:W-:-:S03]  /*4bf0*/  HADD2.F32 R13, -RZ, R48.H1_H1 ;  /* 0x30000030ff0d7230 */ /* 0x020fc60000004100 */
[----:B------:R-:W-:Y:S02]  /*4c00*/  SEL R14, RZ, 0x1, P1 ;  /* 0x00000001ff0e7807 */ /* 0x000fe40000800000 */
[----:B------:R-:W-:-:S04]  /*4c10*/  FMUL.FTZ R13, R13, UR13 ;  /* 0x0000000d0d0d7c20 */ /* 0x000fc80008410000 */
[----:B------:R-:W-:-:S05]  /*4c20*/  FMUL.FTZ R13, R13, UR12 ;  /* 0x0000000c0d0d7c20 */ /* 0x000fca0008410000 */
[----:B------:R-:W-:-:S07]  /*4c30*/  FSEL R13, R13, RZ, !P1 ;  /* 0x000000ff0d0d7208 */ /* 0x000fce0004800000 */
.L_x_9031:
[----:B------:R-:W-:Y:S05]  /*4c40*/  BSYNC.RECONVERGENT B2 ;  /* 0x0000000000027941 */ /* 0x000fea0003800200 */
.L_x_9030:
[----:B------:R-:W-:Y:S01]  /*4c50*/  BSSY.RECONVERGENT B2, `(.L_x_9037) ;  /* 0x0000055000027945 */ /* 0x000fe20003800200 */
[----:B------:R-:W-:Y:S01]  /*4c60*/  F2FP.F16.F32.PACK_AB R166, RZ, R13 ;  /* 0x0000000dffa6723e */ /* 0x000fe200000000ff */
        /* <DEDUP_REMOVED lines=16> */
.L_x_9041:
        /* <DEDUP_REMOVED lines=13> */
.L_x_9043:
[----:B------:R-:W-:Y:S05]  /*4e40*/  BSYNC.RECONVERGENT B4 ;  /* 0x0000000000047941 */ /* 0x000fea0003800200 */
.L_x_9042:
        /* <DEDUP_REMOVED lines=41> */
[----:B------:R-:W-:Y:S01]  /*50e0*/  LOP3.LUT R5, R118, UR32, R17, 0x96, !PT ;  /* 0x0000002076057c12 */ /* 0x000fe2000f8e9611 */
[----:B------:R-:W-:-:S07]  /*50f0*/  IMAD.MOV.U32 R116, RZ, RZ, RZ ;  /* 0x000000ffff747224 */ /* 0x000fce00078e00ff */
.L_x_9040:
[----:B------:R-:W-:Y:S05]  /*5100*/  BSYNC.RECONVERGENT B3 ;  /* 0x0000000000037941 */ /* 0x000fea0003800200 */
.L_x_9039:
[----:B------:R-:W-:Y:S01]  /*5110*/  I2FP.F32.U32 R7, R15 ;  /* 0x0000000f00077245 */ /* 0x000fe20000201000 */
[----:B------:R-:W-:-:S05]  /*5120*/  HFMA2 R16, -RZ, RZ, 0.1171875, 0 ;  /* 0x2f800000ff107431 */ /* 0x000fca00000001ff */
[----:B------:R-:W-:-:S05]  /*5130*/  FFMA.FTZ R7, R7, R16, 1.1641532182693481445e-10 ;  /* 0x2f00000007077423 */ /* 0x000fca0000010010 */
[----:B------:R-:W-:Y:S01]  /*5140*/  FSETP.GTU.FTZ.AND P1, PT, R7, UR10, PT ;  /* 0x0000000a07007c0b */ /* 0x000fe2000bf3c000 */
[----:B-----5:R-:W-:-:S03]  /*5150*/  HADD2.F32 R7, -RZ, R49.H0_H0 ;  /* 0x20000031ff077230 */ /* 0x020fc60000004100 */
[----:B------:R-:W-:Y:S02]  /*5160*/  SEL R16, RZ, 0x1, P1 ;  /* 0x00000001ff107807 */ /* 0x000fe40000800000 */
[----:B------:R-:W-:-:S04]  /*5170*/  FMUL.FTZ R7, R7, UR13 ;  /* 0x0000000d07077c20 */ /* 0x000fc80008410000 */
[----:B------:R-:W-:-:S05]  /*5180*/  FMUL.FTZ R7, R7, UR12 ;  /* 0x0000000c07077c20 */ /* 0x000fca0008410000 */
[----:B------:R-:W-:-:S07]  /*5190*/  FSEL R15, R7, RZ, !P1 ;  /* 0x000000ff070f7208 */ /* 0x000fce0004800000 */
.L_x_9038:
[----:B------:R-:W-:Y:S05]  /*51a0*/  BSYNC.RECONVERGENT B2 ;  /* 0x0000000000027941 */ /* 0x000fea0003800200 */
.L_x_9037:
[----:B------:R-:W-:Y:S01]  /*51b0*/  BSSY.RECONVERGENT B2, `(.L_x_9044) ;  /* 0x0000055000027945 */ /* 0x000fe20003800200 */
[----:B------:R-:W-:Y:S01]  /*51c0*/  F2FP.F16.F32.PACK_AB R167, RZ, R15 ;  /* 0x0000000fffa7723e */ /* 0x000fe200000000ff */
        /* <DEDUP_REMOVED lines=16> */
.L_x_9048:
        /* <DEDUP_REMOVED lines=13> */
.L_x_9050:
[----:B------:R-:W-:Y:S05]  /*53a0*/  BSYNC.RECONVERGENT B4 ;  /* 0x0000000000047941 */ /* 0x000fea0003800200 */
.L_x_9049:
        /* <DEDUP_REMOVED lines=31> */
[----:B------:R-:W-:Y:S01]  /*55a0*/  IMAD.MOV.U32 R7, RZ, RZ, RZ ;  /* 0x000000ffff077224 */ /* 0x000fe200078e00ff */
        /* <DEDUP_REMOVED lines=9> */
[----:B------:R-:W-:Y:S02]  /*5640*/  LOP3.LUT R5, R116, UR32, R119, 0x96, !PT ;  /* 0x0000002074057c12 */ /* 0x000fe4000f8e9677 */
[----:B------:R-:W-:-:S07]  /*5650*/  MOV R164, R118 ;  /* 0x0000007600a47202 */ /* 0x000fce0000000f00 */
.L_x_9047:
[----:B------:R-:W-:Y:S05]  /*5660*/  BSYNC.RECONVERGENT B3 ;  /* 0x0000000000037941 */ /* 0x000fea0003800200 */
.L_x_9046:
        /* <DEDUP_REMOVED lines=9> */
.L_x_9045:
[----:B------:R-:W-:Y:S05]  /*5700*/  BSYNC.RECONVERGENT B2 ;  /* 0x0000000000027941 */ /* 0x000fea0003800200 */
.L_x_9044:
        /* <DEDUP_REMOVED lines=18> */
.L_x_9055:
        /* <DEDUP_REMOVED lines=13> */
.L_x_9057:
[----:B------:R-:W-:Y:S05]  /*5900*/  BSYNC.RECONVERGENT B4 ;  /* 0x0000000000047941 */ /* 0x000fea0003800200 */
.L_x_9056:
        /* <DEDUP_REMOVED lines=41> */
[----:B------:R-:W-:Y:S01]  /*5ba0*/  LOP3.LUT R5, R116, UR32, R119, 0x96, !PT ;  /* 0x0000002074057c12 */ /* 0x000fe2000f8e9677 */
[----:B------:R-:W-:-:S07]  /*5bb0*/  HFMA2 R116, -RZ, RZ, 0, 0 ;  /* 0x00000000ff747431 */ /* 0x000fce00000001ff */
.L_x_9054:
[----:B------:R-:W-:Y:S05]  /*5bc0*/  BSYNC.RECONVERGENT B3 ;  /* 0x0000000000037941 */ /* 0x000fea0003800200 */
.L_x_9053:
[----:B------:R-:W-:Y:S01]  /*5bd0*/  I2FP.F32.U32 R7, R19 ;  /* 0x0000001300077245 */ /* 0x000fe20000201000 */
[----:B------:R-:W-:-:S04]  /*5be0*/  IMAD.MOV.U32 R118, RZ, RZ, 0x2f800000 ;  /* 0x2f800000ff767424 */ /* 0x000fc800078e00ff */
[----:B------:R-:W-:-:S05]  /*5bf0*/  FFMA.FTZ R7, R7, R118, 1.1641532182693481445e-10 ;  /* 0x2f00000007077423 */ /* 0x000fca0000010076 */
[----:B------:R-:W-:Y:S01]  /*5c00*/  FSETP.GTU.FTZ.AND P1, PT, R7, UR10, PT ;  /* 0x0000000a07007c0b */ /* 0x000fe2000bf3c000 */
[----:B-----5:R-:W-:-:S03]  /*5c10*/  HADD2.F32 R7, -RZ, R50.H0_H0 ;  /* 0x20000032ff077230 */ /* 0x020fc60000004100 */
[----:B------:R-:W-:Y:S02]  /*5c20*/  SEL R19, RZ, 0x1, P1 ;  /* 0x00000001ff137807 */ /* 0x000fe40000800000 */
[----:B------:R-:W-:-:S04]  /*5c30*/  FMUL.FTZ R7, R7, UR13 ;  /* 0x0000000d07077c20 */ /* 0x000fc80008410000 */
[----:B------:R-:W-:-:S05]  /*5c40*/  FMUL.FTZ R7, R7, UR12 ;  /* 0x0000000c07077c20 */ /* 0x000fca0008410000 */
[----:B------:R-:W-:-:S07]  /*5c50*/  FSEL R123, R7, RZ, !P1 ;  /* 0x000000ff077b7208 */ /* 0x000fce0004800000 */
.L_x_9052:
[----:B------:R-:W-:Y:S05]  /*5c60*/  BSYNC.RECONVERGENT B2 ;  /* 0x0000000000027941 */ /* 0x000fea0003800200 */
.L_x_9051:
        /* <DEDUP_REMOVED lines=18> */
.L_x_9062:
        /* <DEDUP_REMOVED lines=13> */
.L_x_9064:
[----:B------:R-:W-:Y:S05]  /*5e60*/  BSYNC.RECONVERGENT B4 ;  /* 0x0000000000047941 */ /* 0x000fea0003800200 */
.L_x_9063:
        /* <DEDUP_REMOVED lines=37> */
[----:B------:R-:W-:Y:S01]  /*60c0*/  IMAD.MOV.U32 R10, RZ, RZ, R118 ;  /* 0x000000ffff0a7224 */ /* 0x000fe200078e0076 */
[----:B------:R-:W-:Y:S01]  /*60d0*/  LOP3.LUT R6, R6, UR31, R119, 0x96, !PT ;  /* 0x0000001f06067c12 */ /* 0x000fe2000f8e9677 */
[----:B------:R-:W-:-:S04]  /*60e0*/  IMAD.WIDE.U32 R118, R5, -0x2daee0ad, RZ ;  /* 0xd2511f5305767825 */ /* 0x000fc800078e00ff */
[----:B------:R-:W-:Y:S01]  /*60f0*/  IMAD.MOV.U32 R164, RZ, RZ, R118 ;  /* 0x000000ffffa47224 */ /* 0x000fe200078e0076 */
[----:B------:R-:W-:Y:S01]  /*6100*/  LOP3.LUT R5, R116, UR32, R119, 0x96, !PT ;  /* 0x0000002074057c12 */ /* 0x000fe2000f8e9677 */
[----:B------:R-:W-:-:S07]  /*6110*/  IMAD.MOV.U32 R7, RZ, RZ, RZ ;  /* 0x000000ffff077224 */ /* 0x000fce00078e00ff */
.L_x_9061:
[----:B------:R-:W-:Y:S05]  /*6120*/  BSYNC.RECONVERGENT B3 ;  /* 0x0000000000037941 */ /* 0x000fea0003800200 */
.L_x_9060:
[----:B------:R-:W-:Y:S01]  /*6130*/  I2FP.F32.U32 R20, R20 ;  /* 0x0000001400147245 */ /* 0x000fe20000201000 */
[----:B------:R-:W-:-:S05]  /*6140*/  HFMA2 R117, -RZ, RZ, 0.1171875, 0 ;  /* 0x2f800000ff757431 */ /* 0x000fca00000001ff */
[----:B------:R-:W-:-:S05]  /*6150*/  FFMA.FTZ R20, R20, R117, 1.1641532182693481445e-10 ;  /* 0x2f00000014147423 */ /* 0x000fca0000010075 */
[----:B------:R-:W-:Y:S01]  /*6160*/  FSETP.GTU.FTZ.AND P1, PT, R20, UR10, PT ;  /* 0x0000000a14007c0b */ /* 0x000fe2000bf3c000 */
[----:B-----5:R-:W-:-:S05]  /*6170*/  HADD2.F32 R20, -RZ, R50.H1_H1 ;  /* 0x30000032ff147230 */ /* 0x020fca0000004100 */
[----:B------:R-:W-:-:S04]  /*6180*/  FMUL.FTZ R20, R20, UR13 ;  /* 0x0000000d14147c20 */ /* 0x000fc80008410000 */
[----:B------:R-:W-:Y:S01]  /*6190*/  FMUL.FTZ R124, R20, UR12 ;  /* 0x0000000c147c7c20 */ /* 0x000fe20008410000 */
[----:B------:R-:W-:-:S04]  /*61a0*/  SEL R20, RZ, 0x1, P1 ;  /* 0x00000001ff147807 */ /* 0x000fc80000800000 */
[----:B------:R-:W-:-:S07]  /*61b0*/  FSEL R124, R124, RZ, !P1 ;  /* 0x000000ff7c7c7208 */ /* 0x000fce0004800000 */
.L_x_9059:
[----:B------:R-:W-:Y:S05]  /*61c0*/  BSYNC.RECONVERGENT B2 ;  /* 0x0000000000027941 */ /* 0x000fea0003800200 */
.L_x_9058:
        /* <DEDUP_REMOVED lines=18> */
.L_x_9069:
        /* <DEDUP_REMOVED lines=13> */
.L_x_9071:
[----:B------:R-:W-:Y:S05]  /*63c0*/  BSYNC.RECONVERGENT B4 ;  /* 0x0000000000047941 */ /* 0x000fea0003800200 */
.L_x_9070:
        /* <DEDUP_REMOVED lines=39> */
[----:B------:R-:W-:-:S03]  /*6640*/  IMAD.WIDE.U32 R116, R116, -0x2daee0ad, RZ ;  /* 0xd2511f5374747825 */ /* 0x000fc600078e00ff */
[----:B------:R-:W-:Y:S01]  /*6650*/  MOV R164, R116 ;  /* 0x0000007400a47202 */ /* 0x000fe20000000f00 */
[----:B------:R-:W-:Y:S01]  /*6660*/  IMAD.MOV.U32 R116, RZ, RZ, RZ ;  /* 0x000000ffff747224 */ /* 0x000fe200078e00ff */
[----:B------:R-:W-:-:S07]  /*6670*/  LOP3.LUT R5, R162, UR32, R117, 0x96, !PT ;  /* 0x00000020a2057c12 */ /* 0x000fce000f8e9675 */
.L_x_9068:
[----:B------:R-:W-:Y:S05]  /*6680*/  BSYNC.RECONVERGENT B3 ;  /* 0x0000000000037941 */ /* 0x000fea0003800200 */
.L_x_9067:
        /* <DEDUP_REMOVED lines=9> */
.L_x_9066:
[----:B------:R-:W-:Y:S05]  /*6720*/  BSYNC.RECONVERGENT B2 ;  /* 0x0000000000027941 */ /* 0x000fea0003800200 */
.L_x_9065:
        /* <DEDUP_REMOVED lines=18> */
.L_x_9076:
        /* <DEDUP_REMOVED lines=13> */
.L_x_9078:
[----:B------:R-:W-:Y:S05]  /*6920*/  BSYNC.RECONVERGENT B4 ;  /* 0x0000000000047941 */ /* 0x000fea0003800200 */
.L_x_9077:
        /* <DEDUP_REMOVED lines=36> */
[----:B------:R-:W-:-:S04]  /*6b70*/  HFMA2 R7, -RZ, RZ, 0, 0 ;  /* 0x00000000ff077431 */ /* 0x000fc800000001ff */
[----:B------:R-:W-:-:S04]  /*6b80*/  IMAD.WIDE.U32 R118, R118, -0x2daee0ad, RZ ;  /* 0xd2511f5376767825 */ /* 0x000fc800078e00ff */
[----:B------:R-:W-:Y:S01]  /*6b90*/  IMAD.MOV.U32 R164, RZ, RZ, R118 ;  /* 0x000000ffffa47224 */ /* 0x000fe200078e0076 */
[----:B------:R-:W-:Y:S01]  /*6ba0*/  LOP3.LUT R5, R116, UR32, R119, 0x96, !PT ;  /* 0x0000002074057c12 */ /* 0x000fe2000f8e9677 */
[----:B------:R-:W-:-:S04]  /*6bb0*/  IMAD.WIDE.U32 R116, R117, -0x326172a9, RZ ;  /* 0xcd9e8d5775747825 */ /* 0x000fc800078e00ff */
[----:B------:R-:W-:Y:S01]  /*6bc0*/  IMAD.MOV.U32 R10, RZ, RZ, R116 ;  /* 0x000000ffff0a7224 */ /* 0x000fe200078e0074 */
[----:B------:R-:W-:-:S07]  /*6bd0*/  LOP3.LUT R6, R6, UR31, R117, 0x96, !PT ;  /* 0x0000001f06067c12 */ /* 0x000fce000f8e9675 */
.L_x_9075:
[----:B------:R-:W-:Y:S05]  /*6be0*/  BSYNC.RECONVERGENT B3 ;  /* 0x0000000000037941 */ /* 0x000fea0003800200 */
.L_x_9074:
[----:B------:R-:W-:Y:S01]  /*6bf0*/  I2FP.F32.U32 R22, R22 ;  /* 0x0000001600167245 */ /* 0x000fe20000201000 */
[----:B------:R-:W-:-:S04]  /*6c00*/  IMAD.MOV.U32 R117, RZ, RZ, 0x2f800000 ;  /* 0x2f800000ff757424 */ /* 0x000fc800078e00ff */
[----:B------:R-:W-:-:S05]  /*6c10*/  FFMA.FTZ R22, R22, R117, 1.1641532182693481445e-10 ;  /* 0x2f00000016167423 */ /* 0x000fca0000010075 */
[----:B------:R-:W-:Y:S01]  /*6c20*/  FSETP.GTU.FTZ.AND P1, PT, R22, UR10, PT ;  /* 0x0000000a16007c0b */ /* 0x000fe2000bf3c000 */
[----:B-----5:R-:W-:-:S05]  /*6c30*/  HADD2.F32 R22, -RZ, R51.H1_H1 ;  /* 0x30000033ff167230 */ /* 0x020fca0000004100 */
[----:B------:R-:W-:-:S04]  /*6c40*/  FMUL.FTZ R22, R22, UR13 ;  /* 0x0000000d16167c20 */ /* 0x000fc80008410000 */
[----:B------:R-:W-:Y:S01]  /*6c50*/  FMUL.FTZ R140, R22, UR12 ;  /* 0x0000000c168c7c20 */ /* 0x000fe20008410000 */
[----:B------:R-:W-:-:S04]  /*6c60*/  SEL R22, RZ, 0x1, P1 ;  /* 0x00000001ff167807 */ /* 0x000fc80000800000 */
[----:B------:R-:W-:-:S07]  /*6c70*/  FSEL R140, R140, RZ, !P1 ;  /* 0x000000ff8c8c7208 */ /* 0x000fce0004800000 */
.L_x_9073:
[----:B------:R-:W-:Y:S05]  /*6c80*/  BSYNC.RECONVERGENT B2 ;  /* 0x0000000000027941 */ /* 0x000fea0003800200 */
.L_x_9072:
[----:B------:R-:W-:Y:S02]  /*6c90*/  F2FP.F16.F32.PACK_AB R119, RZ, R140 ;  /* 0x0000008cff77723e */ /* 0x000fe400000000ff */
[----:B------:R-:W-:Y:S02]  /*6ca0*/  PRMT R118, R169, 0x5410, R171 ;  /* 0x00005410a9767816 */ /* 0x000fe400000000ab */
[----:B------:R-:W-:Y:S02]  /*6cb0*/  PRMT R117, R167, 0x5410, R168 ;  /* 0x00005410a7757816 */ /* 0x000fe400000000a8 */
[----:B------:R-:W-:Y:S02]  /*6cc0*/  PRMT R116, R156, 0x5410, R166 ;  /* 0x000054109c747816 */ /* 0x000fe400000000a6 */
[----:B------:R-:W-:-:S07]  /*6cd0*/  PRMT R119, R162, 0x5410, R119 ;  /* 0x00005410a2777816 */ /* 0x000fce0000000077 */
.L_x_9022:
        /* <DEDUP_REMOVED lines=9> */
[----:B------:R-:W-:Y:S01]  /*6d70*/  LOP3.LUT R116, R22, 0xffff, RZ, 0xc0, !PT ;  /* 0x0000ffff16747812 */ /* 0x000fe200078ec0ff */
[----:B------:R-:W-:-:S03]  /*6d80*/  IMAD.WIDE.U32 R160, R160, 0x1000000, RZ ;  /* 0x01000000a0a07825 */ /* 0x000fc600078e00ff */
[----:B------:R-:W-:Y:S02]  /*6d90*/  PRMT R117, R117, 0x4210, R116 ;  /* 0x0000421075757816 */ /* 0x000fe40000000074 */
[----:B------:R-:W-:-:S04]  /*6da0*/  PRMT R116, R20, 0x7104, RZ ;  /* 0x0000710414747816 */ /* 0x000fc800000000ff */
[----:B------:R-:W-:Y:S02]  /*6db0*/  LOP3.LUT R118, R117, 0xff00, R116, 0xf8, !PT ;  /* 0x0000ff0075767812 */ /* 0x000fe400078ef874 */
[----:B------:R-:W-:Y:S02]  /*6dc0*/  LOP3.LUT R116, R16, 0xff, RZ, 0xc0, !PT ;  /* 0x000000ff10747812 */ /* 0x000fe400078ec0ff */
[----:B------:R-:W-:Y:S02]  /*6dd0*/  LOP3.LUT R119, R118, 0xff, R19, 0xf8, !PT ;  /* 0x000000ff76777812 */ /* 0x000fe400078ef813 */
[----:B------:R-:W-:Y:S01]  /*6de0*/  LOP3.LUT R118, R14, 0xff, RZ, 0xc0, !PT ;  /* 0x000000ff0e767812 */ /* 0x000fe200078ec0ff */
[----:B------:R-:W-:-:S05]  /*6df0*/  IMAD.WIDE.U32 R116, R116, 0x10000, RZ ;  /* 0x0001000074747825 */ /* 0x000fca00078e00ff */
[----:B------:R-:W-:Y:S01]  /*6e00*/  LOP3.LUT R117, R117, R119, R161, 0xfe, !PT ;  /* 0x0000007775757212 */ /* 0x000fe200078efea1 */
[----:B------:R-:W-:-:S03]  /*6e10*/  IMAD.WIDE.U32 R118, R118, 0x100, RZ ;  /* 0x0000010076767825 */ /* 0x000fc600078e00ff */
[----:B------:R-:W-:Y:S02]  /*6e20*/  LOP3.LUT R161, R118, R160, R116, 0xfe, !PT ;  /* 0x000000a076a17212 */ /* 0x000fe400078efe74 */
[----:B------:R-:W-:Y:S02]  /*6e30*/  LOP3.LUT R119, R117, R119, RZ, 0xfc, !PT ;  /* 0x0000007775777212 */ /* 0x000fe400078efcff */
[----:B------:R-:W0:Y:S01]  /*6e40*/  LDC.64 R116, c[0x0][0x3b0] ;  /* 0x0000ec00ff747b82 */ /* 0x000e220000000a00 */
[----:B------:R-:W-:Y:S01]  /*6e50*/  LOP3.LUT R118, R161, 0xff, R12, 0xf8, !PT ;  /* 0x000000ffa1767812 */ /* 0x000fe200078ef80c */
[----:B0-----:R-:W-:-:S05]  /*6e60*/  IMAD.WIDE.U32 R116, R159, 0x8, R116 ;  /* 0x000000089f747825 */ /* 0x001fca00078e0074 */
[----:B------:R1:W-:Y:S02]  /*6e70*/  STG.E.64 desc[UR8][R116.64], R118 ;  /* 0x0000007674007986 */ /* 0x0003e4000c101b08 */
.L_x_9080:
[----:B------:R-:W-:Y:S05]  /*6e80*/  BSYNC.RECONVERGENT B2 ;  /* 0x0000000000027941 */ /* 0x000fea0003800200 */
.L_x_9079:
[----:B------:R-:W-:Y:S02]  /*6e90*/  VIADD R165, R165, 0x20 ;  /* 0x00000020a5a57836 */ /* 0x000fe40000000000 */
[----:B------:R-:W-:-:S07]  /*6ea0*/  VIADD R159, R159, 0x20 ;  /* 0x000000209f9f7836 */ /* 0x000fce0000000000 */
.L_x_8962:
[----:B------:R-:W-:Y:S05]  /*6eb0*/  BSYNC.RECONVERGENT B1 ;  /* 0x0000000000017941 */ /* 0x000fea0003800200 */
.L_x_8961:
[----:B------:R-:W-:Y:S01]  /*6ec0*/  ISETP.GE.U32.AND P1, PT, R2, 0x40, PT ;  /* 0x000000400200780c */ /* 0x000fe20003f26070 */
[----:B------:R-:W-:Y:S03]  /*6ed0*/  BSSY.RECONVERGENT B1, `(.L_x_9081) ;  /* 0x00005c9000017945 */ /* 0x000fe60003800200 */
[----:B0-----:R-:W-:-:S09]  /*6ee0*/  P2R R160, PR, RZ, 0x2 ;  /* 0x00000002ffa07803 */ /* 0x001fd20000000000 */
[----:B------:R-:W-:Y:S05]  /*6ef0*/  @!P1 BRA `(.L_x_9082) ;  /* 0x0000005c00189947 */ /* 0x000fea0003800000 */
[----:B------:R-:W-:Y:S04]  /*6f00*/  BSSY.RECONVERGENT B2, `(.L_x_9083) ;  /* 0x0000005000027945 */ /* 0x000fe80003800200 */
[----:B------:R-:W-:Y:S05]  /*6f10*/  @!P0 BRA `(.L_x_9084) ;  /* 0x00000000000c8947 */ /* 0x000fea0003800000 */
[----:B------:R-:W0:Y:S02]  /*6f20*/  LDC.64 R24, c[0x0][0x390] ;  /* 0x0000e400ff187b82 */ /* 0x000e240000000a00 */
[----:B0-----:R-:W-:-:S05]  /*6f30*/  IMAD.WIDE.U32 R24, R159, 0x10, R24 ;  /* 0x000000109f187825 */ /* 0x001fca00078e0018 */
[----:B-----5:R0:W5:Y:S02]  /*6f40*/  LDG.E.128 R48, desc[UR8][R24.64] ;  /* 0x0000000818307981 */ /* 0x020164000c1e1d00 */
.L_x_9084:
[----:B------:R-:W-:Y:S05]  /*6f50*/  BSYNC.RECONVERGENT B2 ;  /* 0x0000000000027941 */ /* 0x000fea0003800200 */
.L_x_9083:
[----:B------:R-:W-:-:S04]  /*6f60*/  UISETP.NE.U32.AND UP0, UPT, UR4, URZ, UPT ;  /* 0x000000ff0400728c */ /* 0x000fc8000bf05070 */
[----:B------:R-:W-:-:S09]  /*6f70*/  UISETP.NE.AND.EX UP0, UPT, UR5, URZ, UPT, UP0 ;  /* 0x000000ff0500728c */ /* 0x000fd2000bf05300 */
[----:B------:R-:W-:Y:S05]  /*6f80*/  BRA.U !UP0, `(.L_x_9085) ;  /* 0x0000002d08a47547 */ /* 0x000fea000b800000 */
[----:B0-----:R-:W0:Y:S02]  /*6f90*/  LDC.64 R24, c[0x0][0x3a0] ;  /* 0x0000e800ff187b82 */ /* 0x001e240000000a00 */
[----:B0-----:R-:W-:-:S05]  /*6fa0*/  IMAD.WIDE.U32 R24, R165, 0x10, R24 ;  /* 0x00000010a5187825 */ /* 0x001fca00078e0018 */
[----:B-1----:R-:W2:Y:S01]  /*6fb0*/  LDG.E.128 R116, desc[UR8][R24.64] ;  /* 0x0000000818747981 */ /* 0x002ea2000c1e1d00 */
[----:B------:R-:W-:Y:S01]  /*6fc0*/  ISETP.GT.AND P1, PT, R170, RZ, PT ;  /* 0x000000ffaa00720c */ /* 0x000fe20003f24270 */
[----:B------:R-:W-:-:S12]  /*6fd0*/  BSSY.RECONVERGENT B2, `(.L_x_9086) ;  /* 0x000005a000027945 */ /* 0x000fd80003800200 */
[----:B------:R-:W-:Y:S01]  /*6fe0*/  @!P1 MOV R26, R156 ;  /* 0x0000009c001a9202 */ /* 0x000fe20000000f00 */
[----:B------:R-:W-:Y:S02]  /*6ff0*/  @!P1 IMAD.MOV.U32 R125, RZ, RZ, R7 ;  /* 0x000000ffff7d9224 */ /* 0x000fe400078e0007 */
[----:B--2---:R-:W-:Y:S01]  /*7000*/  @!P1 HADD2.F32 R23, -RZ, R116.H0_H0 ;  /* 0x20000074ff179230 */ /* 0x004fe20000004100 */
        /* <DEDUP_REMOVED lines=17> */
.L_x_9090:
        /* <DEDUP_REMOVED lines=13> */
.L_x_9092:
[----:B------:R-:W-:Y:S05]  /*71f0*/  BSYNC.RECONVERGENT B4 ;  /* 0x0000000000047941 */ /* 0x000fea0003800200 */
.L_x_9091:
[----:B------:R-:W-:Y:S01]  /*7200*/  LOP3.LUT R162, R9, UR7, R7, 0x96, !PT ;  /* 0x0000000709a27c12 */ /* 0x000fe2000f8e9607 */
[----:B------:R-:W-:-:S04]  /*7210*/  IMAD.WIDE.U32 R24, R0, -0x326172a9, RZ ;  /* 0xcd9e8d5700187825 */ /* 0x000fc800078e00ff */
[----:B------:R-:W-:Y:S02]  /*7220*/  HFMA2 R125, -RZ, RZ, 0, 0 ;  /* 0x00000000ff7d7431 */ /* 0x000fe400000001ff */
        /* <DEDUP_REMOVED lines=37> */
[----:B------:R-:W-:-:S04]  /*7480*/  IMAD.WIDE.U32 R24, R162, -0x2daee0ad, RZ ;  /* 0xd2511f53a2187825 */ /* 0x000fc800078e00ff */
[----:B------:R-:W-:Y:S01]  /*7490*/  IMAD.MOV.U32 R26, RZ, RZ, R24 ;  /* 0x000000ffff1a7224 */ /* 0x000fe200078e0018 */
[----:B------:R-:W-:-:S07]  /*74a0*/  LOP3.LUT R5, R166, UR32, R25, 0x96, !PT ;  /* 0x00000020a6057c12 */ /* 0x000fce000f8e9619 */
.L_x_9089:
[----:B------:R-:W-:Y:S05]  /*74b0*/  BSYNC.RECONVERGENT B3 ;  /* 0x0000000000037941 */ /* 0x000fea0003800200 */
.L_x_9088:
[----:B------:R-:W-:Y:S01]  /*74c0*/  I2FP.F32.U32 R7, R12 ;  /* 0x0000000c00077245 */ /* 0x000fe20000201000 */
[----:B------:R-:W-:-:S04]  /*74d0*/  IMAD.MOV.U32 R12, RZ, RZ, 0x2f800000 ;  /* 0x2f800000ff0c7424 */ /* 0x000fc800078e00ff */
[----:B------:R-:W-:Y:S01]  /*74e0*/  FFMA.FTZ R7, R7, R12, 1.1641532182693481445e-10 ;  /* 0x2f00000007077423 */ /* 0x000fe2000001000c */
[----:B-----5:R-:W-:-:S04]  /*74f0*/  HADD2.F32 R12, -RZ, R48.H0_H0 ;  /* 0x20000030ff0c7230 */ /* 0x020fc80000004100 */
[----:B------:R-:W-:Y:S01]  /*7500*/  FSETP.GTU.FTZ.AND P2, PT, R7, UR10, PT ;  /* 0x0000000a07007c0b */ /* 0x000fe2000bf5c000 */
[----:B------:R-:W-:-:S04]  /*7510*/  FMUL.FTZ R12, R12, UR13 ;  /* 0x0000000d0c0c7c20 */ /* 0x000fc80008410000 */
[----:B------:R-:W-:-:S05]  /*7520*/  FMUL.FTZ R12, R12, UR12 ;  /* 0x0000000c0c0c7c20 */ /* 0x000fca0008410000 */
[----:B------:R-:W-:Y:S01]  /*7530*/  FSEL R23, R12, RZ, !P2 ;  /* 0x000000ff0c177208 */ /* 0x000fe20005000000 */
[----:B------:R-:W-:-:S05]  /*7540*/  HADD2.F32 R12, -RZ, R116.H0_H0 ;  /* 0x20000074ff0c7230 */ /* 0x000fca0000004100 */
[----:B------:R-:W-:Y:S01]  /*7550*/  FADD.FTZ R23, R12, R23 ;  /* 0x000000170c177221 */ /* 0x000fe20000010000 */
[----:B------:R-:W-:-:S07]  /*7560*/  SEL R12, RZ, 0x1, P2 ;  /* 0x00000001ff0c7807 */ /* 0x000fce0001000000 */
.L_x_9087:
[----:B------:R-:W-:Y:S05]  /*7570*/  BSYNC.RECONVERGENT B2 ;  /* 0x0000000000027941 */ /* 0x000fea0003800200 */
.L_x_9086:
        /* <DEDUP_REMOVED lines=22> */
.L_x_9097:
        /* <DEDUP_REMOVED lines=13> */
.L_x_9099:
[----:B------:R-:W-:Y:S05]  /*77b0*/  BSYNC.RECONVERGENT B4 ;  /* 0x0000000000047941 */ /* 0x000fea0003800200 */
.L_x_9098:
        /* <DEDUP_REMOVED lines=43> */
.L_x_9096:
[----:B------:R-:W-:Y:S05]  /*7a70*/  BSYNC.RECONVERGENT B3 ;  /* 0x0000000000037941 */ /* 0x000fea0003800200 */
.L_x_9095:
[----:B------:R-:W-:Y:S01]  /*7a80*/  I2FP.F32.U32 R14, R14 ;  /* 0x0000000e000e7245 */ /* 0x000fe20000201000 */
[----:B------:R-:W-:Y:S02]  /*7a90*/  HFMA2 R25, -RZ, RZ, 0.1171875, 0 ;  /* 0x2f800000ff197431 */ /* 0x000fe400000001ff */
[----:B-----5:R-:W-:-:S03]  /*7aa0*/  HADD2.F32 R24, -RZ, R48.H1_H1 ;  /* 0x30000030ff187230 */ /* 0x020fc60000004100 */
[----:B------:R-:W-:Y:S02]  /*7ab0*/  FFMA.FTZ R14, R14, R25, 1.1641532182693481445e-10 ;  /* 0x2f0000000e0e7423 */ /* 0x000fe40000010019 */
[----:B------:R-:W-:Y:S01]  /*7ac0*/  FMUL.FTZ R24, R24, UR13 ;  /* 0x0000000d18187c20 */ /* 0x000fe20008410000 */
[----:B------:R-:W-:-:S03]  /*7ad0*/  HADD2.F32 R25, -RZ, R116.H1_H1 ;  /* 0x30000074ff197230 */ /* 0x000fc60000004100 */
[----:B------:R-:W-:Y:S01]  /*7ae0*/  FMUL.FTZ R24, R24, UR12 ;  /* 0x0000000c18187c20 */ /* 0x000fe20008410000 */
[----:B------:R-:W-:-:S04]  /*7af0*/  FSETP.GTU.FTZ.AND P2, PT, R14, UR10, PT ;  /* 0x0000000a0e007c0b */ /* 0x000fc8000bf5c000 */
[----:B------:R-:W-:Y:S02]  /*7b00*/  FSEL R24, R24, RZ, !P2 ;  /* 0x000000ff18187208 */ /* 0x000fe40005000000 */
[----:B------:R-:W-:-:S03]  /*7b10*/  SEL R14, RZ, 0x1, P2 ;  /* 0x00000001ff0e7807 */ /* 0x000fc60001000000 */
[----:B------:R-:W-:-:S07]  /*7b20*/  FADD.FTZ R24, R25, R24 ;  /* 0x0000001819187221 */ /* 0x000fce0000010000 */
.L_x_9094:
[----:B------:R-:W-:Y:S05]  /*7b30*/  BSYNC.RECONVERGENT B2 ;  /* 0x0000000000027941 */ /* 0x000fea0003800200 */
.L_x_9093:
        /* <DEDUP_REMOVED lines=22> */
.L_x_9104:
        /* <DEDUP_REMOVED lines=13> */
.L_x_9106:
[----:B------:R-:W-:Y:S05]  /*7d70*/  BSYNC.RECONVERGENT B4 ;  /* 0x0000000000047941 */ /* 0x000fea0003800200 */
.L_x_9105:
        /* <DEDUP_REMOVED lines=43> */
.L_x_9103:
[----:B------:R-:W-:Y:S05]  /*8030*/  BSYNC.RECONVERGENT B3 ;  /* 0x0000000000037941 */ /* 0x000fea0003800200 */
.L_x_9102:
        /* <DEDUP_REMOVED lines=11> */
.L_x_9101:
[----:B------:R-:W-:Y:S05]  /*80f0*/  BSYNC.RECONVERGENT B2 ;  /* 0x0000000000027941 */ /* 0x000fea0003800200 */
.L_x_9100:
        /* <DEDUP_REMOVED lines=22> */
.L_x_9111:
        /* <DEDUP_REMOVED lines=13> */
.L_x_9113:
[----:B------:R-:W-:Y:S05]  /*8330*/  BSYNC.RECONVERGENT B4 ;  /* 0x0000000000047941 */ /* 0x000fea0003800200 */
.L_x_9112:
        /* <DEDUP_REMOVED lines=43> */
.L_x_9110:
[----:B------:R-:W-:Y:S05]  /*85f0*/  BSYNC.RECONVERGENT B3 ;  /* 0x0000000000037941 */ /* 0x000fea0003800200 */
.L_x_9109:
[----:B------:R-:W-:Y:S01]  /*8600*/  I2FP.F32.U32 R18, R18 ;  /* 0x0000001200127245 */ /* 0x000fe20000201000 */
[----:B-----5:R-:W-:Y:S02]  /*8610*/  HADD2.F32 R26, -RZ, R49.H1_H1 ;  /* 0x30000031ff1a7230 */ /* 0x020fe40000004100 */
[----:B------:R-:W-:Y:S02]  /*8620*/  IMAD.MOV.U32 R125, RZ, RZ, 0x2f800000 ;  /* 0x2f800000ff7d7424 */ /* 0x000fe400078e00ff */
[----:B------:R-:W-:Y:S02]  /*8630*/  HADD2.F32 R117, -RZ, R117.H1_H1 ;  /* 0x30000075ff757230 */ /* 0x000fe40000004100 */
[----:B------:R-:W-:Y:S01]  /*8640*/  FMUL.FTZ R26, R26, UR13 ;  /* 0x0000000d1a1a7c20 */ /* 0x000fe20008410000 */
[----:B------:R-:W-:-:S03]  /*8650*/  FFMA.FTZ R18, R18, R125, 1.1641532182693481445e-10 ;  /* 0x2f00000012127423 */ /* 0x000fc6000001007d */
[----:B------:R-:W-:Y:S02]  /*8660*/  FMUL.FTZ R26, R26, UR12 ;  /* 0x0000000c1a1a7c20 */ /* 0x000fe40008410000 */
[----:B------:R-:W-:-:S04]  /*8670*/  FSETP.GTU.FTZ.AND P2, PT, R18, UR10, PT ;  /* 0x0000000a12007c0b */ /* 0x000fc8000bf5c000 */
[----:B------:R-:W-:Y:S02]  /*8680*/  FSEL R26, R26, RZ, !P2 ;  /* 0x000000ff1a1a7208 */ /* 0x000fe40005000000 */
[----:B------:R-:W-:-:S03]  /*8690*/  SEL R18, RZ, 0x1, P2 ;  /* 0x00000001ff127807 */ /* 0x000fc60001000000 */
[----:B------:R-:W-:-:S07]  /*86a0*/  FADD.FTZ R26, R117, R26 ;  /* 0x0000001a751a7221 */ /* 0x000fce0000010000 */
.L_x_9108:
[----:B------:R-:W-:Y:S05]  /*86b0*/  BSYNC.RECONVERGENT B2 ;  /* 0x0000000000027941 */ /* 0x000fea0003800200 */
.L_x_9107:
        /* <DEDUP_REMOVED lines=22> */
.L_x_9118:
        /* <DEDUP_REMOVED lines=13> */
.L_x_9120:
[----:B------:R-:W-:Y:S05]  /*88f0*/  BSYNC.RECONVERGENT B4 ;  /* 0x0000000000047941 */ /* 0x000fea0003800200 */
.L_x_9119:
        /* <DEDUP_REMOVED lines=43> */
.L_x_9117:
[----:B------:R-:W-:Y:S05]  /*8bb0*/  BSYNC.RECONVERGENT B3 ;  /* 0x0000000000037941 */ /* 0x000fea0003800200 */
.L_x_9116:
        /* <DEDUP_REMOVED lines=8> */
[----:B------:R-:W-:Y:S02]  /*8c40*/  FSEL R125, R19, RZ, !P2 ;  /* 0x000000ff137d7208 */ /* 0x000fe40005000000 */
[----:B------:R-:W-:-:S03]  /*8c50*/  SEL R19, RZ, 0x1, P2 ;  /* 0x00000001ff137807 */ /* 0x000fc60001000000 */
[----:B------:R-:W-:-:S07]  /*8c60*/  FADD.FTZ R125, R126, R125 ;  /* 0x0000007d7e7d7221 */ /* 0x000fce0000010000 */
.L_x_9115:
[----:B------:R-:W-:Y:S05]  /*8c70*/  BSYNC.RECONVERGENT B2 ;  /* 0x0000000000027941 */ /* 0x000fea0003800200 */
.L_x_9114:
        /* <DEDUP_REMOVED lines=22> */
.L_x_9125:
        /* <DEDUP_REMOVED lines=13> */
.L_x_9127:
[----:B------:R-:W-:Y:S05]  /*8eb0*/  BSYNC.RECONVERGENT B4 ;  /* 0x0000000000047941 */ /* 0x000fea0003800200 */
.L_x_9126:
[----:B------:R-:W-:Y:S01]  /*8ec0*/  LOP3.LUT R116, R9, UR7, R7, 0x96, !PT ;  /* 0x0000000709747c12 */ /* 0x000fe2000f8e9607 */
[----:B------:R-:W-:Y:S01]  /*8ed0*/  IMAD.WIDE.U32 R162, R0, -0x326172a9, RZ ;  /* 0xcd9e8d5700a27825 */ /* 0x000fe200078e00ff */
[----:B------:R-:W-:-:S03]  /*8ee0*/  MOV R20, R141 ;  /* 0x0000008d00147202 */ /* 0x000fc60000000f00 */
        /* <DEDUP_REMOVED lines=10> */
[----:B------:R-:W-:-:S05]  /*8f90*/  IMAD.WIDE.U32 R162, R162, -0x2daee0ad, RZ ;  /* 0xd2511f53a2a27825 */ /* 0x000fca00078e00ff */
[----:B------:R-:W-:Y:S02]  /*8fa0*/  LOP3.LUT R7, R166, UR20, R163, 0x96, !PT ;  /* 0x00000014a6077c12 */ /* 0x000fe4000f8e96a3 */
[----:B------:R-:W-:-:S03]  /*8fb0*/  LOP3.LUT R166, R6, UR19, R117, 0x96, !PT ;  /* 0x0000001306a67c12 */ /* 0x000fc6000f8e9675 */
        /* <DEDUP_REMOVED lines=17> */
[----:B------:R-:W-:Y:S01]  /*90d0*/  IMAD.WIDE.U32 R166, R166, -0x2daee0ad, RZ ;  /* 0xd2511f53a6a67825 */ /* 0x000fe200078e00ff */
[----:B------:R-:W-:-:S03]  /*90e0*/  LOP3.LUT R116, R116, UR29, R7, 0x96, !PT ;  /* 0x0000001d74747c12 */ /* 0x000fc6000f8e9607 */
[----:B------:R-:W-:Y:S01]  /*90f0*/  IMAD.MOV.U32 R7, RZ, RZ, RZ ;  /* 0x000000ffff077224 */ /* 0x000fe200078e00ff */
[----:B------:R-:W-:Y:S01]  /*9100*/  LOP3.LUT R162, R162, UR30, R167, 0x96, !PT ;  /* 0x0000001ea2a27c12 */ /* 0x000fe2000f8e96a7 */
[----:B------:R-:W-:-:S04]  /*9110*/  IMAD.WIDE.U32 R116, R116, -0x2daee0ad, RZ ;  /* 0xd2511f5374747825 */ /* 0x000fc800078e00ff */
[----:B------:R-:W-:Y:S01]  /*9120*/  IMAD.MOV.U32 R142, RZ, RZ, R116 ;  /* 0x000000ffff8e7224 */ /* 0x000fe200078e0074 */
[----:B------:R-:W-:Y:S01]  /*9130*/  LOP3.LUT R5, R166, UR32, R117, 0x96, !PT ;  /* 0x00000020a6057c12 */ /* 0x000fe2000f8e9675 */
[----:B------:R-:W-:-:S04]  /*9140*/  IMAD.WIDE.U32 R116, R162, -0x326172a9, RZ ;  /* 0xcd9e8d57a2747825 */ /* 0x000fc800078e00ff */
[----:B------:R-:W-:Y:S01]  /*9150*/  IMAD.MOV.U32 R10, RZ, RZ, R116 ;  /* 0x000000ffff0a7224 */ /* 0x000fe200078e0074 */
[----:B------:R-:W-:-:S07]  /*9160*/  LOP3.LUT R6, R6, UR31, R117, 0x96, !PT ;  /* 0x0000001f06067c12 */ /* 0x000fce000f8e9675 */
.L_x_9124:
[----:B------:R-:W-:Y:S05]  /*9170*/  BSYNC.RECONVERGENT B3 ;  /* 0x0000000000037941 */ /* 0x000fea0003800200 */
.L_x_9123:
        /* <DEDUP_REMOVED lines=11> */
.L_x_9122:
[----:B------:R-:W-:Y:S05]  /*9230*/  BSYNC.RECONVERGENT B2 ;  /* 0x0000000000027941 */ /* 0x000fea0003800200 */
.L_x_9121:
        /* <DEDUP_REMOVED lines=22> */
.L_x_9132:
        /* <DEDUP_REMOVED lines=13> */
.L_x_9134:
[----:B------:R-:W-:Y:S05]  /*9470*/  BSYNC.RECONVERGENT B4 ;  /* 0x0000000000047941 */ /* 0x000fea0003800200 */
.L_x_9133:
        /* <DEDUP_REMOVED lines=35> */
[----:B------:R-:W-:-:S05]  /*96b0*/  LOP3.LUT R162, R166, UR29, R7, 0x96, !PT ;  /* 0x0000001da6a27c12 */ /* 0x000fca000f8e9607 */
[----:B------:R-:W-:-:S05]  /*96c0*/  IMAD.WIDE.U32 R162, R162, -0x2daee0ad, RZ ;  /* 0xd2511f53a2a27825 */ /* 0x000fca00078e00ff */
[----:B------:R-:W-:Y:S01]  /*96d0*/  LOP3.LUT R5, R116, UR32, R163, 0x96, !PT ;  /* 0x0000002074057c12 */ /* 0x000fe2000f8e96a3 */
[----:B------:R-:W-:Y:S01]  /*96e0*/  IMAD.WIDE.U32 R116, R117, -0x326172a9, RZ ;  /* 0xcd9e8d5775747825 */ /* 0x000fe200078e00ff */
[----:B------:R-:W-:-:S03]  /*96f0*/  MOV R171, R162 ;  /* 0x000000a200ab7202 */ /* 0x000fc60000000f00 */
[----:B------:R-:W-:Y:S02]  /*9700*/  IMAD.MOV.U32 R10, RZ, RZ, R116 ;  /* 0x000000ffff0a7224 */ /* 0x000fe400078e0074 */
[----:B------:R-:W-:Y:S01]  /*9710*/  HFMA2 R116, -RZ, RZ, 0, 0 ;  /* 0x00000000ff747431 */ /* 0x000fe200000001ff */
[----:B------:R-:W-:-:S07]  /*9720*/  LOP3.LUT R6, R6, UR31, R117, 0x96, !PT ;  /* 0x0000001f06067c12 */ /* 0x000fce000f8e9675 */
.L_x_9131:
[----:B------:R-:W-:Y:S05]  /*9730*/  BSYNC.RECONVERGENT B3 ;  /* 0x0000000000037941 */ /* 0x000fea0003800200 */
.L_x_9130:
        /* <DEDUP_REMOVED lines=8> */
[----:B------:R-:W-:Y:S02]  /*97c0*/  FSEL R141, R21, RZ, !P2 ;  /* 0x000000ff158d7208 */ /* 0x000fe40005000000 */
[----:B------:R-:W-:-:S03]  /*97d0*/  SEL R21, RZ, 0x1, P2 ;  /* 0x00000001ff157807 */ /* 0x000fc60001000000 */
[----:B------:R-:W-:-:S07]  /*97e0*/  FADD.FTZ R141, R142, R141 ;  /* 0x0000008d8e8d7221 */ /* 0x000fce0000010000 */
.L_x_9129:
[----:B------:R-:W-:Y:S05]  /*97f0*/  BSYNC.RECONVERGENT B2 ;  /* 0x0000000000027941 */ /* 0x000fea0003800200 */
.L_x_9128:
        /* <DEDUP_REMOVED lines=22> */
.L_x_9139:
        /* <DEDUP_REMOVED lines=13> */
.L_x_9141:
[----:B------:R-:W-:Y:S05]  /*9a30*/  BSYNC.RECONVERGENT B4 ;  /* 0x0000000000047941 */ /* 0x000fea0003800200 */
.L_x_9140:
        /* <DEDUP_REMOVED lines=43> */
.L_x_9138:
[----:B------:R-:W-:Y:S05]  /*9cf0*/  BSYNC.RECONVERGENT B3 ;  /* 0x0000000000037941 */ /* 0x000fea0003800200 */
.L_x_9137:
        /* <DEDUP_REMOVED lines=8> */
[----:B------:R-:W-:Y:S02]  /*9d80*/  FSEL R142, R22, RZ, !P1 ;  /* 0x000000ff168e7208 */ /* 0x000fe40004800000 */
[----:B------:R-:W-:-:S03]  /*9d90*/  SEL R22, RZ, 0x1, P1 ;  /* 0x00000001ff167807 */ /* 0x000fc60000800000 */
[----:B------:R-:W-:-:S07]  /*9da0*/  FADD.FTZ R142, R119, R142 ;  /* 0x0000008e778e7221 */ /* 0x000fce0000010000 */
.L_x_9136:
[----:B------:R-:W-:Y:S05]  /*9db0*/  BSYNC.RECONVERGENT B2 ;  /* 0x0000000000027941 */ /* 0x000fea0003800200 */
.L_x_9135:
[----:B------:R-:W-:Y:S02]  /*9dc0*/  F2FP.F16.F32.PACK_AB R119, RZ, R142 ;  /* 0x0000008eff77723e */ /* 0x000fe400000000ff */
[----:B------:R-:W-:Y:S02]  /*9dd0*/  PRMT R118, R169, 0x5410, R118 ;  /* 0x00005410a9767816 */ /* 0x000fe40000000076 */
[----:B------:R-:W-:Y:S02]  /*9de0*/  PRMT R117, R164, 0x5410, R168 ;  /* 0x00005410a4757816 */ /* 0x000fe400000000a8 */
[----:B------:R-:W-:Y:S02]  /*9df0*/  PRMT R116, R156, 0x5410, R161 ;  /* 0x000054109c747816 */ /* 0x000fe400000000a1 */
[----:B------:R-:W-:Y:S01]  /*9e00*/  PRMT R119, R172, 0x5410, R119 ;  /* 0x00005410ac777816 */ /* 0x000fe20000000077 */
[----:B------:R-:W-:Y:S06]  /*9e10*/  BRA `(.L_x_9142) ;  /* 0x0000002800dc7947 */ /* 0x000fec0003800000 */
.L_x_9085:
[----:B------:R-:W-:Y:S01]  /*9e20*/  BSSY.RECONVERGENT B2, `(.L_x_9143) ;  /* 0x0000057000027945 */ /* 0x000fe20003800200 */
[----:B------:R-:W-:Y:S01]  /*9e30*/  IMAD.MOV.U32 R23, RZ, RZ, RZ ;  /* 0x000000ffff177224 */ /* 0x000fe200078e00ff */
[----:B0-----:R-:W-:Y:S01]  /*9e40*/  MOV R25, R7 ;  /* 0x0000000700197202 */ /* 0x001fe20000000f00 */
        /* <DEDUP_REMOVED lines=18> */
.L_x_9147:
        /* <DEDUP_REMOVED lines=13> */
.L_x_9149:
[----:B------:R-:W-:Y:S05]  /*a040*/  BSYNC.RECONVERGENT B4 ;  /* 0x0000000000047941 */ /* 0x000fea0003800200 */
.L_x_9148:
[----:B-1----:R-:W-:Y:S01]  /*a050*/  LOP3.LUT R116, R9, UR7, R7, 0x96, !PT ;  /* 0x0000000709747c12 */ /* 0x002fe2000f8e9607 */
        /* <DEDUP_REMOVED lines=40> */
[----:B------:R-:W-:-:S07]  /*a2e0*/  LOP3.LUT R5, R118, UR32, R167, 0x96, !PT ;  /* 0x0000002076057c12 */ /* 0x000fce000f8e96a7 */
.L_x_9146:
[----:B------:R-:W-:Y:S05]  /*a2f0*/  BSYNC.RECONVERGENT B3 ;  /* 0x0000000000037941 */ /* 0x000fea0003800200 */
.L_x_9145:
[----:B------:R-:W-:Y:S01]  /*a300*/  I2FP.F32.U32 R7, R12 ;  /* 0x0000000c00077245 */ /* 0x000fe20000201000 */
[----:B------:R-:W-:-:S04]  /*a310*/  IMAD.MOV.U32 R12, RZ, RZ, 0x2f800000 ;  /* 0x2f800000ff0c7424 */ /* 0x000fc800078e00ff */
[----:B------:R-:W-:Y:S01]  /*a320*/  FFMA.FTZ R7, R7, R12, 1.1641532182693481445e-10 ;  /* 0x2f00000007077423 */ /* 0x000fe2000001000c */
[----:B-----5:R-:W-:-:S04]  /*a330*/  HADD2.F32 R12, -RZ, R48.H0_H0 ;  /* 0x20000030ff0c7230 */ /* 0x020fc80000004100 */
[----:B------:R-:W-:Y:S01]  /*a340*/  FSETP.GTU.FTZ.AND P1, PT, R7, UR10, PT ;  /* 0x0000000a07007c0b */ /* 0x000fe2000bf3c000 */
[----:B------:R-:W-:-:S04]  /*a350*/  FMUL.FTZ R12, R12, UR13 ;  /* 0x0000000d0c0c7c20 */ /* 0x000fc80008410000 */
[----:B------:R-:W-:Y:S01]  /*a360*/  FMUL.FTZ R23, R12, UR12 ;  /* 0x0000000c0c177c20 */ /* 0x000fe20008410000 */
[----:B------:R-:W-:-:S04]  /*a370*/  SEL R12, RZ, 0x1, P1 ;  /* 0x00000001ff0c7807 */ /* 0x000fc80000800000 */
[----:B------:R-:W-:-:S07]  /*a380*/  FSEL R23, R23, RZ, !P1 ;  /* 0x000000ff17177208 */ /* 0x000fce0004800000 */
.L_x_9144:
[----:B------:R-:W-:Y:S05]  /*a390*/  BSYNC.RECONVERGENT B2 ;  /* 0x0000000000027941 */ /* 0x000fea0003800200 */
.L_x_9143:
        /* <DEDUP_REMOVED lines=18> */
.L_x_9154:
        /* <DEDUP_REMOVED lines=13> */
.L_x_9156:
[----:B------:R-:W-:Y:S05]  /*a590*/  BSYNC.RECONVERGENT B4 ;  /* 0x0000000000047941 */ /* 0x000fea0003800200 */
.L_x_9155:
[----:B-1----:R-:W-:Y:S01]  /*a5a0*/  LOP3.LUT R116, R9, UR7, R7, 0x96, !PT ;  /* 0x0000000709747c12 */ /* 0x002fe2000f8e9607 */
        /* <DEDUP_REMOVED lines=42> */
.L_x_9153:
[----:B------:R-:W-:Y:S05]  /*a850*/  BSYNC.RECONVERGENT B3 ;  /* 0x0000000000037941 */ /* 0x000fea0003800200 */
.L_x_9152:
        /* <DEDUP_REMOVED lines=9> */
.L_x_9151:
[----:B------:R-:W-:Y:S05]  /*a8f0*/  BSYNC.RECONVERGENT B2 ;  /* 0x0000000000027941 */ /* 0x000fea0003800200 */
.L_x_9150:
[----:B------:R-:W-:Y:S01]  /*a900*/  BSSY.RECONVERGENT B2, `(.L_x_9157) ;  /* 0x0000055000027945 */ /* 0x000fe20003800200 */
[----:B------:R-:W-:Y:S01]  /*a910*/  F2FP.F16.F32.PACK_AB R161, RZ, R24 ;  /* 0x00000018ffa1723e */ /* 0x000fe200000000ff */
        /* <DEDUP_REMOVED lines=16> */
.L_x_9161:
        /* <DEDUP_REMOVED lines=13> */
.L_x_9163:
[----:B------:R-:W-:Y:S05]  /*aaf0*/  BSYNC.RECONVERGENT B4 ;  /* 0x0000000000047941 */ /* 0x000fea0003800200 */
.L_x_9162:
        /* <DEDUP_REMOVED lines=43> */
.L_x_9160:
[----:B------:R-:W-:Y:S05]  /*adb0*/  BSYNC.RECONVERGENT B3 ;  /* 0x0000000000037941 */ /* 0x000fea0003800200 */
.L_x_9159:
        /* <DEDUP_REMOVED lines=9> */
.L_x_9158:
[----:B------:R-:W-:Y:S05]  /*ae50*/  BSYNC.RECONVERGENT B2 ;  /* 0x0000000000027941 */ /* 0x000fea0003800200 */
.L_x_9157:
        /* <DEDUP_REMOVED lines=18> */
.L_x_9168:
        /* <DEDUP_REMOVED lines=13> */
.L_x_9170:
[----:B------:R-:W-:Y:S05]  /*b050*/  BSYNC.RECONVERGENT B4 ;  /* 0x0000000000047941 */ /* 0x000fea0003800200 */
.L_x_9169:
        /* <DEDUP_REMOVED lines=43> */
.L_x_9167:
[----:B------:R-:W-:Y:S05]  /*b310*/  BSYNC.RECONVERGENT B3 ;  /* 0x0000000000037941 */ /* 0x000fea0003800200 */
.L_x_9166:
        /* <DEDUP_REMOVED lines=9> */
.L_x_9165:
[----:B------:R-:W-:Y:S05]  /*b3b0*/  BSYNC.RECONVERGENT B2 ;  /* 0x0000000000027941 */ /* 0x000fea0003800200 */
.L_x_9164:
        /* <DEDUP_REMOVED lines=18> */
.L_x_9175:
        /* <DEDUP_REMOVED lines=13> */
.L_x_9177:
[----:B------:R-:W-:Y:S05]  /*b5b0*/  BSYNC.RECONVERGENT B4 ;  /* 0x0000000000047941 */ /* 0x000fea0003800200 */
.L_x_9176:
        /* <DEDUP_REMOVED lines=43> */
.L_x_9174:
[----:B------:R-:W-:Y:S05]  /*b870*/  BSYNC.RECONVERGENT B3 ;  /* 0x0000000000037941 */ /* 0x000fea0003800200 */
.L_x_9173:
        /* <DEDUP_REMOVED lines=9> */
.L_x_9172:
[----:B------:R-:W-:Y:S05]  /*b910*/  BSYNC.RECONVERGENT B2 ;  /* 0x0000000000027941 */ /* 0x000fea0003800200 */
.L_x_9171:
        /* <DEDUP_REMOVED lines=18> */
.L_x_9182:
        /* <DEDUP_REMOVED lines=13> */
.L_x_9184:
[----:B------:R-:W-:Y:S05]  /*bb10*/  BSYNC.RECONVERGENT B4 ;  /* 0x0000000000047941 */ /* 0x000fea0003800200 */
.L_x_9183:
        /* <DEDUP_REMOVED lines=40> */
[----:B------:R-:W-:-:S04]  /*bda0*/  IMAD.WIDE.U32 R116, R117, -0x2daee0ad, RZ ;  /* 0xd2511f5375747825 */ /* 0x000fc800078e00ff */
[----:B------:R-:W-:Y:S01]  /*bdb0*/  IMAD.MOV.U32 R166, RZ, RZ, R116 ;  /* 0x000000ffffa67224 */ /* 0x000fe200078e0074 */
[----:B------:R-:W-:-:S07]  /*bdc0*/  LOP3.LUT R5, R118, UR32, R117, 0x96, !PT ;  /* 0x0000002076057c12 */ /* 0x000fce000f8e9675 */
.L_x_9181:
[----:B------:R-:W-:Y:S05]  /*bdd0*/  BSYNC.RECONVERGENT B3 ;  /* 0x0000000000037941 */ /* 0x000fea0003800200 */
.L_x_9180:
        /* <DEDUP_REMOVED lines=9> */
.L_x_9179:
[----:B------:R-:W-:Y:S05]  /*be70*/  BSYNC.RECONVERGENT B2 ;  /* 0x0000000000027941 */ /* 0x000fea0003800200 */
.L_x_9178:
        /* <DEDUP_REMOVED lines=18> */
.L_x_9189:
        /* <DEDUP_REMOVED lines=13> */
.L_x_9191:
[----:B------:R-:W-:Y:S05]  /*c070*/  BSYNC.RECONVERGENT B4 ;  /* 0x0000000000047941 */ /* 0x000fea0003800200 */
.L_x_9190:
        /* <DEDUP_REMOVED lines=40> */
[----:B------:R-:W-:Y:S02]  /*c300*/  IMAD.MOV.U32 R166, RZ, RZ, R116 ;  /* 0x000000ffffa67224 */ /* 0x000fe400078e0074 */
[----:B------:R-:W-:Y:S01]  /*c310*/  HFMA2 R116, -RZ, RZ, 0, 0 ;  /* 0x00000000ff747431 */ /* 0x000fe200000001ff */
[----:B------:R-:W-:-:S07]  /*c320*/  LOP3.LUT R5, R168, UR32, R117, 0x96, !PT ;  /* 0x00000020a8057c12 */ /* 0x000fce000f8e9675 */
.L_x_9188:
[----:B------:R-:W-:Y:S05]  /*c330*/  BSYNC.RECONVERGENT B3 ;  /* 0x0000000000037941 */ /* 0x000fea0003800200 */
.L_x_9187:
        /* <DEDUP_REMOVED lines=9> */
.L_x_9186:
[----:B------:R-:W-:Y:S05]  /*c3d0*/  BSYNC.RECONVERGENT B2 ;  /* 0x0000000000027941 */ /* 0x000fea0003800200 */
.L_x_9185:
[----:B------:R-:W-:Y:S01]  /*c3e0*/  BSSY.RECONVERGENT B2, `(.L_x_9192) ;  /* 0x0000055000027945 */ /* 0x000fe20003800200 */
[----:B------:R-:W-:Y:S01]  /*c3f0*/  F2FP.F16.F32.PACK_AB R168, RZ, R141 ;  /* 0x0000008dffa8723e */ /* 0x000fe200000000ff */
        /* <DEDUP_REMOVED lines=16> */
.L_x_9196:
        /* <DEDUP_REMOVED lines=13> */
.L_x_9198:
[----:B------:R-:W-:Y:S05]  /*c5d0*/  BSYNC.RECONVERGENT B4 ;  /* 0x0000000000047941 */ /* 0x000fea0003800200 */
.L_x_9197:
        /* <DEDUP_REMOVED lines=37> */
[----:B------:R-:W-:-:S05]  /*c830*/  IMAD.WIDE.U32 R118, R118, -0x2daee0ad, RZ ;  /* 0xd2511f5376767825 */ /* 0x000fca00078e00ff */
[----:B------:R-:W-:Y:S01]  /*c840*/  LOP3.LUT R5, R116, UR32, R119, 0x96, !PT ;  /* 0x0000002074057c12 */ /* 0x000fe2000f8e9677 */
[----:B------:R-:W-:Y:S01]  /*c850*/  IMAD.WIDE.U32 R116, R117, -0x326172a9, RZ ;  /* 0xcd9e8d5775747825 */ /* 0x000fe200078e00ff */
[----:B------:R-:W-:-:S03]  /*c860*/  MOV R166, R118 ;  /* 0x0000007600a67202 */ /* 0x000fc60000000f00 */
[----:B------:R-:W-:Y:S01]  /*c870*/  IMAD.MOV.U32 R10, RZ, RZ, R116 ;  /* 0x000000ffff0a7224 */ /* 0x000fe200078e0074 */
[----:B------:R-:W-:-:S07]  /*c880*/  LOP3.LUT R6, R6, UR31, R117, 0x96, !PT ;  /* 0x0000001f06067c12 */ /* 0x000fce000f8e9675 */
.L_x_9195:
[----:B------:R-:W-:Y:S05]  /*c890*/  BSYNC.RECONVERGENT B3 ;  /* 0x0000000000037941 */ /* 0x000fea0003800200 */
.L_x_9194:
        /* <DEDUP_REMOVED lines=9> */
.L_x_9193:
[----:B------:R-:W-:Y:S05]  /*c930*/  BSYNC.RECONVERGENT B2 ;  /* 0x0000000000027941 */ /* 0x000fea0003800200 */
.L_x_9192:
[----:B------:R-:W-:Y:S02]  /*c940*/  F2FP.F16.F32.PACK_AB R119, RZ, R142 ;  /* 0x0000008eff77723e */ /* 0x000fe400000000ff */
[----:B------:R-:W-:Y:S02]  /*c950*/  PRMT R118, R171, 0x5410, R172 ;  /* 0x00005410ab767816 */ /* 0x000fe400000000ac */
[----:B------:R-:W-:Y:S02]  /*c960*/  PRMT R117, R164, 0x5410, R167 ;  /* 0x00005410a4757816 */ /* 0x000fe400000000a7 */
[----:B------:R-:W-:Y:S02]  /*c970*/  PRMT R116, R156, 0x5410, R161 ;  /* 0x000054109c747816 */ /* 0x000fe400000000a1 */
[----:B------:R-:W-:-:S07]  /*c980*/  PRMT R119, R168, 0x5410, R119 ;  /* 0x00005410a8777816 */ /* 0x000fce0000000077 */
.L_x_9142:
        /* <DEDUP_REMOVED lines=8> */
[----:B------:R-:W-:Y:S02]  /*ca10*/  LOP3.LUT R118, R16, 0xff, RZ, 0xc0, !PT ;  /* 0x000000ff10767812 */ /* 0x000fe400078ec0ff */
[----:B------:R-:W-:Y:S01]  /*ca20*/  LOP3.LUT R117, R116, 0xff0000, RZ, 0xc0, !PT ;  /* 0x00ff000074757812 */ /* 0x000fe200078ec0ff */
[----:B------:R-:W-:Y:S01]  /*ca30*/  IMAD.WIDE.U32 R162, R162, 0x1000000, RZ ;  /* 0x01000000a2a27825 */ /* 0x000fe200078e00ff */
[----:B------:R-:W-:-:S03]  /*ca40*/  LOP3.LUT R116, R22, 0xffff, RZ, 0xc0, !PT ;  /* 0x0000ffff16747812 */ /* 0x000fc600078ec0ff */
[----:B------:R-:W-:Y:S01]  /*ca50*/  IMAD.WIDE.U32 R118, R118, 0x10000, RZ ;  /* 0x0001000076767825 */ /* 0x000fe200078e00ff */
[----:B------:R-:W-:Y:S02]  /*ca60*/  PRMT R116, R117, 0x4210, R116 ;  /* 0x0000421075747816 */ /* 0x000fe40000000074 */
[----:B------:R-:W-:-:S04]  /*ca70*/  PRMT R117, R20, 0x7104, RZ ;  /* 0x0000710414757816 */ /* 0x000fc800000000ff */
[----:B------:R-:W-:-:S04]  /*ca80*/  LOP3.LUT R116, R116, 0xff00, R117, 0xf8, !PT ;  /* 0x0000ff0074747812 */ /* 0x000fc800078ef875 */
[----:B------:R-:W-:Y:S02]  /*ca90*/  LOP3.LUT R117, R116, 0xff, R19, 0xf8, !PT ;  /* 0x000000ff74757812 */ /* 0x000fe400078ef813 */
[----:B------:R-:W-:Y:S02]  /*caa0*/  LOP3.LUT R116, R14, 0xff, RZ, 0xc0, !PT ;  /* 0x000000ff0e747812 */ /* 0x000fe400078ec0ff */
[----:B------:R-:W-:-:S03]  /*cab0*/  LOP3.LUT R119, R119, R117, R163, 0xfe, !PT ;  /* 0x0000007577777212 */ /* 0x000fc600078efea3 */
[----:B------:R-:W-:-:S03]  /*cac0*/  IMAD.WIDE.U32 R116, R116, 0x100, RZ ;  /* 0x0000010074747825 */ /* 0x000fc600078e00ff */
[----:B------:R-:W-:Y:S02]  /*cad0*/  LOP3.LUT R163, R116, R162, R118, 0xfe, !PT ;  /* 0x000000a274a37212 */ /* 0x000fe400078efe76 */
[----:B------:R-:W-:Y:S02]  /*cae0*/  LOP3.LUT R117, R119, R117, RZ, 0xfc, !PT ;  /* 0x0000007577757212 */ /* 0x000fe400078efcff */
[----:B------:R-:W0:Y:S01]  /*caf0*/  LDC.64 R118, c[0x0][0x3b0] ;  /* 0x0000ec00ff767b82 */ /* 0x000e220000000a00 */
[----:B------:R-:W-:Y:S01]  /*cb00*/  LOP3.LUT R116, R163, 0xff, R12, 0xf8, !PT ;  /* 0x000000ffa3747812 */ /* 0x000fe200078ef80c */
[----:B0-----:R-:W-:-:S05]  /*cb10*/  IMAD.WIDE.U32 R118, R159, 0x8, R118 ;  /* 0x000000089f767825 */ /* 0x001fca00078e0076 */
[----:B------:R1:W-:Y:S02]  /*cb20*/  STG.E.64 desc[UR8][R118.64], R116 ;  /* 0x0000007476007986 */ /* 0x0003e4000c101b08 */
.L_x_9200:
[----:B------:R-:W-:Y:S05]  /*cb30*/  BSYNC.RECONVERGENT B2 ;  /* 0x0000000000027941 */ /* 0x000fea0003800200 */
.L_x_9199:
[----:B------:R-:W-:Y:S01]  /*cb40*/  IADD3 R165, PT, PT, R165, 0x20, RZ ;  /* 0x00000020a5a57810 */ /* 0x000fe20007ffe0ff */
[----:B------:R-:W-:-:S07]  /*cb50*/  VIADD R159, R159, 0x20 ;  /* 0x000000209f9f7836 */ /* 0x000fce0000000000 */
.L_x_9082:
[----:B------:R-:W-:Y:S05]  /*cb60*/  BSYNC.RECONVERGENT B1 ;  /* 0x0000000000017941 */ /* 0x000fea0003800200 */
.L_x_9081:
[----:B------:R-:W-:Y:S01]  /*cb70*/  ISETP.GE.U32.AND P1, PT, R2, 0x60, PT ;  /* 0x000000600200780c */ /* 0x000fe20003f26070 */
[----:B------:R-:W-:Y:S03]  /*cb80*/  BSSY.RECONVERGENT B1, `(.L_x_9201) ;  /* 0x00005c9000017945 */ /* 0x000fe60003800200 */
[----:B------:R-:W-:-:S09]  /*cb90*/  P2R R161, PR, RZ, 0x2 ;  /* 0x00000002ffa17803 */ /* 0x000fd20000000000 */
[----:B------:R-:W-:Y:S05]  /*cba0*/  @!P1 BRA `(.L_x_9202) ;  /* 0x0000005c00189947 */ /* 0x000fea0003800000 */
[----:B------:R-:W-:Y:S04]  /*cbb0*/  BSSY.RECONVERGENT B2, `(.L_x_9203) ;  /* 0x0000005000027945 */ /* 0x000fe80003800200 */
[----:B------:R-:W-:Y:S05]  /*cbc0*/  @!P0 BRA `(.L_x_9204) ;  /* 0x00000000000c8947 */ /* 0x000fea0003800000 */
[----:B------:R-:W2:Y:S02]  /*cbd0*/  LDC.64 R28, c[0x0][0x390] ;  /* 0x0000e400ff1c7b82 */ /* 0x000ea40000000a00 */
[----:B--2---:R-:W-:-:S05]  /*cbe0*/  IMAD.WIDE.U32 R28, R159, 0x10, R28 ;  /* 0x000000109f1c7825 */ /* 0x004fca00078e001c */
[----:B-----5:R2:W5:Y:S02]  /*cbf0*/  LDG.E.128 R48, desc[UR8][R28.64] ;  /* 0x000000081c307981 */ /* 0x020564000c1e1d00 */
.L_x_9204:
[----:B------:R-:W-:Y:S05]  /*cc00*/  BSYNC.RECONVERGENT B2 ;  /* 0x0000000000027941 */ /* 0x000fea0003800200 */
.L_x_9203:
[----:B------:R-:W-:-:S04]  /*cc10*/  UISETP.NE.U32.AND UP0, UPT, UR4, URZ, UPT ;  /* 0x000000ff0400728c */ /* 0x000fc8000bf05070 */
[----:B------:R-:W-:-:S09]  /*cc20*/  UISETP.NE.AND.EX UP0, UPT, UR5, URZ, UPT, UP0 ;  /* 0x000000ff0500728c */ /* 0x000fd2000bf05300 */
[----:B------:R-:W-:Y:S05]  /*cc30*/  BRA.U !UP0, `(.L_x_9205) ;  /* 0x0000002d08a47547 */ /* 0x000fea000b800000 */
[----:B--2---:R-:W2:Y:S02]  /*cc40*/  LDC.64 R28, c[0x0][0x3a0] ;  /* 0x0000e800ff1c7b82 */ /* 0x004ea40000000a00 */
[----:B--2---:R-:W-:-:S05]  /*cc50*/  IMAD.WIDE.U32 R28, R165, 0x10, R28 ;  /* 0x00000010a51c7825 */ /* 0x004fca00078e001c */
[----:B01----:R-:W2:Y:S01]  /*cc60*/  LDG.E.128 R116, desc[UR8][R28.64] ;  /* 0x000000081c747981 */ /* 0x003ea2000c1e1d00 */
        /* <DEDUP_REMOVED lines=22> */
.L_x_9210:
        /* <DEDUP_REMOVED lines=13> */
.L_x_9212:
[----:B------:R-:W-:Y:S05]  /*cea0*/  BSYNC.RECONVERGENT B4 ;  /* 0x0000000000047941 */ /* 0x000fea0003800200 */
.L_x_9211:
        /* <DEDUP_REMOVED lines=43> */
.L_x_9209:
[----:B------:R-:W-:Y:S05]  /*d160*/  BSYNC.RECONVERGENT B3 ;  /* 0x0000000000037941 */ /* 0x000fea0003800200 */
.L_x_9208:
[----:B------:R-:W-:Y:S01]  /*d170*/  I2FP.F32.U32 R7, R12 ;  /* 0x0000000c00077245 */ /* 0x000fe20000201000 */
[----:B------:R-:W-:-:S05]  /*d180*/  HFMA2 R12, -RZ, RZ, 0.1171875, 0 ;  /* 0x2f800000ff0c7431 */ /* 0x000fca00000001ff */
        /* <DEDUP_REMOVED lines=9> */
.L_x_9207:
[----:B------:R-:W-:Y:S05]  /*d220*/  BSYNC.RECONVERGENT B2 ;  /* 0x0000000000027941 */ /* 0x000fea0003800200 */
.L_x_9206:
        /* <DEDUP_REMOVED lines=22> */
.L_x_9217:
        /* <DEDUP_REMOVED lines=13> */
.L_x_9219:
[----:B------:R-:W-:Y:S05]  /*d460*/  BSYNC.RECONVERGENT B4 ;  /* 0x0000000000047941 */ /* 0x000fea0003800200 */
.L_x_9218:
        /* <DEDUP_REMOVED lines=43> */
.L_x_9216:
[----:B------:R-:W-:Y:S05]  /*d720*/  BSYNC.RECONVERGENT B3 ;  /* 0x0000000000037941 */ /* 0x000fea0003800200 */
.L_x_9215:
        /* <DEDUP_REMOVED lines=11> */
.L_x_9214:
[----:B------:R-:W-:Y:S05]  /*d7e0*/  BSYNC.RECONVERGENT B2 ;  /* 0x0000000000027941 */ /* 0x000fea0003800200 */
.L_x_9213:
        /* <DEDUP_REMOVED lines=22> */
.L_x_9224:
        /* <DEDUP_REMOVED lines=13> */
.L_x_9226:
[----:B------:R-:W-:Y:S05]  /*da20*/  BSYNC.RECONVERGENT B4 ;  /* 0x0000000000047941 */ /* 0x000fea0003800200 */
.L_x_9225:
        /* <DEDUP_REMOVED lines=43> */
.L_x_9223:
[----:B------:R-:W-:Y:S05]  /*dce0*/  BSYNC.RECONVERGENT B3 ;  /* 0x0000000000037941 */ /* 0x000fea0003800200 */
.L_x_9222:
        /* <DEDUP_REMOVED lines=11> */
.L_x_9221:
[----:B------:R-:W-:Y:S05]  /*dda0*/  BSYNC.RECONVERGENT B2 ;  /* 0x0000000000027941 */ /* 0x000fea0003800200 */
.L_x_9220:
        /* <DEDUP_REMOVED lines=22> */
.L_x_9231:
        /* <DEDUP_REMOVED lines=13> */
.L_x_9233:
[----:B------:R-:W-:Y:S05]  /*dfe0*/  BSYNC.RECONVERGENT B4 ;  /* 0x0000000000047941 */ /* 0x000fea0003800200 */
.L_x_9232:
        /* <DEDUP_REMOVED lines=43> */
.L_x_9230:
[----:B------:R-:W-:Y:S05]  /*e2a0*/  BSYNC.RECONVERGENT B3 ;  /* 0x0000000000037941 */ /* 0x000fea0003800200 */
.L_x_9229:
        /* <DEDUP_REMOVED lines=11> */
.L_x_9228:
[----:B------:R-:W-:Y:S05]  /*e360*/  BSYNC.RECONVERGENT B2 ;  /* 0x0000000000027941 */ /* 0x000fea0003800200 */
.L_x_9227:
        /* <DEDUP_REMOVED lines=22> */
.L_x_9238:
        /* <DEDUP_REMOVED lines=13> */
.L_x_9240:
[----:B------:R-:W-:Y:S05]  /*e5a0*/  BSYNC.RECONVERGENT B4 ;  /* 0x0000000000047941 */ /* 0x000fea0003800200 */
.L_x_9239:
        /* <DEDUP_REMOVED lines=42> */
[----:B------:R-:W-:-:S07]  /*e850*/  IMAD.MOV.U32 R116, RZ, RZ, RZ ;  /* 0x000000ffff747224 */ /* 0x000fce00078e00ff */
.L_x_9237:
[----:B------:R-:W-:Y:S05]  /*e860*/  BSYNC.RECONVERGENT B3 ;  /* 0x0000000000037941 */ /* 0x000fea0003800200 */
.L_x_9236:
        /* <DEDUP_REMOVED lines=11> */
.L_x_9235:
[----:B------:R-:W-:Y:S05]  /*e920*/  BSYNC.RECONVERGENT B2 ;  /* 0x0000000000027941 */ /* 0x000fea0003800200 */
.L_x_9234:
        /* <DEDUP_REMOVED lines=22> */
.L_x_9245:
        /* <DEDUP_REMOVED lines=13> */
.L_x_9247:
[----:B------:R-:W-:Y:S05]  /*eb60*/  BSYNC.RECONVERGENT B4 ;  /* 0x0000000000047941 */ /* 0x000fea0003800200 */
.L_x_9246:
        /* <DEDUP_REMOVED lines=35> */
[----:B------:R-:W-:Y:S01]  /*eda0*/  LOP3.LUT R116, R116, UR29, R7, 0x96, !PT ;  /* 0x0000001d74747c12 */ /* 0x000fe2000f8e9607 */
[----:B------:R-:W-:-:S04]  /*edb0*/  HFMA2 R7, -RZ, RZ, 0, 0 ;  /* 0x00000000ff077431 */ /* 0x000fc800000001ff */
[----:B------:R-:W-:-:S04]  /*edc0*/  IMAD.WIDE.U32 R116, R116, -0x2daee0ad, RZ ;  /* 0xd2511f5374747825 */ /* 0x000fc800078e00ff */
[----:B------:R-:W-:Y:S01]  /*edd0*/  IMAD.MOV.U32 R144, RZ, RZ, R116 ;  /* 0x000000ffff907224 */ /* 0x000fe200078e0074 */
[----:B------:R-:W-:Y:S01]  /*ede0*/  LOP3.LUT R5, R162, UR32, R117, 0x96, !PT ;  /* 0x00000020a2057c12 */ /* 0x000fe2000f8e9675 */
[----:B------:R-:W-:-:S05]  /*edf0*/  IMAD.WIDE.U32 R116, R10, -0x326172a9, RZ ;  /* 0xcd9e8d570a747825 */ /* 0x000fca00078e00ff */
[----:B------:R-:W-:Y:S02]  /*ee00*/  LOP3.LUT R6, R6, UR31, R117, 0x96, !PT ;  /* 0x0000001f06067c12 */ /* 0x000fe4000f8e9675 */
[----:B------:R-:W-:-:S07]  /*ee10*/  MOV R10, R116 ;  /* 0x00000074000a7202 */ /* 0x000fce0000000f00 */
.L_x_9244:
[----:B------:R-:W-:Y:S05]  /*ee20*/  BSYNC.RECONVERGENT B3 ;  /* 0x0000000000037941 */ /* 0x000fea0003800200 */
.L_x_9243:
        /* <DEDUP_REMOVED lines=11> */
.L_x_9242:
[----:B------:R-:W-:Y:S05]  /*eee0*/  BSYNC.RECONVERGENT B2 ;  /* 0x0000000000027941 */ /* 0x000fea0003800200 */
.L_x_9241:
        /* <DEDUP_REMOVED lines=22> */
.L_x_9252:
        /* <DEDUP_REMOVED lines=13> */
.L_x_9254:
[----:B------:R-:W-:Y:S05]  /*f120*/  BSYNC.RECONVERGENT B4 ;  /* 0x0000000000047941 */ /* 0x000fea0003800200 */
.L_x_9253:
        /* <DEDUP_REMOVED lines=40> */
[----:B------:R-:W-:Y:S01]  /*f3b0*/  IMAD.MOV.U32 R10, RZ, RZ, R116 ;  /* 0x000000ffff0a7224 */ /* 0x000fe200078e0074 */
[----:B------:R-:W-:Y:S01]  /*f3c0*/  LOP3.LUT R6, R6, UR31, R117, 0x96, !PT ;  /* 0x0000001f06067c12 */ /* 0x000fe2000f8e9675 */
[----:B------:R-:W-:-:S07]  /*f3d0*/  IMAD.MOV.U32 R116, RZ, RZ, RZ ;  /* 0x000000ffff747224 */ /* 0x000fce00078e00ff */
.L_x_9251:
[----:B------:R-:W-:Y:S05]  /*f3e0*/  BSYNC.RECONVERGENT B3 ;  /* 0x0000000000037941 */ /* 0x000fea0003800200 */
.L_x_9250:
        /* <DEDUP_REMOVED lines=11> */
.L_x_9249:
[----:B------:R-:W-:Y:S05]  /*f4a0*/  BSYNC.RECONVERGENT B2 ;  /* 0x0000000000027941 */ /* 0x000fea0003800200 */
.L_x_9248:
        /* <DEDUP_REMOVED lines=22> */
.L_x_9259:
        /* <DEDUP_REMOVED lines=13> */
.L_x_9261:
[----:B------:R-:W-:Y:S05]  /*f6e0*/  BSYNC.RECONVERGENT B4 ;  /* 0x0000000000047941 */ /* 0x000fea0003800200 */
.L_x_9260:
        /* <DEDUP_REMOVED lines=43> */
.L_x_9258:
[----:B------:R-:W-:Y:S05]  /*f9a0*/  BSYNC.RECONVERGENT B3 ;  /* 0x0000000000037941 */ /* 0x000fea0003800200 */
.L_x_9257:
[----:B------:R-:W-:Y:S01]  /*f9b0*/  I2FP.F32.U32 R22, R22 ;  /* 0x0000001600167245 */ /* 0x000fe20000201000 */
[----:B------:R-:W-:Y:S02]  /*f9c0*/  IMAD.MOV.U32 R117, RZ, RZ, 0x2f800000 ;  /* 0x2f800000ff757424 */ /* 0x000fe400078e00ff */
[----:B------:R-:W-:Y:S02]  /*f9d0*/  HADD2.F32 R119, -RZ, R119.H1_H1 ;  /* 0x30000077ff777230 */ /* 0x000fe40000004100 */
        /* <DEDUP_REMOVED lines=8> */
.L_x_9256:
[----:B------:R-:W-:Y:S05]  /*fa60*/  BSYNC.RECONVERGENT B2 ;  /* 0x0000000000027941 */ /* 0x000fea0003800200 */
.L_x_9255:
[----:B------:R-:W-:Y:S02]  /*fa70*/  F2FP.F16.F32.PACK_AB R119, RZ, R144 ;  /* 0x00000090ff77723e */ /* 0x000fe400000000ff */
[----:B------:R-:W-:Y:S02]  /*fa80*/  PRMT R118, R171, 0x5410, R118 ;  /* 0x00005410ab767816 */ /* 0x000fe40000000076 */
[----:B------:R-:W-:Y:S02]  /*fa90*/  PRMT R117, R168, 0x5410, R169 ;  /* 0x00005410a8757816 */ /* 0x000fe400000000a9 */
[----:B------:R-:W-:Y:S02]  /*faa0*/  PRMT R116, R156, 0x5410, R164 ;  /* 0x000054109c747816 */ /* 0x000fe400000000a4 */
[----:B------:R-:W-:Y:S01]  /*fab0*/  PRMT R119, R173, 0x5410, R119 ;  /* 0x00005410ad777816 */ /* 0x000fe20000000077 */
[----:B------:R-:W-:Y:S06]  /*fac0*/  BRA `(.L_x_9262) ;  /* 0x0000002800dc7947 */ /* 0x000fec0003800000 */
.L_x_9205:
[----:B------:R-:W-:Y:S01]  /*fad0*/  BSSY.RECONVERGENT B2, `(.L_x_9263) ;  /* 0x0000057000027945 */ /* 0x000fe20003800200 */
[----:B------:R-:W-:Y:S01]  /*fae0*/  MOV R27, RZ ;  /* 0x000000ff001b7202 */ /* 0x000fe20000000f00 */
[----:B------:R-:W-:Y:S01]  /*faf0*/  IMAD.MOV.U32 R166, RZ, RZ, R156 ;  /* 0x000000ffffa67224 */ /* 0x000fe200078e009c */
[----:B--2---:R-:W-:Y:S01]  /*fb00*/  MOV R29, R7 ;  /* 0x00000007001d7202 */ /* 0x004fe20000000f00 */
        /* <DEDUP_REMOVED lines=17> */
.L_x_9267:
        /* <DEDUP_REMOVED lines=13> */
.L_x_9269:
[----:B------:R-:W-:Y:S05]  /*fcf0*/  BSYNC.RECONVERGENT B4 ;  /* 0x0000000000047941 */ /* 0x000fea0003800200 */
.L_x_9268:
[----:B01----:R-:W-:Y:S01]  /*fd00*/  LOP3.LUT R116, R9, UR7, R7, 0x96, !PT ;  /* 0x0000000709747c12 */ /* 0x003fe2000f8e9607 */
        /* <DEDUP_REMOVED lines=41> */
.L_x_9266:
[----:B------:R-:W-:Y:S05]  /*ffa0*/  BSYNC.RECONVERGENT B3 ;  /* 0x0000000000037941 */ /* 0x000fea0003800200 */
.L_x_9265:
[----:B------:R-:W-:Y:S01]  /*ffb0*/  I2FP.F32.U32 R7, R12 ;  /* 0x0000000c00077245 */ /* 0x000fe20000201000 */
[----:B------:R-:W-:-:S05]  /*ffc0*/  HFMA2 R12, -RZ, RZ, 0.1171875, 0 ;  /* 0x2f800000ff0c7431 */ /* 0x000fca00000001ff */
[----:B------:R-:W-:Y:S01]  /*ffd0*/  FFMA.FTZ R7, R7, R12, 1.1641532182693481445e-10 ;  /* 0x2f00000007077423 */ /* 0x000fe2000001000c */
[----:B-----5:R-:W-:-:S04]  /*ffe0*/  HADD2.F32 R12, -RZ, R48.H0_H0 ;  /* 0x20000030ff0c7230 */ /* 0x020fc80000004100 */
[----:B------:R-:W-:Y:S01]  /*fff0*/  FSETP.GTU.FTZ.AND P1, PT, R7, UR10, PT ;  /* 0x0000000a07007c0b */ /* 0x000fe2000bf3c000 */
[----:B------:R-:W-:-:S04]  /*10000*/  FMUL.FTZ R12, R12, UR13 ;  /* 0x0000000d0c0c7c20 */ /* 0x000fc80008410000 */
[----:B------:R-:W-:Y:S01]  /*10010*/  FMUL.FTZ R27, R12, UR12 ;  /* 0x0000000c0c1b7c20 */ /* 0x000fe20008410000 */
[----:B------:R-:W-:-:S04]  /*10020*/  SEL R12, RZ, 0x1, P1 ;  /* 0x00000001ff0c7807 */ /* 0x000fc80000800000 */
[----:B------:R-:W-:-:S07]  /*10030*/  FSEL R27, R27, RZ, !P1 ;  /* 0x000000ff1b1b7208 */ /* 0x000fce0004800000 */
.L_x_9264:
[----:B------:R-:W-:Y:S05]  /*10040*/  BSYNC.RECONVERGENT B2 ;  /* 0x0000000000027941 */ /* 0x000fea0003800200 */
.L_x_9263:
[----:B------:R-:W-:Y:S01]  /*10050*/  BSSY.RECONVERGENT B2, `(.L_x_9270) ;  /* 0x0000055000027945 */ /* 0x000fe20003800200 */
[----:B------:R-:W-:Y:S01]  /*10060*/  F2FP.F16.F32.PACK_AB R156, RZ, R27 ;  /* 0x0000001bff9c723e */ /* 0x000fe200000000ff */
        /* <DEDUP_REMOVED lines=16> */
.L_x_9274:
        /* <DEDUP_REMOVED lines=13> */
.L_x_9276:
[----:B------:R-:W-:Y:S05]  /*10240*/  BSYNC.RECONVERGENT B4 ;  /* 0x0000000000047941 */ /* 0x000fea0003800200 */
.L_x_9275:
[----:B01----:R-:W-:Y:S01]  /*10250*/  LOP3.LUT R116, R9, UR7, R7, 0x96, !PT ;  /* 0x0000000709747c12 */ /* 0x003fe2000f8e9607 */
        /* <DEDUP_REMOVED lines=39> */
[----:B------:R-:W-:-:S05]  /*104d0*/  IMAD.WIDE.U32 R28, R116, -0x2daee0ad, RZ ;  /* 0xd2511f53741c7825 */ /* 0x000fca00078e00ff */
[----:B------:R-:W-:Y:S02]  /*104e0*/  LOP3.LUT R5, R118, UR32, R29, 0x96, !PT ;  /* 0x0000002076057c12 */ /* 0x000fe4000f8e961d */
[----:B------:R-:W-:-:S07]  /*104f0*/  MOV R166, R28 ;  /* 0x0000001c00a67202 */ /* 0x000fce0000000f00 */
.L_x_9273:
[----:B------:R-:W-:Y:S05]  /*10500*/  BSYNC.RECONVERGENT B3 ;  /* 0x0000000000037941 */ /* 0x000fea0003800200 */
.L_x_9272:
        /* <DEDUP_REMOVED lines=9> */
.L_x_9271:
[----:B------:R-:W-:Y:S05]  /*105a0*/  BSYNC.RECONVERGENT B2 ;  /* 0x0000000000027941 */ /* 0x000fea0003800200 */
.L_x_9270:
[----:B------:R-:W-:Y:S01]  /*105b0*/  BSSY.RECONVERGENT B2, `(.L_x_9277) ;  /* 0x0000055000027945 */ /* 0x000fe20003800200 */
[----:B------:R-:W-:Y:S01]  /*105c0*/  F2FP.F16.F32.PACK_AB R164, RZ, R28 ;  /* 0x0000001cffa4723e */ /* 0x000fe200000000ff */
[----:B------:R-:W-:Y:S01]  /*105d0*/  IMAD.MOV.U32 R29, RZ, RZ, RZ ;  /* 0x000000ffff1d7224 */ /* 0x000fe200078e00ff */
[----:B01----:R-:W-:Y:S01]  /*105e0*/  MOV R116, R7 ;  /* 0x0000000700747202 */ /* 0x003fe20000000f00 */
        /* <DEDUP_REMOVED lines=14> */
.L_x_9281:
        /* <DEDUP_REMOVED lines=13> */
.L_x_9283:
[----:B------:R-:W-:Y:S05]  /*107a0*/  BSYNC.RECONVERGENT B4 ;  /* 0x0000000000047941 */ /* 0x000fea0003800200 */
.L_x_9282:
        /* <DEDUP_REMOVED lines=39> */
[----:B------:R-:W-:-:S04]  /*10a20*/  MOV R10, R162 ;  /* 0x000000a2000a7202 */ /* 0x000fc80000000f00 */
[----:B------:R-:W-:Y:S01]  /*10a30*/  LOP3.LUT R5, R116, UR32, R119, 0x96, !PT ;  /* 0x0000002074057c12 */ /* 0x000fe2000f8e9677 */
[----:B------:R-:W-:Y:S01]  /*10a40*/  IMAD.MOV.U32 R116, RZ, RZ, RZ ;  /* 0x000000ffff747224 */ /* 0x000fe200078e00ff */
[----:B------:R-:W-:-:S07]  /*10a50*/  MOV R166, R118 ;  /* 0x0000007600a67202 */ /* 0x000fce0000000f00 */
.L_x_9280:
[----:B------:R-:W-:Y:S05]  /*10a60*/  BSYNC.RECONVERGENT B3 ;  /* 0x0000000000037941 */ /* 0x000fea0003800200 */
.L_x_9279:
        /* <DEDUP_REMOVED lines=9> */
.L_x_9278:
[----:B------:R-:W-:Y:S05]  /*10b00*/  BSYNC.RECONVERGENT B2 ;  /* 0x0000000000027941 */ /* 0x000fea0003800200 */
.L_x_9277:
        /* <DEDUP_REMOVED lines=18> */
.L_x_9288:
        /* <DEDUP_REMOVED lines=13> */
.L_x_9290:
[----:B------:R-:W-:Y:S05]  /*10d00*/  BSYNC.RECONVERGENT B4 ;  /* 0x0000000000047941 */ /* 0x000fea0003800200 */
.L_x_9289:
        /* <DEDUP_REMOVED lines=41> */
[----:B------:R-:W-:Y:S02]  /*10fa0*/  LOP3.LUT R5, R116, UR32, R119, 0x96, !PT ;  /* 0x0000002074057c12 */ /* 0x000fe4000f8e9677 */
[----:B------:R-:W-:-:S07]  /*10fb0*/  MOV R166, R118 ;  /* 0x0000007600a67202 */ /* 0x000fce0000000f00 */
.L_x_9287:
[----:B------:R-:W-:Y:S05]  /*10fc0*/  BSYNC.RECONVERGENT B3 ;  /* 0x0000000000037941 */ /* 0x000fea0003800200 */
.L_x_9286:
        /* <DEDUP_REMOVED lines=9> */
.L_x_9285:
[----:B------:R-:W-:Y:S05]  /*11060*/  BSYNC.RECONVERGENT B2 ;  /* 0x0000000000027941 */ /* 0x000fea0003800200 */
.L_x_9284:
        /* <DEDUP_REMOVED lines=18> */
.L_x_9295:
        /* <DEDUP_REMOVED lines=13> */
.L_x_9297:
[----:B------:R-:W-:Y:S05]  /*11260*/  BSYNC.RECONVERGENT B4 ;  /* 0x0000000000047941 */ /* 0x000fea0003800200 */
.L_x_9296:
        /* <DEDUP_REMOVED lines=41> */
[----:B------:R-:W-:Y:S01]  /*11500*/  IMAD.MOV.U32 R116, RZ, RZ, RZ ;  /* 0x000000ffff747224 */ /* 0x000fe200078e00ff */
[----:B------:R-:W-:-:S07]  /*11510*/  MOV R166, R118 ;  /* 0x0000007600a67202 */ /* 0x000fce0000000f00 */
.L_x_9294:
[----:B------:R-:W-:Y:S05]  /*11520*/  BSYNC.RECONVERGENT B3 ;  /* 0x0000000000037941 */ /* 0x000fea0003800200 */
.L_x_9293:
        /* <DEDUP_REMOVED lines=9> */
.L_x_9292:
[----:B------:R-:W-:Y:S05]  /*115c0*/  BSYNC.RECONVERGENT B2 ;  /* 0x0000000000027941 */ /* 0x000fea0003800200 */
.L_x_9291:
        /* <DEDUP_REMOVED lines=18> */
.L_x_9302:
        /* <DEDUP_REMOVED lines=13> */
.L_x_9304:
[----:B------:R-:W-:Y:S05]  /*117c0*/  BSYNC.RECONVERGENT B4 ;  /* 0x0000000000047941 */ /* 0x000fea0003800200 */
.L_x_9303:
        /* <DEDUP_REMOVED lines=38> */
[----:B------:R-:W-:Y:S02]  /*11a30*/  LOP3.LUT R6, R6, UR31, R117, 0x96, !PT ;  /* 0x0000001f06067c12 */ /* 0x000fe4000f8e9675 */
[----:B------:R-:W-:Y:S01]  /*11a40*/  MOV R10, R116 ;  /* 0x00000074000a7202 */ /* 0x000fe20000000f00 */
[----:B------:R-:W-:-:S05]  /*11a50*/  IMAD.WIDE.U32 R116, R5, -0x2daee0ad, RZ ;  /* 0xd2511f5305747825 */ /* 0x000fca00078e00ff */
[----:B------:R-:W-:Y:S02]  /*11a60*/  LOP3.LUT R5, R118, UR32, R117, 0x96, !PT ;  /* 0x0000002076057c12 */ /* 0x000fe4000f8e9675 */
[----:B------:R-:W-:-:S07]  /*11a70*/  MOV R166, R116 ;  /* 0x0000007400a67202 */ /* 0x000fce0000000f00 */
.L_x_9301:
[----:B------:R-:W-:Y:S05]  /*11a80*/  BSYNC.RECONVERGENT B3 ;  /* 0x0000000000037941 */ /* 0x000fea0003800200 */
.L_x_9300:
        /* <DEDUP_REMOVED lines=9> */
.L_x_9299:
[----:B------:R-:W-:Y:S05]  /*11b20*/  BSYNC.RECONVERGENT B2 ;  /* 0x0000000000027941 */ /* 0x000fea0003800200 */
.L_x_9298:
        /* <DEDUP_REMOVED lines=18> */
.L_x_9309:
        /* <DEDUP_REMOVED lines=13> */
.L_x_9311:
[----:B------:R-:W-:Y:S05]  /*11d20*/  BSYNC.RECONVERGENT B4 ;  /* 0x0000000000047941 */ /* 0x000fea0003800200 */
.L_x_9310:
        /* <DEDUP_REMOVED lines=39> */
[----:B------:R-:W-:Y:S02]  /*11fa0*/  MOV R10, R118 ;  /* 0x00000076000a7202 */ /* 0x000fe40000000f00 */
[----:B------:R-:W-:Y:S01]  /*11fb0*/  MOV R166, R116 ;  /* 0x0000007400a67202 */ /* 0x000fe20000000f00 */
[----:B------:R-:W-:Y:S01]  /*11fc0*/  IMAD.MOV.U32 R116, RZ, RZ, RZ ;  /* 0x000000ffff747224 */ /* 0x000fe200078e00ff */
[----:B------:R-:W-:-:S07]  /*11fd0*/  LOP3.LUT R5, R168, UR32, R117, 0x96, !PT ;  /* 0x00000020a8057c12 */ /* 0x000fce000f8e9675 */
.L_x_9308:
[----:B------:R-:W-:Y:S05]  /*11fe0*/  BSYNC.RECONVERGENT B3 ;  /* 0x0000000000037941 */ /* 0x000fea0003800200 */
.L_x_9307:
        /* <DEDUP_REMOVED lines=9> */
.L_x_9306:
[----:B------:R-:W-:Y:S05]  /*12080*/  BSYNC.RECONVERGENT B2 ;  /* 0x0000000000027941 */ /* 0x000fea0003800200 */
.L_x_9305:
        /* <DEDUP_REMOVED lines=18> */
.L_x_9316:
        /* <DEDUP_REMOVED lines=13> */
.L_x_9318:
[----:B------:R-:W-:Y:S05]  /*12280*/  BSYNC.RECONVERGENT B4 ;  /* 0x0000000000047941 */ /* 0x000fea0003800200 */
.L_x_9317:
        /* <DEDUP_REMOVED lines=43> */
.L_x_9315:
[----:B------:R-:W-:Y:S05]  /*12540*/  BSYNC.RECONVERGENT B3 ;  /* 0x0000000000037941 */ /* 0x000fea0003800200 */
.L_x_9314:
        /* <DEDUP_REMOVED lines=9> */
.L_x_9313:
[----:B------:R-:W-:Y:S05]  /*125e0*/  BSYNC.RECONVERGENT B2 ;  /* 0x0000000000027941 */ /* 0x000fea0003800200 */
.L_x_9312:
[----:B------:R-:W-:Y:S02]  /*125f0*/  F2FP.F16.F32.PACK_AB R119, RZ, R144 ;  /* 0x00000090ff77723e */ /* 0x000fe400000000ff */
[----:B------:R-:W-:Y:S02]  /*12600*/  PRMT R118, R172, 0x5410, R173 ;  /* 0x00005410ac767816 */ /* 0x000fe400000000ad */
[----:B------:R-:W-:Y:S02]  /*12610*/  PRMT R117, R167, 0x5410, R171 ;  /* 0x00005410a7757816 */ /* 0x000fe400000000ab */
[----:B------:R-:W-:Y:S02]  /*12620*/  PRMT R116, R156, 0x5410, R164 ;  /* 0x000054109c747816 */ /* 0x000fe400000000a4 */
[----:B------:R-:W-:-:S07]  /*12630*/  PRMT R119, R168, 0x5410, R119 ;  /* 0x00005410a8777816 */ /* 0x000fce0000000077 */
.L_x_9262:
        /* <DEDUP_REMOVED lines=26> */
.L_x_9320:
[----:B------:R-:W-:Y:S05]  /*127e0*/  BSYNC.RECONVERGENT B2 ;  /* 0x0000000000027941 */ /* 0x000fea0003800200 */
.L_x_9319:
[----:B------:R-:W-:Y:S01]  /*127f0*/  VIADD R165, R165, 0x20 ;  /* 0x00000020a5a57836 */ /* 0x000fe20000000000 */
[----:B------:R-:W-:-:S07]  /*12800*/  IADD3 R159, PT, PT, R159, 0x20, RZ ;  /* 0x000000209f9f7810 */ /* 0x000fce0007ffe0ff */
.L_x_9202:
[----:B------:R-:W-:Y:S05]  /*12810*/  BSYNC.RECONVERGENT B1 ;  /* 0x0000000000017941 */ /* 0x000fea0003800200 */
.L_x_9201:
        /* <DEDUP_REMOVED lines=9> */
.L_x_9324:
[----:B------:R-:W-:Y:S05]  /*128b0*/  BSYNC.RECONVERGENT B2 ;  /* 0x0000000000027941 */ /* 0x000fea0003800200 */
.L_x_9323:
        /* <DEDUP_REMOVED lines=8> */
[----:B------:R-:W-:Y:S01]  /*12940*/  @!P1 IMAD.MOV.U32 R34, RZ, RZ, R156 ;  /* 0x000000ffff229224 */ /* 0x000fe200078e009c */
[----:B------:R-:W-:Y:S01]  /*12950*/  @!P1 MOV R129, R7 ;  /* 0x0000000700819202 */ /* 0x000fe20000000f00 */
        /* <DEDUP_REMOVED lines=18> */
.L_x_9330:
        /* <DEDUP_REMOVED lines=13> */
.L_x_9332:
[----:B------:R-:W-:Y:S05]  /*12b50*/  BSYNC.RECONVERGENT B4 ;  /* 0x0000000000047941 */ /* 0x000fea0003800200 */
.L_x_9331:
        /* <DEDUP_REMOVED lines=43> */
.L_x_9329:
[----:B------:R-:W-:Y:S05]  /*12e10*/  BSYNC.RECONVERGENT B3 ;  /* 0x0000000000037941 */ /* 0x000fea0003800200 */
.L_x_9328:
        /* <DEDUP_REMOVED lines=11> */
.L_x_9327:
[----:B------:R-:W-:Y:S05]  /*12ed0*/  BSYNC.RECONVERGENT B2 ;  /* 0x0000000000027941 */ /* 0x000fea0003800200 */
.L_x_9326:
        /* <DEDUP_REMOVED lines=22> */
.L_x_9337:
        /* <DEDUP_REMOVED lines=13> */
.L_x_9339:
[----:B------:R-:W-:Y:S05]  /*13110*/  BSYNC.RECONVERGENT B4 ;  /* 0x0000000000047941 */ /* 0x000fea0003800200 */
.L_x_9338:
        /* <DEDUP_REMOVED lines=43> */
.L_x_9336:
[----:B------:R-:W-:Y:S05]  /*133d0*/  BSYNC.RECONVERGENT B3 ;  /* 0x0000000000037941 */ /* 0x000fea0003800200 */
.L_x_9335:
        /* <DEDUP_REMOVED lines=11> */
.L_x_9334:
[----:B------:R-:W-:Y:S05]  /*13490*/  BSYNC.RECONVERGENT B2 ;  /* 0x0000000000027941 */ /* 0x000fea0003800200 */
.L_x_9333:
        /* <DEDUP_REMOVED lines=22> */
.L_x_9344:
        /* <DEDUP_REMOVED lines=13> */
.L_x_9346:
[----:B------:R-:W-:Y:S05]  /*136d0*/  BSYNC.RECONVERGENT B4 ;  /* 0x0000000000047941 */ /* 0x000fea0003800200 */
.L_x_9345:
        /* <DEDUP_REMOVED lines=43> */
.L_x_9343:
[----:B------:R-:W-:Y:S05]  /*13990*/  BSYNC.RECONVERGENT B3 ;  /* 0x0000000000037941 */ /* 0x000fea0003800200 */
.L_x_9342:
        /* <DEDUP_REMOVED lines=11> */
.L_x_9341:
[----:B------:R-:W-:Y:S05]  /*13a50*/  BSYNC.RECONVERGENT B2 ;  /* 0x0000000000027941 */ /* 0x000fea0003800200 */
.L_x_9340:
        /* <DEDUP_REMOVED lines=22> */
.L_x_9351:
        /* <DEDUP_REMOVED lines=13> */
.L_x_9353:
[----:B------:R-:W-:Y:S05]  /*13c90*/  BSYNC.RECONVERGENT B4 ;  /* 0x0000000000047941 */ /* 0x000fea0003800200 */
.L_x_9352:
        /* <DEDUP_REMOVED lines=43> */
.L_x_9350:
[----:B------:R-:W-:Y:S05]  /*13f50*/  BSYNC.RECONVERGENT B3 ;  /* 0x0000000000037941 */ /* 0x000fea0003800200 */
.L_x_9349:
[----:B------:R-:W-:Y:S01]  /*13f60*/  I2FP.F32.U32 R18, R18 ;  /* 0x0000001200127245 */ /* 0x000fe20000201000 */
[----:B------:R-:W-:Y:S02]  /*13f70*/  HFMA2 R129, -RZ, RZ, 0.1171875, 0 ;  /* 0x2f800000ff817431 */ /* 0x000fe400000001ff */
[----:B-----5:R-:W-:Y:S02]  /*13f80*/  HADD2.F32 R34, -RZ, R49.H1_H1 ;  /* 0x30000031ff227230 */ /* 0x020fe40000004100 */
[----:B------:R-:W-:Y:S02]  /*13f90*/  HADD2.F32 R117, -RZ, R117.H1_H1 ;  /* 0x30000075ff757230 */ /* 0x000fe40000004100 */
[----:B------:R-:W-:Y:S01]  /*13fa0*/  FFMA.FTZ R18, R18, R129, 1.1641532182693481445e-10 ;  /* 0x2f00000012127423 */ /* 0x000fe20000010081 */
[----:B------:R-:W-:-:S04]  /*13fb0*/  FMUL.FTZ R34, R34, UR13 ;  /* 0x0000000d22227c20 */ /* 0x000fc80008410000 */
[----:B------:R-:W-:Y:S01]  /*13fc0*/  FMUL.FTZ R34, R34, UR12 ;  /* 0x0000000c22227c20 */ /* 0x000fe20008410000 */
[----:B------:R-:W-:-:S04]  /*13fd0*/  FSETP.GTU.FTZ.AND P2, PT, R18, UR10, PT ;  /* 0x0000000a12007c0b */ /* 0x000fc8000bf5c000 */
[----:B------:R-:W-:Y:S02]  /*13fe0*/  FSEL R34, R34, RZ, !P2 ;  /* 0x000000ff22227208 */ /* 0x000fe40005000000 */
[----:B------:R-:W-:-:S03]  /*13ff0*/  SEL R18, RZ, 0x1, P2 ;  /* 0x00000001ff127807 */ /* 0x000fc60001000000 */
[----:B------:R-:W-:-:S07]  /*14000*/  FADD.FTZ R34, R117, R34 ;  /* 0x0000002275227221 */ /* 0x000fce0000010000 */
.L_x_9348:
[----:B------:R-:W-:Y:S05]  /*14010*/  BSYNC.RECONVERGENT B2 ;  /* 0x0000000000027941 */ /* 0x000fea0003800200 */
.L_x_9347:
        /* <DEDUP_REMOVED lines=22> */
.L_x_9358:
        /* <DEDUP_REMOVED lines=13> */
.L_x_9360:
[----:B------:R-:W-:Y:S05]  /*14250*/  BSYNC.RECONVERGENT B4 ;  /* 0x0000000000047941 */ /* 0x000fea0003800200 */
.L_x_9359:
        /* <DEDUP_REMOVED lines=39> */
[----:B------:R-:W-:-:S03]  /*144d0*/  IMAD.WIDE.U32 R116, R5, -0x2daee0ad, RZ ;  /* 0xd2511f5305747825 */ /* 0x000fc600078e00ff */
[----:B------:R-:W-:Y:S01]  /*144e0*/  MOV R145, R116 ;  /* 0x0000007400917202 */ /* 0x000fe20000000f00 */
[----:B------:R-:W-:Y:S01]  /*144f0*/  HFMA2 R116, -RZ, RZ, 0, 0 ;  /* 0x00000000ff747431 */ /* 0x000fe200000001ff */
[----:B------:R-:W-:-:S07]  /*14500*/  LOP3.LUT R5, R166, UR32, R117, 0x96, !PT ;  /* 0x00000020a6057c12 */ /* 0x000fce000f8e9675 */
.L_x_9357:
[----:B------:R-:W-:Y:S05]  /*14510*/  BSYNC.RECONVERGENT B3 ;  /* 0x0000000000037941 */ /* 0x000fea0003800200 */
.L_x_9356:
        /* <DEDUP_REMOVED lines=11> */
.L_x_9355:
[----:B------:R-:W-:Y:S05]  /*145d0*/  BSYNC.RECONVERGENT B2 ;  /* 0x0000000000027941 */ /* 0x000fea0003800200 */
.L_x_9354:
        /* <DEDUP_REMOVED lines=22> */
.L_x_9365:
        /* <DEDUP_REMOVED lines=13> */
.L_x_9367:
[----:B------:R-:W-:Y:S05]  /*14810*/  BSYNC.RECONVERGENT B4 ;  /* 0x0000000000047941 */ /* 0x000fea0003800200 */
.L_x_9366:
        /* <DEDUP_REMOVED lines=36> */
[----:B------:R-:W-:-:S04]  /*14a60*/  IMAD.MOV.U32 R7, RZ, RZ, RZ ;  /* 0x000000ffff077224 */ /* 0x000fc800078e00ff */
[----:B------:R-:W-:-:S05]  /*14a70*/  IMAD.WIDE.U32 R116, R116, -0x2daee0ad, RZ ;  /* 0xd2511f5374747825 */ /* 0x000fca00078e00ff */
[----:B------:R-:W-:Y:S02]  /*14a80*/  LOP3.LUT R5, R166, UR32, R117, 0x96, !PT ;  /* 0x00000020a6057c12 */ /* 0x000fe4000f8e9675 */
[----:B------:R-:W-:Y:S01]  /*14a90*/  MOV R146, R116 ;  /* 0x0000007400927202 */ /* 0x000fe20000000f00 */
[----:B------:R-:W-:-:S04]  /*14aa0*/  IMAD.WIDE.U32 R116, R10, -0x326172a9, RZ ;  /* 0xcd9e8d570a747825 */ /* 0x000fc800078e00ff */
[----:B------:R-:W-:Y:S01]  /*14ab0*/  IMAD.MOV.U32 R10, RZ, RZ, R116 ;  /* 0x000000ffff0a7224 */ /* 0x000fe200078e0074 */
[----:B------:R-:W-:-:S07]  /*14ac0*/  LOP3.LUT R6, R6, UR31, R117, 0x96, !PT ;  /* 0x0000001f06067c12 */ /* 0x000fce000f8e9675 */
.L_x_9364:
[----:B------:R-:W-:Y:S05]  /*14ad0*/  BSYNC.RECONVERGENT B3 ;  /* 0x0000000000037941 */ /* 0x000fea0003800200 */
.L_x_9363:
        /* <DEDUP_REMOVED lines=11> */
.L_x_9362:
[----:B------:R-:W-:Y:S05]  /*14b90*/  BSYNC.RECONVERGENT B2 ;  /* 0x0000000000027941 */ /* 0x000fea0003800200 */
.L_x_9361:
        /* <DEDUP_REMOVED lines=22> */
.L_x_9372:
        /* <DEDUP_REMOVED lines=13> */
.L_x_9374:
[----:B------:R-:W-:Y:S05]  /*14dd0*/  BSYNC.RECONVERGENT B4 ;  /* 0x0000000000047941 */ /* 0x000fea0003800200 */
.L_x_9373:
        /* <DEDUP_REMOVED lines=36> */
[----:B------:R-:W-:-:S04]  /*15020*/  IMAD.WIDE.U32 R116, R116, -0x2daee0ad, RZ ;  /* 0xd2511f5374747825 */ /* 0x000fc800078e00ff */
[----:B------:R-:W-:Y:S01]  /*15030*/  IMAD.MOV.U32 R171, RZ, RZ, R116 ;  /* 0x000000ffffab7224 */ /* 0x000fe200078e0074 */
[----:B------:R-:W-:Y:S01]  /*15040*/  LOP3.LUT R5, R166, UR32, R117, 0x96, !PT ;  /* 0x00000020a6057c12 */ /* 0x000fe2000f8e9675 */
[----:B------:R-:W-:-:S03]  /*15050*/  IMAD.WIDE.U32 R116, R10, -0x326172a9, RZ ;  /* 0xcd9e8d570a747825 */ /* 0x000fc600078e00ff */
[----:B------:R-:W-:Y:S01]  /*15060*/  MOV R10, R116 ;  /* 0x00000074000a7202 */ /* 0x000fe20000000f00 */
[----:B------:R-:W-:Y:S01]  /*15070*/  HFMA2 R116, -RZ, RZ, 0, 0 ;  /* 0x00000000ff747431 */ /* 0x000fe200000001ff */
[----:B------:R-:W-:-:S07]  /*15080*/  LOP3.LUT R6, R6, UR31, R117, 0x96, !PT ;  /* 0x0000001f06067c12 */ /* 0x000fce000f8e9675 */
.L_x_9371:
[----:B------:R-:W-:Y:S05]  /*15090*/  BSYNC.RECONVERGENT B3 ;  /* 0x0000000000037941 */ /* 0x000fea0003800200 */
.L_x_9370:
        /* <DEDUP_REMOVED lines=11> */
.L_x_9369:
[----:B------:R-:W-:Y:S05]  /*15150*/  BSYNC.RECONVERGENT B2 ;  /* 0x0000000000027941 */ /* 0x000fea0003800200 */
.L_x_9368:
        /* <DEDUP_REMOVED lines=22> */
.L_x_9379:
        /* <DEDUP_REMOVED lines=13> */
.L_x_9381:
[----:B------:R-:W-:Y:S05]  /*15390*/  BSYNC.RECONVERGENT B4 ;  /* 0x0000000000047941 */ /* 0x000fea0003800200 */
.L_x_9380:
        /* <DEDUP_REMOVED lines=37> */
[----:B------:R-:W-:-:S05]  /*155f0*/  IMAD.WIDE.U32 R166, R166, -0x2daee0ad, RZ ;  /* 0xd2511f53a6a67825 */ /* 0x000fca00078e00ff */
[----:B------:R-:W-:Y:S01]  /*15600*/  LOP3.LUT R5, R116, UR32, R167, 0x96, !PT ;  /* 0x0000002074057c12 */ /* 0x000fe2000f8e96a7 */
[----:B------:R-:W-:-:S05]  /*15610*/  IMAD.WIDE.U32 R116, R117, -0x326172a9, RZ ;  /* 0xcd9e8d5775747825 */ /* 0x000fca00078e00ff */
[----:B------:R-:W-:Y:S02]  /*15620*/  LOP3.LUT R6, R6, UR31, R117, 0x96, !PT ;  /* 0x0000001f06067c12 */ /* 0x000fe4000f8e9675 */
[----:B------:R-:W-:-:S07]  /*15630*/  MOV R10, R116 ;  /* 0x00000074000a7202 */ /* 0x000fce0000000f00 */
.L_x_9378:
[----:B------:R-:W-:Y:S05]  /*15640*/  BSYNC.RECONVERGENT B3 ;  /* 0x0000000000037941 */ /* 0x000fea0003800200 */
.L_x_9377:
        /* <DEDUP_REMOVED lines=11> */
.L_x_9376:
[----:B------:R-:W-:Y:S05]  /*15700*/  BSYNC.RECONVERGENT B2 ;  /* 0x0000000000027941 */ /* 0x000fea0003800200 */
.L_x_9375:
[----:B------:R-:W-:Y:S02]  /*15710*/  F2FP.F16.F32.PACK_AB R119, RZ, R146 ;  /* 0x00000092ff77723e */ /* 0x000fe400000000ff */
[----:B------:R-:W-:Y:S02]  /*15720*/  PRMT R118, R169, 0x5410, R118 ;  /* 0x00005410a9767816 */ /* 0x000fe40000000076 */
[----:B------:R-:W-:Y:S02]  /*15730*/  PRMT R117, R163, 0x5410, R168 ;  /* 0x00005410a3757816 */ /* 0x000fe400000000a8 */
[----:B------:R-:W-:Y:S02]  /*15740*/  PRMT R116, R156, 0x5410, R162 ;  /* 0x000054109c747816 */ /* 0x000fe400000000a2 */
[----:B------:R-:W-:Y:S01]  /*15750*/  PRMT R119, R172, 0x5410, R119 ;  /* 0x00005410ac777816 */ /* 0x000fe20000000077 */
[----:B------:R-:W-:Y:S06]  /*15760*/  BRA `(.L_x_9382) ;  /* 0x0000002800dc7947 */ /* 0x000fec0003800000 */
.L_x_9325:
        /* <DEDUP_REMOVED lines=21> */
.L_x_9387:
        /* <DEDUP_REMOVED lines=13> */
.L_x_9389:
[----:B------:R-:W-:Y:S05]  /*15990*/  BSYNC.RECONVERGENT B4 ;  /* 0x0000000000047941 */ /* 0x000fea0003800200 */
.L_x_9388:
        /* <DEDUP_REMOVED lines=42> */
.L_x_9386:
[----:B------:R-:W-:Y:S05]  /*15c40*/  BSYNC.RECONVERGENT B3 ;  /* 0x0000000000037941 */ /* 0x000fea0003800200 */
.L_x_9385:
        /* <DEDUP_REMOVED lines=9> */
.L_x_9384:
[----:B------:R-:W-:Y:S05]  /*15ce0*/  BSYNC.RECONVERGENT B2 ;  /* 0x0000000000027941 */ /* 0x000fea0003800200 */
.L_x_9383:
[----:B------:R-:W-:Y:S01]  /*15cf0*/  BSSY.RECONVERGENT B2, `(.L_x_9390) ;  /* 0x0000055000027945 */ /* 0x000fe20003800200 */
[----:B01----:R-:W-:Y:S01]  /*15d00*/  F2FP.F16.F32.PACK_AB R116, RZ, R31 ;  /* 0x0000001fff74723e */ /* 0x003fe200000000ff */
        /* <DEDUP_REMOVED lines=16> */
.L_x_9394:
        /* <DEDUP_REMOVED lines=13> */
.L_x_9396:
[----:B------:R-:W-:Y:S05]  /*15ee0*/  BSYNC.RECONVERGENT B4 ;  /* 0x0000000000047941 */ /* 0x000fea0003800200 */
.L_x_9395:
        /* <DEDUP_REMOVED lines=43> */
.L_x_9393:
[----:B------:R-:W-:Y:S05]  /*161a0*/  BSYNC.RECONVERGENT B3 ;  /* 0x0000000000037941 */ /* 0x000fea0003800200 */
.L_x_9392:
        /* <DEDUP_REMOVED lines=9> */
.L_x_9391:
[----:B------:R-:W-:Y:S05]  /*16240*/  BSYNC.RECONVERGENT B2 ;  /* 0x0000000000027941 */ /* 0x000fea0003800200 */
.L_x_9390:
        /* <DEDUP_REMOVED lines=18> */
.L_x_9401:
        /* <DEDUP_REMOVED lines=13> */
.L_x_9403:
[----:B------:R-:W-:Y:S05]  /*16440*/  BSYNC.RECONVERGENT B4 ;  /* 0x0000000000047941 */ /* 0x000fea0003800200 */
.L_x_9402:
        /* <DEDUP_REMOVED lines=43> */
.L_x_9400:
[----:B------:R-:W-:Y:S05]  /*16700*/  BSYNC.RECONVERGENT B3 ;  /* 0x0000000000037941 */ /* 0x000fea0003800200 */
.L_x_9399:
        /* <DEDUP_REMOVED lines=9> */
.L_x_9398:
[----:B------:R-:W-:Y:S05]  /*167a0*/  BSYNC.RECONVERGENT B2 ;  /* 0x0000000000027941 */ /* 0x000fea0003800200 */
.L_x_9397:
        /* <DEDUP_REMOVED lines=18> */
.L_x_9408:
        /* <DEDUP_REMOVED lines=13> */
.L_x_9410:
[----:B------:R-:W-:Y:S05]  /*169a0*/  BSYNC.RECONVERGENT B4 ;  /* 0x0000000000047941 */ /* 0x000fea0003800200 */
.L_x_9409:
        /* <DEDUP_REMOVED lines=43> */
.L_x_9407:
[----:B------:R-:W-:Y:S05]  /*16c60*/  BSYNC.RECONVERGENT B3 ;  /* 0x0000000000037941 */ /* 0x000fea0003800200 */
.L_x_9406:
        /* <DEDUP_REMOVED lines=9> */
.L_x_9405:
[----:B------:R-:W-:Y:S05]  /*16d00*/  BSYNC.RECONVERGENT B2 ;  /* 0x0000000000027941 */ /* 0x000fea0003800200 */
.L_x_9404:
        /* <DEDUP_REMOVED lines=18> */
.L_x_9415:
        /* <DEDUP_REMOVED lines=13> */
.L_x_9417:
[----:B------:R-:W-:Y:S05]  /*16f00*/  BSYNC.RECONVERGENT B4 ;  /* 0x0000000000047941 */ /* 0x000fea0003800200 */
.L_x_9416:
        /* <DEDUP_REMOVED lines=39> */
[----:B------:R-:W-:Y:S01]  /*17180*/  IMAD.WIDE.U32 R162, R163, -0x2daee0ad, RZ ;  /* 0xd2511f53a3a27825 */ /* 0x000fe200078e00ff */
[----:B------:R-:W-:-:S04]  /*17190*/  MOV R10, R172 ;  /* 0x000000ac000a7202 */ /* 0x000fc80000000f00 */
[----:B------:R-:W-:Y:S02]  /*171a0*/  LOP3.LUT R5, R168, UR32, R163, 0x96, !PT ;  /* 0x00000020a8057c12 */ /* 0x000fe4000f8e96a3 */
[----:B------:R-:W-:-:S07]  /*171b0*/  MOV R166, R162 ;  /* 0x000000a200a67202 */ /* 0x000fce0000000f00 */
.L_x_9414:
[----:B------:R-:W-:Y:S05]  /*171c0*/  BSYNC.RECONVERGENT B3 ;  /* 0x0000000000037941 */ /* 0x000fea0003800200 */
.L_x_9413:
        /* <DEDUP_REMOVED lines=9> */
.L_x_9412:
[----:B------:R-:W-:Y:S05]  /*17260*/  BSYNC.RECONVERGENT B2 ;  /* 0x0000000000027941 */ /* 0x000fea0003800200 */
.L_x_9411:
        /* <DEDUP_REMOVED lines=18> */
.L_x_9422:
        /* <DEDUP_REMOVED lines=13> */
.L_x_9424:
[----:B------:R-:W-:Y:S05]  /*17460*/  BSYNC.RECONVERGENT B4 ;  /* 0x0000000000047941 */ /* 0x000fea0003800200 */
.L_x_9423:
        /* <DEDUP_REMOVED lines=43> */
.L_x_9421:
[----:B------:R-:W-:Y:S05]  /*17720*/  BSYNC.RECONVERGENT B3 ;  /* 0x0000000000037941 */ /* 0x000fea0003800200 */
.L_x_9420:
        /* <DEDUP_REMOVED lines=9> */
.L_x_9419:
[----:B------:R-:W-:Y:S05]  /*177c0*/  BSYNC.RECONVERGENT B2 ;  /* 0x0000000000027941 */ /* 0x000fea0003800200 */
.L_x_9418:
        /* <DEDUP_REMOVED lines=18> */
.L_x_9429:
        /* <DEDUP_REMOVED lines=13> */
.L_x_9431:
[----:B------:R-:W-:Y:S05]  /*179c0*/  BSYNC.RECONVERGENT B4 ;  /* 0x0000000000047941 */ /* 0x000fea0003800200 */
.L_x_9430:
        /* <DEDUP_REMOVED lines=38> */
[----:B------:R-:W-:Y:S01]  /*17c30*/  IMAD.WIDE.U32 R168, R169, -0x326172a9, RZ ;  /* 0xcd9e8d57a9a87825 */ /* 0x000fe200078e00ff */
[----:B------:R-:W-:-:S03]  /*17c40*/  MOV R166, R162 ;  /* 0x000000a200a67202 */ /* 0x000fc60000000f00 */
[----:B------:R-:W-:Y:S01]  /*17c50*/  IMAD.MOV.U32 R162, RZ, RZ, RZ ;  /* 0x000000ffffa27224 */ /* 0x000fe200078e00ff */
[----:B------:R-:W-:Y:S02]  /*17c60*/  LOP3.LUT R6, R6, UR31, R169, 0x96, !PT ;  /* 0x0000001f06067c12 */ /* 0x000fe4000f8e96a9 */
[----:B------:R-:W-:-:S07]  /*17c70*/  MOV R10, R168 ;  /* 0x000000a8000a7202 */ /* 0x000fce0000000f00 */
.L_x_9428:
[----:B------:R-:W-:Y:S05]  /*17c80*/  BSYNC.RECONVERGENT B3 ;  /* 0x0000000000037941 */ /* 0x000fea0003800200 */
.L_x_9427:
        /* <DEDUP_REMOVED lines=9> */
.L_x_9426:
[----:B------:R-:W-:Y:S05]  /*17d20*/  BSYNC.RECONVERGENT B2 ;  /* 0x0000000000027941 */ /* 0x000fea0003800200 */
.L_x_9425:
        /* <DEDUP_REMOVED lines=18> */
.L_x_9436:
        /* <DEDUP_REMOVED lines=13> */
.L_x_9438:
[----:B------:R-:W-:Y:S05]  /*17f20*/  BSYNC.RECONVERGENT B4 ;  /* 0x0000000000047941 */ /* 0x000fea0003800200 */
.L_x_9437:
        /* <DEDUP_REMOVED lines=43> */
.L_x_9435:
[----:B------:R-:W-:Y:S05]  /*181e0*/  BSYNC.RECONVERGENT B3 ;  /* 0x0000000000037941 */ /* 0x000fea0003800200 */
.L_x_9434:
        /* <DEDUP_REMOVED lines=9> */
.L_x_9433:
[----:B------:R-:W-:Y:S05]  /*18280*/  BSYNC.RECONVERGENT B2 ;  /* 0x0000000000027941 */ /* 0x000fea0003800200 */
.L_x_9432:
[----:B------:R-:W-:Y:S02]  /*18290*/  F2FP.F16.F32.PACK_AB R162, RZ, R146 ;  /* 0x00000092ffa2723e */ /* 0x000fe400000000ff */
[----:B------:R-:W-:Y:S02]  /*182a0*/  PRMT R116, R116, 0x5410, R119 ;  /* 0x0000541074747816 */ /* 0x000fe40000000077 */
[----:B------:R-:W-:Y:S02]  /*182b0*/  PRMT R118, R118, 0x5410, R167 ;  /* 0x0000541076767816 */ /* 0x000fe400000000a7 */
[----:B------:R-:W-:Y:S02]  /*182c0*/  PRMT R117, R156, 0x5410, R117 ;  /* 0x000054109c757816 */ /* 0x000fe40000000075 */
[----:B------:R-:W-:-:S07]  /*182d0*/  PRMT R119, R171, 0x5410, R162 ;  /* 0x00005410ab777816 */ /* 0x000fce00000000a2 */
.L_x_9382:
        /* <DEDUP_REMOVED lines=26> */
.L_x_9440:
[----:B------:R-:W-:Y:S05]  /*18480*/  BSYNC.RECONVERGENT B2 ;  /* 0x0000000000027941 */ /* 0x000fea0003800200 */
.L_x_9439:
[----:B------:R-:W-:Y:S01]  /*18490*/  VIADD R165, R165, 0x20 ;  /* 0x00000020a5a57836 */ /* 0x000fe20000000000 */
[----:B------:R-:W-:-:S07]  /*184a0*/  IADD3 R159, PT, PT, R159, 0x20, RZ ;  /* 0x000000209f9f7810 */ /* 0x000fce0007ffe0ff */
.L_x_9322:
[----:B------:R-:W-:Y:S05]  /*184b0*/  BSYNC.RECONVERGENT B1 ;  /* 0x0000000000017941 */ /* 0x000fea0003800200 */
.L_x_9321:
        /* <DEDUP_REMOVED lines=9> */
.L_x_9444:
[----:B------:R-:W-:Y:S05]  /*18550*/  BSYNC.RECONVERGENT B2 ;  /* 0x0000000000027941 */ /* 0x000fea0003800200 */
.L_x_9443:
        /* <DEDUP_REMOVED lines=28> */
.L_x_9450:
        /* <DEDUP_REMOVED lines=13> */
.L_x_9452:
[----:B------:R-:W-:Y:S05]  /*187f0*/  BSYNC.RECONVERGENT B4 ;  /* 0x0000000000047941 */ /* 0x000fea0003800200 */
.L_x_9451:
        /* <DEDUP_REMOVED lines=43> */
.L_x_9449:
[----:B------:R-:W-:Y:S05]  /*18ab0*/  BSYNC.RECONVERGENT B3 ;  /* 0x0000000000037941 */ /* 0x000fea0003800200 */
.L_x_9448:
[----:B------:R-:W-:Y:S01]  /*18ac0*/  I2FP.F32.U32 R7, R12 ;  /* 0x0000000c00077245 */ /* 0x000fe20000201000 */
[----:B-----5:R-:W-:Y:S02]  /*18ad0*/  HADD2.F32 R35, -RZ, R48.H0_H0 ;  /* 0x20000030ff237230 */ /* 0x020fe40000004100 */
[----:B------:R-:W-:Y:S02]  /*18ae0*/  IMAD.MOV.U32 R12, RZ, RZ, 0x2f800000 ;  /* 0x2f800000ff0c7424 */ /* 0x000fe400078e00ff */
[----:B------:R-:W-:Y:S02]  /*18af0*/  HADD2.F32 R36, -RZ, R116.H0_H0 ;  /* 0x20000074ff247230 */ /* 0x000fe40000004100 */
[----:B------:R-:W-:Y:S01]  /*18b00*/  FMUL.FTZ R35, R35, UR13 ;  /* 0x0000000d23237c20 */ /* 0x000fe20008410000 */
[----:B------:R-:W-:-:S03]  /*18b10*/  FFMA.FTZ R7, R7, R12, 1.1641532182693481445e-10 ;  /* 0x2f00000007077423 */ /* 0x000fc6000001000c */
[----:B------:R-:W-:Y:S02]  /*18b20*/  FMUL.FTZ R35, R35, UR12 ;  /* 0x0000000c23237c20 */ /* 0x000fe40008410000 */
[----:B------:R-:W-:-:S04]  /*18b30*/  FSETP.GTU.FTZ.AND P2, PT, R7, UR10, PT ;  /* 0x0000000a07007c0b */ /* 0x000fc8000bf5c000 */
[----:B------:R-:W-:Y:S02]  /*18b40*/  FSEL R35, R35, RZ, !P2 ;  /* 0x000000ff23237208 */ /* 0x000fe40005000000 */
[----:B------:R-:W-:-:S03]  /*18b50*/  SEL R12, RZ, 0x1, P2 ;  /* 0x00000001ff0c7807 */ /* 0x000fc60001000000 */
[----:B------:R-:W-:-:S07]  /*18b60*/  FADD.FTZ R35, R36, R35 ;  /* 0x0000002324237221 */ /* 0x000fce0000010000 */
.L_x_9447:
[----:B------:R-:W-:Y:S05]  /*18b70*/  BSYNC.RECONVERGENT B2 ;  /* 0x0000000000027941 */ /* 0x000fea0003800200 */
.L_x_9446:
        /* <DEDUP_REMOVED lines=22> */
.L_x_9457:
        /* <DEDUP_REMOVED lines=13> */
.L_x_9459:
[----:B------:R-:W-:Y:S05]  /*18db0*/  BSYNC.RECONVERGENT B4 ;  /* 0x0000000000047941 */ /* 0x000fea0003800200 */
.L_x_9458:
        /* <DEDUP_REMOVED lines=43> */
.L_x_9456:
[----:B------:R-:W-:Y:S05]  /*19070*/  BSYNC.RECONVERGENT B3 ;  /* 0x0000000000037941 */ /* 0x000fea0003800200 */
.L_x_9455:
        /* <DEDUP_REMOVED lines=11> */
.L_x_9454:
[----:B------:R-:W-:Y:S05]  /*19130*/  BSYNC.RECONVERGENT B2 ;  /* 0x0000000000027941 */ /* 0x000fea0003800200 */
.L_x_9453:
        /* <DEDUP_REMOVED lines=22> */
.L_x_9464:
        /* <DEDUP_REMOVED lines=13> */
.L_x_9466:
[----:B------:R-:W-:Y:S05]  /*19370*/  BSYNC.RECONVERGENT B4 ;  /* 0x0000000000047941 */ /* 0x000fea0003800200 */
.L_x_9465:
        /* <DEDUP_REMOVED lines=43> */
.L_x_9463:
[----:B------:R-:W-:Y:S05]  /*19630*/  BSYNC.RECONVERGENT B3 ;  /* 0x0000000000037941 */ /* 0x000fea0003800200 */
.L_x_9462:
        /* <DEDUP_REMOVED lines=11> */
.L_x_9461:
[----:B------:R-:W-:Y:S05]  /*196f0*/  BSYNC.RECONVERGENT B2 ;  /* 0x0000000000027941 */ /* 0x000fea0003800200 */
.L_x_9460:
        /* <DEDUP_REMOVED lines=22> */
.L_x_9471:
        /* <DEDUP_REMOVED lines=13> */
.L_x_9473:
[----:B------:R-:W-:Y:S05]  /*19930*/  BSYNC.RECONVERGENT B4 ;  /* 0x0000000000047941 */ /* 0x000fea0003800200 */
.L_x_9472:
        /* <DEDUP_REMOVED lines=37> */
[----:B------:R-:W-:Y:S01]  /*19b90*/  IMAD.MOV.U32 R7, RZ, RZ, RZ ;  /* 0x000000ffff077224 */ /* 0x000fe200078e00ff */
[----:B------:R-:W-:Y:S02]  /*19ba0*/  LOP3.LUT R6, R6, UR31, R163, 0x96, !PT ;  /* 0x0000001f06067c12 */ /* 0x000fe4000f8e96a3 */
[----:B------:R-:W-:Y:S01]  /*19bb0*/  MOV R10, R162 ;  /* 0x000000a2000a7202 */ /* 0x000fe20000000f00 */
[----:B------:R-:W-:-:S04]  /*19bc0*/  IMAD.WIDE.U32 R162, R5, -0x2daee0ad, RZ ;  /* 0xd2511f5305a27825 */ /* 0x000fc800078e00ff */
[----:B------:R-:W-:Y:S01]  /*19bd0*/  IMAD.MOV.U32 R132, RZ, RZ, R162 ;  /* 0x000000ffff847224 */ /* 0x000fe200078e00a2 */
[----:B------:R-:W-:-:S07]  /*19be0*/  LOP3.LUT R5, R168, UR32, R163, 0x96, !PT ;  /* 0x00000020a8057c12 */ /* 0x000fce000f8e96a3 */
.L_x_9470:
[----:B------:R-:W-:Y:S05]  /*19bf0*/  BSYNC.RECONVERGENT B3 ;  /* 0x0000000000037941 */ /* 0x000fea0003800200 */
.L_x_9469:
        /* <DEDUP_REMOVED lines=11> */
.L_x_9468:
[----:B------:R-:W-:Y:S05]  /*19cb0*/  BSYNC.RECONVERGENT B2 ;  /* 0x0000000000027941 */ /* 0x000fea0003800200 */
.L_x_9467:
        /* <DEDUP_REMOVED lines=22> */
.L_x_9478:
        /* <DEDUP_REMOVED lines=13> */
.L_x_9480:
[----:B------:R-:W-:Y:S05]  /*19ef0*/  BSYNC.RECONVERGENT B4 ;  /* 0x0000000000047941 */ /* 0x000fea0003800200 */
.L_x_9479:
        /* <DEDUP_REMOVED lines=43> */
.L_x_9477:
[----:B------:R-:W-:Y:S05]  /*1a1b0*/  BSYNC.RECONVERGENT B3 ;  /* 0x0000000000037941 */ /* 0x000fea0003800200 */
.L_x_9476:
        /* <DEDUP_REMOVED lines=11> */
.L_x_9475:
[----:B------:R-:W-:Y:S05]  /*1a270*/  BSYNC.RECONVERGENT B2 ;  /* 0x0000000000027941 */ /* 0x000fea0003800200 */
.L_x_9474:
        /* <DEDUP_REMOVED lines=22> */
.L_x_9485:
        /* <DEDUP_REMOVED lines=13> */
.L_x_9487:
[----:B------:R-:W-:Y:S05]  /*1a4b0*/  BSYNC.RECONVERGENT B4 ;  /* 0x0000000000047941 */ /* 0x000fea0003800200 */
.L_x_9486:
        /* <DEDUP_REMOVED lines=43> */
.L_x_9484:
[----:B------:R-:W-:Y:S05]  /*1a770*/  BSYNC.RECONVERGENT B3 ;  /* 0x0000000000037941 */ /* 0x000fea0003800200 */
.L_x_9483:
        /* <DEDUP_REMOVED lines=11> */
.L_x_9482:
[----:B------:R-:W-:Y:S05]  /*1a830*/  BSYNC.RECONVERGENT B2 ;  /* 0x0000000000027941 */ /* 0x000fea0003800200 */
.L_x_9481:
        /* <DEDUP_REMOVED lines=22> */
.L_x_9492:
        /* <DEDUP_REMOVED lines=13> */
.L_x_9494:
[----:B------:R-:W-:Y:S05]  /*1aa70*/  BSYNC.RECONVERGENT B4 ;  /* 0x0000000000047941 */ /* 0x000fea0003800200 */
.L_x_9493:
        /* <DEDUP_REMOVED lines=43> */
.L_x_9491:
[----:B------:R-:W-:Y:S05]  /*1ad30*/  BSYNC.RECONVERGENT B3 ;  /* 0x0000000000037941 */ /* 0x000fea0003800200 */
.L_x_9490:
        /* <DEDUP_REMOVED lines=11> */
.L_x_9489:
[----:B------:R-:W-:Y:S05]  /*1adf0*/  BSYNC.RECONVERGENT B2 ;  /* 0x0000000000027941 */ /* 0x000fea0003800200 */
.L_x_9488:
        /* <DEDUP_REMOVED lines=22> */
.L_x_9499:
        /* <DEDUP_REMOVED lines=13> */
.L_x_9501:
[----:B------:R-:W-:Y:S05]  /*1b030*/  BSYNC.RECONVERGENT B4 ;  /* 0x0000000000047941 */ /* 0x000fea0003800200 */
.L_x_9500:
        /* <DEDUP_REMOVED lines=42> */
.L_x_9498:
[----:B------:R-:W-:Y:S05]  /*1b2e0*/  BSYNC.RECONVERGENT B3 ;  /* 0x0000000000037941 */ /* 0x000fea0003800200 */
.L_x_9497:
        /* <DEDUP_REMOVED lines=11> */
.L_x_9496:
[----:B------:R-:W-:Y:S05]  /*1b3a0*/  BSYNC.RECONVERGENT B2 ;  /* 0x0000000000027941 */ /* 0x000fea0003800200 */
.L_x_9495:
[----:B------:R-:W-:Y:S02]  /*1b3b0*/  F2FP.F16.F32.PACK_AB R119, RZ, R148 ;  /* 0x00000094ff77723e */ /* 0x000fe400000000ff */
[----:B------:R-:W-:Y:S02]  /*1b3c0*/  PRMT R118, R173, 0x5410, R118 ;  /* 0x00005410ad767816 */ /* 0x000fe40000000076 */
[----:B------:R-:W-:Y:S02]  /*1b3d0*/  PRMT R117, R171, 0x5410, R172 ;  /* 0x00005410ab757816 */ /* 0x000fe400000000ac */
[----:B------:R-:W-:Y:S02]  /*1b3e0*/  PRMT R116, R156, 0x5410, R167 ;  /* 0x000054109c747816 */ /* 0x000fe400000000a7 */
[----:B------:R-:W-:Y:S01]  /*1b3f0*/  PRMT R119, R175, 0x5410, R119 ;  /* 0x00005410af777816 */ /* 0x000fe20000000077 */
[----:B------:R-:W-:Y:S06]  /*1b400*/  BRA `(.L_x_9502) ;  /* 0x0000002800dc7947 */ /* 0x000fec0003800000 */
.L_x_9445:
        /* <DEDUP_REMOVED lines=21> */
.L_x_9507:
        /* <DEDUP_REMOVED lines=13> */
.L_x_9509:
[----:B------:R-:W-:Y:S05]  /*1b630*/  BSYNC.RECONVERGENT B4 ;  /* 0x0000000000047941 */ /* 0x000fea0003800200 */
.L_x_9508:
        /* <DEDUP_REMOVED lines=42> */
.L_x_9506:
[----:B------:R-:W-:Y:S05]  /*1b8e0*/  BSYNC.RECONVERGENT B3 ;  /* 0x0000000000037941 */ /* 0x000fea0003800200 */
.L_x_9505:
[----:B------:R-:W-:Y:S01]  /*1b8f0*/  I2FP.F32.U32 R7, R12 ;  /* 0x0000000c00077245 */ /* 0x000fe20000201000 */
[----:B------:R-:W-:Y:S02]  /*1b900*/  HFMA2 R12, -RZ, RZ, 0.1171875, 0 ;  /* 0x2f800000ff0c7431 */ /* 0x000fe400000001ff */
[----:B-----5:R-:W-:-:S03]  /*1b910*/  HADD2.F32 R35, -RZ, R48.H0_H0 ;  /* 0x20000030ff237230 */ /* 0x020fc60000004100 */
[----:B------:R-:W-:Y:S02]  /*1b920*/  FFMA.FTZ R7, R7, R12, 1.1641532182693481445e-10 ;  /* 0x2f00000007077423 */ /* 0x000fe4000001000c */
[----:B------:R-:W-:-:S04]  /*1b930*/  FMUL.FTZ R35, R35, UR13 ;  /* 0x0000000d23237c20 */ /* 0x000fc80008410000 */
[----:B------:R-:W-:Y:S01]  /*1b940*/  FMUL.FTZ R35, R35, UR12 ;  /* 0x0000000c23237c20 */ /* 0x000fe20008410000 */
[----:B------:R-:W-:-:S04]  /*1b950*/  FSETP.GTU.FTZ.AND P1, PT, R7, UR10, PT ;  /* 0x0000000a07007c0b */ /* 0x000fc8000bf3c000 */
[----:B------:R-:W-:Y:S02]  /*1b960*/  FSEL R35, R35, RZ, !P1 ;  /* 0x000000ff23237208 */ /* 0x000fe40004800000 */
[----:B------:R-:W-:-:S07]  /*1b970*/  SEL R12, RZ, 0x1, P1 ;  /* 0x00000001ff0c7807 */ /* 0x000fce0000800000 */
.L_x_9504:
[----:B------:R-:W-:Y:S05]  /*1b980*/  BSYNC.RECONVERGENT B2 ;  /* 0x0000000000027941 */ /* 0x000fea0003800200 */
.L_x_9503:
        /* <DEDUP_REMOVED lines=18> */
.L_x_9514:
        /* <DEDUP_REMOVED lines=13> */
.L_x_9516:
[----:B------:R-:W-:Y:S05]  /*1bb80*/  BSYNC.RECONVERGENT B4 ;  /* 0x0000000000047941 */ /* 0x000fea0003800200 */
.L_x_9515:
[----:B------:R-:W-:Y:S01]  /*1bb90*/  LOP3.LUT R6, R9, UR7, R37, 0x96, !PT ;  /* 0x0000000709067c12 */ /* 0x000fe2000f8e9625 */
[----:B01----:R-:W-:-:S04]  /*1bba0*/  IMAD.WIDE.U32 R116, R0, -0x326172a9, RZ ;  /* 0xcd9e8d5700747825 */ /* 0x003fc800078e00ff */
        /* <DEDUP_REMOVED lines=41> */
.L_x_9513:
[----:B------:R-:W-:Y:S05]  /*1be40*/  BSYNC.RECONVERGENT B3 ;  /* 0x0000000000037941 */ /* 0x000fea0003800200 */
.L_x_9512:
[----:B------:R-:W-:Y:S01]  /*1be50*/  I2FP.F32.U32 R14, R14 ;  /* 0x0000000e000e7245 */ /* 0x000fe20000201000 */
[----:B------:R-:W-:Y:S02]  /*1be60*/  HFMA2 R37, -RZ, RZ, 0.1171875, 0 ;  /* 0x2f800000ff257431 */ /* 0x000fe400000001ff */
[----:B-----5:R-:W-:-:S03]  /*1be70*/  HADD2.F32 R36, -RZ, R48.H1_H1 ;  /* 0x30000030ff247230 */ /* 0x020fc60000004100 */
[----:B------:R-:W-:Y:S02]  /*1be80*/  FFMA.FTZ R14, R14, R37, 1.1641532182693481445e-10 ;  /* 0x2f0000000e0e7423 */ /* 0x000fe40000010025 */
[----:B------:R-:W-:-:S04]  /*1be90*/  FMUL.FTZ R36, R36, UR13 ;  /* 0x0000000d24247c20 */ /* 0x000fc80008410000 */
[----:B------:R-:W-:Y:S01]  /*1bea0*/  FMUL.FTZ R36, R36, UR12 ;  /* 0x0000000c24247c20 */ /* 0x000fe20008410000 */
[----:B------:R-:W-:-:S04]  /*1beb0*/  FSETP.GTU.FTZ.AND P1, PT, R14, UR10, PT ;  /* 0x0000000a0e007c0b */ /* 0x000fc8000bf3c000 */
[----:B------:R-:W-:Y:S02]  /*1bec0*/  FSEL R36, R36, RZ, !P1 ;  /* 0x000000ff24247208 */ /* 0x000fe40004800000 */
[----:B------:R-:W-:-:S07]  /*1bed0*/  SEL R14, RZ, 0x1, P1 ;  /* 0x00000001ff0e7807 */ /* 0x000fce0000800000 */
.L_x_9511:
[----:B------:R-:W-:Y:S05]  /*1bee0*/  BSYNC.RECONVERGENT B2 ;  /* 0x0000000000027941 */ /* 0x000fea0003800200 */
.L_x_9510:
        /* <DEDUP_REMOVED lines=18> */
.L_x_9521:
        /* <DEDUP_REMOVED lines=13> */
.L_x_9523:
[----:B------:R-:W-:Y:S05]  /*1c0e0*/  BSYNC.RECONVERGENT B4 ;  /* 0x0000000000047941 */ /* 0x000fea0003800200 */
.L_x_9522:
        /* <DEDUP_REMOVED lines=43> */
.L_x_9520:
[----:B------:R-:W-:Y:S05]  /*1c3a0*/  BSYNC.RECONVERGENT B3 ;  /* 0x0000000000037941 */ /* 0x000fea0003800200 */
.L_x_9519:
[----:B------:R-:W-:Y:S01]  /*1c3b0*/  I2FP.F32.U32 R7, R16 ;  /* 0x0000001000077245 */ /* 0x000fe20000201000 */
[----:B------:R-:W-:-:S05]  /*1c3c0*/  HFMA2 R16, -RZ, RZ, 0.1171875, 0 ;  /* 0x2f800000ff107431 */ /* 0x000fca00000001ff */
[----:B------:R-:W-:Y:S01]  /*1c3d0*/  FFMA.FTZ R7, R7, R16, 1.1641532182693481445e-10 ;  /* 0x2f00000007077423 */ /* 0x000fe20000010010 */
[----:B-----5:R-:W-:-:S04]  /*1c3e0*/  HADD2.F32 R16, -RZ, R49.H0_H0 ;  /* 0x20000031ff107230 */ /* 0x020fc80000004100 */
[----:B------:R-:W-:Y:S01]  /*1c3f0*/  FSETP.GTU.FTZ.AND P1, PT, R7, UR10, PT ;  /* 0x0000000a07007c0b */ /* 0x000fe2000bf3c000 */
[----:B------:R-:W-:-:S04]  /*1c400*/  FMUL.FTZ R16, R16, UR13 ;  /* 0x0000000d10107c20 */ /* 0x000fc80008410000 */
[----:B------:R-:W-:-:S05]  /*1c410*/  FMUL.FTZ R16, R16, UR12 ;  /* 0x0000000c10107c20 */ /* 0x000fca0008410000 */
[----:B------:R-:W-:Y:S02]  /*1c420*/  FSEL R37, R16, RZ, !P1 ;  /* 0x000000ff10257208 */ /* 0x000fe40004800000 */
[----:B------:R-:W-:-:S07]  /*1c430*/  SEL R16, RZ, 0x1, P1 ;  /* 0x00000001ff107807 */ /* 0x000fce0000800000 */
.L_x_9518:
[----:B------:R-:W-:Y:S05]  /*1c440*/  BSYNC.RECONVERGENT B2 ;  /* 0x0000000000027941 */ /* 0x000fea0003800200 */
.L_x_9517:
        /* <DEDUP_REMOVED lines=18> */
.L_x_9528:
        /* <DEDUP_REMOVED lines=13> */
.L_x_9530:
[----:B------:R-:W-:Y:S05]  /*1c640*/  BSYNC.RECONVERGENT B4 ;  /* 0x0000000000047941 */ /* 0x000fea0003800200 */
.L_x_9529:
        /* <DEDUP_REMOVED lines=43> */
.L_x_9527:
[----:B------:R-:W-:Y:S05]  /*1c900*/  BSYNC.RECONVERGENT B3 ;  /* 0x0000000000037941 */ /* 0x000fea0003800200 */
.L_x_9526:
        /* <DEDUP_REMOVED lines=9> */
.L_x_9525:
[----:B------:R-:W-:Y:S05]  /*1c9a0*/  BSYNC.RECONVERGENT B2 ;  /* 0x0000000000027941 */ /* 0x000fea0003800200 */
.L_x_9524:
        /* <DEDUP_REMOVED lines=18> */
.L_x_9535:
        /* <DEDUP_REMOVED lines=13> */
.L_x_9537:
[----:B------:R-:W-:Y:S05]  /*1cba0*/  BSYNC.RECONVERGENT B4 ;  /* 0x0000000000047941 */ /* 0x000fea0003800200 */
.L_x_9536:
        /* <DEDUP_REMOVED lines=39> */
[----:B------:R-:W-:-:S03]  /*1ce20*/  IMAD.WIDE.U32 R118, R5, -0x2daee0ad, RZ ;  /* 0xd2511f5305767825 */ /* 0x000fc600078e00ff */
[----:B------:R-:W-:Y:S01]  /*1ce30*/  MOV R168, R118 ;  /* 0x0000007600a87202 */ /* 0x000fe20000000f00 */
[----:B------:R-:W-:Y:S01]  /*1ce40*/  IMAD.MOV.U32 R118, RZ, RZ, RZ ;  /* 0x000000ffff767224 */ /* 0x000fe200078e00ff */
[----:B------:R-:W-:-:S07]  /*1ce50*/  LOP3.LUT R5, R162, UR32, R119, 0x96, !PT ;  /* 0x00000020a2057c12 */ /* 0x000fce000f8e9677 */
.L_x_9534:
[----:B------:R-:W-:Y:S05]  /*1ce60*/  BSYNC.RECONVERGENT B3 ;  /* 0x0000000000037941 */ /* 0x000fea0003800200 */
.L_x_9533:
        /* <DEDUP_REMOVED lines=9> */
.L_x_9532:
[----:B------:R-:W-:Y:S05]  /*1cf00*/  BSYNC.RECONVERGENT B2 ;  /* 0x0000000000027941 */ /* 0x000fea0003800200 */
.L_x_9531:
        /* <DEDUP_REMOVED lines=18> */
.L_x_9542:
        /* <DEDUP_REMOVED lines=13> */
.L_x_9544:
[----:B------:R-:W-:Y:S05]  /*1d100*/  BSYNC.RECONVERGENT B4 ;  /* 0x0000000000047941 */ /* 0x000fea0003800200 */
.L_x_9543:
        /* <DEDUP_REMOVED lines=43> */
.L_x_9541:
[----:B------:R-:W-:Y:S05]  /*1d3c0*/  BSYNC.RECONVERGENT B3 ;  /* 0x0000000000037941 */ /* 0x000fea0003800200 */
.L_x_9540:
        /* <DEDUP_REMOVED lines=9> */
.L_x_9539:
[----:B------:R-:W-:Y:S05]  /*1d460*/  BSYNC.RECONVERGENT B2 ;  /* 0x0000000000027941 */ /* 0x000fea0003800200 */
.L_x_9538:
        /* <DEDUP_REMOVED lines=18> */
.L_x_9549:
        /* <DEDUP_REMOVED lines=13> */
.L_x_9551:
[----:B------:R-:W-:Y:S05]  /*1d660*/  BSYNC.RECONVERGENT B4 ;  /* 0x0000000000047941 */ /* 0x000fea0003800200 */
.L_x_9550:
        /* <DEDUP_REMOVED lines=43> */
.L_x_9548:
[----:B------:R-:W-:Y:S05]  /*1d920*/  BSYNC.RECONVERGENT B3 ;  /* 0x0000000000037941 */ /* 0x000fea0003800200 */
.L_x_9547:
        /* <DEDUP_REMOVED lines=9> */
.L_x_9546:
[----:B------:R-:W-:Y:S05]  /*1d9c0*/  BSYNC.RECONVERGENT B2 ;  /* 0x0000000000027941 */ /* 0x000fea0003800200 */
.L_x_9545:
        /* <DEDUP_REMOVED lines=18> */
.L_x_9556:
        /* <DEDUP_REMOVED lines=13> */
.L_x_9558:
[----:B------:R-:W-:Y:S05]  /*1dbc0*/  BSYNC.RECONVERGENT B4 ;  /* 0x0000000000047941 */ /* 0x000fea0003800200 */
.L_x_9557:
        /* <DEDUP_REMOVED lines=43> */
.L_x_9555:
[----:B------:R-:W-:Y:S05]  /*1de80*/  BSYNC.RECONVERGENT B3 ;  /* 0x0000000000037941 */ /* 0x000fea0003800200 */
.L_x_9554:
[----:B------:R-:W-:Y:S01]  /*1de90*/  I2FP.F32.U32 R22, R22 ;  /* 0x0000001600167245 */ /* 0x000fe20000201000 */
[----:B------:R-:W-:-:S05]  /*1dea0*/  HFMA2 R119, -RZ, RZ, 0.1171875, 0 ;  /* 0x2f800000ff777431 */ /* 0x000fca00000001ff */
[----:B------:R-:W-:-:S05]  /*1deb0*/  FFMA.FTZ R22, R22, R119, 1.1641532182693481445e-10 ;  /* 0x2f00000016167423 */ /* 0x000fca0000010077 */
[----:B------:R-:W-:Y:S01]  /*1dec0*/  FSETP.GTU.FTZ.AND P1, PT, R22, UR10, PT ;  /* 0x0000000a16007c0b */ /* 0x000fe2000bf3c000 */
[----:B-----5:R-:W-:-:S05]  /*1ded0*/  HADD2.F32 R22, -RZ, R51.H1_H1 ;  /* 0x30000033ff167230 */ /* 0x020fca0000004100 */
[----:B------:R-:W-:-:S04]  /*1dee0*/  FMUL.FTZ R22, R22, UR13 ;  /* 0x0000000d16167c20 */ /* 0x000fc80008410000 */
[----:B------:R-:W-:-:S05]  /*1def0*/  FMUL.FTZ R22, R22, UR12 ;  /* 0x0000000c16167c20 */ /* 0x000fca0008410000 */
[----:B------:R-:W-:Y:S02]  /*1df00*/  FSEL R148, R22, RZ, !P1 ;  /* 0x000000ff16947208 */ /* 0x000fe40004800000 */
[----:B------:R-:W-:-:S07]  /*1df10*/  SEL R22, RZ, 0x1, P1 ;  /* 0x00000001ff167807 */ /* 0x000fce0000800000 */
.L_x_9553:
[----:B------:R-:W-:Y:S05]  /*1df20*/  BSYNC.RECONVERGENT B2 ;  /* 0x0000000000027941 */ /* 0x000fea0003800200 */
.L_x_9552:
[----:B------:R-:W-:Y:S02]  /*1df30*/  F2FP.F16.F32.PACK_AB R119, RZ, R148 ;  /* 0x00000094ff77723e */ /* 0x000fe400000000ff */
[----:B------:R-:W-:Y:S02]  /*1df40*/  PRMT R118, R169, 0x5410, R171 ;  /* 0x00005410a9767816 */ /* 0x000fe400000000ab */
[----:B------:R-:W-:Y:S02]  /*1df50*/  PRMT R117, R117, 0x5410, R167 ;  /* 0x0000541075757816 */ /* 0x000fe400000000a7 */
[----:B------:R-:W-:Y:S02]  /*1df60*/  PRMT R116, R156, 0x5410, R116 ;  /* 0x000054109c747816 */ /* 0x000fe40000000074 */
[----:B------:R-:W-:-:S07]  /*1df70*/  PRMT R119, R172, 0x5410, R119 ;  /* 0x00005410ac777816 */ /* 0x000fce0000000077 */
.L_x_9502:
        /* <DEDUP_REMOVED lines=26> */
.L_x_9560:
[----:B------:R-:W-:Y:S05]  /*1e120*/  BSYNC.RECONVERGENT B2 ;  /* 0x0000000000027941 */ /* 0x000fea0003800200 */
.L_x_9559:
[----:B------:R-:W-:Y:S01]  /*1e130*/  VIADD R165, R165, 0x20 ;  /* 0x00000020a5a57836 */ /* 0x000fe20000000000 */
[----:B------:R-:W-:-:S07]  /*1e140*/  IADD3 R159, PT, PT, R159, 0x20, RZ ;  /* 0x000000209f9f7810 */ /* 0x000fce0007ffe0ff */
.L_x_9442:
[----:B------:R-:W-:Y:S05]  /*1e150*/  BSYNC.RECONVERGENT B1 ;  /* 0x0000000000017941 */ /* 0x000fea0003800200 */
.L_x_9441:
[----:B------:R-:W-:Y:S01]  /*1e160*/  ISETP.GE.U32.AND P1, PT, R2, 0xc0, PT ;  /* 0x000000c00200780c */ /* 0x000fe20003f26070 */
[----:B------:R-:W-:Y:S03]  /*1e170*/  BSSY.RECONVERGENT B1, `(.L_x_9561) ;  /* 0x00005c8000017945 */ /* 0x000fe60003800200 */
[----:B------:R-:W-:-:S09]  /*1e180*/  P2R R167, PR, RZ, 0x2 ;  /* 0x00000002ffa77803 */ /* 0x000fd20000000000 */
[----:B------:R-:W-:Y:S05]  /*1e190*/  @!P1 BRA `(.L_x_9562) ;  /* 0x0000005c00149947 */ /* 0x000fea0003800000 */
[----:B------:R-:W-:Y:S04]  /*1e1a0*/  BSSY.RECONVERGENT B2, `(.L_x_9563) ;  /* 0x0000005000027945 */ /* 0x000fe80003800200 */
[----:B------:R-:W-:Y:S05]  /*1e1b0*/  @!P0 BRA `(.L_x_9564) ;  /* 0x00000000000c8947 */ /* 0x000fea0003800000 */
[----:B-----5:R-:W2:Y:S02]  /*1e1c0*/  LDC.64 R48, c[0x0][0x390] ;  /* 0x0000e400ff307b82 */ /* 0x020ea40000000a00 */
[----:B--2---:R-:W-:-:S06]  /*1e1d0*/  IMAD.WIDE.U32 R48, R159, 0x10, R48 ;  /* 0x000000109f307825 */ /* 0x004fcc00078e0030 */
[----:B------:R-:W5:Y:S02]  /*1e1e0*/  LDG.E.128 R48, desc[UR8][R48.64] ;  /* 0x0000000830307981 */ /* 0x000f64000c1e1d00 */
.L_x_9564:
[----:B------:R-:W-:Y:S05]  /*1e1f0*/  BSYNC.RECONVERGENT B2 ;  /* 0x0000000000027941 */ /* 0x000fea0003800200 */
.L_x_9563:
        /* <DEDUP_REMOVED lines=28> */
.L_x_9570:
        /* <DEDUP_REMOVED lines=13> */
.L_x_9572:
[----:B------:R-:W-:Y:S05]  /*1e490*/  BSYNC.RECONVERGENT B4 ;  /* 0x0000000000047941 */ /* 0x000fea0003800200 */
.L_x_9571:
        /* <DEDUP_REMOVED lines=43> */
.L_x_9569:
[----:B------:R-:W-:Y:S05]  /*1e750*/  BSYNC.RECONVERGENT B3 ;  /* 0x0000000000037941 */ /* 0x000fea0003800200 */
.L_x_9568:
        /* <DEDUP_REMOVED lines=11> */
.L_x_9567:
[----:B------:R-:W-:Y:S05]  /*1e810*/  BSYNC.RECONVERGENT B2 ;  /* 0x0000000000027941 */ /* 0x000fea0003800200 */
.L_x_9566:
        /* <DEDUP_REMOVED lines=22> */
.L_x_9577:
        /* <DEDUP_REMOVED lines=13> */
.L_x_9579:
[----:B------:R-:W-:Y:S05]  /*1ea50*/  BSYNC.RECONVERGENT B4 ;  /* 0x0000000000047941 */ /* 0x000fea0003800200 */
.L_x_9578:
        /* <DEDUP_REMOVED lines=43> */
.L_x_9576:
[----:B------:R-:W-:Y:S05]  /*1ed10*/  BSYNC.RECONVERGENT B3 ;  /* 0x0000000000037941 */ /* 0x000fea0003800200 */
.L_x_9575:
        /* <DEDUP_REMOVED lines=11> */
.L_x_9574:
[----:B------:R-:W-:Y:S05]  /*1edd0*/  BSYNC.RECONVERGENT B2 ;  /* 0x0000000000027941 */ /* 0x000fea0003800200 */
.L_x_9573:
        /* <DEDUP_REMOVED lines=22> */
.L_x_9584:
        /* <DEDUP_REMOVED lines=13> */
.L_x_9586:
[----:B------:R-:W-:Y:S05]  /*1f010*/  BSYNC.RECONVERGENT B4 ;  /* 0x0000000000047941 */ /* 0x000fea0003800200 */
.L_x_9585:
        /* <DEDUP_REMOVED lines=43> */
.L_x_9583:
[----:B------:R-:W-:Y:S05]  /*1f2d0*/  BSYNC.RECONVERGENT B3 ;  /* 0x0000000000037941 */ /* 0x000fea0003800200 */
.L_x_9582:
        /* <DEDUP_REMOVED lines=11> */
.L_x_9581:
[----:B------:R-:W-:Y:S05]  /*1f390*/  BSYNC.RECONVERGENT B2 ;  /* 0x0000000000027941 */ /* 0x000fea0003800200 */
.L_x_9580:
        /* <DEDUP_REMOVED lines=22> */
.L_x_9591:
        /* <DEDUP_REMOVED lines=13> */
.L_x_9593:
[----:B------:R-:W-:Y:S05]  /*1f5d0*/  BSYNC.RECONVERGENT B4 ;  /* 0x0000000000047941 */ /* 0x000fea0003800200 */
.L_x_9592:
        /* <DEDUP_REMOVED lines=43> */
.L_x_9590:
[----:B------:R-:W-:Y:S05]  /*1f890*/  BSYNC.RECONVERGENT B3 ;  /* 0x0000000000037941 */ /* 0x000fea0003800200 */
.L_x_9589:
        /* <DEDUP_REMOVED lines=11> */
.L_x_9588:
[----:B------:R-:W-:Y:S05]  /*1f950*/  BSYNC.RECONVERGENT B2 ;  /* 0x0000000000027941 */ /* 0x000fea0003800200 */
.L_x_9587:
        /* <DEDUP_REMOVED lines=22> */
.L_x_9598:
        /* <DEDUP_REMOVED lines=13> */
.L_x_9600:
[----:B------:R-:W-:Y:S05]  /*1fb90*/  BSYNC.RECONVERGENT B4 ;  /* 0x0000000000047941 */ /* 0x000fea0003800200 */
.L_x_9599:
        /* <DEDUP_REMOVED lines=43> */
.L_x_9597:
[----:B------:R-:W-:Y:S05]  /*1fe50*/  BSYNC.RECONVERGENT B3 ;  /* 0x0000000000037941 */ /* 0x000fea0003800200 */
.L_x_9596:
        /* <DEDUP_REMOVED lines=11> */
.L_x_9595:
[----:B------:R-:W-:Y:S05]  /*1ff10*/  BSYNC.RECONVERGENT B2 ;  /* 0x0000000000027941 */ /* 0x000fea0003800200 */
.L_x_9594:
        /* <DEDUP_REMOVED lines=22> */
.L_x_9605:
        /* <DEDUP_REMOVED lines=13> */
.L_x_9607:
[----:B------:R-:W-:Y:S05]  /*20150*/  BSYNC.RECONVERGENT B4 ;  /* 0x0000000000047941 */ /* 0x000fea0003800200 */
.L_x_9606:
        /* <DEDUP_REMOVED lines=43> */
.L_x_9604:
[----:B------:R-:W-:Y:S05]  /*20410*/  BSYNC.RECONVERGENT B3 ;  /* 0x0000000000037941 */ /* 0x000fea0003800200 */
.L_x_9603:
        /* <DEDUP_REMOVED lines=11> */
.L_x_9602:
[----:B------:R-:W-:Y:S05]  /*204d0*/  BSYNC.RECONVERGENT B2 ;  /* 0x0000000000027941 */ /* 0x000fea0003800200 */
.L_x_9601:
        /* <DEDUP_REMOVED lines=22> */
.L_x_9612:
        /* <DEDUP_REMOVED lines=13> */
.L_x_9614:
[----:B------:R-:W-:Y:S05]  /*20710*/  BSYNC.RECONVERGENT B4 ;  /* 0x0000000000047941 */ /* 0x000fea0003800200 */
.L_x_9613:
        /* <DEDUP_REMOVED lines=43> */
.L_x_9611:
[----:B------:R-:W-:Y:S05]  /*209d0*/  BSYNC.RECONVERGENT B3 ;  /* 0x0000000000037941 */ /* 0x000fea0003800200 */
.L_x_9610:
        /* <DEDUP_REMOVED lines=11> */
.L_x_9609:
[----:B------:R-:W-:Y:S05]  /*20a90*/  BSYNC.RECONVERGENT B2 ;  /* 0x0000000000027941 */ /* 0x000fea0003800200 */
.L_x_9608:
        /* <DEDUP_REMOVED lines=22> */
.L_x_9619:
        /* <DEDUP_REMOVED lines=13> */
.L_x_9621:
[----:B------:R-:W-:Y:S05]  /*20cd0*/  BSYNC.RECONVERGENT B4 ;  /* 0x0000000000047941 */ /* 0x000fea0003800200 */
.L_x_9620:
        /* <DEDUP_REMOVED lines=42> */
.L_x_9618:
[----:B------:R-:W-:Y:S05]  /*20f80*/  BSYNC.RECONVERGENT B3 ;  /* 0x0000000000037941 */ /* 0x000fea0003800200 */
.L_x_9617:
        /* <DEDUP_REMOVED lines=11> */
.L_x_9616:
[----:B------:R-:W-:Y:S05]  /*21040*/  BSYNC.RECONVERGENT B2 ;  /* 0x0000000000027941 */ /* 0x000fea0003800200 */
.L_x_9615:
[----:B------:R-:W-:Y:S02]  /*21050*/  F2FP.F16.F32.PACK_AB R119, RZ, R150 ;  /* 0x00000096ff77723e */ /* 0x000fe400000000ff */
[----:B------:R-:W-:Y:S02]  /*21060*/  PRMT R118, R174, 0x5410, R118 ;  /* 0x00005410ae767816 */ /* 0x000fe40000000076 */
[----:B------:R-:W-:Y:S02]  /*21070*/  PRMT R117, R172, 0x5410, R173 ;  /* 0x00005410ac757816 */ /* 0x000fe400000000ad */
[----:B------:R-:W-:Y:S02]  /*21080*/  PRMT R116, R156, 0x5410, R171 ;  /* 0x000054109c747816 */ /* 0x000fe400000000ab */
[----:B------:R-:W-:Y:S01]  /*21090*/  PRMT R119, R176, 0x5410, R119 ;  /* 0x00005410b0777816 */ /* 0x000fe20000000077 */
[----:B------:R-:W-:Y:S06]  /*210a0*/  BRA `(.L_x_9622) ;  /* 0x0000002800dc7947 */ /* 0x000fec0003800000 */
.L_x_9565:
[----:B------:R-:W-:Y:S01]  /*210b0*/  BSSY.RECONVERGENT B2, `(.L_x_9623) ;  /* 0x0000057000027945 */ /* 0x000fe20003800200 */
[----:B------:R-:W-:Y:S01]  /*210c0*/  MOV R39, RZ ;  /* 0x000000ff00277202 */ /* 0x000fe20000000f00 */
        /* <DEDUP_REMOVED lines=19> */
.L_x_9627:
        /* <DEDUP_REMOVED lines=13> */
.L_x_9629:
[----:B------:R-:W-:Y:S05]  /*212d0*/  BSYNC.RECONVERGENT B4 ;  /* 0x0000000000047941 */ /* 0x000fea0003800200 */
.L_x_9628:
[----:B01----:R-:W-:Y:S01]  /*212e0*/  LOP3.LUT R118, R9, UR7, R7, 0x96, !PT ;  /* 0x0000000709767c12 */ /* 0x003fe2000f8e9607 */
        /* <DEDUP_REMOVED lines=40> */
[----:B------:R-:W-:-:S07]  /*21570*/  LOP3.LUT R5, R116, UR32, R169, 0x96, !PT ;  /* 0x0000002074057c12 */ /* 0x000fce000f8e96a9 */
.L_x_9626:
[----:B------:R-:W-:Y:S05]  /*21580*/  BSYNC.RECONVERGENT B3 ;  /* 0x0000000000037941 */ /* 0x000fea0003800200 */
.L_x_9625:
[----:B------:R-:W-:Y:S01]  /*21590*/  I2FP.F32.U32 R7, R12 ;  /* 0x0000000c00077245 */ /* 0x000fe20000201000 */
[----:B------:R-:W-:Y:S02]  /*215a0*/  HFMA2 R12, -RZ, RZ, 0.1171875, 0 ;  /* 0x2f800000ff0c7431 */ /* 0x000fe400000001ff */
[----:B-----5:R-:W-:-:S03]  /*215b0*/  HADD2.F32 R39, -RZ, R48.H0_H0 ;  /* 0x20000030ff277230 */ /* 0x020fc60000004100 */
[----:B------:R-:W-:Y:S02]  /*215c0*/  FFMA.FTZ R7, R7, R12, 1.1641532182693481445e-10 ;  /* 0x2f00000007077423 */ /* 0x000fe4000001000c */
[----:B------:R-:W-:-:S04]  /*215d0*/  FMUL.FTZ R39, R39, UR13 ;  /* 0x0000000d27277c20 */ /* 0x000fc80008410000 */
[----:B------:R-:W-:Y:S01]  /*215e0*/  FMUL.FTZ R39, R39, UR12 ;  /* 0x0000000c27277c20 */ /* 0x000fe20008410000 */
[----:B------:R-:W-:-:S04]  /*215f0*/  FSETP.GTU.FTZ.AND P1, PT, R7, UR10, PT ;  /* 0x0000000a07007c0b */ /* 0x000fc8000bf3c000 */
[----:B------:R-:W-:Y:S02]  /*21600*/  SEL R12, RZ, 0x1, P1 ;  /* 0x00000001ff0c7807 */ /* 0x000fe40000800000 */
[----:B------:R-:W-:-:S07]  /*21610*/  FSEL R39, R39, RZ, !P1 ;  /* 0x000000ff27277208 */ /* 0x000fce0004800000 */
.L_x_9624:
[----:B------:R-:W-:Y:S05]  /*21620*/  BSYNC.RECONVERGENT B2 ;  /* 0x0000000000027941 */ /* 0x000fea0003800200 */
.L_x_9623:
[----:B------:R-:W-:Y:S01]  /*21630*/  BSSY.RECONVERGENT B2, `(.L_x_9630) ;  /* 0x0000055000027945 */ /* 0x000fe20003800200 */
[----:B0-----:R-:W-:Y:S01]  /*21640*/  F2FP.F16.F32.PACK_AB R162, RZ, R39 ;  /* 0x00000027ffa2723e */ /* 0x001fe200000000ff */
        /* <DEDUP_REMOVED lines=16> */
.L_x_9634:
[----:B------:R-:W-:Y:S01]  /*21750*/  VIADD R4, R4, 0x1 ;  /* 0x0000000104047836 */ /* 0x000fe20000000000 */
[----:B------:R-:W-:Y:S03]  /*21760*/  BSSY.RECONVERGENT B4, `(.L_x_9635) ;  /* 0x000000c000047945 */ /* 0x000fe60003800200 */
[C---:B-1----:R-:W-:Y:S01]  /*21770*/  IMAD.WIDE.U32 R116, R4.reuse, -0x2daee0ad, RZ ;  /* 0xd2511f5304747825 */ /* 0x042fe200078e00ff */
        /* <DEDUP_REMOVED lines=10> */
.L_x_9636:
[----:B------:R-:W-:Y:S05]  /*21820*/  BSYNC.RECONVERGENT B4 ;  /* 0x0000000000047941 */ /* 0x000fea0003800200 */
.L_x_9635:
        /* <DEDUP_REMOVED lines=43> */
.L_x_9633:
[----:B------:R-:W-:Y:S05]  /*21ae0*/  BSYNC.RECONVERGENT B3 ;  /* 0x0000000000037941 */ /* 0x000fea0003800200 */
.L_x_9632:
[----:B------:R-:W-:Y:S01]  /*21af0*/  I2FP.F32.U32 R14, R14 ;  /* 0x0000000e000e7245 */ /* 0x000fe20000201000 */
[----:B------:R-:W-:Y:S02]  /*21b00*/  HFMA2 R45, -RZ, RZ, 0.1171875, 0 ;  /* 0x2f800000ff2d7431 */ /* 0x000fe400000001ff */
[----:B-----5:R-:W-:-:S03]  /*21b10*/  HADD2.F32 R40, -RZ, R48.H1_H1 ;  /* 0x30000030ff287230 */ /* 0x020fc60000004100 */
[----:B------:R-:W-:Y:S02]  /*21b20*/  FFMA.FTZ R14, R14, R45, 1.1641532182693481445e-10 ;  /* 0x2f0000000e0e7423 */ /* 0x000fe4000001002d */
[----:B------:R-:W-:-:S04]  /*21b30*/  FMUL.FTZ R40, R40, UR13 ;  /* 0x0000000d28287c20 */ /* 0x000fc80008410000 */
[----:B------:R-:W-:Y:S01]  /*21b40*/  FMUL.FTZ R40, R40, UR12 ;  /* 0x0000000c28287c20 */ /* 0x000fe20008410000 */
[----:B------:R-:W-:-:S04]  /*21b50*/  FSETP.GTU.FTZ.AND P1, PT, R14, UR10, PT ;  /* 0x0000000a0e007c0b */ /* 0x000fc8000bf3c000 */
[----:B------:R-:W-:Y:S02]  /*21b60*/  SEL R14, RZ, 0x1, P1 ;  /* 0x00000001ff0e7807 */ /* 0x000fe40000800000 */
[----:B------:R-:W-:-:S07]  /*21b70*/  FSEL R40, R40, RZ, !P1 ;  /* 0x000000ff28287208 */ /* 0x000fce0004800000 */
.L_x_9631:
[----:B------:R-:W-:Y:S05]  /*21b80*/  BSYNC.RECONVERGENT B2 ;  /* 0x0000000000027941 */ /* 0x000fea0003800200 */
.L_x_9630:
[----:B------:R-:W-:Y:S01]  /*21b90*/  BSSY.RECONVERGENT B2, `(.L_x_9637) ;  /* 0x0000055000027945 */ /* 0x000fe20003800200 */
[----:B------:R-:W-:Y:S01]  /*21ba0*/  F2FP.F16.F32.PACK_AB R156, RZ, R40 ;  /* 0x00000028ff9c723e */ /* 0x000fe200000000ff */
[----:B------:R-:W-:Y:S01]  /*21bb0*/  IMAD.MOV.U32 R45, RZ, RZ, RZ ;  /* 0x000000ffff2d7224 */ /* 0x000fe200078e00ff */
[----:B-1----:R-:W-:Y:S01]  /*21bc0*/  MOV R116, R7 ;  /* 0x0000000700747202 */ /* 0x002fe20000000f00 */
        /* <DEDUP_REMOVED lines=14> */
.L_x_9641:
        /* <DEDUP_REMOVED lines=13> */
.L_x_9643:
[----:B------:R-:W-:Y:S05]  /*21d80*/  BSYNC.RECONVERGENT B4 ;  /* 0x0000000000047941 */ /* 0x000fea0003800200 */
.L_x_9642:
        /* <DEDUP_REMOVED lines=43> */
.L_x_9640:
[----:B------:R-:W-:Y:S05]  /*22040*/  BSYNC.RECONVERGENT B3 ;  /* 0x0000000000037941 */ /* 0x000fea0003800200 */
.L_x_9639:
        /* <DEDUP_REMOVED lines=9> */
.L_x_9638:
[----:B------:R-:W-:Y:S05]  /*220e0*/  BSYNC.RECONVERGENT B2 ;  /* 0x0000000000027941 */ /* 0x000fea0003800200 */
.L_x_9637:
        /* <DEDUP_REMOVED lines=18> */
.L_x_9648:
        /* <DEDUP_REMOVED lines=13> */
.L_x_9650:
[----:B------:R-:W-:Y:S05]  /*222e0*/  BSYNC.RECONVERGENT B4 ;  /* 0x0000000000047941 */ /* 0x000fea0003800200 */
.L_x_9649:
        /* <DEDUP_REMOVED lines=43> */
.L_x_9647:
[----:B------:R-:W-:Y:S05]  /*225a0*/  BSYNC.RECONVERGENT B3 ;  /* 0x0000000000037941 */ /* 0x000fea0003800200 */
.L_x_9646:
        /* <DEDUP_REMOVED lines=9> */
.L_x_9645:
[----:B------:R-:W-:Y:S05]  /*22640*/  BSYNC.RECONVERGENT B2 ;  /* 0x0000000000027941 */ /* 0x000fea0003800200 */
.L_x_9644:
        /* <DEDUP_REMOVED lines=18> */
.L_x_9655:
        /* <DEDUP_REMOVED lines=13> */
.L_x_9657:
[----:B------:R-:W-:Y:S05]  /*22840*/  BSYNC.RECONVERGENT B4 ;  /* 0x0000000000047941 */ /* 0x000fea0003800200 */
.L_x_9656:
        /* <DEDUP_REMOVED lines=43> */
.L_x_9654:
[----:B------:R-:W-:Y:S05]  /*22b00*/  BSYNC.RECONVERGENT B3 ;  /* 0x0000000000037941 */ /* 0x000fea0003800200 */
.L_x_9653:
        /* <DEDUP_REMOVED lines=9> */
.L_x_9652:
[----:B------:R-:W-:Y:S05]  /*22ba0*/  BSYNC.RECONVERGENT B2 ;  /* 0x0000000000027941 */ /* 0x000fea0003800200 */
.L_x_9651:
        /* <DEDUP_REMOVED lines=18> */
.L_x_9662:
        /* <DEDUP_REMOVED lines=13> */
.L_x_9664:
[----:B------:R-:W-:Y:S05]  /*22da0*/  BSYNC.RECONVERGENT B4 ;  /* 0x0000000000047941 */ /* 0x000fea0003800200 */
.L_x_9663:
        /* <DEDUP_REMOVED lines=43> */
.L_x_9661:
[----:B------:R-:W-:Y:S05]  /*23060*/  BSYNC.RECONVERGENT B3 ;  /* 0x0000000000037941 */ /* 0x000fea0003800200 */
.L_x_9660:
        /* <DEDUP_REMOVED lines=9> */
.L_x_9659:
[----:B------:R-:W-:Y:S05]  /*23100*/  BSYNC.RECONVERGENT B2 ;  /* 0x0000000000027941 */ /* 0x000fea0003800200 */
.L_x_9658:
        /* <DEDUP_REMOVED lines=18> */
.L_x_9669:
        /* <DEDUP_REMOVED lines=13> */
.L_x_9671:
[----:B------:R-:W-:Y:S05]  /*23300*/  BSYNC.RECONVERGENT B4 ;  /* 0x0000000000047941 */ /* 0x000fea0003800200 */
.L_x_9670:
        /* <DEDUP_REMOVED lines=43> */
.L_x_9668:
[----:B------:R-:W-:Y:S05]  /*235c0*/  BSYNC.RECONVERGENT B3 ;  /* 0x0000000000037941 */ /* 0x000fea0003800200 */
.L_x_9667:
        /* <DEDUP_REMOVED lines=9> */
.L_x_9666:
[----:B------:R-:W-:Y:S05]  /*23660*/  BSYNC.RECONVERGENT B2 ;  /* 0x0000000000027941 */ /* 0x000fea0003800200 */
.L_x_9665:
        /* <DEDUP_REMOVED lines=18> */
.L_x_9676:
        /* <DEDUP_REMOVED lines=13> */
.L_x_9678:
[----:B------:R-:W-:Y:S05]  /*23860*/  BSYNC.RECONVERGENT B4 ;  /* 0x0000000000047941 */ /* 0x000fea0003800200 */
.L_x_9677:
        /* <DEDUP_REMOVED lines=43> */
.L_x_9675:
[----:B------:R-:W-:Y:S05]  /*23b20*/  BSYNC.RECONVERGENT B3 ;  /* 0x0000000000037941 */ /* 0x000fea0003800200 */
.L_x_9674:
        /* <DEDUP_REMOVED lines=9> */
.L_x_9673:
[----:B------:R-:W-:Y:S05]  /*23bc0*/  BSYNC.RECONVERGENT B2 ;  /* 0x0000000000027941 */ /* 0x000fea0003800200 */
.L_x_9672:
[----:B------:R-:W-:Y:S02]  /*23bd0*/  F2FP.F16.F32.PACK_AB R119, RZ, R150 ;  /* 0x00000096ff77723e */ /* 0x000fe400000000ff */
[----:B------:R-:W-:Y:S02]  /*23be0*/  PRMT R118, R171, 0x5410, R172 ;  /* 0x00005410ab767816 */ /* 0x000fe400000000ac */
[----:B------:R-:W-:Y:S02]  /*23bf0*/  PRMT R117, R169, 0x5410, R163 ;  /* 0x00005410a9757816 */ /* 0x000fe400000000a3 */
[----:B------:R-:W-:Y:S02]  /*23c00*/  PRMT R116, R162, 0x5410, R156 ;  /* 0x00005410a2747816 */ /* 0x000fe4000000009c */
[----:B------:R-:W-:-:S07]  /*23c10*/  PRMT R119, R173, 0x5410, R119 ;  /* 0x00005410ad777816 */ /* 0x000fce0000000077 */
.L_x_9622:
        /* <DEDUP_REMOVED lines=26> */
.L_x_9680:
[----:B------:R-:W-:Y:S05]  /*23dc0*/  BSYNC.RECONVERGENT B2 ;  /* 0x0000000000027941 */ /* 0x000fea0003800200 */
.L_x_9679:
[----:B------:R-:W-:Y:S01]  /*23dd0*/  VIADD R165, R165, 0x20 ;  /* 0x00000020a5a57836 */ /* 0x000fe20000000000 */
[----:B------:R-:W-:-:S07]  /*23de0*/  IADD3 R159, PT, PT, R159, 0x20, RZ ;  /* 0x000000209f9f7810 */ /* 0x000fce0007ffe0ff */
.L_x_9562:
[----:B------:R-:W-:Y:S05]  /*23df0*/  BSYNC.RECONVERGENT B1 ;  /* 0x0000000000017941 */ /* 0x000fea0003800200 */
.L_x_9561:
        /* <DEDUP_REMOVED lines=9> */
.L_x_9684:
[----:B------:R-:W-:Y:S05]  /*23e90*/  BSYNC.RECONVERGENT B2 ;  /* 0x0000000000027941 */ /* 0x000fea0003800200 */
.L_x_9683:
        /* <DEDUP_REMOVED lines=28> */
.L_x_9690:
        /* <DEDUP_REMOVED lines=13> */
.L_x_9692:
[----:B------:R-:W-:Y:S05]  /*24130*/  BSYNC.RECONVERGENT B4 ;  /* 0x0000000000047941 */ /* 0x000fea0003800200 */
.L_x_9691:
        /* <DEDUP_REMOVED lines=43> */
.L_x_9689:
[----:B------:R-:W-:Y:S05]  /*243f0*/  BSYNC.RECONVERGENT B3 ;  /* 0x0000000000037941 */ /* 0x000fea0003800200 */
.L_x_9688:
        /* <DEDUP_REMOVED lines=11> */
.L_x_9687:
[----:B------:R-:W-:Y:S05]  /*244b0*/  BSYNC.RECONVERGENT B2 ;  /* 0x0000000000027941 */ /* 0x000fea0003800200 */
.L_x_9686:
        /* <DEDUP_REMOVED lines=22> */
.L_x_9697:
        /* <DEDUP_REMOVED lines=13> */
.L_x_9699:
[----:B------:R-:W-:Y:S05]  /*246f0*/  BSYNC.RECONVERGENT B4 ;  /* 0x0000000000047941 */ /* 0x000fea0003800200 */
.L_x_9698:
        /* <DEDUP_REMOVED lines=43> */
.L_x_9696:
[----:B------:R-:W-:Y:S05]  /*249b0*/  BSYNC.RECONVERGENT B3 ;  /* 0x0000000000037941 */ /* 0x000fea0003800200 */
.L_x_9695:
        /* <DEDUP_REMOVED lines=11> */
.L_x_9694:
[----:B------:R-:W-:Y:S05]  /*24a70*/  BSYNC.RECONVERGENT B2 ;  /* 0x0000000000027941 */ /* 0x000fea0003800200 */
.L_x_9693:
        /* <DEDUP_REMOVED lines=22> */
.L_x_9704:
        /* <DEDUP_REMOVED lines=13> */
.L_x_9706:
[----:B------:R-:W-:Y:S05]  /*24cb0*/  BSYNC.RECONVERGENT B4 ;  /* 0x0000000000047941 */ /* 0x000fea0003800200 */
.L_x_9705:
        /* <DEDUP_REMOVED lines=40> */
[----:B------:R-:W-:-:S05]  /*24f40*/  IMAD.WIDE.U32 R162, R5, -0x2daee0ad, RZ ;  /* 0xd2511f5305a27825 */ /* 0x000fca00078e00ff */
[----:B------:R-:W-:Y:S02]  /*24f50*/  LOP3.LUT R5, R172, UR32, R163, 0x96, !PT ;  /* 0x00000020ac057c12 */ /* 0x000fe4000f8e96a3 */
[----:B------:R-:W-:-:S07]  /*24f60*/  MOV R116, R162 ;  /* 0x000000a200747202 */ /* 0x000fce0000000f00 */
.L_x_9703:
[----:B------:R-:W-:Y:S05]  /*24f70*/  BSYNC.RECONVERGENT B3 ;  /* 0x0000000000037941 */ /* 0x000fea0003800200 */
.L_x_9702:
        /* <DEDUP_REMOVED lines=11> */
.L_x_9701:
[----:B------:R-:W-:Y:S05]  /*25030*/  BSYNC.RECONVERGENT B2 ;  /* 0x0000000000027941 */ /* 0x000fea0003800200 */
.L_x_9700:
        /* <DEDUP_REMOVED lines=22> */
.L_x_9711:
        /* <DEDUP_REMOVED lines=13> */
.L_x_9713:
[----:B------:R-:W-:Y:S05]  /*25270*/  BSYNC.RECONVERGENT B4 ;  /* 0x0000000000047941 */ /* 0x000fea0003800200 */
.L_x_9712:
        /* <DEDUP_REMOVED lines=43> */
.L_x_9710:
[----:B------:R-:W-:Y:S05]  /*25530*/  BSYNC.RECONVERGENT B3 ;  /* 0x0000000000037941 */ /* 0x000fea0003800200 */
.L_x_9709:
        /* <DEDUP_REMOVED lines=11> */
.L_x_9708:
[----:B------:R-:W-:Y:S05]  /*255f0*/  BSYNC.RECONVERGENT B2 ;  /* 0x0000000000027941 */ /* 0x000fea0003800200 */
.L_x_9707:
        /* <DEDUP_REMOVED lines=22> */
.L_x_9718:
        /* <DEDUP_REMOVED lines=13> */
.L_x_9720:
[----:B------:R-:W-:Y:S05]  /*25830*/  BSYNC.RECONVERGENT B4 ;  /* 0x0000000000047941 */ /* 0x000fea0003800200 */
.L_x_9719:
        /* <DEDUP_REMOVED lines=43> */
.L_x_9717:
[----:B------:R-:W-:Y:S05]  /*25af0*/  BSYNC.RECONVERGENT B3 ;  /* 0x0000000000037941 */ /* 0x000fea0003800200 */
.L_x_9716:
        /* <DEDUP_REMOVED lines=11> */
.L_x_9715:
[----:B------:R-:W-:Y:S05]  /*25bb0*/  BSYNC.RECONVERGENT B2 ;  /* 0x0000000000027941 */ /* 0x000fea0003800200 */
.L_x_9714:
        /* <DEDUP_REMOVED lines=22> */
.L_x_9725:
        /* <DEDUP_REMOVED lines=13> */
.L_x_9727:
[----:B------:R-:W-:Y:S05]  /*25df0*/  BSYNC.RECONVERGENT B4 ;  /* 0x0000000000047941 */ /* 0x000fea0003800200 */
.L_x_9726:
        /* <DEDUP_REMOVED lines=43> */
.L_x_9724:
[----:B------:R-:W-:Y:S05]  /*260b0*/  BSYNC.RECONVERGENT B3 ;  /* 0x0000000000037941 */ /* 0x000fea0003800200 */
.L_x_9723:
        /* <DEDUP_REMOVED lines=11> */
.L_x_9722:
[----:B------:R-:W-:Y:S05]  /*26170*/  BSYNC.RECONVERGENT B2 ;  /* 0x0000000000027941 */ /* 0x000fea0003800200 */
.L_x_9721:
        /* <DEDUP_REMOVED lines=22> */
.L_x_9732:
        /* <DEDUP_REMOVED lines=13> */
.L_x_9734:
[----:B------:R-:W-:Y:S05]  /*263b0*/  BSYNC.RECONVERGENT B4 ;  /* 0x0000000000047941 */ /* 0x000fea0003800200 */
.L_x_9733:
        /* <DEDUP_REMOVED lines=43> */
.L_x_9731:
[----:B------:R-:W-:Y:S05]  /*26670*/  BSYNC.RECONVERGENT B3 ;  /* 0x0000000000037941 */ /* 0x000fea0003800200 */
.L_x_9730:
        /* <DEDUP_REMOVED lines=11> */
.L_x_9729:
[----:B------:R-:W-:Y:S05]  /*26730*/  BSYNC.RECONVERGENT B2 ;  /* 0x0000000000027941 */ /* 0x000fea0003800200 */
.L_x_9728:
        /* <DEDUP_REMOVED lines=22> */
.L_x_9739:
        /* <DEDUP_REMOVED lines=13> */
.L_x_9741:
[----:B------:R-:W-:Y:S05]  /*26970*/  BSYNC.RECONVERGENT B4 ;  /* 0x0000000000047941 */ /* 0x000fea0003800200 */
.L_x_9740:
        /* <DEDUP_REMOVED lines=42> */
.L_x_9738:
[----:B------:R-:W-:Y:S05]  /*26c20*/  BSYNC.RECONVERGENT B3 ;  /* 0x0000000000037941 */ /* 0x000fea0003800200 */
.L_x_9737:
        /* <DEDUP_REMOVED lines=11> */
.L_x_9736:
[----:B------:R-:W-:Y:S05]  /*26ce0*/  BSYNC.RECONVERGENT B2 ;  /* 0x0000000000027941 */ /* 0x000fea0003800200 */
.L_x_9735:
[----:B------:R-:W-:Y:S02]  /*26cf0*/  F2FP.F16.F32.PACK_AB R119, RZ, R152 ;  /* 0x00000098ff77723e */ /* 0x000fe400000000ff */
[----:B------:R-:W-:Y:S02]  /*26d00*/  PRMT R118, R175, 0x5410, R118 ;  /* 0x00005410af767816 */ /* 0x000fe40000000076 */
[----:B------:R-:W-:Y:S02]  /*26d10*/  PRMT R117, R171, 0x5410, R174 ;  /* 0x00005410ab757816 */ /* 0x000fe400000000ae */
[----:B------:R-:W-:Y:S02]  /*26d20*/  PRMT R116, R156, 0x5410, R169 ;  /* 0x000054109c747816 */ /* 0x000fe400000000a9 */
[----:B------:R-:W-:Y:S01]  /*26d30*/  PRMT R119, R177, 0x5410, R119 ;  /* 0x00005410b1777816 */ /* 0x000fe20000000077 */
[----:B------:R-:W-:Y:S06]  /*26d40*/  BRA `(.L_x_9742) ;  /* 0x0000002800dc7947 */ /* 0x000fec0003800000 */
.L_x_9685:
        /* <DEDUP_REMOVED lines=21> */
.L_x_9747:
[----:B------:R-:W-:Y:S01]  /*26ea0*/  IADD3 R4, PT, PT, R4, 0x1, RZ ;  /* 0x0000000104047810 */ /* 0x000fe20007ffe0ff */
[----:B------:R-:W-:Y:S03]  /*26eb0*/  BSSY.RECONVERGENT B4, `(.L_x_9748) ;  /* 0x000000c000047945 */ /* 0x000fe60003800200 */
[C---:B------:R-:W-:Y:S01]  /*26ec0*/  ISETP.NE.AND P1, PT, R4.reuse, RZ, PT ;  /* 0x000000ff0400720c */ /* 0x040fe20003f25270 */
[----:B01----:R-:W-:-:S12]  /*26ed0*/  IMAD.WIDE.U32 R116, R4, -0x2daee0ad, RZ ;  /* 0xd2511f5304747825 */ /* 0x003fd800078e00ff */
        /* <DEDUP_REMOVED lines=9> */
.L_x_9749:
[----:B------:R-:W-:Y:S05]  /*26f70*/  BSYNC.RECONVERGENT B4 ;  /* 0x0000000000047941 */ /* 0x000fea0003800200 */
.L_x_9748:
        /* <DEDUP_REMOVED lines=42> */
.L_x_9746:
[----:B------:R-:W-:Y:S05]  /*27220*/  BSYNC.RECONVERGENT B3 ;  /* 0x0000000000037941 */ /* 0x000fea0003800200 */
.L_x_9745:
        /* <DEDUP_REMOVED lines=9> */
.L_x_9744:
[----:B------:R-:W-:Y:S05]  /*272c0*/  BSYNC.RECONVERGENT B2 ;  /* 0x0000000000027941 */ /* 0x000fea0003800200 */
.L_x_9743:
        /* <DEDUP_REMOVED lines=18> */
.L_x_9754:
        /* <DEDUP_REMOVED lines=13> */
.L_x_9756:
[----:B------:R-:W-:Y:S05]  /*274c0*/  BSYNC.RECONVERGENT B4 ;  /* 0x0000000000047941 */ /* 0x000fea0003800200 */
.L_x_9755:
        /* <DEDUP_REMOVED lines=43> */
.L_x_9753:
[----:B------:R-:W-:Y:S05]  /*27780*/  BSYNC.RECONVERGENT B3 ;  /* 0x0000000000037941 */ /* 0x000fea0003800200 */
.L_x_9752:
        /* <DEDUP_REMOVED lines=9> */
.L_x_9751:
[----:B------:R-:W-:Y:S05]  /*27820*/  BSYNC.RECONVERGENT B2 ;  /* 0x0000000000027941 */ /* 0x000fea0003800200 */
.L_x_9750:
        /* <DEDUP_REMOVED lines=18> */
.L_x_9761:
        /* <DEDUP_REMOVED lines=13> */
.L_x_9763:
[----:B------:R-:W-:Y:S05]  /*27a20*/  BSYNC.RECONVERGENT B4 ;  /* 0x0000000000047941 */ /* 0x000fea0003800200 */
.L_x_9762:
        /* <DEDUP_REMOVED lines=43> */
.L_x_9760:
[----:B------:R-:W-:Y:S05]  /*27ce0*/  BSYNC.RECONVERGENT B3 ;  /* 0x0000000000037941 */ /* 0x000fea0003800200 */
.L_x_9759:
        /* <DEDUP_REMOVED lines=9> */
.L_x_9758:
[----:B------:R-:W-:Y:S05]  /*27d80*/  BSYNC.RECONVERGENT B2 ;  /* 0x0000000000027941 */ /* 0x000fea0003800200 */
.L_x_9757:
        /* <DEDUP_REMOVED lines=18> */
.L_x_9768:
        /* <DEDUP_REMOVED lines=13> */
.L_x_9770:
[----:B------:R-:W-:Y:S05]  /*27f80*/  BSYNC.RECONVERGENT B4 ;  /* 0x0000000000047941 */ /* 0x000fea0003800200 */
.L_x_9769:
        /* <DEDUP_REMOVED lines=43> */
.L_x_9767:
[----:B------:R-:W-:Y:S05]  /*28240*/  BSYNC.RECONVERGENT B3 ;  /* 0x0000000000037941 */ /* 0x000fea0003800200 */
.L_x_9766:
        /* <DEDUP_REMOVED lines=9> */
.L_x_9765:
[----:B------:R-:W-:Y:S05]  /*282e0*/  BSYNC.RECONVERGENT B2 ;  /* 0x0000000000027941 */ /* 0x000fea0003800200 */
.L_x_9764:
        /* <DEDUP_REMOVED lines=18> */
.L_x_9775:
        /* <DEDUP_REMOVED lines=13> */
.L_x_9777:
[----:B------:R-:W-:Y:S05]  /*284e0*/  BSYNC.RECONVERGENT B4 ;  /* 0x0000000000047941 */ /* 0x000fea0003800200 */
.L_x_9776:
        /* <DEDUP_REMOVED lines=43> */
.L_x_9774:
[----:B------:R-:W-:Y:S05]  /*287a0*/  BSYNC.RECONVERGENT B3 ;  /* 0x0000000000037941 */ /* 0x000fea0003800200 */
.L_x_9773:
        /* <DEDUP_REMOVED lines=9> */
.L_x_9772:
[----:B------:R-:W-:Y:S05]  /*28840*/  BSYNC.RECONVERGENT B2 ;  /* 0x0000000000027941 */ /* 0x000fea0003800200 */
.L_x_9771:
        /* <DEDUP_REMOVED lines=18> */
.L_x_9782:
        /* <DEDUP_REMOVED lines=13> */
.L_x_9784:
[----:B------:R-:W-:Y:S05]  /*28a40*/  BSYNC.RECONVERGENT B4 ;  /* 0x0000000000047941 */ /* 0x000fea0003800200 */
.L_x_9783:
        /* <DEDUP_REMOVED lines=43> */
.L_x_9781:
[----:B------:R-:W-:Y:S05]  /*28d00*/  BSYNC.RECONVERGENT B3 ;  /* 0x0000000000037941 */ /* 0x000fea0003800200 */
.L_x_9780:
        /* <DEDUP_REMOVED lines=9> */
.L_x_9779:
[----:B------:R-:W-:Y:S05]  /*28da0*/  BSYNC.RECONVERGENT B2 ;  /* 0x0000000000027941 */ /* 0x000fea0003800200 */
.L_x_9778:
        /* <DEDUP_REMOVED lines=18> */
.L_x_9789:
        /* <DEDUP_REMOVED lines=13> */
.L_x_9791:
[----:B------:R-:W-:Y:S05]  /*28fa0*/  BSYNC.RECONVERGENT B4 ;  /* 0x0000000000047941 */ /* 0x000fea0003800200 */
.L_x_9790:
        /* <DEDUP_REMOVED lines=43> */
.L_x_9788:
[----:B------:R-:W-:Y:S05]  /*29260*/  BSYNC.RECONVERGENT B3 ;  /* 0x0000000000037941 */ /* 0x000fea0003800200 */
.L_x_9787:
        /* <DEDUP_REMOVED lines=9> */
.L_x_9786:
[----:B------:R-:W-:Y:S05]  /*29300*/  BSYNC.RECONVERGENT B2 ;  /* 0x0000000000027941 */ /* 0x000fea0003800200 */
.L_x_9785:
        /* <DEDUP_REMOVED lines=18> */
.L_x_9796:
        /* <DEDUP_REMOVED lines=13> */
.L_x_9798:
[----:B------:R-:W-:Y:S05]  /*29500*/  BSYNC.RECONVERGENT B4 ;  /* 0x0000000000047941 */ /* 0x000fea0003800200 */
.L_x_9797:
        /* <DEDUP_REMOVED lines=43> */
.L_x_9795:
[----:B------:R-:W-:Y:S05]  /*297c0*/  BSYNC.RECONVERGENT B3 ;  /* 0x0000000000037941 */ /* 0x000fea0003800200 */
.L_x_9794:
        /* <DEDUP_REMOVED lines=9> */
.L_x_9793:
[----:B------:R-:W-:Y:S05]  /*29860*/  BSYNC.RECONVERGENT B2 ;  /* 0x0000000000027941 */ /* 0x000fea0003800200 */
.L_x_9792:
[----:B------:R-:W-:Y:S02]  /*29870*/  F2FP.F16.F32.PACK_AB R119, RZ, R152 ;  /* 0x00000098ff77723e */ /* 0x000fe400000000ff */
[----:B------:R-:W-:Y:S02]  /*29880*/  PRMT R118, R171, 0x5410, R173 ;  /* 0x00005410ab767816 */ /* 0x000fe400000000ad */
[----:B------:R-:W-:Y:S02]  /*29890*/  PRMT R117, R163, 0x5410, R169 ;  /* 0x00005410a3757816 */ /* 0x000fe400000000a9 */
[----:B------:R-:W-:Y:S02]  /*298a0*/  PRMT R116, R162, 0x5410, R156 ;  /* 0x00005410a2747816 */ /* 0x000fe4000000009c */
[----:B------:R-:W-:-:S07]  /*298b0*/  PRMT R119, R174, 0x5410, R119 ;  /* 0x00005410ae777816 */ /* 0x000fce0000000077 */
.L_x_9742:
        /* <DEDUP_REMOVED lines=13> */
[----:B------:R-:W-:-:S04]  /*29990*/  PRMT R117, R20, 0x7104, RZ ;  /* 0x0000710414757816 */ /* 0x000fc800000000ff */
[----:B------:R-:W-:Y:S02]  /*299a0*/  LOP3.LUT R116, R116, 0xff00, R117, 0xf8, !PT ;  /* 0x0000ff0074747812 */ /* 0x000fe400078ef875 */
[----:B------:R-:W-:Y:S02]  /*299b0*/  LOP3.LUT R117, R18, 0xff, RZ, 0xc0, !PT ;  /* 0x000000ff12757812 */ /* 0x000fe400078ec0ff */
[----:B------:R-:W-:-:S03]  /*299c0*/  LOP3.LUT R163, R116, 0xff, R19, 0xf8, !PT ;  /* 0x000000ff74a37812 */ /* 0x000fc600078ef813 */
        /* <DEDUP_REMOVED lines=9> */
.L_x_9800:
[----:B------:R-:W-:Y:S05]  /*29a60*/  BSYNC.RECONVERGENT B2 ;  /* 0x0000000000027941 */ /* 0x000fea0003800200 */
.L_x_9799:
[----:B------:R-:W-:Y:S01]  /*29a70*/  VIADD R165, R165, 0x20 ;  /* 0x00000020a5a57836 */ /* 0x000fe20000000000 */
[----:B------:R-:W-:-:S07]  /*29a80*/  IADD3 R159, PT, PT, R159, 0x20, RZ ;  /* 0x000000209f9f7810 */ /* 0x000fce0007ffe0ff */
.L_x_9682:
[----:B------:R-:W-:Y:S05]  /*29a90*/  BSYNC.RECONVERGENT B1 ;  /* 0x0000000000017941 */ /* 0x000fea0003800200 */
.L_x_9681:
        /* <DEDUP_REMOVED lines=9> */
.L_x_9804:
[----:B------:R-:W-:Y:S05]  /*29b30*/  BSYNC.RECONVERGENT B2 ;  /* 0x0000000000027941 */ /* 0x000fea0003800200 */
.L_x_9803:
        /* <DEDUP_REMOVED lines=28> */
.L_x_9810:
        /* <DEDUP_REMOVED lines=13> */
.L_x_9812:
[----:B------:R-:W-:Y:S05]  /*29dd0*/  BSYNC.RECONVERGENT B4 ;  /* 0x0000000000047941 */ /* 0x000fea0003800200 */
.L_x_9811:
        /* <DEDUP_REMOVED lines=43> */
.L_x_9809:
[----:B------:R-:W-:Y:S05]  /*2a090*/  BSYNC.RECONVERGENT B3 ;  /* 0x0000000000037941 */ /* 0x000fea0003800200 */
.L_x_9808:
        /* <DEDUP_REMOVED lines=11> */
.L_x_9807:
[----:B------:R-:W-:Y:S05]  /*2a150*/  BSYNC.RECONVERGENT B2 ;  /* 0x0000000000027941 */ /* 0x000fea0003800200 */
.L_x_9806:
        /* <DEDUP_REMOVED lines=22> */
.L_x_9817:
        /* <DEDUP_REMOVED lines=13> */
.L_x_9819:
[----:B------:R-:W-:Y:S05]  /*2a390*/  BSYNC.RECONVERGENT B4 ;  /* 0x0000000000047941 */ /* 0x000fea0003800200 */
.L_x_9818:
        /* <DEDUP_REMOVED lines=43> */
.L_x_9816:
[----:B------:R-:W-:Y:S05]  /*2a650*/  BSYNC.RECONVERGENT B3 ;  /* 0x0000000000037941 */ /* 0x000fea0003800200 */
.L_x_9815:
        /* <DEDUP_REMOVED lines=11> */
.L_x_9814:
[----:B------:R-:W-:Y:S05]  /*2a710*/  BSYNC.RECONVERGENT B2 ;  /* 0x0000000000027941 */ /* 0x000fea0003800200 */
.L_x_9813:
        /* <DEDUP_REMOVED lines=22> */
.L_x_9824:
        /* <DEDUP_REMOVED lines=13> */
.L_x_9826:
[----:B------:R-:W-:Y:S05]  /*2a950*/  BSYNC.RECONVERGENT B4 ;  /* 0x0000000000047941 */ /* 0x000fea0003800200 */
.L_x_9825:
        /* <DEDUP_REMOVED lines=43> */
.L_x_9823:
[----:B------:R-:W-:Y:S05]  /*2ac10*/  BSYNC.RECONVERGENT B3 ;  /* 0x0000000000037941 */ /* 0x000fea0003800200 */
.L_x_9822:
        /* <DEDUP_REMOVED lines=11> */
.L_x_9821:
[----:B------:R-:W-:Y:S05]  /*2acd0*/  BSYNC.RECONVERGENT B2 ;  /* 0x0000000000027941 */ /* 0x000fea0003800200 */
.L_x_9820:
        /* <DEDUP_REMOVED lines=22> */
.L_x_9831:
        /* <DEDUP_REMOVED lines=13> */
.L_x_9833:
[----:B------:R-:W-:Y:S05]  /*2af10*/  BSYNC.RECONVERGENT B4 ;  /* 0x0000000000047941 */ /* 0x000fea0003800200 */
.L_x_9832:
        /* <DEDUP_REMOVED lines=43> */
.L_x_9830:
[----:B------:R-:W-:Y:S05]  /*2b1d0*/  BSYNC.RECONVERGENT B3 ;  /* 0x0000000000037941 */ /* 0x000fea0003800200 */
.L_x_9829:
        /* <DEDUP_REMOVED lines=11> */
.L_x_9828:
[----:B------:R-:W-:Y:S05]  /*2b290*/  BSYNC.RECONVERGENT B2 ;  /* 0x0000000000027941 */ /* 0x000fea0003800200 */
.L_x_9827:
        /* <DEDUP_REMOVED lines=22> */
.L_x_9838:
        /* <DEDUP_REMOVED lines=13> */
.L_x_9840:
[----:B------:R-:W-:Y:S05]  /*2b4d0*/  BSYNC.RECONVERGENT B4 ;  /* 0x0000000000047941 */ /* 0x000fea0003800200 */
.L_x_9839:
        /* <DEDUP_REMOVED lines=43> */
.L_x_9837:
[----:B------:R-:W-:Y:S05]  /*2b790*/  BSYNC.RECONVERGENT B3 ;  /* 0x0000000000037941 */ /* 0x000fea0003800200 */
.L_x_9836:
        /* <DEDUP_REMOVED lines=11> */
.L_x_9835:
[----:B------:R-:W-:Y:S05]  /*2b850*/  BSYNC.RECONVERGENT B2 ;  /* 0x0000000000027941 */ /* 0x000fea0003800200 */
.L_x_9834:
        /* <DEDUP_REMOVED lines=22> */
.L_x_9845:
        /* <DEDUP_REMOVED lines=13> */
.L_x_9847:
[----:B------:R-:W-:Y:S05]  /*2ba90*/  BSYNC.RECONVERGENT B4 ;  /* 0x0000000000047941 */ /* 0x000fea0003800200 */
.L_x_9846:
        /* <DEDUP_REMOVED lines=43> */
.L_x_9844:
[----:B------:R-:W-:Y:S05]  /*2bd50*/  BSYNC.RECONVERGENT B3 ;  /* 0x0000000000037941 */ /* 0x000fea0003800200 */
.L_x_9843:
        /* <DEDUP_REMOVED lines=11> */
.L_x_9842:
[----:B------:R-:W-:Y:S05]  /*2be10*/  BSYNC.RECONVERGENT B2 ;  /* 0x0000000000027941 */ /* 0x000fea0003800200 */
.L_x_9841:
        /* <DEDUP_REMOVED lines=22> */
.L_x_9852:
        /* <DEDUP_REMOVED lines=13> */
.L_x_9854:
[----:B------:R-:W-:Y:S05]  /*2c050*/  BSYNC.RECONVERGENT B4 ;  /* 0x0000000000047941 */ /* 0x000fea0003800200 */
.L_x_9853:
        /* <DEDUP_REMOVED lines=40> */
[----:B------:R-:W-:Y:S02]  /*2c2e0*/  HFMA2 R116, -RZ, RZ, 0, 0 ;  /* 0x00000000ff747431 */ /* 0x000fe400000001ff */
[----:B------:R-:W-:Y:S01]  /*2c2f0*/  IMAD.MOV.U32 R10, RZ, RZ, R162 ;  /* 0x000000ffff0a7224 */ /* 0x000fe200078e00a2 */
[----:B------:R-:W-:-:S07]  /*2c300*/  LOP3.LUT R6, R6, UR31, R163, 0x96, !PT ;  /* 0x0000001f06067c12 */ /* 0x000fce000f8e96a3 */
.L_x_9851:
[----:B------:R-:W-:Y:S05]  /*2c310*/  BSYNC.RECONVERGENT B3 ;  /* 0x0000000000037941 */ /* 0x000fea0003800200 */
.L_x_9850:
        /* <DEDUP_REMOVED lines=11> */
.L_x_9849:
[----:B------:R-:W-:Y:S05]  /*2c3d0*/  BSYNC.RECONVERGENT B2 ;  /* 0x0000000000027941 */ /* 0x000fea0003800200 */
.L_x_9848:
        /* <DEDUP_REMOVED lines=22> */
.L_x_9859:
        /* <DEDUP_REMOVED lines=13> */
.L_x_9861:
[----:B------:R-:W-:Y:S05]  /*2c610*/  BSYNC.RECONVERGENT B4 ;  /* 0x0000000000047941 */ /* 0x000fea0003800200 */
.L_x_9860:
        /* <DEDUP_REMOVED lines=43> */
.L_x_9858:
[----:B------:R-:W-:Y:S05]  /*2c8d0*/  BSYNC.RECONVERGENT B3 ;  /* 0x0000000000037941 */ /* 0x000fea0003800200 */
.L_x_9857:
        /* <DEDUP_REMOVED lines=11> */
.L_x_9856:
[----:B------:R-:W-:Y:S05]  /*2c990*/  BSYNC.RECONVERGENT B2 ;  /* 0x0000000000027941 */ /* 0x000fea0003800200 */
.L_x_9855:
[----:B------:R-:W-:Y:S02]  /*2c9a0*/  F2FP.F16.F32.PACK_AB R119, RZ, R154 ;  /* 0x0000009aff77723e */ /* 0x000fe400000000ff */
[----:B------:R-:W-:Y:S02]  /*2c9b0*/  PRMT R118, R174, 0x5410, R118 ;  /* 0x00005410ae767816 */ /* 0x000fe40000000076 */
[----:B------:R-:W-:Y:S02]  /*2c9c0*/  PRMT R117, R172, 0x5410, R173 ;  /* 0x00005410ac757816 */ /* 0x000fe400000000ad */
[----:B------:R-:W-:Y:S02]  /*2c9d0*/  PRMT R116, R170, 0x5410, R171 ;  /* 0x00005410aa747816 */ /* 0x000fe400000000ab */
[----:B------:R-:W-:Y:S01]  /*2c9e0*/  PRMT R119, R176, 0x5410, R119 ;  /* 0x00005410b0777816 */ /* 0x000fe20000000077 */
[----:B------:R-:W-:Y:S06]  /*2c9f0*/  BRA `(.L_x_9862) ;  /* 0x0000002800e07947 */ /* 0x000fec0003800000 */
.L_x_9805:
        /* <DEDUP_REMOVED lines=21> */
.L_x_9867:
        /* <DEDUP_REMOVED lines=13> */
.L_x_9869:
[----:B------:R-:W-:Y:S05]  /*2cc20*/  BSYNC.RECONVERGENT B4 ;  /* 0x0000000000047941 */ /* 0x000fea0003800200 */
.L_x_9868:
        /* <DEDUP_REMOVED lines=42> */
.L_x_9866:
[----:B------:R-:W-:Y:S05]  /*2ced0*/  BSYNC.RECONVERGENT B3 ;  /* 0x0000000000037941 */ /* 0x000fea0003800200 */
.L_x_9865:
        /* <DEDUP_REMOVED lines=9> */
.L_x_9864:
[----:B------:R-:W-:Y:S05]  /*2cf70*/  BSYNC.RECONVERGENT B2 ;  /* 0x0000000000027941 */ /* 0x000fea0003800200 */
.L_x_9863:
        /* <DEDUP_REMOVED lines=18> */
.L_x_9874:
        /* <DEDUP_REMOVED lines=13> */
.L_x_9876:
[----:B------:R-:W-:Y:S05]  /*2d170*/  BSYNC.RECONVERGENT B4 ;  /* 0x0000000000047941 */ /* 0x000fea0003800200 */
.L_x_9875:
        /* <DEDUP_REMOVED lines=43> */
.L_x_9873:
[----:B------:R-:W-:Y:S05]  /*2d430*/  BSYNC.RECONVERGENT B3 ;  /* 0x0000000000037941 */ /* 0x000fea0003800200 */
.L_x_9872:
[----:B------:R-:W-:Y:S01]  /*2d440*/  I2FP.F32.U32 R14, R14 ;  /* 0x0000000e000e7245 */ /* 0x000fe20000201000 */
[----:B-----5:R-:W-:Y:S02]  /*2d450*/  HADD2.F32 R44, -RZ, R48.H1_H1 ;  /* 0x30000030ff2c7230 */ /* 0x020fe40000004100 */
[----:B------:R-:W-:-:S03]  /*2d460*/  IMAD.MOV.U32 R117, RZ, RZ, 0x2f800000 ;  /* 0x2f800000ff757424 */ /* 0x000fc600078e00ff */
[----:B------:R-:W-:Y:S01]  /*2d470*/  FMUL.FTZ R44, R44, UR13 ;  /* 0x0000000d2c2c7c20 */ /* 0x000fe20008410000 */
[----:B------:R-:W-:-:S03]  /*2d480*/  FFMA.FTZ R14, R14, R117, 1.1641532182693481445e-10 ;  /* 0x2f0000000e0e7423 */ /* 0x000fc60000010075 */
[----:B------:R-:W-:Y:S02]  /*2d490*/  FMUL.FTZ R44, R44, UR12 ;  /* 0x0000000c2c2c7c20 */ /* 0x000fe40008410000 */
[----:B------:R-:W-:-:S04]  /*2d4a0*/  FSETP.GTU.FTZ.AND P1, PT, R14, UR10, PT ;  /* 0x0000000a0e007c0b */ /* 0x000fc8000bf3c000 */
[----:B------:R-:W-:Y:S02]  /*2d4b0*/  SEL R14, RZ, 0x1, P1 ;  /* 0x00000001ff0e7807 */ /* 0x000fe40000800000 */
[----:B------:R-:W-:-:S07]  /*2d4c0*/  FSEL R44, R44, RZ, !P1 ;  /* 0x000000ff2c2c7208 */ /* 0x000fce0004800000 */
.L_x_9871:
[----:B------:R-:W-:Y:S05]  /*2d4d0*/  BSYNC.RECONVERGENT B2 ;  /* 0x0000000000027941 */ /* 0x000fea0003800200 */
.L_x_9870:
        /* <DEDUP_REMOVED lines=18> */
.L_x_9881:
        /* <DEDUP_REMOVED lines=13> */
.L_x_9883:
[----:B------:R-:W-:Y:S05]  /*2d6d0*/  BSYNC.RECONVERGENT B4 ;  /* 0x0000000000047941 */ /* 0x000fea0003800200 */
.L_x_9882:
        /* <DEDUP_REMOVED lines=42> */
[----:B------:R-:W-:-:S07]  /*2d980*/  HFMA2 R116, -RZ, RZ, 0, 0 ;  /* 0x00000000ff747431 */ /* 0x000fce00000001ff */
.L_x_9880:
[----:B------:R-:W-:Y:S05]  /*2d990*/  BSYNC.RECONVERGENT B3 ;  /* 0x0000000000037941 */ /* 0x000fea0003800200 */
.L_x_9879:
        /* <DEDUP_REMOVED lines=9> */
.L_x_9878:
[----:B------:R-:W-:Y:S05]  /*2da30*/  BSYNC.RECONVERGENT B2 ;  /* 0x0000000000027941 */ /* 0x000fea0003800200 */
.L_x_9877:
        /* <DEDUP_REMOVED lines=18> */
.L_x_9888:
        /* <DEDUP_REMOVED lines=13> */
.L_x_9890:
[----:B------:R-:W-:Y:S05]  /*2dc30*/  BSYNC.RECONVERGENT B4 ;  /* 0x0000000000047941 */ /* 0x000fea0003800200 */
.L_x_9889:
        /* <DEDUP_REMOVED lines=37> */
[----:B------:R-:W-:Y:S02]  /*2de90*/  HFMA2 R7, -RZ, RZ, 0, 0 ;  /* 0x00000000ff077431 */ /* 0x000fe400000001ff */
[----:B------:R-:W-:Y:S01]  /*2dea0*/  IMAD.MOV.U32 R10, RZ, RZ, R116 ;  /* 0x000000ffff0a7224 */ /* 0x000fe200078e0074 */
[----:B------:R-:W-:Y:S01]  /*2deb0*/  LOP3.LUT R6, R6, UR31, R117, 0x96, !PT ;  /* 0x0000001f06067c12 */ /* 0x000fe2000f8e9675 */
[----:B------:R-:W-:-:S04]  /*2dec0*/  IMAD.WIDE.U32 R116, R5, -0x2daee0ad, RZ ;  /* 0xd2511f5305747825 */ /* 0x000fc800078e00ff */
[----:B------:R-:W-:Y:S01]  /*2ded0*/  IMAD.MOV.U32 R172, RZ, RZ, R116 ;  /* 0x000000ffffac7224 */ /* 0x000fe200078e0074 */
[----:B------:R-:W-:-:S07]  /*2dee0*/  LOP3.LUT R5, R118, UR32, R117, 0x96, !PT ;  /* 0x0000002076057c12 */ /* 0x000fce000f8e9675 */
.L_x_9887:
[----:B------:R-:W-:Y:S05]  /*2def0*/  BSYNC.RECONVERGENT B3 ;  /* 0x0000000000037941 */ /* 0x000fea0003800200 */
.L_x_9886:
        /* <DEDUP_REMOVED lines=9> */
.L_x_9885:
[----:B------:R-:W-:Y:S05]  /*2df90*/  BSYNC.RECONVERGENT B2 ;  /* 0x0000000000027941 */ /* 0x000fea0003800200 */
.L_x_9884:
        /* <DEDUP_REMOVED lines=18> */
.L_x_9895:
        /* <DEDUP_REMOVED lines=13> */
.L_x_9897:
[----:B------:R-:W-:Y:S05]  /*2e190*/  BSYNC.RECONVERGENT B4 ;  /* 0x0000000000047941 */ /* 0x000fea0003800200 */
.L_x_9896:
        /* <DEDUP_REMOVED lines=40> */
[----:B------:R-:W-:Y:S02]  /*2e420*/  IMAD.MOV.U32 R172, RZ, RZ, R116 ;  /* 0x000000ffffac7224 */ /* 0x000fe400078e0074 */
[----:B------:R-:W-:Y:S01]  /*2e430*/  HFMA2 R116, -RZ, RZ, 0, 0 ;  /* 0x00000000ff747431 */ /* 0x000fe200000001ff */
[----:B------:R-:W-:-:S07]  /*2e440*/  LOP3.LUT R5, R118, UR32, R117, 0x96, !PT ;  /* 0x0000002076057c12 */ /* 0x000fce000f8e9675 */
.L_x_9894:
[----:B------:R-:W-:Y:S05]  /*2e450*/  BSYNC.RECONVERGENT B3 ;  /* 0x0000000000037941 */ /* 0x000fea0003800200 */
.L_x_9893:
        /* <DEDUP_REMOVED lines=9> */
.L_x_9892:
[----:B------:R-:W-:Y:S05]  /*2e4f0*/  BSYNC.RECONVERGENT B2 ;  /* 0x0000000000027941 */ /* 0x000fea0003800200 */
.L_x_9891:
        /* <DEDUP_REMOVED lines=18> */
.L_x_9902:
        /* <DEDUP_REMOVED lines=13> */
.L_x_9904:
[----:B------:R-:W-:Y:S05]  /*2e6f0*/  BSYNC.RECONVERGENT B4 ;  /* 0x0000000000047941 */ /* 0x000fea0003800200 */
.L_x_9903:
        /* <DEDUP_REMOVED lines=43> */
.L_x_9901:
[----:B------:R-:W-:Y:S05]  /*2e9b0*/  BSYNC.RECONVERGENT B3 ;  /* 0x0000000000037941 */ /* 0x000fea0003800200 */
.L_x_9900:
        /* <DEDUP_REMOVED lines=9> */
.L_x_9899:
[----:B------:R-:W-:Y:S05]  /*2ea50*/  BSYNC.RECONVERGENT B2 ;  /* 0x0000000000027941 */ /* 0x000fea0003800200 */
.L_x_9898:
        /* <DEDUP_REMOVED lines=18> */
.L_x_9909:
        /* <DEDUP_REMOVED lines=13> */
.L_x_9911:
[----:B------:R-:W-:Y:S05]  /*2ec50*/  BSYNC.RECONVERGENT B4 ;  /* 0x0000000000047941 */ /* 0x000fea0003800200 */
.L_x_9910:
        /* <DEDUP_REMOVED lines=43> */
.L_x_9908:
[----:B------:R-:W-:Y:S05]  /*2ef10*/  BSYNC.RECONVERGENT B3 ;  /* 0x0000000000037941 */ /* 0x000fea0003800200 */
.L_x_9907:
        /* <DEDUP_REMOVED lines=9> */
.L_x_9906:
[----:B------:R-:W-:Y:S05]  /*2efb0*/  BSYNC.RECONVERGENT B2 ;  /* 0x0000000000027941 */ /* 0x000fea0003800200 */
.L_x_9905:
        /* <DEDUP_REMOVED lines=18> */
.L_x_9916:
        /* <DEDUP_REMOVED lines=13> */
.L_x_9918:
[----:B------:R-:W-:Y:S05]  /*2f1b0*/  BSYNC.RECONVERGENT B4 ;  /* 0x0000000000047941 */ /* 0x000fea0003800200 */
.L_x_9917:
        /* <DEDUP_REMOVED lines=38> */
[----:B------:R-:W-:Y:S02]  /*2f420*/  LOP3.LUT R5, R118, UR32, R117, 0x96, !PT ;  /* 0x0000002076057c12 */ /* 0x000fe4000f8e9675 */
[----:B------:R-:W-:Y:S01]  /*2f430*/  MOV R172, R116 ;  /* 0x0000007400ac7202 */ /* 0x000fe20000000f00 */
[----:B------:R-:W-:-:S04]  /*2f440*/  IMAD.WIDE.U32 R116, R10, -0x326172a9, RZ ;  /* 0xcd9e8d570a747825 */ /* 0x000fc800078e00ff */
[----:B------:R-:W-:Y:S01]  /*2f450*/  IMAD.MOV.U32 R10, RZ, RZ, R116 ;  /* 0x000000ffff0a7224 */ /* 0x000fe200078e0074 */
[----:B------:R-:W-:-:S07]  /*2f460*/  LOP3.LUT R6, R6, UR31, R117, 0x96, !PT ;  /* 0x0000001f06067c12 */ /* 0x000fce000f8e9675 */
.L_x_9915:
[----:B------:R-:W-:Y:S05]  /*2f470*/  BSYNC.RECONVERGENT B3 ;  /* 0x0000000000037941 */ /* 0x000fea0003800200 */
.L_x_9914:
        /* <DEDUP_REMOVED lines=9> */
.L_x_9913:
[----:B------:R-:W-:Y:S05]  /*2f510*/  BSYNC.RECONVERGENT B2 ;  /* 0x0000000000027941 */ /* 0x000fea0003800200 */
.L_x_9912:
[----:B------:R-:W-:Y:S02]  /*2f520*/  F2FP.F16.F32.PACK_AB R119, RZ, R154 ;  /* 0x0000009aff77723e */ /* 0x000fe400000000ff */
[----:B------:R-:W-:Y:S02]  /*2f530*/  MOV R156, R172 ;  /* 0x000000ac009c7202 */ /* 0x000fe40000000f00 */
[----:B------:R-:W-:Y:S02]  /*2f540*/  PRMT R118, R173, 0x5410, R174 ;  /* 0x00005410ad767816 */ /* 0x000fe400000000ae */
[----:B------:R-:W-:Y:S02]  /*2f550*/  PRMT R117, R171, 0x5410, R170 ;  /* 0x00005410ab757816 */ /* 0x000fe400000000aa */
[----:B------:R-:W-:Y:S02]  /*2f560*/  PRMT R116, R162, 0x5410, R163 ;  /* 0x00005410a2747816 */ /* 0x000fe400000000a3 */
[----:B------:R-:W-:-:S07]  /*2f570*/  PRMT R119, R175, 0x5410, R119 ;  /* 0x00005410af777816 */ /* 0x000fce0000000077 */
.L_x_9862:
[----:B------:R-:W0:Y:S02]  /*2f580*/  LDC.64 R162, c[0x0][0x3a8] ;  /* 0x0000ea00ffa27b82 */ /* 0x000e240000000a00 */
[----:B0-----:R-:W-:-:S05]  /*2f590*/  IMAD.WIDE.U32 R162, R165, 0x10, R162 ;  /* 0x00000010a5a27825 */ /* 0x001fca00078e00a2 */
[----:B------:R2:W-:Y:S01]  /*2f5a0*/  STG.E.128 desc[UR8][R162.64], R116 ;  /* 0x00000074a2007986 */ /* 0x0005e2000c101d08 */
[----:B------:R-:W-:Y:S05]  /*2f5b0*/  @!P0 BRA `(.L_x_9802) ;  /* 0x0000000000508947 */ /* 0x000fea0003800000 */
[----:B--2---:R-:W-:Y:S01]  /*2f5c0*/  IMAD.U32 R116, R21, 0x10000, RZ ;  /* 0x0001000015747824 */ /* 0x004fe200078e00ff */
        /* <DEDUP_REMOVED lines=8> */
[----:B------:R-:W-:Y:S02]  /*2f650*/  LOP3.LUT R116, R116, 0xff00, R117, 0xf8, !PT ;  /* 0x0000ff0074747812 */ /* 0x000fe400078ef875 */
[----:B------:R-:W-:Y:S02]  /*2f660*/  LOP3.LUT R117, R18, 0xff, RZ, 0xc0, !PT ;  /* 0x000000ff12757812 */ /* 0x000fe400078ec0ff */
        /* <DEDUP_REMOVED lines=9> */
.L_x_9802:
[----:B------:R-:W-:Y:S05]  /*2f700*/  BSYNC.RECONVERGENT B1 ;  /* 0x0000000000017941 */ /* 0x000fea0003800200 */
.L_x_9801:
[----:B0123--:R-:W-:Y:S01]  /*2f710*/  FADD.FTZ R116, RZ, R11 ;  /* 0x0000000bff747221 */ /* 0x00ffe20000010000 */
        /* <DEDUP_REMOVED lines=78> */
[----:B------:R-:W-:Y:S01]  /*2fc00*/  ISETP.NE.AND P6, PT, R176, RZ, PT ;  /* 0x000000ffb000720c */ /* 0x000fe20003fc5270 */
[----:B0-----:R-:W-:-:S05]  /*2fc10*/  FADD.FTZ R118, R116, R117 ;  /* 0x0000007574767221 */ /* 0x001fca0000010000 */
[----:B------:R-:W0:Y:S02]  /*2fc20*/  SHFL.BFLY PT, R117, R118, 0x2, 0x1f ;  /* 0x0c401f0076757f89 */ /* 0x000e2400000e0000 */
[----:B0-----:R-:W-:Y:S02]  /*2fc30*/  FADD.FTZ R119, R118, R117 ;  /* 0x0000007576777221 */ /* 0x001fe40000010000 */
[----:B------:R-:W0:Y:S03]  /*2fc40*/  LDC R117, c[0x0][0x400] ;  /* 0x00010000ff757b82 */ /* 0x000e260000000800 */
[----:B------:R-:W1:Y:S02]  /*2fc50*/  SHFL.BFLY PT, R162, R119, 0x4, 0x1f ;  /* 0x0c801f0077a27f89 */ /* 0x000e6400000e0000 */
[----:B-1----:R-:W-:-:S05]  /*2fc60*/  FADD.FTZ R159, R119, R162 ;  /* 0x000000a2779f7221 */ /* 0x002fca0000010000 */
[----:B------:R-:W1:Y:S02]  /*2fc70*/  SHFL.BFLY PT, R162, R159, 0x8, 0x1f ;  /* 0x0d001f009fa27f89 */ /* 0x000e6400000e0000 */
[----:B-1----:R-:W-:-:S05]  /*2fc80*/  FADD.FTZ R163, R159, R162 ;  /* 0x000000a29fa37221 */ /* 0x002fca0000010000 */
[----:B------:R-:W1:Y:S02]  /*2fc90*/  SHFL.BFLY PT, R162, R163, 0x10, 0x1f ;  /* 0x0e001f00a3a27f89 */ /* 0x000e6400000e0000 */
[----:B-1----:R-:W-:-:S04]  /*2fca0*/  FADD.FTZ R162, R163, R162 ;  /* 0x000000a2a3a27221 */ /* 0x002fc80000010000 */
[----:B0-----:R-:W-:-:S04]  /*2fcb0*/  FMUL.FTZ R162, R162, R117 ;  /* 0x00000075a2a27220 */ /* 0x001fc80000410000 */
[--C-:B------:R-:W-:Y:S01]  /*2fcc0*/  FADD.FTZ R116, R11, -R162.reuse ;  /* 0x800000a20b747221 */ /* 0x100fe20000010000 */
[--C-:B------:R-:W-:Y:S01]  /*2fcd0*/  FADD.FTZ R165, R13, -R162.reuse ;  /* 0x800000a20da57221 */ /* 0x100fe20000010000 */
[--C-:B------:R-:W-:Y:S01]  /*2fce0*/  FADD.FTZ R119, R15, -R162.reuse ;  /* 0x800000a20f777221 */ /* 0x100fe20000010000 */
[----:B------:R-:W-:Y:S01]  /*2fcf0*/  FADD.FTZ R118, R24, -R162 ;  /* 0x800000a218767221 */ /* 0x000fe20000010000 */
[----:B------:R-:W-:-:S04]  /*2fd00*/  FFMA.FTZ R116, R116, R116, RZ ;  /* 0x0000007474747223 */ /* 0x000fc800000100ff */
        /* <DEDUP_REMOVED lines=135> */
.L_x_9948:
[----:B------:R-:W-:Y:S01]  /*30580*/  FMUL.FTZ R116, R162, R162 ;  /* 0x000000a2a2747220 */ /* 0x000fe20000410000 */
[----:B01----:R-:W-:Y:S01]  /*30590*/  FADD.FTZ R170, R170, R163 ;  /* 0x000000a3aaaa7221 */ /* 0x003fe20000010000 */
[----:B------:R-:W-:Y:S01]  /*305a0*/  ISETP.NE.AND P0, PT, RZ, UR11, PT ;  /* 0x0000000bff007c0c */ /* 0x000fe2000bf05270 */
[----:B------:R-:W0:Y:S01]  /*305b0*/  @!P5 LDC.64 R118, c[0x0][0x3c0] ;  /* 0x0000f000ff76db82 */ /* 0x000e220000000a00 */
[----:B-----5:R-:W-:Y:S01]  /*305c0*/  ISETP.GE.AND P1, PT, R155, 0x1, PT ;  /* 0x000000019b00780c */ /* 0x020fe20003f26270 */
[----:B------:R-:W-:Y:S01]  /*305d0*/  FFMA.FTZ R117, R170, R117, UR14 ;  /* 0x0000000eaa757e23 */ /* 0x000fe20008010075 */
[----:B------:R-:W-:Y:S01]  /*305e0*/  FSEL R116, R116, RZ, P0 ;  /* 0x000000ff74747208 */ /* 0x000fe20000000000 */
[----:B------:R-:W-:Y:S04]  /*305f0*/  BSSY.RECONVERGENT B1, `(.L_x_9920) ;  /* 0x00001ab000017945 */ /* 0x000fe80003800200 */
[----:B------:R-:W-:-:S02]  /*30600*/  FADD.FTZ R163, R117, R116 ;  /* 0x0000007475a37221 */ /* 0x000fc40000010000 */
[----:B------:R-:W1:Y:S04]  /*30610*/  @!P5 LDC.64 R116, c[0x0][0x3c8] ;  /* 0x0000f200ff74db82 */ /* 0x000e680000000a00 */
        /* <DEDUP_REMOVED lines=15> */
[----:B------:R-:W-:Y:S02]  /*30710*/  HADD2.F32 R117, -RZ, R112.H0_H0 ;  /* 0x20000070ff757230 */ /* 0x000fe40000004100 */
[--C-:B------:R-:W-:Y:S01]  /*30720*/  FADD.FTZ R118, R13, -R162.reuse ;  /* 0x800000a20d767221 */ /* 0x100fe20000010000 */
[----:B------:R-:W-:Y:S02]  /*30730*/  HADD2.F32 R119, -RZ, R108.H0_H0 ;  /* 0x2000006cff777230 */ /* 0x000fe40000004100 */
[C---:B------:R-:W-:Y:S01]  /*30740*/  FMUL.FTZ R116, R163.reuse, R116 ;  /* 0x00000074a3747220 */ /* 0x040fe20000410000 */
[----:B------:R-:W-:Y:S02]  /*30750*/  HADD2.F32 R159, -RZ, R109.H1_H1 ;  /* 0x3000006dff9f7230 */ /* 0x000fe40000004100 */
[----:B------:R-:W-:Y:S01]  /*30760*/  FMUL.FTZ R118, R163, R118 ;  /* 0x00000076a3767220 */ /* 0x000fe20000410000 */
[----:B------:R-:W-:Y:S01]  /*30770*/  FADD.FTZ R170, R124, -R162 ;  /* 0x800000a27caa7221 */ /* 0x000fe20000010000 */
[----:B------:R-:W-:Y:S01]  /*30780*/  FFMA.FTZ R116, R116, R117, R119 ;  /* 0x0000007574747223 */ /* 0x000fe20000010077 */
[----:B------:R-:W-:-:S02]  /*30790*/  HADD2.F32 R117, -RZ, R112.H1_H1 ;  /* 0x30000070ff757230 */ /* 0x000fc40000004100 */
[----:B------:R-:W-:Y:S02]  /*307a0*/  HADD2.F32 R119, -RZ, R108.H1_H1 ;  /* 0x3000006cff777230 */ /* 0x000fe40000004100 */
[----:B------:R-:W-:Y:S01]  /*307b0*/  FMUL.FTZ R170, R163, R170 ;  /* 0x000000aaa3aa7220 */ /* 0x000fe20000410000 */
[--C-:B------:R-:W-:Y:S02]  /*307c0*/  HADD2.F32 R165, -RZ, R111.reuse.H0_H0 ;  /* 0x2000006fffa57230 */ /* 0x100fe40000004100 */
[----:B------:R-:W-:Y:S02]  /*307d0*/  HADD2.F32 R171, -RZ, R111.H1_H1 ;  /* 0x3000006fffab7230 */ /* 0x000fe40000004100 */
[----:B------:R-:W-:Y:S01]  /*307e0*/  FFMA.FTZ R155, R118, R117, R119 ;  /* 0x00000075769b7223 */ /* 0x000fe20000010077 */
[----:B------:R-:W-:Y:S01]  /*307f0*/  FADD.FTZ R118, R15, -R162 ;  /* 0x800000a20f767221 */ /* 0x000fe20000010000 */
[----:B------:R-:W-:Y:S02]  /*30800*/  HADD2.F32 R117, -RZ, R113.H0_H0 ;  /* 0x20000071ff757230 */ /* 0x000fe40000004100 */
[----:B------:R-:W-:-:S02]  /*30810*/  HADD2.F32 R119, -RZ, R109.H0_H0 ;  /* 0x2000006dff777230 */ /* 0x000fc40000004100 */
[----:B------:R-:W-:Y:S01]  /*30820*/  FMUL.FTZ R118, R163, R118 ;  /* 0x00000076a3767220 */ /* 0x000fe20000410000 */
[----:B------:R-:W-:-:S03]  /*30830*/  F2FP.F16.F32.PACK_AB R116, R155, R116 ;  /* 0x000000749b74723e */ /* 0x000fc600000000ff */
[----:B------:R-:W-:Y:S01]  /*30840*/  FFMA.FTZ R117, R118, R117, R119 ;  /* 0x0000007576757223 */ /* 0x000fe20000010077 */
[----:B------:R-:W-:Y:S01]  /*30850*/  FADD.FTZ R118, R17, -R162 ;  /* 0x800000a211767221 */ /* 0x000fe20000010000 */
[----:B------:R-:W-:-:S03]  /*30860*/  HADD2.F32 R119, -RZ, R113.H1_H1 ;  /* 0x30000071ff777230 */ /* 0x000fc60000004100 */
[----:B------:R-:W-:-:S04]  /*30870*/  FMUL.FTZ R118, R163, R118 ;  /* 0x00000076a3767220 */ /* 0x000fc80000410000 */
[----:B------:R-:W-:Y:S01]  /*30880*/  FFMA.FTZ R158, R118, R119, R159 ;  /* 0x00000077769e7223 */ /* 0x000fe2000001009f */
[----:B------:R-:W-:Y:S01]  /*30890*/  FADD.FTZ R118, R123, -R162 ;  /* 0x800000a27b767221 */ /* 0x000fe20000010000 */
[----:B------:R-:W-:Y:S02]  /*308a0*/  HADD2.F32 R119, -RZ, R114.H0_H0 ;  /* 0x20000072ff777230 */ /* 0x000fe40000004100 */
[----:B------:R-:W-:Y:S02]  /*308b0*/  HADD2.F32 R159, -RZ, R110.H0_H0 ;  /* 0x2000006eff9f7230 */ /* 0x000fe40000004100 */
[----:B------:R-:W-:Y:S01]  /*308c0*/  FMUL.FTZ R118, R163, R118 ;  /* 0x00000076a3767220 */ /* 0x000fe20000410000 */
[----:B------:R-:W-:-:S03]  /*308d0*/  F2FP.F16.F32.PACK_AB R117, R158, R117 ;  /* 0x000000759e75723e */ /* 0x000fc600000000ff */
[----:B------:R-:W-:Y:S01]  /*308e0*/  FFMA.FTZ R118, R118, R119, R159 ;  /* 0x0000007776767223 */ /* 0x000fe2000001009f */
[----:B------:R-:W-:Y:S02]  /*308f0*/  HADD2.F32 R119, -RZ, R114.H1_H1 ;  /* 0x30000072ff777230 */ /* 0x000fe40000004100 */
[----:B------:R-:W-:-:S05]  /*30900*/  HADD2.F32 R159, -RZ, R110.H1_H1 ;  /* 0x3000006eff9f7230 */ /* 0x000fca0000004100 */
[----:B------:R-:W-:Y:S01]  /*30910*/  FFMA.FTZ R159, R170, R119, R159 ;  /* 0x00000077aa9f7223 */ /* 0x000fe2000001009f */
[----:B------:R-:W-:Y:S01]  /*30920*/  FADD.FTZ R170, R139, -R162 ;  /* 0x800000a28baa7221 */ /* 0x000fe20000010000 */
[----:B------:R-:W-:-:S03]  /*30930*/  HADD2.F32 R119, -RZ, R115.H0_H0 ;  /* 0x20000073ff777230 */ /* 0x000fc60000004100 */
[----:B------:R-:W-:Y:S01]  /*30940*/  F2FP.F16.F32.PACK_AB R118, R159, R118 ;  /* 0x000000769f76723e */ /* 0x000fe200000000ff */
[----:B------:R-:W-:Y:S01]  /*30950*/  FMUL.FTZ R170, R163, R170 ;  /* 0x000000aaa3aa7220 */ /* 0x000fe20000410000 */
[----:B------:R-:W0:Y:S03]  /*30960*/  LDC.64 R158, c[0x0][0x428] ;  /* 0x00010a00ff9e7b82 */ /* 0x000e260000000a00 */
[----:B------:R-:W-:Y:S01]  /*30970*/  FFMA.FTZ R119, R170, R119, R165 ;  /* 0x00000077aa777223 */ /* 0x000fe200000100a5 */
[----:B------:R-:W-:Y:S01]  /*30980*/  FADD.FTZ R170, R140, -R162 ;  /* 0x800000a28caa7221 */ /* 0x000fe20000010000 */
[----:B------:R-:W-:-:S03]  /*30990*/  HADD2.F32 R165, -RZ, R115.H1_H1 ;  /* 0x30000073ffa57230 */ /* 0x000fc60000004100 */
[----:B------:R-:W-:-:S04]  /*309a0*/  FMUL.FTZ R170, R163, R170 ;  /* 0x000000aaa3aa7220 */ /* 0x000fc80000410000 */
[----:B------:R-:W-:-:S05]  /*309b0*/  FFMA.FTZ R170, R170, R165, R171 ;  /* 0x000000a5aaaa7223 */ /* 0x000fca00000100ab */
[----:B------:R-:W-:Y:S01]  /*309c0*/  F2FP.F16.F32.PACK_AB R119, R170, R119 ;  /* 0x00000077aa77723e */ /* 0x000fe200000000ff */
[----:B0-----:R-:W-:-:S04]  /*309d0*/  IMAD.WIDE.U32 R158, R157, 0x10, R158 ;  /* 0x000000109d9e7825 */ /* 0x001fc800078e009e */
[----:B------:R-:W-:Y:S01]  /*309e0*/  VIADD R157, R157, 0x20 ;  /* 0x000000209d9d7836 */ /* 0x000fe20000000000 */
[----:B------:R0:W-:Y:S06]  /*309f0*/  STG.E.128 desc[UR8][R158.64], R116 ;  /* 0x000000749e007986 */ /* 0x0001ec000c101d08 */
.L_x_9923:
[----:B------:R-:W-:Y:S05]  /*30a00*/  BSYNC.RECONVERGENT B2 ;  /* 0x0000000000027941 */ /* 0x000fea0003800200 */
.L_x_9922:
[----:B------:R-:W-:Y:S01]  /*30a10*/  ISETP.NE.AND P0, PT, R160, RZ, PT ;  /* 0x000000ffa000720c */ /* 0x000fe20003f05270 */
[----:B------:R-:W-:-:S12]  /*30a20*/  BSSY.RECONVERGENT B2, `(.L_x_9924) ;  /* 0x0000032000027945 */ /* 0x000fd80003800200 */
[----:B------:R-:W-:Y:S05]  /*30a30*/  @!P0 BRA `(.L_x_9925) ;  /* 0x0000000000c08947 */ /* 0x000fea0003800000 */
[--C-:B0-----:R-:W-:Y:S01]  /*30a40*/  FADD.FTZ R116, R23, -R162.reuse ;  /* 0x800000a217747221 */ /* 0x101fe20000010000 */
        /* <DEDUP_REMOVED lines=44> */
[C---:B0-----:R-:W-:Y:S01]  /*30d10*/  IMAD.WIDE.U32 R158, R157.reuse, 0x10, R158 ;  /* 0x000000109d9e7825 */ /* 0x041fe200078e009e */
[----:B------:R-:W-:-:S04]  /*30d20*/  IADD3 R157, PT, PT, R157, 0x20, RZ ;  /* 0x000000209d9d7810 */ /* 0x000fc80007ffe0ff */
[----:B------:R1:W-:Y:S03]  /*30d30*/  STG.E.128 desc[UR8][R158.64], R116 ;  /* 0x000000749e007986 */ /* 0x0003e6000c101d08 */
.L_x_9925:
[----:B------:R-:W-:Y:S05]  /*30d40*/  BSYNC.RECONVERGENT B2 ;  /* 0x0000000000027941 */ /* 0x000fea0003800200 */
.L_x_9924:
[----:B------:R-:W-:Y:S01]  /*30d50*/  ISETP.NE.AND P0, PT, R161, RZ, PT ;  /* 0x000000ffa100720c */ /* 0x000fe20003f05270 */
[----:B------:R-:W-:-:S12]  /*30d60*/  BSSY.RECONVERGENT B2, `(.L_x_9926) ;  /* 0x0000032000027945 */ /* 0x000fd80003800200 */
[----:B------:R-:W-:Y:S05]  /*30d70*/  @!P0 BRA `(.L_x_9927) ;  /* 0x0000000000c08947 */ /* 0x000fea0003800000 */
[--C-:B01----:R-:W-:Y:S01]  /*30d80*/  FADD.FTZ R116, R27, -R162.reuse ;  /* 0x800000a21b747221 */ /* 0x103fe20000010000 */
        /* <DEDUP_REMOVED lines=47> */
.L_x_9927:
[----:B------:R-:W-:Y:S05]  /*31080*/  BSYNC.RECONVERGENT B2 ;  /* 0x0000000000027941 */ /* 0x000fea0003800200 */
.L_x_9926:
[----:B------:R-:W-:Y:S01]  /*31090*/  ISETP.NE.AND P0, PT, R164, RZ, PT ;  /* 0x000000ffa400720c */ /* 0x000fe20003f05270 */
[----:B------:R-:W-:-:S12]  /*310a0*/  BSSY.RECONVERGENT B2, `(.L_x_9928) ;  /* 0x0000032000027945 */ /* 0x000fd80003800200 */
[----:B------:R-:W-:Y:S05]  /*310b0*/  @!P0 BRA `(.L_x_9929) ;  /* 0x0000000000c08947 */ /* 0x000fea0003800000 */
[--C-:B012---:R-:W-:Y:S01]  /*310c0*/  FADD.FTZ R116, R31, -R162.reuse ;  /* 0x800000a21f747221 */ /* 0x107fe20000010000 */
        /* <DEDUP_REMOVED lines=47> */
.L_x_9929:
[----:B------:R-:W-:Y:S05]  /*313c0*/  BSYNC.RECONVERGENT B2 ;  /* 0x0000000000027941 */ /* 0x000fea0003800200 */
.L_x_9928:
[----:B------:R-:W-:Y:S01]  /*313d0*/  ISETP.NE.AND P0, PT, R166, RZ, PT ;  /* 0x000000ffa600720c */ /* 0x000fe20003f05270 */
[----:B------:R-:W-:-:S12]  /*313e0*/  BSSY.RECONVERGENT B2, `(.L_x_9930) ;  /* 0x0000032000027945 */ /* 0x000fd80003800200 */
[----:B------:R-:W-:Y:S05]  /*313f0*/  @!P0 BRA `(.L_x_9931) ;  /* 0x0000000000c08947 */ /* 0x000fea0003800000 */
[--C-:B0123--:R-:W-:Y:S01]  /*31400*/  FADD.FTZ R116, R35, -R162.reuse ;  /* 0x800000a223747221 */ /* 0x10ffe20000010000 */
        /* <DEDUP_REMOVED lines=47> */
.L_x_9931:
[----:B------:R-:W-:Y:S05]  /*31700*/  BSYNC.RECONVERGENT B2 ;  /* 0x0000000000027941 */ /* 0x000fea0003800200 */
.L_x_9930:
[----:B------:R-:W-:Y:S01]  /*31710*/  ISETP.NE.AND P0, PT, R167, RZ, PT ;  /* 0x000000ffa700720c */ /* 0x000fe20003f05270 */
[----:B------:R-:W-:-:S12]  /*31720*/  BSSY.RECONVERGENT B2, `(.L_x_9932) ;  /* 0x0000032000027945 */ /* 0x000fd80003800200 */
[----:B------:R-:W-:Y:S05]  /*31730*/  @!P0 BRA `(.L_x_9933) ;  /* 0x0000000000c08947 */ /* 0x000fea0003800000 */
[--C-:B01234-:R-:W-:Y:S01]  /*31740*/  FADD.FTZ R116, R39, -R162.reuse ;  /* 0x800000a227747221 */ /* 0x11ffe20000010000 */
        /* <DEDUP_REMOVED lines=47> */
.L_x_9933:
[----:B------:R-:W-:Y:S05]  /*31a40*/  BSYNC.RECONVERGENT B2 ;  /* 0x0000000000027941 */ /* 0x000fea0003800200 */
.L_x_9932:
        /* <DEDUP_REMOVED lines=51> */
.L_x_9935:
[----:B------:R-:W-:Y:S05]  /*31d80*/  BSYNC.RECONVERGENT B2 ;  /* 0x0000000000027941 */ /* 0x000fea0003800200 */
.L_x_9934:
[----:B------:R-:W-:-:S13]  /*31d90*/  ISETP.NE.AND P0, PT, R169, RZ, PT ;  /* 0x000000ffa900720c */ /* 0x000fda0003f05270 */
        /* <DEDUP_REMOVED lines=13> */
[----:B------:R-:W-:Y:S02]  /*31e70*/  HADD2.F32 R161, -RZ, R55.H0_H0 ;  /* 0x20000037ffa17230 */ /* 0x000fe40000004100 */
[----:B------:R-:W-:Y:S01]  /*31e80*/  FFMA.FTZ R155, R118, R117, R119 ;  /* 0x00000075769b7223 */ /* 0x000fe20000010077 */
[----:B------:R-:W-:Y:S01]  /*31e90*/  FADD.FTZ R118, R121, -R162 ;  /* 0x800000a279767221 */ /* 0x000fe20000010000 */
[----:B------:R-:W-:Y:S02]  /*31ea0*/  HADD2.F32 R117, -RZ, R57.H0_H0 ;  /* 0x20000039ff757230 */ /* 0x000fe40000004100 */
[----:B------:R-:W-:Y:S02]  /*31eb0*/  HADD2.F32 R119, -RZ, R53.H0_H0 ;  /* 0x20000035ff777230 */ /* 0x000fe40000004100 */
        /* <DEDUP_REMOVED lines=16> */
[--C-:B------:R-:W-:Y:S01]  /*31fc0*/  FADD.FTZ R158, R153, -R162.reuse ;  /* 0x800000a2999e7221 */ /* 0x100fe20000010000 */
[----:B------:R-:W-:Y:S02]  /*31fd0*/  HADD2.F32 R119, -RZ, R59.H0_H0 ;  /* 0x2000003bff777230 */ /* 0x000fe40000004100 */
[----:B------:R-:W-:Y:S01]  /*31fe0*/  FADD.FTZ R162, R154, -R162 ;  /* 0x800000a29aa27221 */ /* 0x000fe20000010000 */
[----:B------:R-:W-:Y:S01]  /*31ff0*/  FMUL.FTZ R158, R163, R158 ;  /* 0x0000009ea39e7220 */ /* 0x000fe20000410000 */
[----:B------:R-:W-:Y:S02]  /*32000*/  F2FP.F16.F32.PACK_AB R118, R159, R118 ;  /* 0x000000769f76723e */ /* 0x000fe400000000ff */
[----:B------:R-:W-:Y:S01]  /*32010*/  FMUL.FTZ R162, R163, R162 ;  /* 0x000000a2a3a27220 */ /* 0x000fe20000410000 */
[----:B------:R-:W-:Y:S02]  /*32020*/  HADD2.F32 R163, -RZ, R55.H1_H1 ;  /* 0x30000037ffa37230 */ /* 0x000fe40000004100 */
[----:B------:R-:W-:Y:S01]  /*32030*/  FFMA.FTZ R119, R158, R119, R161 ;  /* 0x000000779e777223 */ /* 0x000fe200000100a1 */
[----:B------:R-:W-:Y:S01]  /*32040*/  HADD2.F32 R161, -RZ, R59.H1_H1 ;  /* 0x3000003bffa17230 */ /* 0x000fe20000004100 */
[----:B------:R-:W0:Y:S04]  /*32050*/  LDC.64 R158, c[0x0][0x428] ;  /* 0x00010a00ff9e7b82 */ /* 0x000e280000000a00 */
[----:B------:R-:W-:-:S05]  /*32060*/  FFMA.FTZ R162, R162, R161, R163 ;  /* 0x000000a1a2a27223 */ /* 0x000fca00000100a3 */
[----:B------:R-:W-:Y:S01]  /*32070*/  F2FP.F16.F32.PACK_AB R119, R162, R119 ;  /* 0x00000077a277723e */ /* 0x000fe200000000ff */
[----:B0-----:R-:W-:-:S05]  /*32080*/  IMAD.WIDE.U32 R158, R157, 0x10, R158 ;  /* 0x000000109d9e7825 */ /* 0x001fca00078e009e */
[----:B------:R0:W-:Y:S02]  /*32090*/  STG.E.128 desc[UR8][R158.64], R116 ;  /* 0x000000749e007986 */ /* 0x0001e4000c101d08 */
.L_x_9921:
[----:B------:R-:W-:Y:S05]  /*320a0*/  BSYNC.RECONVERGENT B1 ;  /* 0x0000000000017941 */ /* 0x000fea0003800200 */
.L_x_9920:
[----:B01234-:R-:W0:Y:S02]  /*320b0*/  LDC.64 R116, c[0x0][0x380] ;  /* 0x0000e000ff747b82 */ /* 0x01fe240000000a00 */
[----:B0-----:R-:W-:-:S04]  /*320c0*/  LEA R3, R116, R3, 0x2 ;  /* 0x0000000374037211 */ /* 0x001fc800078e10ff */
[----:B------:R-:W-:-:S13]  /*320d0*/  ISETP.GE.AND P0, PT, R3, R117, PT ;  /* 0x000000750300720c */ /* 0x000fda0003f06270 */
[----:B------:R-:W-:Y:S05]  /*320e0*/  @!P0 BRA `(.L_x_9936) ;  /* 0xfffffcf000008947 */ /* 0x000fea000383ffff */
[----:B------:R-:W-:Y:S05]  /*320f0*/  BSYNC B0 ;  /* 0x0000000000007941 */ /* 0x000fea0003800000 */
.L_x_8960:
[----:B------:R-:W-:Y:S05]  /*32100*/  EXIT ;  /* 0x000000000000794d */ /* 0x000fea0003800000 */
.L_x_9919:
        /* <DEDUP_REMOVED lines=8> */
.L_x_9938:
[----:B------:R-:W-:Y:S05]  /*32190*/  BSYNC B1 ;  /* 0x0000000000017941 */ /* 0x000fea0003800000 */
.L_x_9937:
        /* <DEDUP_REMOVED lines=9> */
.L_x_9939:
[----:B------:R-:W-:Y:S01]  /*32230*/  HFMA2 R174, -RZ, RZ, 0, 2.384185791015625e-07 ;  /* 0x00000004ffae7431 */ /* 0x000fe200000001ff */
[----:B------:R-:W-:-:S05]  /*32240*/  MOV R117, R171 ;  /* 0x000000ab00757202 */ /* 0x000fca0000000f00 */
[----:B------:R-:W-:Y:S02]  /*32250*/  FADD.FTZ R119, R118, R117 ;  /* 0x0000007576777221 */ /* 0x000fe40000010000 */
[----:B------:R-:W0:Y:S02]  /*32260*/  LDC R117, c[0x0][0x400] ;  /* 0x00010000ff757b82 */ /* 0x000e240000000800 */
[----:B------:R-:W-:-:S07]  /*32270*/  IMAD.MOV.U32 R172, RZ, RZ, R119 ;  /* 0x000000ffffac7224 */ /* 0x000fce00078e0077 */
[----:B0-----:R-:W-:Y:S05]  /*32280*/  WARPSYNC.COLLECTIVE R165, `(.L_x_9940) ;  /* 0x00000000a5087348 */ /* 0x001fea0003c00000 */
[----:B------:R1:W2:Y:S02]  /*32290*/  SHFL.BFLY P6, R171, R172, R174, R175 ;  /* 0x0c0000aeacab7389 */ /* 0x0002a400000c00af */
[----:B012---:R-:W-:Y:S05]  /*322a0*/  ENDCOLLECTIVE ;  /* 0x000000000000791b */ /* 0x007fea0003800000 */
.L_x_9940:
[----:B------:R-:W-:Y:S02]  /*322b0*/  IMAD.MOV.U32 R174, RZ, RZ, 0x8 ;  /* 0x00000008ffae7424 */ /* 0x000fe400078e00ff */
[----:B------:R-:W-:-:S04]  /*322c0*/  IMAD.MOV.U32 R162, RZ, RZ, R171 ;  /* 0x000000ffffa27224 */ /* 0x000fc800078e00ab */
[----:B------:R-:W-:-:S05]  /*322d0*/  FADD.FTZ R159, R119, R162 ;  /* 0x000000a2779f7221 */ /* 0x000fca0000010000 */
[----:B------:R-:W-:-:S07]  /*322e0*/  MOV R172, R159 ;  /* 0x0000009f00ac7202 */ /* 0x000fce0000000f00 */
[----:B------:R-:W-:Y:S05]  /*322f0*/  WARPSYNC.COLLECTIVE R165, `(.L_x_9941) ;  /* 0x00000000a5087348 */ /* 0x000fea0003c00000 */
[----:B------:R0:W1:Y:S02]  /*32300*/  SHFL.BFLY P6, R171, R172, R174, R175 ;  /* 0x0c0000aeacab7389 */ /* 0x00006400000c00af */
[----:B01----:R-:W-:Y:S05]  /*32310*/  ENDCOLLECTIVE ;  /* 0x000000000000791b */ /* 0x003fea0003800000 */
.L_x_9941:
[----:B------:R-:W-:Y:S01]  /*32320*/  HFMA2 R174, -RZ, RZ, 0, 9.5367431640625e-07 ;  /* 0x00000010ffae7431 */ /* 0x000fe200000001ff */
[----:B------:R-:W-:-:S05]  /*32330*/  MOV R162, R171 ;  /* 0x000000ab00a27202 */ /* 0x000fca0000000f00 */
[----:B------:R-:W-:-:S04]  /*32340*/  FADD.FTZ R163, R159, R162 ;  /* 0x000000a29fa37221 */ /* 0x000fc80000010000 */
[----:B------:R-:W-:-:S07]  /*32350*/  IMAD.MOV.U32 R172, RZ, RZ, R163 ;  /* 0x000000ffffac7224 */ /* 0x000fce00078e00a3 */
[----:B------:R-:W-:Y:S05]  /*32360*/  WARPSYNC.COLLECTIVE R165, `(.L_x_9942) ;  /* 0x00000000a5087348 */ /* 0x000fea0003c00000 */
[----:B------:R0:W1:Y:S02]  /*32370*/  SHFL.BFLY P6, R171, R172, R174, R175 ;  /* 0x0c0000aeacab7389 */ /* 0x00006400000c00af */
[----:B01----:R-:W-:Y:S05]  /*32380*/  ENDCOLLECTIVE ;  /* 0x000000000000791b */ /* 0x003fea0003800000 */
.L_x_9942:
[----:B------:R-:W-:Y:S02]  /*32390*/  IMAD.MOV.U32 R174, RZ, RZ, 0x1 ;  /* 0x00000001ffae7424 */ /* 0x000fe400078e00ff */
[----:B------:R-:W-:Y:S01]  /*323a0*/  IMAD.MOV.U32 R162, RZ, RZ, R171 ;  /* 0x000000ffffa27224 */ /* 0x000fe200078e00ab */
[----:B------:R-:W-:-:S03]  /*323b0*/  ISETP.NE.AND P6, PT, R176, RZ, PT ;  /* 0x000000ffb000720c */ /* 0x000fc60003fc5270 */
        /* <DEDUP_REMOVED lines=137> */
.L_x_9943:
[----:B------:R-:W-:Y:S01]  /*32c50*/  HFMA2 R174, -RZ, RZ, 0, 1.1920928955078125e-07 ;  /* 0x00000002ffae7431 */ /* 0x000fe200000001ff */
[----:B------:R-:W-:-:S05]  /*32c60*/  MOV R119, R171 ;  /* 0x000000ab00777202 */ /* 0x000fca0000000f00 */
[----:B------:R-:W-:-:S04]  /*32c70*/  FADD.FTZ R119, R116, R119 ;  /* 0x0000007774777221 */ /* 0x000fc80000010000 */
[----:B------:R-:W-:-:S07]  /*32c80*/  IMAD.MOV.U32 R172, RZ, RZ, R119 ;  /* 0x000000ffffac7224 */ /* 0x000fce00078e0077 */
[----:B------:R-:W-:Y:S05]  /*32c90*/  WARPSYNC.COLLECTIVE R165, `(.L_x_9944) ;  /* 0x00000000a5087348 */ /* 0x000fea0003c00000 */
[----:B------:R0:W1:Y:S02]  /*32ca0*/  SHFL.BFLY P6, R171, R172, R174, R175 ;  /* 0x0c0000aeacab7389 */ /* 0x00006400000c00af */
[----:B01----:R-:W-:Y:S05]  /*32cb0*/  ENDCOLLECTIVE ;  /* 0x000000000000791b */ /* 0x003fea0003800000 */
.L_x_9944:
[----:B------:R-:W-:Y:S02]  /*32cc0*/  IMAD.MOV.U32 R174, RZ, RZ, 0x4 ;  /* 0x00000004ffae7424 */ /* 0x000fe400078e00ff */
[----:B------:R-:W-:-:S04]  /*32cd0*/  IMAD.MOV.U32 R118, RZ, RZ, R171 ;  /* 0x000000ffff767224 */ /* 0x000fc800078e00ab */
[----:B------:R-:W-:-:S05]  /*32ce0*/  FADD.FTZ R118, R119, R118 ;  /* 0x0000007677767221 */ /* 0x000fca0000010000 */
[----:B------:R-:W-:-:S07]  /*32cf0*/  MOV R172, R118 ;  /* 0x0000007600ac7202 */ /* 0x000fce0000000f00 */
[----:B------:R-:W-:Y:S05]  /*32d00*/  WARPSYNC.COLLECTIVE R165, `(.L_x_9945) ;  /* 0x00000000a5087348 */ /* 0x000fea0003c00000 */
[----:B------:R0:W1:Y:S02]  /*32d10*/  SHFL.BFLY P6, R171, R172, R174, R175 ;  /* 0x0c0000aeacab7389 */ /* 0x00006400000c00af */
[----:B01----:R-:W-:Y:S05]  /*32d20*/  ENDCOLLECTIVE ;  /* 0x000000000000791b */ /* 0x003fea0003800000 */
.L_x_9945:
[----:B------:R-:W-:Y:S01]  /*32d30*/  HFMA2 R174, -RZ, RZ, 0, 4.76837158203125e-07 ;  /* 0x00000008ffae7431 */ /* 0x000fe200000001ff */
[----:B------:R-:W-:-:S05]  /*32d40*/  MOV R159, R171 ;  /* 0x000000ab009f7202 */ /* 0x000fca0000000f00 */
[----:B------:R-:W-:-:S04]  /*32d50*/  FADD.FTZ R159, R118, R159 ;  /* 0x0000009f769f7221 */ /* 0x000fc80000010000 */
[----:B------:R-:W-:-:S07]  /*32d60*/  IMAD.MOV.U32 R172, RZ, RZ, R159 ;  /* 0x000000ffffac7224 */ /* 0x000fce00078e009f */
[----:B------:R-:W-:Y:S05]  /*32d70*/  WARPSYNC.COLLECTIVE R165, `(.L_x_9946) ;  /* 0x00000000a5087348 */ /* 0x000fea0003c00000 */
[----:B------:R0:W1:Y:S02]  /*32d80*/  SHFL.BFLY P6, R171, R172, R174, R175 ;  /* 0x0c0000aeacab7389 */ /* 0x00006400000c00af */
[----:B01----:R-:W-:Y:S05]  /*32d90*/  ENDCOLLECTIVE ;  /* 0x000000000000791b */ /* 0x003fea0003800000 */
.L_x_9946:
[----:B------:R-:W-:Y:S02]  /*32da0*/  IMAD.MOV.U32 R174, RZ, RZ, 0x10 ;  /* 0x00000010ffae7424 */ /* 0x000fe400078e00ff */
[----:B------:R-:W-:-:S04]  /*32db0*/  IMAD.MOV.U32 R170, RZ, RZ, R171 ;  /* 0x000000ffffaa7224 */ /* 0x000fc800078e00ab */
[----:B------:R-:W-:-:S05]  /*32dc0*/  FADD.FTZ R170, R159, R170 ;  /* 0x000000aa9faa7221 */ /* 0x000fca0000010000 */
[----:B------:R-:W-:-:S07]  /*32dd0*/  MOV R172, R170 ;  /* 0x000000aa00ac7202 */ /* 0x000fce0000000f00 */
[----:B------:R-:W-:Y:S05]  /*32de0*/  WARPSYNC.COLLECTIVE R165, `(.L_x_9947) ;  /* 0x00000000a5087348 */ /* 0x000fea0003c00000 */
[----:B------:R0:W1:Y:S02]  /*32df0*/  SHFL.BFLY P6, R171, R172, R174, R175 ;  /* 0x0c0000aeacab7389 */ /* 0x00006400000c00af */
[----:B01----:R-:W-:Y:S05]  /*32e00*/  ENDCOLLECTIVE ;  /* 0x000000000000791b */ /* 0x003fea0003800000 */
.L_x_9947:
[----:B------:R-:W-:Y:S01]  /*32e10*/  MOV R163, R171 ;  /* 0x000000ab00a37202 */ /* 0x000fe20000000f00 */
[----:B------:R-:W-:Y:S06]  /*32e20*/  BRA `(.L_x_9948) ;  /* 0xffffffd400d47947 */ /* 0x000fec000383ffff */
.L_x_9949:
        /* <DEDUP_REMOVED lines=13> */
.L_x_71446:


//--------------------- .text._ZN10layer_norm13ln_fwd_kernelINS_13Kernel_traitsI6__halfS2_S2_S2_fjLj2048ELj1ELj4ELj1ELj16ENS_18Kernel_traits_baseILj2048ES2_S2_S2_S2_fjLj128EEEEELb1ELb0ELb1ELb1EEEvNS_9FwdParamsE --------------------------
	.section	.text._ZN10layer_norm13ln_fwd_kernelINS_13Kernel_traitsI6__halfS2_S2_S2_fjLj2048ELj1ELj4ELj1ELj16ENS_18Kernel_traits_baseILj2048ES2_S2_S2_S2_fjLj128EEEEELb1ELb0ELb1ELb1EEEvNS_9FwdParamsE,"ax",@progbits
	.align	128
        .global         _ZN10layer_norm13ln_fwd_kernelINS_13Kernel_traitsI6__halfS2_S2_S2_fjLj2048ELj1ELj4ELj1ELj16ENS_18Kernel_traits_baseILj2048ES2_S2_S2_S2_fjLj128EEEEELb1ELb0ELb1ELb1EEEvNS_9FwdParamsE
        .type           _ZN10layer_norm13ln_fwd_kernelINS_13Kernel_traitsI6__halfS2_S2_S2_fjLj2048ELj1ELj4ELj1ELj16ENS_18Kernel_traits_baseILj2048ES2_S2_S2_S2_fjLj128EEEEELb1ELb0ELb1ELb1EEEvNS_9FwdParamsE,@function
        .size           _ZN10layer_norm13ln_fwd_kernelINS_13Kernel_traitsI6__halfS2_S2_S2_fjLj2048ELj1ELj4ELj1ELj16ENS_18Kernel_traits_baseILj2048ES2_S2_S2_S2_fjLj128EEEEELb1ELb0ELb1ELb1EEEvNS_9FwdParamsE,(.L_x_71447 - _ZN10layer_norm13ln_fwd_kernelINS_13Kernel_traitsI6__halfS2_S2_S2_fjLj2048ELj1ELj4ELj1ELj16ENS_18Kernel_traits_baseILj2048ES2_S2_S2_S2_fjLj128EEEEELb1ELb0ELb1ELb1EEEvNS_9FwdParamsE)
        .other          _ZN10layer_norm13ln_fwd_kernelINS_13Kernel_traitsI6__halfS2_S2_S2_fjLj2048ELj1ELj4ELj1ELj16ENS_18Kernel_traits_baseILj2048ES2_S2_S2_S2_fjLj128EEEEELb1ELb0ELb1ELb1EEEvNS_9FwdParamsE,@"STO_CUDA_ENTRY STV_DEFAULT"
_ZN10layer_norm13ln_fwd_kernelINS_13Kernel_traitsI6__halfS2_S2_S2_fjLj2048ELj1ELj4ELj1ELj16ENS_18Kernel_traits_baseILj2048ES2_S2_S2_S2_fjLj128EEEEELb1ELb0ELb1ELb1EEEvNS_9FwdParamsE:
.text._ZN10layer_norm13ln_fwd_kernelINS_13Kernel_traitsI6__halfS2_S2_S2_fjLj2048ELj1ELj4ELj1ELj16ENS_18Kernel_traits_baseILj2048ES2_S2_S2_S2_fjLj128EEEEELb1ELb0ELb1ELb1EEEvNS_9FwdParamsE:
[----:B------:R-:W0:Y:S01]  /*0000*/  LDC R1, c[0x0][0x37c] ;  /* 0x0000df00ff017b82 */ /* 0x000e220000000800 */
[----:B------:R-:W1:Y:S01]  /*0010*/  LDCU.U8 UR4, c[0x0][0x464] ;  /* 0x00008c80ff0477ac */ /* 0x000e620008000000 */
[----:B0-----:R-:W-:Y:S01]  /*0020*/  VIADD R1, R1, 0xfffffff0 ;  /* 0xfffffff001017836 */ /* 0x001fe20000000000 */
[----:B------:R-:W0:Y:S01]  /*0030*/  LDCU.64 UR6, c[0x0][0x450] ;  /* 0x00008a00ff0677ac */ /* 0x000e220008000a00 */
[----:B------:R-:W2:Y:S04]  /*0040*/  LDCU.64 UR8, c[0x0][0x358] ;  /* 0x00006b00ff0877ac */ /* 0x000ea80008000a00 */
[----:B------:R-:W3:Y:S01]  /*0050*/  LDC R99, c[0x0][0x458] ;  /* 0x00011600ff637b82 */ /* 0x000ee20000000800 */
[----:B------:R-:W4:Y:S07]  /*0060*/  LDCU.64 UR10, c[0x0][0x438] ;  /* 0x00008700ff0a77ac */ /* 0x000f2e0008000a00 */
[----:B------:R-:W5:Y:S01]  /*0070*/  LDC R8, c[0x0][0x45c] ;  /* 0x00011700ff087b82 */ /* 0x000f620000000800 */
[----:B-1----:R-:W-:Y:S01]  /*0080*/  ISETP.NE.AND P0, PT, RZ, UR4, PT ;  /* 0x00000004ff007c0c */ /* 0x002fe2000bf05270 */
[----:B0-----:R-:W-:Y:S01]  /*0090*/  IMAD.U32 R2, RZ, RZ, UR6 ;  /* 0x00000006ff027e24 */ /* 0x001fe2000f8e00ff */
[----:B------:R-:W-:-:S11]  /*00a0*/  MOV R3, UR7 ;  /* 0x0000000700037c02 */ /* 0x000fd60008000f00 */
[----:B--2---:R-:W2:Y:S01]  /*00b0*/  @P0 LDG.E.64 R2, desc[UR8][R2.64] ;  /* 0x0000000802020981 */ /* 0x004ea2000c1e1b00 */
[----:B------:R-:W0:Y:S01]  /*00c0*/  @P0 LDC R7, c[0x0][0x460] ;  /* 0x00011800ff070b82 */ /* 0x000e220000000800 */
[----:B---3--:R-:W-:Y:S02]  /*00d0*/  @P0 IMAD.MOV.U32 R4, RZ, RZ, R99 ;  /* 0x000000ffff040224 */ /* 0x008fe400078e0063 */
[----:B-----5:R-:W-:-:S06]  /*00e0*/  @P0 IMAD.MOV.U32 R5, RZ, RZ, R8 ;  /* 0x000000ffff050224 */ /* 0x020fcc00078e0008 */
[----:B------:R-:W0:Y:S01]  /*00f0*/  @P0 LDG.E.64 R4, desc[UR8][R4.64] ;  /* 0x0000000804040981 */ /* 0x000e22000c1e1b00 */
[----:B------:R-:W1:Y:S01]  /*0100*/  S2UR UR5, SR_CTAID.X ;  /* 0x00000000000579c3 */ /* 0x000e620000002500 */
[----:B----4-:R-:W-:Y:S01]  /*0110*/  UISETP.NE.U32.AND UP0, UPT, UR10, URZ, UPT ;  /* 0x000000ff0a00728c */ /* 0x010fe2000bf05070 */
[----:B------:R-:W3:Y:S03]  /*0120*/  S2R R6, SR_TID.X ;  /* 0x0000000000067919 */ /* 0x000ee60000002100 */
[----:B------:R-:W-:Y:S02]  /*0130*/  UISETP.NE.AND.EX UP0, UPT, UR11, URZ, UPT, UP0 ;  /* 0x000000ff0b00728c */ /* 0x000fe4000bf05300 */
[----:B-1----:R-:W-:Y:S01]  /*0140*/  USHF.L.U32 UR4, UR5, 0x2, URZ ;  /* 0x0000000205047899 */ /* 0x002fe200080006ff */
[----:B---3--:R-:W-:Y:S02]  /*0150*/  SHF.R.U32.HI R134, RZ, 0x5, R6 ;  /* 0x00000005ff867819 */ /* 0x008fe40000011606 */
[----:B------:R-:W-:-:S03]  /*0160*/  LOP3.LUT R9, R6, 0x1f, RZ, 0xc0, !PT ;  /* 0x0000001f06097812 */ /* 0x000fc600078ec0ff */
[----:B------:R-:W-:Y:S02]  /*0170*/  LOP3.LUT R134, R134, UR4, RZ, 0xfc, !PT ;  /* 0x0000000486867c12 */ /* 0x000fe4000f8efcff */
[----:B--2---:R-:W-:Y:S02]  /*0180*/  @P0 R2UR UR7, R3 ;  /* 0x00000000030702ca */ /* 0x004fe400000e0000 */
[----:B------:R-:W1:Y:S01]  /*0190*/  LDC R3, c[0x0][0x360] ;  /* 0x0000d800ff037b82 */ /* 0x000e620000000800 */
[----:B------:R-:W-:-:S10]  /*01a0*/  @P0 R2UR UR6, R2 ;  /* 0x00000000020602ca */ /* 0x000fd400000e0000 */
[----:B------:R-:W-:Y:S02]  /*01b0*/  UIADD3 UR16, UPT, UPT, UR7, -0x4498517b, URZ ;  /* 0xbb67ae8507107890 */ /* 0x000fe4000fffe0ff */
[----:B------:R-:W-:Y:S01]  /*01c0*/  UIADD3 UR18, UPT, UPT, UR7, 0x76cf5d0a, URZ ;  /* 0x76cf5d0a07127890 */ /* 0x000fe2000fffe0ff */
[----:B0-----:R-:W-:Y:S01]  /*01d0*/  @P0 IADD3 R99, P1, PT, R4, R7, RZ ;  /* 0x0000000704630210 */ /* 0x001fe20007f3e0ff */
[----:B------:R-:W-:Y:S02]  /*01e0*/  UIADD3 UR15, UPT, UPT, UR6, -0x61c88647, URZ ;  /* 0x9e3779b9060f7890 */ /* 0x000fe4000fffe0ff */
[----:B------:R-:W-:Y:S01]  /*01f0*/  UIADD3 UR17, UPT, UPT, UR6, 0x3c6ef372, URZ ;  /* 0x3c6ef37206117890 */ /* 0x000fe2000fffe0ff */
[----:B------:R-:W-:Y:S01]  /*0200*/  @P0 IADD3.X R8, PT, PT, RZ, R5, RZ, P1, !PT ;  /* 0x00000005ff080210 */ /* 0x000fe20000ffe4ff */
[----:B------:R-:W-:Y:S02]  /*0210*/  UIADD3 UR19, UPT, UPT, UR6, -0x255992d5, URZ ;  /* 0xdaa66d2b06137890 */ /* 0x000fe4000fffe0ff */
[----:B------:R-:W-:Y:S01]  /*0220*/  UIADD3 UR20, UPT, UPT, UR7, 0x32370b8f, URZ ;  /* 0x32370b8f07147890 */ /* 0x000fe2000fffe0ff */
[----:B------:R-:W-:Y:S01]  /*0230*/  SHF.R.U64 R2, R99, 0x2, R8 ;  /* 0x0000000263027819 */ /* 0x000fe20000001208 */
[----:B------:R-:W-:Y:S01]  /*0240*/  UIADD3 UR21, UPT, UPT, UR6, 0x78dde6e4, URZ ;  /* 0x78dde6e406157890 */ /* 0x000fe2000fffe0ff */
[----:B-1----:R-:W-:Y:S01]  /*0250*/  IMAD R0, R3, UR5, R6 ;  /* 0x0000000503007c24 */ /* 0x002fe2000f8e0206 */
[----:B------:R-:W-:Y:S01]  /*0260*/  SHF.R.U32.HI R12, RZ, 0x2, R8 ;  /* 0x00000002ff0c7819 */ /* 0x000fe20000011608 */
[----:B------:R-:W-:-:S02]  /*0270*/  UIADD3 UR22, UPT, UPT, UR7, -0x126145ec, URZ ;  /* 0xed9eba1407167890 */ /* 0x000fc4000fffe0ff */
[----:B------:R-:W-:Y:S02]  /*0280*/  UIADD3 UR23, UPT, UPT, UR6, 0x1715609d, URZ ;  /* 0x1715609d06177890 */ /* 0x000fe4000fffe0ff */
[----:B------:R-:W-:Y:S02]  /*0290*/  UIADD3 UR24, UPT, UPT, UR7, -0x56f99767, URZ ;  /* 0xa906689907187890 */ /* 0x000fe4000fffe0ff */
[----:B------:R-:W-:Y:S02]  /*02a0*/  UIADD3 UR25, UPT, UPT, UR6, -0x4ab325aa, URZ ;  /* 0xb54cda5606197890 */ /* 0x000fe4000fffe0ff */
[----:B------:R-:W-:Y:S02]  /*02b0*/  UIADD3 UR26, UPT, UPT, UR7, 0x646e171e, URZ ;  /* 0x646e171e071a7890 */ /* 0x000fe4000fffe0ff */
[----:B------:R-:W-:Y:S02]  /*02c0*/  UIADD3 UR27, UPT, UPT, UR6, 0x5384540f, URZ ;  /* 0x5384540f061b7890 */ /* 0x000fe4000fffe0ff */
[----:B------:R-:W-:-:S02]  /*02d0*/  UIADD3 UR28, UPT, UPT, UR7, 0x1fd5c5a3, URZ ;  /* 0x1fd5c5a3071c7890 */ /* 0x000fc4000fffe0ff */
        /* <DEDUP_REMOVED lines=11> */
[----:B------:R-:W3:Y:S04]  /*0390*/  LDG.E.128 R8, desc[UR8][R4.64] ;  /* 0x0000000804087981 */ /* 0x000ee8000c1e1d00 */
        /* <DEDUP_REMOVED lines=13> */
[----:B---3--:R2:W-:Y:S04]  /*0470*/  STL.64 [R1], R8 ;  /* 0x0000000801007387 */ /* 0x0085e80000100a00 */
[----:B------:R2:W-:Y:S01]  /*0480*/  STL.64 [R1+0x8], R10 ;  /* 0x0000080a01007387 */ /* 0x0005e20000100a00 */
[----:B------:R-:W-:Y:S05]  /*0490*/  BRA `(.L_x_9951) ;  /* 0x0000000000707947 */ /* 0x000fea0003800000 */
.L_x_9950:
[----:B------:R-:W0:Y:S02]  /*04a0*/  LDC.64 R4, c[0x0][0x3d0] ;  /* 0x0000f400ff047b82 */ /* 0x000e240000000a00 */
[----:B0-----:R-:W-:-:S05]  /*04b0*/  IMAD.WIDE.U32 R4, R9, 0x10, R4 ;  /* 0x0000001009047825 */ /* 0x001fca00078e0004 */
[----:B------:R-:W2:Y:S04]  /*04c0*/  LDG.E.128 R8, desc[UR8][R4.64] ;  /* 0x0000000804087981 */ /* 0x000ea8000c1e1d00 */
        /* <DEDUP_REMOVED lines=22> */
[----:B------:R-:W-:Y:S01]  /*0630*/  CS2R R48, SRZ ;  /* 0x0000000000307805 */ /* 0x000fe2000001ff00 */
[----:B--2---:R0:W-:Y:S04]  /*0640*/  STL.64 [R1], R8 ;  /* 0x0000000801007387 */ /* 0x0041e80000100a00 */
[----:B------:R0:W-:Y:S02]  /*0650*/  STL.64 [R1+0x8], R10 ;  /* 0x0000080a01007387 */ /* 0x0001e40000100a00 */
.L_x_9951:
[----:B------:R-:W1:Y:S02]  /*0660*/  LDCU UR4, c[0x0][0x384] ;  /* 0x00007080ff0477ac */ /* 0x000e640008000800 */
[----:B-1----:R-:W-:-:S13]  /*0670*/  ISETP.GE.AND P0, PT, R134, UR4, PT ;  /* 0x0000000486007c0c */ /* 0x002fda000bf06270 */
[----:B------:R-:W-:Y:S05]  /*0680*/  @P0 EXIT ;  /* 0x000000000000094d */ /* 0x000fea0003800000 */
[----:B------:R-:W-:Y:S01]  /*0690*/  IMAD.HI.U32 R3, R0, -0x326172a9, RZ ;  /* 0xcd9e8d5700037827 */ /* 0x000fe200078e00ff */
[----:B------:R-:W-:Y:S01]  /*06a0*/  BSSY B0, `(.L_x_9952) ;  /* 0x00030af000007945 */ /* 0x000fe20003800000 */
[----:B------:R-:W-:Y:S01]  /*06b0*/  LOP3.LUT R99, R99, 0x3, RZ, 0xc0, !PT ;  /* 0x0000000363637812 */ /* 0x000fe200078ec0ff */
[----:B------:R-:W1:Y:S01]  /*06c0*/  LDCU UR10, c[0x0][0x404] ;  /* 0x00008080ff0a77ac */ /* 0x000e620008000800 */
[----:B0-2---:R-:W-:Y:S01]  /*06d0*/  IMAD.HI.U32 R4, R2, -0x2daee0ad, RZ ;  /* 0xd2511f5302047827 */ /* 0x005fe200078e00ff */
[----:B------:R-:W-:Y:S01]  /*06e0*/  LOP3.LUT R3, R12, UR6, R3, 0x96, !PT ;  /* 0x000000060c037c12 */ /* 0x000fe2000f8e9603 */
[----:B------:R-:W0:Y:S02]  /*06f0*/  LDCU.U8 UR11, c[0x0][0x410] ;  /* 0x00008200ff0b77ac */ /* 0x000e240008000000 */
[----:B------:R-:W-:Y:S01]  /*0700*/  IMAD R6, R0, -0x326172a9, RZ ;  /* 0xcd9e8d5700067824 */ /* 0x000fe200078e02ff */
[----:B------:R-:W-:Y:S01]  /*0710*/  LOP3.LUT R4, R4, UR7, RZ, 0x3c, !PT ;  /* 0x0000000704047c12 */ /* 0x000fe2000f8e3cff */
[----:B------:R-:W-:Y:S01]  /*0720*/  IMAD R8, R2, -0x2daee0ad, RZ ;  /* 0xd2511f5302087824 */ /* 0x000fe200078e02ff */
[----:B------:R-:W2:Y:S01]  /*0730*/  LDCU UR14, c[0x0][0x448] ;  /* 0x00008900ff0e77ac */ /* 0x000ea20008000800 */
[C---:B------:R-:W-:Y:S01]  /*0740*/  IMAD.HI.U32 R7, R3.reuse, -0x2daee0ad, RZ ;  /* 0xd2511f5303077827 */ /* 0x040fe200078e00ff */
[----:B------:R-:W3:Y:S03]  /*0750*/  LDCU.64 UR12, c[0x0][0x408] ;  /* 0x00008100ff0c77ac */ /* 0x000ee60008000a00 */
[----:B------:R-:W-:Y:S01]  /*0760*/  IMAD.HI.U32 R5, R4, -0x326172a9, RZ ;  /* 0xcd9e8d5704057827 */ /* 0x000fe200078e00ff */
[----:B------:R-:W-:Y:S01]  /*0770*/  LOP3.LUT R7, R8, UR16, R7, 0x96, !PT ;  /* 0x0000001008077c12 */ /* 0x000fe2000f8e9607 */
[----:B------:R-:W4:Y:S02]  /*0780*/  LDCU.64 UR4, c[0x0][0x3a0] ;  /* 0x00007400ff0477ac */ /* 0x000f240008000a00 */
[----:B------:R-:W-:Y:S01]  /*0790*/  IMAD R9, R3, -0x2daee0ad, RZ ;  /* 0xd2511f5303097824 */ /* 0x000fe200078e02ff */
[----:B------:R-:W-:Y:S01]  /*07a0*/  LOP3.LUT R5, R6, UR15, R5, 0x96, !PT ;  /* 0x0000000f06057c12 */ /* 0x000fe2000f8e9605 */
[----:B------:R-:W-:-:S02]  /*07b0*/  IMAD R4, R4, -0x326172a9, RZ ;  /* 0xcd9e8d5704047824 */ /* 0x000fc400078e02ff */
        /* <DEDUP_REMOVED lines=47> */
[----:B------:R-:W-:Y:S02]  /*0ab0*/  IMAD.MOV.U32 R3, RZ, RZ, R12 ;  /* 0x000000ffff037224 */ /* 0x000fe400078e000c */
[----:B------:R-:W-:Y:S02]  /*0ac0*/  IMAD R94, R8, -0x2daee0ad, RZ ;  /* 0xd2511f53085e7824 */ /* 0x000fe400078e02ff */
[----:B01234-:R-:W-:-:S07]  /*0ad0*/  IMAD R98, R5, -0x326172a9, RZ ;  /* 0xcd9e8d5705627824 */ /* 0x01ffce00078e02ff */
.L_x_10898:
[----:B0-----:R-:W0:Y:S08]  /*0ae0*/  LDC.64 R12, c[0x0][0x3f0] ;  /* 0x0000fc00ff0c7b82 */ /* 0x001e300000000a00 */
[----:B------:R-:W1:Y:S08]  /*0af0*/  LDC R20, c[0x0][0x388] ;  /* 0x0000e200ff147b82 */ /* 0x000e700000000800 */
[----:B------:R-:W2:Y:S01]  /*0b00*/  LDC.64 R14, c[0x0][0x3f8] ;  /* 0x0000fe00ff0e7b82 */ /* 0x000ea20000000a00 */
[----:B0-----:R-:W-:-:S05]  /*0b10*/  IMAD.WIDE R12, R134, 0x4, R12 ;  /* 0x00000004860c7825 */ /* 0x001fca00078e020c */
[----:B------:R2:W3:Y:S01]  /*0b20*/  LDG.E R87, desc[UR8][R12.64] ;  /* 0x000000080c577981 */ /* 0x0004e2000c1e1900 */
[----:B------:R-:W-:Y:S01]  /*0b30*/  IMAD.MOV.U32 R88, RZ, RZ, RZ ;  /* 0x000000ffff587224 */ /* 0x000fe200078e00ff */
[----:B------:R-:W0:Y:S01]  /*0b40*/  S2R R19, SR_TID.X ;  /* 0x0000000000137919 */ /* 0x000e220000002100 */
[----:B--2---:R-:W-:-:S05]  /*0b50*/  IMAD.WIDE R12, R134, 0x4, R14 ;  /* 0x00000004860c7825 */ /* 0x004fca00078e020e */
[----:B-----5:R2:W5:Y:S01]  /*0b60*/  LDG.E R135, desc[UR8][R12.64] ;  /* 0x000000080c877981 */ /* 0x020562000c1e1900 */
[----:B0-----:R-:W-:Y:S02]  /*0b70*/  LOP3.LUT R19, R19, 0x1f, RZ, 0xc0, !PT ;  /* 0x0000001f13137812 */ /* 0x001fe400078ec0ff */
[----:B---3--:R-:W-:-:S13]  /*0b80*/  ISETP.GE.AND P1, PT, R87, 0x1, PT ;  /* 0x000000015700780c */ /* 0x008fda0003f26270 */
[----:B------:R-:W0:Y:S01]  /*0b90*/  @P1 LDC.64 R16, c[0x0][0x390] ;  /* 0x0000e400ff101b82 */ /* 0x000e220000000a00 */
[----:B------:R-:W-:-:S05]  /*0ba0*/  @P1 IADD3 R11, PT, PT, R87, -0x1, RZ ;  /* 0xffffffff570b1810 */ /* 0x000fca0007ffe0ff */
[----:B-1----:R-:W-:-:S05]  /*0bb0*/  @P1 IMAD R11, R11, R20, RZ ;  /* 0x000000140b0b1224 */ /* 0x002fca00078e02ff */
[----:B------:R-:W-:-:S04]  /*0bc0*/  @P1 SHF.R.S32.HI R18, RZ, 0x1f, R11 ;  /* 0x0000001fff121819 */ /* 0x000fc8000001140b */
[----:B------:R-:W-:-:S04]  /*0bd0*/  @P1 LEA.HI R18, R18, R11, RZ, 0x3 ;  /* 0x0000000b12121211 */ /* 0x000fc800078f18ff */
[----:B------:R-:W-:-:S05]  /*0be0*/  @P1 LEA.HI.SX32 R88, R18, R19, 0x1d ;  /* 0x0000001312581211 */ /* 0x000fca00078feaff */
        /* <DEDUP_REMOVED lines=8> */
[----:B--2---:R-:W-:Y:S05]  /*0c70*/  @!P0 BRA `(.L_x_9953) ;  /* 0x0000002c00808947 */ /* 0x004fea0003800000 */
[----:B------:R-:W0:Y:S02]  /*0c80*/  LDC.64 R12, c[0x0][0x3a0] ;  /* 0x0000e800ff0c7b82 */ /* 0x000e240000000a00 */
        /* <DEDUP_REMOVED lines=24> */
.L_x_9958:
        /* <DEDUP_REMOVED lines=13> */
.L_x_9960:
[----:B------:R-:W-:Y:S05]  /*0ee0*/  BSYNC.RECONVERGENT B3 ;  /* 0x0000000000037941 */ /* 0x000fea0003800200 */
.L_x_9959:
        /* <DEDUP_REMOVED lines=41> */
[----:B------:R-:W-:-:S07]  /*1180*/  IMAD.MOV.U32 R16, RZ, RZ, R18 ;  /* 0x000000ffff107224 */ /* 0x000fce00078e0012 */
.L_x_9957:
[----:B------:R-:W-:Y:S05]  /*1190*/  BSYNC.RECONVERGENT B2 ;  /* 0x0000000000027941 */ /* 0x000fea0003800200 */
.L_x_9956:
        /* <DEDUP_REMOVED lines=11> */
.L_x_9955:
[----:B------:R-:W-:Y:S05]  /*1250*/  BSYNC.RECONVERGENT B1 ;  /* 0x0000000000017941 */ /* 0x000fea0003800200 */
.L_x_9954:
        /* <DEDUP_REMOVED lines=22> */
.L_x_9965:
        /* <DEDUP_REMOVED lines=13> */
.L_x_9967:
[----:B------:R-:W-:Y:S05]  /*1490*/  BSYNC.RECONVERGENT B3 ;  /* 0x0000000000037941 */ /* 0x000fea0003800200 */
.L_x_9966:
        /* <DEDUP_REMOVED lines=40> */
[----:B------:R-:W-:Y:S02]  /*1720*/  LOP3.LUT R33, R18, UR32, R21, 0x96, !PT ;  /* 0x0000002012217c12 */ /* 0x000fe4000f8e9615 */
[----:B------:R-:W-:-:S07]  /*1730*/  MOV R18, R20 ;  /* 0x0000001400127202 */ /* 0x000fce0000000f00 */
.L_x_9964:
[----:B------:R-:W-:Y:S05]  /*1740*/  BSYNC.RECONVERGENT B2 ;  /* 0x0000000000027941 */ /* 0x000fea0003800200 */
.L_x_9963:
        /* <DEDUP_REMOVED lines=11> */
.L_x_9962:
[----:B------:R-:W-:Y:S05]  /*1800*/  BSYNC.RECONVERGENT B1 ;  /* 0x0000000000017941 */ /* 0x000fea0003800200 */
.L_x_9961:
        /* <DEDUP_REMOVED lines=22> */
.L_x_9972:
        /* <DEDUP_REMOVED lines=13> */
.L_x_9974:
[----:B------:R-:W-:Y:S05]  /*1a40*/  BSYNC.RECONVERGENT B3 ;  /* 0x0000000000037941 */ /* 0x000fea0003800200 */
.L_x_9973:
        /* <DEDUP_REMOVED lines=40> */
[----:B------:R-:W-:-:S07]  /*1cd0*/  LOP3.LUT R33, R16, UR32, R21, 0x96, !PT ;  /* 0x0000002010217c12 */ /* 0x000fce000f8e9615 */
.L_x_9971:
[----:B------:R-:W-:Y:S05]  /*1ce0*/  BSYNC.RECONVERGENT B2 ;  /* 0x0000000000027941 */ /* 0x000fea0003800200 */
.L_x_9970:
[----:B------:R-:W-:Y:S01]  /*1cf0*/  I2FP.F32.U32 R7, R7 ;  /* 0x0000000700077245 */ /* 0x000fe20000201000 */
[----:B------:R-:W-:Y:S02]  /*1d00*/  HFMA2 R18, -RZ, RZ, 0.1171875, 0 ;  /* 0x2f800000ff127431 */ /* 0x000fe400000001ff */
[----:B-----5:R-:W-:Y:S02]  /*1d10*/  HADD2.F32 R16, -RZ, R41.H0_H0 ;  /* 0x20000029ff107230 */ /* 0x020fe40000004100 */
[----:B------:R-:W-:Y:S02]  /*1d20*/  HADD2.F32 R27, -RZ, R13.H0_H0 ;  /* 0x2000000dff1b7230 */ /* 0x000fe40000004100 */
[----:B------:R-:W-:Y:S01]  /*1d30*/  FFMA.FTZ R7, R7, R18, 1.1641532182693481445e-10 ;  /* 0x2f00000007077423 */ /* 0x000fe20000010012 */
[----:B------:R-:W-:-:S04]  /*1d40*/  FMUL.FTZ R16, R16, UR13 ;  /* 0x0000000d10107c20 */ /* 0x000fc80008410000 */
[----:B------:R-:W-:Y:S01]  /*1d50*/  FMUL.FTZ R16, R16, UR12 ;  /* 0x0000000c10107c20 */ /* 0x000fe20008410000 */
[----:B------:R-:W-:-:S04]  /*1d60*/  FSETP.GTU.FTZ.AND P3, PT, R7, UR10, PT ;  /* 0x0000000a07007c0b */ /* 0x000fc8000bf7c000 */
[----:B------:R-:W-:Y:S02]  /*1d70*/  FSEL R16, R16, RZ, !P3 ;  /* 0x000000ff10107208 */ /* 0x000fe40005800000 */
[----:B------:R-:W-:-:S03]  /*1d80*/  SEL R7, RZ, 0x1, P3 ;  /* 0x00000001ff077807 */ /* 0x000fc60001800000 */
[----:B------:R-:W-:-:S07]  /*1d90*/  FADD.FTZ R27, R27, R16 ;  /* 0x000000101b1b7221 */ /* 0x000fce0000010000 */
.L_x_9969:
[----:B------:R-:W-:Y:S05]  /*1da0*/  BSYNC.RECONVERGENT B1 ;  /* 0x0000000000017941 */ /* 0x000fea0003800200 */
.L_x_9968:
        /* <DEDUP_REMOVED lines=22> */
.L_x_9979:
        /* <DEDUP_REMOVED lines=13> */
.L_x_9981:
[----:B------:R-:W-:Y:S05]  /*1fe0*/  BSYNC.RECONVERGENT B3 ;  /* 0x0000000000037941 */ /* 0x000fea0003800200 */
.L_x_9980:
        /* <DEDUP_REMOVED lines=41> */
[----:B------:R-:W-:-:S07]  /*2280*/  IMAD.MOV.U32 R18, RZ, RZ, R22 ;  /* 0x000000ffff127224 */ /* 0x000fce00078e0016 */
.L_x_9978:
[----:B------:R-:W-:Y:S05]  /*2290*/  BSYNC.RECONVERGENT B2 ;  /* 0x0000000000027941 */ /* 0x000fea0003800200 */
.L_x_9977:
        /* <DEDUP_REMOVED lines=11> */
.L_x_9976:
[----:B------:R-:W-:Y:S05]  /*2350*/  BSYNC.RECONVERGENT B1 ;  /* 0x0000000000017941 */ /* 0x000fea0003800200 */
.L_x_9975:
        /* <DEDUP_REMOVED lines=22> */
.L_x_9986:
        /* <DEDUP_REMOVED lines=13> */
.L_x_9988:
[----:B------:R-:W-:Y:S05]  /*2590*/  BSYNC.RECONVERGENT B3 ;  /* 0x0000000000037941 */ /* 0x000fea0003800200 */
.L_x_9987:
        /* <DEDUP_REMOVED lines=42> */
.L_x_9985:
[----:B------:R-:W-:Y:S05]  /*2840*/  BSYNC.RECONVERGENT B2 ;  /* 0x0000000000027941 */ /* 0x000fea0003800200 */
.L_x_9984:
        /* <DEDUP_REMOVED lines=11> */
.L_x_9983:
[----:B------:R-:W-:Y:S05]  /*2900*/  BSYNC.RECONVERGENT B1 ;  /* 0x0000000000017941 */ /* 0x000fea0003800200 */
.L_x_9982:
        /* <DEDUP_REMOVED lines=22> */
.L_x_9993:
        /* <DEDUP_REMOVED lines=13> */
.L_x_9995:
[----:B------:R-:W-:Y:S05]  /*2b40*/  BSYNC.RECONVERGENT B3 ;  /* 0x0000000000037941 */ /* 0x000fea0003800200 */
.L_x_9994:
        /* <DEDUP_REMOVED lines=42> */
.L_x_9992:
[----:B------:R-:W-:Y:S05]  /*2df0*/  BSYNC.RECONVERGENT B2 ;  /* 0x0000000000027941 */ /* 0x000fea0003800200 */
.L_x_9991:
        /* <DEDUP_REMOVED lines=11> */
.L_x_9990:
[----:B------:R-:W-:Y:S05]  /*2eb0*/  BSYNC.RECONVERGENT B1 ;  /* 0x0000000000017941 */ /* 0x000fea0003800200 */
.L_x_9989:
        /* <DEDUP_REMOVED lines=22> */
.L_x_10000:
        /* <DEDUP_REMOVED lines=13> */
.L_x_10002:
[----:B------:R-:W-:Y:S05]  /*30f0*/  BSYNC.RECONVERGENT B3 ;  /* 0x0000000000037941 */ /* 0x000fea0003800200 */
.L_x_10001:
        /* <DEDUP_REMOVED lines=41> */
[----:B------:R-:W-:-:S07]  /*3390*/  IMAD.MOV.U32 R20, RZ, RZ, R18 ;  /* 0x000000ffff147224 */ /* 0x000fce00078e0012 */
.L_x_9999:
[----:B------:R-:W-:Y:S05]  /*33a0*/  BSYNC.RECONVERGENT B2 ;  /* 0x0000000000027941 */ /* 0x000fea0003800200 */
.L_x_9998:
[----:B------:R-:W-:Y:S01]  /*33b0*/  I2FP.F32.U32 R18, R20 ;  /* 0x0000001400127245 */ /* 0x000fe20000201000 */
[----:B-----5:R-:W-:Y:S02]  /*33c0*/  HADD2.F32 R19, -RZ, R43.H0_H0 ;  /* 0x2000002bff137230 */ /* 0x020fe40000004100 */
[----:B------:R-:W-:-:S03]  /*33d0*/  IMAD.MOV.U32 R21, RZ, RZ, 0x2f800000 ;  /* 0x2f800000ff157424 */ /* 0x000fc600078e00ff */
[----:B------:R-:W-:Y:S01]  /*33e0*/  FMUL.FTZ R19, R19, UR13 ;  /* 0x0000000d13137c20 */ /* 0x000fe20008410000 */
[----:B------:R-:W-:-:S03]  /*33f0*/  FFMA.FTZ R18, R18, R21, 1.1641532182693481445e-10 ;  /* 0x2f00000012127423 */ /* 0x000fc60000010015 */
[----:B------:R-:W-:Y:S02]  /*3400*/  FMUL.FTZ R19, R19, UR12 ;  /* 0x0000000c13137c20 */ /* 0x000fe40008410000 */
[----:B------:R-:W-:Y:S01]  /*3410*/  FSETP.GTU.FTZ.AND P3, PT, R18, UR10, PT ;  /* 0x0000000a12007c0b */ /* 0x000fe2000bf7c000 */
[----:B------:R-:W-:-:S03]  /*3420*/  HADD2.F32 R18, -RZ, R15.H0_H0 ;  /* 0x2000000fff127230 */ /* 0x000fc60000004100 */
[----:B------:R-:W-:Y:S02]  /*3430*/  FSEL R19, R19, RZ, !P3 ;  /* 0x000000ff13137208 */ /* 0x000fe40005800000 */
[----:B------:R-:W-:-:S03]  /*3440*/  SEL R35, RZ, 0x1, P3 ;  /* 0x00000001ff237807 */ /* 0x000fc60001800000 */
[----:B------:R-:W-:-:S07]  /*3450*/  FADD.FTZ R31, R18, R19 ;  /* 0x00000013121f7221 */ /* 0x000fce0000010000 */
.L_x_9997:
[----:B------:R-:W-:Y:S05]  /*3460*/  BSYNC.RECONVERGENT B1 ;  /* 0x0000000000017941 */ /* 0x000fea0003800200 */
.L_x_9996:
        /* <DEDUP_REMOVED lines=22> */
.L_x_10007:
        /* <DEDUP_REMOVED lines=13> */
.L_x_10009:
[----:B------:R-:W-:Y:S05]  /*36a0*/  BSYNC.RECONVERGENT B3 ;  /* 0x0000000000037941 */ /* 0x000fea0003800200 */
.L_x_10008:
        /* <DEDUP_REMOVED lines=42> */
.L_x_10006:
[----:B------:R-:W-:Y:S05]  /*3950*/  BSYNC.RECONVERGENT B2 ;  /* 0x0000000000027941 */ /* 0x000fea0003800200 */
.L_x_10005:
        /* <DEDUP_REMOVED lines=11> */
.L_x_10004:
[----:B------:R-:W-:Y:S05]  /*3a10*/  BSYNC.RECONVERGENT B1 ;  /* 0x0000000000017941 */ /* 0x000fea0003800200 */
.L_x_10003:
[----:B------:R-:W-:Y:S02]  /*3a20*/  F2FP.F16.F32.PACK_AB R15, RZ, R32 ;  /* 0x00000020ff0f723e */ /* 0x000fe400000000ff */
[----:B------:R-:W-:Y:S02]  /*3a30*/  PRMT R14, R17, 0x5410, R14 ;  /* 0x00005410110e7816 */ /* 0x000fe4000000000e */
[----:B------:R-:W-:Y:S02]  /*3a40*/  PRMT R13, R16, 0x5410, R13 ;  /* 0x00005410100d7816 */ /* 0x000fe4000000000d */
[----:B------:R-:W-:Y:S02]  /*3a50*/  PRMT R12, R11, 0x5410, R12 ;  /* 0x000054100b0c7816 */ /* 0x000fe4000000000c */
[----:B------:R-:W-:Y:S01]  /*3a60*/  PRMT R15, R18, 0x5410, R15 ;  /* 0x00005410120f7816 */ /* 0x000fe2000000000f */
[----:B------:R-:W-:Y:S06]  /*3a70*/  BRA `(.L_x_10010) ;  /* 0x0000002800bc7947 */ /* 0x000fec0003800000 */
.L_x_9953:
[----:B------:R-:W-:Y:S01]  /*3a80*/  BSSY.RECONVERGENT B1, `(.L_x_10011) ;  /* 0x0000056000017945 */ /* 0x000fe20003800200 */
[----:B------:R-:W-:Y:S02]  /*3a90*/  HFMA2 R25, -RZ, RZ, 0, 0 ;  /* 0x00000000ff197431 */ /* 0x000fe400000001ff */
        /* <DEDUP_REMOVED lines=19> */
.L_x_10015:
        /* <DEDUP_REMOVED lines=13> */
.L_x_10017:
[----:B------:R-:W-:Y:S05]  /*3ca0*/  BSYNC.RECONVERGENT B3 ;  /* 0x0000000000037941 */ /* 0x000fea0003800200 */
.L_x_10016:
        /* <DEDUP_REMOVED lines=40> */
[----:B------:R-:W-:-:S07]  /*3f30*/  LOP3.LUT R33, R12, UR32, R21, 0x96, !PT ;  /* 0x000000200c217c12 */ /* 0x000fce000f8e9615 */
.L_x_10014:
[----:B------:R-:W-:Y:S05]  /*3f40*/  BSYNC.RECONVERGENT B2 ;  /* 0x0000000000027941 */ /* 0x000fea0003800200 */
.L_x_10013:
        /* <DEDUP_REMOVED lines=9> */
.L_x_10012:
[----:B------:R-:W-:Y:S05]  /*3fe0*/  BSYNC.RECONVERGENT B1 ;  /* 0x0000000000017941 */ /* 0x000fea0003800200 */
.L_x_10011:
        /* <DEDUP_REMOVED lines=18> */
.L_x_10022:
        /* <DEDUP_REMOVED lines=13> */
.L_x_10024:
[----:B------:R-:W-:Y:S05]  /*41e0*/  BSYNC.RECONVERGENT B3 ;  /* 0x0000000000037941 */ /* 0x000fea0003800200 */
.L_x_10023:
        /* <DEDUP_REMOVED lines=42> */
.L_x_10021:
[----:B------:R-:W-:Y:S05]  /*4490*/  BSYNC.RECONVERGENT B2 ;  /* 0x0000000000027941 */ /* 0x000fea0003800200 */
.L_x_10020:
        /* <DEDUP_REMOVED lines=9> */
.L_x_10019:
[----:B------:R-:W-:Y:S05]  /*4530*/  BSYNC.RECONVERGENT B1 ;  /* 0x0000000000017941 */ /* 0x000fea0003800200 */
.L_x_10018:
        /* <DEDUP_REMOVED lines=18> */
.L_x_10029:
        /* <DEDUP_REMOVED lines=13> */
.L_x_10031:
[----:B------:R-:W-:Y:S05]  /*4730*/  BSYNC.RECONVERGENT B3 ;  /* 0x0000000000037941 */ /* 0x000fea0003800200 */
.L_x_10030:
        /* <DEDUP_REMOVED lines=42> */
.L_x_10028:
[----:B------:R-:W-:Y:S05]  /*49e0*/  BSYNC.RECONVERGENT B2 ;  /* 0x0000000000027941 */ /* 0x000fea0003800200 */
.L_x_10027:
        /* <DEDUP_REMOVED lines=9> */
.L_x_10026:
[----:B------:R-:W-:Y:S05]  /*4a80*/  BSYNC.RECONVERGENT B1 ;  /* 0x0000000000017941 */ /* 0x000fea0003800200 */
.L_x_10025:
        /* <DEDUP_REMOVED lines=18> */
.L_x_10036:
        /* <DEDUP_REMOVED lines=13> */
.L_x_10038:
[----:B------:R-:W-:Y:S05]  /*4c80*/  BSYNC.RECONVERGENT B3 ;  /* 0x0000000000037941 */ /* 0x000fea0003800200 */
.L_x_10037:
        /* <DEDUP_REMOVED lines=42> */
.L_x_10035:
[----:B------:R-:W-:Y:S05]  /*4f30*/  BSYNC.RECONVERGENT B2 ;  /* 0x0000000000027941 */ /* 0x000fea0003800200 */
.L_x_10034:
        /* <DEDUP_REMOVED lines=9> */
.L_x_10033:
[----:B------:R-:W-:Y:S05]  /*4fd0*/  BSYNC.RECONVERGENT B1 ;  /* 0x0000000000017941 */ /* 0x000fea0003800200 */
.L_x_10032:
        /* <DEDUP_REMOVED lines=18> */
.L_x_10043:
        /* <DEDUP_REMOVED lines=13> */
.L_x_10045:
[----:B------:R-:W-:Y:S05]  /*51d0*/  BSYNC.RECONVERGENT B3 ;  /* 0x0000000000037941 */ /* 0x000fea0003800200 */
.L_x_10044:
        /* <DEDUP_REMOVED lines=42> */
.L_x_10042:
[----:B------:R-:W-:Y:S05]  /*5480*/  BSYNC.RECONVERGENT B2 ;  /* 0x0000000000027941 */ /* 0x000fea0003800200 */
.L_x_10041:
        /* <DEDUP_REMOVED lines=9> */
.L_x_10040:
[----:B------:R-:W-:Y:S05]  /*5520*/  BSYNC.RECONVERGENT B1 ;  /* 0x0000000000017941 */ /* 0x000fea0003800200 */
.L_x_10039:
        /* <DEDUP_REMOVED lines=18> */
.L_x_10050:
        /* <DEDUP_REMOVED lines=13> */
.L_x_10052:
[----:B------:R-:W-:Y:S05]  /*5720*/  BSYNC.RECONVERGENT B3 ;  /* 0x0000000000037941 */ /* 0x000fea0003800200 */
.L_x_10051:
        /* <DEDUP_REMOVED lines=42> */
.L_x_10049:
[----:B------:R-:W-:Y:S05]  /*59d0*/  BSYNC.RECONVERGENT B2 ;  /* 0x0000000000027941 */ /* 0x000fea0003800200 */
.L_x_10048:
        /* <DEDUP_REMOVED lines=9> */
.L_x_10047:
[----:B------:R-:W-:Y:S05]  /*5a70*/  BSYNC.RECONVERGENT B1 ;  /* 0x0000000000017941 */ /* 0x000fea0003800200 */
.L_x_10046:
        /* <DEDUP_REMOVED lines=18> */
.L_x_10057:
        /* <DEDUP_REMOVED lines=13> */
.L_x_10059:
[----:B------:R-:W-:Y:S05]  /*5c70*/  BSYNC.RECONVERGENT B3 ;  /* 0x0000000000037941 */ /* 0x000fea0003800200 */
.L_x_10058:
        /* <DEDUP_REMOVED lines=42> */
.L_x_10056:
[----:B------:R-:W-:Y:S05]  /*5f20*/  BSYNC.RECONVERGENT B2 ;  /* 0x0000000000027941 */ /* 0x000fea0003800200 */
.L_x_10055:
        /* <DEDUP_REMOVED lines=9> */
.L_x_10054:
[----:B------:R-:W-:Y:S05]  /*5fc0*/  BSYNC.RECONVERGENT B1 ;  /* 0x0000000000017941 */ /* 0x000fea0003800200 */
.L_x_10053:
        /* <DEDUP_REMOVED lines=18> */
.L_x_10064:
        /* <DEDUP_REMOVED lines=13> */
.L_x_10066:
[----:B------:R-:W-:Y:S05]  /*61c0*/  BSYNC.RECONVERGENT B3 ;  /* 0x0000000000037941 */ /* 0x000fea0003800200 */
.L_x_10065:
        /* <DEDUP_REMOVED lines=40> */
[----:B------:R-:W-:Y:S02]  /*6450*/  IMAD.MOV.U32 R18, RZ, RZ, R20 ;  /* 0x000000ffff127224 */ /* 0x000fe400078e0014 */
[----:B------:R-:W-:-:S07]  /*6460*/  IMAD.MOV.U32 R20, RZ, RZ, R32 ;  /* 0x000000ffff147224 */ /* 0x000fce00078e0020 */
.L_x_10063:
[----:B------:R-:W-:Y:S05]  /*6470*/  BSYNC.RECONVERGENT B2 ;  /* 0x0000000000027941 */ /* 0x000fea0003800200 */
.L_x_10062:
        /* <DEDUP_REMOVED lines=9> */
.L_x_10061:
[----:B------:R-:W-:Y:S05]  /*6510*/  BSYNC.RECONVERGENT B1 ;  /* 0x0000000000017941 */ /* 0x000fea0003800200 */
.L_x_10060:
[----:B------:R-:W-:Y:S02]  /*6520*/  F2FP.F16.F32.PACK_AB R18, RZ, R32 ;  /* 0x00000020ff12723e */ /* 0x000fe400000000ff */
[----:B------:R-:W-:Y:S02]  /*6530*/  PRMT R13, R13, 0x5410, R15 ;  /* 0x000054100d0d7816 */ /* 0x000fe4000000000f */
[----:B------:R-:W-:Y:S02]  /*6540*/  PRMT R14, R14, 0x5410, R16 ;  /* 0x000054100e0e7816 */ /* 0x000fe40000000010 */
[----:B------:R-:W-:Y:S02]  /*6550*/  PRMT R12, R12, 0x5410, R11 ;  /* 0x000054100c0c7816 */ /* 0x000fe4000000000b */
[----:B------:R-:W-:-:S07]  /*6560*/  PRMT R15, R17, 0x5410, R18 ;  /* 0x00005410110f7816 */ /* 0x000fce0000000012 */
.L_x_10010:
[----:B------:R-:W0:Y:S01]  /*6570*/  LDC.64 R164, c[0x0][0x3a8] ;  /* 0x0000ea00ffa47b82 */ /* 0x000e220000000a00 */
[----:B------:R-:W-:Y:S01]  /*6580*/  BSSY.RECONVERGENT B1, `(.L_x_10067) ;  /* 0x0000019000017945 */ /* 0x000fe20003800200 */
[----:B------:R-:W-:Y:S02]  /*6590*/  VIADD R24, R88, 0x20 ;  /* 0x0000002058187836 */ /* 0x000fe40000000000 */
        /* <DEDUP_REMOVED lines=18> */
[----:B0-----:R-:W-:Y:S01]  /*66c0*/  IMAD.WIDE.U32 R12, R88, 0x8, R12 ;  /* 0x00000008580c7825 */ /* 0x001fe200078e000c */
[----:B------:R-:W-:Y:S02]  /*66d0*/  LOP3.LUT R14, R18, R14, R16, 0xfe, !PT ;  /* 0x0000000e120e7212 */ /* 0x000fe400078efe10 */
[----:B------:R-:W-:Y:S02]  /*66e0*/  LOP3.LUT R15, R15, R19, RZ, 0xfc, !PT ;  /* 0x000000130f0f7212 */ /* 0x000fe400078efcff */
[----:B------:R-:W-:-:S05]  /*66f0*/  LOP3.LUT R14, R14, 0xff, R5, 0xf8, !PT ;  /* 0x000000ff0e0e7812 */ /* 0x000fca00078ef805 */
[----:B------:R1:W-:Y:S02]  /*6700*/  STG.E.64 desc[UR8][R12.64], R14 ;  /* 0x0000000e0c007986 */ /* 0x0003e4000c101b08 */
.L_x_10068:
[----:B------:R-:W-:Y:S05]  /*6710*/  BSYNC.RECONVERGENT B1 ;  /* 0x0000000000017941 */ /* 0x000fea0003800200 */
.L_x_10067:
[----:B------:R-:W-:Y:S04]  /*6720*/  BSSY.RECONVERGENT B1, `(.L_x_10069) ;  /* 0x0000005000017945 */ /* 0x000fe80003800200 */
[----:B------:R-:W-:Y:S05]  /*6730*/  @!P1 BRA `(.L_x_10070) ;  /* 0x00000000000c9947 */ /* 0x000fea0003800000 */
[----:B-----5:R-:W2:Y:S02]  /*6740*/  LDC.64 R40, c[0x0][0x390] ;  /* 0x0000e400ff287b82 */ /* 0x020ea40000000a00 */
[----:B--2---:R-:W-:-:S06]  /*6750*/  IMAD.WIDE.U32 R40, R24, 0x10, R40 ;  /* 0x0000001018287825 */ /* 0x004fcc00078e0028 */
[----:B------:R-:W5:Y:S02]  /*6760*/  LDG.E.128 R40, desc[UR8][R40.64] ;  /* 0x0000000828287981 */ /* 0x000f64000c1e1d00 */
.L_x_10070:
[----:B------:R-:W-:Y:S05]  /*6770*/  BSYNC.RECONVERGENT B1 ;  /* 0x0000000000017941 */ /* 0x000fea0003800200 */
.L_x_10069:
[----:B------:R-:W-:Y:S01]  /*6780*/  VIADD R55, R89, 0x20 ;  /* 0x0000002059377836 */ /* 0x000fe20000000000 */
[----:B------:R-:W-:Y:S06]  /*6790*/  @!P0 BRA `(.L_x_10071) ;  /* 0x0000002c00808947 */ /* 0x000fec0003800000 */
[----:B0-----:R-:W0:Y:S02]  /*67a0*/  LDC.64 R16, c[0x0][0x3a0] ;  /* 0x0000e800ff107b82 */ /* 0x001e240000000a00 */
[----:B0-----:R-:W-:-:S06]  /*67b0*/  IMAD.WIDE.U32 R16, R55, 0x10, R16 ;  /* 0x0000001037107825 */ /* 0x001fcc00078e0010 */
[----:B------:R-:W2:Y:S01]  /*67c0*/  LDG.E.128 R16, desc[UR8][R16.64] ;  /* 0x0000000810107981 */ /* 0x000ea2000c1e1d00 */
[----:B------:R-:W-:Y:S01]  /*67d0*/  ISETP.GT.AND P2, PT, R87, RZ, PT ;  /* 0x000000ff5700720c */ /* 0x000fe20003f44270 */
[----:B------:R-:W-:-:S12]  /*67e0*/  BSSY.RECONVERGENT B1, `(.L_x_10072) ;  /* 0x0000059000017945 */ /* 0x000fd80003800200 */
[----:B-1----:R-:W-:Y:S01]  /*67f0*/  @!P2 IMAD.MOV.U32 R14, RZ, RZ, R20 ;  /* 0x000000ffff0ea224 */ /* 0x002fe200078e0014 */
        /* <DEDUP_REMOVED lines=19> */
.L_x_10076:
        /* <DEDUP_REMOVED lines=13> */
.L_x_10078:
[----:B------:R-:W-:Y:S05]  /*6a00*/  BSYNC.RECONVERGENT B3 ;  /* 0x0000000000037941 */ /* 0x000fea0003800200 */
.L_x_10077:
        /* <DEDUP_REMOVED lines=42> */
.L_x_10075:
[----:B------:R-:W-:Y:S05]  /*6cb0*/  BSYNC.RECONVERGENT B2 ;  /* 0x0000000000027941 */ /* 0x000fea0003800200 */
.L_x_10074:
        /* <DEDUP_REMOVED lines=11> */
.L_x_10073:
[----:B------:R-:W-:Y:S05]  /*6d70*/  BSYNC.RECONVERGENT B1 ;  /* 0x0000000000017941 */ /* 0x000fea0003800200 */
.L_x_10072:
        /* <DEDUP_REMOVED lines=22> */
.L_x_10083:
        /* <DEDUP_REMOVED lines=13> */
.L_x_10085:
[----:B------:R-:W-:Y:S05]  /*6fb0*/  BSYNC.RECONVERGENT B3 ;  /* 0x0000000000037941 */ /* 0x000fea0003800200 */
.L_x_10084:
        /* <DEDUP_REMOVED lines=42> */
.L_x_10082:
[----:B------:R-:W-:Y:S05]  /*7260*/  BSYNC.RECONVERGENT B2 ;  /* 0x0000000000027941 */ /* 0x000fea0003800200 */
.L_x_10081:
        /* <DEDUP_REMOVED lines=11> */
.L_x_10080:
[----:B------:R-:W-:Y:S05]  /*7320*/  BSYNC.RECONVERGENT B1 ;  /* 0x0000000000017941 */ /* 0x000fea0003800200 */
.L_x_10079:
        /* <DEDUP_REMOVED lines=22> */
.L_x_10090:
        /* <DEDUP_REMOVED lines=13> */
.L_x_10092:
[----:B------:R-:W-:Y:S05]  /*7560*/  BSYNC.RECONVERGENT B3 ;  /* 0x0000000000037941 */ /* 0x000fea0003800200 */
.L_x_10091:
        /* <DEDUP_REMOVED lines=42> */
.L_x_10089:
[----:B------:R-:W-:Y:S05]  /*7810*/  BSYNC.RECONVERGENT B2 ;  /* 0x0000000000027941 */ /* 0x000fea0003800200 */
.L_x_10088:
        /* <DEDUP_REMOVED lines=11> */
.L_x_10087:
[----:B------:R-:W-:Y:S05]  /*78d0*/  BSYNC.RECONVERGENT B1 ;  /* 0x0000000000017941 */ /* 0x000fea0003800200 */
.L_x_10086:
        /* <DEDUP_REMOVED lines=22> */
.L_x_10097:
        /* <DEDUP_REMOVED lines=13> */
.L_x_10099:
[----:B------:R-:W-:Y:S05]  /*7b10*/  BSYNC.RECONVERGENT B3 ;  /* 0x0000000000037941 */ /* 0x000fea0003800200 */
.L_x_10098:
        /* <DEDUP_REMOVED lines=42> */
.L_x_10096:
[----:B------:R-:W-:Y:S05]  /*7dc0*/  BSYNC.RECONVERGENT B2 ;  /* 0x0000000000027941 */ /* 0x000fea0003800200 */
.L_x_10095:
        /* <DEDUP_REMOVED lines=11> */
.L_x_10094:
[----:B------:R-:W-:Y:S05]  /*7e80*/  BSYNC.RECONVERGENT B1 ;  /* 0x0000000000017941 */ /* 0x000fea0003800200 */
.L_x_10093:
        /* <DEDUP_REMOVED lines=22> */
.L_x_10104:
        /* <DEDUP_REMOVED lines=13> */
.L_x_10106:
[----:B------:R-:W-:Y:S05]  /*80c0*/  BSYNC.RECONVERGENT B3 ;  /* 0x0000000000037941 */ /* 0x000fea0003800200 */
.L_x_10105:
        /* <DEDUP_REMOVED lines=42> */
.L_x_10103:
[----:B------:R-:W-:Y:S05]  /*8370*/  BSYNC.RECONVERGENT B2 ;  /* 0x0000000000027941 */ /* 0x000fea0003800200 */
.L_x_10102:
        /* <DEDUP_REMOVED lines=11> */
.L_x_10101:
[----:B------:R-:W-:Y:S05]  /*8430*/  BSYNC.RECONVERGENT B1 ;  /* 0x0000000000017941 */ /* 0x000fea0003800200 */
.L_x_10100:
        /* <DEDUP_REMOVED lines=22> */
.L_x_10111:
        /* <DEDUP_REMOVED lines=13> */
.L_x_10113:
[----:B------:R-:W-:Y:S05]  /*8670*/  BSYNC.RECONVERGENT B3 ;  /* 0x0000000000037941 */ /* 0x000fea0003800200 */
.L_x_10112:
        /* <DEDUP_REMOVED lines=41> */
.L_x_10110:
[----:B------:R-:W-:Y:S05]  /*8910*/  BSYNC.RECONVERGENT B2 ;  /* 0x0000000000027941 */ /* 0x000fea0003800200 */
.L_x_10109:
        /* <DEDUP_REMOVED lines=11> */
.L_x_10108:
[----:B------:R-:W-:Y:S05]  /*89d0*/  BSYNC.RECONVERGENT B1 ;  /* 0x0000000000017941 */ /* 0x000fea0003800200 */
.L_x_10107:
        /* <DEDUP_REMOVED lines=22> */
.L_x_10118:
        /* <DEDUP_REMOVED lines=13> */
.L_x_10120:
[----:B------:R-:W-:Y:S05]  /*8c10*/  BSYNC.RECONVERGENT B3 ;  /* 0x0000000000037941 */ /* 0x000fea0003800200 */
.L_x_10119:
        /* <DEDUP_REMOVED lines=42> */
.L_x_10117:
[----:B------:R-:W-:Y:S05]  /*8ec0*/  BSYNC.RECONVERGENT B2 ;  /* 0x0000000000027941 */ /* 0x000fea0003800200 */
.L_x_10116:
        /* <DEDUP_REMOVED lines=11> */
.L_x_10115:
[----:B------:R-:W-:Y:S05]  /*8f80*/  BSYNC.RECONVERGENT B1 ;  /* 0x0000000000017941 */ /* 0x000fea0003800200 */
.L_x_10114:
        /* <DEDUP_REMOVED lines=22> */
.L_x_10125:
        /* <DEDUP_REMOVED lines=13> */
.L_x_10127:
[----:B------:R-:W-:Y:S05]  /*91c0*/  BSYNC.RECONVERGENT B3 ;  /* 0x0000000000037941 */ /* 0x000fea0003800200 */
.L_x_10126:
        /* <DEDUP_REMOVED lines=42> */
.L_x_10124:
[----:B------:R-:W-:Y:S05]  /*9470*/  BSYNC.RECONVERGENT B2 ;  /* 0x0000000000027941 */ /* 0x000fea0003800200 */
.L_x_10123:
        /* <DEDUP_REMOVED lines=11> */
.L_x_10122:
[----:B------:R-:W-:Y:S05]  /*9530*/  BSYNC.RECONVERGENT B1 ;  /* 0x0000000000017941 */ /* 0x000fea0003800200 */
.L_x_10121:
[----:B------:R-:W-:Y:S02]  /*9540*/  F2FP.F16.F32.PACK_AB R23, RZ, R18 ;  /* 0x00000012ff17723e */ /* 0x000fe400000000ff */
[----:B------:R-:W-:Y:S02]  /*9550*/  PRMT R22, R59, 0x5410, R60 ;  /* 0x000054103b167816 */ /* 0x000fe4000000003c */
[----:B------:R-:W-:Y:S02]  /*9560*/  PRMT R21, R57, 0x5410, R58 ;  /* 0x0000541039157816 */ /* 0x000fe4000000003a */
[----:B------:R-:W-:Y:S02]  /*9570*/  PRMT R20, R54, 0x5410, R56 ;  /* 0x0000541036147816 */ /* 0x000fe40000000038 */
[----:B------:R-:W-:Y:S01]  /*9580*/  PRMT R23, R62, 0x5410, R23 ;  /* 0x000054103e177816 */ /* 0x000fe20000000017 */
[----:B------:R-:W-:Y:S06]  /*9590*/  BRA `(.L_x_10128) ;  /* 0x0000002800bc7947 */ /* 0x000fec0003800000 */
.L_x_10071:
[----:B------:R-:W-:Y:S01]  /*95a0*/  BSSY.RECONVERGENT B1, `(.L_x_10129) ;  /* 0x0000056000017945 */ /* 0x000fe20003800200 */
[----:B------:R-:W-:Y:S02]  /*95b0*/  HFMA2 R11, -RZ, RZ, 0, 0 ;  /* 0x00000000ff0b7431 */ /* 0x000fe400000001ff */
[----:B------:R-:W-:Y:S02]  /*95c0*/  IMAD.MOV.U32 R38, RZ, RZ, R20 ;  /* 0x000000ffff267224 */ /* 0x000fe400078e0014 */
[----:B01----:R-:W-:Y:S01]  /*95d0*/  IMAD.MOV.U32 R13, RZ, RZ, R21 ;  /* 0x000000ffff0d7224 */ /* 0x003fe200078e0015 */
        /* <DEDUP_REMOVED lines=17> */
.L_x_10133:
        /* <DEDUP_REMOVED lines=13> */
.L_x_10135:
[----:B------:R-:W-:Y:S05]  /*97c0*/  BSYNC.RECONVERGENT B3 ;  /* 0x0000000000037941 */ /* 0x000fea0003800200 */
.L_x_10134:
        /* <DEDUP_REMOVED lines=41> */
.L_x_10132:
[----:B------:R-:W-:Y:S05]  /*9a60*/  BSYNC.RECONVERGENT B2 ;  /* 0x0000000000027941 */ /* 0x000fea0003800200 */
.L_x_10131:
        /* <DEDUP_REMOVED lines=9> */
.L_x_10130:
[----:B------:R-:W-:Y:S05]  /*9b00*/  BSYNC.RECONVERGENT B1 ;  /* 0x0000000000017941 */ /* 0x000fea0003800200 */
.L_x_10129:
        /* <DEDUP_REMOVED lines=18> */
.L_x_10140:
        /* <DEDUP_REMOVED lines=13> */
.L_x_10142:
[----:B------:R-:W-:Y:S05]  /*9d00*/  BSYNC.RECONVERGENT B3 ;  /* 0x0000000000037941 */ /* 0x000fea0003800200 */
.L_x_10141:
        /* <DEDUP_REMOVED lines=42> */
.L_x_10139:
[----:B------:R-:W-:Y:S05]  /*9fb0*/  BSYNC.RECONVERGENT B2 ;  /* 0x0000000000027941 */ /* 0x000fea0003800200 */
.L_x_10138:
        /* <DEDUP_REMOVED lines=9> */
.L_x_10137:
[----:B------:R-:W-:Y:S05]  /*a050*/  BSYNC.RECONVERGENT B1 ;  /* 0x0000000000017941 */ /* 0x000fea0003800200 */
.L_x_10136:
        /* <DEDUP_REMOVED lines=18> */
.L_x_10147:
        /* <DEDUP_REMOVED lines=13> */
.L_x_10149:
[----:B------:R-:W-:Y:S05]  /*a250*/  BSYNC.RECONVERGENT B3 ;  /* 0x0000000000037941 */ /* 0x000fea0003800200 */
.L_x_10148:
        /* <DEDUP_REMOVED lines=42> */
.L_x_10146:
[----:B------:R-:W-:Y:S05]  /*a500*/  BSYNC.RECONVERGENT B2 ;  /* 0x0000000000027941 */ /* 0x000fea0003800200 */
.L_x_10145:
        /* <DEDUP_REMOVED lines=9> */
.L_x_10144:
[----:B------:R-:W-:Y:S05]  /*a5a0*/  BSYNC.RECONVERGENT B1 ;  /* 0x0000000000017941 */ /* 0x000fea0003800200 */
.L_x_10143:
        /* <DEDUP_REMOVED lines=18> */
.L_x_10154:
        /* <DEDUP_REMOVED lines=13> */
.L_x_10156:
[----:B------:R-:W-:Y:S05]  /*a7a0*/  BSYNC.RECONVERGENT B3 ;  /* 0x0000000000037941 */ /* 0x000fea0003800200 */
.L_x_10155:
        /* <DEDUP_REMOVED lines=42> */
.L_x_10153:
[----:B------:R-:W-:Y:S05]  /*aa50*/  BSYNC.RECONVERGENT B2 ;  /* 0x0000000000027941 */ /* 0x000fea0003800200 */
.L_x_10152:
        /* <DEDUP_REMOVED lines=9> */
.L_x_10151:
[----:B------:R-:W-:Y:S05]  /*aaf0*/  BSYNC.RECONVERGENT B1 ;  /* 0x0000000000017941 */ /* 0x000fea0003800200 */
.L_x_10150:
        /* <DEDUP_REMOVED lines=18> */
.L_x_10161:
        /* <DEDUP_REMOVED lines=13> */
.L_x_10163:
[----:B------:R-:W-:Y:S05]  /*acf0*/  BSYNC.RECONVERGENT B3 ;  /* 0x0000000000037941 */ /* 0x000fea0003800200 */
.L_x_10162:
        /* <DEDUP_REMOVED lines=42> */
.L_x_10160:
[----:B------:R-:W-:Y:S05]  /*afa0*/  BSYNC.RECONVERGENT B2 ;  /* 0x0000000000027941 */ /* 0x000fea0003800200 */
.L_x_10159:
        /* <DEDUP_REMOVED lines=9> */
.L_x_10158:
[----:B------:R-:W-:Y:S05]  /*b040*/  BSYNC.RECONVERGENT B1 ;  /* 0x0000000000017941 */ /* 0x000fea0003800200 */
.L_x_10157:
        /* <DEDUP_REMOVED lines=18> */
.L_x_10168:
        /* <DEDUP_REMOVED lines=13> */
.L_x_10170:
[----:B------:R-:W-:Y:S05]  /*b240*/  BSYNC.RECONVERGENT B3 ;  /* 0x0000000000037941 */ /* 0x000fea0003800200 */
.L_x_10169:
        /* <DEDUP_REMOVED lines=42> */
.L_x_10167:
[----:B------:R-:W-:Y:S05]  /*b4f0*/  BSYNC.RECONVERGENT B2 ;  /* 0x0000000000027941 */ /* 0x000fea0003800200 */
.L_x_10166:
        /* <DEDUP_REMOVED lines=9> */
.L_x_10165:
[----:B------:R-:W-:Y:S05]  /*b590*/  BSYNC.RECONVERGENT B1 ;  /* 0x0000000000017941 */ /* 0x000fea0003800200 */
.L_x_10164:
        /* <DEDUP_REMOVED lines=18> */
.L_x_10175:
        /* <DEDUP_REMOVED lines=13> */
.L_x_10177:
[----:B------:R-:W-:Y:S05]  /*b790*/  BSYNC.RECONVERGENT B3 ;  /* 0x0000000000037941 */ /* 0x000fea0003800200 */
.L_x_10176:
        /* <DEDUP_REMOVED lines=42> */
.L_x_10174:
[----:B------:R-:W-:Y:S05]  /*ba40*/  BSYNC.RECONVERGENT B2 ;  /* 0x0000000000027941 */ /* 0x000fea0003800200 */
.L_x_10173:
        /* <DEDUP_REMOVED lines=9> */
.L_x_10172:
[----:B------:R-:W-:Y:S05]  /*bae0*/  BSYNC.RECONVERGENT B1 ;  /* 0x0000000000017941 */ /* 0x000fea0003800200 */
.L_x_10171:
        /* <DEDUP_REMOVED lines=18> */
.L_x_10182:
        /* <DEDUP_REMOVED lines=13> */
.L_x_10184:
[----:B------:R-:W-:Y:S05]  /*bce0*/  BSYNC.RECONVERGENT B3 ;  /* 0x0000000000037941 */ /* 0x000fea0003800200 */
.L_x_10183:
        /* <DEDUP_REMOVED lines=39> */
[----:B------:R-:W-:Y:S02]  /*bf60*/  LOP3.LUT R33, R18, UR32, R21, 0x96, !PT ;  /* 0x0000002012217c12 */ /* 0x000fe4000f8e9615 */
[----:B------:R-:W-:Y:S01]  /*bf70*/  MOV R18, R38 ;  /* 0x0000002600127202 */ /* 0x000fe20000000f00 */
[----:B------:R-:W-:-:S07]  /*bf80*/  IMAD.MOV.U32 R38, RZ, RZ, R20 ;  /* 0x000000ffff267224 */ /* 0x000fce00078e0014 */
.L_x_10181:
[----:B------:R-:W-:Y:S05]  /*bf90*/  BSYNC.RECONVERGENT B2 ;  /* 0x0000000000027941 */ /* 0x000fea0003800200 */
.L_x_10180:
        /* <DEDUP_REMOVED lines=9> */
.L_x_10179:
[----:B------:R-:W-:Y:S05]  /*c030*/  BSYNC.RECONVERGENT B1 ;  /* 0x0000000000017941 */ /* 0x000fea0003800200 */
.L_x_10178:
[----:B------:R-:W-:Y:S02]  /*c040*/  F2FP.F16.F32.PACK_AB R23, RZ, R18 ;  /* 0x00000012ff17723e */ /* 0x000fe400000000ff */
[----:B------:R-:W-:Y:S02]  /*c050*/  PRMT R22, R58, 0x5410, R59 ;  /* 0x000054103a167816 */ /* 0x000fe4000000003b */
[----:B------:R-:W-:Y:S02]  /*c060*/  PRMT R21, R56, 0x5410, R57 ;  /* 0x0000541038157816 */ /* 0x000fe40000000039 */
[----:B------:R-:W-:Y:S02]  /*c070*/  PRMT R20, R39, 0x5410, R54 ;  /* 0x0000541027147816 */ /* 0x000fe40000000036 */
[----:B------:R-:W-:-:S07]  /*c080*/  PRMT R23, R60, 0x5410, R23 ;  /* 0x000054103c177816 */ /* 0x000fce0000000017 */
.L_x_10128:
[----:B------:R-:W-:Y:S01]  /*c090*/  IMAD.WIDE.U32 R52, R55, 0x10, R164 ;  /* 0x0000001037347825 */ /* 0x000fe200078e00a4 */
[----:B------:R-:W-:Y:S01]  /*c0a0*/  BSSY.RECONVERGENT B1, `(.L_x_10185) ;  /* 0x0000018000017945 */ /* 0x000fe20003800200 */
[----:B------:R-:W-:-:S03]  /*c0b0*/  IADD3 R39, PT, PT, R88, 0x40, RZ ;  /* 0x0000004058277810 */ /* 0x000fc60007ffe0ff */
        /* <DEDUP_REMOVED lines=22> */
.L_x_10186:
[----:B------:R-:W-:Y:S05]  /*c220*/  BSYNC.RECONVERGENT B1 ;  /* 0x0000000000017941 */ /* 0x000fea0003800200 */
.L_x_10185:
[----:B------:R-:W-:Y:S04]  /*c230*/  BSSY.RECONVERGENT B1, `(.L_x_10187) ;  /* 0x0000005000017945 */ /* 0x000fe80003800200 */
[----:B------:R-:W-:Y:S05]  /*c240*/  @!P1 BRA `(.L_x_10188) ;  /* 0x00000000000c9947 */ /* 0x000fea0003800000 */
[----:B-----5:R-:W2:Y:S02]  /*c250*/  LDC.64 R40, c[0x0][0x390] ;  /* 0x0000e400ff287b82 */ /* 0x020ea40000000a00 */
[----:B--2---:R-:W-:-:S06]  /*c260*/  IMAD.WIDE.U32 R40, R39, 0x10, R40 ;  /* 0x0000001027287825 */ /* 0x004fcc00078e0028 */
[----:B------:R-:W5:Y:S02]  /*c270*/  LDG.E.128 R40, desc[UR8][R40.64] ;  /* 0x0000000828287981 */ /* 0x000f64000c1e1d00 */
.L_x_10188:
[----:B------:R-:W-:Y:S05]  /*c280*/  BSYNC.RECONVERGENT B1 ;  /* 0x0000000000017941 */ /* 0x000fea0003800200 */
.L_x_10187:
[----:B------:R-:W-:Y:S01]  /*c290*/  IADD3 R57, PT, PT, R89, 0x40, RZ ;  /* 0x0000004059397810 */ /* 0x000fe20007ffe0ff */
[----:B------:R-:W-:Y:S06]  /*c2a0*/  @!P0 BRA `(.L_x_10189) ;  /* 0x0000002c008c8947 */ /* 0x000fec0003800000 */
[----:B0-----:R-:W0:Y:S02]  /*c2b0*/  LDC.64 R52, c[0x0][0x3a0] ;  /* 0x0000e800ff347b82 */ /* 0x001e240000000a00 */
[----:B0-----:R-:W-:-:S06]  /*c2c0*/  IMAD.WIDE.U32 R52, R57, 0x10, R52 ;  /* 0x0000001039347825 */ /* 0x001fcc00078e0034 */
[----:B------:R-:W2:Y:S01]  /*c2d0*/  LDG.E.128 R52, desc[UR8][R52.64] ;  /* 0x0000000834347981 */ /* 0x000ea2000c1e1d00 */
[----:B------:R-:W-:Y:S01]  /*c2e0*/  ISETP.GT.AND P2, PT, R87, RZ, PT ;  /* 0x000000ff5700720c */ /* 0x000fe20003f44270 */
[----:B------:R-:W-:-:S12]  /*c2f0*/  BSSY.RECONVERGENT B1, `(.L_x_10190) ;  /* 0x0000059000017945 */ /* 0x000fd80003800200 */
[----:B------:R-:W-:Y:S01]  /*c300*/  @!P2 IMAD.MOV.U32 R24, RZ, RZ, R38 ;  /* 0x000000ffff18a224 */ /* 0x000fe200078e0026 */
[----:B-1----:R-:W-:Y:S01]  /*c310*/  @!P2 MOV R21, R37 ;  /* 0x000000250015a202 */ /* 0x002fe20000000f00 */
        /* <DEDUP_REMOVED lines=18> */
.L_x_10194:
        /* <DEDUP_REMOVED lines=13> */
.L_x_10196:
[----:B------:R-:W-:Y:S05]  /*c510*/  BSYNC.RECONVERGENT B3 ;  /* 0x0000000000037941 */ /* 0x000fea0003800200 */
.L_x_10195:
        /* <DEDUP_REMOVED lines=42> */
.L_x_10193:
[----:B------:R-:W-:Y:S05]  /*c7c0*/  BSYNC.RECONVERGENT B2 ;  /* 0x0000000000027941 */ /* 0x000fea0003800200 */
.L_x_10192:
        /* <DEDUP_REMOVED lines=11> */
.L_x_10191:
[----:B------:R-:W-:Y:S05]  /*c880*/  BSYNC.RECONVERGENT B1 ;  /* 0x0000000000017941 */ /* 0x000fea0003800200 */
.L_x_10190:
        /* <DEDUP_REMOVED lines=22> */
.L_x_10201:
        /* <DEDUP_REMOVED lines=13> */
.L_x_10203:
[----:B------:R-:W-:Y:S05]  /*cac0*/  BSYNC.RECONVERGENT B3 ;  /* 0x0000000000037941 */ /* 0x000fea0003800200 */
.L_x_10202:
        /* <DEDUP_REMOVED lines=42> */
.L_x_10200:
[----:B------:R-:W-:Y:S05]  /*cd70*/  BSYNC.RECONVERGENT B2 ;  /* 0x0000000000027941 */ /* 0x000fea0003800200 */
.L_x_10199:
        /* <DEDUP_REMOVED lines=11> */
.L_x_10198:
[----:B------:R-:W-:Y:S05]  /*ce30*/  BSYNC.RECONVERGENT B1 ;  /* 0x0000000000017941 */ /* 0x000fea0003800200 */
.L_x_10197:
        /* <DEDUP_REMOVED lines=22> */
.L_x_10208:
        /* <DEDUP_REMOVED lines=13> */
.L_x_10210:
[----:B------:R-:W-:Y:S05]  /*d070*/  BSYNC.RECONVERGENT B3 ;  /* 0x0000000000037941 */ /* 0x000fea0003800200 */
.L_x_10209:
        /* <DEDUP_REMOVED lines=42> */
.L_x_10207:
[----:B------:R-:W-:Y:S05]  /*d320*/  BSYNC.RECONVERGENT B2 ;  /* 0x0000000000027941 */ /* 0x000fea0003800200 */
.L_x_10206:
        /* <DEDUP_REMOVED lines=11> */
.L_x_10205:
[----:B------:R-:W-:Y:S05]  /*d3e0*/  BSYNC.RECONVERGENT B1 ;  /* 0x0000000000017941 */ /* 0x000fea0003800200 */
.L_x_10204:
        /* <DEDUP_REMOVED lines=22> */
.L_x_10215:
        /* <DEDUP_REMOVED lines=13> */
.L_x_10217:
[----:B------:R-:W-:Y:S05]  /*d620*/  BSYNC.RECONVERGENT B3 ;  /* 0x0000000000037941 */ /* 0x000fea0003800200 */
.L_x_10216:
        /* <DEDUP_REMOVED lines=42> */
.L_x_10214:
[----:B------:R-:W-:Y:S05]  /*d8d0*/  BSYNC.RECONVERGENT B2 ;  /* 0x0000000000027941 */ /* 0x000fea0003800200 */
.L_x_10213:
        /* <DEDUP_REMOVED lines=11> */
.L_x_10212:
[----:B------:R-:W-:Y:S05]  /*d990*/  BSYNC.RECONVERGENT B1 ;  /* 0x0000000000017941 */ /* 0x000fea0003800200 */
.L_x_10211:
        /* <DEDUP_REMOVED lines=22> */
.L_x_10222:
        /* <DEDUP_REMOVED lines=13> */
.L_x_10224:
[----:B------:R-:W-:Y:S05]  /*dbd0*/  BSYNC.RECONVERGENT B3 ;  /* 0x0000000000037941 */ /* 0x000fea0003800200 */
.L_x_10223:
        /* <DEDUP_REMOVED lines=42> */
.L_x_10221:
[----:B------:R-:W-:Y:S05]  /*de80*/  BSYNC.RECONVERGENT B2 ;  /* 0x0000000000027941 */ /* 0x000fea0003800200 */
.L_x_10220:
        /* <DEDUP_REMOVED lines=11> */
.L_x_10219:
[----:B------:R-:W-:Y:S05]  /*df40*/  BSYNC.RECONVERGENT B1 ;  /* 0x0000000000017941 */ /* 0x000fea0003800200 */
.L_x_10218:
        /* <DEDUP_REMOVED lines=22> */
.L_x_10229:
        /* <DEDUP_REMOVED lines=13> */
.L_x_10231:
[----:B------:R-:W-:Y:S05]  /*e180*/  BSYNC.RECONVERGENT B3 ;  /* 0x0000000000037941 */ /* 0x000fea0003800200 */
.L_x_10230:
        /* <DEDUP_REMOVED lines=42> */
.L_x_10228:
[----:B------:R-:W-:Y:S05]  /*e430*/  BSYNC.RECONVERGENT B2 ;  /* 0x0000000000027941 */ /* 0x000fea0003800200 */
.L_x_10227:
        /* <DEDUP_REMOVED lines=11> */
.L_x_10226:
[----:B------:R-:W-:Y:S05]  /*e4f0*/  BSYNC.RECONVERGENT B1 ;  /* 0x0000000000017941 */ /* 0x000fea0003800200 */
.L_x_10225:
        /* <DEDUP_REMOVED lines=22> */
.L_x_10236:
        /* <DEDUP_REMOVED lines=13> */
.L_x_10238:
[----:B------:R-:W-:Y:S05]  /*e730*/  BSYNC.RECONVERGENT B3 ;  /* 0x0000000000037941 */ /* 0x000fea0003800200 */
.L_x_10237:
        /* <DEDUP_REMOVED lines=43> */
.L_x_10235:
[----:B------:R-:W-:Y:S05]  /*e9f0*/  BSYNC.RECONVERGENT B2 ;  /* 0x0000000000027941 */ /* 0x000fea0003800200 */
.L_x_10234:
        /* <DEDUP_REMOVED lines=11> */
.L_x_10233:
[----:B------:R-:W-:Y:S05]  /*eab0*/  BSYNC.RECONVERGENT B1 ;  /* 0x0000000000017941 */ /* 0x000fea0003800200 */
.L_x_10232:
        /* <DEDUP_REMOVED lines=22> */
.L_x_10243:
        /* <DEDUP_REMOVED lines=13> */
.L_x_10245:
[----:B------:R-:W-:Y:S05]  /*ecf0*/  BSYNC.RECONVERGENT B3 ;  /* 0x0000000000037941 */ /* 0x000fea0003800200 */
.L_x_10244:
        /* <DEDUP_REMOVED lines=42> */
[----:B------:R-:W-:-:S07]  /*efa0*/  IMAD.MOV.U32 R66, RZ, RZ, RZ ;  /* 0x000000ffff427224 */ /* 0x000fce00078e00ff */
.L_x_10242:
[----:B------:R-:W-:Y:S05]  /*efb0*/  BSYNC.RECONVERGENT B2 ;  /* 0x0000000000027941 */ /* 0x000fea0003800200 */
.L_x_10241:
        /* <DEDUP_REMOVED lines=11> */
.L_x_10240:
[----:B------:R-:W-:Y:S05]  /*f070*/  BSYNC.RECONVERGENT B1 ;  /* 0x0000000000017941 */ /* 0x000fea0003800200 */
.L_x_10239:
[----:B------:R-:W-:Y:S02]  /*f080*/  F2FP.F16.F32.PACK_AB R55, RZ, R38 ;  /* 0x00000026ff37723e */ /* 0x000fe400000000ff */
[----:B------:R-:W-:Y:S02]  /*f090*/  PRMT R54, R60, 0x5410, R54 ;  /* 0x000054103c367816 */ /* 0x000fe40000000036 */
[----:B------:R-:W-:Y:S02]  /*f0a0*/  PRMT R53, R59, 0x5410, R53 ;  /* 0x000054103b357816 */ /* 0x000fe40000000035 */
[----:B------:R-:W-:Y:S02]  /*f0b0*/  PRMT R52, R58, 0x5410, R52 ;  /* 0x000054103a347816 */ /* 0x000fe40000000034 */
[----:B------:R-:W-:Y:S01]  /*f0c0*/  PRMT R55, R61, 0x5410, R55 ;  /* 0x000054103d377816 */ /* 0x000fe20000000037 */
[----:B------:R-:W-:Y:S06]  /*f0d0*/  BRA `(.L_x_10246) ;  /* 0x0000002800c87947 */ /* 0x000fec0003800000 */
.L_x_10189:
        /* <DEDUP_REMOVED lines=21> */
.L_x_10251:
        /* <DEDUP_REMOVED lines=13> */
.L_x_10253:
[----:B------:R-:W-:Y:S05]  /*f300*/  BSYNC.RECONVERGENT B3 ;  /* 0x0000000000037941 */ /* 0x000fea0003800200 */
.L_x_10252:
        /* <DEDUP_REMOVED lines=40> */
[----:B------:R-:W-:Y:S02]  /*f590*/  LOP3.LUT R33, R20, UR32, R53, 0x96, !PT ;  /* 0x0000002014217c12 */ /* 0x000fe4000f8e9635 */
[----:B------:R-:W-:-:S07]  /*f5a0*/  MOV R56, R52 ;  /* 0x0000003400387202 */ /* 0x000fce0000000f00 */
.L_x_10250:
[----:B------:R-:W-:Y:S05]  /*f5b0*/  BSYNC.RECONVERGENT B2 ;  /* 0x0000000000027941 */ /* 0x000fea0003800200 */
.L_x_10249:
        /* <DEDUP_REMOVED lines=9> */
.L_x_10248:
[----:B------:R-:W-:Y:S05]  /*f650*/  BSYNC.RECONVERGENT B1 ;  /* 0x0000000000017941 */ /* 0x000fea0003800200 */
.L_x_10247:
        /* <DEDUP_REMOVED lines=18> */
.L_x_10258:
        /* <DEDUP_REMOVED lines=13> */
.L_x_10260:
[----:B------:R-:W-:Y:S05]  /*f850*/  BSYNC.RECONVERGENT B3 ;  /* 0x0000000000037941 */ /* 0x000fea0003800200 */
.L_x_10259:
        /* <DEDUP_REMOVED lines=42> */
.L_x_10257:
[----:B------:R-:W-:Y:S05]  /*fb00*/  BSYNC.RECONVERGENT B2 ;  /* 0x0000000000027941 */ /* 0x000fea0003800200 */
.L_x_10256:
        /* <DEDUP_REMOVED lines=9> */
.L_x_10255:
[----:B------:R-:W-:Y:S05]  /*fba0*/  BSYNC.RECONVERGENT B1 ;  /* 0x0000000000017941 */ /* 0x000fea0003800200 */
.L_x_10254:
        /* <DEDUP_REMOVED lines=18> */
.L_x_10265:
        /* <DEDUP_REMOVED lines=13> */
.L_x_10267:
[----:B------:R-:W-:Y:S05]  /*fda0*/  BSYNC.RECONVERGENT B3 ;  /* 0x0000000000037941 */ /* 0x000fea0003800200 */
.L_x_10266:
        /* <DEDUP_REMOVED lines=42> */
.L_x_10264:
[----:B------:R-:W-:Y:S05]  /*10050*/  BSYNC.RECONVERGENT B2 ;  /* 0x0000000000027941 */ /* 0x000fea0003800200 */
.L_x_10263:
        /* <DEDUP_REMOVED lines=9> */
.L_x_10262:
[----:B------:R-:W-:Y:S05]  /*100f0*/  BSYNC.RECONVERGENT B1 ;  /* 0x0000000000017941 */ /* 0x000fea0003800200 */
.L_x_10261:
        /* <DEDUP_REMOVED lines=18> */
.L_x_10272:
        /* <DEDUP_REMOVED lines=13> */
.L_x_10274:
[----:B------:R-:W-:Y:S05]  /*102f0*/  BSYNC.RECONVERGENT B3 ;  /* 0x0000000000037941 */ /* 0x000fea0003800200 */
.L_x_10273:
        /* <DEDUP_REMOVED lines=42> */
.L_x_10271:
[----:B------:R-:W-:Y:S05]  /*105a0*/  BSYNC.RECONVERGENT B2 ;  /* 0x0000000000027941 */ /* 0x000fea0003800200 */
.L_x_10270:
        /* <DEDUP_REMOVED lines=9> */
.L_x_10269:
[----:B------:R-:W-:Y:S05]  /*10640*/  BSYNC.RECONVERGENT B1 ;  /* 0x0000000000017941 */ /* 0x000fea0003800200 */
.L_x_10268:
        /* <DEDUP_REMOVED lines=18> */
.L_x_10279:
        /* <DEDUP_REMOVED lines=13> */
.L_x_10281:
[----:B------:R-:W-:Y:S05]  /*10840*/  BSYNC.RECONVERGENT B3 ;  /* 0x0000000000037941 */ /* 0x000fea0003800200 */
.L_x_10280:
        /* <DEDUP_REMOVED lines=42> */
.L_x_10278:
[----:B------:R-:W-:Y:S05]  /*10af0*/  BSYNC.RECONVERGENT B2 ;  /* 0x0000000000027941 */ /* 0x000fea0003800200 */
.L_x_10277:
        /* <DEDUP_REMOVED lines=9> */
.L_x_10276:
[----:B------:R-:W-:Y:S05]  /*10b90*/  BSYNC.RECONVERGENT B1 ;  /* 0x0000000000017941 */ /* 0x000fea0003800200 */
.L_x_10275:
        /* <DEDUP_REMOVED lines=18> */
.L_x_10286:
        /* <DEDUP_REMOVED lines=13> */
.L_x_10288:
[----:B------:R-:W-:Y:S05]  /*10d90*/  BSYNC.RECONVERGENT B3 ;  /* 0x0000000000037941 */ /* 0x000fea0003800200 */
.L_x_10287:
        /* <DEDUP_REMOVED lines=42> */
.L_x_10285:
[----:B------:R-:W-:Y:S05]  /*11040*/  BSYNC.RECONVERGENT B2 ;  /* 0x0000000000027941 */ /* 0x000fea0003800200 */
.L_x_10284:
        /* <DEDUP_REMOVED lines=9> */
.L_x_10283:
[----:B------:R-:W-:Y:S05]  /*110e0*/  BSYNC.RECONVERGENT B1 ;  /* 0x0000000000017941 */ /* 0x000fea0003800200 */
.L_x_10282:
        /* <DEDUP_REMOVED lines=18> */
.L_x_10293:
        /* <DEDUP_REMOVED lines=13> */
.L_x_10295:
[----:B------:R-:W-:Y:S05]  /*112e0*/  BSYNC.RECONVERGENT B3 ;  /* 0x0000000000037941 */ /* 0x000fea0003800200 */
.L_x_10294:
        /* <DEDUP_REMOVED lines=43> */
.L_x_10292:
[----:B------:R-:W-:Y:S05]  /*115a0*/  BSYNC.RECONVERGENT B2 ;  /* 0x0000000000027941 */ /* 0x000fea0003800200 */
.L_x_10291:
        /* <DEDUP_REMOVED lines=9> */
.L_x_10290:
[----:B------:R-:W-:Y:S05]  /*11640*/  BSYNC.RECONVERGENT B1 ;  /* 0x0000000000017941 */ /* 0x000fea0003800200 */
.L_x_10289:
        /* <DEDUP_REMOVED lines=18> */
.L_x_10300:
        /* <DEDUP_REMOVED lines=13> */
.L_x_10302:
[----:B------:R-:W-:Y:S05]  /*11840*/  BSYNC.RECONVERGENT B3 ;  /* 0x0000000000037941 */ /* 0x000fea0003800200 */
.L_x_10301:
        /* <DEDUP_REMOVED lines=43> */
.L_x_10299:
[----:B------:R-:W-:Y:S05]  /*11b00*/  BSYNC.RECONVERGENT B2 ;  /* 0x0000000000027941 */ /* 0x000fea0003800200 */
.L_x_10298:
        /* <DEDUP_REMOVED lines=9> */
.L_x_10297:
[----:B------:R-:W-:Y:S05]  /*11ba0*/  BSYNC.RECONVERGENT B1 ;  /* 0x0000000000017941 */ /* 0x000fea0003800200 */
.L_x_10296:
[----:B------:R-:W-:Y:S02]  /*11bb0*/  F2FP.F16.F32.PACK_AB R60, RZ, R38 ;  /* 0x00000026ff3c723e */ /* 0x000fe400000000ff */
[----:B------:R-:W-:Y:S02]  /*11bc0*/  PRMT R52, R52, 0x5410, R55 ;  /* 0x0000541034347816 */ /* 0x000fe40000000037 */
[----:B------:R-:W-:Y:S02]  /*11bd0*/  PRMT R54, R54, 0x5410, R59 ;  /* 0x0000541036367816 */ /* 0x000fe4000000003b */
[----:B------:R-:W-:Y:S02]  /*11be0*/  PRMT R53, R53, 0x5410, R58 ;  /* 0x0000541035357816 */ /* 0x000fe4000000003a */
[----:B------:R-:W-:-:S07]  /*11bf0*/  PRMT R55, R68, 0x5410, R60 ;  /* 0x0000541044377816 */ /* 0x000fce000000003c */
.L_x_10246:
[----:B------:R-:W-:Y:S01]  /*11c00*/  IMAD.WIDE.U32 R58, R57, 0x10, R164 ;  /* 0x00000010393a7825 */ /* 0x000fe200078e00a4 */
[----:B------:R-:W-:Y:S03]  /*11c10*/  BSSY.RECONVERGENT B1, `(.L_x_10303) ;  /* 0x0000018000017945 */ /* 0x000fe60003800200 */
[----:B------:R-:W-:Y:S01]  /*11c20*/  VIADD R63, R88, 0x60 ;  /* 0x00000060583f7836 */ /* 0x000fe20000000000 */
        /* <DEDUP_REMOVED lines=22> */
.L_x_10304:
[----:B------:R-:W-:Y:S05]  /*11d90*/  BSYNC.RECONVERGENT B1 ;  /* 0x0000000000017941 */ /* 0x000fea0003800200 */
.L_x_10303:
[----:B------:R-:W-:Y:S04]  /*11da0*/  BSSY.RECONVERGENT B1, `(.L_x_10305) ;  /* 0x0000005000017945 */ /* 0x000fe80003800200 */
[----:B------:R-:W-:Y:S05]  /*11db0*/  @!P1 BRA `(.L_x_10306) ;  /* 0x00000000000c9947 */ /* 0x000fea0003800000 */
[----:B-----5:R-:W2:Y:S02]  /*11dc0*/  LDC.64 R40, c[0x0][0x390] ;  /* 0x0000e400ff287b82 */ /* 0x020ea40000000a00 */
[----:B--2---:R-:W-:-:S06]  /*11dd0*/  IMAD.WIDE.U32 R40, R63, 0x10, R40 ;  /* 0x000000103f287825 */ /* 0x004fcc00078e0028 */
[----:B------:R-:W5:Y:S02]  /*11de0*/  LDG.E.128 R40, desc[UR8][R40.64] ;  /* 0x0000000828287981 */ /* 0x000f64000c1e1d00 */
.L_x_10306:
[----:B------:R-:W-:Y:S05]  /*11df0*/  BSYNC.RECONVERGENT B1 ;  /* 0x0000000000017941 */ /* 0x000fea0003800200 */
.L_x_10305:
[----:B------:R-:W-:Y:S01]  /*11e00*/  VIADD R65, R89, 0x60 ;  /* 0x0000006059417836 */ /* 0x000fe20000000000 */
        /* <DEDUP_REMOVED lines=26> */
.L_x_10312:
        /* <DEDUP_REMOVED lines=13> */
.L_x_10314:
[----:B------:R-:W-:Y:S05]  /*12080*/  BSYNC.RECONVERGENT B3 ;  /* 0x0000000000037941 */ /* 0x000fea0003800200 */
.L_x_10313:
        /* <DEDUP_REMOVED lines=42> */
.L_x_10311:
[----:B------:R-:W-:Y:S05]  /*12330*/  BSYNC.RECONVERGENT B2 ;  /* 0x0000000000027941 */ /* 0x000fea0003800200 */
.L_x_10310:
        /* <DEDUP_REMOVED lines=11> */
.L_x_10309:
[----:B------:R-:W-:Y:S05]  /*123f0*/  BSYNC.RECONVERGENT B1 ;  /* 0x0000000000017941 */ /* 0x000fea0003800200 */
.L_x_10308:
        /* <DEDUP_REMOVED lines=22> */
.L_x_10319:
        /* <DEDUP_REMOVED lines=13> */
.L_x_10321:
[----:B------:R-:W-:Y:S05]  /*12630*/  BSYNC.RECONVERGENT B3 ;  /* 0x0000000000037941 */ /* 0x000fea0003800200 */
.L_x_10320:
        /* <DEDUP_REMOVED lines=40> */
[----:B------:R-:W-:Y:S01]  /*128c0*/  HFMA2 R58, -RZ, RZ, 0, 0 ;  /* 0x00000000ff3a7431 */ /* 0x000fe200000001ff */
[----:B------:R-:W-:-:S07]  /*128d0*/  MOV R64, R56 ;  /* 0x0000003800407202 */ /* 0x000fce0000000f00 */
.L_x_10318:
[----:B------:R-:W-:Y:S05]  /*128e0*/  BSYNC.RECONVERGENT B2 ;  /* 0x0000000000027941 */ /* 0x000fea0003800200 */
.L_x_10317:
        /* <DEDUP_REMOVED lines=11> */
.L_x_10316:
[----:B------:R-:W-:Y:S05]  /*129a0*/  BSYNC.RECONVERGENT B1 ;  /* 0x0000000000017941 */ /* 0x000fea0003800200 */
.L_x_10315:
        /* <DEDUP_REMOVED lines=22> */
.L_x_10326:
        /* <DEDUP_REMOVED lines=13> */
.L_x_10328:
[----:B------:R-:W-:Y:S05]  /*12be0*/  BSYNC.RECONVERGENT B3 ;  /* 0x0000000000037941 */ /* 0x000fea0003800200 */
.L_x_10327:
        /* <DEDUP_REMOVED lines=43> */
.L_x_10325:
[----:B------:R-:W-:Y:S05]  /*12ea0*/  BSYNC.RECONVERGENT B2 ;  /* 0x0000000000027941 */ /* 0x000fea0003800200 */
.L_x_10324:
        /* <DEDUP_REMOVED lines=11> */
.L_x_10323:
[----:B------:R-:W-:Y:S05]  /*12f60*/  BSYNC.RECONVERGENT B1 ;  /* 0x0000000000017941 */ /* 0x000fea0003800200 */
.L_x_10322:
        /* <DEDUP_REMOVED lines=22> */
.L_x_10333:
        /* <DEDUP_REMOVED lines=13> */
.L_x_10335:
[----:B------:R-:W-:Y:S05]  /*131a0*/  BSYNC.RECONVERGENT B3 ;  /* 0x0000000000037941 */ /* 0x000fea0003800200 */
.L_x_10334:
        /* <DEDUP_REMOVED lines=43> */
.L_x_10332:
[----:B------:R-:W-:Y:S05]  /*13460*/  BSYNC.RECONVERGENT B2 ;  /* 0x0000000000027941 */ /* 0x000fea0003800200 */
.L_x_10331:
        /* <DEDUP_REMOVED lines=11> */
.L_x_10330:
[----:B------:R-:W-:Y:S05]  /*13520*/  BSYNC.RECONVERGENT B1 ;  /* 0x0000000000017941 */ /* 0x000fea0003800200 */
.L_x_10329:
        /* <DEDUP_REMOVED lines=22> */
.L_x_10340:
        /* <DEDUP_REMOVED lines=13> */
.L_x_10342:
[----:B------:R-:W-:Y:S05]  /*13760*/  BSYNC.RECONVERGENT B3 ;  /* 0x0000000000037941 */ /* 0x000fea0003800200 */
.L_x_10341:
        /* <DEDUP_REMOVED lines=43> */
.L_x_10339:
[----:B------:R-:W-:Y:S05]  /*13a20*/  BSYNC.RECONVERGENT B2 ;  /* 0x0000000000027941 */ /* 0x000fea0003800200 */
.L_x_10338:
        /* <DEDUP_REMOVED lines=11> */
.L_x_10337:
[----:B------:R-:W-:Y:S05]  /*13ae0*/  BSYNC.RECONVERGENT B1 ;  /* 0x0000000000017941 */ /* 0x000fea0003800200 */
.L_x_10336:
        /* <DEDUP_REMOVED lines=22> */
.L_x_10347:
        /* <DEDUP_REMOVED lines=13> */
.L_x_10349:
[----:B------:R-:W-:Y:S05]  /*13d20*/  BSYNC.RECONVERGENT B3 ;  /* 0x0000000000037941 */ /* 0x000fea0003800200 */
.L_x_10348:
        /* <DEDUP_REMOVED lines=43> */
.L_x_10346:
[----:B------:R-:W-:Y:S05]  /*13fe0*/  BSYNC.RECONVERGENT B2 ;  /* 0x0000000000027941 */ /* 0x000fea0003800200 */
.L_x_10345:
        /* <DEDUP_REMOVED lines=11> */
.L_x_10344:
[----:B------:R-:W-:Y:S05]  /*140a0*/  BSYNC.RECONVERGENT B1 ;  /* 0x0000000000017941 */ /* 0x000fea0003800200 */
.L_x_10343:
        /* <DEDUP_REMOVED lines=22> */
.L_x_10354:
        /* <DEDUP_REMOVED lines=13> */
.L_x_10356:
[----:B------:R-:W-:Y:S05]  /*142e0*/  BSYNC.RECONVERGENT B3 ;  /* 0x0000000000037941 */ /* 0x000fea0003800200 */
.L_x_10355:
        /* <DEDUP_REMOVED lines=43> */
.L_x_10353:
[----:B------:R-:W-:Y:S05]  /*145a0*/  BSYNC.RECONVERGENT B2 ;  /* 0x0000000000027941 */ /* 0x000fea0003800200 */
.L_x_10352:
        /* <DEDUP_REMOVED lines=11> */
.L_x_10351:
[----:B------:R-:W-:Y:S05]  /*14660*/  BSYNC.RECONVERGENT B1 ;  /* 0x0000000000017941 */ /* 0x000fea0003800200 */
.L_x_10350:
        /* <DEDUP_REMOVED lines=22> */
.L_x_10361:
        /* <DEDUP_REMOVED lines=13> */
.L_x_10363:
[----:B------:R-:W-:Y:S05]  /*148a0*/  BSYNC.RECONVERGENT B3 ;  /* 0x0000000000037941 */ /* 0x000fea0003800200 */
.L_x_10362:
        /* <DEDUP_REMOVED lines=41> */
[----:B------:R-:W-:Y:S02]  /*14b40*/  LOP3.LUT R33, R72, UR32, R71, 0x96, !PT ;  /* 0x0000002048217c12 */ /* 0x000fe4000f8e9647 */
[----:B------:R-:W-:-:S07]  /*14b50*/  MOV R64, R70 ;  /* 0x0000004600407202 */ /* 0x000fce0000000f00 */
.L_x_10360:
[----:B------:R-:W-:Y:S05]  /*14b60*/  BSYNC.RECONVERGENT B2 ;  /* 0x0000000000027941 */ /* 0x000fea0003800200 */
.L_x_10359:
[----:B------:R-:W-:Y:S01]  /*14b70*/  I2FP.F32.U32 R34, R34 ;  /* 0x0000002200227245 */ /* 0x000fe20000201000 */
[----:B-----5:R-:W-:Y:S02]  /*14b80*/  HADD2.F32 R70, -RZ, R43.H1_H1 ;  /* 0x3000002bff467230 */ /* 0x020fe40000004100 */
[----:B------:R-:W-:-:S03]  /*14b90*/  IMAD.MOV.U32 R61, RZ, RZ, 0x2f800000 ;  /* 0x2f800000ff3d7424 */ /* 0x000fc600078e00ff */
[----:B------:R-:W-:Y:S01]  /*14ba0*/  FMUL.FTZ R70, R70, UR13 ;  /* 0x0000000d46467c20 */ /* 0x000fe20008410000 */
[----:B------:R-:W-:-:S03]  /*14bb0*/  FFMA.FTZ R34, R34, R61, 1.1641532182693481445e-10 ;  /* 0x2f00000022227423 */ /* 0x000fc6000001003d */
[----:B------:R-:W-:Y:S01]  /*14bc0*/  FMUL.FTZ R61, R70, UR12 ;  /* 0x0000000c463d7c20 */ /* 0x000fe20008410000 */
[----:B------:R-:W-:Y:S01]  /*14bd0*/  HADD2.F32 R70, -RZ, R55.H1_H1 ;  /* 0x30000037ff467230 */ /* 0x000fe20000004100 */
[----:B------:R-:W-:-:S04]  /*14be0*/  FSETP.GTU.FTZ.AND P2, PT, R34, UR10, PT ;  /* 0x0000000a22007c0b */ /* 0x000fc8000bf5c000 */
[----:B------:R-:W-:Y:S02]  /*14bf0*/  FSEL R61, R61, RZ, !P2 ;  /* 0x000000ff3d3d7208 */ /* 0x000fe40005000000 */
[----:B------:R-:W-:-:S03]  /*14c00*/  SEL R34, RZ, 0x1, P2 ;  /* 0x00000001ff227807 */ /* 0x000fc60001000000 */
[----:B------:R-:W-:-:S07]  /*14c10*/  FADD.FTZ R61, R70, R61 ;  /* 0x0000003d463d7221 */ /* 0x000fce0000010000 */
.L_x_10358:
[----:B------:R-:W-:Y:S05]  /*14c20*/  BSYNC.RECONVERGENT B1 ;  /* 0x0000000000017941 */ /* 0x000fea0003800200 */
.L_x_10357:
[----:B------:R-:W-:Y:S02]  /*14c30*/  F2FP.F16.F32.PACK_AB R55, RZ, R61 ;  /* 0x0000003dff37723e */ /* 0x000fe400000000ff */
[----:B------:R-:W-:Y:S02]  /*14c40*/  PRMT R54, R68, 0x5410, R54 ;  /* 0x0000541044367816 */ /* 0x000fe40000000036 */
[----:B------:R-:W-:Y:S02]  /*14c50*/  PRMT R53, R67, 0x5410, R53 ;  /* 0x0000541043357816 */ /* 0x000fe40000000035 */
[----:B------:R-:W-:Y:S02]  /*14c60*/  PRMT R52, R66, 0x5410, R52 ;  /* 0x0000541042347816 */ /* 0x000fe40000000034 */
[----:B------:R-:W-:Y:S01]  /*14c70*/  PRMT R55, R69, 0x5410, R55 ;  /* 0x0000541045377816 */ /* 0x000fe20000000037 */
[----:B------:R-:W-:Y:S06]  /*14c80*/  BRA `(.L_x_10364) ;  /* 0x0000002800d87947 */ /* 0x000fec0003800000 */
.L_x_10307:
[----:B------:R-:W-:Y:S01]  /*14c90*/  BSSY.RECONVERGENT B1, `(.L_x_10365) ;  /* 0x0000057000017945 */ /* 0x000fe20003800200 */
[----:B------:R-:W-:Y:S01]  /*14ca0*/  MOV R39, RZ ;  /* 0x000000ff00277202 */ /* 0x000fe20000000f00 */
[----:B------:R-:W-:Y:S01]  /*14cb0*/  IMAD.MOV.U32 R64, RZ, RZ, R56 ;  /* 0x000000ffff407224 */ /* 0x000fe200078e0038 */
[----:B01----:R-:W-:Y:S01]  /*14cc0*/  MOV R53, R66 ;  /* 0x0000004200357202 */ /* 0x003fe20000000f00 */
        /* <DEDUP_REMOVED lines=17> */
.L_x_10369:
        /* <DEDUP_REMOVED lines=13> */
.L_x_10371:
[----:B------:R-:W-:Y:S05]  /*14eb0*/  BSYNC.RECONVERGENT B3 ;  /* 0x0000000000037941 */ /* 0x000fea0003800200 */
.L_x_10370:
        /* <DEDUP_REMOVED lines=42> */
.L_x_10368:
[----:B------:R-:W-:Y:S05]  /*15160*/  BSYNC.RECONVERGENT B2 ;  /* 0x0000000000027941 */ /* 0x000fea0003800200 */
.L_x_10367:
        /* <DEDUP_REMOVED lines=9> */
.L_x_10366:
[----:B------:R-:W-:Y:S05]  /*15200*/  BSYNC.RECONVERGENT B1 ;  /* 0x0000000000017941 */ /* 0x000fea0003800200 */
.L_x_10365:
        /* <DEDUP_REMOVED lines=18> */
.L_x_10376:
        /* <DEDUP_REMOVED lines=13> */
.L_x_10378:
[----:B------:R-:W-:Y:S05]  /*15400*/  BSYNC.RECONVERGENT B3 ;  /* 0x0000000000037941 */ /* 0x000fea0003800200 */
.L_x_10377:
        /* <DEDUP_REMOVED lines=42> */
.L_x_10375:
[----:B------:R-:W-:Y:S05]  /*156b0*/  BSYNC.RECONVERGENT B2 ;  /* 0x0000000000027941 */ /* 0x000fea0003800200 */
.L_x_10374:
        /* <DEDUP_REMOVED lines=9> */
.L_x_10373:
[----:B------:R-:W-:Y:S05]  /*15750*/  BSYNC.RECONVERGENT B1 ;  /* 0x0000000000017941 */ /* 0x000fea0003800200 */
.L_x_10372:
        /* <DEDUP_REMOVED lines=18> */
.L_x_10383:
        /* <DEDUP_REMOVED lines=13> */
.L_x_10385:
[----:B------:R-:W-:Y:S05]  /*15950*/  BSYNC.RECONVERGENT B3 ;  /* 0x0000000000037941 */ /* 0x000fea0003800200 */
.L_x_10384:
        /* <DEDUP_REMOVED lines=43> */
.L_x_10382:
[----:B------:R-:W-:Y:S05]  /*15c10*/  BSYNC.RECONVERGENT B2 ;  /* 0x0000000000027941 */ /* 0x000fea0003800200 */
.L_x_10381:
        /* <DEDUP_REMOVED lines=9> */
.L_x_10380:
[----:B------:R-:W-:Y:S05]  /*15cb0*/  BSYNC.RECONVERGENT B1 ;  /* 0x0000000000017941 */ /* 0x000fea0003800200 */
.L_x_10379:
        /* <DEDUP_REMOVED lines=18> */
.L_x_10390:
        /* <DEDUP_REMOVED lines=13> */
.L_x_10392:
[----:B------:R-:W-:Y:S05]  /*15eb0*/  BSYNC.RECONVERGENT B3 ;  /* 0x0000000000037941 */ /* 0x000fea0003800200 */
.L_x_10391:
        /* <DEDUP_REMOVED lines=43> */
.L_x_10389:
[----:B------:R-:W-:Y:S05]  /*16170*/  BSYNC.RECONVERGENT B2 ;  /* 0x0000000000027941 */ /* 0x000fea0003800200 */
.L_x_10388:
        /* <DEDUP_REMOVED lines=9> */
.L_x_10387:
[----:B------:R-:W-:Y:S05]  /*16210*/  BSYNC.RECONVERGENT B1 ;  /* 0x0000000000017941 */ /* 0x000fea0003800200 */
.L_x_10386:
        /* <DEDUP_REMOVED lines=18> */
.L_x_10397:
        /* <DEDUP_REMOVED lines=13> */
.L_x_10399:
[----:B------:R-:W-:Y:S05]  /*16410*/  BSYNC.RECONVERGENT B3 ;  /* 0x0000000000037941 */ /* 0x000fea0003800200 */
.L_x_10398:
        /* <DEDUP_REMOVED lines=43> */
.L_x_10396:
[----:B------:R-:W-:Y:S05]  /*166d0*/  BSYNC.RECONVERGENT B2 ;  /* 0x0000000000027941 */ /* 0x000fea0003800200 */
.L_x_10395:
        /* <DEDUP_REMOVED lines=9> */
.L_x_10394:
[----:B------:R-:W-:Y:S05]  /*16770*/  BSYNC.RECONVERGENT B1 ;  /* 0x0000000000017941 */ /* 0x000fea0003800200 */
.L_x_10393:
        /* <DEDUP_REMOVED lines=18> */
.L_x_10404:
        /* <DEDUP_REMOVED lines=13> */
.L_x_10406:
[----:B------:R-:W-:Y:S05]  /*16970*/  BSYNC.RECONVERGENT B3 ;  /* 0x0000000000037941 */ /* 0x000fea0003800200 */
.L_x_10405:
        /* <DEDUP_REMOVED lines=43> */
.L_x_10403:
[----:B------:R-:W-:Y:S05]  /*16c30*/  BSYNC.RECONVERGENT B2 ;  /* 0x0000000000027941 */ /* 0x000fea0003800200 */
.L_x_10402:
        /* <DEDUP_REMOVED lines=9> */
.L_x_10401:
[----:B------:R-:W-:Y:S05]  /*16cd0*/  BSYNC.RECONVERGENT B1 ;  /* 0x0000000000017941 */ /* 0x000fea0003800200 */
.L_x_10400:
        /* <DEDUP_REMOVED lines=18> */
.L_x_10411:
        /* <DEDUP_REMOVED lines=13> */
.L_x_10413:
[----:B------:R-:W-:Y:S05]  /*16ed0*/  BSYNC.RECONVERGENT B3 ;  /* 0x0000000000037941 */ /* 0x000fea0003800200 */
.L_x_10412:
        /* <DEDUP_REMOVED lines=43> */
.L_x_10410:
[----:B------:R-:W-:Y:S05]  /*17190*/  BSYNC.RECONVERGENT B2 ;  /* 0x0000000000027941 */ /* 0x000fea0003800200 */
.L_x_10409:
        /* <DEDUP_REMOVED lines=9> */
.L_x_10408:
[----:B------:R-:W-:Y:S05]  /*17230*/  BSYNC.RECONVERGENT B1 ;  /* 0x0000000000017941 */ /* 0x000fea0003800200 */
.L_x_10407:
        /* <DEDUP_REMOVED lines=18> */
.L_x_10418:
        /* <DEDUP_REMOVED lines=13> */
.L_x_10420:
[----:B------:R-:W-:Y:S05]  /*17430*/  BSYNC.RECONVERGENT B3 ;  /* 0x0000000000037941 */ /* 0x000fea0003800200 */
.L_x_10419:
        /* <DEDUP_REMOVED lines=43> */
.L_x_10417:
[----:B------:R-:W-:Y:S05]  /*176f0*/  BSYNC.RECONVERGENT B2 ;  /* 0x0000000000027941 */ /* 0x000fea0003800200 */
.L_x_10416:
        /* <DEDUP_REMOVED lines=9> */
.L_x_10415:
[----:B------:R-:W-:Y:S05]  /*17790*/  BSYNC.RECONVERGENT B1 ;  /* 0x0000000000017941 */ /* 0x000fea0003800200 */
.L_x_10414:
[----:B------:R-:W-:Y:S02]  /*177a0*/  F2FP.F16.F32.PACK_AB R68, RZ, R61 ;  /* 0x0000003dff44723e */ /* 0x000fe400000000ff */
[----:B------:R-:W-:Y:S02]  /*177b0*/  PRMT R52, R52, 0x5410, R55 ;  /* 0x0000541034347816 */ /* 0x000fe40000000037 */
[----:B------:R-:W-:Y:S02]  /*177c0*/  PRMT R54, R54, 0x5410, R67 ;  /* 0x0000541036367816 */ /* 0x000fe40000000043 */
[----:B------:R-:W-:Y:S02]  /*177d0*/  PRMT R53, R53, 0x5410, R66 ;  /* 0x0000541035357816 */ /* 0x000fe40000000042 */
[----:B------:R-:W-:-:S07]  /*177e0*/  PRMT R55, R76, 0x5410, R68 ;  /* 0x000054104c377816 */ /* 0x000fce0000000044 */
.L_x_10364:
        /* <DEDUP_REMOVED lines=20> */
[----:B------:R-:W-:Y:S01]  /*17930*/  LOP3.LUT R52, R66, R52, R54, 0xfe, !PT ;  /* 0x0000003442347212 */ /* 0x000fe200078efe36 */
[----:B0-----:R-:W-:Y:S01]  /*17940*/  IMAD.WIDE.U32 R54, R63, 0x8, R68 ;  /* 0x000000083f367825 */ /* 0x001fe200078e0044 */
[----:B------:R-:W-:Y:S02]  /*17950*/  LOP3.LUT R53, R65, R67, RZ, 0xfc, !PT ;  /* 0x0000004341357212 */ /* 0x000fe400078efcff */
[----:B------:R-:W-:-:S05]  /*17960*/  LOP3.LUT R52, R52, 0xff, R5, 0xf8, !PT ;  /* 0x000000ff34347812 */ /* 0x000fca00078ef805 */
[----:B------:R1:W-:Y:S02]  /*17970*/  STG.E.64 desc[UR8][R54.64], R52 ;  /* 0x0000003436007986 */ /* 0x0003e4000c101b08 */
.L_x_10422:
[----:B------:R-:W-:Y:S05]  /*17980*/  BSYNC.RECONVERGENT B1 ;  /* 0x0000000000017941 */ /* 0x000fea0003800200 */
.L_x_10421:
[----:B------:R-:W-:Y:S04]  /*17990*/  BSSY.RECONVERGENT B1, `(.L_x_10423) ;  /* 0x0000005000017945 */ /* 0x000fe80003800200 */
[----:B------:R-:W-:Y:S05]  /*179a0*/  @!P1 BRA `(.L_x_10424) ;  /* 0x00000000000c9947 */ /* 0x000fea0003800000 */
[----:B-----5:R-:W2:Y:S02]  /*179b0*/  LDC.64 R40, c[0x0][0x390] ;  /* 0x0000e400ff287b82 */ /* 0x020ea40000000a00 */
[----:B--2---:R-:W-:-:S06]  /*179c0*/  IMAD.WIDE.U32 R40, R71, 0x10, R40 ;  /* 0x0000001047287825 */ /* 0x004fcc00078e0028 */
[----:B------:R-:W5:Y:S02]  /*179d0*/  LDG.E.128 R40, desc[UR8][R40.64] ;  /* 0x0000000828287981 */ /* 0x000f64000c1e1d00 */
.L_x_10424:
[----:B------:R-:W-:Y:S05]  /*179e0*/  BSYNC.RECONVERGENT B1 ;  /* 0x0000000000017941 */ /* 0x000fea0003800200 */
.L_x_10423:
        /* <DEDUP_REMOVED lines=27> */
.L_x_10430:
        /* <DEDUP_REMOVED lines=13> */
.L_x_10432:
[----:B------:R-:W-:Y:S05]  /*17c70*/  BSYNC.RECONVERGENT B3 ;  /* 0x0000000000037941 */ /* 0x000fea0003800200 */
.L_x_10431:
        /* <DEDUP_REMOVED lines=43> */
.L_x_10429:
[----:B------:R-:W-:Y:S05]  /*17f30*/  BSYNC.RECONVERGENT B2 ;  /* 0x0000000000027941 */ /* 0x000fea0003800200 */
.L_x_10428:
        /* <DEDUP_REMOVED lines=11> */
.L_x_10427:
[----:B------:R-:W-:Y:S05]  /*17ff0*/  BSYNC.RECONVERGENT B1 ;  /* 0x0000000000017941 */ /* 0x000fea0003800200 */
.L_x_10426:
        /* <DEDUP_REMOVED lines=22> */
.L_x_10437:
        /* <DEDUP_REMOVED lines=13> */
.L_x_10439:
[----:B------:R-:W-:Y:S05]  /*18230*/  BSYNC.RECONVERGENT B3 ;  /* 0x0000000000037941 */ /* 0x000fea0003800200 */
.L_x_10438:
        /* <DEDUP_REMOVED lines=43> */
.L_x_10436:
[----:B------:R-:W-:Y:S05]  /*184f0*/  BSYNC.RECONVERGENT B2 ;  /* 0x0000000000027941 */ /* 0x000fea0003800200 */
.L_x_10435:
        /* <DEDUP_REMOVED lines=11> */
.L_x_10434:
[----:B------:R-:W-:Y:S05]  /*185b0*/  BSYNC.RECONVERGENT B1 ;  /* 0x0000000000017941 */ /* 0x000fea0003800200 */
.L_x_10433:
        /* <DEDUP_REMOVED lines=22> */
.L_x_10444:
        /* <DEDUP_REMOVED lines=13> */
.L_x_10446:
[----:B------:R-:W-:Y:S05]  /*187f0*/  BSYNC.RECONVERGENT B3 ;  /* 0x0000000000037941 */ /* 0x000fea0003800200 */
.L_x_10445:
        /* <DEDUP_REMOVED lines=43> */
.L_x_10443:
[----:B------:R-:W-:Y:S05]  /*18ab0*/  BSYNC.RECONVERGENT B2 ;  /* 0x0000000000027941 */ /* 0x000fea0003800200 */
.L_x_10442:
        /* <DEDUP_REMOVED lines=11> */
.L_x_10441:
[----:B------:R-:W-:Y:S05]  /*18b70*/  BSYNC.RECONVERGENT B1 ;  /* 0x0000000000017941 */ /* 0x000fea0003800200 */
.L_x_10440:
        /* <DEDUP_REMOVED lines=22> */
.L_x_10451:
        /* <DEDUP_REMOVED lines=13> */
.L_x_10453:
[----:B------:R-:W-:Y:S05]  /*18db0*/  BSYNC.RECONVERGENT B3 ;  /* 0x0000000000037941 */ /* 0x000fea0003800200 */
.L_x_10452:
        /* <DEDUP_REMOVED lines=43> */
.L_x_10450:
[----:B------:R-:W-:Y:S05]  /*19070*/  BSYNC.RECONVERGENT B2 ;  /* 0x0000000000027941 */ /* 0x000fea0003800200 */
.L_x_10449:
        /* <DEDUP_REMOVED lines=11> */
.L_x_10448:
[----:B------:R-:W-:Y:S05]  /*19130*/  BSYNC.RECONVERGENT B1 ;  /* 0x0000000000017941 */ /* 0x000fea0003800200 */
.L_x_10447:
        /* <DEDUP_REMOVED lines=22> */
.L_x_10458:
        /* <DEDUP_REMOVED lines=13> */
.L_x_10460:
[----:B------:R-:W-:Y:S05]  /*19370*/  BSYNC.RECONVERGENT B3 ;  /* 0x0000000000037941 */ /* 0x000fea0003800200 */
.L_x_10459:
        /* <DEDUP_REMOVED lines=43> */
.L_x_10457:
[----:B------:R-:W-:Y:S05]  /*19630*/  BSYNC.RECONVERGENT B2 ;  /* 0x0000000000027941 */ /* 0x000fea0003800200 */
.L_x_10456:
        /* <DEDUP_REMOVED lines=11> */
.L_x_10455:
[----:B------:R-:W-:Y:S05]  /*196f0*/  BSYNC.RECONVERGENT B1 ;  /* 0x0000000000017941 */ /* 0x000fea0003800200 */
.L_x_10454:
        /* <DEDUP_REMOVED lines=22> */
.L_x_10465:
        /* <DEDUP_REMOVED lines=13> */
.L_x_10467:
[----:B------:R-:W-:Y:S05]  /*19930*/  BSYNC.RECONVERGENT B3 ;  /* 0x0000000000037941 */ /* 0x000fea0003800200 */
.L_x_10466:
        /* <DEDUP_REMOVED lines=43> */
.L_x_10464:
[----:B------:R-:W-:Y:S05]  /*19bf0*/  BSYNC.RECONVERGENT B2 ;  /* 0x0000000000027941 */ /* 0x000fea0003800200 */
.L_x_10463:
        /* <DEDUP_REMOVED lines=11> */
.L_x_10462:
[----:B------:R-:W-:Y:S05]  /*19cb0*/  BSYNC.RECONVERGENT B1 ;  /* 0x0000000000017941 */ /* 0x000fea0003800200 */
.L_x_10461:
        /* <DEDUP_REMOVED lines=22> */
.L_x_10472:
        /* <DEDUP_REMOVED lines=13> */
.L_x_10474:
[----:B------:R-:W-:Y:S05]  /*19ef0*/  BSYNC.RECONVERGENT B3 ;  /* 0x0000000000037941 */ /* 0x000fea0003800200 */
.L_x_10473:
        /* <DEDUP_REMOVED lines=43> */
.L_x_10471:
[----:B------:R-:W-:Y:S05]  /*1a1b0*/  BSYNC.RECONVERGENT B2 ;  /* 0x0000000000027941 */ /* 0x000fea0003800200 */
.L_x_10470:
        /* <DEDUP_REMOVED lines=11> */
.L_x_10469:
[----:B------:R-:W-:Y:S05]  /*1a270*/  BSYNC.RECONVERGENT B1 ;  /* 0x0000000000017941 */ /* 0x000fea0003800200 */
.L_x_10468:
        /* <DEDUP_REMOVED lines=22> */
.L_x_10479:
        /* <DEDUP_REMOVED lines=13> */
.L_x_10481:
[----:B------:R-:W-:Y:S05]  /*1a4b0*/  BSYNC.RECONVERGENT B3 ;  /* 0x0000000000037941 */ /* 0x000fea0003800200 */
.L_x_10480:
        /* <DEDUP_REMOVED lines=43> */
.L_x_10478:
[----:B------:R-:W-:Y:S05]  /*1a770*/  BSYNC.RECONVERGENT B2 ;  /* 0x0000000000027941 */ /* 0x000fea0003800200 */
.L_x_10477:
        /* <DEDUP_REMOVED lines=11> */
.L_x_10476:
[----:B------:R-:W-:Y:S05]  /*1a830*/  BSYNC.RECONVERGENT B1 ;  /* 0x0000000000017941 */ /* 0x000fea0003800200 */
.L_x_10475:
[----:B------:R-:W-:Y:S02]  /*1a840*/  F2FP.F16.F32.PACK_AB R55, RZ, R69 ;  /* 0x00000045ff37723e */ /* 0x000fe400000000ff */
[----:B------:R-:W-:Y:S02]  /*1a850*/  PRMT R54, R76, 0x5410, R54 ;  /* 0x000054104c367816 */ /* 0x000fe40000000036 */
[----:B------:R-:W-:Y:S02]  /*1a860*/  PRMT R53, R75, 0x5410, R53 ;  /* 0x000054104b357816 */ /* 0x000fe40000000035 */
[----:B------:R-:W-:Y:S02]  /*1a870*/  PRMT R52, R74, 0x5410, R52 ;  /* 0x000054104a347816 */ /* 0x000fe40000000034 */
[----:B------:R-:W-:Y:S01]  /*1a880*/  PRMT R55, R77, 0x5410, R55 ;  /* 0x000054104d377816 */ /* 0x000fe20000000037 */
[----:B------:R-:W-:Y:S06]  /*1a890*/  BRA `(.L_x_10482) ;  /* 0x0000002800e07947 */ /* 0x000fec0003800000 */
.L_x_10425:
        /* <DEDUP_REMOVED lines=21> */
.L_x_10487:
        /* <DEDUP_REMOVED lines=13> */
.L_x_10489:
[----:B------:R-:W-:Y:S05]  /*1aac0*/  BSYNC.RECONVERGENT B3 ;  /* 0x0000000000037941 */ /* 0x000fea0003800200 */
.L_x_10488:
        /* <DEDUP_REMOVED lines=43> */
.L_x_10486:
[----:B------:R-:W-:Y:S05]  /*1ad80*/  BSYNC.RECONVERGENT B2 ;  /* 0x0000000000027941 */ /* 0x000fea0003800200 */
.L_x_10485:
        /* <DEDUP_REMOVED lines=9> */
.L_x_10484:
[----:B------:R-:W-:Y:S05]  /*1ae20*/  BSYNC.RECONVERGENT B1 ;  /* 0x0000000000017941 */ /* 0x000fea0003800200 */
.L_x_10483:
        /* <DEDUP_REMOVED lines=18> */
.L_x_10494:
        /* <DEDUP_REMOVED lines=13> */
.L_x_10496:
[----:B------:R-:W-:Y:S05]  /*1b020*/  BSYNC.RECONVERGENT B3 ;  /* 0x0000000000037941 */ /* 0x000fea0003800200 */
.L_x_10495:
        /* <DEDUP_REMOVED lines=43> */
.L_x_10493:
[----:B------:R-:W-:Y:S05]  /*1b2e0*/  BSYNC.RECONVERGENT B2 ;  /* 0x0000000000027941 */ /* 0x000fea0003800200 */
.L_x_10492:
        /* <DEDUP_REMOVED lines=9> */
.L_x_10491:
[----:B------:R-:W-:Y:S05]  /*1b380*/  BSYNC.RECONVERGENT B1 ;  /* 0x0000000000017941 */ /* 0x000fea0003800200 */
.L_x_10490:
        /* <DEDUP_REMOVED lines=18> */
.L_x_10501:
        /* <DEDUP_REMOVED lines=13> */
.L_x_10503:
[----:B------:R-:W-:Y:S05]  /*1b580*/  BSYNC.RECONVERGENT B3 ;  /* 0x0000000000037941 */ /* 0x000fea0003800200 */
.L_x_10502:
        /* <DEDUP_REMOVED lines=43> */
.L_x_10500:
[----:B------:R-:W-:Y:S05]  /*1b840*/  BSYNC.RECONVERGENT B2 ;  /* 0x0000000000027941 */ /* 0x000fea0003800200 */
.L_x_10499:
        /* <DEDUP_REMOVED lines=9> */
.L_x_10498:
[----:B------:R-:W-:Y:S05]  /*1b8e0*/  BSYNC.RECONVERGENT B1 ;  /* 0x0000000000017941 */ /* 0x000fea0003800200 */
.L_x_10497:
        /* <DEDUP_REMOVED lines=18> */
.L_x_10508:
        /* <DEDUP_REMOVED lines=13> */
.L_x_10510:
[----:B------:R-:W-:Y:S05]  /*1bae0*/  BSYNC.RECONVERGENT B3 ;  /* 0x0000000000037941 */ /* 0x000fea0003800200 */
.L_x_10509:
        /* <DEDUP_REMOVED lines=43> */
.L_x_10507:
[----:B------:R-:W-:Y:S05]  /*1bda0*/  BSYNC.RECONVERGENT B2 ;  /* 0x0000000000027941 */ /* 0x000fea0003800200 */
.L_x_10506:
        /* <DEDUP_REMOVED lines=9> */
.L_x_10505:
[----:B------:R-:W-:Y:S05]  /*1be40*/  BSYNC.RECONVERGENT B1 ;  /* 0x0000000000017941 */ /* 0x000fea0003800200 */
.L_x_10504:
        /* <DEDUP_REMOVED lines=18> */
.L_x_10515:
        /* <DEDUP_REMOVED lines=13> */
.L_x_10517:
[----:B------:R-:W-:Y:S05]  /*1c040*/  BSYNC.RECONVERGENT B3 ;  /* 0x0000000000037941 */ /* 0x000fea0003800200 */
.L_x_10516:
        /* <DEDUP_REMOVED lines=43> */
.L_x_10514:
[----:B------:R-:W-:Y:S05]  /*1c300*/  BSYNC.RECONVERGENT B2 ;  /* 0x0000000000027941 */ /* 0x000fea0003800200 */
.L_x_10513:
        /* <DEDUP_REMOVED lines=9> */
.L_x_10512:
[----:B------:R-:W-:Y:S05]  /*1c3a0*/  BSYNC.RECONVERGENT B1 ;  /* 0x0000000000017941 */ /* 0x000fea0003800200 */
.L_x_10511:
        /* <DEDUP_REMOVED lines=18> */
.L_x_10522:
        /* <DEDUP_REMOVED lines=13> */
.L_x_10524:
[----:B------:R-:W-:Y:S05]  /*1c5a0*/  BSYNC.RECONVERGENT B3 ;  /* 0x0000000000037941 */ /* 0x000fea0003800200 */
.L_x_10523:
        /* <DEDUP_REMOVED lines=43> */
.L_x_10521:
[----:B------:R-:W-:Y:S05]  /*1c860*/  BSYNC.RECONVERGENT B2 ;  /* 0x0000000000027941 */ /* 0x000fea0003800200 */
.L_x_10520:
        /* <DEDUP_REMOVED lines=9> */
.L_x_10519:
[----:B------:R-:W-:Y:S05]  /*1c900*/  BSYNC.RECONVERGENT B1 ;  /* 0x0000000000017941 */ /* 0x000fea0003800200 */
.L_x_10518:
        /* <DEDUP_REMOVED lines=18> */
.L_x_10529:
        /* <DEDUP_REMOVED lines=13> */
.L_x_10531:
[----:B------:R-:W-:Y:S05]  /*1cb00*/  BSYNC.RECONVERGENT B3 ;  /* 0x0000000000037941 */ /* 0x000fea0003800200 */
.L_x_10530:
        /* <DEDUP_REMOVED lines=43> */
.L_x_10528:
[----:B------:R-:W-:Y:S05]  /*1cdc0*/  BSYNC.RECONVERGENT B2 ;  /* 0x0000000000027941 */ /* 0x000fea0003800200 */
.L_x_10527:
        /* <DEDUP_REMOVED lines=9> */
.L_x_10526:
[----:B------:R-:W-:Y:S05]  /*1ce60*/  BSYNC.RECONVERGENT B1 ;  /* 0x0000000000017941 */ /* 0x000fea0003800200 */
.L_x_10525:
        /* <DEDUP_REMOVED lines=18> */
.L_x_10536:
        /* <DEDUP_REMOVED lines=13> */
.L_x_10538:
[----:B------:R-:W-:Y:S05]  /*1d060*/  BSYNC.RECONVERGENT B3 ;  /* 0x0000000000037941 */ /* 0x000fea0003800200 */
.L_x_10537:
        /* <DEDUP_REMOVED lines=43> */
.L_x_10535:
[----:B------:R-:W-:Y:S05]  /*1d320*/  BSYNC.RECONVERGENT B2 ;  /* 0x0000000000027941 */ /* 0x000fea0003800200 */
.L_x_10534:
        /* <DEDUP_REMOVED lines=9> */
.L_x_10533:
[----:B------:R-:W-:Y:S05]  /*1d3c0*/  BSYNC.RECONVERGENT B1 ;  /* 0x0000000000017941 */ /* 0x000fea0003800200 */
.L_x_10532:
[----:B------:R-:W-:Y:S02]  /*1d3d0*/  F2FP.F16.F32.PACK_AB R76, RZ, R69 ;  /* 0x00000045ff4c723e */ /* 0x000fe400000000ff */
[----:B------:R-:W-:Y:S02]  /*1d3e0*/  PRMT R52, R52, 0x5410, R55 ;  /* 0x0000541034347816 */ /* 0x000fe40000000037 */
[----:B------:R-:W-:Y:S02]  /*1d3f0*/  PRMT R54, R54, 0x5410, R75 ;  /* 0x0000541036367816 */ /* 0x000fe4000000004b */
[----:B------:R-:W-:Y:S02]  /*1d400*/  PRMT R53, R53, 0x5410, R74 ;  /* 0x0000541035357816 */ /* 0x000fe4000000004a */
[----:B------:R-:W-:-:S07]  /*1d410*/  PRMT R55, R84, 0x5410, R76 ;  /* 0x0000541054377816 */ /* 0x000fce000000004c */
.L_x_10482:
        /* <DEDUP_REMOVED lines=24> */
.L_x_10540:
[----:B------:R-:W-:Y:S05]  /*1d5a0*/  BSYNC.RECONVERGENT B1 ;  /* 0x0000000000017941 */ /* 0x000fea0003800200 */
.L_x_10539:
[----:B------:R-:W-:Y:S04]  /*1d5b0*/  BSSY.RECONVERGENT B1, `(.L_x_10541) ;  /* 0x0000006000017945 */ /* 0x000fe80003800200 */
[----:B------:R-:W-:Y:S05]  /*1d5c0*/  @!P1 BRA `(.L_x_10542) ;  /* 0x0000000000109947 */ /* 0x000fea0003800000 */
[----:B-----5:R-:W2:Y:S01]  /*1d5d0*/  LDC.64 R40, c[0x0][0x390] ;  /* 0x0000e400ff287b82 */ /* 0x020ea20000000a00 */
[----:B------:R-:W-:-:S05]  /*1d5e0*/  IADD3 R43, PT, PT, R88, 0xa0, RZ ;  /* 0x000000a0582b7810 */ /* 0x000fca0007ffe0ff */
[----:B--2---:R-:W-:-:S06]  /*1d5f0*/  IMAD.WIDE.U32 R40, R43, 0x10, R40 ;  /* 0x000000102b287825 */ /* 0x004fcc00078e0028 */
[----:B------:R-:W5:Y:S02]  /*1d600*/  LDG.E.128 R40, desc[UR8][R40.64] ;  /* 0x0000000828287981 */ /* 0x000f64000c1e1d00 */
.L_x_10542:
[----:B------:R-:W-:Y:S05]  /*1d610*/  BSYNC.RECONVERGENT B1 ;  /* 0x0000000000017941 */ /* 0x000fea0003800200 */
.L_x_10541:
        /* <DEDUP_REMOVED lines=27> */
.L_x_10548:
        /* <DEDUP_REMOVED lines=13> */
.L_x_10550:
[----:B------:R-:W-:Y:S05]  /*1d8a0*/  BSYNC.RECONVERGENT B3 ;  /* 0x0000000000037941 */ /* 0x000fea0003800200 */
.L_x_10549:
        /* <DEDUP_REMOVED lines=43> */
.L_x_10547:
[----:B------:R-:W-:Y:S05]  /*1db60*/  BSYNC.RECONVERGENT B2 ;  /* 0x0000000000027941 */ /* 0x000fea0003800200 */
.L_x_10546:
        /* <DEDUP_REMOVED lines=11> */
.L_x_10545:
[----:B------:R-:W-:Y:S05]  /*1dc20*/  BSYNC.RECONVERGENT B1 ;  /* 0x0000000000017941 */ /* 0x000fea0003800200 */
.L_x_10544:
        /* <DEDUP_REMOVED lines=22> */
.L_x_10555:
        /* <DEDUP_REMOVED lines=13> */
.L_x_10557:
[----:B------:R-:W-:Y:S05]  /*1de60*/  BSYNC.RECONVERGENT B3 ;  /* 0x0000000000037941 */ /* 0x000fea0003800200 */
.L_x_10556:
        /* <DEDUP_REMOVED lines=43> */
.L_x_10554:
[----:B------:R-:W-:Y:S05]  /*1e120*/  BSYNC.RECONVERGENT B2 ;  /* 0x0000000000027941 */ /* 0x000fea0003800200 */
.L_x_10553:
        /* <DEDUP_REMOVED lines=11> */
.L_x_10552:
[----:B------:R-:W-:Y:S05]  /*1e1e0*/  BSYNC.RECONVERGENT B1 ;  /* 0x0000000000017941 */ /* 0x000fea0003800200 */
.L_x_10551:
        /* <DEDUP_REMOVED lines=22> */
.L_x_10562:
        /* <DEDUP_REMOVED lines=13> */
.L_x_10564:
[----:B------:R-:W-:Y:S05]  /*1e420*/  BSYNC.RECONVERGENT B3 ;  /* 0x0000000000037941 */ /* 0x000fea0003800200 */
.L_x_10563:
        /* <DEDUP_REMOVED lines=43> */
.L_x_10561:
[----:B------:R-:W-:Y:S05]  /*1e6e0*/  BSYNC.RECONVERGENT B2 ;  /* 0x0000000000027941 */ /* 0x000fea0003800200 */
.L_x_10560:
        /* <DEDUP_REMOVED lines=11> */
.L_x_10559:
[----:B------:R-:W-:Y:S05]  /*1e7a0*/  BSYNC.RECONVERGENT B1 ;  /* 0x0000000000017941 */ /* 0x000fea0003800200 */
.L_x_10558:
        /* <DEDUP_REMOVED lines=22> */
.L_x_10569:
        /* <DEDUP_REMOVED lines=13> */
.L_x_10571:
[----:B------:R-:W-:Y:S05]  /*1e9e0*/  BSYNC.RECONVERGENT B3 ;  /* 0x0000000000037941 */ /* 0x000fea0003800200 */
.L_x_10570:
        /* <DEDUP_REMOVED lines=43> */
.L_x_10568:
[----:B------:R-:W-:Y:S05]  /*1eca0*/  BSYNC.RECONVERGENT B2 ;  /* 0x0000000000027941 */ /* 0x000fea0003800200 */
.L_x_10567:
        /* <DEDUP_REMOVED lines=11> */
.L_x_10566:
[----:B------:R-:W-:Y:S05]  /*1ed60*/  BSYNC.RECONVERGENT B1 ;  /* 0x0000000000017941 */ /* 0x000fea0003800200 */
.L_x_10565:
        /* <DEDUP_REMOVED lines=22> */
.L_x_10576:
        /* <DEDUP_REMOVED lines=13> */
.L_x_10578:
[----:B------:R-:W-:Y:S05]  /*1efa0*/  BSYNC.RECONVERGENT B3 ;  /* 0x0000000000037941 */ /* 0x000fea0003800200 */
.L_x_10577:
        /* <DEDUP_REMOVED lines=43> */
.L_x_10575:
[----:B------:R-:W-:Y:S05]  /*1f260*/  BSYNC.RECONVERGENT B2 ;  /* 0x0000000000027941 */ /* 0x000fea0003800200 */
.L_x_10574:
        /* <DEDUP_REMOVED lines=11> */
.L_x_10573:
[----:B------:R-:W-:Y:S05]  /*1f320*/  BSYNC.RECONVERGENT B1 ;  /* 0x0000000000017941 */ /* 0x000fea0003800200 */
.L_x_10572:
        /* <DEDUP_REMOVED lines=22> */
.L_x_10583:
        /* <DEDUP_REMOVED lines=13> */
.L_x_10585:
[----:B------:R-:W-:Y:S05]  /*1f560*/  BSYNC.RECONVERGENT B3 ;  /* 0x0000000000037941 */ /* 0x000fea0003800200 */
.L_x_10584:
        /* <DEDUP_REMOVED lines=43> */
.L_x_10582:
[----:B------:R-:W-:Y:S05]  /*1f820*/  BSYNC.RECONVERGENT B2 ;  /* 0x0000000000027941 */ /* 0x000fea0003800200 */
.L_x_10581:
        /* <DEDUP_REMOVED lines=11> */
.L_x_10580:
[----:B------:R-:W-:Y:S05]  /*1f8e0*/  BSYNC.RECONVERGENT B1 ;  /* 0x0000000000017941 */ /* 0x000fea0003800200 */
.L_x_10579:
        /* <DEDUP_REMOVED lines=22> */
.L_x_10590:
        /* <DEDUP_REMOVED lines=13> */
.L_x_10592:
[----:B------:R-:W-:Y:S05]  /*1fb20*/  BSYNC.RECONVERGENT B3 ;  /* 0x0000000000037941 */ /* 0x000fea0003800200 */
.L_x_10591:
        /* <DEDUP_REMOVED lines=40> */
[----:B------:R-:W-:Y:S01]  /*1fdb0*/  MOV R98, R90 ;  /* 0x0000005a00627202 */ /* 0x000fe20000000f00 */
[----:B------:R-:W-:Y:S01]  /*1fdc0*/  IMAD.MOV.U32 R86, RZ, RZ, R78 ;  /* 0x000000ffff567224 */ /* 0x000fe200078e004e */
[----:B------:R-:W-:-:S07]  /*1fdd0*/  LOP3.LUT R33, R84, UR32, R79, 0x96, !PT ;  /* 0x0000002054217c12 */ /* 0x000fce000f8e964f */
.L_x_10589:
[----:B------:R-:W-:Y:S05]  /*1fde0*/  BSYNC.RECONVERGENT B2 ;  /* 0x0000000000027941 */ /* 0x000fea0003800200 */
.L_x_10588:
        /* <DEDUP_REMOVED lines=11> */
.L_x_10587:
[----:B------:R-:W-:Y:S05]  /*1fea0*/  BSYNC.RECONVERGENT B1 ;  /* 0x0000000000017941 */ /* 0x000fea0003800200 */
.L_x_10586:
        /* <DEDUP_REMOVED lines=22> */
.L_x_10597:
        /* <DEDUP_REMOVED lines=13> */
.L_x_10599:
[----:B------:R-:W-:Y:S05]  /*200e0*/  BSYNC.RECONVERGENT B3 ;  /* 0x0000000000037941 */ /* 0x000fea0003800200 */
.L_x_10598:
        /* <DEDUP_REMOVED lines=43> */
.L_x_10596:
[----:B------:R-:W-:Y:S05]  /*203a0*/  BSYNC.RECONVERGENT B2 ;  /* 0x0000000000027941 */ /* 0x000fea0003800200 */
.L_x_10595:
        /* <DEDUP_REMOVED lines=11> */
.L_x_10594:
[----:B------:R-:W-:Y:S05]  /*20460*/  BSYNC.RECONVERGENT B1 ;  /* 0x0000000000017941 */ /* 0x000fea0003800200 */
.L_x_10593:
[----:B------:R-:W-:Y:S02]  /*20470*/  F2FP.F16.F32.PACK_AB R55, RZ, R78 ;  /* 0x0000004eff37723e */ /* 0x000fe400000000ff */
[----:B------:R-:W-:Y:S02]  /*20480*/  PRMT R54, R82, 0x5410, R54 ;  /* 0x0000541052367816 */ /* 0x000fe40000000036 */
[----:B------:R-:W-:Y:S02]  /*20490*/  PRMT R53, R81, 0x5410, R53 ;  /* 0x0000541051357816 */ /* 0x000fe40000000035 */
[----:B------:R-:W-:Y:S02]  /*204a0*/  PRMT R52, R80, 0x5410, R52 ;  /* 0x0000541050347816 */ /* 0x000fe40000000034 */
[----:B------:R-:W-:Y:S01]  /*204b0*/  PRMT R55, R83, 0x5410, R55 ;  /* 0x0000541053377816 */ /* 0x000fe20000000037 */
[----:B------:R-:W-:Y:S06]  /*204c0*/  BRA `(.L_x_10600) ;  /* 0x0000002800e07947 */ /* 0x000fec0003800000 */
.L_x_10543:
        /* <DEDUP_REMOVED lines=21> */
.L_x_10605:
        /* <DEDUP_REMOVED lines=13> */
.L_x_10607:
[----:B------:R-:W-:Y:S05]  /*206f0*/  BSYNC.RECONVERGENT B3 ;  /* 0x0000000000037941 */ /* 0x000fea0003800200 */
.L_x_10606:
        /* <DEDUP_REMOVED lines=43> */
.L_x_10604:
[----:B------:R-:W-:Y:S05]  /*209b0*/  BSYNC.RECONVERGENT B2 ;  /* 0x0000000000027941 */ /* 0x000fea0003800200 */
.L_x_10603:
        /* <DEDUP_REMOVED lines=9> */
.L_x_10602:
[----:B------:R-:W-:Y:S05]  /*20a50*/  BSYNC.RECONVERGENT B1 ;  /* 0x0000000000017941 */ /* 0x000fea0003800200 */
.L_x_10601:
        /* <DEDUP_REMOVED lines=18> */
.L_x_10612:
        /* <DEDUP_REMOVED lines=13> */
.L_x_10614:
[----:B------:R-:W-:Y:S05]  /*20c50*/  BSYNC.RECONVERGENT B3 ;  /* 0x0000000000037941 */ /* 0x000fea0003800200 */
.L_x_10613:
        /* <DEDUP_REMOVED lines=43> */
.L_x_10611:
[----:B------:R-:W-:Y:S05]  /*20f10*/  BSYNC.RECONVERGENT B2 ;  /* 0x0000000000027941 */ /* 0x000fea0003800200 */
.L_x_10610:
        /* <DEDUP_REMOVED lines=9> */
.L_x_10609:
[----:B------:R-:W-:Y:S05]  /*20fb0*/  BSYNC.RECONVERGENT B1 ;  /* 0x0000000000017941 */ /* 0x000fea0003800200 */
.L_x_10608:
        /* <DEDUP_REMOVED lines=18> */
.L_x_10619:
        /* <DEDUP_REMOVED lines=13> */
.L_x_10621:
[----:B------:R-:W-:Y:S05]  /*211b0*/  BSYNC.RECONVERGENT B3 ;  /* 0x0000000000037941 */ /* 0x000fea0003800200 */
.L_x_10620:
        /* <DEDUP_REMOVED lines=43> */
.L_x_10618:
[----:B------:R-:W-:Y:S05]  /*21470*/  BSYNC.RECONVERGENT B2 ;  /* 0x0000000000027941 */ /* 0x000fea0003800200 */
.L_x_10617:
        /* <DEDUP_REMOVED lines=9> */
.L_x_10616:
[----:B------:R-:W-:Y:S05]  /*21510*/  BSYNC.RECONVERGENT B1 ;  /* 0x0000000000017941 */ /* 0x000fea0003800200 */
.L_x_10615:
        /* <DEDUP_REMOVED lines=18> */
.L_x_10626:
        /* <DEDUP_REMOVED lines=13> */
.L_x_10628:
[----:B------:R-:W-:Y:S05]  /*21710*/  BSYNC.RECONVERGENT B3 ;  /* 0x0000000000037941 */ /* 0x000fea0003800200 */
.L_x_10627:
        /* <DEDUP_REMOVED lines=43> */
.L_x_10625:
[----:B------:R-:W-:Y:S05]  /*219d0*/  BSYNC.RECONVERGENT B2 ;  /* 0x0000000000027941 */ /* 0x000fea0003800200 */
.L_x_10624:
        /* <DEDUP_REMOVED lines=9> */
.L_x_10623:
[----:B------:R-:W-:Y:S05]  /*21a70*/  BSYNC.RECONVERGENT B1 ;  /* 0x0000000000017941 */ /* 0x000fea0003800200 */
.L_x_10622:
        /* <DEDUP_REMOVED lines=18> */
.L_x_10633:
        /* <DEDUP_REMOVED lines=13> */
.L_x_10635:
[----:B------:R-:W-:Y:S05]  /*21c70*/  BSYNC.RECONVERGENT B3 ;  /* 0x0000000000037941 */ /* 0x000fea0003800200 */
.L_x_10634:
        /* <DEDUP_REMOVED lines=43> */
.L_x_10632:
[----:B------:R-:W-:Y:S05]  /*21f30*/  BSYNC.RECONVERGENT B2 ;  /* 0x0000000000027941 */ /* 0x000fea0003800200 */
.L_x_10631:
        /* <DEDUP_REMOVED lines=9> */
.L_x_10630:
[----:B------:R-:W-:Y:S05]  /*21fd0*/  BSYNC.RECONVERGENT B1 ;  /* 0x0000000000017941 */ /* 0x000fea0003800200 */
.L_x_10629:
        /* <DEDUP_REMOVED lines=18> */
.L_x_10640:
        /* <DEDUP_REMOVED lines=13> */
.L_x_10642:
[----:B------:R-:W-:Y:S05]  /*221d0*/  BSYNC.RECONVERGENT B3 ;  /* 0x0000000000037941 */ /* 0x000fea0003800200 */
.L_x_10641:
        /* <DEDUP_REMOVED lines=43> */
.L_x_10639:
[----:B------:R-:W-:Y:S05]  /*22490*/  BSYNC.RECONVERGENT B2 ;  /* 0x0000000000027941 */ /* 0x000fea0003800200 */
.L_x_10638:
        /* <DEDUP_REMOVED lines=9> */
.L_x_10637:
[----:B------:R-:W-:Y:S05]  /*22530*/  BSYNC.RECONVERGENT B1 ;  /* 0x0000000000017941 */ /* 0x000fea0003800200 */
.L_x_10636:
        /* <DEDUP_REMOVED lines=18> */
.L_x_10647:
        /* <DEDUP_REMOVED lines=13> */
.L_x_10649:
[----:B------:R-:W-:Y:S05]  /*22730*/  BSYNC.RECONVERGENT B3 ;  /* 0x0000000000037941 */ /* 0x000fea0003800200 */
.L_x_10648:
        /* <DEDUP_REMOVED lines=43> */
.L_x_10646:
[----:B------:R-:W-:Y:S05]  /*229f0*/  BSYNC.RECONVERGENT B2 ;  /* 0x0000000000027941 */ /* 0x000fea0003800200 */
.L_x_10645:
        /* <DEDUP_REMOVED lines=9> */
.L_x_10644:
[----:B------:R-:W-:Y:S05]  /*22a90*/  BSYNC.RECONVERGENT B1 ;  /* 0x0000000000017941 */ /* 0x000fea0003800200 */
.L_x_10643:
        /* <DEDUP_REMOVED lines=18> */
.L_x_10654:
        /* <DEDUP_REMOVED lines=13> */
.L_x_10656:
[----:B------:R-:W-:Y:S05]  /*22c90*/  BSYNC.RECONVERGENT B3 ;  /* 0x0000000000037941 */ /* 0x000fea0003800200 */
.L_x_10655:
        /* <DEDUP_REMOVED lines=43> */
.L_x_10653:
[----:B------:R-:W-:Y:S05]  /*22f50*/  BSYNC.RECONVERGENT B2 ;  /* 0x0000000000027941 */ /* 0x000fea0003800200 */
.L_x_10652:
        /* <DEDUP_REMOVED lines=9> */
.L_x_10651:
[----:B------:R-:W-:Y:S05]  /*22ff0*/  BSYNC.RECONVERGENT B1 ;  /* 0x0000000000017941 */ /* 0x000fea0003800200 */
.L_x_10650:
[----:B------:R-:W-:Y:S02]  /*23000*/  F2FP.F16.F32.PACK_AB R82, RZ, R78 ;  /* 0x0000004eff52723e */ /* 0x000fe400000000ff */
[----:B------:R-:W-:Y:S02]  /*23010*/  PRMT R52, R52, 0x5410, R55 ;  /* 0x0000541034347816 */ /* 0x000fe40000000037 */
[----:B------:R-:W-:Y:S02]  /*23020*/  PRMT R54, R54, 0x5410, R81 ;  /* 0x0000541036367816 */ /* 0x000fe40000000051 */
[----:B------:R-:W-:Y:S02]  /*23030*/  PRMT R53, R53, 0x5410, R80 ;  /* 0x0000541035357816 */ /* 0x000fe40000000050 */
[----:B------:R-:W-:-:S07]  /*23040*/  PRMT R55, R86, 0x5410, R82 ;  /* 0x0000541056377816 */ /* 0x000fce0000000052 */
.L_x_10600:
[----:B------:R-:W-:Y:S01]  /*23050*/  IADD3 R81, PT, PT, R89, 0xa0, RZ ;  /* 0x000000a059517810 */ /* 0x000fe20007ffe0ff */
[----:B------:R-:W-:Y:S04]  /*23060*/  BSSY.RECONVERGENT B1, `(.L_x_10657) ;  /* 0x0000019000017945 */ /* 0x000fe80003800200 */
[----:B------:R-:W-:-:S05]  /*23070*/  IMAD.WIDE.U32 R80, R81, 0x10, R164 ;  /* 0x0000001051507825 */ /* 0x000fca00078e00a4 */
[----:B------:R0:W-:Y:S01]  /*23080*/  STG.E.128 desc[UR8][R80.64], R52 ;  /* 0x0000003450007986 */ /* 0x0001e2000c101d08 */
[----:B------:R-:W-:Y:S05]  /*23090*/  @!P1 BRA `(.L_x_10658) ;  /* 0x0000000000549947 */ /* 0x000fea0003800000 */
[----:B0-----:R-:W-:Y:S01]  /*230a0*/  IMAD.U32 R53, R35, 0x10000, RZ ;  /* 0x0001000023357824 */ /* 0x001fe200078e00ff */
[----:B------:R-:W-:Y:S01]  /*230b0*/  LOP3.LUT R52, R34, 0xffff, RZ, 0xc0, !PT ;  /* 0x0000ffff22347812 */ /* 0x000fe200078ec0ff */
[----:B------:R-:W0:Y:S01]  /*230c0*/  LDC.64 R82, c[0x0][0x3b0] ;  /* 0x0000ec00ff527b82 */ /* 0x000e220000000a00 */
        /* <DEDUP_REMOVED lines=12> */
[----:B------:R-:W-:Y:S02]  /*23190*/  IADD3 R55, PT, PT, R88, 0xa0, RZ ;  /* 0x000000a058377810 */ /* 0x000fe40007ffe0ff */
[----:B------:R-:W-:Y:S02]  /*231a0*/  LOP3.LUT R52, R80, R52, R54, 0xfe, !PT ;  /* 0x0000003450347212 */ /* 0x000fe400078efe36 */
[----:B------:R-:W-:Y:S01]  /*231b0*/  LOP3.LUT R53, R85, R81, RZ, 0xfc, !PT ;  /* 0x0000005155357212 */ /* 0x000fe200078efcff */
[----:B0-----:R-:W-:Y:S01]  /*231c0*/  IMAD.WIDE.U32 R54, R55, 0x8, R82 ;  /* 0x0000000837367825 */ /* 0x001fe200078e0052 */
[----:B------:R-:W-:-:S05]  /*231d0*/  LOP3.LUT R52, R52, 0xff, R5, 0xf8, !PT ;  /* 0x000000ff34347812 */ /* 0x000fca00078ef805 */
[----:B------:R1:W-:Y:S02]  /*231e0*/  STG.E.64 desc[UR8][R54.64], R52 ;  /* 0x0000003436007986 */ /* 0x0003e4000c101b08 */
.L_x_10658:
[----:B------:R-:W-:Y:S05]  /*231f0*/  BSYNC.RECONVERGENT B1 ;  /* 0x0000000000017941 */ /* 0x000fea0003800200 */
.L_x_10657:
[----:B------:R-:W-:Y:S04]  /*23200*/  BSSY.RECONVERGENT B1, `(.L_x_10659) ;  /* 0x0000006000017945 */ /* 0x000fe80003800200 */
[----:B------:R-:W-:Y:S05]  /*23210*/  @!P1 BRA `(.L_x_10660) ;  /* 0x0000000000109947 */ /* 0x000fea0003800000 */
[----:B-----5:R-:W2:Y:S01]  /*23220*/  LDC.64 R40, c[0x0][0x390] ;  /* 0x0000e400ff287b82 */ /* 0x020ea20000000a00 */
[----:B------:R-:W-:-:S04]  /*23230*/  VIADD R43, R88, 0xc0 ;  /* 0x000000c0582b7836 */ /* 0x000fc80000000000 */
[----:B--2---:R-:W-:-:S06]  /*23240*/  IMAD.WIDE.U32 R40, R43, 0x10, R40 ;  /* 0x000000102b287825 */ /* 0x004fcc00078e0028 */
[----:B------:R-:W5:Y:S02]  /*23250*/  LDG.E.128 R40, desc[UR8][R40.64] ;  /* 0x0000000828287981 */ /* 0x000f64000c1e1d00 */
.L_x_10660:
[----:B------:R-:W-:Y:S05]  /*23260*/  BSYNC.RECONVERGENT B1 ;  /* 0x0000000000017941 */ /* 0x000fea0003800200 */
.L_x_10659:
[----:B------:R-:W-:Y:S05]  /*23270*/  @!P0 BRA `(.L_x_10661) ;  /* 0x0000002c00a88947 */ /* 0x000fea0003800000 */
[----:B01----:R-:W0:Y:S01]  /*23280*/  LDC.64 R52, c[0x0][0x3a0] ;  /* 0x0000e800ff347b82 */ /* 0x003e220000000a00 */
[----:B------:R-:W-:-:S05]  /*23290*/  IADD3 R55, PT, PT, R89, 0xc0, RZ ;  /* 0x000000c059377810 */ /* 0x000fca0007ffe0ff */
        /* <DEDUP_REMOVED lines=24> */
.L_x_10666:
        /* <DEDUP_REMOVED lines=13> */
.L_x_10668:
[----:B------:R-:W-:Y:S05]  /*234f0*/  BSYNC.RECONVERGENT B3 ;  /* 0x0000000000037941 */ /* 0x000fea0003800200 */
.L_x_10667:
        /* <DEDUP_REMOVED lines=43> */
.L_x_10665:
[----:B------:R-:W-:Y:S05]  /*237b0*/  BSYNC.RECONVERGENT B2 ;  /* 0x0000000000027941 */ /* 0x000fea0003800200 */
.L_x_10664:
        /* <DEDUP_REMOVED lines=11> */
.L_x_10663:
[----:B------:R-:W-:Y:S05]  /*23870*/  BSYNC.RECONVERGENT B1 ;  /* 0x0000000000017941 */ /* 0x000fea0003800200 */
.L_x_10662:
        /* <DEDUP_REMOVED lines=22> */
.L_x_10673:
        /* <DEDUP_REMOVED lines=13> */
.L_x_10675:
[----:B------:R-:W-:Y:S05]  /*23ab0*/  BSYNC.RECONVERGENT B3 ;  /* 0x0000000000037941 */ /* 0x000fea0003800200 */
.L_x_10674:
        /* <DEDUP_REMOVED lines=43> */
.L_x_10672:
[----:B------:R-:W-:Y:S05]  /*23d70*/  BSYNC.RECONVERGENT B2 ;  /* 0x0000000000027941 */ /* 0x000fea0003800200 */
.L_x_10671:
        /* <DEDUP_REMOVED lines=11> */
.L_x_10670:
[----:B------:R-:W-:Y:S05]  /*23e30*/  BSYNC.RECONVERGENT B1 ;  /* 0x0000000000017941 */ /* 0x000fea0003800200 */
.L_x_10669:
        /* <DEDUP_REMOVED lines=22> */
.L_x_10680:
        /* <DEDUP_REMOVED lines=13> */
.L_x_10682:
[----:B------:R-:W-:Y:S05]  /*24070*/  BSYNC.RECONVERGENT B3 ;  /* 0x0000000000037941 */ /* 0x000fea0003800200 */
.L_x_10681:
        /* <DEDUP_REMOVED lines=43> */
.L_x_10679:
[----:B------:R-:W-:Y:S05]  /*24330*/  BSYNC.RECONVERGENT B2 ;  /* 0x0000000000027941 */ /* 0x000fea0003800200 */
.L_x_10678:
        /* <DEDUP_REMOVED lines=11> */
.L_x_10677:
[----:B------:R-:W-:Y:S05]  /*243f0*/  BSYNC.RECONVERGENT B1 ;  /* 0x0000000000017941 */ /* 0x000fea0003800200 */
.L_x_10676:
        /* <DEDUP_REMOVED lines=22> */
.L_x_10687:
        /* <DEDUP_REMOVED lines=13> */
.L_x_10689:
[----:B------:R-:W-:Y:S05]  /*24630*/  BSYNC.RECONVERGENT B3 ;  /* 0x0000000000037941 */ /* 0x000fea0003800200 */
.L_x_10688:
        /* <DEDUP_REMOVED lines=38> */
[----:B------:R-:W-:Y:S01]  /*248a0*/  IMAD.WIDE.U32 R82, R8, -0x2daee0ad, RZ ;  /* 0xd2511f5308527825 */ /* 0x000fe200078e00ff */
[----:B------:R-:W-:-:S03]  /*248b0*/  MOV R8, R92 ;  /* 0x0000005c00087202 */ /* 0x000fc60000000f00 */
[----:B------:R-:W-:Y:S01]  /*248c0*/  IMAD.MOV.U32 R86, RZ, RZ, R82 ;  /* 0x000000ffff567224 */ /* 0x000fe200078e0052 */
[----:B------:R-:W-:Y:S01]  /*248d0*/  LOP3.LUT R33, R84, UR32, R83, 0x96, !PT ;  /* 0x0000002054217c12 */ /* 0x000fe2000f8e9653 */
[----:B------:R-:W-:-:S07]  /*248e0*/  IMAD.MOV.U32 R84, RZ, RZ, RZ ;  /* 0x000000ffff547224 */ /* 0x000fce00078e00ff */
.L_x_10686:
[----:B------:R-:W-:Y:S05]  /*248f0*/  BSYNC.RECONVERGENT B2 ;  /* 0x0000000000027941 */ /* 0x000fea0003800200 */
.L_x_10685:
        /* <DEDUP_REMOVED lines=11> */
.L_x_10684:
[----:B------:R-:W-:Y:S05]  /*249b0*/  BSYNC.RECONVERGENT B1 ;  /* 0x0000000000017941 */ /* 0x000fea0003800200 */
.L_x_10683:
        /* <DEDUP_REMOVED lines=22> */
.L_x_10694:
        /* <DEDUP_REMOVED lines=13> */
.L_x_10696:
[----:B------:R-:W-:Y:S05]  /*24bf0*/  BSYNC.RECONVERGENT B3 ;  /* 0x0000000000037941 */ /* 0x000fea0003800200 */
.L_x_10695:
        /* <DEDUP_REMOVED lines=41> */
[----:B------:R-:W-:Y:S01]  /*24e90*/  HFMA2 R85, -RZ, RZ, 0, 0 ;  /* 0x00000000ff557431 */ /* 0x000fe200000001ff */
[----:B------:R-:W-:-:S07]  /*24ea0*/  MOV R96, R84 ;  /* 0x0000005400607202 */ /* 0x000fce0000000f00 */
.L_x_10693:
[----:B------:R-:W-:Y:S05]  /*24eb0*/  BSYNC.RECONVERGENT B2 ;  /* 0x0000000000027941 */ /* 0x000fea0003800200 */
.L_x_10692:
        /* <DEDUP_REMOVED lines=11> */
.L_x_10691:
[----:B------:R-:W-:Y:S05]  /*24f70*/  BSYNC.RECONVERGENT B1 ;  /* 0x0000000000017941 */ /* 0x000fea0003800200 */
.L_x_10690:
        /* <DEDUP_REMOVED lines=22> */
.L_x_10701:
        /* <DEDUP_REMOVED lines=13> */
.L_x_10703:
[----:B------:R-:W-:Y:S05]  /*251b0*/  BSYNC.RECONVERGENT B3 ;  /* 0x0000000000037941 */ /* 0x000fea0003800200 */
.L_x_10702:
        /* <DEDUP_REMOVED lines=43> */
.L_x_10700:
[----:B------:R-:W-:Y:S05]  /*25470*/  BSYNC.RECONVERGENT B2 ;  /* 0x0000000000027941 */ /* 0x000fea0003800200 */
.L_x_10699:
        /* <DEDUP_REMOVED lines=11> */
.L_x_10698:
[----:B------:R-:W-:Y:S05]  /*25530*/  BSYNC.RECONVERGENT B1 ;  /* 0x0000000000017941 */ /* 0x000fea0003800200 */
.L_x_10697:
        /* <DEDUP_REMOVED lines=22> */
.L_x_10708:
        /* <DEDUP_REMOVED lines=13> */
.L_x_10710:
[----:B------:R-:W-:Y:S05]  /*25770*/  BSYNC.RECONVERGENT B3 ;  /* 0x0000000000037941 */ /* 0x000fea0003800200 */
.L_x_10709:
        /* <DEDUP_REMOVED lines=42> */
[----:B------:R-:W-:-:S07]  /*25a20*/  MOV R105, R90 ;  /* 0x0000005a00697202 */ /* 0x000fce0000000f00 */
.L_x_10707:
[----:B------:R-:W-:Y:S05]  /*25a30*/  BSYNC.RECONVERGENT B2 ;  /* 0x0000000000027941 */ /* 0x000fea0003800200 */
.L_x_10706:
        /* <DEDUP_REMOVED lines=11> */
.L_x_10705:
[----:B------:R-:W-:Y:S05]  /*25af0*/  BSYNC.RECONVERGENT B1 ;  /* 0x0000000000017941 */ /* 0x000fea0003800200 */
.L_x_10704:
        /* <DEDUP_REMOVED lines=22> */
.L_x_10715:
        /* <DEDUP_REMOVED lines=13> */
.L_x_10717:
[----:B------:R-:W-:Y:S05]  /*25d30*/  BSYNC.RECONVERGENT B3 ;  /* 0x0000000000037941 */ /* 0x000fea0003800200 */
.L_x_10716:
        /* <DEDUP_REMOVED lines=42> */
[----:B------:R-:W-:-:S07]  /*25fe0*/  IMAD.MOV.U32 R92, RZ, RZ, R90 ;  /* 0x000000ffff5c7224 */ /* 0x000fce00078e005a */
.L_x_10714:
[----:B------:R-:W-:Y:S05]  /*25ff0*/  BSYNC.RECONVERGENT B2 ;  /* 0x0000000000027941 */ /* 0x000fea0003800200 */
.L_x_10713:
        /* <DEDUP_REMOVED lines=11> */
.L_x_10712:
[----:B------:R-:W-:Y:S05]  /*260b0*/  BSYNC.RECONVERGENT B1 ;  /* 0x0000000000017941 */ /* 0x000fea0003800200 */
.L_x_10711:
[----:B------:R-:W-:Y:S02]  /*260c0*/  F2FP.F16.F32.PACK_AB R55, RZ, R86 ;  /* 0x00000056ff37723e */ /* 0x000fe400000000ff */
[----:B------:R-:W-:Y:S02]  /*260d0*/  PRMT R53, R52, 0x5410, R53 ;  /* 0x0000541034357816 */ /* 0x000fe40000000035 */
[----:B------:R-:W-:Y:S02]  /*260e0*/  PRMT R54, R94, 0x5410, R54 ;  /* 0x000054105e367816 */ /* 0x000fe40000000036 */
[----:B------:R-:W-:Y:S02]  /*260f0*/  PRMT R52, R99, 0x5410, R95 ;  /* 0x0000541063347816 */ /* 0x000fe4000000005f */
[----:B------:R-:W-:Y:S01]  /*26100*/  PRMT R55, R104, 0x5410, R55 ;  /* 0x0000541068377816 */ /* 0x000fe20000000037 */
[----:B------:R-:W-:Y:S06]  /*26110*/  BRA `(.L_x_10718) ;  /* 0x0000002800e07947 */ /* 0x000fec0003800000 */
.L_x_10661:
[----:B------:R-:W-:Y:S01]  /*26120*/  BSSY.RECONVERGENT B1, `(.L_x_10719) ;  /* 0x0000058000017945 */ /* 0x000fe20003800200 */
[----:B0-----:R-:W-:Y:S01]  /*26130*/  IMAD.MOV.U32 R80, RZ, RZ, RZ ;  /* 0x000000ffff507224 */ /* 0x001fe200078e00ff */
[----:B------:R-:W-:Y:S01]  /*26140*/  MOV R92, R79 ;  /* 0x0000004f005c7202 */ /* 0x000fe20000000f00 */
[----:B-1----:R-:W-:Y:S01]  /*26150*/  IMAD.MOV.U32 R52, RZ, RZ, R84 ;  /* 0x000000ffff347224 */ /* 0x002fe200078e0054 */
        /* <DEDUP_REMOVED lines=17> */
.L_x_10723:
        /* <DEDUP_REMOVED lines=13> */
.L_x_10725:
[----:B------:R-:W-:Y:S05]  /*26340*/  BSYNC.RECONVERGENT B3 ;  /* 0x0000000000037941 */ /* 0x000fea0003800200 */
.L_x_10724:
        /* <DEDUP_REMOVED lines=43> */
.L_x_10722:
[----:B------:R-:W-:Y:S05]  /*26600*/  BSYNC.RECONVERGENT B2 ;  /* 0x0000000000027941 */ /* 0x000fea0003800200 */
.L_x_10721:
        /* <DEDUP_REMOVED lines=9> */
.L_x_10720:
[----:B------:R-:W-:Y:S05]  /*266a0*/  BSYNC.RECONVERGENT B1 ;  /* 0x0000000000017941 */ /* 0x000fea0003800200 */
.L_x_10719:
        /* <DEDUP_REMOVED lines=18> */
.L_x_10730:
        /* <DEDUP_REMOVED lines=13> */
.L_x_10732:
[----:B------:R-:W-:Y:S05]  /*268a0*/  BSYNC.RECONVERGENT B3 ;  /* 0x0000000000037941 */ /* 0x000fea0003800200 */
.L_x_10731:
        /* <DEDUP_REMOVED lines=43> */
.L_x_10729:
[----:B------:R-:W-:Y:S05]  /*26b60*/  BSYNC.RECONVERGENT B2 ;  /* 0x0000000000027941 */ /* 0x000fea0003800200 */
.L_x_10728:
        /* <DEDUP_REMOVED lines=9> */
.L_x_10727:
[----:B------:R-:W-:Y:S05]  /*26c00*/  BSYNC.RECONVERGENT B1 ;  /* 0x0000000000017941 */ /* 0x000fea0003800200 */
.L_x_10726:
        /* <DEDUP_REMOVED lines=18> */
.L_x_10737:
        /* <DEDUP_REMOVED lines=13> */
.L_x_10739:
[----:B------:R-:W-:Y:S05]  /*26e00*/  BSYNC.RECONVERGENT B3 ;  /* 0x0000000000037941 */ /* 0x000fea0003800200 */
.L_x_10738:
        /* <DEDUP_REMOVED lines=43> */
.L_x_10736:
[----:B------:R-:W-:Y:S05]  /*270c0*/  BSYNC.RECONVERGENT B2 ;  /* 0x0000000000027941 */ /* 0x000fea0003800200 */
.L_x_10735:
        /* <DEDUP_REMOVED lines=9> */
.L_x_10734:
[----:B------:R-:W-:Y:S05]  /*27160*/  BSYNC.RECONVERGENT B1 ;  /* 0x0000000000017941 */ /* 0x000fea0003800200 */
.L_x_10733:
        /* <DEDUP_REMOVED lines=18> */
.L_x_10744:
        /* <DEDUP_REMOVED lines=13> */
.L_x_10746:
[----:B------:R-:W-:Y:S05]  /*27360*/  BSYNC.RECONVERGENT B3 ;  /* 0x0000000000037941 */ /* 0x000fea0003800200 */
.L_x_10745:
        /* <DEDUP_REMOVED lines=43> */
.L_x_10743:
[----:B------:R-:W-:Y:S05]  /*27620*/  BSYNC.RECONVERGENT B2 ;  /* 0x0000000000027941 */ /* 0x000fea0003800200 */
.L_x_10742:
        /* <DEDUP_REMOVED lines=9> */
.L_x_10741:
[----:B------:R-:W-:Y:S05]  /*276c0*/  BSYNC.RECONVERGENT B1 ;  /* 0x0000000000017941 */ /* 0x000fea0003800200 */
.L_x_10740:
        /* <DEDUP_REMOVED lines=18> */
.L_x_10751:
        /* <DEDUP_REMOVED lines=13> */
.L_x_10753:
[----:B------:R-:W-:Y:S05]  /*278c0*/  BSYNC.RECONVERGENT B3 ;  /* 0x0000000000037941 */ /* 0x000fea0003800200 */
.L_x_10752:
        /* <DEDUP_REMOVED lines=43> */
.L_x_10750:
[----:B------:R-:W-:Y:S05]  /*27b80*/  BSYNC.RECONVERGENT B2 ;  /* 0x0000000000027941 */ /* 0x000fea0003800200 */
.L_x_10749:
        /* <DEDUP_REMOVED lines=9> */
.L_x_10748:
[----:B------:R-:W-:Y:S05]  /*27c20*/  BSYNC.RECONVERGENT B1 ;  /* 0x0000000000017941 */ /* 0x000fea0003800200 */
.L_x_10747:
        /* <DEDUP_REMOVED lines=18> */
.L_x_10758:
        /* <DEDUP_REMOVED lines=13> */
.L_x_10760:
[----:B------:R-:W-:Y:S05]  /*27e20*/  BSYNC.RECONVERGENT B3 ;  /* 0x0000000000037941 */ /* 0x000fea0003800200 */
.L_x_10759:
        /* <DEDUP_REMOVED lines=38> */
[----:B------:R-:W-:-:S04]  /*28090*/  IMAD.WIDE.U32 R54, R10, -0x2daee0ad, RZ ;  /* 0xd2511f530a367825 */ /* 0x000fc800078e00ff */
[----:B------:R-:W-:Y:S01]  /*280a0*/  IMAD.MOV.U32 R10, RZ, RZ, R92 ;  /* 0x000000ffff0a7224 */ /* 0x000fe200078e005c */
[----:B------:R-:W-:Y:S01]  /*280b0*/  MOV R92, R54 ;  /* 0x00000036005c7202 */ /* 0x000fe20000000f00 */
[----:B------:R-:W-:Y:S01]  /*280c0*/  IMAD.MOV.U32 R54, RZ, RZ, RZ ;  /* 0x000000ffff367224 */ /* 0x000fe200078e00ff */
[----:B------:R-:W-:-:S07]  /*280d0*/  LOP3.LUT R33, R84, UR32, R55, 0x96, !PT ;  /* 0x0000002054217c12 */ /* 0x000fce000f8e9637 */
.L_x_10757:
[----:B------:R-:W-:Y:S05]  /*280e0*/  BSYNC.RECONVERGENT B2 ;  /* 0x0000000000027941 */ /* 0x000fea0003800200 */
.L_x_10756:
[----:B------:R-:W-:Y:S01]  /*280f0*/  I2FP.F32.U32 R10, R10 ;  /* 0x0000000a000a7245 */ /* 0x000fe20000201000 */
[----:B------:R-:W-:-:S05]  /*28100*/  HFMA2 R55, -RZ, RZ, 0.1171875, 0 ;  /* 0x2f800000ff377431 */ /* 0x000fca00000001ff */
[----:B------:R-:W-:Y:S01]  /*28110*/  FFMA.FTZ R10, R10, R55, 1.1641532182693481445e-10 ;  /* 0x2f0000000a0a7423 */ /* 0x000fe20000010037 */
[----:B-----5:R-:W-:-:S04]  /*28120*/  HADD2.F32 R55, -RZ, R42.H1_H1 ;  /* 0x3000002aff377230 */ /* 0x020fc80000004100 */
[----:B------:R-:W-:Y:S01]  /*28130*/  FSETP.GTU.FTZ.AND P2, PT, R10, UR10, PT ;  /* 0x0000000a0a007c0b */ /* 0x000fe2000bf5c000 */
[----:B------:R-:W-:-:S03]  /*28140*/  FMUL.FTZ R55, R55, UR13 ;  /* 0x0000000d37377c20 */ /* 0x000fc60008410000 */
[----:B------:R-:W-:Y:S01]  /*28150*/  SEL R10, RZ, 0x1, P2 ;  /* 0x00000001ff0a7807 */ /* 0x000fe20001000000 */
[----:B------:R-:W-:-:S05]  /*28160*/  FMUL.FTZ R55, R55, UR12 ;  /* 0x0000000c37377c20 */ /* 0x000fca0008410000 */
[----:B------:R-:W-:-:S07]  /*28170*/  FSEL R84, R55, RZ, !P2 ;  /* 0x000000ff37547208 */ /* 0x000fce0005000000 */
.L_x_10755:
[----:B------:R-:W-:Y:S05]  /*28180*/  BSYNC.RECONVERGENT B1 ;  /* 0x0000000000017941 */ /* 0x000fea0003800200 */
.L_x_10754:
        /* <DEDUP_REMOVED lines=18> */
.L_x_10765:
        /* <DEDUP_REMOVED lines=13> */
.L_x_10767:
[----:B------:R-:W-:Y:S05]  /*28380*/  BSYNC.RECONVERGENT B3 ;  /* 0x0000000000037941 */ /* 0x000fea0003800200 */
.L_x_10766:
        /* <DEDUP_REMOVED lines=43> */
.L_x_10764:
[----:B------:R-:W-:Y:S05]  /*28640*/  BSYNC.RECONVERGENT B2 ;  /* 0x0000000000027941 */ /* 0x000fea0003800200 */
.L_x_10763:
[----:B------:R-:W-:Y:S01]  /*28650*/  I2FP.F32.U32 R35, R35 ;  /* 0x0000002300237245 */ /* 0x000fe20000201000 */
[----:B------:R-:W-:-:S05]  /*28660*/  HFMA2 R54, -RZ, RZ, 0.1171875, 0 ;  /* 0x2f800000ff367431 */ /* 0x000fca00000001ff */
[----:B------:R-:W-:-:S05]  /*28670*/  FFMA.FTZ R35, R35, R54, 1.1641532182693481445e-10 ;  /* 0x2f00000023237423 */ /* 0x000fca0000010036 */
[----:B------:R-:W-:Y:S01]  /*28680*/  FSETP.GTU.FTZ.AND P2, PT, R35, UR10, PT ;  /* 0x0000000a23007c0b */ /* 0x000fe2000bf5c000 */
[----:B-----5:R-:W-:-:S05]  /*28690*/  HADD2.F32 R35, -RZ, R43.H0_H0 ;  /* 0x2000002bff237230 */ /* 0x020fca0000004100 */
[----:B------:R-:W-:-:S04]  /*286a0*/  FMUL.FTZ R35, R35, UR13 ;  /* 0x0000000d23237c20 */ /* 0x000fc80008410000 */
[----:B------:R-:W-:Y:S01]  /*286b0*/  FMUL.FTZ R85, R35, UR12 ;  /* 0x0000000c23557c20 */ /* 0x000fe20008410000 */
[----:B------:R-:W-:-:S04]  /*286c0*/  SEL R35, RZ, 0x1, P2 ;  /* 0x00000001ff237807 */ /* 0x000fc80001000000 */
[----:B------:R-:W-:-:S07]  /*286d0*/  FSEL R85, R85, RZ, !P2 ;  /* 0x000000ff55557208 */ /* 0x000fce0005000000 */
.L_x_10762:
[----:B------:R-:W-:Y:S05]  /*286e0*/  BSYNC.RECONVERGENT B1 ;  /* 0x0000000000017941 */ /* 0x000fea0003800200 */
.L_x_10761:
        /* <DEDUP_REMOVED lines=18> */
.L_x_10772:
        /* <DEDUP_REMOVED lines=13> */
.L_x_10774:
[----:B------:R-:W-:Y:S05]  /*288e0*/  BSYNC.RECONVERGENT B3 ;  /* 0x0000000000037941 */ /* 0x000fea0003800200 */
.L_x_10773:
        /* <DEDUP_REMOVED lines=41> */
[----:B------:R-:W-:Y:S02]  /*28b80*/  LOP3.LUT R33, R90, UR32, R55, 0x96, !PT ;  /* 0x000000205a217c12 */ /* 0x000fe4000f8e9637 */
[----:B------:R-:W-:-:S07]  /*28b90*/  MOV R92, R54 ;  /* 0x00000036005c7202 */ /* 0x000fce0000000f00 */
.L_x_10771:
[----:B------:R-:W-:Y:S05]  /*28ba0*/  BSYNC.RECONVERGENT B2 ;  /* 0x0000000000027941 */ /* 0x000fea0003800200 */
.L_x_10770:
        /* <DEDUP_REMOVED lines=9> */
.L_x_10769:
[----:B------:R-:W-:Y:S05]  /*28c40*/  BSYNC.RECONVERGENT B1 ;  /* 0x0000000000017941 */ /* 0x000fea0003800200 */
.L_x_10768:
[----:B------:R-:W-:Y:S02]  /*28c50*/  F2FP.F16.F32.PACK_AB R55, RZ, R86 ;  /* 0x00000056ff37723e */ /* 0x000fe400000000ff */
[----:B------:R-:W-:Y:S02]  /*28c60*/  PRMT R53, R53, 0x5410, R52 ;  /* 0x0000541035357816 */ /* 0x000fe40000000034 */
[----:B------:R-:W-:Y:S02]  /*28c70*/  PRMT R54, R93, 0x5410, R96 ;  /* 0x000054105d367816 */ /* 0x000fe40000000060 */
[----:B------:R-:W-:Y:S02]  /*28c80*/  PRMT R52, R99, 0x5410, R97 ;  /* 0x0000541063347816 */ /* 0x000fe40000000061 */
[----:B------:R-:W-:-:S07]  /*28c90*/  PRMT R55, R104, 0x5410, R55 ;  /* 0x0000541068377816 */ /* 0x000fce0000000037 */
.L_x_10718:
        /* <DEDUP_REMOVED lines=26> */
.L_x_10776:
[----:B------:R-:W-:Y:S05]  /*28e40*/  BSYNC.RECONVERGENT B1 ;  /* 0x0000000000017941 */ /* 0x000fea0003800200 */
.L_x_10775:
[----:B------:R-:W-:Y:S01]  /*28e50*/  BSSY.RECONVERGENT B1, `(.L_x_10777) ;  /* 0x0000006000017945 */ /* 0x000fe20003800200 */
[----:B------:R-:W-:-:S03]  /*28e60*/  IADD3 R133, PT, PT, R88, 0xe0, RZ ;  /* 0x000000e058857810 */ /* 0x000fc60007ffe0ff */
[----:B------:R-:W-:Y:S05]  /*28e70*/  @!P1 BRA `(.L_x_10778) ;  /* 0x00000000000c9947 */ /* 0x000fea0003800000 */
[----:B-----5:R-:W2:Y:S02]  /*28e80*/  LDC.64 R40, c[0x0][0x390] ;  /* 0x0000e400ff287b82 */ /* 0x020ea40000000a00 */
[----:B--2---:R-:W-:-:S06]  /*28e90*/  IMAD.WIDE.U32 R40, R133, 0x10, R40 ;  /* 0x0000001085287825 */ /* 0x004fcc00078e0028 */
[----:B------:R-:W5:Y:S02]  /*28ea0*/  LDG.E.128 R40, desc[UR8][R40.64] ;  /* 0x0000000828287981 */ /* 0x000f64000c1e1d00 */
.L_x_10778:
[----:B------:R-:W-:Y:S05]  /*28eb0*/  BSYNC.RECONVERGENT B1 ;  /* 0x0000000000017941 */ /* 0x000fea0003800200 */
.L_x_10777:
        /* <DEDUP_REMOVED lines=27> */
.L_x_10784:
        /* <DEDUP_REMOVED lines=13> */
.L_x_10786:
[----:B------:R-:W-:Y:S05]  /*29140*/  BSYNC.RECONVERGENT B3 ;  /* 0x0000000000037941 */ /* 0x000fea0003800200 */
.L_x_10785:
        /* <DEDUP_REMOVED lines=43> */
.L_x_10783:
[----:B------:R-:W-:Y:S05]  /*29400*/  BSYNC.RECONVERGENT B2 ;  /* 0x0000000000027941 */ /* 0x000fea0003800200 */
.L_x_10782:
        /* <DEDUP_REMOVED lines=11> */
.L_x_10781:
[----:B------:R-:W-:Y:S05]  /*294c0*/  BSYNC.RECONVERGENT B1 ;  /* 0x0000000000017941 */ /* 0x000fea0003800200 */
.L_x_10780:
        /* <DEDUP_REMOVED lines=22> */
.L_x_10791:
        /* <DEDUP_REMOVED lines=13> */
.L_x_10793:
[----:B------:R-:W-:Y:S05]  /*29700*/  BSYNC.RECONVERGENT B3 ;  /* 0x0000000000037941 */ /* 0x000fea0003800200 */
.L_x_10792:
        /* <DEDUP_REMOVED lines=43> */
.L_x_10790:
[----:B------:R-:W-:Y:S05]  /*299c0*/  BSYNC.RECONVERGENT B2 ;  /* 0x0000000000027941 */ /* 0x000fea0003800200 */
.L_x_10789:
        /* <DEDUP_REMOVED lines=11> */
.L_x_10788:
[----:B------:R-:W-:Y:S05]  /*29a80*/  BSYNC.RECONVERGENT B1 ;  /* 0x0000000000017941 */ /* 0x000fea0003800200 */
.L_x_10787:
        /* <DEDUP_REMOVED lines=22> */
.L_x_10798:
        /* <DEDUP_REMOVED lines=13> */
.L_x_10800:
[----:B------:R-:W-:Y:S05]  /*29cc0*/  BSYNC.RECONVERGENT B3 ;  /* 0x0000000000037941 */ /* 0x000fea0003800200 */
.L_x_10799:
        /* <DEDUP_REMOVED lines=43> */
.L_x_10797:
[----:B------:R-:W-:Y:S05]  /*29f80*/  BSYNC.RECONVERGENT B2 ;  /* 0x0000000000027941 */ /* 0x000fea0003800200 */
.L_x_10796:
        /* <DEDUP_REMOVED lines=11> */
.L_x_10795:
[----:B------:R-:W-:Y:S05]  /*2a040*/  BSYNC.RECONVERGENT B1 ;  /* 0x0000000000017941 */ /* 0x000fea0003800200 */
.L_x_10794:
        /* <DEDUP_REMOVED lines=22> */
.L_x_10805:
        /* <DEDUP_REMOVED lines=13> */
.L_x_10807:
[----:B------:R-:W-:Y:S05]  /*2a280*/  BSYNC.RECONVERGENT B3 ;  /* 0x0000000000037941 */ /* 0x000fea0003800200 */
.L_x_10806:
        /* <DEDUP_REMOVED lines=40> */
[----:B------:R-:W-:Y:S01]  /*2a510*/  MOV R96, R90 ;  /* 0x0000005a00607202 */ /* 0x000fe20000000f00 */
[----:B------:R-:W-:Y:S01]  /*2a520*/  HFMA2 R90, -RZ, RZ, 0, 0 ;  /* 0x00000000ff5a7431 */ /* 0x000fe200000001ff */
[----:B------:R-:W-:-:S07]  /*2a530*/  LOP3.LUT R33, R92, UR32, R91, 0x96, !PT ;  /* 0x000000205c217c12 */ /* 0x000fce000f8e965b */
.L_x_10804:
[----:B------:R-:W-:Y:S05]  /*2a540*/  BSYNC.RECONVERGENT B2 ;  /* 0x0000000000027941 */ /* 0x000fea0003800200 */
.L_x_10803:
        /* <DEDUP_REMOVED lines=11> */
.L_x_10802:
[----:B------:R-:W-:Y:S05]  /*2a600*/  BSYNC.RECONVERGENT B1 ;  /* 0x0000000000017941 */ /* 0x000fea0003800200 */
.L_x_10801:
        /* <DEDUP_REMOVED lines=22> */
.L_x_10812:
        /* <DEDUP_REMOVED lines=13> */
.L_x_10814:
[----:B------:R-:W-:Y:S05]  /*2a840*/  BSYNC.RECONVERGENT B3 ;  /* 0x0000000000037941 */ /* 0x000fea0003800200 */
.L_x_10813:
        /* <DEDUP_REMOVED lines=43> */
.L_x_10811:
[----:B------:R-:W-:Y:S05]  /*2ab00*/  BSYNC.RECONVERGENT B2 ;  /* 0x0000000000027941 */ /* 0x000fea0003800200 */
.L_x_10810:
        /* <DEDUP_REMOVED lines=11> */
.L_x_10809:
[----:B------:R-:W-:Y:S05]  /*2abc0*/  BSYNC.RECONVERGENT B1 ;  /* 0x0000000000017941 */ /* 0x000fea0003800200 */
.L_x_10808:
        /* <DEDUP_REMOVED lines=22> */
.L_x_10819:
        /* <DEDUP_REMOVED lines=13> */
.L_x_10821:
[----:B------:R-:W-:Y:S05]  /*2ae00*/  BSYNC.RECONVERGENT B3 ;  /* 0x0000000000037941 */ /* 0x000fea0003800200 */
.L_x_10820:
        /* <DEDUP_REMOVED lines=43> */
.L_x_10818:
[----:B------:R-:W-:Y:S05]  /*2b0c0*/  BSYNC.RECONVERGENT B2 ;  /* 0x0000000000027941 */ /* 0x000fea0003800200 */
.L_x_10817:
        /* <DEDUP_REMOVED lines=11> */
.L_x_10816:
[----:B------:R-:W-:Y:S05]  /*2b180*/  BSYNC.RECONVERGENT B1 ;  /* 0x0000000000017941 */ /* 0x000fea0003800200 */
.L_x_10815:
        /* <DEDUP_REMOVED lines=22> */
.L_x_10826:
        /* <DEDUP_REMOVED lines=13> */
.L_x_10828:
[----:B------:R-:W-:Y:S05]  /*2b3c0*/  BSYNC.RECONVERGENT B3 ;  /* 0x0000000000037941 */ /* 0x000fea0003800200 */
.L_x_10827:
        /* <DEDUP_REMOVED lines=43> */
.L_x_10825:
[----:B------:R-:W-:Y:S05]  /*2b680*/  BSYNC.RECONVERGENT B2 ;  /* 0x0000000000027941 */ /* 0x000fea0003800200 */
.L_x_10824:
        /* <DEDUP_REMOVED lines=11> */
.L_x_10823:
[----:B------:R-:W-:Y:S05]  /*2b740*/  BSYNC.RECONVERGENT B1 ;  /* 0x0000000000017941 */ /* 0x000fea0003800200 */
.L_x_10822:
        /* <DEDUP_REMOVED lines=22> */
.L_x_10833:
        /* <DEDUP_REMOVED lines=13> */
.L_x_10835:
[----:B------:R-:W-:Y:S05]  /*2b980*/  BSYNC.RECONVERGENT B3 ;  /* 0x0000000000037941 */ /* 0x000fea0003800200 */
.L_x_10834:
        /* <DEDUP_REMOVED lines=38> */
[----:B------:R-:W-:Y:S02]  /*2bbf0*/  IMAD.MOV.U32 R94, RZ, RZ, R52 ;  /* 0x000000ffff5e7224 */ /* 0x000fe400078e0034 */
[----:B------:R-:W-:-:S04]  /*2bc00*/  IMAD.WIDE.U32 R52, R34, -0x326172a9, RZ ;  /* 0xcd9e8d5722347825 */ /* 0x000fc800078e00ff */
[----:B------:R-:W-:Y:S01]  /*2bc10*/  IMAD.MOV.U32 R34, RZ, RZ, R113 ;  /* 0x000000ffff227224 */ /* 0x000fe200078e0071 */
[----:B------:R-:W-:Y:S02]  /*2bc20*/  LOP3.LUT R36, R90, UR31, R53, 0x96, !PT ;  /* 0x0000001f5a247c12 */ /* 0x000fe4000f8e9635 */
[----:B------:R-:W-:-:S07]  /*2bc30*/  MOV R98, R52 ;  /* 0x0000003400627202 */ /* 0x000fce0000000f00 */
.L_x_10832:
[----:B------:R-:W-:Y:S05]  /*2bc40*/  BSYNC.RECONVERGENT B2 ;  /* 0x0000000000027941 */ /* 0x000fea0003800200 */
.L_x_10831:
        /* <DEDUP_REMOVED lines=11> */
.L_x_10830:
[----:B------:R-:W-:Y:S05]  /*2bd00*/  BSYNC.RECONVERGENT B1 ;  /* 0x0000000000017941 */ /* 0x000fea0003800200 */
.L_x_10829:
[----:B------:R-:W-:Y:S02]  /*2bd10*/  F2FP.F16.F32.PACK_AB R55, RZ, R132 ;  /* 0x00000084ff37723e */ /* 0x000fe400000000ff */
[----:B------:R-:W-:Y:S02]  /*2bd20*/  PRMT R54, R104, 0x5410, R54 ;  /* 0x0000541068367816 */ /* 0x000fe40000000036 */
[----:B------:R-:W-:Y:S02]  /*2bd30*/  PRMT R53, R106, 0x5410, R105 ;  /* 0x000054106a357816 */ /* 0x000fe40000000069 */
[----:B------:R-:W-:Y:S02]  /*2bd40*/  PRMT R52, R112, 0x5410, R107 ;  /* 0x0000541070347816 */ /* 0x000fe4000000006b */
[----:B------:R-:W-:Y:S01]  /*2bd50*/  PRMT R55, R114, 0x5410, R55 ;  /* 0x0000541072377816 */ /* 0x000fe20000000037 */
[----:B------:R-:W-:Y:S06]  /*2bd60*/  BRA `(.L_x_10836) ;  /* 0x0000002800e07947 */ /* 0x000fec0003800000 */
.L_x_10779:
        /* <DEDUP_REMOVED lines=21> */
.L_x_10841:
        /* <DEDUP_REMOVED lines=13> */
.L_x_10843:
[----:B------:R-:W-:Y:S05]  /*2bf90*/  BSYNC.RECONVERGENT B3 ;  /* 0x0000000000037941 */ /* 0x000fea0003800200 */
.L_x_10842:
        /* <DEDUP_REMOVED lines=43> */
.L_x_10840:
[----:B------:R-:W-:Y:S05]  /*2c250*/  BSYNC.RECONVERGENT B2 ;  /* 0x0000000000027941 */ /* 0x000fea0003800200 */
.L_x_10839:
        /* <DEDUP_REMOVED lines=9> */
.L_x_10838:
[----:B------:R-:W-:Y:S05]  /*2c2f0*/  BSYNC.RECONVERGENT B1 ;  /* 0x0000000000017941 */ /* 0x000fea0003800200 */
.L_x_10837:
        /* <DEDUP_REMOVED lines=18> */
.L_x_10848:
        /* <DEDUP_REMOVED lines=13> */
.L_x_10850:
[----:B------:R-:W-:Y:S05]  /*2c4f0*/  BSYNC.RECONVERGENT B3 ;  /* 0x0000000000037941 */ /* 0x000fea0003800200 */
.L_x_10849:
        /* <DEDUP_REMOVED lines=38> */
[----:B------:R-:W-:Y:S01]  /*2c760*/  IMAD.WIDE.U32 R52, R6, -0x2daee0ad, RZ ;  /* 0xd2511f5306347825 */ /* 0x000fe200078e00ff */
[----:B------:R-:W-:-:S03]  /*2c770*/  MOV R6, R94 ;  /* 0x0000005e00067202 */ /* 0x000fc60000000f00 */
[----:B------:R-:W-:Y:S01]  /*2c780*/  IMAD.MOV.U32 R94, RZ, RZ, R52 ;  /* 0x000000ffff5e7224 */ /* 0x000fe200078e0034 */
[----:B------:R-:W-:Y:S01]  /*2c790*/  LOP3.LUT R33, R54, UR32, R53, 0x96, !PT ;  /* 0x0000002036217c12 */ /* 0x000fe2000f8e9635 */
[----:B------:R-:W-:-:S07]  /*2c7a0*/  HFMA2 R53, -RZ, RZ, 0, 0 ;  /* 0x00000000ff357431 */ /* 0x000fce00000001ff */
.L_x_10847:
[----:B------:R-:W-:Y:S05]  /*2c7b0*/  BSYNC.RECONVERGENT B2 ;  /* 0x0000000000027941 */ /* 0x000fea0003800200 */
.L_x_10846:
        /* <DEDUP_REMOVED lines=9> */
.L_x_10845:
[----:B------:R-:W-:Y:S05]  /*2c850*/  BSYNC.RECONVERGENT B1 ;  /* 0x0000000000017941 */ /* 0x000fea0003800200 */
.L_x_10844:
        /* <DEDUP_REMOVED lines=18> */
.L_x_10855:
        /* <DEDUP_REMOVED lines=13> */
.L_x_10857:
[----:B------:R-:W-:Y:S05]  /*2ca50*/  BSYNC.RECONVERGENT B3 ;  /* 0x0000000000037941 */ /* 0x000fea0003800200 */
.L_x_10856:
        /* <DEDUP_REMOVED lines=40> */
[----:B------:R-:W-:Y:S02]  /*2cce0*/  IMAD.MOV.U32 R94, RZ, RZ, R52 ;  /* 0x000000ffff5e7224 */ /* 0x000fe400078e0034 */
[----:B------:R-:W-:Y:S01]  /*2ccf0*/  HFMA2 R52, -RZ, RZ, 0, 0 ;  /* 0x00000000ff347431 */ /* 0x000fe200000001ff */
[----:B------:R-:W-:-:S07]  /*2cd00*/  LOP3.LUT R33, R54, UR32, R53, 0x96, !PT ;  /* 0x0000002036217c12 */ /* 0x000fce000f8e9635 */
.L_x_10854:
[----:B------:R-:W-:Y:S05]  /*2cd10*/  BSYNC.RECONVERGENT B2 ;  /* 0x0000000000027941 */ /* 0x000fea0003800200 */
.L_x_10853:
[----:B------:R-:W-:Y:S01]  /*2cd20*/  I2FP.F32.U32 R7, R7 ;  /* 0x0000000700077245 */ /* 0x000fe20000201000 */
[----:B------:R-:W-:-:S04]  /*2cd30*/  IMAD.MOV.U32 R54, RZ, RZ, 0x2f800000 ;  /* 0x2f800000ff367424 */ /* 0x000fc800078e00ff */
[----:B------:R-:W-:-:S05]  /*2cd40*/  FFMA.FTZ R7, R7, R54, 1.1641532182693481445e-10 ;  /* 0x2f00000007077423 */ /* 0x000fca0000010036 */
[----:B------:R-:W-:Y:S01]  /*2cd50*/  FSETP.GTU.FTZ.AND P0, PT, R7, UR10, PT ;  /* 0x0000000a07007c0b */ /* 0x000fe2000bf1c000 */
[----:B-----5:R-:W-:-:S05]  /*2cd60*/  HADD2.F32 R7, -RZ, R41.H0_H0 ;  /* 0x20000029ff077230 */ /* 0x020fca0000004100 */
[----:B------:R-:W-:-:S04]  /*2cd70*/  FMUL.FTZ R7, R7, UR13 ;  /* 0x0000000d07077c20 */ /* 0x000fc80008410000 */
[----:B------:R-:W-:Y:S01]  /*2cd80*/  FMUL.FTZ R89, R7, UR12 ;  /* 0x0000000c07597c20 */ /* 0x000fe20008410000 */
[----:B------:R-:W-:-:S04]  /*2cd90*/  SEL R7, RZ, 0x1, P0 ;  /* 0x00000001ff077807 */ /* 0x000fc80000000000 */
[----:B------:R-:W-:-:S07]  /*2cda0*/  FSEL R89, R89, RZ, !P0 ;  /* 0x000000ff59597208 */ /* 0x000fce0004000000 */
.L_x_10852:
[----:B------:R-:W-:Y:S05]  /*2cdb0*/  BSYNC.RECONVERGENT B1 ;  /* 0x0000000000017941 */ /* 0x000fea0003800200 */
.L_x_10851:
        /* <DEDUP_REMOVED lines=18> */
.L_x_10862:
        /* <DEDUP_REMOVED lines=13> */
.L_x_10864:
[----:B------:R-:W-:Y:S05]  /*2cfb0*/  BSYNC.RECONVERGENT B3 ;  /* 0x0000000000037941 */ /* 0x000fea0003800200 */
.L_x_10863:
        /* <DEDUP_REMOVED lines=43> */
.L_x_10861:
[----:B------:R-:W-:Y:S05]  /*2d270*/  BSYNC.RECONVERGENT B2 ;  /* 0x0000000000027941 */ /* 0x000fea0003800200 */
.L_x_10860:
        /* <DEDUP_REMOVED lines=9> */
.L_x_10859:
[----:B------:R-:W-:Y:S05]  /*2d310*/  BSYNC.RECONVERGENT B1 ;  /* 0x0000000000017941 */ /* 0x000fea0003800200 */
.L_x_10858:
        /* <DEDUP_REMOVED lines=18> */
.L_x_10869:
        /* <DEDUP_REMOVED lines=13> */
.L_x_10871:
[----:B------:R-:W-:Y:S05]  /*2d510*/  BSYNC.RECONVERGENT B3 ;  /* 0x0000000000037941 */ /* 0x000fea0003800200 */
.L_x_10870:
        /* <DEDUP_REMOVED lines=43> */
.L_x_10868:
[----:B------:R-:W-:Y:S05]  /*2d7d0*/  BSYNC.RECONVERGENT B2 ;  /* 0x0000000000027941 */ /* 0x000fea0003800200 */
.L_x_10867:
        /* <DEDUP_REMOVED lines=9> */
.L_x_10866:
[----:B------:R-:W-:Y:S05]  /*2d870*/  BSYNC.RECONVERGENT B1 ;  /* 0x0000000000017941 */ /* 0x000fea0003800200 */
.L_x_10865:
        /* <DEDUP_REMOVED lines=18> */
.L_x_10876:
        /* <DEDUP_REMOVED lines=13> */
.L_x_10878:
[----:B------:R-:W-:Y:S05]  /*2da70*/  BSYNC.RECONVERGENT B3 ;  /* 0x0000000000037941 */ /* 0x000fea0003800200 */
.L_x_10877:
        /* <DEDUP_REMOVED lines=43> */
.L_x_10875:
[----:B------:R-:W-:Y:S05]  /*2dd30*/  BSYNC.RECONVERGENT B2 ;  /* 0x0000000000027941 */ /* 0x000fea0003800200 */
.L_x_10874:
        /* <DEDUP_REMOVED lines=9> */
.L_x_10873:
[----:B------:R-:W-:Y:S05]  /*2ddd0*/  BSYNC.RECONVERGENT B1 ;  /* 0x0000000000017941 */ /* 0x000fea0003800200 */
.L_x_10872:
        /* <DEDUP_REMOVED lines=18> */
.L_x_10883:
        /* <DEDUP_REMOVED lines=13> */
.L_x_10885:
[----:B------:R-:W-:Y:S05]  /*2dfd0*/  BSYNC.RECONVERGENT B3 ;  /* 0x0000000000037941 */ /* 0x000fea0003800200 */
.L_x_10884:
        /* <DEDUP_REMOVED lines=40> */
[----:B------:R-:W-:Y:S02]  /*2e260*/  HFMA2 R52, -RZ, RZ, 0, 0 ;  /* 0x00000000ff347431 */ /* 0x000fe400000001ff */
[----:B------:R-:W-:Y:S01]  /*2e270*/  IMAD.MOV.U32 R98, RZ, RZ, R54 ;  /* 0x000000ffff627224 */ /* 0x000fe200078e0036 */
[----:B------:R-:W-:-:S07]  /*2e280*/  LOP3.LUT R36, R90, UR31, R55, 0x96, !PT ;  /* 0x0000001f5a247c12 */ /* 0x000fce000f8e9637 */
.L_x_10882:
[----:B------:R-:W-:Y:S05]  /*2e290*/  BSYNC.RECONVERGENT B2 ;  /* 0x0000000000027941 */ /* 0x000fea0003800200 */
.L_x_10881:
        /* <DEDUP_REMOVED lines=9> */
.L_x_10880:
[----:B------:R-:W-:Y:S05]  /*2e330*/  BSYNC.RECONVERGENT B1 ;  /* 0x0000000000017941 */ /* 0x000fea0003800200 */
.L_x_10879:
        /* <DEDUP_REMOVED lines=18> */
.L_x_10890:
        /* <DEDUP_REMOVED lines=13> */
.L_x_10892:
[----:B------:R-:W-:Y:S05]  /*2e530*/  BSYNC.RECONVERGENT B3 ;  /* 0x0000000000037941 */ /* 0x000fea0003800200 */
.L_x_10891:
        /* <DEDUP_REMOVED lines=41> */
[----:B------:R-:W-:Y:S01]  /*2e7d0*/  IMAD.MOV.U32 R98, RZ, RZ, R52 ;  /* 0x000000ffff627224 */ /* 0x000fe200078e0034 */
[----:B------:R-:W-:-:S07]  /*2e7e0*/  LOP3.LUT R36, R54, UR31, R53, 0x96, !PT ;  /* 0x0000001f36247c12 */ /* 0x000fce000f8e9635 */
.L_x_10889:
[----:B------:R-:W-:Y:S05]  /*2e7f0*/  BSYNC.RECONVERGENT B2 ;  /* 0x0000000000027941 */ /* 0x000fea0003800200 */
.L_x_10888:
        /* <DEDUP_REMOVED lines=9> */
.L_x_10887:
[----:B------:R-:W-:Y:S05]  /*2e890*/  BSYNC.RECONVERGENT B1 ;  /* 0x0000000000017941 */ /* 0x000fea0003800200 */
.L_x_10886:
[----:B------:R-:W-:Y:S02]  /*2e8a0*/  F2FP.F16.F32.PACK_AB R55, RZ, R132 ;  /* 0x00000084ff37723e */ /* 0x000fe400000000ff */
[----:B------:R-:W-:Y:S02]  /*2e8b0*/  PRMT R54, R104, 0x5410, R95 ;  /* 0x0000541068367816 */ /* 0x000fe4000000005f */
[----:B------:R-:W-:Y:S02]  /*2e8c0*/  PRMT R53, R106, 0x5410, R105 ;  /* 0x000054106a357816 */ /* 0x000fe40000000069 */
[----:B------:R-:W-:Y:S02]  /*2e8d0*/  PRMT R52, R112, 0x5410, R107 ;  /* 0x0000541070347816 */ /* 0x000fe4000000006b */
[----:B------:R-:W-:-:S07]  /*2e8e0*/  PRMT R55, R113, 0x5410, R55 ;  /* 0x0000541071377816 */ /* 0x000fce0000000037 */
.L_x_10836:
[----:B------:R-:W-:Y:S01]  /*2e8f0*/  IMAD.WIDE.U32 R90, R115, 0x10, R164 ;  /* 0x00000010735a7825 */ /* 0x000fe200078e00a4 */
[----:B------:R-:W-:Y:S04]  /*2e900*/  BSSY.RECONVERGENT B1, `(.L_x_10893) ;  /* 0x0000017000017945 */ /* 0x000fe80003800200 */
        /* <DEDUP_REMOVED lines=22> */
.L_x_10894:
[----:B------:R-:W-:Y:S05]  /*2ea70*/  BSYNC.RECONVERGENT B1 ;  /* 0x0000000000017941 */ /* 0x000fea0003800200 */
.L_x_10893:
[----:B01----:R-:W-:Y:S01]  /*2ea80*/  FADD.FTZ R53, RZ, R25 ;  /* 0x00000019ff357221 */ /* 0x003fe20000010000 */
[----:B------:R-:W0:Y:S01]  /*2ea90*/  S2R R91, SR_TID.X ;  /* 0x00000000005b7919 */ /* 0x000e220000002100 */
[----:B------:R-:W-:Y:S02]  /*2eaa0*/  UMOV UR33, 0xffffffff ;  /* 0xffffffff00217882 */ /* 0x000fe40000000000 */
        /* <DEDUP_REMOVED lines=214> */
.L_x_10910:
[----:B-1----:R-:W-:Y:S01]  /*2f810*/  FADD.FTZ R52, R112, R52 ;  /* 0x0000003470347221 */ /* 0x002fe20000010000 */
[----:B------:R-:W-:Y:S01]  /*2f820*/  ISETP.NE.AND P1, PT, RZ, UR11, PT ;  /* 0x0000000bff007c0c */ /* 0x000fe2000bf25270 */
[----:B------:R-:W1:Y:S01]  /*2f830*/  @!P0 LDC.64 R54, c[0x0][0x3c8] ;  /* 0x0000f200ff368b82 */ /* 0x000e620000000a00 */
[----:B------:R-:W-:Y:S01]  /*2f840*/  BSSY.RECONVERGENT B1, `(.L_x_10896) ;  /* 0x0000190000017945 */ /* 0x000fe20003800200 */
[----:B------:R-:W-:Y:S01]  /*2f850*/  FFMA.FTZ R53, R52, R53, UR14 ;  /* 0x0000000e34357e23 */ /* 0x000fe20008010035 */
[----:B------:R-:W-:-:S05]  /*2f860*/  FMUL.FTZ R52, R95, R95 ;  /* 0x0000005f5f347220 */ /* 0x000fca0000410000 */
[----:B------:R-:W-:-:S05]  /*2f870*/  FSEL R52, R52, RZ, P1 ;  /* 0x000000ff34347208 */ /* 0x000fca0000800000 */
[----:B------:R-:W-:Y:S02]  /*2f880*/  FADD.FTZ R90, R53, R52 ;  /* 0x00000034355a7221 */ /* 0x000fe40000010000 */
[----:B------:R-:W2:Y:S04]  /*2f890*/  @!P0 LDC.64 R52, c[0x0][0x3c0] ;  /* 0x0000f000ff348b82 */ /* 0x000ea80000000a00 */
[----:B------:R-:W3:Y:S01]  /*2f8a0*/  MUFU.RSQ R90, R90 ;  /* 0x0000005a005a7308 */ /* 0x000ee20000001400 */
[----:B--2---:R-:W-:-:S05]  /*2f8b0*/  @!P0 IMAD.WIDE R52, R134, 0x4, R52 ;  /* 0x0000000486348825 */ /* 0x004fca00078e0234 */
[----:B------:R1:W-:Y:S02]  /*2f8c0*/  @!P0 STG.E desc[UR8][R52.64], R95 ;  /* 0x0000005f34008986 */ /* 0x0003e4000c101908 */
[----:B-1----:R-:W-:-:S05]  /*2f8d0*/  @!P0 IMAD.WIDE R52, R134, 0x4, R54 ;  /* 0x0000000486348825 */ /* 0x002fca00078e0236 */
[----:B---3--:R1:W-:Y:S01]  /*2f8e0*/  @!P0 STG.E desc[UR8][R52.64], R90 ;  /* 0x0000005a34008986 */ /* 0x0083e2000c101908 */
[----:B-----5:R-:W-:-:S13]  /*2f8f0*/  ISETP.GE.AND P0, PT, R135, 0x1, PT ;  /* 0x000000018700780c */ /* 0x020fda0003f06270 */
[----:B-1----:R-:W-:Y:S05]  /*2f900*/  @!P0 BRA `(.L_x_10897) ;  /* 0x00000018000c8947 */ /* 0x002fea0003800000 */
[----:B------:R-:W2:Y:S04]  /*2f910*/  LDL R105, [R1] ;  /* 0x0000000001697983 */ /* 0x000ea80000100800 */
[----:B------:R-:W3:Y:S04]  /*2f920*/  LDL R113, [R1+0x4] ;  /* 0x0000040001717983 */ /* 0x000ee80000100800 */
[----:B------:R-:W4:Y:S04]  /*2f930*/  LDL R106, [R1+0x8] ;  /* 0x00000800016a7983 */ /* 0x000f280000100800 */
[----:B------:R-:W5:Y:S01]  /*2f940*/  LDL R107, [R1+0xc] ;  /* 0x00000c00016b7983 */ /* 0x000f620000100800 */
[----:B------:R-:W-:Y:S01]  /*2f950*/  FSEL R52, R95, RZ, !P1 ;  /* 0x000000ff5f347208 */ /* 0x000fe20004800000 */
[----:B------:R-:W-:-:S04]  /*2f960*/  HADD2.F32 R104, -RZ, R48.H0_H0 ;  /* 0x20000030ff687230 */ /* 0x000fc80000004100 */
[C---:B------:R-:W-:Y:S01]  /*2f970*/  FADD.FTZ R25, -R52.reuse, R25 ;  /* 0x0000001934197221 */ /* 0x040fe20000010100 */
[----:B------:R-:W-:-:S03]  /*2f980*/  FADD.FTZ R27, -R52, R27 ;  /* 0x0000001b341b7221 */ /* 0x000fc60000010100 */
[C---:B------:R-:W-:Y:S01]  /*2f990*/  FMUL.FTZ R25, R90.reuse, R25 ;  /* 0x000000195a197220 */ /* 0x040fe20000410000 */
[----:B------:R-:W-:Y:S01]  /*2f9a0*/  FMUL.FTZ R27, R90, R27 ;  /* 0x0000001b5a1b7220 */ /* 0x000fe20000410000 */
[----:B------:R-:W-:-:S04]  /*2f9b0*/  FADD.FTZ R29, -R52, R29 ;  /* 0x0000001d341d7221 */ /* 0x000fc80000010100 */
[----:B------:R-:W-:Y:S01]  /*2f9c0*/  FMUL.FTZ R29, R90, R29 ;  /* 0x0000001d5a1d7220 */ /* 0x000fe20000410000 */
[----:B------:R-:W-:Y:S01]  /*2f9d0*/  FADD.FTZ R31, -R52, R31 ;  /* 0x0000001f341f7221 */ /* 0x000fe20000010100 */
[----:B------:R-:W-:-:S03]  /*2f9e0*/  VIADD R135, R135, 0xffffffff ;  /* 0xffffffff87877836 */ /* 0x000fc60000000000 */
[----:B------:R-:W-:Y:S01]  /*2f9f0*/  FMUL.FTZ R31, R90, R31 ;  /* 0x0000001f5a1f7220 */ /* 0x000fe20000410000 */
[C---:B------:R-:W-:Y:S01]  /*2fa00*/  FADD.FTZ R13, -R52.reuse, R13 ;  /* 0x0000000d340d7221 */ /* 0x040fe20000010100 */
[----:B------:R-:W-:-:S03]  /*2fa10*/  FADD.FTZ R15, -R52, R15 ;  /* 0x0000000f340f7221 */ /* 0x000fc60000010100 */
[C---:B------:R-:W-:Y:S01]  /*2fa20*/  FMUL.FTZ R13, R90.reuse, R13 ;  /* 0x0000000d5a0d7220 */ /* 0x040fe20000410000 */
[----:B------:R-:W-:Y:S01]  /*2fa30*/  FMUL.FTZ R15, R90, R15 ;  /* 0x0000000f5a0f7220 */ /* 0x000fe20000410000 */
[----:B------:R-:W-:-:S04]  /*2fa40*/  FADD.FTZ R17, -R52, R17 ;  /* 0x0000001134117221 */ /* 0x000fc80000010100 */
[----:B------:R-:W-:Y:S01]  /*2fa50*/  FMUL.FTZ R17, R90, R17 ;  /* 0x000000115a117220 */ /* 0x000fe20000410000 */
        /* <DEDUP_REMOVED lines=10> */
[C---:B------:R-:W-:Y:S01]  /*2fb00*/  FADD.FTZ R59, -R52.reuse, R59 ;  /* 0x0000003b343b7221 */ /* 0x040fe20000010100 */
[C---:B------:R-:W-:Y:S01]  /*2fb10*/  FADD.FTZ R61, -R52.reuse, R61 ;  /* 0x0000003d343d7221 */ /* 0x040fe20000010100 */
[----:B------:R-:W-:Y:S02]  /*2fb20*/  HADD2.F32 R55, -RZ, R160.H1_H1 ;  /* 0x300000a0ff377230 */ /* 0x000fe40000004100 */
[C---:B------:R-:W-:Y:S01]  /*2fb30*/  FADD.FTZ R63, -R52.reuse, R63 ;  /* 0x0000003f343f7221 */ /* 0x040fe20000010100 */
[C---:B------:R-:W-:Y:S01]  /*2fb40*/  FADD.FTZ R65, -R52.reuse, R65 ;  /* 0x0000004134417221 */ /* 0x040fe20000010100 */
[C---:B------:R-:W-:Y:S01]  /*2fb50*/  FADD.FTZ R67, -R52.reuse, R67 ;  /* 0x0000004334437221 */ /* 0x040fe20000010100 */
[C---:B------:R-:W-:Y:S01]  /*2fb60*/  FADD.FTZ R69, -R52.reuse, R69 ;  /* 0x0000004534457221 */ /* 0x040fe20000010100 */
[C---:B------:R-:W-:Y:S01]  /*2fb70*/  FADD.FTZ R71, -R52.reuse, R71 ;  /* 0x0000004734477221 */ /* 0x040fe20000010100 */
[C---:B------:R-:W-:Y:S01]  /*2fb80*/  FADD.FTZ R73, -R52.reuse, R73 ;  /* 0x0000004934497221 */ /* 0x040fe20000010100 */
[----:B------:R-:W-:Y:S01]  /*2fb90*/  FADD.FTZ R75, -R52, R75 ;  /* 0x0000004b344b7221 */ /* 0x000fe20000010100 */
[----:B--2---:R-:W-:-:S05]  /*2fba0*/  HADD2.F32 R54, -RZ, R105.H0_H0 ;  /* 0x20000069ff367230 */ /* 0x004fca0000004100 */
[----:B------:R-:W-:Y:S01]  /*2fbb0*/  FFMA.FTZ R53, R25, R54, R104 ;  /* 0x0000003619357223 */ /* 0x000fe20000010068 */
[----:B---3--:R-:W-:Y:S02]  /*2fbc0*/  HADD2.F32 R54, -RZ, R113.H0_H0 ;  /* 0x20000071ff367230 */ /* 0x008fe40000004100 */
[----:B------:R-:W-:Y:S02]  /*2fbd0*/  HADD2.F32 R104, -RZ, R49.H0_H0 ;  /* 0x20000031ff687230 */ /* 0x000fe40000004100 */
[----:B------:R-:W-:Y:S01]  /*2fbe0*/  FADD.FTZ R25, -R52, R28 ;  /* 0x0000001c34197221 */ /* 0x000fe20000010100 */
[----:B------:R-:W-:Y:S02]  /*2fbf0*/  HADD2.F32 R28, -RZ, R113.H1_H1 ;  /* 0x30000071ff1c7230 */ /* 0x000fe40000004100 */
[----:B0-----:R-:W0:Y:S01]  /*2fc00*/  LDC.64 R112, c[0x0][0x428] ;  /* 0x00010a00ff707b82 */ /* 0x001e220000000a00 */
[----:B------:R-:W-:Y:S01]  /*2fc10*/  FFMA.FTZ R27, R27, R54, R104 ;  /* 0x000000361b1b7223 */ /* 0x000fe20000010068 */
[----:B------:R-:W-:-:S02]  /*2fc20*/  HADD2.F32 R54, -RZ, R49.H1_H1 ;  /* 0x30000031ff367230 */ /* 0x000fc40000004100 */
[----:B------:R-:W-:-:S04]  /*2fc30*/  FMUL.FTZ R25, R90, R25 ;  /* 0x000000195a197220 */ /* 0x000fc80000410000 */
[----:B------:R-:W-:Y:S01]  /*2fc40*/  FFMA.FTZ R28, R25, R28, R54 ;  /* 0x0000001c191c7223 */ /* 0x000fe20000010036 */
[----:B------:R-:W-:Y:S01]  /*2fc50*/  FADD.FTZ R25, -R52, R30 ;  /* 0x0000001e34197221 */ /* 0x000fe20000010100 */
[--C-:B----4-:R-:W-:Y:S02]  /*2fc60*/  HADD2.F32 R54, -RZ, R106.reuse.H0_H0 ;  /* 0x2000006aff367230 */ /* 0x110fe40000004100 */
[----:B------:R-:W-:Y:S02]  /*2fc70*/  HADD2.F32 R30, -RZ, R106.H1_H1 ;  /* 0x3000006aff1e7230 */ /* 0x000fe40000004100 */
[----:B------:R-:W1:Y:S01]  /*2fc80*/  LDC R106, c[0x0][0x388] ;  /* 0x0000e200ff6a7b82 */ /* 0x000e620000000800 */
[----:B------:R-:W-:Y:S02]  /*2fc90*/  HADD2.F32 R104, -RZ, R50.H0_H0 ;  /* 0x20000032ff687230 */ /* 0x000fe40000004100 */
[----:B------:R-:W-:-:S03]  /*2fca0*/  FMUL.FTZ R25, R90, R25 ;  /* 0x000000195a197220 */ /* 0x000fc60000410000 */
[----:B------:R-:W-:Y:S01]  /*2fcb0*/  FFMA.FTZ R29, R29, R54, R104 ;  /* 0x000000361d1d7223 */ /* 0x000fe20000010068 */
[----:B------:R-:W-:Y:S02]  /*2fcc0*/  HADD2.F32 R54, -RZ, R50.H1_H1 ;  /* 0x30000032ff367230 */ /* 0x000fe40000004100 */
[----:B------:R-:W-:-:S03]  /*2fcd0*/  HADD2.F32 R104, -RZ, R51.H0_H0 ;  /* 0x20000033ff687230 */ /* 0x000fc60000004100 */
[----:B------:R-:W-:Y:S01]  /*2fce0*/  FFMA.FTZ R30, R25, R30, R54 ;  /* 0x0000001e191e7223 */ /* 0x000fe20000010036 */
[--C-:B-----5:R-:W-:Y:S02]  /*2fcf0*/  HADD2.F32 R54, -RZ, R107.reuse.H0_H0 ;  /* 0x2000006bff367230 */ /* 0x120fe40000004100 */
[----:B------:R-:W-:Y:S01]  /*2fd00*/  FADD.FTZ R25, -R52, R32 ;  /* 0x0000002034197221 */ /* 0x000fe20000010100 */
[----:B------:R-:W-:Y:S02]  /*2fd10*/  HADD2.F32 R32, -RZ, R107.H1_H1 ;  /* 0x3000006bff207230 */ /* 0x000fe40000004100 */
[----:B------:R-:W-:Y:S01]  /*2fd20*/  FFMA.FTZ R31, R31, R54, R104 ;  /* 0x000000361f1f7223 */ /* 0x000fe20000010068 */
[----:B------:R-:W-:Y:S02]  /*2fd30*/  HADD2.F32 R54, -RZ, R51.H1_H1 ;  /* 0x30000033ff367230 */ /* 0x000fe40000004100 */
[----:B------:R-:W-:Y:S01]  /*2fd40*/  FMUL.FTZ R25, R90, R25 ;  /* 0x000000195a197220 */ /* 0x000fe20000410000 */
[----:B-1----:R-:W-:-:S03]  /*2fd50*/  IMAD R135, R135, R106, RZ ;  /* 0x0000006a87877224 */ /* 0x002fc600078e02ff */
[----:B------:R-:W-:Y:S01]  /*2fd60*/  FFMA.FTZ R32, R25, R32, R54 ;  /* 0x0000002019207223 */ /* 0x000fe20000010036 */
[----:B------:R-:W-:Y:S01]  /*2fd70*/  FADD.FTZ R25, -R52, R26 ;  /* 0x0000001a34197221 */ /* 0x000fe20000010100 */
[----:B------:R-:W-:Y:S01]  /*2fd80*/  HADD2.F32 R54, -RZ, R105.H1_H1 ;  /* 0x30000069ff367230 */ /* 0x000fe20000004100 */
[----:B------:R-:W-:Y:S01]  /*2fd90*/  SHF.R.S32.HI R26, RZ, 0x1f, R135 ;  /* 0x0000001fff1a7819 */ /* 0x000fe20000011487 */
[----:B------:R-:W-:Y:S02]  /*2fda0*/  HADD2.F32 R104, -RZ, R48.H1_H1 ;  /* 0x30000030ff687230 */ /* 0x000fe40000004100 */
[----:B------:R-:W-:Y:S01]  /*2fdb0*/  FMUL.FTZ R25, R90, R25 ;  /* 0x000000195a197220 */ /* 0x000fe20000410000 */
[----:B------:R-:W-:-:S03]  /*2fdc0*/  LEA.HI R26, R26, R135, RZ, 0x3 ;  /* 0x000000871a1a7211 */ /* 0x000fc600078f18ff */
[----:B------:R-:W-:Y:S01]  /*2fdd0*/  FFMA.FTZ R54, R25, R54, R104 ;  /* 0x0000003619367223 */ /* 0x000fe20000010068 */
[----:B------:R-:W-:Y:S02]  /*2fde0*/  LEA.HI.SX32 R25, R26, R91, 0x1d ;  /* 0x0000005b1a197211 */ /* 0x000fe400078feaff */
[----:B------:R-:W-:Y:S02]  /*2fdf0*/  F2FP.F16.F32.PACK_AB R30, R30, R29 ;  /* 0x0000001d1e1e723e */ /* 0x000fe400000000ff */
[----:B------:R-:W-:Y:S01]  /*2fe00*/  F2FP.F16.F32.PACK_AB R29, R28, R27 ;  /* 0x0000001b1c1d723e */ /* 0x000fe200000000ff */
[----:B0-----:R-:W-:Y:S01]  /*2fe10*/  IMAD.WIDE.U32 R26, R25, 0x10, R112 ;  /* 0x00000010191a7825 */ /* 0x001fe200078e0070 */
[----:B------:R-:W-:Y:S02]  /*2fe20*/  F2FP.F16.F32.PACK_AB R31, R32, R31 ;  /* 0x0000001f201f723e */ /* 0x000fe400000000ff */
[----:B------:R-:W-:-:S05]  /*2fe30*/  F2FP.F16.F32.PACK_AB R28, R54, R53 ;  /* 0x00000035361c723e */ /* 0x000fca00000000ff */
[----:B------:R0:W-:Y:S02]  /*2fe40*/  STG.E.128 desc[UR8][R26.64], R28 ;  /* 0x0000001c1a007986 */ /* 0x0001e4000c101d08 */
[----:B0-----:R-:W-:Y:S02]  /*2fe50*/  HADD2.F32 R26, -RZ, R161.H0_H0 ;  /* 0x200000a1ff1a7230 */ /* 0x001fe40000004100 */
[----:B------:R-:W-:Y:S02]  /*2fe60*/  HADD2.F32 R28, -RZ, R45.H0_H0 ;  /* 0x2000002dff1c7230 */ /* 0x000fe40000004100 */
[----:B------:R-:W-:-:S03]  /*2fe70*/  FADD.FTZ R27, -R52, R14 ;  /* 0x0000000e341b7221 */ /* 0x000fc60000010100 */
[----:B------:R-:W-:Y:S01]  /*2fe80*/  FFMA.FTZ R13, R13, R26, R28 ;  /* 0x0000001a0d0d7223 */ /* 0x000fe2000001001c */
[----:B------:R-:W-:Y:S02]  /*2fe90*/  HADD2.F32 R26, -RZ, R162.H0_H0 ;  /* 0x200000a2ff1a7230 */ /* 0x000fe40000004100 */
[----:B------:R-:W-:Y:S02]  /*2fea0*/  HADD2.F32 R28, -RZ, R46.H0_H0 ;  /* 0x2000002eff1c7230 */ /* 0x000fe40000004100 */
[----:B------:R-:W-:Y:S01]  /*2feb0*/  FMUL.FTZ R14, R90, R27 ;  /* 0x0000001b5a0e7220 */ /* 0x000fe20000410000 */
[----:B------:R-:W-:Y:S02]  /*2fec0*/  FADD.FTZ R27, -R52, R16 ;  /* 0x00000010341b7221 */ /* 0x000fe40000010100 */
[----:B------:R-:W-:Y:S01]  /*2fed0*/  FFMA.FTZ R15, R15, R26, R28 ;  /* 0x0000001a0f0f7223 */ /* 0x000fe2000001001c */
[----:B------:R-:W-:Y:S02]  /*2fee0*/  HADD2.F32 R26, -RZ, R163.H0_H0 ;  /* 0x200000a3ff1a7230 */ /* 0x000fe40000004100 */
[----:B------:R-:W-:-:S02]  /*2fef0*/  HADD2.F32 R28, -RZ, R47.H0_H0 ;  /* 0x2000002fff1c7230 */ /* 0x000fc40000004100 */
[----:B------:R-:W-:Y:S01]  /*2ff00*/  FMUL.FTZ R16, R90, R27 ;  /* 0x0000001b5a107220 */ /* 0x000fe20000410000 */
[----:B------:R-:W-:Y:S01]  /*2ff10*/  FADD.FTZ R27, -R52, R18 ;  /* 0x00000012341b7221 */ /* 0x000fe20000010100 */
[----:B------:R-:W-:Y:S02]  /*2ff20*/  HADD2.F32 R18, -RZ, R47.H1_H1 ;  /* 0x3000002fff127230 */ /* 0x000fe40000004100 */
[----:B------:R-:W-:Y:S01]  /*2ff30*/  FFMA.FTZ R26, R17, R26, R28 ;  /* 0x0000001a111a7223 */ /* 0x000fe2000001001c */
[----:B------:R-:W-:Y:S02]  /*2ff40*/  HADD2.F32 R28, -RZ, R163.H1_H1 ;  /* 0x300000a3ff1c7230 */ /* 0x000fe40000004100 */
[----:B------:R-:W-:Y:S01]  /*2ff50*/  FMUL.FTZ R27, R90, R27 ;  /* 0x0000001b5a1b7220 */ /* 0x000fe20000410000 */
[----:B------:R-:W-:Y:S02]  /*2ff60*/  HADD2.F32 R29, -RZ, R161.H1_H1 ;  /* 0x300000a1ff1d7230 */ /* 0x000fe40000004100 */
[----:B------:R-:W-:-:S02]  /*2ff70*/  HADD2.F32 R31, -RZ, R45.H1_H1 ;  /* 0x3000002dff1f7230 */ /* 0x000fc40000004100 */
[----:B------:R-:W-:Y:S01]  /*2ff80*/  FFMA.FTZ R28, R27, R28, R18 ;  /* 0x0000001c1b1c7223 */ /* 0x000fe20000010012 */
[----:B------:R-:W-:Y:S02]  /*2ff90*/  HADD2.F32 R18, -RZ, R156.H0_H0 ;  /* 0x2000009cff127230 */ /* 0x000fe40000004100 */
[----:B------:R-:W-:Y:S01]  /*2ffa0*/  FMUL.FTZ R17, R90, R19 ;  /* 0x000000135a117220 */ /* 0x000fe20000410000 */
[----:B------:R-:W-:Y:S02]  /*2ffb0*/  HADD2.F32 R30, -RZ, R100.H0_H0 ;  /* 0x20000064ff1e7230 */ /* 0x000fe40000004100 */
[----:B------:R-:W-:Y:S01]  /*2ffc0*/  FADD.FTZ R19, -R52, R20 ;  /* 0x0000001434137221 */ /* 0x000fe20000010100 */
[----:B------:R-:W-:Y:S01]  /*2ffd0*/  FFMA.FTZ R14, R14, R29, R31 ;  /* 0x0000001d0e0e7223 */ /* 0x000fe2000001001f */
[----:B------:R-:W-:Y:S02]  /*2ffe0*/  HADD2.F32 R29, -RZ, R162.H1_H1 ;  /* 0x300000a2ff1d7230 */ /* 0x000fe40000004100 */
[----:B------:R-:W-:-:S02]  /*2fff0*/  HADD2.F32 R31, -RZ, R46.H1_H1 ;  /* 0x3000002eff1f7230 */ /* 0x000fc40000004100 */
[----:B------:R-:W-:Y:S01]  /*30000*/  FFMA.FTZ R17, R17, R18, R30 ;  /* 0x0000001211117223 */ /* 0x000fe2000001001e */
[C---:B------:R-:W-:Y:S01]  /*30010*/  FMUL.FTZ R18, R90.reuse, R19 ;  /* 0x000000135a127220 */ /* 0x040fe20000410000 */
        /* <DEDUP_REMOVED lines=8> */
[----:B------:R-:W-:Y:S02]  /*300a0*/  HADD2.F32 R20, -RZ, R157.H1_H1 ;  /* 0x3000009dff147230 */ /* 0x000fe40000004100 */
[----:B------:R-:W-:Y:S01]  /*300b0*/  FMUL.FTZ R21, R90, R21 ;  /* 0x000000155a157220 */ /* 0x000fe20000410000 */
[----:B------:R-:W-:Y:S02]  /*300c0*/  HADD2.F32 R22, -RZ, R101.H1_H1 ;  /* 0x30000065ff167230 */ /* 0x000fe40000004100 */
[----:B------:R-:W-:-:S03]  /*300d0*/  FFMA.FTZ R18, R18, R27, R29 ;  /* 0x0000001b12127223 */ /* 0x000fc6000001001d */
[----:B------:R-:W-:Y:S01]  /*300e0*/  FFMA.FTZ R27, R21, R20, R22 ;  /* 0x00000014151b7223 */ /* 0x000fe20000010016 */
[----:B------:R-:W-:Y:S02]  /*300f0*/  HADD2.F32 R20, -RZ, R158.H0_H0 ;  /* 0x2000009eff147230 */ /* 0x000fe40000004100 */
[----:B------:R-:W-:Y:S02]  /*30100*/  HADD2.F32 R22, -RZ, R102.H0_H0 ;  /* 0x20000066ff167230 */ /* 0x000fe40000004100 */
[----:B------:R-:W-:-:S03]  /*30110*/  FADD.FTZ R21, -R52, R24 ;  /* 0x0000001834157221 */ /* 0x000fc60000010100 */
[----:B------:R-:W-:Y:S01]  /*30120*/  FFMA.FTZ R24, R23, R20, R22 ;  /* 0x0000001417187223 */ /* 0x000fe20000010016 */
[----:B------:R-:W-:Y:S02]  /*30130*/  HADD2.F32 R20, -RZ, R158.H1_H1 ;  /* 0x3000009eff147230 */ /* 0x000fe40000004100 */
[----:B------:R-:W-:Y:S01]  /*30140*/  FMUL.FTZ R21, R90, R21 ;  /* 0x000000155a157220 */ /* 0x000fe20000410000 */
[----:B------:R-:W-:-:S05]  /*30150*/  HADD2.F32 R22, -RZ, R102.H1_H1 ;  /* 0x30000066ff167230 */ /* 0x000fca0000004100 */
[----:B------:R-:W-:Y:S01]  /*30160*/  FFMA.FTZ R29, R21, R20, R22 ;  /* 0x00000014151d7223 */ /* 0x000fe20000010016 */
[----:B------:R-:W-:Y:S02]  /*30170*/  HADD2.F32 R20, -RZ, R159.H0_H0 ;  /* 0x2000009fff147230 */ /* 0x000fe40000004100 */
[----:B------:R-:W-:Y:S02]  /*30180*/  HADD2.F32 R22, -RZ, R103.H0_H0 ;  /* 0x20000067ff167230 */ /* 0x000fe40000004100 */
[----:B------:R-:W-:Y:S01]  /*30190*/  FADD.FTZ R21, -R52, R38 ;  /* 0x0000002634157221 */ /* 0x000fe20000010100 */
[----:B------:R-:W-:Y:S02]  /*301a0*/  HADD2.F32 R106, -RZ, R159.H1_H1 ;  /* 0x3000009fff6a7230 */ /* 0x000fe40000004100 */
[----:B------:R-:W-:Y:S01]  /*301b0*/  FFMA.FTZ R105, R37, R20, R22 ;  /* 0x0000001425697223 */ /* 0x000fe20000010016 */
[----:B------:R-:W-:Y:S02]  /*301c0*/  HADD2.F32 R20, -RZ, R103.H1_H1 ;  /* 0x30000067ff147230 */ /* 0x000fe40000004100 */
[----:B------:R-:W-:Y:S01]  /*301d0*/  FMUL.FTZ R21, R90, R21 ;  /* 0x000000155a157220 */ /* 0x000fe20000410000 */
[----:B------:R-:W-:-:S02]  /*301e0*/  HADD2.F32 R23, -RZ, R108.H0_H0 ;  /* 0x2000006cff177230 */ /* 0x000fc40000004100 */
[----:B------:R-:W-:Y:S01]  /*301f0*/  FADD.FTZ R31, -R52, R56 ;  /* 0x00000038341f7221 */ /* 0x000fe20000010100 */
[----:B------:R-:W-:Y:S01]  /*30200*/  FFMA.FTZ R106, R21, R106, R20 ;  /* 0x0000006a156a7223 */ /* 0x000fe20000010014 */
[----:B------:R-:W-:Y:S02]  /*30210*/  HADD2.F32 R21, -RZ, R152.H0_H0 ;  /* 0x20000098ff157230 */ /* 0x000fe40000004100 */
[C---:B------:R-:W-:Y:S01]  /*30220*/  FMUL.FTZ R30, R90.reuse, R39 ;  /* 0x000000275a1e7220 */ /* 0x040fe20000410000 */
[----:B------:R-:W-:Y:S02]  /*30230*/  HADD2.F32 R32, -RZ, R160.H0_H0 ;  /* 0x200000a0ff207230 */ /* 0x000fe40000004100 */
[----:B------:R-:W-:Y:S02]  /*30240*/  HADD2.F32 R54, -RZ, R44.H0_H0 ;  /* 0x2000002cff367230 */ /* 0x000fe40000004100 */
[----:B------:R-:W-:Y:S01]  /*30250*/  FMUL.FTZ R31, R90, R31 ;  /* 0x0000001f5a1f7220 */ /* 0x000fe20000410000 */
[----:B------:R-:W-:-:S02]  /*30260*/  HADD2.F32 R20, -RZ, R152.H1_H1 ;  /* 0x30000098ff147230 */ /* 0x000fc40000004100 */
[----:B------:R-:W-:Y:S02]  /*30270*/  HADD2.F32 R22, -RZ, R108.H1_H1 ;  /* 0x3000006cff167230 */ /* 0x000fe40000004100 */
[----:B------:R-:W-:Y:S01]  /*30280*/  FFMA.FTZ R30, R30, R21, R23 ;  /* 0x000000151e1e7223 */ /* 0x000fe20000010017 */
[----:B------:R-:W-:Y:S01]  /*30290*/  FFMA.FTZ R11, R11, R32, R54 ;  /* 0x000000200b0b7223 */ /* 0x000fe20000010036 */
[----:B------:R-:W-:Y:S02]  /*302a0*/  HADD2.F32 R21, -RZ, R153.H0_H0 ;  /* 0x20000099ff157230 */ /* 0x000fe40000004100 */
[----:B------:R-:W-:Y:S01]  /*302b0*/  FADD.FTZ R37, -R52, R58 ;  /* 0x0000003a34257221 */ /* 0x000fe20000010100 */
[----:B------:R-:W-:Y:S02]  /*302c0*/  HADD2.F32 R23, -RZ, R109.H0_H0 ;  /* 0x2000006dff177230 */ /* 0x000fe40000004100 */
[----:B------:R-:W-:Y:S01]  /*302d0*/  FMUL.FTZ R32, R90, R57 ;  /* 0x000000395a207220 */ /* 0x000fe20000410000 */
[----:B------:R-:W-:Y:S01]  /*302e0*/  FFMA.FTZ R31, R31, R20, R22 ;  /* 0x000000141f1f7223 */ /* 0x000fe20000010016 */
[----:B------:R-:W-:-:S02]  /*302f0*/  HADD2.F32 R20, -RZ, R153.H1_H1 ;  /* 0x30000099ff147230 */ /* 0x000fc40000004100 */
[----:B------:R-:W-:Y:S01]  /*30300*/  FMUL.FTZ R37, R90, R37 ;  /* 0x000000255a257220 */ /* 0x000fe20000410000 */
[----:B------:R-:W-:Y:S02]  /*30310*/  HADD2.F32 R22, -RZ, R109.H1_H1 ;  /* 0x3000006dff167230 */ /* 0x000fe40000004100 */
[----:B------:R-:W-:Y:S01]  /*30320*/  FFMA.FTZ R32, R32, R21, R23 ;  /* 0x0000001520207223 */ /* 0x000fe20000010017 */
[----:B------:R-:W-:Y:S01]  /*30330*/  FADD.FTZ R21, -R52, R60 ;  /* 0x0000003c34157221 */ /* 0x000fe20000010100 */
[----:B------:R-:W-:Y:S02]  /*30340*/  HADD2.F32 R38, -RZ, R154.H0_H0 ;  /* 0x2000009aff267230 */ /* 0x000fe40000004100 */
[----:B------:R-:W-:Y:S01]  /*30350*/  FFMA.FTZ R37, R37, R20, R22 ;  /* 0x0000001425257223 */ /* 0x000fe20000010016 */
[--C-:B------:R-:W-:Y:S02]  /*30360*/  HADD2.F32 R20, -RZ, R110.reuse.H0_H0 ;  /* 0x2000006eff147230 */ /* 0x100fe40000004100 */
[----:B------:R-:W-:Y:S01]  /*30370*/  FMUL.FTZ R21, R90, R21 ;  /* 0x000000155a157220 */ /* 0x000fe20000410000 */
[----:B------:R-:W-:-:S02]  /*30380*/  HADD2.F32 R22, -RZ, R110.H1_H1 ;  /* 0x3000006eff167230 */ /* 0x000fc40000004100 */
[----:B------:R-:W-:Y:S01]  /*30390*/  FMUL.FTZ R39, R90, R59 ;  /* 0x0000003b5a277220 */ /* 0x000fe20000410000 */
[----:B------:R-:W-:Y:S01]  /*303a0*/  FFMA.FTZ R38, R21, R38, R20 ;  /* 0x0000002615267223 */ /* 0x000fe20000010014 */
[----:B------:R-:W-:Y:S02]  /*303b0*/  HADD2.F32 R20, -RZ, R154.H1_H1 ;  /* 0x3000009aff147230 */ /* 0x000fe40000004100 */
[C---:B------:R-:W-:Y:S01]  /*303c0*/  FADD.FTZ R21, -R52.reuse, R62 ;  /* 0x0000003e34157221 */ /* 0x040fe20000010100 */
[----:B------:R-:W-:Y:S02]  /*303d0*/  FADD.FTZ R53, -R52, R12 ;  /* 0x0000000c34357221 */ /* 0x000fe40000010100 */
        /* <DEDUP_REMOVED lines=9> */
[----:B------:R-:W-:Y:S02]  /*30470*/  HADD2.F32 R21, -RZ, R155.H1_H1 ;  /* 0x3000009bff157230 */ /* 0x000fe40000004100 */
[----:B------:R-:W-:Y:S01]  /*30480*/  FFMA.FTZ R12, R12, R55, R91 ;  /* 0x000000370c0c7223 */ /* 0x000fe2000001005b */
[----:B------:R-:W-:Y:S01]  /*30490*/  FADD.FTZ R55, -R52, R64 ;  /* 0x0000004034377221 */ /* 0x000fe20000010100 */
[----:B------:R-:W-:Y:S01]  /*304a0*/  FMUL.FTZ R54, R90, R63 ;  /* 0x0000003f5a367220 */ /* 0x000fe20000410000 */
[----:B------:R-:W-:Y:S01]  /*304b0*/  FFMA.FTZ R58, R58, R21, R23 ;  /* 0x000000153a3a7223 */ /* 0x000fe20000010017 */
[----:B------:R-:W-:-:S02]  /*304c0*/  HADD2.F32 R21, -RZ, R148.H0_H0 ;  /* 0x20000094ff157230 */ /* 0x000fc40000004100 */
[----:B------:R-:W-:Y:S02]  /*304d0*/  HADD2.F32 R23, -RZ, R116.H0_H0 ;  /* 0x20000074ff177230 */ /* 0x000fe40000004100 */
[----:B------:R-:W-:Y:S01]  /*304e0*/  FMUL.FTZ R55, R90, R55 ;  /* 0x000000375a377220 */ /* 0x000fe20000410000 */
[----:B------:R-:W-:Y:S02]  /*304f0*/  HADD2.F32 R20, -RZ, R148.H1_H1 ;  /* 0x30000094ff147230 */ /* 0x000fe40000004100 */
[----:B------:R-:W-:Y:S02]  /*30500*/  HADD2.F32 R22, -RZ, R116.H1_H1 ;  /* 0x30000074ff167230 */ /* 0x000fe40000004100 */
[----:B------:R-:W-:Y:S01]  /*30510*/  FFMA.FTZ R54, R54, R21, R23 ;  /* 0x0000001536367223 */ /* 0x000fe20000010017 */
[----:B------:R-:W-:Y:S02]  /*30520*/  HADD2.F32 R21, -RZ, R149.H0_H0 ;  /* 0x20000095ff157230 */ /* 0x000fe40000004100 */
[----:B------:R-:W-:Y:S01]  /*30530*/  FADD.FTZ R57, -R52, R66 ;  /* 0x0000004234397221 */ /* 0x000fe20000010100 */
[----:B------:R-:W-:-:S02]  /*30540*/  HADD2.F32 R23, -RZ, R117.H0_H0 ;  /* 0x20000075ff177230 */ /* 0x000fc40000004100 */
[C---:B------:R-:W-:Y:S01]  /*30550*/  FMUL.FTZ R56, R90.reuse, R65 ;  /* 0x000000415a387220 */ /* 0x040fe20000410000 */
[----:B------:R-:W-:Y:S01]  /*30560*/  FFMA.FTZ R55, R55, R20, R22 ;  /* 0x0000001437377223 */ /* 0x000fe20000010016 */
[----:B------:R-:W-:Y:S02]  /*30570*/  HADD2.F32 R20, -RZ, R149.H1_H1 ;  /* 0x30000095ff147230 */ /* 0x000fe40000004100 */
[----:B------:R-:W-:Y:S01]  /*30580*/  FMUL.FTZ R57, R90, R57 ;  /* 0x000000395a397220 */ /* 0x000fe20000410000 */
[----:B------:R-:W-:Y:S02]  /*30590*/  HADD2.F32 R22, -RZ, R117.H1_H1 ;  /* 0x30000075ff167230 */ /* 0x000fe40000004100 */
[----:B------:R-:W-:Y:S01]  /*305a0*/  FFMA.FTZ R56, R56, R21, R23 ;  /* 0x0000001538387223 */ /* 0x000fe20000010017 */
[----:B------:R-:W-:Y:S02]  /*305b0*/  FADD.FTZ R21, -R52, R68 ;  /* 0x0000004434157221 */ /* 0x000fe40000010100 */
[----:B------:R-:W-:Y:S01]  /*305c0*/  FFMA.FTZ R57, R57, R20, R22 ;  /* 0x0000001439397223 */ /* 0x000fe20000010016 */
[----:B------:R-:W-:-:S02]  /*305d0*/  HADD2.F32 R20, -RZ, R150.H0_H0 ;  /* 0x20000096ff147230 */ /* 0x000fc40000004100 */
[----:B------:R-:W-:Y:S01]  /*305e0*/  FMUL.FTZ R21, R90, R21 ;  /* 0x000000155a157220 */ /* 0x000fe20000410000 */
[--C-:B------:R-:W-:Y:S02]  /*305f0*/  HADD2.F32 R22, -RZ, R118.reuse.H0_H0 ;  /* 0x20000076ff167230 */ /* 0x100fe40000004100 */
[----:B------:R-:W-:Y:S01]  /*30600*/  FADD.FTZ R61, -R52, R70 ;  /* 0x00000046343d7221 */ /* 0x000fe20000010100 */
[----:B------:R-:W-:Y:S02]  /*30610*/  HADD2.F32 R23, -RZ, R118.H1_H1 ;  /* 0x30000076ff177230 */ /* 0x000fe40000004100 */
[C---:B------:R-:W-:Y:S01]  /*30620*/  FMUL.FTZ R60, R90.reuse, R67 ;  /* 0x000000435a3c7220 */ /* 0x040fe20000410000 */
[----:B------:R-:W-:Y:S01]  /*30630*/  FFMA.FTZ R59, R21, R20, R22 ;  /* 0x00000014153b7223 */ /* 0x000fe20000010016 */
[----:B------:R-:W-:Y:S02]  /*30640*/  HADD2.F32 R21, -RZ, R150.H1_H1 ;  /* 0x30000096ff157230 */ /* 0x000fe40000004100 */
[----:B------:R-:W-:Y:S01]  /*30650*/  FMUL.FTZ R61, R90, R61 ;  /* 0x0000003d5a3d7220 */ /* 0x000fe20000410000 */
[----:B------:R-:W-:-:S02]  /*30660*/  HADD2.F32 R64, -RZ, R151.H0_H0 ;  /* 0x20000097ff407230 */ /* 0x000fc40000004100 */
[----:B------:R-:W-:Y:S02]  /*30670*/  HADD2.F32 R20, -RZ, R119.H0_H0 ;  /* 0x20000077ff147230 */ /* 0x000fe40000004100 */
        /* <DEDUP_REMOVED lines=8> */
[----:B------:R-:W-:Y:S01]  /*30700*/  FFMA.FTZ R66, R66, R21, R23 ;  /* 0x0000001542427223 */ /* 0x000fe20000010017 */
[----:B------:R-:W-:Y:S01]  /*30710*/  FADD.FTZ R21, -R52, R72 ;  /* 0x0000004834157221 */ /* 0x000fe20000010100 */
[----:B------:R-:W-:Y:S02]  /*30720*/  HADD2.F32 R62, -RZ, R144.H1_H1 ;  /* 0x30000090ff3e7230 */ /* 0x000fe40000004100 */
[----:B------:R-:W-:Y:S01]  /*30730*/  FFMA.FTZ R61, R61, R20, R22 ;  /* 0x000000143d3d7223 */ /* 0x000fe20000010016 */
[----:B------:R-:W-:Y:S02]  /*30740*/  HADD2.F32 R20, -RZ, R120.H1_H1 ;  /* 0x30000078ff147230 */ /* 0x000fe40000004100 */
[C---:B------:R-:W-:Y:S01]  /*30750*/  FMUL.FTZ R21, R90.reuse, R21 ;  /* 0x000000155a157220 */ /* 0x040fe20000410000 */
[----:B------:R-:W-:Y:S02]  /*30760*/  HADD2.F32 R22, -RZ, R121.H0_H0 ;  /* 0x20000079ff167230 */ /* 0x000fe40000004100 */
[----:B------:R-:W-:Y:S01]  /*30770*/  FMUL.FTZ R63, R90, R73 ;  /* 0x000000495a3f7220 */ /* 0x000fe20000410000 */
[----:B------:R-:W-:Y:S01]  /*30780*/  FFMA.FTZ R62, R21, R62, R20 ;  /* 0x0000003e153e7223 */ /* 0x000fe20000010014 */
[----:B------:R-:W-:-:S02]  /*30790*/  HADD2.F32 R20, -RZ, R145.H0_H0 ;  /* 0x20000091ff147230 */ /* 0x000fc40000004100 */
[----:B------:R-:W-:-:S03]  /*307a0*/  FADD.FTZ R21, -R52, R74 ;  /* 0x0000004a34157221 */ /* 0x000fc60000010100 */
[----:B------:R-:W-:Y:S01]  /*307b0*/  FFMA.FTZ R63, R63, R20, R22 ;  /* 0x000000143f3f7223 */ /* 0x000fe20000010016 */
[----:B------:R-:W-:Y:S02]  /*307c0*/  HADD2.F32 R20, -RZ, R145.H1_H1 ;  /* 0x30000091ff147230 */ /* 0x000fe40000004100 */
[C---:B------:R-:W-:Y:S01]  /*307d0*/  FMUL.FTZ R21, R90.reuse, R21 ;  /* 0x000000155a157220 */ /* 0x040fe20000410000 */
[----:B------:R-:W-:Y:S02]  /*307e0*/  HADD2.F32 R22, -RZ, R121.H1_H1 ;  /* 0x30000079ff167230 */ /* 0x000fe40000004100 */
[----:B------:R-:W-:-:S03]  /*307f0*/  FMUL.FTZ R69, R90, R75 ;  /* 0x0000004b5a457220 */ /* 0x000fc60000410000 */
[----:B------:R-:W-:Y:S01]  /*30800*/  FFMA.FTZ R65, R21, R20, R22 ;  /* 0x0000001415417223 */ /* 0x000fe20000010016 */
[----:B------:R-:W-:Y:S02]  /*30810*/  HADD2.F32 R20, -RZ, R146.H0_H0 ;  /* 0x20000092ff147230 */ /* 0x000fe40000004100 */
[----:B------:R-:W-:Y:S02]  /*30820*/  HADD2.F32 R22, -RZ, R122.H0_H0 ;  /* 0x2000007aff167230 */ /* 0x000fe40000004100 */
[----:B------:R-:W-:-:S03]  /*30830*/  FADD.FTZ R21, -R52, R76 ;  /* 0x0000004c34157221 */ /* 0x000fc60000010100 */
[----:B------:R-:W-:Y:S01]  /*30840*/  FFMA.FTZ R69, R69, R20, R22 ;  /* 0x0000001445457223 */ /* 0x000fe20000010016 */
[----:B------:R-:W-:Y:S02]  /*30850*/  HADD2.F32 R20, -RZ, R146.H1_H1 ;  /* 0x30000092ff147230 */ /* 0x000fe40000004100 */
[----:B------:R-:W-:Y:S01]  /*30860*/  FMUL.FTZ R21, R90, R21 ;  /* 0x000000155a157220 */ /* 0x000fe20000410000 */
[----:B------:R-:W-:Y:S02]  /*30870*/  HADD2.F32 R22, -RZ, R122.H1_H1 ;  /* 0x3000007aff167230 */ /* 0x000fe40000004100 */
[----:B------:R-:W-:-:S03]  /*30880*/  FADD.FTZ R77, -R52, R77 ;  /* 0x0000004d344d7221 */ /* 0x000fc60000010100 */
[----:B------:R-:W-:Y:S01]  /*30890*/  FFMA.FTZ R91, R21, R20, R22 ;  /* 0x00000014155b7223 */ /* 0x000fe20000010016 */
[----:B------:R-:W-:Y:S02]  /*308a0*/  HADD2.F32 R20, -RZ, R147.H0_H0 ;  /* 0x20000093ff147230 */ /* 0x000fe40000004100 */
[----:B------:R-:W-:Y:S01]  /*308b0*/  FMUL.FTZ R77, R90, R77 ;  /* 0x0000004d5a4d7220 */ /* 0x000fe20000410000 */
[----:B------:R-:W-:Y:S02]  /*308c0*/  HADD2.F32 R22, -RZ, R123.H0_H0 ;  /* 0x2000007bff167230 */ /* 0x000fe40000004100 */
[----:B------:R-:W-:Y:S01]  /*308d0*/  FADD.FTZ R21, -R52, R78 ;  /* 0x0000004e34157221 */ /* 0x000fe20000010100 */
[----:B------:R-:W-:Y:S02]  /*308e0*/  HADD2.F32 R104, -RZ, R147.H1_H1 ;  /* 0x30000093ff687230 */ /* 0x000fe40000004100 */
[----:B------:R-:W-:Y:S01]  /*308f0*/  FFMA.FTZ R95, R77, R20, R22 ;  /* 0x000000144d5f7223 */ /* 0x000fe20000010016 */
[----:B------:R-:W-:-:S02]  /*30900*/  HADD2.F32 R20, -RZ, R123.H1_H1 ;  /* 0x3000007bff147230 */ /* 0x000fc40000004100 */
[----:B------:R-:W-:Y:S01]  /*30910*/  FMUL.FTZ R21, R90, R21 ;  /* 0x000000155a157220 */ /* 0x000fe20000410000 */
[----:B------:R-:W-:Y:S01]  /*30920*/  FADD.FTZ R23, -R52, R80 ;  /* 0x0000005034177221 */ /* 0x000fe20000010100 */
[----:B------:R-:W-:Y:S02]  /*30930*/  HADD2.F32 R22, -RZ, R124.H0_H0 ;  /* 0x2000007cff167230 */ /* 0x000fe40000004100 */
[----:B------:R-:W-:Y:S01]  /*30940*/  FFMA.FTZ R104, R21, R104, R20 ;  /* 0x0000006815687223 */ /* 0x000fe20000010014 */
[--C-:B------:R-:W-:Y:S02]  /*30950*/  HADD2.F32 R20, -RZ, R140.reuse.H0_H0 ;  /* 0x2000008cff147230 */ /* 0x100fe40000004100 */
[----:B------:R-:W-:Y:S01]  /*30960*/  FMUL.FTZ R23, R90, R23 ;  /* 0x000000175a177220 */ /* 0x000fe20000410000 */
[C---:B------:R-:W-:Y:S01]  /*30970*/  FADD.FTZ R79, -R52.reuse, R79 ;  /* 0x0000004f344f7221 */ /* 0x040fe20000010100 */
[----:B------:R-:W-:Y:S01]  /*30980*/  FADD.FTZ R71, -R52, R82 ;  /* 0x0000005234477221 */ /* 0x000fe20000010100 */
[----:B------:R-:W-:-:S02]  /*30990*/  HADD2.F32 R21, -RZ, R140.H1_H1 ;  /* 0x3000008cff157230 */ /* 0x000fc40000004100 */
        /* <DEDUP_REMOVED lines=8> */
[----:B------:R-:W-:-:S02]  /*30a20*/  HADD2.F32 R21, -RZ, R141.H0_H0 ;  /* 0x2000008dff157230 */ /* 0x000fc40000004100 */
[----:B------:R-:W-:Y:S01]  /*30a30*/  FFMA.FTZ R79, R71, R20, R22 ;  /* 0x00000014474f7223 */ /* 0x000fe20000010016 */
[----:B------:R-:W-:Y:S02]  /*30a40*/  HADD2.F32 R23, -RZ, R125.H0_H0 ;  /* 0x2000007dff177230 */ /* 0x000fe40000004100 */
[----:B------:R-:W-:Y:S01]  /*30a50*/  FADD.FTZ R71, -R52, R84 ;  /* 0x0000005434477221 */ /* 0x000fe20000010100 */
[----:B------:R-:W-:Y:S01]  /*30a60*/  FMUL.FTZ R78, R90, R81 ;  /* 0x000000515a4e7220 */ /* 0x000fe20000410000 */
[----:B------:R-:W-:Y:S01]  /*30a70*/  FADD.FTZ R83, -R52, R83 ;  /* 0x0000005334537221 */ /* 0x000fe20000010100 */
[----:B------:R-:W-:Y:S02]  /*30a80*/  HADD2.F32 R20, -RZ, R142.H1_H1 ;  /* 0x3000008eff147230 */ /* 0x000fe40000004100 */
[----:B------:R-:W-:Y:S01]  /*30a90*/  FMUL.FTZ R71, R90, R71 ;  /* 0x000000475a477220 */ /* 0x000fe20000410000 */
[----:B------:R-:W-:Y:S02]  /*30aa0*/  HADD2.F32 R22, -RZ, R126.H1_H1 ;  /* 0x3000007eff167230 */ /* 0x000fe40000004100 */
[----:B------:R-:W-:Y:S01]  /*30ab0*/  FFMA.FTZ R78, R78, R21, R23 ;  /* 0x000000154e4e7223 */ /* 0x000fe20000010017 */
[----:B------:R-:W-:-:S02]  /*30ac0*/  HADD2.F32 R21, -RZ, R142.H0_H0 ;  /* 0x2000008eff157230 */ /* 0x000fc40000004100 */
[----:B------:R-:W-:Y:S01]  /*30ad0*/  FADD.FTZ R85, -R52, R85 ;  /* 0x0000005534557221 */ /* 0x000fe20000010100 */
[----:B------:R-:W-:Y:S02]  /*30ae0*/  HADD2.F32 R23, -RZ, R126.H0_H0 ;  /* 0x2000007eff177230 */ /* 0x000fe40000004100 */
[C---:B------:R-:W-:Y:S01]  /*30af0*/  FMUL.FTZ R82, R90.reuse, R83 ;  /* 0x000000535a527220 */ /* 0x040fe20000410000 */
[----:B------:R-:W-:Y:S01]  /*30b00*/  FFMA.FTZ R83, R71, R20, R22 ;  /* 0x0000001447537223 */ /* 0x000fe20000010016 */
[----:B------:R-:W-:Y:S02]  /*30b10*/  HADD2.F32 R20, -RZ, R143.H0_H0 ;  /* 0x2000008fff147230 */ /* 0x000fe40000004100 */
[----:B------:R-:W-:Y:S01]  /*30b20*/  FMUL.FTZ R85, R90, R85 ;  /* 0x000000555a557220 */ /* 0x000fe20000410000 */
[----:B------:R-:W-:Y:S02]  /*30b30*/  HADD2.F32 R22, -RZ, R127.H0_H0 ;  /* 0x2000007fff167230 */ /* 0x000fe40000004100 */
[----:B------:R-:W-:Y:S01]  /*30b40*/  FFMA.FTZ R82, R82, R21, R23 ;  /* 0x0000001552527223 */ /* 0x000fe20000010017 */
[----:B------:R-:W-:-:S02]  /*30b50*/  FADD.FTZ R21, -R52, R86 ;  /* 0x0000005634157221 */ /* 0x000fc40000010100 */
[----:B------:R-:W-:Y:S01]  /*30b60*/  FFMA.FTZ R86, R85, R20, R22 ;  /* 0x0000001455567223 */ /* 0x000fe20000010016 */
[----:B------:R-:W-:Y:S02]  /*30b70*/  HADD2.F32 R20, -RZ, R143.H1_H1 ;  /* 0x3000008fff147230 */ /* 0x000fe40000004100 */
[----:B------:R-:W-:Y:S01]  /*30b80*/  FMUL.FTZ R21, R90, R21 ;  /* 0x000000155a157220 */ /* 0x000fe20000410000 */
[----:B------:R-:W-:Y:S02]  /*30b90*/  HADD2.F32 R22, -RZ, R127.H1_H1 ;  /* 0x3000007fff167230 */ /* 0x000fe40000004100 */
[----:B------:R-:W-:Y:S01]  /*30ba0*/  FADD.FTZ R23, -R52, R87 ;  /* 0x0000005734177221 */ /* 0x000fe20000010100 */
[----:B------:R-:W-:Y:S02]  /*30bb0*/  HADD2.F32 R80, -RZ, R136.H0_H0 ;  /* 0x20000088ff507230 */ /* 0x000fe40000004100 */
[----:B------:R-:W-:Y:S01]  /*30bc0*/  FFMA.FTZ R87, R21, R20, R22 ;  /* 0x0000001415577223 */ /* 0x000fe20000010016 */
[----:B------:R-:W-:-:S02]  /*30bd0*/  HADD2.F32 R20, -RZ, R128.H0_H0 ;  /* 0x20000080ff147230 */ /* 0x000fc40000004100 */
[----:B------:R-:W-:Y:S01]  /*30be0*/  FMUL.FTZ R23, R90, R23 ;  /* 0x000000175a177220 */ /* 0x000fe20000410000 */
[----:B------:R-:W-:Y:S01]  /*30bf0*/  FADD.FTZ R21, -R52, R88 ;  /* 0x0000005834157221 */ /* 0x000fe20000010100 */
[----:B------:R-:W-:Y:S02]  /*30c00*/  HADD2.F32 R22, -RZ, R128.H1_H1 ;  /* 0x30000080ff167230 */ /* 0x000fe40000004100 */
[----:B------:R-:W-:Y:S01]  /*30c10*/  FFMA.FTZ R80, R23, R80, R20 ;  /* 0x0000005017507223 */ /* 0x000fe20000010014 */
[----:B------:R-:W-:Y:S02]  /*30c20*/  HADD2.F32 R20, -RZ, R136.H1_H1 ;  /* 0x30000088ff147230 */ /* 0x000fe40000004100 */
[----:B------:R-:W-:Y:S01]  /*30c30*/  FMUL.FTZ R21, R90, R21 ;  /* 0x000000155a157220 */ /* 0x000fe20000410000 */
[C---:B------:R-:W-:Y:S01]  /*30c40*/  FADD.FTZ R71, -R52.reuse, R92 ;  /* 0x0000005c34477221 */ /* 0x040fe20000010100 */
[----:B------:R-:W-:Y:S02]  /*30c50*/  FADD.FTZ R89, -R52, R89 ;  /* 0x0000005934597221 */ /* 0x000fe40000010100 */
[----:B------:R-:W-:Y:S01]  /*30c60*/  FFMA.FTZ R81, R21, R20, R22 ;  /* 0x0000001415517223 */ /* 0x000fe20000010016 */
[----:B------:R-:W-:-:S02]  /*30c70*/  HADD2.F32 R20, -RZ, R137.H1_H1 ;  /* 0x30000089ff147230 */ /* 0x000fc40000004100 */
[----:B------:R-:W-:Y:S01]  /*30c80*/  FMUL.FTZ R71, R90, R71 ;  /* 0x000000475a477220 */ /* 0x000fe20000410000 */
[----:B------:R-:W-:Y:S02]  /*30c90*/  HADD2.F32 R22, -RZ, R129.H1_H1 ;  /* 0x30000081ff167230 */ /* 0x000fe40000004100 */
[----:B------:R-:W-:Y:S01]  /*30ca0*/  FADD.FTZ R93, -R52, R93 ;  /* 0x0000005d345d7221 */ /* 0x000fe20000010100 */
[----:B------:R-:W-:Y:S02]  /*30cb0*/  HADD2.F32 R21, -RZ, R137.H0_H0 ;  /* 0x20000089ff157230 */ /* 0x000fe40000004100 */
[----:B------:R-:W-:Y:S01]  /*30cc0*/  FMUL.FTZ R84, R90, R89 ;  /* 0x000000595a547220 */ /* 0x000fe20000410000 */
[----:B------:R-:W-:Y:S02]  /*30cd0*/  HADD2.F32 R23, -RZ, R129.H0_H0 ;  /* 0x20000081ff177230 */ /* 0x000fe40000004100 */
[----:B------:R-:W-:Y:S01]  /*30ce0*/  FFMA.FTZ R85, R71, R20, R22 ;  /* 0x0000001447557223 */ /* 0x000fe20000010016 */
[----:B------:R-:W-:-:S02]  /*30cf0*/  HADD2.F32 R20, -RZ, R138.H0_H0 ;  /* 0x2000008aff147230 */ /* 0x000fc40000004100 */
[----:B------:R-:W-:Y:S01]  /*30d00*/  FMUL.FTZ R93, R90, R93 ;  /* 0x0000005d5a5d7220 */ /* 0x000fe20000410000 */
[----:B------:R-:W-:Y:S02]  /*30d10*/  HADD2.F32 R22, -RZ, R130.H0_H0 ;  /* 0x20000082ff167230 */ /* 0x000fe40000004100 */
[----:B------:R-:W-:Y:S01]  /*30d20*/  FFMA.FTZ R84, R84, R21, R23 ;  /* 0x0000001554547223 */ /* 0x000fe20000010017 */
[C---:B------:R-:W-:Y:S01]  /*30d30*/  FADD.FTZ R21, -R52.reuse, R96 ;  /* 0x0000006034157221 */ /* 0x040fe20000010100 */
[C---:B------:R-:W-:Y:S01]  /*30d40*/  FADD.FTZ R97, -R52.reuse, R97 ;  /* 0x0000006134617221 */ /* 0x040fe20000010100 */
[----:B------:R-:W-:Y:S01]  /*30d50*/  FADD.FTZ R23, -R52, R132 ;  /* 0x0000008434177221 */ /* 0x000fe20000010100 */
[----:B------:R-:W-:Y:S01]  /*30d60*/  FFMA.FTZ R52, R93, R20, R22 ;  /* 0x000000145d347223 */ /* 0x000fe20000010016 */
[----:B------:R-:W-:Y:S02]  /*30d70*/  HADD2.F32 R88, -RZ, R138.H1_H1 ;  /* 0x3000008aff587230 */ /* 0x000fe40000004100 */
[----:B------:R-:W-:Y:S01]  /*30d80*/  FMUL.FTZ R21, R90, R21 ;  /* 0x000000155a157220 */ /* 0x000fe20000410000 */
[----:B------:R-:W-:-:S02]  /*30d90*/  HADD2.F32 R20, -RZ, R130.H1_H1 ;  /* 0x30000082ff147230 */ /* 0x000fc40000004100 */
[C---:B------:R-:W-:Y:S01]  /*30da0*/  FMUL.FTZ R89, R90.reuse, R97 ;  /* 0x000000615a597220 */ /* 0x040fe20000410000 */
[----:B------:R-:W-:Y:S02]  /*30db0*/  HADD2.F32 R22, -RZ, R131.H0_H0 ;  /* 0x20000083ff167230 */ /* 0x000fe40000004100 */
[----:B------:R-:W-:Y:S01]  /*30dc0*/  FMUL.FTZ R90, R90, R23 ;  /* 0x000000175a5a7220 */ /* 0x000fe20000410000 */
[----:B------:R-:W-:Y:S01]  /*30dd0*/  FFMA.FTZ R88, R21, R88, R20 ;  /* 0x0000005815587223 */ /* 0x000fe20000010014 */
[--C-:B------:R-:W-:Y:S02]  /*30de0*/  HADD2.F32 R20, -RZ, R139.reuse.H0_H0 ;  /* 0x2000008bff147230 */ /* 0x100fe40000004100 */
[----:B------:R-:W-:Y:S02]  /*30df0*/  HADD2.F32 R21, -RZ, R139.H1_H1 ;  /* 0x3000008bff157230 */ /* 0x000fe40000004100 */
[----:B------:R-:W-:Y:S02]  /*30e00*/  HADD2.F32 R23, -RZ, R131.H1_H1 ;  /* 0x30000083ff177230 */ /* 0x000fe40000004100 */
[----:B------:R-:W-:Y:S01]  /*30e10*/  FFMA.FTZ R89, R89, R20, R22 ;  /* 0x0000001459597223 */ /* 0x000fe20000010016 */
[----:B------:R-:W-:-:S02]  /*30e20*/  F2FP.F16.F32.PACK_AB R20, R12, R11 ;  /* 0x0000000b0c14723e */ /* 0x000fc400000000ff */
[----:B------:R-:W-:Y:S01]  /*30e30*/  F2FP.F16.F32.PACK_AB R12, R18, R17 ;  /* 0x00000011120c723e */ /* 0x000fe200000000ff */
[----:B------:R-:W-:Y:S01]  /*30e40*/  FFMA.FTZ R90, R90, R21, R23 ;  /* 0x000000155a5a7223 */ /* 0x000fe20000010017 */
[----:B------:R-:W-:Y:S02]  /*30e50*/  F2FP.F16.F32.PACK_AB R21, R14, R13 ;  /* 0x0000000d0e15723e */ /* 0x000fe400000000ff */
[----:B------:R-:W-:Y:S02]  /*30e60*/  IADD3 R17, PT, PT, R25, 0x20, RZ ;  /* 0x0000002019117810 */ /* 0x000fe40007ffe0ff */
[----:B------:R-:W-:Y:S01]  /*30e70*/  F2FP.F16.F32.PACK_AB R13, R27, R19 ;  /* 0x000000131b0d723e */ /* 0x000fe200000000ff */
[----:B------:R-:W-:Y:S01]  /*30e80*/  VIADD R19, R25, 0x40 ;  /* 0x0000004019137836 */ /* 0x000fe20000000000 */
[----:B------:R-:W-:Y:S01]  /*30e90*/  F2FP.F16.F32.PACK_AB R22, R16, R15 ;  /* 0x0000000f1016723e */ /* 0x000fe200000000ff */
[----:B------:R-:W-:Y:S01]  /*30ea0*/  IMAD.WIDE.U32 R16, R17, 0x10, R112 ;  /* 0x0000001011107825 */ /* 0x000fe200078e0070 */
[----:B------:R-:W-:-:S02]  /*30eb0*/  F2FP.F16.F32.PACK_AB R23, R28, R26 ;  /* 0x0000001a1c17723e */ /* 0x000fc400000000ff */
[----:B------:R-:W-:Y:S01]  /*30ec0*/  F2FP.F16.F32.PACK_AB R15, R106, R105 ;  /* 0x000000696a0f723e */ /* 0x000fe200000000ff */
[--C-:B------:R-:W-:Y:S01]  /*30ed0*/  IMAD.WIDE.U32 R18, R19, 0x10, R112.reuse ;  /* 0x0000001013127825 */ /* 0x100fe200078e0070 */
[----:B------:R-:W-:Y:S02]  /*30ee0*/  F2FP.F16.F32.PACK_AB R14, R29, R24 ;  /* 0x000000181d0e723e */ /* 0x000fe400000000ff */
[C---:B------:R-:W-:Y:S01]  /*30ef0*/  IADD3 R29, PT, PT, R25.reuse, 0x60, RZ ;  /* 0x00000060191d7810 */ /* 0x040fe20007ffe0ff */
[C---:B------:R-:W-:Y:S01]  /*30f00*/  VIADD R71, R25.reuse, 0x80 ;  /* 0x0000008019477836 */ /* 0x040fe20000000000 */
[C---:B------:R-:W-:Y:S01]  /*30f10*/  IADD3 R73, PT, PT, R25.reuse, 0xa0, RZ ;  /* 0x000000a019497810 */ /* 0x040fe20007ffe0ff */
[----:B------:R0:W-:Y:S01]  /*30f20*/  STG.E.128 desc[UR8][R16.64], R20 ;  /* 0x0000001410007986 */ /* 0x0001e2000c101d08 */
[C---:B------:R-:W-:Y:S01]  /*30f30*/  VIADD R75, R25.reuse, 0xc0 ;  /* 0x000000c0194b7836 */ /* 0x040fe20000000000 */
[----:B------:R-:W-:Y:S01]  /*30f40*/  IADD3 R77, PT, PT, R25, 0xe0, RZ ;  /* 0x000000e0194d7810 */ /* 0x000fe20007ffe0ff */
[----:B------:R-:W-:Y:S01]  /*30f50*/  IMAD.WIDE.U32 R28, R29, 0x10, R112 ;  /* 0x000000101d1c7825 */ /* 0x000fe200078e0070 */
[----:B------:R1:W-:Y:S01]  /*30f60*/  STG.E.128 desc[UR8][R18.64], R12 ;  /* 0x0000000c12007986 */ /* 0x0003e2000c101d08 */
[----:B------:R-:W-:-:S02]  /*30f70*/  F2FP.F16.F32.PACK_AB R27, R66, R64 ;  /* 0x00000040421b723e */ /* 0x000fc400000000ff */
[--C-:B------:R-:W-:Y:S01]  /*30f80*/  IMAD.WIDE.U32 R70, R71, 0x10, R112.reuse ;  /* 0x0000001047467825 */ /* 0x100fe200078e0070 */
[----:B------:R-:W-:Y:S02]  /*30f90*/  F2FP.F16.F32.PACK_AB R26, R60, R59 ;  /* 0x0000003b3c1a723e */ /* 0x000fe400000000ff */
[----:B------:R-:W-:Y:S01]  /*30fa0*/  F2FP.F16.F32.PACK_AB R25, R57, R56 ;  /* 0x000000383919723e */ /* 0x000fe200000000ff */
[--C-:B------:R-:W-:Y:S01]  /*30fb0*/  IMAD.WIDE.U32 R72, R73, 0x10, R112.reuse ;  /* 0x0000001049487825 */ /* 0x100fe200078e0070 */
[----:B------:R-:W-:Y:S02]  /*30fc0*/  F2FP.F16.F32.PACK_AB R24, R55, R54 ;  /* 0x000000363718723e */ /* 0x000fe400000000ff */
[----:B------:R-:W-:Y:S01]  /*30fd0*/  F2FP.F16.F32.PACK_AB R54, R88, R52 ;  /* 0x000000345836723e */ /* 0x000fe200000000ff */
[----:B------:R-:W-:Y:S01]  /*30fe0*/  IMAD.WIDE.U32 R74, R75, 0x10, R112 ;  /* 0x000000104b4a7825 */ /* 0x000fe200078e0070 */
[----:B0-----:R-:W-:Y:S02]  /*30ff0*/  F2FP.F16.F32.PACK_AB R17, R37, R32 ;  /* 0x000000202511723e */ /* 0x001fe400000000ff */
[----:B------:R-:W-:-:S02]  /*31000*/  F2FP.F16.F32.PACK_AB R16, R31, R30 ;  /* 0x0000001e1f10723e */ /* 0x000fc400000000ff */
[----:B-1----:R-:W-:Y:S02]  /*31010*/  F2FP.F16.F32.PACK_AB R19, R58, R53 ;  /* 0x000000353a13723e */ /* 0x002fe400000000ff */
[----:B------:R-:W-:Y:S02]  /*31020*/  F2FP.F16.F32.PACK_AB R18, R39, R38 ;  /* 0x000000262712723e */ /* 0x000fe400000000ff */
[----:B------:R-:W-:Y:S02]  /*31030*/  F2FP.F16.F32.PACK_AB R15, R104, R95 ;  /* 0x0000005f680f723e */ /* 0x000fe400000000ff */
[----:B------:R-:W-:Y:S02]  /*31040*/  F2FP.F16.F32.PACK_AB R14, R91, R69 ;  /* 0x000000455b0e723e */ /* 0x000fe400000000ff */
[----:B------:R-:W-:Y:S02]  /*31050*/  F2FP.F16.F32.PACK_AB R13, R65, R63 ;  /* 0x0000003f410d723e */ /* 0x000fe400000000ff */
[----:B------:R-:W-:Y:S01]  /*31060*/  F2FP.F16.F32.PACK_AB R12, R62, R61 ;  /* 0x0000003d3e0c723e */ /* 0x000fe200000000ff */
[----:B------:R-:W-:Y:S01]  /*31070*/  IMAD.WIDE.U32 R76, R77, 0x10, R112 ;  /* 0x000000104d4c7825 */ /* 0x000fe200078e0070 */
[----:B------:R-:W-:-:S02]  /*31080*/  F2FP.F16.F32.PACK_AB R23, R87, R86 ;  /* 0x000000565717723e */ /* 0x000fc400000000ff */
[----:B------:R-:W-:Y:S02]  /*31090*/  F2FP.F16.F32.PACK_AB R22, R83, R82 ;  /* 0x000000525316723e */ /* 0x000fe400000000ff */
[----:B------:R-:W-:Y:S02]  /*310a0*/  F2FP.F16.F32.PACK_AB R21, R79, R78 ;  /* 0x0000004e4f15723e */ /* 0x000fe400000000ff */
[----:B------:R-:W-:Y:S01]  /*310b0*/  F2FP.F16.F32.PACK_AB R20, R68, R67 ;  /* 0x000000434414723e */ /* 0x000fe200000000ff */
[----:B------:R1:W-:Y:S01]  /*310c0*/  STG.E.128 desc[UR8][R28.64], R16 ;  /* 0x000000101c007986 */ /* 0x0003e2000c101d08 */
[----:B------:R-:W-:Y:S02]  /*310d0*/  F2FP.F16.F32.PACK_AB R55, R90, R89 ;  /* 0x000000595a37723e */ /* 0x000fe400000000ff */
[----:B------:R-:W-:Y:S02]  /*310e0*/  F2FP.F16.F32.PACK_AB R53, R85, R84 ;  /* 0x000000545535723e */ /* 0x000fe400000000ff */
[----:B------:R-:W-:Y:S01]  /*310f0*/  F2FP.F16.F32.PACK_AB R52, R81, R80 ;  /* 0x000000505134723e */ /* 0x000fe200000000ff */
[----:B------:R1:W-:Y:S04]  /*31100*/  STG.E.128 desc[UR8][R70.64], R24 ;  /* 0x0000001846007986 */ /* 0x0003e8000c101d08 */
[----:B------:R1:W-:Y:S04]  /*31110*/  STG.E.128 desc[UR8][R72.64], R12 ;  /* 0x0000000c48007986 */ /* 0x0003e8000c101d08 */
[----:B------:R1:W-:Y:S04]  /*31120*/  STG.E.128 desc[UR8][R74.64], R20 ;  /* 0x000000144a007986 */ /* 0x0003e8000c101d08 */
[----:B------:R1:W-:Y:S02]  /*31130*/  STG.E.128 desc[UR8][R76.64], R52 ;  /* 0x000000344c007986 */ /* 0x0003e4000c101d08 */
.L_x_10897:
[----:B------:R-:W-:Y:S05]  /*31140*/  BSYNC.RECONVERGENT B1 ;  /* 0x0000000000017941 */ /* 0x000fea0003800200 */
.L_x_10896:
[----:B-1----:R-:W1:Y:S02]  /*31150*/  LDC.64 R12, c[0x0][0x380] ;  /* 0x0000e000ff0c7b82 */ /* 0x002e640000000a00 */
[----:B-1----:R-:W-:-:S05]  /*31160*/  IMAD R134, R12, 0x4, R134 ;  /* 0x000000040c867824 */ /* 0x002fca00078e0286 */
[----:B------:R-:W-:-:S13]  /*31170*/  ISETP.GE.AND P0, PT, R134, R13, PT ;  /* 0x0000000d8600720c */ /* 0x000fda0003f06270 */
[----:B------:R-:W-:Y:S05]  /*31180*/  @!P0 BRA `(.L_x_10898) ;  /* 0xfffffcf800548947 */ /* 0x000fea000383ffff */
[----:B------:R-:W-:Y:S05]  /*31190*/  BSYNC B0 ;  /* 0x0000000000007941 */ /* 0x000fea0003800000 */
.L_x_9952:
[----:B------:R-:W-:Y:S05]  /*311a0*/  EXIT ;  /* 0x000000000000794d */ /* 0x000fea0003800000 */
.L_x_10895:
        /* <DEDUP_REMOVED lines=8> */
.L_x_10900:
[----:B------:R-:W-:Y:S05]  /*31230*/  BSYNC B1 ;  /* 0x0000000000017941 */ /* 0x000fea0003800000 */
.L_x_10899:
[----:B------:R-:W-:Y:S01]  /*31240*/  FADD.FTZ R104, R95, R52 ;  /* 0x000000345f687221 */ /* 0x000fe20000010000 */
[----:B------:R-:W-:Y:S01]  /*31250*/  MOV R90, 0x2 ;  /* 0x00000002005a7802 */ /* 0x000fe20000000f00 */
[----:B------:R-:W-:Y:S01]  /*31260*/  IMAD.MOV.U32 R55, RZ, RZ, 0x1f ;  /* 0x0000001fff377424 */ /* 0x000fe200078e00ff */
[----:B------:R-:W-:Y:S01]  /*31270*/  MOV R54, 0xffffffff ;  /* 0xffffffff00367802 */ /* 0x000fe20000000f00 */
[----:B------:R-:W0:Y:S06]  /*31280*/  LDC R53, c[0x0][0x400] ;  /* 0x00010000ff357b82 */ /* 0x000e2c0000000800 */
[----:B0-----:R-:W-:Y:S05]  /*31290*/  WARPSYNC.COLLECTIVE R54, `(.L_x_10901) ;  /* 0x0000000036087348 */ /* 0x001fea0003c00000 */
[----:B------:R1:W2:Y:S02]  /*312a0*/  SHFL.BFLY P1, R52, R104, R90, R55 ;  /* 0x0c00005a68347389 */ /* 0x0002a40000020037 */
[----:B012---:R-:W-:Y:S05]  /*312b0*/  ENDCOLLECTIVE ;  /* 0x000000000000791b */ /* 0x007fea0003800000 */
.L_x_10901:
[----:B------:R-:W-:Y:S02]  /*312c0*/  HFMA2 R90, -RZ, RZ, 0, 2.384185791015625e-07 ;  /* 0x00000004ff5a7431 */ /* 0x000fe400000001ff */
[----:B------:R-:W-:-:S04]  /*312d0*/  FADD.FTZ R105, R104, R52 ;  /* 0x0000003468697221 */ /* 0x000fc80000010000 */
[----:B------:R-:W-:-:S07]  /*312e0*/  IMAD.MOV.U32 R104, RZ, RZ, R105 ;  /* 0x000000ffff687224 */ /* 0x000fce00078e0069 */
[----:B------:R-:W-:Y:S05]  /*312f0*/  WARPSYNC.COLLECTIVE R54, `(.L_x_10902) ;  /* 0x0000000036087348 */ /* 0x000fea0003c00000 */
[----:B------:R0:W1:Y:S02]  /*31300*/  SHFL.BFLY P1, R52, R104, R90, R55 ;  /* 0x0c00005a68347389 */ /* 0x0000640000020037 */
[----:B01----:R-:W-:Y:S05]  /*31310*/  ENDCOLLECTIVE ;  /* 0x000000000000791b */ /* 0x003fea0003800000 */
.L_x_10902:
[----:B------:R-:W-:Y:S01]  /*31320*/  MOV R90, 0x8 ;  /* 0x00000008005a7802 */ /* 0x000fe20000000f00 */
[----:B------:R-:W-:-:S04]  /*31330*/  FADD.FTZ R106, R105, R52 ;  /* 0x00000034696a7221 */ /* 0x000fc80000010000 */
[----:B------:R-:W-:-:S07]  /*31340*/  IMAD.MOV.U32 R104, RZ, RZ, R106 ;  /* 0x000000ffff687224 */ /* 0x000fce00078e006a */
[----:B------:R-:W-:Y:S05]  /*31350*/  WARPSYNC.COLLECTIVE R54, `(.L_x_10903) ;  /* 0x0000000036087348 */ /* 0x000fea0003c00000 */
[----:B------:R0:W1:Y:S02]  /*31360*/  SHFL.BFLY P1, R52, R104, R90, R55 ;  /* 0x0c00005a68347389 */ /* 0x0000640000020037 */
[----:B01----:R-:W-:Y:S05]  /*31370*/  ENDCOLLECTIVE ;  /* 0x000000000000791b */ /* 0x003fea0003800000 */
.L_x_10903:
[----:B------:R-:W-:Y:S02]  /*31380*/  HFMA2 R90, -RZ, RZ, 0, 9.5367431640625e-07 ;  /* 0x00000010ff5a7431 */ /* 0x000fe400000001ff */
[----:B------:R-:W-:-:S04]  /*31390*/  FADD.FTZ R107, R106, R52 ;  /* 0x000000346a6b7221 */ /* 0x000fc80000010000 */
[----:B------:R-:W-:-:S07]  /*313a0*/  IMAD.MOV.U32 R104, RZ, RZ, R107 ;  /* 0x000000ffff687224 */ /* 0x000fce00078e006b */
[----:B------:R-:W-:Y:S05]  /*313b0*/  WARPSYNC.COLLECTIVE R54, `(.L_x_10904) ;  /* 0x0000000036087348 */ /* 0x000fea0003c00000 */
[----:B------:R0:W1:Y:S02]  /*313c0*/  SHFL.BFLY P1, R52, R104, R90, R55 ;  /* 0x0c00005a68347389 */ /* 0x0000640000020037 */
[----:B01----:R-:W-:Y:S05]  /*313d0*/  ENDCOLLECTIVE ;  /* 0x000000000000791b */ /* 0x003fea0003800000 */
.L_x_10904:
[----:B------:R-:W-:Y:S02]  /*313e0*/  IMAD.MOV.U32 R90, RZ, RZ, 0x1 ;  /* 0x00000001ff5a7424 */ /* 0x000fe400078e00ff */
        /* <DEDUP_REMOVED lines=8> */
[----:B------:R-:W-:-:S04]  /*31470*/  FFMA.FTZ R52, R105, R105, R52 ;  /* 0x0000006969347223 */ /* 0x000fc80000010034 */
        /* <DEDUP_REMOVED lines=125> */
.L_x_10905:
[----:B------:R-:W-:Y:S02]  /*31c50*/  HFMA2 R90, -RZ, RZ, 0, 1.1920928955078125e-07 ;  /* 0x00000002ff5a7431 */ /* 0x000fe400000001ff */
[----:B------:R-:W-:-:S04]  /*31c60*/  FADD.FTZ R105, R104, R52 ;  /* 0x0000003468697221 */ /* 0x000fc80000010000 */
[----:B------:R-:W-:-:S07]  /*31c70*/  IMAD.MOV.U32 R104, RZ, RZ, R105 ;  /* 0x000000ffff687224 */ /* 0x000fce00078e0069 */
[----:B------:R-:W-:Y:S05]  /*31c80*/  WARPSYNC.COLLECTIVE R54, `(.L_x_10906) ;  /* 0x0000000036087348 */ /* 0x000fea0003c00000 */
[----:B------:R0:W1:Y:S02]  /*31c90*/  SHFL.BFLY P1, R52, R104, R90, R55 ;  /* 0x0c00005a68347389 */ /* 0x0000640000020037 */
[----:B01----:R-:W-:Y:S05]  /*31ca0*/  ENDCOLLECTIVE ;  /* 0x000000000000791b */ /* 0x003fea0003800000 */
.L_x_10906:
[----:B------:R-:W-:Y:S01]  /*31cb0*/  MOV R90, 0x4 ;  /* 0x00000004005a7802 */ /* 0x000fe20000000f00 */
[----:B------:R-:W-:-:S04]  /*31cc0*/  FADD.FTZ R106, R105, R52 ;  /* 0x00000034696a7221 */ /* 0x000fc80000010000 */
[----:B------:R-:W-:-:S07]  /*31cd0*/  IMAD.MOV.U32 R104, RZ, RZ, R106 ;  /* 0x000000ffff687224 */ /* 0x000fce00078e006a */
[----:B------:R-:W-:Y:S05]  /*31ce0*/  WARPSYNC.COLLECTIVE R54, `(.L_x_10907) ;  /* 0x0000000036087348 */ /* 0x000fea0003c00000 */
[----:B------:R0:W1:Y:S02]  /*31cf0*/  SHFL.BFLY P1, R52, R104, R90, R55 ;  /* 0x0c00005a68347389 */ /* 0x0000640000020037 */
[----:B01----:R-:W-:Y:S05]  /*31d00*/  ENDCOLLECTIVE ;  /* 0x000000000000791b */ /* 0x003fea0003800000 */
.L_x_10907:
[----:B------:R-:W-:Y:S02]  /*31d10*/  HFMA2 R90, -RZ, RZ, 0, 4.76837158203125e-07 ;  /* 0x00000008ff5a7431 */ /* 0x000fe400000001ff */
[----:B------:R-:W-:-:S04]  /*31d20*/  FADD.FTZ R107, R106, R52 ;  /* 0x000000346a6b7221 */ /* 0x000fc80000010000 */
[----:B------:R-:W-:-:S07]  /*31d30*/  IMAD.MOV.U32 R104, RZ, RZ, R107 ;  /* 0x000000ffff687224 */ /* 0x000fce00078e006b */
[----:B------:R-:W-:Y:S05]  /*31d40*/  WARPSYNC.COLLECTIVE R54, `(.L_x_10908) ;  /* 0x0000000036087348 */ /* 0x000fea0003c00000 */
[----:B------:R0:W1:Y:S02]  /*31d50*/  SHFL.BFLY P1, R52, R104, R90, R55 ;  /* 0x0c00005a68347389 */ /* 0x0000640000020037 */
[----:B01----:R-:W-:Y:S05]  /*31d60*/  ENDCOLLECTIVE ;  /* 0x000000000000791b */ /* 0x003fea0003800000 */
.L_x_10908:
[----:B------:R-:W-:Y:S01]  /*31d70*/  MOV R90, 0x10 ;  /* 0x00000010005a7802 */ /* 0x000fe20000000f00 */
[----:B------:R-:W-:-:S04]  /*31d80*/  FADD.FTZ R112, R107, R52 ;  /* 0x000000346b707221 */ /* 0x000fc80000010000 */
[----:B------:R-:W-:-:S07]  /*31d90*/  IMAD.MOV.U32 R104, RZ, RZ, R112 ;  /* 0x000000ffff687224 */ /* 0x000fce00078e0070 */
[----:B------:R-:W-:Y:S05]  /*31da0*/  WARPSYNC.COLLECTIVE R54, `(.L_x_10909) ;  /* 0x0000000036087348 */ /* 0x000fea0003c00000 */
[----:B------:R0:W1:Y:S02]  /*31db0*/  SHFL.BFLY P1, R52, R104, R90, R55 ;  /* 0x0c00005a68347389 */ /* 0x0000640000020037 */
[----:B01----:R-:W-:Y:S05]  /*31dc0*/  ENDCOLLECTIVE ;  /* 0x000000000000791b */ /* 0x003fea0003800000 */
.L_x_10909:
[----:B------:R-:W-:Y:S05]  /*31dd0*/  BRA `(.L_x_10910) ;  /* 0xffffffd8008c7947 */ /* 0x000fea000383ffff */
.L_x_10911:
        /* <DEDUP_REMOVED lines=10> */
.L_x_71447:


//--------------------- .text._ZN10layer_norm13ln_fwd_kernelINS_13Kernel_traitsI6__halfS2_S2_S2_fjLj2048ELj1ELj4ELj1ELj16ENS_18Kernel_traits_baseILj2048ES2_S2_S2_S2_fjLj128EEEEELb1ELb1ELb0ELb0EEEvNS_9FwdParamsE --------------------------
	.section	.text._ZN10layer_norm13ln_fwd_kernelINS_13Kernel_traitsI6__halfS2_S2_S2_fjLj2048ELj1ELj4ELj1ELj16ENS_18Kernel_traits_baseILj2048ES2_S2_S2_S2_fjLj128EEEEELb1ELb1ELb0ELb0EEEvNS_9FwdParamsE,"ax",@progbits
	.align	128
        .global         _ZN10layer_norm13ln_fwd_kernelINS_13Kernel_traitsI6__halfS2_S2_S2_fjLj2048ELj1ELj4ELj1ELj16ENS_18Kernel_traits_baseILj2048ES2_S2_S2_S2_fjLj128EEEEELb1ELb1ELb0ELb0EEEvNS_9FwdParamsE
        .type           _ZN10layer_norm13ln_fwd_kernelINS_13Kernel_traitsI6__halfS2_S2_S2_fjLj2048ELj1ELj4ELj1ELj16ENS_18Kernel_traits_baseILj2048ES2_S2_S2_S2_fjLj128EEEEELb1ELb1ELb0ELb0EEEvNS_9FwdParamsE,@function
        .size           _ZN10layer_norm13ln_fwd_kernelINS_13Kernel_traitsI6__halfS2_S2_S2_fjLj2048ELj1ELj4ELj1ELj16ENS_18Kernel_traits_baseILj2048ES2_S2_S2_S2_fjLj128EEEEELb1ELb1ELb0ELb0EEEvNS_9FwdParamsE,(.L_x_71448 - _ZN10layer_norm13ln_fwd_kernelINS_13Kernel_traitsI6__halfS2_S2_S2_fjLj2048ELj1ELj4ELj1ELj16ENS_18Kernel_traits_baseILj2048ES2_S2_S2_S2_fjLj128EEEEELb1ELb1ELb0ELb0EEEvNS_9FwdParamsE)
        .other          _ZN10layer_norm13ln_fwd_kernelINS_13Kernel_traitsI6__halfS2_S2_S2_fjLj2048ELj1ELj4ELj1ELj16ENS_18Kernel_traits_baseILj2048ES2_S2_S2_S2_fjLj128EEEEELb1ELb1ELb0ELb0EEEvNS_9FwdParamsE,@"STO_CUDA_ENTRY STV_DEFAULT"
_ZN10layer_norm13ln_fwd_kernelINS_13Kernel_traitsI6__halfS2_S2_S2_fjLj2048ELj1ELj4ELj1ELj16ENS_18Kernel_traits_baseILj2048ES2_S2_S2_S2_fjLj128EEEEELb1ELb1ELb0ELb0EEEvNS_9FwdParamsE:
.text._ZN10layer_norm13ln_fwd_kernelINS_13Kernel_traitsI6__halfS2_S2_S2_fjLj2048ELj1ELj4ELj1ELj16ENS_18Kernel_traits_baseILj2048ES2_S2_S2_S2_fjLj128EEEEELb1ELb1ELb0ELb0EEEvNS_9FwdParamsE:
[----:B------:R-:W-:Y:S01]  /*0000*/  LDC R1, c[0x0][0x37c] ;  /* 0x0000df00ff017b82 */ /* 0x000fe20000000800 */
[----:B------:R-:W0:Y:S07]  /*0010*/  LDCU.U8 UR4, c[0x0][0x464] ;  /* 0x00008c80ff0477ac */ /* 0x000e2e0008000000 */
[----:B------:R-:W1:Y:S01]  /*0020*/  LDC R6, c[0x0][0x458] ;  /* 0x00011600ff067b82 */ /* 0x000e620000000800 */
[----:B------:R-:W2:Y:S07]  /*0030*/  LDCU.64 UR6, c[0x0][0x358] ;  /* 0x00006b00ff0677ac */ /* 0x000eae0008000a00 */
[----:B------:R-:W3:Y:S01]  /*0040*/  LDC R9, c[0x0][0x45c] ;  /* 0x00011700ff097b82 */ /* 0x000ee20000000800 */
[----:B------:R-:W4:Y:S01]  /*0050*/  S2R R11, SR_TID.X ;  /* 0x00000000000b7919 */ /* 0x000f220000002100 */
[----:B------:R-:W5:Y:S06]  /*0060*/  LDCU.64 UR8, c[0x0][0x438] ;  /* 0x00008700ff0877ac */ /* 0x000f6c0008000a00 */
[----:B------:R-:W4:Y:S01]  /*0070*/  LDC R7, c[0x0][0x388] ;  /* 0x0000e200ff077b82 */ /* 0x000f220000000800 */
[----:B0-----:R-:W-:Y:S01]  /*0080*/  ISETP.NE.AND P0, PT, RZ, UR4, PT ;  /* 0x00000004ff007c0c */ /* 0x001fe2000bf05270 */
[----:B------:R-:W0:-:S12]  /*0090*/  LDCU.64 UR4, c[0x0][0x450] ;  /* 0x00008a00ff0477ac */ /* 0x000e180008000a00 */
[----:B-1----:R-:W-:Y:S01]  /*00a0*/  @P0 IMAD.MOV.U32 R2, RZ, RZ, R6 ;  /* 0x000000ffff020224 */ /* 0x002fe200078e0006 */
[----:B------:R-:W1:Y:S01]  /*00b0*/  @P0 LDC R5, c[0x0][0x460] ;  /* 0x00011800ff050b82 */ /* 0x000e620000000800 */
[----:B---3--:R-:W-:-:S06]  /*00c0*/  @P0 IMAD.MOV.U32 R3, RZ, RZ, R9 ;  /* 0x000000ffff030224 */ /* 0x008fcc00078e0009 */
[----:B--2---:R-:W1:Y:S01]  /*00d0*/  @P0 LDG.E.64 R2, desc[UR6][R2.64] ;  /* 0x0000000602020981 */ /* 0x004e62000c1e1b00 */
[----:B0-----:R-:W-:Y:S01]  /*00e0*/  MOV R182, UR4 ;  /* 0x0000000400b67c02 */ /* 0x001fe20008000f00 */
[----:B------:R-:W-:-:S06]  /*00f0*/  IMAD.U32 R183, RZ, RZ, UR5 ;  /* 0x00000005ffb77e24 */ /* 0x000fcc000f8e00ff */
[----:B------:R-:W2:Y:S01]  /*0100*/  @P0 LDG.E.64 R182, desc[UR6][R182.64] ;  /* 0x00000006b6b60981 */ /* 0x000ea2000c1e1b00 */
[----:B------:R-:W0:Y:S01]  /*0110*/  S2UR UR5, SR_CTAID.X ;  /* 0x00000000000579c3 */ /* 0x000e220000002500 */
[----:B-----5:R-:W-:Y:S01]  /*0120*/  UISETP.NE.U32.AND UP0, UPT, UR8, URZ, UPT ;  /* 0x000000ff0800728c */ /* 0x020fe2000bf05070 */
[----:B----4-:R-:W-:Y:S01]  /*0130*/  SHF.R.S32.HI R0, RZ, 0x1f, R7 ;  /* 0x0000001fff007819 */ /* 0x010fe20000011407 */
[----:B------:R-:W-:Y:S02]  /*0140*/  BSSY.RECONVERGENT B0, `(.L_x_10912) ;  /* 0x00000d2000007945 */ /* 0x000fe40003800200 */
[----:B------:R-:W-:Y:S01]  /*0150*/  UISETP.NE.AND.EX UP0, UPT, UR9, URZ, UPT, UP0 ;  /* 0x000000ff0900728c */ /* 0x000fe2000bf05300 */
[----:B------:R-:W-:Y:S02]  /*0160*/  LEA.HI R0, R0, R7, RZ, 0x3 ;  /* 0x0000000700007211 */ /* 0x000fe400078f18ff */
[----:B------:R-:W3:Y:S01]  /*0170*/  LDC R4, c[0x0][0x360] ;  /* 0x0000d800ff047b82 */ /* 0x000ee20000000800 */
[----:B0-----:R-:W-:-:S02]  /*0180*/  USHF.L.U32 UR4, UR5, 0x2, URZ ;  /* 0x0000000205047899 */ /* 0x001fc400080006ff */
[--C-:B---3--:R-:W-:Y:S01]  /*0190*/  IMAD R13, R4, UR5, R11.reuse ;  /* 0x00000005040d7c24 */ /* 0x108fe2000f8e020b */
[----:B-1----:R-:W-:Y:S02]  /*01a0*/  @P0 IADD3 R6, P1, PT, R2, R5, RZ ;  /* 0x0000000502060210 */ /* 0x002fe40007f3e0ff */
[----:B------:R-:W-:Y:S02]  /*01b0*/  LOP3.LUT R5, R11, 0x1f, RZ, 0xc0, !PT ;  /* 0x0000001f0b057812 */ /* 0x000fe400078ec0ff */
[----:B------:R-:W-:Y:S01]  /*01c0*/  SHF.R.U32.HI R11, RZ, 0x5, R11 ;  /* 0x00000005ff0b7819 */ /* 0x000fe2000001160b */
[----:B------:R-:W-:Y:S01]  /*01d0*/  @P0 IMAD.X R9, RZ, RZ, R3, P1 ;  /* 0x000000ffff090224 */ /* 0x000fe200008e0603 */
[----:B------:R-:W-:Y:S02]  /*01e0*/  LOP3.LUT R7, R5, 0x1f, RZ, 0x3c, !PT ;  /* 0x0000001f05077812 */ /* 0x000fe400078e3cff */
[----:B------:R-:W-:Y:S01]  /*01f0*/  LOP3.LUT R11, R11, UR4, RZ, 0xfc, !PT ;  /* 0x000000040b0b7c12 */ /* 0x000fe2000f8efcff */
[----:B--2---:R-:W-:Y:S01]  /*0200*/  VIADD R2, R182, 0x1715609d ;  /* 0x1715609db6027836 */ /* 0x004fe20000000000 */
[----:B------:R-:W-:Y:S01]  /*0210*/  LEA.HI.SX32 R12, R0, R7, 0x1d ;  /* 0x00000007000c7211 */ /* 0x000fe200078feaff */
[----:B------:R-:W-:Y:S01]  /*0220*/  VIADD R3, R183, 0xa9066899 ;  /* 0xa9066899b7037836 */ /* 0x000fe20000000000 */
[----:B------:R-:W-:-:S02]  /*0230*/  SHF.R.U64 R10, R6, 0x2, R9 ;  /* 0x00000002060a7819 */ /* 0x000fc40000001209 */
[----:B------:R-:W-:Y:S02]  /*0240*/  IADD3 R0, PT, PT, R183, -0x4498517b, RZ ;  /* 0xbb67ae85b7007810 */ /* 0x000fe40007ffe0ff */
[----:B------:R-:W-:Y:S02]  /*0250*/  IADD3 R4, PT, PT, R182, -0xe443238, RZ ;  /* 0xf1bbcdc8b6047810 */ /* 0x000fe40007ffe0ff */
        /* <DEDUP_REMOVED lines=91> */
.L_x_10913:
        /* <DEDUP_REMOVED lines=100> */
[----:B------:R-:W-:-:S07]  /*0e50*/  CS2R R132, SRZ ;  /* 0x0000000000847805 */ /* 0x000fce000001ff00 */
.L_x_10914:
[----:B------:R-:W-:Y:S05]  /*0e60*/  BSYNC.RECONVERGENT B0 ;  /* 0x0000000000007941 */ /* 0x000fea0003800200 */
.L_x_10912:
[----:B------:R-:W0:Y:S02]  /*0e70*/  LDCU UR4, c[0x0][0x384] ;  /* 0x00007080ff0477ac */ /* 0x000e240008000800 */
[----:B0-----:R-:W-:-:S13]  /*0e80*/  ISETP.GE.AND P0, PT, R11, UR4, PT ;  /* 0x000000040b007c0c */ /* 0x001fda000bf06270 */
[----:B------:R-:W-:Y:S05]  /*0e90*/  @P0 EXIT ;  /* 0x000000000000094d */ /* 0x000fea0003800000 */
[----:B------:R-:W-:Y:S01]  /*0ea0*/  IMAD.HI.U32 R5, R13, -0x326172a9, RZ ;  /* 0xcd9e8d570d057827 */ /* 0x000fe200078e00ff */
[----:B------:R-:W0:Y:S01]  /*0eb0*/  LDCU.64 UR4, c[0x0][0x3e0] ;  /* 0x00007c00ff0477ac */ /* 0x000e220008000a00 */
[----:B------:R-:W-:Y:S02]  /*0ec0*/  LOP3.LUT R6, R6, 0x3, RZ, 0xc0, !PT ;  /* 0x0000000306067812 */ /* 0x000fe400078ec0ff */
[C---:B------:R-:W-:Y:S01]  /*0ed0*/  IMAD.HI.U32 R7, R10.reuse, -0x2daee0ad, RZ ;  /* 0xd2511f530a077827 */ /* 0x040fe200078e00ff */
[----:B------:R-:W-:Y:S01]  /*0ee0*/  LOP3.LUT R5, R9, R5, R182, 0x96, !PT ;  /* 0x0000000509057212 */ /* 0x000fe200078e96b6 */
[----:B------:R-:W1:Y:S02]  /*0ef0*/  LDCU UR12, c[0x0][0x388] ;  /* 0x00007100ff0c77ac */ /* 0x000e640008000800 */
[----:B------:R-:W-:Y:S01]  /*0f00*/  IMAD R16, R10, -0x2daee0ad, RZ ;  /* 0xd2511f530a107824 */ /* 0x000fe200078e02ff */
[----:B------:R-:W-:Y:S01]  /*0f10*/  LOP3.LUT R7, R7, R183, RZ, 0x3c, !PT ;  /* 0x000000b707077212 */ /* 0x000fe200078e3cff */
[----:B------:R-:W-:Y:S01]  /*0f20*/  IMAD.HI.U32 R17, R5, -0x2daee0ad, RZ ;  /* 0xd2511f5305117827 */ /* 0x000fe200078e00ff */
[----:B------:R-:W2:Y:S03]  /*0f30*/  LDCU.U8 UR10, c[0x0][0x410] ;  /* 0x00008200ff0a77ac */ /* 0x000ea60008000000 */
[----:B------:R-:W-:Y:S01]  /*0f40*/  IMAD R15, R13, -0x326172a9, RZ ;  /* 0xcd9e8d570d0f7824 */ /* 0x000fe200078e02ff */
[----:B------:R-:W-:Y:S01]  /*0f50*/  LOP3.LUT R0, R0, R16, R17, 0x96, !PT ;  /* 0x0000001000007212 */ /* 0x000fe200078e9611 */
[----:B------:R-:W-:Y:S01]  /*0f60*/  IMAD.HI.U32 R8, R7, -0x326172a9, RZ ;  /* 0xcd9e8d5707087827 */ /* 0x000fe200078e00ff */
[----:B------:R-:W-:Y:S01]  /*0f70*/  IADD3 R17, PT, PT, R183, 0x76cf5d0a, RZ ;  /* 0x76cf5d0ab7117810 */ /* 0x000fe20007ffe0ff */
[----:B------:R-:W3:Y:S01]  /*0f80*/  LDCU UR11, c[0x0][0x448] ;  /* 0x00008900ff0b77ac */ /* 0x000ee20008000800 */
[----:B0-----:R-:W-:Y:S01]  /*0f90*/  ISETP.NE.U32.AND P0, PT, RZ, UR4, PT ;  /* 0x00000004ff007c0c */ /* 0x001fe2000bf05070 */
[----:B------:R-:W-:-:S02]  /*0fa0*/  VIADD R14, R182, 0x9e3779b9 ;  /* 0x9e3779b9b60e7836 */ /* 0x000fc40000000000 */
[----:B------:R-:W-:Y:S01]  /*0fb0*/  IMAD R16, R5, -0x2daee0ad, RZ ;  /* 0xd2511f5305107824 */ /* 0x000fe200078e02ff */
[----:B------:R-:W-:Y:S01]  /*0fc0*/  ISETP.NE.AND.EX P0, PT, RZ, UR5, PT, P0 ;  /* 0x00000005ff007c0c */ /* 0x000fe2000bf05300 */
[----:B------:R-:W0:Y:S01]  /*0fd0*/  LDCU.64 UR8, c[0x0][0x3a0] ;  /* 0x00007400ff0877ac */ /* 0x000e220008000a00 */
[----:B------:R-:W-:Y:S01]  /*0fe0*/  LOP3.LUT R8, R14, R15, R8, 0x96, !PT ;  /* 0x0000000f0e087212 */ /* 0x000fe200078e9608 */
[----:B------:R-:W-:Y:S02]  /*0ff0*/  IMAD R14, R7, -0x326172a9, RZ ;  /* 0xcd9e8d57070e7824 */ /* 0x000fe400078e02ff */
[----:B------:R-:W-:Y:S02]  /*1000*/  VIADD R15, R182, 0x3c6ef372 ;  /* 0x3c6ef372b60f7836 */ /* 0x000fe40000000000 */
[----:B------:R-:W-:-:S04]  /*1010*/  IMAD.HI.U32 R7, R0, -0x326172a9, RZ ;  /* 0xcd9e8d5700077827 */ /* 0x000fc800078e00ff */
[----:B------:R-:W-:Y:S01]  /*1020*/  IMAD.HI.U32 R5, R8, -0x2daee0ad, RZ ;  /* 0xd2511f5308057827 */ /* 0x000fe200078e00ff */
[----:B------:R-:W-:-:S03]  /*1030*/  LOP3.LUT R7, R15, R14, R7, 0x96, !PT ;  /* 0x0000000e0f077212 */ /* 0x000fc600078e9607 */
[----:B------:R-:W-:Y:S01]  /*1040*/  IMAD R15, R0, -0x326172a9, RZ ;  /* 0xcd9e8d57000f7824 */ /* 0x000fe200078e02ff */
[----:B------:R-:W-:Y:S01]  /*1050*/  LOP3.LUT R5, R17, R16, R5, 0x96, !PT ;  /* 0x0000001011057212 */ /* 0x000fe200078e9605 */
[----:B------:R-:W-:Y:S02]  /*1060*/  VIADD R16, R183, 0x32370b8f ;  /* 0x32370b8fb7107836 */ /* 0x000fe40000000000 */
[----:B------:R-:W-:Y:S02]  /*1070*/  IMAD R17, R8, -0x2daee0ad, RZ ;  /* 0xd2511f5308117824 */ /* 0x000fe400078e02ff */
[----:B------:R-:W-:-:S04]  /*1080*/  IMAD.HI.U32 R14, R7, -0x2daee0ad, RZ ;  /* 0xd2511f53070e7827 */ /* 0x000fc800078e00ff */
[----:B------:R-:W-:Y:S01]  /*1090*/  IMAD.HI.U32 R0, R5, -0x326172a9, RZ ;  /* 0xcd9e8d5705007827 */ /* 0x000fe200078e00ff */
[----:B------:R-:W-:-:S03]  /*10a0*/  LOP3.LUT R14, R16, R17, R14, 0x96, !PT ;  /* 0x00000011100e7212 */ /* 0x000fc600078e960e */
[----:B------:R-:W-:Y:S02]  /*10b0*/  VIADD R8, R182, 0xdaa66d2b ;  /* 0xdaa66d2bb6087836 */ /* 0x000fe40000000000 */
[----:B------:R-:W-:Y:S02]  /*10c0*/  IMAD R16, R7, -0x2daee0ad, RZ ;  /* 0xd2511f5307107824 */ /* 0x000fe400078e02ff */
[----:B------:R-:W-:Y:S01]  /*10d0*/  VIADD R17, R183, 0xed9eba14 ;  /* 0xed9eba14b7117836 */ /* 0x000fe20000000000 */
[----:B------:R-:W-:Y:S01]  /*10e0*/  LOP3.LUT R0, R8, R15, R0, 0x96, !PT ;  /* 0x0000000f08007212 */ /* 0x000fe200078e9600 */
[----:B------:R-:W-:Y:S01]  /*10f0*/  IMAD R8, R5, -0x326172a9, RZ ;  /* 0xcd9e8d5705087824 */ /* 0x000fe200078e02ff */
[----:B------:R-:W-:Y:S01]  /*1100*/  IADD3 R15, PT, PT, R182, 0x78dde6e4, RZ ;  /* 0x78dde6e4b60f7810 */ /* 0x000fe20007ffe0ff */
[----:B------:R-:W-:-:S04]  /*1110*/  IMAD.HI.U32 R5, R14, -0x326172a9, RZ ;  /* 0xcd9e8d570e057827 */ /* 0x000fc800078e00ff */
[----:B------:R-:W-:Y:S01]  /*1120*/  IMAD.HI.U32 R7, R0, -0x2daee0ad, RZ ;  /* 0xd2511f5300077827 */ /* 0x000fe200078e00ff */
[----:B------:R-:W-:-:S03]  /*1130*/  LOP3.LUT R5, R15, R8, R5, 0x96, !PT ;  /* 0x000000080f057212 */ /* 0x000fc600078e9605 */
[----:B------:R-:W-:Y:S01]  /*1140*/  IMAD R8, R0, -0x2daee0ad, RZ ;  /* 0xd2511f5300087824 */ /* 0x000fe200078e02ff */
[----:B------:R-:W-:Y:S01]  /*1150*/  LOP3.LUT R7, R17, R16, R7, 0x96, !PT ;  /* 0x0000001011077212 */ /* 0x000fe200078e9607 */
[----:B------:R-:W-:-:S04]  /*1160*/  IMAD.HI.U32 R0, R5, -0x2daee0ad, RZ ;  /* 0xd2511f5305007827 */ /* 0x000fc800078e00ff */
[----:B------:R-:W-:Y:S01]  /*1170*/  IMAD R14, R14, -0x326172a9, RZ ;  /* 0xcd9e8d570e0e7824 */ /* 0x000fe200078e02ff */
[----:B------:R-:W-:Y:S01]  /*1180*/  LOP3.LUT R0, R3, R8, R0, 0x96, !PT ;  /* 0x0000000803007212 */ /* 0x000fe200078e9600 */
[----:B------:R-:W-:Y:S01]  /*1190*/  IMAD.HI.U32 R15, R7, -0x326172a9, RZ ;  /* 0xcd9e8d57070f7827 */ /* 0x000fe200078e00ff */
[----:B------:R-:W-:-:S03]  /*11a0*/  LOP3.LUT R3, R3, 0xffffff7f, RZ, 0xc0, !PT ;  /* 0xffffff7f03037812 */ /* 0x000fc600078ec0ff */
[----:B------:R-:W-:Y:S01]  /*11b0*/  IMAD R8, R7, -0x326172a9, RZ ;  /* 0xcd9e8d5707087824 */ /* 0x000fe200078e02ff */
[----:B------:R-:W-:Y:S01]  /*11c0*/  LOP3.LUT R2, R2, R14, R15, 0x96, !PT ;  /* 0x0000000e02027212 */ /* 0x000fe200078e960f */
[----:B------:R-:W-:Y:S01]  /*11d0*/  VIADD R14, R182, 0xb54cda56 ;  /* 0xb54cda56b60e7836 */ /* 0x000fe20000000000 */
[----:B------:R-:W-:Y:S01]  /*11e0*/  IADD3 R15, PT, PT, R183, 0x646e171e, RZ ;  /* 0x646e171eb70f7810 */ /* 0x000fe20007ffe0ff */
[----:B------:R-:W-:Y:S01]  /*11f0*/  IMAD.HI.U32 R7, R0, -0x326172a9, RZ ;  /* 0xcd9e8d5700077827 */ /* 0x000fe200078e00ff */
[----:B------:R-:W-:-:S03]  /*1200*/  @P0 LOP3.LUT R3, R3, 0x80, RZ, 0xfc, !PT ;  /* 0x0000008003030812 */ /* 0x000fc600078efcff */
[----:B------:R-:W-:Y:S01]  /*1210*/  IMAD R16, R5, -0x2daee0ad, RZ ;  /* 0xd2511f5305107824 */ /* 0x000fe200078e02ff */
[----:B------:R-:W-:Y:S01]  /*1220*/  LOP3.LUT R7, R14, R8, R7, 0x96, !PT ;  /* 0x000000080e077212 */ /* 0x000fe200078e9607 */
[----:B------:R-:W-:-:S04]  /*1230*/  IMAD.HI.U32 R5, R2, -0x2daee0ad, RZ ;  /* 0xd2511f5302057827 */ /* 0x000fc800078e00ff */
[----:B------:R-:W-:Y:S01]  /*1240*/  VIADD R14, R183, 0x1fd5c5a3 ;  /* 0x1fd5c5a3b70e7836 */ /* 0x000fe20000000000 */
[----:B------:R-:W-:Y:S01]  /*1250*/  LOP3.LUT R5, R15, R16, R5, 0x96, !PT ;  /* 0x000000100f057212 */ /* 0x000fe200078e9605 */
[----:B------:R-:W-:Y:S02]  /*1260*/  IMAD R17, R2, -0x2daee0ad, RZ ;  /* 0xd2511f5302117824 */ /* 0x000fe400078e02ff */
[----:B------:R-:W-:-:S04]  /*1270*/  IMAD.HI.U32 R8, R7, -0x2daee0ad, RZ ;  /* 0xd2511f5307087827 */ /* 0x000fc800078e00ff */
[----:B------:R-:W-:Y:S01]  /*1280*/  IMAD R15, R0, -0x326172a9, RZ ;  /* 0xcd9e8d57000f7824 */ /* 0x000fe200078e02ff */
[----:B------:R-:W-:Y:S01]  /*1290*/  LOP3.LUT R8, R14, R17, R8, 0x96, !PT ;  /* 0x000000110e087212 */ /* 0x000fe200078e9608 */
[----:B------:R-:W-:-:S04]  /*12a0*/  IMAD.HI.U32 R0, R5, -0x326172a9, RZ ;  /* 0xcd9e8d5705007827 */ /* 0x000fc800078e00ff */
[----:B------:R-:W-:Y:S02]  /*12b0*/  VIADD R2, R182, 0x5384540f ;  /* 0x5384540fb6027836 */ /* 0x000fe40000000000 */
[----:B------:R-:W-:-:S03]  /*12c0*/  IMAD R14, R7, -0x2daee0ad, RZ ;  /* 0xd2511f53070e7824 */ /* 0x000fc600078e02ff */
[----:B------:R-:W-:Y:S01]  /*12d0*/  LOP3.LUT R0, R2, R15, R0, 0x96, !PT ;  /* 0x0000000f02007212 */ /* 0x000fe200078e9600 */
[----:B------:R-:W-:Y:S01]  /*12e0*/  IMAD R2, R5, -0x326172a9, RZ ;  /* 0xcd9e8d5705027824 */ /* 0x000fe200078e02ff */
[----:B------:R-:W-:Y:S01]  /*12f0*/  IADD3 R15, PT, PT, R183, -0x24c28bd8, RZ ;  /* 0xdb3d7428b70f7810 */ /* 0x000fe20007ffe0ff */
[----:B------:R-:W-:-:S04]  /*1300*/  IMAD.HI.U32 R5, R8, -0x326172a9, RZ ;  /* 0xcd9e8d5708057827 */ /* 0x000fc800078e00ff */
[----:B------:R-:W-:Y:S01]  /*1310*/  IMAD.HI.U32 R7, R0, -0x2daee0ad, RZ ;  /* 0xd2511f5300077827 */ /* 0x000fe200078e00ff */
[----:B------:R-:W-:-:S03]  /*1320*/  LOP3.LUT R2, R4, R2, R5, 0x96, !PT ;  /* 0x0000000204027212 */ /* 0x000fc600078e9605 */
[----:B------:R-:W-:Y:S01]  /*1330*/  IMAD R5, R0, -0x2daee0ad, RZ ;  /* 0xd2511f5300057824 */ /* 0x000fe200078e02ff */
[----:B------:R-:W-:Y:S01]  /*1340*/  LOP3.LUT R14, R15, R14, R7, 0x96, !PT ;  /* 0x0000000e0f0e7212 */ /* 0x000fe200078e9607 */
[----:B------:R-:W-:Y:S02]  /*1350*/  IMAD R0, R8, -0x326172a9, RZ ;  /* 0xcd9e8d5708007824 */ /* 0x000fe400078e02ff */
[----:B------:R-:W-:Y:S02]  /*1360*/  VIADD R4, R183, 0x96a522ad ;  /* 0x96a522adb7047836 */ /* 0x000fe40000000000 */
[----:B------:R-:W-:-:S04]  /*1370*/  IMAD.HI.U32 R8, R2, -0x2daee0ad, RZ ;  /* 0xd2511f5302087827 */ /* 0x000fc800078e00ff */
[----:B------:R-:W-:Y:S01]  /*1380*/  IMAD.HI.U32 R7, R14, -0x326172a9, RZ ;  /* 0xcd9e8d570e077827 */ /* 0x000fe200078e00ff */
[----:B------:R-:W-:-:S03]  /*1390*/  LOP3.LUT R8, R4, R5, R8, 0x96, !PT ;  /* 0x0000000504087212 */ /* 0x000fc600078e9608 */
[----:B------:R-:W-:Y:S02]  /*13a0*/  HFMA2 R5, -RZ, RZ, 0, 0 ;  /* 0x00000000ff057431 */ /* 0x000fe400000001ff */
[----:B------:R-:W-:Y:S02]  /*13b0*/  VIADD R15, R182, 0x8ff34781 ;  /* 0x8ff34781b60f7836 */ /* 0x000fe40000000000 */
[----:B------:R-:W-:Y:S02]  /*13c0*/  IMAD R4, R14, -0x326172a9, RZ ;  /* 0xcd9e8d570e047824 */ /* 0x000fe400078e02ff */
[----:B------:R-:W-:Y:S01]  /*13d0*/  IMAD R184, R2, -0x2daee0ad, RZ ;  /* 0xd2511f5302b87824 */ /* 0x000fe200078e02ff */
[----:B0123--:R-:W-:-:S07]  /*13e0*/  LOP3.LUT R7, R15, R0, R7, 0x96, !PT ;  /* 0x000000000f077212 */ /* 0x00ffce00078e9607 */
.L_x_11603:
[----:B------:R-:W-:-:S13]  /*13f0*/  LOP3.LUT P1, RZ, R3, 0x80, RZ, 0xc0, !PT ;  /* 0x0000008003ff7812 */ /* 0x000fda000782c0ff */
[----:B------:R-:W0:Y:S02]  /*1400*/  @P1 LDC.64 R140, c[0x0][0x3e0] ;  /* 0x0000f800ff8c1b82 */ /* 0x000e240000000a00 */
[----:B0-----:R-:W-:-:S06]  /*1410*/  @P1 IMAD.WIDE R140, R11, 0x2, R140 ;  /* 0x000000020b8c1825 */ /* 0x001fcc00078e028c */
[----:B------:R-:W2:Y:S01]  /*1420*/  @P1 LDG.E.U16 R140, desc[UR6][R140.64] ;  /* 0x000000068c8c1981 */ /* 0x000ea2000c1e1500 */
[----:B------:R-:W-:Y:S01]  /*1430*/  IMAD R142, R11, UR12, RZ ;  /* 0x0000000c0b8e7c24 */ /* 0x000fe2000f8e02ff */
[----:B------:R-:W-:Y:S01]  /*1440*/  ISETP.GE.U32.AND P0, PT, R12, 0x20, PT ;  /* 0x000000200c00780c */ /* 0x000fe20003f06070 */
[----:B------:R-:W-:Y:S01]  /*1450*/  BSSY.RECONVERGENT B0, `(.L_x_10915) ;  /* 0x0000681000007945 */ /* 0x000fe20003800200 */
[----:B------:R-:W0:Y:S01]  /*1460*/  S2R R181, SR_TID.X ;  /* 0x0000000000b57919 */ /* 0x000e220000002100 */
[----:B------:R-:W-:Y:S01]  /*1470*/  LOP3.LUT R3, R3, 0xffffffef, RZ, 0xc0, !PT ;  /* 0xffffffef03037812 */ /* 0x000fe200078ec0ff */
[----:B------:R-:W-:Y:S01]  /*1480*/  IMAD.MOV.U32 R188, RZ, RZ, 0x3f800000 ;  /* 0x3f800000ffbc7424 */ /* 0x000fe200078e00ff */
[----:B------:R-:W-:-:S04]  /*1490*/  SHF.R.S32.HI R143, RZ, 0x1f, R142 ;  /* 0x0000001fff8f7819 */ /* 0x000fc8000001148e */
[----:B------:R-:W-:-:S04]  /*14a0*/  LEA.HI R143, R143, R142, RZ, 0x3 ;  /* 0x0000008e8f8f7211 */ /* 0x000fc800078f18ff */
[----:B------:R-:W-:Y:S02]  /*14b0*/  @P0 LOP3.LUT R3, R3, 0x10, RZ, 0xfc, !PT ;  /* 0x0000001003030812 */ /* 0x000fe400078efcff */
[----:B0-----:R-:W-:-:S04]  /*14c0*/  LOP3.LUT R180, R181, 0x1f, RZ, 0xc0, !PT ;  /* 0x0000001fb5b47812 */ /* 0x001fc800078ec0ff */
[----:B------:R-:W-:-:S05]  /*14d0*/  LEA.HI.SX32 R180, R143, R180, 0x1d ;  /* 0x000000b48fb47211 */ /* 0x000fca00078feaff */
[----:B------:R-:W-:Y:S02]  /*14e0*/  IMAD.MOV.U32 R189, RZ, RZ, R180 ;  /* 0x000000ffffbd7224 */ /* 0x000fe400078e00b4 */
        /* <DEDUP_REMOVED lines=22> */
.L_x_71284:
[----:B------:R-:W-:Y:S05]  /*1650*/  BRX R20 -0x1660                                        (*"BRANCH_TARGETS .L_x_71285,.L_x_71286,.L_x_71287"*) ;  /* 0xffffffe814687949 */ /* 0x000fea000383ffff */
.L_x_71287:
[----:B------:R-:W-:Y:S01]  /*1660*/  VIADD R20, R6, 0x1 ;  /* 0x0000000106147836 */ /* 0x000fe20000000000 */
[----:B------:R-:W-:Y:S01]  /*1670*/  MOV R186, R184 ;  /* 0x000000b800ba7202 */ /* 0x000fe20000000f00 */
[----:B------:R-:W-:Y:S01]  /*1680*/  IMAD.MOV.U32 R2, RZ, RZ, R7 ;  /* 0x000000ffff027224 */ /* 0x000fe200078e0007 */
[----:B------:R-:W-:Y:S06]  /*1690*/  BRA `(.L_x_10919) ;  /* 0x0000000400387947 */ /* 0x000fec0003800000 */
.L_x_71285:
[----:B------:R-:W-:Y:S01]  /*16a0*/  IMAD.MOV.U32 R186, RZ, RZ, R184 ;  /* 0x000000ffffba7224 */ /* 0x000fe200078e00b8 */
[----:B------:R-:W-:Y:S01]  /*16b0*/  MOV R20, 0x3 ;  /* 0x0000000300147802 */ /* 0x000fe20000000f00 */
[----:B------:R-:W-:Y:S01]  /*16c0*/  IMAD.MOV.U32 R2, RZ, RZ, R8 ;  /* 0x000000ffff027224 */ /* 0x000fe200078e0008 */
[----:B------:R-:W-:Y:S06]  /*16d0*/  BRA `(.L_x_10919) ;  /* 0x0000000400287947 */ /* 0x000fec0003800000 */
.L_x_71286:
        /* <DEDUP_REMOVED lines=13> */
.L_x_10921:
[----:B------:R-:W-:Y:S05]  /*17b0*/  BSYNC.RECONVERGENT B2 ;  /* 0x0000000000027941 */ /* 0x000fea0003800200 */
.L_x_10920:
[----:B------:R-:W-:Y:S01]  /*17c0*/  IMAD.WIDE.U32 R6, R13, -0x326172a9, RZ ;  /* 0xcd9e8d570d067825 */ /* 0x000fe200078e00ff */
[----:B------:R-:W-:-:S03]  /*17d0*/  LOP3.LUT R140, R5, R21, R183, 0x96, !PT ;  /* 0x00000015058c7212 */ /* 0x000fc600078e96b7 */
[----:B------:R-:W-:Y:S01]  /*17e0*/  VIADD R21, R183, 0xbb67ae85 ;  /* 0xbb67ae85b7157836 */ /* 0x000fe20000000000 */
[----:B------:R-:W-:Y:S01]  /*17f0*/  LOP3.LUT R142, R9, R7, R182, 0x96, !PT ;  /* 0x00000007098e7212 */ /* 0x000fe200078e96b6 */
[----:B------:R-:W-:Y:S01]  /*1800*/  IMAD.WIDE.U32 R140, R140, -0x326172a9, RZ ;  /* 0xcd9e8d578c8c7825 */ /* 0x000fe200078e00ff */
[----:B------:R-:W-:-:S03]  /*1810*/  IADD3 R7, PT, PT, R182, -0x61c88647, RZ ;  /* 0x9e3779b9b6077810 */ /* 0x000fc60007ffe0ff */
[----:B------:R-:W-:Y:S01]  /*1820*/  IMAD.WIDE.U32 R142, R142, -0x2daee0ad, RZ ;  /* 0xd2511f538e8e7825 */ /* 0x000fe200078e00ff */
[----:B------:R-:W-:-:S03]  /*1830*/  LOP3.LUT R6, R7, R6, R141, 0x96, !PT ;  /* 0x0000000607067212 */ /* 0x000fc600078e968d */
[----:B------:R-:W-:Y:S01]  /*1840*/  VIADD R141, R183, 0x76cf5d0a ;  /* 0x76cf5d0ab78d7836 */ /* 0x000fe20000000000 */
[----:B------:R-:W-:Y:S01]  /*1850*/  LOP3.LUT R20, R21, R20, R143, 0x96, !PT ;  /* 0x0000001415147212 */ /* 0x000fe200078e968f */
[----:B------:R-:W-:Y:S01]  /*1860*/  IMAD.WIDE.U32 R6, R6, -0x2daee0ad, RZ ;  /* 0xd2511f5306067825 */ /* 0x000fe200078e00ff */
[----:B------:R-:W-:-:S03]  /*1870*/  IADD3 R143, PT, PT, R182, 0x3c6ef372, RZ ;  /* 0x3c6ef372b68f7810 */ /* 0x000fc60007ffe0ff */
[----:B------:R-:W-:Y:S01]  /*1880*/  IMAD.WIDE.U32 R20, R20, -0x326172a9, RZ ;  /* 0xcd9e8d5714147825 */ /* 0x000fe200078e00ff */
[----:B------:R-:W-:-:S03]  /*1890*/  LOP3.LUT R141, R141, R142, R7, 0x96, !PT ;  /* 0x0000008e8d8d7212 */ /* 0x000fc600078e9607 */
[----:B------:R-:W-:Y:S01]  /*18a0*/  VIADD R7, R182, 0xdaa66d2b ;  /* 0xdaa66d2bb6077836 */ /* 0x000fe20000000000 */
[----:B------:R-:W-:Y:S01]  /*18b0*/  LOP3.LUT R142, R143, R140, R21, 0x96, !PT ;  /* 0x0000008c8f8e7212 */ /* 0x000fe200078e9615 */
[----:B------:R-:W-:-:S04]  /*18c0*/  IMAD.WIDE.U32 R140, R141, -0x326172a9, RZ ;  /* 0xcd9e8d578d8c7825 */ /* 0x000fc800078e00ff */
[----:B------:R-:W-:Y:S01]  /*18d0*/  IMAD.WIDE.U32 R142, R142, -0x2daee0ad, RZ ;  /* 0xd2511f538e8e7825 */ /* 0x000fe200078e00ff */
[----:B------:R-:W-:Y:S02]  /*18e0*/  LOP3.LUT R7, R7, R20, R141, 0x96, !PT ;  /* 0x0000001407077212 */ /* 0x000fe400078e968d */
[C---:B------:R-:W-:Y:S01]  /*18f0*/  IADD3 R141, PT, PT, R183.reuse, -0x126145ec, RZ ;  /* 0xed9eba14b78d7810 */ /* 0x040fe20007ffe0ff */
[----:B------:R-:W-:Y:S02]  /*1900*/  VIADD R21, R183, 0x32370b8f ;  /* 0x32370b8fb7157836 */ /* 0x000fe40000000000 */
[----:B------:R-:W-:-:S03]  /*1910*/  IMAD.MOV.U32 R2, RZ, RZ, R184 ;  /* 0x000000ffff027224 */ /* 0x000fc600078e00b8 */
[----:B------:R-:W-:Y:S01]  /*1920*/  LOP3.LUT R20, R21, R6, R143, 0x96, !PT ;  /* 0x0000000615147212 */ /* 0x000fe200078e968f */
[----:B------:R-:W-:-:S04]  /*1930*/  IMAD.WIDE.U32 R6, R7, -0x2daee0ad, RZ ;  /* 0xd2511f5307067825 */ /* 0x000fc800078e00ff */
[----:B------:R-:W-:Y:S01]  /*1940*/  IMAD.WIDE.U32 R20, R20, -0x326172a9, RZ ;  /* 0xcd9e8d5714147825 */ /* 0x000fe200078e00ff */
[----:B------:R-:W-:-:S03]  /*1950*/  LOP3.LUT R141, R141, R142, R7, 0x96, !PT ;  /* 0x0000008e8d8d7212 */ /* 0x000fc600078e9607 */
[C---:B------:R-:W-:Y:S02]  /*1960*/  VIADD R143, R182.reuse, 0x78dde6e4 ;  /* 0x78dde6e4b68f7836 */ /* 0x040fe40000000000 */
[----:B------:R-:W-:-:S03]  /*1970*/  VIADD R7, R182, 0x1715609d ;  /* 0x1715609db6077836 */ /* 0x000fc60000000000 */
[----:B------:R-:W-:Y:S01]  /*1980*/  LOP3.LUT R142, R143, R140, R21, 0x96, !PT ;  /* 0x0000008c8f8e7212 */ /* 0x000fe200078e9615 */
[----:B------:R-:W-:Y:S01]  /*1990*/  IMAD.WIDE.U32 R140, R141, -0x326172a9, RZ ;  /* 0xcd9e8d578d8c7825 */ /* 0x000fe200078e00ff */
[----:B------:R-:W-:-:S03]  /*19a0*/  IADD3 R21, PT, PT, R183, -0x56f99767, RZ ;  /* 0xa9066899b7157810 */ /* 0x000fc60007ffe0ff */
[----:B------:R-:W-:Y:S01]  /*19b0*/  IMAD.WIDE.U32 R142, R142, -0x2daee0ad, RZ ;  /* 0xd2511f538e8e7825 */ /* 0x000fe200078e00ff */
[----:B------:R-:W-:-:S03]  /*19c0*/  LOP3.LUT R7, R7, R20, R141, 0x96, !PT ;  /* 0x0000001407077212 */ /* 0x000fc600078e968d */
[----:B------:R-:W-:Y:S01]  /*19d0*/  VIADD R141, R183, 0x646e171e ;  /* 0x646e171eb78d7836 */ /* 0x000fe20000000000 */
[----:B------:R-:W-:Y:S01]  /*19e0*/  LOP3.LUT R20, R21, R6, R143, 0x96, !PT ;  /* 0x0000000615147212 */ /* 0x000fe200078e968f */
[----:B------:R-:W-:-:S04]  /*19f0*/  IMAD.WIDE.U32 R6, R7, -0x2daee0ad, RZ ;  /* 0xd2511f5307067825 */ /* 0x000fc800078e00ff */
[----:B------:R-:W-:Y:S01]  /*1a00*/  IMAD.WIDE.U32 R20, R20, -0x326172a9, RZ ;  /* 0xcd9e8d5714147825 */ /* 0x000fe200078e00ff */
[----:B------:R-:W-:Y:S02]  /*1a10*/  LOP3.LUT R141, R141, R142, R7, 0x96, !PT ;  /* 0x0000008e8d8d7212 */ /* 0x000fe400078e9607 */
[C---:B------:R-:W-:Y:S01]  /*1a20*/  IADD3 R7, PT, PT, R182.reuse, 0x5384540f, RZ ;  /* 0x5384540fb6077810 */ /* 0x040fe20007ffe0ff */
[----:B------:R-:W-:-:S05]  /*1a30*/  VIADD R143, R182, 0xb54cda56 ;  /* 0xb54cda56b68f7836 */ /* 0x000fca0000000000 */
        /* <DEDUP_REMOVED lines=16> */
[----:B------:R-:W-:Y:S01]  /*1b40*/  MOV R4, R140 ;  /* 0x0000008c00047202 */ /* 0x000fe20000000f00 */
[----:B------:R-:W-:Y:S02]  /*1b50*/  VIADD R21, R183, 0x96a522ad ;  /* 0x96a522adb7157836 */ /* 0x000fe40000000000 */
[----:B------:R-:W-:-:S03]  /*1b60*/  IMAD.MOV.U32 R20, RZ, RZ, RZ ;  /* 0x000000ffff147224 */ /* 0x000fc600078e00ff */
[----:B------:R-:W-:-:S07]  /*1b70*/  LOP3.LUT R8, R21, R6, R187, 0x96, !PT ;  /* 0x0000000615087212 */ /* 0x000fce00078e96bb */
.L_x_10919:
[----:B------:R-:W-:Y:S05]  /*1b80*/  BSYNC.RECONVERGENT B1 ;  /* 0x0000000000017941 */ /* 0x000fea0003800200 */
.L_x_10918:
[----:B------:R-:W0:Y:S01]  /*1b90*/  LDC R190, c[0x0][0x408] ;  /* 0x00010200ffbe7b82 */ /* 0x000e220000000800 */
[----:B------:R-:W-:Y:S01]  /*1ba0*/  I2FP.F32.U32 R2, R2 ;  /* 0x0000000200027245 */ /* 0x000fe20000201000 */
[----:B------:R-:W-:Y:S02]  /*1bb0*/  HFMA2 R187, -RZ, RZ, 0.1171875, 0 ;  /* 0x2f800000ffbb7431 */ /* 0x000fe400000001ff */
[----:B-----5:R-:W-:Y:S01]  /*1bc0*/  HADD2.F32 R21, -RZ, R36.H0_H0 ;  /* 0x20000024ff157230 */ /* 0x020fe20000004100 */
[----:B------:R-:W-:Y:S01]  /*1bd0*/  ISETP.NE.AND P1, PT, R20, 0x1, PT ;  /* 0x000000011400780c */ /* 0x000fe20003f25270 */
[----:B------:R-:W-:Y:S01]  /*1be0*/  HADD2.F32 R141, -RZ, R128.H0_H0 ;  /* 0x20000080ff8d7230 */ /* 0x000fe20000004100 */
[----:B------:R-:W-:Y:S01]  /*1bf0*/  LOP3.LUT R3, R3, 0xfffffffd, RZ, 0xc0, !PT ;  /* 0xfffffffd03037812 */ /* 0x000fe200078ec0ff */
[----:B------:R-:W-:Y:S01]  /*1c00*/  FFMA.FTZ R2, R2, R187, 1.1641532182693481445e-10 ;  /* 0x2f00000002027423 */ /* 0x000fe200000100bb */
[----:B------:R-:W1:Y:S01]  /*1c10*/  LDC R189, c[0x0][0x404] ;  /* 0x00010100ffbd7b82 */ /* 0x000e620000000800 */
[----:B------:R-:W-:Y:S01]  /*1c20*/  FMUL.FTZ R21, R21, R188 ;  /* 0x000000bc15157220 */ /* 0x000fe20000410000 */
[----:B------:R-:W-:Y:S01]  /*1c30*/  HADD2.F32 R143, -RZ, R40.H0_H0 ;  /* 0x20000028ff8f7230 */ /* 0x000fe20000004100 */
[----:B------:R-:W-:Y:S01]  /*1c40*/  BSSY.RECONVERGENT B1, `(.L_x_10922) ;  /* 0x000005d000017945 */ /* 0x000fe20003800200 */
[----:B------:R-:W-:-:S02]  /*1c50*/  IMAD.MOV.U32 R140, RZ, RZ, 0x2 ;  /* 0x00000002ff8c7424 */ /* 0x000fc400078e00ff */
[----:B------:R-:W-:Y:S02]  /*1c60*/  IMAD.MOV.U32 R6, RZ, RZ, R4 ;  /* 0x000000ffff067224 */ /* 0x000fe400078e0004 */
[----:B0-----:R-:W-:Y:S01]  /*1c70*/  FMUL.FTZ R21, R21, R190 ;  /* 0x000000be15157220 */ /* 0x001fe20000410000 */
[----:B-1----:R-:W-:-:S04]  /*1c80*/  FSETP.GTU.FTZ.AND P0, PT, R2, R189, PT ;  /* 0x000000bd0200720b */ /* 0x002fc80003f1c000 */
[----:B------:R-:W-:Y:S02]  /*1c90*/  FSEL R2, R21, RZ, !P0 ;  /* 0x000000ff15027208 */ /* 0x000fe40004000000 */
[----:B------:R-:W-:-:S03]  /*1ca0*/  PLOP3.LUT P0, PT, P0, PT, PT, 0x8, 0x80 ;  /* 0x000000000080781c */ /* 0x000fc6000070e170 */
[----:B------:R-:W-:-:S10]  /*1cb0*/  FFMA.FTZ R2, R2, R141, R143 ;  /* 0x0000008d02027223 */ /* 0x000fd4000001008f */
        /* <DEDUP_REMOVED lines=10> */
.L_x_10924:
        /* <DEDUP_REMOVED lines=13> */
.L_x_10926:
[----:B------:R-:W-:Y:S05]  /*1e30*/  BSYNC.RECONVERGENT B2 ;  /* 0x0000000000027941 */ /* 0x000fea0003800200 */
.L_x_10925:
[----:B------:R-:W-:Y:S01]  /*1e40*/  IMAD.WIDE.U32 R6, R13, -0x326172a9, RZ ;  /* 0xcd9e8d570d067825 */ /* 0x000fe200078e00ff */
[----:B------:R-:W-:Y:S02]  /*1e50*/  LOP3.LUT R20, R5, R143, R183, 0x96, !PT ;  /* 0x0000008f05147212 */ /* 0x000fe400078e96b7 */
[----:B------:R-:W-:Y:S02]  /*1e60*/  IADD3 R143, PT, PT, R183, -0x4498517b, RZ ;  /* 0xbb67ae85b78f7810 */ /* 0x000fe40007ffe0ff */
[----:B------:R-:W-:Y:S01]  /*1e70*/  LOP3.LUT R140, R9, R7, R182, 0x96, !PT ;  /* 0x00000007098c7212 */ /* 0x000fe200078e96b6 */
[----:B------:R-:W-:-:S04]  /*1e80*/  IMAD.WIDE.U32 R20, R20, -0x326172a9, RZ ;  /* 0xcd9e8d5714147825 */ /* 0x000fc800078e00ff */
[----:B------:R-:W-:Y:S02]  /*1e90*/  VIADD R7, R182, 0x9e3779b9 ;  /* 0x9e3779b9b6077836 */ /* 0x000fe40000000000 */
[----:B------:R-:W-:-:S03]  /*1ea0*/  IMAD.WIDE.U32 R140, R140, -0x2daee0ad, RZ ;  /* 0xd2511f538c8c7825 */ /* 0x000fc600078e00ff */
[----:B------:R-:W-:Y:S01]  /*1eb0*/  LOP3.LUT R7, R7, R6, R21, 0x96, !PT ;  /* 0x0000000607077212 */ /* 0x000fe200078e9615 */
[----:B------:R-:W-:Y:S01]  /*1ec0*/  VIADD R21, R182, 0x3c6ef372 ;  /* 0x3c6ef372b6157836 */ /* 0x000fe20000000000 */
[----:B------:R-:W-:Y:S01]  /*1ed0*/  LOP3.LUT R6, R143, R142, R141, 0x96, !PT ;  /* 0x0000008e8f067212 */ /* 0x000fe200078e968d */
[----:B------:R-:W-:Y:S02]  /*1ee0*/  VIADD R141, R183, 0x76cf5d0a ;  /* 0x76cf5d0ab78d7836 */ /* 0x000fe40000000000 */
[----:B------:R-:W-:-:S04]  /*1ef0*/  IMAD.WIDE.U32 R142, R7, -0x2daee0ad, RZ ;  /* 0xd2511f53078e7825 */ /* 0x000fc800078e00ff */
[----:B------:R-:W-:Y:S01]  /*1f00*/  IMAD.WIDE.U32 R6, R6, -0x326172a9, RZ ;  /* 0xcd9e8d5706067825 */ /* 0x000fe200078e00ff */
[----:B------:R-:W-:-:S03]  /*1f10*/  LOP3.LUT R141, R141, R140, R143, 0x96, !PT ;  /* 0x0000008c8d8d7212 */ /* 0x000fc600078e968f */
[----:B------:R-:W-:Y:S01]  /*1f20*/  VIADD R143, R183, 0x32370b8f ;  /* 0x32370b8fb78f7836 */ /* 0x000fe20000000000 */
[----:B------:R-:W-:Y:S01]  /*1f30*/  LOP3.LUT R140, R21, R20, R7, 0x96, !PT ;  /* 0x00000014158c7212 */ /* 0x000fe200078e9607 */
[----:B------:R-:W-:Y:S01]  /*1f40*/  IMAD.WIDE.U32 R20, R141, -0x326172a9, RZ ;  /* 0xcd9e8d578d147825 */ /* 0x000fe200078e00ff */
[----:B------:R-:W-:-:S03]  /*1f50*/  IADD3 R7, PT, PT, R182, -0x255992d5, RZ ;  /* 0xdaa66d2bb6077810 */ /* 0x000fc60007ffe0ff */
[----:B------:R-:W-:Y:S01]  /*1f60*/  IMAD.WIDE.U32 R140, R140, -0x2daee0ad, RZ ;  /* 0xd2511f538c8c7825 */ /* 0x000fe200078e00ff */
[----:B------:R-:W-:Y:S02]  /*1f70*/  LOP3.LUT R7, R7, R6, R21, 0x96, !PT ;  /* 0x0000000607077212 */ /* 0x000fe400078e9615 */
[----:B------:R-:W-:Y:S02]  /*1f80*/  IADD3 R21, PT, PT, R182, 0x78dde6e4, RZ ;  /* 0x78dde6e4b6157810 */ /* 0x000fe40007ffe0ff */
        /* <DEDUP_REMOVED lines=14> */
[----:B------:R-:W-:-:S03]  /*2070*/  IADD3 R141, PT, PT, R183, 0x646e171e, RZ ;  /* 0x646e171eb78d7810 */ /* 0x000fc60007ffe0ff */
[----:B------:R-:W-:Y:S01]  /*2080*/  IMAD.WIDE.U32 R6, R6, -0x326172a9, RZ ;  /* 0xcd9e8d5706067825 */ /* 0x000fe200078e00ff */
[----:B------:R-:W-:Y:S02]  /*2090*/  LOP3.LUT R141, R141, R140, R143, 0x96, !PT ;  /* 0x0000008c8d8d7212 */ /* 0x000fe400078e968f */
[----:B------:R-:W-:Y:S02]  /*20a0*/  IADD3 R143, PT, PT, R183, 0x1fd5c5a3, RZ ;  /* 0x1fd5c5a3b78f7810 */ /* 0x000fe40007ffe0ff */
[----:B------:R-:W-:Y:S01]  /*20b0*/  LOP3.LUT R140, R21, R20, R7, 0x96, !PT ;  /* 0x00000014158c7212 */ /* 0x000fe200078e9607 */
[----:B------:R-:W-:-:S04]  /*20c0*/  IMAD.WIDE.U32 R20, R141, -0x326172a9, RZ ;  /* 0xcd9e8d578d147825 */ /* 0x000fc800078e00ff */
[----:B------:R-:W-:-:S04]  /*20d0*/  IMAD.WIDE.U32 R140, R140, -0x2daee0ad, RZ ;  /* 0xd2511f538c8c7825 */ /* 0x000fc800078e00ff */
[----:B------:R-:W-:Y:S01]  /*20e0*/  VIADD R7, R182, 0x5384540f ;  /* 0x5384540fb6077836 */ /* 0x000fe20000000000 */
[----:B------:R-:W-:Y:S01]  /*20f0*/  LOP3.LUT R143, R143, R142, R141, 0x96, !PT ;  /* 0x0000008e8f8f7212 */ /* 0x000fe200078e968d */
[----:B------:R-:W-:-:S03]  /*2100*/  VIADD R141, R183, 0xdb3d7428 ;  /* 0xdb3d7428b78d7836 */ /* 0x000fc60000000000 */
[----:B------:R-:W-:Y:S01]  /*2110*/  LOP3.LUT R7, R7, R6, R21, 0x96, !PT ;  /* 0x0000000607077212 */ /* 0x000fe200078e9615 */
[----:B------:R-:W-:-:S04]  /*2120*/  IMAD.WIDE.U32 R142, R143, -0x326172a9, RZ ;  /* 0xcd9e8d578f8e7825 */ /* 0x000fc800078e00ff */
[----:B------:R-:W-:Y:S02]  /*2130*/  VIADD R21, R182, 0xf1bbcdc8 ;  /* 0xf1bbcdc8b6157836 */ /* 0x000fe40000000000 */
[----:B------:R-:W-:-:S03]  /*2140*/  IMAD.WIDE.U32 R6, R7, -0x2daee0ad, RZ ;  /* 0xd2511f5307067825 */ /* 0x000fc600078e00ff */
[----:B------:R-:W-:Y:S01]  /*2150*/  LOP3.LUT R21, R21, R20, R143, 0x96, !PT ;  /* 0x0000001415157212 */ /* 0x000fe200078e968f */
[----:B------:R-:W-:Y:S01]  /*2160*/  VIADD R143, R183, 0x96a522ad ;  /* 0x96a522adb78f7836 */ /* 0x000fe20000000000 */
[----:B------:R-:W-:Y:S02]  /*2170*/  LOP3.LUT R141, R141, R140, R7, 0x96, !PT ;  /* 0x0000008c8d8d7212 */ /* 0x000fe400078e9607 */
[----:B------:R-:W-:Y:S01]  /*2180*/  IADD3 R7, PT, PT, R182, -0x700cb87f, RZ ;  /* 0x8ff34781b6077810 */ /* 0x000fe20007ffe0ff */
[----:B------:R-:W-:-:S04]  /*2190*/  IMAD.WIDE.U32 R20, R21, -0x2daee0ad, RZ ;  /* 0xd2511f5315147825 */ /* 0x000fc800078e00ff */
[----:B------:R-:W-:Y:S01]  /*21a0*/  IMAD.WIDE.U32 R140, R141, -0x326172a9, RZ ;  /* 0xcd9e8d578d8c7825 */ /* 0x000fe200078e00ff */
[----:B------:R-:W-:Y:S02]  /*21b0*/  LOP3.LUT R8, R143, R6, R21, 0x96, !PT ;  /* 0x000000068f087212 */ /* 0x000fe400078e9615 */
[----:B------:R-:W-:Y:S01]  /*21c0*/  MOV R6, R186 ;  /* 0x000000ba00067202 */ /* 0x000fe20000000f00 */
[----:B------:R-:W-:Y:S01]  /*21d0*/  IMAD.MOV.U32 R4, RZ, RZ, R140 ;  /* 0x000000ffff047224 */ /* 0x000fe200078e008c */
[----:B------:R-:W-:Y:S01]  /*21e0*/  LOP3.LUT R7, R7, R142, R141, 0x96, !PT ;  /* 0x0000008e07077212 */ /* 0x000fe200078e968d */
[----:B------:R-:W-:Y:S02]  /*21f0*/  IMAD.MOV.U32 R186, RZ, RZ, R20 ;  /* 0x000000ffffba7224 */ /* 0x000fe400078e0014 */
[----:B------:R-:W-:-:S07]  /*2200*/  IMAD.MOV.U32 R140, RZ, RZ, RZ ;  /* 0x000000ffff8c7224 */ /* 0x000fce00078e00ff */
.L_x_10923:
[----:B------:R-:W-:Y:S05]  /*2210*/  BSYNC.RECONVERGENT B1 ;  /* 0x0000000000017941 */ /* 0x000fea0003800200 */
.L_x_10922:
        /* <DEDUP_REMOVED lines=10> */
[----:B------:R-:W-:-:S03]  /*22c0*/  HADD2.F32 R6, -RZ, R128.H1_H1 ;  /* 0x30000080ff067230 */ /* 0x000fc60000004100 */
[----:B------:R-:W-:Y:S02]  /*22d0*/  FSEL R21, R21, RZ, !P0 ;  /* 0x000000ff15157208 */ /* 0x000fe40004000000 */
        /* <DEDUP_REMOVED lines=12> */
.L_x_10929:
        /* <DEDUP_REMOVED lines=13> */
.L_x_10931:
[----:B------:R-:W-:Y:S05]  /*2470*/  BSYNC.RECONVERGENT B2 ;  /* 0x0000000000027941 */ /* 0x000fea0003800200 */
.L_x_10930:
[----:B------:R-:W-:Y:S01]  /*2480*/  IMAD.WIDE.U32 R6, R13, -0x326172a9, RZ ;  /* 0xcd9e8d570d067825 */ /* 0x000fe200078e00ff */
[----:B------:R-:W-:-:S03]  /*2490*/  LOP3.LUT R140, R5, R185, R183, 0x96, !PT ;  /* 0x000000b9058c7212 */ /* 0x000fc600078e96b7 */
[----:B------:R-:W-:Y:S01]  /*24a0*/  VIADD R185, R183, 0xbb67ae85 ;  /* 0xbb67ae85b7b97836 */ /* 0x000fe20000000000 */
[----:B------:R-:W-:Y:S01]  /*24b0*/  LOP3.LUT R142, R9, R7, R182, 0x96, !PT ;  /* 0x00000007098e7212 */ /* 0x000fe200078e96b6 */
[----:B------:R-:W-:-:S04]  /*24c0*/  IMAD.WIDE.U32 R140, R140, -0x326172a9, RZ ;  /* 0xcd9e8d578c8c7825 */ /* 0x000fc800078e00ff */
[----:B------:R-:W-:Y:S02]  /*24d0*/  VIADD R7, R182, 0x9e3779b9 ;  /* 0x9e3779b9b6077836 */ /* 0x000fe40000000000 */
[----:B------:R-:W-:-:S03]  /*24e0*/  IMAD.WIDE.U32 R142, R142, -0x2daee0ad, RZ ;  /* 0xd2511f538e8e7825 */ /* 0x000fc600078e00ff */
[----:B------:R-:W-:Y:S01]  /*24f0*/  LOP3.LUT R7, R7, R6, R141, 0x96, !PT ;  /* 0x0000000607077212 */ /* 0x000fe200078e968d */
[----:B------:R-:W-:Y:S01]  /*2500*/  VIADD R141, R182, 0x3c6ef372 ;  /* 0x3c6ef372b68d7836 */ /* 0x000fe20000000000 */
[----:B------:R-:W-:Y:S01]  /*2510*/  LOP3.LUT R6, R185, R184, R143, 0x96, !PT ;  /* 0x000000b8b9067212 */ /* 0x000fe200078e968f */
[----:B------:R-:W-:Y:S01]  /*2520*/  IMAD.MOV.U32 R36, RZ, RZ, RZ ;  /* 0x000000ffff247224 */ /* 0x000fe200078e00ff */
[----:B------:R-:W-:Y:S01]  /*2530*/  IADD3 R143, PT, PT, R183, 0x76cf5d0a, RZ ;  /* 0x76cf5d0ab78f7810 */ /* 0x000fe20007ffe0ff */
[----:B------:R-:W-:-:S04]  /*2540*/  IMAD.WIDE.U32 R184, R7, -0x2daee0ad, RZ ;  /* 0xd2511f5307b87825 */ /* 0x000fc800078e00ff */
        /* <DEDUP_REMOVED lines=44> */
[----:B------:R-:W-:Y:S01]  /*2810*/  IMAD.MOV.U32 R4, RZ, RZ, R142 ;  /* 0x000000ffff047224 */ /* 0x000fe200078e008e */
[----:B------:R-:W-:Y:S01]  /*2820*/  LOP3.LUT R8, R185, R6, R141, 0x96, !PT ;  /* 0x00000006b9087212 */ /* 0x000fe200078e968d */
[----:B------:R-:W-:Y:S01]  /*2830*/  IMAD.MOV.U32 R6, RZ, RZ, R186 ;  /* 0x000000ffff067224 */ /* 0x000fe200078e00ba */
[----:B------:R-:W-:-:S07]  /*2840*/  MOV R186, R140 ;  /* 0x0000008c00ba7202 */ /* 0x000fce0000000f00 */
.L_x_10928:
[----:B------:R-:W-:Y:S05]  /*2850*/  BSYNC.RECONVERGENT B1 ;  /* 0x0000000000017941 */ /* 0x000fea0003800200 */
.L_x_10927:
[----:B------:R-:W-:Y:S01]  /*2860*/  I2FP.F32.U32 R6, R6 ;  /* 0x0000000600067245 */ /* 0x000fe20000201000 */
[----:B------:R-:W-:Y:S01]  /*2870*/  HADD2.F32 R141, -RZ, R37.H0_H0 ;  /* 0x20000025ff8d7230 */ /* 0x000fe20000004100 */
[----:B------:R-:W-:Y:S01]  /*2880*/  ISETP.NE.AND P2, PT, R36, 0x1, PT ;  /* 0x000000012400780c */ /* 0x000fe20003f45270 */
[----:B------:R-:W-:Y:S01]  /*2890*/  HADD2.F32 R143, -RZ, R129.H0_H0 ;  /* 0x20000081ff8f7230 */ /* 0x000fe20000004100 */
[----:B------:R-:W-:Y:S01]  /*28a0*/  BSSY.RECONVERGENT B1, `(.L_x_10932) ;  /* 0x000005f000017945 */ /* 0x000fe20003800200 */
[----:B------:R-:W-:Y:S01]  /*28b0*/  FFMA.FTZ R6, R6, R187, 1.1641532182693481445e-10 ;  /* 0x2f00000006067423 */ /* 0x000fe200000100bb */
[----:B------:R-:W-:Y:S01]  /*28c0*/  FMUL.FTZ R141, R141, R188 ;  /* 0x000000bc8d8d7220 */ /* 0x000fe20000410000 */
[----:B------:R-:W-:Y:S02]  /*28d0*/  HADD2.F32 R185, -RZ, R41.H0_H0 ;  /* 0x20000029ffb97230 */ /* 0x000fe40000004100 */
[----:B------:R-:W-:Y:S02]  /*28e0*/  IMAD.MOV.U32 R140, RZ, RZ, 0x2 ;  /* 0x00000002ff8c7424 */ /* 0x000fe400078e00ff */
[----:B------:R-:W-:Y:S01]  /*28f0*/  FMUL.FTZ R141, R141, R190 ;  /* 0x000000be8d8d7220 */ /* 0x000fe20000410000 */
[----:B------:R-:W-:-:S02]  /*2900*/  FSETP.GTU.FTZ.AND P1, PT, R6, R189, PT ;  /* 0x000000bd0600720b */ /* 0x000fc40003f3c000 */
[----:B------:R-:W-:Y:S02]  /*2910*/  MOV R6, R4 ;  /* 0x0000000400067202 */ /* 0x000fe40000000f00 */
        /* <DEDUP_REMOVED lines=12> */
.L_x_10934:
        /* <DEDUP_REMOVED lines=13> */
.L_x_10936:
[----:B------:R-:W-:Y:S05]  /*2ab0*/  BSYNC.RECONVERGENT B2 ;  /* 0x0000000000027941 */ /* 0x000fea0003800200 */
.L_x_10935:
        /* <DEDUP_REMOVED lines=47> */
[----:B------:R-:W-:-:S04]  /*2db0*/  IMAD.WIDE.U32 R184, R185, -0x326172a9, RZ ;  /* 0xcd9e8d57b9b87825 */ /* 0x000fc800078e00ff */
[----:B------:R-:W-:Y:S01]  /*2dc0*/  VIADD R143, R183, 0xdb3d7428 ;  /* 0xdb3d7428b78f7836 */ /* 0x000fe20000000000 */
[----:B------:R-:W-:Y:S02]  /*2dd0*/  LOP3.LUT R141, R141, R140, R185, 0x96, !PT ;  /* 0x0000008c8d8d7212 */ /* 0x000fe400078e96b9 */
[----:B------:R-:W-:Y:S02]  /*2de0*/  IADD3 R185, PT, PT, R183, -0x695add53, RZ ;  /* 0x96a522adb7b97810 */ /* 0x000fe40007ffe0ff */
[----:B------:R-:W-:Y:S01]  /*2df0*/  LOP3.LUT R143, R143, R142, R7, 0x96, !PT ;  /* 0x0000008e8f8f7212 */ /* 0x000fe200078e9607 */
[----:B------:R-:W-:-:S04]  /*2e00*/  IMAD.WIDE.U32 R140, R141, -0x2daee0ad, RZ ;  /* 0xd2511f538d8c7825 */ /* 0x000fc800078e00ff */
[----:B------:R-:W-:Y:S01]  /*2e10*/  IMAD.WIDE.U32 R142, R143, -0x326172a9, RZ ;  /* 0xcd9e8d578f8e7825 */ /* 0x000fe200078e00ff */
[----:B------:R-:W-:Y:S02]  /*2e20*/  LOP3.LUT R8, R185, R6, R141, 0x96, !PT ;  /* 0x00000006b9087212 */ /* 0x000fe400078e968d */
[----:B------:R-:W-:Y:S01]  /*2e30*/  MOV R6, R186 ;  /* 0x000000ba00067202 */ /* 0x000fe20000000f00 */
[----:B------:R-:W-:Y:S02]  /*2e40*/  VIADD R7, R182, 0x8ff34781 ;  /* 0x8ff34781b6077836 */ /* 0x000fe40000000000 */
[----:B------:R-:W-:Y:S02]  /*2e50*/  IMAD.MOV.U32 R186, RZ, RZ, R140 ;  /* 0x000000ffffba7224 */ /* 0x000fe400078e008c */
[----:B------:R-:W-:Y:S02]  /*2e60*/  HFMA2 R140, -RZ, RZ, 0, 0 ;  /* 0x00000000ff8c7431 */ /* 0x000fe400000001ff */
[----:B------:R-:W-:Y:S01]  /*2e70*/  IMAD.MOV.U32 R4, RZ, RZ, R142 ;  /* 0x000000ffff047224 */ /* 0x000fe200078e008e */
[----:B------:R-:W-:-:S07]  /*2e80*/  LOP3.LUT R7, R7, R184, R143, 0x96, !PT ;  /* 0x000000b807077212 */ /* 0x000fce00078e968f */
.L_x_10933:
[----:B------:R-:W-:Y:S05]  /*2e90*/  BSYNC.RECONVERGENT B1 ;  /* 0x0000000000017941 */ /* 0x000fea0003800200 */
.L_x_10932:
        /* <DEDUP_REMOVED lines=10> */
[----:B------:R-:W-:-:S03]  /*2f40*/  HADD2.F32 R6, -RZ, R129.H1_H1 ;  /* 0x30000081ff067230 */ /* 0x000fc60000004100 */
        /* <DEDUP_REMOVED lines=13> */
.L_x_10939:
        /* <DEDUP_REMOVED lines=13> */
.L_x_10941:
[----:B------:R-:W-:Y:S05]  /*30f0*/  BSYNC.RECONVERGENT B2 ;  /* 0x0000000000027941 */ /* 0x000fea0003800200 */
.L_x_10940:
        /* <DEDUP_REMOVED lines=52> */
[----:B------:R-:W-:Y:S02]  /*3440*/  VIADD R185, R183, 0x96a522ad ;  /* 0x96a522adb7b97836 */ /* 0x000fe40000000000 */
[----:B------:R-:W-:-:S04]  /*3450*/  IMAD.WIDE.U32 R142, R143, -0x326172a9, RZ ;  /* 0xcd9e8d578f8e7825 */ /* 0x000fc800078e00ff */
[----:B------:R-:W-:Y:S01]  /*3460*/  IMAD.WIDE.U32 R140, R141, -0x2daee0ad, RZ ;  /* 0xd2511f538d8c7825 */ /* 0x000fe200078e00ff */
[----:B------:R-:W-:Y:S02]  /*3470*/  MOV R4, R142 ;  /* 0x0000008e00047202 */ /* 0x000fe40000000f00 */
[----:B------:R-:W-:Y:S01]  /*3480*/  LOP3.LUT R7, R7, R184, R143, 0x96, !PT ;  /* 0x000000b807077212 */ /* 0x000fe200078e968f */
[----:B------:R-:W-:Y:S01]  /*3490*/  IMAD.MOV.U32 R142, RZ, RZ, RZ ;  /* 0x000000ffff8e7224 */ /* 0x000fe200078e00ff */
[----:B------:R-:W-:Y:S01]  /*34a0*/  LOP3.LUT R8, R185, R6, R141, 0x96, !PT ;  /* 0x00000006b9087212 */ /* 0x000fe200078e968d */
[----:B------:R-:W-:Y:S01]  /*34b0*/  IMAD.MOV.U32 R6, RZ, RZ, R186 ;  /* 0x000000ffff067224 */ /* 0x000fe200078e00ba */
[----:B------:R-:W-:-:S07]  /*34c0*/  MOV R186, R140 ;  /* 0x0000008c00ba7202 */ /* 0x000fce0000000f00 */
.L_x_10938:
[----:B------:R-:W-:Y:S05]  /*34d0*/  BSYNC.RECONVERGENT B1 ;  /* 0x0000000000017941 */ /* 0x000fea0003800200 */
.L_x_10937:
        /* <DEDUP_REMOVED lines=8> */
[----:B------:R-:W-:Y:S02]  /*3560*/  HFMA2 R140, -RZ, RZ, 0, 1.1920928955078125e-07 ;  /* 0x00000002ff8c7431 */ /* 0x000fe400000001ff */
        /* <DEDUP_REMOVED lines=15> */
.L_x_10944:
        /* <DEDUP_REMOVED lines=13> */
.L_x_10946:
[----:B------:R-:W-:Y:S05]  /*3730*/  BSYNC.RECONVERGENT B2 ;  /* 0x0000000000027941 */ /* 0x000fea0003800200 */
.L_x_10945:
[----:B------:R-:W-:Y:S01]  /*3740*/  IMAD.WIDE.U32 R6, R13, -0x326172a9, RZ ;  /* 0xcd9e8d570d067825 */ /* 0x000fe200078e00ff */
[----:B------:R-:W-:Y:S02]  /*3750*/  LOP3.LUT R140, R5, R185, R183, 0x96, !PT ;  /* 0x000000b9058c7212 */ /* 0x000fe400078e96b7 */
[----:B------:R-:W-:Y:S02]  /*3760*/  IADD3 R185, PT, PT, R183, -0x4498517b, RZ ;  /* 0xbb67ae85b7b97810 */ /* 0x000fe40007ffe0ff */
[----:B------:R-:W-:Y:S01]  /*3770*/  LOP3.LUT R142, R9, R7, R182, 0x96, !PT ;  /* 0x00000007098e7212 */ /* 0x000fe200078e96b6 */
[----:B------:R-:W-:-:S04]  /*3780*/  IMAD.WIDE.U32 R140, R140, -0x326172a9, RZ ;  /* 0xcd9e8d578c8c7825 */ /* 0x000fc800078e00ff */
[----:B------:R-:W-:Y:S02]  /*3790*/  VIADD R7, R182, 0x9e3779b9 ;  /* 0x9e3779b9b6077836 */ /* 0x000fe40000000000 */
[----:B------:R-:W-:-:S03]  /*37a0*/  IMAD.WIDE.U32 R142, R142, -0x2daee0ad, RZ ;  /* 0xd2511f538e8e7825 */ /* 0x000fc600078e00ff */
[----:B------:R-:W-:Y:S02]  /*37b0*/  LOP3.LUT R7, R7, R6, R141, 0x96, !PT ;  /* 0x0000000607077212 */ /* 0x000fe400078e968d */
[----:B------:R-:W-:Y:S01]  /*37c0*/  LOP3.LUT R6, R185, R184, R143, 0x96, !PT ;  /* 0x000000b8b9067212 */ /* 0x000fe200078e968f */
[----:B------:R-:W-:Y:S01]  /*37d0*/  VIADD R143, R183, 0x76cf5d0a ;  /* 0x76cf5d0ab78f7836 */ /* 0x000fe20000000000 */
        /* <DEDUP_REMOVED lines=24> */
[----:B------:R-:W-:Y:S01]  /*3960*/  IADD3 R141, PT, PT, R182, -0x4ab325aa, RZ ;  /* 0xb54cda56b68d7810 */ /* 0x000fe20007ffe0ff */
[----:B------:R-:W-:-:S04]  /*3970*/  IMAD.WIDE.U32 R184, R7, -0x2daee0ad, RZ ;  /* 0xd2511f5307b87825 */ /* 0x000fc800078e00ff */
        /* <DEDUP_REMOVED lines=25> */
.L_x_10943:
[----:B------:R-:W-:Y:S05]  /*3b10*/  BSYNC.RECONVERGENT B1 ;  /* 0x0000000000017941 */ /* 0x000fea0003800200 */
.L_x_10942:
[----:B------:R-:W-:Y:S01]  /*3b20*/  I2FP.F32.U32 R6, R6 ;  /* 0x0000000600067245 */ /* 0x000fe20000201000 */
[----:B------:R-:W-:Y:S01]  /*3b30*/  HADD2.F32 R141, -RZ, R38.H1_H1 ;  /* 0x30000026ff8d7230 */ /* 0x000fe20000004100 */
[----:B------:R-:W-:Y:S01]  /*3b40*/  ISETP.NE.AND P5, PT, R140, 0x1, PT ;  /* 0x000000018c00780c */ /* 0x000fe20003fa5270 */
[----:B------:R-:W-:Y:S01]  /*3b50*/  HADD2.F32 R164, -RZ, R130.H1_H1 ;  /* 0x30000082ffa47230 */ /* 0x000fe20000004100 */
[----:B------:R-:W-:Y:S01]  /*3b60*/  BSSY.RECONVERGENT B1, `(.L_x_10947) ;  /* 0x000005f000017945 */ /* 0x000fe20003800200 */
[----:B------:R-:W-:Y:S01]  /*3b70*/  FFMA.FTZ R6, R6, R187, 1.1641532182693481445e-10 ;  /* 0x2f00000006067423 */ /* 0x000fe200000100bb */
[----:B------:R-:W-:Y:S01]  /*3b80*/  FMUL.FTZ R141, R141, R188 ;  /* 0x000000bc8d8d7220 */ /* 0x000fe20000410000 */
[----:B------:R-:W-:Y:S02]  /*3b90*/  HADD2.F32 R38, -RZ, R42.H1_H1 ;  /* 0x3000002aff267230 */ /* 0x000fe40000004100 */
        /* <DEDUP_REMOVED lines=16> */
.L_x_10949:
        /* <DEDUP_REMOVED lines=13> */
.L_x_10951:
[----:B------:R-:W-:Y:S05]  /*3d70*/  BSYNC.RECONVERGENT B2 ;  /* 0x0000000000027941 */ /* 0x000fea0003800200 */
.L_x_10950:
        /* <DEDUP_REMOVED lines=61> */
.L_x_10948:
[----:B------:R-:W-:Y:S05]  /*4150*/  BSYNC.RECONVERGENT B1 ;  /* 0x0000000000017941 */ /* 0x000fea0003800200 */
.L_x_10947:
[----:B------:R-:W-:Y:S01]  /*4160*/  I2FP.F32.U32 R6, R6 ;  /* 0x0000000600067245 */ /* 0x000fe20000201000 */
[----:B------:R-:W-:Y:S01]  /*4170*/  HADD2.F32 R141, -RZ, R39.H0_H0 ;  /* 0x20000027ff8d7230 */ /* 0x000fe20000004100 */
[----:B------:R-:W-:Y:S01]  /*4180*/  ISETP.NE.AND P6, PT, R142, 0x1, PT ;  /* 0x000000018e00780c */ /* 0x000fe20003fc5270 */
[----:B------:R-:W-:Y:S01]  /*4190*/  HADD2.F32 R143, -RZ, R131.H0_H0 ;  /* 0x20000083ff8f7230 */ /* 0x000fe20000004100 */
[----:B------:R-:W-:Y:S01]  /*41a0*/  BSSY.RECONVERGENT B1, `(.L_x_10952) ;  /* 0x0000061000017945 */ /* 0x000fe20003800200 */
[----:B------:R-:W-:Y:S01]  /*41b0*/  FFMA.FTZ R6, R6, R187, 1.1641532182693481445e-10 ;  /* 0x2f00000006067423 */ /* 0x000fe200000100bb */
[----:B------:R-:W-:Y:S01]  /*41c0*/  FMUL.FTZ R141, R141, R188 ;  /* 0x000000bc8d8d7220 */ /* 0x000fe20000410000 */
[----:B------:R-:W-:-:S03]  /*41d0*/  HADD2.F32 R185, -RZ, R43.H0_H0 ;  /* 0x2000002bffb97230 */ /* 0x000fc60000004100 */
[----:B------:R-:W-:Y:S01]  /*41e0*/  FMUL.FTZ R141, R141, R190 ;  /* 0x000000be8d8d7220 */ /* 0x000fe20000410000 */
[----:B------:R-:W-:Y:S01]  /*41f0*/  FSETP.GTU.FTZ.AND P5, PT, R6, R189, PT ;  /* 0x000000bd0600720b */ /* 0x000fe20003fbc000 */
[----:B------:R-:W-:-:S03]  /*4200*/  HFMA2 R6, -RZ, RZ, 0, 1.1920928955078125e-07 ;  /* 0x00000002ff067431 */ /* 0x000fc600000001ff */
[----:B------:R-:W-:Y:S01]  /*4210*/  FSEL R38, R141, RZ, !P5 ;  /* 0x000000ff8d267208 */ /* 0x000fe20006800000 */
[----:B------:R-:W-:Y:S01]  /*4220*/  IMAD.MOV.U32 R141, RZ, RZ, R4 ;  /* 0x000000ffff8d7224 */ /* 0x000fe200078e0004 */
        /* <DEDUP_REMOVED lines=11> */
.L_x_10954:
        /* <DEDUP_REMOVED lines=15> */
.L_x_10956:
[----:B------:R-:W-:Y:S05]  /*43d0*/  BSYNC.RECONVERGENT B2 ;  /* 0x0000000000027941 */ /* 0x000fea0003800200 */
.L_x_10955:
        /* <DEDUP_REMOVED lines=54> */
[----:B------:R-:W-:-:S03]  /*4740*/  LOP3.LUT R8, R185, R6, R141, 0x96, !PT ;  /* 0x00000006b9087212 */ /* 0x000fc600078e968d */
[----:B------:R-:W-:Y:S01]  /*4750*/  HFMA2 R6, -RZ, RZ, 0, 0 ;  /* 0x00000000ff067431 */ /* 0x000fe200000001ff */
[----:B------:R-:W-:Y:S01]  /*4760*/  MOV R141, R186 ;  /* 0x000000ba008d7202 */ /* 0x000fe20000000f00 */
[----:B------:R-:W-:Y:S02]  /*4770*/  VIADD R7, R182, 0x8ff34781 ;  /* 0x8ff34781b6077836 */ /* 0x000fe40000000000 */
[----:B------:R-:W-:Y:S02]  /*4780*/  IMAD.MOV.U32 R4, RZ, RZ, R142 ;  /* 0x000000ffff047224 */ /* 0x000fe400078e008e */
[----:B------:R-:W-:Y:S01]  /*4790*/  IMAD.MOV.U32 R186, RZ, RZ, R140 ;  /* 0x000000ffffba7224 */ /* 0x000fe200078e008c */
[----:B------:R-:W-:-:S07]  /*47a0*/  LOP3.LUT R7, R7, R184, R143, 0x96, !PT ;  /* 0x000000b807077212 */ /* 0x000fce00078e968f */
.L_x_10953:
[----:B------:R-:W-:Y:S05]  /*47b0*/  BSYNC.RECONVERGENT B1 ;  /* 0x0000000000017941 */ /* 0x000fea0003800200 */
.L_x_10952:
[----:B------:R-:W-:Y:S01]  /*47c0*/  HADD2.F32 R39, -RZ, R39.H1_H1 ;  /* 0x30000027ff277230 */ /* 0x000fe20000004100 */
[----:B------:R-:W-:Y:S01]  /*47d0*/  I2FP.F32.U32 R140, R141 ;  /* 0x0000008d008c7245 */ /* 0x000fe20000201000 */
[----:B------:R-:W-:Y:S01]  /*47e0*/  HADD2.F32 R142, -RZ, R131.H1_H1 ;  /* 0x30000083ff8e7230 */ /* 0x000fe20000004100 */
[----:B------:R-:W-:Y:S01]  /*47f0*/  F2FP.F16.F32.PACK_AB R141, R37, R20 ;  /* 0x00000014258d723e */ /* 0x000fe200000000ff */
[----:B------:R-:W-:Y:S02]  /*4800*/  HADD2.F32 R184, -RZ, R43.H1_H1 ;  /* 0x3000002bffb87230 */ /* 0x000fe40000004100 */
[----:B------:R-:W-:Y:S01]  /*4810*/  FMUL.FTZ R39, R39, R188 ;  /* 0x000000bc27277220 */ /* 0x000fe20000410000 */
[----:B------:R-:W-:-:S03]  /*4820*/  FFMA.FTZ R140, R140, R187, 1.1641532182693481445e-10 ;  /* 0x2f0000008c8c7423 */ /* 0x000fc600000100bb */
[----:B------:R-:W-:Y:S02]  /*4830*/  FMUL.FTZ R39, R39, R190 ;  /* 0x000000be27277220 */ /* 0x000fe40000410000 */
[----:B------:R-:W-:Y:S02]  /*4840*/  FSETP.GTU.FTZ.AND P6, PT, R140, R189, PT ;  /* 0x000000bd8c00720b */ /* 0x000fe40003fdc000 */
[----:B------:R-:W-:Y:S02]  /*4850*/  F2FP.F16.F32.PACK_AB R140, R21, R2 ;  /* 0x00000002158c723e */ /* 0x000fe400000000ff */
[----:B------:R-:W-:Y:S02]  /*4860*/  FSEL R39, R39, RZ, !P6 ;  /* 0x000000ff27277208 */ /* 0x000fe40007000000 */
[----:B------:R-:W-:-:S03]  /*4870*/  PLOP3.LUT P6, PT, P6, PT, PT, 0x8, 0x80 ;  /* 0x000000000080781c */ /* 0x000fc600037ce170 */
[----:B------:R-:W-:Y:S01]  /*4880*/  FFMA.FTZ R39, R39, R142, R184 ;  /* 0x0000008e27277223 */ /* 0x000fe200000100b8 */
[----:B------:R-:W-:-:S04]  /*4890*/  F2FP.F16.F32.PACK_AB R142, R164, R36 ;  /* 0x00000024a48e723e */ /* 0x000fc800000000ff */
[----:B------:R-:W-:Y:S01]  /*48a0*/  F2FP.F16.F32.PACK_AB R143, R39, R38 ;  /* 0x00000026278f723e */ /* 0x000fe200000000ff */
[----:B------:R-:W-:Y:S06]  /*48b0*/  BRA `(.L_x_10957) ;  /* 0x0000003000947947 */ /* 0x000fec0003800000 */
.L_x_10917:
        /* <DEDUP_REMOVED lines=16> */
.L_x_10960:
        /* <DEDUP_REMOVED lines=13> */
.L_x_10962:
[----:B------:R-:W-:Y:S05]  /*4a90*/  BSYNC.RECONVERGENT B2 ;  /* 0x0000000000027941 */ /* 0x000fea0003800200 */
.L_x_10961:
[----:B------:R-:W-:Y:S01]  /*4aa0*/  IMAD.WIDE.U32 R6, R13, -0x326172a9, RZ ;  /* 0xcd9e8d570d067825 */ /* 0x000fe200078e00ff */
[----:B------:R-:W-:Y:S02]  /*4ab0*/  LOP3.LUT R140, R5, R21, R183, 0x96, !PT ;  /* 0x00000015058c7212 */ /* 0x000fe400078e96b7 */
[----:B------:R-:W-:Y:S02]  /*4ac0*/  IADD3 R21, PT, PT, R183, -0x4498517b, RZ ;  /* 0xbb67ae85b7157810 */ /* 0x000fe40007ffe0ff */
[----:B------:R-:W-:Y:S01]  /*4ad0*/  LOP3.LUT R142, R9, R7, R182, 0x96, !PT ;  /* 0x00000007098e7212 */ /* 0x000fe200078e96b6 */
[----:B------:R-:W-:Y:S01]  /*4ae0*/  IMAD.WIDE.U32 R140, R140, -0x326172a9, RZ ;  /* 0xcd9e8d578c8c7825 */ /* 0x000fe200078e00ff */
[----:B------:R-:W-:-:S03]  /*4af0*/  MOV R2, R184 ;  /* 0x000000b800027202 */ /* 0x000fc60000000f00 */
        /* <DEDUP_REMOVED lines=34> */
[----:B------:R-:W-:Y:S02]  /*4d20*/  LOP3.LUT R142, R141, R140, R21, 0x96, !PT ;  /* 0x0000008c8d8e7212 */ /* 0x000fe400078e9615 */
        /* <DEDUP_REMOVED lines=15> */
[----:B------:R-:W-:-:S03]  /*4e20*/  LOP3.LUT R7, R7, R20, R141, 0x96, !PT ;  /* 0x0000001407077212 */ /* 0x000fc600078e968d */
[----:B------:R-:W-:Y:S01]  /*4e30*/  IMAD.MOV.U32 R4, RZ, RZ, R140 ;  /* 0x000000ffff047224 */ /* 0x000fe200078e008c */
[----:B------:R-:W-:Y:S01]  /*4e40*/  LOP3.LUT R8, R21, R6, R187, 0x96, !PT ;  /* 0x0000000615087212 */ /* 0x000fe200078e96bb */
[----:B------:R-:W-:-:S07]  /*4e50*/  IMAD.MOV.U32 R20, RZ, RZ, RZ ;  /* 0x000000ffff147224 */ /* 0x000fce00078e00ff */
.L_x_10959:
[----:B------:R-:W-:Y:S05]  /*4e60*/  BSYNC.RECONVERGENT B1 ;  /* 0x0000000000017941 */ /* 0x000fea0003800200 */
.L_x_10958:
        /* <DEDUP_REMOVED lines=10> */
[----:B------:R-:W-:Y:S01]  /*4f10*/  BSSY.RECONVERGENT B1, `(.L_x_10963) ;  /* 0x000005d000017945 */ /* 0x000fe20003800200 */
[----:B------:R-:W-:Y:S01]  /*4f20*/  IMAD.MOV.U32 R140, RZ, RZ, 0x2 ;  /* 0x00000002ff8c7424 */ /* 0x000fe200078e00ff */
[----:B------:R-:W-:Y:S01]  /*4f30*/  MOV R6, R4 ;  /* 0x0000000400067202 */ /* 0x000fe20000000f00 */
[----:B0-----:R-:W-:Y:S01]  /*4f40*/  FMUL.FTZ R21, R21, R190 ;  /* 0x000000be15157220 */ /* 0x001fe20000410000 */
[----:B-1----:R-:W-:-:S04]  /*4f50*/  FSETP.GTU.FTZ.AND P0, PT, R2, R189, PT ;  /* 0x000000bd0200720b */ /* 0x002fc80003f1c000 */
[----:B------:R-:W-:Y:S02]  /*4f60*/  FSEL R2, R21, RZ, !P0 ;  /* 0x000000ff15027208 */ /* 0x000fe40004000000 */
[----:B------:R-:W-:-:S03]  /*4f70*/  PLOP3.LUT P0, PT, P0, PT, PT, 0x8, 0x80 ;  /* 0x000000000080781c */ /* 0x000fc6000070e170 */
[----:B------:R-:W-:-:S10]  /*4f80*/  FMUL.FTZ R2, R2, R141 ;  /* 0x0000008d02027220 */ /* 0x000fd40000410000 */
        /* <DEDUP_REMOVED lines=10> */
.L_x_10965:
        /* <DEDUP_REMOVED lines=13> */
.L_x_10967:
[----:B------:R-:W-:Y:S05]  /*5100*/  BSYNC.RECONVERGENT B2 ;  /* 0x0000000000027941 */ /* 0x000fea0003800200 */
.L_x_10966:
        /* <DEDUP_REMOVED lines=61> */
.L_x_10964:
[----:B------:R-:W-:Y:S05]  /*54e0*/  BSYNC.RECONVERGENT B1 ;  /* 0x0000000000017941 */ /* 0x000fea0003800200 */
.L_x_10963:
        /* <DEDUP_REMOVED lines=23> */
.L_x_10970:
        /* <DEDUP_REMOVED lines=13> */
.L_x_10972:
[----:B------:R-:W-:Y:S05]  /*5730*/  BSYNC.RECONVERGENT B2 ;  /* 0x0000000000027941 */ /* 0x000fea0003800200 */
.L_x_10971:
[----:B------:R-:W-:Y:S01]  /*5740*/  IMAD.WIDE.U32 R6, R13, -0x326172a9, RZ ;  /* 0xcd9e8d570d067825 */ /* 0x000fe200078e00ff */
[----:B------:R-:W-:-:S03]  /*5750*/  LOP3.LUT R140, R5, R185, R183, 0x96, !PT ;  /* 0x000000b9058c7212 */ /* 0x000fc600078e96b7 */
[----:B------:R-:W-:Y:S01]  /*5760*/  HFMA2 R36, -RZ, RZ, 0, 0 ;  /* 0x00000000ff247431 */ /* 0x000fe200000001ff */
        /* <DEDUP_REMOVED lines=56> */
[----:B------:R-:W-:Y:S01]  /*5af0*/  IMAD.MOV.U32 R186, RZ, RZ, R140 ;  /* 0x000000ffffba7224 */ /* 0x000fe200078e008c */
[----:B------:R-:W-:-:S07]  /*5b00*/  LOP3.LUT R7, R7, R184, R143, 0x96, !PT ;  /* 0x000000b807077212 */ /* 0x000fce00078e968f */
.L_x_10969:
[----:B------:R-:W-:Y:S05]  /*5b10*/  BSYNC.RECONVERGENT B1 ;  /* 0x0000000000017941 */ /* 0x000fea0003800200 */
.L_x_10968:
        /* <DEDUP_REMOVED lines=9> */
[----:B------:R-:W-:Y:S01]  /*5bb0*/  HADD2.F32 R141, -RZ, R129.H0_H0 ;  /* 0x20000081ff8d7230 */ /* 0x000fe20000004100 */
[----:B------:R-:W-:Y:S02]  /*5bc0*/  MOV R6, R4 ;  /* 0x0000000400067202 */ /* 0x000fe40000000f00 */
        /* <DEDUP_REMOVED lines=12> */
.L_x_10975:
        /* <DEDUP_REMOVED lines=13> */
.L_x_10977:
[----:B------:R-:W-:Y:S05]  /*5d60*/  BSYNC.RECONVERGENT B2 ;  /* 0x0000000000027941 */ /* 0x000fea0003800200 */
.L_x_10976:
        /* <DEDUP_REMOVED lines=55> */
[----:B------:R-:W-:Y:S02]  /*60e0*/  LOP3.LUT R7, R7, R184, R143, 0x96, !PT ;  /* 0x000000b807077212 */ /* 0x000fe400078e968f */
[----:B------:R-:W-:Y:S02]  /*60f0*/  MOV R4, R142 ;  /* 0x0000008e00047202 */ /* 0x000fe40000000f00 */
[----:B------:R-:W-:Y:S01]  /*6100*/  LOP3.LUT R8, R185, R6, R141, 0x96, !PT ;  /* 0x00000006b9087212 */ /* 0x000fe200078e968d */
[----:B------:R-:W-:Y:S01]  /*6110*/  IMAD.MOV.U32 R6, RZ, RZ, R186 ;  /* 0x000000ffff067224 */ /* 0x000fe200078e00ba */
[----:B------:R-:W-:Y:S01]  /*6120*/  MOV R186, R140 ;  /* 0x0000008c00ba7202 */ /* 0x000fe20000000f00 */
[----:B------:R-:W-:-:S07]  /*6130*/  IMAD.MOV.U32 R140, RZ, RZ, RZ ;  /* 0x000000ffff8c7224 */ /* 0x000fce00078e00ff */
.L_x_10974:
[----:B------:R-:W-:Y:S05]  /*6140*/  BSYNC.RECONVERGENT B1 ;  /* 0x0000000000017941 */ /* 0x000fea0003800200 */
.L_x_10973:
        /* <DEDUP_REMOVED lines=23> */
.L_x_10980:
        /* <DEDUP_REMOVED lines=13> */
.L_x_10982:
[----:B------:R-:W-:Y:S05]  /*6390*/  BSYNC.RECONVERGENT B2 ;  /* 0x0000000000027941 */ /* 0x000fea0003800200 */
.L_x_10981:
        /* <DEDUP_REMOVED lines=58> */
[----:B------:R-:W-:Y:S01]  /*6740*/  HFMA2 R142, -RZ, RZ, 0, 0 ;  /* 0x00000000ff8e7431 */ /* 0x000fe200000001ff */
[----:B------:R-:W-:Y:S01]  /*6750*/  MOV R6, R186 ;  /* 0x000000ba00067202 */ /* 0x000fe20000000f00 */
[----:B------:R-:W-:-:S07]  /*6760*/  IMAD.MOV.U32 R186, RZ, RZ, R140 ;  /* 0x000000ffffba7224 */ /* 0x000fce00078e008c */
.L_x_10979:
[----:B------:R-:W-:Y:S05]  /*6770*/  BSYNC.RECONVERGENT B1 ;  /* 0x0000000000017941 */ /* 0x000fea0003800200 */
.L_x_10978:
        /* <DEDUP_REMOVED lines=23> */
.L_x_10985:
        /* <DEDUP_REMOVED lines=13> */
.L_x_10987:
[----:B------:R-:W-:Y:S05]  /*69c0*/  BSYNC.RECONVERGENT B2 ;  /* 0x0000000000027941 */ /* 0x000fea0003800200 */
.L_x_10986:
        /* <DEDUP_REMOVED lines=61> */
.L_x_10984:
[----:B------:R-:W-:Y:S05]  /*6da0*/  BSYNC.RECONVERGENT B1 ;  /* 0x0000000000017941 */ /* 0x000fea0003800200 */
.L_x_10983:
        /* <DEDUP_REMOVED lines=23> */
.L_x_10990:
        /* <DEDUP_REMOVED lines=13> */
.L_x_10992:
[----:B------:R-:W-:Y:S05]  /*6ff0*/  BSYNC.RECONVERGENT B2 ;  /* 0x0000000000027941 */ /* 0x000fea0003800200 */
.L_x_10991:
        /* <DEDUP_REMOVED lines=61> */
.L_x_10989:
[----:B------:R-:W-:Y:S05]  /*73d0*/  BSYNC.RECONVERGENT B1 ;  /* 0x0000000000017941 */ /* 0x000fea0003800200 */
.L_x_10988:
        /* <DEDUP_REMOVED lines=23> */
.L_x_10995:
        /* <DEDUP_REMOVED lines=15> */
.L_x_10997:
[----:B------:R-:W-:Y:S05]  /*7640*/  BSYNC.RECONVERGENT B2 ;  /* 0x0000000000027941 */ /* 0x000fea0003800200 */
.L_x_10996:
        /* <DEDUP_REMOVED lines=61> */
.L_x_10994:
[----:B------:R-:W-:Y:S05]  /*7a20*/  BSYNC.RECONVERGENT B1 ;  /* 0x0000000000017941 */ /* 0x000fea0003800200 */
.L_x_10993:
        /* <DEDUP_REMOVED lines=11> */
[----:B------:R-:W-:Y:S01]  /*7ae0*/  FMUL.FTZ R39, R39, R142 ;  /* 0x0000008e27277220 */ /* 0x000fe20000410000 */
[----:B------:R-:W-:-:S04]  /*7af0*/  F2FP.F16.F32.PACK_AB R142, R164, R36 ;  /* 0x00000024a48e723e */ /* 0x000fc800000000ff */
[----:B------:R-:W-:-:S07]  /*7b00*/  F2FP.F16.F32.PACK_AB R143, R39, R38 ;  /* 0x00000026278f723e */ /* 0x000fce00000000ff */
.L_x_10957:
        /* <DEDUP_REMOVED lines=10> */
[----:B------:R-:W-:Y:S02]  /*7bb0*/  SEL R193, RZ, 0x1, !P3 ;  /* 0x00000001ffc17807 */ /* 0x000fe40005800000 */
[----:B------:R-:W-:Y:S01]  /*7bc0*/  LOP3.LUT R187, R187, R189, R192, 0xfe, !PT ;  /* 0x000000bdbbbb7212 */ /* 0x000fe200078efec0 */
[----:B------:R-:W-:Y:S01]  /*7bd0*/  VIADD R189, R180, 0x20 ;  /* 0x00000020b4bd7836 */ /* 0x000fe20000000000 */
[----:B------:R-:W-:Y:S02]  /*7be0*/  SEL R192, RZ, 0x1, !P6 ;  /* 0x00000001ffc07807 */ /* 0x000fe40007000000 */
[----:B------:R-:W-:Y:S01]  /*7bf0*/  LOP3.LUT R193, R194, R193, RZ, 0xfc, !PT ;  /* 0x000000c1c2c17212 */ /* 0x000fe200078efcff */
[----:B0-----:R-:W-:Y:S01]  /*7c00*/  IMAD.WIDE.U32 R190, R180, 0x10, R190 ;  /* 0x00000010b4be7825 */ /* 0x001fe200078e00be */
[----:B------:R-:W-:-:S04]  /*7c10*/  LOP3.LUT R192, R187, R192, RZ, 0xfc, !PT ;  /* 0x000000c0bbc07212 */ /* 0x000fc800078efcff */
[----:B------:R0:W-:Y:S01]  /*7c20*/  STG.E.128 desc[UR6][R190.64], R140 ;  /* 0x0000008cbe007986 */ /* 0x0001e2000c101d06 */
[----:B-1----:R-:W-:Y:S01]  /*7c30*/  IMAD.WIDE.U32 R194, R180, 0x8, R184 ;  /* 0x00000008b4c27825 */ /* 0x002fe200078e00b8 */
[----:B------:R-:W-:-:S04]  /*7c40*/  MOV R184, R186 ;  /* 0x000000ba00b87202 */ /* 0x000fc80000000f00 */
[----:B------:R0:W-:Y:S03]  /*7c50*/  STG.E.64 desc[UR6][R194.64], R192 ;  /* 0x000000c0c2007986 */ /* 0x0001e6000c101b06 */
.L_x_10916:
[----:B------:R-:W-:Y:S05]  /*7c60*/  BSYNC.RECONVERGENT B0 ;  /* 0x0000000000007941 */ /* 0x000fea0003800200 */
.L_x_10915:
        /* <DEDUP_REMOVED lines=16> */
[----:B0-----:R-:W-:Y:S02]  /*7d70*/  HFMA2 R22, -RZ, RZ, 0, 1.1920928955078125e-07 ;  /* 0x00000002ff167431 */ /* 0x001fe400000001ff */
        /* <DEDUP_REMOVED lines=13> */
.L_x_11003:
        /* <DEDUP_REMOVED lines=13> */
.L_x_11005:
[----:B------:R-:W-:Y:S05]  /*7f20*/  BSYNC.RECONVERGENT B2 ;  /* 0x0000000000027941 */ /* 0x000fea0003800200 */
.L_x_11004:
        /* <DEDUP_REMOVED lines=14> */
[----:B------:R-:W-:Y:S01]  /*8010*/  IADD3 R7, PT, PT, R182, -0x255992d5, RZ ;  /* 0xdaa66d2bb6077810 */ /* 0x000fe20007ffe0ff */
[----:B------:R-:W-:Y:S01]  /*8020*/  IMAD.MOV.U32 R0, RZ, RZ, R184 ;  /* 0x000000ffff007224 */ /* 0x000fe200078e00b8 */
[----:B------:R-:W-:Y:S01]  /*8030*/  LOP3.LUT R162, R23, R22, R145, 0x96, !PT ;  /* 0x0000001617a27212 */ /* 0x000fe200078e9691 */
[----:B------:R-:W-:-:S04]  /*8040*/  IMAD.WIDE.U32 R22, R163, -0x326172a9, RZ ;  /* 0xcd9e8d57a3167825 */ /* 0x000fc800078e00ff */
[----:B------:R-:W-:Y:S01]  /*8050*/  IMAD.WIDE.U32 R162, R162, -0x2daee0ad, RZ ;  /* 0xd2511f53a2a27825 */ /* 0x000fe200078e00ff */
[----:B------:R-:W-:-:S03]  /*8060*/  LOP3.LUT R7, R7, R144, R23, 0x96, !PT ;  /* 0x0000009007077212 */ /* 0x000fc600078e9617 */
[----:B------:R-:W-:Y:S02]  /*8070*/  VIADD R145, R183, 0x32370b8f ;  /* 0x32370b8fb7917836 */ /* 0x000fe40000000000 */
[----:B------:R-:W-:-:S03]  /*8080*/  VIADD R23, R182, 0x78dde6e4 ;  /* 0x78dde6e4b6177836 */ /* 0x000fc60000000000 */
        /* <DEDUP_REMOVED lines=33> */
[----:B------:R-:W-:-:S03]  /*82a0*/  MOV R4, R22 ;  /* 0x0000001600047202 */ /* 0x000fc60000000f00 */
[----:B------:R-:W-:Y:S01]  /*82b0*/  HFMA2 R22, -RZ, RZ, 0, 0 ;  /* 0x00000000ff167431 */ /* 0x000fe200000001ff */
[----:B------:R-:W-:Y:S01]  /*82c0*/  LOP3.LUT R7, R7, R144, R23, 0x96, !PT ;  /* 0x0000009007077212 */ /* 0x000fe200078e9617 */
[----:B------:R-:W-:-:S05]  /*82d0*/  VIADD R145, R183, 0x96a522ad ;  /* 0x96a522adb7917836 */ /* 0x000fca0000000000 */
[----:B------:R-:W-:-:S07]  /*82e0*/  LOP3.LUT R8, R145, R6, R191, 0x96, !PT ;  /* 0x0000000691087212 */ /* 0x000fce00078e96bf */
.L_x_11002:
[----:B------:R-:W-:Y:S05]  /*82f0*/  BSYNC.RECONVERGENT B1 ;  /* 0x0000000000017941 */ /* 0x000fea0003800200 */
.L_x_11001:
[----:B------:R-:W0:Y:S01]  /*8300*/  LDC R192, c[0x0][0x408] ;  /* 0x00010200ffc07b82 */ /* 0x000e220000000800 */
[----:B------:R-:W-:Y:S01]  /*8310*/  I2FP.F32.U32 R0, R0 ;  /* 0x0000000000007245 */ /* 0x000fe20000201000 */
[----:B-----5:R-:W-:Y:S01]  /*8320*/  HADD2.F32 R23, -RZ, R140.H0_H0 ;  /* 0x2000008cff177230 */ /* 0x020fe20000004100 */
[----:B------:R-:W-:Y:S01]  /*8330*/  ISETP.NE.AND P1, PT, R22, 0x1, PT ;  /* 0x000000011600780c */ /* 0x000fe20003f25270 */
[----:B------:R-:W-:Y:S01]  /*8340*/  IMAD.MOV.U32 R173, RZ, RZ, 0x2f800000 ;  /* 0x2f800000ffad7424 */ /* 0x000fe200078e00ff */
[----:B------:R-:W-:Y:S01]  /*8350*/  LOP3.LUT R3, R3, 0xfffffffd, RZ, 0xc0, !PT ;  /* 0xfffffffd03037812 */ /* 0x000fe200078ec0ff */
[----:B------:R-:W-:Y:S02]  /*8360*/  HADD2.F32 R145, -RZ, R116.H0_H0 ;  /* 0x20000074ff917230 */ /* 0x000fe40000004100 */
[----:B------:R-:W-:Y:S01]  /*8370*/  FMUL.FTZ R23, R23, R188 ;  /* 0x000000bc17177220 */ /* 0x000fe20000410000 */
[----:B------:R-:W1:Y:S01]  /*8380*/  LDC R191, c[0x0][0x404] ;  /* 0x00010100ffbf7b82 */ /* 0x000e620000000800 */
[----:B------:R-:W-:Y:S01]  /*8390*/  FFMA.FTZ R0, R0, R173, 1.1641532182693481445e-10 ;  /* 0x2f00000000007423 */ /* 0x000fe200000100ad */
[----:B------:R-:W-:Y:S01]  /*83a0*/  HADD2.F32 R163, -RZ, R40.H0_H0 ;  /* 0x20000028ffa37230 */ /* 0x000fe20000004100 */
[----:B------:R-:W-:Y:S01]  /*83b0*/  BSSY.RECONVERGENT B1, `(.L_x_11006) ;  /* 0x000005d000017945 */ /* 0x000fe20003800200 */
[----:B------:R-:W-:-:S02]  /*83c0*/  HFMA2 R144, -RZ, RZ, 0, 1.1920928955078125e-07 ;  /* 0x00000002ff907431 */ /* 0x000fc400000001ff */
        /* <DEDUP_REMOVED lines=16> */
.L_x_11008:
        /* <DEDUP_REMOVED lines=13> */
.L_x_11010:
[----:B------:R-:W-:Y:S05]  /*85a0*/  BSYNC.RECONVERGENT B2 ;  /* 0x0000000000027941 */ /* 0x000fea0003800200 */
.L_x_11009:
        /* <DEDUP_REMOVED lines=61> */
.L_x_11007:
[----:B------:R-:W-:Y:S05]  /*8980*/  BSYNC.RECONVERGENT B1 ;  /* 0x0000000000017941 */ /* 0x000fea0003800200 */
.L_x_11006:
[----:B------:R-:W-:Y:S01]  /*8990*/  I2FP.F32.U32 R6, R6 ;  /* 0x0000000600067245 */ /* 0x000fe20000201000 */
[----:B------:R-:W-:Y:S01]  /*89a0*/  HADD2.F32 R23, -RZ, R140.H1_H1 ;  /* 0x3000008cff177230 */ /* 0x000fe20000004100 */
[----:B------:R-:W-:Y:S01]  /*89b0*/  ISETP.NE.AND P1, PT, R144, 0x1, PT ;  /* 0x000000019000780c */ /* 0x000fe20003f25270 */
[----:B------:R-:W-:Y:S01]  /*89c0*/  HADD2.F32 R145, -RZ, R116.H1_H1 ;  /* 0x30000074ff917230 */ /* 0x000fe20000004100 */
[----:B------:R-:W-:Y:S01]  /*89d0*/  BSSY.RECONVERGENT B1, `(.L_x_11011) ;  /* 0x000005f000017945 */ /* 0x000fe20003800200 */
[----:B------:R-:W-:Y:S01]  /*89e0*/  FFMA.FTZ R6, R6, R173, 1.1641532182693481445e-10 ;  /* 0x2f00000006067423 */ /* 0x000fe200000100ad */
[----:B------:R-:W-:Y:S01]  /*89f0*/  FMUL.FTZ R23, R23, R188 ;  /* 0x000000bc17177220 */ /* 0x000fe20000410000 */
[----:B------:R-:W-:-:S03]  /*8a00*/  HADD2.F32 R163, -RZ, R40.H1_H1 ;  /* 0x30000028ffa37230 */ /* 0x000fc60000004100 */
[----:B------:R-:W-:Y:S01]  /*8a10*/  FMUL.FTZ R23, R23, R192 ;  /* 0x000000c017177220 */ /* 0x000fe20000410000 */
[----:B------:R-:W-:Y:S02]  /*8a20*/  FSETP.GTU.FTZ.AND P0, PT, R6, R191, PT ;  /* 0x000000bf0600720b */ /* 0x000fe40003f1c000 */
[----:B------:R-:W-:Y:S02]  /*8a30*/  MOV R6, R4 ;  /* 0x0000000400067202 */ /* 0x000fe40000000f00 */
        /* <DEDUP_REMOVED lines=13> */
.L_x_11013:
        /* <DEDUP_REMOVED lines=13> */
.L_x_11015:
[----:B------:R-:W-:Y:S05]  /*8be0*/  BSYNC.RECONVERGENT B2 ;  /* 0x0000000000027941 */ /* 0x000fea0003800200 */
.L_x_11014:
        /* <DEDUP_REMOVED lines=13> */
[----:B------:R-:W-:-:S05]  /*8cc0*/  VIADD R23, R182, 0x3c6ef372 ;  /* 0x3c6ef372b6177836 */ /* 0x000fca0000000000 */
[----:B------:R-:W-:Y:S01]  /*8cd0*/  LOP3.LUT R23, R23, R144, R7, 0x96, !PT ;  /* 0x0000009017177212 */ /* 0x000fe200078e9607 */
[----:B------:R-:W-:Y:S01]  /*8ce0*/  IMAD.WIDE.U32 R144, R145, -0x326172a9, RZ ;  /* 0xcd9e8d5791907825 */ /* 0x000fe200078e00ff */
[----:B------:R-:W-:-:S03]  /*8cf0*/  IADD3 R7, PT, PT, R182, -0x255992d5, RZ ;  /* 0xdaa66d2bb6077810 */ /* 0x000fc60007ffe0ff */
[----:B------:R-:W-:Y:S01]  /*8d00*/  IMAD.WIDE.U32 R162, R23, -0x2daee0ad, RZ ;  /* 0xd2511f5317a27825 */ /* 0x000fe200078e00ff */
[----:B------:R-:W-:Y:S02]  /*8d10*/  LOP3.LUT R7, R7, R6, R145, 0x96, !PT ;  /* 0x0000000607077212 */ /* 0x000fe400078e9691 */
[C---:B------:R-:W-:Y:S01]  /*8d20*/  IADD3 R145, PT, PT, R183.reuse, -0x126145ec, RZ ;  /* 0xed9eba14b7917810 */ /* 0x040fe20007ffe0ff */
[----:B------:R-:W-:-:S05]  /*8d30*/  VIADD R23, R183, 0x32370b8f ;  /* 0x32370b8fb7177836 */ /* 0x000fca0000000000 */
[----:B------:R-:W-:Y:S01]  /*8d40*/  LOP3.LUT R6, R23, R184, R163, 0x96, !PT ;  /* 0x000000b817067212 */ /* 0x000fe200078e96a3 */
[----:B------:R-:W-:-:S04]  /*8d50*/  IMAD.WIDE.U32 R184, R7, -0x2daee0ad, RZ ;  /* 0xd2511f5307b87825 */ /* 0x000fc800078e00ff */
[----:B------:R-:W-:Y:S01]  /*8d60*/  IMAD.WIDE.U32 R6, R6, -0x326172a9, RZ ;  /* 0xcd9e8d5706067825 */ /* 0x000fe200078e00ff */
[----:B------:R-:W-:-:S03]  /*8d70*/  LOP3.LUT R145, R145, R162, R185, 0x96, !PT ;  /* 0x000000a291917212 */ /* 0x000fc600078e96b9 */
[----:B------:R-:W-:-:S05]  /*8d80*/  VIADD R23, R182, 0x78dde6e4 ;  /* 0x78dde6e4b6177836 */ /* 0x000fca0000000000 */
[----:B------:R-:W-:Y:S01]  /*8d90*/  LOP3.LUT R23, R23, R144, R7, 0x96, !PT ;  /* 0x0000009017177212 */ /* 0x000fe200078e9607 */
[----:B------:R-:W-:Y:S01]  /*8da0*/  IMAD.WIDE.U32 R144, R145, -0x326172a9, RZ ;  /* 0xcd9e8d5791907825 */ /* 0x000fe200078e00ff */
[----:B------:R-:W-:-:S03]  /*8db0*/  IADD3 R7, PT, PT, R182, 0x1715609d, RZ ;  /* 0x1715609db6077810 */ /* 0x000fc60007ffe0ff */
        /* <DEDUP_REMOVED lines=14> */
[C---:B------:R-:W-:Y:S01]  /*8ea0*/  IADD3 R145, PT, PT, R183.reuse, -0x24c28bd8, RZ ;  /* 0xdb3d7428b7917810 */ /* 0x040fe20007ffe0ff */
[----:B------:R-:W-:Y:S02]  /*8eb0*/  VIADD R23, R183, 0x1fd5c5a3 ;  /* 0x1fd5c5a3b7177836 */ /* 0x000fe40000000000 */
[----:B------:R-:W-:-:S03]  /*8ec0*/  IMAD.WIDE.U32 R6, R7, -0x2daee0ad, RZ ;  /* 0xd2511f5307067825 */ /* 0x000fc600078e00ff */
[----:B------:R-:W-:Y:S01]  /*8ed0*/  LOP3.LUT R184, R23, R184, R163, 0x96, !PT ;  /* 0x000000b817b87212 */ /* 0x000fe200078e96a3 */
[C---:B------:R-:W-:Y:S01]  /*8ee0*/  VIADD R23, R182.reuse, 0xf1bbcdc8 ;  /* 0xf1bbcdc8b6177836 */ /* 0x040fe20000000000 */
[----:B------:R-:W-:Y:S02]  /*8ef0*/  LOP3.LUT R162, R145, R162, R7, 0x96, !PT ;  /* 0x000000a291a27212 */ /* 0x000fe400078e9607 */
[----:B------:R-:W-:Y:S01]  /*8f00*/  IADD3 R7, PT, PT, R182, -0x700cb87f, RZ ;  /* 0x8ff34781b6077810 */ /* 0x000fe20007ffe0ff */
[----:B------:R-:W-:-:S04]  /*8f10*/  IMAD.WIDE.U32 R184, R184, -0x326172a9, RZ ;  /* 0xcd9e8d57b8b87825 */ /* 0x000fc800078e00ff */
[----:B------:R-:W-:Y:S01]  /*8f20*/  IMAD.WIDE.U32 R162, R162, -0x326172a9, RZ ;  /* 0xcd9e8d57a2a27825 */ /* 0x000fe200078e00ff */
[----:B------:R-:W-:-:S03]  /*8f30*/  LOP3.LUT R144, R23, R144, R185, 0x96, !PT ;  /* 0x0000009017907212 */ /* 0x000fc600078e96b9 */
[----:B------:R-:W-:Y:S01]  /*8f40*/  VIADD R23, R183, 0x96a522ad ;  /* 0x96a522adb7177836 */ /* 0x000fe20000000000 */
[----:B------:R-:W-:Y:S01]  /*8f50*/  LOP3.LUT R7, R7, R184, R163, 0x96, !PT ;  /* 0x000000b807077212 */ /* 0x000fe200078e96a3 */
[----:B------:R-:W-:Y:S01]  /*8f60*/  IMAD.WIDE.U32 R144, R144, -0x2daee0ad, RZ ;  /* 0xd2511f5390907825 */ /* 0x000fe200078e00ff */
[----:B------:R-:W-:-:S04]  /*8f70*/  MOV R4, R162 ;  /* 0x000000a200047202 */ /* 0x000fc80000000f00 */
[----:B------:R-:W-:Y:S01]  /*8f80*/  LOP3.LUT R8, R23, R6, R145, 0x96, !PT ;  /* 0x0000000617087212 */ /* 0x000fe200078e9691 */
[----:B------:R-:W-:Y:S01]  /*8f90*/  IMAD.MOV.U32 R6, RZ, RZ, R190 ;  /* 0x000000ffff067224 */ /* 0x000fe200078e00be */
[----:B------:R-:W-:Y:S01]  /*8fa0*/  MOV R190, R144 ;  /* 0x0000009000be7202 */ /* 0x000fe20000000f00 */
[----:B------:R-:W-:-:S07]  /*8fb0*/  IMAD.MOV.U32 R145, RZ, RZ, RZ ;  /* 0x000000ffff917224 */ /* 0x000fce00078e00ff */
.L_x_11012:
[----:B------:R-:W-:Y:S05]  /*8fc0*/  BSYNC.RECONVERGENT B1 ;  /* 0x0000000000017941 */ /* 0x000fea0003800200 */
.L_x_11011:
        /* <DEDUP_REMOVED lines=9> */
[----:B------:R-:W-:-:S03]  /*9060*/  HADD2.F32 R6, -RZ, R117.H0_H0 ;  /* 0x20000075ff067230 */ /* 0x000fc60000004100 */
        /* <DEDUP_REMOVED lines=14> */
.L_x_11018:
        /* <DEDUP_REMOVED lines=13> */
.L_x_11020:
[----:B------:R-:W-:Y:S05]  /*9220*/  BSYNC.RECONVERGENT B2 ;  /* 0x0000000000027941 */ /* 0x000fea0003800200 */
.L_x_11019:
        /* <DEDUP_REMOVED lines=61> */
.L_x_11017:
[----:B------:R-:W-:Y:S05]  /*9600*/  BSYNC.RECONVERGENT B1 ;  /* 0x0000000000017941 */ /* 0x000fea0003800200 */
.L_x_11016:
        /* <DEDUP_REMOVED lines=24> */
.L_x_11023:
        /* <DEDUP_REMOVED lines=13> */
.L_x_11025:
[----:B------:R-:W-:Y:S05]  /*9860*/  BSYNC.RECONVERGENT B2 ;  /* 0x0000000000027941 */ /* 0x000fea0003800200 */
.L_x_11024:
        /* <DEDUP_REMOVED lines=13> */
[----:B------:R-:W-:-:S04]  /*9940*/  LOP3.LUT R145, R145, R162, R185, 0x96, !PT ;  /* 0x000000a291917212 */ /* 0x000fc800078e96b9 */
[----:B------:R-:W-:Y:S01]  /*9950*/  LOP3.LUT R162, R141, R140, R7, 0x96, !PT ;  /* 0x0000008c8da27212 */ /* 0x000fe200078e9607 */
[----:B------:R-:W-:Y:S01]  /*9960*/  IMAD.WIDE.U32 R140, R145, -0x326172a9, RZ ;  /* 0xcd9e8d57918c7825 */ /* 0x000fe200078e00ff */
[----:B------:R-:W-:-:S03]  /*9970*/  IADD3 R7, PT, PT, R182, -0x255992d5, RZ ;  /* 0xdaa66d2bb6077810 */ /* 0x000fc60007ffe0ff */
        /* <DEDUP_REMOVED lines=8> */
[----:B------:R-:W-:-:S04]  /*9a00*/  LOP3.LUT R145, R145, R162, R185, 0x96, !PT ;  /* 0x000000a291917212 */ /* 0x000fc800078e96b9 */
[----:B------:R-:W-:Y:S01]  /*9a10*/  LOP3.LUT R162, R141, R140, R7, 0x96, !PT ;  /* 0x0000008c8da27212 */ /* 0x000fe200078e9607 */
[----:B------:R-:W-:Y:S01]  /*9a20*/  IMAD.WIDE.U32 R140, R145, -0x326172a9, RZ ;  /* 0xcd9e8d57918c7825 */ /* 0x000fe200078e00ff */
[----:B------:R-:W-:-:S03]  /*9a30*/  IADD3 R7, PT, PT, R182, 0x1715609d, RZ ;  /* 0x1715609db6077810 */ /* 0x000fc60007ffe0ff */
        /* <DEDUP_REMOVED lines=15> */
[----:B------:R-:W-:Y:S02]  /*9b30*/  VIADD R141, R182, 0xf1bbcdc8 ;  /* 0xf1bbcdc8b68d7836 */ /* 0x000fe40000000000 */
[----:B------:R-:W-:Y:S01]  /*9b40*/  IMAD.WIDE.U32 R6, R7, -0x2daee0ad, RZ ;  /* 0xd2511f5307067825 */ /* 0x000fe200078e00ff */
[----:B------:R-:W-:Y:S02]  /*9b50*/  LOP3.LUT R184, R145, R184, R163, 0x96, !PT ;  /* 0x000000b891b87212 */ /* 0x000fe400078e96a3 */
[----:B------:R-:W-:-:S03]  /*9b60*/  IADD3 R145, PT, PT, R183, -0x24c28bd8, RZ ;  /* 0xdb3d7428b7917810 */ /* 0x000fc60007ffe0ff */
[----:B------:R-:W-:Y:S01]  /*9b70*/  IMAD.WIDE.U32 R184, R184, -0x326172a9, RZ ;  /* 0xcd9e8d57b8b87825 */ /* 0x000fe200078e00ff */
[----:B------:R-:W-:Y:S02]  /*9b80*/  LOP3.LUT R162, R145, R162, R7, 0x96, !PT ;  /* 0x000000a291a27212 */ /* 0x000fe400078e9607 */
[----:B------:R-:W-:Y:S01]  /*9b90*/  IADD3 R7, PT, PT, R182, -0x700cb87f, RZ ;  /* 0x8ff34781b6077810 */ /* 0x000fe20007ffe0ff */
[----:B------:R-:W-:Y:S01]  /*9ba0*/  VIADD R145, R183, 0x96a522ad ;  /* 0x96a522adb7917836 */ /* 0x000fe20000000000 */
[----:B------:R-:W-:Y:S01]  /*9bb0*/  LOP3.LUT R141, R141, R140, R185, 0x96, !PT ;  /* 0x0000008c8d8d7212 */ /* 0x000fe200078e96b9 */
[----:B------:R-:W-:-:S04]  /*9bc0*/  IMAD.WIDE.U32 R162, R162, -0x326172a9, RZ ;  /* 0xcd9e8d57a2a27825 */ /* 0x000fc800078e00ff */
[----:B------:R-:W-:Y:S01]  /*9bd0*/  IMAD.WIDE.U32 R140, R141, -0x2daee0ad, RZ ;  /* 0xd2511f538d8c7825 */ /* 0x000fe200078e00ff */
[----:B------:R-:W-:Y:S02]  /*9be0*/  LOP3.LUT R7, R7, R184, R163, 0x96, !PT ;  /* 0x000000b807077212 */ /* 0x000fe400078e96a3 */
[----:B------:R-:W-:Y:S01]  /*9bf0*/  MOV R4, R162 ;  /* 0x000000a200047202 */ /* 0x000fe20000000f00 */
[----:B------:R-:W-:Y:S01]  /*9c00*/  IMAD.MOV.U32 R163, RZ, RZ, RZ ;  /* 0x000000ffffa37224 */ /* 0x000fe200078e00ff */
[----:B------:R-:W-:Y:S01]  /*9c10*/  LOP3.LUT R8, R145, R6, R141, 0x96, !PT ;  /* 0x0000000691087212 */ /* 0x000fe200078e968d */
[----:B------:R-:W-:Y:S01]  /*9c20*/  IMAD.MOV.U32 R6, RZ, RZ, R190 ;  /* 0x000000ffff067224 */ /* 0x000fe200078e00be */
[----:B------:R-:W-:-:S07]  /*9c30*/  MOV R190, R140 ;  /* 0x0000008c00be7202 */ /* 0x000fce0000000f00 */
.L_x_11022:
[----:B------:R-:W-:Y:S05]  /*9c40*/  BSYNC.RECONVERGENT B1 ;  /* 0x0000000000017941 */ /* 0x000fea0003800200 */
.L_x_11021:
        /* <DEDUP_REMOVED lines=13> */
[----:B------:R-:W-:Y:S01]  /*9d20*/  FFMA.FTZ R145, R141, R140, R162 ;  /* 0x0000008c8d917223 */ /* 0x000fe200000100a2 */
        /* <DEDUP_REMOVED lines=10> */
.L_x_11028:
        /* <DEDUP_REMOVED lines=13> */
.L_x_11030:
[----:B------:R-:W-:Y:S05]  /*9ea0*/  BSYNC.RECONVERGENT B2 ;  /* 0x0000000000027941 */ /* 0x000fea0003800200 */
.L_x_11029:
        /* <DEDUP_REMOVED lines=61> */
.L_x_11027:
[----:B------:R-:W-:Y:S05]  /*a280*/  BSYNC.RECONVERGENT B1 ;  /* 0x0000000000017941 */ /* 0x000fea0003800200 */
.L_x_11026:
        /* <DEDUP_REMOVED lines=24> */
.L_x_11033:
        /* <DEDUP_REMOVED lines=13> */
.L_x_11035:
[----:B------:R-:W-:Y:S05]  /*a4e0*/  BSYNC.RECONVERGENT B2 ;  /* 0x0000000000027941 */ /* 0x000fea0003800200 */
.L_x_11034:
        /* <DEDUP_REMOVED lines=50> */
[----:B------:R-:W-:Y:S01]  /*a810*/  IADD3 R7, PT, PT, R182, -0x700cb87f, RZ ;  /* 0x8ff34781b6077810 */ /* 0x000fe20007ffe0ff */
[----:B------:R-:W-:Y:S01]  /*a820*/  IMAD.MOV.U32 R142, RZ, RZ, RZ ;  /* 0x000000ffff8e7224 */ /* 0x000fe200078e00ff */
        /* <DEDUP_REMOVED lines=8> */
[----:B------:R-:W-:-:S07]  /*a8b0*/  MOV R190, R140 ;  /* 0x0000008c00be7202 */ /* 0x000fce0000000f00 */
.L_x_11032:
[----:B------:R-:W-:Y:S05]  /*a8c0*/  BSYNC.RECONVERGENT B1 ;  /* 0x0000000000017941 */ /* 0x000fea0003800200 */
.L_x_11031:
        /* <DEDUP_REMOVED lines=24> */
.L_x_11038:
        /* <DEDUP_REMOVED lines=15> */
.L_x_11040:
[----:B------:R-:W-:Y:S05]  /*ab40*/  BSYNC.RECONVERGENT B2 ;  /* 0x0000000000027941 */ /* 0x000fea0003800200 */
.L_x_11039:
        /* <DEDUP_REMOVED lines=61> */
.L_x_11037:
[----:B------:R-:W-:Y:S05]  /*af20*/  BSYNC.RECONVERGENT B1 ;  /* 0x0000000000017941 */ /* 0x000fea0003800200 */
.L_x_11036:
        /* <DEDUP_REMOVED lines=16> */
.L_x_11000:
        /* <DEDUP_REMOVED lines=16> */
.L_x_11044:
        /* <DEDUP_REMOVED lines=13> */
.L_x_11046:
[----:B------:R-:W-:Y:S05]  /*b200*/  BSYNC.RECONVERGENT B2 ;  /* 0x0000000000027941 */ /* 0x000fea0003800200 */
.L_x_11045:
        /* <DEDUP_REMOVED lines=60> */
.L_x_11043:
[----:B------:R-:W-:Y:S05]  /*b5d0*/  BSYNC.RECONVERGENT B1 ;  /* 0x0000000000017941 */ /* 0x000fea0003800200 */
.L_x_11042:
        /* <DEDUP_REMOVED lines=28> */
.L_x_11049:
        /* <DEDUP_REMOVED lines=13> */
.L_x_11051:
[----:B------:R-:W-:Y:S05]  /*b870*/  BSYNC.RECONVERGENT B2 ;  /* 0x0000000000027941 */ /* 0x000fea0003800200 */
.L_x_11050:
        /* <DEDUP_REMOVED lines=61> */
.L_x_11048:
[----:B------:R-:W-:Y:S05]  /*bc50*/  BSYNC.RECONVERGENT B1 ;  /* 0x0000000000017941 */ /* 0x000fea0003800200 */
.L_x_11047:
        /* <DEDUP_REMOVED lines=23> */
.L_x_11054:
        /* <DEDUP_REMOVED lines=13> */
.L_x_11056:
[----:B------:R-:W-:Y:S05]  /*bea0*/  BSYNC.RECONVERGENT B2 ;  /* 0x0000000000027941 */ /* 0x000fea0003800200 */
.L_x_11055:
        /* <DEDUP_REMOVED lines=14> */
[----:B------:R-:W-:-:S04]  /*bf90*/  LOP3.LUT R145, R145, R162, R185, 0x96, !PT ;  /* 0x000000a291917212 */ /* 0x000fc800078e96b9 */
[----:B------:R-:W-:Y:S01]  /*bfa0*/  LOP3.LUT R23, R23, R144, R7, 0x96, !PT ;  /* 0x0000009017177212 */ /* 0x000fe200078e9607 */
[----:B------:R-:W-:-:S04]  /*bfb0*/  IMAD.WIDE.U32 R144, R145, -0x326172a9, RZ ;  /* 0xcd9e8d5791907825 */ /* 0x000fc800078e00ff */
[C---:B------:R-:W-:Y:S02]  /*bfc0*/  VIADD R7, R182.reuse, 0xdaa66d2b ;  /* 0xdaa66d2bb6077836 */ /* 0x040fe40000000000 */
[----:B------:R-:W-:Y:S01]  /*bfd0*/  IMAD.WIDE.U32 R162, R23, -0x2daee0ad, RZ ;  /* 0xd2511f5317a27825 */ /* 0x000fe200078e00ff */
[----:B------:R-:W-:Y:S02]  /*bfe0*/  IADD3 R23, PT, PT, R183, 0x32370b8f, RZ ;  /* 0x32370b8fb7177810 */ /* 0x000fe40007ffe0ff */
        /* <DEDUP_REMOVED lines=11> */
[----:B------:R-:W-:Y:S02]  /*c0a0*/  IADD3 R23, PT, PT, R183, -0x56f99767, RZ ;  /* 0xa9066899b7177810 */ /* 0x000fe40007ffe0ff */
[----:B------:R-:W-:Y:S01]  /*c0b0*/  LOP3.LUT R7, R7, R6, R145, 0x96, !PT ;  /* 0x0000000607077212 */ /* 0x000fe200078e9691 */
[----:B------:R-:W-:Y:S01]  /*c0c0*/  VIADD R145, R183, 0x646e171e ;  /* 0x646e171eb7917836 */ /* 0x000fe20000000000 */
[----:B------:R-:W-:Y:S02]  /*c0d0*/  LOP3.LUT R6, R23, R184, R163, 0x96, !PT ;  /* 0x000000b817067212 */ /* 0x000fe400078e96a3 */
[----:B------:R-:W-:Y:S01]  /*c0e0*/  IADD3 R23, PT, PT, R182, -0x4ab325aa, RZ ;  /* 0xb54cda56b6177810 */ /* 0x000fe20007ffe0ff */
[----:B------:R-:W-:-:S04]  /*c0f0*/  IMAD.WIDE.U32 R184, R7, -0x2daee0ad, RZ ;  /* 0xd2511f5307b87825 */ /* 0x000fc800078e00ff */
[----:B------:R-:W-:Y:S01]  /*c100*/  IMAD.WIDE.U32 R6, R6, -0x326172a9, RZ ;  /* 0xcd9e8d5706067825 */ /* 0x000fe200078e00ff */
[----:B------:R-:W-:-:S04]  /*c110*/  LOP3.LUT R145, R145, R162, R185, 0x96, !PT ;  /* 0x000000a291917212 */ /* 0x000fc800078e96b9 */
[----:B------:R-:W-:Y:S01]  /*c120*/  LOP3.LUT R23, R23, R144, R7, 0x96, !PT ;  /* 0x0000009017177212 */ /* 0x000fe200078e9607 */
[----:B------:R-:W-:-:S04]  /*c130*/  IMAD.WIDE.U32 R144, R145, -0x326172a9, RZ ;  /* 0xcd9e8d5791907825 */ /* 0x000fc800078e00ff */
[----:B------:R-:W-:Y:S01]  /*c140*/  IMAD.WIDE.U32 R162, R23, -0x2daee0ad, RZ ;  /* 0xd2511f5317a27825 */ /* 0x000fe200078e00ff */
[----:B------:R-:W-:-:S03]  /*c150*/  IADD3 R23, PT, PT, R183, 0x1fd5c5a3, RZ ;  /* 0x1fd5c5a3b7177810 */ /* 0x000fc60007ffe0ff */
[C---:B------:R-:W-:Y:S01]  /*c160*/  VIADD R7, R182.reuse, 0x5384540f ;  /* 0x5384540fb6077836 */ /* 0x040fe20000000000 */
[----:B------:R-:W-:Y:S02]  /*c170*/  LOP3.LUT R184, R23, R184, R163, 0x96, !PT ;  /* 0x000000b817b87212 */ /* 0x000fe400078e96a3 */
[----:B------:R-:W-:Y:S02]  /*c180*/  IADD3 R23, PT, PT, R182, -0xe443238, RZ ;  /* 0xf1bbcdc8b6177810 */ /* 0x000fe40007ffe0ff */
[----:B------:R-:W-:Y:S01]  /*c190*/  LOP3.LUT R7, R7, R6, R145, 0x96, !PT ;  /* 0x0000000607077212 */ /* 0x000fe200078e9691 */
[----:B------:R-:W-:-:S04]  /*c1a0*/  IMAD.WIDE.U32 R184, R184, -0x326172a9, RZ ;  /* 0xcd9e8d57b8b87825 */ /* 0x000fc800078e00ff */
[----:B------:R-:W-:Y:S01]  /*c1b0*/  IMAD.WIDE.U32 R6, R7, -0x2daee0ad, RZ ;  /* 0xd2511f5307067825 */ /* 0x000fe200078e00ff */
[----:B------:R-:W-:Y:S02]  /*c1c0*/  LOP3.LUT R144, R23, R144, R185, 0x96, !PT ;  /* 0x0000009017907212 */ /* 0x000fe400078e96b9 */
[C---:B------:R-:W-:Y:S01]  /*c1d0*/  IADD3 R23, PT, PT, R183.reuse, -0x695add53, RZ ;  /* 0x96a522adb7177810 */ /* 0x040fe20007ffe0ff */
[----:B------:R-:W-:-:S05]  /*c1e0*/  VIADD R145, R183, 0xdb3d7428 ;  /* 0xdb3d7428b7917836 */ /* 0x000fca0000000000 */
        /* <DEDUP_REMOVED lines=9> */
.L_x_11053:
[----:B------:R-:W-:Y:S05]  /*c280*/  BSYNC.RECONVERGENT B1 ;  /* 0x0000000000017941 */ /* 0x000fea0003800200 */
.L_x_11052:
        /* <DEDUP_REMOVED lines=23> */
.L_x_11059:
        /* <DEDUP_REMOVED lines=13> */
.L_x_11061:
[----:B------:R-:W-:Y:S05]  /*c4d0*/  BSYNC.RECONVERGENT B2 ;  /* 0x0000000000027941 */ /* 0x000fea0003800200 */
.L_x_11060:
        /* <DEDUP_REMOVED lines=61> */
.L_x_11058:
[----:B------:R-:W-:Y:S05]  /*c8b0*/  BSYNC.RECONVERGENT B1 ;  /* 0x0000000000017941 */ /* 0x000fea0003800200 */
.L_x_11057:
        /* <DEDUP_REMOVED lines=23> */
.L_x_11064:
        /* <DEDUP_REMOVED lines=13> */
.L_x_11066:
[----:B------:R-:W-:Y:S05]  /*cb00*/  BSYNC.RECONVERGENT B2 ;  /* 0x0000000000027941 */ /* 0x000fea0003800200 */
.L_x_11065:
        /* <DEDUP_REMOVED lines=13> */
[----:B------:R-:W-:-:S04]  /*cbe0*/  LOP3.LUT R145, R145, R162, R185, 0x96, !PT ;  /* 0x000000a291917212 */ /* 0x000fc800078e96b9 */
[----:B------:R-:W-:Y:S01]  /*cbf0*/  LOP3.LUT R162, R141, R140, R7, 0x96, !PT ;  /* 0x0000008c8da27212 */ /* 0x000fe200078e9607 */
[----:B------:R-:W-:Y:S01]  /*cc00*/  IMAD.WIDE.U32 R140, R145, -0x326172a9, RZ ;  /* 0xcd9e8d57918c7825 */ /* 0x000fe200078e00ff */
[----:B------:R-:W-:-:S03]  /*cc10*/  IADD3 R145, PT, PT, R183, 0x32370b8f, RZ ;  /* 0x32370b8fb7917810 */ /* 0x000fc60007ffe0ff */
        /* <DEDUP_REMOVED lines=11> */
[----:B------:R-:W-:-:S03]  /*ccd0*/  IADD3 R145, PT, PT, R183, -0x56f99767, RZ ;  /* 0xa9066899b7917810 */ /* 0x000fc60007ffe0ff */
        /* <DEDUP_REMOVED lines=21> */
[----:B------:R-:W-:Y:S01]  /*ce30*/  IADD3 R145, PT, PT, R183, -0x695add53, RZ ;  /* 0x96a522adb7917810 */ /* 0x000fe20007ffe0ff */
[----:B------:R-:W-:Y:S01]  /*ce40*/  VIADD R7, R182, 0x8ff34781 ;  /* 0x8ff34781b6077836 */ /* 0x000fe20000000000 */
[----:B------:R-:W-:Y:S01]  /*ce50*/  LOP3.LUT R141, R141, R140, R185, 0x96, !PT ;  /* 0x0000008c8d8d7212 */ /* 0x000fe200078e96b9 */
[----:B------:R-:W-:-:S04]  /*ce60*/  IMAD.WIDE.U32 R162, R162, -0x326172a9, RZ ;  /* 0xcd9e8d57a2a27825 */ /* 0x000fc800078e00ff */
[----:B------:R-:W-:Y:S01]  /*ce70*/  IMAD.WIDE.U32 R140, R141, -0x2daee0ad, RZ ;  /* 0xd2511f538d8c7825 */ /* 0x000fe200078e00ff */
[----:B------:R-:W-:-:S03]  /*ce80*/  LOP3.LUT R7, R7, R184, R163, 0x96, !PT ;  /* 0x000000b807077212 */ /* 0x000fc600078e96a3 */
[----:B------:R-:W-:Y:S02]  /*ce90*/  HFMA2 R163, -RZ, RZ, 0, 0 ;  /* 0x00000000ffa37431 */ /* 0x000fe400000001ff */
[----:B------:R-:W-:Y:S01]  /*cea0*/  IMAD.MOV.U32 R4, RZ, RZ, R162 ;  /* 0x000000ffff047224 */ /* 0x000fe200078e00a2 */
[----:B------:R-:W-:Y:S02]  /*ceb0*/  LOP3.LUT R8, R145, R6, R141, 0x96, !PT ;  /* 0x0000000691087212 */ /* 0x000fe400078e968d */
[----:B------:R-:W-:Y:S01]  /*cec0*/  MOV R6, R190 ;  /* 0x000000be00067202 */ /* 0x000fe20000000f00 */
[----:B------:R-:W-:-:S07]  /*ced0*/  IMAD.MOV.U32 R190, RZ, RZ, R140 ;  /* 0x000000ffffbe7224 */ /* 0x000fce00078e008c */
.L_x_11063:
[----:B------:R-:W-:Y:S05]  /*cee0*/  BSYNC.RECONVERGENT B1 ;  /* 0x0000000000017941 */ /* 0x000fea0003800200 */
.L_x_11062:
        /* <DEDUP_REMOVED lines=23> */
.L_x_11069:
        /* <DEDUP_REMOVED lines=13> */
.L_x_11071:
[----:B------:R-:W-:Y:S05]  /*d130*/  BSYNC.RECONVERGENT B2 ;  /* 0x0000000000027941 */ /* 0x000fea0003800200 */
.L_x_11070:
        /* <DEDUP_REMOVED lines=61> */
.L_x_11068:
[----:B------:R-:W-:Y:S05]  /*d510*/  BSYNC.RECONVERGENT B1 ;  /* 0x0000000000017941 */ /* 0x000fea0003800200 */
.L_x_11067:
        /* <DEDUP_REMOVED lines=12> */
[----:B------:R-:W-:Y:S01]  /*d5e0*/  FMUL.FTZ R163, R140, R163 ;  /* 0x000000a38ca37220 */ /* 0x000fe20000410000 */
        /* <DEDUP_REMOVED lines=10> */
.L_x_11074:
        /* <DEDUP_REMOVED lines=13> */
.L_x_11076:
[----:B------:R-:W-:Y:S05]  /*d760*/  BSYNC.RECONVERGENT B2 ;  /* 0x0000000000027941 */ /* 0x000fea0003800200 */
.L_x_11075:
        /* <DEDUP_REMOVED lines=61> */
.L_x_11073:
[----:B------:R-:W-:Y:S05]  /*db40*/  BSYNC.RECONVERGENT B1 ;  /* 0x0000000000017941 */ /* 0x000fea0003800200 */
.L_x_11072:
        /* <DEDUP_REMOVED lines=9> */
[----:B------:R-:W-:-:S03]  /*dbe0*/  IMAD.MOV.U32 R6, RZ, RZ, 0x2 ;  /* 0x00000002ff067424 */ /* 0x000fc600078e00ff */
[----:B------:R-:W-:Y:S02]  /*dbf0*/  FSEL R162, R141, RZ, !P5 ;  /* 0x000000ff8da27208 */ /* 0x000fe40006800000 */
[----:B------:R-:W-:Y:S02]  /*dc00*/  MOV R141, R4 ;  /* 0x00000004008d7202 */ /* 0x000fe40000000f00 */
[----:B------:R-:W-:Y:S01]  /*dc10*/  PLOP3.LUT P5, PT, P5, PT, PT, 0x8, 0x80 ;  /* 0x000000000080781c */ /* 0x000fe20002fae170 */
[----:B------:R-:W-:Y:S01]  /*dc20*/  FMUL.FTZ R162, R185, R162 ;  /* 0x000000a2b9a27220 */ /* 0x000fe20000410000 */
        /* <DEDUP_REMOVED lines=9> */
.L_x_11079:
        /* <DEDUP_REMOVED lines=15> */
.L_x_11081:
[----:B------:R-:W-:Y:S05]  /*ddb0*/  BSYNC.RECONVERGENT B2 ;  /* 0x0000000000027941 */ /* 0x000fea0003800200 */
.L_x_11080:
        /* <DEDUP_REMOVED lines=61> */
.L_x_11078:
[----:B------:R-:W-:Y:S05]  /*e190*/  BSYNC.RECONVERGENT B1 ;  /* 0x0000000000017941 */ /* 0x000fea0003800200 */
.L_x_11077:
        /* <DEDUP_REMOVED lines=14> */
.L_x_11041:
        /* <DEDUP_REMOVED lines=11> */
[----:B------:R-:W-:Y:S02]  /*e330*/  LOP3.LUT R191, R191, R193, R192, 0xfe, !PT ;  /* 0x000000c1bfbf7212 */ /* 0x000fe400078efec0 */
[----:B------:R-:W-:Y:S02]  /*e340*/  SEL R192, RZ, 0x1, !P6 ;  /* 0x00000001ffc07807 */ /* 0x000fe40007000000 */
[----:B------:R-:W-:Y:S01]  /*e350*/  LOP3.LUT R193, R195, R194, RZ, 0xfc, !PT ;  /* 0x000000c2c3c17212 */ /* 0x000fe200078efcff */
[----:B0-----:R-:W-:Y:S01]  /*e360*/  IMAD.WIDE.U32 R186, R189, 0x10, R186 ;  /* 0x00000010bdba7825 */ /* 0x001fe200078e00ba */
[----:B------:R-:W-:-:S04]  /*e370*/  LOP3.LUT R192, R191, R192, RZ, 0xfc, !PT ;  /* 0x000000c0bfc07212 */ /* 0x000fc800078efcff */
[----:B------:R2:W-:Y:S01]  /*e380*/  STG.E.128 desc[UR6][R186.64], R140 ;  /* 0x0000008cba007986 */ /* 0x0005e2000c101d06 */
[----:B-1----:R-:W-:Y:S01]  /*e390*/  IMAD.WIDE.U32 R194, R189, 0x8, R184 ;  /* 0x00000008bdc27825 */ /* 0x002fe200078e00b8 */
[----:B------:R-:W-:-:S03]  /*e3a0*/  MOV R184, R190 ;  /* 0x000000be00b87202 */ /* 0x000fc60000000f00 */
[----:B------:R-:W-:Y:S01]  /*e3b0*/  VIADD R189, R189, 0x20 ;  /* 0x00000020bdbd7836 */ /* 0x000fe20000000000 */
[----:B------:R2:W-:Y:S06]  /*e3c0*/  STG.E.64 desc[UR6][R194.64], R192 ;  /* 0x000000c0c2007986 */ /* 0x0005ec000c101b06 */
.L_x_10999:
[----:B------:R-:W-:Y:S05]  /*e3d0*/  BSYNC.RECONVERGENT B0 ;  /* 0x0000000000007941 */ /* 0x000fea0003800200 */
.L_x_10998:
[----:B------:R-:W-:Y:S01]  /*e3e0*/  ISETP.GE.U32.AND P0, PT, R12, 0x60, PT ;  /* 0x000000600c00780c */ /* 0x000fe20003f06070 */
[----:B------:R-:W-:Y:S01]  /*e3f0*/  BSSY.RECONVERGENT B0, `(.L_x_11082) ;  /* 0x0000675000007945 */ /* 0x000fe20003800200 */
[----:B------:R-:W-:-:S11]  /*e400*/  LOP3.LUT R3, R3, 0xfffffdff, RZ, 0xc0, !PT ;  /* 0xfffffdff03037812 */ /* 0x000fd600078ec0ff */
[----:B------:R-:W-:Y:S01]  /*e410*/  @P0 LOP3.LUT R3, R3, 0x200, RZ, 0xfc, !PT ;  /* 0x0000020003030812 */ /* 0x000fe200078efcff */
[----:B------:R-:W-:Y:S06]  /*e420*/  @!P0 BRA `(.L_x_11083) ;  /* 0x0000006400c48947 */ /* 0x000fec0003800000 */
[----:B------:R-:W-:Y:S01]  /*e430*/  ISETP.NE.U32.AND P0, PT, RZ, UR8, PT ;  /* 0x00000008ff007c0c */ /* 0x000fe2000bf05070 */
[----:B0-2---:R-:W0:Y:S03]  /*e440*/  LDC.64 R140, c[0x0][0x390] ;  /* 0x0000e400ff8c7b82 */ /* 0x005e260000000a00 */
        /* <DEDUP_REMOVED lines=23> */
.L_x_11087:
        /* <DEDUP_REMOVED lines=13> */
.L_x_11089:
[----:B------:R-:W-:Y:S05]  /*e690*/  BSYNC.RECONVERGENT B2 ;  /* 0x0000000000027941 */ /* 0x000fea0003800200 */
.L_x_11088:
        /* <DEDUP_REMOVED lines=60> */
.L_x_11086:
[----:B------:R-:W-:Y:S05]  /*ea60*/  BSYNC.RECONVERGENT B1 ;  /* 0x0000000000017941 */ /* 0x000fea0003800200 */
.L_x_11085:
        /* <DEDUP_REMOVED lines=13> */
[----:B0-----:R-:W-:Y:S01]  /*eb40*/  FMUL.FTZ R147, R147, R192 ;  /* 0x000000c093937220 */ /* 0x001fe20000410000 */
[----:B-1----:R-:W-:Y:S01]  /*eb50*/  FSETP.GTU.FTZ.AND P0, PT, R6, R191, PT ;  /* 0x000000bf0600720b */ /* 0x002fe20003f1c000 */
[----:B------:R-:W-:-:S03]  /*eb60*/  IMAD.MOV.U32 R6, RZ, RZ, R4 ;  /* 0x000000ffff067224 */ /* 0x000fc600078e0004 */
        /* <DEDUP_REMOVED lines=13> */
.L_x_11092:
        /* <DEDUP_REMOVED lines=13> */
.L_x_11094:
[----:B------:R-:W-:Y:S05]  /*ed10*/  BSYNC.RECONVERGENT B2 ;  /* 0x0000000000027941 */ /* 0x000fea0003800200 */
.L_x_11093:
        /* <DEDUP_REMOVED lines=61> */
.L_x_11091:
[----:B------:R-:W-:Y:S05]  /*f0f0*/  BSYNC.RECONVERGENT B1 ;  /* 0x0000000000017941 */ /* 0x000fea0003800200 */
.L_x_11090:
        /* <DEDUP_REMOVED lines=24> */
.L_x_11097:
        /* <DEDUP_REMOVED lines=13> */
.L_x_11099:
[----:B------:R-:W-:Y:S05]  /*f350*/  BSYNC.RECONVERGENT B2 ;  /* 0x0000000000027941 */ /* 0x000fea0003800200 */
.L_x_11098:
        /* <DEDUP_REMOVED lines=54> */
[----:B------:R-:W-:Y:S01]  /*f6c0*/  MOV R4, R160 ;  /* 0x000000a000047202 */ /* 0x000fe20000000f00 */
[----:B------:R-:W-:Y:S01]  /*f6d0*/  IMAD.WIDE.U32 R146, R146, -0x2daee0ad, RZ ;  /* 0xd2511f5392927825 */ /* 0x000fe200078e00ff */
[----:B------:R-:W-:-:S03]  /*f6e0*/  LOP3.LUT R7, R7, R184, R161, 0x96, !PT ;  /* 0x000000b807077212 */ /* 0x000fc600078e96a1 */
[----:B------:R-:W-:Y:S01]  /*f6f0*/  IMAD.MOV.U32 R160, RZ, RZ, RZ ;  /* 0x000000ffffa07224 */ /* 0x000fe200078e00ff */
[----:B------:R-:W-:Y:S01]  /*f700*/  LOP3.LUT R8, R25, R6, R147, 0x96, !PT ;  /* 0x0000000619087212 */ /* 0x000fe200078e9693 */
[----:B------:R-:W-:Y:S01]  /*f710*/  IMAD.MOV.U32 R6, RZ, RZ, R190 ;  /* 0x000000ffff067224 */ /* 0x000fe200078e00be */
[----:B------:R-:W-:-:S07]  /*f720*/  MOV R190, R146 ;  /* 0x0000009200be7202 */ /* 0x000fce0000000f00 */
.L_x_11096:
[----:B------:R-:W-:Y:S05]  /*f730*/  BSYNC.RECONVERGENT B1 ;  /* 0x0000000000017941 */ /* 0x000fea0003800200 */
.L_x_11095:
        /* <DEDUP_REMOVED lines=24> */
.L_x_11102:
        /* <DEDUP_REMOVED lines=13> */
.L_x_11104:
[----:B------:R-:W-:Y:S05]  /*f990*/  BSYNC.RECONVERGENT B2 ;  /* 0x0000000000027941 */ /* 0x000fea0003800200 */
.L_x_11103:
        /* <DEDUP_REMOVED lines=56> */
[----:B------:R-:W-:Y:S02]  /*fd20*/  HFMA2 R161, -RZ, RZ, 0, 0 ;  /* 0x00000000ffa17431 */ /* 0x000fe400000001ff */
[----:B------:R-:W-:Y:S01]  /*fd30*/  IMAD.MOV.U32 R4, RZ, RZ, R160 ;  /* 0x000000ffff047224 */ /* 0x000fe200078e00a0 */
[----:B------:R-:W-:Y:S02]  /*fd40*/  LOP3.LUT R8, R185, R6, R147, 0x96, !PT ;  /* 0x00000006b9087212 */ /* 0x000fe400078e9693 */
[----:B------:R-:W-:Y:S01]  /*fd50*/  MOV R6, R190 ;  /* 0x000000be00067202 */ /* 0x000fe20000000f00 */
[----:B------:R-:W-:-:S07]  /*fd60*/  IMAD.MOV.U32 R190, RZ, RZ, R146 ;  /* 0x000000ffffbe7224 */ /* 0x000fce00078e0092 */
.L_x_11101:
[----:B------:R-:W-:Y:S05]  /*fd70*/  BSYNC.RECONVERGENT B1 ;  /* 0x0000000000017941 */ /* 0x000fea0003800200 */
.L_x_11100:
        /* <DEDUP_REMOVED lines=24> */
.L_x_11107:
        /* <DEDUP_REMOVED lines=13> */
.L_x_11109:
[----:B------:R-:W-:Y:S05]  /*ffd0*/  BSYNC.RECONVERGENT B2 ;  /* 0x0000000000027941 */ /* 0x000fea0003800200 */
.L_x_11108:
        /* <DEDUP_REMOVED lines=61> */
.L_x_11106:
[----:B------:R-:W-:Y:S05]  /*103b0*/  BSYNC.RECONVERGENT B1 ;  /* 0x0000000000017941 */ /* 0x000fea0003800200 */
.L_x_11105:
        /* <DEDUP_REMOVED lines=24> */
.L_x_11112:
        /* <DEDUP_REMOVED lines=13> */
.L_x_11114:
[----:B------:R-:W-:Y:S05]  /*10610*/  BSYNC.RECONVERGENT B2 ;  /* 0x0000000000027941 */ /* 0x000fea0003800200 */
.L_x_11113:
        /* <DEDUP_REMOVED lines=61> */
.L_x_11111:
[----:B------:R-:W-:Y:S05]  /*109f0*/  BSYNC.RECONVERGENT B1 ;  /* 0x0000000000017941 */ /* 0x000fea0003800200 */
.L_x_11110:
        /* <DEDUP_REMOVED lines=24> */
.L_x_11117:
        /* <DEDUP_REMOVED lines=13> */
.L_x_11119:
[----:B------:R-:W-:Y:S05]  /*10c50*/  BSYNC.RECONVERGENT B2 ;  /* 0x0000000000027941 */ /* 0x000fea0003800200 */
.L_x_11118:
        /* <DEDUP_REMOVED lines=61> */
.L_x_11116:
[----:B------:R-:W-:Y:S05]  /*11030*/  BSYNC.RECONVERGENT B1 ;  /* 0x0000000000017941 */ /* 0x000fea0003800200 */
.L_x_11115:
        /* <DEDUP_REMOVED lines=24> */
.L_x_11122:
        /* <DEDUP_REMOVED lines=15> */
.L_x_11124:
[----:B------:R-:W-:Y:S05]  /*112b0*/  BSYNC.RECONVERGENT B2 ;  /* 0x0000000000027941 */ /* 0x000fea0003800200 */
.L_x_11123:
        /* <DEDUP_REMOVED lines=61> */
.L_x_11121:
[----:B------:R-:W-:Y:S05]  /*11690*/  BSYNC.RECONVERGENT B1 ;  /* 0x0000000000017941 */ /* 0x000fea0003800200 */
.L_x_11120:
[----:B------:R-:W-:Y:S01]  /*116a0*/  HADD2.F32 R143, -RZ, R143.H1_H1 ;  /* 0x3000008fff8f7230 */ /* 0x000fe20000004100 */
[----:B------:R-:W-:Y:S01]  /*116b0*/  I2FP.F32.U32 R141, R141 ;  /* 0x0000008d008d7245 */ /* 0x000fe20000201000 */
[----:B------:R-:W-:Y:S02]  /*116c0*/  HADD2.F32 R140, -RZ, R107.H1_H1 ;  /* 0x3000006bff8c7230 */ /* 0x000fe40000004100 */
[----:B------:R-:W-:Y:S02]  /*116d0*/  HADD2.F32 R142, -RZ, R43.H1_H1 ;  /* 0x3000002bff8e7230 */ /* 0x000fe40000004100 */
[----:B------:R-:W-:Y:S01]  /*116e0*/  FMUL.FTZ R143, R143, R188 ;  /* 0x000000bc8f8f7220 */ /* 0x000fe20000410000 */
[----:B------:R-:W-:Y:S01]  /*116f0*/  FFMA.FTZ R174, R141, R174, 1.1641532182693481445e-10 ;  /* 0x2f0000008dae7423 */ /* 0x000fe200000100ae */
[----:B------:R-:W-:Y:S02]  /*11700*/  F2FP.F16.F32.PACK_AB R141, R146, R25 ;  /* 0x00000019928d723e */ /* 0x000fe400000000ff */
[----:B------:R-:W-:-:S02]  /*11710*/  FMUL.FTZ R143, R143, R192 ;  /* 0x000000c08f8f7220 */ /* 0x000fc40000410000 */
[----:B------:R-:W-:-:S04]  /*11720*/  FSETP.GTU.FTZ.AND P6, PT, R174, R191, PT ;  /* 0x000000bfae00720b */ /* 0x000fc80003fdc000 */
[----:B------:R-:W-:Y:S02]  /*11730*/  FSEL R143, R143, RZ, !P6 ;  /* 0x000000ff8f8f7208 */ /* 0x000fe40007000000 */
[----:B------:R-:W-:-:S03]  /*11740*/  PLOP3.LUT P6, PT, P6, PT, PT, 0x8, 0x80 ;  /* 0x000000000080781c */ /* 0x000fc600037ce170 */
[----:B------:R-:W-:Y:S01]  /*11750*/  FFMA.FTZ R174, R143, R140, R142 ;  /* 0x0000008c8fae7223 */ /* 0x000fe2000001008e */
[----:B------:R-:W-:Y:S02]  /*11760*/  F2FP.F16.F32.PACK_AB R142, R161, R147 ;  /* 0x00000093a18e723e */ /* 0x000fe400000000ff */
[----:B------:R-:W-:Y:S02]  /*11770*/  F2FP.F16.F32.PACK_AB R140, R24, R14 ;  /* 0x0000000e188c723e */ /* 0x000fe400000000ff */
[----:B------:R-:W-:Y:S01]  /*11780*/  F2FP.F16.F32.PACK_AB R143, R174, R160 ;  /* 0x000000a0ae8f723e */ /* 0x000fe200000000ff */
[----:B------:R-:W-:Y:S06]  /*11790*/  BRA `(.L_x_11125) ;  /* 0x0000003000947947 */ /* 0x000fec0003800000 */
.L_x_11084:
        /* <DEDUP_REMOVED lines=16> */
.L_x_11128:
        /* <DEDUP_REMOVED lines=13> */
.L_x_11130:
[----:B------:R-:W-:Y:S05]  /*11970*/  BSYNC.RECONVERGENT B2 ;  /* 0x0000000000027941 */ /* 0x000fea0003800200 */
.L_x_11129:
        /* <DEDUP_REMOVED lines=60> */
.L_x_11127:
[----:B------:R-:W-:Y:S05]  /*11d40*/  BSYNC.RECONVERGENT B1 ;  /* 0x0000000000017941 */ /* 0x000fea0003800200 */
.L_x_11126:
        /* <DEDUP_REMOVED lines=10> */
[----:B------:R-:W-:-:S02]  /*11df0*/  HADD2.F32 R25, -RZ, R104.H0_H0 ;  /* 0x20000068ff197230 */ /* 0x000fc40000004100 */
[----:B------:R-:W-:Y:S02]  /*11e00*/  IMAD.MOV.U32 R146, RZ, RZ, 0x2 ;  /* 0x00000002ff927424 */ /* 0x000fe400078e00ff */
[----:B0-----:R-:W-:Y:S01]  /*11e10*/  FMUL.FTZ R14, R147, R192 ;  /* 0x000000c0930e7220 */ /* 0x001fe20000410000 */
[----:B-1----:R-:W-:Y:S02]  /*11e20*/  FSETP.GTU.FTZ.AND P0, PT, R6, R191, PT ;  /* 0x000000bf0600720b */ /* 0x002fe40003f1c000 */
[----:B------:R-:W-:Y:S02]  /*11e30*/  MOV R6, R4 ;  /* 0x0000000400067202 */ /* 0x000fe40000000f00 */
        /* <DEDUP_REMOVED lines=13> */
.L_x_11133:
        /* <DEDUP_REMOVED lines=13> */
.L_x_11135:
[----:B------:R-:W-:Y:S05]  /*11fe0*/  BSYNC.RECONVERGENT B2 ;  /* 0x0000000000027941 */ /* 0x000fea0003800200 */
.L_x_11134:
        /* <DEDUP_REMOVED lines=61> */
.L_x_11132:
[----:B------:R-:W-:Y:S05]  /*123c0*/  BSYNC.RECONVERGENT B1 ;  /* 0x0000000000017941 */ /* 0x000fea0003800200 */
.L_x_11131:
        /* <DEDUP_REMOVED lines=23> */
.L_x_11138:
        /* <DEDUP_REMOVED lines=13> */
.L_x_11140:
[----:B------:R-:W-:Y:S05]  /*12610*/  BSYNC.RECONVERGENT B2 ;  /* 0x0000000000027941 */ /* 0x000fea0003800200 */
.L_x_11139:
        /* <DEDUP_REMOVED lines=61> */
.L_x_11137:
[----:B------:R-:W-:Y:S05]  /*129f0*/  BSYNC.RECONVERGENT B1 ;  /* 0x0000000000017941 */ /* 0x000fea0003800200 */
.L_x_11136:
        /* <DEDUP_REMOVED lines=23> */
.L_x_11143:
        /* <DEDUP_REMOVED lines=13> */
.L_x_11145:
[----:B------:R-:W-:Y:S05]  /*12c40*/  BSYNC.RECONVERGENT B2 ;  /* 0x0000000000027941 */ /* 0x000fea0003800200 */
.L_x_11144:
        /* <DEDUP_REMOVED lines=61> */
.L_x_11142:
[----:B------:R-:W-:Y:S05]  /*13020*/  BSYNC.RECONVERGENT B1 ;  /* 0x0000000000017941 */ /* 0x000fea0003800200 */
.L_x_11141:
        /* <DEDUP_REMOVED lines=23> */
.L_x_11148:
        /* <DEDUP_REMOVED lines=13> */
.L_x_11150:
[----:B------:R-:W-:Y:S05]  /*13270*/  BSYNC.RECONVERGENT B2 ;  /* 0x0000000000027941 */ /* 0x000fea0003800200 */
.L_x_11149:
        /* <DEDUP_REMOVED lines=61> */
.L_x_11147:
[----:B------:R-:W-:Y:S05]  /*13650*/  BSYNC.RECONVERGENT B1 ;  /* 0x0000000000017941 */ /* 0x000fea0003800200 */
.L_x_11146:
        /* <DEDUP_REMOVED lines=23> */
.L_x_11153:
        /* <DEDUP_REMOVED lines=13> */
.L_x_11155:
[----:B------:R-:W-:Y:S05]  /*138a0*/  BSYNC.RECONVERGENT B2 ;  /* 0x0000000000027941 */ /* 0x000fea0003800200 */
.L_x_11154:
        /* <DEDUP_REMOVED lines=61> */
.L_x_11152:
[----:B------:R-:W-:Y:S05]  /*13c80*/  BSYNC.RECONVERGENT B1 ;  /* 0x0000000000017941 */ /* 0x000fea0003800200 */
.L_x_11151:
        /* <DEDUP_REMOVED lines=23> */
.L_x_11158:
        /* <DEDUP_REMOVED lines=13> */
.L_x_11160:
[----:B------:R-:W-:Y:S05]  /*13ed0*/  BSYNC.RECONVERGENT B2 ;  /* 0x0000000000027941 */ /* 0x000fea0003800200 */
.L_x_11159:
        /* <DEDUP_REMOVED lines=61> */
.L_x_11157:
[----:B------:R-:W-:Y:S05]  /*142b0*/  BSYNC.RECONVERGENT B1 ;  /* 0x0000000000017941 */ /* 0x000fea0003800200 */
.L_x_11156:
[----:B------:R-:W-:Y:S01]  /*142c0*/  I2FP.F32.U32 R141, R6 ;  /* 0x00000006008d7245 */ /* 0x000fe20000201000 */
[----:B------:R-:W-:Y:S01]  /*142d0*/  HADD2.F32 R185, -RZ, R143.H0_H0 ;  /* 0x2000008fffb97230 */ /* 0x000fe20000004100 */
[----:B------:R-:W-:Y:S01]  /*142e0*/  ISETP.NE.AND P6, PT, R140, 0x1, PT ;  /* 0x000000018c00780c */ /* 0x000fe20003fc5270 */
[----:B------:R-:W-:Y:S02]  /*142f0*/  BSSY.RECONVERGENT B1, `(.L_x_11161) ;  /* 0x0000061000017945 */ /* 0x000fe40003800200 */
[----:B------:R-:W-:Y:S01]  /*14300*/  FFMA.FTZ R6, R141, R174, 1.1641532182693481445e-10 ;  /* 0x2f0000008d067423 */ /* 0x000fe200000100ae */
[----:B------:R-:W-:Y:S01]  /*14310*/  FMUL.FTZ R185, R185, R188 ;  /* 0x000000bcb9b97220 */ /* 0x000fe20000410000 */
[----:B------:R-:W-:-:S03]  /*14320*/  HADD2.F32 R141, -RZ, R107.H0_H0 ;  /* 0x2000006bff8d7230 */ /* 0x000fc60000004100 */
[----:B------:R-:W-:Y:S01]  /*14330*/  FMUL.FTZ R160, R185, R192 ;  /* 0x000000c0b9a07220 */ /* 0x000fe20000410000 */
[----:B------:R-:W-:Y:S01]  /*14340*/  FSETP.GTU.FTZ.AND P5, PT, R6, R191, PT ;  /* 0x000000bf0600720b */ /* 0x000fe20003fbc000 */
[----:B------:R-:W-:-:S03]  /*14350*/  IMAD.MOV.U32 R6, RZ, RZ, 0x2 ;  /* 0x00000002ff067424 */ /* 0x000fc600078e00ff */
        /* <DEDUP_REMOVED lines=13> */
.L_x_11163:
        /* <DEDUP_REMOVED lines=15> */
.L_x_11165:
[----:B------:R-:W-:Y:S05]  /*14520*/  BSYNC.RECONVERGENT B2 ;  /* 0x0000000000027941 */ /* 0x000fea0003800200 */
.L_x_11164:
        /* <DEDUP_REMOVED lines=61> */
.L_x_11162:
[----:B------:R-:W-:Y:S05]  /*14900*/  BSYNC.RECONVERGENT B1 ;  /* 0x0000000000017941 */ /* 0x000fea0003800200 */
.L_x_11161:
[----:B------:R-:W-:Y:S01]  /*14910*/  I2FP.F32.U32 R141, R141 ;  /* 0x0000008d008d7245 */ /* 0x000fe20000201000 */
[----:B------:R-:W-:Y:S01]  /*14920*/  HADD2.F32 R143, -RZ, R143.H1_H1 ;  /* 0x3000008fff8f7230 */ /* 0x000fe20000004100 */
[----:B------:R-:W-:Y:S02]  /*14930*/  F2FP.F16.F32.PACK_AB R142, R161, R147 ;  /* 0x00000093a18e723e */ /* 0x000fe400000000ff */
[----:B------:R-:W-:Y:S01]  /*14940*/  F2FP.F16.F32.PACK_AB R140, R24, R14 ;  /* 0x0000000e188c723e */ /* 0x000fe200000000ff */
[----:B------:R-:W-:Y:S01]  /*14950*/  FFMA.FTZ R174, R141, R174, 1.1641532182693481445e-10 ;  /* 0x2f0000008dae7423 */ /* 0x000fe200000100ae */
[----:B------:R-:W-:Y:S01]  /*14960*/  FMUL.FTZ R143, R143, R188 ;  /* 0x000000bc8f8f7220 */ /* 0x000fe20000410000 */
[----:B------:R-:W-:-:S03]  /*14970*/  HADD2.F32 R141, -RZ, R107.H1_H1 ;  /* 0x3000006bff8d7230 */ /* 0x000fc60000004100 */
[----:B------:R-:W-:Y:S01]  /*14980*/  FMUL.FTZ R143, R143, R192 ;  /* 0x000000c08f8f7220 */ /* 0x000fe20000410000 */
[----:B------:R-:W-:-:S04]  /*14990*/  FSETP.GTU.FTZ.AND P6, PT, R174, R191, PT ;  /* 0x000000bfae00720b */ /* 0x000fc80003fdc000 */
[----:B------:R-:W-:Y:S02]  /*149a0*/  FSEL R174, R143, RZ, !P6 ;  /* 0x000000ff8fae7208 */ /* 0x000fe40007000000 */
[----:B------:R-:W-:-:S03]  /*149b0*/  PLOP3.LUT P6, PT, P6, PT, PT, 0x8, 0x80 ;  /* 0x000000000080781c */ /* 0x000fc600037ce170 */
[----:B------:R-:W-:Y:S01]  /*149c0*/  FMUL.FTZ R174, R141, R174 ;  /* 0x000000ae8dae7220 */ /* 0x000fe20000410000 */
[----:B------:R-:W-:-:S04]  /*149d0*/  F2FP.F16.F32.PACK_AB R141, R146, R25 ;  /* 0x00000019928d723e */ /* 0x000fc800000000ff */
[----:B------:R-:W-:-:S07]  /*149e0*/  F2FP.F16.F32.PACK_AB R143, R174, R160 ;  /* 0x000000a0ae8f723e */ /* 0x000fce00000000ff */
.L_x_11125:
        /* <DEDUP_REMOVED lines=21> */
.L_x_11083:
[----:B------:R-:W-:Y:S05]  /*14b40*/  BSYNC.RECONVERGENT B0 ;  /* 0x0000000000007941 */ /* 0x000fea0003800200 */
.L_x_11082:
[----:B------:R-:W-:Y:S01]  /*14b50*/  ISETP.GE.U32.AND P0, PT, R12, 0x80, PT ;  /* 0x000000800c00780c */ /* 0x000fe20003f06070 */
[----:B------:R-:W-:Y:S01]  /*14b60*/  BSSY.RECONVERGENT B0, `(.L_x_11166) ;  /* 0x0000675000007945 */ /* 0x000fe20003800200 */
[----:B------:R-:W-:-:S11]  /*14b70*/  LOP3.LUT R3, R3, 0xfffffeff, RZ, 0xc0, !PT ;  /* 0xfffffeff03037812 */ /* 0x000fd600078ec0ff */
[----:B------:R-:W-:Y:S01]  /*14b80*/  @P0 LOP3.LUT R3, R3, 0x100, RZ, 0xfc, !PT ;  /* 0x0000010003030812 */ /* 0x000fe200078efcff */
[----:B------:R-:W-:Y:S06]  /*14b90*/  @!P0 BRA `(.L_x_11167) ;  /* 0x0000006400c48947 */ /* 0x000fec0003800000 */
[----:B------:R-:W-:Y:S01]  /*14ba0*/  ISETP.NE.U32.AND P0, PT, RZ, UR8, PT ;  /* 0x00000008ff007c0c */ /* 0x000fe2000bf05070 */
[----:B0-23--:R-:W0:Y:S03]  /*14bb0*/  LDC.64 R140, c[0x0][0x390] ;  /* 0x0000e400ff8c7b82 */ /* 0x00de260000000a00 */
        /* <DEDUP_REMOVED lines=23> */
.L_x_11171:
        /* <DEDUP_REMOVED lines=13> */
.L_x_11173:
[----:B------:R-:W-:Y:S05]  /*14e00*/  BSYNC.RECONVERGENT B2 ;  /* 0x0000000000027941 */ /* 0x000fea0003800200 */
.L_x_11172:
        /* <DEDUP_REMOVED lines=10> */
[----:B------:R-:W-:Y:S02]  /*14eb0*/  VIADD R15, R182, 0x3c6ef372 ;  /* 0x3c6ef372b60f7836 */ /* 0x000fe40000000000 */
[----:B------:R-:W-:-:S04]  /*14ec0*/  IMAD.WIDE.U32 R6, R7, -0x2daee0ad, RZ ;  /* 0xd2511f5307067825 */ /* 0x000fc800078e00ff */
[----:B------:R-:W-:Y:S01]  /*14ed0*/  IMAD.WIDE.U32 R148, R148, -0x326172a9, RZ ;  /* 0xcd9e8d5794947825 */ /* 0x000fe200078e00ff */
        /* <DEDUP_REMOVED lines=42> */
[----:B------:R-:W-:Y:S01]  /*15180*/  HFMA2 R27, -RZ, RZ, 0, 0 ;  /* 0x00000000ff1b7431 */ /* 0x000fe200000001ff */
[----:B------:R-:W-:Y:S01]  /*15190*/  MOV R4, R26 ;  /* 0x0000001a00047202 */ /* 0x000fe20000000f00 */
[----:B------:R-:W-:-:S05]  /*151a0*/  VIADD R15, R183, 0x96a522ad ;  /* 0x96a522adb70f7836 */ /* 0x000fca0000000000 */
[----:B------:R-:W-:Y:S01]  /*151b0*/  LOP3.LUT R8, R15, R6, R191, 0x96, !PT ;  /* 0x000000060f087212 */ /* 0x000fe200078e96bf */
[----:B------:R-:W-:-:S07]  /*151c0*/  IMAD.MOV.U32 R15, RZ, RZ, R184 ;  /* 0x000000ffff0f7224 */ /* 0x000fce00078e00b8 */
.L_x_11170:
[----:B------:R-:W-:Y:S05]  /*151d0*/  BSYNC.RECONVERGENT B1 ;  /* 0x0000000000017941 */ /* 0x000fea0003800200 */
.L_x_11169:
        /* <DEDUP_REMOVED lines=10> */
[----:B------:R-:W-:Y:S01]  /*15280*/  BSSY.RECONVERGENT B1, `(.L_x_11174) ;  /* 0x000005e000017945 */ /* 0x000fe20003800200 */
[----:B------:R-:W-:-:S02]  /*15290*/  HFMA2 R148, -RZ, RZ, 0, 1.1920928955078125e-07 ;  /* 0x00000002ff947431 */ /* 0x000fc400000001ff */
[----:B0-----:R-:W-:Y:S01]  /*152a0*/  FMUL.FTZ R15, R15, R192 ;  /* 0x000000c00f0f7220 */ /* 0x001fe20000410000 */
[----:B-1----:R-:W-:Y:S01]  /*152b0*/  FSETP.GTU.FTZ.AND P1, PT, R6, R191, PT ;  /* 0x000000bf0600720b */ /* 0x002fe20003f3c000 */
[----:B------:R-:W-:-:S03]  /*152c0*/  HADD2.F32 R6, -RZ, R92.H0_H0 ;  /* 0x2000005cff067230 */ /* 0x000fc60000004100 */
[----:B------:R-:W-:Y:S02]  /*152d0*/  FSEL R15, R15, RZ, !P1 ;  /* 0x000000ff0f0f7208 */ /* 0x000fe40004800000 */
        /* <DEDUP_REMOVED lines=13> */
.L_x_11176:
        /* <DEDUP_REMOVED lines=13> */
.L_x_11178:
[----:B------:R-:W-:Y:S05]  /*15480*/  BSYNC.RECONVERGENT B2 ;  /* 0x0000000000027941 */ /* 0x000fea0003800200 */
.L_x_11177:
        /* <DEDUP_REMOVED lines=61> */
.L_x_11175:
[----:B------:R-:W-:Y:S05]  /*15860*/  BSYNC.RECONVERGENT B1 ;  /* 0x0000000000017941 */ /* 0x000fea0003800200 */
.L_x_11174:
        /* <DEDUP_REMOVED lines=24> */
.L_x_11181:
        /* <DEDUP_REMOVED lines=13> */
.L_x_11183:
[----:B------:R-:W-:Y:S05]  /*15ac0*/  BSYNC.RECONVERGENT B2 ;  /* 0x0000000000027941 */ /* 0x000fea0003800200 */
.L_x_11182:
        /* <DEDUP_REMOVED lines=61> */
.L_x_11180:
[----:B------:R-:W-:Y:S05]  /*15ea0*/  BSYNC.RECONVERGENT B1 ;  /* 0x0000000000017941 */ /* 0x000fea0003800200 */
.L_x_11179:
        /* <DEDUP_REMOVED lines=24> */
.L_x_11186:
        /* <DEDUP_REMOVED lines=13> */
.L_x_11188:
[----:B------:R-:W-:Y:S05]  /*16100*/  BSYNC.RECONVERGENT B2 ;  /* 0x0000000000027941 */ /* 0x000fea0003800200 */
.L_x_11187:
        /* <DEDUP_REMOVED lines=61> */
.L_x_11185:
[----:B------:R-:W-:Y:S05]  /*164e0*/  BSYNC.RECONVERGENT B1 ;  /* 0x0000000000017941 */ /* 0x000fea0003800200 */
.L_x_11184:
        /* <DEDUP_REMOVED lines=24> */
.L_x_11191:
        /* <DEDUP_REMOVED lines=13> */
.L_x_11193:
[----:B------:R-:W-:Y:S05]  /*16740*/  BSYNC.RECONVERGENT B2 ;  /* 0x0000000000027941 */ /* 0x000fea0003800200 */
.L_x_11192:
        /* <DEDUP_REMOVED lines=61> */
.L_x_11190:
[----:B------:R-:W-:Y:S05]  /*16b20*/  BSYNC.RECONVERGENT B1 ;  /* 0x0000000000017941 */ /* 0x000fea0003800200 */
.L_x_11189:
        /* <DEDUP_REMOVED lines=24> */
.L_x_11196:
        /* <DEDUP_REMOVED lines=13> */
.L_x_11198:
[----:B------:R-:W-:Y:S05]  /*16d80*/  BSYNC.RECONVERGENT B2 ;  /* 0x0000000000027941 */ /* 0x000fea0003800200 */
.L_x_11197:
        /* <DEDUP_REMOVED lines=61> */
.L_x_11195:
[----:B------:R-:W-:Y:S05]  /*17160*/  BSYNC.RECONVERGENT B1 ;  /* 0x0000000000017941 */ /* 0x000fea0003800200 */
.L_x_11194:
        /* <DEDUP_REMOVED lines=24> */
.L_x_11201:
        /* <DEDUP_REMOVED lines=13> */
.L_x_11203:
[----:B------:R-:W-:Y:S05]  /*173c0*/  BSYNC.RECONVERGENT B2 ;  /* 0x0000000000027941 */ /* 0x000fea0003800200 */
.L_x_11202:
        /* <DEDUP_REMOVED lines=61> */
.L_x_11200:
[----:B------:R-:W-:Y:S05]  /*177a0*/  BSYNC.RECONVERGENT B1 ;  /* 0x0000000000017941 */ /* 0x000fea0003800200 */
.L_x_11199:
        /* <DEDUP_REMOVED lines=24> */
.L_x_11206:
        /* <DEDUP_REMOVED lines=15> */
.L_x_11208:
[----:B------:R-:W-:Y:S05]  /*17a20*/  BSYNC.RECONVERGENT B2 ;  /* 0x0000000000027941 */ /* 0x000fea0003800200 */
.L_x_11207:
        /* <DEDUP_REMOVED lines=61> */
.L_x_11205:
[----:B------:R-:W-:Y:S05]  /*17e00*/  BSYNC.RECONVERGENT B1 ;  /* 0x0000000000017941 */ /* 0x000fea0003800200 */
.L_x_11204:
        /* <DEDUP_REMOVED lines=16> */
.L_x_11168:
        /* <DEDUP_REMOVED lines=16> */
.L_x_11212:
        /* <DEDUP_REMOVED lines=13> */
.L_x_11214:
[----:B------:R-:W-:Y:S05]  /*180e0*/  BSYNC.RECONVERGENT B2 ;  /* 0x0000000000027941 */ /* 0x000fea0003800200 */
.L_x_11213:
[----:B------:R-:W-:Y:S01]  /*180f0*/  IMAD.WIDE.U32 R6, R13, -0x326172a9, RZ ;  /* 0xcd9e8d570d067825 */ /* 0x000fe200078e00ff */
[----:B------:R-:W-:Y:S02]  /*18100*/  LOP3.LUT R26, R5, R149, R183, 0x96, !PT ;  /* 0x00000095051a7212 */ /* 0x000fe400078e96b7 */
[----:B------:R-:W-:Y:S02]  /*18110*/  IADD3 R15, PT, PT, R183, -0x4498517b, RZ ;  /* 0xbb67ae85b70f7810 */ /* 0x000fe40007ffe0ff */
[----:B------:R-:W-:Y:S01]  /*18120*/  LOP3.LUT R158, R9, R7, R182, 0x96, !PT ;  /* 0x00000007099e7212 */ /* 0x000fe200078e96b6 */
[----:B------:R-:W-:-:S04]  /*18130*/  IMAD.WIDE.U32 R26, R26, -0x326172a9, RZ ;  /* 0xcd9e8d571a1a7825 */ /* 0x000fc800078e00ff */
[----:B------:R-:W-:-:S04]  /*18140*/  IMAD.WIDE.U32 R158, R158, -0x2daee0ad, RZ ;  /* 0xd2511f539e9e7825 */ /* 0x000fc800078e00ff */
[C---:B------:R-:W-:Y:S01]  /*18150*/  VIADD R7, R182.reuse, 0x9e3779b9 ;  /* 0x9e3779b9b6077836 */ /* 0x040fe20000000000 */
        /* <DEDUP_REMOVED lines=21> */
[----:B------:R-:W-:-:S03]  /*182b0*/  IADD3 R15, PT, PT, R183, -0x56f99767, RZ ;  /* 0xa9066899b70f7810 */ /* 0x000fc60007ffe0ff */
        /* <DEDUP_REMOVED lines=20> */
[----:B------:R-:W-:Y:S02]  /*18400*/  VIADD R27, R183, 0xdb3d7428 ;  /* 0xdb3d7428b71b7836 */ /* 0x000fe40000000000 */
[----:B------:R-:W-:Y:S01]  /*18410*/  IMAD.WIDE.U32 R190, R15, -0x2daee0ad, RZ ;  /* 0xd2511f530fbe7825 */ /* 0x000fe200078e00ff */
[----:B------:R-:W-:Y:S02]  /*18420*/  IADD3 R15, PT, PT, R183, -0x695add53, RZ ;  /* 0x96a522adb70f7810 */ /* 0x000fe40007ffe0ff */
[----:B------:R-:W-:Y:S01]  /*18430*/  LOP3.LUT R27, R27, R158, R7, 0x96, !PT ;  /* 0x0000009e1b1b7212 */ /* 0x000fe200078e9607 */
[----:B------:R-:W-:Y:S01]  /*18440*/  VIADD R7, R182, 0x8ff34781 ;  /* 0x8ff34781b6077836 */ /* 0x000fe20000000000 */
[----:B------:R-:W-:Y:S02]  /*18450*/  LOP3.LUT R8, R15, R6, R191, 0x96, !PT ;  /* 0x000000060f087212 */ /* 0x000fe400078e96bf */
[----:B------:R-:W-:Y:S01]  /*18460*/  MOV R15, R184 ;  /* 0x000000b8000f7202 */ /* 0x000fe20000000f00 */
[----:B------:R-:W-:-:S04]  /*18470*/  IMAD.WIDE.U32 R26, R27, -0x326172a9, RZ ;  /* 0xcd9e8d571b1a7825 */ /* 0x000fc800078e00ff */
[----:B------:R-:W-:Y:S01]  /*18480*/  IMAD.MOV.U32 R4, RZ, RZ, R26 ;  /* 0x000000ffff047224 */ /* 0x000fe200078e001a */
[----:B------:R-:W-:Y:S01]  /*18490*/  LOP3.LUT R7, R7, R148, R27, 0x96, !PT ;  /* 0x0000009407077212 */ /* 0x000fe200078e961b */
[----:B------:R-:W-:-:S07]  /*184a0*/  IMAD.MOV.U32 R26, RZ, RZ, RZ ;  /* 0x000000ffff1a7224 */ /* 0x000fce00078e00ff */
.L_x_11211:
[----:B------:R-:W-:Y:S05]  /*184b0*/  BSYNC.RECONVERGENT B1 ;  /* 0x0000000000017941 */ /* 0x000fea0003800200 */
.L_x_11210:
        /* <DEDUP_REMOVED lines=16> */
[----:B------:R-:W-:Y:S01]  /*185c0*/  FMUL.FTZ R15, R6, R15 ;  /* 0x0000000f060f7220 */ /* 0x000fe20000410000 */
        /* <DEDUP_REMOVED lines=11> */
.L_x_11217:
        /* <DEDUP_REMOVED lines=13> */
.L_x_11219:
[----:B------:R-:W-:Y:S05]  /*18750*/  BSYNC.RECONVERGENT B2 ;  /* 0x0000000000027941 */ /* 0x000fea0003800200 */
.L_x_11218:
        /* <DEDUP_REMOVED lines=61> */
.L_x_11216:
[----:B------:R-:W-:Y:S05]  /*18b30*/  BSYNC.RECONVERGENT B1 ;  /* 0x0000000000017941 */ /* 0x000fea0003800200 */
.L_x_11215:
        /* <DEDUP_REMOVED lines=23> */
.L_x_11222:
        /* <DEDUP_REMOVED lines=13> */
.L_x_11224:
[----:B------:R-:W-:Y:S05]  /*18d80*/  BSYNC.RECONVERGENT B2 ;  /* 0x0000000000027941 */ /* 0x000fea0003800200 */
.L_x_11223:
        /* <DEDUP_REMOVED lines=61> */
.L_x_11221:
[----:B------:R-:W-:Y:S05]  /*19160*/  BSYNC.RECONVERGENT B1 ;  /* 0x0000000000017941 */ /* 0x000fea0003800200 */
.L_x_11220:
        /* <DEDUP_REMOVED lines=23> */
.L_x_11227:
        /* <DEDUP_REMOVED lines=13> */
.L_x_11229:
[----:B------:R-:W-:Y:S05]  /*193b0*/  BSYNC.RECONVERGENT B2 ;  /* 0x0000000000027941 */ /* 0x000fea0003800200 */
.L_x_11228:
        /* <DEDUP_REMOVED lines=61> */
.L_x_11226:
[----:B------:R-:W-:Y:S05]  /*19790*/  BSYNC.RECONVERGENT B1 ;  /* 0x0000000000017941 */ /* 0x000fea0003800200 */
.L_x_11225:
        /* <DEDUP_REMOVED lines=23> */
.L_x_11232:
        /* <DEDUP_REMOVED lines=13> */
.L_x_11234:
[----:B------:R-:W-:Y:S05]  /*199e0*/  BSYNC.RECONVERGENT B2 ;  /* 0x0000000000027941 */ /* 0x000fea0003800200 */
.L_x_11233:
        /* <DEDUP_REMOVED lines=56> */
[----:B------:R-:W-:Y:S01]  /*19d70*/  IMAD.MOV.U32 R4, RZ, RZ, R158 ;  /* 0x000000ffff047224 */ /* 0x000fe200078e009e */
[----:B------:R-:W-:Y:S01]  /*19d80*/  LOP3.LUT R8, R149, R6, R141, 0x96, !PT ;  /* 0x0000000695087212 */ /* 0x000fe200078e968d */
[----:B------:R-:W-:Y:S01]  /*19d90*/  HFMA2 R158, -RZ, RZ, 0, 0 ;  /* 0x00000000ff9e7431 */ /* 0x000fe200000001ff */
[----:B------:R-:W-:Y:S01]  /*19da0*/  MOV R6, R190 ;  /* 0x000000be00067202 */ /* 0x000fe20000000f00 */
[----:B------:R-:W-:-:S07]  /*19db0*/  IMAD.MOV.U32 R190, RZ, RZ, R140 ;  /* 0x000000ffffbe7224 */ /* 0x000fce00078e008c */
.L_x_11231:
[----:B------:R-:W-:Y:S05]  /*19dc0*/  BSYNC.RECONVERGENT B1 ;  /* 0x0000000000017941 */ /* 0x000fea0003800200 */
.L_x_11230:
        /* <DEDUP_REMOVED lines=23> */
.L_x_11237:
        /* <DEDUP_REMOVED lines=13> */
.L_x_11239:
[----:B------:R-:W-:Y:S05]  /*1a010*/  BSYNC.RECONVERGENT B2 ;  /* 0x0000000000027941 */ /* 0x000fea0003800200 */
.L_x_11238:
        /* <DEDUP_REMOVED lines=61> */
.L_x_11236:
[----:B------:R-:W-:Y:S05]  /*1a3f0*/  BSYNC.RECONVERGENT B1 ;  /* 0x0000000000017941 */ /* 0x000fea0003800200 */
.L_x_11235:
        /* <DEDUP_REMOVED lines=23> */
.L_x_11242:
        /* <DEDUP_REMOVED lines=13> */
.L_x_11244:
[----:B------:R-:W-:Y:S05]  /*1a640*/  BSYNC.RECONVERGENT B2 ;  /* 0x0000000000027941 */ /* 0x000fea0003800200 */
.L_x_11243:
        /* <DEDUP_REMOVED lines=61> */
.L_x_11241:
[----:B------:R-:W-:Y:S05]  /*1aa20*/  BSYNC.RECONVERGENT B1 ;  /* 0x0000000000017941 */ /* 0x000fea0003800200 */
.L_x_11240:
        /* <DEDUP_REMOVED lines=23> */
.L_x_11247:
        /* <DEDUP_REMOVED lines=15> */
.L_x_11249:
[----:B------:R-:W-:Y:S05]  /*1ac90*/  BSYNC.RECONVERGENT B2 ;  /* 0x0000000000027941 */ /* 0x000fea0003800200 */
.L_x_11248:
        /* <DEDUP_REMOVED lines=61> */
.L_x_11246:
[----:B------:R-:W-:Y:S05]  /*1b070*/  BSYNC.RECONVERGENT B1 ;  /* 0x0000000000017941 */ /* 0x000fea0003800200 */
.L_x_11245:
        /* <DEDUP_REMOVED lines=14> */
.L_x_11209:
        /* <DEDUP_REMOVED lines=21> */
.L_x_11167:
[----:B------:R-:W-:Y:S05]  /*1b2b0*/  BSYNC.RECONVERGENT B0 ;  /* 0x0000000000007941 */ /* 0x000fea0003800200 */
.L_x_11166:
[----:B------:R-:W-:Y:S01]  /*1b2c0*/  ISETP.GE.U32.AND P0, PT, R12, 0xa0, PT ;  /* 0x000000a00c00780c */ /* 0x000fe20003f06070 */
[----:B------:R-:W-:Y:S01]  /*1b2d0*/  BSSY.RECONVERGENT B0, `(.L_x_11250) ;  /* 0x0000675000007945 */ /* 0x000fe20003800200 */
[----:B------:R-:W-:-:S11]  /*1b2e0*/  LOP3.LUT R3, R3, 0xffffffbf, RZ, 0xc0, !PT ;  /* 0xffffffbf03037812 */ /* 0x000fd600078ec0ff */
[----:B------:R-:W-:Y:S01]  /*1b2f0*/  @P0 LOP3.LUT R3, R3, 0x40, RZ, 0xfc, !PT ;  /* 0x0000004003030812 */ /* 0x000fe200078efcff */
[----:B------:R-:W-:Y:S06]  /*1b300*/  @!P0 BRA `(.L_x_11251) ;  /* 0x0000006400c48947 */ /* 0x000fec0003800000 */
[----:B------:R-:W-:Y:S01]  /*1b310*/  ISETP.NE.U32.AND P0, PT, RZ, UR8, PT ;  /* 0x00000008ff007c0c */ /* 0x000fe2000bf05070 */
[----:B0-234-:R-:W0:Y:S03]  /*1b320*/  LDC.64 R140, c[0x0][0x390] ;  /* 0x0000e400ff8c7b82 */ /* 0x01de260000000a00 */
        /* <DEDUP_REMOVED lines=23> */
.L_x_11255:
        /* <DEDUP_REMOVED lines=13> */
.L_x_11257:
[----:B------:R-:W-:Y:S05]  /*1b570*/  BSYNC.RECONVERGENT B2 ;  /* 0x0000000000027941 */ /* 0x000fea0003800200 */
.L_x_11256:
[----:B------:R-:W-:Y:S01]  /*1b580*/  IMAD.WIDE.U32 R6, R13, -0x326172a9, RZ ;  /* 0xcd9e8d570d067825 */ /* 0x000fe200078e00ff */
[----:B------:R-:W-:Y:S02]  /*1b590*/  LOP3.LUT R28, R5, R151, R183, 0x96, !PT ;  /* 0x00000097051c7212 */ /* 0x000fe400078e96b7 */
[C---:B------:R-:W-:Y:S01]  /*1b5a0*/  IADD3 R165, PT, PT, R183.reuse, 0x76cf5d0a, RZ ;  /* 0x76cf5d0ab7a57810 */ /* 0x040fe20007ffe0ff */
        /* <DEDUP_REMOVED lines=11> */
[----:B------:R-:W-:Y:S01]  /*1b660*/  IADD3 R7, PT, PT, R182, -0x255992d5, RZ ;  /* 0xdaa66d2bb6077810 */ /* 0x000fe20007ffe0ff */
[----:B------:R-:W-:Y:S01]  /*1b670*/  IMAD.MOV.U32 R16, RZ, RZ, R184 ;  /* 0x000000ffff107224 */ /* 0x000fe200078e00b8 */
        /* <DEDUP_REMOVED lines=8> */
[----:B------:R-:W-:-:S04]  /*1b700*/  IMAD.WIDE.U32 R6, R7, -0x2daee0ad, RZ ;  /* 0xd2511f5307067825 */ /* 0x000fc800078e00ff */
[----:B------:R-:W-:Y:S01]  /*1b710*/  IMAD.WIDE.U32 R150, R151, -0x326172a9, RZ ;  /* 0xcd9e8d5797967825 */ /* 0x000fe200078e00ff */
[----:B------:R-:W-:Y:S02]  /*1b720*/  LOP3.LUT R165, R165, R186, R7, 0x96, !PT ;  /* 0x000000baa5a57212 */ /* 0x000fe400078e9607 */
[----:B------:R-:W-:Y:S02]  /*1b730*/  IADD3 R7, PT, PT, R182, 0x1715609d, RZ ;  /* 0x1715609db6077810 */ /* 0x000fe40007ffe0ff */
        /* <DEDUP_REMOVED lines=32> */
.L_x_11254:
[----:B------:R-:W-:Y:S05]  /*1b940*/  BSYNC.RECONVERGENT B1 ;  /* 0x0000000000017941 */ /* 0x000fea0003800200 */
.L_x_11253:
[----:B------:R-:W0:Y:S01]  /*1b950*/  LDC R192, c[0x0][0x408] ;  /* 0x00010200ffc07b82 */ /* 0x000e220000000800 */
[----:B------:R-:W-:Y:S01]  /*1b960*/  I2FP.F32.U32 R29, R16 ;  /* 0x00000010001d7245 */ /* 0x000fe20000201000 */
[----:B-----5:R-:W-:Y:S01]  /*1b970*/  HADD2.F32 R151, -RZ, R140.H0_H0 ;  /* 0x2000008cff977230 */ /* 0x020fe20000004100 */
[----:B------:R-:W-:Y:S01]  /*1b980*/  LOP3.LUT R3, R3, 0xfffffffd, RZ, 0xc0, !PT ;  /* 0xfffffffd03037812 */ /* 0x000fe200078ec0ff */
[----:B------:R-:W-:Y:S01]  /*1b990*/  IMAD.MOV.U32 R176, RZ, RZ, 0x2f800000 ;  /* 0x2f800000ffb07424 */ /* 0x000fe200078e00ff */
[----:B------:R-:W-:Y:S01]  /*1b9a0*/  BSSY.RECONVERGENT B1, `(.L_x_11258) ;  /* 0x0000063000017945 */ /* 0x000fe20003800200 */
[----:B------:R-:W-:Y:S02]  /*1b9b0*/  HADD2.F32 R165, -RZ, R40.H0_H0 ;  /* 0x20000028ffa57230 */ /* 0x000fe40000004100 */
[----:B------:R-:W-:Y:S01]  /*1b9c0*/  FMUL.FTZ R151, R151, R188 ;  /* 0x000000bc97977220 */ /* 0x000fe20000410000 */
[----:B------:R-:W1:Y:S01]  /*1b9d0*/  LDC R191, c[0x0][0x404] ;  /* 0x00010100ffbf7b82 */ /* 0x000e620000000800 */
[----:B------:R-:W-:Y:S01]  /*1b9e0*/  FFMA.FTZ R6, R29, R176, 1.1641532182693481445e-10 ;  /* 0x2f0000001d067423 */ /* 0x000fe200000100b0 */
[----:B------:R-:W-:Y:S01]  /*1b9f0*/  HADD2.F32 R29, -RZ, R80.H0_H0 ;  /* 0x20000050ff1d7230 */ /* 0x000fe20000004100 */
[----:B------:R-:W-:Y:S01]  /*1ba00*/  MOV R150, 0x2 ;  /* 0x0000000200967802 */ /* 0x000fe20000000f00 */
[----:B0-----:R-:W-:-:S02]  /*1ba10*/  FMUL.FTZ R151, R151, R192 ;  /* 0x000000c097977220 */ /* 0x001fc40000410000 */
[----:B-1----:R-:W-:Y:S01]  /*1ba20*/  FSETP.GTU.FTZ.AND P0, PT, R6, R191, PT ;  /* 0x000000bf0600720b */ /* 0x002fe20003f1c000 */
[----:B------:R-:W-:-:S03]  /*1ba30*/  IMAD.MOV.U32 R6, RZ, RZ, R4 ;  /* 0x000000ffff067224 */ /* 0x000fc600078e0004 */
[----:B------:R-:W-:Y:S02]  /*1ba40*/  FSEL R16, R151, RZ, !P0 ;  /* 0x000000ff97107208 */ /* 0x000fe40004000000 */
[----:B------:R-:W-:Y:S02]  /*1ba50*/  PLOP3.LUT P1, PT, P0, PT, PT, 0x8, 0x80 ;  /* 0x000000000080781c */ /* 0x000fe4000072e170 */
[----:B------:R-:W-:Y:S01]  /*1ba60*/  ISETP.NE.AND P0, PT, R28, 0x1, PT ;  /* 0x000000011c00780c */ /* 0x000fe20003f05270 */
[----:B------:R-:W-:-:S10]  /*1ba70*/  FFMA.FTZ R16, R16, R29, R165 ;  /* 0x0000001d10107223 */ /* 0x000fd400000100a5 */
        /* <DEDUP_REMOVED lines=10> */
.L_x_11260:
        /* <DEDUP_REMOVED lines=13> */
.L_x_11262:
[----:B------:R-:W-:Y:S05]  /*1bbf0*/  BSYNC.RECONVERGENT B2 ;  /* 0x0000000000027941 */ /* 0x000fea0003800200 */
.L_x_11261:
        /* <DEDUP_REMOVED lines=11> */
[----:B------:R-:W-:Y:S01]  /*1bcb0*/  IMAD.WIDE.U32 R184, R7, -0x2daee0ad, RZ ;  /* 0xd2511f5307b87825 */ /* 0x000fe200078e00ff */
[----:B------:R-:W-:-:S03]  /*1bcc0*/  IADD3 R165, PT, PT, R183, 0x32370b8f, RZ ;  /* 0x32370b8fb7a57810 */ /* 0x000fc60007ffe0ff */
[----:B------:R-:W-:Y:S01]  /*1bcd0*/  IMAD.WIDE.U32 R6, R6, -0x326172a9, RZ ;  /* 0xcd9e8d5706067825 */ /* 0x000fe200078e00ff */
[----:B------:R-:W-:-:S04]  /*1bce0*/  LOP3.LUT R151, R151, R150, R185, 0x96, !PT ;  /* 0x0000009697977212 */ /* 0x000fc800078e96b9 */
        /* <DEDUP_REMOVED lines=9> */
[----:B------:R-:W-:-:S03]  /*1bd80*/  IADD3 R165, PT, PT, R183, -0x56f99767, RZ ;  /* 0xa9066899b7a57810 */ /* 0x000fc60007ffe0ff */
        /* <DEDUP_REMOVED lines=36> */
.L_x_11259:
[----:B------:R-:W-:Y:S05]  /*1bfd0*/  BSYNC.RECONVERGENT B1 ;  /* 0x0000000000017941 */ /* 0x000fea0003800200 */
.L_x_11258:
        /* <DEDUP_REMOVED lines=24> */
.L_x_11265:
        /* <DEDUP_REMOVED lines=13> */
.L_x_11267:
[----:B------:R-:W-:Y:S05]  /*1c230*/  BSYNC.RECONVERGENT B2 ;  /* 0x0000000000027941 */ /* 0x000fea0003800200 */
.L_x_11266:
        /* <DEDUP_REMOVED lines=8> */
[----:B------:R-:W-:Y:S01]  /*1c2c0*/  IADD3 R151, PT, PT, R183, 0x76cf5d0a, RZ ;  /* 0x76cf5d0ab7977810 */ /* 0x000fe20007ffe0ff */
[----:B------:R-:W-:Y:S01]  /*1c2d0*/  IMAD.MOV.U32 R165, RZ, RZ, RZ ;  /* 0x000000ffffa57224 */ /* 0x000fe200078e00ff */
        /* <DEDUP_REMOVED lines=50> */
[----:B------:R-:W-:-:S07]  /*1c600*/  MOV R190, R150 ;  /* 0x0000009600be7202 */ /* 0x000fce0000000f00 */
.L_x_11264:
[----:B------:R-:W-:Y:S05]  /*1c610*/  BSYNC.RECONVERGENT B1 ;  /* 0x0000000000017941 */ /* 0x000fea0003800200 */
.L_x_11263:
        /* <DEDUP_REMOVED lines=24> */
.L_x_11270:
        /* <DEDUP_REMOVED lines=13> */
.L_x_11272:
[----:B------:R-:W-:Y:S05]  /*1c870*/  BSYNC.RECONVERGENT B2 ;  /* 0x0000000000027941 */ /* 0x000fea0003800200 */
.L_x_11271:
        /* <DEDUP_REMOVED lines=53> */
[----:B------:R-:W-:-:S03]  /*1cbd0*/  IADD3 R165, PT, PT, R183, -0x695add53, RZ ;  /* 0x96a522adb7a57810 */ /* 0x000fc60007ffe0ff */
[----:B------:R-:W-:Y:S01]  /*1cbe0*/  IMAD.WIDE.U32 R184, R184, -0x326172a9, RZ ;  /* 0xcd9e8d57b8b87825 */ /* 0x000fe200078e00ff */
[----:B------:R-:W-:Y:S02]  /*1cbf0*/  LOP3.LUT R8, R165, R6, R151, 0x96, !PT ;  /* 0x00000006a5087212 */ /* 0x000fe400078e9697 */
[----:B------:R-:W-:Y:S01]  /*1cc00*/  MOV R6, R190 ;  /* 0x000000be00067202 */ /* 0x000fe20000000f00 */
[----:B------:R-:W-:Y:S02]  /*1cc10*/  VIADD R7, R182, 0x8ff34781 ;  /* 0x8ff34781b6077836 */ /* 0x000fe40000000000 */
[----:B------:R-:W-:Y:S02]  /*1cc20*/  IMAD.MOV.U32 R4, RZ, RZ, R184 ;  /* 0x000000ffff047224 */ /* 0x000fe400078e00b8 */
[----:B------:R-:W-:Y:S01]  /*1cc30*/  IMAD.MOV.U32 R190, RZ, RZ, R150 ;  /* 0x000000ffffbe7224 */ /* 0x000fe200078e0096 */
[----:B------:R-:W-:-:S07]  /*1cc40*/  LOP3.LUT R7, R7, R186, R185, 0x96, !PT ;  /* 0x000000ba07077212 */ /* 0x000fce00078e96b9 */
.L_x_11269:
[----:B------:R-:W-:Y:S05]  /*1cc50*/  BSYNC.RECONVERGENT B1 ;  /* 0x0000000000017941 */ /* 0x000fea0003800200 */
.L_x_11268:
        /* <DEDUP_REMOVED lines=24> */
.L_x_11275:
        /* <DEDUP_REMOVED lines=13> */
.L_x_11277:
[----:B------:R-:W-:Y:S05]  /*1ceb0*/  BSYNC.RECONVERGENT B2 ;  /* 0x0000000000027941 */ /* 0x000fea0003800200 */
.L_x_11276:
        /* <DEDUP_REMOVED lines=14> */
[----:B------:R-:W-:Y:S01]  /*1cfa0*/  IMAD.MOV.U32 R165, RZ, RZ, RZ ;  /* 0x000000ffffa57224 */ /* 0x000fe200078e00ff */
        /* <DEDUP_REMOVED lines=42> */
[----:B------:R-:W-:Y:S02]  /*1d250*/  MOV R4, R184 ;  /* 0x000000b800047202 */ /* 0x000fe40000000f00 */
[----:B------:R-:W-:Y:S01]  /*1d260*/  LOP3.LUT R8, R151, R6, R141, 0x96, !PT ;  /* 0x0000000697087212 */ /* 0x000fe200078e968d */
[----:B------:R-:W-:Y:S01]  /*1d270*/  IMAD.MOV.U32 R6, RZ, RZ, R190 ;  /* 0x000000ffff067224 */ /* 0x000fe200078e00be */
[----:B------:R-:W-:-:S07]  /*1d280*/  MOV R190, R140 ;  /* 0x0000008c00be7202 */ /* 0x000fce0000000f00 */
.L_x_11274:
[----:B------:R-:W-:Y:S05]  /*1d290*/  BSYNC.RECONVERGENT B1 ;  /* 0x0000000000017941 */ /* 0x000fea0003800200 */
.L_x_11273:
        /* <DEDUP_REMOVED lines=24> */
.L_x_11280:
        /* <DEDUP_REMOVED lines=13> */
.L_x_11282:
[----:B------:R-:W-:Y:S05]  /*1d4f0*/  BSYNC.RECONVERGENT B2 ;  /* 0x0000000000027941 */ /* 0x000fea0003800200 */
.L_x_11281:
        /* <DEDUP_REMOVED lines=61> */
.L_x_11279:
[----:B------:R-:W-:Y:S05]  /*1d8d0*/  BSYNC.RECONVERGENT B1 ;  /* 0x0000000000017941 */ /* 0x000fea0003800200 */
.L_x_11278:
        /* <DEDUP_REMOVED lines=24> */
.L_x_11285:
        /* <DEDUP_REMOVED lines=13> */
.L_x_11287:
[----:B------:R-:W-:Y:S05]  /*1db30*/  BSYNC.RECONVERGENT B2 ;  /* 0x0000000000027941 */ /* 0x000fea0003800200 */
.L_x_11286:
        /* <DEDUP_REMOVED lines=61> */
.L_x_11284:
[----:B------:R-:W-:Y:S05]  /*1df10*/  BSYNC.RECONVERGENT B1 ;  /* 0x0000000000017941 */ /* 0x000fea0003800200 */
.L_x_11283:
        /* <DEDUP_REMOVED lines=24> */
.L_x_11290:
        /* <DEDUP_REMOVED lines=15> */
.L_x_11292:
[----:B------:R-:W-:Y:S05]  /*1e190*/  BSYNC.RECONVERGENT B2 ;  /* 0x0000000000027941 */ /* 0x000fea0003800200 */
.L_x_11291:
        /* <DEDUP_REMOVED lines=61> */
.L_x_11289:
[----:B------:R-:W-:Y:S05]  /*1e570*/  BSYNC.RECONVERGENT B1 ;  /* 0x0000000000017941 */ /* 0x000fea0003800200 */
.L_x_11288:
        /* <DEDUP_REMOVED lines=16> */
.L_x_11252:
        /* <DEDUP_REMOVED lines=16> */
.L_x_11296:
        /* <DEDUP_REMOVED lines=13> */
.L_x_11298:
[----:B------:R-:W-:Y:S05]  /*1e850*/  BSYNC.RECONVERGENT B2 ;  /* 0x0000000000027941 */ /* 0x000fea0003800200 */
.L_x_11297:
[----:B------:R-:W-:Y:S01]  /*1e860*/  IMAD.WIDE.U32 R6, R13, -0x326172a9, RZ ;  /* 0xcd9e8d570d067825 */ /* 0x000fe200078e00ff */
[----:B------:R-:W-:Y:S02]  /*1e870*/  LOP3.LUT R28, R5, R151, R183, 0x96, !PT ;  /* 0x00000097051c7212 */ /* 0x000fe400078e96b7 */
[C---:B------:R-:W-:Y:S01]  /*1e880*/  IADD3 R151, PT, PT, R183.reuse, -0x4498517b, RZ ;  /* 0xbb67ae85b7977810 */ /* 0x040fe20007ffe0ff */
[----:B------:R-:W-:Y:S01]  /*1e890*/  VIADD R165, R183, 0x76cf5d0a ;  /* 0x76cf5d0ab7a57836 */ /* 0x000fe20000000000 */
[----:B------:R-:W-:Y:S01]  /*1e8a0*/  LOP3.LUT R186, R9, R7, R182, 0x96, !PT ;  /* 0x0000000709ba7212 */ /* 0x000fe200078e96b6 */
[----:B------:R-:W-:Y:S01]  /*1e8b0*/  IMAD.WIDE.U32 R28, R28, -0x326172a9, RZ ;  /* 0xcd9e8d571c1c7825 */ /* 0x000fe200078e00ff */
[----:B------:R-:W-:-:S03]  /*1e8c0*/  MOV R16, R184 ;  /* 0x000000b800107202 */ /* 0x000fc60000000f00 */
[----:B------:R-:W-:Y:S02]  /*1e8d0*/  VIADD R7, R182, 0x9e3779b9 ;  /* 0x9e3779b9b6077836 */ /* 0x000fe40000000000 */
[----:B------:R-:W-:-:S03]  /*1e8e0*/  IMAD.WIDE.U32 R186, R186, -0x2daee0ad, RZ ;  /* 0xd2511f53baba7825 */ /* 0x000fc600078e00ff */
[----:B------:R-:W-:Y:S02]  /*1e8f0*/  LOP3.LUT R7, R7, R6, R29, 0x96, !PT ;  /* 0x0000000607077212 */ /* 0x000fe400078e961d */
[----:B------:R-:W-:Y:S02]  /*1e900*/  LOP3.LUT R151, R151, R150, R187, 0x96, !PT ;  /* 0x0000009697977212 */ /* 0x000fe400078e96bb */
        /* <DEDUP_REMOVED lines=10> */
[----:B------:R-:W-:Y:S01]  /*1e9b0*/  IADD3 R29, PT, PT, R182, 0x78dde6e4, RZ ;  /* 0x78dde6e4b61d7810 */ /* 0x000fe20007ffe0ff */
[----:B------:R-:W-:Y:S01]  /*1e9c0*/  VIADD R165, R183, 0xed9eba14 ;  /* 0xed9eba14b7a57836 */ /* 0x000fe20000000000 */
[----:B------:R-:W-:Y:S01]  /*1e9d0*/  LOP3.LUT R151, R151, R6, R187, 0x96, !PT ;  /* 0x0000000697977212 */ /* 0x000fe200078e96bb */
        /* <DEDUP_REMOVED lines=35> */
[----:B------:R-:W-:-:S07]  /*1ec10*/  IMAD.MOV.U32 R28, RZ, RZ, RZ ;  /* 0x000000ffff1c7224 */ /* 0x000fce00078e00ff */
.L_x_11295:
[----:B------:R-:W-:Y:S05]  /*1ec20*/  BSYNC.RECONVERGENT B1 ;  /* 0x0000000000017941 */ /* 0x000fea0003800200 */
.L_x_11294:
        /* <DEDUP_REMOVED lines=10> */
[----:B------:R-:W-:-:S03]  /*1ecd0*/  HADD2.F32 R29, -RZ, R80.H0_H0 ;  /* 0x20000050ff1d7230 */ /* 0x000fc60000004100 */
[----:B0-----:R-:W-:Y:S01]  /*1ece0*/  FMUL.FTZ R16, R151, R192 ;  /* 0x000000c097107220 */ /* 0x001fe20000410000 */
[----:B-1----:R-:W-:Y:S02]  /*1ecf0*/  FSETP.GTU.FTZ.AND P0, PT, R6, R191, PT ;  /* 0x000000bf0600720b */ /* 0x002fe40003f1c000 */
[----:B------:R-:W-:Y:S02]  /*1ed00*/  MOV R6, R4 ;  /* 0x0000000400067202 */ /* 0x000fe40000000f00 */
[----:B------:R-:W-:Y:S02]  /*1ed10*/  FSEL R16, R16, RZ, !P0 ;  /* 0x000000ff10107208 */ /* 0x000fe40004000000 */
[----:B------:R-:W-:Y:S02]  /*1ed20*/  PLOP3.LUT P1, PT, P0, PT, PT, 0x8, 0x80 ;  /* 0x000000000080781c */ /* 0x000fe4000072e170 */
[----:B------:R-:W-:Y:S01]  /*1ed30*/  ISETP.NE.AND P0, PT, R28, 0x1, PT ;  /* 0x000000011c00780c */ /* 0x000fe20003f05270 */
[----:B------:R-:W-:-:S10]  /*1ed40*/  FMUL.FTZ R16, R29, R16 ;  /* 0x000000101d107220 */ /* 0x000fd40000410000 */
        /* <DEDUP_REMOVED lines=10> */
.L_x_11301:
        /* <DEDUP_REMOVED lines=13> */
.L_x_11303:
[----:B------:R-:W-:Y:S05]  /*1eec0*/  BSYNC.RECONVERGENT B2 ;  /* 0x0000000000027941 */ /* 0x000fea0003800200 */
.L_x_11302:
        /* <DEDUP_REMOVED lines=61> */
.L_x_11300:
[----:B------:R-:W-:Y:S05]  /*1f2a0*/  BSYNC.RECONVERGENT B1 ;  /* 0x0000000000017941 */ /* 0x000fea0003800200 */
.L_x_11299:
        /* <DEDUP_REMOVED lines=23> */
.L_x_11306:
        /* <DEDUP_REMOVED lines=13> */
.L_x_11308:
[----:B------:R-:W-:Y:S05]  /*1f4f0*/  BSYNC.RECONVERGENT B2 ;  /* 0x0000000000027941 */ /* 0x000fea0003800200 */
.L_x_11307:
        /* <DEDUP_REMOVED lines=61> */
.L_x_11305:
[----:B------:R-:W-:Y:S05]  /*1f8d0*/  BSYNC.RECONVERGENT B1 ;  /* 0x0000000000017941 */ /* 0x000fea0003800200 */
.L_x_11304:
        /* <DEDUP_REMOVED lines=23> */
.L_x_11311:
        /* <DEDUP_REMOVED lines=13> */
.L_x_11313:
[----:B------:R-:W-:Y:S05]  /*1fb20*/  BSYNC.RECONVERGENT B2 ;  /* 0x0000000000027941 */ /* 0x000fea0003800200 */
.L_x_11312:
        /* <DEDUP_REMOVED lines=61> */
.L_x_11310:
[----:B------:R-:W-:Y:S05]  /*1ff00*/  BSYNC.RECONVERGENT B1 ;  /* 0x0000000000017941 */ /* 0x000fea0003800200 */
.L_x_11309:
        /* <DEDUP_REMOVED lines=23> */
.L_x_11316:
        /* <DEDUP_REMOVED lines=13> */
.L_x_11318:
[----:B------:R-:W-:Y:S05]  /*20150*/  BSYNC.RECONVERGENT B2 ;  /* 0x0000000000027941 */ /* 0x000fea0003800200 */
.L_x_11317:
        /* <DEDUP_REMOVED lines=61> */
.L_x_11315:
[----:B------:R-:W-:Y:S05]  /*20530*/  BSYNC.RECONVERGENT B1 ;  /* 0x0000000000017941 */ /* 0x000fea0003800200 */
.L_x_11314:
        /* <DEDUP_REMOVED lines=23> */
.L_x_11321:
        /* <DEDUP_REMOVED lines=13> */
.L_x_11323:
[----:B------:R-:W-:Y:S05]  /*20780*/  BSYNC.RECONVERGENT B2 ;  /* 0x0000000000027941 */ /* 0x000fea0003800200 */
.L_x_11322:
        /* <DEDUP_REMOVED lines=61> */
.L_x_11320:
[----:B------:R-:W-:Y:S05]  /*20b60*/  BSYNC.RECONVERGENT B1 ;  /* 0x0000000000017941 */ /* 0x000fea0003800200 */
.L_x_11319:
        /* <DEDUP_REMOVED lines=23> */
.L_x_11326:
        /* <DEDUP_REMOVED lines=13> */
.L_x_11328:
[----:B------:R-:W-:Y:S05]  /*20db0*/  BSYNC.RECONVERGENT B2 ;  /* 0x0000000000027941 */ /* 0x000fea0003800200 */
.L_x_11327:
        /* <DEDUP_REMOVED lines=61> */
.L_x_11325:
[----:B------:R-:W-:Y:S05]  /*21190*/  BSYNC.RECONVERGENT B1 ;  /* 0x0000000000017941 */ /* 0x000fea0003800200 */
.L_x_11324:
        /* <DEDUP_REMOVED lines=23> */
.L_x_11331:
        /* <DEDUP_REMOVED lines=15> */
.L_x_11333:
[----:B------:R-:W-:Y:S05]  /*21400*/  BSYNC.RECONVERGENT B2 ;  /* 0x0000000000027941 */ /* 0x000fea0003800200 */
.L_x_11332:
        /* <DEDUP_REMOVED lines=61> */
.L_x_11330:
[----:B------:R-:W-:Y:S05]  /*217e0*/  BSYNC.RECONVERGENT B1 ;  /* 0x0000000000017941 */ /* 0x000fea0003800200 */
.L_x_11329:
        /* <DEDUP_REMOVED lines=14> */
.L_x_11293:
        /* <DEDUP_REMOVED lines=21> */
.L_x_11251:
[----:B------:R-:W-:Y:S05]  /*21a20*/  BSYNC.RECONVERGENT B0 ;  /* 0x0000000000007941 */ /* 0x000fea0003800200 */
.L_x_11250:
        /* <DEDUP_REMOVED lines=30> */
.L_x_11339:
        /* <DEDUP_REMOVED lines=13> */
.L_x_11341:
[----:B------:R-:W-:Y:S05]  /*21ce0*/  BSYNC.RECONVERGENT B2 ;  /* 0x0000000000027941 */ /* 0x000fea0003800200 */
.L_x_11340:
        /* <DEDUP_REMOVED lines=60> */
.L_x_11338:
[----:B------:R-:W-:Y:S05]  /*220b0*/  BSYNC.RECONVERGENT B1 ;  /* 0x0000000000017941 */ /* 0x000fea0003800200 */
.L_x_11337:
        /* <DEDUP_REMOVED lines=10> */
[----:B------:R-:W-:-:S02]  /*22160*/  HADD2.F32 R152, -RZ, R40.H0_H0 ;  /* 0x20000028ff987230 */ /* 0x000fc40000004100 */
[----:B0-----:R-:W-:Y:S02]  /*22170*/  FMUL.FTZ R17, R17, R192 ;  /* 0x000000c011117220 */ /* 0x001fe40000410000 */
[----:B-1----:R-:W-:Y:S01]  /*22180*/  FSETP.GTU.FTZ.AND P0, PT, R6, R191, PT ;  /* 0x000000bf0600720b */ /* 0x002fe20003f1c000 */
[----:B------:R-:W-:-:S03]  /*22190*/  IMAD.MOV.U32 R6, RZ, RZ, R4 ;  /* 0x000000ffff067224 */ /* 0x000fc600078e0004 */
[----:B------:R-:W-:Y:S02]  /*221a0*/  FSEL R17, R17, RZ, !P0 ;  /* 0x000000ff11117208 */ /* 0x000fe40004000000 */
[----:B------:R-:W-:Y:S02]  /*221b0*/  PLOP3.LUT P1, PT, P0, PT, PT, 0x8, 0x80 ;  /* 0x000000000080781c */ /* 0x000fe4000072e170 */
[----:B------:R-:W-:Y:S01]  /*221c0*/  ISETP.NE.AND P0, PT, R31, 0x1, PT ;  /* 0x000000011f00780c */ /* 0x000fe20003f05270 */
[----:B------:R-:W-:Y:S01]  /*221d0*/  FFMA.FTZ R17, R17, R30, R152 ;  /* 0x0000001e11117223 */ /* 0x000fe20000010098 */
[----:B------:R-:W-:-:S09]  /*221e0*/  MOV R152, 0x2 ;  /* 0x0000000200987802 */ /* 0x000fd20000000f00 */
        /* <DEDUP_REMOVED lines=10> */
.L_x_11344:
        /* <DEDUP_REMOVED lines=13> */
.L_x_11346:
[----:B------:R-:W-:Y:S05]  /*22360*/  BSYNC.RECONVERGENT B2 ;  /* 0x0000000000027941 */ /* 0x000fea0003800200 */
.L_x_11345:
        /* <DEDUP_REMOVED lines=61> */
.L_x_11343:
[----:B------:R-:W-:Y:S05]  /*22740*/  BSYNC.RECONVERGENT B1 ;  /* 0x0000000000017941 */ /* 0x000fea0003800200 */
.L_x_11342:
        /* <DEDUP_REMOVED lines=24> */
.L_x_11349:
        /* <DEDUP_REMOVED lines=13> */
.L_x_11351:
[----:B------:R-:W-:Y:S05]  /*229a0*/  BSYNC.RECONVERGENT B2 ;  /* 0x0000000000027941 */ /* 0x000fea0003800200 */
.L_x_11350:
        /* <DEDUP_REMOVED lines=61> */
.L_x_11348:
[----:B------:R-:W-:Y:S05]  /*22d80*/  BSYNC.RECONVERGENT B1 ;  /* 0x0000000000017941 */ /* 0x000fea0003800200 */
.L_x_11347:
        /* <DEDUP_REMOVED lines=24> */
.L_x_11354:
        /* <DEDUP_REMOVED lines=13> */
.L_x_11356:
[----:B------:R-:W-:Y:S05]  /*22fe0*/  BSYNC.RECONVERGENT B2 ;  /* 0x0000000000027941 */ /* 0x000fea0003800200 */
.L_x_11355:
        /* <DEDUP_REMOVED lines=61> */
.L_x_11353:
[----:B------:R-:W-:Y:S05]  /*233c0*/  BSYNC.RECONVERGENT B1 ;  /* 0x0000000000017941 */ /* 0x000fea0003800200 */
.L_x_11352:
        /* <DEDUP_REMOVED lines=24> */
.L_x_11359:
        /* <DEDUP_REMOVED lines=13> */
.L_x_11361:
[----:B------:R-:W-:Y:S05]  /*23620*/  BSYNC.RECONVERGENT B2 ;  /* 0x0000000000027941 */ /* 0x000fea0003800200 */
.L_x_11360:
        /* <DEDUP_REMOVED lines=61> */
.L_x_11358:
[----:B------:R-:W-:Y:S05]  /*23a00*/  BSYNC.RECONVERGENT B1 ;  /* 0x0000000000017941 */ /* 0x000fea0003800200 */
.L_x_11357:
        /* <DEDUP_REMOVED lines=24> */
.L_x_11364:
        /* <DEDUP_REMOVED lines=13> */
.L_x_11366:
[----:B------:R-:W-:Y:S05]  /*23c60*/  BSYNC.RECONVERGENT B2 ;  /* 0x0000000000027941 */ /* 0x000fea0003800200 */
.L_x_11365:
        /* <DEDUP_REMOVED lines=61> */
.L_x_11363:
[----:B------:R-:W-:Y:S05]  /*24040*/  BSYNC.RECONVERGENT B1 ;  /* 0x0000000000017941 */ /* 0x000fea0003800200 */
.L_x_11362:
        /* <DEDUP_REMOVED lines=24> */
.L_x_11369:
        /* <DEDUP_REMOVED lines=13> */
.L_x_11371:
[----:B------:R-:W-:Y:S05]  /*242a0*/  BSYNC.RECONVERGENT B2 ;  /* 0x0000000000027941 */ /* 0x000fea0003800200 */
.L_x_11370:
        /* <DEDUP_REMOVED lines=61> */
.L_x_11368:
[----:B------:R-:W-:Y:S05]  /*24680*/  BSYNC.RECONVERGENT B1 ;  /* 0x0000000000017941 */ /* 0x000fea0003800200 */
.L_x_11367:
        /* <DEDUP_REMOVED lines=24> */
.L_x_11374:
        /* <DEDUP_REMOVED lines=15> */
.L_x_11376:
[----:B------:R-:W-:Y:S05]  /*24900*/  BSYNC.RECONVERGENT B2 ;  /* 0x0000000000027941 */ /* 0x000fea0003800200 */
.L_x_11375:
        /* <DEDUP_REMOVED lines=61> */
.L_x_11373:
[----:B------:R-:W-:Y:S05]  /*24ce0*/  BSYNC.RECONVERGENT B1 ;  /* 0x0000000000017941 */ /* 0x000fea0003800200 */
.L_x_11372:
        /* <DEDUP_REMOVED lines=16> */
.L_x_11336:
        /* <DEDUP_REMOVED lines=16> */
.L_x_11380:
        /* <DEDUP_REMOVED lines=13> */
.L_x_11382:
[----:B------:R-:W-:Y:S05]  /*24fc0*/  BSYNC.RECONVERGENT B2 ;  /* 0x0000000000027941 */ /* 0x000fea0003800200 */
.L_x_11381:
        /* <DEDUP_REMOVED lines=13> */
[----:B------:R-:W-:-:S03]  /*250a0*/  LOP3.LUT R31, R31, R186, R7, 0x96, !PT ;  /* 0x000000ba1f1f7212 */ /* 0x000fc600078e9607 */
[----:B------:R-:W-:Y:S01]  /*250b0*/  VIADD R7, R182, 0xdaa66d2b ;  /* 0xdaa66d2bb6077836 */ /* 0x000fe20000000000 */
[----:B------:R-:W-:Y:S01]  /*250c0*/  LOP3.LUT R17, R17, R30, R153, 0x96, !PT ;  /* 0x0000001e11117212 */ /* 0x000fe200078e9699 */
[----:B------:R-:W-:-:S04]  /*250d0*/  IMAD.WIDE.U32 R30, R31, -0x326172a9, RZ ;  /* 0xcd9e8d571f1e7825 */ /* 0x000fc800078e00ff */
[----:B------:R-:W-:Y:S01]  /*250e0*/  IMAD.WIDE.U32 R186, R17, -0x2daee0ad, RZ ;  /* 0xd2511f5311ba7825 */ /* 0x000fe200078e00ff */
[----:B------:R-:W-:Y:S02]  /*250f0*/  IADD3 R17, PT, PT, R183, 0x32370b8f, RZ ;  /* 0x32370b8fb7117810 */ /* 0x000fe40007ffe0ff */
[----:B------:R-:W-:Y:S01]  /*25100*/  LOP3.LUT R7, R7, R152, R31, 0x96, !PT ;  /* 0x0000009807077212 */ /* 0x000fe200078e961f */
[----:B------:R-:W-:Y:S01]  /*25110*/  VIADD R31, R183, 0xed9eba14 ;  /* 0xed9eba14b71f7836 */ /* 0x000fe20000000000 */
[----:B------:R-:W-:-:S03]  /*25120*/  LOP3.LUT R17, R17, R6, R187, 0x96, !PT ;  /* 0x0000000611117212 */ /* 0x000fc600078e96bb */
[----:B------:R-:W-:-:S04]  /*25130*/  IMAD.WIDE.U32 R6, R7, -0x2daee0ad, RZ ;  /* 0xd2511f5307067825 */ /* 0x000fc800078e00ff */
[----:B------:R-:W-:Y:S01]  /*25140*/  IMAD.WIDE.U32 R152, R17, -0x326172a9, RZ ;  /* 0xcd9e8d5711987825 */ /* 0x000fe200078e00ff */
[C---:B------:R-:W-:Y:S02]  /*25150*/  IADD3 R17, PT, PT, R182.reuse, 0x78dde6e4, RZ ;  /* 0x78dde6e4b6117810 */ /* 0x040fe40007ffe0ff */
[----:B------:R-:W-:Y:S01]  /*25160*/  LOP3.LUT R31, R31, R186, R7, 0x96, !PT ;  /* 0x000000ba1f1f7212 */ /* 0x000fe200078e9607 */
[----:B------:R-:W-:Y:S01]  /*25170*/  VIADD R7, R182, 0x1715609d ;  /* 0x1715609db6077836 */ /* 0x000fe20000000000 */
[----:B------:R-:W-:-:S03]  /*25180*/  LOP3.LUT R17, R17, R30, R153, 0x96, !PT ;  /* 0x0000001e11117212 */ /* 0x000fc600078e9699 */
[----:B------:R-:W-:-:S04]  /*25190*/  IMAD.WIDE.U32 R30, R31, -0x326172a9, RZ ;  /* 0xcd9e8d571f1e7825 */ /* 0x000fc800078e00ff */
[----:B------:R-:W-:Y:S01]  /*251a0*/  IMAD.WIDE.U32 R186, R17, -0x2daee0ad, RZ ;  /* 0xd2511f5311ba7825 */ /* 0x000fe200078e00ff */
[----:B------:R-:W-:Y:S02]  /*251b0*/  IADD3 R17, PT, PT, R183, -0x56f99767, RZ ;  /* 0xa9066899b7117810 */ /* 0x000fe40007ffe0ff */
[----:B------:R-:W-:Y:S01]  /*251c0*/  LOP3.LUT R7, R7, R152, R31, 0x96, !PT ;  /* 0x0000009807077212 */ /* 0x000fe200078e961f */
[----:B------:R-:W-:Y:S01]  /*251d0*/  VIADD R31, R183, 0x646e171e ;  /* 0x646e171eb71f7836 */ /* 0x000fe20000000000 */
[----:B------:R-:W-:-:S03]  /*251e0*/  LOP3.LUT R17, R17, R6, R187, 0x96, !PT ;  /* 0x0000000611117212 */ /* 0x000fc600078e96bb */
[----:B------:R-:W-:-:S04]  /*251f0*/  IMAD.WIDE.U32 R6, R7, -0x2daee0ad, RZ ;  /* 0xd2511f5307067825 */ /* 0x000fc800078e00ff */
[----:B------:R-:W-:Y:S01]  /*25200*/  IMAD.WIDE.U32 R152, R17, -0x326172a9, RZ ;  /* 0xcd9e8d5711987825 */ /* 0x000fe200078e00ff */
[C---:B------:R-:W-:Y:S02]  /*25210*/  IADD3 R17, PT, PT, R182.reuse, -0x4ab325aa, RZ ;  /* 0xb54cda56b6117810 */ /* 0x040fe40007ffe0ff */
[----:B------:R-:W-:Y:S01]  /*25220*/  LOP3.LUT R31, R31, R186, R7, 0x96, !PT ;  /* 0x000000ba1f1f7212 */ /* 0x000fe200078e9607 */
[----:B------:R-:W-:Y:S01]  /*25230*/  VIADD R7, R182, 0x5384540f ;  /* 0x5384540fb6077836 */ /* 0x000fe20000000000 */
[----:B------:R-:W-:-:S03]  /*25240*/  LOP3.LUT R17, R17, R30, R153, 0x96, !PT ;  /* 0x0000001e11117212 */ /* 0x000fc600078e9699 */
        /* <DEDUP_REMOVED lines=14> */
[----:B------:R-:W-:Y:S02]  /*25330*/  IADD3 R17, PT, PT, R183, -0x695add53, RZ ;  /* 0x96a522adb7117810 */ /* 0x000fe40007ffe0ff */
[----:B------:R-:W-:Y:S01]  /*25340*/  LOP3.LUT R7, R7, R152, R31, 0x96, !PT ;  /* 0x0000009807077212 */ /* 0x000fe200078e961f */
[----:B------:R-:W-:Y:S01]  /*25350*/  IMAD.MOV.U32 R4, RZ, RZ, R30 ;  /* 0x000000ffff047224 */ /* 0x000fe200078e001e */
[----:B------:R-:W-:Y:S01]  /*25360*/  LOP3.LUT R8, R17, R6, R191, 0x96, !PT ;  /* 0x0000000611087212 */ /* 0x000fe200078e96bf */
[----:B------:R-:W-:Y:S01]  /*25370*/  IMAD.MOV.U32 R31, RZ, RZ, RZ ;  /* 0x000000ffff1f7224 */ /* 0x000fe200078e00ff */
[----:B------:R-:W-:-:S07]  /*25380*/  MOV R17, R184 ;  /* 0x000000b800117202 */ /* 0x000fce0000000f00 */
.L_x_11379:
[----:B------:R-:W-:Y:S05]  /*25390*/  BSYNC.RECONVERGENT B1 ;  /* 0x0000000000017941 */ /* 0x000fea0003800200 */
.L_x_11378:
        /* <DEDUP_REMOVED lines=28> */
.L_x_11385:
        /* <DEDUP_REMOVED lines=13> */
.L_x_11387:
[----:B------:R-:W-:Y:S05]  /*25630*/  BSYNC.RECONVERGENT B2 ;  /* 0x0000000000027941 */ /* 0x000fea0003800200 */
.L_x_11386:
        /* <DEDUP_REMOVED lines=61> */
.L_x_11384:
[----:B------:R-:W-:Y:S05]  /*25a10*/  BSYNC.RECONVERGENT B1 ;  /* 0x0000000000017941 */ /* 0x000fea0003800200 */
.L_x_11383:
        /* <DEDUP_REMOVED lines=23> */
.L_x_11390:
        /* <DEDUP_REMOVED lines=13> */
.L_x_11392:
[----:B------:R-:W-:Y:S05]  /*25c60*/  BSYNC.RECONVERGENT B2 ;  /* 0x0000000000027941 */ /* 0x000fea0003800200 */
.L_x_11391:
        /* <DEDUP_REMOVED lines=61> */
.L_x_11389:
[----:B------:R-:W-:Y:S05]  /*26040*/  BSYNC.RECONVERGENT B1 ;  /* 0x0000000000017941 */ /* 0x000fea0003800200 */
.L_x_11388:
        /* <DEDUP_REMOVED lines=23> */
.L_x_11395:
        /* <DEDUP_REMOVED lines=13> */
.L_x_11397:
[----:B------:R-:W-:Y:S05]  /*26290*/  BSYNC.RECONVERGENT B2 ;  /* 0x0000000000027941 */ /* 0x000fea0003800200 */
.L_x_11396:
        /* <DEDUP_REMOVED lines=61> */
.L_x_11394:
[----:B------:R-:W-:Y:S05]  /*26670*/  BSYNC.RECONVERGENT B1 ;  /* 0x0000000000017941 */ /* 0x000fea0003800200 */
.L_x_11393:
        /* <DEDUP_REMOVED lines=23> */
.L_x_11400:
        /* <DEDUP_REMOVED lines=13> */
.L_x_11402:
[----:B------:R-:W-:Y:S05]  /*268c0*/  BSYNC.RECONVERGENT B2 ;  /* 0x0000000000027941 */ /* 0x000fea0003800200 */
.L_x_11401:
        /* <DEDUP_REMOVED lines=61> */
.L_x_11399:
[----:B------:R-:W-:Y:S05]  /*26ca0*/  BSYNC.RECONVERGENT B1 ;  /* 0x0000000000017941 */ /* 0x000fea0003800200 */
.L_x_11398:
        /* <DEDUP_REMOVED lines=23> */
.L_x_11405:
        /* <DEDUP_REMOVED lines=13> */
.L_x_11407:
[----:B------:R-:W-:Y:S05]  /*26ef0*/  BSYNC.RECONVERGENT B2 ;  /* 0x0000000000027941 */ /* 0x000fea0003800200 */
.L_x_11406:
        /* <DEDUP_REMOVED lines=61> */
.L_x_11404:
[----:B------:R-:W-:Y:S05]  /*272d0*/  BSYNC.RECONVERGENT B1 ;  /* 0x0000000000017941 */ /* 0x000fea0003800200 */
.L_x_11403:
        /* <DEDUP_REMOVED lines=23> */
.L_x_11410:
        /* <DEDUP_REMOVED lines=13> */
.L_x_11412:
[----:B------:R-:W-:Y:S05]  /*27520*/  BSYNC.RECONVERGENT B2 ;  /* 0x0000000000027941 */ /* 0x000fea0003800200 */
.L_x_11411:
        /* <DEDUP_REMOVED lines=61> */
.L_x_11409:
[----:B------:R-:W-:Y:S05]  /*27900*/  BSYNC.RECONVERGENT B1 ;  /* 0x0000000000017941 */ /* 0x000fea0003800200 */
.L_x_11408:
        /* <DEDUP_REMOVED lines=23> */
.L_x_11415:
        /* <DEDUP_REMOVED lines=15> */
.L_x_11417:
[----:B------:R-:W-:Y:S05]  /*27b70*/  BSYNC.RECONVERGENT B2 ;  /* 0x0000000000027941 */ /* 0x000fea0003800200 */
.L_x_11416:
        /* <DEDUP_REMOVED lines=61> */
.L_x_11414:
[----:B------:R-:W-:Y:S05]  /*27f50*/  BSYNC.RECONVERGENT B1 ;  /* 0x0000000000017941 */ /* 0x000fea0003800200 */
.L_x_11413:
        /* <DEDUP_REMOVED lines=14> */
.L_x_11377:
        /* <DEDUP_REMOVED lines=21> */
.L_x_11335:
[----:B------:R-:W-:Y:S05]  /*28190*/  BSYNC.RECONVERGENT B0 ;  /* 0x0000000000007941 */ /* 0x000fea0003800200 */
.L_x_11334:
        /* <DEDUP_REMOVED lines=30> */
.L_x_11423:
        /* <DEDUP_REMOVED lines=13> */
.L_x_11425:
[----:B------:R-:W-:Y:S05]  /*28450*/  BSYNC.RECONVERGENT B2 ;  /* 0x0000000000027941 */ /* 0x000fea0003800200 */
.L_x_11424:
        /* <DEDUP_REMOVED lines=60> */
.L_x_11422:
[----:B------:R-:W-:Y:S05]  /*28820*/  BSYNC.RECONVERGENT B1 ;  /* 0x0000000000017941 */ /* 0x000fea0003800200 */
.L_x_11421:
        /* <DEDUP_REMOVED lines=29> */
.L_x_11428:
        /* <DEDUP_REMOVED lines=13> */
.L_x_11430:
[----:B------:R-:W-:Y:S05]  /*28ad0*/  BSYNC.RECONVERGENT B2 ;  /* 0x0000000000027941 */ /* 0x000fea0003800200 */
.L_x_11429:
        /* <DEDUP_REMOVED lines=61> */
.L_x_11427:
[----:B------:R-:W-:Y:S05]  /*28eb0*/  BSYNC.RECONVERGENT B1 ;  /* 0x0000000000017941 */ /* 0x000fea0003800200 */
.L_x_11426:
        /* <DEDUP_REMOVED lines=24> */
.L_x_11433:
        /* <DEDUP_REMOVED lines=13> */
.L_x_11435:
[----:B------:R-:W-:Y:S05]  /*29110*/  BSYNC.RECONVERGENT B2 ;  /* 0x0000000000027941 */ /* 0x000fea0003800200 */
.L_x_11434:
        /* <DEDUP_REMOVED lines=61> */
.L_x_11432:
[----:B------:R-:W-:Y:S05]  /*294f0*/  BSYNC.RECONVERGENT B1 ;  /* 0x0000000000017941 */ /* 0x000fea0003800200 */
.L_x_11431:
        /* <DEDUP_REMOVED lines=24> */
.L_x_11438:
        /* <DEDUP_REMOVED lines=13> */
.L_x_11440:
[----:B------:R-:W-:Y:S05]  /*29750*/  BSYNC.RECONVERGENT B2 ;  /* 0x0000000000027941 */ /* 0x000fea0003800200 */
.L_x_11439:
        /* <DEDUP_REMOVED lines=61> */
.L_x_11437:
[----:B------:R-:W-:Y:S05]  /*29b30*/  BSYNC.RECONVERGENT B1 ;  /* 0x0000000000017941 */ /* 0x000fea0003800200 */
.L_x_11436:
        /* <DEDUP_REMOVED lines=24> */
.L_x_11443:
        /* <DEDUP_REMOVED lines=13> */
.L_x_11445:
[----:B------:R-:W-:Y:S05]  /*29d90*/  BSYNC.RECONVERGENT B2 ;  /* 0x0000000000027941 */ /* 0x000fea0003800200 */
.L_x_11444:
        /* <DEDUP_REMOVED lines=61> */
.L_x_11442:
[----:B------:R-:W-:Y:S05]  /*2a170*/  BSYNC.RECONVERGENT B1 ;  /* 0x0000000000017941 */ /* 0x000fea0003800200 */
.L_x_11441:
        /* <DEDUP_REMOVED lines=24> */
.L_x_11448:
        /* <DEDUP_REMOVED lines=13> */
.L_x_11450:
[----:B------:R-:W-:Y:S05]  /*2a3d0*/  BSYNC.RECONVERGENT B2 ;  /* 0x0000000000027941 */ /* 0x000fea0003800200 */
.L_x_11449:
        /* <DEDUP_REMOVED lines=61> */
.L_x_11447:
[----:B------:R-:W-:Y:S05]  /*2a7b0*/  BSYNC.RECONVERGENT B1 ;  /* 0x0000000000017941 */ /* 0x000fea0003800200 */
.L_x_11446:
        /* <DEDUP_REMOVED lines=24> */
.L_x_11453:
        /* <DEDUP_REMOVED lines=13> */
.L_x_11455:
[----:B------:R-:W-:Y:S05]  /*2aa10*/  BSYNC.RECONVERGENT B2 ;  /* 0x0000000000027941 */ /* 0x000fea0003800200 */
.L_x_11454:
        /* <DEDUP_REMOVED lines=61> */
.L_x_11452:
[----:B------:R-:W-:Y:S05]  /*2adf0*/  BSYNC.RECONVERGENT B1 ;  /* 0x0000000000017941 */ /* 0x000fea0003800200 */
.L_x_11451:
        /* <DEDUP_REMOVED lines=24> */
.L_x_11458:
        /* <DEDUP_REMOVED lines=15> */
.L_x_11460:
[----:B------:R-:W-:Y:S05]  /*2b070*/  BSYNC.RECONVERGENT B2 ;  /* 0x0000000000027941 */ /* 0x000fea0003800200 */
.L_x_11459:
        /* <DEDUP_REMOVED lines=61> */
.L_x_11457:
[----:B------:R-:W-:Y:S05]  /*2b450*/  BSYNC.RECONVERGENT B1 ;  /* 0x0000000000017941 */ /* 0x000fea0003800200 */
.L_x_11456:
        /* <DEDUP_REMOVED lines=16> */
.L_x_11420:
        /* <DEDUP_REMOVED lines=16> */
.L_x_11464:
        /* <DEDUP_REMOVED lines=13> */
.L_x_11466:
[----:B------:R-:W-:Y:S05]  /*2b730*/  BSYNC.RECONVERGENT B2 ;  /* 0x0000000000027941 */ /* 0x000fea0003800200 */
.L_x_11465:
        /* <DEDUP_REMOVED lines=60> */
.L_x_11463:
[----:B------:R-:W-:Y:S05]  /*2bb00*/  BSYNC.RECONVERGENT B1 ;  /* 0x0000000000017941 */ /* 0x000fea0003800200 */
.L_x_11462:
        /* <DEDUP_REMOVED lines=28> */
.L_x_11469:
        /* <DEDUP_REMOVED lines=13> */
.L_x_11471:
[----:B------:R-:W-:Y:S05]  /*2bda0*/  BSYNC.RECONVERGENT B2 ;  /* 0x0000000000027941 */ /* 0x000fea0003800200 */
.L_x_11470:
        /* <DEDUP_REMOVED lines=61> */
.L_x_11468:
[----:B------:R-:W-:Y:S05]  /*2c180*/  BSYNC.RECONVERGENT B1 ;  /* 0x0000000000017941 */ /* 0x000fea0003800200 */
.L_x_11467:
        /* <DEDUP_REMOVED lines=23> */
.L_x_11474:
        /* <DEDUP_REMOVED lines=13> */
.L_x_11476:
[----:B------:R-:W-:Y:S05]  /*2c3d0*/  BSYNC.RECONVERGENT B2 ;  /* 0x0000000000027941 */ /* 0x000fea0003800200 */
.L_x_11475:
        /* <DEDUP_REMOVED lines=61> */
.L_x_11473:
[----:B------:R-:W-:Y:S05]  /*2c7b0*/  BSYNC.RECONVERGENT B1 ;  /* 0x0000000000017941 */ /* 0x000fea0003800200 */
.L_x_11472:
        /* <DEDUP_REMOVED lines=23> */
.L_x_11479:
        /* <DEDUP_REMOVED lines=13> */
.L_x_11481:
[----:B------:R-:W-:Y:S05]  /*2ca00*/  BSYNC.RECONVERGENT B2 ;  /* 0x0000000000027941 */ /* 0x000fea0003800200 */
.L_x_11480:
        /* <DEDUP_REMOVED lines=61> */
.L_x_11478:
[----:B------:R-:W-:Y:S05]  /*2cde0*/  BSYNC.RECONVERGENT B1 ;  /* 0x0000000000017941 */ /* 0x000fea0003800200 */
.L_x_11477:
        /* <DEDUP_REMOVED lines=23> */
.L_x_11484:
        /* <DEDUP_REMOVED lines=13> */
.L_x_11486:
[----:B------:R-:W-:Y:S05]  /*2d030*/  BSYNC.RECONVERGENT B2 ;  /* 0x0000000000027941 */ /* 0x000fea0003800200 */
.L_x_11485:
        /* <DEDUP_REMOVED lines=61> */
.L_x_11483:
[----:B------:R-:W-:Y:S05]  /*2d410*/  BSYNC.RECONVERGENT B1 ;  /* 0x0000000000017941 */ /* 0x000fea0003800200 */
.L_x_11482:
        /* <DEDUP_REMOVED lines=23> */
.L_x_11489:
        /* <DEDUP_REMOVED lines=13> */
.L_x_11491:
[----:B------:R-:W-:Y:S05]  /*2d660*/  BSYNC.RECONVERGENT B2 ;  /* 0x0000000000027941 */ /* 0x000fea0003800200 */
.L_x_11490:
        /* <DEDUP_REMOVED lines=61> */
.L_x_11488:
[----:B------:R-:W-:Y:S05]  /*2da40*/  BSYNC.RECONVERGENT B1 ;  /* 0x0000000000017941 */ /* 0x000fea0003800200 */
.L_x_11487:
        /* <DEDUP_REMOVED lines=23> */
.L_x_11494:
        /* <DEDUP_REMOVED lines=13> */
.L_x_11496:
[----:B------:R-:W-:Y:S05]  /*2dc90*/  BSYNC.RECONVERGENT B2 ;  /* 0x0000000000027941 */ /* 0x000fea0003800200 */
.L_x_11495:
        /* <DEDUP_REMOVED lines=61> */
.L_x_11493:
[----:B------:R-:W-:Y:S05]  /*2e070*/  BSYNC.RECONVERGENT B1 ;  /* 0x0000000000017941 */ /* 0x000fea0003800200 */
.L_x_11492:
        /* <DEDUP_REMOVED lines=23> */
.L_x_11499:
        /* <DEDUP_REMOVED lines=15> */
.L_x_11501:
[----:B------:R-:W-:Y:S05]  /*2e2e0*/  BSYNC.RECONVERGENT B2 ;  /* 0x0000000000027941 */ /* 0x000fea0003800200 */
.L_x_11500:
        /* <DEDUP_REMOVED lines=61> */
.L_x_11498:
[----:B------:R-:W-:Y:S05]  /*2e6c0*/  BSYNC.RECONVERGENT B1 ;  /* 0x0000000000017941 */ /* 0x000fea0003800200 */
.L_x_11497:
        /* <DEDUP_REMOVED lines=14> */
.L_x_11461:
        /* <DEDUP_REMOVED lines=21> */
.L_x_11419:
[----:B------:R-:W-:Y:S05]  /*2e900*/  BSYNC.RECONVERGENT B0 ;  /* 0x0000000000007941 */ /* 0x000fea0003800200 */
.L_x_11418:
        /* <DEDUP_REMOVED lines=30> */
.L_x_11507:
        /* <DEDUP_REMOVED lines=13> */
.L_x_11509:
[----:B------:R-:W-:Y:S05]  /*2ebc0*/  BSYNC.RECONVERGENT B2 ;  /* 0x0000000000027941 */ /* 0x000fea0003800200 */
.L_x_11508:
        /* <DEDUP_REMOVED lines=60> */
.L_x_11506:
[----:B------:R-:W-:Y:S05]  /*2ef90*/  BSYNC.RECONVERGENT B1 ;  /* 0x0000000000017941 */ /* 0x000fea0003800200 */
.L_x_11505:
        /* <DEDUP_REMOVED lines=29> */
.L_x_11512:
        /* <DEDUP_REMOVED lines=13> */
.L_x_11514:
[----:B------:R-:W-:Y:S05]  /*2f240*/  BSYNC.RECONVERGENT B2 ;  /* 0x0000000000027941 */ /* 0x000fea0003800200 */
.L_x_11513:
        /* <DEDUP_REMOVED lines=61> */
.L_x_11511:
[----:B------:R-:W-:Y:S05]  /*2f620*/  BSYNC.RECONVERGENT B1 ;  /* 0x0000000000017941 */ /* 0x000fea0003800200 */
.L_x_11510:
        /* <DEDUP_REMOVED lines=24> */
.L_x_11517:
        /* <DEDUP_REMOVED lines=13> */
.L_x_11519:
[----:B------:R-:W-:Y:S05]  /*2f880*/  BSYNC.RECONVERGENT B2 ;  /* 0x0000000000027941 */ /* 0x000fea0003800200 */
.L_x_11518:
        /* <DEDUP_REMOVED lines=61> */
.L_x_11516:
[----:B------:R-:W-:Y:S05]  /*2fc60*/  BSYNC.RECONVERGENT B1 ;  /* 0x0000000000017941 */ /* 0x000fea0003800200 */
.L_x_11515:
        /* <DEDUP_REMOVED lines=24> */
.L_x_11522:
        /* <DEDUP_REMOVED lines=13> */
.L_x_11524:
[----:B------:R-:W-:Y:S05]  /*2fec0*/  BSYNC.RECONVERGENT B2 ;  /* 0x0000000000027941 */ /* 0x000fea0003800200 */
.L_x_11523:
        /* <DEDUP_REMOVED lines=61> */
.L_x_11521:
[----:B------:R-:W-:Y:S05]  /*302a0*/  BSYNC.RECONVERGENT B1 ;  /* 0x0000000000017941 */ /* 0x000fea0003800200 */
.L_x_11520:
        /* <DEDUP_REMOVED lines=24> */
.L_x_11527:
        /* <DEDUP_REMOVED lines=13> */
.L_x_11529:
[----:B------:R-:W-:Y:S05]  /*30500*/  BSYNC.RECONVERGENT B2 ;  /* 0x0000000000027941 */ /* 0x000fea0003800200 */
.L_x_11528:
        /* <DEDUP_REMOVED lines=61> */
.L_x_11526:
[----:B------:R-:W-:Y:S05]  /*308e0*/  BSYNC.RECONVERGENT B1 ;  /* 0x0000000000017941 */ /* 0x000fea0003800200 */
.L_x_11525:
        /* <DEDUP_REMOVED lines=24> */
.L_x_11532:
        /* <DEDUP_REMOVED lines=13> */
.L_x_11534:
[----:B------:R-:W-:Y:S05]  /*30b40*/  BSYNC.RECONVERGENT B2 ;  /* 0x0000000000027941 */ /* 0x000fea0003800200 */
.L_x_11533:
        /* <DEDUP_REMOVED lines=61> */
.L_x_11531:
[----:B------:R-:W-:Y:S05]  /*30f20*/  BSYNC.RECONVERGENT B1 ;  /* 0x0000000000017941 */ /* 0x000fea0003800200 */
.L_x_11530:
        /* <DEDUP_REMOVED lines=24> */
.L_x_11537:
        /* <DEDUP_REMOVED lines=13> */
.L_x_11539:
[----:B------:R-:W-:Y:S05]  /*31180*/  BSYNC.RECONVERGENT B2 ;  /* 0x0000000000027941 */ /* 0x000fea0003800200 */
.L_x_11538:
        /* <DEDUP_REMOVED lines=61> */
.L_x_11536:
[----:B------:R-:W-:Y:S05]  /*31560*/  BSYNC.RECONVERGENT B1 ;  /* 0x0000000000017941 */ /* 0x000fea0003800200 */
.L_x_11535:
        /* <DEDUP_REMOVED lines=24> */
.L_x_11542:
        /* <DEDUP_REMOVED lines=15> */
.L_x_11544:
[----:B------:R-:W-:Y:S05]  /*317e0*/  BSYNC.RECONVERGENT B2 ;  /* 0x0000000000027941 */ /* 0x000fea0003800200 */
.L_x_11543:
        /* <DEDUP_REMOVED lines=61> */
.L_x_11541:
[----:B------:R-:W-:Y:S05]  /*31bc0*/  BSYNC.RECONVERGENT B1 ;  /* 0x0000000000017941 */ /* 0x000fea0003800200 */
.L_x_11540:
        /* <DEDUP_REMOVED lines=16> */
.L_x_11504:
        /* <DEDUP_REMOVED lines=16> */
.L_x_11548:
        /* <DEDUP_REMOVED lines=13> */
.L_x_11550:
[----:B------:R-:W-:Y:S05]  /*31ea0*/  BSYNC.RECONVERGENT B2 ;  /* 0x0000000000027941 */ /* 0x000fea0003800200 */
.L_x_11549:
        /* <DEDUP_REMOVED lines=60> */
.L_x_11547:
[----:B------:R-:W-:Y:S05]  /*32270*/  BSYNC.RECONVERGENT B1 ;  /* 0x0000000000017941 */ /* 0x000fea0003800200 */
.L_x_11546:
        /* <DEDUP_REMOVED lines=28> */
.L_x_11553:
        /* <DEDUP_REMOVED lines=13> */
.L_x_11555:
[----:B------:R-:W-:Y:S05]  /*32510*/  BSYNC.RECONVERGENT B2 ;  /* 0x0000000000027941 */ /* 0x000fea0003800200 */
.L_x_11554:
        /* <DEDUP_REMOVED lines=61> */
.L_x_11552:
[----:B------:R-:W-:Y:S05]  /*328f0*/  BSYNC.RECONVERGENT B1 ;  /* 0x0000000000017941 */ /* 0x000fea0003800200 */
.L_x_11551:
        /* <DEDUP_REMOVED lines=23> */
.L_x_11558:
        /* <DEDUP_REMOVED lines=13> */
.L_x_11560:
[----:B------:R-:W-:Y:S05]  /*32b40*/  BSYNC.RECONVERGENT B2 ;  /* 0x0000000000027941 */ /* 0x000fea0003800200 */
.L_x_11559:
        /* <DEDUP_REMOVED lines=61> */
.L_x_11557:
[----:B------:R-:W-:Y:S05]  /*32f20*/  BSYNC.RECONVERGENT B1 ;  /* 0x0000000000017941 */ /* 0x000fea0003800200 */
.L_x_11556:
        /* <DEDUP_REMOVED lines=23> */
.L_x_11563:
        /* <DEDUP_REMOVED lines=13> */
.L_x_11565:
[----:B------:R-:W-:Y:S05]  /*33170*/  BSYNC.RECONVERGENT B2 ;  /* 0x0000000000027941 */ /* 0x000fea0003800200 */
.L_x_11564:
        /* <DEDUP_REMOVED lines=61> */
.L_x_11562:
[----:B------:R-:W-:Y:S05]  /*33550*/  BSYNC.RECONVERGENT B1 ;  /* 0x0000000000017941 */ /* 0x000fea0003800200 */
.L_x_11561:
        /* <DEDUP_REMOVED lines=23> */
.L_x_11568:
        /* <DEDUP_REMOVED lines=13> */
.L_x_11570:
[----:B------:R-:W-:Y:S05]  /*337a0*/  BSYNC.RECONVERGENT B2 ;  /* 0x0000000000027941 */ /* 0x000fea0003800200 */
.L_x_11569:
        /* <DEDUP_REMOVED lines=61> */
.L_x_11567:
[----:B------:R-:W-:Y:S05]  /*33b80*/  BSYNC.RECONVERGENT B1 ;  /* 0x0000000000017941 */ /* 0x000fea0003800200 */
.L_x_11566:
        /* <DEDUP_REMOVED lines=23> */
.L_x_11573:
        /* <DEDUP_REMOVED lines=13> */
.L_x_11575:
[----:B------:R-:W-:Y:S05]  /*33dd0*/  BSYNC.RECONVERGENT B2 ;  /* 0x0000000000027941 */ /* 0x000fea0003800200 */
.L_x_11574:
        /* <DEDUP_REMOVED lines=61> */
.L_x_11572:
[----:B------:R-:W-:Y:S05]  /*341b0*/  BSYNC.RECONVERGENT B1 ;  /* 0x0000000000017941 */ /* 0x000fea0003800200 */
.L_x_11571:
        /* <DEDUP_REMOVED lines=23> */
.L_x_11578:
        /* <DEDUP_REMOVED lines=13> */
.L_x_11580:
[----:B------:R-:W-:Y:S05]  /*34400*/  BSYNC.RECONVERGENT B2 ;  /* 0x0000000000027941 */ /* 0x000fea0003800200 */
.L_x_11579:
        /* <DEDUP_REMOVED lines=61> */
.L_x_11577:
[----:B------:R-:W-:Y:S05]  /*347e0*/  BSYNC.RECONVERGENT B1 ;  /* 0x0000000000017941 */ /* 0x000fea0003800200 */
.L_x_11576:
        /* <DEDUP_REMOVED lines=23> */
.L_x_11583:
        /* <DEDUP_REMOVED lines=15> */
.L_x_11585:
[----:B------:R-:W-:Y:S05]  /*34a50*/  BSYNC.RECONVERGENT B2 ;  /* 0x0000000000027941 */ /* 0x000fea0003800200 */
.L_x_11584:
        /* <DEDUP_REMOVED lines=61> */
.L_x_11582:
[----:B------:R-:W-:Y:S05]  /*34e30*/  BSYNC.RECONVERGENT B1 ;  /* 0x0000000000017941 */ /* 0x000fea0003800200 */
.L_x_11581:
        /* <DEDUP_REMOVED lines=14> */
.L_x_11545:
        /* <DEDUP_REMOVED lines=15> */
[----:B------:R-:W-:-:S04]  /*35010*/  LOP3.LUT R193, R195, R194, RZ, 0xfc, !PT ;  /* 0x000000c2c3c17212 */ /* 0x000fc800078efcff */
[----:B------:R0:W-:Y:S01]  /*35020*/  STG.E.128 desc[UR6][R186.64], R140 ;  /* 0x0000008cba007986 */ /* 0x0001e2000c101d06 */
[----:B-1----:R-:W-:Y:S01]  /*35030*/  IMAD.WIDE.U32 R188, R189, 0x8, R184 ;  /* 0x00000008bdbc7825 */ /* 0x002fe200078e00b8 */
[----:B------:R-:W-:-:S04]  /*35040*/  MOV R184, R190 ;  /* 0x000000be00b87202 */ /* 0x000fc80000000f00 */
[----:B------:R0:W-:Y:S03]  /*35050*/  STG.E.64 desc[UR6][R188.64], R192 ;  /* 0x000000c0bc007986 */ /* 0x0001e6000c101b06 */
.L_x_11503:
[----:B------:R-:W-:Y:S05]  /*35060*/  BSYNC.RECONVERGENT B0 ;  /* 0x0000000000007941 */ /* 0x000fea0003800200 */
.L_x_11502:
[----:B0-234-:R-:W-:Y:S01]  /*35070*/  FADD.FTZ R140, RZ, R2 ;  /* 0x00000002ff8c7221 */ /* 0x01dfe20000010000 */
[----:B------:R-:W-:Y:S01]  /*35080*/  LOP3.LUT P0, RZ, R3, 0x10, RZ, 0xc0, !PT ;  /* 0x0000001003ff7812 */ /* 0x000fe2000780c0ff */
[----:B------:R-:W-:Y:S01]  /*35090*/  UMOV UR4, 0xffffffff ;  /* 0xffffffff00047882 */ /* 0x000fe20000000000 */
[C---:B------:R-:W-:Y:S01]  /*350a0*/  ISETP.GT.U32.AND P5, PT, R12.reuse, 0x3f, PT ;  /* 0x0000003f0c00780c */ /* 0x040fe20003fa4070 */
[----:B------:R-:W-:Y:S01]  /*350b0*/  FADD.FTZ R141, R21, R140 ;  /* 0x0000008c158d7221 */ /* 0x000fe20000010000 */
[C---:B------:R-:W-:Y:S02]  /*350c0*/  ISETP.GT.U32.AND P4, PT, R12.reuse, 0x5f, PT ;  /* 0x0000005f0c00780c */ /* 0x040fe40003f84070 */
[----:B------:R-:W-:Y:S01]  /*350d0*/  ISETP.GT.U32.AND P3, PT, R12, 0x7f, PT ;  /* 0x0000007f0c00780c */ /* 0x000fe20003f64070 */
[----:B------:R-:W-:Y:S01]  /*350e0*/  FADD.FTZ R140, R20, R141 ;  /* 0x0000008d148c7221 */ /* 0x000fe20000010000 */
[C---:B------:R-:W-:Y:S02]  /*350f0*/  ISETP.GT.U32.AND P2, PT, R12.reuse, 0x9f, PT ;  /* 0x0000009f0c00780c */ /* 0x040fe40003f44070 */
[C---:B------:R-:W-:Y:S01]  /*35100*/  ISETP.GT.U32.AND P1, PT, R12.reuse, 0xbf, PT ;  /* 0x000000bf0c00780c */ /* 0x040fe20003f24070 */
[----:B------:R-:W-:Y:S01]  /*35110*/  FADD.FTZ R141, R37, R140 ;  /* 0x0000008c258d7221 */ /* 0x000fe20000010000 */
[----:B------:R-:W-:-:S02]  /*35120*/  ISETP.GT.U32.AND P6, PT, R12, 0xff, PT ;  /* 0x000000ff0c00780c */ /* 0x000fc40003fc4070 */
[----:B------:R-:W-:Y:S01]  /*35130*/  LOP3.LUT R3, R3, 0xfffffffe, RZ, 0xc0, !PT ;  /* 0xfffffffe03037812 */ /* 0x000fe200078ec0ff */
[----:B------:R-:W-:-:S04]  /*35140*/  FADD.FTZ R141, R36, R141 ;  /* 0x0000008d248d7221 */ /* 0x000fc80000010000 */
[----:B------:R-:W-:-:S04]  /*35150*/  FADD.FTZ R141, R164, R141 ;  /* 0x0000008da48d7221 */ /* 0x000fc80000010000 */
[----:B------:R-:W-:Y:S02]  /*35160*/  FADD.FTZ R140, R38, R141 ;  /* 0x0000008d268c7221 */ /* 0x000fe40000010000 */
[----:B------:R-:W-:Y:S02]  /*35170*/  @P6 LOP3.LUT R3, R3, 0x1, RZ, 0xfc, !PT ;  /* 0x0000000103036812 */ /* 0x000fe400078efcff */
[----:B------:R-:W-:Y:S02]  /*35180*/  FADD.FTZ R140, R39, R140 ;  /* 0x0000008c278c7221 */ /* 0x000fe40000010000 */
[----:B------:R-:W-:-:S03]  /*35190*/  LOP3.LUT R3, R3, 0xfffffffd, RZ, 0xc0, !PT ;  /* 0xfffffffd03037812 */ /* 0x000fc600078ec0ff */
        /* <DEDUP_REMOVED lines=94> */
[----:B------:R-:W-:-:S03]  /*35780*/  LOP3.LUT P6, RZ, R3, 0x1, RZ, 0xc0, !PT ;  /* 0x0000000103ff7812 */ /* 0x000fc600078cc0ff */
        /* <DEDUP_REMOVED lines=118> */
.L_x_11615:
[----:B------:R-:W-:Y:S01]  /*35ef0*/  LOP3.LUT P2, RZ, R181, 0x1f, RZ, 0xc0, !PT ;  /* 0x0000001fb5ff7812 */ /* 0x000fe2000784c0ff */
[----:B------:R-:W-:Y:S01]  /*35f00*/  FMUL.FTZ R140, R185, R185 ;  /* 0x000000b9b98c7220 */ /* 0x000fe20000410000 */
[----:B------:R-:W-:Y:S01]  /*35f10*/  ISETP.NE.AND P0, PT, RZ, UR10, PT ;  /* 0x0000000aff007c0c */ /* 0x000fe2000bf05270 */
[----:B-1----:R-:W-:Y:S01]  /*35f20*/  FADD.FTZ R187, R188, R187 ;  /* 0x000000bbbcbb7221 */ /* 0x002fe20000010000 */
[----:B------:R-:W-:Y:S01]  /*35f30*/  LOP3.LUT P1, RZ, R3, 0x10, RZ, 0xc0, !PT ;  /* 0x0000001003ff7812 */ /* 0x000fe2000782c0ff */
[----:B------:R-:W-:Y:S01]  /*35f40*/  BSSY.RECONVERGENT B0, `(.L_x_11587) ;  /* 0x000003d000007945 */ /* 0x000fe20003800200 */
        /* <DEDUP_REMOVED lines=12> */
[--C-:B------:R-:W-:Y:S01]  /*36010*/  FADD.FTZ R186, R36, -R181.reuse ;  /* 0x800000b524ba7221 */ /* 0x100fe20000010000 */
[--C-:B-1----:R-:W-:Y:S01]  /*36020*/  FADD.FTZ R142, R20, -R181.reuse ;  /* 0x800000b5148e7221 */ /* 0x102fe20000010000 */
[----:B-----5:R-:W-:Y:S02]  /*36030*/  HADD2.F32 R185, -RZ, R137.H0_H0 ;  /* 0x20000089ffb97230 */ /* 0x020fe40000004100 */
[----:B0-----:R-:W-:Y:S01]  /*36040*/  FADD.FTZ R188, R38, -R181 ;  /* 0x800000b526bc7221 */ /* 0x001fe20000010000 */
        /* <DEDUP_REMOVED lines=40> */
[----:B------:R-:W-:Y:S01]  /*362d0*/  F2FP.F16.F32.PACK_AB R142, R192, R193 ;  /* 0x000000c1c08e723e */ /* 0x000fe200000000ff */
[----:B------:R-:W-:-:S03]  /*362e0*/  VIADD R180, R180, 0x20 ;  /* 0x00000020b4b47836 */ /* 0x000fc60000000000 */
[----:B------:R-:W-:-:S05]  /*362f0*/  F2FP.F16.F32.PACK_AB R143, R199, R194 ;  /* 0x000000c2c78f723e */ /* 0x000fca00000000ff */
[----:B------:R2:W-:Y:S02]  /*36300*/  STG.E.128 desc[UR6][R186.64], R140 ;  /* 0x0000008cba007986 */ /* 0x0005e4000c101d06 */
.L_x_11588:
[----:B------:R-:W-:Y:S05]  /*36310*/  BSYNC.RECONVERGENT B0 ;  /* 0x0000000000007941 */ /* 0x000fea0003800200 */
.L_x_11587:
[----:B------:R-:W-:Y:S01]  /*36320*/  LOP3.LUT P0, RZ, R3, 0x400, RZ, 0xc0, !PT ;  /* 0x0000040003ff7812 */ /* 0x000fe2000780c0ff */
[----:B------:R-:W-:-:S12]  /*36330*/  BSSY.RECONVERGENT B0, `(.L_x_11589) ;  /* 0x0000032000007945 */ /* 0x000fd80003800200 */
[----:B------:R-:W-:Y:S05]  /*36340*/  @!P0 BRA `(.L_x_11590) ;  /* 0x0000000000c08947 */ /* 0x000fea0003800000 */
[--C-:B--2---:R-:W-:Y:S01]  /*36350*/  FADD.FTZ R186, R145, -R181.reuse ;  /* 0x800000b591ba7221 */ /* 0x104fe20000010000 */
        /* <DEDUP_REMOVED lines=47> */
.L_x_11590:
[----:B------:R-:W-:Y:S05]  /*36650*/  BSYNC.RECONVERGENT B0 ;  /* 0x0000000000007941 */ /* 0x000fea0003800200 */
.L_x_11589:
[----:B------:R-:W-:Y:S01]  /*36660*/  LOP3.LUT P0, RZ, R3, 0x200, RZ, 0xc0, !PT ;  /* 0x0000020003ff7812 */ /* 0x000fe2000780c0ff */
[----:B------:R-:W-:-:S12]  /*36670*/  BSSY.RECONVERGENT B0, `(.L_x_11591) ;  /* 0x0000032000007945 */ /* 0x000fd80003800200 */
[----:B------:R-:W-:Y:S05]  /*36680*/  @!P0 BRA `(.L_x_11592) ;  /* 0x0000000000c08947 */ /* 0x000fea0003800000 */
[--C-:B--23--:R-:W-:Y:S01]  /*36690*/  FADD.FTZ R186, R147, -R181.reuse ;  /* 0x800000b593ba7221 */ /* 0x10cfe20000010000 */
        /* <DEDUP_REMOVED lines=47> */
.L_x_11592:
[----:B------:R-:W-:Y:S05]  /*36990*/  BSYNC.RECONVERGENT B0 ;  /* 0x0000000000007941 */ /* 0x000fea0003800200 */
.L_x_11591:
[----:B------:R-:W-:Y:S01]  /*369a0*/  LOP3.LUT P0, RZ, R3, 0x100, RZ, 0xc0, !PT ;  /* 0x0000010003ff7812 */ /* 0x000fe2000780c0ff */
[----:B------:R-:W-:-:S12]  /*369b0*/  BSSY.RECONVERGENT B0, `(.L_x_11593) ;  /* 0x0000032000007945 */ /* 0x000fd80003800200 */
[----:B------:R-:W-:Y:S05]  /*369c0*/  @!P0 BRA `(.L_x_11594) ;  /* 0x0000000000c08947 */ /* 0x000fea0003800000 */
[--C-:B--234-:R-:W-:Y:S01]  /*369d0*/  FADD.FTZ R186, R149, -R181.reuse ;  /* 0x800000b595ba7221 */ /* 0x11cfe20000010000 */
        /* <DEDUP_REMOVED lines=47> */
.L_x_11594:
[----:B------:R-:W-:Y:S05]  /*36cd0*/  BSYNC.RECONVERGENT B0 ;  /* 0x0000000000007941 */ /* 0x000fea0003800200 */
.L_x_11593:
[----:B------:R-:W-:Y:S01]  /*36ce0*/  LOP3.LUT P0, RZ, R3, 0x40, RZ, 0xc0, !PT ;  /* 0x0000004003ff7812 */ /* 0x000fe2000780c0ff */
[----:B------:R-:W-:-:S12]  /*36cf0*/  BSSY.RECONVERGENT B0, `(.L_x_11595) ;  /* 0x0000032000007945 */ /* 0x000fd80003800200 */
[----:B------:R-:W-:Y:S05]  /*36d00*/  @!P0 BRA `(.L_x_11596) ;  /* 0x0000000000c08947 */ /* 0x000fea0003800000 */
[--C-:B0-234-:R-:W-:Y:S01]  /*36d10*/  FADD.FTZ R186, R151, -R181.reuse ;  /* 0x800000b597ba7221 */ /* 0x11dfe20000010000 */
[--C-:B-1----:R-:W-:Y:S01]  /*36d20*/  FADD.FTZ R142, R29, -R181.reuse ;  /* 0x800000b51d8e7221 */ /* 0x102fe20000010000 */
        /* <DEDUP_REMOVED lines=46> */
.L_x_11596:
[----:B------:R-:W-:Y:S05]  /*37010*/  BSYNC.RECONVERGENT B0 ;  /* 0x0000000000007941 */ /* 0x000fea0003800200 */
.L_x_11595:
        /* <DEDUP_REMOVED lines=51> */
.L_x_11598:
[----:B------:R-:W-:Y:S05]  /*37350*/  BSYNC.RECONVERGENT B0 ;  /* 0x0000000000007941 */ /* 0x000fea0003800200 */
.L_x_11597:
        /* <DEDUP_REMOVED lines=51> */
.L_x_11600:
[----:B------:R-:W-:Y:S05]  /*37690*/  BSYNC.RECONVERGENT B0 ;  /* 0x0000000000007941 */ /* 0x000fea0003800200 */
.L_x_11599:
[----:B------:R-:W-:Y:S01]  /*376a0*/  LOP3.LUT P0, RZ, R3, 0x4, RZ, 0xc0, !PT ;  /* 0x0000000403ff7812 */ /* 0x000fe2000780c0ff */
        /* <DEDUP_REMOVED lines=18> */
[----:B------:R-:W-:Y:S01]  /*377d0*/  FFMA.FTZ R185, R142, R143, R181 ;  /* 0x0000008f8eb97223 */ /* 0x000fe200000100b5 */
[----:B------:R-:W-:Y:S02]  /*377e0*/  HADD2.F32 R193, -RZ, R54.H0_H0 ;  /* 0x20000036ffc17230 */ /* 0x000fe40000004100 */
[----:B------:R-:W-:Y:S01]  /*377f0*/  FMUL.FTZ R186, R189, R186 ;  /* 0x000000babdba7220 */ /* 0x000fe20000410000 */
[----:B------:R-:W-:-:S02]  /*37800*/  HADD2.F32 R195, -RZ, R50.H0_H0 ;  /* 0x20000032ffc37230 */ /* 0x000fc40000004100 */
[C---:B------:R-:W-:Y:S01]  /*37810*/  FMUL.FTZ R190, R189.reuse, R190 ;  /* 0x000000bebdbe7220 */ /* 0x040fe20000410000 */
[C---:B------:R-:W-:Y:S01]  /*37820*/  FMUL.FTZ R194, R189.reuse, R194 ;  /* 0x000000c2bdc27220 */ /* 0x040fe20000410000 */
[C---:B------:R-:W-:Y:S01]  /*37830*/  FMUL.FTZ R196, R189.reuse, R196 ;  /* 0x000000c4bdc47220 */ /* 0x040fe20000410000 */
[----:B------:R-:W-:Y:S01]  /*37840*/  FMUL.FTZ R198, R189, R198 ;  /* 0x000000c6bdc67220 */ /* 0x000fe20000410000 */
[----:B------:R-:W-:Y:S01]  /*37850*/  FFMA.FTZ R187, R188, R187, R191 ;  /* 0x000000bbbcbb7223 */ /* 0x000fe200000100bf */
[----:B------:R-:W-:Y:S01]  /*37860*/  FFMA.FTZ R142, R192, R193, R195 ;  /* 0x000000c1c08e7223 */ /* 0x000fe200000100c3 */
        /* <DEDUP_REMOVED lines=15> */
[----:B0-----:R-:W-:Y:S01]  /*37960*/  IMAD.WIDE.U32 R180, R180, 0x10, R140 ;  /* 0x00000010b4b47825 */ /* 0x001fe200078e008c */
[----:B------:R-:W-:Y:S02]  /*37970*/  F2FP.F16.F32.PACK_AB R143, R201, R196 ;  /* 0x000000c4c98f723e */ /* 0x000fe400000000ff */
[----:B------:R-:W-:-:S02]  /*37980*/  F2FP.F16.F32.PACK_AB R142, R193, R142 ;  /* 0x0000008ec18e723e */ /* 0x000fc400000000ff */
[----:B------:R-:W-:Y:S02]  /*37990*/  F2FP.F16.F32.PACK_AB R141, R190, R187 ;  /* 0x000000bbbe8d723e */ /* 0x000fe400000000ff */
[----:B------:R-:W-:-:S05]  /*379a0*/  F2FP.F16.F32.PACK_AB R140, R186, R185 ;  /* 0x000000b9ba8c723e */ /* 0x000fca00000000ff */
[----:B------:R0:W-:Y:S02]  /*379b0*/  STG.E.128 desc[UR6][R180.64], R140 ;  /* 0x0000008cb4007986 */ /* 0x0001e4000c101d06 */
.L_x_11602:
[----:B------:R-:W-:Y:S05]  /*379c0*/  BSYNC.RECONVERGENT B0 ;  /* 0x0000000000007941 */ /* 0x000fea0003800200 */
.L_x_11601:
[----:B01234-:R-:W0:Y:S02]  /*379d0*/  LDC.64 R140, c[0x0][0x380] ;  /* 0x0000e000ff8c7b82 */ /* 0x01fe240000000a00 */
[----:B0-----:R-:W-:-:S04]  /*379e0*/  LEA R11, R140, R11, 0x2 ;  /* 0x0000000b8c0b7211 */ /* 0x001fc800078e10ff */
[----:B------:R-:W-:-:S13]  /*379f0*/  ISETP.GE.AND P0, PT, R11, R141, PT ;  /* 0x0000008d0b00720c */ /* 0x000fda0003f06270 */
[----:B------:R-:W-:Y:S05]  /*37a00*/  @!P0 BRA `(.L_x_11603) ;  /* 0xfffffc9800788947 */ /* 0x000fea000383ffff */
[----:B------:R-:W-:Y:S05]  /*37a10*/  EXIT ;  /* 0x000000000000794d */ /* 0x000fea0003800000 */
.L_x_11586:
        /* <DEDUP_REMOVED lines=8> */
.L_x_11605:
[----:B------:R-:W-:Y:S05]  /*37aa0*/  BSYNC B0 ;  /* 0x0000000000007941 */ /* 0x000fea0003800000 */
.L_x_11604:
        /* <DEDUP_REMOVED lines=10> */
.L_x_11606:
[----:B------:R-:W-:Y:S01]  /*37b50*/  HFMA2 R191, -RZ, RZ, 0, 2.384185791015625e-07 ;  /* 0x00000004ffbf7431 */ /* 0x000fe200000001ff */
[----:B------:R-:W-:-:S05]  /*37b60*/  MOV R143, R190 ;  /* 0x000000be008f7202 */ /* 0x000fca0000000f00 */
[----:B------:R-:W-:-:S04]  /*37b70*/  FADD.FTZ R143, R142, R143 ;  /* 0x0000008f8e8f7221 */ /* 0x000fc80000010000 */
[----:B------:R-:W-:-:S07]  /*37b80*/  IMAD.MOV.U32 R192, RZ, RZ, R143 ;  /* 0x000000ffffc07224 */ /* 0x000fce00078e008f */
[----:B------:R-:W-:Y:S05]  /*37b90*/  WARPSYNC.COLLECTIVE R189, `(.L_x_11607) ;  /* 0x00000000bd087348 */ /* 0x000fea0003c00000 */
[----:B------:R0:W1:Y:S02]  /*37ba0*/  SHFL.BFLY P6, R190, R192, R191, R194 ;  /* 0x0c0000bfc0be7389 */ /* 0x00006400000c00c2 */
[----:B01----:R-:W-:Y:S05]  /*37bb0*/  ENDCOLLECTIVE ;  /* 0x000000000000791b */ /* 0x003fea0003800000 */
.L_x_11607:
[----:B------:R-:W-:Y:S02]  /*37bc0*/  IMAD.MOV.U32 R191, RZ, RZ, 0x8 ;  /* 0x00000008ffbf7424 */ /* 0x000fe400078e00ff */
[----:B------:R-:W-:-:S04]  /*37bd0*/  IMAD.MOV.U32 R140, RZ, RZ, R190 ;  /* 0x000000ffff8c7224 */ /* 0x000fc800078e00be */
[----:B------:R-:W-:-:S05]  /*37be0*/  FADD.FTZ R187, R143, R140 ;  /* 0x0000008c8fbb7221 */ /* 0x000fca0000010000 */
[----:B------:R-:W-:-:S07]  /*37bf0*/  MOV R192, R187 ;  /* 0x000000bb00c07202 */ /* 0x000fce0000000f00 */
[----:B------:R-:W-:Y:S05]  /*37c00*/  WARPSYNC.COLLECTIVE R189, `(.L_x_11608) ;  /* 0x00000000bd087348 */ /* 0x000fea0003c00000 */
[----:B------:R0:W1:Y:S02]  /*37c10*/  SHFL.BFLY P6, R190, R192, R191, R194 ;  /* 0x0c0000bfc0be7389 */ /* 0x00006400000c00c2 */
[----:B01----:R-:W-:Y:S05]  /*37c20*/  ENDCOLLECTIVE ;  /* 0x000000000000791b */ /* 0x003fea0003800000 */
.L_x_11608:
[----:B------:R-:W-:Y:S01]  /*37c30*/  HFMA2 R191, -RZ, RZ, 0, 9.5367431640625e-07 ;  /* 0x00000010ffbf7431 */ /* 0x000fe200000001ff */
[----:B------:R-:W-:-:S05]  /*37c40*/  MOV R140, R190 ;  /* 0x000000be008c7202 */ /* 0x000fca0000000f00 */
[----:B------:R-:W-:-:S04]  /*37c50*/  FADD.FTZ R188, R187, R140 ;  /* 0x0000008cbbbc7221 */ /* 0x000fc80000010000 */
[----:B------:R-:W-:-:S07]  /*37c60*/  IMAD.MOV.U32 R192, RZ, RZ, R188 ;  /* 0x000000ffffc07224 */ /* 0x000fce00078e00bc */
[----:B------:R-:W-:Y:S05]  /*37c70*/  WARPSYNC.COLLECTIVE R189, `(.L_x_11609) ;  /* 0x00000000bd087348 */ /* 0x000fea0003c00000 */
[----:B------:R0:W1:Y:S02]  /*37c80*/  SHFL.BFLY P6, R190, R192, R191, R194 ;  /* 0x0c0000bfc0be7389 */ /* 0x00006400000c00c2 */
[----:B01----:R-:W-:Y:S05]  /*37c90*/  ENDCOLLECTIVE ;  /* 0x000000000000791b */ /* 0x003fea0003800000 */
.L_x_11609:
[----:B------:R-:W-:Y:S02]  /*37ca0*/  IMAD.MOV.U32 R191, RZ, RZ, 0x1 ;  /* 0x00000001ffbf7424 */ /* 0x000fe400078e00ff */
[----:B------:R-:W-:Y:S01]  /*37cb0*/  IMAD.MOV.U32 R185, RZ, RZ, R190 ;  /* 0x000000ffffb97224 */ /* 0x000fe200078e00be */
[----:B------:R-:W-:-:S03]  /*37cc0*/  LOP3.LUT P6, RZ, R3, 0x10, RZ, 0xc0, !PT ;  /* 0x0000001003ff7812 */ /* 0x000fc600078cc0ff */
        /* <DEDUP_REMOVED lines=136> */
.L_x_11610:
[----:B------:R-:W-:Y:S01]  /*38550*/  HFMA2 R191, -RZ, RZ, 0, 1.1920928955078125e-07 ;  /* 0x00000002ffbf7431 */ /* 0x000fe200000001ff */
[----:B------:R-:W-:-:S05]  /*38560*/  MOV R141, R190 ;  /* 0x000000be008d7202 */ /* 0x000fca0000000f00 */
[----:B------:R-:W-:-:S04]  /*38570*/  FADD.FTZ R141, R140, R141 ;  /* 0x0000008d8c8d7221 */ /* 0x000fc80000010000 */
[----:B------:R-:W-:-:S07]  /*38580*/  IMAD.MOV.U32 R192, RZ, RZ, R141 ;  /* 0x000000ffffc07224 */ /* 0x000fce00078e008d */
[----:B------:R-:W-:Y:S05]  /*38590*/  WARPSYNC.COLLECTIVE R189, `(.L_x_11611) ;  /* 0x00000000bd087348 */ /* 0x000fea0003c00000 */
[----:B------:R0:W1:Y:S02]  /*385a0*/  SHFL.BFLY P6, R190, R192, R191, R194 ;  /* 0x0c0000bfc0be7389 */ /* 0x00006400000c00c2 */
[----:B01----:R-:W-:Y:S05]  /*385b0*/  ENDCOLLECTIVE ;  /* 0x000000000000791b */ /* 0x003fea0003800000 */
.L_x_11611:
[----:B------:R-:W-:Y:S02]  /*385c0*/  IMAD.MOV.U32 R191, RZ, RZ, 0x4 ;  /* 0x00000004ffbf7424 */ /* 0x000fe400078e00ff */
[----:B------:R-:W-:-:S04]  /*385d0*/  IMAD.MOV.U32 R142, RZ, RZ, R190 ;  /* 0x000000ffff8e7224 */ /* 0x000fc800078e00be */
[----:B------:R-:W-:-:S05]  /*385e0*/  FADD.FTZ R142, R141, R142 ;  /* 0x0000008e8d8e7221 */ /* 0x000fca0000010000 */
[----:B------:R-:W-:-:S07]  /*385f0*/  MOV R192, R142 ;  /* 0x0000008e00c07202 */ /* 0x000fce0000000f00 */
[----:B------:R-:W-:Y:S05]  /*38600*/  WARPSYNC.COLLECTIVE R189, `(.L_x_11612) ;  /* 0x00000000bd087348 */ /* 0x000fea0003c00000 */
[----:B------:R0:W1:Y:S02]  /*38610*/  SHFL.BFLY P6, R190, R192, R191, R194 ;  /* 0x0c0000bfc0be7389 */ /* 0x00006400000c00c2 */
[----:B01----:R-:W-:Y:S05]  /*38620*/  ENDCOLLECTIVE ;  /* 0x000000000000791b */ /* 0x003fea0003800000 */
.L_x_11612:
[----:B------:R-:W-:Y:S01]  /*38630*/  HFMA2 R191, -RZ, RZ, 0, 4.76837158203125e-07 ;  /* 0x00000008ffbf7431 */ /* 0x000fe200000001ff */
[----:B------:R-:W-:-:S05]  /*38640*/  MOV R143, R190 ;  /* 0x000000be008f7202 */ /* 0x000fca0000000f00 */
[----:B------:R-:W-:-:S04]  /*38650*/  FADD.FTZ R143, R142, R143 ;  /* 0x0000008f8e8f7221 */ /* 0x000fc80000010000 */
[----:B------:R-:W-:-:S07]  /*38660*/  IMAD.MOV.U32 R192, RZ, RZ, R143 ;  /* 0x000000ffffc07224 */ /* 0x000fce00078e008f */
[----:B------:R-:W-:Y:S05]  /*38670*/  WARPSYNC.COLLECTIVE R189, `(.L_x_11613) ;  /* 0x00000000bd087348 */ /* 0x000fea0003c00000 */
[----:B------:R0:W1:Y:S02]  /*38680*/  SHFL.BFLY P6, R190, R192, R191, R194 ;  /* 0x0c0000bfc0be7389 */ /* 0x00006400000c00c2 */
[----:B01----:R-:W-:Y:S05]  /*38690*/  ENDCOLLECTIVE ;  /* 0x000000000000791b */ /* 0x003fea0003800000 */
.L_x_11613:
[----:B------:R-:W-:Y:S02]  /*386a0*/  IMAD.MOV.U32 R191, RZ, RZ, 0x10 ;  /* 0x00000010ffbf7424 */ /* 0x000fe400078e00ff */
[----:B------:R-:W-:-:S04]  /*386b0*/  IMAD.MOV.U32 R188, RZ, RZ, R190 ;  /* 0x000000ffffbc7224 */ /* 0x000fc800078e00be */
[----:B------:R-:W-:-:S05]  /*386c0*/  FADD.FTZ R188, R143, R188 ;  /* 0x000000bc8fbc7221 */ /* 0x000fca0000010000 */
[----:B------:R-:W-:-:S07]  /*386d0*/  MOV R192, R188 ;  /* 0x000000bc00c07202 */ /* 0x000fce0000000f00 */
[----:B------:R-:W-:Y:S05]  /*386e0*/  WARPSYNC.COLLECTIVE R189, `(.L_x_11614) ;  /* 0x00000000bd087348 */ /* 0x000fea0003c00000 */
[----:B------:R0:W1:Y:S02]  /*386f0*/  SHFL.BFLY P6, R190, R192, R191, R194 ;  /* 0x0c0000bfc0be7389 */ /* 0x00006400000c00c2 */
[----:B01----:R-:W-:Y:S05]  /*38700*/  ENDCOLLECTIVE ;  /* 0x000000000000791b */ /* 0x003fea0003800000 */
.L_x_11614:
[----:B------:R-:W-:Y:S01]  /*38710*/  MOV R187, R190 ;  /* 0x000000be00bb7202 */ /* 0x000fe20000000f00 */
[----:B------:R-:W-:Y:S06]  /*38720*/  BRA `(.L_x_11615) ;  /* 0xffffffd400f07947 */ /* 0x000fec000383ffff */
.L_x_11616:
        /* <DEDUP_REMOVED lines=13> */
.L_x_71448:


//--------------------- .text._ZN10layer_norm13ln_fwd_kernelINS_13Kernel_traitsI6__halfS2_S2_S2_fjLj2048ELj1ELj4ELj1ELj16ENS_18Kernel_traits_baseILj2048ES2_S2_S2_S2_fjLj128EEEEELb1ELb1ELb0ELb1EEEvNS_9FwdParamsE --------------------------
	.section	.text._ZN10layer_norm13ln_fwd_kernelINS_13Kernel_traitsI6__halfS2_S2_S2_fjLj2048ELj1ELj4ELj1ELj16ENS_18Kernel_traits_baseILj2048ES2_S2_S2_S2_fjLj128EEEEELb1ELb1ELb0ELb1EEEvNS_9FwdParamsE,"ax",@progbits
	.align	128
        .global         _ZN10layer_norm13ln_fwd_kernelINS_13Kernel_traitsI6__halfS2_S2_S2_fjLj2048ELj1ELj4ELj1ELj16ENS_18Kernel_traits_baseILj2048ES2_S2_S2_S2_fjLj128EEEEELb1ELb1ELb0ELb1EEEvNS_9FwdParamsE
        .type           _ZN10layer_norm13ln_fwd_kernelINS_13Kernel_traitsI6__halfS2_S2_S2_fjLj2048ELj1ELj4ELj1ELj16ENS_18Kernel_traits_baseILj2048ES2_S2_S2_S2_fjLj128EEEEELb1ELb1ELb0ELb1EEEvNS_9FwdParamsE,@function
        .size           _ZN10layer_norm13ln_fwd_kernelINS_13Kernel_traitsI6__halfS2_S2_S2_fjLj2048ELj1ELj4ELj1ELj16ENS_18Kernel_traits_baseILj2048ES2_S2_S2_S2_fjLj128EEEEELb1ELb1ELb0ELb1EEEvNS_9FwdParamsE,(.L_x_71449 - _ZN10layer_norm13ln_fwd_kernelINS_13Kernel_traitsI6__halfS2_S2_S2_fjLj2048ELj1ELj4ELj1ELj16ENS_18Kernel_traits_baseILj2048ES2_S2_S2_S2_fjLj128EEEEELb1ELb1ELb0ELb1EEEvNS_9FwdParamsE)
        .other          _ZN10layer_norm13ln_fwd_kernelINS_13Kernel_traitsI6__halfS2_S2_S2_fjLj2048ELj1ELj4ELj1ELj16ENS_18Kernel_traits_baseILj2048ES2_S2_S2_S2_fjLj128EEEEELb1ELb1ELb0ELb1EEEvNS_9FwdParamsE,@"STO_CUDA_ENTRY STV_DEFAULT"
_ZN10layer_norm13ln_fwd_kernelINS_13Kernel_traitsI6__halfS2_S2_S2_fjLj2048ELj1ELj4ELj1ELj16ENS_18Kernel_traits_baseILj2048ES2_S2_S2_S2_fjLj128EEEEELb1ELb1ELb0ELb1EEEvNS_9FwdParamsE:
.text._ZN10layer_norm13ln_fwd_kernelINS_13Kernel_traitsI6__halfS2_S2_S2_fjLj2048ELj1ELj4ELj1ELj16ENS_18Kernel_traits_baseILj2048ES2_S2_S2_S2_fjLj128EEEEELb1ELb1ELb0ELb1EEEvNS_9FwdParamsE:
[----:B------:R-:W-:Y:S01]  /*0000*/  LDC R1, c[0x0][0x37c] ;  /* 0x0000df00ff017b82 */ /* 0x000fe20000000800 */
[----:B------:R-:W0:Y:S07]  /*0010*/  LDCU.U8 UR4, c[0x0][0x464] ;  /* 0x00008c80ff0477ac */ /* 0x000e2e0008000000 */
[----:B------:R-:W1:Y:S01]  /*0020*/  LDC R140, c[0x0][0x458] ;  /* 0x00011600ff8c7b82 */ /* 0x000e620000000800 */
[----:B------:R-:W2:Y:S07]  /*0030*/  LDCU.64 UR6, c[0x0][0x358] ;  /* 0x00006b00ff0677ac */ /* 0x000eae0008000a00 */
[----:B------:R-:W3:Y:S01]  /*0040*/  LDC R141, c[0x0][0x45c] ;  /* 0x00011700ff8d7b82 */ /* 0x000ee20000000800 */
[----:B------:R-:W4:Y:S01]  /*0050*/  S2R R11, SR_TID.X ;  /* 0x00000000000b7919 */ /* 0x000f220000002100 */
[----:B------:R-:W5:Y:S01]  /*0060*/  LDCU.64 UR8, c[0x0][0x438] ;  /* 0x00008700ff0877ac */ /* 0x000f620008000a00 */
        /* <DEDUP_REMOVED lines=10> */
[----:B-----5:R-:W-:-:S04]  /*0110*/  UISETP.NE.U32.AND UP0, UPT, UR8, URZ, UPT ;  /* 0x000000ff0800728c */ /* 0x020fc8000bf05070 */
[----:B------:R-:W-:-:S03]  /*0120*/  UISETP.NE.AND.EX UP0, UPT, UR9, URZ, UPT, UP0 ;  /* 0x000000ff0900728c */ /* 0x000fc6000bf05300 */
[----:B------:R-:W4:Y:S01]  /*0130*/  LDC R0, c[0x0][0x360] ;  /* 0x0000d800ff007b82 */ /* 0x000f220000000800 */
[----:B0-----:R-:W-:Y:S02]  /*0140*/  USHF.L.U32 UR4, UR5, 0x2, URZ ;  /* 0x0000000205047899 */ /* 0x001fe400080006ff */
[--C-:B----4-:R-:W-:Y:S01]  /*0150*/  IMAD R0, R0, UR5, R11.reuse ;  /* 0x0000000500007c24 */ /* 0x110fe2000f8e020b */
[----:B-1----:R-:W-:Y:S02]  /*0160*/  @P0 IADD3 R140, P1, PT, R2, R5, RZ ;  /* 0x00000005028c0210 */ /* 0x002fe40007f3e0ff */
[----:B------:R-:W-:Y:S02]  /*0170*/  SHF.R.U32.HI R2, RZ, 0x5, R11 ;  /* 0x00000005ff027819 */ /* 0x000fe4000001160b */
[----:B------:R-:W-:Y:S01]  /*0180*/  LOP3.LUT R11, R11, 0x1f, RZ, 0xc0, !PT ;  /* 0x0000001f0b0b7812 */ /* 0x000fe200078ec0ff */
[----:B------:R-:W-:Y:S01]  /*0190*/  @P0 IMAD.X R141, RZ, RZ, R3, P1 ;  /* 0x000000ffff8d0224 */ /* 0x000fe200008e0603 */
[----:B------:R-:W-:-:S02]  /*01a0*/  LOP3.LUT R2, R2, UR4, RZ, 0xfc, !PT ;  /* 0x0000000402027c12 */ /* 0x000fc4000f8efcff */
[C---:B--2---:R-:W-:Y:S01]  /*01b0*/  IADD3 R12, PT, PT, R161.reuse, -0x4498517b, RZ ;  /* 0xbb67ae85a10c7810 */ /* 0x044fe20007ffe0ff */
[C---:B------:R-:W-:Y:S01]  /*01c0*/  VIADD R13, R161.reuse, 0x76cf5d0a ;  /* 0x76cf5d0aa10d7836 */ /* 0x040fe20000000000 */
[--C-:B------:R-:W-:Y:S01]  /*01d0*/  SHF.R.U64 R3, R140, 0x2, R141.reuse ;  /* 0x000000028c037819 */ /* 0x100fe2000000128d */
[C---:B------:R-:W-:Y:S01]  /*01e0*/  VIADD R14, R160.reuse, 0x5384540f ;  /* 0x5384540fa00e7836 */ /* 0x040fe20000000000 */
[----:B------:R-:W-:Y:S01]  /*01f0*/  IADD3 R15, PT, PT, R160, -0xe443238, RZ ;  /* 0xf1bbcdc8a00f7810 */ /* 0x000fe20007ffe0ff */
[----:B------:R-:W-:Y:S01]  /*0200*/  VIADD R16, R161, 0xdb3d7428 ;  /* 0xdb3d7428a1107836 */ /* 0x000fe20000000000 */
[----:B------:R-:W-:Y:S01]  /*0210*/  SHF.R.U32.HI R141, RZ, 0x2, R141 ;  /* 0x00000002ff8d7819 */ /* 0x000fe2000001168d */
[----:B------:R-:W-:Y:S06]  /*0220*/  BRA.U !UP0, `(.L_x_11617) ;  /* 0x00000001087c7547 */ /* 0x000fec000b800000 */
        /* <DEDUP_REMOVED lines=31> */
.L_x_11617:
        /* <DEDUP_REMOVED lines=36> */
.L_x_11618:
[----:B------:R-:W1:Y:S02]  /*0660*/  LDCU UR4, c[0x0][0x384] ;  /* 0x00007080ff0477ac */ /* 0x000e640008000800 */
[----:B-1----:R-:W-:-:S13]  /*0670*/  ISETP.GE.AND P0, PT, R2, UR4, PT ;  /* 0x0000000402007c0c */ /* 0x002fda000bf06270 */
[----:B------:R-:W-:Y:S05]  /*0680*/  @P0 EXIT ;  /* 0x000000000000094d */ /* 0x000fea0003800000 */
[----:B0-----:R-:W-:Y:S01]  /*0690*/  IMAD.HI.U32 R5, R0, -0x326172a9, RZ ;  /* 0xcd9e8d5700057827 */ /* 0x001fe200078e00ff */
[----:B------:R-:W0:Y:S01]  /*06a0*/  LDCU.64 UR4, c[0x0][0x3e0] ;  /* 0x00007c00ff0477ac */ /* 0x000e220008000a00 */
[----:B------:R-:W-:Y:S02]  /*06b0*/  LOP3.LUT R6, R6, 0xfffffff7, RZ, 0xc0, !PT ;  /* 0xfffffff706067812 */ /* 0x000fe400078ec0ff */
[----:B------:R-:W-:Y:S01]  /*06c0*/  IMAD.HI.U32 R7, R3, -0x2daee0ad, RZ ;  /* 0xd2511f5303077827 */ /* 0x000fe200078e00ff */
[----:B------:R-:W-:Y:S01]  /*06d0*/  LOP3.LUT R5, R141, R5, R160, 0x96, !PT ;  /* 0x000000058d057212 */ /* 0x000fe200078e96a0 */
[----:B------:R-:W1:Y:S01]  /*06e0*/  LDCU UR13, c[0x0][0x404] ;  /* 0x00008080ff0d77ac */ /* 0x000e620008000800 */
[----:B------:R-:W-:Y:S01]  /*06f0*/  LOP3.LUT R140, R140, 0x3, RZ, 0xc0, !PT ;  /* 0x000000038c8c7812 */ /* 0x000fe200078ec0ff */
[----:B------:R-:W-:Y:S01]  /*0700*/  IMAD R11, R3, -0x2daee0ad, RZ ;  /* 0xd2511f53030b7824 */ /* 0x000fe200078e02ff */
[----:B------:R-:W-:Y:S01]  /*0710*/  LOP3.LUT R7, R7, R161, RZ, 0x3c, !PT ;  /* 0x000000a107077212 */ /* 0x000fe200078e3cff */
[----:B------:R-:W-:Y:S01]  /*0720*/  IMAD.HI.U32 R10, R5, -0x2daee0ad, RZ ;  /* 0xd2511f53050a7827 */ /* 0x000fe200078e00ff */
[----:B------:R-:W2:Y:S03]  /*0730*/  LDCU UR14, c[0x0][0x408] ;  /* 0x00008100ff0e77ac */ /* 0x000ea60008000800 */
[----:B------:R-:W-:Y:S01]  /*0740*/  IMAD R9, R0, -0x326172a9, RZ ;  /* 0xcd9e8d5700097824 */ /* 0x000fe200078e02ff */
[----:B------:R-:W-:Y:S01]  /*0750*/  LOP3.LUT R10, R12, R11, R10, 0x96, !PT ;  /* 0x0000000b0c0a7212 */ /* 0x000fe200078e960a */
[----:B------:R-:W-:Y:S01]  /*0760*/  IMAD.HI.U32 R4, R7, -0x326172a9, RZ ;  /* 0xcd9e8d5707047827 */ /* 0x000fe200078e00ff */
[----:B------:R-:W3:Y:S01]  /*0770*/  LDCU UR10, c[0x0][0x388] ;  /* 0x00007100ff0a77ac */ /* 0x000ee20008000800 */
[----:B0-----:R-:W-:-:S02]  /*0780*/  ISETP.NE.U32.AND P0, PT, RZ, UR4, PT ;  /* 0x00000004ff007c0c */ /* 0x001fc4000bf05070 */
[----:B------:R-:W-:Y:S01]  /*0790*/  VIADD R8, R160, 0x9e3779b9 ;  /* 0x9e3779b9a0087836 */ /* 0x000fe20000000000 */
[----:B------:R-:W0:Y:S01]  /*07a0*/  LDCU.U8 UR11, c[0x0][0x410] ;  /* 0x00008200ff0b77ac */ /* 0x000e220008000000 */
[----:B------:R-:W-:Y:S01]  /*07b0*/  IMAD R12, R5, -0x2daee0ad, RZ ;  /* 0xd2511f53050c7824 */ /* 0x000fe200078e02ff */
[----:B------:R-:W-:Y:S02]  /*07c0*/  ISETP.NE.AND.EX P0, PT, RZ, UR5, PT, P0 ;  /* 0x00000005ff007c0c */ /* 0x000fe4000bf05300 */
[----:B------:R-:W-:Y:S01]  /*07d0*/  LOP3.LUT R4, R8, R9, R4, 0x96, !PT ;  /* 0x0000000908047212 */ /* 0x000fe200078e9604 */
[----:B------:R-:W-:Y:S01]  /*07e0*/  IMAD R8, R7, -0x326172a9, RZ ;  /* 0xcd9e8d5707087824 */ /* 0x000fe200078e02ff */
[----:B------:R-:W-:Y:S01]  /*07f0*/  IADD3 R9, PT, PT, R160, 0x3c6ef372, RZ ;  /* 0x3c6ef372a0097810 */ /* 0x000fe20007ffe0ff */
[----:B------:R-:W-:Y:S01]  /*0800*/  IMAD.HI.U32 R7, R10, -0x326172a9, RZ ;  /* 0xcd9e8d570a077827 */ /* 0x000fe200078e00ff */
[----:B------:R-:W4:Y:S03]  /*0810*/  LDCU UR12, c[0x0][0x448] ;  /* 0x00008900ff0c77ac */ /* 0x000f260008000800 */
[----:B------:R-:W-:Y:S01]  /*0820*/  IMAD.HI.U32 R5, R4, -0x2daee0ad, RZ ;  /* 0xd2511f5304057827 */ /* 0x000fe200078e00ff */
[----:B------:R-:W-:Y:S01]  /*0830*/  LOP3.LUT R7, R9, R8, R7, 0x96, !PT ;  /* 0x0000000809077212 */ /* 0x000fe200078e9607 */
[----:B------:R-:W0:Y:S02]  /*0840*/  LDCU.64 UR8, c[0x0][0x3a0] ;  /* 0x00007400ff0877ac */ /* 0x000e240008000a00 */
[----:B------:R-:W-:Y:S01]  /*0850*/  IMAD R9, R10, -0x326172a9, RZ ;  /* 0xcd9e8d570a097824 */ /* 0x000fe200078e02ff */
[----:B------:R-:W-:Y:S01]  /*0860*/  LOP3.LUT R5, R13, R12, R5, 0x96, !PT ;  /* 0x0000000c0d057212 */ /* 0x000fe200078e9605 */
[----:B------:R-:W-:Y:S01]  /*0870*/  IMAD R12, R4, -0x2daee0ad, RZ ;  /* 0xd2511f53040c7824 */ /* 0x000fe200078e02ff */
[----:B------:R-:W-:Y:S01]  /*0880*/  @P0 LOP3.LUT R6, R6, 0x8, RZ, 0xfc, !PT ;  /* 0x0000000806060812 */ /* 0x000fe200078efcff */
[----:B------:R-:W-:-:S02]  /*0890*/  VIADD R13, R161, 0x32370b8f ;  /* 0x32370b8fa10d7836 */ /* 0x000fc40000000000 */
        /* <DEDUP_REMOVED lines=11> */
[----:B------:R-:W-:Y:S02]  /*0950*/  LOP3.LUT R5, R9, R8, R5, 0x96, !PT ;  /* 0x0000000809057212 */ /* 0x000fe400078e9605 */
[----:B------:R-:W-:Y:S01]  /*0960*/  IADD3 R8, PT, PT, R160, 0x1715609d, RZ ;  /* 0x1715609da0087810 */ /* 0x000fe20007ffe0ff */
[----:B------:R-:W-:Y:S01]  /*0970*/  IMAD R11, R11, -0x326172a9, RZ ;  /* 0xcd9e8d570b0b7824 */ /* 0x000fe200078e02ff */
        /* <DEDUP_REMOVED lines=12> */
[----:B------:R-:W-:Y:S02]  /*0a40*/  LOP3.LUT R5, R10, R8, R5, 0x96, !PT ;  /* 0x000000080a057212 */ /* 0x000fe400078e9605 */
[C---:B------:R-:W-:Y:S01]  /*0a50*/  IADD3 R10, PT, PT, R161.reuse, 0x1fd5c5a3, RZ ;  /* 0x1fd5c5a3a10a7810 */ /* 0x040fe20007ffe0ff */
[----:B------:R-:W-:Y:S02]  /*0a60*/  VIADD R11, R161, 0x646e171e ;  /* 0x646e171ea10b7836 */ /* 0x000fe40000000000 */
[----:B------:R-:W-:Y:S02]  /*0a70*/  IMAD R9, R9, -0x326172a9, RZ ;  /* 0xcd9e8d5709097824 */ /* 0x000fe400078e02ff */
[----:B------:R-:W-:Y:S01]  /*0a80*/  IMAD.HI.U32 R8, R5, -0x2daee0ad, RZ ;  /* 0xd2511f5305087827 */ /* 0x000fe200078e00ff */
[----:B------:R-:W-:-:S03]  /*0a90*/  LOP3.LUT R7, R11, R12, R7, 0x96, !PT ;  /* 0x0000000c0b077212 */ /* 0x000fc600078e9607 */
[----:B------:R-:W-:Y:S02]  /*0aa0*/  IMAD R11, R4, -0x2daee0ad, RZ ;  /* 0xd2511f53040b7824 */ /* 0x000fe400078e02ff */
[----:B------:R-:W-:-:S03]  /*0ab0*/  IMAD.HI.U32 R4, R7, -0x326172a9, RZ ;  /* 0xcd9e8d5707047827 */ /* 0x000fc600078e00ff */
[----:B------:R-:W-:Y:S01]  /*0ac0*/  LOP3.LUT R8, R10, R11, R8, 0x96, !PT ;  /* 0x0000000b0a087212 */ /* 0x000fe200078e9608 */
[----:B------:R-:W-:Y:S01]  /*0ad0*/  IMAD R10, R7, -0x326172a9, RZ ;  /* 0xcd9e8d57070a7824 */ /* 0x000fe200078e02ff */
[----:B------:R-:W-:Y:S01]  /*0ae0*/  LOP3.LUT R4, R14, R9, R4, 0x96, !PT ;  /* 0x000000090e047212 */ /* 0x000fe200078e9604 */
[----:B------:R-:W-:Y:S02]  /*0af0*/  IMAD R12, R5, -0x2daee0ad, RZ ;  /* 0xd2511f53050c7824 */ /* 0x000fe400078e02ff */
[----:B------:R-:W-:-:S04]  /*0b00*/  IMAD.HI.U32 R5, R8, -0x326172a9, RZ ;  /* 0xcd9e8d5708057827 */ /* 0x000fc800078e00ff */
[----:B------:R-:W-:Y:S01]  /*0b10*/  IMAD.HI.U32 R7, R4, -0x2daee0ad, RZ ;  /* 0xd2511f5304077827 */ /* 0x000fe200078e00ff */
[----:B------:R-:W-:-:S03]  /*0b20*/  LOP3.LUT R10, R15, R10, R5, 0x96, !PT ;  /* 0x0000000a0f0a7212 */ /* 0x000fc600078e9605 */
[----:B------:R-:W-:Y:S01]  /*0b30*/  IMAD R5, R4, -0x2daee0ad, RZ ;  /* 0xd2511f5304057824 */ /* 0x000fe200078e02ff */
[----:B------:R-:W-:Y:S01]  /*0b40*/  LOP3.LUT R7, R16, R12, R7, 0x96, !PT ;  /* 0x0000000c10077212 */ /* 0x000fe200078e9607 */
[----:B------:R-:W-:Y:S02]  /*0b50*/  VIADD R9, R161, 0x96a522ad ;  /* 0x96a522ada1097836 */ /* 0x000fe40000000000 */
[----:B------:R-:W-:-:S04]  /*0b60*/  IMAD.HI.U32 R196, R10, -0x2daee0ad, RZ ;  /* 0xd2511f530ac47827 */ /* 0x000fc800078e00ff */
[----:B------:R-:W-:Y:S01]  /*0b70*/  IMAD R11, R8, -0x326172a9, RZ ;  /* 0xcd9e8d57080b7824 */ /* 0x000fe200078e02ff */
[----:B------:R-:W-:Y:S01]  /*0b80*/  LOP3.LUT R196, R9, R5, R196, 0x96, !PT ;  /* 0x0000000509c47212 */ /* 0x000fe200078e96c4 */
[----:B------:R-:W-:-:S04]  /*0b90*/  IMAD.HI.U32 R186, R7, -0x326172a9, RZ ;  /* 0xcd9e8d5707ba7827 */ /* 0x000fc800078e00ff */
[----:B------:R-:W-:Y:S02]  /*0ba0*/  VIADD R4, R160, 0x8ff34781 ;  /* 0x8ff34781a0047836 */ /* 0x000fe40000000000 */
[----:B------:R-:W-:Y:S02]  /*0bb0*/  IMAD.MOV.U32 R5, RZ, RZ, RZ ;  /* 0x000000ffff057224 */ /* 0x000fe400078e00ff */
[----:B------:R-:W-:Y:S01]  /*0bc0*/  IMAD R192, R7, -0x326172a9, RZ ;  /* 0xcd9e8d5707c07824 */ /* 0x000fe200078e02ff */
[----:B------:R-:W-:Y:S01]  /*0bd0*/  LOP3.LUT R186, R4, R11, R186, 0x96, !PT ;  /* 0x0000000b04ba7212 */ /* 0x000fe200078e96ba */
[----:B------:R-:W-:Y:S01]  /*0be0*/  IMAD R206, R10, -0x2daee0ad, RZ ;  /* 0xd2511f530ace7824 */ /* 0x000fe200078e02ff */
[----:B01234-:R-:W-:-:S07]  /*0bf0*/  MOV R4, R141 ;  /* 0x0000008d00047202 */ /* 0x01ffce0000000f00 */
.L_x_12275:
[----:B------:R-:W-:Y:S01]  /*0c00*/  LOP3.LUT P1, RZ, R6, 0x8, RZ, 0xc0, !PT ;  /* 0x0000000806ff7812 */ /* 0x000fe2000782c0ff */
[----:B0-----:R-:W0:Y:S01]  /*0c10*/  S2R R7, SR_TID.X ;  /* 0x0000000000077919 */ /* 0x001e220000002100 */
[----:B------:R-:W1:Y:S01]  /*0c20*/  LDC.64 R162, c[0x0][0x390] ;  /* 0x0000e400ffa27b82 */ /* 0x000e620000000a00 */
[----:B------:R-:W-:-:S10]  /*0c30*/  IMAD R8, R2, UR10, RZ ;  /* 0x0000000a02087c24 */ /* 0x000fd4000f8e02ff */
[----:B------:R-:W2:Y:S01]  /*0c40*/  @P1 LDC.64 R10, c[0x0][0x3e0] ;  /* 0x0000f800ff0a1b82 */ /* 0x000ea20000000a00 */
[----:B------:R-:W-:-:S04]  /*0c50*/  SHF.R.S32.HI R9, RZ, 0x1f, R8 ;  /* 0x0000001fff097819 */ /* 0x000fc80000011408 */
[----:B------:R-:W-:Y:S02]  /*0c60*/  LEA.HI R8, R9, R8, RZ, 0x3 ;  /* 0x0000000809087211 */ /* 0x000fe400078f18ff */
[----:B0-----:R-:W-:-:S04]  /*0c70*/  LOP3.LUT R9, R7, 0x1f, RZ, 0xc0, !PT ;  /* 0x0000001f07097812 */ /* 0x001fc800078ec0ff */
[----:B------:R-:W-:Y:S01]  /*0c80*/  LEA.HI.SX32 R8, R8, R9, 0x1d ;  /* 0x0000000908087211 */ /* 0x000fe200078feaff */
[----:B--2---:R-:W-:-:S04]  /*0c90*/  @P1 IMAD.WIDE R10, R2, 0x2, R10 ;  /* 0x00000002020a1825 */ /* 0x004fc800078e020a */
[----:B-1----:R-:W-:Y:S02]  /*0ca0*/  IMAD.WIDE.U32 R16, R8, 0x10, R162 ;  /* 0x0000001008107825 */ /* 0x002fe400078e00a2 */
[----:B------:R-:W2:Y:S04]  /*0cb0*/  @P1 LDG.E.U16 R10, desc[UR6][R10.64] ;  /* 0x000000060a0a1981 */ /* 0x000ea8000c1e1500 */
[----:B-----5:R-:W5:Y:S01]  /*0cc0*/  LDG.E.128 R16, desc[UR6][R16.64] ;  /* 0x0000000610107981 */ /* 0x020f62000c1e1d00 */
[----:B------:R-:W-:Y:S01]  /*0cd0*/  ISETP.NE.U32.AND P0, PT, RZ, UR8, PT ;  /* 0x00000008ff007c0c */ /* 0x000fe2000bf05070 */
[----:B------:R-:W-:Y:S01]  /*0ce0*/  IMAD.MOV.U32 R22, RZ, RZ, 0x3f800000 ;  /* 0x3f800000ff167424 */ /* 0x000fe200078e00ff */
[C---:B------:R-:W-:Y:S01]  /*0cf0*/  IADD3 R23, PT, PT, R161.reuse, 0x76cf5d0a, RZ ;  /* 0x76cf5d0aa1177810 */ /* 0x040fe20007ffe0ff */
[C---:B------:R-:W-:Y:S01]  /*0d00*/  VIADD R24, R161.reuse, 0xbb67ae85 ;  /* 0xbb67ae85a1187836 */ /* 0x040fe20000000000 */
[----:B------:R-:W-:Y:S01]  /*0d10*/  ISETP.NE.AND.EX P0, PT, RZ, UR9, PT, P0 ;  /* 0x00000009ff007c0c */ /* 0x000fe2000bf05300 */
[C---:B------:R-:W-:Y:S01]  /*0d20*/  VIADD R25, R160.reuse, 0x5384540f ;  /* 0x5384540fa0197836 */ /* 0x040fe20000000000 */
[C---:B------:R-:W-:Y:S01]  /*0d30*/  IADD3 R26, PT, PT, R161.reuse, -0x24c28bd8, RZ ;  /* 0xdb3d7428a11a7810 */ /* 0x040fe20007ffe0ff */
[C---:B------:R-:W-:Y:S01]  /*0d40*/  VIADD R27, R160.reuse, 0xf1bbcdc8 ;  /* 0xf1bbcdc8a01b7836 */ /* 0x040fe20000000000 */
[C---:B------:R-:W-:Y:S01]  /*0d50*/  IADD3 R29, PT, PT, R160.reuse, -0x61c88647, RZ ;  /* 0x9e3779b9a01d7810 */ /* 0x040fe20007ffe0ff */
[C---:B------:R-:W-:Y:S01]  /*0d60*/  VIADD R28, R161.reuse, 0x96a522ad ;  /* 0x96a522ada11c7836 */ /* 0x040fe20000000000 */
[----:B------:R-:W-:Y:S01]  /*0d70*/  IADD3 R32, PT, PT, R161, -0x56f99767, RZ ;  /* 0xa9066899a1207810 */ /* 0x000fe20007ffe0ff */
[----:B------:R-:W-:-:S02]  /*0d80*/  VIADD R30, R160, 0xb54cda56 ;  /* 0xb54cda56a01e7836 */ /* 0x000fc40000000000 */
[C---:B------:R-:W-:Y:S02]  /*0d90*/  VIADD R31, R161.reuse, 0xed9eba14 ;  /* 0xed9eba14a11f7836 */ /* 0x040fe40000000000 */
[----:B------:R-:W-:Y:S02]  /*0da0*/  VIADD R33, R161, 0x1fd5c5a3 ;  /* 0x1fd5c5a3a1217836 */ /* 0x000fe40000000000 */
[----:B------:R-:W-:Y:S02]  /*0db0*/  IMAD.MOV.U32 R34, RZ, RZ, 0x2f800000 ;  /* 0x2f800000ff227424 */ /* 0x000fe400078e00ff */
[----:B--2---:R-:W-:Y:S01]  /*0dc0*/  @P1 HADD2.F32 R22, -RZ, R10.H0_H0 ;  /* 0x2000000aff161230 */ /* 0x004fe20000004100 */
        /* <DEDUP_REMOVED lines=15> */
.L_x_71288:
[----:B------:R-:W-:Y:S05]  /*0ec0*/  BRX R10 -0xed0                                         (*"BRANCH_TARGETS .L_x_71289,.L_x_71290,.L_x_71291"*) ;  /* 0xfffffff00a4c7949 */ /* 0x000fea000383ffff */
.L_x_71291:
[----:B------:R-:W-:Y:S01]  /*0ed0*/  VIADD R10, R140, 0x1 ;  /* 0x000000018c0a7836 */ /* 0x000fe20000000000 */
[----:B------:R-:W-:Y:S01]  /*0ee0*/  MOV R20, R206 ;  /* 0x000000ce00147202 */ /* 0x000fe20000000f00 */
[----:B------:R-:W-:Y:S01]  /*0ef0*/  IMAD.MOV.U32 R9, RZ, RZ, R186 ;  /* 0x000000ffff097224 */ /* 0x000fe200078e00ba */
[----:B------:R-:W-:Y:S06]  /*0f00*/  BRA `(.L_x_11621) ;  /* 0x0000000400087947 */ /* 0x000fec0003800000 */
.L_x_71289:
[----:B------:R-:W-:Y:S02]  /*0f10*/  HFMA2 R10, -RZ, RZ, 0, 1.78813934326171875e-07 ;  /* 0x00000003ff0a7431 */ /* 0x000fe400000001ff */
[----:B------:R-:W-:Y:S02]  /*0f20*/  IMAD.MOV.U32 R20, RZ, RZ, R206 ;  /* 0x000000ffff147224 */ /* 0x000fe400078e00ce */
[----:B------:R-:W-:Y:S01]  /*0f30*/  IMAD.MOV.U32 R9, RZ, RZ, R196 ;  /* 0x000000ffff097224 */ /* 0x000fe200078e00c4 */
[----:B------:R-:W-:Y:S06]  /*0f40*/  BRA `(.L_x_11621) ;  /* 0x0000000000f87947 */ /* 0x000fec0003800000 */
.L_x_71290:
        /* <DEDUP_REMOVED lines=13> */
.L_x_11623:
[----:B------:R-:W-:Y:S05]  /*1020*/  BSYNC.RECONVERGENT B1 ;  /* 0x0000000000017941 */ /* 0x000fea0003800200 */
.L_x_11622:
[----:B------:R-:W-:Y:S01]  /*1030*/  IMAD.WIDE.U32 R12, R0, -0x326172a9, RZ ;  /* 0xcd9e8d57000c7825 */ /* 0x000fe200078e00ff */
[----:B------:R-:W-:Y:S02]  /*1040*/  LOP3.LUT R20, R5, R11, R161, 0x96, !PT ;  /* 0x0000000b05147212 */ /* 0x000fe400078e96a1 */
[----:B------:R-:W-:Y:S02]  /*1050*/  IADD3 R9, PT, PT, R160, 0x3c6ef372, RZ ;  /* 0x3c6ef372a0097810 */ /* 0x000fe40007ffe0ff */
        /* <DEDUP_REMOVED lines=8> */
[----:B------:R-:W-:Y:S01]  /*10e0*/  VIADD R11, R160, 0xdaa66d2b ;  /* 0xdaa66d2ba00b7836 */ /* 0x000fe20000000000 */
        /* <DEDUP_REMOVED lines=10> */
[C---:B------:R-:W-:Y:S01]  /*1190*/  VIADD R11, R160.reuse, 0x1715609d ;  /* 0x1715609da00b7836 */ /* 0x040fe20000000000 */
        /* <DEDUP_REMOVED lines=22> */
[----:B------:R-:W-:-:S03]  /*1300*/  LOP3.LUT R186, R9, R186, R193, 0x96, !PT ;  /* 0x000000ba09ba7212 */ /* 0x000fc600078e96c1 */
[----:B------:R-:W-:Y:S01]  /*1310*/  IMAD.MOV.U32 R9, RZ, RZ, R206 ;  /* 0x000000ffff097224 */ /* 0x000fe200078e00ce */
[----:B------:R-:W-:-:S07]  /*1320*/  LOP3.LUT R196, R28, R196, R21, 0x96, !PT ;  /* 0x000000c41cc47212 */ /* 0x000fce00078e9615 */
.L_x_11621:
[----:B------:R-:W-:Y:S05]  /*1330*/  BSYNC.RECONVERGENT B0 ;  /* 0x0000000000007941 */ /* 0x000fea0003800200 */
.L_x_11620:
        /* <DEDUP_REMOVED lines=8> */
[----:B------:R-:W-:Y:S01]  /*13c0*/  BSSY.RECONVERGENT B0, `(.L_x_11624) ;  /* 0x0000052000007945 */ /* 0x000fe20003800200 */
[----:B------:R-:W-:Y:S02]  /*13d0*/  HADD2.F32 R38, -RZ, R40.H0_H0 ;  /* 0x20000028ff267230 */ /* 0x000fe40000004100 */
[----:B------:R-:W-:Y:S01]  /*13e0*/  FMUL.FTZ R12, R12, R35 ;  /* 0x000000230c0c7220 */ /* 0x000fe20000410000 */
[----:B------:R-:W-:-:S02]  /*13f0*/  FSETP.GTU.FTZ.AND P1, PT, R9, R36, PT ;  /* 0x000000240900720b */ /* 0x000fc40003f3c000 */
[----:B------:R-:W-:Y:S02]  /*1400*/  MOV R11, R192 ;  /* 0x000000c0000b7202 */ /* 0x000fe40000000f00 */
[----:B------:R-:W-:Y:S01]  /*1410*/  FSEL R9, R12, RZ, !P1 ;  /* 0x000000ff0c097208 */ /* 0x000fe20004800000 */
[----:B------:R-:W-:Y:S01]  /*1420*/  IMAD.MOV.U32 R12, RZ, RZ, 0x2 ;  /* 0x00000002ff0c7424 */ /* 0x000fe200078e00ff */
[----:B------:R-:W-:-:S03]  /*1430*/  PLOP3.LUT P1, PT, P1, PT, PT, 0x8, 0x80 ;  /* 0x000000000080781c */ /* 0x000fc60000f2e170 */
[----:B------:R-:W-:Y:S01]  /*1440*/  FFMA.FTZ R9, R9, R14, R38 ;  /* 0x0000000e09097223 */ /* 0x000fe20000010026 */
        /* <DEDUP_REMOVED lines=10> */
.L_x_11626:
        /* <DEDUP_REMOVED lines=13> */
.L_x_11628:
[----:B------:R-:W-:Y:S05]  /*15c0*/  BSYNC.RECONVERGENT B1 ;  /* 0x0000000000017941 */ /* 0x000fea0003800200 */
.L_x_11627:
[----:B------:R-:W-:Y:S01]  /*15d0*/  IMAD.WIDE.U32 R12, R0, -0x326172a9, RZ ;  /* 0xcd9e8d57000c7825 */ /* 0x000fe200078e00ff */
[----:B------:R-:W-:-:S04]  /*15e0*/  LOP3.LUT R38, R5, R11, R161, 0x96, !PT ;  /* 0x0000000b05267212 */ /* 0x000fc800078e96a1 */
[----:B------:R-:W-:Y:S01]  /*15f0*/  LOP3.LUT R14, R4, R13, R160, 0x96, !PT ;  /* 0x0000000d040e7212 */ /* 0x000fe200078e96a0 */
[----:B------:R-:W-:-:S04]  /*1600*/  IMAD.WIDE.U32 R38, R38, -0x326172a9, RZ ;  /* 0xcd9e8d5726267825 */ /* 0x000fc800078e00ff */
[----:B------:R-:W-:Y:S01]  /*1610*/  IMAD.WIDE.U32 R14, R14, -0x2daee0ad, RZ ;  /* 0xd2511f530e0e7825 */ /* 0x000fe200078e00ff */
[----:B------:R-:W-:-:S04]  /*1620*/  LOP3.LUT R11, R29, R12, R39, 0x96, !PT ;  /* 0x0000000c1d0b7212 */ /* 0x000fc800078e9627 */
        /* <DEDUP_REMOVED lines=23> */
[----:B------:R-:W-:Y:S02]  /*17a0*/  VIADD R15, R161, 0x646e171e ;  /* 0x646e171ea10f7836 */ /* 0x000fe40000000000 */
[----:B------:R-:W-:-:S03]  /*17b0*/  IMAD.WIDE.U32 R12, R12, -0x326172a9, RZ ;  /* 0xcd9e8d570c0c7825 */ /* 0x000fc600078e00ff */
[----:B------:R-:W-:Y:S02]  /*17c0*/  LOP3.LUT R15, R15, R14, R11, 0x96, !PT ;  /* 0x0000000e0f0f7212 */ /* 0x000fe400078e960b */
[----:B------:R-:W-:Y:S02]  /*17d0*/  LOP3.LUT R14, R30, R38, R13, 0x96, !PT ;  /* 0x000000261e0e7212 */ /* 0x000fe400078e960d */
[----:B------:R-:W-:Y:S01]  /*17e0*/  IADD3 R13, PT, PT, R160, -0x700cb87f, RZ ;  /* 0x8ff34781a00d7810 */ /* 0x000fe20007ffe0ff */
        /* <DEDUP_REMOVED lines=13> */
[----:B------:R-:W-:Y:S02]  /*18c0*/  IMAD.MOV.U32 R11, RZ, RZ, R20 ;  /* 0x000000ffff0b7224 */ /* 0x000fe400078e0014 */
[----:B------:R-:W-:-:S07]  /*18d0*/  IMAD.MOV.U32 R20, RZ, RZ, R10 ;  /* 0x000000ffff147224 */ /* 0x000fce00078e000a */
.L_x_11625:
[----:B------:R-:W-:Y:S05]  /*18e0*/  BSYNC.RECONVERGENT B0 ;  /* 0x0000000000007941 */ /* 0x000fea0003800200 */
.L_x_11624:
[----:B------:R-:W-:Y:S01]  /*18f0*/  I2FP.F32.U32 R11, R11 ;  /* 0x0000000b000b7245 */ /* 0x000fe20000201000 */
[----:B------:R-:W-:Y:S01]  /*1900*/  HADD2.F32 R13, -RZ, R16.H1_H1 ;  /* 0x30000010ff0d7230 */ /* 0x000fe20000004100 */
[----:B------:R-:W-:Y:S01]  /*1910*/  ISETP.NE.AND P2, PT, R12, 0x1, PT ;  /* 0x000000010c00780c */ /* 0x000fe20003f45270 */
[----:B------:R-:W-:Y:S01]  /*1920*/  BSSY.RECONVERGENT B0, `(.L_x_11629) ;  /* 0x0000055000007945 */ /* 0x000fe20003800200 */
[----:B------:R-:W-:Y:S02]  /*1930*/  IMAD.MOV.U32 R15, RZ, RZ, 0x2 ;  /* 0x00000002ff0f7424 */ /* 0x000fe400078e00ff */
[----:B------:R-:W-:Y:S01]  /*1940*/  FFMA.FTZ R11, R11, R34, 1.1641532182693481445e-10 ;  /* 0x2f0000000b0b7423 */ /* 0x000fe20000010022 */
[----:B------:R-:W-:Y:S01]  /*1950*/  FMUL.FTZ R10, R13, R22 ;  /* 0x000000160d0a7220 */ /* 0x000fe20000410000 */
[----:B------:R-:W-:-:S03]  /*1960*/  HADD2.F32 R13, -RZ, R40.H1_H1 ;  /* 0x30000028ff0d7230 */ /* 0x000fc60000004100 */
[----:B------:R-:W-:Y:S01]  /*1970*/  FMUL.FTZ R10, R10, R35 ;  /* 0x000000230a0a7220 */ /* 0x000fe20000410000 */
[----:B------:R-:W-:Y:S01]  /*1980*/  FSETP.GTU.FTZ.AND P1, PT, R11, R36, PT ;  /* 0x000000240b00720b */ /* 0x000fe20003f3c000 */
[----:B------:R-:W-:-:S03]  /*1990*/  HADD2.F32 R11, -RZ, R72.H1_H1 ;  /* 0x30000048ff0b7230 */ /* 0x000fc60000004100 */
        /* <DEDUP_REMOVED lines=14> */
.L_x_11631:
        /* <DEDUP_REMOVED lines=13> */
.L_x_11633:
[----:B------:R-:W-:Y:S05]  /*1b50*/  BSYNC.RECONVERGENT B1 ;  /* 0x0000000000017941 */ /* 0x000fea0003800200 */
.L_x_11632:
        /* <DEDUP_REMOVED lines=15> */
[----:B------:R-:W-:-:S03]  /*1c50*/  LOP3.LUT R13, R13, R14, R141, 0x96, !PT ;  /* 0x0000000e0d0d7212 */ /* 0x000fc600078e968d */
        /* <DEDUP_REMOVED lines=29> */
[----:B------:R-:W-:Y:S02]  /*1e30*/  LOP3.LUT R186, R11, R186, R193, 0x96, !PT ;  /* 0x000000ba0bba7212 */ /* 0x000fe400078e96c1 */
[----:B------:R-:W-:Y:S01]  /*1e40*/  MOV R11, R20 ;  /* 0x00000014000b7202 */ /* 0x000fe20000000f00 */
[----:B------:R-:W-:Y:S01]  /*1e50*/  IMAD.MOV.U32 R20, RZ, RZ, R12 ;  /* 0x000000ffff147224 */ /* 0x000fe200078e000c */
[----:B------:R-:W-:-:S07]  /*1e60*/  LOP3.LUT R196, R28, R196, R13, 0x96, !PT ;  /* 0x000000c41cc47212 */ /* 0x000fce00078e960d */
.L_x_11630:
[----:B------:R-:W-:Y:S05]  /*1e70*/  BSYNC.RECONVERGENT B0 ;  /* 0x0000000000007941 */ /* 0x000fea0003800200 */
.L_x_11629:
        /* <DEDUP_REMOVED lines=8> */
[----:B------:R-:W-:Y:S02]  /*1f00*/  IMAD.MOV.U32 R13, RZ, RZ, R192 ;  /* 0x000000ffff0d7224 */ /* 0x000fe400078e00c0 */
[----:B------:R-:W-:Y:S01]  /*1f10*/  FMUL.FTZ R12, R12, R35 ;  /* 0x000000230c0c7220 */ /* 0x000fe20000410000 */
[----:B------:R-:W-:-:S04]  /*1f20*/  FSETP.GTU.FTZ.AND P1, PT, R11, R36, PT ;  /* 0x000000240b00720b */ /* 0x000fc80003f3c000 */
        /* <DEDUP_REMOVED lines=13> */
.L_x_11636:
        /* <DEDUP_REMOVED lines=13> */
.L_x_11638:
[----:B------:R-:W-:Y:S05]  /*20d0*/  BSYNC.RECONVERGENT B1 ;  /* 0x0000000000017941 */ /* 0x000fea0003800200 */
.L_x_11637:
        /* <DEDUP_REMOVED lines=14> */
[----:B------:R-:W-:-:S03]  /*21c0*/  IADD3 R15, PT, PT, R161, 0x32370b8f, RZ ;  /* 0x32370b8fa10f7810 */ /* 0x000fc60007ffe0ff */
        /* <DEDUP_REMOVED lines=31> */
[----:B------:R-:W-:Y:S01]  /*23c0*/  LOP3.LUT R196, R28, R196, R13, 0x96, !PT ;  /* 0x000000c41cc47212 */ /* 0x000fe200078e960d */
[----:B------:R-:W-:Y:S01]  /*23d0*/  IMAD.MOV.U32 R13, RZ, RZ, R20 ;  /* 0x000000ffff0d7224 */ /* 0x000fe200078e0014 */
[----:B------:R-:W-:-:S07]  /*23e0*/  MOV R20, R12 ;  /* 0x0000000c00147202 */ /* 0x000fce0000000f00 */
.L_x_11635:
[----:B------:R-:W-:Y:S05]  /*23f0*/  BSYNC.RECONVERGENT B0 ;  /* 0x0000000000007941 */ /* 0x000fea0003800200 */
.L_x_11634:
        /* <DEDUP_REMOVED lines=24> */
.L_x_11641:
        /* <DEDUP_REMOVED lines=13> */
.L_x_11643:
[----:B------:R-:W-:Y:S05]  /*2650*/  BSYNC.RECONVERGENT B1 ;  /* 0x0000000000017941 */ /* 0x000fea0003800200 */
.L_x_11642:
        /* <DEDUP_REMOVED lines=16> */
[----:B------:R-:W-:Y:S02]  /*2760*/  LOP3.LUT R15, R15, R16, R141, 0x96, !PT ;  /* 0x000000100f0f7212 */ /* 0x000fe400078e968d */
[----:B------:R-:W-:-:S03]  /*2770*/  LOP3.LUT R13, R13, R14, R39, 0x96, !PT ;  /* 0x0000000e0d0d7212 */ /* 0x000fc600078e9627 */
        /* <DEDUP_REMOVED lines=15> */
[----:B------:R-:W-:Y:S01]  /*2870*/  IMAD.WIDE.U32 R140, R13, -0x326172a9, RZ ;  /* 0xcd9e8d570d8c7825 */ /* 0x000fe200078e00ff */
[----:B------:R-:W-:-:S03]  /*2880*/  IADD3 R13, PT, PT, R160, -0x700cb87f, RZ ;  /* 0x8ff34781a00d7810 */ /* 0x000fc60007ffe0ff */
        /* <DEDUP_REMOVED lines=11> */
[----:B------:R-:W-:Y:S01]  /*2940*/  IMAD.MOV.U32 R13, RZ, RZ, R20 ;  /* 0x000000ffff0d7224 */ /* 0x000fe200078e0014 */
[----:B------:R-:W-:Y:S02]  /*2950*/  LOP3.LUT R196, R28, R196, R15, 0x96, !PT ;  /* 0x000000c41cc47212 */ /* 0x000fe400078e960f */
[----:B------:R-:W-:-:S07]  /*2960*/  MOV R20, R14 ;  /* 0x0000000e00147202 */ /* 0x000fce0000000f00 */
.L_x_11640:
[----:B------:R-:W-:Y:S05]  /*2970*/  BSYNC.RECONVERGENT B0 ;  /* 0x0000000000007941 */ /* 0x000fea0003800200 */
.L_x_11639:
        /* <DEDUP_REMOVED lines=24> */
.L_x_11646:
        /* <DEDUP_REMOVED lines=13> */
.L_x_11648:
[----:B------:R-:W-:Y:S05]  /*2bd0*/  BSYNC.RECONVERGENT B1 ;  /* 0x0000000000017941 */ /* 0x000fea0003800200 */
.L_x_11647:
        /* <DEDUP_REMOVED lines=36> */
[----:B------:R-:W-:Y:S02]  /*2e20*/  HFMA2 R16, -RZ, RZ, 0, 0 ;  /* 0x00000000ff107431 */ /* 0x000fe400000001ff */
        /* <DEDUP_REMOVED lines=9> */
[----:B------:R-:W-:Y:S02]  /*2ec0*/  LOP3.LUT R196, R28, R196, R15, 0x96, !PT ;  /* 0x000000c41cc47212 */ /* 0x000fe400078e960f */
[----:B------:R-:W-:Y:S01]  /*2ed0*/  MOV R15, R20 ;  /* 0x00000014000f7202 */ /* 0x000fe20000000f00 */
[----:B------:R-:W-:-:S07]  /*2ee0*/  IMAD.MOV.U32 R20, RZ, RZ, R14 ;  /* 0x000000ffff147224 */ /* 0x000fce00078e000e */
.L_x_11645:
[----:B------:R-:W-:Y:S05]  /*2ef0*/  BSYNC.RECONVERGENT B0 ;  /* 0x0000000000007941 */ /* 0x000fea0003800200 */
.L_x_11644:
        /* <DEDUP_REMOVED lines=24> */
.L_x_11651:
        /* <DEDUP_REMOVED lines=13> */
.L_x_11653:
[----:B------:R-:W-:Y:S05]  /*3150*/  BSYNC.RECONVERGENT B1 ;  /* 0x0000000000017941 */ /* 0x000fea0003800200 */
.L_x_11652:
[----:B------:R-:W-:Y:S01]  /*3160*/  IMAD.WIDE.U32 R38, R0, -0x326172a9, RZ ;  /* 0xcd9e8d5700267825 */ /* 0x000fe200078e00ff */
[----:B------:R-:W-:Y:S02]  /*3170*/  LOP3.LUT R142, R5, R17, R161, 0x96, !PT ;  /* 0x00000011058e7212 */ /* 0x000fe400078e96a1 */
[----:B------:R-:W-:Y:S01]  /*3180*/  IADD3 R15, PT, PT, R160, 0x3c6ef372, RZ ;  /* 0x3c6ef372a00f7810 */ /* 0x000fe20007ffe0ff */
        /* <DEDUP_REMOVED lines=46> */
.L_x_11650:
[----:B------:R-:W-:Y:S05]  /*3470*/  BSYNC.RECONVERGENT B0 ;  /* 0x0000000000007941 */ /* 0x000fea0003800200 */
.L_x_11649:
        /* <DEDUP_REMOVED lines=10> */
[----:B------:R-:W-:-:S04]  /*3520*/  FSETP.GTU.FTZ.AND P5, PT, R15, R36, PT ;  /* 0x000000240f00720b */ /* 0x000fc80003fbc000 */
        /* <DEDUP_REMOVED lines=13> */
.L_x_11656:
        /* <DEDUP_REMOVED lines=15> */
.L_x_11658:
[----:B------:R-:W-:Y:S05]  /*36f0*/  BSYNC.RECONVERGENT B1 ;  /* 0x0000000000017941 */ /* 0x000fea0003800200 */
.L_x_11657:
        /* <DEDUP_REMOVED lines=49> */
.L_x_11655:
[----:B------:R-:W-:Y:S05]  /*3a10*/  BSYNC.RECONVERGENT B0 ;  /* 0x0000000000007941 */ /* 0x000fea0003800200 */
.L_x_11654:
[----:B------:R-:W-:Y:S01]  /*3a20*/  I2FP.F32.U32 R17, R17 ;  /* 0x0000001100117245 */ /* 0x000fe20000201000 */
[----:B------:R-:W-:Y:S01]  /*3a30*/  HADD2.F32 R19, -RZ, R19.H1_H1 ;  /* 0x30000013ff137230 */ /* 0x000fe20000004100 */
[----:B------:R-:W-:Y:S01]  /*3a40*/  F2FP.F16.F32.PACK_AB R146, R14, R13 ;  /* 0x0000000d0e92723e */ /* 0x000fe200000000ff */
[----:B------:R-:W-:Y:S01]  /*3a50*/  HADD2.F32 R39, -RZ, R43.H1_H1 ;  /* 0x3000002bff277230 */ /* 0x000fe20000004100 */
[----:B------:R-:W-:Y:S01]  /*3a60*/  F2FP.F16.F32.PACK_AB R145, R12, R11 ;  /* 0x0000000b0c91723e */ /* 0x000fe200000000ff */
[----:B------:R-:W-:Y:S01]  /*3a70*/  FFMA.FTZ R17, R17, R34, 1.1641532182693481445e-10 ;  /* 0x2f00000011117423 */ /* 0x000fe20000010022 */
[----:B------:R-:W-:Y:S01]  /*3a80*/  FMUL.FTZ R16, R19, R22 ;  /* 0x0000001613107220 */ /* 0x000fe20000410000 */
[----:B------:R-:W-:Y:S01]  /*3a90*/  HADD2.F32 R19, -RZ, R75.H1_H1 ;  /* 0x3000004bff137230 */ /* 0x000fe20000004100 */
[----:B------:R-:W-:Y:S02]  /*3aa0*/  F2FP.F16.F32.PACK_AB R144, R10, R9 ;  /* 0x000000090a90723e */ /* 0x000fe400000000ff */
[----:B------:R-:W-:Y:S01]  /*3ab0*/  FMUL.FTZ R16, R16, R35 ;  /* 0x0000002310107220 */ /* 0x000fe20000410000 */
[----:B------:R-:W-:-:S04]  /*3ac0*/  FSETP.GTU.FTZ.AND P6, PT, R17, R36, PT ;  /* 0x000000241100720b */ /* 0x000fc80003fdc000 */
[----:B------:R-:W-:Y:S02]  /*3ad0*/  FSEL R16, R16, RZ, !P6 ;  /* 0x000000ff10107208 */ /* 0x000fe40007000000 */
[----:B------:R-:W-:-:S03]  /*3ae0*/  PLOP3.LUT P6, PT, P6, PT, PT, 0x8, 0x80 ;  /* 0x000000000080781c */ /* 0x000fc600037ce170 */
[----:B------:R-:W-:-:S05]  /*3af0*/  FFMA.FTZ R16, R16, R19, R39 ;  /* 0x0000001310107223 */ /* 0x000fca0000010027 */
[----:B------:R-:W-:Y:S01]  /*3b00*/  F2FP.F16.F32.PACK_AB R147, R16, R15 ;  /* 0x0000000f1093723e */ /* 0x000fe200000000ff */
[----:B------:R-:W-:Y:S06]  /*3b10*/  BRA `(.L_x_11659) ;  /* 0x0000002c00107947 */ /* 0x000fec0003800000 */
.L_x_11619:
        /* <DEDUP_REMOVED lines=16> */
.L_x_11662:
        /* <DEDUP_REMOVED lines=13> */
.L_x_11664:
[----:B------:R-:W-:Y:S05]  /*3cf0*/  BSYNC.RECONVERGENT B1 ;  /* 0x0000000000017941 */ /* 0x000fea0003800200 */
.L_x_11663:
        /* <DEDUP_REMOVED lines=46> */
[----:B------:R-:W-:Y:S02]  /*3fe0*/  MOV R9, R206 ;  /* 0x000000ce00097202 */ /* 0x000fe40000000f00 */
[----:B------:R-:W-:-:S07]  /*3ff0*/  LOP3.LUT R196, R28, R196, R21, 0x96, !PT ;  /* 0x000000c41cc47212 */ /* 0x000fce00078e9615 */
.L_x_11661:
[----:B------:R-:W-:Y:S05]  /*4000*/  BSYNC.RECONVERGENT B0 ;  /* 0x0000000000007941 */ /* 0x000fea0003800200 */
.L_x_11660:
        /* <DEDUP_REMOVED lines=9> */
[----:B------:R-:W-:Y:S02]  /*40a0*/  IMAD.MOV.U32 R11, RZ, RZ, R192 ;  /* 0x000000ffff0b7224 */ /* 0x000fe400078e00c0 */
[----:B------:R-:W-:Y:S01]  /*40b0*/  FMUL.FTZ R10, R10, R35 ;  /* 0x000000230a0a7220 */ /* 0x000fe20000410000 */
[----:B------:R-:W-:-:S04]  /*40c0*/  FSETP.GTU.FTZ.AND P1, PT, R9, R36, PT ;  /* 0x000000240900720b */ /* 0x000fc80003f3c000 */
[----:B------:R-:W-:Y:S02]  /*40d0*/  FSEL R9, R10, RZ, !P1 ;  /* 0x000000ff0a097208 */ /* 0x000fe40004800000 */
[----:B------:R-:W-:-:S03]  /*40e0*/  PLOP3.LUT P1, PT, P1, PT, PT, 0x8, 0x80 ;  /* 0x000000000080781c */ /* 0x000fc60000f2e170 */
[----:B------:R-:W-:Y:S01]  /*40f0*/  FMUL.FTZ R9, R9, R12 ;  /* 0x0000000c09097220 */ /* 0x000fe20000410000 */
[----:B------:R-:W-:Y:S01]  /*4100*/  HFMA2 R12, -RZ, RZ, 0, 1.1920928955078125e-07 ;  /* 0x00000002ff0c7431 */ /* 0x000fe200000001ff */
[----:B------:R-:W-:Y:S01]  /*4110*/  P2R R21, PR, RZ, 0x2 ;  /* 0x00000002ff157803 */ /* 0x000fe20000000000 */
[----:B------:R-:W-:Y:S07]  /*4120*/  @!P2 BRA `(.L_x_11666) ;  /* 0x00000004001ca947 */ /* 0x000fee0003800000 */
        /* <DEDUP_REMOVED lines=8> */
.L_x_11667:
        /* <DEDUP_REMOVED lines=13> */
.L_x_11669:
[----:B------:R-:W-:Y:S05]  /*4280*/  BSYNC.RECONVERGENT B1 ;  /* 0x0000000000017941 */ /* 0x000fea0003800200 */
.L_x_11668:
        /* <DEDUP_REMOVED lines=49> */
.L_x_11666:
[----:B------:R-:W-:Y:S05]  /*45a0*/  BSYNC.RECONVERGENT B0 ;  /* 0x0000000000007941 */ /* 0x000fea0003800200 */
.L_x_11665:
        /* <DEDUP_REMOVED lines=13> */
[----:B------:R-:W-:Y:S02]  /*4680*/  P2R R37, PR, RZ, 0x2 ;  /* 0x00000002ff257803 */ /* 0x000fe40000000000 */
        /* <DEDUP_REMOVED lines=10> */
.L_x_11672:
        /* <DEDUP_REMOVED lines=13> */
.L_x_11674:
[----:B------:R-:W-:Y:S05]  /*4800*/  BSYNC.RECONVERGENT B1 ;  /* 0x0000000000017941 */ /* 0x000fea0003800200 */
.L_x_11673:
        /* <DEDUP_REMOVED lines=49> */
.L_x_11671:
[----:B------:R-:W-:Y:S05]  /*4b20*/  BSYNC.RECONVERGENT B0 ;  /* 0x0000000000007941 */ /* 0x000fea0003800200 */
.L_x_11670:
        /* <DEDUP_REMOVED lines=23> */
.L_x_11677:
        /* <DEDUP_REMOVED lines=13> */
.L_x_11679:
[----:B------:R-:W-:Y:S05]  /*4d70*/  BSYNC.RECONVERGENT B1 ;  /* 0x0000000000017941 */ /* 0x000fea0003800200 */
.L_x_11678:
        /* <DEDUP_REMOVED lines=49> */
.L_x_11676:
[----:B------:R-:W-:Y:S05]  /*5090*/  BSYNC.RECONVERGENT B0 ;  /* 0x0000000000007941 */ /* 0x000fea0003800200 */
.L_x_11675:
        /* <DEDUP_REMOVED lines=23> */
.L_x_11682:
        /* <DEDUP_REMOVED lines=13> */
.L_x_11684:
[----:B------:R-:W-:Y:S05]  /*52e0*/  BSYNC.RECONVERGENT B1 ;  /* 0x0000000000017941 */ /* 0x000fea0003800200 */
.L_x_11683:
        /* <DEDUP_REMOVED lines=49> */
.L_x_11681:
[----:B------:R-:W-:Y:S05]  /*5600*/  BSYNC.RECONVERGENT B0 ;  /* 0x0000000000007941 */ /* 0x000fea0003800200 */
.L_x_11680:
        /* <DEDUP_REMOVED lines=23> */
.L_x_11687:
        /* <DEDUP_REMOVED lines=13> */
.L_x_11689:
[----:B------:R-:W-:Y:S05]  /*5850*/  BSYNC.RECONVERGENT B1 ;  /* 0x0000000000017941 */ /* 0x000fea0003800200 */
.L_x_11688:
        /* <DEDUP_REMOVED lines=49> */
.L_x_11686:
[----:B------:R-:W-:Y:S05]  /*5b70*/  BSYNC.RECONVERGENT B0 ;  /* 0x0000000000007941 */ /* 0x000fea0003800200 */
.L_x_11685:
        /* <DEDUP_REMOVED lines=23> */
.L_x_11692:
        /* <DEDUP_REMOVED lines=13> */
.L_x_11694:
[----:B------:R-:W-:Y:S05]  /*5dc0*/  BSYNC.RECONVERGENT B1 ;  /* 0x0000000000017941 */ /* 0x000fea0003800200 */
.L_x_11693:
        /* <DEDUP_REMOVED lines=49> */
.L_x_11691:
[----:B------:R-:W-:Y:S05]  /*60e0*/  BSYNC.RECONVERGENT B0 ;  /* 0x0000000000007941 */ /* 0x000fea0003800200 */
.L_x_11690:
[----:B------:R-:W-:Y:S01]  /*60f0*/  I2FP.F32.U32 R15, R15 ;  /* 0x0000000f000f7245 */ /* 0x000fe20000201000 */
[----:B------:R-:W-:Y:S01]  /*6100*/  HADD2.F32 R17, -RZ, R19.H0_H0 ;  /* 0x20000013ff117230 */ /* 0x000fe20000004100 */
[----:B------:R-:W-:Y:S01]  /*6110*/  ISETP.NE.AND P6, PT, R38, 0x1, PT ;  /* 0x000000012600780c */ /* 0x000fe20003fc5270 */
[----:B------:R-:W-:Y:S01]  /*6120*/  HADD2.F32 R18, -RZ, R75.H0_H0 ;  /* 0x2000004bff127230 */ /* 0x000fe20000004100 */
        /* <DEDUP_REMOVED lines=19> */
.L_x_11697:
        /* <DEDUP_REMOVED lines=15> */
.L_x_11699:
[----:B------:R-:W-:Y:S05]  /*6350*/  BSYNC.RECONVERGENT B1 ;  /* 0x0000000000017941 */ /* 0x000fea0003800200 */
.L_x_11698:
        /* <DEDUP_REMOVED lines=49> */
.L_x_11696:
[----:B------:R-:W-:Y:S05]  /*6670*/  BSYNC.RECONVERGENT B0 ;  /* 0x0000000000007941 */ /* 0x000fea0003800200 */
.L_x_11695:
[----:B------:R-:W-:Y:S01]  /*6680*/  I2FP.F32.U32 R17, R17 ;  /* 0x0000001100117245 */ /* 0x000fe20000201000 */
[----:B------:R-:W-:Y:S01]  /*6690*/  HADD2.F32 R19, -RZ, R19.H1_H1 ;  /* 0x30000013ff137230 */ /* 0x000fe20000004100 */
[----:B------:R-:W-:Y:S02]  /*66a0*/  F2FP.F16.F32.PACK_AB R146, R14, R13 ;  /* 0x0000000d0e92723e */ /* 0x000fe400000000ff */
        /* <DEDUP_REMOVED lines=9> */
[----:B------:R-:W-:-:S05]  /*6740*/  FMUL.FTZ R16, R16, R19 ;  /* 0x0000001310107220 */ /* 0x000fca0000410000 */
[----:B------:R-:W-:-:S07]  /*6750*/  F2FP.F16.F32.PACK_AB R147, R16, R15 ;  /* 0x0000000f1093723e */ /* 0x000fce00000000ff */
.L_x_11659:
[----:B------:R-:W0:Y:S01]  /*6760*/  LDC.64 R158, c[0x0][0x3a8] ;  /* 0x0000ea00ff9e7b82 */ /* 0x000e220000000a00 */
[----:B------:R-:W-:Y:S02]  /*6770*/  SEL R38, RZ, 0x10000, !P5 ;  /* 0x00010000ff267807 */ /* 0x000fe40006800000 */
[----:B------:R-:W-:Y:S02]  /*6780*/  ISETP.NE.AND P5, PT, R37, RZ, PT ;  /* 0x000000ff2500720c */ /* 0x000fe40003fa5270 */
[----:B------:R-:W-:Y:S02]  /*6790*/  SEL R19, RZ, 0x1000000, !P6 ;  /* 0x01000000ff137807 */ /* 0x000fe40007000000 */
[----:B------:R-:W-:Y:S01]  /*67a0*/  ISETP.NE.AND P6, PT, R21, RZ, PT ;  /* 0x000000ff1500720c */ /* 0x000fe20003fc5270 */
[----:B------:R-:W1:Y:S01]  /*67b0*/  LDC.64 R156, c[0x0][0x3b0] ;  /* 0x0000ec00ff9c7b82 */ /* 0x000e620000000a00 */
[----:B------:R-:W-:Y:S02]  /*67c0*/  SEL R151, RZ, 0x100, !P4 ;  /* 0x00000100ff977807 */ /* 0x000fe40006000000 */
[----:B------:R-:W-:-:S02]  /*67d0*/  SEL R17, RZ, 0x1000000, !P2 ;  /* 0x01000000ff117807 */ /* 0x000fc40005000000 */
[----:B------:R-:W-:Y:S02]  /*67e0*/  SEL R18, RZ, 0x10000, !P1 ;  /* 0x00010000ff127807 */ /* 0x000fe40004800000 */
[----:B------:R-:W-:Y:S01]  /*67f0*/  SEL R21, RZ, 0x100, !P5 ;  /* 0x00000100ff157807 */ /* 0x000fe20006800000 */
[----:B------:R-:W2:Y:S01]  /*6800*/  @P0 LDC.64 R148, c[0x0][0x3a0] ;  /* 0x0000e800ff940b82 */ /* 0x000ea20000000a00 */
[----:B------:R-:W-:Y:S02]  /*6810*/  LOP3.LUT R151, R151, R19, R38, 0xfe, !PT ;  /* 0x0000001397977212 */ /* 0x000fe400078efe26 */
[----:B------:R-:W-:Y:S02]  /*6820*/  SEL R150, RZ, 0x1, !P3 ;  /* 0x00000001ff967807 */ /* 0x000fe40005800000 */
[----:B------:R-:W-:Y:S01]  /*6830*/  LOP3.LUT R21, R21, R17, R18, 0xfe, !PT ;  /* 0x0000001115157212 */ /* 0x000fe200078efe12 */
[C---:B------:R-:W-:Y:S01]  /*6840*/  VIADD R17, R8.reuse, 0x20 ;  /* 0x0000002008117836 */ /* 0x040fe20000000000 */
[----:B------:R-:W-:Y:S01]  /*6850*/  SEL R38, RZ, 0x1, !P6 ;  /* 0x00000001ff267807 */ /* 0x000fe20007000000 */
[----:B0-----:R-:W-:Y:S01]  /*6860*/  IMAD.WIDE.U32 R18, R8, 0x10, R158 ;  /* 0x0000001008127825 */ /* 0x001fe200078e009e */
[----:B------:R-:W-:-:S02]  /*6870*/  LOP3.LUT R151, R151, R150, RZ, 0xfc, !PT ;  /* 0x0000009697977212 */ /* 0x000fc400078efcff */
[----:B------:R-:W-:Y:S01]  /*6880*/  LOP3.LUT R150, R21, R38, RZ, 0xfc, !PT ;  /* 0x0000002615967212 */ /* 0x000fe200078efcff */
[----:B------:R-:W-:Y:S01]  /*6890*/  IMAD.WIDE.U32 R140, R17, 0x10, R162 ;  /* 0x00000010118c7825 */ /* 0x000fe200078e00a2 */
[----:B------:R0:W-:Y:S03]  /*68a0*/  STG.E.128 desc[UR6][R18.64], R144 ;  /* 0x0000009012007986 */ /* 0x0001e6000c101d06 */
[----:B-1----:R-:W-:-:S05]  /*68b0*/  IMAD.WIDE.U32 R38, R8, 0x8, R156 ;  /* 0x0000000808267825 */ /* 0x002fca00078e009c */
[----:B------:R0:W-:Y:S01]  /*68c0*/  STG.E.64 desc[UR6][R38.64], R150 ;  /* 0x0000009626007986 */ /* 0x0001e2000c101b06 */
[----:B--2---:R-:W-:-:S03]  /*68d0*/  @P0 IMAD.WIDE.U32 R148, R17, 0x10, R148 ;  /* 0x0000001011940825 */ /* 0x004fc600078e0094 */
[----:B------:R-:W5:Y:S04]  /*68e0*/  LDG.E.128 R140, desc[UR6][R140.64] ;  /* 0x000000068c8c7981 */ /* 0x000f68000c1e1d00 */
[----:B------:R0:W5:Y:S01]  /*68f0*/  @P0 LDG.E.128 R40, desc[UR6][R148.64] ;  /* 0x0000000694280981 */ /* 0x000162000c1e1d00 */
[----:B------:R-:W-:Y:S05]  /*6900*/  @!P0 BRA `(.L_x_11700) ;  /* 0x0000002c00348947 */ /* 0x000fea0003800000 */
[----:B------:R-:W-:Y:S01]  /*6910*/  ISETP.NE.AND P1, PT, R152, 0x1, PT ;  /* 0x000000019800780c */ /* 0x000fe20003f25270 */
[----:B------:R-:W-:Y:S01]  /*6920*/  BSSY.RECONVERGENT B0, `(.L_x_11701) ;  /* 0x000004d000007945 */ /* 0x000fe20003800200 */
[----:B------:R-:W-:Y:S02]  /*6930*/  HFMA2 R37, -RZ, RZ, 0, 1.1920928955078125e-07 ;  /* 0x00000002ff257431 */ /* 0x000fe400000001ff */
[----:B0-----:R-:W-:Y:S01]  /*6940*/  IMAD.MOV.U32 R18, RZ, RZ, R192 ;  /* 0x000000ffff127224 */ /* 0x001fe200078e00c0 */
        /* <DEDUP_REMOVED lines=12> */
.L_x_11703:
        /* <DEDUP_REMOVED lines=13> */
.L_x_11705:
[----:B------:R-:W-:Y:S05]  /*6ae0*/  BSYNC.RECONVERGENT B1 ;  /* 0x0000000000017941 */ /* 0x000fea0003800200 */
.L_x_11704:
[----:B------:R-:W-:Y:S01]  /*6af0*/  IMAD.WIDE.U32 R38, R0, -0x326172a9, RZ ;  /* 0xcd9e8d5700267825 */ /* 0x000fe200078e00ff */
[----:B------:R-:W-:-:S03]  /*6b00*/  LOP3.LUT R146, R5, R19, R161, 0x96, !PT ;  /* 0x0000001305927212 */ /* 0x000fc600078e96a1 */
[----:B------:R-:W-:Y:S01]  /*6b10*/  HFMA2 R37, -RZ, RZ, 0, 0 ;  /* 0x00000000ff257431 */ /* 0x000fe200000001ff */
        /* <DEDUP_REMOVED lines=16> */
[----:B------:R-:W-:Y:S02]  /*6c20*/  VIADD R21, R160, 0x78dde6e4 ;  /* 0x78dde6e4a0157836 */ /* 0x000fe40000000000 */
[----:B------:R-:W-:-:S04]  /*6c30*/  IMAD.WIDE.U32 R18, R18, -0x2daee0ad, RZ ;  /* 0xd2511f5312127825 */ /* 0x000fc800078e00ff */
[----:B------:R-:W-:Y:S01]  /*6c40*/  IMAD.WIDE.U32 R146, R146, -0x326172a9, RZ ;  /* 0xcd9e8d5792927825 */ /* 0x000fe200078e00ff */
[----:B------:R-:W-:Y:S02]  /*6c50*/  LOP3.LUT R145, R31, R38, R19, 0x96, !PT ;  /* 0x000000261f917212 */ /* 0x000fe400078e9613 */
[----:B------:R-:W-:Y:S02]  /*6c60*/  IADD3 R19, PT, PT, R160, 0x1715609d, RZ ;  /* 0x1715609da0137810 */ /* 0x000fe40007ffe0ff */
        /* <DEDUP_REMOVED lines=23> */
[----:B------:R-:W-:-:S07]  /*6de0*/  LOP3.LUT R196, R28, R196, R151, 0x96, !PT ;  /* 0x000000c41cc47212 */ /* 0x000fce00078e9697 */
.L_x_11702:
[----:B------:R-:W-:Y:S05]  /*6df0*/  BSYNC.RECONVERGENT B0 ;  /* 0x0000000000007941 */ /* 0x000fea0003800200 */
.L_x_11701:
[----:B------:R-:W-:Y:S01]  /*6e00*/  I2FP.F32.U32 R19, R18 ;  /* 0x0000001200137245 */ /* 0x000fe20000201000 */
[----:B-----5:R-:W-:Y:S01]  /*6e10*/  HADD2.F32 R21, -RZ, R140.H0_H0 ;  /* 0x2000008cff157230 */ /* 0x020fe20000004100 */
[----:B------:R-:W-:Y:S01]  /*6e20*/  ISETP.NE.AND P2, PT, R37, 0x1, PT ;  /* 0x000000012500780c */ /* 0x000fe20003f45270 */
[----:B------:R-:W-:Y:S01]  /*6e30*/  BSSY.RECONVERGENT B0, `(.L_x_11706) ;  /* 0x0000056000007945 */ /* 0x000fe20003800200 */
[----:B------:R-:W-:Y:S01]  /*6e40*/  LOP3.LUT R6, R6, 0xfffffffb, RZ, 0xc0, !PT ;  /* 0xfffffffb06067812 */ /* 0x000fe200078ec0ff */
[----:B------:R-:W-:Y:S01]  /*6e50*/  FFMA.FTZ R19, R19, R34, 1.1641532182693481445e-10 ;  /* 0x2f00000013137423 */ /* 0x000fe20000010022 */
[----:B------:R-:W-:Y:S01]  /*6e60*/  FMUL.FTZ R18, R21, R22 ;  /* 0x0000001615127220 */ /* 0x000fe20000410000 */
[----:B------:R-:W-:Y:S02]  /*6e70*/  HADD2.F32 R21, -RZ, R40.H0_H0 ;  /* 0x20000028ff157230 */ /* 0x000fe40000004100 */
[----:B------:R-:W-:Y:S02]  /*6e80*/  IMAD.MOV.U32 R39, RZ, RZ, 0x2 ;  /* 0x00000002ff277424 */ /* 0x000fe400078e00ff */
[----:B------:R-:W-:Y:S01]  /*6e90*/  FMUL.FTZ R18, R18, R35 ;  /* 0x0000002312127220 */ /* 0x000fe20000410000 */
[----:B------:R-:W-:Y:S01]  /*6ea0*/  FSETP.GTU.FTZ.AND P1, PT, R19, R36, PT ;  /* 0x000000241300720b */ /* 0x000fe20003f3c000 */
[----:B------:R-:W-:-:S03]  /*6eb0*/  HADD2.F32 R19, -RZ, R68.H0_H0 ;  /* 0x20000044ff137230 */ /* 0x000fc60000004100 */
[----:B------:R-:W-:Y:S02]  /*6ec0*/  FSEL R18, R18, RZ, !P1 ;  /* 0x000000ff12127208 */ /* 0x000fe40004800000 */
        /* <DEDUP_REMOVED lines=13> */
.L_x_11708:
        /* <DEDUP_REMOVED lines=13> */
.L_x_11710:
[----:B------:R-:W-:Y:S05]  /*7070*/  BSYNC.RECONVERGENT B1 ;  /* 0x0000000000017941 */ /* 0x000fea0003800200 */
.L_x_11709:
        /* <DEDUP_REMOVED lines=49> */
.L_x_11707:
[----:B------:R-:W-:Y:S05]  /*7390*/  BSYNC.RECONVERGENT B0 ;  /* 0x0000000000007941 */ /* 0x000fea0003800200 */
.L_x_11706:
[----:B------:R-:W-:Y:S01]  /*73a0*/  I2FP.F32.U32 R19, R19 ;  /* 0x0000001300137245 */ /* 0x000fe20000201000 */
[----:B------:R-:W-:Y:S01]  /*73b0*/  HADD2.F32 R21, -RZ, R140.H1_H1 ;  /* 0x3000008cff157230 */ /* 0x000fe20000004100 */
[----:B------:R-:W-:Y:S01]  /*73c0*/  ISETP.NE.AND P2, PT, R39, 0x1, PT ;  /* 0x000000012700780c */ /* 0x000fe20003f45270 */
[----:B------:R-:W-:Y:S01]  /*73d0*/  HADD2.F32 R38, -RZ, R68.H1_H1 ;  /* 0x30000044ff267230 */ /* 0x000fe20000004100 */
[----:B------:R-:W-:Y:S01]  /*73e0*/  LOP3.LUT R6, R6, 0xfffffffd, RZ, 0xc0, !PT ;  /* 0xfffffffd06067812 */ /* 0x000fe200078ec0ff */
[----:B------:R-:W-:Y:S01]  /*73f0*/  FFMA.FTZ R19, R19, R34, 1.1641532182693481445e-10 ;  /* 0x2f00000013137423 */ /* 0x000fe20000010022 */
[----:B------:R-:W-:Y:S01]  /*7400*/  FMUL.FTZ R20, R21, R22 ;  /* 0x0000001615147220 */ /* 0x000fe20000410000 */
[----:B------:R-:W-:Y:S01]  /*7410*/  HADD2.F32 R140, -RZ, R40.H1_H1 ;  /* 0x30000028ff8c7230 */ /* 0x000fe20000004100 */
[----:B------:R-:W-:Y:S01]  /*7420*/  BSSY.RECONVERGENT B0, `(.L_x_11711) ;  /* 0x0000051000007945 */ /* 0x000fe20003800200 */
[----:B------:R-:W-:Y:S02]  /*7430*/  IMAD.MOV.U32 R21, RZ, RZ, R192 ;  /* 0x000000ffff157224 */ /* 0x000fe400078e00c0 */
[----:B------:R-:W-:Y:S01]  /*7440*/  FMUL.FTZ R20, R20, R35 ;  /* 0x0000002314147220 */ /* 0x000fe20000410000 */
[----:B------:R-:W-:-:S04]  /*7450*/  FSETP.GTU.FTZ.AND P1, PT, R19, R36, PT ;  /* 0x000000241300720b */ /* 0x000fc80003f3c000 */
[----:B------:R-:W-:Y:S02]  /*7460*/  FSEL R19, R20, RZ, !P1 ;  /* 0x000000ff14137208 */ /* 0x000fe40004800000 */
[----:B------:R-:W-:-:S03]  /*7470*/  PLOP3.LUT P1, PT, P1, PT, PT, 0x8, 0x80 ;  /* 0x000000000080781c */ /* 0x000fc60000f2e170 */
[----:B------:R-:W-:Y:S01]  /*7480*/  FFMA.FTZ R19, R19, R38, R140 ;  /* 0x0000002613137223 */ /* 0x000fe2000001008c */
        /* <DEDUP_REMOVED lines=11> */
.L_x_11713:
        /* <DEDUP_REMOVED lines=13> */
.L_x_11715:
[----:B------:R-:W-:Y:S05]  /*7610*/  BSYNC.RECONVERGENT B1 ;  /* 0x0000000000017941 */ /* 0x000fea0003800200 */
.L_x_11714:
        /* <DEDUP_REMOVED lines=49> */
.L_x_11712:
[----:B------:R-:W-:Y:S05]  /*7930*/  BSYNC.RECONVERGENT B0 ;  /* 0x0000000000007941 */ /* 0x000fea0003800200 */
.L_x_11711:
        /* <DEDUP_REMOVED lines=9> */
[----:B------:R-:W-:Y:S01]  /*79d0*/  FSETP.GTU.FTZ.AND P1, PT, R21, R36, PT ;  /* 0x000000241500720b */ /* 0x000fe20003f3c000 */
[----:B------:R-:W-:-:S03]  /*79e0*/  HADD2.F32 R21, -RZ, R69.H0_H0 ;  /* 0x20000045ff157230 */ /* 0x000fc60000004100 */
        /* <DEDUP_REMOVED lines=13> */
.L_x_11718:
        /* <DEDUP_REMOVED lines=13> */
.L_x_11720:
[----:B------:R-:W-:Y:S05]  /*7b90*/  BSYNC.RECONVERGENT B1 ;  /* 0x0000000000017941 */ /* 0x000fea0003800200 */
.L_x_11719:
[----:B------:R-:W-:Y:S01]  /*7ba0*/  IMAD.WIDE.U32 R144, R0, -0x326172a9, RZ ;  /* 0xcd9e8d5700907825 */ /* 0x000fe200078e00ff */
[----:B------:R-:W-:Y:S02]  /*7bb0*/  LOP3.LUT R148, R5, R39, R161, 0x96, !PT ;  /* 0x0000002705947212 */ /* 0x000fe400078e96a1 */
[C---:B------:R-:W-:Y:S01]  /*7bc0*/  IADD3 R21, PT, PT, R160.reuse, 0x3c6ef372, RZ ;  /* 0x3c6ef372a0157810 */ /* 0x040fe20007ffe0ff */
        /* <DEDUP_REMOVED lines=12> */
[----:B------:R-:W-:Y:S02]  /*7c90*/  IADD3 R21, PT, PT, R161, 0x32370b8f, RZ ;  /* 0x32370b8fa1157810 */ /* 0x000fe40007ffe0ff */
[----:B------:R-:W-:Y:S02]  /*7ca0*/  LOP3.LUT R37, R37, R144, R149, 0x96, !PT ;  /* 0x0000009025257212 */ /* 0x000fe400078e9695 */
[----:B------:R-:W-:-:S03]  /*7cb0*/  LOP3.LUT R21, R21, R38, R147, 0x96, !PT ;  /* 0x0000002615157212 */ /* 0x000fc600078e9693 */
[----:B------:R-:W-:Y:S01]  /*7cc0*/  IMAD.WIDE.U32 R38, R37, -0x2daee0ad, RZ ;  /* 0xd2511f5325267825 */ /* 0x000fe200078e00ff */
[----:B------:R-:W-:-:S03]  /*7cd0*/  IADD3 R37, PT, PT, R160, 0x1715609d, RZ ;  /* 0x1715609da0257810 */ /* 0x000fc60007ffe0ff */
[----:B------:R-:W-:Y:S01]  /*7ce0*/  IMAD.WIDE.U32 R144, R21, -0x326172a9, RZ ;  /* 0xcd9e8d5715907825 */ /* 0x000fe200078e00ff */
[----:B------:R-:W-:-:S03]  /*7cf0*/  LOP3.LUT R149, R31, R146, R39, 0x96, !PT ;  /* 0x000000921f957212 */ /* 0x000fc600078e9627 */
        /* <DEDUP_REMOVED lines=25> */
[----:B------:R-:W-:Y:S01]  /*7e90*/  IMAD.MOV.U32 R39, RZ, RZ, RZ ;  /* 0x000000ffff277224 */ /* 0x000fe200078e00ff */
[----:B------:R-:W-:-:S07]  /*7ea0*/  MOV R150, R38 ;  /* 0x0000002600967202 */ /* 0x000fce0000000f00 */
.L_x_11717:
[----:B------:R-:W-:Y:S05]  /*7eb0*/  BSYNC.RECONVERGENT B0 ;  /* 0x0000000000007941 */ /* 0x000fea0003800200 */
.L_x_11716:
        /* <DEDUP_REMOVED lines=8> */
[----:B------:R-:W-:Y:S02]  /*7f40*/  HFMA2 R141, -RZ, RZ, 0, 1.1920928955078125e-07 ;  /* 0x00000002ff8d7431 */ /* 0x000fe400000001ff */
[----:B------:R-:W-:-:S02]  /*7f50*/  IMAD.MOV.U32 R37, RZ, RZ, R192 ;  /* 0x000000ffff257224 */ /* 0x000fc400078e00c0 */
[----:B------:R-:W-:Y:S01]  /*7f60*/  FMUL.FTZ R38, R38, R35 ;  /* 0x0000002326267220 */ /* 0x000fe20000410000 */
[----:B------:R-:W-:-:S04]  /*7f70*/  FSETP.GTU.FTZ.AND P2, PT, R21, R36, PT ;  /* 0x000000241500720b */ /* 0x000fc80003f5c000 */
        /* <DEDUP_REMOVED lines=12> */
.L_x_11723:
        /* <DEDUP_REMOVED lines=13> */
.L_x_11725:
[----:B------:R-:W-:Y:S05]  /*8110*/  BSYNC.RECONVERGENT B1 ;  /* 0x0000000000017941 */ /* 0x000fea0003800200 */
.L_x_11724:
        /* <DEDUP_REMOVED lines=46> */
[----:B------:R-:W-:Y:S01]  /*8400*/  MOV R37, R150 ;  /* 0x0000009600257202 */ /* 0x000fe20000000f00 */
[----:B------:R-:W-:Y:S01]  /*8410*/  IMAD.MOV.U32 R150, RZ, RZ, R38 ;  /* 0x000000ffff967224 */ /* 0x000fe200078e0026 */
[----:B------:R-:W-:-:S07]  /*8420*/  LOP3.LUT R196, R28, R196, R39, 0x96, !PT ;  /* 0x000000c41cc47212 */ /* 0x000fce00078e9627 */
.L_x_11722:
[----:B------:R-:W-:Y:S05]  /*8430*/  BSYNC.RECONVERGENT B0 ;  /* 0x0000000000007941 */ /* 0x000fea0003800200 */
.L_x_11721:
[----:B------:R-:W-:Y:S01]  /*8440*/  I2FP.F32.U32 R37, R37 ;  /* 0x0000002500257245 */ /* 0x000fe20000201000 */
[----:B------:R-:W-:Y:S01]  /*8450*/  HADD2.F32 R39, -RZ, R142.H0_H0 ;  /* 0x2000008eff277230 */ /* 0x000fe20000004100 */
[----:B------:R-:W-:Y:S01]  /*8460*/  ISETP.NE.AND P4, PT, R141, 0x1, PT ;  /* 0x000000018d00780c */ /* 0x000fe20003f85270 */
[----:B------:R-:W-:Y:S01]  /*8470*/  HADD2.F32 R140, -RZ, R70.H0_H0 ;  /* 0x20000046ff8c7230 */ /* 0x000fe20000004100 */
[----:B------:R-:W-:Y:S01]  /*8480*/  BSSY.RECONVERGENT B0, `(.L_x_11726) ;  /* 0x0000053000007945 */ /* 0x000fe20003800200 */
[----:B------:R-:W-:Y:S01]  /*8490*/  FFMA.FTZ R37, R37, R34, 1.1641532182693481445e-10 ;  /* 0x2f00000025257423 */ /* 0x000fe20000010022 */
[----:B------:R-:W-:Y:S01]  /*84a0*/  FMUL.FTZ R38, R39, R22 ;  /* 0x0000001627267220 */ /* 0x000fe20000410000 */
[----:B------:R-:W-:Y:S01]  /*84b0*/  HADD2.F32 R144, -RZ, R42.H0_H0 ;  /* 0x2000002aff907230 */ /* 0x000fe20000004100 */
[----:B------:R-:W-:Y:S02]  /*84c0*/  MOV R39, R192 ;  /* 0x000000c000277202 */ /* 0x000fe40000000f00 */
[----:B------:R-:W-:Y:S01]  /*84d0*/  FMUL.FTZ R38, R38, R35 ;  /* 0x0000002326267220 */ /* 0x000fe20000410000 */
[----:B------:R-:W-:-:S04]  /*84e0*/  FSETP.GTU.FTZ.AND P3, PT, R37, R36, PT ;  /* 0x000000242500720b */ /* 0x000fc80003f7c000 */
        /* <DEDUP_REMOVED lines=13> */
.L_x_11728:
        /* <DEDUP_REMOVED lines=13> */
.L_x_11730:
[----:B------:R-:W-:Y:S05]  /*8690*/  BSYNC.RECONVERGENT B1 ;  /* 0x0000000000017941 */ /* 0x000fea0003800200 */
.L_x_11729:
        /* <DEDUP_REMOVED lines=47> */
[----:B------:R-:W-:Y:S01]  /*8990*/  IMAD.MOV.U32 R39, RZ, RZ, R150 ;  /* 0x000000ffff277224 */ /* 0x000fe200078e0096 */
[----:B------:R-:W-:-:S07]  /*89a0*/  MOV R150, R38 ;  /* 0x0000002600967202 */ /* 0x000fce0000000f00 */
.L_x_11727:
[----:B------:R-:W-:Y:S05]  /*89b0*/  BSYNC.RECONVERGENT B0 ;  /* 0x0000000000007941 */ /* 0x000fea0003800200 */
.L_x_11726:
        /* <DEDUP_REMOVED lines=24> */
.L_x_11733:
        /* <DEDUP_REMOVED lines=13> */
.L_x_11735:
[----:B------:R-:W-:Y:S05]  /*8c10*/  BSYNC.RECONVERGENT B1 ;  /* 0x0000000000017941 */ /* 0x000fea0003800200 */
.L_x_11734:
        /* <DEDUP_REMOVED lines=49> */
.L_x_11732:
[----:B------:R-:W-:Y:S05]  /*8f30*/  BSYNC.RECONVERGENT B0 ;  /* 0x0000000000007941 */ /* 0x000fea0003800200 */
.L_x_11731:
        /* <DEDUP_REMOVED lines=10> */
[----:B------:R-:W-:-:S04]  /*8fe0*/  FSETP.GTU.FTZ.AND P5, PT, R39, R36, PT ;  /* 0x000000242700720b */ /* 0x000fc80003fbc000 */
        /* <DEDUP_REMOVED lines=13> */
.L_x_11738:
        /* <DEDUP_REMOVED lines=15> */
.L_x_11740:
[----:B------:R-:W-:Y:S05]  /*91b0*/  BSYNC.RECONVERGENT B1 ;  /* 0x0000000000017941 */ /* 0x000fea0003800200 */
.L_x_11739:
        /* <DEDUP_REMOVED lines=49> */
.L_x_11737:
[----:B------:R-:W-:Y:S05]  /*94d0*/  BSYNC.RECONVERGENT B0 ;  /* 0x0000000000007941 */ /* 0x000fea0003800200 */
.L_x_11736:
[----:B------:R-:W-:Y:S01]  /*94e0*/  I2FP.F32.U32 R141, R141 ;  /* 0x0000008d008d7245 */ /* 0x000fe20000201000 */
[----:B------:R-:W-:Y:S01]  /*94f0*/  HADD2.F32 R143, -RZ, R143.H1_H1 ;  /* 0x3000008fff8f7230 */ /* 0x000fe20000004100 */
[----:B------:R-:W-:Y:S01]  /*9500*/  F2FP.F16.F32.PACK_AB R142, R38, R37 ;  /* 0x00000025268e723e */ /* 0x000fe200000000ff */
[----:B------:R-:W-:Y:S02]  /*9510*/  HADD2.F32 R145, -RZ, R43.H1_H1 ;  /* 0x3000002bff917230 */ /* 0x000fe40000004100 */
[----:B------:R-:W-:Y:S01]  /*9520*/  FFMA.FTZ R141, R141, R34, 1.1641532182693481445e-10 ;  /* 0x2f0000008d8d7423 */ /* 0x000fe20000010022 */
[----:B------:R-:W-:Y:S01]  /*9530*/  FMUL.FTZ R140, R143, R22 ;  /* 0x000000168f8c7220 */ /* 0x000fe20000410000 */
[----:B------:R-:W-:-:S03]  /*9540*/  HADD2.F32 R143, -RZ, R71.H1_H1 ;  /* 0x30000047ff8f7230 */ /* 0x000fc60000004100 */
[----:B------:R-:W-:Y:S01]  /*9550*/  FMUL.FTZ R140, R140, R35 ;  /* 0x000000238c8c7220 */ /* 0x000fe20000410000 */
        /* <DEDUP_REMOVED lines=8> */
.L_x_11700:
        /* <DEDUP_REMOVED lines=16> */
.L_x_11744:
        /* <DEDUP_REMOVED lines=13> */
.L_x_11746:
[----:B------:R-:W-:Y:S05]  /*97b0*/  BSYNC.RECONVERGENT B1 ;  /* 0x0000000000017941 */ /* 0x000fea0003800200 */
.L_x_11745:
        /* <DEDUP_REMOVED lines=48> */
.L_x_11743:
[----:B------:R-:W-:Y:S05]  /*9ac0*/  BSYNC.RECONVERGENT B0 ;  /* 0x0000000000007941 */ /* 0x000fea0003800200 */
.L_x_11742:
        /* <DEDUP_REMOVED lines=25> */
.L_x_11749:
        /* <DEDUP_REMOVED lines=13> */
.L_x_11751:
[----:B------:R-:W-:Y:S05]  /*9d30*/  BSYNC.RECONVERGENT B1 ;  /* 0x0000000000017941 */ /* 0x000fea0003800200 */
.L_x_11750:
        /* <DEDUP_REMOVED lines=49> */
.L_x_11748:
[----:B------:R-:W-:Y:S05]  /*a050*/  BSYNC.RECONVERGENT B0 ;  /* 0x0000000000007941 */ /* 0x000fea0003800200 */
.L_x_11747:
[----:B------:R-:W-:Y:S01]  /*a060*/  I2FP.F32.U32 R19, R19 ;  /* 0x0000001300137245 */ /* 0x000fe20000201000 */
[----:B------:R-:W-:Y:S01]  /*a070*/  HADD2.F32 R21, -RZ, R140.H1_H1 ;  /* 0x3000008cff157230 */ /* 0x000fe20000004100 */
[----:B------:R-:W-:Y:S01]  /*a080*/  ISETP.NE.AND P2, PT, R39, 0x1, PT ;  /* 0x000000012700780c */ /* 0x000fe20003f45270 */
[----:B------:R-:W-:Y:S01]  /*a090*/  HADD2.F32 R38, -RZ, R68.H1_H1 ;  /* 0x30000044ff267230 */ /* 0x000fe20000004100 */
[----:B------:R-:W-:Y:S01]  /*a0a0*/  LOP3.LUT R6, R6, 0xfffffffd, RZ, 0xc0, !PT ;  /* 0xfffffffd06067812 */ /* 0x000fe200078ec0ff */
[----:B------:R-:W-:Y:S01]  /*a0b0*/  FFMA.FTZ R19, R19, R34, 1.1641532182693481445e-10 ;  /* 0x2f00000013137423 */ /* 0x000fe20000010022 */
[----:B------:R-:W-:Y:S01]  /*a0c0*/  FMUL.FTZ R20, R21, R22 ;  /* 0x0000001615147220 */ /* 0x000fe20000410000 */
[----:B------:R-:W-:Y:S01]  /*a0d0*/  BSSY.RECONVERGENT B0, `(.L_x_11752) ;  /* 0x0000051000007945 */ /* 0x000fe20003800200 */
[----:B------:R-:W-:Y:S02]  /*a0e0*/  IMAD.MOV.U32 R21, RZ, RZ, R192 ;  /* 0x000000ffff157224 */ /* 0x000fe400078e00c0 */
[----:B------:R-:W-:Y:S01]  /*a0f0*/  FMUL.FTZ R20, R20, R35 ;  /* 0x0000002314147220 */ /* 0x000fe20000410000 */
[----:B------:R-:W-:-:S04]  /*a100*/  FSETP.GTU.FTZ.AND P1, PT, R19, R36, PT ;  /* 0x000000241300720b */ /* 0x000fc80003f3c000 */
[----:B------:R-:W-:Y:S02]  /*a110*/  FSEL R19, R20, RZ, !P1 ;  /* 0x000000ff14137208 */ /* 0x000fe40004800000 */
        /* <DEDUP_REMOVED lines=13> */
.L_x_11754:
        /* <DEDUP_REMOVED lines=13> */
.L_x_11756:
[----:B------:R-:W-:Y:S05]  /*a2c0*/  BSYNC.RECONVERGENT B1 ;  /* 0x0000000000017941 */ /* 0x000fea0003800200 */
.L_x_11755:
        /* <DEDUP_REMOVED lines=49> */
.L_x_11753:
[----:B------:R-:W-:Y:S05]  /*a5e0*/  BSYNC.RECONVERGENT B0 ;  /* 0x0000000000007941 */ /* 0x000fea0003800200 */
.L_x_11752:
        /* <DEDUP_REMOVED lines=23> */
.L_x_11759:
        /* <DEDUP_REMOVED lines=13> */
.L_x_11761:
[----:B------:R-:W-:Y:S05]  /*a830*/  BSYNC.RECONVERGENT B1 ;  /* 0x0000000000017941 */ /* 0x000fea0003800200 */
.L_x_11760:
        /* <DEDUP_REMOVED lines=49> */
.L_x_11758:
[----:B------:R-:W-:Y:S05]  /*ab50*/  BSYNC.RECONVERGENT B0 ;  /* 0x0000000000007941 */ /* 0x000fea0003800200 */
.L_x_11757:
        /* <DEDUP_REMOVED lines=23> */
.L_x_11764:
        /* <DEDUP_REMOVED lines=13> */
.L_x_11766:
[----:B------:R-:W-:Y:S05]  /*ada0*/  BSYNC.RECONVERGENT B1 ;  /* 0x0000000000017941 */ /* 0x000fea0003800200 */
.L_x_11765:
        /* <DEDUP_REMOVED lines=49> */
.L_x_11763:
[----:B------:R-:W-:Y:S05]  /*b0c0*/  BSYNC.RECONVERGENT B0 ;  /* 0x0000000000007941 */ /* 0x000fea0003800200 */
.L_x_11762:
[----:B------:R-:W-:Y:S01]  /*b0d0*/  I2FP.F32.U32 R37, R37 ;  /* 0x0000002500257245 */ /* 0x000fe20000201000 */
[----:B------:R-:W-:Y:S01]  /*b0e0*/  HADD2.F32 R39, -RZ, R142.H0_H0 ;  /* 0x2000008eff277230 */ /* 0x000fe20000004100 */
[----:B------:R-:W-:Y:S01]  /*b0f0*/  ISETP.NE.AND P4, PT, R141, 0x1, PT ;  /* 0x000000018d00780c */ /* 0x000fe20003f85270 */
[----:B------:R-:W-:Y:S01]  /*b100*/  HADD2.F32 R140, -RZ, R70.H0_H0 ;  /* 0x20000046ff8c7230 */ /* 0x000fe20000004100 */
        /* <DEDUP_REMOVED lines=19> */
.L_x_11769:
        /* <DEDUP_REMOVED lines=13> */
.L_x_11771:
[----:B------:R-:W-:Y:S05]  /*b310*/  BSYNC.RECONVERGENT B1 ;  /* 0x0000000000017941 */ /* 0x000fea0003800200 */
.L_x_11770:
        /* <DEDUP_REMOVED lines=49> */
.L_x_11768:
[----:B------:R-:W-:Y:S05]  /*b630*/  BSYNC.RECONVERGENT B0 ;  /* 0x0000000000007941 */ /* 0x000fea0003800200 */
.L_x_11767:
        /* <DEDUP_REMOVED lines=23> */
.L_x_11774:
        /* <DEDUP_REMOVED lines=13> */
.L_x_11776:
[----:B------:R-:W-:Y:S05]  /*b880*/  BSYNC.RECONVERGENT B1 ;  /* 0x0000000000017941 */ /* 0x000fea0003800200 */
.L_x_11775:
        /* <DEDUP_REMOVED lines=49> */
.L_x_11773:
[----:B------:R-:W-:Y:S05]  /*bba0*/  BSYNC.RECONVERGENT B0 ;  /* 0x0000000000007941 */ /* 0x000fea0003800200 */
.L_x_11772:
        /* <DEDUP_REMOVED lines=23> */
.L_x_11779:
        /* <DEDUP_REMOVED lines=15> */
.L_x_11781:
[----:B------:R-:W-:Y:S05]  /*be10*/  BSYNC.RECONVERGENT B1 ;  /* 0x0000000000017941 */ /* 0x000fea0003800200 */
.L_x_11780:
        /* <DEDUP_REMOVED lines=49> */
.L_x_11778:
[----:B------:R-:W-:Y:S05]  /*c130*/  BSYNC.RECONVERGENT B0 ;  /* 0x0000000000007941 */ /* 0x000fea0003800200 */
.L_x_11777:
[----:B------:R-:W-:Y:S01]  /*c140*/  I2FP.F32.U32 R141, R141 ;  /* 0x0000008d008d7245 */ /* 0x000fe20000201000 */
[----:B------:R-:W-:Y:S01]  /*c150*/  HADD2.F32 R143, -RZ, R143.H1_H1 ;  /* 0x3000008fff8f7230 */ /* 0x000fe20000004100 */
[----:B------:R-:W-:-:S03]  /*c160*/  F2FP.F16.F32.PACK_AB R142, R38, R37 ;  /* 0x00000025268e723e */ /* 0x000fc600000000ff */
[----:B------:R-:W-:Y:S01]  /*c170*/  FFMA.FTZ R141, R141, R34, 1.1641532182693481445e-10 ;  /* 0x2f0000008d8d7423 */ /* 0x000fe20000010022 */
[----:B------:R-:W-:Y:S01]  /*c180*/  FMUL.FTZ R140, R143, R22 ;  /* 0x000000168f8c7220 */ /* 0x000fe20000410000 */
[----:B------:R-:W-:-:S03]  /*c190*/  HADD2.F32 R143, -RZ, R71.H1_H1 ;  /* 0x30000047ff8f7230 */ /* 0x000fc60000004100 */
[----:B------:R-:W-:Y:S01]  /*c1a0*/  FMUL.FTZ R140, R140, R35 ;  /* 0x000000238c8c7220 */ /* 0x000fe20000410000 */
[----:B------:R-:W-:Y:S02]  /*c1b0*/  FSETP.GTU.FTZ.AND P6, PT, R141, R36, PT ;  /* 0x000000248d00720b */ /* 0x000fe40003fdc000 */
[----:B------:R-:W-:Y:S02]  /*c1c0*/  F2FP.F16.F32.PACK_AB R141, R21, R20 ;  /* 0x00000014158d723e */ /* 0x000fe400000000ff */
[----:B------:R-:W-:Y:S02]  /*c1d0*/  FSEL R148, R140, RZ, !P6 ;  /* 0x000000ff8c947208 */ /* 0x000fe40007000000 */
[----:B------:R-:W-:Y:S02]  /*c1e0*/  PLOP3.LUT P6, PT, P6, PT, PT, 0x8, 0x80 ;  /* 0x000000000080781c */ /* 0x000fe400037ce170 */
[----:B------:R-:W-:Y:S01]  /*c1f0*/  F2FP.F16.F32.PACK_AB R140, R19, R18 ;  /* 0x00000012138c723e */ /* 0x000fe200000000ff */
[----:B------:R-:W-:-:S05]  /*c200*/  FMUL.FTZ R148, R143, R148 ;  /* 0x000000948f947220 */ /* 0x000fca0000410000 */
[----:B------:R-:W-:-:S07]  /*c210*/  F2FP.F16.F32.PACK_AB R143, R148, R39 ;  /* 0x00000027948f723e */ /* 0x000fce00000000ff */
.L_x_11741:
[----:B------:R-:W0:Y:S01]  /*c220*/  @P0 LDC.64 R164, c[0x0][0x3a0] ;  /* 0x0000e800ffa40b82 */ /* 0x000e220000000a00 */
[----:B------:R-:W-:Y:S01]  /*c230*/  SEL R152, RZ, 0x10000, !P5 ;  /* 0x00010000ff987807 */ /* 0x000fe20006800000 */
[----:B------:R-:W-:Y:S01]  /*c240*/  IMAD.WIDE.U32 R154, R17, 0x8, R156 ;  /* 0x00000008119a7825 */ /* 0x000fe200078e009c */
[----:B------:R-:W-:Y:S02]  /*c250*/  LOP3.LUT P5, RZ, R6, 0x2, RZ, 0xc0, !PT ;  /* 0x0000000206ff7812 */ /* 0x000fe400078ac0ff */
[----:B------:R-:W-:Y:S02]  /*c260*/  SEL R147, RZ, 0x1000000, !P6 ;  /* 0x01000000ff937807 */ /* 0x000fe40007000000 */
[----:B------:R-:W-:Y:S02]  /*c270*/  SEL R167, RZ, 0x100, !P4 ;  /* 0x00000100ffa77807 */ /* 0x000fe40006000000 */
[----:B------:R-:W-:Y:S02]  /*c280*/  SEL R146, RZ, 0x1000000, !P2 ;  /* 0x01000000ff927807 */ /* 0x000fe40005000000 */
[----:B------:R-:W-:-:S02]  /*c290*/  SEL R145, RZ, 0x10000, !P1 ;  /* 0x00010000ff917807 */ /* 0x000fc40004800000 */
[----:B------:R-:W-:Y:S02]  /*c2a0*/  SEL R144, RZ, 0x100, !P5 ;  /* 0x00000100ff907807 */ /* 0x000fe40006800000 */
[----:B------:R-:W-:Y:S02]  /*c2b0*/  LOP3.LUT P6, RZ, R6, 0x4, RZ, 0xc0, !PT ;  /* 0x0000000406ff7812 */ /* 0x000fe400078cc0ff */
[----:B------:R-:W-:Y:S01]  /*c2c0*/  LOP3.LUT R167, R167, R147, R152, 0xfe, !PT ;  /* 0x00000093a7a77212 */ /* 0x000fe200078efe98 */
[----:B------:R-:W-:Y:S01]  /*c2d0*/  IMAD.WIDE.U32 R152, R17, 0x10, R158 ;  /* 0x0000001011987825 */ /* 0x000fe200078e009e */
[----:B------:R-:W-:Y:S02]  /*c2e0*/  SEL R166, RZ, 0x1, !P3 ;  /* 0x00000001ffa67807 */ /* 0x000fe40005800000 */
[----:B------:R-:W-:Y:S02]  /*c2f0*/  LOP3.LUT R144, R144, R146, R145, 0xfe, !PT ;  /* 0x0000009290907212 */ /* 0x000fe400078efe91 */
[----:B------:R-:W-:Y:S01]  /*c300*/  SEL R145, RZ, 0x1, !P6 ;  /* 0x00000001ff917807 */ /* 0x000fe20007000000 */
[----:B------:R1:W-:Y:S01]  /*c310*/  STG.E.128 desc[UR6][R152.64], R140 ;  /* 0x0000008c98007986 */ /* 0x0003e2000c101d06 */
[----:B------:R-:W-:-:S02]  /*c320*/  IADD3 R149, PT, PT, R8, 0x40, RZ ;  /* 0x0000004008957810 */ /* 0x000fc40007ffe0ff */
[----:B------:R-:W-:Y:S02]  /*c330*/  LOP3.LUT R167, R167, R166, RZ, 0xfc, !PT ;  /* 0x000000a6a7a77212 */ /* 0x000fe400078efcff */
[----:B------:R-:W-:Y:S01]  /*c340*/  LOP3.LUT R166, R144, R145, RZ, 0xfc, !PT ;  /* 0x0000009190a67212 */ /* 0x000fe200078efcff */
[----:B------:R-:W-:-:S04]  /*c350*/  IMAD.WIDE.U32 R144, R149, 0x10, R162 ;  /* 0x0000001095907825 */ /* 0x000fc800078e00a2 */
[----:B0-----:R-:W-:Y:S01]  /*c360*/  @P0 IMAD.WIDE.U32 R164, R149, 0x10, R164 ;  /* 0x0000001095a40825 */ /* 0x001fe200078e00a4 */
[----:B------:R1:W-:Y:S04]  /*c370*/  STG.E.64 desc[UR6][R154.64], R166 ;  /* 0x000000a69a007986 */ /* 0x0003e8000c101b06 */
[----:B------:R1:W5:Y:S04]  /*c380*/  @P0 LDG.E.128 R40, desc[UR6][R164.64] ;  /* 0x00000006a4280981 */ /* 0x000368000c1e1d00 */
[----:B------:R-:W5:Y:S01]  /*c390*/  LDG.E.128 R144, desc[UR6][R144.64] ;  /* 0x0000000690907981 */ /* 0x000f62000c1e1d00 */
        /* <DEDUP_REMOVED lines=17> */
.L_x_11785:
        /* <DEDUP_REMOVED lines=13> */
.L_x_11787:
[----:B------:R-:W-:Y:S05]  /*c580*/  BSYNC.RECONVERGENT B1 ;  /* 0x0000000000017941 */ /* 0x000fea0003800200 */
.L_x_11786:
        /* <DEDUP_REMOVED lines=16> */
[----:B------:R-:W-:Y:S01]  /*c690*/  IADD3 R151, PT, PT, R160, 0x78dde6e4, RZ ;  /* 0x78dde6e4a0977810 */ /* 0x000fe20007ffe0ff */
        /* <DEDUP_REMOVED lines=22> */
[----:B------:R-:W-:Y:S01]  /*c800*/  IMAD.WIDE.U32 R196, R196, -0x2daee0ad, RZ ;  /* 0xd2511f53c4c47825 */ /* 0x000fe200078e00ff */
[----:B------:R-:W-:-:S03]  /*c810*/  MOV R140, R150 ;  /* 0x00000096008c7202 */ /* 0x000fc60000000f00 */
[----:B------:R-:W-:Y:S01]  /*c820*/  IMAD.WIDE.U32 R186, R186, -0x326172a9, RZ ;  /* 0xcd9e8d57baba7825 */ /* 0x000fe200078e00ff */
[----:B------:R-:W-:-:S04]  /*c830*/  LOP3.LUT R192, R26, R152, R197, 0x96, !PT ;  /* 0x000000981ac07212 */ /* 0x000fc800078e96c5 */
[----:B------:R-:W-:Y:S01]  /*c840*/  LOP3.LUT R168, R27, R154, R187, 0x96, !PT ;  /* 0x0000009a1ba87212 */ /* 0x000fe200078e96bb */
[----:B------:R-:W-:-:S04]  /*c850*/  IMAD.WIDE.U32 R192, R192, -0x326172a9, RZ ;  /* 0xcd9e8d57c0c07825 */ /* 0x000fc800078e00ff */
[----:B------:R-:W-:Y:S01]  /*c860*/  IMAD.WIDE.U32 R168, R168, -0x2daee0ad, RZ ;  /* 0xd2511f53a8a87825 */ /* 0x000fe200078e00ff */
[----:B------:R-:W-:-:S04]  /*c870*/  LOP3.LUT R186, R141, R186, R193, 0x96, !PT ;  /* 0x000000ba8dba7212 */ /* 0x000fc800078e96c1 */
[----:B------:R-:W-:-:S07]  /*c880*/  LOP3.LUT R196, R28, R196, R169, 0x96, !PT ;  /* 0x000000c41cc47212 */ /* 0x000fce00078e96a9 */
.L_x_11784:
[----:B------:R-:W-:Y:S05]  /*c890*/  BSYNC.RECONVERGENT B0 ;  /* 0x0000000000007941 */ /* 0x000fea0003800200 */
.L_x_11783:
        /* <DEDUP_REMOVED lines=8> */
[----:B------:R-:W-:Y:S02]  /*c920*/  HFMA2 R152, -RZ, RZ, 0, 1.1920928955078125e-07 ;  /* 0x00000002ff987431 */ /* 0x000fe400000001ff */
[----:B------:R-:W-:Y:S01]  /*c930*/  FMUL.FTZ R140, R140, R35 ;  /* 0x000000238c8c7220 */ /* 0x000fe20000410000 */
[----:B------:R-:W-:Y:S01]  /*c940*/  FSETP.GTU.FTZ.AND P1, PT, R141, R36, PT ;  /* 0x000000248d00720b */ /* 0x000fe20003f3c000 */
        /* <DEDUP_REMOVED lines=15> */
.L_x_11790:
        /* <DEDUP_REMOVED lines=13> */
.L_x_11792:
[----:B------:R-:W-:Y:S05]  /*cb10*/  BSYNC.RECONVERGENT B1 ;  /* 0x0000000000017941 */ /* 0x000fea0003800200 */
.L_x_11791:
        /* <DEDUP_REMOVED lines=46> */
[----:B------:R-:W-:Y:S02]  /*ce00*/  LOP3.LUT R196, R28, R196, R141, 0x96, !PT ;  /* 0x000000c41cc47212 */ /* 0x000fe400078e968d */
[----:B------:R-:W-:Y:S01]  /*ce10*/  MOV R141, R168 ;  /* 0x000000a8008d7202 */ /* 0x000fe20000000f00 */
[----:B------:R-:W-:-:S07]  /*ce20*/  IMAD.MOV.U32 R168, RZ, RZ, R140 ;  /* 0x000000ffffa87224 */ /* 0x000fce00078e008c */
.L_x_11789:
[----:B------:R-:W-:Y:S05]  /*ce30*/  BSYNC.RECONVERGENT B0 ;  /* 0x0000000000007941 */ /* 0x000fea0003800200 */
.L_x_11788:
        /* <DEDUP_REMOVED lines=8> */
[----:B------:R-:W-:Y:S02]  /*cec0*/  IMAD.MOV.U32 R142, RZ, RZ, 0x2 ;  /* 0x00000002ff8e7424 */ /* 0x000fe400078e00ff */
[----:B------:R-:W-:Y:S01]  /*ced0*/  FMUL.FTZ R140, R140, R35 ;  /* 0x000000238c8c7220 */ /* 0x000fe20000410000 */
[----:B------:R-:W-:Y:S01]  /*cee0*/  FSETP.GTU.FTZ.AND P1, PT, R141, R36, PT ;  /* 0x000000248d00720b */ /* 0x000fe20003f3c000 */
[----:B------:R-:W-:-:S03]  /*cef0*/  HADD2.F32 R141, -RZ, R40.H1_H1 ;  /* 0x30000028ff8d7230 */ /* 0x000fc60000004100 */
        /* <DEDUP_REMOVED lines=14> */
.L_x_11795:
        /* <DEDUP_REMOVED lines=13> */
.L_x_11797:
[----:B------:R-:W-:Y:S05]  /*d0b0*/  BSYNC.RECONVERGENT B1 ;  /* 0x0000000000017941 */ /* 0x000fea0003800200 */
.L_x_11796:
        /* <DEDUP_REMOVED lines=49> */
.L_x_11794:
[----:B------:R-:W-:Y:S05]  /*d3d0*/  BSYNC.RECONVERGENT B0 ;  /* 0x0000000000007941 */ /* 0x000fea0003800200 */
.L_x_11793:
        /* <DEDUP_REMOVED lines=24> */
.L_x_11800:
        /* <DEDUP_REMOVED lines=13> */
.L_x_11802:
[----:B------:R-:W-:Y:S05]  /*d630*/  BSYNC.RECONVERGENT B1 ;  /* 0x0000000000017941 */ /* 0x000fea0003800200 */
.L_x_11801:
        /* <DEDUP_REMOVED lines=46> */
[----:B------:R-:W-:Y:S02]  /*d920*/  LOP3.LUT R196, R28, R196, R141, 0x96, !PT ;  /* 0x000000c41cc47212 */ /* 0x000fe400078e968d */
[----:B------:R-:W-:Y:S01]  /*d930*/  MOV R141, R168 ;  /* 0x000000a8008d7202 */ /* 0x000fe20000000f00 */
[----:B------:R-:W-:-:S07]  /*d940*/  IMAD.MOV.U32 R168, RZ, RZ, R140 ;  /* 0x000000ffffa87224 */ /* 0x000fce00078e008c */
.L_x_11799:
[----:B------:R-:W-:Y:S05]  /*d950*/  BSYNC.RECONVERGENT B0 ;  /* 0x0000000000007941 */ /* 0x000fea0003800200 */
.L_x_11798:
        /* <DEDUP_REMOVED lines=24> */
.L_x_11805:
        /* <DEDUP_REMOVED lines=13> */
.L_x_11807:
[----:B------:R-:W-:Y:S05]  /*dbb0*/  BSYNC.RECONVERGENT B1 ;  /* 0x0000000000017941 */ /* 0x000fea0003800200 */
.L_x_11806:
        /* <DEDUP_REMOVED lines=49> */
.L_x_11804:
[----:B------:R-:W-:Y:S05]  /*ded0*/  BSYNC.RECONVERGENT B0 ;  /* 0x0000000000007941 */ /* 0x000fea0003800200 */
.L_x_11803:
        /* <DEDUP_REMOVED lines=24> */
.L_x_11810:
        /* <DEDUP_REMOVED lines=13> */
.L_x_11812:
[----:B------:R-:W-:Y:S05]  /*e130*/  BSYNC.RECONVERGENT B1 ;  /* 0x0000000000017941 */ /* 0x000fea0003800200 */
.L_x_11811:
        /* <DEDUP_REMOVED lines=49> */
.L_x_11809:
[----:B------:R-:W-:Y:S05]  /*e450*/  BSYNC.RECONVERGENT B0 ;  /* 0x0000000000007941 */ /* 0x000fea0003800200 */
.L_x_11808:
        /* <DEDUP_REMOVED lines=24> */
.L_x_11815:
        /* <DEDUP_REMOVED lines=13> */
.L_x_11817:
[----:B------:R-:W-:Y:S05]  /*e6b0*/  BSYNC.RECONVERGENT B1 ;  /* 0x0000000000017941 */ /* 0x000fea0003800200 */
.L_x_11816:
        /* <DEDUP_REMOVED lines=49> */
.L_x_11814:
[----:B------:R-:W-:Y:S05]  /*e9d0*/  BSYNC.RECONVERGENT B0 ;  /* 0x0000000000007941 */ /* 0x000fea0003800200 */
.L_x_11813:
        /* <DEDUP_REMOVED lines=24> */
.L_x_11820:
        /* <DEDUP_REMOVED lines=15> */
.L_x_11822:
[----:B------:R-:W-:Y:S05]  /*ec50*/  BSYNC.RECONVERGENT B1 ;  /* 0x0000000000017941 */ /* 0x000fea0003800200 */
.L_x_11821:
        /* <DEDUP_REMOVED lines=49> */
.L_x_11819:
[----:B------:R-:W-:Y:S05]  /*ef70*/  BSYNC.RECONVERGENT B0 ;  /* 0x0000000000007941 */ /* 0x000fea0003800200 */
.L_x_11818:
        /* <DEDUP_REMOVED lines=16> */
.L_x_11782:
        /* <DEDUP_REMOVED lines=16> */
.L_x_11826:
        /* <DEDUP_REMOVED lines=13> */
.L_x_11828:
[----:B------:R-:W-:Y:S05]  /*f250*/  BSYNC.RECONVERGENT B1 ;  /* 0x0000000000017941 */ /* 0x000fea0003800200 */
.L_x_11827:
        /* <DEDUP_REMOVED lines=48> */
.L_x_11825:
[----:B------:R-:W-:Y:S05]  /*f560*/  BSYNC.RECONVERGENT B0 ;  /* 0x0000000000007941 */ /* 0x000fea0003800200 */
.L_x_11824:
        /* <DEDUP_REMOVED lines=25> */
.L_x_11831:
        /* <DEDUP_REMOVED lines=13> */
.L_x_11833:
[----:B------:R-:W-:Y:S05]  /*f7d0*/  BSYNC.RECONVERGENT B1 ;  /* 0x0000000000017941 */ /* 0x000fea0003800200 */
.L_x_11832:
        /* <DEDUP_REMOVED lines=49> */
.L_x_11830:
[----:B------:R-:W-:Y:S05]  /*faf0*/  BSYNC.RECONVERGENT B0 ;  /* 0x0000000000007941 */ /* 0x000fea0003800200 */
.L_x_11829:
[----:B------:R-:W-:Y:S01]  /*fb00*/  I2FP.F32.U32 R141, R141 ;  /* 0x0000008d008d7245 */ /* 0x000fe20000201000 */
[----:B------:R-:W-:Y:S01]  /*fb10*/  HADD2.F32 R143, -RZ, R144.H1_H1 ;  /* 0x30000090ff8f7230 */ /* 0x000fe20000004100 */
[----:B------:R-:W-:Y:S01]  /*fb20*/  ISETP.NE.AND P2, PT, R152, 0x1, PT ;  /* 0x000000019800780c */ /* 0x000fe20003f45270 */
[----:B------:R-:W-:Y:S01]  /*fb30*/  HADD2.F32 R142, -RZ, R64.H1_H1 ;  /* 0x30000040ff8e7230 */ /* 0x000fe20000004100 */
[----:B------:R-:W-:Y:S01]  /*fb40*/  LOP3.LUT R6, R6, 0xfffffffd, RZ, 0xc0, !PT ;  /* 0xfffffffd06067812 */ /* 0x000fe200078ec0ff */
[----:B------:R-:W-:Y:S01]  /*fb50*/  FFMA.FTZ R141, R141, R34, 1.1641532182693481445e-10 ;  /* 0x2f0000008d8d7423 */ /* 0x000fe20000010022 */
[----:B------:R-:W-:Y:S01]  /*fb60*/  FMUL.FTZ R140, R143, R22 ;  /* 0x000000168f8c7220 */ /* 0x000fe20000410000 */
[----:B------:R-:W-:Y:S03]  /*fb70*/  BSSY.RECONVERGENT B0, `(.L_x_11834) ;  /* 0x0000051000007945 */ /* 0x000fe60003800200 */
[----:B------:R-:W-:Y:S01]  /*fb80*/  FMUL.FTZ R140, R140, R35 ;  /* 0x000000238c8c7220 */ /* 0x000fe20000410000 */
[----:B------:R-:W-:-:S02]  /*fb90*/  FSETP.GTU.FTZ.AND P1, PT, R141, R36, PT ;  /* 0x000000248d00720b */ /* 0x000fc40003f3c000 */
[----:B------:R-:W-:Y:S02]  /*fba0*/  MOV R141, R192 ;  /* 0x000000c0008d7202 */ /* 0x000fe40000000f00 */
[----:B------:R-:W-:Y:S02]  /*fbb0*/  FSEL R151, R140, RZ, !P1 ;  /* 0x000000ff8c977208 */ /* 0x000fe40004800000 */
        /* <DEDUP_REMOVED lines=13> */
.L_x_11836:
        /* <DEDUP_REMOVED lines=13> */
.L_x_11838:
[----:B------:R-:W-:Y:S05]  /*fd60*/  BSYNC.RECONVERGENT B1 ;  /* 0x0000000000017941 */ /* 0x000fea0003800200 */
.L_x_11837:
        /* <DEDUP_REMOVED lines=49> */
.L_x_11835:
[----:B------:R-:W-:Y:S05]  /*10080*/  BSYNC.RECONVERGENT B0 ;  /* 0x0000000000007941 */ /* 0x000fea0003800200 */
.L_x_11834:
        /* <DEDUP_REMOVED lines=23> */
.L_x_11841:
        /* <DEDUP_REMOVED lines=13> */
.L_x_11843:
[----:B------:R-:W-:Y:S05]  /*102d0*/  BSYNC.RECONVERGENT B1 ;  /* 0x0000000000017941 */ /* 0x000fea0003800200 */
.L_x_11842:
        /* <DEDUP_REMOVED lines=49> */
.L_x_11840:
[----:B------:R-:W-:Y:S05]  /*105f0*/  BSYNC.RECONVERGENT B0 ;  /* 0x0000000000007941 */ /* 0x000fea0003800200 */
.L_x_11839:
        /* <DEDUP_REMOVED lines=23> */
.L_x_11846:
        /* <DEDUP_REMOVED lines=13> */
.L_x_11848:
[----:B------:R-:W-:Y:S05]  /*10840*/  BSYNC.RECONVERGENT B1 ;  /* 0x0000000000017941 */ /* 0x000fea0003800200 */
.L_x_11847:
        /* <DEDUP_REMOVED lines=49> */
.L_x_11845:
[----:B------:R-:W-:Y:S05]  /*10b60*/  BSYNC.RECONVERGENT B0 ;  /* 0x0000000000007941 */ /* 0x000fea0003800200 */
.L_x_11844:
        /* <DEDUP_REMOVED lines=23> */
.L_x_11851:
        /* <DEDUP_REMOVED lines=13> */
.L_x_11853:
[----:B------:R-:W-:Y:S05]  /*10db0*/  BSYNC.RECONVERGENT B1 ;  /* 0x0000000000017941 */ /* 0x000fea0003800200 */
.L_x_11852:
        /* <DEDUP_REMOVED lines=49> */
.L_x_11850:
[----:B------:R-:W-:Y:S05]  /*110d0*/  BSYNC.RECONVERGENT B0 ;  /* 0x0000000000007941 */ /* 0x000fea0003800200 */
.L_x_11849:
        /* <DEDUP_REMOVED lines=23> */
.L_x_11856:
        /* <DEDUP_REMOVED lines=13> */
.L_x_11858:
[----:B------:R-:W-:Y:S05]  /*11320*/  BSYNC.RECONVERGENT B1 ;  /* 0x0000000000017941 */ /* 0x000fea0003800200 */
.L_x_11857:
        /* <DEDUP_REMOVED lines=49> */
.L_x_11855:
[----:B------:R-:W-:Y:S05]  /*11640*/  BSYNC.RECONVERGENT B0 ;  /* 0x0000000000007941 */ /* 0x000fea0003800200 */
.L_x_11854:
        /* <DEDUP_REMOVED lines=23> */
.L_x_11861:
        /* <DEDUP_REMOVED lines=15> */
.L_x_11863:
[----:B------:R-:W-:Y:S05]  /*118b0*/  BSYNC.RECONVERGENT B1 ;  /* 0x0000000000017941 */ /* 0x000fea0003800200 */
.L_x_11862:
        /* <DEDUP_REMOVED lines=49> */
.L_x_11860:
[----:B------:R-:W-:Y:S05]  /*11bd0*/  BSYNC.RECONVERGENT B0 ;  /* 0x0000000000007941 */ /* 0x000fea0003800200 */
.L_x_11859:
        /* <DEDUP_REMOVED lines=14> */
.L_x_11823:
[----:B------:R-:W0:Y:S01]  /*11cc0*/  @P0 LDC.64 R174, c[0x0][0x3a0] ;  /* 0x0000e800ffae0b82 */ /* 0x000e220000000a00 */
[----:B------:R-:W-:Y:S01]  /*11cd0*/  SEL R170, RZ, 0x10000, !P5 ;  /* 0x00010000ffaa7807 */ /* 0x000fe20006800000 */
[----:B------:R-:W-:Y:S01]  /*11ce0*/  VIADD R165, R8, 0x60 ;  /* 0x0000006008a57836 */ /* 0x000fe20000000000 */
[----:B------:R-:W-:Y:S01]  /*11cf0*/  LOP3.LUT P5, RZ, R6, 0x2, RZ, 0xc0, !PT ;  /* 0x0000000206ff7812 */ /* 0x000fe200078ac0ff */
[----:B------:R-:W-:Y:S01]  /*11d00*/  IMAD.WIDE.U32 R172, R149, 0x8, R156 ;  /* 0x0000000895ac7825 */ /* 0x000fe200078e009c */
        /* <DEDUP_REMOVED lines=11> */
[----:B0-----:R-:W-:Y:S01]  /*11dc0*/  @P0 IMAD.WIDE.U32 R174, R165, 0x10, R174 ;  /* 0x00000010a5ae0825 */ /* 0x001fe200078e00ae */
[----:B------:R-:W-:Y:S01]  /*11dd0*/  LOP3.LUT R177, R177, R176, RZ, 0xfc, !PT ;  /* 0x000000b0b1b17212 */ /* 0x000fe200078efcff */
[----:B------:R0:W-:Y:S01]  /*11de0*/  STG.E.128 desc[UR6][R170.64], R140 ;  /* 0x0000008caa007986 */ /* 0x0001e2000c101d06 */
[----:B------:R-:W-:Y:S01]  /*11df0*/  LOP3.LUT R176, R144, R145, RZ, 0xfc, !PT ;  /* 0x0000009190b07212 */ /* 0x000fe200078efcff */
[----:B------:R-:W-:-:S04]  /*11e00*/  IMAD.WIDE.U32 R144, R165, 0x10, R162 ;  /* 0x00000010a5907825 */ /* 0x000fc800078e00a2 */
[----:B------:R0:W-:Y:S04]  /*11e10*/  STG.E.64 desc[UR6][R172.64], R176 ;  /* 0x000000b0ac007986 */ /* 0x0001e8000c101b06 */
[----:B------:R0:W5:Y:S04]  /*11e20*/  @P0 LDG.E.128 R40, desc[UR6][R174.64] ;  /* 0x00000006ae280981 */ /* 0x000168000c1e1d00 */
[----:B------:R-:W5:Y:S01]  /*11e30*/  LDG.E.128 R144, desc[UR6][R144.64] ;  /* 0x0000000690907981 */ /* 0x000f62000c1e1d00 */
        /* <DEDUP_REMOVED lines=17> */
.L_x_11867:
        /* <DEDUP_REMOVED lines=13> */
.L_x_11869:
[----:B------:R-:W-:Y:S05]  /*12020*/  BSYNC.RECONVERGENT B1 ;  /* 0x0000000000017941 */ /* 0x000fea0003800200 */
.L_x_11868:
        /* <DEDUP_REMOVED lines=48> */
.L_x_11866:
[----:B------:R-:W-:Y:S05]  /*12330*/  BSYNC.RECONVERGENT B0 ;  /* 0x0000000000007941 */ /* 0x000fea0003800200 */
.L_x_11865:
        /* <DEDUP_REMOVED lines=26> */
.L_x_11872:
        /* <DEDUP_REMOVED lines=13> */
.L_x_11874:
[----:B------:R-:W-:Y:S05]  /*125b0*/  BSYNC.RECONVERGENT B1 ;  /* 0x0000000000017941 */ /* 0x000fea0003800200 */
.L_x_11873:
        /* <DEDUP_REMOVED lines=49> */
.L_x_11871:
[----:B------:R-:W-:Y:S05]  /*128d0*/  BSYNC.RECONVERGENT B0 ;  /* 0x0000000000007941 */ /* 0x000fea0003800200 */
.L_x_11870:
[----:B------:R-:W-:Y:S01]  /*128e0*/  I2FP.F32.U32 R141, R141 ;  /* 0x0000008d008d7245 */ /* 0x000fe20000201000 */
[----:B------:R-:W-:Y:S01]  /*128f0*/  HADD2.F32 R143, -RZ, R144.H1_H1 ;  /* 0x30000090ff8f7230 */ /* 0x000fe20000004100 */
[----:B------:R-:W-:Y:S01]  /*12900*/  ISETP.NE.AND P2, PT, R169, 0x1, PT ;  /* 0x00000001a900780c */ /* 0x000fe20003f45270 */
[----:B------:R-:W-:Y:S01]  /*12910*/  BSSY.RECONVERGENT B0, `(.L_x_11875) ;  /* 0x0000056000007945 */ /* 0x000fe20003800200 */
[----:B------:R-:W-:Y:S01]  /*12920*/  LOP3.LUT R6, R6, 0xfffffffd, RZ, 0xc0, !PT ;  /* 0xfffffffd06067812 */ /* 0x000fe200078ec0ff */
[----:B------:R-:W-:Y:S01]  /*12930*/  FFMA.FTZ R141, R141, R34, 1.1641532182693481445e-10 ;  /* 0x2f0000008d8d7423 */ /* 0x000fe20000010022 */
[----:B------:R-:W-:Y:S01]  /*12940*/  FMUL.FTZ R140, R143, R22 ;  /* 0x000000168f8c7220 */ /* 0x000fe20000410000 */
[----:B------:R-:W-:Y:S02]  /*12950*/  HADD2.F32 R143, -RZ, R40.H1_H1 ;  /* 0x30000028ff8f7230 */ /* 0x000fe40000004100 */
[----:B------:R-:W-:Y:S02]  /*12960*/  HFMA2 R142, -RZ, RZ, 0, 1.1920928955078125e-07 ;  /* 0x00000002ff8e7431 */ /* 0x000fe400000001ff */
[----:B------:R-:W-:Y:S01]  /*12970*/  FMUL.FTZ R140, R140, R35 ;  /* 0x000000238c8c7220 */ /* 0x000fe20000410000 */
[----:B------:R-:W-:Y:S01]  /*12980*/  FSETP.GTU.FTZ.AND P1, PT, R141, R36, PT ;  /* 0x000000248d00720b */ /* 0x000fe20003f3c000 */
[----:B------:R-:W-:-:S03]  /*12990*/  HADD2.F32 R141, -RZ, R60.H1_H1 ;  /* 0x3000003cff8d7230 */ /* 0x000fc60000004100 */
        /* <DEDUP_REMOVED lines=14> */
.L_x_11877:
        /* <DEDUP_REMOVED lines=13> */
.L_x_11879:
[----:B------:R-:W-:Y:S05]  /*12b50*/  BSYNC.RECONVERGENT B1 ;  /* 0x0000000000017941 */ /* 0x000fea0003800200 */
.L_x_11878:
        /* <DEDUP_REMOVED lines=49> */
.L_x_11876:
[----:B------:R-:W-:Y:S05]  /*12e70*/  BSYNC.RECONVERGENT B0 ;  /* 0x0000000000007941 */ /* 0x000fea0003800200 */
.L_x_11875:
        /* <DEDUP_REMOVED lines=24> */
.L_x_11882:
        /* <DEDUP_REMOVED lines=13> */
.L_x_11884:
[----:B------:R-:W-:Y:S05]  /*130d0*/  BSYNC.RECONVERGENT B1 ;  /* 0x0000000000017941 */ /* 0x000fea0003800200 */
.L_x_11883:
[----:B------:R-:W-:Y:S01]  /*130e0*/  IMAD.WIDE.U32 R142, R0, -0x326172a9, RZ ;  /* 0xcd9e8d57008e7825 */ /* 0x000fe200078e00ff */
[----:B------:R-:W-:-:S03]  /*130f0*/  LOP3.LUT R172, R5, R141, R161, 0x96, !PT ;  /* 0x0000008d05ac7212 */ /* 0x000fc600078e96a1 */
[----:B------:R-:W-:Y:S01]  /*13100*/  IMAD.MOV.U32 R144, RZ, RZ, RZ ;  /* 0x000000ffff907224 */ /* 0x000fe200078e00ff */
        /* <DEDUP_REMOVED lines=30> */
[----:B------:R-:W-:-:S03]  /*132f0*/  LOP3.LUT R142, R30, R170, R173, 0x96, !PT ;  /* 0x000000aa1e8e7212 */ /* 0x000fc600078e96ad */
        /* <DEDUP_REMOVED lines=15> */
.L_x_11881:
[----:B------:R-:W-:Y:S05]  /*133f0*/  BSYNC.RECONVERGENT B0 ;  /* 0x0000000000007941 */ /* 0x000fea0003800200 */
.L_x_11880:
        /* <DEDUP_REMOVED lines=24> */
.L_x_11887:
        /* <DEDUP_REMOVED lines=13> */
.L_x_11889:
[----:B------:R-:W-:Y:S05]  /*13650*/  BSYNC.RECONVERGENT B1 ;  /* 0x0000000000017941 */ /* 0x000fea0003800200 */
.L_x_11888:
        /* <DEDUP_REMOVED lines=46> */
[----:B------:R-:W-:Y:S02]  /*13940*/  LOP3.LUT R196, R28, R196, R141, 0x96, !PT ;  /* 0x000000c41cc47212 */ /* 0x000fe400078e968d */
[----:B------:R-:W-:Y:S01]  /*13950*/  MOV R141, R176 ;  /* 0x000000b0008d7202 */ /* 0x000fe20000000f00 */
[----:B------:R-:W-:-:S07]  /*13960*/  IMAD.MOV.U32 R176, RZ, RZ, R140 ;  /* 0x000000ffffb07224 */ /* 0x000fce00078e008c */
.L_x_11886:
[----:B------:R-:W-:Y:S05]  /*13970*/  BSYNC.RECONVERGENT B0 ;  /* 0x0000000000007941 */ /* 0x000fea0003800200 */
.L_x_11885:
        /* <DEDUP_REMOVED lines=24> */
.L_x_11892:
        /* <DEDUP_REMOVED lines=13> */
.L_x_11894:
[----:B------:R-:W-:Y:S05]  /*13bd0*/  BSYNC.RECONVERGENT B1 ;  /* 0x0000000000017941 */ /* 0x000fea0003800200 */
.L_x_11893:
[----:B------:R-:W-:Y:S01]  /*13be0*/  IMAD.WIDE.U32 R144, R0, -0x326172a9, RZ ;  /* 0xcd9e8d5700907825 */ /* 0x000fe200078e00ff */
[----:B------:R-:W-:-:S04]  /*13bf0*/  LOP3.LUT R140, R5, R143, R161, 0x96, !PT ;  /* 0x0000008f058c7212 */ /* 0x000fc800078e96a1 */
        /* <DEDUP_REMOVED lines=47> */
.L_x_11891:
[----:B------:R-:W-:Y:S05]  /*13ef0*/  BSYNC.RECONVERGENT B0 ;  /* 0x0000000000007941 */ /* 0x000fea0003800200 */
.L_x_11890:
        /* <DEDUP_REMOVED lines=24> */
.L_x_11897:
        /* <DEDUP_REMOVED lines=13> */
.L_x_11899:
[----:B------:R-:W-:Y:S05]  /*14150*/  BSYNC.RECONVERGENT B1 ;  /* 0x0000000000017941 */ /* 0x000fea0003800200 */
.L_x_11898:
        /* <DEDUP_REMOVED lines=49> */
.L_x_11896:
[----:B------:R-:W-:Y:S05]  /*14470*/  BSYNC.RECONVERGENT B0 ;  /* 0x0000000000007941 */ /* 0x000fea0003800200 */
.L_x_11895:
        /* <DEDUP_REMOVED lines=24> */
.L_x_11902:
        /* <DEDUP_REMOVED lines=15> */
.L_x_11904:
[----:B------:R-:W-:Y:S05]  /*146f0*/  BSYNC.RECONVERGENT B1 ;  /* 0x0000000000017941 */ /* 0x000fea0003800200 */
.L_x_11903:
        /* <DEDUP_REMOVED lines=47> */
[----:B------:R-:W-:Y:S01]  /*149f0*/  IMAD.MOV.U32 R141, RZ, RZ, R176 ;  /* 0x000000ffff8d7224 */ /* 0x000fe200078e00b0 */
[----:B------:R-:W-:-:S07]  /*14a00*/  MOV R176, R140 ;  /* 0x0000008c00b07202 */ /* 0x000fce0000000f00 */
.L_x_11901:
[----:B------:R-:W-:Y:S05]  /*14a10*/  BSYNC.RECONVERGENT B0 ;  /* 0x0000000000007941 */ /* 0x000fea0003800200 */
.L_x_11900:
        /* <DEDUP_REMOVED lines=16> */
.L_x_11864:
        /* <DEDUP_REMOVED lines=16> */
.L_x_11908:
        /* <DEDUP_REMOVED lines=13> */
.L_x_11910:
[----:B------:R-:W-:Y:S05]  /*14cf0*/  BSYNC.RECONVERGENT B1 ;  /* 0x0000000000017941 */ /* 0x000fea0003800200 */
.L_x_11909:
        /* <DEDUP_REMOVED lines=48> */
.L_x_11907:
[----:B------:R-:W-:Y:S05]  /*15000*/  BSYNC.RECONVERGENT B0 ;  /* 0x0000000000007941 */ /* 0x000fea0003800200 */
.L_x_11906:
        /* <DEDUP_REMOVED lines=25> */
.L_x_11913:
        /* <DEDUP_REMOVED lines=13> */
.L_x_11915:
[----:B------:R-:W-:Y:S05]  /*15270*/  BSYNC.RECONVERGENT B1 ;  /* 0x0000000000017941 */ /* 0x000fea0003800200 */
.L_x_11914:
        /* <DEDUP_REMOVED lines=49> */
.L_x_11912:
[----:B------:R-:W-:Y:S05]  /*15590*/  BSYNC.RECONVERGENT B0 ;  /* 0x0000000000007941 */ /* 0x000fea0003800200 */
.L_x_11911:
[----:B------:R-:W-:Y:S01]  /*155a0*/  I2FP.F32.U32 R141, R141 ;  /* 0x0000008d008d7245 */ /* 0x000fe20000201000 */
[----:B------:R-:W-:Y:S01]  /*155b0*/  HADD2.F32 R143, -RZ, R144.H1_H1 ;  /* 0x30000090ff8f7230 */ /* 0x000fe20000004100 */
        /* <DEDUP_REMOVED lines=23> */
.L_x_11918:
        /* <DEDUP_REMOVED lines=13> */
.L_x_11920:
[----:B------:R-:W-:Y:S05]  /*15800*/  BSYNC.RECONVERGENT B1 ;  /* 0x0000000000017941 */ /* 0x000fea0003800200 */
.L_x_11919:
        /* <DEDUP_REMOVED lines=49> */
.L_x_11917:
[----:B------:R-:W-:Y:S05]  /*15b20*/  BSYNC.RECONVERGENT B0 ;  /* 0x0000000000007941 */ /* 0x000fea0003800200 */
.L_x_11916:
        /* <DEDUP_REMOVED lines=23> */
.L_x_11923:
        /* <DEDUP_REMOVED lines=13> */
.L_x_11925:
[----:B------:R-:W-:Y:S05]  /*15d70*/  BSYNC.RECONVERGENT B1 ;  /* 0x0000000000017941 */ /* 0x000fea0003800200 */
.L_x_11924:
[----:B------:R-:W-:Y:S01]  /*15d80*/  IMAD.WIDE.U32 R142, R0, -0x326172a9, RZ ;  /* 0xcd9e8d57008e7825 */ /* 0x000fe200078e00ff */
[----:B------:R-:W-:-:S04]  /*15d90*/  LOP3.LUT R172, R5, R141, R161, 0x96, !PT ;  /* 0x0000008d05ac7212 */ /* 0x000fc800078e96a1 */
        /* <DEDUP_REMOVED lines=47> */
.L_x_11922:
[----:B------:R-:W-:Y:S05]  /*16090*/  BSYNC.RECONVERGENT B0 ;  /* 0x0000000000007941 */ /* 0x000fea0003800200 */
.L_x_11921:
        /* <DEDUP_REMOVED lines=23> */
.L_x_11928:
        /* <DEDUP_REMOVED lines=13> */
.L_x_11930:
[----:B------:R-:W-:Y:S05]  /*162e0*/  BSYNC.RECONVERGENT B1 ;  /* 0x0000000000017941 */ /* 0x000fea0003800200 */
.L_x_11929:
        /* <DEDUP_REMOVED lines=43> */
[----:B------:R-:W-:Y:S02]  /*165a0*/  HFMA2 R144, -RZ, RZ, 0, 0 ;  /* 0x00000000ff907431 */ /* 0x000fe400000001ff */
[----:B------:R-:W-:Y:S01]  /*165b0*/  IMAD.WIDE.U32 R140, R140, -0x2daee0ad, RZ ;  /* 0xd2511f538c8c7825 */ /* 0x000fe200078e00ff */
[----:B------:R-:W-:-:S04]  /*165c0*/  LOP3.LUT R186, R143, R186, R193, 0x96, !PT ;  /* 0x000000ba8fba7212 */ /* 0x000fc800078e96c1 */
[----:B------:R-:W-:Y:S02]  /*165d0*/  LOP3.LUT R196, R28, R196, R141, 0x96, !PT ;  /* 0x000000c41cc47212 */ /* 0x000fe400078e968d */
[----:B------:R-:W-:Y:S01]  /*165e0*/  MOV R141, R176 ;  /* 0x000000b0008d7202 */ /* 0x000fe20000000f00 */
[----:B------:R-:W-:-:S07]  /*165f0*/  IMAD.MOV.U32 R176, RZ, RZ, R140 ;  /* 0x000000ffffb07224 */ /* 0x000fce00078e008c */
.L_x_11927:
[----:B------:R-:W-:Y:S05]  /*16600*/  BSYNC.RECONVERGENT B0 ;  /* 0x0000000000007941 */ /* 0x000fea0003800200 */
.L_x_11926:
        /* <DEDUP_REMOVED lines=23> */
.L_x_11933:
        /* <DEDUP_REMOVED lines=13> */
.L_x_11935:
[----:B------:R-:W-:Y:S05]  /*16850*/  BSYNC.RECONVERGENT B1 ;  /* 0x0000000000017941 */ /* 0x000fea0003800200 */
.L_x_11934:
        /* <DEDUP_REMOVED lines=49> */
.L_x_11932:
[----:B------:R-:W-:Y:S05]  /*16b70*/  BSYNC.RECONVERGENT B0 ;  /* 0x0000000000007941 */ /* 0x000fea0003800200 */
.L_x_11931:
        /* <DEDUP_REMOVED lines=23> */
.L_x_11938:
        /* <DEDUP_REMOVED lines=13> */
.L_x_11940:
[----:B------:R-:W-:Y:S05]  /*16dc0*/  BSYNC.RECONVERGENT B1 ;  /* 0x0000000000017941 */ /* 0x000fea0003800200 */
.L_x_11939:
        /* <DEDUP_REMOVED lines=49> */
.L_x_11937:
[----:B------:R-:W-:Y:S05]  /*170e0*/  BSYNC.RECONVERGENT B0 ;  /* 0x0000000000007941 */ /* 0x000fea0003800200 */
.L_x_11936:
        /* <DEDUP_REMOVED lines=23> */
.L_x_11943:
        /* <DEDUP_REMOVED lines=15> */
.L_x_11945:
[----:B------:R-:W-:Y:S05]  /*17350*/  BSYNC.RECONVERGENT B1 ;  /* 0x0000000000017941 */ /* 0x000fea0003800200 */
.L_x_11944:
        /* <DEDUP_REMOVED lines=49> */
.L_x_11942:
[----:B------:R-:W-:Y:S05]  /*17670*/  BSYNC.RECONVERGENT B0 ;  /* 0x0000000000007941 */ /* 0x000fea0003800200 */
.L_x_11941:
        /* <DEDUP_REMOVED lines=14> */
.L_x_11905:
[----:B------:R-:W0:Y:S01]  /*17760*/  @P0 LDC.64 R144, c[0x0][0x3a0] ;  /* 0x0000e800ff900b82 */ /* 0x000e220000000a00 */
[----:B------:R-:W-:Y:S01]  /*17770*/  SEL R178, RZ, 0x10000, !P5 ;  /* 0x00010000ffb27807 */ /* 0x000fe20006800000 */
[C---:B------:R-:W-:Y:S01]  /*17780*/  IMAD.WIDE.U32 R180, R165.reuse, 0x10, R158 ;  /* 0x00000010a5b47825 */ /* 0x040fe200078e009e */
[----:B------:R-:W-:Y:S02]  /*17790*/  LOP3.LUT P5, RZ, R6, 0x2, RZ, 0xc0, !PT ;  /* 0x0000000206ff7812 */ /* 0x000fe400078ac0ff */
[----:B------:R-:W-:Y:S01]  /*177a0*/  SEL R175, RZ, 0x1000000, !P2 ;  /* 0x01000000ffaf7807 */ /* 0x000fe20005000000 */
[----:B------:R-:W-:Y:S01]  /*177b0*/  IMAD.WIDE.U32 R182, R165, 0x8, R156 ;  /* 0x00000008a5b67825 */ /* 0x000fe200078e009c */
[----:B------:R-:W-:Y:S01]  /*177c0*/  SEL R147, RZ, 0x10000, !P1 ;  /* 0x00010000ff937807 */ /* 0x000fe20004800000 */
[----:B------:R1:W-:Y:S01]  /*177d0*/  STG.E.128 desc[UR6][R180.64], R140 ;  /* 0x0000008cb4007986 */ /* 0x0003e2000c101d06 */
[----:B------:R-:W-:Y:S02]  /*177e0*/  SEL R146, RZ, 0x100, !P5 ;  /* 0x00000100ff927807 */ /* 0x000fe40006800000 */
[----:B------:R-:W-:-:S02]  /*177f0*/  SEL R177, RZ, 0x1000000, !P6 ;  /* 0x01000000ffb17807 */ /* 0x000fc40007000000 */
[----:B------:R-:W-:Y:S02]  /*17800*/  SEL R179, RZ, 0x100, !P4 ;  /* 0x00000100ffb37807 */ /* 0x000fe40006000000 */
[----:B------:R-:W-:Y:S02]  /*17810*/  LOP3.LUT P6, RZ, R6, 0x4, RZ, 0xc0, !PT ;  /* 0x0000000406ff7812 */ /* 0x000fe400078cc0ff */
[----:B------:R-:W-:Y:S02]  /*17820*/  LOP3.LUT R146, R146, R175, R147, 0xfe, !PT ;  /* 0x000000af92927212 */ /* 0x000fe400078efe93 */
[----:B------:R-:W-:Y:S02]  /*17830*/  LOP3.LUT R179, R179, R177, R178, 0xfe, !PT ;  /* 0x000000b1b3b37212 */ /* 0x000fe400078efeb2 */
[----:B------:R-:W-:Y:S02]  /*17840*/  IADD3 R175, PT, PT, R8, 0x80, RZ ;  /* 0x0000008008af7810 */ /* 0x000fe40007ffe0ff */
[----:B------:R-:W-:-:S02]  /*17850*/  SEL R178, RZ, 0x1, !P3 ;  /* 0x00000001ffb27807 */ /* 0x000fc40005800000 */
[----:B------:R-:W-:Y:S01]  /*17860*/  SEL R147, RZ, 0x1, !P6 ;  /* 0x00000001ff937807 */ /* 0x000fe20007000000 */
[----:B0-----:R-:W-:Y:S01]  /*17870*/  @P0 IMAD.WIDE.U32 R184, R175, 0x10, R144 ;  /* 0x00000010afb80825 */ /* 0x001fe200078e0090 */
[----:B------:R-:W-:Y:S02]  /*17880*/  LOP3.LUT R179, R179, R178, RZ, 0xfc, !PT ;  /* 0x000000b2b3b37212 */ /* 0x000fe400078efcff */
        /* <DEDUP_REMOVED lines=22> */
.L_x_11949:
        /* <DEDUP_REMOVED lines=13> */
.L_x_11951:
[----:B------:R-:W-:Y:S05]  /*17ac0*/  BSYNC.RECONVERGENT B1 ;  /* 0x0000000000017941 */ /* 0x000fea0003800200 */
.L_x_11950:
        /* <DEDUP_REMOVED lines=47> */
[----:B------:R-:W-:-:S07]  /*17dc0*/  LOP3.LUT R196, R28, R196, R201, 0x96, !PT ;  /* 0x000000c41cc47212 */ /* 0x000fce00078e96c9 */
.L_x_11948:
[----:B------:R-:W-:Y:S05]  /*17dd0*/  BSYNC.RECONVERGENT B0 ;  /* 0x0000000000007941 */ /* 0x000fea0003800200 */
.L_x_11947:
        /* <DEDUP_REMOVED lines=26> */
.L_x_11954:
        /* <DEDUP_REMOVED lines=13> */
.L_x_11956:
[----:B------:R-:W-:Y:S05]  /*18050*/  BSYNC.RECONVERGENT B1 ;  /* 0x0000000000017941 */ /* 0x000fea0003800200 */
.L_x_11955:
[----:B------:R-:W-:Y:S01]  /*18060*/  IMAD.WIDE.U32 R180, R0, -0x326172a9, RZ ;  /* 0xcd9e8d5700b47825 */ /* 0x000fe200078e00ff */
[----:B------:R-:W-:Y:S02]  /*18070*/  LOP3.LUT R140, R5, R179, R161, 0x96, !PT ;  /* 0x000000b3058c7212 */ /* 0x000fe400078e96a1 */
[----:B------:R-:W-:Y:S02]  /*18080*/  IADD3 R177, PT, PT, R160, -0x255992d5, RZ ;  /* 0xdaa66d2ba0b17810 */ /* 0x000fe40007ffe0ff */
        /* <DEDUP_REMOVED lines=46> */
.L_x_11953:
[----:B------:R-:W-:Y:S05]  /*18370*/  BSYNC.RECONVERGENT B0 ;  /* 0x0000000000007941 */ /* 0x000fea0003800200 */
.L_x_11952:
        /* <DEDUP_REMOVED lines=26> */
.L_x_11959:
        /* <DEDUP_REMOVED lines=13> */
.L_x_11961:
[----:B------:R-:W-:Y:S05]  /*185f0*/  BSYNC.RECONVERGENT B1 ;  /* 0x0000000000017941 */ /* 0x000fea0003800200 */
.L_x_11960:
        /* <DEDUP_REMOVED lines=49> */
.L_x_11958:
[----:B------:R-:W-:Y:S05]  /*18910*/  BSYNC.RECONVERGENT B0 ;  /* 0x0000000000007941 */ /* 0x000fea0003800200 */
.L_x_11957:
        /* <DEDUP_REMOVED lines=24> */
.L_x_11964:
        /* <DEDUP_REMOVED lines=13> */
.L_x_11966:
[----:B------:R-:W-:Y:S05]  /*18b70*/  BSYNC.RECONVERGENT B1 ;  /* 0x0000000000017941 */ /* 0x000fea0003800200 */
.L_x_11965:
[----:B------:R-:W-:Y:S01]  /*18b80*/  IMAD.WIDE.U32 R180, R0, -0x326172a9, RZ ;  /* 0xcd9e8d5700b47825 */ /* 0x000fe200078e00ff */
[----:B------:R-:W-:-:S03]  /*18b90*/  LOP3.LUT R140, R5, R183, R161, 0x96, !PT ;  /* 0x000000b7058c7212 */ /* 0x000fc600078e96a1 */
[----:B------:R-:W-:Y:S01]  /*18ba0*/  HFMA2 R144, -RZ, RZ, 0, 0 ;  /* 0x00000000ff907431 */ /* 0x000fe200000001ff */
        /* <DEDUP_REMOVED lines=46> */
.L_x_11963:
[----:B------:R-:W-:Y:S05]  /*18e90*/  BSYNC.RECONVERGENT B0 ;  /* 0x0000000000007941 */ /* 0x000fea0003800200 */
.L_x_11962:
        /* <DEDUP_REMOVED lines=24> */
.L_x_11969:
        /* <DEDUP_REMOVED lines=13> */
.L_x_11971:
[----:B------:R-:W-:Y:S05]  /*190f0*/  BSYNC.RECONVERGENT B1 ;  /* 0x0000000000017941 */ /* 0x000fea0003800200 */
.L_x_11970:
[----:B------:R-:W-:Y:S01]  /*19100*/  IMAD.WIDE.U32 R144, R0, -0x326172a9, RZ ;  /* 0xcd9e8d5700907825 */ /* 0x000fe200078e00ff */
[----:B------:R-:W-:Y:S02]  /*19110*/  LOP3.LUT R140, R5, R183, R161, 0x96, !PT ;  /* 0x000000b7058c7212 */ /* 0x000fe400078e96a1 */
[----:B------:R-:W-:Y:S02]  /*19120*/  IADD3 R179, PT, PT, R161, 0x32370b8f, RZ ;  /* 0x32370b8fa1b37810 */ /* 0x000fe40007ffe0ff */
        /* <DEDUP_REMOVED lines=13> */
[----:B------:R-:W-:Y:S01]  /*19200*/  LOP3.LUT R145, R145, R144, R141, 0x96, !PT ;  /* 0x0000009091917212 */ /* 0x000fe200078e968d */
[----:B------:R-:W-:Y:S01]  /*19210*/  VIADD R141, R160, 0x78dde6e4 ;  /* 0x78dde6e4a08d7836 */ /* 0x000fe20000000000 */
[----:B------:R-:W-:-:S03]  /*19220*/  LOP3.LUT R144, R179, R182, R143, 0x96, !PT ;  /* 0x000000b6b3907212 */ /* 0x000fc600078e968f */
        /* <DEDUP_REMOVED lines=30> */
.L_x_11968:
[----:B------:R-:W-:Y:S05]  /*19410*/  BSYNC.RECONVERGENT B0 ;  /* 0x0000000000007941 */ /* 0x000fea0003800200 */
.L_x_11967:
        /* <DEDUP_REMOVED lines=24> */
.L_x_11974:
        /* <DEDUP_REMOVED lines=13> */
.L_x_11976:
[----:B------:R-:W-:Y:S05]  /*19670*/  BSYNC.RECONVERGENT B1 ;  /* 0x0000000000017941 */ /* 0x000fea0003800200 */
.L_x_11975:
        /* <DEDUP_REMOVED lines=28> */
[----:B------:R-:W-:Y:S01]  /*19840*/  IADD3 R141, PT, PT, R161, 0x646e171e, RZ ;  /* 0x646e171ea18d7810 */ /* 0x000fe20007ffe0ff */
        /* <DEDUP_REMOVED lines=20> */
.L_x_11973:
[----:B------:R-:W-:Y:S05]  /*19990*/  BSYNC.RECONVERGENT B0 ;  /* 0x0000000000007941 */ /* 0x000fea0003800200 */
.L_x_11972:
        /* <DEDUP_REMOVED lines=24> */
.L_x_11979:
        /* <DEDUP_REMOVED lines=13> */
.L_x_11981:
[----:B------:R-:W-:Y:S05]  /*19bf0*/  BSYNC.RECONVERGENT B1 ;  /* 0x0000000000017941 */ /* 0x000fea0003800200 */
.L_x_11980:
        /* <DEDUP_REMOVED lines=49> */
.L_x_11978:
[----:B------:R-:W-:Y:S05]  /*19f10*/  BSYNC.RECONVERGENT B0 ;  /* 0x0000000000007941 */ /* 0x000fea0003800200 */
.L_x_11977:
        /* <DEDUP_REMOVED lines=24> */
.L_x_11984:
        /* <DEDUP_REMOVED lines=15> */
.L_x_11986:
[----:B------:R-:W-:Y:S05]  /*1a190*/  BSYNC.RECONVERGENT B1 ;  /* 0x0000000000017941 */ /* 0x000fea0003800200 */
.L_x_11985:
        /* <DEDUP_REMOVED lines=49> */
.L_x_11983:
[----:B------:R-:W-:Y:S05]  /*1a4b0*/  BSYNC.RECONVERGENT B0 ;  /* 0x0000000000007941 */ /* 0x000fea0003800200 */
.L_x_11982:
        /* <DEDUP_REMOVED lines=16> */
.L_x_11946:
        /* <DEDUP_REMOVED lines=16> */
.L_x_11990:
        /* <DEDUP_REMOVED lines=13> */
.L_x_11992:
[----:B------:R-:W-:Y:S05]  /*1a790*/  BSYNC.RECONVERGENT B1 ;  /* 0x0000000000017941 */ /* 0x000fea0003800200 */
.L_x_11991:
        /* <DEDUP_REMOVED lines=48> */
.L_x_11989:
[----:B------:R-:W-:Y:S05]  /*1aaa0*/  BSYNC.RECONVERGENT B0 ;  /* 0x0000000000007941 */ /* 0x000fea0003800200 */
.L_x_11988:
        /* <DEDUP_REMOVED lines=25> */
.L_x_11995:
        /* <DEDUP_REMOVED lines=13> */
.L_x_11997:
[----:B------:R-:W-:Y:S05]  /*1ad10*/  BSYNC.RECONVERGENT B1 ;  /* 0x0000000000017941 */ /* 0x000fea0003800200 */
.L_x_11996:
        /* <DEDUP_REMOVED lines=49> */
.L_x_11994:
[----:B------:R-:W-:Y:S05]  /*1b030*/  BSYNC.RECONVERGENT B0 ;  /* 0x0000000000007941 */ /* 0x000fea0003800200 */
.L_x_11993:
[----:B------:R-:W-:Y:S01]  /*1b040*/  I2FP.F32.U32 R141, R141 ;  /* 0x0000008d008d7245 */ /* 0x000fe20000201000 */
[----:B------:R-:W-:Y:S01]  /*1b050*/  HADD2.F32 R143, -RZ, R144.H1_H1 ;  /* 0x30000090ff8f7230 */ /* 0x000fe20000004100 */
        /* <DEDUP_REMOVED lines=23> */
.L_x_12000:
        /* <DEDUP_REMOVED lines=13> */
.L_x_12002:
[----:B------:R-:W-:Y:S05]  /*1b2a0*/  BSYNC.RECONVERGENT B1 ;  /* 0x0000000000017941 */ /* 0x000fea0003800200 */
.L_x_12001:
        /* <DEDUP_REMOVED lines=49> */
.L_x_11999:
[----:B------:R-:W-:Y:S05]  /*1b5c0*/  BSYNC.RECONVERGENT B0 ;  /* 0x0000000000007941 */ /* 0x000fea0003800200 */
.L_x_11998:
        /* <DEDUP_REMOVED lines=23> */
.L_x_12005:
        /* <DEDUP_REMOVED lines=13> */
.L_x_12007:
[----:B------:R-:W-:Y:S05]  /*1b810*/  BSYNC.RECONVERGENT B1 ;  /* 0x0000000000017941 */ /* 0x000fea0003800200 */
.L_x_12006:
        /* <DEDUP_REMOVED lines=49> */
.L_x_12004:
[----:B------:R-:W-:Y:S05]  /*1bb30*/  BSYNC.RECONVERGENT B0 ;  /* 0x0000000000007941 */ /* 0x000fea0003800200 */
.L_x_12003:
        /* <DEDUP_REMOVED lines=23> */
.L_x_12010:
        /* <DEDUP_REMOVED lines=13> */
.L_x_12012:
[----:B------:R-:W-:Y:S05]  /*1bd80*/  BSYNC.RECONVERGENT B1 ;  /* 0x0000000000017941 */ /* 0x000fea0003800200 */
.L_x_12011:
        /* <DEDUP_REMOVED lines=49> */
.L_x_12009:
[----:B------:R-:W-:Y:S05]  /*1c0a0*/  BSYNC.RECONVERGENT B0 ;  /* 0x0000000000007941 */ /* 0x000fea0003800200 */
.L_x_12008:
        /* <DEDUP_REMOVED lines=23> */
.L_x_12015:
        /* <DEDUP_REMOVED lines=13> */
.L_x_12017:
[----:B------:R-:W-:Y:S05]  /*1c2f0*/  BSYNC.RECONVERGENT B1 ;  /* 0x0000000000017941 */ /* 0x000fea0003800200 */
.L_x_12016:
        /* <DEDUP_REMOVED lines=49> */
.L_x_12014:
[----:B------:R-:W-:Y:S05]  /*1c610*/  BSYNC.RECONVERGENT B0 ;  /* 0x0000000000007941 */ /* 0x000fea0003800200 */
.L_x_12013:
        /* <DEDUP_REMOVED lines=23> */
.L_x_12020:
        /* <DEDUP_REMOVED lines=13> */
.L_x_12022:
[----:B------:R-:W-:Y:S05]  /*1c860*/  BSYNC.RECONVERGENT B1 ;  /* 0x0000000000017941 */ /* 0x000fea0003800200 */
.L_x_12021:
        /* <DEDUP_REMOVED lines=49> */
.L_x_12019:
[----:B------:R-:W-:Y:S05]  /*1cb80*/  BSYNC.RECONVERGENT B0 ;  /* 0x0000000000007941 */ /* 0x000fea0003800200 */
.L_x_12018:
        /* <DEDUP_REMOVED lines=23> */
.L_x_12025:
        /* <DEDUP_REMOVED lines=15> */
.L_x_12027:
[----:B------:R-:W-:Y:S05]  /*1cdf0*/  BSYNC.RECONVERGENT B1 ;  /* 0x0000000000017941 */ /* 0x000fea0003800200 */
.L_x_12026:
        /* <DEDUP_REMOVED lines=49> */
.L_x_12024:
[----:B------:R-:W-:Y:S05]  /*1d110*/  BSYNC.RECONVERGENT B0 ;  /* 0x0000000000007941 */ /* 0x000fea0003800200 */
.L_x_12023:
[----:B------:R-:W-:Y:S01]  /*1d120*/  I2FP.F32.U32 R141, R141 ;  /* 0x0000008d008d7245 */ /* 0x000fe20000201000 */
[----:B------:R-:W-:Y:S02]  /*1d130*/  HADD2.F32 R147, -RZ, R147.H1_H1 ;  /* 0x30000093ff937230 */ /* 0x000fe40000004100 */
        /* <DEDUP_REMOVED lines=9> */
[----:B------:R-:W-:Y:S01]  /*1d1d0*/  FMUL.FTZ R183, R142, R183 ;  /* 0x000000b78eb77220 */ /* 0x000fe20000410000 */
[----:B------:R-:W-:-:S04]  /*1d1e0*/  F2FP.F16.F32.PACK_AB R142, R182, R179 ;  /* 0x000000b3b68e723e */ /* 0x000fc800000000ff */
[----:B------:R-:W-:-:S07]  /*1d1f0*/  F2FP.F16.F32.PACK_AB R143, R183, R181 ;  /* 0x000000b5b78f723e */ /* 0x000fce00000000ff */
.L_x_11987:
[----:B------:R-:W0:Y:S01]  /*1d200*/  @P0 LDC.64 R190, c[0x0][0x3a0] ;  /* 0x0000e800ffbe0b82 */ /* 0x000e220000000a00 */
[----:B------:R-:W-:Y:S01]  /*1d210*/  SEL R184, RZ, 0x10000, !P5 ;  /* 0x00010000ffb87807 */ /* 0x000fe20006800000 */
[----:B------:R-:W-:Y:S01]  /*1d220*/  VIADD R185, R8, 0xa0 ;  /* 0x000000a008b97836 */ /* 0x000fe20000000000 */
[----:B------:R-:W-:Y:S01]  /*1d230*/  LOP3.LUT P5, RZ, R6, 0x2, RZ, 0xc0, !PT ;  /* 0x0000000206ff7812 */ /* 0x000fe200078ac0ff */
[C---:B------:R-:W-:Y:S01]  /*1d240*/  IMAD.WIDE.U32 R198, R175.reuse, 0x10, R158 ;  /* 0x00000010afc67825 */ /* 0x040fe200078e009e */
[----:B------:R-:W-:Y:S02]  /*1d250*/  SEL R147, RZ, 0x1000000, !P6 ;  /* 0x01000000ff937807 */ /* 0x000fe40007000000 */
[----:B------:R-:W-:Y:S01]  /*1d260*/  SEL R189, RZ, 0x100, !P4 ;  /* 0x00000100ffbd7807 */ /* 0x000fe20006000000 */
[----:B------:R-:W-:Y:S01]  /*1d270*/  IMAD.WIDE.U32 R194, R175, 0x8, R156 ;  /* 0x00000008afc27825 */ /* 0x000fe200078e009c */
[----:B------:R-:W-:Y:S01]  /*1d280*/  SEL R146, RZ, 0x1000000, !P2 ;  /* 0x01000000ff927807 */ /* 0x000fe20005000000 */
[----:B------:R1:W-:Y:S01]  /*1d290*/  STG.E.128 desc[UR6][R198.64], R140 ;  /* 0x0000008cc6007986 */ /* 0x0003e2000c101d06 */
[----:B------:R-:W-:-:S02]  /*1d2a0*/  SEL R145, RZ, 0x10000, !P1 ;  /* 0x00010000ff917807 */ /* 0x000fc40004800000 */
[----:B------:R-:W-:Y:S02]  /*1d2b0*/  SEL R144, RZ, 0x100, !P5 ;  /* 0x00000100ff907807 */ /* 0x000fe40006800000 */
[----:B------:R-:W-:Y:S02]  /*1d2c0*/  LOP3.LUT P6, RZ, R6, 0x4, RZ, 0xc0, !PT ;  /* 0x0000000406ff7812 */ /* 0x000fe400078cc0ff */
[----:B------:R-:W-:Y:S02]  /*1d2d0*/  LOP3.LUT R189, R189, R147, R184, 0xfe, !PT ;  /* 0x00000093bdbd7212 */ /* 0x000fe400078efeb8 */
[----:B------:R-:W-:Y:S02]  /*1d2e0*/  SEL R188, RZ, 0x1, !P3 ;  /* 0x00000001ffbc7807 */ /* 0x000fe40005800000 */
[----:B------:R-:W-:Y:S02]  /*1d2f0*/  LOP3.LUT R144, R144, R146, R145, 0xfe, !PT ;  /* 0x0000009290907212 */ /* 0x000fe400078efe91 */
[----:B------:R-:W-:Y:S01]  /*1d300*/  SEL R145, RZ, 0x1, !P6 ;  /* 0x00000001ff917807 */ /* 0x000fe20007000000 */
[----:B0-----:R-:W-:Y:S01]  /*1d310*/  @P0 IMAD.WIDE.U32 R190, R185, 0x10, R190 ;  /* 0x00000010b9be0825 */ /* 0x001fe200078e00be */
[----:B------:R-:W-:-:S02]  /*1d320*/  LOP3.LUT R189, R189, R188, RZ, 0xfc, !PT ;  /* 0x000000bcbdbd7212 */ /* 0x000fc400078efcff */
        /* <DEDUP_REMOVED lines=22> */
.L_x_12031:
        /* <DEDUP_REMOVED lines=13> */
.L_x_12033:
[----:B------:R-:W-:Y:S05]  /*1d560*/  BSYNC.RECONVERGENT B1 ;  /* 0x0000000000017941 */ /* 0x000fea0003800200 */
.L_x_12032:
        /* <DEDUP_REMOVED lines=47> */
[----:B------:R-:W-:-:S07]  /*1d860*/  LOP3.LUT R196, R28, R196, R207, 0x96, !PT ;  /* 0x000000c41cc47212 */ /* 0x000fce00078e96cf */
.L_x_12030:
[----:B------:R-:W-:Y:S05]  /*1d870*/  BSYNC.RECONVERGENT B0 ;  /* 0x0000000000007941 */ /* 0x000fea0003800200 */
.L_x_12029:
        /* <DEDUP_REMOVED lines=26> */
.L_x_12036:
        /* <DEDUP_REMOVED lines=13> */
.L_x_12038:
[----:B------:R-:W-:Y:S05]  /*1daf0*/  BSYNC.RECONVERGENT B1 ;  /* 0x0000000000017941 */ /* 0x000fea0003800200 */
.L_x_12037:
        /* <DEDUP_REMOVED lines=49> */
.L_x_12035:
[----:B------:R-:W-:Y:S05]  /*1de10*/  BSYNC.RECONVERGENT B0 ;  /* 0x0000000000007941 */ /* 0x000fea0003800200 */
.L_x_12034:
        /* <DEDUP_REMOVED lines=26> */
.L_x_12041:
        /* <DEDUP_REMOVED lines=13> */
.L_x_12043:
[----:B------:R-:W-:Y:S05]  /*1e090*/  BSYNC.RECONVERGENT B1 ;  /* 0x0000000000017941 */ /* 0x000fea0003800200 */
.L_x_12042:
        /* <DEDUP_REMOVED lines=46> */
[----:B------:R-:W-:Y:S02]  /*1e380*/  LOP3.LUT R196, R28, R196, R141, 0x96, !PT ;  /* 0x000000c41cc47212 */ /* 0x000fe400078e968d */
[----:B------:R-:W-:Y:S01]  /*1e390*/  MOV R141, R206 ;  /* 0x000000ce008d7202 */ /* 0x000fe20000000f00 */
[----:B------:R-:W-:-:S07]  /*1e3a0*/  IMAD.MOV.U32 R206, RZ, RZ, R140 ;  /* 0x000000ffffce7224 */ /* 0x000fce00078e008c */
.L_x_12040:
[----:B------:R-:W-:Y:S05]  /*1e3b0*/  BSYNC.RECONVERGENT B0 ;  /* 0x0000000000007941 */ /* 0x000fea0003800200 */
.L_x_12039:
        /* <DEDUP_REMOVED lines=24> */
.L_x_12046:
        /* <DEDUP_REMOVED lines=13> */
.L_x_12048:
[----:B------:R-:W-:Y:S05]  /*1e610*/  BSYNC.RECONVERGENT B1 ;  /* 0x0000000000017941 */ /* 0x000fea0003800200 */
.L_x_12047:
[----:B------:R-:W-:Y:S01]  /*1e620*/  IMAD.WIDE.U32 R142, R0, -0x326172a9, RZ ;  /* 0xcd9e8d57008e7825 */ /* 0x000fe200078e00ff */
[----:B------:R-:W-:Y:S02]  /*1e630*/  LOP3.LUT R140, R5, R193, R161, 0x96, !PT ;  /* 0x000000c1058c7212 */ /* 0x000fe400078e96a1 */
[----:B------:R-:W-:Y:S01]  /*1e640*/  IADD3 R189, PT, PT, R161, 0x32370b8f, RZ ;  /* 0x32370b8fa1bd7810 */ /* 0x000fe20007ffe0ff */
[----:B------:R-:W-:Y:S01]  /*1e650*/  IMAD.MOV.U32 R144, RZ, RZ, RZ ;  /* 0x000000ffff907224 */ /* 0x000fe200078e00ff */
        /* <DEDUP_REMOVED lines=43> */
[----:B------:R-:W-:Y:S01]  /*1e910*/  IMAD.MOV.U32 R141, RZ, RZ, R206 ;  /* 0x000000ffff8d7224 */ /* 0x000fe200078e00ce */
[----:B------:R-:W-:-:S07]  /*1e920*/  MOV R206, R140 ;  /* 0x0000008c00ce7202 */ /* 0x000fce0000000f00 */
.L_x_12045:
[----:B------:R-:W-:Y:S05]  /*1e930*/  BSYNC.RECONVERGENT B0 ;  /* 0x0000000000007941 */ /* 0x000fea0003800200 */
.L_x_12044:
        /* <DEDUP_REMOVED lines=24> */
.L_x_12051:
        /* <DEDUP_REMOVED lines=13> */
.L_x_12053:
[----:B------:R-:W-:Y:S05]  /*1eb90*/  BSYNC.RECONVERGENT B1 ;  /* 0x0000000000017941 */ /* 0x000fea0003800200 */
.L_x_12052:
        /* <DEDUP_REMOVED lines=49> */
.L_x_12050:
[----:B------:R-:W-:Y:S05]  /*1eeb0*/  BSYNC.RECONVERGENT B0 ;  /* 0x0000000000007941 */ /* 0x000fea0003800200 */
.L_x_12049:
        /* <DEDUP_REMOVED lines=24> */
.L_x_12056:
        /* <DEDUP_REMOVED lines=13> */
.L_x_12058:
[----:B------:R-:W-:Y:S05]  /*1f110*/  BSYNC.RECONVERGENT B1 ;  /* 0x0000000000017941 */ /* 0x000fea0003800200 */
.L_x_12057:
        /* <DEDUP_REMOVED lines=49> */
.L_x_12055:
[----:B------:R-:W-:Y:S05]  /*1f430*/  BSYNC.RECONVERGENT B0 ;  /* 0x0000000000007941 */ /* 0x000fea0003800200 */
.L_x_12054:
        /* <DEDUP_REMOVED lines=24> */
.L_x_12061:
        /* <DEDUP_REMOVED lines=13> */
.L_x_12063:
[----:B------:R-:W-:Y:S05]  /*1f690*/  BSYNC.RECONVERGENT B1 ;  /* 0x0000000000017941 */ /* 0x000fea0003800200 */
.L_x_12062:
        /* <DEDUP_REMOVED lines=43> */
[----:B------:R-:W-:-:S03]  /*1f950*/  MOV R192, R142 ;  /* 0x0000008e00c07202 */ /* 0x000fc60000000f00 */
[----:B------:R-:W-:Y:S01]  /*1f960*/  VIADD R145, R160, 0x8ff34781 ;  /* 0x8ff34781a0917836 */ /* 0x000fe20000000000 */
[----:B------:R-:W-:Y:S01]  /*1f970*/  LOP3.LUT R196, R28, R196, R141, 0x96, !PT ;  /* 0x000000c41cc47212 */ /* 0x000fe200078e968d */
[----:B------:R-:W-:Y:S01]  /*1f980*/  IMAD.MOV.U32 R141, RZ, RZ, R206 ;  /* 0x000000ffff8d7224 */ /* 0x000fe200078e00ce */
[----:B------:R-:W-:Y:S01]  /*1f990*/  MOV R206, R140 ;  /* 0x0000008c00ce7202 */ /* 0x000fe20000000f00 */
[----:B------:R-:W-:Y:S01]  /*1f9a0*/  IMAD.MOV.U32 R142, RZ, RZ, RZ ;  /* 0x000000ffff8e7224 */ /* 0x000fe200078e00ff */
[----:B------:R-:W-:-:S07]  /*1f9b0*/  LOP3.LUT R186, R145, R144, R143, 0x96, !PT ;  /* 0x0000009091ba7212 */ /* 0x000fce00078e968f */
.L_x_12060:
[----:B------:R-:W-:Y:S05]  /*1f9c0*/  BSYNC.RECONVERGENT B0 ;  /* 0x0000000000007941 */ /* 0x000fea0003800200 */
.L_x_12059:
        /* <DEDUP_REMOVED lines=24> */
.L_x_12066:
        /* <DEDUP_REMOVED lines=15> */
.L_x_12068:
[----:B------:R-:W-:Y:S05]  /*1fc40*/  BSYNC.RECONVERGENT B1 ;  /* 0x0000000000017941 */ /* 0x000fea0003800200 */
.L_x_12067:
        /* <DEDUP_REMOVED lines=44> */
[----:B------:R-:W-:-:S03]  /*1ff10*/  MOV R192, R142 ;  /* 0x0000008e00c07202 */ /* 0x000fc60000000f00 */
[----:B------:R-:W-:Y:S01]  /*1ff20*/  VIADD R145, R160, 0x8ff34781 ;  /* 0x8ff34781a0917836 */ /* 0x000fe20000000000 */
[----:B------:R-:W-:Y:S01]  /*1ff30*/  LOP3.LUT R196, R28, R196, R141, 0x96, !PT ;  /* 0x000000c41cc47212 */ /* 0x000fe200078e968d */
[----:B------:R-:W-:Y:S01]  /*1ff40*/  IMAD.MOV.U32 R141, RZ, RZ, R206 ;  /* 0x000000ffff8d7224 */ /* 0x000fe200078e00ce */
[----:B------:R-:W-:Y:S02]  /*1ff50*/  MOV R206, R140 ;  /* 0x0000008c00ce7202 */ /* 0x000fe40000000f00 */
[----:B------:R-:W-:-:S07]  /*1ff60*/  LOP3.LUT R186, R145, R144, R143, 0x96, !PT ;  /* 0x0000009091ba7212 */ /* 0x000fce00078e968f */
.L_x_12065:
[----:B------:R-:W-:Y:S05]  /*1ff70*/  BSYNC.RECONVERGENT B0 ;  /* 0x0000000000007941 */ /* 0x000fea0003800200 */
.L_x_12064:
        /* <DEDUP_REMOVED lines=16> */
.L_x_12028:
        /* <DEDUP_REMOVED lines=16> */
.L_x_12072:
        /* <DEDUP_REMOVED lines=13> */
.L_x_12074:
[----:B------:R-:W-:Y:S05]  /*20250*/  BSYNC.RECONVERGENT B1 ;  /* 0x0000000000017941 */ /* 0x000fea0003800200 */
.L_x_12073:
        /* <DEDUP_REMOVED lines=48> */
.L_x_12071:
[----:B------:R-:W-:Y:S05]  /*20560*/  BSYNC.RECONVERGENT B0 ;  /* 0x0000000000007941 */ /* 0x000fea0003800200 */
.L_x_12070:
        /* <DEDUP_REMOVED lines=25> */
.L_x_12077:
        /* <DEDUP_REMOVED lines=13> */
.L_x_12079:
[----:B------:R-:W-:Y:S05]  /*207d0*/  BSYNC.RECONVERGENT B1 ;  /* 0x0000000000017941 */ /* 0x000fea0003800200 */
.L_x_12078:
        /* <DEDUP_REMOVED lines=49> */
.L_x_12076:
[----:B------:R-:W-:Y:S05]  /*20af0*/  BSYNC.RECONVERGENT B0 ;  /* 0x0000000000007941 */ /* 0x000fea0003800200 */
.L_x_12075:
        /* <DEDUP_REMOVED lines=9> */
[----:B------:R-:W-:Y:S01]  /*20b90*/  FSETP.GTU.FTZ.AND P1, PT, R141, R36, PT ;  /* 0x000000248d00720b */ /* 0x000fe20003f3c000 */
[----:B------:R-:W-:-:S03]  /*20ba0*/  IMAD.MOV.U32 R141, RZ, RZ, R192 ;  /* 0x000000ffff8d7224 */ /* 0x000fc600078e00c0 */
        /* <DEDUP_REMOVED lines=14> */
.L_x_12082:
        /* <DEDUP_REMOVED lines=13> */
.L_x_12084:
[----:B------:R-:W-:Y:S05]  /*20d60*/  BSYNC.RECONVERGENT B1 ;  /* 0x0000000000017941 */ /* 0x000fea0003800200 */
.L_x_12083:
        /* <DEDUP_REMOVED lines=49> */
.L_x_12081:
[----:B------:R-:W-:Y:S05]  /*21080*/  BSYNC.RECONVERGENT B0 ;  /* 0x0000000000007941 */ /* 0x000fea0003800200 */
.L_x_12080:
        /* <DEDUP_REMOVED lines=23> */
.L_x_12087:
        /* <DEDUP_REMOVED lines=13> */
.L_x_12089:
[----:B------:R-:W-:Y:S05]  /*212d0*/  BSYNC.RECONVERGENT B1 ;  /* 0x0000000000017941 */ /* 0x000fea0003800200 */
.L_x_12088:
        /* <DEDUP_REMOVED lines=47> */
[----:B------:R-:W-:Y:S01]  /*215d0*/  IMAD.MOV.U32 R141, RZ, RZ, R206 ;  /* 0x000000ffff8d7224 */ /* 0x000fe200078e00ce */
[----:B------:R-:W-:-:S07]  /*215e0*/  MOV R206, R140 ;  /* 0x0000008c00ce7202 */ /* 0x000fce0000000f00 */
.L_x_12086:
[----:B------:R-:W-:Y:S05]  /*215f0*/  BSYNC.RECONVERGENT B0 ;  /* 0x0000000000007941 */ /* 0x000fea0003800200 */
.L_x_12085:
        /* <DEDUP_REMOVED lines=23> */
.L_x_12092:
        /* <DEDUP_REMOVED lines=13> */
.L_x_12094:
[----:B------:R-:W-:Y:S05]  /*21840*/  BSYNC.RECONVERGENT B1 ;  /* 0x0000000000017941 */ /* 0x000fea0003800200 */
.L_x_12093:
        /* <DEDUP_REMOVED lines=43> */
[----:B------:R-:W-:-:S04]  /*21b00*/  IMAD.WIDE.U32 R140, R140, -0x2daee0ad, RZ ;  /* 0xd2511f538c8c7825 */ /* 0x000fc800078e00ff */
[----:B------:R-:W-:Y:S01]  /*21b10*/  VIADD R143, R160, 0x8ff34781 ;  /* 0x8ff34781a08f7836 */ /* 0x000fe20000000000 */
[----:B------:R-:W-:Y:S02]  /*21b20*/  LOP3.LUT R196, R28, R196, R141, 0x96, !PT ;  /* 0x000000c41cc47212 */ /* 0x000fe400078e968d */
[----:B------:R-:W-:Y:S01]  /*21b30*/  MOV R141, R206 ;  /* 0x000000ce008d7202 */ /* 0x000fe20000000f00 */
[----:B------:R-:W-:Y:S01]  /*21b40*/  IMAD.MOV.U32 R206, RZ, RZ, R140 ;  /* 0x000000ffffce7224 */ /* 0x000fe200078e008c */
[----:B------:R-:W-:-:S07]  /*21b50*/  LOP3.LUT R186, R143, R142, R193, 0x96, !PT ;  /* 0x0000008e8fba7212 */ /* 0x000fce00078e96c1 */
.L_x_12091:
[----:B------:R-:W-:Y:S05]  /*21b60*/  BSYNC.RECONVERGENT B0 ;  /* 0x0000000000007941 */ /* 0x000fea0003800200 */
.L_x_12090:
        /* <DEDUP_REMOVED lines=23> */
.L_x_12097:
        /* <DEDUP_REMOVED lines=13> */
.L_x_12099:
[----:B------:R-:W-:Y:S05]  /*21db0*/  BSYNC.RECONVERGENT B1 ;  /* 0x0000000000017941 */ /* 0x000fea0003800200 */
.L_x_12098:
        /* <DEDUP_REMOVED lines=49> */
.L_x_12096:
[----:B------:R-:W-:Y:S05]  /*220d0*/  BSYNC.RECONVERGENT B0 ;  /* 0x0000000000007941 */ /* 0x000fea0003800200 */
.L_x_12095:
        /* <DEDUP_REMOVED lines=23> */
.L_x_12102:
        /* <DEDUP_REMOVED lines=13> */
.L_x_12104:
[----:B------:R-:W-:Y:S05]  /*22320*/  BSYNC.RECONVERGENT B1 ;  /* 0x0000000000017941 */ /* 0x000fea0003800200 */
.L_x_12103:
        /* <DEDUP_REMOVED lines=48> */
[----:B------:R-:W-:Y:S01]  /*22630*/  LOP3.LUT R186, R145, R144, R143, 0x96, !PT ;  /* 0x0000009091ba7212 */ /* 0x000fe200078e968f */
[----:B------:R-:W-:-:S07]  /*22640*/  IMAD.MOV.U32 R144, RZ, RZ, RZ ;  /* 0x000000ffff907224 */ /* 0x000fce00078e00ff */
.L_x_12101:
[----:B------:R-:W-:Y:S05]  /*22650*/  BSYNC.RECONVERGENT B0 ;  /* 0x0000000000007941 */ /* 0x000fea0003800200 */
.L_x_12100:
        /* <DEDUP_REMOVED lines=23> */
.L_x_12107:
        /* <DEDUP_REMOVED lines=15> */
.L_x_12109:
[----:B------:R-:W-:Y:S05]  /*228c0*/  BSYNC.RECONVERGENT B1 ;  /* 0x0000000000017941 */ /* 0x000fea0003800200 */
.L_x_12108:
        /* <DEDUP_REMOVED lines=50> */
.L_x_12106:
[----:B------:R-:W-:Y:S05]  /*22bf0*/  BSYNC.RECONVERGENT B0 ;  /* 0x0000000000007941 */ /* 0x000fea0003800200 */
.L_x_12105:
        /* <DEDUP_REMOVED lines=14> */
.L_x_12069:
        /* <DEDUP_REMOVED lines=13> */
[----:B------:R-:W-:Y:S02]  /*22db0*/  SEL R198, RZ, 0x1, !P3 ;  /* 0x00000001ffc67807 */ /* 0x000fe40005800000 */
[----:B------:R-:W-:Y:S02]  /*22dc0*/  LOP3.LUT R144, R144, R146, R145, 0xfe, !PT ;  /* 0x0000009290907212 */ /* 0x000fe400078efe91 */
[----:B------:R-:W-:-:S02]  /*22dd0*/  SEL R145, RZ, 0x1, !P6 ;  /* 0x00000001ff917807 */ /* 0x000fc40007000000 */
[----:B------:R-:W-:Y:S02]  /*22de0*/  IADD3 R195, PT, PT, R8, 0xc0, RZ ;  /* 0x000000c008c37810 */ /* 0x000fe40007ffe0ff */
        /* <DEDUP_REMOVED lines=24> */
.L_x_12113:
        /* <DEDUP_REMOVED lines=13> */
.L_x_12115:
[----:B------:R-:W-:Y:S05]  /*23040*/  BSYNC.RECONVERGENT B1 ;  /* 0x0000000000017941 */ /* 0x000fea0003800200 */
.L_x_12114:
        /* <DEDUP_REMOVED lines=46> */
[----:B------:R-:W-:Y:S01]  /*23330*/  HFMA2 R142, -RZ, RZ, 0, 0 ;  /* 0x00000000ff8e7431 */ /* 0x000fe200000001ff */
[----:B------:R-:W-:Y:S01]  /*23340*/  LOP3.LUT R196, R28, R196, R215, 0x96, !PT ;  /* 0x000000c41cc47212 */ /* 0x000fe200078e96d7 */
[----:B------:R-:W-:-:S07]  /*23350*/  IMAD.MOV.U32 R140, RZ, RZ, R206 ;  /* 0x000000ffff8c7224 */ /* 0x000fce00078e00ce */
.L_x_12112:
[----:B------:R-:W-:Y:S05]  /*23360*/  BSYNC.RECONVERGENT B0 ;  /* 0x0000000000007941 */ /* 0x000fea0003800200 */
.L_x_12111:
        /* <DEDUP_REMOVED lines=26> */
.L_x_12118:
        /* <DEDUP_REMOVED lines=13> */
.L_x_12120:
[----:B------:R-:W-:Y:S05]  /*235e0*/  BSYNC.RECONVERGENT B1 ;  /* 0x0000000000017941 */ /* 0x000fea0003800200 */
.L_x_12119:
        /* <DEDUP_REMOVED lines=50> */
.L_x_12117:
[----:B------:R-:W-:Y:S05]  /*23910*/  BSYNC.RECONVERGENT B0 ;  /* 0x0000000000007941 */ /* 0x000fea0003800200 */
.L_x_12116:
        /* <DEDUP_REMOVED lines=26> */
.L_x_12123:
        /* <DEDUP_REMOVED lines=13> */
.L_x_12125:
[----:B------:R-:W-:Y:S05]  /*23b90*/  BSYNC.RECONVERGENT B1 ;  /* 0x0000000000017941 */ /* 0x000fea0003800200 */
.L_x_12124:
        /* <DEDUP_REMOVED lines=50> */
.L_x_12122:
[----:B------:R-:W-:Y:S05]  /*23ec0*/  BSYNC.RECONVERGENT B0 ;  /* 0x0000000000007941 */ /* 0x000fea0003800200 */
.L_x_12121:
        /* <DEDUP_REMOVED lines=24> */
.L_x_12128:
        /* <DEDUP_REMOVED lines=13> */
.L_x_12130:
[----:B------:R-:W-:Y:S05]  /*24120*/  BSYNC.RECONVERGENT B1 ;  /* 0x0000000000017941 */ /* 0x000fea0003800200 */
.L_x_12129:
        /* <DEDUP_REMOVED lines=50> */
.L_x_12127:
[----:B------:R-:W-:Y:S05]  /*24450*/  BSYNC.RECONVERGENT B0 ;  /* 0x0000000000007941 */ /* 0x000fea0003800200 */
.L_x_12126:
        /* <DEDUP_REMOVED lines=24> */
.L_x_12133:
        /* <DEDUP_REMOVED lines=13> */
.L_x_12135:
[----:B------:R-:W-:Y:S05]  /*246b0*/  BSYNC.RECONVERGENT B1 ;  /* 0x0000000000017941 */ /* 0x000fea0003800200 */
.L_x_12134:
        /* <DEDUP_REMOVED lines=50> */
.L_x_12132:
[----:B------:R-:W-:Y:S05]  /*249e0*/  BSYNC.RECONVERGENT B0 ;  /* 0x0000000000007941 */ /* 0x000fea0003800200 */
.L_x_12131:
        /* <DEDUP_REMOVED lines=24> */
.L_x_12138:
        /* <DEDUP_REMOVED lines=13> */
.L_x_12140:
[----:B------:R-:W-:Y:S05]  /*24c40*/  BSYNC.RECONVERGENT B1 ;  /* 0x0000000000017941 */ /* 0x000fea0003800200 */
.L_x_12139:
        /* <DEDUP_REMOVED lines=50> */
.L_x_12137:
[----:B------:R-:W-:Y:S05]  /*24f70*/  BSYNC.RECONVERGENT B0 ;  /* 0x0000000000007941 */ /* 0x000fea0003800200 */
.L_x_12136:
        /* <DEDUP_REMOVED lines=24> */
.L_x_12143:
        /* <DEDUP_REMOVED lines=13> */
.L_x_12145:
[----:B------:R-:W-:Y:S05]  /*251d0*/  BSYNC.RECONVERGENT B1 ;  /* 0x0000000000017941 */ /* 0x000fea0003800200 */
.L_x_12144:
        /* <DEDUP_REMOVED lines=50> */
.L_x_12142:
[----:B------:R-:W-:Y:S05]  /*25500*/  BSYNC.RECONVERGENT B0 ;  /* 0x0000000000007941 */ /* 0x000fea0003800200 */
.L_x_12141:
        /* <DEDUP_REMOVED lines=24> */
.L_x_12148:
        /* <DEDUP_REMOVED lines=15> */
.L_x_12150:
[----:B------:R-:W-:Y:S05]  /*25780*/  BSYNC.RECONVERGENT B1 ;  /* 0x0000000000017941 */ /* 0x000fea0003800200 */
.L_x_12149:
[----:B------:R-:W-:Y:S01]  /*25790*/  IMAD.WIDE.U32 R142, R0, -0x326172a9, RZ ;  /* 0xcd9e8d57008e7825 */ /* 0x000fe200078e00ff */
[----:B------:R-:W-:-:S03]  /*257a0*/  LOP3.LUT R140, R5, R205, R161, 0x96, !PT ;  /* 0x000000cd058c7212 */ /* 0x000fc600078e96a1 */
[----:B------:R-:W-:Y:S01]  /*257b0*/  HFMA2 R215, -RZ, RZ, 0, 0 ;  /* 0x00000000ffd77431 */ /* 0x000fe200000001ff */
        /* <DEDUP_REMOVED lines=44> */
[----:B------:R-:W-:Y:S02]  /*25a80*/  LOP3.LUT R196, R28, R142, R141, 0x96, !PT ;  /* 0x0000008e1cc47212 */ /* 0x000fe400078e968d */
[----:B------:R-:W-:Y:S01]  /*25a90*/  MOV R141, R214 ;  /* 0x000000d6008d7202 */ /* 0x000fe20000000f00 */
[----:B------:R-:W-:-:S07]  /*25aa0*/  IMAD.MOV.U32 R214, RZ, RZ, R140 ;  /* 0x000000ffffd67224 */ /* 0x000fce00078e008c */
.L_x_12147:
[----:B------:R-:W-:Y:S05]  /*25ab0*/  BSYNC.RECONVERGENT B0 ;  /* 0x0000000000007941 */ /* 0x000fea0003800200 */
.L_x_12146:
        /* <DEDUP_REMOVED lines=16> */
.L_x_12110:
        /* <DEDUP_REMOVED lines=16> */
.L_x_12154:
        /* <DEDUP_REMOVED lines=13> */
.L_x_12156:
[----:B------:R-:W-:Y:S05]  /*25d90*/  BSYNC.RECONVERGENT B1 ;  /* 0x0000000000017941 */ /* 0x000fea0003800200 */
.L_x_12155:
        /* <DEDUP_REMOVED lines=43> */
[----:B------:R-:W-:Y:S01]  /*26050*/  VIADD R143, R160, 0x8ff34781 ;  /* 0x8ff34781a08f7836 */ /* 0x000fe20000000000 */
[----:B------:R-:W-:Y:S01]  /*26060*/  MOV R192, R140 ;  /* 0x0000008c00c07202 */ /* 0x000fe20000000f00 */
[----:B------:R-:W-:-:S03]  /*26070*/  IMAD.WIDE.U32 R214, R214, -0x2daee0ad, RZ ;  /* 0xd2511f53d6d67825 */ /* 0x000fc600078e00ff */
[----:B------:R-:W-:Y:S01]  /*26080*/  LOP3.LUT R186, R143, R142, R141, 0x96, !PT ;  /* 0x0000008e8fba7212 */ /* 0x000fe200078e968d */
[----:B------:R-:W-:Y:S01]  /*26090*/  IMAD.MOV.U32 R140, RZ, RZ, R206 ;  /* 0x000000ffff8c7224 */ /* 0x000fe200078e00ce */
[----:B------:R-:W-:-:S07]  /*260a0*/  LOP3.LUT R196, R28, R196, R215, 0x96, !PT ;  /* 0x000000c41cc47212 */ /* 0x000fce00078e96d7 */
.L_x_12153:
[----:B------:R-:W-:Y:S05]  /*260b0*/  BSYNC.RECONVERGENT B0 ;  /* 0x0000000000007941 */ /* 0x000fea0003800200 */
.L_x_12152:
        /* <DEDUP_REMOVED lines=10> */
[----:B------:R-:W-:-:S02]  /*26160*/  FSETP.GTU.FTZ.AND P1, PT, R141, R36, PT ;  /* 0x000000248d00720b */ /* 0x000fc40003f3c000 */
        /* <DEDUP_REMOVED lines=14> */
.L_x_12159:
        /* <DEDUP_REMOVED lines=13> */
.L_x_12161:
[----:B------:R-:W-:Y:S05]  /*26320*/  BSYNC.RECONVERGENT B1 ;  /* 0x0000000000017941 */ /* 0x000fea0003800200 */
.L_x_12160:
        /* <DEDUP_REMOVED lines=50> */
.L_x_12158:
[----:B------:R-:W-:Y:S05]  /*26650*/  BSYNC.RECONVERGENT B0 ;  /* 0x0000000000007941 */ /* 0x000fea0003800200 */
.L_x_12157:
        /* <DEDUP_REMOVED lines=25> */
.L_x_12164:
        /* <DEDUP_REMOVED lines=13> */
.L_x_12166:
[----:B------:R-:W-:Y:S05]  /*268c0*/  BSYNC.RECONVERGENT B1 ;  /* 0x0000000000017941 */ /* 0x000fea0003800200 */
.L_x_12165:
        /* <DEDUP_REMOVED lines=50> */
.L_x_12163:
[----:B------:R-:W-:Y:S05]  /*26bf0*/  BSYNC.RECONVERGENT B0 ;  /* 0x0000000000007941 */ /* 0x000fea0003800200 */
.L_x_12162:
        /* <DEDUP_REMOVED lines=23> */
.L_x_12169:
        /* <DEDUP_REMOVED lines=13> */
.L_x_12171:
[----:B------:R-:W-:Y:S05]  /*26e40*/  BSYNC.RECONVERGENT B1 ;  /* 0x0000000000017941 */ /* 0x000fea0003800200 */
.L_x_12170:
        /* <DEDUP_REMOVED lines=50> */
.L_x_12168:
[----:B------:R-:W-:Y:S05]  /*27170*/  BSYNC.RECONVERGENT B0 ;  /* 0x0000000000007941 */ /* 0x000fea0003800200 */
.L_x_12167:
        /* <DEDUP_REMOVED lines=23> */
.L_x_12174:
        /* <DEDUP_REMOVED lines=13> */
.L_x_12176:
[----:B------:R-:W-:Y:S05]  /*273c0*/  BSYNC.RECONVERGENT B1 ;  /* 0x0000000000017941 */ /* 0x000fea0003800200 */
.L_x_12175:
        /* <DEDUP_REMOVED lines=50> */
.L_x_12173:
[----:B------:R-:W-:Y:S05]  /*276f0*/  BSYNC.RECONVERGENT B0 ;  /* 0x0000000000007941 */ /* 0x000fea0003800200 */
.L_x_12172:
        /* <DEDUP_REMOVED lines=23> */
.L_x_12179:
        /* <DEDUP_REMOVED lines=13> */
.L_x_12181:
[----:B------:R-:W-:Y:S05]  /*27940*/  BSYNC.RECONVERGENT B1 ;  /* 0x0000000000017941 */ /* 0x000fea0003800200 */
.L_x_12180:
        /* <DEDUP_REMOVED lines=50> */
.L_x_12178:
[----:B------:R-:W-:Y:S05]  /*27c70*/  BSYNC.RECONVERGENT B0 ;  /* 0x0000000000007941 */ /* 0x000fea0003800200 */
.L_x_12177:
        /* <DEDUP_REMOVED lines=23> */
.L_x_12184:
        /* <DEDUP_REMOVED lines=13> */
.L_x_12186:
[----:B------:R-:W-:Y:S05]  /*27ec0*/  BSYNC.RECONVERGENT B1 ;  /* 0x0000000000017941 */ /* 0x000fea0003800200 */
.L_x_12185:
        /* <DEDUP_REMOVED lines=50> */
.L_x_12183:
[----:B------:R-:W-:Y:S05]  /*281f0*/  BSYNC.RECONVERGENT B0 ;  /* 0x0000000000007941 */ /* 0x000fea0003800200 */
.L_x_12182:
        /* <DEDUP_REMOVED lines=23> */
.L_x_12189:
        /* <DEDUP_REMOVED lines=15> */
.L_x_12191:
[----:B------:R-:W-:Y:S05]  /*28460*/  BSYNC.RECONVERGENT B1 ;  /* 0x0000000000017941 */ /* 0x000fea0003800200 */
.L_x_12190:
        /* <DEDUP_REMOVED lines=50> */
.L_x_12188:
[----:B------:R-:W-:Y:S05]  /*28790*/  BSYNC.RECONVERGENT B0 ;  /* 0x0000000000007941 */ /* 0x000fea0003800200 */
.L_x_12187:
        /* <DEDUP_REMOVED lines=14> */
.L_x_12151:
[----:B------:R-:W0:Y:S01]  /*28880*/  @P0 LDC.64 R144, c[0x0][0x3a0] ;  /* 0x0000e800ff900b82 */ /* 0x000e220000000a00 */
[----:B------:R-:W-:Y:S01]  /*28890*/  SEL R206, RZ, 0x10000, !P5 ;  /* 0x00010000ffce7807 */ /* 0x000fe20006800000 */
[----:B------:R-:W-:Y:S01]  /*288a0*/  IMAD.WIDE.U32 R210, R195, 0x10, R158 ;  /* 0x00000010c3d27825 */ /* 0x000fe200078e009e */
[----:B------:R-:W-:Y:S02]  /*288b0*/  LOP3.LUT P5, RZ, R6, 0x2, RZ, 0xc0, !PT ;  /* 0x0000000206ff7812 */ /* 0x000fe400078ac0ff */
[----:B------:R-:W-:Y:S02]  /*288c0*/  SEL R208, RZ, 0x1000000, !P6 ;  /* 0x01000000ffd07807 */ /* 0x000fe40007000000 */
[----:B------:R-:W-:Y:S01]  /*288d0*/  SEL R207, RZ, 0x100, !P4 ;  /* 0x00000100ffcf7807 */ /* 0x000fe20006000000 */
[----:B------:R1:W-:Y:S01]  /*288e0*/  STG.E.128 desc[UR6][R210.64], R140 ;  /* 0x0000008cd2007986 */ /* 0x0003e2000c101d06 */
[----:B------:R-:W-:Y:S02]  /*288f0*/  SEL R205, RZ, 0x1000000, !P2 ;  /* 0x01000000ffcd7807 */ /* 0x000fe40005000000 */
[----:B------:R-:W-:-:S02]  /*28900*/  SEL R147, RZ, 0x10000, !P1 ;  /* 0x00010000ff937807 */ /* 0x000fc40004800000 */
[----:B------:R-:W-:Y:S02]  /*28910*/  SEL R146, RZ, 0x100, !P5 ;  /* 0x00000100ff927807 */ /* 0x000fe40006800000 */
[----:B------:R-:W-:Y:S02]  /*28920*/  LOP3.LUT P6, RZ, R6, 0x4, RZ, 0xc0, !PT ;  /* 0x0000000406ff7812 */ /* 0x000fe400078cc0ff */
[----:B------:R-:W-:Y:S01]  /*28930*/  LOP3.LUT R207, R207, R208, R206, 0xfe, !PT ;  /* 0x000000d0cfcf7212 */ /* 0x000fe200078efece */
[----:B------:R-:W-:Y:S01]  /*28940*/  IMAD.WIDE.U32 R208, R195, 0x8, R156 ;  /* 0x00000008c3d07825 */ /* 0x000fe200078e009c */
[----:B------:R-:W-:Y:S02]  /*28950*/  LOP3.LUT R146, R146, R205, R147, 0xfe, !PT ;  /* 0x000000cd92927212 */ /* 0x000fe400078efe93 */
[----:B------:R-:W-:Y:S01]  /*28960*/  SEL R206, RZ, 0x1, !P3 ;  /* 0x00000001ffce7807 */ /* 0x000fe20005800000 */
[----:B------:R-:W-:Y:S01]  /*28970*/  VIADD R205, R8, 0xe0 ;  /* 0x000000e008cd7836 */ /* 0x000fe20000000000 */
[----:B------:R-:W-:-:S02]  /*28980*/  SEL R147, RZ, 0x1, !P6 ;  /* 0x00000001ff937807 */ /* 0x000fc40007000000 */
[----:B------:R-:W-:Y:S01]  /*28990*/  LOP3.LUT R207, R207, R206, RZ, 0xfc, !PT ;  /* 0x000000cecfcf7212 */ /* 0x000fe200078efcff */
[----:B0-----:R-:W-:Y:S01]  /*289a0*/  @P0 IMAD.WIDE.U32 R212, R205, 0x10, R144 ;  /* 0x00000010cdd40825 */ /* 0x001fe200078e0090 */
[----:B------:R-:W-:-:S03]  /*289b0*/  LOP3.LUT R206, R146, R147, RZ, 0xfc, !PT ;  /* 0x0000009392ce7212 */ /* 0x000fc600078efcff */
[----:B------:R-:W-:Y:S02]  /*289c0*/  IMAD.WIDE.U32 R144, R205, 0x10, R162 ;  /* 0x00000010cd907825 */ /* 0x000fe400078e00a2 */
        /* <DEDUP_REMOVED lines=20> */
.L_x_12195:
        /* <DEDUP_REMOVED lines=13> */
.L_x_12197:
[----:B------:R-:W-:Y:S05]  /*28be0*/  BSYNC.RECONVERGENT B1 ;  /* 0x0000000000017941 */ /* 0x000fea0003800200 */
.L_x_12196:
        /* <DEDUP_REMOVED lines=49> */
.L_x_12194:
[----:B------:R-:W-:Y:S05]  /*28f00*/  BSYNC.RECONVERGENT B0 ;  /* 0x0000000000007941 */ /* 0x000fea0003800200 */
.L_x_12193:
        /* <DEDUP_REMOVED lines=26> */
.L_x_12200:
        /* <DEDUP_REMOVED lines=13> */
.L_x_12202:
[----:B------:R-:W-:Y:S05]  /*29180*/  BSYNC.RECONVERGENT B1 ;  /* 0x0000000000017941 */ /* 0x000fea0003800200 */
.L_x_12201:
        /* <DEDUP_REMOVED lines=50> */
.L_x_12199:
[----:B------:R-:W-:Y:S05]  /*294b0*/  BSYNC.RECONVERGENT B0 ;  /* 0x0000000000007941 */ /* 0x000fea0003800200 */
.L_x_12198:
        /* <DEDUP_REMOVED lines=24> */
.L_x_12205:
        /* <DEDUP_REMOVED lines=13> */
.L_x_12207:
[----:B------:R-:W-:Y:S05]  /*29710*/  BSYNC.RECONVERGENT B1 ;  /* 0x0000000000017941 */ /* 0x000fea0003800200 */
.L_x_12206:
        /* <DEDUP_REMOVED lines=50> */
.L_x_12204:
[----:B------:R-:W-:Y:S05]  /*29a40*/  BSYNC.RECONVERGENT B0 ;  /* 0x0000000000007941 */ /* 0x000fea0003800200 */
.L_x_12203:
        /* <DEDUP_REMOVED lines=24> */
.L_x_12210:
        /* <DEDUP_REMOVED lines=13> */
.L_x_12212:
[----:B------:R-:W-:Y:S05]  /*29ca0*/  BSYNC.RECONVERGENT B1 ;  /* 0x0000000000017941 */ /* 0x000fea0003800200 */
.L_x_12211:
        /* <DEDUP_REMOVED lines=50> */
.L_x_12209:
[----:B------:R-:W-:Y:S05]  /*29fd0*/  BSYNC.RECONVERGENT B0 ;  /* 0x0000000000007941 */ /* 0x000fea0003800200 */
.L_x_12208:
        /* <DEDUP_REMOVED lines=24> */
.L_x_12215:
        /* <DEDUP_REMOVED lines=13> */
.L_x_12217:
[----:B------:R-:W-:Y:S05]  /*2a230*/  BSYNC.RECONVERGENT B1 ;  /* 0x0000000000017941 */ /* 0x000fea0003800200 */
.L_x_12216:
        /* <DEDUP_REMOVED lines=50> */
.L_x_12214:
[----:B------:R-:W-:Y:S05]  /*2a560*/  BSYNC.RECONVERGENT B0 ;  /* 0x0000000000007941 */ /* 0x000fea0003800200 */
.L_x_12213:
        /* <DEDUP_REMOVED lines=24> */
.L_x_12220:
        /* <DEDUP_REMOVED lines=13> */
.L_x_12222:
[----:B------:R-:W-:Y:S05]  /*2a7c0*/  BSYNC.RECONVERGENT B1 ;  /* 0x0000000000017941 */ /* 0x000fea0003800200 */
.L_x_12221:
        /* <DEDUP_REMOVED lines=50> */
.L_x_12219:
[----:B------:R-:W-:Y:S05]  /*2aaf0*/  BSYNC.RECONVERGENT B0 ;  /* 0x0000000000007941 */ /* 0x000fea0003800200 */
.L_x_12218:
        /* <DEDUP_REMOVED lines=24> */
.L_x_12225:
        /* <DEDUP_REMOVED lines=13> */
.L_x_12227:
[----:B------:R-:W-:Y:S05]  /*2ad50*/  BSYNC.RECONVERGENT B1 ;  /* 0x0000000000017941 */ /* 0x000fea0003800200 */
.L_x_12226:
        /* <DEDUP_REMOVED lines=50> */
.L_x_12224:
[----:B------:R-:W-:Y:S05]  /*2b080*/  BSYNC.RECONVERGENT B0 ;  /* 0x0000000000007941 */ /* 0x000fea0003800200 */
.L_x_12223:
        /* <DEDUP_REMOVED lines=24> */
.L_x_12230:
        /* <DEDUP_REMOVED lines=15> */
.L_x_12232:
[----:B------:R-:W-:Y:S05]  /*2b300*/  BSYNC.RECONVERGENT B1 ;  /* 0x0000000000017941 */ /* 0x000fea0003800200 */
.L_x_12231:
        /* <DEDUP_REMOVED lines=45> */
[----:B------:R-:W-:Y:S02]  /*2b5e0*/  LOP3.LUT R186, R23, R32, R31, 0x96, !PT ;  /* 0x0000002017ba7212 */ /* 0x000fe400078e961f */
[----:B------:R-:W-:Y:S01]  /*2b5f0*/  MOV R192, R30 ;  /* 0x0000001e00c07202 */ /* 0x000fe20000000f00 */
[----:B------:R-:W-:Y:S01]  /*2b600*/  IMAD.MOV.U32 R140, RZ, RZ, RZ ;  /* 0x000000ffff8c7224 */ /* 0x000fe200078e00ff */
[----:B------:R-:W-:Y:S02]  /*2b610*/  LOP3.LUT R196, R28, R24, R27, 0x96, !PT ;  /* 0x000000181cc47212 */ /* 0x000fe400078e961b */
[----:B------:R-:W-:-:S07]  /*2b620*/  MOV R206, R26 ;  /* 0x0000001a00ce7202 */ /* 0x000fce0000000f00 */
.L_x_12229:
[----:B------:R-:W-:Y:S05]  /*2b630*/  BSYNC.RECONVERGENT B0 ;  /* 0x0000000000007941 */ /* 0x000fea0003800200 */
.L_x_12228:
[----:B------:R-:W-:Y:S01]  /*2b640*/  HADD2.F32 R147, -RZ, R147.H1_H1 ;  /* 0x30000093ff937230 */ /* 0x000fe20000004100 */
[----:B------:R-:W-:Y:S01]  /*2b650*/  I2FP.F32.U32 R23, R141 ;  /* 0x0000008d00177245 */ /* 0x000fe20000201000 */
[----:B------:R-:W-:Y:S01]  /*2b660*/  HADD2.F32 R25, -RZ, R47.H1_H1 ;  /* 0x3000002fff197230 */ /* 0x000fe20000004100 */
[----:B------:R-:W-:Y:S01]  /*2b670*/  F2FP.F16.F32.PACK_AB R26, R146, R210 ;  /* 0x000000d2921a723e */ /* 0x000fe200000000ff */
        /* <DEDUP_REMOVED lines=9> */
[----:B------:R-:W-:-:S04]  /*2b710*/  F2FP.F16.F32.PACK_AB R25, R211, R208 ;  /* 0x000000d0d319723e */ /* 0x000fc800000000ff */
[----:B------:R-:W-:Y:S01]  /*2b720*/  F2FP.F16.F32.PACK_AB R27, R28, R212 ;  /* 0x000000d41c1b723e */ /* 0x000fe200000000ff */
[----:B------:R-:W-:Y:S06]  /*2b730*/  BRA `(.L_x_12233) ;  /* 0x0000002c00287947 */ /* 0x000fec0003800000 */
.L_x_12192:
        /* <DEDUP_REMOVED lines=16> */
.L_x_12236:
        /* <DEDUP_REMOVED lines=13> */
.L_x_12238:
[----:B------:R-:W-:Y:S05]  /*2b910*/  BSYNC.RECONVERGENT B1 ;  /* 0x0000000000017941 */ /* 0x000fea0003800200 */
.L_x_12237:
        /* <DEDUP_REMOVED lines=49> */
.L_x_12235:
[----:B------:R-:W-:Y:S05]  /*2bc30*/  BSYNC.RECONVERGENT B0 ;  /* 0x0000000000007941 */ /* 0x000fea0003800200 */
.L_x_12234:
        /* <DEDUP_REMOVED lines=11> */
[----:B------:R-:W-:-:S03]  /*2bcf0*/  IMAD.MOV.U32 R141, RZ, RZ, R192 ;  /* 0x000000ffff8d7224 */ /* 0x000fc600078e00c0 */
        /* <DEDUP_REMOVED lines=13> */
.L_x_12241:
        /* <DEDUP_REMOVED lines=13> */
.L_x_12243:
[----:B------:R-:W-:Y:S05]  /*2bea0*/  BSYNC.RECONVERGENT B1 ;  /* 0x0000000000017941 */ /* 0x000fea0003800200 */
.L_x_12242:
        /* <DEDUP_REMOVED lines=50> */
.L_x_12240:
[----:B------:R-:W-:Y:S05]  /*2c1d0*/  BSYNC.RECONVERGENT B0 ;  /* 0x0000000000007941 */ /* 0x000fea0003800200 */
.L_x_12239:
        /* <DEDUP_REMOVED lines=23> */
.L_x_12246:
        /* <DEDUP_REMOVED lines=13> */
.L_x_12248:
[----:B------:R-:W-:Y:S05]  /*2c420*/  BSYNC.RECONVERGENT B1 ;  /* 0x0000000000017941 */ /* 0x000fea0003800200 */
.L_x_12247:
        /* <DEDUP_REMOVED lines=50> */
.L_x_12245:
[----:B------:R-:W-:Y:S05]  /*2c750*/  BSYNC.RECONVERGENT B0 ;  /* 0x0000000000007941 */ /* 0x000fea0003800200 */
.L_x_12244:
        /* <DEDUP_REMOVED lines=23> */
.L_x_12251:
        /* <DEDUP_REMOVED lines=13> */
.L_x_12253:
[----:B------:R-:W-:Y:S05]  /*2c9a0*/  BSYNC.RECONVERGENT B1 ;  /* 0x0000000000017941 */ /* 0x000fea0003800200 */
.L_x_12252:
        /* <DEDUP_REMOVED lines=50> */
.L_x_12250:
[----:B------:R-:W-:Y:S05]  /*2ccd0*/  BSYNC.RECONVERGENT B0 ;  /* 0x0000000000007941 */ /* 0x000fea0003800200 */
.L_x_12249:
        /* <DEDUP_REMOVED lines=23> */
.L_x_12256:
        /* <DEDUP_REMOVED lines=13> */
.L_x_12258:
[----:B------:R-:W-:Y:S05]  /*2cf20*/  BSYNC.RECONVERGENT B1 ;  /* 0x0000000000017941 */ /* 0x000fea0003800200 */
.L_x_12257:
        /* <DEDUP_REMOVED lines=50> */
.L_x_12255:
[----:B------:R-:W-:Y:S05]  /*2d250*/  BSYNC.RECONVERGENT B0 ;  /* 0x0000000000007941 */ /* 0x000fea0003800200 */
.L_x_12254:
        /* <DEDUP_REMOVED lines=23> */
.L_x_12261:
        /* <DEDUP_REMOVED lines=13> */
.L_x_12263:
[----:B------:R-:W-:Y:S05]  /*2d4a0*/  BSYNC.RECONVERGENT B1 ;  /* 0x0000000000017941 */ /* 0x000fea0003800200 */
.L_x_12262:
        /* <DEDUP_REMOVED lines=50> */
.L_x_12260:
[----:B------:R-:W-:Y:S05]  /*2d7d0*/  BSYNC.RECONVERGENT B0 ;  /* 0x0000000000007941 */ /* 0x000fea0003800200 */
.L_x_12259:
        /* <DEDUP_REMOVED lines=10> */
[----:B------:R-:W-:Y:S01]  /*2d880*/  FSEL R146, R140, RZ, !P4 ;  /* 0x000000ff8c927208 */ /* 0x000fe20006000000 */
[----:B------:R-:W-:Y:S01]  /*2d890*/  IMAD.MOV.U32 R140, RZ, RZ, R192 ;  /* 0x000000ffff8c7224 */ /* 0x000fe200078e00c0 */
        /* <DEDUP_REMOVED lines=11> */
.L_x_12266:
        /* <DEDUP_REMOVED lines=13> */
.L_x_12268:
[----:B------:R-:W-:Y:S05]  /*2da20*/  BSYNC.RECONVERGENT B1 ;  /* 0x0000000000017941 */ /* 0x000fea0003800200 */
.L_x_12267:
        /* <DEDUP_REMOVED lines=46> */
[----:B------:R-:W-:Y:S01]  /*2dd10*/  IMAD.MOV.U32 R140, RZ, RZ, R206 ;  /* 0x000000ffff8c7224 */ /* 0x000fe200078e00ce */
[----:B------:R-:W-:Y:S01]  /*2dd20*/  MOV R206, R142 ;  /* 0x0000008e00ce7202 */ /* 0x000fe20000000f00 */
[----:B------:R-:W-:Y:S01]  /*2dd30*/  IMAD.MOV.U32 R142, RZ, RZ, RZ ;  /* 0x000000ffff8e7224 */ /* 0x000fe200078e00ff */
[----:B------:R-:W-:-:S07]  /*2dd40*/  LOP3.LUT R196, R28, R144, R143, 0x96, !PT ;  /* 0x000000901cc47212 */ /* 0x000fce00078e968f */
.L_x_12265:
[----:B------:R-:W-:Y:S05]  /*2dd50*/  BSYNC.RECONVERGENT B0 ;  /* 0x0000000000007941 */ /* 0x000fea0003800200 */
.L_x_12264:
        /* <DEDUP_REMOVED lines=23> */
.L_x_12271:
        /* <DEDUP_REMOVED lines=15> */
.L_x_12273:
[----:B------:R-:W-:Y:S05]  /*2dfc0*/  BSYNC.RECONVERGENT B1 ;  /* 0x0000000000017941 */ /* 0x000fea0003800200 */
.L_x_12272:
        /* <DEDUP_REMOVED lines=50> */
.L_x_12270:
[----:B------:R-:W-:Y:S05]  /*2e2f0*/  BSYNC.RECONVERGENT B0 ;  /* 0x0000000000007941 */ /* 0x000fea0003800200 */
.L_x_12269:
        /* <DEDUP_REMOVED lines=11> */
[----:B------:R-:W-:Y:S01]  /*2e3b0*/  FMUL.FTZ R28, R25, R28 ;  /* 0x0000001c191c7220 */ /* 0x000fe20000410000 */
[----:B------:R-:W-:-:S04]  /*2e3c0*/  F2FP.F16.F32.PACK_AB R25, R211, R208 ;  /* 0x000000d0d319723e */ /* 0x000fc800000000ff */
[----:B------:R-:W-:-:S07]  /*2e3d0*/  F2FP.F16.F32.PACK_AB R27, R28, R212 ;  /* 0x000000d41c1b723e */ /* 0x000fce00000000ff */
.L_x_12233:
[----:B------:R-:W-:Y:S01]  /*2e3e0*/  FADD.FTZ R29, RZ, R9 ;  /* 0x00000009ff1d7221 */ /* 0x000fe20000010000 */
[----:B------:R-:W-:Y:S01]  /*2e3f0*/  SEL R23, RZ, 0x1000000, !P6 ;  /* 0x01000000ff177807 */ /* 0x000fe20007000000 */
[----:B------:R-:W-:Y:S01]  /*2e400*/  IMAD.WIDE.U32 R158, R205, 0x10, R158 ;  /* 0x00000010cd9e7825 */ /* 0x000fe200078e009e */
[----:B------:R-:W-:-:S03]  /*2e410*/  SEL R22, RZ, 0x10000, !P5 ;  /* 0x00010000ff167807 */ /* 0x000fc60006800000 */
[----:B------:R-:W-:Y:S01]  /*2e420*/  FADD.FTZ R30, R29, R10 ;  /* 0x0000000a1d1e7221 */ /* 0x000fe20000010000 */
[----:B------:R-:W-:Y:S01]  /*2e430*/  SEL R34, RZ, 0x100, !P4 ;  /* 0x00000100ff227807 */ /* 0x000fe20006000000 */
[----:B------:R-:W-:Y:S01]  /*2e440*/  IMAD.WIDE.U32 R156, R205, 0x8, R156 ;  /* 0x00000008cd9c7825 */ /* 0x000fe200078e009c */
[----:B------:R-:W-:-:S03]  /*2e450*/  SEL R33, RZ, 0x1000000, !P2 ;  /* 0x01000000ff217807 */ /* 0x000fc60005000000 */
[----:B------:R-:W-:Y:S01]  /*2e460*/  FADD.FTZ R29, R30, R11 ;  /* 0x0000000b1e1d7221 */ /* 0x000fe20000010000 */
[----:B------:R-:W-:Y:S01]  /*2e470*/  SEL R32, RZ, 0x10000, !P1 ;  /* 0x00010000ff207807 */ /* 0x000fe20004800000 */
[----:B------:R0:W-:Y:S01]  /*2e480*/  STG.E.128 desc[UR6][R158.64], R24 ;  /* 0x000000189e007986 */ /* 0x0001e2000c101d06 */
[----:B------:R-:W-:Y:S01]  /*2e490*/  SEL R31, RZ, 0x100, !P0 ;  /* 0x00000100ff1f7807 */ /* 0x000fe20004000000 */
[----:B------:R-:W-:Y:S01]  /*2e4a0*/  FADD.FTZ R30, R29, R12 ;  /* 0x0000000c1d1e7221 */ /* 0x000fe20000010000 */
[----:B------:R-:W-:Y:S01]  /*2e4b0*/  LOP3.LUT P6, RZ, R6, 0x2, RZ, 0xc0, !PT ;  /* 0x0000000206ff7812 */ /* 0x000fe200078cc0ff */
[----:B------:R-:W-:Y:S01]  /*2e4c0*/  UMOV UR4, 0xffffffff ;  /* 0xffffffff00047882 */ /* 0x000fe20000000000 */
[----:B------:R-:W-:Y:S01]  /*2e4d0*/  LOP3.LUT R34, R34, R23, R22, 0xfe, !PT ;  /* 0x0000001722227212 */ /* 0x000fe200078efe16 */
[----:B------:R-:W-:Y:S01]  /*2e4e0*/  FADD.FTZ R29, R30, R13 ;  /* 0x0000000d1e1d7221 */ /* 0x000fe20000010000 */
[----:B------:R-:W-:Y:S02]  /*2e4f0*/  LOP3.LUT R22, R31, R33, R32, 0xfe, !PT ;  /* 0x000000211f167212 */ /* 0x000fe400078efe20 */
[----:B------:R-:W-:Y:S01]  /*2e500*/  SEL R23, RZ, 0x1, !P3 ;  /* 0x00000001ff177807 */ /* 0x000fe20005800000 */
[----:B------:R-:W-:Y:S01]  /*2e510*/  FADD.FTZ R30, R29, R14 ;  /* 0x0000000e1d1e7221 */ /* 0x000fe20000010000 */
[----:B------:R-:W-:-:S02]  /*2e520*/  SEL R31, RZ, 0x1, !P6 ;  /* 0x00000001ff1f7807 */ /* 0x000fc40007000000 */
[----:B------:R-:W-:Y:S01]  /*2e530*/  LOP3.LUT R23, R34, R23, RZ, 0xfc, !PT ;  /* 0x0000001722177212 */ /* 0x000fe200078efcff */
[----:B------:R-:W-:Y:S01]  /*2e540*/  FADD.FTZ R29, R30, R15 ;  /* 0x0000000f1e1d7221 */ /* 0x000fe20000010000 */
[----:B------:R-:W-:Y:S02]  /*2e550*/  LOP3.LUT R22, R22, R31, RZ, 0xfc, !PT ;  /* 0x0000001f16167212 */ /* 0x000fe400078efcff */
[----:B------:R-:W-:Y:S01]  /*2e560*/  LOP3.LUT P0, RZ, R7, 0x1f, RZ, 0xc0, !PT ;  /* 0x0000001f07ff7812 */ /* 0x000fe2000780c0ff */
[----:B------:R-:W-:Y:S02]  /*2e570*/  FADD.FTZ R29, R29, R16 ;  /* 0x000000101d1d7221 */ /* 0x000fe40000010000 */
[----:B------:R0:W-:Y:S02]  /*2e580*/  STG.E.64 desc[UR6][R156.64], R22 ;  /* 0x000000169c007986 */ /* 0x0001e4000c101b06 */
        /* <DEDUP_REMOVED lines=206> */
.L_x_12287:
[----:B------:R-:W-:Y:S01]  /*2f270*/  FMUL.FTZ R7, R25, R25 ;  /* 0x0000001919077220 */ /* 0x000fe20000410000 */
[----:B------:R-:W-:Y:S01]  /*2f280*/  ISETP.NE.AND P1, PT, RZ, UR11, PT ;  /* 0x0000000bff007c0c */ /* 0x000fe2000bf25270 */
[----:B01----:R-:W-:Y:S01]  /*2f290*/  FADD.FTZ R27, R27, R30 ;  /* 0x0000001e1b1b7221 */ /* 0x003fe20000010000 */
        /* <DEDUP_REMOVED lines=16> */
[----:B------:R-:W-:Y:S02]  /*2f3a0*/  HADD2.F32 R11, -RZ, R136.H1_H1 ;  /* 0x30000088ff0b7230 */ /* 0x000fe40000004100 */
        /* <DEDUP_REMOVED lines=9> */
[----:B------:R-:W-:Y:S01]  /*2f440*/  FADD.FTZ R216, -R23, R166 ;  /* 0x000000a617d87221 */ /* 0x000fe20000010100 */
[C---:B0-----:R-:W-:Y:S01]  /*2f450*/  FMUL.FTZ R252, R9.reuse, R252 ;  /* 0x000000fc09fc7220 */ /* 0x041fe20000410000 */
[----:B------:R-:W-:Y:S01]  /*2f460*/  FMUL.FTZ R20, R9, R24 ;  /* 0x0000001809147220 */ /* 0x000fe20000410000 */
[C---:B------:R-:W-:Y:S01]  /*2f470*/  FADD.FTZ R232, -R23.reuse, R176 ;  /* 0x000000b017e87221 */ /* 0x040fe20000010100 */
[----:B------:R-:W-:Y:S01]  /*2f480*/  FADD.FTZ R228, -R23, R184 ;  /* 0x000000b817e47221 */ /* 0x000fe20000010100 */
[----:B------:R-:W-:Y:S01]  /*2f490*/  FFMA.FTZ R7, R252, R22, R7 ;  /* 0x00000016fc077223 */ /* 0x000fe20000010007 */
        /* <DEDUP_REMOVED lines=49> */
[----:B------:R-:W-:Y:S01]  /*2f7b0*/  FFMA.FTZ R20, R20, R11, R13 ;  /* 0x0000000b14147223 */ /* 0x000fe2000001000d */
[----:B------:R-:W-:Y:S02]  /*2f7c0*/  HADD2.F32 R23, -RZ, R105.H1_H1 ;  /* 0x30000069ff177230 */ /* 0x000fe40000004100 */
[----:B------:R-:W-:Y:S01]  /*2f7d0*/  FFMA.FTZ R22, R22, R15, R19 ;  /* 0x0000000f16167223 */ /* 0x000fe20000010013 */
[--C-:B------:R-:W-:Y:S02]  /*2f7e0*/  HADD2.F32 R27, -RZ, R138.reuse.H0_H0 ;  /* 0x2000008aff1b7230 */ /* 0x100fe40000004100 */
        /* <DEDUP_REMOVED lines=9> */
[----:B------:R-:W-:Y:S01]  /*2f880*/  FFMA.FTZ R23, R244, R27, R29 ;  /* 0x0000001bf4177223 */ /* 0x000fe2000001001d */
[----:B------:R-:W-:Y:S02]  /*2f890*/  HADD2.F32 R24, -RZ, R139.H0_H0 ;  /* 0x2000008bff187230 */ /* 0x000fe40000004100 */
[----:B------:R-:W-:Y:S01]  /*2f8a0*/  FFMA.FTZ R222, R14, R11, R13 ;  /* 0x0000000b0ede7223 */ /* 0x000fe2000001000d */
[----:B------:R-:W-:-:S02]  /*2f8b0*/  HADD2.F32 R30, -RZ, R107.H0_H0 ;  /* 0x2000006bff1e7230 */ /* 0x000fc40000004100 */
        /* <DEDUP_REMOVED lines=8> */
[C---:B------:R-:W-:Y:S01]  /*2f940*/  FMUL.FTZ R34, R9.reuse, R34 ;  /* 0x0000002209227220 */ /* 0x040fe20000410000 */
[----:B------:R-:W-:Y:S02]  /*2f950*/  HADD2.F32 R147, -RZ, R133.H0_H0 ;  /* 0x20000085ff937230 */ /* 0x000fe40000004100 */
[----:B------:R-:W-:Y:S01]  /*2f960*/  FMUL.FTZ R218, R9, R218 ;  /* 0x000000da09da7220 */ /* 0x000fe20000410000 */
[----:B------:R-:W-:Y:S02]  /*2f970*/  HADD2.F32 R13, -RZ, R101.H0_H0 ;  /* 0x20000065ff0d7230 */ /* 0x000fe40000004100 */
[----:B------:R-:W-:Y:S01]  /*2f980*/  FFMA.FTZ R27, R27, R24, R30 ;  /* 0x000000181b1b7223 */ /* 0x000fe2000001001e */
[----:B------:R-:W-:Y:S02]  /*2f990*/  HADD2.F32 R15, -RZ, R133.H1_H1 ;  /* 0x30000085ff0f7230 */ /* 0x000fe40000004100 */
[----:B------:R-:W-:Y:S01]  /*2f9a0*/  FFMA.FTZ R24, R242, R29, R31 ;  /* 0x0000001df2187223 */ /* 0x000fe2000001001f */
[----:B------:R-:W-:-:S02]  /*2f9b0*/  HADD2.F32 R19, -RZ, R101.H1_H1 ;  /* 0x30000065ff137230 */ /* 0x000fc40000004100 */
[----:B------:R-:W-:Y:S01]  /*2f9c0*/  FFMA.FTZ R145, R12, R145, R11 ;  /* 0x000000910c917223 */ /* 0x000fe2000001000b */
[----:B------:R-:W-:Y:S01]  /*2f9d0*/  FFMA.FTZ R147, R34, R147, R13 ;  /* 0x0000009322937223 */ /* 0x000fe2000001000d */
[C---:B------:R-:W-:Y:S01]  /*2f9e0*/  FMUL.FTZ R151, R9.reuse, R238 ;  /* 0x000000ee09977220 */ /* 0x040fe20000410000 */
[----:B------:R-:W-:Y:S02]  /*2f9f0*/  HADD2.F32 R11, -RZ, R134.H1_H1 ;  /* 0x30000086ff0b7230 */ /* 0x000fe40000004100 */
[----:B------:R-:W-:Y:S01]  /*2fa00*/  FFMA.FTZ R218, R218, R15, R19 ;  /* 0x0000000fdada7223 */ /* 0x000fe20000010013 */
[----:B------:R-:W-:Y:S02]  /*2fa10*/  HADD2.F32 R13, -RZ, R102.H1_H1 ;  /* 0x30000066ff0d7230 */ /* 0x000fe40000004100 */
[C---:B------:R-:W-:Y:S01]  /*2fa20*/  FMUL.FTZ R38, R9.reuse, R38 ;  /* 0x0000002609267220 */ /* 0x040fe20000410000 */
[----:B------:R-:W-:Y:S02]  /*2fa30*/  HADD2.F32 R155, -RZ, R135.H0_H0 ;  /* 0x20000087ff9b7230 */ /* 0x000fe40000004100 */
[----:B------:R-:W-:Y:S01]  /*2fa40*/  FMUL.FTZ R36, R9, R36 ;  /* 0x0000002409247220 */ /* 0x000fe20000410000 */
[----:B------:R-:W-:-:S02]  /*2fa50*/  HADD2.F32 R15, -RZ, R103.H0_H0 ;  /* 0x20000067ff0f7230 */ /* 0x000fc40000004100 */
        /* <DEDUP_REMOVED lines=20> */
[----:B------:R-:W-:Y:S01]  /*2fba0*/  FFMA.FTZ R214, R214, R15, R19 ;  /* 0x0000000fd6d67223 */ /* 0x000fe20000010013 */
        /* <DEDUP_REMOVED lines=29> */
[C---:B------:R-:W-:Y:S01]  /*2fd80*/  FMUL.FTZ R26, R9.reuse, R26 ;  /* 0x0000001a091a7220 */ /* 0x040fe20000410000 */
[----:B------:R-:W-:Y:S02]  /*2fd90*/  HADD2.F32 R11, -RZ, R94.H1_H1 ;  /* 0x3000005eff0b7230 */ /* 0x000fe40000004100 */
        /* <DEDUP_REMOVED lines=37> */
[----:B------:R-:W-:Y:S02]  /*2fff0*/  HADD2.F32 R15, -RZ, R123.H0_H0 ;  /* 0x2000007bff0f7230 */ /* 0x000fe40000004100 */
[----:B------:R-:W-:Y:S01]  /*30000*/  FMUL.FTZ R148, R9, R148 ;  /* 0x0000009409947220 */ /* 0x000fe20000410000 */
        /* <DEDUP_REMOVED lines=70> */
[----:B------:R-:W-:Y:S02]  /*30470*/  HADD2.F32 R12, -RZ, R114.H1_H1 ;  /* 0x30000072ff0c7230 */ /* 0x000fe40000004100 */
[----:B------:R-:W-:Y:S01]  /*30480*/  FMUL.FTZ R172, R9, R248 ;  /* 0x000000f809ac7220 */ /* 0x000fe20000410000 */
[----:B------:R-:W-:Y:S02]  /*30490*/  HADD2.F32 R14, -RZ, R82.H1_H1 ;  /* 0x30000052ff0e7230 */ /* 0x000fe40000004100 */
[----:B------:R-:W-:Y:S01]  /*304a0*/  FFMA.FTZ R189, R10, R189, R11 ;  /* 0x000000bd0abd7223 */ /* 0x000fe2000001000b */
[----:B------:R-:W-:Y:S01]  /*304b0*/  HADD2.F32 R15, -RZ, R108.H0_H0 ;  /* 0x2000006cff0f7230 */ /* 0x000fe20000004100 */
[----:B------:R-:W0:Y:S01]  /*304c0*/  LDC.64 R10, c[0x0][0x428] ;  /* 0x00010a00ff0a7b82 */ /* 0x000e220000000a00 */
[----:B------:R-:W-:Y:S02]  /*304d0*/  HADD2.F32 R19, -RZ, R76.H0_H0 ;  /* 0x2000004cff137230 */ /* 0x000fe40000004100 */
[----:B------:R-:W-:Y:S01]  /*304e0*/  FFMA.FTZ R183, R183, R12, R14 ;  /* 0x0000000cb7b77223 */ /* 0x000fe2000001000e */
[----:B------:R-:W-:-:S02]  /*304f0*/  HADD2.F32 R197, -RZ, R110.H0_H0 ;  /* 0x2000006effc57230 */ /* 0x000fc40000004100 */
[C---:B------:R-:W-:Y:S01]  /*30500*/  FMUL.FTZ R176, R9.reuse, R210 ;  /* 0x000000d209b07220 */ /* 0x040fe20000410000 */
[----:B------:R-:W-:Y:S02]  /*30510*/  HADD2.F32 R199, -RZ, R78.H0_H0 ;  /* 0x2000004effc77230 */ /* 0x000fe40000004100 */
[----:B------:R-:W-:Y:S01]  /*30520*/  FFMA.FTZ R172, R172, R15, R19 ;  /* 0x0000000facac7223 */ /* 0x000fe20000010013 */
[----:B------:R-:W-:Y:S01]  /*30530*/  HADD2.F32 R18, -RZ, R122.H0_H0 ;  /* 0x2000007aff127230 */ /* 0x000fe20000004100 */
[----:B------:R-:W1:Y:S01]  /*30540*/  @!P0 LDC.64 R14, c[0x0][0x3c0] ;  /* 0x0000f000ff0e8b82 */ /* 0x000e620000000a00 */
[----:B------:R-:W-:Y:S02]  /*30550*/  HADD2.F32 R26, -RZ, R90.H0_H0 ;  /* 0x2000005aff1a7230 */ /* 0x000fe40000004100 */
[----:B------:R-:W-:Y:S01]  /*30560*/  FFMA.FTZ R176, R176, R197, R199 ;  /* 0x000000c5b0b07223 */ /* 0x000fe200000100c7 */
[----:B------:R-:W-:Y:S02]  /*30570*/  HADD2.F32 R199, -RZ, R111.H0_H0 ;  /* 0x2000006fffc77230 */ /* 0x000fe40000004100 */
[----:B------:R-:W-:Y:S01]  /*30580*/  FMUL.FTZ R141, R9, R226 ;  /* 0x000000e2098d7220 */ /* 0x000fe20000410000 */
[----:B------:R-:W-:-:S02]  /*30590*/  HADD2.F32 R201, -RZ, R79.H0_H0 ;  /* 0x2000004fffc97230 */ /* 0x000fc40000004100 */
[----:B------:R-:W-:Y:S01]  /*305a0*/  FMUL.FTZ R212, R9, R212 ;  /* 0x000000d409d47220 */ /* 0x000fe20000410000 */
[----:B------:R-:W-:Y:S01]  /*305b0*/  HADD2.F32 R19, -RZ, R109.H0_H0 ;  /* 0x2000006dff137230 */ /* 0x000fe20000004100 */
[----:B------:R-:W2:Y:S01]  /*305c0*/  @!P0 LDC.64 R12, c[0x0][0x3c8] ;  /* 0x0000f200ff0c8b82 */ /* 0x000ea20000000a00 */
[----:B------:R-:W-:Y:S01]  /*305d0*/  FFMA.FTZ R141, R141, R18, R26 ;  /* 0x000000128d8d7223 */ /* 0x000fe2000001001a */
[----:B------:R-:W-:Y:S01]  /*305e0*/  FFMA.FTZ R212, R212, R199, R201 ;  /* 0x000000c7d4d47223 */ /* 0x000fe200000100c9 */
[----:B------:R-:W-:Y:S02]  /*305f0*/  HADD2.F32 R18, -RZ, R115.H1_H1 ;  /* 0x30000073ff127230 */ /* 0x000fe40000004100 */
[C---:B------:R-:W-:Y:S01]  /*30600*/  FMUL.FTZ R187, R9.reuse, R204 ;  /* 0x000000cc09bb7220 */ /* 0x040fe20000410000 */
[----:B------:R-:W-:Y:S02]  /*30610*/  HADD2.F32 R26, -RZ, R83.H1_H1 ;  /* 0x30000053ff1a7230 */ /* 0x000fe40000004100 */
[----:B------:R-:W-:Y:S01]  /*30620*/  FMUL.FTZ R174, R9, R208 ;  /* 0x000000d009ae7220 */ /* 0x000fe20000410000 */
[----:B------:R-:W-:-:S02]  /*30630*/  HADD2.F32 R29, -RZ, R77.H0_H0 ;  /* 0x2000004dff1d7230 */ /* 0x000fc40000004100 */
[----:B------:R-:W-:Y:S01]  /*30640*/  FMUL.FTZ R16, R9, R16 ;  /* 0x0000001009107220 */ /* 0x000fe20000410000 */
[----:B0-----:R-:W-:Y:S01]  /*30650*/  IMAD.WIDE.U32 R198, R8, 0x10, R10 ;  /* 0x0000001008c67825 */ /* 0x001fe200078e000a */
[----:B------:R-:W-:-:S03]  /*30660*/  F2FP.F16.F32.PACK_AB R8, R31, R30 ;  /* 0x0000001e1f08723e */ /* 0x000fc600000000ff */
[----:B------:R-:W-:Y:S01]  /*30670*/  FFMA.FTZ R187, R187, R18, R26 ;  /* 0x00000012bbbb7223 */ /* 0x000fe2000001001a */
[----:B------:R-:W0:Y:S01]  /*30680*/  LDC.64 R30, c[0x0][0x380] ;  /* 0x0000e000ff1e7b82 */ /* 0x000e220000000a00 */
[----:B------:R-:W-:Y:S02]  /*30690*/  HADD2.F32 R191, -RZ, R109.H1_H1 ;  /* 0x3000006dffbf7230 */ /* 0x000fe40000004100 */
[----:B------:R-:W-:Y:S01]  /*306a0*/  FFMA.FTZ R174, R174, R19, R29 ;  /* 0x00000013aeae7223 */ /* 0x000fe2000001001d */
[----:B------:R-:W-:Y:S02]  /*306b0*/  HADD2.F32 R193, -RZ, R77.H1_H1 ;  /* 0x3000004dffc17230 */ /* 0x000fe40000004100 */
[----:B------:R-:W-:Y:S01]  /*306c0*/  FMUL.FTZ R146, R9, R146 ;  /* 0x0000009209927220 */ /* 0x000fe20000410000 */
[----:B------:R-:W-:Y:S01]  /*306d0*/  HADD2.F32 R203, -RZ, R111.H1_H1 ;  /* 0x3000006fffcb7230 */ /* 0x000fe20000004100 */
[----:B------:R-:W-:Y:S01]  /*306e0*/  F2FP.F16.F32.PACK_AB R26, R164, R159 ;  /* 0x0000009fa41a723e */ /* 0x000fe200000000ff */
[----:B------:R-:W-:-:S02]  /*306f0*/  HADD2.F32 R207, -RZ, R79.H1_H1 ;  /* 0x3000004fffcf7230 */ /* 0x000fc40000004100 */
[----:B------:R-:W-:Y:S01]  /*30700*/  FFMA.FTZ R191, R16, R191, R193 ;  /* 0x000000bf10bf7223 */ /* 0x000fe200000100c1 */
[----:B-1----:R-:W-:-:S04]  /*30710*/  @!P0 IMAD.WIDE R18, R2, 0x4, R14 ;  /* 0x0000000402128825 */ /* 0x002fc800078e020e */
[----:B------:R-:W-:Y:S01]  /*30720*/  FMUL.FTZ R14, R9, R28 ;  /* 0x0000001c090e7220 */ /* 0x000fe20000410000 */
[----:B------:R-:W-:Y:S01]  /*30730*/  F2FP.F16.F32.PACK_AB R15, R224, R27 ;  /* 0x0000001be00f723e */ /* 0x000fe200000000ff */
[----:B--2---:R-:W-:-:S04]  /*30740*/  @!P0 IMAD.WIDE R28, R2, 0x4, R12 ;  /* 0x00000004021c8825 */ /* 0x004fc800078e020c */
[----:B------:R-:W-:Y:S01]  /*30750*/  FFMA.FTZ R207, R14, R203, R207 ;  /* 0x000000cb0ecf7223 */ /* 0x000fe200000100cf */
[----:B------:R-:W-:Y:S01]  /*30760*/  F2FP.F16.F32.PACK_AB R12, R20, R7 ;  /* 0x00000007140c723e */ /* 0x000fe200000000ff */
[----:B------:R1:W-:Y:S01]  /*30770*/  @!P0 STG.E desc[UR6][R18.64], R25 ;  /* 0x0000001912008986 */ /* 0x0003e2000c101906 */
[----:B------:R-:W-:Y:S01]  /*30780*/  HADD2.F32 R193, -RZ, R110.H1_H1 ;  /* 0x3000006effc17230 */ /* 0x000fe20000004100 */
[----:B------:R-:W-:Y:S01]  /*30790*/  F2FP.F16.F32.PACK_AB R14, R222, R23 ;  /* 0x00000017de0e723e */ /* 0x000fe200000000ff */
[----:B------:R-:W-:Y:S01]  /*307a0*/  HADD2.F32 R197, -RZ, R78.H1_H1 ;  /* 0x3000004effc57230 */ /* 0x000fe20000004100 */
[----:B------:R-:W-:Y:S01]  /*307b0*/  F2FP.F16.F32.PACK_AB R13, R21, R22 ;  /* 0x00000016150d723e */ /* 0x000fe200000000ff */
[----:B------:R2:W-:Y:S01]  /*307c0*/  @!P0 STG.E desc[UR6][R28.64], R9 ;  /* 0x000000091c008986 */ /* 0x0005e2000c101906 */
        /* <DEDUP_REMOVED lines=12> */
[----:B-1----:R-:W-:Y:S01]  /*30890*/  F2FP.F16.F32.PACK_AB R25, R214, R157 ;  /* 0x0000009dd619723e */ /* 0x002fe200000000ff */
[----:B--2---:R-:W-:Y:S01]  /*308a0*/  IMAD.WIDE.U32 R28, R165, 0x10, R10 ;  /* 0x00000010a51c7825 */ /* 0x004fe200078e000a */
[----:B------:R-:W-:-:S02]  /*308b0*/  F2FP.F16.F32.PACK_AB R9, R32, R35 ;  /* 0x000000232009723e */ /* 0x000fc400000000ff */
[----:B------:R-:W-:Y:S01]  /*308c0*/  F2FP.F16.F32.PACK_AB R19, R167, R154 ;  /* 0x0000009aa713723e */ /* 0x000fe200000000ff */
[--C-:B------:R-:W-:Y:S01]  /*308d0*/  IMAD.WIDE.U32 R146, R175, 0x10, R10.reuse ;  /* 0x00000010af927825 */ /* 0x100fe200078e000a */
[----:B------:R-:W-:Y:S01]  /*308e0*/  F2FP.F16.F32.PACK_AB R18, R150, R141 ;  /* 0x0000008d9612723e */ /* 0x000fe200000000ff */
[----:B------:R1:W-:Y:S01]  /*308f0*/  STG.E.128 desc[UR6][R202.64], R24 ;  /* 0x00000018ca007986 */ /* 0x0003e2000c101d06 */
[----:B------:R-:W-:Y:S01]  /*30900*/  F2FP.F16.F32.PACK_AB R17, R37, R142 ;  /* 0x0000008e2511723e */ /* 0x000fe200000000ff */
[--C-:B------:R-:W-:Y:S01]  /*30910*/  IMAD.WIDE.U32 R164, R195, 0x10, R10.reuse ;  /* 0x00000010c3a47825 */ /* 0x100fe200078e000a */
[----:B------:R-:W-:Y:S02]  /*30920*/  F2FP.F16.F32.PACK_AB R16, R36, R33 ;  /* 0x000000212410723e */ /* 0x000fe400000000ff */
[----:B0-----:R-:W-:Y:S01]  /*30930*/  LEA R2, R30, R2, 0x2 ;  /* 0x000000021e027211 */ /* 0x001fe200078e10ff */
[----:B------:R-:W-:Y:S01]  /*30940*/  IMAD.WIDE.U32 R184, R205, 0x10, R10 ;  /* 0x00000010cdb87825 */ /* 0x000fe200078e000a */
[----:B------:R-:W-:-:S02]  /*30950*/  F2FP.F16.F32.PACK_AB R11, R144, R143 ;  /* 0x0000008f900b723e */ /* 0x000fc400000000ff */
[----:B------:R-:W-:Y:S02]  /*30960*/  F2FP.F16.F32.PACK_AB R10, R39, R34 ;  /* 0x00000022270a723e */ /* 0x000fe400000000ff */
[----:B---3--:R-:W-:Y:S02]  /*30970*/  F2FP.F16.F32.PACK_AB R15, R177, R156 ;  /* 0x0000009cb10f723e */ /* 0x008fe400000000ff */
[----:B------:R-:W-:Y:S01]  /*30980*/  F2FP.F16.F32.PACK_AB R14, R173, R166 ;  /* 0x000000a6ad0e723e */ /* 0x000fe200000000ff */
[----:B------:R0:W-:Y:S01]  /*30990*/  STG.E.128 desc[UR6][R28.64], R8 ;  /* 0x000000081c007986 */ /* 0x0001e2000c101d06 */
[----:B------:R-:W-:Y:S02]  /*309a0*/  F2FP.F16.F32.PACK_AB R13, R171, R148 ;  /* 0x00000094ab0d723e */ /* 0x000fe400000000ff */
[----:B------:R-:W-:Y:S01]  /*309b0*/  F2FP.F16.F32.PACK_AB R12, R169, R38 ;  /* 0x00000026a90c723e */ /* 0x000fe200000000ff */
[----:B------:R0:W-:Y:S01]  /*309c0*/  STG.E.128 desc[UR6][R146.64], R16 ;  /* 0x0000001092007986 */ /* 0x0001e2000c101d06 */
[----:B----4-:R-:W-:-:S02]  /*309d0*/  F2FP.F16.F32.PACK_AB R23, R187, R170 ;  /* 0x000000aabb17723e */ /* 0x010fc400000000ff */
[----:B------:R-:W-:Y:S01]  /*309e0*/  F2FP.F16.F32.PACK_AB R22, R183, R168 ;  /* 0x000000a8b716723e */ /* 0x000fe200000000ff */
[----:B------:R0:W-:Y:S01]  /*309f0*/  STG.E.128 desc[UR6][R152.64], R12 ;  /* 0x0000000c98007986 */ /* 0x0001e2000c101d06 */
[----:B------:R-:W-:Y:S02]  /*30a00*/  F2FP.F16.F32.PACK_AB R21, R181, R158 ;  /* 0x0000009eb515723e */ /* 0x000fe400000000ff */
[----:B------:R-:W-:Y:S02]  /*30a10*/  F2FP.F16.F32.PACK_AB R20, R179, R162 ;  /* 0x000000a2b314723e */ /* 0x000fe400000000ff */
[----:B-1----:R-:W-:Y:S02]  /*30a20*/  F2FP.F16.F32.PACK_AB R27, R207, R212 ;  /* 0x000000d4cf1b723e */ /* 0x002fe400000000ff */
[----:B------:R-:W-:Y:S01]  /*30a30*/  F2FP.F16.F32.PACK_AB R26, R193, R176 ;  /* 0x000000b0c11a723e */ /* 0x000fe200000000ff */
[----:B------:R0:W-:Y:S01]  /*30a40*/  STG.E.128 desc[UR6][R164.64], R20 ;  /* 0x00000014a4007986 */ /* 0x0001e2000c101d06 */
[----:B------:R-:W-:-:S02]  /*30a50*/  F2FP.F16.F32.PACK_AB R25, R191, R174 ;  /* 0x000000aebf19723e */ /* 0x000fc400000000ff */
[----:B------:R-:W-:Y:S02]  /*30a60*/  F2FP.F16.F32.PACK_AB R24, R189, R172 ;  /* 0x000000acbd18723e */ /* 0x000fe400000000ff */
[----:B------:R-:W-:-:S03]  /*30a70*/  ISETP.GE.AND P0, PT, R2, R31, PT ;  /* 0x0000001f0200720c */ /* 0x000fc60003f06270 */
[----:B------:R0:W-:Y:S10]  /*30a80*/  STG.E.128 desc[UR6][R184.64], R24 ;  /* 0x00000018b8007986 */ /* 0x0001f4000c101d06 */
[----:B------:R-:W-:Y:S05]  /*30a90*/  @!P0 BRA `(.L_x_12275) ;  /* 0xfffffd0000588947 */ /* 0x000fea000383ffff */
[----:B------:R-:W-:Y:S05]  /*30aa0*/  EXIT ;  /* 0x000000000000794d */ /* 0x000fea0003800000 */
.L_x_12274:
        /* <DEDUP_REMOVED lines=8> */
.L_x_12277:
[----:B------:R-:W-:Y:S05]  /*30b30*/  BSYNC B0 ;  /* 0x0000000000007941 */ /* 0x000fea0003800000 */
.L_x_12276:
        /* <DEDUP_REMOVED lines=9> */
.L_x_12278:
        /* <DEDUP_REMOVED lines=8> */
.L_x_12279:
[----:B------:R-:W-:Y:S02]  /*30c50*/  IMAD.MOV.U32 R33, RZ, RZ, 0x8 ;  /* 0x00000008ff217424 */ /* 0x000fe400078e00ff */
[----:B------:R-:W-:-:S04]  /*30c60*/  IMAD.MOV.U32 R7, RZ, RZ, R30 ;  /* 0x000000ffff077224 */ /* 0x000fc800078e001e */
[----:B------:R-:W-:-:S05]  /*30c70*/  FADD.FTZ R26, R24, R7 ;  /* 0x00000007181a7221 */ /* 0x000fca0000010000 */
[----:B------:R-:W-:-:S07]  /*30c80*/  MOV R32, R26 ;  /* 0x0000001a00207202 */ /* 0x000fce0000000f00 */
[----:B------:R-:W-:Y:S05]  /*30c90*/  WARPSYNC.COLLECTIVE R31, `(.L_x_12280) ;  /* 0x000000001f087348 */ /* 0x000fea0003c00000 */
[----:B------:R0:W1:Y:S02]  /*30ca0*/  SHFL.BFLY P1, R30, R32, R33, R34 ;  /* 0x0c000021201e7389 */ /* 0x0000640000020022 */
[----:B01----:R-:W-:Y:S05]  /*30cb0*/  ENDCOLLECTIVE ;  /* 0x000000000000791b */ /* 0x003fea0003800000 */
.L_x_12280:
[----:B------:R-:W-:Y:S01]  /*30cc0*/  HFMA2 R33, -RZ, RZ, 0, 9.5367431640625e-07 ;  /* 0x00000010ff217431 */ /* 0x000fe200000001ff */
[----:B------:R-:W-:-:S05]  /*30cd0*/  MOV R7, R30 ;  /* 0x0000001e00077202 */ /* 0x000fca0000000f00 */
[----:B------:R-:W-:-:S04]  /*30ce0*/  FADD.FTZ R27, R26, R7 ;  /* 0x000000071a1b7221 */ /* 0x000fc80000010000 */
[----:B------:R-:W-:-:S07]  /*30cf0*/  IMAD.MOV.U32 R32, RZ, RZ, R27 ;  /* 0x000000ffff207224 */ /* 0x000fce00078e001b */
[----:B------:R-:W-:Y:S05]  /*30d00*/  WARPSYNC.COLLECTIVE R31, `(.L_x_12281) ;  /* 0x000000001f087348 */ /* 0x000fea0003c00000 */
[----:B------:R0:W1:Y:S02]  /*30d10*/  SHFL.BFLY P1, R30, R32, R33, R34 ;  /* 0x0c000021201e7389 */ /* 0x0000640000020022 */
[----:B01----:R-:W-:Y:S05]  /*30d20*/  ENDCOLLECTIVE ;  /* 0x000000000000791b */ /* 0x003fea0003800000 */
.L_x_12281:
        /* <DEDUP_REMOVED lines=130> */
[----:B------:R-:W-:-:S04]  /*31550*/  FFMA.FTZ R7, R24, R24, R7 ;  /* 0x0000001818077223 */ /* 0x000fc80000010007 */
[----:B------:R-:W-:-:S07]  /*31560*/  IMAD.MOV.U32 R32, RZ, RZ, R7 ;  /* 0x000000ffff207224 */ /* 0x000fce00078e0007 */
[----:B------:R-:W-:Y:S05]  /*31570*/  WARPSYNC.COLLECTIVE R31, `(.L_x_12282) ;  /* 0x000000001f087348 */ /* 0x000fea0003c00000 */
[----:B------:R0:W1:Y:S02]  /*31580*/  SHFL.BFLY P1, R30, R32, R33, R34 ;  /* 0x0c000021201e7389 */ /* 0x0000640000020022 */
[----:B01----:R-:W-:Y:S05]  /*31590*/  ENDCOLLECTIVE ;  /* 0x000000000000791b */ /* 0x003fea0003800000 */
.L_x_12282:
[----:B------:R-:W-:Y:S02]  /*315a0*/  IMAD.MOV.U32 R33, RZ, RZ, 0x2 ;  /* 0x00000002ff217424 */ /* 0x000fe400078e00ff */
[----:B------:R-:W-:-:S04]  /*315b0*/  IMAD.MOV.U32 R24, RZ, RZ, R30 ;  /* 0x000000ffff187224 */ /* 0x000fc800078e001e */
[----:B------:R-:W-:-:S05]  /*315c0*/  FADD.FTZ R24, R7, R24 ;  /* 0x0000001807187221 */ /* 0x000fca0000010000 */
[----:B------:R-:W-:-:S07]  /*315d0*/  MOV R32, R24 ;  /* 0x0000001800207202 */ /* 0x000fce0000000f00 */
[----:B------:R-:W-:Y:S05]  /*315e0*/  WARPSYNC.COLLECTIVE R31, `(.L_x_12283) ;  /* 0x000000001f087348 */ /* 0x000fea0003c00000 */
[----:B------:R0:W1:Y:S02]  /*315f0*/  SHFL.BFLY P1, R30, R32, R33, R34 ;  /* 0x0c000021201e7389 */ /* 0x0000640000020022 */
[----:B01----:R-:W-:Y:S05]  /*31600*/  ENDCOLLECTIVE ;  /* 0x000000000000791b */ /* 0x003fea0003800000 */
.L_x_12283:
[----:B------:R-:W-:Y:S01]  /*31610*/  HFMA2 R33, -RZ, RZ, 0, 2.384185791015625e-07 ;  /* 0x00000004ff217431 */ /* 0x000fe200000001ff */
[----:B------:R-:W-:-:S05]  /*31620*/  MOV R23, R30 ;  /* 0x0000001e00177202 */ /* 0x000fca0000000f00 */
[----:B------:R-:W-:-:S04]  /*31630*/  FADD.FTZ R23, R24, R23 ;  /* 0x0000001718177221 */ /* 0x000fc80000010000 */
[----:B------:R-:W-:-:S07]  /*31640*/  IMAD.MOV.U32 R32, RZ, RZ, R23 ;  /* 0x000000ffff207224 */ /* 0x000fce00078e0017 */
[----:B------:R-:W-:Y:S05]  /*31650*/  WARPSYNC.COLLECTIVE R31, `(.L_x_12284) ;  /* 0x000000001f087348 */ /* 0x000fea0003c00000 */
[----:B------:R0:W1:Y:S02]  /*31660*/  SHFL.BFLY P1, R30, R32, R33, R34 ;  /* 0x0c000021201e7389 */ /* 0x0000640000020022 */
[----:B01----:R-:W-:Y:S05]  /*31670*/  ENDCOLLECTIVE ;  /* 0x000000000000791b */ /* 0x003fea0003800000 */
.L_x_12284:
[----:B------:R-:W-:Y:S02]  /*31680*/  IMAD.MOV.U32 R33, RZ, RZ, 0x8 ;  /* 0x00000008ff217424 */ /* 0x000fe400078e00ff */
[----:B------:R-:W-:-:S04]  /*31690*/  IMAD.MOV.U32 R26, RZ, RZ, R30 ;  /* 0x000000ffff1a7224 */ /* 0x000fc800078e001e */
[----:B------:R-:W-:-:S05]  /*316a0*/  FADD.FTZ R26, R23, R26 ;  /* 0x0000001a171a7221 */ /* 0x000fca0000010000 */
[----:B------:R-:W-:-:S07]  /*316b0*/  MOV R32, R26 ;  /* 0x0000001a00207202 */ /* 0x000fce0000000f00 */
[----:B------:R-:W-:Y:S05]  /*316c0*/  WARPSYNC.COLLECTIVE R31, `(.L_x_12285) ;  /* 0x000000001f087348 */ /* 0x000fea0003c00000 */
[----:B------:R0:W1:Y:S02]  /*316d0*/  SHFL.BFLY P1, R30, R32, R33, R34 ;  /* 0x0c000021201e7389 */ /* 0x0000640000020022 */
[----:B01----:R-:W-:Y:S05]  /*316e0*/  ENDCOLLECTIVE ;  /* 0x000000000000791b */ /* 0x003fea0003800000 */
.L_x_12285:
[----:B------:R-:W-:Y:S01]  /*316f0*/  HFMA2 R33, -RZ, RZ, 0, 9.5367431640625e-07 ;  /* 0x00000010ff217431 */ /* 0x000fe200000001ff */
[----:B------:R-:W-:-:S05]  /*31700*/  MOV R27, R30 ;  /* 0x0000001e001b7202 */ /* 0x000fca0000000f00 */
[----:B------:R-:W-:-:S04]  /*31710*/  FADD.FTZ R27, R26, R27 ;  /* 0x0000001b1a1b7221 */ /* 0x000fc80000010000 */
[----:B------:R-:W-:-:S07]  /*31720*/  IMAD.MOV.U32 R32, RZ, RZ, R27 ;  /* 0x000000ffff207224 */ /* 0x000fce00078e001b */
[----:B------:R-:W-:Y:S05]  /*31730*/  WARPSYNC.COLLECTIVE R31, `(.L_x_12286) ;  /* 0x000000001f087348 */ /* 0x000fea0003c00000 */
[----:B------:R0:W1:Y:S02]  /*31740*/  SHFL.BFLY P1, R30, R32, R33, R34 ;  /* 0x0c000021201e7389 */ /* 0x0000640000020022 */
[----:B01----:R-:W-:Y:S05]  /*31750*/  ENDCOLLECTIVE ;  /* 0x000000000000791b */ /* 0x003fea0003800000 */
.L_x_12286:
[----:B------:R-:W-:Y:S05]  /*31760*/  BRA `(.L_x_12287) ;  /* 0xffffffd800c07947 */ /* 0x000fea000383ffff */
.L_x_12288:
        /* <DEDUP_REMOVED lines=9> */
.L_x_71449:


//--------------------- .text._ZN10layer_norm13ln_fwd_kernelINS_13Kernel_traitsI6__halfS2_S2_S2_fjLj2048ELj1ELj4ELj1ELj16ENS_18Kernel_traits_baseILj2048ES2_S2_S2_S2_fjLj128EEEEELb1ELb1ELb1ELb0EEEvNS_9FwdParamsE --------------------------
	.section	.text._ZN10layer_norm13ln_fwd_kernelINS_13Kernel_traitsI6__halfS2_S2_S2_fjLj2048ELj1ELj4ELj1ELj16ENS_18Kernel_traits_baseILj2048ES2_S2_S2_S2_fjLj128EEEEELb1ELb1ELb1ELb0EEEvNS_9FwdParamsE,"ax",@progbits
	.align	128
        .global         _ZN10layer_norm13ln_fwd_kernelINS_13Kernel_traitsI6__halfS2_S2_S2_fjLj2048ELj1ELj4ELj1ELj16ENS_18Kernel_traits_baseILj2048ES2_S2_S2_S2_fjLj128EEEEELb1ELb1ELb1ELb0EEEvNS_9FwdParamsE
        .type           _ZN10layer_norm13ln_fwd_kernelINS_13Kernel_traitsI6__halfS2_S2_S2_fjLj2048ELj1ELj4ELj1ELj16ENS_18Kernel_traits_baseILj2048ES2_S2_S2_S2_fjLj128EEEEELb1ELb1ELb1ELb0EEEvNS_9FwdParamsE,@function
        .size           _ZN10layer_norm13ln_fwd_kernelINS_13Kernel_traitsI6__halfS2_S2_S2_fjLj2048ELj1ELj4ELj1ELj16ENS_18Kernel_traits_baseILj2048ES2_S2_S2_S2_fjLj128EEEEELb1ELb1ELb1ELb0EEEvNS_9FwdParamsE,(.L_x_71450 - _ZN10layer_norm13ln_fwd_kernelINS_13Kernel_traitsI6__halfS2_S2_S2_fjLj2048ELj1ELj4ELj1ELj16ENS_18Kernel_traits_baseILj2048ES2_S2_S2_S2_fjLj128EEEEELb1ELb1ELb1ELb0EEEvNS_9FwdParamsE)
        .other          _ZN10layer_norm13ln_fwd_kernelINS_13Kernel_traitsI6__halfS2_S2_S2_fjLj2048ELj1ELj4ELj1ELj16ENS_18Kernel_traits_baseILj2048ES2_S2_S2_S2_fjLj128EEEEELb1ELb1ELb1ELb0EEEvNS_9FwdParamsE,@"STO_CUDA_ENTRY STV_DEFAULT"
_ZN10layer_norm13ln_fwd_kernelINS_13Kernel_traitsI6__halfS2_S2_S2_fjLj2048ELj1ELj4ELj1ELj16ENS_18Kernel_traits_baseILj2048ES2_S2_S2_S2_fjLj128EEEEELb1ELb1ELb1ELb0EEEvNS_9FwdParamsE:
.text._ZN10layer_norm13ln_fwd_kernelINS_13Kernel_traitsI6__halfS2_S2_S2_fjLj2048ELj1ELj4ELj1ELj16ENS_18Kernel_traits_baseILj2048ES2_S2_S2_S2_fjLj128EEEEELb1ELb1ELb1ELb0EEEvNS_9FwdParamsE:
        /* <DEDUP_REMOVED lines=20> */
[----:B------:R-:W-:Y:S01]  /*0140*/  BSSY.RECONVERGENT B0, `(.L_x_12289) ;  /* 0x00000d3000007945 */ /* 0x000fe20003800200 */
[----:B------:R-:W-:Y:S01]  /*0150*/  LOP3.LUT R6, R32, 0x1f, RZ, 0xc0, !PT ;  /* 0x0000001f20067812 */ /* 0x000fe200078ec0ff */
[----:B------:R-:W-:Y:S01]  /*0160*/  UISETP.NE.AND.EX UP0, UPT, UR9, URZ, UPT, UP0 ;  /* 0x000000ff0900728c */ /* 0x000fe2000bf05300 */
[----:B------:R-:W-:Y:S02]  /*0170*/  LEA.HI R0, R0, R9, RZ, 0x3 ;  /* 0x0000000900007211 */ /* 0x000fe400078f18ff */
[----:B------:R-:W3:Y:S01]  /*0180*/  LDC R5, c[0x0][0x360] ;  /* 0x0000d800ff057b82 */ /* 0x000ee20000000800 */
[----:B------:R-:W-:-:S04]  /*0190*/  LOP3.LUT R33, R6, 0x1f, RZ, 0x3c, !PT ;  /* 0x0000001f06217812 */ /* 0x000fc800078e3cff */
[----:B------:R-:W-:Y:S01]  /*01a0*/  LEA.HI.SX32 R33, R0, R33, 0x1d ;  /* 0x0000002100217211 */ /* 0x000fe200078feaff */
[----:B0-----:R-:W-:Y:S02]  /*01b0*/  USHF.L.U32 UR4, UR5, 0x2, URZ ;  /* 0x0000000205047899 */ /* 0x001fe400080006ff */
[--C-:B---3--:R-:W-:Y:S01]  /*01c0*/  IMAD R34, R5, UR5, R32.reuse ;  /* 0x0000000505227c24 */ /* 0x108fe2000f8e0220 */
[----:B------:R-:W-:-:S04]  /*01d0*/  SHF.R.U32.HI R32, RZ, 0x5, R32 ;  /* 0x00000005ff207819 */ /* 0x000fc80000011620 */
[----:B------:R-:W-:Y:S02]  /*01e0*/  LOP3.LUT R32, R32, UR4, RZ, 0xfc, !PT ;  /* 0x0000000420207c12 */ /* 0x000fe4000f8efcff */
[----:B-1----:R-:W-:-:S05]  /*01f0*/  @P0 IADD3 R28, P1, PT, R2, R7, RZ ;  /* 0x00000007021c0210 */ /* 0x002fca0007f3e0ff */
[----:B------:R-:W-:Y:S01]  /*0200*/  @P0 IMAD.X R29, RZ, RZ, R3, P1 ;  /* 0x000000ffff1d0224 */ /* 0x000fe200008e0603 */
[C---:B--2---:R-:W-:Y:S01]  /*0210*/  IADD3 R0, PT, PT, R192.reuse, -0x61c88647, RZ ;  /* 0x9e3779b9c0007810 */ /* 0x044fe20007ffe0ff */
[C---:B------:R-:W-:Y:S01]  /*0220*/  VIADD R2, R192.reuse, 0x3c6ef372 ;  /* 0x3c6ef372c0027836 */ /* 0x040fe20000000000 */
[----:B------:R-:W-:Y:S01]  /*0230*/  IADD3 R4, PT, PT, R193, -0x56f99767, RZ ;  /* 0xa9066899c1047810 */ /* 0x000fe20007ffe0ff */
[----:B------:R-:W-:Y:S01]  /*0240*/  VIADD R3, R192, 0xdaa66d2b ;  /* 0xdaa66d2bc0037836 */ /* 0x000fe20000000000 */
[--C-:B------:R-:W-:Y:S01]  /*0250*/  SHF.R.U64 R31, R28, 0x2, R29.reuse ;  /* 0x000000021c1f7819 */ /* 0x100fe2000000121d */
[----:B------:R-:W-:Y:S01]  /*0260*/  VIADD R5, R192, 0xf1bbcdc8 ;  /* 0xf1bbcdc8c0057836 */ /* 0x000fe20000000000 */
        /* <DEDUP_REMOVED lines=46> */
[----:B------:R-:W-:Y:S01]  /*0550*/  @P3 IADD3 R6, PT, PT, R6, 0x20, RZ ;  /* 0x0000002006063810 */ /* 0x000fe20007ffe0ff */
[----:B------:R0:W5:Y:S05]  /*0560*/  @P3 LD.E.128 R108, desc[UR6][R22.64] ;  /* 0x00000006166c3980 */ /* 0x00016a000c101d00 */
[----:B------:R-:W3:Y:S08]  /*0570*/  @P0 LDC.64 R52, c[0x0][0x438] ;  /* 0x00010e00ff340b82 */ /* 0x000ef00000000a00 */
[----:B--2---:R-:W2:Y:S01]  /*0580*/  @P0 LDC.64 R12, c[0x0][0x3e8] ;  /* 0x0000fa00ff0c0b82 */ /* 0x004ea20000000a00 */
[C---:B------:R-:W-:Y:S01]  /*0590*/  @P4 IMAD.WIDE.U32 R36, R6.reuse, 0x10, R36 ;  /* 0x0000001006244825 */ /* 0x040fe200078e0024 */
[----:B------:R0:W5:Y:S03]  /*05a0*/  @P3 LDG.E.128 R104, desc[UR6][R24.64] ;  /* 0x0000000618683981 */ /* 0x000166000c1e1d00 */
        /* <DEDUP_REMOVED lines=17> */
[----:B------:R-:W-:Y:S01]  /*06c0*/  @P6 IADD3 R6, PT, PT, R6, 0x20, RZ ;  /* 0x0000002006066810 */ /* 0x000fe20007ffe0ff */
[----:B------:R0:W5:Y:S04]  /*06d0*/  @P6 LD.E.128 R72, desc[UR6][R46.64] ;  /* 0x000000062e486980 */ /* 0x000168000c101d00 */
[C---:B------:R-:W-:Y:S01]  /*06e0*/  @P0 IMAD.WIDE.U32 R50, R6.reuse, 0x10, R50 ;  /* 0x0000001006320825 */ /* 0x040fe200078e0032 */
[----:B------:R0:W5:Y:S03]  /*06f0*/  @P6 LDG.E.128 R68, desc[UR6][R48.64] ;  /* 0x0000000630446981 */ /* 0x000166000c1e1d00 */
[C---:B------:R-:W-:Y:S01]  /*0700*/  @P0 IMAD.WIDE.U32 R52, R6.reuse, 0x10, R52 ;  /* 0x0000001006340825 */ /* 0x040fe200078e0034 */
[----:B------:R0:W5:Y:S03]  /*0710*/  @P0 LDG.E.128 R64, desc[UR6][R50.64] ;  /* 0x0000000632400981 */ /* 0x000166000c1e1d00 */
[C---:B--2---:R-:W-:Y:S01]  /*0720*/  @P0 IMAD.WIDE.U32 R12, R6.reuse, 0x10, R12 ;  /* 0x00000010060c0825 */ /* 0x044fe200078e000c */
        /* <DEDUP_REMOVED lines=15> */
.L_x_12290:
        /* <DEDUP_REMOVED lines=58> */
[----:B------:R-:W-:Y:S01]  /*0bc0*/  IMAD.MOV.U32 R62, RZ, RZ, RZ ;  /* 0x000000ffff3e7224 */ /* 0x000fe200078e00ff */
        /* <DEDUP_REMOVED lines=12> */
[----:B------:R-:W-:Y:S01]  /*0c90*/  @P5 MOV R123, RZ ;  /* 0x000000ff007b5202 */ /* 0x000fe20000000f00 */
[----:B------:R-:W-:Y:S01]  /*0ca0*/  @P4 IMAD.MOV.U32 R111, RZ, RZ, RZ ;  /* 0x000000ffff6f4224 */ /* 0x000fe200078e00ff */
[----:B------:R-:W-:Y:S01]  /*0cb0*/  @P2 MOV R87, RZ ;  /* 0x000000ff00572202 */ /* 0x000fe20000000f00 */
[----:B------:R-:W-:Y:S01]  /*0cc0*/  @P3 IMAD.MOV.U32 R99, RZ, RZ, RZ ;  /* 0x000000ffff633224 */ /* 0x000fe200078e00ff */
[----:B------:R-:W-:Y:S01]  /*0cd0*/  @P0 IADD3 R6, PT, PT, R6, 0x20, RZ ;  /* 0x0000002006060810 */ /* 0x000fe20007ffe0ff */
[----:B------:R-:W-:Y:S02]  /*0ce0*/  @P1 IMAD.MOV.U32 R75, RZ, RZ, RZ ;  /* 0x000000ffff4b1224 */ /* 0x000fe400078e00ff */
[----:B------:R-:W-:Y:S01]  /*0cf0*/  @P0 IMAD.MOV.U32 R63, RZ, RZ, RZ ;  /* 0x000000ffff3f0224 */ /* 0x000fe200078e00ff */
        /* <DEDUP_REMOVED lines=22> */
[----:B0-----:R-:W-:-:S07]  /*0e60*/  CS2R R132, SRZ ;  /* 0x0000000000847805 */ /* 0x001fce000001ff00 */
.L_x_12291:
[----:B------:R-:W-:Y:S05]  /*0e70*/  BSYNC.RECONVERGENT B0 ;  /* 0x0000000000007941 */ /* 0x000fea0003800200 */
.L_x_12289:
[----:B------:R-:W1:Y:S02]  /*0e80*/  LDCU UR4, c[0x0][0x384] ;  /* 0x00007080ff0477ac */ /* 0x000e640008000800 */
[----:B-1----:R-:W-:-:S13]  /*0e90*/  ISETP.GE.AND P0, PT, R32, UR4, PT ;  /* 0x0000000420007c0c */ /* 0x002fda000bf06270 */
[----:B------:R-:W-:Y:S05]  /*0ea0*/  @P0 EXIT ;  /* 0x000000000000094d */ /* 0x000fea0003800000 */
[----:B0-----:R-:W-:-:S04]  /*0eb0*/  IMAD.HI.U32 R6, R34, -0x326172a9, RZ ;  /* 0xcd9e8d5722067827 */ /* 0x001fc800078e00ff */
[----:B------:R-:W-:Y:S01]  /*0ec0*/  HFMA2 R25, -RZ, RZ, 0, 0 ;  /* 0x00000000ff197431 */ /* 0x000fe200000001ff */
[----:B------:R-:W-:Y:S01]  /*0ed0*/  LOP3.LUT R28, R28, 0x3, RZ, 0xc0, !PT ;  /* 0x000000031c1c7812 */ /* 0x000fe200078ec0ff */
[----:B------:R-:W0:Y:S01]  /*0ee0*/  LDCU UR8, c[0x0][0x404] ;  /* 0x00008080ff0877ac */ /* 0x000e220008000800 */
[----:B------:R-:W-:Y:S01]  /*0ef0*/  IMAD.HI.U32 R7, R31, -0x2daee0ad, RZ ;  /* 0xd2511f531f077827 */ /* 0x000fe200078e00ff */
[----:B------:R-:W-:Y:S01]  /*0f00*/  LOP3.LUT R6, R27, R6, R192, 0x96, !PT ;  /* 0x000000061b067212 */ /* 0x000fe200078e96c0 */
[----:B------:R-:W1:Y:S02]  /*0f10*/  LDCU.U8 UR9, c[0x0][0x410] ;  /* 0x00008200ff0977ac */ /* 0x000e640008000000 */
[----:B------:R-:W-:Y:S01]  /*0f20*/  IMAD R8, R34, -0x326172a9, RZ ;  /* 0xcd9e8d5722087824 */ /* 0x000fe200078e02ff */
[----:B------:R-:W-:Y:S01]  /*0f30*/  LOP3.LUT R7, R7, R193, RZ, 0x3c, !PT ;  /* 0x000000c107077212 */ /* 0x000fe200078e3cff */
[----:B------:R-:W-:Y:S01]  /*0f40*/  IMAD R11, R31, -0x2daee0ad, RZ ;  /* 0xd2511f531f0b7824 */ /* 0x000fe200078e02ff */
[----:B------:R-:W2:Y:S01]  /*0f50*/  LDCU UR12, c[0x0][0x448] ;  /* 0x00008900ff0c77ac */ /* 0x000ea20008000800 */
[----:B------:R-:W-:Y:S01]  /*0f60*/  IMAD.HI.U32 R10, R6, -0x2daee0ad, RZ ;  /* 0xd2511f53060a7827 */ /* 0x000fe200078e00ff */
[----:B------:R-:W3:Y:S03]  /*0f70*/  LDCU.64 UR10, c[0x0][0x408] ;  /* 0x00008100ff0a77ac */ /* 0x000ee60008000a00 */
[----:B------:R-:W-:-:S02]  /*0f80*/  VIADD R12, R193, 0xbb67ae85 ;  /* 0xbb67ae85c10c7836 */ /* 0x000fc40000000000 */
[C---:B------:R-:W-:Y:S01]  /*0f90*/  IMAD.HI.U32 R9, R7.reuse, -0x326172a9, RZ ;  /* 0xcd9e8d5707097827 */ /* 0x040fe200078e00ff */
[----:B------:R-:W4:Y:S02]  /*0fa0*/  LDCU.64 UR4, c[0x0][0x3a0] ;  /* 0x00007400ff0477ac */ /* 0x000f240008000a00 */
[----:B------:R-:W-:Y:S02]  /*0fb0*/  LOP3.LUT R10, R12, R11, R10, 0x96, !PT ;  /* 0x0000000b0c0a7212 */ /* 0x000fe400078e960a */
[----:B------:R-:W-:Y:S01]  /*0fc0*/  LOP3.LUT R0, R0, R8, R9, 0x96, !PT ;  /* 0x0000000800007212 */ /* 0x000fe200078e9609 */
[----:B------:R-:W-:Y:S01]  /*0fd0*/  IMAD R8, R7, -0x326172a9, RZ ;  /* 0xcd9e8d5707087824 */ /* 0x000fe200078e02ff */
[----:B------:R-:W-:Y:S01]  /*0fe0*/  IADD3 R11, PT, PT, R193, 0x76cf5d0a, RZ ;  /* 0x76cf5d0ac10b7810 */ /* 0x000fe20007ffe0ff */
        /* <DEDUP_REMOVED lines=11> */
[----:B------:R-:W-:Y:S01]  /*10a0*/  IMAD R9, R2, -0x2daee0ad, RZ ;  /* 0xd2511f5302097824 */ /* 0x000fe200078e02ff */
[----:B------:R-:W-:Y:S01]  /*10b0*/  LOP3.LUT R0, R3, R10, R0, 0x96, !PT ;  /* 0x0000000a03007212 */ /* 0x000fe200078e9600 */
[----:B------:R-:W-:Y:S01]  /*10c0*/  VIADD R8, R192, 0x78dde6e4 ;  /* 0x78dde6e4c0087836 */ /* 0x000fe20000000000 */
[----:B------:R-:W-:Y:S01]  /*10d0*/  IADD3 R10, PT, PT, R193, -0x126145ec, RZ ;  /* 0xed9eba14c10a7810 */ /* 0x000fe20007ffe0ff */
[----:B------:R-:W-:Y:S02]  /*10e0*/  IMAD R6, R6, -0x326172a9, RZ ;  /* 0xcd9e8d5706067824 */ /* 0x000fe400078e02ff */
        /* <DEDUP_REMOVED lines=9> */
[----:B------:R-:W-:-:S03]  /*1180*/  IADD3 R9, PT, PT, R193, 0x646e171e, RZ ;  /* 0x646e171ec1097810 */ /* 0x000fc60007ffe0ff */
[----:B------:R-:W-:Y:S02]  /*1190*/  VIADD R6, R192, 0x1715609d ;  /* 0x1715609dc0067836 */ /* 0x000fe40000000000 */
[----:B------:R-:W-:-:S03]  /*11a0*/  IMAD R8, R3, -0x2daee0ad, RZ ;  /* 0xd2511f5303087824 */ /* 0x000fc600078e02ff */
        /* <DEDUP_REMOVED lines=13> */
[----:B------:R-:W-:Y:S01]  /*1280*/  IADD3 R8, PT, PT, R193, -0x24c28bd8, RZ ;  /* 0xdb3d7428c1087810 */ /* 0x000fe20007ffe0ff */
[----:B------:R-:W-:Y:S02]  /*1290*/  VIADD R4, R192, 0x5384540f ;  /* 0x5384540fc0047836 */ /* 0x000fe40000000000 */
[----:B------:R-:W-:-:S03]  /*12a0*/  IMAD R3, R3, -0x326172a9, RZ ;  /* 0xcd9e8d5703037824 */ /* 0x000fc600078e02ff */
        /* <DEDUP_REMOVED lines=14> */
[----:B------:R-:W-:Y:S01]  /*1390*/  IMAD R198, R2, -0x2daee0ad, RZ ;  /* 0xd2511f5302c67824 */ /* 0x000fe200078e02ff */
[----:B01234-:R-:W-:-:S07]  /*13a0*/  LOP3.LUT R29, R0, R6, R29, 0x96, !PT ;  /* 0x00000006001d7212 */ /* 0x01ffce00078e961d */
.L_x_13253:
[----:B------:R-:W0:Y:S08]  /*13b0*/  LDC.64 R140, c[0x0][0x3f0] ;  /* 0x0000fc00ff8c7b82 */ /* 0x000e300000000a00 */
[----:B------:R-:W1:Y:S01]  /*13c0*/  LDC R201, c[0x0][0x388] ;  /* 0x0000e200ffc97b82 */ /* 0x000e620000000800 */
[----:B0-----:R-:W-:-:S07]  /*13d0*/  IMAD.WIDE R142, R32, 0x4, R140 ;  /* 0x00000004208e7825 */ /* 0x001fce00078e028c */
[----:B------:R-:W0:Y:S01]  /*13e0*/  LDC.64 R140, c[0x0][0x3f8] ;  /* 0x0000fe00ff8c7b82 */ /* 0x000e220000000a00 */
[----:B------:R-:W2:Y:S01]  /*13f0*/  LDG.E R205, desc[UR6][R142.64] ;  /* 0x000000068ecd7981 */ /* 0x000ea2000c1e1900 */
[----:B0-----:R-:W-:-:S05]  /*1400*/  IMAD.WIDE R140, R32, 0x4, R140 ;  /* 0x00000004208c7825 */ /* 0x001fca00078e028c */
[----:B-----5:R0:W5:Y:S01]  /*1410*/  LDG.E R199, desc[UR6][R140.64] ;  /* 0x000000068cc77981 */ /* 0x020162000c1e1900 */
[----:B------:R-:W-:Y:S01]  /*1420*/  ISETP.GE.U32.AND P5, PT, R33, 0x20, PT ;  /* 0x000000202100780c */ /* 0x000fe20003fa6070 */
[----:B------:R-:W-:Y:S01]  /*1430*/  BSSY.RECONVERGENT B0, `(.L_x_12292) ;  /* 0x000070c000007945 */ /* 0x000fe20003800200 */
[----:B------:R-:W-:Y:S01]  /*1440*/  IMAD.MOV.U32 R203, RZ, RZ, RZ ;  /* 0x000000ffffcb7224 */ /* 0x000fe200078e00ff */
[----:B------:R-:W3:Y:S02]  /*1450*/  S2R R200, SR_TID.X ;  /* 0x0000000000c87919 */ /* 0x000ee40000002100 */
[----:B---3--:R-:W-:Y:S02]  /*1460*/  LOP3.LUT R202, R200, 0x1f, RZ, 0xc0, !PT ;  /* 0x0000001fc8ca7812 */ /* 0x008fe400078ec0ff */
[----:B--2---:R-:W-:-:S13]  /*1470*/  ISETP.GE.AND P0, PT, R205, 0x1, PT ;  /* 0x00000001cd00780c */ /* 0x004fda0003f06270 */
[----:B------:R-:W-:-:S04]  /*1480*/  @P0 VIADD R194, R205, 0xffffffff ;  /* 0xffffffffcdc20836 */ /* 0x000fc80000000000 */
[-C--:B-1----:R-:W-:Y:S02]  /*1490*/  @P0 IMAD R195, R194, R201.reuse, RZ ;  /* 0x000000c9c2c30224 */ /* 0x082fe400078e02ff */
[----:B------:R-:W-:-:S03]  /*14a0*/  IMAD R194, R32, R201, RZ ;  /* 0x000000c920c27224 */ /* 0x000fc600078e02ff */
[----:B------:R-:W-:Y:S02]  /*14b0*/  @P0 SHF.R.S32.HI R196, RZ, 0x1f, R195 ;  /* 0x0000001fffc40819 */ /* 0x000fe400000114c3 */
[----:B------:R-:W-:Y:S02]  /*14c0*/  SHF.R.S32.HI R143, RZ, 0x1f, R194 ;  /* 0x0000001fff8f7819 */ /* 0x000fe400000114c2 */
[----:B------:R-:W-:Y:S02]  /*14d0*/  @P0 LEA.HI R195, R196, R195, RZ, 0x3 ;  /* 0x000000c3c4c30211 */ /* 0x000fe400078f18ff */
[----:B------:R-:W-:Y:S02]  /*14e0*/  LEA.HI R143, R143, R194, RZ, 0x3 ;  /* 0x000000c28f8f7211 */ /* 0x000fe400078f18ff */
        /* <DEDUP_REMOVED lines=8> */
.L_x_12295:
[----:B------:R-:W-:Y:S05]  /*1570*/  BSYNC.RECONVERGENT B1 ;  /* 0x0000000000017941 */ /* 0x000fea0003800200 */
.L_x_12294:
        /* <DEDUP_REMOVED lines=28> */
.L_x_12301:
        /* <DEDUP_REMOVED lines=13> */
.L_x_12303:
[----:B------:R-:W-:Y:S05]  /*1810*/  BSYNC.RECONVERGENT B3 ;  /* 0x0000000000037941 */ /* 0x000fea0003800200 */
.L_x_12302:
[----:B------:R-:W-:Y:S01]  /*1820*/  IMAD.WIDE.U32 R28, R34, -0x326172a9, RZ ;  /* 0xcd9e8d57221c7825 */ /* 0x000fe200078e00ff */
[----:B------:R-:W-:-:S03]  /*1830*/  LOP3.LUT R22, R25, R143, R193, 0x96, !PT ;  /* 0x0000008f19167212 */ /* 0x000fc600078e96c1 */
[----:B------:R-:W-:Y:S01]  /*1840*/  HFMA2 R14, -RZ, RZ, 0, 0 ;  /* 0x00000000ff0e7431 */ /* 0x000fe200000001ff */
[----:B------:R-:W-:Y:S01]  /*1850*/  IADD3 R143, PT, PT, R192, -0x61c88647, RZ ;  /* 0x9e3779b9c08f7810 */ /* 0x000fe20007ffe0ff */
[----:B------:R-:W-:Y:S01]  /*1860*/  IMAD.MOV.U32 R12, RZ, RZ, R198 ;  /* 0x000000ffff0c7224 */ /* 0x000fe200078e00c6 */
        /* <DEDUP_REMOVED lines=52> */
[----:B------:R-:W-:Y:S02]  /*1bb0*/  LOP3.LUT R29, R29, R142, R141, 0x96, !PT ;  /* 0x0000008e1d1d7212 */ /* 0x000fe400078e968d */
[----:B------:R-:W-:Y:S01]  /*1bc0*/  MOV R26, R140 ;  /* 0x0000008c001a7202 */ /* 0x000fe20000000f00 */
[----:B------:R-:W-:Y:S01]  /*1bd0*/  IMAD.MOV.U32 R10, RZ, RZ, R22 ;  /* 0x000000ffff0a7224 */ /* 0x000fe200078e0016 */
[----:B------:R-:W-:-:S07]  /*1be0*/  LOP3.LUT R30, R143, R28, R23, 0x96, !PT ;  /* 0x0000001c8f1e7212 */ /* 0x000fce00078e9617 */
.L_x_12300:
[----:B------:R-:W-:Y:S05]  /*1bf0*/  BSYNC.RECONVERGENT B2 ;  /* 0x0000000000027941 */ /* 0x000fea0003800200 */
.L_x_12299:
[----:B------:R-:W-:Y:S01]  /*1c00*/  I2FP.F32.U32 R12, R12 ;  /* 0x0000000c000c7245 */ /* 0x000fe20000201000 */
[----:B-----5:R-:W-:Y:S02]  /*1c10*/  HADD2.F32 R16, -RZ, R40.H0_H0 ;  /* 0x20000028ff107230 */ /* 0x020fe40000004100 */
[----:B------:R-:W-:Y:S02]  /*1c20*/  IMAD.MOV.U32 R23, RZ, RZ, 0x2f800000 ;  /* 0x2f800000ff177424 */ /* 0x000fe400078e00ff */
[----:B------:R-:W-:Y:S02]  /*1c30*/  HADD2.F32 R141, -RZ, R128.H0_H0 ;  /* 0x20000080ff8d7230 */ /* 0x000fe40000004100 */
[----:B------:R-:W-:Y:S01]  /*1c40*/  FMUL.FTZ R16, R16, UR11 ;  /* 0x0000000b10107c20 */ /* 0x000fe20008410000 */
[----:B------:R-:W-:Y:S01]  /*1c50*/  FFMA.FTZ R12, R12, R23, 1.1641532182693481445e-10 ;  /* 0x2f0000000c0c7423 */ /* 0x000fe20000010017 */
[----:B------:R-:W-:Y:S02]  /*1c60*/  HADD2.F32 R143, -RZ, R36.H0_H0 ;  /* 0x20000024ff8f7230 */ /* 0x000fe40000004100 */
[----:B------:R-:W-:-:S02]  /*1c70*/  FMUL.FTZ R16, R16, UR10 ;  /* 0x0000000a10107c20 */ /* 0x000fc40008410000 */
[----:B------:R-:W-:-:S04]  /*1c80*/  FSETP.GTU.FTZ.AND P2, PT, R12, UR8, PT ;  /* 0x000000080c007c0b */ /* 0x000fc8000bf5c000 */
[----:B------:R-:W-:Y:S02]  /*1c90*/  FSEL R16, R16, RZ, !P2 ;  /* 0x000000ff10107208 */ /* 0x000fe40005000000 */
[----:B------:R-:W-:-:S03]  /*1ca0*/  SEL R23, RZ, 0x1, P2 ;  /* 0x00000001ff177807 */ /* 0x000fc60001000000 */
[----:B------:R-:W-:-:S07]  /*1cb0*/  FFMA.FTZ R24, R16, R141, R143 ;  /* 0x0000008d10187223 */ /* 0x000fce000001008f */
.L_x_12298:
[----:B------:R-:W-:Y:S05]  /*1cc0*/  BSYNC.RECONVERGENT B1 ;  /* 0x0000000000017941 */ /* 0x000fea0003800200 */
.L_x_12297:
        /* <DEDUP_REMOVED lines=22> */
.L_x_12308:
        /* <DEDUP_REMOVED lines=13> */
.L_x_12310:
[----:B------:R-:W-:Y:S05]  /*1f00*/  BSYNC.RECONVERGENT B3 ;  /* 0x0000000000037941 */ /* 0x000fea0003800200 */
.L_x_12309:
[----:B------:R-:W-:Y:S01]  /*1f10*/  IMAD.WIDE.U32 R28, R34, -0x326172a9, RZ ;  /* 0xcd9e8d57221c7825 */ /* 0x000fe200078e00ff */
[----:B------:R-:W-:Y:S02]  /*1f20*/  LOP3.LUT R20, R25, R143, R193, 0x96, !PT ;  /* 0x0000008f19147212 */ /* 0x000fe400078e96c1 */
[----:B------:R-:W-:Y:S01]  /*1f30*/  IADD3 R143, PT, PT, R193, -0x4498517b, RZ ;  /* 0xbb67ae85c18f7810 */ /* 0x000fe20007ffe0ff */
[----:B------:R-:W-:Y:S01]  /*1f40*/  IMAD.MOV.U32 R18, RZ, RZ, R10 ;  /* 0x000000ffff127224 */ /* 0x000fe200078e000a */
        /* <DEDUP_REMOVED lines=54> */
[----:B------:R-:W-:Y:S01]  /*22b0*/  MOV R12, R20 ;  /* 0x00000014000c7202 */ /* 0x000fe20000000f00 */
[----:B------:R-:W-:-:S03]  /*22c0*/  IMAD.MOV.U32 R26, RZ, RZ, R140 ;  /* 0x000000ffff1a7224 */ /* 0x000fc600078e008c */
[----:B------:R-:W-:-:S07]  /*22d0*/  LOP3.LUT R30, R143, R28, R21, 0x96, !PT ;  /* 0x0000001c8f1e7212 */ /* 0x000fce00078e9615 */
.L_x_12307:
[----:B------:R-:W-:Y:S05]  /*22e0*/  BSYNC.RECONVERGENT B2 ;  /* 0x0000000000027941 */ /* 0x000fea0003800200 */
.L_x_12306:
[----:B------:R-:W-:Y:S01]  /*22f0*/  I2FP.F32.U32 R10, R18 ;  /* 0x00000012000a7245 */ /* 0x000fe20000201000 */
[----:B------:R-:W-:Y:S02]  /*2300*/  HFMA2 R21, -RZ, RZ, 0.1171875, 0 ;  /* 0x2f800000ff157431 */ /* 0x000fe400000001ff */
[----:B-----5:R-:W-:Y:S02]  /*2310*/  HADD2.F32 R14, -RZ, R40.H1_H1 ;  /* 0x30000028ff0e7230 */ /* 0x020fe40000004100 */
[----:B------:R-:W-:Y:S02]  /*2320*/  HADD2.F32 R141, -RZ, R128.H1_H1 ;  /* 0x30000080ff8d7230 */ /* 0x000fe40000004100 */
[----:B------:R-:W-:Y:S01]  /*2330*/  FFMA.FTZ R10, R10, R21, 1.1641532182693481445e-10 ;  /* 0x2f0000000a0a7423 */ /* 0x000fe20000010015 */
[----:B------:R-:W-:Y:S01]  /*2340*/  FMUL.FTZ R14, R14, UR11 ;  /* 0x0000000b0e0e7c20 */ /* 0x000fe20008410000 */
[----:B------:R-:W-:-:S03]  /*2350*/  HADD2.F32 R143, -RZ, R36.H1_H1 ;  /* 0x30000024ff8f7230 */ /* 0x000fc60000004100 */
[----:B------:R-:W-:Y:S01]  /*2360*/  FMUL.FTZ R14, R14, UR10 ;  /* 0x0000000a0e0e7c20 */ /* 0x000fe20008410000 */
[----:B------:R-:W-:-:S04]  /*2370*/  FSETP.GTU.FTZ.AND P2, PT, R10, UR8, PT ;  /* 0x000000080a007c0b */ /* 0x000fc8000bf5c000 */
[----:B------:R-:W-:Y:S02]  /*2380*/  FSEL R14, R14, RZ, !P2 ;  /* 0x000000ff0e0e7208 */ /* 0x000fe40005000000 */
[----:B------:R-:W-:-:S03]  /*2390*/  SEL R21, RZ, 0x1, P2 ;  /* 0x00000001ff157807 */ /* 0x000fc60001000000 */
[----:B------:R-:W-:-:S07]  /*23a0*/  FFMA.FTZ R22, R14, R141, R143 ;  /* 0x0000008d0e167223 */ /* 0x000fce000001008f */
.L_x_12305:
[----:B------:R-:W-:Y:S05]  /*23b0*/  BSYNC.RECONVERGENT B1 ;  /* 0x0000000000017941 */ /* 0x000fea0003800200 */
.L_x_12304:
        /* <DEDUP_REMOVED lines=18> */
[----:B------:R-:W-:Y:S01]  /*24e0*/  @!P2 IMAD.MOV.U32 R18, RZ, RZ, R30 ;  /* 0x000000ffff12a224 */ /* 0x000fe200078e001e */
[----:B------:R-:W-:Y:S01]  /*24f0*/  @P2 MOV R18, R29 ;  /* 0x0000001d00122202 */ /* 0x000fe20000000f00 */
[----:B------:R-:W-:Y:S01]  /*2500*/  @P2 IMAD.MOV.U32 R10, RZ, RZ, R12 ;  /* 0x000000ffff0a2224 */ /* 0x000fe200078e000c */
[----:B------:R-:W-:Y:S06]  /*2510*/  BRA `(.L_x_12314) ;  /* 0x00000004002c7947 */ /* 0x000fec0003800000 */
.L_x_12315:
        /* <DEDUP_REMOVED lines=13> */
.L_x_12317:
[----:B------:R-:W-:Y:S05]  /*25f0*/  BSYNC.RECONVERGENT B3 ;  /* 0x0000000000037941 */ /* 0x000fea0003800200 */
.L_x_12316:
        /* <DEDUP_REMOVED lines=53> */
[----:B------:R-:W-:-:S04]  /*2950*/  IMAD.WIDE.U32 R140, R141, -0x326172a9, RZ ;  /* 0xcd9e8d578d8c7825 */ /* 0x000fc800078e00ff */
[----:B------:R-:W-:Y:S01]  /*2960*/  IMAD.WIDE.U32 R18, R19, -0x2daee0ad, RZ ;  /* 0xd2511f5313127825 */ /* 0x000fe200078e00ff */
[----:B------:R-:W-:Y:S02]  /*2970*/  LOP3.LUT R29, R29, R142, R141, 0x96, !PT ;  /* 0x0000008e1d1d7212 */ /* 0x000fe400078e968d */
[----:B------:R-:W-:Y:S01]  /*2980*/  MOV R26, R140 ;  /* 0x0000008c001a7202 */ /* 0x000fe20000000f00 */
[----:B------:R-:W-:Y:S02]  /*2990*/  VIADD R143, R193, 0x96a522ad ;  /* 0x96a522adc18f7836 */ /* 0x000fe40000000000 */
[----:B------:R-:W-:Y:S01]  /*29a0*/  IMAD.MOV.U32 R10, RZ, RZ, R18 ;  /* 0x000000ffff0a7224 */ /* 0x000fe200078e0012 */
[----:B------:R-:W-:Y:S02]  /*29b0*/  MOV R18, R12 ;  /* 0x0000000c00127202 */ /* 0x000fe40000000f00 */
[----:B------:R-:W-:-:S07]  /*29c0*/  LOP3.LUT R30, R143, R28, R19, 0x96, !PT ;  /* 0x0000001c8f1e7212 */ /* 0x000fce00078e9613 */
.L_x_12314:
[----:B------:R-:W-:Y:S05]  /*29d0*/  BSYNC.RECONVERGENT B2 ;  /* 0x0000000000027941 */ /* 0x000fea0003800200 */
.L_x_12313:
[----:B------:R-:W-:Y:S01]  /*29e0*/  I2FP.F32.U32 R12, R18 ;  /* 0x00000012000c7245 */ /* 0x000fe20000201000 */
[----:B------:R-:W-:Y:S02]  /*29f0*/  HFMA2 R19, -RZ, RZ, 0.1171875, 0 ;  /* 0x2f800000ff137431 */ /* 0x000fe400000001ff */
[----:B-----5:R-:W-:Y:S02]  /*2a00*/  HADD2.F32 R16, -RZ, R41.H0_H0 ;  /* 0x20000029ff107230 */ /* 0x020fe40000004100 */
[----:B------:R-:W-:Y:S02]  /*2a10*/  HADD2.F32 R141, -RZ, R129.H0_H0 ;  /* 0x20000081ff8d7230 */ /* 0x000fe40000004100 */
[----:B------:R-:W-:Y:S01]  /*2a20*/  FFMA.FTZ R12, R12, R19, 1.1641532182693481445e-10 ;  /* 0x2f0000000c0c7423 */ /* 0x000fe20000010013 */
[----:B------:R-:W-:Y:S01]  /*2a30*/  FMUL.FTZ R16, R16, UR11 ;  /* 0x0000000b10107c20 */ /* 0x000fe20008410000 */
[----:B------:R-:W-:-:S03]  /*2a40*/  HADD2.F32 R143, -RZ, R37.H0_H0 ;  /* 0x20000025ff8f7230 */ /* 0x000fc60000004100 */
[----:B------:R-:W-:Y:S01]  /*2a50*/  FMUL.FTZ R16, R16, UR10 ;  /* 0x0000000a10107c20 */ /* 0x000fe20008410000 */
[----:B------:R-:W-:-:S04]  /*2a60*/  FSETP.GTU.FTZ.AND P2, PT, R12, UR8, PT ;  /* 0x000000080c007c0b */ /* 0x000fc8000bf5c000 */
[----:B------:R-:W-:Y:S02]  /*2a70*/  FSEL R16, R16, RZ, !P2 ;  /* 0x000000ff10107208 */ /* 0x000fe40005000000 */
[----:B------:R-:W-:-:S03]  /*2a80*/  SEL R19, RZ, 0x1, P2 ;  /* 0x00000001ff137807 */ /* 0x000fc60001000000 */
[----:B------:R-:W-:-:S07]  /*2a90*/  FFMA.FTZ R20, R16, R141, R143 ;  /* 0x0000008d10147223 */ /* 0x000fce000001008f */
.L_x_12312:
[----:B------:R-:W-:Y:S05]  /*2aa0*/  BSYNC.RECONVERGENT B1 ;  /* 0x0000000000017941 */ /* 0x000fea0003800200 */
.L_x_12311:
        /* <DEDUP_REMOVED lines=22> */
.L_x_12322:
        /* <DEDUP_REMOVED lines=13> */
.L_x_12324:
[----:B------:R-:W-:Y:S05]  /*2ce0*/  BSYNC.RECONVERGENT B3 ;  /* 0x0000000000037941 */ /* 0x000fea0003800200 */
.L_x_12323:
        /* <DEDUP_REMOVED lines=61> */
.L_x_12321:
[----:B------:R-:W-:Y:S05]  /*30c0*/  BSYNC.RECONVERGENT B2 ;  /* 0x0000000000027941 */ /* 0x000fea0003800200 */
.L_x_12320:
[----:B------:R-:W-:Y:S01]  /*30d0*/  I2FP.F32.U32 R10, R16 ;  /* 0x00000010000a7245 */ /* 0x000fe20000201000 */
[----:B-----5:R-:W-:Y:S02]  /*30e0*/  HADD2.F32 R14, -RZ, R41.H1_H1 ;  /* 0x30000029ff0e7230 */ /* 0x020fe40000004100 */
[----:B------:R-:W-:Y:S02]  /*30f0*/  IMAD.MOV.U32 R17, RZ, RZ, 0x2f800000 ;  /* 0x2f800000ff117424 */ /* 0x000fe400078e00ff */
[----:B------:R-:W-:Y:S02]  /*3100*/  HADD2.F32 R141, -RZ, R129.H1_H1 ;  /* 0x30000081ff8d7230 */ /* 0x000fe40000004100 */
[----:B------:R-:W-:Y:S01]  /*3110*/  FMUL.FTZ R14, R14, UR11 ;  /* 0x0000000b0e0e7c20 */ /* 0x000fe20008410000 */
[----:B------:R-:W-:Y:S01]  /*3120*/  FFMA.FTZ R10, R10, R17, 1.1641532182693481445e-10 ;  /* 0x2f0000000a0a7423 */ /* 0x000fe20000010011 */
[----:B------:R-:W-:Y:S02]  /*3130*/  HADD2.F32 R143, -RZ, R37.H1_H1 ;  /* 0x30000025ff8f7230 */ /* 0x000fe40000004100 */
[----:B------:R-:W-:-:S02]  /*3140*/  FMUL.FTZ R14, R14, UR10 ;  /* 0x0000000a0e0e7c20 */ /* 0x000fc40008410000 */
[----:B------:R-:W-:-:S04]  /*3150*/  FSETP.GTU.FTZ.AND P2, PT, R10, UR8, PT ;  /* 0x000000080a007c0b */ /* 0x000fc8000bf5c000 */
[----:B------:R-:W-:Y:S02]  /*3160*/  FSEL R14, R14, RZ, !P2 ;  /* 0x000000ff0e0e7208 */ /* 0x000fe40005000000 */
[----:B------:R-:W-:-:S03]  /*3170*/  SEL R17, RZ, 0x1, P2 ;  /* 0x00000001ff117807 */ /* 0x000fc60001000000 */
[----:B------:R-:W-:-:S07]  /*3180*/  FFMA.FTZ R18, R14, R141, R143 ;  /* 0x0000008d0e127223 */ /* 0x000fce000001008f */
.L_x_12319:
[----:B------:R-:W-:Y:S05]  /*3190*/  BSYNC.RECONVERGENT B1 ;  /* 0x0000000000017941 */ /* 0x000fea0003800200 */
.L_x_12318:
        /* <DEDUP_REMOVED lines=22> */
.L_x_12329:
        /* <DEDUP_REMOVED lines=13> */
.L_x_12331:
[----:B------:R-:W-:Y:S05]  /*33d0*/  BSYNC.RECONVERGENT B3 ;  /* 0x0000000000037941 */ /* 0x000fea0003800200 */
.L_x_12330:
        /* <DEDUP_REMOVED lines=54> */
[----:B------:R-:W-:Y:S02]  /*3740*/  MOV R26, R140 ;  /* 0x0000008c001a7202 */ /* 0x000fe40000000f00 */
[----:B------:R-:W-:Y:S01]  /*3750*/  LOP3.LUT R29, R29, R142, R141, 0x96, !PT ;  /* 0x0000008e1d1d7212 */ /* 0x000fe200078e968d */
[----:B------:R-:W-:Y:S02]  /*3760*/  VIADD R143, R193, 0x96a522ad ;  /* 0x96a522adc18f7836 */ /* 0x000fe40000000000 */
[----:B------:R-:W-:Y:S01]  /*3770*/  IMAD.MOV.U32 R10, RZ, RZ, R14 ;  /* 0x000000ffff0a7224 */ /* 0x000fe200078e000e */
[----:B------:R-:W-:Y:S01]  /*3780*/  MOV R14, R12 ;  /* 0x0000000c000e7202 */ /* 0x000fe20000000f00 */
[----:B------:R-:W-:Y:S01]  /*3790*/  IMAD.MOV.U32 R140, RZ, RZ, RZ ;  /* 0x000000ffff8c7224 */ /* 0x000fe200078e00ff */
[----:B------:R-:W-:-:S07]  /*37a0*/  LOP3.LUT R30, R143, R28, R15, 0x96, !PT ;  /* 0x0000001c8f1e7212 */ /* 0x000fce00078e960f */
.L_x_12328:
[----:B------:R-:W-:Y:S05]  /*37b0*/  BSYNC.RECONVERGENT B2 ;  /* 0x0000000000027941 */ /* 0x000fea0003800200 */
.L_x_12327:
        /* <DEDUP_REMOVED lines=12> */
.L_x_12326:
[----:B------:R-:W-:Y:S05]  /*3880*/  BSYNC.RECONVERGENT B1 ;  /* 0x0000000000017941 */ /* 0x000fea0003800200 */
.L_x_12325:
        /* <DEDUP_REMOVED lines=22> */
.L_x_12336:
        /* <DEDUP_REMOVED lines=13> */
.L_x_12338:
[----:B------:R-:W-:Y:S05]  /*3ac0*/  BSYNC.RECONVERGENT B3 ;  /* 0x0000000000037941 */ /* 0x000fea0003800200 */
.L_x_12337:
        /* <DEDUP_REMOVED lines=61> */
.L_x_12335:
[----:B------:R-:W-:Y:S05]  /*3ea0*/  BSYNC.RECONVERGENT B2 ;  /* 0x0000000000027941 */ /* 0x000fea0003800200 */
.L_x_12334:
        /* <DEDUP_REMOVED lines=12> */
.L_x_12333:
[----:B------:R-:W-:Y:S05]  /*3f70*/  BSYNC.RECONVERGENT B1 ;  /* 0x0000000000017941 */ /* 0x000fea0003800200 */
.L_x_12332:
        /* <DEDUP_REMOVED lines=22> */
.L_x_12343:
        /* <DEDUP_REMOVED lines=13> */
.L_x_12345:
[----:B------:R-:W-:Y:S05]  /*41b0*/  BSYNC.RECONVERGENT B3 ;  /* 0x0000000000037941 */ /* 0x000fea0003800200 */
.L_x_12344:
        /* <DEDUP_REMOVED lines=61> */
.L_x_12342:
[----:B------:R-:W-:Y:S05]  /*4590*/  BSYNC.RECONVERGENT B2 ;  /* 0x0000000000027941 */ /* 0x000fea0003800200 */
.L_x_12341:
        /* <DEDUP_REMOVED lines=12> */
.L_x_12340:
[----:B------:R-:W-:Y:S05]  /*4660*/  BSYNC.RECONVERGENT B1 ;  /* 0x0000000000017941 */ /* 0x000fea0003800200 */
.L_x_12339:
        /* <DEDUP_REMOVED lines=22> */
.L_x_12350:
        /* <DEDUP_REMOVED lines=13> */
.L_x_12352:
[----:B------:R-:W-:Y:S05]  /*48a0*/  BSYNC.RECONVERGENT B3 ;  /* 0x0000000000037941 */ /* 0x000fea0003800200 */
.L_x_12351:
        /* <DEDUP_REMOVED lines=16> */
[----:B------:R-:W-:Y:S02]  /*49b0*/  VIADD R29, R192, 0xdaa66d2b ;  /* 0xdaa66d2bc01d7836 */ /* 0x000fe40000000000 */
        /* <DEDUP_REMOVED lines=8> */
[----:B------:R-:W-:Y:S02]  /*4a40*/  LOP3.LUT R141, R141, R194, R143, 0x96, !PT ;  /* 0x000000c28d8d7212 */ /* 0x000fe400078e968f */
[----:B------:R-:W-:Y:S01]  /*4a50*/  LOP3.LUT R9, R9, R140, R29, 0x96, !PT ;  /* 0x0000008c09097212 */ /* 0x000fe200078e961d */
[----:B------:R-:W-:Y:S02]  /*4a60*/  VIADD R29, R192, 0x1715609d ;  /* 0x1715609dc01d7836 */ /* 0x000fe40000000000 */
        /* <DEDUP_REMOVED lines=9> */
[----:B------:R-:W-:Y:S02]  /*4b00*/  LOP3.LUT R141, R141, R194, R143, 0x96, !PT ;  /* 0x000000c28d8d7212 */ /* 0x000fe400078e968f */
[----:B------:R-:W-:Y:S01]  /*4b10*/  LOP3.LUT R9, R9, R140, R29, 0x96, !PT ;  /* 0x0000008c09097212 */ /* 0x000fe200078e961d */
[----:B------:R-:W-:Y:S02]  /*4b20*/  VIADD R29, R192, 0x5384540f ;  /* 0x5384540fc01d7836 */ /* 0x000fe40000000000 */
[----:B------:R-:W-:-:S04]  /*4b30*/  IMAD.WIDE.U32 R140, R141, -0x326172a9, RZ ;  /* 0xcd9e8d578d8c7825 */ /* 0x000fc800078e00ff */
[----:B------:R-:W-:Y:S01]  /*4b40*/  IMAD.WIDE.U32 R194, R9, -0x2daee0ad, RZ ;  /* 0xd2511f5309c27825 */ /* 0x000fe200078e00ff */
[----:B------:R-:W-:Y:S02]  /*4b50*/  IADD3 R9, PT, PT, R193, 0x1fd5c5a3, RZ ;  /* 0x1fd5c5a3c1097810 */ /* 0x000fe40007ffe0ff */
[----:B------:R-:W-:Y:S01]  /*4b60*/  LOP3.LUT R29, R29, R28, R141, 0x96, !PT ;  /* 0x0000001c1d1d7212 */ /* 0x000fe200078e968d */
[----:B------:R-:W-:Y:S01]  /*4b70*/  VIADD R141, R193, 0xdb3d7428 ;  /* 0xdb3d7428c18d7836 */ /* 0x000fe20000000000 */
[----:B------:R-:W-:Y:S02]  /*4b80*/  LOP3.LUT R142, R9, R142, R195, 0x96, !PT ;  /* 0x0000008e098e7212 */ /* 0x000fe400078e96c3 */
[----:B------:R-:W-:Y:S01]  /*4b90*/  IADD3 R9, PT, PT, R192, -0xe443238, RZ ;  /* 0xf1bbcdc8c0097810 */ /* 0x000fe20007ffe0ff */
[----:B------:R-:W-:-:S04]  /*4ba0*/  IMAD.WIDE.U32 R28, R29, -0x2daee0ad, RZ ;  /* 0xd2511f531d1c7825 */ /* 0x000fc800078e00ff */
[----:B------:R-:W-:Y:S01]  /*4bb0*/  IMAD.WIDE.U32 R142, R142, -0x326172a9, RZ ;  /* 0xcd9e8d578e8e7825 */ /* 0x000fe200078e00ff */
[----:B------:R-:W-:-:S03]  /*4bc0*/  LOP3.LUT R141, R141, R194, R29, 0x96, !PT ;  /* 0x000000c28d8d7212 */ /* 0x000fc600078e961d */
[----:B------:R-:W-:Y:S01]  /*4bd0*/  VIADD R29, R192, 0x8ff34781 ;  /* 0x8ff34781c01d7836 */ /* 0x000fe20000000000 */
[----:B------:R-:W-:Y:S01]  /*4be0*/  LOP3.LUT R9, R9, R140, R143, 0x96, !PT ;  /* 0x0000008c09097212 */ /* 0x000fe200078e968f */
        /* <DEDUP_REMOVED lines=8> */
.L_x_12349:
[----:B------:R-:W-:Y:S05]  /*4c70*/  BSYNC.RECONVERGENT B2 ;  /* 0x0000000000027941 */ /* 0x000fea0003800200 */
.L_x_12348:
        /* <DEDUP_REMOVED lines=12> */
.L_x_12347:
[----:B------:R-:W-:Y:S05]  /*4d40*/  BSYNC.RECONVERGENT B1 ;  /* 0x0000000000017941 */ /* 0x000fea0003800200 */
.L_x_12346:
[----:B------:R-:W-:Y:S02]  /*4d50*/  F2FP.F16.F32.PACK_AB R143, RZ, R10 ;  /* 0x0000000aff8f723e */ /* 0x000fe400000000ff */
[----:B------:R-:W-:Y:S02]  /*4d60*/  PRMT R142, R209, 0x5410, R210 ;  /* 0x00005410d18e7816 */ /* 0x000fe400000000d2 */
[----:B------:R-:W-:Y:S02]  /*4d70*/  PRMT R141, R208, 0x5410, R207 ;  /* 0x00005410d08d7816 */ /* 0x000fe400000000cf */
[----:B------:R-:W-:Y:S02]  /*4d80*/  PRMT R140, R206, 0x5410, R198 ;  /* 0x00005410ce8c7816 */ /* 0x000fe400000000c6 */
[----:B------:R-:W-:Y:S01]  /*4d90*/  PRMT R143, R212, 0x5410, R143 ;  /* 0x00005410d48f7816 */ /* 0x000fe2000000008f */
[----:B------:R-:W-:Y:S06]  /*4da0*/  BRA `(.L_x_12353) ;  /* 0x00000034005c7947 */ /* 0x000fec0003800000 */
.L_x_12296:
[----:B------:R-:W-:Y:S01]  /*4db0*/  BSSY.RECONVERGENT B1, `(.L_x_12354) ;  /* 0x000006b000017945 */ /* 0x000fe20003800200 */
[----:B------:R-:W-:Y:S01]  /*4dc0*/  IMAD.MOV.U32 R24, RZ, RZ, RZ ;  /* 0x000000ffff187224 */ /* 0x000fe200078e00ff */
[----:B------:R-:W-:Y:S01]  /*4dd0*/  MOV R196, R198 ;  /* 0x000000c600c47202 */ /* 0x000fe20000000f00 */
[----:B------:R-:W-:Y:S01]  /*4de0*/  IMAD.MOV.U32 R10, RZ, RZ, R28 ;  /* 0x000000ffff0a7224 */ /* 0x000fe200078e001c */
        /* <DEDUP_REMOVED lines=17> */
.L_x_12358:
        /* <DEDUP_REMOVED lines=13> */
.L_x_12360:
[----:B------:R-:W-:Y:S05]  /*4fd0*/  BSYNC.RECONVERGENT B3 ;  /* 0x0000000000037941 */ /* 0x000fea0003800200 */
.L_x_12359:
[----:B------:R-:W-:Y:S01]  /*4fe0*/  IMAD.WIDE.U32 R22, R34, -0x326172a9, RZ ;  /* 0xcd9e8d5722167825 */ /* 0x000fe200078e00ff */
[----:B------:R-:W-:-:S03]  /*4ff0*/  LOP3.LUT R28, R25, R141, R193, 0x96, !PT ;  /* 0x0000008d191c7212 */ /* 0x000fc600078e96c1 */
[----:B------:R-:W-:Y:S02]  /*5000*/  HFMA2 R10, -RZ, RZ, 0, 0 ;  /* 0x00000000ff0a7431 */ /* 0x000fe400000001ff */
        /* <DEDUP_REMOVED lines=49> */
[----:B------:R-:W-:Y:S01]  /*5320*/  IMAD.MOV.U32 R12, RZ, RZ, R198 ;  /* 0x000000ffff0c7224 */ /* 0x000fe200078e00c6 */
[----:B------:R-:W-:Y:S01]  /*5330*/  LOP3.LUT R196, R29, R28, R141, 0x96, !PT ;  /* 0x0000001c1dc47212 */ /* 0x000fe200078e968d */
[----:B------:R-:W-:-:S04]  /*5340*/  IMAD.WIDE.U32 R28, R143, -0x326172a9, RZ ;  /* 0xcd9e8d578f1c7825 */ /* 0x000fc800078e00ff */
[----:B------:R-:W-:Y:S01]  /*5350*/  IMAD.WIDE.U32 R196, R196, -0x2daee0ad, RZ ;  /* 0xd2511f53c4c47825 */ /* 0x000fe200078e00ff */
[----:B------:R-:W-:Y:S02]  /*5360*/  LOP3.LUT R29, R23, R140, R29, 0x96, !PT ;  /* 0x0000008c171d7212 */ /* 0x000fe400078e961d */
[----:B------:R-:W-:Y:S01]  /*5370*/  MOV R26, R28 ;  /* 0x0000001c001a7202 */ /* 0x000fe20000000f00 */
[----:B------:R-:W-:-:S05]  /*5380*/  VIADD R141, R193, 0x96a522ad ;  /* 0x96a522adc18d7836 */ /* 0x000fca0000000000 */
[----:B------:R-:W-:-:S07]  /*5390*/  LOP3.LUT R30, R141, R22, R197, 0x96, !PT ;  /* 0x000000168d1e7212 */ /* 0x000fce00078e96c5 */
.L_x_12357:
[----:B------:R-:W-:Y:S05]  /*53a0*/  BSYNC.RECONVERGENT B2 ;  /* 0x0000000000027941 */ /* 0x000fea0003800200 */
.L_x_12356:
        /* <DEDUP_REMOVED lines=10> */
[----:B------:R-:W-:-:S07]  /*5450*/  FMUL.FTZ R24, R24, R141 ;  /* 0x0000008d18187220 */ /* 0x000fce0000410000 */
.L_x_12355:
[----:B------:R-:W-:Y:S05]  /*5460*/  BSYNC.RECONVERGENT B1 ;  /* 0x0000000000017941 */ /* 0x000fea0003800200 */
.L_x_12354:
        /* <DEDUP_REMOVED lines=18> */
.L_x_12365:
        /* <DEDUP_REMOVED lines=13> */
.L_x_12367:
[----:B------:R-:W-:Y:S05]  /*5660*/  BSYNC.RECONVERGENT B3 ;  /* 0x0000000000037941 */ /* 0x000fea0003800200 */
.L_x_12366:
[----:B------:R-:W-:Y:S01]  /*5670*/  IMAD.WIDE.U32 R28, R34, -0x326172a9, RZ ;  /* 0xcd9e8d57221c7825 */ /* 0x000fe200078e00ff */
[----:B------:R-:W-:-:S03]  /*5680*/  LOP3.LUT R20, R25, R143, R193, 0x96, !PT ;  /* 0x0000008f19147212 */ /* 0x000fc600078e96c1 */
[----:B------:R-:W-:Y:S01]  /*5690*/  HFMA2 R12, -RZ, RZ, 0, 0 ;  /* 0x00000000ff0c7431 */ /* 0x000fe200000001ff */
        /* <DEDUP_REMOVED lines=57> */
[----:B------:R-:W-:-:S07]  /*5a30*/  IMAD.MOV.U32 R196, RZ, RZ, R20 ;  /* 0x000000ffffc47224 */ /* 0x000fce00078e0014 */
.L_x_12364:
[----:B------:R-:W-:Y:S05]  /*5a40*/  BSYNC.RECONVERGENT B2 ;  /* 0x0000000000027941 */ /* 0x000fea0003800200 */
.L_x_12363:
        /* <DEDUP_REMOVED lines=10> */
[----:B------:R-:W-:-:S07]  /*5af0*/  FMUL.FTZ R22, R22, R141 ;  /* 0x0000008d16167220 */ /* 0x000fce0000410000 */
.L_x_12362:
[----:B------:R-:W-:Y:S05]  /*5b00*/  BSYNC.RECONVERGENT B1 ;  /* 0x0000000000017941 */ /* 0x000fea0003800200 */
.L_x_12361:
        /* <DEDUP_REMOVED lines=18> */
.L_x_12372:
        /* <DEDUP_REMOVED lines=13> */
.L_x_12374:
[----:B------:R-:W-:Y:S05]  /*5d00*/  BSYNC.RECONVERGENT B3 ;  /* 0x0000000000037941 */ /* 0x000fea0003800200 */
.L_x_12373:
        /* <DEDUP_REMOVED lines=61> */
.L_x_12371:
[----:B------:R-:W-:Y:S05]  /*60e0*/  BSYNC.RECONVERGENT B2 ;  /* 0x0000000000027941 */ /* 0x000fea0003800200 */
.L_x_12370:
        /* <DEDUP_REMOVED lines=11> */
.L_x_12369:
[----:B------:R-:W-:Y:S05]  /*61a0*/  BSYNC.RECONVERGENT B1 ;  /* 0x0000000000017941 */ /* 0x000fea0003800200 */
.L_x_12368:
        /* <DEDUP_REMOVED lines=18> */
.L_x_12379:
        /* <DEDUP_REMOVED lines=13> */
.L_x_12381:
[----:B------:R-:W-:Y:S05]  /*63a0*/  BSYNC.RECONVERGENT B3 ;  /* 0x0000000000037941 */ /* 0x000fea0003800200 */
.L_x_12380:
        /* <DEDUP_REMOVED lines=61> */
.L_x_12378:
[----:B------:R-:W-:Y:S05]  /*6780*/  BSYNC.RECONVERGENT B2 ;  /* 0x0000000000027941 */ /* 0x000fea0003800200 */
.L_x_12377:
        /* <DEDUP_REMOVED lines=11> */
.L_x_12376:
[----:B------:R-:W-:Y:S05]  /*6840*/  BSYNC.RECONVERGENT B1 ;  /* 0x0000000000017941 */ /* 0x000fea0003800200 */
.L_x_12375:
        /* <DEDUP_REMOVED lines=18> */
.L_x_12386:
        /* <DEDUP_REMOVED lines=13> */
.L_x_12388:
[----:B------:R-:W-:Y:S05]  /*6a40*/  BSYNC.RECONVERGENT B3 ;  /* 0x0000000000037941 */ /* 0x000fea0003800200 */
.L_x_12387:
        /* <DEDUP_REMOVED lines=61> */
.L_x_12385:
[----:B------:R-:W-:Y:S05]  /*6e20*/  BSYNC.RECONVERGENT B2 ;  /* 0x0000000000027941 */ /* 0x000fea0003800200 */
.L_x_12384:
        /* <DEDUP_REMOVED lines=11> */
.L_x_12383:
[----:B------:R-:W-:Y:S05]  /*6ee0*/  BSYNC.RECONVERGENT B1 ;  /* 0x0000000000017941 */ /* 0x000fea0003800200 */
.L_x_12382:
        /* <DEDUP_REMOVED lines=18> */
.L_x_12393:
        /* <DEDUP_REMOVED lines=13> */
.L_x_12395:
[----:B------:R-:W-:Y:S05]  /*70e0*/  BSYNC.RECONVERGENT B3 ;  /* 0x0000000000037941 */ /* 0x000fea0003800200 */
.L_x_12394:
        /* <DEDUP_REMOVED lines=61> */
.L_x_12392:
[----:B------:R-:W-:Y:S05]  /*74c0*/  BSYNC.RECONVERGENT B2 ;  /* 0x0000000000027941 */ /* 0x000fea0003800200 */
.L_x_12391:
        /* <DEDUP_REMOVED lines=11> */
.L_x_12390:
[----:B------:R-:W-:Y:S05]  /*7580*/  BSYNC.RECONVERGENT B1 ;  /* 0x0000000000017941 */ /* 0x000fea0003800200 */
.L_x_12389:
        /* <DEDUP_REMOVED lines=18> */
.L_x_12400:
        /* <DEDUP_REMOVED lines=13> */
.L_x_12402:
[----:B------:R-:W-:Y:S05]  /*7780*/  BSYNC.RECONVERGENT B3 ;  /* 0x0000000000037941 */ /* 0x000fea0003800200 */
.L_x_12401:
        /* <DEDUP_REMOVED lines=61> */
.L_x_12399:
[----:B------:R-:W-:Y:S05]  /*7b60*/  BSYNC.RECONVERGENT B2 ;  /* 0x0000000000027941 */ /* 0x000fea0003800200 */
.L_x_12398:
        /* <DEDUP_REMOVED lines=11> */
.L_x_12397:
[----:B------:R-:W-:Y:S05]  /*7c20*/  BSYNC.RECONVERGENT B1 ;  /* 0x0000000000017941 */ /* 0x000fea0003800200 */
.L_x_12396:
        /* <DEDUP_REMOVED lines=18> */
.L_x_12407:
        /* <DEDUP_REMOVED lines=13> */
.L_x_12409:
[----:B------:R-:W-:Y:S05]  /*7e20*/  BSYNC.RECONVERGENT B3 ;  /* 0x0000000000037941 */ /* 0x000fea0003800200 */
.L_x_12408:
        /* <DEDUP_REMOVED lines=61> */
.L_x_12406:
[----:B------:R-:W-:Y:S05]  /*8200*/  BSYNC.RECONVERGENT B2 ;  /* 0x0000000000027941 */ /* 0x000fea0003800200 */
.L_x_12405:
        /* <DEDUP_REMOVED lines=11> */
.L_x_12404:
[----:B------:R-:W-:Y:S05]  /*82c0*/  BSYNC.RECONVERGENT B1 ;  /* 0x0000000000017941 */ /* 0x000fea0003800200 */
.L_x_12403:
[----:B------:R-:W-:Y:S02]  /*82d0*/  F2FP.F16.F32.PACK_AB R143, RZ, R10 ;  /* 0x0000000aff8f723e */ /* 0x000fe400000000ff */
[----:B------:R-:W-:Y:S02]  /*82e0*/  PRMT R142, R208, 0x5410, R209 ;  /* 0x00005410d08e7816 */ /* 0x000fe400000000d1 */
[----:B------:R-:W-:Y:S02]  /*82f0*/  PRMT R141, R207, 0x5410, R206 ;  /* 0x00005410cf8d7816 */ /* 0x000fe400000000ce */
[----:B------:R-:W-:Y:S02]  /*8300*/  PRMT R140, R198, 0x5410, R197 ;  /* 0x00005410c68c7816 */ /* 0x000fe400000000c5 */
[----:B------:R-:W-:-:S07]  /*8310*/  PRMT R143, R210, 0x5410, R143 ;  /* 0x00005410d28f7816 */ /* 0x000fce000000008f */
.L_x_12353:
        /* <DEDUP_REMOVED lines=26> */
.L_x_12411:
[----:B------:R-:W-:Y:S05]  /*84c0*/  BSYNC.RECONVERGENT B1 ;  /* 0x0000000000017941 */ /* 0x000fea0003800200 */
.L_x_12410:
[----:B------:R-:W-:Y:S01]  /*84d0*/  IADD3 R204, PT, PT, R204, 0x20, RZ ;  /* 0x00000020cccc7810 */ /* 0x000fe20007ffe0ff */
[----:B------:R-:W-:-:S07]  /*84e0*/  VIADD R203, R203, 0x20 ;  /* 0x00000020cbcb7836 */ /* 0x000fce0000000000 */
.L_x_12293:
[----:B------:R-:W-:Y:S05]  /*84f0*/  BSYNC.RECONVERGENT B0 ;  /* 0x0000000000007941 */ /* 0x000fea0003800200 */
.L_x_12292:
[----:B------:R-:W-:Y:S01]  /*8500*/  ISETP.GE.U32.AND P1, PT, R33, 0x40, PT ;  /* 0x000000402100780c */ /* 0x000fe20003f26070 */
[----:B------:R-:W-:Y:S01]  /*8510*/  BSSY.RECONVERGENT B0, `(.L_x_12412) ;  /* 0x00006fe000007945 */ /* 0x000fe20003800200 */
[----:B------:R-:W-:-:S11]  /*8520*/  LOP3.LUT R191, R191, 0xfffffdff, RZ, 0xc0, !PT ;  /* 0xfffffdffbfbf7812 */ /* 0x000fd600078ec0ff */
[----:B------:R-:W-:Y:S01]  /*8530*/  @P1 LOP3.LUT R191, R191, 0x200, RZ, 0xfc, !PT ;  /* 0x00000200bfbf1812 */ /* 0x000fe200078efcff */
[----:B------:R-:W-:Y:S06]  /*8540*/  @!P1 BRA `(.L_x_12413) ;  /* 0x0000006c00e89947 */ /* 0x000fec0003800000 */
[----:B------:R-:W-:Y:S01]  /*8550*/  ISETP.NE.U32.AND P1, PT, RZ, UR4, PT ;  /* 0x00000004ff007c0c */ /* 0x000fe2000bf25070 */
[----:B------:R-:W2:Y:S03]  /*8560*/  @P0 LDC.64 R4, c[0x0][0x390] ;  /* 0x0000e400ff040b82 */ /* 0x000ea60000000a00 */
[----:B------:R-:W-:-:S13]  /*8570*/  ISETP.NE.AND.EX P1, PT, RZ, UR5, PT, P1 ;  /* 0x00000005ff007c0c */ /* 0x000fda000bf25310 */
[----:B------:R-:W3:Y:S01]  /*8580*/  @P1 LDC.64 R2, c[0x0][0x3a0] ;  /* 0x0000e800ff021b82 */ /* 0x000ee20000000a00 */
[----:B--2---:R-:W-:-:S05]  /*8590*/  @P0 IMAD.WIDE.U32 R4, R203, 0x10, R4 ;  /* 0x00000010cb040825 */ /* 0x004fca00078e0004 */
[----:B-----5:R2:W5:Y:S01]  /*85a0*/  @P0 LDG.E.128 R40, desc[UR6][R4.64] ;  /* 0x0000000604280981 */ /* 0x020562000c1e1d00 */
[----:B---3--:R-:W-:-:S05]  /*85b0*/  @P1 IMAD.WIDE.U32 R2, R204, 0x10, R2 ;  /* 0x00000010cc021825 */ /* 0x008fca00078e0002 */
[----:B------:R2:W5:Y:S01]  /*85c0*/  @P1 LDG.E.128 R36, desc[UR6][R2.64] ;  /* 0x0000000602241981 */ /* 0x000562000c1e1d00 */
[----:B------:R-:W-:Y:S05]  /*85d0*/  @!P1 BRA `(.L_x_12414) ;  /* 0x0000003400f49947 */ /* 0x000fea0003800000 */
[----:B------:R-:W-:Y:S01]  /*85e0*/  ISETP.GT.AND P1, PT, R205, RZ, PT ;  /* 0x000000ffcd00720c */ /* 0x000fe20003f24270 */
[----:B------:R-:W-:-:S12]  /*85f0*/  BSSY.RECONVERGENT B1, `(.L_x_12415) ;  /* 0x000006d000017945 */ /* 0x000fd80003800200 */
[----:B-----5:R-:W-:Y:S01]  /*8600*/  @!P1 HADD2.F32 R8, -RZ, R36.H0_H0 ;  /* 0x20000024ff089230 */ /* 0x020fe20000004100 */
[----:B------:R-:W-:Y:S01]  /*8610*/  @!P1 MOV R0, R198 ;  /* 0x000000c600009202 */ /* 0x000fe20000000f00 */
[----:B--2---:R-:W-:Y:S01]  /*8620*/  @!P1 IMAD.MOV.U32 R2, RZ, RZ, R28 ;  /* 0x000000ffff029224 */ /* 0x004fe200078e001c */
        /* <DEDUP_REMOVED lines=17> */
.L_x_12419:
        /* <DEDUP_REMOVED lines=13> */
.L_x_12421:
[----:B------:R-:W-:Y:S05]  /*8810*/  BSYNC.RECONVERGENT B3 ;  /* 0x0000000000037941 */ /* 0x000fea0003800200 */
.L_x_12420:
        /* <DEDUP_REMOVED lines=56> */
[----:B------:R-:W-:Y:S01]  /*8ba0*/  MOV R26, R6 ;  /* 0x00000006001a7202 */ /* 0x000fe20000000f00 */
[----:B------:R-:W-:Y:S01]  /*8bb0*/  IMAD.MOV.U32 R0, RZ, RZ, R2 ;  /* 0x000000ffff007224 */ /* 0x000fe200078e0002 */
[----:B------:R-:W-:Y:S01]  /*8bc0*/  LOP3.LUT R30, R5, R4, R3, 0x96, !PT ;  /* 0x00000004051e7212 */ /* 0x000fe200078e9603 */
[----:B------:R-:W-:Y:S01]  /*8bd0*/  IMAD.MOV.U32 R2, RZ, RZ, RZ ;  /* 0x000000ffff027224 */ /* 0x000fe200078e00ff */
[----:B------:R-:W-:-:S07]  /*8be0*/  MOV R3, R198 ;  /* 0x000000c600037202 */ /* 0x000fce0000000f00 */
.L_x_12418:
[----:B------:R-:W-:Y:S05]  /*8bf0*/  BSYNC.RECONVERGENT B2 ;  /* 0x0000000000027941 */ /* 0x000fea0003800200 */
.L_x_12417:
[----:B------:R-:W-:Y:S01]  /*8c00*/  I2FP.F32.U32 R3, R3 ;  /* 0x0000000300037245 */ /* 0x000fe20000201000 */
[----:B------:R-:W-:Y:S02]  /*8c10*/  HFMA2 R4, -RZ, RZ, 0.1171875, 0 ;  /* 0x2f800000ff047431 */ /* 0x000fe400000001ff */
[----:B------:R-:W-:Y:S02]  /*8c20*/  HADD2.F32 R5, -RZ, R40.H0_H0 ;  /* 0x20000028ff057230 */ /* 0x000fe40000004100 */
[----:B------:R-:W-:Y:S02]  /*8c30*/  HADD2.F32 R7, -RZ, R36.H0_H0 ;  /* 0x20000024ff077230 */ /* 0x000fe40000004100 */
[----:B------:R-:W-:Y:S01]  /*8c40*/  FFMA.FTZ R3, R3, R4, 1.1641532182693481445e-10 ;  /* 0x2f00000003037423 */ /* 0x000fe20000010004 */
[----:B------:R-:W-:-:S04]  /*8c50*/  FMUL.FTZ R5, R5, UR11 ;  /* 0x0000000b05057c20 */ /* 0x000fc80008410000 */
[----:B------:R-:W-:Y:S01]  /*8c60*/  FMUL.FTZ R5, R5, UR10 ;  /* 0x0000000a05057c20 */ /* 0x000fe20008410000 */
[----:B------:R-:W-:Y:S01]  /*8c70*/  FSETP.GTU.FTZ.AND P2, PT, R3, UR8, PT ;  /* 0x0000000803007c0b */ /* 0x000fe2000bf5c000 */
[----:B------:R-:W-:-:S03]  /*8c80*/  HADD2.F32 R3, -RZ, R116.H0_H0 ;  /* 0x20000074ff037230 */ /* 0x000fc60000004100 */
[----:B------:R-:W-:Y:S02]  /*8c90*/  FSEL R8, R5, RZ, !P2 ;  /* 0x000000ff05087208 */ /* 0x000fe40005000000 */
[----:B------:R-:W-:-:S03]  /*8ca0*/  SEL R23, RZ, 0x1, P2 ;  /* 0x00000001ff177807 */ /* 0x000fc60001000000 */
[----:B------:R-:W-:-:S07]  /*8cb0*/  FFMA.FTZ R8, R8, R3, R7 ;  /* 0x0000000308087223 */ /* 0x000fce0000010007 */
.L_x_12416:
[----:B------:R-:W-:Y:S05]  /*8cc0*/  BSYNC.RECONVERGENT B1 ;  /* 0x0000000000017941 */ /* 0x000fea0003800200 */
.L_x_12415:
[----:B------:R-:W-:Y:S01]  /*8cd0*/  BSSY.RECONVERGENT B1, `(.L_x_12422) ;  /* 0x000006e000017945 */ /* 0x000fe20003800200 */
[----:B------:R-:W-:Y:S01]  /*8ce0*/  F2FP.F16.F32.PACK_AB R206, RZ, R8 ;  /* 0x00000008ffce723e */ /* 0x000fe200000000ff */
[----:B------:R-:W-:Y:S01]  /*8cf0*/  @!P1 HADD2.F32 R7, -RZ, R36.H1_H1 ;  /* 0x30000024ff079230 */ /* 0x000fe20000004100 */
[----:B------:R-:W-:Y:S01]  /*8d00*/  @!P1 MOV R3, R2 ;  /* 0x0000000200039202 */ /* 0x000fe20000000f00 */
        /* <DEDUP_REMOVED lines=18> */
.L_x_12426:
        /* <DEDUP_REMOVED lines=13> */
.L_x_12428:
[----:B------:R-:W-:Y:S05]  /*8f00*/  BSYNC.RECONVERGENT B3 ;  /* 0x0000000000037941 */ /* 0x000fea0003800200 */
.L_x_12427:
        /* <DEDUP_REMOVED lines=56> */
[----:B------:R-:W-:Y:S01]  /*9290*/  HFMA2 R3, -RZ, RZ, 0, 0 ;  /* 0x00000000ff037431 */ /* 0x000fe200000001ff */
[----:B------:R-:W-:Y:S01]  /*92a0*/  MOV R142, R2 ;  /* 0x00000002008e7202 */ /* 0x000fe20000000f00 */
[----:B------:R-:W-:Y:S01]  /*92b0*/  IMAD.MOV.U32 R26, RZ, RZ, R6 ;  /* 0x000000ffff1a7224 */ /* 0x000fe200078e0006 */
[----:B------:R-:W-:Y:S01]  /*92c0*/  LOP3.LUT R29, R29, R28, R7, 0x96, !PT ;  /* 0x0000001c1d1d7212 */ /* 0x000fe200078e9607 */
[----:B------:R-:W-:-:S07]  /*92d0*/  IMAD.MOV.U32 R4, RZ, RZ, R0 ;  /* 0x000000ffff047224 */ /* 0x000fce00078e0000 */
.L_x_12425:
[----:B------:R-:W-:Y:S05]  /*92e0*/  BSYNC.RECONVERGENT B2 ;  /* 0x0000000000027941 */ /* 0x000fea0003800200 */
.L_x_12424:
[----:B------:R-:W-:Y:S01]  /*92f0*/  I2FP.F32.U32 R0, R4 ;  /* 0x0000000400007245 */ /* 0x000fe20000201000 */
[----:B------:R-:W-:Y:S02]  /*9300*/  HADD2.F32 R2, -RZ, R40.H1_H1 ;  /* 0x30000028ff027230 */ /* 0x000fe40000004100 */
[----:B------:R-:W-:Y:S02]  /*9310*/  IMAD.MOV.U32 R5, RZ, RZ, 0x2f800000 ;  /* 0x2f800000ff057424 */ /* 0x000fe400078e00ff */
[----:B------:R-:W-:Y:S02]  /*9320*/  HADD2.F32 R4, -RZ, R36.H1_H1 ;  /* 0x30000024ff047230 */ /* 0x000fe40000004100 */
[----:B------:R-:W-:Y:S01]  /*9330*/  FMUL.FTZ R2, R2, UR11 ;  /* 0x0000000b02027c20 */ /* 0x000fe20008410000 */
[----:B------:R-:W-:-:S03]  /*9340*/  FFMA.FTZ R0, R0, R5, 1.1641532182693481445e-10 ;  /* 0x2f00000000007423 */ /* 0x000fc60000010005 */
[----:B------:R-:W-:Y:S02]  /*9350*/  FMUL.FTZ R2, R2, UR10 ;  /* 0x0000000a02027c20 */ /* 0x000fe40008410000 */
[----:B------:R-:W-:Y:S01]  /*9360*/  FSETP.GTU.FTZ.AND P2, PT, R0, UR8, PT ;  /* 0x0000000800007c0b */ /* 0x000fe2000bf5c000 */
[----:B------:R-:W-:-:S03]  /*9370*/  HADD2.F32 R0, -RZ, R116.H1_H1 ;  /* 0x30000074ff007230 */ /* 0x000fc60000004100 */
[----:B------:R-:W-:Y:S02]  /*9380*/  FSEL R7, R2, RZ, !P2 ;  /* 0x000000ff02077208 */ /* 0x000fe40005000000 */
[----:B------:R-:W-:-:S03]  /*9390*/  SEL R21, RZ, 0x1, P2 ;  /* 0x00000001ff157807 */ /* 0x000fc60001000000 */
[----:B------:R-:W-:-:S07]  /*93a0*/  FFMA.FTZ R7, R7, R0, R4 ;  /* 0x0000000007077223 */ /* 0x000fce0000010004 */
.L_x_12423:
[----:B------:R-:W-:Y:S05]  /*93b0*/  BSYNC.RECONVERGENT B1 ;  /* 0x0000000000017941 */ /* 0x000fea0003800200 */
.L_x_12422:
        /* <DEDUP_REMOVED lines=22> */
.L_x_12433:
        /* <DEDUP_REMOVED lines=13> */
.L_x_12435:
[----:B------:R-:W-:Y:S05]  /*95f0*/  BSYNC.RECONVERGENT B3 ;  /* 0x0000000000037941 */ /* 0x000fea0003800200 */
.L_x_12434:
        /* <DEDUP_REMOVED lines=57> */
[----:B------:R-:W-:Y:S01]  /*9990*/  IMAD.MOV.U32 R0, RZ, RZ, R2 ;  /* 0x000000ffff007224 */ /* 0x000fe200078e0002 */
[----:B------:R-:W-:Y:S01]  /*99a0*/  LOP3.LUT R30, R19, R4, R3, 0x96, !PT ;  /* 0x00000004131e7212 */ /* 0x000fe200078e9603 */
[----:B------:R-:W-:Y:S01]  /*99b0*/  IMAD.MOV.U32 R2, RZ, RZ, RZ ;  /* 0x000000ffff027224 */ /* 0x000fe200078e00ff */
[----:B------:R-:W-:-:S07]  /*99c0*/  MOV R4, R142 ;  /* 0x0000008e00047202 */ /* 0x000fce0000000f00 */
.L_x_12432:
[----:B------:R-:W-:Y:S05]  /*99d0*/  BSYNC.RECONVERGENT B2 ;  /* 0x0000000000027941 */ /* 0x000fea0003800200 */
.L_x_12431:
        /* <DEDUP_REMOVED lines=12> */
.L_x_12430:
[----:B------:R-:W-:Y:S05]  /*9aa0*/  BSYNC.RECONVERGENT B1 ;  /* 0x0000000000017941 */ /* 0x000fea0003800200 */
.L_x_12429:
        /* <DEDUP_REMOVED lines=22> */
.L_x_12440:
        /* <DEDUP_REMOVED lines=13> */
.L_x_12442:
[----:B------:R-:W-:Y:S05]  /*9ce0*/  BSYNC.RECONVERGENT B3 ;  /* 0x0000000000037941 */ /* 0x000fea0003800200 */
.L_x_12441:
        /* <DEDUP_REMOVED lines=61> */
.L_x_12439:
[----:B------:R-:W-:Y:S05]  /*a0c0*/  BSYNC.RECONVERGENT B2 ;  /* 0x0000000000027941 */ /* 0x000fea0003800200 */
.L_x_12438:
        /* <DEDUP_REMOVED lines=12> */
.L_x_12437:
[----:B------:R-:W-:Y:S05]  /*a190*/  BSYNC.RECONVERGENT B1 ;  /* 0x0000000000017941 */ /* 0x000fea0003800200 */
.L_x_12436:
        /* <DEDUP_REMOVED lines=22> */
.L_x_12447:
        /* <DEDUP_REMOVED lines=13> */
.L_x_12449:
[----:B------:R-:W-:Y:S05]  /*a3d0*/  BSYNC.RECONVERGENT B3 ;  /* 0x0000000000037941 */ /* 0x000fea0003800200 */
.L_x_12448:
[----:B------:R-:W-:Y:S01]  /*a3e0*/  IMAD.WIDE.U32 R28, R34, -0x326172a9, RZ ;  /* 0xcd9e8d57221c7825 */ /* 0x000fe200078e00ff */
[----:B------:R-:W-:Y:S02]  /*a3f0*/  LOP3.LUT R2, R25, R143, R193, 0x96, !PT ;  /* 0x0000008f19027212 */ /* 0x000fe400078e96c1 */
[----:B------:R-:W-:Y:S02]  /*a400*/  IADD3 R15, PT, PT, R192, -0x61c88647, RZ ;  /* 0x9e3779b9c00f7810 */ /* 0x000fe40007ffe0ff */
[----:B------:R-:W-:Y:S01]  /*a410*/  LOP3.LUT R140, R27, R29, R192, 0x96, !PT ;  /* 0x0000001d1b8c7212 */ /* 0x000fe200078e96c0 */
[----:B------:R-:W-:Y:S01]  /*a420*/  IMAD.WIDE.U32 R2, R2, -0x326172a9, RZ ;  /* 0xcd9e8d5702027825 */ /* 0x000fe200078e00ff */
[----:B------:R-:W-:-:S03]  /*a430*/  MOV R0, R194 ;  /* 0x000000c200007202 */ /* 0x000fc60000000f00 */
        /* <DEDUP_REMOVED lines=37> */
[----:B------:R-:W-:Y:S02]  /*a690*/  LOP3.LUT R28, R15, R28, R3, 0x96, !PT ;  /* 0x0000001c0f1c7212 */ /* 0x000fe400078e9603 */
[C---:B------:R-:W-:Y:S01]  /*a6a0*/  IADD3 R15, PT, PT, R193.reuse, -0x24c28bd8, RZ ;  /* 0xdb3d7428c10f7810 */ /* 0x040fe20007ffe0ff */
[----:B------:R-:W-:Y:S02]  /*a6b0*/  VIADD R29, R193, 0x1fd5c5a3 ;  /* 0x1fd5c5a3c11d7836 */ /* 0x000fe40000000000 */
[----:B------:R-:W-:-:S03]  /*a6c0*/  VIADD R3, R192, 0xf1bbcdc8 ;  /* 0xf1bbcdc8c0037836 */ /* 0x000fc60000000000 */
[----:B------:R-:W-:Y:S01]  /*a6d0*/  LOP3.LUT R142, R29, R142, R141, 0x96, !PT ;  /* 0x0000008e1d8e7212 */ /* 0x000fe200078e968d */
        /* <DEDUP_REMOVED lines=12> */
[----:B------:R-:W-:-:S07]  /*a7a0*/  IMAD.MOV.U32 R2, RZ, RZ, RZ ;  /* 0x000000ffff027224 */ /* 0x000fce00078e00ff */
.L_x_12446:
[----:B------:R-:W-:Y:S05]  /*a7b0*/  BSYNC.RECONVERGENT B2 ;  /* 0x0000000000027941 */ /* 0x000fea0003800200 */
.L_x_12445:
[----:B------:R-:W-:Y:S01]  /*a7c0*/  I2FP.F32.U32 R0, R0 ;  /* 0x0000000000007245 */ /* 0x000fe20000201000 */
[----:B------:R-:W-:Y:S02]  /*a7d0*/  HFMA2 R3, -RZ, RZ, 0.1171875, 0 ;  /* 0x2f800000ff037431 */ /* 0x000fe400000001ff */
[----:B------:R-:W-:Y:S02]  /*a7e0*/  HADD2.F32 R4, -RZ, R42.H0_H0 ;  /* 0x2000002aff047230 */ /* 0x000fe40000004100 */
        /* <DEDUP_REMOVED lines=9> */
.L_x_12444:
[----:B------:R-:W-:Y:S05]  /*a880*/  BSYNC.RECONVERGENT B1 ;  /* 0x0000000000017941 */ /* 0x000fea0003800200 */
.L_x_12443:
        /* <DEDUP_REMOVED lines=22> */
.L_x_12454:
        /* <DEDUP_REMOVED lines=13> */
.L_x_12456:
[----:B------:R-:W-:Y:S05]  /*aac0*/  BSYNC.RECONVERGENT B3 ;  /* 0x0000000000037941 */ /* 0x000fea0003800200 */
.L_x_12455:
        /* <DEDUP_REMOVED lines=27> */
[----:B------:R-:W-:Y:S01]  /*ac80*/  IADD3 R29, PT, PT, R193, -0x56f99767, RZ ;  /* 0xa9066899c11d7810 */ /* 0x000fe20007ffe0ff */
        /* <DEDUP_REMOVED lines=11> */
[----:B------:R-:W-:Y:S01]  /*ad40*/  IADD3 R29, PT, PT, R193, 0x1fd5c5a3, RZ ;  /* 0x1fd5c5a3c11d7810 */ /* 0x000fe20007ffe0ff */
[----:B------:R-:W-:-:S04]  /*ad50*/  IMAD.WIDE.U32 R2, R13, -0x326172a9, RZ ;  /* 0xcd9e8d570d027825 */ /* 0x000fc800078e00ff */
[----:B------:R-:W-:-:S04]  /*ad60*/  IMAD.WIDE.U32 R140, R140, -0x2daee0ad, RZ ;  /* 0xd2511f538c8c7825 */ /* 0x000fc800078e00ff */
[----:B------:R-:W-:Y:S01]  /*ad70*/  VIADD R13, R192, 0x5384540f ;  /* 0x5384540fc00d7836 */ /* 0x000fe20000000000 */
[----:B------:R-:W-:-:S04]  /*ad80*/  LOP3.LUT R142, R29, R142, R141, 0x96, !PT ;  /* 0x0000008e1d8e7212 */ /* 0x000fc800078e968d */
[----:B------:R-:W-:Y:S01]  /*ad90*/  LOP3.LUT R28, R13, R28, R3, 0x96, !PT ;  /* 0x0000001c0d1c7212 */ /* 0x000fe200078e9603 */
[----:B------:R-:W-:Y:S01]  /*ada0*/  IMAD.WIDE.U32 R142, R142, -0x326172a9, RZ ;  /* 0xcd9e8d578e8e7825 */ /* 0x000fe200078e00ff */
[----:B------:R-:W-:-:S03]  /*adb0*/  IADD3 R3, PT, PT, R192, -0xe443238, RZ ;  /* 0xf1bbcdc8c0037810 */ /* 0x000fc60007ffe0ff */
[----:B------:R-:W-:Y:S01]  /*adc0*/  IMAD.WIDE.U32 R28, R28, -0x2daee0ad, RZ ;  /* 0xd2511f531c1c7825 */ /* 0x000fe200078e00ff */
[----:B------:R-:W-:-:S03]  /*add0*/  LOP3.LUT R3, R3, R2, R143, 0x96, !PT ;  /* 0x0000000203037212 */ /* 0x000fc600078e968f */
[----:B------:R-:W-:Y:S02]  /*ade0*/  VIADD R13, R193, 0xdb3d7428 ;  /* 0xdb3d7428c10d7836 */ /* 0x000fe40000000000 */
[----:B------:R-:W-:-:S03]  /*adf0*/  IMAD.WIDE.U32 R2, R3, -0x2daee0ad, RZ ;  /* 0xd2511f5303027825 */ /* 0x000fc600078e00ff */
[----:B------:R-:W-:Y:S01]  /*ae00*/  LOP3.LUT R140, R13, R140, R29, 0x96, !PT ;  /* 0x0000008c0d8c7212 */ /* 0x000fe200078e961d */
[----:B------:R-:W-:Y:S01]  /*ae10*/  VIADD R29, R192, 0x8ff34781 ;  /* 0x8ff34781c01d7836 */ /* 0x000fe20000000000 */
[----:B------:R-:W-:Y:S02]  /*ae20*/  IADD3 R13, PT, PT, R193, -0x695add53, RZ ;  /* 0x96a522adc10d7810 */ /* 0x000fe40007ffe0ff */
[----:B------:R-:W-:Y:S01]  /*ae30*/  MOV R0, R2 ;  /* 0x0000000200007202 */ /* 0x000fe20000000f00 */
[----:B------:R-:W-:Y:S01]  /*ae40*/  IMAD.WIDE.U32 R140, R140, -0x326172a9, RZ ;  /* 0xcd9e8d578c8c7825 */ /* 0x000fe200078e00ff */
[----:B------:R-:W-:-:S03]  /*ae50*/  LOP3.LUT R30, R13, R28, R3, 0x96, !PT ;  /* 0x0000001c0d1e7212 */ /* 0x000fc600078e9603 */
[----:B------:R-:W-:Y:S02]  /*ae60*/  HFMA2 R28, -RZ, RZ, 0, 0 ;  /* 0x00000000ff1c7431 */ /* 0x000fe400000001ff */
[----:B------:R-:W-:Y:S01]  /*ae70*/  IMAD.MOV.U32 R26, RZ, RZ, R140 ;  /* 0x000000ffff1a7224 */ /* 0x000fe200078e008c */
[----:B------:R-:W-:Y:S01]  /*ae80*/  LOP3.LUT R29, R29, R142, R141, 0x96, !PT ;  /* 0x0000008e1d1d7212 */ /* 0x000fe200078e968d */
[----:B------:R-:W-:-:S07]  /*ae90*/  IMAD.MOV.U32 R3, RZ, RZ, R195 ;  /* 0x000000ffff037224 */ /* 0x000fce00078e00c3 */
.L_x_12453:
[----:B------:R-:W-:Y:S05]  /*aea0*/  BSYNC.RECONVERGENT B2 ;  /* 0x0000000000027941 */ /* 0x000fea0003800200 */
.L_x_12452:
        /* <DEDUP_REMOVED lines=12> */
.L_x_12451:
[----:B------:R-:W-:Y:S05]  /*af70*/  BSYNC.RECONVERGENT B1 ;  /* 0x0000000000017941 */ /* 0x000fea0003800200 */
.L_x_12450:
        /* <DEDUP_REMOVED lines=22> */
.L_x_12461:
        /* <DEDUP_REMOVED lines=13> */
.L_x_12463:
[----:B------:R-:W-:Y:S05]  /*b1b0*/  BSYNC.RECONVERGENT B3 ;  /* 0x0000000000037941 */ /* 0x000fea0003800200 */
.L_x_12462:
[----:B------:R-:W-:Y:S01]  /*b1c0*/  IMAD.WIDE.U32 R28, R34, -0x326172a9, RZ ;  /* 0xcd9e8d57221c7825 */ /* 0x000fe200078e00ff */
[----:B------:R-:W-:Y:S02]  /*b1d0*/  LOP3.LUT R140, R25, R195, R193, 0x96, !PT ;  /* 0x000000c3198c7212 */ /* 0x000fe400078e96c1 */
[----:B------:R-:W-:Y:S02]  /*b1e0*/  IADD3 R11, PT, PT, R192, -0x61c88647, RZ ;  /* 0x9e3779b9c00b7810 */ /* 0x000fe40007ffe0ff */
[----:B------:R-:W-:Y:S01]  /*b1f0*/  LOP3.LUT R142, R27, R29, R192, 0x96, !PT ;  /* 0x0000001d1b8e7212 */ /* 0x000fe200078e96c0 */
[----:B------:R-:W-:Y:S01]  /*b200*/  IMAD.WIDE.U32 R140, R140, -0x326172a9, RZ ;  /* 0xcd9e8d578c8c7825 */ /* 0x000fe200078e00ff */
[----:B------:R-:W-:-:S03]  /*b210*/  MOV R2, R0 ;  /* 0x0000000000027202 */ /* 0x000fc60000000f00 */
        /* <DEDUP_REMOVED lines=51> */
[----:B------:R-:W-:-:S03]  /*b550*/  MOV R26, R142 ;  /* 0x0000008e001a7202 */ /* 0x000fc60000000f00 */
[----:B------:R-:W-:Y:S01]  /*b560*/  IMAD.MOV.U32 R211, RZ, RZ, R140 ;  /* 0x000000ffffd37224 */ /* 0x000fe200078e008c */
[----:B------:R-:W-:Y:S01]  /*b570*/  LOP3.LUT R30, R11, R28, R141, 0x96, !PT ;  /* 0x0000001c0b1e7212 */ /* 0x000fe200078e968d */
[----:B------:R-:W-:-:S07]  /*b580*/  IMAD.MOV.U32 R140, RZ, RZ, RZ ;  /* 0x000000ffff8c7224 */ /* 0x000fce00078e00ff */
.L_x_12460:
[----:B------:R-:W-:Y:S05]  /*b590*/  BSYNC.RECONVERGENT B2 ;  /* 0x0000000000027941 */ /* 0x000fea0003800200 */
.L_x_12459:
        /* <DEDUP_REMOVED lines=12> */
.L_x_12458:
[----:B------:R-:W-:Y:S05]  /*b660*/  BSYNC.RECONVERGENT B1 ;  /* 0x0000000000017941 */ /* 0x000fea0003800200 */
.L_x_12457:
        /* <DEDUP_REMOVED lines=22> */
.L_x_12468:
        /* <DEDUP_REMOVED lines=13> */
.L_x_12470:
[----:B------:R-:W-:Y:S05]  /*b8a0*/  BSYNC.RECONVERGENT B3 ;  /* 0x0000000000037941 */ /* 0x000fea0003800200 */
.L_x_12469:
[----:B------:R-:W-:Y:S01]  /*b8b0*/  IMAD.WIDE.U32 R28, R34, -0x326172a9, RZ ;  /* 0xcd9e8d57221c7825 */ /* 0x000fe200078e00ff */
[----:B------:R-:W-:Y:S02]  /*b8c0*/  LOP3.LUT R140, R25, R143, R193, 0x96, !PT ;  /* 0x0000008f198c7212 */ /* 0x000fe400078e96c1 */
[----:B------:R-:W-:Y:S01]  /*b8d0*/  MOV R0, R211 ;  /* 0x000000d300007202 */ /* 0x000fe20000000f00 */
        /* <DEDUP_REMOVED lines=56> */
[----:B------:R-:W-:-:S07]  /*bc60*/  IMAD.MOV.U32 R28, RZ, RZ, RZ ;  /* 0x000000ffff1c7224 */ /* 0x000fce00078e00ff */
.L_x_12467:
[----:B------:R-:W-:Y:S05]  /*bc70*/  BSYNC.RECONVERGENT B2 ;  /* 0x0000000000027941 */ /* 0x000fea0003800200 */
.L_x_12466:
[----:B------:R-:W-:Y:S01]  /*bc80*/  I2FP.F32.U32 R0, R0 ;  /* 0x0000000000007245 */ /* 0x000fe20000201000 */
[----:B------:R-:W-:Y:S02]  /*bc90*/  HFMA2 R9, -RZ, RZ, 0.1171875, 0 ;  /* 0x2f800000ff097431 */ /* 0x000fe400000001ff */
[----:B------:R-:W-:Y:S02]  /*bca0*/  HADD2.F32 R140, -RZ, R43.H1_H1 ;  /* 0x3000002bff8c7230 */ /* 0x000fe40000004100 */
        /* <DEDUP_REMOVED lines=9> */
.L_x_12465:
[----:B------:R-:W-:Y:S05]  /*bd40*/  BSYNC.RECONVERGENT B1 ;  /* 0x0000000000017941 */ /* 0x000fea0003800200 */
.L_x_12464:
[----:B------:R-:W-:Y:S02]  /*bd50*/  F2FP.F16.F32.PACK_AB R143, RZ, R0 ;  /* 0x00000000ff8f723e */ /* 0x000fe400000000ff */
[----:B------:R-:W-:Y:S02]  /*bd60*/  PRMT R142, R209, 0x5410, R210 ;  /* 0x00005410d18e7816 */ /* 0x000fe400000000d2 */
[----:B------:R-:W-:Y:S02]  /*bd70*/  PRMT R141, R208, 0x5410, R207 ;  /* 0x00005410d08d7816 */ /* 0x000fe400000000cf */
[----:B------:R-:W-:Y:S02]  /*bd80*/  PRMT R140, R206, 0x5410, R198 ;  /* 0x00005410ce8c7816 */ /* 0x000fe400000000c6 */
[----:B------:R-:W-:Y:S01]  /*bd90*/  PRMT R143, R212, 0x5410, R143 ;  /* 0x00005410d48f7816 */ /* 0x000fe2000000008f */
[----:B------:R-:W-:Y:S06]  /*bda0*/  BRA `(.L_x_12471) ;  /* 0x00000034005c7947 */ /* 0x000fec0003800000 */
.L_x_12414:
        /* <DEDUP_REMOVED lines=8> */
[----:B--2---:R-:W-:Y:S01]  /*be30*/  IMAD.MOV.U32 R2, RZ, RZ, R26 ;  /* 0x000000ffff027224 */ /* 0x004fe200078e001a */
        /* <DEDUP_REMOVED lines=12> */
.L_x_12476:
        /* <DEDUP_REMOVED lines=13> */
.L_x_12478:
[----:B------:R-:W-:Y:S05]  /*bfd0*/  BSYNC.RECONVERGENT B3 ;  /* 0x0000000000037941 */ /* 0x000fea0003800200 */
.L_x_12477:
[----:B------:R-:W-:Y:S01]  /*bfe0*/  IMAD.WIDE.U32 R2, R34, -0x326172a9, RZ ;  /* 0xcd9e8d5722027825 */ /* 0x000fe200078e00ff */
[----:B------:R-:W-:-:S03]  /*bff0*/  LOP3.LUT R4, R25, R7, R193, 0x96, !PT ;  /* 0x0000000719047212 */ /* 0x000fc600078e96c1 */
[----:B------:R-:W-:Y:S01]  /*c000*/  HFMA2 R0, -RZ, RZ, 0, 0 ;  /* 0x00000000ff007431 */ /* 0x000fe200000001ff */
        /* <DEDUP_REMOVED lines=15> */
[----:B------:R-:W-:Y:S02]  /*c100*/  IADD3 R3, PT, PT, R192, -0x255992d5, RZ ;  /* 0xdaa66d2bc0037810 */ /* 0x000fe40007ffe0ff */
[----:B------:R-:W-:Y:S01]  /*c110*/  IADD3 R23, PT, PT, R193, -0x126145ec, RZ ;  /* 0xed9eba14c1177810 */ /* 0x000fe20007ffe0ff */
        /* <DEDUP_REMOVED lines=10> */
[----:B------:R-:W-:Y:S02]  /*c1c0*/  IADD3 R3, PT, PT, R192, 0x1715609d, RZ ;  /* 0x1715609dc0037810 */ /* 0x000fe40007ffe0ff */
[----:B------:R-:W-:Y:S01]  /*c1d0*/  IADD3 R23, PT, PT, R193, 0x646e171e, RZ ;  /* 0x646e171ec1177810 */ /* 0x000fe20007ffe0ff */
        /* <DEDUP_REMOVED lines=11> */
[----:B------:R-:W-:Y:S01]  /*c290*/  IADD3 R23, PT, PT, R193, -0x24c28bd8, RZ ;  /* 0xdb3d7428c1177810 */ /* 0x000fe20007ffe0ff */
        /* <DEDUP_REMOVED lines=15> */
[----:B------:R-:W-:-:S07]  /*c390*/  IMAD.MOV.U32 R2, RZ, RZ, R198 ;  /* 0x000000ffff027224 */ /* 0x000fce00078e00c6 */
.L_x_12475:
[----:B------:R-:W-:Y:S05]  /*c3a0*/  BSYNC.RECONVERGENT B2 ;  /* 0x0000000000027941 */ /* 0x000fea0003800200 */
.L_x_12474:
        /* <DEDUP_REMOVED lines=10> */
[----:B------:R-:W-:-:S07]  /*c450*/  FMUL.FTZ R8, R3, R8 ;  /* 0x0000000803087220 */ /* 0x000fce0000410000 */
.L_x_12473:
[----:B------:R-:W-:Y:S05]  /*c460*/  BSYNC.RECONVERGENT B1 ;  /* 0x0000000000017941 */ /* 0x000fea0003800200 */
.L_x_12472:
[----:B------:R-:W-:Y:S01]  /*c470*/  BSSY.RECONVERGENT B1, `(.L_x_12479) ;  /* 0x0000069000017945 */ /* 0x000fe20003800200 */
[----:B------:R-:W-:Y:S01]  /*c480*/  F2FP.F16.F32.PACK_AB R198, RZ, R8 ;  /* 0x00000008ffc6723e */ /* 0x000fe200000000ff */
[----:B--2---:R-:W-:Y:S01]  /*c490*/  IMAD.MOV.U32 R2, RZ, RZ, R0 ;  /* 0x000000ffff027224 */ /* 0x004fe200078e0000 */
        /* <DEDUP_REMOVED lines=15> */
.L_x_12483:
        /* <DEDUP_REMOVED lines=13> */
.L_x_12485:
[----:B------:R-:W-:Y:S05]  /*c660*/  BSYNC.RECONVERGENT B3 ;  /* 0x0000000000037941 */ /* 0x000fea0003800200 */
.L_x_12484:
        /* <DEDUP_REMOVED lines=57> */
[----:B------:R-:W-:Y:S02]  /*ca00*/  IMAD.MOV.U32 R196, RZ, RZ, R2 ;  /* 0x000000ffffc47224 */ /* 0x000fe400078e0002 */
[----:B------:R-:W-:Y:S01]  /*ca10*/  HFMA2 R2, -RZ, RZ, 0, 0 ;  /* 0x00000000ff027431 */ /* 0x000fe200000001ff */
[----:B------:R-:W-:Y:S01]  /*ca20*/  LOP3.LUT R29, R29, R28, R7, 0x96, !PT ;  /* 0x0000001c1d1d7212 */ /* 0x000fe200078e9607 */
[----:B------:R-:W-:-:S07]  /*ca30*/  IMAD.MOV.U32 R26, RZ, RZ, R6 ;  /* 0x000000ffff1a7224 */ /* 0x000fce00078e0006 */
.L_x_12482:
[----:B------:R-:W-:Y:S05]  /*ca40*/  BSYNC.RECONVERGENT B2 ;  /* 0x0000000000027941 */ /* 0x000fea0003800200 */
.L_x_12481:
[----:B------:R-:W-:Y:S01]  /*ca50*/  I2FP.F32.U32 R0, R3 ;  /* 0x0000000300007245 */ /* 0x000fe20000201000 */
[----:B-----5:R-:W-:Y:S02]  /*ca60*/  HADD2.F32 R4, -RZ, R40.H1_H1 ;  /* 0x30000028ff047230 */ /* 0x020fe40000004100 */
[----:B------:R-:W-:-:S03]  /*ca70*/  IMAD.MOV.U32 R3, RZ, RZ, 0x2f800000 ;  /* 0x2f800000ff037424 */ /* 0x000fc600078e00ff */
[----:B------:R-:W-:Y:S01]  /*ca80*/  FMUL.FTZ R4, R4, UR11 ;  /* 0x0000000b04047c20 */ /* 0x000fe20008410000 */
[----:B------:R-:W-:-:S03]  /*ca90*/  FFMA.FTZ R0, R0, R3, 1.1641532182693481445e-10 ;  /* 0x2f00000000007423 */ /* 0x000fc60000010003 */
[----:B------:R-:W-:Y:S02]  /*caa0*/  FMUL.FTZ R4, R4, UR10 ;  /* 0x0000000a04047c20 */ /* 0x000fe40008410000 */
[----:B------:R-:W-:Y:S01]  /*cab0*/  FSETP.GTU.FTZ.AND P1, PT, R0, UR8, PT ;  /* 0x0000000800007c0b */ /* 0x000fe2000bf3c000 */
[----:B------:R-:W-:-:S03]  /*cac0*/  HADD2.F32 R0, -RZ, R116.H1_H1 ;  /* 0x30000074ff007230 */ /* 0x000fc60000004100 */
[----:B------:R-:W-:Y:S02]  /*cad0*/  FSEL R7, R4, RZ, !P1 ;  /* 0x000000ff04077208 */ /* 0x000fe40004800000 */
[----:B------:R-:W-:-:S03]  /*cae0*/  SEL R21, RZ, 0x1, P1 ;  /* 0x00000001ff157807 */ /* 0x000fc60000800000 */
[----:B------:R-:W-:-:S07]  /*caf0*/  FMUL.FTZ R7, R0, R7 ;  /* 0x0000000700077220 */ /* 0x000fce0000410000 */
.L_x_12480:
[----:B------:R-:W-:Y:S05]  /*cb00*/  BSYNC.RECONVERGENT B1 ;  /* 0x0000000000017941 */ /* 0x000fea0003800200 */
.L_x_12479:
        /* <DEDUP_REMOVED lines=18> */
.L_x_12490:
        /* <DEDUP_REMOVED lines=13> */
.L_x_12492:
[----:B------:R-:W-:Y:S05]  /*cd00*/  BSYNC.RECONVERGENT B3 ;  /* 0x0000000000037941 */ /* 0x000fea0003800200 */
.L_x_12491:
        /* <DEDUP_REMOVED lines=61> */
.L_x_12489:
[----:B------:R-:W-:Y:S05]  /*d0e0*/  BSYNC.RECONVERGENT B2 ;  /* 0x0000000000027941 */ /* 0x000fea0003800200 */
.L_x_12488:
        /* <DEDUP_REMOVED lines=11> */
.L_x_12487:
[----:B------:R-:W-:Y:S05]  /*d1a0*/  BSYNC.RECONVERGENT B1 ;  /* 0x0000000000017941 */ /* 0x000fea0003800200 */
.L_x_12486:
        /* <DEDUP_REMOVED lines=18> */
.L_x_12497:
        /* <DEDUP_REMOVED lines=13> */
.L_x_12499:
[----:B------:R-:W-:Y:S05]  /*d3a0*/  BSYNC.RECONVERGENT B3 ;  /* 0x0000000000037941 */ /* 0x000fea0003800200 */
.L_x_12498:
        /* <DEDUP_REMOVED lines=61> */
.L_x_12496:
[----:B------:R-:W-:Y:S05]  /*d780*/  BSYNC.RECONVERGENT B2 ;  /* 0x0000000000027941 */ /* 0x000fea0003800200 */
.L_x_12495:
        /* <DEDUP_REMOVED lines=11> */
.L_x_12494:
[----:B------:R-:W-:Y:S05]  /*d840*/  BSYNC.RECONVERGENT B1 ;  /* 0x0000000000017941 */ /* 0x000fea0003800200 */
.L_x_12493:
        /* <DEDUP_REMOVED lines=18> */
.L_x_12504:
        /* <DEDUP_REMOVED lines=13> */
.L_x_12506:
[----:B------:R-:W-:Y:S05]  /*da40*/  BSYNC.RECONVERGENT B3 ;  /* 0x0000000000037941 */ /* 0x000fea0003800200 */
.L_x_12505:
        /* <DEDUP_REMOVED lines=54> */
[----:B------:R-:W-:-:S03]  /*ddb0*/  IADD3 R15, PT, PT, R193, -0x695add53, RZ ;  /* 0x96a522adc10f7810 */ /* 0x000fc60007ffe0ff */
[----:B------:R-:W-:Y:S01]  /*ddc0*/  IMAD.WIDE.U32 R140, R140, -0x326172a9, RZ ;  /* 0xcd9e8d578c8c7825 */ /* 0x000fe200078e00ff */
[----:B------:R-:W-:Y:S02]  /*ddd0*/  LOP3.LUT R30, R15, R28, R3, 0x96, !PT ;  /* 0x0000001c0f1e7212 */ /* 0x000fe400078e9603 */
[----:B------:R-:W-:Y:S01]  /*dde0*/  MOV R3, R196 ;  /* 0x000000c400037202 */ /* 0x000fe20000000f00 */
[----:B------:R-:W-:Y:S01]  /*ddf0*/  IMAD.MOV.U32 R26, RZ, RZ, R140 ;  /* 0x000000ffff1a7224 */ /* 0x000fe200078e008c */
[----:B------:R-:W-:Y:S01]  /*de00*/  LOP3.LUT R29, R29, R142, R141, 0x96, !PT ;  /* 0x0000008e1d1d7212 */ /* 0x000fe200078e968d */
[----:B------:R-:W-:-:S07]  /*de10*/  IMAD.MOV.U32 R196, RZ, RZ, R2 ;  /* 0x000000ffffc47224 */ /* 0x000fce00078e0002 */
.L_x_12503:
[----:B------:R-:W-:Y:S05]  /*de20*/  BSYNC.RECONVERGENT B2 ;  /* 0x0000000000027941 */ /* 0x000fea0003800200 */
.L_x_12502:
        /* <DEDUP_REMOVED lines=11> */
.L_x_12501:
[----:B------:R-:W-:Y:S05]  /*dee0*/  BSYNC.RECONVERGENT B1 ;  /* 0x0000000000017941 */ /* 0x000fea0003800200 */
.L_x_12500:
        /* <DEDUP_REMOVED lines=18> */
.L_x_12511:
        /* <DEDUP_REMOVED lines=13> */
.L_x_12513:
[----:B------:R-:W-:Y:S05]  /*e0e0*/  BSYNC.RECONVERGENT B3 ;  /* 0x0000000000037941 */ /* 0x000fea0003800200 */
.L_x_12512:
        /* <DEDUP_REMOVED lines=61> */
.L_x_12510:
[----:B------:R-:W-:Y:S05]  /*e4c0*/  BSYNC.RECONVERGENT B2 ;  /* 0x0000000000027941 */ /* 0x000fea0003800200 */
.L_x_12509:
        /* <DEDUP_REMOVED lines=11> */
.L_x_12508:
[----:B------:R-:W-:Y:S05]  /*e580*/  BSYNC.RECONVERGENT B1 ;  /* 0x0000000000017941 */ /* 0x000fea0003800200 */
.L_x_12507:
[----:B------:R-:W-:Y:S01]  /*e590*/  BSSY.RECONVERGENT B1, `(.L_x_12514) ;  /* 0x0000069000017945 */ /* 0x000fe20003800200 */
[----:B------:R-:W-:Y:S01]  /*e5a0*/  F2FP.F16.F32.PACK_AB R209, RZ, R3 ;  /* 0x00000003ffd1723e */ /* 0x000fe200000000ff */
[----:B01----:R-:W-:Y:S01]  /*e5b0*/  IMAD.MOV.U32 R140, RZ, RZ, R28 ;  /* 0x000000ffff8c7224 */ /* 0x003fe200078e001c */
        /* <DEDUP_REMOVED lines=15> */
.L_x_12518:
        /* <DEDUP_REMOVED lines=13> */
.L_x_12520:
[----:B------:R-:W-:Y:S05]  /*e780*/  BSYNC.RECONVERGENT B3 ;  /* 0x0000000000037941 */ /* 0x000fea0003800200 */
.L_x_12519:
        /* <DEDUP_REMOVED lines=57> */
[----:B------:R-:W-:Y:S02]  /*eb20*/  IMAD.MOV.U32 R196, RZ, RZ, R140 ;  /* 0x000000ffffc47224 */ /* 0x000fe400078e008c */
[----:B------:R-:W-:Y:S02]  /*eb30*/  HFMA2 R140, -RZ, RZ, 0, 0 ;  /* 0x00000000ff8c7431 */ /* 0x000fe400000001ff */
[----:B------:R-:W-:Y:S01]  /*eb40*/  IMAD.MOV.U32 R26, RZ, RZ, R142 ;  /* 0x000000ffff1a7224 */ /* 0x000fe200078e008e */
[----:B------:R-:W-:-:S07]  /*eb50*/  LOP3.LUT R30, R11, R28, R141, 0x96, !PT ;  /* 0x0000001c0b1e7212 */ /* 0x000fce00078e968d */
.L_x_12517:
[----:B------:R-:W-:Y:S05]  /*eb60*/  BSYNC.RECONVERGENT B2 ;  /* 0x0000000000027941 */ /* 0x000fea0003800200 */
.L_x_12516:
        /* <DEDUP_REMOVED lines=11> */
.L_x_12515:
[----:B------:R-:W-:Y:S05]  /*ec20*/  BSYNC.RECONVERGENT B1 ;  /* 0x0000000000017941 */ /* 0x000fea0003800200 */
.L_x_12514:
        /* <DEDUP_REMOVED lines=18> */
.L_x_12525:
        /* <DEDUP_REMOVED lines=13> */
.L_x_12527:
[----:B------:R-:W-:Y:S05]  /*ee20*/  BSYNC.RECONVERGENT B3 ;  /* 0x0000000000037941 */ /* 0x000fea0003800200 */
.L_x_12526:
        /* <DEDUP_REMOVED lines=59> */
[----:B------:R-:W-:Y:S02]  /*f1e0*/  HFMA2 R28, -RZ, RZ, 0, 0 ;  /* 0x00000000ff1c7431 */ /* 0x000fe400000001ff */
[----:B------:R-:W-:-:S07]  /*f1f0*/  IMAD.MOV.U32 R196, RZ, RZ, R140 ;  /* 0x000000ffffc47224 */ /* 0x000fce00078e008c */
.L_x_12524:
[----:B------:R-:W-:Y:S05]  /*f200*/  BSYNC.RECONVERGENT B2 ;  /* 0x0000000000027941 */ /* 0x000fea0003800200 */
.L_x_12523:
        /* <DEDUP_REMOVED lines=11> */
.L_x_12522:
[----:B------:R-:W-:Y:S05]  /*f2c0*/  BSYNC.RECONVERGENT B1 ;  /* 0x0000000000017941 */ /* 0x000fea0003800200 */
.L_x_12521:
[----:B------:R-:W-:Y:S02]  /*f2d0*/  F2FP.F16.F32.PACK_AB R143, RZ, R0 ;  /* 0x00000000ff8f723e */ /* 0x000fe400000000ff */
[----:B------:R-:W-:Y:S02]  /*f2e0*/  PRMT R142, R208, 0x5410, R209 ;  /* 0x00005410d08e7816 */ /* 0x000fe400000000d1 */
[----:B------:R-:W-:Y:S02]  /*f2f0*/  PRMT R141, R207, 0x5410, R206 ;  /* 0x00005410cf8d7816 */ /* 0x000fe400000000ce */
[----:B------:R-:W-:Y:S02]  /*f300*/  PRMT R140, R198, 0x5410, R197 ;  /* 0x00005410c68c7816 */ /* 0x000fe400000000c5 */
[----:B------:R-:W-:-:S07]  /*f310*/  PRMT R143, R210, 0x5410, R143 ;  /* 0x00005410d28f7816 */ /* 0x000fce000000008f */
.L_x_12471:
        /* <DEDUP_REMOVED lines=26> */
.L_x_12529:
[----:B------:R-:W-:Y:S05]  /*f4c0*/  BSYNC.RECONVERGENT B1 ;  /* 0x0000000000017941 */ /* 0x000fea0003800200 */
.L_x_12528:
[----:B------:R-:W-:Y:S01]  /*f4d0*/  IADD3 R204, PT, PT, R204, 0x20, RZ ;  /* 0x00000020cccc7810 */ /* 0x000fe20007ffe0ff */
[----:B------:R-:W-:-:S07]  /*f4e0*/  VIADD R203, R203, 0x20 ;  /* 0x00000020cbcb7836 */ /* 0x000fce0000000000 */
.L_x_12413:
[----:B------:R-:W-:Y:S05]  /*f4f0*/  BSYNC.RECONVERGENT B0 ;  /* 0x0000000000007941 */ /* 0x000fea0003800200 */
.L_x_12412:
[----:B------:R-:W-:Y:S01]  /*f500*/  ISETP.GE.U32.AND P1, PT, R33, 0x60, PT ;  /* 0x000000602100780c */ /* 0x000fe20003f26070 */
[----:B------:R-:W-:Y:S01]  /*f510*/  BSSY.RECONVERGENT B0, `(.L_x_12530) ;  /* 0x00006fe000007945 */ /* 0x000fe20003800200 */
[----:B------:R-:W-:-:S11]  /*f520*/  LOP3.LUT R191, R191, 0xfffffeff, RZ, 0xc0, !PT ;  /* 0xfffffeffbfbf7812 */ /* 0x000fd600078ec0ff */
[----:B------:R-:W-:Y:S01]  /*f530*/  @P1 LOP3.LUT R191, R191, 0x100, RZ, 0xfc, !PT ;  /* 0x00000100bfbf1812 */ /* 0x000fe200078efcff */
[----:B------:R-:W-:Y:S06]  /*f540*/  @!P1 BRA `(.L_x_12531) ;  /* 0x0000006c00e89947 */ /* 0x000fec0003800000 */
[----:B------:R-:W-:Y:S01]  /*f550*/  ISETP.NE.U32.AND P1, PT, RZ, UR4, PT ;  /* 0x00000004ff007c0c */ /* 0x000fe2000bf25070 */
[----:B01----:R-:W0:Y:S03]  /*f560*/  @P0 LDC.64 R142, c[0x0][0x390] ;  /* 0x0000e400ff8e0b82 */ /* 0x003e260000000a00 */
[----:B------:R-:W-:-:S13]  /*f570*/  ISETP.NE.AND.EX P1, PT, RZ, UR5, PT, P1 ;  /* 0x00000005ff007c0c */ /* 0x000fda000bf25310 */
[----:B------:R-:W1:Y:S01]  /*f580*/  @P1 LDC.64 R140, c[0x0][0x3a0] ;  /* 0x0000e800ff8c1b82 */ /* 0x000e620000000a00 */
[----:B0-----:R-:W-:-:S05]  /*f590*/  @P0 IMAD.WIDE.U32 R142, R203, 0x10, R142 ;  /* 0x00000010cb8e0825 */ /* 0x001fca00078e008e */
[----:B-----5:R0:W5:Y:S01]  /*f5a0*/  @P0 LDG.E.128 R40, desc[UR6][R142.64] ;  /* 0x000000068e280981 */ /* 0x020162000c1e1d00 */
[----:B-1----:R-:W-:-:S05]  /*f5b0*/  @P1 IMAD.WIDE.U32 R140, R204, 0x10, R140 ;  /* 0x00000010cc8c1825 */ /* 0x002fca00078e008c */
[----:B------:R0:W5:Y:S01]  /*f5c0*/  @P1 LDG.E.128 R36, desc[UR6][R140.64] ;  /* 0x000000068c241981 */ /* 0x000162000c1e1d00 */
[----:B------:R-:W-:Y:S05]  /*f5d0*/  @!P1 BRA `(.L_x_12532) ;  /* 0x0000003400f49947 */ /* 0x000fea0003800000 */
[----:B------:R-:W-:Y:S01]  /*f5e0*/  ISETP.GT.AND P1, PT, R205, RZ, PT ;  /* 0x000000ffcd00720c */ /* 0x000fe20003f24270 */
[----:B------:R-:W-:-:S12]  /*f5f0*/  BSSY.RECONVERGENT B1, `(.L_x_12533) ;  /* 0x000006d000017945 */ /* 0x000fd80003800200 */
[----:B-----5:R-:W-:Y:S01]  /*f600*/  @!P1 HADD2.F32 R35, -RZ, R36.H0_H0 ;  /* 0x20000024ff239230 */ /* 0x020fe20000004100 */
        /* <DEDUP_REMOVED lines=19> */
.L_x_12537:
        /* <DEDUP_REMOVED lines=13> */
.L_x_12539:
[----:B------:R-:W-:Y:S05]  /*f810*/  BSYNC.RECONVERGENT B3 ;  /* 0x0000000000037941 */ /* 0x000fea0003800200 */
.L_x_12538:
[----:B------:R-:W-:Y:S01]  /*f820*/  IMAD.WIDE.U32 R28, R34, -0x326172a9, RZ ;  /* 0xcd9e8d57221c7825 */ /* 0x000fe200078e00ff */
[----:B------:R-:W-:Y:S02]  /*f830*/  LOP3.LUT R140, R25, R145, R193, 0x96, !PT ;  /* 0x00000091198c7212 */ /* 0x000fe400078e96c1 */
[----:B------:R-:W-:Y:S02]  /*f840*/  IADD3 R23, PT, PT, R192, -0x61c88647, RZ ;  /* 0x9e3779b9c0177810 */ /* 0x000fe40007ffe0ff */
[----:B------:R-:W-:Y:S01]  /*f850*/  LOP3.LUT R142, R27, R29, R192, 0x96, !PT ;  /* 0x0000001d1b8e7212 */ /* 0x000fe200078e96c0 */
        /* <DEDUP_REMOVED lines=12> */
[----:B------:R-:W-:Y:S02]  /*f920*/  IADD3 R29, PT, PT, R192, -0x255992d5, RZ ;  /* 0xdaa66d2bc01d7810 */ /* 0x000fe40007ffe0ff */
[----:B------:R-:W-:Y:S01]  /*f930*/  IADD3 R35, PT, PT, R193, -0x126145ec, RZ ;  /* 0xed9eba14c1237810 */ /* 0x000fe20007ffe0ff */
        /* <DEDUP_REMOVED lines=10> */
[----:B------:R-:W-:Y:S02]  /*f9e0*/  IADD3 R29, PT, PT, R192, 0x1715609d, RZ ;  /* 0x1715609dc01d7810 */ /* 0x000fe40007ffe0ff */
[----:B------:R-:W-:Y:S01]  /*f9f0*/  IADD3 R35, PT, PT, R193, 0x646e171e, RZ ;  /* 0x646e171ec1237810 */ /* 0x000fe20007ffe0ff */
        /* <DEDUP_REMOVED lines=11> */
[----:B------:R-:W-:Y:S01]  /*fab0*/  IADD3 R35, PT, PT, R193, -0x24c28bd8, RZ ;  /* 0xdb3d7428c1237810 */ /* 0x000fe20007ffe0ff */
[----:B------:R-:W-:Y:S01]  /*fac0*/  IMAD.WIDE.U32 R142, R23, -0x2daee0ad, RZ ;  /* 0xd2511f53178e7825 */ /* 0x000fe200078e00ff */
[----:B------:R-:W-:-:S03]  /*fad0*/  LOP3.LUT R29, R29, R28, R141, 0x96, !PT ;  /* 0x0000001c1d1d7212 */ /* 0x000fc600078e968d */
        /* <DEDUP_REMOVED lines=15> */
[----:B------:R-:W-:Y:S01]  /*fbd0*/  IMAD.MOV.U32 R140, RZ, RZ, RZ ;  /* 0x000000ffff8c7224 */ /* 0x000fe200078e00ff */
[----:B------:R-:W-:-:S07]  /*fbe0*/  MOV R23, R198 ;  /* 0x000000c600177202 */ /* 0x000fce0000000f00 */
.L_x_12536:
[----:B------:R-:W-:Y:S05]  /*fbf0*/  BSYNC.RECONVERGENT B2 ;  /* 0x0000000000027941 */ /* 0x000fea0003800200 */
.L_x_12535:
        /* <DEDUP_REMOVED lines=12> */
.L_x_12534:
[----:B------:R-:W-:Y:S05]  /*fcc0*/  BSYNC.RECONVERGENT B1 ;  /* 0x0000000000017941 */ /* 0x000fea0003800200 */
.L_x_12533:
        /* <DEDUP_REMOVED lines=22> */
.L_x_12544:
        /* <DEDUP_REMOVED lines=13> */
.L_x_12546:
[----:B------:R-:W-:Y:S05]  /*ff00*/  BSYNC.RECONVERGENT B3 ;  /* 0x0000000000037941 */ /* 0x000fea0003800200 */
.L_x_12545:
        /* <DEDUP_REMOVED lines=61> */
.L_x_12543:
[----:B------:R-:W-:Y:S05]  /*102e0*/  BSYNC.RECONVERGENT B2 ;  /* 0x0000000000027941 */ /* 0x000fea0003800200 */
.L_x_12542:
[----:B------:R-:W-:Y:S01]  /*102f0*/  I2FP.F32.U32 R21, R21 ;  /* 0x0000001500157245 */ /* 0x000fe20000201000 */
[----:B------:R-:W-:Y:S02]  /*10300*/  HADD2.F32 R141, -RZ, R40.H1_H1 ;  /* 0x30000028ff8d7230 */ /* 0x000fe40000004100 */
[----:B------:R-:W-:Y:S02]  /*10310*/  IMAD.MOV.U32 R140, RZ, RZ, 0x2f800000 ;  /* 0x2f800000ff8c7424 */ /* 0x000fe400078e00ff */
[----:B------:R-:W-:Y:S02]  /*10320*/  HADD2.F32 R143, -RZ, R36.H1_H1 ;  /* 0x30000024ff8f7230 */ /* 0x000fe40000004100 */
[----:B------:R-:W-:Y:S01]  /*10330*/  FMUL.FTZ R141, R141, UR11 ;  /* 0x0000000b8d8d7c20 */ /* 0x000fe20008410000 */
[----:B------:R-:W-:-:S03]  /*10340*/  FFMA.FTZ R21, R21, R140, 1.1641532182693481445e-10 ;  /* 0x2f00000015157423 */ /* 0x000fc6000001008c */
[----:B------:R-:W-:Y:S01]  /*10350*/  FMUL.FTZ R144, R141, UR10 ;  /* 0x0000000a8d907c20 */ /* 0x000fe20008410000 */
[----:B------:R-:W-:Y:S01]  /*10360*/  HADD2.F32 R141, -RZ, R104.H1_H1 ;  /* 0x30000068ff8d7230 */ /* 0x000fe20000004100 */
[----:B------:R-:W-:-:S04]  /*10370*/  FSETP.GTU.FTZ.AND P2, PT, R21, UR8, PT ;  /* 0x0000000815007c0b */ /* 0x000fc8000bf5c000 */
[----:B------:R-:W-:Y:S02]  /*10380*/  FSEL R144, R144, RZ, !P2 ;  /* 0x000000ff90907208 */ /* 0x000fe40005000000 */
[----:B------:R-:W-:-:S03]  /*10390*/  SEL R21, RZ, 0x1, P2 ;  /* 0x00000001ff157807 */ /* 0x000fc60001000000 */
[----:B------:R-:W-:-:S07]  /*103a0*/  FFMA.FTZ R144, R144, R141, R143 ;  /* 0x0000008d90907223 */ /* 0x000fce000001008f */
.L_x_12541:
[----:B------:R-:W-:Y:S05]  /*103b0*/  BSYNC.RECONVERGENT B1 ;  /* 0x0000000000017941 */ /* 0x000fea0003800200 */
.L_x_12540:
        /* <DEDUP_REMOVED lines=22> */
.L_x_12551:
        /* <DEDUP_REMOVED lines=13> */
.L_x_12553:
[----:B------:R-:W-:Y:S05]  /*105f0*/  BSYNC.RECONVERGENT B3 ;  /* 0x0000000000037941 */ /* 0x000fea0003800200 */
.L_x_12552:
[----:B------:R-:W-:Y:S01]  /*10600*/  IMAD.WIDE.U32 R28, R34, -0x326172a9, RZ ;  /* 0xcd9e8d57221c7825 */ /* 0x000fe200078e00ff */
[----:B------:R-:W-:Y:S02]  /*10610*/  LOP3.LUT R140, R25, R147, R193, 0x96, !PT ;  /* 0x00000093198c7212 */ /* 0x000fe400078e96c1 */
[----:B------:R-:W-:Y:S02]  /*10620*/  IADD3 R19, PT, PT, R192, -0x61c88647, RZ ;  /* 0x9e3779b9c0137810 */ /* 0x000fe40007ffe0ff */
        /* <DEDUP_REMOVED lines=58> */
.L_x_12550:
[----:B------:R-:W-:Y:S05]  /*109d0*/  BSYNC.RECONVERGENT B2 ;  /* 0x0000000000027941 */ /* 0x000fea0003800200 */
.L_x_12549:
        /* <DEDUP_REMOVED lines=12> */
.L_x_12548:
[----:B------:R-:W-:Y:S05]  /*10aa0*/  BSYNC.RECONVERGENT B1 ;  /* 0x0000000000017941 */ /* 0x000fea0003800200 */
.L_x_12547:
        /* <DEDUP_REMOVED lines=22> */
.L_x_12558:
        /* <DEDUP_REMOVED lines=13> */
.L_x_12560:
[----:B------:R-:W-:Y:S05]  /*10ce0*/  BSYNC.RECONVERGENT B3 ;  /* 0x0000000000037941 */ /* 0x000fea0003800200 */
.L_x_12559:
        /* <DEDUP_REMOVED lines=61> */
.L_x_12557:
[----:B------:R-:W-:Y:S05]  /*110c0*/  BSYNC.RECONVERGENT B2 ;  /* 0x0000000000027941 */ /* 0x000fea0003800200 */
.L_x_12556:
        /* <DEDUP_REMOVED lines=12> */
.L_x_12555:
[----:B------:R-:W-:Y:S05]  /*11190*/  BSYNC.RECONVERGENT B1 ;  /* 0x0000000000017941 */ /* 0x000fea0003800200 */
.L_x_12554:
        /* <DEDUP_REMOVED lines=22> */
.L_x_12565:
        /* <DEDUP_REMOVED lines=13> */
.L_x_12567:
[----:B------:R-:W-:Y:S05]  /*113d0*/  BSYNC.RECONVERGENT B3 ;  /* 0x0000000000037941 */ /* 0x000fea0003800200 */
.L_x_12566:
        /* <DEDUP_REMOVED lines=61> */
.L_x_12564:
[----:B------:R-:W-:Y:S05]  /*117b0*/  BSYNC.RECONVERGENT B2 ;  /* 0x0000000000027941 */ /* 0x000fea0003800200 */
.L_x_12563:
        /* <DEDUP_REMOVED lines=12> */
.L_x_12562:
[----:B------:R-:W-:Y:S05]  /*11880*/  BSYNC.RECONVERGENT B1 ;  /* 0x0000000000017941 */ /* 0x000fea0003800200 */
.L_x_12561:
        /* <DEDUP_REMOVED lines=22> */
.L_x_12572:
        /* <DEDUP_REMOVED lines=13> */
.L_x_12574:
[----:B------:R-:W-:Y:S05]  /*11ac0*/  BSYNC.RECONVERGENT B3 ;  /* 0x0000000000037941 */ /* 0x000fea0003800200 */
.L_x_12573:
        /* <DEDUP_REMOVED lines=61> */
.L_x_12571:
[----:B------:R-:W-:Y:S05]  /*11ea0*/  BSYNC.RECONVERGENT B2 ;  /* 0x0000000000027941 */ /* 0x000fea0003800200 */
.L_x_12570:
        /* <DEDUP_REMOVED lines=12> */
.L_x_12569:
[----:B------:R-:W-:Y:S05]  /*11f70*/  BSYNC.RECONVERGENT B1 ;  /* 0x0000000000017941 */ /* 0x000fea0003800200 */
.L_x_12568:
        /* <DEDUP_REMOVED lines=22> */
.L_x_12579:
        /* <DEDUP_REMOVED lines=13> */
.L_x_12581:
[----:B------:R-:W-:Y:S05]  /*121b0*/  BSYNC.RECONVERGENT B3 ;  /* 0x0000000000037941 */ /* 0x000fea0003800200 */
.L_x_12580:
        /* <DEDUP_REMOVED lines=61> */
.L_x_12578:
[----:B------:R-:W-:Y:S05]  /*12590*/  BSYNC.RECONVERGENT B2 ;  /* 0x0000000000027941 */ /* 0x000fea0003800200 */
.L_x_12577:
        /* <DEDUP_REMOVED lines=12> */
.L_x_12576:
[----:B------:R-:W-:Y:S05]  /*12660*/  BSYNC.RECONVERGENT B1 ;  /* 0x0000000000017941 */ /* 0x000fea0003800200 */
.L_x_12575:
        /* <DEDUP_REMOVED lines=22> */
.L_x_12586:
        /* <DEDUP_REMOVED lines=13> */
.L_x_12588:
[----:B------:R-:W-:Y:S05]  /*128a0*/  BSYNC.RECONVERGENT B3 ;  /* 0x0000000000037941 */ /* 0x000fea0003800200 */
.L_x_12587:
        /* <DEDUP_REMOVED lines=60> */
.L_x_12585:
[----:B------:R-:W-:Y:S05]  /*12c70*/  BSYNC.RECONVERGENT B2 ;  /* 0x0000000000027941 */ /* 0x000fea0003800200 */
.L_x_12584:
[----:B------:R-:W-:Y:S01]  /*12c80*/  I2FP.F32.U32 R9, R9 ;  /* 0x0000000900097245 */ /* 0x000fe20000201000 */
[----:B------:R-:W-:Y:S02]  /*12c90*/  HFMA2 R140, -RZ, RZ, 0.1171875, 0 ;  /* 0x2f800000ff8c7431 */ /* 0x000fe400000001ff */
[----:B------:R-:W-:Y:S02]  /*12ca0*/  HADD2.F32 R141, -RZ, R43.H1_H1 ;  /* 0x3000002bff8d7230 */ /* 0x000fe40000004100 */
[----:B------:R-:W-:Y:S02]  /*12cb0*/  HADD2.F32 R143, -RZ, R39.H1_H1 ;  /* 0x30000027ff8f7230 */ /* 0x000fe40000004100 */
[----:B------:R-:W-:Y:S01]  /*12cc0*/  FFMA.FTZ R9, R9, R140, 1.1641532182693481445e-10 ;  /* 0x2f00000009097423 */ /* 0x000fe2000001008c */
[----:B------:R-:W-:-:S04]  /*12cd0*/  FMUL.FTZ R141, R141, UR11 ;  /* 0x0000000b8d8d7c20 */ /* 0x000fc80008410000 */
[----:B------:R-:W-:Y:S01]  /*12ce0*/  FMUL.FTZ R150, R141, UR10 ;  /* 0x0000000a8d967c20 */ /* 0x000fe20008410000 */
[----:B------:R-:W-:Y:S01]  /*12cf0*/  FSETP.GTU.FTZ.AND P1, PT, R9, UR8, PT ;  /* 0x0000000809007c0b */ /* 0x000fe2000bf3c000 */
[----:B------:R-:W-:-:S03]  /*12d00*/  HADD2.F32 R141, -RZ, R107.H1_H1 ;  /* 0x3000006bff8d7230 */ /* 0x000fc60000004100 */
[----:B------:R-:W-:Y:S02]  /*12d10*/  FSEL R150, R150, RZ, !P1 ;  /* 0x000000ff96967208 */ /* 0x000fe40004800000 */
[----:B------:R-:W-:-:S03]  /*12d20*/  SEL R9, RZ, 0x1, P1 ;  /* 0x00000001ff097807 */ /* 0x000fc60000800000 */
[----:B------:R-:W-:-:S07]  /*12d30*/  FFMA.FTZ R150, R150, R141, R143 ;  /* 0x0000008d96967223 */ /* 0x000fce000001008f */
.L_x_12583:
[----:B------:R-:W-:Y:S05]  /*12d40*/  BSYNC.RECONVERGENT B1 ;  /* 0x0000000000017941 */ /* 0x000fea0003800200 */
.L_x_12582:
[----:B------:R-:W-:Y:S02]  /*12d50*/  F2FP.F16.F32.PACK_AB R143, RZ, R150 ;  /* 0x00000096ff8f723e */ /* 0x000fe400000000ff */
[----:B------:R-:W-:Y:S02]  /*12d60*/  PRMT R142, R209, 0x5410, R210 ;  /* 0x00005410d18e7816 */ /* 0x000fe400000000d2 */
[----:B------:R-:W-:Y:S02]  /*12d70*/  PRMT R141, R208, 0x5410, R207 ;  /* 0x00005410d08d7816 */ /* 0x000fe400000000cf */
[----:B------:R-:W-:Y:S02]  /*12d80*/  PRMT R140, R206, 0x5410, R198 ;  /* 0x00005410ce8c7816 */ /* 0x000fe400000000c6 */
[----:B------:R-:W-:Y:S01]  /*12d90*/  PRMT R143, R212, 0x5410, R143 ;  /* 0x00005410d48f7816 */ /* 0x000fe2000000008f */
[----:B------:R-:W-:Y:S06]  /*12da0*/  BRA `(.L_x_12589) ;  /* 0x00000034005c7947 */ /* 0x000fec0003800000 */
.L_x_12532:
        /* <DEDUP_REMOVED lines=21> */
.L_x_12594:
        /* <DEDUP_REMOVED lines=13> */
.L_x_12596:
[----:B------:R-:W-:Y:S05]  /*12fd0*/  BSYNC.RECONVERGENT B3 ;  /* 0x0000000000037941 */ /* 0x000fea0003800200 */
.L_x_12595:
        /* <DEDUP_REMOVED lines=50> */
[----:B------:R-:W-:-:S05]  /*13300*/  IMAD.WIDE.U32 R142, R142, -0x326172a9, RZ ;  /* 0xcd9e8d578e8e7825 */ /* 0x000fca00078e00ff */
[----:B------:R-:W-:Y:S01]  /*13310*/  LOP3.LUT R23, R23, R140, R143, 0x96, !PT ;  /* 0x0000008c17177212 */ /* 0x000fe200078e968f */
[----:B------:R-:W-:-:S04]  /*13320*/  IMAD.WIDE.U32 R140, R35, -0x326172a9, RZ ;  /* 0xcd9e8d57238c7825 */ /* 0x000fc800078e00ff */
[----:B------:R-:W-:Y:S01]  /*13330*/  IMAD.WIDE.U32 R196, R23, -0x2daee0ad, RZ ;  /* 0xd2511f5317c47825 */ /* 0x000fe200078e00ff */
[----:B------:R-:W-:-:S03]  /*13340*/  MOV R26, R140 ;  /* 0x0000008c001a7202 */ /* 0x000fc60000000f00 */
[----:B------:R-:W-:Y:S01]  /*13350*/  HFMA2 R140, -RZ, RZ, 0, 0 ;  /* 0x00000000ff8c7431 */ /* 0x000fe200000001ff */
[----:B------:R-:W-:Y:S01]  /*13360*/  LOP3.LUT R29, R29, R142, R141, 0x96, !PT ;  /* 0x0000008e1d1d7212 */ /* 0x000fe200078e968d */
[----:B------:R-:W-:-:S05]  /*13370*/  VIADD R23, R193, 0x96a522ad ;  /* 0x96a522adc1177836 */ /* 0x000fca0000000000 */
[----:B------:R-:W-:Y:S01]  /*13380*/  LOP3.LUT R30, R23, R28, R197, 0x96, !PT ;  /* 0x0000001c171e7212 */ /* 0x000fe200078e96c5 */
[----:B------:R-:W-:-:S07]  /*13390*/  IMAD.MOV.U32 R23, RZ, RZ, R198 ;  /* 0x000000ffff177224 */ /* 0x000fce00078e00c6 */
.L_x_12593:
[----:B------:R-:W-:Y:S05]  /*133a0*/  BSYNC.RECONVERGENT B2 ;  /* 0x0000000000027941 */ /* 0x000fea0003800200 */
.L_x_12592:
        /* <DEDUP_REMOVED lines=11> */
.L_x_12591:
[----:B------:R-:W-:Y:S05]  /*13460*/  BSYNC.RECONVERGENT B1 ;  /* 0x0000000000017941 */ /* 0x000fea0003800200 */
.L_x_12590:
        /* <DEDUP_REMOVED lines=18> */
.L_x_12601:
        /* <DEDUP_REMOVED lines=13> */
.L_x_12603:
[----:B------:R-:W-:Y:S05]  /*13660*/  BSYNC.RECONVERGENT B3 ;  /* 0x0000000000037941 */ /* 0x000fea0003800200 */
.L_x_12602:
        /* <DEDUP_REMOVED lines=61> */
.L_x_12600:
[----:B------:R-:W-:Y:S05]  /*13a40*/  BSYNC.RECONVERGENT B2 ;  /* 0x0000000000027941 */ /* 0x000fea0003800200 */
.L_x_12599:
        /* <DEDUP_REMOVED lines=11> */
.L_x_12598:
[----:B------:R-:W-:Y:S05]  /*13b00*/  BSYNC.RECONVERGENT B1 ;  /* 0x0000000000017941 */ /* 0x000fea0003800200 */
.L_x_12597:
        /* <DEDUP_REMOVED lines=18> */
.L_x_12608:
        /* <DEDUP_REMOVED lines=13> */
.L_x_12610:
[----:B------:R-:W-:Y:S05]  /*13d00*/  BSYNC.RECONVERGENT B3 ;  /* 0x0000000000037941 */ /* 0x000fea0003800200 */
.L_x_12609:
        /* <DEDUP_REMOVED lines=57> */
[----:B------:R-:W-:Y:S02]  /*140a0*/  LOP3.LUT R30, R19, R28, R141, 0x96, !PT ;  /* 0x0000001c131e7212 */ /* 0x000fe400078e968d */
[----:B------:R-:W-:Y:S01]  /*140b0*/  MOV R19, R196 ;  /* 0x000000c400137202 */ /* 0x000fe20000000f00 */
[----:B------:R-:W-:Y:S02]  /*140c0*/  IMAD.MOV.U32 R196, RZ, RZ, R140 ;  /* 0x000000ffffc47224 */ /* 0x000fe400078e008c */
[----:B------:R-:W-:-:S07]  /*140d0*/  HFMA2 R140, -RZ, RZ, 0, 0 ;  /* 0x00000000ff8c7431 */ /* 0x000fce00000001ff */
.L_x_12607:
[----:B------:R-:W-:Y:S05]  /*140e0*/  BSYNC.RECONVERGENT B2 ;  /* 0x0000000000027941 */ /* 0x000fea0003800200 */
.L_x_12606:
        /* <DEDUP_REMOVED lines=11> */
.L_x_12605:
[----:B------:R-:W-:Y:S05]  /*141a0*/  BSYNC.RECONVERGENT B1 ;  /* 0x0000000000017941 */ /* 0x000fea0003800200 */
.L_x_12604:
        /* <DEDUP_REMOVED lines=18> */
.L_x_12615:
        /* <DEDUP_REMOVED lines=13> */
.L_x_12617:
[----:B------:R-:W-:Y:S05]  /*143a0*/  BSYNC.RECONVERGENT B3 ;  /* 0x0000000000037941 */ /* 0x000fea0003800200 */
.L_x_12616:
        /* <DEDUP_REMOVED lines=61> */
.L_x_12614:
[----:B------:R-:W-:Y:S05]  /*14780*/  BSYNC.RECONVERGENT B2 ;  /* 0x0000000000027941 */ /* 0x000fea0003800200 */
.L_x_12613:
        /* <DEDUP_REMOVED lines=11> */
.L_x_12612:
[----:B------:R-:W-:Y:S05]  /*14840*/  BSYNC.RECONVERGENT B1 ;  /* 0x0000000000017941 */ /* 0x000fea0003800200 */
.L_x_12611:
        /* <DEDUP_REMOVED lines=18> */
.L_x_12622:
        /* <DEDUP_REMOVED lines=13> */
.L_x_12624:
[----:B------:R-:W-:Y:S05]  /*14a40*/  BSYNC.RECONVERGENT B3 ;  /* 0x0000000000037941 */ /* 0x000fea0003800200 */
.L_x_12623:
        /* <DEDUP_REMOVED lines=61> */
.L_x_12621:
[----:B------:R-:W-:Y:S05]  /*14e20*/  BSYNC.RECONVERGENT B2 ;  /* 0x0000000000027941 */ /* 0x000fea0003800200 */
.L_x_12620:
        /* <DEDUP_REMOVED lines=11> */
.L_x_12619:
[----:B------:R-:W-:Y:S05]  /*14ee0*/  BSYNC.RECONVERGENT B1 ;  /* 0x0000000000017941 */ /* 0x000fea0003800200 */
.L_x_12618:
        /* <DEDUP_REMOVED lines=18> */
.L_x_12629:
        /* <DEDUP_REMOVED lines=13> */
.L_x_12631:
[----:B------:R-:W-:Y:S05]  /*150e0*/  BSYNC.RECONVERGENT B3 ;  /* 0x0000000000037941 */ /* 0x000fea0003800200 */
.L_x_12630:
        /* <DEDUP_REMOVED lines=61> */
.L_x_12628:
[----:B------:R-:W-:Y:S05]  /*154c0*/  BSYNC.RECONVERGENT B2 ;  /* 0x0000000000027941 */ /* 0x000fea0003800200 */
.L_x_12627:
        /* <DEDUP_REMOVED lines=11> */
.L_x_12626:
[----:B------:R-:W-:Y:S05]  /*15580*/  BSYNC.RECONVERGENT B1 ;  /* 0x0000000000017941 */ /* 0x000fea0003800200 */
.L_x_12625:
        /* <DEDUP_REMOVED lines=18> */
.L_x_12636:
        /* <DEDUP_REMOVED lines=13> */
.L_x_12638:
[----:B------:R-:W-:Y:S05]  /*15780*/  BSYNC.RECONVERGENT B3 ;  /* 0x0000000000037941 */ /* 0x000fea0003800200 */
.L_x_12637:
        /* <DEDUP_REMOVED lines=61> */
.L_x_12635:
[----:B------:R-:W-:Y:S05]  /*15b60*/  BSYNC.RECONVERGENT B2 ;  /* 0x0000000000027941 */ /* 0x000fea0003800200 */
.L_x_12634:
        /* <DEDUP_REMOVED lines=11> */
.L_x_12633:
[----:B------:R-:W-:Y:S05]  /*15c20*/  BSYNC.RECONVERGENT B1 ;  /* 0x0000000000017941 */ /* 0x000fea0003800200 */
.L_x_12632:
        /* <DEDUP_REMOVED lines=18> */
.L_x_12643:
        /* <DEDUP_REMOVED lines=13> */
.L_x_12645:
[----:B------:R-:W-:Y:S05]  /*15e20*/  BSYNC.RECONVERGENT B3 ;  /* 0x0000000000037941 */ /* 0x000fea0003800200 */
.L_x_12644:
        /* <DEDUP_REMOVED lines=61> */
.L_x_12642:
[----:B------:R-:W-:Y:S05]  /*16200*/  BSYNC.RECONVERGENT B2 ;  /* 0x0000000000027941 */ /* 0x000fea0003800200 */
.L_x_12641:
        /* <DEDUP_REMOVED lines=11> */
.L_x_12640:
[----:B------:R-:W-:Y:S05]  /*162c0*/  BSYNC.RECONVERGENT B1 ;  /* 0x0000000000017941 */ /* 0x000fea0003800200 */
.L_x_12639:
[----:B------:R-:W-:Y:S02]  /*162d0*/  F2FP.F16.F32.PACK_AB R143, RZ, R150 ;  /* 0x00000096ff8f723e */ /* 0x000fe400000000ff */
[----:B------:R-:W-:Y:S02]  /*162e0*/  PRMT R142, R208, 0x5410, R209 ;  /* 0x00005410d08e7816 */ /* 0x000fe400000000d1 */
[----:B------:R-:W-:Y:S02]  /*162f0*/  PRMT R141, R207, 0x5410, R206 ;  /* 0x00005410cf8d7816 */ /* 0x000fe400000000ce */
[----:B------:R-:W-:Y:S02]  /*16300*/  PRMT R140, R198, 0x5410, R197 ;  /* 0x00005410c68c7816 */ /* 0x000fe400000000c5 */
[----:B------:R-:W-:-:S07]  /*16310*/  PRMT R143, R210, 0x5410, R143 ;  /* 0x00005410d28f7816 */ /* 0x000fce000000008f */
.L_x_12589:
        /* <DEDUP_REMOVED lines=26> */
.L_x_12647:
[----:B------:R-:W-:Y:S05]  /*164c0*/  BSYNC.RECONVERGENT B1 ;  /* 0x0000000000017941 */ /* 0x000fea0003800200 */
.L_x_12646:
[----:B------:R-:W-:Y:S01]  /*164d0*/  IADD3 R204, PT, PT, R204, 0x20, RZ ;  /* 0x00000020cccc7810 */ /* 0x000fe20007ffe0ff */
[----:B------:R-:W-:-:S07]  /*164e0*/  VIADD R203, R203, 0x20 ;  /* 0x00000020cbcb7836 */ /* 0x000fce0000000000 */
.L_x_12531:
[----:B------:R-:W-:Y:S05]  /*164f0*/  BSYNC.RECONVERGENT B0 ;  /* 0x0000000000007941 */ /* 0x000fea0003800200 */
.L_x_12530:
        /* <DEDUP_REMOVED lines=36> */
.L_x_12655:
        /* <DEDUP_REMOVED lines=13> */
.L_x_12657:
[----:B------:R-:W-:Y:S05]  /*16810*/  BSYNC.RECONVERGENT B3 ;  /* 0x0000000000037941 */ /* 0x000fea0003800200 */
.L_x_12656:
        /* <DEDUP_REMOVED lines=61> */
.L_x_12654:
[----:B------:R-:W-:Y:S05]  /*16bf0*/  BSYNC.RECONVERGENT B2 ;  /* 0x0000000000027941 */ /* 0x000fea0003800200 */
.L_x_12653:
        /* <DEDUP_REMOVED lines=12> */
.L_x_12652:
[----:B------:R-:W-:Y:S05]  /*16cc0*/  BSYNC.RECONVERGENT B1 ;  /* 0x0000000000017941 */ /* 0x000fea0003800200 */
.L_x_12651:
        /* <DEDUP_REMOVED lines=22> */
.L_x_12662:
        /* <DEDUP_REMOVED lines=13> */
.L_x_12664:
[----:B------:R-:W-:Y:S05]  /*16f00*/  BSYNC.RECONVERGENT B3 ;  /* 0x0000000000037941 */ /* 0x000fea0003800200 */
.L_x_12663:
        /* <DEDUP_REMOVED lines=61> */
.L_x_12661:
[----:B------:R-:W-:Y:S05]  /*172e0*/  BSYNC.RECONVERGENT B2 ;  /* 0x0000000000027941 */ /* 0x000fea0003800200 */
.L_x_12660:
        /* <DEDUP_REMOVED lines=12> */
.L_x_12659:
[----:B------:R-:W-:Y:S05]  /*173b0*/  BSYNC.RECONVERGENT B1 ;  /* 0x0000000000017941 */ /* 0x000fea0003800200 */
.L_x_12658:
        /* <DEDUP_REMOVED lines=22> */
.L_x_12669:
        /* <DEDUP_REMOVED lines=13> */
.L_x_12671:
[----:B------:R-:W-:Y:S05]  /*175f0*/  BSYNC.RECONVERGENT B3 ;  /* 0x0000000000037941 */ /* 0x000fea0003800200 */
.L_x_12670:
        /* <DEDUP_REMOVED lines=61> */
.L_x_12668:
[----:B------:R-:W-:Y:S05]  /*179d0*/  BSYNC.RECONVERGENT B2 ;  /* 0x0000000000027941 */ /* 0x000fea0003800200 */
.L_x_12667:
        /* <DEDUP_REMOVED lines=12> */
.L_x_12666:
[----:B------:R-:W-:Y:S05]  /*17aa0*/  BSYNC.RECONVERGENT B1 ;  /* 0x0000000000017941 */ /* 0x000fea0003800200 */
.L_x_12665:
        /* <DEDUP_REMOVED lines=22> */
.L_x_12676:
        /* <DEDUP_REMOVED lines=13> */
.L_x_12678:
[----:B------:R-:W-:Y:S05]  /*17ce0*/  BSYNC.RECONVERGENT B3 ;  /* 0x0000000000037941 */ /* 0x000fea0003800200 */
.L_x_12677:
        /* <DEDUP_REMOVED lines=61> */
.L_x_12675:
[----:B------:R-:W-:Y:S05]  /*180c0*/  BSYNC.RECONVERGENT B2 ;  /* 0x0000000000027941 */ /* 0x000fea0003800200 */
.L_x_12674:
        /* <DEDUP_REMOVED lines=12> */
.L_x_12673:
[----:B------:R-:W-:Y:S05]  /*18190*/  BSYNC.RECONVERGENT B1 ;  /* 0x0000000000017941 */ /* 0x000fea0003800200 */
.L_x_12672:
        /* <DEDUP_REMOVED lines=22> */
.L_x_12683:
        /* <DEDUP_REMOVED lines=13> */
.L_x_12685:
[----:B------:R-:W-:Y:S05]  /*183d0*/  BSYNC.RECONVERGENT B3 ;  /* 0x0000000000037941 */ /* 0x000fea0003800200 */
.L_x_12684:
        /* <DEDUP_REMOVED lines=61> */
.L_x_12682:
[----:B------:R-:W-:Y:S05]  /*187b0*/  BSYNC.RECONVERGENT B2 ;  /* 0x0000000000027941 */ /* 0x000fea0003800200 */
.L_x_12681:
        /* <DEDUP_REMOVED lines=12> */
.L_x_12680:
[----:B------:R-:W-:Y:S05]  /*18880*/  BSYNC.RECONVERGENT B1 ;  /* 0x0000000000017941 */ /* 0x000fea0003800200 */
.L_x_12679:
        /* <DEDUP_REMOVED lines=22> */
.L_x_12690:
        /* <DEDUP_REMOVED lines=13> */
.L_x_12692:
[----:B------:R-:W-:Y:S05]  /*18ac0*/  BSYNC.RECONVERGENT B3 ;  /* 0x0000000000037941 */ /* 0x000fea0003800200 */
.L_x_12691:
        /* <DEDUP_REMOVED lines=61> */
.L_x_12689:
[----:B------:R-:W-:Y:S05]  /*18ea0*/  BSYNC.RECONVERGENT B2 ;  /* 0x0000000000027941 */ /* 0x000fea0003800200 */
.L_x_12688:
        /* <DEDUP_REMOVED lines=12> */
.L_x_12687:
[----:B------:R-:W-:Y:S05]  /*18f70*/  BSYNC.RECONVERGENT B1 ;  /* 0x0000000000017941 */ /* 0x000fea0003800200 */
.L_x_12686:
        /* <DEDUP_REMOVED lines=22> */
.L_x_12697:
        /* <DEDUP_REMOVED lines=13> */
.L_x_12699:
[----:B------:R-:W-:Y:S05]  /*191b0*/  BSYNC.RECONVERGENT B3 ;  /* 0x0000000000037941 */ /* 0x000fea0003800200 */
.L_x_12698:
        /* <DEDUP_REMOVED lines=61> */
.L_x_12696:
[----:B------:R-:W-:Y:S05]  /*19590*/  BSYNC.RECONVERGENT B2 ;  /* 0x0000000000027941 */ /* 0x000fea0003800200 */
.L_x_12695:
        /* <DEDUP_REMOVED lines=12> */
.L_x_12694:
[----:B------:R-:W-:Y:S05]  /*19660*/  BSYNC.RECONVERGENT B1 ;  /* 0x0000000000017941 */ /* 0x000fea0003800200 */
.L_x_12693:
        /* <DEDUP_REMOVED lines=22> */
.L_x_12704:
        /* <DEDUP_REMOVED lines=13> */
.L_x_12706:
[----:B------:R-:W-:Y:S05]  /*198a0*/  BSYNC.RECONVERGENT B3 ;  /* 0x0000000000037941 */ /* 0x000fea0003800200 */
.L_x_12705:
        /* <DEDUP_REMOVED lines=60> */
.L_x_12703:
[----:B------:R-:W-:Y:S05]  /*19c70*/  BSYNC.RECONVERGENT B2 ;  /* 0x0000000000027941 */ /* 0x000fea0003800200 */
.L_x_12702:
        /* <DEDUP_REMOVED lines=12> */
.L_x_12701:
[----:B------:R-:W-:Y:S05]  /*19d40*/  BSYNC.RECONVERGENT B1 ;  /* 0x0000000000017941 */ /* 0x000fea0003800200 */
.L_x_12700:
[----:B------:R-:W-:Y:S02]  /*19d50*/  F2FP.F16.F32.PACK_AB R143, RZ, R158 ;  /* 0x0000009eff8f723e */ /* 0x000fe400000000ff */
[----:B------:R-:W-:Y:S02]  /*19d60*/  PRMT R142, R209, 0x5410, R210 ;  /* 0x00005410d18e7816 */ /* 0x000fe400000000d2 */
[----:B------:R-:W-:Y:S02]  /*19d70*/  PRMT R141, R208, 0x5410, R207 ;  /* 0x00005410d08d7816 */ /* 0x000fe400000000cf */
[----:B------:R-:W-:Y:S02]  /*19d80*/  PRMT R140, R206, 0x5410, R198 ;  /* 0x00005410ce8c7816 */ /* 0x000fe400000000c6 */
[----:B------:R-:W-:Y:S01]  /*19d90*/  PRMT R143, R212, 0x5410, R143 ;  /* 0x00005410d48f7816 */ /* 0x000fe2000000008f */
[----:B------:R-:W-:Y:S06]  /*19da0*/  BRA `(.L_x_12707) ;  /* 0x00000034005c7947 */ /* 0x000fec0003800000 */
.L_x_12650:
        /* <DEDUP_REMOVED lines=21> */
.L_x_12712:
        /* <DEDUP_REMOVED lines=13> */
.L_x_12714:
[----:B------:R-:W-:Y:S05]  /*19fd0*/  BSYNC.RECONVERGENT B3 ;  /* 0x0000000000037941 */ /* 0x000fea0003800200 */
.L_x_12713:
        /* <DEDUP_REMOVED lines=60> */
.L_x_12711:
[----:B------:R-:W-:Y:S05]  /*1a3a0*/  BSYNC.RECONVERGENT B2 ;  /* 0x0000000000027941 */ /* 0x000fea0003800200 */
.L_x_12710:
        /* <DEDUP_REMOVED lines=11> */
.L_x_12709:
[----:B------:R-:W-:Y:S05]  /*1a460*/  BSYNC.RECONVERGENT B1 ;  /* 0x0000000000017941 */ /* 0x000fea0003800200 */
.L_x_12708:
        /* <DEDUP_REMOVED lines=18> */
.L_x_12719:
        /* <DEDUP_REMOVED lines=13> */
.L_x_12721:
[----:B------:R-:W-:Y:S05]  /*1a660*/  BSYNC.RECONVERGENT B3 ;  /* 0x0000000000037941 */ /* 0x000fea0003800200 */
.L_x_12720:
        /* <DEDUP_REMOVED lines=61> */
.L_x_12718:
[----:B------:R-:W-:Y:S05]  /*1aa40*/  BSYNC.RECONVERGENT B2 ;  /* 0x0000000000027941 */ /* 0x000fea0003800200 */
.L_x_12717:
        /* <DEDUP_REMOVED lines=11> */
.L_x_12716:
[----:B------:R-:W-:Y:S05]  /*1ab00*/  BSYNC.RECONVERGENT B1 ;  /* 0x0000000000017941 */ /* 0x000fea0003800200 */
.L_x_12715:
        /* <DEDUP_REMOVED lines=18> */
.L_x_12726:
        /* <DEDUP_REMOVED lines=13> */
.L_x_12728:
[----:B------:R-:W-:Y:S05]  /*1ad00*/  BSYNC.RECONVERGENT B3 ;  /* 0x0000000000037941 */ /* 0x000fea0003800200 */
.L_x_12727:
        /* <DEDUP_REMOVED lines=61> */
.L_x_12725:
[----:B------:R-:W-:Y:S05]  /*1b0e0*/  BSYNC.RECONVERGENT B2 ;  /* 0x0000000000027941 */ /* 0x000fea0003800200 */
.L_x_12724:
        /* <DEDUP_REMOVED lines=11> */
.L_x_12723:
[----:B------:R-:W-:Y:S05]  /*1b1a0*/  BSYNC.RECONVERGENT B1 ;  /* 0x0000000000017941 */ /* 0x000fea0003800200 */
.L_x_12722:
        /* <DEDUP_REMOVED lines=18> */
.L_x_12733:
        /* <DEDUP_REMOVED lines=13> */
.L_x_12735:
[----:B------:R-:W-:Y:S05]  /*1b3a0*/  BSYNC.RECONVERGENT B3 ;  /* 0x0000000000037941 */ /* 0x000fea0003800200 */
.L_x_12734:
        /* <DEDUP_REMOVED lines=61> */
.L_x_12732:
[----:B------:R-:W-:Y:S05]  /*1b780*/  BSYNC.RECONVERGENT B2 ;  /* 0x0000000000027941 */ /* 0x000fea0003800200 */
.L_x_12731:
        /* <DEDUP_REMOVED lines=11> */
.L_x_12730:
[----:B------:R-:W-:Y:S05]  /*1b840*/  BSYNC.RECONVERGENT B1 ;  /* 0x0000000000017941 */ /* 0x000fea0003800200 */
.L_x_12729:
        /* <DEDUP_REMOVED lines=18> */
.L_x_12740:
        /* <DEDUP_REMOVED lines=13> */
.L_x_12742:
[----:B------:R-:W-:Y:S05]  /*1ba40*/  BSYNC.RECONVERGENT B3 ;  /* 0x0000000000037941 */ /* 0x000fea0003800200 */
.L_x_12741:
        /* <DEDUP_REMOVED lines=61> */
.L_x_12739:
[----:B------:R-:W-:Y:S05]  /*1be20*/  BSYNC.RECONVERGENT B2 ;  /* 0x0000000000027941 */ /* 0x000fea0003800200 */
.L_x_12738:
        /* <DEDUP_REMOVED lines=11> */
.L_x_12737:
[----:B------:R-:W-:Y:S05]  /*1bee0*/  BSYNC.RECONVERGENT B1 ;  /* 0x0000000000017941 */ /* 0x000fea0003800200 */
.L_x_12736:
        /* <DEDUP_REMOVED lines=18> */
.L_x_12747:
        /* <DEDUP_REMOVED lines=13> */
.L_x_12749:
[----:B------:R-:W-:Y:S05]  /*1c0e0*/  BSYNC.RECONVERGENT B3 ;  /* 0x0000000000037941 */ /* 0x000fea0003800200 */
.L_x_12748:
        /* <DEDUP_REMOVED lines=61> */
.L_x_12746:
[----:B------:R-:W-:Y:S05]  /*1c4c0*/  BSYNC.RECONVERGENT B2 ;  /* 0x0000000000027941 */ /* 0x000fea0003800200 */
.L_x_12745:
        /* <DEDUP_REMOVED lines=11> */
.L_x_12744:
[----:B------:R-:W-:Y:S05]  /*1c580*/  BSYNC.RECONVERGENT B1 ;  /* 0x0000000000017941 */ /* 0x000fea0003800200 */
.L_x_12743:
        /* <DEDUP_REMOVED lines=18> */
.L_x_12754:
        /* <DEDUP_REMOVED lines=13> */
.L_x_12756:
[----:B------:R-:W-:Y:S05]  /*1c780*/  BSYNC.RECONVERGENT B3 ;  /* 0x0000000000037941 */ /* 0x000fea0003800200 */
.L_x_12755:
        /* <DEDUP_REMOVED lines=61> */
.L_x_12753:
[----:B------:R-:W-:Y:S05]  /*1cb60*/  BSYNC.RECONVERGENT B2 ;  /* 0x0000000000027941 */ /* 0x000fea0003800200 */
.L_x_12752:
        /* <DEDUP_REMOVED lines=11> */
.L_x_12751:
[----:B------:R-:W-:Y:S05]  /*1cc20*/  BSYNC.RECONVERGENT B1 ;  /* 0x0000000000017941 */ /* 0x000fea0003800200 */
.L_x_12750:
        /* <DEDUP_REMOVED lines=18> */
.L_x_12761:
        /* <DEDUP_REMOVED lines=13> */
.L_x_12763:
[----:B------:R-:W-:Y:S05]  /*1ce20*/  BSYNC.RECONVERGENT B3 ;  /* 0x0000000000037941 */ /* 0x000fea0003800200 */
.L_x_12762:
        /* <DEDUP_REMOVED lines=61> */
.L_x_12760:
[----:B------:R-:W-:Y:S05]  /*1d200*/  BSYNC.RECONVERGENT B2 ;  /* 0x0000000000027941 */ /* 0x000fea0003800200 */
.L_x_12759:
        /* <DEDUP_REMOVED lines=11> */
.L_x_12758:
[----:B------:R-:W-:Y:S05]  /*1d2c0*/  BSYNC.RECONVERGENT B1 ;  /* 0x0000000000017941 */ /* 0x000fea0003800200 */
.L_x_12757:
[----:B------:R-:W-:Y:S02]  /*1d2d0*/  F2FP.F16.F32.PACK_AB R143, RZ, R158 ;  /* 0x0000009eff8f723e */ /* 0x000fe400000000ff */
[----:B------:R-:W-:Y:S02]  /*1d2e0*/  PRMT R142, R208, 0x5410, R209 ;  /* 0x00005410d08e7816 */ /* 0x000fe400000000d1 */
[----:B------:R-:W-:Y:S02]  /*1d2f0*/  PRMT R141, R207, 0x5410, R206 ;  /* 0x00005410cf8d7816 */ /* 0x000fe400000000ce */
[----:B------:R-:W-:Y:S02]  /*1d300*/  PRMT R140, R198, 0x5410, R197 ;  /* 0x00005410c68c7816 */ /* 0x000fe400000000c5 */
[----:B------:R-:W-:-:S07]  /*1d310*/  PRMT R143, R210, 0x5410, R143 ;  /* 0x00005410d28f7816 */ /* 0x000fce000000008f */
.L_x_12707:
        /* <DEDUP_REMOVED lines=26> */
.L_x_12765:
[----:B------:R-:W-:Y:S05]  /*1d4c0*/  BSYNC.RECONVERGENT B1 ;  /* 0x0000000000017941 */ /* 0x000fea0003800200 */
.L_x_12764:
[----:B------:R-:W-:Y:S01]  /*1d4d0*/  IADD3 R204, PT, PT, R204, 0x20, RZ ;  /* 0x00000020cccc7810 */ /* 0x000fe20007ffe0ff */
[----:B------:R-:W-:-:S07]  /*1d4e0*/  VIADD R203, R203, 0x20 ;  /* 0x00000020cbcb7836 */ /* 0x000fce0000000000 */
.L_x_12649:
[----:B------:R-:W-:Y:S05]  /*1d4f0*/  BSYNC.RECONVERGENT B0 ;  /* 0x0000000000007941 */ /* 0x000fea0003800200 */
.L_x_12648:
        /* <DEDUP_REMOVED lines=36> */
.L_x_12773:
        /* <DEDUP_REMOVED lines=13> */
.L_x_12775:
[----:B------:R-:W-:Y:S05]  /*1d810*/  BSYNC.RECONVERGENT B3 ;  /* 0x0000000000037941 */ /* 0x000fea0003800200 */
.L_x_12774:
        /* <DEDUP_REMOVED lines=61> */
.L_x_12772:
[----:B------:R-:W-:Y:S05]  /*1dbf0*/  BSYNC.RECONVERGENT B2 ;  /* 0x0000000000027941 */ /* 0x000fea0003800200 */
.L_x_12771:
        /* <DEDUP_REMOVED lines=12> */
.L_x_12770:
[----:B------:R-:W-:Y:S05]  /*1dcc0*/  BSYNC.RECONVERGENT B1 ;  /* 0x0000000000017941 */ /* 0x000fea0003800200 */
.L_x_12769:
        /* <DEDUP_REMOVED lines=22> */
.L_x_12780:
        /* <DEDUP_REMOVED lines=13> */
.L_x_12782:
[----:B------:R-:W-:Y:S05]  /*1df00*/  BSYNC.RECONVERGENT B3 ;  /* 0x0000000000037941 */ /* 0x000fea0003800200 */
.L_x_12781:
        /* <DEDUP_REMOVED lines=61> */
.L_x_12779:
[----:B------:R-:W-:Y:S05]  /*1e2e0*/  BSYNC.RECONVERGENT B2 ;  /* 0x0000000000027941 */ /* 0x000fea0003800200 */
.L_x_12778:
[----:B------:R-:W-:Y:S01]  /*1e2f0*/  I2FP.F32.U32 R21, R21 ;  /* 0x0000001500157245 */ /* 0x000fe20000201000 */
[----:B------:R-:W-:Y:S02]  /*1e300*/  HADD2.F32 R141, -RZ, R40.H1_H1 ;  /* 0x30000028ff8d7230 */ /* 0x000fe40000004100 */
[----:B------:R-:W-:Y:S02]  /*1e310*/  IMAD.MOV.U32 R140, RZ, RZ, 0x2f800000 ;  /* 0x2f800000ff8c7424 */ /* 0x000fe400078e00ff */
[----:B------:R-:W-:Y:S02]  /*1e320*/  HADD2.F32 R143, -RZ, R36.H1_H1 ;  /* 0x30000024ff8f7230 */ /* 0x000fe40000004100 */
[----:B------:R-:W-:Y:S01]  /*1e330*/  FMUL.FTZ R141, R141, UR11 ;  /* 0x0000000b8d8d7c20 */ /* 0x000fe20008410000 */
[----:B------:R-:W-:-:S03]  /*1e340*/  FFMA.FTZ R21, R21, R140, 1.1641532182693481445e-10 ;  /* 0x2f00000015157423 */ /* 0x000fc6000001008c */
[----:B------:R-:W-:Y:S02]  /*1e350*/  FMUL.FTZ R141, R141, UR10 ;  /* 0x0000000a8d8d7c20 */ /* 0x000fe40008410000 */
[----:B------:R-:W-:-:S04]  /*1e360*/  FSETP.GTU.FTZ.AND P2, PT, R21, UR8, PT ;  /* 0x0000000815007c0b */ /* 0x000fc8000bf5c000 */
[----:B------:R-:W-:Y:S01]  /*1e370*/  FSEL R160, R141, RZ, !P2 ;  /* 0x000000ff8da07208 */ /* 0x000fe20005000000 */
[----:B------:R-:W-:Y:S01]  /*1e380*/  HADD2.F32 R141, -RZ, R80.H1_H1 ;  /* 0x30000050ff8d7230 */ /* 0x000fe20000004100 */
[----:B------:R-:W-:-:S04]  /*1e390*/  SEL R21, RZ, 0x1, P2 ;  /* 0x00000001ff157807 */ /* 0x000fc80001000000 */
[----:B------:R-:W-:-:S07]  /*1e3a0*/  FFMA.FTZ R160, R160, R141, R143 ;  /* 0x0000008da0a07223 */ /* 0x000fce000001008f */
.L_x_12777:
[----:B------:R-:W-:Y:S05]  /*1e3b0*/  BSYNC.RECONVERGENT B1 ;  /* 0x0000000000017941 */ /* 0x000fea0003800200 */
.L_x_12776:
        /* <DEDUP_REMOVED lines=22> */
.L_x_12787:
        /* <DEDUP_REMOVED lines=13> */
.L_x_12789:
[----:B------:R-:W-:Y:S05]  /*1e5f0*/  BSYNC.RECONVERGENT B3 ;  /* 0x0000000000037941 */ /* 0x000fea0003800200 */
.L_x_12788:
        /* <DEDUP_REMOVED lines=61> */
.L_x_12786:
[----:B------:R-:W-:Y:S05]  /*1e9d0*/  BSYNC.RECONVERGENT B2 ;  /* 0x0000000000027941 */ /* 0x000fea0003800200 */
.L_x_12785:
        /* <DEDUP_REMOVED lines=12> */
.L_x_12784:
[----:B------:R-:W-:Y:S05]  /*1eaa0*/  BSYNC.RECONVERGENT B1 ;  /* 0x0000000000017941 */ /* 0x000fea0003800200 */
.L_x_12783:
        /* <DEDUP_REMOVED lines=22> */
.L_x_12794:
        /* <DEDUP_REMOVED lines=13> */
.L_x_12796:
[----:B------:R-:W-:Y:S05]  /*1ece0*/  BSYNC.RECONVERGENT B3 ;  /* 0x0000000000037941 */ /* 0x000fea0003800200 */
.L_x_12795:
        /* <DEDUP_REMOVED lines=61> */
.L_x_12793:
[----:B------:R-:W-:Y:S05]  /*1f0c0*/  BSYNC.RECONVERGENT B2 ;  /* 0x0000000000027941 */ /* 0x000fea0003800200 */
.L_x_12792:
        /* <DEDUP_REMOVED lines=12> */
.L_x_12791:
[----:B------:R-:W-:Y:S05]  /*1f190*/  BSYNC.RECONVERGENT B1 ;  /* 0x0000000000017941 */ /* 0x000fea0003800200 */
.L_x_12790:
        /* <DEDUP_REMOVED lines=22> */
.L_x_12801:
        /* <DEDUP_REMOVED lines=13> */
.L_x_12803:
[----:B------:R-:W-:Y:S05]  /*1f3d0*/  BSYNC.RECONVERGENT B3 ;  /* 0x0000000000037941 */ /* 0x000fea0003800200 */
.L_x_12802:
        /* <DEDUP_REMOVED lines=61> */
.L_x_12800:
[----:B------:R-:W-:Y:S05]  /*1f7b0*/  BSYNC.RECONVERGENT B2 ;  /* 0x0000000000027941 */ /* 0x000fea0003800200 */
.L_x_12799:
        /* <DEDUP_REMOVED lines=12> */
.L_x_12798:
[----:B------:R-:W-:Y:S05]  /*1f880*/  BSYNC.RECONVERGENT B1 ;  /* 0x0000000000017941 */ /* 0x000fea0003800200 */
.L_x_12797:
        /* <DEDUP_REMOVED lines=22> */
.L_x_12808:
        /* <DEDUP_REMOVED lines=13> */
.L_x_12810:
[----:B------:R-:W-:Y:S05]  /*1fac0*/  BSYNC.RECONVERGENT B3 ;  /* 0x0000000000037941 */ /* 0x000fea0003800200 */
.L_x_12809:
        /* <DEDUP_REMOVED lines=61> */
.L_x_12807:
[----:B------:R-:W-:Y:S05]  /*1fea0*/  BSYNC.RECONVERGENT B2 ;  /* 0x0000000000027941 */ /* 0x000fea0003800200 */
.L_x_12806:
        /* <DEDUP_REMOVED lines=12> */
.L_x_12805:
[----:B------:R-:W-:Y:S05]  /*1ff70*/  BSYNC.RECONVERGENT B1 ;  /* 0x0000000000017941 */ /* 0x000fea0003800200 */
.L_x_12804:
        /* <DEDUP_REMOVED lines=22> */
.L_x_12815:
        /* <DEDUP_REMOVED lines=13> */
.L_x_12817:
[----:B------:R-:W-:Y:S05]  /*201b0*/  BSYNC.RECONVERGENT B3 ;  /* 0x0000000000037941 */ /* 0x000fea0003800200 */
.L_x_12816:
        /* <DEDUP_REMOVED lines=61> */
.L_x_12814:
[----:B------:R-:W-:Y:S05]  /*20590*/  BSYNC.RECONVERGENT B2 ;  /* 0x0000000000027941 */ /* 0x000fea0003800200 */
.L_x_12813:
        /* <DEDUP_REMOVED lines=12> */
.L_x_12812:
[----:B------:R-:W-:Y:S05]  /*20660*/  BSYNC.RECONVERGENT B1 ;  /* 0x0000000000017941 */ /* 0x000fea0003800200 */
.L_x_12811:
        /* <DEDUP_REMOVED lines=22> */
.L_x_12822:
        /* <DEDUP_REMOVED lines=13> */
.L_x_12824:
[----:B------:R-:W-:Y:S05]  /*208a0*/  BSYNC.RECONVERGENT B3 ;  /* 0x0000000000037941 */ /* 0x000fea0003800200 */
.L_x_12823:
        /* <DEDUP_REMOVED lines=60> */
.L_x_12821:
[----:B------:R-:W-:Y:S05]  /*20c70*/  BSYNC.RECONVERGENT B2 ;  /* 0x0000000000027941 */ /* 0x000fea0003800200 */
.L_x_12820:
        /* <DEDUP_REMOVED lines=12> */
.L_x_12819:
[----:B------:R-:W-:Y:S05]  /*20d40*/  BSYNC.RECONVERGENT B1 ;  /* 0x0000000000017941 */ /* 0x000fea0003800200 */
.L_x_12818:
[----:B------:R-:W-:Y:S02]  /*20d50*/  F2FP.F16.F32.PACK_AB R143, RZ, R166 ;  /* 0x000000a6ff8f723e */ /* 0x000fe400000000ff */
[----:B------:R-:W-:Y:S02]  /*20d60*/  PRMT R142, R209, 0x5410, R210 ;  /* 0x00005410d18e7816 */ /* 0x000fe400000000d2 */
[----:B------:R-:W-:Y:S02]  /*20d70*/  PRMT R141, R208, 0x5410, R207 ;  /* 0x00005410d08d7816 */ /* 0x000fe400000000cf */
[----:B------:R-:W-:Y:S02]  /*20d80*/  PRMT R140, R206, 0x5410, R198 ;  /* 0x00005410ce8c7816 */ /* 0x000fe400000000c6 */
[----:B------:R-:W-:Y:S01]  /*20d90*/  PRMT R143, R212, 0x5410, R143 ;  /* 0x00005410d48f7816 */ /* 0x000fe2000000008f */
[----:B------:R-:W-:Y:S06]  /*20da0*/  BRA `(.L_x_12825) ;  /* 0x00000034005c7947 */ /* 0x000fec0003800000 */
.L_x_12768:
        /* <DEDUP_REMOVED lines=21> */
.L_x_12830:
        /* <DEDUP_REMOVED lines=13> */
.L_x_12832:
[----:B------:R-:W-:Y:S05]  /*20fd0*/  BSYNC.RECONVERGENT B3 ;  /* 0x0000000000037941 */ /* 0x000fea0003800200 */
.L_x_12831:
        /* <DEDUP_REMOVED lines=60> */
.L_x_12829:
[----:B------:R-:W-:Y:S05]  /*213a0*/  BSYNC.RECONVERGENT B2 ;  /* 0x0000000000027941 */ /* 0x000fea0003800200 */
.L_x_12828:
        /* <DEDUP_REMOVED lines=11> */
.L_x_12827:
[----:B------:R-:W-:Y:S05]  /*21460*/  BSYNC.RECONVERGENT B1 ;  /* 0x0000000000017941 */ /* 0x000fea0003800200 */
.L_x_12826:
        /* <DEDUP_REMOVED lines=18> */
.L_x_12837:
        /* <DEDUP_REMOVED lines=13> */
.L_x_12839:
[----:B------:R-:W-:Y:S05]  /*21660*/  BSYNC.RECONVERGENT B3 ;  /* 0x0000000000037941 */ /* 0x000fea0003800200 */
.L_x_12838:
        /* <DEDUP_REMOVED lines=61> */
.L_x_12836:
[----:B------:R-:W-:Y:S05]  /*21a40*/  BSYNC.RECONVERGENT B2 ;  /* 0x0000000000027941 */ /* 0x000fea0003800200 */
.L_x_12835:
        /* <DEDUP_REMOVED lines=11> */
.L_x_12834:
[----:B------:R-:W-:Y:S05]  /*21b00*/  BSYNC.RECONVERGENT B1 ;  /* 0x0000000000017941 */ /* 0x000fea0003800200 */
.L_x_12833:
        /* <DEDUP_REMOVED lines=18> */
.L_x_12844:
        /* <DEDUP_REMOVED lines=13> */
.L_x_12846:
[----:B------:R-:W-:Y:S05]  /*21d00*/  BSYNC.RECONVERGENT B3 ;  /* 0x0000000000037941 */ /* 0x000fea0003800200 */
.L_x_12845:
        /* <DEDUP_REMOVED lines=61> */
.L_x_12843:
[----:B------:R-:W-:Y:S05]  /*220e0*/  BSYNC.RECONVERGENT B2 ;  /* 0x0000000000027941 */ /* 0x000fea0003800200 */
.L_x_12842:
        /* <DEDUP_REMOVED lines=11> */
.L_x_12841:
[----:B------:R-:W-:Y:S05]  /*221a0*/  BSYNC.RECONVERGENT B1 ;  /* 0x0000000000017941 */ /* 0x000fea0003800200 */
.L_x_12840:
        /* <DEDUP_REMOVED lines=18> */
.L_x_12851:
        /* <DEDUP_REMOVED lines=13> */
.L_x_12853:
[----:B------:R-:W-:Y:S05]  /*223a0*/  BSYNC.RECONVERGENT B3 ;  /* 0x0000000000037941 */ /* 0x000fea0003800200 */
.L_x_12852:
        /* <DEDUP_REMOVED lines=61> */
.L_x_12850:
[----:B------:R-:W-:Y:S05]  /*22780*/  BSYNC.RECONVERGENT B2 ;  /* 0x0000000000027941 */ /* 0x000fea0003800200 */
.L_x_12849:
        /* <DEDUP_REMOVED lines=11> */
.L_x_12848:
[----:B------:R-:W-:Y:S05]  /*22840*/  BSYNC.RECONVERGENT B1 ;  /* 0x0000000000017941 */ /* 0x000fea0003800200 */
.L_x_12847:
        /* <DEDUP_REMOVED lines=18> */
.L_x_12858:
        /* <DEDUP_REMOVED lines=13> */
.L_x_12860:
[----:B------:R-:W-:Y:S05]  /*22a40*/  BSYNC.RECONVERGENT B3 ;  /* 0x0000000000037941 */ /* 0x000fea0003800200 */
.L_x_12859:
        /* <DEDUP_REMOVED lines=61> */
.L_x_12857:
[----:B------:R-:W-:Y:S05]  /*22e20*/  BSYNC.RECONVERGENT B2 ;  /* 0x0000000000027941 */ /* 0x000fea0003800200 */
.L_x_12856:
        /* <DEDUP_REMOVED lines=11> */
.L_x_12855:
[----:B------:R-:W-:Y:S05]  /*22ee0*/  BSYNC.RECONVERGENT B1 ;  /* 0x0000000000017941 */ /* 0x000fea0003800200 */
.L_x_12854:
        /* <DEDUP_REMOVED lines=18> */
.L_x_12865:
        /* <DEDUP_REMOVED lines=13> */
.L_x_12867:
[----:B------:R-:W-:Y:S05]  /*230e0*/  BSYNC.RECONVERGENT B3 ;  /* 0x0000000000037941 */ /* 0x000fea0003800200 */
.L_x_12866:
        /* <DEDUP_REMOVED lines=61> */
.L_x_12864:
[----:B------:R-:W-:Y:S05]  /*234c0*/  BSYNC.RECONVERGENT B2 ;  /* 0x0000000000027941 */ /* 0x000fea0003800200 */
.L_x_12863:
        /* <DEDUP_REMOVED lines=11> */
.L_x_12862:
[----:B------:R-:W-:Y:S05]  /*23580*/  BSYNC.RECONVERGENT B1 ;  /* 0x0000000000017941 */ /* 0x000fea0003800200 */
.L_x_12861:
        /* <DEDUP_REMOVED lines=18> */
.L_x_12872:
        /* <DEDUP_REMOVED lines=13> */
.L_x_12874:
[----:B------:R-:W-:Y:S05]  /*23780*/  BSYNC.RECONVERGENT B3 ;  /* 0x0000000000037941 */ /* 0x000fea0003800200 */
.L_x_12873:
        /* <DEDUP_REMOVED lines=61> */
.L_x_12871:
[----:B------:R-:W-:Y:S05]  /*23b60*/  BSYNC.RECONVERGENT B2 ;  /* 0x0000000000027941 */ /* 0x000fea0003800200 */
.L_x_12870:
        /* <DEDUP_REMOVED lines=11> */
.L_x_12869:
[----:B------:R-:W-:Y:S05]  /*23c20*/  BSYNC.RECONVERGENT B1 ;  /* 0x0000000000017941 */ /* 0x000fea0003800200 */
.L_x_12868:
        /* <DEDUP_REMOVED lines=18> */
.L_x_12879:
        /* <DEDUP_REMOVED lines=13> */
.L_x_12881:
[----:B------:R-:W-:Y:S05]  /*23e20*/  BSYNC.RECONVERGENT B3 ;  /* 0x0000000000037941 */ /* 0x000fea0003800200 */
.L_x_12880:
        /* <DEDUP_REMOVED lines=61> */
.L_x_12878:
[----:B------:R-:W-:Y:S05]  /*24200*/  BSYNC.RECONVERGENT B2 ;  /* 0x0000000000027941 */ /* 0x000fea0003800200 */
.L_x_12877:
        /* <DEDUP_REMOVED lines=11> */
.L_x_12876:
[----:B------:R-:W-:Y:S05]  /*242c0*/  BSYNC.RECONVERGENT B1 ;  /* 0x0000000000017941 */ /* 0x000fea0003800200 */
.L_x_12875:
[----:B------:R-:W-:Y:S02]  /*242d0*/  F2FP.F16.F32.PACK_AB R143, RZ, R166 ;  /* 0x000000a6ff8f723e */ /* 0x000fe400000000ff */
[----:B------:R-:W-:Y:S02]  /*242e0*/  PRMT R142, R208, 0x5410, R209 ;  /* 0x00005410d08e7816 */ /* 0x000fe400000000d1 */
[----:B------:R-:W-:Y:S02]  /*242f0*/  PRMT R141, R207, 0x5410, R206 ;  /* 0x00005410cf8d7816 */ /* 0x000fe400000000ce */
[----:B------:R-:W-:Y:S02]  /*24300*/  PRMT R140, R198, 0x5410, R197 ;  /* 0x00005410c68c7816 */ /* 0x000fe400000000c5 */
[----:B------:R-:W-:-:S07]  /*24310*/  PRMT R143, R210, 0x5410, R143 ;  /* 0x00005410d28f7816 */ /* 0x000fce000000008f */
.L_x_12825:
        /* <DEDUP_REMOVED lines=26> */
.L_x_12883:
[----:B------:R-:W-:Y:S05]  /*244c0*/  BSYNC.RECONVERGENT B1 ;  /* 0x0000000000017941 */ /* 0x000fea0003800200 */
.L_x_12882:
[----:B------:R-:W-:Y:S01]  /*244d0*/  IADD3 R204, PT, PT, R204, 0x20, RZ ;  /* 0x00000020cccc7810 */ /* 0x000fe20007ffe0ff */
[----:B------:R-:W-:-:S07]  /*244e0*/  VIADD R203, R203, 0x20 ;  /* 0x00000020cbcb7836 */ /* 0x000fce0000000000 */
.L_x_12767:
[----:B------:R-:W-:Y:S05]  /*244f0*/  BSYNC.RECONVERGENT B0 ;  /* 0x0000000000007941 */ /* 0x000fea0003800200 */
.L_x_12766:
        /* <DEDUP_REMOVED lines=36> */
.L_x_12891:
        /* <DEDUP_REMOVED lines=13> */
.L_x_12893:
[----:B------:R-:W-:Y:S05]  /*24810*/  BSYNC.RECONVERGENT B3 ;  /* 0x0000000000037941 */ /* 0x000fea0003800200 */
.L_x_12892:
        /* <DEDUP_REMOVED lines=61> */
.L_x_12890:
[----:B------:R-:W-:Y:S05]  /*24bf0*/  BSYNC.RECONVERGENT B2 ;  /* 0x0000000000027941 */ /* 0x000fea0003800200 */
.L_x_12889:
        /* <DEDUP_REMOVED lines=12> */
.L_x_12888:
[----:B------:R-:W-:Y:S05]  /*24cc0*/  BSYNC.RECONVERGENT B1 ;  /* 0x0000000000017941 */ /* 0x000fea0003800200 */
.L_x_12887:
        /* <DEDUP_REMOVED lines=22> */
.L_x_12898:
        /* <DEDUP_REMOVED lines=13> */
.L_x_12900:
[----:B------:R-:W-:Y:S05]  /*24f00*/  BSYNC.RECONVERGENT B3 ;  /* 0x0000000000037941 */ /* 0x000fea0003800200 */
.L_x_12899:
        /* <DEDUP_REMOVED lines=61> */
.L_x_12897:
[----:B------:R-:W-:Y:S05]  /*252e0*/  BSYNC.RECONVERGENT B2 ;  /* 0x0000000000027941 */ /* 0x000fea0003800200 */
.L_x_12896:
        /* <DEDUP_REMOVED lines=12> */
.L_x_12895:
[----:B------:R-:W-:Y:S05]  /*253b0*/  BSYNC.RECONVERGENT B1 ;  /* 0x0000000000017941 */ /* 0x000fea0003800200 */
.L_x_12894:
        /* <DEDUP_REMOVED lines=22> */
.L_x_12905:
        /* <DEDUP_REMOVED lines=13> */
.L_x_12907:
[----:B------:R-:W-:Y:S05]  /*255f0*/  BSYNC.RECONVERGENT B3 ;  /* 0x0000000000037941 */ /* 0x000fea0003800200 */
.L_x_12906:
        /* <DEDUP_REMOVED lines=61> */
.L_x_12904:
[----:B------:R-:W-:Y:S05]  /*259d0*/  BSYNC.RECONVERGENT B2 ;  /* 0x0000000000027941 */ /* 0x000fea0003800200 */
.L_x_12903:
        /* <DEDUP_REMOVED lines=12> */
.L_x_12902:
[----:B------:R-:W-:Y:S05]  /*25aa0*/  BSYNC.RECONVERGENT B1 ;  /* 0x0000000000017941 */ /* 0x000fea0003800200 */
.L_x_12901:
        /* <DEDUP_REMOVED lines=22> */
.L_x_12912:
        /* <DEDUP_REMOVED lines=13> */
.L_x_12914:
[----:B------:R-:W-:Y:S05]  /*25ce0*/  BSYNC.RECONVERGENT B3 ;  /* 0x0000000000037941 */ /* 0x000fea0003800200 */
.L_x_12913:
        /* <DEDUP_REMOVED lines=61> */
.L_x_12911:
[----:B------:R-:W-:Y:S05]  /*260c0*/  BSYNC.RECONVERGENT B2 ;  /* 0x0000000000027941 */ /* 0x000fea0003800200 */
.L_x_12910:
        /* <DEDUP_REMOVED lines=12> */
.L_x_12909:
[----:B------:R-:W-:Y:S05]  /*26190*/  BSYNC.RECONVERGENT B1 ;  /* 0x0000000000017941 */ /* 0x000fea0003800200 */
.L_x_12908:
        /* <DEDUP_REMOVED lines=22> */
.L_x_12919:
        /* <DEDUP_REMOVED lines=13> */
.L_x_12921:
[----:B------:R-:W-:Y:S05]  /*263d0*/  BSYNC.RECONVERGENT B3 ;  /* 0x0000000000037941 */ /* 0x000fea0003800200 */
.L_x_12920:
        /* <DEDUP_REMOVED lines=61> */
.L_x_12918:
[----:B------:R-:W-:Y:S05]  /*267b0*/  BSYNC.RECONVERGENT B2 ;  /* 0x0000000000027941 */ /* 0x000fea0003800200 */
.L_x_12917:
        /* <DEDUP_REMOVED lines=12> */
.L_x_12916:
[----:B------:R-:W-:Y:S05]  /*26880*/  BSYNC.RECONVERGENT B1 ;  /* 0x0000000000017941 */ /* 0x000fea0003800200 */
.L_x_12915:
        /* <DEDUP_REMOVED lines=22> */
.L_x_12926:
        /* <DEDUP_REMOVED lines=13> */
.L_x_12928:
[----:B------:R-:W-:Y:S05]  /*26ac0*/  BSYNC.RECONVERGENT B3 ;  /* 0x0000000000037941 */ /* 0x000fea0003800200 */
.L_x_12927:
        /* <DEDUP_REMOVED lines=61> */
.L_x_12925:
[----:B------:R-:W-:Y:S05]  /*26ea0*/  BSYNC.RECONVERGENT B2 ;  /* 0x0000000000027941 */ /* 0x000fea0003800200 */
.L_x_12924:
        /* <DEDUP_REMOVED lines=12> */
.L_x_12923:
[----:B------:R-:W-:Y:S05]  /*26f70*/  BSYNC.RECONVERGENT B1 ;  /* 0x0000000000017941 */ /* 0x000fea0003800200 */
.L_x_12922:
        /* <DEDUP_REMOVED lines=22> */
.L_x_12933:
        /* <DEDUP_REMOVED lines=13> */
.L_x_12935:
[----:B------:R-:W-:Y:S05]  /*271b0*/  BSYNC.RECONVERGENT B3 ;  /* 0x0000000000037941 */ /* 0x000fea0003800200 */
.L_x_12934:
        /* <DEDUP_REMOVED lines=61> */
.L_x_12932:
[----:B------:R-:W-:Y:S05]  /*27590*/  BSYNC.RECONVERGENT B2 ;  /* 0x0000000000027941 */ /* 0x000fea0003800200 */
.L_x_12931:
        /* <DEDUP_REMOVED lines=12> */
.L_x_12930:
[----:B------:R-:W-:Y:S05]  /*27660*/  BSYNC.RECONVERGENT B1 ;  /* 0x0000000000017941 */ /* 0x000fea0003800200 */
.L_x_12929:
        /* <DEDUP_REMOVED lines=22> */
.L_x_12940:
        /* <DEDUP_REMOVED lines=13> */
.L_x_12942:
[----:B------:R-:W-:Y:S05]  /*278a0*/  BSYNC.RECONVERGENT B3 ;  /* 0x0000000000037941 */ /* 0x000fea0003800200 */
.L_x_12941:
        /* <DEDUP_REMOVED lines=60> */
.L_x_12939:
[----:B------:R-:W-:Y:S05]  /*27c70*/  BSYNC.RECONVERGENT B2 ;  /* 0x0000000000027941 */ /* 0x000fea0003800200 */
.L_x_12938:
[----:B------:R-:W-:Y:S01]  /*27c80*/  I2FP.F32.U32 R9, R9 ;  /* 0x0000000900097245 */ /* 0x000fe20000201000 */
[----:B------:R-:W-:Y:S02]  /*27c90*/  HFMA2 R140, -RZ, RZ, 0.1171875, 0 ;  /* 0x2f800000ff8c7431 */ /* 0x000fe400000001ff */
[----:B------:R-:W-:Y:S02]  /*27ca0*/  HADD2.F32 R141, -RZ, R43.H1_H1 ;  /* 0x3000002bff8d7230 */ /* 0x000fe40000004100 */
[----:B------:R-:W-:Y:S02]  /*27cb0*/  HADD2.F32 R143, -RZ, R39.H1_H1 ;  /* 0x30000027ff8f7230 */ /* 0x000fe40000004100 */
[----:B------:R-:W-:Y:S01]  /*27cc0*/  FFMA.FTZ R9, R9, R140, 1.1641532182693481445e-10 ;  /* 0x2f00000009097423 */ /* 0x000fe2000001008c */
[----:B------:R-:W-:-:S04]  /*27cd0*/  FMUL.FTZ R141, R141, UR11 ;  /* 0x0000000b8d8d7c20 */ /* 0x000fc80008410000 */
[----:B------:R-:W-:Y:S01]  /*27ce0*/  FMUL.FTZ R141, R141, UR10 ;  /* 0x0000000a8d8d7c20 */ /* 0x000fe20008410000 */
[----:B------:R-:W-:-:S04]  /*27cf0*/  FSETP.GTU.FTZ.AND P1, PT, R9, UR8, PT ;  /* 0x0000000809007c0b */ /* 0x000fc8000bf3c000 */
[----:B------:R-:W-:Y:S01]  /*27d00*/  FSEL R174, R141, RZ, !P1 ;  /* 0x000000ff8dae7208 */ /* 0x000fe20004800000 */
[----:B------:R-:W-:Y:S01]  /*27d10*/  HADD2.F32 R141, -RZ, R71.H1_H1 ;  /* 0x30000047ff8d7230 */ /* 0x000fe20000004100 */
[----:B------:R-:W-:-:S04]  /*27d20*/  SEL R9, RZ, 0x1, P1 ;  /* 0x00000001ff097807 */ /* 0x000fc80000800000 */
[----:B------:R-:W-:-:S07]  /*27d30*/  FFMA.FTZ R174, R174, R141, R143 ;  /* 0x0000008daeae7223 */ /* 0x000fce000001008f */
.L_x_12937:
[----:B------:R-:W-:Y:S05]  /*27d40*/  BSYNC.RECONVERGENT B1 ;  /* 0x0000000000017941 */ /* 0x000fea0003800200 */
.L_x_12936:
[----:B------:R-:W-:Y:S02]  /*27d50*/  F2FP.F16.F32.PACK_AB R143, RZ, R174 ;  /* 0x000000aeff8f723e */ /* 0x000fe400000000ff */
[----:B------:R-:W-:Y:S02]  /*27d60*/  PRMT R142, R209, 0x5410, R210 ;  /* 0x00005410d18e7816 */ /* 0x000fe400000000d2 */
[----:B------:R-:W-:Y:S02]  /*27d70*/  PRMT R141, R208, 0x5410, R207 ;  /* 0x00005410d08d7816 */ /* 0x000fe400000000cf */
[----:B------:R-:W-:Y:S02]  /*27d80*/  PRMT R140, R206, 0x5410, R198 ;  /* 0x00005410ce8c7816 */ /* 0x000fe400000000c6 */
[----:B------:R-:W-:Y:S01]  /*27d90*/  PRMT R143, R212, 0x5410, R143 ;  /* 0x00005410d48f7816 */ /* 0x000fe2000000008f */
[----:B------:R-:W-:Y:S06]  /*27da0*/  BRA `(.L_x_12943) ;  /* 0x00000034005c7947 */ /* 0x000fec0003800000 */
.L_x_12886:
        /* <DEDUP_REMOVED lines=21> */
.L_x_12948:
        /* <DEDUP_REMOVED lines=13> */
.L_x_12950:
[----:B------:R-:W-:Y:S05]  /*27fd0*/  BSYNC.RECONVERGENT B3 ;  /* 0x0000000000037941 */ /* 0x000fea0003800200 */
.L_x_12949:
        /* <DEDUP_REMOVED lines=60> */
.L_x_12947:
[----:B------:R-:W-:Y:S05]  /*283a0*/  BSYNC.RECONVERGENT B2 ;  /* 0x0000000000027941 */ /* 0x000fea0003800200 */
.L_x_12946:
        /* <DEDUP_REMOVED lines=11> */
.L_x_12945:
[----:B------:R-:W-:Y:S05]  /*28460*/  BSYNC.RECONVERGENT B1 ;  /* 0x0000000000017941 */ /* 0x000fea0003800200 */
.L_x_12944:
        /* <DEDUP_REMOVED lines=18> */
.L_x_12955:
        /* <DEDUP_REMOVED lines=13> */
.L_x_12957:
[----:B------:R-:W-:Y:S05]  /*28660*/  BSYNC.RECONVERGENT B3 ;  /* 0x0000000000037941 */ /* 0x000fea0003800200 */
.L_x_12956:
        /* <DEDUP_REMOVED lines=61> */
.L_x_12954:
[----:B------:R-:W-:Y:S05]  /*28a40*/  BSYNC.RECONVERGENT B2 ;  /* 0x0000000000027941 */ /* 0x000fea0003800200 */
.L_x_12953:
[----:B------:R-:W-:Y:S01]  /*28a50*/  I2FP.F32.U32 R21, R21 ;  /* 0x0000001500157245 */ /* 0x000fe20000201000 */
[----:B-----5:R-:W-:Y:S02]  /*28a60*/  HADD2.F32 R141, -RZ, R40.H1_H1 ;  /* 0x30000028ff8d7230 */ /* 0x020fe40000004100 */
[----:B------:R-:W-:-:S03]  /*28a70*/  IMAD.MOV.U32 R140, RZ, RZ, 0x2f800000 ;  /* 0x2f800000ff8c7424 */ /* 0x000fc600078e00ff */
[----:B------:R-:W-:Y:S01]  /*28a80*/  FMUL.FTZ R141, R141, UR11 ;  /* 0x0000000b8d8d7c20 */ /* 0x000fe20008410000 */
[----:B------:R-:W-:-:S03]  /*28a90*/  FFMA.FTZ R21, R21, R140, 1.1641532182693481445e-10 ;  /* 0x2f00000015157423 */ /* 0x000fc6000001008c */
[----:B------:R-:W-:Y:S02]  /*28aa0*/  FMUL.FTZ R141, R141, UR10 ;  /* 0x0000000a8d8d7c20 */ /* 0x000fe40008410000 */
[----:B------:R-:W-:-:S04]  /*28ab0*/  FSETP.GTU.FTZ.AND P1, PT, R21, UR8, PT ;  /* 0x0000000815007c0b */ /* 0x000fc8000bf3c000 */
[----:B------:R-:W-:Y:S01]  /*28ac0*/  FSEL R168, R141, RZ, !P1 ;  /* 0x000000ff8da87208 */ /* 0x000fe20004800000 */
[----:B------:R-:W-:Y:S01]  /*28ad0*/  HADD2.F32 R141, -RZ, R68.H1_H1 ;  /* 0x30000044ff8d7230 */ /* 0x000fe20000004100 */
[----:B------:R-:W-:-:S04]  /*28ae0*/  SEL R21, RZ, 0x1, P1 ;  /* 0x00000001ff157807 */ /* 0x000fc80000800000 */
[----:B------:R-:W-:-:S07]  /*28af0*/  FMUL.FTZ R168, R141, R168 ;  /* 0x000000a88da87220 */ /* 0x000fce0000410000 */
.L_x_12952:
[----:B------:R-:W-:Y:S05]  /*28b00*/  BSYNC.RECONVERGENT B1 ;  /* 0x0000000000017941 */ /* 0x000fea0003800200 */
.L_x_12951:
        /* <DEDUP_REMOVED lines=18> */
.L_x_12962:
        /* <DEDUP_REMOVED lines=13> */
.L_x_12964:
[----:B------:R-:W-:Y:S05]  /*28d00*/  BSYNC.RECONVERGENT B3 ;  /* 0x0000000000037941 */ /* 0x000fea0003800200 */
.L_x_12963:
        /* <DEDUP_REMOVED lines=61> */
.L_x_12961:
[----:B------:R-:W-:Y:S05]  /*290e0*/  BSYNC.RECONVERGENT B2 ;  /* 0x0000000000027941 */ /* 0x000fea0003800200 */
.L_x_12960:
        /* <DEDUP_REMOVED lines=11> */
.L_x_12959:
[----:B------:R-:W-:Y:S05]  /*291a0*/  BSYNC.RECONVERGENT B1 ;  /* 0x0000000000017941 */ /* 0x000fea0003800200 */
.L_x_12958:
        /* <DEDUP_REMOVED lines=18> */
.L_x_12969:
        /* <DEDUP_REMOVED lines=13> */
.L_x_12971:
[----:B------:R-:W-:Y:S05]  /*293a0*/  BSYNC.RECONVERGENT B3 ;  /* 0x0000000000037941 */ /* 0x000fea0003800200 */
.L_x_12970:
        /* <DEDUP_REMOVED lines=61> */
.L_x_12968:
[----:B------:R-:W-:Y:S05]  /*29780*/  BSYNC.RECONVERGENT B2 ;  /* 0x0000000000027941 */ /* 0x000fea0003800200 */
.L_x_12967:
        /* <DEDUP_REMOVED lines=11> */
.L_x_12966:
[----:B------:R-:W-:Y:S05]  /*29840*/  BSYNC.RECONVERGENT B1 ;  /* 0x0000000000017941 */ /* 0x000fea0003800200 */
.L_x_12965:
        /* <DEDUP_REMOVED lines=18> */
.L_x_12976:
        /* <DEDUP_REMOVED lines=13> */
.L_x_12978:
[----:B------:R-:W-:Y:S05]  /*29a40*/  BSYNC.RECONVERGENT B3 ;  /* 0x0000000000037941 */ /* 0x000fea0003800200 */
.L_x_12977:
        /* <DEDUP_REMOVED lines=61> */
.L_x_12975:
[----:B------:R-:W-:Y:S05]  /*29e20*/  BSYNC.RECONVERGENT B2 ;  /* 0x0000000000027941 */ /* 0x000fea0003800200 */
.L_x_12974:
        /* <DEDUP_REMOVED lines=11> */
.L_x_12973:
[----:B------:R-:W-:Y:S05]  /*29ee0*/  BSYNC.RECONVERGENT B1 ;  /* 0x0000000000017941 */ /* 0x000fea0003800200 */
.L_x_12972:
        /* <DEDUP_REMOVED lines=18> */
.L_x_12983:
        /* <DEDUP_REMOVED lines=13> */
.L_x_12985:
[----:B------:R-:W-:Y:S05]  /*2a0e0*/  BSYNC.RECONVERGENT B3 ;  /* 0x0000000000037941 */ /* 0x000fea0003800200 */
.L_x_12984:
        /* <DEDUP_REMOVED lines=61> */
.L_x_12982:
[----:B------:R-:W-:Y:S05]  /*2a4c0*/  BSYNC.RECONVERGENT B2 ;  /* 0x0000000000027941 */ /* 0x000fea0003800200 */
.L_x_12981:
        /* <DEDUP_REMOVED lines=11> */
.L_x_12980:
[----:B------:R-:W-:Y:S05]  /*2a580*/  BSYNC.RECONVERGENT B1 ;  /* 0x0000000000017941 */ /* 0x000fea0003800200 */
.L_x_12979:
        /* <DEDUP_REMOVED lines=18> */
.L_x_12990:
        /* <DEDUP_REMOVED lines=13> */
.L_x_12992:
[----:B------:R-:W-:Y:S05]  /*2a780*/  BSYNC.RECONVERGENT B3 ;  /* 0x0000000000037941 */ /* 0x000fea0003800200 */
.L_x_12991:
        /* <DEDUP_REMOVED lines=61> */
.L_x_12989:
[----:B------:R-:W-:Y:S05]  /*2ab60*/  BSYNC.RECONVERGENT B2 ;  /* 0x0000000000027941 */ /* 0x000fea0003800200 */
.L_x_12988:
        /* <DEDUP_REMOVED lines=11> */
.L_x_12987:
[----:B------:R-:W-:Y:S05]  /*2ac20*/  BSYNC.RECONVERGENT B1 ;  /* 0x0000000000017941 */ /* 0x000fea0003800200 */
.L_x_12986:
        /* <DEDUP_REMOVED lines=18> */
.L_x_12997:
        /* <DEDUP_REMOVED lines=13> */
.L_x_12999:
[----:B------:R-:W-:Y:S05]  /*2ae20*/  BSYNC.RECONVERGENT B3 ;  /* 0x0000000000037941 */ /* 0x000fea0003800200 */
.L_x_12998:
        /* <DEDUP_REMOVED lines=61> */
.L_x_12996:
[----:B------:R-:W-:Y:S05]  /*2b200*/  BSYNC.RECONVERGENT B2 ;  /* 0x0000000000027941 */ /* 0x000fea0003800200 */
.L_x_12995:
        /* <DEDUP_REMOVED lines=11> */
.L_x_12994:
[----:B------:R-:W-:Y:S05]  /*2b2c0*/  BSYNC.RECONVERGENT B1 ;  /* 0x0000000000017941 */ /* 0x000fea0003800200 */
.L_x_12993:
[----:B------:R-:W-:Y:S02]  /*2b2d0*/  F2FP.F16.F32.PACK_AB R143, RZ, R174 ;  /* 0x000000aeff8f723e */ /* 0x000fe400000000ff */
[----:B------:R-:W-:Y:S02]  /*2b2e0*/  PRMT R142, R208, 0x5410, R209 ;  /* 0x00005410d08e7816 */ /* 0x000fe400000000d1 */
[----:B------:R-:W-:Y:S02]  /*2b2f0*/  PRMT R141, R207, 0x5410, R206 ;  /* 0x00005410cf8d7816 */ /* 0x000fe400000000ce */
[----:B------:R-:W-:Y:S02]  /*2b300*/  PRMT R140, R198, 0x5410, R197 ;  /* 0x00005410c68c7816 */ /* 0x000fe400000000c5 */
[----:B------:R-:W-:-:S07]  /*2b310*/  PRMT R143, R210, 0x5410, R143 ;  /* 0x00005410d28f7816 */ /* 0x000fce000000008f */
.L_x_12943:
        /* <DEDUP_REMOVED lines=26> */
.L_x_13001:
[----:B------:R-:W-:Y:S05]  /*2b4c0*/  BSYNC.RECONVERGENT B1 ;  /* 0x0000000000017941 */ /* 0x000fea0003800200 */
.L_x_13000:
[----:B------:R-:W-:Y:S01]  /*2b4d0*/  IADD3 R204, PT, PT, R204, 0x20, RZ ;  /* 0x00000020cccc7810 */ /* 0x000fe20007ffe0ff */
[----:B------:R-:W-:-:S07]  /*2b4e0*/  VIADD R203, R203, 0x20 ;  /* 0x00000020cbcb7836 */ /* 0x000fce0000000000 */
.L_x_12885:
[----:B------:R-:W-:Y:S05]  /*2b4f0*/  BSYNC.RECONVERGENT B0 ;  /* 0x0000000000007941 */ /* 0x000fea0003800200 */
.L_x_12884:
        /* <DEDUP_REMOVED lines=36> */
.L_x_13009:
        /* <DEDUP_REMOVED lines=13> */
.L_x_13011:
[----:B------:R-:W-:Y:S05]  /*2b810*/  BSYNC.RECONVERGENT B3 ;  /* 0x0000000000037941 */ /* 0x000fea0003800200 */
.L_x_13010:
        /* <DEDUP_REMOVED lines=61> */
.L_x_13008:
[----:B------:R-:W-:Y:S05]  /*2bbf0*/  BSYNC.RECONVERGENT B2 ;  /* 0x0000000000027941 */ /* 0x000fea0003800200 */
.L_x_13007:
        /* <DEDUP_REMOVED lines=12> */
.L_x_13006:
[----:B------:R-:W-:Y:S05]  /*2bcc0*/  BSYNC.RECONVERGENT B1 ;  /* 0x0000000000017941 */ /* 0x000fea0003800200 */
.L_x_13005:
        /* <DEDUP_REMOVED lines=22> */
.L_x_13016:
        /* <DEDUP_REMOVED lines=13> */
.L_x_13018:
[----:B------:R-:W-:Y:S05]  /*2bf00*/  BSYNC.RECONVERGENT B3 ;  /* 0x0000000000037941 */ /* 0x000fea0003800200 */
.L_x_13017:
        /* <DEDUP_REMOVED lines=61> */
.L_x_13015:
[----:B------:R-:W-:Y:S05]  /*2c2e0*/  BSYNC.RECONVERGENT B2 ;  /* 0x0000000000027941 */ /* 0x000fea0003800200 */
.L_x_13014:
        /* <DEDUP_REMOVED lines=12> */
.L_x_13013:
[----:B------:R-:W-:Y:S05]  /*2c3b0*/  BSYNC.RECONVERGENT B1 ;  /* 0x0000000000017941 */ /* 0x000fea0003800200 */
.L_x_13012:
        /* <DEDUP_REMOVED lines=22> */
.L_x_13023:
        /* <DEDUP_REMOVED lines=13> */
.L_x_13025:
[----:B------:R-:W-:Y:S05]  /*2c5f0*/  BSYNC.RECONVERGENT B3 ;  /* 0x0000000000037941 */ /* 0x000fea0003800200 */
.L_x_13024:
        /* <DEDUP_REMOVED lines=61> */
.L_x_13022:
[----:B------:R-:W-:Y:S05]  /*2c9d0*/  BSYNC.RECONVERGENT B2 ;  /* 0x0000000000027941 */ /* 0x000fea0003800200 */
.L_x_13021:
        /* <DEDUP_REMOVED lines=12> */
.L_x_13020:
[----:B------:R-:W-:Y:S05]  /*2caa0*/  BSYNC.RECONVERGENT B1 ;  /* 0x0000000000017941 */ /* 0x000fea0003800200 */
.L_x_13019:
        /* <DEDUP_REMOVED lines=22> */
.L_x_13030:
        /* <DEDUP_REMOVED lines=13> */
.L_x_13032:
[----:B------:R-:W-:Y:S05]  /*2cce0*/  BSYNC.RECONVERGENT B3 ;  /* 0x0000000000037941 */ /* 0x000fea0003800200 */
.L_x_13031:
        /* <DEDUP_REMOVED lines=61> */
.L_x_13029:
[----:B------:R-:W-:Y:S05]  /*2d0c0*/  BSYNC.RECONVERGENT B2 ;  /* 0x0000000000027941 */ /* 0x000fea0003800200 */
.L_x_13028:
        /* <DEDUP_REMOVED lines=12> */
.L_x_13027:
[----:B------:R-:W-:Y:S05]  /*2d190*/  BSYNC.RECONVERGENT B1 ;  /* 0x0000000000017941 */ /* 0x000fea0003800200 */
.L_x_13026:
        /* <DEDUP_REMOVED lines=22> */
.L_x_13037:
        /* <DEDUP_REMOVED lines=13> */
.L_x_13039:
[----:B------:R-:W-:Y:S05]  /*2d3d0*/  BSYNC.RECONVERGENT B3 ;  /* 0x0000000000037941 */ /* 0x000fea0003800200 */
.L_x_13038:
        /* <DEDUP_REMOVED lines=61> */
.L_x_13036:
[----:B------:R-:W-:Y:S05]  /*2d7b0*/  BSYNC.RECONVERGENT B2 ;  /* 0x0000000000027941 */ /* 0x000fea0003800200 */
.L_x_13035:
        /* <DEDUP_REMOVED lines=12> */
.L_x_13034:
[----:B------:R-:W-:Y:S05]  /*2d880*/  BSYNC.RECONVERGENT B1 ;  /* 0x0000000000017941 */ /* 0x000fea0003800200 */
.L_x_13033:
        /* <DEDUP_REMOVED lines=22> */
.L_x_13044:
        /* <DEDUP_REMOVED lines=13> */
.L_x_13046:
[----:B------:R-:W-:Y:S05]  /*2dac0*/  BSYNC.RECONVERGENT B3 ;  /* 0x0000000000037941 */ /* 0x000fea0003800200 */
.L_x_13045:
        /* <DEDUP_REMOVED lines=61> */
.L_x_13043:
[----:B------:R-:W-:Y:S05]  /*2dea0*/  BSYNC.RECONVERGENT B2 ;  /* 0x0000000000027941 */ /* 0x000fea0003800200 */
.L_x_13042:
        /* <DEDUP_REMOVED lines=12> */
.L_x_13041:
[----:B------:R-:W-:Y:S05]  /*2df70*/  BSYNC.RECONVERGENT B1 ;  /* 0x0000000000017941 */ /* 0x000fea0003800200 */
.L_x_13040:
        /* <DEDUP_REMOVED lines=22> */
.L_x_13051:
        /* <DEDUP_REMOVED lines=13> */
.L_x_13053:
[----:B------:R-:W-:Y:S05]  /*2e1b0*/  BSYNC.RECONVERGENT B3 ;  /* 0x0000000000037941 */ /* 0x000fea0003800200 */
.L_x_13052:
        /* <DEDUP_REMOVED lines=61> */
.L_x_13050:
[----:B------:R-:W-:Y:S05]  /*2e590*/  BSYNC.RECONVERGENT B2 ;  /* 0x0000000000027941 */ /* 0x000fea0003800200 */
.L_x_13049:
        /* <DEDUP_REMOVED lines=12> */
.L_x_13048:
[----:B------:R-:W-:Y:S05]  /*2e660*/  BSYNC.RECONVERGENT B1 ;  /* 0x0000000000017941 */ /* 0x000fea0003800200 */
.L_x_13047:
        /* <DEDUP_REMOVED lines=22> */
.L_x_13058:
        /* <DEDUP_REMOVED lines=13> */
.L_x_13060:
[----:B------:R-:W-:Y:S05]  /*2e8a0*/  BSYNC.RECONVERGENT B3 ;  /* 0x0000000000037941 */ /* 0x000fea0003800200 */
.L_x_13059:
        /* <DEDUP_REMOVED lines=60> */
.L_x_13057:
[----:B------:R-:W-:Y:S05]  /*2ec70*/  BSYNC.RECONVERGENT B2 ;  /* 0x0000000000027941 */ /* 0x000fea0003800200 */
.L_x_13056:
        /* <DEDUP_REMOVED lines=12> */
.L_x_13055:
[----:B------:R-:W-:Y:S05]  /*2ed40*/  BSYNC.RECONVERGENT B1 ;  /* 0x0000000000017941 */ /* 0x000fea0003800200 */
.L_x_13054:
[----:B------:R-:W-:Y:S02]  /*2ed50*/  F2FP.F16.F32.PACK_AB R143, RZ, R182 ;  /* 0x000000b6ff8f723e */ /* 0x000fe400000000ff */
[----:B------:R-:W-:Y:S02]  /*2ed60*/  PRMT R142, R209, 0x5410, R210 ;  /* 0x00005410d18e7816 */ /* 0x000fe400000000d2 */
[----:B------:R-:W-:Y:S02]  /*2ed70*/  PRMT R141, R208, 0x5410, R207 ;  /* 0x00005410d08d7816 */ /* 0x000fe400000000cf */
[----:B------:R-:W-:Y:S02]  /*2ed80*/  PRMT R140, R206, 0x5410, R198 ;  /* 0x00005410ce8c7816 */ /* 0x000fe400000000c6 */
[----:B------:R-:W-:Y:S01]  /*2ed90*/  PRMT R143, R212, 0x5410, R143 ;  /* 0x00005410d48f7816 */ /* 0x000fe2000000008f */
[----:B------:R-:W-:Y:S06]  /*2eda0*/  BRA `(.L_x_13061) ;  /* 0x00000034005c7947 */ /* 0x000fec0003800000 */
.L_x_13004:
        /* <DEDUP_REMOVED lines=21> */
.L_x_13066:
        /* <DEDUP_REMOVED lines=13> */
.L_x_13068:
[----:B------:R-:W-:Y:S05]  /*2efd0*/  BSYNC.RECONVERGENT B3 ;  /* 0x0000000000037941 */ /* 0x000fea0003800200 */
.L_x_13067:
        /* <DEDUP_REMOVED lines=60> */
.L_x_13065:
[----:B------:R-:W-:Y:S05]  /*2f3a0*/  BSYNC.RECONVERGENT B2 ;  /* 0x0000000000027941 */ /* 0x000fea0003800200 */
.L_x_13064:
        /* <DEDUP_REMOVED lines=11> */
.L_x_13063:
[----:B------:R-:W-:Y:S05]  /*2f460*/  BSYNC.RECONVERGENT B1 ;  /* 0x0000000000017941 */ /* 0x000fea0003800200 */
.L_x_13062:
        /* <DEDUP_REMOVED lines=18> */
.L_x_13073:
        /* <DEDUP_REMOVED lines=13> */
.L_x_13075:
[----:B------:R-:W-:Y:S05]  /*2f660*/  BSYNC.RECONVERGENT B3 ;  /* 0x0000000000037941 */ /* 0x000fea0003800200 */
.L_x_13074:
        /* <DEDUP_REMOVED lines=61> */
.L_x_13072:
[----:B------:R-:W-:Y:S05]  /*2fa40*/  BSYNC.RECONVERGENT B2 ;  /* 0x0000000000027941 */ /* 0x000fea0003800200 */
.L_x_13071:
        /* <DEDUP_REMOVED lines=11> */
.L_x_13070:
[----:B------:R-:W-:Y:S05]  /*2fb00*/  BSYNC.RECONVERGENT B1 ;  /* 0x0000000000017941 */ /* 0x000fea0003800200 */
.L_x_13069:
        /* <DEDUP_REMOVED lines=18> */
.L_x_13080:
        /* <DEDUP_REMOVED lines=13> */
.L_x_13082:
[----:B------:R-:W-:Y:S05]  /*2fd00*/  BSYNC.RECONVERGENT B3 ;  /* 0x0000000000037941 */ /* 0x000fea0003800200 */
.L_x_13081:
        /* <DEDUP_REMOVED lines=61> */
.L_x_13079:
[----:B------:R-:W-:Y:S05]  /*300e0*/  BSYNC.RECONVERGENT B2 ;  /* 0x0000000000027941 */ /* 0x000fea0003800200 */
.L_x_13078:
        /* <DEDUP_REMOVED lines=11> */
.L_x_13077:
[----:B------:R-:W-:Y:S05]  /*301a0*/  BSYNC.RECONVERGENT B1 ;  /* 0x0000000000017941 */ /* 0x000fea0003800200 */
.L_x_13076:
        /* <DEDUP_REMOVED lines=18> */
.L_x_13087:
        /* <DEDUP_REMOVED lines=13> */
.L_x_13089:
[----:B------:R-:W-:Y:S05]  /*303a0*/  BSYNC.RECONVERGENT B3 ;  /* 0x0000000000037941 */ /* 0x000fea0003800200 */
.L_x_13088:
        /* <DEDUP_REMOVED lines=61> */
.L_x_13086:
[----:B------:R-:W-:Y:S05]  /*30780*/  BSYNC.RECONVERGENT B2 ;  /* 0x0000000000027941 */ /* 0x000fea0003800200 */
.L_x_13085:
        /* <DEDUP_REMOVED lines=11> */
.L_x_13084:
[----:B------:R-:W-:Y:S05]  /*30840*/  BSYNC.RECONVERGENT B1 ;  /* 0x0000000000017941 */ /* 0x000fea0003800200 */
.L_x_13083:
        /* <DEDUP_REMOVED lines=18> */
.L_x_13094:
        /* <DEDUP_REMOVED lines=13> */
.L_x_13096:
[----:B------:R-:W-:Y:S05]  /*30a40*/  BSYNC.RECONVERGENT B3 ;  /* 0x0000000000037941 */ /* 0x000fea0003800200 */
.L_x_13095:
        /* <DEDUP_REMOVED lines=61> */
.L_x_13093:
[----:B------:R-:W-:Y:S05]  /*30e20*/  BSYNC.RECONVERGENT B2 ;  /* 0x0000000000027941 */ /* 0x000fea0003800200 */
.L_x_13092:
        /* <DEDUP_REMOVED lines=11> */
.L_x_13091:
[----:B------:R-:W-:Y:S05]  /*30ee0*/  BSYNC.RECONVERGENT B1 ;  /* 0x0000000000017941 */ /* 0x000fea0003800200 */
.L_x_13090:
        /* <DEDUP_REMOVED lines=18> */
.L_x_13101:
        /* <DEDUP_REMOVED lines=13> */
.L_x_13103:
[----:B------:R-:W-:Y:S05]  /*310e0*/  BSYNC.RECONVERGENT B3 ;  /* 0x0000000000037941 */ /* 0x000fea0003800200 */
.L_x_13102:
        /* <DEDUP_REMOVED lines=61> */
.L_x_13100:
[----:B------:R-:W-:Y:S05]  /*314c0*/  BSYNC.RECONVERGENT B2 ;  /* 0x0000000000027941 */ /* 0x000fea0003800200 */
.L_x_13099:
        /* <DEDUP_REMOVED lines=11> */
.L_x_13098:
[----:B------:R-:W-:Y:S05]  /*31580*/  BSYNC.RECONVERGENT B1 ;  /* 0x0000000000017941 */ /* 0x000fea0003800200 */
.L_x_13097:
        /* <DEDUP_REMOVED lines=18> */
.L_x_13108:
        /* <DEDUP_REMOVED lines=13> */
.L_x_13110:
[----:B------:R-:W-:Y:S05]  /*31780*/  BSYNC.RECONVERGENT B3 ;  /* 0x0000000000037941 */ /* 0x000fea0003800200 */
.L_x_13109:
        /* <DEDUP_REMOVED lines=61> */
.L_x_13107:
[----:B------:R-:W-:Y:S05]  /*31b60*/  BSYNC.RECONVERGENT B2 ;  /* 0x0000000000027941 */ /* 0x000fea0003800200 */
.L_x_13106:
        /* <DEDUP_REMOVED lines=11> */
.L_x_13105:
[----:B------:R-:W-:Y:S05]  /*31c20*/  BSYNC.RECONVERGENT B1 ;  /* 0x0000000000017941 */ /* 0x000fea0003800200 */
.L_x_13104:
        /* <DEDUP_REMOVED lines=18> */
.L_x_13115:
        /* <DEDUP_REMOVED lines=13> */
.L_x_13117:
[----:B------:R-:W-:Y:S05]  /*31e20*/  BSYNC.RECONVERGENT B3 ;  /* 0x0000000000037941 */ /* 0x000fea0003800200 */
.L_x_13116:
        /* <DEDUP_REMOVED lines=61> */
.L_x_13114:
[----:B------:R-:W-:Y:S05]  /*32200*/  BSYNC.RECONVERGENT B2 ;  /* 0x0000000000027941 */ /* 0x000fea0003800200 */
.L_x_13113:
        /* <DEDUP_REMOVED lines=11> */
.L_x_13112:
[----:B------:R-:W-:Y:S05]  /*322c0*/  BSYNC.RECONVERGENT B1 ;  /* 0x0000000000017941 */ /* 0x000fea0003800200 */
.L_x_13111:
[----:B------:R-:W-:Y:S02]  /*322d0*/  F2FP.F16.F32.PACK_AB R143, RZ, R182 ;  /* 0x000000b6ff8f723e */ /* 0x000fe400000000ff */
[----:B------:R-:W-:Y:S02]  /*322e0*/  PRMT R142, R208, 0x5410, R209 ;  /* 0x00005410d08e7816 */ /* 0x000fe400000000d1 */
[----:B------:R-:W-:Y:S02]  /*322f0*/  PRMT R141, R207, 0x5410, R206 ;  /* 0x00005410cf8d7816 */ /* 0x000fe400000000ce */
[----:B------:R-:W-:Y:S02]  /*32300*/  PRMT R140, R198, 0x5410, R197 ;  /* 0x00005410c68c7816 */ /* 0x000fe400000000c5 */
[----:B------:R-:W-:-:S07]  /*32310*/  PRMT R143, R210, 0x5410, R143 ;  /* 0x00005410d28f7816 */ /* 0x000fce000000008f */
.L_x_13061:
        /* <DEDUP_REMOVED lines=26> */
.L_x_13119:
[----:B------:R-:W-:Y:S05]  /*324c0*/  BSYNC.RECONVERGENT B1 ;  /* 0x0000000000017941 */ /* 0x000fea0003800200 */
.L_x_13118:
[----:B------:R-:W-:Y:S01]  /*324d0*/  IADD3 R204, PT, PT, R204, 0x20, RZ ;  /* 0x00000020cccc7810 */ /* 0x000fe20007ffe0ff */
[----:B------:R-:W-:-:S07]  /*324e0*/  VIADD R203, R203, 0x20 ;  /* 0x00000020cbcb7836 */ /* 0x000fce0000000000 */
.L_x_13003:
[----:B------:R-:W-:Y:S05]  /*324f0*/  BSYNC.RECONVERGENT B0 ;  /* 0x0000000000007941 */ /* 0x000fea0003800200 */
.L_x_13002:
        /* <DEDUP_REMOVED lines=36> */
.L_x_13127:
        /* <DEDUP_REMOVED lines=13> */
.L_x_13129:
[----:B------:R-:W-:Y:S05]  /*32810*/  BSYNC.RECONVERGENT B3 ;  /* 0x0000000000037941 */ /* 0x000fea0003800200 */
.L_x_13128:
        /* <DEDUP_REMOVED lines=61> */
.L_x_13126:
[----:B------:R-:W-:Y:S05]  /*32bf0*/  BSYNC.RECONVERGENT B2 ;  /* 0x0000000000027941 */ /* 0x000fea0003800200 */
.L_x_13125:
        /* <DEDUP_REMOVED lines=12> */
.L_x_13124:
[----:B------:R-:W-:Y:S05]  /*32cc0*/  BSYNC.RECONVERGENT B1 ;  /* 0x0000000000017941 */ /* 0x000fea0003800200 */
.L_x_13123:
        /* <DEDUP_REMOVED lines=22> */
.L_x_13134:
        /* <DEDUP_REMOVED lines=13> */
.L_x_13136:
[----:B------:R-:W-:Y:S05]  /*32f00*/  BSYNC.RECONVERGENT B3 ;  /* 0x0000000000037941 */ /* 0x000fea0003800200 */
.L_x_13135:
        /* <DEDUP_REMOVED lines=61> */
.L_x_13133:
[----:B------:R-:W-:Y:S05]  /*332e0*/  BSYNC.RECONVERGENT B2 ;  /* 0x0000000000027941 */ /* 0x000fea0003800200 */
.L_x_13132:
        /* <DEDUP_REMOVED lines=12> */
.L_x_13131:
[----:B------:R-:W-:Y:S05]  /*333b0*/  BSYNC.RECONVERGENT B1 ;  /* 0x0000000000017941 */ /* 0x000fea0003800200 */
.L_x_13130:
        /* <DEDUP_REMOVED lines=22> */
.L_x_13141:
        /* <DEDUP_REMOVED lines=13> */
.L_x_13143:
[----:B------:R-:W-:Y:S05]  /*335f0*/  BSYNC.RECONVERGENT B3 ;  /* 0x0000000000037941 */ /* 0x000fea0003800200 */
.L_x_13142:
        /* <DEDUP_REMOVED lines=61> */
.L_x_13140:
[----:B------:R-:W-:Y:S05]  /*339d0*/  BSYNC.RECONVERGENT B2 ;  /* 0x0000000000027941 */ /* 0x000fea0003800200 */
.L_x_13139:
        /* <DEDUP_REMOVED lines=12> */
.L_x_13138:
[----:B------:R-:W-:Y:S05]  /*33aa0*/  BSYNC.RECONVERGENT B1 ;  /* 0x0000000000017941 */ /* 0x000fea0003800200 */
.L_x_13137:
        /* <DEDUP_REMOVED lines=22> */
.L_x_13148:
        /* <DEDUP_REMOVED lines=13> */
.L_x_13150:
[----:B------:R-:W-:Y:S05]  /*33ce0*/  BSYNC.RECONVERGENT B3 ;  /* 0x0000000000037941 */ /* 0x000fea0003800200 */
.L_x_13149:
        /* <DEDUP_REMOVED lines=61> */
.L_x_13147:
[----:B------:R-:W-:Y:S05]  /*340c0*/  BSYNC.RECONVERGENT B2 ;  /* 0x0000000000027941 */ /* 0x000fea0003800200 */
.L_x_13146:
        /* <DEDUP_REMOVED lines=12> */
.L_x_13145:
[----:B------:R-:W-:Y:S05]  /*34190*/  BSYNC.RECONVERGENT B1 ;  /* 0x0000000000017941 */ /* 0x000fea0003800200 */
.L_x_13144:
        /* <DEDUP_REMOVED lines=22> */
.L_x_13155:
        /* <DEDUP_REMOVED lines=13> */
.L_x_13157:
[----:B------:R-:W-:Y:S05]  /*343d0*/  BSYNC.RECONVERGENT B3 ;  /* 0x0000000000037941 */ /* 0x000fea0003800200 */
.L_x_13156:
        /* <DEDUP_REMOVED lines=61> */
.L_x_13154:
[----:B------:R-:W-:Y:S05]  /*347b0*/  BSYNC.RECONVERGENT B2 ;  /* 0x0000000000027941 */ /* 0x000fea0003800200 */
.L_x_13153:
        /* <DEDUP_REMOVED lines=12> */
.L_x_13152:
[----:B------:R-:W-:Y:S05]  /*34880*/  BSYNC.RECONVERGENT B1 ;  /* 0x0000000000017941 */ /* 0x000fea0003800200 */
.L_x_13151:
        /* <DEDUP_REMOVED lines=22> */
.L_x_13162:
        /* <DEDUP_REMOVED lines=13> */
.L_x_13164:
[----:B------:R-:W-:Y:S05]  /*34ac0*/  BSYNC.RECONVERGENT B3 ;  /* 0x0000000000037941 */ /* 0x000fea0003800200 */
.L_x_13163:
        /* <DEDUP_REMOVED lines=61> */
.L_x_13161:
[----:B------:R-:W-:Y:S05]  /*34ea0*/  BSYNC.RECONVERGENT B2 ;  /* 0x0000000000027941 */ /* 0x000fea0003800200 */
.L_x_13160:
        /* <DEDUP_REMOVED lines=12> */
.L_x_13159:
[----:B------:R-:W-:Y:S05]  /*34f70*/  BSYNC.RECONVERGENT B1 ;  /* 0x0000000000017941 */ /* 0x000fea0003800200 */
.L_x_13158:
        /* <DEDUP_REMOVED lines=22> */
.L_x_13169:
        /* <DEDUP_REMOVED lines=13> */
.L_x_13171:
[----:B------:R-:W-:Y:S05]  /*351b0*/  BSYNC.RECONVERGENT B3 ;  /* 0x0000000000037941 */ /* 0x000fea0003800200 */
.L_x_13170:
        /* <DEDUP_REMOVED lines=61> */
.L_x_13168:
[----:B------:R-:W-:Y:S05]  /*35590*/  BSYNC.RECONVERGENT B2 ;  /* 0x0000000000027941 */ /* 0x000fea0003800200 */
.L_x_13167:
        /* <DEDUP_REMOVED lines=12> */
.L_x_13166:
[----:B------:R-:W-:Y:S05]  /*35660*/  BSYNC.RECONVERGENT B1 ;  /* 0x0000000000017941 */ /* 0x000fea0003800200 */
.L_x_13165:
        /* <DEDUP_REMOVED lines=22> */
.L_x_13176:
        /* <DEDUP_REMOVED lines=13> */
.L_x_13178:
[----:B------:R-:W-:Y:S05]  /*358a0*/  BSYNC.RECONVERGENT B3 ;  /* 0x0000000000037941 */ /* 0x000fea0003800200 */
.L_x_13177:
        /* <DEDUP_REMOVED lines=61> */
.L_x_13175:
[----:B------:R-:W-:Y:S05]  /*35c80*/  BSYNC.RECONVERGENT B2 ;  /* 0x0000000000027941 */ /* 0x000fea0003800200 */
.L_x_13174:
        /* <DEDUP_REMOVED lines=12> */
.L_x_13173:
[----:B------:R-:W-:Y:S05]  /*35d50*/  BSYNC.RECONVERGENT B1 ;  /* 0x0000000000017941 */ /* 0x000fea0003800200 */
.L_x_13172:
[----:B------:R-:W-:Y:S02]  /*35d60*/  F2FP.F16.F32.PACK_AB R143, RZ, R190 ;  /* 0x000000beff8f723e */ /* 0x000fe400000000ff */
[----:B------:R-:W-:Y:S02]  /*35d70*/  PRMT R142, R207, 0x5410, R208 ;  /* 0x00005410cf8e7816 */ /* 0x000fe400000000d0 */
[----:B------:R-:W-:Y:S02]  /*35d80*/  PRMT R141, R205, 0x5410, R206 ;  /* 0x00005410cd8d7816 */ /* 0x000fe400000000ce */
[----:B------:R-:W-:Y:S02]  /*35d90*/  PRMT R140, R197, 0x5410, R196 ;  /* 0x00005410c58c7816 */ /* 0x000fe400000000c4 */
[----:B------:R-:W-:Y:S01]  /*35da0*/  PRMT R143, R210, 0x5410, R143 ;  /* 0x00005410d28f7816 */ /* 0x000fe2000000008f */
[----:B------:R-:W-:Y:S06]  /*35db0*/  BRA `(.L_x_13179) ;  /* 0x0000003400607947 */ /* 0x000fec0003800000 */
.L_x_13122:
        /* <DEDUP_REMOVED lines=21> */
.L_x_13184:
        /* <DEDUP_REMOVED lines=13> */
.L_x_13186:
[----:B------:R-:W-:Y:S05]  /*35fe0*/  BSYNC.RECONVERGENT B3 ;  /* 0x0000000000037941 */ /* 0x000fea0003800200 */
.L_x_13185:
        /* <DEDUP_REMOVED lines=60> */
.L_x_13183:
[----:B------:R-:W-:Y:S05]  /*363b0*/  BSYNC.RECONVERGENT B2 ;  /* 0x0000000000027941 */ /* 0x000fea0003800200 */
.L_x_13182:
        /* <DEDUP_REMOVED lines=10> */
[----:B------:R-:W-:-:S07]  /*36460*/  FMUL.FTZ R183, R28, R183 ;  /* 0x000000b71cb77220 */ /* 0x000fce0000410000 */
.L_x_13181:
[----:B------:R-:W-:Y:S05]  /*36470*/  BSYNC.RECONVERGENT B1 ;  /* 0x0000000000017941 */ /* 0x000fea0003800200 */
.L_x_13180:
        /* <DEDUP_REMOVED lines=18> */
.L_x_13191:
        /* <DEDUP_REMOVED lines=13> */
.L_x_13193:
[----:B------:R-:W-:Y:S05]  /*36670*/  BSYNC.RECONVERGENT B3 ;  /* 0x0000000000037941 */ /* 0x000fea0003800200 */
.L_x_13192:
        /* <DEDUP_REMOVED lines=61> */
.L_x_13190:
[----:B------:R-:W-:Y:S05]  /*36a50*/  BSYNC.RECONVERGENT B2 ;  /* 0x0000000000027941 */ /* 0x000fea0003800200 */
.L_x_13189:
[----:B------:R-:W-:Y:S01]  /*36a60*/  I2FP.F32.U32 R21, R21 ;  /* 0x0000001500157245 */ /* 0x000fe20000201000 */
[----:B------:R-:W-:Y:S02]  /*36a70*/  HFMA2 R140, -RZ, RZ, 0.1171875, 0 ;  /* 0x2f800000ff8c7431 */ /* 0x000fe400000001ff */
[----:B-----5:R-:W-:-:S03]  /*36a80*/  HADD2.F32 R141, -RZ, R40.H1_H1 ;  /* 0x30000028ff8d7230 */ /* 0x020fc60000004100 */
[----:B------:R-:W-:Y:S02]  /*36a90*/  FFMA.FTZ R21, R21, R140, 1.1641532182693481445e-10 ;  /* 0x2f00000015157423 */ /* 0x000fe4000001008c */
[----:B------:R-:W-:-:S04]  /*36aa0*/  FMUL.FTZ R141, R141, UR11 ;  /* 0x0000000b8d8d7c20 */ /* 0x000fc80008410000 */
[----:B------:R-:W-:Y:S01]  /*36ab0*/  FMUL.FTZ R141, R141, UR10 ;  /* 0x0000000a8d8d7c20 */ /* 0x000fe20008410000 */
[----:B------:R-:W-:-:S04]  /*36ac0*/  FSETP.GTU.FTZ.AND P1, PT, R21, UR8, PT ;  /* 0x0000000815007c0b */ /* 0x000fc8000bf3c000 */
[----:B------:R-:W-:Y:S01]  /*36ad0*/  FSEL R184, R141, RZ, !P1 ;  /* 0x000000ff8db87208 */ /* 0x000fe20004800000 */
[----:B------:R-:W-:Y:S01]  /*36ae0*/  HADD2.F32 R141, -RZ, R44.H1_H1 ;  /* 0x3000002cff8d7230 */ /* 0x000fe20000004100 */
[----:B------:R-:W-:-:S04]  /*36af0*/  SEL R21, RZ, 0x1, P1 ;  /* 0x00000001ff157807 */ /* 0x000fc80000800000 */
[----:B------:R-:W-:-:S07]  /*36b00*/  FMUL.FTZ R184, R141, R184 ;  /* 0x000000b88db87220 */ /* 0x000fce0000410000 */
.L_x_13188:
[----:B------:R-:W-:Y:S05]  /*36b10*/  BSYNC.RECONVERGENT B1 ;  /* 0x0000000000017941 */ /* 0x000fea0003800200 */
.L_x_13187:
        /* <DEDUP_REMOVED lines=18> */
.L_x_13198:
        /* <DEDUP_REMOVED lines=13> */
.L_x_13200:
[----:B------:R-:W-:Y:S05]  /*36d10*/  BSYNC.RECONVERGENT B3 ;  /* 0x0000000000037941 */ /* 0x000fea0003800200 */
.L_x_13199:
        /* <DEDUP_REMOVED lines=61> */
.L_x_13197:
[----:B------:R-:W-:Y:S05]  /*370f0*/  BSYNC.RECONVERGENT B2 ;  /* 0x0000000000027941 */ /* 0x000fea0003800200 */
.L_x_13196:
        /* <DEDUP_REMOVED lines=11> */
.L_x_13195:
[----:B------:R-:W-:Y:S05]  /*371b0*/  BSYNC.RECONVERGENT B1 ;  /* 0x0000000000017941 */ /* 0x000fea0003800200 */
.L_x_13194:
        /* <DEDUP_REMOVED lines=18> */
.L_x_13205:
        /* <DEDUP_REMOVED lines=13> */
.L_x_13207:
[----:B------:R-:W-:Y:S05]  /*373b0*/  BSYNC.RECONVERGENT B3 ;  /* 0x0000000000037941 */ /* 0x000fea0003800200 */
.L_x_13206:
        /* <DEDUP_REMOVED lines=61> */
.L_x_13204:
[----:B------:R-:W-:Y:S05]  /*37790*/  BSYNC.RECONVERGENT B2 ;  /* 0x0000000000027941 */ /* 0x000fea0003800200 */
.L_x_13203:
        /* <DEDUP_REMOVED lines=11> */
.L_x_13202:
[----:B------:R-:W-:Y:S05]  /*37850*/  BSYNC.RECONVERGENT B1 ;  /* 0x0000000000017941 */ /* 0x000fea0003800200 */
.L_x_13201:
        /* <DEDUP_REMOVED lines=18> */
.L_x_13212:
        /* <DEDUP_REMOVED lines=13> */
.L_x_13214:
[----:B------:R-:W-:Y:S05]  /*37a50*/  BSYNC.RECONVERGENT B3 ;  /* 0x0000000000037941 */ /* 0x000fea0003800200 */
.L_x_13213:
        /* <DEDUP_REMOVED lines=61> */
.L_x_13211:
[----:B------:R-:W-:Y:S05]  /*37e30*/  BSYNC.RECONVERGENT B2 ;  /* 0x0000000000027941 */ /* 0x000fea0003800200 */
.L_x_13210:
        /* <DEDUP_REMOVED lines=11> */
.L_x_13209:
[----:B------:R-:W-:Y:S05]  /*37ef0*/  BSYNC.RECONVERGENT B1 ;  /* 0x0000000000017941 */ /* 0x000fea0003800200 */
.L_x_13208:
        /* <DEDUP_REMOVED lines=18> */
.L_x_13219:
        /* <DEDUP_REMOVED lines=13> */
.L_x_13221:
[----:B------:R-:W-:Y:S05]  /*380f0*/  BSYNC.RECONVERGENT B3 ;  /* 0x0000000000037941 */ /* 0x000fea0003800200 */
.L_x_13220:
        /* <DEDUP_REMOVED lines=61> */
.L_x_13218:
[----:B------:R-:W-:Y:S05]  /*384d0*/  BSYNC.RECONVERGENT B2 ;  /* 0x0000000000027941 */ /* 0x000fea0003800200 */
.L_x_13217:
        /* <DEDUP_REMOVED lines=11> */
.L_x_13216:
[----:B------:R-:W-:Y:S05]  /*38590*/  BSYNC.RECONVERGENT B1 ;  /* 0x0000000000017941 */ /* 0x000fea0003800200 */
.L_x_13215:
        /* <DEDUP_REMOVED lines=18> */
.L_x_13226:
        /* <DEDUP_REMOVED lines=13> */
.L_x_13228:
[----:B------:R-:W-:Y:S05]  /*38790*/  BSYNC.RECONVERGENT B3 ;  /* 0x0000000000037941 */ /* 0x000fea0003800200 */
.L_x_13227:
        /* <DEDUP_REMOVED lines=61> */
.L_x_13225:
[----:B------:R-:W-:Y:S05]  /*38b70*/  BSYNC.RECONVERGENT B2 ;  /* 0x0000000000027941 */ /* 0x000fea0003800200 */
.L_x_13224:
        /* <DEDUP_REMOVED lines=11> */
.L_x_13223:
[----:B------:R-:W-:Y:S05]  /*38c30*/  BSYNC.RECONVERGENT B1 ;  /* 0x0000000000017941 */ /* 0x000fea0003800200 */
.L_x_13222:
        /* <DEDUP_REMOVED lines=18> */
.L_x_13233:
        /* <DEDUP_REMOVED lines=13> */
.L_x_13235:
[----:B------:R-:W-:Y:S05]  /*38e30*/  BSYNC.RECONVERGENT B3 ;  /* 0x0000000000037941 */ /* 0x000fea0003800200 */
.L_x_13234:
        /* <DEDUP_REMOVED lines=61> */
.L_x_13232:
[----:B------:R-:W-:Y:S05]  /*39210*/  BSYNC.RECONVERGENT B2 ;  /* 0x0000000000027941 */ /* 0x000fea0003800200 */
.L_x_13231:
        /* <DEDUP_REMOVED lines=11> */
.L_x_13230:
[----:B------:R-:W-:Y:S05]  /*392d0*/  BSYNC.RECONVERGENT B1 ;  /* 0x0000000000017941 */ /* 0x000fea0003800200 */
.L_x_13229:
[----:B------:R-:W-:Y:S01]  /*392e0*/  F2FP.F16.F32.PACK_AB R143, RZ, R190 ;  /* 0x000000beff8f723e */ /* 0x000fe200000000ff */
[----:B------:R-:W-:Y:S01]  /*392f0*/  IMAD.MOV.U32 R198, RZ, RZ, R208 ;  /* 0x000000ffffc67224 */ /* 0x000fe200078e00d0 */
[----:B------:R-:W-:Y:S02]  /*39300*/  PRMT R142, R207, 0x5410, R209 ;  /* 0x00005410cf8e7816 */ /* 0x000fe400000000d1 */
[----:B------:R-:W-:Y:S02]  /*39310*/  PRMT R141, R206, 0x5410, R205 ;  /* 0x00005410ce8d7816 */ /* 0x000fe400000000cd */
[----:B------:R-:W-:Y:S02]  /*39320*/  PRMT R140, R197, 0x5410, R196 ;  /* 0x00005410c58c7816 */ /* 0x000fe400000000c4 */
[----:B------:R-:W-:-:S07]  /*39330*/  PRMT R143, R210, 0x5410, R143 ;  /* 0x00005410d28f7816 */ /* 0x000fce000000008f */
.L_x_13179:
[----:B------:R-:W0:Y:S02]  /*39340*/  LDC.64 R194, c[0x0][0x3a8] ;  /* 0x0000ea00ffc27b82 */ /* 0x000e240000000a00 */
[----:B0-----:R-:W-:-:S05]  /*39350*/  IMAD.WIDE.U32 R194, R204, 0x10, R194 ;  /* 0x00000010ccc27825 */ /* 0x001fca00078e00c2 */
[----:B------:R2:W-:Y:S01]  /*39360*/  STG.E.128 desc[UR6][R194.64], R140 ;  /* 0x0000008cc2007986 */ /* 0x0005e2000c101d06 */
[----:B------:R-:W-:Y:S05]  /*39370*/  @!P0 BRA `(.L_x_13121) ;  /* 0x0000000000508947 */ /* 0x000fea0003800000 */
[----:B--2---:R-:W-:Y:S01]  /*39380*/  SHF.L.U32 R143, R11, 0x10, RZ ;  /* 0x000000100b8f7819 */ /* 0x004fe200000006ff */
        /* <DEDUP_REMOVED lines=19> */
.L_x_13121:
[----:B------:R-:W-:Y:S05]  /*394c0*/  BSYNC.RECONVERGENT B0 ;  /* 0x0000000000007941 */ /* 0x000fea0003800200 */
.L_x_13120:
        /* <DEDUP_REMOVED lines=233> */
.L_x_13265:
[----:B------:R-:W-:Y:S01]  /*3a360*/  LOP3.LUT P1, RZ, R200, 0x1f, RZ, 0xc0, !PT ;  /* 0x0000001fc8ff7812 */ /* 0x000fe2000782c0ff */
[----:B-1----:R-:W-:Y:S01]  /*3a370*/  FADD.FTZ R203, R196, R197 ;  /* 0x000000c5c4cb7221 */ /* 0x002fe20000010000 */
[----:B0-----:R-:W-:Y:S01]  /*3a380*/  FMUL.FTZ R196, R195, R195 ;  /* 0x000000c3c3c47220 */ /* 0x001fe20000410000 */
[----:B------:R-:W-:Y:S01]  /*3a390*/  ISETP.NE.AND P0, PT, RZ, UR9, PT ;  /* 0x00000009ff007c0c */ /* 0x000fe2000bf05270 */
[----:B------:R-:W-:Y:S01]  /*3a3a0*/  BSSY.RECONVERGENT B0, `(.L_x_13237) ;  /* 0x00001af000007945 */ /* 0x000fe20003800200 */
[----:B------:R-:W-:Y:S02]  /*3a3b0*/  FFMA.FTZ R194, R203, R194, UR12 ;  /* 0x0000000ccbc27e23 */ /* 0x000fe400080100c2 */
[----:B------:R-:W-:-:S05]  /*3a3c0*/  FSEL R197, R196, RZ, P0 ;  /* 0x000000ffc4c57208 */ /* 0x000fca0000000000 */
[----:B------:R-:W-:Y:S01]  /*3a3d0*/  FADD.FTZ R197, R194, R197 ;  /* 0x000000c5c2c57221 */ /* 0x000fe20000010000 */
[----:B------:R-:W0:Y:S05]  /*3a3e0*/  @!P1 LDC.64 R142, c[0x0][0x3c0] ;  /* 0x0000f000ff8e9b82 */ /* 0x000e2a0000000a00 */
[----:B------:R-:W1:Y:S03]  /*3a3f0*/  MUFU.RSQ R197, R197 ;  /* 0x000000c500c57308 */ /* 0x000e660000001400 */
[----:B------:R-:W2:Y:S01]  /*3a400*/  @!P1 LDC.64 R140, c[0x0][0x3c8] ;  /* 0x0000f200ff8c9b82 */ /* 0x000ea20000000a00 */
[----:B0-----:R-:W-:-:S05]  /*3a410*/  @!P1 IMAD.WIDE R142, R32, 0x4, R142 ;  /* 0x00000004208e9825 */ /* 0x001fca00078e028e */
[----:B------:R0:W-:Y:S01]  /*3a420*/  @!P1 STG.E desc[UR6][R142.64], R195 ;  /* 0x000000c38e009986 */ /* 0x0001e2000c101906 */
[----:B--2---:R-:W-:-:S05]  /*3a430*/  @!P1 IMAD.WIDE R140, R32, 0x4, R140 ;  /* 0x00000004208c9825 */ /* 0x004fca00078e028c */
[----:B-1----:R0:W-:Y:S01]  /*3a440*/  @!P1 STG.E desc[UR6][R140.64], R197 ;  /* 0x000000c58c009986 */ /* 0x0021e2000c101906 */
[----:B-----5:R-:W-:-:S13]  /*3a450*/  ISETP.GE.AND P1, PT, R199, 0x1, PT ;  /* 0x00000001c700780c */ /* 0x020fda0003f26270 */
[----:B0-----:R-:W-:Y:S05]  /*3a460*/  @!P1 BRA `(.L_x_13238) ;  /* 0x0000001800889947 */ /* 0x001fea0003800000 */
[----:B------:R-:W-:Y:S01]  /*3a470*/  VIADD R140, R199, 0xffffffff ;  /* 0xffffffffc78c7836 */ /* 0x000fe20000000000 */
[----:B------:R-:W-:Y:S01]  /*3a480*/  BSSY.RECONVERGENT B1, `(.L_x_13239) ;  /* 0x0000037000017945 */ /* 0x000fe20003800200 */
[----:B------:R-:W-:Y:S02]  /*3a490*/  FSEL R203, R195, RZ, !P0 ;  /* 0x000000ffc3cb7208 */ /* 0x000fe40004000000 */
        /* <DEDUP_REMOVED lines=53> */
.L_x_13240:
[----:B------:R-:W-:Y:S05]  /*3a7f0*/  BSYNC.RECONVERGENT B1 ;  /* 0x0000000000017941 */ /* 0x000fea0003800200 */
.L_x_13239:
[----:B------:R-:W-:Y:S01]  /*3a800*/  LOP3.LUT P0, RZ, R191, 0x200, RZ, 0xc0, !PT ;  /* 0x00000200bfff7812 */ /* 0x000fe2000780c0ff */
        /* <DEDUP_REMOVED lines=50> */
.L_x_13242:
[----:B------:R-:W-:Y:S05]  /*3ab30*/  BSYNC.RECONVERGENT B1 ;  /* 0x0000000000017941 */ /* 0x000fea0003800200 */
.L_x_13241:
[----:B------:R-:W-:Y:S01]  /*3ab40*/  LOP3.LUT P0, RZ, R191, 0x100, RZ, 0xc0, !PT ;  /* 0x00000100bfff7812 */ /* 0x000fe2000780c0ff */
        /* <DEDUP_REMOVED lines=50> */
.L_x_13244:
[----:B------:R-:W-:Y:S05]  /*3ae70*/  BSYNC.RECONVERGENT B1 ;  /* 0x0000000000017941 */ /* 0x000fea0003800200 */
.L_x_13243:
[----:B------:R-:W-:Y:S01]  /*3ae80*/  LOP3.LUT P0, RZ, R191, 0x80, RZ, 0xc0, !PT ;  /* 0x00000080bfff7812 */ /* 0x000fe2000780c0ff */
        /* <DEDUP_REMOVED lines=50> */
.L_x_13246:
[----:B------:R-:W-:Y:S05]  /*3b1b0*/  BSYNC.RECONVERGENT B1 ;  /* 0x0000000000017941 */ /* 0x000fea0003800200 */
.L_x_13245:
[----:B------:R-:W-:Y:S01]  /*3b1c0*/  LOP3.LUT P0, RZ, R191, 0x40, RZ, 0xc0, !PT ;  /* 0x00000040bfff7812 */ /* 0x000fe2000780c0ff */
        /* <DEDUP_REMOVED lines=50> */
.L_x_13248:
[----:B------:R-:W-:Y:S05]  /*3b4f0*/  BSYNC.RECONVERGENT B1 ;  /* 0x0000000000017941 */ /* 0x000fea0003800200 */
.L_x_13247:
[----:B------:R-:W-:Y:S01]  /*3b500*/  LOP3.LUT P0, RZ, R191, 0x20, RZ, 0xc0, !PT ;  /* 0x00000020bfff7812 */ /* 0x000fe2000780c0ff */
        /* <DEDUP_REMOVED lines=50> */
.L_x_13250:
[----:B------:R-:W-:Y:S05]  /*3b830*/  BSYNC.RECONVERGENT B1 ;  /* 0x0000000000017941 */ /* 0x000fea0003800200 */
.L_x_13249:
        /* <DEDUP_REMOVED lines=51> */
.L_x_13252:
[----:B------:R-:W-:Y:S05]  /*3bb70*/  BSYNC.RECONVERGENT B1 ;  /* 0x0000000000017941 */ /* 0x000fea0003800200 */
.L_x_13251:
        /* <DEDUP_REMOVED lines=41> */
[----:B0-----:R-:W-:-:S04]  /*3be10*/  IMAD.WIDE.U32 R194, R199, 0x10, R194 ;  /* 0x00000010c7c27825 */ /* 0x001fc800078e00c2 */
[----:B------:R-:W-:Y:S01]  /*3be20*/  FFMA.FTZ R203, R204, R203, R205 ;  /* 0x000000cbcccb7223 */ /* 0x000fe200000100cd */
[----:B------:R-:W-:Y:S01]  /*3be30*/  FFMA.FTZ R197, R142, R141, R143 ;  /* 0x0000008d8ec57223 */ /* 0x000fe2000001008f */
[----:B------:R-:W-:-:S03]  /*3be40*/  F2FP.F16.F32.PACK_AB R143, R211, R206 ;  /* 0x000000ced38f723e */ /* 0x000fc600000000ff */
[----:B------:R-:W-:Y:S02]  /*3be50*/  F2FP.F16.F32.PACK_AB R142, R203, R202 ;  /* 0x000000cacb8e723e */ /* 0x000fe400000000ff */
[----:B------:R-:W-:Y:S02]  /*3be60*/  F2FP.F16.F32.PACK_AB R141, R201, R196 ;  /* 0x000000c4c98d723e */ /* 0x000fe400000000ff */
[----:B------:R-:W-:-:S05]  /*3be70*/  F2FP.F16.F32.PACK_AB R140, R197, R140 ;  /* 0x0000008cc58c723e */ /* 0x000fca00000000ff */
[----:B------:R0:W-:Y:S02]  /*3be80*/  STG.E.128 desc[UR6][R194.64], R140 ;  /* 0x0000008cc2007986 */ /* 0x0001e4000c101d06 */
.L_x_13238:
[----:B------:R-:W-:Y:S05]  /*3be90*/  BSYNC.RECONVERGENT B0 ;  /* 0x0000000000007941 */ /* 0x000fea0003800200 */
.L_x_13237:
[----:B01234-:R-:W0:Y:S02]  /*3bea0*/  LDC.64 R140, c[0x0][0x380] ;  /* 0x0000e000ff8c7b82 */ /* 0x01fe240000000a00 */
[----:B0-----:R-:W-:-:S05]  /*3beb0*/  IMAD R32, R140, 0x4, R32 ;  /* 0x000000048c207824 */ /* 0x001fca00078e0220 */
[----:B------:R-:W-:-:S13]  /*3bec0*/  ISETP.GE.AND P0, PT, R32, R141, PT ;  /* 0x0000008d2000720c */ /* 0x000fda0003f06270 */
[----:B------:R-:W-:Y:S05]  /*3bed0*/  @!P0 BRA `(.L_x_13253) ;  /* 0xfffffc5400348947 */ /* 0x000fea000383ffff */
[----:B------:R-:W-:Y:S05]  /*3bee0*/  EXIT ;  /* 0x000000000000794d */ /* 0x000fea0003800000 */
.L_x_13236:
        /* <DEDUP_REMOVED lines=8> */
.L_x_13255:
[----:B------:R-:W-:Y:S05]  /*3bf70*/  BSYNC B0 ;  /* 0x0000000000007941 */ /* 0x000fea0003800000 */
.L_x_13254:
[----:B------:R-:W-:Y:S01]  /*3bf80*/  MOV R141, R197 ;  /* 0x000000c5008d7202 */ /* 0x000fe20000000f00 */
[----:B------:R-:W-:Y:S02]  /*3bf90*/  HFMA2 R205, -RZ, RZ, 0, 1.1920928955078125e-07 ;  /* 0x00000002ffcd7431 */ /* 0x000fe400000001ff */
[----:B------:R-:W-:Y:S01]  /*3bfa0*/  IMAD.MOV.U32 R206, RZ, RZ, 0x1f ;  /* 0x0000001fffce7424 */ /* 0x000fe200078e00ff */
[----:B------:R-:W-:Y:S01]  /*3bfb0*/  MOV R203, 0xffffffff ;  /* 0xffffffff00cb7802 */ /* 0x000fe20000000f00 */
[----:B------:R-:W-:-:S04]  /*3bfc0*/  FADD.FTZ R141, R140, R141 ;  /* 0x0000008d8c8d7221 */ /* 0x000fc80000010000 */
[----:B------:R-:W-:-:S07]  /*3bfd0*/  IMAD.MOV.U32 R204, RZ, RZ, R141 ;  /* 0x000000ffffcc7224 */ /* 0x000fce00078e008d */
[----:B------:R-:W-:Y:S05]  /*3bfe0*/  WARPSYNC.COLLECTIVE R203, `(.L_x_13256) ;  /* 0x00000000cb087348 */ /* 0x000fea0003c00000 */
[----:B------:R0:W1:Y:S02]  /*3bff0*/  SHFL.BFLY P6, R197, R204, R205, R206 ;  /* 0x0c0000cdccc57389 */ /* 0x00006400000c00ce */
[----:B01----:R-:W-:Y:S05]  /*3c000*/  ENDCOLLECTIVE ;  /* 0x000000000000791b */ /* 0x003fea0003800000 */
.L_x_13256:
[----:B------:R-:W-:Y:S02]  /*3c010*/  IMAD.MOV.U32 R205, RZ, RZ, 0x4 ;  /* 0x00000004ffcd7424 */ /* 0x000fe400078e00ff */
[----:B------:R-:W-:-:S04]  /*3c020*/  IMAD.MOV.U32 R142, RZ, RZ, R197 ;  /* 0x000000ffff8e7224 */ /* 0x000fc800078e00c5 */
[----:B------:R-:W-:-:S05]  /*3c030*/  FADD.FTZ R142, R141, R142 ;  /* 0x0000008e8d8e7221 */ /* 0x000fca0000010000 */
[----:B------:R-:W-:-:S07]  /*3c040*/  MOV R204, R142 ;  /* 0x0000008e00cc7202 */ /* 0x000fce0000000f00 */
[----:B------:R-:W-:Y:S05]  /*3c050*/  WARPSYNC.COLLECTIVE R203, `(.L_x_13257) ;  /* 0x00000000cb087348 */ /* 0x000fea0003c00000 */
[----:B------:R0:W1:Y:S02]  /*3c060*/  SHFL.BFLY P6, R197, R204, R205, R206 ;  /* 0x0c0000cdccc57389 */ /* 0x00006400000c00ce */
[----:B01----:R-:W-:Y:S05]  /*3c070*/  ENDCOLLECTIVE ;  /* 0x000000000000791b */ /* 0x003fea0003800000 */
.L_x_13257:
[----:B------:R-:W-:Y:S01]  /*3c080*/  HFMA2 R205, -RZ, RZ, 0, 4.76837158203125e-07 ;  /* 0x00000008ffcd7431 */ /* 0x000fe200000001ff */
[----:B------:R-:W-:-:S05]  /*3c090*/  MOV R143, R197 ;  /* 0x000000c5008f7202 */ /* 0x000fca0000000f00 */
[----:B------:R-:W-:-:S04]  /*3c0a0*/  FADD.FTZ R143, R142, R143 ;  /* 0x0000008f8e8f7221 */ /* 0x000fc80000010000 */
[----:B------:R-:W-:-:S07]  /*3c0b0*/  IMAD.MOV.U32 R204, RZ, RZ, R143 ;  /* 0x000000ffffcc7224 */ /* 0x000fce00078e008f */
[----:B------:R-:W-:Y:S05]  /*3c0c0*/  WARPSYNC.COLLECTIVE R203, `(.L_x_13258) ;  /* 0x00000000cb087348 */ /* 0x000fea0003c00000 */
[----:B------:R0:W1:Y:S02]  /*3c0d0*/  SHFL.BFLY P6, R197, R204, R205, R206 ;  /* 0x0c0000cdccc57389 */ /* 0x00006400000c00ce */
[----:B01----:R-:W-:Y:S05]  /*3c0e0*/  ENDCOLLECTIVE ;  /* 0x000000000000791b */ /* 0x003fea0003800000 */
.L_x_13258:
[----:B------:R-:W-:Y:S02]  /*3c0f0*/  IMAD.MOV.U32 R205, RZ, RZ, 0x10 ;  /* 0x00000010ffcd7424 */ /* 0x000fe400078e00ff */
[----:B------:R-:W-:-:S04]  /*3c100*/  IMAD.MOV.U32 R194, RZ, RZ, R197 ;  /* 0x000000ffffc27224 */ /* 0x000fc800078e00c5 */
[----:B------:R-:W-:Y:S02]  /*3c110*/  FADD.FTZ R196, R143, R194 ;  /* 0x000000c28fc47221 */ /* 0x000fe40000010000 */
[----:B------:R-:W0:Y:S03]  /*3c120*/  LDC R194, c[0x0][0x400] ;  /* 0x00010000ffc27b82 */ /* 0x000e260000000800 */
[----:B------:R-:W-:-:S07]  /*3c130*/  MOV R204, R196 ;  /* 0x000000c400cc7202 */ /* 0x000fce0000000f00 */
[----:B0-----:R-:W-:Y:S05]  /*3c140*/  WARPSYNC.COLLECTIVE R203, `(.L_x_13259) ;  /* 0x00000000cb087348 */ /* 0x001fea0003c00000 */
[----:B------:R1:W2:Y:S02]  /*3c150*/  SHFL.BFLY P6, R197, R204, R205, R206 ;  /* 0x0c0000cdccc57389 */ /* 0x0002a400000c00ce */
[----:B012---:R-:W-:Y:S05]  /*3c160*/  ENDCOLLECTIVE ;  /* 0x000000000000791b */ /* 0x007fea0003800000 */
.L_x_13259:
[----:B------:R-:W-:Y:S01]  /*3c170*/  HFMA2 R205, -RZ, RZ, 0, 5.9604644775390625e-08 ;  /* 0x00000001ffcd7431 */ /* 0x000fe200000001ff */
[----:B------:R-:W-:Y:S02]  /*3c180*/  MOV R195, R197 ;  /* 0x000000c500c37202 */ /* 0x000fe40000000f00 */
        /* <DEDUP_REMOVED lines=132> */
[----:B------:R-:W-:-:S04]  /*3c9d0*/  @P6 FFMA.FTZ R140, R142, R142, R141 ;  /* 0x0000008e8e8c6223 */ /* 0x000fc8000001008d */
[----:B------:R-:W-:-:S07]  /*3c9e0*/  IMAD.MOV.U32 R204, RZ, RZ, R140 ;  /* 0x000000ffffcc7224 */ /* 0x000fce00078e008c */
[----:B------:R-:W-:Y:S05]  /*3c9f0*/  WARPSYNC.COLLECTIVE R203, `(.L_x_13260) ;  /* 0x00000000cb087348 */ /* 0x000fea0003c00000 */
[----:B------:R0:W1:Y:S02]  /*3ca00*/  SHFL.BFLY P6, R197, R204, R205, R206 ;  /* 0x0c0000cdccc57389 */ /* 0x00006400000c00ce */
[----:B01----:R-:W-:Y:S05]  /*3ca10*/  ENDCOLLECTIVE ;  /* 0x000000000000791b */ /* 0x003fea0003800000 */
.L_x_13260:
[----:B------:R-:W-:Y:S02]  /*3ca20*/  IMAD.MOV.U32 R205, RZ, RZ, 0x2 ;  /* 0x00000002ffcd7424 */ /* 0x000fe400078e00ff */
[----:B------:R-:W-:-:S04]  /*3ca30*/  IMAD.MOV.U32 R141, RZ, RZ, R197 ;  /* 0x000000ffff8d7224 */ /* 0x000fc800078e00c5 */
[----:B------:R-:W-:-:S05]  /*3ca40*/  FADD.FTZ R141, R140, R141 ;  /* 0x0000008d8c8d7221 */ /* 0x000fca0000010000 */
[----:B------:R-:W-:-:S07]  /*3ca50*/  MOV R204, R141 ;  /* 0x0000008d00cc7202 */ /* 0x000fce0000000f00 */
[----:B------:R-:W-:Y:S05]  /*3ca60*/  WARPSYNC.COLLECTIVE R203, `(.L_x_13261) ;  /* 0x00000000cb087348 */ /* 0x000fea0003c00000 */
[----:B------:R0:W1:Y:S02]  /*3ca70*/  SHFL.BFLY P6, R197, R204, R205, R206 ;  /* 0x0c0000cdccc57389 */ /* 0x00006400000c00ce */
[----:B01----:R-:W-:Y:S05]  /*3ca80*/  ENDCOLLECTIVE ;  /* 0x000000000000791b */ /* 0x003fea0003800000 */
.L_x_13261:
[----:B------:R-:W-:Y:S01]  /*3ca90*/  HFMA2 R205, -RZ, RZ, 0, 2.384185791015625e-07 ;  /* 0x00000004ffcd7431 */ /* 0x000fe200000001ff */
[----:B------:R-:W-:-:S05]  /*3caa0*/  MOV R142, R197 ;  /* 0x000000c5008e7202 */ /* 0x000fca0000000f00 */
[----:B------:R-:W-:-:S04]  /*3cab0*/  FADD.FTZ R142, R141, R142 ;  /* 0x0000008e8d8e7221 */ /* 0x000fc80000010000 */
[----:B------:R-:W-:-:S07]  /*3cac0*/  IMAD.MOV.U32 R204, RZ, RZ, R142 ;  /* 0x000000ffffcc7224 */ /* 0x000fce00078e008e */
[----:B------:R-:W-:Y:S05]  /*3cad0*/  WARPSYNC.COLLECTIVE R203, `(.L_x_13262) ;  /* 0x00000000cb087348 */ /* 0x000fea0003c00000 */
[----:B------:R0:W1:Y:S02]  /*3cae0*/  SHFL.BFLY P6, R197, R204, R205, R206 ;  /* 0x0c0000cdccc57389 */ /* 0x00006400000c00ce */
[----:B01----:R-:W-:Y:S05]  /*3caf0*/  ENDCOLLECTIVE ;  /* 0x000000000000791b */ /* 0x003fea0003800000 */
.L_x_13262:
[----:B------:R-:W-:Y:S02]  /*3cb00*/  IMAD.MOV.U32 R205, RZ, RZ, 0x8 ;  /* 0x00000008ffcd7424 */ /* 0x000fe400078e00ff */
[----:B------:R-:W-:-:S04]  /*3cb10*/  IMAD.MOV.U32 R143, RZ, RZ, R197 ;  /* 0x000000ffff8f7224 */ /* 0x000fc800078e00c5 */
[----:B------:R-:W-:-:S05]  /*3cb20*/  FADD.FTZ R143, R142, R143 ;  /* 0x0000008f8e8f7221 */ /* 0x000fca0000010000 */
[----:B------:R-:W-:-:S07]  /*3cb30*/  MOV R204, R143 ;  /* 0x0000008f00cc7202 */ /* 0x000fce0000000f00 */
[----:B------:R-:W-:Y:S05]  /*3cb40*/  WARPSYNC.COLLECTIVE R203, `(.L_x_13263) ;  /* 0x00000000cb087348 */ /* 0x000fea0003c00000 */
[----:B------:R0:W1:Y:S02]  /*3cb50*/  SHFL.BFLY P6, R197, R204, R205, R206 ;  /* 0x0c0000cdccc57389 */ /* 0x00006400000c00ce */
[----:B01----:R-:W-:Y:S05]  /*3cb60*/  ENDCOLLECTIVE ;  /* 0x000000000000791b */ /* 0x003fea0003800000 */
.L_x_13263:
[----:B------:R-:W-:Y:S01]  /*3cb70*/  HFMA2 R205, -RZ, RZ, 0, 9.5367431640625e-07 ;  /* 0x00000010ffcd7431 */ /* 0x000fe200000001ff */
[----:B------:R-:W-:-:S05]  /*3cb80*/  MOV R196, R197 ;  /* 0x000000c500c47202 */ /* 0x000fca0000000f00 */
[----:B------:R-:W-:-:S04]  /*3cb90*/  FADD.FTZ R196, R143, R196 ;  /* 0x000000c48fc47221 */ /* 0x000fc80000010000 */
[----:B------:R-:W-:-:S07]  /*3cba0*/  IMAD.MOV.U32 R204, RZ, RZ, R196 ;  /* 0x000000ffffcc7224 */ /* 0x000fce00078e00c4 */
[----:B------:R-:W-:Y:S05]  /*3cbb0*/  WARPSYNC.COLLECTIVE R203, `(.L_x_13264) ;  /* 0x00000000cb087348 */ /* 0x000fea0003c00000 */
[----:B------:R0:W1:Y:S02]  /*3cbc0*/  SHFL.BFLY P6, R197, R204, R205, R206 ;  /* 0x0c0000cdccc57389 */ /* 0x00006400000c00ce */
[----:B01----:R-:W-:Y:S05]  /*3cbd0*/  ENDCOLLECTIVE ;  /* 0x000000000000791b */ /* 0x003fea0003800000 */
.L_x_13264:
[----:B------:R-:W-:Y:S05]  /*3cbe0*/  BRA `(.L_x_13265) ;  /* 0xffffffd400dc7947 */ /* 0x000fea000383ffff */
.L_x_13266:
        /* <DEDUP_REMOVED lines=9> */
.L_x_71450:


//--------------------- .text._ZN10layer_norm13ln_fwd_kernelINS_13Kernel_traitsI6__halfS2_S2_S2_fjLj2048ELj1ELj4ELj1ELj16ENS_18Kernel_traits_baseILj2048ES2_S2_S2_S2_fjLj128EEEEELb1ELb1ELb1ELb1EEEvNS_9FwdParamsE --------------------------
	.section	.text._ZN10layer_norm13ln_fwd_kernelINS_13Kernel_traitsI6__halfS2_S2_S2_fjLj2048ELj1ELj4ELj1ELj16ENS_18Kernel_traits_baseILj2048ES2_S2_S2_S2_fjLj128EEEEELb1ELb1ELb1ELb1EEEvNS_9FwdParamsE,"ax",@progbits
	.align	128
        .global         _ZN10layer_norm13ln_fwd_kernelINS_13Kernel_traitsI6__halfS2_S2_S2_fjLj2048ELj1ELj4ELj1ELj16ENS_18Kernel_traits_baseILj2048ES2_S2_S2_S2_fjLj128EEEEELb1ELb1ELb1ELb1EEEvNS_9FwdParamsE
        .type           _ZN10layer_norm13ln_fwd_kernelINS_13Kernel_traitsI6__halfS2_S2_S2_fjLj2048ELj1ELj4ELj1ELj16ENS_18Kernel_traits_baseILj2048ES2_S2_S2_S2_fjLj128EEEEELb1ELb1ELb1ELb1EEEvNS_9FwdParamsE,@function
        .size           _ZN10layer_norm13ln_fwd_kernelINS_13Kernel_traitsI6__halfS2_S2_S2_fjLj2048ELj1ELj4ELj1ELj16ENS_18Kernel_traits_baseILj2048ES2_S2_S2_S2_fjLj128EEEEELb1ELb1ELb1ELb1EEEvNS_9FwdParamsE,(.L_x_71451 - _ZN10layer_norm13ln_fwd_kernelINS_13Kernel_traitsI6__halfS2_S2_S2_fjLj2048ELj1ELj4ELj1ELj16ENS_18Kernel_traits_baseILj2048ES2_S2_S2_S2_fjLj128EEEEELb1ELb1ELb1ELb1EEEvNS_9FwdParamsE)
        .other          _ZN10layer_norm13ln_fwd_kernelINS_13Kernel_traitsI6__halfS2_S2_S2_fjLj2048ELj1ELj4ELj1ELj16ENS_18Kernel_traits_baseILj2048ES2_S2_S2_S2_fjLj128EEEEELb1ELb1ELb1ELb1EEEvNS_9FwdParamsE,@"STO_CUDA_ENTRY STV_DEFAULT"
_ZN10layer_norm13ln_fwd_kernelINS_13Kernel_traitsI6__halfS2_S2_S2_fjLj2048ELj1ELj4ELj1ELj16ENS_18Kernel_traits_baseILj2048ES2_S2_S2_S2_fjLj128EEEEELb1ELb1ELb1ELb1EEEvNS_9FwdParamsE:
.text._ZN10layer_norm13ln_fwd_kernelINS_13Kernel_traitsI6__halfS2_S2_S2_fjLj2048ELj1ELj4ELj1ELj16ENS_18Kernel_traits_baseILj2048ES2_S2_S2_S2_fjLj128EEEEELb1ELb1ELb1ELb1EEEvNS_9FwdParamsE:
        /* <DEDUP_REMOVED lines=11> */
[----:B---3--:R-:W-:Y:S01]  /*00b0*/  @P0 IMAD.MOV.U32 R3, RZ, RZ, R0 ;  /* 0x000000ffff030224 */ /* 0x008fe200078e0000 */
[----:B0-----:R-:W-:-:S05]  /*00c0*/  MOV R170, UR4 ;  /* 0x0000000400aa7c02 */ /* 0x001fca0008000f00 */
[----:B--2---:R-:W1:Y:S01]  /*00d0*/  @P0 LDG.E.64 R2, desc[UR6][R2.64] ;  /* 0x0000000602020981 */ /* 0x004e62000c1e1b00 */
[----:B------:R-:W-:-:S06]  /*00e0*/  IMAD.U32 R171, RZ, RZ, UR5 ;  /* 0x00000005ffab7e24 */ /* 0x000fcc000f8e00ff */
[----:B------:R-:W2:Y:S01]  /*00f0*/  @P0 LDG.E.64 R170, desc[UR6][R170.64] ;  /* 0x00000006aaaa0981 */ /* 0x000ea2000c1e1b00 */
[----:B------:R-:W0:Y:S01]  /*0100*/  S2UR UR5, SR_CTAID.X ;  /* 0x00000000000579c3 */ /* 0x000e220000002500 */
[----:B-----5:R-:W-:Y:S01]  /*0110*/  UISETP.NE.U32.AND UP0, UPT, UR8, URZ, UPT ;  /* 0x000000ff0800728c */ /* 0x020fe2000bf05070 */
[----:B----4-:R-:W-:-:S03]  /*0120*/  SHF.R.U32.HI R147, RZ, 0x5, R9 ;  /* 0x00000005ff937819 */ /* 0x010fc60000011609 */
[----:B------:R-:W-:-:S03]  /*0130*/  UISETP.NE.AND.EX UP0, UPT, UR9, URZ, UPT, UP0 ;  /* 0x000000ff0900728c */ /* 0x000fc6000bf05300 */
[----:B------:R-:W3:Y:S01]  /*0140*/  LDC R146, c[0x0][0x360] ;  /* 0x0000d800ff927b82 */ /* 0x000ee20000000800 */
[----:B0-----:R-:W-:-:S06]  /*0150*/  USHF.L.U32 UR4, UR5, 0x2, URZ ;  /* 0x0000000205047899 */ /* 0x001fcc00080006ff */
[----:B------:R-:W-:Y:S01]  /*0160*/  LOP3.LUT R147, R147, UR4, RZ, 0xfc, !PT ;  /* 0x0000000493937c12 */ /* 0x000fe2000f8efcff */
[----:B---3--:R-:W-:Y:S01]  /*0170*/  IMAD R146, R146, UR5, R9 ;  /* 0x0000000592927c24 */ /* 0x008fe2000f8e0209 */
[----:B------:R-:W-:Y:S02]  /*0180*/  LOP3.LUT R9, R9, 0x1f, RZ, 0xc0, !PT ;  /* 0x0000001f09097812 */ /* 0x000fe400078ec0ff */
[----:B-1----:R-:W-:-:S04]  /*0190*/  @P0 IADD3 R209, P1, PT, R2, R5, RZ ;  /* 0x0000000502d10210 */ /* 0x002fc80007f3e0ff */
[----:B------:R-:W-:Y:S01]  /*01a0*/  @P0 IADD3.X R0, PT, PT, RZ, R3, RZ, P1, !PT ;  /* 0x00000003ff000210 */ /* 0x000fe20000ffe4ff */
[C---:B--2---:R-:W-:Y:S01]  /*01b0*/  VIADD R8, R171.reuse, 0xbb67ae85 ;  /* 0xbb67ae85ab087836 */ /* 0x044fe20000000000 */
[C---:B------:R-:W-:Y:S01]  /*01c0*/  IADD3 R10, PT, PT, R171.reuse, 0x32370b8f, RZ ;  /* 0x32370b8fab0a7810 */ /* 0x040fe20007ffe0ff */
[----:B------:R-:W-:Y:S01]  /*01d0*/  VIADD R11, R171, 0xed9eba14 ;  /* 0xed9eba14ab0b7836 */ /* 0x000fe20000000000 */
[C---:B------:R-:W-:Y:S01]  /*01e0*/  IADD3 R12, PT, PT, R170.reuse, 0x5384540f, RZ ;  /* 0x5384540faa0c7810 */ /* 0x040fe20007ffe0ff */
[C---:B------:R-:W-:Y:S01]  /*01f0*/  VIADD R13, R170.reuse, 0xf1bbcdc8 ;  /* 0xf1bbcdc8aa0d7836 */ /* 0x040fe20000000000 */
[----:B------:R-:W-:Y:S02]  /*0200*/  IADD3 R14, PT, PT, R170, -0x700cb87f, RZ ;  /* 0x8ff34781aa0e7810 */ /* 0x000fe40007ffe0ff */
[--C-:B------:R-:W-:Y:S02]  /*0210*/  SHF.R.U64 R145, R209, 0x2, R0.reuse ;  /* 0x00000002d1917819 */ /* 0x100fe40000001200 */
        /* <DEDUP_REMOVED lines=33> */
.L_x_13267:
        /* <DEDUP_REMOVED lines=36> */
.L_x_13268:
[----:B------:R-:W1:Y:S02]  /*0670*/  LDCU UR4, c[0x0][0x384] ;  /* 0x00007080ff0477ac */ /* 0x000e640008000800 */
[----:B-1----:R-:W-:-:S13]  /*0680*/  ISETP.GE.AND P0, PT, R147, UR4, PT ;  /* 0x0000000493007c0c */ /* 0x002fda000bf06270 */
[----:B------:R-:W-:Y:S05]  /*0690*/  @P0 EXIT ;  /* 0x000000000000094d */ /* 0x000fea0003800000 */
[----:B0-----:R-:W-:Y:S01]  /*06a0*/  IMAD.HI.U32 R3, R146, -0x326172a9, RZ ;  /* 0xcd9e8d5792037827 */ /* 0x001fe200078e00ff */
[----:B------:R-:W-:Y:S01]  /*06b0*/  IADD3 R6, PT, PT, R170, 0x3c6ef372, RZ ;  /* 0x3c6ef372aa067810 */ /* 0x000fe20007ffe0ff */
[----:B------:R-:W0:Y:S01]  /*06c0*/  LDCU UR8, c[0x0][0x404] ;  /* 0x00008080ff0877ac */ /* 0x000e220008000800 */
[----:B------:R-:W-:Y:S01]  /*06d0*/  LOP3.LUT R209, R209, 0x3, RZ, 0xc0, !PT ;  /* 0x00000003d1d17812 */ /* 0x000fe200078ec0ff */
[C---:B------:R-:W-:Y:S01]  /*06e0*/  IMAD.HI.U32 R5, R145.reuse, -0x2daee0ad, RZ ;  /* 0xd2511f5391057827 */ /* 0x040fe200078e00ff */
[----:B------:R-:W-:Y:S01]  /*06f0*/  LOP3.LUT R3, R144, R3, R170, 0x96, !PT ;  /* 0x0000000390037212 */ /* 0x000fe200078e96aa */
[----:B------:R-:W1:Y:S02]  /*0700*/  LDCU.U8 UR9, c[0x0][0x410] ;  /* 0x00008200ff0977ac */ /* 0x000e640008000000 */
[----:B------:R-:W-:Y:S01]  /*0710*/  IMAD R9, R145, -0x2daee0ad, RZ ;  /* 0xd2511f5391097824 */ /* 0x000fe200078e02ff */
[----:B------:R-:W-:Y:S01]  /*0720*/  LOP3.LUT R5, R5, R171, RZ, 0x3c, !PT ;  /* 0x000000ab05057212 */ /* 0x000fe200078e3cff */
[----:B------:R-:W-:Y:S01]  /*0730*/  IMAD.HI.U32 R4, R3, -0x2daee0ad, RZ ;  /* 0xd2511f5303047827 */ /* 0x000fe200078e00ff */
[----:B------:R-:W2:Y:S03]  /*0740*/  LDCU UR12, c[0x0][0x448] ;  /* 0x00008900ff0c77ac */ /* 0x000ea60008000800 */
[----:B------:R-:W-:Y:S01]  /*0750*/  IMAD R7, R146, -0x326172a9, RZ ;  /* 0xcd9e8d5792077824 */ /* 0x000fe200078e02ff */
[----:B------:R-:W-:Y:S01]  /*0760*/  LOP3.LUT R4, R8, R9, R4, 0x96, !PT ;  /* 0x0000000908047212 */ /* 0x000fe200078e9604 */
[----:B------:R-:W-:Y:S01]  /*0770*/  IMAD.HI.U32 R0, R5, -0x326172a9, RZ ;  /* 0xcd9e8d5705007827 */ /* 0x000fe200078e00ff */
[----:B------:R-:W-:Y:S01]  /*0780*/  IADD3 R9, PT, PT, R171, -0x56f99767, RZ ;  /* 0xa9066899ab097810 */ /* 0x000fe20007ffe0ff */
[----:B------:R-:W3:Y:S02]  /*0790*/  LDCU.64 UR10, c[0x0][0x408] ;  /* 0x00008100ff0a77ac */ /* 0x000ee40008000a00 */
[----:B------:R-:W-:-:S02]  /*07a0*/  VIADD R2, R170, 0x9e3779b9 ;  /* 0x9e3779b9aa027836 */ /* 0x000fc40000000000 */
[----:B------:R-:W-:Y:S01]  /*07b0*/  IMAD R8, R3, -0x2daee0ad, RZ ;  /* 0xd2511f5303087824 */ /* 0x000fe200078e02ff */
[----:B------:R-:W4:Y:S01]  /*07c0*/  LDCU.64 UR4, c[0x0][0x3a0] ;  /* 0x00007400ff0477ac */ /* 0x000f220008000a00 */
[----:B------:R-:W-:Y:S01]  /*07d0*/  IMAD R5, R5, -0x326172a9, RZ ;  /* 0xcd9e8d5705057824 */ /* 0x000fe200078e02ff */
[----:B------:R-:W-:Y:S01]  /*07e0*/  LOP3.LUT R0, R2, R7, R0, 0x96, !PT ;  /* 0x0000000702007212 */ /* 0x000fe200078e9600 */
[----:B------:R-:W-:-:S04]  /*07f0*/  IMAD.HI.U32 R2, R4, -0x326172a9, RZ ;  /* 0xcd9e8d5704027827 */ /* 0x000fc800078e00ff */
[----:B------:R-:W-:Y:S01]  /*0800*/  IMAD.HI.U32 R3, R0, -0x2daee0ad, RZ ;  /* 0xd2511f5300037827 */ /* 0x000fe200078e00ff */
[----:B------:R-:W-:-:S03]  /*0810*/  LOP3.LUT R2, R6, R5, R2, 0x96, !PT ;  /* 0x0000000506027212 */ /* 0x000fc600078e9602 */
[----:B------:R-:W-:Y:S02]  /*0820*/  VIADD R7, R171, 0x76cf5d0a ;  /* 0x76cf5d0aab077836 */ /* 0x000fe40000000000 */
[----:B------:R-:W-:-:S03]  /*0830*/  IMAD.HI.U32 R6, R2, -0x2daee0ad, RZ ;  /* 0xd2511f5302067827 */ /* 0x000fc600078e00ff */
[----:B------:R-:W-:Y:S01]  /*0840*/  LOP3.LUT R3, R7, R8, R3, 0x96, !PT ;  /* 0x0000000807037212 */ /* 0x000fe200078e9603 */
[----:B------:R-:W-:Y:S02]  /*0850*/  IMAD R7, R0, -0x2daee0ad, RZ ;  /* 0xd2511f5300077824 */ /* 0x000fe400078e02ff */
[----:B------:R-:W-:Y:S01]  /*0860*/  IMAD R5, R4, -0x326172a9, RZ ;  /* 0xcd9e8d5704057824 */ /* 0x000fe200078e02ff */
[----:B------:R-:W-:Y:S01]  /*0870*/  IADD3 R4, PT, PT, R170, -0x255992d5, RZ ;  /* 0xdaa66d2baa047810 */ /* 0x000fe20007ffe0ff */
        /* <DEDUP_REMOVED lines=14> */
[----:B------:R-:W-:-:S04]  /*0960*/  IMAD.HI.U32 R0, R2, -0x326172a9, RZ ;  /* 0xcd9e8d5702007827 */ /* 0x000fc800078e00ff */
[----:B------:R-:W-:Y:S02]  /*0970*/  VIADD R4, R170, 0x1715609d ;  /* 0x1715609daa047836 */ /* 0x000fe40000000000 */
[----:B------:R-:W-:Y:S02]  /*0980*/  IMAD R6, R3, -0x2daee0ad, RZ ;  /* 0xd2511f5303067824 */ /* 0x000fe400078e02ff */
[----:B------:R-:W-:Y:S01]  /*0990*/  VIADD R8, R171, 0x646e171e ;  /* 0x646e171eab087836 */ /* 0x000fe20000000000 */
        /* <DEDUP_REMOVED lines=15> */
[----:B------:R-:W-:Y:S02]  /*0a90*/  IMAD R3, R3, -0x326172a9, RZ ;  /* 0xcd9e8d5703037824 */ /* 0x000fe400078e02ff */
[----:B------:R-:W-:-:S04]  /*0aa0*/  IMAD.HI.U32 R2, R4, -0x326172a9, RZ ;  /* 0xcd9e8d5704027827 */ /* 0x000fc800078e00ff */
[----:B------:R-:W-:Y:S01]  /*0ab0*/  IMAD.HI.U32 R5, R0, -0x2daee0ad, RZ ;  /* 0xd2511f5300057827 */ /* 0x000fe200078e00ff */
[----:B------:R-:W-:-:S03]  /*0ac0*/  LOP3.LUT R2, R13, R3, R2, 0x96, !PT ;  /* 0x000000030d027212 */ /* 0x000fc600078e9602 */
[----:B------:R-:W-:Y:S02]  /*0ad0*/  VIADD R7, R171, 0xdb3d7428 ;  /* 0xdb3d7428ab077836 */ /* 0x000fe40000000000 */
[----:B------:R-:W-:Y:S02]  /*0ae0*/  IMAD R3, R0, -0x2daee0ad, RZ ;  /* 0xd2511f5300037824 */ /* 0x000fe400078e02ff */
[----:B------:R-:W-:Y:S01]  /*0af0*/  IMAD R4, R4, -0x326172a9, RZ ;  /* 0xcd9e8d5704047824 */ /* 0x000fe200078e02ff */
[----:B------:R-:W-:Y:S01]  /*0b00*/  LOP3.LUT R5, R7, R6, R5, 0x96, !PT ;  /* 0x0000000607057212 */ /* 0x000fe200078e9605 */
[----:B------:R-:W-:Y:S01]  /*0b10*/  IMAD.HI.U32 R180, R2, -0x2daee0ad, RZ ;  /* 0xd2511f5302b47827 */ /* 0x000fe200078e00ff */
[----:B------:R-:W-:-:S03]  /*0b20*/  IADD3 R6, PT, PT, R171, -0x695add53, RZ ;  /* 0x96a522adab067810 */ /* 0x000fc60007ffe0ff */
[----:B------:R-:W-:Y:S01]  /*0b30*/  IMAD.HI.U32 R181, R5, -0x326172a9, RZ ;  /* 0xcd9e8d5705b57827 */ /* 0x000fe200078e00ff */
[----:B------:R-:W-:-:S03]  /*0b40*/  LOP3.LUT R180, R6, R3, R180, 0x96, !PT ;  /* 0x0000000306b47212 */ /* 0x000fc600078e96b4 */
[----:B------:R-:W-:Y:S01]  /*0b50*/  IMAD.MOV.U32 R35, RZ, RZ, RZ ;  /* 0x000000ffff237224 */ /* 0x000fe200078e00ff */
[----:B------:R-:W-:Y:S01]  /*0b60*/  LOP3.LUT R181, R14, R4, R181, 0x96, !PT ;  /* 0x000000040eb57212 */ /* 0x000fe200078e96b5 */
[----:B------:R-:W-:Y:S02]  /*0b70*/  IMAD R208, R5, -0x326172a9, RZ ;  /* 0xcd9e8d5705d07824 */ /* 0x000fe400078e02ff */
[----:B01234-:R-:W-:-:S07]  /*0b80*/  IMAD R198, R2, -0x2daee0ad, RZ ;  /* 0xd2511f5302c67824 */ /* 0x01ffce00078e02ff */
.L_x_14200:
[----:B------:R-:W0:Y:S01]  /*0b90*/  LDC.64 R2, c[0x0][0x3f0] ;  /* 0x0000fc00ff027b82 */ /* 0x000e220000000a00 */
[----:B------:R-:W1:Y:S07]  /*0ba0*/  S2R R33, SR_TID.X ;  /* 0x0000000000217919 */ /* 0x000e6e0000002100 */
[----:B------:R-:W2:Y:S08]  /*0bb0*/  LDC R34, c[0x0][0x388] ;  /* 0x0000e200ff227b82 */ /* 0x000eb00000000800 */
[----:B------:R-:W3:Y:S01]  /*0bc0*/  LDC.64 R4, c[0x0][0x3f8] ;  /* 0x0000fe00ff047b82 */ /* 0x000ee20000000a00 */
[----:B0-----:R-:W-:-:S05]  /*0bd0*/  IMAD.WIDE R2, R147, 0x4, R2 ;  /* 0x0000000493027825 */ /* 0x001fca00078e0202 */
[----:B------:R3:W4:Y:S01]  /*0be0*/  LDG.E R199, desc[UR6][R2.64] ;  /* 0x0000000602c77981 */ /* 0x000722000c1e1900 */
[----:B------:R-:W-:Y:S01]  /*0bf0*/  IMAD.MOV.U32 R200, RZ, RZ, RZ ;  /* 0x000000ffffc87224 */ /* 0x000fe200078e00ff */
[----:B-1----:R-:W-:Y:S01]  /*0c00*/  LOP3.LUT R32, R33, 0x1f, RZ, 0xc0, !PT ;  /* 0x0000001f21207812 */ /* 0x002fe200078ec0ff */
[----:B---3--:R-:W-:-:S05]  /*0c10*/  IMAD.WIDE R2, R147, 0x4, R4 ;  /* 0x0000000493027825 */ /* 0x008fca00078e0204 */
[----:B-----5:R0:W5:Y:S01]  /*0c20*/  LDG.E R31, desc[UR6][R2.64] ;  /* 0x00000006021f7981 */ /* 0x020162000c1e1900 */
[----:B----4-:R-:W-:-:S13]  /*0c30*/  ISETP.GE.AND P1, PT, R199, 0x1, PT ;  /* 0x00000001c700780c */ /* 0x010fda0003f26270 */
        /* <DEDUP_REMOVED lines=8> */
[----:B------:R-:W-:Y:S01]  /*0cc0*/  ISETP.NE.U32.AND P0, PT, RZ, UR4, PT ;  /* 0x00000004ff007c0c */ /* 0x000fe2000bf05070 */
[----:B------:R-:W-:-:S03]  /*0cd0*/  IMAD R0, R147, R34, RZ ;  /* 0x0000002293007224 */ /* 0x000fc600078e02ff */
[----:B------:R-:W-:Y:S02]  /*0ce0*/  ISETP.NE.AND.EX P0, PT, RZ, UR5, PT, P0 ;  /* 0x00000005ff007c0c */ /* 0x000fe4000bf05300 */
[----:B------:R-:W-:-:S04]  /*0cf0*/  SHF.R.S32.HI R7, RZ, 0x1f, R0 ;  /* 0x0000001fff077819 */ /* 0x000fc80000011400 */
[----:B------:R-:W-:Y:S02]  /*0d00*/  LEA.HI R7, R7, R0, RZ, 0x3 ;  /* 0x0000000007077211 */ /* 0x000fe400078f18ff */
[----:B------:R-:W-:Y:S02]  /*0d10*/  IADD3 R157, PT, PT, R170, -0x700cb87f, RZ ;  /* 0x8ff34781aa9d7810 */ /* 0x000fe40007ffe0ff */
[----:B------:R-:W-:-:S03]  /*0d20*/  LEA.HI.SX32 R195, R7, R32, 0x1d ;  /* 0x0000002007c37211 */ /* 0x000fc600078feaff */
[----:B0-----:R-:W-:Y:S05]  /*0d30*/  @!P0 BRA `(.L_x_13269) ;  /* 0x0000003400c48947 */ /* 0x001fea0003800000 */
        /* <DEDUP_REMOVED lines=25> */
.L_x_13274:
        /* <DEDUP_REMOVED lines=13> */
.L_x_13276:
[----:B------:R-:W-:Y:S05]  /*0fa0*/  BSYNC.RECONVERGENT B2 ;  /* 0x0000000000027941 */ /* 0x000fea0003800200 */
.L_x_13275:
        /* <DEDUP_REMOVED lines=51> */
[----:B------:R-:W-:Y:S02]  /*12e0*/  VIADD R3, R171, 0x96a522ad ;  /* 0x96a522adab037836 */ /* 0x000fe40000000000 */
[----:B------:R-:W-:-:S04]  /*12f0*/  IMAD.WIDE.U32 R208, R208, -0x326172a9, RZ ;  /* 0xcd9e8d57d0d07825 */ /* 0x000fc800078e00ff */
[----:B------:R-:W-:Y:S01]  /*1300*/  IMAD.WIDE.U32 R4, R4, -0x2daee0ad, RZ ;  /* 0xd2511f5304047825 */ /* 0x000fe200078e00ff */
[----:B------:R-:W-:-:S03]  /*1310*/  LOP3.LUT R181, R157, R2, R209, 0x96, !PT ;  /* 0x000000029db57212 */ /* 0x000fc600078e96d1 */
[----:B------:R-:W-:Y:S01]  /*1320*/  HFMA2 R2, -RZ, RZ, 0, 0 ;  /* 0x00000000ff027431 */ /* 0x000fe200000001ff */
[----:B------:R-:W-:Y:S01]  /*1330*/  LOP3.LUT R180, R3, R180, R5, 0x96, !PT ;  /* 0x000000b403b47212 */ /* 0x000fe200078e9605 */
[----:B------:R-:W-:Y:S01]  /*1340*/  IMAD.MOV.U32 R3, RZ, RZ, R198 ;  /* 0x000000ffff037224 */ /* 0x000fe200078e00c6 */
[----:B------:R-:W-:-:S07]  /*1350*/  MOV R0, R4 ;  /* 0x0000000400007202 */ /* 0x000fce0000000f00 */
.L_x_13273:
[----:B------:R-:W-:Y:S05]  /*1360*/  BSYNC.RECONVERGENT B1 ;  /* 0x0000000000017941 */ /* 0x000fea0003800200 */
.L_x_13272:
[----:B------:R-:W-:Y:S01]  /*1370*/  I2FP.F32.U32 R3, R3 ;  /* 0x0000000300037245 */ /* 0x000fe20000201000 */
[----:B-----5:R-:W-:Y:S02]  /*1380*/  HADD2.F32 R4, -RZ, R40.H0_H0 ;  /* 0x20000028ff047230 */ /* 0x020fe40000004100 */
[----:B------:R-:W-:Y:S02]  /*1390*/  IMAD.MOV.U32 R6, RZ, RZ, 0x2f800000 ;  /* 0x2f800000ff067424 */ /* 0x000fe400078e00ff */
[----:B------:R-:W-:Y:S02]  /*13a0*/  HADD2.F32 R5, -RZ, R36.H0_H0 ;  /* 0x20000024ff057230 */ /* 0x000fe40000004100 */
[----:B------:R-:W-:Y:S01]  /*13b0*/  FMUL.FTZ R4, R4, UR11 ;  /* 0x0000000b04047c20 */ /* 0x000fe20008410000 */
[----:B------:R-:W-:-:S03]  /*13c0*/  FFMA.FTZ R3, R3, R6, 1.1641532182693481445e-10 ;  /* 0x2f00000003037423 */ /* 0x000fc60000010006 */
[----:B------:R-:W-:Y:S02]  /*13d0*/  FMUL.FTZ R4, R4, UR10 ;  /* 0x0000000a04047c20 */ /* 0x000fe40008410000 */
[----:B------:R-:W-:Y:S01]  /*13e0*/  FSETP.GTU.FTZ.AND P3, PT, R3, UR8, PT ;  /* 0x0000000803007c0b */ /* 0x000fe2000bf7c000 */
[----:B------:R-:W-:-:S03]  /*13f0*/  HADD2.F32 R3, -RZ, R72.H0_H0 ;  /* 0x20000048ff037230 */ /* 0x000fc60000004100 */
[----:B------:R-:W-:Y:S02]  /*1400*/  FSEL R4, R4, RZ, !P3 ;  /* 0x000000ff04047208 */ /* 0x000fe40005800000 */
[----:B------:R-:W-:-:S03]  /*1410*/  SEL R29, RZ, 0x1, P3 ;  /* 0x00000001ff1d7807 */ /* 0x000fc60001800000 */
[----:B------:R-:W-:-:S07]  /*1420*/  FFMA.FTZ R30, R4, R3, R5 ;  /* 0x00000003041e7223 */ /* 0x000fce0000010005 */
.L_x_13271:
[----:B------:R-:W-:Y:S05]  /*1430*/  BSYNC.RECONVERGENT B0 ;  /* 0x0000000000007941 */ /* 0x000fea0003800200 */
.L_x_13270:
        /* <DEDUP_REMOVED lines=22> */
.L_x_13281:
        /* <DEDUP_REMOVED lines=13> */
.L_x_13283:
[----:B------:R-:W-:Y:S05]  /*1670*/  BSYNC.RECONVERGENT B2 ;  /* 0x0000000000027941 */ /* 0x000fea0003800200 */
.L_x_13282:
[----:B------:R-:W-:Y:S01]  /*1680*/  IMAD.WIDE.U32 R6, R146, -0x326172a9, RZ ;  /* 0xcd9e8d5792067825 */ /* 0x000fe200078e00ff */
[----:B------:R-:W-:Y:S02]  /*1690*/  LOP3.LUT R10, R35, R3, R171, 0x96, !PT ;  /* 0x00000003230a7212 */ /* 0x000fe400078e96ab */
[----:B------:R-:W-:Y:S01]  /*16a0*/  IADD3 R3, PT, PT, R170, -0x61c88647, RZ ;  /* 0x9e3779b9aa037810 */ /* 0x000fe20007ffe0ff */
        /* <DEDUP_REMOVED lines=49> */
[----:B------:R-:W-:Y:S02]  /*19c0*/  IADD3 R3, PT, PT, R171, -0x695add53, RZ ;  /* 0x96a522adab037810 */ /* 0x000fe40007ffe0ff */
[----:B------:R-:W-:Y:S01]  /*19d0*/  LOP3.LUT R181, R157, R2, R209, 0x96, !PT ;  /* 0x000000029db57212 */ /* 0x000fe200078e96d1 */
[----:B------:R-:W-:-:S04]  /*19e0*/  IMAD.WIDE.U32 R6, R5, -0x2daee0ad, RZ ;  /* 0xd2511f5305067825 */ /* 0x000fc800078e00ff */
[----:B------:R-:W-:Y:S01]  /*19f0*/  IMAD.MOV.U32 R5, RZ, RZ, RZ ;  /* 0x000000ffff057224 */ /* 0x000fe200078e00ff */
[----:B------:R-:W-:Y:S01]  /*1a00*/  LOP3.LUT R180, R3, R180, R7, 0x96, !PT ;  /* 0x000000b403b47212 */ /* 0x000fe200078e9607 */
[----:B------:R-:W-:Y:S01]  /*1a10*/  IMAD.MOV.U32 R3, RZ, RZ, R6 ;  /* 0x000000ffff037224 */ /* 0x000fe200078e0006 */
[----:B------:R-:W-:-:S07]  /*1a20*/  MOV R6, R0 ;  /* 0x0000000000067202 */ /* 0x000fce0000000f00 */
.L_x_13280:
[----:B------:R-:W-:Y:S05]  /*1a30*/  BSYNC.RECONVERGENT B1 ;  /* 0x0000000000017941 */ /* 0x000fea0003800200 */
.L_x_13279:
        /* <DEDUP_REMOVED lines=12> */
.L_x_13278:
[----:B------:R-:W-:Y:S05]  /*1b00*/  BSYNC.RECONVERGENT B0 ;  /* 0x0000000000007941 */ /* 0x000fea0003800200 */
.L_x_13277:
        /* <DEDUP_REMOVED lines=22> */
.L_x_13288:
        /* <DEDUP_REMOVED lines=13> */
.L_x_13290:
[----:B------:R-:W-:Y:S05]  /*1d40*/  BSYNC.RECONVERGENT B2 ;  /* 0x0000000000027941 */ /* 0x000fea0003800200 */
.L_x_13289:
        /* <DEDUP_REMOVED lines=13> */
[----:B------:R-:W-:Y:S01]  /*1e20*/  LOP3.LUT R11, R11, R10, R7, 0x96, !PT ;  /* 0x0000000a0b0b7212 */ /* 0x000fe200078e9607 */
[----:B------:R-:W-:Y:S01]  /*1e30*/  VIADD R7, R170, 0xdaa66d2b ;  /* 0xdaa66d2baa077836 */ /* 0x000fe20000000000 */
[----:B------:R-:W-:-:S03]  /*1e40*/  LOP3.LUT R5, R5, R12, R9, 0x96, !PT ;  /* 0x0000000c05057212 */ /* 0x000fc600078e9609 */
[----:B------:R-:W-:-:S04]  /*1e50*/  IMAD.WIDE.U32 R12, R11, -0x326172a9, RZ ;  /* 0xcd9e8d570b0c7825 */ /* 0x000fc800078e00ff */
[----:B------:R-:W-:Y:S01]  /*1e60*/  IMAD.WIDE.U32 R10, R5, -0x2daee0ad, RZ ;  /* 0xd2511f53050a7825 */ /* 0x000fe200078e00ff */
[----:B------:R-:W-:Y:S02]  /*1e70*/  IADD3 R5, PT, PT, R171, 0x32370b8f, RZ ;  /* 0x32370b8fab057810 */ /* 0x000fe40007ffe0ff */
[----:B------:R-:W-:Y:S02]  /*1e80*/  LOP3.LUT R7, R7, R8, R13, 0x96, !PT ;  /* 0x0000000807077212 */ /* 0x000fe400078e960d */
[----:B------:R-:W-:Y:S01]  /*1e90*/  LOP3.LUT R5, R5, R6, R11, 0x96, !PT ;  /* 0x0000000605057212 */ /* 0x000fe200078e960b */
[----:B------:R-:W-:Y:S02]  /*1ea0*/  VIADD R11, R171, 0xed9eba14 ;  /* 0xed9eba14ab0b7836 */ /* 0x000fe40000000000 */
        /* <DEDUP_REMOVED lines=9> */
[----:B------:R-:W-:Y:S02]  /*1f40*/  LOP3.LUT R7, R7, R8, R13, 0x96, !PT ;  /* 0x0000000807077212 */ /* 0x000fe400078e960d */
[----:B------:R-:W-:Y:S01]  /*1f50*/  LOP3.LUT R5, R5, R6, R11, 0x96, !PT ;  /* 0x0000000605057212 */ /* 0x000fe200078e960b */
[----:B------:R-:W-:Y:S02]  /*1f60*/  VIADD R11, R171, 0x646e171e ;  /* 0x646e171eab0b7836 */ /* 0x000fe40000000000 */
[----:B------:R-:W-:-:S04]  /*1f70*/  IMAD.WIDE.U32 R6, R7, -0x2daee0ad, RZ ;  /* 0xd2511f5307067825 */ /* 0x000fc800078e00ff */
[----:B------:R-:W-:Y:S01]  /*1f80*/  IMAD.WIDE.U32 R8, R5, -0x326172a9, RZ ;  /* 0xcd9e8d5705087825 */ /* 0x000fe200078e00ff */
[C---:B------:R-:W-:Y:S02]  /*1f90*/  IADD3 R5, PT, PT, R170.reuse, -0x4ab325aa, RZ ;  /* 0xb54cda56aa057810 */ /* 0x040fe40007ffe0ff */
[----:B------:R-:W-:Y:S01]  /*1fa0*/  LOP3.LUT R11, R11, R10, R7, 0x96, !PT ;  /* 0x0000000a0b0b7212 */ /* 0x000fe200078e9607 */
[----:B------:R-:W-:Y:S01]  /*1fb0*/  VIADD R7, R170, 0x5384540f ;  /* 0x5384540faa077836 */ /* 0x000fe20000000000 */
[----:B------:R-:W-:Y:S01]  /*1fc0*/  LOP3.LUT R5, R5, R12, R9, 0x96, !PT ;  /* 0x0000000c05057212 */ /* 0x000fe200078e9609 */
[----:B------:R-:W-:Y:S02]  /*1fd0*/  VIADD R9, R171, 0xdb3d7428 ;  /* 0xdb3d7428ab097836 */ /* 0x000fe40000000000 */
[----:B------:R-:W-:-:S04]  /*1fe0*/  IMAD.WIDE.U32 R12, R11, -0x326172a9, RZ ;  /* 0xcd9e8d570b0c7825 */ /* 0x000fc800078e00ff */
[----:B------:R-:W-:Y:S01]  /*1ff0*/  IMAD.WIDE.U32 R10, R5, -0x2daee0ad, RZ ;  /* 0xd2511f53050a7825 */ /* 0x000fe200078e00ff */
[----:B------:R-:W-:Y:S02]  /*2000*/  IADD3 R5, PT, PT, R171, 0x1fd5c5a3, RZ ;  /* 0x1fd5c5a3ab057810 */ /* 0x000fe40007ffe0ff */
        /* <DEDUP_REMOVED lines=12> */
[----:B------:R-:W-:Y:S01]  /*20d0*/  MOV R0, R8 ;  /* 0x0000000800007202 */ /* 0x000fe20000000f00 */
[----:B------:R-:W-:-:S03]  /*20e0*/  IMAD.MOV.U32 R7, RZ, RZ, R3 ;  /* 0x000000ffff077224 */ /* 0x000fc600078e0003 */
[----:B------:R-:W-:-:S07]  /*20f0*/  LOP3.LUT R180, R5, R180, R9, 0x96, !PT ;  /* 0x000000b405b47212 */ /* 0x000fce00078e9609 */
.L_x_13287:
[----:B------:R-:W-:Y:S05]  /*2100*/  BSYNC.RECONVERGENT B1 ;  /* 0x0000000000017941 */ /* 0x000fea0003800200 */
.L_x_13286:
        /* <DEDUP_REMOVED lines=12> */
.L_x_13285:
[----:B------:R-:W-:Y:S05]  /*21d0*/  BSYNC.RECONVERGENT B0 ;  /* 0x0000000000007941 */ /* 0x000fea0003800200 */
.L_x_13284:
        /* <DEDUP_REMOVED lines=22> */
.L_x_13295:
        /* <DEDUP_REMOVED lines=13> */
.L_x_13297:
[----:B------:R-:W-:Y:S05]  /*2410*/  BSYNC.RECONVERGENT B2 ;  /* 0x0000000000027941 */ /* 0x000fea0003800200 */
.L_x_13296:
        /* <DEDUP_REMOVED lines=51> */
[----:B------:R-:W-:-:S03]  /*2750*/  LOP3.LUT R3, R3, R12, R7, 0x96, !PT ;  /* 0x0000000c03037212 */ /* 0x000fc600078e9607 */
[----:B------:R-:W-:Y:S01]  /*2760*/  IMAD.MOV.U32 R7, RZ, RZ, RZ ;  /* 0x000000ffff077224 */ /* 0x000fe200078e00ff */
[----:B------:R-:W-:Y:S01]  /*2770*/  LOP3.LUT R181, R157, R6, R209, 0x96, !PT ;  /* 0x000000069db57212 */ /* 0x000fe200078e96d1 */
[----:B------:R-:W-:Y:S01]  /*2780*/  IMAD.WIDE.U32 R8, R3, -0x2daee0ad, RZ ;  /* 0xd2511f5303087825 */ /* 0x000fe200078e00ff */
[----:B------:R-:W-:-:S04]  /*2790*/  IADD3 R3, PT, PT, R171, -0x695add53, RZ ;  /* 0x96a522adab037810 */ /* 0x000fc80007ffe0ff */
[----:B------:R-:W-:Y:S01]  /*27a0*/  LOP3.LUT R180, R3, R180, R9, 0x96, !PT ;  /* 0x000000b403b47212 */ /* 0x000fe200078e9609 */
[----:B------:R-:W-:Y:S01]  /*27b0*/  IMAD.MOV.U32 R3, RZ, RZ, R8 ;  /* 0x000000ffff037224 */ /* 0x000fe200078e0008 */
[----:B------:R-:W-:-:S07]  /*27c0*/  MOV R8, R0 ;  /* 0x0000000000087202 */ /* 0x000fce0000000f00 */
.L_x_13294:
[----:B------:R-:W-:Y:S05]  /*27d0*/  BSYNC.RECONVERGENT B1 ;  /* 0x0000000000017941 */ /* 0x000fea0003800200 */
.L_x_13293:
        /* <DEDUP_REMOVED lines=12> */
.L_x_13292:
[----:B------:R-:W-:Y:S05]  /*28a0*/  BSYNC.RECONVERGENT B0 ;  /* 0x0000000000007941 */ /* 0x000fea0003800200 */
.L_x_13291:
        /* <DEDUP_REMOVED lines=22> */
.L_x_13302:
        /* <DEDUP_REMOVED lines=13> */
.L_x_13304:
[----:B------:R-:W-:Y:S05]  /*2ae0*/  BSYNC.RECONVERGENT B2 ;  /* 0x0000000000027941 */ /* 0x000fea0003800200 */
.L_x_13303:
        /* <DEDUP_REMOVED lines=47> */
[----:B------:R-:W-:-:S04]  /*2de0*/  IMAD.WIDE.U32 R6, R6, -0x326172a9, RZ ;  /* 0xcd9e8d5706067825 */ /* 0x000fc800078e00ff */
[----:B------:R-:W-:Y:S01]  /*2df0*/  VIADD R11, R171, 0xdb3d7428 ;  /* 0xdb3d7428ab0b7836 */ /* 0x000fe20000000000 */
[----:B------:R-:W-:Y:S01]  /*2e00*/  LOP3.LUT R9, R9, R12, R7, 0x96, !PT ;  /* 0x0000000c09097212 */ /* 0x000fe200078e9607 */
[----:B------:R-:W-:-:S03]  /*2e10*/  VIADD R7, R171, 0x96a522ad ;  /* 0x96a522adab077836 */ /* 0x000fc60000000000 */
[----:B------:R-:W-:Y:S01]  /*2e20*/  LOP3.LUT R11, R11, R10, R181, 0x96, !PT ;  /* 0x0000000a0b0b7212 */ /* 0x000fe200078e96b5 */
[----:B------:R-:W-:-:S04]  /*2e30*/  IMAD.WIDE.U32 R8, R9, -0x2daee0ad, RZ ;  /* 0xd2511f5309087825 */ /* 0x000fc800078e00ff */
[----:B------:R-:W-:Y:S01]  /*2e40*/  IMAD.WIDE.U32 R208, R11, -0x326172a9, RZ ;  /* 0xcd9e8d570bd07825 */ /* 0x000fe200078e00ff */
[----:B------:R-:W-:-:S03]  /*2e50*/  MOV R16, R8 ;  /* 0x0000000800107202 */ /* 0x000fc60000000f00 */
[----:B------:R-:W-:Y:S01]  /*2e60*/  HFMA2 R8, -RZ, RZ, 0, 0 ;  /* 0x00000000ff087431 */ /* 0x000fe200000001ff */
[----:B------:R-:W-:Y:S02]  /*2e70*/  LOP3.LUT R180, R7, R180, R9, 0x96, !PT ;  /* 0x000000b407b47212 */ /* 0x000fe400078e9609 */
[----:B------:R-:W-:Y:S01]  /*2e80*/  LOP3.LUT R181, R157, R6, R209, 0x96, !PT ;  /* 0x000000069db57212 */ /* 0x000fe200078e96d1 */
[----:B------:R-:W-:-:S07]  /*2e90*/  IMAD.MOV.U32 R6, RZ, RZ, R3 ;  /* 0x000000ffff067224 */ /* 0x000fce00078e0003 */
.L_x_13301:
[----:B------:R-:W-:Y:S05]  /*2ea0*/  BSYNC.RECONVERGENT B1 ;  /* 0x0000000000017941 */ /* 0x000fea0003800200 */
.L_x_13300:
        /* <DEDUP_REMOVED lines=12> */
.L_x_13299:
[----:B------:R-:W-:Y:S05]  /*2f70*/  BSYNC.RECONVERGENT B0 ;  /* 0x0000000000007941 */ /* 0x000fea0003800200 */
.L_x_13298:
        /* <DEDUP_REMOVED lines=22> */
.L_x_13309:
        /* <DEDUP_REMOVED lines=13> */
.L_x_13311:
[----:B------:R-:W-:Y:S05]  /*31b0*/  BSYNC.RECONVERGENT B2 ;  /* 0x0000000000027941 */ /* 0x000fea0003800200 */
.L_x_13310:
        /* <DEDUP_REMOVED lines=43> */
[----:B------:R-:W-:Y:S02]  /*3470*/  VIADD R3, R171, 0x1fd5c5a3 ;  /* 0x1fd5c5a3ab037836 */ /* 0x000fe40000000000 */
[----:B------:R-:W-:Y:S01]  /*3480*/  IMAD.WIDE.U32 R180, R7, -0x2daee0ad, RZ ;  /* 0xd2511f5307b47825 */ /* 0x000fe200078e00ff */
[----:B------:R-:W-:Y:S02]  /*3490*/  IADD3 R7, PT, PT, R171, -0x24c28bd8, RZ ;  /* 0xdb3d7428ab077810 */ /* 0x000fe40007ffe0ff */
        /* <DEDUP_REMOVED lines=9> */
[----:B------:R-:W-:-:S03]  /*3530*/  IADD3 R3, PT, PT, R171, -0x695add53, RZ ;  /* 0x96a522adab037810 */ /* 0x000fc60007ffe0ff */
[----:B------:R-:W-:Y:S01]  /*3540*/  IMAD.MOV.U32 R7, RZ, RZ, R10 ;  /* 0x000000ffff077224 */ /* 0x000fe200078e000a */
[----:B------:R-:W-:Y:S02]  /*3550*/  LOP3.LUT R180, R3, R180, R11, 0x96, !PT ;  /* 0x000000b403b47212 */ /* 0x000fe400078e960b */
[----:B------:R-:W-:-:S07]  /*3560*/  MOV R3, R16 ;  /* 0x0000001000037202 */ /* 0x000fce0000000f00 */
.L_x_13308:
[----:B------:R-:W-:Y:S05]  /*3570*/  BSYNC.RECONVERGENT B1 ;  /* 0x0000000000017941 */ /* 0x000fea0003800200 */
.L_x_13307:
[----:B------:R-:W-:Y:S01]  /*3580*/  I2FP.F32.U32 R3, R3 ;  /* 0x0000000300037245 */ /* 0x000fe20000201000 */
[----:B------:R-:W-:Y:S02]  /*3590*/  HFMA2 R10, -RZ, RZ, 0.1171875, 0 ;  /* 0x2f800000ff0a7431 */ /* 0x000fe400000001ff */
[----:B-----5:R-:W-:Y:S02]  /*35a0*/  HADD2.F32 R8, -RZ, R42.H1_H1 ;  /* 0x3000002aff087230 */ /* 0x020fe40000004100 */
        /* <DEDUP_REMOVED lines=9> */
.L_x_13306:
[----:B------:R-:W-:Y:S05]  /*3640*/  BSYNC.RECONVERGENT B0 ;  /* 0x0000000000007941 */ /* 0x000fea0003800200 */
.L_x_13305:
        /* <DEDUP_REMOVED lines=22> */
.L_x_13316:
        /* <DEDUP_REMOVED lines=13> */
.L_x_13318:
[----:B------:R-:W-:Y:S05]  /*3880*/  BSYNC.RECONVERGENT B2 ;  /* 0x0000000000027941 */ /* 0x000fea0003800200 */
.L_x_13317:
        /* <DEDUP_REMOVED lines=59> */
.L_x_13315:
[----:B------:R-:W-:Y:S05]  /*3c40*/  BSYNC.RECONVERGENT B1 ;  /* 0x0000000000017941 */ /* 0x000fea0003800200 */
.L_x_13314:
        /* <DEDUP_REMOVED lines=12> */
.L_x_13313:
[----:B------:R-:W-:Y:S05]  /*3d10*/  BSYNC.RECONVERGENT B0 ;  /* 0x0000000000007941 */ /* 0x000fea0003800200 */
.L_x_13312:
        /* <DEDUP_REMOVED lines=22> */
.L_x_13323:
        /* <DEDUP_REMOVED lines=13> */
.L_x_13325:
[----:B------:R-:W-:Y:S05]  /*3f50*/  BSYNC.RECONVERGENT B2 ;  /* 0x0000000000027941 */ /* 0x000fea0003800200 */
.L_x_13324:
        /* <DEDUP_REMOVED lines=59> */
.L_x_13322:
[----:B------:R-:W-:Y:S05]  /*4310*/  BSYNC.RECONVERGENT B1 ;  /* 0x0000000000017941 */ /* 0x000fea0003800200 */
.L_x_13321:
        /* <DEDUP_REMOVED lines=12> */
.L_x_13320:
[----:B------:R-:W-:Y:S05]  /*43e0*/  BSYNC.RECONVERGENT B0 ;  /* 0x0000000000007941 */ /* 0x000fea0003800200 */
.L_x_13319:
[----:B------:R-:W-:Y:S02]  /*43f0*/  F2FP.F16.F32.PACK_AB R7, RZ, R17 ;  /* 0x00000011ff07723e */ /* 0x000fe400000000ff */
[----:B------:R-:W-:Y:S02]  /*4400*/  PRMT R6, R6, 0x5410, R3 ;  /* 0x0000541006067816 */ /* 0x000fe40000000003 */
[----:B------:R-:W-:Y:S02]  /*4410*/  PRMT R5, R5, 0x5410, R0 ;  /* 0x0000541005057816 */ /* 0x000fe40000000000 */
[----:B------:R-:W-:Y:S02]  /*4420*/  PRMT R4, R4, 0x5410, R2 ;  /* 0x0000541004047816 */ /* 0x000fe40000000002 */
[----:B------:R-:W-:Y:S01]  /*4430*/  PRMT R7, R140, 0x5410, R7 ;  /* 0x000054108c077816 */ /* 0x000fe20000000007 */
[----:B------:R-:W-:Y:S06]  /*4440*/  BRA `(.L_x_13326) ;  /* 0x00000034001c7947 */ /* 0x000fec0003800000 */
.L_x_13269:
        /* <DEDUP_REMOVED lines=21> */
.L_x_13331:
        /* <DEDUP_REMOVED lines=13> */
.L_x_13333:
[----:B------:R-:W-:Y:S05]  /*4670*/  BSYNC.RECONVERGENT B2 ;  /* 0x0000000000027941 */ /* 0x000fea0003800200 */
.L_x_13332:
[----:B------:R-:W-:Y:S01]  /*4680*/  IMAD.WIDE.U32 R4, R146, -0x326172a9, RZ ;  /* 0xcd9e8d5792047825 */ /* 0x000fe200078e00ff */
[----:B------:R-:W-:-:S03]  /*4690*/  LOP3.LUT R8, R35, R3, R171, 0x96, !PT ;  /* 0x0000000323087212 */ /* 0x000fc600078e96ab */
[----:B------:R-:W-:Y:S01]  /*46a0*/  HFMA2 R0, -RZ, RZ, 0, 0 ;  /* 0x00000000ff007431 */ /* 0x000fe200000001ff */
        /* <DEDUP_REMOVED lines=53> */
[----:B------:R-:W-:Y:S01]  /*4a00*/  IMAD.MOV.U32 R2, RZ, RZ, R198 ;  /* 0x000000ffff027224 */ /* 0x000fe200078e00c6 */
[----:B------:R-:W-:-:S07]  /*4a10*/  LOP3.LUT R180, R3, R180, R9, 0x96, !PT ;  /* 0x000000b403b47212 */ /* 0x000fce00078e9609 */
.L_x_13330:
[----:B------:R-:W-:Y:S05]  /*4a20*/  BSYNC.RECONVERGENT B1 ;  /* 0x0000000000017941 */ /* 0x000fea0003800200 */
.L_x_13329:
        /* <DEDUP_REMOVED lines=11> */
.L_x_13328:
[----:B------:R-:W-:Y:S05]  /*4ae0*/  BSYNC.RECONVERGENT B0 ;  /* 0x0000000000007941 */ /* 0x000fea0003800200 */
.L_x_13327:
        /* <DEDUP_REMOVED lines=18> */
.L_x_13338:
        /* <DEDUP_REMOVED lines=13> */
.L_x_13340:
[----:B------:R-:W-:Y:S05]  /*4ce0*/  BSYNC.RECONVERGENT B2 ;  /* 0x0000000000027941 */ /* 0x000fea0003800200 */
.L_x_13339:
        /* <DEDUP_REMOVED lines=55> */
[----:B------:R-:W-:Y:S02]  /*5060*/  VIADD R3, R171, 0x96a522ad ;  /* 0x96a522adab037836 */ /* 0x000fe40000000000 */
[----:B------:R-:W-:-:S03]  /*5070*/  IMAD.MOV.U32 R8, RZ, RZ, R6 ;  /* 0x000000ffff087224 */ /* 0x000fc600078e0006 */
[----:B------:R-:W-:Y:S01]  /*5080*/  LOP3.LUT R180, R3, R180, R7, 0x96, !PT ;  /* 0x000000b403b47212 */ /* 0x000fe200078e9607 */
[----:B------:R-:W-:-:S07]  /*5090*/  HFMA2 R3, -RZ, RZ, 0, 0 ;  /* 0x00000000ff037431 */ /* 0x000fce00000001ff */
.L_x_13337:
[----:B------:R-:W-:Y:S05]  /*50a0*/  BSYNC.RECONVERGENT B1 ;  /* 0x0000000000017941 */ /* 0x000fea0003800200 */
.L_x_13336:
        /* <DEDUP_REMOVED lines=10> */
[----:B------:R-:W-:-:S07]  /*5150*/  FMUL.FTZ R28, R28, R5 ;  /* 0x000000051c1c7220 */ /* 0x000fce0000410000 */
.L_x_13335:
[----:B------:R-:W-:Y:S05]  /*5160*/  BSYNC.RECONVERGENT B0 ;  /* 0x0000000000007941 */ /* 0x000fea0003800200 */
.L_x_13334:
        /* <DEDUP_REMOVED lines=18> */
.L_x_13345:
        /* <DEDUP_REMOVED lines=13> */
.L_x_13347:
[----:B------:R-:W-:Y:S05]  /*5360*/  BSYNC.RECONVERGENT B2 ;  /* 0x0000000000027941 */ /* 0x000fea0003800200 */
.L_x_13346:
[----:B------:R-:W-:Y:S01]  /*5370*/  IMAD.WIDE.U32 R10, R146, -0x326172a9, RZ ;  /* 0xcd9e8d57920a7825 */ /* 0x000fe200078e00ff */
[----:B------:R-:W-:-:S03]  /*5380*/  LOP3.LUT R14, R35, R7, R171, 0x96, !PT ;  /* 0x00000007230e7212 */ /* 0x000fc600078e96ab */
[----:B------:R-:W-:Y:S01]  /*5390*/  HFMA2 R0, -RZ, RZ, 0, 0 ;  /* 0x00000000ff007431 */ /* 0x000fe200000001ff */
        /* <DEDUP_REMOVED lines=20> */
[----:B------:R-:W-:Y:S02]  /*54e0*/  VIADD R5, R171, 0xed9eba14 ;  /* 0xed9eba14ab057836 */ /* 0x000fe40000000000 */
[----:B------:R-:W-:Y:S01]  /*54f0*/  IMAD.WIDE.U32 R10, R3, -0x326172a9, RZ ;  /* 0xcd9e8d57030a7825 */ /* 0x000fe200078e00ff */
[----:B------:R-:W-:Y:S02]  /*5500*/  IADD3 R3, PT, PT, R170, 0x78dde6e4, RZ ;  /* 0x78dde6e4aa037810 */ /* 0x000fe40007ffe0ff */
[----:B------:R-:W-:Y:S02]  /*5510*/  LOP3.LUT R5, R5, R12, R7, 0x96, !PT ;  /* 0x0000000c05057212 */ /* 0x000fe400078e9607 */
[----:B------:R-:W-:-:S03]  /*5520*/  LOP3.LUT R3, R3, R14, R11, 0x96, !PT ;  /* 0x0000000e03037212 */ /* 0x000fc600078e960b */
[----:B------:R-:W-:-:S04]  /*5530*/  IMAD.WIDE.U32 R14, R5, -0x326172a9, RZ ;  /* 0xcd9e8d57050e7825 */ /* 0x000fc800078e00ff */
[----:B------:R-:W-:Y:S02]  /*5540*/  VIADD R5, R170, 0x1715609d ;  /* 0x1715609daa057836 */ /* 0x000fe40000000000 */
[----:B------:R-:W-:Y:S01]  /*5550*/  IMAD.WIDE.U32 R12, R3, -0x2daee0ad, RZ ;  /* 0xd2511f53030c7825 */ /* 0x000fe200078e00ff */
[----:B------:R-:W-:Y:S02]  /*5560*/  IADD3 R3, PT, PT, R171, -0x56f99767, RZ ;  /* 0xa9066899ab037810 */ /* 0x000fe40007ffe0ff */
        /* <DEDUP_REMOVED lines=9> */
[C---:B------:R-:W-:Y:S02]  /*5600*/  VIADD R5, R170.reuse, 0x5384540f ;  /* 0x5384540faa057836 */ /* 0x040fe40000000000 */
[----:B------:R-:W-:Y:S01]  /*5610*/  IMAD.WIDE.U32 R12, R3, -0x2daee0ad, RZ ;  /* 0xd2511f53030c7825 */ /* 0x000fe200078e00ff */
[----:B------:R-:W-:Y:S02]  /*5620*/  IADD3 R3, PT, PT, R171, 0x1fd5c5a3, RZ ;  /* 0x1fd5c5a3ab037810 */ /* 0x000fe40007ffe0ff */
[----:B------:R-:W-:Y:S02]  /*5630*/  LOP3.LUT R5, R5, R10, R15, 0x96, !PT ;  /* 0x0000000a05057212 */ /* 0x000fe400078e960f */
[----:B------:R-:W-:Y:S02]  /*5640*/  LOP3.LUT R6, R3, R6, R13, 0x96, !PT ;  /* 0x0000000603067212 */ /* 0x000fe400078e960d */
[----:B------:R-:W-:Y:S01]  /*5650*/  IADD3 R3, PT, PT, R170, -0xe443238, RZ ;  /* 0xf1bbcdc8aa037810 */ /* 0x000fe20007ffe0ff */
[----:B------:R-:W-:-:S04]  /*5660*/  IMAD.WIDE.U32 R180, R5, -0x2daee0ad, RZ ;  /* 0xd2511f5305b47825 */ /* 0x000fc800078e00ff */
[----:B------:R-:W-:-:S04]  /*5670*/  IMAD.WIDE.U32 R6, R6, -0x326172a9, RZ ;  /* 0xcd9e8d5706067825 */ /* 0x000fc800078e00ff */
[----:B------:R-:W-:Y:S01]  /*5680*/  VIADD R5, R171, 0xdb3d7428 ;  /* 0xdb3d7428ab057836 */ /* 0x000fe20000000000 */
[----:B------:R-:W-:-:S04]  /*5690*/  LOP3.LUT R3, R3, R14, R7, 0x96, !PT ;  /* 0x0000000e03037212 */ /* 0x000fc800078e9607 */
[----:B------:R-:W-:Y:S01]  /*56a0*/  LOP3.LUT R5, R5, R12, R181, 0x96, !PT ;  /* 0x0000000c05057212 */ /* 0x000fe200078e96b5 */
[----:B------:R-:W-:-:S04]  /*56b0*/  IMAD.WIDE.U32 R10, R3, -0x2daee0ad, RZ ;  /* 0xd2511f53030a7825 */ /* 0x000fc800078e00ff */
[----:B------:R-:W-:Y:S01]  /*56c0*/  IMAD.WIDE.U32 R208, R5, -0x326172a9, RZ ;  /* 0xcd9e8d5705d07825 */ /* 0x000fe200078e00ff */
[----:B------:R-:W-:-:S03]  /*56d0*/  MOV R5, R8 ;  /* 0x0000000800057202 */ /* 0x000fc60000000f00 */
[----:B------:R-:W-:Y:S01]  /*56e0*/  VIADD R3, R171, 0x96a522ad ;  /* 0x96a522adab037836 */ /* 0x000fe20000000000 */
[----:B------:R-:W-:Y:S01]  /*56f0*/  LOP3.LUT R181, R157, R6, R209, 0x96, !PT ;  /* 0x000000069db57212 */ /* 0x000fe200078e96d1 */
[----:B------:R-:W-:-:S03]  /*5700*/  IMAD.MOV.U32 R8, RZ, RZ, R10 ;  /* 0x000000ffff087224 */ /* 0x000fc600078e000a */
[----:B------:R-:W-:-:S07]  /*5710*/  LOP3.LUT R180, R3, R180, R11, 0x96, !PT ;  /* 0x000000b403b47212 */ /* 0x000fce00078e960b */
.L_x_13344:
[----:B------:R-:W-:Y:S05]  /*5720*/  BSYNC.RECONVERGENT B1 ;  /* 0x0000000000017941 */ /* 0x000fea0003800200 */
.L_x_13343:
        /* <DEDUP_REMOVED lines=10> */
[----:B------:R-:W-:-:S07]  /*57d0*/  FMUL.FTZ R26, R26, R3 ;  /* 0x000000031a1a7220 */ /* 0x000fce0000410000 */
.L_x_13342:
[----:B------:R-:W-:Y:S05]  /*57e0*/  BSYNC.RECONVERGENT B0 ;  /* 0x0000000000007941 */ /* 0x000fea0003800200 */
.L_x_13341:
        /* <DEDUP_REMOVED lines=18> */
.L_x_13352:
        /* <DEDUP_REMOVED lines=13> */
.L_x_13354:
[----:B------:R-:W-:Y:S05]  /*59e0*/  BSYNC.RECONVERGENT B2 ;  /* 0x0000000000027941 */ /* 0x000fea0003800200 */
.L_x_13353:
        /* <DEDUP_REMOVED lines=59> */
.L_x_13351:
[----:B------:R-:W-:Y:S05]  /*5da0*/  BSYNC.RECONVERGENT B1 ;  /* 0x0000000000017941 */ /* 0x000fea0003800200 */
.L_x_13350:
        /* <DEDUP_REMOVED lines=11> */
.L_x_13349:
[----:B------:R-:W-:Y:S05]  /*5e60*/  BSYNC.RECONVERGENT B0 ;  /* 0x0000000000007941 */ /* 0x000fea0003800200 */
.L_x_13348:
        /* <DEDUP_REMOVED lines=18> */
.L_x_13359:
        /* <DEDUP_REMOVED lines=13> */
.L_x_13361:
[----:B------:R-:W-:Y:S05]  /*6060*/  BSYNC.RECONVERGENT B2 ;  /* 0x0000000000027941 */ /* 0x000fea0003800200 */
.L_x_13360:
        /* <DEDUP_REMOVED lines=52> */
[----:B------:R-:W-:Y:S02]  /*63b0*/  HFMA2 R7, -RZ, RZ, 0, 0 ;  /* 0x00000000ff077431 */ /* 0x000fe400000001ff */
[----:B------:R-:W-:Y:S01]  /*63c0*/  IMAD.WIDE.U32 R10, R3, -0x2daee0ad, RZ ;  /* 0xd2511f53030a7825 */ /* 0x000fe200078e00ff */
[----:B------:R-:W-:Y:S02]  /*63d0*/  LOP3.LUT R181, R157, R6, R209, 0x96, !PT ;  /* 0x000000069db57212 */ /* 0x000fe400078e96d1 */
[----:B------:R-:W-:Y:S01]  /*63e0*/  MOV R6, R8 ;  /* 0x0000000800067202 */ /* 0x000fe20000000f00 */
[----:B------:R-:W-:Y:S02]  /*63f0*/  VIADD R3, R171, 0x96a522ad ;  /* 0x96a522adab037836 */ /* 0x000fe40000000000 */
[----:B------:R-:W-:-:S03]  /*6400*/  IMAD.MOV.U32 R8, RZ, RZ, R10 ;  /* 0x000000ffff087224 */ /* 0x000fc600078e000a */
[----:B------:R-:W-:-:S07]  /*6410*/  LOP3.LUT R180, R3, R180, R11, 0x96, !PT ;  /* 0x000000b403b47212 */ /* 0x000fce00078e960b */
.L_x_13358:
[----:B------:R-:W-:Y:S05]  /*6420*/  BSYNC.RECONVERGENT B1 ;  /* 0x0000000000017941 */ /* 0x000fea0003800200 */
.L_x_13357:
        /* <DEDUP_REMOVED lines=11> */
.L_x_13356:
[----:B------:R-:W-:Y:S05]  /*64e0*/  BSYNC.RECONVERGENT B0 ;  /* 0x0000000000007941 */ /* 0x000fea0003800200 */
.L_x_13355:
        /* <DEDUP_REMOVED lines=18> */
.L_x_13366:
        /* <DEDUP_REMOVED lines=13> */
.L_x_13368:
[----:B------:R-:W-:Y:S05]  /*66e0*/  BSYNC.RECONVERGENT B2 ;  /* 0x0000000000027941 */ /* 0x000fea0003800200 */
.L_x_13367:
        /* <DEDUP_REMOVED lines=17> */
[----:B------:R-:W-:Y:S02]  /*6800*/  HFMA2 R9, -RZ, RZ, 0, 0 ;  /* 0x00000000ff097431 */ /* 0x000fe400000001ff */
        /* <DEDUP_REMOVED lines=17> */
[----:B------:R-:W-:Y:S01]  /*6920*/  IMAD.WIDE.U32 R12, R3, -0x326172a9, RZ ;  /* 0xcd9e8d57030c7825 */ /* 0x000fe200078e00ff */
[----:B------:R-:W-:-:S03]  /*6930*/  IADD3 R3, PT, PT, R170, -0x4ab325aa, RZ ;  /* 0xb54cda56aa037810 */ /* 0x000fc60007ffe0ff */
[----:B------:R-:W-:Y:S01]  /*6940*/  VIADD R7, R171, 0x646e171e ;  /* 0x646e171eab077836 */ /* 0x000fe20000000000 */
        /* <DEDUP_REMOVED lines=15> */
[----:B------:R-:W-:-:S04]  /*6a40*/  VIADD R3, R171, 0x96a522ad ;  /* 0x96a522adab037836 */ /* 0x000fc80000000000 */
[----:B------:R-:W-:Y:S01]  /*6a50*/  IMAD.WIDE.U32 R208, R7, -0x326172a9, RZ ;  /* 0xcd9e8d5707d07825 */ /* 0x000fe200078e00ff */
[----:B------:R-:W-:Y:S02]  /*6a60*/  LOP3.LUT R180, R3, R180, R13, 0x96, !PT ;  /* 0x000000b403b47212 */ /* 0x000fe400078e960d */
[----:B------:R-:W-:Y:S01]  /*6a70*/  MOV R3, R8 ;  /* 0x0000000800037202 */ /* 0x000fe20000000f00 */
[----:B------:R-:W-:Y:S01]  /*6a80*/  IMAD.MOV.U32 R8, RZ, RZ, R12 ;  /* 0x000000ffff087224 */ /* 0x000fe200078e000c */
[----:B------:R-:W-:-:S07]  /*6a90*/  LOP3.LUT R181, R157, R10, R209, 0x96, !PT ;  /* 0x0000000a9db57212 */ /* 0x000fce00078e96d1 */
.L_x_13365:
[----:B------:R-:W-:Y:S05]  /*6aa0*/  BSYNC.RECONVERGENT B1 ;  /* 0x0000000000017941 */ /* 0x000fea0003800200 */
.L_x_13364:
        /* <DEDUP_REMOVED lines=11> */
.L_x_13363:
[----:B------:R-:W-:Y:S05]  /*6b60*/  BSYNC.RECONVERGENT B0 ;  /* 0x0000000000007941 */ /* 0x000fea0003800200 */
.L_x_13362:
        /* <DEDUP_REMOVED lines=18> */
.L_x_13373:
        /* <DEDUP_REMOVED lines=13> */
.L_x_13375:
[----:B------:R-:W-:Y:S05]  /*6d60*/  BSYNC.RECONVERGENT B2 ;  /* 0x0000000000027941 */ /* 0x000fea0003800200 */
.L_x_13374:
        /* <DEDUP_REMOVED lines=48> */
[----:B------:R-:W-:-:S03]  /*7070*/  LOP3.LUT R7, R7, R16, R11, 0x96, !PT ;  /* 0x0000001007077212 */ /* 0x000fc600078e960b */
[----:B------:R-:W-:Y:S02]  /*7080*/  VIADD R9, R171, 0xdb3d7428 ;  /* 0xdb3d7428ab097836 */ /* 0x000fe40000000000 */
[----:B------:R-:W-:-:S03]  /*7090*/  IMAD.WIDE.U32 R12, R7, -0x2daee0ad, RZ ;  /* 0xd2511f53070c7825 */ /* 0x000fc600078e00ff */
[----:B------:R-:W-:Y:S01]  /*70a0*/  LOP3.LUT R9, R9, R14, R181, 0x96, !PT ;  /* 0x0000000e09097212 */ /* 0x000fe200078e96b5 */
[----:B------:R-:W-:-:S04]  /*70b0*/  VIADD R7, R171, 0x96a522ad ;  /* 0x96a522adab077836 */ /* 0x000fc80000000000 */
[----:B------:R-:W-:Y:S01]  /*70c0*/  IMAD.WIDE.U32 R208, R9, -0x326172a9, RZ ;  /* 0xcd9e8d5709d07825 */ /* 0x000fe200078e00ff */
[----:B------:R-:W-:-:S03]  /*70d0*/  LOP3.LUT R180, R7, R180, R13, 0x96, !PT ;  /* 0x000000b407b47212 */ /* 0x000fc600078e960d */
[----:B------:R-:W-:Y:S01]  /*70e0*/  HFMA2 R7, -RZ, RZ, 0, 0 ;  /* 0x00000000ff077431 */ /* 0x000fe200000001ff */
[----:B------:R-:W-:Y:S02]  /*70f0*/  LOP3.LUT R181, R157, R10, R209, 0x96, !PT ;  /* 0x0000000a9db57212 */ /* 0x000fe400078e96d1 */
[----:B------:R-:W-:Y:S01]  /*7100*/  MOV R10, R8 ;  /* 0x00000008000a7202 */ /* 0x000fe20000000f00 */
[----:B------:R-:W-:-:S07]  /*7110*/  IMAD.MOV.U32 R8, RZ, RZ, R12 ;  /* 0x000000ffff087224 */ /* 0x000fce00078e000c */
.L_x_13372:
[----:B------:R-:W-:Y:S05]  /*7120*/  BSYNC.RECONVERGENT B1 ;  /* 0x0000000000017941 */ /* 0x000fea0003800200 */
.L_x_13371:
        /* <DEDUP_REMOVED lines=11> */
.L_x_13370:
[----:B------:R-:W-:Y:S05]  /*71e0*/  BSYNC.RECONVERGENT B0 ;  /* 0x0000000000007941 */ /* 0x000fea0003800200 */
.L_x_13369:
        /* <DEDUP_REMOVED lines=18> */
.L_x_13380:
        /* <DEDUP_REMOVED lines=13> */
.L_x_13382:
[----:B------:R-:W-:Y:S05]  /*73e0*/  BSYNC.RECONVERGENT B2 ;  /* 0x0000000000027941 */ /* 0x000fea0003800200 */
.L_x_13381:
        /* <DEDUP_REMOVED lines=47> */
[----:B------:R-:W-:Y:S02]  /*76e0*/  VIADD R9, R171, 0xdb3d7428 ;  /* 0xdb3d7428ab097836 */ /* 0x000fe40000000000 */
[----:B------:R-:W-:-:S03]  /*76f0*/  IMAD.WIDE.U32 R10, R10, -0x326172a9, RZ ;  /* 0xcd9e8d570a0a7825 */ /* 0x000fc600078e00ff */
[----:B------:R-:W-:Y:S02]  /*7700*/  LOP3.LUT R9, R9, R14, R181, 0x96, !PT ;  /* 0x0000000e09097212 */ /* 0x000fe400078e96b5 */
[----:B------:R-:W-:-:S03]  /*7710*/  LOP3.LUT R7, R7, R16, R11, 0x96, !PT ;  /* 0x0000001007077212 */ /* 0x000fc600078e960b */
        /* <DEDUP_REMOVED lines=8> */
.L_x_13379:
[----:B------:R-:W-:Y:S05]  /*77a0*/  BSYNC.RECONVERGENT B1 ;  /* 0x0000000000017941 */ /* 0x000fea0003800200 */
.L_x_13378:
        /* <DEDUP_REMOVED lines=11> */
.L_x_13377:
[----:B------:R-:W-:Y:S05]  /*7860*/  BSYNC.RECONVERGENT B0 ;  /* 0x0000000000007941 */ /* 0x000fea0003800200 */
.L_x_13376:
[----:B------:R-:W-:Y:S02]  /*7870*/  F2FP.F16.F32.PACK_AB R7, RZ, R17 ;  /* 0x00000011ff07723e */ /* 0x000fe400000000ff */
[----:B------:R-:W-:Y:S02]  /*7880*/  PRMT R6, R6, 0x5410, R3 ;  /* 0x0000541006067816 */ /* 0x000fe40000000003 */
[----:B------:R-:W-:Y:S02]  /*7890*/  PRMT R5, R5, 0x5410, R0 ;  /* 0x0000541005057816 */ /* 0x000fe40000000000 */
[----:B------:R-:W-:Y:S02]  /*78a0*/  PRMT R4, R4, 0x5410, R2 ;  /* 0x0000541004047816 */ /* 0x000fe40000000002 */
[----:B------:R-:W-:-:S07]  /*78b0*/  PRMT R7, R140, 0x5410, R7 ;  /* 0x000054108c077816 */ /* 0x000fce0000000007 */
.L_x_13326:
        /* <DEDUP_REMOVED lines=26> */
[----:B------:R-:W-:Y:S02]  /*7a60*/  LOP3.LUT R4, R6, R2, R4, 0xfe, !PT ;  /* 0x0000000206047212 */ /* 0x000fe400078efe04 */
[----:B------:R-:W-:Y:S01]  /*7a70*/  LOP3.LUT R5, R3, R7, RZ, 0xfc, !PT ;  /* 0x0000000703057212 */ /* 0x000fe200078efcff */
[----:B0-----:R-:W-:Y:S01]  /*7a80*/  IMAD.WIDE.U32 R2, R200, 0x8, R14 ;  /* 0x00000008c8027825 */ /* 0x001fe200078e000e */
[----:B------:R-:W-:-:S05]  /*7a90*/  LOP3.LUT R4, R4, 0xff, R29, 0xf8, !PT ;  /* 0x000000ff04047812 */ /* 0x000fca00078ef81d */
[----:B------:R1:W-:Y:S02]  /*7aa0*/  STG.E.64 desc[UR6][R2.64], R4 ;  /* 0x0000000402007986 */ /* 0x0003e4000c101b06 */
.L_x_13384:
[----:B------:R-:W-:Y:S05]  /*7ab0*/  BSYNC.RECONVERGENT B0 ;  /* 0x0000000000007941 */ /* 0x000fea0003800200 */
.L_x_13383:
[----:B-----5:R2:W5:Y:S04]  /*7ac0*/  @P1 LDG.E.128 R40, desc[UR6][R10.64] ;  /* 0x000000060a281981 */ /* 0x020568000c1e1d00 */
[----:B------:R2:W5:Y:S01]  /*7ad0*/  @P0 LDG.E.128 R36, desc[UR6][R12.64] ;  /* 0x000000060c240981 */ /* 0x000562000c1e1d00 */
[----:B------:R-:W-:Y:S05]  /*7ae0*/  @!P0 BRA `(.L_x_13385) ;  /* 0x0000003400b48947 */ /* 0x000fea0003800000 */
[----:B------:R-:W-:Y:S01]  /*7af0*/  ISETP.GT.AND P2, PT, R199, RZ, PT ;  /* 0x000000ffc700720c */ /* 0x000fe20003f44270 */
[----:B------:R-:W-:-:S12]  /*7b00*/  BSSY.RECONVERGENT B0, `(.L_x_13386) ;  /* 0x000006b000007945 */ /* 0x000fd80003800200 */
[----:B-----5:R-:W-:Y:S01]  /*7b10*/  @!P2 HADD2.F32 R16, -RZ, R36.H0_H0 ;  /* 0x20000024ff10a230 */ /* 0x020fe20000004100 */
        /* <DEDUP_REMOVED lines=19> */
.L_x_13390:
        /* <DEDUP_REMOVED lines=13> */
.L_x_13392:
[----:B------:R-:W-:Y:S05]  /*7d20*/  BSYNC.RECONVERGENT B2 ;  /* 0x0000000000027941 */ /* 0x000fea0003800200 */
.L_x_13391:
[----:B------:R-:W-:Y:S01]  /*7d30*/  IMAD.WIDE.U32 R4, R146, -0x326172a9, RZ ;  /* 0xcd9e8d5792047825 */ /* 0x000fe200078e00ff */
[----:B--2---:R-:W-:-:S03]  /*7d40*/  LOP3.LUT R10, R35, R3, R171, 0x96, !PT ;  /* 0x00000003230a7212 */ /* 0x004fc600078e96ab */
        /* <DEDUP_REMOVED lines=57> */
.L_x_13389:
[----:B------:R-:W-:Y:S05]  /*80e0*/  BSYNC.RECONVERGENT B1 ;  /* 0x0000000000017941 */ /* 0x000fea0003800200 */
.L_x_13388:
[----:B------:R-:W-:Y:S01]  /*80f0*/  I2FP.F32.U32 R3, R3 ;  /* 0x0000000300037245 */ /* 0x000fe20000201000 */
[----:B------:R-:W-:Y:S02]  /*8100*/  HADD2.F32 R5, -RZ, R40.H0_H0 ;  /* 0x20000028ff057230 */ /* 0x000fe40000004100 */
        /* <DEDUP_REMOVED lines=10> */
.L_x_13387:
[----:B------:R-:W-:Y:S05]  /*81b0*/  BSYNC.RECONVERGENT B0 ;  /* 0x0000000000007941 */ /* 0x000fea0003800200 */
.L_x_13386:
        /* <DEDUP_REMOVED lines=22> */
.L_x_13397:
        /* <DEDUP_REMOVED lines=13> */
.L_x_13399:
[----:B------:R-:W-:Y:S05]  /*83f0*/  BSYNC.RECONVERGENT B2 ;  /* 0x0000000000027941 */ /* 0x000fea0003800200 */
.L_x_13398:
[----:B------:R-:W-:Y:S01]  /*8400*/  IMAD.WIDE.U32 R6, R146, -0x326172a9, RZ ;  /* 0xcd9e8d5792067825 */ /* 0x000fe200078e00ff */
[----:B--2---:R-:W-:Y:S02]  /*8410*/  LOP3.LUT R10, R35, R3, R171, 0x96, !PT ;  /* 0x00000003230a7212 */ /* 0x004fe400078e96ab */
        /* <DEDUP_REMOVED lines=57> */
.L_x_13396:
[----:B------:R-:W-:Y:S05]  /*87b0*/  BSYNC.RECONVERGENT B1 ;  /* 0x0000000000017941 */ /* 0x000fea0003800200 */
.L_x_13395:
        /* <DEDUP_REMOVED lines=12> */
.L_x_13394:
[----:B------:R-:W-:Y:S05]  /*8880*/  BSYNC.RECONVERGENT B0 ;  /* 0x0000000000007941 */ /* 0x000fea0003800200 */
.L_x_13393:
        /* <DEDUP_REMOVED lines=22> */
.L_x_13404:
        /* <DEDUP_REMOVED lines=13> */
.L_x_13406:
[----:B------:R-:W-:Y:S05]  /*8ac0*/  BSYNC.RECONVERGENT B2 ;  /* 0x0000000000027941 */ /* 0x000fea0003800200 */
.L_x_13405:
        /* <DEDUP_REMOVED lines=59> */
.L_x_13403:
[----:B------:R-:W-:Y:S05]  /*8e80*/  BSYNC.RECONVERGENT B1 ;  /* 0x0000000000017941 */ /* 0x000fea0003800200 */
.L_x_13402:
        /* <DEDUP_REMOVED lines=12> */
.L_x_13401:
[----:B------:R-:W-:Y:S05]  /*8f50*/  BSYNC.RECONVERGENT B0 ;  /* 0x0000000000007941 */ /* 0x000fea0003800200 */
.L_x_13400:
[----:B------:R-:W-:Y:S01]  /*8f60*/  BSSY.RECONVERGENT B0, `(.L_x_13407) ;  /* 0x000006c000007945 */ /* 0x000fe20003800200 */
[----:B------:R-:W-:Y:S01]  /*8f70*/  F2FP.F16.F32.PACK_AB R5, RZ, R14 ;  /* 0x0000000eff05723e */ /* 0x000fe200000000ff */
[----:B--2---:R-:W-:Y:S01]  /*8f80*/  @!P2 HADD2.F32 R13, -RZ, R37.H1_H1 ;  /* 0x30000025ff0da230 */ /* 0x004fe20000004100 */
        /* <DEDUP_REMOVED lines=19> */
.L_x_13411:
        /* <DEDUP_REMOVED lines=13> */
.L_x_13413:
[----:B------:R-:W-:Y:S05]  /*9190*/  BSYNC.RECONVERGENT B2 ;  /* 0x0000000000027941 */ /* 0x000fea0003800200 */
.L_x_13412:
        /* <DEDUP_REMOVED lines=59> */
.L_x_13410:
[----:B------:R-:W-:Y:S05]  /*9550*/  BSYNC.RECONVERGENT B1 ;  /* 0x0000000000017941 */ /* 0x000fea0003800200 */
.L_x_13409:
        /* <DEDUP_REMOVED lines=12> */
.L_x_13408:
[----:B------:R-:W-:Y:S05]  /*9620*/  BSYNC.RECONVERGENT B0 ;  /* 0x0000000000007941 */ /* 0x000fea0003800200 */
.L_x_13407:
        /* <DEDUP_REMOVED lines=22> */
.L_x_13418:
        /* <DEDUP_REMOVED lines=13> */
.L_x_13420:
[----:B------:R-:W-:Y:S05]  /*9860*/  BSYNC.RECONVERGENT B2 ;  /* 0x0000000000027941 */ /* 0x000fea0003800200 */
.L_x_13419:
        /* <DEDUP_REMOVED lines=59> */
.L_x_13417:
[----:B------:R-:W-:Y:S05]  /*9c20*/  BSYNC.RECONVERGENT B1 ;  /* 0x0000000000017941 */ /* 0x000fea0003800200 */
.L_x_13416:
        /* <DEDUP_REMOVED lines=12> */
.L_x_13415:
[----:B------:R-:W-:Y:S05]  /*9cf0*/  BSYNC.RECONVERGENT B0 ;  /* 0x0000000000007941 */ /* 0x000fea0003800200 */
.L_x_13414:
        /* <DEDUP_REMOVED lines=22> */
.L_x_13425:
        /* <DEDUP_REMOVED lines=13> */
.L_x_13427:
[----:B------:R-:W-:Y:S05]  /*9f30*/  BSYNC.RECONVERGENT B2 ;  /* 0x0000000000027941 */ /* 0x000fea0003800200 */
.L_x_13426:
[----:B------:R-:W-:Y:S01]  /*9f40*/  IMAD.WIDE.U32 R10, R146, -0x326172a9, RZ ;  /* 0xcd9e8d57920a7825 */ /* 0x000fe200078e00ff */
[----:B------:R-:W-:Y:S02]  /*9f50*/  LOP3.LUT R142, R35, R9, R171, 0x96, !PT ;  /* 0x00000009238e7212 */ /* 0x000fe400078e96ab */
[----:B------:R-:W-:Y:S01]  /*9f60*/  IADD3 R3, PT, PT, R170, -0x61c88647, RZ ;  /* 0x9e3779b9aa037810 */ /* 0x000fe20007ffe0ff */
[C---:B------:R-:W-:Y:S01]  /*9f70*/  VIADD R7, R171.reuse, 0xbb67ae85 ;  /* 0xbb67ae85ab077836 */ /* 0x040fe20000000000 */
        /* <DEDUP_REMOVED lines=55> */
.L_x_13424:
[----:B------:R-:W-:Y:S05]  /*a2f0*/  BSYNC.RECONVERGENT B1 ;  /* 0x0000000000017941 */ /* 0x000fea0003800200 */
.L_x_13423:
        /* <DEDUP_REMOVED lines=12> */
.L_x_13422:
[----:B------:R-:W-:Y:S05]  /*a3c0*/  BSYNC.RECONVERGENT B0 ;  /* 0x0000000000007941 */ /* 0x000fea0003800200 */
.L_x_13421:
        /* <DEDUP_REMOVED lines=22> */
.L_x_13432:
        /* <DEDUP_REMOVED lines=13> */
.L_x_13434:
[----:B------:R-:W-:Y:S05]  /*a600*/  BSYNC.RECONVERGENT B2 ;  /* 0x0000000000027941 */ /* 0x000fea0003800200 */
.L_x_13433:
        /* <DEDUP_REMOVED lines=44> */
[----:B------:R-:W-:Y:S01]  /*a8d0*/  IMAD.MOV.U32 R10, RZ, RZ, R7 ;  /* 0x000000ffff0a7224 */ /* 0x000fe200078e0007 */
        /* <DEDUP_REMOVED lines=12> */
[----:B------:R-:W-:Y:S02]  /*a9a0*/  LOP3.LUT R180, R9, R180, R141, 0x96, !PT ;  /* 0x000000b409b47212 */ /* 0x000fe400078e968d */
[----:B------:R-:W-:-:S07]  /*a9b0*/  MOV R149, R140 ;  /* 0x0000008c00957202 */ /* 0x000fce0000000f00 */
.L_x_13431:
[----:B------:R-:W-:Y:S05]  /*a9c0*/  BSYNC.RECONVERGENT B1 ;  /* 0x0000000000017941 */ /* 0x000fea0003800200 */
.L_x_13430:
        /* <DEDUP_REMOVED lines=12> */
.L_x_13429:
[----:B------:R-:W-:Y:S05]  /*aa90*/  BSYNC.RECONVERGENT B0 ;  /* 0x0000000000007941 */ /* 0x000fea0003800200 */
.L_x_13428:
        /* <DEDUP_REMOVED lines=22> */
.L_x_13439:
        /* <DEDUP_REMOVED lines=13> */
.L_x_13441:
[----:B------:R-:W-:Y:S05]  /*acd0*/  BSYNC.RECONVERGENT B2 ;  /* 0x0000000000027941 */ /* 0x000fea0003800200 */
.L_x_13440:
        /* <DEDUP_REMOVED lines=54> */
[----:B------:R-:W-:-:S04]  /*b040*/  IADD3 R7, PT, PT, R171, -0x695add53, RZ ;  /* 0x96a522adab077810 */ /* 0x000fc80007ffe0ff */
[----:B------:R-:W-:Y:S01]  /*b050*/  LOP3.LUT R180, R7, R180, R141, 0x96, !PT ;  /* 0x000000b407b47212 */ /* 0x000fe200078e968d */
[----:B------:R-:W-:Y:S02]  /*b060*/  HFMA2 R141, -RZ, RZ, 0, 0 ;  /* 0x00000000ff8d7431 */ /* 0x000fe400000001ff */
[----:B------:R-:W-:-:S07]  /*b070*/  IMAD.MOV.U32 R7, RZ, RZ, R149 ;  /* 0x000000ffff077224 */ /* 0x000fce00078e0095 */
.L_x_13438:
[----:B------:R-:W-:Y:S05]  /*b080*/  BSYNC.RECONVERGENT B1 ;  /* 0x0000000000017941 */ /* 0x000fea0003800200 */
.L_x_13437:
[----:B------:R-:W-:Y:S01]  /*b090*/  I2FP.F32.U32 R7, R7 ;  /* 0x0000000700077245 */ /* 0x000fe20000201000 */
[----:B------:R-:W-:Y:S02]  /*b0a0*/  HADD2.F32 R9, -RZ, R43.H1_H1 ;  /* 0x3000002bff097230 */ /* 0x000fe40000004100 */
        /* <DEDUP_REMOVED lines=10> */
.L_x_13436:
[----:B------:R-:W-:Y:S05]  /*b150*/  BSYNC.RECONVERGENT B0 ;  /* 0x0000000000007941 */ /* 0x000fea0003800200 */
.L_x_13435:
[----:B------:R-:W-:Y:S02]  /*b160*/  F2FP.F16.F32.PACK_AB R7, RZ, R9 ;  /* 0x00000009ff07723e */ /* 0x000fe400000000ff */
[----:B------:R-:W-:Y:S02]  /*b170*/  PRMT R6, R6, 0x5410, R3 ;  /* 0x0000541006067816 */ /* 0x000fe40000000003 */
[----:B------:R-:W-:Y:S02]  /*b180*/  PRMT R5, R5, 0x5410, R0 ;  /* 0x0000541005057816 */ /* 0x000fe40000000000 */
[----:B------:R-:W-:Y:S02]  /*b190*/  PRMT R4, R4, 0x5410, R2 ;  /* 0x0000541004047816 */ /* 0x000fe40000000002 */
[----:B------:R-:W-:Y:S01]  /*b1a0*/  PRMT R7, R152, 0x5410, R7 ;  /* 0x0000541098077816 */ /* 0x000fe20000000007 */
[----:B------:R-:W-:Y:S06]  /*b1b0*/  BRA `(.L_x_13442) ;  /* 0x00000034001c7947 */ /* 0x000fec0003800000 */
.L_x_13385:
        /* <DEDUP_REMOVED lines=8> */
[----:B01----:R-:W-:Y:S01]  /*b240*/  MOV R2, R208 ;  /* 0x000000d000027202 */ /* 0x003fe20000000f00 */
        /* <DEDUP_REMOVED lines=12> */
.L_x_13447:
        /* <DEDUP_REMOVED lines=13> */
.L_x_13449:
[----:B------:R-:W-:Y:S05]  /*b3e0*/  BSYNC.RECONVERGENT B2 ;  /* 0x0000000000027941 */ /* 0x000fea0003800200 */
.L_x_13448:
        /* <DEDUP_REMOVED lines=56> */
[----:B------:R-:W-:Y:S02]  /*b770*/  MOV R2, R8 ;  /* 0x0000000800027202 */ /* 0x000fe40000000f00 */
[----:B------:R-:W-:-:S07]  /*b780*/  LOP3.LUT R180, R3, R180, R141, 0x96, !PT ;  /* 0x000000b403b47212 */ /* 0x000fce00078e968d */
.L_x_13446:
[----:B------:R-:W-:Y:S05]  /*b790*/  BSYNC.RECONVERGENT B1 ;  /* 0x0000000000017941 */ /* 0x000fea0003800200 */
.L_x_13445:
        /* <DEDUP_REMOVED lines=11> */
.L_x_13444:
[----:B------:R-:W-:Y:S05]  /*b850*/  BSYNC.RECONVERGENT B0 ;  /* 0x0000000000007941 */ /* 0x000fea0003800200 */
.L_x_13443:
        /* <DEDUP_REMOVED lines=18> */
.L_x_13454:
        /* <DEDUP_REMOVED lines=13> */
.L_x_13456:
[----:B------:R-:W-:Y:S05]  /*ba50*/  BSYNC.RECONVERGENT B2 ;  /* 0x0000000000027941 */ /* 0x000fea0003800200 */
.L_x_13455:
        /* <DEDUP_REMOVED lines=55> */
[----:B------:R-:W-:Y:S01]  /*bdd0*/  IMAD.MOV.U32 R2, RZ, RZ, R140 ;  /* 0x000000ffff027224 */ /* 0x000fe200078e008c */
[----:B------:R-:W-:Y:S01]  /*bde0*/  LOP3.LUT R180, R3, R180, R7, 0x96, !PT ;  /* 0x000000b403b47212 */ /* 0x000fe200078e9607 */
[----:B------:R-:W-:Y:S01]  /*bdf0*/  IMAD.MOV.U32 R3, RZ, RZ, RZ ;  /* 0x000000ffff037224 */ /* 0x000fe200078e00ff */
[----:B------:R-:W-:-:S07]  /*be00*/  MOV R140, R6 ;  /* 0x00000006008c7202 */ /* 0x000fce0000000f00 */
.L_x_13453:
[----:B------:R-:W-:Y:S05]  /*be10*/  BSYNC.RECONVERGENT B1 ;  /* 0x0000000000017941 */ /* 0x000fea0003800200 */
.L_x_13452:
[----:B------:R-:W-:Y:S01]  /*be20*/  I2FP.F32.U32 R0, R2 ;  /* 0x0000000200007245 */ /* 0x000fe20000201000 */
[----:B------:R-:W-:Y:S02]  /*be30*/  HFMA2 R5, -RZ, RZ, 0.1171875, 0 ;  /* 0x2f800000ff057431 */ /* 0x000fe400000001ff */
[----:B-----5:R-:W-:-:S03]  /*be40*/  HADD2.F32 R2, -RZ, R40.H1_H1 ;  /* 0x30000028ff027230 */ /* 0x020fc60000004100 */
[----:B------:R-:W-:Y:S02]  /*be50*/  FFMA.FTZ R0, R0, R5, 1.1641532182693481445e-10 ;  /* 0x2f00000000007423 */ /* 0x000fe40000010005 */
[----:B------:R-:W-:-:S04]  /*be60*/  FMUL.FTZ R2, R2, UR11 ;  /* 0x0000000b02027c20 */ /* 0x000fc80008410000 */
[----:B------:R-:W-:Y:S01]  /*be70*/  FMUL.FTZ R2, R2, UR10 ;  /* 0x0000000a02027c20 */ /* 0x000fe20008410000 */
[----:B------:R-:W-:Y:S01]  /*be80*/  FSETP.GTU.FTZ.AND P2, PT, R0, UR8, PT ;  /* 0x0000000800007c0b */ /* 0x000fe2000bf5c000 */
[----:B------:R-:W-:-:S03]  /*be90*/  HADD2.F32 R0, -RZ, R68.H1_H1 ;  /* 0x30000044ff007230 */ /* 0x000fc60000004100 */
[----:B------:R-:W-:Y:S02]  /*bea0*/  FSEL R15, R2, RZ, !P2 ;  /* 0x000000ff020f7208 */ /* 0x000fe40005000000 */
[----:B------:R-:W-:-:S03]  /*beb0*/  SEL R27, RZ, 0x1, P2 ;  /* 0x00000001ff1b7807 */ /* 0x000fc60001000000 */
[----:B------:R-:W-:-:S07]  /*bec0*/  FMUL.FTZ R15, R0, R15 ;  /* 0x0000000f000f7220 */ /* 0x000fce0000410000 */
.L_x_13451:
[----:B------:R-:W-:Y:S05]  /*bed0*/  BSYNC.RECONVERGENT B0 ;  /* 0x0000000000007941 */ /* 0x000fea0003800200 */
.L_x_13450:
        /* <DEDUP_REMOVED lines=18> */
.L_x_13461:
        /* <DEDUP_REMOVED lines=13> */
.L_x_13463:
[----:B------:R-:W-:Y:S05]  /*c0d0*/  BSYNC.RECONVERGENT B2 ;  /* 0x0000000000027941 */ /* 0x000fea0003800200 */
.L_x_13462:
[----:B------:R-:W-:Y:S01]  /*c0e0*/  IMAD.WIDE.U32 R8, R146, -0x326172a9, RZ ;  /* 0xcd9e8d5792087825 */ /* 0x000fe200078e00ff */
[----:B--2---:R-:W-:Y:S02]  /*c0f0*/  LOP3.LUT R12, R35, R7, R171, 0x96, !PT ;  /* 0x00000007230c7212 */ /* 0x004fe400078e96ab */
[----:B------:R-:W-:Y:S01]  /*c100*/  IADD3 R3, PT, PT, R170, -0x61c88647, RZ ;  /* 0x9e3779b9aa037810 */ /* 0x000fe20007ffe0ff */
        /* <DEDUP_REMOVED lines=50> */
[----:B------:R-:W-:Y:S01]  /*c430*/  IMAD.MOV.U32 R5, RZ, RZ, R140 ;  /* 0x000000ffff057224 */ /* 0x000fe200078e008c */
[----:B------:R-:W-:Y:S01]  /*c440*/  LOP3.LUT R181, R157, R6, R209, 0x96, !PT ;  /* 0x000000069db57212 */ /* 0x000fe200078e96d1 */
[----:B------:R-:W-:Y:S01]  /*c450*/  IMAD.WIDE.U32 R8, R3, -0x2daee0ad, RZ ;  /* 0xd2511f5303087825 */ /* 0x000fe200078e00ff */
[----:B------:R-:W-:-:S04]  /*c460*/  IADD3 R3, PT, PT, R171, -0x695add53, RZ ;  /* 0x96a522adab037810 */ /* 0x000fc80007ffe0ff */
[----:B------:R-:W-:Y:S02]  /*c470*/  LOP3.LUT R180, R3, R180, R9, 0x96, !PT ;  /* 0x000000b403b47212 */ /* 0x000fe400078e9609 */
[----:B------:R-:W-:-:S07]  /*c480*/  MOV R140, R8 ;  /* 0x00000008008c7202 */ /* 0x000fce0000000f00 */
.L_x_13460:
[----:B------:R-:W-:Y:S05]  /*c490*/  BSYNC.RECONVERGENT B1 ;  /* 0x0000000000017941 */ /* 0x000fea0003800200 */
.L_x_13459:
[----:B------:R-:W-:Y:S01]  /*c4a0*/  I2FP.F32.U32 R3, R5 ;  /* 0x0000000500037245 */ /* 0x000fe20000201000 */
[----:B------:R-:W-:Y:S02]  /*c4b0*/  HFMA2 R6, -RZ, RZ, 0.1171875, 0 ;  /* 0x2f800000ff067431 */ /* 0x000fe400000001ff */
[----:B-----5:R-:W-:-:S03]  /*c4c0*/  HADD2.F32 R5, -RZ, R41.H0_H0 ;  /* 0x20000029ff057230 */ /* 0x020fc60000004100 */
[----:B------:R-:W-:Y:S02]  /*c4d0*/  FFMA.FTZ R3, R3, R6, 1.1641532182693481445e-10 ;  /* 0x2f00000003037423 */ /* 0x000fe40000010006 */
[----:B------:R-:W-:-:S04]  /*c4e0*/  FMUL.FTZ R5, R5, UR11 ;  /* 0x0000000b05057c20 */ /* 0x000fc80008410000 */
[----:B------:R-:W-:Y:S01]  /*c4f0*/  FMUL.FTZ R5, R5, UR10 ;  /* 0x0000000a05057c20 */ /* 0x000fe20008410000 */
[----:B------:R-:W-:Y:S01]  /*c500*/  FSETP.GTU.FTZ.AND P2, PT, R3, UR8, PT ;  /* 0x0000000803007c0b */ /* 0x000fe2000bf5c000 */
[----:B------:R-:W-:-:S03]  /*c510*/  HADD2.F32 R3, -RZ, R69.H0_H0 ;  /* 0x20000045ff037230 */ /* 0x000fc60000004100 */
[----:B------:R-:W-:Y:S02]  /*c520*/  FSEL R14, R5, RZ, !P2 ;  /* 0x000000ff050e7208 */ /* 0x000fe40005000000 */
[----:B------:R-:W-:-:S03]  /*c530*/  SEL R25, RZ, 0x1, P2 ;  /* 0x00000001ff197807 */ /* 0x000fc60001000000 */
[----:B------:R-:W-:-:S07]  /*c540*/  FMUL.FTZ R14, R3, R14 ;  /* 0x0000000e030e7220 */ /* 0x000fce0000410000 */
.L_x_13458:
[----:B------:R-:W-:Y:S05]  /*c550*/  BSYNC.RECONVERGENT B0 ;  /* 0x0000000000007941 */ /* 0x000fea0003800200 */
.L_x_13457:
[----:B------:R-:W-:Y:S01]  /*c560*/  BSSY.RECONVERGENT B0, `(.L_x_13464) ;  /* 0x0000067000007945 */ /* 0x000fe20003800200 */
[----:B------:R-:W-:Y:S01]  /*c570*/  F2FP.F16.F32.PACK_AB R5, RZ, R14 ;  /* 0x0000000eff05723e */ /* 0x000fe200000000ff */
[----:B--2---:R-:W-:Y:S01]  /*c580*/  IMAD.MOV.U32 R13, RZ, RZ, RZ ;  /* 0x000000ffff0d7224 */ /* 0x004fe200078e00ff */
        /* <DEDUP_REMOVED lines=15> */
.L_x_13468:
        /* <DEDUP_REMOVED lines=13> */
.L_x_13470:
[----:B------:R-:W-:Y:S05]  /*c750*/  BSYNC.RECONVERGENT B2 ;  /* 0x0000000000027941 */ /* 0x000fea0003800200 */
.L_x_13469:
        /* <DEDUP_REMOVED lines=54> */
[----:B------:R-:W-:-:S03]  /*cac0*/  IADD3 R3, PT, PT, R171, -0x695add53, RZ ;  /* 0x96a522adab037810 */ /* 0x000fc60007ffe0ff */
[----:B------:R-:W-:Y:S01]  /*cad0*/  IMAD.MOV.U32 R6, RZ, RZ, R140 ;  /* 0x000000ffff067224 */ /* 0x000fe200078e008c */
[----:B------:R-:W-:Y:S01]  /*cae0*/  LOP3.LUT R180, R3, R180, R9, 0x96, !PT ;  /* 0x000000b403b47212 */ /* 0x000fe200078e9609 */
[----:B------:R-:W-:Y:S01]  /*caf0*/  IMAD.MOV.U32 R3, RZ, RZ, RZ ;  /* 0x000000ffff037224 */ /* 0x000fe200078e00ff */
[----:B------:R-:W-:-:S07]  /*cb00*/  MOV R140, R8 ;  /* 0x00000008008c7202 */ /* 0x000fce0000000f00 */
.L_x_13467:
[----:B------:R-:W-:Y:S05]  /*cb10*/  BSYNC.RECONVERGENT B1 ;  /* 0x0000000000017941 */ /* 0x000fea0003800200 */
.L_x_13466:
        /* <DEDUP_REMOVED lines=11> */
.L_x_13465:
[----:B------:R-:W-:Y:S05]  /*cbd0*/  BSYNC.RECONVERGENT B0 ;  /* 0x0000000000007941 */ /* 0x000fea0003800200 */
.L_x_13464:
        /* <DEDUP_REMOVED lines=18> */
.L_x_13475:
        /* <DEDUP_REMOVED lines=13> */
.L_x_13477:
[----:B------:R-:W-:Y:S05]  /*cdd0*/  BSYNC.RECONVERGENT B2 ;  /* 0x0000000000027941 */ /* 0x000fea0003800200 */
.L_x_13476:
        /* <DEDUP_REMOVED lines=59> */
.L_x_13474:
[----:B------:R-:W-:Y:S05]  /*d190*/  BSYNC.RECONVERGENT B1 ;  /* 0x0000000000017941 */ /* 0x000fea0003800200 */
.L_x_13473:
        /* <DEDUP_REMOVED lines=11> */
.L_x_13472:
[----:B------:R-:W-:Y:S05]  /*d250*/  BSYNC.RECONVERGENT B0 ;  /* 0x0000000000007941 */ /* 0x000fea0003800200 */
.L_x_13471:
        /* <DEDUP_REMOVED lines=18> */
.L_x_13482:
        /* <DEDUP_REMOVED lines=13> */
.L_x_13484:
[----:B------:R-:W-:Y:S05]  /*d450*/  BSYNC.RECONVERGENT B2 ;  /* 0x0000000000027941 */ /* 0x000fea0003800200 */
.L_x_13483:
        /* <DEDUP_REMOVED lines=55> */
[----:B------:R-:W-:Y:S01]  /*d7d0*/  IMAD.MOV.U32 R8, RZ, RZ, RZ ;  /* 0x000000ffff087224 */ /* 0x000fe200078e00ff */
[----:B------:R-:W-:Y:S01]  /*d7e0*/  LOP3.LUT R180, R3, R180, R11, 0x96, !PT ;  /* 0x000000b403b47212 */ /* 0x000fe200078e960b */
[----:B------:R-:W-:Y:S01]  /*d7f0*/  IMAD.MOV.U32 R3, RZ, RZ, R140 ;  /* 0x000000ffff037224 */ /* 0x000fe200078e008c */
[----:B------:R-:W-:-:S07]  /*d800*/  MOV R140, R10 ;  /* 0x0000000a008c7202 */ /* 0x000fce0000000f00 */
.L_x_13481:
[----:B------:R-:W-:Y:S05]  /*d810*/  BSYNC.RECONVERGENT B1 ;  /* 0x0000000000017941 */ /* 0x000fea0003800200 */
.L_x_13480:
        /* <DEDUP_REMOVED lines=10> */
[----:B------:R-:W-:-:S07]  /*d8c0*/  FMUL.FTZ R11, R10, R11 ;  /* 0x0000000b0a0b7220 */ /* 0x000fce0000410000 */
.L_x_13479:
[----:B------:R-:W-:Y:S05]  /*d8d0*/  BSYNC.RECONVERGENT B0 ;  /* 0x0000000000007941 */ /* 0x000fea0003800200 */
.L_x_13478:
        /* <DEDUP_REMOVED lines=18> */
.L_x_13489:
        /* <DEDUP_REMOVED lines=13> */
.L_x_13491:
[----:B------:R-:W-:Y:S05]  /*dad0*/  BSYNC.RECONVERGENT B2 ;  /* 0x0000000000027941 */ /* 0x000fea0003800200 */
.L_x_13490:
        /* <DEDUP_REMOVED lines=56> */
[----:B------:R-:W-:Y:S01]  /*de60*/  LOP3.LUT R180, R7, R180, R143, 0x96, !PT ;  /* 0x000000b407b47212 */ /* 0x000fe200078e968f */
[----:B------:R-:W-:Y:S01]  /*de70*/  IMAD.MOV.U32 R7, RZ, RZ, RZ ;  /* 0x000000ffff077224 */ /* 0x000fe200078e00ff */
[----:B------:R-:W-:-:S07]  /*de80*/  MOV R140, R142 ;  /* 0x0000008e008c7202 */ /* 0x000fce0000000f00 */
.L_x_13488:
[----:B------:R-:W-:Y:S05]  /*de90*/  BSYNC.RECONVERGENT B1 ;  /* 0x0000000000017941 */ /* 0x000fea0003800200 */
.L_x_13487:
        /* <DEDUP_REMOVED lines=11> */
.L_x_13486:
[----:B------:R-:W-:Y:S05]  /*df50*/  BSYNC.RECONVERGENT B0 ;  /* 0x0000000000007941 */ /* 0x000fea0003800200 */
.L_x_13485:
        /* <DEDUP_REMOVED lines=18> */
.L_x_13496:
        /* <DEDUP_REMOVED lines=13> */
.L_x_13498:
[----:B------:R-:W-:Y:S05]  /*e150*/  BSYNC.RECONVERGENT B2 ;  /* 0x0000000000027941 */ /* 0x000fea0003800200 */
.L_x_13497:
        /* <DEDUP_REMOVED lines=59> */
.L_x_13495:
[----:B------:R-:W-:Y:S05]  /*e510*/  BSYNC.RECONVERGENT B1 ;  /* 0x0000000000017941 */ /* 0x000fea0003800200 */
.L_x_13494:
        /* <DEDUP_REMOVED lines=11> */
.L_x_13493:
[----:B------:R-:W-:Y:S05]  /*e5d0*/  BSYNC.RECONVERGENT B0 ;  /* 0x0000000000007941 */ /* 0x000fea0003800200 */
.L_x_13492:
[----:B------:R-:W-:Y:S02]  /*e5e0*/  F2FP.F16.F32.PACK_AB R7, RZ, R9 ;  /* 0x00000009ff07723e */ /* 0x000fe400000000ff */
[----:B------:R-:W-:Y:S02]  /*e5f0*/  PRMT R6, R6, 0x5410, R3 ;  /* 0x0000541006067816 */ /* 0x000fe40000000003 */
[----:B------:R-:W-:Y:S02]  /*e600*/  PRMT R5, R5, 0x5410, R0 ;  /* 0x0000541005057816 */ /* 0x000fe40000000000 */
[----:B------:R-:W-:Y:S02]  /*e610*/  PRMT R4, R4, 0x5410, R2 ;  /* 0x0000541004047816 */ /* 0x000fe40000000002 */
[----:B------:R-:W-:-:S07]  /*e620*/  PRMT R7, R149, 0x5410, R7 ;  /* 0x0000541095077816 */ /* 0x000fce0000000007 */
.L_x_13442:
        /* <DEDUP_REMOVED lines=32> */
.L_x_13500:
[----:B------:R-:W-:Y:S05]  /*e830*/  BSYNC.RECONVERGENT B0 ;  /* 0x0000000000007941 */ /* 0x000fea0003800200 */
.L_x_13499:
[----:B-----5:R1:W5:Y:S04]  /*e840*/  @P1 LDG.E.128 R40, desc[UR6][R142.64] ;  /* 0x000000068e281981 */ /* 0x020368000c1e1d00 */
        /* <DEDUP_REMOVED lines=24> */
.L_x_13506:
        /* <DEDUP_REMOVED lines=13> */
.L_x_13508:
[----:B------:R-:W-:Y:S05]  /*eaa0*/  BSYNC.RECONVERGENT B2 ;  /* 0x0000000000027941 */ /* 0x000fea0003800200 */
.L_x_13507:
[----:B------:R-:W-:Y:S01]  /*eab0*/  IMAD.WIDE.U32 R4, R146, -0x326172a9, RZ ;  /* 0xcd9e8d5792047825 */ /* 0x000fe200078e00ff */
[----:B-1----:R-:W-:Y:S02]  /*eac0*/  LOP3.LUT R142, R35, R3, R171, 0x96, !PT ;  /* 0x00000003238e7212 */ /* 0x002fe400078e96ab */
        /* <DEDUP_REMOVED lines=54> */
[----:B------:R-:W-:Y:S01]  /*ee30*/  LOP3.LUT R180, R3, R180, R5, 0x96, !PT ;  /* 0x000000b403b47212 */ /* 0x000fe200078e9605 */
[----:B------:R-:W-:Y:S01]  /*ee40*/  IMAD.MOV.U32 R2, RZ, RZ, RZ ;  /* 0x000000ffff027224 */ /* 0x000fe200078e00ff */
[----:B------:R-:W-:-:S07]  /*ee50*/  MOV R3, R140 ;  /* 0x0000008c00037202 */ /* 0x000fce0000000f00 */
.L_x_13505:
[----:B------:R-:W-:Y:S05]  /*ee60*/  BSYNC.RECONVERGENT B1 ;  /* 0x0000000000017941 */ /* 0x000fea0003800200 */
.L_x_13504:
        /* <DEDUP_REMOVED lines=12> */
.L_x_13503:
[----:B------:R-:W-:Y:S05]  /*ef30*/  BSYNC.RECONVERGENT B0 ;  /* 0x0000000000007941 */ /* 0x000fea0003800200 */
.L_x_13502:
        /* <DEDUP_REMOVED lines=22> */
.L_x_13513:
        /* <DEDUP_REMOVED lines=13> */
.L_x_13515:
[----:B------:R-:W-:Y:S05]  /*f170*/  BSYNC.RECONVERGENT B2 ;  /* 0x0000000000027941 */ /* 0x000fea0003800200 */
.L_x_13514:
[----:B------:R-:W-:Y:S01]  /*f180*/  IMAD.WIDE.U32 R4, R146, -0x326172a9, RZ ;  /* 0xcd9e8d5792047825 */ /* 0x000fe200078e00ff */
[----:B-1----:R-:W-:-:S03]  /*f190*/  LOP3.LUT R142, R35, R3, R171, 0x96, !PT ;  /* 0x00000003238e7212 */ /* 0x002fc600078e96ab */
        /* <DEDUP_REMOVED lines=52> */
[----:B------:R-:W-:-:S03]  /*f4e0*/  LOP3.LUT R180, R3, R180, R5, 0x96, !PT ;  /* 0x000000b403b47212 */ /* 0x000fc600078e9605 */
[----:B------:R-:W-:Y:S01]  /*f4f0*/  HFMA2 R3, -RZ, RZ, 0, 0 ;  /* 0x00000000ff037431 */ /* 0x000fe200000001ff */
[----:B------:R-:W-:Y:S01]  /*f500*/  MOV R141, R4 ;  /* 0x00000004008d7202 */ /* 0x000fe20000000f00 */
[----:B------:R-:W-:Y:S01]  /*f510*/  IMAD.MOV.U32 R4, RZ, RZ, R0 ;  /* 0x000000ffff047224 */ /* 0x000fe200078e0000 */
[----:B------:R-:W-:-:S07]  /*f520*/  LOP3.LUT R181, R157, R2, R209, 0x96, !PT ;  /* 0x000000029db57212 */ /* 0x000fce00078e96d1 */
.L_x_13512:
[----:B------:R-:W-:Y:S05]  /*f530*/  BSYNC.RECONVERGENT B1 ;  /* 0x0000000000017941 */ /* 0x000fea0003800200 */
.L_x_13511:
        /* <DEDUP_REMOVED lines=12> */
.L_x_13510:
[----:B------:R-:W-:Y:S05]  /*f600*/  BSYNC.RECONVERGENT B0 ;  /* 0x0000000000007941 */ /* 0x000fea0003800200 */
.L_x_13509:
[----:B------:R-:W-:Y:S01]  /*f610*/  BSSY.RECONVERGENT B0, `(.L_x_13516) ;  /* 0x000006c000007945 */ /* 0x000fe20003800200 */
[----:B-1----:R-:W-:Y:S01]  /*f620*/  F2FP.F16.F32.PACK_AB R143, RZ, R7 ;  /* 0x00000007ff8f723e */ /* 0x002fe200000000ff */
        /* <DEDUP_REMOVED lines=20> */
.L_x_13520:
        /* <DEDUP_REMOVED lines=13> */
.L_x_13522:
[----:B------:R-:W-:Y:S05]  /*f840*/  BSYNC.RECONVERGENT B2 ;  /* 0x0000000000027941 */ /* 0x000fea0003800200 */
.L_x_13521:
[----:B------:R-:W-:Y:S01]  /*f850*/  IMAD.WIDE.U32 R4, R146, -0x326172a9, RZ ;  /* 0xcd9e8d5792047825 */ /* 0x000fe200078e00ff */
[----:B------:R-:W-:Y:S02]  /*f860*/  LOP3.LUT R152, R35, R3, R171, 0x96, !PT ;  /* 0x0000000323987212 */ /* 0x000fe400078e96ab */
[C---:B------:R-:W-:Y:S01]  /*f870*/  IADD3 R3, PT, PT, R170.reuse, -0x61c88647, RZ ;  /* 0x9e3779b9aa037810 */ /* 0x040fe20007ffe0ff */
[----:B------:R-:W-:Y:S01]  /*f880*/  VIADD R25, R170, 0x3c6ef372 ;  /* 0x3c6ef372aa197836 */ /* 0x000fe20000000000 */
        /* <DEDUP_REMOVED lines=10> */
[----:B------:R-:W-:Y:S02]  /*f930*/  IADD3 R3, PT, PT, R170, -0x255992d5, RZ ;  /* 0xdaa66d2baa037810 */ /* 0x000fe40007ffe0ff */
        /* <DEDUP_REMOVED lines=28> */
[C---:B------:R-:W-:Y:S01]  /*fb00*/  IADD3 R25, PT, PT, R171.reuse, -0x24c28bd8, RZ ;  /* 0xdb3d7428ab197810 */ /* 0x040fe20007ffe0ff */
        /* <DEDUP_REMOVED lines=15> */
.L_x_13519:
[----:B------:R-:W-:Y:S05]  /*fc00*/  BSYNC.RECONVERGENT B1 ;  /* 0x0000000000017941 */ /* 0x000fea0003800200 */
.L_x_13518:
        /* <DEDUP_REMOVED lines=12> */
.L_x_13517:
[----:B------:R-:W-:Y:S05]  /*fcd0*/  BSYNC.RECONVERGENT B0 ;  /* 0x0000000000007941 */ /* 0x000fea0003800200 */
.L_x_13516:
        /* <DEDUP_REMOVED lines=22> */
.L_x_13527:
        /* <DEDUP_REMOVED lines=13> */
.L_x_13529:
[----:B------:R-:W-:Y:S05]  /*ff10*/  BSYNC.RECONVERGENT B2 ;  /* 0x0000000000027941 */ /* 0x000fea0003800200 */
.L_x_13528:
        /* <DEDUP_REMOVED lines=49> */
[----:B------:R-:W-:-:S04]  /*10230*/  LOP3.LUT R23, R23, R150, R181, 0x96, !PT ;  /* 0x0000009617177212 */ /* 0x000fc800078e96b5 */
[----:B------:R-:W-:Y:S01]  /*10240*/  LOP3.LUT R5, R5, R152, R3, 0x96, !PT ;  /* 0x0000009805057212 */ /* 0x000fe200078e9603 */
[----:B------:R-:W-:Y:S02]  /*10250*/  VIADD R3, R171, 0x96a522ad ;  /* 0x96a522adab037836 */ /* 0x000fe40000000000 */
[----:B------:R-:W-:-:S04]  /*10260*/  IMAD.WIDE.U32 R208, R23, -0x326172a9, RZ ;  /* 0xcd9e8d5717d07825 */ /* 0x000fc800078e00ff */
[----:B------:R-:W-:Y:S01]  /*10270*/  IMAD.WIDE.U32 R4, R5, -0x2daee0ad, RZ ;  /* 0xd2511f5305047825 */ /* 0x000fe200078e00ff */
[----:B------:R-:W-:-:S04]  /*10280*/  LOP3.LUT R181, R157, R2, R209, 0x96, !PT ;  /* 0x000000029db57212 */ /* 0x000fc800078e96d1 */
[----:B------:R-:W-:Y:S01]  /*10290*/  LOP3.LUT R180, R3, R180, R5, 0x96, !PT ;  /* 0x000000b403b47212 */ /* 0x000fe200078e9605 */
[----:B------:R-:W-:Y:S01]  /*102a0*/  HFMA2 R3, -RZ, RZ, 0, 0 ;  /* 0x00000000ff037431 */ /* 0x000fe200000001ff */
[----:B------:R-:W-:Y:S01]  /*102b0*/  MOV R142, R4 ;  /* 0x00000004008e7202 */ /* 0x000fe20000000f00 */
[----:B------:R-:W-:-:S07]  /*102c0*/  IMAD.MOV.U32 R4, RZ, RZ, R0 ;  /* 0x000000ffff047224 */ /* 0x000fce00078e0000 */
.L_x_13526:
[----:B------:R-:W-:Y:S05]  /*102d0*/  BSYNC.RECONVERGENT B1 ;  /* 0x0000000000017941 */ /* 0x000fea0003800200 */
.L_x_13525:
        /* <DEDUP_REMOVED lines=12> */
.L_x_13524:
[----:B------:R-:W-:Y:S05]  /*103a0*/  BSYNC.RECONVERGENT B0 ;  /* 0x0000000000007941 */ /* 0x000fea0003800200 */
.L_x_13523:
        /* <DEDUP_REMOVED lines=22> */
.L_x_13534:
        /* <DEDUP_REMOVED lines=13> */
.L_x_13536:
[----:B------:R-:W-:Y:S05]  /*105e0*/  BSYNC.RECONVERGENT B2 ;  /* 0x0000000000027941 */ /* 0x000fea0003800200 */
.L_x_13535:
[----:B------:R-:W-:Y:S01]  /*105f0*/  IMAD.WIDE.U32 R150, R146, -0x326172a9, RZ ;  /* 0xcd9e8d5792967825 */ /* 0x000fe200078e00ff */
[----:B------:R-:W-:Y:S02]  /*10600*/  LOP3.LUT R154, R35, R3, R171, 0x96, !PT ;  /* 0x00000003239a7212 */ /* 0x000fe400078e96ab */
[----:B------:R-:W-:Y:S01]  /*10610*/  IADD3 R3, PT, PT, R170, -0x61c88647, RZ ;  /* 0x9e3779b9aa037810 */ /* 0x000fe20007ffe0ff */
[----:B------:R-:W-:Y:S01]  /*10620*/  VIADD R21, R171, 0xbb67ae85 ;  /* 0xbb67ae85ab157836 */ /* 0x000fe20000000000 */
[----:B------:R-:W-:Y:S01]  /*10630*/  LOP3.LUT R152, R144, R151, R170, 0x96, !PT ;  /* 0x0000009790987212 */ /* 0x000fe200078e96aa */
[----:B------:R-:W-:Y:S01]  /*10640*/  IMAD.WIDE.U32 R154, R154, -0x326172a9, RZ ;  /* 0xcd9e8d579a9a7825 */ /* 0x000fe200078e00ff */
[----:B------:R-:W-:-:S03]  /*10650*/  MOV R0, R142 ;  /* 0x0000008e00007202 */ /* 0x000fc60000000f00 */
        /* <DEDUP_REMOVED lines=51> */
[----:B------:R-:W-:-:S07]  /*10990*/  IMAD.MOV.U32 R150, RZ, RZ, RZ ;  /* 0x000000ffff967224 */ /* 0x000fce00078e00ff */
.L_x_13533:
[----:B------:R-:W-:Y:S05]  /*109a0*/  BSYNC.RECONVERGENT B1 ;  /* 0x0000000000017941 */ /* 0x000fea0003800200 */
.L_x_13532:
        /* <DEDUP_REMOVED lines=12> */
.L_x_13531:
[----:B------:R-:W-:Y:S05]  /*10a70*/  BSYNC.RECONVERGENT B0 ;  /* 0x0000000000007941 */ /* 0x000fea0003800200 */
.L_x_13530:
        /* <DEDUP_REMOVED lines=22> */
.L_x_13541:
        /* <DEDUP_REMOVED lines=13> */
.L_x_13543:
[----:B------:R-:W-:Y:S05]  /*10cb0*/  BSYNC.RECONVERGENT B2 ;  /* 0x0000000000027941 */ /* 0x000fea0003800200 */
.L_x_13542:
        /* <DEDUP_REMOVED lines=52> */
[----:B------:R-:W-:Y:S01]  /*11000*/  VIADD R3, R171, 0x96a522ad ;  /* 0x96a522adab037836 */ /* 0x000fe20000000000 */
[----:B------:R-:W-:-:S03]  /*11010*/  MOV R0, R152 ;  /* 0x0000009800007202 */ /* 0x000fc60000000f00 */
[----:B------:R-:W-:Y:S01]  /*11020*/  IMAD.WIDE.U32 R208, R19, -0x326172a9, RZ ;  /* 0xcd9e8d5713d07825 */ /* 0x000fe200078e00ff */
[----:B------:R-:W-:-:S03]  /*11030*/  LOP3.LUT R180, R3, R180, R153, 0x96, !PT ;  /* 0x000000b403b47212 */ /* 0x000fc600078e9699 */
[----:B------:R-:W-:Y:S02]  /*11040*/  HFMA2 R153, -RZ, RZ, 0, 0 ;  /* 0x00000000ff997431 */ /* 0x000fe400000001ff */
[----:B------:R-:W-:Y:S01]  /*11050*/  IMAD.MOV.U32 R3, RZ, RZ, R2 ;  /* 0x000000ffff037224 */ /* 0x000fe200078e0002 */
[----:B------:R-:W-:-:S07]  /*11060*/  LOP3.LUT R181, R157, R150, R209, 0x96, !PT ;  /* 0x000000969db57212 */ /* 0x000fce00078e96d1 */
.L_x_13540:
[----:B------:R-:W-:Y:S05]  /*11070*/  BSYNC.RECONVERGENT B1 ;  /* 0x0000000000017941 */ /* 0x000fea0003800200 */
.L_x_13539:
        /* <DEDUP_REMOVED lines=12> */
.L_x_13538:
[----:B------:R-:W-:Y:S05]  /*11140*/  BSYNC.RECONVERGENT B0 ;  /* 0x0000000000007941 */ /* 0x000fea0003800200 */
.L_x_13537:
        /* <DEDUP_REMOVED lines=22> */
.L_x_13548:
        /* <DEDUP_REMOVED lines=13> */
.L_x_13550:
[----:B------:R-:W-:Y:S05]  /*11380*/  BSYNC.RECONVERGENT B2 ;  /* 0x0000000000027941 */ /* 0x000fea0003800200 */
.L_x_13549:
        /* <DEDUP_REMOVED lines=59> */
.L_x_13547:
[----:B------:R-:W-:Y:S05]  /*11740*/  BSYNC.RECONVERGENT B1 ;  /* 0x0000000000017941 */ /* 0x000fea0003800200 */
.L_x_13546:
        /* <DEDUP_REMOVED lines=12> */
.L_x_13545:
[----:B------:R-:W-:Y:S05]  /*11810*/  BSYNC.RECONVERGENT B0 ;  /* 0x0000000000007941 */ /* 0x000fea0003800200 */
.L_x_13544:
        /* <DEDUP_REMOVED lines=22> */
.L_x_13555:
        /* <DEDUP_REMOVED lines=13> */
.L_x_13557:
[----:B------:R-:W-:Y:S05]  /*11a50*/  BSYNC.RECONVERGENT B2 ;  /* 0x0000000000027941 */ /* 0x000fea0003800200 */
.L_x_13556:
        /* <DEDUP_REMOVED lines=53> */
[----:B------:R-:W-:Y:S02]  /*11db0*/  HFMA2 R162, -RZ, RZ, 0, 0 ;  /* 0x00000000ffa27431 */ /* 0x000fe400000001ff */
[----:B------:R-:W-:-:S04]  /*11dc0*/  IMAD.WIDE.U32 R208, R161, -0x326172a9, RZ ;  /* 0xcd9e8d57a1d07825 */ /* 0x000fc800078e00ff */
[----:B------:R-:W-:Y:S01]  /*11dd0*/  IMAD.WIDE.U32 R158, R159, -0x2daee0ad, RZ ;  /* 0xd2511f539f9e7825 */ /* 0x000fe200078e00ff */
[----:B------:R-:W-:-:S04]  /*11de0*/  LOP3.LUT R181, R157, R154, R209, 0x96, !PT ;  /* 0x0000009a9db57212 */ /* 0x000fc800078e96d1 */
[----:B------:R-:W-:Y:S02]  /*11df0*/  LOP3.LUT R180, R155, R180, R159, 0x96, !PT ;  /* 0x000000b49bb47212 */ /* 0x000fe400078e969f */
[----:B------:R-:W-:-:S07]  /*11e00*/  MOV R150, R158 ;  /* 0x0000009e00967202 */ /* 0x000fce0000000f00 */
.L_x_13554:
[----:B------:R-:W-:Y:S05]  /*11e10*/  BSYNC.RECONVERGENT B1 ;  /* 0x0000000000017941 */ /* 0x000fea0003800200 */
.L_x_13553:
        /* <DEDUP_REMOVED lines=12> */
.L_x_13552:
[----:B------:R-:W-:Y:S05]  /*11ee0*/  BSYNC.RECONVERGENT B0 ;  /* 0x0000000000007941 */ /* 0x000fea0003800200 */
.L_x_13551:
[----:B------:R-:W-:Y:S02]  /*11ef0*/  F2FP.F16.F32.PACK_AB R152, RZ, R0 ;  /* 0x00000000ff98723e */ /* 0x000fe400000000ff */
[----:B------:R-:W-:Y:S02]  /*11f00*/  PRMT R140, R140, 0x5410, R143 ;  /* 0x000054108c8c7816 */ /* 0x000fe4000000008f */
[----:B------:R-:W-:Y:S02]  /*11f10*/  PRMT R142, R142, 0x5410, R151 ;  /* 0x000054108e8e7816 */ /* 0x000fe40000000097 */
[----:B------:R-:W-:Y:S02]  /*11f20*/  PRMT R141, R141, 0x5410, R149 ;  /* 0x000054108d8d7816 */ /* 0x000fe40000000095 */
[----:B------:R-:W-:Y:S01]  /*11f30*/  PRMT R143, R153, 0x5410, R152 ;  /* 0x00005410998f7816 */ /* 0x000fe20000000098 */
[----:B------:R-:W-:Y:S06]  /*11f40*/  BRA `(.L_x_13558) ;  /* 0x00000034001c7947 */ /* 0x000fec0003800000 */
.L_x_13501:
[----:B------:R-:W-:Y:S01]  /*11f50*/  BSSY.RECONVERGENT B0, `(.L_x_13559) ;  /* 0x0000069000007945 */ /* 0x000fe20003800200 */
[----:B------:R-:W-:Y:S01]  /*11f60*/  MOV R8, RZ ;  /* 0x000000ff00087202 */ /* 0x000fe20000000f00 */
[----:B-1----:R-:W-:Y:S01]  /*11f70*/  IMAD.MOV.U32 R150, RZ, RZ, R140 ;  /* 0x000000ffff967224 */ /* 0x002fe200078e008c */
[----:B------:R-:W-:Y:S01]  /*11f80*/  MOV R0, R141 ;  /* 0x0000008d00007202 */ /* 0x000fe20000000f00 */
[----:B------:R-:W-:Y:S06]  /*11f90*/  @!P1 BRA `(.L_x_13560) ;  /* 0x0000000400909947 */ /* 0x000fec0003800000 */
[----:B------:R-:W-:Y:S01]  /*11fa0*/  ISETP.NE.AND P2, PT, R141, 0x1, PT ;  /* 0x000000018d00780c */ /* 0x000fe20003f45270 */
[----:B------:R-:W-:Y:S01]  /*11fb0*/  BSSY.RECONVERGENT B1, `(.L_x_13561) ;  /* 0x0000057000017945 */ /* 0x000fe20003800200 */
[----:B------:R-:W-:Y:S01]  /*11fc0*/  IMAD.MOV.U32 R0, RZ, RZ, 0x2 ;  /* 0x00000002ff007424 */ /* 0x000fe200078e00ff */
[----:B0-----:R-:W-:Y:S01]  /*11fd0*/  MOV R2, R208 ;  /* 0x000000d000027202 */ /* 0x001fe20000000f00 */
        /* <DEDUP_REMOVED lines=12> */
.L_x_13563:
        /* <DEDUP_REMOVED lines=13> */
.L_x_13565:
[----:B------:R-:W-:Y:S05]  /*12170*/  BSYNC.RECONVERGENT B2 ;  /* 0x0000000000027941 */ /* 0x000fea0003800200 */
.L_x_13564:
        /* <DEDUP_REMOVED lines=58> */
.L_x_13562:
[----:B------:R-:W-:Y:S05]  /*12520*/  BSYNC.RECONVERGENT B1 ;  /* 0x0000000000017941 */ /* 0x000fea0003800200 */
.L_x_13561:
        /* <DEDUP_REMOVED lines=11> */
.L_x_13560:
[----:B------:R-:W-:Y:S05]  /*125e0*/  BSYNC.RECONVERGENT B0 ;  /* 0x0000000000007941 */ /* 0x000fea0003800200 */
.L_x_13559:
[----:B------:R-:W-:Y:S01]  /*125f0*/  BSSY.RECONVERGENT B0, `(.L_x_13566) ;  /* 0x0000067000007945 */ /* 0x000fe20003800200 */
[----:B------:R-:W-:Y:S01]  /*12600*/  F2FP.F16.F32.PACK_AB R140, RZ, R8 ;  /* 0x00000008ff8c723e */ /* 0x000fe200000000ff */
[----:B0-----:R-:W-:Y:S01]  /*12610*/  IMAD.MOV.U32 R7, RZ, RZ, RZ ;  /* 0x000000ffff077224 */ /* 0x001fe200078e00ff */
        /* <DEDUP_REMOVED lines=15> */
.L_x_13570:
        /* <DEDUP_REMOVED lines=13> */
.L_x_13572:
[----:B------:R-:W-:Y:S05]  /*127e0*/  BSYNC.RECONVERGENT B2 ;  /* 0x0000000000027941 */ /* 0x000fea0003800200 */
.L_x_13571:
        /* <DEDUP_REMOVED lines=59> */
.L_x_13569:
[----:B------:R-:W-:Y:S05]  /*12ba0*/  BSYNC.RECONVERGENT B1 ;  /* 0x0000000000017941 */ /* 0x000fea0003800200 */
.L_x_13568:
        /* <DEDUP_REMOVED lines=11> */
.L_x_13567:
[----:B------:R-:W-:Y:S05]  /*12c60*/  BSYNC.RECONVERGENT B0 ;  /* 0x0000000000007941 */ /* 0x000fea0003800200 */
.L_x_13566:
        /* <DEDUP_REMOVED lines=18> */
.L_x_13577:
        /* <DEDUP_REMOVED lines=13> */
.L_x_13579:
[----:B------:R-:W-:Y:S05]  /*12e60*/  BSYNC.RECONVERGENT B2 ;  /* 0x0000000000027941 */ /* 0x000fea0003800200 */
.L_x_13578:
        /* <DEDUP_REMOVED lines=9> */
[----:B------:R-:W-:Y:S02]  /*12f00*/  VIADD R5, R171, 0xbb67ae85 ;  /* 0xbb67ae85ab057836 */ /* 0x000fe40000000000 */
[----:B------:R-:W-:-:S03]  /*12f10*/  IMAD.MOV.U32 R0, RZ, RZ, RZ ;  /* 0x000000ffff007224 */ /* 0x000fc600078e00ff */
        /* <DEDUP_REMOVED lines=44> */
[----:B------:R-:W-:-:S05]  /*131e0*/  IMAD.WIDE.U32 R4, R5, -0x2daee0ad, RZ ;  /* 0xd2511f5305047825 */ /* 0x000fca00078e00ff */
[----:B------:R-:W-:Y:S01]  /*131f0*/  LOP3.LUT R180, R3, R180, R5, 0x96, !PT ;  /* 0x000000b403b47212 */ /* 0x000fe200078e9605 */
[----:B------:R-:W-:Y:S01]  /*13200*/  IMAD.MOV.U32 R3, RZ, RZ, R150 ;  /* 0x000000ffff037224 */ /* 0x000fe200078e0096 */
[----:B------:R-:W-:-:S07]  /*13210*/  MOV R150, R4 ;  /* 0x0000000400967202 */ /* 0x000fce0000000f00 */
.L_x_13576:
[----:B------:R-:W-:Y:S05]  /*13220*/  BSYNC.RECONVERGENT B1 ;  /* 0x0000000000017941 */ /* 0x000fea0003800200 */
.L_x_13575:
        /* <DEDUP_REMOVED lines=11> */
.L_x_13574:
[----:B------:R-:W-:Y:S05]  /*132e0*/  BSYNC.RECONVERGENT B0 ;  /* 0x0000000000007941 */ /* 0x000fea0003800200 */
.L_x_13573:
        /* <DEDUP_REMOVED lines=18> */
.L_x_13584:
        /* <DEDUP_REMOVED lines=13> */
.L_x_13586:
[----:B------:R-:W-:Y:S05]  /*134e0*/  BSYNC.RECONVERGENT B2 ;  /* 0x0000000000027941 */ /* 0x000fea0003800200 */
.L_x_13585:
        /* <DEDUP_REMOVED lines=59> */
.L_x_13583:
[----:B------:R-:W-:Y:S05]  /*138a0*/  BSYNC.RECONVERGENT B1 ;  /* 0x0000000000017941 */ /* 0x000fea0003800200 */
.L_x_13582:
        /* <DEDUP_REMOVED lines=11> */
.L_x_13581:
[----:B------:R-:W-:Y:S05]  /*13960*/  BSYNC.RECONVERGENT B0 ;  /* 0x0000000000007941 */ /* 0x000fea0003800200 */
.L_x_13580:
        /* <DEDUP_REMOVED lines=18> */
.L_x_13591:
        /* <DEDUP_REMOVED lines=13> */
.L_x_13593:
[----:B------:R-:W-:Y:S05]  /*13b60*/  BSYNC.RECONVERGENT B2 ;  /* 0x0000000000027941 */ /* 0x000fea0003800200 */
.L_x_13592:
        /* <DEDUP_REMOVED lines=8> */
[----:B------:R-:W-:-:S03]  /*13bf0*/  LOP3.LUT R3, R3, R152, R159, 0x96, !PT ;  /* 0x0000009803037212 */ /* 0x000fc600078e969f */
[----:B------:R-:W-:Y:S01]  /*13c00*/  IMAD.MOV.U32 R0, RZ, RZ, RZ ;  /* 0x000000ffff007224 */ /* 0x000fe200078e00ff */
        /* <DEDUP_REMOVED lines=49> */
.L_x_13590:
[----:B------:R-:W-:Y:S05]  /*13f20*/  BSYNC.RECONVERGENT B1 ;  /* 0x0000000000017941 */ /* 0x000fea0003800200 */
.L_x_13589:
        /* <DEDUP_REMOVED lines=11> */
.L_x_13588:
[----:B------:R-:W-:Y:S05]  /*13fe0*/  BSYNC.RECONVERGENT B0 ;  /* 0x0000000000007941 */ /* 0x000fea0003800200 */
.L_x_13587:
        /* <DEDUP_REMOVED lines=18> */
.L_x_13598:
        /* <DEDUP_REMOVED lines=13> */
.L_x_13600:
[----:B------:R-:W-:Y:S05]  /*141e0*/  BSYNC.RECONVERGENT B2 ;  /* 0x0000000000027941 */ /* 0x000fea0003800200 */
.L_x_13599:
        /* <DEDUP_REMOVED lines=56> */
[----:B------:R-:W-:Y:S01]  /*14570*/  MOV R150, R152 ;  /* 0x0000009800967202 */ /* 0x000fe20000000f00 */
[----:B------:R-:W-:Y:S01]  /*14580*/  IMAD.MOV.U32 R152, RZ, RZ, RZ ;  /* 0x000000ffff987224 */ /* 0x000fe200078e00ff */
[----:B------:R-:W-:-:S07]  /*14590*/  LOP3.LUT R180, R3, R180, R153, 0x96, !PT ;  /* 0x000000b403b47212 */ /* 0x000fce00078e9699 */
.L_x_13597:
[----:B------:R-:W-:Y:S05]  /*145a0*/  BSYNC.RECONVERGENT B1 ;  /* 0x0000000000017941 */ /* 0x000fea0003800200 */
.L_x_13596:
        /* <DEDUP_REMOVED lines=11> */
.L_x_13595:
[----:B------:R-:W-:Y:S05]  /*14660*/  BSYNC.RECONVERGENT B0 ;  /* 0x0000000000007941 */ /* 0x000fea0003800200 */
.L_x_13594:
        /* <DEDUP_REMOVED lines=18> */
.L_x_13605:
        /* <DEDUP_REMOVED lines=13> */
.L_x_13607:
[----:B------:R-:W-:Y:S05]  /*14860*/  BSYNC.RECONVERGENT B2 ;  /* 0x0000000000027941 */ /* 0x000fea0003800200 */
.L_x_13606:
        /* <DEDUP_REMOVED lines=57> */
[----:B------:R-:W-:Y:S01]  /*14c00*/  IMAD.MOV.U32 R153, RZ, RZ, RZ ;  /* 0x000000ffff997224 */ /* 0x000fe200078e00ff */
[----:B------:R-:W-:-:S07]  /*14c10*/  MOV R150, R154 ;  /* 0x0000009a00967202 */ /* 0x000fce0000000f00 */
.L_x_13604:
[----:B------:R-:W-:Y:S05]  /*14c20*/  BSYNC.RECONVERGENT B1 ;  /* 0x0000000000017941 */ /* 0x000fea0003800200 */
.L_x_13603:
        /* <DEDUP_REMOVED lines=11> */
.L_x_13602:
[----:B------:R-:W-:Y:S05]  /*14ce0*/  BSYNC.RECONVERGENT B0 ;  /* 0x0000000000007941 */ /* 0x000fea0003800200 */
.L_x_13601:
        /* <DEDUP_REMOVED lines=18> */
.L_x_13612:
        /* <DEDUP_REMOVED lines=13> */
.L_x_13614:
[----:B------:R-:W-:Y:S05]  /*14ee0*/  BSYNC.RECONVERGENT B2 ;  /* 0x0000000000027941 */ /* 0x000fea0003800200 */
.L_x_13613:
        /* <DEDUP_REMOVED lines=57> */
[----:B------:R-:W-:Y:S02]  /*15280*/  LOP3.LUT R180, R153, R180, R159, 0x96, !PT ;  /* 0x000000b499b47212 */ /* 0x000fe400078e969f */
[----:B------:R-:W-:-:S07]  /*15290*/  MOV R150, R158 ;  /* 0x0000009e00967202 */ /* 0x000fce0000000f00 */
.L_x_13611:
[----:B------:R-:W-:Y:S05]  /*152a0*/  BSYNC.RECONVERGENT B1 ;  /* 0x0000000000017941 */ /* 0x000fea0003800200 */
.L_x_13610:
        /* <DEDUP_REMOVED lines=11> */
.L_x_13609:
[----:B------:R-:W-:Y:S05]  /*15360*/  BSYNC.RECONVERGENT B0 ;  /* 0x0000000000007941 */ /* 0x000fea0003800200 */
.L_x_13608:
[----:B------:R-:W-:Y:S02]  /*15370*/  F2FP.F16.F32.PACK_AB R153, RZ, R0 ;  /* 0x00000000ff99723e */ /* 0x000fe400000000ff */
[----:B------:R-:W-:Y:S02]  /*15380*/  PRMT R140, R140, 0x5410, R143 ;  /* 0x000054108c8c7816 */ /* 0x000fe4000000008f */
[----:B------:R-:W-:Y:S02]  /*15390*/  PRMT R142, R142, 0x5410, R151 ;  /* 0x000054108e8e7816 */ /* 0x000fe40000000097 */
[----:B------:R-:W-:Y:S02]  /*153a0*/  PRMT R141, R141, 0x5410, R149 ;  /* 0x000054108d8d7816 */ /* 0x000fe40000000095 */
[----:B------:R-:W-:-:S07]  /*153b0*/  PRMT R143, R152, 0x5410, R153 ;  /* 0x00005410988f7816 */ /* 0x000fce0000000099 */
.L_x_13558:
        /* <DEDUP_REMOVED lines=28> */
[----:B------:R-:W-:Y:S02]  /*15580*/  LOP3.LUT R159, R149, R159, RZ, 0xfc, !PT ;  /* 0x0000009f959f7212 */ /* 0x000fe400078efcff */
[----:B------:R-:W-:Y:S01]  /*15590*/  LOP3.LUT R158, R140, 0xff, R29, 0xf8, !PT ;  /* 0x000000ff8c9e7812 */ /* 0x000fe200078ef81d */
[----:B0-----:R-:W-:-:S05]  /*155a0*/  IMAD.WIDE.U32 R140, R141, 0x8, R160 ;  /* 0x000000088d8c7825 */ /* 0x001fca00078e00a0 */
[----:B------:R0:W-:Y:S02]  /*155b0*/  STG.E.64 desc[UR6][R140.64], R158 ;  /* 0x0000009e8c007986 */ /* 0x0001e4000c101b06 */
.L_x_13616:
[----:B------:R-:W-:Y:S05]  /*155c0*/  BSYNC.RECONVERGENT B0 ;  /* 0x0000000000007941 */ /* 0x000fea0003800200 */
.L_x_13615:
[----:B-----5:R1:W5:Y:S04]  /*155d0*/  @P1 LDG.E.128 R40, desc[UR6][R152.64] ;  /* 0x0000000698281981 */ /* 0x020368000c1e1d00 */
[----:B------:R1:W5:Y:S01]  /*155e0*/  @P0 LDG.E.128 R36, desc[UR6][R154.64] ;  /* 0x000000069a240981 */ /* 0x000362000c1e1d00 */
[----:B------:R-:W-:Y:S05]  /*155f0*/  @!P0 BRA `(.L_x_13617) ;  /* 0x0000003400ac8947 */ /* 0x000fea0003800000 */
[----:B------:R-:W-:Y:S01]  /*15600*/  ISETP.GT.AND P2, PT, R199, RZ, PT ;  /* 0x000000ffc700720c */ /* 0x000fe20003f44270 */
[----:B------:R-:W-:-:S12]  /*15610*/  BSSY.RECONVERGENT B0, `(.L_x_13618) ;  /* 0x000006a000007945 */ /* 0x000fd80003800200 */
[----:B-----5:R-:W-:Y:S01]  /*15620*/  @!P2 HADD2.F32 R156, -RZ, R36.H0_H0 ;  /* 0x20000024ff9ca230 */ /* 0x020fe20000004100 */
[----:B-1----:R-:W-:Y:S01]  /*15630*/  @!P2 MOV R152, R150 ;  /* 0x000000960098a202 */ /* 0x002fe20000000f00 */
        /* <DEDUP_REMOVED lines=18> */
.L_x_13622:
        /* <DEDUP_REMOVED lines=13> */
.L_x_13624:
[----:B------:R-:W-:Y:S05]  /*15830*/  BSYNC.RECONVERGENT B2 ;  /* 0x0000000000027941 */ /* 0x000fea0003800200 */
.L_x_13623:
        /* <DEDUP_REMOVED lines=52> */
[----:B------:R-:W-:Y:S01]  /*15b80*/  HFMA2 R141, -RZ, RZ, 0, 0 ;  /* 0x00000000ff8d7431 */ /* 0x000fe200000001ff */
[----:B------:R-:W-:Y:S01]  /*15b90*/  LOP3.LUT R181, R157, R140, R209, 0x96, !PT ;  /* 0x0000008c9db57212 */ /* 0x000fe200078e96d1 */
[----:B------:R-:W-:Y:S01]  /*15ba0*/  IMAD.WIDE.U32 R152, R29, -0x2daee0ad, RZ ;  /* 0xd2511f531d987825 */ /* 0x000fe200078e00ff */
[----:B------:R-:W-:-:S04]  /*15bb0*/  IADD3 R29, PT, PT, R171, -0x695add53, RZ ;  /* 0x96a522adab1d7810 */ /* 0x000fc80007ffe0ff */
[----:B------:R-:W-:Y:S01]  /*15bc0*/  LOP3.LUT R180, R29, R180, R153, 0x96, !PT ;  /* 0x000000b41db47212 */ /* 0x000fe200078e9699 */
[----:B------:R-:W-:-:S07]  /*15bd0*/  IMAD.MOV.U32 R29, RZ, RZ, R150 ;  /* 0x000000ffff1d7224 */ /* 0x000fce00078e0096 */
.L_x_13621:
[----:B------:R-:W-:Y:S05]  /*15be0*/  BSYNC.RECONVERGENT B1 ;  /* 0x0000000000017941 */ /* 0x000fea0003800200 */
.L_x_13620:
[----:B------:R-:W-:Y:S01]  /*15bf0*/  I2FP.F32.U32 R29, R29 ;  /* 0x0000001d001d7245 */ /* 0x000fe20000201000 */
[----:B------:R-:W-:Y:S02]  /*15c00*/  HADD2.F32 R142, -RZ, R40.H0_H0 ;  /* 0x20000028ff8e7230 */ /* 0x000fe40000004100 */
        /* <DEDUP_REMOVED lines=10> */
.L_x_13619:
[----:B------:R-:W-:Y:S05]  /*15cb0*/  BSYNC.RECONVERGENT B0 ;  /* 0x0000000000007941 */ /* 0x000fea0003800200 */
.L_x_13618:
        /* <DEDUP_REMOVED lines=22> */
.L_x_13629:
        /* <DEDUP_REMOVED lines=13> */
.L_x_13631:
[----:B------:R-:W-:Y:S05]  /*15ef0*/  BSYNC.RECONVERGENT B2 ;  /* 0x0000000000027941 */ /* 0x000fea0003800200 */
.L_x_13630:
        /* <DEDUP_REMOVED lines=19> */
[----:B------:R-:W-:Y:S02]  /*16030*/  VIADD R27, R171, 0x32370b8f ;  /* 0x32370b8fab1b7836 */ /* 0x000fe40000000000 */
[----:B------:R-:W-:-:S03]  /*16040*/  IMAD.MOV.U32 R149, RZ, RZ, RZ ;  /* 0x000000ffff957224 */ /* 0x000fc600078e00ff */
        /* <DEDUP_REMOVED lines=36> */
[----:B------:R-:W-:Y:S02]  /*16290*/  LOP3.LUT R180, R27, R180, R151, 0x96, !PT ;  /* 0x000000b41bb47212 */ /* 0x000fe400078e9697 */
[----:B------:R-:W-:-:S07]  /*162a0*/  MOV R27, R152 ;  /* 0x00000098001b7202 */ /* 0x000fce0000000f00 */
.L_x_13628:
[----:B------:R-:W-:Y:S05]  /*162b0*/  BSYNC.RECONVERGENT B1 ;  /* 0x0000000000017941 */ /* 0x000fea0003800200 */
.L_x_13627:
        /* <DEDUP_REMOVED lines=12> */
.L_x_13626:
[----:B------:R-:W-:Y:S05]  /*16380*/  BSYNC.RECONVERGENT B0 ;  /* 0x0000000000007941 */ /* 0x000fea0003800200 */
.L_x_13625:
        /* <DEDUP_REMOVED lines=22> */
.L_x_13636:
        /* <DEDUP_REMOVED lines=13> */
.L_x_13638:
[----:B------:R-:W-:Y:S05]  /*165c0*/  BSYNC.RECONVERGENT B2 ;  /* 0x0000000000027941 */ /* 0x000fea0003800200 */
.L_x_13637:
        /* <DEDUP_REMOVED lines=49> */
[----:B------:R-:W-:Y:S01]  /*168e0*/  LOP3.LUT R25, R25, R160, R151, 0x96, !PT ;  /* 0x000000a019197212 */ /* 0x000fe200078e9697 */
[----:B------:R-:W-:-:S03]  /*168f0*/  HFMA2 R151, -RZ, RZ, 0, 0 ;  /* 0x00000000ff977431 */ /* 0x000fc600000001ff */
[----:B------:R-:W-:Y:S01]  /*16900*/  LOP3.LUT R141, R141, R158, R181, 0x96, !PT ;  /* 0x0000009e8d8d7212 */ /* 0x000fe200078e96b5 */
[----:B------:R-:W-:-:S04]  /*16910*/  IMAD.WIDE.U32 R152, R25, -0x2daee0ad, RZ ;  /* 0xd2511f5319987825 */ /* 0x000fc800078e00ff */
[----:B------:R-:W-:-:S04]  /*16920*/  IMAD.WIDE.U32 R208, R141, -0x326172a9, RZ ;  /* 0xcd9e8d578dd07825 */ /* 0x000fc800078e00ff */
[----:B------:R-:W-:Y:S01]  /*16930*/  VIADD R25, R171, 0x96a522ad ;  /* 0x96a522adab197836 */ /* 0x000fe20000000000 */
[----:B------:R-:W-:Y:S02]  /*16940*/  LOP3.LUT R181, R157, R150, R209, 0x96, !PT ;  /* 0x000000969db57212 */ /* 0x000fe400078e96d1 */
[----:B------:R-:W-:Y:S02]  /*16950*/  MOV R150, R152 ;  /* 0x0000009800967202 */ /* 0x000fe40000000f00 */
[----:B------:R-:W-:Y:S01]  /*16960*/  LOP3.LUT R180, R25, R180, R153, 0x96, !PT ;  /* 0x000000b419b47212 */ /* 0x000fe200078e9699 */
[----:B------:R-:W-:-:S07]  /*16970*/  IMAD.MOV.U32 R25, RZ, RZ, R142 ;  /* 0x000000ffff197224 */ /* 0x000fce00078e008e */
.L_x_13635:
[----:B------:R-:W-:Y:S05]  /*16980*/  BSYNC.RECONVERGENT B1 ;  /* 0x0000000000017941 */ /* 0x000fea0003800200 */
.L_x_13634:
[----:B------:R-:W-:Y:S01]  /*16990*/  I2FP.F32.U32 R25, R25 ;  /* 0x0000001900197245 */ /* 0x000fe20000201000 */
[----:B------:R-:W-:Y:S02]  /*169a0*/  HADD2.F32 R141, -RZ, R41.H0_H0 ;  /* 0x20000029ff8d7230 */ /* 0x000fe40000004100 */
[----:B------:R-:W-:Y:S02]  /*169b0*/  IMAD.MOV.U32 R142, RZ, RZ, 0x2f800000 ;  /* 0x2f800000ff8e7424 */ /* 0x000fe400078e00ff */
[----:B------:R-:W-:Y:S02]  /*169c0*/  HADD2.F32 R149, -RZ, R37.H0_H0 ;  /* 0x20000025ff957230 */ /* 0x000fe40000004100 */
[----:B------:R-:W-:Y:S01]  /*169d0*/  FMUL.FTZ R141, R141, UR11 ;  /* 0x0000000b8d8d7c20 */ /* 0x000fe20008410000 */
[----:B------:R-:W-:-:S03]  /*169e0*/  FFMA.FTZ R25, R25, R142, 1.1641532182693481445e-10 ;  /* 0x2f00000019197423 */ /* 0x000fc6000001008e */
[----:B------:R-:W-:Y:S01]  /*169f0*/  FMUL.FTZ R154, R141, UR10 ;  /* 0x0000000a8d9a7c20 */ /* 0x000fe20008410000 */
[----:B------:R-:W-:Y:S01]  /*16a00*/  HADD2.F32 R141, -RZ, R61.H0_H0 ;  /* 0x2000003dff8d7230 */ /* 0x000fe20000004100 */
[----:B------:R-:W-:-:S04]  /*16a10*/  FSETP.GTU.FTZ.AND P3, PT, R25, UR8, PT ;  /* 0x0000000819007c0b */ /* 0x000fc8000bf7c000 */
[----:B------:R-:W-:Y:S02]  /*16a20*/  FSEL R154, R154, RZ, !P3 ;  /* 0x000000ff9a9a7208 */ /* 0x000fe40005800000 */
[----:B------:R-:W-:-:S03]  /*16a30*/  SEL R25, RZ, 0x1, P3 ;  /* 0x00000001ff197807 */ /* 0x000fc60001800000 */
[----:B------:R-:W-:-:S07]  /*16a40*/  FFMA.FTZ R154, R154, R141, R149 ;  /* 0x0000008d9a9a7223 */ /* 0x000fce0000010095 */
.L_x_13633:
[----:B------:R-:W-:Y:S05]  /*16a50*/  BSYNC.RECONVERGENT B0 ;  /* 0x0000000000007941 */ /* 0x000fea0003800200 */
.L_x_13632:
        /* <DEDUP_REMOVED lines=22> */
.L_x_13643:
        /* <DEDUP_REMOVED lines=13> */
.L_x_13645:
[----:B------:R-:W-:Y:S05]  /*16c90*/  BSYNC.RECONVERGENT B2 ;  /* 0x0000000000027941 */ /* 0x000fea0003800200 */
.L_x_13644:
        /* <DEDUP_REMOVED lines=59> */
.L_x_13642:
[----:B------:R-:W-:Y:S05]  /*17050*/  BSYNC.RECONVERGENT B1 ;  /* 0x0000000000017941 */ /* 0x000fea0003800200 */
.L_x_13641:
        /* <DEDUP_REMOVED lines=12> */
.L_x_13640:
[----:B------:R-:W-:Y:S05]  /*17120*/  BSYNC.RECONVERGENT B0 ;  /* 0x0000000000007941 */ /* 0x000fea0003800200 */
.L_x_13639:
        /* <DEDUP_REMOVED lines=22> */
.L_x_13650:
        /* <DEDUP_REMOVED lines=13> */
.L_x_13652:
[----:B------:R-:W-:Y:S05]  /*17360*/  BSYNC.RECONVERGENT B2 ;  /* 0x0000000000027941 */ /* 0x000fea0003800200 */
.L_x_13651:
        /* <DEDUP_REMOVED lines=59> */
.L_x_13649:
[----:B------:R-:W-:Y:S05]  /*17720*/  BSYNC.RECONVERGENT B1 ;  /* 0x0000000000017941 */ /* 0x000fea0003800200 */
.L_x_13648:
        /* <DEDUP_REMOVED lines=12> */
.L_x_13647:
[----:B------:R-:W-:Y:S05]  /*177f0*/  BSYNC.RECONVERGENT B0 ;  /* 0x0000000000007941 */ /* 0x000fea0003800200 */
.L_x_13646:
        /* <DEDUP_REMOVED lines=22> */
.L_x_13657:
        /* <DEDUP_REMOVED lines=13> */
.L_x_13659:
[----:B------:R-:W-:Y:S05]  /*17a30*/  BSYNC.RECONVERGENT B2 ;  /* 0x0000000000027941 */ /* 0x000fea0003800200 */
.L_x_13658:
        /* <DEDUP_REMOVED lines=59> */
.L_x_13656:
[----:B------:R-:W-:Y:S05]  /*17df0*/  BSYNC.RECONVERGENT B1 ;  /* 0x0000000000017941 */ /* 0x000fea0003800200 */
.L_x_13655:
        /* <DEDUP_REMOVED lines=12> */
.L_x_13654:
[----:B------:R-:W-:Y:S05]  /*17ec0*/  BSYNC.RECONVERGENT B0 ;  /* 0x0000000000007941 */ /* 0x000fea0003800200 */
.L_x_13653:
        /* <DEDUP_REMOVED lines=22> */
.L_x_13664:
        /* <DEDUP_REMOVED lines=13> */
.L_x_13666:
[----:B------:R-:W-:Y:S05]  /*18100*/  BSYNC.RECONVERGENT B2 ;  /* 0x0000000000027941 */ /* 0x000fea0003800200 */
.L_x_13665:
        /* <DEDUP_REMOVED lines=58> */
.L_x_13663:
[----:B------:R-:W-:Y:S05]  /*184b0*/  BSYNC.RECONVERGENT B1 ;  /* 0x0000000000017941 */ /* 0x000fea0003800200 */
.L_x_13662:
        /* <DEDUP_REMOVED lines=12> */
.L_x_13661:
[----:B------:R-:W-:Y:S05]  /*18580*/  BSYNC.RECONVERGENT B0 ;  /* 0x0000000000007941 */ /* 0x000fea0003800200 */
.L_x_13660:
        /* <DEDUP_REMOVED lines=22> */
.L_x_13671:
        /* <DEDUP_REMOVED lines=13> */
.L_x_13673:
[----:B------:R-:W-:Y:S05]  /*187c0*/  BSYNC.RECONVERGENT B2 ;  /* 0x0000000000027941 */ /* 0x000fea0003800200 */
.L_x_13672:
        /* <DEDUP_REMOVED lines=45> */
[----:B------:R-:W-:Y:S01]  /*18aa0*/  LOP3.LUT R162, R149, R162, R173, 0x96, !PT ;  /* 0x000000a295a27212 */ /* 0x000fe200078e96ad */
[----:B------:R-:W-:Y:S01]  /*18ab0*/  IMAD.MOV.U32 R166, RZ, RZ, RZ ;  /* 0x000000ffffa67224 */ /* 0x000fe200078e00ff */
        /* <DEDUP_REMOVED lines=8> */
[----:B------:R-:W-:-:S05]  /*18b40*/  VIADD R149, R171, 0x96a522ad ;  /* 0x96a522adab957836 */ /* 0x000fca0000000000 */
[----:B------:R-:W-:Y:S02]  /*18b50*/  LOP3.LUT R180, R149, R180, R161, 0x96, !PT ;  /* 0x000000b495b47212 */ /* 0x000fe400078e96a1 */
[----:B------:R-:W-:-:S07]  /*18b60*/  MOV R149, R164 ;  /* 0x000000a400957202 */ /* 0x000fce0000000f00 */
.L_x_13670:
[----:B------:R-:W-:Y:S05]  /*18b70*/  BSYNC.RECONVERGENT B1 ;  /* 0x0000000000017941 */ /* 0x000fea0003800200 */
.L_x_13669:
        /* <DEDUP_REMOVED lines=12> */
.L_x_13668:
[----:B------:R-:W-:Y:S05]  /*18c40*/  BSYNC.RECONVERGENT B0 ;  /* 0x0000000000007941 */ /* 0x000fea0003800200 */
.L_x_13667:
[----:B------:R-:W-:Y:S02]  /*18c50*/  F2FP.F16.F32.PACK_AB R161, RZ, R149 ;  /* 0x00000095ffa1723e */ /* 0x000fe400000000ff */
[----:B------:R-:W-:Y:S02]  /*18c60*/  PRMT R140, R140, 0x5410, R143 ;  /* 0x000054108c8c7816 */ /* 0x000fe4000000008f */
[----:B------:R-:W-:Y:S02]  /*18c70*/  PRMT R142, R142, 0x5410, R159 ;  /* 0x000054108e8e7816 */ /* 0x000fe4000000009f */
[----:B------:R-:W-:Y:S02]  /*18c80*/  PRMT R141, R141, 0x5410, R158 ;  /* 0x000054108d8d7816 */ /* 0x000fe4000000009e */
[----:B------:R-:W-:Y:S01]  /*18c90*/  PRMT R143, R165, 0x5410, R161 ;  /* 0x00005410a58f7816 */ /* 0x000fe200000000a1 */
[----:B------:R-:W-:Y:S06]  /*18ca0*/  BRA `(.L_x_13674) ;  /* 0x00000034001c7947 */ /* 0x000fec0003800000 */
.L_x_13617:
        /* <DEDUP_REMOVED lines=21> */
.L_x_13679:
        /* <DEDUP_REMOVED lines=13> */
.L_x_13681:
[----:B------:R-:W-:Y:S05]  /*18ed0*/  BSYNC.RECONVERGENT B2 ;  /* 0x0000000000027941 */ /* 0x000fea0003800200 */
.L_x_13680:
[----:B------:R-:W-:Y:S01]  /*18ee0*/  IMAD.WIDE.U32 R142, R146, -0x326172a9, RZ ;  /* 0xcd9e8d57928e7825 */ /* 0x000fe200078e00ff */
[----:B-1----:R-:W-:Y:S02]  /*18ef0*/  LOP3.LUT R154, R35, R141, R171, 0x96, !PT ;  /* 0x0000008d239a7212 */ /* 0x002fe400078e96ab */
        /* <DEDUP_REMOVED lines=56> */
.L_x_13678:
[----:B------:R-:W-:Y:S05]  /*19280*/  BSYNC.RECONVERGENT B1 ;  /* 0x0000000000017941 */ /* 0x000fea0003800200 */
.L_x_13677:
        /* <DEDUP_REMOVED lines=11> */
.L_x_13676:
[----:B------:R-:W-:Y:S05]  /*19340*/  BSYNC.RECONVERGENT B0 ;  /* 0x0000000000007941 */ /* 0x000fea0003800200 */
.L_x_13675:
[----:B------:R-:W-:Y:S01]  /*19350*/  BSSY.RECONVERGENT B0, `(.L_x_13682) ;  /* 0x0000067000007945 */ /* 0x000fe20003800200 */
[----:B------:R-:W-:Y:S01]  /*19360*/  F2FP.F16.F32.PACK_AB R140, RZ, R156 ;  /* 0x0000009cff8c723e */ /* 0x000fe200000000ff */
[----:B------:R-:W-:Y:S01]  /*19370*/  IMAD.MOV.U32 R142, RZ, RZ, R141 ;  /* 0x000000ffff8e7224 */ /* 0x000fe200078e008d */
[----:B-1----:R-:W-:Y:S01]  /*19380*/  MOV R155, RZ ;  /* 0x000000ff009b7202 */ /* 0x002fe20000000f00 */
        /* <DEDUP_REMOVED lines=14> */
.L_x_13686:
        /* <DEDUP_REMOVED lines=13> */
.L_x_13688:
[----:B------:R-:W-:Y:S05]  /*19540*/  BSYNC.RECONVERGENT B2 ;  /* 0x0000000000027941 */ /* 0x000fea0003800200 */
.L_x_13687:
        /* <DEDUP_REMOVED lines=52> */
[----:B------:R-:W-:Y:S01]  /*19890*/  IMAD.WIDE.U32 R150, R27, -0x2daee0ad, RZ ;  /* 0xd2511f531b967825 */ /* 0x000fe200078e00ff */
[----:B------:R-:W-:-:S03]  /*198a0*/  LOP3.LUT R181, R157, R142, R209, 0x96, !PT ;  /* 0x0000008e9db57212 */ /* 0x000fc600078e96d1 */
[----:B------:R-:W-:Y:S02]  /*198b0*/  HFMA2 R142, -RZ, RZ, 0, 0 ;  /* 0x00000000ff8e7431 */ /* 0x000fe400000001ff */
[----:B------:R-:W-:-:S05]  /*198c0*/  VIADD R27, R171, 0x96a522ad ;  /* 0x96a522adab1b7836 */ /* 0x000fca0000000000 */
[----:B------:R-:W-:Y:S02]  /*198d0*/  LOP3.LUT R180, R27, R180, R151, 0x96, !PT ;  /* 0x000000b41bb47212 */ /* 0x000fe400078e9697 */
[----:B------:R-:W-:Y:S01]  /*198e0*/  MOV R27, R160 ;  /* 0x000000a0001b7202 */ /* 0x000fe20000000f00 */
[----:B------:R-:W-:-:S07]  /*198f0*/  IMAD.MOV.U32 R160, RZ, RZ, R150 ;  /* 0x000000ffffa07224 */ /* 0x000fce00078e0096 */
.L_x_13685:
[----:B------:R-:W-:Y:S05]  /*19900*/  BSYNC.RECONVERGENT B1 ;  /* 0x0000000000017941 */ /* 0x000fea0003800200 */
.L_x_13684:
        /* <DEDUP_REMOVED lines=11> */
.L_x_13683:
[----:B------:R-:W-:Y:S05]  /*199c0*/  BSYNC.RECONVERGENT B0 ;  /* 0x0000000000007941 */ /* 0x000fea0003800200 */
.L_x_13682:
        /* <DEDUP_REMOVED lines=18> */
.L_x_13693:
        /* <DEDUP_REMOVED lines=13> */
.L_x_13695:
[----:B------:R-:W-:Y:S05]  /*19bc0*/  BSYNC.RECONVERGENT B2 ;  /* 0x0000000000027941 */ /* 0x000fea0003800200 */
.L_x_13694:
        /* <DEDUP_REMOVED lines=59> */
.L_x_13692:
[----:B------:R-:W-:Y:S05]  /*19f80*/  BSYNC.RECONVERGENT B1 ;  /* 0x0000000000017941 */ /* 0x000fea0003800200 */
.L_x_13691:
        /* <DEDUP_REMOVED lines=11> */
.L_x_13690:
[----:B------:R-:W-:Y:S05]  /*1a040*/  BSYNC.RECONVERGENT B0 ;  /* 0x0000000000007941 */ /* 0x000fea0003800200 */
.L_x_13689:
        /* <DEDUP_REMOVED lines=18> */
.L_x_13700:
        /* <DEDUP_REMOVED lines=13> */
.L_x_13702:
[----:B------:R-:W-:Y:S05]  /*1a240*/  BSYNC.RECONVERGENT B2 ;  /* 0x0000000000027941 */ /* 0x000fea0003800200 */
.L_x_13701:
        /* <DEDUP_REMOVED lines=59> */
.L_x_13699:
[----:B------:R-:W-:Y:S05]  /*1a600*/  BSYNC.RECONVERGENT B1 ;  /* 0x0000000000017941 */ /* 0x000fea0003800200 */
.L_x_13698:
        /* <DEDUP_REMOVED lines=11> */
.L_x_13697:
[----:B------:R-:W-:Y:S05]  /*1a6c0*/  BSYNC.RECONVERGENT B0 ;  /* 0x0000000000007941 */ /* 0x000fea0003800200 */
.L_x_13696:
        /* <DEDUP_REMOVED lines=18> */
.L_x_13707:
        /* <DEDUP_REMOVED lines=13> */
.L_x_13709:
[----:B------:R-:W-:Y:S05]  /*1a8c0*/  BSYNC.RECONVERGENT B2 ;  /* 0x0000000000027941 */ /* 0x000fea0003800200 */
.L_x_13708:
        /* <DEDUP_REMOVED lines=54> */
[----:B------:R-:W-:-:S03]  /*1ac30*/  LOP3.LUT R180, R21, R180, R163, 0x96, !PT ;  /* 0x000000b415b47212 */ /* 0x000fc600078e96a3 */
[----:B------:R-:W-:Y:S01]  /*1ac40*/  HFMA2 R149, -RZ, RZ, 0, 0 ;  /* 0x00000000ff957431 */ /* 0x000fe200000001ff */
[----:B------:R-:W-:Y:S01]  /*1ac50*/  MOV R21, R160 ;  /* 0x000000a000157202 */ /* 0x000fe20000000f00 */
[----:B------:R-:W-:Y:S01]  /*1ac60*/  IMAD.MOV.U32 R160, RZ, RZ, R162 ;  /* 0x000000ffffa07224 */ /* 0x000fe200078e00a2 */
[----:B------:R-:W-:-:S07]  /*1ac70*/  LOP3.LUT R181, R157, R150, R209, 0x96, !PT ;  /* 0x000000969db57212 */ /* 0x000fce00078e96d1 */
.L_x_13706:
[----:B------:R-:W-:Y:S05]  /*1ac80*/  BSYNC.RECONVERGENT B1 ;  /* 0x0000000000017941 */ /* 0x000fea0003800200 */
.L_x_13705:
        /* <DEDUP_REMOVED lines=11> */
.L_x_13704:
[----:B------:R-:W-:Y:S05]  /*1ad40*/  BSYNC.RECONVERGENT B0 ;  /* 0x0000000000007941 */ /* 0x000fea0003800200 */
.L_x_13703:
        /* <DEDUP_REMOVED lines=18> */
.L_x_13714:
        /* <DEDUP_REMOVED lines=13> */
.L_x_13716:
[----:B------:R-:W-:Y:S05]  /*1af40*/  BSYNC.RECONVERGENT B2 ;  /* 0x0000000000027941 */ /* 0x000fea0003800200 */
.L_x_13715:
        /* <DEDUP_REMOVED lines=59> */
.L_x_13713:
[----:B------:R-:W-:Y:S05]  /*1b300*/  BSYNC.RECONVERGENT B1 ;  /* 0x0000000000017941 */ /* 0x000fea0003800200 */
.L_x_13712:
        /* <DEDUP_REMOVED lines=11> */
.L_x_13711:
[----:B------:R-:W-:Y:S05]  /*1b3c0*/  BSYNC.RECONVERGENT B0 ;  /* 0x0000000000007941 */ /* 0x000fea0003800200 */
.L_x_13710:
        /* <DEDUP_REMOVED lines=18> */
.L_x_13721:
        /* <DEDUP_REMOVED lines=13> */
.L_x_13723:
[----:B------:R-:W-:Y:S05]  /*1b5c0*/  BSYNC.RECONVERGENT B2 ;  /* 0x0000000000027941 */ /* 0x000fea0003800200 */
.L_x_13722:
        /* <DEDUP_REMOVED lines=56> */
[----:B------:R-:W-:Y:S02]  /*1b950*/  IMAD.MOV.U32 R160, RZ, RZ, R162 ;  /* 0x000000ffffa07224 */ /* 0x000fe400078e00a2 */
[----:B------:R-:W-:Y:S01]  /*1b960*/  HFMA2 R162, -RZ, RZ, 0, 0 ;  /* 0x00000000ffa27431 */ /* 0x000fe200000001ff */
[----:B------:R-:W-:-:S07]  /*1b970*/  LOP3.LUT R180, R149, R180, R163, 0x96, !PT ;  /* 0x000000b495b47212 */ /* 0x000fce00078e96a3 */
.L_x_13720:
[----:B------:R-:W-:Y:S05]  /*1b980*/  BSYNC.RECONVERGENT B1 ;  /* 0x0000000000017941 */ /* 0x000fea0003800200 */
.L_x_13719:
        /* <DEDUP_REMOVED lines=11> */
.L_x_13718:
[----:B------:R-:W-:Y:S05]  /*1ba40*/  BSYNC.RECONVERGENT B0 ;  /* 0x0000000000007941 */ /* 0x000fea0003800200 */
.L_x_13717:
        /* <DEDUP_REMOVED lines=18> */
.L_x_13728:
        /* <DEDUP_REMOVED lines=13> */
.L_x_13730:
[----:B------:R-:W-:Y:S05]  /*1bc40*/  BSYNC.RECONVERGENT B2 ;  /* 0x0000000000027941 */ /* 0x000fea0003800200 */
.L_x_13729:
        /* <DEDUP_REMOVED lines=46> */
[----:B------:R-:W-:Y:S01]  /*1bf30*/  HFMA2 R166, -RZ, RZ, 0, 0 ;  /* 0x00000000ffa67431 */ /* 0x000fe200000001ff */
        /* <DEDUP_REMOVED lines=10> */
[----:B------:R-:W-:Y:S01]  /*1bfe0*/  MOV R149, R160 ;  /* 0x000000a000957202 */ /* 0x000fe20000000f00 */
[----:B------:R-:W-:-:S07]  /*1bff0*/  IMAD.MOV.U32 R160, RZ, RZ, R162 ;  /* 0x000000ffffa07224 */ /* 0x000fce00078e00a2 */
.L_x_13727:
[----:B------:R-:W-:Y:S05]  /*1c000*/  BSYNC.RECONVERGENT B1 ;  /* 0x0000000000017941 */ /* 0x000fea0003800200 */
.L_x_13726:
        /* <DEDUP_REMOVED lines=11> */
.L_x_13725:
[----:B------:R-:W-:Y:S05]  /*1c0c0*/  BSYNC.RECONVERGENT B0 ;  /* 0x0000000000007941 */ /* 0x000fea0003800200 */
.L_x_13724:
[----:B------:R-:W-:Y:S02]  /*1c0d0*/  F2FP.F16.F32.PACK_AB R162, RZ, R149 ;  /* 0x00000095ffa2723e */ /* 0x000fe400000000ff */
[----:B------:R-:W-:Y:S02]  /*1c0e0*/  PRMT R140, R140, 0x5410, R143 ;  /* 0x000054108c8c7816 */ /* 0x000fe4000000008f */
[----:B------:R-:W-:Y:S02]  /*1c0f0*/  PRMT R142, R142, 0x5410, R159 ;  /* 0x000054108e8e7816 */ /* 0x000fe4000000009f */
[----:B------:R-:W-:Y:S02]  /*1c100*/  PRMT R141, R141, 0x5410, R158 ;  /* 0x000054108d8d7816 */ /* 0x000fe4000000009e */
[----:B------:R-:W-:-:S07]  /*1c110*/  PRMT R143, R161, 0x5410, R162 ;  /* 0x00005410a18f7816 */ /* 0x000fce00000000a2 */
.L_x_13674:
[C---:B------:R-:W-:Y:S01]  /*1c120*/  IADD3 R165, PT, PT, R195.reuse, 0x60, RZ ;  /* 0x00000060c3a57810 */ /* 0x040fe20007ffe0ff */
        /* <DEDUP_REMOVED lines=24> */
[----:B------:R-:W-:Y:S02]  /*1c2b0*/  LOP3.LUT R161, R165, R161, R143, 0xfe, !PT ;  /* 0x000000a1a5a17212 */ /* 0x000fe400078efe8f */
[----:B------:R-:W-:Y:S02]  /*1c2c0*/  IADD3 R143, PT, PT, R200, 0x60, RZ ;  /* 0x00000060c88f7810 */ /* 0x000fe40007ffe0ff */
[----:B------:R-:W-:Y:S02]  /*1c2d0*/  LOP3.LUT R142, R172, R142, R164, 0xfe, !PT ;  /* 0x0000008eac8e7212 */ /* 0x000fe400078efea4 */
[----:B------:R-:W-:Y:S01]  /*1c2e0*/  LOP3.LUT R173, R161, R173, RZ, 0xfc, !PT ;  /* 0x000000ada1ad7212 */ /* 0x000fe200078efcff */
[----:B0-----:R-:W-:Y:S01]  /*1c2f0*/  IMAD.WIDE.U32 R140, R143, 0x8, R140 ;  /* 0x000000088f8c7825 */ /* 0x001fe200078e008c */
[----:B------:R-:W-:-:S05]  /*1c300*/  LOP3.LUT R172, R142, 0xff, R29, 0xf8, !PT ;  /* 0x000000ff8eac7812 */ /* 0x000fca00078ef81d */
[----:B------:R0:W-:Y:S02]  /*1c310*/  STG.E.64 desc[UR6][R140.64], R172 ;  /* 0x000000ac8c007986 */ /* 0x0001e4000c101b06 */
.L_x_13732:
[----:B------:R-:W-:Y:S05]  /*1c320*/  BSYNC.RECONVERGENT B0 ;  /* 0x0000000000007941 */ /* 0x000fea0003800200 */
.L_x_13731:
[----:B-----5:R1:W5:Y:S04]  /*1c330*/  @P1 LDG.E.128 R40, desc[UR6][R158.64] ;  /* 0x000000069e281981 */ /* 0x020368000c1e1d00 */
[----:B------:R1:W5:Y:S01]  /*1c340*/  @P0 LDG.E.128 R36, desc[UR6][R162.64] ;  /* 0x00000006a2240981 */ /* 0x000362000c1e1d00 */
[----:B------:R-:W-:Y:S05]  /*1c350*/  @!P0 BRA `(.L_x_13733) ;  /* 0x0000003400ac8947 */ /* 0x000fea0003800000 */
[----:B------:R-:W-:Y:S01]  /*1c360*/  ISETP.GT.AND P2, PT, R199, RZ, PT ;  /* 0x000000ffc700720c */ /* 0x000fe20003f44270 */
[----:B------:R-:W-:-:S12]  /*1c370*/  BSSY.RECONVERGENT B0, `(.L_x_13734) ;  /* 0x000006b000007945 */ /* 0x000fd80003800200 */
[----:B-----5:R-:W-:Y:S01]  /*1c380*/  @!P2 HADD2.F32 R165, -RZ, R36.H0_H0 ;  /* 0x20000024ffa5a230 */ /* 0x020fe20000004100 */
        /* <DEDUP_REMOVED lines=19> */
.L_x_13738:
        /* <DEDUP_REMOVED lines=13> */
.L_x_13740:
[----:B------:R-:W-:Y:S05]  /*1c590*/  BSYNC.RECONVERGENT B2 ;  /* 0x0000000000027941 */ /* 0x000fea0003800200 */
.L_x_13739:
[----:B------:R-:W-:Y:S01]  /*1c5a0*/  IMAD.WIDE.U32 R142, R146, -0x326172a9, RZ ;  /* 0xcd9e8d57928e7825 */ /* 0x000fe200078e00ff */
[----:B-1----:R-:W-:Y:S02]  /*1c5b0*/  LOP3.LUT R162, R35, R141, R171, 0x96, !PT ;  /* 0x0000008d23a27212 */ /* 0x002fe400078e96ab */
        /* <DEDUP_REMOVED lines=54> */
[----:B------:R-:W-:-:S04]  /*1c920*/  MOV R140, R142 ;  /* 0x0000008e008c7202 */ /* 0x000fc80000000f00 */
[----:B------:R-:W-:Y:S01]  /*1c930*/  LOP3.LUT R180, R29, R180, R143, 0x96, !PT ;  /* 0x000000b41db47212 */ /* 0x000fe200078e968f */
[----:B------:R-:W-:-:S07]  /*1c940*/  IMAD.MOV.U32 R29, RZ, RZ, R160 ;  /* 0x000000ffff1d7224 */ /* 0x000fce00078e00a0 */
.L_x_13737:
[----:B------:R-:W-:Y:S05]  /*1c950*/  BSYNC.RECONVERGENT B1 ;  /* 0x0000000000017941 */ /* 0x000fea0003800200 */
.L_x_13736:
[----:B------:R-:W-:Y:S01]  /*1c960*/  I2FP.F32.U32 R29, R29 ;  /* 0x0000001d001d7245 */ /* 0x000fe20000201000 */
[----:B------:R-:W-:Y:S02]  /*1c970*/  HADD2.F32 R143, -RZ, R40.H0_H0 ;  /* 0x20000028ff8f7230 */ /* 0x000fe40000004100 */
[----:B------:R-:W-:Y:S02]  /*1c980*/  IMAD.MOV.U32 R142, RZ, RZ, 0x2f800000 ;  /* 0x2f800000ff8e7424 */ /* 0x000fe400078e00ff */
[----:B-1----:R-:W-:Y:S02]  /*1c990*/  HADD2.F32 R158, -RZ, R36.H0_H0 ;  /* 0x20000024ff9e7230 */ /* 0x002fe40000004100 */
        /* <DEDUP_REMOVED lines=8> */
.L_x_13735:
[----:B------:R-:W-:Y:S05]  /*1ca20*/  BSYNC.RECONVERGENT B0 ;  /* 0x0000000000007941 */ /* 0x000fea0003800200 */
.L_x_13734:
[----:B------:R-:W-:Y:S01]  /*1ca30*/  BSSY.RECONVERGENT B0, `(.L_x_13741) ;  /* 0x000006c000007945 */ /* 0x000fe20003800200 */
[----:B------:R-:W-:Y:S01]  /*1ca40*/  F2FP.F16.F32.PACK_AB R143, RZ, R165 ;  /* 0x000000a5ff8f723e */ /* 0x000fe200000000ff */
[----:B------:R-:W-:Y:S01]  /*1ca50*/  @!P2 HADD2.F32 R164, -RZ, R36.H1_H1 ;  /* 0x30000024ffa4a230 */ /* 0x000fe20000004100 */
[----:B------:R-:W-:Y:S01]  /*1ca60*/  @!P2 MOV R142, R140 ;  /* 0x0000008c008ea202 */ /* 0x000fe20000000f00 */
[----:B-1----:R-:W-:Y:S01]  /*1ca70*/  @!P2 IMAD.MOV.U32 R158, RZ, RZ, R141 ;  /* 0x000000ffff9ea224 */ /* 0x002fe200078e008d */
        /* <DEDUP_REMOVED lines=17> */
.L_x_13745:
        /* <DEDUP_REMOVED lines=13> */
.L_x_13747:
[----:B------:R-:W-:Y:S05]  /*1cc60*/  BSYNC.RECONVERGENT B2 ;  /* 0x0000000000027941 */ /* 0x000fea0003800200 */
.L_x_13746:
        /* <DEDUP_REMOVED lines=59> */
.L_x_13744:
[----:B------:R-:W-:Y:S05]  /*1d020*/  BSYNC.RECONVERGENT B1 ;  /* 0x0000000000017941 */ /* 0x000fea0003800200 */
.L_x_13743:
        /* <DEDUP_REMOVED lines=12> */
.L_x_13742:
[----:B------:R-:W-:Y:S05]  /*1d0f0*/  BSYNC.RECONVERGENT B0 ;  /* 0x0000000000007941 */ /* 0x000fea0003800200 */
.L_x_13741:
        /* <DEDUP_REMOVED lines=22> */
.L_x_13752:
        /* <DEDUP_REMOVED lines=13> */
.L_x_13754:
[----:B------:R-:W-:Y:S05]  /*1d330*/  BSYNC.RECONVERGENT B2 ;  /* 0x0000000000027941 */ /* 0x000fea0003800200 */
.L_x_13753:
        /* <DEDUP_REMOVED lines=54> */
[----:B------:R-:W-:Y:S02]  /*1d6a0*/  VIADD R25, R171, 0x96a522ad ;  /* 0x96a522adab197836 */ /* 0x000fe40000000000 */
[----:B------:R-:W-:-:S03]  /*1d6b0*/  IMAD.MOV.U32 R140, RZ, RZ, RZ ;  /* 0x000000ffff8c7224 */ /* 0x000fc600078e00ff */
[----:B------:R-:W-:Y:S02]  /*1d6c0*/  LOP3.LUT R180, R25, R180, R161, 0x96, !PT ;  /* 0x000000b419b47212 */ /* 0x000fe400078e96a1 */
[----:B------:R-:W-:-:S07]  /*1d6d0*/  MOV R25, R142 ;  /* 0x0000008e00197202 */ /* 0x000fce0000000f00 */
.L_x_13751:
[----:B------:R-:W-:Y:S05]  /*1d6e0*/  BSYNC.RECONVERGENT B1 ;  /* 0x0000000000017941 */ /* 0x000fea0003800200 */
.L_x_13750:
        /* <DEDUP_REMOVED lines=12> */
.L_x_13749:
[----:B------:R-:W-:Y:S05]  /*1d7b0*/  BSYNC.RECONVERGENT B0 ;  /* 0x0000000000007941 */ /* 0x000fea0003800200 */
.L_x_13748:
        /* <DEDUP_REMOVED lines=22> */
.L_x_13759:
        /* <DEDUP_REMOVED lines=13> */
.L_x_13761:
[----:B------:R-:W-:Y:S05]  /*1d9f0*/  BSYNC.RECONVERGENT B2 ;  /* 0x0000000000027941 */ /* 0x000fea0003800200 */
.L_x_13760:
        /* <DEDUP_REMOVED lines=55> */
[----:B------:R-:W-:-:S04]  /*1dd70*/  MOV R142, R140 ;  /* 0x0000008c008e7202 */ /* 0x000fc80000000f00 */
[----:B------:R-:W-:Y:S01]  /*1dd80*/  LOP3.LUT R180, R23, R180, R141, 0x96, !PT ;  /* 0x000000b417b47212 */ /* 0x000fe200078e968d */
[----:B------:R-:W-:Y:S02]  /*1dd90*/  HFMA2 R141, -RZ, RZ, 0, 0 ;  /* 0x00000000ff8d7431 */ /* 0x000fe400000001ff */
[----:B------:R-:W-:-:S07]  /*1dda0*/  IMAD.MOV.U32 R23, RZ, RZ, R160 ;  /* 0x000000ffff177224 */ /* 0x000fce00078e00a0 */
.L_x_13758:
[----:B------:R-:W-:Y:S05]  /*1ddb0*/  BSYNC.RECONVERGENT B1 ;  /* 0x0000000000017941 */ /* 0x000fea0003800200 */
.L_x_13757:
        /* <DEDUP_REMOVED lines=12> */
.L_x_13756:
[----:B------:R-:W-:Y:S05]  /*1de80*/  BSYNC.RECONVERGENT B0 ;  /* 0x0000000000007941 */ /* 0x000fea0003800200 */
.L_x_13755:
        /* <DEDUP_REMOVED lines=22> */
.L_x_13766:
        /* <DEDUP_REMOVED lines=13> */
.L_x_13768:
[----:B------:R-:W-:Y:S05]  /*1e0c0*/  BSYNC.RECONVERGENT B2 ;  /* 0x0000000000027941 */ /* 0x000fea0003800200 */
.L_x_13767:
        /* <DEDUP_REMOVED lines=58> */
.L_x_13765:
[----:B------:R-:W-:Y:S05]  /*1e470*/  BSYNC.RECONVERGENT B1 ;  /* 0x0000000000017941 */ /* 0x000fea0003800200 */
.L_x_13764:
        /* <DEDUP_REMOVED lines=12> */
.L_x_13763:
[----:B------:R-:W-:Y:S05]  /*1e540*/  BSYNC.RECONVERGENT B0 ;  /* 0x0000000000007941 */ /* 0x000fea0003800200 */
.L_x_13762:
        /* <DEDUP_REMOVED lines=22> */
.L_x_13773:
        /* <DEDUP_REMOVED lines=13> */
.L_x_13775:
[----:B------:R-:W-:Y:S05]  /*1e780*/  BSYNC.RECONVERGENT B2 ;  /* 0x0000000000027941 */ /* 0x000fea0003800200 */
.L_x_13774:
        /* <DEDUP_REMOVED lines=58> */
.L_x_13772:
[----:B------:R-:W-:Y:S05]  /*1eb30*/  BSYNC.RECONVERGENT B1 ;  /* 0x0000000000017941 */ /* 0x000fea0003800200 */
.L_x_13771:
        /* <DEDUP_REMOVED lines=12> */
.L_x_13770:
[----:B------:R-:W-:Y:S05]  /*1ec00*/  BSYNC.RECONVERGENT B0 ;  /* 0x0000000000007941 */ /* 0x000fea0003800200 */
.L_x_13769:
        /* <DEDUP_REMOVED lines=22> */
.L_x_13780:
        /* <DEDUP_REMOVED lines=13> */
.L_x_13782:
[----:B------:R-:W-:Y:S05]  /*1ee40*/  BSYNC.RECONVERGENT B2 ;  /* 0x0000000000027941 */ /* 0x000fea0003800200 */
.L_x_13781:
        /* <DEDUP_REMOVED lines=59> */
.L_x_13779:
[----:B------:R-:W-:Y:S05]  /*1f200*/  BSYNC.RECONVERGENT B1 ;  /* 0x0000000000017941 */ /* 0x000fea0003800200 */
.L_x_13778:
        /* <DEDUP_REMOVED lines=12> */
.L_x_13777:
[----:B------:R-:W-:Y:S05]  /*1f2d0*/  BSYNC.RECONVERGENT B0 ;  /* 0x0000000000007941 */ /* 0x000fea0003800200 */
.L_x_13776:
        /* <DEDUP_REMOVED lines=22> */
.L_x_13787:
        /* <DEDUP_REMOVED lines=13> */
.L_x_13789:
[----:B------:R-:W-:Y:S05]  /*1f510*/  BSYNC.RECONVERGENT B2 ;  /* 0x0000000000027941 */ /* 0x000fea0003800200 */
.L_x_13788:
        /* <DEDUP_REMOVED lines=55> */
[----:B------:R-:W-:Y:S01]  /*1f890*/  VIADD R175, R171, 0x96a522ad ;  /* 0x96a522adabaf7836 */ /* 0x000fe20000000000 */
[----:B------:R-:W-:-:S04]  /*1f8a0*/  MOV R176, R140 ;  /* 0x0000008c00b07202 */ /* 0x000fc80000000f00 */
[----:B------:R-:W-:Y:S01]  /*1f8b0*/  LOP3.LUT R180, R175, R180, R141, 0x96, !PT ;  /* 0x000000b4afb47212 */ /* 0x000fe200078e968d */
[----:B------:R-:W-:-:S07]  /*1f8c0*/  IMAD.MOV.U32 R141, RZ, RZ, R183 ;  /* 0x000000ffff8d7224 */ /* 0x000fce00078e00b7 */
.L_x_13786:
[----:B------:R-:W-:Y:S05]  /*1f8d0*/  BSYNC.RECONVERGENT B1 ;  /* 0x0000000000017941 */ /* 0x000fea0003800200 */
.L_x_13785:
        /* <DEDUP_REMOVED lines=12> */
.L_x_13784:
[----:B------:R-:W-:Y:S05]  /*1f9a0*/  BSYNC.RECONVERGENT B0 ;  /* 0x0000000000007941 */ /* 0x000fea0003800200 */
.L_x_13783:
[----:B------:R-:W-:Y:S02]  /*1f9b0*/  F2FP.F16.F32.PACK_AB R174, RZ, R158 ;  /* 0x0000009effae723e */ /* 0x000fe400000000ff */
[----:B------:R-:W-:Y:S02]  /*1f9c0*/  PRMT R140, R143, 0x5410, R166 ;  /* 0x000054108f8c7816 */ /* 0x000fe400000000a6 */
[----:B------:R-:W-:Y:S02]  /*1f9d0*/  PRMT R142, R142, 0x5410, R173 ;  /* 0x000054108e8e7816 */ /* 0x000fe400000000ad */
[----:B------:R-:W-:Y:S02]  /*1f9e0*/  PRMT R141, R167, 0x5410, R172 ;  /* 0x00005410a78d7816 */ /* 0x000fe400000000ac */
[----:B------:R-:W-:Y:S01]  /*1f9f0*/  PRMT R143, R182, 0x5410, R174 ;  /* 0x00005410b68f7816 */ /* 0x000fe200000000ae */
[----:B------:R-:W-:Y:S06]  /*1fa00*/  BRA `(.L_x_13790) ;  /* 0x00000034001c7947 */ /* 0x000fec0003800000 */
.L_x_13733:
        /* <DEDUP_REMOVED lines=21> */
.L_x_13795:
        /* <DEDUP_REMOVED lines=13> */
.L_x_13797:
[----:B------:R-:W-:Y:S05]  /*1fc30*/  BSYNC.RECONVERGENT B2 ;  /* 0x0000000000027941 */ /* 0x000fea0003800200 */
.L_x_13796:
        /* <DEDUP_REMOVED lines=58> */
.L_x_13794:
[----:B------:R-:W-:Y:S05]  /*1ffe0*/  BSYNC.RECONVERGENT B1 ;  /* 0x0000000000017941 */ /* 0x000fea0003800200 */
.L_x_13793:
        /* <DEDUP_REMOVED lines=11> */
.L_x_13792:
[----:B------:R-:W-:Y:S05]  /*200a0*/  BSYNC.RECONVERGENT B0 ;  /* 0x0000000000007941 */ /* 0x000fea0003800200 */
.L_x_13791:
        /* <DEDUP_REMOVED lines=18> */
.L_x_13802:
        /* <DEDUP_REMOVED lines=13> */
.L_x_13804:
[----:B------:R-:W-:Y:S05]  /*202a0*/  BSYNC.RECONVERGENT B2 ;  /* 0x0000000000027941 */ /* 0x000fea0003800200 */
.L_x_13803:
[----:B------:R-:W-:Y:S01]  /*202b0*/  IMAD.WIDE.U32 R142, R146, -0x326172a9, RZ ;  /* 0xcd9e8d57928e7825 */ /* 0x000fe200078e00ff */
[----:B------:R-:W-:Y:S02]  /*202c0*/  LOP3.LUT R160, R35, R141, R171, 0x96, !PT ;  /* 0x0000008d23a07212 */ /* 0x000fe400078e96ab */
[----:B------:R-:W-:Y:S01]  /*202d0*/  IADD3 R27, PT, PT, R170, -0x61c88647, RZ ;  /* 0x9e3779b9aa1b7810 */ /* 0x000fe20007ffe0ff */
[----:B------:R-:W-:Y:S01]  /*202e0*/  VIADD R141, R171, 0xbb67ae85 ;  /* 0xbb67ae85ab8d7836 */ /* 0x000fe20000000000 */
[----:B-1----:R-:W-:Y:S01]  /*202f0*/  LOP3.LUT R158, R144, R143, R170, 0x96, !PT ;  /* 0x0000008f909e7212 */ /* 0x002fe200078e96aa */
        /* <DEDUP_REMOVED lines=54> */
.L_x_13801:
[----:B------:R-:W-:Y:S05]  /*20660*/  BSYNC.RECONVERGENT B1 ;  /* 0x0000000000017941 */ /* 0x000fea0003800200 */
.L_x_13800:
        /* <DEDUP_REMOVED lines=10> */
[----:B------:R-:W-:-:S07]  /*20710*/  FMUL.FTZ R164, R143, R164 ;  /* 0x000000a48fa47220 */ /* 0x000fce0000410000 */
.L_x_13799:
[----:B------:R-:W-:Y:S05]  /*20720*/  BSYNC.RECONVERGENT B0 ;  /* 0x0000000000007941 */ /* 0x000fea0003800200 */
.L_x_13798:
[----:B------:R-:W-:Y:S01]  /*20730*/  BSSY.RECONVERGENT B0, `(.L_x_13805) ;  /* 0x0000067000007945 */ /* 0x000fe20003800200 */
[----:B------:R-:W-:Y:S01]  /*20740*/  F2FP.F16.F32.PACK_AB R175, RZ, R164 ;  /* 0x000000a4ffaf723e */ /* 0x000fe200000000ff */
[----:B-1----:R-:W-:Y:S01]  /*20750*/  IMAD.MOV.U32 R163, RZ, RZ, RZ ;  /* 0x000000ffffa37224 */ /* 0x002fe200078e00ff */
        /* <DEDUP_REMOVED lines=15> */
.L_x_13809:
        /* <DEDUP_REMOVED lines=13> */
.L_x_13811:
[----:B------:R-:W-:Y:S05]  /*20920*/  BSYNC.RECONVERGENT B2 ;  /* 0x0000000000027941 */ /* 0x000fea0003800200 */
.L_x_13810:
        /* <DEDUP_REMOVED lines=59> */
.L_x_13808:
[----:B------:R-:W-:Y:S05]  /*20ce0*/  BSYNC.RECONVERGENT B1 ;  /* 0x0000000000017941 */ /* 0x000fea0003800200 */
.L_x_13807:
        /* <DEDUP_REMOVED lines=11> */
.L_x_13806:
[----:B------:R-:W-:Y:S05]  /*20da0*/  BSYNC.RECONVERGENT B0 ;  /* 0x0000000000007941 */ /* 0x000fea0003800200 */
.L_x_13805:
        /* <DEDUP_REMOVED lines=18> */
.L_x_13816:
        /* <DEDUP_REMOVED lines=13> */
.L_x_13818:
[----:B------:R-:W-:Y:S05]  /*20fa0*/  BSYNC.RECONVERGENT B2 ;  /* 0x0000000000027941 */ /* 0x000fea0003800200 */
.L_x_13817:
        /* <DEDUP_REMOVED lines=57> */
[----:B------:R-:W-:Y:S01]  /*21340*/  MOV R176, R140 ;  /* 0x0000008c00b07202 */ /* 0x000fe20000000f00 */
[----:B------:R-:W-:-:S07]  /*21350*/  IMAD.MOV.U32 R141, RZ, RZ, RZ ;  /* 0x000000ffff8d7224 */ /* 0x000fce00078e00ff */
.L_x_13815:
[----:B------:R-:W-:Y:S05]  /*21360*/  BSYNC.RECONVERGENT B1 ;  /* 0x0000000000017941 */ /* 0x000fea0003800200 */
.L_x_13814:
        /* <DEDUP_REMOVED lines=11> */
.L_x_13813:
[----:B------:R-:W-:Y:S05]  /*21420*/  BSYNC.RECONVERGENT B0 ;  /* 0x0000000000007941 */ /* 0x000fea0003800200 */
.L_x_13812:
        /* <DEDUP_REMOVED lines=18> */
.L_x_13823:
        /* <DEDUP_REMOVED lines=13> */
.L_x_13825:
[----:B------:R-:W-:Y:S05]  /*21620*/  BSYNC.RECONVERGENT B2 ;  /* 0x0000000000027941 */ /* 0x000fea0003800200 */
.L_x_13824:
        /* <DEDUP_REMOVED lines=59> */
.L_x_13822:
[----:B------:R-:W-:Y:S05]  /*219e0*/  BSYNC.RECONVERGENT B1 ;  /* 0x0000000000017941 */ /* 0x000fea0003800200 */
.L_x_13821:
        /* <DEDUP_REMOVED lines=11> */
.L_x_13820:
[----:B------:R-:W-:Y:S05]  /*21aa0*/  BSYNC.RECONVERGENT B0 ;  /* 0x0000000000007941 */ /* 0x000fea0003800200 */
.L_x_13819:
        /* <DEDUP_REMOVED lines=18> */
.L_x_13830:
        /* <DEDUP_REMOVED lines=13> */
.L_x_13832:
[----:B------:R-:W-:Y:S05]  /*21ca0*/  BSYNC.RECONVERGENT B2 ;  /* 0x0000000000027941 */ /* 0x000fea0003800200 */
.L_x_13831:
        /* <DEDUP_REMOVED lines=59> */
.L_x_13829:
[----:B------:R-:W-:Y:S05]  /*22060*/  BSYNC.RECONVERGENT B1 ;  /* 0x0000000000017941 */ /* 0x000fea0003800200 */
.L_x_13828:
        /* <DEDUP_REMOVED lines=11> */
.L_x_13827:
[----:B------:R-:W-:Y:S05]  /*22120*/  BSYNC.RECONVERGENT B0 ;  /* 0x0000000000007941 */ /* 0x000fea0003800200 */
.L_x_13826:
        /* <DEDUP_REMOVED lines=18> */
.L_x_13837:
        /* <DEDUP_REMOVED lines=13> */
.L_x_13839:
[----:B------:R-:W-:Y:S05]  /*22320*/  BSYNC.RECONVERGENT B2 ;  /* 0x0000000000027941 */ /* 0x000fea0003800200 */
.L_x_13838:
        /* <DEDUP_REMOVED lines=56> */
[----:B------:R-:W-:Y:S01]  /*226b0*/  MOV R176, R140 ;  /* 0x0000008c00b07202 */ /* 0x000fe20000000f00 */
[----:B------:R-:W-:Y:S01]  /*226c0*/  IMAD.MOV.U32 R140, RZ, RZ, RZ ;  /* 0x000000ffff8c7224 */ /* 0x000fe200078e00ff */
[----:B------:R-:W-:-:S07]  /*226d0*/  LOP3.LUT R180, R143, R180, R141, 0x96, !PT ;  /* 0x000000b48fb47212 */ /* 0x000fce00078e968d */
.L_x_13836:
[----:B------:R-:W-:Y:S05]  /*226e0*/  BSYNC.RECONVERGENT B1 ;  /* 0x0000000000017941 */ /* 0x000fea0003800200 */
.L_x_13835:
        /* <DEDUP_REMOVED lines=11> */
.L_x_13834:
[----:B------:R-:W-:Y:S05]  /*227a0*/  BSYNC.RECONVERGENT B0 ;  /* 0x0000000000007941 */ /* 0x000fea0003800200 */
.L_x_13833:
        /* <DEDUP_REMOVED lines=18> */
.L_x_13844:
        /* <DEDUP_REMOVED lines=13> */
.L_x_13846:
[----:B------:R-:W-:Y:S05]  /*229a0*/  BSYNC.RECONVERGENT B2 ;  /* 0x0000000000027941 */ /* 0x000fea0003800200 */
.L_x_13845:
        /* <DEDUP_REMOVED lines=15> */
[----:B------:R-:W-:Y:S01]  /*22aa0*/  IMAD.MOV.U32 R184, RZ, RZ, RZ ;  /* 0x000000ffffb87224 */ /* 0x000fe200078e00ff */
        /* <DEDUP_REMOVED lines=43> */
.L_x_13843:
[----:B------:R-:W-:Y:S05]  /*22d60*/  BSYNC.RECONVERGENT B1 ;  /* 0x0000000000017941 */ /* 0x000fea0003800200 */
.L_x_13842:
        /* <DEDUP_REMOVED lines=11> */
.L_x_13841:
[----:B------:R-:W-:Y:S05]  /*22e20*/  BSYNC.RECONVERGENT B0 ;  /* 0x0000000000007941 */ /* 0x000fea0003800200 */
.L_x_13840:
[----:B------:R-:W-:Y:S02]  /*22e30*/  F2FP.F16.F32.PACK_AB R143, RZ, R158 ;  /* 0x0000009eff8f723e */ /* 0x000fe400000000ff */
[----:B------:R-:W-:Y:S02]  /*22e40*/  PRMT R142, R179, 0x5410, R182 ;  /* 0x00005410b38e7816 */ /* 0x000fe400000000b6 */
[----:B------:R-:W-:Y:S02]  /*22e50*/  PRMT R141, R177, 0x5410, R178 ;  /* 0x00005410b18d7816 */ /* 0x000fe400000000b2 */
[----:B------:R-:W-:Y:S02]  /*22e60*/  PRMT R140, R174, 0x5410, R175 ;  /* 0x00005410ae8c7816 */ /* 0x000fe400000000af */
[----:B------:R-:W-:-:S07]  /*22e70*/  PRMT R143, R183, 0x5410, R143 ;  /* 0x00005410b78f7816 */ /* 0x000fce000000008f */
.L_x_13790:
        /* <DEDUP_REMOVED lines=32> */
.L_x_13848:
[----:B------:R-:W-:Y:S05]  /*23080*/  BSYNC.RECONVERGENT B0 ;  /* 0x0000000000007941 */ /* 0x000fea0003800200 */
.L_x_13847:
        /* <DEDUP_REMOVED lines=25> */
.L_x_13854:
        /* <DEDUP_REMOVED lines=13> */
.L_x_13856:
[----:B------:R-:W-:Y:S05]  /*232f0*/  BSYNC.RECONVERGENT B2 ;  /* 0x0000000000027941 */ /* 0x000fea0003800200 */
.L_x_13855:
        /* <DEDUP_REMOVED lines=58> */
.L_x_13853:
[----:B------:R-:W-:Y:S05]  /*236a0*/  BSYNC.RECONVERGENT B1 ;  /* 0x0000000000017941 */ /* 0x000fea0003800200 */
.L_x_13852:
        /* <DEDUP_REMOVED lines=12> */
.L_x_13851:
[----:B------:R-:W-:Y:S05]  /*23770*/  BSYNC.RECONVERGENT B0 ;  /* 0x0000000000007941 */ /* 0x000fea0003800200 */
.L_x_13850:
        /* <DEDUP_REMOVED lines=22> */
.L_x_13861:
        /* <DEDUP_REMOVED lines=13> */
.L_x_13863:
[----:B------:R-:W-:Y:S05]  /*239b0*/  BSYNC.RECONVERGENT B2 ;  /* 0x0000000000027941 */ /* 0x000fea0003800200 */
.L_x_13862:
[----:B-1----:R-:W-:Y:S01]  /*239c0*/  IMAD.WIDE.U32 R172, R146, -0x326172a9, RZ ;  /* 0xcd9e8d5792ac7825 */ /* 0x002fe200078e00ff */
        /* <DEDUP_REMOVED lines=57> */
.L_x_13860:
[----:B------:R-:W-:Y:S05]  /*23d60*/  BSYNC.RECONVERGENT B1 ;  /* 0x0000000000017941 */ /* 0x000fea0003800200 */
.L_x_13859:
[----:B------:R-:W-:Y:S01]  /*23d70*/  I2FP.F32.U32 R27, R27 ;  /* 0x0000001b001b7245 */ /* 0x000fe20000201000 */
[----:B------:R-:W-:Y:S02]  /*23d80*/  HADD2.F32 R142, -RZ, R40.H1_H1 ;  /* 0x30000028ff8e7230 */ /* 0x000fe40000004100 */
[----:B------:R-:W-:Y:S02]  /*23d90*/  IMAD.MOV.U32 R140, RZ, RZ, 0x2f800000 ;  /* 0x2f800000ff8c7424 */ /* 0x000fe400078e00ff */
[----:B------:R-:W-:Y:S02]  /*23da0*/  HADD2.F32 R143, -RZ, R52.H1_H1 ;  /* 0x30000034ff8f7230 */ /* 0x000fe40000004100 */
[----:B------:R-:W-:Y:S01]  /*23db0*/  FMUL.FTZ R142, R142, UR11 ;  /* 0x0000000b8e8e7c20 */ /* 0x000fe20008410000 */
[----:B------:R-:W-:Y:S01]  /*23dc0*/  FFMA.FTZ R27, R27, R140, 1.1641532182693481445e-10 ;  /* 0x2f0000001b1b7423 */ /* 0x000fe2000001008c */
[----:B-1----:R-:W-:Y:S02]  /*23dd0*/  HADD2.F32 R167, -RZ, R36.H1_H1 ;  /* 0x30000024ffa77230 */ /* 0x002fe40000004100 */
[----:B------:R-:W-:-:S02]  /*23de0*/  FMUL.FTZ R142, R142, UR10 ;  /* 0x0000000a8e8e7c20 */ /* 0x000fc40008410000 */
[----:B------:R-:W-:-:S04]  /*23df0*/  FSETP.GTU.FTZ.AND P3, PT, R27, UR8, PT ;  /* 0x000000081b007c0b */ /* 0x000fc8000bf7c000 */
[----:B------:R-:W-:Y:S02]  /*23e00*/  FSEL R176, R142, RZ, !P3 ;  /* 0x000000ff8eb07208 */ /* 0x000fe40005800000 */
[----:B------:R-:W-:-:S03]  /*23e10*/  SEL R27, RZ, 0x1, P3 ;  /* 0x00000001ff1b7807 */ /* 0x000fc60001800000 */
[----:B------:R-:W-:-:S07]  /*23e20*/  FFMA.FTZ R176, R176, R143, R167 ;  /* 0x0000008fb0b07223 */ /* 0x000fce00000100a7 */
.L_x_13858:
[----:B------:R-:W-:Y:S05]  /*23e30*/  BSYNC.RECONVERGENT B0 ;  /* 0x0000000000007941 */ /* 0x000fea0003800200 */
.L_x_13857:
        /* <DEDUP_REMOVED lines=22> */
.L_x_13868:
        /* <DEDUP_REMOVED lines=13> */
.L_x_13870:
[----:B------:R-:W-:Y:S05]  /*24070*/  BSYNC.RECONVERGENT B2 ;  /* 0x0000000000027941 */ /* 0x000fea0003800200 */
.L_x_13869:
        /* <DEDUP_REMOVED lines=59> */
.L_x_13867:
[----:B------:R-:W-:Y:S05]  /*24430*/  BSYNC.RECONVERGENT B1 ;  /* 0x0000000000017941 */ /* 0x000fea0003800200 */
.L_x_13866:
[----:B------:R-:W-:Y:S01]  /*24440*/  I2FP.F32.U32 R25, R25 ;  /* 0x0000001900197245 */ /* 0x000fe20000201000 */
[----:B------:R-:W-:Y:S02]  /*24450*/  HFMA2 R142, -RZ, RZ, 0.1171875, 0 ;  /* 0x2f800000ff8e7431 */ /* 0x000fe400000001ff */
[----:B------:R-:W-:Y:S02]  /*24460*/  HADD2.F32 R141, -RZ, R41.H0_H0 ;  /* 0x20000029ff8d7230 */ /* 0x000fe40000004100 */
[----:B-1----:R-:W-:Y:S02]  /*24470*/  HADD2.F32 R166, -RZ, R37.H0_H0 ;  /* 0x20000025ffa67230 */ /* 0x002fe40000004100 */
        /* <DEDUP_REMOVED lines=8> */
.L_x_13865:
[----:B------:R-:W-:Y:S05]  /*24500*/  BSYNC.RECONVERGENT B0 ;  /* 0x0000000000007941 */ /* 0x000fea0003800200 */
.L_x_13864:
        /* <DEDUP_REMOVED lines=22> */
.L_x_13875:
[----:B------:R-:W-:Y:S01]  /*24670*/  IADD3 R145, PT, PT, R145, 0x1, RZ ;  /* 0x0000000191917810 */ /* 0x000fe20007ffe0ff */
[----:B------:R-:W-:Y:S03]  /*24680*/  BSSY.RECONVERGENT B2, `(.L_x_13876) ;  /* 0x000000c000027945 */ /* 0x000fe60003800200 */
[C---:B------:R-:W-:Y:S01]  /*24690*/  ISETP.NE.AND P3, PT, R145.reuse, RZ, PT ;  /* 0x000000ff9100720c */ /* 0x040fe20003f65270 */
[----:B-1----:R-:W-:-:S12]  /*246a0*/  IMAD.WIDE.U32 R166, R145, -0x2daee0ad, RZ ;  /* 0xd2511f5391a67825 */ /* 0x002fd800078e00ff */
        /* <DEDUP_REMOVED lines=9> */
.L_x_13877:
[----:B------:R-:W-:Y:S05]  /*24740*/  BSYNC.RECONVERGENT B2 ;  /* 0x0000000000027941 */ /* 0x000fea0003800200 */
.L_x_13876:
        /* <DEDUP_REMOVED lines=59> */
.L_x_13874:
[----:B------:R-:W-:Y:S05]  /*24b00*/  BSYNC.RECONVERGENT B1 ;  /* 0x0000000000017941 */ /* 0x000fea0003800200 */
.L_x_13873:
        /* <DEDUP_REMOVED lines=12> */
.L_x_13872:
[----:B------:R-:W-:Y:S05]  /*24bd0*/  BSYNC.RECONVERGENT B0 ;  /* 0x0000000000007941 */ /* 0x000fea0003800200 */
.L_x_13871:
[----:B------:R-:W-:Y:S01]  /*24be0*/  BSSY.RECONVERGENT B0, `(.L_x_13878) ;  /* 0x000006c000007945 */ /* 0x000fe20003800200 */
[----:B------:R-:W-:Y:S01]  /*24bf0*/  F2FP.F16.F32.PACK_AB R184, RZ, R174 ;  /* 0x000000aeffb8723e */ /* 0x000fe200000000ff */
[----:B-1----:R-:W-:Y:S01]  /*24c00*/  @!P2 HADD2.F32 R173, -RZ, R38.H0_H0 ;  /* 0x20000026ffada230 */ /* 0x002fe20000004100 */
        /* <DEDUP_REMOVED lines=19> */
.L_x_13882:
        /* <DEDUP_REMOVED lines=13> */
.L_x_13884:
[----:B------:R-:W-:Y:S05]  /*24e10*/  BSYNC.RECONVERGENT B2 ;  /* 0x0000000000027941 */ /* 0x000fea0003800200 */
.L_x_13883:
        /* <DEDUP_REMOVED lines=59> */
.L_x_13881:
[----:B------:R-:W-:Y:S05]  /*251d0*/  BSYNC.RECONVERGENT B1 ;  /* 0x0000000000017941 */ /* 0x000fea0003800200 */
.L_x_13880:
        /* <DEDUP_REMOVED lines=12> */
.L_x_13879:
[----:B------:R-:W-:Y:S05]  /*252a0*/  BSYNC.RECONVERGENT B0 ;  /* 0x0000000000007941 */ /* 0x000fea0003800200 */
.L_x_13878:
        /* <DEDUP_REMOVED lines=22> */
.L_x_13889:
        /* <DEDUP_REMOVED lines=13> */
.L_x_13891:
[----:B------:R-:W-:Y:S05]  /*254e0*/  BSYNC.RECONVERGENT B2 ;  /* 0x0000000000027941 */ /* 0x000fea0003800200 */
.L_x_13890:
        /* <DEDUP_REMOVED lines=59> */
.L_x_13888:
[----:B------:R-:W-:Y:S05]  /*258a0*/  BSYNC.RECONVERGENT B1 ;  /* 0x0000000000017941 */ /* 0x000fea0003800200 */
.L_x_13887:
        /* <DEDUP_REMOVED lines=12> */
.L_x_13886:
[----:B------:R-:W-:Y:S05]  /*25970*/  BSYNC.RECONVERGENT B0 ;  /* 0x0000000000007941 */ /* 0x000fea0003800200 */
.L_x_13885:
        /* <DEDUP_REMOVED lines=22> */
.L_x_13896:
        /* <DEDUP_REMOVED lines=13> */
.L_x_13898:
[----:B------:R-:W-:Y:S05]  /*25bb0*/  BSYNC.RECONVERGENT B2 ;  /* 0x0000000000027941 */ /* 0x000fea0003800200 */
.L_x_13897:
        /* <DEDUP_REMOVED lines=58> */
[----:B------:R-:W-:-:S07]  /*25f60*/  IMAD.MOV.U32 R140, RZ, RZ, RZ ;  /* 0x000000ffff8c7224 */ /* 0x000fce00078e00ff */
.L_x_13895:
[----:B------:R-:W-:Y:S05]  /*25f70*/  BSYNC.RECONVERGENT B1 ;  /* 0x0000000000017941 */ /* 0x000fea0003800200 */
.L_x_13894:
        /* <DEDUP_REMOVED lines=12> */
.L_x_13893:
[----:B------:R-:W-:Y:S05]  /*26040*/  BSYNC.RECONVERGENT B0 ;  /* 0x0000000000007941 */ /* 0x000fea0003800200 */
.L_x_13892:
        /* <DEDUP_REMOVED lines=22> */
.L_x_13903:
        /* <DEDUP_REMOVED lines=13> */
.L_x_13905:
[----:B------:R-:W-:Y:S05]  /*26280*/  BSYNC.RECONVERGENT B2 ;  /* 0x0000000000027941 */ /* 0x000fea0003800200 */
.L_x_13904:
        /* <DEDUP_REMOVED lines=54> */
[----:B------:R-:W-:Y:S01]  /*265f0*/  IMAD.WIDE.U32 R208, R179, -0x326172a9, RZ ;  /* 0xcd9e8d57b3d07825 */ /* 0x000fe200078e00ff */
[----:B------:R-:W-:Y:S02]  /*26600*/  LOP3.LUT R180, R141, R180, R189, 0x96, !PT ;  /* 0x000000b48db47212 */ /* 0x000fe400078e96bd */
[----:B------:R-:W-:Y:S02]  /*26610*/  MOV R141, R190 ;  /* 0x000000be008d7202 */ /* 0x000fe40000000f00 */
[----:B------:R-:W-:-:S07]  /*26620*/  LOP3.LUT R181, R157, R140, R209, 0x96, !PT ;  /* 0x0000008c9db57212 */ /* 0x000fce00078e96d1 */
.L_x_13902:
[----:B------:R-:W-:Y:S05]  /*26630*/  BSYNC.RECONVERGENT B1 ;  /* 0x0000000000017941 */ /* 0x000fea0003800200 */
.L_x_13901:
        /* <DEDUP_REMOVED lines=12> */
.L_x_13900:
[----:B------:R-:W-:Y:S05]  /*26700*/  BSYNC.RECONVERGENT B0 ;  /* 0x0000000000007941 */ /* 0x000fea0003800200 */
.L_x_13899:
[----:B------:R-:W-:Y:S02]  /*26710*/  F2FP.F16.F32.PACK_AB R143, RZ, R166 ;  /* 0x000000a6ff8f723e */ /* 0x000fe400000000ff */
[----:B------:R-:W-:Y:S02]  /*26720*/  PRMT R142, R186, 0x5410, R187 ;  /* 0x00005410ba8e7816 */ /* 0x000fe400000000bb */
[----:B------:R-:W-:Y:S02]  /*26730*/  PRMT R141, R185, 0x5410, R184 ;  /* 0x00005410b98d7816 */ /* 0x000fe400000000b8 */
[----:B------:R-:W-:Y:S02]  /*26740*/  PRMT R140, R183, 0x5410, R182 ;  /* 0x00005410b78c7816 */ /* 0x000fe400000000b6 */
[----:B------:R-:W-:Y:S01]  /*26750*/  PRMT R143, R191, 0x5410, R143 ;  /* 0x00005410bf8f7816 */ /* 0x000fe2000000008f */
[----:B------:R-:W-:Y:S06]  /*26760*/  BRA `(.L_x_13906) ;  /* 0x00000034001c7947 */ /* 0x000fec0003800000 */
.L_x_13849:
        /* <DEDUP_REMOVED lines=21> */
.L_x_13911:
        /* <DEDUP_REMOVED lines=13> */
.L_x_13913:
[----:B------:R-:W-:Y:S05]  /*26990*/  BSYNC.RECONVERGENT B2 ;  /* 0x0000000000027941 */ /* 0x000fea0003800200 */
.L_x_13912:
        /* <DEDUP_REMOVED lines=58> */
.L_x_13910:
[----:B------:R-:W-:Y:S05]  /*26d40*/  BSYNC.RECONVERGENT B1 ;  /* 0x0000000000017941 */ /* 0x000fea0003800200 */
.L_x_13909:
        /* <DEDUP_REMOVED lines=11> */
.L_x_13908:
[----:B------:R-:W-:Y:S05]  /*26e00*/  BSYNC.RECONVERGENT B0 ;  /* 0x0000000000007941 */ /* 0x000fea0003800200 */
.L_x_13907:
        /* <DEDUP_REMOVED lines=18> */
.L_x_13918:
        /* <DEDUP_REMOVED lines=13> */
.L_x_13920:
[----:B------:R-:W-:Y:S05]  /*27000*/  BSYNC.RECONVERGENT B2 ;  /* 0x0000000000027941 */ /* 0x000fea0003800200 */
.L_x_13919:
        /* <DEDUP_REMOVED lines=55> */
[----:B------:R-:W-:Y:S01]  /*27380*/  LOP3.LUT R180, R27, R180, R141, 0x96, !PT ;  /* 0x000000b41bb47212 */ /* 0x000fe200078e968d */
[----:B------:R-:W-:Y:S01]  /*27390*/  HFMA2 R141, -RZ, RZ, 0, 0 ;  /* 0x00000000ff8d7431 */ /* 0x000fe200000001ff */
[----:B------:R-:W-:Y:S01]  /*273a0*/  MOV R27, R188 ;  /* 0x000000bc001b7202 */ /* 0x000fe20000000f00 */
[----:B------:R-:W-:-:S07]  /*273b0*/  IMAD.MOV.U32 R188, RZ, RZ, R140 ;  /* 0x000000ffffbc7224 */ /* 0x000fce00078e008c */
.L_x_13917:
[----:B------:R-:W-:Y:S05]  /*273c0*/  BSYNC.RECONVERGENT B1 ;  /* 0x0000000000017941 */ /* 0x000fea0003800200 */
.L_x_13916:
        /* <DEDUP_REMOVED lines=11> */
.L_x_13915:
[----:B------:R-:W-:Y:S05]  /*27480*/  BSYNC.RECONVERGENT B0 ;  /* 0x0000000000007941 */ /* 0x000fea0003800200 */
.L_x_13914:
        /* <DEDUP_REMOVED lines=18> */
.L_x_13925:
        /* <DEDUP_REMOVED lines=13> */
.L_x_13927:
[----:B------:R-:W-:Y:S05]  /*27680*/  BSYNC.RECONVERGENT B2 ;  /* 0x0000000000027941 */ /* 0x000fea0003800200 */
.L_x_13926:
[----:B-1----:R-:W-:Y:S01]  /*27690*/  IMAD.WIDE.U32 R166, R146, -0x326172a9, RZ ;  /* 0xcd9e8d5792a67825 */ /* 0x002fe200078e00ff */
        /* <DEDUP_REMOVED lines=56> */
[----:B------:R-:W-:Y:S02]  /*27a20*/  IMAD.MOV.U32 R188, RZ, RZ, R140 ;  /* 0x000000ffffbc7224 */ /* 0x000fe400078e008c */
[----:B------:R-:W-:-:S07]  /*27a30*/  HFMA2 R140, -RZ, RZ, 0, 0 ;  /* 0x00000000ff8c7431 */ /* 0x000fce00000001ff */
.L_x_13924:
[----:B------:R-:W-:Y:S05]  /*27a40*/  BSYNC.RECONVERGENT B1 ;  /* 0x0000000000017941 */ /* 0x000fea0003800200 */
.L_x_13923:
        /* <DEDUP_REMOVED lines=11> */
.L_x_13922:
[----:B------:R-:W-:Y:S05]  /*27b00*/  BSYNC.RECONVERGENT B0 ;  /* 0x0000000000007941 */ /* 0x000fea0003800200 */
.L_x_13921:
        /* <DEDUP_REMOVED lines=18> */
.L_x_13932:
        /* <DEDUP_REMOVED lines=13> */
.L_x_13934:
[----:B------:R-:W-:Y:S05]  /*27d00*/  BSYNC.RECONVERGENT B2 ;  /* 0x0000000000027941 */ /* 0x000fea0003800200 */
.L_x_13933:
        /* <DEDUP_REMOVED lines=59> */
.L_x_13931:
[----:B------:R-:W-:Y:S05]  /*280c0*/  BSYNC.RECONVERGENT B1 ;  /* 0x0000000000017941 */ /* 0x000fea0003800200 */
.L_x_13930:
        /* <DEDUP_REMOVED lines=11> */
.L_x_13929:
[----:B------:R-:W-:Y:S05]  /*28180*/  BSYNC.RECONVERGENT B0 ;  /* 0x0000000000007941 */ /* 0x000fea0003800200 */
.L_x_13928:
        /* <DEDUP_REMOVED lines=18> */
.L_x_13939:
        /* <DEDUP_REMOVED lines=13> */
.L_x_13941:
[----:B------:R-:W-:Y:S05]  /*28380*/  BSYNC.RECONVERGENT B2 ;  /* 0x0000000000027941 */ /* 0x000fea0003800200 */
.L_x_13940:
        /* <DEDUP_REMOVED lines=55> */
[----:B------:R-:W-:Y:S02]  /*28700*/  LOP3.LUT R180, R21, R180, R141, 0x96, !PT ;  /* 0x000000b415b47212 */ /* 0x000fe400078e968d */
[----:B------:R-:W-:Y:S01]  /*28710*/  MOV R21, R188 ;  /* 0x000000bc00157202 */ /* 0x000fe20000000f00 */
[----:B------:R-:W-:Y:S02]  /*28720*/  IMAD.MOV.U32 R188, RZ, RZ, R140 ;  /* 0x000000ffffbc7224 */ /* 0x000fe400078e008c */
[----:B------:R-:W-:-:S07]  /*28730*/  HFMA2 R140, -RZ, RZ, 0, 0 ;  /* 0x00000000ff8c7431 */ /* 0x000fce00000001ff */
.L_x_13938:
[----:B------:R-:W-:Y:S05]  /*28740*/  BSYNC.RECONVERGENT B1 ;  /* 0x0000000000017941 */ /* 0x000fea0003800200 */
.L_x_13937:
        /* <DEDUP_REMOVED lines=11> */
.L_x_13936:
[----:B------:R-:W-:Y:S05]  /*28800*/  BSYNC.RECONVERGENT B0 ;  /* 0x0000000000007941 */ /* 0x000fea0003800200 */
.L_x_13935:
        /* <DEDUP_REMOVED lines=18> */
.L_x_13946:
        /* <DEDUP_REMOVED lines=13> */
.L_x_13948:
[----:B------:R-:W-:Y:S05]  /*28a00*/  BSYNC.RECONVERGENT B2 ;  /* 0x0000000000027941 */ /* 0x000fea0003800200 */
.L_x_13947:
        /* <DEDUP_REMOVED lines=59> */
.L_x_13945:
[----:B------:R-:W-:Y:S05]  /*28dc0*/  BSYNC.RECONVERGENT B1 ;  /* 0x0000000000017941 */ /* 0x000fea0003800200 */
.L_x_13944:
        /* <DEDUP_REMOVED lines=11> */
.L_x_13943:
[----:B------:R-:W-:Y:S05]  /*28e80*/  BSYNC.RECONVERGENT B0 ;  /* 0x0000000000007941 */ /* 0x000fea0003800200 */
.L_x_13942:
        /* <DEDUP_REMOVED lines=18> */
.L_x_13953:
        /* <DEDUP_REMOVED lines=13> */
.L_x_13955:
[----:B------:R-:W-:Y:S05]  /*29080*/  BSYNC.RECONVERGENT B2 ;  /* 0x0000000000027941 */ /* 0x000fea0003800200 */
.L_x_13954:
        /* <DEDUP_REMOVED lines=55> */
[----:B------:R-:W-:Y:S01]  /*29400*/  MOV R142, R188 ;  /* 0x000000bc008e7202 */ /* 0x000fe20000000f00 */
[----:B------:R-:W-:Y:S02]  /*29410*/  IMAD.MOV.U32 R188, RZ, RZ, R140 ;  /* 0x000000ffffbc7224 */ /* 0x000fe400078e008c */
[----:B------:R-:W-:Y:S01]  /*29420*/  HFMA2 R140, -RZ, RZ, 0, 0 ;  /* 0x00000000ff8c7431 */ /* 0x000fe200000001ff */
[----:B------:R-:W-:-:S07]  /*29430*/  LOP3.LUT R180, R143, R180, R141, 0x96, !PT ;  /* 0x000000b48fb47212 */ /* 0x000fce00078e968d */
.L_x_13952:
[----:B------:R-:W-:Y:S05]  /*29440*/  BSYNC.RECONVERGENT B1 ;  /* 0x0000000000017941 */ /* 0x000fea0003800200 */
.L_x_13951:
        /* <DEDUP_REMOVED lines=11> */
.L_x_13950:
[----:B------:R-:W-:Y:S05]  /*29500*/  BSYNC.RECONVERGENT B0 ;  /* 0x0000000000007941 */ /* 0x000fea0003800200 */
.L_x_13949:
        /* <DEDUP_REMOVED lines=18> */
.L_x_13960:
        /* <DEDUP_REMOVED lines=13> */
.L_x_13962:
[----:B------:R-:W-:Y:S05]  /*29700*/  BSYNC.RECONVERGENT B2 ;  /* 0x0000000000027941 */ /* 0x000fea0003800200 */
.L_x_13961:
        /* <DEDUP_REMOVED lines=56> */
[----:B------:R-:W-:Y:S01]  /*29a90*/  MOV R141, R188 ;  /* 0x000000bc008d7202 */ /* 0x000fe20000000f00 */
[----:B------:R-:W-:Y:S01]  /*29aa0*/  IMAD.MOV.U32 R188, RZ, RZ, R140 ;  /* 0x000000ffffbc7224 */ /* 0x000fe200078e008c */
[----:B------:R-:W-:-:S07]  /*29ab0*/  LOP3.LUT R181, R157, R142, R209, 0x96, !PT ;  /* 0x0000008e9db57212 */ /* 0x000fce00078e96d1 */
.L_x_13959:
[----:B------:R-:W-:Y:S05]  /*29ac0*/  BSYNC.RECONVERGENT B1 ;  /* 0x0000000000017941 */ /* 0x000fea0003800200 */
.L_x_13958:
        /* <DEDUP_REMOVED lines=11> */
.L_x_13957:
[----:B------:R-:W-:Y:S05]  /*29b80*/  BSYNC.RECONVERGENT B0 ;  /* 0x0000000000007941 */ /* 0x000fea0003800200 */
.L_x_13956:
[----:B------:R-:W-:Y:S02]  /*29b90*/  F2FP.F16.F32.PACK_AB R143, RZ, R166 ;  /* 0x000000a6ff8f723e */ /* 0x000fe400000000ff */
[----:B------:R-:W-:Y:S02]  /*29ba0*/  PRMT R142, R186, 0x5410, R187 ;  /* 0x00005410ba8e7816 */ /* 0x000fe400000000bb */
[----:B------:R-:W-:Y:S02]  /*29bb0*/  PRMT R141, R185, 0x5410, R184 ;  /* 0x00005410b98d7816 */ /* 0x000fe400000000b8 */
[----:B------:R-:W-:Y:S02]  /*29bc0*/  PRMT R140, R183, 0x5410, R182 ;  /* 0x00005410b78c7816 */ /* 0x000fe400000000b6 */
[----:B------:R-:W-:-:S07]  /*29bd0*/  PRMT R143, R189, 0x5410, R143 ;  /* 0x00005410bd8f7816 */ /* 0x000fce000000008f */
.L_x_13906:
        /* <DEDUP_REMOVED lines=32> */
.L_x_13964:
[----:B------:R-:W-:Y:S05]  /*29de0*/  BSYNC.RECONVERGENT B0 ;  /* 0x0000000000007941 */ /* 0x000fea0003800200 */
.L_x_13963:
[----:B-----5:R1:W5:Y:S04]  /*29df0*/  @P1 LDG.E.128 R40, desc[UR6][R182.64] ;  /* 0x00000006b6281981 */ /* 0x020368000c1e1d00 */
[----:B------:R1:W5:Y:S01]  /*29e00*/  @P0 LDG.E.128 R36, desc[UR6][R178.64] ;  /* 0x00000006b2240981 */ /* 0x000362000c1e1d00 */
[----:B------:R-:W-:Y:S05]  /*29e10*/  @!P0 BRA `(.L_x_13965) ;  /* 0x0000003400b48947 */ /* 0x000fea0003800000 */
[----:B------:R-:W-:Y:S01]  /*29e20*/  ISETP.GT.AND P2, PT, R199, RZ, PT ;  /* 0x000000ffc700720c */ /* 0x000fe20003f44270 */
[----:B------:R-:W-:-:S12]  /*29e30*/  BSSY.RECONVERGENT B0, `(.L_x_13966) ;  /* 0x000006b000007945 */ /* 0x000fd80003800200 */
[----:B-----5:R-:W-:Y:S01]  /*29e40*/  @!P2 HADD2.F32 R191, -RZ, R36.H0_H0 ;  /* 0x20000024ffbfa230 */ /* 0x020fe20000004100 */
[----:B0-----:R-:W-:Y:S01]  /*29e50*/  @!P2 MOV R140, R192 ;  /* 0x000000c0008ca202 */ /* 0x001fe20000000f00 */
[----:B-1----:R-:W-:Y:S01]  /*29e60*/  @!P2 IMAD.MOV.U32 R182, RZ, RZ, R188 ;  /* 0x000000ffffb6a224 */ /* 0x002fe200078e00bc */
        /* <DEDUP_REMOVED lines=17> */
.L_x_13970:
        /* <DEDUP_REMOVED lines=13> */
.L_x_13972:
[----:B------:R-:W-:Y:S05]  /*2a050*/  BSYNC.RECONVERGENT B2 ;  /* 0x0000000000027941 */ /* 0x000fea0003800200 */
.L_x_13971:
        /* <DEDUP_REMOVED lines=54> */
[----:B------:R-:W-:Y:S02]  /*2a3c0*/  LOP3.LUT R181, R157, R142, R209, 0x96, !PT ;  /* 0x0000008e9db57212 */ /* 0x000fe400078e96d1 */
[----:B------:R-:W-:Y:S01]  /*2a3d0*/  MOV R182, R140 ;  /* 0x0000008c00b67202 */ /* 0x000fe20000000f00 */
[----:B------:R-:W-:Y:S01]  /*2a3e0*/  HFMA2 R140, -RZ, RZ, 0, 0 ;  /* 0x00000000ff8c7431 */ /* 0x000fe200000001ff */
[----:B------:R-:W-:Y:S01]  /*2a3f0*/  LOP3.LUT R180, R29, R180, R141, 0x96, !PT ;  /* 0x000000b41db47212 */ /* 0x000fe200078e968d */
[----:B------:R-:W-:-:S07]  /*2a400*/  IMAD.MOV.U32 R29, RZ, RZ, R188 ;  /* 0x000000ffff1d7224 */ /* 0x000fce00078e00bc */
.L_x_13969:
[----:B------:R-:W-:Y:S05]  /*2a410*/  BSYNC.RECONVERGENT B1 ;  /* 0x0000000000017941 */ /* 0x000fea0003800200 */
.L_x_13968:
        /* <DEDUP_REMOVED lines=12> */
.L_x_13967:
[----:B------:R-:W-:Y:S05]  /*2a4e0*/  BSYNC.RECONVERGENT B0 ;  /* 0x0000000000007941 */ /* 0x000fea0003800200 */
.L_x_13966:
        /* <DEDUP_REMOVED lines=22> */
.L_x_13977:
        /* <DEDUP_REMOVED lines=13> */
.L_x_13979:
[----:B------:R-:W-:Y:S05]  /*2a720*/  BSYNC.RECONVERGENT B2 ;  /* 0x0000000000027941 */ /* 0x000fea0003800200 */
.L_x_13978:
        /* <DEDUP_REMOVED lines=59> */
.L_x_13976:
[----:B------:R-:W-:Y:S05]  /*2aae0*/  BSYNC.RECONVERGENT B1 ;  /* 0x0000000000017941 */ /* 0x000fea0003800200 */
.L_x_13975:
        /* <DEDUP_REMOVED lines=12> */
.L_x_13974:
[----:B------:R-:W-:Y:S05]  /*2abb0*/  BSYNC.RECONVERGENT B0 ;  /* 0x0000000000007941 */ /* 0x000fea0003800200 */
.L_x_13973:
        /* <DEDUP_REMOVED lines=22> */
.L_x_13984:
        /* <DEDUP_REMOVED lines=13> */
.L_x_13986:
[----:B------:R-:W-:Y:S05]  /*2adf0*/  BSYNC.RECONVERGENT B2 ;  /* 0x0000000000027941 */ /* 0x000fea0003800200 */
.L_x_13985:
        /* <DEDUP_REMOVED lines=59> */
.L_x_13983:
[----:B------:R-:W-:Y:S05]  /*2b1b0*/  BSYNC.RECONVERGENT B1 ;  /* 0x0000000000017941 */ /* 0x000fea0003800200 */
.L_x_13982:
        /* <DEDUP_REMOVED lines=12> */
.L_x_13981:
[----:B------:R-:W-:Y:S05]  /*2b280*/  BSYNC.RECONVERGENT B0 ;  /* 0x0000000000007941 */ /* 0x000fea0003800200 */
.L_x_13980:
        /* <DEDUP_REMOVED lines=22> */
.L_x_13991:
        /* <DEDUP_REMOVED lines=13> */
.L_x_13993:
[----:B------:R-:W-:Y:S05]  /*2b4c0*/  BSYNC.RECONVERGENT B2 ;  /* 0x0000000000027941 */ /* 0x000fea0003800200 */
.L_x_13992:
        /* <DEDUP_REMOVED lines=59> */
.L_x_13990:
[----:B------:R-:W-:Y:S05]  /*2b880*/  BSYNC.RECONVERGENT B1 ;  /* 0x0000000000017941 */ /* 0x000fea0003800200 */
.L_x_13989:
        /* <DEDUP_REMOVED lines=12> */
.L_x_13988:
[----:B------:R-:W-:Y:S05]  /*2b950*/  BSYNC.RECONVERGENT B0 ;  /* 0x0000000000007941 */ /* 0x000fea0003800200 */
.L_x_13987:
        /* <DEDUP_REMOVED lines=22> */
.L_x_13998:
        /* <DEDUP_REMOVED lines=13> */
.L_x_14000:
[----:B------:R-:W-:Y:S05]  /*2bb90*/  BSYNC.RECONVERGENT B2 ;  /* 0x0000000000027941 */ /* 0x000fea0003800200 */
.L_x_13999:
        /* <DEDUP_REMOVED lines=59> */
.L_x_13997:
[----:B------:R-:W-:Y:S05]  /*2bf50*/  BSYNC.RECONVERGENT B1 ;  /* 0x0000000000017941 */ /* 0x000fea0003800200 */
.L_x_13996:
        /* <DEDUP_REMOVED lines=12> */
.L_x_13995:
[----:B------:R-:W-:Y:S05]  /*2c020*/  BSYNC.RECONVERGENT B0 ;  /* 0x0000000000007941 */ /* 0x000fea0003800200 */
.L_x_13994:
        /* <DEDUP_REMOVED lines=22> */
.L_x_14005:
        /* <DEDUP_REMOVED lines=13> */
.L_x_14007:
[----:B------:R-:W-:Y:S05]  /*2c260*/  BSYNC.RECONVERGENT B2 ;  /* 0x0000000000027941 */ /* 0x000fea0003800200 */
.L_x_14006:
        /* <DEDUP_REMOVED lines=59> */
.L_x_14004:
[----:B------:R-:W-:Y:S05]  /*2c620*/  BSYNC.RECONVERGENT B1 ;  /* 0x0000000000017941 */ /* 0x000fea0003800200 */
.L_x_14003:
        /* <DEDUP_REMOVED lines=12> */
.L_x_14002:
[----:B------:R-:W-:Y:S05]  /*2c6f0*/  BSYNC.RECONVERGENT B0 ;  /* 0x0000000000007941 */ /* 0x000fea0003800200 */
.L_x_14001:
        /* <DEDUP_REMOVED lines=22> */
.L_x_14012:
        /* <DEDUP_REMOVED lines=13> */
.L_x_14014:
[----:B------:R-:W-:Y:S05]  /*2c930*/  BSYNC.RECONVERGENT B2 ;  /* 0x0000000000027941 */ /* 0x000fea0003800200 */
.L_x_14013:
        /* <DEDUP_REMOVED lines=55> */
[----:B------:R-:W-:Y:S01]  /*2ccb0*/  MOV R197, R140 ;  /* 0x0000008c00c57202 */ /* 0x000fe20000000f00 */
[----:B------:R-:W-:Y:S02]  /*2ccc0*/  HFMA2 R140, -RZ, RZ, 0, 0 ;  /* 0x00000000ff8c7431 */ /* 0x000fe400000001ff */
[----:B------:R-:W-:Y:S01]  /*2ccd0*/  IMAD.MOV.U32 R142, RZ, RZ, R184 ;  /* 0x000000ffff8e7224 */ /* 0x000fe200078e00b8 */
[----:B------:R-:W-:-:S07]  /*2cce0*/  LOP3.LUT R180, R143, R180, R141, 0x96, !PT ;  /* 0x000000b48fb47212 */ /* 0x000fce00078e968d */
.L_x_14011:
[----:B------:R-:W-:Y:S05]  /*2ccf0*/  BSYNC.RECONVERGENT B1 ;  /* 0x0000000000017941 */ /* 0x000fea0003800200 */
.L_x_14010:
        /* <DEDUP_REMOVED lines=12> */
.L_x_14009:
[----:B------:R-:W-:Y:S05]  /*2cdc0*/  BSYNC.RECONVERGENT B0 ;  /* 0x0000000000007941 */ /* 0x000fea0003800200 */
.L_x_14008:
        /* <DEDUP_REMOVED lines=22> */
.L_x_14019:
        /* <DEDUP_REMOVED lines=13> */
.L_x_14021:
[----:B------:R-:W-:Y:S05]  /*2d000*/  BSYNC.RECONVERGENT B2 ;  /* 0x0000000000027941 */ /* 0x000fea0003800200 */
.L_x_14020:
        /* <DEDUP_REMOVED lines=57> */
[----:B------:R-:W-:-:S07]  /*2d3a0*/  IMAD.MOV.U32 R141, RZ, RZ, R197 ;  /* 0x000000ffff8d7224 */ /* 0x000fce00078e00c5 */
.L_x_14018:
[----:B------:R-:W-:Y:S05]  /*2d3b0*/  BSYNC.RECONVERGENT B1 ;  /* 0x0000000000017941 */ /* 0x000fea0003800200 */
.L_x_14017:
        /* <DEDUP_REMOVED lines=12> */
.L_x_14016:
[----:B------:R-:W-:Y:S05]  /*2d480*/  BSYNC.RECONVERGENT B0 ;  /* 0x0000000000007941 */ /* 0x000fea0003800200 */
.L_x_14015:
[----:B------:R-:W-:Y:S02]  /*2d490*/  F2FP.F16.F32.PACK_AB R143, RZ, R184 ;  /* 0x000000b8ff8f723e */ /* 0x000fe400000000ff */
[----:B------:R-:W-:Y:S02]  /*2d4a0*/  PRMT R142, R194, 0x5410, R196 ;  /* 0x00005410c28e7816 */ /* 0x000fe400000000c4 */
[----:B------:R-:W-:Y:S02]  /*2d4b0*/  PRMT R141, R193, 0x5410, R192 ;  /* 0x00005410c18d7816 */ /* 0x000fe400000000c0 */
[----:B------:R-:W-:Y:S02]  /*2d4c0*/  PRMT R140, R183, 0x5410, R182 ;  /* 0x00005410b78c7816 */ /* 0x000fe400000000b6 */
[----:B------:R-:W-:Y:S01]  /*2d4d0*/  PRMT R143, R198, 0x5410, R143 ;  /* 0x00005410c68f7816 */ /* 0x000fe2000000008f */
[----:B------:R-:W-:Y:S06]  /*2d4e0*/  BRA `(.L_x_14022) ;  /* 0x00000034001c7947 */ /* 0x000fec0003800000 */
.L_x_13965:
        /* <DEDUP_REMOVED lines=21> */
.L_x_14027:
        /* <DEDUP_REMOVED lines=13> */
.L_x_14029:
[----:B------:R-:W-:Y:S05]  /*2d710*/  BSYNC.RECONVERGENT B2 ;  /* 0x0000000000027941 */ /* 0x000fea0003800200 */
.L_x_14028:
[----:B------:R-:W-:Y:S01]  /*2d720*/  IMAD.WIDE.U32 R140, R146, -0x326172a9, RZ ;  /* 0xcd9e8d57928c7825 */ /* 0x000fe200078e00ff */
[----:B------:R-:W-:-:S03]  /*2d730*/  LOP3.LUT R142, R35, R181, R171, 0x96, !PT ;  /* 0x000000b5238e7212 */ /* 0x000fc600078e96ab */
[----:B------:R-:W-:Y:S01]  /*2d740*/  VIADD R29, R170, 0x9e3779b9 ;  /* 0x9e3779b9aa1d7836 */ /* 0x000fe20000000000 */
[----:B-1----:R-:W-:Y:S01]  /*2d750*/  LOP3.LUT R178, R144, R141, R170, 0x96, !PT ;  /* 0x0000008d90b27212 */ /* 0x002fe200078e96aa */
        /* <DEDUP_REMOVED lines=46> */
[----:B------:R-:W-:-:S03]  /*2da40*/  LOP3.LUT R29, R29, R142, R141, 0x96, !PT ;  /* 0x0000008e1d1d7212 */ /* 0x000fc600078e968d */
[----:B------:R-:W-:-:S04]  /*2da50*/  IMAD.WIDE.U32 R208, R143, -0x326172a9, RZ ;  /* 0xcd9e8d578fd07825 */ /* 0x000fc800078e00ff */
[----:B------:R-:W-:Y:S01]  /*2da60*/  IMAD.WIDE.U32 R202, R29, -0x2daee0ad, RZ ;  /* 0xd2511f531dca7825 */ /* 0x000fe200078e00ff */
[----:B------:R-:W-:-:S03]  /*2da70*/  LOP3.LUT R181, R157, R140, R209, 0x96, !PT ;  /* 0x0000008c9db57212 */ /* 0x000fc600078e96d1 */
[----:B------:R-:W-:Y:S02]  /*2da80*/  VIADD R29, R171, 0x96a522ad ;  /* 0x96a522adab1d7836 */ /* 0x000fe40000000000 */
[----:B------:R-:W-:-:S03]  /*2da90*/  IMAD.MOV.U32 R140, RZ, RZ, RZ ;  /* 0x000000ffff8c7224 */ /* 0x000fc600078e00ff */
[----:B------:R-:W-:Y:S02]  /*2daa0*/  LOP3.LUT R180, R29, R180, R203, 0x96, !PT ;  /* 0x000000b41db47212 */ /* 0x000fe400078e96cb */
[----:B------:R-:W-:-:S07]  /*2dab0*/  MOV R29, R188 ;  /* 0x000000bc001d7202 */ /* 0x000fce0000000f00 */
.L_x_14026:
[----:B------:R-:W-:Y:S05]  /*2dac0*/  BSYNC.RECONVERGENT B1 ;  /* 0x0000000000017941 */ /* 0x000fea0003800200 */
.L_x_14025:
        /* <DEDUP_REMOVED lines=11> */
.L_x_14024:
[----:B------:R-:W-:Y:S05]  /*2db80*/  BSYNC.RECONVERGENT B0 ;  /* 0x0000000000007941 */ /* 0x000fea0003800200 */
.L_x_14023:
[----:B------:R-:W-:Y:S01]  /*2db90*/  BSSY.RECONVERGENT B0, `(.L_x_14030) ;  /* 0x0000067000007945 */ /* 0x000fe20003800200 */
[----:B-1----:R-:W-:Y:S01]  /*2dba0*/  F2FP.F16.F32.PACK_AB R183, RZ, R191 ;  /* 0x000000bfffb7723e */ /* 0x002fe200000000ff */
        /* <DEDUP_REMOVED lines=16> */
.L_x_14034:
        /* <DEDUP_REMOVED lines=13> */
.L_x_14036:
[----:B------:R-:W-:Y:S05]  /*2dd80*/  BSYNC.RECONVERGENT B2 ;  /* 0x0000000000027941 */ /* 0x000fea0003800200 */
.L_x_14035:
        /* <DEDUP_REMOVED lines=59> */
.L_x_14033:
[----:B------:R-:W-:Y:S05]  /*2e140*/  BSYNC.RECONVERGENT B1 ;  /* 0x0000000000017941 */ /* 0x000fea0003800200 */
.L_x_14032:
        /* <DEDUP_REMOVED lines=11> */
.L_x_14031:
[----:B------:R-:W-:Y:S05]  /*2e200*/  BSYNC.RECONVERGENT B0 ;  /* 0x0000000000007941 */ /* 0x000fea0003800200 */
.L_x_14030:
        /* <DEDUP_REMOVED lines=18> */
.L_x_14041:
        /* <DEDUP_REMOVED lines=13> */
.L_x_14043:
[----:B------:R-:W-:Y:S05]  /*2e400*/  BSYNC.RECONVERGENT B2 ;  /* 0x0000000000027941 */ /* 0x000fea0003800200 */
.L_x_14042:
        /* <DEDUP_REMOVED lines=59> */
.L_x_14040:
[----:B------:R-:W-:Y:S05]  /*2e7c0*/  BSYNC.RECONVERGENT B1 ;  /* 0x0000000000017941 */ /* 0x000fea0003800200 */
.L_x_14039:
        /* <DEDUP_REMOVED lines=11> */
.L_x_14038:
[----:B------:R-:W-:Y:S05]  /*2e880*/  BSYNC.RECONVERGENT B0 ;  /* 0x0000000000007941 */ /* 0x000fea0003800200 */
.L_x_14037:
        /* <DEDUP_REMOVED lines=18> */
.L_x_14048:
        /* <DEDUP_REMOVED lines=13> */
.L_x_14050:
[----:B------:R-:W-:Y:S05]  /*2ea80*/  BSYNC.RECONVERGENT B2 ;  /* 0x0000000000027941 */ /* 0x000fea0003800200 */
.L_x_14049:
        /* <DEDUP_REMOVED lines=59> */
.L_x_14047:
[----:B------:R-:W-:Y:S05]  /*2ee40*/  BSYNC.RECONVERGENT B1 ;  /* 0x0000000000017941 */ /* 0x000fea0003800200 */
.L_x_14046:
        /* <DEDUP_REMOVED lines=11> */
.L_x_14045:
[----:B------:R-:W-:Y:S05]  /*2ef00*/  BSYNC.RECONVERGENT B0 ;  /* 0x0000000000007941 */ /* 0x000fea0003800200 */
.L_x_14044:
        /* <DEDUP_REMOVED lines=18> */
.L_x_14055:
        /* <DEDUP_REMOVED lines=13> */
.L_x_14057:
[----:B------:R-:W-:Y:S05]  /*2f100*/  BSYNC.RECONVERGENT B2 ;  /* 0x0000000000027941 */ /* 0x000fea0003800200 */
.L_x_14056:
        /* <DEDUP_REMOVED lines=59> */
.L_x_14054:
[----:B------:R-:W-:Y:S05]  /*2f4c0*/  BSYNC.RECONVERGENT B1 ;  /* 0x0000000000017941 */ /* 0x000fea0003800200 */
.L_x_14053:
        /* <DEDUP_REMOVED lines=11> */
.L_x_14052:
[----:B------:R-:W-:Y:S05]  /*2f580*/  BSYNC.RECONVERGENT B0 ;  /* 0x0000000000007941 */ /* 0x000fea0003800200 */
.L_x_14051:
        /* <DEDUP_REMOVED lines=18> */
.L_x_14062:
        /* <DEDUP_REMOVED lines=13> */
.L_x_14064:
[----:B------:R-:W-:Y:S05]  /*2f780*/  BSYNC.RECONVERGENT B2 ;  /* 0x0000000000027941 */ /* 0x000fea0003800200 */
.L_x_14063:
        /* <DEDUP_REMOVED lines=59> */
.L_x_14061:
[----:B------:R-:W-:Y:S05]  /*2fb40*/  BSYNC.RECONVERGENT B1 ;  /* 0x0000000000017941 */ /* 0x000fea0003800200 */
.L_x_14060:
        /* <DEDUP_REMOVED lines=11> */
.L_x_14059:
[----:B------:R-:W-:Y:S05]  /*2fc00*/  BSYNC.RECONVERGENT B0 ;  /* 0x0000000000007941 */ /* 0x000fea0003800200 */
.L_x_14058:
        /* <DEDUP_REMOVED lines=18> */
.L_x_14069:
        /* <DEDUP_REMOVED lines=13> */
.L_x_14071:
[----:B------:R-:W-:Y:S05]  /*2fe00*/  BSYNC.RECONVERGENT B2 ;  /* 0x0000000000027941 */ /* 0x000fea0003800200 */
.L_x_14070:
        /* <DEDUP_REMOVED lines=59> */
.L_x_14068:
[----:B------:R-:W-:Y:S05]  /*301c0*/  BSYNC.RECONVERGENT B1 ;  /* 0x0000000000017941 */ /* 0x000fea0003800200 */
.L_x_14067:
        /* <DEDUP_REMOVED lines=11> */
.L_x_14066:
[----:B------:R-:W-:Y:S05]  /*30280*/  BSYNC.RECONVERGENT B0 ;  /* 0x0000000000007941 */ /* 0x000fea0003800200 */
.L_x_14065:
        /* <DEDUP_REMOVED lines=18> */
.L_x_14076:
        /* <DEDUP_REMOVED lines=13> */
.L_x_14078:
[----:B------:R-:W-:Y:S05]  /*30480*/  BSYNC.RECONVERGENT B2 ;  /* 0x0000000000027941 */ /* 0x000fea0003800200 */
.L_x_14077:
        /* <DEDUP_REMOVED lines=59> */
.L_x_14075:
[----:B------:R-:W-:Y:S05]  /*30840*/  BSYNC.RECONVERGENT B1 ;  /* 0x0000000000017941 */ /* 0x000fea0003800200 */
.L_x_14074:
        /* <DEDUP_REMOVED lines=11> */
.L_x_14073:
[----:B------:R-:W-:Y:S05]  /*30900*/  BSYNC.RECONVERGENT B0 ;  /* 0x0000000000007941 */ /* 0x000fea0003800200 */
.L_x_14072:
[----:B------:R-:W-:Y:S02]  /*30910*/  F2FP.F16.F32.PACK_AB R143, RZ, R184 ;  /* 0x000000b8ff8f723e */ /* 0x000fe400000000ff */
[----:B------:R-:W-:Y:S02]  /*30920*/  PRMT R142, R194, 0x5410, R196 ;  /* 0x00005410c28e7816 */ /* 0x000fe400000000c4 */
[----:B------:R-:W-:Y:S02]  /*30930*/  PRMT R141, R193, 0x5410, R192 ;  /* 0x00005410c18d7816 */ /* 0x000fe400000000c0 */
[----:B------:R-:W-:Y:S02]  /*30940*/  PRMT R140, R183, 0x5410, R182 ;  /* 0x00005410b78c7816 */ /* 0x000fe400000000b6 */
[----:B------:R-:W-:-:S07]  /*30950*/  PRMT R143, R197, 0x5410, R143 ;  /* 0x00005410c58f7816 */ /* 0x000fce000000008f */
.L_x_14022:
[C---:B------:R-:W-:Y:S01]  /*30960*/  VIADD R197, R195.reuse, 0xc0 ;  /* 0x000000c0c3c57836 */ /* 0x040fe20000000000 */
[----:B------:R-:W0:Y:S01]  /*30970*/  @P1 LDC.64 R192, c[0x0][0x390] ;  /* 0x0000e400ffc01b82 */ /* 0x000e220000000a00 */
[----:B------:R-:W-:Y:S01]  /*30980*/  VIADD R179, R195, 0xe0 ;  /* 0x000000e0c3b37836 */ /* 0x000fe20000000000 */
[----:B------:R-:W-:Y:S01]  /*30990*/  IADD3 R178, PT, PT, R200, 0xe0, RZ ;  /* 0x000000e0c8b27810 */ /* 0x000fe20007ffe0ff */
[----:B------:R-:W-:Y:S01]  /*309a0*/  IMAD.WIDE.U32 R194, R197, 0x10, R168 ;  /* 0x00000010c5c27825 */ /* 0x000fe200078e00a8 */
[----:B------:R-:W-:Y:S04]  /*309b0*/  BSSY.RECONVERGENT B0, `(.L_x_14079) ;  /* 0x000001b000007945 */ /* 0x000fe80003800200 */
        /* <DEDUP_REMOVED lines=26> */
.L_x_14080:
[----:B------:R-:W-:Y:S05]  /*30b60*/  BSYNC.RECONVERGENT B0 ;  /* 0x0000000000007941 */ /* 0x000fea0003800200 */
.L_x_14079:
        /* <DEDUP_REMOVED lines=25> */
.L_x_14086:
        /* <DEDUP_REMOVED lines=13> */
.L_x_14088:
[----:B------:R-:W-:Y:S05]  /*30dd0*/  BSYNC.RECONVERGENT B2 ;  /* 0x0000000000027941 */ /* 0x000fea0003800200 */
.L_x_14087:
        /* <DEDUP_REMOVED lines=59> */
.L_x_14085:
[----:B------:R-:W-:Y:S05]  /*31190*/  BSYNC.RECONVERGENT B1 ;  /* 0x0000000000017941 */ /* 0x000fea0003800200 */
.L_x_14084:
        /* <DEDUP_REMOVED lines=12> */
.L_x_14083:
[----:B------:R-:W-:Y:S05]  /*31260*/  BSYNC.RECONVERGENT B0 ;  /* 0x0000000000007941 */ /* 0x000fea0003800200 */
.L_x_14082:
        /* <DEDUP_REMOVED lines=22> */
.L_x_14093:
        /* <DEDUP_REMOVED lines=13> */
.L_x_14095:
[----:B------:R-:W-:Y:S05]  /*314a0*/  BSYNC.RECONVERGENT B2 ;  /* 0x0000000000027941 */ /* 0x000fea0003800200 */
.L_x_14094:
        /* <DEDUP_REMOVED lines=59> */
.L_x_14092:
[----:B------:R-:W-:Y:S05]  /*31860*/  BSYNC.RECONVERGENT B1 ;  /* 0x0000000000017941 */ /* 0x000fea0003800200 */
.L_x_14091:
        /* <DEDUP_REMOVED lines=12> */
.L_x_14090:
[----:B------:R-:W-:Y:S05]  /*31930*/  BSYNC.RECONVERGENT B0 ;  /* 0x0000000000007941 */ /* 0x000fea0003800200 */
.L_x_14089:
        /* <DEDUP_REMOVED lines=22> */
.L_x_14100:
        /* <DEDUP_REMOVED lines=13> */
.L_x_14102:
[----:B------:R-:W-:Y:S05]  /*31b70*/  BSYNC.RECONVERGENT B2 ;  /* 0x0000000000027941 */ /* 0x000fea0003800200 */
.L_x_14101:
        /* <DEDUP_REMOVED lines=59> */
.L_x_14099:
[----:B------:R-:W-:Y:S05]  /*31f30*/  BSYNC.RECONVERGENT B1 ;  /* 0x0000000000017941 */ /* 0x000fea0003800200 */
.L_x_14098:
        /* <DEDUP_REMOVED lines=12> */
.L_x_14097:
[----:B------:R-:W-:Y:S05]  /*32000*/  BSYNC.RECONVERGENT B0 ;  /* 0x0000000000007941 */ /* 0x000fea0003800200 */
.L_x_14096:
        /* <DEDUP_REMOVED lines=22> */
.L_x_14107:
        /* <DEDUP_REMOVED lines=13> */
.L_x_14109:
[----:B------:R-:W-:Y:S05]  /*32240*/  BSYNC.RECONVERGENT B2 ;  /* 0x0000000000027941 */ /* 0x000fea0003800200 */
.L_x_14108:
        /* <DEDUP_REMOVED lines=59> */
.L_x_14106:
[----:B------:R-:W-:Y:S05]  /*32600*/  BSYNC.RECONVERGENT B1 ;  /* 0x0000000000017941 */ /* 0x000fea0003800200 */
.L_x_14105:
        /* <DEDUP_REMOVED lines=12> */
.L_x_14104:
[----:B------:R-:W-:Y:S05]  /*326d0*/  BSYNC.RECONVERGENT B0 ;  /* 0x0000000000007941 */ /* 0x000fea0003800200 */
.L_x_14103:
        /* <DEDUP_REMOVED lines=22> */
.L_x_14114:
        /* <DEDUP_REMOVED lines=13> */
.L_x_14116:
[----:B------:R-:W-:Y:S05]  /*32910*/  BSYNC.RECONVERGENT B2 ;  /* 0x0000000000027941 */ /* 0x000fea0003800200 */
.L_x_14115:
        /* <DEDUP_REMOVED lines=59> */
.L_x_14113:
[----:B------:R-:W-:Y:S05]  /*32cd0*/  BSYNC.RECONVERGENT B1 ;  /* 0x0000000000017941 */ /* 0x000fea0003800200 */
.L_x_14112:
        /* <DEDUP_REMOVED lines=12> */
.L_x_14111:
[----:B------:R-:W-:Y:S05]  /*32da0*/  BSYNC.RECONVERGENT B0 ;  /* 0x0000000000007941 */ /* 0x000fea0003800200 */
.L_x_14110:
        /* <DEDUP_REMOVED lines=22> */
.L_x_14121:
        /* <DEDUP_REMOVED lines=13> */
.L_x_14123:
[----:B------:R-:W-:Y:S05]  /*32fe0*/  BSYNC.RECONVERGENT B2 ;  /* 0x0000000000027941 */ /* 0x000fea0003800200 */
.L_x_14122:
        /* <DEDUP_REMOVED lines=59> */
.L_x_14120:
[----:B------:R-:W-:Y:S05]  /*333a0*/  BSYNC.RECONVERGENT B1 ;  /* 0x0000000000017941 */ /* 0x000fea0003800200 */
.L_x_14119:
        /* <DEDUP_REMOVED lines=12> */
.L_x_14118:
[----:B------:R-:W-:Y:S05]  /*33470*/  BSYNC.RECONVERGENT B0 ;  /* 0x0000000000007941 */ /* 0x000fea0003800200 */
.L_x_14117:
        /* <DEDUP_REMOVED lines=22> */
.L_x_14128:
        /* <DEDUP_REMOVED lines=13> */
.L_x_14130:
[----:B------:R-:W-:Y:S05]  /*336b0*/  BSYNC.RECONVERGENT B2 ;  /* 0x0000000000027941 */ /* 0x000fea0003800200 */
.L_x_14129:
        /* <DEDUP_REMOVED lines=55> */
[----:B------:R-:W-:Y:S02]  /*33a30*/  IMAD.MOV.U32 R208, RZ, RZ, R140 ;  /* 0x000000ffffd07224 */ /* 0x000fe400078e008c */
[----:B------:R-:W-:Y:S01]  /*33a40*/  HFMA2 R140, -RZ, RZ, 0, 0 ;  /* 0x00000000ff8c7431 */ /* 0x000fe200000001ff */
[----:B------:R-:W-:Y:S01]  /*33a50*/  MOV R211, R142 ;  /* 0x0000008e00d37202 */ /* 0x000fe20000000f00 */
[----:B------:R-:W-:Y:S01]  /*33a60*/  IMAD.MOV.U32 R142, RZ, RZ, R198 ;  /* 0x000000ffff8e7224 */ /* 0x000fe200078e00c6 */
[----:B------:R-:W-:-:S07]  /*33a70*/  LOP3.LUT R180, R183, R182, R143, 0x96, !PT ;  /* 0x000000b6b7b47212 */ /* 0x000fce00078e968f */
.L_x_14127:
[----:B------:R-:W-:Y:S05]  /*33a80*/  BSYNC.RECONVERGENT B1 ;  /* 0x0000000000017941 */ /* 0x000fea0003800200 */
.L_x_14126:
        /* <DEDUP_REMOVED lines=12> */
.L_x_14125:
[----:B------:R-:W-:Y:S05]  /*33b50*/  BSYNC.RECONVERGENT B0 ;  /* 0x0000000000007941 */ /* 0x000fea0003800200 */
.L_x_14124:
        /* <DEDUP_REMOVED lines=22> */
.L_x_14135:
        /* <DEDUP_REMOVED lines=13> */
.L_x_14137:
[----:B------:R-:W-:Y:S05]  /*33d90*/  BSYNC.RECONVERGENT B2 ;  /* 0x0000000000027941 */ /* 0x000fea0003800200 */
.L_x_14136:
        /* <DEDUP_REMOVED lines=55> */
[----:B------:R-:W-:Y:S02]  /*34110*/  LOP3.LUT R181, R157, R142, R141, 0x96, !PT ;  /* 0x0000008e9db57212 */ /* 0x000fe400078e968d */
[----:B------:R-:W-:Y:S01]  /*34120*/  MOV R141, R211 ;  /* 0x000000d3008d7202 */ /* 0x000fe20000000f00 */
[----:B------:R-:W-:Y:S01]  /*34130*/  IMAD.MOV.U32 R208, RZ, RZ, R140 ;  /* 0x000000ffffd07224 */ /* 0x000fe200078e008c */
[----:B------:R-:W-:-:S07]  /*34140*/  LOP3.LUT R180, R143, R180, R199, 0x96, !PT ;  /* 0x000000b48fb47212 */ /* 0x000fce00078e96c7 */
.L_x_14134:
[----:B------:R-:W-:Y:S05]  /*34150*/  BSYNC.RECONVERGENT B1 ;  /* 0x0000000000017941 */ /* 0x000fea0003800200 */
.L_x_14133:
        /* <DEDUP_REMOVED lines=12> */
.L_x_14132:
[----:B------:R-:W-:Y:S05]  /*34220*/  BSYNC.RECONVERGENT B0 ;  /* 0x0000000000007941 */ /* 0x000fea0003800200 */
.L_x_14131:
[----:B------:R-:W-:Y:S02]  /*34230*/  F2FP.F16.F32.PACK_AB R143, RZ, R210 ;  /* 0x000000d2ff8f723e */ /* 0x000fe400000000ff */
[----:B------:R-:W-:Y:S02]  /*34240*/  PRMT R142, R204, 0x5410, R207 ;  /* 0x00005410cc8e7816 */ /* 0x000fe400000000cf */
[----:B------:R-:W-:Y:S02]  /*34250*/  PRMT R141, R203, 0x5410, R202 ;  /* 0x00005410cb8d7816 */ /* 0x000fe400000000ca */
[----:B------:R-:W-:Y:S02]  /*34260*/  PRMT R140, R201, 0x5410, R200 ;  /* 0x00005410c98c7816 */ /* 0x000fe400000000c8 */
[----:B------:R-:W-:Y:S01]  /*34270*/  PRMT R143, R212, 0x5410, R143 ;  /* 0x00005410d48f7816 */ /* 0x000fe2000000008f */
[----:B------:R-:W-:Y:S06]  /*34280*/  BRA `(.L_x_14138) ;  /* 0x0000003400247947 */ /* 0x000fec0003800000 */
.L_x_14081:
        /* <DEDUP_REMOVED lines=21> */
.L_x_14143:
        /* <DEDUP_REMOVED lines=13> */
.L_x_14145:
[----:B------:R-:W-:Y:S05]  /*344b0*/  BSYNC.RECONVERGENT B2 ;  /* 0x0000000000027941 */ /* 0x000fea0003800200 */
.L_x_14144:
[----:B------:R-:W-:Y:S01]  /*344c0*/  IMAD.WIDE.U32 R140, R146, -0x326172a9, RZ ;  /* 0xcd9e8d57928c7825 */ /* 0x000fe200078e00ff */
[----:B------:R-:W-:Y:S02]  /*344d0*/  LOP3.LUT R142, R35, R181, R171, 0x96, !PT ;  /* 0x000000b5238e7212 */ /* 0x000fe400078e96ab */
[----:B------:R-:W-:Y:S02]  /*344e0*/  IADD3 R29, PT, PT, R170, -0x61c88647, RZ ;  /* 0x9e3779b9aa1d7810 */ /* 0x000fe40007ffe0ff */
[----:B-1----:R-:W-:Y:S01]  /*344f0*/  LOP3.LUT R182, R144, R141, R170, 0x96, !PT ;  /* 0x0000008d90b67212 */ /* 0x002fe200078e96aa */
        /* <DEDUP_REMOVED lines=48> */
[----:B------:R-:W-:Y:S01]  /*34800*/  LOP3.LUT R181, R157, R140, R209, 0x96, !PT ;  /* 0x0000008c9db57212 */ /* 0x000fe200078e96d1 */
[----:B------:R-:W-:Y:S02]  /*34810*/  HFMA2 R140, -RZ, RZ, 0, 0 ;  /* 0x00000000ff8c7431 */ /* 0x000fe400000001ff */
[----:B------:R-:W-:Y:S01]  /*34820*/  IMAD.WIDE.U32 R198, R29, -0x2daee0ad, RZ ;  /* 0xd2511f531dc67825 */ /* 0x000fe200078e00ff */
[----:B------:R-:W-:-:S04]  /*34830*/  IADD3 R29, PT, PT, R171, -0x695add53, RZ ;  /* 0x96a522adab1d7810 */ /* 0x000fc80007ffe0ff */
[----:B------:R-:W-:Y:S01]  /*34840*/  LOP3.LUT R180, R29, R180, R199, 0x96, !PT ;  /* 0x000000b41db47212 */ /* 0x000fe200078e96c7 */
[----:B------:R-:W-:-:S07]  /*34850*/  IMAD.MOV.U32 R29, RZ, RZ, R202 ;  /* 0x000000ffff1d7224 */ /* 0x000fce00078e00ca */
.L_x_14142:
[----:B------:R-:W-:Y:S05]  /*34860*/  BSYNC.RECONVERGENT B1 ;  /* 0x0000000000017941 */ /* 0x000fea0003800200 */
.L_x_14141:
        /* <DEDUP_REMOVED lines=11> */
.L_x_14140:
[----:B------:R-:W-:Y:S05]  /*34920*/  BSYNC.RECONVERGENT B0 ;  /* 0x0000000000007941 */ /* 0x000fea0003800200 */
.L_x_14139:
        /* <DEDUP_REMOVED lines=18> */
.L_x_14150:
        /* <DEDUP_REMOVED lines=13> */
.L_x_14152:
[----:B------:R-:W-:Y:S05]  /*34b20*/  BSYNC.RECONVERGENT B2 ;  /* 0x0000000000027941 */ /* 0x000fea0003800200 */
.L_x_14151:
        /* <DEDUP_REMOVED lines=59> */
.L_x_14149:
[----:B------:R-:W-:Y:S05]  /*34ee0*/  BSYNC.RECONVERGENT B1 ;  /* 0x0000000000017941 */ /* 0x000fea0003800200 */
.L_x_14148:
        /* <DEDUP_REMOVED lines=11> */
.L_x_14147:
[----:B------:R-:W-:Y:S05]  /*34fa0*/  BSYNC.RECONVERGENT B0 ;  /* 0x0000000000007941 */ /* 0x000fea0003800200 */
.L_x_14146:
        /* <DEDUP_REMOVED lines=18> */
.L_x_14157:
        /* <DEDUP_REMOVED lines=13> */
.L_x_14159:
[----:B------:R-:W-:Y:S05]  /*351a0*/  BSYNC.RECONVERGENT B2 ;  /* 0x0000000000027941 */ /* 0x000fea0003800200 */
.L_x_14158:
        /* <DEDUP_REMOVED lines=59> */
.L_x_14156:
[----:B------:R-:W-:Y:S05]  /*35560*/  BSYNC.RECONVERGENT B1 ;  /* 0x0000000000017941 */ /* 0x000fea0003800200 */
.L_x_14155:
        /* <DEDUP_REMOVED lines=11> */
.L_x_14154:
[----:B------:R-:W-:Y:S05]  /*35620*/  BSYNC.RECONVERGENT B0 ;  /* 0x0000000000007941 */ /* 0x000fea0003800200 */
.L_x_14153:
        /* <DEDUP_REMOVED lines=18> */
.L_x_14164:
        /* <DEDUP_REMOVED lines=13> */
.L_x_14166:
[----:B------:R-:W-:Y:S05]  /*35820*/  BSYNC.RECONVERGENT B2 ;  /* 0x0000000000027941 */ /* 0x000fea0003800200 */
.L_x_14165:
        /* <DEDUP_REMOVED lines=59> */
.L_x_14163:
[----:B------:R-:W-:Y:S05]  /*35be0*/  BSYNC.RECONVERGENT B1 ;  /* 0x0000000000017941 */ /* 0x000fea0003800200 */
.L_x_14162:
        /* <DEDUP_REMOVED lines=11> */
.L_x_14161:
[----:B------:R-:W-:Y:S05]  /*35ca0*/  BSYNC.RECONVERGENT B0 ;  /* 0x0000000000007941 */ /* 0x000fea0003800200 */
.L_x_14160:
        /* <DEDUP_REMOVED lines=18> */
.L_x_14171:
        /* <DEDUP_REMOVED lines=13> */
.L_x_14173:
[----:B------:R-:W-:Y:S05]  /*35ea0*/  BSYNC.RECONVERGENT B2 ;  /* 0x0000000000027941 */ /* 0x000fea0003800200 */
.L_x_14172:
        /* <DEDUP_REMOVED lines=59> */
.L_x_14170:
[----:B------:R-:W-:Y:S05]  /*36260*/  BSYNC.RECONVERGENT B1 ;  /* 0x0000000000017941 */ /* 0x000fea0003800200 */
.L_x_14169:
        /* <DEDUP_REMOVED lines=11> */
.L_x_14168:
[----:B------:R-:W-:Y:S05]  /*36320*/  BSYNC.RECONVERGENT B0 ;  /* 0x0000000000007941 */ /* 0x000fea0003800200 */
.L_x_14167:
        /* <DEDUP_REMOVED lines=18> */
.L_x_14178:
        /* <DEDUP_REMOVED lines=13> */
.L_x_14180:
[----:B------:R-:W-:Y:S05]  /*36520*/  BSYNC.RECONVERGENT B2 ;  /* 0x0000000000027941 */ /* 0x000fea0003800200 */
.L_x_14179:
        /* <DEDUP_REMOVED lines=59> */
.L_x_14177:
[----:B------:R-:W-:Y:S05]  /*368e0*/  BSYNC.RECONVERGENT B1 ;  /* 0x0000000000017941 */ /* 0x000fea0003800200 */
.L_x_14176:
        /* <DEDUP_REMOVED lines=11> */
.L_x_14175:
[----:B------:R-:W-:Y:S05]  /*369a0*/  BSYNC.RECONVERGENT B0 ;  /* 0x0000000000007941 */ /* 0x000fea0003800200 */
.L_x_14174:
        /* <DEDUP_REMOVED lines=18> */
.L_x_14185:
        /* <DEDUP_REMOVED lines=13> */
.L_x_14187:
[----:B------:R-:W-:Y:S05]  /*36ba0*/  BSYNC.RECONVERGENT B2 ;  /* 0x0000000000027941 */ /* 0x000fea0003800200 */
.L_x_14186:
        /* <DEDUP_REMOVED lines=60> */
.L_x_14184:
[----:B------:R-:W-:Y:S05]  /*36f70*/  BSYNC.RECONVERGENT B1 ;  /* 0x0000000000017941 */ /* 0x000fea0003800200 */
.L_x_14183:
        /* <DEDUP_REMOVED lines=11> */
.L_x_14182:
[----:B------:R-:W-:Y:S05]  /*37030*/  BSYNC.RECONVERGENT B0 ;  /* 0x0000000000007941 */ /* 0x000fea0003800200 */
.L_x_14181:
        /* <DEDUP_REMOVED lines=18> */
.L_x_14192:
        /* <DEDUP_REMOVED lines=13> */
.L_x_14194:
[----:B------:R-:W-:Y:S05]  /*37230*/  BSYNC.RECONVERGENT B2 ;  /* 0x0000000000027941 */ /* 0x000fea0003800200 */
.L_x_14193:
        /* <DEDUP_REMOVED lines=60> */
.L_x_14191:
[----:B------:R-:W-:Y:S05]  /*37600*/  BSYNC.RECONVERGENT B1 ;  /* 0x0000000000017941 */ /* 0x000fea0003800200 */
.L_x_14190:
        /* <DEDUP_REMOVED lines=11> */
.L_x_14189:
[----:B------:R-:W-:Y:S05]  /*376c0*/  BSYNC.RECONVERGENT B0 ;  /* 0x0000000000007941 */ /* 0x000fea0003800200 */
.L_x_14188:
[----:B------:R-:W-:Y:S02]  /*376d0*/  F2FP.F16.F32.PACK_AB R143, RZ, R210 ;  /* 0x000000d2ff8f723e */ /* 0x000fe400000000ff */
[----:B------:R-:W-:Y:S02]  /*376e0*/  PRMT R142, R203, 0x5410, R204 ;  /* 0x00005410cb8e7816 */ /* 0x000fe400000000cc */
[----:B------:R-:W-:Y:S02]  /*376f0*/  PRMT R141, R201, 0x5410, R202 ;  /* 0x00005410c98d7816 */ /* 0x000fe400000000ca */
[----:B------:R-:W-:Y:S02]  /*37700*/  PRMT R140, R200, 0x5410, R199 ;  /* 0x00005410c88c7816 */ /* 0x000fe400000000c7 */
[----:B------:R-:W-:-:S07]  /*37710*/  PRMT R143, R207, 0x5410, R143 ;  /* 0x00005410cf8f7816 */ /* 0x000fce000000008f */
.L_x_14138:
[----:B------:R-:W-:Y:S01]  /*37720*/  FADD.FTZ R157, RZ, R30 ;  /* 0x0000001eff9d7221 */ /* 0x000fe20000010000 */
[----:B------:R-:W-:Y:S01]  /*37730*/  IMAD.WIDE.U32 R168, R179, 0x10, R168 ;  /* 0x00000010b3a87825 */ /* 0x000fe200078e00a8 */
[----:B------:R-:W-:Y:S01]  /*37740*/  BSSY.RECONVERGENT B0, `(.L_x_14195) ;  /* 0x0000056000007945 */ /* 0x000fe20003800200 */
[----:B------:R-:W-:Y:S02]  /*37750*/  LOP3.LUT P0, RZ, R33, 0x1f, RZ, 0xc0, !PT ;  /* 0x0000001f21ff7812 */ /* 0x000fe4000780c0ff */
        /* <DEDUP_REMOVED lines=63> */
[----:B0-----:R-:W-:Y:S06]  /*37b50*/  @!P1 BRA `(.L_x_14196) ;  /* 0x0000000000509947 */ /* 0x001fec0003800000 */
        /* <DEDUP_REMOVED lines=20> */
.L_x_14196:
[----:B------:R-:W-:Y:S05]  /*37ca0*/  BSYNC.RECONVERGENT B0 ;  /* 0x0000000000007941 */ /* 0x000fea0003800200 */
.L_x_14195:
        /* <DEDUP_REMOVED lines=152> */
.L_x_14212:
        /* <DEDUP_REMOVED lines=16> */
[----:B------:R-:W-:Y:S01]  /*38730*/  VIADD R141, R31, 0xffffffff ;  /* 0xffffffff1f8d7836 */ /* 0x000fe20000000000 */
[----:B------:R-:W-:Y:S01]  /*38740*/  FSEL R31, R157, RZ, !P1 ;  /* 0x000000ff9d1f7208 */ /* 0x000fe20004800000 */
[----:B------:R-:W-:Y:S02]  /*38750*/  HADD2.F32 R250, -RZ, R136.H0_H0 ;  /* 0x20000088fffa7230 */ /* 0x000fe40000004100 */
[----:B------:R-:W-:Y:S02]  /*38760*/  IMAD R34, R141, R34, RZ ;  /* 0x000000228d227224 */ /* 0x000fe400078e02ff */
[C---:B------:R-:W-:Y:S01]  /*38770*/  FADD.FTZ R30, -R31.reuse, R30 ;  /* 0x0000001e1f1e7221 */ /* 0x040fe20000010100 */
[C---:B------:R-:W-:Y:S01]  /*38780*/  FADD.FTZ R204, -R31.reuse, R3 ;  /* 0x000000031fcc7221 */ /* 0x040fe20000010100 */
[----:B------:R-:W-:Y:S02]  /*38790*/  HADD2.F32 R3, -RZ, R104.H0_H0 ;  /* 0x20000068ff037230 */ /* 0x000fe40000004100 */
[----:B------:R-:W-:Y:S01]  /*387a0*/  FADD.FTZ R220, -R31, R150 ;  /* 0x000000961fdc7221 */ /* 0x000fe20000010100 */
        /* <DEDUP_REMOVED lines=131> */
[----:B------:R-:W-:Y:S01]  /*38fe0*/  FFMA.FTZ R9, R28, R9, R3 ;  /* 0x000000091c097223 */ /* 0x000fe20000010003 */
        /* <DEDUP_REMOVED lines=21> */
[----:B------:R-:W-:Y:S01]  /*39140*/  HADD2.F32 R143, -RZ, R133.H0_H0 ;  /* 0x20000085ff8f7230 */ /* 0x000fe20000004100 */
[----:B------:R-:W-:Y:S01]  /*39150*/  F2FP.F16.F32.PACK_AB R7, R18, R7 ;  /* 0x000000071207723e */ /* 0x000fe200000000ff */
        /* <DEDUP_REMOVED lines=34> */
[----:B------:R-:W-:Y:S02]  /*39380*/  HADD2.F32 R31, -RZ, R131.H1_H1 ;  /* 0x30000083ff1f7230 */ /* 0x000fe40000004100 */
[----:B------:R-:W-:Y:S02]  /*39390*/  HADD2.F32 R33, -RZ, R99.H1_H1 ;  /* 0x30000063ff217230 */ /* 0x000fe40000004100 */
[----:B------:R-:W-:Y:S01]  /*393a0*/  FFMA.FTZ R28, R4, R149, R153 ;  /* 0x00000095041c7223 */ /* 0x000fe20000010099 */
[----:B------:R-:W-:Y:S01]  /*393b0*/  HADD2.F32 R167, -RZ, R131.H0_H0 ;  /* 0x20000083ffa77230 */ /* 0x000fe20000004100 */
[----:B------:R-:W-:Y:S01]  /*393c0*/  F2FP.F16.F32.PACK_AB R4, R9, R30 ;  /* 0x0000001e0904723e */ /* 0x000fe200000000ff */
[----:B------:R-:W-:Y:S02]  /*393d0*/  HADD2.F32 R17, -RZ, R99.H0_H0 ;  /* 0x20000063ff117230 */ /* 0x000fe40000004100 */
        /* <DEDUP_REMOVED lines=79> */
[----:B------:R-:W-:Y:S01]  /*398d0*/  HADD2.F32 R3, -RZ, R81.H1_H1 ;  /* 0x30000051ff037230 */ /* 0x000fe20000004100 */
[----:B------:R-:W-:Y:S01]  /*398e0*/  F2FP.F16.F32.PACK_AB R154, R177, R154 ;  /* 0x0000009ab19a723e */ /* 0x000fe200000000ff */
[----:B------:R-:W-:-:S02]  /*398f0*/  HADD2.F32 R179, -RZ, R119.H1_H1 ;  /* 0x30000077ffb37230 */ /* 0x000fc40000004100 */
[----:B------:R-:W-:Y:S01]  /*39900*/  FFMA.FTZ R236, R236, R183, R185 ;  /* 0x000000b7ecec7223 */ /* 0x000fe200000100b9 */
[----:B------:R-:W-:Y:S02]  /*39910*/  HADD2.F32 R183, -RZ, R113.H1_H1 ;  /* 0x30000071ffb77230 */ /* 0x000fe40000004100 */
[----:B------:R-:W-:Y:S02]  /*39920*/  HADD2.F32 R173, -RZ, R87.H1_H1 ;  /* 0x30000057ffad7230 */ /* 0x000fe40000004100 */
[----:B------:R-:W-:Y:S02]  /*39930*/  HADD2.F32 R187, -RZ, R112.H1_H1 ;  /* 0x30000070ffbb7230 */ /* 0x000fe40000004100 */
[----:B------:R-:W-:Y:S01]  /*39940*/  FFMA.FTZ R183, R188, R183, R3 ;  /* 0x000000b7bcb77223 */ /* 0x000fe20000010003 */
[----:B------:R-:W-:Y:S01]  /*39950*/  HADD2.F32 R189, -RZ, R80.H1_H1 ;  /* 0x30000050ffbd7230 */ /* 0x000fe20000004100 */
[----:B------:R-:W0:Y:S01]  /*39960*/  LDC.64 R2, c[0x0][0x428] ;  /* 0x00010a00ff027b82 */ /* 0x000e220000000a00 */
        /* <DEDUP_REMOVED lines=11> */
[----:B------:R-:W-:Y:S01]  /*39a20*/  SHF.R.S32.HI R17, RZ, 0x1f, R34 ;  /* 0x0000001fff117819 */ /* 0x000fe20000011422 */
[----:B------:R-:W-:Y:S02]  /*39a30*/  HADD2.F32 R193, -RZ, R83.H0_H0 ;  /* 0x20000053ffc17230 */ /* 0x000fe40000004100 */
[----:B------:R-:W-:Y:S01]  /*39a40*/  FFMA.FTZ R185, R186, R187, R189 ;  /* 0x000000bbbab97223 */ /* 0x000fe200000100bd */
[----:B------:R-:W-:Y:S01]  /*39a50*/  HADD2.F32 R195, -RZ, R115.H1_H1 ;  /* 0x30000073ffc37230 */ /* 0x000fe20000004100 */
[----:B------:R-:W-:Y:S01]  /*39a60*/  LEA.HI R17, R17, R34, RZ, 0x3 ;  /* 0x0000002211117211 */ /* 0x000fe200078f18ff */
        /* <DEDUP_REMOVED lines=11> */
[----:B------:R-:W-:Y:S01]  /*39b20*/  LEA.HI.SX32 R193, R17, R32, 0x1d ;  /* 0x0000002011c17211 */ /* 0x000fe200078feaff */
[----:B------:R-:W-:Y:S02]  /*39b30*/  HADD2.F32 R197, -RZ, R109.H0_H0 ;  /* 0x2000006dffc57230 */ /* 0x000fe40000004100 */
[----:B------:R-:W-:Y:S02]  /*39b40*/  HADD2.F32 R199, -RZ, R77.H0_H0 ;  /* 0x2000004dffc77230 */ /* 0x000fe40000004100 */
[----:B------:R-:W-:Y:S01]  /*39b50*/  FFMA.FTZ R248, R248, R9, R11 ;  /* 0x00000009f8f87223 */ /* 0x000fe2000001000b */
[----:B------:R-:W-:Y:S01]  /*39b60*/  HADD2.F32 R201, -RZ, R109.H1_H1 ;  /* 0x3000006dffc97230 */ /* 0x000fe20000004100 */
[----:B------:R-:W-:Y:S01]  /*39b70*/  F2FP.F16.F32.PACK_AB R9, R15, R14 ;  /* 0x0000000e0f09723e */ /* 0x000fe200000000ff */
[----:B------:R-:W-:Y:S01]  /*39b80*/  HADD2.F32 R203, -RZ, R77.H1_H1 ;  /* 0x3000004dffcb7230 */ /* 0x000fe20000004100 */
[----:B------:R-:W-:Y:S01]  /*39b90*/  F2FP.F16.F32.PACK_AB R14, R165, R28 ;  /* 0x0000001ca50e723e */ /* 0x000fe200000000ff */
[C---:B0-----:R-:W-:Y:S01]  /*39ba0*/  IMAD.WIDE.U32 R16, R193.reuse, 0x10, R2 ;  /* 0x00000010c1107825 */ /* 0x041fe200078e0002 */
[----:B------:R-:W-:-:S03]  /*39bb0*/  IADD3 R165, PT, PT, R193, 0x20, RZ ;  /* 0x00000020c1a57810 */ /* 0x000fc60007ffe0ff */
[----:B------:R-:W-:Y:S01]  /*39bc0*/  FFMA.FTZ R246, R246, R197, R199 ;  /* 0x000000c5f6f67223 */ /* 0x000fe200000100c7 */
[----:B------:R-:W-:Y:S01]  /*39bd0*/  FFMA.FTZ R191, R194, R201, R203 ;  /* 0x000000c9c2bf7223 */ /* 0x000fe200000100cb */
[----:B------:R-:W-:Y:S01]  /*39be0*/  F2FP.F16.F32.PACK_AB R15, R0, R167 ;  /* 0x000000a7000f723e */ /* 0x000fe200000000ff */
[----:B------:R-:W-:Y:S01]  /*39bf0*/  HADD2.F32 R195, -RZ, R110.H1_H1 ;  /* 0x3000006effc37230 */ /* 0x000fe20000004100 */
[----:B------:R0:W-:Y:S01]  /*39c00*/  STG.E.128 desc[UR6][R16.64], R4 ;  /* 0x0000000410007986 */ /* 0x0001e2000c101d06 */
[----:B------:R-:W-:Y:S01]  /*39c10*/  HADD2.F32 R197, -RZ, R78.H1_H1 ;  /* 0x3000004effc57230 */ /* 0x000fe20000004100 */
[----:B------:R-:W-:Y:S01]  /*39c20*/  F2FP.F16.F32.PACK_AB R11, R157, R10 ;  /* 0x0000000a9d0b723e */ /* 0x000fe200000000ff */
[----:B------:R-:W-:Y:S01]  /*39c30*/  HADD2.F32 R199, -RZ, R111.H0_H0 ;  /* 0x2000006fffc77230 */ /* 0x000fe20000004100 */
[----:B------:R-:W-:Y:S01]  /*39c40*/  F2FP.F16.F32.PACK_AB R10, R151, R12 ;  /* 0x0000000c970a723e */ /* 0x000fe200000000ff */
[----:B------:R-:W-:Y:S01]  /*39c50*/  HADD2.F32 R201, -RZ, R79.H0_H0 ;  /* 0x2000004fffc97230 */ /* 0x000fe20000004100 */
[----:B------:R-:W-:Y:S01]  /*39c60*/  IADD3 R157, PT, PT, R193, 0xa0, RZ ;  /* 0x000000a0c19d7810 */ /* 0x000fe20007ffe0ff */
[----:B------:R-:W-:Y:S01]  /*39c70*/  HADD2.F32 R203, -RZ, R111.H1_H1 ;  /* 0x3000006fffcb7230 */ /* 0x000fe20000004100 */
[----:B------:R-:W-:Y:S01]  /*39c80*/  F2FP.F16.F32.PACK_AB R12, R155, R20 ;  /* 0x000000149b0c723e */ /* 0x000fe200000000ff */
[----:B------:R-:W-:-:S02]  /*39c90*/  HADD2.F32 R207, -RZ, R79.H1_H1 ;  /* 0x3000004fffcf7230 */ /* 0x000fc40000004100 */
[----:B------:R-:W-:Y:S01]  /*39ca0*/  FFMA.FTZ R195, R192, R195, R197 ;  /* 0x000000c3c0c37223 */ /* 0x000fe200000100c5 */
[C---:B------:R-:W-:Y:S02]  /*39cb0*/  VIADD R167, R193.reuse, 0x40 ;  /* 0x00000040c1a77836 */ /* 0x040fe40000000000 */
[----:B------:R-:W-:Y:S01]  /*39cc0*/  FFMA.FTZ R199, R206, R199, R201 ;  /* 0x000000c7cec77223 */ /* 0x000fe200000100c9 */
[----:B------:R-:W-:Y:S02]  /*39cd0*/  VIADD R151, R193, 0x80 ;  /* 0x00000080c1977836 */ /* 0x000fe40000000000 */
[----:B------:R-:W-:Y:S01]  /*39ce0*/  FFMA.FTZ R210, R210, R203, R207 ;  /* 0x000000cbd2d27223 */ /* 0x000fe200000100cf */
[--C-:B------:R-:W-:Y:S01]  /*39cf0*/  IMAD.WIDE.U32 R164, R165, 0x10, R2.reuse ;  /* 0x00000010a5a47825 */ /* 0x100fe200078e0002 */
[----:B------:R-:W-:Y:S02]  /*39d00*/  F2FP.F16.F32.PACK_AB R155, R179, R234 ;  /* 0x000000eab39b723e */ /* 0x000fe400000000ff */
[C---:B0-----:R-:W-:Y:S01]  /*39d10*/  IADD3 R17, PT, PT, R193.reuse, 0x60, RZ ;  /* 0x00000060c1117810 */ /* 0x041fe20007ffe0ff */
[C---:B------:R-:W-:Y:S01]  /*39d20*/  VIADD R159, R193.reuse, 0xc0 ;  /* 0x000000c0c19f7836 */ /* 0x040fe20000000000 */
[----:B------:R-:W-:Y:S01]  /*39d30*/  IADD3 R193, PT, PT, R193, 0xe0, RZ ;  /* 0x000000e0c1c17810 */ /* 0x000fe20007ffe0ff */
        /* <DEDUP_REMOVED lines=15> */
[--C-:B------:R-:W-:Y:S02]  /*39e30*/  IMAD.WIDE.U32 R158, R159, 0x10, R2.reuse ;  /* 0x000000109f9e7825 */ /* 0x100fe400078e0002 */
[----:B------:R2:W-:Y:S01]  /*39e40*/  STG.E.128 desc[UR6][R150.64], R140 ;  /* 0x0000008c96007986 */ /* 0x0005e2000c101d06 */
[----:B0-----:R-:W-:Y:S01]  /*39e50*/  F2FP.F16.F32.PACK_AB R11, R187, R242 ;  /* 0x000000f2bb0b723e */ /* 0x001fe200000000ff */
[----:B------:R-:W-:Y:S01]  /*39e60*/  IMAD.WIDE.U32 R2, R193, 0x10, R2 ;  /* 0x00000010c1027825 */ /* 0x000fe200078e0002 */
        /* <DEDUP_REMOVED lines=8> */
[----:B------:R-:W-:-:S05]  /*39ef0*/  F2FP.F16.F32.PACK_AB R12, R189, R244 ;  /* 0x000000f4bd0c723e */ /* 0x000fca00000000ff */
[----:B------:R2:W-:Y:S02]  /*39f00*/  STG.E.128 desc[UR6][R2.64], R12 ;  /* 0x0000000c02007986 */ /* 0x0005e4000c101d06 */
.L_x_14199:
[----:B------:R-:W-:Y:S05]  /*39f10*/  BSYNC.RECONVERGENT B0 ;  /* 0x0000000000007941 */ /* 0x000fea0003800200 */
.L_x_14198:
[----:B--2---:R-:W0:Y:S02]  /*39f20*/  LDC.64 R2, c[0x0][0x380] ;  /* 0x0000e000ff027b82 */ /* 0x004e240000000a00 */
[----:B0-----:R-:W-:-:S05]  /*39f30*/  IMAD R147, R2, 0x4, R147 ;  /* 0x0000000402937824 */ /* 0x001fca00078e0293 */
[----:B------:R-:W-:-:S13]  /*39f40*/  ISETP.GE.AND P0, PT, R147, R3, PT ;  /* 0x000000039300720c */ /* 0x000fda0003f06270 */
[----:B------:R-:W-:Y:S05]  /*39f50*/  @!P0 BRA `(.L_x_14200) ;  /* 0xfffffc6c000c8947 */ /* 0x000fea000383ffff */
[----:B------:R-:W-:Y:S05]  /*39f60*/  EXIT ;  /* 0x000000000000794d */ /* 0x000fea0003800000 */
.L_x_14197:
[----:B------:R-:W-:Y:S01]  /*39f70*/  HFMA2 R200, -RZ, RZ, 0, 1.847743988037109375e-06 ;  /* 0x0000001fffc87431 */ /* 0x000fe200000001ff */
[----:B------:R-:W-:Y:S01]  /*39f80*/  BSSY B0, `(.L_x_14201) ;  /* 0x0000007000007945 */ /* 0x000fe20003800000 */
[----:B------:R-:W-:Y:S01]  /*39f90*/  MOV R182, R157 ;  /* 0x0000009d00b67202 */ /* 0x000fe20000000f00 */
[----:B------:R-:W-:Y:S02]  /*39fa0*/  IMAD.MOV.U32 R179, RZ, RZ, 0x1 ;  /* 0x00000001ffb37424 */ /* 0x000fe400078e00ff */
[----:B------:R-:W-:-:S07]  /*39fb0*/  IMAD.MOV.U32 R169, RZ, RZ, -0x1 ;  /* 0xffffffffffa97424 */ /* 0x000fce00078e00ff */
[----:B0----5:R-:W-:Y:S05]  /*39fc0*/  WARPSYNC.COLLECTIVE R169, `(.L_x_14202) ;  /* 0x00000000a9087348 */ /* 0x021fea0003c00000 */
[----:B------:R1:W2:Y:S02]  /*39fd0*/  SHFL.BFLY P1, R178, R182, R179, R200 ;  /* 0x0c0000b3b6b27389 */ /* 0x0002a400000200c8 */
[----:B012--5:R-:W-:Y:S05]  /*39fe0*/  ENDCOLLECTIVE ;  /* 0x000000000000791b */ /* 0x027fea0003800000 */
.L_x_14202:
[----:B------:R-:W-:Y:S05]  /*39ff0*/  BSYNC B0 ;  /* 0x0000000000007941 */ /* 0x000fea0003800000 */
.L_x_14201:
        /* <DEDUP_REMOVED lines=10> */
.L_x_14203:
[----:B------:R-:W-:Y:S02]  /*3a0a0*/  IMAD.MOV.U32 R179, RZ, RZ, 0x4 ;  /* 0x00000004ffb37424 */ /* 0x000fe400078e00ff */
[----:B------:R-:W-:-:S04]  /*3a0b0*/  IMAD.MOV.U32 R33, RZ, RZ, R178 ;  /* 0x000000ffff217224 */ /* 0x000fc800078e00b2 */
[----:B------:R-:W-:-:S05]  /*3a0c0*/  FADD.FTZ R141, R140, R33 ;  /* 0x000000218c8d7221 */ /* 0x000fca0000010000 */
[----:B------:R-:W-:-:S07]  /*3a0d0*/  MOV R182, R141 ;  /* 0x0000008d00b67202 */ /* 0x000fce0000000f00 */
[----:B------:R-:W-:Y:S05]  /*3a0e0*/  WARPSYNC.COLLECTIVE R169, `(.L_x_14204) ;  /* 0x00000000a9087348 */ /* 0x000fea0003c00000 */
[----:B------:R0:W1:Y:S02]  /*3a0f0*/  SHFL.BFLY P1, R178, R182, R179, R200 ;  /* 0x0c0000b3b6b27389 */ /* 0x00006400000200c8 */
[----:B01----:R-:W-:Y:S05]  /*3a100*/  ENDCOLLECTIVE ;  /* 0x000000000000791b */ /* 0x003fea0003800000 */
.L_x_14204:
[----:B------:R-:W-:Y:S01]  /*3a110*/  HFMA2 R179, -RZ, RZ, 0, 4.76837158203125e-07 ;  /* 0x00000008ffb37431 */ /* 0x000fe200000001ff */
[----:B------:R-:W-:-:S05]  /*3a120*/  MOV R142, R178 ;  /* 0x000000b2008e7202 */ /* 0x000fca0000000f00 */
[----:B------:R-:W-:-:S04]  /*3a130*/  FADD.FTZ R142, R141, R142 ;  /* 0x0000008e8d8e7221 */ /* 0x000fc80000010000 */
[----:B------:R-:W-:-:S07]  /*3a140*/  IMAD.MOV.U32 R182, RZ, RZ, R142 ;  /* 0x000000ffffb67224 */ /* 0x000fce00078e008e */
[----:B------:R-:W-:Y:S05]  /*3a150*/  WARPSYNC.COLLECTIVE R169, `(.L_x_14205) ;  /* 0x00000000a9087348 */ /* 0x000fea0003c00000 */
[----:B------:R0:W1:Y:S02]  /*3a160*/  SHFL.BFLY P1, R178, R182, R179, R200 ;  /* 0x0c0000b3b6b27389 */ /* 0x00006400000200c8 */
[----:B01----:R-:W-:Y:S05]  /*3a170*/  ENDCOLLECTIVE ;  /* 0x000000000000791b */ /* 0x003fea0003800000 */
.L_x_14205:
[----:B------:R-:W-:Y:S02]  /*3a180*/  IMAD.MOV.U32 R179, RZ, RZ, 0x10 ;  /* 0x00000010ffb37424 */ /* 0x000fe400078e00ff */
[----:B------:R-:W-:-:S04]  /*3a190*/  IMAD.MOV.U32 R33, RZ, RZ, R178 ;  /* 0x000000ffff217224 */ /* 0x000fc800078e00b2 */
[----:B------:R-:W-:-:S05]  /*3a1a0*/  FADD.FTZ R143, R142, R33 ;  /* 0x000000218e8f7221 */ /* 0x000fca0000010000 */
[----:B------:R-:W-:-:S07]  /*3a1b0*/  MOV R182, R143 ;  /* 0x0000008f00b67202 */ /* 0x000fce0000000f00 */
[----:B------:R-:W-:Y:S05]  /*3a1c0*/  WARPSYNC.COLLECTIVE R169, `(.L_x_14206) ;  /* 0x00000000a9087348 */ /* 0x000fea0003c00000 */
[----:B------:R0:W1:Y:S02]  /*3a1d0*/  SHFL.BFLY P1, R178, R182, R179, R200 ;  /* 0x0c0000b3b6b27389 */ /* 0x00006400000200c8 */
[----:B01----:R-:W-:Y:S05]  /*3a1e0*/  ENDCOLLECTIVE ;  /* 0x000000000000791b */ /* 0x003fea0003800000 */
.L_x_14206:
        /* <DEDUP_REMOVED lines=135> */
.L_x_14207:
[----:B------:R-:W-:Y:S01]  /*3aa60*/  HFMA2 R179, -RZ, RZ, 0, 1.1920928955078125e-07 ;  /* 0x00000002ffb37431 */ /* 0x000fe200000001ff */
[----:B------:R-:W-:-:S05]  /*3aa70*/  MOV R140, R178 ;  /* 0x000000b2008c7202 */ /* 0x000fca0000000f00 */
[----:B------:R-:W-:-:S04]  /*3aa80*/  FADD.FTZ R140, R33, R140 ;  /* 0x0000008c218c7221 */ /* 0x000fc80000010000 */
[----:B------:R-:W-:-:S07]  /*3aa90*/  IMAD.MOV.U32 R182, RZ, RZ, R140 ;  /* 0x000000ffffb67224 */ /* 0x000fce00078e008c */
[----:B------:R-:W-:Y:S05]  /*3aaa0*/  WARPSYNC.COLLECTIVE R169, `(.L_x_14208) ;  /* 0x00000000a9087348 */ /* 0x000fea0003c00000 */
[----:B------:R0:W1:Y:S02]  /*3aab0*/  SHFL.BFLY P1, R178, R182, R179, R200 ;  /* 0x0c0000b3b6b27389 */ /* 0x00006400000200c8 */
[----:B01----:R-:W-:Y:S05]  /*3aac0*/  ENDCOLLECTIVE ;  /* 0x000000000000791b */ /* 0x003fea0003800000 */
.L_x_14208:
[----:B------:R-:W-:Y:S02]  /*3aad0*/  IMAD.MOV.U32 R179, RZ, RZ, 0x4 ;  /* 0x00000004ffb37424 */ /* 0x000fe400078e00ff */
[----:B------:R-:W-:-:S04]  /*3aae0*/  IMAD.MOV.U32 R141, RZ, RZ, R178 ;  /* 0x000000ffff8d7224 */ /* 0x000fc800078e00b2 */
[----:B------:R-:W-:-:S05]  /*3aaf0*/  FADD.FTZ R141, R140, R141 ;  /* 0x0000008d8c8d7221 */ /* 0x000fca0000010000 */
[----:B------:R-:W-:-:S07]  /*3ab00*/  MOV R182, R141 ;  /* 0x0000008d00b67202 */ /* 0x000fce0000000f00 */
[----:B------:R-:W-:Y:S05]  /*3ab10*/  WARPSYNC.COLLECTIVE R169, `(.L_x_14209) ;  /* 0x00000000a9087348 */ /* 0x000fea0003c00000 */
[----:B------:R0:W1:Y:S02]  /*3ab20*/  SHFL.BFLY P1, R178, R182, R179, R200 ;  /* 0x0c0000b3b6b27389 */ /* 0x00006400000200c8 */
[----:B01----:R-:W-:Y:S05]  /*3ab30*/  ENDCOLLECTIVE ;  /* 0x000000000000791b */ /* 0x003fea0003800000 */
.L_x_14209:
[----:B------:R-:W-:Y:S01]  /*3ab40*/  HFMA2 R179, -RZ, RZ, 0, 4.76837158203125e-07 ;  /* 0x00000008ffb37431 */ /* 0x000fe200000001ff */
[----:B------:R-:W-:-:S05]  /*3ab50*/  MOV R142, R178 ;  /* 0x000000b2008e7202 */ /* 0x000fca0000000f00 */
[----:B------:R-:W-:-:S04]  /*3ab60*/  FADD.FTZ R142, R141, R142 ;  /* 0x0000008e8d8e7221 */ /* 0x000fc80000010000 */
[----:B------:R-:W-:-:S07]  /*3ab70*/  IMAD.MOV.U32 R182, RZ, RZ, R142 ;  /* 0x000000ffffb67224 */ /* 0x000fce00078e008e */
[----:B------:R-:W-:Y:S05]  /*3ab80*/  WARPSYNC.COLLECTIVE R169, `(.L_x_14210) ;  /* 0x00000000a9087348 */ /* 0x000fea0003c00000 */
[----:B------:R0:W1:Y:S02]  /*3ab90*/  SHFL.BFLY P1, R178, R182, R179, R200 ;  /* 0x0c0000b3b6b27389 */ /* 0x00006400000200c8 */
[----:B01----:R-:W-:Y:S05]  /*3aba0*/  ENDCOLLECTIVE ;  /* 0x000000000000791b */ /* 0x003fea0003800000 */
.L_x_14210:
[----:B------:R-:W-:Y:S02]  /*3abb0*/  IMAD.MOV.U32 R179, RZ, RZ, 0x10 ;  /* 0x00000010ffb37424 */ /* 0x000fe400078e00ff */
[----:B------:R-:W-:-:S04]  /*3abc0*/  IMAD.MOV.U32 R143, RZ, RZ, R178 ;  /* 0x000000ffff8f7224 */ /* 0x000fc800078e00b2 */
[----:B------:R-:W-:-:S05]  /*3abd0*/  FADD.FTZ R143, R142, R143 ;  /* 0x0000008f8e8f7221 */ /* 0x000fca0000010000 */
[----:B------:R-:W-:-:S07]  /*3abe0*/  MOV R182, R143 ;  /* 0x0000008f00b67202 */ /* 0x000fce0000000f00 */
[----:B------:R-:W-:Y:S05]  /*3abf0*/  WARPSYNC.COLLECTIVE R169, `(.L_x_14211) ;  /* 0x00000000a9087348 */ /* 0x000fea0003c00000 */
[----:B------:R0:W1:Y:S02]  /*3ac00*/  SHFL.BFLY P1, R178, R182, R179, R200 ;  /* 0x0c0000b3b6b27389 */ /* 0x00006400000200c8 */
[----:B01----:R-:W-:Y:S05]  /*3ac10*/  ENDCOLLECTIVE ;  /* 0x000000000000791b */ /* 0x003fea0003800000 */
.L_x_14211:
[----:B------:R-:W-:Y:S05]  /*3ac20*/  BRA `(.L_x_14212) ;  /* 0xffffffd800807947 */ /* 0x000fea000383ffff */
.L_x_14213:
        /* <DEDUP_REMOVED lines=13> */
.L_x_71451:


//--------------------- .text._ZN10layer_norm13ln_fwd_kernelINS_13Kernel_traitsIf13__nv_bfloat16S2_S2_fjLj2048ELj1ELj4ELj1ELj16ENS_18Kernel_traits_baseILj2048EfS2_S2_S2_fjLj128EEEEELb0ELb0ELb0ELb0EEEvNS_9FwdParamsE --------------------------
	.section	.text._ZN10layer_norm13ln_fwd_kernelINS_13Kernel_traitsIf13__nv_bfloat16S2_S2_fjLj2048ELj1ELj4ELj1ELj16ENS_18Kernel_traits_baseILj2048EfS2_S2_S2_fjLj128EEEEELb0ELb0ELb0ELb0EEEvNS_9FwdParamsE,"ax",@progbits
	.align	128
        .global         _ZN10layer_norm13ln_fwd_kernelINS_13Kernel_traitsIf13__nv_bfloat16S2_S2_fjLj2048ELj1ELj4ELj1ELj16ENS_18Kernel_traits_baseILj2048EfS2_S2_S2_fjLj128EEEEELb0ELb0ELb0ELb0EEEvNS_9FwdParamsE
        .type           _ZN10layer_norm13ln_fwd_kernelINS_13Kernel_traitsIf13__nv_bfloat16S2_S2_fjLj2048ELj1ELj4ELj1ELj16ENS_18Kernel_traits_baseILj2048EfS2_S2_S2_fjLj128EEEEELb0ELb0ELb0ELb0EEEvNS_9FwdParamsE,@function
        .size           _ZN10layer_norm13ln_fwd_kernelINS_13Kernel_traitsIf13__nv_bfloat16S2_S2_fjLj2048ELj1ELj4ELj1ELj16ENS_18Kernel_traits_baseILj2048EfS2_S2_S2_fjLj128EEEEELb0ELb0ELb0ELb0EEEvNS_9FwdParamsE,(.L_x_71452 - _ZN10layer_norm13ln_fwd_kernelINS_13Kernel_traitsIf13__nv_bfloat16S2_S2_fjLj2048ELj1ELj4ELj1ELj16ENS_18Kernel_traits_baseILj2048EfS2_S2_S2_fjLj128EEEEELb0ELb0ELb0ELb0EEEvNS_9FwdParamsE)
        .other          _ZN10layer_norm13ln_fwd_kernelINS_13Kernel_traitsIf13__nv_bfloat16S2_S2_fjLj2048ELj1ELj4ELj1ELj16ENS_18Kernel_traits_baseILj2048EfS2_S2_S2_fjLj128EEEEELb0ELb0ELb0ELb0EEEvNS_9FwdParamsE,@"STO_CUDA_ENTRY STV_DEFAULT"
_ZN10layer_norm13ln_fwd_kernelINS_13Kernel_traitsIf13__nv_bfloat16S2_S2_fjLj2048ELj1ELj4ELj1ELj16ENS_18Kernel_traits_baseILj2048EfS2_S2_S2_fjLj128EEEEELb0ELb0ELb0ELb0EEEvNS_9FwdParamsE:
.text._ZN10layer_norm13ln_fwd_kernelINS_13Kernel_traitsIf13__nv_bfloat16S2_S2_fjLj2048ELj1ELj4ELj1ELj16ENS_18Kernel_traits_baseILj2048EfS2_S2_S2_fjLj128EEEEELb0ELb0ELb0ELb0EEEvNS_9FwdParamsE:
        /* <DEDUP_REMOVED lines=23> */
[----:B------:R-:W-:-:S03]  /*0170*/  ISETP.GE.U32.AND P6, PT, R3, 0xc0, PT ;  /* 0x000000c00300780c */ /* 0x000fc60003fc6070 */
[----:B------:R-:W0:Y:S08]  /*0180*/  @P1 LDC.64 R4, c[0x0][0x3d0] ;  /* 0x0000f400ff041b82 */ /* 0x000e300000000a00 */
[----:B------:R-:W1:Y:S08]  /*0190*/  @P1 LDC.64 R6, c[0x0][0x438] ;  /* 0x00010e00ff061b82 */ /* 0x000e700000000a00 */
[----:B------:R-:W2:Y:S08]  /*01a0*/  @P2 LDC.64 R8, c[0x0][0x3d0] ;  /* 0x0000f400ff082b82 */ /* 0x000eb00000000a00 */
[----:B------:R-:W3:Y:S01]  /*01b0*/  @P2 LDC.64 R10, c[0x0][0x438] ;  /* 0x00010e00ff0a2b82 */ /* 0x000ee20000000a00 */
[----:B------:R-:W-:Y:S01]  /*01c0*/  ISETP.GE.U32.AND P0, PT, R3, 0xe0, PT ;  /* 0x000000e00300780c */ /* 0x000fe20003f06070 */
[----:B0-----:R-:W-:-:S05]  /*01d0*/  @P1 IMAD.WIDE.U32 R4, R29, 0x20, R4 ;  /* 0x000000201d041825 */ /* 0x001fca00078e0004 */
[----:B------:R-:W5:Y:S01]  /*01e0*/  @P1 LDG.E.128 R160, desc[UR6][R4.64] ;  /* 0x0000000604a01981 */ /* 0x000f62000c1e1d00 */
[----:B------:R-:W0:Y:S01]  /*01f0*/  @P3 LDC.64 R12, c[0x0][0x3d0] ;  /* 0x0000f400ff0c3b82 */ /* 0x000e220000000a00 */
[C---:B-1----:R-:W-:Y:S01]  /*0200*/  @P1 IMAD.WIDE.U32 R6, R29.reuse, 0x20, R6 ;  /* 0x000000201d061825 */ /* 0x042fe200078e0006 */
[----:B------:R-:W-:Y:S01]  /*0210*/  @P1 LOP3.LUT R29, R29, 0x20, RZ, 0xfc, !PT ;  /* 0x000000201d1d1812 */ /* 0x000fe200078efcff */
[----:B------:R1:W5:Y:S04]  /*0220*/  @P1 LDG.E.128 R156, desc[UR6][R4.64+0x10] ;  /* 0x00001006049c1981 */ /* 0x000368000c1e1d00 */
[----:B------:R-:W5:Y:S01]  /*0230*/  @P1 LD.E.128 R152, desc[UR6][R6.64] ;  /* 0x0000000606981980 */ /* 0x000f62000c101d00 */
[----:B------:R-:W4:Y:S08]  /*0240*/  @P3 LDC.64 R14, c[0x0][0x438] ;  /* 0x00010e00ff0e3b82 */ /* 0x000f300000000a00 */
[----:B------:R-:W4:Y:S08]  /*0250*/  @P4 LDC.64 R16, c[0x0][0x3d0] ;  /* 0x0000f400ff104b82 */ /* 0x000f300000000a00 */
[----:B------:R-:W4:Y:S01]  /*0260*/  @P4 LDC.64 R18, c[0x0][0x438] ;  /* 0x00010e00ff124b82 */ /* 0x000f220000000a00 */
[C---:B--2---:R-:W-:Y:S01]  /*0270*/  @P2 IMAD.WIDE.U32 R8, R29.reuse, 0x20, R8 ;  /* 0x000000201d082825 */ /* 0x044fe200078e0008 */
[----:B------:R2:W5:Y:S06]  /*0280*/  @P1 LD.E.128 R148, desc[UR6][R6.64+0x10] ;  /* 0x0000100606941980 */ /* 0x00056c000c101d00 */
[----:B------:R-:W2:Y:S01]  /*0290*/  @P5 LDC.64 R20, c[0x0][0x3d0] ;  /* 0x0000f400ff145b82 */ /* 0x000ea20000000a00 */
[----:B---3--:R-:W-:-:S07]  /*02a0*/  @P2 IMAD.WIDE.U32 R10, R29, 0x20, R10 ;  /* 0x000000201d0a2825 */ /* 0x008fce00078e000a */
[----:B------:R-:W3:Y:S01]  /*02b0*/  @P5 LDC.64 R22, c[0x0][0x438] ;  /* 0x00010e00ff165b82 */ /* 0x000ee20000000a00 */
[----:B------:R-:W-:Y:S01]  /*02c0*/  @P2 IADD3 R29, PT, PT, R29, 0x20, RZ ;  /* 0x000000201d1d2810 */ /* 0x000fe20007ffe0ff */
[----:B------:R2:W5:Y:S06]  /*02d0*/  @P2 LDG.E.128 R144, desc[UR6][R8.64] ;  /* 0x0000000608902981 */ /* 0x00056c000c1e1d00 */
[----:B-1----:R-:W1:Y:S01]  /*02e0*/  @P6 LDC.64 R4, c[0x0][0x3d0] ;  /* 0x0000f400ff046b82 */ /* 0x002e620000000a00 */
[C---:B0-----:R-:W-:Y:S01]  /*02f0*/  @P3 IMAD.WIDE.U32 R12, R29.reuse, 0x20, R12 ;  /* 0x000000201d0c3825 */ /* 0x041fe200078e000c */
[----:B------:R0:W5:Y:S06]  /*0300*/  @P2 LDG.E.128 R140, desc[UR6][R8.64+0x10] ;  /* 0x00001006088c2981 */ /* 0x00016c000c1e1d00 */
[----:B------:R-:W0:Y:S01]  /*0310*/  @P6 LDC.64 R24, c[0x0][0x438] ;  /* 0x00010e00ff186b82 */ /* 0x000e220000000a00 */
[C---:B----4-:R-:W-:Y:S01]  /*0320*/  @P3 IMAD.WIDE.U32 R14, R29.reuse, 0x20, R14 ;  /* 0x000000201d0e3825 */ /* 0x050fe200078e000e */
[----:B------:R-:W-:Y:S01]  /*0330*/  @P3 IADD3 R29, PT, PT, R29, 0x20, RZ ;  /* 0x000000201d1d3810 */ /* 0x000fe20007ffe0ff */
[----:B------:R4:W5:Y:S05]  /*0340*/  @P2 LD.E.128 R136, desc[UR6][R10.64] ;  /* 0x000000060a882980 */ /* 0x00096a000c101d00 */
[----:B--2---:R-:W2:Y:S01]  /*0350*/  @P0 LDC.64 R6, c[0x0][0x3d0] ;  /* 0x0000f400ff060b82 */ /* 0x004ea20000000a00 */
[C---:B------:R-:W-:Y:S01]  /*0360*/  @P4 IMAD.WIDE.U32 R16, R29.reuse, 0x20, R16 ;  /* 0x000000201d104825 */ /* 0x040fe200078e0010 */
[----:B------:R4:W5:Y:S06]  /*0370*/  @P2 LD.E.128 R132, desc[UR6][R10.64+0x10] ;  /* 0x000010060a842980 */ /* 0x00096c000c101d00 */
[----:B------:R-:W4:Y:S01]  /*0380*/  @P0 LDC.64 R26, c[0x0][0x438] ;  /* 0x00010e00ff1a0b82 */ /* 0x000f220000000a00 */
[C---:B------:R-:W-:Y:S01]  /*0390*/  @P4 IMAD.WIDE.U32 R18, R29.reuse, 0x20, R18 ;  /* 0x000000201d124825 */ /* 0x040fe200078e0012 */
[----:B------:R-:W-:Y:S01]  /*03a0*/  @P4 IADD3 R29, PT, PT, R29, 0x20, RZ ;  /* 0x000000201d1d4810 */ /* 0x000fe20007ffe0ff */
[----:B------:R0:W5:Y:S04]  /*03b0*/  @P3 LDG.E.128 R128, desc[UR6][R12.64] ;  /* 0x000000060c803981 */ /* 0x000168000c1e1d00 */
[C---:B------:R-:W-:Y:S01]  /*03c0*/  @P5 IMAD.WIDE.U32 R20, R29.reuse, 0x20, R20 ;  /* 0x000000201d145825 */ /* 0x040fe200078e0014 */
[----:B------:R0:W5:Y:S03]  /*03d0*/  @P3 LDG.E.128 R124, desc[UR6][R12.64+0x10] ;  /* 0x000010060c7c3981 */ /* 0x000166000c1e1d00 */
[C---:B---3--:R-:W-:Y:S01]  /*03e0*/  @P5 IMAD.WIDE.U32 R22, R29.reuse, 0x20, R22 ;  /* 0x000000201d165825 */ /* 0x048fe200078e0016 */
[----:B------:R-:W-:Y:S01]  /*03f0*/  @P5 IADD3 R29, PT, PT, R29, 0x20, RZ ;  /* 0x000000201d1d5810 */ /* 0x000fe20007ffe0ff */
[----:B------:R3:W5:Y:S04]  /*0400*/  @P3 LD.E.128 R120, desc[UR6][R14.64] ;  /* 0x000000060e783980 */ /* 0x000768000c101d00 */
[C---:B-1----:R-:W-:Y:S01]  /*0410*/  @P6 IMAD.WIDE.U32 R4, R29.reuse, 0x20, R4 ;  /* 0x000000201d046825 */ /* 0x042fe200078e0004 */
[----:B------:R3:W5:Y:S03]  /*0420*/  @P3 LD.E.128 R116, desc[UR6][R14.64+0x10] ;  /* 0x000010060e743980 */ /* 0x000766000c101d00 */
[C---:B0-----:R-:W-:Y:S01]  /*0430*/  @P6 IMAD.WIDE.U32 R24, R29.reuse, 0x20, R24 ;  /* 0x000000201d186825 */ /* 0x041fe200078e0018 */
[----:B------:R-:W-:Y:S01]  /*0440*/  @P6 IADD3 R29, PT, PT, R29, 0x20, RZ ;  /* 0x000000201d1d6810 */ /* 0x000fe20007ffe0ff */
[----:B------:R3:W5:Y:S04]  /*0450*/  @P4 LDG.E.128 R112, desc[UR6][R16.64] ;  /* 0x0000000610704981 */ /* 0x000768000c1e1d00 */
[C---:B--2---:R-:W-:Y:S01]  /*0460*/  @P0 IMAD.WIDE.U32 R6, R29.reuse, 0x20, R6 ;  /* 0x000000201d060825 */ /* 0x044fe200078e0006 */
[----:B------:R3:W5:Y:S03]  /*0470*/  @P4 LDG.E.128 R108, desc[UR6][R16.64+0x10] ;  /* 0x00001006106c4981 */ /* 0x000766000c1e1d00 */
[----:B----4-:R-:W-:Y:S01]  /*0480*/  @P0 IMAD.WIDE.U32 R26, R29, 0x20, R26 ;  /* 0x000000201d1a0825 */ /* 0x010fe200078e001a */
[----:B------:R3:W5:Y:S04]  /*0490*/  @P4 LD.E.128 R104, desc[UR6][R18.64] ;  /* 0x0000000612684980 */ /* 0x000768000c101d00 */
[----:B------:R3:W5:Y:S04]  /*04a0*/  @P4 LD.E.128 R100, desc[UR6][R18.64+0x10] ;  /* 0x0000100612644980 */ /* 0x000768000c101d00 */
[----:B------:R3:W5:Y:S04]  /*04b0*/  @P5 LDG.E.128 R96, desc[UR6][R20.64] ;  /* 0x0000000614605981 */ /* 0x000768000c1e1d00 */
[----:B------:R3:W5:Y:S04]  /*04c0*/  @P5 LDG.E.128 R92, desc[UR6][R20.64+0x10] ;  /* 0x00001006145c5981 */ /* 0x000768000c1e1d00 */
        /* <DEDUP_REMOVED lines=9> */
[----:B------:R3:W5:Y:S01]  /*0560*/  @P0 LD.E.128 R52, desc[UR6][R26.64+0x10] ;  /* 0x000010061a340980 */ /* 0x000762000c101d00 */
[----:B------:R-:W-:-:S02]  /*0570*/  ISETP.GE.U32.AND P1, PT, R3, 0x100, PT ;  /* 0x000001000300780c */ /* 0x000fc40003f26070 */
[----:B------:R-:W-:-:S11]  /*0580*/  @P0 IADD3 R29, PT, PT, R29, 0x20, RZ ;  /* 0x000000201d1d0810 */ /* 0x000fd60007ffe0ff */
[----:B---3--:R-:W-:Y:S05]  /*0590*/  @!P1 BRA `(.L_x_14216) ;  /* 0x0000000400609947 */ /* 0x008fea0003800000 */
[----:B------:R-:W0:Y:S08]  /*05a0*/  LDC.64 R4, c[0x0][0x3d0] ;  /* 0x0000f400ff047b82 */ /* 0x000e300000000a00 */
[----:B------:R-:W1:Y:S01]  /*05b0*/  LDC.64 R6, c[0x0][0x438] ;  /* 0x00010e00ff067b82 */ /* 0x000e620000000a00 */
[----:B0-----:R-:W-:-:S05]  /*05c0*/  IMAD.WIDE.U32 R4, R29, 0x20, R4 ;  /* 0x000000201d047825 */ /* 0x001fca00078e0004 */
[----:B------:R0:W5:Y:S01]  /*05d0*/  LDG.E.128 R48, desc[UR6][R4.64] ;  /* 0x0000000604307981 */ /* 0x000162000c1e1d00 */
[----:B-1----:R-:W-:-:S03]  /*05e0*/  IMAD.WIDE.U32 R6, R29, 0x20, R6 ;  /* 0x000000201d067825 */ /* 0x002fc600078e0006 */
[----:B------:R0:W5:Y:S04]  /*05f0*/  LDG.E.128 R44, desc[UR6][R4.64+0x10] ;  /* 0x00001006042c7981 */ /* 0x000168000c1e1d00 */
[----:B------:R0:W5:Y:S04]  /*0600*/  LD.E.128 R40, desc[UR6][R6.64] ;  /* 0x0000000606287980 */ /* 0x000168000c101d00 */
[----:B------:R0:W5:Y:S01]  /*0610*/  LD.E.128 R36, desc[UR6][R6.64+0x10] ;  /* 0x0000100606247980 */ /* 0x000162000c101d00 */
[----:B------:R-:W-:Y:S05]  /*0620*/  BRA `(.L_x_14216) ;  /* 0x00000004003c7947 */ /* 0x000fea0003800000 */
.L_x_14215:
        /* <DEDUP_REMOVED lines=12> */
[----:B------:R-:W-:-:S04]  /*06f0*/  @P6 LOP3.LUT R29, R29, 0x20, RZ, 0xfc, !PT ;  /* 0x000000201d1d6812 */ /* 0x000fc800078efcff */
[----:B------:R-:W5:Y:S02]  /*0700*/  @P6 LDG.E.128 R160, desc[UR6][R4.64] ;  /* 0x0000000604a06981 */ /* 0x000f64000c1e1d00 */
[----:B------:R-:W0:Y:S02]  /*0710*/  @P2 LDC.64 R12, c[0x0][0x3d0] ;  /* 0x0000f400ff0c2b82 */ /* 0x000e240000000a00 */
[----:B------:R4:W5:Y:S01]  /*0720*/  @P6 LDG.E.128 R156, desc[UR6][R4.64+0x10] ;  /* 0x00001006049c6981 */ /* 0x000962000c1e1d00 */
[----:B------:R-:W-:Y:S01]  /*0730*/  ISETP.GE.U32.AND P6, PT, R3, 0x100, PT ;  /* 0x000001000300780c */ /* 0x000fe20003fc6070 */
[C---:B-1----:R-:W-:Y:S01]  /*0740*/  @P5 IMAD.WIDE.U32 R6, R29.reuse, 0x20, R6 ;  /* 0x000000201d065825 */ /* 0x042fe200078e0006 */
[----:B------:R-:W-:-:S03]  /*0750*/  @P5 IADD3 R29, PT, PT, R29, 0x20, RZ ;  /* 0x000000201d1d5810 */ /* 0x000fc60007ffe0ff */
[----:B------:R-:W1:Y:S01]  /*0760*/  @P1 LDC.64 R14, c[0x0][0x3d0] ;  /* 0x0000f400ff0e1b82 */ /* 0x000e620000000a00 */
[----:B------:R0:W5:Y:S01]  /*0770*/  @P5 LDG.E.128 R144, desc[UR6][R6.64] ;  /* 0x0000000606905981 */ /* 0x000162000c1e1d00 */
[C---:B--2---:R-:W-:Y:S01]  /*0780*/  @P4 IMAD.WIDE.U32 R8, R29.reuse, 0x20, R8 ;  /* 0x000000201d084825 */ /* 0x044fe200078e0008 */
[----:B------:R-:W-:Y:S02]  /*0790*/  @P4 IADD3 R29, PT, PT, R29, 0x20, RZ ;  /* 0x000000201d1d4810 */ /* 0x000fe40007ffe0ff */
[----:B------:R2:W5:Y:S03]  /*07a0*/  @P5 LDG.E.128 R140, desc[UR6][R6.64+0x10] ;  /* 0x00001006068c5981 */ /* 0x000566000c1e1d00 */
[----:B------:R-:W4:Y:S01]  /*07b0*/  @P0 LDC.64 R16, c[0x0][0x3d0] ;  /* 0x0000f400ff100b82 */ /* 0x000f220000000a00 */
[C---:B---3--:R-:W-:Y:S01]  /*07c0*/  @P3 IMAD.WIDE.U32 R10, R29.reuse, 0x20, R10 ;  /* 0x000000201d0a3825 */ /* 0x048fe200078e000a */
[----:B------:R-:W-:Y:S01]  /*07d0*/  @P3 IADD3 R29, PT, PT, R29, 0x20, RZ ;  /* 0x000000201d1d3810 */ /* 0x000fe20007ffe0ff */
[----:B------:R2:W5:Y:S04]  /*07e0*/  @P4 LDG.E.128 R128, desc[UR6][R8.64] ;  /* 0x0000000608804981 */ /* 0x000568000c1e1d00 */
[----:B------:R2:W5:Y:S01]  /*07f0*/  @P4 LDG.E.128 R124, desc[UR6][R8.64+0x10] ;  /* 0x00001006087c4981 */ /* 0x000562000c1e1d00 */
[----:B------:R-:W3:Y:S01]  /*0800*/  @P6 LDC.64 R18, c[0x0][0x3d0] ;  /* 0x0000f400ff126b82 */ /* 0x000ee20000000a00 */
[C---:B0-----:R-:W-:Y:S01]  /*0810*/  @P2 IMAD.WIDE.U32 R12, R29.reuse, 0x20, R12 ;  /* 0x000000201d0c2825 */ /* 0x041fe200078e000c */
[----:B------:R-:W-:Y:S01]  /*0820*/  @P2 IADD3 R29, PT, PT, R29, 0x20, RZ ;  /* 0x000000201d1d2810 */ /* 0x000fe20007ffe0ff */
[----:B------:R2:W5:Y:S04]  /*0830*/  @P3 LDG.E.128 R112, desc[UR6][R10.64] ;  /* 0x000000060a703981 */ /* 0x000568000c1e1d00 */
[----:B------:R2:W5:Y:S01]  /*0840*/  @P3 LDG.E.128 R108, desc[UR6][R10.64+0x10] ;  /* 0x000010060a6c3981 */ /* 0x000562000c1e1d00 */
[C---:B-1----:R-:W-:Y:S01]  /*0850*/  @P1 IMAD.WIDE.U32 R14, R29.reuse, 0x20, R14 ;  /* 0x000000201d0e1825 */ /* 0x042fe200078e000e */
[----:B------:R-:W-:-:S02]  /*0860*/  @P1 IADD3 R29, PT, PT, R29, 0x20, RZ ;  /* 0x000000201d1d1810 */ /* 0x000fc40007ffe0ff */
[----:B------:R2:W5:Y:S04]  /*0870*/  @P2 LDG.E.128 R96, desc[UR6][R12.64] ;  /* 0x000000060c602981 */ /* 0x000568000c1e1d00 */
[----:B------:R2:W5:Y:S01]  /*0880*/  @P2 LDG.E.128 R92, desc[UR6][R12.64+0x10] ;  /* 0x000010060c5c2981 */ /* 0x000562000c1e1d00 */
[C---:B----4-:R-:W-:Y:S01]  /*0890*/  @P0 IMAD.WIDE.U32 R16, R29.reuse, 0x20, R16 ;  /* 0x000000201d100825 */ /* 0x050fe200078e0010 */
[----:B------:R-:W-:Y:S02]  /*08a0*/  @P0 IADD3 R29, PT, PT, R29, 0x20, RZ ;  /* 0x000000201d1d0810 */ /* 0x000fe40007ffe0ff */
[----:B------:R2:W5:Y:S04]  /*08b0*/  @P1 LDG.E.128 R80, desc[UR6][R14.64] ;  /* 0x000000060e501981 */ /* 0x000568000c1e1d00 */
[----:B------:R2:W5:Y:S01]  /*08c0*/  @P1 LDG.E.128 R76, desc[UR6][R14.64+0x10] ;  /* 0x000010060e4c1981 */ /* 0x000562000c1e1d00 */
[----:B---3--:R-:W-:-:S03]  /*08d0*/  @P6 IMAD.WIDE.U32 R4, R29, 0x20, R18 ;  /* 0x000000201d046825 */ /* 0x008fc600078e0012 */
[----:B------:R2:W5:Y:S04]  /*08e0*/  @P0 LDG.E.128 R64, desc[UR6][R16.64] ;  /* 0x0000000610400981 */ /* 0x000568000c1e1d00 */
[----:B------:R2:W5:Y:S04]  /*08f0*/  @P0 LDG.E.128 R60, desc[UR6][R16.64+0x10] ;  /* 0x00001006103c0981 */ /* 0x000568000c1e1d00 */
[----:B------:R2:W5:Y:S04]  /*0900*/  @P6 LDG.E.128 R48, desc[UR6][R4.64] ;  /* 0x0000000604306981 */ /* 0x000568000c1e1d00 */
[----:B------:R2:W5:Y:S01]  /*0910*/  @P6 LDG.E.128 R44, desc[UR6][R4.64+0x10] ;  /* 0x00001006042c6981 */ /* 0x000562000c1e1d00 */
        /* <DEDUP_REMOVED lines=28> */
[----:B------:R-:W-:Y:S02]  /*0ae0*/  @P6 CS2R R38, SRZ ;  /* 0x0000000000266805 */ /* 0x000fe4000001ff00 */
[----:B------:R-:W-:Y:S02]  /*0af0*/  @P6 CS2R R36, SRZ ;  /* 0x0000000000246805 */ /* 0x000fe4000001ff00 */
[----:B------:R-:W-:-:S02]  /*0b00*/  @P6 CS2R R42, SRZ ;  /* 0x00000000002a6805 */ /* 0x000fc4000001ff00 */
[----:B--2---:R-:W-:-:S07]  /*0b10*/  @P6 CS2R R40, SRZ ;  /* 0x0000000000286805 */ /* 0x004fce000001ff00 */
.L_x_14216:
[----:B------:R-:W-:Y:S05]  /*0b20*/  BSYNC.RECONVERGENT B0 ;  /* 0x0000000000007941 */ /* 0x000fea0003800200 */
.L_x_14214:
[----:B------:R-:W1:Y:S02]  /*0b30*/  LDCU UR4, c[0x0][0x384] ;  /* 0x00007080ff0477ac */ /* 0x000e640008000800 */
[----:B-1----:R-:W-:-:S13]  /*0b40*/  ISETP.GE.AND P0, PT, R2, UR4, PT ;  /* 0x0000000402007c0c */ /* 0x002fda000bf06270 */
[----:B------:R-:W-:Y:S05]  /*0b50*/  @P0 EXIT ;  /* 0x000000000000094d */ /* 0x000fea0003800000 */
[----:B------:R-:W1:Y:S01]  /*0b60*/  LDCU.64 UR4, c[0x0][0x3e0] ;  /* 0x00007c00ff0477ac */ /* 0x000e620008000a00 */
[----:B------:R-:W2:Y:S01]  /*0b70*/  LDCU UR8, c[0x0][0x388] ;  /* 0x00007100ff0877ac */ /* 0x000ea20008000800 */
[----:B-1----:R-:W-:Y:S01]  /*0b80*/  UISETP.NE.U32.AND UP0, UPT, UR4, URZ, UPT ;  /* 0x000000ff0400728c */ /* 0x002fe2000bf05070 */
[----:B------:R-:W1:Y:S03]  /*0b90*/  LDCU.U8 UR4, c[0x0][0x410] ;  /* 0x00008200ff0477ac */ /* 0x000e660008000000 */
[----:B------:R-:W-:Y:S01]  /*0ba0*/  UISETP.NE.AND.EX UP0, UPT, UR5, URZ, UPT, UP0 ;  /* 0x000000ff0500728c */ /* 0x000fe2000bf05300 */
[----:B------:R-:W3:Y:S05]  /*0bb0*/  LDCU UR5, c[0x0][0x448] ;  /* 0x00008900ff0577ac */ /* 0x000eea0008000800 */
[----:B--2---:R-:W-:-:S13]  /*0bc0*/  PLOP3.LUT P5, PT, PT, PT, UP0, 0x80, 0x8 ;  /* 0x000000000008781c */ /* 0x004fda0003faf008 */
.L_x_14274:
[----:B------:R-:W2:Y:S01]  /*0bd0*/  @P5 LDC.64 R164, c[0x0][0x3e0] ;  /* 0x0000f800ffa45b82 */ /* 0x000ea20000000a00 */
[----:B------:R-:W4:Y:S07]  /*0be0*/  S2R R209, SR_TID.X ;  /* 0x0000000000d17919 */ /* 0x000f2e0000002100 */
[----:B------:R-:W0:Y:S08]  /*0bf0*/  LDC.64 R174, c[0x0][0x3a0] ;  /* 0x0000e800ffae7b82 */ /* 0x000e300000000a00 */
[----:B------:R-:W0:Y:S01]  /*0c00*/  LDC.64 R172, c[0x0][0x3e0] ;  /* 0x0000f800ffac7b82 */ /* 0x000e220000000a00 */
[----:B--2---:R-:W-:-:S06]  /*0c10*/  @P5 IMAD.WIDE R164, R2, 0x2, R164 ;  /* 0x0000000202a45825 */ /* 0x004fcc00078e02a4 */
[----:B------:R-:W2:Y:S01]  /*0c20*/  @P5 LDG.E.U16 R164, desc[UR6][R164.64] ;  /* 0x00000006a4a45981 */ /* 0x000ea2000c1e1500 */
[----:B------:R-:W-:Y:S01]  /*0c30*/  IMAD R166, R2, UR8, RZ ;  /* 0x0000000802a67c24 */ /* 0x000fe2000f8e02ff */
[----:B------:R-:W-:Y:S01]  /*0c40*/  ISETP.GE.U32.AND P4, PT, R3, 0x20, PT ;  /* 0x000000200300780c */ /* 0x000fe20003f86070 */
[----:B------:R-:W-:Y:S01]  /*0c50*/  BSSY.RECONVERGENT B0, `(.L_x_14217) ;  /* 0x000006d000007945 */ /* 0x000fe20003800200 */
[----:B----4-:R-:W-:Y:S01]  /*0c60*/  LOP3.LUT R170, R209, 0x1f, RZ, 0xc0, !PT ;  /* 0x0000001fd1aa7812 */ /* 0x010fe200078ec0ff */
[----:B------:R-:W-:Y:S01]  /*0c70*/  HFMA2 R210, -RZ, RZ, 1.875, 0 ;  /* 0x3f800000ffd27431 */ /* 0x000fe200000001ff */
[----:B------:R-:W-:-:S04]  /*0c80*/  SHF.R.S32.HI R167, RZ, 0x1f, R166 ;  /* 0x0000001fffa77819 */ /* 0x000fc800000114a6 */
[----:B------:R-:W-:Y:S02]  /*0c90*/  LEA.HI R167, R167, R166, RZ, 0x3 ;  /* 0x000000a6a7a77211 */ /* 0x000fe400078f18ff */
[----:B0-----:R-:W-:Y:S02]  /*0ca0*/  LOP3.LUT P0, RZ, R174, R172, RZ, 0xfc, !PT ;  /* 0x000000acaeff7212 */ /* 0x001fe4000780fcff */
[----:B------:R-:W-:Y:S02]  /*0cb0*/  LEA.HI.SX32 R170, R167, R170, 0x1d ;  /* 0x000000aaa7aa7211 */ /* 0x000fe400078feaff */
[----:B------:R-:W-:Y:S02]  /*0cc0*/  LOP3.LUT P0, RZ, R175, R173, RZ, 0xfc, P0 ;  /* 0x000000adafff7212 */ /* 0x000fe4000000fcff */
[----:B------:R-:W-:Y:S02]  /*0cd0*/  MOV R211, R170 ;  /* 0x000000aa00d37202 */ /* 0x000fe40000000f00 */
[----:B--2---:R-:W-:Y:S01]  /*0ce0*/  @P5 SHF.L.U32 R210, R164, 0x10, RZ ;  /* 0x00000010a4d25819 */ /* 0x004fe200000006ff */
        /* <DEDUP_REMOVED lines=19> */
[C---:B--2---:R-:W-:Y:S02]  /*0e20*/  PRMT R23, R24.reuse, 0x7632, R23 ;  /* 0x0000763218177816 */ /* 0x044fe40000000017 */
[----:B------:R-:W-:Y:S02]  /*0e30*/  SHF.L.U32 R20, R24, 0x10, RZ ;  /* 0x0000001018147819 */ /* 0x000fe400000006ff */
[----:B------:R-:W-:-:S02]  /*0e40*/  PRMT R24, R25, 0x7632, R24 ;  /* 0x0000763219187816 */ /* 0x000fc40000000018 */
[----:B------:R-:W-:Y:S01]  /*0e50*/  SHF.L.U32 R22, R25, 0x10, RZ ;  /* 0x0000001019167819 */ /* 0x000fe200000006ff */
[-C--:B------:R-:W-:Y:S01]  /*0e60*/  FFMA.FTZ R20, R33, R210.reuse, R20 ;  /* 0x000000d221147223 */ /* 0x080fe20000010014 */
[C---:B------:R-:W-:Y:S02]  /*0e70*/  PRMT R25, R26.reuse, 0x7632, R25 ;  /* 0x000076321a197816 */ /* 0x040fe40000000019 */
[----:B------:R-:W-:Y:S01]  /*0e80*/  SHF.L.U32 R26, R26, 0x10, RZ ;  /* 0x000000101a1a7819 */ /* 0x000fe200000006ff */
[-C--:B------:R-:W-:Y:S01]  /*0e90*/  FFMA.FTZ R21, R21, R210.reuse, R22 ;  /* 0x000000d215157223 */ /* 0x080fe20000010016 */
[C---:B------:R-:W-:Y:S02]  /*0ea0*/  PRMT R166, R27.reuse, 0x7632, R166 ;  /* 0x000076321ba67816 */ /* 0x040fe400000000a6 */
[----:B------:R-:W-:Y:S01]  /*0eb0*/  SHF.L.U32 R212, R27, 0x10, RZ ;  /* 0x000000101bd47819 */ /* 0x000fe200000006ff */
[----:B------:R-:W-:Y:S01]  /*0ec0*/  FFMA.FTZ R22, R165, R210, R26 ;  /* 0x000000d2a5167223 */ /* 0x000fe2000001001a */
[----:B------:R-:W-:-:S02]  /*0ed0*/  SHF.L.U32 R27, R32, 0x10, RZ ;  /* 0x00000010201b7819 */ /* 0x000fc400000006ff */
[----:B------:R-:W-:Y:S02]  /*0ee0*/  SHF.L.U32 R33, R34, 0x10, RZ ;  /* 0x0000001022217819 */ /* 0x000fe400000006ff */
[----:B------:R-:W-:Y:S02]  /*0ef0*/  SHF.L.U32 R165, R164, 0x10, RZ ;  /* 0x00000010a4a57819 */ /* 0x000fe400000006ff */
[----:B------:R-:W-:Y:S02]  /*0f00*/  SHF.L.U32 R166, R166, 0x10, RZ ;  /* 0x00000010a6a67819 */ /* 0x000fe400000006ff */
[----:B------:R-:W-:Y:S02]  /*0f10*/  SHF.L.U32 R34, R25, 0x10, RZ ;  /* 0x0000001019227819 */ /* 0x000fe400000006ff */
[----:B------:R-:W-:Y:S01]  /*0f20*/  SHF.L.U32 R26, R24, 0x10, RZ ;  /* 0x00000010181a7819 */ /* 0x000fe200000006ff */
[-C--:B------:R-:W-:Y:S01]  /*0f30*/  FFMA.FTZ R24, R165, R210.reuse, R166 ;  /* 0x000000d2a5187223 */ /* 0x080fe200000100a6 */
[----:B------:R-:W-:Y:S01]  /*0f40*/  SHF.L.U32 R32, R23, 0x10, RZ ;  /* 0x0000001017207819 */ /* 0x000fe200000006ff */
[-C--:B------:R-:W-:Y:S01]  /*0f50*/  FFMA.FTZ R23, R167, R210.reuse, R212 ;  /* 0x000000d2a7177223 */ /* 0x080fe200000100d4 */
[-C--:B------:R-:W-:Y:S01]  /*0f60*/  FFMA.FTZ R25, R35, R210.reuse, R34 ;  /* 0x000000d223197223 */ /* 0x080fe20000010022 */
[----:B------:R-:W-:-:S02]  /*0f70*/  FFMA.FTZ R26, R33, R210, R26 ;  /* 0x000000d2211a7223 */ /* 0x000fc4000001001a */
[----:B------:R-:W-:Y:S01]  /*0f80*/  FFMA.FTZ R27, R27, R210, R32 ;  /* 0x000000d21b1b7223 */ /* 0x000fe20000010020 */
[----:B------:R-:W-:Y:S02]  /*0f90*/  F2FP.BF16.F32.PACK_AB R35, R24, R23 ;  /* 0x000000171823723e */ /* 0x000fe400000010ff */
[----:B------:R-:W-:Y:S02]  /*0fa0*/  F2FP.BF16.F32.PACK_AB R34, R25, R22 ;  /* 0x000000161922723e */ /* 0x000fe400000010ff */
[----:B------:R-:W-:Y:S02]  /*0fb0*/  F2FP.BF16.F32.PACK_AB R33, R26, R21 ;  /* 0x000000151a21723e */ /* 0x000fe400000010ff */
[----:B------:R-:W-:Y:S01]  /*0fc0*/  F2FP.BF16.F32.PACK_AB R32, R27, R20 ;  /* 0x000000141b20723e */ /* 0x000fe200000010ff */
[----:B------:R-:W-:Y:S06]  /*0fd0*/  BRA `(.L_x_14220) ;  /* 0x0000000000c07947 */ /* 0x000fec0003800000 */
.L_x_14219:
[----:B------:R-:W-:-:S04]  /*0fe0*/  ISETP.NE.U32.AND P5, PT, R172, RZ, PT ;  /* 0x000000ffac00720c */ /* 0x000fc80003fa5070 */
[----:B------:R-:W-:-:S13]  /*0ff0*/  ISETP.NE.AND.EX P5, PT, R173, RZ, PT, P5 ;  /* 0x000000ffad00720c */ /* 0x000fda0003fa5350 */
[----:B------:R-:W-:Y:S05]  /*1000*/  @!P5 BRA `(.L_x_14221) ;  /* 0x000000000064d947 */ /* 0x000fea0003800000 */
[----:B-----5:R-:W-:Y:S02]  /*1010*/  SHF.L.U32 R25, R20, 0x10, RZ ;  /* 0x0000001014197819 */ /* 0x020fe400000006ff */
[C---:B------:R-:W-:Y:S02]  /*1020*/  PRMT R32, R22.reuse, 0x7632, R32 ;  /* 0x0000763216207816 */ /* 0x040fe40000000020 */
[----:B------:R-:W-:Y:S02]  /*1030*/  SHF.L.U32 R35, R22, 0x10, RZ ;  /* 0x0000001016237819 */ /* 0x000fe400000006ff */
[----:B------:R-:W-:Y:S01]  /*1040*/  PRMT R24, R20, 0x7632, R24 ;  /* 0x0000763214187816 */ /* 0x000fe20000000018 */
[----:B------:R-:W-:Y:S01]  /*1050*/  FMUL.FTZ R20, R25, R210 ;  /* 0x000000d219147220 */ /* 0x000fe20000410000 */
[----:B------:R-:W-:Y:S02]  /*1060*/  PRMT R26, R21, 0x7632, R26 ;  /* 0x00007632151a7816 */ /* 0x000fe4000000001a */
        /* <DEDUP_REMOVED lines=17> */
[----:B------:R-:W-:Y:S01]  /*1180*/  F2FP.BF16.F32.PACK_AB R32, R27, R20 ;  /* 0x000000141b20723e */ /* 0x000fe200000010ff */
[----:B------:R-:W-:Y:S06]  /*1190*/  BRA `(.L_x_14220) ;  /* 0x0000000000507947 */ /* 0x000fec0003800000 */
.L_x_14221:
[----:B-----5:R-:W-:Y:S02]  /*11a0*/  SHF.L.U32 R25, R20, 0x10, RZ ;  /* 0x0000001014197819 */ /* 0x020fe400000006ff */
[----:B------:R-:W-:Y:S02]  /*11b0*/  SHF.L.U32 R165, R22, 0x10, RZ ;  /* 0x0000001016a57819 */ /* 0x000fe400000006ff */
[----:B------:R-:W-:Y:S02]  /*11c0*/  PRMT R26, R21, 0x7632, R26 ;  /* 0x00007632151a7816 */ /* 0x000fe4000000001a */
        /* <DEDUP_REMOVED lines=15> */
[-C--:B------:R-:W-:Y:S02]  /*12c0*/  FMUL.FTZ R25, R165, R210.reuse ;  /* 0x000000d2a5197220 */ /* 0x080fe40000410000 */
[----:B------:R-:W-:-:S07]  /*12d0*/  FMUL.FTZ R24, R167, R210 ;  /* 0x000000d2a7187220 */ /* 0x000fce0000410000 */
.L_x_14220:
[----:B------:R-:W0:Y:S01]  /*12e0*/  @P0 LDC.64 R164, c[0x0][0x3a8] ;  /* 0x0000ea00ffa40b82 */ /* 0x000e220000000a00 */
[C---:B------:R-:W-:Y:S01]  /*12f0*/  IADD3 R211, PT, PT, R170.reuse, 0x20, RZ ;  /* 0x00000020aad37810 */ /* 0x040fe20007ffe0ff */
[----:B0-----:R-:W-:-:S05]  /*1300*/  @P0 IMAD.WIDE.U32 R164, R170, 0x10, R164 ;  /* 0x00000010aaa40825 */ /* 0x001fca00078e00a4 */
[----:B------:R0:W-:Y:S02]  /*1310*/  @P0 STG.E.128 desc[UR6][R164.64], R32 ;  /* 0x00000020a4000986 */ /* 0x0001e4000c101d06 */
.L_x_14218:
[----:B-1-3--:R-:W-:Y:S05]  /*1320*/  BSYNC.RECONVERGENT B0 ;  /* 0x0000000000007941 */ /* 0x00afea0003800200 */
.L_x_14217:
[----:B------:R-:W-:Y:S01]  /*1330*/  ISETP.GE.U32.AND P1, PT, R3, 0x40, PT ;  /* 0x000000400300780c */ /* 0x000fe20003f26070 */
[----:B------:R-:W-:Y:S01]  /*1340*/  BSSY.RECONVERGENT B0, `(.L_x_14222) ;  /* 0x0000066000007945 */ /* 0x000fe20003800200 */
[----:B------:R-:W-:-:S11]  /*1350*/  LOP3.LUT R0, R0, 0xfffffdff, RZ, 0xc0, !PT ;  /* 0xfffffdff00007812 */ /* 0x000fd600078ec0ff */
[----:B------:R-:W-:Y:S01]  /*1360*/  @P1 LOP3.LUT R0, R0, 0x200, RZ, 0xfc, !PT ;  /* 0x0000020000001812 */ /* 0x000fe200078efcff */
[----:B------:R-:W-:Y:S06]  /*1370*/  @!P1 BRA `(.L_x_14223) ;  /* 0x0000000400889947 */ /* 0x000fec0003800000 */
[----:B------:R-:W1:Y:S02]  /*1380*/  LDC.64 R4, c[0x0][0x390] ;  /* 0x0000e400ff047b82 */ /* 0x000e640000000a00 */
[----:B-1----:R-:W-:-:S06]  /*1390*/  IMAD.WIDE.U32 R4, R211, 0x10, R4 ;  /* 0x00000010d3047825 */ /* 0x002fcc00078e0004 */
[----:B------:R-:W5:Y:S01]  /*13a0*/  LDG.E.128 R4, desc[UR6][R4.64] ;  /* 0x0000000604047981 */ /* 0x000f62000c1e1d00 */
[----:B------:R-:W-:-:S04]  /*13b0*/  ISETP.NE.U32.AND P1, PT, R174, RZ, PT ;  /* 0x000000ffae00720c */ /* 0x000fc80003f25070 */
[----:B------:R-:W-:-:S13]  /*13c0*/  ISETP.NE.AND.EX P1, PT, R175, RZ, PT, P1 ;  /* 0x000000ffaf00720c */ /* 0x000fda0003f25310 */
[----:B------:R-:W-:Y:S05]  /*13d0*/  @!P1 BRA `(.L_x_14224) ;  /* 0x0000000000a09947 */ /* 0x000fea0003800000 */
[----:B------:R-:W1:Y:S02]  /*13e0*/  LDC.64 R8, c[0x0][0x3a0] ;  /* 0x0000e800ff087b82 */ /* 0x000e640000000a00 */
[----:B-1----:R-:W-:-:S06]  /*13f0*/  IMAD.WIDE.U32 R8, R211, 0x10, R8 ;  /* 0x00000010d3087825 */ /* 0x002fcc00078e0008 */
[----:B------:R-:W2:Y:S01]  /*1400*/  LDG.E.128 R8, desc[UR6][R8.64] ;  /* 0x0000000608087981 */ /* 0x000ea2000c1e1d00 */
[C---:B0----5:R-:W-:Y:S02]  /*1410*/  PRMT R32, R4.reuse, 0x7632, R32 ;  /* 0x0000763204207816 */ /* 0x061fe40000000020 */
        /* <DEDUP_REMOVED lines=36> */
.L_x_14224:
[----:B------:R-:W-:-:S04]  /*1660*/  ISETP.NE.U32.AND P1, PT, R172, RZ, PT ;  /* 0x000000ffac00720c */ /* 0x000fc80003f25070 */
[----:B------:R-:W-:-:S13]  /*1670*/  ISETP.NE.AND.EX P1, PT, R173, RZ, PT, P1 ;  /* 0x000000ffad00720c */ /* 0x000fda0003f25310 */
[----:B------:R-:W-:Y:S05]  /*1680*/  @P1 BRA `(.L_x_14226) ;  /* 0x0000000000541947 */ /* 0x000fea0003800000 */
[----:B-----5:R-:W-:Y:S02]  /*1690*/  SHF.L.U32 R9, R4, 0x10, RZ ;  /* 0x0000001004097819 */ /* 0x020fe400000006ff */
[----:B0-----:R-:W-:Y:S02]  /*16a0*/  SHF.L.U32 R165, R6, 0x10, RZ ;  /* 0x0000001006a57819 */ /* 0x001fe400000006ff */
        /* <DEDUP_REMOVED lines=17> */
[----:B------:R-:W-:Y:S01]  /*17c0*/  FMUL.FTZ R8, R167, R210 ;  /* 0x000000d2a7087220 */ /* 0x000fe20000410000 */
[----:B------:R-:W-:Y:S06]  /*17d0*/  BRA `(.L_x_14225) ;  /* 0x0000000000607947 */ /* 0x000fec0003800000 */
.L_x_14226:
[----:B-----5:R-:W-:Y:S02]  /*17e0*/  SHF.L.U32 R9, R4, 0x10, RZ ;  /* 0x0000001004097819 */ /* 0x020fe400000006ff */
[C---:B0-----:R-:W-:Y:S02]  /*17f0*/  PRMT R32, R6.reuse, 0x7632, R32 ;  /* 0x0000763206207816 */ /* 0x041fe40000000020 */
        /* <DEDUP_REMOVED lines=22> */
.L_x_14225:
[----:B------:R-:W0:Y:S02]  /*1960*/  @P0 LDC.64 R164, c[0x0][0x3a8] ;  /* 0x0000ea00ffa40b82 */ /* 0x000e240000000a00 */
[C---:B0-----:R-:W-:Y:S01]  /*1970*/  @P0 IMAD.WIDE.U32 R164, R211.reuse, 0x10, R164 ;  /* 0x00000010d3a40825 */ /* 0x041fe200078e00a4 */
[----:B------:R-:W-:-:S04]  /*1980*/  IADD3 R211, PT, PT, R211, 0x20, RZ ;  /* 0x00000020d3d37810 */ /* 0x000fc80007ffe0ff */
[----:B------:R1:W-:Y:S03]  /*1990*/  @P0 STG.E.128 desc[UR6][R164.64], R32 ;  /* 0x00000020a4000986 */ /* 0x0003e6000c101d06 */
.L_x_14223:
[----:B------:R-:W-:Y:S05]  /*19a0*/  BSYNC.RECONVERGENT B0 ;  /* 0x0000000000007941 */ /* 0x000fea0003800200 */
.L_x_14222:
[----:B------:R-:W-:Y:S01]  /*19b0*/  ISETP.GE.U32.AND P1, PT, R3, 0x60, PT ;  /* 0x000000600300780c */ /* 0x000fe20003f26070 */
[----:B------:R-:W-:Y:S01]  /*19c0*/  BSSY.RECONVERGENT B0, `(.L_x_14227) ;  /* 0x0000066000007945 */ /* 0x000fe20003800200 */
[----:B------:R-:W-:-:S11]  /*19d0*/  LOP3.LUT R0, R0, 0xfffffbff, RZ, 0xc0, !PT ;  /* 0xfffffbff00007812 */ /* 0x000fd600078ec0ff */
[----:B------:R-:W-:Y:S01]  /*19e0*/  @P1 LOP3.LUT R0, R0, 0x400, RZ, 0xfc, !PT ;  /* 0x0000040000001812 */ /* 0x000fe200078efcff */
[----:B------:R-:W-:Y:S06]  /*19f0*/  @!P1 BRA `(.L_x_14228) ;  /* 0x0000000400889947 */ /* 0x000fec0003800000 */
[----:B------:R-:W2:Y:S02]  /*1a00*/  LDC.64 R12, c[0x0][0x390] ;  /* 0x0000e400ff0c7b82 */ /* 0x000ea40000000a00 */
[----:B--2---:R-:W-:-:S06]  /*1a10*/  IMAD.WIDE.U32 R12, R211, 0x10, R12 ;  /* 0x00000010d30c7825 */ /* 0x004fcc00078e000c */
[----:B------:R-:W5:Y:S01]  /*1a20*/  LDG.E.128 R12, desc[UR6][R12.64] ;  /* 0x000000060c0c7981 */ /* 0x000f62000c1e1d00 */
[----:B------:R-:W-:-:S04]  /*1a30*/  ISETP.NE.U32.AND P1, PT, R174, RZ, PT ;  /* 0x000000ffae00720c */ /* 0x000fc80003f25070 */
[----:B------:R-:W-:-:S13]  /*1a40*/  ISETP.NE.AND.EX P1, PT, R175, RZ, PT, P1 ;  /* 0x000000ffaf00720c */ /* 0x000fda0003f25310 */
[----:B------:R-:W-:Y:S05]  /*1a50*/  @!P1 BRA `(.L_x_14229) ;  /* 0x0000000000a09947 */ /* 0x000fea0003800000 */
[----:B------:R-:W2:Y:S02]  /*1a60*/  LDC.64 R16, c[0x0][0x3a0] ;  /* 0x0000e800ff107b82 */ /* 0x000ea40000000a00 */
[----:B--2---:R-:W-:-:S06]  /*1a70*/  IMAD.WIDE.U32 R16, R211, 0x10, R16 ;  /* 0x00000010d3107825 */ /* 0x004fcc00078e0010 */
[----:B------:R-:W2:Y:S01]  /*1a80*/  LDG.E.128 R16, desc[UR6][R16.64] ;  /* 0x0000000610107981 */ /* 0x000ea2000c1e1d00 */
[C---:B01---5:R-:W-:Y:S02]  /*1a90*/  PRMT R32, R12.reuse, 0x7632, R32 ;  /* 0x000076320c207816 */ /* 0x063fe40000000020 */
        /* <DEDUP_REMOVED lines=36> */
.L_x_14229:
[----:B------:R-:W-:-:S04]  /*1ce0*/  ISETP.NE.U32.AND P1, PT, R172, RZ, PT ;  /* 0x000000ffac00720c */ /* 0x000fc80003f25070 */
[----:B------:R-:W-:-:S13]  /*1cf0*/  ISETP.NE.AND.EX P1, PT, R173, RZ, PT, P1 ;  /* 0x000000ffad00720c */ /* 0x000fda0003f25310 */
[----:B------:R-:W-:Y:S05]  /*1d00*/  @P1 BRA `(.L_x_14231) ;  /* 0x0000000000541947 */ /* 0x000fea0003800000 */
[----:B-----5:R-:W-:Y:S02]  /*1d10*/  SHF.L.U32 R17, R12, 0x10, RZ ;  /* 0x000000100c117819 */ /* 0x020fe400000006ff */
[----:B01----:R-:W-:Y:S02]  /*1d20*/  SHF.L.U32 R165, R14, 0x10, RZ ;  /* 0x000000100ea57819 */ /* 0x003fe400000006ff */
        /* <DEDUP_REMOVED lines=19> */
.L_x_14231:
[----:B-----5:R-:W-:Y:S02]  /*1e60*/  SHF.L.U32 R17, R12, 0x10, RZ ;  /* 0x000000100c117819 */ /* 0x020fe400000006ff */
[C---:B01----:R-:W-:Y:S02]  /*1e70*/  PRMT R32, R14.reuse, 0x7632, R32 ;  /* 0x000076320e207816 */ /* 0x043fe40000000020 */
        /* <DEDUP_REMOVED lines=22> */
.L_x_14230:
[----:B------:R-:W0:Y:S02]  /*1fe0*/  @P0 LDC.64 R164, c[0x0][0x3a8] ;  /* 0x0000ea00ffa40b82 */ /* 0x000e240000000a00 */
[C---:B0-----:R-:W-:Y:S01]  /*1ff0*/  @P0 IMAD.WIDE.U32 R164, R211.reuse, 0x10, R164 ;  /* 0x00000010d3a40825 */ /* 0x041fe200078e00a4 */
[----:B------:R-:W-:-:S04]  /*2000*/  IADD3 R211, PT, PT, R211, 0x20, RZ ;  /* 0x00000020d3d37810 */ /* 0x000fc80007ffe0ff */
[----:B------:R2:W-:Y:S03]  /*2010*/  @P0 STG.E.128 desc[UR6][R164.64], R32 ;  /* 0x00000020a4000986 */ /* 0x0005e6000c101d06 */
.L_x_14228:
[----:B------:R-:W-:Y:S05]  /*2020*/  BSYNC.RECONVERGENT B0 ;  /* 0x0000000000007941 */ /* 0x000fea0003800200 */
.L_x_14227:
[----:B------:R-:W-:Y:S01]  /*2030*/  ISETP.GE.U32.AND P1, PT, R3, 0x80, PT ;  /* 0x000000800300780c */ /* 0x000fe20003f26070 */
[----:B------:R-:W-:Y:S01]  /*2040*/  BSSY.RECONVERGENT B0, `(.L_x_14232) ;  /* 0x0000066000007945 */ /* 0x000fe20003800200 */
[----:B------:R-:W-:-:S11]  /*2050*/  LOP3.LUT R0, R0, 0xfffffeff, RZ, 0xc0, !PT ;  /* 0xfffffeff00007812 */ /* 0x000fd600078ec0ff */
[----:B------:R-:W-:Y:S01]  /*2060*/  @P1 LOP3.LUT R0, R0, 0x100, RZ, 0xfc, !PT ;  /* 0x0000010000001812 */ /* 0x000fe200078efcff */
[----:B------:R-:W-:Y:S06]  /*2070*/  @!P1 BRA `(.L_x_14233) ;  /* 0x0000000400889947 */ /* 0x000fec0003800000 */
[----:B------:R-:W3:Y:S02]  /*2080*/  LDC.64 R28, c[0x0][0x390] ;  /* 0x0000e400ff1c7b82 */ /* 0x000ee40000000a00 */
[----:B---3--:R-:W-:-:S06]  /*2090*/  IMAD.WIDE.U32 R28, R211, 0x10, R28 ;  /* 0x00000010d31c7825 */ /* 0x008fcc00078e001c */
[----:B------:R-:W5:Y:S01]  /*20a0*/  LDG.E.128 R28, desc[UR6][R28.64] ;  /* 0x000000061c1c7981 */ /* 0x000f62000c1e1d00 */
[----:B------:R-:W-:-:S04]  /*20b0*/  ISETP.NE.U32.AND P1, PT, R174, RZ, PT ;  /* 0x000000ffae00720c */ /* 0x000fc80003f25070 */
[----:B------:R-:W-:-:S13]  /*20c0*/  ISETP.NE.AND.EX P1, PT, R175, RZ, PT, P1 ;  /* 0x000000ffaf00720c */ /* 0x000fda0003f25310 */
[----:B------:R-:W-:Y:S05]  /*20d0*/  @!P1 BRA `(.L_x_14234) ;  /* 0x0000000000a09947 */ /* 0x000fea0003800000 */
[----:B012---:R-:W0:Y:S02]  /*20e0*/  LDC.64 R32, c[0x0][0x3a0] ;  /* 0x0000e800ff207b82 */ /* 0x007e240000000a00 */
        /* <DEDUP_REMOVED lines=14> */
[----:B------:R-:W-:Y:S01]  /*21d0*/  FFMA.FTZ R29, R29, R210, R30 ;  /* 0x000000d21d1d7223 */ /* 0x000fe2000001001e */
[----:B------:R-:W-:-:S02]  /*21e0*/  PRMT R31, R32, 0x7632, R31 ;  /* 0x00007632201f7816 */ /* 0x000fc4000000001f */
[----:B------:R-:W-:Y:S01]  /*21f0*/  SHF.L.U32 R28, R32, 0x10, RZ ;  /* 0x00000010201c7819 */ /* 0x000fe200000006ff */
[-C--:B------:R-:W-:Y:S01]  /*2200*/  FFMA.FTZ R30, R169, R210.reuse, R34 ;  /* 0x000000d2a91e7223 */ /* 0x080fe20000010022 */
[----:B------:R-:W-:Y:S02]  /*2210*/  PRMT R32, R33, 0x7632, R32 ;  /* 0x0000763221207816 */ /* 0x000fe40000000020 */
[----:B------:R-:W-:Y:S01]  /*2220*/  PRMT R176, R35, 0x7632, R176 ;  /* 0x0000763223b07816 */ /* 0x000fe200000000b0 */
[----:B------:R-:W-:Y:S01]  /*2230*/  FFMA.FTZ R28, R165, R210, R28 ;  /* 0x000000d2a51c7223 */ /* 0x000fe2000001001c */
[----:B------:R-:W-:Y:S02]  /*2240*/  SHF.L.U32 R34, R168, 0x10, RZ ;  /* 0x00000010a8227819 */ /* 0x000fe400000006ff */
[----:B------:R-:W-:Y:S02]  /*2250*/  SHF.L.U32 R212, R35, 0x10, RZ ;  /* 0x0000001023d47819 */ /* 0x000fe400000006ff */
[----:B------:R-:W-:-:S02]  /*2260*/  SHF.L.U32 R168, R32, 0x10, RZ ;  /* 0x0000001020a87819 */ /* 0x000fc400000006ff */
[----:B------:R-:W-:Y:S02]  /*2270*/  SHF.L.U32 R169, R164, 0x10, RZ ;  /* 0x00000010a4a97819 */ /* 0x000fe400000006ff */
[----:B------:R-:W-:Y:S02]  /*2280*/  SHF.L.U32 R33, R166, 0x10, RZ ;  /* 0x00000010a6217819 */ /* 0x000fe400000006ff */
[----:B------:R-:W-:Y:S01]  /*2290*/  SHF.L.U32 R35, R171, 0x10, RZ ;  /* 0x00000010ab237819 */ /* 0x000fe200000006ff */
[-C--:B------:R-:W-:Y:S01]  /*22a0*/  FFMA.FTZ R171, R213, R210.reuse, R212 ;  /* 0x000000d2d5ab7223 */ /* 0x080fe200000100d4 */
        /* <DEDUP_REMOVED lines=11> */
.L_x_14234:
[----:B------:R-:W-:-:S04]  /*2360*/  ISETP.NE.U32.AND P1, PT, R172, RZ, PT ;  /* 0x000000ffac00720c */ /* 0x000fc80003f25070 */
[----:B------:R-:W-:-:S13]  /*2370*/  ISETP.NE.AND.EX P1, PT, R173, RZ, PT, P1 ;  /* 0x000000ffad00720c */ /* 0x000fda0003f25310 */
[----:B------:R-:W-:Y:S05]  /*2380*/  @P1 BRA `(.L_x_14236) ;  /* 0x0000000000541947 */ /* 0x000fea0003800000 */
[C---:B012--5:R-:W-:Y:S02]  /*2390*/  SHF.L.U32 R165, R28.reuse, 0x10, RZ ;  /* 0x000000101ca57819 */ /* 0x067fe400000006ff */
[----:B------:R-:W-:Y:S02]  /*23a0*/  PRMT R166, R29, 0x7632, R166 ;  /* 0x000076321da67816 */ /* 0x000fe400000000a6 */
[----:B------:R-:W-:Y:S01]  /*23b0*/  PRMT R164, R28, 0x7632, R164 ;  /* 0x000076321ca47816 */ /* 0x000fe200000000a4 */
[----:B------:R-:W-:Y:S01]  /*23c0*/  FMUL.FTZ R28, R165, R210 ;  /* 0x000000d2a51c7220 */ /* 0x000fe20000410000 */
[----:B------:R-:W-:Y:S02]  /*23d0*/  PRMT R167, R30, 0x7632, R167 ;  /* 0x000076321ea77816 */ /* 0x000fe400000000a7 */
[C---:B------:R-:W-:Y:S02]  /*23e0*/  PRMT R168, R31.reuse, 0x7632, R168 ;  /* 0x000076321fa87816 */ /* 0x040fe400000000a8 */
[----:B------:R-:W-:-:S02]  /*23f0*/  SHF.L.U32 R213, R31, 0x10, RZ ;  /* 0x000000101fd57819 */ /* 0x000fc400000006ff */
        /* <DEDUP_REMOVED lines=14> */
.L_x_14236:
[----:B012--5:R-:W-:Y:S02]  /*24e0*/  SHF.L.U32 R33, R28, 0x10, RZ ;  /* 0x000000101c217819 */ /* 0x027fe400000006ff */
        /* <DEDUP_REMOVED lines=23> */
.L_x_14235:
[----:B------:R-:W0:Y:S02]  /*2660*/  @P0 LDC.64 R164, c[0x0][0x3a8] ;  /* 0x0000ea00ffa40b82 */ /* 0x000e240000000a00 */
[C---:B0-----:R-:W-:Y:S01]  /*2670*/  @P0 IMAD.WIDE.U32 R164, R211.reuse, 0x10, R164 ;  /* 0x00000010d3a40825 */ /* 0x041fe200078e00a4 */
[----:B------:R-:W-:-:S04]  /*2680*/  IADD3 R211, PT, PT, R211, 0x20, RZ ;  /* 0x00000020d3d37810 */ /* 0x000fc80007ffe0ff */
[----:B------:R3:W-:Y:S03]  /*2690*/  @P0 STG.E.128 desc[UR6][R164.64], R32 ;  /* 0x00000020a4000986 */ /* 0x0007e6000c101d06 */
.L_x_14233:
[----:B------:R-:W-:Y:S05]  /*26a0*/  BSYNC.RECONVERGENT B0 ;  /* 0x0000000000007941 */ /* 0x000fea0003800200 */
.L_x_14232:
        /* <DEDUP_REMOVED lines=51> */
.L_x_14239:
        /* <DEDUP_REMOVED lines=24> */
.L_x_14241:
        /* <DEDUP_REMOVED lines=24> */
.L_x_14240:
[----:B------:R-:W0:Y:S02]  /*2ce0*/  @P0 LDC.64 R164, c[0x0][0x3a8] ;  /* 0x0000ea00ffa40b82 */ /* 0x000e240000000a00 */
[C---:B0-----:R-:W-:Y:S01]  /*2cf0*/  @P0 IMAD.WIDE.U32 R164, R211.reuse, 0x10, R164 ;  /* 0x00000010d3a40825 */ /* 0x041fe200078e00a4 */
[----:B------:R-:W-:-:S04]  /*2d00*/  IADD3 R211, PT, PT, R211, 0x20, RZ ;  /* 0x00000020d3d37810 */ /* 0x000fc80007ffe0ff */
[----:B------:R4:W-:Y:S03]  /*2d10*/  @P0 STG.E.128 desc[UR6][R164.64], R32 ;  /* 0x00000020a4000986 */ /* 0x0009e6000c101d06 */
.L_x_14238:
[----:B------:R-:W-:Y:S05]  /*2d20*/  BSYNC.RECONVERGENT B0 ;  /* 0x0000000000007941 */ /* 0x000fea0003800200 */
.L_x_14237:
        /* <DEDUP_REMOVED lines=51> */
.L_x_14244:
        /* <DEDUP_REMOVED lines=24> */
.L_x_14246:
        /* <DEDUP_REMOVED lines=24> */
.L_x_14245:
[----:B------:R-:W0:Y:S02]  /*3360*/  @P0 LDC.64 R164, c[0x0][0x3a8] ;  /* 0x0000ea00ffa40b82 */ /* 0x000e240000000a00 */
[C---:B0-----:R-:W-:Y:S01]  /*3370*/  @P0 IMAD.WIDE.U32 R164, R211.reuse, 0x10, R164 ;  /* 0x00000010d3a40825 */ /* 0x041fe200078e00a4 */
[----:B------:R-:W-:-:S04]  /*3380*/  IADD3 R211, PT, PT, R211, 0x20, RZ ;  /* 0x00000020d3d37810 */ /* 0x000fc80007ffe0ff */
[----:B------:R0:W-:Y:S03]  /*3390*/  @P0 STG.E.128 desc[UR6][R164.64], R32 ;  /* 0x00000020a4000986 */ /* 0x0001e6000c101d06 */
.L_x_14243:
[----:B------:R-:W-:Y:S05]  /*33a0*/  BSYNC.RECONVERGENT B0 ;  /* 0x0000000000007941 */ /* 0x000fea0003800200 */
.L_x_14242:
        /* <DEDUP_REMOVED lines=51> */
.L_x_14249:
        /* <DEDUP_REMOVED lines=24> */
.L_x_14251:
        /* <DEDUP_REMOVED lines=24> */
.L_x_14250:
[----:B------:R-:W0:Y:S02]  /*39e0*/  @P0 LDC.64 R164, c[0x0][0x3a8] ;  /* 0x0000ea00ffa40b82 */ /* 0x000e240000000a00 */
[C---:B0-----:R-:W-:Y:S01]  /*39f0*/  @P0 IMAD.WIDE.U32 R164, R211.reuse, 0x10, R164 ;  /* 0x00000010d3a40825 */ /* 0x041fe200078e00a4 */
[----:B------:R-:W-:-:S04]  /*3a00*/  IADD3 R211, PT, PT, R211, 0x20, RZ ;  /* 0x00000020d3d37810 */ /* 0x000fc80007ffe0ff */
[----:B------:R0:W-:Y:S03]  /*3a10*/  @P0 STG.E.128 desc[UR6][R164.64], R32 ;  /* 0x00000020a4000986 */ /* 0x0001e6000c101d06 */
.L_x_14248:
[----:B------:R-:W-:Y:S05]  /*3a20*/  BSYNC.RECONVERGENT B0 ;  /* 0x0000000000007941 */ /* 0x000fea0003800200 */
.L_x_14247:
        /* <DEDUP_REMOVED lines=24> */
[----:B------:R-:W-:Y:S02]  /*3bb0*/  SHF.L.U32 R173, R173, 0x10, RZ ;  /* 0x00000010adad7819 */ /* 0x000fe400000006ff */
[----:B--2---:R-:W-:-:S02]  /*3bc0*/  PRMT R202, R35, 0x7632, R202 ;  /* 0x0000763223ca7816 */ /* 0x004fc400000000ca */
[----:B------:R-:W-:Y:S02]  /*3bd0*/  SHF.L.U32 R204, R35, 0x10, RZ ;  /* 0x0000001023cc7819 */ /* 0x000fe400000006ff */
[----:B------:R-:W-:Y:S02]  /*3be0*/  PRMT R35, R32, 0x7632, R35 ;  /* 0x0000763220237816 */ /* 0x000fe40000000023 */
        /* <DEDUP_REMOVED lines=13> */
[----:B------:R-:W-:Y:S02]  /*3cc0*/  SHF.L.U32 R166, R166, 0x10, RZ ;  /* 0x00000010a6a67819 */ /* 0x000fe400000006ff */
[----:B------:R-:W-:Y:S01]  /*3cd0*/  SHF.L.U32 R202, R35, 0x10, RZ ;  /* 0x0000001023ca7819 */ /* 0x000fe200000006ff */
[-C--:B------:R-:W-:Y:S01]  /*3ce0*/  FFMA.FTZ R206, R173, R210.reuse, R174 ;  /* 0x000000d2adce7223 */ /* 0x080fe200000100ae */
[----:B------:R-:W-:Y:S01]  /*3cf0*/  F2FP.BF16.F32.PACK_AB R35, R208, R207 ;  /* 0x000000cfd023723e */ /* 0x000fe200000010ff */
[----:B------:R-:W-:-:S02]  /*3d00*/  FFMA.FTZ R204, R33, R210, R166 ;  /* 0x000000d221cc7223 */ /* 0x000fc400000100a6 */
[----:B------:R-:W-:Y:S01]  /*3d10*/  FFMA.FTZ R202, R167, R210, R202 ;  /* 0x000000d2a7ca7223 */ /* 0x000fe200000100ca */
[----:B------:R-:W-:Y:S02]  /*3d20*/  F2FP.BF16.F32.PACK_AB R34, R206, R205 ;  /* 0x000000cdce22723e */ /* 0x000fe400000010ff */
[----:B------:R-:W-:Y:S02]  /*3d30*/  F2FP.BF16.F32.PACK_AB R33, R204, R203 ;  /* 0x000000cbcc21723e */ /* 0x000fe400000010ff */
[----:B------:R-:W-:Y:S01]  /*3d40*/  F2FP.BF16.F32.PACK_AB R32, R202, R201 ;  /* 0x000000c9ca20723e */ /* 0x000fe200000010ff */
[----:B------:R-:W-:Y:S06]  /*3d50*/  BRA `(.L_x_14255) ;  /* 0x0000000000c07947 */ /* 0x000fec0003800000 */
.L_x_14254:
        /* <DEDUP_REMOVED lines=24> */
.L_x_14256:
[C---:B-----5:R-:W-:Y:S02]  /*3ee0*/  PRMT R33, R167.reuse, 0x7632, R33 ;  /* 0x00007632a7217816 */ /* 0x060fe40000000021 */
        /* <DEDUP_REMOVED lines=19> */
[----:B------:R-:W-:Y:S02]  /*4020*/  F2FP.BF16.F32.PACK_AB R35, R208, R207 ;  /* 0x000000cfd023723e */ /* 0x000fe400000010ff */
[----:B------:R-:W-:Y:S02]  /*4030*/  F2FP.BF16.F32.PACK_AB R34, R206, R205 ;  /* 0x000000cdce22723e */ /* 0x000fe400000010ff */
[----:B------:R-:W-:Y:S02]  /*4040*/  F2FP.BF16.F32.PACK_AB R33, R204, R203 ;  /* 0x000000cbcc21723e */ /* 0x000fe400000010ff */
[----:B------:R-:W-:-:S07]  /*4050*/  F2FP.BF16.F32.PACK_AB R32, R202, R201 ;  /* 0x000000c9ca20723e */ /* 0x000fce00000010ff */
.L_x_14255:
[----:B------:R-:W0:Y:S02]  /*4060*/  @P0 LDC.64 R164, c[0x0][0x3a8] ;  /* 0x0000ea00ffa40b82 */ /* 0x000e240000000a00 */
[----:B0-----:R-:W-:-:S05]  /*4070*/  @P0 IMAD.WIDE.U32 R164, R211, 0x10, R164 ;  /* 0x00000010d3a40825 */ /* 0x001fca00078e00a4 */
[----:B------:R0:W-:Y:S02]  /*4080*/  @P0 STG.E.128 desc[UR6][R164.64], R32 ;  /* 0x00000020a4000986 */ /* 0x0001e4000c101d06 */
.L_x_14253:
[----:B------:R-:W-:Y:S05]  /*4090*/  BSYNC.RECONVERGENT B0 ;  /* 0x0000000000007941 */ /* 0x000fea0003800200 */
.L_x_14252:
[----:B01234-:R-:W-:Y:S01]  /*40a0*/  FADD.FTZ R164, RZ, R20 ;  /* 0x00000014ffa47221 */ /* 0x01ffe20000010000 */
[C---:B------:R-:W-:Y:S01]  /*40b0*/  ISETP.GT.U32.AND P3, PT, R3.reuse, 0x3f, PT ;  /* 0x0000003f0300780c */ /* 0x040fe20003f64070 */
[----:B------:R-:W-:Y:S01]  /*40c0*/  UMOV UR9, 0xffffffff ;  /* 0xffffffff00097882 */ /* 0x000fe20000000000 */
[----:B------:R-:W-:Y:S01]  /*40d0*/  ISETP.GT.U32.AND P2, PT, R3, 0x5f, PT ;  /* 0x0000005f0300780c */ /* 0x000fe20003f44070 */
        /* <DEDUP_REMOVED lines=232> */
.L_x_14286:
        /* <DEDUP_REMOVED lines=17> */
[----:B-1----:R-:W0:Y:S01]  /*5070*/  LDC.64 R172, c[0x0][0x428] ;  /* 0x00010a00ffac7b82 */ /* 0x002e220000000a00 */
        /* <DEDUP_REMOVED lines=16> */
[----:B-----5:R-:W-:Y:S01]  /*5180*/  FFMA.FTZ R164, R165, R160, R152 ;  /* 0x000000a0a5a47223 */ /* 0x020fe20000010098 */
[----:B------:R-:W-:Y:S01]  /*5190*/  FFMA.FTZ R165, R166, R161, R153 ;  /* 0x000000a1a6a57223 */ /* 0x000fe20000010099 */
[----:B------:R-:W-:Y:S01]  /*51a0*/  FFMA.FTZ R166, R213, R156, R148 ;  /* 0x0000009cd5a67223 */ /* 0x000fe20000010094 */
[----:B------:R-:W-:Y:S01]  /*51b0*/  FFMA.FTZ R167, R212, R157, R149 ;  /* 0x0000009dd4a77223 */ /* 0x000fe20000010095 */
[----:B------:R-:W-:Y:S01]  /*51c0*/  FFMA.FTZ R209, R209, R162, R154 ;  /* 0x000000a2d1d17223 */ /* 0x000fe2000001009a */
[----:B------:R-:W-:Y:S01]  /*51d0*/  FFMA.FTZ R210, R210, R163, R155 ;  /* 0x000000a3d2d27223 */ /* 0x000fe2000001009b */
[----:B------:R-:W-:Y:S01]  /*51e0*/  FFMA.FTZ R217, R217, R158, R150 ;  /* 0x0000009ed9d97223 */ /* 0x000fe20000010096 */
[----:B------:R-:W-:Y:S01]  /*51f0*/  FFMA.FTZ R214, R214, R159, R151 ;  /* 0x0000009fd6d67223 */ /* 0x000fe20000010097 */
[----:B------:R-:W-:Y:S01]  /*5200*/  F2FP.BF16.F32.PACK_AB R164, R165, R164 ;  /* 0x000000a4a5a4723e */ /* 0x000fe200000010ff */
[----:B0-----:R-:W-:Y:S01]  /*5210*/  IMAD.WIDE.U32 R172, R170, 0x10, R172 ;  /* 0x00000010aaac7825 */ /* 0x001fe200078e00ac */
[----:B------:R-:W-:-:S02]  /*5220*/  F2FP.BF16.F32.PACK_AB R166, R167, R166 ;  /* 0x000000a6a7a6723e */ /* 0x000fc400000010ff */
[----:B------:R-:W-:Y:S02]  /*5230*/  F2FP.BF16.F32.PACK_AB R165, R210, R209 ;  /* 0x000000d1d2a5723e */ /* 0x000fe400000010ff */
[----:B------:R-:W-:Y:S02]  /*5240*/  F2FP.BF16.F32.PACK_AB R167, R214, R217 ;  /* 0x000000d9d6a7723e */ /* 0x000fe400000010ff */
[----:B------:R-:W-:-:S03]  /*5250*/  IADD3 R170, PT, PT, R170, 0x20, RZ ;  /* 0x00000020aaaa7810 */ /* 0x000fc60007ffe0ff */
[----:B------:R0:W-:Y:S04]  /*5260*/  STG.E.128 desc[UR6][R172.64], R164 ;  /* 0x000000a4ac007986 */ /* 0x0001e8000c101d06 */
.L_x_14259:
[----:B------:R-:W-:Y:S05]  /*5270*/  BSYNC.RECONVERGENT B0 ;  /* 0x0000000000007941 */ /* 0x000fea0003800200 */
.L_x_14258:
[----:B------:R-:W-:Y:S01]  /*5280*/  ISETP.GE.U32.AND P0, PT, R3, 0x40, PT ;  /* 0x000000400300780c */ /* 0x000fe20003f06070 */
[----:B------:R-:W-:-:S12]  /*5290*/  BSSY.RECONVERGENT B0, `(.L_x_14260) ;  /* 0x0000022000007945 */ /* 0x000fd80003800200 */
[----:B------:R-:W-:Y:S05]  /*52a0*/  @!P0 BRA `(.L_x_14261) ;  /* 0x0000000000808947 */ /* 0x000fea0003800000 */
[----:B01----:R-:W0:Y:S01]  /*52b0*/  LDC.64 R172, c[0x0][0x428] ;  /* 0x00010a00ffac7b82 */ /* 0x003e220000000a00 */
        /* <DEDUP_REMOVED lines=31> */
.L_x_14261:
[----:B------:R-:W-:Y:S05]  /*54b0*/  BSYNC.RECONVERGENT B0 ;  /* 0x0000000000007941 */ /* 0x000fea0003800200 */
.L_x_14260:
[----:B------:R-:W-:Y:S01]  /*54c0*/  ISETP.GE.U32.AND P0, PT, R3, 0x60, PT ;  /* 0x000000600300780c */ /* 0x000fe20003f06070 */
[----:B------:R-:W-:-:S12]  /*54d0*/  BSSY.RECONVERGENT B0, `(.L_x_14262) ;  /* 0x0000022000007945 */ /* 0x000fd80003800200 */
[----:B------:R-:W-:Y:S05]  /*54e0*/  @!P0 BRA `(.L_x_14263) ;  /* 0x0000000000808947 */ /* 0x000fea0003800000 */
[----:B012---:R-:W0:Y:S01]  /*54f0*/  LDC.64 R172, c[0x0][0x428] ;  /* 0x00010a00ffac7b82 */ /* 0x007e220000000a00 */
        /* <DEDUP_REMOVED lines=31> */
.L_x_14263:
[----:B------:R-:W-:Y:S05]  /*56f0*/  BSYNC.RECONVERGENT B0 ;  /* 0x0000000000007941 */ /* 0x000fea0003800200 */
.L_x_14262:
[----:B------:R-:W-:Y:S01]  /*5700*/  ISETP.GE.U32.AND P0, PT, R3, 0x80, PT ;  /* 0x000000800300780c */ /* 0x000fe20003f06070 */
[----:B------:R-:W-:-:S12]  /*5710*/  BSSY.RECONVERGENT B0, `(.L_x_14264) ;  /* 0x0000022000007945 */ /* 0x000fd80003800200 */
[----:B------:R-:W-:Y:S05]  /*5720*/  @!P0 BRA `(.L_x_14265) ;  /* 0x0000000000808947 */ /* 0x000fea0003800000 */
[----:B0123--:R-:W0:Y:S01]  /*5730*/  LDC.64 R172, c[0x0][0x428] ;  /* 0x00010a00ffac7b82 */ /* 0x00fe220000000a00 */
        /* <DEDUP_REMOVED lines=31> */
.L_x_14265:
[----:B------:R-:W-:Y:S05]  /*5930*/  BSYNC.RECONVERGENT B0 ;  /* 0x0000000000007941 */ /* 0x000fea0003800200 */
.L_x_14264:
        /* <DEDUP_REMOVED lines=35> */
.L_x_14267:
[----:B------:R-:W-:Y:S05]  /*5b70*/  BSYNC.RECONVERGENT B0 ;  /* 0x0000000000007941 */ /* 0x000fea0003800200 */
.L_x_14266:
        /* <DEDUP_REMOVED lines=35> */
.L_x_14269:
[----:B------:R-:W-:Y:S05]  /*5db0*/  BSYNC.RECONVERGENT B0 ;  /* 0x0000000000007941 */ /* 0x000fea0003800200 */
.L_x_14268:
        /* <DEDUP_REMOVED lines=35> */
.L_x_14271:
[----:B------:R-:W-:Y:S05]  /*5ff0*/  BSYNC.RECONVERGENT B0 ;  /* 0x0000000000007941 */ /* 0x000fea0003800200 */
.L_x_14270:
        /* <DEDUP_REMOVED lines=32> */
[----:B------:R-:W-:-:S05]  /*6200*/  F2FP.BF16.F32.PACK_AB R164, R175, R174 ;  /* 0x000000aeafa4723e */ /* 0x000fca00000010ff */
[----:B------:R0:W-:Y:S02]  /*6210*/  STG.E.128 desc[UR6][R172.64], R164 ;  /* 0x000000a4ac007986 */ /* 0x0001e4000c101d06 */
.L_x_14273:
[----:B------:R-:W-:Y:S05]  /*6220*/  BSYNC.RECONVERGENT B0 ;  /* 0x0000000000007941 */ /* 0x000fea0003800200 */
.L_x_14272:
[----:B01234-:R-:W0:Y:S02]  /*6230*/  LDC.64 R164, c[0x0][0x380] ;  /* 0x0000e000ffa47b82 */ /* 0x01fe240000000a00 */
[----:B0-----:R-:W-:-:S04]  /*6240*/  LEA R2, R164, R2, 0x2 ;  /* 0x00000002a4027211 */ /* 0x001fc800078e10ff */
[----:B------:R-:W-:-:S13]  /*6250*/  ISETP.GE.AND P0, PT, R2, R165, PT ;  /* 0x000000a50200720c */ /* 0x000fda0003f06270 */
[----:B------:R-:W-:Y:S05]  /*6260*/  @!P0 BRA `(.L_x_14274) ;  /* 0xffffffa800588947 */ /* 0x000fea000383ffff */
[----:B------:R-:W-:Y:S05]  /*6270*/  EXIT ;  /* 0x000000000000794d */ /* 0x000fea0003800000 */
.L_x_14257:
        /* <DEDUP_REMOVED lines=8> */
.L_x_14276:
[----:B------:R-:W-:Y:S05]  /*6300*/  BSYNC B0 ;  /* 0x0000000000007941 */ /* 0x000fea0003800000 */
.L_x_14275:
        /* <DEDUP_REMOVED lines=9> */
.L_x_14277:
[----:B------:R-:W-:Y:S01]  /*63a0*/  HFMA2 R212, -RZ, RZ, 0, 2.384185791015625e-07 ;  /* 0x00000004ffd47431 */ /* 0x000fe200000001ff */
[----:B------:R-:W-:-:S05]  /*63b0*/  MOV R166, R211 ;  /* 0x000000d300a67202 */ /* 0x000fca0000000f00 */
[----:B------:R-:W-:-:S05]  /*63c0*/  FADD.FTZ R166, R165, R166 ;  /* 0x000000a6a5a67221 */ /* 0x000fca0000010000 */
[----:B------:R-:W-:-:S07]  /*63d0*/  MOV R210, R166 ;  /* 0x000000a600d27202 */ /* 0x000fce0000000f00 */
[----:B------:R-:W-:Y:S05]  /*63e0*/  WARPSYNC.COLLECTIVE R175, `(.L_x_14278) ;  /* 0x00000000af087348 */ /* 0x000fea0003c00000 */
[----:B------:R0:W1:Y:S02]  /*63f0*/  SHFL.BFLY P6, R211, R210, R212, R213 ;  /* 0x0c0000d4d2d37389 */ /* 0x00006400000c00d5 */
[----:B01----:R-:W-:Y:S05]  /*6400*/  ENDCOLLECTIVE ;  /* 0x000000000000791b */ /* 0x003fea0003800000 */
.L_x_14278:
[----:B------:R-:W-:Y:S01]  /*6410*/  HFMA2 R212, -RZ, RZ, 0, 4.76837158203125e-07 ;  /* 0x00000008ffd47431 */ /* 0x000fe200000001ff */
[----:B------:R-:W-:-:S05]  /*6420*/  MOV R167, R211 ;  /* 0x000000d300a77202 */ /* 0x000fca0000000f00 */
[----:B------:R-:W-:-:S05]  /*6430*/  FADD.FTZ R167, R166, R167 ;  /* 0x000000a7a6a77221 */ /* 0x000fca0000010000 */
[----:B------:R-:W-:-:S07]  /*6440*/  MOV R210, R167 ;  /* 0x000000a700d27202 */ /* 0x000fce0000000f00 */
[----:B------:R-:W-:Y:S05]  /*6450*/  WARPSYNC.COLLECTIVE R175, `(.L_x_14279) ;  /* 0x00000000af087348 */ /* 0x000fea0003c00000 */
[----:B------:R0:W1:Y:S02]  /*6460*/  SHFL.BFLY P6, R211, R210, R212, R213 ;  /* 0x0c0000d4d2d37389 */ /* 0x00006400000c00d5 */
[----:B01----:R-:W-:Y:S05]  /*6470*/  ENDCOLLECTIVE ;  /* 0x000000000000791b */ /* 0x003fea0003800000 */
.L_x_14279:
        /* <DEDUP_REMOVED lines=8> */
.L_x_14280:
        /* <DEDUP_REMOVED lines=140> */
.L_x_14281:
[----:B------:R-:W-:Y:S01]  /*6dc0*/  HFMA2 R212, -RZ, RZ, 0, 1.1920928955078125e-07 ;  /* 0x00000002ffd47431 */ /* 0x000fe200000001ff */
[----:B------:R-:W-:-:S05]  /*6dd0*/  MOV R165, R211 ;  /* 0x000000d300a57202 */ /* 0x000fca0000000f00 */
[----:B------:R-:W-:-:S05]  /*6de0*/  FADD.FTZ R165, R164, R165 ;  /* 0x000000a5a4a57221 */ /* 0x000fca0000010000 */
[----:B------:R-:W-:-:S07]  /*6df0*/  MOV R210, R165 ;  /* 0x000000a500d27202 */ /* 0x000fce0000000f00 */
[----:B------:R-:W-:Y:S05]  /*6e00*/  WARPSYNC.COLLECTIVE R175, `(.L_x_14282) ;  /* 0x00000000af087348 */ /* 0x000fea0003c00000 */
[----:B------:R0:W1:Y:S02]  /*6e10*/  SHFL.BFLY P6, R211, R210, R212, R213 ;  /* 0x0c0000d4d2d37389 */ /* 0x00006400000c00d5 */
[----:B01----:R-:W-:Y:S05]  /*6e20*/  ENDCOLLECTIVE ;  /* 0x000000000000791b */ /* 0x003fea0003800000 */
.L_x_14282:
[----:B------:R-:W-:Y:S01]  /*6e30*/  HFMA2 R212, -RZ, RZ, 0, 2.384185791015625e-07 ;  /* 0x00000004ffd47431 */ /* 0x000fe200000001ff */
[----:B------:R-:W-:-:S05]  /*6e40*/  MOV R166, R211 ;  /* 0x000000d300a67202 */ /* 0x000fca0000000f00 */
[----:B------:R-:W-:-:S05]  /*6e50*/  FADD.FTZ R166, R165, R166 ;  /* 0x000000a6a5a67221 */ /* 0x000fca0000010000 */
[----:B------:R-:W-:-:S07]  /*6e60*/  MOV R210, R166 ;  /* 0x000000a600d27202 */ /* 0x000fce0000000f00 */
[----:B------:R-:W-:Y:S05]  /*6e70*/  WARPSYNC.COLLECTIVE R175, `(.L_x_14283) ;  /* 0x00000000af087348 */ /* 0x000fea0003c00000 */
[----:B------:R0:W1:Y:S02]  /*6e80*/  SHFL.BFLY P6, R211, R210, R212, R213 ;  /* 0x0c0000d4d2d37389 */ /* 0x00006400000c00d5 */
[----:B01----:R-:W-:Y:S05]  /*6e90*/  ENDCOLLECTIVE ;  /* 0x000000000000791b */ /* 0x003fea0003800000 */
.L_x_14283:
[----:B------:R-:W-:Y:S01]  /*6ea0*/  HFMA2 R212, -RZ, RZ, 0, 4.76837158203125e-07 ;  /* 0x00000008ffd47431 */ /* 0x000fe200000001ff */
[----:B------:R-:W-:-:S05]  /*6eb0*/  MOV R167, R211 ;  /* 0x000000d300a77202 */ /* 0x000fca0000000f00 */
[----:B------:R-:W-:-:S05]  /*6ec0*/  FADD.FTZ R167, R166, R167 ;  /* 0x000000a7a6a77221 */ /* 0x000fca0000010000 */
[----:B------:R-:W-:-:S07]  /*6ed0*/  MOV R210, R167 ;  /* 0x000000a700d27202 */ /* 0x000fce0000000f00 */
[----:B------:R-:W-:Y:S05]  /*6ee0*/  WARPSYNC.COLLECTIVE R175, `(.L_x_14284) ;  /* 0x00000000af087348 */ /* 0x000fea0003c00000 */
[----:B------:R0:W1:Y:S02]  /*6ef0*/  SHFL.BFLY P6, R211, R210, R212, R213 ;  /* 0x0c0000d4d2d37389 */ /* 0x00006400000c00d5 */
[----:B01----:R-:W-:Y:S05]  /*6f00*/  ENDCOLLECTIVE ;  /* 0x000000000000791b */ /* 0x003fea0003800000 */
.L_x_14284:
[----:B------:R-:W-:Y:S01]  /*6f10*/  HFMA2 R212, -RZ, RZ, 0, 9.5367431640625e-07 ;  /* 0x00000010ffd47431 */ /* 0x000fe200000001ff */
[----:B------:R-:W-:-:S05]  /*6f20*/  MOV R174, R211 ;  /* 0x000000d300ae7202 */ /* 0x000fca0000000f00 */
[----:B------:R-:W-:-:S05]  /*6f30*/  FADD.FTZ R174, R167, R174 ;  /* 0x000000aea7ae7221 */ /* 0x000fca0000010000 */
[----:B------:R-:W-:-:S07]  /*6f40*/  MOV R210, R174 ;  /* 0x000000ae00d27202 */ /* 0x000fce0000000f00 */
[----:B------:R-:W-:Y:S05]  /*6f50*/  WARPSYNC.COLLECTIVE R175, `(.L_x_14285) ;  /* 0x00000000af087348 */ /* 0x000fea0003c00000 */
[----:B------:R0:W1:Y:S02]  /*6f60*/  SHFL.BFLY P6, R211, R210, R212, R213 ;  /* 0x0c0000d4d2d37389 */ /* 0x00006400000c00d5 */
[----:B01----:R-:W-:Y:S05]  /*6f70*/  ENDCOLLECTIVE ;  /* 0x000000000000791b */ /* 0x003fea0003800000 */
.L_x_14285:
[----:B------:R-:W-:Y:S05]  /*6f80*/  BRA `(.L_x_14286) ;  /* 0xffffffdc00f47947 */ /* 0x000fea000383ffff */
.L_x_14287:
        /* <DEDUP_REMOVED lines=15> */
.L_x_71452:


//--------------------- .text._ZN10layer_norm13ln_fwd_kernelINS_13Kernel_traitsIf13__nv_bfloat16S2_S2_fjLj2048ELj1ELj4ELj1ELj16ENS_18Kernel_traits_baseILj2048EfS2_S2_S2_fjLj128EEEEELb0ELb0ELb0ELb1EEEvNS_9FwdParamsE --------------------------
	.section	.text._ZN10layer_norm13ln_fwd_kernelINS_13Kernel_traitsIf13__nv_bfloat16S2_S2_fjLj2048ELj1ELj4ELj1ELj16ENS_18Kernel_traits_baseILj2048EfS2_S2_S2_fjLj128EEEEELb0ELb0ELb0ELb1EEEvNS_9FwdParamsE,"ax",@progbits
	.align	128
        .global         _ZN10layer_norm13ln_fwd_kernelINS_13Kernel_traitsIf13__nv_bfloat16S2_S2_fjLj2048ELj1ELj4ELj1ELj16ENS_18Kernel_traits_baseILj2048EfS2_S2_S2_fjLj128EEEEELb0ELb0ELb0ELb1EEEvNS_9FwdParamsE
        .type           _ZN10layer_norm13ln_fwd_kernelINS_13Kernel_traitsIf13__nv_bfloat16S2_S2_fjLj2048ELj1ELj4ELj1ELj16ENS_18Kernel_traits_baseILj2048EfS2_S2_S2_fjLj128EEEEELb0ELb0ELb0ELb1EEEvNS_9FwdParamsE,@function
        .size           _ZN10layer_norm13ln_fwd_kernelINS_13Kernel_traitsIf13__nv_bfloat16S2_S2_fjLj2048ELj1ELj4ELj1ELj16ENS_18Kernel_traits_baseILj2048EfS2_S2_S2_fjLj128EEEEELb0ELb0ELb0ELb1EEEvNS_9FwdParamsE,(.L_x_71453 - _ZN10layer_norm13ln_fwd_kernelINS_13Kernel_traitsIf13__nv_bfloat16S2_S2_fjLj2048ELj1ELj4ELj1ELj16ENS_18Kernel_traits_baseILj2048EfS2_S2_S2_fjLj128EEEEELb0ELb0ELb0ELb1EEEvNS_9FwdParamsE)
        .other          _ZN10layer_norm13ln_fwd_kernelINS_13Kernel_traitsIf13__nv_bfloat16S2_S2_fjLj2048ELj1ELj4ELj1ELj16ENS_18Kernel_traits_baseILj2048EfS2_S2_S2_fjLj128EEEEELb0ELb0ELb0ELb1EEEvNS_9FwdParamsE,@"STO_CUDA_ENTRY STV_DEFAULT"
_ZN10layer_norm13ln_fwd_kernelINS_13Kernel_traitsIf13__nv_bfloat16S2_S2_fjLj2048ELj1ELj4ELj1ELj16ENS_18Kernel_traits_baseILj2048EfS2_S2_S2_fjLj128EEEEELb0ELb0ELb0ELb1EEEvNS_9FwdParamsE:
.text._ZN10layer_norm13ln_fwd_kernelINS_13Kernel_traitsIf13__nv_bfloat16S2_S2_fjLj2048ELj1ELj4ELj1ELj16ENS_18Kernel_traits_baseILj2048EfS2_S2_S2_fjLj128EEEEELb0ELb0ELb0ELb1EEEvNS_9FwdParamsE:
        /* <DEDUP_REMOVED lines=53> */
.L_x_14288:
        /* <DEDUP_REMOVED lines=49> */
[----:B0-----:R-:W-:-:S07]  /*0660*/  CS2R R64, SRZ ;  /* 0x0000000000407805 */ /* 0x001fce000001ff00 */
.L_x_14289:
        /* <DEDUP_REMOVED lines=10> */
.L_x_14315:
[----:B------:R-:W2:Y:S01]  /*0710*/  S2R R192, SR_TID.X ;  /* 0x0000000000c07919 */ /* 0x000ea20000002100 */
[----:B-1----:R-:W3:Y:S01]  /*0720*/  @P1 LDC.64 R140, c[0x0][0x3e0] ;  /* 0x0000f800ff8c1b82 */ /* 0x002ee20000000a00 */
[----:B-1----:R-:W-:-:S05]  /*0730*/  IMAD R0, R164, UR4, RZ ;  /* 0x00000004a4007c24 */ /* 0x002fca000f8e02ff */
[----:B------:R-:W-:Y:S02]  /*0740*/  SHF.R.S32.HI R137, RZ, 0x1f, R0 ;  /* 0x0000001fff897819 */ /* 0x000fe40000011400 */
[----:B0-----:R-:W0:Y:S02]  /*0750*/  LDC.64 R2, c[0x0][0x390] ;  /* 0x0000e400ff027b82 */ /* 0x001e240000000a00 */
[----:B------:R-:W-:Y:S01]  /*0760*/  LEA.HI R137, R137, R0, RZ, 0x3 ;  /* 0x0000000089897211 */ /* 0x000fe200078f18ff */
[----:B---3--:R-:W-:-:S06]  /*0770*/  @P1 IMAD.WIDE R140, R164, 0x2, R140 ;  /* 0x00000002a48c1825 */ /* 0x008fcc00078e028c */
[----:B------:R-:W3:Y:S01]  /*0780*/  @P1 LDG.E.U16 R140, desc[UR6][R140.64] ;  /* 0x000000068c8c1981 */ /* 0x000ee2000c1e1500 */
[----:B--2---:R-:W-:-:S04]  /*0790*/  LOP3.LUT R0, R192, 0x1f, RZ, 0xc0, !PT ;  /* 0x0000001fc0007812 */ /* 0x004fc800078ec0ff */
[----:B------:R-:W-:-:S05]  /*07a0*/  LEA.HI.SX32 R171, R137, R0, 0x1d ;  /* 0x0000000089ab7211 */ /* 0x000fca00078feaff */
[----:B0-----:R-:W-:-:S06]  /*07b0*/  IMAD.WIDE.U32 R136, R171, 0x10, R2 ;  /* 0x00000010ab887825 */ /* 0x001fcc00078e0002 */
[----:B-----5:R-:W5:Y:S01]  /*07c0*/  LDG.E.128 R136, desc[UR6][R136.64] ;  /* 0x0000000688887981 */ /* 0x020f62000c1e1d00 */
        /* <DEDUP_REMOVED lines=21> */
[C---:B------:R-:W-:Y:S01]  /*0920*/  PRMT R139, R134.reuse, 0x7632, R139 ;  /* 0x00007632868b7816 */ /* 0x040fe2000000008b */
[-C--:B------:R-:W-:Y:S01]  /*0930*/  FFMA.FTZ R169, R169, R0.reuse, R138 ;  /* 0x00000000a9a97223 */ /* 0x080fe2000001008a */
[----:B------:R-:W-:Y:S02]  /*0940*/  PRMT R145, R135, 0x7632, R145 ;  /* 0x0000763287917816 */ /* 0x000fe40000000091 */
        /* <DEDUP_REMOVED lines=21> */
.L_x_14290:
[----:B------:R-:W-:Y:S05]  /*0aa0*/  @!P1 BRA `(.L_x_14292) ;  /* 0x0000000000649947 */ /* 0x000fea0003800000 */
        /* <DEDUP_REMOVED lines=23> */
[----:B------:R-:W-:Y:S01]  /*0c20*/  F2FP.BF16.F32.PACK_AB R133, R158, R167 ;  /* 0x000000a79e85723e */ /* 0x000fe200000010ff */
[----:B------:R-:W-:Y:S06]  /*0c30*/  BRA `(.L_x_14291) ;  /* 0x0000000000507947 */ /* 0x000fec0003800000 */
.L_x_14292:
        /* <DEDUP_REMOVED lines=20> */
.L_x_14291:
        /* <DEDUP_REMOVED lines=24> */
[C---:B------:R-:W-:Y:S01]  /*0f00*/  PRMT R139, R134.reuse, 0x7632, R139 ;  /* 0x00007632868b7816 */ /* 0x040fe2000000008b */
        /* <DEDUP_REMOVED lines=22> */
.L_x_14293:
[----:B----4-:R-:W-:-:S04]  /*1070*/  UISETP.NE.U32.AND UP1, UPT, UR10, URZ, UPT ;  /* 0x000000ff0a00728c */ /* 0x010fc8000bf25070 */
        /* <DEDUP_REMOVED lines=23> */
.L_x_14295:
        /* <DEDUP_REMOVED lines=24> */
.L_x_14294:
        /* <DEDUP_REMOVED lines=47> */
.L_x_14296:
        /* <DEDUP_REMOVED lines=24> */
.L_x_14298:
        /* <DEDUP_REMOVED lines=17> */
[----:B------:R-:W-:Y:S01]  /*18f0*/  FMUL.FTZ R140, R133, R0 ;  /* 0x00000000858c7220 */ /* 0x000fe20000410000 */
[----:B------:R-:W-:Y:S01]  /*1900*/  F2FP.BF16.F32.PACK_AB R134, R143, R146 ;  /* 0x000000928f86723e */ /* 0x000fe200000010ff */
[----:B------:R-:W-:-:S02]  /*1910*/  FMUL.FTZ R144, R137, R0 ;  /* 0x0000000089907220 */ /* 0x000fc40000410000 */
[----:B------:R-:W-:Y:S01]  /*1920*/  FMUL.FTZ R142, R135, R0 ;  /* 0x00000000878e7220 */ /* 0x000fe20000410000 */
[----:B------:R-:W-:Y:S02]  /*1930*/  F2FP.BF16.F32.PACK_AB R132, R140, R149 ;  /* 0x000000958c84723e */ /* 0x000fe400000010ff */
[----:B------:R-:W-:Y:S02]  /*1940*/  F2FP.BF16.F32.PACK_AB R135, R144, R145 ;  /* 0x000000919087723e */ /* 0x000fe400000010ff */
[----:B------:R-:W-:-:S07]  /*1950*/  F2FP.BF16.F32.PACK_AB R133, R142, R147 ;  /* 0x000000938e85723e */ /* 0x000fce00000010ff */
.L_x_14297:
        /* <DEDUP_REMOVED lines=47> */
.L_x_14299:
[----:B----4-:R-:W-:-:S04]  /*1c50*/  UISETP.NE.U32.AND UP1, UPT, UR10, URZ, UPT ;  /* 0x000000ff0a00728c */ /* 0x010fc8000bf25070 */
[----:B------:R-:W-:-:S09]  /*1c60*/  UISETP.NE.AND.EX UP1, UPT, UR11, URZ, UPT, UP1 ;  /* 0x000000ff0b00728c */ /* 0x000fd2000bf25310 */
[----:B------:R-:W-:Y:S05]  /*1c70*/  BRA.U UP1, `(.L_x_14301) ;  /* 0x0000000101547547 */ /* 0x000fea000b800000 */
        /* <DEDUP_REMOVED lines=14> */
[----:B0-----:R-:W-:Y:S01]  /*1d60*/  SHF.L.U32 R173, R168, 0x10, RZ ;  /* 0x00000010a8ad7819 */ /* 0x001fe200000006ff */
[-C--:B------:R-:W-:Y:S01]  /*1d70*/  FMUL.FTZ R166, R137, R0.reuse ;  /* 0x0000000089a67220 */ /* 0x080fe20000410000 */
[----:B------:R-:W-:Y:S01]  /*1d80*/  SHF.L.U32 R183, R138, 0x10, RZ ;  /* 0x000000108ab77819 */ /* 0x000fe200000006ff */
[-C--:B------:R-:W-:Y:S02]  /*1d90*/  FMUL.FTZ R168, R139, R0.reuse ;  /* 0x000000008ba87220 */ /* 0x080fe40000410000 */
[----:B------:R-:W-:-:S02]  /*1da0*/  FMUL.FTZ R170, R173, R0 ;  /* 0x00000000adaa7220 */ /* 0x000fc40000410000 */
[----:B------:R-:W-:Y:S01]  /*1db0*/  FMUL.FTZ R172, R183, R0 ;  /* 0x00000000b7ac7220 */ /* 0x000fe20000410000 */
[----:B------:R-:W-:Y:S06]  /*1dc0*/  BRA `(.L_x_14300) ;  /* 0x0000000000607947 */ /* 0x000fec0003800000 */
.L_x_14301:
        /* <DEDUP_REMOVED lines=24> */
.L_x_14300:
        /* <DEDUP_REMOVED lines=24> */
[----:B------:R-:W-:Y:S01]  /*20d0*/  PRMT R139, R134, 0x7632, R139 ;  /* 0x00007632868b7816 */ /* 0x000fe2000000008b */
[-C--:B------:R-:W-:Y:S01]  /*20e0*/  FFMA.FTZ R193, R193, R0.reuse, R138 ;  /* 0x00000000c1c17223 */ /* 0x080fe2000001008a */
[C---:B------:R-:W-:Y:S02]  /*20f0*/  PRMT R183, R135.reuse, 0x7632, R183 ;  /* 0x0000763287b77816 */ /* 0x040fe400000000b7 */
[----:B------:R-:W-:Y:S02]  /*2100*/  SHF.L.U32 R184, R135, 0x10, RZ ;  /* 0x0000001087b87819 */ /* 0x000fe400000006ff */
[----:B------:R-:W-:Y:S02]  /*2110*/  SHF.L.U32 R137, R180, 0x10, RZ ;  /* 0x00000010b4897819 */ /* 0x000fe400000006ff */
[----:B------:R-:W-:Y:S01]  /*2120*/  SHF.L.U32 R134, R134, 0x10, RZ ;  /* 0x0000001086867819 */ /* 0x000fe200000006ff */
[----:B------:R-:W-:Y:S01]  /*2130*/  FFMA.FTZ R187, R187, R0, R184 ;  /* 0x00000000bbbb7223 */ /* 0x000fe200000100b8 */
[----:B------:R-:W-:-:S02]  /*2140*/  SHF.L.U32 R133, R174, 0x10, RZ ;  /* 0x00000010ae857819 */ /* 0x000fc400000006ff */
[----:B------:R-:W-:Y:S01]  /*2150*/  SHF.L.U32 R135, R176, 0x10, RZ ;  /* 0x00000010b0877819 */ /* 0x000fe200000006ff */
[-C--:B------:R-:W-:Y:S01]  /*2160*/  FFMA.FTZ R189, R189, R0.reuse, R134 ;  /* 0x00000000bdbd7223 */ /* 0x080fe20000010086 */
        /* <DEDUP_REMOVED lines=13> */
.L_x_14302:
        /* <DEDUP_REMOVED lines=24> */
.L_x_14304:
        /* <DEDUP_REMOVED lines=24> */
.L_x_14303:
        /* <DEDUP_REMOVED lines=47> */
.L_x_14305:
        /* <DEDUP_REMOVED lines=24> */
.L_x_14307:
        /* <DEDUP_REMOVED lines=24> */
.L_x_14306:
        /* <DEDUP_REMOVED lines=19> */
[C---:B--2---:R-:W-:Y:S02]  /*2c60*/  PRMT R139, R134.reuse, 0x7632, R139 ;  /* 0x00007632868b7816 */ /* 0x044fe4000000008b */
[----:B------:R-:W-:Y:S02]  /*2c70*/  SHF.L.U32 R134, R134, 0x10, RZ ;  /* 0x0000001086867819 */ /* 0x000fe400000006ff */
[----:B------:R-:W-:-:S02]  /*2c80*/  PRMT R136, R132, 0x7632, R136 ;  /* 0x0000763284887816 */ /* 0x000fc40000000088 */
[----:B------:R-:W-:Y:S01]  /*2c90*/  SHF.L.U32 R200, R132, 0x10, RZ ;  /* 0x0000001084c87819 */ /* 0x000fe200000006ff */
[-C--:B------:R-:W-:Y:S01]  /*2ca0*/  FFMA.FTZ R196, R207, R0.reuse, R134 ;  /* 0x00000000cfc47223 */ /* 0x080fe20000010086 */
[----:B------:R-:W-:Y:S02]  /*2cb0*/  PRMT R132, R133, 0x7632, R132 ;  /* 0x0000763285847816 */ /* 0x000fe40000000084 */
[----:B------:R-:W-:Y:S01]  /*2cc0*/  PRMT R204, R135, 0x7632, R204 ;  /* 0x0000763287cc7816 */ /* 0x000fe200000000cc */
[-C--:B------:R-:W-:Y:S01]  /*2cd0*/  FFMA.FTZ R200, R183, R0.reuse, R200 ;  /* 0x00000000b7c87223 */ /* 0x080fe200000100c8 */
        /* <DEDUP_REMOVED lines=20> */
.L_x_14308:
        /* <DEDUP_REMOVED lines=24> */
.L_x_14310:
        /* <DEDUP_REMOVED lines=24> */
.L_x_14309:
        /* <DEDUP_REMOVED lines=8> */
[----:B-1----:R-:W-:-:S05]  /*31a0*/  IMAD.WIDE.U32 R2, R211, 0x10, R2 ;  /* 0x00000010d3027825 */ /* 0x002fca00078e0002 */
[----:B0-----:R-:W2:Y:S01]  /*31b0*/  LDG.E.128 R132, desc[UR6][R2.64] ;  /* 0x0000000602847981 */ /* 0x001ea2000c1e1d00 */
[C---:B-----5:R-:W-:Y:S02]  /*31c0*/  PRMT R206, R139.reuse, 0x7632, R206 ;  /* 0x000076328bce7816 */ /* 0x060fe400000000ce */
[----:B------:R-:W-:Y:S02]  /*31d0*/  SHF.L.U32 R215, R139, 0x10, RZ ;  /* 0x000000108bd77819 */ /* 0x000fe400000006ff */
[C---:B------:R-:W-:Y:S02]  /*31e0*/  PRMT R139, R136.reuse, 0x7632, R139 ;  /* 0x00007632888b7816 */ /* 0x040fe4000000008b */
[----:B------:R-:W-:Y:S02]  /*31f0*/  SHF.L.U32 R183, R136, 0x10, RZ ;  /* 0x0000001088b77819 */ /* 0x000fe400000006ff */
[----:B------:R-:W-:Y:S02]  /*3200*/  PRMT R136, R137, 0x7632, R136 ;  /* 0x0000763289887816 */ /* 0x000fe40000000088 */
[----:B------:R-:W-:-:S02]  /*3210*/  PRMT R182, R138, 0x7632, R182 ;  /* 0x000076328ab67816 */ /* 0x000fc400000000b6 */
[----:B------:R-:W-:Y:S02]  /*3220*/  SHF.L.U32 R217, R138, 0x10, RZ ;  /* 0x000000108ad97819 */ /* 0x000fe400000006ff */
[----:B------:R-:W-:Y:S02]  /*3230*/  SHF.L.U32 R137, R137, 0x10, RZ ;  /* 0x0000001089897819 */ /* 0x000fe400000006ff */
[----:B--2---:R-:W-:Y:S02]  /*3240*/  SHF.L.U32 R202, R135, 0x10, RZ ;  /* 0x0000001087ca7819 */ /* 0x004fe400000006ff */
[C---:B------:R-:W-:Y:S02]  /*3250*/  PRMT R2, R132.reuse, 0x7632, R2 ;  /* 0x0000763284027816 */ /* 0x040fe40000000002 */
[----:B------:R-:W-:Y:S01]  /*3260*/  SHF.L.U32 R132, R132, 0x10, RZ ;  /* 0x0000001084847819 */ /* 0x000fe200000006ff */
[----:B------:R-:W-:Y:S01]  /*3270*/  FFMA.FTZ R202, R215, R0, R202 ;  /* 0x00000000d7ca7223 */ /* 0x000fe200000100ca */
[----:B------:R-:W-:-:S02]  /*3280*/  SHF.L.U32 R138, R133, 0x10, RZ ;  /* 0x00000010858a7819 */ /* 0x000fc400000006ff */
[----:B------:R-:W-:Y:S01]  /*3290*/  PRMT R3, R133, 0x7632, R3 ;  /* 0x0000763285037816 */ /* 0x000fe20000000003 */
[-C--:B------:R-:W-:Y:S01]  /*32a0*/  FFMA.FTZ R204, R183, R0.reuse, R132 ;  /* 0x00000000b7cc7223 */ /* 0x080fe20000010084 */
        /* <DEDUP_REMOVED lines=8> */
[----:B------:R-:W-:Y:S02]  /*3330*/  SHF.L.U32 R139, R136, 0x10, RZ ;  /* 0x00000010888b7819 */ /* 0x000fe400000006ff */
[----:B------:R-:W-:Y:S02]  /*3340*/  SHF.L.U32 R208, R208, 0x10, RZ ;  /* 0x00000010d0d07819 */ /* 0x000fe400000006ff */
[----:B------:R-:W-:Y:S02]  /*3350*/  SHF.L.U32 R182, R133, 0x10, RZ ;  /* 0x0000001085b67819 */ /* 0x000fe400000006ff */
        /* <DEDUP_REMOVED lines=11> */
.L_x_14311:
[----:B----4-:R-:W-:-:S04]  /*3410*/  UISETP.NE.U32.AND UP0, UPT, UR10, URZ, UPT ;  /* 0x000000ff0a00728c */ /* 0x010fc8000bf05070 */
[----:B------:R-:W-:-:S09]  /*3420*/  UISETP.NE.AND.EX UP0, UPT, UR11, URZ, UPT, UP0 ;  /* 0x000000ff0b00728c */ /* 0x000fd2000bf05300 */
[----:B------:R-:W-:Y:S05]  /*3430*/  BRA.U UP0, `(.L_x_14313) ;  /* 0x0000000100547547 */ /* 0x000fea000b800000 */
[C---:B-----5:R-:W-:Y:S02]  /*3440*/  PRMT R204, R139.reuse, 0x7632, R204 ;  /* 0x000076328bcc7816 */ /* 0x060fe400000000cc */
[----:B------:R-:W-:Y:S02]  /*3450*/  SHF.L.U32 R139, R139, 0x10, RZ ;  /* 0x000000108b8b7819 */ /* 0x000fe400000006ff */
[C---:B------:R-:W-:Y:S02]  /*3460*/  SHF.L.U32 R3, R136.reuse, 0x10, RZ ;  /* 0x0000001088037819 */ /* 0x040fe400000006ff */
[----:B------:R-:W-:Y:S01]  /*3470*/  PRMT R2, R136, 0x7632, R2 ;  /* 0x0000763288027816 */ /* 0x000fe20000000002 */
[----:B------:R-:W-:Y:S01]  /*3480*/  FMUL.FTZ R202, R139, R0 ;  /* 0x000000008bca7220 */ /* 0x000fe20000410000 */
[----:B------:R-:W-:Y:S02]  /*3490*/  PRMT R136, R137, 0x7632, R136 ;  /* 0x0000763289887816 */ /* 0x000fe40000000088 */
[----:B0-----:R-:W-:-:S02]  /*34a0*/  PRMT R182, R138, 0x7632, R182 ;  /* 0x000076328ab67816 */ /* 0x001fc400000000b6 */
        /* <DEDUP_REMOVED lines=14> */
.L_x_14313:
        /* <DEDUP_REMOVED lines=24> */
.L_x_14312:
        /* <DEDUP_REMOVED lines=219> */
.L_x_14327:
[----:B------:R-:W-:Y:S01]  /*44c0*/  FMUL.FTZ R0, R219, R219 ;  /* 0x000000dbdb007220 */ /* 0x000fe20000410000 */
[----:B------:R-:W-:Y:S01]  /*44d0*/  ISETP.NE.AND P3, PT, RZ, UR12, PT ;  /* 0x0000000cff007c0c */ /* 0x000fe2000bf65270 */
[----:B-1----:R-:W-:Y:S01]  /*44e0*/  FADD.FTZ R221, R192, R221 ;  /* 0x000000ddc0dd7221 */ /* 0x002fe20000010000 */
[----:B------:R-:W1:Y:S02]  /*44f0*/  @!P2 LDC.64 R136, c[0x0][0x3c0] ;  /* 0x0000f000ff88ab82 */ /* 0x000e640000000a00 */
[----:B------:R-:W-:Y:S01]  /*4500*/  FSEL R3, R0, RZ, P3 ;  /* 0x000000ff00037208 */ /* 0x000fe20001800000 */
[----:B------:R-:W-:Y:S01]  /*4510*/  FFMA.FTZ R0, R221, R2, UR5 ;  /* 0x00000005dd007e23 */ /* 0x000fe20008010002 */
[----:B0-----:R-:W-:-:S03]  /*4520*/  FSEL R192, R219, RZ, !P3 ;  /* 0x000000ffdbc07208 */ /* 0x001fc60005800000 */
[----:B------:R-:W-:Y:S02]  /*4530*/  FADD.FTZ R0, R0, R3 ;  /* 0x0000000300007221 */ /* 0x000fe40000010000 */
[----:B------:R-:W0:Y:S01]  /*4540*/  @!P2 LDC.64 R2, c[0x0][0x3c8] ;  /* 0x0000f200ff02ab82 */ /* 0x000e220000000a00 */
[C---:B------:R-:W-:Y:S01]  /*4550*/  FADD.FTZ R165, -R192.reuse, R165 ;  /* 0x000000a5c0a57221 */ /* 0x040fe20000010100 */
[----:B------:R-:W2:Y:S01]  /*4560*/  MUFU.RSQ R221, R0 ;  /* 0x0000000000dd7308 */ /* 0x000ea20000001400 */
        /* <DEDUP_REMOVED lines=12> */
[----:B-1----:R-:W-:-:S04]  /*4630*/  @!P2 IMAD.WIDE R136, R164, 0x4, R136 ;  /* 0x00000004a488a825 */ /* 0x002fc800078e0288 */
[C---:B------:R-:W-:Y:S01]  /*4640*/  FADD.FTZ R147, -R192.reuse, R147 ;  /* 0x00000093c0937221 */ /* 0x040fe20000010100 */
[C---:B------:R-:W-:Y:S01]  /*4650*/  FADD.FTZ R145, -R192.reuse, R145 ;  /* 0x00000091c0917221 */ /* 0x040fe20000010100 */
[C---:B------:R-:W-:Y:S01]  /*4660*/  FADD.FTZ R169, -R192.reuse, R169 ;  /* 0x000000a9c0a97221 */ /* 0x040fe20000010100 */
[----:B------:R-:W-:Y:S01]  /*4670*/  FADD.FTZ R156, -R192, R156 ;  /* 0x0000009cc09c7221 */ /* 0x000fe20000010100 */
[C---:B--2---:R-:W-:Y:S01]  /*4680*/  FMUL.FTZ R165, R221.reuse, R165 ;  /* 0x000000a5dda57220 */ /* 0x044fe20000410000 */
[C---:B------:R-:W-:Y:S01]  /*4690*/  FMUL.FTZ R160, R221.reuse, R160 ;  /* 0x000000a0dda07220 */ /* 0x040fe20000410000 */
[----:B------:R1:W-:Y:S01]  /*46a0*/  @!P2 STG.E desc[UR6][R136.64], R219 ;  /* 0x000000db8800a986 */ /* 0x0003e2000c101906 */
[----:B------:R-:W-:Y:S01]  /*46b0*/  FMUL.FTZ R218, R221, R143 ;  /* 0x0000008fddda7220 */ /* 0x000fe20000410000 */
[----:B0-----:R-:W-:-:S04]  /*46c0*/  @!P2 IMAD.WIDE R2, R164, 0x4, R2 ;  /* 0x00000004a402a825 */ /* 0x001fc800078e0202 */
[----:B------:R-:W-:Y:S01]  /*46d0*/  FFMA.FTZ R143, R160, R125, R61 ;  /* 0x0000007da08f7223 */ /* 0x000fe2000001003d */
[C---:B------:R-:W-:Y:S01]  /*46e0*/  FADD.FTZ R167, -R192.reuse, R167 ;  /* 0x000000a7c0a77221 */ /* 0x040fe20000010100 */
[C---:B------:R-:W-:Y:S01]  /*46f0*/  FADD.FTZ R158, -R192.reuse, R158 ;  /* 0x0000009ec09e7221 */ /* 0x040fe20000010100 */
[C---:B------:R-:W-:Y:S01]  /*4700*/  FADD.FTZ R163, -R192.reuse, R163 ;  /* 0x000000a3c0a37221 */ /* 0x040fe20000010100 */
[C---:B------:R-:W-:Y:S01]  /*4710*/  FADD.FTZ R162, -R192.reuse, R162 ;  /* 0x000000a2c0a27221 */ /* 0x040fe20000010100 */
[C---:B------:R-:W-:Y:S01]  /*4720*/  FMUL.FTZ R157, R221.reuse, R157 ;  /* 0x0000009ddd9d7220 */ /* 0x040fe20000410000 */
[C---:B------:R-:W-:Y:S01]  /*4730*/  FMUL.FTZ R150, R221.reuse, R150 ;  /* 0x00000096dd967220 */ /* 0x040fe20000410000 */
[C---:B------:R-:W-:Y:S01]  /*4740*/  FADD.FTZ R155, -R192.reuse, R155 ;  /* 0x0000009bc09b7221 */ /* 0x040fe20000010100 */
[C---:B------:R-:W-:Y:S01]  /*4750*/  FADD.FTZ R152, -R192.reuse, R152 ;  /* 0x00000098c0987221 */ /* 0x040fe20000010100 */
[----:B-1----:R-:W-:Y:S01]  /*4760*/  FMUL.FTZ R219, R221, R138 ;  /* 0x0000008adddb7220 */ /* 0x002fe20000410000 */
[----:B------:R-:W-:Y:S01]  /*4770*/  FFMA.FTZ R138, R165, R124, R60 ;  /* 0x0000007ca58a7223 */ /* 0x000fe2000001003c */
[C---:B------:R-:W-:Y:S01]  /*4780*/  FMUL.FTZ R137, R221.reuse, R154 ;  /* 0x0000009add897220 */ /* 0x040fe20000410000 */
[C---:B------:R-:W-:Y:S01]  /*4790*/  FMUL.FTZ R154, R221.reuse, R142 ;  /* 0x0000008edd9a7220 */ /* 0x040fe20000410000 */
[----:B------:R-:W-:Y:S01]  /*47a0*/  FMUL.FTZ R136, R221, R153 ;  /* 0x00000099dd887220 */ /* 0x000fe20000410000 */
[C---:B------:R-:W-:Y:S01]  /*47b0*/  FADD.FTZ R146, -R192.reuse, R146 ;  /* 0x00000092c0927221 */ /* 0x040fe20000010100 */
[----:B------:R-:W-:Y:S01]  /*47c0*/  F2FP.BF16.F32.PACK_AB R138, R143, R138 ;  /* 0x0000008a8f8a723e */ /* 0x000fe200000010ff */
[C---:B------:R-:W-:Y:S01]  /*47d0*/  FADD.FTZ R144, -R192.reuse, R144 ;  /* 0x00000090c0907221 */ /* 0x040fe20000010100 */
[----:B------:R-:W0:Y:S01]  /*47e0*/  LDC.64 R142, c[0x0][0x428] ;  /* 0x00010a00ff8e7b82 */ /* 0x000e220000000a00 */
[----:B------:R-:W-:Y:S01]  /*47f0*/  FADD.FTZ R208, -R192, R205 ;  /* 0x000000cdc0d07221 */ /* 0x000fe20000010100 */
[C---:B------:R-:W-:Y:S01]  /*4800*/  FMUL.FTZ R159, R221.reuse, R159 ;  /* 0x0000009fdd9f7220 */ /* 0x040fe20000410000 */
[C---:B------:R-:W-:Y:S01]  /*4810*/  FMUL.FTZ R148, R221.reuse, R148 ;  /* 0x00000094dd947220 */ /* 0x040fe20000410000 */
[C---:B------:R-:W-:Y:S01]  /*4820*/  FMUL.FTZ R149, R221.reuse, R149 ;  /* 0x00000095dd957220 */ /* 0x040fe20000410000 */
[C---:B------:R-:W-:Y:S01]  /*4830*/  FMUL.FTZ R140, R221.reuse, R140 ;  /* 0x0000008cdd8c7220 */ /* 0x040fe20000410000 */
[C---:B------:R-:W-:Y:S01]  /*4840*/  FMUL.FTZ R153, R221.reuse, R147 ;  /* 0x00000093dd997220 */ /* 0x040fe20000410000 */
[C---:B------:R-:W-:Y:S01]  /*4850*/  FMUL.FTZ R205, R221.reuse, R145 ;  /* 0x00000091ddcd7220 */ /* 0x040fe20000410000 */
[----:B------:R1:W-:Y:S01]  /*4860*/  @!P2 STG.E desc[UR6][R2.64], R221 ;  /* 0x000000dd0200a986 */ /* 0x0003e2000c101906 */
        /* <DEDUP_REMOVED lines=9> */
[----:B------:R-:W-:Y:S01]  /*4900*/  FADD.FTZ R216, -R192, R183 ;  /* 0x000000b7c0d87221 */ /* 0x000fe20000010100 */
[C---:B------:R-:W-:Y:S01]  /*4910*/  FMUL.FTZ R155, R221.reuse, R155 ;  /* 0x0000009bdd9b7220 */ /* 0x040fe20000410000 */
[----:B-1----:R-:W-:Y:S01]  /*4920*/  FFMA.FTZ R2, R136, R119, R55 ;  /* 0x0000007788027223 */ /* 0x002fe20000010037 */
[C---:B------:R-:W-:Y:S01]  /*4930*/  FMUL.FTZ R152, R221.reuse, R152 ;  /* 0x00000098dd987220 */ /* 0x040fe20000410000 */
[C---:B------:R-:W-:Y:S01]  /*4940*/  FMUL.FTZ R183, R221.reuse, R146 ;  /* 0x00000092ddb77220 */ /* 0x040fe20000410000 */
[----:B------:R-:W-:Y:S01]  /*4950*/  FMUL.FTZ R144, R221, R144 ;  /* 0x00000090dd907220 */ /* 0x000fe20000410000 */
[----:B------:R-:W-:Y:S01]  /*4960*/  FADD.FTZ R0, -R192, R139 ;  /* 0x0000008bc0007221 */ /* 0x000fe20000010100 */
[----:B------:R-:W-:Y:S01]  /*4970*/  FFMA.FTZ R159, R159, R120, R56 ;  /* 0x000000789f9f7223 */ /* 0x000fe20000010038 */
        /* <DEDUP_REMOVED lines=12> */
[----:B------:R-:W-:Y:S01]  /*4a40*/  FFMA.FTZ R153, R153, R114, R50 ;  /* 0x0000007299997223 */ /* 0x000fe20000010032 */
[----:B------:R-:W-:Y:S01]  /*4a50*/  F2FP.BF16.F32.PACK_AB R145, R150, R145 ;  /* 0x000000919691723e */ /* 0x000fe200000010ff */
[----:B------:R-:W-:Y:S01]  /*4a60*/  FFMA.FTZ R183, R183, R108, R44 ;  /* 0x0000006cb7b77223 */ /* 0x000fe2000001002c */
[----:B------:R-:W-:Y:S01]  /*4a70*/  FFMA.FTZ R155, R205, R110, R46 ;  /* 0x0000006ecd9b7223 */ /* 0x000fe2000001002e */
[----:B------:R-:W-:Y:S01]  /*4a80*/  FFMA.FTZ R150, R144, R111, R47 ;  /* 0x0000006f90967223 */ /* 0x000fe2000001002f */
[----:B------:R-:W-:Y:S01]  /*4a90*/  FFMA.FTZ R218, R218, R109, R45 ;  /* 0x0000006ddada7223 */ /* 0x000fe2000001002d */
[----:B------:R-:W-:Y:S01]  /*4aa0*/  FFMA.FTZ R2, R154, R115, R51 ;  /* 0x000000739a027223 */ /* 0x000fe20000010033 */
[----:B------:R-:W-:Y:S01]  /*4ab0*/  F2FP.BF16.F32.PACK_AB R144, R148, R159 ;  /* 0x0000009f9490723e */ /* 0x000fe200000010ff */
[----:B------:R-:W-:Y:S01]  /*4ac0*/  FADD.FTZ R196, -R192, R196 ;  /* 0x000000c4c0c47221 */ /* 0x000fe20000010100 */
[----:B------:R-:W-:Y:S01]  /*4ad0*/  F2FP.BF16.F32.PACK_AB R152, R140, R149 ;  /* 0x000000958c98723e */ /* 0x000fe200000010ff */
[----:B------:R-:W-:Y:S01]  /*4ae0*/  FADD.FTZ R210, -R192, R207 ;  /* 0x000000cfc0d27221 */ /* 0x000fe20000010100 */
[----:B------:R-:W-:Y:S01]  /*4af0*/  F2FP.BF16.F32.PACK_AB R139, R162, R139 ;  /* 0x0000008ba28b723e */ /* 0x000fe200000010ff */
[----:B0-----:R-:W-:Y:S01]  /*4b00*/  IMAD.WIDE.U32 R148, R171, 0x10, R142 ;  /* 0x00000010ab947825 */ /* 0x001fe200078e008e */
[----:B------:R-:W-:-:S03]  /*4b10*/  F2FP.BF16.F32.PACK_AB R137, R158, R167 ;  /* 0x000000a79e89723e */ /* 0x000fc600000010ff */
[----:B------:R-:W-:Y:S01]  /*4b20*/  FADD.FTZ R206, -R192, R213 ;  /* 0x000000d5c0ce7221 */ /* 0x000fe20000010100 */
[----:B------:R-:W-:Y:S01]  /*4b30*/  F2FP.BF16.F32.PACK_AB R136, R156, R169 ;  /* 0x000000a99c88723e */ /* 0x000fe200000010ff */
[----:B------:R-:W-:Y:S01]  /*4b40*/  IMAD.WIDE.U32 R156, R161, 0x10, R142 ;  /* 0x00000010a19c7825 */ /* 0x000fe200078e008e */
[----:B------:R-:W-:-:S03]  /*4b50*/  F2FP.BF16.F32.PACK_AB R146, R3, R146 ;  /* 0x000000920392723e */ /* 0x000fc600000010ff */
[----:B------:R-:W-:Y:S01]  /*4b60*/  FMUL.FTZ R213, R221, R196 ;  /* 0x000000c4ddd57220 */ /* 0x000fe20000410000 */
[----:B------:R-:W-:Y:S01]  /*4b70*/  F2FP.BF16.F32.PACK_AB R155, R150, R155 ;  /* 0x0000009b969b723e */ /* 0x000fe200000010ff */
[----:B------:R-:W-:Y:S01]  /*4b80*/  IMAD.WIDE.U32 R162, R151, 0x10, R142 ;  /* 0x0000001097a27825 */ /* 0x000fe200078e008e */
[----:B------:R-:W-:-:S03]  /*4b90*/  F2FP.BF16.F32.PACK_AB R154, R218, R183 ;  /* 0x000000b7da9a723e */ /* 0x000fc600000010ff */
[C---:B------:R-:W-:Y:S01]  /*4ba0*/  FMUL.FTZ R210, R221.reuse, R210 ;  /* 0x000000d2ddd27220 */ /* 0x040fe20000410000 */
[----:B------:R-:W-:Y:S01]  /*4bb0*/  F2FP.BF16.F32.PACK_AB R153, R2, R153 ;  /* 0x000000990299723e */ /* 0x000fe200000010ff */
[----:B------:R0:W-:Y:S01]  /*4bc0*/  STG.E.128 desc[UR6][R148.64], R136 ;  /* 0x0000008894007986 */ /* 0x0001e2000c101d06 */
[C---:B------:R-:W-:Y:S01]  /*4bd0*/  FADD.FTZ R199, -R192.reuse, R199 ;  /* 0x000000c7c0c77221 */ /* 0x040fe20000010100 */
[C---:B------:R-:W-:Y:S01]  /*4be0*/  FADD.FTZ R188, -R192.reuse, R188 ;  /* 0x000000bcc0bc7221 */ /* 0x040fe20000010100 */
[C---:B------:R-:W-:Y:S01]  /*4bf0*/  FADD.FTZ R193, -R192.reuse, R193 ;  /* 0x000000c1c0c17221 */ /* 0x040fe20000010100 */
[----:B------:R1:W-:Y:S01]  /*4c00*/  STG.E.128 desc[UR6][R156.64], R144 ;  /* 0x000000909c007986 */ /* 0x0003e2000c101d06 */
[C---:B------:R-:W-:Y:S01]  /*4c10*/  FMUL.FTZ R199, R221.reuse, R199 ;  /* 0x000000c7ddc77220 */ /* 0x040fe20000410000 */
[C---:B------:R-:W-:Y:S01]  /*4c20*/  FMUL.FTZ R188, R221.reuse, R188 ;  /* 0x000000bcddbc7220 */ /* 0x040fe20000410000 */
[C---:B------:R-:W-:Y:S01]  /*4c30*/  FADD.FTZ R174, -R192.reuse, R174 ;  /* 0x000000aec0ae7221 */ /* 0x040fe20000010100 */
[----:B------:R2:W-:Y:S01]  /*4c40*/  STG.E.128 desc[UR6][R162.64], R152 ;  /* 0x00000098a2007986 */ /* 0x0005e2000c101d06 */
        /* <DEDUP_REMOVED lines=9> */
[----:B0-----:R-:W-:Y:S01]  /*4ce0*/  FFMA.FTZ R149, R188, R85, R21 ;  /* 0x00000055bc957223 */ /* 0x001fe20000010015 */
[----:B------:R-:W-:Y:S01]  /*4cf0*/  FADD.FTZ R172, -R192, R172 ;  /* 0x000000acc0ac7221 */ /* 0x000fe20000010100 */
[C---:B------:R-:W-:Y:S01]  /*4d00*/  FMUL.FTZ R193, R221.reuse, R193 ;  /* 0x000000c1ddc17220 */ /* 0x040fe20000410000 */
[----:B------:R-:W-:Y:S01]  /*4d10*/  FMUL.FTZ R174, R221, R174 ;  /* 0x000000aeddae7220 */ /* 0x000fe20000410000 */
[----:B-1----:R-:W-:Y:S01]  /*4d20*/  FFMA.FTZ R157, R210, R77, R13 ;  /* 0x0000004dd29d7223 */ /* 0x002fe2000001000d */
[----:B------:R-:W-:Y:S01]  /*4d30*/  FFMA.FTZ R146, R199, R84, R20 ;  /* 0x00000054c7927223 */ /* 0x000fe20000010014 */
[C---:B------:R-:W-:Y:S01]  /*4d40*/  FADD.FTZ R191, -R192.reuse, R191 ;  /* 0x000000bfc0bf7221 */ /* 0x040fe20000010100 */
[C---:B------:R-:W-:Y:S01]  /*4d50*/  FADD.FTZ R176, -R192.reuse, R176 ;  /* 0x000000b0c0b07221 */ /* 0x040fe20000010100 */
[----:B--2---:R-:W-:Y:S01]  /*4d60*/  FFMA.FTZ R154, R213, R76, R12 ;  /* 0x0000004cd59a7223 */ /* 0x004fe2000001000c */
[C---:B------:R-:W-:Y:S01]  /*4d70*/  FADD.FTZ R189, -R192.reuse, R189 ;  /* 0x000000bdc0bd7221 */ /* 0x040fe20000010100 */
[C---:B------:R-:W-:Y:S01]  /*4d80*/  FADD.FTZ R178, -R192.reuse, R178 ;  /* 0x000000b2c0b27221 */ /* 0x040fe20000010100 */
[C---:B------:R-:W-:Y:S01]  /*4d90*/  FADD.FTZ R187, -R192.reuse, R187 ;  /* 0x000000bbc0bb7221 */ /* 0x040fe20000010100 */
[C---:B------:R-:W-:Y:S01]  /*4da0*/  FADD.FTZ R180, -R192.reuse, R180 ;  /* 0x000000b4c0b47221 */ /* 0x040fe20000010100 */
[----:B------:R-:W-:Y:S01]  /*4db0*/  F2FP.BF16.F32.PACK_AB R154, R157, R154 ;  /* 0x0000009a9d9a723e */ /* 0x000fe200000010ff */
[C---:B------:R-:W-:Y:S01]  /*4dc0*/  FMUL.FTZ R203, R221.reuse, R203 ;  /* 0x000000cbddcb7220 */ /* 0x040fe20000410000 */
[----:B------:R-:W0:Y:S01]  /*4dd0*/  LDC.64 R156, c[0x0][0x380] ;  /* 0x0000e000ff9c7b82 */ /* 0x000e220000000a00 */
        /* <DEDUP_REMOVED lines=24> */
[----:B------:R-:W-:Y:S01]  /*4f60*/  F2FP.BF16.F32.PACK_AB R146, R149, R146 ;  /* 0x000000929592723e */ /* 0x000fe200000010ff */
        /* <DEDUP_REMOVED lines=25> */
[----:B------:R-:W-:-:S04]  /*5100*/  IMAD.WIDE.U32 R2, R141, 0x10, R142 ;  /* 0x000000108d027825 */ /* 0x000fc800078e008e */
[----:B------:R-:W-:Y:S01]  /*5110*/  FFMA.FTZ R181, R181, R104, R40 ;  /* 0x00000068b5b57223 */ /* 0x000fe20000010028 */
[----:B------:R-:W-:Y:S01]  /*5120*/  FFMA.FTZ R166, R166, R105, R41 ;  /* 0x00000069a6a67223 */ /* 0x000fe20000010029 */
[----:B------:R-:W-:Y:S01]  /*5130*/  FFMA.FTZ R179, R179, R106, R42 ;  /* 0x0000006ab3b37223 */ /* 0x000fe2000001002a */
        /* <DEDUP_REMOVED lines=15> */
[----:B------:R-:W-:Y:S01]  /*5230*/  F2FP.BF16.F32.PACK_AB R140, R145, R140 ;  /* 0x0000008c918c723e */ /* 0x000fe200000010ff */
[----:B------:R-:W-:Y:S01]  /*5240*/  FFMA.FTZ R209, R209, R86, R22 ;  /* 0x00000056d1d17223 */ /* 0x000fe20000010016 */
[----:B------:R-:W-:Y:S01]  /*5250*/  FFMA.FTZ R190, R190, R87, R23 ;  /* 0x00000057bebe7223 */ /* 0x000fe20000010017 */
[----:B------:R-:W-:Y:S01]  /*5260*/  FFMA.FTZ R145, R201, R90, R26 ;  /* 0x0000005ac9917223 */ /* 0x000fe2000001001a */
[----:B------:R-:W-:Y:S01]  /*5270*/  FFMA.FTZ R186, R186, R91, R27 ;  /* 0x0000005bbaba7223 */ /* 0x000fe2000001001b */
[----:B------:R-:W-:Y:S01]  /*5280*/  F2FP.BF16.F32.PACK_AB R144, R149, R144 ;  /* 0x000000909590723e */ /* 0x000fe200000010ff */
        /* <DEDUP_REMOVED lines=14> */
[----:B------:R-:W-:-:S02]  /*5370*/  F2FP.BF16.F32.PACK_AB R139, R172, R175 ;  /* 0x000000afac8b723e */ /* 0x000fc400000010ff */
[----:B------:R-:W-:Y:S02]  /*5380*/  F2FP.BF16.F32.PACK_AB R138, R170, R177 ;  /* 0x000000b1aa8a723e */ /* 0x000fe400000010ff */
[----:B------:R-:W-:Y:S02]  /*5390*/  F2FP.BF16.F32.PACK_AB R137, R168, R179 ;  /* 0x000000b3a889723e */ /* 0x000fe400000010ff */
[----:B------:R-:W-:Y:S02]  /*53a0*/  F2FP.BF16.F32.PACK_AB R136, R166, R181 ;  /* 0x000000b5a688723e */ /* 0x000fe400000010ff */
[----:B------:R-:W-:Y:S02]  /*53b0*/  F2FP.BF16.F32.PACK_AB R143, R180, R143 ;  /* 0x0000008fb48f723e */ /* 0x000fe400000010ff */
[----:B------:R-:W-:Y:S01]  /*53c0*/  F2FP.BF16.F32.PACK_AB R142, R147, R142 ;  /* 0x0000008e938e723e */ /* 0x000fe200000010ff */
[----:B------:R1:W-:Y:S01]  /*53d0*/  STG.E.128 desc[UR6][R2.64], R136 ;  /* 0x0000008802007986 */ /* 0x0003e2000c101d06 */
[----:B------:R-:W-:-:S02]  /*53e0*/  F2FP.BF16.F32.PACK_AB R141, R176, R141 ;  /* 0x0000008db08d723e */ /* 0x000fc400000010ff */
[----:B------:R-:W-:Y:S02]  /*53f0*/  F2FP.BF16.F32.PACK_AB R147, R190, R209 ;  /* 0x000000d1be93723e */ /* 0x000fe400000010ff */
[----:B------:R-:W-:Y:S01]  /*5400*/  F2FP.BF16.F32.PACK_AB R145, R186, R145 ;  /* 0x00000091ba91723e */ /* 0x000fe200000010ff */
[----:B------:R1:W-:Y:S01]  /*5410*/  STG.E.128 desc[UR6][R150.64], R140 ;  /* 0x0000008c96007986 */ /* 0x0003e2000c101d06 */
[----:B------:R-:W-:Y:S02]  /*5420*/  F2FP.BF16.F32.PACK_AB R155, R198, R155 ;  /* 0x0000009bc69b723e */ /* 0x000fe400000010ff */
[----:B------:R-:W-:Y:S01]  /*5430*/  F2FP.BF16.F32.PACK_AB R153, R194, R153 ;  /* 0x00000099c299723e */ /* 0x000fe200000010ff */
[----:B------:R1:W-:Y:S01]  /*5440*/  STG.E.128 desc[UR6][R158.64], R144 ;  /* 0x000000909e007986 */ /* 0x0003e2000c101d06 */
[----:B------:R-:W-:Y:S02]  /*5450*/  F2FP.BF16.F32.PACK_AB R152, R149, R152 ;  /* 0x000000989598723e */ /* 0x000fe400000010ff */
[----:B------:R-:W-:-:S02]  /*5460*/  F2FP.BF16.F32.PACK_AB R171, R192, R165 ;  /* 0x000000a5c0ab723e */ /* 0x000fc400000010ff */
        /* <DEDUP_REMOVED lines=8> */
[----:B----4-:R-:W-:Y:S05]  /*54f0*/  EXIT ;  /* 0x000000000000794d */ /* 0x010fea0003800000 */
.L_x_14314:
        /* <DEDUP_REMOVED lines=8> */
.L_x_14317:
[----:B------:R-:W-:Y:S05]  /*5580*/  BSYNC B0 ;  /* 0x0000000000007941 */ /* 0x000fea0003800000 */
.L_x_14316:
        /* <DEDUP_REMOVED lines=9> */
.L_x_14318:
[----:B------:R-:W-:Y:S01]  /*5620*/  HFMA2 R208, -RZ, RZ, 0, 2.384185791015625e-07 ;  /* 0x00000004ffd07431 */ /* 0x000fe200000001ff */
[----:B------:R-:W-:-:S05]  /*5630*/  MOV R2, R221 ;  /* 0x000000dd00027202 */ /* 0x000fca0000000f00 */
[----:B------:R-:W-:-:S05]  /*5640*/  FADD.FTZ R136, R3, R2 ;  /* 0x0000000203887221 */ /* 0x000fca0000010000 */
[----:B------:R-:W-:-:S07]  /*5650*/  MOV R223, R136 ;  /* 0x0000008800df7202 */ /* 0x000fce0000000f00 */
[----:B------:R-:W-:Y:S05]  /*5660*/  WARPSYNC.COLLECTIVE R206, `(.L_x_14319) ;  /* 0x00000000ce087348 */ /* 0x000fea0003c00000 */
[----:B------:R0:W1:Y:S02]  /*5670*/  SHFL.BFLY P3, R221, R223, R208, R225 ;  /* 0x0c0000d0dfdd7389 */ /* 0x00006400000600e1 */
[----:B01----:R-:W-:Y:S05]  /*5680*/  ENDCOLLECTIVE ;  /* 0x000000000000791b */ /* 0x003fea0003800000 */
.L_x_14319:
[----:B------:R-:W-:Y:S01]  /*5690*/  HFMA2 R208, -RZ, RZ, 0, 4.76837158203125e-07 ;  /* 0x00000008ffd07431 */ /* 0x000fe200000001ff */
[----:B------:R-:W-:-:S05]  /*56a0*/  MOV R137, R221 ;  /* 0x000000dd00897202 */ /* 0x000fca0000000f00 */
[----:B------:R-:W-:-:S05]  /*56b0*/  FADD.FTZ R137, R136, R137 ;  /* 0x0000008988897221 */ /* 0x000fca0000010000 */
[----:B------:R-:W-:-:S07]  /*56c0*/  MOV R223, R137 ;  /* 0x0000008900df7202 */ /* 0x000fce0000000f00 */
[----:B------:R-:W-:Y:S05]  /*56d0*/  WARPSYNC.COLLECTIVE R206, `(.L_x_14320) ;  /* 0x00000000ce087348 */ /* 0x000fea0003c00000 */
[----:B------:R0:W1:Y:S02]  /*56e0*/  SHFL.BFLY P3, R221, R223, R208, R225 ;  /* 0x0c0000d0dfdd7389 */ /* 0x00006400000600e1 */
[----:B01----:R-:W-:Y:S05]  /*56f0*/  ENDCOLLECTIVE ;  /* 0x000000000000791b */ /* 0x003fea0003800000 */
.L_x_14320:
        /* <DEDUP_REMOVED lines=8> */
.L_x_14321:
        /* <DEDUP_REMOVED lines=136> */
.L_x_14322:
[----:B------:R-:W-:Y:S01]  /*6000*/  HFMA2 R208, -RZ, RZ, 0, 1.1920928955078125e-07 ;  /* 0x00000002ffd07431 */ /* 0x000fe200000001ff */
[----:B------:R-:W-:-:S05]  /*6010*/  MOV R3, R221 ;  /* 0x000000dd00037202 */ /* 0x000fca0000000f00 */
[----:B------:R-:W-:-:S05]  /*6020*/  FADD.FTZ R3, R0, R3 ;  /* 0x0000000300037221 */ /* 0x000fca0000010000 */
[----:B------:R-:W-:-:S07]  /*6030*/  MOV R223, R3 ;  /* 0x0000000300df7202 */ /* 0x000fce0000000f00 */
[----:B------:R-:W-:Y:S05]  /*6040*/  WARPSYNC.COLLECTIVE R206, `(.L_x_14323) ;  /* 0x00000000ce087348 */ /* 0x000fea0003c00000 */
[----:B------:R0:W1:Y:S02]  /*6050*/  SHFL.BFLY P3, R221, R223, R208, R225 ;  /* 0x0c0000d0dfdd7389 */ /* 0x00006400000600e1 */
[----:B01----:R-:W-:Y:S05]  /*6060*/  ENDCOLLECTIVE ;  /* 0x000000000000791b */ /* 0x003fea0003800000 */
.L_x_14323:
[----:B------:R-:W-:Y:S01]  /*6070*/  HFMA2 R208, -RZ, RZ, 0, 2.384185791015625e-07 ;  /* 0x00000004ffd07431 */ /* 0x000fe200000001ff */
[----:B------:R-:W-:-:S05]  /*6080*/  MOV R136, R221 ;  /* 0x000000dd00887202 */ /* 0x000fca0000000f00 */
[----:B------:R-:W-:-:S05]  /*6090*/  FADD.FTZ R136, R3, R136 ;  /* 0x0000008803887221 */ /* 0x000fca0000010000 */
[----:B------:R-:W-:-:S07]  /*60a0*/  MOV R223, R136 ;  /* 0x0000008800df7202 */ /* 0x000fce0000000f00 */
[----:B------:R-:W-:Y:S05]  /*60b0*/  WARPSYNC.COLLECTIVE R206, `(.L_x_14324) ;  /* 0x00000000ce087348 */ /* 0x000fea0003c00000 */
[----:B------:R0:W1:Y:S02]  /*60c0*/  SHFL.BFLY P3, R221, R223, R208, R225 ;  /* 0x0c0000d0dfdd7389 */ /* 0x00006400000600e1 */
[----:B01----:R-:W-:Y:S05]  /*60d0*/  ENDCOLLECTIVE ;  /* 0x000000000000791b */ /* 0x003fea0003800000 */
.L_x_14324:
[----:B------:R-:W-:Y:S01]  /*60e0*/  HFMA2 R208, -RZ, RZ, 0, 4.76837158203125e-07 ;  /* 0x00000008ffd07431 */ /* 0x000fe200000001ff */
[----:B------:R-:W-:-:S05]  /*60f0*/  MOV R137, R221 ;  /* 0x000000dd00897202 */ /* 0x000fca0000000f00 */
[----:B------:R-:W-:-:S05]  /*6100*/  FADD.FTZ R137, R136, R137 ;  /* 0x0000008988897221 */ /* 0x000fca0000010000 */
[----:B------:R-:W-:-:S07]  /*6110*/  MOV R223, R137 ;  /* 0x0000008900df7202 */ /* 0x000fce0000000f00 */
[----:B------:R-:W-:Y:S05]  /*6120*/  WARPSYNC.COLLECTIVE R206, `(.L_x_14325) ;  /* 0x00000000ce087348 */ /* 0x000fea0003c00000 */
[----:B------:R0:W1:Y:S02]  /*6130*/  SHFL.BFLY P3, R221, R223, R208, R225 ;  /* 0x0c0000d0dfdd7389 */ /* 0x00006400000600e1 */
[----:B01----:R-:W-:Y:S05]  /*6140*/  ENDCOLLECTIVE ;  /* 0x000000000000791b */ /* 0x003fea0003800000 */
.L_x_14325:
[----:B------:R-:W-:Y:S01]  /*6150*/  HFMA2 R208, -RZ, RZ, 0, 9.5367431640625e-07 ;  /* 0x00000010ffd07431 */ /* 0x000fe200000001ff */
[----:B------:R-:W-:-:S05]  /*6160*/  MOV R192, R221 ;  /* 0x000000dd00c07202 */ /* 0x000fca0000000f00 */
[----:B------:R-:W-:-:S05]  /*6170*/  FADD.FTZ R192, R137, R192 ;  /* 0x000000c089c07221 */ /* 0x000fca0000010000 */
[----:B------:R-:W-:-:S07]  /*6180*/  MOV R223, R192 ;  /* 0x000000c000df7202 */ /* 0x000fce0000000f00 */
[----:B------:R-:W-:Y:S05]  /*6190*/  WARPSYNC.COLLECTIVE R206, `(.L_x_14326) ;  /* 0x00000000ce087348 */ /* 0x000fea0003c00000 */
[----:B------:R0:W1:Y:S02]  /*61a0*/  SHFL.BFLY P3, R221, R223, R208, R225 ;  /* 0x0c0000d0dfdd7389 */ /* 0x00006400000600e1 */
[----:B01----:R-:W-:Y:S05]  /*61b0*/  ENDCOLLECTIVE ;  /* 0x000000000000791b */ /* 0x003fea0003800000 */
.L_x_14326:
[----:B------:R-:W-:Y:S05]  /*61c0*/  BRA `(.L_x_14327) ;  /* 0xffffffe000bc7947 */ /* 0x000fea000383ffff */
.L_x_14328:
        /* <DEDUP_REMOVED lines=11> */
.L_x_71453:


//--------------------- .text._ZN10layer_norm13ln_fwd_kernelINS_13Kernel_traitsIf13__nv_bfloat16S2_S2_fjLj2048ELj1ELj4ELj1ELj16ENS_18Kernel_traits_baseILj2048EfS2_S2_S2_fjLj128EEEEELb0ELb0ELb1ELb0EEEvNS_9FwdParamsE --------------------------
	.section	.text._ZN10layer_norm13ln_fwd_kernelINS_13Kernel_traitsIf13__nv_bfloat16S2_S2_fjLj2048ELj1ELj4ELj1ELj16ENS_18Kernel_traits_baseILj2048EfS2_S2_S2_fjLj128EEEEELb0ELb0ELb1ELb0EEEvNS_9FwdParamsE,"ax",@progbits
	.align	128
        .global         _ZN10layer_norm13ln_fwd_kernelINS_13Kernel_traitsIf13__nv_bfloat16S2_S2_fjLj2048ELj1ELj4ELj1ELj16ENS_18Kernel_traits_baseILj2048EfS2_S2_S2_fjLj128EEEEELb0ELb0ELb1ELb0EEEvNS_9FwdParamsE
        .type           _ZN10layer_norm13ln_fwd_kernelINS_13Kernel_traitsIf13__nv_bfloat16S2_S2_fjLj2048ELj1ELj4ELj1ELj16ENS_18Kernel_traits_baseILj2048EfS2_S2_S2_fjLj128EEEEELb0ELb0ELb1ELb0EEEvNS_9FwdParamsE,@function
        .size           _ZN10layer_norm13ln_fwd_kernelINS_13Kernel_traitsIf13__nv_bfloat16S2_S2_fjLj2048ELj1ELj4ELj1ELj16ENS_18Kernel_traits_baseILj2048EfS2_S2_S2_fjLj128EEEEELb0ELb0ELb1ELb0EEEvNS_9FwdParamsE,(.L_x_71454 - _ZN10layer_norm13ln_fwd_kernelINS_13Kernel_traitsIf13__nv_bfloat16S2_S2_fjLj2048ELj1ELj4ELj1ELj16ENS_18Kernel_traits_baseILj2048EfS2_S2_S2_fjLj128EEEEELb0ELb0ELb1ELb0EEEvNS_9FwdParamsE)
        .other          _ZN10layer_norm13ln_fwd_kernelINS_13Kernel_traitsIf13__nv_bfloat16S2_S2_fjLj2048ELj1ELj4ELj1ELj16ENS_18Kernel_traits_baseILj2048EfS2_S2_S2_fjLj128EEEEELb0ELb0ELb1ELb0EEEvNS_9FwdParamsE,@"STO_CUDA_ENTRY STV_DEFAULT"
_ZN10layer_norm13ln_fwd_kernelINS_13Kernel_traitsIf13__nv_bfloat16S2_S2_fjLj2048ELj1ELj4ELj1ELj16ENS_18Kernel_traits_baseILj2048EfS2_S2_S2_fjLj128EEEEELb0ELb0ELb1ELb0EEEvNS_9FwdParamsE:
.text._ZN10layer_norm13ln_fwd_kernelINS_13Kernel_traitsIf13__nv_bfloat16S2_S2_fjLj2048ELj1ELj4ELj1ELj16ENS_18Kernel_traits_baseILj2048EfS2_S2_S2_fjLj128EEEEELb0ELb0ELb1ELb0EEEvNS_9FwdParamsE:
        /* <DEDUP_REMOVED lines=100> */
.L_x_14330:
        /* <DEDUP_REMOVED lines=34> */
[----:B-1----:R-:W-:-:S03]  /*0860*/  @P1 IMAD.WIDE.U32 R16, R13, 0x20, R16 ;  /* 0x000000200d101825 */ /* 0x002fc600078e0010 */
[----:B------:R2:W5:Y:S01]  /*0870*/  @P2 LDG.E.128 R96, desc[UR6][R14.64] ;  /* 0x000000060e602981 */ /* 0x000562000c1e1d00 */
[----:B------:R-:W-:-:S03]  /*0880*/  @P1 VIADD R13, R13, 0x20 ;  /* 0x000000200d0d1836 */ /* 0x000fc60000000000 */
        /* <DEDUP_REMOVED lines=42> */
.L_x_14331:
[----:B------:R-:W-:Y:S05]  /*0b30*/  BSYNC.RECONVERGENT B0 ;  /* 0x0000000000007941 */ /* 0x000fea0003800200 */
.L_x_14329:
[----:B------:R-:W1:Y:S01]  /*0b40*/  LDCU UR4, c[0x0][0x384] ;  /* 0x00007080ff0477ac */ /* 0x000e620008000800 */
[----:B------:R-:W2:Y:S01]  /*0b50*/  LDCU.U8 UR5, c[0x0][0x410] ;  /* 0x00008200ff0577ac */ /* 0x000ea20008000000 */
[----:B------:R-:W3:Y:S01]  /*0b60*/  LDCU UR10, c[0x0][0x448] ;  /* 0x00008900ff0a77ac */ /* 0x000ee20008000800 */
[----:B------:R-:W4:Y:S01]  /*0b70*/  LDCU.64 UR8, c[0x0][0x3a0] ;  /* 0x00007400ff0877ac */ /* 0x000f220008000a00 */
[----:B-1----:R-:W-:-:S13]  /*0b80*/  ISETP.GE.AND P0, PT, R10, UR4, PT ;  /* 0x000000040a007c0c */ /* 0x002fda000bf06270 */
[----:B--234-:R-:W-:Y:S05]  /*0b90*/  @P0 EXIT ;  /* 0x000000000000094d */ /* 0x01cfea0003800000 */
.L_x_14397:
[----:B------:R-:W1:Y:S08]  /*0ba0*/  LDC.64 R164, c[0x0][0x3f0] ;  /* 0x0000fc00ffa47b82 */ /* 0x000e700000000a00 */
[----:B------:R-:W2:Y:S01]  /*0bb0*/  LDC R205, c[0x0][0x388] ;  /* 0x0000e200ffcd7b82 */ /* 0x000ea20000000800 */
[----:B-1----:R-:W-:-:S07]  /*0bc0*/  IMAD.WIDE R208, R10, 0x4, R164 ;  /* 0x000000040ad07825 */ /* 0x002fce00078e02a4 */
[----:B------:R-:W1:Y:S01]  /*0bd0*/  LDC.64 R164, c[0x0][0x3f8] ;  /* 0x0000fe00ffa47b82 */ /* 0x000e620000000a00 */
[----:B------:R-:W3:Y:S01]  /*0be0*/  LDG.E R208, desc[UR6][R208.64] ;  /* 0x00000006d0d07981 */ /* 0x000ee2000c1e1900 */
[----:B--2---:R-:W-:Y:S01]  /*0bf0*/  IMAD R166, R10, R205, RZ ;  /* 0x000000cd0aa67224 */ /* 0x004fe200078e02ff */
[----:B------:R-:W-:-:S04]  /*0c00*/  ISETP.GE.U32.AND P5, PT, R11, 0x20, PT ;  /* 0x000000200b00780c */ /* 0x000fc80003fa6070 */
[----:B------:R-:W-:-:S04]  /*0c10*/  SHF.R.S32.HI R167, RZ, 0x1f, R166 ;  /* 0x0000001fffa77819 */ /* 0x000fc800000114a6 */
[----:B------:R-:W-:Y:S01]  /*0c20*/  LEA.HI R167, R167, R166, RZ, 0x3 ;  /* 0x000000a6a7a77211 */ /* 0x000fe200078f18ff */
[----:B------:R-:W-:Y:S03]  /*0c30*/  BSSY.RECONVERGENT B0, `(.L_x_14332) ;  /* 0x0000085000007945 */ /* 0x000fe60003800200 */
[----:B------:R-:W-:Y:S01]  /*0c40*/  LEA.HI.SX32 R207, R167, R12, 0x1d ;  /* 0x0000000ca7cf7211 */ /* 0x000fe200078feaff */
[----:B-1----:R-:W-:-:S05]  /*0c50*/  IMAD.WIDE R164, R10, 0x4, R164 ;  /* 0x000000040aa47825 */ /* 0x002fca00078e02a4 */
[----:B-----5:R1:W5:Y:S01]  /*0c60*/  LDG.E R206, desc[UR6][R164.64] ;  /* 0x00000006a4ce7981 */ /* 0x020362000c1e1900 */
[----:B---3--:R-:W-:-:S13]  /*0c70*/  ISETP.GE.AND P0, PT, R208, 0x1, PT ;  /* 0x00000001d000780c */ /* 0x008fda0003f06270 */
[----:B------:R-:W2:Y:S01]  /*0c80*/  @P0 S2R R211, SR_TID.X ;  /* 0x0000000000d30919 */ /* 0x000ea20000002100 */
[----:B------:R-:W-:-:S05]  /*0c90*/  @P0 IADD3 R210, PT, PT, R208, -0x1, RZ ;  /* 0xffffffffd0d20810 */ /* 0x000fca0007ffe0ff */
[----:B------:R-:W-:-:S05]  /*0ca0*/  @P0 IMAD R210, R210, R205, RZ ;  /* 0x000000cdd2d20224 */ /* 0x000fca00078e02ff */
[----:B------:R-:W-:-:S04]  /*0cb0*/  @P0 SHF.R.S32.HI R209, RZ, 0x1f, R210 ;  /* 0x0000001fffd10819 */ /* 0x000fc800000114d2 */
[----:B-1----:R-:W-:Y:S01]  /*0cc0*/  @P0 LEA.HI R165, R209, R210, RZ, 0x3 ;  /* 0x000000d2d1a50211 */ /* 0x002fe200078f18ff */
[----:B------:R-:W-:Y:S01]  /*0cd0*/  HFMA2 R209, -RZ, RZ, 0, 0 ;  /* 0x00000000ffd17431 */ /* 0x000fe200000001ff */
[----:B--2---:R-:W-:-:S04]  /*0ce0*/  @P0 LOP3.LUT R12, R211, 0x1f, RZ, 0xc0, !PT ;  /* 0x0000001fd30c0812 */ /* 0x004fc800078ec0ff */
[----:B------:R-:W-:Y:S01]  /*0cf0*/  @P0 LEA.HI.SX32 R209, R165, R12, 0x1d ;  /* 0x0000000ca5d10211 */ /* 0x000fe200078feaff */
[----:B------:R-:W-:Y:S06]  /*0d00*/  @!P5 BRA `(.L_x_14333) ;  /* 0x0000000400dcd947 */ /* 0x000fec0003800000 */
[----:B------:R-:W-:Y:S04]  /*0d10*/  BSSY.RECONVERGENT B1, `(.L_x_14334) ;  /* 0x0000005000017945 */ /* 0x000fe80003800200 */
[----:B------:R-:W-:Y:S05]  /*0d20*/  @!P0 BRA `(.L_x_14335) ;  /* 0x00000000000c8947 */ /* 0x000fea0003800000 */
[----:B0-----:R-:W0:Y:S02]  /*0d30*/  LDC.64 R2, c[0x0][0x390] ;  /* 0x0000e400ff027b82 */ /* 0x001e240000000a00 */
[----:B0-----:R-:W-:-:S05]  /*0d40*/  IMAD.WIDE.U32 R2, R209, 0x10, R2 ;  /* 0x00000010d1027825 */ /* 0x001fca00078e0002 */
[----:B------:R1:W5:Y:S02]  /*0d50*/  LDG.E.128 R32, desc[UR6][R2.64] ;  /* 0x0000000602207981 */ /* 0x000364000c1e1d00 */
.L_x_14335:
[----:B------:R-:W-:Y:S05]  /*0d60*/  BSYNC.RECONVERGENT B1 ;  /* 0x0000000000017941 */ /* 0x000fea0003800200 */
.L_x_14334:
[----:B------:R-:W-:-:S04]  /*0d70*/  UISETP.NE.U32.AND UP0, UPT, UR8, URZ, UPT ;  /* 0x000000ff0800728c */ /* 0x000fc8000bf05070 */
[----:B------:R-:W-:-:S09]  /*0d80*/  UISETP.NE.AND.EX UP0, UPT, UR9, URZ, UPT, UP0 ;  /* 0x000000ff0900728c */ /* 0x000fd2000bf05300 */
[----:B------:R-:W-:Y:S05]  /*0d90*/  BRA.U !UP0, `(.L_x_14336) ;  /* 0x0000000108ec7547 */ /* 0x000fea000b800000 */
[----:B01----:R-:W0:Y:S02]  /*0da0*/  LDC.64 R2, c[0x0][0x3a0] ;  /* 0x0000e800ff027b82 */ /* 0x003e240000000a00 */
[----:B0-----:R-:W-:-:S05]  /*0db0*/  IMAD.WIDE.U32 R2, R207, 0x10, R2 ;  /* 0x00000010cf027825 */ /* 0x001fca00078e0002 */
        /* <DEDUP_REMOVED lines=15> */
[----:B--2---:R-:W-:Y:S01]  /*0eb0*/  PRMT R2, R164, 0x7632, R2 ;  /* 0x00007632a4027816 */ /* 0x004fe20000000002 */
[----:B------:R-:W-:Y:S01]  /*0ec0*/  IMAD.U32 R211, R167, 0x10000, RZ ;  /* 0x00010000a7d37824 */ /* 0x000fe200078e00ff */
[----:B------:R-:W-:-:S02]  /*0ed0*/  SHF.L.U32 R8, R165, 0x10, RZ ;  /* 0x00000010a5087819 */ /* 0x000fc400000006ff */
[----:B------:R-:W-:Y:S02]  /*0ee0*/  PRMT R165, R165, 0x7632, R165 ;  /* 0x00007632a5a57816 */ /* 0x000fe400000000a5 */
[----:B------:R-:W-:Y:S01]  /*0ef0*/  SHF.L.U32 R9, R2, 0x10, RZ ;  /* 0x0000001002097819 */ /* 0x000fe200000006ff */
[----:B-1----:R-:W-:Y:S01]  /*0f00*/  @P1 FFMA.FTZ R8, R5, R213, R8 ;  /* 0x000000d505081223 */ /* 0x002fe20000010008 */
[----:B------:R-:W-:Y:S02]  /*0f10*/  SHF.L.U32 R7, R165, 0x10, RZ ;  /* 0x00000010a5077819 */ /* 0x000fe400000006ff */
[----:B------:R-:W-:Y:S01]  /*0f20*/  SHF.L.U32 R210, R166, 0x10, RZ ;  /* 0x00000010a6d27819 */ /* 0x000fe200000006ff */
[----:B0-----:R-:W-:Y:S01]  /*0f30*/  @P1 FFMA.FTZ R9, R4, R212, R9 ;  /* 0x000000d404091223 */ /* 0x001fe20000010009 */
[----:B------:R-:W-:Y:S01]  /*0f40*/  @P1 PRMT R2, R34, 0x7632, R2 ;  /* 0x0000763222021816 */ /* 0x000fe20000000002 */
[----:B---3--:R-:W-:Y:S01]  /*0f50*/  @P1 FFMA.FTZ R7, R6, R214, R7 ;  /* 0x000000d606071223 */ /* 0x008fe20000010007 */
[----:B------:R-:W-:-:S02]  /*0f60*/  PRMT R166, R166, 0x7632, R166 ;  /* 0x00007632a6a67816 */ /* 0x000fc400000000a6 */
[----:B------:R-:W-:Y:S02]  /*0f70*/  PRMT R167, R167, 0x7632, R167 ;  /* 0x00007632a7a77816 */ /* 0x000fe400000000a7 */
[C---:B------:R-:W-:Y:S02]  /*0f80*/  @P1 PRMT R4, R35.reuse, 0x7632, R4 ;  /* 0x0000763223041816 */ /* 0x040fe40000000004 */
[----:B------:R-:W-:Y:S02]  /*0f90*/  SHF.L.U32 R3, R164, 0x10, RZ ;  /* 0x00000010a4037819 */ /* 0x000fe400000006ff */
[----:B------:R-:W-:Y:S02]  /*0fa0*/  @P1 SHF.L.U32 R212, R2, 0x10, RZ ;  /* 0x0000001002d41819 */ /* 0x000fe400000006ff */
[----:B------:R-:W-:Y:S02]  /*0fb0*/  @P1 SHF.L.U32 R165, R34, 0x10, RZ ;  /* 0x0000001022a51819 */ /* 0x000fe400000006ff */
[----:B------:R-:W-:-:S02]  /*0fc0*/  @P1 SHF.L.U32 R214, R35, 0x10, RZ ;  /* 0x0000001023d61819 */ /* 0x000fc400000006ff */
[----:B------:R-:W-:Y:S02]  /*0fd0*/  @P1 SHF.L.U32 R164, R32, 0x10, RZ ;  /* 0x0000001020a41819 */ /* 0x000fe400000006ff */
[----:B------:R-:W-:Y:S02]  /*0fe0*/  SHF.L.U32 R5, R166, 0x10, RZ ;  /* 0x00000010a6057819 */ /* 0x000fe400000006ff */
[----:B------:R-:W-:Y:S01]  /*0ff0*/  @P1 SHF.L.U32 R213, R4, 0x10, RZ ;  /* 0x0000001004d51819 */ /* 0x000fe200000006ff */
[----:B----4-:R-:W-:Y:S01]  /*1000*/  @P1 FFMA.FTZ R3, R164, R215, R3 ;  /* 0x000000d7a4031223 */ /* 0x010fe20000010003 */
[----:B------:R-:W-:Y:S01]  /*1010*/  SHF.L.U32 R2, R167, 0x10, RZ ;  /* 0x00000010a7027819 */ /* 0x000fe200000006ff */
[----:B------:R-:W-:Y:S01]  /*1020*/  @P1 FFMA.FTZ R5, R212, R217, R5 ;  /* 0x000000d9d4051223 */ /* 0x000fe20000010005 */
[----:B------:R-:W-:Y:S01]  /*1030*/  @!P1 MOV R6, R210 ;  /* 0x000000d200069202 */ /* 0x000fe20000000f00 */
[----:B------:R-:W-:Y:S01]  /*1040*/  @P1 FFMA.FTZ R6, R165, R216, R210 ;  /* 0x000000d8a5061223 */ /* 0x000fe200000100d2 */
[----:B------:R-:W-:Y:S01]  /*1050*/  @!P1 MOV R4, R211 ;  /* 0x000000d300049202 */ /* 0x000fe20000000f00 */
        /* <DEDUP_REMOVED lines=15> */
.L_x_14336:
[----:B------:R-:W2:Y:S01]  /*1150*/  @P0 LDC R167, c[0x0][0x40c] ;  /* 0x00010300ffa70b82 */ /* 0x000ea20000000800 */
[----:B0----5:R-:W-:Y:S02]  /*1160*/  @P0 PRMT R4, R34, 0x7632, R4 ;  /* 0x0000763222040816 */ /* 0x021fe40000000004 */
[----:B------:R-:W-:Y:S02]  /*1170*/  CS2R R8, SRZ ;  /* 0x0000000000087805 */ /* 0x000fe4000001ff00 */
[----:B-1----:R-:W-:Y:S01]  /*1180*/  @P0 PRMT R2, R32, 0x7632, R2 ;  /* 0x0000763220020816 */ /* 0x002fe20000000002 */
[----:B------:R-:W-:Y:S01]  /*1190*/  HFMA2 R7, -RZ, RZ, 0, 0 ;  /* 0x00000000ff077431 */ /* 0x000fe200000001ff */
[----:B------:R-:W-:Y:S02]  /*11a0*/  @P0 SHF.L.U32 R4, R4, 0x10, RZ ;  /* 0x0000001004040819 */ /* 0x000fe400000006ff */
[----:B------:R-:W-:Y:S01]  /*11b0*/  @P0 PRMT R3, R33, 0x7632, R3 ;  /* 0x0000763221030816 */ /* 0x000fe20000000003 */
[----:B------:R-:W0:Y:S01]  /*11c0*/  @P0 LDC R165, c[0x0][0x40c] ;  /* 0x00010300ffa50b82 */ /* 0x000e220000000800 */
[----:B------:R-:W-:Y:S01]  /*11d0*/  @P0 IMAD.U32 R2, R2, 0x10000, RZ ;  /* 0x0001000002020824 */ /* 0x000fe200078e00ff */
[----:B------:R-:W-:-:S02]  /*11e0*/  MOV R5, RZ ;  /* 0x000000ff00057202 */ /* 0x000fc40000000f00 */
[----:B------:R-:W-:Y:S02]  /*11f0*/  @P0 SHF.L.U32 R3, R3, 0x10, RZ ;  /* 0x0000001003030819 */ /* 0x000fe400000006ff */
[----:B------:R-:W-:Y:S02]  /*1200*/  @P0 SHF.L.U32 R211, R34, 0x10, RZ ;  /* 0x0000001022d30819 */ /* 0x000fe400000006ff */
[----:B------:R-:W1:Y:S01]  /*1210*/  @P0 LDC R6, c[0x0][0x40c] ;  /* 0x00010300ff060b82 */ /* 0x000e620000000800 */
[----:B------:R-:W-:-:S07]  /*1220*/  @P0 SHF.L.U32 R213, R35, 0x10, RZ ;  /* 0x0000001023d50819 */ /* 0x000fce00000006ff */
[----:B------:R-:W3:Y:S01]  /*1230*/  @P0 LDC R166, c[0x0][0x40c] ;  /* 0x00010300ffa60b82 */ /* 0x000ee20000000800 */
[----:B--2---:R-:W-:Y:S01]  /*1240*/  @P0 FMUL.FTZ R5, R4, R167 ;  /* 0x000000a704050220 */ /* 0x004fe20000410000 */
[----:B------:R-:W-:Y:S02]  /*1250*/  @P0 PRMT R4, R35, 0x7632, R4 ;  /* 0x0000763223040816 */ /* 0x000fe40000000004 */
[----:B------:R-:W-:Y:S02]  /*1260*/  @P0 SHF.L.U32 R167, R33, 0x10, RZ ;  /* 0x0000001021a70819 */ /* 0x000fe400000006ff */
[----:B------:R-:W-:Y:S02]  /*1270*/  @P0 SHF.L.U32 R164, R4, 0x10, RZ ;  /* 0x0000001004a40819 */ /* 0x000fe400000006ff */
[----:B------:R-:W2:Y:S01]  /*1280*/  @P0 LDC R210, c[0x0][0x40c] ;  /* 0x00010300ffd20b82 */ /* 0x000ea20000000800 */
[----:B0-----:R-:W-:Y:S01]  /*1290*/  @P0 FMUL.FTZ R9, R2, R165 ;  /* 0x000000a502090220 */ /* 0x001fe20000410000 */
[----:B------:R-:W-:-:S02]  /*12a0*/  @P0 SHF.L.U32 R165, R32, 0x10, RZ ;  /* 0x0000001020a50819 */ /* 0x000fc400000006ff */
[----:B------:R-:W-:-:S04]  /*12b0*/  MOV R4, RZ ;  /* 0x000000ff00047202 */ /* 0x000fc80000000f00 */
[----:B------:R-:W0:Y:S01]  /*12c0*/  @P0 LDC R215, c[0x0][0x40c] ;  /* 0x00010300ffd70b82 */ /* 0x000e220000000800 */
[----:B-1----:R-:W-:Y:S01]  /*12d0*/  @P0 FMUL.FTZ R7, R3, R6 ;  /* 0x0000000603070220 */ /* 0x002fe20000410000 */
[----:B------:R-:W-:Y:S01]  /*12e0*/  CS2R R2, SRZ ;  /* 0x0000000000027805 */ /* 0x000fe2000001ff00 */
[----:B------:R-:W-:-:S05]  /*12f0*/  HFMA2 R6, -RZ, RZ, 0, 0 ;  /* 0x00000000ff067431 */ /* 0x000fca00000001ff */
[----:B------:R-:W1:Y:S01]  /*1300*/  @P0 LDC R212, c[0x0][0x40c] ;  /* 0x00010300ffd40b82 */ /* 0x000e620000000800 */
[----:B---3--:R-:W-:Y:S01]  /*1310*/  @P0 FMUL.FTZ R3, R165, R166 ;  /* 0x000000a6a5030220 */ /* 0x008fe20000410000 */
[----:B------:R-:W-:-:S06]  /*1320*/  F2FP.BF16.F32.PACK_AB R165, RZ, R9 ;  /* 0x00000009ffa5723e */ /* 0x000fcc00000010ff */
[----:B------:R-:W3:Y:S01]  /*1330*/  @P0 LDC R214, c[0x0][0x40c] ;  /* 0x00010300ffd60b82 */ /* 0x000ee20000000800 */
[----:B--2---:R-:W-:Y:S01]  /*1340*/  @P0 FMUL.FTZ R8, R167, R210 ;  /* 0x000000d2a7080220 */ /* 0x004fe20000410000 */
[----:B------:R-:W-:-:S04]  /*1350*/  F2FP.BF16.F32.PACK_AB R167, RZ, R7 ;  /* 0x00000007ffa7723e */ /* 0x000fc800000010ff */
[----:B------:R-:W-:Y:S01]  /*1360*/  F2FP.BF16.F32.PACK_AB R166, RZ, R8 ;  /* 0x00000008ffa6723e */ /* 0x000fe200000010ff */
[----:B0-----:R-:W-:Y:S01]  /*1370*/  @P0 FMUL.FTZ R2, R164, R215 ;  /* 0x000000d7a4020220 */ /* 0x001fe20000410000 */
[----:B------:R-:W-:-:S04]  /*1380*/  F2FP.BF16.F32.PACK_AB R164, RZ, R3 ;  /* 0x00000003ffa4723e */ /* 0x000fc800000010ff */
[----:B------:R-:W-:Y:S02]  /*1390*/  PRMT R164, R164, 0x5410, R165 ;  /* 0x00005410a4a47816 */ /* 0x000fe400000000a5 */
[----:B------:R-:W-:Y:S01]  /*13a0*/  PRMT R165, R166, 0x5410, R167 ;  /* 0x00005410a6a57816 */ /* 0x000fe200000000a7 */
[----:B-1----:R-:W-:Y:S01]  /*13b0*/  @P0 FMUL.FTZ R6, R211, R212 ;  /* 0x000000d4d3060220 */ /* 0x002fe20000410000 */
[----:B------:R-:W-:-:S04]  /*13c0*/  F2FP.BF16.F32.PACK_AB R211, RZ, R5 ;  /* 0x00000005ffd3723e */ /* 0x000fc800000010ff */
[----:B------:R-:W-:Y:S01]  /*13d0*/  F2FP.BF16.F32.PACK_AB R210, RZ, R6 ;  /* 0x00000006ffd2723e */ /* 0x000fe200000010ff */
[----:B---3--:R-:W-:Y:S01]  /*13e0*/  @P0 FMUL.FTZ R4, R213, R214 ;  /* 0x000000d6d5040220 */ /* 0x008fe20000410000 */
[----:B------:R-:W-:Y:S02]  /*13f0*/  F2FP.BF16.F32.PACK_AB R213, RZ, R2 ;  /* 0x00000002ffd5723e */ /* 0x000fe400000010ff */
[----:B------:R-:W-:Y:S02]  /*1400*/  PRMT R166, R210, 0x5410, R211 ;  /* 0x00005410d2a67816 */ /* 0x000fe400000000d3 */
[----:B------:R-:W-:-:S04]  /*1410*/  F2FP.BF16.F32.PACK_AB R212, RZ, R4 ;  /* 0x00000004ffd4723e */ /* 0x000fc800000010ff */
[----:B------:R-:W-:-:S07]  /*1420*/  PRMT R167, R212, 0x5410, R213 ;  /* 0x00005410d4a77816 */ /* 0x000fce00000000d5 */
.L_x_14337:
[----:B------:R-:W0:Y:S01]  /*1430*/  LDC.64 R210, c[0x0][0x3a8] ;  /* 0x0000ea00ffd27b82 */ /* 0x000e220000000a00 */
[----:B------:R-:W-:Y:S01]  /*1440*/  IADD3 R209, PT, PT, R209, 0x20, RZ ;  /* 0x00000020d1d17810 */ /* 0x000fe20007ffe0ff */
[C---:B0-----:R-:W-:Y:S01]  /*1450*/  IMAD.WIDE.U32 R210, R207.reuse, 0x10, R210 ;  /* 0x00000010cfd27825 */ /* 0x041fe200078e00d2 */
[----:B------:R-:W-:-:S04]  /*1460*/  IADD3 R207, PT, PT, R207, 0x20, RZ ;  /* 0x00000020cfcf7810 */ /* 0x000fc80007ffe0ff */
[----:B------:R1:W-:Y:S03]  /*1470*/  STG.E.128 desc[UR6][R210.64], R164 ;  /* 0x000000a4d2007986 */ /* 0x0003e6000c101d06 */
.L_x_14333:
[----:B------:R-:W-:Y:S05]  /*1480*/  BSYNC.RECONVERGENT B0 ;  /* 0x0000000000007941 */ /* 0x000fea0003800200 */
.L_x_14332:
        /* <DEDUP_REMOVED lines=10> */
.L_x_14341:
[----:B------:R-:W-:Y:S05]  /*1530*/  BSYNC.RECONVERGENT B1 ;  /* 0x0000000000017941 */ /* 0x000fea0003800200 */
.L_x_14340:
[----:B------:R-:W-:-:S04]  /*1540*/  UISETP.NE.U32.AND UP0, UPT, UR8, URZ, UPT ;  /* 0x000000ff0800728c */ /* 0x000fc8000bf05070 */
[----:B------:R-:W-:-:S09]  /*1550*/  UISETP.NE.AND.EX UP0, UPT, UR9, URZ, UPT, UP0 ;  /* 0x000000ff0900728c */ /* 0x000fd2000bf05300 */
[----:B------:R-:W-:Y:S05]  /*1560*/  BRA.U !UP0, `(.L_x_14342) ;  /* 0x0000000108e87547 */ /* 0x000fea000b800000 */
[----:B-1----:R-:W1:Y:S02]  /*1570*/  LDC.64 R164, c[0x0][0x3a0] ;  /* 0x0000e800ffa47b82 */ /* 0x002e640000000a00 */
[----:B-1----:R-:W-:-:S06]  /*1580*/  IMAD.WIDE.U32 R164, R207, 0x10, R164 ;  /* 0x00000010cfa47825 */ /* 0x002fcc00078e00a4 */
[----:B------:R-:W2:Y:S01]  /*1590*/  LDG.E.128 R164, desc[UR6][R164.64] ;  /* 0x00000006a4a47981 */ /* 0x000ea2000c1e1d00 */
[----:B------:R-:W-:-:S13]  /*15a0*/  ISETP.GT.AND P1, PT, R208, RZ, PT ;  /* 0x000000ffd000720c */ /* 0x000fda0003f24270 */
[----:B------:R-:W1:Y:S01]  /*15b0*/  @P1 LDC R172, c[0x0][0x40c] ;  /* 0x00010300ffac1b82 */ /* 0x000e620000000800 */
[----:B-----5:R-:W-:Y:S01]  /*15c0*/  @P1 PRMT R13, R32, 0x7632, R13 ;  /* 0x00007632200d1816 */ /* 0x020fe2000000000d */
[C---:B------:R-:W-:Y:S01]  /*15d0*/  @P1 IMAD.U32 R211, R33.reuse, 0x10000, RZ ;  /* 0x0001000021d31824 */ /* 0x040fe200078e00ff */
[----:B------:R-:W-:Y:S02]  /*15e0*/  @P1 PRMT R14, R33, 0x7632, R14 ;  /* 0x00007632210e1816 */ /* 0x000fe4000000000e */
[----:B------:R-:W-:Y:S02]  /*15f0*/  @P1 SHF.L.U32 R168, R13, 0x10, RZ ;  /* 0x000000100da81819 */ /* 0x000fe400000006ff */
[----:B------:R-:W-:Y:S01]  /*1600*/  @P1 SHF.L.U32 R170, R14, 0x10, RZ ;  /* 0x000000100eaa1819 */ /* 0x000fe200000006ff */
[----:B------:R-:W3:Y:S01]  /*1610*/  @P1 LDC R210, c[0x0][0x40c] ;  /* 0x00010300ffd21b82 */ /* 0x000ee20000000800 */
[----:B------:R-:W-:-:S07]  /*1620*/  @P1 SHF.L.U32 R216, R35, 0x10, RZ ;  /* 0x0000001023d81819 */ /* 0x000fce00000006ff */
[----:B------:R-:W4:Y:S08]  /*1630*/  @P1 LDC R213, c[0x0][0x40c] ;  /* 0x00010300ffd51b82 */ /* 0x000f300000000800 */
[----:B------:R-:W0:Y:S08]  /*1640*/  @P1 LDC R214, c[0x0][0x40c] ;  /* 0x00010300ffd61b82 */ /* 0x000e300000000800 */
[----:B------:R-:W0:Y:S08]  /*1650*/  @P1 LDC R215, c[0x0][0x40c] ;  /* 0x00010300ffd71b82 */ /* 0x000e300000000800 */
[----:B------:R-:W0:Y:S08]  /*1660*/  @P1 LDC R217, c[0x0][0x40c] ;  /* 0x00010300ffd91b82 */ /* 0x000e300000000800 */
[----:B------:R-:W0:Y:S08]  /*1670*/  @P1 LDC R212, c[0x0][0x40c] ;  /* 0x00010300ffd41b82 */ /* 0x000e300000000800 */
[----:B------:R-:W0:Y:S01]  /*1680*/  @P1 LDC R218, c[0x0][0x40c] ;  /* 0x00010300ffda1b82 */ /* 0x000e220000000800 */
[----:B--2---:R-:W-:-:S02]  /*1690*/  PRMT R13, R164, 0x7632, R13 ;  /* 0x00007632a40d7816 */ /* 0x004fc4000000000d */
[C---:B------:R-:W-:Y:S02]  /*16a0*/  SHF.L.U32 R14, R165.reuse, 0x10, RZ ;  /* 0x00000010a50e7819 */ /* 0x040fe400000006ff */
[----:B------:R-:W-:Y:S02]  /*16b0*/  PRMT R165, R165, 0x7632, R165 ;  /* 0x00007632a5a57816 */ /* 0x000fe400000000a5 */
[----:B------:R-:W-:Y:S01]  /*16c0*/  SHF.L.U32 R15, R13, 0x10, RZ ;  /* 0x000000100d0f7819 */ /* 0x000fe200000006ff */
[----:B---3--:R-:W-:Y:S01]  /*16d0*/  @P1 FFMA.FTZ R14, R211, R210, R14 ;  /* 0x000000d2d30e1223 */ /* 0x008fe2000001000e */
[----:B------:R-:W-:Y:S02]  /*16e0*/  SHF.L.U32 R169, R164, 0x10, RZ ;  /* 0x00000010a4a97819 */ /* 0x000fe400000006ff */
[----:B------:R-:W-:Y:S01]  /*16f0*/  SHF.L.U32 R13, R165, 0x10, RZ ;  /* 0x00000010a50d7819 */ /* 0x000fe200000006ff */
[----:B-1----:R-:W-:Y:S01]  /*1700*/  @P1 FFMA.FTZ R15, R168, R172, R15 ;  /* 0x000000aca80f1223 */ /* 0x002fe2000001000f */
[----:B------:R-:W-:-:S02]  /*1710*/  SHF.L.U32 R164, R166, 0x10, RZ ;  /* 0x00000010a6a47819 */ /* 0x000fc400000006ff */
[C---:B------:R-:W-:Y:S01]  /*1720*/  SHF.L.U32 R171, R167.reuse, 0x10, RZ ;  /* 0x00000010a7ab7819 */ /* 0x040fe200000006ff */
[----:B----4-:R-:W-:Y:S01]  /*1730*/  @P1 FFMA.FTZ R13, R170, R213, R13 ;  /* 0x000000d5aa0d1223 */ /* 0x010fe2000001000d */
[----:B------:R-:W-:Y:S02]  /*1740*/  PRMT R166, R166, 0x7632, R166 ;  /* 0x00007632a6a67816 */ /* 0x000fe400000000a6 */
[----:B------:R-:W-:Y:S01]  /*1750*/  PRMT R167, R167, 0x7632, R167 ;  /* 0x00007632a7a77816 */ /* 0x000fe200000000a7 */
[----:B0-----:R-:W-:Y:S01]  /*1760*/  @P1 FFMA.FTZ R171, R216, R217, R171 ;  /* 0x000000d9d8ab1223 */ /* 0x001fe200000100ab */
[C---:B------:R-:W-:Y:S02]  /*1770*/  @P1 PRMT R165, R34.reuse, 0x7632, R165 ;  /* 0x0000763222a51816 */ /* 0x040fe400000000a5 */
[----:B------:R-:W-:Y:S02]  /*1780*/  @P1 PRMT R168, R35, 0x7632, R168 ;  /* 0x0000763223a81816 */ /* 0x000fe400000000a8 */
[----:B------:R-:W-:Y:S01]  /*1790*/  @P1 SHF.L.U32 R213, R34, 0x10, RZ ;  /* 0x0000001022d51819 */ /* 0x000fe200000006ff */
[----:B------:R-:W-:Y:S01]  /*17a0*/  @P1 IMAD.U32 R165, R165, 0x10000, RZ ;  /* 0x00010000a5a51824 */ /* 0x000fe200078e00ff */
[----:B------:R-:W-:-:S02]  /*17b0*/  @P1 SHF.L.U32 R210, R32, 0x10, RZ ;  /* 0x0000001020d21819 */ /* 0x000fc400000006ff */
[----:B------:R-:W-:Y:S02]  /*17c0*/  SHF.L.U32 R170, R166, 0x10, RZ ;  /* 0x00000010a6aa7819 */ /* 0x000fe400000006ff */
        /* <DEDUP_REMOVED lines=20> */
.L_x_14342:
[----:B------:R-:W2:Y:S01]  /*1910*/  @P0 LDC R169, c[0x0][0x40c] ;  /* 0x00010300ffa90b82 */ /* 0x000ea20000000800 */
[----:B-1---5:R-:W-:Y:S02]  /*1920*/  @P0 PRMT R164, R33, 0x7632, R164 ;  /* 0x0000763221a40816 */ /* 0x022fe400000000a4 */
[----:B------:R-:W-:Y:S02]  /*1930*/  CS2R R170, SRZ ;  /* 0x0000000000aa7805 */ /* 0x000fe4000001ff00 */
[----:B------:R-:W-:Y:S01]  /*1940*/  @P0 PRMT R165, R34, 0x7632, R165 ;  /* 0x0000763222a50816 */ /* 0x000fe200000000a5 */
[----:B------:R-:W-:Y:S01]  /*1950*/  HFMA2 R15, -RZ, RZ, 0, 0 ;  /* 0x00000000ff0f7431 */ /* 0x000fe200000001ff */
[----:B------:R-:W-:Y:S01]  /*1960*/  @P0 PRMT R14, R32, 0x7632, R14 ;  /* 0x00007632200e0816 */ /* 0x000fe2000000000e */
[----:B------:R-:W-:Y:S01]  /*1970*/  HFMA2 R172, -RZ, RZ, 0, 0 ;  /* 0x00000000ffac7431 */ /* 0x000fe200000001ff */
[----:B------:R-:W-:Y:S01]  /*1980*/  @P0 SHF.L.U32 R164, R164, 0x10, RZ ;  /* 0x00000010a4a40819 */ /* 0x000fe200000006ff */
[----:B------:R-:W1:Y:S01]  /*1990*/  @P0 LDC R168, c[0x0][0x40c] ;  /* 0x00010300ffa80b82 */ /* 0x000e620000000800 */
[----:B------:R-:W-:-:S02]  /*19a0*/  @P0 SHF.L.U32 R165, R165, 0x10, RZ ;  /* 0x00000010a5a50819 */ /* 0x000fc400000006ff */
[----:B------:R-:W-:Y:S02]  /*19b0*/  @P0 SHF.L.U32 R14, R14, 0x10, RZ ;  /* 0x000000100e0e0819 */ /* 0x000fe400000006ff */
[----:B------:R-:W-:Y:S02]  /*19c0*/  MOV R13, RZ ;  /* 0x000000ff000d7202 */ /* 0x000fe40000000f00 */
[----:B------:R-:W-:Y:S01]  /*19d0*/  @P0 SHF.L.U32 R211, R34, 0x10, RZ ;  /* 0x0000001022d30819 */ /* 0x000fe200000006ff */
[----:B------:R-:W3:Y:S01]  /*19e0*/  @P0 LDC R167, c[0x0][0x40c] ;  /* 0x00010300ffa70b82 */ /* 0x000ee20000000800 */
[----:B------:R-:W-:-:S07]  /*19f0*/  @P0 SHF.L.U32 R213, R35, 0x10, RZ ;  /* 0x0000001023d50819 */ /* 0x000fce00000006ff */
[----:B------:R-:W4:Y:S01]  /*1a00*/  @P0 LDC R166, c[0x0][0x40c] ;  /* 0x00010300ffa60b82 */ /* 0x000f220000000800 */
[----:B--2---:R-:W-:Y:S01]  /*1a10*/  @P0 FMUL.FTZ R13, R164, R169 ;  /* 0x000000a9a40d0220 */ /* 0x004fe20000410000 */
[----:B------:R-:W-:-:S04]  /*1a20*/  @P0 PRMT R164, R35, 0x7632, R164 ;  /* 0x0000763223a40816 */ /* 0x000fc800000000a4 */
[----:B------:R-:W-:Y:S02]  /*1a30*/  @P0 SHF.L.U32 R164, R164, 0x10, RZ ;  /* 0x00000010a4a40819 */ /* 0x000fe400000006ff */
[----:B------:R-:W2:Y:S01]  /*1a40*/  @P0 LDC R210, c[0x0][0x40c] ;  /* 0x00010300ffd20b82 */ /* 0x000ea20000000800 */
[----:B-1----:R-:W-:Y:S01]  /*1a50*/  @P0 FMUL.FTZ R170, R165, R168 ;  /* 0x000000a8a5aa0220 */ /* 0x002fe20000410000 */
[----:B------:R-:W-:Y:S02]  /*1a60*/  @P0 SHF.L.U32 R165, R32, 0x10, RZ ;  /* 0x0000001020a50819 */ /* 0x000fe400000006ff */
[----:B------:R-:W-:-:S04]  /*1a70*/  CS2R R168, SRZ ;  /* 0x0000000000a87805 */ /* 0x000fc8000001ff00 */
[----:B------:R-:W1:Y:S01]  /*1a80*/  @P0 LDC R215, c[0x0][0x40c] ;  /* 0x00010300ffd70b82 */ /* 0x000e620000000800 */
[----:B---3--:R-:W-:Y:S01]  /*1a90*/  @P0 FMUL.FTZ R15, R14, R167 ;  /* 0x000000a70e0f0220 */ /* 0x008fe20000410000 */
[----:B------:R-:W-:Y:S01]  /*1aa0*/  @P0 SHF.L.U32 R167, R33, 0x10, RZ ;  /* 0x0000001021a70819 */ /* 0x000fe200000006ff */
[----:B------:R-:W-:-:S05]  /*1ab0*/  IMAD.MOV.U32 R14, RZ, RZ, RZ ;  /* 0x000000ffff0e7224 */ /* 0x000fca00078e00ff */
[----:B------:R-:W3:Y:S01]  /*1ac0*/  @P0 LDC R212, c[0x0][0x40c] ;  /* 0x00010300ffd40b82 */ /* 0x000ee20000000800 */
[----:B----4-:R-:W-:Y:S01]  /*1ad0*/  @P0 FMUL.FTZ R169, R165, R166 ;  /* 0x000000a6a5a90220 */ /* 0x010fe20000410000 */
[----:B------:R-:W-:-:S06]  /*1ae0*/  F2FP.BF16.F32.PACK_AB R165, RZ, R15 ;  /* 0x0000000fffa5723e */ /* 0x000fcc00000010ff */
[----:B------:R-:W4:Y:S01]  /*1af0*/  @P0 LDC R214, c[0x0][0x40c] ;  /* 0x00010300ffd60b82 */ /* 0x000f220000000800 */
[----:B--2---:R-:W-:Y:S01]  /*1b00*/  @P0 FMUL.FTZ R14, R167, R210 ;  /* 0x000000d2a70e0220 */ /* 0x004fe20000410000 */
[----:B------:R-:W-:-:S04]  /*1b10*/  F2FP.BF16.F32.PACK_AB R167, RZ, R13 ;  /* 0x0000000dffa7723e */ /* 0x000fc800000010ff */
[----:B------:R-:W-:Y:S01]  /*1b20*/  F2FP.BF16.F32.PACK_AB R166, RZ, R14 ;  /* 0x0000000effa6723e */ /* 0x000fe200000010ff */
[----:B-1----:R-:W-:Y:S01]  /*1b30*/  @P0 FMUL.FTZ R172, R164, R215 ;  /* 0x000000d7a4ac0220 */ /* 0x002fe20000410000 */
[----:B------:R-:W-:-:S04]  /*1b40*/  F2FP.BF16.F32.PACK_AB R164, RZ, R169 ;  /* 0x000000a9ffa4723e */ /* 0x000fc800000010ff */
[----:B------:R-:W-:Y:S02]  /*1b50*/  PRMT R164, R164, 0x5410, R165 ;  /* 0x00005410a4a47816 */ /* 0x000fe400000000a5 */
[----:B------:R-:W-:Y:S01]  /*1b60*/  PRMT R165, R166, 0x5410, R167 ;  /* 0x00005410a6a57816 */ /* 0x000fe200000000a7 */
[----:B---3--:R-:W-:Y:S01]  /*1b70*/  @P0 FMUL.FTZ R168, R211, R212 ;  /* 0x000000d4d3a80220 */ /* 0x008fe20000410000 */
[----:B------:R-:W-:-:S04]  /*1b80*/  F2FP.BF16.F32.PACK_AB R211, RZ, R170 ;  /* 0x000000aaffd3723e */ /* 0x000fc800000010ff */
[----:B------:R-:W-:Y:S01]  /*1b90*/  F2FP.BF16.F32.PACK_AB R210, RZ, R168 ;  /* 0x000000a8ffd2723e */ /* 0x000fe200000010ff */
[----:B----4-:R-:W-:Y:S01]  /*1ba0*/  @P0 FMUL.FTZ R171, R213, R214 ;  /* 0x000000d6d5ab0220 */ /* 0x010fe20000410000 */
[----:B------:R-:W-:Y:S02]  /*1bb0*/  F2FP.BF16.F32.PACK_AB R213, RZ, R172 ;  /* 0x000000acffd5723e */ /* 0x000fe400000010ff */
[----:B------:R-:W-:Y:S02]  /*1bc0*/  PRMT R166, R210, 0x5410, R211 ;  /* 0x00005410d2a67816 */ /* 0x000fe400000000d3 */
[----:B------:R-:W-:-:S04]  /*1bd0*/  F2FP.BF16.F32.PACK_AB R212, RZ, R171 ;  /* 0x000000abffd4723e */ /* 0x000fc800000010ff */
[----:B------:R-:W-:-:S07]  /*1be0*/  PRMT R167, R212, 0x5410, R213 ;  /* 0x00005410d4a77816 */ /* 0x000fce00000000d5 */
.L_x_14343:
[----:B------:R-:W1:Y:S01]  /*1bf0*/  LDC.64 R210, c[0x0][0x3a8] ;  /* 0x0000ea00ffd27b82 */ /* 0x000e620000000a00 */
[----:B------:R-:W-:Y:S01]  /*1c00*/  IADD3 R209, PT, PT, R209, 0x20, RZ ;  /* 0x00000020d1d17810 */ /* 0x000fe20007ffe0ff */
[C---:B-1----:R-:W-:Y:S01]  /*1c10*/  IMAD.WIDE.U32 R210, R207.reuse, 0x10, R210 ;  /* 0x00000010cfd27825 */ /* 0x042fe200078e00d2 */
[----:B------:R-:W-:-:S04]  /*1c20*/  IADD3 R207, PT, PT, R207, 0x20, RZ ;  /* 0x00000020cfcf7810 */ /* 0x000fc80007ffe0ff */
[----:B------:R2:W-:Y:S03]  /*1c30*/  STG.E.128 desc[UR6][R210.64], R164 ;  /* 0x000000a4d2007986 */ /* 0x0005e6000c101d06 */
.L_x_14339:
[----:B------:R-:W-:Y:S05]  /*1c40*/  BSYNC.RECONVERGENT B0 ;  /* 0x0000000000007941 */ /* 0x000fea0003800200 */
.L_x_14338:
        /* <DEDUP_REMOVED lines=10> */
.L_x_14347:
[----:B------:R-:W-:Y:S05]  /*1cf0*/  BSYNC.RECONVERGENT B1 ;  /* 0x0000000000017941 */ /* 0x000fea0003800200 */
.L_x_14346:
[----:B------:R-:W-:-:S04]  /*1d00*/  UISETP.NE.U32.AND UP0, UPT, UR8, URZ, UPT ;  /* 0x000000ff0800728c */ /* 0x000fc8000bf05070 */
[----:B------:R-:W-:-:S09]  /*1d10*/  UISETP.NE.AND.EX UP0, UPT, UR9, URZ, UPT, UP0 ;  /* 0x000000ff0900728c */ /* 0x000fd2000bf05300 */
[----:B------:R-:W-:Y:S05]  /*1d20*/  BRA.U !UP0, `(.L_x_14348) ;  /* 0x0000000108e47547 */ /* 0x000fea000b800000 */
[----:B-12---:R-:W1:Y:S02]  /*1d30*/  LDC.64 R164, c[0x0][0x3a0] ;  /* 0x0000e800ffa47b82 */ /* 0x006e640000000a00 */
[----:B-1----:R-:W-:-:S06]  /*1d40*/  IMAD.WIDE.U32 R164, R207, 0x10, R164 ;  /* 0x00000010cfa47825 */ /* 0x002fcc00078e00a4 */
[----:B------:R-:W2:Y:S01]  /*1d50*/  LDG.E.128 R164, desc[UR6][R164.64] ;  /* 0x00000006a4a47981 */ /* 0x000ea2000c1e1d00 */
[----:B------:R-:W-:-:S13]  /*1d60*/  ISETP.GT.AND P1, PT, R208, RZ, PT ;  /* 0x000000ffd000720c */ /* 0x000fda0003f24270 */
[----:B------:R-:W1:Y:S01]  /*1d70*/  @P1 LDC R210, c[0x0][0x40c] ;  /* 0x00010300ffd21b82 */ /* 0x000e620000000800 */
[----:B-----5:R-:W-:Y:S02]  /*1d80*/  @P1 PRMT R16, R32, 0x7632, R16 ;  /* 0x0000763220101816 */ /* 0x020fe40000000010 */
[----:B------:R-:W-:Y:S02]  /*1d90*/  @P1 PRMT R17, R33, 0x7632, R17 ;  /* 0x0000763221111816 */ /* 0x000fe40000000011 */
[----:B------:R-:W-:Y:S02]  /*1da0*/  @P1 SHF.L.U32 R175, R16, 0x10, RZ ;  /* 0x0000001010af1819 */ /* 0x000fe400000006ff */
[----:B------:R-:W-:Y:S01]  /*1db0*/  @P1 SHF.L.U32 R177, R17, 0x10, RZ ;  /* 0x0000001011b11819 */ /* 0x000fe200000006ff */
[----:B------:R-:W3:Y:S01]  /*1dc0*/  @P1 LDC R213, c[0x0][0x40c] ;  /* 0x00010300ffd51b82 */ /* 0x000ee20000000800 */
[----:B------:R-:W-:Y:S02]  /*1dd0*/  @P1 SHF.L.U32 R212, R33, 0x10, RZ ;  /* 0x0000001021d41819 */ /* 0x000fe400000006ff */
[----:B------:R-:W-:-:S05]  /*1de0*/  @P1 SHF.L.U32 R217, R35, 0x10, RZ ;  /* 0x0000001023d91819 */ /* 0x000fca00000006ff */
        /* <DEDUP_REMOVED lines=8> */
[----:B------:R-:W-:Y:S01]  /*1e70*/  PRMT R165, R165, 0x7632, R165 ;  /* 0x00007632a5a57816 */ /* 0x000fe200000000a5 */
[----:B------:R-:W-:Y:S01]  /*1e80*/  IMAD.U32 R16, R16, 0x10000, RZ ;  /* 0x0001000010107824 */ /* 0x000fe200078e00ff */
[----:B------:R-:W-:Y:S01]  /*1e90*/  SHF.L.U32 R174, R166, 0x10, RZ ;  /* 0x00000010a6ae7819 */ /* 0x000fe200000006ff */
[----:B---3--:R-:W-:Y:S01]  /*1ea0*/  @P1 FFMA.FTZ R17, R212, R213, R17 ;  /* 0x000000d5d4111223 */ /* 0x008fe20000010011 */
[----:B------:R-:W-:Y:S01]  /*1eb0*/  SHF.L.U32 R18, R165, 0x10, RZ ;  /* 0x00000010a5127819 */ /* 0x000fe200000006ff */
[----:B-1----:R-:W-:Y:S01]  /*1ec0*/  @P1 FFMA.FTZ R16, R175, R210, R16 ;  /* 0x000000d2af101223 */ /* 0x002fe20000010010 */
[----:B------:R-:W-:Y:S02]  /*1ed0*/  SHF.L.U32 R173, R164, 0x10, RZ ;  /* 0x00000010a4ad7819 */ /* 0x000fe400000006ff */
[----:B------:R-:W-:Y:S01]  /*1ee0*/  PRMT R166, R166, 0x7632, R166 ;  /* 0x00007632a6a67816 */ /* 0x000fe200000000a6 */
[----:B----4-:R-:W-:Y:S01]  /*1ef0*/  @P1 FFMA.FTZ R18, R177, R214, R18 ;  /* 0x000000d6b1121223 */ /* 0x010fe20000010012 */
[----:B------:R-:W-:-:S02]  /*1f00*/  SHF.L.U32 R176, R167, 0x10, RZ ;  /* 0x00000010a7b07819 */ /* 0x000fc400000006ff */
[----:B------:R-:W-:Y:S02]  /*1f10*/  PRMT R167, R167, 0x7632, R167 ;  /* 0x00007632a7a77816 */ /* 0x000fe400000000a7 */
[----:B------:R-:W-:Y:S01]  /*1f20*/  @P1 PRMT R164, R34, 0x7632, R164 ;  /* 0x0000763222a41816 */ /* 0x000fe200000000a4 */
[----:B0-----:R-:W-:Y:S01]  /*1f30*/  @P1 FFMA.FTZ R176, R217, R218, R176 ;  /* 0x000000dad9b01223 */ /* 0x001fe200000100b0 */
[----:B------:R-:W-:Y:S02]  /*1f40*/  @P1 PRMT R165, R35, 0x7632, R165 ;  /* 0x0000763223a51816 */ /* 0x000fe400000000a5 */
[----:B------:R-:W-:Y:S02]  /*1f50*/  SHF.L.U32 R175, R166, 0x10, RZ ;  /* 0x00000010a6af7819 */ /* 0x000fe400000006ff */
[----:B------:R-:W-:Y:S02]  /*1f60*/  @P1 SHF.L.U32 R213, R34, 0x10, RZ ;  /* 0x0000001022d51819 */ /* 0x000fe400000006ff */
[----:B------:R-:W-:-:S02]  /*1f70*/  @P1 SHF.L.U32 R210, R32, 0x10, RZ ;  /* 0x0000001020d21819 */ /* 0x000fc400000006ff */
[----:B------:R-:W-:Y:S01]  /*1f80*/  @P1 SHF.L.U32 R164, R164, 0x10, RZ ;  /* 0x00000010a4a41819 */ /* 0x000fe200000006ff */
        /* <DEDUP_REMOVED lines=19> */
.L_x_14348:
[----:B-12---:R-:W1:Y:S01]  /*20c0*/  @P0 LDC R167, c[0x0][0x40c] ;  /* 0x00010300ffa70b82 */ /* 0x006e620000000800 */
[----:B-----5:R-:W-:Y:S01]  /*20d0*/  @P0 PRMT R164, R33, 0x7632, R164 ;  /* 0x0000763221a40816 */ /* 0x020fe200000000a4 */
[----:B------:R-:W-:Y:S01]  /*20e0*/  IMAD.MOV.U32 R18, RZ, RZ, RZ ;  /* 0x000000ffff127224 */ /* 0x000fe200078e00ff */
[----:B------:R-:W-:Y:S01]  /*20f0*/  @P0 PRMT R165, R34, 0x7632, R165 ;  /* 0x0000763222a50816 */ /* 0x000fe200000000a5 */
[----:B------:R-:W-:Y:S01]  /*2100*/  HFMA2 R175, -RZ, RZ, 0, 0 ;  /* 0x00000000ffaf7431 */ /* 0x000fe200000001ff */
[----:B------:R-:W-:Y:S01]  /*2110*/  @P0 SHF.L.U32 R164, R164, 0x10, RZ ;  /* 0x00000010a4a40819 */ /* 0x000fe200000006ff */
[----:B------:R-:W-:Y:S01]  /*2120*/  @P0 IMAD.U32 R213, R35, 0x10000, RZ ;  /* 0x0001000023d50824 */ /* 0x000fe200078e00ff */
[----:B------:R-:W-:Y:S01]  /*2130*/  @P0 SHF.L.U32 R165, R165, 0x10, RZ ;  /* 0x00000010a5a50819 */ /* 0x000fe200000006ff */
[----:B------:R-:W2:Y:S01]  /*2140*/  @P0 LDC R176, c[0x0][0x40c] ;  /* 0x00010300ffb00b82 */ /* 0x000ea20000000800 */
[----:B------:R-:W-:Y:S02]  /*2150*/  @P0 PRMT R17, R32, 0x7632, R17 ;  /* 0x0000763220110816 */ /* 0x000fe40000000011 */
[----:B------:R-:W-:-:S02]  /*2160*/  @P0 SHF.L.U32 R211, R34, 0x10, RZ ;  /* 0x0000001022d30819 */ /* 0x000fc400000006ff */
[----:B------:R-:W-:Y:S02]  /*2170*/  @P0 SHF.L.U32 R17, R17, 0x10, RZ ;  /* 0x0000001011110819 */ /* 0x000fe400000006ff */
[----:B------:R-:W-:Y:S01]  /*2180*/  MOV R16, RZ ;  /* 0x000000ff00107202 */ /* 0x000fe20000000f00 */
[----:B------:R-:W3:Y:S01]  /*2190*/  @P0 LDC R174, c[0x0][0x40c] ;  /* 0x00010300ffae0b82 */ /* 0x000ee20000000800 */
[----:B------:R-:W-:-:S07]  /*21a0*/  MOV R173, RZ ;  /* 0x000000ff00ad7202 */ /* 0x000fce0000000f00 */
[----:B------:R-:W4:Y:S01]  /*21b0*/  @P0 LDC R166, c[0x0][0x40c] ;  /* 0x00010300ffa60b82 */ /* 0x000f220000000800 */
[----:B-1----:R-:W-:Y:S01]  /*21c0*/  @P0 FMUL.FTZ R18, R164, R167 ;  /* 0x000000a7a4120220 */ /* 0x002fe20000410000 */
[----:B------:R-:W-:Y:S02]  /*21d0*/  @P0 PRMT R164, R35, 0x7632, R164 ;  /* 0x0000763223a40816 */ /* 0x000fe400000000a4 */
[----:B------:R-:W-:Y:S02]  /*21e0*/  @P0 SHF.L.U32 R167, R33, 0x10, RZ ;  /* 0x0000001021a70819 */ /* 0x000fe400000006ff */
[----:B------:R-:W-:Y:S02]  /*21f0*/  @P0 SHF.L.U32 R164, R164, 0x10, RZ ;  /* 0x00000010a4a40819 */ /* 0x000fe400000006ff */
[----:B------:R-:W1:Y:S01]  /*2200*/  @P0 LDC R210, c[0x0][0x40c] ;  /* 0x00010300ffd20b82 */ /* 0x000e620000000800 */
[----:B--2---:R-:W-:Y:S01]  /*2210*/  @P0 FMUL.FTZ R175, R165, R176 ;  /* 0x000000b0a5af0220 */ /* 0x004fe20000410000 */
[----:B------:R-:W-:-:S02]  /*2220*/  @P0 SHF.L.U32 R165, R32, 0x10, RZ ;  /* 0x0000001020a50819 */ /* 0x000fc400000006ff */
[----:B------:R-:W-:-:S04]  /*2230*/  CS2R R176, SRZ ;  /* 0x0000000000b07805 */ /* 0x000fc8000001ff00 */
[----:B------:R-:W2:Y:S01]  /*2240*/  @P0 LDC R215, c[0x0][0x40c] ;  /* 0x00010300ffd70b82 */ /* 0x000ea20000000800 */
[----:B---3--:R-:W-:Y:S01]  /*2250*/  @P0 FMUL.FTZ R16, R17, R174 ;  /* 0x000000ae11100220 */ /* 0x008fe20000410000 */
[----:B------:R-:W-:Y:S01]  /*2260*/  HFMA2 R17, -RZ, RZ, 0, 0 ;  /* 0x00000000ff117431 */ /* 0x000fe200000001ff */
[----:B------:R-:W-:-:S05]  /*2270*/  MOV R174, RZ ;  /* 0x000000ff00ae7202 */ /* 0x000fca0000000f00 */
[----:B------:R-:W3:Y:S01]  /*2280*/  @P0 LDC R212, c[0x0][0x40c] ;  /* 0x00010300ffd40b82 */ /* 0x000ee20000000800 */
[----:B----4-:R-:W-:Y:S01]  /*2290*/  @P0 FMUL.FTZ R173, R165, R166 ;  /* 0x000000a6a5ad0220 */ /* 0x010fe20000410000 */
[----:B------:R-:W-:-:S06]  /*22a0*/  F2FP.BF16.F32.PACK_AB R165, RZ, R16 ;  /* 0x00000010ffa5723e */ /* 0x000fcc00000010ff */
[----:B------:R-:W4:Y:S01]  /*22b0*/  @P0 LDC R214, c[0x0][0x40c] ;  /* 0x00010300ffd60b82 */ /* 0x000f220000000800 */
[----:B-1----:R-:W-:Y:S01]  /*22c0*/  @P0 FMUL.FTZ R17, R167, R210 ;  /* 0x000000d2a7110220 */ /* 0x002fe20000410000 */
[----:B------:R-:W-:-:S04]  /*22d0*/  F2FP.BF16.F32.PACK_AB R167, RZ, R18 ;  /* 0x00000012ffa7723e */ /* 0x000fc800000010ff */
[----:B------:R-:W-:Y:S01]  /*22e0*/  F2FP.BF16.F32.PACK_AB R166, RZ, R17 ;  /* 0x00000011ffa6723e */ /* 0x000fe200000010ff */
[----:B--2---:R-:W-:Y:S01]  /*22f0*/  @P0 FMUL.FTZ R177, R164, R215 ;  /* 0x000000d7a4b10220 */ /* 0x004fe20000410000 */
        /* <DEDUP_REMOVED lines=11> */
.L_x_14349:
[----:B------:R-:W1:Y:S01]  /*23b0*/  LDC.64 R210, c[0x0][0x3a8] ;  /* 0x0000ea00ffd27b82 */ /* 0x000e620000000a00 */
[----:B------:R-:W-:Y:S01]  /*23c0*/  IADD3 R209, PT, PT, R209, 0x20, RZ ;  /* 0x00000020d1d17810 */ /* 0x000fe20007ffe0ff */
[C---:B-1----:R-:W-:Y:S01]  /*23d0*/  IMAD.WIDE.U32 R210, R207.reuse, 0x10, R210 ;  /* 0x00000010cfd27825 */ /* 0x042fe200078e00d2 */
[----:B------:R-:W-:-:S04]  /*23e0*/  IADD3 R207, PT, PT, R207, 0x20, RZ ;  /* 0x00000020cfcf7810 */ /* 0x000fc80007ffe0ff */
[----:B------:R3:W-:Y:S03]  /*23f0*/  STG.E.128 desc[UR6][R210.64], R164 ;  /* 0x000000a4d2007986 */ /* 0x0007e6000c101d06 */
.L_x_14345:
[----:B------:R-:W-:Y:S05]  /*2400*/  BSYNC.RECONVERGENT B0 ;  /* 0x0000000000007941 */ /* 0x000fea0003800200 */
.L_x_14344:
        /* <DEDUP_REMOVED lines=10> */
.L_x_14353:
[----:B------:R-:W-:Y:S05]  /*24b0*/  BSYNC.RECONVERGENT B1 ;  /* 0x0000000000017941 */ /* 0x000fea0003800200 */
.L_x_14352:
[----:B------:R-:W-:-:S04]  /*24c0*/  UISETP.NE.U32.AND UP0, UPT, UR8, URZ, UPT ;  /* 0x000000ff0800728c */ /* 0x000fc8000bf05070 */
[----:B------:R-:W-:-:S09]  /*24d0*/  UISETP.NE.AND.EX UP0, UPT, UR9, URZ, UPT, UP0 ;  /* 0x000000ff0900728c */ /* 0x000fd2000bf05300 */
[----:B------:R-:W-:Y:S05]  /*24e0*/  BRA.U !UP0, `(.L_x_14354) ;  /* 0x0000000108e47547 */ /* 0x000fea000b800000 */
[----:B-123--:R-:W1:Y:S02]  /*24f0*/  LDC.64 R164, c[0x0][0x3a0] ;  /* 0x0000e800ffa47b82 */ /* 0x00ee640000000a00 */
        /* <DEDUP_REMOVED lines=16> */
[----:B--2---:R-:W-:-:S02]  /*2600*/  SHF.L.U32 R20, R165, 0x10, RZ ;  /* 0x00000010a5147819 */ /* 0x004fc400000006ff */
[----:B------:R-:W-:Y:S02]  /*2610*/  PRMT R165, R165, 0x7632, R165 ;  /* 0x00007632a5a57816 */ /* 0x000fe400000000a5 */
[----:B------:R-:W-:Y:S01]  /*2620*/  PRMT R19, R164, 0x7632, R19 ;  /* 0x00007632a4137816 */ /* 0x000fe20000000013 */
[----:B----4-:R-:W-:Y:S01]  /*2630*/  @P1 FFMA.FTZ R20, R213, R212, R20 ;  /* 0x000000d4d5141223 */ /* 0x010fe20000010014 */
[----:B------:R-:W-:Y:S01]  /*2640*/  SHF.L.U32 R21, R165, 0x10, RZ ;  /* 0x00000010a5157819 */ /* 0x000fe200000006ff */
[----:B------:R-:W-:Y:S01]  /*2650*/  @P1 IMAD.U32 R212, R34, 0x10000, RZ ;  /* 0x0001000022d41824 */ /* 0x000fe200078e00ff */
[----:B------:R-:W-:Y:S02]  /*2660*/  SHF.L.U32 R19, R19, 0x10, RZ ;  /* 0x0000001013137819 */ /* 0x000fe400000006ff */
[----:B------:R-:W-:Y:S01]  /*2670*/  SHF.L.U32 R178, R164, 0x10, RZ ;  /* 0x00000010a4b27819 */ /* 0x000fe200000006ff */
[----:B-1----:R-:W-:Y:S01]  /*2680*/  @P1 FFMA.FTZ R21, R182, R214, R21 ;  /* 0x000000d6b6151223 */ /* 0x002fe20000010015 */
[----:B------:R-:W-:Y:S01]  /*2690*/  SHF.L.U32 R179, R166, 0x10, RZ ;  /* 0x00000010a6b37819 */ /* 0x000fe200000006ff */
[----:B---3--:R-:W-:Y:S01]  /*26a0*/  @P1 FFMA.FTZ R19, R180, R211, R19 ;  /* 0x000000d3b4131223 */ /* 0x008fe20000010013 */
[----:B------:R-:W-:-:S02]  /*26b0*/  SHF.L.U32 R181, R167, 0x10, RZ ;  /* 0x00000010a7b57819 */ /* 0x000fc400000006ff */
[----:B------:R-:W-:Y:S01]  /*26c0*/  @P1 PRMT R182, R35, 0x7632, R182 ;  /* 0x0000763223b61816 */ /* 0x000fe200000000b6 */
[----:B0-----:R-:W-:Y:S01]  /*26d0*/  @P1 FFMA.FTZ R179, R212, R215, R179 ;  /* 0x000000d7d4b31223 */ /* 0x001fe200000100b3 */
[----:B------:R-:W-:Y:S02]  /*26e0*/  PRMT R166, R166, 0x7632, R166 ;  /* 0x00007632a6a67816 */ /* 0x000fe400000000a6 */
[----:B------:R-:W-:Y:S02]  /*26f0*/  PRMT R167, R167, 0x7632, R167 ;  /* 0x00007632a7a77816 */ /* 0x000fe400000000a7 */
[----:B------:R-:W-:Y:S02]  /*2700*/  @P1 PRMT R164, R34, 0x7632, R164 ;  /* 0x0000763222a41816 */ /* 0x000fe400000000a4 */
[----:B------:R-:W-:Y:S02]  /*2710*/  @P1 SHF.L.U32 R211, R182, 0x10, RZ ;  /* 0x00000010b6d31819 */ /* 0x000fe400000006ff */
[----:B------:R-:W-:-:S02]  /*2720*/  @P1 SHF.L.U32 R214, R35, 0x10, RZ ;  /* 0x0000001023d61819 */ /* 0x000fc400000006ff */
[----:B------:R-:W-:Y:S02]  /*2730*/  @P1 SHF.L.U32 R213, R32, 0x10, RZ ;  /* 0x0000001020d51819 */ /* 0x000fe400000006ff */
[----:B------:R-:W-:Y:S01]  /*2740*/  @P1 SHF.L.U32 R165, R164, 0x10, RZ ;  /* 0x00000010a4a51819 */ /* 0x000fe200000006ff */
[----:B------:R-:W-:Y:S01]  /*2750*/  @P1 FFMA.FTZ R181, R214, R217, R181 ;  /* 0x000000d9d6b51223 */ /* 0x000fe200000100b5 */
[----:B------:R-:W-:Y:S01]  /*2760*/  SHF.L.U32 R180, R166, 0x10, RZ ;  /* 0x00000010a6b47819 */ /* 0x000fe200000006ff */
[----:B------:R-:W-:Y:S01]  /*2770*/  @P1 FFMA.FTZ R178, R213, R210, R178 ;  /* 0x000000d2d5b21223 */ /* 0x000fe200000100b2 */
[----:B------:R-:W-:Y:S02]  /*2780*/  SHF.L.U32 R182, R167, 0x10, RZ ;  /* 0x00000010a7b67819 */ /* 0x000fe400000006ff */
        /* <DEDUP_REMOVED lines=15> */
.L_x_14354:
[----:B------:R-:W4:Y:S01]  /*2880*/  @P0 LDC R179, c[0x0][0x40c] ;  /* 0x00010300ffb30b82 */ /* 0x000f220000000800 */
[----:B-123-5:R-:W-:Y:S02]  /*2890*/  @P0 PRMT R164, R33, 0x7632, R164 ;  /* 0x0000763221a40816 */ /* 0x02efe400000000a4 */
[----:B------:R-:W-:Y:S02]  /*28a0*/  CS2R R180, SRZ ;  /* 0x0000000000b47805 */ /* 0x000fe4000001ff00 */
[----:B------:R-:W-:Y:S01]  /*28b0*/  @P0 PRMT R165, R34, 0x7632, R165 ;  /* 0x0000763222a50816 */ /* 0x000fe200000000a5 */
[----:B------:R-:W-:Y:S01]  /*28c0*/  HFMA2 R19, -RZ, RZ, 0, 0 ;  /* 0x00000000ff137431 */ /* 0x000fe200000001ff */
[----:B------:R-:W-:Y:S01]  /*28d0*/  @P0 PRMT R20, R32, 0x7632, R20 ;  /* 0x0000763220140816 */ /* 0x000fe20000000014 */
[----:B------:R-:W-:Y:S01]  /*28e0*/  IMAD.MOV.U32 R182, RZ, RZ, RZ ;  /* 0x000000ffffb67224 */ /* 0x000fe200078e00ff */
[----:B------:R-:W-:Y:S01]  /*28f0*/  @P0 SHF.L.U32 R164, R164, 0x10, RZ ;  /* 0x00000010a4a40819 */ /* 0x000fe200000006ff */
[----:B------:R-:W1:Y:S01]  /*2900*/  @P0 LDC R178, c[0x0][0x40c] ;  /* 0x00010300ffb20b82 */ /* 0x000e620000000800 */
[----:B------:R-:W-:-:S02]  /*2910*/  @P0 SHF.L.U32 R165, R165, 0x10, RZ ;  /* 0x00000010a5a50819 */ /* 0x000fc400000006ff */
[----:B------:R-:W-:Y:S02]  /*2920*/  @P0 SHF.L.U32 R20, R20, 0x10, RZ ;  /* 0x0000001014140819 */ /* 0x000fe400000006ff */
[----:B------:R-:W-:Y:S02]  /*2930*/  MOV R21, RZ ;  /* 0x000000ff00157202 */ /* 0x000fe40000000f00 */
[----:B------:R-:W-:Y:S01]  /*2940*/  @P0 SHF.L.U32 R211, R34, 0x10, RZ ;  /* 0x0000001022d30819 */ /* 0x000fe200000006ff */
[----:B------:R-:W2:Y:S01]  /*2950*/  @P0 LDC R167, c[0x0][0x40c] ;  /* 0x00010300ffa70b82 */ /* 0x000ea20000000800 */
[----:B------:R-:W-:-:S07]  /*2960*/  @P0 SHF.L.U32 R213, R35, 0x10, RZ ;  /* 0x0000001023d50819 */ /* 0x000fce00000006ff */
[----:B------:R-:W3:Y:S01]  /*2970*/  @P0 LDC R166, c[0x0][0x40c] ;  /* 0x00010300ffa60b82 */ /* 0x000ee20000000800 */
[----:B----4-:R-:W-:Y:S01]  /*2980*/  @P0 FMUL.FTZ R21, R164, R179 ;  /* 0x000000b3a4150220 */ /* 0x010fe20000410000 */
[----:B------:R-:W-:-:S04]  /*2990*/  @P0 PRMT R164, R35, 0x7632, R164 ;  /* 0x0000763223a40816 */ /* 0x000fc800000000a4 */
[----:B------:R-:W-:Y:S02]  /*29a0*/  @P0 SHF.L.U32 R164, R164, 0x10, RZ ;  /* 0x00000010a4a40819 */ /* 0x000fe400000006ff */
[----:B------:R-:W4:Y:S01]  /*29b0*/  @P0 LDC R210, c[0x0][0x40c] ;  /* 0x00010300ffd20b82 */ /* 0x000f220000000800 */
[----:B-1----:R-:W-:Y:S01]  /*29c0*/  @P0 FMUL.FTZ R180, R165, R178 ;  /* 0x000000b2a5b40220 */ /* 0x002fe20000410000 */
[----:B------:R-:W-:Y:S02]  /*29d0*/  @P0 SHF.L.U32 R165, R32, 0x10, RZ ;  /* 0x0000001020a50819 */ /* 0x000fe400000006ff */
[----:B------:R-:W-:-:S04]  /*29e0*/  CS2R R178, SRZ ;  /* 0x0000000000b27805 */ /* 0x000fc8000001ff00 */
        /* <DEDUP_REMOVED lines=8> */
[----:B----4-:R-:W-:Y:S01]  /*2a70*/  @P0 FMUL.FTZ R20, R167, R210 ;  /* 0x000000d2a7140220 */ /* 0x010fe20000410000 */
[----:B------:R-:W-:-:S04]  /*2a80*/  F2FP.BF16.F32.PACK_AB R167, RZ, R21 ;  /* 0x00000015ffa7723e */ /* 0x000fc800000010ff */
[----:B------:R-:W-:Y:S01]  /*2a90*/  F2FP.BF16.F32.PACK_AB R166, RZ, R20 ;  /* 0x00000014ffa6723e */ /* 0x000fe200000010ff */
[----:B-1----:R-:W-:Y:S01]  /*2aa0*/  @P0 FMUL.FTZ R182, R164, R215 ;  /* 0x000000d7a4b60220 */ /* 0x002fe20000410000 */
[----:B------:R-:W-:-:S04]  /*2ab0*/  F2FP.BF16.F32.PACK_AB R164, RZ, R178 ;  /* 0x000000b2ffa4723e */ /* 0x000fc800000010ff */
[----:B------:R-:W-:Y:S02]  /*2ac0*/  PRMT R164, R164, 0x5410, R165 ;  /* 0x00005410a4a47816 */ /* 0x000fe400000000a5 */
[----:B------:R-:W-:Y:S01]  /*2ad0*/  PRMT R165, R166, 0x5410, R167 ;  /* 0x00005410a6a57816 */ /* 0x000fe200000000a7 */
[----:B--2---:R-:W-:Y:S01]  /*2ae0*/  @P0 FMUL.FTZ R179, R211, R212 ;  /* 0x000000d4d3b30220 */ /* 0x004fe20000410000 */
[----:B------:R-:W-:-:S04]  /*2af0*/  F2FP.BF16.F32.PACK_AB R211, RZ, R180 ;  /* 0x000000b4ffd3723e */ /* 0x000fc800000010ff */
[----:B------:R-:W-:Y:S01]  /*2b00*/  F2FP.BF16.F32.PACK_AB R210, RZ, R179 ;  /* 0x000000b3ffd2723e */ /* 0x000fe200000010ff */
[----:B---3--:R-:W-:Y:S01]  /*2b10*/  @P0 FMUL.FTZ R181, R213, R214 ;  /* 0x000000d6d5b50220 */ /* 0x008fe20000410000 */
[----:B------:R-:W-:Y:S02]  /*2b20*/  F2FP.BF16.F32.PACK_AB R213, RZ, R182 ;  /* 0x000000b6ffd5723e */ /* 0x000fe400000010ff */
[----:B------:R-:W-:Y:S02]  /*2b30*/  PRMT R166, R210, 0x5410, R211 ;  /* 0x00005410d2a67816 */ /* 0x000fe400000000d3 */
[----:B------:R-:W-:-:S04]  /*2b40*/  F2FP.BF16.F32.PACK_AB R212, RZ, R181 ;  /* 0x000000b5ffd4723e */ /* 0x000fc800000010ff */
[----:B------:R-:W-:-:S07]  /*2b50*/  PRMT R167, R212, 0x5410, R213 ;  /* 0x00005410d4a77816 */ /* 0x000fce00000000d5 */
.L_x_14355:
[----:B------:R-:W1:Y:S01]  /*2b60*/  LDC.64 R210, c[0x0][0x3a8] ;  /* 0x0000ea00ffd27b82 */ /* 0x000e620000000a00 */
[----:B------:R-:W-:Y:S01]  /*2b70*/  IADD3 R209, PT, PT, R209, 0x20, RZ ;  /* 0x00000020d1d17810 */ /* 0x000fe20007ffe0ff */
[C---:B-1----:R-:W-:Y:S01]  /*2b80*/  IMAD.WIDE.U32 R210, R207.reuse, 0x10, R210 ;  /* 0x00000010cfd27825 */ /* 0x042fe200078e00d2 */
[----:B------:R-:W-:-:S04]  /*2b90*/  IADD3 R207, PT, PT, R207, 0x20, RZ ;  /* 0x00000020cfcf7810 */ /* 0x000fc80007ffe0ff */
[----:B------:R4:W-:Y:S03]  /*2ba0*/  STG.E.128 desc[UR6][R210.64], R164 ;  /* 0x000000a4d2007986 */ /* 0x0009e6000c101d06 */
.L_x_14351:
[----:B------:R-:W-:Y:S05]  /*2bb0*/  BSYNC.RECONVERGENT B0 ;  /* 0x0000000000007941 */ /* 0x000fea0003800200 */
.L_x_14350:
        /* <DEDUP_REMOVED lines=10> */
.L_x_14359:
[----:B------:R-:W-:Y:S05]  /*2c60*/  BSYNC.RECONVERGENT B1 ;  /* 0x0000000000017941 */ /* 0x000fea0003800200 */
.L_x_14358:
[----:B------:R-:W-:-:S04]  /*2c70*/  UISETP.NE.U32.AND UP0, UPT, UR8, URZ, UPT ;  /* 0x000000ff0800728c */ /* 0x000fc8000bf05070 */
[----:B------:R-:W-:-:S09]  /*2c80*/  UISETP.NE.AND.EX UP0, UPT, UR9, URZ, UPT, UP0 ;  /* 0x000000ff0900728c */ /* 0x000fd2000bf05300 */
[----:B------:R-:W-:Y:S05]  /*2c90*/  BRA.U !UP0, `(.L_x_14360) ;  /* 0x0000000108e47547 */ /* 0x000fea000b800000 */
[----:B-1234-:R-:W1:Y:S02]  /*2ca0*/  LDC.64 R164, c[0x0][0x3a0] ;  /* 0x0000e800ffa47b82 */ /* 0x01ee640000000a00 */
        /* <DEDUP_REMOVED lines=17> */
[----:B--2---:R-:W-:Y:S01]  /*2dc0*/  PRMT R22, R164, 0x7632, R22 ;  /* 0x00007632a4167816 */ /* 0x004fe20000000016 */
[C---:B------:R-:W-:Y:S01]  /*2dd0*/  IMAD.U32 R23, R165.reuse, 0x10000, RZ ;  /* 0x00010000a5177824 */ /* 0x040fe200078e00ff */
[----:B------:R-:W-:-:S02]  /*2de0*/  PRMT R165, R165, 0x7632, R165 ;  /* 0x00007632a5a57816 */ /* 0x000fc400000000a5 */
[----:B------:R-:W-:Y:S01]  /*2df0*/  SHF.L.U32 R22, R22, 0x10, RZ ;  /* 0x0000001016167819 */ /* 0x000fe200000006ff */
[----:B---3--:R-:W-:Y:S01]  /*2e00*/  @P1 FFMA.FTZ R23, R212, R213, R23 ;  /* 0x000000d5d4171223 */ /* 0x008fe20000010017 */
[----:B------:R-:W-:Y:S02]  /*2e10*/  SHF.L.U32 R184, R166, 0x10, RZ ;  /* 0x00000010a6b87819 */ /* 0x000fe400000006ff */
[----:B------:R-:W-:Y:S01]  /*2e20*/  SHF.L.U32 R183, R164, 0x10, RZ ;  /* 0x00000010a4b77819 */ /* 0x000fe200000006ff */
[----:B-1----:R-:W-:Y:S01]  /*2e30*/  @P1 FFMA.FTZ R22, R185, R210, R22 ;  /* 0x000000d2b9161223 */ /* 0x002fe20000010016 */
[----:B------:R-:W-:Y:S02]  /*2e40*/  SHF.L.U32 R24, R165, 0x10, RZ ;  /* 0x00000010a5187819 */ /* 0x000fe400000006ff */
[----:B------:R-:W-:Y:S02]  /*2e50*/  PRMT R166, R166, 0x7632, R166 ;  /* 0x00007632a6a67816 */ /* 0x000fe400000000a6 */
[----:B------:R-:W-:Y:S01]  /*2e60*/  SHF.L.U32 R186, R167, 0x10, RZ ;  /* 0x00000010a7ba7819 */ /* 0x000fe200000006ff */
[----:B----4-:R-:W-:Y:S01]  /*2e70*/  @P1 FFMA.FTZ R24, R187, R214, R24 ;  /* 0x000000d6bb181223 */ /* 0x010fe20000010018 */
[----:B------:R-:W-:-:S02]  /*2e80*/  PRMT R167, R167, 0x7632, R167 ;  /* 0x00007632a7a77816 */ /* 0x000fc400000000a7 */
[----:B------:R-:W-:Y:S01]  /*2e90*/  @P1 PRMT R164, R34, 0x7632, R164 ;  /* 0x0000763222a41816 */ /* 0x000fe200000000a4 */
[----:B0-----:R-:W-:Y:S01]  /*2ea0*/  @P1 FFMA.FTZ R186, R217, R218, R186 ;  /* 0x000000dad9ba1223 */ /* 0x001fe200000100ba */
[----:B------:R-:W-:Y:S01]  /*2eb0*/  @P1 PRMT R165, R35, 0x7632, R165 ;  /* 0x0000763223a51816 */ /* 0x000fe200000000a5 */
[----:B------:R-:W-:Y:S01]  /*2ec0*/  IMAD.U32 R187, R167, 0x10000, RZ ;  /* 0x00010000a7bb7824 */ /* 0x000fe200078e00ff */
[----:B------:R-:W-:Y:S02]  /*2ed0*/  SHF.L.U32 R185, R166, 0x10, RZ ;  /* 0x00000010a6b97819 */ /* 0x000fe400000006ff */
[----:B------:R-:W-:Y:S02]  /*2ee0*/  @P1 SHF.L.U32 R213, R34, 0x10, RZ ;  /* 0x0000001022d51819 */ /* 0x000fe400000006ff */
[----:B------:R-:W-:Y:S02]  /*2ef0*/  @P1 SHF.L.U32 R210, R32, 0x10, RZ ;  /* 0x0000001020d21819 */ /* 0x000fe400000006ff */
[----:B------:R-:W-:Y:S01]  /*2f00*/  @P1 SHF.L.U32 R164, R164, 0x10, RZ ;  /* 0x00000010a4a41819 */ /* 0x000fe200000006ff */
[----:B------:R-:W-:Y:S01]  /*2f10*/  @P1 FFMA.FTZ R184, R213, R215, R184 ;  /* 0x000000d7d5b81223 */ /* 0x000fe200000100b8 */
        /* <DEDUP_REMOVED lines=17> */
.L_x_14360:
[----:B-1234-:R-:W1:Y:S01]  /*3030*/  @P0 LDC R167, c[0x0][0x40c] ;  /* 0x00010300ffa70b82 */ /* 0x01ee620000000800 */
[----:B-----5:R-:W-:Y:S01]  /*3040*/  @P0 PRMT R164, R33, 0x7632, R164 ;  /* 0x0000763221a40816 */ /* 0x020fe200000000a4 */
[----:B------:R-:W-:Y:S01]  /*3050*/  HFMA2 R24, -RZ, RZ, 0, 0 ;  /* 0x00000000ff187431 */ /* 0x000fe200000001ff */
[----:B------:R-:W-:Y:S01]  /*3060*/  @P0 PRMT R165, R34, 0x7632, R165 ;  /* 0x0000763222a50816 */ /* 0x000fe200000000a5 */
[----:B------:R-:W-:Y:S01]  /*3070*/  HFMA2 R183, -RZ, RZ, 0, 0 ;  /* 0x00000000ffb77431 */ /* 0x000fe200000001ff */
[----:B------:R-:W-:Y:S02]  /*3080*/  @P0 SHF.L.U32 R164, R164, 0x10, RZ ;  /* 0x00000010a4a40819 */ /* 0x000fe400000006ff */
[----:B------:R-:W-:Y:S01]  /*3090*/  @P0 SHF.L.U32 R165, R165, 0x10, RZ ;  /* 0x00000010a5a50819 */ /* 0x000fe200000006ff */
[----:B------:R-:W2:Y:S01]  /*30a0*/  @P0 LDC R186, c[0x0][0x40c] ;  /* 0x00010300ffba0b82 */ /* 0x000ea20000000800 */
[----:B------:R-:W-:Y:S02]  /*30b0*/  @P0 PRMT R23, R32, 0x7632, R23 ;  /* 0x0000763220170816 */ /* 0x000fe40000000017 */
[----:B------:R-:W-:-:S02]  /*30c0*/  MOV R185, RZ ;  /* 0x000000ff00b97202 */ /* 0x000fc40000000f00 */
[----:B------:R-:W-:Y:S02]  /*30d0*/  @P0 SHF.L.U32 R23, R23, 0x10, RZ ;  /* 0x0000001017170819 */ /* 0x000fe400000006ff */
[----:B------:R-:W-:Y:S01]  /*30e0*/  @P0 SHF.L.U32 R211, R34, 0x10, RZ ;  /* 0x0000001022d30819 */ /* 0x000fe200000006ff */
[----:B------:R-:W3:Y:S01]  /*30f0*/  @P0 LDC R184, c[0x0][0x40c] ;  /* 0x00010300ffb80b82 */ /* 0x000ee20000000800 */
[----:B------:R-:W-:Y:S02]  /*3100*/  @P0 SHF.L.U32 R213, R35, 0x10, RZ ;  /* 0x0000001023d50819 */ /* 0x000fe400000006ff */
[----:B------:R-:W-:-:S05]  /*3110*/  MOV R22, RZ ;  /* 0x000000ff00167202 */ /* 0x000fca0000000f00 */
        /* <DEDUP_REMOVED lines=11> */
[----:B------:R-:W-:Y:S01]  /*31d0*/  MOV R23, RZ ;  /* 0x000000ff00177202 */ /* 0x000fe20000000f00 */
[----:B------:R-:W-:-:S05]  /*31e0*/  IMAD.MOV.U32 R184, RZ, RZ, RZ ;  /* 0x000000ffffb87224 */ /* 0x000fca00078e00ff */
        /* <DEDUP_REMOVED lines=19> */
.L_x_14361:
[----:B------:R-:W1:Y:S01]  /*3320*/  LDC.64 R210, c[0x0][0x3a8] ;  /* 0x0000ea00ffd27b82 */ /* 0x000e620000000a00 */
[----:B------:R-:W-:Y:S01]  /*3330*/  IADD3 R209, PT, PT, R209, 0x20, RZ ;  /* 0x00000020d1d17810 */ /* 0x000fe20007ffe0ff */
[C---:B-1----:R-:W-:Y:S01]  /*3340*/  IMAD.WIDE.U32 R210, R207.reuse, 0x10, R210 ;  /* 0x00000010cfd27825 */ /* 0x042fe200078e00d2 */
[----:B------:R-:W-:-:S04]  /*3350*/  IADD3 R207, PT, PT, R207, 0x20, RZ ;  /* 0x00000020cfcf7810 */ /* 0x000fc80007ffe0ff */
[----:B------:R1:W-:Y:S03]  /*3360*/  STG.E.128 desc[UR6][R210.64], R164 ;  /* 0x000000a4d2007986 */ /* 0x0003e6000c101d06 */
.L_x_14357:
[----:B------:R-:W-:Y:S05]  /*3370*/  BSYNC.RECONVERGENT B0 ;  /* 0x0000000000007941 */ /* 0x000fea0003800200 */
.L_x_14356:
        /* <DEDUP_REMOVED lines=10> */
.L_x_14365:
[----:B------:R-:W-:Y:S05]  /*3420*/  BSYNC.RECONVERGENT B1 ;  /* 0x0000000000017941 */ /* 0x000fea0003800200 */
.L_x_14364:
        /* <DEDUP_REMOVED lines=22> */
[C---:B------:R-:W-:Y:S01]  /*3590*/  PRMT R25, R164.reuse, 0x7632, R25 ;  /* 0x00007632a4197816 */ /* 0x040fe20000000019 */
[----:B----4-:R-:W-:Y:S01]  /*35a0*/  @P1 FFMA.FTZ R26, R213, R212, R26 ;  /* 0x000000d4d51a1223 */ /* 0x010fe2000001001a */
[----:B------:R-:W-:Y:S01]  /*35b0*/  SHF.L.U32 R188, R164, 0x10, RZ ;  /* 0x00000010a4bc7819 */ /* 0x000fe200000006ff */
[----:B------:R-:W-:Y:S01]  /*35c0*/  IMAD.U32 R27, R165, 0x10000, RZ ;  /* 0x00010000a51b7824 */ /* 0x000fe200078e00ff */
[----:B------:R-:W-:Y:S02]  /*35d0*/  SHF.L.U32 R25, R25, 0x10, RZ ;  /* 0x0000001019197819 */ /* 0x000fe400000006ff */
[----:B------:R-:W-:Y:S01]  /*35e0*/  SHF.L.U32 R189, R166, 0x10, RZ ;  /* 0x00000010a6bd7819 */ /* 0x000fe200000006ff */
[----:B-1----:R-:W-:Y:S01]  /*35f0*/  @P1 FFMA.FTZ R27, R192, R214, R27 ;  /* 0x000000d6c01b1223 */ /* 0x002fe2000001001b */
[----:B------:R-:W-:Y:S01]  /*3600*/  SHF.L.U32 R191, R167, 0x10, RZ ;  /* 0x00000010a7bf7819 */ /* 0x000fe200000006ff */
[----:B---3--:R-:W-:Y:S01]  /*3610*/  @P1 FFMA.FTZ R25, R190, R211, R25 ;  /* 0x000000d3be191223 */ /* 0x008fe20000010019 */
[----:B------:R-:W-:-:S02]  /*3620*/  @P1 PRMT R192, R35, 0x7632, R192 ;  /* 0x0000763223c01816 */ /* 0x000fc400000000c0 */
[----:B------:R-:W-:Y:S02]  /*3630*/  PRMT R166, R166, 0x7632, R166 ;  /* 0x00007632a6a67816 */ /* 0x000fe400000000a6 */
[----:B------:R-:W-:Y:S02]  /*3640*/  PRMT R167, R167, 0x7632, R167 ;  /* 0x00007632a7a77816 */ /* 0x000fe400000000a7 */
[----:B------:R-:W-:Y:S02]  /*3650*/  @P1 PRMT R164, R34, 0x7632, R164 ;  /* 0x0000763222a41816 */ /* 0x000fe400000000a4 */
[----:B------:R-:W-:Y:S02]  /*3660*/  @P1 SHF.L.U32 R211, R192, 0x10, RZ ;  /* 0x00000010c0d31819 */ /* 0x000fe400000006ff */
[----:B------:R-:W-:Y:S02]  /*3670*/  @P1 SHF.L.U32 R212, R34, 0x10, RZ ;  /* 0x0000001022d41819 */ /* 0x000fe400000006ff */
[----:B------:R-:W-:-:S02]  /*3680*/  @P1 SHF.L.U32 R214, R35, 0x10, RZ ;  /* 0x0000001023d61819 */ /* 0x000fc400000006ff */
[----:B------:R-:W-:Y:S01]  /*3690*/  @P1 SHF.L.U32 R213, R32, 0x10, RZ ;  /* 0x0000001020d51819 */ /* 0x000fe200000006ff */
[----:B0-----:R-:W-:Y:S01]  /*36a0*/  @P1 FFMA.FTZ R189, R212, R215, R189 ;  /* 0x000000d7d4bd1223 */ /* 0x001fe200000100bd */
        /* <DEDUP_REMOVED lines=20> */
.L_x_14366:
[----:B------:R-:W0:Y:S01]  /*37f0*/  @P0 LDC R189, c[0x0][0x40c] ;  /* 0x00010300ffbd0b82 */ /* 0x000e220000000800 */
[----:B-12345:R-:W-:Y:S02]  /*3800*/  @P0 PRMT R164, R33, 0x7632, R164 ;  /* 0x0000763221a40816 */ /* 0x03efe400000000a4 */
[----:B------:R-:W-:Y:S02]  /*3810*/  CS2R R190, SRZ ;  /* 0x0000000000be7805 */ /* 0x000fe4000001ff00 */
[----:B------:R-:W-:Y:S01]  /*3820*/  @P0 PRMT R165, R34, 0x7632, R165 ;  /* 0x0000763222a50816 */ /* 0x000fe200000000a5 */
[----:B------:R-:W-:Y:S01]  /*3830*/  HFMA2 R25, -RZ, RZ, 0, 0 ;  /* 0x00000000ff197431 */ /* 0x000fe200000001ff */
[----:B------:R-:W-:Y:S01]  /*3840*/  @P0 PRMT R26, R32, 0x7632, R26 ;  /* 0x00007632201a0816 */ /* 0x000fe2000000001a */
[----:B------:R-:W-:Y:S01]  /*3850*/  @P0 IMAD.U32 R164, R164, 0x10000, RZ ;  /* 0x00010000a4a40824 */ /* 0x000fe200078e00ff */
[----:B------:R-:W-:Y:S01]  /*3860*/  @P0 SHF.L.U32 R165, R165, 0x10, RZ ;  /* 0x00000010a5a50819 */ /* 0x000fe200000006ff */
[----:B------:R-:W1:Y:S01]  /*3870*/  @P0 LDC R188, c[0x0][0x40c] ;  /* 0x00010300ffbc0b82 */ /* 0x000e620000000800 */
[----:B------:R-:W-:Y:S01]  /*3880*/  @P0 SHF.L.U32 R26, R26, 0x10, RZ ;  /* 0x000000101a1a0819 */ /* 0x000fe200000006ff */
[----:B------:R-:W-:Y:S01]  /*3890*/  HFMA2 R192, -RZ, RZ, 0, 0 ;  /* 0x00000000ffc07431 */ /* 0x000fe200000001ff */
[----:B------:R-:W-:-:S02]  /*38a0*/  MOV R27, RZ ;  /* 0x000000ff001b7202 */ /* 0x000fc40000000f00 */
[----:B------:R-:W-:Y:S02]  /*38b0*/  @P0 SHF.L.U32 R211, R34, 0x10, RZ ;  /* 0x0000001022d30819 */ /* 0x000fe400000006ff */
[C---:B------:R-:W-:Y:S01]  /*38c0*/  @P0 SHF.L.U32 R213, R35.reuse, 0x10, RZ ;  /* 0x0000001023d50819 */ /* 0x040fe200000006ff */
[----:B------:R-:W2:Y:S08]  /*38d0*/  @P0 LDC R167, c[0x0][0x40c] ;  /* 0x00010300ffa70b82 */ /* 0x000eb00000000800 */
[----:B------:R-:W3:Y:S01]  /*38e0*/  @P0 LDC R166, c[0x0][0x40c] ;  /* 0x00010300ffa60b82 */ /* 0x000ee20000000800 */
[----:B0-----:R-:W-:Y:S01]  /*38f0*/  @P0 FMUL.FTZ R27, R164, R189 ;  /* 0x000000bda41b0220 */ /* 0x001fe20000410000 */
[----:B------:R-:W-:-:S04]  /*3900*/  @P0 PRMT R164, R35, 0x7632, R164 ;  /* 0x0000763223a40816 */ /* 0x000fc800000000a4 */
[----:B------:R-:W-:Y:S02]  /*3910*/  @P0 SHF.L.U32 R164, R164, 0x10, RZ ;  /* 0x00000010a4a40819 */ /* 0x000fe400000006ff */
        /* <DEDUP_REMOVED lines=27> */
.L_x_14367:
[----:B------:R-:W0:Y:S01]  /*3ad0*/  LDC.64 R210, c[0x0][0x3a8] ;  /* 0x0000ea00ffd27b82 */ /* 0x000e220000000a00 */
[----:B------:R-:W-:Y:S01]  /*3ae0*/  IADD3 R209, PT, PT, R209, 0x20, RZ ;  /* 0x00000020d1d17810 */ /* 0x000fe20007ffe0ff */
[C---:B0-----:R-:W-:Y:S01]  /*3af0*/  IMAD.WIDE.U32 R210, R207.reuse, 0x10, R210 ;  /* 0x00000010cfd27825 */ /* 0x041fe200078e00d2 */
[----:B------:R-:W-:-:S04]  /*3b00*/  IADD3 R207, PT, PT, R207, 0x20, RZ ;  /* 0x00000020cfcf7810 */ /* 0x000fc80007ffe0ff */
[----:B------:R0:W-:Y:S03]  /*3b10*/  STG.E.128 desc[UR6][R210.64], R164 ;  /* 0x000000a4d2007986 */ /* 0x0001e6000c101d06 */
.L_x_14363:
[----:B------:R-:W-:Y:S05]  /*3b20*/  BSYNC.RECONVERGENT B0 ;  /* 0x0000000000007941 */ /* 0x000fea0003800200 */
.L_x_14362:
        /* <DEDUP_REMOVED lines=10> */
.L_x_14371:
[----:B------:R-:W-:Y:S05]  /*3bd0*/  BSYNC.RECONVERGENT B1 ;  /* 0x0000000000017941 */ /* 0x000fea0003800200 */
.L_x_14370:
        /* <DEDUP_REMOVED lines=8> */
[----:B-12345:R-:W-:Y:S02]  /*3c60*/  @P1 PRMT R165, R33, 0x7632, R165 ;  /* 0x0000763221a51816 */ /* 0x03efe400000000a5 */
[----:B------:R-:W-:Y:S02]  /*3c70*/  @P1 PRMT R164, R32, 0x7632, R164 ;  /* 0x0000763220a41816 */ /* 0x000fe400000000a4 */
[----:B------:R-:W-:Y:S02]  /*3c80*/  @P1 SHF.L.U32 R194, R165, 0x10, RZ ;  /* 0x00000010a5c21819 */ /* 0x000fe400000006ff */
[----:B------:R-:W-:Y:S01]  /*3c90*/  @P1 SHF.L.U32 R213, R33, 0x10, RZ ;  /* 0x0000001021d51819 */ /* 0x000fe200000006ff */
[----:B------:R-:W1:Y:S01]  /*3ca0*/  @P1 LDC R211, c[0x0][0x40c] ;  /* 0x00010300ffd31b82 */ /* 0x000e620000000800 */
[----:B------:R-:W-:-:S07]  /*3cb0*/  @P1 IMAD.U32 R167, R164, 0x10000, RZ ;  /* 0x00010000a4a71824 */ /* 0x000fce00078e00ff */
[----:B------:R-:W2:Y:S08]  /*3cc0*/  @P1 LDC R215, c[0x0][0x40c] ;  /* 0x00010300ffd71b82 */ /* 0x000eb00000000800 */
[----:B------:R-:W3:Y:S08]  /*3cd0*/  @P1 LDC R216, c[0x0][0x40c] ;  /* 0x00010300ffd81b82 */ /* 0x000ef00000000800 */
[----:B------:R-:W4:Y:S08]  /*3ce0*/  @P1 LDC R217, c[0x0][0x40c] ;  /* 0x00010300ffd91b82 */ /* 0x000f300000000800 */
[----:B------:R-:W4:Y:S08]  /*3cf0*/  @P1 LDC R218, c[0x0][0x40c] ;  /* 0x00010300ffda1b82 */ /* 0x000f300000000800 */
[----:B------:R-:W4:Y:S08]  /*3d00*/  @P1 LDC R212, c[0x0][0x40c] ;  /* 0x00010300ffd41b82 */ /* 0x000f300000000800 */
[----:B------:R-:W4:Y:S01]  /*3d10*/  @P1 LDC R219, c[0x0][0x40c] ;  /* 0x00010300ffdb1b82 */ /* 0x000f220000000800 */
[----:B------:R-:W-:-:S02]  /*3d20*/  PRMT R165, R28, 0x7632, R165 ;  /* 0x000076321ca57816 */ /* 0x000fc400000000a5 */
[C---:B------:R-:W-:Y:S02]  /*3d30*/  SHF.L.U32 R166, R29.reuse, 0x10, RZ ;  /* 0x000000101da67819 */ /* 0x040fe400000006ff */
[----:B------:R-:W-:Y:S02]  /*3d40*/  PRMT R29, R29, 0x7632, R29 ;  /* 0x000076321d1d7816 */ /* 0x000fe4000000001d */
[----:B------:R-:W-:Y:S02]  /*3d50*/  SHF.L.U32 R164, R28, 0x10, RZ ;  /* 0x000000101ca47819 */ /* 0x000fe400000006ff */
[----:B------:R-:W-:Y:S02]  /*3d60*/  SHF.L.U32 R28, R165, 0x10, RZ ;  /* 0x00000010a51c7819 */ /* 0x000fe400000006ff */
[----:B------:R-:W-:Y:S02]  /*3d70*/  SHF.L.U32 R165, R29, 0x10, RZ ;  /* 0x000000101da57819 */ /* 0x000fe400000006ff */
[----:B------:R-:W-:Y:S01]  /*3d80*/  @!P1 MOV R29, R166 ;  /* 0x000000a6001d9202 */ /* 0x000fe20000000f00 */
[----:B0-----:R-:W-:Y:S01]  /*3d90*/  @P1 FFMA.FTZ R29, R213, R214, R166 ;  /* 0x000000d6d51d1223 */ /* 0x001fe200000100a6 */
[----:B------:R-:W-:Y:S01]  /*3da0*/  SHF.L.U32 R210, R31, 0x10, RZ ;  /* 0x000000101fd27819 */ /* 0x000fe200000006ff */
[----:B-1----:R-:W-:Y:S01]  /*3db0*/  @P1 FFMA.FTZ R28, R167, R211, R28 ;  /* 0x000000d3a71c1223 */ /* 0x002fe2000001001c */
[----:B------:R-:W-:-:S02]  /*3dc0*/  PRMT R196, R31, 0x7632, R196 ;  /* 0x000076321fc47816 */ /* 0x000fc400000000c4 */
[----:B------:R-:W-:Y:S02]  /*3dd0*/  PRMT R195, R30, 0x7632, R195 ;  /* 0x000076321ec37816 */ /* 0x000fe400000000c3 */
[----:B------:R-:W-:Y:S02]  /*3de0*/  @P1 PRMT R31, R34, 0x7632, R31 ;  /* 0x00007632221f1816 */ /* 0x000fe4000000001f */
[----:B------:R-:W-:Y:S02]  /*3df0*/  @P1 PRMT R166, R35, 0x7632, R166 ;  /* 0x0000763223a61816 */ /* 0x000fe400000000a6 */
[----:B------:R-:W-:Y:S02]  /*3e00*/  SHF.L.U32 R193, R30, 0x10, RZ ;  /* 0x000000101ec17819 */ /* 0x000fe400000006ff */
[----:B------:R-:W-:Y:S01]  /*3e10*/  @!P1 MOV R30, R165 ;  /* 0x000000a5001e9202 */ /* 0x000fe20000000f00 */
[----:B--2---:R-:W-:Y:S01]  /*3e20*/  @P1 FFMA.FTZ R30, R194, R215, R165 ;  /* 0x000000d7c21e1223 */ /* 0x004fe200000100a5 */
[----:B------:R-:W-:Y:S01]  /*3e30*/  @P1 SHF.L.U32 R214, R34, 0x10, RZ ;  /* 0x0000001022d61819 */ /* 0x000fe200000006ff */
[----:B------:R-:W-:Y:S01]  /*3e40*/  @P1 IMAD.U32 R165, R31, 0x10000, RZ ;  /* 0x000100001fa51824 */ /* 0x000fe200078e00ff */
[----:B------:R-:W-:-:S02]  /*3e50*/  @P1 SHF.L.U32 R213, R35, 0x10, RZ ;  /* 0x0000001023d51819 */ /* 0x000fc400000006ff */
[----:B------:R-:W-:Y:S01]  /*3e60*/  @P1 SHF.L.U32 R211, R32, 0x10, RZ ;  /* 0x0000001020d31819 */ /* 0x000fe200000006ff */
[----:B---3--:R-:W-:Y:S01]  /*3e70*/  @P1 FFMA.FTZ R193, R214, R216, R193 ;  /* 0x000000d8d6c11223 */ /* 0x008fe200000100c1 */
[----:B------:R-:W-:Y:S02]  /*3e80*/  SHF.L.U32 R194, R195, 0x10, RZ ;  /* 0x00000010c3c27819 */ /* 0x000fe400000006ff */
[----:B------:R-:W-:Y:S02]  /*3e90*/  @P1 SHF.L.U32 R167, R166, 0x10, RZ ;  /* 0x00000010a6a71819 */ /* 0x000fe400000006ff */
[----:B------:R-:W-:Y:S01]  /*3ea0*/  SHF.L.U32 R196, R196, 0x10, RZ ;  /* 0x00000010c4c47819 */ /* 0x000fe200000006ff */
[----:B----4-:R-:W-:Y:S01]  /*3eb0*/  @P1 FFMA.FTZ R194, R165, R217, R194 ;  /* 0x000000d9a5c21223 */ /* 0x010fe200000100c2 */
        /* <DEDUP_REMOVED lines=18> */
.L_x_14372:
[----:B01234-:R-:W0:Y:S01]  /*3fe0*/  @P0 LDC R165, c[0x0][0x40c] ;  /* 0x00010300ffa50b82 */ /* 0x01fe220000000800 */
[----:B-----5:R-:W-:Y:S02]  /*3ff0*/  @P0 PRMT R164, R34, 0x7632, R164 ;  /* 0x0000763222a40816 */ /* 0x020fe400000000a4 */
[----:B------:R-:W-:Y:S02]  /*4000*/  CS2R R194, SRZ ;  /* 0x0000000000c27805 */ /* 0x000fe4000001ff00 */
[----:B------:R-:W-:Y:S01]  /*4010*/  @P0 PRMT R31, R33, 0x7632, R31 ;  /* 0x00007632211f0816 */ /* 0x000fe2000000001f */
[----:B------:R-:W-:Y:S01]  /*4020*/  HFMA2 R28, -RZ, RZ, 0, 0 ;  /* 0x00000000ff1c7431 */ /* 0x000fe200000001ff */
[----:B------:R-:W-:Y:S02]  /*4030*/  @P0 SHF.L.U32 R164, R164, 0x10, RZ ;  /* 0x00000010a4a40819 */ /* 0x000fe400000006ff */
[----:B------:R-:W-:Y:S01]  /*4040*/  @P0 PRMT R29, R32, 0x7632, R29 ;  /* 0x00007632201d0816 */ /* 0x000fe2000000001d */
[----:B------:R-:W1:Y:S01]  /*4050*/  @P0 LDC R212, c[0x0][0x40c] ;  /* 0x00010300ffd40b82 */ /* 0x000e620000000800 */
[----:B------:R-:W-:-:S02]  /*4060*/  @P0 SHF.L.U32 R31, R31, 0x10, RZ ;  /* 0x000000101f1f0819 */ /* 0x000fc400000006ff */
[----:B------:R-:W-:Y:S02]  /*4070*/  @P0 SHF.L.U32 R29, R29, 0x10, RZ ;  /* 0x000000101d1d0819 */ /* 0x000fe400000006ff */
[----:B------:R-:W-:Y:S02]  /*4080*/  MOV R30, RZ ;  /* 0x000000ff001e7202 */ /* 0x000fe40000000f00 */
[----:B------:R-:W-:Y:S01]  /*4090*/  @P0 SHF.L.U32 R167, R33, 0x10, RZ ;  /* 0x0000001021a70819 */ /* 0x000fe200000006ff */
[----:B------:R-:W2:Y:S01]  /*40a0*/  @P0 LDC R196, c[0x0][0x40c] ;  /* 0x00010300ffc40b82 */ /* 0x000ea20000000800 */
[----:B------:R-:W-:Y:S02]  /*40b0*/  @P0 SHF.L.U32 R211, R34, 0x10, RZ ;  /* 0x0000001022d30819 */ /* 0x000fe400000006ff */
[----:B------:R-:W-:-:S05]  /*40c0*/  MOV R193, RZ ;  /* 0x000000ff00c17202 */ /* 0x000fca0000000f00 */
        /* <DEDUP_REMOVED lines=8> */
[----:B------:R-:W-:-:S04]  /*4150*/  MOV R31, RZ ;  /* 0x000000ff001f7202 */ /* 0x000fc80000000f00 */
[----:B------:R-:W1:Y:S01]  /*4160*/  @P0 LDC R215, c[0x0][0x40c] ;  /* 0x00010300ffd70b82 */ /* 0x000e620000000800 */
[----:B--2---:R-:W-:Y:S01]  /*4170*/  @P0 FMUL.FTZ R28, R29, R196 ;  /* 0x000000c41d1c0220 */ /* 0x004fe20000410000 */
[----:B------:R-:W-:Y:S02]  /*4180*/  HFMA2 R29, -RZ, RZ, 0, 0 ;  /* 0x00000000ff1d7431 */ /* 0x000fe400000001ff */
[----:B------:R-:W-:-:S04]  /*4190*/  HFMA2 R196, -RZ, RZ, 0, 0 ;  /* 0x00000000ffc47431 */ /* 0x000fc800000001ff */
        /* <DEDUP_REMOVED lines=19> */
.L_x_14373:
[----:B------:R-:W0:Y:S01]  /*42d0*/  LDC.64 R210, c[0x0][0x3a8] ;  /* 0x0000ea00ffd27b82 */ /* 0x000e220000000a00 */
[----:B------:R-:W-:Y:S01]  /*42e0*/  IADD3 R209, PT, PT, R209, 0x20, RZ ;  /* 0x00000020d1d17810 */ /* 0x000fe20007ffe0ff */
[C---:B0-----:R-:W-:Y:S01]  /*42f0*/  IMAD.WIDE.U32 R210, R207.reuse, 0x10, R210 ;  /* 0x00000010cfd27825 */ /* 0x041fe200078e00d2 */
[----:B------:R-:W-:-:S04]  /*4300*/  IADD3 R207, PT, PT, R207, 0x20, RZ ;  /* 0x00000020cfcf7810 */ /* 0x000fc80007ffe0ff */
[----:B------:R0:W-:Y:S03]  /*4310*/  STG.E.128 desc[UR6][R210.64], R164 ;  /* 0x000000a4d2007986 */ /* 0x0001e6000c101d06 */
.L_x_14369:
[----:B------:R-:W-:Y:S05]  /*4320*/  BSYNC.RECONVERGENT B0 ;  /* 0x0000000000007941 */ /* 0x000fea0003800200 */
.L_x_14368:
        /* <DEDUP_REMOVED lines=10> */
.L_x_14377:
[----:B------:R-:W-:Y:S05]  /*43d0*/  BSYNC.RECONVERGENT B1 ;  /* 0x0000000000017941 */ /* 0x000fea0003800200 */
.L_x_14376:
        /* <DEDUP_REMOVED lines=19> */
[----:B------:R-:W-:Y:S01]  /*4510*/  @P0 PRMT R165, R33, 0x7632, R165 ;  /* 0x0000763221a50816 */ /* 0x000fe200000000a5 */
[----:B-1----:R-:W-:Y:S01]  /*4520*/  @P0 FFMA.FTZ R199, R202, R208, R199 ;  /* 0x000000d0cac70223 */ /* 0x002fe200000100c7 */
[----:B------:R-:W-:Y:S02]  /*4530*/  SHF.L.U32 R200, R198, 0x10, RZ ;  /* 0x00000010c6c87819 */ /* 0x000fe400000006ff */
[----:B------:R-:W-:Y:S02]  /*4540*/  @P0 SHF.L.U32 R165, R165, 0x10, RZ ;  /* 0x00000010a5a50819 */ /* 0x000fe400000006ff */
[----:B------:R-:W-:Y:S02]  /*4550*/  SHF.L.U32 R201, R166, 0x10, RZ ;  /* 0x00000010a6c97819 */ /* 0x000fe400000006ff */
[----:B------:R-:W-:Y:S01]  /*4560*/  SHF.L.U32 R203, R167, 0x10, RZ ;  /* 0x00000010a7cb7819 */ /* 0x000fe200000006ff */
[----:B0-----:R-:W-:Y:S01]  /*4570*/  @P0 FFMA.FTZ R200, R165, R209, R200 ;  /* 0x000000d1a5c80223 */ /* 0x001fe200000100c8 */
[----:B------:R-:W-:Y:S01]  /*4580*/  PRMT R204, R167, 0x7632, R204 ;  /* 0x00007632a7cc7816 */ /* 0x000fe200000000cc */
[----:B---3--:R-:W-:Y:S01]  /*4590*/  @P0 FFMA.FTZ R201, R212, R213, R201 ;  /* 0x000000d5d4c90223 */ /* 0x008fe200000100c9 */
[----:B------:R-:W-:-:S02]  /*45a0*/  SHF.L.U32 R197, R164, 0x10, RZ ;  /* 0x00000010a4c57819 */ /* 0x000fc400000006ff */
[----:B------:R-:W-:Y:S02]  /*45b0*/  @P0 PRMT R198, R35, 0x7632, R198 ;  /* 0x0000763223c60816 */ /* 0x000fe400000000c6 */
[----:B------:R-:W-:Y:S02]  /*45c0*/  PRMT R166, R166, 0x7632, R166 ;  /* 0x00007632a6a67816 */ /* 0x000fe400000000a6 */
[----:B------:R-:W-:Y:S02]  /*45d0*/  PRMT R164, R164, 0x7632, R164 ;  /* 0x00007632a4a47816 */ /* 0x000fe400000000a4 */
[----:B------:R-:W-:Y:S02]  /*45e0*/  @P0 PRMT R167, R34, 0x7632, R167 ;  /* 0x0000763222a70816 */ /* 0x000fe400000000a7 */
[----:B------:R-:W-:Y:S02]  /*45f0*/  @P0 PRMT R165, R32, 0x7632, R165 ;  /* 0x0000763220a50816 */ /* 0x000fe400000000a5 */
[----:B------:R-:W-:-:S02]  /*4600*/  @P0 SHF.L.U32 R209, R198, 0x10, RZ ;  /* 0x00000010c6d10819 */ /* 0x000fc400000006ff */
[----:B------:R-:W-:Y:S02]  /*4610*/  @P0 SHF.L.U32 R212, R35, 0x10, RZ ;  /* 0x0000001023d40819 */ /* 0x000fe400000006ff */
[----:B------:R-:W-:Y:S02]  /*4620*/  @P0 SHF.L.U32 R208, R32, 0x10, RZ ;  /* 0x0000001020d00819 */ /* 0x000fe400000006ff */
[----:B------:R-:W-:Y:S01]  /*4630*/  @P0 SHF.L.U32 R167, R167, 0x10, RZ ;  /* 0x00000010a7a70819 */ /* 0x000fe200000006ff */
[----:B----4-:R-:W-:Y:S01]  /*4640*/  @P0 FFMA.FTZ R203, R212, R215, R203 ;  /* 0x000000d7d4cb0223 */ /* 0x010fe200000100cb */
[----:B------:R-:W-:Y:S01]  /*4650*/  @P0 SHF.L.U32 R165, R165, 0x10, RZ ;  /* 0x00000010a5a50819 */ /* 0x000fe200000006ff */
[----:B------:R-:W-:Y:S01]  /*4660*/  @P0 FFMA.FTZ R197, R208, R210, R197 ;  /* 0x000000d2d0c50223 */ /* 0x000fe200000100c5 */
[----:B------:R-:W-:Y:S02]  /*4670*/  SHF.L.U32 R202, R166, 0x10, RZ ;  /* 0x00000010a6ca7819 */ /* 0x000fe400000006ff */
[----:B------:R-:W-:-:S02]  /*4680*/  SHF.L.U32 R198, R164, 0x10, RZ ;  /* 0x00000010a4c67819 */ /* 0x000fc400000006ff */
[----:B------:R-:W-:Y:S01]  /*4690*/  SHF.L.U32 R204, R204, 0x10, RZ ;  /* 0x00000010cccc7819 */ /* 0x000fe200000006ff */
[----:B------:R-:W-:Y:S01]  /*46a0*/  @P0 FFMA.FTZ R202, R167, R214, R202 ;  /* 0x000000d6a7ca0223 */ /* 0x000fe200000100ca */
[----:B------:R-:W-:Y:S01]  /*46b0*/  F2FP.BF16.F32.PACK_AB R166, RZ, R200 ;  /* 0x000000c8ffa6723e */ /* 0x000fe200000010ff */
[----:B------:R-:W-:Y:S01]  /*46c0*/  @P0 FFMA.FTZ R198, R165, R211, R198 ;  /* 0x000000d3a5c60223 */ /* 0x000fe200000100c6 */
        /* <DEDUP_REMOVED lines=13> */
.L_x_14378:
        /* <DEDUP_REMOVED lines=11> */
[----:B------:R-:W-:-:S04]  /*4850*/  @P0 SHF.L.U32 R211, R35, 0x10, RZ ;  /* 0x0000001023d30819 */ /* 0x000fc800000006ff */
        /* <DEDUP_REMOVED lines=33> */
.L_x_14379:
[----:B------:R-:W0:Y:S02]  /*4a70*/  LDC.64 R208, c[0x0][0x3a8] ;  /* 0x0000ea00ffd07b82 */ /* 0x000e240000000a00 */
[----:B0-----:R-:W-:-:S05]  /*4a80*/  IMAD.WIDE.U32 R208, R207, 0x10, R208 ;  /* 0x00000010cfd07825 */ /* 0x001fca00078e00d0 */
[----:B------:R0:W-:Y:S02]  /*4a90*/  STG.E.128 desc[UR6][R208.64], R164 ;  /* 0x000000a4d0007986 */ /* 0x0001e4000c101d06 */
.L_x_14375:
[----:B------:R-:W-:Y:S05]  /*4aa0*/  BSYNC.RECONVERGENT B0 ;  /* 0x0000000000007941 */ /* 0x000fea0003800200 */
.L_x_14374:
        /* <DEDUP_REMOVED lines=234> */
.L_x_14409:
        /* <DEDUP_REMOVED lines=26> */
[----:B------:R-:W1:Y:S01]  /*5af0*/  LDC.64 R206, c[0x0][0x428] ;  /* 0x00010a00ffce7b82 */ /* 0x000e620000000a00 */
[--C-:B------:R-:W-:Y:S01]  /*5b00*/  FADD.FTZ R164, R3, -R208.reuse ;  /* 0x800000d003a47221 */ /* 0x100fe20000010000 */
[--C-:B------:R-:W-:Y:S01]  /*5b10*/  FADD.FTZ R166, R9, -R208.reuse ;  /* 0x800000d009a67221 */ /* 0x100fe20000010000 */
[--C-:B0-----:R-:W-:Y:S01]  /*5b20*/  FADD.FTZ R210, R8, -R208.reuse ;  /* 0x800000d008d27221 */ /* 0x101fe20000010000 */
        /* <DEDUP_REMOVED lines=22> */
[----:B-1----:R-:W-:Y:S01]  /*5c90*/  IMAD.WIDE.U32 R206, R205, 0x10, R206 ;  /* 0x00000010cdce7825 */ /* 0x002fe200078e00ce */
[----:B------:R-:W-:-:S02]  /*5ca0*/  F2FP.BF16.F32.PACK_AB R165, R212, R167 ;  /* 0x000000a7d4a5723e */ /* 0x000fc400000010ff */
[----:B------:R-:W-:Y:S02]  /*5cb0*/  F2FP.BF16.F32.PACK_AB R166, R211, R166 ;  /* 0x000000a6d3a6723e */ /* 0x000fe400000010ff */
[----:B------:R-:W-:Y:S02]  /*5cc0*/  F2FP.BF16.F32.PACK_AB R167, R220, R213 ;  /* 0x000000d5dca7723e */ /* 0x000fe400000010ff */
[----:B------:R-:W-:-:S03]  /*5cd0*/  IADD3 R205, PT, PT, R205, 0x20, RZ ;  /* 0x00000020cdcd7810 */ /* 0x000fc60007ffe0ff */
[----:B------:R1:W-:Y:S04]  /*5ce0*/  STG.E.128 desc[UR6][R206.64], R164 ;  /* 0x000000a4ce007986 */ /* 0x0003e8000c101d06 */
.L_x_14384:
[----:B------:R-:W-:Y:S05]  /*5cf0*/  BSYNC.RECONVERGENT B1 ;  /* 0x0000000000017941 */ /* 0x000fea0003800200 */
.L_x_14383:
[----:B------:R-:W-:Y:S01]  /*5d00*/  LOP3.LUT P0, RZ, R0, 0x200, RZ, 0xc0, !PT ;  /* 0x0000020000ff7812 */ /* 0x000fe2000780c0ff */
[----:B------:R-:W-:-:S12]  /*5d10*/  BSSY.RECONVERGENT B1, `(.L_x_14385) ;  /* 0x0000022000017945 */ /* 0x000fd80003800200 */
[----:B------:R-:W-:Y:S05]  /*5d20*/  @!P0 BRA `(.L_x_14386) ;  /* 0x0000000000808947 */ /* 0x000fea0003800000 */
[----:B-1----:R-:W1:Y:S01]  /*5d30*/  LDC.64 R206, c[0x0][0x428] ;  /* 0x00010a00ffce7b82 */ /* 0x002e620000000a00 */
        /* <DEDUP_REMOVED lines=31> */
.L_x_14386:
[----:B------:R-:W-:Y:S05]  /*5f30*/  BSYNC.RECONVERGENT B1 ;  /* 0x0000000000017941 */ /* 0x000fea0003800200 */
.L_x_14385:
[----:B------:R-:W-:Y:S01]  /*5f40*/  LOP3.LUT P0, RZ, R0, 0x100, RZ, 0xc0, !PT ;  /* 0x0000010000ff7812 */ /* 0x000fe2000780c0ff */
[----:B------:R-:W-:-:S12]  /*5f50*/  BSSY.RECONVERGENT B1, `(.L_x_14387) ;  /* 0x0000022000017945 */ /* 0x000fd80003800200 */
[----:B------:R-:W-:Y:S05]  /*5f60*/  @!P0 BRA `(.L_x_14388) ;  /* 0x0000000000808947 */ /* 0x000fea0003800000 */
[----:B-12---:R-:W1:Y:S01]  /*5f70*/  LDC.64 R206, c[0x0][0x428] ;  /* 0x00010a00ffce7b82 */ /* 0x006e620000000a00 */
        /* <DEDUP_REMOVED lines=31> */
.L_x_14388:
[----:B------:R-:W-:Y:S05]  /*6170*/  BSYNC.RECONVERGENT B1 ;  /* 0x0000000000017941 */ /* 0x000fea0003800200 */
.L_x_14387:
[----:B------:R-:W-:Y:S01]  /*6180*/  LOP3.LUT P0, RZ, R0, 0x40, RZ, 0xc0, !PT ;  /* 0x0000004000ff7812 */ /* 0x000fe2000780c0ff */
[----:B------:R-:W-:-:S12]  /*6190*/  BSSY.RECONVERGENT B1, `(.L_x_14389) ;  /* 0x0000022000017945 */ /* 0x000fd80003800200 */
[----:B------:R-:W-:Y:S05]  /*61a0*/  @!P0 BRA `(.L_x_14390) ;  /* 0x0000000000808947 */ /* 0x000fea0003800000 */
[----:B-123--:R-:W1:Y:S01]  /*61b0*/  LDC.64 R206, c[0x0][0x428] ;  /* 0x00010a00ffce7b82 */ /* 0x00ee620000000a00 */
        /* <DEDUP_REMOVED lines=27> */
[----:B------:R-:W-:Y:S01]  /*6370*/  F2FP.BF16.F32.PACK_AB R166, R211, R166 ;  /* 0x000000a6d3a6723e */ /* 0x000fe200000010ff */
[----:B------:R-:W-:Y:S01]  /*6380*/  VIADD R205, R205, 0x20 ;  /* 0x00000020cdcd7836 */ /* 0x000fe20000000000 */
[----:B------:R-:W-:-:S05]  /*6390*/  F2FP.BF16.F32.PACK_AB R167, R220, R213 ;  /* 0x000000d5dca7723e */ /* 0x000fca00000010ff */
[----:B------:R4:W-:Y:S02]  /*63a0*/  STG.E.128 desc[UR6][R206.64], R164 ;  /* 0x000000a4ce007986 */ /* 0x0009e4000c101d06 */
.L_x_14390:
[----:B------:R-:W-:Y:S05]  /*63b0*/  BSYNC.RECONVERGENT B1 ;  /* 0x0000000000017941 */ /* 0x000fea0003800200 */
.L_x_14389:
[----:B------:R-:W-:Y:S01]  /*63c0*/  LOP3.LUT P0, RZ, R0, 0x20, RZ, 0xc0, !PT ;  /* 0x0000002000ff7812 */ /* 0x000fe2000780c0ff */
[----:B------:R-:W-:-:S12]  /*63d0*/  BSSY.RECONVERGENT B1, `(.L_x_14391) ;  /* 0x0000022000017945 */ /* 0x000fd80003800200 */
[----:B------:R-:W-:Y:S05]  /*63e0*/  @!P0 BRA `(.L_x_14392) ;  /* 0x0000000000808947 */ /* 0x000fea0003800000 */
[----:B-1234-:R-:W1:Y:S01]  /*63f0*/  LDC.64 R206, c[0x0][0x428] ;  /* 0x00010a00ffce7b82 */ /* 0x01ee620000000a00 */
        /* <DEDUP_REMOVED lines=31> */
.L_x_14392:
[----:B------:R-:W-:Y:S05]  /*65f0*/  BSYNC.RECONVERGENT B1 ;  /* 0x0000000000017941 */ /* 0x000fea0003800200 */
.L_x_14391:
        /* <DEDUP_REMOVED lines=35> */
.L_x_14394:
[----:B------:R-:W-:Y:S05]  /*6830*/  BSYNC.RECONVERGENT B1 ;  /* 0x0000000000017941 */ /* 0x000fea0003800200 */
.L_x_14393:
        /* <DEDUP_REMOVED lines=35> */
.L_x_14396:
[----:B------:R-:W-:Y:S05]  /*6a70*/  BSYNC.RECONVERGENT B1 ;  /* 0x0000000000017941 */ /* 0x000fea0003800200 */
.L_x_14395:
        /* <DEDUP_REMOVED lines=33> */
.L_x_14382:
[----:B------:R-:W-:Y:S05]  /*6c90*/  BSYNC.RECONVERGENT B0 ;  /* 0x0000000000007941 */ /* 0x000fea0003800200 */
.L_x_14381:
[----:B01234-:R-:W0:Y:S02]  /*6ca0*/  LDC.64 R164, c[0x0][0x380] ;  /* 0x0000e000ffa47b82 */ /* 0x01fe240000000a00 */
[----:B0-----:R-:W-:-:S04]  /*6cb0*/  LEA R10, R164, R10, 0x2 ;  /* 0x0000000aa40a7211 */ /* 0x001fc800078e10ff */
[----:B------:R-:W-:-:S13]  /*6cc0*/  ISETP.GE.AND P0, PT, R10, R165, PT ;  /* 0x000000a50a00720c */ /* 0x000fda0003f06270 */
[----:B------:R-:W-:Y:S05]  /*6cd0*/  @!P0 BRA `(.L_x_14397) ;  /* 0xffffff9c00b08947 */ /* 0x000fea000383ffff */
[----:B------:R-:W-:Y:S05]  /*6ce0*/  EXIT ;  /* 0x000000000000794d */ /* 0x000fea0003800000 */
.L_x_14380:
        /* <DEDUP_REMOVED lines=8> */
.L_x_14399:
[----:B------:R-:W-:Y:S05]  /*6d70*/  BSYNC B0 ;  /* 0x0000000000007941 */ /* 0x000fea0003800000 */
.L_x_14398:
[----:B------:R-:W-:Y:S01]  /*6d80*/  MOV R165, R213 ;  /* 0x000000d500a57202 */ /* 0x000fe20000000f00 */
[----:B------:R-:W-:Y:S01]  /*6d90*/  HFMA2 R214, -RZ, RZ, 0, 1.1920928955078125e-07 ;  /* 0x00000002ffd67431 */ /* 0x000fe200000001ff */
[----:B------:R-:W-:Y:S01]  /*6da0*/  MOV R217, 0x1f ;  /* 0x0000001f00d97802 */ /* 0x000fe20000000f00 */
[----:B------:R-:W-:Y:S02]  /*6db0*/  IMAD.MOV.U32 R212, RZ, RZ, -0x1 ;  /* 0xffffffffffd47424 */ /* 0x000fe400078e00ff */
[----:B------:R-:W-:-:S05]  /*6dc0*/  FADD.FTZ R165, R164, R165 ;  /* 0x000000a5a4a57221 */ /* 0x000fca0000010000 */
[----:B------:R-:W-:-:S07]  /*6dd0*/  MOV R215, R165 ;  /* 0x000000a500d77202 */ /* 0x000fce0000000f00 */
[----:B------:R-:W-:Y:S05]  /*6de0*/  WARPSYNC.COLLECTIVE R212, `(.L_x_14400) ;  /* 0x00000000d4087348 */ /* 0x000fea0003c00000 */
[----:B------:R0:W1:Y:S02]  /*6df0*/  SHFL.BFLY P6, R213, R215, R214, R217 ;  /* 0x0c0000d6d7d57389 */ /* 0x00006400000c00d9 */
[----:B01----:R-:W-:Y:S05]  /*6e00*/  ENDCOLLECTIVE ;  /* 0x000000000000791b */ /* 0x003fea0003800000 */
.L_x_14400:
[----:B------:R-:W-:Y:S01]  /*6e10*/  HFMA2 R214, -RZ, RZ, 0, 2.384185791015625e-07 ;  /* 0x00000004ffd67431 */ /* 0x000fe200000001ff */
[----:B------:R-:W-:-:S05]  /*6e20*/  MOV R166, R213 ;  /* 0x000000d500a67202 */ /* 0x000fca0000000f00 */
[----:B------:R-:W-:-:S05]  /*6e30*/  FADD.FTZ R166, R165, R166 ;  /* 0x000000a6a5a67221 */ /* 0x000fca0000010000 */
[----:B------:R-:W-:-:S07]  /*6e40*/  MOV R215, R166 ;  /* 0x000000a600d77202 */ /* 0x000fce0000000f00 */
[----:B------:R-:W-:Y:S05]  /*6e50*/  WARPSYNC.COLLECTIVE R212, `(.L_x_14401) ;  /* 0x00000000d4087348 */ /* 0x000fea0003c00000 */
[----:B------:R0:W1:Y:S02]  /*6e60*/  SHFL.BFLY P6, R213, R215, R214, R217 ;  /* 0x0c0000d6d7d57389 */ /* 0x00006400000c00d9 */
[----:B01----:R-:W-:Y:S05]  /*6e70*/  ENDCOLLECTIVE ;  /* 0x000000000000791b */ /* 0x003fea0003800000 */
.L_x_14401:
[----:B------:R-:W-:Y:S01]  /*6e80*/  HFMA2 R214, -RZ, RZ, 0, 4.76837158203125e-07 ;  /* 0x00000008ffd67431 */ /* 0x000fe200000001ff */
[----:B------:R-:W-:-:S05]  /*6e90*/  MOV R167, R213 ;  /* 0x000000d500a77202 */ /* 0x000fca0000000f00 */
[----:B------:R-:W-:-:S05]  /*6ea0*/  FADD.FTZ R167, R166, R167 ;  /* 0x000000a7a6a77221 */ /* 0x000fca0000010000 */
[----:B------:R-:W-:-:S07]  /*6eb0*/  MOV R215, R167 ;  /* 0x000000a700d77202 */ /* 0x000fce0000000f00 */
[----:B------:R-:W-:Y:S05]  /*6ec0*/  WARPSYNC.COLLECTIVE R212, `(.L_x_14402) ;  /* 0x00000000d4087348 */ /* 0x000fea0003c00000 */
[----:B------:R0:W1:Y:S02]  /*6ed0*/  SHFL.BFLY P6, R213, R215, R214, R217 ;  /* 0x0c0000d6d7d57389 */ /* 0x00006400000c00d9 */
[----:B01----:R-:W-:Y:S05]  /*6ee0*/  ENDCOLLECTIVE ;  /* 0x000000000000791b */ /* 0x003fea0003800000 */
.L_x_14402:
        /* <DEDUP_REMOVED lines=8> */
.L_x_14403:
[----:B------:R-:W-:Y:S01]  /*6f70*/  HFMA2 R214, -RZ, RZ, 0, 5.9604644775390625e-08 ;  /* 0x00000001ffd67431 */ /* 0x000fe200000001ff */
[----:B------:R-:W-:Y:S02]  /*6f80*/  MOV R210, R213 ;  /* 0x000000d500d27202 */ /* 0x000fe40000000f00 */
        /* <DEDUP_REMOVED lines=137> */
.L_x_14404:
[----:B------:R-:W-:Y:S02]  /*7820*/  HFMA2 R214, -RZ, RZ, 0, 1.1920928955078125e-07 ;  /* 0x00000002ffd67431 */ /* 0x000fe400000001ff */
[----:B------:R-:W-:-:S04]  /*7830*/  IMAD.MOV.U32 R165, RZ, RZ, R213 ;  /* 0x000000ffffa57224 */ /* 0x000fc800078e00d5 */
[----:B------:R-:W-:-:S05]  /*7840*/  FADD.FTZ R165, R164, R165 ;  /* 0x000000a5a4a57221 */ /* 0x000fca0000010000 */
[----:B------:R-:W-:-:S07]  /*7850*/  MOV R215, R165 ;  /* 0x000000a500d77202 */ /* 0x000fce0000000f00 */
[----:B------:R-:W-:Y:S05]  /*7860*/  WARPSYNC.COLLECTIVE R212, `(.L_x_14405) ;  /* 0x00000000d4087348 */ /* 0x000fea0003c00000 */
[----:B------:R0:W1:Y:S02]  /*7870*/  SHFL.BFLY P6, R213, R215, R214, R217 ;  /* 0x0c0000d6d7d57389 */ /* 0x00006400000c00d9 */
[----:B01----:R-:W-:Y:S05]  /*7880*/  ENDCOLLECTIVE ;  /* 0x000000000000791b */ /* 0x003fea0003800000 */
.L_x_14405:
[----:B------:R-:W-:Y:S01]  /*7890*/  HFMA2 R214, -RZ, RZ, 0, 2.384185791015625e-07 ;  /* 0x00000004ffd67431 */ /* 0x000fe200000001ff */
[----:B------:R-:W-:-:S05]  /*78a0*/  MOV R166, R213 ;  /* 0x000000d500a67202 */ /* 0x000fca0000000f00 */
[----:B------:R-:W-:-:S05]  /*78b0*/  FADD.FTZ R166, R165, R166 ;  /* 0x000000a6a5a67221 */ /* 0x000fca0000010000 */
[----:B------:R-:W-:-:S07]  /*78c0*/  MOV R215, R166 ;  /* 0x000000a600d77202 */ /* 0x000fce0000000f00 */
[----:B------:R-:W-:Y:S05]  /*78d0*/  WARPSYNC.COLLECTIVE R212, `(.L_x_14406) ;  /* 0x00000000d4087348 */ /* 0x000fea0003c00000 */
[----:B------:R0:W1:Y:S02]  /*78e0*/  SHFL.BFLY P6, R213, R215, R214, R217 ;  /* 0x0c0000d6d7d57389 */ /* 0x00006400000c00d9 */
[----:B01----:R-:W-:Y:S05]  /*78f0*/  ENDCOLLECTIVE ;  /* 0x000000000000791b */ /* 0x003fea0003800000 */
.L_x_14406:
[----:B------:R-:W-:Y:S01]  /*7900*/  HFMA2 R214, -RZ, RZ, 0, 4.76837158203125e-07 ;  /* 0x00000008ffd67431 */ /* 0x000fe200000001ff */
[----:B------:R-:W-:-:S05]  /*7910*/  MOV R167, R213 ;  /* 0x000000d500a77202 */ /* 0x000fca0000000f00 */
[----:B------:R-:W-:-:S05]  /*7920*/  FADD.FTZ R167, R166, R167 ;  /* 0x000000a7a6a77221 */ /* 0x000fca0000010000 */
[----:B------:R-:W-:-:S07]  /*7930*/  MOV R215, R167 ;  /* 0x000000a700d77202 */ /* 0x000fce0000000f00 */
[----:B------:R-:W-:Y:S05]  /*7940*/  WARPSYNC.COLLECTIVE R212, `(.L_x_14407) ;  /* 0x00000000d4087348 */ /* 0x000fea0003c00000 */
[----:B------:R0:W1:Y:S02]  /*7950*/  SHFL.BFLY P6, R213, R215, R214, R217 ;  /* 0x0c0000d6d7d57389 */ /* 0x00006400000c00d9 */
[----:B01----:R-:W-:Y:S05]  /*7960*/  ENDCOLLECTIVE ;  /* 0x000000000000791b */ /* 0x003fea0003800000 */
.L_x_14407:
[----:B------:R-:W-:Y:S01]  /*7970*/  HFMA2 R214, -RZ, RZ, 0, 9.5367431640625e-07 ;  /* 0x00000010ffd67431 */ /* 0x000fe200000001ff */
[----:B------:R-:W-:-:S05]  /*7980*/  MOV R210, R213 ;  /* 0x000000d500d27202 */ /* 0x000fca0000000f00 */
[----:B------:R-:W-:-:S05]  /*7990*/  FADD.FTZ R210, R167, R210 ;  /* 0x000000d2a7d27221 */ /* 0x000fca0000010000 */
[----:B------:R-:W-:-:S07]  /*79a0*/  MOV R215, R210 ;  /* 0x000000d200d77202 */ /* 0x000fce0000000f00 */
[----:B------:R-:W-:Y:S05]  /*79b0*/  WARPSYNC.COLLECTIVE R212, `(.L_x_14408) ;  /* 0x00000000d4087348 */ /* 0x000fea0003c00000 */
[----:B------:R0:W1:Y:S02]  /*79c0*/  SHFL.BFLY P6, R213, R215, R214, R217 ;  /* 0x0c0000d6d7d57389 */ /* 0x00006400000c00d9 */
[----:B01----:R-:W-:Y:S05]  /*79d0*/  ENDCOLLECTIVE ;  /* 0x000000000000791b */ /* 0x003fea0003800000 */
.L_x_14408:
[----:B------:R-:W-:Y:S01]  /*79e0*/  MOV R209, R213 ;  /* 0x000000d500d17202 */ /* 0x000fe20000000f00 */
[----:B------:R-:W-:Y:S06]  /*79f0*/  BRA `(.L_x_14409) ;  /* 0xffffffdc00d47947 */ /* 0x000fec000383ffff */
.L_x_14410:
        /* <DEDUP_REMOVED lines=16> */
.L_x_71454:


//--------------------- .text._ZN10layer_norm13ln_fwd_kernelINS_13Kernel_traitsIf13__nv_bfloat16S2_S2_fjLj2048ELj1ELj4ELj1ELj16ENS_18Kernel_traits_baseILj2048EfS2_S2_S2_fjLj128EEEEELb0ELb0ELb1ELb1EEEvNS_9FwdParamsE --------------------------
	.section	.text._ZN10layer_norm13ln_fwd_kernelINS_13Kernel_traitsIf13__nv_bfloat16S2_S2_fjLj2048ELj1ELj4ELj1ELj16ENS_18Kernel_traits_baseILj2048EfS2_S2_S2_fjLj128EEEEELb0ELb0ELb1ELb1EEEvNS_9FwdParamsE,"ax",@progbits
	.align	128
        .global         _ZN10layer_norm13ln_fwd_kernelINS_13Kernel_traitsIf13__nv_bfloat16S2_S2_fjLj2048ELj1ELj4ELj1ELj16ENS_18Kernel_traits_baseILj2048EfS2_S2_S2_fjLj128EEEEELb0ELb0ELb1ELb1EEEvNS_9FwdParamsE
        .type           _ZN10layer_norm13ln_fwd_kernelINS_13Kernel_traitsIf13__nv_bfloat16S2_S2_fjLj2048ELj1ELj4ELj1ELj16ENS_18Kernel_traits_baseILj2048EfS2_S2_S2_fjLj128EEEEELb0ELb0ELb1ELb1EEEvNS_9FwdParamsE,@function
        .size           _ZN10layer_norm13ln_fwd_kernelINS_13Kernel_traitsIf13__nv_bfloat16S2_S2_fjLj2048ELj1ELj4ELj1ELj16ENS_18Kernel_traits_baseILj2048EfS2_S2_S2_fjLj128EEEEELb0ELb0ELb1ELb1EEEvNS_9FwdParamsE,(.L_x_71455 - _ZN10layer_norm13ln_fwd_kernelINS_13Kernel_traitsIf13__nv_bfloat16S2_S2_fjLj2048ELj1ELj4ELj1ELj16ENS_18Kernel_traits_baseILj2048EfS2_S2_S2_fjLj128EEEEELb0ELb0ELb1ELb1EEEvNS_9FwdParamsE)
        .other          _ZN10layer_norm13ln_fwd_kernelINS_13Kernel_traitsIf13__nv_bfloat16S2_S2_fjLj2048ELj1ELj4ELj1ELj16ENS_18Kernel_traits_baseILj2048EfS2_S2_S2_fjLj128EEEEELb0ELb0ELb1ELb1EEEvNS_9FwdParamsE,@"STO_CUDA_ENTRY STV_DEFAULT"
_ZN10layer_norm13ln_fwd_kernelINS_13Kernel_traitsIf13__nv_bfloat16S2_S2_fjLj2048ELj1ELj4ELj1ELj16ENS_18Kernel_traits_baseILj2048EfS2_S2_S2_fjLj128EEEEELb0ELb0ELb1ELb1EEEvNS_9FwdParamsE:
.text._ZN10layer_norm13ln_fwd_kernelINS_13Kernel_traitsIf13__nv_bfloat16S2_S2_fjLj2048ELj1ELj4ELj1ELj16ENS_18Kernel_traits_baseILj2048EfS2_S2_S2_fjLj128EEEEELb0ELb0ELb1ELb1EEEvNS_9FwdParamsE:
        /* <DEDUP_REMOVED lines=49> */
.L_x_14411:
        /* <DEDUP_REMOVED lines=50> */
.L_x_14412:
[----:B------:R-:W1:Y:S01]  /*0630*/  LDCU UR4, c[0x0][0x384] ;  /* 0x00007080ff0477ac */ /* 0x000e620008000800 */
[----:B------:R-:W2:Y:S01]  /*0640*/  LDCU.U8 UR5, c[0x0][0x410] ;  /* 0x00008200ff0577ac */ /* 0x000ea20008000000 */
[----:B------:R-:W3:Y:S01]  /*0650*/  LDCU UR10, c[0x0][0x448] ;  /* 0x00008900ff0a77ac */ /* 0x000ee20008000800 */
[----:B------:R-:W4:Y:S01]  /*0660*/  LDCU.64 UR8, c[0x0][0x3a0] ;  /* 0x00007400ff0877ac */ /* 0x000f220008000a00 */
[----:B-1----:R-:W-:-:S13]  /*0670*/  ISETP.GE.AND P0, PT, R166, UR4, PT ;  /* 0x00000004a6007c0c */ /* 0x002fda000bf06270 */
[----:B--234-:R-:W-:Y:S05]  /*0680*/  @P0 EXIT ;  /* 0x000000000000094d */ /* 0x01cfea0003800000 */
.L_x_14432:
[----:B0-----:R-:W0:Y:S08]  /*0690*/  LDC.64 R2, c[0x0][0x3f0] ;  /* 0x0000fc00ff027b82 */ /* 0x001e300000000a00 */
[----:B------:R-:W1:Y:S08]  /*06a0*/  LDC R165, c[0x0][0x388] ;  /* 0x0000e200ffa57b82 */ /* 0x000e700000000800 */
[----:B------:R-:W2:Y:S01]  /*06b0*/  LDC.64 R136, c[0x0][0x3f8] ;  /* 0x0000fe00ff887b82 */ /* 0x000ea20000000a00 */
[----:B0-----:R-:W-:-:S05]  /*06c0*/  IMAD.WIDE R2, R166, 0x4, R2 ;  /* 0x00000004a6027825 */ /* 0x001fca00078e0202 */
[----:B------:R2:W3:Y:S01]  /*06d0*/  LDG.E R0, desc[UR6][R2.64] ;  /* 0x0000000602007981 */ /* 0x0004e2000c1e1900 */
[----:B------:R-:W-:Y:S02]  /*06e0*/  HFMA2 R204, -RZ, RZ, 0, 0 ;  /* 0x00000000ffcc7431 */ /* 0x000fe400000001ff */
[----:B--2---:R-:W-:-:S05]  /*06f0*/  IMAD.WIDE R2, R166, 0x4, R136 ;  /* 0x00000004a6027825 */ /* 0x004fca00078e0288 */
[----:B-----5:R0:W5:Y:S01]  /*0700*/  LDG.E R164, desc[UR6][R2.64] ;  /* 0x0000000602a47981 */ /* 0x020162000c1e1900 */
[----:B---3--:R-:W-:-:S13]  /*0710*/  ISETP.GE.AND P0, PT, R0, 0x1, PT ;  /* 0x000000010000780c */ /* 0x008fda0003f06270 */
[----:B------:R-:W2:Y:S01]  /*0720*/  @P0 LDC.64 R138, c[0x0][0x390] ;  /* 0x0000e400ff8a0b82 */ /* 0x000ea20000000a00 */
[----:B------:R-:W-:-:S05]  /*0730*/  @P0 IADD3 R140, PT, PT, R0, -0x1, RZ ;  /* 0xffffffff008c0810 */ /* 0x000fca0007ffe0ff */
[----:B-1----:R-:W-:-:S05]  /*0740*/  @P0 IMAD R140, R140, R165, RZ ;  /* 0x000000a58c8c0224 */ /* 0x002fca00078e02ff */
[----:B------:R-:W-:-:S04]  /*0750*/  @P0 SHF.R.S32.HI R141, RZ, 0x1f, R140 ;  /* 0x0000001fff8d0819 */ /* 0x000fc8000001148c */
[----:B------:R-:W-:-:S04]  /*0760*/  @P0 LEA.HI R140, R141, R140, RZ, 0x3 ;  /* 0x0000008c8d8c0211 */ /* 0x000fc800078f18ff */
[----:B------:R-:W-:-:S05]  /*0770*/  @P0 LEA.HI.SX32 R204, R140, R167, 0x1d ;  /* 0x000000a78ccc0211 */ /* 0x000fca00078feaff */
[----:B--2---:R-:W-:-:S05]  /*0780*/  @P0 IMAD.WIDE.U32 R136, R204, 0x10, R138 ;  /* 0x00000010cc880825 */ /* 0x004fca00078e008a */
        /* <DEDUP_REMOVED lines=17> */
[----:B------:R-:W1:Y:S03]  /*08a0*/  @P1 LDC R145, c[0x0][0x40c] ;  /* 0x00010300ff911b82 */ /* 0x000e660000000800 */
[----:B------:R-:W-:-:S05]  /*08b0*/  @P1 SHF.L.U32 R142, R141, 0x10, RZ ;  /* 0x000000108d8e1819 */ /* 0x000fca00000006ff */
        /* <DEDUP_REMOVED lines=13> */
[----:B------:R-:W-:Y:S02]  /*0990*/  SHF.L.U32 R160, R138, 0x10, RZ ;  /* 0x000000108aa07819 */ /* 0x000fe400000006ff */
[----:B------:R-:W-:-:S02]  /*09a0*/  SHF.L.U32 R158, R139, 0x10, RZ ;  /* 0x000000108b9e7819 */ /* 0x000fc400000006ff */
[----:B------:R-:W-:Y:S02]  /*09b0*/  PRMT R138, R138, 0x7632, R138 ;  /* 0x000076328a8a7816 */ /* 0x000fe4000000008a */
[----:B------:R-:W-:Y:S02]  /*09c0*/  PRMT R139, R139, 0x7632, R139 ;  /* 0x000076328b8b7816 */ /* 0x000fe4000000008b */
[C---:B------:R-:W-:Y:S02]  /*09d0*/  @P1 PRMT R136, R6.reuse, 0x7632, R136 ;  /* 0x0000763206881816 */ /* 0x040fe40000000088 */
[----:B------:R-:W-:Y:S02]  /*09e0*/  @P1 PRMT R140, R7, 0x7632, R140 ;  /* 0x00007632078c1816 */ /* 0x000fe4000000008c */
[----:B------:R-:W-:Y:S02]  /*09f0*/  SHF.L.U32 R161, R137, 0x10, RZ ;  /* 0x0000001089a17819 */ /* 0x000fe400000006ff */
[----:B------:R-:W-:-:S02]  /*0a00*/  @P1 SHF.L.U32 R3, R6, 0x10, RZ ;  /* 0x0000001006031819 */ /* 0x000fc400000006ff */
[----:B------:R-:W-:Y:S01]  /*0a10*/  @P1 SHF.L.U32 R137, R7, 0x10, RZ ;  /* 0x0000001007891819 */ /* 0x000fe200000006ff */
[----:B---3--:R-:W-:Y:S01]  /*0a20*/  @P1 FFMA.FTZ R161, R142, R146, R161 ;  /* 0x000000928ea11223 */ /* 0x008fe200000100a1 */
[----:B------:R-:W-:Y:S01]  /*0a30*/  @P1 SHF.L.U32 R2, R4, 0x10, RZ ;  /* 0x0000001004021819 */ /* 0x000fe200000006ff */
[----:B----4-:R-:W-:Y:S01]  /*0a40*/  @P1 FFMA.FTZ R160, R3, R147, R160 ;  /* 0x0000009303a01223 */ /* 0x010fe200000100a0 */
[----:B------:R-:W-:Y:S01]  /*0a50*/  @P1 SHF.L.U32 R136, R136, 0x10, RZ ;  /* 0x0000001088881819 */ /* 0x000fe200000006ff */
[----:B------:R-:W-:Y:S01]  /*0a60*/  @P1 FFMA.FTZ R158, R137, R149, R158 ;  /* 0x00000095899e1223 */ /* 0x000fe2000001009e */
[----:B------:R-:W-:Y:S01]  /*0a70*/  SHF.L.U32 R159, R138, 0x10, RZ ;  /* 0x000000108a9f7819 */ /* 0x000fe200000006ff */
[----:B------:R-:W-:Y:S01]  /*0a80*/  @P1 FFMA.FTZ R157, R2, R143, R157 ;  /* 0x0000008f029d1223 */ /* 0x000fe2000001009d */
[----:B------:R-:W-:Y:S02]  /*0a90*/  @P1 SHF.L.U32 R141, R140, 0x10, RZ ;  /* 0x000000108c8d1819 */ /* 0x000fe400000006ff */
        /* <DEDUP_REMOVED lines=16> */
.L_x_14413:
[----:B------:R-:W0:Y:S01]  /*0ba0*/  @P0 LDC R137, c[0x0][0x40c] ;  /* 0x00010300ff890b82 */ /* 0x000e220000000800 */
        /* <DEDUP_REMOVED lines=25> */
[----:B---3--:R-:W-:-:S07]  /*0d40*/  @P0 FMUL.FTZ R160, R137, R142 ;  /* 0x0000008e89a00220 */ /* 0x008fce0000410000 */
[----:B------:R-:W3:Y:S01]  /*0d50*/  @P0 LDC R143, c[0x0][0x40c] ;  /* 0x00010300ff8f0b82 */ /* 0x000ee20000000800 */
[----:B0-----:R-:W-:Y:S01]  /*0d60*/  @P0 FMUL.FTZ R156, R2, R145 ;  /* 0x00000091029c0220 */ /* 0x001fe20000410000 */
[----:B------:R-:W-:-:S04]  /*0d70*/  F2FP.BF16.F32.PACK_AB R2, RZ, R163 ;  /* 0x000000a3ff02723e */ /* 0x000fc800000010ff */
[----:B------:R-:W-:Y:S01]  /*0d80*/  F2FP.BF16.F32.PACK_AB R141, RZ, R156 ;  /* 0x0000009cff8d723e */ /* 0x000fe200000010ff */
[----:B-1----:R-:W-:Y:S01]  /*0d90*/  @P0 FMUL.FTZ R157, R3, R138 ;  /* 0x0000008a039d0220 */ /* 0x002fe20000410000 */
[----:B------:R-:W-:Y:S02]  /*0da0*/  F2FP.BF16.F32.PACK_AB R138, RZ, R160 ;  /* 0x000000a0ff8a723e */ /* 0x000fe400000010ff */
[----:B------:R-:W-:Y:S01]  /*0db0*/  F2FP.BF16.F32.PACK_AB R3, RZ, R161 ;  /* 0x000000a1ff03723e */ /* 0x000fe200000010ff */
[----:B--2---:R-:W-:Y:S01]  /*0dc0*/  @P0 FMUL.FTZ R162, R136, R139 ;  /* 0x0000008b88a20220 */ /* 0x004fe20000410000 */
[----:B------:R-:W-:Y:S02]  /*0dd0*/  F2FP.BF16.F32.PACK_AB R139, RZ, R159 ;  /* 0x0000009fff8b723e */ /* 0x000fe400000010ff */
[----:B------:R-:W-:Y:S02]  /*0de0*/  F2FP.BF16.F32.PACK_AB R136, RZ, R157 ;  /* 0x0000009dff88723e */ /* 0x000fe400000010ff */
[----:B------:R-:W-:-:S02]  /*0df0*/  F2FP.BF16.F32.PACK_AB R137, RZ, R162 ;  /* 0x000000a2ff89723e */ /* 0x000fc400000010ff */
[----:B------:R-:W-:Y:S01]  /*0e00*/  PRMT R138, R138, 0x5410, R139 ;  /* 0x000054108a8a7816 */ /* 0x000fe2000000008b */
[----:B---3--:R-:W-:Y:S01]  /*0e10*/  @P0 FMUL.FTZ R158, R140, R143 ;  /* 0x0000008f8c9e0220 */ /* 0x008fe20000410000 */
[----:B------:R-:W-:Y:S02]  /*0e20*/  PRMT R136, R136, 0x5410, R2 ;  /* 0x0000541088887816 */ /* 0x000fe40000000002 */
[----:B------:R-:W-:Y:S02]  /*0e30*/  PRMT R137, R137, 0x5410, R3 ;  /* 0x0000541089897816 */ /* 0x000fe40000000003 */
[----:B------:R-:W-:-:S04]  /*0e40*/  F2FP.BF16.F32.PACK_AB R140, RZ, R158 ;  /* 0x0000009eff8c723e */ /* 0x000fc800000010ff */
[----:B------:R-:W-:-:S07]  /*0e50*/  PRMT R139, R140, 0x5410, R141 ;  /* 0x000054108c8b7816 */ /* 0x000fce000000008d */
.L_x_14414:
        /* <DEDUP_REMOVED lines=31> */
[----:B------:R-:W-:Y:S02]  /*1050*/  SHF.L.U32 R155, R140, 0x10, RZ ;  /* 0x000000108c9b7819 */ /* 0x000fe400000006ff */
[----:B------:R-:W-:Y:S02]  /*1060*/  SHF.L.U32 R153, R137, 0x10, RZ ;  /* 0x0000001089997819 */ /* 0x000fe400000006ff */
[----:B------:R-:W-:Y:S01]  /*1070*/  SHF.L.U32 R149, R136, 0x10, RZ ;  /* 0x0000001088957819 */ /* 0x000fe200000006ff */
[----:B0-----:R-:W-:Y:S01]  /*1080*/  @P1 FFMA.FTZ R155, R142, R145, R155 ;  /* 0x000000918e9b1223 */ /* 0x001fe2000001009b */
[----:B------:R-:W-:Y:S01]  /*1090*/  SHF.L.U32 R152, R138, 0x10, RZ ;  /* 0x000000108a987819 */ /* 0x000fe200000006ff */
[----:B-1----:R-:W-:Y:S01]  /*10a0*/  @P1 FFMA.FTZ R153, R144, R148, R153 ;  /* 0x0000009490991223 */ /* 0x002fe20000010099 */
[----:B------:R-:W-:-:S02]  /*10b0*/  SHF.L.U32 R150, R139, 0x10, RZ ;  /* 0x000000108b967819 */ /* 0x000fc400000006ff */
[----:B------:R-:W-:Y:S01]  /*10c0*/  PRMT R138, R138, 0x7632, R138 ;  /* 0x000076328a8a7816 */ /* 0x000fe2000000008a */
[----:B----4-:R-:W-:Y:S01]  /*10d0*/  @P1 FFMA.FTZ R152, R141, R168, R152 ;  /* 0x000000a88d981223 */ /* 0x010fe20000010098 */
[----:B------:R-:W-:Y:S02]  /*10e0*/  PRMT R139, R139, 0x7632, R139 ;  /* 0x000076328b8b7816 */ /* 0x000fe4000000008b */
[----:B------:R-:W-:Y:S02]  /*10f0*/  @P1 PRMT R136, R6, 0x7632, R136 ;  /* 0x0000763206881816 */ /* 0x000fe40000000088 */
[C---:B------:R-:W-:Y:S02]  /*1100*/  @P1 PRMT R137, R7.reuse, 0x7632, R137 ;  /* 0x0000763207891816 */ /* 0x040fe40000000089 */
[----:B------:R-:W-:Y:S02]  /*1110*/  @P1 SHF.L.U32 R145, R7, 0x10, RZ ;  /* 0x0000001007911819 */ /* 0x000fe400000006ff */
[----:B------:R-:W-:-:S02]  /*1120*/  @P1 SHF.L.U32 R140, R4, 0x10, RZ ;  /* 0x00000010048c1819 */ /* 0x000fc400000006ff */
[----:B------:R-:W-:Y:S01]  /*1130*/  @P1 SHF.L.U32 R136, R136, 0x10, RZ ;  /* 0x0000001088881819 */ /* 0x000fe200000006ff */
[----:B------:R-:W-:Y:S01]  /*1140*/  @P1 FFMA.FTZ R150, R145, R170, R150 ;  /* 0x000000aa91961223 */ /* 0x000fe20000010096 */
[----:B------:R-:W-:Y:S01]  /*1150*/  SHF.L.U32 R151, R138, 0x10, RZ ;  /* 0x000000108a977819 */ /* 0x000fe200000006ff */
[----:B------:R-:W-:Y:S01]  /*1160*/  @P1 FFMA.FTZ R149, R140, R143, R149 ;  /* 0x0000008f8c951223 */ /* 0x000fe20000010095 */
[----:B------:R-:W-:Y:S02]  /*1170*/  @P1 SHF.L.U32 R137, R137, 0x10, RZ ;  /* 0x0000001089891819 */ /* 0x000fe400000006ff */
        /* <DEDUP_REMOVED lines=16> */
.L_x_14415:
[----:B0-----:R-:W0:Y:S01]  /*1280*/  @P0 LDC R139, c[0x0][0x40c] ;  /* 0x00010300ff8b0b82 */ /* 0x001e220000000800 */
        /* <DEDUP_REMOVED lines=43> */
.L_x_14416:
        /* <DEDUP_REMOVED lines=29> */
[C---:B------:R-:W-:Y:S01]  /*1710*/  PRMT R140, R136.reuse, 0x7632, R140 ;  /* 0x00007632888c7816 */ /* 0x040fe2000000008c */
[----:B0-----:R-:W-:Y:S01]  /*1720*/  @P1 FFMA.FTZ R146, R173, R168, R146 ;  /* 0x000000a8ad921223 */ /* 0x001fe20000010092 */
[----:B------:R-:W-:Y:S02]  /*1730*/  SHF.L.U32 R145, R137, 0x10, RZ ;  /* 0x0000001089917819 */ /* 0x000fe400000006ff */
[----:B------:R-:W-:Y:S02]  /*1740*/  SHF.L.U32 R141, R136, 0x10, RZ ;  /* 0x00000010888d7819 */ /* 0x000fe400000006ff */
[----:B------:R-:W-:Y:S01]  /*1750*/  SHF.L.U32 R147, R140, 0x10, RZ ;  /* 0x000000108c937819 */ /* 0x000fe200000006ff */
[----:B---3--:R-:W-:Y:S01]  /*1760*/  @P1 FFMA.FTZ R145, R144, R170, R145 ;  /* 0x000000aa90911223 */ /* 0x008fe20000010091 */
[----:B------:R-:W-:-:S02]  /*1770*/  @P1 PRMT R137, R6, 0x7632, R137 ;  /* 0x0000763206891816 */ /* 0x000fc40000000089 */
[----:B------:R-:W-:Y:S01]  /*1780*/  SHF.L.U32 R136, R138, 0x10, RZ ;  /* 0x000000108a887819 */ /* 0x000fe200000006ff */
[----:B-1----:R-:W-:Y:S01]  /*1790*/  @P1 FFMA.FTZ R147, R142, R143, R147 ;  /* 0x0000008f8e931223 */ /* 0x002fe20000010093 */
[----:B------:R-:W-:Y:S02]  /*17a0*/  SHF.L.U32 R169, R139, 0x10, RZ ;  /* 0x000000108ba97819 */ /* 0x000fe400000006ff */
[----:B------:R-:W-:Y:S02]  /*17b0*/  @P1 PRMT R140, R7, 0x7632, R140 ;  /* 0x00007632078c1816 */ /* 0x000fe4000000008c */
[----:B------:R-:W-:Y:S02]  /*17c0*/  PRMT R138, R138, 0x7632, R138 ;  /* 0x000076328a8a7816 */ /* 0x000fe4000000008a */
[----:B------:R-:W-:Y:S02]  /*17d0*/  PRMT R139, R139, 0x7632, R139 ;  /* 0x000076328b8b7816 */ /* 0x000fe4000000008b */
[----:B------:R-:W-:-:S02]  /*17e0*/  @P1 SHF.L.U32 R168, R137, 0x10, RZ ;  /* 0x0000001089a81819 */ /* 0x000fc400000006ff */
[----:B------:R-:W-:Y:S02]  /*17f0*/  @P1 SHF.L.U32 R137, R140, 0x10, RZ ;  /* 0x000000108c891819 */ /* 0x000fe400000006ff */
[----:B------:R-:W-:Y:S02]  /*1800*/  @P1 SHF.L.U32 R173, R6, 0x10, RZ ;  /* 0x0000001006ad1819 */ /* 0x000fe400000006ff */
[----:B------:R-:W-:Y:S02]  /*1810*/  @P1 SHF.L.U32 R170, R4, 0x10, RZ ;  /* 0x0000001004aa1819 */ /* 0x000fe400000006ff */
[----:B------:R-:W-:Y:S02]  /*1820*/  SHF.L.U32 R143, R138, 0x10, RZ ;  /* 0x000000108a8f7819 */ /* 0x000fe400000006ff */
[----:B------:R-:W-:Y:S01]  /*1830*/  SHF.L.U32 R140, R139, 0x10, RZ ;  /* 0x000000108b8c7819 */ /* 0x000fe200000006ff */
[----:B----4-:R-:W-:Y:S01]  /*1840*/  @P1 FFMA.FTZ R141, R170, R171, R141 ;  /* 0x000000abaa8d1223 */ /* 0x010fe2000001008d */
[----:B------:R-:W-:Y:S01]  /*1850*/  @!P1 MOV R144, R136 ;  /* 0x0000008800909202 */ /* 0x000fe20000000f00 */
        /* <DEDUP_REMOVED lines=18> */
.L_x_14417:
        /* <DEDUP_REMOVED lines=20> */
[----:B------:R-:W-:-:S06]  /*1ac0*/  @P0 SHF.L.U32 R137, R4, 0x10, RZ ;  /* 0x0000001004890819 */ /* 0x000fcc00000006ff */
        /* <DEDUP_REMOVED lines=23> */
.L_x_14418:
        /* <DEDUP_REMOVED lines=19> */
[----:B------:R-:W-:-:S02]  /*1d70*/  @P1 SHF.L.U32 R171, R170, 0x10, RZ ;  /* 0x00000010aaab1819 */ /* 0x000fc400000006ff */
[----:B------:R-:W-:-:S03]  /*1d80*/  @P1 SHF.L.U32 R170, R6, 0x10, RZ ;  /* 0x0000001006aa1819 */ /* 0x000fc600000006ff */
        /* <DEDUP_REMOVED lines=15> */
[----:B------:R-:W-:Y:S01]  /*1e80*/  PRMT R138, R138, 0x7632, R138 ;  /* 0x000076328a8a7816 */ /* 0x000fe2000000008a */
[----:B----4-:R-:W-:Y:S01]  /*1e90*/  @P1 FFMA.FTZ R175, R170, R183, R175 ;  /* 0x000000b7aaaf1223 */ /* 0x010fe200000100af */
[----:B------:R-:W-:Y:S02]  /*1ea0*/  PRMT R139, R139, 0x7632, R139 ;  /* 0x000076328b8b7816 */ /* 0x000fe4000000008b */
[----:B------:R-:W-:Y:S02]  /*1eb0*/  @P1 PRMT R136, R6, 0x7632, R136 ;  /* 0x0000763206881816 */ /* 0x000fe40000000088 */
[----:B------:R-:W-:Y:S02]  /*1ec0*/  @P1 PRMT R168, R7, 0x7632, R168 ;  /* 0x0000763207a81816 */ /* 0x000fe400000000a8 */
[----:B------:R-:W-:Y:S02]  /*1ed0*/  SHF.L.U32 R172, R137, 0x10, RZ ;  /* 0x0000001089ac7819 */ /* 0x000fe400000006ff */
[----:B------:R-:W-:-:S02]  /*1ee0*/  @P1 SHF.L.U32 R182, R7, 0x10, RZ ;  /* 0x0000001007b61819 */ /* 0x000fc400000006ff */
[----:B------:R-:W-:Y:S01]  /*1ef0*/  @P1 SHF.L.U32 R169, R4, 0x10, RZ ;  /* 0x0000001004a91819 */ /* 0x000fe200000006ff */
[----:B---3--:R-:W-:Y:S01]  /*1f00*/  @P1 FFMA.FTZ R172, R171, R181, R172 ;  /* 0x000000b5abac1223 */ /* 0x008fe200000100ac */
        /* <DEDUP_REMOVED lines=21> */
.L_x_14419:
        /* <DEDUP_REMOVED lines=44> */
.L_x_14420:
        /* <DEDUP_REMOVED lines=66> */
.L_x_14421:
        /* <DEDUP_REMOVED lines=44> */
.L_x_14422:
        /* <DEDUP_REMOVED lines=66> */
.L_x_14423:
        /* <DEDUP_REMOVED lines=44> */
.L_x_14424:
        /* <DEDUP_REMOVED lines=37> */
[----:B------:R-:W-:Y:S02]  /*3330*/  PRMT R138, R138, 0x7632, R138 ;  /* 0x000076328a8a7816 */ /* 0x000fe4000000008a */
[----:B------:R-:W-:Y:S02]  /*3340*/  PRMT R139, R139, 0x7632, R139 ;  /* 0x000076328b8b7816 */ /* 0x000fe4000000008b */
[C---:B------:R-:W-:Y:S02]  /*3350*/  @P1 PRMT R136, R6.reuse, 0x7632, R136 ;  /* 0x0000763206881816 */ /* 0x040fe40000000088 */
[C---:B------:R-:W-:Y:S02]  /*3360*/  @P1 PRMT R168, R7.reuse, 0x7632, R168 ;  /* 0x0000763207a81816 */ /* 0x040fe400000000a8 */
[----:B------:R-:W-:Y:S02]  /*3370*/  @P1 SHF.L.U32 R206, R6, 0x10, RZ ;  /* 0x0000001006ce1819 */ /* 0x000fe400000006ff */
[----:B------:R-:W-:-:S02]  /*3380*/  @P1 SHF.L.U32 R169, R7, 0x10, RZ ;  /* 0x0000001007a91819 */ /* 0x000fc400000006ff */
        /* <DEDUP_REMOVED lines=23> */
.L_x_14425:
        /* <DEDUP_REMOVED lines=44> */
.L_x_14426:
        /* <DEDUP_REMOVED lines=14> */
[----:B-----5:R-:W-:Y:S02]  /*38a0*/  @P0 SHF.L.U32 R168, R5, 0x10, RZ ;  /* 0x0000001005a80819 */ /* 0x020fe400000006ff */
[----:B------:R-:W-:Y:S02]  /*38b0*/  @P0 SHF.L.U32 R208, R6, 0x10, RZ ;  /* 0x0000001006d00819 */ /* 0x000fe400000006ff */
[----:B------:R-:W-:-:S03]  /*38c0*/  @P0 SHF.L.U32 R215, R7, 0x10, RZ ;  /* 0x0000001007d70819 */ /* 0x000fc600000006ff */
        /* <DEDUP_REMOVED lines=16> */
[----:B------:R-:W-:Y:S01]  /*39d0*/  SHF.L.U32 R207, R136, 0x10, RZ ;  /* 0x0000001088cf7819 */ /* 0x000fe200000006ff */
[----:B---3--:R-:W-:Y:S01]  /*39e0*/  @P0 FFMA.FTZ R205, R208, R210, R205 ;  /* 0x000000d2d0cd0223 */ /* 0x008fe200000100cd */
[----:B------:R-:W-:Y:S01]  /*39f0*/  @P0 PRMT R137, R6, 0x7632, R137 ;  /* 0x0000763206890816 */ /* 0x000fe20000000089 */
[----:B----4-:R-:W-:Y:S01]  /*3a00*/  @P0 FFMA.FTZ R206, R215, R216, R206 ;  /* 0x000000d8d7ce0223 */ /* 0x010fe200000100ce */
[----:B------:R-:W-:-:S02]  /*3a10*/  @P0 PRMT R204, R7, 0x7632, R204 ;  /* 0x0000763207cc0816 */ /* 0x000fc400000000cc */
[----:B------:R-:W-:Y:S02]  /*3a20*/  PRMT R138, R138, 0x7632, R138 ;  /* 0x000076328a8a7816 */ /* 0x000fe4000000008a */
[----:B------:R-:W-:Y:S02]  /*3a30*/  PRMT R139, R139, 0x7632, R139 ;  /* 0x000076328b8b7816 */ /* 0x000fe4000000008b */
[----:B------:R-:W-:Y:S02]  /*3a40*/  PRMT R136, R136, 0x7632, R136 ;  /* 0x0000763288887816 */ /* 0x000fe40000000088 */
[----:B------:R-:W-:Y:S02]  /*3a50*/  @P0 PRMT R0, R4, 0x7632, R0 ;  /* 0x0000763204000816 */ /* 0x000fe40000000000 */
[----:B------:R-:W-:Y:S02]  /*3a60*/  @P0 SHF.L.U32 R168, R137, 0x10, RZ ;  /* 0x0000001089a80819 */ /* 0x000fe400000006ff */
[----:B------:R-:W-:-:S02]  /*3a70*/  @P0 SHF.L.U32 R211, R204, 0x10, RZ ;  /* 0x00000010ccd30819 */ /* 0x000fc400000006ff */
[----:B------:R-:W-:Y:S02]  /*3a80*/  @P0 SHF.L.U32 R210, R4, 0x10, RZ ;  /* 0x0000001004d20819 */ /* 0x000fe400000006ff */
[----:B------:R-:W-:Y:S02]  /*3a90*/  @P0 SHF.L.U32 R137, R0, 0x10, RZ ;  /* 0x0000001000890819 */ /* 0x000fe400000006ff */
[----:B------:R-:W-:Y:S01]  /*3aa0*/  SHF.L.U32 R171, R138, 0x10, RZ ;  /* 0x000000108aab7819 */ /* 0x000fe200000006ff */
[----:B------:R-:W-:Y:S01]  /*3ab0*/  @P0 FFMA.FTZ R207, R210, R212, R207 ;  /* 0x000000d4d2cf0223 */ /* 0x000fe200000100cf */
        /* <DEDUP_REMOVED lines=18> */
.L_x_14427:
[----:B-1----:R-:W0:Y:S01]  /*3be0*/  @P0 LDC R169, c[0x0][0x40c] ;  /* 0x00010300ffa90b82 */ /* 0x002e220000000800 */
        /* <DEDUP_REMOVED lines=8> */
[----:B------:R-:W-:-:S02]  /*3c70*/  @P0 SHF.L.U32 R137, R137, 0x10, RZ ;  /* 0x0000001089890819 */ /* 0x000fc400000006ff */
[----:B------:R-:W-:Y:S02]  /*3c80*/  @P0 SHF.L.U32 R136, R136, 0x10, RZ ;  /* 0x0000001088880819 */ /* 0x000fe400000006ff */
[----:B------:R-:W-:-:S03]  /*3c90*/  @P0 SHF.L.U32 R210, R7, 0x10, RZ ;  /* 0x0000001007d20819 */ /* 0x000fc600000006ff */
[----:B------:R-:W2:Y:S08]  /*3ca0*/  @P0 LDC R205, c[0x0][0x40c] ;  /* 0x00010300ffcd0b82 */ /* 0x000eb00000000800 */
[----:B------:R-:W3:Y:S01]  /*3cb0*/  @P0 LDC R138, c[0x0][0x40c] ;  /* 0x00010300ff8a0b82 */ /* 0x000ee20000000800 */
[----:B0-----:R-:W-:Y:S01]  /*3cc0*/  @P0 FMUL.FTZ R208, R0, R169 ;  /* 0x000000a900d00220 */ /* 0x001fe20000410000 */
[----:B------:R-:W-:-:S02]  /*3cd0*/  @P0 PRMT R0, R7, 0x7632, R0 ;  /* 0x0000763207000816 */ /* 0x000fc40000000000 */
[----:B------:R-:W-:Y:S02]  /*3ce0*/  MOV R169, RZ ;  /* 0x000000ff00a97202 */ /* 0x000fe40000000f00 */
[----:B------:R-:W-:Y:S02]  /*3cf0*/  @P0 SHF.L.U32 R0, R0, 0x10, RZ ;  /* 0x0000001000000819 */ /* 0x000fe400000006ff */
[----:B------:R-:W0:Y:S01]  /*3d00*/  @P0 LDC R211, c[0x0][0x40c] ;  /* 0x00010300ffd30b82 */ /* 0x000e220000000800 */
[----:B-1----:R-:W-:Y:S01]  /*3d10*/  @P0 FMUL.FTZ R171, R137, R168 ;  /* 0x000000a889ab0220 */ /* 0x002fe20000410000 */
[----:B------:R-:W-:Y:S02]  /*3d20*/  @P0 SHF.L.U32 R137, R5, 0x10, RZ ;  /* 0x0000001005890819 */ /* 0x000fe400000006ff */
[----:B------:R-:W-:-:S04]  /*3d30*/  @P0 SHF.L.U32 R168, R6, 0x10, RZ ;  /* 0x0000001006a80819 */ /* 0x000fc800000006ff */
[----:B------:R-:W1:Y:S01]  /*3d40*/  @P0 LDC R215, c[0x0][0x40c] ;  /* 0x00010300ffd70b82 */ /* 0x000e620000000800 */
[----:B--2---:R-:W-:Y:S01]  /*3d50*/  @P0 FMUL.FTZ R170, R136, R205 ;  /* 0x000000cd88aa0220 */ /* 0x004fe20000410000 */
[----:B------:R-:W-:Y:S02]  /*3d60*/  @P0 SHF.L.U32 R136, R4, 0x10, RZ ;  /* 0x0000001004880819 */ /* 0x000fe400000006ff */
[----:B------:R-:W-:-:S04]  /*3d70*/  CS2R R204, SRZ ;  /* 0x0000000000cc7805 */ /* 0x000fc8000001ff00 */
[----:B------:R-:W2:Y:S01]  /*3d80*/  @P0 LDC R139, c[0x0][0x40c] ;  /* 0x00010300ff8b0b82 */ /* 0x000ea20000000800 */
[----:B---3--:R-:W-:Y:S01]  /*3d90*/  @P0 FMUL.FTZ R169, R137, R138 ;  /* 0x0000008a89a90220 */ /* 0x008fe20000410000 */
[----:B------:R-:W-:-:S04]  /*3da0*/  F2FP.BF16.F32.PACK_AB R138, RZ, R170 ;  /* 0x000000aaff8a723e */ /* 0x000fc800000010ff */
[----:B------:R-:W-:Y:S02]  /*3db0*/  F2FP.BF16.F32.PACK_AB R137, RZ, R169 ;  /* 0x000000a9ff89723e */ /* 0x000fe400000010ff */
[----:B------:R-:W3:Y:S01]  /*3dc0*/  @P0 LDC R213, c[0x0][0x40c] ;  /* 0x00010300ffd50b82 */ /* 0x000ee20000000800 */
[----:B0-----:R-:W-:Y:S01]  /*3dd0*/  @P0 FMUL.FTZ R205, R168, R211 ;  /* 0x000000d3a8cd0220 */ /* 0x001fe20000410000 */
[----:B------:R-:W-:Y:S02]  /*3de0*/  F2FP.BF16.F32.PACK_AB R168, RZ, R171 ;  /* 0x000000abffa8723e */ /* 0x000fe400000010ff */
[----:B------:R-:W-:Y:S01]  /*3df0*/  PRMT R137, R137, 0x5410, R138 ;  /* 0x0000541089897816 */ /* 0x000fe2000000008a */
[----:B-1----:R-:W-:Y:S01]  /*3e00*/  @P0 FMUL.FTZ R204, R0, R215 ;  /* 0x000000d700cc0220 */ /* 0x002fe20000410000 */
[----:B------:R-:W-:-:S04]  /*3e10*/  F2FP.BF16.F32.PACK_AB R0, RZ, R208 ;  /* 0x000000d0ff00723e */ /* 0x000fc800000010ff */
[----:B------:R-:W-:Y:S01]  /*3e20*/  F2FP.BF16.F32.PACK_AB R211, RZ, R204 ;  /* 0x000000ccffd3723e */ /* 0x000fe200000010ff */
        /* <DEDUP_REMOVED lines=8> */
.L_x_14428:
        /* <DEDUP_REMOVED lines=219> */
.L_x_14444:
        /* <DEDUP_REMOVED lines=16> */
[----:B------:R-:W-:Y:S02]  /*4d60*/  FSEL R0, R139, RZ, !P0 ;  /* 0x000000ff8b007208 */ /* 0x000fe40004000000 */
[----:B------:R-:W-:Y:S02]  /*4d70*/  IADD3 R164, PT, PT, R164, -0x1, RZ ;  /* 0xffffffffa4a47810 */ /* 0x000fe40007ffe0ff */
[----:B------:R-:W-:Y:S01]  /*4d80*/  LOP3.LUT R167, R168, 0x1f, RZ, 0xc0, !PT ;  /* 0x0000001fa8a77812 */ /* 0x000fe200078ec0ff */
[C---:B------:R-:W-:Y:S01]  /*4d90*/  FADD.FTZ R2, -R0.reuse, R157 ;  /* 0x0000009d00027221 */ /* 0x040fe20000010100 */
[C---:B------:R-:W-:Y:S01]  /*4da0*/  FADD.FTZ R136, -R0.reuse, R163 ;  /* 0x000000a300887221 */ /* 0x040fe20000010100 */
[C---:B------:R-:W-:Y:S01]  /*4db0*/  FADD.FTZ R162, -R0.reuse, R162 ;  /* 0x000000a200a27221 */ /* 0x040fe20000010100 */
[----:B------:R-:W-:Y:S01]  /*4dc0*/  FADD.FTZ R138, -R0, R161 ;  /* 0x000000a1008a7221 */ /* 0x000fe20000010100 */
        /* <DEDUP_REMOVED lines=8> */
[----:B------:R-:W-:-:S02]  /*4e50*/  IMAD R165, R164, R165, RZ ;  /* 0x000000a5a4a57224 */ /* 0x000fc400078e02ff */
[----:B------:R-:W-:Y:S01]  /*4e60*/  FADD.FTZ R160, -R0, R160 ;  /* 0x000000a000a07221 */ /* 0x000fe20000010100 */
[----:B------:R-:W-:Y:S01]  /*4e70*/  F2FP.BF16.F32.PACK_AB R136, R136, R3 ;  /* 0x000000038888723e */ /* 0x000fe200000010ff */
[----:B------:R-:W-:Y:S01]  /*4e80*/  FADD.FTZ R212, -R0, R158 ;  /* 0x0000009e00d47221 */ /* 0x000fe20000010100 */
[----:B------:R-:W-:Y:S01]  /*4e90*/  F2FP.BF16.F32.PACK_AB R137, R2, R137 ;  /* 0x000000890289723e */ /* 0x000fe200000010ff */
[C---:B------:R-:W-:Y:S01]  /*4ea0*/  FMUL.FTZ R139, R209.reuse, R160 ;  /* 0x000000a0d18b7220 */ /* 0x040fe20000410000 */
[----:B------:R-:W0:Y:S01]  /*4eb0*/  LDC.64 R2, c[0x0][0x428] ;  /* 0x00010a00ff027b82 */ /* 0x000e220000000a00 */
[C---:B------:R-:W-:Y:S01]  /*4ec0*/  FADD.FTZ R210, -R0.reuse, R159 ;  /* 0x0000009f00d27221 */ /* 0x040fe20000010100 */
[C---:B------:R-:W-:Y:S01]  /*4ed0*/  FADD.FTZ R216, -R0.reuse, R156 ;  /* 0x0000009c00d87221 */ /* 0x040fe20000010100 */
[----:B------:R-:W-:Y:S01]  /*4ee0*/  SHF.R.S32.HI R160, RZ, 0x1f, R165 ;  /* 0x0000001fffa07819 */ /* 0x000fe200000114a5 */
[C---:B------:R-:W-:Y:S01]  /*4ef0*/  FADD.FTZ R224, -R0.reuse, R143 ;  /* 0x0000008f00e07221 */ /* 0x040fe20000010100 */
[C---:B------:R-:W-:Y:S01]  /*4f00*/  FMUL.FTZ R143, R209.reuse, R212 ;  /* 0x000000d4d18f7220 */ /* 0x040fe20000410000 */
[C---:B------:R-:W-:Y:S01]  /*4f10*/  FADD.FTZ R152, -R0.reuse, R152 ;  /* 0x0000009800987221 */ /* 0x040fe20000010100 */
[C---:B------:R-:W-:Y:S01]  /*4f20*/  FADD.FTZ R150, -R0.reuse, R150 ;  /* 0x0000009600967221 */ /* 0x040fe20000010100 */
[----:B------:R-:W-:Y:S01]  /*4f30*/  FADD.FTZ R218, -R0, R141 ;  /* 0x0000008d00da7221 */ /* 0x000fe20000010100 */
[C---:B------:R-:W-:Y:S01]  /*4f40*/  FMUL.FTZ R210, R209.reuse, R210 ;  /* 0x000000d2d1d27220 */ /* 0x040fe20000410000 */
[----:B------:R-:W-:Y:S01]  /*4f50*/  FMUL.FTZ R216, R209, R216 ;  /* 0x000000d8d1d87220 */ /* 0x000fe20000410000 */
[----:B------:R-:W-:Y:S01]  /*4f60*/  LEA.HI R160, R160, R165, RZ, 0x3 ;  /* 0x000000a5a0a07211 */ /* 0x000fe200078f18ff */
[----:B------:R-:W-:Y:S01]  /*4f70*/  FFMA.FTZ R141, R139, R128, R64 ;  /* 0x000000808b8d7223 */ /* 0x000fe20000010040 */
[C---:B------:R-:W-:Y:S01]  /*4f80*/  FADD.FTZ R142, -R0.reuse, R142 ;  /* 0x0000008e008e7221 */ /* 0x040fe20000010100 */
[----:B------:R-:W-:Y:S01]  /*4f90*/  FFMA.FTZ R139, R143, R130, R66 ;  /* 0x000000828f8b7223 */ /* 0x000fe20000010042 */
[C---:B------:R-:W-:Y:S01]  /*4fa0*/  FADD.FTZ R156, -R0.reuse, R149 ;  /* 0x00000095009c7221 */ /* 0x040fe20000010100 */
[C---:B------:R-:W-:Y:S01]  /*4fb0*/  FADD.FTZ R158, -R0.reuse, R155 ;  /* 0x0000009b009e7221 */ /* 0x040fe20000010100 */
[C---:B------:R-:W-:Y:S01]  /*4fc0*/  FADD.FTZ R246, -R0.reuse, R193 ;  /* 0x000000c100f67221 */ /* 0x040fe20000010100 */
[C---:B------:R-:W-:Y:S01]  /*4fd0*/  FMUL.FTZ R143, R209.reuse, R152 ;  /* 0x00000098d18f7220 */ /* 0x040fe20000410000 */
[C---:B------:R-:W-:Y:S01]  /*4fe0*/  FADD.FTZ R148, -R0.reuse, R148 ;  /* 0x0000009400947221 */ /* 0x040fe20000010100 */
[----:B------:R-:W-:Y:S01]  /*4ff0*/  FADD.FTZ R244, -R0, R192 ;  /* 0x000000c000f47221 */ /* 0x000fe20000010100 */
[----:B------:R-:W-:Y:S01]  /*5000*/  FFMA.FTZ R216, R216, R131, R67 ;  /* 0x00000083d8d87223 */ /* 0x000fe20000010043 */
[----:B------:R-:W-:Y:S01]  /*5010*/  FFMA.FTZ R210, R210, R129, R65 ;  /* 0x00000081d2d27223 */ /* 0x000fe20000010041 */
[C---:B------:R-:W-:Y:S01]  /*5020*/  FMUL.FTZ R149, R209.reuse, R150 ;  /* 0x00000096d1957220 */ /* 0x040fe20000410000 */
[----:B------:R-:W-:Y:S01]  /*5030*/  LEA.HI.SX32 R193, R160, R167, 0x1d ;  /* 0x000000a7a0c17211 */ /* 0x000fe200078feaff */
        /* <DEDUP_REMOVED lines=8> */
[----:B------:R-:W-:Y:S01]  /*50c0*/  FMUL.FTZ R158, R209, R158 ;  /* 0x0000009ed19e7220 */ /* 0x000fe20000410000 */
[----:B------:R-:W-:Y:S01]  /*50d0*/  FFMA.FTZ R142, R143, R120, R56 ;  /* 0x000000788f8e7223 */ /* 0x000fe20000010038 */
[----:B------:R-:W-:Y:S01]  /*50e0*/  FMUL.FTZ R152, R209, R148 ;  /* 0x00000094d1987220 */ /* 0x000fe20000410000 */
[----:B------:R-:W-:Y:S01]  /*50f0*/  FFMA.FTZ R143, R149, R122, R58 ;  /* 0x0000007a958f7223 */ /* 0x000fe2000001003a */
[C---:B------:R-:W-:Y:S01]  /*5100*/  FADD.FTZ R154, -R0.reuse, R154 ;  /* 0x0000009a009a7221 */ /* 0x040fe20000010100 */
[C---:B------:R-:W-:Y:S01]  /*5110*/  FADD.FTZ R164, -R0.reuse, R153 ;  /* 0x0000009900a47221 */ /* 0x040fe20000010100 */
[----:B------:R-:W-:Y:S01]  /*5120*/  FADD.FTZ R214, -R0, R151 ;  /* 0x0000009700d67221 */ /* 0x000fe20000010100 */
[----:B------:R-:W-:Y:S01]  /*5130*/  F2FP.BF16.F32.PACK_AB R139, R216, R139 ;  /* 0x0000008bd88b723e */ /* 0x000fe200000010ff */
[----:B0-----:R-:W-:Y:S01]  /*5140*/  IMAD.WIDE.U32 R148, R193, 0x10, R2 ;  /* 0x00000010c1947825 */ /* 0x001fe200078e0002 */
[----:B------:R-:W-:-:S03]  /*5150*/  F2FP.BF16.F32.PACK_AB R138, R210, R141 ;  /* 0x0000008dd28a723e */ /* 0x000fc600000010ff */
        /* <DEDUP_REMOVED lines=11> */
[----:B------:R-:W-:Y:S01]  /*5210*/  FMUL.FTZ R214, R209, R214 ;  /* 0x000000d6d1d67220 */ /* 0x000fe20000410000 */
[----:B------:R0:W-:Y:S01]  /*5220*/  STG.E.128 desc[UR6][R148.64], R136 ;  /* 0x0000008894007986 */ /* 0x0001e2000c101d06 */
[----:B------:R-:W-:Y:S01]  /*5230*/  FADD.FTZ R238, -R0, R174 ;  /* 0x000000ae00ee7221 */ /* 0x000fe20000010100 */
[----:B------:R-:W-:Y:S01]  /*5240*/  FFMA.FTZ R153, R153, R116, R52 ;  /* 0x0000007499997223 */ /* 0x000fe20000010034 */
[----:B------:R-:W-:Y:S01]  /*5250*/  FFMA.FTZ R155, R155, R118, R54 ;  /* 0x000000769b9b7223 */ /* 0x000fe20000010036 */
[----:B------:R-:W-:Y:S01]  /*5260*/  FFMA.FTZ R157, R157, R112, R48 ;  /* 0x000000709d9d7223 */ /* 0x000fe20000010030 */
[----:B------:R-:W-:Y:S01]  /*5270*/  FFMA.FTZ R189, R189, R114, R50 ;  /* 0x00000072bdbd7223 */ /* 0x000fe20000010032 */
[----:B------:R-:W-:Y:S01]  /*5280*/  FFMA.FTZ R146, R140, R115, R51 ;  /* 0x000000738c927223 */ /* 0x000fe20000010033 */
[----:B------:R-:W-:Y:S01]  /*5290*/  FFMA.FTZ R222, R222, R119, R55 ;  /* 0x00000077dede7223 */ /* 0x000fe20000010037 */
[C---:B------:R-:W-:Y:S01]  /*52a0*/  FADD.FTZ R230, -R0.reuse, R173 ;  /* 0x000000ad00e67221 */ /* 0x040fe20000010100 */
[C---:B------:R-:W-:Y:S01]  /*52b0*/  FADD.FTZ R174, -R0.reuse, R172 ;  /* 0x000000ac00ae7221 */ /* 0x040fe20000010100 */
[----:B------:R-:W-:Y:S01]  /*52c0*/  FADD.FTZ R242, -R0, R195 ;  /* 0x000000c300f27221 */ /* 0x000fe20000010100 */
[----:B------:R-:W-:Y:S01]  /*52d0*/  F2FP.BF16.F32.PACK_AB R140, R158, R145 ;  /* 0x000000919e8c723e */ /* 0x000fe200000010ff */
[----:B------:R-:W-:Y:S01]  /*52e0*/  FADD.FTZ R252, -R0, R203 ;  /* 0x000000cb00fc7221 */ /* 0x000fe20000010100 */
[----:B------:R-:W-:Y:S01]  /*52f0*/  FFMA.FTZ R141, R141, R126, R62 ;  /* 0x0000007e8d8d7223 */ /* 0x000fe2000001003e */
[----:B------:R-:W-:Y:S01]  /*5300*/  FFMA.FTZ R152, R152, R123, R59 ;  /* 0x0000007b98987223 */ /* 0x000fe2000001003b */
[----:B------:R-:W-:Y:S01]  /*5310*/  FFMA.FTZ R195, R214, R121, R57 ;  /* 0x00000079d6c37223 */ /* 0x000fe20000010039 */
[----:B------:R-:W-:Y:S01]  /*5320*/  FFMA.FTZ R164, R164, R127, R63 ;  /* 0x0000007fa4a47223 */ /* 0x000fe2000001003f */
[C---:B------:R-:W-:Y:S01]  /*5330*/  IADD3 R145, PT, PT, R193.reuse, 0x20, RZ ;  /* 0x00000020c1917810 */ /* 0x040fe20007ffe0ff */
[----:B0-----:R-:W-:Y:S01]  /*5340*/  FFMA.FTZ R138, R224, R113, R49 ;  /* 0x00000071e08a7223 */ /* 0x001fe20000010031 */
[----:B------:R-:W-:Y:S01]  /*5350*/  FFMA.FTZ R136, R220, R117, R53 ;  /* 0x00000075dc887223 */ /* 0x000fe20000010035 */
[C---:B------:R-:W-:Y:S01]  /*5360*/  FADD.FTZ R202, -R0.reuse, R202 ;  /* 0x000000ca00ca7221 */ /* 0x040fe20000010100 */
[----:B------:R-:W-:Y:S01]  /*5370*/  IADD3 R203, PT, PT, R193, 0x40, RZ ;  /* 0x00000040c1cb7810 */ /* 0x000fe20007ffe0ff */
[----:B------:R-:W-:Y:S01]  /*5380*/  FADD.FTZ R172, -R0, R177 ;  /* 0x000000b100ac7221 */ /* 0x000fe20000010100 */
[C---:B------:R-:W-:Y:S01]  /*5390*/  FMUL.FTZ R151, R209.reuse, R230 ;  /* 0x000000e6d1977220 */ /* 0x040fe20000410000 */
[C---:B------:R-:W-:Y:S01]  /*53a0*/  FMUL.FTZ R174, R209.reuse, R174 ;  /* 0x000000aed1ae7220 */ /* 0x040fe20000410000 */
[----:B------:R-:W-:Y:S01]  /*53b0*/  F2FP.BF16.F32.PACK_AB R139, R146, R189 ;  /* 0x000000bd928b723e */ /* 0x000fe200000010ff */
[----:B------:R-:W-:Y:S01]  /*53c0*/  FADD.FTZ R248, -R0, R191 ;  /* 0x000000bf00f87221 */ /* 0x000fe20000010100 */
[----:B------:R-:W-:Y:S01]  /*53d0*/  F2FP.BF16.F32.PACK_AB R138, R138, R157 ;  /* 0x0000009d8a8a723e */ /* 0x000fe200000010ff */
[C---:B------:R-:W-:Y:S01]  /*53e0*/  FMUL.FTZ R177, R209.reuse, R192 ;  /* 0x000000c0d1b17220 */ /* 0x040fe20000410000 */
[----:B------:R-:W-:Y:S01]  /*53f0*/  F2FP.BF16.F32.PACK_AB R137, R222, R155 ;  /* 0x0000009bde89723e */ /* 0x000fe200000010ff */
[----:B------:R-:W-:Y:S01]  /*5400*/  FADD.FTZ R194, -R0, R194 ;  /* 0x000000c200c27221 */ /* 0x000fe20000010100 */
[----:B------:R-:W-:Y:S01]  /*5410*/  F2FP.BF16.F32.PACK_AB R136, R136, R153 ;  /* 0x000000998888723e */ /* 0x000fe200000010ff */
[----:B------:R-:W-:Y:S01]  /*5420*/  FMUL.FTZ R191, R209, R202 ;  /* 0x000000cad1bf7220 */ /* 0x000fe20000410000 */
[----:B------:R-:W-:Y:S01]  /*5430*/  IADD3 R149, PT, PT, R193, 0x60, RZ ;  /* 0x00000060c1957810 */ /* 0x000fe20007ffe0ff */
[----:B------:R-:W-:Y:S01]  /*5440*/  IMAD.WIDE.U32 R202, R203, 0x10, R2 ;  /* 0x00000010cbca7825 */ /* 0x000fe200078e0002 */
[----:B------:R-:W-:-:S03]  /*5450*/  IADD3 R157, PT, PT, R193, 0x80, RZ ;  /* 0x00000080c19d7810 */ /* 0x000fc60007ffe0ff */
[----:B------:R-:W-:Y:S01]  /*5460*/  FADD.FTZ R232, -R0, R176 ;  /* 0x000000b000e87221 */ /* 0x000fe20000010100 */
[----:B------:R-:W-:Y:S01]  /*5470*/  IADD3 R155, PT, PT, R193, 0xa0, RZ ;  /* 0x000000a0c19b7810 */ /* 0x000fe20007ffe0ff */
[----:B------:R-:W-:Y:S01]  /*5480*/  FFMA.FTZ R151, R151, R110, R46 ;  /* 0x0000006e97977223 */ /* 0x000fe2000001002e */
[C---:B------:R-:W-:Y:S01]  /*5490*/  IADD3 R153, PT, PT, R193.reuse, 0xc0, RZ ;  /* 0x000000c0c1997810 */ /* 0x040fe20007ffe0ff */
[----:B------:R-:W-:Y:S01]  /*54a0*/  FFMA.FTZ R174, R174, R111, R47 ;  /* 0x0000006faeae7223 */ /* 0x000fe2000001002f */
[----:B------:R-:W-:Y:S01]  /*54b0*/  IADD3 R189, PT, PT, R193, 0xe0, RZ ;  /* 0x000000e0c1bd7810 */ /* 0x000fe20007ffe0ff */
[----:B------:R-:W-:Y:S01]  /*54c0*/  IMAD.WIDE.U32 R192, R145, 0x10, R2 ;  /* 0x0000001091c07825 */ /* 0x000fe200078e0002 */
[----:B------:R-:W-:-:S03]  /*54d0*/  F2FP.BF16.F32.PACK_AB R143, R152, R143 ;  /* 0x0000008f988f723e */ /* 0x000fc600000010ff */
[C---:B------:R-:W-:Y:S01]  /*54e0*/  FADD.FTZ R176, -R0.reuse, R183 ;  /* 0x000000b700b07221 */ /* 0x040fe20000010100 */
[----:B------:R-:W-:Y:S01]  /*54f0*/  F2FP.BF16.F32.PACK_AB R142, R195, R142 ;  /* 0x0000008ec38e723e */ /* 0x000fe200000010ff */
[----:B------:R-:W-:Y:S01]  /*5500*/  FADD.FTZ R240, -R0, R178 ;  /* 0x000000b200f07221 */ /* 0x000fe20000010100 */
[----:B------:R-:W-:Y:S01]  /*5510*/  F2FP.BF16.F32.PACK_AB R141, R164, R141 ;  /* 0x0000008da48d723e */ /* 0x000fe200000010ff */
[C---:B------:R-:W-:Y:S01]  /*5520*/  FMUL.FTZ R183, R209.reuse, R242 ;  /* 0x000000f2d1b77220 */ /* 0x040fe20000410000 */
[C---:B------:R-:W-:Y:S01]  /*5530*/  FMUL.FTZ R194, R209.reuse, R194 ;  /* 0x000000c2d1c27220 */ /* 0x040fe20000410000 */
[C---:B------:R-:W-:Y:S01]  /*5540*/  FADD.FTZ R236, -R0.reuse, R184 ;  /* 0x000000b800ec7221 */ /* 0x040fe20000010100 */
[C---:B------:R-:W-:Y:S01]  /*5550*/  FADD.FTZ R182, -R0.reuse, R182 ;  /* 0x000000b600b67221 */ /* 0x040fe20000010100 */
[----:B------:R-:W-:Y:S01]  /*5560*/  STG.E.128 desc[UR6][R192.64], R140 ;  /* 0x0000008cc0007986 */ /* 0x000fe2000c101d06 */
[C---:B------:R-:W-:Y:S01]  /*5570*/  FADD.FTZ R178, -R0.reuse, R175 ;  /* 0x000000af00b27221 */ /* 0x040fe20000010100 */
[C---:B------:R-:W-:Y:S01]  /*5580*/  FADD.FTZ R199, -R0.reuse, R199 ;  /* 0x000000c700c77221 */ /* 0x040fe20000010100 */
[C---:B------:R-:W-:Y:S01]  /*5590*/  FADD.FTZ R200, -R0.reuse, R200 ;  /* 0x000000c800c87221 */ /* 0x040fe20000010100 */
[----:B------:R0:W-:Y:S01]  /*55a0*/  STG.E.128 desc[UR6][R202.64], R136 ;  /* 0x00000088ca007986 */ /* 0x0001e2000c101d06 */
[C---:B------:R-:W-:Y:S01]  /*55b0*/  FMUL.FTZ R147, R209.reuse, R240 ;  /* 0x000000f0d1937220 */ /* 0x040fe20000410000 */
[----:B------:R-:W-:Y:S01]  /*55c0*/  FMUL.FTZ R238, R209, R238 ;  /* 0x000000eed1ee7220 */ /* 0x000fe20000410000 */
[----:B------:R-:W-:Y:S01]  /*55d0*/  FFMA.FTZ R146, R183, R88, R24 ;  /* 0x00000058b7927223 */ /* 0x000fe20000010018 */
[C---:B------:R-:W-:Y:S01]  /*55e0*/  FADD.FTZ R234, -R0.reuse, R179 ;  /* 0x000000b300ea7221 */ /* 0x040fe20000010100 */
[C---:B------:R-:W-:Y:S01]  /*55f0*/  FMUL.FTZ R159, R209.reuse, R236 ;  /* 0x000000ecd19f7220 */ /* 0x040fe20000410000 */
[C---:B------:R-:W-:Y:S01]  /*5600*/  FMUL.FTZ R182, R209.reuse, R182 ;  /* 0x000000b6d1b67220 */ /* 0x040fe20000410000 */
[C---:B------:R-:W-:Y:S01]  /*5610*/  FADD.FTZ R184, -R0.reuse, R181 ;  /* 0x000000b500b87221 */ /* 0x040fe20000010100 */
[C---:B------:R-:W-:Y:S01]  /*5620*/  FADD.FTZ R180, -R0.reuse, R180 ;  /* 0x000000b400b47221 */ /* 0x040fe20000010100 */
[C---:B------:R-:W-:Y:S01]  /*5630*/  FADD.FTZ R226, -R0.reuse, R187 ;  /* 0x000000bb00e27221 */ /* 0x040fe20000010100 */
[C---:B------:R-:W-:Y:S01]  /*5640*/  FADD.FTZ R186, -R0.reuse, R186 ;  /* 0x000000ba00ba7221 */ /* 0x040fe20000010100 */
[C---:B------:R-:W-:Y:S01]  /*5650*/  FADD.FTZ R228, -R0.reuse, R185 ;  /* 0x000000b900e47221 */ /* 0x040fe20000010100 */
[C---:B------:R-:W-:Y:S01]  /*5660*/  FMUL.FTZ R161, R209.reuse, R178 ;  /* 0x000000b2d1a17220 */ /* 0x040fe20000410000 */
[C---:B------:R-:W-:Y:S01]  /*5670*/  FMUL.FTZ R232, R209.reuse, R232 ;  /* 0x000000e8d1e87220 */ /* 0x040fe20000410000 */
[C---:B------:R-:W-:Y:S01]  /*5680*/  FMUL.FTZ R199, R209.reuse, R199 ;  /* 0x000000c7d1c77220 */ /* 0x040fe20000410000 */
[----:B------:R-:W-:Y:S01]  /*5690*/  FMUL.FTZ R200, R209, R200 ;  /* 0x000000c8d1c87220 */ /* 0x000fe20000410000 */
[C---:B------:R-:W-:Y:S01]  /*56a0*/  FADD.FTZ R190, -R0.reuse, R190 ;  /* 0x000000be00be7221 */ /* 0x040fe20000010100 */
[----:B------:R-:W-:Y:S01]  /*56b0*/  FADD.FTZ R188, -R0, R188 ;  /* 0x000000bc00bc7221 */ /* 0x000fe20000010100 */
[----:B0-----:R-:W-:Y:S01]  /*56c0*/  F2FP.BF16.F32.PACK_AB R137, R174, R151 ;  /* 0x00000097ae89723e */ /* 0x001fe200000010ff */
        /* <DEDUP_REMOVED lines=13> */
[----:B------:R-:W-:Y:S01]  /*57a0*/  FFMA.FTZ R238, R238, R109, R45 ;  /* 0x0000006deeee7223 */ /* 0x000fe2000001002d */
[----:B------:R-:W-:Y:S01]  /*57b0*/  FADD.FTZ R0, -R0, R204 ;  /* 0x000000cc00007221 */ /* 0x000fe20000010100 */
        /* <DEDUP_REMOVED lines=75> */
[--C-:B------:R-:W-:Y:S01]  /*5c70*/  IMAD.WIDE.U32 R152, R153, 0x10, R2.reuse ;  /* 0x0000001099987825 */ /* 0x100fe200078e0002 */
[----:B------:R-:W-:Y:S01]  /*5c80*/  F2FP.BF16.F32.PACK_AB R144, R190, R165 ;  /* 0x000000a5be90723e */ /* 0x000fe200000010ff */
[----:B------:R0:W-:Y:S01]  /*5c90*/  STG.E.128 desc[UR6][R156.64], R140 ;  /* 0x0000008c9c007986 */ /* 0x0001e2000c101d06 */
[----:B------:R-:W-:Y:S01]  /*5ca0*/  F2FP.BF16.F32.PACK_AB R163, R158, R163 ;  /* 0x000000a39ea3723e */ /* 0x000fe200000010ff */
[----:B------:R-:W-:Y:S01]  /*5cb0*/  IMAD.WIDE.U32 R2, R189, 0x10, R2 ;  /* 0x00000010bd027825 */ /* 0x000fe200078e0002 */
[----:B------:R-:W-:Y:S01]  /*5cc0*/  F2FP.BF16.F32.PACK_AB R161, R196, R161 ;  /* 0x000000a1c4a1723e */ /* 0x000fe200000010ff */
[----:B------:R0:W-:Y:S01]  /*5cd0*/  STG.E.128 desc[UR6][R154.64], R144 ;  /* 0x000000909a007986 */ /* 0x0001e2000c101d06 */
[----:B------:R-:W-:-:S02]  /*5ce0*/  F2FP.BF16.F32.PACK_AB R160, R151, R160 ;  /* 0x000000a097a0723e */ /* 0x000fc400000010ff */
[----:B------:R-:W-:Y:S02]  /*5cf0*/  F2FP.BF16.F32.PACK_AB R211, R0, R171 ;  /* 0x000000ab00d3723e */ /* 0x000fe400000010ff */
[----:B------:R-:W-:Y:S01]  /*5d00*/  F2FP.BF16.F32.PACK_AB R210, R150, R205 ;  /* 0x000000cd96d2723e */ /* 0x000fe200000010ff */
[----:B------:R0:W-:Y:S01]  /*5d10*/  STG.E.128 desc[UR6][R152.64], R160 ;  /* 0x000000a098007986 */ /* 0x0001e2000c101d06 */
[----:B------:R-:W-:Y:S02]  /*5d20*/  F2FP.BF16.F32.PACK_AB R209, R170, R169 ;  /* 0x000000a9aad1723e */ /* 0x000fe400000010ff */
[----:B------:R-:W-:-:S05]  /*5d30*/  F2FP.BF16.F32.PACK_AB R208, R208, R207 ;  /* 0x000000cfd0d0723e */ /* 0x000fca00000010ff */
[----:B------:R0:W-:Y:S02]  /*5d40*/  STG.E.128 desc[UR6][R2.64], R208 ;  /* 0x000000d002007986 */ /* 0x0001e4000c101d06 */
.L_x_14431:
[----:B------:R-:W-:Y:S05]  /*5d50*/  BSYNC.RECONVERGENT B0 ;  /* 0x0000000000007941 */ /* 0x000fea0003800200 */
.L_x_14430:
[----:B0-----:R-:W0:Y:S02]  /*5d60*/  LDC.64 R2, c[0x0][0x380] ;  /* 0x0000e000ff027b82 */ /* 0x001e240000000a00 */
[----:B0-----:R-:W-:-:S04]  /*5d70*/  LEA R166, R2, R166, 0x2 ;  /* 0x000000a602a67211 */ /* 0x001fc800078e10ff */
[----:B------:R-:W-:-:S13]  /*5d80*/  ISETP.GE.AND P0, PT, R166, R3, PT ;  /* 0x00000003a600720c */ /* 0x000fda0003f06270 */
[----:B------:R-:W-:Y:S05]  /*5d90*/  @!P0 BRA `(.L_x_14432) ;  /* 0xffffffa8003c8947 */ /* 0x000fea000383ffff */
[----:B------:R-:W-:Y:S05]  /*5da0*/  EXIT ;  /* 0x000000000000794d */ /* 0x000fea0003800000 */
.L_x_14429:
        /* <DEDUP_REMOVED lines=8> */
.L_x_14434:
[----:B------:R-:W-:Y:S05]  /*5e30*/  BSYNC B0 ;  /* 0x0000000000007941 */ /* 0x000fea0003800000 */
.L_x_14433:
        /* <DEDUP_REMOVED lines=10> */
.L_x_14435:
[----:B------:R-:W-:Y:S01]  /*5ee0*/  HFMA2 R212, -RZ, RZ, 0, 2.384185791015625e-07 ;  /* 0x00000004ffd47431 */ /* 0x000fe200000001ff */
[----:B------:R-:W-:-:S05]  /*5ef0*/  MOV R3, R211 ;  /* 0x000000d300037202 */ /* 0x000fca0000000f00 */
[----:B------:R-:W-:-:S05]  /*5f00*/  FADD.FTZ R3, R2, R3 ;  /* 0x0000000302037221 */ /* 0x000fca0000010000 */
[----:B------:R-:W-:-:S07]  /*5f10*/  MOV R213, R3 ;  /* 0x0000000300d57202 */ /* 0x000fce0000000f00 */
[----:B------:R-:W-:Y:S05]  /*5f20*/  WARPSYNC.COLLECTIVE R210, `(.L_x_14436) ;  /* 0x00000000d2087348 */ /* 0x000fea0003c00000 */
[----:B------:R0:W1:Y:S02]  /*5f30*/  SHFL.BFLY P0, R211, R213, R212, R215 ;  /* 0x0c0000d4d5d37389 */ /* 0x00006400000000d7 */
[----:B01----:R-:W-:Y:S05]  /*5f40*/  ENDCOLLECTIVE ;  /* 0x000000000000791b */ /* 0x003fea0003800000 */
.L_x_14436:
[----:B------:R-:W-:Y:S01]  /*5f50*/  HFMA2 R212, -RZ, RZ, 0, 4.76837158203125e-07 ;  /* 0x00000008ffd47431 */ /* 0x000fe200000001ff */
[----:B------:R-:W-:-:S05]  /*5f60*/  MOV R0, R211 ;  /* 0x000000d300007202 */ /* 0x000fca0000000f00 */
[----:B------:R-:W-:-:S05]  /*5f70*/  FADD.FTZ R136, R3, R0 ;  /* 0x0000000003887221 */ /* 0x000fca0000010000 */
[----:B------:R-:W-:-:S07]  /*5f80*/  MOV R213, R136 ;  /* 0x0000008800d57202 */ /* 0x000fce0000000f00 */
[----:B------:R-:W-:Y:S05]  /*5f90*/  WARPSYNC.COLLECTIVE R210, `(.L_x_14437) ;  /* 0x00000000d2087348 */ /* 0x000fea0003c00000 */
[----:B------:R0:W1:Y:S02]  /*5fa0*/  SHFL.BFLY P0, R211, R213, R212, R215 ;  /* 0x0c0000d4d5d37389 */ /* 0x00006400000000d7 */
[----:B01----:R-:W-:Y:S05]  /*5fb0*/  ENDCOLLECTIVE ;  /* 0x000000000000791b */ /* 0x003fea0003800000 */
.L_x_14437:
[----:B------:R-:W-:Y:S01]  /*5fc0*/  HFMA2 R212, -RZ, RZ, 0, 9.5367431640625e-07 ;  /* 0x00000010ffd47431 */ /* 0x000fe200000001ff */
[----:B------:R-:W-:-:S05]  /*5fd0*/  MOV R137, R211 ;  /* 0x000000d300897202 */ /* 0x000fca0000000f00 */
[----:B------:R-:W-:-:S05]  /*5fe0*/  FADD.FTZ R137, R136, R137 ;  /* 0x0000008988897221 */ /* 0x000fca0000010000 */
[----:B------:R-:W-:-:S07]  /*5ff0*/  MOV R213, R137 ;  /* 0x0000008900d57202 */ /* 0x000fce0000000f00 */
[----:B------:R-:W-:Y:S05]  /*6000*/  WARPSYNC.COLLECTIVE R210, `(.L_x_14438) ;  /* 0x00000000d2087348 */ /* 0x000fea0003c00000 */
[----:B------:R0:W1:Y:S02]  /*6010*/  SHFL.BFLY P0, R211, R213, R212, R215 ;  /* 0x0c0000d4d5d37389 */ /* 0x00006400000000d7 */
[----:B01----:R-:W-:Y:S05]  /*6020*/  ENDCOLLECTIVE ;  /* 0x000000000000791b */ /* 0x003fea0003800000 */
.L_x_14438:
        /* <DEDUP_REMOVED lines=136> */
.L_x_14439:
[----:B------:R-:W-:Y:S01]  /*68b0*/  HFMA2 R212, -RZ, RZ, 0, 1.1920928955078125e-07 ;  /* 0x00000002ffd47431 */ /* 0x000fe200000001ff */
[----:B------:R-:W-:-:S05]  /*68c0*/  MOV R3, R211 ;  /* 0x000000d300037202 */ /* 0x000fca0000000f00 */
[----:B------:R-:W-:-:S05]  /*68d0*/  FADD.FTZ R3, R0, R3 ;  /* 0x0000000300037221 */ /* 0x000fca0000010000 */
[----:B------:R-:W-:-:S07]  /*68e0*/  MOV R213, R3 ;  /* 0x0000000300d57202 */ /* 0x000fce0000000f00 */
[----:B------:R-:W-:Y:S05]  /*68f0*/  WARPSYNC.COLLECTIVE R210, `(.L_x_14440) ;  /* 0x00000000d2087348 */ /* 0x000fea0003c00000 */
[----:B------:R0:W1:Y:S02]  /*6900*/  SHFL.BFLY P0, R211, R213, R212, R215 ;  /* 0x0c0000d4d5d37389 */ /* 0x00006400000000d7 */
[----:B01----:R-:W-:Y:S05]  /*6910*/  ENDCOLLECTIVE ;  /* 0x000000000000791b */ /* 0x003fea0003800000 */
.L_x_14440:
[----:B------:R-:W-:Y:S01]  /*6920*/  HFMA2 R212, -RZ, RZ, 0, 2.384185791015625e-07 ;  /* 0x00000004ffd47431 */ /* 0x000fe200000001ff */
[----:B------:R-:W-:-:S05]  /*6930*/  MOV R2, R211 ;  /* 0x000000d300027202 */ /* 0x000fca0000000f00 */
[----:B------:R-:W-:-:S05]  /*6940*/  FADD.FTZ R2, R3, R2 ;  /* 0x0000000203027221 */ /* 0x000fca0000010000 */
[----:B------:R-:W-:-:S07]  /*6950*/  MOV R213, R2 ;  /* 0x0000000200d57202 */ /* 0x000fce0000000f00 */
[----:B------:R-:W-:Y:S05]  /*6960*/  WARPSYNC.COLLECTIVE R210, `(.L_x_14441) ;  /* 0x00000000d2087348 */ /* 0x000fea0003c00000 */
[----:B------:R0:W1:Y:S02]  /*6970*/  SHFL.BFLY P0, R211, R213, R212, R215 ;  /* 0x0c0000d4d5d37389 */ /* 0x00006400000000d7 */
[----:B01----:R-:W-:Y:S05]  /*6980*/  ENDCOLLECTIVE ;  /* 0x000000000000791b */ /* 0x003fea0003800000 */
.L_x_14441:
[----:B------:R-:W-:Y:S01]  /*6990*/  HFMA2 R212, -RZ, RZ, 0, 4.76837158203125e-07 ;  /* 0x00000008ffd47431 */ /* 0x000fe200000001ff */
[----:B------:R-:W-:-:S05]  /*69a0*/  MOV R137, R211 ;  /* 0x000000d300897202 */ /* 0x000fca0000000f00 */
[----:B------:R-:W-:-:S05]  /*69b0*/  FADD.FTZ R137, R2, R137 ;  /* 0x0000008902897221 */ /* 0x000fca0000010000 */
[----:B------:R-:W-:-:S07]  /*69c0*/  MOV R213, R137 ;  /* 0x0000008900d57202 */ /* 0x000fce0000000f00 */
[----:B------:R-:W-:Y:S05]  /*69d0*/  WARPSYNC.COLLECTIVE R210, `(.L_x_14442) ;  /* 0x00000000d2087348 */ /* 0x000fea0003c00000 */
[----:B------:R0:W1:Y:S02]  /*69e0*/  SHFL.BFLY P0, R211, R213, R212, R215 ;  /* 0x0c0000d4d5d37389 */ /* 0x00006400000000d7 */
[----:B01----:R-:W-:Y:S05]  /*69f0*/  ENDCOLLECTIVE ;  /* 0x000000000000791b */ /* 0x003fea0003800000 */
.L_x_14442:
[----:B------:R-:W-:Y:S01]  /*6a00*/  HFMA2 R212, -RZ, RZ, 0, 9.5367431640625e-07 ;  /* 0x00000010ffd47431 */ /* 0x000fe200000001ff */
[----:B------:R-:W-:-:S05]  /*6a10*/  MOV R136, R211 ;  /* 0x000000d300887202 */ /* 0x000fca0000000f00 */
[----:B------:R-:W-:-:S05]  /*6a20*/  FADD.FTZ R136, R137, R136 ;  /* 0x0000008889887221 */ /* 0x000fca0000010000 */
[----:B------:R-:W-:-:S07]  /*6a30*/  MOV R213, R136 ;  /* 0x0000008800d57202 */ /* 0x000fce0000000f00 */
[----:B------:R-:W-:Y:S05]  /*6a40*/  WARPSYNC.COLLECTIVE R210, `(.L_x_14443) ;  /* 0x00000000d2087348 */ /* 0x000fea0003c00000 */
[----:B------:R0:W1:Y:S02]  /*6a50*/  SHFL.BFLY P0, R211, R213, R212, R215 ;  /* 0x0c0000d4d5d37389 */ /* 0x00006400000000d7 */
[----:B01----:R-:W-:Y:S05]  /*6a60*/  ENDCOLLECTIVE ;  /* 0x000000000000791b */ /* 0x003fea0003800000 */
.L_x_14443:
[----:B------:R-:W-:Y:S01]  /*6a70*/  MOV R209, R211 ;  /* 0x000000d300d17202 */ /* 0x000fe20000000f00 */
[----:B------:R-:W-:Y:S06]  /*6a80*/  BRA `(.L_x_14444) ;  /* 0xffffffe000747947 */ /* 0x000fec000383ffff */
.L_x_14445:
        /* <DEDUP_REMOVED lines=15> */
.L_x_71455:


//--------------------- .text._ZN10layer_norm13ln_fwd_kernelINS_13Kernel_traitsIf13__nv_bfloat16S2_S2_fjLj2048ELj1ELj4ELj1ELj16ENS_18Kernel_traits_baseILj2048EfS2_S2_S2_fjLj128EEEEELb0ELb1ELb0ELb0EEEvNS_9FwdParamsE --------------------------
	.section	.text._ZN10layer_norm13ln_fwd_kernelINS_13Kernel_traitsIf13__nv_bfloat16S2_S2_fjLj2048ELj1ELj4ELj1ELj16ENS_18Kernel_traits_baseILj2048EfS2_S2_S2_fjLj128EEEEELb0ELb1ELb0ELb0EEEvNS_9FwdParamsE,"ax",@progbits
	.align	128
        .global         _ZN10layer_norm13ln_fwd_kernelINS_13Kernel_traitsIf13__nv_bfloat16S2_S2_fjLj2048ELj1ELj4ELj1ELj16ENS_18Kernel_traits_baseILj2048EfS2_S2_S2_fjLj128EEEEELb0ELb1ELb0ELb0EEEvNS_9FwdParamsE
        .type           _ZN10layer_norm13ln_fwd_kernelINS_13Kernel_traitsIf13__nv_bfloat16S2_S2_fjLj2048ELj1ELj4ELj1ELj16ENS_18Kernel_traits_baseILj2048EfS2_S2_S2_fjLj128EEEEELb0ELb1ELb0ELb0EEEvNS_9FwdParamsE,@function
        .size           _ZN10layer_norm13ln_fwd_kernelINS_13Kernel_traitsIf13__nv_bfloat16S2_S2_fjLj2048ELj1ELj4ELj1ELj16ENS_18Kernel_traits_baseILj2048EfS2_S2_S2_fjLj128EEEEELb0ELb1ELb0ELb0EEEvNS_9FwdParamsE,(.L_x_71456 - _ZN10layer_norm13ln_fwd_kernelINS_13Kernel_traitsIf13__nv_bfloat16S2_S2_fjLj2048ELj1ELj4ELj1ELj16ENS_18Kernel_traits_baseILj2048EfS2_S2_S2_fjLj128EEEEELb0ELb1ELb0ELb0EEEvNS_9FwdParamsE)
        .other          _ZN10layer_norm13ln_fwd_kernelINS_13Kernel_traitsIf13__nv_bfloat16S2_S2_fjLj2048ELj1ELj4ELj1ELj16ENS_18Kernel_traits_baseILj2048EfS2_S2_S2_fjLj128EEEEELb0ELb1ELb0ELb0EEEvNS_9FwdParamsE,@"STO_CUDA_ENTRY STV_DEFAULT"
_ZN10layer_norm13ln_fwd_kernelINS_13Kernel_traitsIf13__nv_bfloat16S2_S2_fjLj2048ELj1ELj4ELj1ELj16ENS_18Kernel_traits_baseILj2048EfS2_S2_S2_fjLj128EEEEELb0ELb1ELb0ELb0EEEvNS_9FwdParamsE:
.text._ZN10layer_norm13ln_fwd_kernelINS_13Kernel_traitsIf13__nv_bfloat16S2_S2_fjLj2048ELj1ELj4ELj1ELj16ENS_18Kernel_traits_baseILj2048EfS2_S2_S2_fjLj128EEEEELb0ELb1ELb0ELb0EEEvNS_9FwdParamsE:
        /* <DEDUP_REMOVED lines=15> */
[----:B------:R-:W-:Y:S02]  /*00f0*/  LEA.HI.SX32 R14, R0, R3, 0x1d ;  /* 0x00000003000e7211 */ /* 0x000fe400078feaff */
[----:B------:R-:W-:Y:S02]  /*0100*/  LOP3.LUT R0, R2, 0x1f, RZ, 0xc0, !PT ;  /* 0x0000001f02007812 */ /* 0x000fe400078ec0ff */
[----:B------:R-:W-:Y:S01]  /*0110*/  LOP3.LUT R13, R13, UR4, RZ, 0xfc, !PT ;  /* 0x000000040d0d7c12 */ /* 0x000fe2000f8efcff */
[----:B0-----:R-:W-:Y:S06]  /*0120*/  BRA.U !UP0, `(.L_x_14447) ;  /* 0x0000000908147547 */ /* 0x001fec000b800000 */
[----:B------:R-:W2:Y:S04]  /*0130*/  LDL.64 R20, [R1+0x38] ;  /* 0x0000380001147983 */ /* 0x000ea80000100a00 */
[----:B------:R-:W2:Y:S04]  /*0140*/  LDL.64 R22, [R1+0x40] ;  /* 0x0000400001167983 */ /* 0x000ea80000100a00 */
[----:B------:R-:W3:Y:S04]  /*0150*/  LDL.64 R36, [R1+0x48] ;  /* 0x0000480001247983 */ /* 0x000ee80000100a00 */
[----:B------:R-:W3:Y:S04]  /*0160*/  LDL.64 R38, [R1+0x50] ;  /* 0x0000500001267983 */ /* 0x000ee80000100a00 */
[----:B------:R-:W4:Y:S04]  /*0170*/  LDL.64 R28, [R1+0x18] ;  /* 0x00001800011c7983 */ /* 0x000f280000100a00 */
[----:B------:R-:W4:Y:S04]  /*0180*/  LDL.64 R30, [R1+0x20] ;  /* 0x00002000011e7983 */ /* 0x000f280000100a00 */
[----:B------:R-:W4:Y:S04]  /*0190*/  LDL.64 R32, [R1+0x28] ;  /* 0x0000280001207983 */ /* 0x000f280000100a00 */
[----:B------:R-:W4:Y:S04]  /*01a0*/  LDL.64 R34, [R1+0x30] ;  /* 0x0000300001227983 */ /* 0x000f280000100a00 */
[----:B------:R-:W4:Y:S04]  /*01b0*/  LDL.64 R24, [R1+0x8] ;  /* 0x0000080001187983 */ /* 0x000f280000100a00 */
[----:B------:R-:W4:Y:S01]  /*01c0*/  LDL.64 R26, [R1+0x10] ;  /* 0x00001000011a7983 */ /* 0x000f220000100a00 */
[----:B------:R-:W-:-:S02]  /*01d0*/  ISETP.GE.U32.AND P0, PT, R14, 0x20, PT ;  /* 0x000000200e00780c */ /* 0x000fc40003f06070 */
[C---:B------:R-:W-:Y:S02]  /*01e0*/  ISETP.GE.U32.AND P1, PT, R14.reuse, 0x40, PT ;  /* 0x000000400e00780c */ /* 0x040fe40003f26070 */
[----:B------:R-:W-:-:S09]  /*01f0*/  ISETP.GE.U32.AND P2, PT, R14, 0x60, PT ;  /* 0x000000600e00780c */ /* 0x000fd20003f46070 */
[----:B------:R-:W0:Y:S08]  /*0200*/  @P0 LDC.64 R2, c[0x0][0x3d0] ;  /* 0x0000f400ff020b82 */ /* 0x000e300000000a00 */
[----:B------:R-:W1:Y:S08]  /*0210*/  @P0 LDC.64 R4, c[0x0][0x438] ;  /* 0x00010e00ff040b82 */ /* 0x000e700000000a00 */
[----:B------:R-:W1:Y:S08]  /*0220*/  @P0 LDC.64 R6, c[0x0][0x3e8] ;  /* 0x0000fa00ff060b82 */ /* 0x000e700000000a00 */
[----:B------:R-:W1:Y:S08]  /*0230*/  @P1 LDC.64 R8, c[0x0][0x3d0] ;  /* 0x0000f400ff081b82 */ /* 0x000e700000000a00 */
[----:B------:R-:W1:Y:S08]  /*0240*/  @P1 LDC.64 R10, c[0x0][0x438] ;  /* 0x00010e00ff0a1b82 */ /* 0x000e700000000a00 */
[----:B------:R-:W1:Y:S01]  /*0250*/  @P1 LDC.64 R16, c[0x0][0x3e8] ;  /* 0x0000fa00ff101b82 */ /* 0x000e620000000a00 */
[----:B0-----:R-:W-:-:S07]  /*0260*/  @P0 IMAD.WIDE.U32 R2, R0, 0x20, R2 ;  /* 0x0000002000020825 */ /* 0x001fce00078e0002 */
[----:B------:R-:W0:Y:S01]  /*0270*/  @P2 LDC.64 R18, c[0x0][0x3d0] ;  /* 0x0000f400ff122b82 */ /* 0x000e220000000a00 */
[----:B-1----:R-:W-:-:S04]  /*0280*/  @P0 IMAD.WIDE.U32 R4, R0, 0x20, R4 ;  /* 0x0000002000040825 */ /* 0x002fc800078e0004 */
[C---:B------:R-:W-:Y:S01]  /*0290*/  @P0 IMAD.WIDE.U32 R6, R0.reuse, 0x20, R6 ;  /* 0x0000002000060825 */ /* 0x040fe200078e0006 */
[----:B------:R-:W-:Y:S01]  /*02a0*/  @P0 LOP3.LUT R0, R0, 0x20, RZ, 0xfc, !PT ;  /* 0x0000002000000812 */ /* 0x000fe200078efcff */
[----:B------:R-:W5:Y:S04]  /*02b0*/  @P0 LD.E.128 R128, desc[UR6][R4.64] ;  /* 0x0000000604800980 */ /* 0x000f68000c101d00 */
[----:B------:R-:W-:Y:S01]  /*02c0*/  @P1 IMAD.WIDE.U32 R8, R0, 0x20, R8 ;  /* 0x0000002000081825 */ /* 0x000fe200078e0008 */
[----:B------:R-:W-:Y:S01]  /*02d0*/  ISETP.GE.U32.AND P3, PT, R14, 0x80, PT ;  /* 0x000000800e00780c */ /* 0x000fe20003f66070 */
[----:B------:R1:W5:Y:S02]  /*02e0*/  @P0 LD.E.128 R124, desc[UR6][R4.64+0x10] ;  /* 0x00001006047c0980 */ /* 0x000364000c101d00 */
[----:B------:R-:W-:-:S02]  /*02f0*/  @P1 IMAD.WIDE.U32 R10, R0, 0x20, R10 ;  /* 0x00000020000a1825 */ /* 0x000fc400078e000a */
[----:B------:R-:W5:Y:S02]  /*0300*/  @P0 LDG.E.128 R120, desc[UR6][R6.64] ;  /* 0x0000000606780981 */ /* 0x000f64000c1e1d00 */
[C---:B------:R-:W-:Y:S01]  /*0310*/  @P1 IMAD.WIDE.U32 R16, R0.reuse, 0x20, R16 ;  /* 0x0000002000101825 */ /* 0x040fe200078e0010 */
[----:B------:R-:W-:Y:S01]  /*0320*/  @P1 IADD3 R0, PT, PT, R0, 0x20, RZ ;  /* 0x0000002000001810 */ /* 0x000fe20007ffe0ff */
[----:B------:R1:W5:Y:S04]  /*0330*/  @P0 LDG.E.128 R116, desc[UR6][R6.64+0x10] ;  /* 0x0000100606740981 */ /* 0x000368000c1e1d00 */
[----:B0-----:R-:W-:Y:S01]  /*0340*/  @P2 IMAD.WIDE.U32 R18, R0, 0x20, R18 ;  /* 0x0000002000122825 */ /* 0x001fe200078e0012 */
[----:B------:R-:W5:Y:S01]  /*0350*/  @P1 LD.E.128 R168, desc[UR6][R10.64] ;  /* 0x000000060aa81980 */ /* 0x000f62000c101d00 */
[----:B-1----:R-:W0:Y:S03]  /*0360*/  @P3 LDC.64 R4, c[0x0][0x438] ;  /* 0x00010e00ff043b82 */ /* 0x002e260000000a00 */
[----:B------:R-:W5:Y:S04]  /*0370*/  @P1 LD.E.128 R172, desc[UR6][R10.64+0x10] ;  /* 0x000010060aac1980 */ /* 0x000f68000c101d00 */
[----:B------:R-:W5:Y:S01]  /*0380*/  @P1 LDG.E.128 R112, desc[UR6][R16.64] ;  /* 0x0000000610701981 */ /* 0x000f62000c1e1d00 */
[----:B------:R-:W1:Y:S03]  /*0390*/  @P3 LDC.64 R6, c[0x0][0x3e8] ;  /* 0x0000fa00ff063b82 */ /* 0x000e660000000a00 */
[----:B------:R-:W5:Y:S01]  /*03a0*/  @P1 LDG.E.128 R108, desc[UR6][R16.64+0x10] ;  /* 0x00001006106c1981 */ /* 0x000f62000c1e1d00 */
[----:B------:R-:W-:-:S03]  /*03b0*/  ISETP.GE.U32.AND P4, PT, R14, 0xe0, PT ;  /* 0x000000e00e00780c */ /* 0x000fc60003f86070 */
[----:B------:R-:W5:Y:S04]  /*03c0*/  @P2 LDG.E.128 R248, desc[UR6][R18.64+0x10] ;  /* 0x0000100612f82981 */ /* 0x000f68000c1e1d00 */
[----:B--2---:R-:W2:Y:S04]  /*03d0*/  @P0 LDG.E.128 R20, desc[UR6][R2.64+0x10] ;  /* 0x0000100602140981 */ /* 0x004ea8000c1e1d00 */
[----:B---3--:R3:W2:Y:S04]  /*03e0*/  @P0 LDG.E.128 R36, desc[UR6][R2.64] ;  /* 0x0000000602240981 */ /* 0x0086a8000c1e1d00 */
[----:B----4-:R-:W4:Y:S01]  /*03f0*/  @P1 LDG.E.128 R28, desc[UR6][R8.64+0x10] ;  /* 0x00001006081c1981 */ /* 0x010f22000c1e1d00 */
[----:B---3--:R-:W3:Y:S03]  /*0400*/  @P3 LDC.64 R2, c[0x0][0x3d0] ;  /* 0x0000f400ff023b82 */ /* 0x008ee60000000a00 */
[----:B------:R0:W3:Y:S04]  /*0410*/  @P1 LDG.E.128 R32, desc[UR6][R8.64] ;  /* 0x0000000608201981 */ /* 0x0000e8000c1e1d00 */
[----:B------:R-:W3:Y:S04]  /*0420*/  @P2 LDG.E.128 R24, desc[UR6][R18.64] ;  /* 0x0000000612182981 */ /* 0x000ee8000c1e1d00 */
[----:B--2---:R2:W-:Y:S04]  /*0430*/  @P0 STL.64 [R1+0x38], R20 ;  /* 0x0000381401000387 */ /* 0x0045e80000100a00 */
[----:B------:R1:W-:Y:S04]  /*0440*/  @P0 STL.64 [R1+0x40], R22 ;  /* 0x0000401601000387 */ /* 0x0003e80000100a00 */
[----:B------:R-:W-:Y:S01]  /*0450*/  @P0 STL.64 [R1+0x48], R36 ;  /* 0x0000482401000387 */ /* 0x000fe20000100a00 */
[----:B--2---:R-:W2:Y:S03]  /*0460*/  @P2 LDC.64 R20, c[0x0][0x438] ;  /* 0x00010e00ff142b82 */ /* 0x004ea60000000a00 */
[----:B------:R-:W-:Y:S01]  /*0470*/  @P0 STL.64 [R1+0x50], R38 ;  /* 0x0000502601000387 */ /* 0x000fe20000100a00 */
[----:B------:R-:W-:-:S04]  /*0480*/  ISETP.GE.U32.AND P0, PT, R14, 0xa0, PT ;  /* 0x000000a00e00780c */ /* 0x000fc80003f06070 */
[----:B-1----:R-:W1:Y:S01]  /*0490*/  @P2 LDC.64 R22, c[0x0][0x3e8] ;  /* 0x0000fa00ff162b82 */ /* 0x002e620000000a00 */
[----:B----4-:R4:W-:Y:S04]  /*04a0*/  @P1 STL.64 [R1+0x18], R28 ;  /* 0x0000181c01001387 */ /* 0x0109e80000100a00 */
[----:B------:R-:W-:Y:S04]  /*04b0*/  @P1 STL.64 [R1+0x20], R30 ;  /* 0x0000201e01001387 */ /* 0x000fe80000100a00 */
[----:B0-----:R-:W0:Y:S01]  /*04c0*/  @P0 LDC.64 R8, c[0x0][0x3d0] ;  /* 0x0000f400ff080b82 */ /* 0x001e220000000a00 */
[----:B---3--:R-:W-:Y:S04]  /*04d0*/  @P1 STL.64 [R1+0x28], R32 ;  /* 0x0000282001001387 */ /* 0x008fe80000100a00 */
[----:B------:R-:W-:Y:S01]  /*04e0*/  @P1 STL.64 [R1+0x30], R34 ;  /* 0x0000302201001387 */ /* 0x000fe20000100a00 */
[----:B------:R-:W-:-:S02]  /*04f0*/  ISETP.GE.U32.AND P1, PT, R14, 0xc0, PT ;  /* 0x000000c00e00780c */ /* 0x000fc40003f26070 */
[----:B------:R-:W3:Y:S01]  /*0500*/  @P0 LDC.64 R10, c[0x0][0x3e8] ;  /* 0x0000fa00ff0a0b82 */ /* 0x000ee20000000a00 */
[----:B------:R4:W-:Y:S01]  /*0510*/  @P2 STL.64 [R1+0x8], R24 ;  /* 0x0000081801002387 */ /* 0x0009e20000100a00 */
[----:B--2---:R-:W-:-:S03]  /*0520*/  @P2 IMAD.WIDE.U32 R20, R0, 0x20, R20 ;  /* 0x0000002000142825 */ /* 0x004fc600078e0014 */
[----:B------:R2:W-:Y:S01]  /*0530*/  @P2 STL.64 [R1+0x10], R26 ;  /* 0x0000101a01002387 */ /* 0x0005e20000100a00 */
[----:B-1----:R-:W-:-:S03]  /*0540*/  @P2 IMAD.WIDE.U32 R22, R0, 0x20, R22 ;  /* 0x0000002000162825 */ /* 0x002fc600078e0016 */
[----:B------:R-:W5:Y:S01]  /*0550*/  @P2 LD.E.128 R176, desc[UR6][R20.64] ;  /* 0x0000000614b02980 */ /* 0x000f62000c101d00 */
[----:B----4-:R-:W1:Y:S08]  /*0560*/  @P4 LDC.64 R28, c[0x0][0x3d0] ;  /* 0x0000f400ff1c4b82 */ /* 0x010e700000000a00 */
[----:B------:R-:W4:Y:S01]  /*0570*/  @P0 LDC.64 R24, c[0x0][0x438] ;  /* 0x00010e00ff180b82 */ /* 0x000f220000000a00 */
[----:B------:R0:W5:Y:S07]  /*0580*/  @P2 LD.E.128 R180, desc[UR6][R20.64+0x10] ;  /* 0x0000100614b42980 */ /* 0x00016e000c101d00 */
[----:B------:R-:W1:Y:S01]  /*0590*/  @P1 LDC.64 R16, c[0x0][0x3d0] ;  /* 0x0000f400ff101b82 */ /* 0x000e620000000a00 */
[----:B------:R-:W5:Y:S07]  /*05a0*/  @P2 LDG.E.128 R104, desc[UR6][R22.64] ;  /* 0x0000000616682981 */ /* 0x000f6e000c1e1d00 */
[----:B------:R-:W1:Y:S01]  /*05b0*/  @P1 LDC.64 R18, c[0x0][0x438] ;  /* 0x00010e00ff121b82 */ /* 0x000e620000000a00 */
[----:B------:R3:W5:Y:S07]  /*05c0*/  @P2 LDG.E.128 R100, desc[UR6][R22.64+0x10] ;  /* 0x0000100616642981 */ /* 0x00076e000c1e1d00 */
[----:B--2---:R-:W2:Y:S01]  /*05d0*/  @P1 LDC.64 R26, c[0x0][0x3e8] ;  /* 0x0000fa00ff1a1b82 */ /* 0x004ea20000000a00 */
[----:B------:R-:W-:-:S07]  /*05e0*/  @P2 IADD3 R0, PT, PT, R0, 0x20, RZ ;  /* 0x0000002000002810 */ /* 0x000fce0007ffe0ff */
[----:B0-----:R-:W0:Y:S01]  /*05f0*/  @P4 LDC.64 R20, c[0x0][0x438] ;  /* 0x00010e00ff144b82 */ /* 0x001e220000000a00 */
[----:B------:R-:W-:-:S07]  /*0600*/  @P3 IMAD.WIDE.U32 R2, R0, 0x20, R2 ;  /* 0x0000002000023825 */ /* 0x000fce00078e0002 */
[----:B---3--:R-:W3:Y:S01]  /*0610*/  @P4 LDC.64 R22, c[0x0][0x3e8] ;  /* 0x0000fa00ff164b82 */ /* 0x008ee20000000a00 */
[C---:B------:R-:W-:Y:S01]  /*0620*/  @P3 IMAD.WIDE.U32 R4, R0.reuse, 0x20, R4 ;  /* 0x0000002000043825 */ /* 0x040fe200078e0004 */
[----:B------:R0:W5:Y:S03]  /*0630*/  @P3 LDG.E.128 R244, desc[UR6][R2.64] ;  /* 0x0000000602f43981 */ /* 0x000166000c1e1d00 */
[C---:B------:R-:W-:Y:S01]  /*0640*/  @P3 IMAD.WIDE.U32 R6, R0.reuse, 0x20, R6 ;  /* 0x0000002000063825 */ /* 0x040fe200078e0006 */
[----:B------:R-:W-:Y:S01]  /*0650*/  @P3 IADD3 R0, PT, PT, R0, 0x20, RZ ;  /* 0x0000002000003810 */ /* 0x000fe20007ffe0ff */
[----:B------:R0:W5:Y:S04]  /*0660*/  @P3 LDG.E.128 R240, desc[UR6][R2.64+0x10] ;  /* 0x0000100602f03981 */ /* 0x000168000c1e1d00 */
[C---:B------:R-:W-:Y:S01]  /*0670*/  @P0 IMAD.WIDE.U32 R8, R0.reuse, 0x20, R8 ;  /* 0x0000002000080825 */ /* 0x040fe200078e0008 */
[----:B------:R0:W5:Y:S03]  /*0680*/  @P3 LD.E.128 R184, desc[UR6][R4.64] ;  /* 0x0000000604b83980 */ /* 0x000166000c101d00 */
[C---:B----4-:R-:W-:Y:S01]  /*0690*/  @P0 IMAD.WIDE.U32 R24, R0.reuse, 0x20, R24 ;  /* 0x0000002000180825 */ /* 0x050fe200078e0018 */
[----:B------:R4:W5:Y:S03]  /*06a0*/  @P3 LD.E.128 R188, desc[UR6][R4.64+0x10] ;  /* 0x0000100604bc3980 */ /* 0x000966000c101d00 */
[C---:B------:R-:W-:Y:S01]  /*06b0*/  @P0 IMAD.WIDE.U32 R10, R0.reuse, 0x20, R10 ;  /* 0x00000020000a0825 */ /* 0x040fe200078e000a */
[----:B------:R-:W-:Y:S01]  /*06c0*/  @P0 IADD3 R0, PT, PT, R0, 0x20, RZ ;  /* 0x0000002000000810 */ /* 0x000fe20007ffe0ff */
[----:B------:R4:W5:Y:S04]  /*06d0*/  @P3 LDG.E.128 R96, desc[UR6][R6.64] ;  /* 0x0000000606603981 */ /* 0x000968000c1e1d00 */
[C---:B-1----:R-:W-:Y:S01]  /*06e0*/  @P1 IMAD.WIDE.U32 R16, R0.reuse, 0x20, R16 ;  /* 0x0000002000101825 */ /* 0x042fe200078e0010 */
[----:B------:R4:W5:Y:S03]  /*06f0*/  @P3 LDG.E.128 R92, desc[UR6][R6.64+0x10] ;  /* 0x00001006065c3981 */ /* 0x000966000c1e1d00 */
[C---:B------:R-:W-:Y:S01]  /*0700*/  @P1 IMAD.WIDE.U32 R18, R0.reuse, 0x20, R18 ;  /* 0x0000002000121825 */ /* 0x040fe200078e0012 */
[----:B------:R4:W5:Y:S03]  /*0710*/  @P1 LDG.E.128 R228, desc[UR6][R16.64] ;  /* 0x0000000610e41981 */ /* 0x000966000c1e1d00 */
[C---:B--2---:R-:W-:Y:S01]  /*0720*/  @P1 IMAD.WIDE.U32 R26, R0.reuse, 0x20, R26 ;  /* 0x00000020001a1825 */ /* 0x044fe200078e001a */
[----:B------:R-:W-:Y:S01]  /*0730*/  @P1 IADD3 R0, PT, PT, R0, 0x20, RZ ;  /* 0x0000002000001810 */ /* 0x000fe20007ffe0ff */
[----:B------:R4:W5:Y:S04]  /*0740*/  @P1 LDG.E.128 R224, desc[UR6][R16.64+0x10] ;  /* 0x0000100610e01981 */ /* 0x000968000c1e1d00 */
[C---:B------:R-:W-:Y:S01]  /*0750*/  @P4 IMAD.WIDE.U32 R28, R0.reuse, 0x20, R28 ;  /* 0x00000020001c4825 */ /* 0x040fe200078e001c */
[----:B------:R4:W5:Y:S03]  /*0760*/  @P1 LD.E.128 R200, desc[UR6][R18.64] ;  /* 0x0000000612c81980 */ /* 0x000966000c101d00 */
[C---:B0-----:R-:W-:Y:S01]  /*0770*/  @P4 IMAD.WIDE.U32 R20, R0.reuse, 0x20, R20 ;  /* 0x0000002000144825 */ /* 0x041fe200078e0014 */
[----:B------:R4:W5:Y:S03]  /*0780*/  @P1 LD.E.128 R204, desc[UR6][R18.64+0x10] ;  /* 0x0000100612cc1980 */ /* 0x000966000c101d00 */
[----:B---3--:R-:W-:Y:S01]  /*0790*/  @P4 IMAD.WIDE.U32 R22, R0, 0x20, R22 ;  /* 0x0000002000164825 */ /* 0x008fe200078e0016 */
[----:B------:R4:W5:Y:S04]  /*07a0*/  @P1 LDG.E.128 R80, desc[UR6][R26.64] ;  /* 0x000000061a501981 */ /* 0x000968000c1e1d00 */
[----:B------:R4:W5:Y:S04]  /*07b0*/  @P1 LDG.E.128 R76, desc[UR6][R26.64+0x10] ;  /* 0x000010061a4c1981 */ /* 0x000968000c1e1d00 */
[----:B------:R4:W5:Y:S04]  /*07c0*/  @P4 LDG.E.128 R220, desc[UR6][R28.64] ;  /* 0x000000061cdc4981 */ /* 0x000968000c1e1d00 */
[----:B------:R4:W5:Y:S04]  /*07d0*/  @P4 LDG.E.128 R216, desc[UR6][R28.64+0x10] ;  /* 0x000010061cd84981 */ /* 0x000968000c1e1d00 */
[----:B------:R4:W5:Y:S04]  /*07e0*/  @P4 LD.E.128 R208, desc[UR6][R20.64] ;  /* 0x0000000614d04980 */ /* 0x000968000c101d00 */
[----:B------:R4:W5:Y:S04]  /*07f0*/  @P4 LD.E.128 R212, desc[UR6][R20.64+0x10] ;  /* 0x0000100614d44980 */ /* 0x000968000c101d00 */
[----:B------:R4:W5:Y:S04]  /*0800*/  @P4 LDG.E.128 R72, desc[UR6][R22.64] ;  /* 0x0000000616484981 */ /* 0x000968000c1e1d00 */
[----:B------:R4:W5:Y:S04]  /*0810*/  @P4 LDG.E.128 R68, desc[UR6][R22.64+0x10] ;  /* 0x0000100616444981 */ /* 0x000968000c1e1d00 */
[----:B------:R4:W5:Y:S04]  /*0820*/  @P0 LDG.E.128 R236, desc[UR6][R8.64] ;  /* 0x0000000608ec0981 */ /* 0x000968000c1e1d00 */
[----:B------:R4:W5:Y:S04]  /*0830*/  @P0 LDG.E.128 R232, desc[UR6][R8.64+0x10] ;  /* 0x0000100608e80981 */ /* 0x000968000c1e1d00 */
[----:B------:R4:W5:Y:S04]  /*0840*/  @P0 LD.E.128 R192, desc[UR6][R24.64] ;  /* 0x0000000618c00980 */ /* 0x000968000c101d00 */
[----:B------:R4:W5:Y:S04]  /*0850*/  @P0 LD.E.128 R196, desc[UR6][R24.64+0x10] ;  /* 0x0000100618c40980 */ /* 0x000968000c101d00 */
[----:B------:R4:W5:Y:S04]  /*0860*/  @P0 LDG.E.128 R88, desc[UR6][R10.64] ;  /* 0x000000060a580981 */ /* 0x000968000c1e1d00 */
[----:B------:R4:W5:Y:S01]  /*0870*/  @P0 LDG.E.128 R84, desc[UR6][R10.64+0x10] ;  /* 0x000010060a540981 */ /* 0x000962000c1e1d00 */
[----:B------:R-:W-:-:S02]  /*0880*/  ISETP.GE.U32.AND P0, PT, R14, 0x100, PT ;  /* 0x000001000e00780c */ /* 0x000fc40003f06070 */
[----:B------:R-:W-:-:S11]  /*0890*/  @P4 IADD3 R0, PT, PT, R0, 0x20, RZ ;  /* 0x0000002000004810 */ /* 0x000fd60007ffe0ff */
[----:B----4-:R-:W-:Y:S05]  /*08a0*/  @!P0 BRA `(.L_x_14448) ;  /* 0x0000000800988947 */ /* 0x010fea0003800000 */
[----:B------:R-:W0:Y:S08]  /*08b0*/  LDC.64 R2, c[0x0][0x3d0] ;  /* 0x0000f400ff027b82 */ /* 0x000e300000000a00 */
[----:B------:R-:W1:Y:S08]  /*08c0*/  LDC.64 R4, c[0x0][0x438] ;  /* 0x00010e00ff047b82 */ /* 0x000e700000000a00 */
[----:B------:R-:W2:Y:S01]  /*08d0*/  LDC.64 R6, c[0x0][0x3e8] ;  /* 0x0000fa00ff067b82 */ /* 0x000ea20000000a00 */
[----:B0-----:R-:W-:-:S05]  /*08e0*/  IMAD.WIDE.U32 R2, R0, 0x20, R2 ;  /* 0x0000002000027825 */ /* 0x001fca00078e0002 */
[----:B------:R0:W5:Y:S01]  /*08f0*/  LDG.E.128 R64, desc[UR6][R2.64] ;  /* 0x0000000602407981 */ /* 0x000162000c1e1d00 */
[----:B-1----:R-:W-:-:S03]  /*0900*/  IMAD.WIDE.U32 R4, R0, 0x20, R4 ;  /* 0x0000002000047825 */ /* 0x002fc600078e0004 */
[----:B------:R0:W5:Y:S04]  /*0910*/  LDG.E.128 R60, desc[UR6][R2.64+0x10] ;  /* 0x00001006023c7981 */ /* 0x000168000c1e1d00 */
[----:B------:R0:W5:Y:S01]  /*0920*/  LD.E.128 R56, desc[UR6][R4.64] ;  /* 0x0000000604387980 */ /* 0x000162000c101d00 */
[----:B--2---:R-:W-:-:S03]  /*0930*/  IMAD.WIDE.U32 R6, R0, 0x20, R6 ;  /* 0x0000002000067825 */ /* 0x004fc600078e0006 */
[----:B------:R0:W5:Y:S04]  /*0940*/  LD.E.128 R52, desc[UR6][R4.64+0x10] ;  /* 0x0000100604347980 */ /* 0x000168000c101d00 */
[----:B------:R0:W5:Y:S04]  /*0950*/  LDG.E.128 R48, desc[UR6][R6.64] ;  /* 0x0000000606307981 */ /* 0x000168000c1e1d00 */
[----:B------:R0:W5:Y:S01]  /*0960*/  LDG.E.128 R44, desc[UR6][R6.64+0x10] ;  /* 0x00001006062c7981 */ /* 0x000162000c1e1d00 */
[----:B------:R-:W-:Y:S05]  /*0970*/  BRA `(.L_x_14448) ;  /* 0x0000000800647947 */ /* 0x000fea0003800000 */
.L_x_14447:
[----:B------:R-:W2:Y:S04]  /*0980*/  LDL R32, [R1+0x38] ;  /* 0x0000380001207983 */ /* 0x000ea80000100800 */
[----:B------:R-:W2:Y:S04]  /*0990*/  LDL R33, [R1+0x3c] ;  /* 0x00003c0001217983 */ /* 0x000ea80000100800 */
[----:B------:R-:W2:Y:S04]  /*09a0*/  LDL R34, [R1+0x40] ;  /* 0x0000400001227983 */ /* 0x000ea80000100800 */
[----:B------:R-:W2:Y:S04]  /*09b0*/  LDL R35, [R1+0x44] ;  /* 0x0000440001237983 */ /* 0x000ea80000100800 */
[----:B------:R-:W3:Y:S04]  /*09c0*/  LDL R36, [R1+0x48] ;  /* 0x0000480001247983 */ /* 0x000ee80000100800 */
[----:B------:R-:W3:Y:S04]  /*09d0*/  LDL R37, [R1+0x4c] ;  /* 0x00004c0001257983 */ /* 0x000ee80000100800 */
[----:B------:R-:W3:Y:S04]  /*09e0*/  LDL R38, [R1+0x50] ;  /* 0x0000500001267983 */ /* 0x000ee80000100800 */
[----:B------:R-:W3:Y:S01]  /*09f0*/  LDL R39, [R1+0x54] ;  /* 0x0000540001277983 */ /* 0x000ee20000100800 */
[----:B------:R-:W-:-:S03]  /*0a00*/  ISETP.GE.U32.AND P5, PT, R14, 0x20, PT ;  /* 0x000000200e00780c */ /* 0x000fc60003fa6070 */
[----:B------:R-:W4:Y:S04]  /*0a10*/  LDL R25, [R1+0x20] ;  /* 0x0000200001197983 */ /* 0x000f280000100800 */
[----:B------:R-:W4:Y:S04]  /*0a20*/  LDL R24, [R1+0x24] ;  /* 0x0000240001187983 */ /* 0x000f280000100800 */
[----:B------:R-:W4:Y:S02]  /*0a30*/  LDL R23, [R1+0x28] ;  /* 0x0000280001177983 */ /* 0x000f240000100800 */
[----:B------:R-:W0:Y:S02]  /*0a40*/  @P5 LDC.64 R2, c[0x0][0x3d0] ;  /* 0x0000f400ff025b82 */ /* 0x000e240000000a00 */
[----:B------:R-:W4:Y:S04]  /*0a50*/  LDL R22, [R1+0x2c] ;  /* 0x00002c0001167983 */ /* 0x000f280000100800 */
[----:B------:R-:W4:Y:S04]  /*0a60*/  LDL R29, [R1+0x10] ;  /* 0x00001000011d7983 */ /* 0x000f280000100800 */
[----:B------:R-:W4:Y:S04]  /*0a70*/  LDL R28, [R1+0x14] ;  /* 0x00001400011c7983 */ /* 0x000f280000100800 */
[----:B------:R-:W4:Y:S04]  /*0a80*/  LDL R15, [R1+0x30] ;  /* 0x00003000010f7983 */ /* 0x000f280000100800 */
[----:B------:R-:W4:Y:S04]  /*0a90*/  LDL R12, [R1+0x34] ;  /* 0x00003400010c7983 */ /* 0x000f280000100800 */
[----:B------:R-:W4:Y:S04]  /*0aa0*/  LDL R27, [R1+0x18] ;  /* 0x00001800011b7983 */ /* 0x000f280000100800 */
[----:B------:R-:W4:Y:S01]  /*0ab0*/  LDL R26, [R1+0x1c] ;  /* 0x00001c00011a7983 */ /* 0x000f220000100800 */
[----:B0-----:R-:W-:-:S03]  /*0ac0*/  @P5 IMAD.WIDE.U32 R2, R0, 0x20, R2 ;  /* 0x0000002000025825 */ /* 0x001fc600078e0002 */
[----:B------:R-:W4:Y:S04]  /*0ad0*/  LDL R31, [R1+0x8] ;  /* 0x00000800011f7983 */ /* 0x000f280000100800 */
[----:B------:R-:W4:Y:S01]  /*0ae0*/  LDL R30, [R1+0xc] ;  /* 0x00000c00011e7983 */ /* 0x000f220000100800 */
[C---:B------:R-:W-:Y:S01]  /*0af0*/  ISETP.GE.U32.AND P4, PT, R14.reuse, 0x40, PT ;  /* 0x000000400e00780c */ /* 0x040fe20003f86070 */
[----:B------:R-:W0:Y:S01]  /*0b00*/  @P5 LDC.64 R4, c[0x0][0x3e8] ;  /* 0x0000fa00ff045b82 */ /* 0x000e220000000a00 */
[C---:B------:R-:W-:Y:S02]  /*0b10*/  ISETP.GE.U32.AND P3, PT, R14.reuse, 0x60, PT ;  /* 0x000000600e00780c */ /* 0x040fe40003f66070 */
[C---:B------:R-:W-:Y:S02]  /*0b20*/  ISETP.GE.U32.AND P2, PT, R14.reuse, 0x80, PT ;  /* 0x000000800e00780c */ /* 0x040fe40003f46070 */
[----:B------:R-:W-:-:S07]  /*0b30*/  ISETP.GE.U32.AND P1, PT, R14, 0xa0, PT ;  /* 0x000000a00e00780c */ /* 0x000fce0003f26070 */
[----:B------:R-:W1:Y:S08]  /*0b40*/  @P4 LDC.64 R6, c[0x0][0x3d0] ;  /* 0x0000f400ff064b82 */ /* 0x000e700000000a00 */
[----:B------:R-:W1:Y:S01]  /*0b50*/  @P4 LDC.64 R8, c[0x0][0x3e8] ;  /* 0x0000fa00ff084b82 */ /* 0x000e620000000a00 */
[----:B------:R-:W-:-:S07]  /*0b60*/  ISETP.GE.U32.AND P0, PT, R14, 0xc0, PT ;  /* 0x000000c00e00780c */ /* 0x000fce0003f06070 */
[----:B------:R-:W1:Y:S01]  /*0b70*/  @P3 LDC.64 R10, c[0x0][0x3d0] ;  /* 0x0000f400ff0a3b82 */ /* 0x000e620000000a00 */
[----:B--2---:R-:W2:Y:S07]  /*0b80*/  @P5 LDG.E.128 R32, desc[UR6][R2.64+0x10] ;  /* 0x0000100602205981 */ /* 0x004eae000c1e1d00 */
[----:B------:R-:W1:Y:S01]  /*0b90*/  @P3 LDC.64 R16, c[0x0][0x3e8] ;  /* 0x0000fa00ff103b82 */ /* 0x000e620000000a00 */
[----:B---3--:R3:W2:Y:S01]  /*0ba0*/  @P5 LDG.E.128 R36, desc[UR6][R2.64] ;  /* 0x0000000602245981 */ /* 0x0086a2000c1e1d00 */
[----:B0-----:R-:W-:-:S06]  /*0bb0*/  @P5 IMAD.WIDE.U32 R4, R0, 0x20, R4 ;  /* 0x0000002000045825 */ /* 0x001fcc00078e0004 */
[----:B------:R-:W0:Y:S01]  /*0bc0*/  @P2 LDC.64 R18, c[0x0][0x3d0] ;  /* 0x0000f400ff122b82 */ /* 0x000e220000000a00 */
[----:B------:R-:W-:Y:S02]  /*0bd0*/  @P5 LOP3.LUT R0, R0, 0x20, RZ, 0xfc, !PT ;  /* 0x0000002000005812 */ /* 0x000fe400078efcff */
[----:B----4-:R-:W-:Y:S01]  /*0be0*/  MOV R134, R25 ;  /* 0x0000001900867202 */ /* 0x010fe20000000f00 */
[----:B------:R-:W5:Y:S04]  /*0bf0*/  @P5 LDG.E.128 R120, desc[UR6][R4.64] ;  /* 0x0000000604785981 */ /* 0x000f68000c1e1d00 */
[----:B------:R-:W4:Y:S01]  /*0c00*/  @P2 LDC.64 R20, c[0x0][0x3e8] ;  /* 0x0000fa00ff142b82 */ /* 0x000f220000000a00 */
[----:B------:R2:W5:Y:S01]  /*0c10*/  @P5 LDG.E.128 R116, desc[UR6][R4.64+0x10] ;  /* 0x0000100604745981 */ /* 0x000562000c1e1d00 */
[----:B------:R-:W-:-:S02]  /*0c20*/  MOV R135, R24 ;  /* 0x0000001800877202 */ /* 0x000fc40000000f00 */
[----:B------:R-:W-:Y:S02]  /*0c30*/  MOV R136, R23 ;  /* 0x0000001700887202 */ /* 0x000fe40000000f00 */
[----:B------:R-:W-:Y:S02]  /*0c40*/  MOV R137, R22 ;  /* 0x0000001600897202 */ /* 0x000fe40000000f00 */
[----:B------:R-:W4:Y:S01]  /*0c50*/  @P1 LDC.64 R22, c[0x0][0x3d0] ;  /* 0x0000f400ff161b82 */ /* 0x000f220000000a00 */
[----:B------:R-:W-:Y:S01]  /*0c60*/  ISETP.GE.U32.AND P6, PT, R14, 0x100, PT ;  /* 0x000001000e00780c */ /* 0x000fe20003fc6070 */
[----:B-1----:R-:W-:Y:S01]  /*0c70*/  @P4 IMAD.WIDE.U32 R6, R0, 0x20, R6 ;  /* 0x0000002000064825 */ /* 0x002fe200078e0006 */
[----:B------:R-:W-:-:S05]  /*0c80*/  MOV R42, R29 ;  /* 0x0000001d002a7202 */ /* 0x000fca0000000f00 */
[----:B------:R-:W1:Y:S01]  /*0c90*/  @P1 LDC.64 R24, c[0x0][0x3e8] ;  /* 0x0000fa00ff181b82 */ /* 0x000e620000000a00 */
[----:B------:R-:W-:Y:S01]  /*0ca0*/  MOV R43, R28 ;  /* 0x0000001c002b7202 */ /* 0x000fe20000000f00 */
[C---:B------:R-:W-:Y:S01]  /*0cb0*/  @P4 IMAD.WIDE.U32 R8, R0.reuse, 0x20, R8 ;  /* 0x0000002000084825 */ /* 0x040fe200078e0008 */
[----:B------:R-:W-:Y:S02]  /*0cc0*/  @P4 IADD3 R0, PT, PT, R0, 0x20, RZ ;  /* 0x0000002000004810 */ /* 0x000fe40007ffe0ff */
[----:B------:R-:W-:Y:S02]  /*0cd0*/  MOV R138, R15 ;  /* 0x0000000f008a7202 */ /* 0x000fe40000000f00 */
[----:B------:R-:W-:Y:S01]  /*0ce0*/  MOV R139, R12 ;  /* 0x0000000c008b7202 */ /* 0x000fe20000000f00 */
[----:B---3--:R-:W3:Y:S01]  /*0cf0*/  @P0 LDC.64 R2, c[0x0][0x3d0] ;  /* 0x0000f400ff020b82 */ /* 0x008ee20000000a00 */
[C---:B------:R-:W-:Y:S01]  /*0d00*/  @P3 IMAD.WIDE.U32 R10, R0.reuse, 0x20, R10 ;  /* 0x00000020000a3825 */ /* 0x040fe200078e000a */
[----:B------:R-:W-:Y:S01]  /*0d10*/  MOV R132, R27 ;  /* 0x0000001b00847202 */ /* 0x000fe20000000f00 */
[----:B------:R0:W5:Y:S05]  /*0d20*/  @P4 LDG.E.128 R112, desc[UR6][R8.64] ;  /* 0x0000000608704981 */ /* 0x00016a000c1e1d00 */
[----:B------:R-:W3:Y:S01]  /*0d30*/  @P0 LDC.64 R28, c[0x0][0x3e8] ;  /* 0x0000fa00ff1c0b82 */ /* 0x000ee20000000a00 */
[C---:B------:R-:W-:Y:S01]  /*0d40*/  @P3 IMAD.WIDE.U32 R16, R0.reuse, 0x20, R16 ;  /* 0x0000002000103825 */ /* 0x040fe200078e0010 */
[----:B------:R-:W-:Y:S01]  /*0d50*/  @P3 IADD3 R0, PT, PT, R0, 0x20, RZ ;  /* 0x0000002000003810 */ /* 0x000fe20007ffe0ff */
[----:B------:R-:W2:Y:S01]  /*0d60*/  @P4 LDG.E.128 R136, desc[UR6][R6.64] ;  /* 0x0000000606884981 */ /* 0x000ea2000c1e1d00 */
[----:B------:R-:W-:-:S02]  /*0d70*/  MOV R133, R26 ;  /* 0x0000001a00857202 */ /* 0x000fc40000000f00 */
[----:B------:R-:W-:Y:S02]  /*0d80*/  MOV R40, R31 ;  /* 0x0000001f00287202 */ /* 0x000fe40000000f00 */
[----:B------:R-:W-:Y:S01]  /*0d90*/  MOV R41, R30 ;  /* 0x0000001e00297202 */ /* 0x000fe20000000f00 */
[C---:B0-----:R-:W-:Y:S01]  /*0da0*/  @P2 IMAD.WIDE.U32 R18, R0.reuse, 0x20, R18 ;  /* 0x0000002000122825 */ /* 0x041fe200078e0012 */
[----:B------:R-:W2:Y:S03]  /*0db0*/  @P4 LDG.E.128 R132, desc[UR6][R6.64+0x10] ;  /* 0x0000100606844981 */ /* 0x000ea6000c1e1d00 */
[C---:B----4-:R-:W-:Y:S01]  /*0dc0*/  @P2 IMAD.WIDE.U32 R20, R0.reuse, 0x20, R20 ;  /* 0x0000002000142825 */ /* 0x050fe200078e0014 */
[----:B------:R-:W-:Y:S01]  /*0dd0*/  @P2 IADD3 R0, PT, PT, R0, 0x20, RZ ;  /* 0x0000002000002810 */ /* 0x000fe20007ffe0ff */
[----:B------:R-:W4:Y:S04]  /*0de0*/  @P3 LDG.E.128 R40, desc[UR6][R10.64] ;  /* 0x000000060a283981 */ /* 0x000f28000c1e1d00 */
[C---:B------:R-:W-:Y:S01]  /*0df0*/  @P1 IMAD.WIDE.U32 R22, R0.reuse, 0x20, R22 ;  /* 0x0000002000161825 */ /* 0x040fe200078e0016 */
[----:B------:R0:W5:Y:S03]  /*0e00*/  @P4 LDG.E.128 R108, desc[UR6][R8.64+0x10] ;  /* 0x00001006086c4981 */ /* 0x000166000c1e1d00 */
[C---:B-1----:R-:W-:Y:S01]  /*0e10*/  @P1 IMAD.WIDE.U32 R24, R0.reuse, 0x20, R24 ;  /* 0x0000002000181825 */ /* 0x042fe200078e0018 */
[----:B------:R-:W-:Y:S01]  /*0e20*/  @P1 IADD3 R0, PT, PT, R0, 0x20, RZ ;  /* 0x0000002000001810 */ /* 0x000fe20007ffe0ff */
[----:B------:R0:W5:Y:S04]  /*0e30*/  @P3 LDG.E.128 R248, desc[UR6][R10.64+0x10] ;  /* 0x000010060af83981 */ /* 0x000168000c1e1d00 */
[C---:B---3--:R-:W-:Y:S01]  /*0e40*/  @P0 IMAD.WIDE.U32 R26, R0.reuse, 0x20, R2 ;  /* 0x00000020001a0825 */ /* 0x048fe200078e0002 */
[----:B------:R0:W5:Y:S03]  /*0e50*/  @P3 LDG.E.128 R104, desc[UR6][R16.64] ;  /* 0x0000000610683981 */ /* 0x000166000c1e1d00 */
[C---:B------:R-:W-:Y:S01]  /*0e60*/  @P0 IMAD.WIDE.U32 R28, R0.reuse, 0x20, R28 ;  /* 0x00000020001c0825 */ /* 0x040fe200078e001c */
[----:B------:R-:W-:Y:S01]  /*0e70*/  @P0 IADD3 R0, PT, PT, R0, 0x20, RZ ;  /* 0x0000002000000810 */ /* 0x000fe20007ffe0ff */
[----:B------:R0:W5:Y:S04]  /*0e80*/  @P3 LDG.E.128 R100, desc[UR6][R16.64+0x10] ;  /* 0x0000100610643981 */ /* 0x000168000c1e1d00 */
        /* <DEDUP_REMOVED lines=12> */
[----:B--2---:R-:W-:Y:S04]  /*0f50*/  @P5 STL.64 [R1+0x38], R32 ;  /* 0x0000382001005387 */ /* 0x004fe80000100a00 */
[----:B------:R1:W-:Y:S04]  /*0f60*/  @P5 STL.64 [R1+0x40], R34 ;  /* 0x0000402201005387 */ /* 0x0003e80000100a00 */
[----:B------:R2:W-:Y:S01]  /*0f70*/  @P5 STL.64 [R1+0x48], R36 ;  /* 0x0000482401005387 */ /* 0x0005e20000100a00 */
[----:B-1----:R-:W1:Y:S03]  /*0f80*/  @P6 LDC.64 R34, c[0x0][0x3d0] ;  /* 0x0000f400ff226b82 */ /* 0x002e660000000a00 */
[----:B------:R0:W-:Y:S01]  /*0f90*/  @P5 STL.64 [R1+0x50], R38 ;  /* 0x0000502601005387 */ /* 0x0001e20000100a00 */
[----:B------:R-:W-:-:S04]  /*0fa0*/  ISETP.GE.U32.AND P5, PT, R14, 0xe0, PT ;  /* 0x000000e00e00780c */ /* 0x000fc80003fa6070 */
[----:B--2---:R-:W2:Y:S09]  /*0fb0*/  @P6 LDC.64 R36, c[0x0][0x3e8] ;  /* 0x0000fa00ff246b82 */ /* 0x004eb20000000a00 */
[----:B------:R-:W3:Y:S08]  /*0fc0*/  @P5 LDC.64 R4, c[0x0][0x3d0] ;  /* 0x0000f400ff045b82 */ /* 0x000ef00000000a00 */
[----:B------:R-:W0:Y:S01]  /*0fd0*/  @P5 LDC.64 R32, c[0x0][0x3e8] ;  /* 0x0000fa00ff205b82 */ /* 0x000e220000000a00 */
[----:B---3--:R-:W-:-:S05]  /*0fe0*/  @P5 IMAD.WIDE.U32 R30, R0, 0x20, R4 ;  /* 0x00000020001e5825 */ /* 0x008fca00078e0004 */
[----:B------:R3:W5:Y:S01]  /*0ff0*/  @P5 LDG.E.128 R220, desc[UR6][R30.64] ;  /* 0x000000061edc5981 */ /* 0x000762000c1e1d00 */
[C---:B0-----:R-:W-:Y:S01]  /*1000*/  @P5 IMAD.WIDE.U32 R32, R0.reuse, 0x20, R32 ;  /* 0x0000002000205825 */ /* 0x041fe200078e0020 */
[----:B------:R-:W-:Y:S02]  /*1010*/  @P5 IADD3 R0, PT, PT, R0, 0x20, RZ ;  /* 0x0000002000005810 */ /* 0x000fe40007ffe0ff */
[----:B------:R3:W5:Y:S03]  /*1020*/  @P5 LDG.E.128 R216, desc[UR6][R30.64+0x10] ;  /* 0x000010061ed85981 */ /* 0x000766000c1e1d00 */
[C---:B-1----:R-:W-:Y:S01]  /*1030*/  @P6 IMAD.WIDE.U32 R2, R0.reuse, 0x20, R34 ;  /* 0x0000002000026825 */ /* 0x042fe200078e0022 */
[----:B------:R3:W5:Y:S03]  /*1040*/  @P5 LDG.E.128 R72, desc[UR6][R32.64] ;  /* 0x0000000620485981 */ /* 0x000766000c1e1d00 */
[----:B--2---:R-:W-:Y:S01]  /*1050*/  @P6 IMAD.WIDE.U32 R4, R0, 0x20, R36 ;  /* 0x0000002000046825 */ /* 0x004fe200078e0024 */
[----:B------:R3:W5:Y:S04]  /*1060*/  @P5 LDG.E.128 R68, desc[UR6][R32.64+0x10] ;  /* 0x0000100620445981 */ /* 0x000768000c1e1d00 */
[----:B------:R3:W5:Y:S04]  /*1070*/  @P6 LDG.E.128 R64, desc[UR6][R2.64] ;  /* 0x0000000602406981 */ /* 0x000768000c1e1d00 */
[----:B------:R3:W5:Y:S04]  /*1080*/  @P6 LDG.E.128 R60, desc[UR6][R2.64+0x10] ;  /* 0x00001006023c6981 */ /* 0x000768000c1e1d00 */
[----:B------:R3:W5:Y:S04]  /*1090*/  @P6 LDG.E.128 R48, desc[UR6][R4.64] ;  /* 0x0000000604306981 */ /* 0x000768000c1e1d00 */
[----:B------:R3:W5:Y:S04]  /*10a0*/  @P6 LDG.E.128 R44, desc[UR6][R4.64+0x10] ;  /* 0x00001006042c6981 */ /* 0x000768000c1e1d00 */
[----:B------:R3:W-:Y:S04]  /*10b0*/  @P4 STL.64 [R1+0x28], R136 ;  /* 0x0000288801004387 */ /* 0x0007e80000100a00 */
[----:B------:R3:W-:Y:S04]  /*10c0*/  @P4 STL.64 [R1+0x30], R138 ;  /* 0x0000308a01004387 */ /* 0x0007e80000100a00 */
[----:B------:R3:W-:Y:S04]  /*10d0*/  @P4 STL.64 [R1+0x18], R132 ;  /* 0x0000188401004387 */ /* 0x0007e80000100a00 */
[----:B------:R3:W-:Y:S04]  /*10e0*/  @P4 STL.64 [R1+0x20], R134 ;  /* 0x0000208601004387 */ /* 0x0007e80000100a00 */
[----:B----4-:R3:W-:Y:S04]  /*10f0*/  @P3 STL.64 [R1+0x8], R40 ;  /* 0x0000082801003387 */ /* 0x0107e80000100a00 */
[----:B------:R3:W-:Y:S01]  /*1100*/  @P3 STL.64 [R1+0x10], R42 ;  /* 0x0000102a01003387 */ /* 0x0007e20000100a00 */
        /* <DEDUP_REMOVED lines=31> */
[----:B---3--:R-:W-:-:S07]  /*1300*/  @P6 CS2R R56, SRZ ;  /* 0x0000000000386805 */ /* 0x008fce000001ff00 */
.L_x_14448:
[----:B------:R-:W-:Y:S05]  /*1310*/  BSYNC.RECONVERGENT B0 ;  /* 0x0000000000007941 */ /* 0x000fea0003800200 */
.L_x_14446:
[----:B------:R-:W1:Y:S02]  /*1320*/  LDCU UR4, c[0x0][0x384] ;  /* 0x00007080ff0477ac */ /* 0x000e640008000800 */
[----:B-1----:R-:W-:-:S13]  /*1330*/  ISETP.GE.AND P0, PT, R13, UR4, PT ;  /* 0x000000040d007c0c */ /* 0x002fda000bf06270 */
[----:B------:R-:W-:Y:S05]  /*1340*/  @P0 EXIT ;  /* 0x000000000000094d */ /* 0x000fea0003800000 */
[----:B------:R-:W1:Y:S01]  /*1350*/  LDCU.64 UR4, c[0x0][0x3e0] ;  /* 0x00007c00ff0477ac */ /* 0x000e620008000a00 */
[----:B------:R-:W2:Y:S01]  /*1360*/  LDCU UR12, c[0x0][0x388] ;  /* 0x00007100ff0c77ac */ /* 0x000ea20008000800 */
[----:B------:R-:W3:Y:S01]  /*1370*/  LDCU.U8 UR10, c[0x0][0x410] ;  /* 0x00008200ff0a77ac */ /* 0x000ee20008000000 */
[----:B------:R-:W4:Y:S01]  /*1380*/  LDCU UR11, c[0x0][0x448] ;  /* 0x00008900ff0b77ac */ /* 0x000f220008000800 */
[----:B------:R-:W0:Y:S01]  /*1390*/  LDCU.64 UR8, c[0x0][0x3a0] ;  /* 0x00007400ff0877ac */ /* 0x000e220008000a00 */
[----:B-1----:R-:W-:-:S04]  /*13a0*/  UISETP.NE.U32.AND UP0, UPT, UR4, URZ, UPT ;  /* 0x000000ff0400728c */ /* 0x002fc8000bf05070 */
[----:B0-234-:R-:W-:-:S11]  /*13b0*/  UISETP.NE.AND.EX UP0, UPT, UR5, URZ, UPT, UP0 ;  /* 0x000000ff0500728c */ /* 0x01dfd6000bf05300 */
.L_x_14498:
[----:B------:R-:W0:Y:S01]  /*13c0*/  @UP0 LDCU.64 UR4, c[0x0][0x3e0] ;  /* 0x00007c00ff0407ac */ /* 0x000e220008000a00 */
[----:B------:R-:W-:Y:S01]  /*13d0*/  PLOP3.LUT P0, PT, PT, PT, UP0, 0x80, 0x8 ;  /* 0x000000000008781c */ /* 0x000fe20003f0f008 */
[----:B------:R-:W-:Y:S01]  /*13e0*/  HFMA2 R132, -RZ, RZ, 0, 1.1920928955078125e-07 ;  /* 0x00000002ff847431 */ /* 0x000fe200000001ff */
[----:B------:R-:W-:-:S11]  /*13f0*/  PLOP3.LUT P1, PT, PT, PT, UP0, 0x80, 0x8 ;  /* 0x000000000008781c */ /* 0x000fd60003f2f008 */
[----:B0-----:R-:W-:-:S05]  /*1400*/  @P0 IMAD.WIDE R132, R13, R132, UR4 ;  /* 0x000000040d840e25 */ /* 0x001fca000f8e0284 */
[----:B--2---:R-:W2:Y:S01]  /*1410*/  @P1 LDG.E.U16 R12, desc[UR6][R132.64] ;  /* 0x00000006840c1981 */ /* 0x004ea2000c1e1500 */
[----:B------:R-:W-:Y:S01]  /*1420*/  PLOP3.LUT P0, PT, PT, PT, UP0, 0x80, 0x8 ;  /* 0x000000000008781c */ /* 0x000fe20003f0f008 */
[----:B------:R-:W-:Y:S01]  /*1430*/  BSSY.RECONVERGENT B0, `(.L_x_14449) ;  /* 0x0000066000007945 */ /* 0x000fe20003800200 */
[----:B------:R-:W-:Y:S01]  /*1440*/  MOV R165, 0x3f800000 ;  /* 0x3f80000000a57802 */ /* 0x000fe20000000f00 */
[----:B------:R-:W0:Y:S01]  /*1450*/  S2R R252, SR_TID.X ;  /* 0x0000000000fc7919 */ /* 0x000e220000002100 */
[----:B------:R-:W-:-:S09]  /*1460*/  ISETP.GE.U32.AND P5, PT, R14, 0x20, PT ;  /* 0x000000200e00780c */ /* 0x000fd20003fa6070 */
[----:B--2---:R-:W-:Y:S01]  /*1470*/  @P0 SHF.L.U32 R165, R12, 0x10, RZ ;  /* 0x000000100ca50819 */ /* 0x004fe200000006ff */
[----:B------:R-:W-:-:S05]  /*1480*/  IMAD R12, R13, UR12, RZ ;  /* 0x0000000c0d0c7c24 */ /* 0x000fca000f8e02ff */
[----:B------:R-:W-:-:S04]  /*1490*/  SHF.R.S32.HI R132, RZ, 0x1f, R12 ;  /* 0x0000001fff847819 */ /* 0x000fc8000001140c */
[----:B------:R-:W-:Y:S02]  /*14a0*/  LEA.HI R12, R132, R12, RZ, 0x3 ;  /* 0x0000000c840c7211 */ /* 0x000fe400078f18ff */
[----:B0-----:R-:W-:-:S04]  /*14b0*/  LOP3.LUT R132, R252, 0x1f, RZ, 0xc0, !PT ;  /* 0x0000001ffc847812 */ /* 0x001fc800078ec0ff */
[----:B------:R-:W-:-:S04]  /*14c0*/  LEA.HI.SX32 R12, R12, R132, 0x1d ;  /* 0x000000840c0c7211 */ /* 0x000fc800078feaff */
[----:B------:R-:W-:Y:S01]  /*14d0*/  MOV R166, R12 ;  /* 0x0000000c00a67202 */ /* 0x000fe20000000f00 */
[----:B-1-345:R-:W-:Y:S06]  /*14e0*/  @!P5 BRA `(.L_x_14450) ;  /* 0x000000040068d947 */ /* 0x03afec0003800000 */
        /* <DEDUP_REMOVED lines=8> */
[----:B------:R0:W2:Y:S01]  /*1570*/  LDG.E.128 R40, desc[UR6][R8.64] ;  /* 0x0000000608287981 */ /* 0x0000a2000c1e1d00 */
[C---:B-----5:R-:W-:Y:S02]  /*1580*/  PRMT R11, R132.reuse, 0x7632, R11 ;  /* 0x00007632840b7816 */ /* 0x060fe4000000000b */
[----:B------:R-:W-:Y:S02]  /*1590*/  SHF.L.U32 R132, R132, 0x10, RZ ;  /* 0x0000001084847819 */ /* 0x000fe400000006ff */
[----:B------:R-:W-:-:S03]  /*15a0*/  SHF.L.U32 R11, R11, 0x10, RZ ;  /* 0x000000100b0b7819 */ /* 0x000fc600000006ff */
[-C--:B------:R-:W-:Y:S01]  /*15b0*/  FMUL.FTZ R132, R132, R165.reuse ;  /* 0x000000a584847220 */ /* 0x080fe20000410000 */
[----:B0-----:R-:W-:Y:S01]  /*15c0*/  PRMT R8, R133, 0x7632, R8 ;  /* 0x0000763285087816 */ /* 0x001fe20000000008 */
[----:B------:R-:W-:Y:S01]  /*15d0*/  FMUL.FTZ R11, R11, R165 ;  /* 0x000000a50b0b7220 */ /* 0x000fe20000410000 */
[----:B------:R-:W-:Y:S02]  /*15e0*/  SHF.L.U32 R133, R133, 0x10, RZ ;  /* 0x0000001085857819 */ /* 0x000fe400000006ff */
[----:B------:R-:W-:-:S05]  /*15f0*/  SHF.L.U32 R8, R8, 0x10, RZ ;  /* 0x0000001008087819 */ /* 0x000fca00000006ff */
[----:B------:R-:W-:Y:S01]  /*1600*/  FMUL.FTZ R8, R8, R165 ;  /* 0x000000a508087220 */ /* 0x000fe20000410000 */
[----:B--2---:R-:W-:Y:S02]  /*1610*/  PRMT R10, R41, 0x7632, R10 ;  /* 0x00007632290a7816 */ /* 0x004fe4000000000a */
[----:B------:R-:W-:Y:S02]  /*1620*/  PRMT R9, R40, 0x7632, R9 ;  /* 0x0000763228097816 */ /* 0x000fe40000000009 */
[----:B------:R-:W-:Y:S02]  /*1630*/  SHF.L.U32 R10, R10, 0x10, RZ ;  /* 0x000000100a0a7819 */ /* 0x000fe400000006ff */
[----:B------:R-:W-:Y:S02]  /*1640*/  SHF.L.U32 R9, R9, 0x10, RZ ;  /* 0x0000001009097819 */ /* 0x000fe400000006ff */
[----:B------:R-:W-:Y:S01]  /*1650*/  PRMT R148, R42, 0x7632, R148 ;  /* 0x000076322a947816 */ /* 0x000fe20000000094 */
[----:B------:R-:W-:Y:S01]  /*1660*/  FFMA.FTZ R10, R8, R123, R10 ;  /* 0x0000007b080a7223 */ /* 0x000fe2000001000a */
[----:B------:R-:W-:Y:S01]  /*1670*/  PRMT R8, R135, 0x7632, R8 ;  /* 0x0000763287087816 */ /* 0x000fe20000000008 */
[--C-:B------:R-:W-:Y:S01]  /*1680*/  FFMA.FTZ R11, R11, R121, R9.reuse ;  /* 0x000000790b0b7223 */ /* 0x100fe20000010009 */
[----:B------:R-:W-:-:S02]  /*1690*/  PRMT R9, R134, 0x7632, R9 ;  /* 0x0000763286097816 */ /* 0x000fc40000000009 */
[----:B------:R-:W-:Y:S02]  /*16a0*/  SHF.L.U32 R147, R8, 0x10, RZ ;  /* 0x0000001008937819 */ /* 0x000fe400000006ff */
[----:B------:R-:W-:Y:S02]  /*16b0*/  PRMT R8, R43, 0x7632, R8 ;  /* 0x000076322b087816 */ /* 0x000fe40000000008 */
[----:B------:R-:W-:Y:S01]  /*16c0*/  SHF.L.U32 R9, R9, 0x10, RZ ;  /* 0x0000001009097819 */ /* 0x000fe200000006ff */
[-C--:B------:R-:W-:Y:S01]  /*16d0*/  FMUL.FTZ R147, R147, R165.reuse ;  /* 0x000000a593937220 */ /* 0x080fe20000410000 */
[----:B------:R-:W-:Y:S02]  /*16e0*/  SHF.L.U32 R8, R8, 0x10, RZ ;  /* 0x0000001008087819 */ /* 0x000fe400000006ff */
[----:B------:R-:W-:Y:S01]  /*16f0*/  SHF.L.U32 R148, R148, 0x10, RZ ;  /* 0x0000001094947819 */ /* 0x000fe200000006ff */
[----:B------:R-:W-:Y:S01]  /*1700*/  FMUL.FTZ R9, R9, R165 ;  /* 0x000000a509097220 */ /* 0x000fe20000410000 */
[----:B------:R-:W-:Y:S01]  /*1710*/  SHF.L.U32 R134, R134, 0x10, RZ ;  /* 0x0000001086867819 */ /* 0x000fe200000006ff */
[----:B------:R-:W-:Y:S01]  /*1720*/  FFMA.FTZ R8, R147, R119, R8 ;  /* 0x0000007793087223 */ /* 0x000fe20000010008 */
[----:B------:R-:W-:Y:S01]  /*1730*/  SHF.L.U32 R135, R135, 0x10, RZ ;  /* 0x0000001087877819 */ /* 0x000fe200000006ff */
[----:B------:R-:W-:Y:S01]  /*1740*/  FFMA.FTZ R9, R9, R117, R148 ;  /* 0x0000007509097223 */ /* 0x000fe20000010094 */
[----:B------:R-:W-:Y:S01]  /*1750*/  SHF.L.U32 R148, R42, 0x10, RZ ;  /* 0x000000102a947819 */ /* 0x000fe200000006ff */
[----:B------:R-:W-:-:S02]  /*1760*/  FMUL.FTZ R147, R134, R165 ;  /* 0x000000a586937220 */ /* 0x000fc40000410000 */
[----:B------:R-:W-:Y:S01]  /*1770*/  FMUL.FTZ R134, R135, R165 ;  /* 0x000000a587867220 */ /* 0x000fe20000410000 */
[----:B------:R-:W-:Y:S01]  /*1780*/  SHF.L.U32 R135, R43, 0x10, RZ ;  /* 0x000000102b877819 */ /* 0x000fe200000006ff */
[----:B------:R-:W-:-:S04]  /*1790*/  FFMA.FTZ R147, R147, R116, R148 ;  /* 0x0000007493937223 */ /* 0x000fc80000010094 */
[----:B------:R-:W-:Y:S01]  /*17a0*/  FFMA.FTZ R148, R134, R118, R135 ;  /* 0x0000007686947223 */ /* 0x000fe20000010087 */
[----:B------:R-:W-:Y:S01]  /*17b0*/  FMUL.FTZ R134, R133, R165 ;  /* 0x000000a585867220 */ /* 0x000fe20000410000 */
[----:B------:R-:W-:Y:S02]  /*17c0*/  SHF.L.U32 R135, R41, 0x10, RZ ;  /* 0x0000001029877819 */ /* 0x000fe400000006ff */
        /* <DEDUP_REMOVED lines=8> */
.L_x_14451:
[C---:B-----5:R-:W-:Y:S02]  /*1850*/  PRMT R11, R132.reuse, 0x7632, R11 ;  /* 0x00007632840b7816 */ /* 0x060fe4000000000b */
[----:B------:R-:W-:Y:S02]  /*1860*/  SHF.L.U32 R148, R132, 0x10, RZ ;  /* 0x0000001084947819 */ /* 0x000fe400000006ff */
[C---:B------:R-:W-:Y:S02]  /*1870*/  SHF.L.U32 R132, R133.reuse, 0x10, RZ ;  /* 0x0000001085847819 */ /* 0x040fe400000006ff */
[----:B------:R-:W-:Y:S02]  /*1880*/  PRMT R10, R133, 0x7632, R10 ;  /* 0x00007632850a7816 */ /* 0x000fe4000000000a */
[----:B------:R-:W-:Y:S02]  /*1890*/  PRMT R8, R134, 0x7632, R8 ;  /* 0x0000763286087816 */ /* 0x000fe40000000008 */
        /* <DEDUP_REMOVED lines=12> */
[-C--:B------:R-:W-:Y:S01]  /*1960*/  FMUL.FTZ R11, R11, R165.reuse ;  /* 0x000000a50b0b7220 */ /* 0x080fe20000410000 */
[-C--:B------:R-:W-:Y:S01]  /*1970*/  FMUL.FTZ R10, R10, R165.reuse ;  /* 0x000000a50a0a7220 */ /* 0x080fe20000410000 */
[-C--:B------:R-:W-:Y:S01]  /*1980*/  FMUL.FTZ R132, R132, R165.reuse ;  /* 0x000000a584847220 */ /* 0x080fe20000410000 */
[----:B------:R-:W-:Y:S01]  /*1990*/  FMUL.FTZ R147, R9, R116 ;  /* 0x0000007409937220 */ /* 0x000fe20000410000 */
[----:B------:R-:W-:Y:S01]  /*19a0*/  FMUL.FTZ R133, R133, R165 ;  /* 0x000000a585857220 */ /* 0x000fe20000410000 */
[----:B------:R-:W-:Y:S01]  /*19b0*/  FMUL.FTZ R148, R8, R118 ;  /* 0x0000007608947220 */ /* 0x000fe20000410000 */
[----:B------:R-:W-:Y:S01]  /*19c0*/  FMUL.FTZ R149, R134, R122 ;  /* 0x0000007a86957220 */ /* 0x000fe20000410000 */
[----:B------:R-:W-:Y:S01]  /*19d0*/  FMUL.FTZ R9, R132, R117 ;  /* 0x0000007584097220 */ /* 0x000fe20000410000 */
[----:B------:R-:W-:Y:S01]  /*19e0*/  FMUL.FTZ R8, R133, R119 ;  /* 0x0000007785087220 */ /* 0x000fe20000410000 */
[----:B------:R-:W-:Y:S01]  /*19f0*/  FMUL.FTZ R10, R10, R123 ;  /* 0x0000007b0a0a7220 */ /* 0x000fe20000410000 */
[----:B------:R-:W-:-:S02]  /*1a00*/  FMUL.FTZ R11, R11, R121 ;  /* 0x000000790b0b7220 */ /* 0x000fc40000410000 */
[----:B------:R-:W-:Y:S02]  /*1a10*/  F2FP.BF16.F32.PACK_AB R134, R9, R147 ;  /* 0x000000930986723e */ /* 0x000fe400000010ff */
[----:B------:R-:W-:Y:S02]  /*1a20*/  F2FP.BF16.F32.PACK_AB R135, R8, R148 ;  /* 0x000000940887723e */ /* 0x000fe400000010ff */
[----:B------:R-:W-:Y:S02]  /*1a30*/  F2FP.BF16.F32.PACK_AB R133, R10, R149 ;  /* 0x000000950a85723e */ /* 0x000fe400000010ff */
[----:B------:R-:W-:-:S07]  /*1a40*/  F2FP.BF16.F32.PACK_AB R132, R11, R150 ;  /* 0x000000960b84723e */ /* 0x000fce00000010ff */
.L_x_14452:
[----:B------:R-:W0:Y:S02]  /*1a50*/  LDC.64 R166, c[0x0][0x3a8] ;  /* 0x0000ea00ffa67b82 */ /* 0x000e240000000a00 */
[----:B0-----:R-:W-:-:S05]  /*1a60*/  IMAD.WIDE.U32 R166, R12, 0x10, R166 ;  /* 0x000000100ca67825 */ /* 0x001fca00078e00a6 */
[----:B------:R0:W-:Y:S02]  /*1a70*/  STG.E.128 desc[UR6][R166.64], R132 ;  /* 0x00000084a6007986 */ /* 0x0001e4000c101d06 */
[----:B0-----:R-:W-:-:S07]  /*1a80*/  IADD3 R166, PT, PT, R12, 0x20, RZ ;  /* 0x000000200ca67810 */ /* 0x001fce0007ffe0ff */
.L_x_14450:
[----:B------:R-:W-:Y:S05]  /*1a90*/  BSYNC.RECONVERGENT B0 ;  /* 0x0000000000007941 */ /* 0x000fea0003800200 */
.L_x_14449:
[----:B------:R-:W-:Y:S01]  /*1aa0*/  ISETP.GE.U32.AND P0, PT, R14, 0x40, PT ;  /* 0x000000400e00780c */ /* 0x000fe20003f06070 */
[----:B------:R-:W-:Y:S01]  /*1ab0*/  BSSY.RECONVERGENT B0, `(.L_x_14453) ;  /* 0x0000060000007945 */ /* 0x000fe20003800200 */
[----:B------:R-:W-:-:S11]  /*1ac0*/  LOP3.LUT R6, R6, 0xfffffdff, RZ, 0xc0, !PT ;  /* 0xfffffdff06067812 */ /* 0x000fd600078ec0ff */
[----:B------:R-:W-:Y:S01]  /*1ad0*/  @P0 LOP3.LUT R6, R6, 0x200, RZ, 0xfc, !PT ;  /* 0x0000020006060812 */ /* 0x000fe200078efcff */
[----:B------:R-:W-:Y:S06]  /*1ae0*/  @!P0 BRA `(.L_x_14454) ;  /* 0x0000000400708947 */ /* 0x000fec0003800000 */
[----:B------:R-:W-:-:S04]  /*1af0*/  ISETP.NE.U32.AND P0, PT, RZ, UR8, PT ;  /* 0x00000008ff007c0c */ /* 0x000fc8000bf05070 */
[----:B------:R-:W-:-:S13]  /*1b00*/  ISETP.NE.AND.EX P0, PT, RZ, UR9, PT, P0 ;  /* 0x00000009ff007c0c */ /* 0x000fda000bf05300 */
[----:B------:R-:W0:Y:S02]  /*1b10*/  @P0 LDC.64 R26, c[0x0][0x3a0] ;  /* 0x0000e800ff1a0b82 */ /* 0x000e240000000a00 */
[----:B0-----:R-:W-:-:S05]  /*1b20*/  @P0 IMAD.WIDE.U32 R26, R166, 0x10, R26 ;  /* 0x00000010a61a0825 */ /* 0x001fca00078e001a */
[----:B------:R0:W5:Y:S02]  /*1b30*/  @P0 LDG.E.128 R40, desc[UR6][R26.64] ;  /* 0x000000061a280981 */ /* 0x000164000c1e1d00 */
[----:B0-----:R-:W0:Y:S02]  /*1b40*/  LDC.64 R26, c[0x0][0x390] ;  /* 0x0000e400ff1a7b82 */ /* 0x001e240000000a00 */
[----:B0-----:R-:W-:-:S05]  /*1b50*/  IMAD.WIDE.U32 R26, R166, 0x10, R26 ;  /* 0x00000010a61a7825 */ /* 0x001fca00078e001a */
[----:B------:R0:W5:Y:S01]  /*1b60*/  LDG.E.128 R132, desc[UR6][R26.64] ;  /* 0x000000061a847981 */ /* 0x000162000c1e1d00 */
[----:B------:R-:W-:Y:S05]  /*1b70*/  @!P0 BRA `(.L_x_14455) ;  /* 0x0000000000b48947 */ /* 0x000fea0003800000 */
[----:B-----5:R-:W-:Y:S02]  /*1b80*/  PRMT R7, R132, 0x7632, R7 ;  /* 0x0000763284077816 */ /* 0x020fe40000000007 */
[----:B0-----:R-:W-:Y:S02]  /*1b90*/  PRMT R26, R40, 0x7632, R26 ;  /* 0x00007632281a7816 */ /* 0x001fe4000000001a */
[----:B------:R-:W-:Y:S02]  /*1ba0*/  SHF.L.U32 R7, R7, 0x10, RZ ;  /* 0x0000001007077819 */ /* 0x000fe400000006ff */
[----:B------:R-:W-:Y:S02]  /*1bb0*/  SHF.L.U32 R26, R26, 0x10, RZ ;  /* 0x000000101a1a7819 */ /* 0x000fe400000006ff */
[----:B------:R-:W-:Y:S01]  /*1bc0*/  PRMT R27, R134, 0x7632, R27 ;  /* 0x00007632861b7816 */ /* 0x000fe2000000001b */
[----:B------:R-:W-:Y:S01]  /*1bd0*/  FMUL.FTZ R7, R7, R165 ;  /* 0x000000a507077220 */ /* 0x000fe20000410000 */
[----:B------:R-:W-:-:S02]  /*1be0*/  PRMT R146, R41, 0x7632, R146 ;  /* 0x0000763229927816 */ /* 0x000fc40000000092 */
[----:B------:R-:W-:Y:S01]  /*1bf0*/  SHF.L.U32 R27, R27, 0x10, RZ ;  /* 0x000000101b1b7819 */ /* 0x000fe200000006ff */
[--C-:B------:R-:W-:Y:S01]  /*1c00*/  FFMA.FTZ R7, R7, R113, R26.reuse ;  /* 0x0000007107077223 */ /* 0x100fe2000001001a */
[----:B------:R-:W-:Y:S02]  /*1c10*/  PRMT R26, R133, 0x7632, R26 ;  /* 0x00007632851a7816 */ /* 0x000fe4000000001a */
[----:B------:R-:W-:Y:S02]  /*1c20*/  PRMT R145, R42, 0x7632, R145 ;  /* 0x000076322a917816 */ /* 0x000fe40000000091 */
[----:B------:R-:W-:Y:S02]  /*1c30*/  SHF.L.U32 R26, R26, 0x10, RZ ;  /* 0x000000101a1a7819 */ /* 0x000fe400000006ff */
[----:B------:R-:W-:Y:S02]  /*1c40*/  SHF.L.U32 R36, R132, 0x10, RZ ;  /* 0x0000001084247819 */ /* 0x000fe400000006ff */
[----:B------:R-:W-:Y:S01]  /*1c50*/  SHF.L.U32 R146, R146, 0x10, RZ ;  /* 0x0000001092927819 */ /* 0x000fe200000006ff */
[-C--:B------:R-:W-:Y:S01]  /*1c60*/  FMUL.FTZ R26, R26, R165.reuse ;  /* 0x000000a51a1a7220 */ /* 0x080fe20000410000 */
[----:B------:R-:W-:Y:S01]  /*1c70*/  SHF.L.U32 R132, R145, 0x10, RZ ;  /* 0x0000001091847819 */ /* 0x000fe200000006ff */
[-C--:B------:R-:W-:Y:S01]  /*1c80*/  FMUL.FTZ R145, R27, R165.reuse ;  /* 0x000000a51b917220 */ /* 0x080fe20000410000 */
[----:B------:R-:W-:Y:S01]  /*1c90*/  FMUL.FTZ R36, R36, R165 ;  /* 0x000000a524247220 */ /* 0x000fe20000410000 */
[----:B------:R-:W-:Y:S01]  /*1ca0*/  FFMA.FTZ R27, R26, R115, R146 ;  /* 0x000000731a1b7223 */ /* 0x000fe20000010092 */
[----:B------:R-:W-:Y:S01]  /*1cb0*/  SHF.L.U32 R133, R133, 0x10, RZ ;  /* 0x0000001085857819 */ /* 0x000fe200000006ff */
[----:B------:R-:W-:Y:S01]  /*1cc0*/  FFMA.FTZ R26, R145, R109, R132 ;  /* 0x0000006d911a7223 */ /* 0x000fe20000010084 */
[----:B------:R-:W-:-:S02]  /*1cd0*/  SHF.L.U32 R132, R40, 0x10, RZ ;  /* 0x0000001028847819 */ /* 0x000fc400000006ff */
[----:B------:R-:W-:Y:S01]  /*1ce0*/  SHF.L.U32 R134, R134, 0x10, RZ ;  /* 0x0000001086867819 */ /* 0x000fe200000006ff */
[----:B------:R-:W-:Y:S02]  /*1cf0*/  FMUL.FTZ R133, R133, R165 ;  /* 0x000000a585857220 */ /* 0x000fe40000410000 */
[----:B------:R-:W-:Y:S01]  /*1d00*/  FFMA.FTZ R36, R36, R112, R132 ;  /* 0x0000007024247223 */ /* 0x000fe20000010084 */
[----:B------:R-:W-:-:S05]  /*1d10*/  SHF.L.U32 R132, R41, 0x10, RZ ;  /* 0x0000001029847819 */ /* 0x000fca00000006ff */
[----:B------:R-:W-:Y:S01]  /*1d20*/  FFMA.FTZ R146, R133, R114, R132 ;  /* 0x0000007285927223 */ /* 0x000fe20000010084 */
[-C--:B------:R-:W-:Y:S01]  /*1d30*/  FMUL.FTZ R133, R134, R165.reuse ;  /* 0x000000a586857220 */ /* 0x080fe20000410000 */
[----:B------:R-:W-:Y:S02]  /*1d40*/  SHF.L.U32 R134, R42, 0x10, RZ ;  /* 0x000000102a867819 */ /* 0x000fe400000006ff */
[C---:B------:R-:W-:Y:S02]  /*1d50*/  SHF.L.U32 R132, R135.reuse, 0x10, RZ ;  /* 0x0000001087847819 */ /* 0x040fe400000006ff */
[----:B------:R-:W-:Y:S01]  /*1d60*/  PRMT R135, R135, 0x7632, R135 ;  /* 0x0000763287877816 */ /* 0x000fe20000000087 */
[----:B------:R-:W-:Y:S01]  /*1d70*/  FFMA.FTZ R145, R133, R108, R134 ;  /* 0x0000006c85917223 */ /* 0x000fe20000010086 */
[----:B------:R-:W-:Y:S01]  /*1d80*/  SHF.L.U32 R133, R43, 0x10, RZ ;  /* 0x000000102b857819 */ /* 0x000fe200000006ff */
[----:B------:R-:W-:Y:S01]  /*1d90*/  FMUL.FTZ R132, R132, R165 ;  /* 0x000000a584847220 */ /* 0x000fe20000410000 */
[----:B------:R-:W-:-:S02]  /*1da0*/  SHF.L.U32 R135, R135, 0x10, RZ ;  /* 0x0000001087877819 */ /* 0x000fc400000006ff */
[----:B------:R-:W-:Y:S01]  /*1db0*/  F2FP.BF16.F32.PACK_AB R134, R26, R145 ;  /* 0x000000911a86723e */ /* 0x000fe200000010ff */
[----:B------:R-:W-:Y:S01]  /*1dc0*/  FFMA.FTZ R151, R132, R110, R133 ;  /* 0x0000006e84977223 */ /* 0x000fe20000010085 */
[----:B------:R-:W-:Y:S01]  /*1dd0*/  PRMT R132, R43, 0x7632, R132 ;  /* 0x000076322b847816 */ /* 0x000fe20000000084 */
[----:B------:R-:W-:Y:S01]  /*1de0*/  FMUL.FTZ R135, R135, R165 ;  /* 0x000000a587877220 */ /* 0x000fe20000410000 */
[----:B------:R-:W-:Y:S02]  /*1df0*/  F2FP.BF16.F32.PACK_AB R133, R27, R146 ;  /* 0x000000921b85723e */ /* 0x000fe400000010ff */
[----:B------:R-:W-:-:S05]  /*1e00*/  SHF.L.U32 R132, R132, 0x10, RZ ;  /* 0x0000001084847819 */ /* 0x000fca00000006ff */
[----:B------:R-:W-:Y:S01]  /*1e10*/  FFMA.FTZ R152, R135, R111, R132 ;  /* 0x0000006f87987223 */ /* 0x000fe20000010084 */
[----:B------:R-:W-:-:S04]  /*1e20*/  F2FP.BF16.F32.PACK_AB R132, R7, R36 ;  /* 0x000000240784723e */ /* 0x000fc800000010ff */
[----:B------:R-:W-:Y:S01]  /*1e30*/  F2FP.BF16.F32.PACK_AB R135, R152, R151 ;  /* 0x000000979887723e */ /* 0x000fe200000010ff */
[----:B------:R-:W-:Y:S06]  /*1e40*/  BRA `(.L_x_14456) ;  /* 0x0000000000807947 */ /* 0x000fec0003800000 */
.L_x_14455:
[----:B0----5:R-:W-:Y:S02]  /*1e50*/  SHF.L.U32 R27, R132, 0x10, RZ ;  /* 0x00000010841b7819 */ /* 0x021fe400000006ff */
[C---:B------:R-:W-:Y:S02]  /*1e60*/  PRMT R26, R133.reuse, 0x7632, R26 ;  /* 0x00007632851a7816 */ /* 0x040fe4000000001a */
[----:B------:R-:W-:Y:S01]  /*1e70*/  SHF.L.U32 R133, R133, 0x10, RZ ;  /* 0x0000001085857819 */ /* 0x000fe200000006ff */
[-C--:B------:R-:W-:Y:S01]  /*1e80*/  FMUL.FTZ R145, R27, R165.reuse ;  /* 0x000000a51b917220 */ /* 0x080fe20000410000 */
[----:B------:R-:W-:Y:S02]  /*1e90*/  PRMT R36, R134, 0x7632, R36 ;  /* 0x0000763286247816 */ /* 0x000fe40000000024 */
[----:B------:R-:W-:Y:S01]  /*1ea0*/  PRMT R7, R132, 0x7632, R7 ;  /* 0x0000763284077816 */ /* 0x000fe20000000007 */
[----:B------:R-:W-:Y:S01]  /*1eb0*/  FMUL.FTZ R27, R133, R165 ;  /* 0x000000a5851b7220 */ /* 0x000fe20000410000 */
[----:B------:R-:W-:-:S02]  /*1ec0*/  SHF.L.U32 R134, R134, 0x10, RZ ;  /* 0x0000001086867819 */ /* 0x000fc400000006ff */
[----:B------:R-:W-:Y:S01]  /*1ed0*/  PRMT R132, R135, 0x7632, R132 ;  /* 0x0000763287847816 */ /* 0x000fe20000000084 */
[----:B------:R-:W-:Y:S01]  /*1ee0*/  FMUL.FTZ R146, R27, R114 ;  /* 0x000000721b927220 */ /* 0x000fe20000410000 */
        /* <DEDUP_REMOVED lines=9> */
[----:B------:R-:W-:Y:S01]  /*1f80*/  FMUL.FTZ R36, R145, R112 ;  /* 0x0000007091247220 */ /* 0x000fe20000410000 */
[-C--:B------:R-:W-:Y:S01]  /*1f90*/  FMUL.FTZ R7, R7, R165.reuse ;  /* 0x000000a507077220 */ /* 0x080fe20000410000 */
        /* <DEDUP_REMOVED lines=11> */
.L_x_14456:
[----:B------:R0:W-:Y:S02]  /*2050*/  STL.64 [R1+0x58], R2 ;  /* 0x0000580201007387 */ /* 0x0001e40000100a00 */
[----:B0-----:R-:W0:Y:S02]  /*2060*/  LDC.64 R2, c[0x0][0x3a8] ;  /* 0x0000ea00ff027b82 */ /* 0x001e240000000a00 */
[----:B0-----:R-:W-:-:S05]  /*2070*/  IMAD.WIDE.U32 R2, R166, 0x10, R2 ;  /* 0x00000010a6027825 */ /* 0x001fca00078e0002 */
[----:B------:R0:W-:Y:S04]  /*2080*/  STG.E.128 desc[UR6][R2.64], R132 ;  /* 0x0000008402007986 */ /* 0x0001e8000c101d06 */
[----:B0-----:R0:W5:Y:S01]  /*2090*/  LDL.LU.64 R2, [R1+0x58] ;  /* 0x0000580001027983 */ /* 0x0011620000300a00 */
[----:B------:R-:W-:-:S07]  /*20a0*/  IADD3 R166, PT, PT, R166, 0x20, RZ ;  /* 0x00000020a6a67810 */ /* 0x000fce0007ffe0ff */
.L_x_14454:
[----:B------:R-:W-:Y:S05]  /*20b0*/  BSYNC.RECONVERGENT B0 ;  /* 0x0000000000007941 */ /* 0x000fea0003800200 */
.L_x_14453:
[----:B------:R-:W-:Y:S01]  /*20c0*/  ISETP.GE.U32.AND P0, PT, R14, 0x60, PT ;  /* 0x000000600e00780c */ /* 0x000fe20003f06070 */
[----:B------:R-:W-:Y:S01]  /*20d0*/  BSSY.RECONVERGENT B0, `(.L_x_14457) ;  /* 0x0000060000007945 */ /* 0x000fe20003800200 */
[----:B------:R-:W-:-:S11]  /*20e0*/  LOP3.LUT R6, R6, 0xfffffeff, RZ, 0xc0, !PT ;  /* 0xfffffeff06067812 */ /* 0x000fd600078ec0ff */
[----:B------:R-:W-:Y:S01]  /*20f0*/  @P0 LOP3.LUT R6, R6, 0x100, RZ, 0xfc, !PT ;  /* 0x0000010006060812 */ /* 0x000fe200078efcff */
[----:B------:R-:W-:Y:S06]  /*2100*/  @!P0 BRA `(.L_x_14458) ;  /* 0x0000000400708947 */ /* 0x000fec0003800000 */
[----:B------:R-:W-:-:S04]  /*2110*/  ISETP.NE.U32.AND P0, PT, RZ, UR8, PT ;  /* 0x00000008ff007c0c */ /* 0x000fc8000bf05070 */
[----:B------:R-:W-:-:S13]  /*2120*/  ISETP.NE.AND.EX P0, PT, RZ, UR9, PT, P0 ;  /* 0x00000009ff007c0c */ /* 0x000fda000bf05300 */
[----:B------:R-:W1:Y:S02]  /*2130*/  @P0 LDC.64 R24, c[0x0][0x3a0] ;  /* 0x0000e800ff180b82 */ /* 0x000e640000000a00 */
[----:B-1----:R-:W-:-:S05]  /*2140*/  @P0 IMAD.WIDE.U32 R24, R166, 0x10, R24 ;  /* 0x00000010a6180825 */ /* 0x002fca00078e0018 */
[----:B------:R1:W5:Y:S02]  /*2150*/  @P0 LDG.E.128 R40, desc[UR6][R24.64] ;  /* 0x0000000618280981 */ /* 0x000364000c1e1d00 */
[----:B-1----:R-:W1:Y:S02]  /*2160*/  LDC.64 R24, c[0x0][0x390] ;  /* 0x0000e400ff187b82 */ /* 0x002e640000000a00 */
[----:B-1----:R-:W-:-:S05]  /*2170*/  IMAD.WIDE.U32 R24, R166, 0x10, R24 ;  /* 0x00000010a6187825 */ /* 0x002fca00078e0018 */
[----:B------:R1:W5:Y:S01]  /*2180*/  LDG.E.128 R132, desc[UR6][R24.64] ;  /* 0x0000000618847981 */ /* 0x000362000c1e1d00 */
[----:B------:R-:W-:Y:S05]  /*2190*/  @!P0 BRA `(.L_x_14459) ;  /* 0x0000000000b48947 */ /* 0x000fea0003800000 */
[----:B-----5:R-:W-:Y:S02]  /*21a0*/  PRMT R5, R132, 0x7632, R5 ;  /* 0x0000763284057816 */ /* 0x020fe40000000005 */
[----:B-1----:R-:W-:Y:S02]  /*21b0*/  PRMT R24, R40, 0x7632, R24 ;  /* 0x0000763228187816 */ /* 0x002fe40000000018 */
        /* <DEDUP_REMOVED lines=43> */
.L_x_14459:
[----:B-1---5:R-:W-:Y:S02]  /*2470*/  SHF.L.U32 R25, R132, 0x10, RZ ;  /* 0x0000001084197819 */ /* 0x022fe400000006ff */
        /* <DEDUP_REMOVED lines=31> */
.L_x_14460:
[----:B------:R1:W-:Y:S02]  /*2670*/  STL.64 [R1+0x58], R2 ;  /* 0x0000580201007387 */ /* 0x0003e40000100a00 */
[----:B-1----:R-:W1:Y:S02]  /*2680*/  LDC.64 R2, c[0x0][0x3a8] ;  /* 0x0000ea00ff027b82 */ /* 0x002e640000000a00 */
[----:B-1----:R-:W-:-:S05]  /*2690*/  IMAD.WIDE.U32 R2, R166, 0x10, R2 ;  /* 0x00000010a6027825 */ /* 0x002fca00078e0002 */
[----:B------:R1:W-:Y:S04]  /*26a0*/  STG.E.128 desc[UR6][R2.64], R132 ;  /* 0x0000008402007986 */ /* 0x0003e8000c101d06 */
[----:B-1----:R1:W5:Y:S01]  /*26b0*/  LDL.LU.64 R2, [R1+0x58] ;  /* 0x0000580001027983 */ /* 0x0023620000300a00 */
[----:B------:R-:W-:-:S07]  /*26c0*/  IADD3 R166, PT, PT, R166, 0x20, RZ ;  /* 0x00000020a6a67810 */ /* 0x000fce0007ffe0ff */
.L_x_14458:
[----:B------:R-:W-:Y:S05]  /*26d0*/  BSYNC.RECONVERGENT B0 ;  /* 0x0000000000007941 */ /* 0x000fea0003800200 */
.L_x_14457:
        /* <DEDUP_REMOVED lines=11> */
[----:B--2---:R-:W-:-:S05]  /*2790*/  IMAD.WIDE.U32 R22, R166, 0x10, R22 ;  /* 0x00000010a6167825 */ /* 0x004fca00078e0016 */
[----:B------:R2:W5:Y:S01]  /*27a0*/  LDG.E.128 R132, desc[UR6][R22.64] ;  /* 0x0000000616847981 */ /* 0x000562000c1e1d00 */
[----:B------:R-:W-:Y:S05]  /*27b0*/  @!P0 BRA `(.L_x_14463) ;  /* 0x0000000000b48947 */ /* 0x000fea0003800000 */
[----:B-----5:R-:W-:Y:S02]  /*27c0*/  PRMT R4, R132, 0x7632, R4 ;  /* 0x0000763284047816 */ /* 0x020fe40000000004 */
[----:B--2---:R-:W-:Y:S02]  /*27d0*/  PRMT R22, R40, 0x7632, R22 ;  /* 0x0000763228167816 */ /* 0x004fe40000000016 */
        /* <DEDUP_REMOVED lines=43> */
.L_x_14463:
[----:B--2--5:R-:W-:Y:S02]  /*2a90*/  SHF.L.U32 R23, R132, 0x10, RZ ;  /* 0x0000001084177819 */ /* 0x024fe400000006ff */
        /* <DEDUP_REMOVED lines=31> */
.L_x_14464:
[----:B------:R2:W-:Y:S02]  /*2c90*/  STL.64 [R1+0x58], R2 ;  /* 0x0000580201007387 */ /* 0x0005e40000100a00 */
[----:B--2---:R-:W2:Y:S02]  /*2ca0*/  LDC.64 R2, c[0x0][0x3a8] ;  /* 0x0000ea00ff027b82 */ /* 0x004ea40000000a00 */
[----:B--2---:R-:W-:-:S05]  /*2cb0*/  IMAD.WIDE.U32 R2, R166, 0x10, R2 ;  /* 0x00000010a6027825 */ /* 0x004fca00078e0002 */
[----:B------:R2:W-:Y:S04]  /*2cc0*/  STG.E.128 desc[UR6][R2.64], R132 ;  /* 0x0000008402007986 */ /* 0x0005e8000c101d06 */
[----:B--2---:R2:W5:Y:S01]  /*2cd0*/  LDL.LU.64 R2, [R1+0x58] ;  /* 0x0000580001027983 */ /* 0x0045620000300a00 */
[----:B------:R-:W-:-:S07]  /*2ce0*/  IADD3 R166, PT, PT, R166, 0x20, RZ ;  /* 0x00000020a6a67810 */ /* 0x000fce0007ffe0ff */
.L_x_14462:
[----:B------:R-:W-:Y:S05]  /*2cf0*/  BSYNC.RECONVERGENT B0 ;  /* 0x0000000000007941 */ /* 0x000fea0003800200 */
.L_x_14461:
[----:B------:R-:W-:Y:S01]  /*2d00*/  ISETP.GE.U32.AND P0, PT, R14, 0xa0, PT ;  /* 0x000000a00e00780c */ /* 0x000fe20003f06070 */
[----:B------:R-:W-:Y:S01]  /*2d10*/  BSSY.RECONVERGENT B0, `(.L_x_14465) ;  /* 0x0000060000007945 */ /* 0x000fe20003800200 */
[----:B------:R-:W-:-:S11]  /*2d20*/  LOP3.LUT R6, R6, 0xffffffdf, RZ, 0xc0, !PT ;  /* 0xffffffdf06067812 */ /* 0x000fd600078ec0ff */
[----:B------:R-:W-:Y:S01]  /*2d30*/  @P0 LOP3.LUT R6, R6, 0x20, RZ, 0xfc, !PT ;  /* 0x0000002006060812 */ /* 0x000fe200078efcff */
[----:B------:R-:W-:Y:S06]  /*2d40*/  @!P0 BRA `(.L_x_14466) ;  /* 0x0000000400708947 */ /* 0x000fec0003800000 */
[----:B------:R-:W-:-:S04]  /*2d50*/  ISETP.NE.U32.AND P0, PT, RZ, UR8, PT ;  /* 0x00000008ff007c0c */ /* 0x000fc8000bf05070 */
[----:B------:R-:W-:-:S13]  /*2d60*/  ISETP.NE.AND.EX P0, PT, RZ, UR9, PT, P0 ;  /* 0x00000009ff007c0c */ /* 0x000fda000bf05300 */
[----:B------:R-:W3:Y:S02]  /*2d70*/  @P0 LDC.64 R20, c[0x0][0x3a0] ;  /* 0x0000e800ff140b82 */ /* 0x000ee40000000a00 */
[----:B---3--:R-:W-:-:S05]  /*2d80*/  @P0 IMAD.WIDE.U32 R20, R166, 0x10, R20 ;  /* 0x00000010a6140825 */ /* 0x008fca00078e0014 */
[----:B------:R3:W5:Y:S02]  /*2d90*/  @P0 LDG.E.128 R40, desc[UR6][R20.64] ;  /* 0x0000000614280981 */ /* 0x000764000c1e1d00 */
[----:B---3--:R-:W3:Y:S02]  /*2da0*/  LDC.64 R20, c[0x0][0x390] ;  /* 0x0000e400ff147b82 */ /* 0x008ee40000000a00 */
[----:B---3--:R-:W-:-:S05]  /*2db0*/  IMAD.WIDE.U32 R20, R166, 0x10, R20 ;  /* 0x00000010a6147825 */ /* 0x008fca00078e0014 */
[----:B------:R3:W5:Y:S01]  /*2dc0*/  LDG.E.128 R132, desc[UR6][R20.64] ;  /* 0x0000000614847981 */ /* 0x000762000c1e1d00 */
[----:B------:R-:W-:Y:S05]  /*2dd0*/  @!P0 BRA `(.L_x_14467) ;  /* 0x0000000000b48947 */ /* 0x000fea0003800000 */
[----:B-----5:R-:W-:Y:S02]  /*2de0*/  PRMT R3, R132, 0x7632, R3 ;  /* 0x0000763284037816 */ /* 0x020fe40000000003 */
[----:B---3--:R-:W-:Y:S02]  /*2df0*/  PRMT R20, R40, 0x7632, R20 ;  /* 0x0000763228147816 */ /* 0x008fe40000000014 */
        /* <DEDUP_REMOVED lines=43> */
.L_x_14467:
[----:B---3-5:R-:W-:Y:S02]  /*30b0*/  SHF.L.U32 R21, R132, 0x10, RZ ;  /* 0x0000001084157819 */ /* 0x028fe400000006ff */
        /* <DEDUP_REMOVED lines=31> */
.L_x_14468:
[----:B------:R3:W-:Y:S02]  /*32b0*/  STL.64 [R1+0x58], R2 ;  /* 0x0000580201007387 */ /* 0x0007e40000100a00 */
[----:B---3--:R-:W3:Y:S02]  /*32c0*/  LDC.64 R2, c[0x0][0x3a8] ;  /* 0x0000ea00ff027b82 */ /* 0x008ee40000000a00 */
[----:B---3--:R-:W-:-:S05]  /*32d0*/  IMAD.WIDE.U32 R2, R166, 0x10, R2 ;  /* 0x00000010a6027825 */ /* 0x008fca00078e0002 */
[----:B------:R3:W-:Y:S04]  /*32e0*/  STG.E.128 desc[UR6][R2.64], R132 ;  /* 0x0000008402007986 */ /* 0x0007e8000c101d06 */
[----:B---3--:R3:W5:Y:S01]  /*32f0*/  LDL.LU.64 R2, [R1+0x58] ;  /* 0x0000580001027983 */ /* 0x0087620000300a00 */
[----:B------:R-:W-:-:S07]  /*3300*/  IADD3 R166, PT, PT, R166, 0x20, RZ ;  /* 0x00000020a6a67810 */ /* 0x000fce0007ffe0ff */
.L_x_14466:
[----:B------:R-:W-:Y:S05]  /*3310*/  BSYNC.RECONVERGENT B0 ;  /* 0x0000000000007941 */ /* 0x000fea0003800200 */
.L_x_14465:
[----:B------:R-:W-:Y:S01]  /*3320*/  ISETP.GE.U32.AND P0, PT, R14, 0xc0, PT ;  /* 0x000000c00e00780c */ /* 0x000fe20003f06070 */
[----:B------:R-:W-:Y:S01]  /*3330*/  BSSY.RECONVERGENT B0, `(.L_x_14469) ;  /* 0x0000060000007945 */ /* 0x000fe20003800200 */
[----:B------:R-:W-:-:S11]  /*3340*/  LOP3.LUT R6, R6, 0xffffffef, RZ, 0xc0, !PT ;  /* 0xffffffef06067812 */ /* 0x000fd600078ec0ff */
[----:B------:R-:W-:Y:S01]  /*3350*/  @P0 LOP3.LUT R6, R6, 0x10, RZ, 0xfc, !PT ;  /* 0x0000001006060812 */ /* 0x000fe200078efcff */
[----:B------:R-:W-:Y:S06]  /*3360*/  @!P0 BRA `(.L_x_14470) ;  /* 0x0000000400708947 */ /* 0x000fec0003800000 */
[----:B------:R-:W-:-:S04]  /*3370*/  ISETP.NE.U32.AND P0, PT, RZ, UR8, PT ;  /* 0x00000008ff007c0c */ /* 0x000fc8000bf05070 */
[----:B------:R-:W-:-:S13]  /*3380*/  ISETP.NE.AND.EX P0, PT, RZ, UR9, PT, P0 ;  /* 0x00000009ff007c0c */ /* 0x000fda000bf05300 */
[----:B------:R-:W4:Y:S02]  /*3390*/  @P0 LDC.64 R18, c[0x0][0x3a0] ;  /* 0x0000e800ff120b82 */ /* 0x000f240000000a00 */
[----:B----4-:R-:W-:-:S05]  /*33a0*/  @P0 IMAD.WIDE.U32 R18, R166, 0x10, R18 ;  /* 0x00000010a6120825 */ /* 0x010fca00078e0012 */
[----:B------:R4:W5:Y:S02]  /*33b0*/  @P0 LDG.E.128 R40, desc[UR6][R18.64] ;  /* 0x0000000612280981 */ /* 0x000964000c1e1d00 */
[----:B----4-:R-:W4:Y:S02]  /*33c0*/  LDC.64 R18, c[0x0][0x390] ;  /* 0x0000e400ff127b82 */ /* 0x010f240000000a00 */
[----:B----4-:R-:W-:-:S05]  /*33d0*/  IMAD.WIDE.U32 R18, R166, 0x10, R18 ;  /* 0x00000010a6127825 */ /* 0x010fca00078e0012 */
[----:B------:R4:W5:Y:S01]  /*33e0*/  LDG.E.128 R132, desc[UR6][R18.64] ;  /* 0x0000000612847981 */ /* 0x000962000c1e1d00 */
[----:B------:R-:W-:Y:S05]  /*33f0*/  @!P0 BRA `(.L_x_14471) ;  /* 0x0000000000b48947 */ /* 0x000fea0003800000 */
[----:B-----5:R-:W-:Y:S02]  /*3400*/  PRMT R2, R132, 0x7632, R2 ;  /* 0x0000763284027816 */ /* 0x020fe40000000002 */
[----:B----4-:R-:W-:Y:S02]  /*3410*/  PRMT R18, R40, 0x7632, R18 ;  /* 0x0000763228127816 */ /* 0x010fe40000000012 */
        /* <DEDUP_REMOVED lines=43> */
.L_x_14471:
[----:B----45:R-:W-:Y:S02]  /*36d0*/  SHF.L.U32 R19, R132, 0x10, RZ ;  /* 0x0000001084137819 */ /* 0x030fe400000006ff */
        /* <DEDUP_REMOVED lines=31> */
.L_x_14472:
[----:B------:R4:W-:Y:S02]  /*38d0*/  STL.64 [R1+0x58], R2 ;  /* 0x0000580201007387 */ /* 0x0009e40000100a00 */
[----:B----4-:R-:W4:Y:S02]  /*38e0*/  LDC.64 R2, c[0x0][0x3a8] ;  /* 0x0000ea00ff027b82 */ /* 0x010f240000000a00 */
[----:B----4-:R-:W-:-:S05]  /*38f0*/  IMAD.WIDE.U32 R2, R166, 0x10, R2 ;  /* 0x00000010a6027825 */ /* 0x010fca00078e0002 */
[----:B------:R4:W-:Y:S04]  /*3900*/  STG.E.128 desc[UR6][R2.64], R132 ;  /* 0x0000008402007986 */ /* 0x0009e8000c101d06 */
[----:B----4-:R4:W5:Y:S01]  /*3910*/  LDL.LU.64 R2, [R1+0x58] ;  /* 0x0000580001027983 */ /* 0x0109620000300a00 */
[----:B------:R-:W-:-:S07]  /*3920*/  IADD3 R166, PT, PT, R166, 0x20, RZ ;  /* 0x00000020a6a67810 */ /* 0x000fce0007ffe0ff */
.L_x_14470:
[----:B------:R-:W-:Y:S05]  /*3930*/  BSYNC.RECONVERGENT B0 ;  /* 0x0000000000007941 */ /* 0x000fea0003800200 */
.L_x_14469:
        /* <DEDUP_REMOVED lines=37> */
[----:B------:R-:W-:Y:S01]  /*3b90*/  FFMA.FTZ R31, R31, R72, R132 ;  /* 0x000000481f1f7223 */ /* 0x000fe20000010084 */
[----:B------:R-:W-:Y:S01]  /*3ba0*/  SHF.L.U32 R132, R41, 0x10, RZ ;  /* 0x0000001029847819 */ /* 0x000fe200000006ff */
[----:B------:R-:W-:Y:S01]  /*3bb0*/  FMUL.FTZ R39, R39, R165 ;  /* 0x000000a527277220 */ /* 0x000fe20000410000 */
[----:B------:R-:W-:-:S03]  /*3bc0*/  SHF.L.U32 R133, R42, 0x10, RZ ;  /* 0x000000102a857819 */ /* 0x000fc600000006ff */
[----:B------:R-:W-:Y:S01]  /*3bd0*/  FFMA.FTZ R136, R39, R74, R132 ;  /* 0x0000004a27887223 */ /* 0x000fe20000010084 */
[-C--:B------:R-:W-:Y:S01]  /*3be0*/  FMUL.FTZ R39, R134, R165.reuse ;  /* 0x000000a586277220 */ /* 0x080fe20000410000 */
[C---:B------:R-:W-:Y:S02]  /*3bf0*/  SHF.L.U32 R132, R135.reuse, 0x10, RZ ;  /* 0x0000001087847819 */ /* 0x040fe400000006ff */
[----:B------:R-:W-:Y:S01]  /*3c00*/  PRMT R135, R135, 0x7632, R135 ;  /* 0x0000763287877816 */ /* 0x000fe20000000087 */
[----:B------:R-:W-:Y:S01]  /*3c10*/  FFMA.FTZ R39, R39, R68, R133 ;  /* 0x0000004427277223 */ /* 0x000fe20000010085 */
[----:B------:R-:W-:Y:S01]  /*3c20*/  SHF.L.U32 R133, R43, 0x10, RZ ;  /* 0x000000102b857819 */ /* 0x000fe200000006ff */
[----:B------:R-:W-:Y:S01]  /*3c30*/  FMUL.FTZ R132, R132, R165 ;  /* 0x000000a584847220 */ /* 0x000fe20000410000 */
[----:B------:R-:W-:Y:S02]  /*3c40*/  SHF.L.U32 R135, R135, 0x10, RZ ;  /* 0x0000001087877819 */ /* 0x000fe400000006ff */
[----:B------:R-:W-:Y:S01]  /*3c50*/  F2FP.BF16.F32.PACK_AB R134, R16, R39 ;  /* 0x000000271086723e */ /* 0x000fe200000010ff */
[----:B------:R-:W-:Y:S01]  /*3c60*/  FFMA.FTZ R161, R132, R70, R133 ;  /* 0x0000004684a17223 */ /* 0x000fe20000010085 */
[----:B------:R-:W-:Y:S01]  /*3c70*/  PRMT R132, R43, 0x7632, R132 ;  /* 0x000076322b847816 */ /* 0x000fe20000000084 */
[----:B------:R-:W-:Y:S01]  /*3c80*/  FMUL.FTZ R135, R135, R165 ;  /* 0x000000a587877220 */ /* 0x000fe20000410000 */
[----:B------:R-:W-:-:S02]  /*3c90*/  F2FP.BF16.F32.PACK_AB R133, R17, R136 ;  /* 0x000000881185723e */ /* 0x000fc400000010ff */
[----:B------:R-:W-:-:S05]  /*3ca0*/  SHF.L.U32 R132, R132, 0x10, RZ ;  /* 0x0000001084847819 */ /* 0x000fca00000006ff */
[----:B------:R-:W-:Y:S01]  /*3cb0*/  FFMA.FTZ R162, R135, R71, R132 ;  /* 0x0000004787a27223 */ /* 0x000fe20000010084 */
[----:B------:R-:W-:-:S04]  /*3cc0*/  F2FP.BF16.F32.PACK_AB R132, R0, R31 ;  /* 0x0000001f0084723e */ /* 0x000fc800000010ff */
[----:B------:R-:W-:Y:S01]  /*3cd0*/  F2FP.BF16.F32.PACK_AB R135, R162, R161 ;  /* 0x000000a1a287723e */ /* 0x000fe200000010ff */
[----:B------:R-:W-:Y:S06]  /*3ce0*/  BRA `(.L_x_14476) ;  /* 0x0000000000807947 */ /* 0x000fec0003800000 */
.L_x_14475:
[C---:B0----5:R-:W-:Y:S02]  /*3cf0*/  SHF.L.U32 R17, R132.reuse, 0x10, RZ ;  /* 0x0000001084117819 */ /* 0x061fe400000006ff */
[----:B------:R-:W-:Y:S02]  /*3d00*/  PRMT R0, R132, 0x7632, R0 ;  /* 0x0000763284007816 */ /* 0x000fe40000000000 */
[----:B------:R-:W-:Y:S02]  /*3d10*/  SHF.L.U32 R39, R133, 0x10, RZ ;  /* 0x0000001085277819 */ /* 0x000fe400000006ff */
[----:B------:R-:W-:Y:S02]  /*3d20*/  PRMT R132, R135, 0x7632, R132 ;  /* 0x0000763287847816 */ /* 0x000fe40000000084 */
[----:B------:R-:W-:Y:S01]  /*3d30*/  PRMT R16, R133, 0x7632, R16 ;  /* 0x0000763285107816 */ /* 0x000fe20000000010 */
[-C--:B------:R-:W-:Y:S01]  /*3d40*/  FMUL.FTZ R133, R17, R165.reuse ;  /* 0x000000a511857220 */ /* 0x080fe20000410000 */
[C---:B------:R-:W-:Y:S01]  /*3d50*/  PRMT R31, R134.reuse, 0x7632, R31 ;  /* 0x00007632861f7816 */ /* 0x040fe2000000001f */
[----:B------:R-:W-:Y:S01]  /*3d60*/  FMUL.FTZ R17, R39, R165 ;  /* 0x000000a527117220 */ /* 0x000fe20000410000 */
[----:B------:R-:W-:-:S02]  /*3d70*/  SHF.L.U32 R134, R134, 0x10, RZ ;  /* 0x0000001086867819 */ /* 0x000fc400000006ff */
[----:B------:R-:W-:Y:S01]  /*3d80*/  SHF.L.U32 R132, R132, 0x10, RZ ;  /* 0x0000001084847819 */ /* 0x000fe200000006ff */
[----:B------:R-:W-:Y:S01]  /*3d90*/  FMUL.FTZ R136, R17, R74 ;  /* 0x0000004a11887220 */ /* 0x000fe20000410000 */
[----:B------:R-:W-:Y:S02]  /*3da0*/  SHF.L.U32 R135, R135, 0x10, RZ ;  /* 0x0000001087877819 */ /* 0x000fe400000006ff */
[----:B------:R-:W-:Y:S02]  /*3db0*/  SHF.L.U32 R0, R0, 0x10, RZ ;  /* 0x0000001000007819 */ /* 0x000fe400000006ff */
[----:B------:R-:W-:Y:S01]  /*3dc0*/  SHF.L.U32 R161, R16, 0x10, RZ ;  /* 0x0000001010a17819 */ /* 0x000fe200000006ff */
[-C--:B------:R-:W-:Y:S01]  /*3dd0*/  FMUL.FTZ R16, R134, R165.reuse ;  /* 0x000000a586107220 */ /* 0x080fe20000410000 */
[----:B------:R-:W-:Y:S01]  /*3de0*/  SHF.L.U32 R39, R31, 0x10, RZ ;  /* 0x000000101f277819 */ /* 0x000fe200000006ff */
[----:B------:R-:W-:Y:S01]  /*3df0*/  FMUL.FTZ R31, R133, R72 ;  /* 0x00000048851f7220 */ /* 0x000fe20000410000 */
[-C--:B------:R-:W-:Y:S01]  /*3e00*/  FMUL.FTZ R133, R132, R165.reuse ;  /* 0x000000a584857220 */ /* 0x080fe20000410000 */
        /* <DEDUP_REMOVED lines=14> */
.L_x_14476:
[----:B------:R0:W-:Y:S02]  /*3ef0*/  STL.64 [R1+0x58], R2 ;  /* 0x0000580201007387 */ /* 0x0001e40000100a00 */
[----:B0-----:R-:W0:Y:S02]  /*3f00*/  LDC.64 R2, c[0x0][0x3a8] ;  /* 0x0000ea00ff027b82 */ /* 0x001e240000000a00 */
[----:B0-----:R-:W-:-:S05]  /*3f10*/  IMAD.WIDE.U32 R2, R166, 0x10, R2 ;  /* 0x00000010a6027825 */ /* 0x001fca00078e0002 */
[----:B------:R0:W-:Y:S04]  /*3f20*/  STG.E.128 desc[UR6][R2.64], R132 ;  /* 0x0000008402007986 */ /* 0x0001e8000c101d06 */
[----:B0-----:R0:W5:Y:S01]  /*3f30*/  LDL.LU.64 R2, [R1+0x58] ;  /* 0x0000580001027983 */ /* 0x0011620000300a00 */
[----:B------:R-:W-:-:S07]  /*3f40*/  IADD3 R166, PT, PT, R166, 0x20, RZ ;  /* 0x00000020a6a67810 */ /* 0x000fce0007ffe0ff */
.L_x_14474:
[----:B------:R-:W-:Y:S05]  /*3f50*/  BSYNC.RECONVERGENT B0 ;  /* 0x0000000000007941 */ /* 0x000fea0003800200 */
.L_x_14473:
        /* <DEDUP_REMOVED lines=20> */
[----:B------:R-:W-:-:S02]  /*40a0*/  SHF.L.U32 R29, R132, 0x10, RZ ;  /* 0x00000010841d7819 */ /* 0x000fc400000006ff */
[----:B------:R-:W-:Y:S01]  /*40b0*/  SHF.L.U32 R30, R30, 0x10, RZ ;  /* 0x000000101e1e7819 */ /* 0x000fe200000006ff */
[--C-:B------:R-:W-:Y:S01]  /*40c0*/  FFMA.FTZ R15, R15, R49, R28.reuse ;  /* 0x000000310f0f7223 */ /* 0x100fe2000001001c */
[----:B------:R-:W-:Y:S01]  /*40d0*/  PRMT R28, R41, 0x7632, R28 ;  /* 0x00007632291c7816 */ /* 0x000fe2000000001c */
[-C--:B------:R-:W-:Y:S01]  /*40e0*/  FMUL.FTZ R29, R29, R165.reuse ;  /* 0x000000a51d1d7220 */ /* 0x080fe20000410000 */
[----:B------:R-:W-:Y:S01]  /*40f0*/  SHF.L.U32 R37, R133, 0x10, RZ ;  /* 0x0000001085257819 */ /* 0x000fe200000006ff */
[----:B------:R-:W-:Y:S01]  /*4100*/  FMUL.FTZ R30, R30, R165 ;  /* 0x000000a51e1e7220 */ /* 0x000fe20000410000 */
[----:B------:R-:W-:Y:S02]  /*4110*/  SHF.L.U32 R28, R28, 0x10, RZ ;  /* 0x000000101c1c7819 */ /* 0x000fe400000006ff */
[C---:B------:R-:W-:Y:S02]  /*4120*/  SHF.L.U32 R38, R134.reuse, 0x10, RZ ;  /* 0x0000001086267819 */ /* 0x040fe400000006ff */
[----:B------:R-:W-:Y:S01]  /*4130*/  PRMT R134, R134, 0x7632, R134 ;  /* 0x0000763286867816 */ /* 0x000fe20000000086 */
[----:B------:R-:W-:Y:S01]  /*4140*/  FFMA.FTZ R28, R30, R51, R28 ;  /* 0x000000331e1c7223 */ /* 0x000fe2000001001c */
[----:B------:R-:W-:Y:S01]  /*4150*/  SHF.L.U32 R30, R40, 0x10, RZ ;  /* 0x00000010281e7819 */ /* 0x000fe200000006ff */
[----:B------:R-:W-:Y:S01]  /*4160*/  FMUL.FTZ R38, R38, R165 ;  /* 0x000000a526267220 */ /* 0x000fe20000410000 */
[----:B------:R-:W-:-:S02]  /*4170*/  PRMT R132, R42, 0x7632, R132 ;  /* 0x000076322a847816 */ /* 0x000fc40000000084 */
[----:B------:R-:W-:Y:S01]  /*4180*/  SHF.L.U32 R133, R43, 0x10, RZ ;  /* 0x000000102b857819 */ /* 0x000fe200000006ff */
[----:B------:R-:W-:Y:S01]  /*4190*/  FFMA.FTZ R30, R29, R48, R30 ;  /* 0x000000301d1e7223 */ /* 0x000fe2000001001e */
[----:B------:R-:W-:Y:S01]  /*41a0*/  FMUL.FTZ R29, R37, R165 ;  /* 0x000000a5251d7220 */ /* 0x000fe20000410000 */
[----:B------:R-:W-:Y:S02]  /*41b0*/  SHF.L.U32 R37, R41, 0x10, RZ ;  /* 0x0000001029257819 */ /* 0x000fe400000006ff */
[----:B------:R-:W-:-:S03]  /*41c0*/  SHF.L.U32 R132, R132, 0x10, RZ ;  /* 0x0000001084847819 */ /* 0x000fc600000006ff */
[----:B------:R-:W-:Y:S01]  /*41d0*/  FFMA.FTZ R29, R29, R50, R37 ;  /* 0x000000321d1d7223 */ /* 0x000fe20000010025 */
[----:B------:R-:W-:-:S05]  /*41e0*/  SHF.L.U32 R37, R42, 0x10, RZ ;  /* 0x000000102a257819 */ /* 0x000fca00000006ff */
[----:B------:R-:W-:Y:S01]  /*41f0*/  FFMA.FTZ R38, R38, R44, R37 ;  /* 0x0000002c26267223 */ /* 0x000fe20000010025 */
[----:B------:R-:W-:-:S05]  /*4200*/  SHF.L.U32 R37, R134, 0x10, RZ ;  /* 0x0000001086257819 */ /* 0x000fca00000006ff */
[----:B------:R-:W-:-:S04]  /*4210*/  FMUL.FTZ R37, R37, R165 ;  /* 0x000000a525257220 */ /* 0x000fc80000410000 */
[--C-:B------:R-:W-:Y:S01]  /*4220*/  FFMA.FTZ R37, R37, R45, R132.reuse ;  /* 0x0000002d25257223 */ /* 0x100fe20000010084 */
[C---:B------:R-:W-:Y:S02]  /*4230*/  PRMT R132, R135.reuse, 0x7632, R132 ;  /* 0x0000763287847816 */ /* 0x040fe40000000084 */
[----:B------:R-:W-:Y:S02]  /*4240*/  SHF.L.U32 R135, R135, 0x10, RZ ;  /* 0x0000001087877819 */ /* 0x000fe400000006ff */
[----:B------:R-:W-:Y:S02]  /*4250*/  SHF.L.U32 R132, R132, 0x10, RZ ;  /* 0x0000001084847819 */ /* 0x000fe400000006ff */
[----:B------:R-:W-:Y:S01]  /*4260*/  F2FP.BF16.F32.PACK_AB R134, R37, R38 ;  /* 0x000000262586723e */ /* 0x000fe200000010ff */
[-C--:B------:R-:W-:Y:S02]  /*4270*/  FMUL.FTZ R135, R135, R165.reuse ;  /* 0x000000a587877220 */ /* 0x080fe40000410000 */
[----:B------:R-:W-:-:S02]  /*4280*/  FMUL.FTZ R132, R132, R165 ;  /* 0x000000a584847220 */ /* 0x000fc40000410000 */
[--C-:B------:R-:W-:Y:S01]  /*4290*/  FFMA.FTZ R163, R135, R46, R133.reuse ;  /* 0x0000002e87a37223 */ /* 0x100fe20000010085 */
[----:B------:R-:W-:-:S04]  /*42a0*/  PRMT R133, R43, 0x7632, R133 ;  /* 0x000076322b857816 */ /* 0x000fc80000000085 */
[----:B------:R-:W-:-:S05]  /*42b0*/  SHF.L.U32 R133, R133, 0x10, RZ ;  /* 0x0000001085857819 */ /* 0x000fca00000006ff */
[----:B------:R-:W-:Y:S01]  /*42c0*/  FFMA.FTZ R164, R132, R47, R133 ;  /* 0x0000002f84a47223 */ /* 0x000fe20000010085 */
[----:B------:R-:W-:Y:S02]  /*42d0*/  F2FP.BF16.F32.PACK_AB R133, R28, R29 ;  /* 0x0000001d1c85723e */ /* 0x000fe400000010ff */
[----:B------:R-:W-:Y:S02]  /*42e0*/  F2FP.BF16.F32.PACK_AB R132, R15, R30 ;  /* 0x0000001e0f84723e */ /* 0x000fe400000010ff */
[----:B------:R-:W-:Y:S01]  /*42f0*/  F2FP.BF16.F32.PACK_AB R135, R164, R163 ;  /* 0x000000a3a487723e */ /* 0x000fe200000010ff */
[----:B------:R-:W-:Y:S06]  /*4300*/  BRA `(.L_x_14480) ;  /* 0x0000000000807947 */ /* 0x000fec0003800000 */
.L_x_14479:
[----:B-----5:R-:W-:Y:S02]  /*4310*/  PRMT R15, R135, 0x7632, R15 ;  /* 0x00007632870f7816 */ /* 0x020fe4000000000f */
[C---:B0-----:R-:W-:Y:S02]  /*4320*/  PRMT R28, R132.reuse, 0x7632, R28 ;  /* 0x00007632841c7816 */ /* 0x041fe4000000001c */
[----:B------:R-:W-:Y:S02]  /*4330*/  SHF.L.U32 R30, R132, 0x10, RZ ;  /* 0x00000010841e7819 */ /* 0x000fe400000006ff */
[----:B------:R-:W-:Y:S02]  /*4340*/  PRMT R37, R133, 0x7632, R37 ;  /* 0x0000763285257816 */ /* 0x000fe40000000025 */
[----:B------:R-:W-:Y:S01]  /*4350*/  PRMT R132, R134, 0x7632, R132 ;  /* 0x0000763286847816 */ /* 0x000fe20000000084 */
[----:B------:R-:W-:Y:S01]  /*4360*/  FMUL.FTZ R30, R30, R165 ;  /* 0x000000a51e1e7220 */ /* 0x000fe20000410000 */
[----:B------:R-:W-:-:S02]  /*4370*/  SHF.L.U32 R29, R135, 0x10, RZ ;  /* 0x00000010871d7819 */ /* 0x000fc400000006ff */
[----:B------:R-:W-:Y:S01]  /*4380*/  SHF.L.U32 R135, R15, 0x10, RZ ;  /* 0x000000100f877819 */ /* 0x000fe200000006ff */
        /* <DEDUP_REMOVED lines=19> */
[----:B------:R-:W-:Y:S01]  /*44c0*/  FMUL.FTZ R15, R15, R49 ;  /* 0x000000310f0f7220 */ /* 0x000fe20000410000 */
[----:B------:R-:W-:-:S02]  /*44d0*/  F2FP.BF16.F32.PACK_AB R135, R164, R163 ;  /* 0x000000a3a487723e */ /* 0x000fc400000010ff */
[----:B------:R-:W-:Y:S02]  /*44e0*/  F2FP.BF16.F32.PACK_AB R134, R37, R38 ;  /* 0x000000262586723e */ /* 0x000fe400000010ff */
[----:B------:R-:W-:Y:S02]  /*44f0*/  F2FP.BF16.F32.PACK_AB R133, R28, R29 ;  /* 0x0000001d1c85723e */ /* 0x000fe400000010ff */
[----:B------:R-:W-:-:S07]  /*4500*/  F2FP.BF16.F32.PACK_AB R132, R15, R30 ;  /* 0x0000001e0f84723e */ /* 0x000fce00000010ff */
.L_x_14480:
[----:B------:R0:W-:Y:S02]  /*4510*/  STL.64 [R1+0x58], R2 ;  /* 0x0000580201007387 */ /* 0x0001e40000100a00 */
[----:B0-----:R-:W0:Y:S02]  /*4520*/  LDC.64 R2, c[0x0][0x3a8] ;  /* 0x0000ea00ff027b82 */ /* 0x001e240000000a00 */
[----:B0-----:R-:W-:Y:S02]  /*4530*/  IMAD.WIDE.U32 R166, R166, 0x10, R2 ;  /* 0x00000010a6a67825 */ /* 0x001fe400078e0002 */
[----:B------:R0:W5:Y:S04]  /*4540*/  LDL.LU.64 R2, [R1+0x58] ;  /* 0x0000580001027983 */ /* 0x0001680000300a00 */
[----:B------:R0:W-:Y:S02]  /*4550*/  STG.E.128 desc[UR6][R166.64], R132 ;  /* 0x00000084a6007986 */ /* 0x0001e4000c101d06 */
.L_x_14478:
[----:B------:R-:W-:Y:S05]  /*4560*/  BSYNC.RECONVERGENT B0 ;  /* 0x0000000000007941 */ /* 0x000fea0003800200 */
.L_x_14477:
[----:B0-----:R-:W-:Y:S01]  /*4570*/  FADD.FTZ R132, RZ, R150 ;  /* 0x00000096ff847221 */ /* 0x001fe20000010000 */
        /* <DEDUP_REMOVED lines=46> */
[----:B-----5:R-:W-:-:S04]  /*4860*/  FADD.FTZ R132, R3, R132 ;  /* 0x0000008403847221 */ /* 0x020fc80000010000 */
        /* <DEDUP_REMOVED lines=34> */
[----:B------:R-:W5:Y:S01]  /*4a90*/  LDC R166, c[0x0][0x400] ;  /* 0x00010000ffa67b82 */ /* 0x000f620000000800 */
        /* <DEDUP_REMOVED lines=10> */
[----:B-----5:R-:W-:-:S04]  /*4b40*/  FMUL.FTZ R135, R135, R166 ;  /* 0x000000a687877220 */ /* 0x020fc80000410000 */
        /* <DEDUP_REMOVED lines=138> */
[----:B------:R0:W0:Y:S02]  /*53f0*/  SHFL.BFLY PT, R132, R165, 0x10, 0x1f ;  /* 0x0e001f00a5847f89 */ /* 0x00002400000e0000 */
.L_x_14510:
[----:B------:R-:W-:Y:S01]  /*5400*/  LOP3.LUT P1, RZ, R252, 0x1f, RZ, 0xc0, !PT ;  /* 0x0000001ffcff7812 */ /* 0x000fe2000782c0ff */
[----:B0-----:R-:W-:Y:S01]  /*5410*/  FADD.FTZ R132, R165, R132 ;  /* 0x00000084a5847221 */ /* 0x001fe20000010000 */
[----:B------:R-:W-:Y:S01]  /*5420*/  ISETP.NE.AND P0, PT, RZ, UR10, PT ;  /* 0x0000000aff007c0c */ /* 0x000fe2000bf05270 */
[----:B------:R-:W-:Y:S02]  /*5430*/  BSSY.RECONVERGENT B0, `(.L_x_14482) ;  /* 0x000003c000007945 */ /* 0x000fe40003800200 */
[----:B------:R-:W-:Y:S01]  /*5440*/  FFMA.FTZ R134, R132, R166, UR11 ;  /* 0x0000000b84867e23 */ /* 0x000fe200080100a6 */
[----:B------:R-:W-:-:S07]  /*5450*/  FSEL R166, R135, RZ, !P0 ;  /* 0x000000ff87a67208 */ /* 0x000fce0004000000 */
[----:B------:R-:W0:Y:S02]  /*5460*/  @!P1 LDC.64 R132, c[0x0][0x3c0] ;  /* 0x0000f000ff849b82 */ /* 0x000e240000000a00 */
[----:B0-----:R-:W-:-:S05]  /*5470*/  @!P1 IMAD.WIDE R132, R13, 0x4, R132 ;  /* 0x000000040d849825 */ /* 0x001fca00078e0284 */
[----:B------:R0:W-:Y:S02]  /*5480*/  @!P1 STG.E desc[UR6][R132.64], R135 ;  /* 0x0000008784009986 */ /* 0x0001e4000c101906 */
[----:B0-----:R-:W-:-:S05]  /*5490*/  FMUL.FTZ R132, R135, R135 ;  /* 0x0000008787847220 */ /* 0x001fca0000410000 */
[----:B------:R-:W-:-:S05]  /*54a0*/  FSEL R132, R132, RZ, P0 ;  /* 0x000000ff84847208 */ /* 0x000fca0000000000 */
[----:B------:R-:W-:Y:S02]  /*54b0*/  FADD.FTZ R134, R134, R132 ;  /* 0x0000008486867221 */ /* 0x000fe40000010000 */
[----:B------:R-:W0:Y:S02]  /*54c0*/  @!P1 LDC.64 R132, c[0x0][0x3c8] ;  /* 0x0000f200ff849b82 */ /* 0x000e240000000a00 */
[----:B------:R-:W5:Y:S01]  /*54d0*/  MUFU.RSQ R165, R134 ;  /* 0x0000008600a57308 */ /* 0x000f620000001400 */
[----:B0-----:R-:W-:-:S05]  /*54e0*/  @!P1 IMAD.WIDE R132, R13, 0x4, R132 ;  /* 0x000000040d849825 */ /* 0x001fca00078e0284 */
[----:B-----5:R0:W-:Y:S01]  /*54f0*/  @!P1 STG.E desc[UR6][R132.64], R165 ;  /* 0x000000a584009986 */ /* 0x0201e2000c101906 */
[----:B------:R-:W-:Y:S05]  /*5500*/  @!P5 BRA `(.L_x_14483) ;  /* 0x0000000000b8d947 */ /* 0x000fea0003800000 */
[----:B------:R1:W-:Y:S04]  /*5510*/  STL [R1+0x64], R4 ;  /* 0x0000640401007387 */ /* 0x0003e80000100800 */
[----:B------:R-:W2:Y:S04]  /*5520*/  LDL R134, [R1+0x4c] ;  /* 0x00004c0001867983 */ /* 0x000ea80000100800 */
[----:B-1----:R-:W3:Y:S04]  /*5530*/  LDL R4, [R1+0x48] ;  /* 0x0000480001047983 */ /* 0x002ee80000100800 */
[----:B------:R1:W-:Y:S04]  /*5540*/  STL [R1+0x60], R0 ;  /* 0x0000600001007387 */ /* 0x0003e80000100800 */
[----:B------:R-:W4:Y:S04]  /*5550*/  LDL R135, [R1+0x54] ;  /* 0x0000540001877983 */ /* 0x000f280000100800 */
[----:B------:R-:W4:Y:S04]  /*5560*/  LDL R167, [R1+0x3c] ;  /* 0x00003c0001a77983 */ /* 0x000f280000100800 */
[----:B-1----:R-:W4:Y:S04]  /*5570*/  LDL R0, [R1+0x50] ;  /* 0x0000500001007983 */ /* 0x002f280000100800 */
[----:B------:R-:W4:Y:S04]  /*5580*/  LDL R252, [R1+0x44] ;  /* 0x0000440001fc7983 */ /* 0x000f280000100800 */
[----:B------:R1:W-:Y:S04]  /*5590*/  STL.64 [R1+0x58], R2 ;  /* 0x0000580201007387 */ /* 0x0003e80000100a00 */
[----:B-1----:R-:W4:Y:S04]  /*55a0*/  LDL R2, [R1+0x38] ;  /* 0x0000380001027983 */ /* 0x002f280000100800 */
[----:B------:R-:W4:Y:S01]  /*55b0*/  LDL R3, [R1+0x40] ;  /* 0x0000400001037983 */ /* 0x000f220000100800 */
[--C-:B0-----:R-:W-:Y:S01]  /*55c0*/  FADD.FTZ R132, R150, -R166.reuse ;  /* 0x800000a696847221 */ /* 0x101fe20000010000 */
[----:B------:R-:W-:-:S03]  /*55d0*/  FADD.FTZ R133, R11, -R166 ;  /* 0x800000a60b857221 */ /* 0x000fc60000010000 */
[C---:B------:R-:W-:Y:S01]  /*55e0*/  FMUL.FTZ R132, R165.reuse, R132 ;  /* 0x00000084a5847220 */ /* 0x040fe20000410000 */
[----:B------:R-:W-:-:S04]  /*55f0*/  FMUL.FTZ R133, R165, R133 ;  /* 0x00000085a5857220 */ /* 0x000fc80000410000 */
[----:B--2---:R-:W-:Y:S01]  /*5600*/  FFMA.FTZ R133, R133, R134, R129 ;  /* 0x0000008685857223 */ /* 0x004fe20000010081 */
[----:B---3--:R-:W-:Y:S01]  /*5610*/  FFMA.FTZ R132, R132, R4, R128 ;  /* 0x0000000484847223 */ /* 0x008fe20000010080 */
[--C-:B------:R-:W-:Y:S01]  /*5620*/  FADD.FTZ R134, R149, -R166.reuse ;  /* 0x800000a695867221 */ /* 0x100fe20000010000 */
[----:B------:R0:W5:Y:S03]  /*5630*/  LDL.LU R4, [R1+0x64] ;  /* 0x0000640001047983 */ /* 0x0001660000300800 */
[----:B------:R-:W-:Y:S01]  /*5640*/  F2FP.BF16.F32.PACK_AB R132, R133, R132 ;  /* 0x000000848584723e */ /* 0x000fe200000010ff */
[----:B------:R-:W-:Y:S01]  /*5650*/  FADD.FTZ R133, R10, -R166 ;  /* 0x800000a60a857221 */ /* 0x000fe20000010000 */
[----:B------:R-:W-:-:S03]  /*5660*/  FMUL.FTZ R134, R165, R134 ;  /* 0x00000086a5867220 */ /* 0x000fc60000410000 */
[----:B------:R-:W-:-:S04]  /*5670*/  FMUL.FTZ R133, R165, R133 ;  /* 0x00000085a5857220 */ /* 0x000fc80000410000 */
[----:B----4-:R-:W-:Y:S01]  /*5680*/  FFMA.FTZ R133, R133, R135, R131 ;  /* 0x0000008785857223 */ /* 0x010fe20000010083 */
[----:B------:R-:W-:Y:S01]  /*5690*/  FFMA.FTZ R134, R134, R0, R130 ;  /* 0x0000000086867223 */ /* 0x000fe20000010082 */
[--C-:B------:R-:W-:Y:S01]  /*56a0*/  FADD.FTZ R135, R147, -R166.reuse ;  /* 0x800000a693877221 */ /* 0x100fe20000010000 */
[----:B------:R0:W5:Y:S03]  /*56b0*/  LDL.LU R0, [R1+0x60] ;  /* 0x0000600001007983 */ /* 0x0001660000300800 */
[----:B------:R-:W-:Y:S01]  /*56c0*/  F2FP.BF16.F32.PACK_AB R133, R133, R134 ;  /* 0x000000868585723e */ /* 0x000fe200000010ff */
[----:B------:R-:W-:-:S04]  /*56d0*/  FADD.FTZ R134, R9, -R166 ;  /* 0x800000a609867221 */ /* 0x000fc80000010000 */
[----:B------:R-:W-:-:S04]  /*56e0*/  FMUL.FTZ R134, R165, R134 ;  /* 0x00000086a5867220 */ /* 0x000fc80000410000 */
[----:B------:R-:W-:Y:S01]  /*56f0*/  FFMA.FTZ R134, R134, R167, R125 ;  /* 0x000000a786867223 */ /* 0x000fe2000001007d */
[----:B------:R-:W-:Y:S01]  /*5700*/  FADD.FTZ R167, R148, -R166 ;  /* 0x800000a694a77221 */ /* 0x000fe20000010000 */
[----:B------:R-:W-:-:S03]  /*5710*/  FMUL.FTZ R135, R165, R135 ;  /* 0x00000087a5877220 */ /* 0x000fc60000410000 */
[----:B------:R-:W-:Y:S01]  /*5720*/  FMUL.FTZ R167, R165, R167 ;  /* 0x000000a7a5a77220 */ /* 0x000fe20000410000 */
[----:B------:R-:W-:-:S03]  /*5730*/  FFMA.FTZ R135, R135, R2, R124 ;  /* 0x0000000287877223 */ /* 0x000fc6000001007c */
[----:B------:R-:W-:Y:S02]  /*5740*/  FFMA.FTZ R167, R167, R3, R126 ;  /* 0x00000003a7a77223 */ /* 0x000fe4000001007e */
[----:B------:R-:W1:Y:S01]  /*5750*/  LDC.64 R2, c[0x0][0x428] ;  /* 0x00010a00ff027b82 */ /* 0x000e620000000a00 */
[----:B------:R-:W-:Y:S01]  /*5760*/  F2FP.BF16.F32.PACK_AB R134, R134, R135 ;  /* 0x000000878686723e */ /* 0x000fe200000010ff */
[----:B------:R-:W-:-:S04]  /*5770*/  FADD.FTZ R135, R8, -R166 ;  /* 0x800000a608877221 */ /* 0x000fc80000010000 */
[----:B------:R-:W-:-:S04]  /*5780*/  FMUL.FTZ R135, R165, R135 ;  /* 0x00000087a5877220 */ /* 0x000fc80000410000 */
[----:B------:R-:W-:-:S05]  /*5790*/  FFMA.FTZ R135, R135, R252, R127 ;  /* 0x000000fc87877223 */ /* 0x000fca000001007f */
[----:B------:R-:W-:Y:S01]  /*57a0*/  F2FP.BF16.F32.PACK_AB R135, R135, R167 ;  /* 0x000000a78787723e */ /* 0x000fe200000010ff */
[----:B-1----:R-:W-:-:S05]  /*57b0*/  IMAD.WIDE.U32 R2, R12, 0x10, R2 ;  /* 0x000000100c027825 */ /* 0x002fca00078e0002 */
[----:B------:R1:W-:Y:S04]  /*57c0*/  STG.E.128 desc[UR6][R2.64], R132 ;  /* 0x0000008402007986 */ /* 0x0003e8000c101d06 */
[----:B-1----:R0:W5:Y:S01]  /*57d0*/  LDL.LU.64 R2, [R1+0x58] ;  /* 0x0000580001027983 */ /* 0x0021620000300a00 */
[----:B------:R-:W-:-:S07]  /*57e0*/  IADD3 R12, PT, PT, R12, 0x20, RZ ;  /* 0x000000200c0c7810 */ /* 0x000fce0007ffe0ff */
.L_x_14483:
[----:B------:R-:W-:Y:S05]  /*57f0*/  BSYNC.RECONVERGENT B0 ;  /* 0x0000000000007941 */ /* 0x000fea0003800200 */
.L_x_14482:
[----:B------:R-:W-:Y:S01]  /*5800*/  ISETP.GE.U32.AND P0, PT, R14, 0x40, PT ;  /* 0x000000400e00780c */ /* 0x000fe20003f06070 */
[----:B------:R-:W-:-:S12]  /*5810*/  BSSY.RECONVERGENT B0, `(.L_x_14484) ;  /* 0x0000030000007945 */ /* 0x000fd80003800200 */
[----:B------:R-:W-:Y:S05]  /*5820*/  @!P0 BRA `(.L_x_14485) ;  /* 0x0000000000b88947 */ /* 0x000fea0003800000 */
[----:B-----5:R0:W-:Y:S04]  /*5830*/  STL [R1+0x64], R4 ;  /* 0x0000640401007387 */ /* 0x0201e80000100800 */
[----:B------:R-:W2:Y:S04]  /*5840*/  LDL R134, [R1+0x2c] ;  /* 0x00002c0001867983 */ /* 0x000ea80000100800 */
[----:B0-----:R-:W3:Y:S04]  /*5850*/  LDL R4, [R1+0x28] ;  /* 0x0000280001047983 */ /* 0x001ee80000100800 */
[----:B------:R0:W-:Y:S04]  /*5860*/  STL [R1+0x60], R0 ;  /* 0x0000600001007387 */ /* 0x0001e80000100800 */
[----:B------:R-:W4:Y:S04]  /*5870*/  LDL R135, [R1+0x34] ;  /* 0x0000340001877983 */ /* 0x000f280000100800 */
[----:B------:R-:W4:Y:S04]  /*5880*/  LDL R167, [R1+0x1c] ;  /* 0x00001c0001a77983 */ /* 0x000f280000100800 */
[----:B0-----:R-:W4:Y:S04]  /*5890*/  LDL R0, [R1+0x30] ;  /* 0x0000300001007983 */ /* 0x001f280000100800 */
[----:B------:R-:W4:Y:S04]  /*58a0*/  LDL R252, [R1+0x24] ;  /* 0x0000240001fc7983 */ /* 0x000f280000100800 */
[----:B------:R0:W-:Y:S04]  /*58b0*/  STL.64 [R1+0x58], R2 ;  /* 0x0000580201007387 */ /* 0x0001e80000100a00 */
[----:B0-----:R-:W4:Y:S04]  /*58c0*/  LDL R2, [R1+0x18] ;  /* 0x0000180001027983 */ /* 0x001f280000100800 */
[----:B------:R-:W4:Y:S01]  /*58d0*/  LDL R3, [R1+0x20] ;  /* 0x0000200001037983 */ /* 0x000f220000100800 */
[--C-:B------:R-:W-:Y:S01]  /*58e0*/  FADD.FTZ R132, R36, -R166.reuse ;  /* 0x800000a624847221 */ /* 0x100fe20000010000 */
        /* <DEDUP_REMOVED lines=24> */
[----:B------:R-:W2:Y:S01]  /*5a70*/  LDC.64 R2, c[0x0][0x428] ;  /* 0x00010a00ff027b82 */ /* 0x000ea20000000a00 */
[----:B------:R-:W-:Y:S01]  /*5a80*/  F2FP.BF16.F32.PACK_AB R134, R134, R135 ;  /* 0x000000878686723e */ /* 0x000fe200000010ff */
[----:B------:R-:W-:-:S04]  /*5a90*/  FADD.FTZ R135, R152, -R166 ;  /* 0x800000a698877221 */ /* 0x000fc80000010000 */
[----:B------:R-:W-:-:S04]  /*5aa0*/  FMUL.FTZ R135, R165, R135 ;  /* 0x00000087a5877220 */ /* 0x000fc80000410000 */
[----:B------:R-:W-:-:S05]  /*5ab0*/  FFMA.FTZ R135, R135, R252, R175 ;  /* 0x000000fc87877223 */ /* 0x000fca00000100af */
[----:B------:R-:W-:Y:S01]  /*5ac0*/  F2FP.BF16.F32.PACK_AB R135, R135, R167 ;  /* 0x000000a78787723e */ /* 0x000fe200000010ff */
[----:B--2---:R-:W-:-:S05]  /*5ad0*/  IMAD.WIDE.U32 R2, R12, 0x10, R2 ;  /* 0x000000100c027825 */ /* 0x004fca00078e0002 */
[----:B------:R2:W-:Y:S04]  /*5ae0*/  STG.E.128 desc[UR6][R2.64], R132 ;  /* 0x0000008402007986 */ /* 0x0005e8000c101d06 */
[----:B--2---:R0:W5:Y:S01]  /*5af0*/  LDL.LU.64 R2, [R1+0x58] ;  /* 0x0000580001027983 */ /* 0x0041620000300a00 */
[----:B------:R-:W-:-:S07]  /*5b00*/  IADD3 R12, PT, PT, R12, 0x20, RZ ;  /* 0x000000200c0c7810 */ /* 0x000fce0007ffe0ff */
.L_x_14485:
[----:B------:R-:W-:Y:S05]  /*5b10*/  BSYNC.RECONVERGENT B0 ;  /* 0x0000000000007941 */ /* 0x000fea0003800200 */
.L_x_14484:
[----:B------:R-:W-:Y:S01]  /*5b20*/  ISETP.GE.U32.AND P0, PT, R14, 0x60, PT ;  /* 0x000000600e00780c */ /* 0x000fe20003f06070 */
[----:B------:R-:W-:-:S12]  /*5b30*/  BSSY.RECONVERGENT B0, `(.L_x_14486) ;  /* 0x0000028000007945 */ /* 0x000fd80003800200 */
[----:B------:R-:W-:Y:S05]  /*5b40*/  @!P0 BRA `(.L_x_14487) ;  /* 0x0000000000988947 */ /* 0x000fea0003800000 */
[----:B------:R-:W2:Y:S04]  /*5b50*/  LDL R252, [R1+0x8] ;  /* 0x0000080001fc7983 */ /* 0x000ea80000100800 */
[----:B------:R-:W3:Y:S04]  /*5b60*/  LDL R134, [R1+0xc] ;  /* 0x00000c0001867983 */ /* 0x000ee80000100800 */
[----:B------:R-:W4:Y:S04]  /*5b70*/  LDL R167, [R1+0x10] ;  /* 0x0000100001a77983 */ /* 0x000f280000100800 */
[----:B------:R-:W4:Y:S01]  /*5b80*/  LDL R135, [R1+0x14] ;  /* 0x0000140001877983 */ /* 0x000f220000100800 */
[--C-:B0-----:R-:W-:Y:S01]  /*5b90*/  FADD.FTZ R132, R35, -R166.reuse ;  /* 0x800000a623847221 */ /* 0x101fe20000010000 */
[----:B------:R-:W-:-:S02]  /*5ba0*/  FADD.FTZ R133, R5, -R166 ;  /* 0x800000a605857221 */ /* 0x000fc40000010000 */
[----:B-----5:R0:W-:Y:S01]  /*5bb0*/  STL.64 [R1+0x58], R2 ;  /* 0x0000580201007387 */ /* 0x0201e20000100a00 */
[C---:B------:R-:W-:Y:S01]  /*5bc0*/  FMUL.FTZ R132, R165.reuse, R132 ;  /* 0x00000084a5847220 */ /* 0x040fe20000410000 */
[----:B------:R-:W-:Y:S01]  /*5bd0*/  FMUL.FTZ R133, R165, R133 ;  /* 0x00000085a5857220 */ /* 0x000fe20000410000 */
[----:B0-----:R-:W0:Y:S02]  /*5be0*/  LDC.64 R2, c[0x0][0x428] ;  /* 0x00010a00ff027b82 */ /* 0x001e240000000a00 */
[----:B0-----:R-:W-:-:S04]  /*5bf0*/  IMAD.WIDE.U32 R2, R12, 0x10, R2 ;  /* 0x000000100c027825 */ /* 0x001fc800078e0002 */
[----:B--2---:R-:W-:Y:S01]  /*5c00*/  FFMA.FTZ R132, R132, R252, R176 ;  /* 0x000000fc84847223 */ /* 0x004fe200000100b0 */
[----:B---3--:R-:W-:Y:S01]  /*5c10*/  FFMA.FTZ R133, R133, R134, R177 ;  /* 0x0000008685857223 */ /* 0x008fe200000100b1 */
[----:B------:R-:W-:-:S04]  /*5c20*/  FADD.FTZ R134, R144, -R166 ;  /* 0x800000a690867221 */ /* 0x000fc80000010000 */
[----:B------:R-:W-:Y:S01]  /*5c30*/  F2FP.BF16.F32.PACK_AB R132, R133, R132 ;  /* 0x000000848584723e */ /* 0x000fe200000010ff */
[----:B------:R-:W-:Y:S01]  /*5c40*/  FADD.FTZ R133, R25, -R166 ;  /* 0x800000a619857221 */ /* 0x000fe20000010000 */
[----:B------:R-:W-:-:S03]  /*5c50*/  FMUL.FTZ R134, R165, R134 ;  /* 0x00000086a5867220 */ /* 0x000fc60000410000 */
[----:B------:R-:W-:Y:S01]  /*5c60*/  FMUL.FTZ R133, R165, R133 ;  /* 0x00000085a5857220 */ /* 0x000fe20000410000 */
[----:B----4-:R-:W-:Y:S01]  /*5c70*/  FFMA.FTZ R134, R134, R167, R178 ;  /* 0x000000a786867223 */ /* 0x010fe200000100b2 */
[--C-:B------:R-:W-:Y:S02]  /*5c80*/  FADD.FTZ R167, R153, -R166.reuse ;  /* 0x800000a699a77221 */ /* 0x100fe40000010000 */
[----:B------:R-:W-:Y:S01]  /*5c90*/  FFMA.FTZ R133, R133, R135, R179 ;  /* 0x0000008785857223 */ /* 0x000fe200000100b3 */
[----:B------:R-:W-:Y:S01]  /*5ca0*/  FADD.FTZ R135, R143, -R166 ;  /* 0x800000a68f877221 */ /* 0x000fe20000010000 */
[----:B------:R-:W-:-:S03]  /*5cb0*/  FMUL.FTZ R167, R165, R167 ;  /* 0x000000a7a5a77220 */ /* 0x000fc60000410000 */
[----:B------:R-:W-:Y:S01]  /*5cc0*/  F2FP.BF16.F32.PACK_AB R133, R133, R134 ;  /* 0x000000868585723e */ /* 0x000fe200000010ff */
[----:B------:R-:W-:Y:S01]  /*5cd0*/  FADD.FTZ R134, R24, -R166 ;  /* 0x800000a618867221 */ /* 0x000fe20000010000 */
[----:B------:R-:W-:Y:S01]  /*5ce0*/  FMUL.FTZ R135, R165, R135 ;  /* 0x00000087a5877220 */ /* 0x000fe20000410000 */
[----:B------:R-:W-:Y:S02]  /*5cf0*/  FFMA.FTZ R167, R167, R250, R182 ;  /* 0x000000faa7a77223 */ /* 0x000fe400000100b6 */
[----:B------:R-:W-:Y:S01]  /*5d00*/  FMUL.FTZ R134, R165, R134 ;  /* 0x00000086a5867220 */ /* 0x000fe20000410000 */
[----:B------:R-:W-:-:S03]  /*5d10*/  FFMA.FTZ R135, R135, R248, R180 ;  /* 0x000000f887877223 */ /* 0x000fc600000100b4 */
[----:B------:R-:W-:-:S05]  /*5d20*/  FFMA.FTZ R134, R134, R249, R181 ;  /* 0x000000f986867223 */ /* 0x000fca00000100b5 */
[----:B------:R-:W-:Y:S01]  /*5d30*/  F2FP.BF16.F32.PACK_AB R134, R134, R135 ;  /* 0x000000878686723e */ /* 0x000fe200000010ff */
[----:B------:R-:W-:-:S04]  /*5d40*/  FADD.FTZ R135, R154, -R166 ;  /* 0x800000a69a877221 */ /* 0x000fc80000010000 */
[----:B------:R-:W-:-:S04]  /*5d50*/  FMUL.FTZ R135, R165, R135 ;  /* 0x00000087a5877220 */ /* 0x000fc80000410000 */
[----:B------:R-:W-:-:S05]  /*5d60*/  FFMA.FTZ R135, R135, R251, R183 ;  /* 0x000000fb87877223 */ /* 0x000fca00000100b7 */
[----:B------:R-:W-:-:S05]  /*5d70*/  F2FP.BF16.F32.PACK_AB R135, R135, R167 ;  /* 0x000000a78787723e */ /* 0x000fca00000010ff */
[----:B------:R0:W-:Y:S04]  /*5d80*/  STG.E.128 desc[UR6][R2.64], R132 ;  /* 0x0000008402007986 */ /* 0x0001e8000c101d06 */
[----:B0-----:R0:W5:Y:S01]  /*5d90*/  LDL.LU.64 R2, [R1+0x58] ;  /* 0x0000580001027983 */ /* 0x0011620000300a00 */
[----:B------:R-:W-:-:S07]  /*5da0*/  IADD3 R12, PT, PT, R12, 0x20, RZ ;  /* 0x000000200c0c7810 */ /* 0x000fce0007ffe0ff */
.L_x_14487:
[----:B------:R-:W-:Y:S05]  /*5db0*/  BSYNC.RECONVERGENT B0 ;  /* 0x0000000000007941 */ /* 0x000fea0003800200 */
.L_x_14486:
[----:B------:R-:W-:Y:S01]  /*5dc0*/  ISETP.GE.U32.AND P0, PT, R14, 0x80, PT ;  /* 0x000000800e00780c */ /* 0x000fe20003f06070 */
[----:B------:R-:W-:-:S12]  /*5dd0*/  BSSY.RECONVERGENT B0, `(.L_x_14488) ;  /* 0x0000024000007945 */ /* 0x000fd80003800200 */
[----:B------:R-:W-:Y:S05]  /*5de0*/  @!P0 BRA `(.L_x_14489) ;  /* 0x0000000000888947 */ /* 0x000fea0003800000 */
[--C-:B0-----:R-:W-:Y:S01]  /*5df0*/  FADD.FTZ R132, R34, -R166.reuse ;  /* 0x800000a622847221 */ /* 0x101fe20000010000 */
[--C-:B-----5:R-:W-:Y:S01]  /*5e00*/  FADD.FTZ R133, R4, -R166.reuse ;  /* 0x800000a604857221 */ /* 0x120fe20000010000 */
[--C-:B------:R-:W-:Y:S01]  /*5e10*/  FADD.FTZ R134, R142, -R166.reuse ;  /* 0x800000a68e867221 */ /* 0x100fe20000010000 */
[----:B------:R-:W-:Y:S01]  /*5e20*/  FADD.FTZ R135, R141, -R166 ;  /* 0x800000a68d877221 */ /* 0x000fe20000010000 */
[C---:B------:R-:W-:Y:S01]  /*5e30*/  FMUL.FTZ R132, R165.reuse, R132 ;  /* 0x00000084a5847220 */ /* 0x040fe20000410000 */
[C---:B------:R-:W-:Y:S01]  /*5e40*/  FMUL.FTZ R133, R165.reuse, R133 ;  /* 0x00000085a5857220 */ /* 0x040fe20000410000 */
[----:B------:R-:W-:Y:S01]  /*5e50*/  FMUL.FTZ R134, R165, R134 ;  /* 0x00000086a5867220 */ /* 0x000fe20000410000 */
[----:B------:R0:W-:Y:S01]  /*5e60*/  STL.64 [R1+0x58], R2 ;  /* 0x0000580201007387 */ /* 0x0001e20000100a00 */
[----:B------:R-:W-:Y:S01]  /*5e70*/  FFMA.FTZ R132, R132, R244, R184 ;  /* 0x000000f484847223 */ /* 0x000fe200000100b8 */
[----:B------:R-:W-:Y:S01]  /*5e80*/  FFMA.FTZ R133, R133, R245, R185 ;  /* 0x000000f585857223 */ /* 0x000fe200000100b9 */
[----:B------:R-:W-:Y:S01]  /*5e90*/  FFMA.FTZ R134, R134, R246, R186 ;  /* 0x000000f686867223 */ /* 0x000fe200000100ba */
[----:B------:R-:W-:Y:S01]  /*5ea0*/  FMUL.FTZ R135, R165, R135 ;  /* 0x00000087a5877220 */ /* 0x000fe20000410000 */
[----:B------:R-:W-:-:S02]  /*5eb0*/  FADD.FTZ R167, R155, -R166 ;  /* 0x800000a69ba77221 */ /* 0x000fc40000010000 */
[----:B------:R-:W-:Y:S01]  /*5ec0*/  F2FP.BF16.F32.PACK_AB R132, R133, R132 ;  /* 0x000000848584723e */ /* 0x000fe200000010ff */
[----:B------:R-:W-:Y:S01]  /*5ed0*/  FADD.FTZ R133, R23, -R166 ;  /* 0x800000a617857221 */ /* 0x000fe20000010000 */
[----:B------:R-:W-:Y:S01]  /*5ee0*/  FFMA.FTZ R135, R135, R240, R188 ;  /* 0x000000f087877223 */ /* 0x000fe200000100bc */
[C---:B------:R-:W-:Y:S02]  /*5ef0*/  FMUL.FTZ R167, R165.reuse, R167 ;  /* 0x000000a7a5a77220 */ /* 0x040fe40000410000 */
[----:B------:R-:W-:Y:S01]  /*5f00*/  FMUL.FTZ R133, R165, R133 ;  /* 0x00000085a5857220 */ /* 0x000fe20000410000 */
[----:B0-----:R-:W0:Y:S01]  /*5f10*/  LDC.64 R2, c[0x0][0x428] ;  /* 0x00010a00ff027b82 */ /* 0x001e220000000a00 */
[----:B------:R-:W-:Y:S02]  /*5f20*/  FFMA.FTZ R167, R167, R242, R190 ;  /* 0x000000f2a7a77223 */ /* 0x000fe400000100be */
[----:B------:R-:W-:-:S05]  /*5f30*/  FFMA.FTZ R133, R133, R247, R187 ;  /* 0x000000f785857223 */ /* 0x000fca00000100bb */
[----:B------:R-:W-:Y:S01]  /*5f40*/  F2FP.BF16.F32.PACK_AB R133, R133, R134 ;  /* 0x000000868585723e */ /* 0x000fe200000010ff */
[----:B------:R-:W-:-:S04]  /*5f50*/  FADD.FTZ R134, R22, -R166 ;  /* 0x800000a616867221 */ /* 0x000fc80000010000 */
[----:B------:R-:W-:-:S04]  /*5f60*/  FMUL.FTZ R134, R165, R134 ;  /* 0x00000086a5867220 */ /* 0x000fc80000410000 */
[----:B------:R-:W-:-:S05]  /*5f70*/  FFMA.FTZ R134, R134, R241, R189 ;  /* 0x000000f186867223 */ /* 0x000fca00000100bd */
[----:B------:R-:W-:Y:S01]  /*5f80*/  F2FP.BF16.F32.PACK_AB R134, R134, R135 ;  /* 0x000000878686723e */ /* 0x000fe200000010ff */
[----:B------:R-:W-:Y:S01]  /*5f90*/  FADD.FTZ R135, R156, -R166 ;  /* 0x800000a69c877221 */ /* 0x000fe20000010000 */
[----:B0-----:R-:W-:-:S04]  /*5fa0*/  IMAD.WIDE.U32 R2, R12, 0x10, R2 ;  /* 0x000000100c027825 */ /* 0x001fc800078e0002 */
[----:B------:R-:W-:-:S04]  /*5fb0*/  FMUL.FTZ R135, R165, R135 ;  /* 0x00000087a5877220 */ /* 0x000fc80000410000 */
[----:B------:R-:W-:-:S05]  /*5fc0*/  FFMA.FTZ R135, R135, R243, R191 ;  /* 0x000000f387877223 */ /* 0x000fca00000100bf */
[----:B------:R-:W-:-:S05]  /*5fd0*/  F2FP.BF16.F32.PACK_AB R135, R135, R167 ;  /* 0x000000a78787723e */ /* 0x000fca00000010ff */
[----:B------:R0:W-:Y:S04]  /*5fe0*/  STG.E.128 desc[UR6][R2.64], R132 ;  /* 0x0000008402007986 */ /* 0x0001e8000c101d06 */
[----:B0-----:R0:W5:Y:S01]  /*5ff0*/  LDL.LU.64 R2, [R1+0x58] ;  /* 0x0000580001027983 */ /* 0x0011620000300a00 */
[----:B------:R-:W-:-:S07]  /*6000*/  IADD3 R12, PT, PT, R12, 0x20, RZ ;  /* 0x000000200c0c7810 */ /* 0x000fce0007ffe0ff */
.L_x_14489:
[----:B------:R-:W-:Y:S05]  /*6010*/  BSYNC.RECONVERGENT B0 ;  /* 0x0000000000007941 */ /* 0x000fea0003800200 */
.L_x_14488:
        /* <DEDUP_REMOVED lines=37> */
.L_x_14491:
[----:B------:R-:W-:Y:S05]  /*6270*/  BSYNC.RECONVERGENT B0 ;  /* 0x0000000000007941 */ /* 0x000fea0003800200 */
.L_x_14490:
        /* <DEDUP_REMOVED lines=37> */
.L_x_14493:
[----:B------:R-:W-:Y:S05]  /*64d0*/  BSYNC.RECONVERGENT B0 ;  /* 0x0000000000007941 */ /* 0x000fea0003800200 */
.L_x_14492:
        /* <DEDUP_REMOVED lines=37> */
.L_x_14495:
[----:B------:R-:W-:Y:S05]  /*6730*/  BSYNC.RECONVERGENT B0 ;  /* 0x0000000000007941 */ /* 0x000fea0003800200 */
.L_x_14494:
[----:B------:R-:W-:Y:S01]  /*6740*/  ISETP.GE.U32.AND P0, PT, R14, 0x100, PT ;  /* 0x000001000e00780c */ /* 0x000fe20003f06070 */
[----:B------:R-:W-:-:S12]  /*6750*/  BSSY.RECONVERGENT B0, `(.L_x_14496) ;  /* 0x0000025000007945 */ /* 0x000fd80003800200 */
[----:B------:R-:W-:Y:S05]  /*6760*/  @!P0 BRA `(.L_x_14497) ;  /* 0x00000000008c8947 */ /* 0x000fea0003800000 */
[----:B-----5:R1:W-:Y:S01]  /*6770*/  STL [R1+0x58], R0 ;  /* 0x0000580001007387 */ /* 0x0203e20000100800 */
[--C-:B------:R-:W-:Y:S01]  /*6780*/  FADD.FTZ R252, R15, -R166.reuse ;  /* 0x800000a60ffc7221 */ /* 0x100fe20000010000 */
[--C-:B------:R-:W-:Y:S01]  /*6790*/  FADD.FTZ R135, R37, -R166.reuse ;  /* 0x800000a625877221 */ /* 0x100fe20000010000 */
[--C-:B------:R-:W-:Y:S01]  /*67a0*/  FADD.FTZ R167, R30, -R166.reuse ;  /* 0x800000a61ea77221 */ /* 0x100fe20000010000 */
[--C-:B0-----:R-:W-:Y:S01]  /*67b0*/  FADD.FTZ R133, R29, -R166.reuse ;  /* 0x800000a61d857221 */ /* 0x101fe20000010000 */
[--C-:B------:R-:W-:Y:S01]  /*67c0*/  FADD.FTZ R134, R28, -R166.reuse ;  /* 0x800000a61c867221 */ /* 0x100fe20000010000 */
[--C-:B------:R-:W-:Y:S01]  /*67d0*/  FADD.FTZ R132, R38, -R166.reuse ;  /* 0x800000a626847221 */ /* 0x100fe20000010000 */
[C---:B------:R-:W-:Y:S01]  /*67e0*/  FMUL.FTZ R167, R165.reuse, R167 ;  /* 0x000000a7a5a77220 */ /* 0x040fe20000410000 */
[C---:B------:R-:W-:Y:S01]  /*67f0*/  FMUL.FTZ R133, R165.reuse, R133 ;  /* 0x00000085a5857220 */ /* 0x040fe20000410000 */
[----:B------:R-:W-:Y:S01]  /*6800*/  FMUL.FTZ R134, R165, R134 ;  /* 0x00000086a5867220 */ /* 0x000fe20000410000 */
[--C-:B-1----:R-:W-:Y:S01]  /*6810*/  FADD.FTZ R0, R163, -R166.reuse ;  /* 0x800000a6a3007221 */ /* 0x102fe20000010000 */
[----:B------:R-:W-:Y:S01]  /*6820*/  FADD.FTZ R166, R164, -R166 ;  /* 0x800000a6a4a67221 */ /* 0x000fe20000010000 */
[----:B------:R-:W-:-:S03]  /*6830*/  FMUL.FTZ R132, R165, R132 ;  /* 0x00000084a5847220 */ /* 0x000fc60000410000 */
[----:B------:R0:W-:Y:S02]  /*6840*/  STL [R1], R0 ;  /* 0x0000000001007387 */ /* 0x0001e40000100800 */
[C---:B0-----:R-:W-:Y:S01]  /*6850*/  FMUL.FTZ R0, R165.reuse, R252 ;  /* 0x000000fca5007220 */ /* 0x041fe20000410000 */
[C---:B------:R-:W-:Y:S02]  /*6860*/  FMUL.FTZ R252, R165.reuse, R135 ;  /* 0x00000087a5fc7220 */ /* 0x040fe40000410000 */
[----:B------:R-:W2:Y:S01]  /*6870*/  LDL.LU R135, [R1] ;  /* 0x0000000001877983 */ /* 0x000ea20000300800 */
[----:B------:R-:W-:Y:S01]  /*6880*/  FMUL.FTZ R166, R165, R166 ;  /* 0x000000a6a5a67220 */ /* 0x000fe20000410000 */
[----:B------:R-:W-:Y:S01]  /*6890*/  FFMA.FTZ R132, R132, R60, R52 ;  /* 0x0000003c84847223 */ /* 0x000fe20000010034 */
[----:B------:R-:W-:Y:S01]  /*68a0*/  FFMA.FTZ R167, R167, R64, R56 ;  /* 0x00000040a7a77223 */ /* 0x000fe20000010038 */
[----:B------:R-:W-:Y:S01]  /*68b0*/  FFMA.FTZ R133, R133, R66, R58 ;  /* 0x0000004285857223 */ /* 0x000fe2000001003a */
[----:B------:R-:W-:Y:S01]  /*68c0*/  FFMA.FTZ R166, R166, R63, R55 ;  /* 0x0000003fa6a67223 */ /* 0x000fe20000010037 */
[----:B--2---:R-:W-:Y:S01]  /*68d0*/  FMUL.FTZ R135, R165, R135 ;  /* 0x00000087a5877220 */ /* 0x004fe20000410000 */
[----:B------:R-:W-:-:S02]  /*68e0*/  FFMA.FTZ R165, R0, R65, R57 ;  /* 0x0000004100a57223 */ /* 0x000fc40000010039 */
[----:B------:R0:W5:Y:S01]  /*68f0*/  LDL.LU R0, [R1+0x58] ;  /* 0x0000580001007983 */ /* 0x0001620000300800 */
[----:B------:R-:W-:-:S05]  /*6900*/  FFMA.FTZ R135, R135, R62, R54 ;  /* 0x0000003e87877223 */ /* 0x000fca0000010036 */
[----:B------:R-:W-:Y:S01]  /*6910*/  F2FP.BF16.F32.PACK_AB R135, R166, R135 ;  /* 0x00000087a687723e */ /* 0x000fe200000010ff */
[----:B------:R-:W-:Y:S01]  /*6920*/  FFMA.FTZ R166, R252, R61, R53 ;  /* 0x0000003dfca67223 */ /* 0x000fe20000010035 */
[----:B------:R-:W-:-:S04]  /*6930*/  FFMA.FTZ R252, R134, R67, R59 ;  /* 0x0000004386fc7223 */ /* 0x000fc8000001003b */
[----:B------:R-:W-:Y:S02]  /*6940*/  F2FP.BF16.F32.PACK_AB R134, R166, R132 ;  /* 0x00000084a686723e */ /* 0x000fe400000010ff */
[----:B------:R-:W-:Y:S02]  /*6950*/  F2FP.BF16.F32.PACK_AB R132, R165, R167 ;  /* 0x000000a7a584723e */ /* 0x000fe400000010ff */
[----:B------:R-:W1:Y:S01]  /*6960*/  LDC.64 R166, c[0x0][0x428] ;  /* 0x00010a00ffa67b82 */ /* 0x000e620000000a00 */
[----:B------:R-:W-:Y:S01]  /*6970*/  F2FP.BF16.F32.PACK_AB R133, R252, R133 ;  /* 0x00000085fc85723e */ /* 0x000fe200000010ff */
[----:B-1----:R-:W-:-:S05]  /*6980*/  IMAD.WIDE.U32 R166, R12, 0x10, R166 ;  /* 0x000000100ca67825 */ /* 0x002fca00078e00a6 */
[----:B------:R0:W-:Y:S02]  /*6990*/  STG.E.128 desc[UR6][R166.64], R132 ;  /* 0x00000084a6007986 */ /* 0x0001e4000c101d06 */
.L_x_14497:
[----:B------:R-:W-:Y:S05]  /*69a0*/  BSYNC.RECONVERGENT B0 ;  /* 0x0000000000007941 */ /* 0x000fea0003800200 */
.L_x_14496:
[----:B0-----:R-:W0:Y:S02]  /*69b0*/  LDC.64 R132, c[0x0][0x380] ;  /* 0x0000e000ff847b82 */ /* 0x001e240000000a00 */
[----:B0-----:R-:W-:-:S04]  /*69c0*/  LEA R13, R132, R13, 0x2 ;  /* 0x0000000d840d7211 */ /* 0x001fc800078e10ff */
[----:B------:R-:W-:-:S13]  /*69d0*/  ISETP.GE.AND P0, PT, R13, R133, PT ;  /* 0x000000850d00720c */ /* 0x000fda0003f06270 */
[----:B------:R-:W-:Y:S05]  /*69e0*/  @!P0 BRA `(.L_x_14498) ;  /* 0xffffffa800748947 */ /* 0x000fea000383ffff */
[----:B------:R-:W-:Y:S05]  /*69f0*/  EXIT ;  /* 0x000000000000794d */ /* 0x000fea0003800000 */
.L_x_14481:
[----:B------:R-:W-:Y:S01]  /*6a00*/  HFMA2 R134, -RZ, RZ, 0, 5.9604644775390625e-08 ;  /* 0x00000001ff867431 */ /* 0x000fe200000001ff */
[----:B------:R-:W-:Y:S01]  /*6a10*/  BSSY B0, `(.L_x_14499) ;  /* 0x0000007000007945 */ /* 0x000fe20003800000 */
[----:B------:R-:W-:Y:S02]  /*6a20*/  MOV R167, R135 ;  /* 0x0000008700a77202 */ /* 0x000fe40000000f00 */
[----:B------:R-:W-:Y:S02]  /*6a30*/  MOV R133, 0x1f ;  /* 0x0000001f00857802 */ /* 0x000fe40000000f00 */
[----:B------:R-:W-:-:S07]  /*6a40*/  MOV R132, 0xffffffff ;  /* 0xffffffff00847802 */ /* 0x000fce0000000f00 */
[----:B-1234-:R-:W-:Y:S05]  /*6a50*/  WARPSYNC.COLLECTIVE R132, `(.L_x_14500) ;  /* 0x0000000084087348 */ /* 0x01efea0003c00000 */
[----:B------:R0:W0:Y:S02]  /*6a60*/  SHFL.BFLY P6, R132, R167, R134, R133 ;  /* 0x0c000086a7847389 */ /* 0x00002400000c0085 */
[----:B01234-:R-:W-:Y:S05]  /*6a70*/  ENDCOLLECTIVE ;  /* 0x000000000000791b */ /* 0x01ffea0003800000 */
.L_x_14500:
[----:B------:R-:W-:Y:S05]  /*6a80*/  BSYNC B0 ;  /* 0x0000000000007941 */ /* 0x000fea0003800000 */
.L_x_14499:
        /* <DEDUP_REMOVED lines=9> */
.L_x_14501:
[----:B------:R-:W-:Y:S02]  /*6b20*/  HFMA2 R134, -RZ, RZ, 0, 2.384185791015625e-07 ;  /* 0x00000004ff867431 */ /* 0x000fe400000001ff */
[----:B------:R-:W-:Y:S01]  /*6b30*/  FADD.FTZ R135, R135, R132 ;  /* 0x0000008487877221 */ /* 0x000fe20000010000 */
[----:B------:R-:W-:-:S04]  /*6b40*/  MOV R132, 0xffffffff ;  /* 0xffffffff00847802 */ /* 0x000fc80000000f00 */
[----:B------:R-:W-:-:S07]  /*6b50*/  MOV R167, R135 ;  /* 0x0000008700a77202 */ /* 0x000fce0000000f00 */
[----:B------:R-:W-:Y:S05]  /*6b60*/  WARPSYNC.COLLECTIVE R132, `(.L_x_14502) ;  /* 0x0000000084087348 */ /* 0x000fea0003c00000 */
[----:B------:R0:W1:Y:S02]  /*6b70*/  SHFL.BFLY P6, R132, R167, R134, R133 ;  /* 0x0c000086a7847389 */ /* 0x00006400000c0085 */
[----:B01----:R-:W-:Y:S05]  /*6b80*/  ENDCOLLECTIVE ;  /* 0x000000000000791b */ /* 0x003fea0003800000 */
.L_x_14502:
[----:B------:R-:W-:Y:S02]  /*6b90*/  HFMA2 R134, -RZ, RZ, 0, 4.76837158203125e-07 ;  /* 0x00000008ff867431 */ /* 0x000fe400000001ff */
[----:B------:R-:W-:Y:S01]  /*6ba0*/  FADD.FTZ R135, R135, R132 ;  /* 0x0000008487877221 */ /* 0x000fe20000010000 */
[----:B------:R-:W-:-:S04]  /*6bb0*/  MOV R132, 0xffffffff ;  /* 0xffffffff00847802 */ /* 0x000fc80000000f00 */
[----:B------:R-:W-:-:S07]  /*6bc0*/  MOV R167, R135 ;  /* 0x0000008700a77202 */ /* 0x000fce0000000f00 */
[----:B------:R-:W-:Y:S05]  /*6bd0*/  WARPSYNC.COLLECTIVE R132, `(.L_x_14503) ;  /* 0x0000000084087348 */ /* 0x000fea0003c00000 */
[----:B------:R0:W1:Y:S02]  /*6be0*/  SHFL.BFLY P6, R132, R167, R134, R133 ;  /* 0x0c000086a7847389 */ /* 0x00006400000c0085 */
[----:B01----:R-:W-:Y:S05]  /*6bf0*/  ENDCOLLECTIVE ;  /* 0x000000000000791b */ /* 0x003fea0003800000 */
.L_x_14503:
[----:B------:R-:W-:Y:S02]  /*6c00*/  HFMA2 R134, -RZ, RZ, 0, 9.5367431640625e-07 ;  /* 0x00000010ff867431 */ /* 0x000fe400000001ff */
[----:B------:R-:W-:Y:S01]  /*6c10*/  FADD.FTZ R135, R135, R132 ;  /* 0x0000008487877221 */ /* 0x000fe20000010000 */
[----:B------:R-:W-:-:S04]  /*6c20*/  MOV R132, 0xffffffff ;  /* 0xffffffff00847802 */ /* 0x000fc80000000f00 */
[----:B------:R-:W-:-:S07]  /*6c30*/  MOV R167, R135 ;  /* 0x0000008700a77202 */ /* 0x000fce0000000f00 */
[----:B------:R-:W-:Y:S05]  /*6c40*/  WARPSYNC.COLLECTIVE R132, `(.L_x_14504) ;  /* 0x0000000084087348 */ /* 0x000fea0003c00000 */
[----:B------:R0:W1:Y:S02]  /*6c50*/  SHFL.BFLY P6, R132, R167, R134, R133 ;  /* 0x0c000086a7847389 */ /* 0x00006400000c0085 */
[----:B01----:R-:W-:Y:S05]  /*6c60*/  ENDCOLLECTIVE ;  /* 0x000000000000791b */ /* 0x003fea0003800000 */
.L_x_14504:
[----:B------:R-:W-:Y:S02]  /*6c70*/  HFMA2 R134, -RZ, RZ, 0, 5.9604644775390625e-08 ;  /* 0x00000001ff867431 */ /* 0x000fe400000001ff */
        /* <DEDUP_REMOVED lines=134> */
[----:B------:R-:W-:Y:S02]  /*74e0*/  MOV R133, 0x1f ;  /* 0x0000001f00857802 */ /* 0x000fe40000000f00 */
[----:B------:R-:W-:-:S07]  /*74f0*/  MOV R167, R165 ;  /* 0x000000a500a77202 */ /* 0x000fce0000000f00 */
[----:B------:R-:W-:Y:S05]  /*7500*/  WARPSYNC.COLLECTIVE R132, `(.L_x_14505) ;  /* 0x0000000084087348 */ /* 0x000fea0003c00000 */
[----:B------:R0:W1:Y:S02]  /*7510*/  SHFL.BFLY P6, R132, R167, R134, R133 ;  /* 0x0c000086a7847389 */ /* 0x00006400000c0085 */
[----:B01----:R-:W-:Y:S05]  /*7520*/  ENDCOLLECTIVE ;  /* 0x000000000000791b */ /* 0x003fea0003800000 */
.L_x_14505:
[----:B------:R-:W-:Y:S02]  /*7530*/  HFMA2 R134, -RZ, RZ, 0, 1.1920928955078125e-07 ;  /* 0x00000002ff867431 */ /* 0x000fe400000001ff */
[----:B------:R-:W-:Y:S01]  /*7540*/  FADD.FTZ R165, R165, R132 ;  /* 0x00000084a5a57221 */ /* 0x000fe20000010000 */
[----:B------:R-:W-:-:S04]  /*7550*/  MOV R132, 0xffffffff ;  /* 0xffffffff00847802 */ /* 0x000fc80000000f00 */
[----:B------:R-:W-:-:S07]  /*7560*/  MOV R167, R165 ;  /* 0x000000a500a77202 */ /* 0x000fce0000000f00 */
[----:B------:R-:W-:Y:S05]  /*7570*/  WARPSYNC.COLLECTIVE R132, `(.L_x_14506) ;  /* 0x0000000084087348 */ /* 0x000fea0003c00000 */
[----:B------:R0:W1:Y:S02]  /*7580*/  SHFL.BFLY P6, R132, R167, R134, R133 ;  /* 0x0c000086a7847389 */ /* 0x00006400000c0085 */
[----:B01----:R-:W-:Y:S05]  /*7590*/  ENDCOLLECTIVE ;  /* 0x000000000000791b */ /* 0x003fea0003800000 */
.L_x_14506:
[----:B------:R-:W-:Y:S02]  /*75a0*/  HFMA2 R134, -RZ, RZ, 0, 2.384185791015625e-07 ;  /* 0x00000004ff867431 */ /* 0x000fe400000001ff */
[----:B------:R-:W-:Y:S01]  /*75b0*/  FADD.FTZ R165, R165, R132 ;  /* 0x00000084a5a57221 */ /* 0x000fe20000010000 */
[----:B------:R-:W-:-:S04]  /*75c0*/  MOV R132, 0xffffffff ;  /* 0xffffffff00847802 */ /* 0x000fc80000000f00 */
[----:B------:R-:W-:-:S07]  /*75d0*/  MOV R167, R165 ;  /* 0x000000a500a77202 */ /* 0x000fce0000000f00 */
[----:B------:R-:W-:Y:S05]  /*75e0*/  WARPSYNC.COLLECTIVE R132, `(.L_x_14507) ;  /* 0x0000000084087348 */ /* 0x000fea0003c00000 */
[----:B------:R0:W1:Y:S02]  /*75f0*/  SHFL.BFLY P6, R132, R167, R134, R133 ;  /* 0x0c000086a7847389 */ /* 0x00006400000c0085 */
[----:B01----:R-:W-:Y:S05]  /*7600*/  ENDCOLLECTIVE ;  /* 0x000000000000791b */ /* 0x003fea0003800000 */
.L_x_14507:
[----:B------:R-:W-:Y:S02]  /*7610*/  HFMA2 R134, -RZ, RZ, 0, 4.76837158203125e-07 ;  /* 0x00000008ff867431 */ /* 0x000fe400000001ff */
[----:B------:R-:W-:Y:S01]  /*7620*/  FADD.FTZ R165, R165, R132 ;  /* 0x00000084a5a57221 */ /* 0x000fe20000010000 */
[----:B------:R-:W-:-:S04]  /*7630*/  MOV R132, 0xffffffff ;  /* 0xffffffff00847802 */ /* 0x000fc80000000f00 */
[----:B------:R-:W-:-:S07]  /*7640*/  MOV R167, R165 ;  /* 0x000000a500a77202 */ /* 0x000fce0000000f00 */
[----:B------:R-:W-:Y:S05]  /*7650*/  WARPSYNC.COLLECTIVE R132, `(.L_x_14508) ;  /* 0x0000000084087348 */ /* 0x000fea0003c00000 */
[----:B------:R0:W1:Y:S02]  /*7660*/  SHFL.BFLY P6, R132, R167, R134, R133 ;  /* 0x0c000086a7847389 */ /* 0x00006400000c0085 */
[----:B01----:R-:W-:Y:S05]  /*7670*/  ENDCOLLECTIVE ;  /* 0x000000000000791b */ /* 0x003fea0003800000 */
.L_x_14508:
[----:B------:R-:W-:Y:S02]  /*7680*/  HFMA2 R134, -RZ, RZ, 0, 9.5367431640625e-07 ;  /* 0x00000010ff867431 */ /* 0x000fe400000001ff */
[----:B------:R-:W-:Y:S01]  /*7690*/  FADD.FTZ R165, R165, R132 ;  /* 0x00000084a5a57221 */ /* 0x000fe20000010000 */
[----:B------:R-:W-:-:S04]  /*76a0*/  MOV R132, 0xffffffff ;  /* 0xffffffff00847802 */ /* 0x000fc80000000f00 */
[----:B------:R-:W-:-:S07]  /*76b0*/  MOV R167, R165 ;  /* 0x000000a500a77202 */ /* 0x000fce0000000f00 */
[----:B------:R-:W-:Y:S05]  /*76c0*/  WARPSYNC.COLLECTIVE R132, `(.L_x_14509) ;  /* 0x0000000084087348 */ /* 0x000fea0003c00000 */
[----:B------:R0:W1:Y:S02]  /*76d0*/  SHFL.BFLY P6, R132, R167, R134, R133 ;  /* 0x0c000086a7847389 */ /* 0x00006400000c0085 */
[----:B01----:R-:W-:Y:S05]  /*76e0*/  ENDCOLLECTIVE ;  /* 0x000000000000791b */ /* 0x003fea0003800000 */
.L_x_14509:
[----:B------:R-:W-:Y:S05]  /*76f0*/  BRA `(.L_x_14510) ;  /* 0xffffffdc00407947 */ /* 0x000fea000383ffff */
.L_x_14511:
        /* <DEDUP_REMOVED lines=16> */
.L_x_71456:


//--------------------- .text._ZN10layer_norm13ln_fwd_kernelINS_13Kernel_traitsIf13__nv_bfloat16S2_S2_fjLj2048ELj1ELj4ELj1ELj16ENS_18Kernel_traits_baseILj2048EfS2_S2_S2_fjLj128EEEEELb0ELb1ELb0ELb1EEEvNS_9FwdParamsE --------------------------
	.section	.text._ZN10layer_norm13ln_fwd_kernelINS_13Kernel_traitsIf13__nv_bfloat16S2_S2_fjLj2048ELj1ELj4ELj1ELj16ENS_18Kernel_traits_baseILj2048EfS2_S2_S2_fjLj128EEEEELb0ELb1ELb0ELb1EEEvNS_9FwdParamsE,"ax",@progbits
	.align	128
        .global         _ZN10layer_norm13ln_fwd_kernelINS_13Kernel_traitsIf13__nv_bfloat16S2_S2_fjLj2048ELj1ELj4ELj1ELj16ENS_18Kernel_traits_baseILj2048EfS2_S2_S2_fjLj128EEEEELb0ELb1ELb0ELb1EEEvNS_9FwdParamsE
        .type           _ZN10layer_norm13ln_fwd_kernelINS_13Kernel_traitsIf13__nv_bfloat16S2_S2_fjLj2048ELj1ELj4ELj1ELj16ENS_18Kernel_traits_baseILj2048EfS2_S2_S2_fjLj128EEEEELb0ELb1ELb0ELb1EEEvNS_9FwdParamsE,@function
        .size           _ZN10layer_norm13ln_fwd_kernelINS_13Kernel_traitsIf13__nv_bfloat16S2_S2_fjLj2048ELj1ELj4ELj1ELj16ENS_18Kernel_traits_baseILj2048EfS2_S2_S2_fjLj128EEEEELb0ELb1ELb0ELb1EEEvNS_9FwdParamsE,(.L_x_71457 - _ZN10layer_norm13ln_fwd_kernelINS_13Kernel_traitsIf13__nv_bfloat16S2_S2_fjLj2048ELj1ELj4ELj1ELj16ENS_18Kernel_traits_baseILj2048EfS2_S2_S2_fjLj128EEEEELb0ELb1ELb0ELb1EEEvNS_9FwdParamsE)
        .other          _ZN10layer_norm13ln_fwd_kernelINS_13Kernel_traitsIf13__nv_bfloat16S2_S2_fjLj2048ELj1ELj4ELj1ELj16ENS_18Kernel_traits_baseILj2048EfS2_S2_S2_fjLj128EEEEELb0ELb1ELb0ELb1EEEvNS_9FwdParamsE,@"STO_CUDA_ENTRY STV_DEFAULT"
_ZN10layer_norm13ln_fwd_kernelINS_13Kernel_traitsIf13__nv_bfloat16S2_S2_fjLj2048ELj1ELj4ELj1ELj16ENS_18Kernel_traits_baseILj2048EfS2_S2_S2_fjLj128EEEEELb0ELb1ELb0ELb1EEEvNS_9FwdParamsE:
.text._ZN10layer_norm13ln_fwd_kernelINS_13Kernel_traitsIf13__nv_bfloat16S2_S2_fjLj2048ELj1ELj4ELj1ELj16ENS_18Kernel_traits_baseILj2048EfS2_S2_S2_fjLj128EEEEELb0ELb1ELb0ELb1EEEvNS_9FwdParamsE:
[----:B------:R-:W0:Y:S01]  /*0000*/  LDC R1, c[0x0][0x37c] ;  /* 0x0000df00ff017b82 */ /* 0x000e220000000800 */
[----:B------:R-:W1:Y:S01]  /*0010*/  S2R R0, SR_TID.X ;  /* 0x0000000000007919 */ /* 0x000e620000002100 */
[----:B------:R-:W2:Y:S06]  /*0020*/  LDCU.64 UR8, c[0x0][0x438] ;  /* 0x00008700ff0877ac */ /* 0x000eac0008000a00 */
[----:B------:R-:W3:Y:S01]  /*0030*/  S2UR UR4, SR_CTAID.X ;  /* 0x00000000000479c3 */ /* 0x000ee20000002500 */
[----:B0-----:R-:W-:Y:S01]  /*0040*/  IADD3 R1, PT, PT, R1, -0x68, RZ ;  /* 0xffffff9801017810 */ /* 0x001fe20007ffe0ff */
[----:B------:R-:W0:Y:S01]  /*0050*/  LDCU.64 UR6, c[0x0][0x358] ;  /* 0x00006b00ff0677ac */ /* 0x000e220008000a00 */
[----:B--2---:R-:W-:-:S04]  /*0060*/  UISETP.NE.U32.AND UP0, UPT, UR8, URZ, UPT ;  /* 0x000000ff0800728c */ /* 0x004fc8000bf05070 */
[----:B------:R-:W-:Y:S02]  /*0070*/  UISETP.NE.AND.EX UP0, UPT, UR9, URZ, UPT, UP0 ;  /* 0x000000ff0900728c */ /* 0x000fe4000bf05300 */
[----:B---3--:R-:W-:Y:S01]  /*0080*/  USHF.L.U32 UR4, UR4, 0x2, URZ ;  /* 0x0000000204047899 */ /* 0x008fe200080006ff */
[----:B-1----:R-:W-:Y:S02]  /*0090*/  SHF.R.U32.HI R9, RZ, 0x5, R0 ;  /* 0x00000005ff097819 */ /* 0x002fe40000011600 */
[----:B------:R-:W-:-:S03]  /*00a0*/  LOP3.LUT R8, R0, 0x1f, RZ, 0xc0, !PT ;  /* 0x0000001f00087812 */ /* 0x000fc600078ec0ff */
[----:B------:R-:W-:Y:S01]  /*00b0*/  LOP3.LUT R9, R9, UR4, RZ, 0xfc, !PT ;  /* 0x0000000409097c12 */ /* 0x000fe2000f8efcff */
[----:B------:R-:W-:Y:S06]  /*00c0*/  BRA.U !UP0, `(.L_x_14512) ;  /* 0x0000000508047547 */ /* 0x000fec000b800000 */
[----:B------:R-:W1:Y:S08]  /*00d0*/  LDC.64 R2, c[0x0][0x3d0] ;  /* 0x0000f400ff027b82 */ /* 0x000e700000000a00 */
[----:B------:R-:W2:Y:S08]  /*00e0*/  LDC.64 R4, c[0x0][0x438] ;  /* 0x00010e00ff047b82 */ /* 0x000eb00000000a00 */
[----:B------:R-:W3:Y:S01]  /*00f0*/  LDC.64 R6, c[0x0][0x3e8] ;  /* 0x0000fa00ff067b82 */ /* 0x000ee20000000a00 */
[----:B-1----:R-:W-:-:S05]  /*0100*/  IMAD.WIDE.U32 R2, R8, 0x20, R2 ;  /* 0x0000002008027825 */ /* 0x002fca00078e0002 */
[----:B0-----:R-:W4:Y:S01]  /*0110*/  LDG.E.128 R28, desc[UR6][R2.64] ;  /* 0x00000006021c7981 */ /* 0x001f22000c1e1d00 */
[----:B--2---:R-:W-:-:S03]  /*0120*/  IMAD.WIDE.U32 R4, R8, 0x20, R4 ;  /* 0x0000002008047825 */ /* 0x004fc600078e0004 */
[----:B------:R-:W2:Y:S04]  /*0130*/  LDG.E.128 R24, desc[UR6][R2.64+0x10] ;  /* 0x0000100602187981 */ /* 0x000ea8000c1e1d00 */
[----:B------:R-:W2:Y:S01]  /*0140*/  LDG.E.128 R20, desc[UR6][R2.64+0x400] ;  /* 0x0004000602147981 */ /* 0x000ea2000c1e1d00 */
[----:B---3--:R-:W-:-:S03]  /*0150*/  IMAD.WIDE.U32 R6, R8, 0x20, R6 ;  /* 0x0000002008067825 */ /* 0x008fc600078e0006 */
[----:B------:R-:W3:Y:S04]  /*0160*/  LDG.E.128 R16, desc[UR6][R2.64+0x410] ;  /* 0x0004100602107981 */ /* 0x000ee8000c1e1d00 */
        /* <DEDUP_REMOVED lines=42> */
[----:B----4-:R-:W-:Y:S04]  /*0410*/  STL.64 [R1+0x50], R28 ;  /* 0x0000501c01007387 */ /* 0x010fe80000100a00 */
[----:B------:R1:W-:Y:S04]  /*0420*/  STL.64 [R1+0x58], R30 ;  /* 0x0000581e01007387 */ /* 0x0003e80000100a00 */
[----:B--2---:R-:W-:Y:S04]  /*0430*/  STL.64 [R1+0x40], R24 ;  /* 0x0000401801007387 */ /* 0x004fe80000100a00 */
[----:B------:R2:W-:Y:S04]  /*0440*/  STL.64 [R1+0x48], R26 ;  /* 0x0000481a01007387 */ /* 0x0005e80000100a00 */
[----:B-1----:R0:W5:Y:S04]  /*0450*/  LDG.E.128 R28, desc[UR6][R6.64+0x1c00] ;  /* 0x001c0006061c7981 */ /* 0x002168000c1e1d00 */
[----:B--2---:R0:W5:Y:S04]  /*0460*/  LDG.E.128 R24, desc[UR6][R6.64+0x1c10] ;  /* 0x001c100606187981 */ /* 0x004168000c1e1d00 */
[----:B------:R0:W-:Y:S04]  /*0470*/  STL.64 [R1+0x30], R20 ;  /* 0x0000301401007387 */ /* 0x0001e80000100a00 */
[----:B------:R0:W-:Y:S04]  /*0480*/  STL.64 [R1+0x38], R22 ;  /* 0x0000381601007387 */ /* 0x0001e80000100a00 */
[----:B---3--:R0:W-:Y:S04]  /*0490*/  STL.64 [R1+0x20], R16 ;  /* 0x0000201001007387 */ /* 0x0081e80000100a00 */
[----:B------:R0:W-:Y:S04]  /*04a0*/  STL.64 [R1+0x28], R18 ;  /* 0x0000281201007387 */ /* 0x0001e80000100a00 */
[----:B------:R0:W-:Y:S04]  /*04b0*/  STL.64 [R1+0x10], R12 ;  /* 0x0000100c01007387 */ /* 0x0001e80000100a00 */
[----:B------:R0:W-:Y:S01]  /*04c0*/  STL.64 [R1+0x18], R14 ;  /* 0x0000180e01007387 */ /* 0x0001e20000100a00 */
[----:B------:R-:W-:Y:S05]  /*04d0*/  BRA `(.L_x_14513) ;  /* 0x0000000400387947 */ /* 0x000fea0003800000 */
.L_x_14512:
[----:B------:R-:W1:Y:S08]  /*04e0*/  LDC.64 R2, c[0x0][0x3d0] ;  /* 0x0000f400ff027b82 */ /* 0x000e700000000a00 */
[----:B------:R-:W2:Y:S01]  /*04f0*/  LDC.64 R4, c[0x0][0x3e8] ;  /* 0x0000fa00ff047b82 */ /* 0x000ea20000000a00 */
[----:B-1----:R-:W-:-:S05]  /*0500*/  IMAD.WIDE.U32 R2, R8, 0x20, R2 ;  /* 0x0000002008027825 */ /* 0x002fca00078e0002 */
[----:B0-----:R-:W3:Y:S01]  /*0510*/  LDG.E.128 R24, desc[UR6][R2.64] ;  /* 0x0000000602187981 */ /* 0x001ee2000c1e1d00 */
[----:B--2---:R-:W-:-:S03]  /*0520*/  IMAD.WIDE.U32 R4, R8, 0x20, R4 ;  /* 0x0000002008047825 */ /* 0x004fc600078e0004 */
[----:B------:R-:W2:Y:S04]  /*0530*/  LDG.E.128 R88, desc[UR6][R2.64+0x10] ;  /* 0x0000100602587981 */ /* 0x000ea8000c1e1d00 */
[----:B------:R-:W4:Y:S04]  /*0540*/  LDG.E.128 R20, desc[UR6][R2.64+0x400] ;  /* 0x0004000602147981 */ /* 0x000f28000c1e1d00 */
[----:B------:R-:W4:Y:S04]  /*0550*/  LDG.E.128 R16, desc[UR6][R2.64+0x410] ;  /* 0x0004100602107981 */ /* 0x000f28000c1e1d00 */
[----:B------:R-:W4:Y:S04]  /*0560*/  LDG.E.128 R12, desc[UR6][R2.64+0x800] ;  /* 0x00080006020c7981 */ /* 0x000f28000c1e1d00 */
        /* <DEDUP_REMOVED lines=26> */
[----:B---3--:R-:W-:Y:S04]  /*0710*/  STL.64 [R1+0x50], R24 ;  /* 0x0000501801007387 */ /* 0x008fe80000100a00 */
[----:B------:R1:W-:Y:S04]  /*0720*/  STL.64 [R1+0x58], R26 ;  /* 0x0000581a01007387 */ /* 0x0003e80000100a00 */
[----:B-1----:R0:W5:Y:S04]  /*0730*/  LDG.E.128 R24, desc[UR6][R4.64+0x1c10] ;  /* 0x001c100604187981 */ /* 0x002168000c1e1d00 */
[----:B--2---:R-:W-:Y:S04]  /*0740*/  STL.64 [R1+0x40], R88 ;  /* 0x0000405801007387 */ /* 0x004fe80000100a00 */
[----:B------:R1:W-:Y:S04]  /*0750*/  STL.64 [R1+0x48], R90 ;  /* 0x0000485a01007387 */ /* 0x0003e80000100a00 */
[----:B----4-:R0:W-:Y:S04]  /*0760*/  STL.64 [R1+0x30], R20 ;  /* 0x0000301401007387 */ /* 0x0101e80000100a00 */
[----:B------:R0:W-:Y:S04]  /*0770*/  STL.64 [R1+0x38], R22 ;  /* 0x0000381601007387 */ /* 0x0001e80000100a00 */
[----:B------:R0:W-:Y:S04]  /*0780*/  STL.64 [R1+0x20], R16 ;  /* 0x0000201001007387 */ /* 0x0001e80000100a00 */
[----:B------:R0:W-:Y:S04]  /*0790*/  STL.64 [R1+0x28], R18 ;  /* 0x0000281201007387 */ /* 0x0001e80000100a00 */
[----:B------:R0:W-:Y:S04]  /*07a0*/  STL.64 [R1+0x10], R12 ;  /* 0x0000100c01007387 */ /* 0x0001e80000100a00 */
[----:B------:R0:W-:Y:S01]  /*07b0*/  STL.64 [R1+0x18], R14 ;  /* 0x0000180e01007387 */ /* 0x0001e20000100a00 */
[----:B-1----:R-:W-:-:S02]  /*07c0*/  CS2R R90, SRZ ;  /* 0x00000000005a7805 */ /* 0x002fc4000001ff00 */
        /* <DEDUP_REMOVED lines=31> */
.L_x_14513:
[----:B------:R-:W1:Y:S02]  /*09c0*/  LDCU UR4, c[0x0][0x384] ;  /* 0x00007080ff0477ac */ /* 0x000e640008000800 */
[----:B-1----:R-:W-:-:S13]  /*09d0*/  ISETP.GE.AND P0, PT, R9, UR4, PT ;  /* 0x0000000409007c0c */ /* 0x002fda000bf06270 */
[----:B------:R-:W-:Y:S05]  /*09e0*/  @P0 EXIT ;  /* 0x000000000000094d */ /* 0x000fea0003800000 */
[----:B------:R-:W1:Y:S02]  /*09f0*/  LDCU.64 UR4, c[0x0][0x3e0] ;  /* 0x00007c00ff0477ac */ /* 0x000e640008000a00 */
[----:B-1----:R-:W-:-:S04]  /*0a00*/  UISETP.NE.U32.AND UP0, UPT, UR4, URZ, UPT ;  /* 0x000000ff0400728c */ /* 0x002fc8000bf05070 */
[----:B------:R-:W-:-:S09]  /*0a10*/  UISETP.NE.AND.EX UP0, UPT, UR5, URZ, UPT, UP0 ;  /* 0x000000ff0500728c */ /* 0x000fd2000bf05300 */
[----:B------:R-:W-:Y:S05]  /*0a20*/  BRA.U !UP0, `(.L_x_14514) ;  /* 0x0000004d08247547 */ /* 0x000fea000b800000 */
[----:B------:R-:W1:Y:S01]  /*0a30*/  LDCU.64 UR4, c[0x0][0x3a0] ;  /* 0x00007400ff0477ac */ /* 0x000e620008000a00 */
[----:B------:R-:W2:Y:S01]  /*0a40*/  LDCU UR8, c[0x0][0x388] ;  /* 0x00007100ff0877ac */ /* 0x000ea20008000800 */
[----:B------:R-:W3:Y:S01]  /*0a50*/  LDCU.U8 UR9, c[0x0][0x410] ;  /* 0x00008200ff0977ac */ /* 0x000ee20008000000 */
[----:B------:R-:W4:Y:S01]  /*0a60*/  LDCU.64 UR10, c[0x0][0x3a0] ;  /* 0x00007400ff0a77ac */ /* 0x000f220008000a00 */
[----:B-1----:R-:W-:Y:S01]  /*0a70*/  UISETP.NE.U32.AND UP0, UPT, UR4, URZ, UPT ;  /* 0x000000ff0400728c */ /* 0x002fe2000bf05070 */
[----:B------:R-:W1:Y:S03]  /*0a80*/  LDCU UR4, c[0x0][0x448] ;  /* 0x00008900ff0477ac */ /* 0x000e660008000800 */
[----:B------:R-:W-:-:S06]  /*0a90*/  UISETP.NE.AND.EX UP0, UPT, UR5, URZ, UPT, UP0 ;  /* 0x000000ff0500728c */ /* 0x000fcc000bf05300 */
[----:B--234-:R-:W-:-:S13]  /*0aa0*/  PLOP3.LUT P1, PT, PT, PT, UP0, 0x80, 0x8 ;  /* 0x000000000008781c */ /* 0x01cfda0003f2f008 */
.L_x_14535:
[----:B0-2---:R-:W0:Y:S01]  /*0ab0*/  S2R R4, SR_TID.X ;  /* 0x0000000000047919 */ /* 0x005e220000002100 */
[----:B------:R-:W2:Y:S01]  /*0ac0*/  LDC.64 R2, c[0x0][0x3e0] ;  /* 0x0000f800ff027b82 */ /* 0x000ea20000000a00 */
[----:B------:R-:W-:-:S05]  /*0ad0*/  IMAD R0, R9, UR8, RZ ;  /* 0x0000000809007c24 */ /* 0x000fca000f8e02ff */
[----:B------:R-:W-:Y:S02]  /*0ae0*/  SHF.R.S32.HI R5, RZ, 0x1f, R0 ;  /* 0x0000001fff057819 */ /* 0x000fe40000011400 */
[----:B------:R-:W3:Y:S02]  /*0af0*/  LDC.64 R234, c[0x0][0x390] ;  /* 0x0000e400ffea7b82 */ /* 0x000ee40000000a00 */
[----:B------:R-:W-:Y:S01]  /*0b00*/  LEA.HI R5, R5, R0, RZ, 0x3 ;  /* 0x0000000005057211 */ /* 0x000fe200078f18ff */
[----:B--2---:R-:W-:-:S06]  /*0b10*/  IMAD.WIDE R2, R9, 0x2, R2 ;  /* 0x0000000209027825 */ /* 0x004fcc00078e0202 */
[----:B------:R-:W2:Y:S01]  /*0b20*/  LDG.E.U16 R2, desc[UR6][R2.64] ;  /* 0x0000000602027981 */ /* 0x000ea2000c1e1500 */
[----:B0-----:R-:W-:-:S04]  /*0b30*/  LOP3.LUT R4, R4, 0x1f, RZ, 0xc0, !PT ;  /* 0x0000001f04047812 */ /* 0x001fc800078ec0ff */
[----:B------:R-:W-:-:S05]  /*0b40*/  LEA.HI.SX32 R18, R5, R4, 0x1d ;  /* 0x0000000405127211 */ /* 0x000fca00078feaff */
[----:B---3--:R-:W-:-:S06]  /*0b50*/  IMAD.WIDE.U32 R4, R18, 0x10, R234 ;  /* 0x0000001012047825 */ /* 0x008fcc00078e00ea */
[----:B-----5:R-:W5:Y:S01]  /*0b60*/  LDG.E.128 R4, desc[UR6][R4.64] ;  /* 0x0000000604047981 */ /* 0x020f62000c1e1d00 */
[----:B------:R-:W-:Y:S01]  /*0b70*/  BSSY.RECONVERGENT B0, `(.L_x_14515) ;  /* 0x0000053000007945 */ /* 0x000fe20003800200 */
[----:B--2---:R-:W-:-:S03]  /*0b80*/  SHF.L.U32 R207, R2, 0x10, RZ ;  /* 0x0000001002cf7819 */ /* 0x004fc600000006ff */
[----:B------:R-:W-:Y:S05]  /*0b90*/  @!P1 BRA `(.L_x_14516) ;  /* 0x0000000000c09947 */ /* 0x000fea0003800000 */
[----:B------:R-:W0:Y:S02]  /*0ba0*/  LDC.64 R20, c[0x0][0x3a0] ;  /* 0x0000e800ff147b82 */ /* 0x000e240000000a00 */
[----:B0-----:R-:W-:-:S06]  /*0bb0*/  IMAD.WIDE.U32 R20, R18, 0x10, R20 ;  /* 0x0000001012147825 */ /* 0x001fcc00078e0014 */
[----:B------:R-:W2:Y:S01]  /*0bc0*/  LDG.E.128 R20, desc[UR6][R20.64] ;  /* 0x0000000614147981 */ /* 0x000ea2000c1e1d00 */
[C---:B-----5:R-:W-:Y:S02]  /*0bd0*/  PRMT R2, R5.reuse, 0x7632, R2 ;  /* 0x0000763205027816 */ /* 0x060fe40000000002 */
[----:B------:R-:W-:Y:S02]  /*0be0*/  SHF.L.U32 R8, R5, 0x10, RZ ;  /* 0x0000001005087819 */ /* 0x000fe400000006ff */
[----:B------:R-:W-:Y:S02]  /*0bf0*/  PRMT R5, R6, 0x7632, R5 ;  /* 0x0000763206057816 */ /* 0x000fe40000000005 */
[----:B------:R-:W-:Y:S01]  /*0c00*/  PRMT R0, R4, 0x7632, R0 ;  /* 0x0000763204007816 */ /* 0x000fe20000000000 */
[----:B------:R-:W-:Y:S01]  /*0c10*/  FMUL.FTZ R195, R207, R8 ;  /* 0x00000008cfc37220 */ /* 0x000fe20000410000 */
[----:B------:R-:W-:Y:S02]  /*0c20*/  SHF.L.U32 R6, R6, 0x10, RZ ;  /* 0x0000001006067819 */ /* 0x000fe400000006ff */
[----:B------:R-:W-:-:S02]  /*0c30*/  SHF.L.U32 R4, R4, 0x10, RZ ;  /* 0x0000001004047819 */ /* 0x000fc400000006ff */
[----:B------:R-:W-:Y:S01]  /*0c40*/  PRMT R10, R7, 0x7632, R10 ;  /* 0x00007632070a7816 */ /* 0x000fe2000000000a */
[----:B------:R-:W-:Y:S01]  /*0c50*/  FMUL.FTZ R11, R207, R6 ;  /* 0x00000006cf0b7220 */ /* 0x000fe20000410000 */
[----:B------:R-:W-:Y:S01]  /*0c60*/  SHF.L.U32 R6, R7, 0x10, RZ ;  /* 0x0000001007067819 */ /* 0x000fe200000006ff */
[----:B------:R-:W-:Y:S01]  /*0c70*/  FMUL.FTZ R3, R207, R4 ;  /* 0x00000004cf037220 */ /* 0x000fe20000410000 */
[----:B------:R-:W-:-:S05]  /*0c80*/  SHF.L.U32 R10, R10, 0x10, RZ ;  /* 0x000000100a0a7819 */ /* 0x000fca00000006ff */
[----:B------:R-:W-:Y:S01]  /*0c90*/  FMUL.FTZ R10, R207, R10 ;  /* 0x0000000acf0a7220 */ /* 0x000fe20000410000 */
[----:B--2---:R-:W-:Y:S02]  /*0ca0*/  SHF.L.U32 R196, R20, 0x10, RZ ;  /* 0x0000001014c47819 */ /* 0x004fe400000006ff */
[----:B------:R-:W-:Y:S02]  /*0cb0*/  SHF.L.U32 R4, R21, 0x10, RZ ;  /* 0x0000001015047819 */ /* 0x000fe400000006ff */
[----:B------:R-:W-:Y:S01]  /*0cc0*/  SHF.L.U32 R202, R23, 0x10, RZ ;  /* 0x0000001017ca7819 */ /* 0x000fe200000006ff */
[----:B------:R-:W-:Y:S01]  /*0cd0*/  FFMA.FTZ R196, R3, R84, R196 ;  /* 0x0000005403c47223 */ /* 0x000fe200000100c4 */
[----:B------:R-:W-:Y:S01]  /*0ce0*/  FMUL.FTZ R3, R207, R6 ;  /* 0x00000006cf037220 */ /* 0x000fe20000410000 */
[----:B------:R-:W-:Y:S01]  /*0cf0*/  FFMA.FTZ R195, R195, R86, R4 ;  /* 0x00000056c3c37223 */ /* 0x000fe20000010004 */
[----:B------:R-:W-:Y:S02]  /*0d00*/  SHF.L.U32 R4, R2, 0x10, RZ ;  /* 0x0000001002047819 */ /* 0x000fe400000006ff */
[----:B------:R-:W-:Y:S01]  /*0d10*/  SHF.L.U32 R6, R5, 0x10, RZ ;  /* 0x0000001005067819 */ /* 0x000fe200000006ff */
[----:B------:R-:W-:Y:S01]  /*0d20*/  FFMA.FTZ R202, R3, R82, R202 ;  /* 0x0000005203ca7223 */ /* 0x000fe200000100ca */
[----:B------:R-:W-:Y:S01]  /*0d30*/  SHF.L.U32 R2, R0, 0x10, RZ ;  /* 0x0000001000027819 */ /* 0x000fe200000006ff */
[----:B------:R-:W-:Y:S01]  /*0d40*/  FMUL.FTZ R4, R207, R4 ;  /* 0x00000004cf047220 */ /* 0x000fe20000410000 */
[----:B------:R-:W-:Y:S01]  /*0d50*/  PRMT R7, R23, 0x7632, R7 ;  /* 0x0000763217077816 */ /* 0x000fe20000000007 */
[C---:B------:R-:W-:Y:S01]  /*0d60*/  FMUL.FTZ R6, R207.reuse, R6 ;  /* 0x00000006cf067220 */ /* 0x040fe20000410000 */
        /* <DEDUP_REMOVED lines=8> */
[----:B------:R-:W-:Y:S01]  /*0df0*/  SHF.L.U32 R3, R3, 0x10, RZ ;  /* 0x0000001003037819 */ /* 0x000fe200000006ff */
[----:B------:R-:W-:Y:S01]  /*0e00*/  FFMA.FTZ R201, R10, R83, R7 ;  /* 0x000000530ac97223 */ /* 0x000fe20000010007 */
        /* <DEDUP_REMOVED lines=9> */
.L_x_14516:
[C---:B-----5:R-:W-:Y:S02]  /*0ea0*/  PRMT R0, R4.reuse, 0x7632, R0 ;  /* 0x0000763204007816 */ /* 0x060fe40000000000 */
[----:B------:R-:W-:Y:S02]  /*0eb0*/  SHF.L.U32 R4, R4, 0x10, RZ ;  /* 0x0000001004047819 */ /* 0x000fe400000006ff */
[C---:B------:R-:W-:Y:S02]  /*0ec0*/  PRMT R2, R5.reuse, 0x7632, R2 ;  /* 0x0000763205027816 */ /* 0x040fe40000000002 */
[----:B------:R-:W-:Y:S01]  /*0ed0*/  SHF.L.U32 R8, R5, 0x10, RZ ;  /* 0x0000001005087819 */ /* 0x000fe200000006ff */
[----:B------:R-:W-:Y:S01]  /*0ee0*/  FMUL.FTZ R3, R207, R4 ;  /* 0x00000004cf037220 */ /* 0x000fe20000410000 */
[C---:B------:R-:W-:Y:S02]  /*0ef0*/  PRMT R5, R6.reuse, 0x7632, R5 ;  /* 0x0000763206057816 */ /* 0x040fe40000000005 */
[----:B------:R-:W-:Y:S01]  /*0f00*/  PRMT R10, R7, 0x7632, R10 ;  /* 0x00007632070a7816 */ /* 0x000fe2000000000a */
        /* <DEDUP_REMOVED lines=8> */
[----:B------:R-:W-:Y:S01]  /*0f90*/  SHF.L.U32 R4, R5, 0x10, RZ ;  /* 0x0000001005047819 */ /* 0x000fe200000006ff */
[C---:B------:R-:W-:Y:S01]  /*0fa0*/  FMUL.FTZ R5, R207.reuse, R12 ;  /* 0x0000000ccf057220 */ /* 0x040fe20000410000 */
[----:B------:R-:W-:Y:S01]  /*0fb0*/  SHF.L.U32 R10, R10, 0x10, RZ ;  /* 0x000000100a0a7819 */ /* 0x000fe200000006ff */
[C---:B------:R-:W-:Y:S01]  /*0fc0*/  FMUL.FTZ R0, R207.reuse, R0 ;  /* 0x00000000cf007220 */ /* 0x040fe20000410000 */
[C---:B------:R-:W-:Y:S01]  /*0fd0*/  FMUL.FTZ R2, R207.reuse, R2 ;  /* 0x00000002cf027220 */ /* 0x040fe20000410000 */
        /* <DEDUP_REMOVED lines=12> */
.L_x_14517:
[----:B-1----:R-:W-:Y:S05]  /*10a0*/  BSYNC.RECONVERGENT B0 ;  /* 0x0000000000007941 */ /* 0x002fea0003800200 */
.L_x_14515:
[----:B------:R-:W0:Y:S01]  /*10b0*/  LDC.64 R232, c[0x0][0x3a8] ;  /* 0x0000ea00ffe87b82 */ /* 0x000e220000000a00 */
[----:B------:R-:W-:-:S05]  /*10c0*/  IADD3 R190, PT, PT, R18, 0x20, RZ ;  /* 0x0000002012be7810 */ /* 0x000fca0007ffe0ff */
[----:B------:R-:W-:Y:S01]  /*10d0*/  IMAD.WIDE.U32 R10, R190, 0x10, R234 ;  /* 0x00000010be0a7825 */ /* 0x000fe200078e00ea */
[----:B------:R-:W-:Y:S01]  /*10e0*/  STL [R1+0xc], R190 ;  /* 0x00000cbe01007387 */ /* 0x000fe20000100800 */
        /* <DEDUP_REMOVED lines=10> */
[----:B-1----:R-:W-:Y:S02]  /*1190*/  SHF.L.U32 R10, R5, 0x10, RZ ;  /* 0x00000010050a7819 */ /* 0x002fe400000006ff */
[----:B------:R-:W-:Y:S01]  /*11a0*/  SHF.L.U32 R2, R20, 0x10, RZ ;  /* 0x0000001014027819 */ /* 0x000fe200000006ff */
[----:B------:R-:W-:Y:S01]  /*11b0*/  FMUL.FTZ R15, R207, R4 ;  /* 0x00000004cf0f7220 */ /* 0x000fe20000410000 */
[----:B------:R-:W-:Y:S01]  /*11c0*/  PRMT R8, R5, 0x7632, R8 ;  /* 0x0000763205087816 */ /* 0x000fe20000000008 */
[----:B------:R-:W-:Y:S01]  /*11d0*/  FMUL.FTZ R3, R207, R10 ;  /* 0x0000000acf037220 */ /* 0x000fe20000410000 */
[----:B------:R-:W-:Y:S01]  /*11e0*/  PRMT R5, R6, 0x7632, R5 ;  /* 0x0000763206057816 */ /* 0x000fe20000000005 */
[----:B------:R-:W-:Y:S01]  /*11f0*/  FFMA.FTZ R15, R15, R76, R2 ;  /* 0x0000004c0f0f7223 */ /* 0x000fe20000010002 */
[----:B------:R-:W-:-:S02]  /*1200*/  SHF.L.U32 R14, R21, 0x10, RZ ;  /* 0x00000010150e7819 */ /* 0x000fc400000006ff */
[----:B------:R-:W-:Y:S02]  /*1210*/  SHF.L.U32 R6, R6, 0x10, RZ ;  /* 0x0000001006067819 */ /* 0x000fe400000006ff */
[----:B------:R-:W-:Y:S01]  /*1220*/  PRMT R11, R7, 0x7632, R11 ;  /* 0x00007632070b7816 */ /* 0x000fe2000000000b */
[----:B------:R-:W-:Y:S01]  /*1230*/  FFMA.FTZ R14, R3, R78, R14 ;  /* 0x0000004e030e7223 */ /* 0x000fe2000001000e */
[----:B------:R-:W-:Y:S01]  /*1240*/  PRMT R2, R20, 0x7632, R2 ;  /* 0x0000763214027816 */ /* 0x000fe20000000002 */
[----:B------:R-:W-:Y:S01]  /*1250*/  FMUL.FTZ R13, R207, R6 ;  /* 0x00000006cf0d7220 */ /* 0x000fe20000410000 */
[----:B------:R-:W-:Y:S02]  /*1260*/  SHF.L.U32 R16, R7, 0x10, RZ ;  /* 0x0000001007107819 */ /* 0x000fe400000006ff */
[----:B------:R-:W-:Y:S02]  /*1270*/  PRMT R7, R23, 0x7632, R7 ;  /* 0x0000763217077816 */ /* 0x000fe40000000007 */
[----:B------:R-:W-:Y:S01]  /*1280*/  SHF.L.U32 R3, R2, 0x10, RZ ;  /* 0x0000001002037819 */ /* 0x000fe200000006ff */
[----:B------:R-:W-:Y:S01]  /*1290*/  FMUL.FTZ R17, R207, R16 ;  /* 0x00000010cf117220 */ /* 0x000fe20000410000 */
[----:B------:R-:W-:-:S02]  /*12a0*/  SHF.L.U32 R10, R11, 0x10, RZ ;  /* 0x000000100b0a7819 */ /* 0x000fc400000006ff */
[----:B------:R-:W-:Y:S02]  /*12b0*/  PRMT R4, R21, 0x7632, R4 ;  /* 0x0000763215047816 */ /* 0x000fe40000000004 */
[----:B------:R-:W-:Y:S01]  /*12c0*/  PRMT R6, R22, 0x7632, R6 ;  /* 0x0000763216067816 */ /* 0x000fe20000000006 */
[----:B------:R-:W-:Y:S01]  /*12d0*/  FMUL.FTZ R10, R207, R10 ;  /* 0x0000000acf0a7220 */ /* 0x000fe20000410000 */
[----:B------:R-:W-:Y:S02]  /*12e0*/  SHF.L.U32 R0, R0, 0x10, RZ ;  /* 0x0000001000007819 */ /* 0x000fe400000006ff */
[----:B------:R-:W-:Y:S02]  /*12f0*/  SHF.L.U32 R8, R8, 0x10, RZ ;  /* 0x0000001008087819 */ /* 0x000fe400000006ff */
        /* <DEDUP_REMOVED lines=12> */
[----:B------:R-:W-:Y:S01]  /*13c0*/  FFMA.FTZ R10, R0, R77, R3 ;  /* 0x0000004d000a7223 */ /* 0x000fe20000010003 */
[----:B------:R-:W-:-:S02]  /*13d0*/  FFMA.FTZ R11, R8, R79, R11 ;  /* 0x0000004f080b7223 */ /* 0x000fc4000001000b */
[----:B------:R-:W-:Y:S01]  /*13e0*/  FFMA.FTZ R12, R2, R73, R5 ;  /* 0x00000049020c7223 */ /* 0x000fe20000010005 */
[----:B------:R-:W-:Y:S02]  /*13f0*/  F2FP.BF16.F32.PACK_AB R7, R16, R17 ;  /* 0x000000111007723e */ /* 0x000fe400000010ff */
[----:B------:R-:W-:Y:S02]  /*1400*/  F2FP.BF16.F32.PACK_AB R5, R11, R14 ;  /* 0x0000000e0b05723e */ /* 0x000fe400000010ff */
[----:B------:R-:W-:Y:S02]  /*1410*/  F2FP.BF16.F32.PACK_AB R6, R12, R13 ;  /* 0x0000000d0c06723e */ /* 0x000fe400000010ff */
[----:B------:R-:W-:Y:S01]  /*1420*/  F2FP.BF16.F32.PACK_AB R4, R10, R15 ;  /* 0x0000000f0a04723e */ /* 0x000fe200000010ff */
[----:B------:R-:W-:Y:S06]  /*1430*/  BRA `(.L_x_14520) ;  /* 0x0000000000807947 */ /* 0x000fec0003800000 */
.L_x_14519:
[C---:B-----5:R-:W-:Y:S02]  /*1440*/  PRMT R0, R4.reuse, 0x7632, R0 ;  /* 0x0000763204007816 */ /* 0x060fe40000000000 */
[----:B------:R-:W-:Y:S02]  /*1450*/  SHF.L.U32 R4, R4, 0x10, RZ ;  /* 0x0000001004047819 */ /* 0x000fe400000006ff */
[C---:B------:R-:W-:Y:S02]  /*1460*/  PRMT R2, R5.reuse, 0x7632, R2 ;  /* 0x0000763205027816 */ /* 0x040fe40000000002 */
[----:B------:R-:W-:Y:S01]  /*1470*/  SHF.L.U32 R8, R5, 0x10, RZ ;  /* 0x0000001005087819 */ /* 0x000fe200000006ff */
[----:B------:R-:W-:Y:S01]  /*1480*/  FMUL.FTZ R15, R207, R4 ;  /* 0x00000004cf0f7220 */ /* 0x000fe20000410000 */
[----:B-1----:R-:W-:Y:S02]  /*1490*/  PRMT R10, R7, 0x7632, R10 ;  /* 0x00007632070a7816 */ /* 0x002fe4000000000a */
[----:B------:R-:W-:Y:S01]  /*14a0*/  PRMT R5, R6, 0x7632, R5 ;  /* 0x0000763206057816 */ /* 0x000fe20000000005 */
        /* <DEDUP_REMOVED lines=25> */
.L_x_14520:
[----:B------:R-:W-:Y:S05]  /*1640*/  BSYNC.RECONVERGENT B0 ;  /* 0x0000000000007941 */ /* 0x000fea0003800200 */
.L_x_14518:
[----:B------:R-:W0:Y:S01]  /*1650*/  @P1 LDC.64 R188, c[0x0][0x3a0] ;  /* 0x0000e800ffbc1b82 */ /* 0x000e220000000a00 */
[----:B------:R-:W-:Y:S01]  /*1660*/  IADD3 R205, PT, PT, R18, 0x40, RZ ;  /* 0x0000004012cd7810 */ /* 0x000fe20007ffe0ff */
[----:B------:R-:W-:-:S04]  /*1670*/  IMAD.WIDE.U32 R2, R190, 0x10, R232 ;  /* 0x00000010be027825 */ /* 0x000fc800078e00e8 */
[C---:B------:R-:W-:Y:S01]  /*1680*/  IMAD.WIDE.U32 R190, R205.reuse, 0x10, R234 ;  /* 0x00000010cdbe7825 */ /* 0x040fe200078e00ea */
[----:B------:R1:W-:Y:S04]  /*1690*/  STG.E.128 desc[UR6][R2.64], R4 ;  /* 0x0000000402007986 */ /* 0x0003e8000c101d06 */
[----:B------:R2:W-:Y:S01]  /*16a0*/  STL [R1+0x8], R205 ;  /* 0x000008cd01007387 */ /* 0x0005e20000100800 */
[----:B0-----:R-:W-:-:S03]  /*16b0*/  @P1 IMAD.WIDE.U32 R188, R205, 0x10, R188 ;  /* 0x00000010cdbc1825 */ /* 0x001fc600078e00bc */
[----:B-1----:R2:W5:Y:S04]  /*16c0*/  LDG.E.128 R4, desc[UR6][R190.64] ;  /* 0x00000006be047981 */ /* 0x002568000c1e1d00 */
[----:B------:R2:W5:Y:S01]  /*16d0*/  @P1 LDG.E.128 R20, desc[UR6][R188.64] ;  /* 0x00000006bc141981 */ /* 0x000562000c1e1d00 */
[----:B------:R-:W-:Y:S04]  /*16e0*/  BSSY.RECONVERGENT B0, `(.L_x_14521) ;  /* 0x000004f000007945 */ /* 0x000fe80003800200 */
[----:B------:R-:W-:Y:S05]  /*16f0*/  @!P1 BRA `(.L_x_14522) ;  /* 0x0000000000b49947 */ /* 0x000fea0003800000 */
[----:B-----5:R-:W-:Y:S02]  /*1700*/  SHF.L.U32 R0, R4, 0x10, RZ ;  /* 0x0000001004007819 */ /* 0x020fe400000006ff */
[----:B------:R-:W-:Y:S02]  /*1710*/  SHF.L.U32 R8, R20, 0x10, RZ ;  /* 0x0000001014087819 */ /* 0x000fe400000006ff */
[C---:B--2---:R-:W-:Y:S01]  /*1720*/  PRMT R188, R6.reuse, 0x7632, R188 ;  /* 0x0000763206bc7816 */ /* 0x044fe200000000bc */
[----:B------:R-:W-:Y:S01]  /*1730*/  FMUL.FTZ R3, R207, R0 ;  /* 0x00000000cf037220 */ /* 0x000fe20000410000 */
[----:B------:R-:W-:Y:S02]  /*1740*/  SHF.L.U32 R0, R5, 0x10, RZ ;  /* 0x0000001005007819 */ /* 0x000fe400000006ff */
[----:B------:R-:W-:Y:S01]  /*1750*/  SHF.L.U32 R6, R6, 0x10, RZ ;  /* 0x0000001006067819 */ /* 0x000fe200000006ff */
[----:B------:R-:W-:Y:S01]  /*1760*/  FFMA.FTZ R8, R3, R68, R8 ;  /* 0x0000004403087223 */ /* 0x000fe20000010008 */
[----:B------:R-:W-:-:S02]  /*1770*/  PRMT R3, R7, 0x7632, R3 ;  /* 0x0000763207037816 */ /* 0x000fc40000000003 */
[----:B------:R-:W-:Y:S02]  /*1780*/  PRMT R189, R23, 0x7632, R189 ;  /* 0x0000763217bd7816 */ /* 0x000fe400000000bd */
[----:B------:R-:W-:Y:S01]  /*1790*/  SHF.L.U32 R190, R3, 0x10, RZ ;  /* 0x0000001003be7819 */ /* 0x000fe200000006ff */
[----:B------:R-:W-:Y:S01]  /*17a0*/  FMUL.FTZ R3, R207, R0 ;  /* 0x00000000cf037220 */ /* 0x000fe20000410000 */
[----:B------:R-:W-:Y:S01]  /*17b0*/  PRMT R2, R5, 0x7632, R2 ;  /* 0x0000763205027816 */ /* 0x000fe20000000002 */
[----:B------:R-:W-:Y:S01]  /*17c0*/  FMUL.FTZ R5, R207, R6 ;  /* 0x00000006cf057220 */ /* 0x000fe20000410000 */
[----:B------:R-:W-:Y:S01]  /*17d0*/  SHF.L.U32 R200, R21, 0x10, RZ ;  /* 0x0000001015c87819 */ /* 0x000fe200000006ff */
[----:B------:R-:W-:Y:S01]  /*17e0*/  FMUL.FTZ R190, R207, R190 ;  /* 0x000000becfbe7220 */ /* 0x000fe20000410000 */
[----:B------:R-:W-:Y:S02]  /*17f0*/  SHF.L.U32 R204, R22, 0x10, RZ ;  /* 0x0000001016cc7819 */ /* 0x000fe400000006ff */
[----:B------:R-:W-:-:S02]  /*1800*/  SHF.L.U32 R189, R189, 0x10, RZ ;  /* 0x00000010bdbd7819 */ /* 0x000fc400000006ff */
[----:B------:R-:W-:Y:S01]  /*1810*/  PRMT R4, R4, 0x7632, R4 ;  /* 0x0000763204047816 */ /* 0x000fe20000000004 */
[----:B------:R-:W-:Y:S01]  /*1820*/  FFMA.FTZ R6, R5, R64, R204 ;  /* 0x0000004005067223 */ /* 0x000fe200000100cc */
[----:B------:R-:W-:Y:S01]  /*1830*/  SHF.L.U32 R198, R7, 0x10, RZ ;  /* 0x0000001007c67819 */ /* 0x000fe200000006ff */
[----:B------:R-:W-:Y:S01]  /*1840*/  FFMA.FTZ R7, R3, R70, R200 ;  /* 0x0000004603077223 */ /* 0x000fe200000100c8 */
[----:B------:R-:W-:Y:S01]  /*1850*/  FFMA.FTZ R5, R190, R67, R189 ;  /* 0x00000043be057223 */ /* 0x000fe200000100bd */
[----:B------:R-:W-:Y:S02]  /*1860*/  PRMT R3, R21, 0x7632, R3 ;  /* 0x0000763215037816 */ /* 0x000fe40000000003 */
[----:B------:R-:W-:Y:S01]  /*1870*/  PRMT R190, R22, 0x7632, R190 ;  /* 0x0000763216be7816 */ /* 0x000fe200000000be */
[----:B------:R-:W-:Y:S01]  /*1880*/  FMUL.FTZ R197, R207, R198 ;  /* 0x000000c6cfc57220 */ /* 0x000fe20000410000 */
[----:B------:R-:W-:Y:S02]  /*1890*/  PRMT R0, R20, 0x7632, R0 ;  /* 0x0000763214007816 */ /* 0x000fe40000000000 */
[----:B------:R-:W-:-:S02]  /*18a0*/  SHF.L.U32 R4, R4, 0x10, RZ ;  /* 0x0000001004047819 */ /* 0x000fc400000006ff */
        /* <DEDUP_REMOVED lines=18> */
.L_x_14522:
[C---:B-----5:R-:W-:Y:S02]  /*19d0*/  PRMT R0, R4.reuse, 0x7632, R0 ;  /* 0x0000763204007816 */ /* 0x060fe40000000000 */
[----:B------:R-:W-:Y:S02]  /*19e0*/  SHF.L.U32 R4, R4, 0x10, RZ ;  /* 0x0000001004047819 */ /* 0x000fe400000006ff */
[C---:B------:R-:W-:Y:S02]  /*19f0*/  PRMT R2, R5.reuse, 0x7632, R2 ;  /* 0x0000763205027816 */ /* 0x040fe40000000002 */
[----:B------:R-:W-:Y:S01]  /*1a00*/  SHF.L.U32 R8, R5, 0x10, RZ ;  /* 0x0000001005087819 */ /* 0x000fe200000006ff */
[----:B------:R-:W-:Y:S01]  /*1a10*/  FMUL.FTZ R3, R207, R4 ;  /* 0x00000004cf037220 */ /* 0x000fe20000410000 */
[----:B--2---:R-:W-:Y:S02]  /*1a20*/  PRMT R188, R7, 0x7632, R188 ;  /* 0x0000763207bc7816 */ /* 0x004fe400000000bc */
[----:B------:R-:W-:-:S02]  /*1a30*/  PRMT R5, R6, 0x7632, R5 ;  /* 0x0000763206057816 */ /* 0x000fc40000000005 */
[----:B------:R-:W-:Y:S01]  /*1a40*/  SHF.L.U32 R190, R7, 0x10, RZ ;  /* 0x0000001007be7819 */ /* 0x000fe200000006ff */
[----:B------:R-:W-:Y:S01]  /*1a50*/  FMUL.FTZ R7, R207, R8 ;  /* 0x00000008cf077220 */ /* 0x000fe20000410000 */
        /* <DEDUP_REMOVED lines=23> */
.L_x_14523:
[----:B------:R-:W-:Y:S05]  /*1bd0*/  BSYNC.RECONVERGENT B0 ;  /* 0x0000000000007941 */ /* 0x000fea0003800200 */
.L_x_14521:
[----:B------:R-:W-:Y:S01]  /*1be0*/  UISETP.NE.U32.AND UP0, UPT, UR10, URZ, UPT ;  /* 0x000000ff0a00728c */ /* 0x000fe2000bf05070 */
[----:B------:R-:W-:Y:S01]  /*1bf0*/  IMAD.WIDE.U32 R204, R205, 0x10, R232 ;  /* 0x00000010cdcc7825 */ /* 0x000fe200078e00e8 */
[----:B------:R-:W-:Y:S02]  /*1c00*/  IADD3 R208, PT, PT, R18, 0x60, RZ ;  /* 0x0000006012d07810 */ /* 0x000fe40007ffe0ff */
[----:B------:R-:W-:Y:S02]  /*1c10*/  UISETP.NE.AND.EX UP0, UPT, UR11, URZ, UPT, UP0 ;  /* 0x000000ff0b00728c */ /* 0x000fe4000bf05300 */
[----:B------:R0:W-:Y:S04]  /*1c20*/  STG.E.128 desc[UR6][R204.64], R188 ;  /* 0x000000bccc007986 */ /* 0x0001e8000c101d06 */
[----:B------:R-:W-:Y:S01]  /*1c30*/  PLOP3.LUT P1, PT, PT, PT, UP0, 0x80, 0x8 ;  /* 0x000000000008781c */ /* 0x000fe20003f2f008 */
[----:B------:R1:W-:-:S12]  /*1c40*/  STL [R1+0x4], R208 ;  /* 0x000004d001007387 */ /* 0x0003d80000100800 */
[----:B------:R-:W2:Y:S01]  /*1c50*/  @P1 LDC.64 R198, c[0x0][0x3a0] ;  /* 0x0000e800ffc61b82 */ /* 0x000ea20000000a00 */
[----:B0-----:R-:W-:-:S04]  /*1c60*/  IMAD.WIDE.U32 R190, R208, 0x10, R234 ;  /* 0x00000010d0be7825 */ /* 0x001fc800078e00ea */
[----:B--2---:R-:W-:-:S05]  /*1c70*/  @P1 IMAD.WIDE.U32 R188, R208, 0x10, R198 ;  /* 0x00000010d0bc1825 */ /* 0x004fca00078e00c6 */
[----:B------:R1:W5:Y:S04]  /*1c80*/  @P1 LDG.E.128 R20, desc[UR6][R188.64] ;  /* 0x00000006bc141981 */ /* 0x000368000c1e1d00 */
[----:B------:R-:W5:Y:S01]  /*1c90*/  LDG.E.128 R188, desc[UR6][R190.64] ;  /* 0x00000006bebc7981 */ /* 0x000f62000c1e1d00 */
[----:B-1----:R-:W-:Y:S05]  /*1ca0*/  @!P1 BRA `(.L_x_14524) ;  /* 0x0000000000b49947 */ /* 0x002fea0003800000 */
[----:B-----5:R-:W-:Y:S02]  /*1cb0*/  PRMT R197, R188, 0x7632, R197 ;  /* 0x00007632bcc57816 */ /* 0x020fe400000000c5 */
[----:B------:R-:W-:Y:S02]  /*1cc0*/  PRMT R199, R189, 0x7632, R199 ;  /* 0x00007632bdc77816 */ /* 0x000fe400000000c7 */
[----:B------:R-:W-:Y:S02]  /*1cd0*/  SHF.L.U32 R198, R197, 0x10, RZ ;  /* 0x00000010c5c67819 */ /* 0x000fe400000006ff */
[----:B------:R-:W-:Y:S02]  /*1ce0*/  PRMT R197, R20, 0x7632, R197 ;  /* 0x0000763214c57816 */ /* 0x000fe400000000c5 */
[----:B------:R-:W-:Y:S01]  /*1cf0*/  SHF.L.U32 R200, R199, 0x10, RZ ;  /* 0x00000010c7c87819 */ /* 0x000fe200000006ff */
[----:B------:R-:W-:Y:S01]  /*1d00*/  FMUL.FTZ R198, R207, R198 ;  /* 0x000000c6cfc67220 */ /* 0x000fe20000410000 */
[----:B------:R-:W-:-:S02]  /*1d10*/  SHF.L.U32 R197, R197, 0x10, RZ ;  /* 0x00000010c5c57819 */ /* 0x000fc400000006ff */
[----:B------:R-:W-:Y:S01]  /*1d20*/  PRMT R199, R21, 0x7632, R199 ;  /* 0x0000763215c77816 */ /* 0x000fe200000000c7 */
[----:B------:R-:W-:Y:S01]  /*1d30*/  FMUL.FTZ R204, R207, R200 ;  /* 0x000000c8cfcc7220 */ /* 0x000fe20000410000 */
[----:B------:R-:W-:Y:S01]  /*1d40*/  PRMT R203, R191, 0x7632, R203 ;  /* 0x00007632bfcb7816 */ /* 0x000fe200000000cb */
[--C-:B------:R-:W-:Y:S01]  /*1d50*/  FFMA.FTZ R200, R198, R61, R197.reuse ;  /* 0x0000003dc6c87223 */ /* 0x100fe200000100c5 */
[----:B------:R-:W-:Y:S02]  /*1d60*/  SHF.L.U32 R199, R199, 0x10, RZ ;  /* 0x00000010c7c77819 */ /* 0x000fe400000006ff */
[C---:B------:R-:W-:Y:S02]  /*1d70*/  PRMT R197, R190.reuse, 0x7632, R197 ;  /* 0x00007632bec57816 */ /* 0x040fe400000000c5 */
[----:B------:R-:W-:Y:S01]  /*1d80*/  SHF.L.U32 R190, R190, 0x10, RZ ;  /* 0x00000010bebe7819 */ /* 0x000fe200000006ff */
[----:B------:R-:W-:Y:S01]  /*1d90*/  FFMA.FTZ R199, R204, R63, R199 ;  /* 0x0000003fccc77223 */ /* 0x000fe200000100c7 */
[----:B------:R-:W-:-:S02]  /*1da0*/  SHF.L.U32 R198, R197, 0x10, RZ ;  /* 0x00000010c5c67819 */ /* 0x000fc400000006ff */
[----:B------:R-:W-:Y:S02]  /*1db0*/  SHF.L.U32 R204, R203, 0x10, RZ ;  /* 0x00000010cbcc7819 */ /* 0x000fe400000006ff */
[----:B------:R-:W-:Y:S01]  /*1dc0*/  PRMT R197, R22, 0x7632, R197 ;  /* 0x0000763216c57816 */ /* 0x000fe200000000c5 */
[----:B------:R-:W-:Y:S01]  /*1dd0*/  FMUL.FTZ R198, R207, R198 ;  /* 0x000000c6cfc67220 */ /* 0x000fe20000410000 */
[----:B------:R-:W-:Y:S01]  /*1de0*/  PRMT R203, R23, 0x7632, R203 ;  /* 0x0000763217cb7816 */ /* 0x000fe200000000cb */
[----:B------:R-:W-:Y:S01]  /*1df0*/  FMUL.FTZ R204, R207, R204 ;  /* 0x000000cccfcc7220 */ /* 0x000fe20000410000 */
[----:B------:R-:W-:Y:S02]  /*1e00*/  SHF.L.U32 R197, R197, 0x10, RZ ;  /* 0x00000010c5c57819 */ /* 0x000fe400000006ff */
[----:B------:R-:W-:Y:S02]  /*1e10*/  SHF.L.U32 R203, R203, 0x10, RZ ;  /* 0x00000010cbcb7819 */ /* 0x000fe400000006ff */
[----:B------:R-:W-:Y:S01]  /*1e20*/  SHF.L.U32 R188, R188, 0x10, RZ ;  /* 0x00000010bcbc7819 */ /* 0x000fe200000006ff */
[----:B------:R-:W-:Y:S01]  /*1e30*/  FFMA.FTZ R198, R198, R57, R197 ;  /* 0x00000039c6c67223 */ /* 0x000fe200000100c5 */
[----:B------:R-:W-:Y:S01]  /*1e40*/  SHF.L.U32 R206, R22, 0x10, RZ ;  /* 0x0000001016ce7819 */ /* 0x000fe200000006ff */
[----:B------:R-:W-:Y:S01]  /*1e50*/  FFMA.FTZ R197, R204, R59, R203 ;  /* 0x0000003bccc57223 */ /* 0x000fe200000100cb */
        /* <DEDUP_REMOVED lines=8> */
[----:B------:R-:W-:Y:S01]  /*1ee0*/  FFMA.FTZ R206, R191, R56, R206 ;  /* 0x00000038bfce7223 */ /* 0x000fe200000100ce */
[----:B------:R-:W-:-:S02]  /*1ef0*/  FFMA.FTZ R203, R203, R60, R188 ;  /* 0x0000003ccbcb7223 */ /* 0x000fc400000100bc */
        /* <DEDUP_REMOVED lines=8> */
.L_x_14524:
[----:B-----5:R-:W-:Y:S02]  /*1f80*/  SHF.L.U32 R206, R191, 0x10, RZ ;  /* 0x00000010bfce7819 */ /* 0x020fe400000006ff */
[C---:B------:R-:W-:Y:S02]  /*1f90*/  PRMT R197, R188.reuse, 0x7632, R197 ;  /* 0x00007632bcc57816 */ /* 0x040fe400000000c5 */
[----:B------:R-:W-:Y:S01]  /*1fa0*/  PRMT R198, R189, 0x7632, R198 ;  /* 0x00007632bdc67816 */ /* 0x000fe200000000c6 */
[----:B------:R-:W-:Y:S01]  /*1fb0*/  FMUL.FTZ R205, R207, R206 ;  /* 0x000000cecfcd7220 */ /* 0x000fe20000410000 */
[----:B------:R-:W-:Y:S02]  /*1fc0*/  SHF.L.U32 R200, R189, 0x10, RZ ;  /* 0x00000010bdc87819 */ /* 0x000fe400000006ff */
[----:B------:R-:W-:Y:S01]  /*1fd0*/  SHF.L.U32 R188, R188, 0x10, RZ ;  /* 0x00000010bcbc7819 */ /* 0x000fe200000006ff */
[----:B------:R-:W-:Y:S01]  /*1fe0*/  FMUL.FTZ R205, R205, R58 ;  /* 0x0000003acdcd7220 */ /* 0x000fe20000410000 */
[----:B------:R-:W-:Y:S01]  /*1ff0*/  PRMT R204, R191, 0x7632, R204 ;  /* 0x00007632bfcc7816 */ /* 0x000fe200000000cc */
[C---:B------:R-:W-:Y:S01]  /*2000*/  FMUL.FTZ R189, R207.reuse, R200 ;  /* 0x000000c8cfbd7220 */ /* 0x040fe20000410000 */
[C---:B------:R-:W-:Y:S01]  /*2010*/  PRMT R199, R190.reuse, 0x7632, R199 ;  /* 0x00007632bec77816 */ /* 0x040fe200000000c7 */
        /* <DEDUP_REMOVED lines=22> */
.L_x_14525:
[----:B------:R-:W0:Y:S01]  /*2180*/  @P1 LDC.64 R210, c[0x0][0x3a0] ;  /* 0x0000e800ffd21b82 */ /* 0x000e220000000a00 */
[----:B------:R-:W-:Y:S01]  /*2190*/  IMAD.WIDE.U32 R208, R208, 0x10, R232 ;  /* 0x00000010d0d07825 */ /* 0x000fe200078e00e8 */
[----:B------:R-:W-:-:S04]  /*21a0*/  IADD3 R217, PT, PT, R18, 0x80, RZ ;  /* 0x0000008012d97810 */ /* 0x000fc80007ffe0ff */
[----:B------:R0:W-:Y:S04]  /*21b0*/  STG.E.128 desc[UR6][R208.64], R188 ;  /* 0x000000bcd0007986 */ /* 0x0001e8000c101d06 */
[----:B------:R1:W-:Y:S01]  /*21c0*/  STL [R1], R217 ;  /* 0x000000d901007387 */ /* 0x0003e20000100800 */
[----:B0-----:R-:W-:-:S05]  /*21d0*/  @P1 IMAD.WIDE.U32 R188, R217, 0x10, R210 ;  /* 0x00000010d9bc1825 */ /* 0x001fca00078e00d2 */
[----:B------:R0:W5:Y:S02]  /*21e0*/  @P1 LDG.E.128 R20, desc[UR6][R188.64] ;  /* 0x00000006bc141981 */ /* 0x000164000c1e1d00 */
[----:B0-----:R-:W-:-:S06]  /*21f0*/  IMAD.WIDE.U32 R188, R217, 0x10, R234 ;  /* 0x00000010d9bc7825 */ /* 0x001fcc00078e00ea */
        /* <DEDUP_REMOVED lines=11> */
[----:B------:R-:W-:Y:S01]  /*22b0*/  SHF.L.U32 R188, R188, 0x10, RZ ;  /* 0x00000010bcbc7819 */ /* 0x000fe200000006ff */
[--C-:B------:R-:W-:Y:S01]  /*22c0*/  FFMA.FTZ R208, R210, R53, R209.reuse ;  /* 0x00000035d2d07223 */ /* 0x100fe200000100d1 */
[----:B------:R-:W-:Y:S02]  /*22d0*/  PRMT R210, R190, 0x7632, R210 ;  /* 0x00007632bed27816 */ /* 0x000fe400000000d2 */
[----:B------:R-:W-:Y:S02]  /*22e0*/  PRMT R209, R21, 0x7632, R209 ;  /* 0x0000763215d17816 */ /* 0x000fe400000000d1 */
[----:B------:R-:W-:Y:S02]  /*22f0*/  SHF.L.U32 R210, R210, 0x10, RZ ;  /* 0x00000010d2d27819 */ /* 0x000fe400000006ff */
[----:B------:R-:W-:-:S02]  /*2300*/  SHF.L.U32 R209, R209, 0x10, RZ ;  /* 0x00000010d1d17819 */ /* 0x000fc400000006ff */
[----:B------:R-:W-:Y:S01]  /*2310*/  SHF.L.U32 R211, R211, 0x10, RZ ;  /* 0x00000010d3d37819 */ /* 0x000fe200000006ff */
[C---:B------:R-:W-:Y:S01]  /*2320*/  FMUL.FTZ R214, R207.reuse, R210 ;  /* 0x000000d2cfd67220 */ /* 0x040fe20000410000 */
[----:B------:R-:W-:Y:S01]  /*2330*/  SHF.L.U32 R190, R190, 0x10, RZ ;  /* 0x00000010bebe7819 */ /* 0x000fe200000006ff */
[----:B------:R-:W-:Y:S01]  /*2340*/  FFMA.FTZ R210, R212, R55, R209 ;  /* 0x00000037d4d27223 */ /* 0x000fe200000100d1 */
[----:B------:R-:W-:Y:S01]  /*2350*/  SHF.L.U32 R212, R20, 0x10, RZ ;  /* 0x0000001014d47819 */ /* 0x000fe200000006ff */
[----:B------:R-:W-:Y:S01]  /*2360*/  FFMA.FTZ R209, R214, R49, R211 ;  /* 0x00000031d6d17223 */ /* 0x000fe200000100d3 */
[----:B------:R-:W-:Y:S01]  /*2370*/  FMUL.FTZ R211, R207, R188 ;  /* 0x000000bccfd37220 */ /* 0x000fe20000410000 */
[----:B------:R-:W-:Y:S01]  /*2380*/  SHF.L.U32 R188, R189, 0x10, RZ ;  /* 0x00000010bdbc7819 */ /* 0x000fe200000006ff */
[----:B------:R-:W-:Y:S02]  /*2390*/  FMUL.FTZ R189, R207, R190 ;  /* 0x000000becfbd7220 */ /* 0x000fe40000410000 */
[----:B------:R-:W-:Y:S01]  /*23a0*/  FFMA.FTZ R211, R211, R52, R212 ;  /* 0x00000034d3d37223 */ /* 0x000fe200000100d4 */
[----:B------:R-:W-:Y:S01]  /*23b0*/  SHF.L.U32 R212, R22, 0x10, RZ ;  /* 0x0000001016d47819 */ /* 0x000fe200000006ff */
[----:B------:R-:W-:Y:S01]  /*23c0*/  FMUL.FTZ R213, R207, R188 ;  /* 0x000000bccfd57220 */ /* 0x000fe20000410000 */
[----:B------:R-:W-:-:S03]  /*23d0*/  SHF.L.U32 R188, R21, 0x10, RZ ;  /* 0x0000001015bc7819 */ /* 0x000fc600000006ff */
[----:B------:R-:W-:Y:S02]  /*23e0*/  FFMA.FTZ R212, R189, R48, R212 ;  /* 0x00000030bdd47223 */ /* 0x000fe400000100d4 */
[----:B------:R-:W-:Y:S01]  /*23f0*/  FFMA.FTZ R213, R213, R54, R188 ;  /* 0x00000036d5d57223 */ /* 0x000fe200000100bc */
[C---:B------:R-:W-:Y:S02]  /*2400*/  SHF.L.U32 R188, R191.reuse, 0x10, RZ ;  /* 0x00000010bfbc7819 */ /* 0x040fe400000006ff */
[----:B------:R-:W-:-:S03]  /*2410*/  PRMT R191, R191, 0x7632, R191 ;  /* 0x00007632bfbf7816 */ /* 0x000fc600000000bf */
[----:B------:R-:W-:Y:S01]  /*2420*/  FMUL.FTZ R215, R207, R188 ;  /* 0x000000bccfd77220 */ /* 0x000fe20000410000 */
[----:B------:R-:W-:Y:S02]  /*2430*/  SHF.L.U32 R188, R23, 0x10, RZ ;  /* 0x0000001017bc7819 */ /* 0x000fe400000006ff */
[----:B------:R-:W-:-:S03]  /*2440*/  SHF.L.U32 R190, R191, 0x10, RZ ;  /* 0x00000010bfbe7819 */ /* 0x000fc600000006ff */
[--C-:B------:R-:W-:Y:S01]  /*2450*/  FFMA.FTZ R215, R215, R50, R188.reuse ;  /* 0x00000032d7d77223 */ /* 0x100fe200000100bc */
[----:B------:R-:W-:Y:S01]  /*2460*/  PRMT R188, R23, 0x7632, R188 ;  /* 0x0000763217bc7816 */ /* 0x000fe200000000bc */
[----:B------:R-:W-:-:S03]  /*2470*/  FMUL.FTZ R190, R207, R190 ;  /* 0x000000becfbe7220 */ /* 0x000fc60000410000 */
[----:B------:R-:W-:Y:S02]  /*2480*/  SHF.L.U32 R189, R188, 0x10, RZ ;  /* 0x00000010bcbd7819 */ /* 0x000fe400000006ff */
[----:B------:R-:W-:-:S03]  /*2490*/  F2FP.BF16.F32.PACK_AB R188, R208, R211 ;  /* 0x000000d3d0bc723e */ /* 0x000fc600000010ff */
[----:B------:R-:W-:Y:S01]  /*24a0*/  FFMA.FTZ R214, R190, R51, R189 ;  /* 0x00000033bed67223 */ /* 0x000fe200000100bd */
[----:B------:R-:W-:Y:S02]  /*24b0*/  F2FP.BF16.F32.PACK_AB R190, R209, R212 ;  /* 0x000000d4d1be723e */ /* 0x000fe400000010ff */
[----:B------:R-:W-:Y:S02]  /*24c0*/  F2FP.BF16.F32.PACK_AB R189, R210, R213 ;  /* 0x000000d5d2bd723e */ /* 0x000fe400000010ff */
[----:B------:R-:W-:Y:S01]  /*24d0*/  F2FP.BF16.F32.PACK_AB R191, R214, R215 ;  /* 0x000000d7d6bf723e */ /* 0x000fe200000010ff */
[----:B------:R-:W-:Y:S06]  /*24e0*/  BRA `(.L_x_14527) ;  /* 0x0000000000807947 */ /* 0x000fec0003800000 */
.L_x_14526:
[C---:B-----5:R-:W-:Y:S02]  /*24f0*/  PRMT R208, R190.reuse, 0x7632, R208 ;  /* 0x00007632bed07816 */ /* 0x060fe400000000d0 */
[----:B------:R-:W-:Y:S02]  /*2500*/  SHF.L.U32 R212, R190, 0x10, RZ ;  /* 0x00000010bed47819 */ /* 0x000fe400000006ff */
[C---:B------:R-:W-:Y:S02]  /*2510*/  PRMT R210, R188.reuse, 0x7632, R210 ;  /* 0x00007632bcd27816 */ /* 0x040fe400000000d2 */
[----:B------:R-:W-:Y:S02]  /*2520*/  SHF.L.U32 R216, R188, 0x10, RZ ;  /* 0x00000010bcd87819 */ /* 0x000fe400000006ff */
[----:B------:R-:W-:Y:S02]  /*2530*/  PRMT R190, R191, 0x7632, R190 ;  /* 0x00007632bfbe7816 */ /* 0x000fe400000000be */
        /* <DEDUP_REMOVED lines=27> */
.L_x_14527:
        /* <DEDUP_REMOVED lines=19> */
[----:B------:R-:W-:Y:S01]  /*2820*/  SHF.L.U32 R219, R219, 0x10, RZ ;  /* 0x00000010dbdb7819 */ /* 0x000fe200000006ff */
        /* <DEDUP_REMOVED lines=8> */
[----:B------:R-:W-:Y:S01]  /*28b0*/  FFMA.FTZ R217, R217, R41, R219 ;  /* 0x00000029d9d97223 */ /* 0x000fe200000100db */
[----:B------:R-:W-:Y:S01]  /*28c0*/  PRMT R220, R21, 0x7632, R220 ;  /* 0x0000763215dc7816 */ /* 0x000fe200000000dc */
[----:B------:R-:W-:Y:S01]  /*28d0*/  FFMA.FTZ R221, R189, R46, R221 ;  /* 0x0000002ebddd7223 */ /* 0x000fe200000100dd */
[----:B------:R-:W-:Y:S01]  /*28e0*/  SHF.L.U32 R219, R20, 0x10, RZ ;  /* 0x0000001014db7819 */ /* 0x000fe200000006ff */
[C---:B------:R-:W-:Y:S01]  /*28f0*/  FMUL.FTZ R189, R207.reuse, R190 ;  /* 0x000000becfbd7220 */ /* 0x040fe20000410000 */
[----:B------:R-:W-:Y:S01]  /*2900*/  SHF.L.U32 R220, R220, 0x10, RZ ;  /* 0x00000010dcdc7819 */ /* 0x000fe200000006ff */
[----:B------:R-:W-:Y:S01]  /*2910*/  FMUL.FTZ R218, R207, R218 ;  /* 0x000000dacfda7220 */ /* 0x000fe20000410000 */
[----:B------:R-:W-:Y:S01]  /*2920*/  SHF.L.U32 R190, R22, 0x10, RZ ;  /* 0x0000001016be7819 */ /* 0x000fe200000006ff */
[----:B------:R-:W-:Y:S01]  /*2930*/  FFMA.FTZ R219, R188, R44, R219 ;  /* 0x0000002cbcdb7223 */ /* 0x000fe200000100db */
[C---:B------:R-:W-:Y:S01]  /*2940*/  SHF.L.U32 R188, R191.reuse, 0x10, RZ ;  /* 0x00000010bfbc7819 */ /* 0x040fe200000006ff */
[----:B------:R-:W-:Y:S01]  /*2950*/  FFMA.FTZ R218, R218, R47, R220 ;  /* 0x0000002fdada7223 */ /* 0x000fe200000100dc */
        /* <DEDUP_REMOVED lines=15> */
.L_x_14528:
[C---:B-----5:R-:W-:Y:S02]  /*2a50*/  PRMT R218, R188.reuse, 0x7632, R218 ;  /* 0x00007632bcda7816 */ /* 0x060fe400000000da */
[----:B------:R-:W-:Y:S02]  /*2a60*/  SHF.L.U32 R188, R188, 0x10, RZ ;  /* 0x00000010bcbc7819 */ /* 0x000fe400000006ff */
[C---:B------:R-:W-:Y:S02]  /*2a70*/  PRMT R220, R189.reuse, 0x7632, R220 ;  /* 0x00007632bddc7816 */ /* 0x040fe400000000dc */
[----:B------:R-:W-:Y:S01]  /*2a80*/  SHF.L.U32 R189, R189, 0x10, RZ ;  /* 0x00000010bdbd7819 */ /* 0x000fe200000006ff */
[----:B------:R-:W-:Y:S01]  /*2a90*/  FMUL.FTZ R219, R207, R188 ;  /* 0x000000bccfdb7220 */ /* 0x000fe20000410000 */
[----:B------:R-:W-:Y:S02]  /*2aa0*/  PRMT R217, R191, 0x7632, R217 ;  /* 0x00007632bfd97816 */ /* 0x000fe400000000d9 */
[----:B------:R-:W-:Y:S01]  /*2ab0*/  PRMT R216, R190, 0x7632, R216 ;  /* 0x00007632bed87816 */ /* 0x000fe200000000d8 */
[----:B------:R-:W-:Y:S01]  /*2ac0*/  FMUL.FTZ R219, R219, R44 ;  /* 0x0000002cdbdb7220 */ /* 0x000fe20000410000 */
[----:B------:R-:W-:Y:S01]  /*2ad0*/  SHF.L.U32 R188, R218, 0x10, RZ ;  /* 0x00000010dabc7819 */ /* 0x000fe200000006ff */
[----:B------:R-:W-:Y:S01]  /*2ae0*/  FMUL.FTZ R218, R207, R189 ;  /* 0x000000bdcfda7220 */ /* 0x000fe20000410000 */
[----:B------:R-:W-:-:S02]  /*2af0*/  SHF.L.U32 R217, R217, 0x10, RZ ;  /* 0x00000010d9d97819 */ /* 0x000fc400000006ff */
        /* <DEDUP_REMOVED lines=8> */
[----:B------:R-:W-:Y:S01]  /*2b80*/  FMUL.FTZ R222, R217, R43 ;  /* 0x0000002bd9de7220 */ /* 0x000fe20000410000 */
        /* <DEDUP_REMOVED lines=12> */
.L_x_14529:
        /* <DEDUP_REMOVED lines=19> */
[----:B------:R-:W-:Y:S01]  /*2d80*/  PRMT R227, R22, 0x7632, R227 ;  /* 0x0000763216e37816 */ /* 0x000fe200000000e3 */
[----:B------:R-:W-:Y:S01]  /*2d90*/  FMUL.FTZ R229, R207, R226 ;  /* 0x000000e2cfe57220 */ /* 0x000fe20000410000 */
[----:B------:R-:W-:Y:S02]  /*2da0*/  SHF.L.U32 R225, R225, 0x10, RZ ;  /* 0x00000010e1e17819 */ /* 0x000fe400000006ff */
[----:B------:R-:W-:Y:S02]  /*2db0*/  SHF.L.U32 R228, R228, 0x10, RZ ;  /* 0x00000010e4e47819 */ /* 0x000fe400000006ff */
[----:B------:R-:W-:Y:S01]  /*2dc0*/  SHF.L.U32 R227, R227, 0x10, RZ ;  /* 0x00000010e3e37819 */ /* 0x000fe200000006ff */
[----:B------:R-:W-:Y:S01]  /*2dd0*/  FMUL.FTZ R225, R207, R225 ;  /* 0x000000e1cfe17220 */ /* 0x000fe20000410000 */
[----:B------:R-:W-:-:S02]  /*2de0*/  SHF.L.U32 R188, R188, 0x10, RZ ;  /* 0x00000010bcbc7819 */ /* 0x000fc400000006ff */
[----:B------:R-:W-:Y:S01]  /*2df0*/  SHF.L.U32 R189, R189, 0x10, RZ ;  /* 0x00000010bdbd7819 */ /* 0x000fe200000006ff */
[----:B------:R-:W-:Y:S01]  /*2e00*/  FFMA.FTZ R226, R225, R39, R228 ;  /* 0x00000027e1e27223 */ /* 0x000fe200000100e4 */
[----:B------:R-:W-:Y:S01]  /*2e10*/  FFMA.FTZ R225, R229, R33, R227 ;  /* 0x00000021e5e17223 */ /* 0x000fe200000100e3 */
[----:B------:R-:W-:Y:S01]  /*2e20*/  SHF.L.U32 R227, R20, 0x10, RZ ;  /* 0x0000001014e37819 */ /* 0x000fe200000006ff */
[C---:B------:R-:W-:Y:S01]  /*2e30*/  FMUL.FTZ R188, R207.reuse, R188 ;  /* 0x000000bccfbc7220 */ /* 0x040fe20000410000 */
[----:B------:R-:W-:Y:S01]  /*2e40*/  SHF.L.U32 R190, R190, 0x10, RZ ;  /* 0x00000010bebe7819 */ /* 0x000fe200000006ff */
[----:B------:R-:W-:Y:S02]  /*2e50*/  FMUL.FTZ R189, R207, R189 ;  /* 0x000000bdcfbd7220 */ /* 0x000fe40000410000 */
[----:B------:R-:W-:Y:S01]  /*2e60*/  FFMA.FTZ R227, R188, R36, R227 ;  /* 0x00000024bce37223 */ /* 0x000fe200000100e3 */
[----:B------:R-:W-:-:S05]  /*2e70*/  SHF.L.U32 R188, R21, 0x10, RZ ;  /* 0x0000001015bc7819 */ /* 0x000fca00000006ff */
[----:B------:R-:W-:Y:S01]  /*2e80*/  FFMA.FTZ R229, R189, R38, R188 ;  /* 0x00000026bde57223 */ /* 0x000fe200000100bc */
[----:B------:R-:W-:Y:S01]  /*2e90*/  FMUL.FTZ R189, R207, R190 ;  /* 0x000000becfbd7220 */ /* 0x000fe20000410000 */
        /* <DEDUP_REMOVED lines=17> */
.L_x_14530:
        /* <DEDUP_REMOVED lines=32> */
.L_x_14531:
        /* <DEDUP_REMOVED lines=19> */
[----:B------:R-:W-:Y:S01]  /*32e0*/  FMUL.FTZ R188, R207, R188 ;  /* 0x000000bccfbc7220 */ /* 0x000fe20000410000 */
[----:B------:R-:W-:Y:S01]  /*32f0*/  SHF.L.U32 R189, R189, 0x10, RZ ;  /* 0x00000010bdbd7819 */ /* 0x000fe200000006ff */
[----:B------:R-:W-:Y:S01]  /*3300*/  FMUL.FTZ R234, R207, R234 ;  /* 0x000000eacfea7220 */ /* 0x000fe20000410000 */
[----:B------:R-:W-:Y:S02]  /*3310*/  SHF.L.U32 R233, R233, 0x10, RZ ;  /* 0x00000010e9e97819 */ /* 0x000fe400000006ff */
[----:B------:R-:W-:Y:S01]  /*3320*/  SHF.L.U32 R235, R20, 0x10, RZ ;  /* 0x0000001014eb7819 */ /* 0x000fe200000006ff */
[----:B------:R-:W-:Y:S02]  /*3330*/  FMUL.FTZ R189, R207, R189 ;  /* 0x000000bdcfbd7220 */ /* 0x000fe40000410000 */
[----:B------:R-:W-:Y:S01]  /*3340*/  FFMA.FTZ R233, R234, R31, R233 ;  /* 0x0000001feae97223 */ /* 0x000fe200000100e9 */
[----:B------:R-:W-:Y:S01]  /*3350*/  SHF.L.U32 R234, R21, 0x10, RZ ;  /* 0x0000001015ea7819 */ /* 0x000fe200000006ff */
[----:B------:R-:W-:Y:S01]  /*3360*/  FFMA.FTZ R235, R188, R28, R235 ;  /* 0x0000001cbceb7223 */ /* 0x000fe200000100eb */
[----:B------:R-:W-:-:S02]  /*3370*/  SHF.L.U32 R188, R190, 0x10, RZ ;  /* 0x00000010bebc7819 */ /* 0x000fc400000006ff */
[----:B------:R-:W-:Y:S01]  /*3380*/  PRMT R190, R190, 0x7632, R190 ;  /* 0x00007632bebe7816 */ /* 0x000fe200000000be */
[----:B------:R-:W-:Y:S01]  /*3390*/  FFMA.FTZ R234, R189, R30, R234 ;  /* 0x0000001ebdea7223 */ /* 0x000fe200000100ea */
[----:B------:R-:W-:Y:S01]  /*33a0*/  SHF.L.U32 R189, R22, 0x10, RZ ;  /* 0x0000001016bd7819 */ /* 0x000fe200000006ff */
[----:B------:R-:W-:Y:S01]  /*33b0*/  FMUL.FTZ R188, R207, R188 ;  /* 0x000000bccfbc7220 */ /* 0x000fe20000410000 */
[----:B------:R-:W-:-:S03]  /*33c0*/  SHF.L.U32 R190, R190, 0x10, RZ ;  /* 0x00000010bebe7819 */ /* 0x000fc600000006ff */
[----:B------:R-:W-:Y:S01]  /*33d0*/  FFMA.FTZ R237, R188, R24, R189 ;  /* 0x00000018bced7223 */ /* 0x000fe200000100bd */
[----:B------:R-:W-:Y:S01]  /*33e0*/  PRMT R188, R22, 0x7632, R188 ;  /* 0x0000763216bc7816 */ /* 0x000fe200000000bc */
[----:B------:R-:W-:Y:S01]  /*33f0*/  FMUL.FTZ R190, R207, R190 ;  /* 0x000000becfbe7220 */ /* 0x000fe20000410000 */
[----:B------:R-:W-:Y:S02]  /*3400*/  SHF.L.U32 R189, R23, 0x10, RZ ;  /* 0x0000001017bd7819 */ /* 0x000fe400000006ff */
[----:B------:R-:W-:-:S05]  /*3410*/  SHF.L.U32 R188, R188, 0x10, RZ ;  /* 0x00000010bcbc7819 */ /* 0x000fca00000006ff */
[--C-:B------:R-:W-:Y:S01]  /*3420*/  FFMA.FTZ R236, R190, R25, R188.reuse ;  /* 0x00000019beec7223 */ /* 0x100fe200000100bc */
[C---:B------:R-:W-:Y:S02]  /*3430*/  PRMT R188, R191.reuse, 0x7632, R188 ;  /* 0x00007632bfbc7816 */ /* 0x040fe400000000bc */
[----:B------:R-:W-:Y:S02]  /*3440*/  SHF.L.U32 R191, R191, 0x10, RZ ;  /* 0x00000010bfbf7819 */ /* 0x000fe400000006ff */
[----:B------:R-:W-:Y:S02]  /*3450*/  SHF.L.U32 R188, R188, 0x10, RZ ;  /* 0x00000010bcbc7819 */ /* 0x000fe400000006ff */
[----:B------:R-:W-:Y:S01]  /*3460*/  F2FP.BF16.F32.PACK_AB R190, R236, R237 ;  /* 0x000000edecbe723e */ /* 0x000fe200000010ff */
[C---:B------:R-:W-:Y:S02]  /*3470*/  FMUL.FTZ R191, R207.reuse, R191 ;  /* 0x000000bfcfbf7220 */ /* 0x040fe40000410000 */
        /* <DEDUP_REMOVED lines=9> */
.L_x_14532:
[C---:B-----5:R-:W-:Y:S02]  /*3510*/  PRMT R232, R191.reuse, 0x7632, R232 ;  /* 0x00007632bfe87816 */ /* 0x060fe400000000e8 */
[----:B------:R-:W-:Y:S02]  /*3520*/  SHF.L.U32 R233, R191, 0x10, RZ ;  /* 0x00000010bfe97819 */ /* 0x000fe400000006ff */
[C---:B------:R-:W-:Y:S02]  /*3530*/  PRMT R191, R188.reuse, 0x7632, R191 ;  /* 0x00007632bcbf7816 */ /* 0x040fe400000000bf */
[----:B------:R-:W-:Y:S01]  /*3540*/  SHF.L.U32 R234, R188, 0x10, RZ ;  /* 0x00000010bcea7819 */ /* 0x000fe200000006ff */
[----:B------:R-:W-:Y:S01]  /*3550*/  FMUL.FTZ R233, R207, R233 ;  /* 0x000000e9cfe97220 */ /* 0x000fe20000410000 */
[C---:B------:R-:W-:Y:S02]  /*3560*/  SHF.L.U32 R235, R189.reuse, 0x10, RZ ;  /* 0x00000010bdeb7819 */ /* 0x040fe400000006ff */
[----:B------:R-:W-:Y:S01]  /*3570*/  PRMT R188, R189, 0x7632, R188 ;  /* 0x00007632bdbc7816 */ /* 0x000fe200000000bc */
[----:B------:R-:W-:Y:S01]  /*3580*/  FMUL.FTZ R234, R207, R234 ;  /* 0x000000eacfea7220 */ /* 0x000fe20000410000 */
[C---:B------:R-:W-:Y:S01]  /*3590*/  PRMT R189, R190.reuse, 0x7632, R189 ;  /* 0x00007632bebd7816 */ /* 0x040fe200000000bd */
        /* <DEDUP_REMOVED lines=9> */
[C---:B------:R-:W-:Y:S02]  /*3630*/  FMUL.FTZ R189, R207.reuse, R237 ;  /* 0x000000edcfbd7220 */ /* 0x040fe40000410000 */
        /* <DEDUP_REMOVED lines=13> */
.L_x_14533:
        /* <DEDUP_REMOVED lines=220> */
.L_x_14568:
[----:B------:R-:W2:Y:S04]  /*44d0*/  LDL R190, [R1+0x4c] ;  /* 0x00004c0001be7983 */ /* 0x000ea80000100800 */
[----:B------:R3:W-:Y:S04]  /*44e0*/  STL [R1+0x60], R20 ;  /* 0x0000601401007387 */ /* 0x0007e80000100800 */
[----:B---3--:R-:W3:Y:S01]  /*44f0*/  LDL R20, [R1+0x48] ;  /* 0x0000480001147983 */ /* 0x008ee20000100800 */
[----:B------:R-:W-:Y:S01]  /*4500*/  FMUL.FTZ R189, R245, R245 ;  /* 0x000000f5f5bd7220 */ /* 0x000fe20000410000 */
[----:B------:R-:W-:Y:S01]  /*4510*/  ISETP.NE.AND P0, PT, RZ, UR9, PT ;  /* 0x00000009ff007c0c */ /* 0x000fe2000bf05270 */
[----:B-1----:R-:W-:-:S03]  /*4520*/  FADD.FTZ R188, R191, R188 ;  /* 0x000000bcbfbc7221 */ /* 0x002fc60000010000 */
[----:B------:R-:W-:Y:S01]  /*4530*/  FSEL R189, R189, RZ, P0 ;  /* 0x000000ffbdbd7208 */ /* 0x000fe20000000000 */
[----:B------:R-:W-:Y:S01]  /*4540*/  FFMA.FTZ R188, R188, R244, UR4 ;  /* 0x00000004bcbc7e23 */ /* 0x000fe200080100f4 */
[----:B------:R-:W-:-:S03]  /*4550*/  FSEL R244, R245, RZ, !P0 ;  /* 0x000000fff5f47208 */ /* 0x000fc60004000000 */
[----:B------:R-:W-:-:S04]  /*4560*/  FADD.FTZ R188, R188, R189 ;  /* 0x000000bdbcbc7221 */ /* 0x000fc80000010000 */
[----:B------:R1:W4:Y:S01]  /*4570*/  MUFU.RSQ R207, R188 ;  /* 0x000000bc00cf7308 */ /* 0x0003220000001400 */
[C---:B------:R-:W-:Y:S01]  /*4580*/  FADD.FTZ R189, -R244.reuse, R201 ;  /* 0x000000c9f4bd7221 */ /* 0x040fe20000010100 */
[C---:B------:R-:W-:Y:S01]  /*4590*/  FADD.FTZ R19, -R244.reuse, R19 ;  /* 0x00000013f4137221 */ /* 0x040fe20000010100 */
[C---:B------:R-:W-:Y:S01]  /*45a0*/  FADD.FTZ R194, -R244.reuse, R194 ;  /* 0x000000c2f4c27221 */ /* 0x040fe20000010100 */
[----:B------:R-:W3:Y:S01]  /*45b0*/  LDL R201, [R1+0x5c] ;  /* 0x00005c0001c97983 */ /* 0x000ee20000100800 */
[----:B-1----:R-:W-:-:S03]  /*45c0*/  FADD.FTZ R188, -R244, R202 ;  /* 0x000000caf4bc7221 */ /* 0x002fc60000010100 */
[----:B------:R-:W3:Y:S01]  /*45d0*/  LDL R202, [R1+0x54] ;  /* 0x0000540001ca7983 */ /* 0x000ee20000100800 */
[C---:B----4-:R-:W-:Y:S01]  /*45e0*/  FMUL.FTZ R188, R207.reuse, R188 ;  /* 0x000000bccfbc7220 */ /* 0x050fe20000410000 */
[----:B------:R-:W-:-:S04]  /*45f0*/  FMUL.FTZ R189, R207, R189 ;  /* 0x000000bdcfbd7220 */ /* 0x000fc80000410000 */
[----:B--2---:R-:W-:Y:S01]  /*4600*/  FFMA.FTZ R189, R189, R190, R147 ;  /* 0x000000bebdbd7223 */ /* 0x004fe20000010093 */
[----:B------:R-:W-:Y:S01]  /*4610*/  FADD.FTZ R190, -R244, R192 ;  /* 0x000000c0f4be7221 */ /* 0x000fe20000010100 */
[----:B------:R-:W-:Y:S01]  /*4620*/  FMUL.FTZ R192, R207, R19 ;  /* 0x00000013cfc07220 */ /* 0x000fe20000410000 */
[----:B---3--:R-:W-:Y:S02]  /*4630*/  FFMA.FTZ R188, R188, R20, R146 ;  /* 0x00000014bcbc7223 */ /* 0x008fe40000010092 */
[----:B------:R-:W2:Y:S03]  /*4640*/  LDL R20, [R1+0x50] ;  /* 0x0000500001147983 */ /* 0x000ea60000100800 */
[----:B0-----:R-:W-:Y:S01]  /*4650*/  F2FP.BF16.F32.PACK_AB R191, R189, R188 ;  /* 0x000000bcbdbf723e */ /* 0x001fe200000010ff */
[C---:B------:R-:W-:Y:S01]  /*4660*/  FADD.FTZ R189, -R244.reuse, R195 ;  /* 0x000000c3f4bd7221 */ /* 0x040fe20000010100 */
[----:B------:R-:W-:Y:S01]  /*4670*/  FADD.FTZ R188, -R244, R196 ;  /* 0x000000c4f4bc7221 */ /* 0x000fe20000010100 */
[----:B------:R-:W3:Y:S02]  /*4680*/  LDL R195, [R1+0x40] ;  /* 0x0000400001c37983 */ /* 0x000ee40000100800 */
[----:B------:R-:W-:-:S02]  /*4690*/  FMUL.FTZ R19, R207, R189 ;  /* 0x000000bdcf137220 */ /* 0x000fc40000410000 */
[----:B------:R-:W4:Y:S01]  /*46a0*/  LDL R196, [R1+0x44] ;  /* 0x0000440001c47983 */ /* 0x000f220000100800 */
[----:B------:R-:W-:-:S03]  /*46b0*/  FMUL.FTZ R189, R207, R194 ;  /* 0x000000c2cfbd7220 */ /* 0x000fc60000410000 */
[----:B------:R-:W4:Y:S01]  /*46c0*/  LDL R194, [R1+0x58] ;  /* 0x0000580001c27983 */ /* 0x000f220000100800 */
[----:B------:R-:W-:Y:S01]  /*46d0*/  FADD.FTZ R193, -R244, R193 ;  /* 0x000000c1f4c17221 */ /* 0x000fe20000010100 */
[----:B------:R-:W-:-:S03]  /*46e0*/  FMUL.FTZ R188, R207, R188 ;  /* 0x000000bccfbc7220 */ /* 0x000fc60000410000 */
[C---:B------:R-:W-:Y:S01]  /*46f0*/  FMUL.FTZ R193, R207.reuse, R193 ;  /* 0x000000c1cfc17220 */ /* 0x040fe20000410000 */
[----:B------:R-:W-:Y:S01]  /*4700*/  FMUL.FTZ R190, R207, R190 ;  /* 0x000000becfbe7220 */ /* 0x000fe20000410000 */
[----:B------:R-:W-:Y:S01]  /*4710*/  FFMA.FTZ R192, R192, R202, R149 ;  /* 0x000000cac0c07223 */ /* 0x000fe20000010095 */
[----:B--2---:R-:W-:Y:S02]  /*4720*/  FFMA.FTZ R188, R188, R20, R148 ;  /* 0x00000014bcbc7223 */ /* 0x004fe40000010094 */
[----:B------:R2:W5:Y:S01]  /*4730*/  LDL.LU R20, [R1+0x60] ;  /* 0x0000600001147983 */ /* 0x0005620000300800 */
[----:B---3--:R-:W-:Y:S01]  /*4740*/  FFMA.FTZ R189, R189, R195, R144 ;  /* 0x000000c3bdbd7223 */ /* 0x008fe20000010090 */
[----:B----4-:R-:W-:Y:S01]  /*4750*/  FFMA.FTZ R193, R193, R196, R145 ;  /* 0x000000c4c1c17223 */ /* 0x010fe20000010091 */
[----:B------:R-:W-:Y:S01]  /*4760*/  F2FP.BF16.F32.PACK_AB R188, R192, R188 ;  /* 0x000000bcc0bc723e */ /* 0x000fe200000010ff */
[----:B------:R-:W3:Y:S01]  /*4770*/  LDL R196, [R1+0x34] ;  /* 0x0000340001c47983 */ /* 0x000ee20000100800 */
[----:B------:R-:W-:Y:S01]  /*4780*/  FFMA.FTZ R19, R19, R194, R150 ;  /* 0x000000c213137223 */ /* 0x000fe20000010096 */
[----:B------:R-:W-:Y:S01]  /*4790*/  FFMA.FTZ R194, R190, R201, R151 ;  /* 0x000000c9bec27223 */ /* 0x000fe20000010097 */
[----:B------:R-:W-:Y:S01]  /*47a0*/  F2FP.BF16.F32.PACK_AB R190, R193, R189 ;  /* 0x000000bdc1be723e */ /* 0x000fe200000010ff */
[----:B------:R-:W4:Y:S01]  /*47b0*/  LDL R201, [R1+0x3c] ;  /* 0x00003c0001c97983 */ /* 0x000f220000100800 */
[----:B------:R-:W0:Y:S02]  /*47c0*/  @!P2 LDC.64 R192, c[0x0][0x3c0] ;  /* 0x0000f000ffc0ab82 */ /* 0x000e240000000a00 */
[----:B------:R-:W-:Y:S01]  /*47d0*/  F2FP.BF16.F32.PACK_AB R189, R194, R19 ;  /* 0x00000013c2bd723e */ /* 0x000fe200000010ff */
[----:B------:R-:W2:Y:S05]  /*47e0*/  LDL.LU R202, [R1+0xc] ;  /* 0x00000c0001ca7983 */ /* 0x000eaa0000300800 */
[----:B------:R-:W1:Y:S01]  /*47f0*/  LDC.64 R194, c[0x0][0x428] ;  /* 0x00010a00ffc27b82 */ /* 0x000e620000000a00 */
[----:B0-----:R-:W-:-:S05]  /*4800*/  @!P2 IMAD.WIDE R192, R9, 0x4, R192 ;  /* 0x0000000409c0a825 */ /* 0x001fca00078e02c0 */
[----:B------:R0:W-:Y:S02]  /*4810*/  @!P2 STG.E desc[UR6][R192.64], R245 ;  /* 0x000000f5c000a986 */ /* 0x0001e4000c101906 */
[----:B0-----:R-:W0:Y:S01]  /*4820*/  @!P2 LDC.64 R192, c[0x0][0x3c8] ;  /* 0x0000f200ffc0ab82 */ /* 0x001e220000000a00 */
[----:B-1----:R-:W-:Y:S01]  /*4830*/  IMAD.WIDE.U32 R18, R18, 0x10, R194 ;  /* 0x0000001012127825 */ /* 0x002fe200078e00c2 */
[----:B------:R-:W2:Y:S03]  /*4840*/  LDL R245, [R1+0x24] ;  /* 0x0000240001f57983 */ /* 0x000ea60000100800 */
[----:B0-----:R-:W-:-:S05]  /*4850*/  @!P2 IMAD.WIDE R192, R9, 0x4, R192 ;  /* 0x0000000409c0a825 */ /* 0x001fca00078e02c0 */
[----:B------:R0:W-:Y:S04]  /*4860*/  @!P2 STG.E desc[UR6][R192.64], R207 ;  /* 0x000000cfc000a986 */ /* 0x0001e8000c101906 */
[----:B------:R1:W-:Y:S04]  /*4870*/  STG.E.128 desc[UR6][R18.64], R188 ;  /* 0x000000bc12007986 */ /* 0x0003e8000c101d06 */
[----:B0-----:R-:W2:Y:S04]  /*4880*/  LDL R192, [R1+0x38] ;  /* 0x0000380001c07983 */ /* 0x001ea80000100800 */
[----:B------:R-:W2:Y:S04]  /*4890*/  LDL R193, [R1+0x20] ;  /* 0x0000200001c17983 */ /* 0x000ea80000100800 */
[----:B-1----:R-:W2:Y:S04]  /*48a0*/  LDL R191, [R1+0x28] ;  /* 0x0000280001bf7983 */ /* 0x002ea80000100800 */
[----:B------:R-:W2:Y:S04]  /*48b0*/  LDL R19, [R1+0x2c] ;  /* 0x00002c0001137983 */ /* 0x000ea80000100800 */
[----:B------:R-:W2:Y:S01]  /*48c0*/  LDL R18, [R1+0x30] ;  /* 0x0000300001127983 */ /* 0x000ea20000100800 */
        /* <DEDUP_REMOVED lines=16> */
[----:B---3--:R-:W-:Y:S01]  /*49d0*/  FFMA.FTZ R10, R10, R196, R141 ;  /* 0x000000c40a0a7223 */ /* 0x008fe2000001008d */
[----:B----4-:R-:W-:Y:S01]  /*49e0*/  FFMA.FTZ R11, R11, R201, R143 ;  /* 0x000000c90b0b7223 */ /* 0x010fe2000001008f */
[----:B------:R-:W-:Y:S01]  /*49f0*/  FADD.FTZ R196, -R244, R221 ;  /* 0x000000ddf4c47221 */ /* 0x000fe20000010100 */
[----:B--2---:R-:W-:Y:S01]  /*4a00*/  FFMA.FTZ R12, R12, R245, R137 ;  /* 0x000000f50c0c7223 */ /* 0x004fe20000010089 */
[----:B------:R-:W-:Y:S01]  /*4a10*/  FFMA.FTZ R14, R14, R192, R142 ;  /* 0x000000c00e0e7223 */ /* 0x000fe2000001008e */
[----:B------:R-:W-:Y:S01]  /*4a20*/  FFMA.FTZ R13, R13, R193, R136 ;  /* 0x000000c10d0d7223 */ /* 0x000fe20000010088 */
[----:B------:R-:W-:Y:S01]  /*4a30*/  FFMA.FTZ R17, R17, R191, R138 ;  /* 0x000000bf11117223 */ /* 0x000fe2000001008a */
[----:B------:R-:W-:Y:S01]  /*4a40*/  FFMA.FTZ R16, R16, R19, R139 ;  /* 0x0000001310107223 */ /* 0x000fe2000001008b */
[----:B------:R-:W-:-:S04]  /*4a50*/  FFMA.FTZ R15, R15, R18, R140 ;  /* 0x000000120f0f7223 */ /* 0x000fc8000001008c */
[----:B------:R-:W-:Y:S02]  /*4a60*/  F2FP.BF16.F32.PACK_AB R19, R16, R17 ;  /* 0x000000111013723e */ /* 0x000fe400000010ff */
[----:B------:R-:W-:Y:S02]  /*4a70*/  F2FP.BF16.F32.PACK_AB R17, R11, R14 ;  /* 0x0000000e0b11723e */ /* 0x000fe400000010ff */
[----:B------:R-:W-:Y:S01]  /*4a80*/  F2FP.BF16.F32.PACK_AB R16, R10, R15 ;  /* 0x0000000f0a10723e */ /* 0x000fe200000010ff */
[----:B------:R-:W-:Y:S01]  /*4a90*/  IMAD.WIDE.U32 R10, R202, 0x10, R194 ;  /* 0x00000010ca0a7825 */ /* 0x000fe200078e00c2 */
[----:B------:R-:W-:-:S03]  /*4aa0*/  F2FP.BF16.F32.PACK_AB R18, R12, R13 ;  /* 0x0000000d0c12723e */ /* 0x000fc600000010ff */
[C---:B------:R-:W-:Y:S01]  /*4ab0*/  FADD.FTZ R13, -R244.reuse, R197 ;  /* 0x000000c5f40d7221 */ /* 0x040fe20000010100 */
[C---:B------:R-:W-:Y:S01]  /*4ac0*/  FADD.FTZ R194, -R244.reuse, R219 ;  /* 0x000000dbf4c27221 */ /* 0x040fe20000010100 */
[----:B------:R0:W-:Y:S01]  /*4ad0*/  STG.E.128 desc[UR6][R10.64], R16 ;  /* 0x000000100a007986 */ /* 0x0001e2000c101d06 */
[----:B------:R-:W-:-:S03]  /*4ae0*/  FADD.FTZ R197, -R244, R218 ;  /* 0x000000daf4c57221 */ /* 0x000fc60000010100 */
[----:B------:R-:W2:Y:S04]  /*4af0*/  LDL.LU R219, [R1+0x8] ;  /* 0x0000080001db7983 */ /* 0x000ea80000300800 */
[----:B------:R-:W3:Y:S04]  /*4b00*/  LDL R218, [R1+0x1c] ;  /* 0x00001c0001da7983 */ /* 0x000ee80000100800 */
[----:B------:R-:W4:Y:S01]  /*4b10*/  LDL R221, [R1+0x14] ;  /* 0x0000140001dd7983 */ /* 0x000f220000100800 */
[C---:B0-----:R-:W-:Y:S01]  /*4b20*/  FADD.FTZ R18, -R244.reuse, R0 ;  /* 0x00000000f4127221 */ /* 0x041fe20000010100 */
[C---:B------:R-:W-:Y:S01]  /*4b30*/  FADD.FTZ R0, -R244.reuse, R6 ;  /* 0x00000006f4007221 */ /* 0x040fe20000010100 */
[C---:B------:R-:W-:Y:S01]  /*4b40*/  FADD.FTZ R11, -R244.reuse, R198 ;  /* 0x000000c6f40b7221 */ /* 0x040fe20000010100 */
[C---:B------:R-:W-:Y:S01]  /*4b50*/  FADD.FTZ R6, -R244.reuse, R200 ;  /* 0x000000c8f4067221 */ /* 0x040fe20000010100 */
[C---:B------:R-:W-:Y:S01]  /*4b60*/  FADD.FTZ R198, -R244.reuse, R220 ;  /* 0x000000dcf4c67221 */ /* 0x040fe20000010100 */
[C---:B------:R-:W-:Y:S01]  /*4b70*/  FADD.FTZ R200, -R244.reuse, R223 ;  /* 0x000000dff4c87221 */ /* 0x040fe20000010100 */
[----:B------:R-:W2:Y:S04]  /*4b80*/  LDL R220, [R1+0x18] ;  /* 0x0000180001dc7983 */ /* 0x000ea80000100800 */
[----:B------:R-:W2:Y:S01]  /*4b90*/  LDL R223, [R1+0x10] ;  /* 0x0000100001df7983 */ /* 0x000ea20000100800 */
[C---:B------:R-:W-:Y:S01]  /*4ba0*/  FADD.FTZ R17, -R244.reuse, R7 ;  /* 0x00000007f4117221 */ /* 0x040fe20000010100 */
[C---:B------:R-:W-:Y:S01]  /*4bb0*/  FADD.FTZ R10, -R244.reuse, R206 ;  /* 0x000000cef40a7221 */ /* 0x040fe20000010100 */
[C---:B------:R-:W-:Y:S01]  /*4bc0*/  FADD.FTZ R7, -R244.reuse, R204 ;  /* 0x000000ccf4077221 */ /* 0x040fe20000010100 */
[C---:B------:R-:W-:Y:S01]  /*4bd0*/  FADD.FTZ R206, -R244.reuse, R228 ;  /* 0x000000e4f4ce7221 */ /* 0x040fe20000010100 */
[C---:B------:R-:W-:Y:S01]  /*4be0*/  FADD.FTZ R204, -R244.reuse, R229 ;  /* 0x000000e5f4cc7221 */ /* 0x040fe20000010100 */
[----:B------:R-:W2:Y:S04]  /*4bf0*/  LDL.LU R228, [R1+0x4] ;  /* 0x0000040001e47983 */ /* 0x000ea80000300800 */
[----:B------:R-:W2:Y:S01]  /*4c00*/  LDL.LU R229, [R1] ;  /* 0x0000000001e57983 */ /* 0x000ea20000300800 */
[C---:B------:R-:W-:Y:S01]  /*4c10*/  FADD.FTZ R12, -R244.reuse, R205 ;  /* 0x000000cdf40c7221 */ /* 0x040fe20000010100 */
[C---:B------:R-:W-:Y:S01]  /*4c20*/  FADD.FTZ R16, -R244.reuse, R2 ;  /* 0x00000002f4107221 */ /* 0x040fe20000010100 */
[C---:B------:R-:W-:Y:S01]  /*4c30*/  FADD.FTZ R202, -R244.reuse, R227 ;  /* 0x000000e3f4ca7221 */ /* 0x040fe20000010100 */
[C---:B------:R-:W-:Y:S01]  /*4c40*/  FADD.FTZ R205, -R244.reuse, R226 ;  /* 0x000000e2f4cd7221 */ /* 0x040fe20000010100 */
[C---:B------:R-:W-:Y:S01]  /*4c50*/  FADD.FTZ R2, -R244.reuse, R4 ;  /* 0x00000004f4027221 */ /* 0x040fe20000010100 */
[C---:B------:R-:W-:Y:S01]  /*4c60*/  FADD.FTZ R5, -R244.reuse, R5 ;  /* 0x00000005f4057221 */ /* 0x040fe20000010100 */
[----:B------:R-:W0:Y:S02]  /*4c70*/  LDC.64 R226, c[0x0][0x428] ;  /* 0x00010a00ffe27b82 */ /* 0x000e240000000a00 */
[C---:B------:R-:W-:Y:S01]  /*4c80*/  FMUL.FTZ R2, R207.reuse, R2 ;  /* 0x00000002cf027220 */ /* 0x040fe20000410000 */
[----:B------:R-:W-:Y:S01]  /*4c90*/  FMUL.FTZ R19, R207, R5 ;  /* 0x00000005cf137220 */ /* 0x000fe20000410000 */
[----:B------:R-:W-:-:S02]  /*4ca0*/  FADD.FTZ R245, -R244, R8 ;  /* 0x00000008f4f57221 */ /* 0x000fc40000010100 */
[----:B------:R-:W-:Y:S01]  /*4cb0*/  FFMA.FTZ R2, R2, R250, R130 ;  /* 0x000000fa02027223 */ /* 0x000fe20000010082 */
[----:B------:R-:W-:Y:S01]  /*4cc0*/  FFMA.FTZ R19, R19, R251, R131 ;  /* 0x000000fb13137223 */ /* 0x000fe20000010083 */
[C---:B------:R-:W-:Y:S01]  /*4cd0*/  FADD.FTZ R3, -R244.reuse, R3 ;  /* 0x00000003f4037221 */ /* 0x040fe20000010100 */
[C---:B------:R-:W-:Y:S01]  /*4ce0*/  FMUL.FTZ R17, R207.reuse, R17 ;  /* 0x00000011cf117220 */ /* 0x040fe20000410000 */
[C---:B------:R-:W-:Y:S01]  /*4cf0*/  FMUL.FTZ R16, R207.reuse, R16 ;  /* 0x00000010cf107220 */ /* 0x040fe20000410000 */
[----:B------:R-:W-:Y:S01]  /*4d00*/  FMUL.FTZ R18, R207, R18 ;  /* 0x00000012cf127220 */ /* 0x000fe20000410000 */
[----:B------:R-:W-:Y:S01]  /*4d10*/  F2FP.BF16.F32.PACK_AB R19, R19, R2 ;  /* 0x000000021313723e */ /* 0x000fe200000010ff */
[C---:B------:R-:W-:Y:S01]  /*4d20*/  FMUL.FTZ R2, R207.reuse, R245 ;  /* 0x000000f5cf027220 */ /* 0x040fe20000410000 */
[C---:B------:R-:W-:Y:S01]  /*4d30*/  FMUL.FTZ R0, R207.reuse, R0 ;  /* 0x00000000cf007220 */ /* 0x040fe20000410000 */
[----:B------:R-:W-:Y:S01]  /*4d40*/  FMUL.FTZ R3, R207, R3 ;  /* 0x00000003cf037220 */ /* 0x000fe20000410000 */
[----:B------:R-:W-:-:S02]  /*4d50*/  FADD.FTZ R4, -R244, R203 ;  /* 0x000000cbf4047221 */ /* 0x000fc40000010100 */
[----:B------:R-:W-:Y:S01]  /*4d60*/  FFMA.FTZ R0, R0, R248, R128 ;  /* 0x000000f800007223 */ /* 0x000fe20000010080 */
[----:B------:R-:W-:Y:S01]  /*4d70*/  FFMA.FTZ R3, R3, R249, R129 ;  /* 0x000000f903037223 */ /* 0x000fe20000010081 */
[C---:B------:R-:W-:Y:S01]  /*4d80*/  FADD.FTZ R8, -R244.reuse, R199 ;  /* 0x000000c7f4087221 */ /* 0x040fe20000010100 */
[C---:B------:R-:W-:Y:S01]  /*4d90*/  FADD.FTZ R188, -R244.reuse, R213 ;  /* 0x000000d5f4bc7221 */ /* 0x040fe20000010100 */
[C---:B------:R-:W-:Y:S01]  /*4da0*/  FADD.FTZ R189, -R244.reuse, R210 ;  /* 0x000000d2f4bd7221 */ /* 0x040fe20000010100 */
[C---:B------:R-:W-:Y:S01]  /*4db0*/  FADD.FTZ R203, -R244.reuse, R224 ;  /* 0x000000e0f4cb7221 */ /* 0x040fe20000010100 */
[C---:B------:R-:W-:Y:S01]  /*4dc0*/  FADD.FTZ R14, -R244.reuse, R211 ;  /* 0x000000d3f40e7221 */ /* 0x040fe20000010100 */
[C---:B------:R-:W-:Y:S01]  /*4dd0*/  FADD.FTZ R15, -R244.reuse, R208 ;  /* 0x000000d0f40f7221 */ /* 0x040fe20000010100 */
[C---:B------:R-:W-:Y:S01]  /*4de0*/  FMUL.FTZ R224, R207.reuse, R4 ;  /* 0x00000004cfe07220 */ /* 0x040fe20000410000 */
[C---:B------:R-:W-:Y:S01]  /*4df0*/  FMUL.FTZ R4, R207.reuse, R8 ;  /* 0x00000008cf047220 */ /* 0x040fe20000410000 */
[C---:B------:R-:W-:Y:S01]  /*4e00*/  FADD.FTZ R190, -R244.reuse, R212 ;  /* 0x000000d4f4be7221 */ /* 0x040fe20000010100 */
[C---:B------:R-:W-:Y:S01]  /*4e10*/  FMUL.FTZ R8, R207.reuse, R12 ;  /* 0x0000000ccf087220 */ /* 0x040fe20000410000 */
[C---:B------:R-:W-:Y:S01]  /*4e20*/  FMUL.FTZ R12, R207.reuse, R188 ;  /* 0x000000bccf0c7220 */ /* 0x040fe20000410000 */
[C---:B------:R-:W-:Y:S01]  /*4e30*/  FMUL.FTZ R15, R207.reuse, R15 ;  /* 0x0000000fcf0f7220 */ /* 0x040fe20000410000 */
[C---:B------:R-:W-:Y:S01]  /*4e40*/  FADD.FTZ R192, -R244.reuse, R215 ;  /* 0x000000d7f4c07221 */ /* 0x040fe20000010100 */
[C---:B------:R-:W-:Y:S01]  /*4e50*/  FADD.FTZ R193, -R244.reuse, R214 ;  /* 0x000000d6f4c17221 */ /* 0x040fe20000010100 */
[----:B------:R-:W-:Y:S01]  /*4e60*/  FADD.FTZ R208, -R244, R225 ;  /* 0x000000e1f4d07221 */ /* 0x000fe20000010100 */
[----:B------:R-:W-:Y:S01]  /*4e70*/  FFMA.FTZ R12, R12, R182, R118 ;  /* 0x000000b60c0c7223 */ /* 0x000fe20000010076 */
[C---:B------:R-:W-:Y:S01]  /*4e80*/  FADD.FTZ R5, -R244.reuse, R234 ;  /* 0x000000eaf4057221 */ /* 0x040fe20000010100 */
[----:B------:R-:W-:Y:S01]  /*4e90*/  FMUL.FTZ R188, R207, R192 ;  /* 0x000000c0cfbc7220 */ /* 0x000fe20000410000 */
[----:B------:R-:W-:-:S02]  /*4ea0*/  FADD.FTZ R201, -R244, R222 ;  /* 0x000000def4c97221 */ /* 0x000fc40000010100 */
[C---:B------:R-:W-:Y:S01]  /*4eb0*/  FMUL.FTZ R222, R207.reuse, R5 ;  /* 0x00000005cfde7220 */ /* 0x040fe20000410000 */
[----:B------:R-:W-:Y:S01]  /*4ec0*/  FFMA.FTZ R5, R4, R243, R127 ;  /* 0x000000f304057223 */ /* 0x000fe2000001007f */
[C---:B------:R-:W-:Y:S01]  /*4ed0*/  FMUL.FTZ R192, R207.reuse, R196 ;  /* 0x000000c4cfc07220 */ /* 0x040fe20000410000 */
[C---:B------:R-:W-:Y:S01]  /*4ee0*/  FMUL.FTZ R196, R207.reuse, R200 ;  /* 0x000000c8cfc47220 */ /* 0x040fe20000410000 */
[C---:B------:R-:W-:Y:S01]  /*4ef0*/  FMUL.FTZ R201, R207.reuse, R201 ;  /* 0x000000c9cfc97220 */ /* 0x040fe20000410000 */
[C---:B------:R-:W-:Y:S01]  /*4f00*/  FADD.FTZ R191, -R244.reuse, R209 ;  /* 0x000000d1f4bf7221 */ /* 0x040fe20000010100 */
[C---:B------:R-:W-:Y:S01]  /*4f10*/  FADD.FTZ R195, -R244.reuse, R216 ;  /* 0x000000d8f4c37221 */ /* 0x040fe20000010100 */
[C---:B------:R-:W-:Y:S02]  /*4f20*/  FADD.FTZ R199, -R244.reuse, R217 ;  /* 0x000000d9f4c77221 */ /* 0x040fe40000010100 */
[C---:B------:R-:W-:Y:S01]  /*4f30*/  FMUL.FTZ R191, R207.reuse, R191 ;  /* 0x000000bfcfbf7220 */ /* 0x040fe20000410000 */
        /* <DEDUP_REMOVED lines=26> */
[----:B---3--:R-:W-:Y:S01]  /*50e0*/  FFMA.FTZ R16, R16, R218, R135 ;  /* 0x000000da10107223 */ /* 0x008fe20000010087 */
[----:B----4-:R-:W-:Y:S01]  /*50f0*/  FFMA.FTZ R218, R18, R221, R133 ;  /* 0x000000dd12da7223 */ /* 0x010fe20000010085 */
[----:B------:R-:W-:Y:S01]  /*5100*/  F2FP.BF16.F32.PACK_AB R18, R3, R0 ;  /* 0x000000000312723e */ /* 0x000fe200000010ff */
[C---:B------:R-:W-:Y:S01]  /*5110*/  FMUL.FTZ R0, R207.reuse, R7 ;  /* 0x00000007cf007220 */ /* 0x040fe20000410000 */
[----:B------:R-:W-:Y:S01]  /*5120*/  FMUL.FTZ R7, R207, R11 ;  /* 0x0000000bcf077220 */ /* 0x000fe20000410000 */
[----:B--2---:R-:W-:Y:S01]  /*5130*/  FFMA.FTZ R17, R17, R220, R134 ;  /* 0x000000dc11117223 */ /* 0x004fe20000010086 */
[----:B------:R-:W-:-:S04]  /*5140*/  FFMA.FTZ R2, R2, R223, R132 ;  /* 0x000000df02027223 */ /* 0x000fc80000010084 */
[----:B------:R-:W-:Y:S01]  /*5150*/  F2FP.BF16.F32.PACK_AB R17, R16, R17 ;  /* 0x000000111011723e */ /* 0x000fe200000010ff */
[C---:B------:R-:W-:Y:S01]  /*5160*/  FMUL.FTZ R223, R207.reuse, R6 ;  /* 0x00000006cfdf7220 */ /* 0x040fe20000410000 */
[----:B------:R-:W-:Y:S01]  /*5170*/  FMUL.FTZ R6, R207, R10 ;  /* 0x0000000acf067220 */ /* 0x000fe20000410000 */
[----:B------:R-:W-:Y:S01]  /*5180*/  F2FP.BF16.F32.PACK_AB R16, R218, R2 ;  /* 0x00000002da10723e */ /* 0x000fe200000010ff */
[----:B0-----:R-:W-:-:S04]  /*5190*/  IMAD.WIDE.U32 R2, R219, 0x10, R226 ;  /* 0x00000010db027825 */ /* 0x001fc800078e00e2 */
[C---:B------:R-:W-:Y:S01]  /*51a0*/  FMUL.FTZ R10, R207.reuse, R13 ;  /* 0x0000000dcf0a7220 */ /* 0x040fe20000410000 */
[C---:B------:R-:W-:Y:S01]  /*51b0*/  FMUL.FTZ R13, R207.reuse, R189 ;  /* 0x000000bdcf0d7220 */ /* 0x040fe20000410000 */
[C---:B------:R-:W-:Y:S01]  /*51c0*/  FMUL.FTZ R11, R207.reuse, R14 ;  /* 0x0000000ecf0b7220 */ /* 0x040fe20000410000 */
[C---:B------:R-:W-:Y:S01]  /*51d0*/  FMUL.FTZ R14, R207.reuse, R190 ;  /* 0x000000becf0e7220 */ /* 0x040fe20000410000 */
[----:B------:R0:W-:Y:S01]  /*51e0*/  STG.E.128 desc[UR6][R2.64], R16 ;  /* 0x0000001002007986 */ /* 0x0001e2000c101d06 */
[----:B------:R-:W-:Y:S01]  /*51f0*/  FFMA.FTZ R6, R6, R184, R120 ;  /* 0x000000b806067223 */ /* 0x000fe20000010078 */
[----:B------:R-:W-:Y:S01]  /*5200*/  FMUL.FTZ R190, R207, R194 ;  /* 0x000000c2cfbe7220 */ /* 0x000fe20000410000 */
[----:B------:R-:W-:Y:S01]  /*5210*/  FFMA.FTZ R13, R13, R183, R119 ;  /* 0x000000b70d0d7223 */ /* 0x000fe20000010077 */
[----:B------:R-:W-:Y:S01]  /*5220*/  FMUL.FTZ R194, R207, R198 ;  /* 0x000000c6cfc27220 */ /* 0x000fe20000410000 */
[----:B------:R-:W-:Y:S01]  /*5230*/  FFMA.FTZ R11, R11, R180, R116 ;  /* 0x000000b40b0b7223 */ /* 0x000fe20000010074 */
[C---:B------:R-:W-:Y:S01]  /*5240*/  FMUL.FTZ R198, R207.reuse, R203 ;  /* 0x000000cbcfc67220 */ /* 0x040fe20000410000 */
[C---:B------:R-:W-:Y:S01]  /*5250*/  FMUL.FTZ R189, R207.reuse, R193 ;  /* 0x000000c1cfbd7220 */ /* 0x040fe20000410000 */
[C---:B------:R-:W-:Y:S01]  /*5260*/  FMUL.FTZ R203, R207.reuse, R206 ;  /* 0x000000cecfcb7220 */ /* 0x040fe20000410000 */
[----:B------:R-:W-:Y:S01]  /*5270*/  FMUL.FTZ R218, R207, R208 ;  /* 0x000000d0cfda7220 */ /* 0x000fe20000410000 */
[----:B------:R-:W-:Y:S01]  /*5280*/  FFMA.FTZ R225, R10, R187, R123 ;  /* 0x000000bb0ae17223 */ /* 0x000fe2000001007b */
[----:B0-----:R-:W-:Y:S01]  /*5290*/  FFMA.FTZ R17, R7, R185, R121 ;  /* 0x000000b907117223 */ /* 0x001fe20000010079 */
[----:B------:R-:W-:Y:S01]  /*52a0*/  FFMA.FTZ R16, R15, R181, R117 ;  /* 0x000000b50f107223 */ /* 0x000fe20000010075 */
[----:B------:R-:W-:-:S03]  /*52b0*/  FFMA.FTZ R19, R188, R178, R114 ;  /* 0x000000b2bc137223 */ /* 0x000fc60000010072 */
[----:B------:R-:W-:Y:S02]  /*52c0*/  F2FP.BF16.F32.PACK_AB R6, R17, R6 ;  /* 0x000000061106723e */ /* 0x000fe400000010ff */
[----:B------:R-:W-:Y:S01]  /*52d0*/  F2FP.BF16.F32.PACK_AB R17, R13, R12 ;  /* 0x0000000c0d11723e */ /* 0x000fe200000010ff */
[----:B------:R-:W-:Y:S01]  /*52e0*/  FFMA.FTZ R12, R190, R172, R108 ;  /* 0x000000acbe0c7223 */ /* 0x000fe2000001006c */
[----:B------:R-:W-:Y:S01]  /*52f0*/  F2FP.BF16.F32.PACK_AB R16, R16, R11 ;  /* 0x0000000b1010723e */ /* 0x000fe200000010ff */
[----:B------:R-:W-:Y:S01]  /*5300*/  FFMA.FTZ R10, R189, R179, R115 ;  /* 0x000000b3bd0a7223 */ /* 0x000fe20000010073 */
[----:B------:R-:W-:Y:S01]  /*5310*/  FFMA.FTZ R190, R203, R160, R96 ;  /* 0x000000a0cbbe7223 */ /* 0x000fe20000010060 */
[----:B------:R-:W-:Y:S01]  /*5320*/  FFMA.FTZ R11, R218, R161, R97 ;  /* 0x000000a1da0b7223 */ /* 0x000fe20000010061 */
[----:B------:R-:W-:Y:S02]  /*5330*/  FFMA.FTZ R0, R0, R242, R126 ;  /* 0x000000f200007223 */ /* 0x000fe4000001007e */
[----:B------:R-:W-:-:S02]  /*5340*/  F2FP.BF16.F32.PACK_AB R19, R10, R19 ;  /* 0x000000130a13723e */ /* 0x000fc400000010ff */
[----:B------:R-:W-:Y:S01]  /*5350*/  F2FP.BF16.F32.PACK_AB R190, R11, R190 ;  /* 0x000000be0bbe723e */ /* 0x000fe200000010ff */
[----:B------:R-:W-:Y:S01]  /*5360*/  FFMA.FTZ R15, R196, R170, R106 ;  /* 0x000000aac40f7223 */ /* 0x000fe2000001006a */
[----:B------:R-:W-:Y:S01]  /*5370*/  F2FP.BF16.F32.PACK_AB R5, R5, R0 ;  /* 0x000000000505723e */ /* 0x000fe200000010ff */
[----:B------:R-:W0:Y:S01]  /*5380*/  LDC.64 R10, c[0x0][0x380] ;  /* 0x0000e000ff0a7b82 */ /* 0x000e220000000a00 */
[----:B------:R-:W-:Y:S01]  /*5390*/  FFMA.FTZ R0, R201, R171, R107 ;  /* 0x000000abc9007223 */ /* 0x000fe2000001006b */
[C---:B------:R-:W-:Y:S01]  /*53a0*/  FMUL.FTZ R193, R207.reuse, R197 ;  /* 0x000000c5cfc17220 */ /* 0x040fe20000410000 */
[----:B------:R-:W-:Y:S01]  /*53b0*/  FFMA.FTZ R14, R14, R176, R112 ;  /* 0x000000b00e0e7223 */ /* 0x000fe20000010070 */
[----:B------:R-:W-:Y:S01]  /*53c0*/  FMUL.FTZ R197, R207, R202 ;  /* 0x000000cacfc57220 */ /* 0x000fe20000410000 */
[----:B------:R-:W-:Y:S01]  /*53d0*/  FFMA.FTZ R194, R194, R168, R104 ;  /* 0x000000a8c2c27223 */ /* 0x000fe20000010068 */
[----:B------:R-:W-:Y:S01]  /*53e0*/  F2FP.BF16.F32.PACK_AB R15, R0, R15 ;  /* 0x0000000f000f723e */ /* 0x000fe200000010ff */
[----:B------:R-:W-:Y:S01]  /*53f0*/  FFMA.FTZ R13, R192, R174, R110 ;  /* 0x000000aec00d7223 */ /* 0x000fe2000001006e */
[----:B------:R-:W-:Y:S01]  /*5400*/  FFMA.FTZ R0, R193, R175, R111 ;  /* 0x000000afc1007223 */ /* 0x000fe2000001006f */
[C---:B------:R-:W-:Y:S01]  /*5410*/  FMUL.FTZ R202, R207.reuse, R205 ;  /* 0x000000cdcfca7220 */ /* 0x040fe20000410000 */
[C---:B------:R-:W-:Y:S01]  /*5420*/  FMUL.FTZ R220, R207.reuse, R209 ;  /* 0x000000d1cfdc7220 */ /* 0x040fe20000410000 */
[C---:B------:R-:W-:Y:S01]  /*5430*/  FMUL.FTZ R221, R207.reuse, R210 ;  /* 0x000000d2cfdd7220 */ /* 0x040fe20000410000 */
[----:B------:R-:W-:Y:S01]  /*5440*/  FMUL.FTZ R219, R207, R211 ;  /* 0x000000d3cfdb7220 */ /* 0x000fe20000410000 */
[----:B------:R-:W-:Y:S01]  /*5450*/  FFMA.FTZ R223, R223, R241, R125 ;  /* 0x000000f1dfdf7223 */ /* 0x000fe2000001007d */
[----:B------:R-:W-:Y:S01]  /*5460*/  F2FP.BF16.F32.PACK_AB R7, R225, R8 ;  /* 0x00000008e107723e */ /* 0x000fe200000010ff */
[----:B------:R-:W-:Y:S01]  /*5470*/  FFMA.FTZ R189, R200, R166, R102 ;  /* 0x000000a6c8bd7223 */ /* 0x000fe20000010066 */
[----:B------:R-:W-:Y:S01]  /*5480*/  F2FP.BF16.F32.PACK_AB R18, R191, R14 ;  /* 0x0000000ebf12723e */ /* 0x000fe200000010ff */
[----:B------:R-:W-:Y:S01]  /*5490*/  FFMA.FTZ R191, R220, R162, R98 ;  /* 0x000000a2dcbf7223 */ /* 0x000fe20000010062 */
[----:B------:R-:W-:Y:S01]  /*54a0*/  F2FP.BF16.F32.PACK_AB R14, R199, R194 ;  /* 0x000000c2c70e723e */ /* 0x000fe200000010ff */
        /* <DEDUP_REMOVED lines=11> */
[----:B------:R-:W-:Y:S01]  /*5560*/  IMAD.WIDE.U32 R2, R228, 0x10, R226 ;  /* 0x00000010e4027825 */ /* 0x000fe200078e00e2 */
[----:B------:R-:W-:-:S03]  /*5570*/  F2FP.BF16.F32.PACK_AB R4, R223, R224 ;  /* 0x000000e0df04723e */ /* 0x000fc600000010ff */
        /* <DEDUP_REMOVED lines=13> */
[----:B0-----:R-:W-:-:S03]  /*5650*/  LEA R9, R10, R9, 0x2 ;  /* 0x000000090a097211 */ /* 0x001fc600078e10ff */
[----:B------:R2:W-:Y:S04]  /*5660*/  STG.E.128 desc[UR6][R206.64], R12 ;  /* 0x0000000cce007986 */ /* 0x0005e8000c101d06 */
[----:B------:R2:W-:Y:S04]  /*5670*/  STG.E.128 desc[UR6][R208.64], R188 ;  /* 0x000000bcd0007986 */ /* 0x0005e8000c101d06 */
[----:B------:R2:W-:Y:S01]  /*5680*/  STG.E.128 desc[UR6][R210.64], R192 ;  /* 0x000000c0d2007986 */ /* 0x0005e2000c101d06 */
[----:B------:R-:W-:-:S13]  /*5690*/  ISETP.GE.AND P0, PT, R9, R11, PT ;  /* 0x0000000b0900720c */ /* 0x000fda0003f06270 */
[----:B------:R-:W-:Y:S05]  /*56a0*/  @!P0 BRA `(.L_x_14535) ;  /* 0xffffffb400008947 */ /* 0x000fea000383ffff */
[----:B------:R-:W-:Y:S05]  /*56b0*/  EXIT ;  /* 0x000000000000794d */ /* 0x000fea0003800000 */
.L_x_14514:
        /* <DEDUP_REMOVED lines=8> */
.L_x_14556:
[----:B0-2---:R-:W0:Y:S01]  /*5740*/  S2R R2, SR_TID.X ;  /* 0x0000000000027919 */ /* 0x005e220000002100 */
[----:B------:R-:W2:Y:S01]  /*5750*/  LDC.64 R234, c[0x0][0x390] ;  /* 0x0000e400ffea7b82 */ /* 0x000ea20000000a00 */
[----:B------:R-:W-:-:S05]  /*5760*/  IMAD R0, R9, UR8, RZ ;  /* 0x0000000809007c24 */ /* 0x000fca000f8e02ff */
[----:B------:R-:W-:-:S04]  /*5770*/  SHF.R.S32.HI R3, RZ, 0x1f, R0 ;  /* 0x0000001fff037819 */ /* 0x000fc80000011400 */
[----:B------:R-:W-:Y:S02]  /*5780*/  LEA.HI R3, R3, R0, RZ, 0x3 ;  /* 0x0000000003037211 */ /* 0x000fe400078f18ff */
[----:B0-----:R-:W-:-:S04]  /*5790*/  LOP3.LUT R2, R2, 0x1f, RZ, 0xc0, !PT ;  /* 0x0000001f02027812 */ /* 0x001fc800078ec0ff */
[----:B------:R-:W-:-:S05]  /*57a0*/  LEA.HI.SX32 R196, R3, R2, 0x1d ;  /* 0x0000000203c47211 */ /* 0x000fca00078feaff */
[----:B--2---:R-:W-:-:S06]  /*57b0*/  IMAD.WIDE.U32 R4, R196, 0x10, R234 ;  /* 0x00000010c4047825 */ /* 0x004fcc00078e00ea */
[----:B-----5:R-:W5:Y:S01]  /*57c0*/  LDG.E.128 R4, desc[UR6][R4.64] ;  /* 0x0000000604047981 */ /* 0x020f62000c1e1d00 */
[----:B------:R-:W-:Y:S04]  /*57d0*/  BSSY.RECONVERGENT B0, `(.L_x_14536) ;  /* 0x0000042000007945 */ /* 0x000fe80003800200 */
        /* <DEDUP_REMOVED lines=15> */
[----:B--2---:R-:W-:-:S02]  /*58d0*/  SHF.L.U32 R2, R17, 0x10, RZ ;  /* 0x0000001011027819 */ /* 0x004fc400000006ff */
[----:B------:R-:W-:Y:S02]  /*58e0*/  SHF.L.U32 R202, R16, 0x10, RZ ;  /* 0x0000001010ca7819 */ /* 0x000fe400000006ff */
[----:B------:R-:W-:Y:S01]  /*58f0*/  PRMT R6, R19, 0x7632, R6 ;  /* 0x0000763213067816 */ /* 0x000fe20000000006 */
[----:B------:R-:W-:Y:S01]  /*5900*/  FFMA.FTZ R201, R5, R86, R2 ;  /* 0x0000005605c97223 */ /* 0x000fe20000010002 */
[----:B------:R-:W-:Y:S01]  /*5910*/  SHF.L.U32 R2, R0, 0x10, RZ ;  /* 0x0000001000027819 */ /* 0x000fe200000006ff */
[----:B------:R-:W-:Y:S01]  /*5920*/  FFMA.FTZ R202, R3, R84, R202 ;  /* 0x0000005403ca7223 */ /* 0x000fe200000100ca */
[----:B------:R-:W-:Y:S02]  /*5930*/  PRMT R0, R16, 0x7632, R0 ;  /* 0x0000763210007816 */ /* 0x000fe40000000000 */
[----:B------:R-:W-:Y:S02]  /*5940*/  PRMT R5, R18, 0x7632, R5 ;  /* 0x0000763212057816 */ /* 0x000fe40000000005 */
[----:B------:R-:W-:-:S02]  /*5950*/  PRMT R3, R17, 0x7632, R3 ;  /* 0x0000763211037816 */ /* 0x000fc40000000003 */
[----:B------:R-:W-:Y:S02]  /*5960*/  SHF.L.U32 R200, R18, 0x10, RZ ;  /* 0x0000001012c87819 */ /* 0x000fe400000006ff */
        /* <DEDUP_REMOVED lines=16> */
.L_x_14537:
        /* <DEDUP_REMOVED lines=17> */
[----:B------:R-:W-:Y:S02]  /*5b80*/  FMUL.FTZ R205, R6, R83 ;  /* 0x0000005306cd7220 */ /* 0x000fe40000410000 */
[----:B------:R-:W-:Y:S01]  /*5b90*/  FMUL.FTZ R199, R4, R81 ;  /* 0x0000005104c77220 */ /* 0x000fe20000410000 */
[----:B------:R-:W-:Y:S01]  /*5ba0*/  F2FP.BF16.F32.PACK_AB R4, R197, R202 ;  /* 0x000000cac504723e */ /* 0x000fe200000010ff */
[----:B------:R-:W-:Y:S01]  /*5bb0*/  FMUL.FTZ R198, R2, R87 ;  /* 0x0000005702c67220 */ /* 0x000fe20000410000 */
[----:B------:R-:W-:-:S02]  /*5bc0*/  F2FP.BF16.F32.PACK_AB R7, R205, R206 ;  /* 0x000000cecd07723e */ /* 0x000fc400000010ff */
[----:B------:R-:W-:Y:S02]  /*5bd0*/  F2FP.BF16.F32.PACK_AB R6, R199, R200 ;  /* 0x000000c8c706723e */ /* 0x000fe400000010ff */
[----:B------:R-:W-:-:S07]  /*5be0*/  F2FP.BF16.F32.PACK_AB R5, R198, R201 ;  /* 0x000000c9c605723e */ /* 0x000fce00000010ff */
.L_x_14538:
[----:B-1----:R-:W-:Y:S05]  /*5bf0*/  BSYNC.RECONVERGENT B0 ;  /* 0x0000000000007941 */ /* 0x002fea0003800200 */
.L_x_14536:
        /* <DEDUP_REMOVED lines=15> */
[----:B------:R-:W-:Y:S02]  /*5cf0*/  SHF.L.U32 R5, R5, 0x10, RZ ;  /* 0x0000001005057819 */ /* 0x000fe400000006ff */
[----:B-1----:R-:W-:Y:S02]  /*5d00*/  SHF.L.U32 R13, R6, 0x10, RZ ;  /* 0x00000010060d7819 */ /* 0x002fe400000006ff */
[----:B------:R-:W-:-:S02]  /*5d10*/  SHF.L.U32 R2, R16, 0x10, RZ ;  /* 0x0000001010027819 */ /* 0x000fc400000006ff */
[----:B------:R-:W-:Y:S02]  /*5d20*/  SHF.L.U32 R192, R17, 0x10, RZ ;  /* 0x0000001011c07819 */ /* 0x000fe400000006ff */
[----:B------:R-:W-:Y:S01]  /*5d30*/  SHF.L.U32 R4, R18, 0x10, RZ ;  /* 0x0000001012047819 */ /* 0x000fe200000006ff */
[----:B------:R-:W-:Y:S01]  /*5d40*/  FFMA.FTZ R193, R193, R76, R2 ;  /* 0x0000004cc1c17223 */ /* 0x000fe20000010002 */
[----:B------:R-:W-:Y:S01]  /*5d50*/  PRMT R10, R7, 0x7632, R10 ;  /* 0x00007632070a7816 */ /* 0x000fe2000000000a */
[----:B------:R-:W-:Y:S01]  /*5d60*/  FFMA.FTZ R192, R5, R78, R192 ;  /* 0x0000004e05c07223 */ /* 0x000fe200000100c0 */
[----:B------:R-:W-:Y:S01]  /*5d70*/  PRMT R11, R19, 0x7632, R11 ;  /* 0x00007632130b7816 */ /* 0x000fe2000000000b */
[----:B------:R-:W-:Y:S01]  /*5d80*/  FFMA.FTZ R13, R13, R72, R4 ;  /* 0x000000480d0d7223 */ /* 0x000fe20000010004 */
[----:B------:R-:W-:Y:S02]  /*5d90*/  PRMT R8, R6, 0x7632, R8 ;  /* 0x0000763206087816 */ /* 0x000fe40000000008 */
[----:B------:R-:W-:-:S02]  /*5da0*/  PRMT R2, R16, 0x7632, R2 ;  /* 0x0000763210027816 */ /* 0x000fc40000000002 */
[----:B------:R-:W-:Y:S02]  /*5db0*/  PRMT R4, R17, 0x7632, R4 ;  /* 0x0000763211047816 */ /* 0x000fe40000000004 */
[----:B------:R-:W-:Y:S02]  /*5dc0*/  PRMT R5, R18, 0x7632, R5 ;  /* 0x0000763212057816 */ /* 0x000fe40000000005 */
[----:B------:R-:W-:Y:S02]  /*5dd0*/  SHF.L.U32 R7, R7, 0x10, RZ ;  /* 0x0000001007077819 */ /* 0x000fe400000006ff */
[----:B------:R-:W-:Y:S02]  /*5de0*/  SHF.L.U32 R12, R19, 0x10, RZ ;  /* 0x00000010130c7819 */ /* 0x000fe400000006ff */
[----:B------:R-:W-:Y:S02]  /*5df0*/  SHF.L.U32 R6, R3, 0x10, RZ ;  /* 0x0000001003067819 */ /* 0x000fe400000006ff */
[----:B------:R-:W-:Y:S01]  /*5e00*/  SHF.L.U32 R10, R10, 0x10, RZ ;  /* 0x000000100a0a7819 */ /* 0x000fe200000006ff */
[----:B------:R-:W-:Y:S01]  /*5e10*/  FFMA.FTZ R195, R7, R74, R12 ;  /* 0x0000004a07c37223 */ /* 0x000fe2000001000c */
[----:B------:R-:W-:-:S02]  /*5e20*/  SHF.L.U32 R15, R11, 0x10, RZ ;  /* 0x000000100b0f7819 */ /* 0x000fc400000006ff */
[----:B------:R-:W-:Y:S02]  /*5e30*/  SHF.L.U32 R0, R0, 0x10, RZ ;  /* 0x0000001000007819 */ /* 0x000fe400000006ff */
[----:B------:R-:W-:Y:S01]  /*5e40*/  SHF.L.U32 R8, R8, 0x10, RZ ;  /* 0x0000001008087819 */ /* 0x000fe200000006ff */
[----:B------:R-:W-:Y:S01]  /*5e50*/  FFMA.FTZ R194, R10, R75, R15 ;  /* 0x0000004b0ac27223 */ /* 0x000fe2000001000f */
[----:B------:R-:W-:Y:S02]  /*5e60*/  SHF.L.U32 R5, R5, 0x10, RZ ;  /* 0x0000001005057819 */ /* 0x000fe400000006ff */
[----:B------:R-:W-:Y:S02]  /*5e70*/  SHF.L.U32 R11, R4, 0x10, RZ ;  /* 0x00000010040b7819 */ /* 0x000fe400000006ff */
[----:B------:R-:W-:Y:S01]  /*5e80*/  SHF.L.U32 R3, R2, 0x10, RZ ;  /* 0x0000001002037819 */ /* 0x000fe200000006ff */
[----:B------:R-:W-:Y:S01]  /*5e90*/  FFMA.FTZ R12, R8, R73, R5 ;  /* 0x00000049080c7223 */ /* 0x000fe20000010005 */
[----:B------:R-:W-:Y:S01]  /*5ea0*/  F2FP.BF16.F32.PACK_AB R7, R194, R195 ;  /* 0x000000c3c207723e */ /* 0x000fe200000010ff */
[----:B------:R-:W-:-:S02]  /*5eb0*/  FFMA.FTZ R11, R6, R79, R11 ;  /* 0x0000004f060b7223 */ /* 0x000fc4000001000b */
[----:B------:R-:W-:Y:S01]  /*5ec0*/  FFMA.FTZ R10, R0, R77, R3 ;  /* 0x0000004d000a7223 */ /* 0x000fe20000010003 */
[----:B------:R-:W-:Y:S02]  /*5ed0*/  F2FP.BF16.F32.PACK_AB R6, R12, R13 ;  /* 0x0000000d0c06723e */ /* 0x000fe400000010ff */
[----:B------:R-:W-:Y:S02]  /*5ee0*/  F2FP.BF16.F32.PACK_AB R5, R11, R192 ;  /* 0x000000c00b05723e */ /* 0x000fe400000010ff */
[----:B------:R-:W-:Y:S01]  /*5ef0*/  F2FP.BF16.F32.PACK_AB R4, R10, R193 ;  /* 0x000000c10a04723e */ /* 0x000fe200000010ff */
[----:B------:R-:W-:Y:S06]  /*5f00*/  BRA `(.L_x_14541) ;  /* 0x0000000000607947 */ /* 0x000fec0003800000 */
.L_x_14540:
[C---:B-----5:R-:W-:Y:S02]  /*5f10*/  PRMT R0, R4.reuse, 0x7632, R0 ;  /* 0x0000763204007816 */ /* 0x060fe40000000000 */
[----:B------:R-:W-:Y:S02]  /*5f20*/  SHF.L.U32 R193, R4, 0x10, RZ ;  /* 0x0000001004c17819 */ /* 0x000fe400000006ff */
[----:B------:R-:W-:Y:S02]  /*5f30*/  PRMT R2, R5, 0x7632, R2 ;  /* 0x0000763205027816 */ /* 0x000fe40000000002 */
[----:B------:R-:W-:Y:S01]  /*5f40*/  PRMT R3, R6, 0x7632, R3 ;  /* 0x0000763206037816 */ /* 0x000fe20000000003 */
[----:B------:R-:W-:Y:S01]  /*5f50*/  FMUL.FTZ R193, R193, R76 ;  /* 0x0000004cc1c17220 */ /* 0x000fe20000410000 */
[----:B------:R-:W-:Y:S02]  /*5f60*/  PRMT R4, R7, 0x7632, R4 ;  /* 0x0000763207047816 */ /* 0x000fe40000000004 */
[----:B------:R-:W-:-:S02]  /*5f70*/  SHF.L.U32 R5, R5, 0x10, RZ ;  /* 0x0000001005057819 */ /* 0x000fc400000006ff */
[----:B-1----:R-:W-:Y:S02]  /*5f80*/  SHF.L.U32 R13, R6, 0x10, RZ ;  /* 0x00000010060d7819 */ /* 0x002fe400000006ff */
        /* <DEDUP_REMOVED lines=16> */
.L_x_14541:
[----:B------:R-:W-:Y:S05]  /*6090*/  BSYNC.RECONVERGENT B0 ;  /* 0x0000000000007941 */ /* 0x000fea0003800200 */
.L_x_14539:
        /* <DEDUP_REMOVED lines=11> */
[C---:B-----5:R-:W-:Y:S02]  /*6150*/  PRMT R8, R4.reuse, 0x7632, R8 ;  /* 0x0000763204087816 */ /* 0x060fe40000000008 */
[----:B------:R-:W-:Y:S02]  /*6160*/  SHF.L.U32 R3, R4, 0x10, RZ ;  /* 0x0000001004037819 */ /* 0x000fe400000006ff */
[C---:B--2---:R-:W-:Y:S02]  /*6170*/  PRMT R14, R5.reuse, 0x7632, R14 ;  /* 0x00007632050e7816 */ /* 0x044fe4000000000e */
[----:B------:R-:W-:Y:S02]  /*6180*/  SHF.L.U32 R0, R16, 0x10, RZ ;  /* 0x0000001010007819 */ /* 0x000fe400000006ff */
[----:B------:R-:W-:Y:S02]  /*6190*/  SHF.L.U32 R5, R5, 0x10, RZ ;  /* 0x0000001005057819 */ /* 0x000fe400000006ff */
[----:B------:R-:W-:Y:S01]  /*61a0*/  SHF.L.U32 R21, R6, 0x10, RZ ;  /* 0x0000001006157819 */ /* 0x000fe200000006ff */
[----:B------:R-:W-:Y:S01]  /*61b0*/  FFMA.FTZ R0, R3, R68, R0 ;  /* 0x0000004403007223 */ /* 0x000fe20000010000 */
[----:B------:R-:W-:-:S02]  /*61c0*/  SHF.L.U32 R2, R17, 0x10, RZ ;  /* 0x0000001011027819 */ /* 0x000fc400000006ff */
[----:B------:R-:W-:Y:S02]  /*61d0*/  SHF.L.U32 R4, R18, 0x10, RZ ;  /* 0x0000001012047819 */ /* 0x000fe400000006ff */
[----:B------:R-:W-:Y:S01]  /*61e0*/  PRMT R22, R7, 0x7632, R22 ;  /* 0x0000763207167816 */ /* 0x000fe20000000016 */
[----:B------:R-:W-:Y:S01]  /*61f0*/  FFMA.FTZ R2, R5, R70, R2 ;  /* 0x0000004605027223 */ /* 0x000fe20000010002 */
[----:B------:R-:W-:Y:S01]  /*6200*/  SHF.L.U32 R23, R7, 0x10, RZ ;  /* 0x0000001007177819 */ /* 0x000fe200000006ff */
[--C-:B------:R-:W-:Y:S01]  /*6210*/  FFMA.FTZ R3, R21, R64, R4.reuse ;  /* 0x0000004015037223 */ /* 0x100fe20000010004 */
[----:B------:R-:W-:Y:S02]  /*6220*/  PRMT R15, R6, 0x7632, R15 ;  /* 0x00007632060f7816 */ /* 0x000fe4000000000f */
[----:B------:R-:W-:Y:S02]  /*6230*/  PRMT R7, R19, 0x7632, R7 ;  /* 0x0000763213077816 */ /* 0x000fe40000000007 */
[----:B------:R-:W-:-:S02]  /*6240*/  PRMT R4, R16, 0x7632, R4 ;  /* 0x0000763210047816 */ /* 0x000fc40000000004 */
[----:B------:R-:W-:Y:S02]  /*6250*/  PRMT R5, R17, 0x7632, R5 ;  /* 0x0000763211057816 */ /* 0x000fe40000000005 */
[----:B------:R-:W-:Y:S02]  /*6260*/  PRMT R6, R18, 0x7632, R6 ;  /* 0x0000763212067816 */ /* 0x000fe40000000006 */
        /* <DEDUP_REMOVED lines=19> */
.L_x_14543:
[C---:B--2--5:R-:W-:Y:S02]  /*63a0*/  PRMT R14, R6.reuse, 0x7632, R14 ;  /* 0x00007632060e7816 */ /* 0x064fe4000000000e */
[----:B------:R-:W-:Y:S02]  /*63b0*/  SHF.L.U32 R15, R6, 0x10, RZ ;  /* 0x00000010060f7819 */ /* 0x000fe400000006ff */
[----:B------:R-:W-:Y:S02]  /*63c0*/  PRMT R6, R7, 0x7632, R6 ;  /* 0x0000763207067816 */ /* 0x000fe40000000006 */
[C---:B------:R-:W-:Y:S02]  /*63d0*/  PRMT R2, R4.reuse, 0x7632, R2 ;  /* 0x0000763204027816 */ /* 0x040fe40000000002 */
[----:B------:R-:W-:Y:S02]  /*63e0*/  SHF.L.U32 R3, R4, 0x10, RZ ;  /* 0x0000001004037819 */ /* 0x000fe400000006ff */
[----:B------:R-:W-:-:S02]  /*63f0*/  PRMT R4, R5, 0x7632, R4 ;  /* 0x0000763205047816 */ /* 0x000fc40000000004 */
[----:B------:R-:W-:Y:S01]  /*6400*/  SHF.L.U32 R20, R6, 0x10, RZ ;  /* 0x0000001006147819 */ /* 0x000fe200000006ff */
[----:B------:R-:W-:Y:S01]  /*6410*/  FMUL.FTZ R0, R3, R68 ;  /* 0x0000004403007220 */ /* 0x000fe20000410000 */
[----:B------:R-:W-:Y:S01]  /*6420*/  SHF.L.U32 R5, R5, 0x10, RZ ;  /* 0x0000001005057819 */ /* 0x000fe200000006ff */
[----:B------:R-:W-:Y:S01]  /*6430*/  FMUL.FTZ R3, R15, R64 ;  /* 0x000000400f037220 */ /* 0x000fe20000410000 */
[----:B------:R-:W-:Y:S02]  /*6440*/  SHF.L.U32 R7, R7, 0x10, RZ ;  /* 0x0000001007077819 */ /* 0x000fe400000006ff */
[----:B------:R-:W-:Y:S02]  /*6450*/  SHF.L.U32 R6, R14, 0x10, RZ ;  /* 0x000000100e067819 */ /* 0x000fe400000006ff */
[----:B------:R-:W-:Y:S01]  /*6460*/  SHF.L.U32 R8, R2, 0x10, RZ ;  /* 0x0000001002087819 */ /* 0x000fe200000006ff */
[----:B------:R-:W-:Y:S01]  /*6470*/  FMUL.FTZ R2, R5, R70 ;  /* 0x0000004605027220 */ /* 0x000fe20000410000 */
[----:B------:R-:W-:Y:S01]  /*6480*/  SHF.L.U32 R14, R4, 0x10, RZ ;  /* 0x00000010040e7819 */ /* 0x000fe200000006ff */
        /* <DEDUP_REMOVED lines=9> */
.L_x_14544:
[----:B------:R-:W-:Y:S05]  /*6520*/  BSYNC.RECONVERGENT B0 ;  /* 0x0000000000007941 */ /* 0x000fea0003800200 */
.L_x_14542:
        /* <DEDUP_REMOVED lines=8> */
[----:B0-----:R-:W-:-:S05]  /*65b0*/  IMAD.WIDE.U32 R20, R209, 0x10, R234 ;  /* 0x00000010d1147825 */ /* 0x001fca00078e00ea */
[----:B------:R1:W5:Y:S01]  /*65c0*/  LDG.E.128 R188, desc[UR6][R20.64] ;  /* 0x0000000614bc7981 */ /* 0x000362000c1e1d00 */
[----:B--2---:R-:W-:-:S05]  /*65d0*/  @P1 IMAD.WIDE.U32 R14, R209, 0x10, R14 ;  /* 0x00000010d10e1825 */ /* 0x004fca00078e000e */
[----:B------:R1:W5:Y:S01]  /*65e0*/  @P1 LDG.E.128 R16, desc[UR6][R14.64] ;  /* 0x000000060e101981 */ /* 0x000362000c1e1d00 */
[----:B------:R-:W-:Y:S05]  /*65f0*/  @!P1 BRA `(.L_x_14545) ;  /* 0x0000000000949947 */ /* 0x000fea0003800000 */
[----:B-1---5:R-:W-:Y:S02]  /*6600*/  PRMT R14, R188, 0x7632, R14 ;  /* 0x00007632bc0e7816 */ /* 0x022fe4000000000e */
[----:B------:R-:W-:Y:S02]  /*6610*/  PRMT R15, R16, 0x7632, R15 ;  /* 0x00007632100f7816 */ /* 0x000fe4000000000f */
[----:B------:R-:W-:Y:S02]  /*6620*/  SHF.L.U32 R14, R14, 0x10, RZ ;  /* 0x000000100e0e7819 */ /* 0x000fe400000006ff */
[----:B------:R-:W-:Y:S02]  /*6630*/  SHF.L.U32 R15, R15, 0x10, RZ ;  /* 0x000000100f0f7819 */ /* 0x000fe400000006ff */
[----:B------:R-:W-:Y:S02]  /*6640*/  PRMT R20, R190, 0x7632, R20 ;  /* 0x00007632be147816 */ /* 0x000fe40000000014 */
[----:B------:R-:W-:Y:S01]  /*6650*/  PRMT R203, R191, 0x7632, R203 ;  /* 0x00007632bfcb7816 */ /* 0x000fe200000000cb */
[----:B------:R-:W-:Y:S01]  /*6660*/  FFMA.FTZ R21, R14, R61, R15 ;  /* 0x0000003d0e157223 */ /* 0x000fe2000001000f */
[----:B------:R-:W-:-:S02]  /*6670*/  PRMT R14, R189, 0x7632, R14 ;  /* 0x00007632bd0e7816 */ /* 0x000fc4000000000e */
[----:B------:R-:W-:Y:S02]  /*6680*/  PRMT R15, R17, 0x7632, R15 ;  /* 0x00007632110f7816 */ /* 0x000fe4000000000f */
[----:B------:R-:W-:Y:S02]  /*6690*/  SHF.L.U32 R22, R20, 0x10, RZ ;  /* 0x0000001014167819 */ /* 0x000fe400000006ff */
[----:B------:R-:W-:Y:S02]  /*66a0*/  PRMT R20, R18, 0x7632, R20 ;  /* 0x0000763212147816 */ /* 0x000fe40000000014 */
[----:B------:R-:W-:Y:S02]  /*66b0*/  PRMT R204, R19, 0x7632, R204 ;  /* 0x0000763213cc7816 */ /* 0x000fe400000000cc */
        /* <DEDUP_REMOVED lines=18> */
[----:B------:R-:W-:Y:S01]  /*67e0*/  F2FP.BF16.F32.PACK_AB R190, R15, R22 ;  /* 0x000000160fbe723e */ /* 0x000fe200000010ff */
[----:B------:R-:W-:Y:S01]  /*67f0*/  FFMA.FTZ R204, R189, R62, R204 ;  /* 0x0000003ebdcc7223 */ /* 0x000fe200000100cc */
[----:B------:R-:W-:Y:S01]  /*6800*/  F2FP.BF16.F32.PACK_AB R191, R14, R23 ;  /* 0x000000170ebf723e */ /* 0x000fe200000010ff */
[----:B------:R-:W-:-:S03]  /*6810*/  FFMA.FTZ R203, R203, R60, R188 ;  /* 0x0000003ccbcb7223 */ /* 0x000fc600000100bc */
[----:B------:R-:W-:Y:S02]  /*6820*/  F2FP.BF16.F32.PACK_AB R189, R20, R204 ;  /* 0x000000cc14bd723e */ /* 0x000fe400000010ff */
[----:B------:R-:W-:Y:S01]  /*6830*/  F2FP.BF16.F32.PACK_AB R188, R21, R203 ;  /* 0x000000cb15bc723e */ /* 0x000fe200000010ff */
[----:B------:R-:W-:Y:S06]  /*6840*/  BRA `(.L_x_14546) ;  /* 0x0000000000607947 */ /* 0x000fec0003800000 */
.L_x_14545:
[----:B-1---5:R-:W-:Y:S02]  /*6850*/  PRMT R14, R188, 0x7632, R14 ;  /* 0x00007632bc0e7816 */ /* 0x022fe4000000000e */
[----:B------:R-:W-:Y:S02]  /*6860*/  PRMT R20, R190, 0x7632, R20 ;  /* 0x00007632be147816 */ /* 0x000fe40000000014 */
[----:B------:R-:W-:Y:S02]  /*6870*/  PRMT R15, R189, 0x7632, R15 ;  /* 0x00007632bd0f7816 */ /* 0x000fe4000000000f */
[----:B------:R-:W-:Y:S02]  /*6880*/  PRMT R22, R191, 0x7632, R22 ;  /* 0x00007632bf167816 */ /* 0x000fe40000000016 */
[----:B------:R-:W-:Y:S02]  /*6890*/  SHF.L.U32 R203, R188, 0x10, RZ ;  /* 0x00000010bccb7819 */ /* 0x000fe400000006ff */
[----:B------:R-:W-:-:S02]  /*68a0*/  SHF.L.U32 R21, R190, 0x10, RZ ;  /* 0x00000010be157819 */ /* 0x000fc400000006ff */
[----:B------:R-:W-:Y:S01]  /*68b0*/  SHF.L.U32 R188, R14, 0x10, RZ ;  /* 0x000000100ebc7819 */ /* 0x000fe200000006ff */
[----:B------:R-:W-:Y:S01]  /*68c0*/  FMUL.FTZ R203, R203, R60 ;  /* 0x0000003ccbcb7220 */ /* 0x000fe20000410000 */
[----:B------:R-:W-:Y:S02]  /*68d0*/  SHF.L.U32 R190, R20, 0x10, RZ ;  /* 0x0000001014be7819 */ /* 0x000fe400000006ff */
        /* <DEDUP_REMOVED lines=15> */
.L_x_14546:
        /* <DEDUP_REMOVED lines=14> */
[----:B------:R-:W-:Y:S02]  /*6ab0*/  PRMT R210, R17, 0x7632, R210 ;  /* 0x0000763211d27816 */ /* 0x000fe400000000d2 */
[----:B------:R-:W-:-:S02]  /*6ac0*/  SHF.L.U32 R207, R207, 0x10, RZ ;  /* 0x00000010cfcf7819 */ /* 0x000fc400000006ff */
[----:B------:R-:W-:Y:S02]  /*6ad0*/  SHF.L.U32 R212, R209, 0x10, RZ ;  /* 0x00000010d1d47819 */ /* 0x000fe400000006ff */
[----:B------:R-:W-:Y:S01]  /*6ae0*/  SHF.L.U32 R209, R210, 0x10, RZ ;  /* 0x00000010d2d17819 */ /* 0x000fe200000006ff */
[--C-:B------:R-:W-:Y:S01]  /*6af0*/  FFMA.FTZ R211, R208, R53, R207.reuse ;  /* 0x00000035d0d37223 */ /* 0x100fe200000100cf */
[----:B------:R-:W-:Y:S02]  /*6b00*/  PRMT R207, R190, 0x7632, R207 ;  /* 0x00007632becf7816 */ /* 0x000fe400000000cf */
[----:B------:R-:W-:Y:S01]  /*6b10*/  SHF.L.U32 R215, R188, 0x10, RZ ;  /* 0x00000010bcd77819 */ /* 0x000fe200000006ff */
[----:B------:R-:W-:Y:S01]  /*6b20*/  FFMA.FTZ R210, R212, R55, R209 ;  /* 0x00000037d4d27223 */ /* 0x000fe200000100d1 */
[----:B------:R-:W-:Y:S02]  /*6b30*/  SHF.L.U32 R208, R207, 0x10, RZ ;  /* 0x00000010cfd07819 */ /* 0x000fe400000006ff */
[----:B------:R-:W-:-:S02]  /*6b40*/  PRMT R207, R18, 0x7632, R207 ;  /* 0x0000763212cf7816 */ /* 0x000fc400000000cf */
[----:B------:R-:W-:Y:S02]  /*6b50*/  PRMT R209, R191, 0x7632, R209 ;  /* 0x00007632bfd17816 */ /* 0x000fe400000000d1 */
[----:B------:R-:W-:Y:S02]  /*6b60*/  PRMT R212, R19, 0x7632, R212 ;  /* 0x0000763213d47816 */ /* 0x000fe400000000d4 */
        /* <DEDUP_REMOVED lines=14> */
[----:B------:R-:W-:Y:S01]  /*6c50*/  F2FP.BF16.F32.PACK_AB R189, R210, R212 ;  /* 0x000000d4d2bd723e */ /* 0x000fe200000010ff */
[----:B------:R-:W-:Y:S01]  /*6c60*/  FFMA.FTZ R214, R191, R50, R214 ;  /* 0x00000032bfd67223 */ /* 0x000fe200000100d6 */
[----:B------:R-:W-:Y:S01]  /*6c70*/  F2FP.BF16.F32.PACK_AB R190, R209, R213 ;  /* 0x000000d5d1be723e */ /* 0x000fe200000010ff */
[----:B------:R-:W-:-:S03]  /*6c80*/  FFMA.FTZ R215, R215, R52, R188 ;  /* 0x00000034d7d77223 */ /* 0x000fc600000100bc */
[----:B------:R-:W-:Y:S02]  /*6c90*/  F2FP.BF16.F32.PACK_AB R191, R208, R214 ;  /* 0x000000d6d0bf723e */ /* 0x000fe400000010ff */
[----:B------:R-:W-:Y:S01]  /*6ca0*/  F2FP.BF16.F32.PACK_AB R188, R211, R215 ;  /* 0x000000d7d3bc723e */ /* 0x000fe200000010ff */
[----:B------:R-:W-:Y:S06]  /*6cb0*/  BRA `(.L_x_14548) ;  /* 0x0000000000607947 */ /* 0x000fec0003800000 */
.L_x_14547:
[C---:B-----5:R-:W-:Y:S02]  /*6cc0*/  PRMT R207, R189.reuse, 0x7632, R207 ;  /* 0x00007632bdcf7816 */ /* 0x060fe400000000cf */
[----:B------:R-:W-:Y:S02]  /*6cd0*/  SHF.L.U32 R209, R189, 0x10, RZ ;  /* 0x00000010bdd17819 */ /* 0x000fe400000006ff */
[----:B------:R-:W-:Y:S02]  /*6ce0*/  PRMT R208, R188, 0x7632, R208 ;  /* 0x00007632bcd07816 */ /* 0x000fe400000000d0 */
[C---:B------:R-:W-:Y:S01]  /*6cf0*/  PRMT R189, R190.reuse, 0x7632, R189 ;  /* 0x00007632bebd7816 */ /* 0x040fe200000000bd */
[----:B------:R-:W-:Y:S01]  /*6d00*/  FMUL.FTZ R212, R209, R54 ;  /* 0x00000036d1d47220 */ /* 0x000fe20000410000 */
[----:B------:R-:W-:Y:S02]  /*6d10*/  SHF.L.U32 R213, R190, 0x10, RZ ;  /* 0x00000010bed57819 */ /* 0x000fe400000006ff */
        /* <DEDUP_REMOVED lines=18> */
.L_x_14548:
        /* <DEDUP_REMOVED lines=13> */
[C---:B------:R-:W-:Y:S02]  /*6f10*/  PRMT R207, R188.reuse, 0x7632, R207 ;  /* 0x00007632bccf7816 */ /* 0x040fe400000000cf */
[----:B------:R-:W-:Y:S01]  /*6f20*/  SHF.L.U32 R188, R188, 0x10, RZ ;  /* 0x00000010bcbc7819 */ /* 0x000fe200000006ff */
[----:B------:R-:W-:Y:S01]  /*6f30*/  FFMA.FTZ R217, R217, R47, R219 ;  /* 0x0000002fd9d97223 */ /* 0x000fe200000100db */
[----:B------:R-:W-:-:S02]  /*6f40*/  SHF.L.U32 R219, R16, 0x10, RZ ;  /* 0x0000001010db7819 */ /* 0x000fc400000006ff */
[----:B------:R-:W-:Y:S02]  /*6f50*/  PRMT R216, R16, 0x7632, R216 ;  /* 0x0000763210d87816 */ /* 0x000fe400000000d8 */
[----:B------:R-:W-:Y:S01]  /*6f60*/  SHF.L.U32 R207, R207, 0x10, RZ ;  /* 0x00000010cfcf7819 */ /* 0x000fe200000006ff */
[----:B------:R-:W-:Y:S01]  /*6f70*/  FFMA.FTZ R219, R188, R44, R219 ;  /* 0x0000002cbcdb7223 */ /* 0x000fe200000100db */
[----:B------:R-:W-:Y:S02]  /*6f80*/  SHF.L.U32 R216, R216, 0x10, RZ ;  /* 0x00000010d8d87819 */ /* 0x000fe400000006ff */
[----:B------:R-:W-:Y:S02]  /*6f90*/  SHF.L.U32 R221, R191, 0x10, RZ ;  /* 0x00000010bfdd7819 */ /* 0x000fe400000006ff */
[----:B------:R-:W-:Y:S01]  /*6fa0*/  SHF.L.U32 R188, R19, 0x10, RZ ;  /* 0x0000001013bc7819 */ /* 0x000fe200000006ff */
[--C-:B------:R-:W-:Y:S01]  /*6fb0*/  FFMA.FTZ R218, R207, R45, R216.reuse ;  /* 0x0000002dcfda7223 */ /* 0x100fe200000100d8 */
[----:B------:R-:W-:-:S02]  /*6fc0*/  PRMT R216, R190, 0x7632, R216 ;  /* 0x00007632bed87816 */ /* 0x000fc400000000d8 */
[----:B------:R-:W-:Y:S01]  /*6fd0*/  PRMT R207, R18, 0x7632, R207 ;  /* 0x0000763212cf7816 */ /* 0x000fe200000000cf */
[--C-:B------:R-:W-:Y:S01]  /*6fe0*/  FFMA.FTZ R221, R221, R42, R188.reuse ;  /* 0x0000002adddd7223 */ /* 0x100fe200000100bc */
[----:B------:R-:W-:Y:S02]  /*6ff0*/  PRMT R223, R191, 0x7632, R223 ;  /* 0x00007632bfdf7816 */ /* 0x000fe400000000df */
[----:B------:R-:W-:Y:S02]  /*7000*/  PRMT R188, R19, 0x7632, R188 ;  /* 0x0000763213bc7816 */ /* 0x000fe400000000bc */
        /* <DEDUP_REMOVED lines=11> */
[----:B------:R-:W-:-:S03]  /*70c0*/  F2FP.BF16.F32.PACK_AB R189, R217, R220 ;  /* 0x000000dcd9bd723e */ /* 0x000fc600000010ff */
[----:B------:R-:W-:Y:S01]  /*70d0*/  FFMA.FTZ R223, R223, R43, R188 ;  /* 0x0000002bdfdf7223 */ /* 0x000fe200000100bc */
[----:B------:R-:W-:Y:S02]  /*70e0*/  F2FP.BF16.F32.PACK_AB R190, R216, R222 ;  /* 0x000000ded8be723e */ /* 0x000fe400000010ff */
[----:B------:R-:W-:Y:S02]  /*70f0*/  F2FP.BF16.F32.PACK_AB R188, R218, R219 ;  /* 0x000000dbdabc723e */ /* 0x000fe400000010ff */
[----:B------:R-:W-:Y:S01]  /*7100*/  F2FP.BF16.F32.PACK_AB R191, R223, R221 ;  /* 0x000000dddfbf723e */ /* 0x000fe200000010ff */
[----:B------:R-:W-:Y:S06]  /*7110*/  BRA `(.L_x_14550) ;  /* 0x0000000000607947 */ /* 0x000fec0003800000 */
.L_x_14549:
[C---:B-----5:R-:W-:Y:S02]  /*7120*/  PRMT R207, R189.reuse, 0x7632, R207 ;  /* 0x00007632bdcf7816 */ /* 0x060fe400000000cf */
[----:B------:R-:W-:Y:S02]  /*7130*/  SHF.L.U32 R220, R189, 0x10, RZ ;  /* 0x00000010bddc7819 */ /* 0x000fe400000006ff */
[----:B------:R-:W-:Y:S02]  /*7140*/  PRMT R218, R188, 0x7632, R218 ;  /* 0x00007632bcda7816 */ /* 0x000fe400000000da */
[----:B------:R-:W-:Y:S01]  /*7150*/  PRMT R189, R190, 0x7632, R189 ;  /* 0x00007632bebd7816 */ /* 0x000fe200000000bd */
[----:B------:R-:W-:Y:S01]  /*7160*/  FMUL.FTZ R220, R220, R46 ;  /* 0x0000002edcdc7220 */ /* 0x000fe20000410000 */
[----:B------:R-:W-:Y:S02]  /*7170*/  SHF.L.U32 R216, R190, 0x10, RZ ;  /* 0x00000010bed87819 */ /* 0x000fe400000006ff */
[----:B------:R-:W-:-:S02]  /*7180*/  SHF.L.U32 R188, R188, 0x10, RZ ;  /* 0x00000010bcbc7819 */ /* 0x000fc400000006ff */
[C---:B------:R-:W-:Y:S01]  /*7190*/  PRMT R190, R191.reuse, 0x7632, R190 ;  /* 0x00007632bfbe7816 */ /* 0x040fe200000000be */
        /* <DEDUP_REMOVED lines=16> */
.L_x_14550:
        /* <DEDUP_REMOVED lines=13> */
[----:B------:R-:W-:Y:S02]  /*7370*/  PRMT R224, R18, 0x7632, R224 ;  /* 0x0000763212e07816 */ /* 0x000fe400000000e0 */
[----:B------:R-:W-:Y:S01]  /*7380*/  PRMT R227, R17, 0x7632, R227 ;  /* 0x0000763211e37816 */ /* 0x000fe200000000e3 */
[--C-:B------:R-:W-:Y:S01]  /*7390*/  FFMA.FTZ R226, R226, R37, R207.reuse ;  /* 0x00000025e2e27223 */ /* 0x100fe200000100cf */
[----:B------:R-:W-:-:S02]  /*73a0*/  PRMT R207, R189, 0x7632, R207 ;  /* 0x00007632bdcf7816 */ /* 0x000fc400000000cf */
[----:B------:R-:W-:Y:S02]  /*73b0*/  SHF.L.U32 R224, R224, 0x10, RZ ;  /* 0x00000010e0e07819 */ /* 0x000fe400000006ff */
[----:B------:R-:W-:Y:S02]  /*73c0*/  SHF.L.U32 R225, R207, 0x10, RZ ;  /* 0x00000010cfe17819 */ /* 0x000fe400000006ff */
[----:B------:R-:W-:Y:S02]  /*73d0*/  PRMT R207, R190, 0x7632, R207 ;  /* 0x00007632becf7816 */ /* 0x000fe400000000cf */
[----:B------:R-:W-:Y:S02]  /*73e0*/  SHF.L.U32 R227, R227, 0x10, RZ ;  /* 0x00000010e3e37819 */ /* 0x000fe400000006ff */
[----:B------:R-:W-:Y:S02]  /*73f0*/  SHF.L.U32 R207, R207, 0x10, RZ ;  /* 0x00000010cfcf7819 */ /* 0x000fe400000006ff */
[----:B------:R-:W-:Y:S01]  /*7400*/  SHF.L.U32 R188, R188, 0x10, RZ ;  /* 0x00000010bcbc7819 */ /* 0x000fe200000006ff */
[----:B------:R-:W-:Y:S01]  /*7410*/  FFMA.FTZ R225, R225, R39, R227 ;  /* 0x00000027e1e17223 */ /* 0x000fe200000100e3 */
[----:B------:R-:W-:Y:S01]  /*7420*/  SHF.L.U32 R189, R189, 0x10, RZ ;  /* 0x00000010bdbd7819 */ /* 0x000fe200000006ff */
[----:B------:R-:W-:Y:S01]  /*7430*/  FFMA.FTZ R224, R207, R33, R224 ;  /* 0x00000021cfe07223 */ /* 0x000fe200000100e0 */
[----:B------:R-:W-:-:S02]  /*7440*/  SHF.L.U32 R207, R16, 0x10, RZ ;  /* 0x0000001010cf7819 */ /* 0x000fc400000006ff */
[----:B------:R-:W-:-:S03]  /*7450*/  SHF.L.U32 R190, R190, 0x10, RZ ;  /* 0x00000010bebe7819 */ /* 0x000fc600000006ff */
[----:B------:R-:W-:Y:S01]  /*7460*/  FFMA.FTZ R227, R188, R36, R207 ;  /* 0x00000024bce37223 */ /* 0x000fe200000100cf */
[----:B------:R-:W-:-:S05]  /*7470*/  SHF.L.U32 R188, R17, 0x10, RZ ;  /* 0x0000001011bc7819 */ /* 0x000fca00000006ff */
[----:B------:R-:W-:Y:S01]  /*7480*/  FFMA.FTZ R228, R189, R38, R188 ;  /* 0x00000026bde47223 */ /* 0x000fe200000100bc */
[----:B------:R-:W-:Y:S02]  /*7490*/  SHF.L.U32 R188, R18, 0x10, RZ ;  /* 0x0000001012bc7819 */ /* 0x000fe400000006ff */
[----:B------:R-:W-:-:S03]  /*74a0*/  SHF.L.U32 R189, R19, 0x10, RZ ;  /* 0x0000001013bd7819 */ /* 0x000fc600000006ff */
[----:B------:R-:W-:Y:S01]  /*74b0*/  FFMA.FTZ R230, R190, R32, R188 ;  /* 0x00000020bee67223 */ /* 0x000fe200000100bc */
[----:B------:R-:W-:-:S04]  /*74c0*/  SHF.L.U32 R188, R191, 0x10, RZ ;  /* 0x00000010bfbc7819 */ /* 0x000fc800000006ff */
[----:B------:R-:W-:Y:S01]  /*74d0*/  F2FP.BF16.F32.PACK_AB R190, R224, R230 ;  /* 0x000000e6e0be723e */ /* 0x000fe200000010ff */
[--C-:B------:R-:W-:Y:S01]  /*74e0*/  FFMA.FTZ R229, R188, R34, R189.reuse ;  /* 0x00000022bce57223 */ /* 0x100fe200000100bd */
[----:B------:R-:W-:Y:S02]  /*74f0*/  PRMT R189, R191, 0x7632, R189 ;  /* 0x00007632bfbd7816 */ /* 0x000fe400000000bd */
        /* <DEDUP_REMOVED lines=8> */
.L_x_14551:
        /* <DEDUP_REMOVED lines=24> */
.L_x_14552:
        /* <DEDUP_REMOVED lines=46> */
.L_x_14553:
        /* <DEDUP_REMOVED lines=24> */
.L_x_14554:
[----:B------:R-:W-:Y:S01]  /*7b60*/  IMAD.WIDE.U32 R244, R246, 0x10, R244 ;  /* 0x00000010f6f47825 */ /* 0x000fe200078e00f4 */
[----:B------:R-:W-:-:S04]  /*7b70*/  UMOV UR11, 0xffffffff ;  /* 0xffffffff000b7882 */ /* 0x000fc80000000000 */
        /* <DEDUP_REMOVED lines=217> */
.L_x_14580:
        /* <DEDUP_REMOVED lines=19> */
[----:B------:R-:W-:Y:S02]  /*8a40*/  FADD.FTZ R190, -R244, R201 ;  /* 0x000000c9f4be7221 */ /* 0x000fe40000010100 */
[----:B------:R-:W2:Y:S01]  /*8a50*/  LDL R201, [R1+0x40] ;  /* 0x0000400001c97983 */ /* 0x000ea20000100800 */
[----:B---3--:R-:W-:-:S03]  /*8a60*/  FFMA.FTZ R188, R188, R16, R146 ;  /* 0x00000010bcbc7223 */ /* 0x008fc60000010092 */
[----:B------:R-:W3:Y:S02]  /*8a70*/  LDL R16, [R1+0x50] ;  /* 0x0000500001107983 */ /* 0x000ee40000100800 */
[----:B0-----:R-:W-:Y:S01]  /*8a80*/  F2FP.BF16.F32.PACK_AB R191, R189, R188 ;  /* 0x000000bcbdbf723e */ /* 0x001fe200000010ff */
[C---:B------:R-:W-:Y:S01]  /*8a90*/  FADD.FTZ R189, -R244.reuse, R197 ;  /* 0x000000c5f4bd7221 */ /* 0x040fe20000010100 */
[C---:B------:R-:W-:Y:S01]  /*8aa0*/  FADD.FTZ R197, -R244.reuse, R200 ;  /* 0x000000c8f4c57221 */ /* 0x040fe20000010100 */
[C---:B------:R-:W-:Y:S02]  /*8ab0*/  FADD.FTZ R188, -R244.reuse, R202 ;  /* 0x000000caf4bc7221 */ /* 0x040fe40000010100 */
[C---:B------:R-:W-:Y:S01]  /*8ac0*/  FMUL.FTZ R200, R207.reuse, R189 ;  /* 0x000000bdcfc87220 */ /* 0x040fe20000410000 */
[C---:B------:R-:W-:Y:S01]  /*8ad0*/  FMUL.FTZ R189, R207.reuse, R198 ;  /* 0x000000c6cfbd7220 */ /* 0x040fe20000410000 */
[----:B------:R-:W4:Y:S04]  /*8ae0*/  LDL R202, [R1+0x44] ;  /* 0x0000440001ca7983 */ /* 0x000f280000100800 */
[----:B------:R-:W2:Y:S01]  /*8af0*/  LDL R198, [R1+0x58] ;  /* 0x0000580001c67983 */ /* 0x000ea20000100800 */
[----:B------:R-:W-:Y:S01]  /*8b00*/  FADD.FTZ R199, -R244, R199 ;  /* 0x000000c7f4c77221 */ /* 0x000fe20000010100 */
[C---:B------:R-:W-:Y:S01]  /*8b10*/  FMUL.FTZ R190, R207.reuse, R190 ;  /* 0x000000becfbe7220 */ /* 0x040fe20000410000 */
[----:B------:R-:W-:-:S02]  /*8b20*/  FMUL.FTZ R197, R207, R197 ;  /* 0x000000c5cfc57220 */ /* 0x000fc40000410000 */
[----:B------:R-:W-:Y:S01]  /*8b30*/  FMUL.FTZ R199, R207, R199 ;  /* 0x000000c7cfc77220 */ /* 0x000fe20000410000 */
[----:B------:R-:W-:Y:S01]  /*8b40*/  FFMA.FTZ R189, R189, R205, R151 ;  /* 0x000000cdbdbd7223 */ /* 0x000fe20000010097 */
[----:B------:R-:W-:Y:S02]  /*8b50*/  FMUL.FTZ R188, R207, R188 ;  /* 0x000000bccfbc7220 */ /* 0x000fe40000410000 */
[----:B----4-:R-:W-:Y:S01]  /*8b60*/  FFMA.FTZ R199, R199, R202, R145 ;  /* 0x000000cac7c77223 */ /* 0x010fe20000010091 */
[----:B--2---:R-:W-:Y:S01]  /*8b70*/  FFMA.FTZ R198, R190, R198, R150 ;  /* 0x000000c6bec67223 */ /* 0x004fe20000010096 */
[----:B------:R-:W-:-:S04]  /*8b80*/  FFMA.FTZ R190, R197, R201, R144 ;  /* 0x000000c9c5be7223 */ /* 0x000fc80000010090 */
[----:B------:R-:W-:Y:S02]  /*8b90*/  F2FP.BF16.F32.PACK_AB R189, R189, R198 ;  /* 0x000000c6bdbd723e */ /* 0x000fe400000010ff */
[----:B------:R-:W-:Y:S02]  /*8ba0*/  F2FP.BF16.F32.PACK_AB R190, R199, R190 ;  /* 0x000000bec7be723e */ /* 0x000fe400000010ff */
[----:B------:R-:W0:Y:S01]  /*8bb0*/  @!P2 LDC.64 R198, c[0x0][0x3c0] ;  /* 0x0000f000ffc6ab82 */ /* 0x000e220000000a00 */
[----:B------:R-:W-:-:S07]  /*8bc0*/  FFMA.FTZ R197, R200, R206, R149 ;  /* 0x000000cec8c57223 */ /* 0x000fce0000010095 */
[----:B------:R-:W1:Y:S01]  /*8bd0*/  LDC.64 R200, c[0x0][0x428] ;  /* 0x00010a00ffc87b82 */ /* 0x000e620000000a00 */
[----:B0-----:R-:W-:-:S05]  /*8be0*/  @!P2 IMAD.WIDE R198, R9, 0x4, R198 ;  /* 0x0000000409c6a825 */ /* 0x001fca00078e02c6 */
[----:B------:R0:W-:Y:S02]  /*8bf0*/  @!P2 STG.E desc[UR6][R198.64], R245 ;  /* 0x000000f5c600a986 */ /* 0x0001e4000c101906 */
[----:B0-----:R-:W0:Y:S01]  /*8c00*/  @!P2 LDC.64 R198, c[0x0][0x3c8] ;  /* 0x0000f200ffc6ab82 */ /* 0x001e220000000a00 */
[----:B---3--:R-:W-:Y:S02]  /*8c10*/  FFMA.FTZ R188, R188, R16, R148 ;  /* 0x00000010bcbc7223 */ /* 0x008fe40000010094 */
[----:B------:R2:W5:Y:S03]  /*8c20*/  LDL.LU R16, [R1+0x60] ;  /* 0x0000600001107983 */ /* 0x0005660000300800 */
[----:B------:R-:W-:Y:S01]  /*8c30*/  F2FP.BF16.F32.PACK_AB R188, R197, R188 ;  /* 0x000000bcc5bc723e */ /* 0x000fe200000010ff */
[----:B-1----:R-:W-:Y:S01]  /*8c40*/  IMAD.WIDE.U32 R196, R196, 0x10, R200 ;  /* 0x00000010c4c47825 */ /* 0x002fe200078e00c8 */
[----:B------:R-:W3:Y:S04]  /*8c50*/  LDL R205, [R1+0x3c] ;  /* 0x00003c0001cd7983 */ /* 0x000ee80000100800 */
[----:B------:R-:W4:Y:S04]  /*8c60*/  LDL R202, [R1+0x34] ;  /* 0x0000340001ca7983 */ /* 0x000f280000100800 */
[----:B------:R-:W2:Y:S04]  /*8c70*/  LDL.LU R206, [R1+0xc] ;  /* 0x00000c0001ce7983 */ /* 0x000ea80000300800 */
[----:B------:R-:W2:Y:S01]  /*8c80*/  LDL R245, [R1+0x24] ;  /* 0x0000240001f57983 */ /* 0x000ea20000100800 */
        /* <DEDUP_REMOVED lines=9> */
[----:B------:R-:W-:-:S03]  /*8d20*/  FADD.FTZ R189, -R244, R194 ;  /* 0x000000c2f4bd7221 */ /* 0x000fc60000010100 */
        /* <DEDUP_REMOVED lines=9> */
[----:B------:R-:W-:Y:S01]  /*8dc0*/  FADD.FTZ R195, -R244, R218 ;  /* 0x000000daf4c37221 */ /* 0x000fe20000010100 */
[----:B------:R-:W2:Y:S04]  /*8dd0*/  LDL.LU R219, [R1+0x8] ;  /* 0x0000080001db7983 */ /* 0x000ea80000300800 */
[----:B------:R-:W2:Y:S01]  /*8de0*/  LDL R218, [R1+0x1c] ;  /* 0x00001c0001da7983 */ /* 0x000ea20000100800 */
[----:B---3--:R-:W-:Y:S01]  /*8df0*/  FFMA.FTZ R11, R11, R205, R143 ;  /* 0x000000cd0b0b7223 */ /* 0x008fe2000001008f */
[----:B----4-:R-:W-:Y:S01]  /*8e00*/  FFMA.FTZ R10, R10, R202, R141 ;  /* 0x000000ca0a0a7223 */ /* 0x010fe2000001008d */
[----:B--2---:R-:W-:Y:S01]  /*8e10*/  FFMA.FTZ R188, R188, R191, R138 ;  /* 0x000000bfbcbc7223 */ /* 0x004fe2000001008a */
[----:B------:R-:W-:-:S05]  /*8e20*/  FFMA.FTZ R189, R189, R196, R139 ;  /* 0x000000c4bdbd7223 */ /* 0x000fca000001008b */
[----:B------:R-:W-:Y:S01]  /*8e30*/  F2FP.BF16.F32.PACK_AB R191, R189, R188 ;  /* 0x000000bcbdbf723e */ /* 0x000fe200000010ff */
[C---:B------:R-:W-:Y:S01]  /*8e40*/  FADD.FTZ R188, -R244.reuse, R193 ;  /* 0x000000c1f4bc7221 */ /* 0x040fe20000010100 */
[----:B------:R-:W-:-:S03]  /*8e50*/  FADD.FTZ R189, -R244, R192 ;  /* 0x000000c0f4bd7221 */ /* 0x000fc60000010100 */
[C---:B------:R-:W-:Y:S01]  /*8e60*/  FMUL.FTZ R188, R207.reuse, R188 ;  /* 0x000000bccfbc7220 */ /* 0x040fe20000410000 */
[----:B------:R-:W-:-:S03]  /*8e70*/  FMUL.FTZ R189, R207, R189 ;  /* 0x000000bdcfbd7220 */ /* 0x000fc60000410000 */
[----:B------:R-:W-:Y:S01]  /*8e80*/  FFMA.FTZ R12, R188, R197, R140 ;  /* 0x000000c5bc0c7223 */ /* 0x000fe2000001008c */
[----:B------:R-:W-:Y:S01]  /*8e90*/  FFMA.FTZ R189, R189, R198, R142 ;  /* 0x000000c6bdbd7223 */ /* 0x000fe2000001008e */
[----:B------:R-:W-:-:S03]  /*8ea0*/  FADD.FTZ R196, -R244, R220 ;  /* 0x000000dcf4c47221 */ /* 0x000fc60000010100 */
[----:B------:R-:W-:Y:S01]  /*8eb0*/  F2FP.BF16.F32.PACK_AB R188, R10, R12 ;  /* 0x0000000c0abc723e */ /* 0x000fe200000010ff */
[----:B------:R-:W2:Y:S01]  /*8ec0*/  LDL R220, [R1+0x14] ;  /* 0x0000140001dc7983 */ /* 0x000ea20000100800 */
[----:B------:R-:W-:Y:S01]  /*8ed0*/  F2FP.BF16.F32.PACK_AB R189, R11, R189 ;  /* 0x000000bd0bbd723e */ /* 0x000fe200000010ff */
[----:B------:R-:W-:-:S04]  /*8ee0*/  IMAD.WIDE.U32 R10, R206, 0x10, R200 ;  /* 0x00000010ce0a7825 */ /* 0x000fc800078e00c8 */
[C---:B------:R-:W-:Y:S01]  /*8ef0*/  FADD.FTZ R200, -R244.reuse, R221 ;  /* 0x000000ddf4c87221 */ /* 0x040fe20000010100 */
[C---:B------:R-:W-:Y:S01]  /*8f00*/  FADD.FTZ R198, -R244.reuse, R222 ;  /* 0x000000def4c67221 */ /* 0x040fe20000010100 */
[----:B------:R-:W3:Y:S04]  /*8f10*/  LDL R221, [R1+0x10] ;  /* 0x0000100001dd7983 */ /* 0x000ee80000100800 */
[----:B------:R-:W4:Y:S01]  /*8f20*/  LDL R222, [R1+0x18] ;  /* 0x0000180001de7983 */ /* 0x000f220000100800 */
[----:B------:R-:W-:-:S03]  /*8f30*/  FADD.FTZ R205, -R244, R225 ;  /* 0x000000e1f4cd7221 */ /* 0x000fc60000010100 */
[----:B------:R-:W4:Y:S01]  /*8f40*/  LDL.LU R225, [R1+0x4] ;  /* 0x0000040001e17983 */ /* 0x000f220000300800 */
[----:B------:R-:W-:Y:S01]  /*8f50*/  FFMA.FTZ R190, R190, R245, R137 ;  /* 0x000000f5bebe7223 */ /* 0x000fe20000010089 */
[C---:B------:R-:W-:Y:S01]  /*8f60*/  FADD.FTZ R245, -R244.reuse, R7 ;  /* 0x00000007f4f57221 */ /* 0x040fe20000010100 */
[C---:B------:R-:W-:Y:S01]  /*8f70*/  FADD.FTZ R7, -R244.reuse, R204 ;  /* 0x000000ccf4077221 */ /* 0x040fe20000010100 */
[C---:B------:R-:W-:Y:S02]  /*8f80*/  FADD.FTZ R204, -R244.reuse, R228 ;  /* 0x000000e4f4cc7221 */ /* 0x040fe40000010100 */
[----:B------:R-:W4:Y:S01]  /*8f90*/  LDL.LU R228, [R1] ;  /* 0x0000000001e47983 */ /* 0x000f220000300800 */
[----:B------:R-:W-:-:S04]  /*8fa0*/  FADD.FTZ R13, -R244, R13 ;  /* 0x0000000df40d7221 */ /* 0x000fc80000010100 */
[----:B------:R-:W-:-:S04]  /*8fb0*/  FMUL.FTZ R13, R207, R13 ;  /* 0x0000000dcf0d7220 */ /* 0x000fc80000410000 */
[----:B------:R-:W-:Y:S01]  /*8fc0*/  FFMA.FTZ R13, R13, R199, R136 ;  /* 0x000000c70d0d7223 */ /* 0x000fe20000010088 */
[C---:B------:R-:W-:Y:S01]  /*8fd0*/  FADD.FTZ R192, -R244.reuse, R2 ;  /* 0x00000002f4c07221 */ /* 0x040fe20000010100 */
[C---:B------:R-:W-:Y:S01]  /*8fe0*/  FADD.FTZ R12, -R244.reuse, R0 ;  /* 0x00000000f40c7221 */ /* 0x040fe20000010100 */
[----:B------:R-:W-:Y:S02]  /*8ff0*/  FADD.FTZ R2, -R244, R4 ;  /* 0x00000004f4027221 */ /* 0x000fe40000010100 */
[----:B------:R-:W-:Y:S01]  /*9000*/  F2FP.BF16.F32.PACK_AB R190, R190, R13 ;  /* 0x0000000dbebe723e */ /* 0x000fe200000010ff */
[C---:B------:R-:W-:Y:S01]  /*9010*/  FADD.FTZ R4, -R244.reuse, R203 ;  /* 0x000000cbf4047221 */ /* 0x040fe20000010100 */
[C---:B------:R-:W-:Y:S01]  /*9020*/  FADD.FTZ R202, -R244.reuse, R227 ;  /* 0x000000e3f4ca7221 */ /* 0x040fe20000010100 */
[C---:B------:R-:W-:Y:S01]  /*9030*/  FADD.FTZ R203, -R244.reuse, R226 ;  /* 0x000000e2f4cb7221 */ /* 0x040fe20000010100 */
[C---:B------:R-:W-:Y:S01]  /*9040*/  FADD.FTZ R5, -R244.reuse, R5 ;  /* 0x00000005f4057221 */ /* 0x040fe20000010100 */
[----:B------:R0:W-:Y:S01]  /*9050*/  STG.E.128 desc[UR6][R10.64], R188 ;  /* 0x000000bc0a007986 */ /* 0x0001e2000c101d06 */
[----:B------:R-:W1:Y:S01]  /*9060*/  LDC.64 R226, c[0x0][0x428] ;  /* 0x00010a00ffe27b82 */ /* 0x000e620000000a00 */
[C---:B------:R-:W-:Y:S01]  /*9070*/  FADD.FTZ R13, -R244.reuse, R8 ;  /* 0x00000008f40d7221 */ /* 0x040fe20000010100 */
[C---:B------:R-:W-:Y:S01]  /*9080*/  FMUL.FTZ R2, R207.reuse, R2 ;  /* 0x00000002cf027220 */ /* 0x040fe20000410000 */
[C---:B------:R-:W-:Y:S01]  /*9090*/  FADD.FTZ R0, -R244.reuse, R6 ;  /* 0x00000006f4007221 */ /* 0x040fe20000010100 */
[C---:B------:R-:W-:Y:S01]  /*90a0*/  FADD.FTZ R8, -R244.reuse, R20 ;  /* 0x00000014f4087221 */ /* 0x040fe20000010100 */
[----:B------:R-:W-:Y:S01]  /*90b0*/  FADD.FTZ R6, -R244, R21 ;  /* 0x00000015f4067221 */ /* 0x000fe20000010100 */
[----:B------:R-:W-:Y:S01]  /*90c0*/  FFMA.FTZ R2, R2, R250, R130 ;  /* 0x000000fa02027223 */ /* 0x000fe20000010082 */
[----:B------:R-:W-:Y:S01]  /*90d0*/  MOV R20, R13 ;  /* 0x0000000d00147202 */ /* 0x000fe20000000f00 */
[C---:B------:R-:W-:Y:S01]  /*90e0*/  FADD.FTZ R3, -R244.reuse, R3 ;  /* 0x00000003f4037221 */ /* 0x040fe20000010100 */
[C---:B0-----:R-:W-:Y:S01]  /*90f0*/  FADD.FTZ R10, -R244.reuse, R22 ;  /* 0x00000016f40a7221 */ /* 0x041fe20000010100 */
[----:B------:R-:W-:Y:S01]  /*9100*/  MOV R22, R12 ;  /* 0x0000000c00167202 */ /* 0x000fe20000000f00 */
[----:B------:R-:W-:Y:S01]  /*9110*/  FADD.FTZ R12, -R244, R23 ;  /* 0x00000017f40c7221 */ /* 0x000fe20000010100 */
[----:B------:R-:W-:Y:S01]  /*9120*/  FMUL.FTZ R23, R207, R5 ;  /* 0x00000005cf177220 */ /* 0x000fe20000410000 */
[----:B------:R-:W-:-:S03]  /*9130*/  MOV R21, R192 ;  /* 0x000000c000157202 */ /* 0x000fc60000000f00 */
[----:B------:R-:W-:Y:S01]  /*9140*/  FFMA.FTZ R23, R23, R251, R131 ;  /* 0x000000fb17177223 */ /* 0x000fe20000010083 */
[C---:B------:R-:W-:Y:S01]  /*9150*/  FMUL.FTZ R20, R207.reuse, R20 ;  /* 0x00000014cf147220 */ /* 0x040fe20000410000 */
[C---:B------:R-:W-:Y:S01]  /*9160*/  FMUL.FTZ R3, R207.reuse, R3 ;  /* 0x00000003cf037220 */ /* 0x040fe20000410000 */
[----:B------:R-:W-:Y:S02]  /*9170*/  FMUL.FTZ R0, R207, R0 ;  /* 0x00000000cf007220 */ /* 0x000fe40000410000 */
[----:B------:R-:W-:Y:S01]  /*9180*/  F2FP.BF16.F32.PACK_AB R23, R23, R2 ;  /* 0x000000021717723e */ /* 0x000fe200000010ff */
[C---:B------:R-:W-:Y:S01]  /*9190*/  FMUL.FTZ R2, R207.reuse, R22 ;  /* 0x00000016cf027220 */ /* 0x040fe20000410000 */
[C---:B------:R-:W-:Y:S01]  /*91a0*/  FMUL.FTZ R21, R207.reuse, R21 ;  /* 0x00000015cf157220 */ /* 0x040fe20000410000 */
[----:B------:R-:W-:Y:S01]  /*91b0*/  FMUL.FTZ R22, R207, R245 ;  /* 0x000000f5cf167220 */ /* 0x000fe20000410000 */
[----:B------:R-:W-:Y:S01]  /*91c0*/  FFMA.FTZ R3, R3, R248, R128 ;  /* 0x000000f803037223 */ /* 0x000fe20000010080 */
[----:B------:R-:W-:-:S02]  /*91d0*/  FFMA.FTZ R0, R0, R249, R129 ;  /* 0x000000f900007223 */ /* 0x000fc40000010081 */
[----:B------:R-:W-:Y:S01]  /*91e0*/  FFMA.FTZ R218, R22, R218, R135 ;  /* 0x000000da16da7223 */ /* 0x000fe20000010087 */
[C---:B------:R-:W-:Y:S01]  /*91f0*/  FADD.FTZ R11, -R244.reuse, R15 ;  /* 0x0000000ff40b7221 */ /* 0x040fe20000010100 */
[C---:B------:R-:W-:Y:S01]  /*9200*/  FADD.FTZ R13, -R244.reuse, R215 ;  /* 0x000000d7f40d7221 */ /* 0x040fe20000010100 */
[C---:B------:R-:W-:Y:S01]  /*9210*/  FADD.FTZ R193, -R244.reuse, R208 ;  /* 0x000000d0f4c17221 */ /* 0x040fe20000010100 */
[C---:B------:R-:W-:Y:S01]  /*9220*/  FADD.FTZ R188, -R244.reuse, R212 ;  /* 0x000000d4f4bc7221 */ /* 0x040fe20000010100 */
[C---:B------:R-:W-:Y:S01]  /*9230*/  FADD.FTZ R189, -R244.reuse, R210 ;  /* 0x000000d2f4bd7221 */ /* 0x040fe20000010100 */
[----:B------:R-:W-:Y:S01]  /*9240*/  FADD.FTZ R208, -R244, R224 ;  /* 0x000000e0f4d07221 */ /* 0x000fe20000010100 */
[----:B------:R-:W-:Y:S01]  /*9250*/  F2FP.BF16.F32.PACK_AB R22, R0, R3 ;  /* 0x000000030016723e */ /* 0x000fe200000010ff */
        /* <DEDUP_REMOVED lines=9> */
[C---:B------:R-:W-:Y:S01]  /*92f0*/  FMUL.FTZ R6, R207.reuse, R10 ;  /* 0x0000000acf067220 */ /* 0x040fe20000410000 */
[C---:B------:R-:W-:Y:S01]  /*9300*/  FMUL.FTZ R8, R207.reuse, R12 ;  /* 0x0000000ccf087220 */ /* 0x040fe20000410000 */
[C---:B------:R-:W-:Y:S01]  /*9310*/  FMUL.FTZ R11, R207.reuse, R13 ;  /* 0x0000000dcf0b7220 */ /* 0x040fe20000410000 */
[C---:B------:R-:W-:Y:S01]  /*9320*/  FMUL.FTZ R12, R207.reuse, R188 ;  /* 0x000000bccf0c7220 */ /* 0x040fe20000410000 */
[C---:B------:R-:W-:Y:S01]  /*9330*/  FMUL.FTZ R13, R207.reuse, R189 ;  /* 0x000000bdcf0d7220 */ /* 0x040fe20000410000 */
[C---:B------:R-:W-:Y:S01]  /*9340*/  FMUL.FTZ R15, R207.reuse, R15 ;  /* 0x0000000fcf0f7220 */ /* 0x040fe20000410000 */
[C---:B------:R-:W-:Y:S01]  /*9350*/  FMUL.FTZ R10, R207.reuse, R14 ;  /* 0x0000000ecf0a7220 */ /* 0x040fe20000410000 */
[C---:B------:R-:W-:Y:S01]  /*9360*/  FADD.FTZ R192, -R244.reuse, R214 ;  /* 0x000000d6f4c07221 */ /* 0x040fe20000010100 */
[----:B------:R-:W-:Y:S01]  /*9370*/  FADD.FTZ R206, -R244, R230 ;  /* 0x000000e6f4ce7221 */ /* 0x000fe20000010100 */
[C---:B------:R-:W-:Y:S01]  /*9380*/  FMUL.FTZ R14, R207.reuse, R190 ;  /* 0x000000becf0e7220 */ /* 0x040fe20000410000 */
[----:B------:R-:W-:Y:S01]  /*9390*/  FFMA.FTZ R6, R6, R184, R120 ;  /* 0x000000b806067223 */ /* 0x000fe20000010078 */
[----:B------:R-:W-:Y:S01]  /*93a0*/  FMUL.FTZ R190, R207, R194 ;  /* 0x000000c2cfbe7220 */ /* 0x000fe20000410000 */
[----:B------:R-:W-:Y:S01]  /*93b0*/  FFMA.FTZ R12, R12, R182, R118 ;  /* 0x000000b60c0c7223 */ /* 0x000fe20000010076 */
[----:B------:R-:W-:Y:S01]  /*93c0*/  FFMA.FTZ R13, R13, R183, R119 ;  /* 0x000000b70d0d7223 */ /* 0x000fe20000010077 */
[----:B------:R-:W-:Y:S01]  /*93d0*/  FMUL.FTZ R194, R207, R198 ;  /* 0x000000c6cfc27220 */ /* 0x000fe20000410000 */
[----:B------:R-:W-:Y:S01]  /*93e0*/  FFMA.FTZ R11, R11, R180, R116 ;  /* 0x000000b40b0b7223 */ /* 0x000fe20000010074 */
[C---:B------:R-:W-:Y:S01]  /*93f0*/  FMUL.FTZ R198, R207.reuse, R203 ;  /* 0x000000cbcfc67220 */ /* 0x040fe20000410000 */
[----:B------:R-:W-:Y:S01]  /*9400*/  FADD.FTZ R5, -R244, R236 ;  /* 0x000000ecf4057221 */ /* 0x000fe20000010100 */
[C---:B------:R-:W-:Y:S01]  /*9410*/  FMUL.FTZ R188, R207.reuse, R192 ;  /* 0x000000c0cfbc7220 */ /* 0x040fe20000410000 */
[C---:B------:R-:W-:Y:S01]  /*9420*/  FMUL.FTZ R189, R207.reuse, R193 ;  /* 0x000000c1cfbd7220 */ /* 0x040fe20000410000 */
[C---:B------:R-:W-:Y:S01]  /*9430*/  FMUL.FTZ R203, R207.reuse, R206 ;  /* 0x000000cecfcb7220 */ /* 0x040fe20000410000 */
[----:B------:R-:W-:Y:S01]  /*9440*/  FFMA.FTZ R0, R0, R242, R126 ;  /* 0x000000f200007223 */ /* 0x000fe2000001007e */
[C---:B------:R-:W-:Y:S01]  /*9450*/  FMUL.FTZ R192, R207.reuse, R196 ;  /* 0x000000c4cfc07220 */ /* 0x040fe20000410000 */
[C---:B------:R-:W-:Y:S01]  /*9460*/  FMUL.FTZ R196, R207.reuse, R200 ;  /* 0x000000c8cfc47220 */ /* 0x040fe20000410000 */
[C---:B------:R-:W-:Y:S01]  /*9470*/  FMUL.FTZ R201, R207.reuse, R201 ;  /* 0x000000c9cfc97220 */ /* 0x040fe20000410000 */
        /* <DEDUP_REMOVED lines=19> */
[----:B------:R-:W-:Y:S01]  /*95b0*/  FMUL.FTZ R197, R207, R202 ;  /* 0x000000cacfc57220 */ /* 0x000fe20000410000 */
        /* <DEDUP_REMOVED lines=16> */
[----:B--2---:R-:W-:Y:S01]  /*96c0*/  FFMA.FTZ R20, R20, R220, R133 ;  /* 0x000000dc14147223 */ /* 0x004fe20000010085 */
[----:B---3--:R-:W-:Y:S01]  /*96d0*/  FFMA.FTZ R2, R2, R221, R132 ;  /* 0x000000dd02027223 */ /* 0x008fe20000010084 */
[----:B----4-:R-:W-:-:S04]  /*96e0*/  FFMA.FTZ R21, R21, R222, R134 ;  /* 0x000000de15157223 */ /* 0x010fc80000010086 */
[----:B------:R-:W-:Y:S01]  /*96f0*/  F2FP.BF16.F32.PACK_AB R20, R20, R2 ;  /* 0x000000021414723e */ /* 0x000fe200000010ff */
[----:B-1----:R-:W-:Y:S01]  /*9700*/  IMAD.WIDE.U32 R2, R219, 0x10, R226 ;  /* 0x00000010db027825 */ /* 0x002fe200078e00e2 */
[----:B------:R-:W-:-:S05]  /*9710*/  F2FP.BF16.F32.PACK_AB R21, R218, R21 ;  /* 0x00000015da15723e */ /* 0x000fca00000010ff */
[----:B------:R0:W-:Y:S01]  /*9720*/  STG.E.128 desc[UR6][R2.64], R20 ;  /* 0x0000001402007986 */ /* 0x0001e2000c101d06 */
[C---:B------:R-:W-:Y:S01]  /*9730*/  FMUL.FTZ R218, R207.reuse, R208 ;  /* 0x000000d0cfda7220 */ /* 0x040fe20000410000 */
[----:B------:R-:W-:Y:S01]  /*9740*/  FMUL.FTZ R222, R207, R5 ;  /* 0x00000005cfde7220 */ /* 0x000fe20000410000 */
[----:B------:R-:W-:Y:S01]  /*9750*/  FFMA.FTZ R5, R4, R243, R127 ;  /* 0x000000f304057223 */ /* 0x000fe2000001007f */
[----:B0-----:R-:W-:Y:S01]  /*9760*/  FFMA.FTZ R21, R7, R185, R121 ;  /* 0x000000b907157223 */ /* 0x001fe20000010079 */
[----:B------:R-:W-:Y:S01]  /*9770*/  FFMA.FTZ R20, R15, R181, R117 ;  /* 0x000000b50f147223 */ /* 0x000fe20000010075 */
[----:B------:R-:W-:-:S04]  /*9780*/  IMAD.WIDE.U32 R2, R225, 0x10, R226 ;  /* 0x00000010e1027825 */ /* 0x000fc800078e00e2 */
[----:B------:R-:W-:Y:S01]  /*9790*/  FFMA.FTZ R225, R10, R187, R123 ;  /* 0x000000bb0ae17223 */ /* 0x000fe2000001007b */
[----:B------:R-:W-:Y:S02]  /*97a0*/  F2FP.BF16.F32.PACK_AB R6, R21, R6 ;  /* 0x000000061506723e */ /* 0x000fe400000010ff */
[----:B------:R-:W-:Y:S01]  /*97b0*/  F2FP.BF16.F32.PACK_AB R21, R13, R12 ;  /* 0x0000000c0d15723e */ /* 0x000fe200000010ff */
[----:B------:R-:W-:Y:S01]  /*97c0*/  FFMA.FTZ R12, R190, R172, R108 ;  /* 0x000000acbe0c7223 */ /* 0x000fe2000001006c */
[----:B------:R-:W-:Y:S01]  /*97d0*/  F2FP.BF16.F32.PACK_AB R20, R20, R11 ;  /* 0x0000000b1414723e */ /* 0x000fe200000010ff */
[----:B------:R-:W-:Y:S01]  /*97e0*/  FFMA.FTZ R23, R188, R178, R114 ;  /* 0x000000b2bc177223 */ /* 0x000fe20000010072 */
[----:B------:R-:W-:Y:S01]  /*97f0*/  FFMA.FTZ R10, R189, R179, R115 ;  /* 0x000000b3bd0a7223 */ /* 0x000fe20000010073 */
[----:B------:R-:W-:Y:S01]  /*9800*/  FFMA.FTZ R190, R203, R160, R96 ;  /* 0x000000a0cbbe7223 */ /* 0x000fe20000010060 */
[----:B------:R-:W-:Y:S01]  /*9810*/  FFMA.FTZ R11, R218, R161, R97 ;  /* 0x000000a1da0b7223 */ /* 0x000fe20000010061 */
[----:B------:R-:W-:-:S02]  /*9820*/  F2FP.BF16.F32.PACK_AB R5, R5, R0 ;  /* 0x000000000505723e */ /* 0x000fc400000010ff */
[----:B------:R-:W-:Y:S02]  /*9830*/  F2FP.BF16.F32.PACK_AB R23, R10, R23 ;  /* 0x000000170a17723e */ /* 0x000fe400000010ff */
[----:B------:R-:W-:Y:S01]  /*9840*/  F2FP.BF16.F32.PACK_AB R190, R11, R190 ;  /* 0x000000be0bbe723e */ /* 0x000fe200000010ff */
[----:B------:R-:W-:Y:S01]  /*9850*/  FFMA.FTZ R15, R196, R170, R106 ;  /* 0x000000aac40f7223 */ /* 0x000fe2000001006a */
[----:B------:R-:W0:Y:S01]  /*9860*/  LDC.64 R10, c[0x0][0x380] ;  /* 0x0000e000ff0a7b82 */ /* 0x000e220000000a00 */
[----:B------:R-:W-:Y:S01]  /*9870*/  FFMA.FTZ R0, R201, R171, R107 ;  /* 0x000000abc9007223 */ /* 0x000fe2000001006b */
[----:B------:R-:W-:Y:S01]  /*9880*/  FFMA.FTZ R13, R192, R174, R110 ;  /* 0x000000aec00d7223 */ /* 0x000fe2000001006e */
[C---:B------:R-:W-:Y:S01]  /*9890*/  FMUL.FTZ R220, R207.reuse, R209 ;  /* 0x000000d1cfdc7220 */ /* 0x040fe20000410000 */
[----:B------:R-:W-:Y:S02]  /*98a0*/  FMUL.FTZ R221, R207, R210 ;  /* 0x000000d2cfdd7220 */ /* 0x000fe40000410000 */
[----:B------:R-:W-:Y:S01]  /*98b0*/  F2FP.BF16.F32.PACK_AB R15, R0, R15 ;  /* 0x0000000f000f723e */ /* 0x000fe200000010ff */
[----:B------:R-:W-:Y:S01]  /*98c0*/  FFMA.FTZ R0, R193, R175, R111 ;  /* 0x000000afc1007223 */ /* 0x000fe2000001006f */
[----:B------:R-:W-:Y:S01]  /*98d0*/  FMUL.FTZ R219, R207, R211 ;  /* 0x000000d3cfdb7220 */ /* 0x000fe20000410000 */
[----:B------:R-:W-:Y:S01]  /*98e0*/  F2FP.BF16.F32.PACK_AB R7, R225, R8 ;  /* 0x00000008e107723e */ /* 0x000fe200000010ff */
[----:B------:R-:W-:Y:S01]  /*98f0*/  FFMA.FTZ R189, R200, R166, R102 ;  /* 0x000000a6c8bd7223 */ /* 0x000fe20000010066 */
        /* <DEDUP_REMOVED lines=35> */
.L_x_14534:
[----:B------:R-:W-:Y:S01]  /*9b30*/  HFMA2 R190, -RZ, RZ, 0, 5.9604644775390625e-08 ;  /* 0x00000001ffbe7431 */ /* 0x000fe200000001ff */
[----:B------:R-:W-:Y:S01]  /*9b40*/  BSSY B0, `(.L_x_14557) ;  /* 0x0000006000007945 */ /* 0x000fe20003800000 */
[----:B------:R-:W-:Y:S02]  /*9b50*/  MOV R189, 0x1f ;  /* 0x0000001f00bd7802 */ /* 0x000fe40000000f00 */
[----:B------:R-:W-:-:S07]  /*9b60*/  MOV R188, 0xffffffff ;  /* 0xffffffff00bc7802 */ /* 0x000fce0000000f00 */
[----:B------:R-:W-:Y:S05]  /*9b70*/  WARPSYNC.COLLECTIVE R188, `(.L_x_14558) ;  /* 0x00000000bc087348 */ /* 0x000fea0003c00000 */
[----:B------:R0:W1:Y:S02]  /*9b80*/  SHFL.BFLY P0, R207, R191, R190, R189 ;  /* 0x0c0000bebfcf7389 */ /* 0x00006400000000bd */
[----:B01----:R-:W-:Y:S05]  /*9b90*/  ENDCOLLECTIVE ;  /* 0x000000000000791b */ /* 0x003fea0003800000 */
.L_x_14558:
[----:B------:R-:W-:Y:S05]  /*9ba0*/  BSYNC B0 ;  /* 0x0000000000007941 */ /* 0x000fea0003800000 */
.L_x_14557:
[----:B------:R-:W-:Y:S01]  /*9bb0*/  MOV R188, R207 ;  /* 0x000000cf00bc7202 */ /* 0x000fe20000000f00 */
[----:B------:R-:W-:Y:S01]  /*9bc0*/  HFMA2 R190, -RZ, RZ, 0, 1.1920928955078125e-07 ;  /* 0x00000002ffbe7431 */ /* 0x000fe200000001ff */
[----:B------:R-:W-:Y:S01]  /*9bd0*/  MOV R189, 0x1f ;  /* 0x0000001f00bd7802 */ /* 0x000fe20000000f00 */
[----:B------:R-:W0:Y:S02]  /*9be0*/  LDC R244, c[0x0][0x400] ;  /* 0x00010000fff47b82 */ /* 0x000e240000000800 */
[----:B------:R-:W-:Y:S01]  /*9bf0*/  FADD.FTZ R191, R191, R188 ;  /* 0x000000bcbfbf7221 */ /* 0x000fe20000010000 */
[----:B------:R-:W-:-:S07]  /*9c00*/  MOV R188, 0xffffffff ;  /* 0xffffffff00bc7802 */ /* 0x000fce0000000f00 */
[----:B0-----:R-:W-:Y:S05]  /*9c10*/  WARPSYNC.COLLECTIVE R188, `(.L_x_14559) ;  /* 0x00000000bc087348 */ /* 0x001fea0003c00000 */
[----:B------:R1:W2:Y:S02]  /*9c20*/  SHFL.BFLY P0, R207, R191, R190, R189 ;  /* 0x0c0000bebfcf7389 */ /* 0x0002a400000000bd */
[----:B012---:R-:W-:Y:S05]  /*9c30*/  ENDCOLLECTIVE ;  /* 0x000000000000791b */ /* 0x007fea0003800000 */
.L_x_14559:
[----:B------:R-:W-:Y:S01]  /*9c40*/  HFMA2 R190, -RZ, RZ, 0, 2.384185791015625e-07 ;  /* 0x00000004ffbe7431 */ /* 0x000fe200000001ff */
[----:B------:R-:W-:-:S05]  /*9c50*/  MOV R188, R207 ;  /* 0x000000cf00bc7202 */ /* 0x000fca0000000f00 */
[----:B------:R-:W-:Y:S01]  /*9c60*/  FADD.FTZ R191, R191, R188 ;  /* 0x000000bcbfbf7221 */ /* 0x000fe20000010000 */
[----:B------:R-:W-:-:S07]  /*9c70*/  MOV R188, 0xffffffff ;  /* 0xffffffff00bc7802 */ /* 0x000fce0000000f00 */
[----:B------:R-:W-:Y:S05]  /*9c80*/  WARPSYNC.COLLECTIVE R188, `(.L_x_14560) ;  /* 0x00000000bc087348 */ /* 0x000fea0003c00000 */
[----:B------:R0:W1:Y:S02]  /*9c90*/  SHFL.BFLY P0, R207, R191, R190, R189 ;  /* 0x0c0000bebfcf7389 */ /* 0x00006400000000bd */
[----:B01----:R-:W-:Y:S05]  /*9ca0*/  ENDCOLLECTIVE ;  /* 0x000000000000791b */ /* 0x003fea0003800000 */
.L_x_14560:
[----:B------:R-:W-:Y:S01]  /*9cb0*/  HFMA2 R190, -RZ, RZ, 0, 4.76837158203125e-07 ;  /* 0x00000008ffbe7431 */ /* 0x000fe200000001ff */
[----:B------:R-:W-:-:S05]  /*9cc0*/  MOV R188, R207 ;  /* 0x000000cf00bc7202 */ /* 0x000fca0000000f00 */
[----:B------:R-:W-:Y:S01]  /*9cd0*/  FADD.FTZ R191, R191, R188 ;  /* 0x000000bcbfbf7221 */ /* 0x000fe20000010000 */
[----:B------:R-:W-:-:S07]  /*9ce0*/  MOV R188, 0xffffffff ;  /* 0xffffffff00bc7802 */ /* 0x000fce0000000f00 */
[----:B------:R-:W-:Y:S05]  /*9cf0*/  WARPSYNC.COLLECTIVE R188, `(.L_x_14561) ;  /* 0x00000000bc087348 */ /* 0x000fea0003c00000 */
[----:B------:R0:W1:Y:S02]  /*9d00*/  SHFL.BFLY P0, R207, R191, R190, R189 ;  /* 0x0c0000bebfcf7389 */ /* 0x00006400000000bd */
[----:B01----:R-:W-:Y:S05]  /*9d10*/  ENDCOLLECTIVE ;  /* 0x000000000000791b */ /* 0x003fea0003800000 */
.L_x_14561:
[----:B------:R-:W-:Y:S01]  /*9d20*/  HFMA2 R190, -RZ, RZ, 0, 9.5367431640625e-07 ;  /* 0x00000010ffbe7431 */ /* 0x000fe200000001ff */
[----:B------:R-:W-:-:S05]  /*9d30*/  MOV R188, R207 ;  /* 0x000000cf00bc7202 */ /* 0x000fca0000000f00 */
[----:B------:R-:W-:Y:S01]  /*9d40*/  FADD.FTZ R191, R191, R188 ;  /* 0x000000bcbfbf7221 */ /* 0x000fe20000010000 */
[----:B------:R-:W-:-:S07]  /*9d50*/  MOV R188, 0xffffffff ;  /* 0xffffffff00bc7802 */ /* 0x000fce0000000f00 */
[----:B------:R-:W-:Y:S05]  /*9d60*/  WARPSYNC.COLLECTIVE R188, `(.L_x_14562) ;  /* 0x00000000bc087348 */ /* 0x000fea0003c00000 */
[----:B------:R0:W1:Y:S02]  /*9d70*/  SHFL.BFLY P0, R207, R191, R190, R189 ;  /* 0x0c0000bebfcf7389 */ /* 0x00006400000000bd */
[----:B01----:R-:W-:Y:S05]  /*9d80*/  ENDCOLLECTIVE ;  /* 0x000000000000791b */ /* 0x003fea0003800000 */
.L_x_14562:
        /* <DEDUP_REMOVED lines=131> */
[----:B------:R-:W-:-:S03]  /*a5c0*/  MOV R189, 0x1f ;  /* 0x0000001f00bd7802 */ /* 0x000fc60000000f00 */
[----:B------:R-:W-:Y:S01]  /*a5d0*/  FFMA.FTZ R191, R191, R191, R188 ;  /* 0x000000bfbfbf7223 */ /* 0x000fe200000100bc */
[----:B------:R-:W-:-:S07]  /*a5e0*/  MOV R188, 0xffffffff ;  /* 0xffffffff00bc7802 */ /* 0x000fce0000000f00 */
[----:B------:R-:W-:Y:S05]  /*a5f0*/  WARPSYNC.COLLECTIVE R188, `(.L_x_14563) ;  /* 0x00000000bc087348 */ /* 0x000fea0003c00000 */
[----:B------:R0:W1:Y:S02]  /*a600*/  SHFL.BFLY P0, R207, R191, R190, R189 ;  /* 0x0c0000bebfcf7389 */ /* 0x00006400000000bd */
[----:B01----:R-:W-:Y:S05]  /*a610*/  ENDCOLLECTIVE ;  /* 0x000000000000791b */ /* 0x003fea0003800000 */
.L_x_14563:
[----:B------:R-:W-:Y:S01]  /*a620*/  HFMA2 R190, -RZ, RZ, 0, 1.1920928955078125e-07 ;  /* 0x00000002ffbe7431 */ /* 0x000fe200000001ff */
[----:B------:R-:W-:-:S05]  /*a630*/  MOV R188, R207 ;  /* 0x000000cf00bc7202 */ /* 0x000fca0000000f00 */
[----:B------:R-:W-:Y:S01]  /*a640*/  FADD.FTZ R191, R191, R188 ;  /* 0x000000bcbfbf7221 */ /* 0x000fe20000010000 */
[----:B------:R-:W-:-:S07]  /*a650*/  MOV R188, 0xffffffff ;  /* 0xffffffff00bc7802 */ /* 0x000fce0000000f00 */
[----:B------:R-:W-:Y:S05]  /*a660*/  WARPSYNC.COLLECTIVE R188, `(.L_x_14564) ;  /* 0x00000000bc087348 */ /* 0x000fea0003c00000 */
[----:B------:R0:W1:Y:S02]  /*a670*/  SHFL.BFLY P0, R207, R191, R190, R189 ;  /* 0x0c0000bebfcf7389 */ /* 0x00006400000000bd */
[----:B01----:R-:W-:Y:S05]  /*a680*/  ENDCOLLECTIVE ;  /* 0x000000000000791b */ /* 0x003fea0003800000 */
.L_x_14564:
[----:B------:R-:W-:Y:S01]  /*a690*/  HFMA2 R190, -RZ, RZ, 0, 2.384185791015625e-07 ;  /* 0x00000004ffbe7431 */ /* 0x000fe200000001ff */
[----:B------:R-:W-:-:S05]  /*a6a0*/  MOV R188, R207 ;  /* 0x000000cf00bc7202 */ /* 0x000fca0000000f00 */
[----:B------:R-:W-:Y:S01]  /*a6b0*/  FADD.FTZ R191, R191, R188 ;  /* 0x000000bcbfbf7221 */ /* 0x000fe20000010000 */
[----:B------:R-:W-:-:S07]  /*a6c0*/  MOV R188, 0xffffffff ;  /* 0xffffffff00bc7802 */ /* 0x000fce0000000f00 */
[----:B------:R-:W-:Y:S05]  /*a6d0*/  WARPSYNC.COLLECTIVE R188, `(.L_x_14565) ;  /* 0x00000000bc087348 */ /* 0x000fea0003c00000 */
[----:B------:R0:W1:Y:S02]  /*a6e0*/  SHFL.BFLY P0, R207, R191, R190, R189 ;  /* 0x0c0000bebfcf7389 */ /* 0x00006400000000bd */
[----:B01----:R-:W-:Y:S05]  /*a6f0*/  ENDCOLLECTIVE ;  /* 0x000000000000791b */ /* 0x003fea0003800000 */
.L_x_14565:
[----:B------:R-:W-:Y:S01]  /*a700*/  HFMA2 R190, -RZ, RZ, 0, 4.76837158203125e-07 ;  /* 0x00000008ffbe7431 */ /* 0x000fe200000001ff */
[----:B------:R-:W-:-:S05]  /*a710*/  MOV R188, R207 ;  /* 0x000000cf00bc7202 */ /* 0x000fca0000000f00 */
[----:B------:R-:W-:Y:S01]  /*a720*/  FADD.FTZ R191, R191, R188 ;  /* 0x000000bcbfbf7221 */ /* 0x000fe20000010000 */
[----:B------:R-:W-:-:S07]  /*a730*/  MOV R188, 0xffffffff ;  /* 0xffffffff00bc7802 */ /* 0x000fce0000000f00 */
[----:B------:R-:W-:Y:S05]  /*a740*/  WARPSYNC.COLLECTIVE R188, `(.L_x_14566) ;  /* 0x00000000bc087348 */ /* 0x000fea0003c00000 */
[----:B------:R0:W1:Y:S02]  /*a750*/  SHFL.BFLY P0, R207, R191, R190, R189 ;  /* 0x0c0000bebfcf7389 */ /* 0x00006400000000bd */
[----:B01----:R-:W-:Y:S05]  /*a760*/  ENDCOLLECTIVE ;  /* 0x000000000000791b */ /* 0x003fea0003800000 */
.L_x_14566:
[----:B------:R-:W-:Y:S01]  /*a770*/  HFMA2 R190, -RZ, RZ, 0, 9.5367431640625e-07 ;  /* 0x00000010ffbe7431 */ /* 0x000fe200000001ff */
[----:B------:R-:W-:-:S05]  /*a780*/  MOV R188, R207 ;  /* 0x000000cf00bc7202 */ /* 0x000fca0000000f00 */
[----:B------:R-:W-:Y:S01]  /*a790*/  FADD.FTZ R191, R191, R188 ;  /* 0x000000bcbfbf7221 */ /* 0x000fe20000010000 */
[----:B------:R-:W-:-:S07]  /*a7a0*/  MOV R188, 0xffffffff ;  /* 0xffffffff00bc7802 */ /* 0x000fce0000000f00 */
[----:B------:R-:W-:Y:S05]  /*a7b0*/  WARPSYNC.COLLECTIVE R188, `(.L_x_14567) ;  /* 0x00000000bc087348 */ /* 0x000fea0003c00000 */
[----:B------:R0:W1:Y:S02]  /*a7c0*/  SHFL.BFLY P0, R207, R191, R190, R189 ;  /* 0x0c0000bebfcf7389 */ /* 0x00006400000000bd */
[----:B01----:R-:W-:Y:S05]  /*a7d0*/  ENDCOLLECTIVE ;  /* 0x000000000000791b */ /* 0x003fea0003800000 */
.L_x_14567:
[----:B------:R-:W-:Y:S01]  /*a7e0*/  MOV R188, R207 ;  /* 0x000000cf00bc7202 */ /* 0x000fe20000000f00 */
[----:B------:R-:W-:Y:S06]  /*a7f0*/  BRA `(.L_x_14568) ;  /* 0xffffff9c00347947 */ /* 0x000fec000383ffff */
.L_x_14555:
[----:B------:R-:W-:Y:S01]  /*a800*/  HFMA2 R190, -RZ, RZ, 0, 5.9604644775390625e-08 ;  /* 0x00000001ffbe7431 */ /* 0x000fe200000001ff */
[----:B------:R-:W-:Y:S01]  /*a810*/  BSSY B0, `(.L_x_14569) ;  /* 0x0000006000007945 */ /* 0x000fe20003800000 */
[----:B------:R-:W-:Y:S02]  /*a820*/  MOV R189, 0x1f ;  /* 0x0000001f00bd7802 */ /* 0x000fe40000000f00 */
[----:B------:R-:W-:-:S07]  /*a830*/  MOV R188, 0xffffffff ;  /* 0xffffffff00bc7802 */ /* 0x000fce0000000f00 */
[----:B------:R-:W-:Y:S05]  /*a840*/  WARPSYNC.COLLECTIVE R188, `(.L_x_14570) ;  /* 0x00000000bc087348 */ /* 0x000fea0003c00000 */
[----:B------:R0:W1:Y:S02]  /*a850*/  SHFL.BFLY P0, R207, R191, R190, R189 ;  /* 0x0c0000bebfcf7389 */ /* 0x00006400000000bd */
[----:B01----:R-:W-:Y:S05]  /*a860*/  ENDCOLLECTIVE ;  /* 0x000000000000791b */ /* 0x003fea0003800000 */
.L_x_14570:
[----:B------:R-:W-:Y:S05]  /*a870*/  BSYNC B0 ;  /* 0x0000000000007941 */ /* 0x000fea0003800000 */
.L_x_14569:
        /* <DEDUP_REMOVED lines=9> */
.L_x_14571:
[----:B------:R-:W-:Y:S01]  /*a910*/  HFMA2 R190, -RZ, RZ, 0, 2.384185791015625e-07 ;  /* 0x00000004ffbe7431 */ /* 0x000fe200000001ff */
[----:B------:R-:W-:-:S05]  /*a920*/  MOV R188, R207 ;  /* 0x000000cf00bc7202 */ /* 0x000fca0000000f00 */
[----:B------:R-:W-:Y:S01]  /*a930*/  FADD.FTZ R191, R191, R188 ;  /* 0x000000bcbfbf7221 */ /* 0x000fe20000010000 */
[----:B------:R-:W-:-:S07]  /*a940*/  MOV R188, 0xffffffff ;  /* 0xffffffff00bc7802 */ /* 0x000fce0000000f00 */
[----:B------:R-:W-:Y:S05]  /*a950*/  WARPSYNC.COLLECTIVE R188, `(.L_x_14572) ;  /* 0x00000000bc087348 */ /* 0x000fea0003c00000 */
[----:B------:R0:W1:Y:S02]  /*a960*/  SHFL.BFLY P0, R207, R191, R190, R189 ;  /* 0x0c0000bebfcf7389 */ /* 0x00006400000000bd */
[----:B01----:R-:W-:Y:S05]  /*a970*/  ENDCOLLECTIVE ;  /* 0x000000000000791b */ /* 0x003fea0003800000 */
.L_x_14572:
[----:B------:R-:W-:Y:S01]  /*a980*/  HFMA2 R190, -RZ, RZ, 0, 4.76837158203125e-07 ;  /* 0x00000008ffbe7431 */ /* 0x000fe200000001ff */
[----:B------:R-:W-:-:S05]  /*a990*/  MOV R188, R207 ;  /* 0x000000cf00bc7202 */ /* 0x000fca0000000f00 */
[----:B------:R-:W-:Y:S01]  /*a9a0*/  FADD.FTZ R191, R191, R188 ;  /* 0x000000bcbfbf7221 */ /* 0x000fe20000010000 */
[----:B------:R-:W-:-:S07]  /*a9b0*/  MOV R188, 0xffffffff ;  /* 0xffffffff00bc7802 */ /* 0x000fce0000000f00 */
[----:B------:R-:W-:Y:S05]  /*a9c0*/  WARPSYNC.COLLECTIVE R188, `(.L_x_14573) ;  /* 0x00000000bc087348 */ /* 0x000fea0003c00000 */
[----:B------:R0:W1:Y:S02]  /*a9d0*/  SHFL.BFLY P0, R207, R191, R190, R189 ;  /* 0x0c0000bebfcf7389 */ /* 0x00006400000000bd */
[----:B01----:R-:W-:Y:S05]  /*a9e0*/  ENDCOLLECTIVE ;  /* 0x000000000000791b */ /* 0x003fea0003800000 */
.L_x_14573:
[----:B------:R-:W-:Y:S01]  /*a9f0*/  HFMA2 R190, -RZ, RZ, 0, 9.5367431640625e-07 ;  /* 0x00000010ffbe7431 */ /* 0x000fe200000001ff */
[----:B------:R-:W-:-:S05]  /*aa00*/  MOV R188, R207 ;  /* 0x000000cf00bc7202 */ /* 0x000fca0000000f00 */
[----:B------:R-:W-:Y:S01]  /*aa10*/  FADD.FTZ R191, R191, R188 ;  /* 0x000000bcbfbf7221 */ /* 0x000fe20000010000 */
[----:B------:R-:W-:-:S07]  /*aa20*/  MOV R188, 0xffffffff ;  /* 0xffffffff00bc7802 */ /* 0x000fce0000000f00 */
[----:B------:R-:W-:Y:S05]  /*aa30*/  WARPSYNC.COLLECTIVE R188, `(.L_x_14574) ;  /* 0x00000000bc087348 */ /* 0x000fea0003c00000 */
[----:B------:R0:W1:Y:S02]  /*aa40*/  SHFL.BFLY P0, R207, R191, R190, R189 ;  /* 0x0c0000bebfcf7389 */ /* 0x00006400000000bd */
[----:B01----:R-:W-:Y:S05]  /*aa50*/  ENDCOLLECTIVE ;  /* 0x000000000000791b */ /* 0x003fea0003800000 */
.L_x_14574:
        /* <DEDUP_REMOVED lines=137> */
.L_x_14575:
[----:B------:R-:W-:Y:S01]  /*b2f0*/  HFMA2 R190, -RZ, RZ, 0, 1.1920928955078125e-07 ;  /* 0x00000002ffbe7431 */ /* 0x000fe200000001ff */
[----:B------:R-:W-:-:S05]  /*b300*/  MOV R188, R207 ;  /* 0x000000cf00bc7202 */ /* 0x000fca0000000f00 */
[----:B------:R-:W-:Y:S01]  /*b310*/  FADD.FTZ R191, R191, R188 ;  /* 0x000000bcbfbf7221 */ /* 0x000fe20000010000 */
[----:B------:R-:W-:-:S07]  /*b320*/  MOV R188, 0xffffffff ;  /* 0xffffffff00bc7802 */ /* 0x000fce0000000f00 */
[----:B------:R-:W-:Y:S05]  /*b330*/  WARPSYNC.COLLECTIVE R188, `(.L_x_14576) ;  /* 0x00000000bc087348 */ /* 0x000fea0003c00000 */
[----:B------:R0:W1:Y:S02]  /*b340*/  SHFL.BFLY P0, R207, R191, R190, R189 ;  /* 0x0c0000bebfcf7389 */ /* 0x00006400000000bd */
[----:B01----:R-:W-:Y:S05]  /*b350*/  ENDCOLLECTIVE ;  /* 0x000000000000791b */ /* 0x003fea0003800000 */
.L_x_14576:
[----:B------:R-:W-:Y:S01]  /*b360*/  HFMA2 R190, -RZ, RZ, 0, 2.384185791015625e-07 ;  /* 0x00000004ffbe7431 */ /* 0x000fe200000001ff */
[----:B------:R-:W-:-:S05]  /*b370*/  MOV R188, R207 ;  /* 0x000000cf00bc7202 */ /* 0x000fca0000000f00 */
[----:B------:R-:W-:Y:S01]  /*b380*/  FADD.FTZ R191, R191, R188 ;  /* 0x000000bcbfbf7221 */ /* 0x000fe20000010000 */
[----:B------:R-:W-:-:S07]  /*b390*/  MOV R188, 0xffffffff ;  /* 0xffffffff00bc7802 */ /* 0x000fce0000000f00 */
[----:B------:R-:W-:Y:S05]  /*b3a0*/  WARPSYNC.COLLECTIVE R188, `(.L_x_14577) ;  /* 0x00000000bc087348 */ /* 0x000fea0003c00000 */
[----:B------:R0:W1:Y:S02]  /*b3b0*/  SHFL.BFLY P0, R207, R191, R190, R189 ;  /* 0x0c0000bebfcf7389 */ /* 0x00006400000000bd */
[----:B01----:R-:W-:Y:S05]  /*b3c0*/  ENDCOLLECTIVE ;  /* 0x000000000000791b */ /* 0x003fea0003800000 */
.L_x_14577:
[----:B------:R-:W-:Y:S01]  /*b3d0*/  HFMA2 R190, -RZ, RZ, 0, 4.76837158203125e-07 ;  /* 0x00000008ffbe7431 */ /* 0x000fe200000001ff */
[----:B------:R-:W-:-:S05]  /*b3e0*/  MOV R188, R207 ;  /* 0x000000cf00bc7202 */ /* 0x000fca0000000f00 */
[----:B------:R-:W-:Y:S01]  /*b3f0*/  FADD.FTZ R191, R191, R188 ;  /* 0x000000bcbfbf7221 */ /* 0x000fe20000010000 */
[----:B------:R-:W-:-:S07]  /*b400*/  MOV R188, 0xffffffff ;  /* 0xffffffff00bc7802 */ /* 0x000fce0000000f00 */
[----:B------:R-:W-:Y:S05]  /*b410*/  WARPSYNC.COLLECTIVE R188, `(.L_x_14578) ;  /* 0x00000000bc087348 */ /* 0x000fea0003c00000 */
[----:B------:R0:W1:Y:S02]  /*b420*/  SHFL.BFLY P0, R207, R191, R190, R189 ;  /* 0x0c0000bebfcf7389 */ /* 0x00006400000000bd */
[----:B01----:R-:W-:Y:S05]  /*b430*/  ENDCOLLECTIVE ;  /* 0x000000000000791b */ /* 0x003fea0003800000 */
.L_x_14578:
[----:B------:R-:W-:Y:S01]  /*b440*/  HFMA2 R190, -RZ, RZ, 0, 9.5367431640625e-07 ;  /* 0x00000010ffbe7431 */ /* 0x000fe200000001ff */
[----:B------:R-:W-:-:S05]  /*b450*/  MOV R188, R207 ;  /* 0x000000cf00bc7202 */ /* 0x000fca0000000f00 */
[----:B------:R-:W-:Y:S01]  /*b460*/  FADD.FTZ R191, R191, R188 ;  /* 0x000000bcbfbf7221 */ /* 0x000fe20000010000 */
[----:B------:R-:W-:-:S07]  /*b470*/  MOV R188, 0xffffffff ;  /* 0xffffffff00bc7802 */ /* 0x000fce0000000f00 */
[----:B------:R-:W-:Y:S05]  /*b480*/  WARPSYNC.COLLECTIVE R188, `(.L_x_14579) ;  /* 0x00000000bc087348 */ /* 0x000fea0003c00000 */
[----:B------:R0:W1:Y:S02]  /*b490*/  SHFL.BFLY P0, R207, R191, R190, R189 ;  /* 0x0c0000bebfcf7389 */ /* 0x00006400000000bd */
[----:B01----:R-:W-:Y:S05]  /*b4a0*/  ENDCOLLECTIVE ;  /* 0x000000000000791b */ /* 0x003fea0003800000 */
.L_x_14579:
[----:B------:R-:W-:Y:S01]  /*b4b0*/  MOV R188, R207 ;  /* 0x000000cf00bc7202 */ /* 0x000fe20000000f00 */
[----:B------:R-:W-:Y:S06]  /*b4c0*/  BRA `(.L_x_14580) ;  /* 0xffffffd400107947 */ /* 0x000fec000383ffff */
.L_x_14581:
        /* <DEDUP_REMOVED lines=11> */
.L_x_71457:


//--------------------- .text._ZN10layer_norm13ln_fwd_kernelINS_13Kernel_traitsIf13__nv_bfloat16S2_S2_fjLj2048ELj1ELj4ELj1ELj16ENS_18Kernel_traits_baseILj2048EfS2_S2_S2_fjLj128EEEEELb0ELb1ELb1ELb0EEEvNS_9FwdParamsE --------------------------
	.section	.text._ZN10layer_norm13ln_fwd_kernelINS_13Kernel_traitsIf13__nv_bfloat16S2_S2_fjLj2048ELj1ELj4ELj1ELj16ENS_18Kernel_traits_baseILj2048EfS2_S2_S2_fjLj128EEEEELb0ELb1ELb1ELb0EEEvNS_9FwdParamsE,"ax",@progbits
	.align	128
        .global         _ZN10layer_norm13ln_fwd_kernelINS_13Kernel_traitsIf13__nv_bfloat16S2_S2_fjLj2048ELj1ELj4ELj1ELj16ENS_18Kernel_traits_baseILj2048EfS2_S2_S2_fjLj128EEEEELb0ELb1ELb1ELb0EEEvNS_9FwdParamsE
        .type           _ZN10layer_norm13ln_fwd_kernelINS_13Kernel_traitsIf13__nv_bfloat16S2_S2_fjLj2048ELj1ELj4ELj1ELj16ENS_18Kernel_traits_baseILj2048EfS2_S2_S2_fjLj128EEEEELb0ELb1ELb1ELb0EEEvNS_9FwdParamsE,@function
        .size           _ZN10layer_norm13ln_fwd_kernelINS_13Kernel_traitsIf13__nv_bfloat16S2_S2_fjLj2048ELj1ELj4ELj1ELj16ENS_18Kernel_traits_baseILj2048EfS2_S2_S2_fjLj128EEEEELb0ELb1ELb1ELb0EEEvNS_9FwdParamsE,(.L_x_71458 - _ZN10layer_norm13ln_fwd_kernelINS_13Kernel_traitsIf13__nv_bfloat16S2_S2_fjLj2048ELj1ELj4ELj1ELj16ENS_18Kernel_traits_baseILj2048EfS2_S2_S2_fjLj128EEEEELb0ELb1ELb1ELb0EEEvNS_9FwdParamsE)
        .other          _ZN10layer_norm13ln_fwd_kernelINS_13Kernel_traitsIf13__nv_bfloat16S2_S2_fjLj2048ELj1ELj4ELj1ELj16ENS_18Kernel_traits_baseILj2048EfS2_S2_S2_fjLj128EEEEELb0ELb1ELb1ELb0EEEvNS_9FwdParamsE,@"STO_CUDA_ENTRY STV_DEFAULT"
_ZN10layer_norm13ln_fwd_kernelINS_13Kernel_traitsIf13__nv_bfloat16S2_S2_fjLj2048ELj1ELj4ELj1ELj16ENS_18Kernel_traits_baseILj2048EfS2_S2_S2_fjLj128EEEEELb0ELb1ELb1ELb0EEEvNS_9FwdParamsE:
.text._ZN10layer_norm13ln_fwd_kernelINS_13Kernel_traitsIf13__nv_bfloat16S2_S2_fjLj2048ELj1ELj4ELj1ELj16ENS_18Kernel_traits_baseILj2048EfS2_S2_S2_fjLj128EEEEELb0ELb1ELb1ELb0EEEvNS_9FwdParamsE:
        /* <DEDUP_REMOVED lines=15> */
[----:B------:R-:W-:-:S03]  /*00f0*/  LOP3.LUT R3, R227, 0x1f, RZ, 0x3c, !PT ;  /* 0x0000001fe3037812 */ /* 0x000fc600078e3cff */
[----:B------:R-:W-:Y:S02]  /*0100*/  LOP3.LUT R0, R0, UR4, RZ, 0xfc, !PT ;  /* 0x0000000400007c12 */ /* 0x000fe4000f8efcff */
[----:B------:R-:W-:Y:S02]  /*0110*/  LEA.HI.SX32 R2, R2, R3, 0x1d ;  /* 0x0000000302027211 */ /* 0x000fe400078feaff */
[----:B------:R-:W-:Y:S01]  /*0120*/  MOV R3, R227 ;  /* 0x000000e300037202 */ /* 0x000fe20000000f00 */
[----:B0-----:R-:W-:Y:S06]  /*0130*/  BRA.U !UP0, `(.L_x_14583) ;  /* 0x0000000908347547 */ /* 0x001fec000b800000 */
[----:B------:R-:W2:Y:S04]  /*0140*/  LDL.64 R28, [R1+0x60] ;  /* 0x00006000011c7983 */ /* 0x000ea80000100a00 */
[----:B------:R-:W2:Y:S01]  /*0150*/  LDL.64 R30, [R1+0x68] ;  /* 0x00006800011e7983 */ /* 0x000ea20000100a00 */
[----:B------:R-:W-:-:S03]  /*0160*/  ISETP.GE.U32.AND P0, PT, R2, 0x20, PT ;  /* 0x000000200200780c */ /* 0x000fc60003f06070 */
[----:B------:R-:W3:Y:S04]  /*0170*/  LDL.64 R20, [R1+0x50] ;  /* 0x0000500001147983 */ /* 0x000ee80000100a00 */
[----:B------:R-:W3:Y:S04]  /*0180*/  LDL.64 R22, [R1+0x58] ;  /* 0x0000580001167983 */ /* 0x000ee80000100a00 */
[----:B------:R-:W4:Y:S02]  /*0190*/  LDL.64 R36, [R1+0x30] ;  /* 0x0000300001247983 */ /* 0x000f240000100a00 */
[----:B------:R-:W0:Y:S02]  /*01a0*/  @P0 LDC.64 R4, c[0x0][0x3d0] ;  /* 0x0000f400ff040b82 */ /* 0x000e240000000a00 */
[----:B------:R-:W4:Y:S04]  /*01b0*/  LDL.64 R38, [R1+0x38] ;  /* 0x0000380001267983 */ /* 0x000f280000100a00 */
[----:B------:R-:W4:Y:S04]  /*01c0*/  LDL.64 R40, [R1+0x40] ;  /* 0x0000400001287983 */ /* 0x000f280000100a00 */
[----:B------:R-:W4:Y:S04]  /*01d0*/  LDL.64 R42, [R1+0x48] ;  /* 0x00004800012a7983 */ /* 0x000f280000100a00 */
[----:B------:R-:W4:Y:S04]  /*01e0*/  LDL.64 R24, [R1+0x10] ;  /* 0x0000100001187983 */ /* 0x000f280000100a00 */
[----:B------:R-:W4:Y:S01]  /*01f0*/  LDL.64 R26, [R1+0x18] ;  /* 0x00001800011a7983 */ /* 0x000f220000100a00 */
[----:B------:R-:W-:Y:S01]  /*0200*/  ISETP.GE.U32.AND P1, PT, R2, 0x40, PT ;  /* 0x000000400200780c */ /* 0x000fe20003f26070 */
[----:B------:R-:W1:Y:S02]  /*0210*/  @P0 LDC.64 R6, c[0x0][0x438] ;  /* 0x00010e00ff060b82 */ /* 0x000e640000000a00 */
[----:B------:R-:W4:Y:S01]  /*0220*/  LDL.64 R32, [R1+0x20] ;  /* 0x0000200001207983 */ /* 0x000f220000100a00 */
[----:B0-----:R-:W-:-:S03]  /*0230*/  @P0 IMAD.WIDE.U32 R4, R3, 0x20, R4 ;  /* 0x0000002003040825 */ /* 0x001fc600078e0004 */
[----:B------:R-:W4:Y:S02]  /*0240*/  LDL.64 R34, [R1+0x28] ;  /* 0x0000280001227983 */ /* 0x000f240000100a00 */
[----:B------:R-:W0:Y:S01]  /*0250*/  @P0 LDC.64 R8, c[0x0][0x3e8] ;  /* 0x0000fa00ff080b82 */ /* 0x000e220000000a00 */
[----:B------:R-:W-:-:S07]  /*0260*/  ISETP.GE.U32.AND P2, PT, R2, 0x60, PT ;  /* 0x000000600200780c */ /* 0x000fce0003f46070 */
[----:B------:R-:W3:Y:S08]  /*0270*/  @P1 LDC.64 R10, c[0x0][0x3d0] ;  /* 0x0000f400ff0a1b82 */ /* 0x000ef00000000a00 */
[----:B------:R-:W4:Y:S08]  /*0280*/  @P1 LDC.64 R12, c[0x0][0x438] ;  /* 0x00010e00ff0c1b82 */ /* 0x000f300000000a00 */
[----:B------:R-:W4:Y:S01]  /*0290*/  @P1 LDC.64 R14, c[0x0][0x3e8] ;  /* 0x0000fa00ff0e1b82 */ /* 0x000f220000000a00 */
[----:B--2---:R-:W2:Y:S07]  /*02a0*/  @P0 LDG.E.128 R28, desc[UR6][R4.64] ;  /* 0x00000006041c0981 */ /* 0x004eae000c1e1d00 */
[----:B------:R-:W4:Y:S01]  /*02b0*/  @P2 LDC.64 R16, c[0x0][0x3d0] ;  /* 0x0000f400ff102b82 */ /* 0x000f220000000a00 */
[----:B-1----:R-:W-:-:S04]  /*02c0*/  @P0 IMAD.WIDE.U32 R6, R3, 0x20, R6 ;  /* 0x0000002003060825 */ /* 0x002fc800078e0006 */
[C---:B0-----:R-:W-:Y:S01]  /*02d0*/  @P0 IMAD.WIDE.U32 R8, R3.reuse, 0x20, R8 ;  /* 0x0000002003080825 */ /* 0x041fe200078e0008 */
[----:B------:R-:W-:Y:S01]  /*02e0*/  @P0 LOP3.LUT R3, R3, 0x20, RZ, 0xfc, !PT ;  /* 0x0000002003030812 */ /* 0x000fe200078efcff */
[----:B---3--:R0:W3:Y:S01]  /*02f0*/  @P0 LDG.E.128 R20, desc[UR6][R4.64+0x10] ;  /* 0x0000100604140981 */ /* 0x0080e2000c1e1d00 */
[----:B------:R-:W-:Y:S01]  /*0300*/  ISETP.GE.U32.AND P3, PT, R2, 0x80, PT ;  /* 0x000000800200780c */ /* 0x000fe20003f66070 */
[----:B------:R-:W1:Y:S02]  /*0310*/  @P2 LDC.64 R18, c[0x0][0x438] ;  /* 0x00010e00ff122b82 */ /* 0x000e640000000a00 */
[C---:B------:R-:W-:Y:S01]  /*0320*/  @P1 IMAD.WIDE.U32 R10, R3.reuse, 0x20, R10 ;  /* 0x00000020030a1825 */ /* 0x040fe200078e000a */
[----:B------:R-:W5:Y:S04]  /*0330*/  @P0 LD.E.128 R148, desc[UR6][R6.64] ;  /* 0x0000000606940980 */ /* 0x000f68000c101d00 */
[----:B----4-:R-:W4:Y:S01]  /*0340*/  @P1 LDG.E.128 R36, desc[UR6][R10.64+0x10] ;  /* 0x000010060a241981 */ /* 0x010f22000c1e1d00 */
[----:B------:R-:W-:-:S03]  /*0350*/  @P1 IMAD.WIDE.U32 R12, R3, 0x20, R12 ;  /* 0x00000020030c1825 */ /* 0x000fc600078e000c */
[----:B------:R0:W5:Y:S01]  /*0360*/  @P0 LD.E.128 R144, desc[UR6][R6.64+0x10] ;  /* 0x0000100606900980 */ /* 0x000162000c101d00 */
[C---:B------:R-:W-:Y:S01]  /*0370*/  @P1 IMAD.WIDE.U32 R14, R3.reuse, 0x20, R14 ;  /* 0x00000020030e1825 */ /* 0x040fe200078e000e */
[----:B0-----:R-:W0:Y:S02]  /*0380*/  @P3 LDC.64 R4, c[0x0][0x3d0] ;  /* 0x0000f400ff043b82 */ /* 0x001e240000000a00 */
[----:B------:R-:W4:Y:S01]  /*0390*/  @P1 LDG.E.128 R40, desc[UR6][R10.64] ;  /* 0x000000060a281981 */ /* 0x000f22000c1e1d00 */
[----:B------:R-:W-:-:S03]  /*03a0*/  @P1 IADD3 R3, PT, PT, R3, 0x20, RZ ;  /* 0x0000002003031810 */ /* 0x000fc60007ffe0ff */
[----:B------:R-:W5:Y:S02]  /*03b0*/  @P0 LDG.E.128 R140, desc[UR6][R8.64] ;  /* 0x00000006088c0981 */ /* 0x000f64000c1e1d00 */
[C---:B------:R-:W-:Y:S01]  /*03c0*/  @P2 IMAD.WIDE.U32 R16, R3.reuse, 0x20, R16 ;  /* 0x0000002003102825 */ /* 0x040fe200078e0010 */
[----:B------:R-:W0:Y:S01]  /*03d0*/  @P3 LDC.64 R6, c[0x0][0x438] ;  /* 0x00010e00ff063b82 */ /* 0x000e220000000a00 */
[----:B------:R1:W5:Y:S04]  /*03e0*/  @P0 LDG.E.128 R136, desc[UR6][R8.64+0x10] ;  /* 0x0000100608880981 */ /* 0x000368000c1e1d00 */
[----:B------:R-:W4:Y:S04]  /*03f0*/  @P2 LDG.E.128 R24, desc[UR6][R16.64+0x10] ;  /* 0x0000100610182981 */ /* 0x000f28000c1e1d00 */
[----:B------:R-:W5:Y:S01]  /*0400*/  @P1 LD.E.128 R132, desc[UR6][R12.64] ;  /* 0x000000060c841980 */ /* 0x000f62000c101d00 */
[----:B-1----:R-:W1:Y:S03]  /*0410*/  @P3 LDC.64 R8, c[0x0][0x3e8] ;  /* 0x0000fa00ff083b82 */ /* 0x002e660000000a00 */
[----:B------:R0:W5:Y:S04]  /*0420*/  @P1 LD.E.128 R128, desc[UR6][R12.64+0x10] ;  /* 0x000010060c801980 */ /* 0x000168000c101d00 */
[----:B------:R-:W5:Y:S04]  /*0430*/  @P1 LDG.E.128 R124, desc[UR6][R14.64] ;  /* 0x000000060e7c1981 */ /* 0x000f68000c1e1d00 */
[----:B------:R0:W5:Y:S04]  /*0440*/  @P1 LDG.E.128 R120, desc[UR6][R14.64+0x10] ;  /* 0x000010060e781981 */ /* 0x000168000c1e1d00 */
[----:B--2---:R2:W-:Y:S04]  /*0450*/  @P0 STL.64 [R1+0x60], R28 ;  /* 0x0000601c01000387 */ /* 0x0045e80000100a00 */
[----:B------:R0:W-:Y:S01]  /*0460*/  @P0 STL.64 [R1+0x68], R30 ;  /* 0x0000681e01000387 */ /* 0x0001e20000100a00 */
[----:B------:R-:W-:Y:S01]  /*0470*/  ISETP.GE.U32.AND P4, PT, R2, 0xe0, PT ;  /* 0x000000e00200780c */ /* 0x000fe20003f86070 */
[----:B------:R-:W-:-:S02]  /*0480*/  @P2 IMAD.WIDE.U32 R18, R3, 0x20, R18 ;  /* 0x0000002003122825 */ /* 0x000fc400078e0012 */
[----:B------:R1:W4:Y:S04]  /*0490*/  @P2 LDG.E.128 R32, desc[UR6][R16.64] ;  /* 0x0000000610202981 */ /* 0x000328000c1e1d00 */
[----:B--2---:R-:W2:Y:S04]  /*04a0*/  LDL.64 R28, [R1] ;  /* 0x00000000011c7983 */ /* 0x004ea80000100a00 */
[----:B0-----:R-:W2:Y:S04]  /*04b0*/  LDL.64 R30, [R1+0x8] ;  /* 0x00000800011e7983 */ /* 0x001ea80000100a00 */
[----:B---3--:R0:W-:Y:S04]  /*04c0*/  @P0 STL.64 [R1+0x50], R20 ;  /* 0x0000501401000387 */ /* 0x0081e80000100a00 */
[----:B------:R3:W-:Y:S01]  /*04d0*/  @P0 STL.64 [R1+0x58], R22 ;  /* 0x0000581601000387 */ /* 0x0007e20000100a00 */
[----:B------:R-:W-:-:S03]  /*04e0*/  ISETP.GE.U32.AND P0, PT, R2, 0xa0, PT ;  /* 0x000000a00200780c */ /* 0x000fc60003f06070 */
[----:B------:R-:W5:Y:S01]  /*04f0*/  @P2 LD.E.128 R116, desc[UR6][R18.64] ;  /* 0x0000000612742980 */ /* 0x000f62000c101d00 */
[----:B0-----:R-:W0:Y:S03]  /*0500*/  @P2 LDC.64 R20, c[0x0][0x3e8] ;  /* 0x0000fa00ff142b82 */ /* 0x001e260000000a00 */
[----:B----4-:R-:W-:Y:S04]  /*0510*/  @P1 STL.64 [R1+0x30], R36 ;  /* 0x0000302401001387 */ /* 0x010fe80000100a00 */
[----:B------:R-:W-:Y:S02]  /*0520*/  @P1 STL.64 [R1+0x38], R38 ;  /* 0x0000382601001387 */ /* 0x000fe40000100a00 */
[----:B------:R-:W4:Y:S02]  /*0530*/  @P0 LDC.64 R10, c[0x0][0x3d0] ;  /* 0x0000f400ff0a0b82 */ /* 0x000f240000000a00 */
[----:B------:R-:W-:Y:S04]  /*0540*/  @P1 STL.64 [R1+0x40], R40 ;  /* 0x0000402801001387 */ /* 0x000fe80000100a00 */
[----:B------:R-:W-:Y:S01]  /*0550*/  @P1 STL.64 [R1+0x48], R42 ;  /* 0x0000482a01001387 */ /* 0x000fe20000100a00 */
[----:B------:R-:W-:Y:S01]  /*0560*/  ISETP.GE.U32.AND P1, PT, R2, 0xc0, PT ;  /* 0x000000c00200780c */ /* 0x000fe20003f26070 */
[----:B---3--:R-:W3:Y:S02]  /*0570*/  @P0 LDC.64 R22, c[0x0][0x438] ;  /* 0x00010e00ff160b82 */ /* 0x008ee40000000a00 */
[----:B------:R1:W-:Y:S04]  /*0580*/  @P2 STL.64 [R1+0x10], R24 ;  /* 0x0000101801002387 */ /* 0x0003e80000100a00 */
[----:B------:R1:W5:Y:S02]  /*0590*/  @P2 LD.E.128 R112, desc[UR6][R18.64+0x10] ;  /* 0x0000100612702980 */ /* 0x000364000c101d00 */
[----:B------:R-:W3:Y:S01]  /*05a0*/  @P0 LDC.64 R12, c[0x0][0x3e8] ;  /* 0x0000fa00ff0c0b82 */ /* 0x000ee20000000a00 */
[C---:B0-----:R-:W-:Y:S01]  /*05b0*/  @P2 IMAD.WIDE.U32 R20, R3.reuse, 0x20, R20 ;  /* 0x0000002003142825 */ /* 0x041fe200078e0014 */
[----:B------:R-:W-:Y:S01]  /*05c0*/  @P2 IADD3 R3, PT, PT, R3, 0x20, RZ ;  /* 0x0000002003032810 */ /* 0x000fe20007ffe0ff */
[----:B------:R0:W-:Y:S04]  /*05d0*/  @P2 STL.64 [R1+0x18], R26 ;  /* 0x0000181a01002387 */ /* 0x0001e80000100a00 */
[----:B------:R-:W5:Y:S01]  /*05e0*/  @P2 LDG.E.128 R108, desc[UR6][R20.64] ;  /* 0x00000006146c2981 */ /* 0x000f62000c1e1d00 */
[----:B------:R-:W3:Y:S01]  /*05f0*/  @P1 LDC.64 R14, c[0x0][0x3d0] ;  /* 0x0000f400ff0e1b82 */ /* 0x000ee20000000a00 */
[----:B------:R-:W-:-:S02]  /*0600*/  @P3 IMAD.WIDE.U32 R4, R3, 0x20, R4 ;  /* 0x0000002003043825 */ /* 0x000fc400078e0004 */
[----:B------:R0:W5:Y:S05]  /*0610*/  @P2 LDG.E.128 R104, desc[UR6][R20.64+0x10] ;  /* 0x0000100614682981 */ /* 0x00016a000c1e1d00 */
[----:B-1----:R-:W1:Y:S08]  /*0620*/  @P1 LDC.64 R16, c[0x0][0x438] ;  /* 0x00010e00ff101b82 */ /* 0x002e700000000a00 */
[----:B------:R-:W1:Y:S01]  /*0630*/  @P1 LDC.64 R24, c[0x0][0x3e8] ;  /* 0x0000fa00ff181b82 */ /* 0x000e620000000a00 */
[C---:B------:R-:W-:Y:S01]  /*0640*/  @P3 IMAD.WIDE.U32 R6, R3.reuse, 0x20, R6 ;  /* 0x0000002003063825 */ /* 0x040fe200078e0006 */
[----:B------:R0:W5:Y:S06]  /*0650*/  @P3 LDG.E.128 R244, desc[UR6][R4.64+0x10] ;  /* 0x0000100604f43981 */ /* 0x00016c000c1e1d00 */
[----:B------:R-:W1:Y:S01]  /*0660*/  @P4 LDC.64 R18, c[0x0][0x438] ;  /* 0x00010e00ff124b82 */ /* 0x000e620000000a00 */
[----:B------:R-:W-:-:S07]  /*0670*/  @P3 IMAD.WIDE.U32 R8, R3, 0x20, R8 ;  /* 0x0000002003083825 */ /* 0x000fce00078e0008 */
[----:B0-----:R-:W0:Y:S01]  /*0680*/  @P4 LDC.64 R26, c[0x0][0x3d0] ;  /* 0x0000f400ff1a4b82 */ /* 0x001e220000000a00 */
[----:B------:R-:W-:Y:S01]  /*0690*/  @P3 IADD3 R3, PT, PT, R3, 0x20, RZ ;  /* 0x0000002003033810 */ /* 0x000fe20007ffe0ff */
[----:B------:R0:W5:Y:S06]  /*06a0*/  @P3 LD.E.128 R100, desc[UR6][R6.64] ;  /* 0x0000000606643980 */ /* 0x00016c000c101d00 */
[----:B------:R-:W0:Y:S01]  /*06b0*/  @P4 LDC.64 R20, c[0x0][0x3e8] ;  /* 0x0000fa00ff144b82 */ /* 0x000e220000000a00 */
[C---:B----4-:R-:W-:Y:S01]  /*06c0*/  @P0 IMAD.WIDE.U32 R10, R3.reuse, 0x20, R10 ;  /* 0x00000020030a0825 */ /* 0x050fe200078e000a */
[----:B------:R4:W5:Y:S03]  /*06d0*/  @P3 LD.E.128 R188, desc[UR6][R6.64+0x10] ;  /* 0x0000100606bc3980 */ /* 0x000966000c101d00 */
[C---:B---3--:R-:W-:Y:S01]  /*06e0*/  @P0 IMAD.WIDE.U32 R22, R3.reuse, 0x20, R22 ;  /* 0x0000002003160825 */ /* 0x048fe200078e0016 */
[----:B------:R4:W5:Y:S03]  /*06f0*/  @P3 LDG.E.128 R96, desc[UR6][R8.64] ;  /* 0x0000000608603981 */ /* 0x000966000c1e1d00 */
[C---:B------:R-:W-:Y:S01]  /*0700*/  @P0 IMAD.WIDE.U32 R12, R3.reuse, 0x20, R12 ;  /* 0x00000020030c0825 */ /* 0x040fe200078e000c */
[----:B------:R-:W-:Y:S01]  /*0710*/  @P0 IADD3 R3, PT, PT, R3, 0x20, RZ ;  /* 0x0000002003030810 */ /* 0x000fe20007ffe0ff */
[----:B------:R4:W5:Y:S04]  /*0720*/  @P3 LDG.E.128 R92, desc[UR6][R8.64+0x10] ;  /* 0x00001006085c3981 */ /* 0x000968000c1e1d00 */
[C---:B------:R-:W-:Y:S01]  /*0730*/  @P1 IMAD.WIDE.U32 R14, R3.reuse, 0x20, R14 ;  /* 0x00000020030e1825 */ /* 0x040fe200078e000e */
[----:B------:R4:W5:Y:S03]  /*0740*/  @P0 LDG.E.128 R240, desc[UR6][R10.64] ;  /* 0x000000060af00981 */ /* 0x000966000c1e1d00 */
[C---:B-1----:R-:W-:Y:S01]  /*0750*/  @P1 IMAD.WIDE.U32 R16, R3.reuse, 0x20, R16 ;  /* 0x0000002003101825 */ /* 0x042fe200078e0010 */
[----:B------:R4:W5:Y:S03]  /*0760*/  @P1 LDG.E.128 R232, desc[UR6][R14.64] ;  /* 0x000000060ee81981 */ /* 0x000966000c1e1d00 */
[C---:B------:R-:W-:Y:S01]  /*0770*/  @P1 IMAD.WIDE.U32 R24, R3.reuse, 0x20, R24 ;  /* 0x0000002003181825 */ /* 0x040fe200078e0018 */
[----:B------:R-:W-:Y:S01]  /*0780*/  @P1 IADD3 R3, PT, PT, R3, 0x20, RZ ;  /* 0x0000002003031810 */ /* 0x000fe20007ffe0ff */
[----:B------:R4:W5:Y:S04]  /*0790*/  @P1 LDG.E.128 R228, desc[UR6][R14.64+0x10] ;  /* 0x000010060ee41981 */ /* 0x000968000c1e1d00 */
[C---:B0-----:R-:W-:Y:S01]  /*07a0*/  @P4 IMAD.WIDE.U32 R26, R3.reuse, 0x20, R26 ;  /* 0x00000020031a4825 */ /* 0x041fe200078e001a */
[----:B------:R4:W5:Y:S03]  /*07b0*/  @P1 LD.E.128 R200, desc[UR6][R16.64] ;  /* 0x0000000610c81980 */ /* 0x000966000c101d00 */
[C---:B------:R-:W-:Y:S01]  /*07c0*/  @P4 IMAD.WIDE.U32 R18, R3.reuse, 0x20, R18 ;  /* 0x0000002003124825 */ /* 0x040fe200078e0012 */
[----:B------:R4:W5:Y:S03]  /*07d0*/  @P1 LD.E.128 R204, desc[UR6][R16.64+0x10] ;  /* 0x0000100610cc1980 */ /* 0x000966000c101d00 */
[----:B------:R-:W-:Y:S01]  /*07e0*/  @P4 IMAD.WIDE.U32 R20, R3, 0x20, R20 ;  /* 0x0000002003144825 */ /* 0x000fe200078e0014 */
        /* <DEDUP_REMOVED lines=9> */
[----:B------:R4:W5:Y:S04]  /*0880*/  @P0 LD.E.128 R192, desc[UR6][R22.64] ;  /* 0x0000000616c00980 */ /* 0x000968000c101d00 */
[----:B------:R4:W5:Y:S04]  /*0890*/  @P0 LD.E.128 R196, desc[UR6][R22.64+0x10] ;  /* 0x0000100616c40980 */ /* 0x000968000c101d00 */
[----:B------:R4:W5:Y:S04]  /*08a0*/  @P0 LDG.E.128 R88, desc[UR6][R12.64] ;  /* 0x000000060c580981 */ /* 0x000968000c1e1d00 */
[----:B------:R4:W5:Y:S04]  /*08b0*/  @P0 LDG.E.128 R84, desc[UR6][R12.64+0x10] ;  /* 0x000010060c540981 */ /* 0x000968000c1e1d00 */
[----:B--2---:R-:W2:Y:S04]  /*08c0*/  @P3 LDG.E.128 R28, desc[UR6][R4.64] ;  /* 0x00000006041c3981 */ /* 0x004ea8000c1e1d00 */
[----:B------:R4:W-:Y:S04]  /*08d0*/  @P2 STL.64 [R1+0x20], R32 ;  /* 0x0000202001002387 */ /* 0x0009e80000100a00 */
[----:B------:R4:W-:Y:S01]  /*08e0*/  @P2 STL.64 [R1+0x28], R34 ;  /* 0x0000282201002387 */ /* 0x0009e20000100a00 */
[----:B------:R-:W-:-:S02]  /*08f0*/  ISETP.GE.U32.AND P0, PT, R2, 0x100, PT ;  /* 0x000001000200780c */ /* 0x000fc40003f06070 */
[----:B------:R-:W-:Y:S01]  /*0900*/  @P4 IADD3 R3, PT, PT, R3, 0x20, RZ ;  /* 0x0000002003034810 */ /* 0x000fe20007ffe0ff */
[----:B--2---:R4:W-:Y:S04]  /*0910*/  @P3 STL.64 [R1], R28 ;  /* 0x0000001c01003387 */ /* 0x0049e80000100a00 */
[----:B------:R4:W-:Y:S06]  /*0920*/  @P3 STL.64 [R1+0x8], R30 ;  /* 0x0000081e01003387 */ /* 0x0009ec0000100a00 */
[----:B------:R-:W-:Y:S05]  /*0930*/  @!P0 BRA `(.L_x_14584) ;  /* 0x0000000800d88947 */ /* 0x000fea0003800000 */
[----:B------:R-:W0:Y:S08]  /*0940*/  LDC.64 R4, c[0x0][0x3d0] ;  /* 0x0000f400ff047b82 */ /* 0x000e300000000a00 */
[----:B----4-:R-:W1:Y:S08]  /*0950*/  LDC.64 R6, c[0x0][0x438] ;  /* 0x00010e00ff067b82 */ /* 0x010e700000000a00 */
        /* <DEDUP_REMOVED lines=11> */
.L_x_14583:
        /* <DEDUP_REMOVED lines=30> */
[----:B------:R-:W4:Y:S01]  /*0bf0*/  LDL R36, [R1] ;  /* 0x0000000001247983 */ /* 0x000f220000100800 */
[C---:B------:R-:W-:Y:S01]  /*0c00*/  ISETP.GE.U32.AND P4, PT, R2.reuse, 0x40, PT ;  /* 0x000000400200780c */ /* 0x040fe20003f86070 */
[----:B------:R-:W0:Y:S01]  /*0c10*/  @P5 LDC.64 R6, c[0x0][0x3e8] ;  /* 0x0000fa00ff065b82 */ /* 0x000e220000000a00 */
[----:B------:R-:W-:-:S02]  /*0c20*/  ISETP.GE.U32.AND P3, PT, R2, 0x60, PT ;  /* 0x000000600200780c */ /* 0x000fc40003f66070 */
        /* <DEDUP_REMOVED lines=20> */
[C---:B-1----:R-:W-:Y:S01]  /*0d70*/  @P4 IMAD.WIDE.U32 R8, R3.reuse, 0x20, R8 ;  /* 0x0000002003084825 */ /* 0x042fe200078e0008 */
[----:B------:R-:W-:Y:S02]  /*0d80*/  MOV R157, R26 ;  /* 0x0000001a009d7202 */ /* 0x000fe40000000f00 */
[----:B------:R-:W-:Y:S01]  /*0d90*/  ISETP.GE.U32.AND P6, PT, R2, 0x100, PT ;  /* 0x000001000200780c */ /* 0x000fe20003fc6070 */
[----:B------:R-:W-:-:S03]  /*0da0*/  @P4 IMAD.WIDE.U32 R10, R3, 0x20, R10 ;  /* 0x00000020030a4825 */ /* 0x000fc600078e000a */
[----:B------:R-:W1:Y:S01]  /*0db0*/  @P1 LDC.64 R22, c[0x0][0x3e8] ;  /* 0x0000fa00ff161b82 */ /* 0x000e620000000a00 */
[----:B------:R-:W-:Y:S01]  /*0dc0*/  MOV R156, R27 ;  /* 0x0000001b009c7202 */ /* 0x000fe20000000f00 */
[----:B------:R-:W2:Y:S01]  /*0dd0*/  @P4 LDG.E.128 R160, desc[UR6][R8.64] ;  /* 0x0000000608a04981 */ /* 0x000ea2000c1e1d00 */
[----:B------:R-:W-:Y:S02]  /*0de0*/  @P4 IADD3 R3, PT, PT, R3, 0x20, RZ ;  /* 0x0000002003034810 */ /* 0x000fe40007ffe0ff */
[----:B------:R-:W-:Y:S01]  /*0df0*/  MOV R158, R25 ;  /* 0x00000019009e7202 */ /* 0x000fe20000000f00 */
[----:B------:R0:W5:Y:S02]  /*0e00*/  @P4 LDG.E.128 R124, desc[UR6][R10.64] ;  /* 0x000000060a7c4981 */ /* 0x000164000c1e1d00 */
[----:B---3--:R-:W3:Y:S01]  /*0e10*/  @P0 LDC.64 R4, c[0x0][0x3d0] ;  /* 0x0000f400ff040b82 */ /* 0x008ee20000000a00 */
[----:B------:R-:W-:Y:S01]  /*0e20*/  MOV R159, R24 ;  /* 0x00000018009f7202 */ /* 0x000fe20000000f00 */
[C---:B------:R-:W-:Y:S01]  /*0e30*/  @P3 IMAD.WIDE.U32 R12, R3.reuse, 0x20, R12 ;  /* 0x00000020030c3825 */ /* 0x040fe200078e000c */
[----:B------:R0:W5:Y:S05]  /*0e40*/  @P4 LDG.E.128 R120, desc[UR6][R10.64+0x10] ;  /* 0x000010060a784981 */ /* 0x00016a000c1e1d00 */
[----:B------:R-:W3:Y:S01]  /*0e50*/  @P0 LDC.64 R26, c[0x0][0x3e8] ;  /* 0x0000fa00ff1a0b82 */ /* 0x000ee20000000a00 */
[C---:B------:R-:W-:Y:S01]  /*0e60*/  @P3 IMAD.WIDE.U32 R14, R3.reuse, 0x20, R14 ;  /* 0x00000020030e3825 */ /* 0x040fe200078e000e */
[----:B------:R-:W-:Y:S01]  /*0e70*/  @P3 IADD3 R3, PT, PT, R3, 0x20, RZ ;  /* 0x0000002003033810 */ /* 0x000fe20007ffe0ff */
[----:B------:R-:W2:Y:S04]  /*0e80*/  @P4 LDG.E.128 R156, desc[UR6][R8.64+0x10] ;  /* 0x00001006089c4981 */ /* 0x000ea8000c1e1d00 */
[C---:B0-----:R-:W-:Y:S01]  /*0e90*/  @P2 IMAD.WIDE.U32 R16, R3.reuse, 0x20, R16 ;  /* 0x0000002003102825 */ /* 0x041fe200078e0010 */
[----:B------:R0:W5:Y:S03]  /*0ea0*/  @P3 LDG.E.128 R108, desc[UR6][R14.64] ;  /* 0x000000060e6c3981 */ /* 0x000166000c1e1d00 */
[C---:B----4-:R-:W-:Y:S01]  /*0eb0*/  @P2 IMAD.WIDE.U32 R18, R3.reuse, 0x20, R18 ;  /* 0x0000002003122825 */ /* 0x050fe200078e0012 */
[----:B------:R-:W-:Y:S01]  /*0ec0*/  @P2 IADD3 R3, PT, PT, R3, 0x20, RZ ;  /* 0x0000002003032810 */ /* 0x000fe20007ffe0ff */
[----:B------:R0:W5:Y:S04]  /*0ed0*/  @P3 LDG.E.128 R104, desc[UR6][R14.64+0x10] ;  /* 0x000010060e683981 */ /* 0x000168000c1e1d00 */
[C---:B------:R-:W-:Y:S01]  /*0ee0*/  @P1 IMAD.WIDE.U32 R20, R3.reuse, 0x20, R20 ;  /* 0x0000002003141825 */ /* 0x040fe200078e0014 */
[----:B------:R0:W5:Y:S03]  /*0ef0*/  @P2 LDG.E.128 R244, desc[UR6][R16.64+0x10] ;  /* 0x0000100610f42981 */ /* 0x000166000c1e1d00 */
[C---:B-1----:R-:W-:Y:S01]  /*0f00*/  @P1 IMAD.WIDE.U32 R22, R3.reuse, 0x20, R22 ;  /* 0x0000002003161825 */ /* 0x042fe200078e0016 */
[----:B------:R-:W-:Y:S01]  /*0f10*/  @P1 IADD3 R3, PT, PT, R3, 0x20, RZ ;  /* 0x0000002003031810 */ /* 0x000fe20007ffe0ff */
[----:B------:R0:W5:Y:S04]  /*0f20*/  @P2 LDG.E.128 R96, desc[UR6][R18.64] ;  /* 0x0000000612602981 */ /* 0x000168000c1e1d00 */
[C---:B---3--:R-:W-:Y:S01]  /*0f30*/  @P0 IMAD.WIDE.U32 R24, R3.reuse, 0x20, R4 ;  /* 0x0000002003180825 */ /* 0x048fe200078e0004 */
[----:B------:R0:W5:Y:S04]  /*0f40*/  @P2 LDG.E.128 R92, desc[UR6][R18.64+0x10] ;  /* 0x00001006125c2981 */ /* 0x000168000c1e1d00 */
[----:B------:R-:W3:Y:S01]  /*0f50*/  @P2 LDG.E.128 R36, desc[UR6][R16.64] ;  /* 0x0000000610242981 */ /* 0x000ee2000c1e1d00 */
[C---:B------:R-:W-:Y:S01]  /*0f60*/  @P0 IMAD.WIDE.U32 R26, R3.reuse, 0x20, R26 ;  /* 0x00000020031a0825 */ /* 0x040fe200078e001a */
[----:B------:R-:W-:-:S02]  /*0f70*/  @P0 IADD3 R3, PT, PT, R3, 0x20, RZ ;  /* 0x0000002003030810 */ /* 0x000fc40007ffe0ff */
        /* <DEDUP_REMOVED lines=8> */
[----:B--2---:R1:W-:Y:S04]  /*1000*/  @P5 STL.64 [R1+0x50], R40 ;  /* 0x0000502801005387 */ /* 0x0043e80000100a00 */
[----:B------:R2:W-:Y:S04]  /*1010*/  @P5 STL.64 [R1+0x58], R42 ;  /* 0x0000582a01005387 */ /* 0x0005e80000100a00 */
[----:B------:R4:W-:Y:S04]  /*1020*/  @P5 STL.64 [R1+0x60], R152 ;  /* 0x0000609801005387 */ /* 0x0009e80000100a00 */
[----:B------:R0:W-:Y:S01]  /*1030*/  @P5 STL.64 [R1+0x68], R154 ;  /* 0x0000689a01005387 */ /* 0x0001e20000100a00 */
[----:B------:R-:W-:-:S02]  /*1040*/  ISETP.GE.U32.AND P5, PT, R2, 0xe0, PT ;  /* 0x000000e00200780c */ /* 0x000fc40003fa6070 */
[----:B-1----:R-:W-:Y:S02]  /*1050*/  MOV R40, R35 ;  /* 0x0000002300287202 */ /* 0x002fe40000000f00 */
[----:B------:R-:W-:Y:S02]  /*1060*/  MOV R41, R34 ;  /* 0x0000002200297202 */ /* 0x000fe40000000f00 */
[----:B--2---:R-:W-:Y:S01]  /*1070*/  MOV R42, R33 ;  /* 0x00000021002a7202 */ /* 0x004fe20000000f00 */
[----:B------:R-:W1:Y:S01]  /*1080*/  @P6 LDC.64 R34, c[0x0][0x3e8] ;  /* 0x0000fa00ff226b82 */ /* 0x000e620000000a00 */
[----:B----4-:R-:W-:Y:S02]  /*1090*/  MOV R152, R31 ;  /* 0x0000001f00987202 */ /* 0x010fe40000000f00 */
[----:B------:R-:W-:Y:S02]  /*10a0*/  MOV R153, R30 ;  /* 0x0000001e00997202 */ /* 0x000fe40000000f00 */
[----:B0-----:R-:W-:-:S02]  /*10b0*/  MOV R154, R29 ;  /* 0x0000001d009a7202 */ /* 0x001fc40000000f00 */
[----:B------:R-:W-:Y:S01]  /*10c0*/  MOV R155, R28 ;  /* 0x0000001c009b7202 */ /* 0x000fe20000000f00 */
[----:B------:R-:W0:Y:S01]  /*10d0*/  @P5 LDC.64 R6, c[0x0][0x3d0] ;  /* 0x0000f400ff065b82 */ /* 0x000e220000000a00 */
[----:B------:R-:W-:-:S04]  /*10e0*/  MOV R43, R32 ;  /* 0x00000020002b7202 */ /* 0x000fc80000000f00 */
[----:B------:R-:W2:Y:S03]  /*10f0*/  @P3 LDG.E.128 R152, desc[UR6][R12.64] ;  /* 0x000000060c983981 */ /* 0x000ea6000c1e1d00 */
[----:B------:R-:W4:Y:S01]  /*1100*/  @P5 LDC.64 R30, c[0x0][0x3e8] ;  /* 0x0000fa00ff1e5b82 */ /* 0x000f220000000a00 */
[----:B------:R-:W3:Y:S07]  /*1110*/  @P3 LDG.E.128 R40, desc[UR6][R12.64+0x10] ;  /* 0x000010060c283981 */ /* 0x000eee000c1e1d00 */
[----:B------:R-:W1:Y:S01]  /*1120*/  @P6 LDC.64 R32, c[0x0][0x3d0] ;  /* 0x0000f400ff206b82 */ /* 0x000e620000000a00 */
[----:B0-----:R-:W-:-:S05]  /*1130*/  @P5 IMAD.WIDE.U32 R28, R3, 0x20, R6 ;  /* 0x00000020031c5825 */ /* 0x001fca00078e0006 */
[----:B------:R0:W5:Y:S01]  /*1140*/  @P5 LDG.E.128 R220, desc[UR6][R28.64] ;  /* 0x000000061cdc5981 */ /* 0x000162000c1e1d00 */
[C---:B----4-:R-:W-:Y:S01]  /*1150*/  @P5 IMAD.WIDE.U32 R30, R3.reuse, 0x20, R30 ;  /* 0x00000020031e5825 */ /* 0x050fe200078e001e */
[----:B------:R-:W-:Y:S02]  /*1160*/  @P5 IADD3 R3, PT, PT, R3, 0x20, RZ ;  /* 0x0000002003035810 */ /* 0x000fe40007ffe0ff */
[----:B------:R0:W5:Y:S03]  /*1170*/  @P5 LDG.E.128 R216, desc[UR6][R28.64+0x10] ;  /* 0x000010061cd85981 */ /* 0x000166000c1e1d00 */
[C---:B-1----:R-:W-:Y:S01]  /*1180*/  @P6 IMAD.WIDE.U32 R6, R3.reuse, 0x20, R34 ;  /* 0x0000002003066825 */ /* 0x042fe200078e0022 */
[----:B------:R0:W5:Y:S03]  /*1190*/  @P5 LDG.E.128 R72, desc[UR6][R30.64] ;  /* 0x000000061e485981 */ /* 0x000166000c1e1d00 */
[----:B------:R-:W-:Y:S01]  /*11a0*/  @P6 IMAD.WIDE.U32 R4, R3, 0x20, R32 ;  /* 0x0000002003046825 */ /* 0x000fe200078e0020 */
        /* <DEDUP_REMOVED lines=40> */
[----:B------:R-:W-:Y:S01]  /*1430*/  @P6 CS2R R56, SRZ ;  /* 0x0000000000386805 */ /* 0x000fe2000001ff00 */
[----:B--2---:R0:W-:Y:S04]  /*1440*/  @P3 STL.64 [R1+0x20], R152 ;  /* 0x0000209801003387 */ /* 0x0041e80000100a00 */
[----:B------:R0:W-:Y:S04]  /*1450*/  @P3 STL.64 [R1+0x28], R154 ;  /* 0x0000289a01003387 */ /* 0x0001e80000100a00 */
[----:B---3--:R0:W-:Y:S04]  /*1460*/  @P3 STL.64 [R1+0x10], R40 ;  /* 0x0000102801003387 */ /* 0x0081e80000100a00 */
[----:B------:R0:W-:Y:S04]  /*1470*/  @P3 STL.64 [R1+0x18], R42 ;  /* 0x0000182a01003387 */ /* 0x0001e80000100a00 */
[----:B------:R0:W-:Y:S04]  /*1480*/  @P2 STL.64 [R1], R36 ;  /* 0x0000002401002387 */ /* 0x0001e80000100a00 */
[----:B------:R0:W-:Y:S02]  /*1490*/  @P2 STL.64 [R1+0x8], R38 ;  /* 0x0000082601002387 */ /* 0x0001e40000100a00 */
.L_x_14584:
[----:B------:R-:W-:Y:S05]  /*14a0*/  BSYNC.RECONVERGENT B0 ;  /* 0x0000000000007941 */ /* 0x000fea0003800200 */
.L_x_14582:
[----:B------:R-:W1:Y:S01]  /*14b0*/  LDCU UR4, c[0x0][0x384] ;  /* 0x00007080ff0477ac */ /* 0x000e620008000800 */
[----:B------:R-:W2:Y:S01]  /*14c0*/  LDCU.U8 UR5, c[0x0][0x410] ;  /* 0x00008200ff0577ac */ /* 0x000ea20008000000 */
[----:B------:R-:W0:Y:S01]  /*14d0*/  LDCU UR10, c[0x0][0x448] ;  /* 0x00008900ff0a77ac */ /* 0x000e220008000800 */
[----:B------:R-:W0:Y:S01]  /*14e0*/  LDCU.64 UR8, c[0x0][0x3a0] ;  /* 0x00007400ff0877ac */ /* 0x000e220008000a00 */
[----:B-1----:R-:W-:-:S13]  /*14f0*/  ISETP.GE.AND P0, PT, R0, UR4, PT ;  /* 0x0000000400007c0c */ /* 0x002fda000bf06270 */
[----:B0-2---:R-:W-:Y:S05]  /*1500*/  @P0 EXIT ;  /* 0x000000000000094d */ /* 0x005fea0003800000 */
.L_x_14636:
[----:B------:R-:W0:Y:S08]  /*1510*/  LDC.64 R152, c[0x0][0x3f0] ;  /* 0x0000fc00ff987b82 */ /* 0x000e300000000a00 */
[----:B------:R-:W1:Y:S01]  /*1520*/  LDC R155, c[0x0][0x388] ;  /* 0x0000e200ff9b7b82 */ /* 0x000e620000000800 */
[----:B0-----:R-:W-:-:S05]  /*1530*/  IMAD.WIDE R152, R0, 0x4, R152 ;  /* 0x0000000400987825 */ /* 0x001fca00078e0298 */
[----:B------:R0:W2:Y:S02]  /*1540*/  LDG.E R225, desc[UR6][R152.64] ;  /* 0x0000000698e17981 */ /* 0x0000a4000c1e1900 */
[----:B0-----:R-:W0:Y:S01]  /*1550*/  LDC.64 R152, c[0x0][0x3f8] ;  /* 0x0000fe00ff987b82 */ /* 0x001e220000000a00 */
[C---:B-1----:R-:W-:Y:S02]  /*1560*/  IMAD R154, R0.reuse, R155, RZ ;  /* 0x0000009b009a7224 */ /* 0x042fe400078e02ff */
[----:B0-----:R-:W-:-:S05]  /*1570*/  IMAD.WIDE R152, R0, 0x4, R152 ;  /* 0x0000000400987825 */ /* 0x001fca00078e0298 */
[----:B-----5:R0:W5:Y:S01]  /*1580*/  LDG.E R252, desc[UR6][R152.64] ;  /* 0x0000000698fc7981 */ /* 0x020162000c1e1900 */
[----:B------:R-:W-:Y:S01]  /*1590*/  ISETP.GE.U32.AND P5, PT, R2, 0x20, PT ;  /* 0x000000200200780c */ /* 0x000fe20003fa6070 */
[----:B------:R-:W-:Y:S01]  /*15a0*/  BSSY.RECONVERGENT B0, `(.L_x_14585) ;  /* 0x00000a1000007945 */ /* 0x000fe20003800200 */
[----:B------:R-:W-:Y:S01]  /*15b0*/  HFMA2 R226, -RZ, RZ, 0, 0 ;  /* 0x00000000ffe27431 */ /* 0x000fe200000001ff */
[----:B0-----:R-:W-:-:S04]  /*15c0*/  SHF.R.S32.HI R152, RZ, 0x1f, R154 ;  /* 0x0000001fff987819 */ /* 0x001fc8000001149a */
[----:B------:R-:W-:-:S04]  /*15d0*/  LEA.HI R154, R152, R154, RZ, 0x3 ;  /* 0x0000009a989a7211 */ /* 0x000fc800078f18ff */
[----:B------:R-:W-:Y:S02]  /*15e0*/  LEA.HI.SX32 R224, R154, R227, 0x1d ;  /* 0x000000e39ae07211 */ /* 0x000fe400078feaff */
[----:B--2---:R-:W-:-:S13]  /*15f0*/  ISETP.GE.AND P0, PT, R225, 0x1, PT ;  /* 0x00000001e100780c */ /* 0x004fda0003f06270 */
[----:B------:R-:W-:-:S05]  /*1600*/  @P0 IADD3 R152, PT, PT, R225, -0x1, RZ ;  /* 0xffffffffe1980810 */ /* 0x000fca0007ffe0ff */
        /* <DEDUP_REMOVED lines=9> */
[----:B---3--:R-:W0:Y:S02]  /*16a0*/  LDC.64 R4, c[0x0][0x390] ;  /* 0x0000e400ff047b82 */ /* 0x008e240000000a00 */
[----:B0-----:R-:W-:-:S05]  /*16b0*/  IMAD.WIDE.U32 R4, R226, 0x10, R4 ;  /* 0x00000010e2047825 */ /* 0x001fca00078e0004 */
[----:B------:R0:W5:Y:S02]  /*16c0*/  LDG.E.128 R40, desc[UR6][R4.64] ;  /* 0x0000000604287981 */ /* 0x000164000c1e1d00 */
.L_x_14588:
[----:B------:R-:W-:Y:S05]  /*16d0*/  BSYNC.RECONVERGENT B1 ;  /* 0x0000000000017941 */ /* 0x000fea0003800200 */
.L_x_14587:
[----:B------:R-:W-:-:S04]  /*16e0*/  UISETP.NE.U32.AND UP0, UPT, UR8, URZ, UPT ;  /* 0x000000ff0800728c */ /* 0x000fc8000bf05070 */
[----:B------:R-:W-:-:S09]  /*16f0*/  UISETP.NE.AND.EX UP0, UPT, UR9, URZ, UPT, UP0 ;  /* 0x000000ff0900728c */ /* 0x000fd2000bf05300 */
[----:B------:R-:W-:Y:S05]  /*1700*/  BRA.U !UP0, `(.L_x_14589) ;  /* 0x0000000508347547 */ /* 0x000fea000b800000 */
[----:B0--3--:R-:W0:Y:S02]  /*1710*/  LDC.64 R4, c[0x0][0x3a0] ;  /* 0x0000e800ff047b82 */ /* 0x009e240000000a00 */
[----:B0-----:R-:W-:-:S05]  /*1720*/  IMAD.WIDE.U32 R4, R224, 0x10, R4 ;  /* 0x00000010e0047825 */ /* 0x001fca00078e0004 */
[----:B------:R0:W2:Y:S01]  /*1730*/  LDG.E.128 R36, desc[UR6][R4.64] ;  /* 0x0000000604247981 */ /* 0x0000a2000c1e1d00 */
[----:B------:R-:W-:-:S13]  /*1740*/  ISETP.GT.AND P1, PT, R225, RZ, PT ;  /* 0x000000ffe100720c */ /* 0x000fda0003f24270 */
[----:B------:R-:W1:Y:S01]  /*1750*/  @P1 LDC R3, c[0x0][0x40c] ;  /* 0x00010300ff031b82 */ /* 0x000e620000000800 */
[----:B0----5:R-:W-:-:S07]  /*1760*/  @P1 SHF.L.U32 R4, R40, 0x10, RZ ;  /* 0x0000001028041819 */ /* 0x021fce00000006ff */
[----:B------:R-:W0:Y:S08]  /*1770*/  @P1 LDC R5, c[0x0][0x40c] ;  /* 0x00010300ff051b82 */ /* 0x000e300000000800 */
[----:B----4-:R-:W3:Y:S01]  /*1780*/  @P1 LDC R7, c[0x0][0x40c] ;  /* 0x00010300ff071b82 */ /* 0x010ee20000000800 */
[----:B-1----:R-:W-:-:S07]  /*1790*/  @P1 FMUL.FTZ R4, R4, R3 ;  /* 0x0000000304041220 */ /* 0x002fce0000410000 */
[----:B------:R-:W1:Y:S01]  /*17a0*/  @P1 LDC R10, c[0x0][0x40c] ;  /* 0x00010300ff0a1b82 */ /* 0x000e620000000800 */
[C---:B--2---:R-:W-:Y:S02]  /*17b0*/  @P1 SHF.L.U32 R6, R36.reuse, 0x10, RZ ;  /* 0x0000001024061819 */ /* 0x044fe400000006ff */
[----:B------:R-:W-:Y:S02]  /*17c0*/  @!P1 SHF.L.U32 R3, R36, 0x10, RZ ;  /* 0x0000001024039819 */ /* 0x000fe400000006ff */
[----:B------:R-:W-:Y:S01]  /*17d0*/  @P1 SHF.L.U32 R8, R37, 0x10, RZ ;  /* 0x0000001025081819 */ /* 0x000fe200000006ff */
[----:B------:R-:W-:Y:S01]  /*17e0*/  @P1 FFMA.FTZ R3, R4, R140, R6 ;  /* 0x0000008c04031223 */ /* 0x000fe20000010006 */
[----:B------:R-:W-:Y:S02]  /*17f0*/  @P1 PRMT R4, R40, 0x7632, R4 ;  /* 0x0000763228041816 */ /* 0x000fe40000000004 */
[----:B------:R-:W-:Y:S02]  /*1800*/  @P1 PRMT R6, R36, 0x7632, R6 ;  /* 0x0000763224061816 */ /* 0x000fe40000000006 */
[----:B------:R-:W-:-:S02]  /*1810*/  @P1 SHF.L.U32 R4, R4, 0x10, RZ ;  /* 0x0000001004041819 */ /* 0x000fc400000006ff */
[----:B------:R-:W-:Y:S02]  /*1820*/  @P1 SHF.L.U32 R6, R6, 0x10, RZ ;  /* 0x0000001006061819 */ /* 0x000fe400000006ff */
[----:B------:R-:W-:Y:S01]  /*1830*/  @P1 PRMT R9, R37, 0x7632, R9 ;  /* 0x0000763225091816 */ /* 0x000fe20000000009 */
[----:B0-----:R-:W-:Y:S01]  /*1840*/  @P1 FMUL.FTZ R5, R4, R5 ;  /* 0x0000000504051220 */ /* 0x001fe20000410000 */
[----:B------:R-:W-:Y:S02]  /*1850*/  @!P1 PRMT R4, R36, 0x7632, R4 ;  /* 0x0000763224049816 */ /* 0x000fe40000000004 */
[----:B------:R-:W-:Y:S02]  /*1860*/  @P1 SHF.L.U32 R9, R9, 0x10, RZ ;  /* 0x0000001009091819 */ /* 0x000fe400000006ff */
[----:B------:R-:W-:Y:S01]  /*1870*/  @!P1 SHF.L.U32 R4, R4, 0x10, RZ ;  /* 0x0000001004049819 */ /* 0x000fe200000006ff */
[----:B------:R-:W-:Y:S01]  /*1880*/  @P1 FFMA.FTZ R4, R5, R141, R6 ;  /* 0x0000008d05041223 */ /* 0x000fe20000010006 */
[----:B------:R-:W-:Y:S01]  /*1890*/  @P1 SHF.L.U32 R5, R41, 0x10, RZ ;  /* 0x0000001029051819 */ /* 0x000fe200000006ff */
[----:B------:R-:W0:Y:S01]  /*18a0*/  @P1 LDC R6, c[0x0][0x40c] ;  /* 0x00010300ff061b82 */ /* 0x000e220000000800 */
[----:B------:R-:W-:-:S02]  /*18b0*/  @P1 PRMT R152, R38, 0x7632, R152 ;  /* 0x0000763226981816 */ /* 0x000fc40000000098 */
[----:B------:R-:W-:Y:S01]  /*18c0*/  @P1 SHF.L.U32 R153, R39, 0x10, RZ ;  /* 0x0000001027991819 */ /* 0x000fe200000006ff */
[----:B---3--:R-:W-:Y:S01]  /*18d0*/  @P1 FMUL.FTZ R7, R5, R7 ;  /* 0x0000000705071220 */ /* 0x008fe20000410000 */
[----:B------:R-:W-:Y:S02]  /*18e0*/  @!P1 SHF.L.U32 R5, R37, 0x10, RZ ;  /* 0x0000001025059819 */ /* 0x000fe400000006ff */
[----:B------:R-:W-:Y:S01]  /*18f0*/  @P1 SHF.L.U32 R152, R152, 0x10, RZ ;  /* 0x0000001098981819 */ /* 0x000fe200000006ff */
[----:B------:R-:W-:Y:S01]  /*1900*/  @P1 FFMA.FTZ R5, R7, R142, R8 ;  /* 0x0000008e07051223 */ /* 0x000fe20000010008 */
[----:B------:R-:W-:Y:S02]  /*1910*/  @P1 PRMT R7, R41, 0x7632, R7 ;  /* 0x0000763229071816 */ /* 0x000fe40000000007 */
[----:B------:R-:W-:Y:S02]  /*1920*/  F2FP.BF16.F32.PACK_AB R251, RZ, R4 ;  /* 0x00000004fffb723e */ /* 0x000fe400000010ff */
[----:B------:R-:W-:-:S02]  /*1930*/  @P1 SHF.L.U32 R8, R7, 0x10, RZ ;  /* 0x0000001007081819 */ /* 0x000fc400000006ff */
[----:B------:R-:W2:Y:S03]  /*1940*/  @P1 LDC R7, c[0x0][0x40c] ;  /* 0x00010300ff071b82 */ /* 0x000ea60000000800 */
[----:B0-----:R-:W-:Y:S01]  /*1950*/  @P1 FMUL.FTZ R8, R8, R6 ;  /* 0x0000000608081220 */ /* 0x001fe20000410000 */
[----:B------:R-:W-:-:S04]  /*1960*/  @!P1 PRMT R6, R37, 0x7632, R6 ;  /* 0x0000763225069816 */ /* 0x000fc80000000006 */
[----:B------:R-:W-:Y:S01]  /*1970*/  @!P1 SHF.L.U32 R6, R6, 0x10, RZ ;  /* 0x0000001006069819 */ /* 0x000fe200000006ff */
[----:B------:R-:W-:Y:S01]  /*1980*/  @P1 FFMA.FTZ R6, R8, R143, R9 ;  /* 0x0000008f08061223 */ /* 0x000fe20000010009 */
[----:B------:R-:W-:Y:S02]  /*1990*/  @P1 SHF.L.U32 R8, R42, 0x10, RZ ;  /* 0x000000102a081819 */ /* 0x000fe400000006ff */
[----:B------:R-:W-:Y:S02]  /*19a0*/  @P1 SHF.L.U32 R9, R38, 0x10, RZ ;  /* 0x0000001026091819 */ /* 0x000fe400000006ff */
[----:B------:R-:W-:Y:S01]  /*19b0*/  F2FP.BF16.F32.PACK_AB R250, RZ, R6 ;  /* 0x00000006fffa723e */ /* 0x000fe200000010ff */
[----:B--2---:R-:W-:Y:S01]  /*19c0*/  @P1 FMUL.FTZ R8, R8, R7 ;  /* 0x0000000708081220 */ /* 0x004fe20000410000 */
[----:B------:R-:W-:-:S03]  /*19d0*/  @!P1 SHF.L.U32 R7, R38, 0x10, RZ ;  /* 0x0000001026079819 */ /* 0x000fc600000006ff */
[----:B------:R-:W-:Y:S01]  /*19e0*/  @P1 FFMA.FTZ R7, R8, R136, R9 ;  /* 0x0000008808071223 */ /* 0x000fe20000010009 */
[----:B------:R-:W-:Y:S01]  /*19f0*/  @P1 PRMT R8, R42, 0x7632, R8 ;  /* 0x000076322a081816 */ /* 0x000fe20000000008 */
[----:B------:R-:W0:Y:S03]  /*1a00*/  @P1 LDC R9, c[0x0][0x40c] ;  /* 0x00010300ff091b82 */ /* 0x000e260000000800 */
[----:B------:R-:W-:Y:S02]  /*1a10*/  @P1 SHF.L.U32 R8, R8, 0x10, RZ ;  /* 0x0000001008081819 */ /* 0x000fe400000006ff */
[----:B------:R-:W-:-:S03]  /*1a20*/  F2FP.BF16.F32.PACK_AB R154, RZ, R7 ;  /* 0x00000007ff9a723e */ /* 0x000fc600000010ff */
[----:B-1----:R-:W-:Y:S01]  /*1a30*/  @P1 FMUL.FTZ R10, R8, R10 ;  /* 0x0000000a080a1220 */ /* 0x002fe20000410000 */
[----:B------:R-:W-:-:S04]  /*1a40*/  @!P1 PRMT R8, R38, 0x7632, R8 ;  /* 0x0000763226089816 */ /* 0x000fc80000000008 */
[----:B------:R-:W-:Y:S01]  /*1a50*/  @!P1 SHF.L.U32 R8, R8, 0x10, RZ ;  /* 0x0000001008089819 */ /* 0x000fe200000006ff */
[----:B------:R-:W-:Y:S01]  /*1a60*/  @P1 FFMA.FTZ R8, R10, R137, R152 ;  /* 0x000000890a081223 */ /* 0x000fe20000010098 */
[----:B------:R-:W-:Y:S01]  /*1a70*/  @P1 SHF.L.U32 R152, R43, 0x10, RZ ;  /* 0x000000102b981819 */ /* 0x000fe200000006ff */
[----:B------:R-:W1:Y:S03]  /*1a80*/  @P1 LDC R10, c[0x0][0x40c] ;  /* 0x00010300ff0a1b82 */ /* 0x000e660000000800 */
[----:B------:R-:W-:-:S04]  /*1a90*/  F2FP.BF16.F32.PACK_AB R249, RZ, R8 ;  /* 0x00000008fff9723e */ /* 0x000fc800000010ff */
[----:B------:R-:W-:Y:S01]  /*1aa0*/  PRMT R154, R154, 0x5410, R249 ;  /* 0x000054109a9a7816 */ /* 0x000fe200000000f9 */
[----:B0-----:R-:W-:Y:S01]  /*1ab0*/  @P1 FMUL.FTZ R152, R152, R9 ;  /* 0x0000000998981220 */ /* 0x001fe20000410000 */
[----:B------:R-:W-:-:S03]  /*1ac0*/  @!P1 SHF.L.U32 R9, R39, 0x10, RZ ;  /* 0x0000001027099819 */ /* 0x000fc600000006ff */
[--C-:B------:R-:W-:Y:S01]  /*1ad0*/  @P1 FFMA.FTZ R9, R152, R138, R153.reuse ;  /* 0x0000008a98091223 */ /* 0x100fe20000010099 */
[----:B------:R-:W-:Y:S02]  /*1ae0*/  @P1 PRMT R152, R43, 0x7632, R152 ;  /* 0x000076322b981816 */ /* 0x000fe40000000098 */
[----:B------:R-:W-:Y:S02]  /*1af0*/  @P1 PRMT R153, R39, 0x7632, R153 ;  /* 0x0000763227991816 */ /* 0x000fe40000000099 */
[----:B------:R-:W-:Y:S02]  /*1b00*/  @P1 SHF.L.U32 R152, R152, 0x10, RZ ;  /* 0x0000001098981819 */ /* 0x000fe400000006ff */
[----:B------:R-:W-:Y:S02]  /*1b10*/  @P1 SHF.L.U32 R153, R153, 0x10, RZ ;  /* 0x0000001099991819 */ /* 0x000fe400000006ff */
[----:B------:R-:W-:Y:S01]  /*1b20*/  F2FP.BF16.F32.PACK_AB R248, RZ, R9 ;  /* 0x00000009fff8723e */ /* 0x000fe200000010ff */
[----:B-1----:R-:W-:Y:S01]  /*1b30*/  @P1 FMUL.FTZ R152, R152, R10 ;  /* 0x0000000a98981220 */ /* 0x002fe20000410000 */
[----:B------:R-:W-:-:S04]  /*1b40*/  @!P1 PRMT R10, R39, 0x7632, R10 ;  /* 0x00007632270a9816 */ /* 0x000fc8000000000a */
[----:B------:R-:W-:Y:S01]  /*1b50*/  @!P1 SHF.L.U32 R10, R10, 0x10, RZ ;  /* 0x000000100a0a9819 */ /* 0x000fe200000006ff */
[----:B------:R-:W-:Y:S01]  /*1b60*/  @P1 FFMA.FTZ R10, R152, R139, R153 ;  /* 0x0000008b980a1223 */ /* 0x000fe20000010099 */
[----:B------:R-:W-:Y:S02]  /*1b70*/  F2FP.BF16.F32.PACK_AB R152, RZ, R3 ;  /* 0x00000003ff98723e */ /* 0x000fe400000010ff */
[----:B------:R-:W-:Y:S02]  /*1b80*/  F2FP.BF16.F32.PACK_AB R153, RZ, R5 ;  /* 0x00000005ff99723e */ /* 0x000fe400000010ff */
[----:B------:R-:W-:Y:S02]  /*1b90*/  F2FP.BF16.F32.PACK_AB R155, RZ, R10 ;  /* 0x0000000aff9b723e */ /* 0x000fe400000010ff */
[----:B------:R-:W-:Y:S02]  /*1ba0*/  PRMT R152, R152, 0x5410, R251 ;  /* 0x0000541098987816 */ /* 0x000fe400000000fb */
[----:B------:R-:W-:-:S02]  /*1bb0*/  PRMT R153, R153, 0x5410, R250 ;  /* 0x0000541099997816 */ /* 0x000fc400000000fa */
[----:B------:R-:W-:Y:S01]  /*1bc0*/  PRMT R155, R248, 0x5410, R155 ;  /* 0x00005410f89b7816 */ /* 0x000fe2000000009b */
[----:B------:R-:W-:Y:S06]  /*1bd0*/  BRA `(.L_x_14590) ;  /* 0x0000000000e07947 */ /* 0x000fec0003800000 */
.L_x_14589:
[----:B------:R-:W1:Y:S01]  /*1be0*/  @P0 LDC R3, c[0x0][0x40c] ;  /* 0x00010300ff030b82 */ /* 0x000e620000000800 */
[----:B0--3-5:R-:W-:Y:S01]  /*1bf0*/  @P0 PRMT R4, R40, 0x7632, R4 ;  /* 0x0000763228040816 */ /* 0x029fe20000000004 */
[----:B----4-:R-:W-:Y:S01]  /*1c00*/  HFMA2 R10, -RZ, RZ, 0, 0 ;  /* 0x00000000ff0a7431 */ /* 0x010fe200000001ff */
[----:B------:R-:W-:Y:S02]  /*1c10*/  @P0 PRMT R6, R41, 0x7632, R6 ;  /* 0x0000763229060816 */ /* 0x000fe40000000006 */
[----:B------:R-:W-:Y:S02]  /*1c20*/  @P0 SHF.L.U32 R4, R4, 0x10, RZ ;  /* 0x0000001004040819 */ /* 0x000fe400000006ff */
[----:B------:R-:W-:Y:S01]  /*1c30*/  @P0 SHF.L.U32 R6, R6, 0x10, RZ ;  /* 0x0000001006060819 */ /* 0x000fe200000006ff */
[----:B------:R-:W0:Y:S01]  /*1c40*/  @P0 LDC R7, c[0x0][0x40c] ;  /* 0x00010300ff070b82 */ /* 0x000e220000000800 */
[----:B------:R-:W-:-:S04]  /*1c50*/  @P0 PRMT R9, R43, 0x7632, R9 ;  /* 0x000076322b090816 */ /* 0x000fc80000000009 */
[----:B------:R-:W-:Y:S01]  /*1c60*/  @P0 SHF.L.U32 R9, R9, 0x10, RZ ;  /* 0x0000001009090819 */ /* 0x000fe200000006ff */
[----:B-1----:R-:W-:Y:S01]  /*1c70*/  @P0 FMUL.FTZ R5, R4, R3 ;  /* 0x0000000304050220 */ /* 0x002fe20000410000 */
[----:B------:R-:W-:Y:S01]  /*1c80*/  MOV R4, RZ ;  /* 0x000000ff00047202 */ /* 0x000fe20000000f00 */
[----:B------:R-:W1:Y:S02]  /*1c90*/  @P0 LDC R3, c[0x0][0x40c] ;  /* 0x00010300ff030b82 */ /* 0x000e640000000800 */
[----:B------:R-:W-:Y:S01]  /*1ca0*/  @P0 FMUL.FTZ R4, R5, R141 ;  /* 0x0000008d05040220 */ /* 0x000fe20000410000 */
[----:B0-----:R-:W-:Y:S01]  /*1cb0*/  @P0 FMUL.FTZ R7, R6, R7 ;  /* 0x0000000706070220 */ /* 0x001fe20000410000 */
[----:B------:R-:W-:-:S04]  /*1cc0*/  @P0 PRMT R6, R42, 0x7632, R6 ;  /* 0x000076322a060816 */ /* 0x000fc80000000006 */
[----:B------:R-:W0:Y:S01]  /*1cd0*/  @P0 LDC R5, c[0x0][0x40c] ;  /* 0x00010300ff050b82 */ /* 0x000e220000000800 */
[----:B------:R-:W-:Y:S01]  /*1ce0*/  @P0 SHF.L.U32 R8, R6, 0x10, RZ ;  /* 0x0000001006080819 */ /* 0x000fe200000006ff */
[----:B------:R-:W-:Y:S02]  /*1cf0*/  HFMA2 R6, -RZ, RZ, 0, 0 ;  /* 0x00000000ff067431 */ /* 0x000fe400000001ff */
[----:B------:R-:W-:-:S05]  /*1d00*/  @P0 FMUL.FTZ R6, R7, R143 ;  /* 0x0000008f07060220 */ /* 0x000fca0000410000 */
[----:B------:R-:W-:Y:S01]  /*1d10*/  F2FP.BF16.F32.PACK_AB R251, RZ, R6 ;  /* 0x00000006fffb723e */ /* 0x000fe200000010ff */
[----:B-1----:R-:W-:Y:S01]  /*1d20*/  @P0 FMUL.FTZ R7, R8, R3 ;  /* 0x0000000308070220 */ /* 0x002fe20000410000 */
[----:B------:R-:W-:Y:S01]  /*1d30*/  MOV R8, RZ ;  /* 0x000000ff00087202 */ /* 0x000fe20000000f00 */
[----:B------:R-:W1:Y:S02]  /*1d40*/  @P0 LDC R3, c[0x0][0x40c] ;  /* 0x00010300ff030b82 */ /* 0x000e640000000800 */
[----:B------:R-:W-:Y:S01]  /*1d50*/  @P0 FMUL.FTZ R8, R7, R137 ;  /* 0x0000008907080220 */ /* 0x000fe20000410000 */
[----:B0-----:R-:W-:-:S04]  /*1d60*/  @P0 FMUL.FTZ R5, R9, R5 ;  /* 0x0000000509050220 */ /* 0x001fc80000410000 */
[----:B------:R-:W-:Y:S01]  /*1d70*/  F2FP.BF16.F32.PACK_AB R250, RZ, R8 ;  /* 0x00000008fffa723e */ /* 0x000fe200000010ff */
[----:B------:R-:W0:Y:S01]  /*1d80*/  @P0 LDC R7, c[0x0][0x40c] ;  /* 0x00010300ff070b82 */ /* 0x000e220000000800 */
[----:B------:R-:W-:Y:S01]  /*1d90*/  @P0 FMUL.FTZ R10, R5, R139 ;  /* 0x0000008b050a0220 */ /* 0x000fe20000410000 */
[----:B------:R-:W-:-:S04]  /*1da0*/  @P0 SHF.L.U32 R5, R41, 0x10, RZ ;  /* 0x0000001029050819 */ /* 0x000fc800000006ff */
[----:B------:R-:W-:Y:S01]  /*1db0*/  F2FP.BF16.F32.PACK_AB R155, RZ, R10 ;  /* 0x0000000aff9b723e */ /* 0x000fe200000010ff */
[----:B-1----:R-:W-:Y:S01]  /*1dc0*/  @P0 FMUL.FTZ R9, R5, R3 ;  /* 0x0000000305090220 */ /* 0x002fe20000410000 */
[----:B------:R-:W-:Y:S01]  /*1dd0*/  MOV R5, RZ ;  /* 0x000000ff00057202 */ /* 0x000fe20000000f00 */
[----:B------:R-:W1:Y:S02]  /*1de0*/  @P0 LDC R3, c[0x0][0x40c] ;  /* 0x00010300ff030b82 */ /* 0x000e640000000800 */
[----:B------:R-:W-:Y:S01]  /*1df0*/  @P0 FMUL.FTZ R5, R9, R142 ;  /* 0x0000008e09050220 */ /* 0x000fe20000410000 */
[----:B------:R-:W-:-:S04]  /*1e00*/  @P0 SHF.L.U32 R9, R43, 0x10, RZ ;  /* 0x000000102b090819 */ /* 0x000fc800000006ff */
[----:B------:R-:W-:Y:S01]  /*1e10*/  F2FP.BF16.F32.PACK_AB R153, RZ, R5 ;  /* 0x00000005ff99723e */ /* 0x000fe200000010ff */
[----:B0-----:R-:W-:Y:S01]  /*1e20*/  @P0 FMUL.FTZ R152, R9, R7 ;  /* 0x0000000709980220 */ /* 0x001fe20000410000 */
[----:B------:R-:W-:Y:S01]  /*1e30*/  HFMA2 R9, -RZ, RZ, 0, 0 ;  /* 0x00000000ff097431 */ /* 0x000fe200000001ff */
[----:B------:R-:W0:Y:S01]  /*1e40*/  @P0 LDC R7, c[0x0][0x40c] ;  /* 0x00010300ff070b82 */ /* 0x000e220000000800 */
[----:B------:R-:W-:Y:S01]  /*1e50*/  PRMT R153, R153, 0x5410, R251 ;  /* 0x0000541099997816 */ /* 0x000fe200000000fb */
[----:B------:R-:W-:Y:S01]  /*1e60*/  @P0 FMUL.FTZ R9, R152, R138 ;  /* 0x0000008a98090220 */ /* 0x000fe20000410000 */
[----:B------:R-:W-:-:S04]  /*1e70*/  @P0 SHF.L.U32 R152, R40, 0x10, RZ ;  /* 0x0000001028980819 */ /* 0x000fc800000006ff */
[----:B------:R-:W-:-:S04]  /*1e80*/  F2FP.BF16.F32.PACK_AB R249, RZ, R9 ;  /* 0x00000009fff9723e */ /* 0x000fc800000010ff */
[----:B------:R-:W-:Y:S01]  /*1e90*/  PRMT R155, R249, 0x5410, R155 ;  /* 0x00005410f99b7816 */ /* 0x000fe2000000009b */
[----:B-1----:R-:W-:Y:S01]  /*1ea0*/  @P0 FMUL.FTZ R152, R152, R3 ;  /* 0x0000000398980220 */ /* 0x002fe20000410000 */
[----:B------:R-:W-:-:S03]  /*1eb0*/  MOV R3, RZ ;  /* 0x000000ff00037202 */ /* 0x000fc60000000f00 */
[----:B------:R-:W-:Y:S01]  /*1ec0*/  @P0 FMUL.FTZ R3, R152, R140 ;  /* 0x0000008c98030220 */ /* 0x000fe20000410000 */
[----:B------:R-:W-:-:S04]  /*1ed0*/  @P0 SHF.L.U32 R152, R42, 0x10, RZ ;  /* 0x000000102a980819 */ /* 0x000fc800000006ff */
[----:B------:R-:W-:Y:S01]  /*1ee0*/  F2FP.BF16.F32.PACK_AB R248, RZ, R3 ;  /* 0x00000003fff8723e */ /* 0x000fe200000010ff */
[----:B0-----:R-:W-:Y:S01]  /*1ef0*/  @P0 FMUL.FTZ R152, R152, R7 ;  /* 0x0000000798980220 */ /* 0x001fe20000410000 */
[----:B------:R-:W-:-:S03]  /*1f00*/  HFMA2 R7, -RZ, RZ, 0, 0 ;  /* 0x00000000ff077431 */ /* 0x000fc600000001ff */
[----:B------:R-:W-:Y:S01]  /*1f10*/  @P0 FMUL.FTZ R7, R152, R136 ;  /* 0x0000008898070220 */ /* 0x000fe20000410000 */
[----:B------:R-:W-:-:S04]  /*1f20*/  F2FP.BF16.F32.PACK_AB R152, RZ, R4 ;  /* 0x00000004ff98723e */ /* 0x000fc800000010ff */
[----:B------:R-:W-:Y:S02]  /*1f30*/  F2FP.BF16.F32.PACK_AB R154, RZ, R7 ;  /* 0x00000007ff9a723e */ /* 0x000fe400000010ff */
[----:B------:R-:W-:Y:S02]  /*1f40*/  PRMT R152, R248, 0x5410, R152 ;  /* 0x00005410f8987816 */ /* 0x000fe40000000098 */
[----:B------:R-:W-:-:S07]  /*1f50*/  PRMT R154, R154, 0x5410, R250 ;  /* 0x000054109a9a7816 */ /* 0x000fce00000000fa */
.L_x_14590:
[----:B------:R-:W0:Y:S01]  /*1f60*/  LDC.64 R248, c[0x0][0x3a8] ;  /* 0x0000ea00fff87b82 */ /* 0x000e220000000a00 */
[----:B------:R-:W-:Y:S01]  /*1f70*/  IADD3 R226, PT, PT, R226, 0x20, RZ ;  /* 0x00000020e2e27810 */ /* 0x000fe20007ffe0ff */
[C---:B0-----:R-:W-:Y:S01]  /*1f80*/  IMAD.WIDE.U32 R248, R224.reuse, 0x10, R248 ;  /* 0x00000010e0f87825 */ /* 0x041fe200078e00f8 */
[----:B------:R-:W-:-:S04]  /*1f90*/  IADD3 R224, PT, PT, R224, 0x20, RZ ;  /* 0x00000020e0e07810 */ /* 0x000fc80007ffe0ff */
[----:B------:R0:W-:Y:S03]  /*1fa0*/  STG.E.128 desc[UR6][R248.64], R152 ;  /* 0x00000098f8007986 */ /* 0x0001e6000c101d06 */
.L_x_14586:
[----:B------:R-:W-:Y:S05]  /*1fb0*/  BSYNC.RECONVERGENT B0 ;  /* 0x0000000000007941 */ /* 0x000fea0003800200 */
.L_x_14585:
[----:B------:R-:W-:Y:S01]  /*1fc0*/  ISETP.GE.U32.AND P1, PT, R2, 0x40, PT ;  /* 0x000000400200780c */ /* 0x000fe20003f26070 */
[----:B------:R-:W-:Y:S01]  /*1fd0*/  BSSY.RECONVERGENT B0, `(.L_x_14591) ;  /* 0x000008c000007945 */ /* 0x000fe20003800200 */
[----:B----4-:R-:W-:-:S11]  /*1fe0*/  LOP3.LUT R19, R19, 0xfffffdff, RZ, 0xc0, !PT ;  /* 0xfffffdff13137812 */ /* 0x010fd600078ec0ff */
        /* <DEDUP_REMOVED lines=11> */
[----:B------:R-:W-:Y:S02]  /*20a0*/  ISETP.GT.AND P1, PT, R225, RZ, PT ;  /* 0x000000ffe100720c */ /* 0x000fe40003f24270 */
[----:B-----5:R-:W-:Y:S02]  /*20b0*/  PRMT R15, R36, 0x7632, R15 ;  /* 0x00007632240f7816 */ /* 0x020fe4000000000f */
[----:B------:R-:W-:Y:S02]  /*20c0*/  PRMT R18, R38, 0x7632, R18 ;  /* 0x0000763226127816 */ /* 0x000fe40000000012 */
[----:B------:R-:W-:Y:S02]  /*20d0*/  SHF.L.U32 R15, R15, 0x10, RZ ;  /* 0x000000100f0f7819 */ /* 0x000fe400000006ff */
[----:B------:R-:W-:-:S05]  /*20e0*/  SHF.L.U32 R18, R18, 0x10, RZ ;  /* 0x0000001012127819 */ /* 0x000fca00000006ff */
[----:B------:R-:W2:Y:S01]  /*20f0*/  @P1 LDC R11, c[0x0][0x40c] ;  /* 0x00010300ff0b1b82 */ /* 0x000ea20000000800 */
[C---:B-1----:R-:W-:Y:S02]  /*2100*/  @P1 SHF.L.U32 R13, R41.reuse, 0x10, RZ ;  /* 0x00000010290d1819 */ /* 0x042fe400000006ff */
[----:B------:R-:W-:Y:S02]  /*2110*/  @P1 PRMT R14, R40, 0x7632, R14 ;  /* 0x00007632280e1816 */ /* 0x000fe4000000000e */
[----:B------:R-:W-:Y:S02]  /*2120*/  @P1 PRMT R16, R41, 0x7632, R16 ;  /* 0x0000763229101816 */ /* 0x000fe40000000010 */
[----:B------:R-:W-:Y:S01]  /*2130*/  @P1 SHF.L.U32 R14, R14, 0x10, RZ ;  /* 0x000000100e0e1819 */ /* 0x000fe200000006ff */
[----:B------:R-:W1:Y:S01]  /*2140*/  @P1 LDC R12, c[0x0][0x40c] ;  /* 0x00010300ff0c1b82 */ /* 0x000e620000000800 */
[----:B------:R-:W-:Y:S02]  /*2150*/  @P1 SHF.L.U32 R16, R16, 0x10, RZ ;  /* 0x0000001010101819 */ /* 0x000fe400000006ff */
[----:B0-----:R-:W-:-:S02]  /*2160*/  @P1 SHF.L.U32 R152, R40, 0x10, RZ ;  /* 0x0000001028981819 */ /* 0x001fc400000006ff */
[----:B------:R-:W-:-:S03]  /*2170*/  @P1 PRMT R153, R43, 0x7632, R153 ;  /* 0x000076322b991816 */ /* 0x000fc60000000099 */
[----:B------:R-:W0:Y:S01]  /*2180*/  @P1 LDC R17, c[0x0][0x40c] ;  /* 0x00010300ff111b82 */ /* 0x000e220000000800 */
[----:B------:R-:W-:Y:S01]  /*2190*/  @P1 SHF.L.U32 R153, R153, 0x10, RZ ;  /* 0x0000001099991819 */ /* 0x000fe200000006ff */
[----:B--2---:R-:W-:Y:S01]  /*21a0*/  @P1 FMUL.FTZ R13, R13, R11 ;  /* 0x0000000b0d0d1220 */ /* 0x004fe20000410000 */
[----:B------:R-:W-:-:S05]  /*21b0*/  SHF.L.U32 R11, R37, 0x10, RZ ;  /* 0x00000010250b7819 */ /* 0x000fca00000006ff */
[----:B------:R-:W-:Y:S02]  /*21c0*/  @P1 FFMA.FTZ R11, R13, R126, R11 ;  /* 0x0000007e0d0b1223 */ /* 0x000fe4000001000b */
[----:B------:R-:W2:Y:S01]  /*21d0*/  @P1 LDC R13, c[0x0][0x40c] ;  /* 0x00010300ff0d1b82 */ /* 0x000ea20000000800 */
[----:B-1----:R-:W-:Y:S01]  /*21e0*/  @P1 FMUL.FTZ R14, R14, R12 ;  /* 0x0000000c0e0e1220 */ /* 0x002fe20000410000 */
[----:B------:R-:W-:-:S03]  /*21f0*/  @!P1 MOV R12, R15 ;  /* 0x0000000f000c9202 */ /* 0x000fc60000000f00 */
[--C-:B------:R-:W-:Y:S01]  /*2200*/  @P1 FFMA.FTZ R12, R14, R125, R15.reuse ;  /* 0x0000007d0e0c1223 */ /* 0x100fe2000001000f */
[----:B------:R-:W-:Y:S02]  /*2210*/  PRMT R15, R37, 0x7632, R15 ;  /* 0x00007632250f7816 */ /* 0x000fe4000000000f */
[----:B------:R-:W1:Y:S02]  /*2220*/  @P1 LDC R14, c[0x0][0x40c] ;  /* 0x00010300ff0e1b82 */ /* 0x000e640000000800 */
[----:B------:R-:W-:Y:S01]  /*2230*/  SHF.L.U32 R15, R15, 0x10, RZ ;  /* 0x000000100f0f7819 */ /* 0x000fe200000006ff */
[----:B--2---:R-:W-:-:S03]  /*2240*/  @P1 FMUL.FTZ R16, R16, R13 ;  /* 0x0000000d10101220 */ /* 0x004fc60000410000 */
[----:B------:R-:W-:Y:S01]  /*2250*/  @!P1 MOV R13, R15 ;  /* 0x0000000f000d9202 */ /* 0x000fe20000000f00 */
[----:B------:R-:W-:Y:S01]  /*2260*/  @P1 FFMA.FTZ R13, R16, R127, R15 ;  /* 0x0000007f100d1223 */ /* 0x000fe2000001000f */
[----:B------:R-:W-:Y:S01]  /*2270*/  @P1 SHF.L.U32 R15, R42, 0x10, RZ ;  /* 0x000000102a0f1819 */ /* 0x000fe200000006ff */
[----:B------:R-:W2:Y:S03]  /*2280*/  @P1 LDC R16, c[0x0][0x40c] ;  /* 0x00010300ff101b82 */ /* 0x000ea60000000800 */
[----:B------:R-:W-:Y:S01]  /*2290*/  F2FP.BF16.F32.PACK_AB R251, RZ, R13 ;  /* 0x0000000dfffb723e */ /* 0x000fe200000010ff */
[----:B-1----:R-:W-:Y:S01]  /*22a0*/  @P1 FMUL.FTZ R15, R15, R14 ;  /* 0x0000000e0f0f1220 */ /* 0x002fe20000410000 */
[----:B------:R-:W-:-:S05]  /*22b0*/  SHF.L.U32 R14, R38, 0x10, RZ ;  /* 0x00000010260e7819 */ /* 0x000fca00000006ff */
[----:B------:R-:W-:Y:S01]  /*22c0*/  @P1 FFMA.FTZ R14, R15, R120, R14 ;  /* 0x000000780f0e1223 */ /* 0x000fe2000001000e */
[----:B------:R-:W-:-:S04]  /*22d0*/  @P1 PRMT R15, R42, 0x7632, R15 ;  /* 0x000076322a0f1816 */ /* 0x000fc8000000000f */
[----:B------:R-:W-:Y:S02]  /*22e0*/  @P1 SHF.L.U32 R15, R15, 0x10, RZ ;  /* 0x000000100f0f1819 */ /* 0x000fe400000006ff */
[----:B------:R-:W-:-:S03]  /*22f0*/  F2FP.BF16.F32.PACK_AB R154, RZ, R14 ;  /* 0x0000000eff9a723e */ /* 0x000fc600000010ff */
[----:B0-----:R-:W-:Y:S01]  /*2300*/  @P1 FMUL.FTZ R17, R15, R17 ;  /* 0x000000110f111220 */ /* 0x001fe20000410000 */
[----:B------:R-:W-:-:S03]  /*2310*/  @!P1 MOV R15, R18 ;  /* 0x00000012000f9202 */ /* 0x000fc60000000f00 */
[----:B------:R-:W-:Y:S01]  /*2320*/  @P1 FFMA.FTZ R15, R17, R121, R18 ;  /* 0x00000079110f1223 */ /* 0x000fe20000010012 */
[----:B------:R-:W-:Y:S01]  /*2330*/  @P1 SHF.L.U32 R18, R43, 0x10, RZ ;  /* 0x000000102b121819 */ /* 0x000fe200000006ff */
[----:B------:R-:W0:Y:S03]  /*2340*/  @P1 LDC R17, c[0x0][0x40c] ;  /* 0x00010300ff111b82 */ /* 0x000e260000000800 */
[----:B------:R-:W-:Y:S01]  /*2350*/  F2FP.BF16.F32.PACK_AB R250, RZ, R15 ;  /* 0x0000000ffffa723e */ /* 0x000fe200000010ff */
[----:B--2---:R-:W-:Y:S01]  /*2360*/  @P1 FMUL.FTZ R18, R18, R16 ;  /* 0x0000001012121220 */ /* 0x004fe20000410000 */
[----:B------:R-:W-:Y:S02]  /*2370*/  SHF.L.U32 R16, R39, 0x10, RZ ;  /* 0x0000001027107819 */ /* 0x000fe400000006ff */
[----:B------:R-:W-:-:S03]  /*2380*/  PRMT R154, R154, 0x5410, R250 ;  /* 0x000054109a9a7816 */ /* 0x000fc600000000fa */
[----:B------:R-:W-:Y:S02]  /*2390*/  @P1 FFMA.FTZ R16, R18, R122, R16 ;  /* 0x0000007a12101223 */ /* 0x000fe40000010010 */
[----:B------:R-:W1:Y:S03]  /*23a0*/  @P1 LDC R18, c[0x0][0x40c] ;  /* 0x00010300ff121b82 */ /* 0x000e660000000800 */
[----:B------:R-:W-:Y:S01]  /*23b0*/  F2FP.BF16.F32.PACK_AB R248, RZ, R16 ;  /* 0x00000010fff8723e */ /* 0x000fe200000010ff */
[----:B0-----:R-:W-:Y:S01]  /*23c0*/  @P1 FMUL.FTZ R152, R152, R17 ;  /* 0x0000001198981220 */ /* 0x001fe20000410000 */
[----:B------:R-:W-:-:S05]  /*23d0*/  SHF.L.U32 R17, R36, 0x10, RZ ;  /* 0x0000001024117819 */ /* 0x000fca00000006ff */
[----:B------:R-:W-:Y:S01]  /*23e0*/  @P1 FFMA.FTZ R17, R152, R124, R17 ;  /* 0x0000007c98111223 */ /* 0x000fe20000010011 */
[----:B------:R-:W-:-:S04]  /*23f0*/  PRMT R152, R39, 0x7632, R152 ;  /* 0x0000763227987816 */ /* 0x000fc80000000098 */
[----:B------:R-:W-:Y:S01]  /*2400*/  SHF.L.U32 R152, R152, 0x10, RZ ;  /* 0x0000001098987819 */ /* 0x000fe200000006ff */
[----:B-1----:R-:W-:Y:S01]  /*2410*/  @P1 FMUL.FTZ R153, R153, R18 ;  /* 0x0000001299991220 */ /* 0x002fe20000410000 */
[----:B------:R-:W-:Y:S02]  /*2420*/  F2FP.BF16.F32.PACK_AB R249, RZ, R17 ;  /* 0x00000011fff9723e */ /* 0x000fe400000010ff */
[----:B------:R-:W-:Y:S01]  /*2430*/  @!P1 MOV R18, R152 ;  /* 0x0000009800129202 */ /* 0x000fe20000000f00 */
[----:B------:R-:W-:Y:S01]  /*2440*/  @P1 FFMA.FTZ R18, R153, R123, R152 ;  /* 0x0000007b99121223 */ /* 0x000fe20000010098 */
[----:B------:R-:W-:Y:S02]  /*2450*/  F2FP.BF16.F32.PACK_AB R152, RZ, R12 ;  /* 0x0000000cff98723e */ /* 0x000fe400000010ff */
[----:B------:R-:W-:Y:S02]  /*2460*/  F2FP.BF16.F32.PACK_AB R153, RZ, R11 ;  /* 0x0000000bff99723e */ /* 0x000fe400000010ff */
[----:B------:R-:W-:-:S02]  /*2470*/  F2FP.BF16.F32.PACK_AB R155, RZ, R18 ;  /* 0x00000012ff9b723e */ /* 0x000fc400000010ff */
[----:B------:R-:W-:Y:S02]  /*2480*/  PRMT R153, R153, 0x5410, R251 ;  /* 0x0000541099997816 */ /* 0x000fe400000000fb */
[----:B------:R-:W-:Y:S02]  /*2490*/  PRMT R152, R249, 0x5410, R152 ;  /* 0x00005410f9987816 */ /* 0x000fe40000000098 */
[----:B------:R-:W-:Y:S01]  /*24a0*/  PRMT R155, R248, 0x5410, R155 ;  /* 0x00005410f89b7816 */ /* 0x000fe2000000009b */
[----:B------:R-:W-:Y:S06]  /*24b0*/  BRA `(.L_x_14594) ;  /* 0x0000000000e07947 */ /* 0x000fec0003800000 */
.L_x_14593:
[----:B------:R-:W2:Y:S01]  /*24c0*/  @P0 LDC R11, c[0x0][0x40c] ;  /* 0x00010300ff0b0b82 */ /* 0x000ea20000000800 */
[----:B-1---5:R-:W-:Y:S02]  /*24d0*/  @P0 PRMT R12, R40, 0x7632, R12 ;  /* 0x00007632280c0816 */ /* 0x022fe4000000000c */
[----:B------:R-:W-:Y:S02]  /*24e0*/  @P0 PRMT R14, R41, 0x7632, R14 ;  /* 0x00007632290e0816 */ /* 0x000fe4000000000e */
[----:B------:R-:W-:Y:S02]  /*24f0*/  @P0 SHF.L.U32 R12, R12, 0x10, RZ ;  /* 0x000000100c0c0819 */ /* 0x000fe400000006ff */
[----:B------:R-:W-:Y:S01]  /*2500*/  @P0 SHF.L.U32 R14, R14, 0x10, RZ ;  /* 0x000000100e0e0819 */ /* 0x000fe200000006ff */
[----:B------:R-:W1:Y:S01]  /*2510*/  @P0 LDC R15, c[0x0][0x40c] ;  /* 0x00010300ff0f0b82 */ /* 0x000e620000000800 */
[----:B------:R-:W-:Y:S01]  /*2520*/  MOV R18, RZ ;  /* 0x000000ff00127202 */ /* 0x000fe20000000f00 */
[----:B--2---:R-:W-:Y:S01]  /*2530*/  @P0 FMUL.FTZ R13, R12, R11 ;  /* 0x0000000b0c0d0220 */ /* 0x004fe20000410000 */
[----:B------:R-:W-:-:S05]  /*2540*/  HFMA2 R12, -RZ, RZ, 0, 0 ;  /* 0x00000000ff0c7431 */ /* 0x000fca00000001ff */
[----:B------:R-:W2:Y:S01]  /*2550*/  @P0 LDC R11, c[0x0][0x40c] ;  /* 0x00010300ff0b0b82 */ /* 0x000ea20000000800 */
[----:B------:R-:W-:Y:S01]  /*2560*/  @P0 FMUL.FTZ R12, R13, R125 ;  /* 0x0000007d0d0c0220 */ /* 0x000fe20000410000 */
[----:B------:R-:W-:Y:S01]  /*2570*/  @P0 PRMT R13, R42, 0x7632, R13 ;  /* 0x000076322a0d0816 */ /* 0x000fe2000000000d */
[----:B-1----:R-:W-:-:S03]  /*2580*/  @P0 FMUL.FTZ R15, R14, R15 ;  /* 0x0000000f0e0f0220 */ /* 0x002fc60000410000 */
[----:B------:R-:W-:Y:S02]  /*2590*/  @P0 SHF.L.U32 R16, R13, 0x10, RZ ;  /* 0x000000100d100819 */ /* 0x000fe400000006ff */
[----:B------:R-:W1:Y:S01]  /*25a0*/  @P0 LDC R14, c[0x0][0x40c] ;  /* 0x00010300ff0e0b82 */ /* 0x000e620000000800 */
[----:B------:R-:W-:Y:S01]  /*25b0*/  MOV R13, RZ ;  /* 0x000000ff000d7202 */ /* 0x000fe20000000f00 */
[----:B------:R-:W-:Y:S01]  /*25c0*/  @P0 FMUL.FTZ R13, R15, R127 ;  /* 0x0000007f0f0d0220 */ /* 0x000fe20000410000 */
[----:B------:R-:W-:-:S04]  /*25d0*/  @P0 PRMT R15, R43, 0x7632, R15 ;  /* 0x000076322b0f0816 */ /* 0x000fc8000000000f */
[----:B------:R-:W-:Y:S01]  /*25e0*/  @P0 SHF.L.U32 R17, R15, 0x10, RZ ;  /* 0x000000100f110819 */ /* 0x000fe200000006ff */
[----:B------:R-:W-:Y:S01]  /*25f0*/  HFMA2 R15, -RZ, RZ, 0, 0 ;  /* 0x00000000ff0f7431 */ /* 0x000fe200000001ff */
[----:B------:R-:W-:Y:S01]  /*2600*/  F2FP.BF16.F32.PACK_AB R251, RZ, R13 ;  /* 0x0000000dfffb723e */ /* 0x000fe200000010ff */
[----:B--2---:R-:W-:Y:S02]  /*2610*/  @P0 FMUL.FTZ R16, R16, R11 ;  /* 0x0000000b10100220 */ /* 0x004fe40000410000 */
[----:B------:R-:W2:Y:S02]  /*2620*/  @P0 LDC R11, c[0x0][0x40c] ;  /* 0x00010300ff0b0b82 */ /* 0x000ea40000000800 */
[----:B------:R-:W-:Y:S01]  /*2630*/  @P0 FMUL.FTZ R15, R16, R121 ;  /* 0x00000079100f0220 */ /* 0x000fe20000410000 */
[----:B------:R-:W-:Y:S01]  /*2640*/  @P0 SHF.L.U32 R16, R41, 0x10, RZ ;  /* 0x0000001029100819 */ /* 0x000fe200000006ff */
[----:B-1----:R-:W-:-:S03]  /*2650*/  @P0 FMUL.FTZ R17, R17, R14 ;  /* 0x0000000e11110220 */ /* 0x002fc60000410000 */
[----:B------:R-:W-:Y:S01]  /*2660*/  F2FP.BF16.F32.PACK_AB R250, RZ, R15 ;  /* 0x0000000ffffa723e */ /* 0x000fe200000010ff */
[----:B------:R-:W1:Y:S01]  /*2670*/  @P0 LDC R14, c[0x0][0x40c] ;  /* 0x00010300ff0e0b82 */ /* 0x000e620000000800 */
[----:B------:R-:W-:-:S05]  /*2680*/  @P0 FMUL.FTZ R18, R17, R123 ;  /* 0x0000007b11120220 */ /* 0x000fca0000410000 */
[----:B0-----:R-:W-:Y:S02]  /*2690*/  F2FP.BF16.F32.PACK_AB R155, RZ, R18 ;  /* 0x00000012ff9b723e */ /* 0x001fe400000010ff */
[----:B------:R-:W0:Y:S01]  /*26a0*/  @P0 LDC R17, c[0x0][0x40c] ;  /* 0x00010300ff110b82 */ /* 0x000e220000000800 */
[----:B--2---:R-:W-:Y:S01]  /*26b0*/  @P0 FMUL.FTZ R16, R16, R11 ;  /* 0x0000000b10100220 */ /* 0x004fe20000410000 */
[----:B------:R-:W-:-:S03]  /*26c0*/  HFMA2 R11, -RZ, RZ, 0, 0 ;  /* 0x00000000ff0b7431 */ /* 0x000fc600000001ff */
[----:B------:R-:W-:Y:S01]  /*26d0*/  @P0 FMUL.FTZ R11, R16, R126 ;  /* 0x0000007e100b0220 */ /* 0x000fe20000410000 */
[----:B------:R-:W-:-:S04]  /*26e0*/  @P0 SHF.L.U32 R16, R43, 0x10, RZ ;  /* 0x000000102b100819 */ /* 0x000fc800000006ff */
[----:B------:R-:W-:Y:S01]  /*26f0*/  F2FP.BF16.F32.PACK_AB R153, RZ, R11 ;  /* 0x0000000bff99723e */ /* 0x000fe200000010ff */
[----:B-1----:R-:W-:Y:S01]  /*2700*/  @P0 FMUL.FTZ R152, R16, R14 ;  /* 0x0000000e10980220 */ /* 0x002fe20000410000 */
[----:B------:R-:W-:Y:S01]  /*2710*/  MOV R16, RZ ;  /* 0x000000ff00107202 */ /* 0x000fe20000000f00 */
[----:B------:R-:W1:Y:S01]  /*2720*/  @P0 LDC R14, c[0x0][0x40c] ;  /* 0x00010300ff0e0b82 */ /* 0x000e620000000800 */
[----:B------:R-:W-:Y:S01]  /*2730*/  PRMT R153, R153, 0x5410, R251 ;  /* 0x0000541099997816 */ /* 0x000fe200000000fb */
[----:B------:R-:W-:Y:S01]  /*2740*/  @P0 FMUL.FTZ R16, R152, R122 ;  /* 0x0000007a98100220 */ /* 0x000fe20000410000 */
[----:B------:R-:W-:-:S04]  /*2750*/  @P0 SHF.L.U32 R152, R40, 0x10, RZ ;  /* 0x0000001028980819 */ /* 0x000fc800000006ff */
[----:B------:R-:W-:Y:S01]  /*2760*/  F2FP.BF16.F32.PACK_AB R249, RZ, R16 ;  /* 0x00000010fff9723e */ /* 0x000fe200000010ff */
[----:B0-----:R-:W-:Y:S01]  /*2770*/  @P0 FMUL.FTZ R152, R152, R17 ;  /* 0x0000001198980220 */ /* 0x001fe20000410000 */
[----:B------:R-:W-:Y:S02]  /*2780*/  HFMA2 R17, -RZ, RZ, 0, 0 ;  /* 0x00000000ff117431 */ /* 0x000fe400000001ff */
[----:B------:R-:W-:Y:S01]  /*2790*/  PRMT R155, R249, 0x5410, R155 ;  /* 0x00005410f99b7816 */ /* 0x000fe2000000009b */
[----:B------:R-:W-:Y:S01]  /*27a0*/  @P0 FMUL.FTZ R17, R152, R124 ;  /* 0x0000007c98110220 */ /* 0x000fe20000410000 */
[----:B------:R-:W-:-:S04]  /*27b0*/  @P0 SHF.L.U32 R152, R42, 0x10, RZ ;  /* 0x000000102a980819 */ /* 0x000fc800000006ff */
[----:B------:R-:W-:Y:S01]  /*27c0*/  F2FP.BF16.F32.PACK_AB R248, RZ, R17 ;  /* 0x00000011fff8723e */ /* 0x000fe200000010ff */
[----:B-1----:R-:W-:Y:S01]  /*27d0*/  @P0 FMUL.FTZ R152, R152, R14 ;  /* 0x0000000e98980220 */ /* 0x002fe20000410000 */
[----:B------:R-:W-:-:S03]  /*27e0*/  MOV R14, RZ ;  /* 0x000000ff000e7202 */ /* 0x000fc60000000f00 */
[----:B------:R-:W-:Y:S01]  /*27f0*/  @P0 FMUL.FTZ R14, R152, R120 ;  /* 0x00000078980e0220 */ /* 0x000fe20000410000 */
[----:B------:R-:W-:-:S04]  /*2800*/  F2FP.BF16.F32.PACK_AB R152, RZ, R12 ;  /* 0x0000000cff98723e */ /* 0x000fc800000010ff */
[----:B------:R-:W-:Y:S02]  /*2810*/  F2FP.BF16.F32.PACK_AB R154, RZ, R14 ;  /* 0x0000000eff9a723e */ /* 0x000fe400000010ff */
[----:B------:R-:W-:Y:S02]  /*2820*/  PRMT R152, R248, 0x5410, R152 ;  /* 0x00005410f8987816 */ /* 0x000fe40000000098 */
[----:B------:R-:W-:-:S07]  /*2830*/  PRMT R154, R154, 0x5410, R250 ;  /* 0x000054109a9a7816 */ /* 0x000fce00000000fa */
.L_x_14594:
[----:B------:R-:W0:Y:S01]  /*2840*/  LDC.64 R248, c[0x0][0x3a8] ;  /* 0x0000ea00fff87b82 */ /* 0x000e220000000a00 */
[----:B------:R-:W-:Y:S01]  /*2850*/  IADD3 R226, PT, PT, R226, 0x20, RZ ;  /* 0x00000020e2e27810 */ /* 0x000fe20007ffe0ff */
[C---:B0-----:R-:W-:Y:S01]  /*2860*/  IMAD.WIDE.U32 R248, R224.reuse, 0x10, R248 ;  /* 0x00000010e0f87825 */ /* 0x041fe200078e00f8 */
[----:B------:R-:W-:-:S04]  /*2870*/  IADD3 R224, PT, PT, R224, 0x20, RZ ;  /* 0x00000020e0e07810 */ /* 0x000fc80007ffe0ff */
[----:B------:R1:W-:Y:S03]  /*2880*/  STG.E.128 desc[UR6][R248.64], R152 ;  /* 0x00000098f8007986 */ /* 0x0003e6000c101d06 */
.L_x_14592:
[----:B------:R-:W-:Y:S05]  /*2890*/  BSYNC.RECONVERGENT B0 ;  /* 0x0000000000007941 */ /* 0x000fea0003800200 */
.L_x_14591:
        /* <DEDUP_REMOVED lines=14> */
[----:B------:R-:W-:Y:S02]  /*2980*/  ISETP.GT.AND P1, PT, R225, RZ, PT ;  /* 0x000000ffe100720c */ /* 0x000fe40003f24270 */
[----:B-----5:R-:W-:Y:S02]  /*2990*/  PRMT R24, R36, 0x7632, R24 ;  /* 0x0000763224187816 */ /* 0x020fe40000000018 */
[----:B------:R-:W-:Y:S02]  /*29a0*/  PRMT R27, R38, 0x7632, R27 ;  /* 0x00007632261b7816 */ /* 0x000fe4000000001b */
[----:B------:R-:W-:Y:S02]  /*29b0*/  SHF.L.U32 R24, R24, 0x10, RZ ;  /* 0x0000001018187819 */ /* 0x000fe400000006ff */
[----:B------:R-:W-:-:S05]  /*29c0*/  SHF.L.U32 R27, R27, 0x10, RZ ;  /* 0x000000101b1b7819 */ /* 0x000fca00000006ff */
[----:B------:R-:W4:Y:S01]  /*29d0*/  @P1 LDC R22, c[0x0][0x40c] ;  /* 0x00010300ff161b82 */ /* 0x000f220000000800 */
[C---:B--2---:R-:W-:Y:S02]  /*29e0*/  @P1 SHF.L.U32 R20, R41.reuse, 0x10, RZ ;  /* 0x0000001029141819 */ /* 0x044fe400000006ff */
[C---:B------:R-:W-:Y:S02]  /*29f0*/  @P1 PRMT R23, R40.reuse, 0x7632, R23 ;  /* 0x0000763228171816 */ /* 0x040fe40000000017 */
[----:B------:R-:W-:Y:S02]  /*2a00*/  @P1 PRMT R25, R41, 0x7632, R25 ;  /* 0x0000763229191816 */ /* 0x000fe40000000019 */
[----:B------:R-:W-:Y:S01]  /*2a10*/  @P1 SHF.L.U32 R23, R23, 0x10, RZ ;  /* 0x0000001017171819 */ /* 0x000fe200000006ff */
[----:B------:R-:W2:Y:S01]  /*2a20*/  @P1 LDC R21, c[0x0][0x40c] ;  /* 0x00010300ff151b82 */ /* 0x000ea20000000800 */
[----:B------:R-:W-:Y:S02]  /*2a30*/  @P1 SHF.L.U32 R25, R25, 0x10, RZ ;  /* 0x0000001019191819 */ /* 0x000fe400000006ff */
[----:B01----:R-:W-:-:S02]  /*2a40*/  @P1 SHF.L.U32 R152, R40, 0x10, RZ ;  /* 0x0000001028981819 */ /* 0x003fc400000006ff */
[----:B------:R-:W-:-:S03]  /*2a50*/  @P1 PRMT R153, R43, 0x7632, R153 ;  /* 0x000076322b991816 */ /* 0x000fc60000000099 */
[----:B------:R-:W0:Y:S01]  /*2a60*/  @P1 LDC R26, c[0x0][0x40c] ;  /* 0x00010300ff1a1b82 */ /* 0x000e220000000800 */
[----:B------:R-:W-:Y:S01]  /*2a70*/  @P1 SHF.L.U32 R153, R153, 0x10, RZ ;  /* 0x0000001099991819 */ /* 0x000fe200000006ff */
[----:B----4-:R-:W-:Y:S01]  /*2a80*/  @P1 FMUL.FTZ R22, R20, R22 ;  /* 0x0000001614161220 */ /* 0x010fe20000410000 */
[----:B------:R-:W-:-:S05]  /*2a90*/  SHF.L.U32 R20, R37, 0x10, RZ ;  /* 0x0000001025147819 */ /* 0x000fca00000006ff */
[----:B------:R-:W-:Y:S02]  /*2aa0*/  @P1 FFMA.FTZ R20, R22, R110, R20 ;  /* 0x0000006e16141223 */ /* 0x000fe40000010014 */
[----:B------:R-:W1:Y:S01]  /*2ab0*/  @P1 LDC R22, c[0x0][0x40c] ;  /* 0x00010300ff161b82 */ /* 0x000e620000000800 */
[----:B--2---:R-:W-:Y:S01]  /*2ac0*/  @P1 FMUL.FTZ R23, R23, R21 ;  /* 0x0000001517171220 */ /* 0x004fe20000410000 */
[----:B------:R-:W-:-:S03]  /*2ad0*/  @!P1 MOV R21, R24 ;  /* 0x0000001800159202 */ /* 0x000fc60000000f00 */
[--C-:B------:R-:W-:Y:S01]  /*2ae0*/  @P1 FFMA.FTZ R21, R23, R109, R24.reuse ;  /* 0x0000006d17151223 */ /* 0x100fe20000010018 */
[----:B------:R-:W-:Y:S02]  /*2af0*/  PRMT R24, R37, 0x7632, R24 ;  /* 0x0000763225187816 */ /* 0x000fe40000000018 */
[----:B------:R-:W2:Y:S02]  /*2b00*/  @P1 LDC R23, c[0x0][0x40c] ;  /* 0x00010300ff171b82 */ /* 0x000ea40000000800 */
[----:B------:R-:W-:Y:S01]  /*2b10*/  SHF.L.U32 R24, R24, 0x10, RZ ;  /* 0x0000001018187819 */ /* 0x000fe200000006ff */
[----:B-1----:R-:W-:-:S03]  /*2b20*/  @P1 FMUL.FTZ R25, R25, R22 ;  /* 0x0000001619191220 */ /* 0x002fc60000410000 */
[----:B------:R-:W-:Y:S01]  /*2b30*/  @!P1 MOV R22, R24 ;  /* 0x0000001800169202 */ /* 0x000fe20000000f00 */
[----:B------:R-:W-:Y:S01]  /*2b40*/  @P1 FFMA.FTZ R22, R25, R111, R24 ;  /* 0x0000006f19161223 */ /* 0x000fe20000010018 */
[----:B------:R-:W-:Y:S01]  /*2b50*/  @P1 SHF.L.U32 R24, R42, 0x10, RZ ;  /* 0x000000102a181819 */ /* 0x000fe200000006ff */
[----:B------:R-:W1:Y:S03]  /*2b60*/  @P1 LDC R25, c[0x0][0x40c] ;  /* 0x00010300ff191b82 */ /* 0x000e660000000800 */
[----:B------:R-:W-:Y:S01]  /*2b70*/  F2FP.BF16.F32.PACK_AB R251, RZ, R22 ;  /* 0x00000016fffb723e */ /* 0x000fe200000010ff */
[----:B--2---:R-:W-:Y:S01]  /*2b80*/  @P1 FMUL.FTZ R24, R24, R23 ;  /* 0x0000001718181220 */ /* 0x004fe20000410000 */
        /* <DEDUP_REMOVED lines=11> */
[----:B-1----:R-:W-:Y:S01]  /*2c40*/  @P1 FMUL.FTZ R27, R27, R25 ;  /* 0x000000191b1b1220 */ /* 0x002fe20000410000 */
        /* <DEDUP_REMOVED lines=21> */
.L_x_14597:
[----:B------:R-:W4:Y:S01]  /*2da0*/  @P0 LDC R23, c[0x0][0x40c] ;  /* 0x00010300ff170b82 */ /* 0x000f220000000800 */
[----:B--2--5:R-:W-:Y:S02]  /*2db0*/  @P0 PRMT R20, R40, 0x7632, R20 ;  /* 0x0000763228140816 */ /* 0x024fe40000000014 */
[----:B------:R-:W-:Y:S02]  /*2dc0*/  @P0 PRMT R21, R41, 0x7632, R21 ;  /* 0x0000763229150816 */ /* 0x000fe40000000015 */
[----:B------:R-:W-:Y:S02]  /*2dd0*/  @P0 SHF.L.U32 R20, R20, 0x10, RZ ;  /* 0x0000001014140819 */ /* 0x000fe400000006ff */
[----:B------:R-:W-:Y:S01]  /*2de0*/  @P0 SHF.L.U32 R24, R21, 0x10, RZ ;  /* 0x0000001015180819 */ /* 0x000fe200000006ff */
[----:B------:R-:W2:Y:S01]  /*2df0*/  @P0 LDC R22, c[0x0][0x40c] ;  /* 0x00010300ff160b82 */ /* 0x000ea20000000800 */
[----:B------:R-:W-:Y:S01]  /*2e00*/  HFMA2 R21, -RZ, RZ, 0, 0 ;  /* 0x00000000ff157431 */ /* 0x000fe200000001ff */
[----:B------:R-:W-:-:S02]  /*2e10*/  @P0 PRMT R26, R43, 0x7632, R26 ;  /* 0x000076322b1a0816 */ /* 0x000fc4000000001a */
[----:B------:R-:W-:Y:S02]  /*2e20*/  MOV R27, RZ ;  /* 0x000000ff001b7202 */ /* 0x000fe40000000f00 */
[----:B------:R-:W-:Y:S01]  /*2e30*/  @P0 SHF.L.U32 R26, R26, 0x10, RZ ;  /* 0x000000101a1a0819 */ /* 0x000fe200000006ff */
[----:B----4-:R-:W-:Y:S02]  /*2e40*/  @P0 FMUL.FTZ R23, R20, R23 ;  /* 0x0000001714170220 */ /* 0x010fe40000410000 */
[----:B------:R-:W4:Y:S02]  /*2e50*/  @P0 LDC R20, c[0x0][0x40c] ;  /* 0x00010300ff140b82 */ /* 0x000f240000000800 */
[----:B------:R-:W-:Y:S01]  /*2e60*/  @P0 FMUL.FTZ R21, R23, R109 ;  /* 0x0000006d17150220 */ /* 0x000fe20000410000 */
[----:B--2---:R-:W-:Y:S01]  /*2e70*/  @P0 FMUL.FTZ R24, R24, R22 ;  /* 0x0000001618180220 */ /* 0x004fe20000410000 */
[----:B------:R-:W-:-:S04]  /*2e80*/  @P0 PRMT R22, R42, 0x7632, R22 ;  /* 0x000076322a160816 */ /* 0x000fc80000000016 */
[----:B------:R-:W2:Y:S01]  /*2e90*/  @P0 LDC R23, c[0x0][0x40c] ;  /* 0x00010300ff170b82 */ /* 0x000ea20000000800 */
[----:B------:R-:W-:Y:S02]  /*2ea0*/  @P0 SHF.L.U32 R25, R22, 0x10, RZ ;  /* 0x0000001016190819 */ /* 0x000fe400000006ff */
[----:B------:R-:W-:Y:S01]  /*2eb0*/  MOV R22, RZ ;  /* 0x000000ff00167202 */ /* 0x000fe20000000f00 */
[----:B------:R-:W-:Y:S01]  /*2ec0*/  @P0 FMUL.FTZ R22, R24, R111 ;  /* 0x0000006f18160220 */ /* 0x000fe20000410000 */
[----:B------:R-:W-:-:S04]  /*2ed0*/  HFMA2 R24, -RZ, RZ, 0, 0 ;  /* 0x00000000ff187431 */ /* 0x000fc800000001ff */
[----:B------:R-:W-:Y:S01]  /*2ee0*/  F2FP.BF16.F32.PACK_AB R251, RZ, R22 ;  /* 0x00000016fffb723e */ /* 0x000fe200000010ff */
[----:B----4-:R-:W-:Y:S02]  /*2ef0*/  @P0 FMUL.FTZ R25, R25, R20 ;  /* 0x0000001419190220 */ /* 0x010fe40000410000 */
[----:B------:R-:W4:Y:S02]  /*2f00*/  @P0 LDC R20, c[0x0][0x40c] ;  /* 0x00010300ff140b82 */ /* 0x000f240000000800 */
[----:B------:R-:W-:Y:S01]  /*2f10*/  @P0 FMUL.FTZ R24, R25, R105 ;  /* 0x0000006919180220 */ /* 0x000fe20000410000 */
[----:B------:R-:W-:Y:S01]  /*2f20*/  @P0 SHF.L.U32 R25, R41, 0x10, RZ ;  /* 0x0000001029190819 */ /* 0x000fe200000006ff */
[----:B--2---:R-:W-:-:S03]  /*2f30*/  @P0 FMUL.FTZ R26, R26, R23 ;  /* 0x000000171a1a0220 */ /* 0x004fc60000410000 */
[----:B------:R-:W-:Y:S01]  /*2f40*/  F2FP.BF16.F32.PACK_AB R250, RZ, R24 ;  /* 0x00000018fffa723e */ /* 0x000fe200000010ff */
[----:B------:R-:W2:Y:S01]  /*2f50*/  @P0 LDC R23, c[0x0][0x40c] ;  /* 0x00010300ff170b82 */ /* 0x000ea20000000800 */
[----:B------:R-:W-:-:S05]  /*2f60*/  @P0 FMUL.FTZ R27, R26, R107 ;  /* 0x0000006b1a1b0220 */ /* 0x000fca0000410000 */
[----:B01----:R-:W-:Y:S02]  /*2f70*/  F2FP.BF16.F32.PACK_AB R155, RZ, R27 ;  /* 0x0000001bff9b723e */ /* 0x003fe400000010ff */
[----:B------:R-:W0:Y:S01]  /*2f80*/  @P0 LDC R26, c[0x0][0x40c] ;  /* 0x00010300ff1a0b82 */ /* 0x000e220000000800 */
[----:B----4-:R-:W-:Y:S01]  /*2f90*/  @P0 FMUL.FTZ R25, R25, R20 ;  /* 0x0000001419190220 */ /* 0x010fe20000410000 */
[----:B------:R-:W-:-:S03]  /*2fa0*/  HFMA2 R20, -RZ, RZ, 0, 0 ;  /* 0x00000000ff147431 */ /* 0x000fc600000001ff */
[----:B------:R-:W-:Y:S01]  /*2fb0*/  @P0 FMUL.FTZ R20, R25, R110 ;  /* 0x0000006e19140220 */ /* 0x000fe20000410000 */
[----:B------:R-:W-:-:S04]  /*2fc0*/  @P0 SHF.L.U32 R25, R43, 0x10, RZ ;  /* 0x000000102b190819 */ /* 0x000fc800000006ff */
[----:B------:R-:W-:Y:S01]  /*2fd0*/  F2FP.BF16.F32.PACK_AB R153, RZ, R20 ;  /* 0x00000014ff99723e */ /* 0x000fe200000010ff */
[----:B--2---:R-:W-:Y:S01]  /*2fe0*/  @P0 FMUL.FTZ R152, R25, R23 ;  /* 0x0000001719980220 */ /* 0x004fe20000410000 */
        /* <DEDUP_REMOVED lines=19> */
.L_x_14598:
[----:B------:R-:W0:Y:S01]  /*3120*/  LDC.64 R248, c[0x0][0x3a8] ;  /* 0x0000ea00fff87b82 */ /* 0x000e220000000a00 */
[----:B------:R-:W-:Y:S01]  /*3130*/  IADD3 R226, PT, PT, R226, 0x20, RZ ;  /* 0x00000020e2e27810 */ /* 0x000fe20007ffe0ff */
[C---:B0-----:R-:W-:Y:S01]  /*3140*/  IMAD.WIDE.U32 R248, R224.reuse, 0x10, R248 ;  /* 0x00000010e0f87825 */ /* 0x041fe200078e00f8 */
[----:B------:R-:W-:-:S04]  /*3150*/  IADD3 R224, PT, PT, R224, 0x20, RZ ;  /* 0x00000020e0e07810 */ /* 0x000fc80007ffe0ff */
[----:B------:R2:W-:Y:S03]  /*3160*/  STG.E.128 desc[UR6][R248.64], R152 ;  /* 0x00000098f8007986 */ /* 0x0005e6000c101d06 */
.L_x_14596:
[----:B------:R-:W-:Y:S05]  /*3170*/  BSYNC.RECONVERGENT B0 ;  /* 0x0000000000007941 */ /* 0x000fea0003800200 */
.L_x_14595:
[----:B------:R-:W-:Y:S01]  /*3180*/  ISETP.GE.U32.AND P1, PT, R2, 0x80, PT ;  /* 0x000000800200780c */ /* 0x000fe20003f26070 */
[----:B------:R-:W-:Y:S01]  /*3190*/  BSSY.RECONVERGENT B0, `(.L_x_14599) ;  /* 0x000008c000007945 */ /* 0x000fe20003800200 */
[----:B------:R-:W-:-:S11]  /*31a0*/  LOP3.LUT R19, R19, 0xffffffbf, RZ, 0xc0, !PT ;  /* 0xffffffbf13137812 */ /* 0x000fd600078ec0ff */
[----:B------:R-:W-:Y:S01]  /*31b0*/  @P1 LOP3.LUT R19, R19, 0x40, RZ, 0xfc, !PT ;  /* 0x0000004013131812 */ /* 0x000fe200078efcff */
[----:B------:R-:W-:Y:S06]  /*31c0*/  @!P1 BRA `(.L_x_14600) ;  /* 0x0000000800209947 */ /* 0x000fec0003800000 */
[----:B------:R-:W4:Y:S01]  /*31d0*/  @P0 LDC.64 R28, c[0x0][0x390] ;  /* 0x0000e400ff1c0b82 */ /* 0x000f220000000a00 */
[----:B------:R-:W-:-:S04]  /*31e0*/  ISETP.NE.U32.AND P1, PT, RZ, UR8, PT ;  /* 0x00000008ff007c0c */ /* 0x000fc8000bf25070 */
[----:B------:R-:W-:Y:S01]  /*31f0*/  ISETP.NE.AND.EX P1, PT, RZ, UR9, PT, P1 ;  /* 0x00000009ff007c0c */ /* 0x000fe2000bf25310 */
[----:B----4-:R-:W-:-:S05]  /*3200*/  @P0 IMAD.WIDE.U32 R28, R226, 0x10, R28 ;  /* 0x00000010e21c0825 */ /* 0x010fca00078e001c */
[----:B------:R4:W5:Y:S07]  /*3210*/  @P0 LDG.E.128 R40, desc[UR6][R28.64] ;  /* 0x000000061c280981 */ /* 0x00096e000c1e1d00 */
[----:B----4-:R-:W4:Y:S02]  /*3220*/  @P1 LDC.64 R28, c[0x0][0x3a0] ;  /* 0x0000e800ff1c1b82 */ /* 0x010f240000000a00 */
[----:B----4-:R-:W-:-:S05]  /*3230*/  @P1 IMAD.WIDE.U32 R28, R224, 0x10, R28 ;  /* 0x00000010e01c1825 */ /* 0x010fca00078e001c */
[----:B------:R4:W5:Y:S01]  /*3240*/  @P1 LDG.E.128 R36, desc[UR6][R28.64] ;  /* 0x000000061c241981 */ /* 0x000962000c1e1d00 */
[----:B------:R-:W-:Y:S05]  /*3250*/  @!P1 BRA `(.L_x_14601) ;  /* 0x0000000400089947 */ /* 0x000fea0003800000 */
[----:B------:R-:W-:Y:S02]  /*3260*/  ISETP.GT.AND P1, PT, R225, RZ, PT ;  /* 0x000000ffe100720c */ /* 0x000fe40003f24270 */
[----:B-----5:R-:W-:Y:S02]  /*3270*/  PRMT R32, R36, 0x7632, R32 ;  /* 0x0000763224207816 */ /* 0x020fe40000000020 */
[----:B------:R-:W-:Y:S02]  /*3280*/  PRMT R35, R38, 0x7632, R35 ;  /* 0x0000763226237816 */ /* 0x000fe40000000023 */
[----:B------:R-:W-:Y:S02]  /*3290*/  SHF.L.U32 R32, R32, 0x10, RZ ;  /* 0x0000001020207819 */ /* 0x000fe400000006ff */
[----:B------:R-:W-:-:S05]  /*32a0*/  SHF.L.U32 R35, R35, 0x10, RZ ;  /* 0x0000001023237819 */ /* 0x000fca00000006ff */
[----:B------:R-:W3:Y:S01]  /*32b0*/  @P1 LDC R30, c[0x0][0x40c] ;  /* 0x00010300ff1e1b82 */ /* 0x000ee20000000800 */
[C---:B----4-:R-:W-:Y:S02]  /*32c0*/  @P1 SHF.L.U32 R28, R41.reuse, 0x10, RZ ;  /* 0x00000010291c1819 */ /* 0x050fe400000006ff */
[C---:B------:R-:W-:Y:S02]  /*32d0*/  @P1 PRMT R31, R40.reuse, 0x7632, R31 ;  /* 0x00007632281f1816 */ /* 0x040fe4000000001f */
[----:B------:R-:W-:Y:S02]  /*32e0*/  @P1 PRMT R33, R41, 0x7632, R33 ;  /* 0x0000763229211816 */ /* 0x000fe40000000021 */
[----:B------:R-:W-:Y:S01]  /*32f0*/  @P1 SHF.L.U32 R31, R31, 0x10, RZ ;  /* 0x000000101f1f1819 */ /* 0x000fe200000006ff */
[----:B------:R-:W4:Y:S01]  /*3300*/  @P1 LDC R29, c[0x0][0x40c] ;  /* 0x00010300ff1d1b82 */ /* 0x000f220000000800 */
[----:B------:R-:W-:Y:S02]  /*3310*/  @P1 SHF.L.U32 R33, R33, 0x10, RZ ;  /* 0x0000001021211819 */ /* 0x000fe400000006ff */
[----:B012---:R-:W-:-:S02]  /*3320*/  @P1 SHF.L.U32 R152, R40, 0x10, RZ ;  /* 0x0000001028981819 */ /* 0x007fc400000006ff */
[----:B------:R-:W-:-:S03]  /*3330*/  @P1 PRMT R153, R43, 0x7632, R153 ;  /* 0x000076322b991816 */ /* 0x000fc60000000099 */
[----:B------:R-:W0:Y:S01]  /*3340*/  @P1 LDC R34, c[0x0][0x40c] ;  /* 0x00010300ff221b82 */ /* 0x000e220000000800 */
[----:B------:R-:W-:Y:S01]  /*3350*/  @P1 SHF.L.U32 R153, R153, 0x10, RZ ;  /* 0x0000001099991819 */ /* 0x000fe200000006ff */
[----:B---3--:R-:W-:Y:S01]  /*3360*/  @P1 FMUL.FTZ R30, R28, R30 ;  /* 0x0000001e1c1e1220 */ /* 0x008fe20000410000 */
[----:B------:R-:W-:-:S05]  /*3370*/  SHF.L.U32 R28, R37, 0x10, RZ ;  /* 0x00000010251c7819 */ /* 0x000fca00000006ff */
[----:B------:R-:W-:Y:S02]  /*3380*/  @P1 FFMA.FTZ R28, R30, R98, R28 ;  /* 0x000000621e1c1223 */ /* 0x000fe4000001001c */
[----:B------:R-:W1:Y:S01]  /*3390*/  @P1 LDC R30, c[0x0][0x40c] ;  /* 0x00010300ff1e1b82 */ /* 0x000e620000000800 */
[----:B----4-:R-:W-:Y:S01]  /*33a0*/  @P1 FMUL.FTZ R31, R31, R29 ;  /* 0x0000001d1f1f1220 */ /* 0x010fe20000410000 */
        /* <DEDUP_REMOVED lines=45> */
.L_x_14601:
[----:B------:R-:W0:Y:S01]  /*3680*/  @P0 LDC R31, c[0x0][0x40c] ;  /* 0x00010300ff1f0b82 */ /* 0x000e220000000800 */
[----:B----45:R-:W-:Y:S02]  /*3690*/  @P0 PRMT R28, R40, 0x7632, R28 ;  /* 0x00007632281c0816 */ /* 0x030fe4000000001c */
[----:B------:R-:W-:Y:S02]  /*36a0*/  @P0 PRMT R29, R41, 0x7632, R29 ;  /* 0x00007632291d0816 */ /* 0x000fe4000000001d */
[----:B------:R-:W-:Y:S02]  /*36b0*/  @P0 SHF.L.U32 R28, R28, 0x10, RZ ;  /* 0x000000101c1c0819 */ /* 0x000fe400000006ff */
[----:B------:R-:W-:Y:S01]  /*36c0*/  @P0 SHF.L.U32 R32, R29, 0x10, RZ ;  /* 0x000000101d200819 */ /* 0x000fe200000006ff */
[----:B------:R-:W4:Y:S01]  /*36d0*/  @P0 LDC R30, c[0x0][0x40c] ;  /* 0x00010300ff1e0b82 */ /* 0x000f220000000800 */
[----:B------:R-:W-:Y:S01]  /*36e0*/  HFMA2 R29, -RZ, RZ, 0, 0 ;  /* 0x00000000ff1d7431 */ /* 0x000fe200000001ff */
[----:B------:R-:W-:-:S02]  /*36f0*/  @P0 PRMT R34, R43, 0x7632, R34 ;  /* 0x000076322b220816 */ /* 0x000fc40000000022 */
[----:B------:R-:W-:Y:S02]  /*3700*/  MOV R35, RZ ;  /* 0x000000ff00237202 */ /* 0x000fe40000000f00 */
[----:B------:R-:W-:Y:S01]  /*3710*/  @P0 SHF.L.U32 R34, R34, 0x10, RZ ;  /* 0x0000001022220819 */ /* 0x000fe200000006ff */
[----:B0-----:R-:W-:Y:S02]  /*3720*/  @P0 FMUL.FTZ R31, R28, R31 ;  /* 0x0000001f1c1f0220 */ /* 0x001fe40000410000 */
[----:B------:R-:W0:Y:S02]  /*3730*/  @P0 LDC R28, c[0x0][0x40c] ;  /* 0x00010300ff1c0b82 */ /* 0x000e240000000800 */
[----:B------:R-:W-:Y:S01]  /*3740*/  @P0 FMUL.FTZ R29, R31, R97 ;  /* 0x000000611f1d0220 */ /* 0x000fe20000410000 */
[----:B----4-:R-:W-:Y:S01]  /*3750*/  @P0 FMUL.FTZ R32, R32, R30 ;  /* 0x0000001e20200220 */ /* 0x010fe20000410000 */
[----:B------:R-:W-:-:S04]  /*3760*/  @P0 PRMT R30, R42, 0x7632, R30 ;  /* 0x000076322a1e0816 */ /* 0x000fc8000000001e */
[----:B------:R-:W4:Y:S01]  /*3770*/  @P0 LDC R31, c[0x0][0x40c] ;  /* 0x00010300ff1f0b82 */ /* 0x000f220000000800 */
[----:B------:R-:W-:Y:S02]  /*3780*/  @P0 SHF.L.U32 R33, R30, 0x10, RZ ;  /* 0x000000101e210819 */ /* 0x000fe400000006ff */
[----:B------:R-:W-:Y:S01]  /*3790*/  MOV R30, RZ ;  /* 0x000000ff001e7202 */ /* 0x000fe20000000f00 */
[----:B------:R-:W-:Y:S01]  /*37a0*/  @P0 FMUL.FTZ R30, R32, R99 ;  /* 0x00000063201e0220 */ /* 0x000fe20000410000 */
[----:B------:R-:W-:-:S04]  /*37b0*/  HFMA2 R32, -RZ, RZ, 0, 0 ;  /* 0x00000000ff207431 */ /* 0x000fc800000001ff */
[----:B------:R-:W-:Y:S01]  /*37c0*/  F2FP.BF16.F32.PACK_AB R251, RZ, R30 ;  /* 0x0000001efffb723e */ /* 0x000fe200000010ff */
[----:B0-----:R-:W-:Y:S02]  /*37d0*/  @P0 FMUL.FTZ R33, R33, R28 ;  /* 0x0000001c21210220 */ /* 0x001fe40000410000 */
[----:B------:R-:W0:Y:S02]  /*37e0*/  @P0 LDC R28, c[0x0][0x40c] ;  /* 0x00010300ff1c0b82 */ /* 0x000e240000000800 */
[----:B------:R-:W-:Y:S01]  /*37f0*/  @P0 FMUL.FTZ R32, R33, R93 ;  /* 0x0000005d21200220 */ /* 0x000fe20000410000 */
[----:B------:R-:W-:Y:S01]  /*3800*/  @P0 SHF.L.U32 R33, R41, 0x10, RZ ;  /* 0x0000001029210819 */ /* 0x000fe200000006ff */
[----:B----4-:R-:W-:-:S03]  /*3810*/  @P0 FMUL.FTZ R34, R34, R31 ;  /* 0x0000001f22220220 */ /* 0x010fc60000410000 */
[----:B------:R-:W-:Y:S01]  /*3820*/  F2FP.BF16.F32.PACK_AB R250, RZ, R32 ;  /* 0x00000020fffa723e */ /* 0x000fe200000010ff */
[----:B------:R-:W4:Y:S01]  /*3830*/  @P0 LDC R31, c[0x0][0x40c] ;  /* 0x00010300ff1f0b82 */ /* 0x000f220000000800 */
[----:B------:R-:W-:-:S05]  /*3840*/  @P0 FMUL.FTZ R35, R34, R95 ;  /* 0x0000005f22230220 */ /* 0x000fca0000410000 */
[----:B-12---:R-:W-:Y:S02]  /*3850*/  F2FP.BF16.F32.PACK_AB R155, RZ, R35 ;  /* 0x00000023ff9b723e */ /* 0x006fe400000010ff */
[----:B------:R-:W1:Y:S01]  /*3860*/  @P0 LDC R34, c[0x0][0x40c] ;  /* 0x00010300ff220b82 */ /* 0x000e620000000800 */
[----:B0-----:R-:W-:Y:S01]  /*3870*/  @P0 FMUL.FTZ R33, R33, R28 ;  /* 0x0000001c21210220 */ /* 0x001fe20000410000 */
[----:B------:R-:W-:-:S03]  /*3880*/  HFMA2 R28, -RZ, RZ, 0, 0 ;  /* 0x00000000ff1c7431 */ /* 0x000fc600000001ff */
[----:B------:R-:W-:Y:S01]  /*3890*/  @P0 FMUL.FTZ R28, R33, R98 ;  /* 0x00000062211c0220 */ /* 0x000fe20000410000 */
[----:B------:R-:W-:-:S04]  /*38a0*/  @P0 SHF.L.U32 R33, R43, 0x10, RZ ;  /* 0x000000102b210819 */ /* 0x000fc800000006ff */
[----:B------:R-:W-:Y:S01]  /*38b0*/  F2FP.BF16.F32.PACK_AB R153, RZ, R28 ;  /* 0x0000001cff99723e */ /* 0x000fe200000010ff */
[----:B----4-:R-:W-:Y:S01]  /*38c0*/  @P0 FMUL.FTZ R152, R33, R31 ;  /* 0x0000001f21980220 */ /* 0x010fe20000410000 */
[----:B------:R-:W-:Y:S01]  /*38d0*/  MOV R33, RZ ;  /* 0x000000ff00217202 */ /* 0x000fe20000000f00 */
[----:B------:R-:W0:Y:S01]  /*38e0*/  @P0 LDC R31, c[0x0][0x40c] ;  /* 0x00010300ff1f0b82 */ /* 0x000e220000000800 */
[----:B------:R-:W-:Y:S01]  /*38f0*/  PRMT R153, R153, 0x5410, R251 ;  /* 0x0000541099997816 */ /* 0x000fe200000000fb */
[----:B------:R-:W-:Y:S01]  /*3900*/  @P0 FMUL.FTZ R33, R152, R94 ;  /* 0x0000005e98210220 */ /* 0x000fe20000410000 */
[----:B------:R-:W-:-:S04]  /*3910*/  @P0 SHF.L.U32 R152, R40, 0x10, RZ ;  /* 0x0000001028980819 */ /* 0x000fc800000006ff */
[----:B------:R-:W-:Y:S01]  /*3920*/  F2FP.BF16.F32.PACK_AB R249, RZ, R33 ;  /* 0x00000021fff9723e */ /* 0x000fe200000010ff */
[----:B-1----:R-:W-:Y:S01]  /*3930*/  @P0 FMUL.FTZ R152, R152, R34 ;  /* 0x0000002298980220 */ /* 0x002fe20000410000 */
[----:B------:R-:W-:Y:S02]  /*3940*/  HFMA2 R34, -RZ, RZ, 0, 0 ;  /* 0x00000000ff227431 */ /* 0x000fe400000001ff */
[----:B------:R-:W-:Y:S01]  /*3950*/  PRMT R155, R249, 0x5410, R155 ;  /* 0x00005410f99b7816 */ /* 0x000fe2000000009b */
[----:B------:R-:W-:Y:S01]  /*3960*/  @P0 FMUL.FTZ R34, R152, R96 ;  /* 0x0000006098220220 */ /* 0x000fe20000410000 */
[----:B------:R-:W-:-:S04]  /*3970*/  @P0 SHF.L.U32 R152, R42, 0x10, RZ ;  /* 0x000000102a980819 */ /* 0x000fc800000006ff */
[----:B------:R-:W-:Y:S01]  /*3980*/  F2FP.BF16.F32.PACK_AB R248, RZ, R34 ;  /* 0x00000022fff8723e */ /* 0x000fe200000010ff */
[----:B0-----:R-:W-:Y:S01]  /*3990*/  @P0 FMUL.FTZ R152, R152, R31 ;  /* 0x0000001f98980220 */ /* 0x001fe20000410000 */
[----:B------:R-:W-:-:S03]  /*39a0*/  MOV R31, RZ ;  /* 0x000000ff001f7202 */ /* 0x000fc60000000f00 */
[----:B------:R-:W-:Y:S01]  /*39b0*/  @P0 FMUL.FTZ R31, R152, R92 ;  /* 0x0000005c981f0220 */ /* 0x000fe20000410000 */
[----:B------:R-:W-:-:S04]  /*39c0*/  F2FP.BF16.F32.PACK_AB R152, RZ, R29 ;  /* 0x0000001dff98723e */ /* 0x000fc800000010ff */
[----:B------:R-:W-:Y:S02]  /*39d0*/  F2FP.BF16.F32.PACK_AB R154, RZ, R31 ;  /* 0x0000001fff9a723e */ /* 0x000fe400000010ff */
[----:B------:R-:W-:Y:S02]  /*39e0*/  PRMT R152, R248, 0x5410, R152 ;  /* 0x00005410f8987816 */ /* 0x000fe40000000098 */
[----:B------:R-:W-:-:S07]  /*39f0*/  PRMT R154, R154, 0x5410, R250 ;  /* 0x000054109a9a7816 */ /* 0x000fce00000000fa */
.L_x_14602:
[----:B------:R-:W0:Y:S01]  /*3a00*/  LDC.64 R248, c[0x0][0x3a8] ;  /* 0x0000ea00fff87b82 */ /* 0x000e220000000a00 */
[----:B------:R-:W-:Y:S01]  /*3a10*/  IADD3 R226, PT, PT, R226, 0x20, RZ ;  /* 0x00000020e2e27810 */ /* 0x000fe20007ffe0ff */
[C---:B0-----:R-:W-:Y:S01]  /*3a20*/  IMAD.WIDE.U32 R248, R224.reuse, 0x10, R248 ;  /* 0x00000010e0f87825 */ /* 0x041fe200078e00f8 */
[----:B------:R-:W-:-:S04]  /*3a30*/  IADD3 R224, PT, PT, R224, 0x20, RZ ;  /* 0x00000020e0e07810 */ /* 0x000fc80007ffe0ff */
[----:B------:R4:W-:Y:S03]  /*3a40*/  STG.E.128 desc[UR6][R248.64], R152 ;  /* 0x00000098f8007986 */ /* 0x0009e6000c101d06 */
.L_x_14600:
[----:B------:R-:W-:Y:S05]  /*3a50*/  BSYNC.RECONVERGENT B0 ;  /* 0x0000000000007941 */ /* 0x000fea0003800200 */
.L_x_14599:
[----:B------:R-:W-:Y:S01]  /*3a60*/  ISETP.GE.U32.AND P1, PT, R2, 0xa0, PT ;  /* 0x000000a00200780c */ /* 0x000fe20003f26070 */
[----:B------:R-:W-:Y:S01]  /*3a70*/  BSSY.RECONVERGENT B0, `(.L_x_14603) ;  /* 0x000008c000007945 */ /* 0x000fe20003800200 */
[----:B------:R-:W-:-:S11]  /*3a80*/  LOP3.LUT R19, R19, 0xffffffdf, RZ, 0xc0, !PT ;  /* 0xffffffdf13137812 */ /* 0x000fd600078ec0ff */
[----:B------:R-:W-:Y:S01]  /*3a90*/  @P1 LOP3.LUT R19, R19, 0x20, RZ, 0xfc, !PT ;  /* 0x0000002013131812 */ /* 0x000fe200078efcff */
[----:B------:R-:W-:Y:S06]  /*3aa0*/  @!P1 BRA `(.L_x_14604) ;  /* 0x0000000800209947 */ /* 0x000fec0003800000 */
[----:B012-4-:R-:W0:Y:S01]  /*3ab0*/  @P0 LDC.64 R152, c[0x0][0x390] ;  /* 0x0000e400ff980b82 */ /* 0x017e220000000a00 */
        /* <DEDUP_REMOVED lines=9> */
[----:B-----5:R-:W-:Y:S02]  /*3b50*/  SHF.L.U32 R154, R37, 0x10, RZ ;  /* 0x00000010259a7819 */ /* 0x020fe400000006ff */
[----:B------:R-:W-:-:S04]  /*3b60*/  PRMT R155, R36, 0x7632, R155 ;  /* 0x00007632249b7816 */ /* 0x000fc8000000009b */
[----:B------:R-:W-:-:S05]  /*3b70*/  SHF.L.U32 R155, R155, 0x10, RZ ;  /* 0x000000109b9b7819 */ /* 0x000fca00000006ff */
[----:B0-----:R-:W0:Y:S01]  /*3b80*/  @P1 LDC R153, c[0x0][0x40c] ;  /* 0x00010300ff991b82 */ /* 0x001e220000000800 */
[----:B------:R-:W-:Y:S02]  /*3b90*/  @P1 SHF.L.U32 R152, R41, 0x10, RZ ;  /* 0x0000001029981819 */ /* 0x000fe400000006ff */
[----:B------:R-:W-:Y:S02]  /*3ba0*/  @!P1 MOV R156, R154 ;  /* 0x0000009a009c9202 */ /* 0x000fe40000000f00 */
[----:B------:R-:W-:Y:S01]  /*3bb0*/  @!P1 MOV R157, R155 ;  /* 0x0000009b009d9202 */ /* 0x000fe20000000f00 */
[----:B0-----:R-:W-:Y:S02]  /*3bc0*/  @P1 FMUL.FTZ R153, R152, R153 ;  /* 0x0000009998991220 */ /* 0x001fe40000410000 */
[----:B------:R-:W0:Y:S02]  /*3bd0*/  @P1 LDC R152, c[0x0][0x40c] ;  /* 0x00010300ff981b82 */ /* 0x000e240000000800 */
[--C-:B------:R-:W-:Y:S01]  /*3be0*/  @P1 FFMA.FTZ R156, R153, R90, R154.reuse ;  /* 0x0000005a999c1223 */ /* 0x100fe2000001009a */
[----:B------:R-:W-:-:S04]  /*3bf0*/  @P1 PRMT R154, R40, 0x7632, R154 ;  /* 0x00007632289a1816 */ /* 0x000fc8000000009a */
[----:B------:R-:W-:Y:S01]  /*3c00*/  @P1 SHF.L.U32 R154, R154, 0x10, RZ ;  /* 0x000000109a9a1819 */ /* 0x000fe200000006ff */
[----:B------:R-:W1:Y:S04]  /*3c10*/  @P1 LDC R153, c[0x0][0x40c] ;  /* 0x00010300ff991b82 */ /* 0x000e680000000800 */
[----:B0-----:R-:W-:Y:S01]  /*3c20*/  @P1 FMUL.FTZ R152, R154, R152 ;  /* 0x000000989a981220 */ /* 0x001fe20000410000 */
[----:B------:R-:W-:-:S03]  /*3c30*/  PRMT R154, R37, 0x7632, R154 ;  /* 0x00007632259a7816 */ /* 0x000fc6000000009a */
[--C-:B------:R-:W-:Y:S01]  /*3c40*/  @P1 FFMA.FTZ R157, R152, R89, R155.reuse ;  /* 0x00000059989d1223 */ /* 0x100fe2000001009b */
[----:B------:R-:W-:Y:S01]  /*3c50*/  @P1 PRMT R155, R41, 0x7632, R155 ;  /* 0x00007632299b1816 */ /* 0x000fe2000000009b */
[----:B------:R-:W0:Y:S01]  /*3c60*/  @P1 LDC R152, c[0x0][0x40c] ;  /* 0x00010300ff981b82 */ /* 0x000e220000000800 */
[----:B------:R-:W-:Y:S02]  /*3c70*/  SHF.L.U32 R154, R154, 0x10, RZ ;  /* 0x000000109a9a7819 */ /* 0x000fe400000006ff */
[----:B------:R-:W-:Y:S02]  /*3c80*/  @P1 SHF.L.U32 R155, R155, 0x10, RZ ;  /* 0x000000109b9b1819 */ /* 0x000fe400000006ff */
[----:B------:R-:W-:-:S03]  /*3c90*/  @!P1 MOV R158, R154 ;  /* 0x0000009a009e9202 */ /* 0x000fc60000000f00 */
[----:B-1----:R-:W-:Y:S01]  /*3ca0*/  @P1 FMUL.FTZ R153, R155, R153 ;  /* 0x000000999b991220 */ /* 0x002fe20000410000 */
[----:B------:R-:W-:-:S03]  /*3cb0*/  PRMT R155, R38, 0x7632, R155 ;  /* 0x00007632269b7816 */ /* 0x000fc6000000009b */
[----:B------:R-:W-:Y:S01]  /*3cc0*/  @P1 FFMA.FTZ R158, R153, R91, R154 ;  /* 0x0000005b999e1223 */ /* 0x000fe2000001009a */
[----:B------:R-:W-:Y:S01]  /*3cd0*/  @P1 SHF.L.U32 R153, R42, 0x10, RZ ;  /* 0x000000102a991819 */ /* 0x000fe200000006ff */
[----:B------:R-:W1:Y:S01]  /*3ce0*/  @P1 LDC R154, c[0x0][0x40c] ;  /* 0x00010300ff9a1b82 */ /* 0x000e620000000800 */
[----:B------:R-:W-:Y:S02]  /*3cf0*/  SHF.L.U32 R155, R155, 0x10, RZ ;  /* 0x000000109b9b7819 */ /* 0x000fe400000006ff */
[----:B------:R-:W-:Y:S02]  /*3d00*/  F2FP.BF16.F32.PACK_AB R251, RZ, R158 ;  /* 0x0000009efffb723e */ /* 0x000fe400000010ff */
[----:B------:R-:W-:Y:S01]  /*3d10*/  @!P1 MOV R160, R155 ;  /* 0x0000009b00a09202 */ /* 0x000fe20000000f00 */
[----:B0-----:R-:W-:Y:S01]  /*3d20*/  @P1 FMUL.FTZ R152, R153, R152 ;  /* 0x0000009899981220 */ /* 0x001fe20000410000 */
[----:B------:R-:W-:-:S04]  /*3d30*/  SHF.L.U32 R153, R38, 0x10, RZ ;  /* 0x0000001026997819 */ /* 0x000fc800000006ff */
[----:B------:R-:W-:Y:S01]  /*3d40*/  @!P1 MOV R159, R153 ;  /* 0x00000099009f9202 */ /* 0x000fe20000000f00 */
[--C-:B------:R-:W-:Y:S01]  /*3d50*/  @P1 FFMA.FTZ R159, R152, R84, R153.reuse ;  /* 0x00000054989f1223 */ /* 0x100fe20000010099 */
[----:B------:R-:W-:Y:S01]  /*3d60*/  @P1 PRMT R153, R42, 0x7632, R153 ;  /* 0x000076322a991816 */ /* 0x000fe20000000099 */
[----:B------:R-:W0:Y:S03]  /*3d70*/  @P1 LDC R152, c[0x0][0x40c] ;  /* 0x00010300ff981b82 */ /* 0x000e260000000800 */
[----:B------:R-:W-:-:S05]  /*3d80*/  @P1 SHF.L.U32 R153, R153, 0x10, RZ ;  /* 0x0000001099991819 */ /* 0x000fca00000006ff */
[----:B-1----:R-:W-:Y:S01]  /*3d90*/  @P1 FMUL.FTZ R153, R153, R154 ;  /* 0x0000009a99991220 */ /* 0x002fe20000410000 */
[----:B------:R-:W-:-:S03]  /*3da0*/  @P1 SHF.L.U32 R154, R43, 0x10, RZ ;  /* 0x000000102b9a1819 */ /* 0x000fc600000006ff */
[----:B------:R-:W-:Y:S02]  /*3db0*/  @P1 FFMA.FTZ R160, R153, R85, R155 ;  /* 0x0000005599a01223 */ /* 0x000fe4000001009b */
[----:B------:R-:W1:Y:S03]  /*3dc0*/  @P1 LDC R153, c[0x0][0x40c] ;  /* 0x00010300ff991b82 */ /* 0x000e660000000800 */
[----:B------:R-:W-:Y:S01]  /*3dd0*/  F2FP.BF16.F32.PACK_AB R250, RZ, R160 ;  /* 0x000000a0fffa723e */ /* 0x000fe200000010ff */
[----:B0-----:R-:W-:Y:S01]  /*3de0*/  @P1 FMUL.FTZ R152, R154, R152 ;  /* 0x000000989a981220 */ /* 0x001fe20000410000 */
[----:B------:R-:W-:-:S04]  /*3df0*/  SHF.L.U32 R154, R39, 0x10, RZ ;  /* 0x00000010279a7819 */ /* 0x000fc800000006ff */
[----:B------:R-:W-:Y:S01]  /*3e00*/  @!P1 MOV R161, R154 ;  /* 0x0000009a00a19202 */ /* 0x000fe20000000f00 */
[----:B------:R-:W-:Y:S01]  /*3e10*/  @P1 FFMA.FTZ R161, R152, R86, R154 ;  /* 0x0000005698a11223 */ /* 0x000fe2000001009a */
[----:B------:R-:W-:Y:S01]  /*3e20*/  @P1 SHF.L.U32 R154, R40, 0x10, RZ ;  /* 0x00000010289a1819 */ /* 0x000fe200000006ff */
[----:B------:R-:W0:Y:S03]  /*3e30*/  @P1 LDC R152, c[0x0][0x40c] ;  /* 0x00010300ff981b82 */ /* 0x000e260000000800 */
[----:B------:R-:W-:Y:S01]  /*3e40*/  F2FP.BF16.F32.PACK_AB R248, RZ, R161 ;  /* 0x000000a1fff8723e */ /* 0x000fe200000010ff */
[----:B-1----:R-:W-:Y:S01]  /*3e50*/  @P1 FMUL.FTZ R153, R154, R153 ;  /* 0x000000999a991220 */ /* 0x002fe20000410000 */
[----:B------:R-:W-:-:S04]  /*3e60*/  SHF.L.U32 R154, R36, 0x10, RZ ;  /* 0x00000010249a7819 */ /* 0x000fc800000006ff */
[----:B------:R-:W-:Y:S01]  /*3e70*/  @!P1 MOV R162, R154 ;  /* 0x0000009a00a29202 */ /* 0x000fe20000000f00 */
[--C-:B------:R-:W-:Y:S01]  /*3e80*/  @P1 FFMA.FTZ R162, R153, R88, R154.reuse ;  /* 0x0000005899a21223 */ /* 0x100fe2000001009a */
[----:B------:R-:W-:Y:S02]  /*3e90*/  @P1 PRMT R154, R43, 0x7632, R154 ;  /* 0x000076322b9a1816 */ /* 0x000fe4000000009a */
[----:B------:R-:W-:Y:S02]  /*3ea0*/  PRMT R153, R39, 0x7632, R153 ;  /* 0x0000763227997816 */ /* 0x000fe40000000099 */
[----:B------:R-:W-:Y:S02]  /*3eb0*/  @P1 SHF.L.U32 R154, R154, 0x10, RZ ;  /* 0x000000109a9a1819 */ /* 0x000fe400000006ff */
[----:B------:R-:W-:Y:S02]  /*3ec0*/  SHF.L.U32 R153, R153, 0x10, RZ ;  /* 0x0000001099997819 */ /* 0x000fe400000006ff */
[----:B------:R-:W-:-:S02]  /*3ed0*/  F2FP.BF16.F32.PACK_AB R249, RZ, R162 ;  /* 0x000000a2fff9723e */ /* 0x000fc400000010ff */
[----:B------:R-:W-:Y:S01]  /*3ee0*/  @!P1 MOV R163, R153 ;  /* 0x0000009900a39202 */ /* 0x000fe20000000f00 */
[----:B0-----:R-:W-:Y:S01]  /*3ef0*/  @P1 FMUL.FTZ R152, R154, R152 ;  /* 0x000000989a981220 */ /* 0x001fe20000410000 */
        /* <DEDUP_REMOVED lines=10> */
.L_x_14605:
[----:B0-----:R-:W0:Y:S01]  /*3fa0*/  @P0 LDC R153, c[0x0][0x40c] ;  /* 0x00010300ff990b82 */ /* 0x001e220000000800 */
[----:B-----5:R-:W-:Y:S02]  /*3fb0*/  @P0 PRMT R154, R40, 0x7632, R154 ;  /* 0x00007632289a0816 */ /* 0x020fe4000000009a */
[----:B------:R-:W-:Y:S02]  /*3fc0*/  CS2R R156, SRZ ;  /* 0x00000000009c7805 */ /* 0x000fe4000001ff00 */
[----:B------:R-:W-:Y:S02]  /*3fd0*/  @P0 PRMT R155, R41, 0x7632, R155 ;  /* 0x00007632299b0816 */ /* 0x000fe4000000009b */
[----:B------:R-:W-:Y:S02]  /*3fe0*/  CS2R R158, SRZ ;  /* 0x00000000009e7805 */ /* 0x000fe4000001ff00 */
[----:B------:R-:W-:Y:S02]  /*3ff0*/  @P0 SHF.L.U32 R154, R154, 0x10, RZ ;  /* 0x000000109a9a0819 */ /* 0x000fe400000006ff */
[----:B------:R-:W-:-:S02]  /*4000*/  CS2R R160, SRZ ;  /* 0x0000000000a07805 */ /* 0x000fc4000001ff00 */
[----:B------:R-:W-:Y:S01]  /*4010*/  @P0 SHF.L.U32 R155, R155, 0x10, RZ ;  /* 0x000000109b9b0819 */ /* 0x000fe200000006ff */
[----:B------:R-:W1:Y:S01]  /*4020*/  @P0 LDC R152, c[0x0][0x40c] ;  /* 0x00010300ff980b82 */ /* 0x000e620000000800 */
[----:B------:R-:W-:Y:S01]  /*4030*/  CS2R R162, SRZ ;  /* 0x0000000000a27805 */ /* 0x000fe2000001ff00 */
[----:B0-----:R-:W-:-:S06]  /*4040*/  @P0 FMUL.FTZ R153, R154, R153 ;  /* 0x000000999a990220 */ /* 0x001fcc0000410000 */
[----:B------:R-:W0:Y:S01]  /*4050*/  @P0 LDC R154, c[0x0][0x40c] ;  /* 0x00010300ff9a0b82 */ /* 0x000e220000000800 */
[----:B------:R-:W-:Y:S01]  /*4060*/  @P0 FMUL.FTZ R157, R153, R89 ;  /* 0x00000059999d0220 */ /* 0x000fe20000410000 */
[----:B-1----:R-:W-:Y:S01]  /*4070*/  @P0 FMUL.FTZ R152, R155, R152 ;  /* 0x000000989b980220 */ /* 0x002fe20000410000 */
[----:B------:R-:W-:-:S05]  /*4080*/  @P0 PRMT R155, R42, 0x7632, R155 ;  /* 0x000076322a9b0816 */ /* 0x000fca000000009b */
[----:B------:R-:W1:Y:S01]  /*4090*/  @P0 LDC R153, c[0x0][0x40c] ;  /* 0x00010300ff990b82 */ /* 0x000e620000000800 */
[----:B------:R-:W-:Y:S01]  /*40a0*/  @P0 FMUL.FTZ R158, R152, R91 ;  /* 0x0000005b989e0220 */ /* 0x000fe20000410000 */
[----:B------:R-:W-:-:S04]  /*40b0*/  @P0 SHF.L.U32 R155, R155, 0x10, RZ ;  /* 0x000000109b9b0819 */ /* 0x000fc800000006ff */
[----:B------:R-:W-:Y:S02]  /*40c0*/  F2FP.BF16.F32.PACK_AB R251, RZ, R158 ;  /* 0x0000009efffb723e */ /* 0x000fe400000010ff */
[----:B------:R-:W2:Y:S01]  /*40d0*/  @P0 LDC R152, c[0x0][0x40c] ;  /* 0x00010300ff980b82 */ /* 0x000ea20000000800 */
[----:B0-----:R-:W-:Y:S01]  /*40e0*/  @P0 FMUL.FTZ R154, R155, R154 ;  /* 0x0000009a9b9a0220 */ /* 0x001fe20000410000 */
[----:B------:R-:W-:-:S03]  /*40f0*/  @P0 PRMT R155, R43, 0x7632, R155 ;  /* 0x000076322b9b0816 */ /* 0x000fc6000000009b */
[----:B------:R-:W-:Y:S01]  /*4100*/  @P0 FMUL.FTZ R160, R154, R85 ;  /* 0x000000559aa00220 */ /* 0x000fe20000410000 */
[----:B------:R-:W-:Y:S02]  /*4110*/  @P0 SHF.L.U32 R155, R155, 0x10, RZ ;  /* 0x000000109b9b0819 */ /* 0x000fe400000006ff */
[----:B------:R-:W0:Y:S02]  /*4120*/  @P0 LDC R154, c[0x0][0x40c] ;  /* 0x00010300ff9a0b82 */ /* 0x000e240000000800 */
[----:B------:R-:W-:Y:S01]  /*4130*/  F2FP.BF16.F32.PACK_AB R250, RZ, R160 ;  /* 0x000000a0fffa723e */ /* 0x000fe200000010ff */
[----:B-1----:R-:W-:-:S04]  /*4140*/  @P0 FMUL.FTZ R153, R155, R153 ;  /* 0x000000999b990220 */ /* 0x002fc80000410000 */
[----:B------:R-:W-:Y:S01]  /*4150*/  @P0 FMUL.FTZ R163, R153, R87 ;  /* 0x0000005799a30220 */ /* 0x000fe20000410000 */
[----:B------:R-:W-:-:S04]  /*4160*/  @P0 SHF.L.U32 R153, R41, 0x10, RZ ;  /* 0x0000001029990819 */ /* 0x000fc800000006ff */
[----:B------:R-:W-:Y:S01]  /*4170*/  F2FP.BF16.F32.PACK_AB R155, RZ, R163 ;  /* 0x000000a3ff9b723e */ /* 0x000fe200000010ff */
[----:B--2---:R-:W-:Y:S02]  /*4180*/  @P0 FMUL.FTZ R152, R153, R152 ;  /* 0x0000009899980220 */ /* 0x004fe40000410000 */
[----:B------:R-:W1:Y:S02]  /*4190*/  @P0 LDC R153, c[0x0][0x40c] ;  /* 0x00010300ff990b82 */ /* 0x000e640000000800 */
[----:B------:R-:W-:Y:S01]  /*41a0*/  @P0 FMUL.FTZ R156, R152, R90 ;  /* 0x0000005a989c0220 */ /* 0x000fe20000410000 */
[----:B------:R-:W-:-:S05]  /*41b0*/  @P0 SHF.L.U32 R152, R43, 0x10, RZ ;  /* 0x000000102b980819 */ /* 0x000fca00000006ff */
[----:B0-----:R-:W-:Y:S02]  /*41c0*/  @P0 FMUL.FTZ R154, R152, R154 ;  /* 0x0000009a989a0220 */ /* 0x001fe40000410000 */
[----:B------:R-:W0:Y:S02]  /*41d0*/  @P0 LDC R152, c[0x0][0x40c] ;  /* 0x00010300ff980b82 */ /* 0x000e240000000800 */
[----:B------:R-:W-:Y:S01]  /*41e0*/  @P0 FMUL.FTZ R161, R154, R86 ;  /* 0x000000569aa10220 */ /* 0x000fe20000410000 */
[----:B------:R-:W-:-:S04]  /*41f0*/  @P0 SHF.L.U32 R154, R40, 0x10, RZ ;  /* 0x00000010289a0819 */ /* 0x000fc800000006ff */
[----:B------:R-:W-:-:S04]  /*4200*/  F2FP.BF16.F32.PACK_AB R249, RZ, R161 ;  /* 0x000000a1fff9723e */ /* 0x000fc800000010ff */
[----:B------:R-:W-:Y:S01]  /*4210*/  PRMT R155, R249, 0x5410, R155 ;  /* 0x00005410f99b7816 */ /* 0x000fe2000000009b */
[----:B-1----:R-:W-:-:S04]  /*4220*/  @P0 FMUL.FTZ R153, R154, R153 ;  /* 0x000000999a990220 */ /* 0x002fc80000410000 */
[----:B------:R-:W-:Y:S01]  /*4230*/  @P0 FMUL.FTZ R162, R153, R88 ;  /* 0x0000005899a20220 */ /* 0x000fe20000410000 */
[----:B------:R-:W-:-:S04]  /*4240*/  @P0 SHF.L.U32 R153, R42, 0x10, RZ ;  /* 0x000000102a990819 */ /* 0x000fc800000006ff */
[----:B------:R-:W-:Y:S01]  /*4250*/  F2FP.BF16.F32.PACK_AB R248, RZ, R162 ;  /* 0x000000a2fff8723e */ /* 0x000fe200000010ff */
[----:B0-----:R-:W-:Y:S01]  /*4260*/  @P0 FMUL.FTZ R152, R153, R152 ;  /* 0x0000009899980220 */ /* 0x001fe20000410000 */
[----:B------:R-:W-:-:S03]  /*4270*/  F2FP.BF16.F32.PACK_AB R153, RZ, R156 ;  /* 0x0000009cff99723e */ /* 0x000fc600000010ff */
[----:B------:R-:W-:Y:S01]  /*4280*/  @P0 FMUL.FTZ R159, R152, R84 ;  /* 0x00000054989f0220 */ /* 0x000fe20000410000 */
[----:B------:R-:W-:Y:S02]  /*4290*/  F2FP.BF16.F32.PACK_AB R152, RZ, R157 ;  /* 0x0000009dff98723e */ /* 0x000fe400000010ff */
[----:B------:R-:W-:Y:S02]  /*42a0*/  PRMT R153, R153, 0x5410, R251 ;  /* 0x0000541099997816 */ /* 0x000fe400000000fb */
[----:B------:R-:W-:Y:S02]  /*42b0*/  F2FP.BF16.F32.PACK_AB R154, RZ, R159 ;  /* 0x0000009fff9a723e */ /* 0x000fe400000010ff */
[----:B------:R-:W-:Y:S02]  /*42c0*/  PRMT R152, R248, 0x5410, R152 ;  /* 0x00005410f8987816 */ /* 0x000fe40000000098 */
[----:B------:R-:W-:-:S07]  /*42d0*/  PRMT R154, R154, 0x5410, R250 ;  /* 0x000054109a9a7816 */ /* 0x000fce00000000fa */
.L_x_14606:
[----:B------:R-:W0:Y:S01]  /*42e0*/  LDC.64 R248, c[0x0][0x3a8] ;  /* 0x0000ea00fff87b82 */ /* 0x000e220000000a00 */
[----:B------:R-:W-:Y:S01]  /*42f0*/  IADD3 R226, PT, PT, R226, 0x20, RZ ;  /* 0x00000020e2e27810 */ /* 0x000fe20007ffe0ff */
[C---:B0-----:R-:W-:Y:S01]  /*4300*/  IMAD.WIDE.U32 R248, R224.reuse, 0x10, R248 ;  /* 0x00000010e0f87825 */ /* 0x041fe200078e00f8 */
[----:B------:R-:W-:-:S04]  /*4310*/  IADD3 R224, PT, PT, R224, 0x20, RZ ;  /* 0x00000020e0e07810 */ /* 0x000fc80007ffe0ff */
[----:B------:R0:W-:Y:S03]  /*4320*/  STG.E.128 desc[UR6][R248.64], R152 ;  /* 0x00000098f8007986 */ /* 0x0001e6000c101d06 */
.L_x_14604:
[----:B------:R-:W-:Y:S05]  /*4330*/  BSYNC.RECONVERGENT B0 ;  /* 0x0000000000007941 */ /* 0x000fea0003800200 */
.L_x_14603:
        /* <DEDUP_REMOVED lines=84> */
.L_x_14609:
        /* <DEDUP_REMOVED lines=52> */
.L_x_14610:
[----:B------:R-:W0:Y:S01]  /*4bc0*/  LDC.64 R248, c[0x0][0x3a8] ;  /* 0x0000ea00fff87b82 */ /* 0x000e220000000a00 */
[----:B------:R-:W-:Y:S01]  /*4bd0*/  IADD3 R226, PT, PT, R226, 0x20, RZ ;  /* 0x00000020e2e27810 */ /* 0x000fe20007ffe0ff */
[C---:B0-----:R-:W-:Y:S01]  /*4be0*/  IMAD.WIDE.U32 R248, R224.reuse, 0x10, R248 ;  /* 0x00000010e0f87825 */ /* 0x041fe200078e00f8 */
[----:B------:R-:W-:-:S04]  /*4bf0*/  IADD3 R224, PT, PT, R224, 0x20, RZ ;  /* 0x00000020e0e07810 */ /* 0x000fc80007ffe0ff */
[----:B------:R0:W-:Y:S03]  /*4c00*/  STG.E.128 desc[UR6][R248.64], R152 ;  /* 0x00000098f8007986 */ /* 0x0001e6000c101d06 */
.L_x_14608:
[----:B------:R-:W-:Y:S05]  /*4c10*/  BSYNC.RECONVERGENT B0 ;  /* 0x0000000000007941 */ /* 0x000fea0003800200 */
.L_x_14607:
        /* <DEDUP_REMOVED lines=84> */
.L_x_14613:
        /* <DEDUP_REMOVED lines=52> */
.L_x_14614:
[----:B------:R-:W0:Y:S01]  /*54a0*/  LDC.64 R248, c[0x0][0x3a8] ;  /* 0x0000ea00fff87b82 */ /* 0x000e220000000a00 */
[----:B------:R-:W-:Y:S01]  /*54b0*/  IADD3 R226, PT, PT, R226, 0x20, RZ ;  /* 0x00000020e2e27810 */ /* 0x000fe20007ffe0ff */
[C---:B0-----:R-:W-:Y:S01]  /*54c0*/  IMAD.WIDE.U32 R248, R224.reuse, 0x10, R248 ;  /* 0x00000010e0f87825 */ /* 0x041fe200078e00f8 */
[----:B------:R-:W-:-:S04]  /*54d0*/  IADD3 R224, PT, PT, R224, 0x20, RZ ;  /* 0x00000020e0e07810 */ /* 0x000fc80007ffe0ff */
[----:B------:R0:W-:Y:S03]  /*54e0*/  STG.E.128 desc[UR6][R248.64], R152 ;  /* 0x00000098f8007986 */ /* 0x0001e6000c101d06 */
.L_x_14612:
[----:B------:R-:W-:Y:S05]  /*54f0*/  BSYNC.RECONVERGENT B0 ;  /* 0x0000000000007941 */ /* 0x000fea0003800200 */
.L_x_14611:
        /* <DEDUP_REMOVED lines=24> */
[----:B------:R-:W-:Y:S01]  /*5680*/  @P0 FFMA.FTZ R180, R153, R50, R154 ;  /* 0x0000003299b40223 */ /* 0x000fe2000001009a */
[----:B------:R-:W-:-:S04]  /*5690*/  @P0 PRMT R153, R40, 0x7632, R153 ;  /* 0x0000763228990816 */ /* 0x000fc80000000099 */
[----:B------:R-:W-:Y:S01]  /*56a0*/  @P0 SHF.L.U32 R153, R153, 0x10, RZ ;  /* 0x0000001099990819 */ /* 0x000fe200000006ff */
[----:B------:R-:W1:Y:S04]  /*56b0*/  @P0 LDC R154, c[0x0][0x40c] ;  /* 0x00010300ff9a0b82 */ /* 0x000e680000000800 */
[----:B0-----:R-:W-:Y:S01]  /*56c0*/  @P0 FMUL.FTZ R152, R153, R152 ;  /* 0x0000009899980220 */ /* 0x001fe20000410000 */
[----:B------:R-:W-:-:S03]  /*56d0*/  @P0 PRMT R153, R41, 0x7632, R153 ;  /* 0x0000763229990816 */ /* 0x000fc60000000099 */
[--C-:B------:R-:W-:Y:S01]  /*56e0*/  @P0 FFMA.FTZ R181, R152, R49, R155.reuse ;  /* 0x0000003198b50223 */ /* 0x100fe2000001009b */
[----:B------:R-:W-:Y:S01]  /*56f0*/  PRMT R155, R37, 0x7632, R155 ;  /* 0x00007632259b7816 */ /* 0x000fe2000000009b */
[----:B------:R-:W0:Y:S01]  /*5700*/  @P0 LDC R152, c[0x0][0x40c] ;  /* 0x00010300ff980b82 */ /* 0x000e220000000800 */
[----:B------:R-:W-:Y:S02]  /*5710*/  @P0 SHF.L.U32 R153, R153, 0x10, RZ ;  /* 0x0000001099990819 */ /* 0x000fe400000006ff */
[----:B------:R-:W-:Y:S02]  /*5720*/  SHF.L.U32 R155, R155, 0x10, RZ ;  /* 0x000000109b9b7819 */ /* 0x000fe400000006ff */
[----:B------:R-:W-:Y:S01]  /*5730*/  F2FP.BF16.F32.PACK_AB R226, RZ, R181 ;  /* 0x000000b5ffe2723e */ /* 0x000fe200000010ff */
[----:B-1----:R-:W-:Y:S01]  /*5740*/  @P0 FMUL.FTZ R153, R153, R154 ;  /* 0x0000009a99990220 */ /* 0x002fe20000410000 */
[----:B------:R-:W-:Y:S02]  /*5750*/  @!P0 MOV R182, R155 ;  /* 0x0000009b00b68202 */ /* 0x000fe40000000f00 */
[----:B------:R-:W-:Y:S01]  /*5760*/  SHF.L.U32 R154, R38, 0x10, RZ ;  /* 0x00000010269a7819 */ /* 0x000fe200000006ff */
[----:B------:R-:W-:Y:S01]  /*5770*/  @P0 FFMA.FTZ R182, R153, R51, R155 ;  /* 0x0000003399b60223 */ /* 0x000fe2000001009b */
[----:B------:R-:W-:-:S02]  /*5780*/  @P0 SHF.L.U32 R153, R42, 0x10, RZ ;  /* 0x000000102a990819 */ /* 0x000fc400000006ff */
[----:B------:R-:W-:Y:S02]  /*5790*/  @!P0 MOV R183, R154 ;  /* 0x0000009a00b78202 */ /* 0x000fe40000000f00 */
[----:B------:R-:W-:Y:S02]  /*57a0*/  @P0 PRMT R155, R42, 0x7632, R155 ;  /* 0x000076322a9b0816 */ /* 0x000fe4000000009b */
[----:B------:R-:W-:Y:S02]  /*57b0*/  F2FP.BF16.F32.PACK_AB R249, RZ, R182 ;  /* 0x000000b6fff9723e */ /* 0x000fe400000010ff */
[----:B------:R-:W-:Y:S01]  /*57c0*/  @P0 SHF.L.U32 R155, R155, 0x10, RZ ;  /* 0x000000109b9b0819 */ /* 0x000fe200000006ff */
[----:B0-----:R-:W-:Y:S02]  /*57d0*/  @P0 FMUL.FTZ R153, R153, R152 ;  /* 0x0000009899990220 */ /* 0x001fe40000410000 */
[----:B------:R-:W0:Y:S02]  /*57e0*/  @P0 LDC R152, c[0x0][0x40c] ;  /* 0x00010300ff980b82 */ /* 0x000e240000000800 */
[--C-:B------:R-:W-:Y:S01]  /*57f0*/  @P0 FFMA.FTZ R183, R153, R44, R154.reuse ;  /* 0x0000002c99b70223 */ /* 0x100fe2000001009a */
[----:B------:R-:W-:-:S04]  /*5800*/  PRMT R154, R38, 0x7632, R154 ;  /* 0x00007632269a7816 */ /* 0x000fc8000000009a */
[----:B------:R-:W-:Y:S01]  /*5810*/  SHF.L.U32 R154, R154, 0x10, RZ ;  /* 0x000000109a9a7819 */ /* 0x000fe200000006ff */
[----:B------:R-:W1:Y:S03]  /*5820*/  @P0 LDC R153, c[0x0][0x40c] ;  /* 0x00010300ff990b82 */ /* 0x000e660000000800 */
[----:B------:R-:W-:Y:S01]  /*5830*/  @!P0 MOV R184, R154 ;  /* 0x0000009a00b88202 */ /* 0x000fe20000000f00 */
[----:B0-----:R-:W-:-:S04]  /*5840*/  @P0 FMUL.FTZ R152, R155, R152 ;  /* 0x000000989b980220 */ /* 0x001fc80000410000 */
[----:B------:R-:W-:Y:S01]  /*5850*/  @P0 FFMA.FTZ R184, R152, R45, R154 ;  /* 0x0000002d98b80223 */ /* 0x000fe2000001009a */
[----:B------:R-:W-:Y:S01]  /*5860*/  @P0 SHF.L.U32 R154, R43, 0x10, RZ ;  /* 0x000000102b9a0819 */ /* 0x000fe200000006ff */
[----:B------:R-:W0:Y:S03]  /*5870*/  @P0 LDC R152, c[0x0][0x40c] ;  /* 0x00010300ff980b82 */ /* 0x000e260000000800 */
[----:B------:R-:W-:Y:S01]  /*5880*/  F2FP.BF16.F32.PACK_AB R248, RZ, R184 ;  /* 0x000000b8fff8723e */ /* 0x000fe200000010ff */
[----:B-1----:R-:W-:Y:S01]  /*5890*/  @P0 FMUL.FTZ R153, R154, R153 ;  /* 0x000000999a990220 */ /* 0x002fe20000410000 */
[----:B------:R-:W-:-:S04]  /*58a0*/  SHF.L.U32 R154, R39, 0x10, RZ ;  /* 0x00000010279a7819 */ /* 0x000fc800000006ff */
[----:B------:R-:W-:Y:S01]  /*58b0*/  @!P0 MOV R185, R154 ;  /* 0x0000009a00b98202 */ /* 0x000fe20000000f00 */
[----:B------:R-:W-:Y:S01]  /*58c0*/  @P0 FFMA.FTZ R185, R153, R46, R154 ;  /* 0x0000002e99b90223 */ /* 0x000fe2000001009a */
[----:B------:R-:W-:Y:S01]  /*58d0*/  @P0 SHF.L.U32 R154, R40, 0x10, RZ ;  /* 0x00000010289a0819 */ /* 0x000fe200000006ff */
[----:B------:R-:W1:Y:S03]  /*58e0*/  @P0 LDC R153, c[0x0][0x40c] ;  /* 0x00010300ff990b82 */ /* 0x000e660000000800 */
[----:B------:R-:W-:Y:S01]  /*58f0*/  F2FP.BF16.F32.PACK_AB R225, RZ, R185 ;  /* 0x000000b9ffe1723e */ /* 0x000fe200000010ff */
[----:B0-----:R-:W-:Y:S01]  /*5900*/  @P0 FMUL.FTZ R152, R154, R152 ;  /* 0x000000989a980220 */ /* 0x001fe20000410000 */
[----:B------:R-:W-:-:S04]  /*5910*/  SHF.L.U32 R154, R36, 0x10, RZ ;  /* 0x00000010249a7819 */ /* 0x000fc800000006ff */
[----:B------:R-:W-:Y:S01]  /*5920*/  @!P0 MOV R186, R154 ;  /* 0x0000009a00ba8202 */ /* 0x000fe20000000f00 */
[----:B------:R-:W-:Y:S01]  /*5930*/  @P0 FFMA.FTZ R186, R152, R48, R154 ;  /* 0x0000003098ba0223 */ /* 0x000fe2000001009a */
[----:B------:R-:W-:Y:S02]  /*5940*/  @P0 PRMT R152, R43, 0x7632, R152 ;  /* 0x000076322b980816 */ /* 0x000fe40000000098 */
[----:B------:R-:W-:Y:S02]  /*5950*/  PRMT R154, R39, 0x7632, R154 ;  /* 0x00007632279a7816 */ /* 0x000fe4000000009a */
[----:B------:R-:W-:Y:S02]  /*5960*/  @P0 SHF.L.U32 R152, R152, 0x10, RZ ;  /* 0x0000001098980819 */ /* 0x000fe400000006ff */
[----:B------:R-:W-:-:S03]  /*5970*/  SHF.L.U32 R154, R154, 0x10, RZ ;  /* 0x000000109a9a7819 */ /* 0x000fc600000006ff */
[----:B-1----:R-:W-:Y:S01]  /*5980*/  @P0 FMUL.FTZ R152, R152, R153 ;  /* 0x0000009998980220 */ /* 0x002fe20000410000 */
[----:B------:R-:W-:Y:S02]  /*5990*/  @!P0 MOV R187, R154 ;  /* 0x0000009a00bb8202 */ /* 0x000fe40000000f00 */
[----:B------:R-:W-:Y:S01]  /*59a0*/  F2FP.BF16.F32.PACK_AB R153, RZ, R180 ;  /* 0x000000b4ff99723e */ /* 0x000fe200000010ff */
[----:B------:R-:W-:Y:S01]  /*59b0*/  @P0 FFMA.FTZ R187, R152, R47, R154 ;  /* 0x0000002f98bb0223 */ /* 0x000fe2000001009a */
        /* <DEDUP_REMOVED lines=8> */
.L_x_14617:
        /* <DEDUP_REMOVED lines=52> */
.L_x_14618:
[----:B------:R-:W0:Y:S02]  /*5d80*/  LDC.64 R248, c[0x0][0x3a8] ;  /* 0x0000ea00fff87b82 */ /* 0x000e240000000a00 */
[----:B0-----:R-:W-:-:S05]  /*5d90*/  IMAD.WIDE.U32 R224, R224, 0x10, R248 ;  /* 0x00000010e0e07825 */ /* 0x001fca00078e00f8 */
[----:B------:R0:W-:Y:S02]  /*5da0*/  STG.E.128 desc[UR6][R224.64], R152 ;  /* 0x00000098e0007986 */ /* 0x0001e4000c101d06 */
.L_x_14616:
[----:B------:R-:W-:Y:S05]  /*5db0*/  BSYNC.RECONVERGENT B0 ;  /* 0x0000000000007941 */ /* 0x000fea0003800200 */
.L_x_14615:
[----:B012-4-:R-:W-:Y:S01]  /*5dc0*/  FADD.FTZ R152, RZ, R3 ;  /* 0x00000003ff987221 */ /* 0x017fe20000010000 */
        /* <DEDUP_REMOVED lines=233> */
.L_x_14648:
        /* <DEDUP_REMOVED lines=18> */
[----:B------:R-:W-:Y:S01]  /*6d80*/  IADD3 R152, PT, PT, R252, -0x1, RZ ;  /* 0xfffffffffc987810 */ /* 0x000fe20007ffe0ff */
[----:B------:R-:W-:Y:S01]  /*6d90*/  BSSY.RECONVERGENT B1, `(.L_x_14622) ;  /* 0x0000032000017945 */ /* 0x000fe20003800200 */
[----:B------:R-:W-:Y:S02]  /*6da0*/  LOP3.LUT R227, R248, 0x1f, RZ, 0xc0, !PT ;  /* 0x0000001ff8e37812 */ /* 0x000fe400078ec0ff */
[----:B------:R-:W-:Y:S01]  /*6db0*/  FSEL R226, R155, RZ, !P0 ;  /* 0x000000ff9be27208 */ /* 0x000fe20004000000 */
[----:B-1----:R-:W-:-:S05]  /*6dc0*/  IMAD R152, R152, R249, RZ ;  /* 0x000000f998987224 */ /* 0x002fca00078e02ff */
[----:B------:R-:W-:-:S04]  /*6dd0*/  SHF.R.S32.HI R153, RZ, 0x1f, R152 ;  /* 0x0000001fff997819 */ /* 0x000fc80000011498 */
[----:B------:R-:W-:-:S04]  /*6de0*/  LEA.HI R153, R153, R152, RZ, 0x3 ;  /* 0x0000009899997211 */ /* 0x000fc800078f18ff */
[----:B0-----:R-:W-:Y:S01]  /*6df0*/  LEA.HI.SX32 R224, R153, R227, 0x1d ;  /* 0x000000e399e07211 */ /* 0x001fe200078feaff */
[----:B------:R-:W-:Y:S06]  /*6e00*/  @!P5 BRA `(.L_x_14623) ;  /* 0x0000000000a8d947 */ /* 0x000fec0003800000 */
[----:B------:R0:W-:Y:S04]  /*6e10*/  STL [R1+0x70], R0 ;  /* 0x0000700001007387 */ /* 0x0001e80000100800 */
[----:B------:R-:W2:Y:S04]  /*6e20*/  LDL R154, [R1+0x64] ;  /* 0x00006400019a7983 */ /* 0x000ea80000100800 */
[----:B------:R-:W4:Y:S04]  /*6e30*/  LDL R248, [R1+0x68] ;  /* 0x0000680001f87983 */ /* 0x000f280000100800 */
[----:B0-----:R-:W3:Y:S04]  /*6e40*/  LDL R0, [R1+0x60] ;  /* 0x0000600001007983 */ /* 0x001ee80000100800 */
[----:B------:R-:W4:Y:S04]  /*6e50*/  LDL R155, [R1+0x6c] ;  /* 0x00006c00019b7983 */ /* 0x000f280000100800 */
[----:B------:R-:W4:Y:S04]  /*6e60*/  LDL R252, [R1+0x50] ;  /* 0x0000500001fc7983 */ /* 0x000f280000100800 */
[----:B------:R-:W4:Y:S04]  /*6e70*/  LDL R251, [R1+0x54] ;  /* 0x0000540001fb7983 */ /* 0x000f280000100800 */
[----:B------:R-:W4:Y:S04]  /*6e80*/  LDL R250, [R1+0x58] ;  /* 0x0000580001fa7983 */ /* 0x000f280000100800 */
[----:B------:R-:W4:Y:S01]  /*6e90*/  LDL R249, [R1+0x5c] ;  /* 0x00005c0001f97983 */ /* 0x000f220000100800 */
[----:B------:R-:W-:-:S04]  /*6ea0*/  FADD.FTZ R153, R3, -R226 ;  /* 0x800000e203997221 */ /* 0x000fc80000010000 */
[----:B------:R-:W-:Y:S01]  /*6eb0*/  FMUL.FTZ R153, R225, R153 ;  /* 0x00000099e1997220 */ /* 0x000fe20000410000 */
[----:B------:R-:W-:-:S04]  /*6ec0*/  FADD.FTZ R152, R4, -R226 ;  /* 0x800000e204987221 */ /* 0x000fc80000010000 */
[----:B------:R-:W-:Y:S01]  /*6ed0*/  FMUL.FTZ R152, R225, R152 ;  /* 0x00000098e1987220 */ /* 0x000fe20000410000 */
[----:B---3--:R-:W-:Y:S02]  /*6ee0*/  FFMA.FTZ R153, R153, R0, R148 ;  /* 0x0000000099997223 */ /* 0x008fe40000010094 */
[----:B------:R0:W5:Y:S01]  /*6ef0*/  LDL.LU R0, [R1+0x70] ;  /* 0x0000700001007983 */ /* 0x0001620000300800 */
[----:B--2---:R-:W-:Y:S01]  /*6f00*/  FFMA.FTZ R152, R152, R154, R149 ;  /* 0x0000009a98987223 */ /* 0x004fe20000010095 */
[----:B------:R-:W-:-:S04]  /*6f10*/  FADD.FTZ R154, R5, -R226 ;  /* 0x800000e2059a7221 */ /* 0x000fc80000010000 */
[----:B------:R-:W-:Y:S01]  /*6f20*/  F2FP.BF16.F32.PACK_AB R152, R152, R153 ;  /* 0x000000999898723e */ /* 0x000fe200000010ff */
[----:B------:R-:W-:Y:S01]  /*6f30*/  FADD.FTZ R153, R6, -R226 ;  /* 0x800000e206997221 */ /* 0x000fe20000010000 */
[----:B------:R-:W-:-:S03]  /*6f40*/  FMUL.FTZ R154, R225, R154 ;  /* 0x0000009ae19a7220 */ /* 0x000fc60000410000 */
[----:B------:R-:W-:Y:S01]  /*6f50*/  FMUL.FTZ R153, R225, R153 ;  /* 0x00000099e1997220 */ /* 0x000fe20000410000 */
[----:B----4-:R-:W-:-:S03]  /*6f60*/  FFMA.FTZ R154, R154, R248, R150 ;  /* 0x000000f89a9a7223 */ /* 0x010fc60000010096 */
[----:B------:R-:W-:Y:S01]  /*6f70*/  FFMA.FTZ R153, R153, R155, R151 ;  /* 0x0000009b99997223 */ /* 0x000fe20000010097 */
[----:B------:R-:W-:-:S04]  /*6f80*/  FADD.FTZ R155, R7, -R226 ;  /* 0x800000e2079b7221 */ /* 0x000fc80000010000 */
[----:B------:R-:W-:Y:S01]  /*6f90*/  F2FP.BF16.F32.PACK_AB R153, R153, R154 ;  /* 0x0000009a9999723e */ /* 0x000fe200000010ff */
[----:B------:R-:W-:Y:S01]  /*6fa0*/  FADD.FTZ R154, R8, -R226 ;  /* 0x800000e2089a7221 */ /* 0x000fe20000010000 */
[----:B------:R-:W-:-:S03]  /*6fb0*/  FMUL.FTZ R155, R225, R155 ;  /* 0x0000009be19b7220 */ /* 0x000fc60000410000 */
[----:B------:R-:W-:Y:S01]  /*6fc0*/  FMUL.FTZ R154, R225, R154 ;  /* 0x0000009ae19a7220 */ /* 0x000fe20000410000 */
[----:B------:R-:W-:-:S03]  /*6fd0*/  FFMA.FTZ R155, R155, R252, R144 ;  /* 0x000000fc9b9b7223 */ /* 0x000fc60000010090 */
[----:B------:R-:W-:Y:S01]  /*6fe0*/  FFMA.FTZ R154, R154, R251, R145 ;  /* 0x000000fb9a9a7223 */ /* 0x000fe20000010091 */
[----:B------:R-:W-:-:S04]  /*6ff0*/  FADD.FTZ R248, R10, -R226 ;  /* 0x800000e20af87221 */ /* 0x000fc80000010000 */
[----:B------:R-:W-:Y:S01]  /*7000*/  F2FP.BF16.F32.PACK_AB R154, R154, R155 ;  /* 0x0000009b9a9a723e */ /* 0x000fe200000010ff */
[----:B------:R-:W-:Y:S01]  /*7010*/  FADD.FTZ R155, R9, -R226 ;  /* 0x800000e2099b7221 */ /* 0x000fe20000010000 */
[----:B------:R-:W-:-:S03]  /*7020*/  FMUL.FTZ R248, R225, R248 ;  /* 0x000000f8e1f87220 */ /* 0x000fc60000410000 */
[----:B------:R-:W-:Y:S01]  /*7030*/  FMUL.FTZ R155, R225, R155 ;  /* 0x0000009be19b7220 */ /* 0x000fe20000410000 */
[----:B------:R-:W-:-:S03]  /*7040*/  FFMA.FTZ R248, R248, R249, R147 ;  /* 0x000000f9f8f87223 */ /* 0x000fc60000010093 */
[----:B------:R-:W-:-:S05]  /*7050*/  FFMA.FTZ R155, R155, R250, R146 ;  /* 0x000000fa9b9b7223 */ /* 0x000fca0000010092 */
[----:B------:R-:W-:Y:S02]  /*7060*/  F2FP.BF16.F32.PACK_AB R155, R248, R155 ;  /* 0x0000009bf89b723e */ /* 0x000fe400000010ff */
[----:B------:R-:W1:Y:S02]  /*7070*/  LDC.64 R248, c[0x0][0x428] ;  /* 0x00010a00fff87b82 */ /* 0x000e640000000a00 */
[----:B-1----:R-:W-:-:S05]  /*7080*/  IMAD.WIDE.U32 R248, R224, 0x10, R248 ;  /* 0x00000010e0f87825 */ /* 0x002fca00078e00f8 */
[----:B------:R0:W-:Y:S01]  /*7090*/  STG.E.128 desc[UR6][R248.64], R152 ;  /* 0x00000098f8007986 */ /* 0x0001e2000c101d06 */
[----:B------:R-:W-:-:S07]  /*70a0*/  IADD3 R224, PT, PT, R224, 0x20, RZ ;  /* 0x00000020e0e07810 */ /* 0x000fce0007ffe0ff */
.L_x_14623:
[----:B------:R-:W-:Y:S05]  /*70b0*/  BSYNC.RECONVERGENT B1 ;  /* 0x0000000000017941 */ /* 0x000fea0003800200 */
.L_x_14622:
[----:B------:R-:W-:Y:S01]  /*70c0*/  LOP3.LUT P0, RZ, R19, 0x200, RZ, 0xc0, !PT ;  /* 0x0000020013ff7812 */ /* 0x000fe2000780c0ff */
[----:B------:R-:W-:-:S12]  /*70d0*/  BSSY.RECONVERGENT B1, `(.L_x_14624) ;  /* 0x000002c000017945 */ /* 0x000fd80003800200 */
[----:B------:R-:W-:Y:S05]  /*70e0*/  @!P0 BRA `(.L_x_14625) ;  /* 0x0000000000a88947 */ /* 0x000fea0003800000 */
[----:B-----5:R1:W-:Y:S04]  /*70f0*/  STL [R1+0x70], R0 ;  /* 0x0000700001007387 */ /* 0x0203e80000100800 */
[----:B0-----:R-:W2:Y:S04]  /*7100*/  LDL R154, [R1+0x44] ;  /* 0x00004400019a7983 */ /* 0x001ea80000100800 */
[----:B------:R-:W4:Y:S04]  /*7110*/  LDL R252, [R1+0x48] ;  /* 0x0000480001fc7983 */ /* 0x000f280000100800 */
[----:B-1----:R-:W3:Y:S04]  /*7120*/  LDL R0, [R1+0x40] ;  /* 0x0000400001007983 */ /* 0x002ee80000100800 */
        /* <DEDUP_REMOVED lines=34> */
[----:B------:R-:W0:Y:S02]  /*7350*/  LDC.64 R248, c[0x0][0x428] ;  /* 0x00010a00fff87b82 */ /* 0x000e240000000a00 */
[----:B0-----:R-:W-:-:S05]  /*7360*/  IMAD.WIDE.U32 R248, R224, 0x10, R248 ;  /* 0x00000010e0f87825 */ /* 0x001fca00078e00f8 */
[----:B------:R1:W-:Y:S01]  /*7370*/  STG.E.128 desc[UR6][R248.64], R152 ;  /* 0x00000098f8007986 */ /* 0x0003e2000c101d06 */
[----:B------:R-:W-:-:S07]  /*7380*/  IADD3 R224, PT, PT, R224, 0x20, RZ ;  /* 0x00000020e0e07810 */ /* 0x000fce0007ffe0ff */
.L_x_14625:
[----:B------:R-:W-:Y:S05]  /*7390*/  BSYNC.RECONVERGENT B1 ;  /* 0x0000000000017941 */ /* 0x000fea0003800200 */
.L_x_14624:
[----:B------:R-:W-:Y:S01]  /*73a0*/  LOP3.LUT P0, RZ, R19, 0x100, RZ, 0xc0, !PT ;  /* 0x0000010013ff7812 */ /* 0x000fe2000780c0ff */
[----:B------:R-:W-:-:S12]  /*73b0*/  BSSY.RECONVERGENT B1, `(.L_x_14626) ;  /* 0x000002c000017945 */ /* 0x000fd80003800200 */
[----:B------:R-:W-:Y:S05]  /*73c0*/  @!P0 BRA `(.L_x_14627) ;  /* 0x0000000000a88947 */ /* 0x000fea0003800000 */
[----:B-----5:R2:W-:Y:S04]  /*73d0*/  STL [R1+0x70], R0 ;  /* 0x0000700001007387 */ /* 0x0205e80000100800 */
[----:B01----:R-:W4:Y:S04]  /*73e0*/  LDL R154, [R1+0x24] ;  /* 0x00002400019a7983 */ /* 0x003f280000100800 */
[----:B------:R-:W3:Y:S04]  /*73f0*/  LDL R252, [R1+0x28] ;  /* 0x0000280001fc7983 */ /* 0x000ee80000100800 */
[----:B--2---:R-:W2:Y:S04]  /*7400*/  LDL R0, [R1+0x20] ;  /* 0x0000200001007983 */ /* 0x004ea80000100800 */
[----:B------:R-:W3:Y:S04]  /*7410*/  LDL R155, [R1+0x2c] ;  /* 0x00002c00019b7983 */ /* 0x000ee80000100800 */
[----:B------:R-:W3:Y:S04]  /*7420*/  LDL R251, [R1+0x10] ;  /* 0x0000100001fb7983 */ /* 0x000ee80000100800 */
[----:B------:R-:W3:Y:S04]  /*7430*/  LDL R248, [R1+0x14] ;  /* 0x0000140001f87983 */ /* 0x000ee80000100800 */
[----:B------:R-:W3:Y:S04]  /*7440*/  LDL R250, [R1+0x18] ;  /* 0x0000180001fa7983 */ /* 0x000ee80000100800 */
[----:B------:R-:W3:Y:S01]  /*7450*/  LDL R249, [R1+0x1c] ;  /* 0x00001c0001f97983 */ /* 0x000ee20000100800 */
[----:B------:R-:W-:-:S04]  /*7460*/  FADD.FTZ R153, R26, -R226 ;  /* 0x800000e21a997221 */ /* 0x000fc80000010000 */
[----:B------:R-:W-:Y:S01]  /*7470*/  FMUL.FTZ R153, R225, R153 ;  /* 0x00000099e1997220 */ /* 0x000fe20000410000 */
[----:B------:R-:W-:-:S04]  /*7480*/  FADD.FTZ R152, R21, -R226 ;  /* 0x800000e215987221 */ /* 0x000fc80000010000 */
[----:B------:R-:W-:Y:S01]  /*7490*/  FMUL.FTZ R152, R225, R152 ;  /* 0x00000098e1987220 */ /* 0x000fe20000410000 */
[----:B--2---:R-:W-:Y:S02]  /*74a0*/  FFMA.FTZ R153, R153, R0, R116 ;  /* 0x0000000099997223 */ /* 0x004fe40000010074 */
[----:B------:R2:W5:Y:S01]  /*74b0*/  LDL.LU R0, [R1+0x70] ;  /* 0x0000700001007983 */ /* 0x0005620000300800 */
[----:B----4-:R-:W-:Y:S01]  /*74c0*/  FFMA.FTZ R152, R152, R154, R117 ;  /* 0x0000009a98987223 */ /* 0x010fe20000010075 */
[----:B------:R-:W-:-:S04]  /*74d0*/  FADD.FTZ R154, R20, -R226 ;  /* 0x800000e2149a7221 */ /* 0x000fc80000010000 */
[----:B------:R-:W-:Y:S01]  /*74e0*/  F2FP.BF16.F32.PACK_AB R152, R152, R153 ;  /* 0x000000999898723e */ /* 0x000fe200000010ff */
[----:B------:R-:W-:Y:S01]  /*74f0*/  FADD.FTZ R153, R22, -R226 ;  /* 0x800000e216997221 */ /* 0x000fe20000010000 */
[----:B------:R-:W-:-:S03]  /*7500*/  FMUL.FTZ R154, R225, R154 ;  /* 0x0000009ae19a7220 */ /* 0x000fc60000410000 */
[----:B------:R-:W-:Y:S01]  /*7510*/  FMUL.FTZ R153, R225, R153 ;  /* 0x00000099e1997220 */ /* 0x000fe20000410000 */
[----:B---3--:R-:W-:-:S03]  /*7520*/  FFMA.FTZ R154, R154, R252, R118 ;  /* 0x000000fc9a9a7223 */ /* 0x008fc60000010076 */
        /* <DEDUP_REMOVED lines=20> */
.L_x_14627:
[----:B------:R-:W-:Y:S05]  /*7670*/  BSYNC.RECONVERGENT B1 ;  /* 0x0000000000017941 */ /* 0x000fea0003800200 */
.L_x_14626:
[----:B------:R-:W-:Y:S01]  /*7680*/  LOP3.LUT P0, RZ, R19, 0x40, RZ, 0xc0, !PT ;  /* 0x0000004013ff7812 */ /* 0x000fe2000780c0ff */
[----:B------:R-:W-:-:S12]  /*7690*/  BSSY.RECONVERGENT B1, `(.L_x_14628) ;  /* 0x0000026000017945 */ /* 0x000fd80003800200 */
[----:B------:R-:W-:Y:S05]  /*76a0*/  @!P0 BRA `(.L_x_14629) ;  /* 0x0000000000908947 */ /* 0x000fea0003800000 */
[----:B012---:R-:W2:Y:S04]  /*76b0*/  LDL R249, [R1] ;  /* 0x0000000001f97983 */ /* 0x007ea80000100800 */
[----:B------:R-:W4:Y:S04]  /*76c0*/  LDL R154, [R1+0x4] ;  /* 0x00000400019a7983 */ /* 0x000f280000100800 */
[----:B------:R-:W3:Y:S04]  /*76d0*/  LDL R248, [R1+0x8] ;  /* 0x0000080001f87983 */ /* 0x000ee80000100800 */
[----:B------:R-:W3:Y:S01]  /*76e0*/  LDL R155, [R1+0xc] ;  /* 0x00000c00019b7983 */ /* 0x000ee20000100800 */
[--C-:B------:R-:W-:Y:S01]  /*76f0*/  FADD.FTZ R153, R34, -R226.reuse ;  /* 0x800000e222997221 */ /* 0x100fe20000010000 */
[----:B------:R-:W-:-:S03]  /*7700*/  FADD.FTZ R152, R29, -R226 ;  /* 0x800000e21d987221 */ /* 0x000fc60000010000 */
[C---:B------:R-:W-:Y:S01]  /*7710*/  FMUL.FTZ R153, R225.reuse, R153 ;  /* 0x00000099e1997220 */ /* 0x040fe20000410000 */
[----:B------:R-:W-:-:S03]  /*7720*/  FMUL.FTZ R152, R225, R152 ;  /* 0x00000098e1987220 */ /* 0x000fc60000410000 */
[----:B--2---:R-:W-:Y:S01]  /*7730*/  FFMA.FTZ R153, R153, R249, R100 ;  /* 0x000000f999997223 */ /* 0x004fe20000010064 */
[----:B----4-:R-:W-:Y:S01]  /*7740*/  FFMA.FTZ R152, R152, R154, R101 ;  /* 0x0000009a98987223 */ /* 0x010fe20000010065 */
[----:B------:R-:W-:-:S04]  /*7750*/  FADD.FTZ R154, R28, -R226 ;  /* 0x800000e21c9a7221 */ /* 0x000fc80000010000 */
[----:B------:R-:W-:Y:S01]  /*7760*/  F2FP.BF16.F32.PACK_AB R152, R152, R153 ;  /* 0x000000999898723e */ /* 0x000fe200000010ff */
[----:B------:R-:W-:Y:S01]  /*7770*/  FADD.FTZ R153, R30, -R226 ;  /* 0x800000e21e997221 */ /* 0x000fe20000010000 */
[----:B------:R-:W-:-:S03]  /*7780*/  FMUL.FTZ R154, R225, R154 ;  /* 0x0000009ae19a7220 */ /* 0x000fc60000410000 */
[----:B------:R-:W-:Y:S01]  /*7790*/  FMUL.FTZ R153, R225, R153 ;  /* 0x00000099e1997220 */ /* 0x000fe20000410000 */
[----:B---3--:R-:W-:Y:S01]  /*77a0*/  FFMA.FTZ R154, R154, R248, R102 ;  /* 0x000000f89a9a7223 */ /* 0x008fe20000010066 */
[--C-:B------:R-:W-:Y:S02]  /*77b0*/  FADD.FTZ R248, R35, -R226.reuse ;  /* 0x800000e223f87221 */ /* 0x100fe40000010000 */
[----:B------:R-:W-:Y:S01]  /*77c0*/  FFMA.FTZ R153, R153, R155, R103 ;  /* 0x0000009b99997223 */ /* 0x000fe20000010067 */
[----:B------:R-:W-:Y:S01]  /*77d0*/  FADD.FTZ R155, R31, -R226 ;  /* 0x800000e21f9b7221 */ /* 0x000fe20000010000 */
[----:B------:R-:W-:-:S03]  /*77e0*/  FMUL.FTZ R248, R225, R248 ;  /* 0x000000f8e1f87220 */ /* 0x000fc60000410000 */
[----:B------:R-:W-:Y:S01]  /*77f0*/  F2FP.BF16.F32.PACK_AB R153, R153, R154 ;  /* 0x0000009a9999723e */ /* 0x000fe200000010ff */
[----:B------:R-:W-:Y:S01]  /*7800*/  FADD.FTZ R154, R32, -R226 ;  /* 0x800000e2209a7221 */ /* 0x000fe20000010000 */
[C---:B------:R-:W-:Y:S01]  /*7810*/  FMUL.FTZ R155, R225.reuse, R155 ;  /* 0x0000009be19b7220 */ /* 0x040fe20000410000 */
        /* <DEDUP_REMOVED lines=8> */
[----:B------:R-:W-:Y:S02]  /*78a0*/  F2FP.BF16.F32.PACK_AB R155, R248, R155 ;  /* 0x0000009bf89b723e */ /* 0x000fe400000010ff */
[----:B------:R-:W0:Y:S02]  /*78b0*/  LDC.64 R248, c[0x0][0x428] ;  /* 0x00010a00fff87b82 */ /* 0x000e240000000a00 */
[C---:B0-----:R-:W-:Y:S01]  /*78c0*/  IMAD.WIDE.U32 R248, R224.reuse, 0x10, R248 ;  /* 0x00000010e0f87825 */ /* 0x041fe200078e00f8 */
[----:B------:R-:W-:-:S04]  /*78d0*/  IADD3 R224, PT, PT, R224, 0x20, RZ ;  /* 0x00000020e0e07810 */ /* 0x000fc80007ffe0ff */
[----:B------:R4:W-:Y:S03]  /*78e0*/  STG.E.128 desc[UR6][R248.64], R152 ;  /* 0x00000098f8007986 */ /* 0x0009e6000c101d06 */
.L_x_14629:
[----:B------:R-:W-:Y:S05]  /*78f0*/  BSYNC.RECONVERGENT B1 ;  /* 0x0000000000017941 */ /* 0x000fea0003800200 */
.L_x_14628:
[----:B------:R-:W-:Y:S01]  /*7900*/  LOP3.LUT P0, RZ, R19, 0x20, RZ, 0xc0, !PT ;  /* 0x0000002013ff7812 */ /* 0x000fe2000780c0ff */
[----:B------:R-:W-:-:S12]  /*7910*/  BSSY.RECONVERGENT B1, `(.L_x_14630) ;  /* 0x0000022000017945 */ /* 0x000fd80003800200 */
[----:B------:R-:W-:Y:S05]  /*7920*/  @!P0 BRA `(.L_x_14631) ;  /* 0x0000000000808947 */ /* 0x000fea0003800000 */
[--C-:B012-4-:R-:W-:Y:S01]  /*7930*/  FADD.FTZ R153, R162, -R226.reuse ;  /* 0x800000e2a2997221 */ /* 0x117fe20000010000 */
[--C-:B------:R-:W-:Y:S01]  /*7940*/  FADD.FTZ R152, R157, -R226.reuse ;  /* 0x800000e29d987221 */ /* 0x100fe20000010000 */
[--C-:B------:R-:W-:Y:S01]  /*7950*/  FADD.FTZ R154, R156, -R226.reuse ;  /* 0x800000e29c9a7221 */ /* 0x100fe20000010000 */
[----:B------:R-:W-:Y:S01]  /*7960*/  FADD.FTZ R155, R159, -R226 ;  /* 0x800000e29f9b7221 */ /* 0x000fe20000010000 */
        /* <DEDUP_REMOVED lines=8> */
[----:B------:R-:W-:-:S02]  /*79f0*/  FADD.FTZ R248, R163, -R226 ;  /* 0x800000e2a3f87221 */ /* 0x000fc40000010000 */
[----:B------:R-:W-:Y:S01]  /*7a00*/  F2FP.BF16.F32.PACK_AB R152, R152, R153 ;  /* 0x000000999898723e */ /* 0x000fe200000010ff */
[----:B------:R-:W-:Y:S01]  /*7a10*/  FADD.FTZ R153, R158, -R226 ;  /* 0x800000e29e997221 */ /* 0x000fe20000010000 */
[----:B------:R-:W-:-:S03]  /*7a20*/  FMUL.FTZ R248, R225, R248 ;  /* 0x000000f8e1f87220 */ /* 0x000fc60000410000 */
[----:B------:R-:W-:Y:S01]  /*7a30*/  FMUL.FTZ R153, R225, R153 ;  /* 0x00000099e1997220 */ /* 0x000fe20000410000 */
[----:B------:R-:W-:-:S03]  /*7a40*/  FFMA.FTZ R248, R248, R239, R199 ;  /* 0x000000eff8f87223 */ /* 0x000fc600000100c7 */
[----:B------:R-:W-:-:S05]  /*7a50*/  FFMA.FTZ R153, R153, R243, R195 ;  /* 0x000000f399997223 */ /* 0x000fca00000100c3 */
[----:B------:R-:W-:Y:S01]  /*7a60*/  F2FP.BF16.F32.PACK_AB R153, R153, R154 ;  /* 0x0000009a9999723e */ /* 0x000fe200000010ff */
[----:B------:R-:W-:-:S04]  /*7a70*/  FADD.FTZ R154, R160, -R226 ;  /* 0x800000e2a09a7221 */ /* 0x000fc80000010000 */
[----:B------:R-:W-:-:S04]  /*7a80*/  FMUL.FTZ R154, R225, R154 ;  /* 0x0000009ae19a7220 */ /* 0x000fc80000410000 */
        /* <DEDUP_REMOVED lines=10> */
.L_x_14631:
[----:B------:R-:W-:Y:S05]  /*7b30*/  BSYNC.RECONVERGENT B1 ;  /* 0x0000000000017941 */ /* 0x000fea0003800200 */
.L_x_14630:
        /* <DEDUP_REMOVED lines=35> */
.L_x_14633:
[----:B------:R-:W-:Y:S05]  /*7d70*/  BSYNC.RECONVERGENT B1 ;  /* 0x0000000000017941 */ /* 0x000fea0003800200 */
.L_x_14632:
        /* <DEDUP_REMOVED lines=35> */
.L_x_14635:
[----:B------:R-:W-:Y:S05]  /*7fb0*/  BSYNC.RECONVERGENT B1 ;  /* 0x0000000000017941 */ /* 0x000fea0003800200 */
.L_x_14634:
[----:B------:R-:W-:-:S13]  /*7fc0*/  LOP3.LUT P0, RZ, R19, 0x4, RZ, 0xc0, !PT ;  /* 0x0000000413ff7812 */ /* 0x000fda000780c0ff */
[----:B------:R-:W-:Y:S05]  /*7fd0*/  @!P0 BRA `(.L_x_14621) ;  /* 0x00000000007c8947 */ /* 0x000fea0003800000 */
[--C-:B012-4-:R-:W-:Y:S01]  /*7fe0*/  FADD.FTZ R154, R185, -R226.reuse ;  /* 0x800000e2b99a7221 */ /* 0x117fe20000010000 */
[--C-:B------:R-:W-:Y:S01]  /*7ff0*/  FADD.FTZ R155, R187, -R226.reuse ;  /* 0x800000e2bb9b7221 */ /* 0x100fe20000010000 */
[--C-:B------:R-:W-:Y:S01]  /*8000*/  FADD.FTZ R152, R183, -R226.reuse ;  /* 0x800000e2b7987221 */ /* 0x100fe20000010000 */
[--C-:B------:R-:W-:Y:S01]  /*8010*/  FADD.FTZ R153, R184, -R226.reuse ;  /* 0x800000e2b8997221 */ /* 0x100fe20000010000 */
[--C-:B------:R-:W-:Y:S01]  /*8020*/  FADD.FTZ R251, R186, -R226.reuse ;  /* 0x800000e2bafb7221 */ /* 0x100fe20000010000 */
[--C-:B------:R-:W-:Y:S01]  /*8030*/  FADD.FTZ R248, R181, -R226.reuse ;  /* 0x800000e2b5f87221 */ /* 0x100fe20000010000 */
[C---:B------:R-:W-:Y:S01]  /*8040*/  FMUL.FTZ R154, R225.reuse, R154 ;  /* 0x0000009ae19a7220 */ /* 0x040fe20000410000 */
[C---:B------:R-:W-:Y:S01]  /*8050*/  FMUL.FTZ R155, R225.reuse, R155 ;  /* 0x0000009be19b7220 */ /* 0x040fe20000410000 */
        /* <DEDUP_REMOVED lines=10> */
[----:B------:R-:W-:Y:S01]  /*8100*/  FMUL.FTZ R249, R225, R249 ;  /* 0x000000f9e1f97220 */ /* 0x000fe20000410000 */
[----:B------:R-:W-:Y:S01]  /*8110*/  FFMA.FTZ R226, R226, R64, R56 ;  /* 0x00000040e2e27223 */ /* 0x000fe20000010038 */
[----:B------:R-:W-:Y:S01]  /*8120*/  FFMA.FTZ R248, R248, R65, R57 ;  /* 0x00000041f8f87223 */ /* 0x000fe20000010039 */
[----:B------:R-:W-:Y:S01]  /*8130*/  F2FP.BF16.F32.PACK_AB R155, R155, R154 ;  /* 0x0000009a9b9b723e */ /* 0x000fe200000010ff */
[----:B------:R-:W-:Y:S01]  /*8140*/  FMUL.FTZ R250, R225, R250 ;  /* 0x000000fae1fa7220 */ /* 0x000fe20000410000 */
[----:B------:R-:W-:Y:S01]  /*8150*/  F2FP.BF16.F32.PACK_AB R154, R153, R152 ;  /* 0x00000098999a723e */ /* 0x000fe200000010ff */
[----:B------:R-:W-:Y:S01]  /*8160*/  FFMA.FTZ R225, R249, R66, R58 ;  /* 0x00000042f9e17223 */ /* 0x000fe2000001003a */
[----:B------:R-:W-:Y:S01]  /*8170*/  F2FP.BF16.F32.PACK_AB R152, R248, R226 ;  /* 0x000000e2f898723e */ /* 0x000fe200000010ff */
[----:B------:R-:W-:Y:S01]  /*8180*/  FFMA.FTZ R250, R250, R67, R59 ;  /* 0x00000043fafa7223 */ /* 0x000fe2000001003b */
[----:B------:R-:W0:Y:S04]  /*8190*/  LDC.64 R248, c[0x0][0x428] ;  /* 0x00010a00fff87b82 */ /* 0x000e280000000a00 */
[----:B------:R-:W-:Y:S01]  /*81a0*/  F2FP.BF16.F32.PACK_AB R153, R250, R225 ;  /* 0x000000e1fa99723e */ /* 0x000fe200000010ff */
[----:B0-----:R-:W-:-:S05]  /*81b0*/  IMAD.WIDE.U32 R224, R224, 0x10, R248 ;  /* 0x00000010e0e07825 */ /* 0x001fca00078e00f8 */
[----:B------:R0:W-:Y:S02]  /*81c0*/  STG.E.128 desc[UR6][R224.64], R152 ;  /* 0x00000098e0007986 */ /* 0x0001e4000c101d06 */
.L_x_14621:
[----:B------:R-:W-:Y:S05]  /*81d0*/  BSYNC.RECONVERGENT B0 ;  /* 0x0000000000007941 */ /* 0x000fea0003800200 */
.L_x_14620:
[----:B012-4-:R-:W0:Y:S02]  /*81e0*/  LDC.64 R152, c[0x0][0x380] ;  /* 0x0000e000ff987b82 */ /* 0x017e240000000a00 */
[----:B0----5:R-:W-:-:S04]  /*81f0*/  LEA R0, R152, R0, 0x2 ;  /* 0x0000000098007211 */ /* 0x021fc800078e10ff */
[----:B------:R-:W-:-:S13]  /*8200*/  ISETP.GE.AND P0, PT, R0, R153, PT ;  /* 0x000000990000720c */ /* 0x000fda0003f06270 */
[----:B------:R-:W-:Y:S05]  /*8210*/  @!P0 BRA `(.L_x_14636) ;  /* 0xffffff9000bc8947 */ /* 0x000fea000383ffff */
[----:B------:R-:W-:Y:S05]  /*8220*/  EXIT ;  /* 0x000000000000794d */ /* 0x000fea0003800000 */
.L_x_14619:
[----:B------:R-:W-:Y:S01]  /*8230*/  HFMA2 R154, -RZ, RZ, 0, 5.9604644775390625e-08 ;  /* 0x00000001ff9a7431 */ /* 0x000fe200000001ff */
[----:B------:R-:W-:Y:S01]  /*8240*/  BSSY B0, `(.L_x_14637) ;  /* 0x0000007000007945 */ /* 0x000fe20003800000 */
[----:B------:R-:W-:Y:S02]  /*8250*/  MOV R225, R155 ;  /* 0x0000009b00e17202 */ /* 0x000fe40000000f00 */
[----:B------:R-:W-:Y:S02]  /*8260*/  MOV R153, 0x1f ;  /* 0x0000001f00997802 */ /* 0x000fe40000000f00 */
[----:B------:R-:W-:-:S07]  /*8270*/  MOV R152, 0xffffffff ;  /* 0xffffffff00987802 */ /* 0x000fce0000000f00 */
[----:B---3-5:R-:W-:Y:S05]  /*8280*/  WARPSYNC.COLLECTIVE R152, `(.L_x_14638) ;  /* 0x0000000098087348 */ /* 0x028fea0003c00000 */
[----:B------:R0:W1:Y:S02]  /*8290*/  SHFL.BFLY P6, R152, R225, R154, R153 ;  /* 0x0c00009ae1987389 */ /* 0x00006400000c0099 */
[----:B01-3-5:R-:W-:Y:S05]  /*82a0*/  ENDCOLLECTIVE ;  /* 0x000000000000791b */ /* 0x02bfea0003800000 */
.L_x_14638:
[----:B------:R-:W-:Y:S05]  /*82b0*/  BSYNC B0 ;  /* 0x0000000000007941 */ /* 0x000fea0003800000 */
.L_x_14637:
        /* <DEDUP_REMOVED lines=9> */
.L_x_14639:
[----:B------:R-:W-:Y:S02]  /*8350*/  HFMA2 R154, -RZ, RZ, 0, 2.384185791015625e-07 ;  /* 0x00000004ff9a7431 */ /* 0x000fe400000001ff */
[----:B------:R-:W-:Y:S01]  /*8360*/  FADD.FTZ R155, R155, R152 ;  /* 0x000000989b9b7221 */ /* 0x000fe20000010000 */
[----:B------:R-:W-:-:S04]  /*8370*/  MOV R152, 0xffffffff ;  /* 0xffffffff00987802 */ /* 0x000fc80000000f00 */
[----:B------:R-:W-:-:S07]  /*8380*/  MOV R225, R155 ;  /* 0x0000009b00e17202 */ /* 0x000fce0000000f00 */
[----:B------:R-:W-:Y:S05]  /*8390*/  WARPSYNC.COLLECTIVE R152, `(.L_x_14640) ;  /* 0x0000000098087348 */ /* 0x000fea0003c00000 */
[----:B------:R0:W1:Y:S02]  /*83a0*/  SHFL.BFLY P6, R152, R225, R154, R153 ;  /* 0x0c00009ae1987389 */ /* 0x00006400000c0099 */
[----:B01----:R-:W-:Y:S05]  /*83b0*/  ENDCOLLECTIVE ;  /* 0x000000000000791b */ /* 0x003fea0003800000 */
.L_x_14640:
[----:B------:R-:W-:Y:S02]  /*83c0*/  HFMA2 R154, -RZ, RZ, 0, 4.76837158203125e-07 ;  /* 0x00000008ff9a7431 */ /* 0x000fe400000001ff */
[----:B------:R-:W-:Y:S01]  /*83d0*/  FADD.FTZ R155, R155, R152 ;  /* 0x000000989b9b7221 */ /* 0x000fe20000010000 */
[----:B------:R-:W-:-:S04]  /*83e0*/  MOV R152, 0xffffffff ;  /* 0xffffffff00987802 */ /* 0x000fc80000000f00 */
[----:B------:R-:W-:-:S07]  /*83f0*/  MOV R225, R155 ;  /* 0x0000009b00e17202 */ /* 0x000fce0000000f00 */
[----:B------:R-:W-:Y:S05]  /*8400*/  WARPSYNC.COLLECTIVE R152, `(.L_x_14641) ;  /* 0x0000000098087348 */ /* 0x000fea0003c00000 */
[----:B------:R0:W1:Y:S02]  /*8410*/  SHFL.BFLY P6, R152, R225, R154, R153 ;  /* 0x0c00009ae1987389 */ /* 0x00006400000c0099 */
[----:B01----:R-:W-:Y:S05]  /*8420*/  ENDCOLLECTIVE ;  /* 0x000000000000791b */ /* 0x003fea0003800000 */
.L_x_14641:
[----:B------:R-:W-:Y:S02]  /*8430*/  HFMA2 R154, -RZ, RZ, 0, 9.5367431640625e-07 ;  /* 0x00000010ff9a7431 */ /* 0x000fe400000001ff */
[----:B------:R-:W-:Y:S01]  /*8440*/  FADD.FTZ R155, R155, R152 ;  /* 0x000000989b9b7221 */ /* 0x000fe20000010000 */
[----:B------:R-:W-:-:S04]  /*8450*/  MOV R152, 0xffffffff ;  /* 0xffffffff00987802 */ /* 0x000fc80000000f00 */
[----:B------:R-:W-:-:S07]  /*8460*/  MOV R225, R155 ;  /* 0x0000009b00e17202 */ /* 0x000fce0000000f00 */
[----:B------:R-:W-:Y:S05]  /*8470*/  WARPSYNC.COLLECTIVE R152, `(.L_x_14642) ;  /* 0x0000000098087348 */ /* 0x000fea0003c00000 */
[----:B------:R0:W1:Y:S02]  /*8480*/  SHFL.BFLY P6, R152, R225, R154, R153 ;  /* 0x0c00009ae1987389 */ /* 0x00006400000c0099 */
[----:B01----:R-:W-:Y:S05]  /*8490*/  ENDCOLLECTIVE ;  /* 0x000000000000791b */ /* 0x003fea0003800000 */
.L_x_14642:
        /* <DEDUP_REMOVED lines=140> */
.L_x_14643:
[----:B------:R-:W-:Y:S02]  /*8d60*/  HFMA2 R154, -RZ, RZ, 0, 1.1920928955078125e-07 ;  /* 0x00000002ff9a7431 */ /* 0x000fe400000001ff */
[----:B------:R-:W-:Y:S01]  /*8d70*/  FADD.FTZ R224, R224, R152 ;  /* 0x00000098e0e07221 */ /* 0x000fe20000010000 */
[----:B------:R-:W-:-:S04]  /*8d80*/  MOV R152, 0xffffffff ;  /* 0xffffffff00987802 */ /* 0x000fc80000000f00 */
[----:B------:R-:W-:-:S07]  /*8d90*/  MOV R225, R224 ;  /* 0x000000e000e17202 */ /* 0x000fce0000000f00 */
[----:B------:R-:W-:Y:S05]  /*8da0*/  WARPSYNC.COLLECTIVE R152, `(.L_x_14644) ;  /* 0x0000000098087348 */ /* 0x000fea0003c00000 */
[----:B------:R0:W1:Y:S02]  /*8db0*/  SHFL.BFLY P6, R152, R225, R154, R153 ;  /* 0x0c00009ae1987389 */ /* 0x00006400000c0099 */
[----:B01----:R-:W-:Y:S05]  /*8dc0*/  ENDCOLLECTIVE ;  /* 0x000000000000791b */ /* 0x003fea0003800000 */
.L_x_14644:
[----:B------:R-:W-:Y:S02]  /*8dd0*/  HFMA2 R154, -RZ, RZ, 0, 2.384185791015625e-07 ;  /* 0x00000004ff9a7431 */ /* 0x000fe400000001ff */
[----:B------:R-:W-:Y:S01]  /*8de0*/  FADD.FTZ R224, R224, R152 ;  /* 0x00000098e0e07221 */ /* 0x000fe20000010000 */
[----:B------:R-:W-:-:S04]  /*8df0*/  MOV R152, 0xffffffff ;  /* 0xffffffff00987802 */ /* 0x000fc80000000f00 */
[----:B------:R-:W-:-:S07]  /*8e00*/  MOV R225, R224 ;  /* 0x000000e000e17202 */ /* 0x000fce0000000f00 */
[----:B------:R-:W-:Y:S05]  /*8e10*/  WARPSYNC.COLLECTIVE R152, `(.L_x_14645) ;  /* 0x0000000098087348 */ /* 0x000fea0003c00000 */
[----:B------:R0:W1:Y:S02]  /*8e20*/  SHFL.BFLY P6, R152, R225, R154, R153 ;  /* 0x0c00009ae1987389 */ /* 0x00006400000c0099 */
[----:B01----:R-:W-:Y:S05]  /*8e30*/  ENDCOLLECTIVE ;  /* 0x000000000000791b */ /* 0x003fea0003800000 */
.L_x_14645:
[----:B------:R-:W-:Y:S02]  /*8e40*/  HFMA2 R154, -RZ, RZ, 0, 4.76837158203125e-07 ;  /* 0x00000008ff9a7431 */ /* 0x000fe400000001ff */
[----:B------:R-:W-:Y:S01]  /*8e50*/  FADD.FTZ R224, R224, R152 ;  /* 0x00000098e0e07221 */ /* 0x000fe20000010000 */
[----:B------:R-:W-:-:S04]  /*8e60*/  MOV R152, 0xffffffff ;  /* 0xffffffff00987802 */ /* 0x000fc80000000f00 */
[----:B------:R-:W-:-:S07]  /*8e70*/  MOV R225, R224 ;  /* 0x000000e000e17202 */ /* 0x000fce0000000f00 */
[----:B------:R-:W-:Y:S05]  /*8e80*/  WARPSYNC.COLLECTIVE R152, `(.L_x_14646) ;  /* 0x0000000098087348 */ /* 0x000fea0003c00000 */
[----:B------:R0:W1:Y:S02]  /*8e90*/  SHFL.BFLY P6, R152, R225, R154, R153 ;  /* 0x0c00009ae1987389 */ /* 0x00006400000c0099 */
[----:B01----:R-:W-:Y:S05]  /*8ea0*/  ENDCOLLECTIVE ;  /* 0x000000000000791b */ /* 0x003fea0003800000 */
.L_x_14646:
[----:B------:R-:W-:Y:S02]  /*8eb0*/  HFMA2 R154, -RZ, RZ, 0, 9.5367431640625e-07 ;  /* 0x00000010ff9a7431 */ /* 0x000fe400000001ff */
[----:B------:R-:W-:Y:S01]  /*8ec0*/  FADD.FTZ R224, R224, R152 ;  /* 0x00000098e0e07221 */ /* 0x000fe20000010000 */
[----:B------:R-:W-:-:S04]  /*8ed0*/  MOV R152, 0xffffffff ;  /* 0xffffffff00987802 */ /* 0x000fc80000000f00 */
[----:B------:R-:W-:-:S07]  /*8ee0*/  MOV R225, R224 ;  /* 0x000000e000e17202 */ /* 0x000fce0000000f00 */
[----:B------:R-:W-:Y:S05]  /*8ef0*/  WARPSYNC.COLLECTIVE R152, `(.L_x_14647) ;  /* 0x0000000098087348 */ /* 0x000fea0003c00000 */
[----:B------:R0:W1:Y:S02]  /*8f00*/  SHFL.BFLY P6, R152, R225, R154, R153 ;  /* 0x0c00009ae1987389 */ /* 0x00006400000c0099 */
[----:B01----:R-:W-:Y:S05]  /*8f10*/  ENDCOLLECTIVE ;  /* 0x000000000000791b */ /* 0x003fea0003800000 */
.L_x_14647:
[----:B------:R-:W-:Y:S05]  /*8f20*/  BRA `(.L_x_14648) ;  /* 0xffffffdc004c7947 */ /* 0x000fea000383ffff */
.L_x_14649:
        /* <DEDUP_REMOVED lines=13> */
.L_x_71458:


//--------------------- .text._ZN10layer_norm13ln_fwd_kernelINS_13Kernel_traitsIf13__nv_bfloat16S2_S2_fjLj2048ELj1ELj4ELj1ELj16ENS_18Kernel_traits_baseILj2048EfS2_S2_S2_fjLj128EEEEELb0ELb1ELb1ELb1EEEvNS_9FwdParamsE --------------------------
	.section	.text._ZN10layer_norm13ln_fwd_kernelINS_13Kernel_traitsIf13__nv_bfloat16S2_S2_fjLj2048ELj1ELj4ELj1ELj16ENS_18Kernel_traits_baseILj2048EfS2_S2_S2_fjLj128EEEEELb0ELb1ELb1ELb1EEEvNS_9FwdParamsE,"ax",@progbits
	.align	128
        .global         _ZN10layer_norm13ln_fwd_kernelINS_13Kernel_traitsIf13__nv_bfloat16S2_S2_fjLj2048ELj1ELj4ELj1ELj16ENS_18Kernel_traits_baseILj2048EfS2_S2_S2_fjLj128EEEEELb0ELb1ELb1ELb1EEEvNS_9FwdParamsE
        .type           _ZN10layer_norm13ln_fwd_kernelINS_13Kernel_traitsIf13__nv_bfloat16S2_S2_fjLj2048ELj1ELj4ELj1ELj16ENS_18Kernel_traits_baseILj2048EfS2_S2_S2_fjLj128EEEEELb0ELb1ELb1ELb1EEEvNS_9FwdParamsE,@function
        .size           _ZN10layer_norm13ln_fwd_kernelINS_13Kernel_traitsIf13__nv_bfloat16S2_S2_fjLj2048ELj1ELj4ELj1ELj16ENS_18Kernel_traits_baseILj2048EfS2_S2_S2_fjLj128EEEEELb0ELb1ELb1ELb1EEEvNS_9FwdParamsE,(.L_x_71459 - _ZN10layer_norm13ln_fwd_kernelINS_13Kernel_traitsIf13__nv_bfloat16S2_S2_fjLj2048ELj1ELj4ELj1ELj16ENS_18Kernel_traits_baseILj2048EfS2_S2_S2_fjLj128EEEEELb0ELb1ELb1ELb1EEEvNS_9FwdParamsE)
        .other          _ZN10layer_norm13ln_fwd_kernelINS_13Kernel_traitsIf13__nv_bfloat16S2_S2_fjLj2048ELj1ELj4ELj1ELj16ENS_18Kernel_traits_baseILj2048EfS2_S2_S2_fjLj128EEEEELb0ELb1ELb1ELb1EEEvNS_9FwdParamsE,@"STO_CUDA_ENTRY STV_DEFAULT"
_ZN10layer_norm13ln_fwd_kernelINS_13Kernel_traitsIf13__nv_bfloat16S2_S2_fjLj2048ELj1ELj4ELj1ELj16ENS_18Kernel_traits_baseILj2048EfS2_S2_S2_fjLj128EEEEELb0ELb1ELb1ELb1EEEvNS_9FwdParamsE:
.text._ZN10layer_norm13ln_fwd_kernelINS_13Kernel_traitsIf13__nv_bfloat16S2_S2_fjLj2048ELj1ELj4ELj1ELj16ENS_18Kernel_traits_baseILj2048EfS2_S2_S2_fjLj128EEEEELb0ELb1ELb1ELb1EEEvNS_9FwdParamsE:
        /* <DEDUP_REMOVED lines=67> */
[----:B----4-:R1:W-:Y:S04]  /*0430*/  STL.64 [R1+0x50], R24 ;  /* 0x0000501801007387 */ /* 0x0103e80000100a00 */
[----:B------:R1:W-:Y:S04]  /*0440*/  STL.64 [R1+0x58], R26 ;  /* 0x0000581a01007387 */ /* 0x0003e80000100a00 */
[----:B--2---:R1:W-:Y:S04]  /*0450*/  STL.64 [R1+0x40], R20 ;  /* 0x0000401401007387 */ /* 0x0043e80000100a00 */
[----:B------:R1:W-:Y:S04]  /*0460*/  STL.64 [R1+0x48], R22 ;  /* 0x0000481601007387 */ /* 0x0003e80000100a00 */
[----:B------:R1:W-:Y:S04]  /*0470*/  STL.64 [R1+0x30], R16 ;  /* 0x0000301001007387 */ /* 0x0003e80000100a00 */
[----:B------:R1:W-:Y:S04]  /*0480*/  STL.64 [R1+0x38], R18 ;  /* 0x0000381201007387 */ /* 0x0003e80000100a00 */
[----:B---3--:R1:W-:Y:S04]  /*0490*/  STL.64 [R1+0x20], R12 ;  /* 0x0000200c01007387 */ /* 0x0083e80000100a00 */
[----:B------:R1:W-:Y:S04]  /*04a0*/  STL.64 [R1+0x28], R14 ;  /* 0x0000280e01007387 */ /* 0x0003e80000100a00 */
[----:B------:R1:W-:Y:S04]  /*04b0*/  STL.64 [R1+0x10], R8 ;  /* 0x0000100801007387 */ /* 0x0003e80000100a00 */
[----:B------:R1:W-:Y:S01]  /*04c0*/  STL.64 [R1+0x18], R10 ;  /* 0x0000180a01007387 */ /* 0x0003e20000100a00 */
[----:B------:R-:W-:Y:S05]  /*04d0*/  BRA `(.L_x_14651) ;  /* 0x0000000400387947 */ /* 0x000fea0003800000 */
.L_x_14650:
        /* <DEDUP_REMOVED lines=67> */
[----:B------:R-:W-:Y:S01]  /*0910*/  CS2R R152, SRZ ;  /* 0x0000000000987805 */ /* 0x000fe2000001ff00 */
[----:B---3--:R0:W-:Y:S04]  /*0920*/  STL.64 [R1+0x50], R24 ;  /* 0x0000501801007387 */ /* 0x0081e80000100a00 */
[----:B------:R0:W-:Y:S04]  /*0930*/  STL.64 [R1+0x58], R26 ;  /* 0x0000581a01007387 */ /* 0x0001e80000100a00 */
[----:B--2---:R0:W-:Y:S04]  /*0940*/  STL.64 [R1+0x40], R20 ;  /* 0x0000401401007387 */ /* 0x0041e80000100a00 */
[----:B------:R0:W-:Y:S04]  /*0950*/  STL.64 [R1+0x48], R22 ;  /* 0x0000481601007387 */ /* 0x0001e80000100a00 */
[----:B----4-:R0:W-:Y:S04]  /*0960*/  STL.64 [R1+0x30], R16 ;  /* 0x0000301001007387 */ /* 0x0101e80000100a00 */
[----:B------:R0:W-:Y:S04]  /*0970*/  STL.64 [R1+0x38], R18 ;  /* 0x0000381201007387 */ /* 0x0001e80000100a00 */
[----:B------:R0:W-:Y:S04]  /*0980*/  STL.64 [R1+0x20], R12 ;  /* 0x0000200c01007387 */ /* 0x0001e80000100a00 */
[----:B------:R0:W-:Y:S04]  /*0990*/  STL.64 [R1+0x28], R14 ;  /* 0x0000280e01007387 */ /* 0x0001e80000100a00 */
[----:B------:R0:W-:Y:S04]  /*09a0*/  STL.64 [R1+0x10], R8 ;  /* 0x0000100801007387 */ /* 0x0001e80000100a00 */
[----:B------:R0:W-:Y:S02]  /*09b0*/  STL.64 [R1+0x18], R10 ;  /* 0x0000180a01007387 */ /* 0x0001e40000100a00 */
.L_x_14651:
[----:B------:R-:W2:Y:S01]  /*09c0*/  LDCU UR4, c[0x0][0x384] ;  /* 0x00007080ff0477ac */ /* 0x000ea20008000800 */
[----:B------:R-:W3:Y:S01]  /*09d0*/  LDCU.U8 UR5, c[0x0][0x410] ;  /* 0x00008200ff0577ac */ /* 0x000ee20008000000 */
[----:B------:R-:W4:Y:S01]  /*09e0*/  LDCU UR10, c[0x0][0x448] ;  /* 0x00008900ff0a77ac */ /* 0x000f220008000800 */
[----:B------:R-:W0:Y:S01]  /*09f0*/  LDCU.64 UR8, c[0x0][0x3a0] ;  /* 0x00007400ff0877ac */ /* 0x000e220008000a00 */
[----:B--2---:R-:W-:-:S13]  /*0a00*/  ISETP.GE.AND P0, PT, R0, UR4, PT ;  /* 0x0000000400007c0c */ /* 0x004fda000bf06270 */
[----:B0--34-:R-:W-:Y:S05]  /*0a10*/  @P0 EXIT ;  /* 0x000000000000094d */ /* 0x019fea0003800000 */
.L_x_14671:
[----:B01----:R-:W0:Y:S08]  /*0a20*/  LDC.64 R2, c[0x0][0x3f0] ;  /* 0x0000fc00ff027b82 */ /* 0x003e300000000a00 */
[----:B--2---:R-:W1:Y:S01]  /*0a30*/  LDC R10, c[0x0][0x388] ;  /* 0x0000e200ff0a7b82 */ /* 0x004e620000000800 */
[----:B0-----:R-:W-:-:S05]  /*0a40*/  IMAD.WIDE R2, R0, 0x4, R2 ;  /* 0x0000000400027825 */ /* 0x001fca00078e0202 */
        /* <DEDUP_REMOVED lines=12> */
[----:B-1----:R-:W-:-:S06]  /*0b10*/  IMAD.WIDE R4, R0, 0x4, R4 ;  /* 0x0000000400047825 */ /* 0x002fcc00078e0204 */
[----:B------:R-:W3:Y:S01]  /*0b20*/  LDG.E R4, desc[UR6][R4.64] ;  /* 0x0000000604047981 */ /* 0x000ee2000c1e1900 */
        /* <DEDUP_REMOVED lines=10> */
[----:B---3--:R0:W-:Y:S01]  /*0bd0*/  STL [R1], R4 ;  /* 0x0000000401007387 */ /* 0x0081e20000100800 */
[----:B------:R-:W-:Y:S05]  /*0be0*/  @!P0 BRA `(.L_x_14652) ;  /* 0x0000000400248947 */ /* 0x000fea0003800000 */
[----:B------:R-:W1:Y:S02]  /*0bf0*/  LDC.64 R20, c[0x0][0x3a0] ;  /* 0x0000e800ff147b82 */ /* 0x000e640000000a00 */
[----:B-1----:R-:W-:-:S06]  /*0c00*/  IMAD.WIDE.U32 R20, R224, 0x10, R20 ;  /* 0x00000010e0147825 */ /* 0x002fcc00078e0014 */
[----:B------:R-:W2:Y:S01]  /*0c10*/  LDG.E.128 R20, desc[UR6][R20.64] ;  /* 0x0000000614147981 */ /* 0x000ea2000c1e1d00 */
[----:B------:R-:W-:-:S13]  /*0c20*/  ISETP.GT.AND P2, PT, R222, RZ, PT ;  /* 0x000000ffde00720c */ /* 0x000fda0003f44270 */
[----:B------:R-:W1:Y:S01]  /*0c30*/  @P2 LDC R5, c[0x0][0x40c] ;  /* 0x00010300ff052b82 */ /* 0x000e620000000800 */
[----:B0-----:R-:W-:Y:S02]  /*0c40*/  @P2 SHF.L.U32 R4, R24, 0x10, RZ ;  /* 0x0000001018042819 */ /* 0x001fe400000006ff */
[----:B------:R-:W-:Y:S02]  /*0c50*/  @P2 SHF.L.U32 R7, R7, 0x10, RZ ;  /* 0x0000001007072819 */ /* 0x000fe400000006ff */
[----:B------:R-:W-:-:S03]  /*0c60*/  @P2 SHF.L.U32 R6, R6, 0x10, RZ ;  /* 0x0000001006062819 */ /* 0x000fc600000006ff */
[----:B------:R-:W0:Y:S08]  /*0c70*/  @P2 LDC R8, c[0x0][0x40c] ;  /* 0x00010300ff082b82 */ /* 0x000e300000000800 */
[----:B------:R-:W3:Y:S08]  /*0c80*/  @P2 LDC R11, c[0x0][0x40c] ;  /* 0x00010300ff0b2b82 */ /* 0x000ef00000000800 */
[----:B------:R-:W4:Y:S01]  /*0c90*/  @P2 LDC R9, c[0x0][0x40c] ;  /* 0x00010300ff092b82 */ /* 0x000f220000000800 */
[----:B-1----:R-:W-:-:S07]  /*0ca0*/  @P2 FMUL.FTZ R5, R4, R5 ;  /* 0x0000000504052220 */ /* 0x002fce0000410000 */
[----:B------:R-:W1:Y:S01]  /*0cb0*/  @P2 LDC R13, c[0x0][0x40c] ;  /* 0x00010300ff0d2b82 */ /* 0x000e620000000800 */
[----:B0-----:R-:W-:Y:S01]  /*0cc0*/  @P2 FMUL.FTZ R4, R7, R8 ;  /* 0x0000000807042220 */ /* 0x001fe20000410000 */
[----:B------:R-:W-:-:S06]  /*0cd0*/  @P2 SHF.L.U32 R8, R25, 0x10, RZ ;  /* 0x0000001019082819 */ /* 0x000fcc00000006ff */
[----:B------:R-:W0:Y:S01]  /*0ce0*/  @P2 LDC R12, c[0x0][0x40c] ;  /* 0x00010300ff0c2b82 */ /* 0x000e220000000800 */
[----:B---3--:R-:W-:-:S07]  /*0cf0*/  @P2 FMUL.FTZ R6, R6, R11 ;  /* 0x0000000b06062220 */ /* 0x008fce0000410000 */
[----:B------:R-:W3:Y:S08]  /*0d00*/  @P2 LDC R15, c[0x0][0x40c] ;  /* 0x00010300ff0f2b82 */ /* 0x000ef00000000800 */
[----:B------:R-:W0:Y:S01]  /*0d10*/  @P2 LDC R11, c[0x0][0x40c] ;  /* 0x00010300ff0b2b82 */ /* 0x000e220000000800 */
[C---:B--2---:R-:W-:Y:S02]  /*0d20*/  @P2 PRMT R7, R20.reuse, 0x7632, R7 ;  /* 0x0000763214072816 */ /* 0x044fe40000000007 */
[----:B------:R-:W-:-:S02]  /*0d30*/  @!P2 PRMT R210, R20, 0x7632, R210 ;  /* 0x0000763214d2a816 */ /* 0x000fc400000000d2 */
[----:B------:R-:W-:Y:S02]  /*0d40*/  @P2 SHF.L.U32 R7, R7, 0x10, RZ ;  /* 0x0000001007072819 */ /* 0x000fe400000006ff */
[----:B------:R-:W-:Y:S02]  /*0d50*/  @!P2 SHF.L.U32 R210, R210, 0x10, RZ ;  /* 0x00000010d2d2a819 */ /* 0x000fe400000006ff */
[----:B------:R-:W-:Y:S01]  /*0d60*/  @P2 SHF.L.U32 R10, R20, 0x10, RZ ;  /* 0x00000010140a2819 */ /* 0x000fe200000006ff */
[----:B-----5:R-:W-:Y:S01]  /*0d70*/  @P2 FFMA.FTZ R210, R4, R89, R7 ;  /* 0x0000005904d22223 */ /* 0x020fe20000010007 */
[----:B------:R-:W-:Y:S02]  /*0d80*/  @P2 PRMT R4, R21, 0x7632, R4 ;  /* 0x0000763215042816 */ /* 0x000fe40000000004 */
[----:B------:R-:W-:Y:S01]  /*0d90*/  @!P2 SHF.L.U32 R211, R20, 0x10, RZ ;  /* 0x0000001014d3a819 */ /* 0x000fe200000006ff */
[----:B------:R-:W-:Y:S01]  /*0da0*/  @P2 FFMA.FTZ R211, R5, R88, R10 ;  /* 0x0000005805d32223 */ /* 0x000fe2000001000a */
[----:B------:R-:W-:Y:S01]  /*0db0*/  @P2 SHF.L.U32 R7, R4, 0x10, RZ ;  /* 0x0000001004072819 */ /* 0x000fe200000006ff */
[----:B----4-:R-:W-:Y:S01]  /*0dc0*/  @P2 FMUL.FTZ R5, R8, R9 ;  /* 0x0000000908052220 */ /* 0x010fe20000410000 */
[----:B------:R-:W-:-:S02]  /*0dd0*/  @P2 SHF.L.U32 R4, R26, 0x10, RZ ;  /* 0x000000101a042819 */ /* 0x000fc400000006ff */
[----:B------:R-:W-:Y:S02]  /*0de0*/  @!P2 PRMT R208, R21, 0x7632, R208 ;  /* 0x0000763215d0a816 */ /* 0x000fe400000000d0 */
[----:B------:R-:W-:Y:S01]  /*0df0*/  @P2 SHF.L.U32 R8, R3, 0x10, RZ ;  /* 0x0000001003082819 */ /* 0x000fe200000006ff */
[----:B-1----:R-:W-:Y:S01]  /*0e00*/  @P2 FMUL.FTZ R3, R4, R13 ;  /* 0x0000000d04032220 */ /* 0x002fe20000410000 */
[----:B------:R-:W-:Y:S02]  /*0e10*/  @P2 SHF.L.U32 R10, R21, 0x10, RZ ;  /* 0x00000010150a2819 */ /* 0x000fe400000006ff */
[----:B------:R-:W-:Y:S01]  /*0e20*/  @!P2 SHF.L.U32 R208, R208, 0x10, RZ ;  /* 0x00000010d0d0a819 */ /* 0x000fe200000006ff */
[----:B------:R-:W-:Y:S01]  /*0e30*/  @P2 FFMA.FTZ R208, R6, R91, R7 ;  /* 0x0000005b06d02223 */ /* 0x000fe20000010007 */
[----:B------:R-:W-:Y:S01]  /*0e40*/  @P2 SHF.L.U32 R9, R27, 0x10, RZ ;  /* 0x000000101b092819 */ /* 0x000fe200000006ff */
[----:B---3--:R-:W-:Y:S01]  /*0e50*/  @P2 FMUL.FTZ R8, R8, R15 ;  /* 0x0000000f08082220 */ /* 0x008fe20000410000 */
[----:B------:R-:W-:-:S02]  /*0e60*/  @P2 SHF.L.U32 R4, R2, 0x10, RZ ;  /* 0x0000001002042819 */ /* 0x000fc400000006ff */
[----:B------:R-:W-:Y:S01]  /*0e70*/  @P2 PRMT R2, R22, 0x7632, R2 ;  /* 0x0000763216022816 */ /* 0x000fe20000000002 */
[----:B0-----:R-:W-:Y:S01]  /*0e80*/  @P2 FMUL.FTZ R9, R9, R12 ;  /* 0x0000000c09092220 */ /* 0x001fe20000410000 */
[----:B------:R-:W-:Y:S01]  /*0e90*/  @P2 PRMT R6, R23, 0x7632, R6 ;  /* 0x0000763217062816 */ /* 0x000fe20000000006 */
[----:B------:R-:W-:Y:S01]  /*0ea0*/  @P2 FMUL.FTZ R4, R4, R11 ;  /* 0x0000000b04042220 */ /* 0x000fe20000410000 */
[----:B------:R-:W-:Y:S01]  /*0eb0*/  @!P2 SHF.L.U32 R209, R21, 0x10, RZ ;  /* 0x0000001015d1a819 */ /* 0x000fe200000006ff */
[----:B------:R-:W-:Y:S01]  /*0ec0*/  @P2 FFMA.FTZ R209, R5, R90, R10 ;  /* 0x0000005a05d12223 */ /* 0x000fe2000001000a */
[C---:B------:R-:W-:Y:S02]  /*0ed0*/  @P2 SHF.L.U32 R10, R22.reuse, 0x10, RZ ;  /* 0x00000010160a2819 */ /* 0x040fe400000006ff */
[----:B------:R-:W-:Y:S02]  /*0ee0*/  @!P2 PRMT R206, R22, 0x7632, R206 ;  /* 0x0000763216cea816 */ /* 0x000fe400000000ce */
[----:B------:R-:W-:-:S02]  /*0ef0*/  @P2 SHF.L.U32 R12, R23, 0x10, RZ ;  /* 0x00000010170c2819 */ /* 0x000fc400000006ff */
[----:B------:R-:W-:Y:S02]  /*0f00*/  @!P2 PRMT R212, R23, 0x7632, R212 ;  /* 0x0000763217d4a816 */ /* 0x000fe400000000d4 */
[----:B------:R-:W-:Y:S02]  /*0f10*/  @P2 SHF.L.U32 R5, R2, 0x10, RZ ;  /* 0x0000001002052819 */ /* 0x000fe400000006ff */
        /* <DEDUP_REMOVED lines=22> */
.L_x_14652:
[----:B------:R-:W1:Y:S01]  /*1080*/  @P1 LDC R5, c[0x0][0x40c] ;  /* 0x00010300ff051b82 */ /* 0x000e620000000800 */
[----:B------:R-:W-:Y:S02]  /*1090*/  @P1 SHF.L.U32 R6, R6, 0x10, RZ ;  /* 0x0000001006061819 */ /* 0x000fe400000006ff */
[----:B------:R-:W-:Y:S02]  /*10a0*/  CS2R R208, SRZ ;  /* 0x0000000000d07805 */ /* 0x000fe4000001ff00 */
[----:B------:R-:W-:Y:S02]  /*10b0*/  @P1 SHF.L.U32 R2, R2, 0x10, RZ ;  /* 0x0000001002021819 */ /* 0x000fe400000006ff */
[----:B------:R-:W-:Y:S02]  /*10c0*/  CS2R R210, SRZ ;  /* 0x0000000000d27805 */ /* 0x000fe4000001ff00 */
[----:B------:R-:W-:Y:S02]  /*10d0*/  @P1 SHF.L.U32 R7, R7, 0x10, RZ ;  /* 0x0000001007071819 */ /* 0x000fe400000006ff */
[----:B------:R-:W-:-:S02]  /*10e0*/  CS2R R206, SRZ ;  /* 0x0000000000ce7805 */ /* 0x000fc4000001ff00 */
[----:B------:R-:W-:Y:S01]  /*10f0*/  @P1 SHF.L.U32 R3, R3, 0x10, RZ ;  /* 0x0000001003031819 */ /* 0x000fe200000006ff */
[----:B------:R-:W2:Y:S01]  /*1100*/  @P1 LDC R13, c[0x0][0x40c] ;  /* 0x00010300ff0d1b82 */ /* 0x000ea20000000800 */
[----:B------:R-:W-:-:S07]  /*1110*/  CS2R R212, SRZ ;  /* 0x0000000000d47805 */ /* 0x000fce000001ff00 */
[----:B0-----:R-:W0:Y:S08]  /*1120*/  @P1 LDC R4, c[0x0][0x40c] ;  /* 0x00010300ff041b82 */ /* 0x001e300000000800 */
[----:B------:R-:W3:Y:S01]  /*1130*/  @P1 LDC R10, c[0x0][0x40c] ;  /* 0x00010300ff0a1b82 */ /* 0x000ee20000000800 */
[----:B-1----:R-:W-:-:S04]  /*1140*/  @P1 FMUL.FTZ R6, R6, R5 ;  /* 0x0000000506061220 */ /* 0x002fc80000410000 */
[----:B-----5:R-:W-:-:S03]  /*1150*/  @P1 FMUL.FTZ R208, R6, R91 ;  /* 0x0000005b06d01220 */ /* 0x020fc60000410000 */
[----:B------:R-:W1:Y:S01]  /*1160*/  @P1 LDC R9, c[0x0][0x40c] ;  /* 0x00010300ff091b82 */ /* 0x000e620000000800 */
[----:B--2---:R-:W-:Y:S01]  /*1170*/  @P1 FMUL.FTZ R6, R2, R13 ;  /* 0x0000000d02061220 */ /* 0x004fe20000410000 */
[----:B------:R-:W-:-:S03]  /*1180*/  @P1 SHF.L.U32 R2, R25, 0x10, RZ ;  /* 0x0000001019021819 */ /* 0x000fc600000006ff */
[----:B------:R-:W-:-:S03]  /*1190*/  @P1 FMUL.FTZ R212, R6, R87 ;  /* 0x0000005706d41220 */ /* 0x000fc60000410000 */
[----:B------:R-:W2:Y:S01]  /*11a0*/  @P1 LDC R8, c[0x0][0x40c] ;  /* 0x00010300ff081b82 */ /* 0x000ea20000000800 */
[----:B0-----:R-:W-:-:S04]  /*11b0*/  @P1 FMUL.FTZ R4, R7, R4 ;  /* 0x0000000407041220 */ /* 0x001fc80000410000 */
[----:B------:R-:W-:Y:S01]  /*11c0*/  @P1 FMUL.FTZ R210, R4, R89 ;  /* 0x0000005904d21220 */ /* 0x000fe20000410000 */
[----:B------:R-:W-:Y:S02]  /*11d0*/  @P1 SHF.L.U32 R4, R27, 0x10, RZ ;  /* 0x000000101b041819 */ /* 0x000fe400000006ff */
[----:B------:R-:W0:Y:S01]  /*11e0*/  @P1 LDC R11, c[0x0][0x40c] ;  /* 0x00010300ff0b1b82 */ /* 0x000e220000000800 */
[----:B---3--:R-:W-:Y:S01]  /*11f0*/  @P1 FMUL.FTZ R10, R3, R10 ;  /* 0x0000000a030a1220 */ /* 0x008fe20000410000 */
[----:B------:R-:W-:-:S03]  /*1200*/  @P1 SHF.L.U32 R3, R26, 0x10, RZ ;  /* 0x000000101a031819 */ /* 0x000fc600000006ff */
[----:B------:R-:W-:-:S03]  /*1210*/  @P1 FMUL.FTZ R206, R10, R85 ;  /* 0x000000550ace1220 */ /* 0x000fc60000410000 */
[----:B------:R-:W3:Y:S01]  /*1220*/  @P1 LDC R5, c[0x0][0x40c] ;  /* 0x00010300ff051b82 */ /* 0x000ee20000000800 */
[----:B-1----:R-:W-:Y:S01]  /*1230*/  @P1 FMUL.FTZ R9, R2, R9 ;  /* 0x0000000902091220 */ /* 0x002fe20000410000 */
[----:B------:R-:W-:Y:S02]  /*1240*/  @P1 SHF.L.U32 R2, R24, 0x10, RZ ;  /* 0x0000001018021819 */ /* 0x000fe400000006ff */
[----:B------:R-:W-:Y:S01]  /*1250*/  F2FP.BF16.F32.PACK_AB R7, RZ, R206 ;  /* 0x000000ceff07723e */ /* 0x000fe200000010ff */
[----:B------:R-:W-:Y:S01]  /*1260*/  @P1 FMUL.FTZ R209, R9, R90 ;  /* 0x0000005a09d11220 */ /* 0x000fe20000410000 */
[----:B------:R-:W-:Y:S01]  /*1270*/  F2FP.BF16.F32.PACK_AB R9, RZ, R212 ;  /* 0x000000d4ff09723e */ /* 0x000fe200000010ff */
[----:B--2---:R-:W-:-:S04]  /*1280*/  @P1 FMUL.FTZ R3, R3, R8 ;  /* 0x0000000803031220 */ /* 0x004fc80000410000 */
[----:B------:R-:W-:Y:S01]  /*1290*/  @P1 FMUL.FTZ R207, R3, R84 ;  /* 0x0000005403cf1220 */ /* 0x000fe20000410000 */
[----:B------:R-:W-:Y:S01]  /*12a0*/  F2FP.BF16.F32.PACK_AB R3, RZ, R208 ;  /* 0x000000d0ff03723e */ /* 0x000fe200000010ff */
[----:B0-----:R-:W-:-:S03]  /*12b0*/  @P1 FMUL.FTZ R11, R4, R11 ;  /* 0x0000000b040b1220 */ /* 0x001fc60000410000 */
[----:B------:R-:W-:Y:S01]  /*12c0*/  F2FP.BF16.F32.PACK_AB R6, RZ, R207 ;  /* 0x000000cfff06723e */ /* 0x000fe200000010ff */
[----:B------:R-:W-:-:S03]  /*12d0*/  @P1 FMUL.FTZ R213, R11, R86 ;  /* 0x000000560bd51220 */ /* 0x000fc60000410000 */
[----:B------:R-:W-:Y:S01]  /*12e0*/  PRMT R6, R6, 0x5410, R7 ;  /* 0x0000541006067816 */ /* 0x000fe20000000007 */
[----:B---3--:R-:W-:Y:S01]  /*12f0*/  @P1 FMUL.FTZ R5, R2, R5 ;  /* 0x0000000502051220 */ /* 0x008fe20000410000 */
[----:B------:R-:W-:Y:S02]  /*1300*/  F2FP.BF16.F32.PACK_AB R2, RZ, R210 ;  /* 0x000000d2ff02723e */ /* 0x000fe400000010ff */
[----:B------:R-:W-:Y:S01]  /*1310*/  F2FP.BF16.F32.PACK_AB R8, RZ, R213 ;  /* 0x000000d5ff08723e */ /* 0x000fe200000010ff */
[----:B------:R-:W-:Y:S01]  /*1320*/  @P1 FMUL.FTZ R211, R5, R88 ;  /* 0x0000005805d31220 */ /* 0x000fe20000410000 */
[----:B------:R-:W-:Y:S02]  /*1330*/  F2FP.BF16.F32.PACK_AB R5, RZ, R209 ;  /* 0x000000d1ff05723e */ /* 0x000fe400000010ff */
[----:B------:R-:W-:Y:S02]  /*1340*/  PRMT R7, R8, 0x5410, R9 ;  /* 0x0000541008077816 */ /* 0x000fe40000000009 */
[----:B------:R-:W-:-:S02]  /*1350*/  F2FP.BF16.F32.PACK_AB R4, RZ, R211 ;  /* 0x000000d3ff04723e */ /* 0x000fc400000010ff */
[----:B------:R-:W-:Y:S02]  /*1360*/  PRMT R5, R5, 0x5410, R3 ;  /* 0x0000541005057816 */ /* 0x000fe40000000003 */
[----:B------:R-:W-:-:S07]  /*1370*/  PRMT R4, R4, 0x5410, R2 ;  /* 0x0000541004047816 */ /* 0x000fce0000000002 */
.L_x_14653:
        /* <DEDUP_REMOVED lines=13> */
[----:B------:R-:W-:Y:S02]  /*1450*/  PRMT R14, R25, 0x7632, R14 ;  /* 0x00007632190e7816 */ /* 0x000fe4000000000e */
[----:B------:R-:W-:Y:S01]  /*1460*/  PRMT R15, R24, 0x7632, R15 ;  /* 0x00007632180f7816 */ /* 0x000fe2000000000f */
[----:B0-----:R-:W-:Y:S06]  /*1470*/  @!P0 BRA `(.L_x_14654) ;  /* 0x0000000000ec8947 */ /* 0x001fec0003800000 */
[----:B------:R-:W-:Y:S02]  /*1480*/  ISETP.GT.AND P2, PT, R222, RZ, PT ;  /* 0x000000ffde00720c */ /* 0x000fe40003f44270 */
[----:B-----5:R-:W-:Y:S02]  /*1490*/  PRMT R3, R20, 0x7632, R3 ;  /* 0x0000763214037816 */ /* 0x020fe40000000003 */
[----:B------:R-:W-:Y:S02]  /*14a0*/  SHF.L.U32 R199, R21, 0x10, RZ ;  /* 0x0000001015c77819 */ /* 0x000fe400000006ff */
[----:B------:R-:W-:Y:S02]  /*14b0*/  SHF.L.U32 R198, R3, 0x10, RZ ;  /* 0x0000001003c67819 */ /* 0x000fe400000006ff */
[----:B------:R-:W-:Y:S02]  /*14c0*/  SHF.L.U32 R201, R22, 0x10, RZ ;  /* 0x0000001016c97819 */ /* 0x000fe400000006ff */
[----:B------:R-:W-:-:S02]  /*14d0*/  SHF.L.U32 R205, R23, 0x10, RZ ;  /* 0x0000001017cd7819 */ /* 0x000fc400000006ff */
[----:B------:R-:W-:Y:S01]  /*14e0*/  SHF.L.U32 R203, R20, 0x10, RZ ;  /* 0x0000001014cb7819 */ /* 0x000fe200000006ff */
[----:B------:R-:W0:Y:S01]  /*14f0*/  @P2 LDC R6, c[0x0][0x40c] ;  /* 0x00010300ff062b82 */ /* 0x000e220000000800 */
[----:B------:R-:W-:Y:S02]  /*1500*/  @P2 SHF.L.U32 R3, R25, 0x10, RZ ;  /* 0x0000001019032819 */ /* 0x000fe400000006ff */
[----:B------:R-:W-:Y:S02]  /*1510*/  @P2 SHF.L.U32 R15, R15, 0x10, RZ ;  /* 0x000000100f0f2819 */ /* 0x000fe400000006ff */
[----:B------:R-:W-:Y:S02]  /*1520*/  @P2 SHF.L.U32 R14, R14, 0x10, RZ ;  /* 0x000000100e0e2819 */ /* 0x000fe400000006ff */
[----:B------:R-:W-:Y:S01]  /*1530*/  @P2 SHF.L.U32 R2, R2, 0x10, RZ ;  /* 0x0000001002022819 */ /* 0x000fe200000006ff */
[----:B------:R-:W1:Y:S01]  /*1540*/  @P2 LDC R4, c[0x0][0x40c] ;  /* 0x00010300ff042b82 */ /* 0x000e620000000800 */
[----:B------:R-:W-:-:S07]  /*1550*/  @P2 SHF.L.U32 R8, R27, 0x10, RZ ;  /* 0x000000101b082819 */ /* 0x000fce00000006ff */
[----:B------:R-:W2:Y:S08]  /*1560*/  @P2 LDC R5, c[0x0][0x40c] ;  /* 0x00010300ff052b82 */ /* 0x000eb00000000800 */
[----:B------:R-:W3:Y:S01]  /*1570*/  @P2 LDC R9, c[0x0][0x40c] ;  /* 0x00010300ff092b82 */ /* 0x000ee20000000800 */
[----:B0-----:R-:W-:Y:S01]  /*1580*/  @P2 FMUL.FTZ R6, R3, R6 ;  /* 0x0000000603062220 */ /* 0x001fe20000410000 */
[----:B------:R-:W-:-:S03]  /*1590*/  PRMT R3, R21, 0x7632, R3 ;  /* 0x0000763215037816 */ /* 0x000fc60000000003 */
[----:B------:R-:W-:Y:S01]  /*15a0*/  @P2 FFMA.FTZ R199, R6, R82, R199 ;  /* 0x0000005206c72223 */ /* 0x000fe200000100c7 */
[----:B------:R-:W-:Y:S02]  /*15b0*/  SHF.L.U32 R200, R3, 0x10, RZ ;  /* 0x0000001003c87819 */ /* 0x000fe400000006ff */
[----:B------:R-:W0:Y:S01]  /*15c0*/  @P2 LDC R11, c[0x0][0x40c] ;  /* 0x00010300ff0b2b82 */ /* 0x000e220000000800 */
[----:B-1----:R-:W-:Y:S01]  /*15d0*/  @P2 FMUL.FTZ R15, R15, R4 ;  /* 0x000000040f0f2220 */ /* 0x002fe20000410000 */
[----:B------:R-:W-:-:S03]  /*15e0*/  @P2 SHF.L.U32 R4, R26, 0x10, RZ ;  /* 0x000000101a042819 */ /* 0x000fc600000006ff */
[----:B------:R-:W-:-:S03]  /*15f0*/  @P2 FFMA.FTZ R198, R15, R81, R198 ;  /* 0x000000510fc62223 */ /* 0x000fc600000100c6 */
[----:B------:R-:W1:Y:S01]  /*1600*/  @P2 LDC R7, c[0x0][0x40c] ;  /* 0x00010300ff072b82 */ /* 0x000e620000000800 */
[----:B--2---:R-:W-:-:S04]  /*1610*/  @P2 FMUL.FTZ R5, R14, R5 ;  /* 0x000000050e052220 */ /* 0x004fc80000410000 */
[----:B------:R-:W-:Y:S01]  /*1620*/  @P2 FFMA.FTZ R200, R5, R83, R200 ;  /* 0x0000005305c82223 */ /* 0x000fe200000100c8 */
[----:B------:R-:W-:Y:S02]  /*1630*/  @P2 PRMT R5, R27, 0x7632, R5 ;  /* 0x000076321b052816 */ /* 0x000fe40000000005 */
[----:B------:R-:W2:Y:S01]  /*1640*/  @P2 LDC R13, c[0x0][0x40c] ;  /* 0x00010300ff0d2b82 */ /* 0x000ea20000000800 */
[----:B---3--:R-:W-:Y:S01]  /*1650*/  @P2 FMUL.FTZ R6, R4, R9 ;  /* 0x0000000904062220 */ /* 0x008fe20000410000 */
[----:B------:R-:W-:Y:S02]  /*1660*/  @P2 SHF.L.U32 R4, R24, 0x10, RZ ;  /* 0x0000001018042819 */ /* 0x000fe400000006ff */
[----:B------:R-:W-:Y:S01]  /*1670*/  @P2 SHF.L.U32 R5, R5, 0x10, RZ ;  /* 0x0000001005052819 */ /* 0x000fe200000006ff */
[----:B------:R-:W-:-:S03]  /*1680*/  @P2 FFMA.FTZ R201, R6, R76, R201 ;  /* 0x0000004c06c92223 */ /* 0x000fc600000100c9 */
[----:B------:R-:W3:Y:S01]  /*1690*/  @P2 LDC R10, c[0x0][0x40c] ;  /* 0x00010300ff0a2b82 */ /* 0x000ee20000000800 */
[----:B0-----:R-:W-:Y:S01]  /*16a0*/  @P2 FMUL.FTZ R3, R2, R11 ;  /* 0x0000000b02032220 */ /* 0x001fe20000410000 */
[----:B------:R-:W-:-:S04]  /*16b0*/  PRMT R2, R22, 0x7632, R2 ;  /* 0x0000763216027816 */ /* 0x000fc80000000002 */
[----:B------:R-:W-:Y:S01]  /*16c0*/  SHF.L.U32 R202, R2, 0x10, RZ ;  /* 0x0000001002ca7819 */ /* 0x000fe200000006ff */
[----:B-1----:R-:W-:Y:S01]  /*16d0*/  @P2 FMUL.FTZ R6, R4, R7 ;  /* 0x0000000704062220 */ /* 0x002fe20000410000 */
[----:B------:R-:W-:-:S03]  /*16e0*/  PRMT R4, R23, 0x7632, R4 ;  /* 0x0000763217047816 */ /* 0x000fc60000000004 */
[----:B------:R-:W-:Y:S01]  /*16f0*/  @P2 FFMA.FTZ R202, R3, R77, R202 ;  /* 0x0000004d03ca2223 */ /* 0x000fe200000100ca */
[----:B------:R-:W-:Y:S01]  /*1700*/  @P2 FFMA.FTZ R203, R6, R80, R203 ;  /* 0x0000005006cb2223 */ /* 0x000fe200000100cb */
[----:B------:R-:W-:Y:S02]  /*1710*/  SHF.L.U32 R204, R4, 0x10, RZ ;  /* 0x0000001004cc7819 */ /* 0x000fe400000006ff */
[----:B------:R-:W-:Y:S01]  /*1720*/  F2FP.BF16.F32.PACK_AB R2, RZ, R198 ;  /* 0x000000c6ff02723e */ /* 0x000fe200000010ff */
[----:B--2---:R-:W-:Y:S01]  /*1730*/  @P2 FMUL.FTZ R8, R8, R13 ;  /* 0x0000000d08082220 */ /* 0x004fe20000410000 */
[----:B------:R-:W-:Y:S02]  /*1740*/  F2FP.BF16.F32.PACK_AB R3, RZ, R200 ;  /* 0x000000c8ff03723e */ /* 0x000fe400000010ff */
[----:B------:R-:W-:Y:S01]  /*1750*/  F2FP.BF16.F32.PACK_AB R6, RZ, R201 ;  /* 0x000000c9ff06723e */ /* 0x000fe200000010ff */
[----:B------:R-:W-:Y:S01]  /*1760*/  @P2 FFMA.FTZ R205, R8, R78, R205 ;  /* 0x0000004e08cd2223 */ /* 0x000fe200000100cd */
[----:B------:R-:W-:-:S02]  /*1770*/  F2FP.BF16.F32.PACK_AB R8, RZ, R202 ;  /* 0x000000caff08723e */ /* 0x000fc400000010ff */
[----:B------:R-:W-:Y:S01]  /*1780*/  F2FP.BF16.F32.PACK_AB R4, RZ, R203 ;  /* 0x000000cbff04723e */ /* 0x000fe200000010ff */
[----:B---3--:R-:W-:Y:S01]  /*1790*/  @P2 FMUL.FTZ R5, R5, R10 ;  /* 0x0000000a05052220 */ /* 0x008fe20000410000 */
[----:B------:R-:W-:Y:S02]  /*17a0*/  F2FP.BF16.F32.PACK_AB R9, RZ, R205 ;  /* 0x000000cdff09723e */ /* 0x000fe400000010ff */
[----:B------:R-:W-:Y:S01]  /*17b0*/  PRMT R6, R6, 0x5410, R8 ;  /* 0x0000541006067816 */ /* 0x000fe20000000008 */
[----:B------:R-:W-:Y:S01]  /*17c0*/  @P2 FFMA.FTZ R204, R5, R79, R204 ;  /* 0x0000004f05cc2223 */ /* 0x000fe200000100cc */
[----:B------:R-:W-:Y:S02]  /*17d0*/  F2FP.BF16.F32.PACK_AB R5, RZ, R199 ;  /* 0x000000c7ff05723e */ /* 0x000fe400000010ff */
[----:B------:R-:W-:Y:S02]  /*17e0*/  PRMT R4, R4, 0x5410, R2 ;  /* 0x0000541004047816 */ /* 0x000fe40000000002 */
[----:B------:R-:W-:-:S02]  /*17f0*/  F2FP.BF16.F32.PACK_AB R7, RZ, R204 ;  /* 0x000000ccff07723e */ /* 0x000fc400000010ff */
[----:B------:R-:W-:Y:S02]  /*1800*/  PRMT R5, R5, 0x5410, R3 ;  /* 0x0000541005057816 */ /* 0x000fe40000000003 */
[----:B------:R-:W-:Y:S01]  /*1810*/  PRMT R7, R9, 0x5410, R7 ;  /* 0x0000541009077816 */ /* 0x000fe20000000007 */
[----:B------:R-:W-:Y:S06]  /*1820*/  BRA `(.L_x_14655) ;  /* 0x0000000000c07947 */ /* 0x000fec0003800000 */
.L_x_14654:
        /* <DEDUP_REMOVED lines=8> */
[----:B------:R-:W1:Y:S01]  /*18b0*/  @P1 LDC R4, c[0x0][0x40c] ;  /* 0x00010300ff041b82 */ /* 0x000e620000000800 */
[----:B------:R-:W-:-:S07]  /*18c0*/  CS2R R202, SRZ ;  /* 0x0000000000ca7805 */ /* 0x000fce000001ff00 */
[----:B------:R-:W2:Y:S08]  /*18d0*/  @P1 LDC R9, c[0x0][0x40c] ;  /* 0x00010300ff091b82 */ /* 0x000eb00000000800 */
[----:B------:R-:W3:Y:S01]  /*18e0*/  @P1 LDC R12, c[0x0][0x40c] ;  /* 0x00010300ff0c1b82 */ /* 0x000ee20000000800 */
[----:B0-----:R-:W-:-:S04]  /*18f0*/  @P1 FMUL.FTZ R14, R14, R5 ;  /* 0x000000050e0e1220 */ /* 0x001fc80000410000 */
[----:B------:R-:W-:-:S03]  /*1900*/  @P1 FMUL.FTZ R200, R14, R83 ;  /* 0x000000530ec81220 */ /* 0x000fc60000410000 */
[----:B------:R-:W0:Y:S01]  /*1910*/  @P1 LDC R7, c[0x0][0x40c] ;  /* 0x00010300ff071b82 */ /* 0x000e220000000800 */
[----:B-1----:R-:W-:-:S04]  /*1920*/  @P1 FMUL.FTZ R4, R15, R4 ;  /* 0x000000040f041220 */ /* 0x002fc80000410000 */
[----:B------:R-:W-:Y:S01]  /*1930*/  @P1 FMUL.FTZ R198, R4, R81 ;  /* 0x0000005104c61220 */ /* 0x000fe20000410000 */
[----:B------:R-:W-:Y:S02]  /*1940*/  @P1 SHF.L.U32 R4, R26, 0x10, RZ ;  /* 0x000000101a041819 */ /* 0x000fe400000006ff */
[----:B------:R-:W1:Y:S01]  /*1950*/  @P1 LDC R6, c[0x0][0x40c] ;  /* 0x00010300ff061b82 */ /* 0x000e620000000800 */
[----:B--2---:R-:W-:Y:S01]  /*1960*/  @P1 FMUL.FTZ R8, R2, R9 ;  /* 0x0000000902081220 */ /* 0x004fe20000410000 */
[----:B------:R-:W-:-:S03]  /*1970*/  @P1 SHF.L.U32 R9, R27, 0x10, RZ ;  /* 0x000000101b091819 */ /* 0x000fc600000006ff */
[----:B------:R-:W-:-:S03]  /*1980*/  @P1 FMUL.FTZ R202, R8, R77 ;  /* 0x0000004d08ca1220 */ /* 0x000fc60000410000 */
[----:B------:R-:W2:Y:S01]  /*1990*/  @P1 LDC R10, c[0x0][0x40c] ;  /* 0x00010300ff0a1b82 */ /* 0x000ea20000000800 */
[----:B---3--:R-:W-:Y:S01]  /*19a0*/  @P1 FMUL.FTZ R2, R3, R12 ;  /* 0x0000000c03021220 */ /* 0x008fe20000410000 */
[----:B------:R-:W-:-:S03]  /*19b0*/  @P1 SHF.L.U32 R3, R25, 0x10, RZ ;  /* 0x0000001019031819 */ /* 0x000fc600000006ff */
[----:B------:R-:W-:Y:S01]  /*19c0*/  @P1 FMUL.FTZ R204, R2, R79 ;  /* 0x0000004f02cc1220 */ /* 0x000fe20000410000 */
[----:B------:R-:W-:Y:S02]  /*19d0*/  @P1 SHF.L.U32 R2, R24, 0x10, RZ ;  /* 0x0000001018021819 */ /* 0x000fe400000006ff */
[----:B------:R-:W3:Y:S01]  /*19e0*/  @P1 LDC R5, c[0x0][0x40c] ;  /* 0x00010300ff051b82 */ /* 0x000ee20000000800 */
[----:B0-----:R-:W-:-:S04]  /*19f0*/  @P1 FMUL.FTZ R7, R4, R7 ;  /* 0x0000000704071220 */ /* 0x001fc80000410000 */
[----:B------:R-:W-:Y:S01]  /*1a00*/  @P1 FMUL.FTZ R201, R7, R76 ;  /* 0x0000004c07c91220 */ /* 0x000fe20000410000 */
[----:B------:R-:W-:Y:S01]  /*1a10*/  F2FP.BF16.F32.PACK_AB R7, RZ, R202 ;  /* 0x000000caff07723e */ /* 0x000fe200000010ff */
[----:B-1----:R-:W-:-:S03]  /*1a20*/  @P1 FMUL.FTZ R3, R3, R6 ;  /* 0x0000000603031220 */ /* 0x002fc60000410000 */
[----:B------:R-:W-:Y:S01]  /*1a30*/  F2FP.BF16.F32.PACK_AB R6, RZ, R201 ;  /* 0x000000c9ff06723e */ /* 0x000fe200000010ff */
[----:B------:R-:W-:Y:S01]  /*1a40*/  @P1 FMUL.FTZ R199, R3, R82 ;  /* 0x0000005203c71220 */ /* 0x000fe20000410000 */
[----:B------:R-:W-:Y:S02]  /*1a50*/  F2FP.BF16.F32.PACK_AB R3, RZ, R200 ;  /* 0x000000c8ff03723e */ /* 0x000fe400000010ff */
[----:B------:R-:W-:Y:S01]  /*1a60*/  PRMT R6, R6, 0x5410, R7 ;  /* 0x0000541006067816 */ /* 0x000fe20000000007 */
[----:B--2---:R-:W-:-:S04]  /*1a70*/  @P1 FMUL.FTZ R9, R9, R10 ;  /* 0x0000000a09091220 */ /* 0x004fc80000410000 */
[----:B------:R-:W-:Y:S01]  /*1a80*/  @P1 FMUL.FTZ R205, R9, R78 ;  /* 0x0000004e09cd1220 */ /* 0x000fe20000410000 */
[----:B------:R-:W-:Y:S01]  /*1a90*/  F2FP.BF16.F32.PACK_AB R9, RZ, R204 ;  /* 0x000000ccff09723e */ /* 0x000fe200000010ff */
        /* <DEDUP_REMOVED lines=9> */
.L_x_14655:
        /* <DEDUP_REMOVED lines=13> */
[----:B--2--5:R-:W-:Y:S02]  /*1c00*/  PRMT R2, R20, 0x7632, R2 ;  /* 0x0000763214027816 */ /* 0x024fe40000000002 */
[----:B------:R-:W-:Y:S02]  /*1c10*/  SHF.L.U32 R7, R21, 0x10, RZ ;  /* 0x0000001015077819 */ /* 0x000fe400000006ff */
[----:B------:R-:W-:Y:S02]  /*1c20*/  SHF.L.U32 R2, R2, 0x10, RZ ;  /* 0x0000001002027819 */ /* 0x000fe400000006ff */
[----:B------:R-:W-:Y:S02]  /*1c30*/  SHF.L.U32 R193, R22, 0x10, RZ ;  /* 0x0000001016c17819 */ /* 0x000fe400000006ff */
[----:B------:R-:W-:-:S02]  /*1c40*/  SHF.L.U32 R197, R23, 0x10, RZ ;  /* 0x0000001017c57819 */ /* 0x000fc400000006ff */
[----:B------:R-:W-:Y:S01]  /*1c50*/  SHF.L.U32 R195, R20, 0x10, RZ ;  /* 0x0000001014c37819 */ /* 0x000fe200000006ff */
[----:B------:R-:W0:Y:S01]  /*1c60*/  @P2 LDC R4, c[0x0][0x40c] ;  /* 0x00010300ff042b82 */ /* 0x000e220000000800 */
[----:B------:R-:W-:Y:S02]  /*1c70*/  @P2 PRMT R3, R24, 0x7632, R3 ;  /* 0x0000763218032816 */ /* 0x000fe40000000003 */
[----:B------:R-:W-:Y:S02]  /*1c80*/  @P2 SHF.L.U32 R6, R25, 0x10, RZ ;  /* 0x0000001019062819 */ /* 0x000fe400000006ff */
[----:B------:R-:W-:Y:S02]  /*1c90*/  @P2 SHF.L.U32 R3, R3, 0x10, RZ ;  /* 0x0000001003032819 */ /* 0x000fe400000006ff */
[----:B------:R-:W-:Y:S01]  /*1ca0*/  @P2 PRMT R5, R25, 0x7632, R5 ;  /* 0x0000763219052816 */ /* 0x000fe20000000005 */
[----:B------:R-:W1:Y:S03]  /*1cb0*/  @P2 LDC R9, c[0x0][0x40c] ;  /* 0x00010300ff092b82 */ /* 0x000e660000000800 */
[----:B------:R-:W-:-:S05]  /*1cc0*/  @P2 SHF.L.U32 R5, R5, 0x10, RZ ;  /* 0x0000001005052819 */ /* 0x000fca00000006ff */
[----:B------:R-:W2:Y:S08]  /*1cd0*/  @P2 LDC R8, c[0x0][0x40c] ;  /* 0x00010300ff082b82 */ /* 0x000eb00000000800 */
[----:B------:R-:W3:Y:S01]  /*1ce0*/  @P2 LDC R11, c[0x0][0x40c] ;  /* 0x00010300ff0b2b82 */ /* 0x000ee20000000800 */
[----:B0-----:R-:W-:Y:S01]  /*1cf0*/  @P2 FMUL.FTZ R3, R3, R4 ;  /* 0x0000000403032220 */ /* 0x001fe20000410000 */
[----:B------:R-:W-:-:S03]  /*1d00*/  PRMT R4, R21, 0x7632, R4 ;  /* 0x0000763215047816 */ /* 0x000fc60000000004 */
[----:B------:R-:W-:Y:S01]  /*1d10*/  @P2 FFMA.FTZ R2, R3, R73, R2 ;  /* 0x0000004903022223 */ /* 0x000fe20000010002 */
[----:B------:R-:W-:Y:S01]  /*1d20*/  @!P2 MOV R3, R7 ;  /* 0x000000070003a202 */ /* 0x000fe20000000f00 */
[----:B-1----:R-:W-:Y:S01]  /*1d30*/  @P2 FMUL.FTZ R6, R6, R9 ;  /* 0x0000000906062220 */ /* 0x002fe20000410000 */
[----:B------:R-:W-:Y:S01]  /*1d40*/  SHF.L.U32 R192, R4, 0x10, RZ ;  /* 0x0000001004c07819 */ /* 0x000fe200000006ff */
[----:B------:R-:W0:Y:S01]  /*1d50*/  @P2 LDC R9, c[0x0][0x40c] ;  /* 0x00010300ff092b82 */ /* 0x000e220000000800 */
[----:B------:R-:W-:Y:S01]  /*1d60*/  @P2 SHF.L.U32 R4, R26, 0x10, RZ ;  /* 0x000000101a042819 */ /* 0x000fe200000006ff */
[----:B------:R-:W-:Y:S01]  /*1d70*/  @P2 FFMA.FTZ R3, R6, R74, R7 ;  /* 0x0000004a06032223 */ /* 0x000fe20000010007 */
[----:B--2---:R-:W-:Y:S01]  /*1d80*/  @P2 FMUL.FTZ R5, R5, R8 ;  /* 0x0000000805052220 */ /* 0x004fe20000410000 */
[----:B------:R-:W-:-:S04]  /*1d90*/  F2FP.BF16.F32.PACK_AB R8, RZ, R2 ;  /* 0x00000002ff08723e */ /* 0x000fc800000010ff */
[----:B------:R-:W1:Y:S01]  /*1da0*/  @P2 LDC R6, c[0x0][0x40c] ;  /* 0x00010300ff062b82 */ /* 0x000e620000000800 */
[----:B------:R-:W-:Y:S01]  /*1db0*/  @P2 FFMA.FTZ R192, R5, R75, R192 ;  /* 0x0000004b05c02223 */ /* 0x000fe200000100c0 */
[----:B------:R-:W-:Y:S01]  /*1dc0*/  @P2 PRMT R5, R26, 0x7632, R5 ;  /* 0x000076321a052816 */ /* 0x000fe20000000005 */
[----:B---3--:R-:W-:-:S03]  /*1dd0*/  @P2 FMUL.FTZ R4, R4, R11 ;  /* 0x0000000b04042220 */ /* 0x008fc60000410000 */
[----:B------:R-:W-:Y:S02]  /*1de0*/  @P2 SHF.L.U32 R5, R5, 0x10, RZ ;  /* 0x0000001005052819 */ /* 0x000fe400000006ff */
[----:B------:R-:W2:Y:S01]  /*1df0*/  @P2 LDC R7, c[0x0][0x40c] ;  /* 0x00010300ff072b82 */ /* 0x000ea20000000800 */
[----:B------:R-:W-:Y:S01]  /*1e00*/  @P2 FFMA.FTZ R193, R4, R68, R193 ;  /* 0x0000004404c12223 */ /* 0x000fe200000100c1 */
[----:B------:R-:W-:-:S04]  /*1e10*/  PRMT R4, R22, 0x7632, R4 ;  /* 0x0000763216047816 */ /* 0x000fc80000000004 */
[----:B------:R-:W-:Y:S02]  /*1e20*/  SHF.L.U32 R194, R4, 0x10, RZ ;  /* 0x0000001004c27819 */ /* 0x000fe400000006ff */
[----:B------:R-:W-:-:S05]  /*1e30*/  @P2 SHF.L.U32 R4, R27, 0x10, RZ ;  /* 0x000000101b042819 */ /* 0x000fca00000006ff */
[----:B0-----:R-:W-:Y:S01]  /*1e40*/  @P2 FMUL.FTZ R4, R4, R9 ;  /* 0x0000000904042220 */ /* 0x001fe20000410000 */
[----:B------:R-:W-:Y:S01]  /*1e50*/  F2FP.BF16.F32.PACK_AB R9, RZ, R193 ;  /* 0x000000c1ff09723e */ /* 0x000fe200000010ff */
[----:B-1----:R-:W-:Y:S02]  /*1e60*/  @P2 FMUL.FTZ R5, R5, R6 ;  /* 0x0000000605052220 */ /* 0x002fe40000410000 */
[----:B------:R-:W0:Y:S01]  /*1e70*/  @P2 LDC R6, c[0x0][0x40c] ;  /* 0x00010300ff062b82 */ /* 0x000e220000000800 */
[----:B------:R-:W-:Y:S01]  /*1e80*/  @P2 FFMA.FTZ R197, R4, R70, R197 ;  /* 0x0000004604c52223 */ /* 0x000fe200000100c5 */
[----:B------:R-:W-:Y:S01]  /*1e90*/  @P2 SHF.L.U32 R4, R24, 0x10, RZ ;  /* 0x0000001018042819 */ /* 0x000fe200000006ff */
[----:B------:R-:W-:Y:S01]  /*1ea0*/  @P2 FFMA.FTZ R194, R5, R69, R194 ;  /* 0x0000004505c22223 */ /* 0x000fe200000100c2 */
[----:B------:R-:W-:Y:S02]  /*1eb0*/  @P2 PRMT R5, R27, 0x7632, R5 ;  /* 0x000076321b052816 */ /* 0x000fe40000000005 */
[----:B------:R-:W-:Y:S01]  /*1ec0*/  F2FP.BF16.F32.PACK_AB R11, RZ, R197 ;  /* 0x000000c5ff0b723e */ /* 0x000fe200000010ff */
[----:B--2---:R-:W-:Y:S01]  /*1ed0*/  @P2 FMUL.FTZ R4, R4, R7 ;  /* 0x0000000704042220 */ /* 0x004fe20000410000 */
[----:B------:R-:W-:-:S02]  /*1ee0*/  @P2 SHF.L.U32 R5, R5, 0x10, RZ ;  /* 0x0000001005052819 */ /* 0x000fc400000006ff */
[----:B------:R-:W-:Y:S01]  /*1ef0*/  F2FP.BF16.F32.PACK_AB R10, RZ, R194 ;  /* 0x000000c2ff0a723e */ /* 0x000fe200000010ff */
[----:B------:R-:W-:Y:S01]  /*1f00*/  @P2 FFMA.FTZ R195, R4, R72, R195 ;  /* 0x0000004804c32223 */ /* 0x000fe200000100c3 */
[----:B------:R-:W-:-:S04]  /*1f10*/  PRMT R4, R23, 0x7632, R4 ;  /* 0x0000763217047816 */ /* 0x000fc80000000004 */
[----:B------:R-:W-:Y:S02]  /*1f20*/  SHF.L.U32 R196, R4, 0x10, RZ ;  /* 0x0000001004c47819 */ /* 0x000fe400000006ff */
[----:B------:R-:W-:-:S04]  /*1f30*/  F2FP.BF16.F32.PACK_AB R4, RZ, R195 ;  /* 0x000000c3ff04723e */ /* 0x000fc800000010ff */
[----:B------:R-:W-:Y:S01]  /*1f40*/  PRMT R4, R4, 0x5410, R8 ;  /* 0x0000541004047816 */ /* 0x000fe20000000008 */
[----:B0-----:R-:W-:Y:S01]  /*1f50*/  @P2 FMUL.FTZ R5, R5, R6 ;  /* 0x0000000605052220 */ /* 0x001fe20000410000 */
[----:B------:R-:W-:-:S03]  /*1f60*/  F2FP.BF16.F32.PACK_AB R6, RZ, R192 ;  /* 0x000000c0ff06723e */ /* 0x000fc600000010ff */
[----:B------:R-:W-:Y:S01]  /*1f70*/  @P2 FFMA.FTZ R196, R5, R71, R196 ;  /* 0x0000004705c42223 */ /* 0x000fe200000100c4 */
[----:B------:R-:W-:-:S04]  /*1f80*/  F2FP.BF16.F32.PACK_AB R5, RZ, R3 ;  /* 0x00000003ff05723e */ /* 0x000fc800000010ff */
[----:B------:R-:W-:Y:S02]  /*1f90*/  F2FP.BF16.F32.PACK_AB R7, RZ, R196 ;  /* 0x000000c4ff07723e */ /* 0x000fe400000010ff */
[----:B------:R-:W-:Y:S02]  /*1fa0*/  PRMT R5, R5, 0x5410, R6 ;  /* 0x0000541005057816 */ /* 0x000fe40000000006 */
[----:B------:R-:W-:Y:S02]  /*1fb0*/  PRMT R6, R9, 0x5410, R10 ;  /* 0x0000541009067816 */ /* 0x000fe4000000000a */
[----:B------:R-:W-:Y:S01]  /*1fc0*/  PRMT R7, R11, 0x5410, R7 ;  /* 0x000054100b077816 */ /* 0x000fe20000000007 */
[----:B------:R-:W-:Y:S06]  /*1fd0*/  BRA `(.L_x_14657) ;  /* 0x0000000000d47947 */ /* 0x000fec0003800000 */
.L_x_14656:
[----:B--2---:R-:W0:Y:S01]  /*1fe0*/  @P1 LDC R4, c[0x0][0x40c] ;  /* 0x00010300ff041b82 */ /* 0x004e220000000800 */
[----:B------:R-:W-:Y:S02]  /*1ff0*/  @P1 PRMT R2, R24, 0x7632, R2 ;  /* 0x0000763218021816 */ /* 0x000fe40000000002 */
[----:B------:R-:W-:Y:S02]  /*2000*/  CS2R R192, SRZ ;  /* 0x0000000000c07805 */ /* 0x000fe4000001ff00 */
[----:B------:R-:W-:Y:S02]  /*2010*/  @P1 PRMT R5, R25, 0x7632, R5 ;  /* 0x0000763219051816 */ /* 0x000fe40000000005 */
[----:B------:R-:W-:Y:S02]  /*2020*/  CS2R R196, SRZ ;  /* 0x0000000000c47805 */ /* 0x000fe4000001ff00 */
[----:B------:R-:W-:Y:S01]  /*2030*/  @P1 SHF.L.U32 R3, R2, 0x10, RZ ;  /* 0x0000001002031819 */ /* 0x000fe200000006ff */
[----:B------:R-:W-:Y:S01]  /*2040*/  HFMA2 R2, -RZ, RZ, 0, 0 ;  /* 0x00000000ff027431 */ /* 0x000fe200000001ff */
[----:B------:R-:W-:Y:S01]  /*2050*/  @P1 SHF.L.U32 R5, R5, 0x10, RZ ;  /* 0x0000001005051819 */ /* 0x000fe200000006ff */
[----:B------:R-:W1:Y:S01]  /*2060*/  @P1 LDC R6, c[0x0][0x40c] ;  /* 0x00010300ff061b82 */ /* 0x000e620000000800 */
[----:B------:R-:W-:-:S07]  /*2070*/  CS2R R194, SRZ ;  /* 0x0000000000c27805 */ /* 0x000fce000001ff00 */
[----:B------:R-:W2:Y:S01]  /*2080*/  @P1 LDC R12, c[0x0][0x40c] ;  /* 0x00010300ff0c1b82 */ /* 0x000ea20000000800 */
[----:B0-----:R-:W-:-:S07]  /*2090*/  @P1 FMUL.FTZ R4, R3, R4 ;  /* 0x0000000403041220 */ /* 0x001fce0000410000 */
[----:B------:R-:W0:Y:S01]  /*20a0*/  @P1 LDC R10, c[0x0][0x40c] ;  /* 0x00010300ff0a1b82 */ /* 0x000e220000000800 */
[----:B------:R-:W-:Y:S01]  /*20b0*/  @P1 PRMT R3, R26, 0x7632, R3 ;  /* 0x000076321a031816 */ /* 0x000fe20000000003 */
[----:B------:R-:W-:-:S03]  /*20c0*/  @P1 FMUL.FTZ R2, R4, R73 ;  /* 0x0000004904021220 */ /* 0x000fc60000410000 */
[----:B------:R-:W-:Y:S01]  /*20d0*/  @P1 SHF.L.U32 R3, R3, 0x10, RZ ;  /* 0x0000001003031819 */ /* 0x000fe200000006ff */
[----:B-1----:R-:W-:Y:S01]  /*20e0*/  @P1 FMUL.FTZ R4, R5, R6 ;  /* 0x0000000605041220 */ /* 0x002fe20000410000 */
[----:B------:R-:W-:Y:S01]  /*20f0*/  @P1 PRMT R5, R27, 0x7632, R5 ;  /* 0x000076321b051816 */ /* 0x000fe20000000005 */
[----:B------:R-:W1:Y:S02]  /*2100*/  @P1 LDC R9, c[0x0][0x40c] ;  /* 0x00010300ff091b82 */ /* 0x000e640000000800 */
[----:B------:R-:W-:Y:S01]  /*2110*/  @P1 FMUL.FTZ R192, R4, R75 ;  /* 0x0000004b04c01220 */ /* 0x000fe20000410000 */
[----:B------:R-:W-:-:S05]  /*2120*/  @P1 SHF.L.U32 R5, R5, 0x10, RZ ;  /* 0x0000001005051819 */ /* 0x000fca00000006ff */
[----:B------:R-:W3:Y:S01]  /*2130*/  @P1 LDC R8, c[0x0][0x40c] ;  /* 0x00010300ff081b82 */ /* 0x000ee20000000800 */
[----:B--2---:R-:W-:-:S04]  /*2140*/  @P1 FMUL.FTZ R4, R5, R12 ;  /* 0x0000000c05041220 */ /* 0x004fc80000410000 */
[----:B------:R-:W-:Y:S01]  /*2150*/  @P1 FMUL.FTZ R196, R4, R71 ;  /* 0x0000004704c41220 */ /* 0x000fe20000410000 */
[----:B------:R-:W-:Y:S01]  /*2160*/  @P1 SHF.L.U32 R4, R26, 0x10, RZ ;  /* 0x000000101a041819 */ /* 0x000fe200000006ff */
[----:B0-----:R-:W-:Y:S01]  /*2170*/  @P1 FMUL.FTZ R6, R3, R10 ;  /* 0x0000000a03061220 */ /* 0x001fe20000410000 */
[----:B------:R-:W0:Y:S01]  /*2180*/  @P1 LDC R11, c[0x0][0x40c] ;  /* 0x00010300ff0b1b82 */ /* 0x000e220000000800 */
[----:B------:R-:W-:Y:S02]  /*2190*/  @P1 SHF.L.U32 R3, R25, 0x10, RZ ;  /* 0x0000001019031819 */ /* 0x000fe400000006ff */
[----:B------:R-:W-:Y:S01]  /*21a0*/  @P1 FMUL.FTZ R194, R6, R69 ;  /* 0x0000004506c21220 */ /* 0x000fe20000410000 */
[----:B------:R-:W-:-:S04]  /*21b0*/  @P1 SHF.L.U32 R6, R27, 0x10, RZ ;  /* 0x000000101b061819 */ /* 0x000fc800000006ff */
[----:B------:R-:W2:Y:S01]  /*21c0*/  @P1 LDC R5, c[0x0][0x40c] ;  /* 0x00010300ff051b82 */ /* 0x000ea20000000800 */
[----:B-1----:R-:W-:Y:S01]  /*21d0*/  @P1 FMUL.FTZ R9, R4, R9 ;  /* 0x0000000904091220 */ /* 0x002fe20000410000 */
[----:B------:R-:W-:-:S03]  /*21e0*/  @P1 SHF.L.U32 R4, R24, 0x10, RZ ;  /* 0x0000001018041819 */ /* 0x000fc600000006ff */
[----:B------:R-:W-:Y:S01]  /*21f0*/  @P1 FMUL.FTZ R193, R9, R68 ;  /* 0x0000004409c11220 */ /* 0x000fe20000410000 */
[----:B------:R-:W-:Y:S01]  /*2200*/  F2FP.BF16.F32.PACK_AB R9, RZ, R194 ;  /* 0x000000c2ff09723e */ /* 0x000fe200000010ff */
[----:B---3--:R-:W-:Y:S01]  /*2210*/  @P1 FMUL.FTZ R7, R3, R8 ;  /* 0x0000000803071220 */ /* 0x008fe20000410000 */
[----:B------:R-:W-:Y:S02]  /*2220*/  MOV R3, RZ ;  /* 0x000000ff00037202 */ /* 0x000fe40000000f00 */
[----:B------:R-:W-:Y:S01]  /*2230*/  F2FP.BF16.F32.PACK_AB R8, RZ, R2 ;  /* 0x00000002ff08723e */ /* 0x000fe200000010ff */
[----:B------:R-:W-:Y:S01]  /*2240*/  @P1 FMUL.FTZ R3, R7, R74 ;  /* 0x0000004a07031220 */ /* 0x000fe20000410000 */
[----:B------:R-:W-:Y:S01]  /*2250*/  F2FP.BF16.F32.PACK_AB R7, RZ, R193 ;  /* 0x000000c1ff07723e */ /* 0x000fe200000010ff */
[----:B0-----:R-:W-:Y:S01]  /*2260*/  @P1 FMUL.FTZ R11, R6, R11 ;  /* 0x0000000b060b1220 */ /* 0x001fe20000410000 */
[----:B------:R-:W-:-:S03]  /*2270*/  F2FP.BF16.F32.PACK_AB R6, RZ, R192 ;  /* 0x000000c0ff06723e */ /* 0x000fc600000010ff */
[----:B------:R-:W-:Y:S01]  /*2280*/  @P1 FMUL.FTZ R197, R11, R70 ;  /* 0x000000460bc51220 */ /* 0x000fe20000410000 */
[----:B------:R-:W-:Y:S01]  /*2290*/  F2FP.BF16.F32.PACK_AB R11, RZ, R196 ;  /* 0x000000c4ff0b723e */ /* 0x000fe200000010ff */
[----:B--2---:R-:W-:-:S03]  /*22a0*/  @P1 FMUL.FTZ R5, R4, R5 ;  /* 0x0000000504051220 */ /* 0x004fc60000410000 */
[----:B------:R-:W-:Y:S01]  /*22b0*/  F2FP.BF16.F32.PACK_AB R10, RZ, R197 ;  /* 0x000000c5ff0a723e */ /* 0x000fe200000010ff */
[----:B------:R-:W-:Y:S01]  /*22c0*/  @P1 FMUL.FTZ R195, R5, R72 ;  /* 0x0000004805c31220 */ /* 0x000fe20000410000 */
[----:B------:R-:W-:-:S04]  /*22d0*/  F2FP.BF16.F32.PACK_AB R5, RZ, R3 ;  /* 0x00000003ff05723e */ /* 0x000fc800000010ff */
[----:B------:R-:W-:Y:S02]  /*22e0*/  F2FP.BF16.F32.PACK_AB R4, RZ, R195 ;  /* 0x000000c3ff04723e */ /* 0x000fe400000010ff */
[----:B------:R-:W-:Y:S02]  /*22f0*/  PRMT R5, R5, 0x5410, R6 ;  /* 0x0000541005057816 */ /* 0x000fe40000000006 */
[----:B------:R-:W-:Y:S02]  /*2300*/  PRMT R6, R7, 0x5410, R9 ;  /* 0x0000541007067816 */ /* 0x000fe40000000009 */
[----:B------:R-:W-:Y:S02]  /*2310*/  PRMT R7, R10, 0x5410, R11 ;  /* 0x000054100a077816 */ /* 0x000fe4000000000b */
[----:B------:R-:W-:-:S07]  /*2320*/  PRMT R4, R4, 0x5410, R8 ;  /* 0x0000541004047816 */ /* 0x000fce0000000008 */
.L_x_14657:
[----:B------:R-:W0:Y:S01]  /*2330*/  @P1 LDC.64 R8, c[0x0][0x390] ;  /* 0x0000e400ff081b82 */ /* 0x000e220000000a00 */
[C---:B------:R-:W-:Y:S02]  /*2340*/  IADD3 R12, PT, PT, R224.reuse, 0x40, RZ ;  /* 0x00000040e00c7810 */ /* 0x040fe40007ffe0ff */
[----:B------:R-:W-:Y:S02]  /*2350*/  @P1 IADD3 R15, PT, PT, R223, 0x60, RZ ;  /* 0x00000060df0f1810 */ /* 0x000fe40007ffe0ff */
[----:B------:R-:W-:Y:S01]  /*2360*/  @P0 IADD3 R17, PT, PT, R224, 0x60, RZ ;  /* 0x00000060e0110810 */ /* 0x000fe20007ffe0ff */
[----:B------:R-:W-:Y:S02]  /*2370*/  IMAD.WIDE.U32 R12, R12, 0x10, R230 ;  /* 0x000000100c0c7825 */ /* 0x000fe400078e00e6 */
[----:B------:R-:W1:Y:S03]  /*2380*/  @P0 LDC.64 R10, c[0x0][0x3a0] ;  /* 0x0000e800ff0a0b82 */ /* 0x000e660000000a00 */
[----:B------:R0:W-:Y:S02]  /*2390*/  STG.E.128 desc[UR6][R12.64], R4 ;  /* 0x000000040c007986 */ /* 0x0001e4000c101d06 */
[----:B0-----:R-:W-:-:S04]  /*23a0*/  @P1 IMAD.WIDE.U32 R4, R15, 0x10, R8 ;  /* 0x000000100f041825 */ /* 0x001fc800078e0008 */
[----:B-1----:R-:W-:Y:S01]  /*23b0*/  @P0 IMAD.WIDE.U32 R6, R17, 0x10, R10 ;  /* 0x0000001011060825 */ /* 0x002fe200078e000a */
[----:B------:R0:W5:Y:S04]  /*23c0*/  @P1 LDG.E.128 R24, desc[UR6][R4.64] ;  /* 0x0000000604181981 */ /* 0x000168000c1e1d00 */
[----:B-----5:R0:W5:Y:S01]  /*23d0*/  @P0 LDG.E.128 R20, desc[UR6][R6.64] ;  /* 0x0000000606140981 */ /* 0x020162000c1e1d00 */
[----:B------:R-:W-:Y:S05]  /*23e0*/  @!P0 BRA `(.L_x_14658) ;  /* 0x0000000000f88947 */ /* 0x000fea0003800000 */
[----:B------:R-:W-:Y:S02]  /*23f0*/  ISETP.GT.AND P2, PT, R222, RZ, PT ;  /* 0x000000ffde00720c */ /* 0x000fe40003f44270 */
[----:B-----5:R-:W-:-:S11]  /*2400*/  SHF.L.U32 R11, R21, 0x10, RZ ;  /* 0x00000010150b7819 */ /* 0x020fd600000006ff */
[----:B0-----:R-:W0:Y:S01]  /*2410*/  @P2 LDC R5, c[0x0][0x40c] ;  /* 0x00010300ff052b82 */ /* 0x001e220000000800 */
[----:B------:R-:W-:Y:S02]  /*2420*/  @P2 SHF.L.U32 R4, R25, 0x10, RZ ;  /* 0x0000001019042819 */ /* 0x000fe400000006ff */
[----:B------:R-:W-:-:S04]  /*2430*/  @P2 PRMT R12, R27, 0x7632, R12 ;  /* 0x000076321b0c2816 */ /* 0x000fc8000000000c */
[----:B------:R-:W-:Y:S01]  /*2440*/  @P2 SHF.L.U32 R12, R12, 0x10, RZ ;  /* 0x000000100c0c2819 */ /* 0x000fe200000006ff */
[----:B------:R-:W1:Y:S08]  /*2450*/  @P2 LDC R6, c[0x0][0x40c] ;  /* 0x00010300ff062b82 */ /* 0x000e700000000800 */
[----:B------:R-:W2:Y:S01]  /*2460*/  @P2 LDC R8, c[0x0][0x40c] ;  /* 0x00010300ff082b82 */ /* 0x000ea20000000800 */
[----:B0-----:R-:W-:-:S07]  /*2470*/  @P2 FMUL.FTZ R4, R4, R5 ;  /* 0x0000000504042220 */ /* 0x001fce0000410000 */
[----:B------:R-:W0:Y:S01]  /*2480*/  @P2 LDC R7, c[0x0][0x40c] ;  /* 0x00010300ff072b82 */ /* 0x000e220000000800 */
[----:B------:R-:W-:Y:S01]  /*2490*/  @P2 FFMA.FTZ R11, R4, R66, R11 ;  /* 0x00000042040b2223 */ /* 0x000fe2000001000b */
[----:B------:R-:W-:-:S04]  /*24a0*/  @P2 PRMT R4, R24, 0x7632, R4 ;  /* 0x0000763218042816 */ /* 0x000fc80000000004 */
[----:B------:R-:W-:Y:S02]  /*24b0*/  @P2 SHF.L.U32 R5, R4, 0x10, RZ ;  /* 0x0000001004052819 */ /* 0x000fe400000006ff */
[----:B------:R-:W3:Y:S01]  /*24c0*/  @P2 LDC R13, c[0x0][0x40c] ;  /* 0x00010300ff0d2b82 */ /* 0x000ee20000000800 */
[----:B------:R-:W-:Y:S02]  /*24d0*/  PRMT R4, R20, 0x7632, R4 ;  /* 0x0000763214047816 */ /* 0x000fe40000000004 */
[----:B-1----:R-:W-:Y:S02]  /*24e0*/  @P2 FMUL.FTZ R5, R5, R6 ;  /* 0x0000000605052220 */ /* 0x002fe40000410000 */
[----:B------:R-:W-:Y:S02]  /*24f0*/  SHF.L.U32 R10, R4, 0x10, RZ ;  /* 0x00000010040a7819 */ /* 0x000fe400000006ff */
[----:B------:R-:W-:Y:S01]  /*2500*/  PRMT R4, R21, 0x7632, R4 ;  /* 0x0000763215047816 */ /* 0x000fe20000000004 */
[----:B------:R-:W1:Y:S02]  /*2510*/  @P2 LDC R6, c[0x0][0x40c] ;  /* 0x00010300ff062b82 */ /* 0x000e640000000800 */
[----:B------:R-:W-:Y:S01]  /*2520*/  @P2 FFMA.FTZ R10, R5, R65, R10 ;  /* 0x00000041050a2223 */ /* 0x000fe2000001000a */
[----:B------:R-:W-:-:S02]  /*2530*/  @P2 PRMT R5, R25, 0x7632, R5 ;  /* 0x0000763219052816 */ /* 0x000fc40000000005 */
[----:B------:R-:W-:Y:S02]  /*2540*/  SHF.L.U32 R9, R4, 0x10, RZ ;  /* 0x0000001004097819 */ /* 0x000fe400000006ff */
[----:B------:R-:W-:Y:S02]  /*2550*/  @P2 SHF.L.U32 R5, R5, 0x10, RZ ;  /* 0x0000001005052819 */ /* 0x000fe400000006ff */
[----:B------:R-:W-:-:S03]  /*2560*/  F2FP.BF16.F32.PACK_AB R17, RZ, R10 ;  /* 0x0000000aff11723e */ /* 0x000fc600000010ff */
[----:B--2---:R-:W-:Y:S01]  /*2570*/  @P2 FMUL.FTZ R4, R5, R8 ;  /* 0x0000000805042220 */ /* 0x004fe20000410000 */
[----:B------:R-:W-:Y:S02]  /*2580*/  @P2 PRMT R5, R26, 0x7632, R5 ;  /* 0x000076321a052816 */ /* 0x000fe40000000005 */
[----:B------:R-:W-:Y:S01]  /*2590*/  SHF.L.U32 R8, R22, 0x10, RZ ;  /* 0x0000001016087819 */ /* 0x000fe200000006ff */
[----:B------:R-:W-:Y:S01]  /*25a0*/  @P2 FFMA.FTZ R9, R4, R67, R9 ;  /* 0x0000004304092223 */ /* 0x000fe20000010009 */
[----:B------:R-:W-:Y:S02]  /*25b0*/  @P2 SHF.L.U32 R4, R26, 0x10, RZ ;  /* 0x000000101a042819 */ /* 0x000fe400000006ff */
[----:B------:R-:W-:Y:S02]  /*25c0*/  @P2 SHF.L.U32 R5, R5, 0x10, RZ ;  /* 0x0000001005052819 */ /* 0x000fe400000006ff */
[----:B------:R-:W-:Y:S01]  /*25d0*/  F2FP.BF16.F32.PACK_AB R14, RZ, R9 ;  /* 0x00000009ff0e723e */ /* 0x000fe200000010ff */
[----:B0-----:R-:W-:Y:S01]  /*25e0*/  @P2 FMUL.FTZ R7, R4, R7 ;  /* 0x0000000704072220 */ /* 0x001fe20000410000 */
[----:B------:R-:W-:-:S03]  /*25f0*/  PRMT R4, R22, 0x7632, R4 ;  /* 0x0000763216047816 */ /* 0x000fc60000000004 */
[----:B------:R-:W-:Y:S01]  /*2600*/  @P2 FFMA.FTZ R8, R7, R60, R8 ;  /* 0x0000003c07082223 */ /* 0x000fe20000010008 */
[----:B------:R-:W-:Y:S01]  /*2610*/  SHF.L.U32 R7, R4, 0x10, RZ ;  /* 0x0000001004077819 */ /* 0x000fe200000006ff */
[----:B-1----:R-:W-:Y:S01]  /*2620*/  @P2 FMUL.FTZ R4, R5, R6 ;  /* 0x0000000605042220 */ /* 0x002fe20000410000 */
[----:B------:R-:W-:Y:S01]  /*2630*/  SHF.L.U32 R6, R23, 0x10, RZ ;  /* 0x0000001017067819 */ /* 0x000fe200000006ff */
[----:B------:R-:W0:Y:S01]  /*2640*/  @P2 LDC R5, c[0x0][0x40c] ;  /* 0x00010300ff052b82 */ /* 0x000e220000000800 */
[----:B------:R-:W-:Y:S01]  /*2650*/  F2FP.BF16.F32.PACK_AB R18, RZ, R8 ;  /* 0x00000008ff12723e */ /* 0x000fe200000010ff */
[----:B------:R-:W-:Y:S01]  /*2660*/  @P2 FFMA.FTZ R7, R4, R61, R7 ;  /* 0x0000003d04072223 */ /* 0x000fe20000010007 */
[----:B------:R-:W-:-:S04]  /*2670*/  @P2 SHF.L.U32 R4, R27, 0x10, RZ ;  /* 0x000000101b042819 */ /* 0x000fc800000006ff */
[----:B------:R-:W-:Y:S01]  /*2680*/  F2FP.BF16.F32.PACK_AB R19, RZ, R7 ;  /* 0x00000007ff13723e */ /* 0x000fe200000010ff */
[----:B---3--:R-:W-:Y:S01]  /*2690*/  @P2 FMUL.FTZ R13, R4, R13 ;  /* 0x0000000d040d2220 */ /* 0x008fe20000410000 */
[----:B------:R-:W-:-:S03]  /*26a0*/  @P2 SHF.L.U32 R4, R24, 0x10, RZ ;  /* 0x0000001018042819 */ /* 0x000fc600000006ff */
        /* <DEDUP_REMOVED lines=9> */
[----:B------:R-:W-:-:S03]  /*2740*/  F2FP.BF16.F32.PACK_AB R12, RZ, R5 ;  /* 0x00000005ff0c723e */ /* 0x000fc600000010ff */
[----:B------:R-:W-:Y:S01]  /*2750*/  @P2 FFMA.FTZ R4, R13, R63, R4 ;  /* 0x0000003f0d042223 */ /* 0x000fe20000010004 */
[----:B------:R-:W-:Y:S02]  /*2760*/  F2FP.BF16.F32.PACK_AB R13, RZ, R11 ;  /* 0x0000000bff0d723e */ /* 0x000fe400000010ff */
[----:B------:R-:W-:Y:S02]  /*2770*/  PRMT R12, R12, 0x5410, R17 ;  /* 0x000054100c0c7816 */ /* 0x000fe40000000011 */
[----:B------:R-:W-:Y:S02]  /*2780*/  F2FP.BF16.F32.PACK_AB R16, RZ, R4 ;  /* 0x00000004ff10723e */ /* 0x000fe400000010ff */
[----:B------:R-:W-:Y:S02]  /*2790*/  PRMT R13, R13, 0x5410, R14 ;  /* 0x000054100d0d7816 */ /* 0x000fe4000000000e */
[----:B------:R-:W-:Y:S02]  /*27a0*/  PRMT R14, R18, 0x5410, R19 ;  /* 0x00005410120e7816 */ /* 0x000fe40000000013 */
[----:B------:R-:W-:Y:S01]  /*27b0*/  PRMT R15, R15, 0x5410, R16 ;  /* 0x000054100f0f7816 */ /* 0x000fe20000000010 */
[----:B------:R-:W-:Y:S06]  /*27c0*/  BRA `(.L_x_14659) ;  /* 0x0000000000dc7947 */ /* 0x000fec0003800000 */
.L_x_14658:
[----:B0-----:R-:W0:Y:S01]  /*27d0*/  @P1 LDC R5, c[0x0][0x40c] ;  /* 0x00010300ff051b82 */ /* 0x001e220000000800 */
[----:B------:R-:W-:Y:S02]  /*27e0*/  @P1 PRMT R4, R24, 0x7632, R4 ;  /* 0x0000763218041816 */ /* 0x000fe40000000004 */
[----:B------:R-:W-:Y:S01]  /*27f0*/  CS2R R10, SRZ ;  /* 0x00000000000a7805 */ /* 0x000fe2000001ff00 */
[----:B------:R-:W-:Y:S01]  /*2800*/  HFMA2 R9, -RZ, RZ, 0, 0 ;  /* 0x00000000ff097431 */ /* 0x000fe200000001ff */
[----:B------:R-:W-:Y:S02]  /*2810*/  MOV R7, RZ ;  /* 0x000000ff00077202 */ /* 0x000fe40000000f00 */
[----:B------:R-:W-:Y:S01]  /*2820*/  @P1 SHF.L.U32 R4, R4, 0x10, RZ ;  /* 0x0000001004041819 */ /* 0x000fe200000006ff */
[----:B------:R-:W1:Y:S08]  /*2830*/  @P1 LDC R6, c[0x0][0x40c] ;  /* 0x00010300ff061b82 */ /* 0x000e700000000800 */
[----:B------:R-:W2:Y:S01]  /*2840*/  @P1 LDC R8, c[0x0][0x40c] ;  /* 0x00010300ff081b82 */ /* 0x000ea20000000800 */
[----:B0-----:R-:W-:Y:S01]  /*2850*/  @P1 FMUL.FTZ R4, R4, R5 ;  /* 0x0000000504041220 */ /* 0x001fe20000410000 */
[----:B------:R-:W-:-:S06]  /*2860*/  @P1 PRMT R5, R25, 0x7632, R5 ;  /* 0x0000763219051816 */ /* 0x000fcc0000000005 */
[----:B------:R-:W0:Y:S01]  /*2870*/  @P1 LDC R12, c[0x0][0x40c] ;  /* 0x00010300ff0c1b82 */ /* 0x000e220000000800 */
[----:B------:R-:W-:Y:S01]  /*2880*/  @P1 FMUL.FTZ R10, R4, R65 ;  /* 0x00000041040a1220 */ /* 0x000fe20000410000 */
[----:B------:R-:W-:-:S05]  /*2890*/  @P1 SHF.L.U32 R5, R5, 0x10, RZ ;  /* 0x0000001005051819 */ /* 0x000fca00000006ff */
[----:B-1----:R-:W-:Y:S01]  /*28a0*/  @P1 FMUL.FTZ R4, R5, R6 ;  /* 0x0000000605041220 */ /* 0x002fe20000410000 */
[----:B------:R-:W-:Y:S01]  /*28b0*/  @P1 PRMT R5, R26, 0x7632, R5 ;  /* 0x000076321a051816 */ /* 0x000fe20000000005 */
[----:B------:R-:W1:Y:S02]  /*28c0*/  @P1 LDC R6, c[0x0][0x40c] ;  /* 0x00010300ff061b82 */ /* 0x000e640000000800 */
[----:B------:R-:W-:Y:S01]  /*28d0*/  @P1 FMUL.FTZ R9, R4, R67 ;  /* 0x0000004304091220 */ /* 0x000fe20000410000 */
[----:B------:R-:W-:-:S04]  /*28e0*/  @P1 SHF.L.U32 R5, R5, 0x10, RZ ;  /* 0x0000001005051819 */ /* 0x000fc800000006ff */
[----:B------:R-:W-:Y:S01]  /*28f0*/  F2FP.BF16.F32.PACK_AB R14, RZ, R9 ;  /* 0x00000009ff0e723e */ /* 0x000fe200000010ff */
[----:B--2---:R-:W-:Y:S01]  /*2900*/  @P1 FMUL.FTZ R4, R5, R8 ;  /* 0x0000000805041220 */ /* 0x004fe20000410000 */
[----:B------:R-:W-:Y:S01]  /*2910*/  @P1 PRMT R5, R27, 0x7632, R5 ;  /* 0x000076321b051816 */ /* 0x000fe20000000005 */
[----:B------:R-:W2:Y:S02]  /*2920*/  @P1 LDC R8, c[0x0][0x40c] ;  /* 0x00010300ff081b82 */ /* 0x000ea40000000800 */
[----:B------:R-:W-:Y:S01]  /*2930*/  @P1 FMUL.FTZ R7, R4, R61 ;  /* 0x0000003d04071220 */ /* 0x000fe20000410000 */
[----:B------:R-:W-:Y:S01]  /*2940*/  @P1 SHF.L.U32 R5, R5, 0x10, RZ ;  /* 0x0000001005051819 */ /* 0x000fe200000006ff */
[----:B------:R-:W-:-:S03]  /*2950*/  HFMA2 R4, -RZ, RZ, 0, 0 ;  /* 0x00000000ff047431 */ /* 0x000fc600000001ff */
[----:B------:R-:W-:Y:S01]  /*2960*/  F2FP.BF16.F32.PACK_AB R17, RZ, R7 ;  /* 0x00000007ff11723e */ /* 0x000fe200000010ff */
[----:B-1----:R-:W-:Y:S01]  /*2970*/  @P1 FMUL.FTZ R6, R5, R6 ;  /* 0x0000000605061220 */ /* 0x002fe20000410000 */
[----:B------:R-:W-:-:S03]  /*2980*/  @P1 SHF.L.U32 R5, R25, 0x10, RZ ;  /* 0x0000001019051819 */ /* 0x000fc600000006ff */
[----:B------:R-:W-:Y:S02]  /*2990*/  @P1 FMUL.FTZ R4, R6, R63 ;  /* 0x0000003f06041220 */ /* 0x000fe40000410000 */
[----:B------:R-:W1:Y:S03]  /*29a0*/  @P1 LDC R6, c[0x0][0x40c] ;  /* 0x00010300ff061b82 */ /* 0x000e660000000800 */
[----:B------:R-:W-:Y:S01]  /*29b0*/  F2FP.BF16.F32.PACK_AB R19, RZ, R4 ;  /* 0x00000004ff13723e */ /* 0x000fe200000010ff */
[----:B--2---:R-:W-:Y:S01]  /*29c0*/  @P1 FMUL.FTZ R5, R5, R8 ;  /* 0x0000000805051220 */ /* 0x004fe20000410000 */
[----:B------:R-:W-:-:S03]  /*29d0*/  MOV R8, RZ ;  /* 0x000000ff00087202 */ /* 0x000fc60000000f00 */
[----:B------:R-:W-:Y:S01]  /*29e0*/  @P1 FMUL.FTZ R11, R5, R66 ;  /* 0x00000042050b1220 */ /* 0x000fe20000410000 */
[----:B------:R-:W-:-:S05]  /*29f0*/  @P1 SHF.L.U32 R5, R26, 0x10, RZ ;  /* 0x000000101a051819 */ /* 0x000fca00000006ff */
[----:B0-----:R-:W-:Y:S02]  /*2a00*/  @P1 FMUL.FTZ R5, R5, R12 ;  /* 0x0000000c05051220 */ /* 0x001fe40000410000 */
[----:B------:R-:W0:Y:S02]  /*2a10*/  @P1 LDC R12, c[0x0][0x40c] ;  /* 0x00010300ff0c1b82 */ /* 0x000e240000000800 */
[----:B------:R-:W-:Y:S01]  /*2a20*/  @P1 FMUL.FTZ R8, R5, R60 ;  /* 0x0000003c05081220 */ /* 0x000fe20000410000 */
[----:B------:R-:W-:-:S04]  /*2a30*/  @P1 SHF.L.U32 R5, R27, 0x10, RZ ;  /* 0x000000101b051819 */ /* 0x000fc800000006ff */
[----:B------:R-:W-:Y:S01]  /*2a40*/  F2FP.BF16.F32.PACK_AB R15, RZ, R8 ;  /* 0x00000008ff0f723e */ /* 0x000fe200000010ff */
[----:B-1----:R-:W-:Y:S01]  /*2a50*/  @P1 FMUL.FTZ R5, R5, R6 ;  /* 0x0000000605051220 */ /* 0x002fe20000410000 */
[----:B------:R-:W-:-:S03]  /*2a60*/  HFMA2 R6, -RZ, RZ, 0, 0 ;  /* 0x00000000ff067431 */ /* 0x000fc600000001ff */
[----:B------:R-:W-:Y:S01]  /*2a70*/  @P1 FMUL.FTZ R6, R5, R62 ;  /* 0x0000003e05061220 */ /* 0x000fe20000410000 */
[----:B------:R-:W-:-:S04]  /*2a80*/  @P1 SHF.L.U32 R5, R24, 0x10, RZ ;  /* 0x0000001018051819 */ /* 0x000fc800000006ff */
[----:B------:R-:W-:Y:S01]  /*2a90*/  F2FP.BF16.F32.PACK_AB R18, RZ, R6 ;  /* 0x00000006ff12723e */ /* 0x000fe200000010ff */
[----:B0-----:R-:W-:Y:S01]  /*2aa0*/  @P1 FMUL.FTZ R13, R5, R12 ;  /* 0x0000000c050d1220 */ /* 0x001fe20000410000 */
[----:B------:R-:W-:Y:S02]  /*2ab0*/  MOV R5, RZ ;  /* 0x000000ff00057202 */ /* 0x000fe40000000f00 */
        /* <DEDUP_REMOVED lines=8> */
.L_x_14659:
[C---:B------:R-:W-:Y:S02]  /*2b40*/  IADD3 R16, PT, PT, R224.reuse, 0x60, RZ ;  /* 0x00000060e0107810 */ /* 0x040fe40007ffe0ff */
[----:B------:R-:W-:Y:S02]  /*2b50*/  @P1 IADD3 R19, PT, PT, R223, 0x80, RZ ;  /* 0x00000080df131810 */ /* 0x000fe40007ffe0ff */
[----:B------:R-:W-:Y:S01]  /*2b60*/  @P0 IADD3 R189, PT, PT, R224, 0x80, RZ ;  /* 0x00000080e0bd0810 */ /* 0x000fe20007ffe0ff */
[----:B------:R-:W-:-:S05]  /*2b70*/  IMAD.WIDE.U32 R16, R16, 0x10, R230 ;  /* 0x0000001010107825 */ /* 0x000fca00078e00e6 */
[----:B------:R0:W-:Y:S02]  /*2b80*/  STG.E.128 desc[UR6][R16.64], R12 ;  /* 0x0000000c10007986 */ /* 0x0001e4000c101d06 */
[----:B0-----:R-:W0:Y:S08]  /*2b90*/  @P1 LDC.64 R12, c[0x0][0x390] ;  /* 0x0000e400ff0c1b82 */ /* 0x001e300000000a00 */
[----:B------:R-:W1:Y:S01]  /*2ba0*/  @P0 LDC.64 R16, c[0x0][0x3a0] ;  /* 0x0000e800ff100b82 */ /* 0x000e620000000a00 */
[----:B0-----:R-:W-:-:S05]  /*2bb0*/  @P1 IMAD.WIDE.U32 R14, R19, 0x10, R12 ;  /* 0x00000010130e1825 */ /* 0x001fca00078e000c */
[----:B------:R0:W5:Y:S01]  /*2bc0*/  @P1 LDG.E.128 R24, desc[UR6][R14.64] ;  /* 0x000000060e181981 */ /* 0x000162000c1e1d00 */
[----:B-1----:R-:W-:-:S05]  /*2bd0*/  @P0 IMAD.WIDE.U32 R12, R189, 0x10, R16 ;  /* 0x00000010bd0c0825 */ /* 0x002fca00078e0010 */
[----:B-----5:R0:W5:Y:S01]  /*2be0*/  @P0 LDG.E.128 R20, desc[UR6][R12.64] ;  /* 0x000000060c140981 */ /* 0x020162000c1e1d00 */
[----:B------:R-:W-:Y:S05]  /*2bf0*/  @!P0 BRA `(.L_x_14660) ;  /* 0x0000000000fc8947 */ /* 0x000fea0003800000 */
[----:B------:R-:W-:Y:S02]  /*2c00*/  ISETP.GT.AND P2, PT, R222, RZ, PT ;  /* 0x000000ffde00720c */ /* 0x000fe40003f44270 */
[----:B-----5:R-:W-:Y:S02]  /*2c10*/  SHF.L.U32 R19, R21, 0x10, RZ ;  /* 0x0000001015137819 */ /* 0x020fe400000006ff */
[----:B------:R-:W-:-:S09]  /*2c20*/  SHF.L.U32 R16, R22, 0x10, RZ ;  /* 0x0000001016107819 */ /* 0x000fd200000006ff */
[----:B0-----:R-:W0:Y:S01]  /*2c30*/  @P2 LDC R13, c[0x0][0x40c] ;  /* 0x00010300ff0d2b82 */ /* 0x001e220000000800 */
[----:B------:R-:W-:-:S07]  /*2c40*/  @P2 SHF.L.U32 R12, R25, 0x10, RZ ;  /* 0x00000010190c2819 */ /* 0x000fce00000006ff */
[----:B------:R-:W1:Y:S08]  /*2c50*/  @P2 LDC R15, c[0x0][0x40c] ;  /* 0x00010300ff0f2b82 */ /* 0x000e700000000800 */
[----:B------:R-:W2:Y:S01]  /*2c60*/  @P2 LDC R189, c[0x0][0x40c] ;  /* 0x00010300ffbd2b82 */ /* 0x000ea20000000800 */
[----:B0-----:R-:W-:Y:S01]  /*2c70*/  @P2 FMUL.FTZ R12, R12, R13 ;  /* 0x0000000d0c0c2220 */ /* 0x001fe20000410000 */
[----:B------:R-:W-:-:S03]  /*2c80*/  PRMT R13, R20, 0x7632, R13 ;  /* 0x00007632140d7816 */ /* 0x000fc6000000000d */
[----:B------:R-:W-:Y:S01]  /*2c90*/  @P2 FFMA.FTZ R19, R12, R58, R19 ;  /* 0x0000003a0c132223 */ /* 0x000fe20000010013 */
[----:B------:R-:W-:Y:S02]  /*2ca0*/  @P2 PRMT R12, R24, 0x7632, R12 ;  /* 0x00007632180c2816 */ /* 0x000fe4000000000c */
[----:B------:R-:W-:Y:S02]  /*2cb0*/  SHF.L.U32 R18, R13, 0x10, RZ ;  /* 0x000000100d127819 */ /* 0x000fe400000006ff */
[----:B------:R-:W-:Y:S02]  /*2cc0*/  @P2 SHF.L.U32 R14, R12, 0x10, RZ ;  /* 0x000000100c0e2819 */ /* 0x000fe400000006ff */
[----:B------:R-:W0:Y:S03]  /*2cd0*/  @P2 LDC R12, c[0x0][0x40c] ;  /* 0x00010300ff0c2b82 */ /* 0x000e260000000800 */
[----:B-1----:R-:W-:Y:S01]  /*2ce0*/  @P2 FMUL.FTZ R13, R14, R15 ;  /* 0x0000000f0e0d2220 */ /* 0x002fe20000410000 */
[----:B------:R-:W-:-:S03]  /*2cf0*/  @P2 PRMT R14, R25, 0x7632, R14 ;  /* 0x00007632190e2816 */ /* 0x000fc6000000000e */
[----:B------:R-:W-:Y:S01]  /*2d00*/  @P2 FFMA.FTZ R18, R13, R57, R18 ;  /* 0x000000390d122223 */ /* 0x000fe20000010012 */
[----:B------:R-:W-:Y:S02]  /*2d10*/  PRMT R13, R21, 0x7632, R13 ;  /* 0x00007632150d7816 */ /* 0x000fe4000000000d */
[----:B------:R-:W-:Y:S02]  /*2d20*/  @P2 SHF.L.U32 R15, R14, 0x10, RZ ;  /* 0x000000100e0f2819 */ /* 0x000fe400000006ff */
[----:B------:R-:W-:Y:S02]  /*2d30*/  SHF.L.U32 R17, R13, 0x10, RZ ;  /* 0x000000100d117819 */ /* 0x000fe400000006ff */
[----:B------:R-:W1:Y:S01]  /*2d40*/  @P2 LDC R13, c[0x0][0x40c] ;  /* 0x00010300ff0d2b82 */ /* 0x000e620000000800 */
[----:B------:R-:W-:Y:S01]  /*2d50*/  PRMT R14, R22, 0x7632, R14 ;  /* 0x00007632160e7816 */ /* 0x000fe2000000000e */
[----:B0-----:R-:W-:Y:S01]  /*2d60*/  @P2 FMUL.FTZ R12, R15, R12 ;  /* 0x0000000c0f0c2220 */ /* 0x001fe20000410000 */
[----:B------:R-:W-:-:S03]  /*2d70*/  @P2 PRMT R15, R26, 0x7632, R15 ;  /* 0x000076321a0f2816 */ /* 0x000fc6000000000f */
[----:B------:R-:W-:Y:S01]  /*2d80*/  @P2 FFMA.FTZ R17, R12, R59, R17 ;  /* 0x0000003b0c112223 */ /* 0x000fe20000010011 */
[----:B------:R-:W-:Y:S02]  /*2d90*/  @P2 SHF.L.U32 R12, R26, 0x10, RZ ;  /* 0x000000101a0c2819 */ /* 0x000fe400000006ff */
[----:B------:R-:W-:Y:S02]  /*2da0*/  @P2 SHF.L.U32 R188, R15, 0x10, RZ ;  /* 0x000000100fbc2819 */ /* 0x000fe400000006ff */
[----:B------:R-:W-:Y:S01]  /*2db0*/  SHF.L.U32 R15, R14, 0x10, RZ ;  /* 0x000000100e0f7819 */ /* 0x000fe200000006ff */
[----:B--2---:R-:W-:Y:S01]  /*2dc0*/  @P2 FMUL.FTZ R189, R12, R189 ;  /* 0x000000bd0cbd2220 */ /* 0x004fe20000410000 */
[----:B------:R-:W-:Y:S01]  /*2dd0*/  SHF.L.U32 R14, R23, 0x10, RZ ;  /* 0x00000010170e7819 */ /* 0x000fe200000006ff */
[----:B------:R-:W0:Y:S01]  /*2de0*/  @P2 LDC R12, c[0x0][0x40c] ;  /* 0x00010300ff0c2b82 */ /* 0x000e220000000800 */
[----:B------:R-:W-:Y:S01]  /*2df0*/  F2FP.BF16.F32.PACK_AB R217, RZ, R17 ;  /* 0x00000011ffd9723e */ /* 0x000fe200000010ff */
[----:B-1----:R-:W-:Y:S01]  /*2e00*/  @P2 FMUL.FTZ R188, R188, R13 ;  /* 0x0000000dbcbc2220 */ /* 0x002fe20000410000 */
[----:B------:R-:W-:Y:S01]  /*2e10*/  @P2 FFMA.FTZ R16, R189, R52, R16 ;  /* 0x00000034bd102223 */ /* 0x000fe20000010010 */
[----:B------:R-:W-:-:S02]  /*2e20*/  @P2 SHF.L.U32 R189, R27, 0x10, RZ ;  /* 0x000000101bbd2819 */ /* 0x000fc400000006ff */
[----:B------:R-:W-:Y:S01]  /*2e30*/  @P2 FFMA.FTZ R15, R188, R53, R15 ;  /* 0x00000035bc0f2223 */ /* 0x000fe2000001000f */
[----:B------:R-:W-:Y:S01]  /*2e40*/  @P2 SHF.L.U32 R188, R24, 0x10, RZ ;  /* 0x0000001018bc2819 */ /* 0x000fe200000006ff */
[----:B------:R-:W1:Y:S01]  /*2e50*/  @P2 LDC R13, c[0x0][0x40c] ;  /* 0x00010300ff0d2b82 */ /* 0x000e620000000800 */
[----:B------:R-:W-:Y:S02]  /*2e60*/  F2FP.BF16.F32.PACK_AB R190, RZ, R16 ;  /* 0x00000010ffbe723e */ /* 0x000fe400000010ff */
[----:B------:R-:W-:-:S04]  /*2e70*/  F2FP.BF16.F32.PACK_AB R216, RZ, R15 ;  /* 0x0000000fffd8723e */ /* 0x000fc800000010ff */
[----:B------:R-:W-:Y:S01]  /*2e80*/  PRMT R190, R190, 0x5410, R216 ;  /* 0x00005410bebe7816 */ /* 0x000fe200000000d8 */
[----:B0-----:R-:W-:Y:S02]  /*2e90*/  @P2 FMUL.FTZ R189, R189, R12 ;  /* 0x0000000cbdbd2220 */ /* 0x001fe40000410000 */
[----:B------:R-:W0:Y:S02]  /*2ea0*/  @P2 LDC R12, c[0x0][0x40c] ;  /* 0x00010300ff0c2b82 */ /* 0x000e240000000800 */
[----:B------:R-:W-:Y:S01]  /*2eb0*/  @P2 FFMA.FTZ R14, R189, R54, R14 ;  /* 0x00000036bd0e2223 */ /* 0x000fe2000001000e */
[----:B------:R-:W-:Y:S01]  /*2ec0*/  @P2 PRMT R189, R27, 0x7632, R189 ;  /* 0x000076321bbd2816 */ /* 0x000fe200000000bd */
[----:B-1----:R-:W-:Y:S01]  /*2ed0*/  @P2 FMUL.FTZ R188, R188, R13 ;  /* 0x0000000dbcbc2220 */ /* 0x002fe20000410000 */
[----:B------:R-:W-:Y:S02]  /*2ee0*/  SHF.L.U32 R13, R20, 0x10, RZ ;  /* 0x00000010140d7819 */ /* 0x000fe400000006ff */
[----:B------:R-:W-:-:S02]  /*2ef0*/  @P2 SHF.L.U32 R189, R189, 0x10, RZ ;  /* 0x00000010bdbd2819 */ /* 0x000fc400000006ff */
[----:B------:R-:W-:Y:S01]  /*2f00*/  F2FP.BF16.F32.PACK_AB R214, RZ, R14 ;  /* 0x0000000effd6723e */ /* 0x000fe200000010ff */
[----:B------:R-:W-:Y:S01]  /*2f10*/  @P2 FFMA.FTZ R13, R188, R56, R13 ;  /* 0x00000038bc0d2223 */ /* 0x000fe2000001000d */
[----:B------:R-:W-:-:S04]  /*2f20*/  PRMT R188, R23, 0x7632, R188 ;  /* 0x0000763217bc7816 */ /* 0x000fc800000000bc */
[----:B------:R-:W-:Y:S02]  /*2f30*/  SHF.L.U32 R188, R188, 0x10, RZ ;  /* 0x00000010bcbc7819 */ /* 0x000fe400000006ff */
[----:B------:R-:W-:Y:S01]  /*2f40*/  F2FP.BF16.F32.PACK_AB R215, RZ, R13 ;  /* 0x0000000dffd7723e */ /* 0x000fe200000010ff */
[----:B0-----:R-:W-:Y:S01]  /*2f50*/  @P2 FMUL.FTZ R189, R189, R12 ;  /* 0x0000000cbdbd2220 */ /* 0x001fe20000410000 */
[----:B------:R-:W-:-:S03]  /*2f60*/  @!P2 MOV R12, R188 ;  /* 0x000000bc000ca202 */ /* 0x000fc60000000f00 */
        /* <DEDUP_REMOVED lines=8> */
.L_x_14660:
[----:B0-----:R-:W0:Y:S01]  /*2ff0*/  @P1 LDC R13, c[0x0][0x40c] ;  /* 0x00010300ff0d1b82 */ /* 0x001e220000000800 */
[----:B------:R-:W-:Y:S01]  /*3000*/  @P1 PRMT R12, R24, 0x7632, R12 ;  /* 0x00007632180c1816 */ /* 0x000fe2000000000c */
[----:B------:R-:W-:Y:S01]  /*3010*/  HFMA2 R18, -RZ, RZ, 0, 0 ;  /* 0x00000000ff127431 */ /* 0x000fe200000001ff */
[----:B------:R-:W-:Y:S02]  /*3020*/  MOV R17, RZ ;  /* 0x000000ff00117202 */ /* 0x000fe40000000f00 */
[----:B------:R-:W-:Y:S02]  /*3030*/  @P1 SHF.L.U32 R12, R12, 0x10, RZ ;  /* 0x000000100c0c1819 */ /* 0x000fe400000006ff */
[----:B------:R-:W-:Y:S01]  /*3040*/  @P1 PRMT R15, R27, 0x7632, R15 ;  /* 0x000076321b0f1816 */ /* 0x000fe2000000000f */
[----:B------:R-:W1:Y:S01]  /*3050*/  @P1 LDC R14, c[0x0][0x40c] ;  /* 0x00010300ff0e1b82 */ /* 0x000e620000000800 */
[----:B------:R-:W-:Y:S02]  /*3060*/  @P1 SHF.L.U32 R188, R24, 0x10, RZ ;  /* 0x0000001018bc1819 */ /* 0x000fe400000006ff */
[----:B------:R-:W-:Y:S01]  /*3070*/  @P1 SHF.L.U32 R19, R15, 0x10, RZ ;  /* 0x000000100f131819 */ /* 0x000fe200000006ff */
[----:B------:R-:W-:-:S04]  /*3080*/  HFMA2 R15, -RZ, RZ, 0, 0 ;  /* 0x00000000ff0f7431 */ /* 0x000fc800000001ff */
[----:B------:R-:W2:Y:S01]  /*3090*/  @P1 LDC R16, c[0x0][0x40c] ;  /* 0x00010300ff101b82 */ /* 0x000ea20000000800 */
[----:B0-----:R-:W-:Y:S01]  /*30a0*/  @P1 FMUL.FTZ R12, R12, R13 ;  /* 0x0000000d0c0c1220 */ /* 0x001fe20000410000 */
[----:B------:R-:W-:-:S03]  /*30b0*/  @P1 PRMT R13, R25, 0x7632, R13 ;  /* 0x00007632190d1816 */ /* 0x000fc6000000000d */
[----:B------:R-:W-:Y:S01]  /*30c0*/  @P1 FMUL.FTZ R18, R12, R57 ;  /* 0x000000390c121220 */ /* 0x000fe20000410000 */
[----:B------:R-:W-:Y:S02]  /*30d0*/  @P1 SHF.L.U32 R13, R13, 0x10, RZ ;  /* 0x000000100d0d1819 */ /* 0x000fe400000006ff */
[----:B------:R-:W0:Y:S03]  /*30e0*/  @P1 LDC R12, c[0x0][0x40c] ;  /* 0x00010300ff0c1b82 */ /* 0x000e260000000800 */
[----:B-1----:R-:W-:Y:S01]  /*30f0*/  @P1 FMUL.FTZ R14, R13, R14 ;  /* 0x0000000e0d0e1220 */ /* 0x002fe20000410000 */
[----:B------:R-:W-:-:S03]  /*3100*/  @P1 PRMT R13, R26, 0x7632, R13 ;  /* 0x000076321a0d1816 */ /* 0x000fc6000000000d */
[----:B------:R-:W-:Y:S01]  /*3110*/  @P1 FMUL.FTZ R17, R14, R59 ;  /* 0x0000003b0e111220 */ /* 0x000fe20000410000 */
[----:B------:R-:W-:-:S04]  /*3120*/  @P1 SHF.L.U32 R13, R13, 0x10, RZ ;  /* 0x000000100d0d1819 */ /* 0x000fc800000006ff */
[----:B------:R-:W-:Y:S01]  /*3130*/  F2FP.BF16.F32.PACK_AB R217, RZ, R17 ;  /* 0x00000011ffd9723e */ /* 0x000fe200000010ff */
[----:B--2---:R-:W-:Y:S02]  /*3140*/  @P1 FMUL.FTZ R14, R13, R16 ;  /* 0x000000100d0e1220 */ /* 0x004fe40000410000 */
[----:B------:R-:W1:Y:S02]  /*3150*/  @P1 LDC R13, c[0x0][0x40c] ;  /* 0x00010300ff0d1b82 */ /* 0x000e640000000800 */
[----:B------:R-:W-:-:S05]  /*3160*/  @P1 FMUL.FTZ R15, R14, R53 ;  /* 0x000000350e0f1220 */ /* 0x000fca0000410000 */
[----:B------:R-:W-:Y:S01]  /*3170*/  F2FP.BF16.F32.PACK_AB R216, RZ, R15 ;  /* 0x0000000fffd8723e */ /* 0x000fe200000010ff */
[----:B0-----:R-:W-:Y:S01]  /*3180*/  @P1 FMUL.FTZ R16, R19, R12 ;  /* 0x0000000c13101220 */ /* 0x001fe20000410000 */
[----:B------:R-:W-:Y:S01]  /*3190*/  MOV R12, RZ ;  /* 0x000000ff000c7202 */ /* 0x000fe20000000f00 */
[----:B------:R-:W0:Y:S01]  /*31a0*/  @P1 LDC R14, c[0x0][0x40c] ;  /* 0x00010300ff0e1b82 */ /* 0x000e220000000800 */
[----:B------:R-:W-:Y:S02]  /*31b0*/  HFMA2 R19, -RZ, RZ, 0, 0 ;  /* 0x00000000ff137431 */ /* 0x000fe400000001ff */
[----:B------:R-:W-:Y:S01]  /*31c0*/  @P1 FMUL.FTZ R12, R16, R55 ;  /* 0x00000037100c1220 */ /* 0x000fe20000410000 */
[----:B------:R-:W-:-:S04]  /*31d0*/  @P1 SHF.L.U32 R16, R25, 0x10, RZ ;  /* 0x0000001019101819 */ /* 0x000fc800000006ff */
[----:B------:R-:W-:Y:S01]  /*31e0*/  F2FP.BF16.F32.PACK_AB R191, RZ, R12 ;  /* 0x0000000cffbf723e */ /* 0x000fe200000010ff */
[----:B-1----:R-:W-:Y:S02]  /*31f0*/  @P1 FMUL.FTZ R189, R16, R13 ;  /* 0x0000000d10bd1220 */ /* 0x002fe40000410000 */
[----:B------:R-:W1:Y:S02]  /*3200*/  @P1 LDC R13, c[0x0][0x40c] ;  /* 0x00010300ff0d1b82 */ /* 0x000e640000000800 */
[----:B------:R-:W-:Y:S01]  /*3210*/  @P1 FMUL.FTZ R19, R189, R58 ;  /* 0x0000003abd131220 */ /* 0x000fe20000410000 */
[----:B------:R-:W-:-:S05]  /*3220*/  @P1 SHF.L.U32 R189, R27, 0x10, RZ ;  /* 0x000000101bbd1819 */ /* 0x000fca00000006ff */
[----:B------:R-:W2:Y:S01]  /*3230*/  @P1 LDC R16, c[0x0][0x40c] ;  /* 0x00010300ff101b82 */ /* 0x000ea20000000800 */
[----:B0-----:R-:W-:Y:S01]  /*3240*/  @P1 FMUL.FTZ R189, R189, R14 ;  /* 0x0000000ebdbd1220 */ /* 0x001fe20000410000 */
[----:B------:R-:W-:-:S03]  /*3250*/  MOV R14, RZ ;  /* 0x000000ff000e7202 */ /* 0x000fc60000000f00 */
[----:B------:R-:W-:-:S05]  /*3260*/  @P1 FMUL.FTZ R14, R189, R54 ;  /* 0x00000036bd0e1220 */ /* 0x000fca0000410000 */
[----:B------:R-:W-:-:S04]  /*3270*/  F2FP.BF16.F32.PACK_AB R215, RZ, R14 ;  /* 0x0000000effd7723e */ /* 0x000fc800000010ff */
[----:B------:R-:W-:Y:S01]  /*3280*/  PRMT R191, R215, 0x5410, R191 ;  /* 0x00005410d7bf7816 */ /* 0x000fe200000000bf */
[----:B-1----:R-:W-:Y:S01]  /*3290*/  @P1 FMUL.FTZ R189, R188, R13 ;  /* 0x0000000dbcbd1220 */ /* 0x002fe20000410000 */
[----:B------:R-:W-:Y:S01]  /*32a0*/  HFMA2 R13, -RZ, RZ, 0, 0 ;  /* 0x00000000ff0d7431 */ /* 0x000fe200000001ff */
[----:B------:R-:W-:Y:S02]  /*32b0*/  F2FP.BF16.F32.PACK_AB R188, RZ, R18 ;  /* 0x00000012ffbc723e */ /* 0x000fe400000010ff */
[----:B------:R-:W-:Y:S01]  /*32c0*/  @P1 FMUL.FTZ R13, R189, R56 ;  /* 0x00000038bd0d1220 */ /* 0x000fe20000410000 */
[----:B------:R-:W-:-:S04]  /*32d0*/  @P1 SHF.L.U32 R189, R26, 0x10, RZ ;  /* 0x000000101abd1819 */ /* 0x000fc800000006ff */
[----:B------:R-:W-:Y:S01]  /*32e0*/  F2FP.BF16.F32.PACK_AB R214, RZ, R13 ;  /* 0x0000000dffd6723e */ /* 0x000fe200000010ff */
[----:B--2---:R-:W-:Y:S01]  /*32f0*/  @P1 FMUL.FTZ R189, R189, R16 ;  /* 0x00000010bdbd1220 */ /* 0x004fe20000410000 */
[----:B------:R-:W-:Y:S02]  /*3300*/  MOV R16, RZ ;  /* 0x000000ff00107202 */ /* 0x000fe40000000f00 */
[----:B------:R-:W-:Y:S01]  /*3310*/  PRMT R188, R214, 0x5410, R188 ;  /* 0x00005410d6bc7816 */ /* 0x000fe200000000bc */
[----:B------:R-:W-:Y:S01]  /*3320*/  @P1 FMUL.FTZ R16, R189, R52 ;  /* 0x00000034bd101220 */ /* 0x000fe20000410000 */
[----:B------:R-:W-:-:S04]  /*3330*/  F2FP.BF16.F32.PACK_AB R189, RZ, R19 ;  /* 0x00000013ffbd723e */ /* 0x000fc800000010ff */
[----:B------:R-:W-:Y:S02]  /*3340*/  F2FP.BF16.F32.PACK_AB R190, RZ, R16 ;  /* 0x00000010ffbe723e */ /* 0x000fe400000010ff */
[----:B------:R-:W-:Y:S02]  /*3350*/  PRMT R189, R189, 0x5410, R217 ;  /* 0x00005410bdbd7816 */ /* 0x000fe400000000d9 */
[----:B------:R-:W-:-:S07]  /*3360*/  PRMT R190, R190, 0x5410, R216 ;  /* 0x00005410bebe7816 */ /* 0x000fce00000000d8 */
.L_x_14661:
[----:B------:R-:W-:-:S05]  /*3370*/  IADD3 R214, PT, PT, R224, 0x80, RZ ;  /* 0x00000080e0d67810 */ /* 0x000fca0007ffe0ff */
[----:B------:R-:W-:-:S05]  /*3380*/  IMAD.WIDE.U32 R214, R214, 0x10, R230 ;  /* 0x00000010d6d67825 */ /* 0x000fca00078e00e6 */
[----:B------:R0:W-:Y:S02]  /*3390*/  STG.E.128 desc[UR6][R214.64], R188 ;  /* 0x000000bcd6007986 */ /* 0x0001e4000c101d06 */
[----:B0-----:R-:W0:Y:S01]  /*33a0*/  @P1 LDC.64 R188, c[0x0][0x390] ;  /* 0x0000e400ffbc1b82 */ /* 0x001e220000000a00 */
[----:B------:R-:W-:-:S07]  /*33b0*/  @P1 IADD3 R190, PT, PT, R223, 0xa0, RZ ;  /* 0x000000a0dfbe1810 */ /* 0x000fce0007ffe0ff */
[----:B------:R-:W1:Y:S01]  /*33c0*/  @P0 LDC.64 R214, c[0x0][0x3a0] ;  /* 0x0000e800ffd60b82 */ /* 0x000e620000000a00 */
[----:B0-----:R-:W-:Y:S01]  /*33d0*/  @P1 IMAD.WIDE.U32 R190, R190, 0x10, R188 ;  /* 0x00000010bebe1825 */ /* 0x001fe200078e00bc */
[----:B------:R-:W-:-:S04]  /*33e0*/  @P0 IADD3 R188, PT, PT, R224, 0xa0, RZ ;  /* 0x000000a0e0bc0810 */ /* 0x000fc80007ffe0ff */
[----:B------:R0:W5:Y:S01]  /*33f0*/  @P1 LDG.E.128 R24, desc[UR6][R190.64] ;  /* 0x00000006be181981 */ /* 0x000162000c1e1d00 */
[----:B-1----:R-:W-:-:S05]  /*3400*/  @P0 IMAD.WIDE.U32 R188, R188, 0x10, R214 ;  /* 0x00000010bcbc0825 */ /* 0x002fca00078e00d6 */
[----:B-----5:R0:W5:Y:S01]  /*3410*/  @P0 LDG.E.128 R20, desc[UR6][R188.64] ;  /* 0x00000006bc140981 */ /* 0x020162000c1e1d00 */
[----:B------:R-:W-:Y:S05]  /*3420*/  @!P0 BRA `(.L_x_14662) ;  /* 0x0000000400148947 */ /* 0x000fea0003800000 */
[----:B------:R-:W-:Y:S02]  /*3430*/  ISETP.GT.AND P2, PT, R222, RZ, PT ;  /* 0x000000ffde00720c */ /* 0x000fe40003f44270 */
[----:B-----5:R-:W-:Y:S02]  /*3440*/  SHF.L.U32 R221, R21, 0x10, RZ ;  /* 0x0000001015dd7819 */ /* 0x020fe400000006ff */
[----:B0-----:R-:W-:-:S04]  /*3450*/  PRMT R191, R20, 0x7632, R191 ;  /* 0x0000763214bf7816 */ /* 0x001fc800000000bf */
[----:B------:R-:W-:-:S05]  /*3460*/  SHF.L.U32 R191, R191, 0x10, RZ ;  /* 0x00000010bfbf7819 */ /* 0x000fca00000006ff */
[----:B------:R-:W0:Y:S01]  /*3470*/  @P2 LDC R188, c[0x0][0x40c] ;  /* 0x00010300ffbc2b82 */ /* 0x000e220000000800 */
[----:B------:R-:W-:Y:S02]  /*3480*/  @P2 SHF.L.U32 R189, R25, 0x10, RZ ;  /* 0x0000001019bd2819 */ /* 0x000fe400000006ff */
[----:B------:R-:W-:-:S05]  /*3490*/  @!P2 MOV R220, R191 ;  /* 0x000000bf00dca202 */ /* 0x000fca0000000f00 */
[----:B------:R-:W1:Y:S01]  /*34a0*/  @P2 LDC R190, c[0x0][0x40c] ;  /* 0x00010300ffbe2b82 */ /* 0x000e620000000800 */
[----:B0-----:R-:W-:-:S07]  /*34b0*/  @P2 FMUL.FTZ R189, R189, R188 ;  /* 0x000000bcbdbd2220 */ /* 0x001fce0000410000 */
[----:B------:R-:W0:Y:S01]  /*34c0*/  @P2 LDC R188, c[0x0][0x40c] ;  /* 0x00010300ffbc2b82 */ /* 0x000e220000000800 */
[----:B------:R-:W-:Y:S01]  /*34d0*/  @P2 FFMA.FTZ R221, R189, R50, R221 ;  /* 0x00000032bddd2223 */ /* 0x000fe200000100dd */
[----:B------:R-:W-:-:S04]  /*34e0*/  @P2 PRMT R189, R24, 0x7632, R189 ;  /* 0x0000763218bd2816 */ /* 0x000fc800000000bd */
[----:B------:R-:W-:-:S05]  /*34f0*/  @P2 SHF.L.U32 R189, R189, 0x10, RZ ;  /* 0x00000010bdbd2819 */ /* 0x000fca00000006ff */
[----:B0-----:R-:W-:Y:S01]  /*3500*/  @P2 FMUL.FTZ R188, R189, R188 ;  /* 0x000000bcbdbc2220 */ /* 0x001fe20000410000 */
[----:B------:R-:W-:-:S03]  /*3510*/  @P2 PRMT R189, R25, 0x7632, R189 ;  /* 0x0000763219bd2816 */ /* 0x000fc600000000bd */
[--C-:B------:R-:W-:Y:S01]  /*3520*/  @P2 FFMA.FTZ R220, R188, R49, R191.reuse ;  /* 0x00000031bcdc2223 */ /* 0x100fe200000100bf */
[----:B------:R-:W-:Y:S01]  /*3530*/  PRMT R191, R21, 0x7632, R191 ;  /* 0x0000763215bf7816 */ /* 0x000fe200000000bf */
[----:B------:R-:W0:Y:S01]  /*3540*/  @P2 LDC R188, c[0x0][0x40c] ;  /* 0x00010300ffbc2b82 */ /* 0x000e220000000800 */
[----:B------:R-:W-:Y:S02]  /*3550*/  @P2 SHF.L.U32 R189, R189, 0x10, RZ ;  /* 0x00000010bdbd2819 */ /* 0x000fe400000006ff */
[----:B------:R-:W-:-:S03]  /*3560*/  SHF.L.U32 R191, R191, 0x10, RZ ;  /* 0x00000010bfbf7819 */ /* 0x000fc600000006ff */
[----:B-1----:R-:W-:Y:S01]  /*3570*/  @P2 FMUL.FTZ R189, R189, R190 ;  /* 0x000000bebdbd2220 */ /* 0x002fe20000410000 */
[----:B------:R-:W-:Y:S02]  /*3580*/  @!P2 MOV R219, R191 ;  /* 0x000000bf00dba202 */ /* 0x000fe40000000f00 */
[----:B------:R-:W-:Y:S01]  /*3590*/  SHF.L.U32 R190, R22, 0x10, RZ ;  /* 0x0000001016be7819 */ /* 0x000fe200000006ff */
[--C-:B------:R-:W-:Y:S01]  /*35a0*/  @P2 FFMA.FTZ R219, R189, R51, R191.reuse ;  /* 0x00000033bddb2223 */ /* 0x100fe200000100bf */
[C---:B------:R-:W-:Y:S02]  /*35b0*/  @P2 SHF.L.U32 R189, R26.reuse, 0x10, RZ ;  /* 0x000000101abd2819 */ /* 0x040fe400000006ff */
[----:B------:R-:W-:Y:S02]  /*35c0*/  @!P2 MOV R218, R190 ;  /* 0x000000be00daa202 */ /* 0x000fe40000000f00 */
[----:B------:R-:W-:Y:S02]  /*35d0*/  @P2 PRMT R191, R26, 0x7632, R191 ;  /* 0x000076321abf2816 */ /* 0x000fe400000000bf */
[----:B------:R-:W-:-:S02]  /*35e0*/  F2FP.BF16.F32.PACK_AB R228, RZ, R219 ;  /* 0x000000dbffe4723e */ /* 0x000fc400000010ff */
        /* <DEDUP_REMOVED lines=27> */
[----:B------:R-:W-:Y:S02]  /*37a0*/  SHF.L.U32 R190, R190, 0x10, RZ ;  /* 0x00000010bebe7819 */ /* 0x000fe400000006ff */
[----:B------:R-:W-:Y:S01]  /*37b0*/  F2FP.BF16.F32.PACK_AB R226, RZ, R215 ;  /* 0x000000d7ffe2723e */ /* 0x000fe200000010ff */
[----:B-1----:R-:W-:Y:S01]  /*37c0*/  @P2 FMUL.FTZ R188, R188, R189 ;  /* 0x000000bdbcbc2220 */ /* 0x002fe20000410000 */
[----:B------:R-:W-:-:S02]  /*37d0*/  @!P2 MOV R214, R190 ;  /* 0x000000be00d6a202 */ /* 0x000fc40000000f00 */
[----:B------:R-:W-:Y:S01]  /*37e0*/  F2FP.BF16.F32.PACK_AB R189, RZ, R221 ;  /* 0x000000ddffbd723e */ /* 0x000fe200000010ff */
[----:B------:R-:W-:Y:S01]  /*37f0*/  @P2 FFMA.FTZ R214, R188, R47, R190 ;  /* 0x0000002fbcd62223 */ /* 0x000fe200000100be */
        /* <DEDUP_REMOVED lines=8> */
.L_x_14662:
[----:B0-----:R-:W0:Y:S01]  /*3880*/  @P1 LDC R189, c[0x0][0x40c] ;  /* 0x00010300ffbd1b82 */ /* 0x001e220000000800 */
[----:B------:R-:W-:Y:S02]  /*3890*/  @P1 PRMT R190, R24, 0x7632, R190 ;  /* 0x0000763218be1816 */ /* 0x000fe400000000be */
        /* <DEDUP_REMOVED lines=50> */
.L_x_14663:
        /* <DEDUP_REMOVED lines=13> */
[----:B0----5:R-:W-:Y:S02]  /*3c90*/  SHF.L.U32 R190, R21, 0x10, RZ ;  /* 0x0000001015be7819 */ /* 0x021fe400000006ff */
[----:B------:R-:W-:-:S04]  /*3ca0*/  PRMT R191, R20, 0x7632, R191 ;  /* 0x0000763214bf7816 */ /* 0x000fc800000000bf */
[----:B------:R-:W-:-:S05]  /*3cb0*/  SHF.L.U32 R191, R191, 0x10, RZ ;  /* 0x00000010bfbf7819 */ /* 0x000fca00000006ff */
[----:B------:R-:W0:Y:S01]  /*3cc0*/  @P2 LDC R189, c[0x0][0x40c] ;  /* 0x00010300ffbd2b82 */ /* 0x000e220000000800 */
        /* <DEDUP_REMOVED lines=65> */
.L_x_14664:
[----:B0-----:R-:W0:Y:S01]  /*40e0*/  @P1 LDC R189, c[0x0][0x40c] ;  /* 0x00010300ffbd1b82 */ /* 0x001e220000000800 */
        /* <DEDUP_REMOVED lines=8> */
[----:B------:R-:W-:-:S02]  /*4170*/  MOV R232, RZ ;  /* 0x000000ff00e87202 */ /* 0x000fc40000000f00 */
[----:B------:R-:W-:Y:S01]  /*4180*/  CS2R R226, SRZ ;  /* 0x0000000000e27805 */ /* 0x000fe2000001ff00 */
[----:B0-----:R-:W-:-:S04]  /*4190*/  @P1 FMUL.FTZ R189, R190, R189 ;  /* 0x000000bdbebd1220 */ /* 0x001fc80000410000 */
        /* <DEDUP_REMOVED lines=41> */
.L_x_14665:
[----:B------:R-:W0:Y:S01]  /*4430*/  LDC.64 R236, c[0x0][0x3a8] ;  /* 0x0000ea00ffec7b82 */ /* 0x000e220000000a00 */
[----:B------:R-:W-:Y:S02]  /*4440*/  IADD3 R234, PT, PT, R224, 0xc0, RZ ;  /* 0x000000c0e0ea7810 */ /* 0x000fe40007ffe0ff */
[----:B------:R-:W-:-:S03]  /*4450*/  @P1 IADD3 R223, PT, PT, R223, 0xe0, RZ ;  /* 0x000000e0dfdf1810 */ /* 0x000fc60007ffe0ff */
[----:B0-----:R-:W-:-:S05]  /*4460*/  IMAD.WIDE.U32 R234, R234, 0x10, R236 ;  /* 0x00000010eaea7825 */ /* 0x001fca00078e00ec */
[----:B------:R0:W-:Y:S02]  /*4470*/  STG.E.128 desc[UR6][R234.64], R188 ;  /* 0x000000bcea007986 */ /* 0x0001e4000c101d06 */
[----:B0-----:R-:W0:Y:S08]  /*4480*/  @P1 LDC.64 R188, c[0x0][0x390] ;  /* 0x0000e400ffbc1b82 */ /* 0x001e300000000a00 */
[----:B------:R-:W1:Y:S01]  /*4490*/  @P0 LDC.64 R190, c[0x0][0x3a0] ;  /* 0x0000e800ffbe0b82 */ /* 0x000e620000000a00 */
[----:B------:R-:W-:Y:S01]  /*44a0*/  IADD3 R238, PT, PT, R224, 0xe0, RZ ;  /* 0x000000e0e0ee7810 */ /* 0x000fe20007ffe0ff */
[----:B0-----:R-:W-:-:S05]  /*44b0*/  @P1 IMAD.WIDE.U32 R188, R223, 0x10, R188 ;  /* 0x00000010dfbc1825 */ /* 0x001fca00078e00bc */
[----:B------:R1:W5:Y:S02]  /*44c0*/  @P1 LDG.E.128 R24, desc[UR6][R188.64] ;  /* 0x00000006bc181981 */ /* 0x000364000c1e1d00 */
[----:B-1----:R-:W-:-:S05]  /*44d0*/  @P0 IMAD.WIDE.U32 R188, R238, 0x10, R190 ;  /* 0x00000010eebc0825 */ /* 0x002fca00078e00be */
[----:B-----5:R0:W5:Y:S01]  /*44e0*/  @P0 LDG.E.128 R20, desc[UR6][R188.64] ;  /* 0x00000006bc140981 */ /* 0x020162000c1e1d00 */
[----:B------:R-:W-:Y:S05]  /*44f0*/  @!P0 BRA `(.L_x_14666) ;  /* 0x0000000400508947 */ /* 0x000fea0003800000 */
[----:B------:R-:W-:Y:S01]  /*4500*/  ISETP.GT.AND P0, PT, R222, RZ, PT ;  /* 0x000000ffde00720c */ /* 0x000fe20003f04270 */
[----:B------:R1:W-:Y:S01]  /*4510*/  STL [R1+0x70], R5 ;  /* 0x0000700501007387 */ /* 0x0003e20000100800 */
[----:B-----5:R-:W-:Y:S02]  /*4520*/  SHF.L.U32 R190, R21, 0x10, RZ ;  /* 0x0000001015be7819 */ /* 0x020fe400000006ff */
[----:B------:R-:W-:Y:S01]  /*4530*/  PRMT R191, R20, 0x7632, R191 ;  /* 0x0000763214bf7816 */ /* 0x000fe200000000bf */
[----:B------:R-:W-:Y:S03]  /*4540*/  STL [R1+0x6c], R4 ;  /* 0x00006c0401007387 */ /* 0x000fe60000100800 */
[----:B------:R-:W-:Y:S01]  /*4550*/  SHF.L.U32 R191, R191, 0x10, RZ ;  /* 0x00000010bfbf7819 */ /* 0x000fe200000006ff */
[----:B------:R-:W-:Y:S04]  /*4560*/  STL [R1+0x68], R3 ;  /* 0x0000680301007387 */ /* 0x000fe80000100800 */
[----:B0-----:R-:W0:Y:S01]  /*4570*/  @P0 LDC R189, c[0x0][0x40c] ;  /* 0x00010300ffbd0b82 */ /* 0x001e220000000800 */
[----:B------:R-:W-:Y:S01]  /*4580*/  @P0 SHF.L.U32 R188, R25, 0x10, RZ ;  /* 0x0000001019bc0819 */ /* 0x000fe200000006ff */
[----:B------:R-:W-:Y:S01]  /*4590*/  STL [R1+0x64], R2 ;  /* 0x0000640201007387 */ /* 0x000fe20000100800 */
[----:B------:R-:W-:-:S02]  /*45a0*/  @!P0 MOV R222, R190 ;  /* 0x000000be00de8202 */ /* 0x000fc40000000f00 */
[----:B------:R-:W-:Y:S01]  /*45b0*/  @!P0 MOV R223, R191 ;  /* 0x000000bf00df8202 */ /* 0x000fe20000000f00 */
[----:B------:R-:W-:Y:S01]  /*45c0*/  STL [R1+0x60], R0 ;  /* 0x0000600001007387 */ /* 0x000fe20000100800 */
[----:B0-----:R-:W-:Y:S02]  /*45d0*/  @P0 FMUL.FTZ R189, R188, R189 ;  /* 0x000000bdbcbd0220 */ /* 0x001fe40000410000 */
[----:B------:R-:W0:Y:S02]  /*45e0*/  @P0 LDC R188, c[0x0][0x40c] ;  /* 0x00010300ffbc0b82 */ /* 0x000e240000000800 */
[--C-:B------:R-:W-:Y:S01]  /*45f0*/  @P0 FFMA.FTZ R222, R189, R34, R190.reuse ;  /* 0x00000022bdde0223 */ /* 0x100fe200000100be */
[----:B------:R-:W-:-:S04]  /*4600*/  @P0 PRMT R190, R24, 0x7632, R190 ;  /* 0x0000763218be0816 */ /* 0x000fc800000000be */
[----:B------:R-:W-:Y:S01]  /*4610*/  @P0 SHF.L.U32 R190, R190, 0x10, RZ ;  /* 0x00000010bebe0819 */ /* 0x000fe200000006ff */
[----:B------:R-:W2:Y:S04]  /*4620*/  @P0 LDC R189, c[0x0][0x40c] ;  /* 0x00010300ffbd0b82 */ /* 0x000ea80000000800 */
        /* <DEDUP_REMOVED lines=8> */
[----:B--2---:R-:W-:Y:S01]  /*46b0*/  @P0 FMUL.FTZ R189, R191, R189 ;  /* 0x000000bdbfbd0220 */ /* 0x004fe20000410000 */
[----:B------:R-:W-:-:S03]  /*46c0*/  PRMT R191, R22, 0x7632, R191 ;  /* 0x0000763216bf7816 */ /* 0x000fc600000000bf */
[----:B------:R-:W-:Y:S01]  /*46d0*/  @P0 FFMA.FTZ R224, R189, R35, R190 ;  /* 0x00000023bde00223 */ /* 0x000fe200000100be */
[----:B------:R-:W-:Y:S01]  /*46e0*/  @P0 SHF.L.U32 R189, R26, 0x10, RZ ;  /* 0x000000101abd0819 */ /* 0x000fe200000006ff */
[----:B------:R-:W2:Y:S01]  /*46f0*/  @P0 LDC R190, c[0x0][0x40c] ;  /* 0x00010300ffbe0b82 */ /* 0x000ea20000000800 */
[----:B------:R-:W-:-:S04]  /*4700*/  SHF.L.U32 R191, R191, 0x10, RZ ;  /* 0x00000010bfbf7819 */ /* 0x000fc800000006ff */
        /* <DEDUP_REMOVED lines=8> */
[----:B--2---:R-:W-:Y:S01]  /*4790*/  @P0 FMUL.FTZ R189, R189, R190 ;  /* 0x000000bebdbd0220 */ /* 0x004fe20000410000 */
[----:B------:R-:W-:-:S03]  /*47a0*/  @P0 SHF.L.U32 R190, R27, 0x10, RZ ;  /* 0x000000101bbe0819 */ /* 0x000fc600000006ff */
[----:B------:R-:W-:Y:S02]  /*47b0*/  @P0 FFMA.FTZ R234, R189, R29, R191 ;  /* 0x0000001dbdea0223 */ /* 0x000fe400000100bf */
[----:B------:R-:W2:Y:S01]  /*47c0*/  @P0 LDC R189, c[0x0][0x40c] ;  /* 0x00010300ffbd0b82 */ /* 0x000ea20000000800 */
[----:B0-----:R-:W-:Y:S01]  /*47d0*/  @P0 FMUL.FTZ R188, R190, R188 ;  /* 0x000000bcbebc0220 */ /* 0x001fe20000410000 */
[----:B------:R-:W-:-:S04]  /*47e0*/  SHF.L.U32 R190, R23, 0x10, RZ ;  /* 0x0000001017be7819 */ /* 0x000fc800000006ff */
[----:B------:R-:W-:Y:S01]  /*47f0*/  @!P0 MOV R235, R190 ;  /* 0x000000be00eb8202 */ /* 0x000fe20000000f00 */
[----:B------:R-:W-:Y:S01]  /*4800*/  @P0 FFMA.FTZ R235, R188, R30, R190 ;  /* 0x0000001ebceb0223 */ /* 0x000fe200000100be */
[----:B------:R-:W-:Y:S01]  /*4810*/  @P0 SHF.L.U32 R190, R24, 0x10, RZ ;  /* 0x0000001018be0819 */ /* 0x000fe200000006ff */
[----:B------:R-:W0:Y:S03]  /*4820*/  @P0 LDC R188, c[0x0][0x40c] ;  /* 0x00010300ffbc0b82 */ /* 0x000e260000000800 */
[----:B-1----:R-:W-:Y:S01]  /*4830*/  F2FP.BF16.F32.PACK_AB R5, RZ, R235 ;  /* 0x000000ebff05723e */ /* 0x002fe200000010ff */
[----:B--2---:R-:W-:Y:S01]  /*4840*/  @P0 FMUL.FTZ R189, R190, R189 ;  /* 0x000000bdbebd0220 */ /* 0x004fe20000410000 */
[----:B------:R-:W-:-:S03]  /*4850*/  SHF.L.U32 R190, R20, 0x10, RZ ;  /* 0x0000001014be7819 */ /* 0x000fc600000006ff */
[----:B------:R1:W-:Y:S01]  /*4860*/  STL [R1+0x8], R5 ;  /* 0x0000080501007387 */ /* 0x0003e20000100800 */
[----:B------:R-:W-:Y:S01]  /*4870*/  @!P0 MOV R236, R190 ;  /* 0x000000be00ec8202 */ /* 0x000fe20000000f00 */
[--C-:B------:R-:W-:Y:S01]  /*4880*/  @P0 FFMA.FTZ R236, R189, R32, R190.reuse ;  /* 0x00000020bdec0223 */ /* 0x100fe200000100be */
[----:B------:R-:W-:Y:S02]  /*4890*/  @P0 PRMT R190, R27, 0x7632, R190 ;  /* 0x000076321bbe0816 */ /* 0x000fe400000000be */
[----:B------:R-:W-:Y:S02]  /*48a0*/  PRMT R189, R23, 0x7632, R189 ;  /* 0x0000763217bd7816 */ /* 0x000fe400000000bd */
[----:B------:R-:W-:Y:S02]  /*48b0*/  @P0 SHF.L.U32 R190, R190, 0x10, RZ ;  /* 0x00000010bebe0819 */ /* 0x000fe400000006ff */
[----:B------:R-:W-:Y:S01]  /*48c0*/  SHF.L.U32 R189, R189, 0x10, RZ ;  /* 0x00000010bdbd7819 */ /* 0x000fe200000006ff */
[----:B-1----:R1:W5:Y:S03]  /*48d0*/  LDL.LU R5, [R1+0x70] ;  /* 0x0000700001057983 */ /* 0x0023660000300800 */
[----:B------:R-:W-:Y:S01]  /*48e0*/  @!P0 MOV R237, R189 ;  /* 0x000000bd00ed8202 */ /* 0x000fe20000000f00 */
[----:B0-----:R-:W-:-:S04]  /*48f0*/  @P0 FMUL.FTZ R188, R190, R188 ;  /* 0x000000bcbebc0220 */ /* 0x001fc80000410000 */
[----:B------:R-:W-:Y:S01]  /*4900*/  @P0 FFMA.FTZ R237, R188, R31, R189 ;  /* 0x0000001fbced0223 */ /* 0x000fe200000100bd */
[----:B------:R-:W-:Y:S02]  /*4910*/  F2FP.BF16.F32.PACK_AB R4, RZ, R236 ;  /* 0x000000ecff04723e */ /* 0x000fe400000010ff */
[----:B------:R-:W-:Y:S02]  /*4920*/  F2FP.BF16.F32.PACK_AB R191, RZ, R233 ;  /* 0x000000e9ffbf723e */ /* 0x000fe400000010ff */
[----:B------:R-:W-:Y:S02]  /*4930*/  F2FP.BF16.F32.PACK_AB R3, RZ, R237 ;  /* 0x000000edff03723e */ /* 0x000fe400000010ff */
[----:B------:R-:W-:Y:S02]  /*4940*/  F2FP.BF16.F32.PACK_AB R190, RZ, R234 ;  /* 0x000000eaffbe723e */ /* 0x000fe400000010ff */
[----:B------:R-:W-:Y:S02]  /*4950*/  PRMT R2, R4, 0x7610, R2 ;  /* 0x0000761004027816 */ /* 0x000fe40000000002 */
[----:B------:R1:W5:Y:S01]  /*4960*/  LDL.LU R4, [R1+0x6c] ;  /* 0x00006c0001047983 */ /* 0x0003620000300800 */
[----:B------:R-:W-:-:S02]  /*4970*/  PRMT R0, R3, 0x7610, R0 ;  /* 0x0000761003007816 */ /* 0x000fc40000000000 */
[----:B------:R-:W-:Y:S01]  /*4980*/  PRMT R190, R191, 0x5410, R190 ;  /* 0x00005410bfbe7816 */ /* 0x000fe200000000be */
[----:B------:R1:W5:Y:S04]  /*4990*/  LDL.LU R3, [R1+0x68] ;  /* 0x0000680001037983 */ /* 0x0003680000300800 */
[----:B------:R-:W2:Y:S01]  /*49a0*/  LDL.LU.S16 R191, [R1+0x8] ;  /* 0x0000080001bf7983 */ /* 0x000ea20000300600 */
[----:B------:R-:W-:Y:S02]  /*49b0*/  F2FP.BF16.F32.PACK_AB R188, RZ, R222 ;  /* 0x000000deffbc723e */ /* 0x000fe400000010ff */
[----:B------:R-:W-:Y:S02]  /*49c0*/  F2FP.BF16.F32.PACK_AB R189, RZ, R224 ;  /* 0x000000e0ffbd723e */ /* 0x000fe400000010ff */
[----:B------:R-:W-:-:S02]  /*49d0*/  F2FP.BF16.F32.PACK_AB R239, RZ, R223 ;  /* 0x000000dfffef723e */ /* 0x000fc400000010ff */
[----:B------:R-:W-:Y:S02]  /*49e0*/  PRMT R189, R188, 0x5410, R189 ;  /* 0x00005410bcbd7816 */ /* 0x000fe400000000bd */
[----:B------:R-:W-:Y:S02]  /*49f0*/  PRMT R188, R2, 0x5410, R239 ;  /* 0x0000541002bc7816 */ /* 0x000fe400000000ef */
[----:B------:R1:W5:Y:S01]  /*4a00*/  LDL.LU R2, [R1+0x64] ;  /* 0x0000640001027983 */ /* 0x0003620000300800 */
[----:B--2---:R-:W-:-:S03]  /*4a10*/  PRMT R191, R191, 0x5410, R0 ;  /* 0x00005410bfbf7816 */ /* 0x004fc60000000000 */
[----:B------:R1:W5:Y:S01]  /*4a20*/  LDL.LU R0, [R1+0x60] ;  /* 0x0000600001007983 */ /* 0x0003620000300800 */
[----:B------:R-:W-:Y:S05]  /*4a30*/  BRA `(.L_x_14667) ;  /* 0x00000004000c7947 */ /* 0x000fea0003800000 */
.L_x_14666:
[----:B0-----:R-:W0:Y:S01]  /*4a40*/  @P1 LDC R189, c[0x0][0x40c] ;  /* 0x00010300ffbd1b82 */ /* 0x001e220000000800 */
[----:B------:R-:W-:Y:S02]  /*4a50*/  @P1 PRMT R190, R24, 0x7632, R190 ;  /* 0x0000763218be1816 */ /* 0x000fe400000000be */
[----:B------:R-:W-:Y:S02]  /*4a60*/  CS2R R222, SRZ ;  /* 0x0000000000de7805 */ /* 0x000fe4000001ff00 */
[----:B------:R-:W-:Y:S01]  /*4a70*/  @P1 PRMT R191, R25, 0x7632, R191 ;  /* 0x0000763219bf1816 */ /* 0x000fe200000000bf */
[----:B------:R-:W-:Y:S01]  /*4a80*/  HFMA2 R224, -RZ, RZ, 0, 0 ;  /* 0x00000000ffe07431 */ /* 0x000fe200000001ff */
[----:B------:R-:W-:Y:S02]  /*4a90*/  @P1 SHF.L.U32 R190, R190, 0x10, RZ ;  /* 0x00000010bebe1819 */ /* 0x000fe400000006ff */
[----:B------:R-:W-:Y:S02]  /*4aa0*/  CS2R R234, SRZ ;  /* 0x0000000000ea7805 */ /* 0x000fe4000001ff00 */
[----:B------:R-:W-:Y:S01]  /*4ab0*/  @P1 SHF.L.U32 R191, R191, 0x10, RZ ;  /* 0x00000010bfbf1819 */ /* 0x000fe200000006ff */
[----:B------:R-:W1:Y:S01]  /*4ac0*/  @P1 LDC R188, c[0x0][0x40c] ;  /* 0x00010300ffbc1b82 */ /* 0x000e620000000800 */
[----:B------:R-:W-:Y:S01]  /*4ad0*/  CS2R R236, SRZ ;  /* 0x0000000000ec7805 */ /* 0x000fe2000001ff00 */
[----:B------:R-:W-:Y:S01]  /*4ae0*/  STL [R1+0x70], R5 ;  /* 0x0000700501007387 */ /* 0x000fe20000100800 */
[----:B------:R-:W-:-:S03]  /*4af0*/  MOV R233, RZ ;  /* 0x000000ff00e97202 */ /* 0x000fc60000000f00 */
[----:B------:R-:W-:Y:S04]  /*4b00*/  STL [R1+0x6c], R4 ;  /* 0x00006c0401007387 */ /* 0x000fe80000100800 */
[----:B------:R2:W-:Y:S04]  /*4b10*/  STL [R1+0x68], R3 ;  /* 0x0000680301007387 */ /* 0x0005e80000100800 */
[----:B------:R3:W-:Y:S01]  /*4b20*/  STL [R1+0x64], R2 ;  /* 0x0000640201007387 */ /* 0x0007e20000100800 */
[----:B0-----:R-:W-:Y:S02]  /*4b30*/  @P1 FMUL.FTZ R189, R190, R189 ;  /* 0x000000bdbebd1220 */ /* 0x001fe40000410000 */
[----:B------:R-:W0:Y:S01]  /*4b40*/  @P1 LDC R190, c[0x0][0x40c] ;  /* 0x00010300ffbe1b82 */ /* 0x000e220000000800 */
[----:B------:R-:W-:Y:S01]  /*4b50*/  STL [R1+0x60], R0 ;  /* 0x0000600001007387 */ /* 0x000fe20000100800 */
[----:B------:R-:W-:Y:S01]  /*4b60*/  @P1 FMUL.FTZ R223, R189, R33 ;  /* 0x00000021bddf1220 */ /* 0x000fe20000410000 */
[----:B-1----:R-:W-:Y:S01]  /*4b70*/  @P1 FMUL.FTZ R188, R191, R188 ;  /* 0x000000bcbfbc1220 */ /* 0x002fe20000410000 */
[----:B------:R-:W-:-:S04]  /*4b80*/  @P1 PRMT R191, R26, 0x7632, R191 ;  /* 0x000076321abf1816 */ /* 0x000fc800000000bf */
[----:B------:R-:W1:Y:S01]  /*4b90*/  @P1 LDC R189, c[0x0][0x40c] ;  /* 0x00010300ffbd1b82 */ /* 0x000e620000000800 */
[----:B------:R-:W-:Y:S01]  /*4ba0*/  @P1 FMUL.FTZ R224, R188, R35 ;  /* 0x00000023bce01220 */ /* 0x000fe20000410000 */
[----:B------:R-:W-:-:S06]  /*4bb0*/  @P1 SHF.L.U32 R191, R191, 0x10, RZ ;  /* 0x00000010bfbf1819 */ /* 0x000fcc00000006ff */
[----:B------:R-:W4:Y:S01]  /*4bc0*/  @P1 LDC R188, c[0x0][0x40c] ;  /* 0x00010300ffbc1b82 */ /* 0x000f220000000800 */
[----:B0-----:R-:W-:Y:S01]  /*4bd0*/  @P1 FMUL.FTZ R190, R191, R190 ;  /* 0x000000bebfbe1220 */ /* 0x001fe20000410000 */
[----:B------:R-:W-:-:S03]  /*4be0*/  @P1 PRMT R191, R27, 0x7632, R191 ;  /* 0x000076321bbf1816 */ /* 0x000fc600000000bf */
[----:B------:R-:W-:Y:S01]  /*4bf0*/  @P1 FMUL.FTZ R234, R190, R29 ;  /* 0x0000001dbeea1220 */ /* 0x000fe20000410000 */
[----:B------:R-:W-:Y:S02]  /*4c00*/  @P1 SHF.L.U32 R191, R191, 0x10, RZ ;  /* 0x00000010bfbf1819 */ /* 0x000fe400000006ff */
[----:B------:R-:W0:Y:S03]  /*4c10*/  @P1 LDC R190, c[0x0][0x40c] ;  /* 0x00010300ffbe1b82 */ /* 0x000e260000000800 */
[----:B-1----:R-:W-:-:S04]  /*4c20*/  @P1 FMUL.FTZ R189, R191, R189 ;  /* 0x000000bdbfbd1220 */ /* 0x002fc80000410000 */
[----:B------:R-:W-:Y:S01]  /*4c30*/  @P1 FMUL.FTZ R237, R189, R31 ;  /* 0x0000001fbded1220 */ /* 0x000fe20000410000 */
[----:B------:R-:W-:Y:S02]  /*4c40*/  @P1 SHF.L.U32 R189, R25, 0x10, RZ ;  /* 0x0000001019bd1819 */ /* 0x000fe400000006ff */
[----:B--2---:R-:W-:Y:S02]  /*4c50*/  F2FP.BF16.F32.PACK_AB R3, RZ, R223 ;  /* 0x000000dfff03723e */ /* 0x004fe400000010ff */
[----:B------:R-:W-:Y:S01]  /*4c60*/  F2FP.BF16.F32.PACK_AB R239, RZ, R237 ;  /* 0x000000edffef723e */ /* 0x000fe200000010ff */
[----:B----4-:R-:W-:Y:S02]  /*4c70*/  @P1 FMUL.FTZ R188, R189, R188 ;  /* 0x000000bcbdbc1220 */ /* 0x010fe40000410000 */
[----:B------:R-:W1:Y:S02]  /*4c80*/  @P1 LDC R189, c[0x0][0x40c] ;  /* 0x00010300ffbd1b82 */ /* 0x000e640000000800 */
[----:B------:R-:W-:Y:S01]  /*4c90*/  @P1 FMUL.FTZ R222, R188, R34 ;  /* 0x00000022bcde1220 */ /* 0x000fe20000410000 */
[----:B------:R-:W-:-:S05]  /*4ca0*/  @P1 SHF.L.U32 R188, R27, 0x10, RZ ;  /* 0x000000101bbc1819 */ /* 0x000fca00000006ff */
[----:B0-----:R-:W-:Y:S02]  /*4cb0*/  @P1 FMUL.FTZ R190, R188, R190 ;  /* 0x000000bebcbe1220 */ /* 0x001fe40000410000 */
[----:B------:R-:W0:Y:S02]  /*4cc0*/  @P1 LDC R188, c[0x0][0x40c] ;  /* 0x00010300ffbc1b82 */ /* 0x000e240000000800 */
[----:B------:R-:W-:Y:S01]  /*4cd0*/  @P1 FMUL.FTZ R235, R190, R30 ;  /* 0x0000001ebeeb1220 */ /* 0x000fe20000410000 */
[----:B------:R-:W-:-:S04]  /*4ce0*/  @P1 SHF.L.U32 R190, R24, 0x10, RZ ;  /* 0x0000001018be1819 */ /* 0x000fc800000006ff */
[----:B------:R-:W-:Y:S02]  /*4cf0*/  F2FP.BF16.F32.PACK_AB R5, RZ, R235 ;  /* 0x000000ebff05723e */ /* 0x000fe400000010ff */
[----:B---3--:R-:W-:-:S03]  /*4d00*/  PRMT R2, R3, 0x7610, R2 ;  /* 0x0000761003027816 */ /* 0x008fc60000000002 */
[----:B------:R2:W-:Y:S01]  /*4d10*/  STL [R1+0x4], R5 ;  /* 0x0000040501007387 */ /* 0x0005e20000100800 */
[----:B-1----:R-:W-:-:S04]  /*4d20*/  @P1 FMUL.FTZ R189, R190, R189 ;  /* 0x000000bdbebd1220 */ /* 0x002fc80000410000 */
[----:B------:R-:W-:Y:S01]  /*4d30*/  @P1 FMUL.FTZ R236, R189, R32 ;  /* 0x00000020bdec1220 */ /* 0x000fe20000410000 */
[----:B------:R-:W-:-:S05]  /*4d40*/  @P1 SHF.L.U32 R189, R26, 0x10, RZ ;  /* 0x000000101abd1819 */ /* 0x000fca00000006ff */
[----:B0-----:R-:W-:Y:S01]  /*4d50*/  @P1 FMUL.FTZ R188, R189, R188 ;  /* 0x000000bcbdbc1220 */ /* 0x001fe20000410000 */
[----:B------:R-:W-:Y:S01]  /*4d60*/  F2FP.BF16.F32.PACK_AB R4, RZ, R236 ;  /* 0x000000ecff04723e */ /* 0x000fe200000010ff */
[----:B--2---:R0:W5:Y:S02]  /*4d70*/  LDL.LU R5, [R1+0x70] ;  /* 0x0000700001057983 */ /* 0x0041640000300800 */
[----:B------:R-:W-:Y:S01]  /*4d80*/  @P1 FMUL.FTZ R233, R188, R28 ;  /* 0x0000001cbce91220 */ /* 0x000fe20000410000 */
[----:B------:R-:W-:Y:S02]  /*4d90*/  F2FP.BF16.F32.PACK_AB R188, RZ, R222 ;  /* 0x000000deffbc723e */ /* 0x000fe400000010ff */
[----:B------:R-:W-:Y:S02]  /*4da0*/  F2FP.BF16.F32.PACK_AB R189, RZ, R224 ;  /* 0x000000e0ffbd723e */ /* 0x000fe400000010ff */
[----:B------:R-:W-:Y:S02]  /*4db0*/  PRMT R0, R4, 0x7610, R0 ;  /* 0x0000761004007816 */ /* 0x000fe40000000000 */
[----:B------:R0:W5:Y:S01]  /*4dc0*/  LDL.LU R4, [R1+0x6c] ;  /* 0x00006c0001047983 */ /* 0x0001620000300800 */
[----:B------:R-:W-:-:S03]  /*4dd0*/  PRMT R189, R188, 0x5410, R189 ;  /* 0x00005410bcbd7816 */ /* 0x000fc600000000bd */
[----:B------:R0:W5:Y:S04]  /*4de0*/  LDL.LU R3, [R1+0x68] ;  /* 0x0000680001037983 */ /* 0x0001680000300800 */
[----:B------:R-:W2:Y:S01]  /*4df0*/  LDL.LU.S16 R188, [R1+0x4] ;  /* 0x0000040001bc7983 */ /* 0x000ea20000300600 */
[----:B------:R-:W-:Y:S02]  /*4e00*/  F2FP.BF16.F32.PACK_AB R191, RZ, R233 ;  /* 0x000000e9ffbf723e */ /* 0x000fe400000010ff */
[----:B------:R-:W-:-:S04]  /*4e10*/  F2FP.BF16.F32.PACK_AB R190, RZ, R234 ;  /* 0x000000eaffbe723e */ /* 0x000fc800000010ff */
[----:B------:R-:W-:Y:S02]  /*4e20*/  PRMT R190, R191, 0x5410, R190 ;  /* 0x00005410bfbe7816 */ /* 0x000fe400000000be */
[----:B--2---:R-:W-:Y:S02]  /*4e30*/  PRMT R191, R188, 0x5410, R239 ;  /* 0x00005410bcbf7816 */ /* 0x004fe400000000ef */
[----:B------:R-:W-:Y:S02]  /*4e40*/  PRMT R188, R0, 0x5410, R2 ;  /* 0x0000541000bc7816 */ /* 0x000fe40000000002 */
[----:B------:R0:W5:Y:S04]  /*4e50*/  LDL.LU R2, [R1+0x64] ;  /* 0x0000640001027983 */ /* 0x0001680000300800 */
[----:B------:R0:W5:Y:S02]  /*4e60*/  LDL.LU R0, [R1+0x60] ;  /* 0x0000600001007983 */ /* 0x0001640000300800 */
.L_x_14667:
[----:B-----5:R2:W-:Y:S02]  /*4e70*/  STL.64 [R1+0x60], R20 ;  /* 0x0000601401007387 */ /* 0x0205e40000100a00 */
[----:B--2---:R-:W2:Y:S02]  /*4e80*/  LDC.64 R20, c[0x0][0x3a8] ;  /* 0x0000ea00ff147b82 */ /* 0x004ea40000000a00 */
[----:B--2---:R-:W-:Y:S02]  /*4e90*/  IMAD.WIDE.U32 R238, R238, 0x10, R20 ;  /* 0x00000010eeee7825 */ /* 0x004fe400078e0014 */
[----:B------:R2:W5:Y:S01]  /*4ea0*/  LDL.LU.64 R20, [R1+0x60] ;  /* 0x0000600001147983 */ /* 0x0005620000300a00 */
[----:B------:R-:W-:-:S03]  /*4eb0*/  UMOV UR4, 0xffffffff ;  /* 0xffffffff00047882 */ /* 0x000fc60000000000 */
[----:B------:R3:W-:Y:S02]  /*4ec0*/  STG.E.128 desc[UR6][R238.64], R188 ;  /* 0x000000bcee007986 */ /* 0x0007e4000c101d06 */
[----:B---3--:R-:W-:Y:S01]  /*4ed0*/  FADD.FTZ R188, RZ, R211 ;  /* 0x000000d3ffbc7221 */ /* 0x008fe20000010000 */
[----:B------:R-:W3:Y:S03]  /*4ee0*/  S2R R239, SR_TID.X ;  /* 0x0000000000ef7919 */ /* 0x000ee60000002100 */
        /* <DEDUP_REMOVED lines=8> */
[----:B---3--:R-:W-:-:S03]  /*4f70*/  LOP3.LUT P0, RZ, R239, 0x1f, RZ, 0xc0, !PT ;  /* 0x0000001fefff7812 */ /* 0x008fc6000780c0ff */
        /* <DEDUP_REMOVED lines=55> */
[----:B--2---:R-:W-:Y:S06]  /*52f0*/  BRA.DIV UR4, `(.L_x_14668) ;  /* 0x0000001e04147947 */ /* 0x004fec000b800000 */
[----:B------:R-:W2:Y:S01]  /*5300*/  SHFL.BFLY PT, R188, R191, 0x1, 0x1f ;  /* 0x0c201f00bfbc7f89 */ /* 0x000ea200000e0000 */
[----:B------:R-:W3:Y:S01]  /*5310*/  LDC R189, c[0x0][0x400] ;  /* 0x00010000ffbd7b82 */ /* 0x000ee20000000800 */
[----:B--2---:R-:W-:-:S05]  /*5320*/  FADD.FTZ R191, R191, R188 ;  /* 0x000000bcbfbf7221 */ /* 0x004fca0000010000 */
[----:B------:R-:W2:Y:S02]  /*5330*/  SHFL.BFLY PT, R188, R191, 0x2, 0x1f ;  /* 0x0c401f00bfbc7f89 */ /* 0x000ea400000e0000 */
[----:B--2---:R-:W-:-:S05]  /*5340*/  FADD.FTZ R191, R191, R188 ;  /* 0x000000bcbfbf7221 */ /* 0x004fca0000010000 */
[----:B------:R-:W2:Y:S02]  /*5350*/  SHFL.BFLY PT, R188, R191, 0x4, 0x1f ;  /* 0x0c801f00bfbc7f89 */ /* 0x000ea400000e0000 */
[----:B--2---:R-:W-:-:S05]  /*5360*/  FADD.FTZ R191, R191, R188 ;  /* 0x000000bcbfbf7221 */ /* 0x004fca0000010000 */
[----:B------:R-:W2:Y:S02]  /*5370*/  SHFL.BFLY PT, R188, R191, 0x8, 0x1f ;  /* 0x0d001f00bfbc7f89 */ /* 0x000ea400000e0000 */
[----:B--2---:R-:W-:-:S05]  /*5380*/  FADD.FTZ R191, R191, R188 ;  /* 0x000000bcbfbf7221 */ /* 0x004fca0000010000 */
[----:B------:R-:W2:Y:S02]  /*5390*/  SHFL.BFLY PT, R188, R191, 0x10, 0x1f ;  /* 0x0e001f00bfbc7f89 */ /* 0x000ea400000e0000 */
[----:B--2---:R-:W-:-:S04]  /*53a0*/  FADD.FTZ R191, R191, R188 ;  /* 0x000000bcbfbf7221 */ /* 0x004fc80000010000 */
[----:B---3--:R-:W-:-:S04]  /*53b0*/  FMUL.FTZ R191, R191, R189 ;  /* 0x000000bdbfbf7220 */ /* 0x008fc80000410000 */
        /* <DEDUP_REMOVED lines=128> */
[----:B------:R-:W2:Y:S02]  /*5bc0*/  SHFL.BFLY PT, R188, R238, 0x1, 0x1f ;  /* 0x0c201f00eebc7f89 */ /* 0x000ea400000e0000 */
[----:B--2---:R-:W-:-:S05]  /*5bd0*/  FADD.FTZ R238, R238, R188 ;  /* 0x000000bceeee7221 */ /* 0x004fca0000010000 */
[----:B------:R-:W2:Y:S02]  /*5be0*/  SHFL.BFLY PT, R188, R238, 0x2, 0x1f ;  /* 0x0c401f00eebc7f89 */ /* 0x000ea400000e0000 */
[----:B--2---:R-:W-:-:S05]  /*5bf0*/  FADD.FTZ R238, R238, R188 ;  /* 0x000000bceeee7221 */ /* 0x004fca0000010000 */
[----:B------:R-:W2:Y:S02]  /*5c00*/  SHFL.BFLY PT, R188, R238, 0x4, 0x1f ;  /* 0x0c801f00eebc7f89 */ /* 0x000ea400000e0000 */
[----:B--2---:R-:W-:-:S05]  /*5c10*/  FADD.FTZ R238, R238, R188 ;  /* 0x000000bceeee7221 */ /* 0x004fca0000010000 */
[----:B------:R-:W2:Y:S02]  /*5c20*/  SHFL.BFLY PT, R188, R238, 0x8, 0x1f ;  /* 0x0d001f00eebc7f89 */ /* 0x000ea400000e0000 */
[----:B--2---:R-:W-:-:S05]  /*5c30*/  FADD.FTZ R238, R238, R188 ;  /* 0x000000bceeee7221 */ /* 0x004fca0000010000 */
[----:B------:R2:W3:Y:S02]  /*5c40*/  SHFL.BFLY PT, R188, R238, 0x10, 0x1f ;  /* 0x0e001f00eebc7f89 */ /* 0x0004e400000e0000 */
.L_x_14683:
[----:B------:R-:W4:Y:S01]  /*5c50*/  LDC R189, c[0x0][0x400] ;  /* 0x00010000ffbd7b82 */ /* 0x000f220000000800 */
[----:B---3--:R-:W-:Y:S01]  /*5c60*/  FADD.FTZ R188, R238, R188 ;  /* 0x000000bceebc7221 */ /* 0x008fe20000010000 */
[----:B------:R-:W-:-:S03]  /*5c70*/  ISETP.NE.AND P1, PT, RZ, UR5, PT ;  /* 0x00000005ff007c0c */ /* 0x000fc6000bf25270 */
[----:B----4-:R-:W-:-:S03]  /*5c80*/  FFMA.FTZ R190, R188, R189, UR10 ;  /* 0x0000000abcbe7e23 */ /* 0x010fc600080100bd */
[----:B------:R-:W3:Y:S02]  /*5c90*/  @!P0 LDC.64 R188, c[0x0][0x3c0] ;  /* 0x0000f000ffbc8b82 */ /* 0x000ee40000000a00 */
[----:B---3--:R-:W-:-:S05]  /*5ca0*/  @!P0 IMAD.WIDE R188, R0, 0x4, R188 ;  /* 0x0000000400bc8825 */ /* 0x008fca00078e02bc */
[----:B------:R3:W-:Y:S02]  /*5cb0*/  @!P0 STG.E desc[UR6][R188.64], R191 ;  /* 0x000000bfbc008986 */ /* 0x0007e4000c101906 */
[----:B---3--:R-:W-:-:S05]  /*5cc0*/  FMUL.FTZ R188, R191, R191 ;  /* 0x000000bfbfbc7220 */ /* 0x008fca0000410000 */
[----:B------:R-:W-:-:S05]  /*5cd0*/  FSEL R188, R188, RZ, P1 ;  /* 0x000000ffbcbc7208 */ /* 0x000fca0000800000 */
[----:B------:R-:W-:-:S04]  /*5ce0*/  FADD.FTZ R188, R190, R188 ;  /* 0x000000bcbebc7221 */ /* 0x000fc80000010000 */
[----:B--2---:R2:W3:Y:S02]  /*5cf0*/  MUFU.RSQ R238, R188 ;  /* 0x000000bc00ee7308 */ /* 0x0044e40000001400 */
[----:B--2---:R-:W2:Y:S02]  /*5d00*/  @!P0 LDC.64 R188, c[0x0][0x3c8] ;  /* 0x0000f200ffbc8b82 */ /* 0x004ea40000000a00 */
[----:B--2---:R-:W-:-:S05]  /*5d10*/  @!P0 IMAD.WIDE R188, R0, 0x4, R188 ;  /* 0x0000000400bc8825 */ /* 0x004fca00078e02bc */
[----:B---3--:R2:W-:Y:S04]  /*5d20*/  @!P0 STG.E desc[UR6][R188.64], R238 ;  /* 0x000000eebc008986 */ /* 0x0085e8000c101906 */
[----:B--2---:R-:W2:Y:S01]  /*5d30*/  LDL R189, [R1] ;  /* 0x0000000001bd7983 */ /* 0x004ea20000100800 */
[----:B------:R-:W-:Y:S01]  /*5d40*/  BSSY.RECONVERGENT B0, `(.L_x_14669) ;  /* 0x000011b000007945 */ /* 0x000fe20003800200 */
[----:B--2---:R-:W-:-:S13]  /*5d50*/  ISETP.GE.AND P0, PT, R189, 0x1, PT ;  /* 0x00000001bd00780c */ /* 0x004fda0003f06270 */
[----:B------:R-:W-:Y:S05]  /*5d60*/  @!P0 BRA `(.L_x_14670) ;  /* 0x0000001000608947 */ /* 0x000fea0003800000 */
[----:B------:R-:W2:Y:S01]  /*5d70*/  LDL R190, [R1+0x4c] ;  /* 0x00004c0001be7983 */ /* 0x000ea20000100800 */
[----:B------:R-:W3:Y:S03]  /*5d80*/  LDC R239, c[0x0][0x388] ;  /* 0x0000e200ffef7b82 */ /* 0x000ee60000000800 */
[----:B------:R4:W-:Y:S04]  /*5d90*/  STL [R1+0x60], R0 ;  /* 0x0000600001007387 */ /* 0x0009e80000100800 */
[----:B----4-:R-:W4:Y:S01]  /*5da0*/  LDL R0, [R1+0x48] ;  /* 0x0000480001007983 */ /* 0x010f220000100800 */
[----:B------:R-:W-:-:S05]  /*5db0*/  IADD3 R188, PT, PT, R189, -0x1, RZ ;  /* 0xffffffffbdbc7810 */ /* 0x000fca0007ffe0ff */
[----:B---3--:R-:W-:Y:S01]  /*5dc0*/  IMAD R252, R188, R239, RZ ;  /* 0x000000efbcfc7224 */ /* 0x008fe200078e02ff */
[----:B------:R-:W-:-:S05]  /*5dd0*/  FSEL R239, R191, RZ, !P1 ;  /* 0x000000ffbfef7208 */ /* 0x000fca0004800000 */
[C---:B------:R-:W-:Y:S01]  /*5de0*/  FADD.FTZ R188, -R239.reuse, R213 ;  /* 0x000000d5efbc7221 */ /* 0x040fe20000010100 */
[----:B------:R-:W-:Y:S01]  /*5df0*/  FADD.FTZ R189, -R239, R212 ;  /* 0x000000d4efbd7221 */ /* 0x000fe20000010100 */
[----:B------:R-:W3:Y:S02]  /*5e00*/  LDL R213, [R1+0x54] ;  /* 0x0000540001d57983 */ /* 0x000ee40000100800 */
[C---:B------:R-:W-:Y:S01]  /*5e10*/  FMUL.FTZ R188, R238.reuse, R188 ;  /* 0x000000bceebc7220 */ /* 0x040fe20000410000 */
[----:B------:R-:W-:Y:S01]  /*5e20*/  FMUL.FTZ R189, R238, R189 ;  /* 0x000000bdeebd7220 */ /* 0x000fe20000410000 */
[----:B------:R-:W3:Y:S03]  /*5e30*/  LDL R212, [R1+0x5c] ;  /* 0x00005c0001d47983 */ /* 0x000ee60000100800 */
[----:B--2---:R-:W-:Y:S01]  /*5e40*/  FFMA.FTZ R189, R189, R190, R151 ;  /* 0x000000bebdbd7223 */ /* 0x004fe20000010097 */
[----:B------:R-:W-:-:S02]  /*5e50*/  FADD.FTZ R190, -R239, R209 ;  /* 0x000000d1efbe7221 */ /* 0x000fc40000010100 */
[----:B------:R-:W2:Y:S01]  /*5e60*/  LDL R209, [R1+0x58] ;  /* 0x0000580001d17983 */ /* 0x000ea20000100800 */
[----:B----4-:R-:W-:-:S03]  /*5e70*/  FFMA.FTZ R188, R188, R0, R150 ;  /* 0x00000000bcbc7223 */ /* 0x010fc60000010096 */
[----:B------:R-:W4:Y:S02]  /*5e80*/  LDL R0, [R1+0x50] ;  /* 0x0000500001007983 */ /* 0x000f240000100800 */
[----:B------:R-:W-:Y:S01]  /*5e90*/  F2FP.BF16.F32.PACK_AB R191, R189, R188 ;  /* 0x000000bcbdbf723e */ /* 0x000fe200000010ff */
[C---:B------:R-:W-:Y:S01]  /*5ea0*/  FADD.FTZ R189, -R239.reuse, R210 ;  /* 0x000000d2efbd7221 */ /* 0x040fe20000010100 */
[C---:B------:R-:W-:Y:S01]  /*5eb0*/  FADD.FTZ R188, -R239.reuse, R211 ;  /* 0x000000d3efbc7221 */ /* 0x040fe20000010100 */
[----:B------:R-:W3:Y:S04]  /*5ec0*/  LDL R210, [R1+0x40] ;  /* 0x0000400001d27983 */ /* 0x000ee80000100800 */
[----:B------:R-:W4:Y:S01]  /*5ed0*/  LDL R211, [R1+0x44] ;  /* 0x0000440001d37983 */ /* 0x000f220000100800 */
[C---:B------:R-:W-:Y:S01]  /*5ee0*/  FADD.FTZ R207, -R239.reuse, R207 ;  /* 0x000000cfefcf7221 */ /* 0x040fe20000010100 */
[----:B------:R-:W-:Y:S01]  /*5ef0*/  FADD.FTZ R208, -R239, R208 ;  /* 0x000000d0efd07221 */ /* 0x000fe20000010100 */
[----:B------:R-:W-:-:S02]  /*5f00*/  FMUL.FTZ R190, R238, R190 ;  /* 0x000000beeebe7220 */ /* 0x000fc40000410000 */
[C---:B------:R-:W-:Y:S01]  /*5f10*/  FMUL.FTZ R207, R238.reuse, R207 ;  /* 0x000000cfeecf7220 */ /* 0x040fe20000410000 */
[C---:B------:R-:W-:Y:S01]  /*5f20*/  FMUL.FTZ R208, R238.reuse, R208 ;  /* 0x000000d0eed07220 */ /* 0x040fe20000410000 */
[----:B------:R-:W-:Y:S01]  /*5f30*/  FMUL.FTZ R189, R238, R189 ;  /* 0x000000bdeebd7220 */ /* 0x000fe20000410000 */
[----:B------:R-:W-:-:S04]  /*5f40*/  FADD.FTZ R206, -R239, R206 ;  /* 0x000000ceefce7221 */ /* 0x000fc80000010100 */
[C---:B------:R-:W-:Y:S01]  /*5f50*/  FMUL.FTZ R206, R238.reuse, R206 ;  /* 0x000000ceeece7220 */ /* 0x040fe20000410000 */
[----:B------:R-:W-:Y:S01]  /*5f60*/  FMUL.FTZ R188, R238, R188 ;  /* 0x000000bceebc7220 */ /* 0x000fe20000410000 */
[----:B--2---:R-:W-:Y:S01]  /*5f70*/  FFMA.FTZ R209, R190, R209, R154 ;  /* 0x000000d1bed17223 */ /* 0x004fe2000001009a */
[----:B---3--:R-:W-:Y:S01]  /*5f80*/  FFMA.FTZ R190, R207, R210, R148 ;  /* 0x000000d2cfbe7223 */ /* 0x008fe20000010094 */
[----:B------:R-:W-:Y:S01]  /*5f90*/  FFMA.FTZ R207, R208, R212, R155 ;  /* 0x000000d4d0cf7223 */ /* 0x000fe2000001009b */
[----:B------:R-:W-:Y:S02]  /*5fa0*/  FFMA.FTZ R208, R189, R213, R153 ;  /* 0x000000d5bdd07223 */ /* 0x000fe40000010099 */
[----:B------:R-:W2:Y:S01]  /*5fb0*/  S2R R213, SR_TID.X ;  /* 0x0000000000d57919 */ /* 0x000ea20000002100 */
[----:B----4-:R-:W-:Y:S02]  /*5fc0*/  FFMA.FTZ R206, R206, R211, R149 ;  /* 0x000000d3cece7223 */ /* 0x010fe40000010095 */
[----:B------:R-:W3:Y:S03]  /*5fd0*/  LDC.64 R210, c[0x0][0x428] ;  /* 0x00010a00ffd27b82 */ /* 0x000ee60000000a00 */
[----:B------:R-:W-:-:S02]  /*5fe0*/  F2FP.BF16.F32.PACK_AB R190, R206, R190 ;  /* 0x000000becebe723e */ /* 0x000fc400000010ff */
[----:B------:R-:W-:-:S04]  /*5ff0*/  SHF.R.S32.HI R206, RZ, 0x1f, R252 ;  /* 0x0000001fffce7819 */ /* 0x000fc800000114fc */
[----:B------:R-:W-:Y:S01]  /*6000*/  LEA.HI R206, R206, R252, RZ, 0x3 ;  /* 0x000000fccece7211 */ /* 0x000fe200078f18ff */
[----:B------:R-:W-:Y:S01]  /*6010*/  FFMA.FTZ R188, R188, R0, R152 ;  /* 0x00000000bcbc7223 */ /* 0x000fe20000010098 */
[----:B------:R-:W-:Y:S01]  /*6020*/  F2FP.BF16.F32.PACK_AB R189, R207, R209 ;  /* 0x000000d1cfbd723e */ /* 0x000fe200000010ff */
[----:B------:R4:W5:Y:S03]  /*6030*/  LDL.LU R0, [R1+0x60] ;  /* 0x0000600001007983 */ /* 0x0009660000300800 */
[----:B------:R-:W-:Y:S01]  /*6040*/  F2FP.BF16.F32.PACK_AB R188, R208, R188 ;  /* 0x000000bcd0bc723e */ /* 0x000fe200000010ff */
[----:B------:R-:W4:Y:S04]  /*6050*/  LDL R212, [R1+0x3c] ;  /* 0x00003c0001d47983 */ /* 0x000f280000100800 */
[----:B------:R-:W4:Y:S01]  /*6060*/  LDL R207, [R1+0x34] ;  /* 0x0000340001cf7983 */ /* 0x000f220000100800 */
[----:B--2---:R-:W-:-:S03]  /*6070*/  LOP3.LUT R252, R213, 0x1f, RZ, 0xc0, !PT ;  /* 0x0000001fd5fc7812 */ /* 0x004fc600078ec0ff */
[----:B------:R-:W2:Y:S01]  /*6080*/  LDL R213, [R1+0x24] ;  /* 0x0000240001d57983 */ /* 0x000ea20000100800 */
[----:B------:R-:W-:-:S05]  /*6090*/  LEA.HI.SX32 R206, R206, R252, 0x1d ;  /* 0x000000fccece7211 */ /* 0x000fca00078feaff */
[----:B---3--:R-:W-:-:S05]  /*60a0*/  IMAD.WIDE.U32 R208, R206, 0x10, R210 ;  /* 0x00000010ced07825 */ /* 0x008fca00078e00d2 */
[----:B------:R3:W-:Y:S04]  /*60b0*/  STG.E.128 desc[UR6][R208.64], R188 ;  /* 0x000000bcd0007986 */ /* 0x0007e8000c101d06 */
[----:B---3--:R-:W3:Y:S04]  /*60c0*/  LDL R190, [R1+0x28] ;  /* 0x0000280001be7983 */ /* 0x008ee80000100800 */
[----:B------:R-:W4:Y:S01]  /*60d0*/  LDL R191, [R1+0x2c] ;  /* 0x00002c0001bf7983 */ /* 0x000f220000100800 */
[----:B------:R-:W-:-:S03]  /*60e0*/  FADD.FTZ R188, -R239, R205 ;  /* 0x000000cdefbc7221 */ /* 0x000fc60000010100 */
[----:B------:R-:W2:Y:S04]  /*60f0*/  LDL R208, [R1+0x38] ;  /* 0x0000380001d07983 */ /* 0x000ea80000100800 */
[----:B------:R-:W2:Y:S04]  /*6100*/  LDL R209, [R1+0x20] ;  /* 0x0000200001d17983 */ /* 0x000ea80000100800 */
[----:B------:R-:W2:Y:S01]  /*6110*/  LDL R205, [R1+0x30] ;  /* 0x0000300001cd7983 */ /* 0x000ea20000100800 */
[C---:B------:R-:W-:Y:S01]  /*6120*/  FADD.FTZ R189, -R239.reuse, R204 ;  /* 0x000000ccefbd7221 */ /* 0x040fe20000010100 */
[C---:B------:R-:W-:Y:S01]  /*6130*/  FMUL.FTZ R188, R238.reuse, R188 ;  /* 0x000000bceebc7220 */ /* 0x040fe20000410000 */
[----:B------:R-:W-:Y:S01]  /*6140*/  FADD.FTZ R202, -R239, R202 ;  /* 0x000000caefca7221 */ /* 0x000fe20000010100 */
[----:B------:R-:W2:Y:S01]  /*6150*/  LDL R204, [R1+0x18] ;  /* 0x0000180001cc7983 */ /* 0x000ea20000100800 */
[----:B------:R-:W-:-:S02]  /*6160*/  FMUL.FTZ R189, R238, R189 ;  /* 0x000000bdeebd7220 */ /* 0x000fc40000410000 */
[----:B------:R-:W-:Y:S01]  /*6170*/  FMUL.FTZ R202, R238, R202 ;  /* 0x000000caeeca7220 */ /* 0x000fe20000410000 */
[----:B---3--:R-:W-:Y:S01]  /*6180*/  FFMA.FTZ R188, R188, R190, R142 ;  /* 0x000000bebcbc7223 */ /* 0x008fe2000001008e */
[----:B----4-:R-:W-:Y:S01]  /*6190*/  FFMA.FTZ R189, R189, R191, R143 ;  /* 0x000000bfbdbd7223 */ /* 0x010fe2000001008f */
[C---:B------:R-:W-:Y:S01]  /*61a0*/  FADD.FTZ R190, -R239.reuse, R199 ;  /* 0x000000c7efbe7221 */ /* 0x040fe20000010100 */
[----:B------:R-:W-:-:S03]  /*61b0*/  FADD.FTZ R199, -R239, R201 ;  /* 0x000000c9efc77221 */ /* 0x000fc60000010100 */
[----:B------:R-:W-:Y:S01]  /*61c0*/  F2FP.BF16.F32.PACK_AB R191, R189, R188 ;  /* 0x000000bcbdbf723e */ /* 0x000fe200000010ff */
[C---:B------:R-:W-:Y:S01]  /*61d0*/  FADD.FTZ R188, -R239.reuse, R203 ;  /* 0x000000cbefbc7221 */ /* 0x040fe20000010100 */
[C---:B------:R-:W-:Y:S01]  /*61e0*/  FMUL.FTZ R190, R238.reuse, R190 ;  /* 0x000000beeebe7220 */ /* 0x040fe20000410000 */
[C---:B------:R-:W-:Y:S01]  /*61f0*/  FMUL.FTZ R199, R238.reuse, R199 ;  /* 0x000000c7eec77220 */ /* 0x040fe20000410000 */
[C---:B------:R-:W-:Y:S01]  /*6200*/  FADD.FTZ R189, -R239.reuse, R198 ;  /* 0x000000c6efbd7221 */ /* 0x040fe20000010100 */
[----:B------:R-:W-:Y:S01]  /*6210*/  FMUL.FTZ R188, R238, R188 ;  /* 0x000000bceebc7220 */ /* 0x000fe20000410000 */
[----:B------:R-:W-:Y:S01]  /*6220*/  FADD.FTZ R198, -R239, R200 ;  /* 0x000000c8efc67221 */ /* 0x000fe20000010100 */
[----:B--2---:R-:W-:Y:S01]  /*6230*/  FFMA.FTZ R200, R190, R208, R146 ;  /* 0x000000d0bec87223 */ /* 0x004fe20000010092 */
[----:B------:R-:W-:Y:S01]  /*6240*/  FFMA.FTZ R190, R199, R209, R140 ;  /* 0x000000d1c7be7223 */ /* 0x000fe2000001008c */
[----:B------:R-:W-:Y:S01]  /*6250*/  FFMA.FTZ R188, R188, R205, R144 ;  /* 0x000000cdbcbc7223 */ /* 0x000fe20000010090 */
[----:B------:R-:W-:Y:S01]  /*6260*/  FFMA.FTZ R199, R202, R213, R141 ;  /* 0x000000d5cac77223 */ /* 0x000fe2000001008d */
[----:B------:R-:W2:Y:S04]  /*6270*/  LDL R205, [R1+0x10] ;  /* 0x0000100001cd7983 */ /* 0x000ea80000100800 */
[----:B------:R-:W3:Y:S04]  /*6280*/  LDL R202, [R1+0x14] ;  /* 0x0000140001ca7983 */ /* 0x000ee80000100800 */
[----:B------:R-:W4:Y:S01]  /*6290*/  LDL R203, [R1+0x1c] ;  /* 0x00001c0001cb7983 */ /* 0x000f220000100800 */
[C---:B------:R-:W-:Y:S01]  /*62a0*/  FMUL.FTZ R198, R238.reuse, R198 ;  /* 0x000000c6eec67220 */ /* 0x040fe20000410000 */
[----:B------:R-:W-:-:S03]  /*62b0*/  FMUL.FTZ R189, R238, R189 ;  /* 0x000000bdeebd7220 */ /* 0x000fc60000410000 */
[----:B------:R-:W-:Y:S01]  /*62c0*/  FFMA.FTZ R198, R198, R212, R147 ;  /* 0x000000d4c6c67223 */ /* 0x000fe20000010093 */
[----:B------:R-:W-:-:S04]  /*62d0*/  FFMA.FTZ R201, R189, R207, R145 ;  /* 0x000000cfbdc97223 */ /* 0x000fc80000010091 */
[----:B------:R-:W-:Y:S02]  /*62e0*/  F2FP.BF16.F32.PACK_AB R189, R198, R200 ;  /* 0x000000c8c6bd723e */ /* 0x000fe400000010ff */
[----:B------:R-:W-:Y:S02]  /*62f0*/  IADD3 R198, PT, PT, R206, 0x20, RZ ;  /* 0x00000020cec67810 */ /* 0x000fe40007ffe0ff */
[----:B------:R-:W-:Y:S02]  /*6300*/  F2FP.BF16.F32.PACK_AB R190, R199, R190 ;  /* 0x000000bec7be723e */ /* 0x000fe400000010ff */
[----:B------:R-:W-:Y:S01]  /*6310*/  F2FP.BF16.F32.PACK_AB R188, R201, R188 ;  /* 0x000000bcc9bc723e */ /* 0x000fe200000010ff */
[----:B------:R-:W-:-:S05]  /*6320*/  IMAD.WIDE.U32 R198, R198, 0x10, R210 ;  /* 0x00000010c6c67825 */ /* 0x000fca00078e00d2 */
[----:B------:R0:W-:Y:S01]  /*6330*/  STG.E.128 desc[UR6][R198.64], R188 ;  /* 0x000000bcc6007986 */ /* 0x0001e2000c101d06 */
[C---:B------:R-:W-:Y:S01]  /*6340*/  FADD.FTZ R2, -R239.reuse, R2 ;  /* 0x00000002ef027221 */ /* 0x040fe20000010100 */
[C---:B0-----:R-:W-:Y:S01]  /*6350*/  FADD.FTZ R188, -R239.reuse, R197 ;  /* 0x000000c5efbc7221 */ /* 0x041fe20000010100 */
[----:B------:R-:W-:-:S03]  /*6360*/  FADD.FTZ R189, -R239, R196 ;  /* 0x000000c4efbd7221 */ /* 0x000fc60000010100 */
[C---:B------:R-:W-:Y:S01]  /*6370*/  FMUL.FTZ R188, R238.reuse, R188 ;  /* 0x000000bceebc7220 */ /* 0x040fe20000410000 */
[----:B------:R-:W-:-:S03]  /*6380*/  FMUL.FTZ R189, R238, R189 ;  /* 0x000000bdeebd7220 */ /* 0x000fc60000410000 */
[----:B------:R-:W-:Y:S01]  /*6390*/  FFMA.FTZ R188, R188, R250, R134 ;  /* 0x000000fabcbc7223 */ /* 0x000fe20000010086 */
[----:B------:R-:W-:-:S05]  /*63a0*/  FFMA.FTZ R189, R189, R251, R135 ;  /* 0x000000fbbdbd7223 */ /* 0x000fca0000010087 */
[----:B------:R-:W-:Y:S01]  /*63b0*/  F2FP.BF16.F32.PACK_AB R191, R189, R188 ;  /* 0x000000bcbdbf723e */ /* 0x000fe200000010ff */
[C---:B------:R-:W-:Y:S01]  /*63c0*/  FADD.FTZ R188, -R239.reuse, R195 ;  /* 0x000000c3efbc7221 */ /* 0x040fe20000010100 */
[C---:B------:R-:W-:Y:S01]  /*63d0*/  FMUL.FTZ R2, R238.reuse, R2 ;  /* 0x00000002ee027220 */ /* 0x040fe20000410000 */
[C---:B------:R-:W-:Y:S01]  /*63e0*/  FADD.FTZ R3, -R239.reuse, R3 ;  /* 0x00000003ef037221 */ /* 0x040fe20000010100 */
[C---:B------:R-:W-:Y:S01]  /*63f0*/  FADD.FTZ R189, -R239.reuse, R192 ;  /* 0x000000c0efbd7221 */ /* 0x040fe20000010100 */
[C---:B------:R-:W-:Y:S01]  /*6400*/  FMUL.FTZ R188, R238.reuse, R188 ;  /* 0x000000bceebc7220 */ /* 0x040fe20000410000 */
[C---:B------:R-:W-:Y:S01]  /*6410*/  FADD.FTZ R190, -R239.reuse, R193 ;  /* 0x000000c1efbe7221 */ /* 0x040fe20000010100 */
[----:B------:R-:W-:Y:S01]  /*6420*/  FADD.FTZ R194, -R239, R194 ;  /* 0x000000c2efc27221 */ /* 0x000fe20000010100 */
[C---:B------:R-:W-:Y:S01]  /*6430*/  FMUL.FTZ R3, R238.reuse, R3 ;  /* 0x00000003ee037220 */ /* 0x040fe20000410000 */
[C---:B------:R-:W-:Y:S01]  /*6440*/  FMUL.FTZ R189, R238.reuse, R189 ;  /* 0x000000bdeebd7220 */ /* 0x040fe20000410000 */
[C---:B------:R-:W-:Y:S01]  /*6450*/  FMUL.FTZ R190, R238.reuse, R190 ;  /* 0x000000beeebe7220 */ /* 0x040fe20000410000 */
[----:B------:R-:W-:Y:S01]  /*6460*/  FMUL.FTZ R194, R238, R194 ;  /* 0x000000c2eec27220 */ /* 0x000fe20000410000 */
[----:B------:R-:W-:-:S02]  /*6470*/  FFMA.FTZ R3, R3, R204, R138 ;  /* 0x000000cc03037223 */ /* 0x000fc4000001008a */
[----:B------:R-:W-:Y:S01]  /*6480*/  FFMA.FTZ R190, R190, R248, R132 ;  /* 0x000000f8bebe7223 */ /* 0x000fe20000010084 */
[----:B------:R-:W-:Y:S01]  /*6490*/  FFMA.FTZ R194, R194, R249, R133 ;  /* 0x000000f9c2c27223 */ /* 0x000fe20000010085 */
[C---:B------:R-:W-:Y:S01]  /*64a0*/  FADD.FTZ R6, -R239.reuse, R6 ;  /* 0x00000006ef067221 */ /* 0x040fe20000010100 */
[----:B------:R-:W-:-:S03]  /*64b0*/  FADD.FTZ R4, -R239, R4 ;  /* 0x00000004ef047221 */ /* 0x000fc60000010100 */
[----:B------:R-:W-:Y:S01]  /*64c0*/  F2FP.BF16.F32.PACK_AB R190, R194, R190 ;  /* 0x000000bec2be723e */ /* 0x000fe200000010ff */
[C---:B------:R-:W-:Y:S01]  /*64d0*/  FMUL.FTZ R6, R238.reuse, R6 ;  /* 0x00000006ee067220 */ /* 0x040fe20000410000 */
[----:B------:R-:W-:Y:S01]  /*64e0*/  FMUL.FTZ R4, R238, R4 ;  /* 0x00000004ee047220 */ /* 0x000fe20000410000 */
[C---:B------:R-:W-:Y:S01]  /*64f0*/  FADD.FTZ R8, -R239.reuse, R8 ;  /* 0x00000008ef087221 */ /* 0x040fe20000010100 */
[C---:B------:R-:W-:Y:S01]  /*6500*/  FADD.FTZ R7, -R239.reuse, R7 ;  /* 0x00000007ef077221 */ /* 0x040fe20000010100 */
[C---:B------:R-:W-:Y:S01]  /*6510*/  FADD.FTZ R14, -R239.reuse, R14 ;  /* 0x0000000eef0e7221 */ /* 0x040fe20000010100 */
[C---:B------:R-:W-:Y:S01]  /*6520*/  FADD.FTZ R12, -R239.reuse, R12 ;  /* 0x0000000cef0c7221 */ /* 0x040fe20000010100 */
[----:B------:R-:W-:Y:S01]  /*6530*/  FFMA.FTZ R6, R6, R242, R126 ;  /* 0x000000f206067223 */ /* 0x000fe2000001007e */
[----:B------:R-:W-:Y:S01]  /*6540*/  FFMA.FTZ R4, R4, R243, R127 ;  /* 0x000000f304047223 */ /* 0x000fe2000001007f */
[C---:B------:R-:W-:Y:S01]  /*6550*/  FMUL.FTZ R8, R238.reuse, R8 ;  /* 0x00000008ee087220 */ /* 0x040fe20000410000 */
[C---:B------:R-:W-:Y:S01]  /*6560*/  FMUL.FTZ R7, R238.reuse, R7 ;  /* 0x00000007ee077220 */ /* 0x040fe20000410000 */
[C---:B------:R-:W-:Y:S01]  /*6570*/  FADD.FTZ R193, -R239.reuse, R214 ;  /* 0x000000d6efc17221 */ /* 0x040fe20000010100 */
[C---:B------:R-:W-:Y:S01]  /*6580*/  FADD.FTZ R195, -R239.reuse, R231 ;  /* 0x000000e7efc37221 */ /* 0x040fe20000010100 */
[C---:B------:R-:W-:Y:S01]  /*6590*/  FADD.FTZ R197, -R239.reuse, R230 ;  /* 0x000000e6efc57221 */ /* 0x040fe20000010100 */
[----:B------:R-:W-:Y:S01]  /*65a0*/  FMUL.FTZ R212, R238, R12 ;  /* 0x0000000ceed47220 */ /* 0x000fe20000410000 */
[----:B------:R-:W0:Y:S01]  /*65b0*/  LDC.64 R230, c[0x0][0x428] ;  /* 0x00010a00ffe67b82 */ /* 0x000e220000000a00 */
[C---:B------:R-:W-:Y:S01]  /*65c0*/  FADD.FTZ R9, -R239.reuse, R9 ;  /* 0x00000009ef097221 */ /* 0x040fe20000010100 */
[C---:B------:R-:W-:Y:S01]  /*65d0*/  FADD.FTZ R192, -R239.reuse, R216 ;  /* 0x000000d8efc07221 */ /* 0x040fe20000010100 */
[----:B------:R-:W-:-:S02]  /*65e0*/  FADD.FTZ R17, -R239, R17 ;  /* 0x00000011ef117221 */ /* 0x000fc40000010100 */
[C---:B------:R-:W-:Y:S01]  /*65f0*/  FMUL.FTZ R9, R238.reuse, R9 ;  /* 0x00000009ee097220 */ /* 0x040fe20000410000 */
[C---:B------:R-:W-:Y:S01]  /*6600*/  FADD.FTZ R16, -R239.reuse, R16 ;  /* 0x00000010ef107221 */ /* 0x040fe20000010100 */
[C---:B------:R-:W-:Y:S01]  /*6610*/  FADD.FTZ R15, -R239.reuse, R15 ;  /* 0x0000000fef0f7221 */ /* 0x040fe20000010100 */
[C---:B------:R-:W-:Y:S01]  /*6620*/  FADD.FTZ R196, -R239.reuse, R232 ;  /* 0x000000e8efc47221 */ /* 0x040fe20000010100 */
[C---:B------:R-:W-:Y:S01]  /*6630*/  FADD.FTZ R198, -R239.reuse, R229 ;  /* 0x000000e5efc67221 */ /* 0x040fe20000010100 */
[----:B------:R-:W-:Y:S01]  /*6640*/  FADD.FTZ R199, -R239, R228 ;  /* 0x000000e4efc77221 */ /* 0x000fe20000010100 */
[----:B------:R-:W-:Y:S01]  /*6650*/  FFMA.FTZ R9, R9, R247, R131 ;  /* 0x000000f709097223 */ /* 0x000fe20000010083 */
[C---:B------:R-:W-:Y:S01]  /*6660*/  FMUL.FTZ R17, R238.reuse, R17 ;  /* 0x00000011ee117220 */ /* 0x040fe20000410000 */
[C---:B------:R-:W-:Y:S01]  /*6670*/  FMUL.FTZ R16, R238.reuse, R16 ;  /* 0x00000010ee107220 */ /* 0x040fe20000410000 */
[C---:B------:R-:W-:Y:S01]  /*6680*/  FMUL.FTZ R15, R238.reuse, R15 ;  /* 0x0000000fee0f7220 */ /* 0x040fe20000410000 */
[C---:B------:R-:W-:Y:S01]  /*6690*/  FMUL.FTZ R216, R238.reuse, R198 ;  /* 0x000000c6eed87220 */ /* 0x040fe20000410000 */
        /* <DEDUP_REMOVED lines=16> */
[----:B------:R-:W-:Y:S01]  /*67a0*/  IADD3 R198, PT, PT, R206, 0xe0, RZ ;  /* 0x000000e0cec67810 */ /* 0x000fe20007ffe0ff */
[----:B--2---:R-:W-:Y:S01]  /*67b0*/  FFMA.FTZ R188, R188, R205, R136 ;  /* 0x000000cdbcbc7223 */ /* 0x004fe20000010088 */
[----:B---3--:R-:W-:Y:S01]  /*67c0*/  FFMA.FTZ R2, R2, R202, R137 ;  /* 0x000000ca02027223 */ /* 0x008fe20000010089 */
[----:B----4-:R-:W-:-:S04]  /*67d0*/  FFMA.FTZ R189, R189, R203, R139 ;  /* 0x000000cbbdbd7223 */ /* 0x010fc8000001008b */
[----:B------:R-:W-:Y:S02]  /*67e0*/  F2FP.BF16.F32.PACK_AB R188, R2, R188 ;  /* 0x000000bc02bc723e */ /* 0x000fe400000010ff */
[----:B------:R-:W-:Y:S02]  /*67f0*/  IADD3 R2, PT, PT, R206, 0x40, RZ ;  /* 0x00000040ce027810 */ /* 0x000fe40007ffe0ff */
[----:B------:R-:W-:-:S03]  /*6800*/  F2FP.BF16.F32.PACK_AB R189, R189, R3 ;  /* 0x00000003bdbd723e */ /* 0x000fc600000010ff */
[----:B------:R-:W-:-:S04]  /*6810*/  IMAD.WIDE.U32 R2, R2, 0x10, R210 ;  /* 0x0000001002027825 */ /* 0x000fc800078e00d2 */
[C---:B------:R-:W-:Y:S01]  /*6820*/  FMUL.FTZ R211, R238.reuse, R14 ;  /* 0x0000000eeed37220 */ /* 0x040fe20000410000 */
[----:B------:R2:W-:Y:S02]  /*6830*/  STG.E.128 desc[UR6][R2.64], R188 ;  /* 0x000000bc02007986 */ /* 0x0005e4000c101d06 */
[C---:B--2---:R-:W-:Y:S01]  /*6840*/  FADD.FTZ R2, -R239.reuse, R5 ;  /* 0x00000005ef027221 */ /* 0x044fe20000010100 */
[C---:B------:R-:W-:Y:S01]  /*6850*/  FADD.FTZ R3, -R239.reuse, R10 ;  /* 0x0000000aef037221 */ /* 0x040fe20000010100 */
[C---:B------:R-:W-:Y:S01]  /*6860*/  FADD.FTZ R191, -R239.reuse, R217 ;  /* 0x000000d9efbf7221 */ /* 0x040fe20000010100 */
[C---:B------:R-:W-:Y:S01]  /*6870*/  FADD.FTZ R5, -R239.reuse, R11 ;  /* 0x0000000bef057221 */ /* 0x040fe20000010100 */
[C---:B------:R-:W-:Y:S01]  /*6880*/  FADD.FTZ R10, -R239.reuse, R13 ;  /* 0x0000000def0a7221 */ /* 0x040fe20000010100 */
[C---:B------:R-:W-:Y:S01]  /*6890*/  FADD.FTZ R11, -R239.reuse, R18 ;  /* 0x00000012ef0b7221 */ /* 0x040fe20000010100 */
[C---:B------:R-:W-:Y:S01]  /*68a0*/  FMUL.FTZ R2, R238.reuse, R2 ;  /* 0x00000002ee027220 */ /* 0x040fe20000410000 */
[C---:B------:R-:W-:Y:S01]  /*68b0*/  FMUL.FTZ R3, R238.reuse, R3 ;  /* 0x00000003ee037220 */ /* 0x040fe20000410000 */
[----:B------:R-:W-:Y:S01]  /*68c0*/  FMUL.FTZ R214, R238, R191 ;  /* 0x000000bfeed67220 */ /* 0x000fe20000410000 */
[----:B------:R-:W-:Y:S01]  /*68d0*/  F2FP.BF16.F32.PACK_AB R191, R4, R6 ;  /* 0x0000000604bf723e */ /* 0x000fe200000010ff */
[----:B------:R-:W-:Y:S01]  /*68e0*/  FADD.FTZ R190, -R239, R218 ;  /* 0x000000daefbe7221 */ /* 0x000fe20000010100 */
[----:B------:R-:W-:Y:S01]  /*68f0*/  FFMA.FTZ R4, R8, R240, R124 ;  /* 0x000000f008047223 */ /* 0x000fe2000001007c */
[----:B------:R-:W-:Y:S01]  /*6900*/  FFMA.FTZ R6, R7, R241, R125 ;  /* 0x000000f107067223 */ /* 0x000fe2000001007d */
        /* <DEDUP_REMOVED lines=12> */
[C---:B------:R-:W-:Y:S01]  /*69d0*/  FADD.FTZ R13, -R239.reuse, R19 ;  /* 0x00000013ef0d7221 */ /* 0x040fe20000010100 */
[----:B------:R-:W-:Y:S01]  /*69e0*/  FMUL.FTZ R12, R238, R18 ;  /* 0x00000012ee0c7220 */ /* 0x000fe20000410000 */
[----:B------:R-:W-:Y:S01]  /*69f0*/  F2FP.BF16.F32.PACK_AB R190, R6, R4 ;  /* 0x0000000406be723e */ /* 0x000fe200000010ff */
[----:B------:R-:W-:Y:S01]  /*6a00*/  FADD.FTZ R19, -R239, R220 ;  /* 0x000000dcef137221 */ /* 0x000fe20000010100 */
[----:B------:R-:W-:Y:S01]  /*6a10*/  FMUL.FTZ R18, R238, R188 ;  /* 0x000000bcee127220 */ /* 0x000fe20000410000 */
[----:B------:R-:W-:Y:S01]  /*6a20*/  F2FP.BF16.F32.PACK_AB R7, R8, R7 ;  /* 0x000000070807723e */ /* 0x000fe200000010ff */
[----:B------:R-:W-:Y:S01]  /*6a30*/  FFMA.FTZ R4, R10, R184, R120 ;  /* 0x000000b80a047223 */ /* 0x000fe20000010078 */
[----:B------:R-:W-:Y:S01]  /*6a40*/  FFMA.FTZ R11, R11, R185, R121 ;  /* 0x000000b90b0b7223 */ /* 0x000fe20000010079 */
[----:B------:R-:W-:Y:S01]  /*6a50*/  FADD.FTZ R189, -R239, R219 ;  /* 0x000000dbefbd7221 */ /* 0x000fe20000010100 */
[----:B------:R-:W-:Y:S01]  /*6a60*/  FFMA.FTZ R5, R5, R246, R130 ;  /* 0x000000f605057223 */ /* 0x000fe20000010082 */
[----:B------:R-:W-:Y:S01]  /*6a70*/  F2FP.BF16.F32.PACK_AB R188, R3, R2 ;  /* 0x0000000203bc723e */ /* 0x000fe200000010ff */
        /* <DEDUP_REMOVED lines=9> */
[----:B------:R-:W-:Y:S01]  /*6b10*/  FMUL.FTZ R218, R238, R199 ;  /* 0x000000c7eeda7220 */ /* 0x000fe20000410000 */
[----:B------:R-:W-:Y:S01]  /*6b20*/  F2FP.BF16.F32.PACK_AB R4, R11, R4 ;  /* 0x000000040b04723e */ /* 0x000fe200000010ff */
[----:B------:R-:W-:Y:S01]  /*6b30*/  FADD.FTZ R202, -R239, R236 ;  /* 0x000000ecefca7221 */ /* 0x000fe20000010100 */
[----:B------:R-:W-:Y:S01]  /*6b40*/  F2FP.BF16.F32.PACK_AB R189, R9, R5 ;  /* 0x0000000509bd723e */ /* 0x000fe200000010ff */
[C---:B------:R-:W-:Y:S01]  /*6b50*/  FADD.FTZ R203, -R239.reuse, R223 ;  /* 0x000000dfefcb7221 */ /* 0x040fe20000010100 */
[----:B------:R-:W-:Y:S01]  /*6b60*/  F2FP.BF16.F32.PACK_AB R11, R8, R215 ;  /* 0x000000d7080b723e */ /* 0x000fe200000010ff */
[C---:B------:R-:W-:Y:S01]  /*6b70*/  FADD.FTZ R205, -R239.reuse, R224 ;  /* 0x000000e0efcd7221 */ /* 0x040fe20000010100 */
[----:B------:R-:W-:Y:S01]  /*6b80*/  FADD.FTZ R210, -R239, R237 ;  /* 0x000000edefd27221 */ /* 0x000fe20000010100 */
        /* <DEDUP_REMOVED lines=16> */
[----:B------:R-:W-:Y:S01]  /*6c90*/  IADD3 R196, PT, PT, R206, 0x60, RZ ;  /* 0x00000060cec47810 */ /* 0x000fe20007ffe0ff */
[----:B------:R-:W-:Y:S01]  /*6ca0*/  FFMA.FTZ R9, R18, R178, R114 ;  /* 0x000000b212097223 */ /* 0x000fe20000010072 */
[----:B------:R-:W-:-:S02]  /*6cb0*/  IADD3 R204, PT, PT, R206, 0x80, RZ ;  /* 0x00000080cecc7810 */ /* 0x000fc40007ffe0ff */
[----:B------:R-:W-:Y:S01]  /*6cc0*/  F2FP.BF16.F32.PACK_AB R5, R2, R5 ;  /* 0x000000050205723e */ /* 0x000fe200000010ff */
[----:B------:R-:W-:Y:S01]  /*6cd0*/  FFMA.FTZ R2, R19, R179, R115 ;  /* 0x000000b313027223 */ /* 0x000fe20000010073 */
[----:B------:R-:W-:Y:S02]  /*6ce0*/  IADD3 R202, PT, PT, R206, 0xa0, RZ ;  /* 0x000000a0ceca7810 */ /* 0x000fe40007ffe0ff */
[----:B------:R-:W-:Y:S01]  /*6cf0*/  F2FP.BF16.F32.PACK_AB R6, R15, R6 ;  /* 0x000000060f06723e */ /* 0x000fe200000010ff */
[----:B------:R-:W-:Y:S01]  /*6d00*/  FFMA.FTZ R15, R220, R166, R102 ;  /* 0x000000a6dc0f7223 */ /* 0x000fe20000010066 */
[----:B------:R-:W-:Y:S01]  /*6d10*/  F2FP.BF16.F32.PACK_AB R13, R12, R13 ;  /* 0x0000000d0c0d723e */ /* 0x000fe200000010ff */
[----:B------:R-:W-:Y:S01]  /*6d20*/  FFMA.FTZ R12, R194, R168, R104 ;  /* 0x000000a8c20c7223 */ /* 0x000fe20000010068 */
[----:B------:R-:W-:Y:S01]  /*6d30*/  IADD3 R200, PT, PT, R206, 0xc0, RZ ;  /* 0x000000c0cec87810 */ /* 0x000fe20007ffe0ff */
        /* <DEDUP_REMOVED lines=10> */
[----:B0-----:R-:W-:Y:S01]  /*6de0*/  IMAD.WIDE.U32 R196, R196, 0x10, R230 ;  /* 0x00000010c4c47825 */ /* 0x001fe200078e00e6 */
        /* <DEDUP_REMOVED lines=12> */
[----:B------:R2:W-:Y:S04]  /*6eb0*/  STG.E.128 desc[UR6][R204.64], R4 ;  /* 0x00000004cc007986 */ /* 0x0005e8000c101d06 */
[----:B------:R2:W-:Y:S04]  /*6ec0*/  STG.E.128 desc[UR6][R202.64], R8 ;  /* 0x00000008ca007986 */ /* 0x0005e8000c101d06 */
[----:B------:R2:W-:Y:S04]  /*6ed0*/  STG.E.128 desc[UR6][R200.64], R12 ;  /* 0x0000000cc8007986 */ /* 0x0005e8000c101d06 */
[----:B------:R2:W-:Y:S02]  /*6ee0*/  STG.E.128 desc[UR6][R198.64], R16 ;  /* 0x00000010c6007986 */ /* 0x0005e4000c101d06 */
.L_x_14670:
[----:B------:R-:W-:Y:S05]  /*6ef0*/  BSYNC.RECONVERGENT B0 ;  /* 0x0000000000007941 */ /* 0x000fea0003800200 */
.L_x_14669:
[----:B------:R-:W3:Y:S02]  /*6f00*/  LDC.64 R2, c[0x0][0x380] ;  /* 0x0000e000ff027b82 */ /* 0x000ee40000000a00 */
[----:B---3-5:R-:W-:-:S04]  /*6f10*/  LEA R0, R2, R0, 0x2 ;  /* 0x0000000002007211 */ /* 0x028fc800078e10ff */
[----:B------:R-:W-:-:S13]  /*6f20*/  ISETP.GE.AND P0, PT, R0, R3, PT ;  /* 0x000000030000720c */ /* 0x000fda0003f06270 */
[----:B------:R-:W-:Y:S05]  /*6f30*/  @!P0 BRA `(.L_x_14671) ;  /* 0xffffff9800b88947 */ /* 0x000fea000383ffff */
[----:B------:R-:W-:Y:S05]  /*6f40*/  EXIT ;  /* 0x000000000000794d */ /* 0x000fea0003800000 */
.L_x_14668:
[----:B------:R-:W-:Y:S01]  /*6f50*/  HFMA2 R190, -RZ, RZ, 0, 5.9604644775390625e-08 ;  /* 0x00000001ffbe7431 */ /* 0x000fe200000001ff */
[----:B------:R-:W-:Y:S01]  /*6f60*/  BSSY B0, `(.L_x_14672) ;  /* 0x0000007000007945 */ /* 0x000fe20003800000 */
[----:B------:R-:W-:Y:S02]  /*6f70*/  MOV R239, R191 ;  /* 0x000000bf00ef7202 */ /* 0x000fe40000000f00 */
[----:B------:R-:W-:Y:S02]  /*6f80*/  MOV R189, 0x1f ;  /* 0x0000001f00bd7802 */ /* 0x000fe40000000f00 */
[----:B------:R-:W-:-:S07]  /*6f90*/  MOV R188, 0xffffffff ;  /* 0xffffffff00bc7802 */ /* 0x000fce0000000f00 */
[----:B01---5:R-:W-:Y:S05]  /*6fa0*/  WARPSYNC.COLLECTIVE R188, `(.L_x_14673) ;  /* 0x00000000bc087348 */ /* 0x023fea0003c00000 */
[----:B------:R2:W3:Y:S02]  /*6fb0*/  SHFL.BFLY P1, R188, R239, R190, R189 ;  /* 0x0c0000beefbc7389 */ /* 0x0004e400000200bd */
[----:B0123-5:R-:W-:Y:S05]  /*6fc0*/  ENDCOLLECTIVE ;  /* 0x000000000000791b */ /* 0x02ffea0003800000 */
.L_x_14673:
[----:B------:R-:W-:Y:S05]  /*6fd0*/  BSYNC B0 ;  /* 0x0000000000007941 */ /* 0x000fea0003800000 */
.L_x_14672:
        /* <DEDUP_REMOVED lines=9> */
.L_x_14674:
[----:B------:R-:W-:Y:S02]  /*7070*/  HFMA2 R190, -RZ, RZ, 0, 2.384185791015625e-07 ;  /* 0x00000004ffbe7431 */ /* 0x000fe400000001ff */
[----:B------:R-:W-:Y:S01]  /*7080*/  FADD.FTZ R191, R191, R188 ;  /* 0x000000bcbfbf7221 */ /* 0x000fe20000010000 */
[----:B------:R-:W-:-:S04]  /*7090*/  MOV R188, 0xffffffff ;  /* 0xffffffff00bc7802 */ /* 0x000fc80000000f00 */
[----:B------:R-:W-:-:S07]  /*70a0*/  MOV R239, R191 ;  /* 0x000000bf00ef7202 */ /* 0x000fce0000000f00 */
[----:B------:R-:W-:Y:S05]  /*70b0*/  WARPSYNC.COLLECTIVE R188, `(.L_x_14675) ;  /* 0x00000000bc087348 */ /* 0x000fea0003c00000 */
[----:B------:R0:W1:Y:S02]  /*70c0*/  SHFL.BFLY P1, R188, R239, R190, R189 ;  /* 0x0c0000beefbc7389 */ /* 0x00006400000200bd */
[----:B01----:R-:W-:Y:S05]  /*70d0*/  ENDCOLLECTIVE ;  /* 0x000000000000791b */ /* 0x003fea0003800000 */
.L_x_14675:
[----:B------:R-:W-:Y:S02]  /*70e0*/  HFMA2 R190, -RZ, RZ, 0, 4.76837158203125e-07 ;  /* 0x00000008ffbe7431 */ /* 0x000fe400000001ff */
[----:B------:R-:W-:Y:S01]  /*70f0*/  FADD.FTZ R191, R191, R188 ;  /* 0x000000bcbfbf7221 */ /* 0x000fe20000010000 */
[----:B------:R-:W-:-:S04]  /*7100*/  MOV R188, 0xffffffff ;  /* 0xffffffff00bc7802 */ /* 0x000fc80000000f00 */
[----:B------:R-:W-:-:S07]  /*7110*/  MOV R239, R191 ;  /* 0x000000bf00ef7202 */ /* 0x000fce0000000f00 */
[----:B------:R-:W-:Y:S05]  /*7120*/  WARPSYNC.COLLECTIVE R188, `(.L_x_14676) ;  /* 0x00000000bc087348 */ /* 0x000fea0003c00000 */
[----:B------:R0:W1:Y:S02]  /*7130*/  SHFL.BFLY P1, R188, R239, R190, R189 ;  /* 0x0c0000beefbc7389 */ /* 0x00006400000200bd */
[----:B01----:R-:W-:Y:S05]  /*7140*/  ENDCOLLECTIVE ;  /* 0x000000000000791b */ /* 0x003fea0003800000 */
.L_x_14676:
[----:B------:R-:W-:Y:S02]  /*7150*/  HFMA2 R190, -RZ, RZ, 0, 9.5367431640625e-07 ;  /* 0x00000010ffbe7431 */ /* 0x000fe400000001ff */
[----:B------:R-:W-:Y:S01]  /*7160*/  FADD.FTZ R191, R191, R188 ;  /* 0x000000bcbfbf7221 */ /* 0x000fe20000010000 */
[----:B------:R-:W-:-:S04]  /*7170*/  MOV R188, 0xffffffff ;  /* 0xffffffff00bc7802 */ /* 0x000fc80000000f00 */
[----:B------:R-:W-:-:S07]  /*7180*/  MOV R239, R191 ;  /* 0x000000bf00ef7202 */ /* 0x000fce0000000f00 */
[----:B------:R-:W-:Y:S05]  /*7190*/  WARPSYNC.COLLECTIVE R188, `(.L_x_14677) ;  /* 0x00000000bc087348 */ /* 0x000fea0003c00000 */
[----:B------:R0:W1:Y:S02]  /*71a0*/  SHFL.BFLY P1, R188, R239, R190, R189 ;  /* 0x0c0000beefbc7389 */ /* 0x00006400000200bd */
[----:B01----:R-:W-:Y:S05]  /*71b0*/  ENDCOLLECTIVE ;  /* 0x000000000000791b */ /* 0x003fea0003800000 */
.L_x_14677:
        /* <DEDUP_REMOVED lines=131> */
[----:B------:R-:W-:Y:S02]  /*79f0*/  MOV R188, 0xffffffff ;  /* 0xffffffff00bc7802 */ /* 0x000fe40000000f00 */
[----:B------:R-:W-:Y:S02]  /*7a00*/  MOV R189, 0x1f ;  /* 0x0000001f00bd7802 */ /* 0x000fe40000000f00 */
[----:B------:R-:W-:-:S07]  /*7a10*/  MOV R239, R238 ;  /* 0x000000ee00ef7202 */ /* 0x000fce0000000f00 */
[----:B------:R-:W-:Y:S05]  /*7a20*/  WARPSYNC.COLLECTIVE R188, `(.L_x_14678) ;  /* 0x00000000bc087348 */ /* 0x000fea0003c00000 */
[----:B------:R0:W1:Y:S02]  /*7a30*/  SHFL.BFLY P1, R188, R239, R190, R189 ;  /* 0x0c0000beefbc7389 */ /* 0x00006400000200bd */
[----:B01----:R-:W-:Y:S05]  /*7a40*/  ENDCOLLECTIVE ;  /* 0x000000000000791b */ /* 0x003fea0003800000 */
.L_x_14678:
[----:B------:R-:W-:Y:S02]  /*7a50*/  HFMA2 R190, -RZ, RZ, 0, 1.1920928955078125e-07 ;  /* 0x00000002ffbe7431 */ /* 0x000fe400000001ff */
[----:B------:R-:W-:Y:S01]  /*7a60*/  FADD.FTZ R238, R238, R188 ;  /* 0x000000bceeee7221 */ /* 0x000fe20000010000 */
[----:B------:R-:W-:-:S04]  /*7a70*/  MOV R188, 0xffffffff ;  /* 0xffffffff00bc7802 */ /* 0x000fc80000000f00 */
[----:B------:R-:W-:-:S07]  /*7a80*/  MOV R239, R238 ;  /* 0x000000ee00ef7202 */ /* 0x000fce0000000f00 */
[----:B------:R-:W-:Y:S05]  /*7a90*/  WARPSYNC.COLLECTIVE R188, `(.L_x_14679) ;  /* 0x00000000bc087348 */ /* 0x000fea0003c00000 */
[----:B------:R0:W1:Y:S02]  /*7aa0*/  SHFL.BFLY P1, R188, R239, R190, R189 ;  /* 0x0c0000beefbc7389 */ /* 0x00006400000200bd */
[----:B01----:R-:W-:Y:S05]  /*7ab0*/  ENDCOLLECTIVE ;  /* 0x000000000000791b */ /* 0x003fea0003800000 */
.L_x_14679:
[----:B------:R-:W-:Y:S02]  /*7ac0*/  HFMA2 R190, -RZ, RZ, 0, 2.384185791015625e-07 ;  /* 0x00000004ffbe7431 */ /* 0x000fe400000001ff */
[----:B------:R-:W-:Y:S01]  /*7ad0*/  FADD.FTZ R238, R238, R188 ;  /* 0x000000bceeee7221 */ /* 0x000fe20000010000 */
[----:B------:R-:W-:-:S04]  /*7ae0*/  MOV R188, 0xffffffff ;  /* 0xffffffff00bc7802 */ /* 0x000fc80000000f00 */
[----:B------:R-:W-:-:S07]  /*7af0*/  MOV R239, R238 ;  /* 0x000000ee00ef7202 */ /* 0x000fce0000000f00 */
[----:B------:R-:W-:Y:S05]  /*7b00*/  WARPSYNC.COLLECTIVE R188, `(.L_x_14680) ;  /* 0x00000000bc087348 */ /* 0x000fea0003c00000 */
[----:B------:R0:W1:Y:S02]  /*7b10*/  SHFL.BFLY P1, R188, R239, R190, R189 ;  /* 0x0c0000beefbc7389 */ /* 0x00006400000200bd */
[----:B01----:R-:W-:Y:S05]  /*7b20*/  ENDCOLLECTIVE ;  /* 0x000000000000791b */ /* 0x003fea0003800000 */
.L_x_14680:
[----:B------:R-:W-:Y:S02]  /*7b30*/  HFMA2 R190, -RZ, RZ, 0, 4.76837158203125e-07 ;  /* 0x00000008ffbe7431 */ /* 0x000fe400000001ff */
[----:B------:R-:W-:Y:S01]  /*7b40*/  FADD.FTZ R238, R238, R188 ;  /* 0x000000bceeee7221 */ /* 0x000fe20000010000 */
[----:B------:R-:W-:-:S04]  /*7b50*/  MOV R188, 0xffffffff ;  /* 0xffffffff00bc7802 */ /* 0x000fc80000000f00 */
[----:B------:R-:W-:-:S07]  /*7b60*/  MOV R239, R238 ;  /* 0x000000ee00ef7202 */ /* 0x000fce0000000f00 */
[----:B------:R-:W-:Y:S05]  /*7b70*/  WARPSYNC.COLLECTIVE R188, `(.L_x_14681) ;  /* 0x00000000bc087348 */ /* 0x000fea0003c00000 */
[----:B------:R0:W1:Y:S02]  /*7b80*/  SHFL.BFLY P1, R188, R239, R190, R189 ;  /* 0x0c0000beefbc7389 */ /* 0x00006400000200bd */
[----:B01----:R-:W-:Y:S05]  /*7b90*/  ENDCOLLECTIVE ;  /* 0x000000000000791b */ /* 0x003fea0003800000 */
.L_x_14681:
[----:B------:R-:W-:Y:S02]  /*7ba0*/  HFMA2 R190, -RZ, RZ, 0, 9.5367431640625e-07 ;  /* 0x00000010ffbe7431 */ /* 0x000fe400000001ff */
[----:B------:R-:W-:Y:S01]  /*7bb0*/  FADD.FTZ R238, R238, R188 ;  /* 0x000000bceeee7221 */ /* 0x000fe20000010000 */
[----:B------:R-:W-:-:S04]  /*7bc0*/  MOV R188, 0xffffffff ;  /* 0xffffffff00bc7802 */ /* 0x000fc80000000f00 */
[----:B------:R-:W-:-:S07]  /*7bd0*/  MOV R239, R238 ;  /* 0x000000ee00ef7202 */ /* 0x000fce0000000f00 */
[----:B------:R-:W-:Y:S05]  /*7be0*/  WARPSYNC.COLLECTIVE R188, `(.L_x_14682) ;  /* 0x00000000bc087348 */ /* 0x000fea0003c00000 */
[----:B------:R0:W1:Y:S02]  /*7bf0*/  SHFL.BFLY P1, R188, R239, R190, R189 ;  /* 0x0c0000beefbc7389 */ /* 0x00006400000200bd */
[----:B01----:R-:W-:Y:S05]  /*7c00*/  ENDCOLLECTIVE ;  /* 0x000000000000791b */ /* 0x003fea0003800000 */
.L_x_14682:
[----:B------:R-:W-:Y:S05]  /*7c10*/  BRA `(.L_x_14683) ;  /* 0xffffffe0000c7947 */ /* 0x000fea000383ffff */
.L_x_14684:
        /* <DEDUP_REMOVED lines=14> */
.L_x_71459:


//--------------------- .text._ZN10layer_norm13ln_fwd_kernelINS_13Kernel_traitsIf13__nv_bfloat16S2_S2_fjLj2048ELj1ELj4ELj1ELj16ENS_18Kernel_traits_baseILj2048EfS2_S2_S2_fjLj128EEEEELb1ELb0ELb0ELb0EEEvNS_9FwdParamsE --------------------------
	.section	.text._ZN10layer_norm13ln_fwd_kernelINS_13Kernel_traitsIf13__nv_bfloat16S2_S2_fjLj2048ELj1ELj4ELj1ELj16ENS_18Kernel_traits_baseILj2048EfS2_S2_S2_fjLj128EEEEELb1ELb0ELb0ELb0EEEvNS_9FwdParamsE,"ax",@progbits
	.align	128
        .global         _ZN10layer_norm13ln_fwd_kernelINS_13Kernel_traitsIf13__nv_bfloat16S2_S2_fjLj2048ELj1ELj4ELj1ELj16ENS_18Kernel_traits_baseILj2048EfS2_S2_S2_fjLj128EEEEELb1ELb0ELb0ELb0EEEvNS_9FwdParamsE
        .type           _ZN10layer_norm13ln_fwd_kernelINS_13Kernel_traitsIf13__nv_bfloat16S2_S2_fjLj2048ELj1ELj4ELj1ELj16ENS_18Kernel_traits_baseILj2048EfS2_S2_S2_fjLj128EEEEELb1ELb0ELb0ELb0EEEvNS_9FwdParamsE,@function
        .size           _ZN10layer_norm13ln_fwd_kernelINS_13Kernel_traitsIf13__nv_bfloat16S2_S2_fjLj2048ELj1ELj4ELj1ELj16ENS_18Kernel_traits_baseILj2048EfS2_S2_S2_fjLj128EEEEELb1ELb0ELb0ELb0EEEvNS_9FwdParamsE,(.L_x_71460 - _ZN10layer_norm13ln_fwd_kernelINS_13Kernel_traitsIf13__nv_bfloat16S2_S2_fjLj2048ELj1ELj4ELj1ELj16ENS_18Kernel_traits_baseILj2048EfS2_S2_S2_fjLj128EEEEELb1ELb0ELb0ELb0EEEvNS_9FwdParamsE)
        .other          _ZN10layer_norm13ln_fwd_kernelINS_13Kernel_traitsIf13__nv_bfloat16S2_S2_fjLj2048ELj1ELj4ELj1ELj16ENS_18Kernel_traits_baseILj2048EfS2_S2_S2_fjLj128EEEEELb1ELb0ELb0ELb0EEEvNS_9FwdParamsE,@"STO_CUDA_ENTRY STV_DEFAULT"
_ZN10layer_norm13ln_fwd_kernelINS_13Kernel_traitsIf13__nv_bfloat16S2_S2_fjLj2048ELj1ELj4ELj1ELj16ENS_18Kernel_traits_baseILj2048EfS2_S2_S2_fjLj128EEEEELb1ELb0ELb0ELb0EEEvNS_9FwdParamsE:
.text._ZN10layer_norm13ln_fwd_kernelINS_13Kernel_traitsIf13__nv_bfloat16S2_S2_fjLj2048ELj1ELj4ELj1ELj16ENS_18Kernel_traits_baseILj2048EfS2_S2_S2_fjLj128EEEEELb1ELb0ELb0ELb0EEEvNS_9FwdParamsE:
        /* <DEDUP_REMOVED lines=19> */
[----:B----4-:R-:W-:-:S04]  /*0130*/  SHF.R.S32.HI R0, RZ, 0x1f, R13 ;  /* 0x0000001fff007819 */ /* 0x010fc8000001140d */
[----:B------:R-:W-:Y:S02]  /*0140*/  LEA.HI R0, R0, R13, RZ, 0x3 ;  /* 0x0000000d00007211 */ /* 0x000fe400078f18ff */
[----:B------:R-:W3:Y:S01]  /*0150*/  LDC R11, c[0x0][0x360] ;  /* 0x0000d800ff0b7b82 */ /* 0x000ee20000000800 */
[----:B-1----:R-:W-:Y:S02]  /*0160*/  USHF.L.U32 UR4, UR5, 0x2, URZ ;  /* 0x0000000205047899 */ /* 0x002fe400080006ff */
[----:B---3--:R-:W-:Y:S01]  /*0170*/  IMAD R11, R11, UR5, R10 ;  /* 0x000000050b0b7c24 */ /* 0x008fe2000f8e020a */
[----:B--2---:R-:W-:Y:S02]  /*0180*/  @P0 R2UR UR6, R2 ;  /* 0x00000000020602ca */ /* 0x004fe400000e0000 */
[----:B------:R-:W-:Y:S02]  /*0190*/  @P0 R2UR UR7, R3 ;  /* 0x00000000030702ca */ /* 0x000fe400000e0000 */
[----:B0-----:R-:W-:-:S02]  /*01a0*/  @P0 IADD3 R4, P1, PT, R6, R9, RZ ;  /* 0x0000000906040210 */ /* 0x001fc40007f3e0ff */
[----:B------:R-:W-:Y:S02]  /*01b0*/  LOP3.LUT R3, R10, 0x1f, RZ, 0xc, !PT ;  /* 0x0000001f0a037812 */ /* 0x000fe400078e0cff */
[----:B------:R-:W-:Y:S02]  /*01c0*/  @P0 IADD3.X R5, PT, PT, RZ, R7, RZ, P1, !PT ;  /* 0x00000007ff050210 */ /* 0x000fe40000ffe4ff */
[----:B------:R-:W-:Y:S02]  /*01d0*/  SHF.R.U32.HI R9, RZ, 0x5, R10 ;  /* 0x00000005ff097819 */ /* 0x000fe4000001160a */
[----:B------:R-:W-:Y:S01]  /*01e0*/  LEA.HI.SX32 R12, R0, R3, 0x1d ;  /* 0x00000003000c7211 */ /* 0x000fe200078feaff */
[----:B------:R-:W-:Y:S01]  /*01f0*/  UIADD3 UR15, UPT, UPT, UR6, -0x61c88647, URZ ;  /* 0x9e3779b9060f7890 */ /* 0x000fe2000fffe0ff */
[----:B------:R-:W-:Y:S01]  /*0200*/  LOP3.LUT R10, R10, 0x1f, RZ, 0xc0, !PT ;  /* 0x0000001f0a0a7812 */ /* 0x000fe200078ec0ff */
[----:B------:R-:W-:Y:S01]  /*0210*/  UIADD3 UR16, UPT, UPT, UR7, -0x4498517b, URZ ;  /* 0xbb67ae8507107890 */ /* 0x000fe2000fffe0ff */
[----:B------:R-:W-:Y:S01]  /*0220*/  LOP3.LUT R9, R9, UR4, RZ, 0xfc, !PT ;  /* 0x0000000409097c12 */ /* 0x000fe2000f8efcff */
[----:B------:R-:W-:Y:S01]  /*0230*/  UIADD3 UR17, UPT, UPT, UR6, 0x3c6ef372, URZ ;  /* 0x3c6ef37206117890 */ /* 0x000fe2000fffe0ff */
[--C-:B------:R-:W-:Y:S01]  /*0240*/  SHF.R.U64 R8, R4, 0x2, R5.reuse ;  /* 0x0000000204087819 */ /* 0x100fe20000001205 */
[----:B------:R-:W-:Y:S01]  /*0250*/  UIADD3 UR18, UPT, UPT, UR7, 0x76cf5d0a, URZ ;  /* 0x76cf5d0a07127890 */ /* 0x000fe2000fffe0ff */
[----:B------:R-:W-:Y:S01]  /*0260*/  SHF.R.U32.HI R7, RZ, 0x2, R5 ;  /* 0x00000002ff077819 */ /* 0x000fe20000011605 */
        /* <DEDUP_REMOVED lines=26> */
[----:B------:R-:W-:-:S03]  /*0410*/  ISETP.GE.U32.AND P0, PT, R12, 0xe0, PT ;  /* 0x000000e00c00780c */ /* 0x000fc60003f06070 */
[----:B------:R-:W-:Y:S02]  /*0420*/  IMAD.MOV.U32 R5, RZ, RZ, R10 ;  /* 0x000000ffff057224 */ /* 0x000fe400078e000a */
[----:B------:R-:W0:Y:S08]  /*0430*/  @P3 LDC.64 R20, c[0x0][0x3d0] ;  /* 0x0000f400ff143b82 */ /* 0x000e300000000a00 */
[----:B------:R-:W4:Y:S01]  /*0440*/  @P3 LDC.64 R22, c[0x0][0x438] ;  /* 0x00010e00ff163b82 */ /* 0x000f220000000a00 */
[C---:B------:R-:W-:Y:S01]  /*0450*/  @P1 LOP3.LUT R5, R10.reuse, 0x20, RZ, 0xfc, !PT ;  /* 0x000000200a051812 */ /* 0x040fe200078efcff */
[----:B------:R-:W5:Y:S06]  /*0460*/  @P1 LDG.E.128 R156, desc[UR8][R2.64] ;  /* 0x00000008029c1981 */ /* 0x000f6c000c1e1d00 */
[----:B------:R-:W4:Y:S01]  /*0470*/  @P4 LDC.64 R24, c[0x0][0x3d0] ;  /* 0x0000f400ff184b82 */ /* 0x000f220000000a00 */
[----:B------:R1:W5:Y:S01]  /*0480*/  @P1 LDG.E.128 R152, desc[UR8][R2.64+0x10] ;  /* 0x0000100802981981 */ /* 0x000362000c1e1d00 */
[----:B--2---:R-:W-:-:S04]  /*0490*/  @P1 IMAD.WIDE.U32 R14, R10, 0x20, R14 ;  /* 0x000000200a0e1825 */ /* 0x004fc800078e000e */
[C---:B---3--:R-:W-:Y:S01]  /*04a0*/  @P2 IMAD.WIDE.U32 R16, R5.reuse, 0x20, R16 ;  /* 0x0000002005102825 */ /* 0x048fe200078e0010 */
[----:B------:R-:W5:Y:S01]  /*04b0*/  @P1 LD.E.128 R148, desc[UR8][R14.64] ;  /* 0x000000080e941980 */ /* 0x000f62000c101d00 */
[----:B------:R-:W2:Y:S02]  /*04c0*/  @P4 LDC.64 R26, c[0x0][0x438] ;  /* 0x00010e00ff1a4b82 */ /* 0x000ea40000000a00 */
[C---:B-1----:R-:W-:Y:S01]  /*04d0*/  @P2 IMAD.WIDE.U32 R2, R5.reuse, 0x20, R18 ;  /* 0x0000002005022825 */ /* 0x042fe200078e0012 */
[----:B------:R1:W5:Y:S05]  /*04e0*/  @P1 LD.E.128 R144, desc[UR8][R14.64+0x10] ;  /* 0x000010080e901980 */ /* 0x00036a000c101d00 */
[----:B------:R-:W3:Y:S08]  /*04f0*/  @P5 LDC.64 R28, c[0x0][0x3d0] ;  /* 0x0000f400ff1c5b82 */ /* 0x000ef00000000a00 */
[----:B------:R-:W3:Y:S01]  /*0500*/  @P5 LDC.64 R30, c[0x0][0x438] ;  /* 0x00010e00ff1e5b82 */ /* 0x000ee20000000a00 */
[----:B------:R-:W-:Y:S01]  /*0510*/  @P2 VIADD R5, R5, 0x20 ;  /* 0x0000002005052836 */ /* 0x000fe20000000000 */
[----:B------:R0:W5:Y:S04]  /*0520*/  @P2 LDG.E.128 R140, desc[UR8][R16.64] ;  /* 0x00000008108c2981 */ /* 0x000168000c1e1d00 */
[----:B------:R0:W5:Y:S02]  /*0530*/  @P2 LDG.E.128 R136, desc[UR8][R16.64+0x10] ;  /* 0x0000100810882981 */ /* 0x000164000c1e1d00 */
[----:B------:R-:W3:Y:S08]  /*0540*/  @P6 LDC.64 R18, c[0x0][0x3d0] ;  /* 0x0000f400ff126b82 */ /* 0x000ef00000000a00 */
[----:B------:R-:W3:Y:S01]  /*0550*/  @P6 LDC.64 R32, c[0x0][0x438] ;  /* 0x00010e00ff206b82 */ /* 0x000ee20000000a00 */
[C---:B0-----:R-:W-:Y:S01]  /*0560*/  @P3 IMAD.WIDE.U32 R20, R5.reuse, 0x20, R20 ;  /* 0x0000002005143825 */ /* 0x041fe200078e0014 */
[----:B------:R0:W5:Y:S03]  /*0570*/  @P2 LD.E.128 R132, desc[UR8][R2.64] ;  /* 0x0000000802842980 */ /* 0x000166000c101d00 */
[C---:B----4-:R-:W-:Y:S01]  /*0580*/  @P3 IMAD.WIDE.U32 R22, R5.reuse, 0x20, R22 ;  /* 0x0000002005163825 */ /* 0x050fe200078e0016 */
[----:B------:R0:W5:Y:S02]  /*0590*/  @P2 LD.E.128 R128, desc[UR8][R2.64+0x10] ;  /* 0x0000100802802980 */ /* 0x000164000c101d00 */
[----:B-1----:R-:W1:Y:S01]  /*05a0*/  @P0 LDC.64 R14, c[0x0][0x3d0] ;  /* 0x0000f400ff0e0b82 */ /* 0x002e620000000a00 */
[----:B------:R-:W-:Y:S01]  /*05b0*/  @P3 IADD3 R5, PT, PT, R5, 0x20, RZ ;  /* 0x0000002005053810 */ /* 0x000fe20007ffe0ff */
[----:B------:R0:W5:Y:S06]  /*05c0*/  @P3 LDG.E.128 R124, desc[UR8][R20.64] ;  /* 0x00000008147c3981 */ /* 0x00016c000c1e1d00 */
[----:B------:R-:W4:Y:S01]  /*05d0*/  @P0 LDC.64 R34, c[0x0][0x438] ;  /* 0x00010e00ff220b82 */ /* 0x000f220000000a00 */
[C---:B------:R-:W-:Y:S01]  /*05e0*/  @P4 IMAD.WIDE.U32 R24, R5.reuse, 0x20, R24 ;  /* 0x0000002005184825 */ /* 0x040fe200078e0018 */
[----:B------:R0:W5:Y:S03]  /*05f0*/  @P3 LDG.E.128 R120, desc[UR8][R20.64+0x10] ;  /* 0x0000100814783981 */ /* 0x000166000c1e1d00 */
[C---:B--2---:R-:W-:Y:S01]  /*0600*/  @P4 IMAD.WIDE.U32 R26, R5.reuse, 0x20, R26 ;  /* 0x00000020051a4825 */ /* 0x044fe200078e001a */
[----:B------:R0:W5:Y:S03]  /*0610*/  @P3 LD.E.128 R116, desc[UR8][R22.64] ;  /* 0x0000000816743980 */ /* 0x000166000c101d00 */
[----:B------:R-:W-:Y:S01]  /*0620*/  @P4 VIADD R5, R5, 0x20 ;  /* 0x0000002005054836 */ /* 0x000fe20000000000 */
[----:B------:R0:W5:Y:S03]  /*0630*/  @P3 LD.E.128 R112, desc[UR8][R22.64+0x10] ;  /* 0x0000100816703980 */ /* 0x000166000c101d00 */
[C---:B---3--:R-:W-:Y:S01]  /*0640*/  @P5 IMAD.WIDE.U32 R28, R5.reuse, 0x20, R28 ;  /* 0x00000020051c5825 */ /* 0x048fe200078e001c */
[----:B------:R0:W5:Y:S03]  /*0650*/  @P4 LDG.E.128 R108, desc[UR8][R24.64] ;  /* 0x00000008186c4981 */ /* 0x000166000c1e1d00 */
[C---:B------:R-:W-:Y:S01]  /*0660*/  @P5 IMAD.WIDE.U32 R30, R5.reuse, 0x20, R30 ;  /* 0x00000020051e5825 */ /* 0x040fe200078e001e */
[----:B------:R0:W5:Y:S03]  /*0670*/  @P4 LDG.E.128 R104, desc[UR8][R24.64+0x10] ;  /* 0x0000100818684981 */ /* 0x000166000c1e1d00 */
[----:B------:R-:W-:Y:S01]  /*0680*/  @P5 VIADD R5, R5, 0x20 ;  /* 0x0000002005055836 */ /* 0x000fe20000000000 */
[----:B------:R0:W5:Y:S03]  /*0690*/  @P4 LD.E.128 R100, desc[UR8][R26.64] ;  /* 0x000000081a644980 */ /* 0x000166000c101d00 */
[C---:B------:R-:W-:Y:S01]  /*06a0*/  @P6 IMAD.WIDE.U32 R18, R5.reuse, 0x20, R18 ;  /* 0x0000002005126825 */ /* 0x040fe200078e0012 */
[----:B------:R0:W5:Y:S03]  /*06b0*/  @P4 LD.E.128 R96, desc[UR8][R26.64+0x10] ;  /* 0x000010081a604980 */ /* 0x000166000c101d00 */
[C---:B------:R-:W-:Y:S01]  /*06c0*/  @P6 IMAD.WIDE.U32 R32, R5.reuse, 0x20, R32 ;  /* 0x0000002005206825 */ /* 0x040fe200078e0020 */
[----:B------:R-:W-:Y:S01]  /*06d0*/  @P6 IADD3 R5, PT, PT, R5, 0x20, RZ ;  /* 0x0000002005056810 */ /* 0x000fe20007ffe0ff */
[----:B------:R0:W5:Y:S04]  /*06e0*/  @P5 LDG.E.128 R92, desc[UR8][R28.64] ;  /* 0x000000081c5c5981 */ /* 0x000168000c1e1d00 */
[C---:B-1----:R-:W-:Y:S01]  /*06f0*/  @P0 IMAD.WIDE.U32 R14, R5.reuse, 0x20, R14 ;  /* 0x00000020050e0825 */ /* 0x042fe200078e000e */
[----:B------:R0:W5:Y:S03]  /*0700*/  @P5 LDG.E.128 R88, desc[UR8][R28.64+0x10] ;  /* 0x000010081c585981 */ /* 0x000166000c1e1d00 */
[C---:B----4-:R-:W-:Y:S01]  /*0710*/  @P0 IMAD.WIDE.U32 R34, R5.reuse, 0x20, R34 ;  /* 0x0000002005220825 */ /* 0x050fe200078e0022 */
        /* <DEDUP_REMOVED lines=10> */
[----:B------:R-:W-:Y:S01]  /*07c0*/  ISETP.GE.U32.AND P1, PT, R12, 0x100, PT ;  /* 0x000001000c00780c */ /* 0x000fe20003f26070 */
[----:B------:R-:W-:-:S12]  /*07d0*/  @P0 VIADD R5, R5, 0x20 ;  /* 0x0000002005050836 */ /* 0x000fd80000000000 */
[----:B0-----:R-:W-:Y:S05]  /*07e0*/  @!P1 BRA `(.L_x_14687) ;  /* 0x0000000400649947 */ /* 0x001fea0003800000 */
        /* <DEDUP_REMOVED lines=9> */
.L_x_14686:
        /* <DEDUP_REMOVED lines=10> */
[----:B------:R-:W2:Y:S01]  /*0920*/  @P4 LDC.64 R18, c[0x0][0x3d0] ;  /* 0x0000f400ff124b82 */ /* 0x000ea20000000a00 */
[----:B------:R-:W-:-:S07]  /*0930*/  @P6 LOP3.LUT R5, R10, 0x20, RZ, 0xfc, !PT ;  /* 0x000000200a056812 */ /* 0x000fce00078efcff */
[----:B------:R-:W3:Y:S01]  /*0940*/  @P3 LDC.64 R20, c[0x0][0x3d0] ;  /* 0x0000f400ff143b82 */ /* 0x000ee20000000a00 */
[----:B0-----:R-:W-:-:S05]  /*0950*/  @P6 IMAD.WIDE.U32 R14, R10, 0x20, R2 ;  /* 0x000000200a0e6825 */ /* 0x001fca00078e0002 */
        /* <DEDUP_REMOVED lines=8> */
[----:B--2---:R-:W-:-:S03]  /*09e0*/  @P4 IMAD.WIDE.U32 R18, R5, 0x20, R18 ;  /* 0x0000002005124825 */ /* 0x004fc600078e0012 */
[----:B------:R2:W5:Y:S01]  /*09f0*/  @P5 LDG.E.128 R136, desc[UR8][R2.64+0x10] ;  /* 0x0000100802885981 */ /* 0x000562000c1e1d00 */
[----:B------:R-:W-:Y:S02]  /*0a00*/  @P4 VIADD R5, R5, 0x20 ;  /* 0x0000002005054836 */ /* 0x000fe40000000000 */
[----:B------:R-:W4:Y:S01]  /*0a10*/  @P0 LDC.64 R16, c[0x0][0x3d0] ;  /* 0x0000f400ff100b82 */ /* 0x000f220000000a00 */
[----:B------:R2:W5:Y:S01]  /*0a20*/  @P4 LDG.E.128 R124, desc[UR8][R18.64] ;  /* 0x00000008127c4981 */ /* 0x000562000c1e1d00 */
[----:B---3--:R-:W-:-:S03]  /*0a30*/  @P3 IMAD.WIDE.U32 R20, R5, 0x20, R20 ;  /* 0x0000002005143825 */ /* 0x008fc600078e0014 */
[----:B------:R2:W5:Y:S01]  /*0a40*/  @P4 LDG.E.128 R120, desc[UR8][R18.64+0x10] ;  /* 0x0000100812784981 */ /* 0x000562000c1e1d00 */
[----:B------:R-:W-:Y:S02]  /*0a50*/  @P3 VIADD R5, R5, 0x20 ;  /* 0x0000002005053836 */ /* 0x000fe40000000000 */
[----:B------:R-:W3:Y:S01]  /*0a60*/  @P6 LDC.64 R26, c[0x0][0x3d0] ;  /* 0x0000f400ff1a6b82 */ /* 0x000ee20000000a00 */
[----:B------:R2:W5:Y:S01]  /*0a70*/  @P3 LDG.E.128 R108, desc[UR8][R20.64] ;  /* 0x00000008146c3981 */ /* 0x000562000c1e1d00 */
[C---:B0-----:R-:W-:Y:S01]  /*0a80*/  @P2 IMAD.WIDE.U32 R22, R5.reuse, 0x20, R22 ;  /* 0x0000002005162825 */ /* 0x041fe200078e0016 */
[----:B------:R-:W-:Y:S02]  /*0a90*/  @P2 IADD3 R5, PT, PT, R5, 0x20, RZ ;  /* 0x0000002005052810 */ /* 0x000fe40007ffe0ff */
[----:B------:R2:W5:Y:S03]  /*0aa0*/  @P3 LDG.E.128 R104, desc[UR8][R20.64+0x10] ;  /* 0x0000100814683981 */ /* 0x000566000c1e1d00 */
[C---:B-1----:R-:W-:Y:S01]  /*0ab0*/  @P1 IMAD.WIDE.U32 R24, R5.reuse, 0x20, R24 ;  /* 0x0000002005181825 */ /* 0x042fe200078e0018 */
[----:B------:R2:W5:Y:S03]  /*0ac0*/  @P2 LDG.E.128 R92, desc[UR8][R22.64] ;  /* 0x00000008165c2981 */ /* 0x000566000c1e1d00 */
[----:B------:R-:W-:Y:S01]  /*0ad0*/  @P1 VIADD R5, R5, 0x20 ;  /* 0x0000002005051836 */ /* 0x000fe20000000000 */
[----:B------:R2:W5:Y:S03]  /*0ae0*/  @P2 LDG.E.128 R88, desc[UR8][R22.64+0x10] ;  /* 0x0000100816582981 */ /* 0x000566000c1e1d00 */
[C---:B----4-:R-:W-:Y:S01]  /*0af0*/  @P0 IMAD.WIDE.U32 R16, R5.reuse, 0x20, R16 ;  /* 0x0000002005100825 */ /* 0x050fe200078e0010 */
[----:B------:R2:W5:Y:S03]  /*0b00*/  @P1 LDG.E.128 R76, desc[UR8][R24.64] ;  /* 0x00000008184c1981 */ /* 0x000566000c1e1d00 */
[----:B------:R-:W-:Y:S01]  /*0b10*/  @P0 VIADD R5, R5, 0x20 ;  /* 0x0000002005050836 */ /* 0x000fe20000000000 */
[----:B------:R2:W5:Y:S03]  /*0b20*/  @P1 LDG.E.128 R72, desc[UR8][R24.64+0x10] ;  /* 0x0000100818481981 */ /* 0x000566000c1e1d00 */
[----:B---3--:R-:W-:Y:S01]  /*0b30*/  @P6 IMAD.WIDE.U32 R14, R5, 0x20, R26 ;  /* 0x00000020050e6825 */ /* 0x008fe200078e001a */
        /* <DEDUP_REMOVED lines=36> */
.L_x_14687:
[----:B------:R-:W-:Y:S05]  /*0d80*/  BSYNC.RECONVERGENT B0 ;  /* 0x0000000000007941 */ /* 0x000fea0003800200 */
.L_x_14685:
[----:B------:R-:W1:Y:S02]  /*0d90*/  LDCU UR4, c[0x0][0x384] ;  /* 0x00007080ff0477ac */ /* 0x000e640008000800 */
[----:B-1----:R-:W-:-:S13]  /*0da0*/  ISETP.GE.AND P0, PT, R9, UR4, PT ;  /* 0x0000000409007c0c */ /* 0x002fda000bf06270 */
[----:B------:R-:W-:Y:S05]  /*0db0*/  @P0 EXIT ;  /* 0x000000000000094d */ /* 0x000fea0003800000 */
[----:B------:R-:W-:Y:S01]  /*0dc0*/  IMAD.HI.U32 R0, R11, -0x326172a9, RZ ;  /* 0xcd9e8d570b007827 */ /* 0x000fe200078e00ff */
[----:B------:R-:W1:Y:S01]  /*0dd0*/  LDCU.64 UR10, c[0x0][0x3e0] ;  /* 0x00007c00ff0a77ac */ /* 0x000e620008000a00 */
[----:B------:R-:W-:Y:S01]  /*0de0*/  BSSY B0, `(.L_x_14688) ;  /* 0x0002cc9000007945 */ /* 0x000fe20003800000 */
[----:B------:R-:W-:Y:S01]  /*0df0*/  LOP3.LUT R4, R4, 0x3, RZ, 0xc0, !PT ;  /* 0x0000000304047812 */ /* 0x000fe200078ec0ff */
[C---:B0-----:R-:W-:Y:S01]  /*0e00*/  IMAD.HI.U32 R2, R8.reuse, -0x2daee0ad, RZ ;  /* 0xd2511f5308027827 */ /* 0x041fe200078e00ff */
[----:B------:R-:W-:Y:S01]  /*0e10*/  LOP3.LUT R0, R7, UR6, R0, 0x96, !PT ;  /* 0x0000000607007c12 */ /* 0x000fe2000f8e9600 */
[----:B------:R-:W0:Y:S02]  /*0e20*/  LDCU.U8 UR4, c[0x0][0x410] ;  /* 0x00008200ff0477ac */ /* 0x000e240008000000 */
        /* <DEDUP_REMOVED lines=10> */
[----:B------:R-:W-:Y:S01]  /*0ed0*/  IMAD.HI.U32 R2, R5, -0x326172a9, RZ ;  /* 0xcd9e8d5705027827 */ /* 0x000fe200078e00ff */
[----:B-1----:R-:W-:Y:S01]  /*0ee0*/  UISETP.NE.U32.AND UP0, UPT, UR10, URZ, UPT ;  /* 0x000000ff0a00728c */ /* 0x002fe2000bf05070 */
[----:B------:R-:W1:Y:S02]  /*0ef0*/  LDCU.64 UR12, c[0x0][0x3a0] ;  /* 0x00007400ff0c77ac */ /* 0x000e640008000a00 */
[----:B------:R-:W-:Y:S01]  /*0f00*/  IMAD R15, R0, -0x2daee0ad, RZ ;  /* 0xd2511f53000f7824 */ /* 0x000fe200078e02ff */
[----:B------:R-:W-:Y:S01]  /*0f10*/  LOP3.LUT R2, R13, UR17, R2, 0x96, !PT ;  /* 0x000000110d027c12 */ /* 0x000fe2000f8e9602 */
[----:B------:R-:W-:Y:S01]  /*0f20*/  IMAD.HI.U32 R0, R3, -0x2daee0ad, RZ ;  /* 0xd2511f5303007827 */ /* 0x000fe200078e00ff */
[----:B------:R-:W-:-:S02]  /*0f30*/  UISETP.NE.AND.EX UP0, UPT, UR11, URZ, UPT, UP0 ;  /* 0x000000ff0b00728c */ /* 0x000fc4000bf05300 */
[----:B0-----:R-:W-:Y:S01]  /*0f40*/  UISETP.NE.AND UP2, UPT, UR4, URZ, UPT ;  /* 0x000000ff0400728c */ /* 0x001fe2000bf45270 */
        /* <DEDUP_REMOVED lines=42> */
[----:B------:R-:W-:Y:S02]  /*11f0*/  HFMA2 R3, -RZ, RZ, 0, 0 ;  /* 0x00000000ff037431 */ /* 0x000fe400000001ff */
[----:B------:R-:W-:Y:S01]  /*1200*/  IMAD R214, R0, -0x2daee0ad, RZ ;  /* 0xd2511f5300d67824 */ /* 0x000fe200078e02ff */
[----:B------:R-:W-:Y:S01]  /*1210*/  LOP3.LUT R5, R14, UR31, R5, 0x96, !PT ;  /* 0x0000001f0e057c12 */ /* 0x000fe2000f8e9605 */
[----:B-123--:R-:W-:-:S07]  /*1220*/  IMAD R2, R2, -0x326172a9, RZ ;  /* 0xcd9e8d5702027824 */ /* 0x00efce00078e02ff */
.L_x_15377:
        /* <DEDUP_REMOVED lines=15> */
[----:B------:R-:W-:-:S03]  /*1320*/  @P2 LOP3.LUT R0, R0, 0x10, RZ, 0xfc, !PT ;  /* 0x0000001000002812 */ /* 0x000fc600078efcff */
[----:B------:R-:W-:Y:S01]  /*1330*/  IMAD.MOV.U32 R216, RZ, RZ, R183 ;  /* 0x000000ffffd87224 */ /* 0x000fe200078e00b7 */
[----:B--2---:R-:W-:Y:S01]  /*1340*/  @P0 SHF.L.U32 R215, R160, 0x10, RZ ;  /* 0x00000010a0d70819 */ /* 0x004fe200000006ff */
        /* <DEDUP_REMOVED lines=17> */
[----:B------:R-:W-:-:S04]  /*1460*/  VIADDMNMX.U32 R13, R4, 0xfffffffe, R13, PT ;  /* 0xfffffffe040d7846 */ /* 0x000fc8000380000d */
[----:B------:R-:W-:-:S04]  /*1470*/  SHF.L.U32 R13, R13, 0x2, RZ ;  /* 0x000000020d0d7819 */ /* 0x000fc800000006ff */
[----:B------:R-:W0:Y:S02]  /*1480*/  LDC R168, c[0x2][R13] ;  /* 0x008000000da87b82 */ /* 0x000e240000000800 */
[----:B0-----:R-:W-:-:S04]  /*1490*/  SHF.R.S32.HI R169, RZ, 0x1f, R168 ;  /* 0x0000001fffa97819 */ /* 0x001fc800000114a8 */
.L_x_71292:
[----:B------:R-:W-:Y:S05]  /*14a0*/  BRX R168 -0x14b0                                       (*"BRANCH_TARGETS .L_x_71293,.L_x_71294,.L_x_71295"*) ;  /* 0xffffffe8a8d47949 */ /* 0x000fea000383ffff */
.L_x_71295:
[----:B------:R-:W-:Y:S01]  /*14b0*/  VIADD R14, R4, 0x1 ;  /* 0x00000001040e7836 */ /* 0x000fe20000000000 */
[----:B------:R-:W-:Y:S01]  /*14c0*/  MOV R13, R5 ;  /* 0x00000005000d7202 */ /* 0x000fe20000000f00 */
[----:B------:R-:W-:Y:S01]  /*14d0*/  IMAD.MOV.U32 R216, RZ, RZ, R214 ;  /* 0x000000ffffd87224 */ /* 0x000fe200078e00d6 */
[----:B------:R-:W-:Y:S06]  /*14e0*/  BRA `(.L_x_14693) ;  /* 0x0000000000f07947 */ /* 0x000fec0003800000 */
.L_x_71293:
[----:B------:R-:W-:Y:S01]  /*14f0*/  IMAD.MOV.U32 R216, RZ, RZ, R214 ;  /* 0x000000ffffd87224 */ /* 0x000fe200078e00d6 */
[----:B------:R-:W-:Y:S01]  /*1500*/  MOV R13, R6 ;  /* 0x00000006000d7202 */ /* 0x000fe20000000f00 */
[----:B------:R-:W-:Y:S01]  /*1510*/  IMAD.MOV.U32 R14, RZ, RZ, 0x3 ;  /* 0x00000003ff0e7424 */ /* 0x000fe200078e00ff */
[----:B------:R-:W-:Y:S06]  /*1520*/  BRA `(.L_x_14693) ;  /* 0x0000000000e07947 */ /* 0x000fec0003800000 */
.L_x_71294:
        /* <DEDUP_REMOVED lines=13> */
.L_x_14695:
[----:B------:R-:W-:Y:S05]  /*1600*/  BSYNC.RECONVERGENT B3 ;  /* 0x0000000000037941 */ /* 0x000fea0003800200 */
.L_x_14694:
        /* <DEDUP_REMOVED lines=42> */
.L_x_14693:
[----:B------:R-:W-:Y:S05]  /*18b0*/  BSYNC.RECONVERGENT B2 ;  /* 0x0000000000027941 */ /* 0x000fea0003800200 */
.L_x_14692:
        /* <DEDUP_REMOVED lines=11> */
[----:B------:R-:W-:-:S02]  /*1970*/  IMAD.MOV.U32 R168, RZ, RZ, 0x2 ;  /* 0x00000002ffa87424 */ /* 0x000fc400078e00ff */
[----:B0-----:R-:W-:Y:S01]  /*1980*/  FMUL.FTZ R4, R4, R217 ;  /* 0x000000d904047220 */ /* 0x001fe20000410000 */
[----:B-1----:R-:W-:Y:S01]  /*1990*/  FSETP.GTU.FTZ.AND P0, PT, R13, R214, PT ;  /* 0x000000d60d00720b */ /* 0x002fe20003f1c000 */
[C---:B------:R-:W-:Y:S01]  /*19a0*/  IMAD.U32 R13, R160.reuse, 0x10000, RZ ;  /* 0x00010000a00d7824 */ /* 0x040fe200078e00ff */
[----:B------:R-:W-:Y:S02]  /*19b0*/  PRMT R160, R160, 0x7632, R160 ;  /* 0x00007632a0a07816 */ /* 0x000fe400000000a0 */
        /* <DEDUP_REMOVED lines=14> */
.L_x_14698:
        /* <DEDUP_REMOVED lines=13> */
.L_x_14700:
[----:B------:R-:W-:Y:S05]  /*1b70*/  BSYNC.RECONVERGENT B3 ;  /* 0x0000000000037941 */ /* 0x000fea0003800200 */
.L_x_14699:
        /* <DEDUP_REMOVED lines=43> */
.L_x_14697:
[----:B------:R-:W-:Y:S05]  /*1e30*/  BSYNC.RECONVERGENT B2 ;  /* 0x0000000000027941 */ /* 0x000fea0003800200 */
.L_x_14696:
[----:B------:R-:W-:Y:S01]  /*1e40*/  I2FP.F32.U32 R169, R4 ;  /* 0x0000000400a97245 */ /* 0x000fe20000201000 */
[----:B------:R-:W-:Y:S01]  /*1e50*/  IMAD.U32 R164, R164, 0x10000, RZ ;  /* 0x00010000a4a47824 */ /* 0x000fe200078e00ff */
[----:B------:R-:W-:Y:S01]  /*1e60*/  ISETP.NE.AND P1, PT, R168, 0x1, PT ;  /* 0x00000001a800780c */ /* 0x000fe20003f25270 */
[----:B------:R-:W-:Y:S01]  /*1e70*/  BSSY.RECONVERGENT B2, `(.L_x_14701) ;  /* 0x000004d000027945 */ /* 0x000fe20003800200 */
[----:B------:R-:W-:Y:S02]  /*1e80*/  IMAD.MOV.U32 R4, RZ, RZ, R2 ;  /* 0x000000ffff047224 */ /* 0x000fe400078e0002 */
        /* <DEDUP_REMOVED lines=18> */
.L_x_14703:
        /* <DEDUP_REMOVED lines=13> */
.L_x_14705:
[----:B------:R-:W-:Y:S05]  /*2080*/  BSYNC.RECONVERGENT B3 ;  /* 0x0000000000037941 */ /* 0x000fea0003800200 */
.L_x_14704:
        /* <DEDUP_REMOVED lines=43> */
.L_x_14702:
[----:B------:R-:W-:Y:S05]  /*2340*/  BSYNC.RECONVERGENT B2 ;  /* 0x0000000000027941 */ /* 0x000fea0003800200 */
.L_x_14701:
        /* <DEDUP_REMOVED lines=10> */
[----:B------:R-:W-:Y:S02]  /*23f0*/  SHF.L.U32 R169, R161, 0x10, RZ ;  /* 0x00000010a1a97819 */ /* 0x000fe400000006ff */
        /* <DEDUP_REMOVED lines=14> */
.L_x_14708:
        /* <DEDUP_REMOVED lines=13> */
.L_x_14710:
[----:B------:R-:W-:Y:S05]  /*25b0*/  BSYNC.RECONVERGENT B3 ;  /* 0x0000000000037941 */ /* 0x000fea0003800200 */
.L_x_14709:
        /* <DEDUP_REMOVED lines=43> */
.L_x_14707:
[----:B------:R-:W-:Y:S05]  /*2870*/  BSYNC.RECONVERGENT B2 ;  /* 0x0000000000027941 */ /* 0x000fea0003800200 */
.L_x_14706:
        /* <DEDUP_REMOVED lines=23> */
.L_x_14713:
        /* <DEDUP_REMOVED lines=13> */
.L_x_14715:
[----:B------:R-:W-:Y:S05]  /*2ac0*/  BSYNC.RECONVERGENT B3 ;  /* 0x0000000000037941 */ /* 0x000fea0003800200 */
.L_x_14714:
        /* <DEDUP_REMOVED lines=43> */
.L_x_14712:
[----:B------:R-:W-:Y:S05]  /*2d80*/  BSYNC.RECONVERGENT B2 ;  /* 0x0000000000027941 */ /* 0x000fea0003800200 */
.L_x_14711:
        /* <DEDUP_REMOVED lines=25> */
.L_x_14718:
        /* <DEDUP_REMOVED lines=13> */
.L_x_14720:
[----:B------:R-:W-:Y:S05]  /*2ff0*/  BSYNC.RECONVERGENT B3 ;  /* 0x0000000000037941 */ /* 0x000fea0003800200 */
.L_x_14719:
        /* <DEDUP_REMOVED lines=43> */
.L_x_14717:
[----:B------:R-:W-:Y:S05]  /*32b0*/  BSYNC.RECONVERGENT B2 ;  /* 0x0000000000027941 */ /* 0x000fea0003800200 */
.L_x_14716:
        /* <DEDUP_REMOVED lines=23> */
.L_x_14723:
        /* <DEDUP_REMOVED lines=13> */
.L_x_14725:
[----:B------:R-:W-:Y:S05]  /*3500*/  BSYNC.RECONVERGENT B3 ;  /* 0x0000000000037941 */ /* 0x000fea0003800200 */
.L_x_14724:
        /* <DEDUP_REMOVED lines=43> */
.L_x_14722:
[----:B------:R-:W-:Y:S05]  /*37c0*/  BSYNC.RECONVERGENT B2 ;  /* 0x0000000000027941 */ /* 0x000fea0003800200 */
.L_x_14721:
        /* <DEDUP_REMOVED lines=11> */
[----:B------:R-:W-:-:S04]  /*3880*/  MOV R161, R2 ;  /* 0x0000000200a17202 */ /* 0x000fc80000000f00 */
        /* <DEDUP_REMOVED lines=13> */
.L_x_14728:
        /* <DEDUP_REMOVED lines=15> */
.L_x_14730:
[----:B------:R-:W-:Y:S05]  /*3a50*/  BSYNC.RECONVERGENT B3 ;  /* 0x0000000000037941 */ /* 0x000fea0003800200 */
.L_x_14729:
        /* <DEDUP_REMOVED lines=43> */
.L_x_14727:
[----:B------:R-:W-:Y:S05]  /*3d10*/  BSYNC.RECONVERGENT B2 ;  /* 0x0000000000027941 */ /* 0x000fea0003800200 */
.L_x_14726:
[----:B------:R-:W-:Y:S01]  /*3d20*/  I2FP.F32.U32 R161, R161 ;  /* 0x000000a100a17245 */ /* 0x000fe20000201000 */
[----:B------:R-:W-:Y:S01]  /*3d30*/  IMAD.U32 R160, R167, 0x10000, RZ ;  /* 0x00010000a7a07824 */ /* 0x000fe200078e00ff */
[----:B------:R-:W-:Y:S01]  /*3d40*/  F2FP.BF16.F32.PACK_AB R162, R185, R184 ;  /* 0x000000b8b9a2723e */ /* 0x000fe200000010ff */
[----:B------:R-:W-:Y:S02]  /*3d50*/  IMAD.U32 R163, R166, 0x10000, RZ ;  /* 0x00010000a6a37824 */ /* 0x000fe400078e00ff */
        /* <DEDUP_REMOVED lines=11> */
.L_x_14691:
        /* <DEDUP_REMOVED lines=16> */
.L_x_14734:
        /* <DEDUP_REMOVED lines=13> */
.L_x_14736:
[----:B------:R-:W-:Y:S05]  /*3fe0*/  BSYNC.RECONVERGENT B3 ;  /* 0x0000000000037941 */ /* 0x000fea0003800200 */
.L_x_14735:
        /* <DEDUP_REMOVED lines=42> */
.L_x_14733:
[----:B------:R-:W-:Y:S05]  /*4290*/  BSYNC.RECONVERGENT B2 ;  /* 0x0000000000027941 */ /* 0x000fea0003800200 */
.L_x_14732:
        /* <DEDUP_REMOVED lines=8> */
[----:B------:R-:W1:Y:S01]  /*4320*/  LDC R214, c[0x0][0x408] ;  /* 0x00010200ffd67b82 */ /* 0x000e620000000800 */
[----:B------:R-:W-:Y:S01]  /*4330*/  FMUL.FTZ R13, R14, R215 ;  /* 0x000000d70e0d7220 */ /* 0x000fe20000410000 */
[----:B------:R-:W-:Y:S01]  /*4340*/  HFMA2 R162, -RZ, RZ, 0, 1.1920928955078125e-07 ;  /* 0x00000002ffa27431 */ /* 0x000fe200000001ff */
[----:B------:R-:W-:-:S02]  /*4350*/  PRMT R164, R164, 0x7632, R164 ;  /* 0x00007632a4a47816 */ /* 0x000fc400000000a4 */
[----:B0-----:R-:W-:Y:S01]  /*4360*/  FSETP.GTU.FTZ.AND P0, PT, R4, R217, PT ;  /* 0x000000d90400720b */ /* 0x001fe20003f1c000 */
[----:B------:R-:W-:-:S03]  /*4370*/  IMAD.MOV.U32 R4, RZ, RZ, R2 ;  /* 0x000000ffff047224 */ /* 0x000fc600078e0002 */
        /* <DEDUP_REMOVED lines=13> */
.L_x_14739:
        /* <DEDUP_REMOVED lines=13> */
.L_x_14741:
[----:B------:R-:W-:Y:S05]  /*4520*/  BSYNC.RECONVERGENT B3 ;  /* 0x0000000000037941 */ /* 0x000fea0003800200 */
.L_x_14740:
        /* <DEDUP_REMOVED lines=43> */
.L_x_14738:
[----:B------:R-:W-:Y:S05]  /*47e0*/  BSYNC.RECONVERGENT B2 ;  /* 0x0000000000027941 */ /* 0x000fea0003800200 */
.L_x_14737:
        /* <DEDUP_REMOVED lines=21> */
.L_x_14744:
        /* <DEDUP_REMOVED lines=13> */
.L_x_14746:
[----:B------:R-:W-:Y:S05]  /*4a10*/  BSYNC.RECONVERGENT B3 ;  /* 0x0000000000037941 */ /* 0x000fea0003800200 */
.L_x_14745:
        /* <DEDUP_REMOVED lines=43> */
.L_x_14743:
[----:B------:R-:W-:Y:S05]  /*4cd0*/  BSYNC.RECONVERGENT B2 ;  /* 0x0000000000027941 */ /* 0x000fea0003800200 */
.L_x_14742:
        /* <DEDUP_REMOVED lines=22> */
.L_x_14749:
        /* <DEDUP_REMOVED lines=13> */
.L_x_14751:
[----:B------:R-:W-:Y:S05]  /*4f10*/  BSYNC.RECONVERGENT B3 ;  /* 0x0000000000037941 */ /* 0x000fea0003800200 */
.L_x_14750:
        /* <DEDUP_REMOVED lines=43> */
.L_x_14748:
[----:B------:R-:W-:Y:S05]  /*51d0*/  BSYNC.RECONVERGENT B2 ;  /* 0x0000000000027941 */ /* 0x000fea0003800200 */
.L_x_14747:
        /* <DEDUP_REMOVED lines=21> */
.L_x_14754:
        /* <DEDUP_REMOVED lines=13> */
.L_x_14756:
[----:B------:R-:W-:Y:S05]  /*5400*/  BSYNC.RECONVERGENT B3 ;  /* 0x0000000000037941 */ /* 0x000fea0003800200 */
.L_x_14755:
        /* <DEDUP_REMOVED lines=43> */
.L_x_14753:
[----:B------:R-:W-:Y:S05]  /*56c0*/  BSYNC.RECONVERGENT B2 ;  /* 0x0000000000027941 */ /* 0x000fea0003800200 */
.L_x_14752:
[----:B------:R-:W-:Y:S01]  /*56d0*/  I2FP.F32.U32 R161, R4 ;  /* 0x0000000400a17245 */ /* 0x000fe20000201000 */
[C---:B------:R-:W-:Y:S01]  /*56e0*/  IMAD.U32 R160, R166.reuse, 0x10000, RZ ;  /* 0x00010000a6a07824 */ /* 0x040fe200078e00ff */
[----:B------:R-:W-:Y:S01]  /*56f0*/  ISETP.NE.AND P4, PT, R163, 0x1, PT ;  /* 0x00000001a300780c */ /* 0x000fe20003f85270 */
[----:B------:R-:W-:Y:S01]  /*5700*/  BSSY.RECONVERGENT B2, `(.L_x_14757) ;  /* 0x000004c000027945 */ /* 0x000fe20003800200 */
[----:B------:R-:W-:Y:S01]  /*5710*/  PRMT R166, R166, 0x7632, R166 ;  /* 0x00007632a6a67816 */ /* 0x000fe200000000a6 */
        /* <DEDUP_REMOVED lines=17> */
.L_x_14759:
        /* <DEDUP_REMOVED lines=13> */
.L_x_14761:
[----:B------:R-:W-:Y:S05]  /*5900*/  BSYNC.RECONVERGENT B3 ;  /* 0x0000000000037941 */ /* 0x000fea0003800200 */
.L_x_14760:
        /* <DEDUP_REMOVED lines=43> */
.L_x_14758:
[----:B------:R-:W-:Y:S05]  /*5bc0*/  BSYNC.RECONVERGENT B2 ;  /* 0x0000000000027941 */ /* 0x000fea0003800200 */
.L_x_14757:
        /* <DEDUP_REMOVED lines=21> */
.L_x_14764:
        /* <DEDUP_REMOVED lines=13> */
.L_x_14766:
[----:B------:R-:W-:Y:S05]  /*5df0*/  BSYNC.RECONVERGENT B3 ;  /* 0x0000000000037941 */ /* 0x000fea0003800200 */
.L_x_14765:
        /* <DEDUP_REMOVED lines=43> */
.L_x_14763:
[----:B------:R-:W-:Y:S05]  /*60b0*/  BSYNC.RECONVERGENT B2 ;  /* 0x0000000000027941 */ /* 0x000fea0003800200 */
.L_x_14762:
        /* <DEDUP_REMOVED lines=22> */
.L_x_14769:
        /* <DEDUP_REMOVED lines=15> */
.L_x_14771:
[----:B------:R-:W-:Y:S05]  /*6310*/  BSYNC.RECONVERGENT B3 ;  /* 0x0000000000037941 */ /* 0x000fea0003800200 */
.L_x_14770:
        /* <DEDUP_REMOVED lines=43> */
.L_x_14768:
[----:B------:R-:W-:Y:S05]  /*65d0*/  BSYNC.RECONVERGENT B2 ;  /* 0x0000000000027941 */ /* 0x000fea0003800200 */
.L_x_14767:
[----:B------:R-:W-:Y:S01]  /*65e0*/  I2FP.F32.U32 R161, R161 ;  /* 0x000000a100a17245 */ /* 0x000fe20000201000 */
[----:B------:R-:W-:Y:S01]  /*65f0*/  IMAD.U32 R160, R167, 0x10000, RZ ;  /* 0x00010000a7a07824 */ /* 0x000fe200078e00ff */
[----:B------:R-:W-:-:S03]  /*6600*/  F2FP.BF16.F32.PACK_AB R162, R185, R184 ;  /* 0x000000b8b9a2723e */ /* 0x000fc600000010ff */
[----:B------:R-:W-:Y:S01]  /*6610*/  FFMA.FTZ R200, R161, R200, 1.1641532182693481445e-10 ;  /* 0x2f000000a1c87423 */ /* 0x000fe200000100c8 */
[----:B------:R-:W-:Y:S01]  /*6620*/  FMUL.FTZ R161, R160, R215 ;  /* 0x000000d7a0a17220 */ /* 0x000fe20000410000 */
[----:B------:R-:W-:-:S03]  /*6630*/  F2FP.BF16.F32.PACK_AB R160, R14, R13 ;  /* 0x0000000d0ea0723e */ /* 0x000fc600000010ff */
[----:B------:R-:W-:Y:S01]  /*6640*/  FMUL.FTZ R161, R161, R214 ;  /* 0x000000d6a1a17220 */ /* 0x000fe20000410000 */
[----:B------:R-:W-:-:S04]  /*6650*/  FSETP.GTU.FTZ.AND P6, PT, R200, R217, PT ;  /* 0x000000d9c800720b */ /* 0x000fc80003fdc000 */
[----:B------:R-:W-:Y:S02]  /*6660*/  FSEL R200, R161, RZ, !P6 ;  /* 0x000000ffa1c87208 */ /* 0x000fe40007000000 */
[----:B------:R-:W-:Y:S02]  /*6670*/  PLOP3.LUT P6, PT, P6, PT, PT, 0x8, 0x80 ;  /* 0x000000000080781c */ /* 0x000fe400037ce170 */
[----:B------:R-:W-:Y:S02]  /*6680*/  F2FP.BF16.F32.PACK_AB R161, R169, R168 ;  /* 0x000000a8a9a1723e */ /* 0x000fe400000010ff */
[----:B------:R-:W-:-:S09]  /*6690*/  F2FP.BF16.F32.PACK_AB R163, R200, R199 ;  /* 0x000000c7c8a3723e */ /* 0x000fd200000010ff */
.L_x_14731:
        /* <DEDUP_REMOVED lines=16> */
[----:B------:R-:W-:Y:S01]  /*67a0*/  MOV R214, R216 ;  /* 0x000000d800d67202 */ /* 0x000fe20000000f00 */
[C---:B------:R-:W-:Y:S01]  /*67b0*/  VIADD R216, R183.reuse, 0x20 ;  /* 0x00000020b7d87836 */ /* 0x040fe20000000000 */
[----:B------:R0:W-:Y:S01]  /*67c0*/  STG.E.128 desc[UR8][R166.64], R160 ;  /* 0x000000a0a6007986 */ /* 0x0001e2000c101d08 */
[----:B-1----:R-:W-:-:S05]  /*67d0*/  IMAD.WIDE.U32 R164, R183, 0x8, R164 ;  /* 0x00000008b7a47825 */ /* 0x002fca00078e00a4 */
[----:B------:R0:W-:Y:S02]  /*67e0*/  STG.E.64 desc[UR8][R164.64], R218 ;  /* 0x000000daa4007986 */ /* 0x0001e4000c101b08 */
.L_x_14690:
[----:B------:R-:W-:Y:S05]  /*67f0*/  BSYNC.RECONVERGENT B1 ;  /* 0x0000000000017941 */ /* 0x000fea0003800200 */
.L_x_14689:
        /* <DEDUP_REMOVED lines=30> */
.L_x_14777:
        /* <DEDUP_REMOVED lines=13> */
.L_x_14779:
[----:B------:R-:W-:Y:S05]  /*6ab0*/  BSYNC.RECONVERGENT B3 ;  /* 0x0000000000037941 */ /* 0x000fea0003800200 */
.L_x_14778:
        /* <DEDUP_REMOVED lines=42> */
.L_x_14776:
[----:B------:R-:W-:Y:S05]  /*6d60*/  BSYNC.RECONVERGENT B2 ;  /* 0x0000000000027941 */ /* 0x000fea0003800200 */
.L_x_14775:
        /* <DEDUP_REMOVED lines=10> */
[----:B------:R-:W-:Y:S01]  /*6e10*/  HFMA2 R170, -RZ, RZ, 0, 1.1920928955078125e-07 ;  /* 0x00000002ffaa7431 */ /* 0x000fe200000001ff */
[----:B------:R-:W-:-:S02]  /*6e20*/  PRMT R160, R160, 0x7632, R160 ;  /* 0x00007632a0a07816 */ /* 0x000fc400000000a0 */
[----:B0-----:R-:W-:Y:S01]  /*6e30*/  FMUL.FTZ R4, R4, R217 ;  /* 0x000000d904047220 */ /* 0x001fe20000410000 */
[----:B-1----:R-:W-:Y:S01]  /*6e40*/  FSETP.GTU.FTZ.AND P0, PT, R15, R214, PT ;  /* 0x000000d60f00720b */ /* 0x002fe20003f1c000 */
[C---:B------:R-:W-:Y:S01]  /*6e50*/  IMAD.U32 R15, R164.reuse, 0x10000, RZ ;  /* 0x00010000a40f7824 */ /* 0x040fe200078e00ff */
[----:B------:R-:W-:Y:S02]  /*6e60*/  PRMT R164, R164, 0x7632, R164 ;  /* 0x00007632a4a47816 */ /* 0x000fe400000000a4 */
        /* <DEDUP_REMOVED lines=14> */
.L_x_14782:
        /* <DEDUP_REMOVED lines=13> */
.L_x_14784:
[----:B------:R-:W-:Y:S05]  /*7020*/  BSYNC.RECONVERGENT B3 ;  /* 0x0000000000037941 */ /* 0x000fea0003800200 */
.L_x_14783:
        /* <DEDUP_REMOVED lines=43> */
.L_x_14781:
[----:B------:R-:W-:Y:S05]  /*72e0*/  BSYNC.RECONVERGENT B2 ;  /* 0x0000000000027941 */ /* 0x000fea0003800200 */
.L_x_14780:
        /* <DEDUP_REMOVED lines=8> */
[----:B------:R-:W-:Y:S02]  /*7370*/  FSETP.GTU.FTZ.AND P0, PT, R171, R214, PT ;  /* 0x000000d6ab00720b */ /* 0x000fe40003f1c000 */
[----:B------:R-:W-:Y:S02]  /*7380*/  SHF.L.U32 R171, R164, 0x10, RZ ;  /* 0x00000010a4ab7819 */ /* 0x000fe400000006ff */
[----:B------:R-:W-:Y:S01]  /*7390*/  FSEL R16, R160, RZ, !P0 ;  /* 0x000000ffa0107208 */ /* 0x000fe20004000000 */
[----:B------:R-:W-:Y:S01]  /*73a0*/  IMAD.MOV.U32 R160, RZ, RZ, 0x2 ;  /* 0x00000002ffa07424 */ /* 0x000fe200078e00ff */
        /* <DEDUP_REMOVED lines=11> */
.L_x_14787:
        /* <DEDUP_REMOVED lines=13> */
.L_x_14789:
[----:B------:R-:W-:Y:S05]  /*7530*/  BSYNC.RECONVERGENT B3 ;  /* 0x0000000000037941 */ /* 0x000fea0003800200 */
.L_x_14788:
        /* <DEDUP_REMOVED lines=43> */
.L_x_14786:
[----:B------:R-:W-:Y:S05]  /*77f0*/  BSYNC.RECONVERGENT B2 ;  /* 0x0000000000027941 */ /* 0x000fea0003800200 */
.L_x_14785:
        /* <DEDUP_REMOVED lines=10> */
[----:B------:R-:W-:-:S04]  /*78a0*/  IMAD.U32 R171, R165, 0x10000, RZ ;  /* 0x00010000a5ab7824 */ /* 0x000fc800078e00ff */
        /* <DEDUP_REMOVED lines=14> */
.L_x_14792:
        /* <DEDUP_REMOVED lines=13> */
.L_x_14794:
[----:B------:R-:W-:Y:S05]  /*7a60*/  BSYNC.RECONVERGENT B3 ;  /* 0x0000000000037941 */ /* 0x000fea0003800200 */
.L_x_14793:
        /* <DEDUP_REMOVED lines=43> */
.L_x_14791:
[----:B------:R-:W-:Y:S05]  /*7d20*/  BSYNC.RECONVERGENT B2 ;  /* 0x0000000000027941 */ /* 0x000fea0003800200 */
.L_x_14790:
        /* <DEDUP_REMOVED lines=23> */
.L_x_14797:
        /* <DEDUP_REMOVED lines=13> */
.L_x_14799:
[----:B------:R-:W-:Y:S05]  /*7f70*/  BSYNC.RECONVERGENT B3 ;  /* 0x0000000000037941 */ /* 0x000fea0003800200 */
.L_x_14798:
        /* <DEDUP_REMOVED lines=43> */
.L_x_14796:
[----:B------:R-:W-:Y:S05]  /*8230*/  BSYNC.RECONVERGENT B2 ;  /* 0x0000000000027941 */ /* 0x000fea0003800200 */
.L_x_14795:
        /* <DEDUP_REMOVED lines=12> */
[----:B------:R-:W-:Y:S02]  /*8300*/  PRMT R166, R166, 0x7632, R166 ;  /* 0x00007632a6a67816 */ /* 0x000fe400000000a6 */
[----:B------:R-:W-:Y:S01]  /*8310*/  PLOP3.LUT P3, PT, P3, PT, PT, 0x8, 0x80 ;  /* 0x000000000080781c */ /* 0x000fe20001f6e170 */
[----:B------:R-:W-:Y:S01]  /*8320*/  FADD.FTZ R186, R4, R161 ;  /* 0x000000a104ba7221 */ /* 0x000fe20000010000 */
[----:B------:R-:W-:Y:S01]  /*8330*/  IMAD.MOV.U32 R4, RZ, RZ, R2 ;  /* 0x000000ffff047224 */ /* 0x000fe200078e0002 */
        /* <DEDUP_REMOVED lines=9> */
.L_x_14802:
        /* <DEDUP_REMOVED lines=13> */
.L_x_14804:
[----:B------:R-:W-:Y:S05]  /*84a0*/  BSYNC.RECONVERGENT B3 ;  /* 0x0000000000037941 */ /* 0x000fea0003800200 */
.L_x_14803:
        /* <DEDUP_REMOVED lines=43> */
.L_x_14801:
[----:B------:R-:W-:Y:S05]  /*8760*/  BSYNC.RECONVERGENT B2 ;  /* 0x0000000000027941 */ /* 0x000fea0003800200 */
.L_x_14800:
        /* <DEDUP_REMOVED lines=23> */
.L_x_14807:
        /* <DEDUP_REMOVED lines=13> */
.L_x_14809:
[----:B------:R-:W-:Y:S05]  /*89b0*/  BSYNC.RECONVERGENT B3 ;  /* 0x0000000000037941 */ /* 0x000fea0003800200 */
.L_x_14808:
        /* <DEDUP_REMOVED lines=43> */
.L_x_14806:
[----:B------:R-:W-:Y:S05]  /*8c70*/  BSYNC.RECONVERGENT B2 ;  /* 0x0000000000027941 */ /* 0x000fea0003800200 */
.L_x_14805:
        /* <DEDUP_REMOVED lines=10> */
[----:B------:R-:W-:Y:S01]  /*8d20*/  FSETP.GTU.FTZ.AND P5, PT, R161, R214, PT ;  /* 0x000000d6a100720b */ /* 0x000fe20003fbc000 */
[----:B------:R-:W-:-:S03]  /*8d30*/  IMAD.MOV.U32 R161, RZ, RZ, R2 ;  /* 0x000000ffffa17224 */ /* 0x000fc600078e0002 */
        /* <DEDUP_REMOVED lines=13> */
.L_x_14812:
        /* <DEDUP_REMOVED lines=15> */
.L_x_14814:
[----:B------:R-:W-:Y:S05]  /*8f00*/  BSYNC.RECONVERGENT B3 ;  /* 0x0000000000037941 */ /* 0x000fea0003800200 */
.L_x_14813:
        /* <DEDUP_REMOVED lines=43> */
.L_x_14811:
[----:B------:R-:W-:Y:S05]  /*91c0*/  BSYNC.RECONVERGENT B2 ;  /* 0x0000000000027941 */ /* 0x000fea0003800200 */
.L_x_14810:
        /* <DEDUP_REMOVED lines=8> */
[----:B------:R-:W-:Y:S02]  /*9250*/  FSETP.GTU.FTZ.AND P6, PT, R161, R214, PT ;  /* 0x000000d6a100720b */ /* 0x000fe40003fdc000 */
[----:B------:R-:W-:Y:S02]  /*9260*/  F2FP.BF16.F32.PACK_AB R161, R171, R170 ;  /* 0x000000aaaba1723e */ /* 0x000fe400000010ff */
[----:B------:R-:W-:Y:S02]  /*9270*/  FSEL R166, R166, RZ, !P6 ;  /* 0x000000ffa6a67208 */ /* 0x000fe40007000000 */
[----:B------:R-:W-:-:S03]  /*9280*/  PLOP3.LUT P6, PT, P6, PT, PT, 0x8, 0x80 ;  /* 0x000000000080781c */ /* 0x000fc600037ce170 */
[----:B------:R-:W-:-:S05]  /*9290*/  FADD.FTZ R202, R166, R167 ;  /* 0x000000a7a6ca7221 */ /* 0x000fca0000010000 */
[----:B------:R-:W-:Y:S01]  /*92a0*/  F2FP.BF16.F32.PACK_AB R163, R202, R201 ;  /* 0x000000c9caa3723e */ /* 0x000fe200000010ff */
[----:B------:R-:W-:Y:S06]  /*92b0*/  BRA `(.L_x_14815) ;  /* 0x0000002800247947 */ /* 0x000fec0003800000 */
.L_x_14774:
        /* <DEDUP_REMOVED lines=16> */
.L_x_14818:
        /* <DEDUP_REMOVED lines=13> */
.L_x_14820:
[----:B------:R-:W-:Y:S05]  /*9490*/  BSYNC.RECONVERGENT B3 ;  /* 0x0000000000037941 */ /* 0x000fea0003800200 */
.L_x_14819:
        /* <DEDUP_REMOVED lines=42> */
.L_x_14817:
[----:B------:R-:W-:Y:S05]  /*9740*/  BSYNC.RECONVERGENT B2 ;  /* 0x0000000000027941 */ /* 0x000fea0003800200 */
.L_x_14816:
        /* <DEDUP_REMOVED lines=27> */
.L_x_14823:
        /* <DEDUP_REMOVED lines=13> */
.L_x_14825:
[----:B------:R-:W-:Y:S05]  /*99d0*/  BSYNC.RECONVERGENT B3 ;  /* 0x0000000000037941 */ /* 0x000fea0003800200 */
.L_x_14824:
        /* <DEDUP_REMOVED lines=43> */
.L_x_14822:
[----:B------:R-:W-:Y:S05]  /*9c90*/  BSYNC.RECONVERGENT B2 ;  /* 0x0000000000027941 */ /* 0x000fea0003800200 */
.L_x_14821:
[----:B------:R-:W-:Y:S01]  /*9ca0*/  ISETP.NE.AND P2, PT, R164, 0x1, PT ;  /* 0x00000001a400780c */ /* 0x000fe20003f45270 */
[----:B------:R-:W-:Y:S01]  /*9cb0*/  BSSY.RECONVERGENT B2, `(.L_x_14826) ;  /* 0x000004d000027945 */ /* 0x000fe20003800200 */
[----:B------:R-:W-:Y:S01]  /*9cc0*/  I2FP.F32.U32 R165, R4 ;  /* 0x0000000400a57245 */ /* 0x000fe20000201000 */
[----:B------:R-:W-:Y:S01]  /*9cd0*/  IMAD.MOV.U32 R4, RZ, RZ, R2 ;  /* 0x000000ffff047224 */ /* 0x000fe200078e0002 */
[----:B------:R-:W-:-:S03]  /*9ce0*/  SHF.L.U32 R160, R160, 0x10, RZ ;  /* 0x00000010a0a07819 */ /* 0x000fc600000006ff */
        /* <DEDUP_REMOVED lines=16> */
.L_x_14828:
        /* <DEDUP_REMOVED lines=13> */
.L_x_14830:
[----:B------:R-:W-:Y:S05]  /*9ec0*/  BSYNC.RECONVERGENT B3 ;  /* 0x0000000000037941 */ /* 0x000fea0003800200 */
.L_x_14829:
        /* <DEDUP_REMOVED lines=43> */
.L_x_14827:
[----:B------:R-:W-:Y:S05]  /*a180*/  BSYNC.RECONVERGENT B2 ;  /* 0x0000000000027941 */ /* 0x000fea0003800200 */
.L_x_14826:
        /* <DEDUP_REMOVED lines=22> */
.L_x_14833:
        /* <DEDUP_REMOVED lines=13> */
.L_x_14835:
[----:B------:R-:W-:Y:S05]  /*a3c0*/  BSYNC.RECONVERGENT B3 ;  /* 0x0000000000037941 */ /* 0x000fea0003800200 */
.L_x_14834:
        /* <DEDUP_REMOVED lines=43> */
.L_x_14832:
[----:B------:R-:W-:Y:S05]  /*a680*/  BSYNC.RECONVERGENT B2 ;  /* 0x0000000000027941 */ /* 0x000fea0003800200 */
.L_x_14831:
        /* <DEDUP_REMOVED lines=21> */
.L_x_14838:
        /* <DEDUP_REMOVED lines=13> */
.L_x_14840:
[----:B------:R-:W-:Y:S05]  /*a8b0*/  BSYNC.RECONVERGENT B3 ;  /* 0x0000000000037941 */ /* 0x000fea0003800200 */
.L_x_14839:
        /* <DEDUP_REMOVED lines=43> */
.L_x_14837:
[----:B------:R-:W-:Y:S05]  /*ab70*/  BSYNC.RECONVERGENT B2 ;  /* 0x0000000000027941 */ /* 0x000fea0003800200 */
.L_x_14836:
        /* <DEDUP_REMOVED lines=22> */
.L_x_14843:
        /* <DEDUP_REMOVED lines=13> */
.L_x_14845:
[----:B------:R-:W-:Y:S05]  /*adb0*/  BSYNC.RECONVERGENT B3 ;  /* 0x0000000000037941 */ /* 0x000fea0003800200 */
.L_x_14844:
        /* <DEDUP_REMOVED lines=43> */
.L_x_14842:
[----:B------:R-:W-:Y:S05]  /*b070*/  BSYNC.RECONVERGENT B2 ;  /* 0x0000000000027941 */ /* 0x000fea0003800200 */
.L_x_14841:
[----:B------:R-:W-:Y:S01]  /*b080*/  I2FP.F32.U32 R161, R4 ;  /* 0x0000000400a17245 */ /* 0x000fe20000201000 */
[----:B------:R-:W-:Y:S01]  /*b090*/  BSSY.RECONVERGENT B2, `(.L_x_14846) ;  /* 0x000004d000027945 */ /* 0x000fe20003800200 */
[----:B------:R-:W-:Y:S01]  /*b0a0*/  SHF.L.U32 R162, R162, 0x10, RZ ;  /* 0x00000010a2a27819 */ /* 0x000fe200000006ff */
[----:B------:R-:W-:Y:S01]  /*b0b0*/  IMAD.MOV.U32 R160, RZ, RZ, 0x2 ;  /* 0x00000002ffa07424 */ /* 0x000fe200078e00ff */
[----:B------:R-:W-:Y:S01]  /*b0c0*/  ISETP.NE.AND P5, PT, R164, 0x1, PT ;  /* 0x00000001a400780c */ /* 0x000fe20003fa5270 */
[----:B------:R-:W-:Y:S01]  /*b0d0*/  FFMA.FTZ R161, R161, R166, 1.1641532182693481445e-10 ;  /* 0x2f000000a1a17423 */ /* 0x000fe200000100a6 */
[----:B------:R-:W-:Y:S02]  /*b0e0*/  IMAD.MOV.U32 R4, RZ, RZ, R2 ;  /* 0x000000ffff047224 */ /* 0x000fe400078e0002 */
[----:B------:R-:W-:Y:S02]  /*b0f0*/  FMUL.FTZ R162, R162, R215 ;  /* 0x000000d7a2a27220 */ /* 0x000fe40000410000 */
[----:B------:R-:W-:-:S02]  /*b100*/  FSETP.GTU.FTZ.AND P4, PT, R161, R202, PT ;  /* 0x000000caa100720b */ /* 0x000fc40003f9c000 */
[----:B------:R-:W-:-:S05]  /*b110*/  FMUL.FTZ R162, R162, R167 ;  /* 0x000000a7a2a27220 */ /* 0x000fca0000410000 */
        /* <DEDUP_REMOVED lines=11> */
.L_x_14848:
        /* <DEDUP_REMOVED lines=13> */
.L_x_14850:
[----:B------:R-:W-:Y:S05]  /*b2a0*/  BSYNC.RECONVERGENT B3 ;  /* 0x0000000000037941 */ /* 0x000fea0003800200 */
.L_x_14849:
        /* <DEDUP_REMOVED lines=43> */
.L_x_14847:
[----:B------:R-:W-:Y:S05]  /*b560*/  BSYNC.RECONVERGENT B2 ;  /* 0x0000000000027941 */ /* 0x000fea0003800200 */
.L_x_14846:
        /* <DEDUP_REMOVED lines=22> */
.L_x_14853:
        /* <DEDUP_REMOVED lines=15> */
.L_x_14855:
[----:B------:R-:W-:Y:S05]  /*b7c0*/  BSYNC.RECONVERGENT B3 ;  /* 0x0000000000037941 */ /* 0x000fea0003800200 */
.L_x_14854:
        /* <DEDUP_REMOVED lines=43> */
.L_x_14852:
[----:B------:R-:W-:Y:S05]  /*ba80*/  BSYNC.RECONVERGENT B2 ;  /* 0x0000000000027941 */ /* 0x000fea0003800200 */
.L_x_14851:
        /* <DEDUP_REMOVED lines=10> */
[----:B------:R-:W-:Y:S02]  /*bb30*/  PLOP3.LUT P6, PT, P6, PT, PT, 0x8, 0x80 ;  /* 0x000000000080781c */ /* 0x000fe400037ce170 */
[----:B------:R-:W-:-:S11]  /*bb40*/  F2FP.BF16.F32.PACK_AB R163, R202, R201 ;  /* 0x000000c9caa3723e */ /* 0x000fd600000010ff */
.L_x_14815:
        /* <DEDUP_REMOVED lines=21> */
.L_x_14773:
[----:B------:R-:W-:Y:S05]  /*bca0*/  BSYNC.RECONVERGENT B1 ;  /* 0x0000000000017941 */ /* 0x000fea0003800200 */
.L_x_14772:
        /* <DEDUP_REMOVED lines=30> */
.L_x_14861:
        /* <DEDUP_REMOVED lines=13> */
.L_x_14863:
[----:B------:R-:W-:Y:S05]  /*bf60*/  BSYNC.RECONVERGENT B3 ;  /* 0x0000000000037941 */ /* 0x000fea0003800200 */
.L_x_14862:
        /* <DEDUP_REMOVED lines=42> */
.L_x_14860:
[----:B------:R-:W-:Y:S05]  /*c210*/  BSYNC.RECONVERGENT B2 ;  /* 0x0000000000027941 */ /* 0x000fea0003800200 */
.L_x_14859:
        /* <DEDUP_REMOVED lines=10> */
[----:B------:R-:W-:Y:S01]  /*c2c0*/  PRMT R160, R160, 0x7632, R160 ;  /* 0x00007632a0a07816 */ /* 0x000fe200000000a0 */
[----:B------:R-:W-:-:S02]  /*c2d0*/  IMAD.MOV.U32 R172, RZ, RZ, 0x2 ;  /* 0x00000002ffac7424 */ /* 0x000fc400078e00ff */
[----:B0-----:R-:W-:Y:S01]  /*c2e0*/  FMUL.FTZ R4, R4, R217 ;  /* 0x000000d904047220 */ /* 0x001fe20000410000 */
[----:B-1----:R-:W-:Y:S02]  /*c2f0*/  FSETP.GTU.FTZ.AND P0, PT, R17, R214, PT ;  /* 0x000000d61100720b */ /* 0x002fe40003f1c000 */
[----:B------:R-:W-:Y:S02]  /*c300*/  SHF.L.U32 R17, R164, 0x10, RZ ;  /* 0x00000010a4117819 */ /* 0x000fe400000006ff */
        /* <DEDUP_REMOVED lines=15> */
.L_x_14866:
        /* <DEDUP_REMOVED lines=13> */
.L_x_14868:
[----:B------:R-:W-:Y:S05]  /*c4d0*/  BSYNC.RECONVERGENT B3 ;  /* 0x0000000000037941 */ /* 0x000fea0003800200 */
.L_x_14867:
        /* <DEDUP_REMOVED lines=43> */
.L_x_14865:
[----:B------:R-:W-:Y:S05]  /*c790*/  BSYNC.RECONVERGENT B2 ;  /* 0x0000000000027941 */ /* 0x000fea0003800200 */
.L_x_14864:
[----:B------:R-:W-:Y:S01]  /*c7a0*/  I2FP.F32.U32 R173, R4 ;  /* 0x0000000400ad7245 */ /* 0x000fe20000201000 */
[----:B------:R-:W-:Y:S01]  /*c7b0*/  BSSY.RECONVERGENT B2, `(.L_x_14869) ;  /* 0x000004f000027945 */ /* 0x000fe20003800200 */
[----:B------:R-:W-:Y:S02]  /*c7c0*/  SHF.L.U32 R160, R160, 0x10, RZ ;  /* 0x00000010a0a07819 */ /* 0x000fe400000006ff */
[----:B------:R-:W-:Y:S01]  /*c7d0*/  ISETP.NE.AND P1, PT, R172, 0x1, PT ;  /* 0x00000001ac00780c */ /* 0x000fe20003f25270 */
[----:B------:R-:W-:Y:S01]  /*c7e0*/  FFMA.FTZ R173, R173, R204, 1.1641532182693481445e-10 ;  /* 0x2f000000adad7423 */ /* 0x000fe200000100cc */
[----:B------:R-:W-:Y:S01]  /*c7f0*/  MOV R4, R2 ;  /* 0x0000000200047202 */ /* 0x000fe20000000f00 */
[----:B------:R-:W-:-:S03]  /*c800*/  FMUL.FTZ R160, R160, R215 ;  /* 0x000000d7a0a07220 */ /* 0x000fc60000410000 */
[----:B------:R-:W-:Y:S01]  /*c810*/  FSETP.GTU.FTZ.AND P0, PT, R173, R214, PT ;  /* 0x000000d6ad00720b */ /* 0x000fe20003f1c000 */
[----:B------:R-:W-:Y:S01]  /*c820*/  FMUL.FTZ R160, R160, R217 ;  /* 0x000000d9a0a07220 */ /* 0x000fe20000410000 */
[----:B------:R-:W-:-:S04]  /*c830*/  IMAD.U32 R173, R164, 0x10000, RZ ;  /* 0x00010000a4ad7824 */ /* 0x000fc800078e00ff */
        /* <DEDUP_REMOVED lines=13> */
.L_x_14871:
        /* <DEDUP_REMOVED lines=13> */
.L_x_14873:
[----:B------:R-:W-:Y:S05]  /*c9e0*/  BSYNC.RECONVERGENT B3 ;  /* 0x0000000000037941 */ /* 0x000fea0003800200 */
.L_x_14872:
        /* <DEDUP_REMOVED lines=43> */
.L_x_14870:
[----:B------:R-:W-:Y:S05]  /*cca0*/  BSYNC.RECONVERGENT B2 ;  /* 0x0000000000027941 */ /* 0x000fea0003800200 */
.L_x_14869:
        /* <DEDUP_REMOVED lines=10> */
[----:B------:R-:W-:-:S03]  /*cd50*/  IMAD.U32 R173, R165, 0x10000, RZ ;  /* 0x00010000a5ad7824 */ /* 0x000fc600078e00ff */
        /* <DEDUP_REMOVED lines=14> */
.L_x_14876:
        /* <DEDUP_REMOVED lines=13> */
.L_x_14878:
[----:B------:R-:W-:Y:S05]  /*cf10*/  BSYNC.RECONVERGENT B3 ;  /* 0x0000000000037941 */ /* 0x000fea0003800200 */
.L_x_14877:
        /* <DEDUP_REMOVED lines=43> */
.L_x_14875:
[----:B------:R-:W-:Y:S05]  /*d1d0*/  BSYNC.RECONVERGENT B2 ;  /* 0x0000000000027941 */ /* 0x000fea0003800200 */
.L_x_14874:
        /* <DEDUP_REMOVED lines=23> */
.L_x_14881:
        /* <DEDUP_REMOVED lines=13> */
.L_x_14883:
[----:B------:R-:W-:Y:S05]  /*d420*/  BSYNC.RECONVERGENT B3 ;  /* 0x0000000000037941 */ /* 0x000fea0003800200 */
.L_x_14882:
        /* <DEDUP_REMOVED lines=43> */
.L_x_14880:
[----:B------:R-:W-:Y:S05]  /*d6e0*/  BSYNC.RECONVERGENT B2 ;  /* 0x0000000000027941 */ /* 0x000fea0003800200 */
.L_x_14879:
        /* <DEDUP_REMOVED lines=25> */
.L_x_14886:
        /* <DEDUP_REMOVED lines=13> */
.L_x_14888:
[----:B------:R-:W-:Y:S05]  /*d950*/  BSYNC.RECONVERGENT B3 ;  /* 0x0000000000037941 */ /* 0x000fea0003800200 */
.L_x_14887:
        /* <DEDUP_REMOVED lines=43> */
.L_x_14885:
[----:B------:R-:W-:Y:S05]  /*dc10*/  BSYNC.RECONVERGENT B2 ;  /* 0x0000000000027941 */ /* 0x000fea0003800200 */
.L_x_14884:
[----:B------:R-:W-:Y:S01]  /*dc20*/  I2FP.F32.U32 R161, R4 ;  /* 0x0000000400a17245 */ /* 0x000fe20000201000 */
[----:B------:R-:W-:Y:S01]  /*dc30*/  IMAD.U32 R162, R162, 0x10000, RZ ;  /* 0x00010000a2a27824 */ /* 0x000fe200078e00ff */
[----:B------:R-:W-:Y:S01]  /*dc40*/  ISETP.NE.AND P5, PT, R164, 0x1, PT ;  /* 0x00000001a400780c */ /* 0x000fe20003fa5270 */
[----:B------:R-:W-:Y:S01]  /*dc50*/  IMAD.U32 R189, R166, 0x10000, RZ ;  /* 0x00010000a6bd7824 */ /* 0x000fe200078e00ff */
[----:B------:R-:W-:Y:S01]  /*dc60*/  BSSY.RECONVERGENT B2, `(.L_x_14889) ;  /* 0x000004c000027945 */ /* 0x000fe20003800200 */
[----:B------:R-:W-:Y:S01]  /*dc70*/  FFMA.FTZ R161, R161, R204, 1.1641532182693481445e-10 ;  /* 0x2f000000a1a17423 */ /* 0x000fe200000100cc */
[----:B------:R-:W-:Y:S01]  /*dc80*/  FMUL.FTZ R162, R162, R215 ;  /* 0x000000d7a2a27220 */ /* 0x000fe20000410000 */
[----:B------:R-:W-:Y:S01]  /*dc90*/  MOV R160, 0x2 ;  /* 0x0000000200a07802 */ /* 0x000fe20000000f00 */
        /* <DEDUP_REMOVED lines=15> */
.L_x_14891:
        /* <DEDUP_REMOVED lines=13> */
.L_x_14893:
[----:B------:R-:W-:Y:S05]  /*de60*/  BSYNC.RECONVERGENT B3 ;  /* 0x0000000000037941 */ /* 0x000fea0003800200 */
.L_x_14892:
        /* <DEDUP_REMOVED lines=43> */
.L_x_14890:
[----:B------:R-:W-:Y:S05]  /*e120*/  BSYNC.RECONVERGENT B2 ;  /* 0x0000000000027941 */ /* 0x000fea0003800200 */
.L_x_14889:
        /* <DEDUP_REMOVED lines=25> */
.L_x_14896:
        /* <DEDUP_REMOVED lines=15> */
.L_x_14898:
[----:B------:R-:W-:Y:S05]  /*e3b0*/  BSYNC.RECONVERGENT B3 ;  /* 0x0000000000037941 */ /* 0x000fea0003800200 */
.L_x_14897:
        /* <DEDUP_REMOVED lines=43> */
.L_x_14895:
[----:B------:R-:W-:Y:S05]  /*e670*/  BSYNC.RECONVERGENT B2 ;  /* 0x0000000000027941 */ /* 0x000fea0003800200 */
.L_x_14894:
        /* <DEDUP_REMOVED lines=12> */
[----:B------:R-:W-:-:S05]  /*e740*/  FADD.FTZ R204, R166, R167 ;  /* 0x000000a7a6cc7221 */ /* 0x000fca0000010000 */
[----:B------:R-:W-:Y:S01]  /*e750*/  F2FP.BF16.F32.PACK_AB R163, R204, R203 ;  /* 0x000000cbcca3723e */ /* 0x000fe200000010ff */
[----:B------:R-:W-:Y:S06]  /*e760*/  BRA `(.L_x_14899) ;  /* 0x0000002800247947 */ /* 0x000fec0003800000 */
.L_x_14858:
        /* <DEDUP_REMOVED lines=16> */
.L_x_14902:
        /* <DEDUP_REMOVED lines=13> */
.L_x_14904:
[----:B------:R-:W-:Y:S05]  /*e940*/  BSYNC.RECONVERGENT B3 ;  /* 0x0000000000037941 */ /* 0x000fea0003800200 */
.L_x_14903:
        /* <DEDUP_REMOVED lines=42> */
.L_x_14901:
[----:B------:R-:W-:Y:S05]  /*ebf0*/  BSYNC.RECONVERGENT B2 ;  /* 0x0000000000027941 */ /* 0x000fea0003800200 */
.L_x_14900:
[----:B------:R-:W0:Y:S01]  /*ec00*/  LDC R204, c[0x0][0x404] ;  /* 0x00010100ffcc7b82 */ /* 0x000e220000000800 */
[----:B------:R-:W-:Y:S01]  /*ec10*/  I2FP.F32.U32 R17, R17 ;  /* 0x0000001100117245 */ /* 0x000fe20000201000 */
[----:B------:R-:W-:Y:S01]  /*ec20*/  HFMA2 R166, -RZ, RZ, 0.1171875, 0 ;  /* 0x2f800000ffa67431 */ /* 0x000fe200000001ff */
[----:B------:R-:W-:Y:S01]  /*ec30*/  ISETP.NE.AND P1, PT, R18, 0x1, PT ;  /* 0x000000011200780c */ /* 0x000fe20003f25270 */
[----:B-----5:R-:W-:Y:S01]  /*ec40*/  IMAD.U32 R4, R160, 0x10000, RZ ;  /* 0x00010000a0047824 */ /* 0x020fe200078e00ff */
        /* <DEDUP_REMOVED lines=22> */
.L_x_14907:
        /* <DEDUP_REMOVED lines=13> */
.L_x_14909:
[----:B------:R-:W-:Y:S05]  /*ee80*/  BSYNC.RECONVERGENT B3 ;  /* 0x0000000000037941 */ /* 0x000fea0003800200 */
.L_x_14908:
        /* <DEDUP_REMOVED lines=43> */
.L_x_14906:
[----:B------:R-:W-:Y:S05]  /*f140*/  BSYNC.RECONVERGENT B2 ;  /* 0x0000000000027941 */ /* 0x000fea0003800200 */
.L_x_14905:
[----:B------:R-:W-:Y:S01]  /*f150*/  ISETP.NE.AND P2, PT, R164, 0x1, PT ;  /* 0x00000001a400780c */ /* 0x000fe20003f45270 */
[----:B------:R-:W-:Y:S01]  /*f160*/  IMAD.U32 R160, R160, 0x10000, RZ ;  /* 0x00010000a0a07824 */ /* 0x000fe200078e00ff */
[----:B------:R-:W-:Y:S01]  /*f170*/  I2FP.F32.U32 R165, R4 ;  /* 0x0000000400a57245 */ /* 0x000fe20000201000 */
[----:B------:R-:W-:Y:S01]  /*f180*/  BSSY.RECONVERGENT B2, `(.L_x_14910) ;  /* 0x000004b000027945 */ /* 0x000fe20003800200 */
[----:B------:R-:W-:Y:S01]  /*f190*/  MOV R4, R2 ;  /* 0x0000000200047202 */ /* 0x000fe20000000f00 */
[----:B------:R-:W-:Y:S02]  /*f1a0*/  FMUL.FTZ R160, R160, R215 ;  /* 0x000000d7a0a07220 */ /* 0x000fe40000410000 */
[----:B------:R-:W-:Y:S02]  /*f1b0*/  FFMA.FTZ R165, R165, R166, 1.1641532182693481445e-10 ;  /* 0x2f000000a5a57423 */ /* 0x000fe400000100a6 */
[----:B------:R-:W-:Y:S01]  /*f1c0*/  FMUL.FTZ R18, R160, R167 ;  /* 0x000000a7a0127220 */ /* 0x000fe20000410000 */
[----:B------:R-:W-:-:S02]  /*f1d0*/  IMAD.MOV.U32 R160, RZ, RZ, 0x2 ;  /* 0x00000002ffa07424 */ /* 0x000fc400078e00ff */
        /* <DEDUP_REMOVED lines=12> */
.L_x_14912:
        /* <DEDUP_REMOVED lines=13> */
.L_x_14914:
[----:B------:R-:W-:Y:S05]  /*f370*/  BSYNC.RECONVERGENT B3 ;  /* 0x0000000000037941 */ /* 0x000fea0003800200 */
.L_x_14913:
        /* <DEDUP_REMOVED lines=43> */
.L_x_14911:
[----:B------:R-:W-:Y:S05]  /*f630*/  BSYNC.RECONVERGENT B2 ;  /* 0x0000000000027941 */ /* 0x000fea0003800200 */
.L_x_14910:
        /* <DEDUP_REMOVED lines=22> */
.L_x_14917:
        /* <DEDUP_REMOVED lines=13> */
.L_x_14919:
[----:B------:R-:W-:Y:S05]  /*f870*/  BSYNC.RECONVERGENT B3 ;  /* 0x0000000000037941 */ /* 0x000fea0003800200 */
.L_x_14918:
        /* <DEDUP_REMOVED lines=43> */
.L_x_14916:
[----:B------:R-:W-:Y:S05]  /*fb30*/  BSYNC.RECONVERGENT B2 ;  /* 0x0000000000027941 */ /* 0x000fea0003800200 */
.L_x_14915:
        /* <DEDUP_REMOVED lines=21> */
.L_x_14922:
        /* <DEDUP_REMOVED lines=13> */
.L_x_14924:
[----:B------:R-:W-:Y:S05]  /*fd60*/  BSYNC.RECONVERGENT B3 ;  /* 0x0000000000037941 */ /* 0x000fea0003800200 */
.L_x_14923:
        /* <DEDUP_REMOVED lines=43> */
.L_x_14921:
[----:B------:R-:W-:Y:S05]  /*10020*/  BSYNC.RECONVERGENT B2 ;  /* 0x0000000000027941 */ /* 0x000fea0003800200 */
.L_x_14920:
        /* <DEDUP_REMOVED lines=22> */
.L_x_14927:
        /* <DEDUP_REMOVED lines=13> */
.L_x_14929:
[----:B------:R-:W-:Y:S05]  /*10260*/  BSYNC.RECONVERGENT B3 ;  /* 0x0000000000037941 */ /* 0x000fea0003800200 */
.L_x_14928:
        /* <DEDUP_REMOVED lines=43> */
.L_x_14926:
[----:B------:R-:W-:Y:S05]  /*10520*/  BSYNC.RECONVERGENT B2 ;  /* 0x0000000000027941 */ /* 0x000fea0003800200 */
.L_x_14925:
[----:B------:R-:W-:Y:S01]  /*10530*/  I2FP.F32.U32 R161, R4 ;  /* 0x0000000400a17245 */ /* 0x000fe20000201000 */
[----:B------:R-:W-:Y:S01]  /*10540*/  IMAD.U32 R162, R162, 0x10000, RZ ;  /* 0x00010000a2a27824 */ /* 0x000fe200078e00ff */
        /* <DEDUP_REMOVED lines=19> */
.L_x_14932:
        /* <DEDUP_REMOVED lines=13> */
.L_x_14934:
[----:B------:R-:W-:Y:S05]  /*10750*/  BSYNC.RECONVERGENT B3 ;  /* 0x0000000000037941 */ /* 0x000fea0003800200 */
.L_x_14933:
        /* <DEDUP_REMOVED lines=43> */
.L_x_14931:
[----:B------:R-:W-:Y:S05]  /*10a10*/  BSYNC.RECONVERGENT B2 ;  /* 0x0000000000027941 */ /* 0x000fea0003800200 */
.L_x_14930:
        /* <DEDUP_REMOVED lines=22> */
.L_x_14937:
        /* <DEDUP_REMOVED lines=15> */
.L_x_14939:
[----:B------:R-:W-:Y:S05]  /*10c70*/  BSYNC.RECONVERGENT B3 ;  /* 0x0000000000037941 */ /* 0x000fea0003800200 */
.L_x_14938:
        /* <DEDUP_REMOVED lines=43> */
.L_x_14936:
[----:B------:R-:W-:Y:S05]  /*10f30*/  BSYNC.RECONVERGENT B2 ;  /* 0x0000000000027941 */ /* 0x000fea0003800200 */
.L_x_14935:
        /* <DEDUP_REMOVED lines=12> */
.L_x_14899:
        /* <DEDUP_REMOVED lines=21> */
.L_x_14857:
[----:B------:R-:W-:Y:S05]  /*11150*/  BSYNC.RECONVERGENT B1 ;  /* 0x0000000000017941 */ /* 0x000fea0003800200 */
.L_x_14856:
        /* <DEDUP_REMOVED lines=30> */
.L_x_14945:
        /* <DEDUP_REMOVED lines=13> */
.L_x_14947:
[----:B------:R-:W-:Y:S05]  /*11410*/  BSYNC.RECONVERGENT B3 ;  /* 0x0000000000037941 */ /* 0x000fea0003800200 */
.L_x_14946:
        /* <DEDUP_REMOVED lines=42> */
.L_x_14944:
[----:B------:R-:W-:Y:S05]  /*116c0*/  BSYNC.RECONVERGENT B2 ;  /* 0x0000000000027941 */ /* 0x000fea0003800200 */
.L_x_14943:
        /* <DEDUP_REMOVED lines=30> */
.L_x_14950:
        /* <DEDUP_REMOVED lines=13> */
.L_x_14952:
[----:B------:R-:W-:Y:S05]  /*11980*/  BSYNC.RECONVERGENT B3 ;  /* 0x0000000000037941 */ /* 0x000fea0003800200 */
.L_x_14951:
        /* <DEDUP_REMOVED lines=43> */
.L_x_14949:
[----:B------:R-:W-:Y:S05]  /*11c40*/  BSYNC.RECONVERGENT B2 ;  /* 0x0000000000027941 */ /* 0x000fea0003800200 */
.L_x_14948:
        /* <DEDUP_REMOVED lines=9> */
[----:B------:R-:W-:-:S03]  /*11ce0*/  IMAD.U32 R175, R164, 0x10000, RZ ;  /* 0x00010000a4af7824 */ /* 0x000fc600078e00ff */
[----:B------:R-:W-:Y:S01]  /*11cf0*/  FSEL R20, R160, RZ, !P0 ;  /* 0x000000ffa0147208 */ /* 0x000fe20004000000 */
[----:B------:R-:W-:Y:S01]  /*11d00*/  HFMA2 R160, -RZ, RZ, 0, 1.1920928955078125e-07 ;  /* 0x00000002ffa07431 */ /* 0x000fe200000001ff */
        /* <DEDUP_REMOVED lines=11> */
.L_x_14955:
        /* <DEDUP_REMOVED lines=13> */
.L_x_14957:
[----:B------:R-:W-:Y:S05]  /*11e90*/  BSYNC.RECONVERGENT B3 ;  /* 0x0000000000037941 */ /* 0x000fea0003800200 */
.L_x_14956:
        /* <DEDUP_REMOVED lines=43> */
.L_x_14954:
[----:B------:R-:W-:Y:S05]  /*12150*/  BSYNC.RECONVERGENT B2 ;  /* 0x0000000000027941 */ /* 0x000fea0003800200 */
.L_x_14953:
        /* <DEDUP_REMOVED lines=25> */
.L_x_14960:
        /* <DEDUP_REMOVED lines=13> */
.L_x_14962:
[----:B------:R-:W-:Y:S05]  /*123c0*/  BSYNC.RECONVERGENT B3 ;  /* 0x0000000000037941 */ /* 0x000fea0003800200 */
.L_x_14961:
        /* <DEDUP_REMOVED lines=43> */
.L_x_14959:
[----:B------:R-:W-:Y:S05]  /*12680*/  BSYNC.RECONVERGENT B2 ;  /* 0x0000000000027941 */ /* 0x000fea0003800200 */
.L_x_14958:
        /* <DEDUP_REMOVED lines=23> */
.L_x_14965:
        /* <DEDUP_REMOVED lines=13> */
.L_x_14967:
[----:B------:R-:W-:Y:S05]  /*128d0*/  BSYNC.RECONVERGENT B3 ;  /* 0x0000000000037941 */ /* 0x000fea0003800200 */
.L_x_14966:
        /* <DEDUP_REMOVED lines=43> */
.L_x_14964:
[----:B------:R-:W-:Y:S05]  /*12b90*/  BSYNC.RECONVERGENT B2 ;  /* 0x0000000000027941 */ /* 0x000fea0003800200 */
.L_x_14963:
        /* <DEDUP_REMOVED lines=25> */
.L_x_14970:
        /* <DEDUP_REMOVED lines=13> */
.L_x_14972:
[----:B------:R-:W-:Y:S05]  /*12e00*/  BSYNC.RECONVERGENT B3 ;  /* 0x0000000000037941 */ /* 0x000fea0003800200 */
.L_x_14971:
        /* <DEDUP_REMOVED lines=43> */
.L_x_14969:
[----:B------:R-:W-:Y:S05]  /*130c0*/  BSYNC.RECONVERGENT B2 ;  /* 0x0000000000027941 */ /* 0x000fea0003800200 */
.L_x_14968:
        /* <DEDUP_REMOVED lines=23> */
.L_x_14975:
        /* <DEDUP_REMOVED lines=13> */
.L_x_14977:
[----:B------:R-:W-:Y:S05]  /*13310*/  BSYNC.RECONVERGENT B3 ;  /* 0x0000000000037941 */ /* 0x000fea0003800200 */
.L_x_14976:
        /* <DEDUP_REMOVED lines=43> */
.L_x_14974:
[----:B------:R-:W-:Y:S05]  /*135d0*/  BSYNC.RECONVERGENT B2 ;  /* 0x0000000000027941 */ /* 0x000fea0003800200 */
.L_x_14973:
        /* <DEDUP_REMOVED lines=25> */
.L_x_14980:
        /* <DEDUP_REMOVED lines=15> */
.L_x_14982:
[----:B------:R-:W-:Y:S05]  /*13860*/  BSYNC.RECONVERGENT B3 ;  /* 0x0000000000037941 */ /* 0x000fea0003800200 */
.L_x_14981:
        /* <DEDUP_REMOVED lines=43> */
.L_x_14979:
[----:B------:R-:W-:Y:S05]  /*13b20*/  BSYNC.RECONVERGENT B2 ;  /* 0x0000000000027941 */ /* 0x000fea0003800200 */
.L_x_14978:
        /* <DEDUP_REMOVED lines=15> */
.L_x_14942:
        /* <DEDUP_REMOVED lines=16> */
.L_x_14986:
        /* <DEDUP_REMOVED lines=13> */
.L_x_14988:
[----:B------:R-:W-:Y:S05]  /*13df0*/  BSYNC.RECONVERGENT B3 ;  /* 0x0000000000037941 */ /* 0x000fea0003800200 */
.L_x_14987:
        /* <DEDUP_REMOVED lines=42> */
.L_x_14985:
[----:B------:R-:W-:Y:S05]  /*140a0*/  BSYNC.RECONVERGENT B2 ;  /* 0x0000000000027941 */ /* 0x000fea0003800200 */
.L_x_14984:
        /* <DEDUP_REMOVED lines=27> */
.L_x_14991:
        /* <DEDUP_REMOVED lines=13> */
.L_x_14993:
[----:B------:R-:W-:Y:S05]  /*14330*/  BSYNC.RECONVERGENT B3 ;  /* 0x0000000000037941 */ /* 0x000fea0003800200 */
.L_x_14992:
        /* <DEDUP_REMOVED lines=43> */
.L_x_14990:
[----:B------:R-:W-:Y:S05]  /*145f0*/  BSYNC.RECONVERGENT B2 ;  /* 0x0000000000027941 */ /* 0x000fea0003800200 */
.L_x_14989:
        /* <DEDUP_REMOVED lines=21> */
.L_x_14996:
        /* <DEDUP_REMOVED lines=13> */
.L_x_14998:
[----:B------:R-:W-:Y:S05]  /*14820*/  BSYNC.RECONVERGENT B3 ;  /* 0x0000000000037941 */ /* 0x000fea0003800200 */
.L_x_14997:
        /* <DEDUP_REMOVED lines=43> */
.L_x_14995:
[----:B------:R-:W-:Y:S05]  /*14ae0*/  BSYNC.RECONVERGENT B2 ;  /* 0x0000000000027941 */ /* 0x000fea0003800200 */
.L_x_14994:
        /* <DEDUP_REMOVED lines=22> */
.L_x_15001:
        /* <DEDUP_REMOVED lines=13> */
.L_x_15003:
[----:B------:R-:W-:Y:S05]  /*14d20*/  BSYNC.RECONVERGENT B3 ;  /* 0x0000000000037941 */ /* 0x000fea0003800200 */
.L_x_15002:
        /* <DEDUP_REMOVED lines=43> */
.L_x_15000:
[----:B------:R-:W-:Y:S05]  /*14fe0*/  BSYNC.RECONVERGENT B2 ;  /* 0x0000000000027941 */ /* 0x000fea0003800200 */
.L_x_14999:
        /* <DEDUP_REMOVED lines=21> */
.L_x_15006:
        /* <DEDUP_REMOVED lines=13> */
.L_x_15008:
[----:B------:R-:W-:Y:S05]  /*15210*/  BSYNC.RECONVERGENT B3 ;  /* 0x0000000000037941 */ /* 0x000fea0003800200 */
.L_x_15007:
        /* <DEDUP_REMOVED lines=43> */
.L_x_15005:
[----:B------:R-:W-:Y:S05]  /*154d0*/  BSYNC.RECONVERGENT B2 ;  /* 0x0000000000027941 */ /* 0x000fea0003800200 */
.L_x_15004:
        /* <DEDUP_REMOVED lines=22> */
.L_x_15011:
        /* <DEDUP_REMOVED lines=13> */
.L_x_15013:
[----:B------:R-:W-:Y:S05]  /*15710*/  BSYNC.RECONVERGENT B3 ;  /* 0x0000000000037941 */ /* 0x000fea0003800200 */
.L_x_15012:
        /* <DEDUP_REMOVED lines=43> */
.L_x_15010:
[----:B------:R-:W-:Y:S05]  /*159d0*/  BSYNC.RECONVERGENT B2 ;  /* 0x0000000000027941 */ /* 0x000fea0003800200 */
.L_x_15009:
        /* <DEDUP_REMOVED lines=21> */
.L_x_15016:
        /* <DEDUP_REMOVED lines=13> */
.L_x_15018:
[----:B------:R-:W-:Y:S05]  /*15c00*/  BSYNC.RECONVERGENT B3 ;  /* 0x0000000000037941 */ /* 0x000fea0003800200 */
.L_x_15017:
        /* <DEDUP_REMOVED lines=43> */
.L_x_15015:
[----:B------:R-:W-:Y:S05]  /*15ec0*/  BSYNC.RECONVERGENT B2 ;  /* 0x0000000000027941 */ /* 0x000fea0003800200 */
.L_x_15014:
        /* <DEDUP_REMOVED lines=22> */
.L_x_15021:
        /* <DEDUP_REMOVED lines=15> */
.L_x_15023:
[----:B------:R-:W-:Y:S05]  /*16120*/  BSYNC.RECONVERGENT B3 ;  /* 0x0000000000037941 */ /* 0x000fea0003800200 */
.L_x_15022:
        /* <DEDUP_REMOVED lines=43> */
.L_x_15020:
[----:B------:R-:W-:Y:S05]  /*163e0*/  BSYNC.RECONVERGENT B2 ;  /* 0x0000000000027941 */ /* 0x000fea0003800200 */
.L_x_15019:
        /* <DEDUP_REMOVED lines=12> */
.L_x_14983:
        /* <DEDUP_REMOVED lines=21> */
.L_x_14941:
[----:B------:R-:W-:Y:S05]  /*16600*/  BSYNC.RECONVERGENT B1 ;  /* 0x0000000000017941 */ /* 0x000fea0003800200 */
.L_x_14940:
        /* <DEDUP_REMOVED lines=30> */
.L_x_15029:
        /* <DEDUP_REMOVED lines=13> */
.L_x_15031:
[----:B------:R-:W-:Y:S05]  /*168c0*/  BSYNC.RECONVERGENT B3 ;  /* 0x0000000000037941 */ /* 0x000fea0003800200 */
.L_x_15030:
        /* <DEDUP_REMOVED lines=42> */
.L_x_15028:
[----:B------:R-:W-:Y:S05]  /*16b70*/  BSYNC.RECONVERGENT B2 ;  /* 0x0000000000027941 */ /* 0x000fea0003800200 */
.L_x_15027:
        /* <DEDUP_REMOVED lines=30> */
.L_x_15034:
        /* <DEDUP_REMOVED lines=13> */
.L_x_15036:
[----:B------:R-:W-:Y:S05]  /*16e30*/  BSYNC.RECONVERGENT B3 ;  /* 0x0000000000037941 */ /* 0x000fea0003800200 */
.L_x_15035:
        /* <DEDUP_REMOVED lines=43> */
.L_x_15033:
[----:B------:R-:W-:Y:S05]  /*170f0*/  BSYNC.RECONVERGENT B2 ;  /* 0x0000000000027941 */ /* 0x000fea0003800200 */
.L_x_15032:
        /* <DEDUP_REMOVED lines=23> */
.L_x_15039:
        /* <DEDUP_REMOVED lines=13> */
.L_x_15041:
[----:B------:R-:W-:Y:S05]  /*17340*/  BSYNC.RECONVERGENT B3 ;  /* 0x0000000000037941 */ /* 0x000fea0003800200 */
.L_x_15040:
        /* <DEDUP_REMOVED lines=43> */
.L_x_15038:
[----:B------:R-:W-:Y:S05]  /*17600*/  BSYNC.RECONVERGENT B2 ;  /* 0x0000000000027941 */ /* 0x000fea0003800200 */
.L_x_15037:
        /* <DEDUP_REMOVED lines=10> */
[----:B------:R-:W-:Y:S01]  /*176b0*/  FMUL.FTZ R4, R4, R217 ;  /* 0x000000d904047220 */ /* 0x000fe20000410000 */
[----:B------:R-:W-:-:S04]  /*176c0*/  PRMT R177, R165, 0x7632, R177 ;  /* 0x00007632a5b17816 */ /* 0x000fc800000000b1 */
        /* <DEDUP_REMOVED lines=13> */
.L_x_15044:
        /* <DEDUP_REMOVED lines=13> */
.L_x_15046:
[----:B------:R-:W-:Y:S05]  /*17870*/  BSYNC.RECONVERGENT B3 ;  /* 0x0000000000037941 */ /* 0x000fea0003800200 */
.L_x_15045:
        /* <DEDUP_REMOVED lines=43> */
.L_x_15043:
[----:B------:R-:W-:Y:S05]  /*17b30*/  BSYNC.RECONVERGENT B2 ;  /* 0x0000000000027941 */ /* 0x000fea0003800200 */
.L_x_15042:
        /* <DEDUP_REMOVED lines=23> */
.L_x_15049:
        /* <DEDUP_REMOVED lines=13> */
.L_x_15051:
[----:B------:R-:W-:Y:S05]  /*17d80*/  BSYNC.RECONVERGENT B3 ;  /* 0x0000000000037941 */ /* 0x000fea0003800200 */
.L_x_15050:
        /* <DEDUP_REMOVED lines=43> */
.L_x_15048:
[----:B------:R-:W-:Y:S05]  /*18040*/  BSYNC.RECONVERGENT B2 ;  /* 0x0000000000027941 */ /* 0x000fea0003800200 */
.L_x_15047:
        /* <DEDUP_REMOVED lines=25> */
.L_x_15054:
        /* <DEDUP_REMOVED lines=13> */
.L_x_15056:
[----:B------:R-:W-:Y:S05]  /*182b0*/  BSYNC.RECONVERGENT B3 ;  /* 0x0000000000037941 */ /* 0x000fea0003800200 */
.L_x_15055:
        /* <DEDUP_REMOVED lines=43> */
.L_x_15053:
[----:B------:R-:W-:Y:S05]  /*18570*/  BSYNC.RECONVERGENT B2 ;  /* 0x0000000000027941 */ /* 0x000fea0003800200 */
.L_x_15052:
        /* <DEDUP_REMOVED lines=23> */
.L_x_15059:
        /* <DEDUP_REMOVED lines=13> */
.L_x_15061:
[----:B------:R-:W-:Y:S05]  /*187c0*/  BSYNC.RECONVERGENT B3 ;  /* 0x0000000000037941 */ /* 0x000fea0003800200 */
.L_x_15060:
        /* <DEDUP_REMOVED lines=43> */
.L_x_15058:
[----:B------:R-:W-:Y:S05]  /*18a80*/  BSYNC.RECONVERGENT B2 ;  /* 0x0000000000027941 */ /* 0x000fea0003800200 */
.L_x_15057:
        /* <DEDUP_REMOVED lines=25> */
.L_x_15064:
        /* <DEDUP_REMOVED lines=15> */
.L_x_15066:
[----:B------:R-:W-:Y:S05]  /*18d10*/  BSYNC.RECONVERGENT B3 ;  /* 0x0000000000037941 */ /* 0x000fea0003800200 */
.L_x_15065:
        /* <DEDUP_REMOVED lines=43> */
.L_x_15063:
[----:B------:R-:W-:Y:S05]  /*18fd0*/  BSYNC.RECONVERGENT B2 ;  /* 0x0000000000027941 */ /* 0x000fea0003800200 */
.L_x_15062:
        /* <DEDUP_REMOVED lines=15> */
.L_x_15026:
        /* <DEDUP_REMOVED lines=16> */
.L_x_15070:
        /* <DEDUP_REMOVED lines=13> */
.L_x_15072:
[----:B------:R-:W-:Y:S05]  /*192a0*/  BSYNC.RECONVERGENT B3 ;  /* 0x0000000000037941 */ /* 0x000fea0003800200 */
.L_x_15071:
        /* <DEDUP_REMOVED lines=42> */
.L_x_15069:
[----:B------:R-:W-:Y:S05]  /*19550*/  BSYNC.RECONVERGENT B2 ;  /* 0x0000000000027941 */ /* 0x000fea0003800200 */
.L_x_15068:
        /* <DEDUP_REMOVED lines=27> */
.L_x_15075:
        /* <DEDUP_REMOVED lines=13> */
.L_x_15077:
[----:B------:R-:W-:Y:S05]  /*197e0*/  BSYNC.RECONVERGENT B3 ;  /* 0x0000000000037941 */ /* 0x000fea0003800200 */
.L_x_15076:
        /* <DEDUP_REMOVED lines=43> */
.L_x_15074:
[----:B------:R-:W-:Y:S05]  /*19aa0*/  BSYNC.RECONVERGENT B2 ;  /* 0x0000000000027941 */ /* 0x000fea0003800200 */
.L_x_15073:
        /* <DEDUP_REMOVED lines=21> */
.L_x_15080:
        /* <DEDUP_REMOVED lines=13> */
.L_x_15082:
[----:B------:R-:W-:Y:S05]  /*19cd0*/  BSYNC.RECONVERGENT B3 ;  /* 0x0000000000037941 */ /* 0x000fea0003800200 */
.L_x_15081:
        /* <DEDUP_REMOVED lines=43> */
.L_x_15079:
[----:B------:R-:W-:Y:S05]  /*19f90*/  BSYNC.RECONVERGENT B2 ;  /* 0x0000000000027941 */ /* 0x000fea0003800200 */
.L_x_15078:
        /* <DEDUP_REMOVED lines=22> */
.L_x_15085:
        /* <DEDUP_REMOVED lines=13> */
.L_x_15087:
[----:B------:R-:W-:Y:S05]  /*1a1d0*/  BSYNC.RECONVERGENT B3 ;  /* 0x0000000000037941 */ /* 0x000fea0003800200 */
.L_x_15086:
        /* <DEDUP_REMOVED lines=43> */
.L_x_15084:
[----:B------:R-:W-:Y:S05]  /*1a490*/  BSYNC.RECONVERGENT B2 ;  /* 0x0000000000027941 */ /* 0x000fea0003800200 */
.L_x_15083:
        /* <DEDUP_REMOVED lines=21> */
.L_x_15090:
        /* <DEDUP_REMOVED lines=13> */
.L_x_15092:
[----:B------:R-:W-:Y:S05]  /*1a6c0*/  BSYNC.RECONVERGENT B3 ;  /* 0x0000000000037941 */ /* 0x000fea0003800200 */
.L_x_15091:
        /* <DEDUP_REMOVED lines=43> */
.L_x_15089:
[----:B------:R-:W-:Y:S05]  /*1a980*/  BSYNC.RECONVERGENT B2 ;  /* 0x0000000000027941 */ /* 0x000fea0003800200 */
.L_x_15088:
[----:B------:R-:W-:Y:S01]  /*1a990*/  I2FP.F32.U32 R161, R4 ;  /* 0x0000000400a17245 */ /* 0x000fe20000201000 */
[----:B------:R-:W-:Y:S01]  /*1a9a0*/  BSSY.RECONVERGENT B2, `(.L_x_15093) ;  /* 0x000004e000027945 */ /* 0x000fe20003800200 */
[----:B------:R-:W-:Y:S02]  /*1a9b0*/  SHF.L.U32 R160, R162, 0x10, RZ ;  /* 0x00000010a2a07819 */ /* 0x000fe400000006ff */
[----:B------:R-:W-:Y:S01]  /*1a9c0*/  ISETP.NE.AND P4, PT, R164, 0x1, PT ;  /* 0x00000001a400780c */ /* 0x000fe20003f85270 */
[----:B------:R-:W-:Y:S01]  /*1a9d0*/  FFMA.FTZ R4, R161, R166, 1.1641532182693481445e-10 ;  /* 0x2f000000a1047423 */ /* 0x000fe200000100a6 */
[----:B------:R-:W-:Y:S01]  /*1a9e0*/  PRMT R162, R162, 0x7632, R162 ;  /* 0x00007632a2a27816 */ /* 0x000fe200000000a2 */
[----:B------:R-:W-:Y:S01]  /*1a9f0*/  FMUL.FTZ R161, R160, R215 ;  /* 0x000000d7a0a17220 */ /* 0x000fe20000410000 */
[----:B------:R-:W-:Y:S02]  /*1aa00*/  IMAD.MOV.U32 R160, RZ, RZ, 0x2 ;  /* 0x00000002ffa07424 */ /* 0x000fe400078e00ff */
        /* <DEDUP_REMOVED lines=14> */
.L_x_15095:
        /* <DEDUP_REMOVED lines=13> */
.L_x_15097:
[----:B------:R-:W-:Y:S05]  /*1abc0*/  BSYNC.RECONVERGENT B3 ;  /* 0x0000000000037941 */ /* 0x000fea0003800200 */
.L_x_15096:
        /* <DEDUP_REMOVED lines=43> */
.L_x_15094:
[----:B------:R-:W-:Y:S05]  /*1ae80*/  BSYNC.RECONVERGENT B2 ;  /* 0x0000000000027941 */ /* 0x000fea0003800200 */
.L_x_15093:
[----:B------:R-:W-:Y:S01]  /*1ae90*/  I2FP.F32.U32 R161, R4 ;  /* 0x0000000400a17245 */ /* 0x000fe20000201000 */
[----:B------:R-:W-:Y:S01]  /*1aea0*/  BSSY.RECONVERGENT B2, `(.L_x_15098) ;  /* 0x000004d000027945 */ /* 0x000fe20003800200 */
[----:B------:R-:W-:Y:S02]  /*1aeb0*/  SHF.L.U32 R162, R162, 0x10, RZ ;  /* 0x00000010a2a27819 */ /* 0x000fe400000006ff */
[----:B------:R-:W-:Y:S01]  /*1aec0*/  ISETP.NE.AND P5, PT, R160, 0x1, PT ;  /* 0x00000001a000780c */ /* 0x000fe20003fa5270 */
[----:B------:R-:W-:Y:S02]  /*1aed0*/  FFMA.FTZ R4, R161, R166, 1.1641532182693481445e-10 ;  /* 0x2f000000a1047423 */ /* 0x000fe400000100a6 */
        /* <DEDUP_REMOVED lines=16> */
.L_x_15100:
        /* <DEDUP_REMOVED lines=13> */
.L_x_15102:
[----:B------:R-:W-:Y:S05]  /*1b0b0*/  BSYNC.RECONVERGENT B3 ;  /* 0x0000000000037941 */ /* 0x000fea0003800200 */
.L_x_15101:
        /* <DEDUP_REMOVED lines=43> */
.L_x_15099:
[----:B------:R-:W-:Y:S05]  /*1b370*/  BSYNC.RECONVERGENT B2 ;  /* 0x0000000000027941 */ /* 0x000fea0003800200 */
.L_x_15098:
        /* <DEDUP_REMOVED lines=9> */
[----:B------:R-:W-:-:S04]  /*1b410*/  IMAD.MOV.U32 R4, RZ, RZ, 0x2 ;  /* 0x00000002ff047424 */ /* 0x000fc800078e00ff */
        /* <DEDUP_REMOVED lines=12> */
.L_x_15105:
        /* <DEDUP_REMOVED lines=15> */
.L_x_15107:
[----:B------:R-:W-:Y:S05]  /*1b5d0*/  BSYNC.RECONVERGENT B3 ;  /* 0x0000000000037941 */ /* 0x000fea0003800200 */
.L_x_15106:
        /* <DEDUP_REMOVED lines=43> */
.L_x_15104:
[----:B------:R-:W-:Y:S05]  /*1b890*/  BSYNC.RECONVERGENT B2 ;  /* 0x0000000000027941 */ /* 0x000fea0003800200 */
.L_x_15103:
[----:B------:R-:W-:Y:S02]  /*1b8a0*/  I2FP.F32.U32 R161, R161 ;  /* 0x000000a100a17245 */ /* 0x000fe40000201000 */
        /* <DEDUP_REMOVED lines=8> */
[----:B------:R-:W-:Y:S02]  /*1b930*/  PLOP3.LUT P6, PT, P6, PT, PT, 0x8, 0x80 ;  /* 0x000000000080781c */ /* 0x000fe400037ce170 */
[----:B------:R-:W-:Y:S02]  /*1b940*/  F2FP.BF16.F32.PACK_AB R161, R177, R176 ;  /* 0x000000b0b1a1723e */ /* 0x000fe400000010ff */
[----:B------:R-:W-:-:S09]  /*1b950*/  F2FP.BF16.F32.PACK_AB R163, R208, R207 ;  /* 0x000000cfd0a3723e */ /* 0x000fd200000010ff */
.L_x_15067:
        /* <DEDUP_REMOVED lines=21> */
.L_x_15025:
[----:B------:R-:W-:Y:S05]  /*1bab0*/  BSYNC.RECONVERGENT B1 ;  /* 0x0000000000017941 */ /* 0x000fea0003800200 */
.L_x_15024:
        /* <DEDUP_REMOVED lines=26> */
[--C-:B------:R-:W-:Y:S02]  /*1bc60*/  @!P0 IMAD.MOV.U32 R218, RZ, RZ, R214.reuse ;  /* 0x000000ffffda8224 */ /* 0x100fe400078e00d6 */
[----:B------:R-:W-:Y:S02]  /*1bc70*/  @P0 IMAD.MOV.U32 R23, RZ, RZ, R5 ;  /* 0x000000ffff170224 */ /* 0x000fe400078e0005 */
[----:B------:R-:W-:Y:S01]  /*1bc80*/  @P0 IMAD.MOV.U32 R218, RZ, RZ, R214 ;  /* 0x000000ffffda0224 */ /* 0x000fe200078e00d6 */
[----:B------:R-:W-:Y:S06]  /*1bc90*/  BRA `(.L_x_15112) ;  /* 0x0000000000e07947 */ /* 0x000fec0003800000 */
.L_x_15113:
        /* <DEDUP_REMOVED lines=13> */
.L_x_15115:
[----:B------:R-:W-:Y:S05]  /*1bd70*/  BSYNC.RECONVERGENT B3 ;  /* 0x0000000000037941 */ /* 0x000fea0003800200 */
.L_x_15114:
        /* <DEDUP_REMOVED lines=42> */
.L_x_15112:
[----:B------:R-:W-:Y:S05]  /*1c020*/  BSYNC.RECONVERGENT B2 ;  /* 0x0000000000027941 */ /* 0x000fea0003800200 */
.L_x_15111:
[----:B------:R-:W0:Y:S01]  /*1c030*/  LDC R217, c[0x0][0x408] ;  /* 0x00010200ffd97b82 */ /* 0x000e220000000800 */
[----:B------:R-:W-:Y:S01]  /*1c040*/  I2FP.F32.U32 R23, R23 ;  /* 0x0000001700177245 */ /* 0x000fe20000201000 */
[----:B------:R-:W-:Y:S01]  /*1c050*/  IMAD.MOV.U32 R210, RZ, RZ, 0x2f800000 ;  /* 0x2f800000ffd27424 */ /* 0x000fe200078e00ff */
[----:B------:R-:W-:Y:S01]  /*1c060*/  LOP3.LUT R0, R0, 0xfffffffd, RZ, 0xc0, !PT ;  /* 0xfffffffd00007812 */ /* 0x000fe200078ec0ff */
[C---:B-----5:R-:W-:Y:S01]  /*1c070*/  IMAD.U32 R4, R160.reuse, 0x10000, RZ ;  /* 0x00010000a0047824 */ /* 0x060fe200078e00ff */
[----:B------:R-:W-:Y:S01]  /*1c080*/  BSSY.RECONVERGENT B2, `(.L_x_15116) ;  /* 0x0000052000027945 */ /* 0x000fe20003800200 */
[----:B------:R-:W-:Y:S01]  /*1c090*/  FFMA.FTZ R23, R23, R210, 1.1641532182693481445e-10 ;  /* 0x2f00000017177423 */ /* 0x000fe200000100d2 */
[----:B------:R-:W-:Y:S01]  /*1c0a0*/  PRMT R160, R160, 0x7632, R160 ;  /* 0x00007632a0a07816 */ /* 0x000fe200000000a0 */
[----:B------:R-:W1:Y:S01]  /*1c0b0*/  LDC R214, c[0x0][0x404] ;  /* 0x00010100ffd67b82 */ /* 0x000e620000000800 */
[----:B------:R-:W-:Y:S01]  /*1c0c0*/  FMUL.FTZ R4, R4, R215 ;  /* 0x000000d704047220 */ /* 0x000fe20000410000 */
[----:B------:R-:W-:-:S03]  /*1c0d0*/  IMAD.MOV.U32 R178, RZ, RZ, 0x2 ;  /* 0x00000002ffb27424 */ /* 0x000fc600078e00ff */
[----:B0-----:R-:W-:Y:S01]  /*1c0e0*/  FMUL.FTZ R4, R4, R217 ;  /* 0x000000d904047220 */ /* 0x001fe20000410000 */
[----:B-1----:R-:W-:Y:S02]  /*1c0f0*/  FSETP.GTU.FTZ.AND P0, PT, R23, R214, PT ;  /* 0x000000d61700720b */ /* 0x002fe40003f1c000 */
[----:B------:R-:W-:Y:S02]  /*1c100*/  SHF.L.U32 R23, R164, 0x10, RZ ;  /* 0x00000010a4177819 */ /* 0x000fe400000006ff */
[----:B------:R-:W-:Y:S02]  /*1c110*/  FSEL R4, R4, RZ, !P0 ;  /* 0x000000ff04047208 */ /* 0x000fe40004000000 */
[----:B------:R-:W-:Y:S02]  /*1c120*/  PLOP3.LUT P1, PT, P0, PT, PT, 0x8, 0x80 ;  /* 0x000000000080781c */ /* 0x000fe4000072e170 */
[----:B------:R-:W-:Y:S01]  /*1c130*/  ISETP.NE.AND P0, PT, R24, 0x1, PT ;  /* 0x000000011800780c */ /* 0x000fe20003f05270 */
[----:B------:R-:W-:Y:S01]  /*1c140*/  FADD.FTZ R23, R4, R23 ;  /* 0x0000001704177221 */ /* 0x000fe20000010000 */
[----:B------:R-:W-:Y:S01]  /*1c150*/  PRMT R164, R164, 0x7632, R164 ;  /* 0x00007632a4a47816 */ /* 0x000fe200000000a4 */
[----:B------:R-:W-:-:S08]  /*1c160*/  IMAD.MOV.U32 R4, RZ, RZ, R2 ;  /* 0x000000ffff047224 */ /* 0x000fd000078e0002 */
        /* <DEDUP_REMOVED lines=10> */
.L_x_15118:
        /* <DEDUP_REMOVED lines=13> */
.L_x_15120:
[----:B------:R-:W-:Y:S05]  /*1c2e0*/  BSYNC.RECONVERGENT B3 ;  /* 0x0000000000037941 */ /* 0x000fea0003800200 */
.L_x_15119:
        /* <DEDUP_REMOVED lines=43> */
.L_x_15117:
[----:B------:R-:W-:Y:S05]  /*1c5a0*/  BSYNC.RECONVERGENT B2 ;  /* 0x0000000000027941 */ /* 0x000fea0003800200 */
.L_x_15116:
        /* <DEDUP_REMOVED lines=23> */
.L_x_15123:
        /* <DEDUP_REMOVED lines=13> */
.L_x_15125:
[----:B------:R-:W-:Y:S05]  /*1c7f0*/  BSYNC.RECONVERGENT B3 ;  /* 0x0000000000037941 */ /* 0x000fea0003800200 */
.L_x_15124:
        /* <DEDUP_REMOVED lines=43> */
.L_x_15122:
[----:B------:R-:W-:Y:S05]  /*1cab0*/  BSYNC.RECONVERGENT B2 ;  /* 0x0000000000027941 */ /* 0x000fea0003800200 */
.L_x_15121:
        /* <DEDUP_REMOVED lines=8> */
[----:B------:R-:W-:Y:S01]  /*1cb40*/  MOV R164, 0x2 ;  /* 0x0000000200a47802 */ /* 0x000fe20000000f00 */
        /* <DEDUP_REMOVED lines=16> */
.L_x_15128:
        /* <DEDUP_REMOVED lines=13> */
.L_x_15130:
[----:B------:R-:W-:Y:S05]  /*1cd20*/  BSYNC.RECONVERGENT B3 ;  /* 0x0000000000037941 */ /* 0x000fea0003800200 */
.L_x_15129:
        /* <DEDUP_REMOVED lines=43> */
.L_x_15127:
[----:B------:R-:W-:Y:S05]  /*1cfe0*/  BSYNC.RECONVERGENT B2 ;  /* 0x0000000000027941 */ /* 0x000fea0003800200 */
.L_x_15126:
        /* <DEDUP_REMOVED lines=23> */
.L_x_15133:
        /* <DEDUP_REMOVED lines=13> */
.L_x_15135:
[----:B------:R-:W-:Y:S05]  /*1d230*/  BSYNC.RECONVERGENT B3 ;  /* 0x0000000000037941 */ /* 0x000fea0003800200 */
.L_x_15134:
        /* <DEDUP_REMOVED lines=43> */
.L_x_15132:
[----:B------:R-:W-:Y:S05]  /*1d4f0*/  BSYNC.RECONVERGENT B2 ;  /* 0x0000000000027941 */ /* 0x000fea0003800200 */
.L_x_15131:
        /* <DEDUP_REMOVED lines=25> */
.L_x_15138:
        /* <DEDUP_REMOVED lines=13> */
.L_x_15140:
[----:B------:R-:W-:Y:S05]  /*1d760*/  BSYNC.RECONVERGENT B3 ;  /* 0x0000000000037941 */ /* 0x000fea0003800200 */
.L_x_15139:
        /* <DEDUP_REMOVED lines=43> */
.L_x_15137:
[----:B------:R-:W-:Y:S05]  /*1da20*/  BSYNC.RECONVERGENT B2 ;  /* 0x0000000000027941 */ /* 0x000fea0003800200 */
.L_x_15136:
        /* <DEDUP_REMOVED lines=23> */
.L_x_15143:
        /* <DEDUP_REMOVED lines=13> */
.L_x_15145:
[----:B------:R-:W-:Y:S05]  /*1dc70*/  BSYNC.RECONVERGENT B3 ;  /* 0x0000000000037941 */ /* 0x000fea0003800200 */
.L_x_15144:
        /* <DEDUP_REMOVED lines=43> */
.L_x_15142:
[----:B------:R-:W-:Y:S05]  /*1df30*/  BSYNC.RECONVERGENT B2 ;  /* 0x0000000000027941 */ /* 0x000fea0003800200 */
.L_x_15141:
        /* <DEDUP_REMOVED lines=25> */
.L_x_15148:
        /* <DEDUP_REMOVED lines=15> */
.L_x_15150:
[----:B------:R-:W-:Y:S05]  /*1e1c0*/  BSYNC.RECONVERGENT B3 ;  /* 0x0000000000037941 */ /* 0x000fea0003800200 */
.L_x_15149:
        /* <DEDUP_REMOVED lines=43> */
.L_x_15147:
[----:B------:R-:W-:Y:S05]  /*1e480*/  BSYNC.RECONVERGENT B2 ;  /* 0x0000000000027941 */ /* 0x000fea0003800200 */
.L_x_15146:
        /* <DEDUP_REMOVED lines=15> */
.L_x_15110:
        /* <DEDUP_REMOVED lines=16> */
.L_x_15154:
        /* <DEDUP_REMOVED lines=13> */
.L_x_15156:
[----:B------:R-:W-:Y:S05]  /*1e750*/  BSYNC.RECONVERGENT B3 ;  /* 0x0000000000037941 */ /* 0x000fea0003800200 */
.L_x_15155:
        /* <DEDUP_REMOVED lines=41> */
[----:B------:R-:W-:-:S07]  /*1e9f0*/  LOP3.LUT R6, R4, UR32, R219, 0x96, !PT ;  /* 0x0000002004067c12 */ /* 0x000fce000f8e96db */
.L_x_15153:
[----:B------:R-:W-:Y:S05]  /*1ea00*/  BSYNC.RECONVERGENT B2 ;  /* 0x0000000000027941 */ /* 0x000fea0003800200 */
.L_x_15152:
        /* <DEDUP_REMOVED lines=27> */
.L_x_15159:
        /* <DEDUP_REMOVED lines=13> */
.L_x_15161:
[----:B------:R-:W-:Y:S05]  /*1ec90*/  BSYNC.RECONVERGENT B3 ;  /* 0x0000000000037941 */ /* 0x000fea0003800200 */
.L_x_15160:
        /* <DEDUP_REMOVED lines=43> */
.L_x_15158:
[----:B------:R-:W-:Y:S05]  /*1ef50*/  BSYNC.RECONVERGENT B2 ;  /* 0x0000000000027941 */ /* 0x000fea0003800200 */
.L_x_15157:
        /* <DEDUP_REMOVED lines=21> */
.L_x_15164:
        /* <DEDUP_REMOVED lines=13> */
.L_x_15166:
[----:B------:R-:W-:Y:S05]  /*1f180*/  BSYNC.RECONVERGENT B3 ;  /* 0x0000000000037941 */ /* 0x000fea0003800200 */
.L_x_15165:
        /* <DEDUP_REMOVED lines=43> */
.L_x_15163:
[----:B------:R-:W-:Y:S05]  /*1f440*/  BSYNC.RECONVERGENT B2 ;  /* 0x0000000000027941 */ /* 0x000fea0003800200 */
.L_x_15162:
        /* <DEDUP_REMOVED lines=22> */
.L_x_15169:
        /* <DEDUP_REMOVED lines=13> */
.L_x_15171:
[----:B------:R-:W-:Y:S05]  /*1f680*/  BSYNC.RECONVERGENT B3 ;  /* 0x0000000000037941 */ /* 0x000fea0003800200 */
.L_x_15170:
        /* <DEDUP_REMOVED lines=40> */
[----:B------:R-:W-:Y:S01]  /*1f910*/  LOP3.LUT R6, R4, UR32, R161, 0x96, !PT ;  /* 0x0000002004067c12 */ /* 0x000fe2000f8e96a1 */
[----:B------:R-:W-:Y:S02]  /*1f920*/  IMAD.MOV.U32 R4, RZ, RZ, R218 ;  /* 0x000000ffff047224 */ /* 0x000fe400078e00da */
[----:B------:R-:W-:-:S07]  /*1f930*/  IMAD.MOV.U32 R218, RZ, RZ, R160 ;  /* 0x000000ffffda7224 */ /* 0x000fce00078e00a0 */
.L_x_15168:
[----:B------:R-:W-:Y:S05]  /*1f940*/  BSYNC.RECONVERGENT B2 ;  /* 0x0000000000027941 */ /* 0x000fea0003800200 */
.L_x_15167:
        /* <DEDUP_REMOVED lines=21> */
.L_x_15174:
        /* <DEDUP_REMOVED lines=13> */
.L_x_15176:
[----:B------:R-:W-:Y:S05]  /*1fb70*/  BSYNC.RECONVERGENT B3 ;  /* 0x0000000000037941 */ /* 0x000fea0003800200 */
.L_x_15175:
        /* <DEDUP_REMOVED lines=43> */
.L_x_15173:
[----:B------:R-:W-:Y:S05]  /*1fe30*/  BSYNC.RECONVERGENT B2 ;  /* 0x0000000000027941 */ /* 0x000fea0003800200 */
.L_x_15172:
        /* <DEDUP_REMOVED lines=22> */
.L_x_15179:
        /* <DEDUP_REMOVED lines=13> */
.L_x_15181:
[----:B------:R-:W-:Y:S05]  /*20070*/  BSYNC.RECONVERGENT B3 ;  /* 0x0000000000037941 */ /* 0x000fea0003800200 */
.L_x_15180:
        /* <DEDUP_REMOVED lines=43> */
.L_x_15178:
[----:B------:R-:W-:Y:S05]  /*20330*/  BSYNC.RECONVERGENT B2 ;  /* 0x0000000000027941 */ /* 0x000fea0003800200 */
.L_x_15177:
[----:B------:R-:W-:Y:S01]  /*20340*/  I2FP.F32.U32 R161, R4 ;  /* 0x0000000400a17245 */ /* 0x000fe20000201000 */
[----:B------:R-:W-:Y:S01]  /*20350*/  IMAD.U32 R162, R162, 0x10000, RZ ;  /* 0x00010000a2a27824 */ /* 0x000fe200078e00ff */
        /* <DEDUP_REMOVED lines=19> */
.L_x_15184:
        /* <DEDUP_REMOVED lines=13> */
.L_x_15186:
[----:B------:R-:W-:Y:S05]  /*20560*/  BSYNC.RECONVERGENT B3 ;  /* 0x0000000000037941 */ /* 0x000fea0003800200 */
.L_x_15185:
        /* <DEDUP_REMOVED lines=43> */
.L_x_15183:
[----:B------:R-:W-:Y:S05]  /*20820*/  BSYNC.RECONVERGENT B2 ;  /* 0x0000000000027941 */ /* 0x000fea0003800200 */
.L_x_15182:
        /* <DEDUP_REMOVED lines=22> */
.L_x_15189:
        /* <DEDUP_REMOVED lines=15> */
.L_x_15191:
[----:B------:R-:W-:Y:S05]  /*20a80*/  BSYNC.RECONVERGENT B3 ;  /* 0x0000000000037941 */ /* 0x000fea0003800200 */
.L_x_15190:
        /* <DEDUP_REMOVED lines=43> */
.L_x_15188:
[----:B------:R-:W-:Y:S05]  /*20d40*/  BSYNC.RECONVERGENT B2 ;  /* 0x0000000000027941 */ /* 0x000fea0003800200 */
.L_x_15187:
[----:B------:R-:W-:Y:S01]  /*20d50*/  I2FP.F32.U32 R161, R161 ;  /* 0x000000a100a17245 */ /* 0x000fe20000201000 */
[----:B------:R-:W-:Y:S01]  /*20d60*/  IMAD.U32 R214, R214, 0x10000, RZ ;  /* 0x00010000d6d67824 */ /* 0x000fe200078e00ff */
[----:B------:R-:W-:Y:S02]  /*20d70*/  F2FP.BF16.F32.PACK_AB R162, R195, R194 ;  /* 0x000000c2c3a2723e */ /* 0x000fe400000010ff */
[----:B------:R-:W-:Y:S01]  /*20d80*/  F2FP.BF16.F32.PACK_AB R160, R24, R23 ;  /* 0x0000001718a0723e */ /* 0x000fe200000010ff */
[----:B------:R-:W-:Y:S01]  /*20d90*/  FFMA.FTZ R166, R161, R166, 1.1641532182693481445e-10 ;  /* 0x2f000000a1a67423 */ /* 0x000fe200000100a6 */
[----:B------:R-:W-:-:S04]  /*20da0*/  FMUL.FTZ R161, R214, R215 ;  /* 0x000000d7d6a17220 */ /* 0x000fc80000410000 */
[----:B------:R-:W-:Y:S01]  /*20db0*/  FMUL.FTZ R161, R161, R210 ;  /* 0x000000d2a1a17220 */ /* 0x000fe20000410000 */
[----:B------:R-:W-:-:S04]  /*20dc0*/  FSETP.GTU.FTZ.AND P6, PT, R166, R167, PT ;  /* 0x000000a7a600720b */ /* 0x000fc80003fdc000 */
[----:B------:R-:W-:Y:S02]  /*20dd0*/  FSEL R210, R161, RZ, !P6 ;  /* 0x000000ffa1d27208 */ /* 0x000fe40007000000 */
[----:B------:R-:W-:Y:S02]  /*20de0*/  PLOP3.LUT P6, PT, P6, PT, PT, 0x8, 0x80 ;  /* 0x000000000080781c */ /* 0x000fe400037ce170 */
[----:B------:R-:W-:Y:S02]  /*20df0*/  F2FP.BF16.F32.PACK_AB R161, R179, R178 ;  /* 0x000000b2b3a1723e */ /* 0x000fe400000010ff */
[----:B------:R-:W-:-:S09]  /*20e00*/  F2FP.BF16.F32.PACK_AB R163, R210, R209 ;  /* 0x000000d1d2a3723e */ /* 0x000fd200000010ff */
.L_x_15151:
        /* <DEDUP_REMOVED lines=21> */
.L_x_15109:
[----:B------:R-:W-:Y:S05]  /*20f60*/  BSYNC.RECONVERGENT B1 ;  /* 0x0000000000017941 */ /* 0x000fea0003800200 */
.L_x_15108:
        /* <DEDUP_REMOVED lines=30> */
.L_x_15197:
        /* <DEDUP_REMOVED lines=13> */
.L_x_15199:
[----:B------:R-:W-:Y:S05]  /*21220*/  BSYNC.RECONVERGENT B3 ;  /* 0x0000000000037941 */ /* 0x000fea0003800200 */
.L_x_15198:
        /* <DEDUP_REMOVED lines=42> */
.L_x_15196:
[----:B------:R-:W-:Y:S05]  /*214d0*/  BSYNC.RECONVERGENT B2 ;  /* 0x0000000000027941 */ /* 0x000fea0003800200 */
.L_x_15195:
[----:B------:R-:W0:Y:S01]  /*214e0*/  LDC R217, c[0x0][0x408] ;  /* 0x00010200ffd97b82 */ /* 0x000e220000000800 */
[----:B------:R-:W-:Y:S01]  /*214f0*/  I2FP.F32.U32 R25, R25 ;  /* 0x0000001900197245 */ /* 0x000fe20000201000 */
[----:B------:R-:W-:Y:S01]  /*21500*/  IMAD.MOV.U32 R212, RZ, RZ, 0x2f800000 ;  /* 0x2f800000ffd47424 */ /* 0x000fe200078e00ff */
[----:B-----5:R-:W-:Y:S01]  /*21510*/  SHF.L.U32 R4, R160, 0x10, RZ ;  /* 0x00000010a0047819 */ /* 0x020fe200000006ff */
[----:B------:R-:W-:Y:S01]  /*21520*/  IMAD.U32 R181, R164, 0x10000, RZ ;  /* 0x00010000a4b57824 */ /* 0x000fe200078e00ff */
[----:B------:R-:W-:Y:S01]  /*21530*/  LOP3.LUT R0, R0, 0xfffffffd, RZ, 0xc0, !PT ;  /* 0xfffffffd00007812 */ /* 0x000fe200078ec0ff */
[----:B------:R-:W-:Y:S01]  /*21540*/  FFMA.FTZ R25, R25, R212, 1.1641532182693481445e-10 ;  /* 0x2f00000019197423 */ /* 0x000fe200000100d4 */
[----:B------:R-:W-:Y:S01]  /*21550*/  BSSY.RECONVERGENT B2, `(.L_x_15200) ;  /* 0x0000050000027945 */ /* 0x000fe20003800200 */
[----:B------:R-:W1:Y:S01]  /*21560*/  LDC R214, c[0x0][0x404] ;  /* 0x00010100ffd67b82 */ /* 0x000e620000000800 */
[----:B------:R-:W-:Y:S01]  /*21570*/  FMUL.FTZ R4, R4, R215 ;  /* 0x000000d704047220 */ /* 0x000fe20000410000 */
[----:B------:R-:W-:Y:S01]  /*21580*/  PRMT R160, R160, 0x7632, R160 ;  /* 0x00007632a0a07816 */ /* 0x000fe200000000a0 */
[----:B------:R-:W-:Y:S01]  /*21590*/  IMAD.MOV.U32 R180, RZ, RZ, 0x2 ;  /* 0x00000002ffb47424 */ /* 0x000fe200078e00ff */
[----:B------:R-:W-:Y:S01]  /*215a0*/  PRMT R164, R164, 0x7632, R164 ;  /* 0x00007632a4a47816 */ /* 0x000fe200000000a4 */
        /* <DEDUP_REMOVED lines=17> */
.L_x_15202:
        /* <DEDUP_REMOVED lines=13> */
.L_x_15204:
[----:B------:R-:W-:Y:S05]  /*21790*/  BSYNC.RECONVERGENT B3 ;  /* 0x0000000000037941 */ /* 0x000fea0003800200 */
.L_x_15203:
        /* <DEDUP_REMOVED lines=43> */
.L_x_15201:
[----:B------:R-:W-:Y:S05]  /*21a50*/  BSYNC.RECONVERGENT B2 ;  /* 0x0000000000027941 */ /* 0x000fea0003800200 */
.L_x_15200:
        /* <DEDUP_REMOVED lines=23> */
.L_x_15207:
        /* <DEDUP_REMOVED lines=13> */
.L_x_15209:
[----:B------:R-:W-:Y:S05]  /*21ca0*/  BSYNC.RECONVERGENT B3 ;  /* 0x0000000000037941 */ /* 0x000fea0003800200 */
.L_x_15208:
        /* <DEDUP_REMOVED lines=43> */
.L_x_15206:
[----:B------:R-:W-:Y:S05]  /*21f60*/  BSYNC.RECONVERGENT B2 ;  /* 0x0000000000027941 */ /* 0x000fea0003800200 */
.L_x_15205:
        /* <DEDUP_REMOVED lines=25> */
.L_x_15212:
        /* <DEDUP_REMOVED lines=13> */
.L_x_15214:
[----:B------:R-:W-:Y:S05]  /*221d0*/  BSYNC.RECONVERGENT B3 ;  /* 0x0000000000037941 */ /* 0x000fea0003800200 */
.L_x_15213:
        /* <DEDUP_REMOVED lines=43> */
.L_x_15211:
[----:B------:R-:W-:Y:S05]  /*22490*/  BSYNC.RECONVERGENT B2 ;  /* 0x0000000000027941 */ /* 0x000fea0003800200 */
.L_x_15210:
        /* <DEDUP_REMOVED lines=23> */
.L_x_15217:
        /* <DEDUP_REMOVED lines=13> */
.L_x_15219:
[----:B------:R-:W-:Y:S05]  /*226e0*/  BSYNC.RECONVERGENT B3 ;  /* 0x0000000000037941 */ /* 0x000fea0003800200 */
.L_x_15218:
        /* <DEDUP_REMOVED lines=43> */
.L_x_15216:
[----:B------:R-:W-:Y:S05]  /*229a0*/  BSYNC.RECONVERGENT B2 ;  /* 0x0000000000027941 */ /* 0x000fea0003800200 */
.L_x_15215:
        /* <DEDUP_REMOVED lines=25> */
.L_x_15222:
        /* <DEDUP_REMOVED lines=13> */
.L_x_15224:
[----:B------:R-:W-:Y:S05]  /*22c10*/  BSYNC.RECONVERGENT B3 ;  /* 0x0000000000037941 */ /* 0x000fea0003800200 */
.L_x_15223:
        /* <DEDUP_REMOVED lines=43> */
.L_x_15221:
[----:B------:R-:W-:Y:S05]  /*22ed0*/  BSYNC.RECONVERGENT B2 ;  /* 0x0000000000027941 */ /* 0x000fea0003800200 */
.L_x_15220:
        /* <DEDUP_REMOVED lines=23> */
.L_x_15227:
        /* <DEDUP_REMOVED lines=13> */
.L_x_15229:
[----:B------:R-:W-:Y:S05]  /*23120*/  BSYNC.RECONVERGENT B3 ;  /* 0x0000000000037941 */ /* 0x000fea0003800200 */
.L_x_15228:
        /* <DEDUP_REMOVED lines=43> */
.L_x_15226:
[----:B------:R-:W-:Y:S05]  /*233e0*/  BSYNC.RECONVERGENT B2 ;  /* 0x0000000000027941 */ /* 0x000fea0003800200 */
.L_x_15225:
        /* <DEDUP_REMOVED lines=25> */
.L_x_15232:
        /* <DEDUP_REMOVED lines=15> */
.L_x_15234:
[----:B------:R-:W-:Y:S05]  /*23670*/  BSYNC.RECONVERGENT B3 ;  /* 0x0000000000037941 */ /* 0x000fea0003800200 */
.L_x_15233:
        /* <DEDUP_REMOVED lines=43> */
.L_x_15231:
[----:B------:R-:W-:Y:S05]  /*23930*/  BSYNC.RECONVERGENT B2 ;  /* 0x0000000000027941 */ /* 0x000fea0003800200 */
.L_x_15230:
        /* <DEDUP_REMOVED lines=15> */
.L_x_15194:
        /* <DEDUP_REMOVED lines=16> */
.L_x_15238:
        /* <DEDUP_REMOVED lines=13> */
.L_x_15240:
[----:B------:R-:W-:Y:S05]  /*23c00*/  BSYNC.RECONVERGENT B3 ;  /* 0x0000000000037941 */ /* 0x000fea0003800200 */
.L_x_15239:
        /* <DEDUP_REMOVED lines=42> */
.L_x_15237:
[----:B------:R-:W-:Y:S05]  /*23eb0*/  BSYNC.RECONVERGENT B2 ;  /* 0x0000000000027941 */ /* 0x000fea0003800200 */
.L_x_15236:
        /* <DEDUP_REMOVED lines=27> */
.L_x_15243:
        /* <DEDUP_REMOVED lines=13> */
.L_x_15245:
[----:B------:R-:W-:Y:S05]  /*24140*/  BSYNC.RECONVERGENT B3 ;  /* 0x0000000000037941 */ /* 0x000fea0003800200 */
.L_x_15244:
        /* <DEDUP_REMOVED lines=43> */
.L_x_15242:
[----:B------:R-:W-:Y:S05]  /*24400*/  BSYNC.RECONVERGENT B2 ;  /* 0x0000000000027941 */ /* 0x000fea0003800200 */
.L_x_15241:
        /* <DEDUP_REMOVED lines=21> */
.L_x_15248:
        /* <DEDUP_REMOVED lines=13> */
.L_x_15250:
[----:B------:R-:W-:Y:S05]  /*24630*/  BSYNC.RECONVERGENT B3 ;  /* 0x0000000000037941 */ /* 0x000fea0003800200 */
.L_x_15249:
        /* <DEDUP_REMOVED lines=43> */
.L_x_15247:
[----:B------:R-:W-:Y:S05]  /*248f0*/  BSYNC.RECONVERGENT B2 ;  /* 0x0000000000027941 */ /* 0x000fea0003800200 */
.L_x_15246:
        /* <DEDUP_REMOVED lines=22> */
.L_x_15253:
        /* <DEDUP_REMOVED lines=13> */
.L_x_15255:
[----:B------:R-:W-:Y:S05]  /*24b30*/  BSYNC.RECONVERGENT B3 ;  /* 0x0000000000037941 */ /* 0x000fea0003800200 */
.L_x_15254:
        /* <DEDUP_REMOVED lines=43> */
.L_x_15252:
[----:B------:R-:W-:Y:S05]  /*24df0*/  BSYNC.RECONVERGENT B2 ;  /* 0x0000000000027941 */ /* 0x000fea0003800200 */
.L_x_15251:
        /* <DEDUP_REMOVED lines=21> */
.L_x_15258:
        /* <DEDUP_REMOVED lines=13> */
.L_x_15260:
[----:B------:R-:W-:Y:S05]  /*25020*/  BSYNC.RECONVERGENT B3 ;  /* 0x0000000000037941 */ /* 0x000fea0003800200 */
.L_x_15259:
        /* <DEDUP_REMOVED lines=43> */
.L_x_15257:
[----:B------:R-:W-:Y:S05]  /*252e0*/  BSYNC.RECONVERGENT B2 ;  /* 0x0000000000027941 */ /* 0x000fea0003800200 */
.L_x_15256:
        /* <DEDUP_REMOVED lines=22> */
.L_x_15263:
        /* <DEDUP_REMOVED lines=13> */
.L_x_15265:
[----:B------:R-:W-:Y:S05]  /*25520*/  BSYNC.RECONVERGENT B3 ;  /* 0x0000000000037941 */ /* 0x000fea0003800200 */
.L_x_15264:
        /* <DEDUP_REMOVED lines=43> */
.L_x_15262:
[----:B------:R-:W-:Y:S05]  /*257e0*/  BSYNC.RECONVERGENT B2 ;  /* 0x0000000000027941 */ /* 0x000fea0003800200 */
.L_x_15261:
        /* <DEDUP_REMOVED lines=21> */
.L_x_15268:
        /* <DEDUP_REMOVED lines=13> */
.L_x_15270:
[----:B------:R-:W-:Y:S05]  /*25a10*/  BSYNC.RECONVERGENT B3 ;  /* 0x0000000000037941 */ /* 0x000fea0003800200 */
.L_x_15269:
        /* <DEDUP_REMOVED lines=43> */
.L_x_15267:
[----:B------:R-:W-:Y:S05]  /*25cd0*/  BSYNC.RECONVERGENT B2 ;  /* 0x0000000000027941 */ /* 0x000fea0003800200 */
.L_x_15266:
        /* <DEDUP_REMOVED lines=22> */
.L_x_15273:
        /* <DEDUP_REMOVED lines=15> */
.L_x_15275:
[----:B------:R-:W-:Y:S05]  /*25f30*/  BSYNC.RECONVERGENT B3 ;  /* 0x0000000000037941 */ /* 0x000fea0003800200 */
.L_x_15274:
        /* <DEDUP_REMOVED lines=43> */
.L_x_15272:
[----:B------:R-:W-:Y:S05]  /*261f0*/  BSYNC.RECONVERGENT B2 ;  /* 0x0000000000027941 */ /* 0x000fea0003800200 */
.L_x_15271:
        /* <DEDUP_REMOVED lines=12> */
.L_x_15235:
        /* <DEDUP_REMOVED lines=21> */
.L_x_15193:
[----:B------:R-:W-:Y:S05]  /*26410*/  BSYNC.RECONVERGENT B1 ;  /* 0x0000000000017941 */ /* 0x000fea0003800200 */
.L_x_15192:
        /* <DEDUP_REMOVED lines=8> */
[----:B------:R-:W-:-:S04]  /*264a0*/  UISETP.NE.U32.AND UP1, UPT, UR12, URZ, UPT ;  /* 0x000000ff0c00728c */ /* 0x000fc8000bf25070 */
[----:B------:R-:W-:-:S09]  /*264b0*/  UISETP.NE.AND.EX UP1, UPT, UR13, URZ, UPT, UP1 ;  /* 0x000000ff0d00728c */ /* 0x000fd2000bf25310 */
[----:B------:R-:W-:Y:S05]  /*264c0*/  BRA.U !UP1, `(.L_x_15278) ;  /* 0x0000002909847547 */ /* 0x000fea000b800000 */
[----:B0-234-:R-:W0:Y:S02]  /*264d0*/  LDC.64 R160, c[0x0][0x3a0] ;  /* 0x0000e800ffa07b82 */ /* 0x01de240000000a00 */
        /* <DEDUP_REMOVED lines=18> */
.L_x_15281:
        /* <DEDUP_REMOVED lines=13> */
.L_x_15283:
[----:B------:R-:W-:Y:S05]  /*266d0*/  BSYNC.RECONVERGENT B3 ;  /* 0x0000000000037941 */ /* 0x000fea0003800200 */
.L_x_15282:
        /* <DEDUP_REMOVED lines=42> */
.L_x_15280:
[----:B------:R-:W-:Y:S05]  /*26980*/  BSYNC.RECONVERGENT B2 ;  /* 0x0000000000027941 */ /* 0x000fea0003800200 */
.L_x_15279:
        /* <DEDUP_REMOVED lines=10> */
[----:B------:R-:W-:-:S02]  /*26a30*/  SHF.L.U32 R182, R160, 0x10, RZ ;  /* 0x00000010a0b67819 */ /* 0x000fc400000006ff */
[----:B------:R-:W-:Y:S01]  /*26a40*/  PRMT R160, R160, 0x7632, R160 ;  /* 0x00007632a0a07816 */ /* 0x000fe200000000a0 */
[----:B0-----:R-:W-:Y:S01]  /*26a50*/  FMUL.FTZ R27, R27, R214 ;  /* 0x000000d61b1b7220 */ /* 0x001fe20000410000 */
[----:B-1----:R-:W-:Y:S02]  /*26a60*/  FSETP.GTU.FTZ.AND P0, PT, R4, R213, PT ;  /* 0x000000d50400720b */ /* 0x002fe40003f1c000 */
[----:B------:R-:W-:Y:S02]  /*26a70*/  MOV R4, R2 ;  /* 0x0000000200047202 */ /* 0x000fe40000000f00 */
[----:B------:R-:W-:Y:S02]  /*26a80*/  FSEL R27, R27, RZ, !P0 ;  /* 0x000000ff1b1b7208 */ /* 0x000fe40004000000 */
[----:B------:R-:W-:Y:S02]  /*26a90*/  PLOP3.LUT P1, PT, P0, PT, PT, 0x8, 0x80 ;  /* 0x000000000080781c */ /* 0x000fe4000072e170 */
[----:B------:R-:W-:Y:S01]  /*26aa0*/  ISETP.NE.AND P0, PT, R164, 0x1, PT ;  /* 0x00000001a400780c */ /* 0x000fe20003f05270 */
[----:B------:R-:W-:Y:S01]  /*26ab0*/  FADD.FTZ R27, R27, R182 ;  /* 0x000000b61b1b7221 */ /* 0x000fe20000010000 */
[----:B------:R-:W-:-:S09]  /*26ac0*/  IMAD.MOV.U32 R182, RZ, RZ, 0x2 ;  /* 0x00000002ffb67424 */ /* 0x000fd200078e00ff */
        /* <DEDUP_REMOVED lines=10> */
.L_x_15286:
        /* <DEDUP_REMOVED lines=13> */
.L_x_15288:
[----:B------:R-:W-:Y:S05]  /*26c40*/  BSYNC.RECONVERGENT B3 ;  /* 0x0000000000037941 */ /* 0x000fea0003800200 */
.L_x_15287:
        /* <DEDUP_REMOVED lines=43> */
.L_x_15285:
[----:B------:R-:W-:Y:S05]  /*26f00*/  BSYNC.RECONVERGENT B2 ;  /* 0x0000000000027941 */ /* 0x000fea0003800200 */
.L_x_15284:
        /* <DEDUP_REMOVED lines=23> */
.L_x_15291:
        /* <DEDUP_REMOVED lines=13> */
.L_x_15293:
[----:B------:R-:W-:Y:S05]  /*27150*/  BSYNC.RECONVERGENT B3 ;  /* 0x0000000000037941 */ /* 0x000fea0003800200 */
.L_x_15292:
        /* <DEDUP_REMOVED lines=43> */
.L_x_15290:
[----:B------:R-:W-:Y:S05]  /*27410*/  BSYNC.RECONVERGENT B2 ;  /* 0x0000000000027941 */ /* 0x000fea0003800200 */
.L_x_15289:
[----:B------:R-:W-:Y:S01]  /*27420*/  I2FP.F32.U32 R4, R4 ;  /* 0x0000000400047245 */ /* 0x000fe20000201000 */
[C---:B------:R-:W-:Y:S01]  /*27430*/  IMAD.U32 R160, R29.reuse, 0x10000, RZ ;  /* 0x000100001da07824 */ /* 0x040fe200078e00ff */
[----:B------:R-:W-:Y:S01]  /*27440*/  ISETP.NE.AND P2, PT, R164, 0x1, PT ;  /* 0x00000001a400780c */ /* 0x000fe20003f45270 */
[----:B------:R-:W-:Y:S01]  /*27450*/  BSSY.RECONVERGENT B2, `(.L_x_15294) ;  /* 0x000004f000027945 */ /* 0x000fe20003800200 */
[----:B------:R-:W-:Y:S01]  /*27460*/  PRMT R198, R29, 0x7632, R198 ;  /* 0x000076321dc67816 */ /* 0x000fe200000000c6 */
[----:B------:R-:W-:Y:S01]  /*27470*/  FFMA.FTZ R4, R4, R167, 1.1641532182693481445e-10 ;  /* 0x2f00000004047423 */ /* 0x000fe200000100a7 */
[----:B------:R-:W-:Y:S01]  /*27480*/  FMUL.FTZ R165, R160, R215 ;  /* 0x000000d7a0a57220 */ /* 0x000fe20000410000 */
[C---:B------:R-:W-:Y:S02]  /*27490*/  SHF.L.U32 R160, R161.reuse, 0x10, RZ ;  /* 0x00000010a1a07819 */ /* 0x040fe400000006ff */
[----:B------:R-:W-:Y:S01]  /*274a0*/  PRMT R182, R161, 0x7632, R182 ;  /* 0x00007632a1b67816 */ /* 0x000fe200000000b6 */
[----:B------:R-:W-:Y:S01]  /*274b0*/  FMUL.FTZ R165, R165, R214 ;  /* 0x000000d6a5a57220 */ /* 0x000fe20000410000 */
[----:B------:R-:W-:-:S02]  /*274c0*/  FSETP.GTU.FTZ.AND P1, PT, R4, R213, PT ;  /* 0x000000d50400720b */ /* 0x000fc40003f3c000 */
        /* <DEDUP_REMOVED lines=14> */
.L_x_15296:
        /* <DEDUP_REMOVED lines=13> */
.L_x_15298:
[----:B------:R-:W-:Y:S05]  /*27680*/  BSYNC.RECONVERGENT B3 ;  /* 0x0000000000037941 */ /* 0x000fea0003800200 */
.L_x_15297:
        /* <DEDUP_REMOVED lines=43> */
.L_x_15295:
[----:B------:R-:W-:Y:S05]  /*27940*/  BSYNC.RECONVERGENT B2 ;  /* 0x0000000000027941 */ /* 0x000fea0003800200 */
.L_x_15294:
        /* <DEDUP_REMOVED lines=23> */
.L_x_15301:
        /* <DEDUP_REMOVED lines=13> */
.L_x_15303:
[----:B------:R-:W-:Y:S05]  /*27b90*/  BSYNC.RECONVERGENT B3 ;  /* 0x0000000000037941 */ /* 0x000fea0003800200 */
.L_x_15302:
        /* <DEDUP_REMOVED lines=43> */
.L_x_15300:
[----:B------:R-:W-:Y:S05]  /*27e50*/  BSYNC.RECONVERGENT B2 ;  /* 0x0000000000027941 */ /* 0x000fea0003800200 */
.L_x_15299:
        /* <DEDUP_REMOVED lines=10> */
[----:B------:R-:W-:Y:S02]  /*27f00*/  PRMT R198, R162, 0x7632, R198 ;  /* 0x00007632a2c67816 */ /* 0x000fe400000000c6 */
[----:B------:R-:W-:Y:S02]  /*27f10*/  FSEL R161, R161, RZ, !P3 ;  /* 0x000000ffa1a17208 */ /* 0x000fe40005800000 */
[----:B------:R-:W-:Y:S02]  /*27f20*/  MOV R4, R2 ;  /* 0x0000000200047202 */ /* 0x000fe40000000f00 */
[----:B------:R-:W-:Y:S01]  /*27f30*/  PLOP3.LUT P3, PT, P3, PT, PT, 0x8, 0x80 ;  /* 0x000000000080781c */ /* 0x000fe20001f6e170 */
[----:B------:R-:W-:Y:S01]  /*27f40*/  FADD.FTZ R30, R161, R160 ;  /* 0x000000a0a11e7221 */ /* 0x000fe20000010000 */
[----:B------:R-:W-:Y:S01]  /*27f50*/  IMAD.MOV.U32 R160, RZ, RZ, 0x2 ;  /* 0x00000002ffa07424 */ /* 0x000fe200078e00ff */
        /* <DEDUP_REMOVED lines=9> */
.L_x_15306:
        /* <DEDUP_REMOVED lines=13> */
.L_x_15308:
[----:B------:R-:W-:Y:S05]  /*280c0*/  BSYNC.RECONVERGENT B3 ;  /* 0x0000000000037941 */ /* 0x000fea0003800200 */
.L_x_15307:
        /* <DEDUP_REMOVED lines=43> */
.L_x_15305:
[----:B------:R-:W-:Y:S05]  /*28380*/  BSYNC.RECONVERGENT B2 ;  /* 0x0000000000027941 */ /* 0x000fea0003800200 */
.L_x_15304:
[----:B------:R-:W-:Y:S01]  /*28390*/  I2FP.F32.U32 R4, R4 ;  /* 0x0000000400047245 */ /* 0x000fe20000201000 */
[----:B------:R-:W-:Y:S01]  /*283a0*/  IMAD.U32 R198, R198, 0x10000, RZ ;  /* 0x00010000c6c67824 */ /* 0x000fe200078e00ff */
[----:B------:R-:W-:Y:S01]  /*283b0*/  SHF.L.U32 R162, R162, 0x10, RZ ;  /* 0x00000010a2a27819 */ /* 0x000fe200000006ff */
[----:B------:R-:W-:Y:S01]  /*283c0*/  BSSY.RECONVERGENT B2, `(.L_x_15309) ;  /* 0x000004d000027945 */ /* 0x000fe20003800200 */
[----:B------:R-:W-:Y:S01]  /*283d0*/  ISETP.NE.AND P5, PT, R160, 0x1, PT ;  /* 0x00000001a000780c */ /* 0x000fe20003fa5270 */
[----:B------:R-:W-:Y:S02]  /*283e0*/  FFMA.FTZ R4, R4, R167, 1.1641532182693481445e-10 ;  /* 0x2f00000004047423 */ /* 0x000fe400000100a7 */
[----:B------:R-:W-:Y:S01]  /*283f0*/  FMUL.FTZ R161, R162, R215 ;  /* 0x000000d7a2a17220 */ /* 0x000fe20000410000 */
[----:B------:R-:W-:Y:S02]  /*28400*/  HFMA2 R162, -RZ, RZ, 0, 1.1920928955078125e-07 ;  /* 0x00000002ffa27431 */ /* 0x000fe400000001ff */
[----:B------:R-:W-:Y:S01]  /*28410*/  FSETP.GTU.FTZ.AND P4, PT, R4, R213, PT ;  /* 0x000000d50400720b */ /* 0x000fe20003f9c000 */
        /* <DEDUP_REMOVED lines=14> */
.L_x_15311:
        /* <DEDUP_REMOVED lines=13> */
.L_x_15313:
[----:B------:R-:W-:Y:S05]  /*285d0*/  BSYNC.RECONVERGENT B3 ;  /* 0x0000000000037941 */ /* 0x000fea0003800200 */
.L_x_15312:
        /* <DEDUP_REMOVED lines=43> */
.L_x_15310:
[----:B------:R-:W-:Y:S05]  /*28890*/  BSYNC.RECONVERGENT B2 ;  /* 0x0000000000027941 */ /* 0x000fea0003800200 */
.L_x_15309:
        /* <DEDUP_REMOVED lines=10> */
[----:B------:R-:W-:Y:S01]  /*28940*/  FSETP.GTU.FTZ.AND P5, PT, R4, R213, PT ;  /* 0x000000d50400720b */ /* 0x000fe20003fbc000 */
[----:B------:R-:W-:-:S03]  /*28950*/  IMAD.MOV.U32 R4, RZ, RZ, 0x2 ;  /* 0x00000002ff047424 */ /* 0x000fc600078e00ff */
        /* <DEDUP_REMOVED lines=13> */
.L_x_15316:
        /* <DEDUP_REMOVED lines=15> */
.L_x_15318:
[----:B------:R-:W-:Y:S05]  /*28b20*/  BSYNC.RECONVERGENT B3 ;  /* 0x0000000000037941 */ /* 0x000fea0003800200 */
.L_x_15317:
        /* <DEDUP_REMOVED lines=43> */
.L_x_15315:
[----:B------:R-:W-:Y:S05]  /*28de0*/  BSYNC.RECONVERGENT B2 ;  /* 0x0000000000027941 */ /* 0x000fea0003800200 */
.L_x_15314:
[----:B------:R-:W-:Y:S01]  /*28df0*/  I2FP.F32.U32 R160, R161 ;  /* 0x000000a100a07245 */ /* 0x000fe20000201000 */
[----:B------:R-:W-:Y:S01]  /*28e00*/  IMAD.U32 R218, R218, 0x10000, RZ ;  /* 0x00010000dada7824 */ /* 0x000fe200078e00ff */
[----:B------:R-:W-:Y:S02]  /*28e10*/  SHF.L.U32 R162, R217, 0x10, RZ ;  /* 0x00000010d9a27819 */ /* 0x000fe400000006ff */
[----:B------:R-:W-:Y:S01]  /*28e20*/  F2FP.BF16.F32.PACK_AB R161, R182, R29 ;  /* 0x0000001db6a1723e */ /* 0x000fe200000010ff */
[----:B------:R-:W-:Y:S02]  /*28e30*/  FFMA.FTZ R160, R160, R167, 1.1641532182693481445e-10 ;  /* 0x2f000000a0a07423 */ /* 0x000fe400000100a7 */
[----:B------:R-:W-:Y:S01]  /*28e40*/  FMUL.FTZ R215, R162, R215 ;  /* 0x000000d7a2d77220 */ /* 0x000fe20000410000 */
[----:B------:R-:W-:Y:S02]  /*28e50*/  F2FP.BF16.F32.PACK_AB R162, R198, R30 ;  /* 0x0000001ec6a2723e */ /* 0x000fe400000010ff */
        /* <DEDUP_REMOVED lines=8> */
.L_x_15278:
[----:B------:R-:W-:Y:S01]  /*28ee0*/  ISETP.NE.AND P0, PT, R4, 0x1, PT ;  /* 0x000000010400780c */ /* 0x000fe20003f05270 */
[----:B------:R-:W-:Y:S01]  /*28ef0*/  BSSY.RECONVERGENT B2, `(.L_x_15320) ;  /* 0x0000047000027945 */ /* 0x000fe20003800200 */
[----:B0-234-:R-:W-:Y:S02]  /*28f00*/  HFMA2 R161, -RZ, RZ, 0, 1.1920928955078125e-07 ;  /* 0x00000002ffa17431 */ /* 0x01dfe400000001ff */
        /* <DEDUP_REMOVED lines=13> */
.L_x_15322:
        /* <DEDUP_REMOVED lines=13> */
.L_x_15324:
[----:B------:R-:W-:Y:S05]  /*290b0*/  BSYNC.RECONVERGENT B3 ;  /* 0x0000000000037941 */ /* 0x000fea0003800200 */
.L_x_15323:
        /* <DEDUP_REMOVED lines=42> */
.L_x_15321:
[----:B------:R-:W-:Y:S05]  /*29360*/  BSYNC.RECONVERGENT B2 ;  /* 0x0000000000027941 */ /* 0x000fea0003800200 */
.L_x_15320:
        /* <DEDUP_REMOVED lines=27> */
.L_x_15327:
        /* <DEDUP_REMOVED lines=13> */
.L_x_15329:
[----:B------:R-:W-:Y:S05]  /*295f0*/  BSYNC.RECONVERGENT B3 ;  /* 0x0000000000037941 */ /* 0x000fea0003800200 */
.L_x_15328:
        /* <DEDUP_REMOVED lines=43> */
.L_x_15326:
[----:B------:R-:W-:Y:S05]  /*298b0*/  BSYNC.RECONVERGENT B2 ;  /* 0x0000000000027941 */ /* 0x000fea0003800200 */
.L_x_15325:
        /* <DEDUP_REMOVED lines=21> */
.L_x_15332:
        /* <DEDUP_REMOVED lines=13> */
.L_x_15334:
[----:B------:R-:W-:Y:S05]  /*29ae0*/  BSYNC.RECONVERGENT B3 ;  /* 0x0000000000037941 */ /* 0x000fea0003800200 */
.L_x_15333:
        /* <DEDUP_REMOVED lines=43> */
.L_x_15331:
[----:B------:R-:W-:Y:S05]  /*29da0*/  BSYNC.RECONVERGENT B2 ;  /* 0x0000000000027941 */ /* 0x000fea0003800200 */
.L_x_15330:
[----:B------:R-:W-:Y:S01]  /*29db0*/  I2FP.F32.U32 R4, R4 ;  /* 0x0000000400047245 */ /* 0x000fe20000201000 */
[----:B------:R-:W-:Y:S01]  /*29dc0*/  BSSY.RECONVERGENT B2, `(.L_x_15335) ;  /* 0x000004e000027945 */ /* 0x000fe20003800200 */
[C---:B------:R-:W-:Y:S02]  /*29dd0*/  SHF.L.U32 R160, R29.reuse, 0x10, RZ ;  /* 0x000000101da07819 */ /* 0x040fe400000006ff */
        /* <DEDUP_REMOVED lines=19> */
.L_x_15337:
        /* <DEDUP_REMOVED lines=13> */
.L_x_15339:
[----:B------:R-:W-:Y:S05]  /*29fe0*/  BSYNC.RECONVERGENT B3 ;  /* 0x0000000000037941 */ /* 0x000fea0003800200 */
.L_x_15338:
        /* <DEDUP_REMOVED lines=43> */
.L_x_15336:
[----:B------:R-:W-:Y:S05]  /*2a2a0*/  BSYNC.RECONVERGENT B2 ;  /* 0x0000000000027941 */ /* 0x000fea0003800200 */
.L_x_15335:
        /* <DEDUP_REMOVED lines=21> */
.L_x_15342:
        /* <DEDUP_REMOVED lines=13> */
.L_x_15344:
[----:B------:R-:W-:Y:S05]  /*2a4d0*/  BSYNC.RECONVERGENT B3 ;  /* 0x0000000000037941 */ /* 0x000fea0003800200 */
.L_x_15343:
        /* <DEDUP_REMOVED lines=43> */
.L_x_15341:
[----:B------:R-:W-:Y:S05]  /*2a790*/  BSYNC.RECONVERGENT B2 ;  /* 0x0000000000027941 */ /* 0x000fea0003800200 */
.L_x_15340:
        /* <DEDUP_REMOVED lines=22> */
.L_x_15347:
        /* <DEDUP_REMOVED lines=13> */
.L_x_15349:
[----:B------:R-:W-:Y:S05]  /*2a9d0*/  BSYNC.RECONVERGENT B3 ;  /* 0x0000000000037941 */ /* 0x000fea0003800200 */
.L_x_15348:
        /* <DEDUP_REMOVED lines=43> */
.L_x_15346:
[----:B------:R-:W-:Y:S05]  /*2ac90*/  BSYNC.RECONVERGENT B2 ;  /* 0x0000000000027941 */ /* 0x000fea0003800200 */
.L_x_15345:
        /* <DEDUP_REMOVED lines=21> */
.L_x_15352:
        /* <DEDUP_REMOVED lines=13> */
.L_x_15354:
[----:B------:R-:W-:Y:S05]  /*2aec0*/  BSYNC.RECONVERGENT B3 ;  /* 0x0000000000037941 */ /* 0x000fea0003800200 */
.L_x_15353:
        /* <DEDUP_REMOVED lines=43> */
.L_x_15351:
[----:B------:R-:W-:Y:S05]  /*2b180*/  BSYNC.RECONVERGENT B2 ;  /* 0x0000000000027941 */ /* 0x000fea0003800200 */
.L_x_15350:
[----:B------:R-:W-:Y:S01]  /*2b190*/  I2FP.F32.U32 R4, R4 ;  /* 0x0000000400047245 */ /* 0x000fe20000201000 */
[----:B------:R-:W-:Y:S01]  /*2b1a0*/  BSSY.RECONVERGENT B2, `(.L_x_15355) ;  /* 0x0000050000027945 */ /* 0x000fe20003800200 */
[C---:B------:R-:W-:Y:S02]  /*2b1b0*/  SHF.L.U32 R160, R31.reuse, 0x10, RZ ;  /* 0x000000101fa07819 */ /* 0x040fe400000006ff */
[----:B------:R-:W-:Y:S01]  /*2b1c0*/  ISETP.NE.AND P6, PT, R162, 0x1, PT ;  /* 0x00000001a200780c */ /* 0x000fe20003fc5270 */
[----:B------:R-:W-:Y:S01]  /*2b1d0*/  FFMA.FTZ R4, R4, R167, 1.1641532182693481445e-10 ;  /* 0x2f00000004047423 */ /* 0x000fe200000100a7 */
[----:B------:R-:W-:Y:S01]  /*2b1e0*/  PRMT R217, R31, 0x7632, R217 ;  /* 0x000076321fd97816 */ /* 0x000fe200000000d9 */
[----:B------:R-:W-:-:S03]  /*2b1f0*/  FMUL.FTZ R161, R160, R215 ;  /* 0x000000d7a0a17220 */ /* 0x000fc60000410000 */
[----:B------:R-:W-:Y:S01]  /*2b200*/  FSETP.GTU.FTZ.AND P5, PT, R4, R213, PT ;  /* 0x000000d50400720b */ /* 0x000fe20003fbc000 */
[----:B------:R-:W-:Y:S01]  /*2b210*/  FMUL.FTZ R31, R161, R214 ;  /* 0x000000d6a11f7220 */ /* 0x000fe20000410000 */
[----:B------:R-:W-:Y:S01]  /*2b220*/  IMAD.MOV.U32 R4, RZ, RZ, 0x2 ;  /* 0x00000002ff047424 */ /* 0x000fe200078e00ff */
[----:B------:R-:W-:-:S03]  /*2b230*/  MOV R161, R2 ;  /* 0x0000000200a17202 */ /* 0x000fc60000000f00 */
        /* <DEDUP_REMOVED lines=11> */
.L_x_15357:
        /* <DEDUP_REMOVED lines=15> */
.L_x_15359:
[----:B------:R-:W-:Y:S05]  /*2b3e0*/  BSYNC.RECONVERGENT B3 ;  /* 0x0000000000037941 */ /* 0x000fea0003800200 */
.L_x_15358:
        /* <DEDUP_REMOVED lines=43> */
.L_x_15356:
[----:B------:R-:W-:Y:S05]  /*2b6a0*/  BSYNC.RECONVERGENT B2 ;  /* 0x0000000000027941 */ /* 0x000fea0003800200 */
.L_x_15355:
[----:B------:R-:W-:Y:S02]  /*2b6b0*/  I2FP.F32.U32 R160, R161 ;  /* 0x000000a100a07245 */ /* 0x000fe40000201000 */
        /* <DEDUP_REMOVED lines=9> */
[----:B------:R-:W-:Y:S02]  /*2b750*/  PLOP3.LUT P6, PT, P6, PT, PT, 0x8, 0x80 ;  /* 0x000000000080781c */ /* 0x000fe400037ce170 */
[----:B------:R-:W-:-:S11]  /*2b760*/  F2FP.BF16.F32.PACK_AB R163, R213, R31 ;  /* 0x0000001fd5a3723e */ /* 0x000fd600000010ff */
.L_x_15319:
        /* <DEDUP_REMOVED lines=20> */
.L_x_15277:
[----:B------:R-:W-:Y:S05]  /*2b8b0*/  BSYNC.RECONVERGENT B1 ;  /* 0x0000000000017941 */ /* 0x000fea0003800200 */
.L_x_15276:
[----:B0-234-:R-:W-:Y:S01]  /*2b8c0*/  FADD.FTZ R161, RZ, R13 ;  /* 0x0000000dffa17221 */ /* 0x01dfe20000010000 */
[C---:B------:R-:W-:Y:S01]  /*2b8d0*/  ISETP.GE.U32.AND P0, PT, R12.reuse, 0x20, PT ;  /* 0x000000200c00780c */ /* 0x040fe20003f06070 */
[----:B------:R-:W-:Y:S01]  /*2b8e0*/  UMOV UR4, 0xffffffff ;  /* 0xffffffff00047882 */ /* 0x000fe20000000000 */
[----:B------:R-:W-:Y:S01]  /*2b8f0*/  ISETP.GT.U32.AND P4, PT, R12, 0x3f, PT ;  /* 0x0000003f0c00780c */ /* 0x000fe20003f84070 */
        /* <DEDUP_REMOVED lines=77> */
[----:B------:R-:W-:Y:S01]  /*2bdd0*/  ISETP.GE.U32.AND P6, PT, R12, 0x20, PT ;  /* 0x000000200c00780c */ /* 0x000fe20003fc6070 */
        /* <DEDUP_REMOVED lines=151> */
.L_x_15389:
        /* <DEDUP_REMOVED lines=50> */
.L_x_15362:
[----:B------:R-:W-:Y:S05]  /*2ca70*/  BSYNC.RECONVERGENT B1 ;  /* 0x0000000000017941 */ /* 0x000fea0003800200 */
.L_x_15361:
        /* <DEDUP_REMOVED lines=31> */
[----:B------:R-:W-:Y:S01]  /*2cc70*/  F2FP.BF16.F32.PACK_AB R161, R216, R215 ;  /* 0x000000d7d8a1723e */ /* 0x000fe200000010ff */
[----:B------:R-:W-:Y:S01]  /*2cc80*/  VIADD R183, R183, 0x20 ;  /* 0x00000020b7b77836 */ /* 0x000fe20000000000 */
[----:B------:R-:W-:-:S05]  /*2cc90*/  F2FP.BF16.F32.PACK_AB R163, R220, R223 ;  /* 0x000000dfdca3723e */ /* 0x000fca00000010ff */
[----:B------:R2:W-:Y:S02]  /*2cca0*/  STG.E.128 desc[UR8][R164.64], R160 ;  /* 0x000000a0a4007986 */ /* 0x0005e4000c101d08 */
.L_x_15364:
[----:B------:R-:W-:Y:S05]  /*2ccb0*/  BSYNC.RECONVERGENT B1 ;  /* 0x0000000000017941 */ /* 0x000fea0003800200 */
.L_x_15363:
        /* <DEDUP_REMOVED lines=35> */
.L_x_15366:
[----:B------:R-:W-:Y:S05]  /*2cef0*/  BSYNC.RECONVERGENT B1 ;  /* 0x0000000000017941 */ /* 0x000fea0003800200 */
.L_x_15365:
        /* <DEDUP_REMOVED lines=35> */
.L_x_15368:
[----:B------:R-:W-:Y:S05]  /*2d130*/  BSYNC.RECONVERGENT B1 ;  /* 0x0000000000017941 */ /* 0x000fea0003800200 */
.L_x_15367:
        /* <DEDUP_REMOVED lines=35> */
.L_x_15370:
[----:B------:R-:W-:Y:S05]  /*2d370*/  BSYNC.RECONVERGENT B1 ;  /* 0x0000000000017941 */ /* 0x000fea0003800200 */
.L_x_15369:
        /* <DEDUP_REMOVED lines=35> */
.L_x_15372:
[----:B------:R-:W-:Y:S05]  /*2d5b0*/  BSYNC.RECONVERGENT B1 ;  /* 0x0000000000017941 */ /* 0x000fea0003800200 */
.L_x_15371:
        /* <DEDUP_REMOVED lines=35> */
.L_x_15374:
[----:B------:R-:W-:Y:S05]  /*2d7f0*/  BSYNC.RECONVERGENT B1 ;  /* 0x0000000000017941 */ /* 0x000fea0003800200 */
.L_x_15373:
        /* <DEDUP_REMOVED lines=34> */
.L_x_15376:
[----:B------:R-:W-:Y:S05]  /*2da20*/  BSYNC.RECONVERGENT B1 ;  /* 0x0000000000017941 */ /* 0x000fea0003800200 */
.L_x_15375:
[----:B01234-:R-:W0:Y:S02]  /*2da30*/  LDC.64 R160, c[0x0][0x380] ;  /* 0x0000e000ffa07b82 */ /* 0x01fe240000000a00 */
[----:B0-----:R-:W-:-:S05]  /*2da40*/  IMAD R9, R160, 0x4, R9 ;  /* 0x00000004a0097824 */ /* 0x001fca00078e0209 */
[----:B------:R-:W-:-:S13]  /*2da50*/  ISETP.GE.AND P0, PT, R9, R161, PT ;  /* 0x000000a10900720c */ /* 0x000fda0003f06270 */
[----:B------:R-:W-:Y:S05]  /*2da60*/  @!P0 BRA `(.L_x_15377) ;  /* 0xfffffd3400f08947 */ /* 0x000fea000383ffff */
[----:B------:R-:W-:Y:S05]  /*2da70*/  BSYNC B0 ;  /* 0x0000000000007941 */ /* 0x000fea0003800000 */
.L_x_14688:
[----:B------:R-:W-:Y:S05]  /*2da80*/  EXIT ;  /* 0x000000000000794d */ /* 0x000fea0003800000 */
.L_x_15360:
        /* <DEDUP_REMOVED lines=8> */
.L_x_15379:
[----:B------:R-:W-:Y:S05]  /*2db10*/  BSYNC B1 ;  /* 0x0000000000017941 */ /* 0x000fea0003800000 */
.L_x_15378:
        /* <DEDUP_REMOVED lines=9> */
.L_x_15380:
[----:B------:R-:W-:Y:S02]  /*2dbb0*/  IMAD.MOV.U32 R217, RZ, RZ, 0x4 ;  /* 0x00000004ffd97424 */ /* 0x000fe400078e00ff */
[----:B------:R-:W-:-:S04]  /*2dbc0*/  IMAD.MOV.U32 R162, RZ, RZ, R215 ;  /* 0x000000ffffa27224 */ /* 0x000fc800078e00d7 */
[----:B------:R-:W-:-:S05]  /*2dbd0*/  FADD.FTZ R162, R161, R162 ;  /* 0x000000a2a1a27221 */ /* 0x000fca0000010000 */
[----:B------:R-:W-:-:S07]  /*2dbe0*/  MOV R216, R162 ;  /* 0x000000a200d87202 */ /* 0x000fce0000000f00 */
[----:B------:R-:W-:Y:S05]  /*2dbf0*/  WARPSYNC.COLLECTIVE R167, `(.L_x_15381) ;  /* 0x00000000a7087348 */ /* 0x000fea0003c00000 */
[----:B------:R0:W1:Y:S02]  /*2dc00*/  SHFL.BFLY P6, R215, R216, R217, R218 ;  /* 0x0c0000d9d8d77389 */ /* 0x00006400000c00da */
[----:B01----:R-:W-:Y:S05]  /*2dc10*/  ENDCOLLECTIVE ;  /* 0x000000000000791b */ /* 0x003fea0003800000 */
.L_x_15381:
[----:B------:R-:W-:Y:S01]  /*2dc20*/  HFMA2 R217, -RZ, RZ, 0, 4.76837158203125e-07 ;  /* 0x00000008ffd97431 */ /* 0x000fe200000001ff */
[----:B------:R-:W-:-:S05]  /*2dc30*/  MOV R163, R215 ;  /* 0x000000d700a37202 */ /* 0x000fca0000000f00 */
[----:B------:R-:W-:-:S04]  /*2dc40*/  FADD.FTZ R163, R162, R163 ;  /* 0x000000a3a2a37221 */ /* 0x000fc80000010000 */
[----:B------:R-:W-:-:S07]  /*2dc50*/  IMAD.MOV.U32 R216, RZ, RZ, R163 ;  /* 0x000000ffffd87224 */ /* 0x000fce00078e00a3 */
[----:B------:R-:W-:Y:S05]  /*2dc60*/  WARPSYNC.COLLECTIVE R167, `(.L_x_15382) ;  /* 0x00000000a7087348 */ /* 0x000fea0003c00000 */
[----:B------:R0:W1:Y:S02]  /*2dc70*/  SHFL.BFLY P6, R215, R216, R217, R218 ;  /* 0x0c0000d9d8d77389 */ /* 0x00006400000c00da */
[----:B01----:R-:W-:Y:S05]  /*2dc80*/  ENDCOLLECTIVE ;  /* 0x000000000000791b */ /* 0x003fea0003800000 */
.L_x_15382:
        /* <DEDUP_REMOVED lines=8> */
.L_x_15383:
        /* <DEDUP_REMOVED lines=140> */
.L_x_15384:
[----:B------:R-:W-:Y:S02]  /*2e5d0*/  IMAD.MOV.U32 R217, RZ, RZ, 0x2 ;  /* 0x00000002ffd97424 */ /* 0x000fe400078e00ff */
[----:B------:R-:W-:-:S04]  /*2e5e0*/  IMAD.MOV.U32 R161, RZ, RZ, R215 ;  /* 0x000000ffffa17224 */ /* 0x000fc800078e00d7 */
[----:B------:R-:W-:-:S05]  /*2e5f0*/  FADD.FTZ R161, R160, R161 ;  /* 0x000000a1a0a17221 */ /* 0x000fca0000010000 */
[----:B------:R-:W-:-:S07]  /*2e600*/  MOV R216, R161 ;  /* 0x000000a100d87202 */ /* 0x000fce0000000f00 */
[----:B------:R-:W-:Y:S05]  /*2e610*/  WARPSYNC.COLLECTIVE R167, `(.L_x_15385) ;  /* 0x00000000a7087348 */ /* 0x000fea0003c00000 */
[----:B------:R0:W1:Y:S02]  /*2e620*/  SHFL.BFLY P6, R215, R216, R217, R218 ;  /* 0x0c0000d9d8d77389 */ /* 0x00006400000c00da */
[----:B01----:R-:W-:Y:S05]  /*2e630*/  ENDCOLLECTIVE ;  /* 0x000000000000791b */ /* 0x003fea0003800000 */
.L_x_15385:
[----:B------:R-:W-:Y:S01]  /*2e640*/  HFMA2 R217, -RZ, RZ, 0, 2.384185791015625e-07 ;  /* 0x00000004ffd97431 */ /* 0x000fe200000001ff */
[----:B------:R-:W-:-:S05]  /*2e650*/  MOV R162, R215 ;  /* 0x000000d700a27202 */ /* 0x000fca0000000f00 */
[----:B------:R-:W-:-:S04]  /*2e660*/  FADD.FTZ R162, R161, R162 ;  /* 0x000000a2a1a27221 */ /* 0x000fc80000010000 */
[----:B------:R-:W-:-:S07]  /*2e670*/  IMAD.MOV.U32 R216, RZ, RZ, R162 ;  /* 0x000000ffffd87224 */ /* 0x000fce00078e00a2 */
[----:B------:R-:W-:Y:S05]  /*2e680*/  WARPSYNC.COLLECTIVE R167, `(.L_x_15386) ;  /* 0x00000000a7087348 */ /* 0x000fea0003c00000 */
[----:B------:R0:W1:Y:S02]  /*2e690*/  SHFL.BFLY P6, R215, R216, R217, R218 ;  /* 0x0c0000d9d8d77389 */ /* 0x00006400000c00da */
[----:B01----:R-:W-:Y:S05]  /*2e6a0*/  ENDCOLLECTIVE ;  /* 0x000000000000791b */ /* 0x003fea0003800000 */
.L_x_15386:
[----:B------:R-:W-:Y:S02]  /*2e6b0*/  IMAD.MOV.U32 R217, RZ, RZ, 0x8 ;  /* 0x00000008ffd97424 */ /* 0x000fe400078e00ff */
[----:B------:R-:W-:-:S04]  /*2e6c0*/  IMAD.MOV.U32 R163, RZ, RZ, R215 ;  /* 0x000000ffffa37224 */ /* 0x000fc800078e00d7 */
[----:B------:R-:W-:-:S05]  /*2e6d0*/  FADD.FTZ R163, R162, R163 ;  /* 0x000000a3a2a37221 */ /* 0x000fca0000010000 */
[----:B------:R-:W-:-:S07]  /*2e6e0*/  MOV R216, R163 ;  /* 0x000000a300d87202 */ /* 0x000fce0000000f00 */
[----:B------:R-:W-:Y:S05]  /*2e6f0*/  WARPSYNC.COLLECTIVE R167, `(.L_x_15387) ;  /* 0x00000000a7087348 */ /* 0x000fea0003c00000 */
[----:B------:R0:W1:Y:S02]  /*2e700*/  SHFL.BFLY P6, R215, R216, R217, R218 ;  /* 0x0c0000d9d8d77389 */ /* 0x00006400000c00da */
[----:B01----:R-:W-:Y:S05]  /*2e710*/  ENDCOLLECTIVE ;  /* 0x000000000000791b */ /* 0x003fea0003800000 */
.L_x_15387:
[----:B------:R-:W-:Y:S01]  /*2e720*/  HFMA2 R217, -RZ, RZ, 0, 9.5367431640625e-07 ;  /* 0x00000010ffd97431 */ /* 0x000fe200000001ff */
[----:B------:R-:W-:-:S05]  /*2e730*/  MOV R166, R215 ;  /* 0x000000d700a67202 */ /* 0x000fca0000000f00 */
[----:B------:R-:W-:-:S04]  /*2e740*/  FADD.FTZ R166, R163, R166 ;  /* 0x000000a6a3a67221 */ /* 0x000fc80000010000 */
[----:B------:R-:W-:-:S07]  /*2e750*/  IMAD.MOV.U32 R216, RZ, RZ, R166 ;  /* 0x000000ffffd87224 */ /* 0x000fce00078e00a6 */
[----:B------:R-:W-:Y:S05]  /*2e760*/  WARPSYNC.COLLECTIVE R167, `(.L_x_15388) ;  /* 0x00000000a7087348 */ /* 0x000fea0003c00000 */
[----:B------:R0:W1:Y:S02]  /*2e770*/  SHFL.BFLY P6, R215, R216, R217, R218 ;  /* 0x0c0000d9d8d77389 */ /* 0x00006400000c00da */
[----:B01----:R-:W-:Y:S05]  /*2e780*/  ENDCOLLECTIVE ;  /* 0x000000000000791b */ /* 0x003fea0003800000 */
.L_x_15388:
[----:B------:R-:W-:Y:S05]  /*2e790*/  BRA `(.L_x_15389) ;  /* 0xffffffdc00ec7947 */ /* 0x000fea000383ffff */
.L_x_15390:
        /* <DEDUP_REMOVED lines=14> */
.L_x_71460:


//--------------------- .text._ZN10layer_norm13ln_fwd_kernelINS_13Kernel_traitsIf13__nv_bfloat16S2_S2_fjLj2048ELj1ELj4ELj1ELj16ENS_18Kernel_traits_baseILj2048EfS2_S2_S2_fjLj128EEEEELb1ELb0ELb0ELb1EEEvNS_9FwdParamsE --------------------------
	.section	.text._ZN10layer_norm13ln_fwd_kernelINS_13Kernel_traitsIf13__nv_bfloat16S2_S2_fjLj2048ELj1ELj4ELj1ELj16ENS_18Kernel_traits_baseILj2048EfS2_S2_S2_fjLj128EEEEELb1ELb0ELb0ELb1EEEvNS_9FwdParamsE,"ax",@progbits
	.align	128
        .global         _ZN10layer_norm13ln_fwd_kernelINS_13Kernel_traitsIf13__nv_bfloat16S2_S2_fjLj2048ELj1ELj4ELj1ELj16ENS_18Kernel_traits_baseILj2048EfS2_S2_S2_fjLj128EEEEELb1ELb0ELb0ELb1EEEvNS_9FwdParamsE
        .type           _ZN10layer_norm13ln_fwd_kernelINS_13Kernel_traitsIf13__nv_bfloat16S2_S2_fjLj2048ELj1ELj4ELj1ELj16ENS_18Kernel_traits_baseILj2048EfS2_S2_S2_fjLj128EEEEELb1ELb0ELb0ELb1EEEvNS_9FwdParamsE,@function
        .size           _ZN10layer_norm13ln_fwd_kernelINS_13Kernel_traitsIf13__nv_bfloat16S2_S2_fjLj2048ELj1ELj4ELj1ELj16ENS_18Kernel_traits_baseILj2048EfS2_S2_S2_fjLj128EEEEELb1ELb0ELb0ELb1EEEvNS_9FwdParamsE,(.L_x_71461 - _ZN10layer_norm13ln_fwd_kernelINS_13Kernel_traitsIf13__nv_bfloat16S2_S2_fjLj2048ELj1ELj4ELj1ELj16ENS_18Kernel_traits_baseILj2048EfS2_S2_S2_fjLj128EEEEELb1ELb0ELb0ELb1EEEvNS_9FwdParamsE)
        .other          _ZN10layer_norm13ln_fwd_kernelINS_13Kernel_traitsIf13__nv_bfloat16S2_S2_fjLj2048ELj1ELj4ELj1ELj16ENS_18Kernel_traits_baseILj2048EfS2_S2_S2_fjLj128EEEEELb1ELb0ELb0ELb1EEEvNS_9FwdParamsE,@"STO_CUDA_ENTRY STV_DEFAULT"
_ZN10layer_norm13ln_fwd_kernelINS_13Kernel_traitsIf13__nv_bfloat16S2_S2_fjLj2048ELj1ELj4ELj1ELj16ENS_18Kernel_traits_baseILj2048EfS2_S2_S2_fjLj128EEEEELb1ELb0ELb0ELb1EEEvNS_9FwdParamsE:
.text._ZN10layer_norm13ln_fwd_kernelINS_13Kernel_traitsIf13__nv_bfloat16S2_S2_fjLj2048ELj1ELj4ELj1ELj16ENS_18Kernel_traits_baseILj2048EfS2_S2_S2_fjLj128EEEEELb1ELb0ELb0ELb1EEEvNS_9FwdParamsE:
        /* <DEDUP_REMOVED lines=87> */
.L_x_15391:
        /* <DEDUP_REMOVED lines=50> */
.L_x_15392:
[----:B------:R-:W1:Y:S02]  /*0890*/  LDCU UR4, c[0x0][0x384] ;  /* 0x00007080ff0477ac */ /* 0x000e640008000800 */
[----:B-1----:R-:W-:-:S13]  /*08a0*/  ISETP.GE.AND P0, PT, R18, UR4, PT ;  /* 0x0000000412007c0c */ /* 0x002fda000bf06270 */
[----:B------:R-:W-:Y:S05]  /*08b0*/  @P0 EXIT ;  /* 0x000000000000094d */ /* 0x000fea0003800000 */
[----:B------:R-:W-:Y:S01]  /*08c0*/  IMAD.HI.U32 R0, R20, -0x326172a9, RZ ;  /* 0xcd9e8d5714007827 */ /* 0x000fe200078e00ff */
[----:B------:R-:W1:Y:S03]  /*08d0*/  LDCU.64 UR10, c[0x0][0x3e0] ;  /* 0x00007c00ff0a77ac */ /* 0x000e660008000a00 */
[----:B------:R-:W-:Y:S01]  /*08e0*/  HFMA2 R13, -RZ, RZ, 0, 0 ;  /* 0x00000000ff0d7431 */ /* 0x000fe200000001ff */
[----:B------:R-:W-:Y:S01]  /*08f0*/  BSSY B0, `(.L_x_15393) ;  /* 0x0002c08000007945 */ /* 0x000fe20003800000 */
[C---:B0-----:R-:W-:Y:S01]  /*0900*/  IMAD.HI.U32 R2, R17.reuse, -0x2daee0ad, RZ ;  /* 0xd2511f5311027827 */ /* 0x041fe200078e00ff */
[----:B------:R-:W-:Y:S01]  /*0910*/  LOP3.LUT R0, R14, UR6, R0, 0x96, !PT ;  /* 0x000000060e007c12 */ /* 0x000fe2000f8e9600 */
[----:B------:R-:W0:Y:S01]  /*0920*/  LDCU.U8 UR4, c[0x0][0x410] ;  /* 0x00008200ff0477ac */ /* 0x000e220008000000 */
[----:B------:R-:W-:Y:S01]  /*0930*/  LOP3.LUT R164, R164, 0x3, RZ, 0xc0, !PT ;  /* 0x00000003a4a47812 */ /* 0x000fe200078ec0ff */
        /* <DEDUP_REMOVED lines=15> */
[----:B------:R-:W-:Y:S01]  /*0a30*/  IMAD.HI.U32 R2, R3, -0x2daee0ad, RZ ;  /* 0xd2511f5303027827 */ /* 0x000fe200078e00ff */
        /* <DEDUP_REMOVED lines=48> */
[----:B-1234-:R-:W-:-:S07]  /*0d40*/  IMAD R12, R2, -0x326172a9, RZ ;  /* 0xcd9e8d57020c7824 */ /* 0x01efce00078e02ff */
.L_x_16050:
[----:B0-----:R-:W0:Y:S01]  /*0d50*/  @UP0 LDCU.64 UR4, c[0x0][0x3e0] ;  /* 0x00007c00ff0407ac */ /* 0x001e220008000a00 */
[----:B------:R-:W1:Y:S01]  /*0d60*/  LDC.64 R168, c[0x0][0x390] ;  /* 0x0000e400ffa87b82 */ /* 0x000e620000000a00 */
[----:B------:R-:W-:Y:S01]  /*0d70*/  IMAD R0, R18, UR14, RZ ;  /* 0x0000000e12007c24 */ /* 0x000fe2000f8e02ff */
[----:B------:R-:W-:Y:S02]  /*0d80*/  PLOP3.LUT P0, PT, PT, PT, UP0, 0x80, 0x8 ;  /* 0x000000000008781c */ /* 0x000fe40003f0f008 */
[----:B------:R-:W-:Y:S02]  /*0d90*/  PLOP3.LUT P1, PT, PT, PT, UP0, 0x80, 0x8 ;  /* 0x000000000008781c */ /* 0x000fe40003f2f008 */
[----:B------:R-:W-:-:S04]  /*0da0*/  SHF.R.S32.HI R5, RZ, 0x1f, R0 ;  /* 0x0000001fff057819 */ /* 0x000fc80000011400 */
[----:B------:R-:W-:-:S04]  /*0db0*/  LEA.HI R0, R5, R0, RZ, 0x3 ;  /* 0x0000000005007211 */ /* 0x000fc800078f18ff */
[----:B------:R-:W-:Y:S01]  /*0dc0*/  LEA.HI.SX32 R11, R0, R19, 0x1d ;  /* 0x00000013000b7211 */ /* 0x000fe200078feaff */
[----:B0-----:R-:W-:Y:S02]  /*0dd0*/  IMAD.U32 R2, RZ, RZ, UR4 ;  /* 0x00000004ff027e24 */ /* 0x001fe4000f8e00ff */
[----:B------:R-:W-:Y:S02]  /*0de0*/  IMAD.U32 R3, RZ, RZ, UR5 ;  /* 0x00000005ff037e24 */ /* 0x000fe4000f8e00ff */
[----:B------:R-:W-:-:S04]  /*0df0*/  @P0 IMAD.WIDE R2, R18, 0x2, R2 ;  /* 0x0000000212020825 */ /* 0x000fc800078e0202 */
[----:B-1----:R-:W-:Y:S02]  /*0e00*/  IMAD.WIDE.U32 R160, R11, 0x10, R168 ;  /* 0x000000100ba07825 */ /* 0x002fe400078e00a8 */
[----:B------:R-:W2:Y:S04]  /*0e10*/  @P1 LDG.E.U16 R2, desc[UR8][R2.64] ;  /* 0x0000000802021981 */ /* 0x000ea8000c1e1500 */
[----:B-----5:R-:W5:Y:S01]  /*0e20*/  LDG.E.128 R160, desc[UR8][R160.64] ;  /* 0x00000008a0a07981 */ /* 0x020f62000c1e1d00 */
[----:B------:R-:W-:Y:S01]  /*0e30*/  ISETP.NE.U32.AND P0, PT, RZ, UR12, PT ;  /* 0x0000000cff007c0c */ /* 0x000fe2000bf05070 */
[----:B------:R-:W-:Y:S01]  /*0e40*/  IMAD.MOV.U32 R25, RZ, RZ, 0x2f800000 ;  /* 0x2f800000ff197424 */ /* 0x000fe200078e00ff */
[----:B------:R-:W-:Y:S02]  /*0e50*/  PLOP3.LUT P1, PT, PT, PT, UP0, 0x80, 0x8 ;  /* 0x000000000008781c */ /* 0x000fe40003f2f008 */
[----:B------:R-:W-:-:S02]  /*0e60*/  ISETP.NE.AND.EX P2, PT, RZ, UR13, PT, P0 ;  /* 0x0000000dff007c0c */ /* 0x000fc4000bf45300 */
[----:B------:R-:W-:Y:S02]  /*0e70*/  LOP3.LUT R10, R10, 0xfffffffb, RZ, 0xc0, !PT ;  /* 0xfffffffb0a0a7812 */ /* 0x000fe400078ec0ff */
[----:B------:R-:W-:-:S09]  /*0e80*/  MOV R26, 0x3f800000 ;  /* 0x3f800000001a7802 */ /* 0x000fd20000000f00 */
        /* <DEDUP_REMOVED lines=17> */
.L_x_71296:
[----:B------:R-:W-:Y:S05]  /*0fa0*/  BRX R2 -0xfb0                                          (*"BRANCH_TARGETS .L_x_71297,.L_x_71298,.L_x_71299"*) ;  /* 0xfffffff002147949 */ /* 0x000fea000383ffff */
.L_x_71299:
[----:B------:R-:W-:Y:S01]  /*0fb0*/  VIADD R2, R164, 0x1 ;  /* 0x00000001a4027836 */ /* 0x000fe20000000000 */
[----:B------:R-:W-:Y:S01]  /*0fc0*/  MOV R22, R220 ;  /* 0x000000dc00167202 */ /* 0x000fe20000000f00 */
[----:B------:R-:W-:Y:S01]  /*0fd0*/  IMAD.MOV.U32 R0, RZ, RZ, R15 ;  /* 0x000000ffff007224 */ /* 0x000fe200078e000f */
[----:B------:R-:W-:Y:S06]  /*0fe0*/  BRA `(.L_x_15396) ;  /* 0x0000000000f07947 */ /* 0x000fec0003800000 */
.L_x_71297:
[----:B------:R-:W-:Y:S01]  /*0ff0*/  IMAD.MOV.U32 R22, RZ, RZ, R220 ;  /* 0x000000ffff167224 */ /* 0x000fe200078e00dc */
[----:B------:R-:W-:Y:S01]  /*1000*/  MOV R2, 0x3 ;  /* 0x0000000300027802 */ /* 0x000fe20000000f00 */
[----:B------:R-:W-:Y:S01]  /*1010*/  IMAD.MOV.U32 R0, RZ, RZ, R16 ;  /* 0x000000ffff007224 */ /* 0x000fe200078e0010 */
[----:B------:R-:W-:Y:S06]  /*1020*/  BRA `(.L_x_15396) ;  /* 0x0000000000e07947 */ /* 0x000fec0003800000 */
.L_x_71298:
        /* <DEDUP_REMOVED lines=13> */
.L_x_15398:
[----:B------:R-:W-:Y:S05]  /*1100*/  BSYNC.RECONVERGENT B2 ;  /* 0x0000000000027941 */ /* 0x000fea0003800200 */
.L_x_15397:
        /* <DEDUP_REMOVED lines=42> */
.L_x_15396:
[----:B------:R-:W-:Y:S05]  /*13b0*/  BSYNC.RECONVERGENT B1 ;  /* 0x0000000000017941 */ /* 0x000fea0003800200 */
.L_x_15395:
[----:B------:R-:W-:Y:S01]  /*13c0*/  I2FP.F32.U32 R0, R0 ;  /* 0x0000000000007245 */ /* 0x000fe20000201000 */
[----:B------:R-:W-:Y:S01]  /*13d0*/  IMAD.U32 R24, RZ, RZ, UR35 ;  /* 0x00000023ff187e24 */ /* 0x000fe2000f8e00ff */
[----:B-----5:R-:W-:Y:S01]  /*13e0*/  SHF.L.U32 R3, R160, 0x10, RZ ;  /* 0x00000010a0037819 */ /* 0x020fe200000006ff */
[----:B------:R-:W-:Y:S01]  /*13f0*/  IMAD.U32 R23, RZ, RZ, UR34 ;  /* 0x00000022ff177e24 */ /* 0x000fe2000f8e00ff */
[----:B------:R-:W-:Y:S01]  /*1400*/  ISETP.NE.AND P1, PT, R2, 0x1, PT ;  /* 0x000000010200780c */ /* 0x000fe20003f25270 */
[----:B------:R-:W-:Y:S01]  /*1410*/  FFMA.FTZ R0, R0, R25, 1.1641532182693481445e-10 ;  /* 0x2f00000000007423 */ /* 0x000fe20000010019 */
[----:B------:R-:W-:Y:S01]  /*1420*/  BSSY.RECONVERGENT B1, `(.L_x_15399) ;  /* 0x000004f000017945 */ /* 0x000fe20003800200 */
[----:B------:R-:W-:Y:S01]  /*1430*/  FMUL.FTZ R3, R3, R26 ;  /* 0x0000001a03037220 */ /* 0x000fe20000410000 */
[----:B------:R-:W-:Y:S01]  /*1440*/  PRMT R160, R160, 0x7632, R160 ;  /* 0x00007632a0a07816 */ /* 0x000fe200000000a0 */
[----:B------:R-:W-:Y:S01]  /*1450*/  IMAD.MOV.U32 R4, RZ, RZ, 0x2 ;  /* 0x00000002ff047424 */ /* 0x000fe200078e00ff */
[----:B------:R-:W-:Y:S01]  /*1460*/  FSETP.GTU.FTZ.AND P0, PT, R0, R23, PT ;  /* 0x000000170000720b */ /* 0x000fe20003f1c000 */
[----:B------:R-:W-:Y:S01]  /*1470*/  FMUL.FTZ R3, R3, R24 ;  /* 0x0000001803037220 */ /* 0x000fe20000410000 */
[----:B------:R-:W-:-:S02]  /*1480*/  SHF.L.U32 R0, R28, 0x10, RZ ;  /* 0x000000101c007819 */ /* 0x000fc400000006ff */
[----:B------:R-:W-:Y:S02]  /*1490*/  PRMT R28, R28, 0x7632, R28 ;  /* 0x000076321c1c7816 */ /* 0x000fe4000000001c */
[----:B------:R-:W-:Y:S02]  /*14a0*/  FSEL R3, R3, RZ, !P0 ;  /* 0x000000ff03037208 */ /* 0x000fe40004000000 */
[----:B------:R-:W-:-:S03]  /*14b0*/  PLOP3.LUT P0, PT, P0, PT, PT, 0x8, 0x80 ;  /* 0x000000000080781c */ /* 0x000fc6000070e170 */
[----:B------:R-:W-:Y:S01]  /*14c0*/  FADD.FTZ R9, R3, R0 ;  /* 0x0000000003097221 */ /* 0x000fe20000010000 */
        /* <DEDUP_REMOVED lines=11> */
.L_x_15401:
        /* <DEDUP_REMOVED lines=13> */
.L_x_15403:
[----:B------:R-:W-:Y:S05]  /*1650*/  BSYNC.RECONVERGENT B2 ;  /* 0x0000000000027941 */ /* 0x000fea0003800200 */
.L_x_15402:
        /* <DEDUP_REMOVED lines=43> */
.L_x_15400:
[----:B------:R-:W-:Y:S05]  /*1910*/  BSYNC.RECONVERGENT B1 ;  /* 0x0000000000017941 */ /* 0x000fea0003800200 */
.L_x_15399:
        /* <DEDUP_REMOVED lines=23> */
.L_x_15406:
        /* <DEDUP_REMOVED lines=13> */
.L_x_15408:
[----:B------:R-:W-:Y:S05]  /*1b60*/  BSYNC.RECONVERGENT B2 ;  /* 0x0000000000027941 */ /* 0x000fea0003800200 */
.L_x_15407:
        /* <DEDUP_REMOVED lines=43> */
.L_x_15405:
[----:B------:R-:W-:Y:S05]  /*1e20*/  BSYNC.RECONVERGENT B1 ;  /* 0x0000000000017941 */ /* 0x000fea0003800200 */
.L_x_15404:
[----:B------:R-:W-:Y:S01]  /*1e30*/  I2FP.F32.U32 R2, R2 ;  /* 0x0000000200027245 */ /* 0x000fe20000201000 */
[----:B------:R-:W-:Y:S01]  /*1e40*/  IMAD.U32 R3, R161, 0x10000, RZ ;  /* 0x00010000a1037824 */ /* 0x000fe200078e00ff */
[----:B------:R-:W-:Y:S01]  /*1e50*/  ISETP.NE.AND P2, PT, R5, 0x1, PT ;  /* 0x000000010500780c */ /* 0x000fe20003f45270 */
[----:B------:R-:W-:Y:S01]  /*1e60*/  BSSY.RECONVERGENT B1, `(.L_x_15409) ;  /* 0x000004f000017945 */ /* 0x000fe20003800200 */
[----:B------:R-:W-:Y:S02]  /*1e70*/  HFMA2 R4, -RZ, RZ, 0, 1.1920928955078125e-07 ;  /* 0x00000002ff047431 */ /* 0x000fe400000001ff */
[----:B------:R-:W-:Y:S01]  /*1e80*/  FFMA.FTZ R2, R2, R25, 1.1641532182693481445e-10 ;  /* 0x2f00000002027423 */ /* 0x000fe20000010019 */
[----:B------:R-:W-:Y:S01]  /*1e90*/  FMUL.FTZ R3, R3, R26 ;  /* 0x0000001a03037220 */ /* 0x000fe20000410000 */
[----:B------:R-:W-:Y:S02]  /*1ea0*/  PRMT R6, R161, 0x7632, R6 ;  /* 0x00007632a1067816 */ /* 0x000fe40000000006 */
[----:B------:R-:W-:Y:S01]  /*1eb0*/  PRMT R21, R29, 0x7632, R21 ;  /* 0x000076321d157816 */ /* 0x000fe20000000015 */
[----:B------:R-:W-:Y:S01]  /*1ec0*/  FMUL.FTZ R3, R3, R24 ;  /* 0x0000001803037220 */ /* 0x000fe20000410000 */
[----:B------:R-:W-:Y:S01]  /*1ed0*/  FSETP.GTU.FTZ.AND P1, PT, R2, R23, PT ;  /* 0x000000170200720b */ /* 0x000fe20003f3c000 */
[----:B------:R-:W-:-:S03]  /*1ee0*/  IMAD.U32 R2, R29, 0x10000, RZ ;  /* 0x000100001d027824 */ /* 0x000fc600078e00ff */
        /* <DEDUP_REMOVED lines=13> */
.L_x_15411:
        /* <DEDUP_REMOVED lines=13> */
.L_x_15413:
[----:B------:R-:W-:Y:S05]  /*2090*/  BSYNC.RECONVERGENT B2 ;  /* 0x0000000000027941 */ /* 0x000fea0003800200 */
.L_x_15412:
        /* <DEDUP_REMOVED lines=43> */
.L_x_15410:
[----:B------:R-:W-:Y:S05]  /*2350*/  BSYNC.RECONVERGENT B1 ;  /* 0x0000000000017941 */ /* 0x000fea0003800200 */
.L_x_15409:
        /* <DEDUP_REMOVED lines=23> */
.L_x_15416:
        /* <DEDUP_REMOVED lines=13> */
.L_x_15418:
[----:B------:R-:W-:Y:S05]  /*25a0*/  BSYNC.RECONVERGENT B2 ;  /* 0x0000000000027941 */ /* 0x000fea0003800200 */
.L_x_15417:
        /* <DEDUP_REMOVED lines=43> */
.L_x_15415:
[----:B------:R-:W-:Y:S05]  /*2860*/  BSYNC.RECONVERGENT B1 ;  /* 0x0000000000017941 */ /* 0x000fea0003800200 */
.L_x_15414:
        /* <DEDUP_REMOVED lines=25> */
.L_x_15421:
        /* <DEDUP_REMOVED lines=13> */
.L_x_15423:
[----:B------:R-:W-:Y:S05]  /*2ad0*/  BSYNC.RECONVERGENT B2 ;  /* 0x0000000000027941 */ /* 0x000fea0003800200 */
.L_x_15422:
        /* <DEDUP_REMOVED lines=43> */
.L_x_15420:
[----:B------:R-:W-:Y:S05]  /*2d90*/  BSYNC.RECONVERGENT B1 ;  /* 0x0000000000017941 */ /* 0x000fea0003800200 */
.L_x_15419:
        /* <DEDUP_REMOVED lines=23> */
.L_x_15426:
        /* <DEDUP_REMOVED lines=13> */
.L_x_15428:
[----:B------:R-:W-:Y:S05]  /*2fe0*/  BSYNC.RECONVERGENT B2 ;  /* 0x0000000000027941 */ /* 0x000fea0003800200 */
.L_x_15427:
        /* <DEDUP_REMOVED lines=43> */
.L_x_15425:
[----:B------:R-:W-:Y:S05]  /*32a0*/  BSYNC.RECONVERGENT B1 ;  /* 0x0000000000017941 */ /* 0x000fea0003800200 */
.L_x_15424:
        /* <DEDUP_REMOVED lines=11> */
[----:B------:R-:W-:Y:S01]  /*3360*/  IMAD.MOV.U32 R27, RZ, RZ, R12 ;  /* 0x000000ffff1b7224 */ /* 0x000fe200078e000c */
[----:B------:R-:W-:-:S02]  /*3370*/  PRMT R2, R163, 0x7632, R2 ;  /* 0x00007632a3027816 */ /* 0x000fc40000000002 */
        /* <DEDUP_REMOVED lines=12> */
.L_x_15431:
        /* <DEDUP_REMOVED lines=15> */
.L_x_15433:
[----:B------:R-:W-:Y:S05]  /*3530*/  BSYNC.RECONVERGENT B2 ;  /* 0x0000000000027941 */ /* 0x000fea0003800200 */
.L_x_15432:
        /* <DEDUP_REMOVED lines=43> */
.L_x_15430:
[----:B------:R-:W-:Y:S05]  /*37f0*/  BSYNC.RECONVERGENT B1 ;  /* 0x0000000000017941 */ /* 0x000fea0003800200 */
.L_x_15429:
[----:B------:R-:W-:Y:S02]  /*3800*/  I2FP.F32.U32 R28, R27 ;  /* 0x0000001b001c7245 */ /* 0x000fe40000201000 */
[----:B------:R-:W-:Y:S01]  /*3810*/  SHF.L.U32 R27, R2, 0x10, RZ ;  /* 0x00000010021b7819 */ /* 0x000fe200000006ff */
[----:B------:R-:W-:Y:S01]  /*3820*/  IMAD.U32 R2, R21, 0x10000, RZ ;  /* 0x0001000015027824 */ /* 0x000fe200078e00ff */
        /* <DEDUP_REMOVED lines=12> */
.L_x_15394:
        /* <DEDUP_REMOVED lines=16> */
.L_x_15437:
        /* <DEDUP_REMOVED lines=13> */
.L_x_15439:
[----:B------:R-:W-:Y:S05]  /*3ac0*/  BSYNC.RECONVERGENT B2 ;  /* 0x0000000000027941 */ /* 0x000fea0003800200 */
.L_x_15438:
        /* <DEDUP_REMOVED lines=42> */
.L_x_15436:
[----:B------:R-:W-:Y:S05]  /*3d70*/  BSYNC.RECONVERGENT B1 ;  /* 0x0000000000017941 */ /* 0x000fea0003800200 */
.L_x_15435:
[----:B------:R-:W-:Y:S01]  /*3d80*/  I2FP.F32.U32 R0, R0 ;  /* 0x0000000000007245 */ /* 0x000fe20000201000 */
[----:B------:R-:W-:Y:S01]  /*3d90*/  IMAD.U32 R23, RZ, RZ, UR34 ;  /* 0x00000022ff177e24 */ /* 0x000fe2000f8e00ff */
[----:B------:R-:W-:Y:S01]  /*3da0*/  ISETP.NE.AND P1, PT, R4, 0x1, PT ;  /* 0x000000010400780c */ /* 0x000fe20003f25270 */
[----:B------:R-:W-:Y:S01]  /*3db0*/  IMAD.U32 R24, RZ, RZ, UR35 ;  /* 0x00000023ff187e24 */ /* 0x000fe2000f8e00ff */
[----:B-----5:R-:W-:Y:S01]  /*3dc0*/  SHF.L.U32 R3, R160, 0x10, RZ ;  /* 0x00000010a0037819 */ /* 0x020fe200000006ff */
[----:B------:R-:W-:Y:S01]  /*3dd0*/  FFMA.FTZ R0, R0, R25, 1.1641532182693481445e-10 ;  /* 0x2f00000000007423 */ /* 0x000fe20000010019 */
[----:B------:R-:W-:Y:S01]  /*3de0*/  BSSY.RECONVERGENT B1, `(.L_x_15440) ;  /* 0x000004c000017945 */ /* 0x000fe20003800200 */
[----:B------:R-:W-:Y:S01]  /*3df0*/  HFMA2 R5, -RZ, RZ, 0, 1.1920928955078125e-07 ;  /* 0x00000002ff057431 */ /* 0x000fe200000001ff */
[----:B------:R-:W-:Y:S01]  /*3e00*/  PRMT R160, R160, 0x7632, R160 ;  /* 0x00007632a0a07816 */ /* 0x000fe200000000a0 */
[----:B------:R-:W-:Y:S01]  /*3e10*/  FMUL.FTZ R3, R3, R26 ;  /* 0x0000001a03037220 */ /* 0x000fe20000410000 */
[----:B------:R-:W-:Y:S01]  /*3e20*/  FSETP.GTU.FTZ.AND P0, PT, R0, R23, PT ;  /* 0x000000170000720b */ /* 0x000fe20003f1c000 */
[----:B------:R-:W-:-:S02]  /*3e30*/  IMAD.MOV.U32 R2, RZ, RZ, R12 ;  /* 0x000000ffff027224 */ /* 0x000fc400078e000c */
[----:B------:R-:W-:Y:S01]  /*3e40*/  FMUL.FTZ R3, R3, R24 ;  /* 0x0000001803037220 */ /* 0x000fe20000410000 */
[----:B------:R-:W-:-:S04]  /*3e50*/  PLOP3.LUT P2, PT, P0, PT, PT, 0x8, 0x80 ;  /* 0x000000000080781c */ /* 0x000fc8000074e170 */
[----:B------:R-:W-:Y:S02]  /*3e60*/  FSEL R9, R3, RZ, !P0 ;  /* 0x000000ff03097208 */ /* 0x000fe40004000000 */
[----:B------:R-:W-:Y:S01]  /*3e70*/  P2R R0, PR, RZ, 0x4 ;  /* 0x00000004ff007803 */ /* 0x000fe20000000000 */
        /* <DEDUP_REMOVED lines=9> */
.L_x_15442:
        /* <DEDUP_REMOVED lines=13> */
.L_x_15444:
[----:B------:R-:W-:Y:S05]  /*3fe0*/  BSYNC.RECONVERGENT B2 ;  /* 0x0000000000027941 */ /* 0x000fea0003800200 */
.L_x_15443:
        /* <DEDUP_REMOVED lines=43> */
.L_x_15441:
[----:B------:R-:W-:Y:S05]  /*42a0*/  BSYNC.RECONVERGENT B1 ;  /* 0x0000000000017941 */ /* 0x000fea0003800200 */
.L_x_15440:
[----:B------:R-:W-:Y:S01]  /*42b0*/  ISETP.NE.AND P2, PT, R5, 0x1, PT ;  /* 0x000000010500780c */ /* 0x000fe20003f45270 */
[----:B------:R-:W-:Y:S01]  /*42c0*/  IMAD.U32 R3, R160, 0x10000, RZ ;  /* 0x00010000a0037824 */ /* 0x000fe200078e00ff */
        /* <DEDUP_REMOVED lines=19> */
.L_x_15447:
        /* <DEDUP_REMOVED lines=13> */
.L_x_15449:
[----:B------:R-:W-:Y:S05]  /*44d0*/  BSYNC.RECONVERGENT B2 ;  /* 0x0000000000027941 */ /* 0x000fea0003800200 */
.L_x_15448:
        /* <DEDUP_REMOVED lines=43> */
.L_x_15446:
[----:B------:R-:W-:Y:S05]  /*4790*/  BSYNC.RECONVERGENT B1 ;  /* 0x0000000000017941 */ /* 0x000fea0003800200 */
.L_x_15445:
        /* <DEDUP_REMOVED lines=22> */
.L_x_15452:
        /* <DEDUP_REMOVED lines=13> */
.L_x_15454:
[----:B------:R-:W-:Y:S05]  /*49d0*/  BSYNC.RECONVERGENT B2 ;  /* 0x0000000000027941 */ /* 0x000fea0003800200 */
.L_x_15453:
        /* <DEDUP_REMOVED lines=43> */
.L_x_15451:
[----:B------:R-:W-:Y:S05]  /*4c90*/  BSYNC.RECONVERGENT B1 ;  /* 0x0000000000017941 */ /* 0x000fea0003800200 */
.L_x_15450:
        /* <DEDUP_REMOVED lines=21> */
.L_x_15457:
        /* <DEDUP_REMOVED lines=13> */
.L_x_15459:
[----:B------:R-:W-:Y:S05]  /*4ec0*/  BSYNC.RECONVERGENT B2 ;  /* 0x0000000000027941 */ /* 0x000fea0003800200 */
.L_x_15458:
        /* <DEDUP_REMOVED lines=43> */
.L_x_15456:
[----:B------:R-:W-:Y:S05]  /*5180*/  BSYNC.RECONVERGENT B1 ;  /* 0x0000000000017941 */ /* 0x000fea0003800200 */
.L_x_15455:
        /* <DEDUP_REMOVED lines=22> */
.L_x_15462:
        /* <DEDUP_REMOVED lines=13> */
.L_x_15464:
[----:B------:R-:W-:Y:S05]  /*53c0*/  BSYNC.RECONVERGENT B2 ;  /* 0x0000000000027941 */ /* 0x000fea0003800200 */
.L_x_15463:
        /* <DEDUP_REMOVED lines=43> */
.L_x_15461:
[----:B------:R-:W-:Y:S05]  /*5680*/  BSYNC.RECONVERGENT B1 ;  /* 0x0000000000017941 */ /* 0x000fea0003800200 */
.L_x_15460:
        /* <DEDUP_REMOVED lines=21> */
.L_x_15467:
        /* <DEDUP_REMOVED lines=13> */
.L_x_15469:
[----:B------:R-:W-:Y:S05]  /*58b0*/  BSYNC.RECONVERGENT B2 ;  /* 0x0000000000027941 */ /* 0x000fea0003800200 */
.L_x_15468:
        /* <DEDUP_REMOVED lines=43> */
.L_x_15466:
[----:B------:R-:W-:Y:S05]  /*5b70*/  BSYNC.RECONVERGENT B1 ;  /* 0x0000000000017941 */ /* 0x000fea0003800200 */
.L_x_15465:
        /* <DEDUP_REMOVED lines=22> */
.L_x_15472:
        /* <DEDUP_REMOVED lines=15> */
.L_x_15474:
[----:B------:R-:W-:Y:S05]  /*5dd0*/  BSYNC.RECONVERGENT B2 ;  /* 0x0000000000027941 */ /* 0x000fea0003800200 */
.L_x_15473:
        /* <DEDUP_REMOVED lines=43> */
.L_x_15471:
[----:B------:R-:W-:Y:S05]  /*6090*/  BSYNC.RECONVERGENT B1 ;  /* 0x0000000000017941 */ /* 0x000fea0003800200 */
.L_x_15470:
        /* <DEDUP_REMOVED lines=12> */
.L_x_15434:
[----:B------:R-:W0:Y:S01]  /*6160*/  LDC.64 R30, c[0x0][0x3a8] ;  /* 0x0000ea00ff1e7b82 */ /* 0x000e220000000a00 */
[----:B------:R-:W-:Y:S02]  /*6170*/  SEL R160, RZ, 0x10000, !P5 ;  /* 0x00010000ffa07807 */ /* 0x000fe40006800000 */
[----:B------:R-:W-:Y:S02]  /*6180*/  ISETP.NE.AND P5, PT, R0, RZ, PT ;  /* 0x000000ff0000720c */ /* 0x000fe40003fa5270 */
[----:B------:R-:W-:Y:S02]  /*6190*/  SEL R161, RZ, 0x1000000, !P6 ;  /* 0x01000000ffa17807 */ /* 0x000fe40007000000 */
[----:B------:R-:W-:Y:S01]  /*61a0*/  SEL R175, RZ, 0x100, !P4 ;  /* 0x00000100ffaf7807 */ /* 0x000fe20006000000 */
        /* <DEDUP_REMOVED lines=8> */
[C---:B------:R-:W-:Y:S01]  /*6230*/  IADD3 R0, PT, PT, R11.reuse, 0x20, RZ ;  /* 0x000000200b007810 */ /* 0x040fe20007ffe0ff */
[----:B0-----:R-:W-:Y:S01]  /*6240*/  IMAD.WIDE.U32 R170, R11, 0x10, R30 ;  /* 0x000000100baa7825 */ /* 0x001fe200078e001e */
[----:B------:R-:W-:-:S02]  /*6250*/  LOP3.LUT R175, R175, R174, RZ, 0xfc, !PT ;  /* 0x000000aeafaf7212 */ /* 0x000fc400078efcff */
[----:B------:R-:W-:Y:S01]  /*6260*/  LOP3.LUT R174, R21, R160, RZ, 0xfc, !PT ;  /* 0x000000a015ae7212 */ /* 0x000fe200078efcff */
[----:B------:R-:W-:Y:S01]  /*6270*/  IMAD.WIDE.U32 R160, R0, 0x10, R168 ;  /* 0x0000001000a07825 */ /* 0x000fe200078e00a8 */
[----:B------:R0:W-:Y:S01]  /*6280*/  STG.E.128 desc[UR8][R170.64], R164 ;  /* 0x000000a4aa007986 */ /* 0x0001e2000c101d08 */
[----:B------:R-:W-:Y:S02]  /*6290*/  LOP3.LUT P6, RZ, R10, 0x4, RZ, 0xc0, !PT ;  /* 0x000000040aff7812 */ /* 0x000fe400078cc0ff */
[----:B-1----:R-:W-:-:S05]  /*62a0*/  IMAD.WIDE.U32 R172, R11, 0x8, R28 ;  /* 0x000000080bac7825 */ /* 0x002fca00078e001c */
[----:B------:R0:W-:Y:S04]  /*62b0*/  STG.E.64 desc[UR8][R172.64], R174 ;  /* 0x000000aeac007986 */ /* 0x0001e8000c101b08 */
[----:B------:R-:W5:Y:S02]  /*62c0*/  LDG.E.128 R160, desc[UR8][R160.64] ;  /* 0x00000008a0a07981 */ /* 0x000f64000c1e1d00 */
        /* <DEDUP_REMOVED lines=20> */
.L_x_15478:
        /* <DEDUP_REMOVED lines=13> */
.L_x_15480:
[----:B------:R-:W-:Y:S05]  /*64e0*/  BSYNC.RECONVERGENT B2 ;  /* 0x0000000000027941 */ /* 0x000fea0003800200 */
.L_x_15479:
        /* <DEDUP_REMOVED lines=42> */
.L_x_15477:
[----:B------:R-:W-:Y:S05]  /*6790*/  BSYNC.RECONVERGENT B1 ;  /* 0x0000000000017941 */ /* 0x000fea0003800200 */
.L_x_15476:
        /* <DEDUP_REMOVED lines=8> */
[----:B------:R-:W-:Y:S02]  /*6820*/  IMAD.MOV.U32 R170, RZ, RZ, R12 ;  /* 0x000000ffffaa7224 */ /* 0x000fe400078e000c */
[----:B------:R-:W-:Y:S01]  /*6830*/  FMUL.FTZ R27, R27, R24 ;  /* 0x000000181b1b7220 */ /* 0x000fe20000410000 */
[----:B------:R-:W-:-:S04]  /*6840*/  FSETP.GTU.FTZ.AND P0, PT, R22, R23, PT ;  /* 0x000000171600720b */ /* 0x000fc80003f1c000 */
[----:B------:R-:W-:Y:S02]  /*6850*/  FSEL R22, R27, RZ, !P0 ;  /* 0x000000ff1b167208 */ /* 0x000fe40004000000 */
[----:B------:R-:W-:Y:S02]  /*6860*/  PLOP3.LUT P0, PT, P0, PT, PT, 0x8, 0x80 ;  /* 0x000000000080781c */ /* 0x000fe4000070e170 */
[----:B------:R-:W-:Y:S01]  /*6870*/  PRMT R27, R160, 0x7632, R27 ;  /* 0x00007632a01b7816 */ /* 0x000fe2000000001b */
[----:B------:R-:W-:Y:S01]  /*6880*/  FADD.FTZ R22, R22, R171 ;  /* 0x000000ab16167221 */ /* 0x000fe20000010000 */
[----:B------:R-:W-:Y:S01]  /*6890*/  P2R R160, PR, RZ, 0x1 ;  /* 0x00000001ffa07803 */ /* 0x000fe20000000000 */
        /* <DEDUP_REMOVED lines=10> */
.L_x_15483:
        /* <DEDUP_REMOVED lines=13> */
.L_x_15485:
[----:B------:R-:W-:Y:S05]  /*6a10*/  BSYNC.RECONVERGENT B2 ;  /* 0x0000000000027941 */ /* 0x000fea0003800200 */
.L_x_15484:
        /* <DEDUP_REMOVED lines=43> */
.L_x_15482:
[----:B------:R-:W-:Y:S05]  /*6cd0*/  BSYNC.RECONVERGENT B1 ;  /* 0x0000000000017941 */ /* 0x000fea0003800200 */
.L_x_15481:
        /* <DEDUP_REMOVED lines=11> */
[----:B------:R-:W-:Y:S02]  /*6d90*/  PLOP3.LUT P0, PT, P0, PT, PT, 0x8, 0x80 ;  /* 0x000000000080781c */ /* 0x000fe4000070e170 */
[----:B------:R-:W-:Y:S01]  /*6da0*/  MOV R27, R12 ;  /* 0x0000000c001b7202 */ /* 0x000fe20000000f00 */
        /* <DEDUP_REMOVED lines=10> */
.L_x_15488:
        /* <DEDUP_REMOVED lines=13> */
.L_x_15490:
[----:B------:R-:W-:Y:S05]  /*6f20*/  BSYNC.RECONVERGENT B2 ;  /* 0x0000000000027941 */ /* 0x000fea0003800200 */
.L_x_15489:
        /* <DEDUP_REMOVED lines=40> */
[----:B------:R-:W-:Y:S01]  /*71b0*/  MOV R12, R178 ;  /* 0x000000b2000c7202 */ /* 0x000fe20000000f00 */
[----:B------:R-:W-:Y:S01]  /*71c0*/  IMAD.MOV.U32 R176, RZ, RZ, R174 ;  /* 0x000000ffffb07224 */ /* 0x000fe200078e00ae */
[----:B------:R-:W-:-:S07]  /*71d0*/  LOP3.LUT R16, R170, UR33, R175, 0x96, !PT ;  /* 0x00000021aa107c12 */ /* 0x000fce000f8e96af */
.L_x_15487:
[----:B------:R-:W-:Y:S05]  /*71e0*/  BSYNC.RECONVERGENT B1 ;  /* 0x0000000000017941 */ /* 0x000fea0003800200 */
.L_x_15486:
[----:B------:R-:W-:Y:S01]  /*71f0*/  I2FP.F32.U32 R164, R27 ;  /* 0x0000001b00a47245 */ /* 0x000fe20000201000 */
[----:B------:R-:W-:Y:S01]  /*7200*/  IMAD.U32 R27, R161, 0x10000, RZ ;  /* 0x00010000a11b7824 */ /* 0x000fe200078e00ff */
[----:B------:R-:W-:Y:S01]  /*7210*/  ISETP.NE.AND P2, PT, R172, 0x1, PT ;  /* 0x00000001ac00780c */ /* 0x000fe20003f45270 */
[----:B------:R-:W-:Y:S01]  /*7220*/  IMAD.U32 R170, R165, 0x10000, RZ ;  /* 0x00010000a5aa7824 */ /* 0x000fe200078e00ff */
[----:B------:R-:W-:Y:S01]  /*7230*/  BSSY.RECONVERGENT B1, `(.L_x_15491) ;  /* 0x000004e000017945 */ /* 0x000fe20003800200 */
        /* <DEDUP_REMOVED lines=20> */
.L_x_15493:
        /* <DEDUP_REMOVED lines=13> */
.L_x_15495:
[----:B------:R-:W-:Y:S05]  /*7450*/  BSYNC.RECONVERGENT B2 ;  /* 0x0000000000027941 */ /* 0x000fea0003800200 */
.L_x_15494:
        /* <DEDUP_REMOVED lines=43> */
.L_x_15492:
[----:B------:R-:W-:Y:S05]  /*7710*/  BSYNC.RECONVERGENT B1 ;  /* 0x0000000000017941 */ /* 0x000fea0003800200 */
.L_x_15491:
        /* <DEDUP_REMOVED lines=23> */
.L_x_15498:
        /* <DEDUP_REMOVED lines=13> */
.L_x_15500:
[----:B------:R-:W-:Y:S05]  /*7960*/  BSYNC.RECONVERGENT B2 ;  /* 0x0000000000027941 */ /* 0x000fea0003800200 */
.L_x_15499:
        /* <DEDUP_REMOVED lines=43> */
.L_x_15497:
[----:B------:R-:W-:Y:S05]  /*7c20*/  BSYNC.RECONVERGENT B1 ;  /* 0x0000000000017941 */ /* 0x000fea0003800200 */
.L_x_15496:
        /* <DEDUP_REMOVED lines=25> */
.L_x_15503:
        /* <DEDUP_REMOVED lines=13> */
.L_x_15505:
[----:B------:R-:W-:Y:S05]  /*7e90*/  BSYNC.RECONVERGENT B2 ;  /* 0x0000000000027941 */ /* 0x000fea0003800200 */
.L_x_15504:
        /* <DEDUP_REMOVED lines=40> */
[----:B------:R-:W-:Y:S01]  /*8120*/  MOV R12, R180 ;  /* 0x000000b4000c7202 */ /* 0x000fe20000000f00 */
[----:B------:R-:W-:Y:S01]  /*8130*/  IMAD.MOV.U32 R176, RZ, RZ, R178 ;  /* 0x000000ffffb07224 */ /* 0x000fe200078e00b2 */
[----:B------:R-:W-:-:S07]  /*8140*/  LOP3.LUT R16, R164, UR33, R179, 0x96, !PT ;  /* 0x00000021a4107c12 */ /* 0x000fce000f8e96b3 */
.L_x_15502:
[----:B------:R-:W-:Y:S05]  /*8150*/  BSYNC.RECONVERGENT B1 ;  /* 0x0000000000017941 */ /* 0x000fea0003800200 */
.L_x_15501:
[----:B------:R-:W-:Y:S01]  /*8160*/  I2FP.F32.U32 R164, R161 ;  /* 0x000000a100a47245 */ /* 0x000fe20000201000 */
[----:B------:R-:W-:Y:S01]  /*8170*/  IMAD.U32 R161, R162, 0x10000, RZ ;  /* 0x00010000a2a17824 */ /* 0x000fe200078e00ff */
[----:B------:R-:W-:Y:S01]  /*8180*/  ISETP.NE.AND P5, PT, R165, 0x1, PT ;  /* 0x00000001a500780c */ /* 0x000fe20003fa5270 */
[----:B------:R-:W-:Y:S01]  /*8190*/  IMAD.U32 R166, R166, 0x10000, RZ ;  /* 0x00010000a6a67824 */ /* 0x000fe200078e00ff */
[----:B------:R-:W-:Y:S01]  /*81a0*/  BSSY.RECONVERGENT B1, `(.L_x_15506) ;  /* 0x000004c000017945 */ /* 0x000fe20003800200 */
[----:B------:R-:W-:Y:S01]  /*81b0*/  FFMA.FTZ R164, R164, R25, 1.1641532182693481445e-10 ;  /* 0x2f000000a4a47423 */ /* 0x000fe20000010019 */
[----:B------:R-:W-:-:S04]  /*81c0*/  FMUL.FTZ R161, R161, R26 ;  /* 0x0000001aa1a17220 */ /* 0x000fc80000410000 */
[----:B------:R-:W-:Y:S01]  /*81d0*/  FMUL.FTZ R161, R161, R24 ;  /* 0x00000018a1a17220 */ /* 0x000fe20000410000 */
[----:B------:R-:W-:-:S04]  /*81e0*/  FSETP.GTU.FTZ.AND P4, PT, R164, R23, PT ;  /* 0x00000017a400720b */ /* 0x000fc80003f9c000 */
[----:B------:R-:W-:Y:S02]  /*81f0*/  FSEL R161, R161, RZ, !P4 ;  /* 0x000000ffa1a17208 */ /* 0x000fe40006000000 */
[----:B------:R-:W-:-:S03]  /*8200*/  PLOP3.LUT P4, PT, P4, PT, PT, 0x8, 0x80 ;  /* 0x000000000080781c */ /* 0x000fc6000278e170 */
[----:B------:R-:W-:Y:S01]  /*8210*/  FADD.FTZ R171, R161, R166 ;  /* 0x000000a6a1ab7221 */ /* 0x000fe20000010000 */
[----:B------:R-:W-:Y:S01]  /*8220*/  MOV R166, 0x2 ;  /* 0x0000000200a67802 */ /* 0x000fe20000000f00 */
        /* <DEDUP_REMOVED lines=10> */
.L_x_15508:
        /* <DEDUP_REMOVED lines=13> */
.L_x_15510:
[----:B------:R-:W-:Y:S05]  /*83a0*/  BSYNC.RECONVERGENT B2 ;  /* 0x0000000000027941 */ /* 0x000fea0003800200 */
.L_x_15509:
        /* <DEDUP_REMOVED lines=43> */
.L_x_15507:
[----:B------:R-:W-:Y:S05]  /*8660*/  BSYNC.RECONVERGENT B1 ;  /* 0x0000000000017941 */ /* 0x000fea0003800200 */
.L_x_15506:
        /* <DEDUP_REMOVED lines=11> */
[----:B------:R-:W-:-:S03]  /*8720*/  IMAD.MOV.U32 R162, RZ, RZ, R12 ;  /* 0x000000ffffa27224 */ /* 0x000fc600078e000c */
[----:B------:R-:W-:Y:S02]  /*8730*/  FSEL R161, R161, RZ, !P5 ;  /* 0x000000ffa1a17208 */ /* 0x000fe40006800000 */
[----:B------:R-:W-:-:S03]  /*8740*/  PLOP3.LUT P5, PT, P5, PT, PT, 0x8, 0x80 ;  /* 0x000000000080781c */ /* 0x000fc60002fae170 */
[----:B------:R-:W-:Y:S01]  /*8750*/  FADD.FTZ R175, R161, R164 ;  /* 0x000000a4a1af7221 */ /* 0x000fe20000010000 */
        /* <DEDUP_REMOVED lines=10> */
.L_x_15513:
        /* <DEDUP_REMOVED lines=15> */
.L_x_15515:
[----:B------:R-:W-:Y:S05]  /*88f0*/  BSYNC.RECONVERGENT B2 ;  /* 0x0000000000027941 */ /* 0x000fea0003800200 */
.L_x_15514:
        /* <DEDUP_REMOVED lines=43> */
.L_x_15512:
[----:B------:R-:W-:Y:S05]  /*8bb0*/  BSYNC.RECONVERGENT B1 ;  /* 0x0000000000017941 */ /* 0x000fea0003800200 */
.L_x_15511:
        /* <DEDUP_REMOVED lines=15> */
.L_x_15475:
        /* <DEDUP_REMOVED lines=16> */
.L_x_15519:
        /* <DEDUP_REMOVED lines=13> */
.L_x_15521:
[----:B------:R-:W-:Y:S05]  /*8e80*/  BSYNC.RECONVERGENT B2 ;  /* 0x0000000000027941 */ /* 0x000fea0003800200 */
.L_x_15520:
        /* <DEDUP_REMOVED lines=42> */
.L_x_15518:
[----:B------:R-:W-:Y:S05]  /*9130*/  BSYNC.RECONVERGENT B1 ;  /* 0x0000000000017941 */ /* 0x000fea0003800200 */
.L_x_15517:
[----:B------:R-:W-:Y:S01]  /*9140*/  I2FP.F32.U32 R22, R21 ;  /* 0x0000001500167245 */ /* 0x000fe20000201000 */
[----:B------:R-:W-:Y:S01]  /*9150*/  BSSY.RECONVERGENT B1, `(.L_x_15522) ;  /* 0x000004f000017945 */ /* 0x000fe20003800200 */
[----:B-----5:R-:W-:Y:S01]  /*9160*/  SHF.L.U32 R21, R160, 0x10, RZ ;  /* 0x00000010a0157819 */ /* 0x020fe200000006ff */
[----:B------:R-:W-:Y:S01]  /*9170*/  IMAD.MOV.U32 R165, RZ, RZ, 0x2 ;  /* 0x00000002ffa57424 */ /* 0x000fe200078e00ff */
[----:B------:R-:W-:Y:S01]  /*9180*/  ISETP.NE.AND P1, PT, R164, 0x1, PT ;  /* 0x00000001a400780c */ /* 0x000fe20003f25270 */
[----:B------:R-:W-:Y:S01]  /*9190*/  FFMA.FTZ R22, R22, R25, 1.1641532182693481445e-10 ;  /* 0x2f00000016167423 */ /* 0x000fe20000010019 */
[----:B------:R-:W-:Y:S02]  /*91a0*/  IMAD.MOV.U32 R27, RZ, RZ, R12 ;  /* 0x000000ffff1b7224 */ /* 0x000fe400078e000c */
[----:B------:R-:W-:Y:S02]  /*91b0*/  FMUL.FTZ R21, R21, R26 ;  /* 0x0000001a15157220 */ /* 0x000fe40000410000 */
[----:B------:R-:W-:-:S02]  /*91c0*/  FSETP.GTU.FTZ.AND P0, PT, R22, R23, PT ;  /* 0x000000171600720b */ /* 0x000fc40003f1c000 */
[----:B------:R-:W-:Y:S02]  /*91d0*/  FMUL.FTZ R21, R21, R24 ;  /* 0x0000001815157220 */ /* 0x000fe40000410000 */
[----:B------:R-:W-:-:S03]  /*91e0*/  PLOP3.LUT P2, PT, P0, PT, PT, 0x8, 0x80 ;  /* 0x000000000080781c */ /* 0x000fc6000074e170 */
[----:B------:R-:W-:Y:S02]  /*91f0*/  FSEL R22, R21, RZ, !P0 ;  /* 0x000000ff15167208 */ /* 0x000fe40004000000 */
[----:B------:R-:W-:Y:S02]  /*9200*/  PRMT R21, R160, 0x7632, R21 ;  /* 0x00007632a0157816 */ /* 0x000fe40000000015 */
[----:B------:R-:W-:Y:S01]  /*9210*/  P2R R160, PR, RZ, 0x4 ;  /* 0x00000004ffa07803 */ /* 0x000fe20000000000 */
        /* <DEDUP_REMOVED lines=9> */
.L_x_15524:
        /* <DEDUP_REMOVED lines=13> */
.L_x_15526:
[----:B------:R-:W-:Y:S05]  /*9380*/  BSYNC.RECONVERGENT B2 ;  /* 0x0000000000027941 */ /* 0x000fea0003800200 */
.L_x_15525:
        /* <DEDUP_REMOVED lines=42> */
[----:B------:R-:W-:-:S07]  /*9630*/  IMAD.MOV.U32 R176, RZ, RZ, R170 ;  /* 0x000000ffffb07224 */ /* 0x000fce00078e00aa */
.L_x_15523:
[----:B------:R-:W-:Y:S05]  /*9640*/  BSYNC.RECONVERGENT B1 ;  /* 0x0000000000017941 */ /* 0x000fea0003800200 */
.L_x_15522:
        /* <DEDUP_REMOVED lines=21> */
.L_x_15529:
        /* <DEDUP_REMOVED lines=13> */
.L_x_15531:
[----:B------:R-:W-:Y:S05]  /*9870*/  BSYNC.RECONVERGENT B2 ;  /* 0x0000000000027941 */ /* 0x000fea0003800200 */
.L_x_15530:
        /* <DEDUP_REMOVED lines=43> */
.L_x_15528:
[----:B------:R-:W-:Y:S05]  /*9b30*/  BSYNC.RECONVERGENT B1 ;  /* 0x0000000000017941 */ /* 0x000fea0003800200 */
.L_x_15527:
        /* <DEDUP_REMOVED lines=22> */
.L_x_15534:
        /* <DEDUP_REMOVED lines=13> */
.L_x_15536:
[----:B------:R-:W-:Y:S05]  /*9d70*/  BSYNC.RECONVERGENT B2 ;  /* 0x0000000000027941 */ /* 0x000fea0003800200 */
.L_x_15535:
        /* <DEDUP_REMOVED lines=43> */
.L_x_15533:
[----:B------:R-:W-:Y:S05]  /*a030*/  BSYNC.RECONVERGENT B1 ;  /* 0x0000000000017941 */ /* 0x000fea0003800200 */
.L_x_15532:
        /* <DEDUP_REMOVED lines=21> */
.L_x_15539:
        /* <DEDUP_REMOVED lines=13> */
.L_x_15541:
[----:B------:R-:W-:Y:S05]  /*a260*/  BSYNC.RECONVERGENT B2 ;  /* 0x0000000000027941 */ /* 0x000fea0003800200 */
.L_x_15540:
        /* <DEDUP_REMOVED lines=43> */
.L_x_15538:
[----:B------:R-:W-:Y:S05]  /*a520*/  BSYNC.RECONVERGENT B1 ;  /* 0x0000000000017941 */ /* 0x000fea0003800200 */
.L_x_15537:
        /* <DEDUP_REMOVED lines=22> */
.L_x_15544:
        /* <DEDUP_REMOVED lines=13> */
.L_x_15546:
[----:B------:R-:W-:Y:S05]  /*a760*/  BSYNC.RECONVERGENT B2 ;  /* 0x0000000000027941 */ /* 0x000fea0003800200 */
.L_x_15545:
        /* <DEDUP_REMOVED lines=43> */
.L_x_15543:
[----:B------:R-:W-:Y:S05]  /*aa20*/  BSYNC.RECONVERGENT B1 ;  /* 0x0000000000017941 */ /* 0x000fea0003800200 */
.L_x_15542:
[----:B------:R-:W-:Y:S01]  /*aa30*/  I2FP.F32.U32 R164, R161 ;  /* 0x000000a100a47245 */ /* 0x000fe20000201000 */
[----:B------:R-:W-:Y:S01]  /*aa40*/  BSSY.RECONVERGENT B1, `(.L_x_15547) ;  /* 0x000004d000017945 */ /* 0x000fe20003800200 */
[----:B------:R-:W-:Y:S02]  /*aa50*/  SHF.L.U32 R161, R162, 0x10, RZ ;  /* 0x00000010a2a17819 */ /* 0x000fe400000006ff */
[----:B------:R-:W-:Y:S01]  /*aa60*/  ISETP.NE.AND P5, PT, R165, 0x1, PT ;  /* 0x00000001a500780c */ /* 0x000fe20003fa5270 */
[----:B------:R-:W-:Y:S02]  /*aa70*/  FFMA.FTZ R164, R164, R25, 1.1641532182693481445e-10 ;  /* 0x2f000000a4a47423 */ /* 0x000fe40000010019 */
        /* <DEDUP_REMOVED lines=16> */
.L_x_15549:
        /* <DEDUP_REMOVED lines=13> */
.L_x_15551:
[----:B------:R-:W-:Y:S05]  /*ac50*/  BSYNC.RECONVERGENT B2 ;  /* 0x0000000000027941 */ /* 0x000fea0003800200 */
.L_x_15550:
        /* <DEDUP_REMOVED lines=43> */
.L_x_15548:
[----:B------:R-:W-:Y:S05]  /*af10*/  BSYNC.RECONVERGENT B1 ;  /* 0x0000000000017941 */ /* 0x000fea0003800200 */
.L_x_15547:
[----:B------:R-:W-:Y:S01]  /*af20*/  I2FP.F32.U32 R162, R161 ;  /* 0x000000a100a27245 */ /* 0x000fe20000201000 */
[----:B------:R-:W-:Y:S01]  /*af30*/  BSSY.RECONVERGENT B1, `(.L_x_15552) ;  /* 0x0000050000017945 */ /* 0x000fe20003800200 */
[----:B------:R-:W-:Y:S01]  /*af40*/  SHF.L.U32 R161, R163, 0x10, RZ ;  /* 0x00000010a3a17819 */ /* 0x000fe200000006ff */
[----:B------:R-:W-:Y:S01]  /*af50*/  IMAD.MOV.U32 R184, RZ, RZ, 0x2 ;  /* 0x00000002ffb87424 */ /* 0x000fe200078e00ff */
[----:B------:R-:W-:Y:S01]  /*af60*/  ISETP.NE.AND P6, PT, R164, 0x1, PT ;  /* 0x00000001a400780c */ /* 0x000fe20003fc5270 */
[----:B------:R-:W-:Y:S02]  /*af70*/  FFMA.FTZ R162, R162, R25, 1.1641532182693481445e-10 ;  /* 0x2f000000a2a27423 */ /* 0x000fe40000010019 */
[----:B------:R-:W-:Y:S01]  /*af80*/  FMUL.FTZ R165, R161, R26 ;  /* 0x0000001aa1a57220 */ /* 0x000fe20000410000 */
[----:B------:R-:W-:Y:S02]  /*af90*/  PRMT R161, R163, 0x7632, R161 ;  /* 0x00007632a3a17816 */ /* 0x000fe400000000a1 */
        /* <DEDUP_REMOVED lines=14> */
.L_x_15554:
        /* <DEDUP_REMOVED lines=15> */
.L_x_15556:
[----:B------:R-:W-:Y:S05]  /*b170*/  BSYNC.RECONVERGENT B2 ;  /* 0x0000000000027941 */ /* 0x000fea0003800200 */
.L_x_15555:
        /* <DEDUP_REMOVED lines=43> */
.L_x_15553:
[----:B------:R-:W-:Y:S05]  /*b430*/  BSYNC.RECONVERGENT B1 ;  /* 0x0000000000017941 */ /* 0x000fea0003800200 */
.L_x_15552:
        /* <DEDUP_REMOVED lines=12> */
.L_x_15516:
[----:B------:R-:W-:Y:S01]  /*b500*/  SEL R178, RZ, 0x10000, !P5 ;  /* 0x00010000ffb27807 */ /* 0x000fe20006800000 */
[----:B------:R-:W-:Y:S01]  /*b510*/  VIADD R173, R11, 0x40 ;  /* 0x000000400bad7836 */ /* 0x000fe20000000000 */
[----:B------:R-:W-:Y:S01]  /*b520*/  ISETP.NE.AND P5, PT, R160, RZ, PT ;  /* 0x000000ffa000720c */ /* 0x000fe20003fa5270 */
[----:B------:R-:W-:Y:S01]  /*b530*/  IMAD.WIDE.U32 R180, R0, 0x8, R28 ;  /* 0x0000000800b47825 */ /* 0x000fe200078e001c */
[----:B------:R-:W-:Y:S02]  /*b540*/  SEL R163, RZ, 0x1000000, !P6 ;  /* 0x01000000ffa37807 */ /* 0x000fe40007000000 */
[----:B------:R-:W-:Y:S02]  /*b550*/  SEL R183, RZ, 0x100, !P4 ;  /* 0x00000100ffb77807 */ /* 0x000fe40006000000 */
[----:B------:R-:W-:Y:S02]  /*b560*/  SEL R162, RZ, 0x1000000, !P2 ;  /* 0x01000000ffa27807 */ /* 0x000fe40005000000 */
[----:B------:R-:W-:-:S02]  /*b570*/  SEL R161, RZ, 0x10000, !P1 ;  /* 0x00010000ffa17807 */ /* 0x000fc40004800000 */
[----:B------:R-:W-:Y:S02]  /*b580*/  SEL R160, RZ, 0x100, !P0 ;  /* 0x00000100ffa07807 */ /* 0x000fe40004000000 */
[----:B------:R-:W-:Y:S01]  /*b590*/  LOP3.LUT R183, R183, R163, R178, 0xfe, !PT ;  /* 0x000000a3b7b77212 */ /* 0x000fe200078efeb2 */
[----:B------:R-:W-:Y:S01]  /*b5a0*/  IMAD.WIDE.U32 R178, R0, 0x10, R30 ;  /* 0x0000001000b27825 */ /* 0x000fe200078e001e */
[----:B------:R-:W-:Y:S02]  /*b5b0*/  SEL R182, RZ, 0x1, !P3 ;  /* 0x00000001ffb67807 */ /* 0x000fe40005800000 */
[----:B------:R-:W-:Y:S02]  /*b5c0*/  LOP3.LUT R160, R160, R162, R161, 0xfe, !PT ;  /* 0x000000a2a0a07212 */ /* 0x000fe400078efea1 */
[----:B------:R-:W-:Y:S01]  /*b5d0*/  SEL R161, RZ, 0x1, !P5 ;  /* 0x00000001ffa17807 */ /* 0x000fe20006800000 */
[----:B------:R0:W-:Y:S01]  /*b5e0*/  STG.E.128 desc[UR8][R178.64], R164 ;  /* 0x000000a4b2007986 */ /* 0x0001e2000c101d08 */
        /* <DEDUP_REMOVED lines=26> */
.L_x_15560:
        /* <DEDUP_REMOVED lines=13> */
.L_x_15562:
[----:B------:R-:W-:Y:S05]  /*b860*/  BSYNC.RECONVERGENT B2 ;  /* 0x0000000000027941 */ /* 0x000fea0003800200 */
.L_x_15561:
        /* <DEDUP_REMOVED lines=42> */
.L_x_15559:
[----:B------:R-:W-:Y:S05]  /*bb10*/  BSYNC.RECONVERGENT B1 ;  /* 0x0000000000017941 */ /* 0x000fea0003800200 */
.L_x_15558:
[----:B------:R-:W-:Y:S01]  /*bb20*/  I2FP.F32.U32 R176, R177 ;  /* 0x000000b100b07245 */ /* 0x000fe20000201000 */
[----:B------:R-:W-:Y:S01]  /*bb30*/  BSSY.RECONVERGENT B1, `(.L_x_15563) ;  /* 0x0000052000017945 */ /* 0x000fe20003800200 */
[----:B-----5:R-:W-:Y:S01]  /*bb40*/  SHF.L.U32 R177, R160, 0x10, RZ ;  /* 0x00000010a0b17819 */ /* 0x020fe200000006ff */
        /* <DEDUP_REMOVED lines=12> */
[----:B------:R-:W-:Y:S02]  /*bc10*/  P2R R187, PR, RZ, 0x1 ;  /* 0x00000001ffbb7803 */ /* 0x000fe40000000000 */
        /* <DEDUP_REMOVED lines=10> */
.L_x_15565:
        /* <DEDUP_REMOVED lines=13> */
.L_x_15567:
[----:B------:R-:W-:Y:S05]  /*bd90*/  BSYNC.RECONVERGENT B2 ;  /* 0x0000000000027941 */ /* 0x000fea0003800200 */
.L_x_15566:
        /* <DEDUP_REMOVED lines=43> */
.L_x_15564:
[----:B------:R-:W-:Y:S05]  /*c050*/  BSYNC.RECONVERGENT B1 ;  /* 0x0000000000017941 */ /* 0x000fea0003800200 */
.L_x_15563:
        /* <DEDUP_REMOVED lines=23> */
.L_x_15570:
        /* <DEDUP_REMOVED lines=13> */
.L_x_15572:
[----:B------:R-:W-:Y:S05]  /*c2a0*/  BSYNC.RECONVERGENT B2 ;  /* 0x0000000000027941 */ /* 0x000fea0003800200 */
.L_x_15571:
        /* <DEDUP_REMOVED lines=43> */
.L_x_15569:
[----:B------:R-:W-:Y:S05]  /*c560*/  BSYNC.RECONVERGENT B1 ;  /* 0x0000000000017941 */ /* 0x000fea0003800200 */
.L_x_15568:
[----:B------:R-:W-:Y:S01]  /*c570*/  I2FP.F32.U32 R160, R160 ;  /* 0x000000a000a07245 */ /* 0x000fe20000201000 */
[----:B------:R-:W-:Y:S01]  /*c580*/  IMAD.U32 R179, R161, 0x10000, RZ ;  /* 0x00010000a1b37824 */ /* 0x000fe200078e00ff */
[----:B------:R-:W-:Y:S01]  /*c590*/  ISETP.NE.AND P2, PT, R164, 0x1, PT ;  /* 0x00000001a400780c */ /* 0x000fe20003f45270 */
[----:B------:R-:W-:Y:S01]  /*c5a0*/  BSSY.RECONVERGENT B1, `(.L_x_15573) ;  /* 0x000004f000017945 */ /* 0x000fe20003800200 */
[----:B------:R-:W-:Y:S01]  /*c5b0*/  PRMT R184, R165, 0x7632, R184 ;  /* 0x00007632a5b87816 */ /* 0x000fe200000000b8 */
[----:B------:R-:W-:Y:S01]  /*c5c0*/  FFMA.FTZ R160, R160, R25, 1.1641532182693481445e-10 ;  /* 0x2f000000a0a07423 */ /* 0x000fe20000010019 */
[----:B------:R-:W-:Y:S01]  /*c5d0*/  FMUL.FTZ R179, R179, R26 ;  /* 0x0000001ab3b37220 */ /* 0x000fe20000410000 */
[----:B------:R-:W-:-:S03]  /*c5e0*/  PRMT R178, R161, 0x7632, R178 ;  /* 0x00007632a1b27816 */ /* 0x000fc600000000b2 */
[----:B------:R-:W-:Y:S01]  /*c5f0*/  FMUL.FTZ R179, R179, R24 ;  /* 0x00000018b3b37220 */ /* 0x000fe20000410000 */
[----:B------:R-:W-:Y:S02]  /*c600*/  FSETP.GTU.FTZ.AND P1, PT, R160, R23, PT ;  /* 0x00000017a000720b */ /* 0x000fe40003f3c000 */
[----:B------:R-:W-:Y:S01]  /*c610*/  SHF.L.U32 R160, R165, 0x10, RZ ;  /* 0x00000010a5a07819 */ /* 0x000fe200000006ff */
[----:B------:R-:W-:Y:S01]  /*c620*/  IMAD.MOV.U32 R165, RZ, RZ, 0x2 ;  /* 0x00000002ffa57424 */ /* 0x000fe200078e00ff */
        /* <DEDUP_REMOVED lines=13> */
.L_x_15575:
        /* <DEDUP_REMOVED lines=13> */
.L_x_15577:
[----:B------:R-:W-:Y:S05]  /*c7d0*/  BSYNC.RECONVERGENT B2 ;  /* 0x0000000000027941 */ /* 0x000fea0003800200 */
.L_x_15576:
        /* <DEDUP_REMOVED lines=43> */
.L_x_15574:
[----:B------:R-:W-:Y:S05]  /*ca90*/  BSYNC.RECONVERGENT B1 ;  /* 0x0000000000017941 */ /* 0x000fea0003800200 */
.L_x_15573:
        /* <DEDUP_REMOVED lines=23> */
.L_x_15580:
        /* <DEDUP_REMOVED lines=13> */
.L_x_15582:
[----:B------:R-:W-:Y:S05]  /*cce0*/  BSYNC.RECONVERGENT B2 ;  /* 0x0000000000027941 */ /* 0x000fea0003800200 */
.L_x_15581:
        /* <DEDUP_REMOVED lines=43> */
.L_x_15579:
[----:B------:R-:W-:Y:S05]  /*cfa0*/  BSYNC.RECONVERGENT B1 ;  /* 0x0000000000017941 */ /* 0x000fea0003800200 */
.L_x_15578:
        /* <DEDUP_REMOVED lines=25> */
.L_x_15585:
        /* <DEDUP_REMOVED lines=13> */
.L_x_15587:
[----:B------:R-:W-:Y:S05]  /*d210*/  BSYNC.RECONVERGENT B2 ;  /* 0x0000000000027941 */ /* 0x000fea0003800200 */
.L_x_15586:
        /* <DEDUP_REMOVED lines=43> */
.L_x_15584:
[----:B------:R-:W-:Y:S05]  /*d4d0*/  BSYNC.RECONVERGENT B1 ;  /* 0x0000000000017941 */ /* 0x000fea0003800200 */
.L_x_15583:
        /* <DEDUP_REMOVED lines=23> */
.L_x_15590:
        /* <DEDUP_REMOVED lines=13> */
.L_x_15592:
[----:B------:R-:W-:Y:S05]  /*d720*/  BSYNC.RECONVERGENT B2 ;  /* 0x0000000000027941 */ /* 0x000fea0003800200 */
.L_x_15591:
        /* <DEDUP_REMOVED lines=43> */
.L_x_15589:
[----:B------:R-:W-:Y:S05]  /*d9e0*/  BSYNC.RECONVERGENT B1 ;  /* 0x0000000000017941 */ /* 0x000fea0003800200 */
.L_x_15588:
        /* <DEDUP_REMOVED lines=25> */
.L_x_15595:
        /* <DEDUP_REMOVED lines=15> */
.L_x_15597:
[----:B------:R-:W-:Y:S05]  /*dc70*/  BSYNC.RECONVERGENT B2 ;  /* 0x0000000000027941 */ /* 0x000fea0003800200 */
.L_x_15596:
        /* <DEDUP_REMOVED lines=43> */
.L_x_15594:
[----:B------:R-:W-:Y:S05]  /*df30*/  BSYNC.RECONVERGENT B1 ;  /* 0x0000000000017941 */ /* 0x000fea0003800200 */
.L_x_15593:
        /* <DEDUP_REMOVED lines=15> */
.L_x_15557:
        /* <DEDUP_REMOVED lines=16> */
.L_x_15601:
        /* <DEDUP_REMOVED lines=13> */
.L_x_15603:
[----:B------:R-:W-:Y:S05]  /*e200*/  BSYNC.RECONVERGENT B2 ;  /* 0x0000000000027941 */ /* 0x000fea0003800200 */
.L_x_15602:
        /* <DEDUP_REMOVED lines=42> */
.L_x_15600:
[----:B------:R-:W-:Y:S05]  /*e4b0*/  BSYNC.RECONVERGENT B1 ;  /* 0x0000000000017941 */ /* 0x000fea0003800200 */
.L_x_15599:
        /* <DEDUP_REMOVED lines=23> */
.L_x_15606:
        /* <DEDUP_REMOVED lines=13> */
.L_x_15608:
[----:B------:R-:W-:Y:S05]  /*e700*/  BSYNC.RECONVERGENT B2 ;  /* 0x0000000000027941 */ /* 0x000fea0003800200 */
.L_x_15607:
        /* <DEDUP_REMOVED lines=43> */
.L_x_15605:
[----:B------:R-:W-:Y:S05]  /*e9c0*/  BSYNC.RECONVERGENT B1 ;  /* 0x0000000000017941 */ /* 0x000fea0003800200 */
.L_x_15604:
        /* <DEDUP_REMOVED lines=21> */
.L_x_15611:
        /* <DEDUP_REMOVED lines=13> */
.L_x_15613:
[----:B------:R-:W-:Y:S05]  /*ebf0*/  BSYNC.RECONVERGENT B2 ;  /* 0x0000000000027941 */ /* 0x000fea0003800200 */
.L_x_15612:
        /* <DEDUP_REMOVED lines=43> */
.L_x_15610:
[----:B------:R-:W-:Y:S05]  /*eeb0*/  BSYNC.RECONVERGENT B1 ;  /* 0x0000000000017941 */ /* 0x000fea0003800200 */
.L_x_15609:
        /* <DEDUP_REMOVED lines=22> */
.L_x_15616:
        /* <DEDUP_REMOVED lines=13> */
.L_x_15618:
[----:B------:R-:W-:Y:S05]  /*f0f0*/  BSYNC.RECONVERGENT B2 ;  /* 0x0000000000027941 */ /* 0x000fea0003800200 */
.L_x_15617:
        /* <DEDUP_REMOVED lines=43> */
.L_x_15615:
[----:B------:R-:W-:Y:S05]  /*f3b0*/  BSYNC.RECONVERGENT B1 ;  /* 0x0000000000017941 */ /* 0x000fea0003800200 */
.L_x_15614:
[----:B------:R-:W-:Y:S01]  /*f3c0*/  ISETP.NE.AND P4, PT, R165, 0x1, PT ;  /* 0x00000001a500780c */ /* 0x000fe20003f85270 */
[----:B------:R-:W-:Y:S01]  /*f3d0*/  IMAD.U32 R161, R178, 0x10000, RZ ;  /* 0x00010000b2a17824 */ /* 0x000fe200078e00ff */
        /* <DEDUP_REMOVED lines=19> */
.L_x_15621:
        /* <DEDUP_REMOVED lines=13> */
.L_x_15623:
[----:B------:R-:W-:Y:S05]  /*f5e0*/  BSYNC.RECONVERGENT B2 ;  /* 0x0000000000027941 */ /* 0x000fea0003800200 */
.L_x_15622:
        /* <DEDUP_REMOVED lines=43> */
.L_x_15620:
[----:B------:R-:W-:Y:S05]  /*f8a0*/  BSYNC.RECONVERGENT B1 ;  /* 0x0000000000017941 */ /* 0x000fea0003800200 */
.L_x_15619:
        /* <DEDUP_REMOVED lines=22> */
.L_x_15626:
        /* <DEDUP_REMOVED lines=13> */
.L_x_15628:
[----:B------:R-:W-:Y:S05]  /*fae0*/  BSYNC.RECONVERGENT B2 ;  /* 0x0000000000027941 */ /* 0x000fea0003800200 */
.L_x_15627:
        /* <DEDUP_REMOVED lines=43> */
.L_x_15625:
[----:B------:R-:W-:Y:S05]  /*fda0*/  BSYNC.RECONVERGENT B1 ;  /* 0x0000000000017941 */ /* 0x000fea0003800200 */
.L_x_15624:
        /* <DEDUP_REMOVED lines=21> */
.L_x_15631:
        /* <DEDUP_REMOVED lines=13> */
.L_x_15633:
[----:B------:R-:W-:Y:S05]  /*ffd0*/  BSYNC.RECONVERGENT B2 ;  /* 0x0000000000027941 */ /* 0x000fea0003800200 */
.L_x_15632:
        /* <DEDUP_REMOVED lines=43> */
.L_x_15630:
[----:B------:R-:W-:Y:S05]  /*10290*/  BSYNC.RECONVERGENT B1 ;  /* 0x0000000000017941 */ /* 0x000fea0003800200 */
.L_x_15629:
        /* <DEDUP_REMOVED lines=22> */
.L_x_15636:
        /* <DEDUP_REMOVED lines=15> */
.L_x_15638:
[----:B------:R-:W-:Y:S05]  /*104f0*/  BSYNC.RECONVERGENT B2 ;  /* 0x0000000000027941 */ /* 0x000fea0003800200 */
.L_x_15637:
        /* <DEDUP_REMOVED lines=43> */
.L_x_15635:
[----:B------:R-:W-:Y:S05]  /*107b0*/  BSYNC.RECONVERGENT B1 ;  /* 0x0000000000017941 */ /* 0x000fea0003800200 */
.L_x_15634:
        /* <DEDUP_REMOVED lines=12> */
.L_x_15598:
[----:B------:R-:W-:Y:S01]  /*10880*/  SEL R163, RZ, 0x1000000, !P6 ;  /* 0x01000000ffa37807 */ /* 0x000fe20007000000 */
[----:B------:R-:W-:Y:S01]  /*10890*/  VIADD R183, R11, 0x60 ;  /* 0x000000600bb77836 */ /* 0x000fe20000000000 */
[----:B------:R-:W-:Y:S01]  /*108a0*/  SEL R188, RZ, 0x10000, !P5 ;  /* 0x00010000ffbc7807 */ /* 0x000fe20006800000 */
[----:B------:R-:W-:Y:S01]  /*108b0*/  IMAD.WIDE.U32 R190, R173, 0x8, R28 ;  /* 0x00000008adbe7825 */ /* 0x000fe200078e001c */
[----:B------:R-:W-:Y:S02]  /*108c0*/  SEL R193, RZ, 0x100, !P4 ;  /* 0x00000100ffc17807 */ /* 0x000fe40006000000 */
[----:B------:R-:W-:Y:S02]  /*108d0*/  SEL R162, RZ, 0x1000000, !P2 ;  /* 0x01000000ffa27807 */ /* 0x000fe40005000000 */
[----:B------:R-:W-:Y:S02]  /*108e0*/  SEL R161, RZ, 0x10000, !P1 ;  /* 0x00010000ffa17807 */ /* 0x000fe40004800000 */
[----:B------:R-:W-:-:S02]  /*108f0*/  SEL R160, RZ, 0x100, !P0 ;  /* 0x00000100ffa07807 */ /* 0x000fc40004000000 */
[----:B------:R-:W-:Y:S02]  /*10900*/  ISETP.NE.AND P5, PT, R187, RZ, PT ;  /* 0x000000ffbb00720c */ /* 0x000fe40003fa5270 */
        /* <DEDUP_REMOVED lines=32> */
.L_x_15642:
        /* <DEDUP_REMOVED lines=13> */
.L_x_15644:
[----:B------:R-:W-:Y:S05]  /*10be0*/  BSYNC.RECONVERGENT B2 ;  /* 0x0000000000027941 */ /* 0x000fea0003800200 */
.L_x_15643:
        /* <DEDUP_REMOVED lines=42> */
.L_x_15641:
[----:B------:R-:W-:Y:S05]  /*10e90*/  BSYNC.RECONVERGENT B1 ;  /* 0x0000000000017941 */ /* 0x000fea0003800200 */
.L_x_15640:
        /* <DEDUP_REMOVED lines=26> */
.L_x_15647:
        /* <DEDUP_REMOVED lines=13> */
.L_x_15649:
[----:B------:R-:W-:Y:S05]  /*11110*/  BSYNC.RECONVERGENT B2 ;  /* 0x0000000000027941 */ /* 0x000fea0003800200 */
.L_x_15648:
        /* <DEDUP_REMOVED lines=43> */
.L_x_15646:
[----:B------:R-:W-:Y:S05]  /*113d0*/  BSYNC.RECONVERGENT B1 ;  /* 0x0000000000017941 */ /* 0x000fea0003800200 */
.L_x_15645:
        /* <DEDUP_REMOVED lines=23> */
.L_x_15652:
        /* <DEDUP_REMOVED lines=13> */
.L_x_15654:
[----:B------:R-:W-:Y:S05]  /*11620*/  BSYNC.RECONVERGENT B2 ;  /* 0x0000000000027941 */ /* 0x000fea0003800200 */
.L_x_15653:
        /* <DEDUP_REMOVED lines=43> */
.L_x_15651:
[----:B------:R-:W-:Y:S05]  /*118e0*/  BSYNC.RECONVERGENT B1 ;  /* 0x0000000000017941 */ /* 0x000fea0003800200 */
.L_x_15650:
[----:B------:R-:W-:Y:S01]  /*118f0*/  I2FP.F32.U32 R160, R160 ;  /* 0x000000a000a07245 */ /* 0x000fe20000201000 */
[----:B------:R-:W-:Y:S01]  /*11900*/  BSSY.RECONVERGENT B1, `(.L_x_15655) ;  /* 0x0000051000017945 */ /* 0x000fe20003800200 */
[----:B------:R-:W-:Y:S02]  /*11910*/  SHF.L.U32 R187, R161, 0x10, RZ ;  /* 0x00000010a1bb7819 */ /* 0x000fe400000006ff */
[----:B------:R-:W-:Y:S01]  /*11920*/  ISETP.NE.AND P2, PT, R164, 0x1, PT ;  /* 0x00000001a400780c */ /* 0x000fe20003f45270 */
[----:B------:R-:W-:Y:S01]  /*11930*/  FFMA.FTZ R160, R160, R25, 1.1641532182693481445e-10 ;  /* 0x2f000000a0a07423 */ /* 0x000fe20000010019 */
[----:B------:R-:W-:Y:S01]  /*11940*/  PRMT R196, R165, 0x7632, R196 ;  /* 0x00007632a5c47816 */ /* 0x000fe200000000c4 */
[----:B------:R-:W-:Y:S01]  /*11950*/  FMUL.FTZ R187, R187, R26 ;  /* 0x0000001abbbb7220 */ /* 0x000fe20000410000 */
[----:B------:R-:W-:Y:S02]  /*11960*/  PRMT R197, R161, 0x7632, R197 ;  /* 0x00007632a1c57816 */ /* 0x000fe400000000c5 */
[----:B------:R-:W-:Y:S01]  /*11970*/  FSETP.GTU.FTZ.AND P1, PT, R160, R23, PT ;  /* 0x00000017a000720b */ /* 0x000fe20003f3c000 */
[----:B------:R-:W-:Y:S01]  /*11980*/  FMUL.FTZ R187, R187, R24 ;  /* 0x00000018bbbb7220 */ /* 0x000fe20000410000 */
[----:B------:R-:W-:-:S02]  /*11990*/  IMAD.U32 R160, R165, 0x10000, RZ ;  /* 0x00010000a5a07824 */ /* 0x000fc400078e00ff */
[----:B------:R-:W-:Y:S02]  /*119a0*/  IMAD.MOV.U32 R165, RZ, RZ, 0x2 ;  /* 0x00000002ffa57424 */ /* 0x000fe400078e00ff */
        /* <DEDUP_REMOVED lines=13> */
.L_x_15657:
        /* <DEDUP_REMOVED lines=13> */
.L_x_15659:
[----:B------:R-:W-:Y:S05]  /*11b50*/  BSYNC.RECONVERGENT B2 ;  /* 0x0000000000027941 */ /* 0x000fea0003800200 */
.L_x_15658:
        /* <DEDUP_REMOVED lines=43> */
.L_x_15656:
[----:B------:R-:W-:Y:S05]  /*11e10*/  BSYNC.RECONVERGENT B1 ;  /* 0x0000000000017941 */ /* 0x000fea0003800200 */
.L_x_15655:
        /* <DEDUP_REMOVED lines=23> */
.L_x_15662:
        /* <DEDUP_REMOVED lines=13> */
.L_x_15664:
[----:B------:R-:W-:Y:S05]  /*12060*/  BSYNC.RECONVERGENT B2 ;  /* 0x0000000000027941 */ /* 0x000fea0003800200 */
.L_x_15663:
        /* <DEDUP_REMOVED lines=43> */
.L_x_15661:
[----:B------:R-:W-:Y:S05]  /*12320*/  BSYNC.RECONVERGENT B1 ;  /* 0x0000000000017941 */ /* 0x000fea0003800200 */
.L_x_15660:
        /* <DEDUP_REMOVED lines=25> */
.L_x_15667:
        /* <DEDUP_REMOVED lines=13> */
.L_x_15669:
[----:B------:R-:W-:Y:S05]  /*12590*/  BSYNC.RECONVERGENT B2 ;  /* 0x0000000000027941 */ /* 0x000fea0003800200 */
.L_x_15668:
        /* <DEDUP_REMOVED lines=43> */
.L_x_15666:
[----:B------:R-:W-:Y:S05]  /*12850*/  BSYNC.RECONVERGENT B1 ;  /* 0x0000000000017941 */ /* 0x000fea0003800200 */
.L_x_15665:
        /* <DEDUP_REMOVED lines=23> */
.L_x_15672:
        /* <DEDUP_REMOVED lines=13> */
.L_x_15674:
[----:B------:R-:W-:Y:S05]  /*12aa0*/  BSYNC.RECONVERGENT B2 ;  /* 0x0000000000027941 */ /* 0x000fea0003800200 */
.L_x_15673:
        /* <DEDUP_REMOVED lines=43> */
.L_x_15671:
[----:B------:R-:W-:Y:S05]  /*12d60*/  BSYNC.RECONVERGENT B1 ;  /* 0x0000000000017941 */ /* 0x000fea0003800200 */
.L_x_15670:
        /* <DEDUP_REMOVED lines=25> */
.L_x_15677:
        /* <DEDUP_REMOVED lines=15> */
.L_x_15679:
[----:B------:R-:W-:Y:S05]  /*12ff0*/  BSYNC.RECONVERGENT B2 ;  /* 0x0000000000027941 */ /* 0x000fea0003800200 */
.L_x_15678:
        /* <DEDUP_REMOVED lines=43> */
.L_x_15676:
[----:B------:R-:W-:Y:S05]  /*132b0*/  BSYNC.RECONVERGENT B1 ;  /* 0x0000000000017941 */ /* 0x000fea0003800200 */
.L_x_15675:
        /* <DEDUP_REMOVED lines=15> */
.L_x_15639:
        /* <DEDUP_REMOVED lines=16> */
.L_x_15683:
        /* <DEDUP_REMOVED lines=13> */
.L_x_15685:
[----:B------:R-:W-:Y:S05]  /*13580*/  BSYNC.RECONVERGENT B2 ;  /* 0x0000000000027941 */ /* 0x000fea0003800200 */
.L_x_15684:
        /* <DEDUP_REMOVED lines=42> */
.L_x_15682:
[----:B------:R-:W-:Y:S05]  /*13830*/  BSYNC.RECONVERGENT B1 ;  /* 0x0000000000017941 */ /* 0x000fea0003800200 */
.L_x_15681:
        /* <DEDUP_REMOVED lines=9> */
[----:B------:R-:W-:Y:S01]  /*138d0*/  FMUL.FTZ R165, R165, R24 ;  /* 0x00000018a5a57220 */ /* 0x000fe20000410000 */
[----:B------:R-:W-:Y:S02]  /*138e0*/  IMAD.MOV.U32 R164, RZ, RZ, R12 ;  /* 0x000000ffffa47224 */ /* 0x000fe400078e000c */
        /* <DEDUP_REMOVED lines=12> */
.L_x_15688:
        /* <DEDUP_REMOVED lines=13> */
.L_x_15690:
[----:B------:R-:W-:Y:S05]  /*13a80*/  BSYNC.RECONVERGENT B2 ;  /* 0x0000000000027941 */ /* 0x000fea0003800200 */
.L_x_15689:
        /* <DEDUP_REMOVED lines=43> */
.L_x_15687:
[----:B------:R-:W-:Y:S05]  /*13d40*/  BSYNC.RECONVERGENT B1 ;  /* 0x0000000000017941 */ /* 0x000fea0003800200 */
.L_x_15686:
[----:B------:R-:W-:Y:S01]  /*13d50*/  ISETP.NE.AND P2, PT, R167, 0x1, PT ;  /* 0x00000001a700780c */ /* 0x000fe20003f45270 */
[----:B------:R-:W-:Y:S01]  /*13d60*/  IMAD.U32 R165, R160, 0x10000, RZ ;  /* 0x00010000a0a57824 */ /* 0x000fe200078e00ff */
[----:B------:R-:W-:Y:S01]  /*13d70*/  I2FP.F32.U32 R164, R164 ;  /* 0x000000a400a47245 */ /* 0x000fe20000201000 */
[----:B------:R-:W-:Y:S01]  /*13d80*/  BSSY.RECONVERGENT B1, `(.L_x_15691) ;  /* 0x000004b000017945 */ /* 0x000fe20003800200 */
[----:B------:R-:W-:Y:S02]  /*13d90*/  IMAD.MOV.U32 R160, RZ, RZ, R12 ;  /* 0x000000ffffa07224 */ /* 0x000fe400078e000c */
[----:B------:R-:W-:Y:S01]  /*13da0*/  FMUL.FTZ R165, R165, R26 ;  /* 0x0000001aa5a57220 */ /* 0x000fe20000410000 */
[----:B------:R-:W-:-:S03]  /*13db0*/  FFMA.FTZ R164, R164, R25, 1.1641532182693481445e-10 ;  /* 0x2f000000a4a47423 */ /* 0x000fc60000010019 */
[----:B------:R-:W-:Y:S02]  /*13dc0*/  FMUL.FTZ R165, R165, R24 ;  /* 0x00000018a5a57220 */ /* 0x000fe40000410000 */
        /* <DEDUP_REMOVED lines=13> */
.L_x_15693:
        /* <DEDUP_REMOVED lines=13> */
.L_x_15695:
[----:B------:R-:W-:Y:S05]  /*13f70*/  BSYNC.RECONVERGENT B2 ;  /* 0x0000000000027941 */ /* 0x000fea0003800200 */
.L_x_15694:
        /* <DEDUP_REMOVED lines=43> */
.L_x_15692:
[----:B------:R-:W-:Y:S05]  /*14230*/  BSYNC.RECONVERGENT B1 ;  /* 0x0000000000017941 */ /* 0x000fea0003800200 */
.L_x_15691:
        /* <DEDUP_REMOVED lines=22> */
.L_x_15698:
        /* <DEDUP_REMOVED lines=13> */
.L_x_15700:
[----:B------:R-:W-:Y:S05]  /*14470*/  BSYNC.RECONVERGENT B2 ;  /* 0x0000000000027941 */ /* 0x000fea0003800200 */
.L_x_15699:
        /* <DEDUP_REMOVED lines=43> */
.L_x_15697:
[----:B------:R-:W-:Y:S05]  /*14730*/  BSYNC.RECONVERGENT B1 ;  /* 0x0000000000017941 */ /* 0x000fea0003800200 */
.L_x_15696:
        /* <DEDUP_REMOVED lines=21> */
.L_x_15703:
        /* <DEDUP_REMOVED lines=13> */
.L_x_15705:
[----:B------:R-:W-:Y:S05]  /*14960*/  BSYNC.RECONVERGENT B2 ;  /* 0x0000000000027941 */ /* 0x000fea0003800200 */
.L_x_15704:
        /* <DEDUP_REMOVED lines=43> */
.L_x_15702:
[----:B------:R-:W-:Y:S05]  /*14c20*/  BSYNC.RECONVERGENT B1 ;  /* 0x0000000000017941 */ /* 0x000fea0003800200 */
.L_x_15701:
        /* <DEDUP_REMOVED lines=22> */
.L_x_15708:
        /* <DEDUP_REMOVED lines=13> */
.L_x_15710:
[----:B------:R-:W-:Y:S05]  /*14e60*/  BSYNC.RECONVERGENT B2 ;  /* 0x0000000000027941 */ /* 0x000fea0003800200 */
.L_x_15709:
        /* <DEDUP_REMOVED lines=43> */
.L_x_15707:
[----:B------:R-:W-:Y:S05]  /*15120*/  BSYNC.RECONVERGENT B1 ;  /* 0x0000000000017941 */ /* 0x000fea0003800200 */
.L_x_15706:
        /* <DEDUP_REMOVED lines=21> */
.L_x_15713:
        /* <DEDUP_REMOVED lines=13> */
.L_x_15715:
[----:B------:R-:W-:Y:S05]  /*15350*/  BSYNC.RECONVERGENT B2 ;  /* 0x0000000000027941 */ /* 0x000fea0003800200 */
.L_x_15714:
        /* <DEDUP_REMOVED lines=43> */
.L_x_15712:
[----:B------:R-:W-:Y:S05]  /*15610*/  BSYNC.RECONVERGENT B1 ;  /* 0x0000000000017941 */ /* 0x000fea0003800200 */
.L_x_15711:
        /* <DEDUP_REMOVED lines=22> */
.L_x_15718:
        /* <DEDUP_REMOVED lines=15> */
.L_x_15720:
[----:B------:R-:W-:Y:S05]  /*15870*/  BSYNC.RECONVERGENT B2 ;  /* 0x0000000000027941 */ /* 0x000fea0003800200 */
.L_x_15719:
        /* <DEDUP_REMOVED lines=43> */
.L_x_15717:
[----:B------:R-:W-:Y:S05]  /*15b30*/  BSYNC.RECONVERGENT B1 ;  /* 0x0000000000017941 */ /* 0x000fea0003800200 */
.L_x_15716:
        /* <DEDUP_REMOVED lines=12> */
.L_x_15680:
        /* <DEDUP_REMOVED lines=41> */
.L_x_15724:
        /* <DEDUP_REMOVED lines=13> */
.L_x_15726:
[----:B------:R-:W-:Y:S05]  /*15f60*/  BSYNC.RECONVERGENT B2 ;  /* 0x0000000000027941 */ /* 0x000fea0003800200 */
.L_x_15725:
        /* <DEDUP_REMOVED lines=42> */
.L_x_15723:
[----:B------:R-:W-:Y:S05]  /*16210*/  BSYNC.RECONVERGENT B1 ;  /* 0x0000000000017941 */ /* 0x000fea0003800200 */
.L_x_15722:
[----:B------:R-:W-:Y:S01]  /*16220*/  I2FP.F32.U32 R194, R196 ;  /* 0x000000c400c27245 */ /* 0x000fe20000201000 */
[----:B-----5:R-:W-:Y:S01]  /*16230*/  IMAD.U32 R197, R160, 0x10000, RZ ;  /* 0x00010000a0c57824 */ /* 0x020fe200078e00ff */
[----:B------:R-:W-:Y:S01]  /*16240*/  ISETP.NE.AND P1, PT, R195, 0x1, PT ;  /* 0x00000001c300780c */ /* 0x000fe20003f25270 */
[----:B------:R-:W-:Y:S01]  /*16250*/  BSSY.RECONVERGENT B1, `(.L_x_15727) ;  /* 0x0000051000017945 */ /* 0x000fe20003800200 */
[----:B------:R-:W-:Y:S01]  /*16260*/  SHF.L.U32 R199, R164, 0x10, RZ ;  /* 0x00000010a4c77819 */ /* 0x000fe200000006ff */
[----:B------:R-:W-:Y:S01]  /*16270*/  FFMA.FTZ R194, R194, R25, 1.1641532182693481445e-10 ;  /* 0x2f000000c2c27423 */ /* 0x000fe20000010019 */
[----:B------:R-:W-:Y:S01]  /*16280*/  FMUL.FTZ R197, R197, R26 ;  /* 0x0000001ac5c57220 */ /* 0x000fe20000410000 */
[----:B------:R-:W-:Y:S01]  /*16290*/  LOP3.LUT R10, R10, 0xfffffffd, RZ, 0xc0, !PT ;  /* 0xfffffffd0a0a7812 */ /* 0x000fe200078ec0ff */
[----:B------:R-:W-:Y:S01]  /*162a0*/  IMAD.MOV.U32 R198, RZ, RZ, 0x2 ;  /* 0x00000002ffc67424 */ /* 0x000fe200078e00ff */
[----:B------:R-:W-:Y:S01]  /*162b0*/  PRMT R160, R160, 0x7632, R160 ;  /* 0x00007632a0a07816 */ /* 0x000fe200000000a0 */
[----:B------:R-:W-:Y:S01]  /*162c0*/  FMUL.FTZ R197, R197, R24 ;  /* 0x00000018c5c57220 */ /* 0x000fe20000410000 */
[----:B------:R-:W-:-:S02]  /*162d0*/  FSETP.GTU.FTZ.AND P0, PT, R194, R23, PT ;  /* 0x00000017c200720b */ /* 0x000fc40003f1c000 */
[----:B------:R-:W-:Y:S02]  /*162e0*/  PRMT R164, R164, 0x7632, R164 ;  /* 0x00007632a4a47816 */ /* 0x000fe400000000a4 */
[----:B------:R-:W-:Y:S01]  /*162f0*/  FSEL R194, R197, RZ, !P0 ;  /* 0x000000ffc5c27208 */ /* 0x000fe20004000000 */
[----:B------:R-:W-:Y:S01]  /*16300*/  IMAD.MOV.U32 R197, RZ, RZ, R12 ;  /* 0x000000ffffc57224 */ /* 0x000fe200078e000c */
        /* <DEDUP_REMOVED lines=12> */
.L_x_15729:
        /* <DEDUP_REMOVED lines=13> */
.L_x_15731:
[----:B------:R-:W-:Y:S05]  /*164a0*/  BSYNC.RECONVERGENT B2 ;  /* 0x0000000000027941 */ /* 0x000fea0003800200 */
.L_x_15730:
        /* <DEDUP_REMOVED lines=43> */
.L_x_15728:
[----:B------:R-:W-:Y:S05]  /*16760*/  BSYNC.RECONVERGENT B1 ;  /* 0x0000000000017941 */ /* 0x000fea0003800200 */
.L_x_15727:
        /* <DEDUP_REMOVED lines=23> */
.L_x_15734:
        /* <DEDUP_REMOVED lines=13> */
.L_x_15736:
[----:B------:R-:W-:Y:S05]  /*169b0*/  BSYNC.RECONVERGENT B2 ;  /* 0x0000000000027941 */ /* 0x000fea0003800200 */
.L_x_15735:
        /* <DEDUP_REMOVED lines=43> */
.L_x_15733:
[----:B------:R-:W-:Y:S05]  /*16c70*/  BSYNC.RECONVERGENT B1 ;  /* 0x0000000000017941 */ /* 0x000fea0003800200 */
.L_x_15732:
[----:B------:R-:W-:Y:S01]  /*16c80*/  I2FP.F32.U32 R160, R160 ;  /* 0x000000a000a07245 */ /* 0x000fe20000201000 */
[----:B------:R-:W-:Y:S01]  /*16c90*/  IMAD.U32 R197, R161, 0x10000, RZ ;  /* 0x00010000a1c57824 */ /* 0x000fe200078e00ff */
        /* <DEDUP_REMOVED lines=8> */
[----:B------:R-:W-:Y:S01]  /*16d20*/  FSETP.GTU.FTZ.AND P1, PT, R160, R23, PT ;  /* 0x00000017a000720b */ /* 0x000fe20003f3c000 */
[----:B------:R-:W-:-:S02]  /*16d30*/  IMAD.U32 R160, R165, 0x10000, RZ ;  /* 0x00010000a5a07824 */ /* 0x000fc400078e00ff */
        /* <DEDUP_REMOVED lines=13> */
.L_x_15739:
        /* <DEDUP_REMOVED lines=13> */
.L_x_15741:
[----:B------:R-:W-:Y:S05]  /*16ee0*/  BSYNC.RECONVERGENT B2 ;  /* 0x0000000000027941 */ /* 0x000fea0003800200 */
.L_x_15740:
        /* <DEDUP_REMOVED lines=43> */
.L_x_15738:
[----:B------:R-:W-:Y:S05]  /*171a0*/  BSYNC.RECONVERGENT B1 ;  /* 0x0000000000017941 */ /* 0x000fea0003800200 */
.L_x_15737:
        /* <DEDUP_REMOVED lines=23> */
.L_x_15744:
        /* <DEDUP_REMOVED lines=13> */
.L_x_15746:
[----:B------:R-:W-:Y:S05]  /*173f0*/  BSYNC.RECONVERGENT B2 ;  /* 0x0000000000027941 */ /* 0x000fea0003800200 */
.L_x_15745:
        /* <DEDUP_REMOVED lines=43> */
.L_x_15743:
[----:B------:R-:W-:Y:S05]  /*176b0*/  BSYNC.RECONVERGENT B1 ;  /* 0x0000000000017941 */ /* 0x000fea0003800200 */
.L_x_15742:
        /* <DEDUP_REMOVED lines=25> */
.L_x_15749:
        /* <DEDUP_REMOVED lines=13> */
.L_x_15751:
[----:B------:R-:W-:Y:S05]  /*17920*/  BSYNC.RECONVERGENT B2 ;  /* 0x0000000000027941 */ /* 0x000fea0003800200 */
.L_x_15750:
        /* <DEDUP_REMOVED lines=43> */
.L_x_15748:
[----:B------:R-:W-:Y:S05]  /*17be0*/  BSYNC.RECONVERGENT B1 ;  /* 0x0000000000017941 */ /* 0x000fea0003800200 */
.L_x_15747:
        /* <DEDUP_REMOVED lines=23> */
.L_x_15754:
        /* <DEDUP_REMOVED lines=13> */
.L_x_15756:
[----:B------:R-:W-:Y:S05]  /*17e30*/  BSYNC.RECONVERGENT B2 ;  /* 0x0000000000027941 */ /* 0x000fea0003800200 */
.L_x_15755:
        /* <DEDUP_REMOVED lines=43> */
.L_x_15753:
[----:B------:R-:W-:Y:S05]  /*180f0*/  BSYNC.RECONVERGENT B1 ;  /* 0x0000000000017941 */ /* 0x000fea0003800200 */
.L_x_15752:
        /* <DEDUP_REMOVED lines=25> */
.L_x_15759:
        /* <DEDUP_REMOVED lines=15> */
.L_x_15761:
[----:B------:R-:W-:Y:S05]  /*18380*/  BSYNC.RECONVERGENT B2 ;  /* 0x0000000000027941 */ /* 0x000fea0003800200 */
.L_x_15760:
        /* <DEDUP_REMOVED lines=43> */
.L_x_15758:
[----:B------:R-:W-:Y:S05]  /*18640*/  BSYNC.RECONVERGENT B1 ;  /* 0x0000000000017941 */ /* 0x000fea0003800200 */
.L_x_15757:
        /* <DEDUP_REMOVED lines=15> */
.L_x_15721:
        /* <DEDUP_REMOVED lines=16> */
.L_x_15765:
        /* <DEDUP_REMOVED lines=13> */
.L_x_15767:
[----:B------:R-:W-:Y:S05]  /*18910*/  BSYNC.RECONVERGENT B2 ;  /* 0x0000000000027941 */ /* 0x000fea0003800200 */
.L_x_15766:
        /* <DEDUP_REMOVED lines=42> */
.L_x_15764:
[----:B------:R-:W-:Y:S05]  /*18bc0*/  BSYNC.RECONVERGENT B1 ;  /* 0x0000000000017941 */ /* 0x000fea0003800200 */
.L_x_15763:
[----:B------:R-:W-:Y:S01]  /*18bd0*/  I2FP.F32.U32 R164, R164 ;  /* 0x000000a400a47245 */ /* 0x000fe20000201000 */
[----:B------:R-:W-:Y:S01]  /*18be0*/  BSSY.RECONVERGENT B1, `(.L_x_15768) ;  /* 0x0000050000017945 */ /* 0x000fe20003800200 */
[----:B------:R-:W-:Y:S01]  /*18bf0*/  ISETP.NE.AND P1, PT, R166, 0x1, PT ;  /* 0x00000001a600780c */ /* 0x000fe20003f25270 */
[----:B------:R-:W-:Y:S01]  /*18c00*/  IMAD.MOV.U32 R167, RZ, RZ, 0x2 ;  /* 0x00000002ffa77424 */ /* 0x000fe200078e00ff */
[----:B-----5:R-:W-:Y:S01]  /*18c10*/  SHF.L.U32 R165, R160, 0x10, RZ ;  /* 0x00000010a0a57819 */ /* 0x020fe200000006ff */
[----:B------:R-:W-:Y:S01]  /*18c20*/  FFMA.FTZ R164, R164, R25, 1.1641532182693481445e-10 ;  /* 0x2f000000a4a47423 */ /* 0x000fe20000010019 */
[----:B------:R-:W-:Y:S02]  /*18c30*/  LOP3.LUT R10, R10, 0xfffffffd, RZ, 0xc0, !PT ;  /* 0xfffffffd0a0a7812 */ /* 0x000fe400078ec0ff */
[----:B------:R-:W-:Y:S01]  /*18c40*/  PRMT R160, R160, 0x7632, R160 ;  /* 0x00007632a0a07816 */ /* 0x000fe200000000a0 */
[----:B------:R-:W-:Y:S01]  /*18c50*/  FMUL.FTZ R165, R165, R26 ;  /* 0x0000001aa5a57220 */ /* 0x000fe20000410000 */
[----:B------:R-:W-:Y:S01]  /*18c60*/  FSETP.GTU.FTZ.AND P0, PT, R164, R23, PT ;  /* 0x00000017a400720b */ /* 0x000fe20003f1c000 */
[----:B------:R-:W-:-:S02]  /*18c70*/  IMAD.MOV.U32 R164, RZ, RZ, R12 ;  /* 0x000000ffffa47224 */ /* 0x000fc400078e000c */
[----:B------:R-:W-:Y:S01]  /*18c80*/  FMUL.FTZ R165, R165, R24 ;  /* 0x00000018a5a57220 */ /* 0x000fe20000410000 */
[----:B------:R-:W-:-:S04]  /*18c90*/  PLOP3.LUT P2, PT, P0, PT, PT, 0x8, 0x80 ;  /* 0x000000000080781c */ /* 0x000fc8000074e170 */
[----:B------:R-:W-:-:S09]  /*18ca0*/  FSEL R194, R165, RZ, !P0 ;  /* 0x000000ffa5c27208 */ /* 0x000fd20004000000 */
        /* <DEDUP_REMOVED lines=10> */
.L_x_15770:
        /* <DEDUP_REMOVED lines=13> */
.L_x_15772:
[----:B------:R-:W-:Y:S05]  /*18e20*/  BSYNC.RECONVERGENT B2 ;  /* 0x0000000000027941 */ /* 0x000fea0003800200 */
.L_x_15771:
        /* <DEDUP_REMOVED lines=43> */
.L_x_15769:
[----:B------:R-:W-:Y:S05]  /*190e0*/  BSYNC.RECONVERGENT B1 ;  /* 0x0000000000017941 */ /* 0x000fea0003800200 */
.L_x_15768:
        /* <DEDUP_REMOVED lines=21> */
.L_x_15775:
        /* <DEDUP_REMOVED lines=13> */
.L_x_15777:
[----:B------:R-:W-:Y:S05]  /*19310*/  BSYNC.RECONVERGENT B2 ;  /* 0x0000000000027941 */ /* 0x000fea0003800200 */
.L_x_15776:
        /* <DEDUP_REMOVED lines=43> */
.L_x_15774:
[----:B------:R-:W-:Y:S05]  /*195d0*/  BSYNC.RECONVERGENT B1 ;  /* 0x0000000000017941 */ /* 0x000fea0003800200 */
.L_x_15773:
        /* <DEDUP_REMOVED lines=22> */
.L_x_15780:
        /* <DEDUP_REMOVED lines=13> */
.L_x_15782:
[----:B------:R-:W-:Y:S05]  /*19810*/  BSYNC.RECONVERGENT B2 ;  /* 0x0000000000027941 */ /* 0x000fea0003800200 */
.L_x_15781:
        /* <DEDUP_REMOVED lines=43> */
.L_x_15779:
[----:B------:R-:W-:Y:S05]  /*19ad0*/  BSYNC.RECONVERGENT B1 ;  /* 0x0000000000017941 */ /* 0x000fea0003800200 */
.L_x_15778:
        /* <DEDUP_REMOVED lines=21> */
.L_x_15785:
        /* <DEDUP_REMOVED lines=13> */
.L_x_15787:
[----:B------:R-:W-:Y:S05]  /*19d00*/  BSYNC.RECONVERGENT B2 ;  /* 0x0000000000027941 */ /* 0x000fea0003800200 */
.L_x_15786:
        /* <DEDUP_REMOVED lines=43> */
.L_x_15784:
[----:B------:R-:W-:Y:S05]  /*19fc0*/  BSYNC.RECONVERGENT B1 ;  /* 0x0000000000017941 */ /* 0x000fea0003800200 */
.L_x_15783:
        /* <DEDUP_REMOVED lines=22> */
.L_x_15790:
        /* <DEDUP_REMOVED lines=13> */
.L_x_15792:
[----:B------:R-:W-:Y:S05]  /*1a200*/  BSYNC.RECONVERGENT B2 ;  /* 0x0000000000027941 */ /* 0x000fea0003800200 */
.L_x_15791:
        /* <DEDUP_REMOVED lines=43> */
.L_x_15789:
[----:B------:R-:W-:Y:S05]  /*1a4c0*/  BSYNC.RECONVERGENT B1 ;  /* 0x0000000000017941 */ /* 0x000fea0003800200 */
.L_x_15788:
        /* <DEDUP_REMOVED lines=21> */
.L_x_15795:
        /* <DEDUP_REMOVED lines=13> */
.L_x_15797:
[----:B------:R-:W-:Y:S05]  /*1a6f0*/  BSYNC.RECONVERGENT B2 ;  /* 0x0000000000027941 */ /* 0x000fea0003800200 */
.L_x_15796:
        /* <DEDUP_REMOVED lines=43> */
.L_x_15794:
[----:B------:R-:W-:Y:S05]  /*1a9b0*/  BSYNC.RECONVERGENT B1 ;  /* 0x0000000000017941 */ /* 0x000fea0003800200 */
.L_x_15793:
        /* <DEDUP_REMOVED lines=22> */
.L_x_15800:
        /* <DEDUP_REMOVED lines=15> */
.L_x_15802:
[----:B------:R-:W-:Y:S05]  /*1ac10*/  BSYNC.RECONVERGENT B2 ;  /* 0x0000000000027941 */ /* 0x000fea0003800200 */
.L_x_15801:
        /* <DEDUP_REMOVED lines=43> */
.L_x_15799:
[----:B------:R-:W-:Y:S05]  /*1aed0*/  BSYNC.RECONVERGENT B1 ;  /* 0x0000000000017941 */ /* 0x000fea0003800200 */
.L_x_15798:
        /* <DEDUP_REMOVED lines=12> */
.L_x_15762:
        /* <DEDUP_REMOVED lines=41> */
.L_x_15806:
        /* <DEDUP_REMOVED lines=13> */
.L_x_15808:
[----:B------:R-:W-:Y:S05]  /*1b300*/  BSYNC.RECONVERGENT B2 ;  /* 0x0000000000027941 */ /* 0x000fea0003800200 */
.L_x_15807:
        /* <DEDUP_REMOVED lines=42> */
.L_x_15805:
[----:B------:R-:W-:Y:S05]  /*1b5b0*/  BSYNC.RECONVERGENT B1 ;  /* 0x0000000000017941 */ /* 0x000fea0003800200 */
.L_x_15804:
[----:B------:R-:W-:Y:S01]  /*1b5c0*/  I2FP.F32.U32 R202, R204 ;  /* 0x000000cc00ca7245 */ /* 0x000fe20000201000 */
[----:B-----5:R-:W-:Y:S01]  /*1b5d0*/  IMAD.U32 R209, R164, 0x10000, RZ ;  /* 0x00010000a4d17824 */ /* 0x020fe200078e00ff */
[----:B------:R-:W-:Y:S01]  /*1b5e0*/  SHF.L.U32 R207, R160, 0x10, RZ ;  /* 0x00000010a0cf7819 */ /* 0x000fe200000006ff */
[----:B------:R-:W-:Y:S01]  /*1b5f0*/  BSSY.RECONVERGENT B1, `(.L_x_15809) ;  /* 0x0000051000017945 */ /* 0x000fe20003800200 */
[----:B------:R-:W-:Y:S01]  /*1b600*/  ISETP.NE.AND P1, PT, R205, 0x1, PT ;  /* 0x00000001cd00780c */ /* 0x000fe20003f25270 */
[----:B------:R-:W-:Y:S01]  /*1b610*/  FFMA.FTZ R202, R202, R25, 1.1641532182693481445e-10 ;  /* 0x2f000000caca7423 */ /* 0x000fe20000010019 */
[----:B------:R-:W-:Y:S01]  /*1b620*/  LOP3.LUT R10, R10, 0xfffffffd, RZ, 0xc0, !PT ;  /* 0xfffffffd0a0a7812 */ /* 0x000fe200078ec0ff */
[----:B------:R-:W-:Y:S01]  /*1b630*/  FMUL.FTZ R207, R207, R26 ;  /* 0x0000001acfcf7220 */ /* 0x000fe20000410000 */
[----:B------:R-:W-:Y:S01]  /*1b640*/  PRMT R160, R160, 0x7632, R160 ;  /* 0x00007632a0a07816 */ /* 0x000fe200000000a0 */
[----:B------:R-:W-:Y:S01]  /*1b650*/  IMAD.MOV.U32 R206, RZ, RZ, 0x2 ;  /* 0x00000002ffce7424 */ /* 0x000fe200078e00ff */
[----:B------:R-:W-:Y:S01]  /*1b660*/  FSETP.GTU.FTZ.AND P0, PT, R202, R23, PT ;  /* 0x00000017ca00720b */ /* 0x000fe20003f1c000 */
[----:B------:R-:W-:Y:S01]  /*1b670*/  FMUL.FTZ R207, R207, R24 ;  /* 0x00000018cfcf7220 */ /* 0x000fe20000410000 */
[----:B------:R-:W-:-:S02]  /*1b680*/  PRMT R164, R164, 0x7632, R164 ;  /* 0x00007632a4a47816 */ /* 0x000fc400000000a4 */
        /* <DEDUP_REMOVED lines=14> */
.L_x_15811:
        /* <DEDUP_REMOVED lines=13> */
.L_x_15813:
[----:B------:R-:W-:Y:S05]  /*1b840*/  BSYNC.RECONVERGENT B2 ;  /* 0x0000000000027941 */ /* 0x000fea0003800200 */
.L_x_15812:
        /* <DEDUP_REMOVED lines=43> */
.L_x_15810:
[----:B------:R-:W-:Y:S05]  /*1bb00*/  BSYNC.RECONVERGENT B1 ;  /* 0x0000000000017941 */ /* 0x000fea0003800200 */
.L_x_15809:
        /* <DEDUP_REMOVED lines=23> */
.L_x_15816:
        /* <DEDUP_REMOVED lines=13> */
.L_x_15818:
[----:B------:R-:W-:Y:S05]  /*1bd50*/  BSYNC.RECONVERGENT B2 ;  /* 0x0000000000027941 */ /* 0x000fea0003800200 */
.L_x_15817:
        /* <DEDUP_REMOVED lines=43> */
.L_x_15815:
[----:B------:R-:W-:Y:S05]  /*1c010*/  BSYNC.RECONVERGENT B1 ;  /* 0x0000000000017941 */ /* 0x000fea0003800200 */
.L_x_15814:
        /* <DEDUP_REMOVED lines=25> */
.L_x_15821:
        /* <DEDUP_REMOVED lines=13> */
.L_x_15823:
[----:B------:R-:W-:Y:S05]  /*1c280*/  BSYNC.RECONVERGENT B2 ;  /* 0x0000000000027941 */ /* 0x000fea0003800200 */
.L_x_15822:
        /* <DEDUP_REMOVED lines=43> */
.L_x_15820:
[----:B------:R-:W-:Y:S05]  /*1c540*/  BSYNC.RECONVERGENT B1 ;  /* 0x0000000000017941 */ /* 0x000fea0003800200 */
.L_x_15819:
        /* <DEDUP_REMOVED lines=23> */
.L_x_15826:
        /* <DEDUP_REMOVED lines=13> */
.L_x_15828:
[----:B------:R-:W-:Y:S05]  /*1c790*/  BSYNC.RECONVERGENT B2 ;  /* 0x0000000000027941 */ /* 0x000fea0003800200 */
.L_x_15827:
        /* <DEDUP_REMOVED lines=43> */
.L_x_15825:
[----:B------:R-:W-:Y:S05]  /*1ca50*/  BSYNC.RECONVERGENT B1 ;  /* 0x0000000000017941 */ /* 0x000fea0003800200 */
.L_x_15824:
        /* <DEDUP_REMOVED lines=25> */
.L_x_15831:
        /* <DEDUP_REMOVED lines=13> */
.L_x_15833:
[----:B------:R-:W-:Y:S05]  /*1ccc0*/  BSYNC.RECONVERGENT B2 ;  /* 0x0000000000027941 */ /* 0x000fea0003800200 */
.L_x_15832:
        /* <DEDUP_REMOVED lines=43> */
.L_x_15830:
[----:B------:R-:W-:Y:S05]  /*1cf80*/  BSYNC.RECONVERGENT B1 ;  /* 0x0000000000017941 */ /* 0x000fea0003800200 */
.L_x_15829:
        /* <DEDUP_REMOVED lines=23> */
.L_x_15836:
        /* <DEDUP_REMOVED lines=13> */
.L_x_15838:
[----:B------:R-:W-:Y:S05]  /*1d1d0*/  BSYNC.RECONVERGENT B2 ;  /* 0x0000000000027941 */ /* 0x000fea0003800200 */
.L_x_15837:
        /* <DEDUP_REMOVED lines=43> */
.L_x_15835:
[----:B------:R-:W-:Y:S05]  /*1d490*/  BSYNC.RECONVERGENT B1 ;  /* 0x0000000000017941 */ /* 0x000fea0003800200 */
.L_x_15834:
        /* <DEDUP_REMOVED lines=25> */
.L_x_15841:
        /* <DEDUP_REMOVED lines=15> */
.L_x_15843:
[----:B------:R-:W-:Y:S05]  /*1d720*/  BSYNC.RECONVERGENT B2 ;  /* 0x0000000000027941 */ /* 0x000fea0003800200 */
.L_x_15842:
        /* <DEDUP_REMOVED lines=43> */
.L_x_15840:
[----:B------:R-:W-:Y:S05]  /*1d9e0*/  BSYNC.RECONVERGENT B1 ;  /* 0x0000000000017941 */ /* 0x000fea0003800200 */
.L_x_15839:
        /* <DEDUP_REMOVED lines=15> */
.L_x_15803:
        /* <DEDUP_REMOVED lines=16> */
.L_x_15847:
        /* <DEDUP_REMOVED lines=13> */
.L_x_15849:
[----:B------:R-:W-:Y:S05]  /*1dcb0*/  BSYNC.RECONVERGENT B2 ;  /* 0x0000000000027941 */ /* 0x000fea0003800200 */
.L_x_15848:
        /* <DEDUP_REMOVED lines=42> */
.L_x_15846:
[----:B------:R-:W-:Y:S05]  /*1df60*/  BSYNC.RECONVERGENT B1 ;  /* 0x0000000000017941 */ /* 0x000fea0003800200 */
.L_x_15845:
        /* <DEDUP_REMOVED lines=24> */
.L_x_15852:
        /* <DEDUP_REMOVED lines=13> */
.L_x_15854:
[----:B------:R-:W-:Y:S05]  /*1e1c0*/  BSYNC.RECONVERGENT B2 ;  /* 0x0000000000027941 */ /* 0x000fea0003800200 */
.L_x_15853:
        /* <DEDUP_REMOVED lines=43> */
.L_x_15851:
[----:B------:R-:W-:Y:S05]  /*1e480*/  BSYNC.RECONVERGENT B1 ;  /* 0x0000000000017941 */ /* 0x000fea0003800200 */
.L_x_15850:
        /* <DEDUP_REMOVED lines=21> */
.L_x_15857:
        /* <DEDUP_REMOVED lines=13> */
.L_x_15859:
[----:B------:R-:W-:Y:S05]  /*1e6b0*/  BSYNC.RECONVERGENT B2 ;  /* 0x0000000000027941 */ /* 0x000fea0003800200 */
.L_x_15858:
        /* <DEDUP_REMOVED lines=43> */
.L_x_15856:
[----:B------:R-:W-:Y:S05]  /*1e970*/  BSYNC.RECONVERGENT B1 ;  /* 0x0000000000017941 */ /* 0x000fea0003800200 */
.L_x_15855:
        /* <DEDUP_REMOVED lines=22> */
.L_x_15862:
        /* <DEDUP_REMOVED lines=13> */
.L_x_15864:
[----:B------:R-:W-:Y:S05]  /*1ebb0*/  BSYNC.RECONVERGENT B2 ;  /* 0x0000000000027941 */ /* 0x000fea0003800200 */
.L_x_15863:
        /* <DEDUP_REMOVED lines=43> */
.L_x_15861:
[----:B------:R-:W-:Y:S05]  /*1ee70*/  BSYNC.RECONVERGENT B1 ;  /* 0x0000000000017941 */ /* 0x000fea0003800200 */
.L_x_15860:
        /* <DEDUP_REMOVED lines=21> */
.L_x_15867:
        /* <DEDUP_REMOVED lines=13> */
.L_x_15869:
[----:B------:R-:W-:Y:S05]  /*1f0a0*/  BSYNC.RECONVERGENT B2 ;  /* 0x0000000000027941 */ /* 0x000fea0003800200 */
.L_x_15868:
        /* <DEDUP_REMOVED lines=43> */
.L_x_15866:
[----:B------:R-:W-:Y:S05]  /*1f360*/  BSYNC.RECONVERGENT B1 ;  /* 0x0000000000017941 */ /* 0x000fea0003800200 */
.L_x_15865:
        /* <DEDUP_REMOVED lines=22> */
.L_x_15872:
        /* <DEDUP_REMOVED lines=13> */
.L_x_15874:
[----:B------:R-:W-:Y:S05]  /*1f5a0*/  BSYNC.RECONVERGENT B2 ;  /* 0x0000000000027941 */ /* 0x000fea0003800200 */
.L_x_15873:
        /* <DEDUP_REMOVED lines=43> */
.L_x_15871:
[----:B------:R-:W-:Y:S05]  /*1f860*/  BSYNC.RECONVERGENT B1 ;  /* 0x0000000000017941 */ /* 0x000fea0003800200 */
.L_x_15870:
        /* <DEDUP_REMOVED lines=21> */
.L_x_15877:
        /* <DEDUP_REMOVED lines=13> */
.L_x_15879:
[----:B------:R-:W-:Y:S05]  /*1fa90*/  BSYNC.RECONVERGENT B2 ;  /* 0x0000000000027941 */ /* 0x000fea0003800200 */
.L_x_15878:
        /* <DEDUP_REMOVED lines=43> */
.L_x_15876:
[----:B------:R-:W-:Y:S05]  /*1fd50*/  BSYNC.RECONVERGENT B1 ;  /* 0x0000000000017941 */ /* 0x000fea0003800200 */
.L_x_15875:
        /* <DEDUP_REMOVED lines=22> */
.L_x_15882:
        /* <DEDUP_REMOVED lines=15> */
.L_x_15884:
[----:B------:R-:W-:Y:S05]  /*1ffb0*/  BSYNC.RECONVERGENT B2 ;  /* 0x0000000000027941 */ /* 0x000fea0003800200 */
.L_x_15883:
        /* <DEDUP_REMOVED lines=43> */
.L_x_15881:
[----:B------:R-:W-:Y:S05]  /*20270*/  BSYNC.RECONVERGENT B1 ;  /* 0x0000000000017941 */ /* 0x000fea0003800200 */
.L_x_15880:
        /* <DEDUP_REMOVED lines=12> */
.L_x_15844:
        /* <DEDUP_REMOVED lines=41> */
.L_x_15888:
        /* <DEDUP_REMOVED lines=13> */
.L_x_15890:
[----:B------:R-:W-:Y:S05]  /*206a0*/  BSYNC.RECONVERGENT B2 ;  /* 0x0000000000027941 */ /* 0x000fea0003800200 */
.L_x_15889:
        /* <DEDUP_REMOVED lines=42> */
.L_x_15887:
[----:B------:R-:W-:Y:S05]  /*20950*/  BSYNC.RECONVERGENT B1 ;  /* 0x0000000000017941 */ /* 0x000fea0003800200 */
.L_x_15886:
        /* <DEDUP_REMOVED lines=27> */
.L_x_15893:
        /* <DEDUP_REMOVED lines=13> */
.L_x_15895:
[----:B------:R-:W-:Y:S05]  /*20be0*/  BSYNC.RECONVERGENT B2 ;  /* 0x0000000000027941 */ /* 0x000fea0003800200 */
.L_x_15894:
        /* <DEDUP_REMOVED lines=43> */
.L_x_15892:
[----:B------:R-:W-:Y:S05]  /*20ea0*/  BSYNC.RECONVERGENT B1 ;  /* 0x0000000000017941 */ /* 0x000fea0003800200 */
.L_x_15891:
        /* <DEDUP_REMOVED lines=23> */
.L_x_15898:
        /* <DEDUP_REMOVED lines=13> */
.L_x_15900:
[----:B------:R-:W-:Y:S05]  /*210f0*/  BSYNC.RECONVERGENT B2 ;  /* 0x0000000000027941 */ /* 0x000fea0003800200 */
.L_x_15899:
        /* <DEDUP_REMOVED lines=43> */
.L_x_15897:
[----:B------:R-:W-:Y:S05]  /*213b0*/  BSYNC.RECONVERGENT B1 ;  /* 0x0000000000017941 */ /* 0x000fea0003800200 */
.L_x_15896:
[----:B------:R-:W-:Y:S01]  /*213c0*/  I2FP.F32.U32 R160, R160 ;  /* 0x000000a000a07245 */ /* 0x000fe20000201000 */
[----:B------:R-:W-:Y:S01]  /*213d0*/  BSSY.RECONVERGENT B1, `(.L_x_15901) ;  /* 0x0000051000017945 */ /* 0x000fe20003800200 */
[C---:B------:R-:W-:Y:S02]  /*213e0*/  SHF.L.U32 R215, R161.reuse, 0x10, RZ ;  /* 0x00000010a1d77819 */ /* 0x040fe400000006ff */
[----:B------:R-:W-:Y:S01]  /*213f0*/  ISETP.NE.AND P2, PT, R164, 0x1, PT ;  /* 0x00000001a400780c */ /* 0x000fe20003f45270 */
[----:B------:R-:W-:Y:S01]  /*21400*/  FFMA.FTZ R160, R160, R25, 1.1641532182693481445e-10 ;  /* 0x2f000000a0a07423 */ /* 0x000fe20000010019 */
[----:B------:R-:W-:Y:S01]  /*21410*/  PRMT R214, R161, 0x7632, R214 ;  /* 0x00007632a1d67816 */ /* 0x000fe200000000d6 */
[----:B------:R-:W-:Y:S01]  /*21420*/  FMUL.FTZ R215, R215, R26 ;  /* 0x0000001ad7d77220 */ /* 0x000fe20000410000 */
[----:B------:R-:W-:Y:S02]  /*21430*/  PRMT R220, R165, 0x7632, R220 ;  /* 0x00007632a5dc7816 */ /* 0x000fe400000000dc */
[----:B------:R-:W-:Y:S01]  /*21440*/  FSETP.GTU.FTZ.AND P1, PT, R160, R23, PT ;  /* 0x00000017a000720b */ /* 0x000fe20003f3c000 */
[----:B------:R-:W-:Y:S01]  /*21450*/  FMUL.FTZ R215, R215, R24 ;  /* 0x00000018d7d77220 */ /* 0x000fe20000410000 */
[----:B------:R-:W-:Y:S01]  /*21460*/  IMAD.U32 R160, R165, 0x10000, RZ ;  /* 0x00010000a5a07824 */ /* 0x000fe200078e00ff */
[----:B------:R-:W-:Y:S01]  /*21470*/  MOV R161, R12 ;  /* 0x0000000c00a17202 */ /* 0x000fe20000000f00 */
[----:B------:R-:W-:-:S02]  /*21480*/  IMAD.MOV.U32 R165, RZ, RZ, 0x2 ;  /* 0x00000002ffa57424 */ /* 0x000fc400078e00ff */
        /* <DEDUP_REMOVED lines=12> */
.L_x_15903:
        /* <DEDUP_REMOVED lines=13> */
.L_x_15905:
[----:B------:R-:W-:Y:S05]  /*21620*/  BSYNC.RECONVERGENT B2 ;  /* 0x0000000000027941 */ /* 0x000fea0003800200 */
.L_x_15904:
        /* <DEDUP_REMOVED lines=43> */
.L_x_15902:
[----:B------:R-:W-:Y:S05]  /*218e0*/  BSYNC.RECONVERGENT B1 ;  /* 0x0000000000017941 */ /* 0x000fea0003800200 */
.L_x_15901:
        /* <DEDUP_REMOVED lines=23> */
.L_x_15908:
        /* <DEDUP_REMOVED lines=13> */
.L_x_15910:
[----:B------:R-:W-:Y:S05]  /*21b30*/  BSYNC.RECONVERGENT B2 ;  /* 0x0000000000027941 */ /* 0x000fea0003800200 */
.L_x_15909:
        /* <DEDUP_REMOVED lines=43> */
.L_x_15907:
[----:B------:R-:W-:Y:S05]  /*21df0*/  BSYNC.RECONVERGENT B1 ;  /* 0x0000000000017941 */ /* 0x000fea0003800200 */
.L_x_15906:
        /* <DEDUP_REMOVED lines=25> */
.L_x_15913:
        /* <DEDUP_REMOVED lines=13> */
.L_x_15915:
[----:B------:R-:W-:Y:S05]  /*22060*/  BSYNC.RECONVERGENT B2 ;  /* 0x0000000000027941 */ /* 0x000fea0003800200 */
.L_x_15914:
        /* <DEDUP_REMOVED lines=43> */
.L_x_15912:
[----:B------:R-:W-:Y:S05]  /*22320*/  BSYNC.RECONVERGENT B1 ;  /* 0x0000000000017941 */ /* 0x000fea0003800200 */
.L_x_15911:
        /* <DEDUP_REMOVED lines=9> */
[----:B------:R-:W-:-:S05]  /*223c0*/  FMUL.FTZ R161, R161, R24 ;  /* 0x00000018a1a17220 */ /* 0x000fca0000410000 */
        /* <DEDUP_REMOVED lines=13> */
.L_x_15918:
        /* <DEDUP_REMOVED lines=13> */
.L_x_15920:
[----:B------:R-:W-:Y:S05]  /*22570*/  BSYNC.RECONVERGENT B2 ;  /* 0x0000000000027941 */ /* 0x000fea0003800200 */
.L_x_15919:
        /* <DEDUP_REMOVED lines=43> */
.L_x_15917:
[----:B------:R-:W-:Y:S05]  /*22830*/  BSYNC.RECONVERGENT B1 ;  /* 0x0000000000017941 */ /* 0x000fea0003800200 */
.L_x_15916:
        /* <DEDUP_REMOVED lines=25> */
.L_x_15923:
        /* <DEDUP_REMOVED lines=15> */
.L_x_15925:
[----:B------:R-:W-:Y:S05]  /*22ac0*/  BSYNC.RECONVERGENT B2 ;  /* 0x0000000000027941 */ /* 0x000fea0003800200 */
.L_x_15924:
        /* <DEDUP_REMOVED lines=43> */
.L_x_15922:
[----:B------:R-:W-:Y:S05]  /*22d80*/  BSYNC.RECONVERGENT B1 ;  /* 0x0000000000017941 */ /* 0x000fea0003800200 */
.L_x_15921:
        /* <DEDUP_REMOVED lines=15> */
.L_x_15885:
        /* <DEDUP_REMOVED lines=16> */
.L_x_15929:
        /* <DEDUP_REMOVED lines=13> */
.L_x_15931:
[----:B------:R-:W-:Y:S05]  /*23050*/  BSYNC.RECONVERGENT B2 ;  /* 0x0000000000027941 */ /* 0x000fea0003800200 */
.L_x_15930:
        /* <DEDUP_REMOVED lines=41> */
[----:B------:R-:W-:-:S07]  /*232f0*/  IMAD.MOV.U32 R164, RZ, RZ, R212 ;  /* 0x000000ffffa47224 */ /* 0x000fce00078e00d4 */
.L_x_15928:
[----:B------:R-:W-:Y:S05]  /*23300*/  BSYNC.RECONVERGENT B1 ;  /* 0x0000000000017941 */ /* 0x000fea0003800200 */
.L_x_15927:
        /* <DEDUP_REMOVED lines=24> */
.L_x_15934:
        /* <DEDUP_REMOVED lines=13> */
.L_x_15936:
[----:B------:R-:W-:Y:S05]  /*23560*/  BSYNC.RECONVERGENT B2 ;  /* 0x0000000000027941 */ /* 0x000fea0003800200 */
.L_x_15935:
        /* <DEDUP_REMOVED lines=43> */
.L_x_15933:
[----:B------:R-:W-:Y:S05]  /*23820*/  BSYNC.RECONVERGENT B1 ;  /* 0x0000000000017941 */ /* 0x000fea0003800200 */
.L_x_15932:
        /* <DEDUP_REMOVED lines=21> */
.L_x_15939:
        /* <DEDUP_REMOVED lines=13> */
.L_x_15941:
[----:B------:R-:W-:Y:S05]  /*23a50*/  BSYNC.RECONVERGENT B2 ;  /* 0x0000000000027941 */ /* 0x000fea0003800200 */
.L_x_15940:
        /* <DEDUP_REMOVED lines=43> */
.L_x_15938:
[----:B------:R-:W-:Y:S05]  /*23d10*/  BSYNC.RECONVERGENT B1 ;  /* 0x0000000000017941 */ /* 0x000fea0003800200 */
.L_x_15937:
        /* <DEDUP_REMOVED lines=22> */
.L_x_15944:
        /* <DEDUP_REMOVED lines=13> */
.L_x_15946:
[----:B------:R-:W-:Y:S05]  /*23f50*/  BSYNC.RECONVERGENT B2 ;  /* 0x0000000000027941 */ /* 0x000fea0003800200 */
.L_x_15945:
        /* <DEDUP_REMOVED lines=43> */
.L_x_15943:
[----:B------:R-:W-:Y:S05]  /*24210*/  BSYNC.RECONVERGENT B1 ;  /* 0x0000000000017941 */ /* 0x000fea0003800200 */
.L_x_15942:
        /* <DEDUP_REMOVED lines=21> */
.L_x_15949:
        /* <DEDUP_REMOVED lines=13> */
.L_x_15951:
[----:B------:R-:W-:Y:S05]  /*24440*/  BSYNC.RECONVERGENT B2 ;  /* 0x0000000000027941 */ /* 0x000fea0003800200 */
.L_x_15950:
        /* <DEDUP_REMOVED lines=43> */
.L_x_15948:
[----:B------:R-:W-:Y:S05]  /*24700*/  BSYNC.RECONVERGENT B1 ;  /* 0x0000000000017941 */ /* 0x000fea0003800200 */
.L_x_15947:
        /* <DEDUP_REMOVED lines=22> */
.L_x_15954:
        /* <DEDUP_REMOVED lines=13> */
.L_x_15956:
[----:B------:R-:W-:Y:S05]  /*24940*/  BSYNC.RECONVERGENT B2 ;  /* 0x0000000000027941 */ /* 0x000fea0003800200 */
.L_x_15955:
        /* <DEDUP_REMOVED lines=43> */
.L_x_15953:
[----:B------:R-:W-:Y:S05]  /*24c00*/  BSYNC.RECONVERGENT B1 ;  /* 0x0000000000017941 */ /* 0x000fea0003800200 */
.L_x_15952:
[----:B------:R-:W-:Y:S01]  /*24c10*/  I2FP.F32.U32 R160, R161 ;  /* 0x000000a100a07245 */ /* 0x000fe20000201000 */
[----:B------:R-:W-:Y:S01]  /*24c20*/  IMAD.U32 R161, R162, 0x10000, RZ ;  /* 0x00010000a2a17824 */ /* 0x000fe200078e00ff */
[----:B------:R-:W-:Y:S01]  /*24c30*/  ISETP.NE.AND P5, PT, R165, 0x1, PT ;  /* 0x00000001a500780c */ /* 0x000fe20003fa5270 */
[----:B------:R-:W-:Y:S01]  /*24c40*/  BSSY.RECONVERGENT B1, `(.L_x_15957) ;  /* 0x000004b000017945 */ /* 0x000fe20003800200 */
[----:B------:R-:W-:Y:S01]  /*24c50*/  MOV R162, 0x2 ;  /* 0x0000000200a27802 */ /* 0x000fe20000000f00 */
        /* <DEDUP_REMOVED lines=16> */
.L_x_15959:
        /* <DEDUP_REMOVED lines=13> */
.L_x_15961:
[----:B------:R-:W-:Y:S05]  /*24e30*/  BSYNC.RECONVERGENT B2 ;  /* 0x0000000000027941 */ /* 0x000fea0003800200 */
.L_x_15960:
        /* <DEDUP_REMOVED lines=43> */
.L_x_15958:
[----:B------:R-:W-:Y:S05]  /*250f0*/  BSYNC.RECONVERGENT B1 ;  /* 0x0000000000017941 */ /* 0x000fea0003800200 */
.L_x_15957:
        /* <DEDUP_REMOVED lines=22> */
.L_x_15964:
        /* <DEDUP_REMOVED lines=15> */
.L_x_15966:
[----:B------:R-:W-:Y:S05]  /*25350*/  BSYNC.RECONVERGENT B2 ;  /* 0x0000000000027941 */ /* 0x000fea0003800200 */
.L_x_15965:
        /* <DEDUP_REMOVED lines=43> */
.L_x_15963:
[----:B------:R-:W-:Y:S05]  /*25610*/  BSYNC.RECONVERGENT B1 ;  /* 0x0000000000017941 */ /* 0x000fea0003800200 */
.L_x_15962:
        /* <DEDUP_REMOVED lines=12> */
.L_x_15926:
        /* <DEDUP_REMOVED lines=41> */
.L_x_15970:
        /* <DEDUP_REMOVED lines=13> */
.L_x_15972:
[----:B------:R-:W-:Y:S05]  /*25a40*/  BSYNC.RECONVERGENT B2 ;  /* 0x0000000000027941 */ /* 0x000fea0003800200 */
.L_x_15971:
        /* <DEDUP_REMOVED lines=43> */
.L_x_15969:
[----:B------:R-:W-:Y:S05]  /*25d00*/  BSYNC.RECONVERGENT B1 ;  /* 0x0000000000017941 */ /* 0x000fea0003800200 */
.L_x_15968:
[----:B------:R-:W-:Y:S01]  /*25d10*/  I2FP.F32.U32 R222, R169 ;  /* 0x000000a900de7245 */ /* 0x000fe20000201000 */
[----:B-----5:R-:W-:Y:S01]  /*25d20*/  IMAD.U32 R169, R164, 0x10000, RZ ;  /* 0x00010000a4a97824 */ /* 0x020fe200078e00ff */
[----:B------:R-:W-:Y:S01]  /*25d30*/  ISETP.NE.AND P1, PT, R168, 0x1, PT ;  /* 0x00000001a800780c */ /* 0x000fe20003f25270 */
[----:B------:R-:W-:Y:S01]  /*25d40*/  BSSY.RECONVERGENT B1, `(.L_x_15973) ;  /* 0x0000051000017945 */ /* 0x000fe20003800200 */
[----:B------:R-:W-:Y:S01]  /*25d50*/  LOP3.LUT R10, R10, 0xfffffffd, RZ, 0xc0, !PT ;  /* 0xfffffffd0a0a7812 */ /* 0x000fe200078ec0ff */
[----:B------:R-:W-:Y:S01]  /*25d60*/  FFMA.FTZ R222, R222, R25, 1.1641532182693481445e-10 ;  /* 0x2f000000dede7423 */ /* 0x000fe20000010019 */
[----:B------:R-:W-:Y:S01]  /*25d70*/  FMUL.FTZ R169, R169, R26 ;  /* 0x0000001aa9a97220 */ /* 0x000fe20000410000 */
[----:B------:R-:W-:Y:S02]  /*25d80*/  PRMT R164, R164, 0x7632, R164 ;  /* 0x00007632a4a47816 */ /* 0x000fe400000000a4 */
[----:B------:R-:W-:Y:S01]  /*25d90*/  MOV R223, R12 ;  /* 0x0000000c00df7202 */ /* 0x000fe20000000f00 */
[----:B------:R-:W-:Y:S01]  /*25da0*/  FMUL.FTZ R169, R169, R24 ;  /* 0x00000018a9a97220 */ /* 0x000fe20000410000 */
[----:B------:R-:W-:-:S02]  /*25db0*/  FSETP.GTU.FTZ.AND P0, PT, R222, R23, PT ;  /* 0x00000017de00720b */ /* 0x000fc40003f1c000 */
[C---:B------:R-:W-:Y:S02]  /*25dc0*/  SHF.L.U32 R222, R160.reuse, 0x10, RZ ;  /* 0x00000010a0de7819 */ /* 0x040fe400000006ff */
[----:B------:R-:W-:Y:S02]  /*25dd0*/  FSEL R169, R169, RZ, !P0 ;  /* 0x000000ffa9a97208 */ /* 0x000fe40004000000 */
[----:B------:R-:W-:Y:S02]  /*25de0*/  PLOP3.LUT P0, PT, P0, PT, PT, 0x8, 0x80 ;  /* 0x000000000080781c */ /* 0x000fe4000070e170 */
[----:B------:R-:W-:Y:S01]  /*25df0*/  PRMT R160, R160, 0x7632, R160 ;  /* 0x00007632a0a07816 */ /* 0x000fe200000000a0 */
[----:B------:R-:W-:Y:S01]  /*25e00*/  FADD.FTZ R169, R169, R222 ;  /* 0x000000dea9a97221 */ /* 0x000fe20000010000 */
        /* <DEDUP_REMOVED lines=11> */
.L_x_15975:
        /* <DEDUP_REMOVED lines=13> */
.L_x_15977:
[----:B------:R-:W-:Y:S05]  /*25f90*/  BSYNC.RECONVERGENT B2 ;  /* 0x0000000000027941 */ /* 0x000fea0003800200 */
.L_x_15976:
        /* <DEDUP_REMOVED lines=43> */
.L_x_15974:
[----:B------:R-:W-:Y:S05]  /*26250*/  BSYNC.RECONVERGENT B1 ;  /* 0x0000000000017941 */ /* 0x000fea0003800200 */
.L_x_15973:
        /* <DEDUP_REMOVED lines=23> */
.L_x_15980:
        /* <DEDUP_REMOVED lines=13> */
.L_x_15982:
[----:B------:R-:W-:Y:S05]  /*264a0*/  BSYNC.RECONVERGENT B2 ;  /* 0x0000000000027941 */ /* 0x000fea0003800200 */
.L_x_15981:
        /* <DEDUP_REMOVED lines=43> */
.L_x_15979:
[----:B------:R-:W-:Y:S05]  /*26760*/  BSYNC.RECONVERGENT B1 ;  /* 0x0000000000017941 */ /* 0x000fea0003800200 */
.L_x_15978:
        /* <DEDUP_REMOVED lines=25> */
.L_x_15985:
        /* <DEDUP_REMOVED lines=13> */
.L_x_15987:
[----:B------:R-:W-:Y:S05]  /*269d0*/  BSYNC.RECONVERGENT B2 ;  /* 0x0000000000027941 */ /* 0x000fea0003800200 */
.L_x_15986:
        /* <DEDUP_REMOVED lines=43> */
.L_x_15984:
[----:B------:R-:W-:Y:S05]  /*26c90*/  BSYNC.RECONVERGENT B1 ;  /* 0x0000000000017941 */ /* 0x000fea0003800200 */
.L_x_15983:
[----:B------:R-:W-:Y:S01]  /*26ca0*/  I2FP.F32.U32 R160, R161 ;  /* 0x000000a100a07245 */ /* 0x000fe20000201000 */
[----:B------:R-:W-:Y:S01]  /*26cb0*/  BSSY.RECONVERGENT B1, `(.L_x_15988) ;  /* 0x000004f000017945 */ /* 0x000fe20003800200 */
[----:B------:R-:W-:Y:S01]  /*26cc0*/  SHF.L.U32 R161, R222, 0x10, RZ ;  /* 0x00000010dea17819 */ /* 0x000fe200000006ff */
[----:B------:R-:W-:Y:S01]  /*26cd0*/  IMAD.U32 R222, R228, 0x10000, RZ ;  /* 0x00010000e4de7824 */ /* 0x000fe200078e00ff */
        /* <DEDUP_REMOVED lines=19> */
.L_x_15990:
        /* <DEDUP_REMOVED lines=13> */
.L_x_15992:
[----:B------:R-:W-:Y:S05]  /*26ee0*/  BSYNC.RECONVERGENT B2 ;  /* 0x0000000000027941 */ /* 0x000fea0003800200 */
.L_x_15991:
        /* <DEDUP_REMOVED lines=43> */
.L_x_15989:
[----:B------:R-:W-:Y:S05]  /*271a0*/  BSYNC.RECONVERGENT B1 ;  /* 0x0000000000017941 */ /* 0x000fea0003800200 */
.L_x_15988:
        /* <DEDUP_REMOVED lines=25> */
.L_x_15995:
        /* <DEDUP_REMOVED lines=13> */
.L_x_15997:
[----:B------:R-:W-:Y:S05]  /*27410*/  BSYNC.RECONVERGENT B2 ;  /* 0x0000000000027941 */ /* 0x000fea0003800200 */
.L_x_15996:
        /* <DEDUP_REMOVED lines=43> */
.L_x_15994:
[----:B------:R-:W-:Y:S05]  /*276d0*/  BSYNC.RECONVERGENT B1 ;  /* 0x0000000000017941 */ /* 0x000fea0003800200 */
.L_x_15993:
        /* <DEDUP_REMOVED lines=8> */
[----:B------:R-:W-:-:S05]  /*27760*/  FMUL.FTZ R161, R161, R24 ;  /* 0x00000018a1a17220 */ /* 0x000fca0000410000 */
[----:B------:R-:W-:Y:S02]  /*27770*/  FSEL R161, R161, RZ, !P4 ;  /* 0x000000ffa1a17208 */ /* 0x000fe40006000000 */
[----:B------:R-:W-:-:S03]  /*27780*/  PLOP3.LUT P4, PT, P4, PT, PT, 0x8, 0x80 ;  /* 0x000000000080781c */ /* 0x000fc6000278e170 */
[----:B------:R-:W-:Y:S01]  /*27790*/  FADD.FTZ R224, R161, R162 ;  /* 0x000000a2a1e07221 */ /* 0x000fe20000010000 */
        /* <DEDUP_REMOVED lines=11> */
.L_x_16000:
        /* <DEDUP_REMOVED lines=13> */
.L_x_16002:
[----:B------:R-:W-:Y:S05]  /*27920*/  BSYNC.RECONVERGENT B2 ;  /* 0x0000000000027941 */ /* 0x000fea0003800200 */
.L_x_16001:
        /* <DEDUP_REMOVED lines=43> */
.L_x_15999:
[----:B------:R-:W-:Y:S05]  /*27be0*/  BSYNC.RECONVERGENT B1 ;  /* 0x0000000000017941 */ /* 0x000fea0003800200 */
.L_x_15998:
        /* <DEDUP_REMOVED lines=25> */
.L_x_16005:
        /* <DEDUP_REMOVED lines=15> */
.L_x_16007:
[----:B------:R-:W-:Y:S05]  /*27e70*/  BSYNC.RECONVERGENT B2 ;  /* 0x0000000000027941 */ /* 0x000fea0003800200 */
.L_x_16006:
        /* <DEDUP_REMOVED lines=43> */
.L_x_16004:
[----:B------:R-:W-:Y:S05]  /*28130*/  BSYNC.RECONVERGENT B1 ;  /* 0x0000000000017941 */ /* 0x000fea0003800200 */
.L_x_16003:
        /* <DEDUP_REMOVED lines=15> */
.L_x_15967:
        /* <DEDUP_REMOVED lines=16> */
.L_x_16011:
        /* <DEDUP_REMOVED lines=13> */
.L_x_16013:
[----:B------:R-:W-:Y:S05]  /*28400*/  BSYNC.RECONVERGENT B2 ;  /* 0x0000000000027941 */ /* 0x000fea0003800200 */
.L_x_16012:
        /* <DEDUP_REMOVED lines=43> */
.L_x_16010:
[----:B------:R-:W-:Y:S05]  /*286c0*/  BSYNC.RECONVERGENT B1 ;  /* 0x0000000000017941 */ /* 0x000fea0003800200 */
.L_x_16009:
        /* <DEDUP_REMOVED lines=24> */
.L_x_16016:
        /* <DEDUP_REMOVED lines=13> */
.L_x_16018:
[----:B------:R-:W-:Y:S05]  /*28920*/  BSYNC.RECONVERGENT B2 ;  /* 0x0000000000027941 */ /* 0x000fea0003800200 */
.L_x_16017:
        /* <DEDUP_REMOVED lines=43> */
.L_x_16015:
[----:B------:R-:W-:Y:S05]  /*28be0*/  BSYNC.RECONVERGENT B1 ;  /* 0x0000000000017941 */ /* 0x000fea0003800200 */
.L_x_16014:
        /* <DEDUP_REMOVED lines=10> */
[----:B------:R-:W-:Y:S02]  /*28c90*/  FSEL R168, R161, RZ, !P1 ;  /* 0x000000ffa1a87208 */ /* 0x000fe40004800000 */
        /* <DEDUP_REMOVED lines=10> */
.L_x_16021:
        /* <DEDUP_REMOVED lines=13> */
.L_x_16023:
[----:B------:R-:W-:Y:S05]  /*28e10*/  BSYNC.RECONVERGENT B2 ;  /* 0x0000000000027941 */ /* 0x000fea0003800200 */
.L_x_16022:
        /* <DEDUP_REMOVED lines=43> */
.L_x_16020:
[----:B------:R-:W-:Y:S05]  /*290d0*/  BSYNC.RECONVERGENT B1 ;  /* 0x0000000000017941 */ /* 0x000fea0003800200 */
.L_x_16019:
        /* <DEDUP_REMOVED lines=22> */
.L_x_16026:
        /* <DEDUP_REMOVED lines=13> */
.L_x_16028:
[----:B------:R-:W-:Y:S05]  /*29310*/  BSYNC.RECONVERGENT B2 ;  /* 0x0000000000027941 */ /* 0x000fea0003800200 */
.L_x_16027:
        /* <DEDUP_REMOVED lines=43> */
.L_x_16025:
[----:B------:R-:W-:Y:S05]  /*295d0*/  BSYNC.RECONVERGENT B1 ;  /* 0x0000000000017941 */ /* 0x000fea0003800200 */
.L_x_16024:
        /* <DEDUP_REMOVED lines=21> */
.L_x_16031:
        /* <DEDUP_REMOVED lines=13> */
.L_x_16033:
[----:B------:R-:W-:Y:S05]  /*29800*/  BSYNC.RECONVERGENT B2 ;  /* 0x0000000000027941 */ /* 0x000fea0003800200 */
.L_x_16032:
        /* <DEDUP_REMOVED lines=43> */
.L_x_16030:
[----:B------:R-:W-:Y:S05]  /*29ac0*/  BSYNC.RECONVERGENT B1 ;  /* 0x0000000000017941 */ /* 0x000fea0003800200 */
.L_x_16029:
        /* <DEDUP_REMOVED lines=22> */
.L_x_16036:
        /* <DEDUP_REMOVED lines=13> */
.L_x_16038:
[----:B------:R-:W-:Y:S05]  /*29d00*/  BSYNC.RECONVERGENT B2 ;  /* 0x0000000000027941 */ /* 0x000fea0003800200 */
.L_x_16037:
        /* <DEDUP_REMOVED lines=43> */
.L_x_16035:
[----:B------:R-:W-:Y:S05]  /*29fc0*/  BSYNC.RECONVERGENT B1 ;  /* 0x0000000000017941 */ /* 0x000fea0003800200 */
.L_x_16034:
        /* <DEDUP_REMOVED lines=21> */
.L_x_16041:
        /* <DEDUP_REMOVED lines=13> */
.L_x_16043:
[----:B------:R-:W-:Y:S05]  /*2a1f0*/  BSYNC.RECONVERGENT B2 ;  /* 0x0000000000027941 */ /* 0x000fea0003800200 */
.L_x_16042:
        /* <DEDUP_REMOVED lines=43> */
.L_x_16040:
[----:B------:R-:W-:Y:S05]  /*2a4b0*/  BSYNC.RECONVERGENT B1 ;  /* 0x0000000000017941 */ /* 0x000fea0003800200 */
.L_x_16039:
        /* <DEDUP_REMOVED lines=22> */
.L_x_16046:
        /* <DEDUP_REMOVED lines=15> */
.L_x_16048:
[----:B------:R-:W-:Y:S05]  /*2a710*/  BSYNC.RECONVERGENT B2 ;  /* 0x0000000000027941 */ /* 0x000fea0003800200 */
.L_x_16047:
        /* <DEDUP_REMOVED lines=43> */
.L_x_16045:
[----:B------:R-:W-:Y:S05]  /*2a9d0*/  BSYNC.RECONVERGENT B1 ;  /* 0x0000000000017941 */ /* 0x000fea0003800200 */
.L_x_16044:
        /* <DEDUP_REMOVED lines=12> */
.L_x_16008:
        /* <DEDUP_REMOVED lines=74> */
[----:B------:R-:W-:-:S03]  /*2af40*/  LOP3.LUT R24, R24, R167, RZ, 0xfc, !PT ;  /* 0x000000a718187212 */ /* 0x000fc600078efcff */
[----:B------:R-:W-:Y:S02]  /*2af50*/  FADD.FTZ R26, R165, R168 ;  /* 0x000000a8a51a7221 */ /* 0x000fe40000010000 */
[----:B------:R0:W-:Y:S02]  /*2af60*/  STG.E.64 desc[UR8][R28.64], R24 ;  /* 0x000000181c007986 */ /* 0x0001e4000c101b08 */
        /* <DEDUP_REMOVED lines=156> */
.L_x_16062:
[C---:B------:R-:W-:Y:S01]  /*2b930*/  FMUL.FTZ R24, R31.reuse, R31 ;  /* 0x0000001f1f187220 */ /* 0x040fe20000410000 */
[----:B------:R-:W-:Y:S01]  /*2b940*/  PLOP3.LUT P1, PT, PT, PT, UP1, 0x40, 0x4 ;  /* 0x000000000004781c */ /* 0x000fe20003f2e818 */
[----:B-1----:R-:W-:Y:S01]  /*2b950*/  FADD.FTZ R26, R30, R163 ;  /* 0x000000a31e1a7221 */ /* 0x002fe20000010000 */
[----:B------:R-:W1:Y:S01]  /*2b960*/  @!P0 LDC.64 R28, c[0x0][0x3c0] ;  /* 0x0000f000ff1c8b82 */ /* 0x000e620000000a00 */
[----:B------:R-:W-:Y:S02]  /*2b970*/  PLOP3.LUT P2, PT, PT, PT, UP1, 0x40, 0x4 ;  /* 0x000000000004781c */ /* 0x000fe40003f4e818 */
[----:B------:R-:W-:Y:S01]  /*2b980*/  FSEL R163, R24, RZ, !P1 ;  /* 0x000000ff18a37208 */ /* 0x000fe20004800000 */
[----:B------:R-:W-:Y:S01]  /*2b990*/  FFMA.FTZ R26, R26, R25, UR15 ;  /* 0x0000000f1a1a7e23 */ /* 0x000fe20008010019 */
[----:B------:R-:W-:-:S03]  /*2b9a0*/  FSEL R161, R31, RZ, P2 ;  /* 0x000000ff1fa17208 */ /* 0x000fc60001000000 */
[----:B------:R-:W-:Y:S01]  /*2b9b0*/  FADD.FTZ R26, R26, R163 ;  /* 0x000000a31a1a7221 */ /* 0x000fe20000010000 */
[----:B------:R-:W2:Y:S01]  /*2b9c0*/  @!P0 LDC.64 R24, c[0x0][0x3c8] ;  /* 0x0000f200ff188b82 */ /* 0x000ea20000000a00 */
[C---:B------:R-:W-:Y:S01]  /*2b9d0*/  FADD.FTZ R3, -R161.reuse, R3 ;  /* 0x00000003a1037221 */ /* 0x040fe20000010100 */
[C---:B------:R-:W-:Y:S01]  /*2b9e0*/  FADD.FTZ R2, -R161.reuse, R2 ;  /* 0x00000002a1027221 */ /* 0x040fe20000010100 */
[----:B------:R-:W3:Y:S01]  /*2b9f0*/  MUFU.RSQ R163, R26 ;  /* 0x0000001a00a37308 */ /* 0x000ee20000001400 */
        /* <DEDUP_REMOVED lines=10> */
[----:B------:R-:W-:Y:S01]  /*2baa0*/  FADD.FTZ R9, -R161, R9 ;  /* 0x00000009a1097221 */ /* 0x000fe20000010100 */
[----:B-1----:R-:W-:-:S04]  /*2bab0*/  @!P0 IMAD.WIDE R28, R18, 0x4, R28 ;  /* 0x00000004121c8825 */ /* 0x002fc800078e021c */
[C---:B------:R-:W-:Y:S01]  /*2bac0*/  FADD.FTZ R8, -R161.reuse, R8 ;  /* 0x00000008a1087221 */ /* 0x040fe20000010100 */
[C---:B------:R-:W-:Y:S01]  /*2bad0*/  FADD.FTZ R181, -R161.reuse, R181 ;  /* 0x000000b5a1b57221 */ /* 0x040fe20000010100 */
[C---:B------:R-:W-:Y:S01]  /*2bae0*/  FADD.FTZ R180, -R161.reuse, R180 ;  /* 0x000000b4a1b47221 */ /* 0x040fe20000010100 */
[----:B------:R-:W-:Y:S01]  /*2baf0*/  FADD.FTZ R7, -R161, R7 ;  /* 0x00000007a1077221 */ /* 0x000fe20000010100 */
[----:B------:R0:W-:Y:S01]  /*2bb00*/  @!P0 STG.E desc[UR8][R28.64], R31 ;  /* 0x0000001f1c008986 */ /* 0x0001e2000c101908 */
[C---:B---3--:R-:W-:Y:S01]  /*2bb10*/  FMUL.FTZ R3, R163.reuse, R3 ;  /* 0x00000003a3037220 */ /* 0x048fe20000410000 */
[C---:B------:R-:W-:Y:S01]  /*2bb20*/  FMUL.FTZ R2, R163.reuse, R2 ;  /* 0x00000002a3027220 */ /* 0x040fe20000410000 */
[C---:B------:R-:W-:Y:S01]  /*2bb30*/  FMUL.FTZ R5, R163.reuse, R5 ;  /* 0x00000005a3057220 */ /* 0x040fe20000410000 */
[----:B------:R-:W-:Y:S01]  /*2bb40*/  FMUL.FTZ R4, R163, R4 ;  /* 0x00000004a3047220 */ /* 0x000fe20000410000 */
[----:B------:R-:W-:Y:S01]  /*2bb50*/  FFMA.FTZ R3, R3, R154, R90 ;  /* 0x0000009a03037223 */ /* 0x000fe2000001005a */
[----:B------:R-:W-:Y:S01]  /*2bb60*/  FFMA.FTZ R2, R2, R155, R91 ;  /* 0x0000009b02027223 */ /* 0x000fe2000001005b */
[----:B------:R-:W-:Y:S01]  /*2bb70*/  FMUL.FTZ R23, R163, R22 ;  /* 0x00000016a3177220 */ /* 0x000fe20000410000 */
[----:B------:R-:W-:Y:S01]  /*2bb80*/  FFMA.FTZ R5, R5, R152, R88 ;  /* 0x0000009805057223 */ /* 0x000fe20000010058 */
[----:B------:R-:W-:Y:S01]  /*2bb90*/  FFMA.FTZ R4, R4, R153, R89 ;  /* 0x0000009904047223 */ /* 0x000fe20000010059 */
[C---:B------:R-:W-:Y:S01]  /*2bba0*/  FMUL.FTZ R22, R163.reuse, R21 ;  /* 0x00000015a3167220 */ /* 0x040fe20000410000 */
[C---:B------:R-:W-:Y:S01]  /*2bbb0*/  FMUL.FTZ R21, R163.reuse, R170 ;  /* 0x000000aaa3157220 */ /* 0x040fe20000410000 */
[----:B0-----:R-:W-:Y:S01]  /*2bbc0*/  F2FP.BF16.F32.PACK_AB R31, R2, R3 ;  /* 0x00000003021f723e */ /* 0x001fe200000010ff */
[C---:B------:R-:W-:Y:S01]  /*2bbd0*/  FMUL.FTZ R28, R163.reuse, R27 ;  /* 0x0000001ba31c7220 */ /* 0x040fe20000410000 */
[----:B------:R-:W0:Y:S01]  /*2bbe0*/  LDC.64 R2, c[0x0][0x428] ;  /* 0x00010a00ff027b82 */ /* 0x000e220000000a00 */
        /* <DEDUP_REMOVED lines=8> */
[C---:B------:R-:W-:Y:S01]  /*2bc70*/  FMUL.FTZ R9, R163.reuse, R9 ;  /* 0x00000009a3097220 */ /* 0x040fe20000410000 */
[C---:B------:R-:W-:Y:S01]  /*2bc80*/  FMUL.FTZ R8, R163.reuse, R8 ;  /* 0x00000008a3087220 */ /* 0x040fe20000410000 */
[C---:B------:R-:W-:Y:S01]  /*2bc90*/  FMUL.FTZ R181, R163.reuse, R181 ;  /* 0x000000b5a3b57220 */ /* 0x040fe20000410000 */
[C---:B------:R-:W-:Y:S01]  /*2bca0*/  FMUL.FTZ R180, R163.reuse, R180 ;  /* 0x000000b4a3b47220 */ /* 0x040fe20000410000 */
[C---:B------:R-:W-:Y:S01]  /*2bcb0*/  FMUL.FTZ R7, R163.reuse, R7 ;  /* 0x00000007a3077220 */ /* 0x040fe20000410000 */
[----:B------:R-:W-:Y:S01]  /*2bcc0*/  FMUL.FTZ R6, R163, R6 ;  /* 0x00000006a3067220 */ /* 0x000fe20000410000 */
[C---:B------:R-:W-:Y:S01]  /*2bcd0*/  FADD.FTZ R162, -R161.reuse, R219 ;  /* 0x000000dba1a27221 */ /* 0x040fe20000010100 */
[----:B------:R-:W-:Y:S01]  /*2bce0*/  F2FP.BF16.F32.PACK_AB R5, R4, R5 ;  /* 0x000000050405723e */ /* 0x000fe200000010ff */
[C---:B------:R-:W-:Y:S01]  /*2bcf0*/  FADD.FTZ R172, -R161.reuse, R172 ;  /* 0x000000aca1ac7221 */ /* 0x040fe20000010100 */
[----:B------:R-:W-:Y:S01]  /*2bd00*/  FADD.FTZ R171, -R161, R171 ;  /* 0x000000aba1ab7221 */ /* 0x000fe20000010100 */
        /* <DEDUP_REMOVED lines=19> */
[----:B------:R-:W-:Y:S01]  /*2be40*/  F2FP.BF16.F32.PACK_AB R28, R8, R9 ;  /* 0x00000009081c723e */ /* 0x000fe200000010ff */
        /* <DEDUP_REMOVED lines=33> */
[----:B--2---:R-:W-:-:S04]  /*2c060*/  @!P0 IMAD.WIDE R24, R18, 0x4, R24 ;  /* 0x0000000412188825 */ /* 0x004fc800078e0218 */
[----:B------:R-:W-:Y:S01]  /*2c070*/  FFMA.FTZ R9, R22, R149, R85 ;  /* 0x0000009516097223 */ /* 0x000fe20000010055 */
[----:B------:R-:W-:Y:S01]  /*2c080*/  F2FP.BF16.F32.PACK_AB R26, R23, R26 ;  /* 0x0000001a171a723e */ /* 0x000fe200000010ff */
[----:B------:R-:W-:Y:S01]  /*2c090*/  FMUL.FTZ R161, R163, R184 ;  /* 0x000000b8a3a17220 */ /* 0x000fe20000410000 */
[----:B------:R-:W-:Y:S01]  /*2c0a0*/  F2FP.BF16.F32.PACK_AB R29, R6, R7 ;  /* 0x00000007061d723e */ /* 0x000fe200000010ff */
[----:B0-----:R-:W-:-:S04]  /*2c0b0*/  IMAD.WIDE.U32 R22, R11, 0x10, R2 ;  /* 0x000000100b167825 */ /* 0x001fc800078e0002 */
        /* <DEDUP_REMOVED lines=13> */
[----:B------:R0:W-:Y:S01]  /*2c190*/  @!P0 STG.E desc[UR8][R24.64], R163 ;  /* 0x000000a318008986 */ /* 0x0001e2000c101908 */
[----:B------:R-:W-:Y:S01]  /*2c1a0*/  FFMA.FTZ R175, R175, R146, R82 ;  /* 0x00000092afaf7223 */ /* 0x000fe20000010052 */
[----:B------:R-:W-:Y:S01]  /*2c1b0*/  FFMA.FTZ R174, R174, R147, R83 ;  /* 0x00000093aeae7223 */ /* 0x000fe20000010053 */
[----:B------:R-:W-:Y:S01]  /*2c1c0*/  F2FP.BF16.F32.PACK_AB R6, R170, R27 ;  /* 0x0000001baa06723e */ /* 0x000fe200000010ff */
[----:B------:R1:W-:Y:S01]  /*2c1d0*/  STG.E.128 desc[UR8][R22.64], R28 ;  /* 0x0000001c16007986 */ /* 0x0003e2000c101d08 */
[----:B------:R-:W-:Y:S01]  /*2c1e0*/  FFMA.FTZ R178, R178, R143, R79 ;  /* 0x0000008fb2b27223 */ /* 0x000fe2000001004f */
[----:B------:R-:W-:Y:S01]  /*2c1f0*/  FFMA.FTZ R27, R161, R138, R74 ;  /* 0x0000008aa11b7223 */ /* 0x000fe2000001004a */
[----:B------:R-:W-:Y:S01]  /*2c200*/  FFMA.FTZ R182, R182, R139, R75 ;  /* 0x0000008bb6b67223 */ /* 0x000fe2000001004b */
[----:B------:R-:W-:Y:S01]  /*2c210*/  FFMA.FTZ R21, R176, R141, R77 ;  /* 0x0000008db0157223 */ /* 0x000fe2000001004d */
[----:B------:R-:W-:Y:S01]  /*2c220*/  F2FP.BF16.F32.PACK_AB R7, R174, R175 ;  /* 0x000000afae07723e */ /* 0x000fe200000010ff */
[----:B------:R-:W-:Y:S01]  /*2c230*/  FMUL.FTZ R172, R163, R195 ;  /* 0x000000c3a3ac7220 */ /* 0x000fe20000410000 */
[----:B------:R-:W-:Y:S01]  /*2c240*/  F2FP.BF16.F32.PACK_AB R4, R9, R4 ;  /* 0x000000040904723e */ /* 0x000fe200000010ff */
[----:B0-----:R-:W-:Y:S01]  /*2c250*/  FFMA.FTZ R25, R179, R142, R78 ;  /* 0x0000008eb3197223 */ /* 0x001fe2000001004e */
[----:B------:R-:W-:Y:S01]  /*2c260*/  FFMA.FTZ R24, R177, R140, R76 ;  /* 0x0000008cb1187223 */ /* 0x000fe2000001004c */
[----:B------:R-:W-:Y:S01]  /*2c270*/  IMAD.WIDE.U32 R176, R0, 0x10, R2 ;  /* 0x0000001000b07825 */ /* 0x000fe200078e0002 */
[----:B------:R-:W-:-:S03]  /*2c280*/  F2FP.BF16.F32.PACK_AB R27, R182, R27 ;  /* 0x0000001bb61b723e */ /* 0x000fc600000010ff */
[----:B------:R-:W-:Y:S01]  /*2c290*/  FMUL.FTZ R167, R163, R198 ;  /* 0x000000c6a3a77220 */ /* 0x000fe20000410000 */
[----:B------:R-:W-:Y:S01]  /*2c2a0*/  F2FP.BF16.F32.PACK_AB R25, R178, R25 ;  /* 0x00000019b219723e */ /* 0x000fe200000010ff */
[----:B------:R-:W-:Y:S01]  /*2c2b0*/  IMAD.WIDE.U32 R178, R173, 0x10, R2 ;  /* 0x00000010adb27825 */ /* 0x000fe200078e0002 */
[----:B------:R-:W-:Y:S01]  /*2c2c0*/  F2FP.BF16.F32.PACK_AB R24, R21, R24 ;  /* 0x000000181518723e */ /* 0x000fe200000010ff */
[----:B------:R-:W-:Y:S02]  /*2c2d0*/  STG.E.128 desc[UR8][R176.64], R4 ;  /* 0x00000004b0007986 */ /* 0x000fe4000c101d08 */
[----:B------:R-:W-:Y:S01]  /*2c2e0*/  FMUL.FTZ R185, R163, R185 ;  /* 0x000000b9a3b97220 */ /* 0x000fe20000410000 */
[----:B-1----:R-:W-:Y:S01]  /*2c2f0*/  FFMA.FTZ R30, R199, R112, R48 ;  /* 0x00000070c71e7223 */ /* 0x002fe20000010030 */
[----:B------:R-:W-:Y:S01]  /*2c300*/  FFMA.FTZ R23, R200, R113, R49 ;  /* 0x00000071c8177223 */ /* 0x000fe20000010031 */
[----:B------:R0:W-:Y:S01]  /*2c310*/  STG.E.128 desc[UR8][R178.64], R24 ;  /* 0x00000018b2007986 */ /* 0x0001e2000c101d08 */
[C---:B------:R-:W-:Y:S01]  /*2c320*/  FMUL.FTZ R186, R163.reuse, R186 ;  /* 0x000000baa3ba7220 */ /* 0x040fe20000410000 */
[C---:B------:R-:W-:Y:S01]  /*2c330*/  FMUL.FTZ R187, R163.reuse, R187 ;  /* 0x000000bba3bb7220 */ /* 0x040fe20000410000 */
[----:B------:R-:W-:Y:S01]  /*2c340*/  FMUL.FTZ R188, R163, R188 ;  /* 0x000000bca3bc7220 */ /* 0x000fe20000410000 */
[----:B------:R-:W-:Y:S01]  /*2c350*/  F2FP.BF16.F32.PACK_AB R30, R23, R30 ;  /* 0x0000001e171e723e */ /* 0x000fe200000010ff */
[C---:B------:R-:W-:Y:S01]  /*2c360*/  FMUL.FTZ R189, R163.reuse, R189 ;  /* 0x000000bda3bd7220 */ /* 0x040fe20000410000 */
[----:B------:R-:W1:Y:S01]  /*2c370*/  LDC.64 R22, c[0x0][0x380] ;  /* 0x0000e000ff167b82 */ /* 0x000e620000000a00 */
[C---:B------:R-:W-:Y:S01]  /*2c380*/  FMUL.FTZ R190, R163.reuse, R190 ;  /* 0x000000bea3be7220 */ /* 0x040fe20000410000 */
[C---:B------:R-:W-:Y:S01]  /*2c390*/  FMUL.FTZ R191, R163.reuse, R191 ;  /* 0x000000bfa3bf7220 */ /* 0x040fe20000410000 */
[C---:B------:R-:W-:Y:S01]  /*2c3a0*/  FMUL.FTZ R192, R163.reuse, R192 ;  /* 0x000000c0a3c07220 */ /* 0x040fe20000410000 */
[----:B------:R-:W-:Y:S01]  /*2c3b0*/  FFMA.FTZ R11, R172, R125, R61 ;  /* 0x0000007dac0b7223 */ /* 0x000fe2000001003d */
[C---:B------:R-:W-:Y:S01]  /*2c3c0*/  FMUL.FTZ R197, R163.reuse, R197 ;  /* 0x000000c5a3c57220 */ /* 0x040fe20000410000 */
[----:B------:R-:W-:Y:S01]  /*2c3d0*/  FMUL.FTZ R196, R163, R196 ;  /* 0x000000c4a3c47220 */ /* 0x000fe20000410000 */
[----:B------:R-:W-:Y:S01]  /*2c3e0*/  FFMA.FTZ R169, R169, R122, R58 ;  /* 0x0000007aa9a97223 */ /* 0x000fe2000001003a */
[----:B------:R-:W-:Y:S01]  /*2c3f0*/  FFMA.FTZ R194, R194, R123, R59 ;  /* 0x0000007bc2c27223 */ /* 0x000fe2000001003b */
[----:B------:R-:W-:Y:S01]  /*2c400*/  FFMA.FTZ R21, R184, R121, R57 ;  /* 0x00000079b8157223 */ /* 0x000fe20000010039 */
[C---:B------:R-:W-:Y:S01]  /*2c410*/  FMUL.FTZ R171, R163.reuse, R204 ;  /* 0x000000cca3ab7220 */ /* 0x040fe20000410000 */
[----:B------:R-:W-:Y:S01]  /*2c420*/  FMUL.FTZ R202, R163, R202 ;  /* 0x000000caa3ca7220 */ /* 0x000fe20000410000 */
[----:B0-----:R-:W-:Y:S01]  /*2c430*/  FFMA.FTZ R24, R165, R124, R60 ;  /* 0x0000007ca5187223 */ /* 0x001fe2000001003c */
        /* <DEDUP_REMOVED lines=58> */
[----:B------:R-:W-:Y:S02]  /*2c7e0*/  F2FP.BF16.F32.PACK_AB R5, R188, R187 ;  /* 0x000000bbbc05723e */ /* 0x000fe400000010ff */
        /* <DEDUP_REMOVED lines=11> */
[----:B------:R-:W-:Y:S01]  /*2c8a0*/  F2FP.BF16.F32.PACK_AB R170, R21, R170 ;  /* 0x000000aa15aa723e */ /* 0x000fe200000010ff */
[----:B-1----:R-:W-:Y:S01]  /*2c8b0*/  IMAD R18, R22, 0x4, R18 ;  /* 0x0000000416127824 */ /* 0x002fe200078e0212 */
[----:B------:R-:W-:Y:S01]  /*2c8c0*/  F2FP.BF16.F32.PACK_AB R169, R214, R169 ;  /* 0x000000a9d6a9723e */ /* 0x000fe200000010ff */
[----:B------:R0:W-:Y:S01]  /*2c8d0*/  STG.E.128 desc[UR8][R162.64], R28 ;  /* 0x0000001ca2007986 */ /* 0x0001e2000c101d08 */
[----:B------:R-:W-:-:S02]  /*2c8e0*/  F2FP.BF16.F32.PACK_AB R168, R212, R213 ;  /* 0x000000d5d4a8723e */ /* 0x000fc400000010ff */
[----:B------:R-:W-:Y:S02]  /*2c8f0*/  F2FP.BF16.F32.PACK_AB R179, R230, R223 ;  /* 0x000000dfe6b3723e */ /* 0x000fe400000010ff */
[----:B------:R-:W-:Y:S01]  /*2c900*/  F2FP.BF16.F32.PACK_AB R178, R224, R219 ;  /* 0x000000dbe0b2723e */ /* 0x000fe200000010ff */
[----:B------:R0:W-:Y:S01]  /*2c910*/  STG.E.128 desc[UR8][R174.64], R168 ;  /* 0x000000a8ae007986 */ /* 0x0001e2000c101d08 */
[----:B------:R-:W-:Y:S02]  /*2c920*/  F2FP.BF16.F32.PACK_AB R177, R222, R217 ;  /* 0x000000d9deb1723e */ /* 0x000fe400000010ff */
[----:B------:R-:W-:Y:S02]  /*2c930*/  F2FP.BF16.F32.PACK_AB R176, R0, R207 ;  /* 0x000000cf00b0723e */ /* 0x000fe400000010ff */
[----:B------:R-:W-:-:S03]  /*2c940*/  ISETP.GE.AND P0, PT, R18, R23, PT ;  /* 0x000000171200720c */ /* 0x000fc60003f06270 */
[----:B------:R0:W-:Y:S10]  /*2c950*/  STG.E.128 desc[UR8][R2.64], R176 ;  /* 0x000000b002007986 */ /* 0x0001f4000c101d08 */
[----:B------:R-:W-:Y:S05]  /*2c960*/  @!P0 BRA `(.L_x_16050) ;  /* 0xfffffd4000f88947 */ /* 0x000fea000383ffff */
[----:B------:R-:W-:Y:S05]  /*2c970*/  BSYNC B0 ;  /* 0x0000000000007941 */ /* 0x000fea0003800000 */
.L_x_15393:
[----:B------:R-:W-:Y:S05]  /*2c980*/  EXIT ;  /* 0x000000000000794d */ /* 0x000fea0003800000 */
.L_x_16049:
        /* <DEDUP_REMOVED lines=8> */
.L_x_16052:
[----:B------:R-:W-:Y:S05]  /*2ca10*/  BSYNC B1 ;  /* 0x0000000000017941 */ /* 0x000fea0003800000 */
.L_x_16051:
        /* <DEDUP_REMOVED lines=9> */
.L_x_16053:
[----:B------:R-:W-:Y:S02]  /*2cab0*/  IMAD.MOV.U32 R166, RZ, RZ, 0x4 ;  /* 0x00000004ffa67424 */ /* 0x000fe400078e00ff */
[----:B------:R-:W-:-:S04]  /*2cac0*/  IMAD.MOV.U32 R25, RZ, RZ, R163 ;  /* 0x000000ffff197224 */ /* 0x000fc800078e00a3 */
[----:B------:R-:W-:-:S05]  /*2cad0*/  FADD.FTZ R29, R28, R25 ;  /* 0x000000191c1d7221 */ /* 0x000fca0000010000 */
[----:B------:R-:W-:-:S07]  /*2cae0*/  MOV R165, R29 ;  /* 0x0000001d00a57202 */ /* 0x000fce0000000f00 */
[----:B------:R-:W-:Y:S05]  /*2caf0*/  WARPSYNC.COLLECTIVE R162, `(.L_x_16054) ;  /* 0x00000000a2087348 */ /* 0x000fea0003c00000 */
[----:B------:R0:W1:Y:S02]  /*2cb00*/  SHFL.BFLY P1, R163, R165, R166, R167 ;  /* 0x0c0000a6a5a37389 */ /* 0x00006400000200a7 */
[----:B01----:R-:W-:Y:S05]  /*2cb10*/  ENDCOLLECTIVE ;  /* 0x000000000000791b */ /* 0x003fea0003800000 */
.L_x_16054:
[----:B------:R-:W-:Y:S01]  /*2cb20*/  HFMA2 R166, -RZ, RZ, 0, 4.76837158203125e-07 ;  /* 0x00000008ffa67431 */ /* 0x000fe200000001ff */
[----:B------:R-:W-:-:S05]  /*2cb30*/  MOV R24, R163 ;  /* 0x000000a300187202 */ /* 0x000fca0000000f00 */
[----:B------:R-:W-:-:S04]  /*2cb40*/  FADD.FTZ R30, R29, R24 ;  /* 0x000000181d1e7221 */ /* 0x000fc80000010000 */
[----:B------:R-:W-:-:S07]  /*2cb50*/  IMAD.MOV.U32 R165, RZ, RZ, R30 ;  /* 0x000000ffffa57224 */ /* 0x000fce00078e001e */
[----:B------:R-:W-:Y:S05]  /*2cb60*/  WARPSYNC.COLLECTIVE R162, `(.L_x_16055) ;  /* 0x00000000a2087348 */ /* 0x000fea0003c00000 */
[----:B------:R0:W1:Y:S02]  /*2cb70*/  SHFL.BFLY P1, R163, R165, R166, R167 ;  /* 0x0c0000a6a5a37389 */ /* 0x00006400000200a7 */
[----:B01----:R-:W-:Y:S05]  /*2cb80*/  ENDCOLLECTIVE ;  /* 0x000000000000791b */ /* 0x003fea0003800000 */
.L_x_16055:
        /* <DEDUP_REMOVED lines=8> */
.L_x_16056:
        /* <DEDUP_REMOVED lines=132> */
[----:B------:R-:W-:-:S07]  /*2d450*/  IMAD.MOV.U32 R165, RZ, RZ, R24 ;  /* 0x000000ffffa57224 */ /* 0x000fce00078e0018 */
[----:B------:R-:W-:Y:S05]  /*2d460*/  WARPSYNC.COLLECTIVE R162, `(.L_x_16057) ;  /* 0x00000000a2087348 */ /* 0x000fea0003c00000 */
[----:B------:R0:W1:Y:S02]  /*2d470*/  SHFL.BFLY P1, R163, R165, R166, R167 ;  /* 0x0c0000a6a5a37389 */ /* 0x00006400000200a7 */
[----:B01----:R-:W-:Y:S05]  /*2d480*/  ENDCOLLECTIVE ;  /* 0x000000000000791b */ /* 0x003fea0003800000 */
.L_x_16057:
[----:B------:R-:W-:Y:S02]  /*2d490*/  IMAD.MOV.U32 R166, RZ, RZ, 0x2 ;  /* 0x00000002ffa67424 */ /* 0x000fe400078e00ff */
[----:B------:R-:W-:-:S04]  /*2d4a0*/  IMAD.MOV.U32 R29, RZ, RZ, R163 ;  /* 0x000000ffff1d7224 */ /* 0x000fc800078e00a3 */
[----:B------:R-:W-:-:S05]  /*2d4b0*/  FADD.FTZ R29, R24, R29 ;  /* 0x0000001d181d7221 */ /* 0x000fca0000010000 */
[----:B------:R-:W-:-:S07]  /*2d4c0*/  MOV R165, R29 ;  /* 0x0000001d00a57202 */ /* 0x000fce0000000f00 */
[----:B------:R-:W-:Y:S05]  /*2d4d0*/  WARPSYNC.COLLECTIVE R162, `(.L_x_16058) ;  /* 0x00000000a2087348 */ /* 0x000fea0003c00000 */
[----:B------:R0:W1:Y:S02]  /*2d4e0*/  SHFL.BFLY P1, R163, R165, R166, R167 ;  /* 0x0c0000a6a5a37389 */ /* 0x00006400000200a7 */
[----:B01----:R-:W-:Y:S05]  /*2d4f0*/  ENDCOLLECTIVE ;  /* 0x000000000000791b */ /* 0x003fea0003800000 */
.L_x_16058:
[----:B------:R-:W-:Y:S01]  /*2d500*/  HFMA2 R166, -RZ, RZ, 0, 2.384185791015625e-07 ;  /* 0x00000004ffa67431 */ /* 0x000fe200000001ff */
[----:B------:R-:W-:-:S05]  /*2d510*/  MOV R26, R163 ;  /* 0x000000a3001a7202 */ /* 0x000fca0000000f00 */
[----:B------:R-:W-:-:S04]  /*2d520*/  FADD.FTZ R26, R29, R26 ;  /* 0x0000001a1d1a7221 */ /* 0x000fc80000010000 */
[----:B------:R-:W-:-:S07]  /*2d530*/  IMAD.MOV.U32 R165, RZ, RZ, R26 ;  /* 0x000000ffffa57224 */ /* 0x000fce00078e001a */
[----:B------:R-:W-:Y:S05]  /*2d540*/  WARPSYNC.COLLECTIVE R162, `(.L_x_16059) ;  /* 0x00000000a2087348 */ /* 0x000fea0003c00000 */
[----:B------:R0:W1:Y:S02]  /*2d550*/  SHFL.BFLY P1, R163, R165, R166, R167 ;  /* 0x0c0000a6a5a37389 */ /* 0x00006400000200a7 */
[----:B01----:R-:W-:Y:S05]  /*2d560*/  ENDCOLLECTIVE ;  /* 0x000000000000791b */ /* 0x003fea0003800000 */
.L_x_16059:
[----:B------:R-:W-:Y:S02]  /*2d570*/  IMAD.MOV.U32 R166, RZ, RZ, 0x8 ;  /* 0x00000008ffa67424 */ /* 0x000fe400078e00ff */
[----:B------:R-:W-:-:S04]  /*2d580*/  IMAD.MOV.U32 R161, RZ, RZ, R163 ;  /* 0x000000ffffa17224 */ /* 0x000fc800078e00a3 */
[----:B------:R-:W-:-:S05]  /*2d590*/  FADD.FTZ R161, R26, R161 ;  /* 0x000000a11aa17221 */ /* 0x000fca0000010000 */
[----:B------:R-:W-:-:S07]  /*2d5a0*/  MOV R165, R161 ;  /* 0x000000a100a57202 */ /* 0x000fce0000000f00 */
[----:B------:R-:W-:Y:S05]  /*2d5b0*/  WARPSYNC.COLLECTIVE R162, `(.L_x_16060) ;  /* 0x00000000a2087348 */ /* 0x000fea0003c00000 */
[----:B------:R0:W1:Y:S02]  /*2d5c0*/  SHFL.BFLY P1, R163, R165, R166, R167 ;  /* 0x0c0000a6a5a37389 */ /* 0x00006400000200a7 */
[----:B01----:R-:W-:Y:S05]  /*2d5d0*/  ENDCOLLECTIVE ;  /* 0x000000000000791b */ /* 0x003fea0003800000 */
.L_x_16060:
[----:B------:R-:W-:Y:S01]  /*2d5e0*/  HFMA2 R166, -RZ, RZ, 0, 9.5367431640625e-07 ;  /* 0x00000010ffa67431 */ /* 0x000fe200000001ff */
[----:B------:R-:W-:-:S05]  /*2d5f0*/  MOV R28, R163 ;  /* 0x000000a3001c7202 */ /* 0x000fca0000000f00 */
[----:B------:R-:W-:-:S04]  /*2d600*/  FADD.FTZ R30, R161, R28 ;  /* 0x0000001ca11e7221 */ /* 0x000fc80000010000 */
[----:B------:R-:W-:-:S07]  /*2d610*/  IMAD.MOV.U32 R165, RZ, RZ, R30 ;  /* 0x000000ffffa57224 */ /* 0x000fce00078e001e */
[----:B------:R-:W-:Y:S05]  /*2d620*/  WARPSYNC.COLLECTIVE R162, `(.L_x_16061) ;  /* 0x00000000a2087348 */ /* 0x000fea0003c00000 */
[----:B------:R0:W1:Y:S02]  /*2d630*/  SHFL.BFLY P1, R163, R165, R166, R167 ;  /* 0x0c0000a6a5a37389 */ /* 0x00006400000200a7 */
[----:B01----:R-:W-:Y:S05]  /*2d640*/  ENDCOLLECTIVE ;  /* 0x000000000000791b */ /* 0x003fea0003800000 */
.L_x_16061:
[----:B------:R-:W-:Y:S05]  /*2d650*/  BRA `(.L_x_16062) ;  /* 0xffffffe000b47947 */ /* 0x000fea000383ffff */
.L_x_16063:
        /* <DEDUP_REMOVED lines=10> */
.L_x_71461:


//--------------------- .text._ZN10layer_norm13ln_fwd_kernelINS_13Kernel_traitsIf13__nv_bfloat16S2_S2_fjLj2048ELj1ELj4ELj1ELj16ENS_18Kernel_traits_baseILj2048EfS2_S2_S2_fjLj128EEEEELb1ELb0ELb1ELb0EEEvNS_9FwdParamsE --------------------------
	.section	.text._ZN10layer_norm13ln_fwd_kernelINS_13Kernel_traitsIf13__nv_bfloat16S2_S2_fjLj2048ELj1ELj4ELj1ELj16ENS_18Kernel_traits_baseILj2048EfS2_S2_S2_fjLj128EEEEELb1ELb0ELb1ELb0EEEvNS_9FwdParamsE,"ax",@progbits
	.align	128
        .global         _ZN10layer_norm13ln_fwd_kernelINS_13Kernel_traitsIf13__nv_bfloat16S2_S2_fjLj2048ELj1ELj4ELj1ELj16ENS_18Kernel_traits_baseILj2048EfS2_S2_S2_fjLj128EEEEELb1ELb0ELb1ELb0EEEvNS_9FwdParamsE
        .type           _ZN10layer_norm13ln_fwd_kernelINS_13Kernel_traitsIf13__nv_bfloat16S2_S2_fjLj2048ELj1ELj4ELj1ELj16ENS_18Kernel_traits_baseILj2048EfS2_S2_S2_fjLj128EEEEELb1ELb0ELb1ELb0EEEvNS_9FwdParamsE,@function
        .size           _ZN10layer_norm13ln_fwd_kernelINS_13Kernel_traitsIf13__nv_bfloat16S2_S2_fjLj2048ELj1ELj4ELj1ELj16ENS_18Kernel_traits_baseILj2048EfS2_S2_S2_fjLj128EEEEELb1ELb0ELb1ELb0EEEvNS_9FwdParamsE,(.L_x_71462 - _ZN10layer_norm13ln_fwd_kernelINS_13Kernel_traitsIf13__nv_bfloat16S2_S2_fjLj2048ELj1ELj4ELj1ELj16ENS_18Kernel_traits_baseILj2048EfS2_S2_S2_fjLj128EEEEELb1ELb0ELb1ELb0EEEvNS_9FwdParamsE)
        .other          _ZN10layer_norm13ln_fwd_kernelINS_13Kernel_traitsIf13__nv_bfloat16S2_S2_fjLj2048ELj1ELj4ELj1ELj16ENS_18Kernel_traits_baseILj2048EfS2_S2_S2_fjLj128EEEEELb1ELb0ELb1ELb0EEEvNS_9FwdParamsE,@"STO_CUDA_ENTRY STV_DEFAULT"
_ZN10layer_norm13ln_fwd_kernelINS_13Kernel_traitsIf13__nv_bfloat16S2_S2_fjLj2048ELj1ELj4ELj1ELj16ENS_18Kernel_traits_baseILj2048EfS2_S2_S2_fjLj128EEEEELb1ELb0ELb1ELb0EEEvNS_9FwdParamsE:
.text._ZN10layer_norm13ln_fwd_kernelINS_13Kernel_traitsIf13__nv_bfloat16S2_S2_fjLj2048ELj1ELj4ELj1ELj16ENS_18Kernel_traits_baseILj2048EfS2_S2_S2_fjLj128EEEEELb1ELb0ELb1ELb0EEEvNS_9FwdParamsE:
        /* <DEDUP_REMOVED lines=14> */
[----:B------:R-:W0:Y:S03]  /*00e0*/  @P0 LDC R11, c[0x0][0x460] ;  /* 0x00011800ff0b0b82 */ /* 0x000e260000000800 */
[----:B----4-:R1:W0:Y:S01]  /*00f0*/  @P0 LDG.E.64 R6, desc[UR8][R2.64] ;  /* 0x0000000802060981 */ /* 0x010222000c1e1b00 */
[----:B------:R-:W-:Y:S01]  /*0100*/  UISETP.NE.U32.AND UP0, UPT, UR10, URZ, UPT ;  /* 0x000000ff0a00728c */ /* 0x000fe2000bf05070 */
[----:B------:R-:W-:Y:S03]  /*0110*/  BSSY.RECONVERGENT B0, `(.L_x_16064) ;  /* 0x00000c6000007945 */ /* 0x000fe60003800200 */
[----:B------:R-:W3:Y:S01]  /*0120*/  S2UR UR5, SR_CTAID.X ;  /* 0x00000000000579c3 */ /* 0x000ee20000002500 */
[----:B------:R-:W-:Y:S01]  /*0130*/  UISETP.NE.AND.EX UP0, UPT, UR11, URZ, UPT, UP0 ;  /* 0x000000ff0b00728c */ /* 0x000fe2000bf05300 */
[----:B-----5:R-:W-:-:S02]  /*0140*/  SHF.R.S32.HI R0, RZ, 0x1f, R13 ;  /* 0x0000001fff007819 */ /* 0x020fc4000001140d */
[----:B------:R-:W-:Y:S02]  /*0150*/  LOP3.LUT R29, R170, 0x1f, RZ, 0xc0, !PT ;  /* 0x0000001faa1d7812 */ /* 0x000fe400078ec0ff */
[----:B------:R-:W-:Y:S02]  /*0160*/  LEA.HI R0, R0, R13, RZ, 0x3 ;  /* 0x0000000d00007211 */ /* 0x000fe400078f18ff */
[----:B------:R-:W4:Y:S01]  /*0170*/  LDC R169, c[0x0][0x360] ;  /* 0x0000d800ffa97b82 */ /* 0x000f220000000800 */
[----:B-1----:R-:W-:-:S04]  /*0180*/  LOP3.LUT R3, R29, 0x1f, RZ, 0x3c, !PT ;  /* 0x0000001f1d037812 */ /* 0x002fc800078e3cff */
[----:B------:R-:W-:Y:S01]  /*0190*/  LEA.HI.SX32 R0, R0, R3, 0x1d ;  /* 0x0000000300007211 */ /* 0x000fe200078feaff */
[----:B---3--:R-:W-:Y:S02]  /*01a0*/  USHF.L.U32 UR4, UR5, 0x2, URZ ;  /* 0x0000000205047899 */ /* 0x008fe400080006ff */
[--C-:B----4-:R-:W-:Y:S01]  /*01b0*/  IMAD R169, R169, UR5, R170.reuse ;  /* 0x00000005a9a97c24 */ /* 0x110fe2000f8e02aa */
[----:B------:R-:W-:-:S04]  /*01c0*/  SHF.R.U32.HI R170, RZ, 0x5, R170 ;  /* 0x00000005ffaa7819 */ /* 0x000fc800000116aa */
[----:B------:R-:W-:Y:S02]  /*01d0*/  LOP3.LUT R170, R170, UR4, RZ, 0xfc, !PT ;  /* 0x00000004aaaa7c12 */ /* 0x000fe4000f8efcff */
[----:B--2---:R-:W-:Y:S02]  /*01e0*/  @P0 R2UR UR6, R4 ;  /* 0x00000000040602ca */ /* 0x004fe400000e0000 */
[----:B------:R-:W-:Y:S02]  /*01f0*/  @P0 R2UR UR7, R5 ;  /* 0x00000000050702ca */ /* 0x000fe400000e0000 */
[----:B0-----:R-:W-:-:S05]  /*0200*/  @P0 IADD3 R2, P1, PT, R6, R11, RZ ;  /* 0x0000000b06020210 */ /* 0x001fca0007f3e0ff */
[----:B------:R-:W-:-:S04]  /*0210*/  @P0 IMAD.X R9, RZ, RZ, R7, P1 ;  /* 0x000000ffff090224 */ /* 0x000fc800008e0607 */
[----:B------:R-:W-:Y:S01]  /*0220*/  UIADD3 UR15, UPT, UPT, UR6, -0x61c88647, URZ ;  /* 0x9e3779b9060f7890 */ /* 0x000fe2000fffe0ff */
[--C-:B------:R-:W-:Y:S01]  /*0230*/  SHF.R.U64 R168, R2, 0x2, R9.reuse ;  /* 0x0000000202a87819 */ /* 0x100fe20000001209 */
[----:B------:R-:W-:Y:S01]  /*0240*/  UIADD3 UR16, UPT, UPT, UR7, -0x4498517b, URZ ;  /* 0xbb67ae8507107890 */ /* 0x000fe2000fffe0ff */
[----:B------:R-:W-:Y:S01]  /*0250*/  SHF.R.U32.HI R3, RZ, 0x2, R9 ;  /* 0x00000002ff037819 */ /* 0x000fe20000011609 */
[----:B------:R-:W-:Y:S02]  /*0260*/  UIADD3 UR17, UPT, UPT, UR6, 0x3c6ef372, URZ ;  /* 0x3c6ef37206117890 */ /* 0x000fe4000fffe0ff */
        /* <DEDUP_REMOVED lines=36> */
[----:B------:R-:W4:Y:S08]  /*04b0*/  @P4 LDC.64 R18, c[0x0][0x438] ;  /* 0x00010e00ff124b82 */ /* 0x000f300000000a00 */
[----:B------:R-:W4:Y:S08]  /*04c0*/  @P5 LDC.64 R20, c[0x0][0x3d0] ;  /* 0x0000f400ff145b82 */ /* 0x000f300000000a00 */
[----:B------:R-:W4:Y:S01]  /*04d0*/  @P5 LDC.64 R22, c[0x0][0x438] ;  /* 0x00010e00ff165b82 */ /* 0x000f220000000a00 */
[C---:B--2---:R-:W-:Y:S01]  /*04e0*/  @P2 IMAD.WIDE.U32 R8, R29.reuse, 0x20, R8 ;  /* 0x000000201d082825 */ /* 0x044fe200078e0008 */
[----:B------:R2:W5:Y:S03]  /*04f0*/  @P1 LD.E.128 R148, desc[UR8][R6.64+0x10] ;  /* 0x0000100806941980 */ /* 0x000566000c101d00 */
[C---:B---3--:R-:W-:Y:S01]  /*0500*/  @P2 IMAD.WIDE.U32 R10, R29.reuse, 0x20, R10 ;  /* 0x000000201d0a2825 */ /* 0x048fe200078e000a */
[----:B------:R3:W5:Y:S02]  /*0510*/  @P2 LDG.E.128 R144, desc[UR8][R8.64] ;  /* 0x0000000808902981 */ /* 0x000764000c1e1d00 */
[----:B-1----:R-:W1:Y:S01]  /*0520*/  @P6 LDC.64 R4, c[0x0][0x3d0] ;  /* 0x0000f400ff046b82 */ /* 0x002e620000000a00 */
[----:B------:R-:W-:Y:S01]  /*0530*/  @P2 VIADD R29, R29, 0x20 ;  /* 0x000000201d1d2836 */ /* 0x000fe20000000000 */
[----:B------:R3:W5:Y:S06]  /*0540*/  @P2 LDG.E.128 R140, desc[UR8][R8.64+0x10] ;  /* 0x00001008088c2981 */ /* 0x00076c000c1e1d00 */
[----:B------:R-:W3:Y:S01]  /*0550*/  @P6 LDC.64 R24, c[0x0][0x438] ;  /* 0x00010e00ff186b82 */ /* 0x000ee20000000a00 */
[C---:B0-----:R-:W-:Y:S01]  /*0560*/  @P3 IMAD.WIDE.U32 R12, R29.reuse, 0x20, R12 ;  /* 0x000000201d0c3825 */ /* 0x041fe200078e000c */
[----:B------:R0:W5:Y:S03]  /*0570*/  @P2 LD.E.128 R136, desc[UR8][R10.64] ;  /* 0x000000080a882980 */ /* 0x000166000c101d00 */
[----:B----4-:R-:W-:-:S03]  /*0580*/  @P3 IMAD.WIDE.U32 R14, R29, 0x20, R14 ;  /* 0x000000201d0e3825 */ /* 0x010fc600078e000e */
[----:B--2---:R-:W2:Y:S01]  /*0590*/  @P0 LDC.64 R6, c[0x0][0x3d0] ;  /* 0x0000f400ff060b82 */ /* 0x004ea20000000a00 */
[----:B------:R-:W-:Y:S01]  /*05a0*/  @P3 IADD3 R29, PT, PT, R29, 0x20, RZ ;  /* 0x000000201d1d3810 */ /* 0x000fe20007ffe0ff */
[----:B------:R0:W5:Y:S06]  /*05b0*/  @P2 LD.E.128 R132, desc[UR8][R10.64+0x10] ;  /* 0x000010080a842980 */ /* 0x00016c000c101d00 */
[----:B------:R-:W4:Y:S01]  /*05c0*/  @P0 LDC.64 R26, c[0x0][0x438] ;  /* 0x00010e00ff1a0b82 */ /* 0x000f220000000a00 */
[C---:B------:R-:W-:Y:S01]  /*05d0*/  @P4 IMAD.WIDE.U32 R16, R29.reuse, 0x20, R16 ;  /* 0x000000201d104825 */ /* 0x040fe200078e0010 */
        /* <DEDUP_REMOVED lines=8> */
[----:B------:R0:W5:Y:S03]  /*0660*/  @P4 LDG.E.128 R112, desc[UR8][R16.64] ;  /* 0x0000000810704981 */ /* 0x000166000c1e1d00 */
[----:B------:R-:W-:Y:S01]  /*0670*/  @P5 VIADD R29, R29, 0x20 ;  /* 0x000000201d1d5836 */ /* 0x000fe20000000000 */
[----:B------:R0:W5:Y:S03]  /*0680*/  @P4 LDG.E.128 R108, desc[UR8][R16.64+0x10] ;  /* 0x00001008106c4981 */ /* 0x000166000c1e1d00 */
[C---:B-1----:R-:W-:Y:S01]  /*0690*/  @P6 IMAD.WIDE.U32 R4, R29.reuse, 0x20, R4 ;  /* 0x000000201d046825 */ /* 0x042fe200078e0004 */
[----:B------:R0:W5:Y:S03]  /*06a0*/  @P4 LD.E.128 R104, desc[UR8][R18.64] ;  /* 0x0000000812684980 */ /* 0x000166000c101d00 */
[C---:B---3--:R-:W-:Y:S01]  /*06b0*/  @P6 IMAD.WIDE.U32 R24, R29.reuse, 0x20, R24 ;  /* 0x000000201d186825 */ /* 0x048fe200078e0018 */
[----:B------:R-:W-:Y:S01]  /*06c0*/  @P6 IADD3 R29, PT, PT, R29, 0x20, RZ ;  /* 0x000000201d1d6810 */ /* 0x000fe20007ffe0ff */
[----:B------:R0:W5:Y:S04]  /*06d0*/  @P4 LD.E.128 R100, desc[UR8][R18.64+0x10] ;  /* 0x0000100812644980 */ /* 0x000168000c101d00 */
[C---:B--2---:R-:W-:Y:S01]  /*06e0*/  @P0 IMAD.WIDE.U32 R6, R29.reuse, 0x20, R6 ;  /* 0x000000201d060825 */ /* 0x044fe200078e0006 */
[----:B------:R0:W5:Y:S03]  /*06f0*/  @P5 LDG.E.128 R96, desc[UR8][R20.64] ;  /* 0x0000000814605981 */ /* 0x000166000c1e1d00 */
[C---:B----4-:R-:W-:Y:S01]  /*0700*/  @P0 IMAD.WIDE.U32 R26, R29.reuse, 0x20, R26 ;  /* 0x000000201d1a0825 */ /* 0x050fe200078e001a */
        /* <DEDUP_REMOVED lines=23> */
.L_x_16065:
        /* <DEDUP_REMOVED lines=17> */
[----:B-1----:R-:W-:-:S04]  /*0990*/  @P5 IMAD.WIDE.U32 R6, R29, 0x20, R6 ;  /* 0x000000201d065825 */ /* 0x002fc800078e0006 */
[----:B------:R-:W1:Y:S01]  /*09a0*/  @P1 LDC.64 R14, c[0x0][0x3d0] ;  /* 0x0000f400ff0e1b82 */ /* 0x000e620000000a00 */
[----:B------:R-:W-:Y:S01]  /*09b0*/  @P5 VIADD R29, R29, 0x20 ;  /* 0x000000201d1d5836 */ /* 0x000fe20000000000 */
[----:B------:R0:W5:Y:S03]  /*09c0*/  @P5 LDG.E.128 R144, desc[UR8][R6.64] ;  /* 0x0000000806905981 */ /* 0x000166000c1e1d00 */
[C---:B--2---:R-:W-:Y:S01]  /*09d0*/  @P4 IMAD.WIDE.U32 R8, R29.reuse, 0x20, R8 ;  /* 0x000000201d084825 */ /* 0x044fe200078e0008 */
[----:B------:R-:W-:Y:S01]  /*09e0*/  @P4 IADD3 R29, PT, PT, R29, 0x20, RZ ;  /* 0x000000201d1d4810 */ /* 0x000fe20007ffe0ff */
[----:B------:R2:W5:Y:S01]  /*09f0*/  @P5 LDG.E.128 R140, desc[UR8][R6.64+0x10] ;  /* 0x00001008068c5981 */ /* 0x000562000c1e1d00 */
[----:B------:R-:W4:Y:S03]  /*0a00*/  @P0 LDC.64 R16, c[0x0][0x3d0] ;  /* 0x0000f400ff100b82 */ /* 0x000f260000000a00 */
[C---:B---3--:R-:W-:Y:S01]  /*0a10*/  @P3 IMAD.WIDE.U32 R10, R29.reuse, 0x20, R10 ;  /* 0x000000201d0a3825 */ /* 0x048fe200078e000a */
[----:B------:R2:W5:Y:S03]  /*0a20*/  @P4 LDG.E.128 R128, desc[UR8][R8.64] ;  /* 0x0000000808804981 */ /* 0x000566000c1e1d00 */
[----:B------:R-:W-:Y:S01]  /*0a30*/  @P3 VIADD R29, R29, 0x20 ;  /* 0x000000201d1d3836 */ /* 0x000fe20000000000 */
[----:B------:R-:W3:Y:S01]  /*0a40*/  @P6 LDC.64 R18, c[0x0][0x3d0] ;  /* 0x0000f400ff126b82 */ /* 0x000ee20000000a00 */
[----:B------:R2:W5:Y:S02]  /*0a50*/  @P4 LDG.E.128 R124, desc[UR8][R8.64+0x10] ;  /* 0x00001008087c4981 */ /* 0x000564000c1e1d00 */
[----:B0-----:R-:W-:-:S02]  /*0a60*/  @P2 IMAD.WIDE.U32 R12, R29, 0x20, R12 ;  /* 0x000000201d0c2825 */ /* 0x001fc400078e000c */
[----:B------:R2:W5:Y:S02]  /*0a70*/  @P3 LDG.E.128 R112, desc[UR8][R10.64] ;  /* 0x000000080a703981 */ /* 0x000564000c1e1d00 */
[----:B------:R-:W-:Y:S02]  /*0a80*/  @P2 VIADD R29, R29, 0x20 ;  /* 0x000000201d1d2836 */ /* 0x000fe40000000000 */
[----:B------:R2:W5:Y:S02]  /*0a90*/  @P3 LDG.E.128 R108, desc[UR8][R10.64+0x10] ;  /* 0x000010080a6c3981 */ /* 0x000564000c1e1d00 */
[C---:B-1----:R-:W-:Y:S01]  /*0aa0*/  @P1 IMAD.WIDE.U32 R14, R29.reuse, 0x20, R14 ;  /* 0x000000201d0e1825 */ /* 0x042fe200078e000e */
[----:B------:R-:W-:Y:S01]  /*0ab0*/  @P1 IADD3 R29, PT, PT, R29, 0x20, RZ ;  /* 0x000000201d1d1810 */ /* 0x000fe20007ffe0ff */
[----:B------:R2:W5:Y:S04]  /*0ac0*/  @P2 LDG.E.128 R96, desc[UR8][R12.64] ;  /* 0x000000080c602981 */ /* 0x000568000c1e1d00 */
        /* <DEDUP_REMOVED lines=42> */
.L_x_16066:
[----:B------:R-:W-:Y:S05]  /*0d70*/  BSYNC.RECONVERGENT B0 ;  /* 0x0000000000007941 */ /* 0x000fea0003800200 */
.L_x_16064:
[----:B------:R-:W1:Y:S02]  /*0d80*/  LDCU UR4, c[0x0][0x384] ;  /* 0x00007080ff0477ac */ /* 0x000e640008000800 */
[----:B-1----:R-:W-:-:S13]  /*0d90*/  ISETP.GE.AND P0, PT, R170, UR4, PT ;  /* 0x00000004aa007c0c */ /* 0x002fda000bf06270 */
[----:B------:R-:W-:Y:S05]  /*0da0*/  @P0 EXIT ;  /* 0x000000000000094d */ /* 0x000fea0003800000 */
[----:B0-----:R-:W-:Y:S01]  /*0db0*/  IMAD.HI.U32 R4, R169, -0x326172a9, RZ ;  /* 0xcd9e8d57a9047827 */ /* 0x001fe200078e00ff */
[----:B------:R-:W-:Y:S01]  /*0dc0*/  BSSY B0, `(.L_x_16067) ;  /* 0x00030bd000007945 */ /* 0x000fe20003800000 */
[----:B------:R-:W-:Y:S01]  /*0dd0*/  LOP3.LUT R2, R2, 0x3, RZ, 0xc0, !PT ;  /* 0x0000000302027812 */ /* 0x000fe200078ec0ff */
[----:B------:R-:W0:Y:S01]  /*0de0*/  LDCU UR10, c[0x0][0x404] ;  /* 0x00008080ff0a77ac */ /* 0x000e220008000800 */
[C---:B------:R-:W-:Y:S01]  /*0df0*/  IMAD.HI.U32 R5, R168.reuse, -0x2daee0ad, RZ ;  /* 0xd2511f53a8057827 */ /* 0x040fe200078e00ff */
        /* <DEDUP_REMOVED lines=59> */
[----:B------:R-:W-:Y:S01]  /*11b0*/  IMAD.MOV.U32 R4, RZ, RZ, RZ ;  /* 0x000000ffff047224 */ /* 0x000fe200078e00ff */
[----:B------:R-:W-:Y:S01]  /*11c0*/  LOP3.LUT R29, R8, UR31, R29, 0x96, !PT ;  /* 0x0000001f081d7c12 */ /* 0x000fe2000f8e961d */
[----:B------:R-:W-:Y:S02]  /*11d0*/  IMAD R220, R9, -0x2daee0ad, RZ ;  /* 0xd2511f5309dc7824 */ /* 0x000fe400078e02ff */
[----:B01234-:R-:W-:-:S07]  /*11e0*/  IMAD R30, R6, -0x326172a9, RZ ;  /* 0xcd9e8d57061e7824 */ /* 0x01ffce00078e02ff */
.L_x_17043:
        /* <DEDUP_REMOVED lines=8> */
[----:B-1----:R-:W-:Y:S01]  /*1270*/  IMAD R223, R170, R221, RZ ;  /* 0x000000ddaadf7224 */ /* 0x002fe200078e02ff */
[----:B------:R-:W-:Y:S01]  /*1280*/  BSSY.RECONVERGENT B1, `(.L_x_16068) ;  /* 0x00005d1000017945 */ /* 0x000fe20003800200 */
[----:B------:R-:W1:Y:S02]  /*1290*/  S2R R227, SR_TID.X ;  /* 0x0000000000e37919 */ /* 0x000e640000002100 */
[----:B-1----:R-:W-:Y:S02]  /*12a0*/  LOP3.LUT R227, R227, 0x1f, RZ, 0xc0, !PT ;  /* 0x0000001fe3e37812 */ /* 0x002fe400078ec0ff */
[----:B--2---:R-:W-:-:S13]  /*12b0*/  ISETP.GE.AND P0, PT, R225, 0x1, PT ;  /* 0x00000001e100780c */ /* 0x004fda0003f06270 */
[----:B------:R-:W-:-:S05]  /*12c0*/  @P0 IADD3 R224, PT, PT, R225, -0x1, RZ ;  /* 0xffffffffe1e00810 */ /* 0x000fca0007ffe0ff */
[----:B------:R-:W-:Y:S01]  /*12d0*/  @P0 IMAD R226, R224, R221, RZ ;  /* 0x000000dde0e20224 */ /* 0x000fe200078e02ff */
[----:B------:R-:W-:-:S04]  /*12e0*/  SHF.R.S32.HI R224, RZ, 0x1f, R223 ;  /* 0x0000001fffe07819 */ /* 0x000fc800000114df */
[----:B------:R-:W-:Y:S02]  /*12f0*/  @P0 SHF.R.S32.HI R167, RZ, 0x1f, R226 ;  /* 0x0000001fffa70819 */ /* 0x000fe400000114e2 */
[----:B------:R-:W-:Y:S01]  /*1300*/  LEA.HI R224, R224, R223, RZ, 0x3 ;  /* 0x000000dfe0e07211 */ /* 0x000fe200078f18ff */
[----:B------:R-:W-:Y:S01]  /*1310*/  IMAD.MOV.U32 R223, RZ, RZ, RZ ;  /* 0x000000ffffdf7224 */ /* 0x000fe200078e00ff */
[----:B------:R-:W-:Y:S02]  /*1320*/  @P0 LEA.HI R167, R167, R226, RZ, 0x3 ;  /* 0x000000e2a7a70211 */ /* 0x000fe400078f18ff */
[-C--:B------:R-:W-:Y:S02]  /*1330*/  LEA.HI.SX32 R224, R224, R227.reuse, 0x1d ;  /* 0x000000e3e0e07211 */ /* 0x080fe400078feaff */
[----:B------:R-:W-:Y:S01]  /*1340*/  @P0 LEA.HI.SX32 R223, R167, R227, 0x1d ;  /* 0x000000e3a7df0211 */ /* 0x000fe200078feaff */
[----:B0-----:R-:W-:Y:S06]  /*1350*/  @!P4 BRA `(.L_x_16069) ;  /* 0x0000005c000cc947 */ /* 0x001fec0003800000 */
[----:B------:R-:W-:Y:S04]  /*1360*/  BSSY.RECONVERGENT B2, `(.L_x_16070) ;  /* 0x0000005000027945 */ /* 0x000fe80003800200 */
[----:B------:R-:W-:Y:S05]  /*1370*/  @!P0 BRA `(.L_x_16071) ;  /* 0x00000000000c8947 */ /* 0x000fea0003800000 */
[----:B------:R-:W0:Y:S02]  /*1380*/  LDC.64 R32, c[0x0][0x390] ;  /* 0x0000e400ff207b82 */ /* 0x000e240000000a00 */
[----:B0-----:R-:W-:-:S06]  /*1390*/  IMAD.WIDE.U32 R32, R223, 0x10, R32 ;  /* 0x00000010df207825 */ /* 0x001fcc00078e0020 */
[----:B------:R-:W5:Y:S02]  /*13a0*/  LDG.E.128 R32, desc[UR8][R32.64] ;  /* 0x0000000820207981 */ /* 0x000f64000c1e1d00 */
.L_x_16071:
[----:B------:R-:W-:Y:S05]  /*13b0*/  BSYNC.RECONVERGENT B2 ;  /* 0x0000000000027941 */ /* 0x000fea0003800200 */
.L_x_16070:
        /* <DEDUP_REMOVED lines=28> */
.L_x_16077:
        /* <DEDUP_REMOVED lines=13> */
.L_x_16079:
[----:B------:R-:W-:Y:S05]  /*1650*/  BSYNC.RECONVERGENT B4 ;  /* 0x0000000000047941 */ /* 0x000fea0003800200 */
.L_x_16078:
        /* <DEDUP_REMOVED lines=41> */
.L_x_16076:
[----:B------:R-:W-:Y:S05]  /*18f0*/  BSYNC.RECONVERGENT B3 ;  /* 0x0000000000037941 */ /* 0x000fea0003800200 */
.L_x_16075:
        /* <DEDUP_REMOVED lines=11> */
.L_x_16074:
[----:B------:R-:W-:Y:S05]  /*19b0*/  BSYNC.RECONVERGENT B2 ;  /* 0x0000000000027941 */ /* 0x000fea0003800200 */
.L_x_16073:
        /* <DEDUP_REMOVED lines=23> */
.L_x_16084:
        /* <DEDUP_REMOVED lines=13> */
.L_x_16086:
[----:B------:R-:W-:Y:S05]  /*1c00*/  BSYNC.RECONVERGENT B4 ;  /* 0x0000000000047941 */ /* 0x000fea0003800200 */
.L_x_16085:
        /* <DEDUP_REMOVED lines=42> */
.L_x_16083:
[----:B------:R-:W-:Y:S05]  /*1eb0*/  BSYNC.RECONVERGENT B3 ;  /* 0x0000000000037941 */ /* 0x000fea0003800200 */
.L_x_16082:
        /* <DEDUP_REMOVED lines=12> */
[----:B------:R-:W-:-:S07]  /*1f80*/  FADD.FTZ R7, R164, R7 ;  /* 0x00000007a4077221 */ /* 0x000fce0000010000 */
.L_x_16081:
[----:B------:R-:W-:Y:S05]  /*1f90*/  BSYNC.RECONVERGENT B2 ;  /* 0x0000000000027941 */ /* 0x000fea0003800200 */
.L_x_16080:
        /* <DEDUP_REMOVED lines=22> */
.L_x_16091:
        /* <DEDUP_REMOVED lines=13> */
.L_x_16093:
[----:B------:R-:W-:Y:S05]  /*21d0*/  BSYNC.RECONVERGENT B4 ;  /* 0x0000000000047941 */ /* 0x000fea0003800200 */
.L_x_16092:
        /* <DEDUP_REMOVED lines=42> */
.L_x_16090:
[----:B------:R-:W-:Y:S05]  /*2480*/  BSYNC.RECONVERGENT B3 ;  /* 0x0000000000037941 */ /* 0x000fea0003800200 */
.L_x_16089:
[----:B------:R-:W-:Y:S01]  /*2490*/  I2FP.F32.U32 R2, R9 ;  /* 0x0000000900027245 */ /* 0x000fe20000201000 */
[----:B------:R-:W-:Y:S02]  /*24a0*/  IMAD.MOV.U32 R173, RZ, RZ, 0x2f800000 ;  /* 0x2f800000ffad7424 */ /* 0x000fe400078e00ff */
[----:B-----5:R-:W-:Y:S02]  /*24b0*/  IMAD.U32 R9, R33, 0x10000, RZ ;  /* 0x0001000021097824 */ /* 0x020fe400078e00ff */
[----:B------:R-:W-:Y:S01]  /*24c0*/  FFMA.FTZ R2, R2, R173, 1.1641532182693481445e-10 ;  /* 0x2f00000002027423 */ /* 0x000fe200000100ad */
[----:B------:R-:W-:Y:S01]  /*24d0*/  SHF.L.U32 R173, R165, 0x10, RZ ;  /* 0x00000010a5ad7819 */ /* 0x000fe200000006ff */
[----:B------:R-:W-:-:S03]  /*24e0*/  FMUL.FTZ R9, R9, UR13 ;  /* 0x0000000d09097c20 */ /* 0x000fc60008410000 */
[----:B------:R-:W-:Y:S01]  /*24f0*/  FSETP.GTU.FTZ.AND P2, PT, R2, UR10, PT ;  /* 0x0000000a02007c0b */ /* 0x000fe2000bf5c000 */
[----:B------:R-:W-:-:S05]  /*2500*/  FMUL.FTZ R9, R9, UR12 ;  /* 0x0000000c09097c20 */ /* 0x000fca0008410000 */
[----:B------:R-:W-:Y:S02]  /*2510*/  FSEL R172, R9, RZ, !P2 ;  /* 0x000000ff09ac7208 */ /* 0x000fe40005000000 */
[----:B------:R-:W-:-:S03]  /*2520*/  SEL R9, RZ, 0x1, P2 ;  /* 0x00000001ff097807 */ /* 0x000fc60001000000 */
[----:B------:R-:W-:-:S07]  /*2530*/  FADD.FTZ R172, R173, R172 ;  /* 0x000000acadac7221 */ /* 0x000fce0000010000 */
.L_x_16088:
[----:B------:R-:W-:Y:S05]  /*2540*/  BSYNC.RECONVERGENT B2 ;  /* 0x0000000000027941 */ /* 0x000fea0003800200 */
.L_x_16087:
        /* <DEDUP_REMOVED lines=23> */
.L_x_16098:
        /* <DEDUP_REMOVED lines=13> */
.L_x_16100:
[----:B------:R-:W-:Y:S05]  /*2790*/  BSYNC.RECONVERGENT B4 ;  /* 0x0000000000047941 */ /* 0x000fea0003800200 */
.L_x_16099:
        /* <DEDUP_REMOVED lines=42> */
.L_x_16097:
[----:B------:R-:W-:Y:S05]  /*2a40*/  BSYNC.RECONVERGENT B3 ;  /* 0x0000000000037941 */ /* 0x000fea0003800200 */
.L_x_16096:
[----:B-----5:R-:W-:Y:S01]  /*2a50*/  PRMT R164, R33, 0x7632, R164 ;  /* 0x0000763221a47816 */ /* 0x020fe200000000a4 */
[----:B------:R-:W-:Y:S01]  /*2a60*/  IMAD.MOV.U32 R173, RZ, RZ, 0x2f800000 ;  /* 0x2f800000ffad7424 */ /* 0x000fe200078e00ff */
[----:B------:R-:W-:Y:S02]  /*2a70*/  I2FP.F32.U32 R10, R10 ;  /* 0x0000000a000a7245 */ /* 0x000fe40000201000 */
        /* <DEDUP_REMOVED lines=10> */
.L_x_16095:
[----:B------:R-:W-:Y:S05]  /*2b20*/  BSYNC.RECONVERGENT B2 ;  /* 0x0000000000027941 */ /* 0x000fea0003800200 */
.L_x_16094:
        /* <DEDUP_REMOVED lines=22> */
.L_x_16105:
        /* <DEDUP_REMOVED lines=13> */
.L_x_16107:
[----:B------:R-:W-:Y:S05]  /*2d60*/  BSYNC.RECONVERGENT B4 ;  /* 0x0000000000047941 */ /* 0x000fea0003800200 */
.L_x_16106:
        /* <DEDUP_REMOVED lines=41> */
.L_x_16104:
[----:B------:R-:W-:Y:S05]  /*3000*/  BSYNC.RECONVERGENT B3 ;  /* 0x0000000000037941 */ /* 0x000fea0003800200 */
.L_x_16103:
[----:B------:R-:W-:Y:S01]  /*3010*/  I2FP.F32.U32 R2, R11 ;  /* 0x0000000b00027245 */ /* 0x000fe20000201000 */
[----:B------:R-:W-:Y:S01]  /*3020*/  IMAD.MOV.U32 R165, RZ, RZ, 0x2f800000 ;  /* 0x2f800000ffa57424 */ /* 0x000fe200078e00ff */
[----:B-----5:R-:W-:-:S03]  /*3030*/  SHF.L.U32 R11, R34, 0x10, RZ ;  /* 0x00000010220b7819 */ /* 0x020fc600000006ff */
[----:B------:R-:W-:Y:S01]  /*3040*/  FFMA.FTZ R2, R2, R165, 1.1641532182693481445e-10 ;  /* 0x2f00000002027423 */ /* 0x000fe200000100a5 */
[----:B------:R-:W-:Y:S02]  /*3050*/  IMAD.U32 R165, R166, 0x10000, RZ ;  /* 0x00010000a6a57824 */ /* 0x000fe400078e00ff */
[----:B------:R-:W-:Y:S02]  /*3060*/  FMUL.FTZ R11, R11, UR13 ;  /* 0x0000000d0b0b7c20 */ /* 0x000fe40008410000 */
[----:B------:R-:W-:Y:S02]  /*3070*/  FSETP.GTU.FTZ.AND P2, PT, R2, UR10, PT ;  /* 0x0000000a02007c0b */ /* 0x000fe4000bf5c000 */
[----:B------:R-:W-:-:S05]  /*3080*/  FMUL.FTZ R11, R11, UR12 ;  /* 0x0000000c0b0b7c20 */ /* 0x000fca0008410000 */
[----:B------:R-:W-:Y:S02]  /*3090*/  FSEL R188, R11, RZ, !P2 ;  /* 0x000000ff0bbc7208 */ /* 0x000fe40005000000 */
[----:B------:R-:W-:-:S03]  /*30a0*/  SEL R11, RZ, 0x1, P2 ;  /* 0x00000001ff0b7807 */ /* 0x000fc60001000000 */
[----:B------:R-:W-:-:S07]  /*30b0*/  FADD.FTZ R188, R165, R188 ;  /* 0x000000bca5bc7221 */ /* 0x000fce0000010000 */
.L_x_16102:
[----:B------:R-:W-:Y:S05]  /*30c0*/  BSYNC.RECONVERGENT B2 ;  /* 0x0000000000027941 */ /* 0x000fea0003800200 */
.L_x_16101:
        /* <DEDUP_REMOVED lines=23> */
.L_x_16112:
        /* <DEDUP_REMOVED lines=13> */
.L_x_16114:
[----:B------:R-:W-:Y:S05]  /*3310*/  BSYNC.RECONVERGENT B4 ;  /* 0x0000000000047941 */ /* 0x000fea0003800200 */
.L_x_16113:
        /* <DEDUP_REMOVED lines=42> */
.L_x_16111:
[----:B------:R-:W-:Y:S05]  /*35c0*/  BSYNC.RECONVERGENT B3 ;  /* 0x0000000000037941 */ /* 0x000fea0003800200 */
.L_x_16110:
        /* <DEDUP_REMOVED lines=13> */
.L_x_16109:
[----:B------:R-:W-:Y:S05]  /*36a0*/  BSYNC.RECONVERGENT B2 ;  /* 0x0000000000027941 */ /* 0x000fea0003800200 */
.L_x_16108:
        /* <DEDUP_REMOVED lines=22> */
.L_x_16119:
        /* <DEDUP_REMOVED lines=13> */
.L_x_16121:
[----:B------:R-:W-:Y:S05]  /*38e0*/  BSYNC.RECONVERGENT B4 ;  /* 0x0000000000047941 */ /* 0x000fea0003800200 */
.L_x_16120:
        /* <DEDUP_REMOVED lines=41> */
.L_x_16118:
[----:B------:R-:W-:Y:S05]  /*3b80*/  BSYNC.RECONVERGENT B3 ;  /* 0x0000000000037941 */ /* 0x000fea0003800200 */
.L_x_16117:
        /* <DEDUP_REMOVED lines=11> */
.L_x_16116:
[----:B------:R-:W-:Y:S05]  /*3c40*/  BSYNC.RECONVERGENT B2 ;  /* 0x0000000000027941 */ /* 0x000fea0003800200 */
.L_x_16115:
        /* <DEDUP_REMOVED lines=23> */
.L_x_16126:
        /* <DEDUP_REMOVED lines=13> */
.L_x_16128:
[----:B------:R-:W-:Y:S05]  /*3e90*/  BSYNC.RECONVERGENT B4 ;  /* 0x0000000000047941 */ /* 0x000fea0003800200 */
.L_x_16127:
        /* <DEDUP_REMOVED lines=42> */
.L_x_16125:
[----:B------:R-:W-:Y:S05]  /*4140*/  BSYNC.RECONVERGENT B3 ;  /* 0x0000000000037941 */ /* 0x000fea0003800200 */
.L_x_16124:
[----:B-----5:R-:W-:Y:S01]  /*4150*/  PRMT R164, R35, 0x7632, R164 ;  /* 0x0000763223a47816 */ /* 0x020fe200000000a4 */
[----:B------:R-:W-:Y:S01]  /*4160*/  IMAD.MOV.U32 R165, RZ, RZ, 0x2f800000 ;  /* 0x2f800000ffa57424 */ /* 0x000fe200078e00ff */
[----:B------:R-:W-:Y:S02]  /*4170*/  I2FP.F32.U32 R14, R14 ;  /* 0x0000000e000e7245 */ /* 0x000fe40000201000 */
        /* <DEDUP_REMOVED lines=10> */
.L_x_16123:
[----:B------:R-:W-:Y:S05]  /*4220*/  BSYNC.RECONVERGENT B2 ;  /* 0x0000000000027941 */ /* 0x000fea0003800200 */
.L_x_16122:
[----:B------:R-:W-:Y:S02]  /*4230*/  F2FP.BF16.F32.PACK_AB R167, RZ, R205 ;  /* 0x000000cdffa7723e */ /* 0x000fe400000010ff */
[----:B------:R-:W-:Y:S02]  /*4240*/  PRMT R166, R234, 0x5410, R166 ;  /* 0x00005410eaa67816 */ /* 0x000fe400000000a6 */
[----:B------:R-:W-:Y:S02]  /*4250*/  PRMT R165, R231, 0x5410, R233 ;  /* 0x00005410e7a57816 */ /* 0x000fe400000000e9 */
[----:B------:R-:W-:Y:S02]  /*4260*/  PRMT R164, R220, 0x5410, R230 ;  /* 0x00005410dca47816 */ /* 0x000fe400000000e6 */
[----:B------:R-:W-:Y:S01]  /*4270*/  PRMT R167, R232, 0x5410, R167 ;  /* 0x00005410e8a77816 */ /* 0x000fe200000000a7 */
[----:B------:R-:W-:Y:S06]  /*4280*/  BRA `(.L_x_16129) ;  /* 0x0000002800cc7947 */ /* 0x000fec0003800000 */
.L_x_16072:
        /* <DEDUP_REMOVED lines=21> */
.L_x_16134:
        /* <DEDUP_REMOVED lines=13> */
.L_x_16136:
[----:B------:R-:W-:Y:S05]  /*44b0*/  BSYNC.RECONVERGENT B4 ;  /* 0x0000000000047941 */ /* 0x000fea0003800200 */
.L_x_16135:
        /* <DEDUP_REMOVED lines=40> */
[----:B------:R-:W-:-:S07]  /*4740*/  LOP3.LUT R31, R6, UR32, R229, 0x96, !PT ;  /* 0x00000020061f7c12 */ /* 0x000fce000f8e96e5 */
.L_x_16133:
[----:B------:R-:W-:Y:S05]  /*4750*/  BSYNC.RECONVERGENT B3 ;  /* 0x0000000000037941 */ /* 0x000fea0003800200 */
.L_x_16132:
        /* <DEDUP_REMOVED lines=9> */
.L_x_16131:
[----:B------:R-:W-:Y:S05]  /*47f0*/  BSYNC.RECONVERGENT B2 ;  /* 0x0000000000027941 */ /* 0x000fea0003800200 */
.L_x_16130:
        /* <DEDUP_REMOVED lines=18> */
.L_x_16141:
        /* <DEDUP_REMOVED lines=13> */
.L_x_16143:
[----:B------:R-:W-:Y:S05]  /*49f0*/  BSYNC.RECONVERGENT B4 ;  /* 0x0000000000047941 */ /* 0x000fea0003800200 */
.L_x_16142:
        /* <DEDUP_REMOVED lines=42> */
.L_x_16140:
[----:B------:R-:W-:Y:S05]  /*4ca0*/  BSYNC.RECONVERGENT B3 ;  /* 0x0000000000037941 */ /* 0x000fea0003800200 */
.L_x_16139:
        /* <DEDUP_REMOVED lines=10> */
.L_x_16138:
[----:B------:R-:W-:Y:S05]  /*4d50*/  BSYNC.RECONVERGENT B2 ;  /* 0x0000000000027941 */ /* 0x000fea0003800200 */
.L_x_16137:
        /* <DEDUP_REMOVED lines=18> */
.L_x_16148:
        /* <DEDUP_REMOVED lines=13> */
.L_x_16150:
[----:B------:R-:W-:Y:S05]  /*4f50*/  BSYNC.RECONVERGENT B4 ;  /* 0x0000000000047941 */ /* 0x000fea0003800200 */
.L_x_16149:
        /* <DEDUP_REMOVED lines=42> */
.L_x_16147:
[----:B------:R-:W-:Y:S05]  /*5200*/  BSYNC.RECONVERGENT B3 ;  /* 0x0000000000037941 */ /* 0x000fea0003800200 */
.L_x_16146:
        /* <DEDUP_REMOVED lines=9> */
.L_x_16145:
[----:B------:R-:W-:Y:S05]  /*52a0*/  BSYNC.RECONVERGENT B2 ;  /* 0x0000000000027941 */ /* 0x000fea0003800200 */
.L_x_16144:
        /* <DEDUP_REMOVED lines=18> */
.L_x_16155:
        /* <DEDUP_REMOVED lines=13> */
.L_x_16157:
[----:B------:R-:W-:Y:S05]  /*54a0*/  BSYNC.RECONVERGENT B4 ;  /* 0x0000000000047941 */ /* 0x000fea0003800200 */
.L_x_16156:
        /* <DEDUP_REMOVED lines=42> */
.L_x_16154:
[----:B------:R-:W-:Y:S05]  /*5750*/  BSYNC.RECONVERGENT B3 ;  /* 0x0000000000037941 */ /* 0x000fea0003800200 */
.L_x_16153:
[----:B-----5:R-:W-:Y:S01]  /*5760*/  PRMT R164, R33, 0x7632, R164 ;  /* 0x0000763221a47816 */ /* 0x020fe200000000a4 */
[----:B------:R-:W-:Y:S01]  /*5770*/  IMAD.MOV.U32 R165, RZ, RZ, 0x2f800000 ;  /* 0x2f800000ffa57424 */ /* 0x000fe200078e00ff */
        /* <DEDUP_REMOVED lines=8> */
.L_x_16152:
[----:B------:R-:W-:Y:S05]  /*5800*/  BSYNC.RECONVERGENT B2 ;  /* 0x0000000000027941 */ /* 0x000fea0003800200 */
.L_x_16151:
        /* <DEDUP_REMOVED lines=18> */
.L_x_16162:
        /* <DEDUP_REMOVED lines=13> */
.L_x_16164:
[----:B------:R-:W-:Y:S05]  /*5a00*/  BSYNC.RECONVERGENT B4 ;  /* 0x0000000000047941 */ /* 0x000fea0003800200 */
.L_x_16163:
        /* <DEDUP_REMOVED lines=42> */
.L_x_16161:
[----:B------:R-:W-:Y:S05]  /*5cb0*/  BSYNC.RECONVERGENT B3 ;  /* 0x0000000000037941 */ /* 0x000fea0003800200 */
.L_x_16160:
        /* <DEDUP_REMOVED lines=9> */
.L_x_16159:
[----:B------:R-:W-:Y:S05]  /*5d50*/  BSYNC.RECONVERGENT B2 ;  /* 0x0000000000027941 */ /* 0x000fea0003800200 */
.L_x_16158:
        /* <DEDUP_REMOVED lines=18> */
.L_x_16169:
        /* <DEDUP_REMOVED lines=13> */
.L_x_16171:
[----:B------:R-:W-:Y:S05]  /*5f50*/  BSYNC.RECONVERGENT B4 ;  /* 0x0000000000047941 */ /* 0x000fea0003800200 */
.L_x_16170:
        /* <DEDUP_REMOVED lines=42> */
.L_x_16168:
[----:B------:R-:W-:Y:S05]  /*6200*/  BSYNC.RECONVERGENT B3 ;  /* 0x0000000000037941 */ /* 0x000fea0003800200 */
.L_x_16167:
[----:B-----5:R-:W-:Y:S01]  /*6210*/  PRMT R164, R34, 0x7632, R164 ;  /* 0x0000763222a47816 */ /* 0x020fe200000000a4 */
[----:B------:R-:W-:Y:S01]  /*6220*/  IMAD.MOV.U32 R165, RZ, RZ, 0x2f800000 ;  /* 0x2f800000ffa57424 */ /* 0x000fe200078e00ff */
[----:B------:R-:W-:Y:S02]  /*6230*/  I2FP.F32.U32 R12, R12 ;  /* 0x0000000c000c7245 */ /* 0x000fe40000201000 */
[----:B------:R-:W-:-:S03]  /*6240*/  SHF.L.U32 R164, R164, 0x10, RZ ;  /* 0x00000010a4a47819 */ /* 0x000fc600000006ff */
[----:B------:R-:W-:Y:S02]  /*6250*/  FFMA.FTZ R12, R12, R165, 1.1641532182693481445e-10 ;  /* 0x2f0000000c0c7423 */ /* 0x000fe400000100a5 */
[----:B------:R-:W-:-:S03]  /*6260*/  FMUL.FTZ R164, R164, UR13 ;  /* 0x0000000da4a47c20 */ /* 0x000fc60008410000 */
[----:B------:R-:W-:Y:S01]  /*6270*/  FSETP.GTU.FTZ.AND P1, PT, R12, UR10, PT ;  /* 0x0000000a0c007c0b */ /* 0x000fe2000bf3c000 */
[----:B------:R-:W-:-:S03]  /*6280*/  FMUL.FTZ R164, R164, UR12 ;  /* 0x0000000ca4a47c20 */ /* 0x000fc60008410000 */
[----:B------:R-:W-:Y:S02]  /*6290*/  SEL R12, RZ, 0x1, P1 ;  /* 0x00000001ff0c7807 */ /* 0x000fe40000800000 */
[----:B------:R-:W-:-:S07]  /*62a0*/  FSEL R189, R164, RZ, !P1 ;  /* 0x000000ffa4bd7208 */ /* 0x000fce0004800000 */
.L_x_16166:
[----:B------:R-:W-:Y:S05]  /*62b0*/  BSYNC.RECONVERGENT B2 ;  /* 0x0000000000027941 */ /* 0x000fea0003800200 */
.L_x_16165:
        /* <DEDUP_REMOVED lines=18> */
.L_x_16176:
        /* <DEDUP_REMOVED lines=13> */
.L_x_16178:
[----:B------:R-:W-:Y:S05]  /*64b0*/  BSYNC.RECONVERGENT B4 ;  /* 0x0000000000047941 */ /* 0x000fea0003800200 */
.L_x_16177:
        /* <DEDUP_REMOVED lines=42> */
.L_x_16175:
[----:B------:R-:W-:Y:S05]  /*6760*/  BSYNC.RECONVERGENT B3 ;  /* 0x0000000000037941 */ /* 0x000fea0003800200 */
.L_x_16174:
        /* <DEDUP_REMOVED lines=9> */
.L_x_16173:
[----:B------:R-:W-:Y:S05]  /*6800*/  BSYNC.RECONVERGENT B2 ;  /* 0x0000000000027941 */ /* 0x000fea0003800200 */
.L_x_16172:
        /* <DEDUP_REMOVED lines=18> */
.L_x_16183:
        /* <DEDUP_REMOVED lines=13> */
.L_x_16185:
[----:B------:R-:W-:Y:S05]  /*6a00*/  BSYNC.RECONVERGENT B4 ;  /* 0x0000000000047941 */ /* 0x000fea0003800200 */
.L_x_16184:
        /* <DEDUP_REMOVED lines=42> */
.L_x_16182:
[----:B------:R-:W-:Y:S05]  /*6cb0*/  BSYNC.RECONVERGENT B3 ;  /* 0x0000000000037941 */ /* 0x000fea0003800200 */
.L_x_16181:
        /* <DEDUP_REMOVED lines=10> */
.L_x_16180:
[----:B------:R-:W-:Y:S05]  /*6d60*/  BSYNC.RECONVERGENT B2 ;  /* 0x0000000000027941 */ /* 0x000fea0003800200 */
.L_x_16179:
[----:B------:R-:W-:Y:S02]  /*6d70*/  F2FP.BF16.F32.PACK_AB R167, RZ, R205 ;  /* 0x000000cdffa7723e */ /* 0x000fe400000010ff */
[----:B------:R-:W-:Y:S02]  /*6d80*/  PRMT R166, R233, 0x5410, R234 ;  /* 0x00005410e9a67816 */ /* 0x000fe400000000ea */
[----:B------:R-:W-:Y:S02]  /*6d90*/  PRMT R165, R231, 0x5410, R232 ;  /* 0x00005410e7a57816 */ /* 0x000fe400000000e8 */
[----:B------:R-:W-:Y:S02]  /*6da0*/  PRMT R164, R230, 0x5410, R229 ;  /* 0x00005410e6a47816 */ /* 0x000fe400000000e5 */
[----:B------:R-:W-:-:S07]  /*6db0*/  PRMT R167, R220, 0x5410, R167 ;  /* 0x00005410dca77816 */ /* 0x000fce00000000a7 */
.L_x_16129:
        /* <DEDUP_REMOVED lines=26> */
.L_x_16187:
[----:B------:R-:W-:Y:S05]  /*6f60*/  BSYNC.RECONVERGENT B2 ;  /* 0x0000000000027941 */ /* 0x000fea0003800200 */
.L_x_16186:
[----:B------:R-:W-:Y:S02]  /*6f70*/  VIADD R224, R224, 0x20 ;  /* 0x00000020e0e07836 */ /* 0x000fe40000000000 */
[----:B------:R-:W-:-:S07]  /*6f80*/  VIADD R223, R223, 0x20 ;  /* 0x00000020dfdf7836 */ /* 0x000fce0000000000 */
.L_x_16069:
[----:B------:R-:W-:Y:S05]  /*6f90*/  BSYNC.RECONVERGENT B1 ;  /* 0x0000000000017941 */ /* 0x000fea0003800200 */
.L_x_16068:
        /* <DEDUP_REMOVED lines=10> */
.L_x_16191:
[----:B------:R-:W-:Y:S05]  /*7040*/  BSYNC.RECONVERGENT B2 ;  /* 0x0000000000027941 */ /* 0x000fea0003800200 */
.L_x_16190:
        /* <DEDUP_REMOVED lines=28> */
.L_x_16197:
        /* <DEDUP_REMOVED lines=13> */
.L_x_16199:
[----:B------:R-:W-:Y:S05]  /*72e0*/  BSYNC.RECONVERGENT B4 ;  /* 0x0000000000047941 */ /* 0x000fea0003800200 */
.L_x_16198:
        /* <DEDUP_REMOVED lines=41> */
.L_x_16196:
[----:B------:R-:W-:Y:S05]  /*7580*/  BSYNC.RECONVERGENT B3 ;  /* 0x0000000000037941 */ /* 0x000fea0003800200 */
.L_x_16195:
        /* <DEDUP_REMOVED lines=11> */
.L_x_16194:
[----:B------:R-:W-:Y:S05]  /*7640*/  BSYNC.RECONVERGENT B2 ;  /* 0x0000000000027941 */ /* 0x000fea0003800200 */
.L_x_16193:
        /* <DEDUP_REMOVED lines=23> */
.L_x_16204:
        /* <DEDUP_REMOVED lines=13> */
.L_x_16206:
[----:B------:R-:W-:Y:S05]  /*7890*/  BSYNC.RECONVERGENT B4 ;  /* 0x0000000000047941 */ /* 0x000fea0003800200 */
.L_x_16205:
        /* <DEDUP_REMOVED lines=42> */
.L_x_16203:
[----:B------:R-:W-:Y:S05]  /*7b40*/  BSYNC.RECONVERGENT B3 ;  /* 0x0000000000037941 */ /* 0x000fea0003800200 */
.L_x_16202:
        /* <DEDUP_REMOVED lines=13> */
.L_x_16201:
[----:B------:R-:W-:Y:S05]  /*7c20*/  BSYNC.RECONVERGENT B2 ;  /* 0x0000000000027941 */ /* 0x000fea0003800200 */
.L_x_16200:
        /* <DEDUP_REMOVED lines=22> */
.L_x_16211:
        /* <DEDUP_REMOVED lines=13> */
.L_x_16213:
[----:B------:R-:W-:Y:S05]  /*7e60*/  BSYNC.RECONVERGENT B4 ;  /* 0x0000000000047941 */ /* 0x000fea0003800200 */
.L_x_16212:
        /* <DEDUP_REMOVED lines=42> */
.L_x_16210:
[----:B------:R-:W-:Y:S05]  /*8110*/  BSYNC.RECONVERGENT B3 ;  /* 0x0000000000037941 */ /* 0x000fea0003800200 */
.L_x_16209:
        /* <DEDUP_REMOVED lines=11> */
.L_x_16208:
[----:B------:R-:W-:Y:S05]  /*81d0*/  BSYNC.RECONVERGENT B2 ;  /* 0x0000000000027941 */ /* 0x000fea0003800200 */
.L_x_16207:
        /* <DEDUP_REMOVED lines=23> */
.L_x_16218:
        /* <DEDUP_REMOVED lines=13> */
.L_x_16220:
[----:B------:R-:W-:Y:S05]  /*8420*/  BSYNC.RECONVERGENT B4 ;  /* 0x0000000000047941 */ /* 0x000fea0003800200 */
.L_x_16219:
        /* <DEDUP_REMOVED lines=42> */
.L_x_16217:
[----:B------:R-:W-:Y:S05]  /*86d0*/  BSYNC.RECONVERGENT B3 ;  /* 0x0000000000037941 */ /* 0x000fea0003800200 */
.L_x_16216:
        /* <DEDUP_REMOVED lines=13> */
.L_x_16215:
[----:B------:R-:W-:Y:S05]  /*87b0*/  BSYNC.RECONVERGENT B2 ;  /* 0x0000000000027941 */ /* 0x000fea0003800200 */
.L_x_16214:
        /* <DEDUP_REMOVED lines=22> */
.L_x_16225:
        /* <DEDUP_REMOVED lines=13> */
.L_x_16227:
[----:B------:R-:W-:Y:S05]  /*89f0*/  BSYNC.RECONVERGENT B4 ;  /* 0x0000000000047941 */ /* 0x000fea0003800200 */
.L_x_16226:
        /* <DEDUP_REMOVED lines=41> */
.L_x_16224:
[----:B------:R-:W-:Y:S05]  /*8c90*/  BSYNC.RECONVERGENT B3 ;  /* 0x0000000000037941 */ /* 0x000fea0003800200 */
.L_x_16223:
        /* <DEDUP_REMOVED lines=11> */
.L_x_16222:
[----:B------:R-:W-:Y:S05]  /*8d50*/  BSYNC.RECONVERGENT B2 ;  /* 0x0000000000027941 */ /* 0x000fea0003800200 */
.L_x_16221:
        /* <DEDUP_REMOVED lines=23> */
.L_x_16232:
        /* <DEDUP_REMOVED lines=13> */
.L_x_16234:
[----:B------:R-:W-:Y:S05]  /*8fa0*/  BSYNC.RECONVERGENT B4 ;  /* 0x0000000000047941 */ /* 0x000fea0003800200 */
.L_x_16233:
        /* <DEDUP_REMOVED lines=42> */
.L_x_16231:
[----:B------:R-:W-:Y:S05]  /*9250*/  BSYNC.RECONVERGENT B3 ;  /* 0x0000000000037941 */ /* 0x000fea0003800200 */
.L_x_16230:
        /* <DEDUP_REMOVED lines=13> */
.L_x_16229:
[----:B------:R-:W-:Y:S05]  /*9330*/  BSYNC.RECONVERGENT B2 ;  /* 0x0000000000027941 */ /* 0x000fea0003800200 */
.L_x_16228:
        /* <DEDUP_REMOVED lines=22> */
.L_x_16239:
        /* <DEDUP_REMOVED lines=13> */
.L_x_16241:
[----:B------:R-:W-:Y:S05]  /*9570*/  BSYNC.RECONVERGENT B4 ;  /* 0x0000000000047941 */ /* 0x000fea0003800200 */
.L_x_16240:
        /* <DEDUP_REMOVED lines=40> */
[----:B------:R-:W-:-:S07]  /*9800*/  HFMA2 R164, -RZ, RZ, 0, 0 ;  /* 0x00000000ffa47431 */ /* 0x000fce00000001ff */
.L_x_16238:
[----:B------:R-:W-:Y:S05]  /*9810*/  BSYNC.RECONVERGENT B3 ;  /* 0x0000000000037941 */ /* 0x000fea0003800200 */
.L_x_16237:
        /* <DEDUP_REMOVED lines=11> */
.L_x_16236:
[----:B------:R-:W-:Y:S05]  /*98d0*/  BSYNC.RECONVERGENT B2 ;  /* 0x0000000000027941 */ /* 0x000fea0003800200 */
.L_x_16235:
        /* <DEDUP_REMOVED lines=23> */
.L_x_16246:
        /* <DEDUP_REMOVED lines=13> */
.L_x_16248:
[----:B------:R-:W-:Y:S05]  /*9b20*/  BSYNC.RECONVERGENT B4 ;  /* 0x0000000000047941 */ /* 0x000fea0003800200 */
.L_x_16247:
        /* <DEDUP_REMOVED lines=42> */
.L_x_16245:
[----:B------:R-:W-:Y:S05]  /*9dd0*/  BSYNC.RECONVERGENT B3 ;  /* 0x0000000000037941 */ /* 0x000fea0003800200 */
.L_x_16244:
        /* <DEDUP_REMOVED lines=13> */
.L_x_16243:
[----:B------:R-:W-:Y:S05]  /*9eb0*/  BSYNC.RECONVERGENT B2 ;  /* 0x0000000000027941 */ /* 0x000fea0003800200 */
.L_x_16242:
[----:B------:R-:W-:Y:S02]  /*9ec0*/  F2FP.BF16.F32.PACK_AB R167, RZ, R207 ;  /* 0x000000cfffa7723e */ /* 0x000fe400000010ff */
[----:B------:R-:W-:Y:S02]  /*9ed0*/  PRMT R166, R234, 0x5410, R166 ;  /* 0x00005410eaa67816 */ /* 0x000fe400000000a6 */
[----:B------:R-:W-:Y:S02]  /*9ee0*/  PRMT R165, R231, 0x5410, R233 ;  /* 0x00005410e7a57816 */ /* 0x000fe400000000e9 */
[----:B------:R-:W-:Y:S02]  /*9ef0*/  PRMT R164, R220, 0x5410, R230 ;  /* 0x00005410dca47816 */ /* 0x000fe400000000e6 */
[----:B------:R-:W-:Y:S01]  /*9f00*/  PRMT R167, R232, 0x5410, R167 ;  /* 0x00005410e8a77816 */ /* 0x000fe200000000a7 */
[----:B------:R-:W-:Y:S06]  /*9f10*/  BRA `(.L_x_16249) ;  /* 0x0000002800cc7947 */ /* 0x000fec0003800000 */
.L_x_16192:
        /* <DEDUP_REMOVED lines=21> */
.L_x_16254:
        /* <DEDUP_REMOVED lines=13> */
.L_x_16256:
[----:B------:R-:W-:Y:S05]  /*a140*/  BSYNC.RECONVERGENT B4 ;  /* 0x0000000000047941 */ /* 0x000fea0003800200 */
.L_x_16255:
        /* <DEDUP_REMOVED lines=41> */
.L_x_16253:
[----:B------:R-:W-:Y:S05]  /*a3e0*/  BSYNC.RECONVERGENT B3 ;  /* 0x0000000000037941 */ /* 0x000fea0003800200 */
.L_x_16252:
        /* <DEDUP_REMOVED lines=9> */
.L_x_16251:
[----:B------:R-:W-:Y:S05]  /*a480*/  BSYNC.RECONVERGENT B2 ;  /* 0x0000000000027941 */ /* 0x000fea0003800200 */
.L_x_16250:
        /* <DEDUP_REMOVED lines=18> */
.L_x_16261:
        /* <DEDUP_REMOVED lines=13> */
.L_x_16263:
[----:B------:R-:W-:Y:S05]  /*a680*/  BSYNC.RECONVERGENT B4 ;  /* 0x0000000000047941 */ /* 0x000fea0003800200 */
.L_x_16262:
        /* <DEDUP_REMOVED lines=42> */
.L_x_16260:
[----:B------:R-:W-:Y:S05]  /*a930*/  BSYNC.RECONVERGENT B3 ;  /* 0x0000000000037941 */ /* 0x000fea0003800200 */
.L_x_16259:
        /* <DEDUP_REMOVED lines=10> */
.L_x_16258:
[----:B------:R-:W-:Y:S05]  /*a9e0*/  BSYNC.RECONVERGENT B2 ;  /* 0x0000000000027941 */ /* 0x000fea0003800200 */
.L_x_16257:
        /* <DEDUP_REMOVED lines=18> */
.L_x_16268:
        /* <DEDUP_REMOVED lines=13> */
.L_x_16270:
[----:B------:R-:W-:Y:S05]  /*abe0*/  BSYNC.RECONVERGENT B4 ;  /* 0x0000000000047941 */ /* 0x000fea0003800200 */
.L_x_16269:
        /* <DEDUP_REMOVED lines=42> */
.L_x_16267:
[----:B------:R-:W-:Y:S05]  /*ae90*/  BSYNC.RECONVERGENT B3 ;  /* 0x0000000000037941 */ /* 0x000fea0003800200 */
.L_x_16266:
        /* <DEDUP_REMOVED lines=9> */
.L_x_16265:
[----:B------:R-:W-:Y:S05]  /*af30*/  BSYNC.RECONVERGENT B2 ;  /* 0x0000000000027941 */ /* 0x000fea0003800200 */
.L_x_16264:
        /* <DEDUP_REMOVED lines=18> */
.L_x_16275:
        /* <DEDUP_REMOVED lines=13> */
.L_x_16277:
[----:B------:R-:W-:Y:S05]  /*b130*/  BSYNC.RECONVERGENT B4 ;  /* 0x0000000000047941 */ /* 0x000fea0003800200 */
.L_x_16276:
        /* <DEDUP_REMOVED lines=42> */
.L_x_16274:
[----:B------:R-:W-:Y:S05]  /*b3e0*/  BSYNC.RECONVERGENT B3 ;  /* 0x0000000000037941 */ /* 0x000fea0003800200 */
.L_x_16273:
        /* <DEDUP_REMOVED lines=10> */
.L_x_16272:
[----:B------:R-:W-:Y:S05]  /*b490*/  BSYNC.RECONVERGENT B2 ;  /* 0x0000000000027941 */ /* 0x000fea0003800200 */
.L_x_16271:
        /* <DEDUP_REMOVED lines=18> */
.L_x_16282:
        /* <DEDUP_REMOVED lines=13> */
.L_x_16284:
[----:B------:R-:W-:Y:S05]  /*b690*/  BSYNC.RECONVERGENT B4 ;  /* 0x0000000000047941 */ /* 0x000fea0003800200 */
.L_x_16283:
        /* <DEDUP_REMOVED lines=42> */
.L_x_16281:
[----:B------:R-:W-:Y:S05]  /*b940*/  BSYNC.RECONVERGENT B3 ;  /* 0x0000000000037941 */ /* 0x000fea0003800200 */
.L_x_16280:
        /* <DEDUP_REMOVED lines=9> */
.L_x_16279:
[----:B------:R-:W-:Y:S05]  /*b9e0*/  BSYNC.RECONVERGENT B2 ;  /* 0x0000000000027941 */ /* 0x000fea0003800200 */
.L_x_16278:
        /* <DEDUP_REMOVED lines=18> */
.L_x_16289:
        /* <DEDUP_REMOVED lines=13> */
.L_x_16291:
[----:B------:R-:W-:Y:S05]  /*bbe0*/  BSYNC.RECONVERGENT B4 ;  /* 0x0000000000047941 */ /* 0x000fea0003800200 */
.L_x_16290:
        /* <DEDUP_REMOVED lines=42> */
.L_x_16288:
[----:B------:R-:W-:Y:S05]  /*be90*/  BSYNC.RECONVERGENT B3 ;  /* 0x0000000000037941 */ /* 0x000fea0003800200 */
.L_x_16287:
        /* <DEDUP_REMOVED lines=10> */
.L_x_16286:
[----:B------:R-:W-:Y:S05]  /*bf40*/  BSYNC.RECONVERGENT B2 ;  /* 0x0000000000027941 */ /* 0x000fea0003800200 */
.L_x_16285:
        /* <DEDUP_REMOVED lines=18> */
.L_x_16296:
        /* <DEDUP_REMOVED lines=13> */
.L_x_16298:
[----:B------:R-:W-:Y:S05]  /*c140*/  BSYNC.RECONVERGENT B4 ;  /* 0x0000000000047941 */ /* 0x000fea0003800200 */
.L_x_16297:
        /* <DEDUP_REMOVED lines=42> */
.L_x_16295:
[----:B------:R-:W-:Y:S05]  /*c3f0*/  BSYNC.RECONVERGENT B3 ;  /* 0x0000000000037941 */ /* 0x000fea0003800200 */
.L_x_16294:
        /* <DEDUP_REMOVED lines=9> */
.L_x_16293:
[----:B------:R-:W-:Y:S05]  /*c490*/  BSYNC.RECONVERGENT B2 ;  /* 0x0000000000027941 */ /* 0x000fea0003800200 */
.L_x_16292:
        /* <DEDUP_REMOVED lines=18> */
.L_x_16303:
        /* <DEDUP_REMOVED lines=13> */
.L_x_16305:
[----:B------:R-:W-:Y:S05]  /*c690*/  BSYNC.RECONVERGENT B4 ;  /* 0x0000000000047941 */ /* 0x000fea0003800200 */
.L_x_16304:
        /* <DEDUP_REMOVED lines=42> */
.L_x_16302:
[----:B------:R-:W-:Y:S05]  /*c940*/  BSYNC.RECONVERGENT B3 ;  /* 0x0000000000037941 */ /* 0x000fea0003800200 */
.L_x_16301:
        /* <DEDUP_REMOVED lines=10> */
.L_x_16300:
[----:B------:R-:W-:Y:S05]  /*c9f0*/  BSYNC.RECONVERGENT B2 ;  /* 0x0000000000027941 */ /* 0x000fea0003800200 */
.L_x_16299:
[----:B------:R-:W-:Y:S02]  /*ca00*/  F2FP.BF16.F32.PACK_AB R167, RZ, R207 ;  /* 0x000000cfffa7723e */ /* 0x000fe400000010ff */
[----:B------:R-:W-:Y:S02]  /*ca10*/  PRMT R166, R233, 0x5410, R234 ;  /* 0x00005410e9a67816 */ /* 0x000fe400000000ea */
[----:B------:R-:W-:Y:S02]  /*ca20*/  PRMT R165, R231, 0x5410, R232 ;  /* 0x00005410e7a57816 */ /* 0x000fe400000000e8 */
[----:B------:R-:W-:Y:S02]  /*ca30*/  PRMT R164, R230, 0x5410, R229 ;  /* 0x00005410e6a47816 */ /* 0x000fe400000000e5 */
[----:B------:R-:W-:-:S07]  /*ca40*/  PRMT R167, R220, 0x5410, R167 ;  /* 0x00005410dca77816 */ /* 0x000fce00000000a7 */
.L_x_16249:
        /* <DEDUP_REMOVED lines=26> */
.L_x_16307:
[----:B------:R-:W-:Y:S05]  /*cbf0*/  BSYNC.RECONVERGENT B2 ;  /* 0x0000000000027941 */ /* 0x000fea0003800200 */
.L_x_16306:
[----:B------:R-:W-:Y:S01]  /*cc00*/  VIADD R224, R224, 0x20 ;  /* 0x00000020e0e07836 */ /* 0x000fe20000000000 */
[----:B------:R-:W-:-:S07]  /*cc10*/  IADD3 R223, PT, PT, R223, 0x20, RZ ;  /* 0x00000020dfdf7810 */ /* 0x000fce0007ffe0ff */
.L_x_16189:
[----:B------:R-:W-:Y:S05]  /*cc20*/  BSYNC.RECONVERGENT B1 ;  /* 0x0000000000017941 */ /* 0x000fea0003800200 */
.L_x_16188:
        /* <DEDUP_REMOVED lines=10> */
.L_x_16311:
[----:B------:R-:W-:Y:S05]  /*ccd0*/  BSYNC.RECONVERGENT B2 ;  /* 0x0000000000027941 */ /* 0x000fea0003800200 */
.L_x_16310:
        /* <DEDUP_REMOVED lines=28> */
.L_x_16317:
        /* <DEDUP_REMOVED lines=13> */
.L_x_16319:
[----:B------:R-:W-:Y:S05]  /*cf70*/  BSYNC.RECONVERGENT B4 ;  /* 0x0000000000047941 */ /* 0x000fea0003800200 */
.L_x_16318:
        /* <DEDUP_REMOVED lines=41> */
.L_x_16316:
[----:B------:R-:W-:Y:S05]  /*d210*/  BSYNC.RECONVERGENT B3 ;  /* 0x0000000000037941 */ /* 0x000fea0003800200 */
.L_x_16315:
        /* <DEDUP_REMOVED lines=11> */
.L_x_16314:
[----:B------:R-:W-:Y:S05]  /*d2d0*/  BSYNC.RECONVERGENT B2 ;  /* 0x0000000000027941 */ /* 0x000fea0003800200 */
.L_x_16313:
        /* <DEDUP_REMOVED lines=23> */
.L_x_16324:
        /* <DEDUP_REMOVED lines=13> */
.L_x_16326:
[----:B------:R-:W-:Y:S05]  /*d520*/  BSYNC.RECONVERGENT B4 ;  /* 0x0000000000047941 */ /* 0x000fea0003800200 */
.L_x_16325:
        /* <DEDUP_REMOVED lines=42> */
.L_x_16323:
[----:B------:R-:W-:Y:S05]  /*d7d0*/  BSYNC.RECONVERGENT B3 ;  /* 0x0000000000037941 */ /* 0x000fea0003800200 */
.L_x_16322:
        /* <DEDUP_REMOVED lines=13> */
.L_x_16321:
[----:B------:R-:W-:Y:S05]  /*d8b0*/  BSYNC.RECONVERGENT B2 ;  /* 0x0000000000027941 */ /* 0x000fea0003800200 */
.L_x_16320:
        /* <DEDUP_REMOVED lines=22> */
.L_x_16331:
        /* <DEDUP_REMOVED lines=13> */
.L_x_16333:
[----:B------:R-:W-:Y:S05]  /*daf0*/  BSYNC.RECONVERGENT B4 ;  /* 0x0000000000047941 */ /* 0x000fea0003800200 */
.L_x_16332:
        /* <DEDUP_REMOVED lines=42> */
.L_x_16330:
[----:B------:R-:W-:Y:S05]  /*dda0*/  BSYNC.RECONVERGENT B3 ;  /* 0x0000000000037941 */ /* 0x000fea0003800200 */
.L_x_16329:
        /* <DEDUP_REMOVED lines=11> */
.L_x_16328:
[----:B------:R-:W-:Y:S05]  /*de60*/  BSYNC.RECONVERGENT B2 ;  /* 0x0000000000027941 */ /* 0x000fea0003800200 */
.L_x_16327:
        /* <DEDUP_REMOVED lines=23> */
.L_x_16338:
        /* <DEDUP_REMOVED lines=13> */
.L_x_16340:
[----:B------:R-:W-:Y:S05]  /*e0b0*/  BSYNC.RECONVERGENT B4 ;  /* 0x0000000000047941 */ /* 0x000fea0003800200 */
.L_x_16339:
        /* <DEDUP_REMOVED lines=42> */
.L_x_16337:
[----:B------:R-:W-:Y:S05]  /*e360*/  BSYNC.RECONVERGENT B3 ;  /* 0x0000000000037941 */ /* 0x000fea0003800200 */
.L_x_16336:
        /* <DEDUP_REMOVED lines=13> */
.L_x_16335:
[----:B------:R-:W-:Y:S05]  /*e440*/  BSYNC.RECONVERGENT B2 ;  /* 0x0000000000027941 */ /* 0x000fea0003800200 */
.L_x_16334:
        /* <DEDUP_REMOVED lines=22> */
.L_x_16345:
        /* <DEDUP_REMOVED lines=13> */
.L_x_16347:
[----:B------:R-:W-:Y:S05]  /*e680*/  BSYNC.RECONVERGENT B4 ;  /* 0x0000000000047941 */ /* 0x000fea0003800200 */
.L_x_16346:
        /* <DEDUP_REMOVED lines=41> */
.L_x_16344:
[----:B------:R-:W-:Y:S05]  /*e920*/  BSYNC.RECONVERGENT B3 ;  /* 0x0000000000037941 */ /* 0x000fea0003800200 */
.L_x_16343:
        /* <DEDUP_REMOVED lines=11> */
.L_x_16342:
[----:B------:R-:W-:Y:S05]  /*e9e0*/  BSYNC.RECONVERGENT B2 ;  /* 0x0000000000027941 */ /* 0x000fea0003800200 */
.L_x_16341:
        /* <DEDUP_REMOVED lines=23> */
.L_x_16352:
        /* <DEDUP_REMOVED lines=13> */
.L_x_16354:
[----:B------:R-:W-:Y:S05]  /*ec30*/  BSYNC.RECONVERGENT B4 ;  /* 0x0000000000047941 */ /* 0x000fea0003800200 */
.L_x_16353:
        /* <DEDUP_REMOVED lines=42> */
.L_x_16351:
[----:B------:R-:W-:Y:S05]  /*eee0*/  BSYNC.RECONVERGENT B3 ;  /* 0x0000000000037941 */ /* 0x000fea0003800200 */
.L_x_16350:
        /* <DEDUP_REMOVED lines=13> */
.L_x_16349:
[----:B------:R-:W-:Y:S05]  /*efc0*/  BSYNC.RECONVERGENT B2 ;  /* 0x0000000000027941 */ /* 0x000fea0003800200 */
.L_x_16348:
        /* <DEDUP_REMOVED lines=22> */
.L_x_16359:
        /* <DEDUP_REMOVED lines=13> */
.L_x_16361:
[----:B------:R-:W-:Y:S05]  /*f200*/  BSYNC.RECONVERGENT B4 ;  /* 0x0000000000047941 */ /* 0x000fea0003800200 */
.L_x_16360:
        /* <DEDUP_REMOVED lines=41> */
.L_x_16358:
[----:B------:R-:W-:Y:S05]  /*f4a0*/  BSYNC.RECONVERGENT B3 ;  /* 0x0000000000037941 */ /* 0x000fea0003800200 */
.L_x_16357:
        /* <DEDUP_REMOVED lines=11> */
.L_x_16356:
[----:B------:R-:W-:Y:S05]  /*f560*/  BSYNC.RECONVERGENT B2 ;  /* 0x0000000000027941 */ /* 0x000fea0003800200 */
.L_x_16355:
        /* <DEDUP_REMOVED lines=23> */
.L_x_16366:
        /* <DEDUP_REMOVED lines=13> */
.L_x_16368:
[----:B------:R-:W-:Y:S05]  /*f7b0*/  BSYNC.RECONVERGENT B4 ;  /* 0x0000000000047941 */ /* 0x000fea0003800200 */
.L_x_16367:
        /* <DEDUP_REMOVED lines=42> */
.L_x_16365:
[----:B------:R-:W-:Y:S05]  /*fa60*/  BSYNC.RECONVERGENT B3 ;  /* 0x0000000000037941 */ /* 0x000fea0003800200 */
.L_x_16364:
        /* <DEDUP_REMOVED lines=13> */
.L_x_16363:
[----:B------:R-:W-:Y:S05]  /*fb40*/  BSYNC.RECONVERGENT B2 ;  /* 0x0000000000027941 */ /* 0x000fea0003800200 */
.L_x_16362:
[----:B------:R-:W-:Y:S02]  /*fb50*/  F2FP.BF16.F32.PACK_AB R167, RZ, R209 ;  /* 0x000000d1ffa7723e */ /* 0x000fe400000010ff */
[----:B------:R-:W-:Y:S02]  /*fb60*/  PRMT R166, R234, 0x5410, R166 ;  /* 0x00005410eaa67816 */ /* 0x000fe400000000a6 */
[----:B------:R-:W-:Y:S02]  /*fb70*/  PRMT R165, R231, 0x5410, R233 ;  /* 0x00005410e7a57816 */ /* 0x000fe400000000e9 */
[----:B------:R-:W-:Y:S02]  /*fb80*/  PRMT R164, R220, 0x5410, R230 ;  /* 0x00005410dca47816 */ /* 0x000fe400000000e6 */
[----:B------:R-:W-:Y:S01]  /*fb90*/  PRMT R167, R232, 0x5410, R167 ;  /* 0x00005410e8a77816 */ /* 0x000fe200000000a7 */
[----:B------:R-:W-:Y:S06]  /*fba0*/  BRA `(.L_x_16369) ;  /* 0x0000002800cc7947 */ /* 0x000fec0003800000 */
.L_x_16312:
        /* <DEDUP_REMOVED lines=21> */
.L_x_16374:
        /* <DEDUP_REMOVED lines=13> */
.L_x_16376:
[----:B------:R-:W-:Y:S05]  /*fdd0*/  BSYNC.RECONVERGENT B4 ;  /* 0x0000000000047941 */ /* 0x000fea0003800200 */
.L_x_16375:
        /* <DEDUP_REMOVED lines=41> */
.L_x_16373:
[----:B------:R-:W-:Y:S05]  /*10070*/  BSYNC.RECONVERGENT B3 ;  /* 0x0000000000037941 */ /* 0x000fea0003800200 */
.L_x_16372:
        /* <DEDUP_REMOVED lines=9> */
.L_x_16371:
[----:B------:R-:W-:Y:S05]  /*10110*/  BSYNC.RECONVERGENT B2 ;  /* 0x0000000000027941 */ /* 0x000fea0003800200 */
.L_x_16370:
        /* <DEDUP_REMOVED lines=18> */
.L_x_16381:
        /* <DEDUP_REMOVED lines=13> */
.L_x_16383:
[----:B------:R-:W-:Y:S05]  /*10310*/  BSYNC.RECONVERGENT B4 ;  /* 0x0000000000047941 */ /* 0x000fea0003800200 */
.L_x_16382:
        /* <DEDUP_REMOVED lines=42> */
.L_x_16380:
[----:B------:R-:W-:Y:S05]  /*105c0*/  BSYNC.RECONVERGENT B3 ;  /* 0x0000000000037941 */ /* 0x000fea0003800200 */
.L_x_16379:
        /* <DEDUP_REMOVED lines=10> */
.L_x_16378:
[----:B------:R-:W-:Y:S05]  /*10670*/  BSYNC.RECONVERGENT B2 ;  /* 0x0000000000027941 */ /* 0x000fea0003800200 */
.L_x_16377:
        /* <DEDUP_REMOVED lines=18> */
.L_x_16388:
        /* <DEDUP_REMOVED lines=13> */
.L_x_16390:
[----:B------:R-:W-:Y:S05]  /*10870*/  BSYNC.RECONVERGENT B4 ;  /* 0x0000000000047941 */ /* 0x000fea0003800200 */
.L_x_16389:
        /* <DEDUP_REMOVED lines=42> */
.L_x_16387:
[----:B------:R-:W-:Y:S05]  /*10b20*/  BSYNC.RECONVERGENT B3 ;  /* 0x0000000000037941 */ /* 0x000fea0003800200 */
.L_x_16386:
        /* <DEDUP_REMOVED lines=9> */
.L_x_16385:
[----:B------:R-:W-:Y:S05]  /*10bc0*/  BSYNC.RECONVERGENT B2 ;  /* 0x0000000000027941 */ /* 0x000fea0003800200 */
.L_x_16384:
        /* <DEDUP_REMOVED lines=18> */
.L_x_16395:
        /* <DEDUP_REMOVED lines=13> */
.L_x_16397:
[----:B------:R-:W-:Y:S05]  /*10dc0*/  BSYNC.RECONVERGENT B4 ;  /* 0x0000000000047941 */ /* 0x000fea0003800200 */
.L_x_16396:
        /* <DEDUP_REMOVED lines=42> */
.L_x_16394:
[----:B------:R-:W-:Y:S05]  /*11070*/  BSYNC.RECONVERGENT B3 ;  /* 0x0000000000037941 */ /* 0x000fea0003800200 */
.L_x_16393:
        /* <DEDUP_REMOVED lines=10> */
.L_x_16392:
[----:B------:R-:W-:Y:S05]  /*11120*/  BSYNC.RECONVERGENT B2 ;  /* 0x0000000000027941 */ /* 0x000fea0003800200 */
.L_x_16391:
        /* <DEDUP_REMOVED lines=18> */
.L_x_16402:
        /* <DEDUP_REMOVED lines=13> */
.L_x_16404:
[----:B------:R-:W-:Y:S05]  /*11320*/  BSYNC.RECONVERGENT B4 ;  /* 0x0000000000047941 */ /* 0x000fea0003800200 */
.L_x_16403:
        /* <DEDUP_REMOVED lines=42> */
.L_x_16401:
[----:B------:R-:W-:Y:S05]  /*115d0*/  BSYNC.RECONVERGENT B3 ;  /* 0x0000000000037941 */ /* 0x000fea0003800200 */
.L_x_16400:
        /* <DEDUP_REMOVED lines=9> */
.L_x_16399:
[----:B------:R-:W-:Y:S05]  /*11670*/  BSYNC.RECONVERGENT B2 ;  /* 0x0000000000027941 */ /* 0x000fea0003800200 */
.L_x_16398:
        /* <DEDUP_REMOVED lines=18> */
.L_x_16409:
        /* <DEDUP_REMOVED lines=13> */
.L_x_16411:
[----:B------:R-:W-:Y:S05]  /*11870*/  BSYNC.RECONVERGENT B4 ;  /* 0x0000000000047941 */ /* 0x000fea0003800200 */
.L_x_16410:
        /* <DEDUP_REMOVED lines=42> */
.L_x_16408:
[----:B------:R-:W-:Y:S05]  /*11b20*/  BSYNC.RECONVERGENT B3 ;  /* 0x0000000000037941 */ /* 0x000fea0003800200 */
.L_x_16407:
        /* <DEDUP_REMOVED lines=10> */
.L_x_16406:
[----:B------:R-:W-:Y:S05]  /*11bd0*/  BSYNC.RECONVERGENT B2 ;  /* 0x0000000000027941 */ /* 0x000fea0003800200 */
.L_x_16405:
        /* <DEDUP_REMOVED lines=18> */
.L_x_16416:
        /* <DEDUP_REMOVED lines=13> */
.L_x_16418:
[----:B------:R-:W-:Y:S05]  /*11dd0*/  BSYNC.RECONVERGENT B4 ;  /* 0x0000000000047941 */ /* 0x000fea0003800200 */
.L_x_16417:
        /* <DEDUP_REMOVED lines=42> */
.L_x_16415:
[----:B------:R-:W-:Y:S05]  /*12080*/  BSYNC.RECONVERGENT B3 ;  /* 0x0000000000037941 */ /* 0x000fea0003800200 */
.L_x_16414:
        /* <DEDUP_REMOVED lines=9> */
.L_x_16413:
[----:B------:R-:W-:Y:S05]  /*12120*/  BSYNC.RECONVERGENT B2 ;  /* 0x0000000000027941 */ /* 0x000fea0003800200 */
.L_x_16412:
        /* <DEDUP_REMOVED lines=18> */
.L_x_16423:
        /* <DEDUP_REMOVED lines=13> */
.L_x_16425:
[----:B------:R-:W-:Y:S05]  /*12320*/  BSYNC.RECONVERGENT B4 ;  /* 0x0000000000047941 */ /* 0x000fea0003800200 */
.L_x_16424:
        /* <DEDUP_REMOVED lines=42> */
.L_x_16422:
[----:B------:R-:W-:Y:S05]  /*125d0*/  BSYNC.RECONVERGENT B3 ;  /* 0x0000000000037941 */ /* 0x000fea0003800200 */
.L_x_16421:
        /* <DEDUP_REMOVED lines=10> */
.L_x_16420:
[----:B------:R-:W-:Y:S05]  /*12680*/  BSYNC.RECONVERGENT B2 ;  /* 0x0000000000027941 */ /* 0x000fea0003800200 */
.L_x_16419:
[----:B------:R-:W-:Y:S02]  /*12690*/  F2FP.BF16.F32.PACK_AB R167, RZ, R209 ;  /* 0x000000d1ffa7723e */ /* 0x000fe400000010ff */
[----:B------:R-:W-:Y:S02]  /*126a0*/  PRMT R166, R233, 0x5410, R234 ;  /* 0x00005410e9a67816 */ /* 0x000fe400000000ea */
[----:B------:R-:W-:Y:S02]  /*126b0*/  PRMT R165, R231, 0x5410, R232 ;  /* 0x00005410e7a57816 */ /* 0x000fe400000000e8 */
[----:B------:R-:W-:Y:S02]  /*126c0*/  PRMT R164, R230, 0x5410, R229 ;  /* 0x00005410e6a47816 */ /* 0x000fe400000000e5 */
[----:B------:R-:W-:-:S07]  /*126d0*/  PRMT R167, R220, 0x5410, R167 ;  /* 0x00005410dca77816 */ /* 0x000fce00000000a7 */
.L_x_16369:
        /* <DEDUP_REMOVED lines=26> */
.L_x_16427:
[----:B------:R-:W-:Y:S05]  /*12880*/  BSYNC.RECONVERGENT B2 ;  /* 0x0000000000027941 */ /* 0x000fea0003800200 */
.L_x_16426:
[----:B------:R-:W-:Y:S01]  /*12890*/  IADD3 R224, PT, PT, R224, 0x20, RZ ;  /* 0x00000020e0e07810 */ /* 0x000fe20007ffe0ff */
[----:B------:R-:W-:-:S07]  /*128a0*/  VIADD R223, R223, 0x20 ;  /* 0x00000020dfdf7836 */ /* 0x000fce0000000000 */
.L_x_16309:
[----:B------:R-:W-:Y:S05]  /*128b0*/  BSYNC.RECONVERGENT B1 ;  /* 0x0000000000017941 */ /* 0x000fea0003800200 */
.L_x_16308:
        /* <DEDUP_REMOVED lines=10> */
.L_x_16431:
[----:B------:R-:W-:Y:S05]  /*12960*/  BSYNC.RECONVERGENT B2 ;  /* 0x0000000000027941 */ /* 0x000fea0003800200 */
.L_x_16430:
        /* <DEDUP_REMOVED lines=28> */
.L_x_16437:
        /* <DEDUP_REMOVED lines=13> */
.L_x_16439:
[----:B------:R-:W-:Y:S05]  /*12c00*/  BSYNC.RECONVERGENT B4 ;  /* 0x0000000000047941 */ /* 0x000fea0003800200 */
.L_x_16438:
        /* <DEDUP_REMOVED lines=41> */
.L_x_16436:
[----:B------:R-:W-:Y:S05]  /*12ea0*/  BSYNC.RECONVERGENT B3 ;  /* 0x0000000000037941 */ /* 0x000fea0003800200 */
.L_x_16435:
        /* <DEDUP_REMOVED lines=11> */
.L_x_16434:
[----:B------:R-:W-:Y:S05]  /*12f60*/  BSYNC.RECONVERGENT B2 ;  /* 0x0000000000027941 */ /* 0x000fea0003800200 */
.L_x_16433:
        /* <DEDUP_REMOVED lines=23> */
.L_x_16444:
        /* <DEDUP_REMOVED lines=13> */
.L_x_16446:
[----:B------:R-:W-:Y:S05]  /*131b0*/  BSYNC.RECONVERGENT B4 ;  /* 0x0000000000047941 */ /* 0x000fea0003800200 */
.L_x_16445:
        /* <DEDUP_REMOVED lines=42> */
.L_x_16443:
[----:B------:R-:W-:Y:S05]  /*13460*/  BSYNC.RECONVERGENT B3 ;  /* 0x0000000000037941 */ /* 0x000fea0003800200 */
.L_x_16442:
        /* <DEDUP_REMOVED lines=13> */
.L_x_16441:
[----:B------:R-:W-:Y:S05]  /*13540*/  BSYNC.RECONVERGENT B2 ;  /* 0x0000000000027941 */ /* 0x000fea0003800200 */
.L_x_16440:
        /* <DEDUP_REMOVED lines=22> */
.L_x_16451:
        /* <DEDUP_REMOVED lines=13> */
.L_x_16453:
[----:B------:R-:W-:Y:S05]  /*13780*/  BSYNC.RECONVERGENT B4 ;  /* 0x0000000000047941 */ /* 0x000fea0003800200 */
.L_x_16452:
        /* <DEDUP_REMOVED lines=42> */
.L_x_16450:
[----:B------:R-:W-:Y:S05]  /*13a30*/  BSYNC.RECONVERGENT B3 ;  /* 0x0000000000037941 */ /* 0x000fea0003800200 */
.L_x_16449:
        /* <DEDUP_REMOVED lines=11> */
.L_x_16448:
[----:B------:R-:W-:Y:S05]  /*13af0*/  BSYNC.RECONVERGENT B2 ;  /* 0x0000000000027941 */ /* 0x000fea0003800200 */
.L_x_16447:
        /* <DEDUP_REMOVED lines=23> */
.L_x_16458:
        /* <DEDUP_REMOVED lines=13> */
.L_x_16460:
[----:B------:R-:W-:Y:S05]  /*13d40*/  BSYNC.RECONVERGENT B4 ;  /* 0x0000000000047941 */ /* 0x000fea0003800200 */
.L_x_16459:
        /* <DEDUP_REMOVED lines=42> */
.L_x_16457:
[----:B------:R-:W-:Y:S05]  /*13ff0*/  BSYNC.RECONVERGENT B3 ;  /* 0x0000000000037941 */ /* 0x000fea0003800200 */
.L_x_16456:
        /* <DEDUP_REMOVED lines=13> */
.L_x_16455:
[----:B------:R-:W-:Y:S05]  /*140d0*/  BSYNC.RECONVERGENT B2 ;  /* 0x0000000000027941 */ /* 0x000fea0003800200 */
.L_x_16454:
        /* <DEDUP_REMOVED lines=22> */
.L_x_16465:
        /* <DEDUP_REMOVED lines=13> */
.L_x_16467:
[----:B------:R-:W-:Y:S05]  /*14310*/  BSYNC.RECONVERGENT B4 ;  /* 0x0000000000047941 */ /* 0x000fea0003800200 */
.L_x_16466:
        /* <DEDUP_REMOVED lines=41> */
.L_x_16464:
[----:B------:R-:W-:Y:S05]  /*145b0*/  BSYNC.RECONVERGENT B3 ;  /* 0x0000000000037941 */ /* 0x000fea0003800200 */
.L_x_16463:
        /* <DEDUP_REMOVED lines=11> */
.L_x_16462:
[----:B------:R-:W-:Y:S05]  /*14670*/  BSYNC.RECONVERGENT B2 ;  /* 0x0000000000027941 */ /* 0x000fea0003800200 */
.L_x_16461:
        /* <DEDUP_REMOVED lines=23> */
.L_x_16472:
        /* <DEDUP_REMOVED lines=13> */
.L_x_16474:
[----:B------:R-:W-:Y:S05]  /*148c0*/  BSYNC.RECONVERGENT B4 ;  /* 0x0000000000047941 */ /* 0x000fea0003800200 */
.L_x_16473:
        /* <DEDUP_REMOVED lines=42> */
.L_x_16471:
[----:B------:R-:W-:Y:S05]  /*14b70*/  BSYNC.RECONVERGENT B3 ;  /* 0x0000000000037941 */ /* 0x000fea0003800200 */
.L_x_16470:
        /* <DEDUP_REMOVED lines=13> */
.L_x_16469:
[----:B------:R-:W-:Y:S05]  /*14c50*/  BSYNC.RECONVERGENT B2 ;  /* 0x0000000000027941 */ /* 0x000fea0003800200 */
.L_x_16468:
        /* <DEDUP_REMOVED lines=22> */
.L_x_16479:
        /* <DEDUP_REMOVED lines=13> */
.L_x_16481:
[----:B------:R-:W-:Y:S05]  /*14e90*/  BSYNC.RECONVERGENT B4 ;  /* 0x0000000000047941 */ /* 0x000fea0003800200 */
.L_x_16480:
        /* <DEDUP_REMOVED lines=41> */
.L_x_16478:
[----:B------:R-:W-:Y:S05]  /*15130*/  BSYNC.RECONVERGENT B3 ;  /* 0x0000000000037941 */ /* 0x000fea0003800200 */
.L_x_16477:
        /* <DEDUP_REMOVED lines=11> */
.L_x_16476:
[----:B------:R-:W-:Y:S05]  /*151f0*/  BSYNC.RECONVERGENT B2 ;  /* 0x0000000000027941 */ /* 0x000fea0003800200 */
.L_x_16475:
        /* <DEDUP_REMOVED lines=23> */
.L_x_16486:
        /* <DEDUP_REMOVED lines=13> */
.L_x_16488:
[----:B------:R-:W-:Y:S05]  /*15440*/  BSYNC.RECONVERGENT B4 ;  /* 0x0000000000047941 */ /* 0x000fea0003800200 */
.L_x_16487:
        /* <DEDUP_REMOVED lines=42> */
.L_x_16485:
[----:B------:R-:W-:Y:S05]  /*156f0*/  BSYNC.RECONVERGENT B3 ;  /* 0x0000000000037941 */ /* 0x000fea0003800200 */
.L_x_16484:
        /* <DEDUP_REMOVED lines=13> */
.L_x_16483:
[----:B------:R-:W-:Y:S05]  /*157d0*/  BSYNC.RECONVERGENT B2 ;  /* 0x0000000000027941 */ /* 0x000fea0003800200 */
.L_x_16482:
[----:B------:R-:W-:Y:S02]  /*157e0*/  F2FP.BF16.F32.PACK_AB R167, RZ, R211 ;  /* 0x000000d3ffa7723e */ /* 0x000fe400000010ff */
[----:B------:R-:W-:Y:S02]  /*157f0*/  PRMT R166, R234, 0x5410, R166 ;  /* 0x00005410eaa67816 */ /* 0x000fe400000000a6 */
[----:B------:R-:W-:Y:S02]  /*15800*/  PRMT R165, R231, 0x5410, R233 ;  /* 0x00005410e7a57816 */ /* 0x000fe400000000e9 */
[----:B------:R-:W-:Y:S02]  /*15810*/  PRMT R164, R220, 0x5410, R230 ;  /* 0x00005410dca47816 */ /* 0x000fe400000000e6 */
[----:B------:R-:W-:Y:S01]  /*15820*/  PRMT R167, R232, 0x5410, R167 ;  /* 0x00005410e8a77816 */ /* 0x000fe200000000a7 */
[----:B------:R-:W-:Y:S06]  /*15830*/  BRA `(.L_x_16489) ;  /* 0x0000002800cc7947 */ /* 0x000fec0003800000 */
.L_x_16432:
        /* <DEDUP_REMOVED lines=21> */
.L_x_16494:
        /* <DEDUP_REMOVED lines=13> */
.L_x_16496:
[----:B------:R-:W-:Y:S05]  /*15a60*/  BSYNC.RECONVERGENT B4 ;  /* 0x0000000000047941 */ /* 0x000fea0003800200 */
.L_x_16495:
        /* <DEDUP_REMOVED lines=41> */
.L_x_16493:
[----:B------:R-:W-:Y:S05]  /*15d00*/  BSYNC.RECONVERGENT B3 ;  /* 0x0000000000037941 */ /* 0x000fea0003800200 */
.L_x_16492:
        /* <DEDUP_REMOVED lines=9> */
.L_x_16491:
[----:B------:R-:W-:Y:S05]  /*15da0*/  BSYNC.RECONVERGENT B2 ;  /* 0x0000000000027941 */ /* 0x000fea0003800200 */
.L_x_16490:
        /* <DEDUP_REMOVED lines=18> */
.L_x_16501:
        /* <DEDUP_REMOVED lines=13> */
.L_x_16503:
[----:B------:R-:W-:Y:S05]  /*15fa0*/  BSYNC.RECONVERGENT B4 ;  /* 0x0000000000047941 */ /* 0x000fea0003800200 */
.L_x_16502:
        /* <DEDUP_REMOVED lines=42> */
.L_x_16500:
[----:B------:R-:W-:Y:S05]  /*16250*/  BSYNC.RECONVERGENT B3 ;  /* 0x0000000000037941 */ /* 0x000fea0003800200 */
.L_x_16499:
        /* <DEDUP_REMOVED lines=10> */
.L_x_16498:
[----:B------:R-:W-:Y:S05]  /*16300*/  BSYNC.RECONVERGENT B2 ;  /* 0x0000000000027941 */ /* 0x000fea0003800200 */
.L_x_16497:
        /* <DEDUP_REMOVED lines=18> */
.L_x_16508:
        /* <DEDUP_REMOVED lines=13> */
.L_x_16510:
[----:B------:R-:W-:Y:S05]  /*16500*/  BSYNC.RECONVERGENT B4 ;  /* 0x0000000000047941 */ /* 0x000fea0003800200 */
.L_x_16509:
        /* <DEDUP_REMOVED lines=42> */
.L_x_16507:
[----:B------:R-:W-:Y:S05]  /*167b0*/  BSYNC.RECONVERGENT B3 ;  /* 0x0000000000037941 */ /* 0x000fea0003800200 */
.L_x_16506:
        /* <DEDUP_REMOVED lines=9> */
.L_x_16505:
[----:B------:R-:W-:Y:S05]  /*16850*/  BSYNC.RECONVERGENT B2 ;  /* 0x0000000000027941 */ /* 0x000fea0003800200 */
.L_x_16504:
        /* <DEDUP_REMOVED lines=18> */
.L_x_16515:
        /* <DEDUP_REMOVED lines=13> */
.L_x_16517:
[----:B------:R-:W-:Y:S05]  /*16a50*/  BSYNC.RECONVERGENT B4 ;  /* 0x0000000000047941 */ /* 0x000fea0003800200 */
.L_x_16516:
        /* <DEDUP_REMOVED lines=42> */
.L_x_16514:
[----:B------:R-:W-:Y:S05]  /*16d00*/  BSYNC.RECONVERGENT B3 ;  /* 0x0000000000037941 */ /* 0x000fea0003800200 */
.L_x_16513:
        /* <DEDUP_REMOVED lines=10> */
.L_x_16512:
[----:B------:R-:W-:Y:S05]  /*16db0*/  BSYNC.RECONVERGENT B2 ;  /* 0x0000000000027941 */ /* 0x000fea0003800200 */
.L_x_16511:
        /* <DEDUP_REMOVED lines=18> */
.L_x_16522:
        /* <DEDUP_REMOVED lines=13> */
.L_x_16524:
[----:B------:R-:W-:Y:S05]  /*16fb0*/  BSYNC.RECONVERGENT B4 ;  /* 0x0000000000047941 */ /* 0x000fea0003800200 */
.L_x_16523:
        /* <DEDUP_REMOVED lines=42> */
.L_x_16521:
[----:B------:R-:W-:Y:S05]  /*17260*/  BSYNC.RECONVERGENT B3 ;  /* 0x0000000000037941 */ /* 0x000fea0003800200 */
.L_x_16520:
        /* <DEDUP_REMOVED lines=9> */
.L_x_16519:
[----:B------:R-:W-:Y:S05]  /*17300*/  BSYNC.RECONVERGENT B2 ;  /* 0x0000000000027941 */ /* 0x000fea0003800200 */
.L_x_16518:
        /* <DEDUP_REMOVED lines=18> */
.L_x_16529:
        /* <DEDUP_REMOVED lines=13> */
.L_x_16531:
[----:B------:R-:W-:Y:S05]  /*17500*/  BSYNC.RECONVERGENT B4 ;  /* 0x0000000000047941 */ /* 0x000fea0003800200 */
.L_x_16530:
        /* <DEDUP_REMOVED lines=42> */
.L_x_16528:
[----:B------:R-:W-:Y:S05]  /*177b0*/  BSYNC.RECONVERGENT B3 ;  /* 0x0000000000037941 */ /* 0x000fea0003800200 */
.L_x_16527:
        /* <DEDUP_REMOVED lines=10> */
.L_x_16526:
[----:B------:R-:W-:Y:S05]  /*17860*/  BSYNC.RECONVERGENT B2 ;  /* 0x0000000000027941 */ /* 0x000fea0003800200 */
.L_x_16525:
        /* <DEDUP_REMOVED lines=18> */
.L_x_16536:
        /* <DEDUP_REMOVED lines=13> */
.L_x_16538:
[----:B------:R-:W-:Y:S05]  /*17a60*/  BSYNC.RECONVERGENT B4 ;  /* 0x0000000000047941 */ /* 0x000fea0003800200 */
.L_x_16537:
        /* <DEDUP_REMOVED lines=42> */
.L_x_16535:
[----:B------:R-:W-:Y:S05]  /*17d10*/  BSYNC.RECONVERGENT B3 ;  /* 0x0000000000037941 */ /* 0x000fea0003800200 */
.L_x_16534:
        /* <DEDUP_REMOVED lines=9> */
.L_x_16533:
[----:B------:R-:W-:Y:S05]  /*17db0*/  BSYNC.RECONVERGENT B2 ;  /* 0x0000000000027941 */ /* 0x000fea0003800200 */
.L_x_16532:
        /* <DEDUP_REMOVED lines=18> */
.L_x_16543:
        /* <DEDUP_REMOVED lines=13> */
.L_x_16545:
[----:B------:R-:W-:Y:S05]  /*17fb0*/  BSYNC.RECONVERGENT B4 ;  /* 0x0000000000047941 */ /* 0x000fea0003800200 */
.L_x_16544:
        /* <DEDUP_REMOVED lines=42> */
.L_x_16542:
[----:B------:R-:W-:Y:S05]  /*18260*/  BSYNC.RECONVERGENT B3 ;  /* 0x0000000000037941 */ /* 0x000fea0003800200 */
.L_x_16541:
        /* <DEDUP_REMOVED lines=10> */
.L_x_16540:
[----:B------:R-:W-:Y:S05]  /*18310*/  BSYNC.RECONVERGENT B2 ;  /* 0x0000000000027941 */ /* 0x000fea0003800200 */
.L_x_16539:
[----:B------:R-:W-:Y:S02]  /*18320*/  F2FP.BF16.F32.PACK_AB R167, RZ, R211 ;  /* 0x000000d3ffa7723e */ /* 0x000fe400000010ff */
[----:B------:R-:W-:Y:S02]  /*18330*/  PRMT R166, R233, 0x5410, R234 ;  /* 0x00005410e9a67816 */ /* 0x000fe400000000ea */
[----:B------:R-:W-:Y:S02]  /*18340*/  PRMT R165, R231, 0x5410, R232 ;  /* 0x00005410e7a57816 */ /* 0x000fe400000000e8 */
[----:B------:R-:W-:Y:S02]  /*18350*/  PRMT R164, R230, 0x5410, R229 ;  /* 0x00005410e6a47816 */ /* 0x000fe400000000e5 */
[----:B------:R-:W-:-:S07]  /*18360*/  PRMT R167, R220, 0x5410, R167 ;  /* 0x00005410dca77816 */ /* 0x000fce00000000a7 */
.L_x_16489:
        /* <DEDUP_REMOVED lines=26> */
.L_x_16547:
[----:B------:R-:W-:Y:S05]  /*18510*/  BSYNC.RECONVERGENT B2 ;  /* 0x0000000000027941 */ /* 0x000fea0003800200 */
.L_x_16546:
[----:B------:R-:W-:Y:S02]  /*18520*/  VIADD R224, R224, 0x20 ;  /* 0x00000020e0e07836 */ /* 0x000fe40000000000 */
[----:B------:R-:W-:-:S07]  /*18530*/  VIADD R223, R223, 0x20 ;  /* 0x00000020dfdf7836 */ /* 0x000fce0000000000 */
.L_x_16429:
[----:B------:R-:W-:Y:S05]  /*18540*/  BSYNC.RECONVERGENT B1 ;  /* 0x0000000000017941 */ /* 0x000fea0003800200 */
.L_x_16428:
        /* <DEDUP_REMOVED lines=10> */
.L_x_16551:
[----:B------:R-:W-:Y:S05]  /*185f0*/  BSYNC.RECONVERGENT B2 ;  /* 0x0000000000027941 */ /* 0x000fea0003800200 */
.L_x_16550:
        /* <DEDUP_REMOVED lines=28> */
.L_x_16557:
        /* <DEDUP_REMOVED lines=13> */
.L_x_16559:
[----:B------:R-:W-:Y:S05]  /*18890*/  BSYNC.RECONVERGENT B4 ;  /* 0x0000000000047941 */ /* 0x000fea0003800200 */
.L_x_16558:
        /* <DEDUP_REMOVED lines=41> */
.L_x_16556:
[----:B------:R-:W-:Y:S05]  /*18b30*/  BSYNC.RECONVERGENT B3 ;  /* 0x0000000000037941 */ /* 0x000fea0003800200 */
.L_x_16555:
        /* <DEDUP_REMOVED lines=11> */
.L_x_16554:
[----:B------:R-:W-:Y:S05]  /*18bf0*/  BSYNC.RECONVERGENT B2 ;  /* 0x0000000000027941 */ /* 0x000fea0003800200 */
.L_x_16553:
        /* <DEDUP_REMOVED lines=23> */
.L_x_16564:
        /* <DEDUP_REMOVED lines=13> */
.L_x_16566:
[----:B------:R-:W-:Y:S05]  /*18e40*/  BSYNC.RECONVERGENT B4 ;  /* 0x0000000000047941 */ /* 0x000fea0003800200 */
.L_x_16565:
        /* <DEDUP_REMOVED lines=42> */
.L_x_16563:
[----:B------:R-:W-:Y:S05]  /*190f0*/  BSYNC.RECONVERGENT B3 ;  /* 0x0000000000037941 */ /* 0x000fea0003800200 */
.L_x_16562:
        /* <DEDUP_REMOVED lines=13> */
.L_x_16561:
[----:B------:R-:W-:Y:S05]  /*191d0*/  BSYNC.RECONVERGENT B2 ;  /* 0x0000000000027941 */ /* 0x000fea0003800200 */
.L_x_16560:
        /* <DEDUP_REMOVED lines=22> */
.L_x_16571:
        /* <DEDUP_REMOVED lines=13> */
.L_x_16573:
[----:B------:R-:W-:Y:S05]  /*19410*/  BSYNC.RECONVERGENT B4 ;  /* 0x0000000000047941 */ /* 0x000fea0003800200 */
.L_x_16572:
        /* <DEDUP_REMOVED lines=42> */
.L_x_16570:
[----:B------:R-:W-:Y:S05]  /*196c0*/  BSYNC.RECONVERGENT B3 ;  /* 0x0000000000037941 */ /* 0x000fea0003800200 */
.L_x_16569:
        /* <DEDUP_REMOVED lines=11> */
.L_x_16568:
[----:B------:R-:W-:Y:S05]  /*19780*/  BSYNC.RECONVERGENT B2 ;  /* 0x0000000000027941 */ /* 0x000fea0003800200 */
.L_x_16567:
        /* <DEDUP_REMOVED lines=23> */
.L_x_16578:
        /* <DEDUP_REMOVED lines=13> */
.L_x_16580:
[----:B------:R-:W-:Y:S05]  /*199d0*/  BSYNC.RECONVERGENT B4 ;  /* 0x0000000000047941 */ /* 0x000fea0003800200 */
.L_x_16579:
        /* <DEDUP_REMOVED lines=42> */
.L_x_16577:
[----:B------:R-:W-:Y:S05]  /*19c80*/  BSYNC.RECONVERGENT B3 ;  /* 0x0000000000037941 */ /* 0x000fea0003800200 */
.L_x_16576:
        /* <DEDUP_REMOVED lines=13> */
.L_x_16575:
[----:B------:R-:W-:Y:S05]  /*19d60*/  BSYNC.RECONVERGENT B2 ;  /* 0x0000000000027941 */ /* 0x000fea0003800200 */
.L_x_16574:
        /* <DEDUP_REMOVED lines=22> */
.L_x_16585:
        /* <DEDUP_REMOVED lines=13> */
.L_x_16587:
[----:B------:R-:W-:Y:S05]  /*19fa0*/  BSYNC.RECONVERGENT B4 ;  /* 0x0000000000047941 */ /* 0x000fea0003800200 */
.L_x_16586:
        /* <DEDUP_REMOVED lines=41> */
.L_x_16584:
[----:B------:R-:W-:Y:S05]  /*1a240*/  BSYNC.RECONVERGENT B3 ;  /* 0x0000000000037941 */ /* 0x000fea0003800200 */
.L_x_16583:
[----:B------:R-:W-:Y:S01]  /*1a250*/  I2FP.F32.U32 R2, R11 ;  /* 0x0000000b00027245 */ /* 0x000fe20000201000 */
[----:B------:R-:W-:Y:S02]  /*1a260*/  HFMA2 R11, -RZ, RZ, 0.1171875, 0 ;  /* 0x2f800000ff0b7431 */ /* 0x000fe400000001ff */
[----:B-----5:R-:W-:-:S03]  /*1a270*/  IMAD.U32 R165, R34, 0x10000, RZ ;  /* 0x0001000022a57824 */ /* 0x020fc600078e00ff */
[----:B------:R-:W-:Y:S01]  /*1a280*/  FFMA.FTZ R2, R2, R11, 1.1641532182693481445e-10 ;  /* 0x2f00000002027423 */ /* 0x000fe2000001000b */
[----:B------:R-:W-:-:S04]  /*1a290*/  FMUL.FTZ R165, R165, UR13 ;  /* 0x0000000da5a57c20 */ /* 0x000fc80008410000 */
[----:B------:R-:W-:Y:S01]  /*1a2a0*/  FMUL.FTZ R165, R165, UR12 ;  /* 0x0000000ca5a57c20 */ /* 0x000fe20008410000 */
[----:B------:R-:W-:-:S04]  /*1a2b0*/  FSETP.GTU.FTZ.AND P2, PT, R2, UR10, PT ;  /* 0x0000000a02007c0b */ /* 0x000fc8000bf5c000 */
[----:B------:R-:W-:Y:S01]  /*1a2c0*/  FSEL R196, R165, RZ, !P2 ;  /* 0x000000ffa5c47208 */ /* 0x000fe20005000000 */
[----:B------:R-:W-:Y:S01]  /*1a2d0*/  IMAD.U32 R165, R166, 0x10000, RZ ;  /* 0x00010000a6a57824 */ /* 0x000fe200078e00ff */
[----:B------:R-:W-:-:S03]  /*1a2e0*/  SEL R11, RZ, 0x1, P2 ;  /* 0x00000001ff0b7807 */ /* 0x000fc60001000000 */
[----:B------:R-:W-:-:S07]  /*1a2f0*/  FADD.FTZ R196, R165, R196 ;  /* 0x000000c4a5c47221 */ /* 0x000fce0000010000 */
.L_x_16582:
[----:B------:R-:W-:Y:S05]  /*1a300*/  BSYNC.RECONVERGENT B2 ;  /* 0x0000000000027941 */ /* 0x000fea0003800200 */
.L_x_16581:
        /* <DEDUP_REMOVED lines=23> */
.L_x_16592:
        /* <DEDUP_REMOVED lines=13> */
.L_x_16594:
[----:B------:R-:W-:Y:S05]  /*1a550*/  BSYNC.RECONVERGENT B4 ;  /* 0x0000000000047941 */ /* 0x000fea0003800200 */
.L_x_16593:
        /* <DEDUP_REMOVED lines=42> */
.L_x_16591:
[----:B------:R-:W-:Y:S05]  /*1a800*/  BSYNC.RECONVERGENT B3 ;  /* 0x0000000000037941 */ /* 0x000fea0003800200 */
.L_x_16590:
        /* <DEDUP_REMOVED lines=13> */
.L_x_16589:
[----:B------:R-:W-:Y:S05]  /*1a8e0*/  BSYNC.RECONVERGENT B2 ;  /* 0x0000000000027941 */ /* 0x000fea0003800200 */
.L_x_16588:
        /* <DEDUP_REMOVED lines=22> */
.L_x_16599:
        /* <DEDUP_REMOVED lines=13> */
.L_x_16601:
[----:B------:R-:W-:Y:S05]  /*1ab20*/  BSYNC.RECONVERGENT B4 ;  /* 0x0000000000047941 */ /* 0x000fea0003800200 */
.L_x_16600:
        /* <DEDUP_REMOVED lines=41> */
.L_x_16598:
[----:B------:R-:W-:Y:S05]  /*1adc0*/  BSYNC.RECONVERGENT B3 ;  /* 0x0000000000037941 */ /* 0x000fea0003800200 */
.L_x_16597:
        /* <DEDUP_REMOVED lines=8> */
[----:B------:R-:W-:Y:S02]  /*1ae50*/  FSEL R212, R165, RZ, !P2 ;  /* 0x000000ffa5d47208 */ /* 0x000fe40005000000 */
[----:B------:R-:W-:-:S05]  /*1ae60*/  SHF.L.U32 R165, R167, 0x10, RZ ;  /* 0x00000010a7a57819 */ /* 0x000fca00000006ff */
[----:B------:R-:W-:-:S07]  /*1ae70*/  FADD.FTZ R212, R165, R212 ;  /* 0x000000d4a5d47221 */ /* 0x000fce0000010000 */
.L_x_16596:
[----:B------:R-:W-:Y:S05]  /*1ae80*/  BSYNC.RECONVERGENT B2 ;  /* 0x0000000000027941 */ /* 0x000fea0003800200 */
.L_x_16595:
        /* <DEDUP_REMOVED lines=23> */
.L_x_16606:
        /* <DEDUP_REMOVED lines=13> */
.L_x_16608:
[----:B------:R-:W-:Y:S05]  /*1b0d0*/  BSYNC.RECONVERGENT B4 ;  /* 0x0000000000047941 */ /* 0x000fea0003800200 */
.L_x_16607:
        /* <DEDUP_REMOVED lines=42> */
.L_x_16605:
[----:B------:R-:W-:Y:S05]  /*1b380*/  BSYNC.RECONVERGENT B3 ;  /* 0x0000000000037941 */ /* 0x000fea0003800200 */
.L_x_16604:
        /* <DEDUP_REMOVED lines=13> */
.L_x_16603:
[----:B------:R-:W-:Y:S05]  /*1b460*/  BSYNC.RECONVERGENT B2 ;  /* 0x0000000000027941 */ /* 0x000fea0003800200 */
.L_x_16602:
[----:B------:R-:W-:Y:S02]  /*1b470*/  F2FP.BF16.F32.PACK_AB R167, RZ, R213 ;  /* 0x000000d5ffa7723e */ /* 0x000fe400000010ff */
[----:B------:R-:W-:Y:S02]  /*1b480*/  PRMT R166, R234, 0x5410, R166 ;  /* 0x00005410eaa67816 */ /* 0x000fe400000000a6 */
[----:B------:R-:W-:Y:S02]  /*1b490*/  PRMT R165, R231, 0x5410, R233 ;  /* 0x00005410e7a57816 */ /* 0x000fe400000000e9 */
[----:B------:R-:W-:Y:S02]  /*1b4a0*/  PRMT R164, R220, 0x5410, R230 ;  /* 0x00005410dca47816 */ /* 0x000fe400000000e6 */
[----:B------:R-:W-:Y:S01]  /*1b4b0*/  PRMT R167, R232, 0x5410, R167 ;  /* 0x00005410e8a77816 */ /* 0x000fe200000000a7 */
[----:B------:R-:W-:Y:S06]  /*1b4c0*/  BRA `(.L_x_16609) ;  /* 0x0000002800cc7947 */ /* 0x000fec0003800000 */
.L_x_16552:
        /* <DEDUP_REMOVED lines=21> */
.L_x_16614:
        /* <DEDUP_REMOVED lines=13> */
.L_x_16616:
[----:B------:R-:W-:Y:S05]  /*1b6f0*/  BSYNC.RECONVERGENT B4 ;  /* 0x0000000000047941 */ /* 0x000fea0003800200 */
.L_x_16615:
        /* <DEDUP_REMOVED lines=41> */
.L_x_16613:
[----:B------:R-:W-:Y:S05]  /*1b990*/  BSYNC.RECONVERGENT B3 ;  /* 0x0000000000037941 */ /* 0x000fea0003800200 */
.L_x_16612:
[----:B------:R-:W-:Y:S01]  /*1b9a0*/  I2FP.F32.U32 R2, R6 ;  /* 0x0000000600027245 */ /* 0x000fe20000201000 */
[----:B------:R-:W-:Y:S01]  /*1b9b0*/  IMAD.MOV.U32 R21, RZ, RZ, 0x2f800000 ;  /* 0x2f800000ff157424 */ /* 0x000fe200078e00ff */
[----:B-----5:R-:W-:-:S03]  /*1b9c0*/  SHF.L.U32 R6, R32, 0x10, RZ ;  /* 0x0000001020067819 */ /* 0x020fc600000006ff */
[----:B------:R-:W-:Y:S02]  /*1b9d0*/  FFMA.FTZ R2, R2, R21, 1.1641532182693481445e-10 ;  /* 0x2f00000002027423 */ /* 0x000fe40000010015 */
[----:B------:R-:W-:-:S03]  /*1b9e0*/  FMUL.FTZ R6, R6, UR13 ;  /* 0x0000000d06067c20 */ /* 0x000fc60008410000 */
[----:B------:R-:W-:Y:S01]  /*1b9f0*/  FSETP.GTU.FTZ.AND P1, PT, R2, UR10, PT ;  /* 0x0000000a02007c0b */ /* 0x000fe2000bf3c000 */
[----:B------:R-:W-:-:S05]  /*1ba00*/  FMUL.FTZ R6, R6, UR12 ;  /* 0x0000000c06067c20 */ /* 0x000fca0008410000 */
[----:B------:R-:W-:Y:S02]  /*1ba10*/  FSEL R21, R6, RZ, !P1 ;  /* 0x000000ff06157208 */ /* 0x000fe40004800000 */
[----:B------:R-:W-:-:S07]  /*1ba20*/  SEL R6, RZ, 0x1, P1 ;  /* 0x00000001ff067807 */ /* 0x000fce0000800000 */
.L_x_16611:
[----:B------:R-:W-:Y:S05]  /*1ba30*/  BSYNC.RECONVERGENT B2 ;  /* 0x0000000000027941 */ /* 0x000fea0003800200 */
.L_x_16610:
        /* <DEDUP_REMOVED lines=18> */
.L_x_16621:
        /* <DEDUP_REMOVED lines=13> */
.L_x_16623:
[----:B------:R-:W-:Y:S05]  /*1bc30*/  BSYNC.RECONVERGENT B4 ;  /* 0x0000000000047941 */ /* 0x000fea0003800200 */
.L_x_16622:
        /* <DEDUP_REMOVED lines=42> */
.L_x_16620:
[----:B------:R-:W-:Y:S05]  /*1bee0*/  BSYNC.RECONVERGENT B3 ;  /* 0x0000000000037941 */ /* 0x000fea0003800200 */
.L_x_16619:
        /* <DEDUP_REMOVED lines=10> */
.L_x_16618:
[----:B------:R-:W-:Y:S05]  /*1bf90*/  BSYNC.RECONVERGENT B2 ;  /* 0x0000000000027941 */ /* 0x000fea0003800200 */
.L_x_16617:
        /* <DEDUP_REMOVED lines=18> */
.L_x_16628:
        /* <DEDUP_REMOVED lines=13> */
.L_x_16630:
[----:B------:R-:W-:Y:S05]  /*1c190*/  BSYNC.RECONVERGENT B4 ;  /* 0x0000000000047941 */ /* 0x000fea0003800200 */
.L_x_16629:
        /* <DEDUP_REMOVED lines=42> */
.L_x_16627:
[----:B------:R-:W-:Y:S05]  /*1c440*/  BSYNC.RECONVERGENT B3 ;  /* 0x0000000000037941 */ /* 0x000fea0003800200 */
.L_x_16626:
        /* <DEDUP_REMOVED lines=9> */
.L_x_16625:
[----:B------:R-:W-:Y:S05]  /*1c4e0*/  BSYNC.RECONVERGENT B2 ;  /* 0x0000000000027941 */ /* 0x000fea0003800200 */
.L_x_16624:
        /* <DEDUP_REMOVED lines=18> */
.L_x_16635:
        /* <DEDUP_REMOVED lines=13> */
.L_x_16637:
[----:B------:R-:W-:Y:S05]  /*1c6e0*/  BSYNC.RECONVERGENT B4 ;  /* 0x0000000000047941 */ /* 0x000fea0003800200 */
.L_x_16636:
        /* <DEDUP_REMOVED lines=42> */
.L_x_16634:
[----:B------:R-:W-:Y:S05]  /*1c990*/  BSYNC.RECONVERGENT B3 ;  /* 0x0000000000037941 */ /* 0x000fea0003800200 */
.L_x_16633:
        /* <DEDUP_REMOVED lines=10> */
.L_x_16632:
[----:B------:R-:W-:Y:S05]  /*1ca40*/  BSYNC.RECONVERGENT B2 ;  /* 0x0000000000027941 */ /* 0x000fea0003800200 */
.L_x_16631:
        /* <DEDUP_REMOVED lines=18> */
.L_x_16642:
        /* <DEDUP_REMOVED lines=13> */
.L_x_16644:
[----:B------:R-:W-:Y:S05]  /*1cc40*/  BSYNC.RECONVERGENT B4 ;  /* 0x0000000000047941 */ /* 0x000fea0003800200 */
.L_x_16643:
        /* <DEDUP_REMOVED lines=42> */
.L_x_16641:
[----:B------:R-:W-:Y:S05]  /*1cef0*/  BSYNC.RECONVERGENT B3 ;  /* 0x0000000000037941 */ /* 0x000fea0003800200 */
.L_x_16640:
        /* <DEDUP_REMOVED lines=9> */
.L_x_16639:
[----:B------:R-:W-:Y:S05]  /*1cf90*/  BSYNC.RECONVERGENT B2 ;  /* 0x0000000000027941 */ /* 0x000fea0003800200 */
.L_x_16638:
        /* <DEDUP_REMOVED lines=18> */
.L_x_16649:
        /* <DEDUP_REMOVED lines=13> */
.L_x_16651:
[----:B------:R-:W-:Y:S05]  /*1d190*/  BSYNC.RECONVERGENT B4 ;  /* 0x0000000000047941 */ /* 0x000fea0003800200 */
.L_x_16650:
        /* <DEDUP_REMOVED lines=42> */
.L_x_16648:
[----:B------:R-:W-:Y:S05]  /*1d440*/  BSYNC.RECONVERGENT B3 ;  /* 0x0000000000037941 */ /* 0x000fea0003800200 */
.L_x_16647:
        /* <DEDUP_REMOVED lines=10> */
.L_x_16646:
[----:B------:R-:W-:Y:S05]  /*1d4f0*/  BSYNC.RECONVERGENT B2 ;  /* 0x0000000000027941 */ /* 0x000fea0003800200 */
.L_x_16645:
        /* <DEDUP_REMOVED lines=18> */
.L_x_16656:
        /* <DEDUP_REMOVED lines=13> */
.L_x_16658:
[----:B------:R-:W-:Y:S05]  /*1d6f0*/  BSYNC.RECONVERGENT B4 ;  /* 0x0000000000047941 */ /* 0x000fea0003800200 */
.L_x_16657:
        /* <DEDUP_REMOVED lines=42> */
.L_x_16655:
[----:B------:R-:W-:Y:S05]  /*1d9a0*/  BSYNC.RECONVERGENT B3 ;  /* 0x0000000000037941 */ /* 0x000fea0003800200 */
.L_x_16654:
        /* <DEDUP_REMOVED lines=9> */
.L_x_16653:
[----:B------:R-:W-:Y:S05]  /*1da40*/  BSYNC.RECONVERGENT B2 ;  /* 0x0000000000027941 */ /* 0x000fea0003800200 */
.L_x_16652:
        /* <DEDUP_REMOVED lines=18> */
.L_x_16663:
        /* <DEDUP_REMOVED lines=13> */
.L_x_16665:
[----:B------:R-:W-:Y:S05]  /*1dc40*/  BSYNC.RECONVERGENT B4 ;  /* 0x0000000000047941 */ /* 0x000fea0003800200 */
.L_x_16664:
        /* <DEDUP_REMOVED lines=42> */
.L_x_16662:
[----:B------:R-:W-:Y:S05]  /*1def0*/  BSYNC.RECONVERGENT B3 ;  /* 0x0000000000037941 */ /* 0x000fea0003800200 */
.L_x_16661:
        /* <DEDUP_REMOVED lines=10> */
.L_x_16660:
[----:B------:R-:W-:Y:S05]  /*1dfa0*/  BSYNC.RECONVERGENT B2 ;  /* 0x0000000000027941 */ /* 0x000fea0003800200 */
.L_x_16659:
[----:B------:R-:W-:Y:S02]  /*1dfb0*/  F2FP.BF16.F32.PACK_AB R167, RZ, R213 ;  /* 0x000000d5ffa7723e */ /* 0x000fe400000010ff */
[----:B------:R-:W-:Y:S02]  /*1dfc0*/  PRMT R166, R233, 0x5410, R234 ;  /* 0x00005410e9a67816 */ /* 0x000fe400000000ea */
[----:B------:R-:W-:Y:S02]  /*1dfd0*/  PRMT R165, R231, 0x5410, R232 ;  /* 0x00005410e7a57816 */ /* 0x000fe400000000e8 */
[----:B------:R-:W-:Y:S02]  /*1dfe0*/  PRMT R164, R230, 0x5410, R229 ;  /* 0x00005410e6a47816 */ /* 0x000fe400000000e5 */
[----:B------:R-:W-:-:S07]  /*1dff0*/  PRMT R167, R220, 0x5410, R167 ;  /* 0x00005410dca77816 */ /* 0x000fce00000000a7 */
.L_x_16609:
        /* <DEDUP_REMOVED lines=26> */
.L_x_16667:
[----:B------:R-:W-:Y:S05]  /*1e1a0*/  BSYNC.RECONVERGENT B2 ;  /* 0x0000000000027941 */ /* 0x000fea0003800200 */
.L_x_16666:
[----:B------:R-:W-:Y:S01]  /*1e1b0*/  VIADD R224, R224, 0x20 ;  /* 0x00000020e0e07836 */ /* 0x000fe20000000000 */
[----:B------:R-:W-:-:S07]  /*1e1c0*/  IADD3 R223, PT, PT, R223, 0x20, RZ ;  /* 0x00000020dfdf7810 */ /* 0x000fce0007ffe0ff */
.L_x_16549:
[----:B------:R-:W-:Y:S05]  /*1e1d0*/  BSYNC.RECONVERGENT B1 ;  /* 0x0000000000017941 */ /* 0x000fea0003800200 */
.L_x_16548:
        /* <DEDUP_REMOVED lines=10> */
.L_x_16671:
[----:B------:R-:W-:Y:S05]  /*1e280*/  BSYNC.RECONVERGENT B2 ;  /* 0x0000000000027941 */ /* 0x000fea0003800200 */
.L_x_16670:
        /* <DEDUP_REMOVED lines=28> */
.L_x_16677:
        /* <DEDUP_REMOVED lines=13> */
.L_x_16679:
[----:B------:R-:W-:Y:S05]  /*1e520*/  BSYNC.RECONVERGENT B4 ;  /* 0x0000000000047941 */ /* 0x000fea0003800200 */
.L_x_16678:
        /* <DEDUP_REMOVED lines=41> */
.L_x_16676:
[----:B------:R-:W-:Y:S05]  /*1e7c0*/  BSYNC.RECONVERGENT B3 ;  /* 0x0000000000037941 */ /* 0x000fea0003800200 */
.L_x_16675:
        /* <DEDUP_REMOVED lines=11> */
.L_x_16674:
[----:B------:R-:W-:Y:S05]  /*1e880*/  BSYNC.RECONVERGENT B2 ;  /* 0x0000000000027941 */ /* 0x000fea0003800200 */
.L_x_16673:
        /* <DEDUP_REMOVED lines=23> */
.L_x_16684:
        /* <DEDUP_REMOVED lines=13> */
.L_x_16686:
[----:B------:R-:W-:Y:S05]  /*1ead0*/  BSYNC.RECONVERGENT B4 ;  /* 0x0000000000047941 */ /* 0x000fea0003800200 */
.L_x_16685:
        /* <DEDUP_REMOVED lines=42> */
.L_x_16683:
[----:B------:R-:W-:Y:S05]  /*1ed80*/  BSYNC.RECONVERGENT B3 ;  /* 0x0000000000037941 */ /* 0x000fea0003800200 */
.L_x_16682:
        /* <DEDUP_REMOVED lines=13> */
.L_x_16681:
[----:B------:R-:W-:Y:S05]  /*1ee60*/  BSYNC.RECONVERGENT B2 ;  /* 0x0000000000027941 */ /* 0x000fea0003800200 */
.L_x_16680:
        /* <DEDUP_REMOVED lines=22> */
.L_x_16691:
        /* <DEDUP_REMOVED lines=13> */
.L_x_16693:
[----:B------:R-:W-:Y:S05]  /*1f0a0*/  BSYNC.RECONVERGENT B4 ;  /* 0x0000000000047941 */ /* 0x000fea0003800200 */
.L_x_16692:
        /* <DEDUP_REMOVED lines=42> */
.L_x_16690:
[----:B------:R-:W-:Y:S05]  /*1f350*/  BSYNC.RECONVERGENT B3 ;  /* 0x0000000000037941 */ /* 0x000fea0003800200 */
.L_x_16689:
        /* <DEDUP_REMOVED lines=11> */
.L_x_16688:
[----:B------:R-:W-:Y:S05]  /*1f410*/  BSYNC.RECONVERGENT B2 ;  /* 0x0000000000027941 */ /* 0x000fea0003800200 */
.L_x_16687:
        /* <DEDUP_REMOVED lines=23> */
.L_x_16698:
        /* <DEDUP_REMOVED lines=13> */
.L_x_16700:
[----:B------:R-:W-:Y:S05]  /*1f660*/  BSYNC.RECONVERGENT B4 ;  /* 0x0000000000047941 */ /* 0x000fea0003800200 */
.L_x_16699:
        /* <DEDUP_REMOVED lines=42> */
.L_x_16697:
[----:B------:R-:W-:Y:S05]  /*1f910*/  BSYNC.RECONVERGENT B3 ;  /* 0x0000000000037941 */ /* 0x000fea0003800200 */
.L_x_16696:
        /* <DEDUP_REMOVED lines=13> */
.L_x_16695:
[----:B------:R-:W-:Y:S05]  /*1f9f0*/  BSYNC.RECONVERGENT B2 ;  /* 0x0000000000027941 */ /* 0x000fea0003800200 */
.L_x_16694:
        /* <DEDUP_REMOVED lines=22> */
.L_x_16705:
        /* <DEDUP_REMOVED lines=13> */
.L_x_16707:
[----:B------:R-:W-:Y:S05]  /*1fc30*/  BSYNC.RECONVERGENT B4 ;  /* 0x0000000000047941 */ /* 0x000fea0003800200 */
.L_x_16706:
        /* <DEDUP_REMOVED lines=41> */
.L_x_16704:
[----:B------:R-:W-:Y:S05]  /*1fed0*/  BSYNC.RECONVERGENT B3 ;  /* 0x0000000000037941 */ /* 0x000fea0003800200 */
.L_x_16703:
        /* <DEDUP_REMOVED lines=11> */
.L_x_16702:
[----:B------:R-:W-:Y:S05]  /*1ff90*/  BSYNC.RECONVERGENT B2 ;  /* 0x0000000000027941 */ /* 0x000fea0003800200 */
.L_x_16701:
        /* <DEDUP_REMOVED lines=23> */
.L_x_16712:
        /* <DEDUP_REMOVED lines=13> */
.L_x_16714:
[----:B------:R-:W-:Y:S05]  /*201e0*/  BSYNC.RECONVERGENT B4 ;  /* 0x0000000000047941 */ /* 0x000fea0003800200 */
.L_x_16713:
        /* <DEDUP_REMOVED lines=42> */
.L_x_16711:
[----:B------:R-:W-:Y:S05]  /*20490*/  BSYNC.RECONVERGENT B3 ;  /* 0x0000000000037941 */ /* 0x000fea0003800200 */
.L_x_16710:
        /* <DEDUP_REMOVED lines=13> */
.L_x_16709:
[----:B------:R-:W-:Y:S05]  /*20570*/  BSYNC.RECONVERGENT B2 ;  /* 0x0000000000027941 */ /* 0x000fea0003800200 */
.L_x_16708:
        /* <DEDUP_REMOVED lines=22> */
.L_x_16719:
        /* <DEDUP_REMOVED lines=13> */
.L_x_16721:
[----:B------:R-:W-:Y:S05]  /*207b0*/  BSYNC.RECONVERGENT B4 ;  /* 0x0000000000047941 */ /* 0x000fea0003800200 */
.L_x_16720:
        /* <DEDUP_REMOVED lines=41> */
.L_x_16718:
[----:B------:R-:W-:Y:S05]  /*20a50*/  BSYNC.RECONVERGENT B3 ;  /* 0x0000000000037941 */ /* 0x000fea0003800200 */
.L_x_16717:
        /* <DEDUP_REMOVED lines=8> */
[----:B------:R-:W-:Y:S01]  /*20ae0*/  FSEL R214, R165, RZ, !P2 ;  /* 0x000000ffa5d67208 */ /* 0x000fe20005000000 */
[----:B------:R-:W-:-:S04]  /*20af0*/  IMAD.U32 R165, R167, 0x10000, RZ ;  /* 0x00010000a7a57824 */ /* 0x000fc800078e00ff */
[----:B------:R-:W-:-:S07]  /*20b00*/  FADD.FTZ R214, R165, R214 ;  /* 0x000000d6a5d67221 */ /* 0x000fce0000010000 */
.L_x_16716:
[----:B------:R-:W-:Y:S05]  /*20b10*/  BSYNC.RECONVERGENT B2 ;  /* 0x0000000000027941 */ /* 0x000fea0003800200 */
.L_x_16715:
        /* <DEDUP_REMOVED lines=23> */
.L_x_16726:
        /* <DEDUP_REMOVED lines=13> */
.L_x_16728:
[----:B------:R-:W-:Y:S05]  /*20d60*/  BSYNC.RECONVERGENT B4 ;  /* 0x0000000000047941 */ /* 0x000fea0003800200 */
.L_x_16727:
        /* <DEDUP_REMOVED lines=42> */
.L_x_16725:
[----:B------:R-:W-:Y:S05]  /*21010*/  BSYNC.RECONVERGENT B3 ;  /* 0x0000000000037941 */ /* 0x000fea0003800200 */
.L_x_16724:
        /* <DEDUP_REMOVED lines=13> */
.L_x_16723:
[----:B------:R-:W-:Y:S05]  /*210f0*/  BSYNC.RECONVERGENT B2 ;  /* 0x0000000000027941 */ /* 0x000fea0003800200 */
.L_x_16722:
[----:B------:R-:W-:Y:S02]  /*21100*/  F2FP.BF16.F32.PACK_AB R167, RZ, R215 ;  /* 0x000000d7ffa7723e */ /* 0x000fe400000010ff */
[----:B------:R-:W-:Y:S02]  /*21110*/  PRMT R166, R234, 0x5410, R166 ;  /* 0x00005410eaa67816 */ /* 0x000fe400000000a6 */
[----:B------:R-:W-:Y:S02]  /*21120*/  PRMT R165, R231, 0x5410, R233 ;  /* 0x00005410e7a57816 */ /* 0x000fe400000000e9 */
[----:B------:R-:W-:Y:S02]  /*21130*/  PRMT R164, R220, 0x5410, R230 ;  /* 0x00005410dca47816 */ /* 0x000fe400000000e6 */
[----:B------:R-:W-:Y:S01]  /*21140*/  PRMT R167, R232, 0x5410, R167 ;  /* 0x00005410e8a77816 */ /* 0x000fe200000000a7 */
[----:B------:R-:W-:Y:S06]  /*21150*/  BRA `(.L_x_16729) ;  /* 0x0000002800cc7947 */ /* 0x000fec0003800000 */
.L_x_16672:
        /* <DEDUP_REMOVED lines=21> */
.L_x_16734:
        /* <DEDUP_REMOVED lines=13> */
.L_x_16736:
[----:B------:R-:W-:Y:S05]  /*21380*/  BSYNC.RECONVERGENT B4 ;  /* 0x0000000000047941 */ /* 0x000fea0003800200 */
.L_x_16735:
        /* <DEDUP_REMOVED lines=41> */
.L_x_16733:
[----:B------:R-:W-:Y:S05]  /*21620*/  BSYNC.RECONVERGENT B3 ;  /* 0x0000000000037941 */ /* 0x000fea0003800200 */
.L_x_16732:
        /* <DEDUP_REMOVED lines=9> */
.L_x_16731:
[----:B------:R-:W-:Y:S05]  /*216c0*/  BSYNC.RECONVERGENT B2 ;  /* 0x0000000000027941 */ /* 0x000fea0003800200 */
.L_x_16730:
        /* <DEDUP_REMOVED lines=18> */
.L_x_16741:
        /* <DEDUP_REMOVED lines=13> */
.L_x_16743:
[----:B------:R-:W-:Y:S05]  /*218c0*/  BSYNC.RECONVERGENT B4 ;  /* 0x0000000000047941 */ /* 0x000fea0003800200 */
.L_x_16742:
        /* <DEDUP_REMOVED lines=42> */
.L_x_16740:
[----:B------:R-:W-:Y:S05]  /*21b70*/  BSYNC.RECONVERGENT B3 ;  /* 0x0000000000037941 */ /* 0x000fea0003800200 */
.L_x_16739:
        /* <DEDUP_REMOVED lines=10> */
.L_x_16738:
[----:B------:R-:W-:Y:S05]  /*21c20*/  BSYNC.RECONVERGENT B2 ;  /* 0x0000000000027941 */ /* 0x000fea0003800200 */
.L_x_16737:
        /* <DEDUP_REMOVED lines=18> */
.L_x_16748:
        /* <DEDUP_REMOVED lines=13> */
.L_x_16750:
[----:B------:R-:W-:Y:S05]  /*21e20*/  BSYNC.RECONVERGENT B4 ;  /* 0x0000000000047941 */ /* 0x000fea0003800200 */
.L_x_16749:
        /* <DEDUP_REMOVED lines=42> */
.L_x_16747:
[----:B------:R-:W-:Y:S05]  /*220d0*/  BSYNC.RECONVERGENT B3 ;  /* 0x0000000000037941 */ /* 0x000fea0003800200 */
.L_x_16746:
        /* <DEDUP_REMOVED lines=9> */
.L_x_16745:
[----:B------:R-:W-:Y:S05]  /*22170*/  BSYNC.RECONVERGENT B2 ;  /* 0x0000000000027941 */ /* 0x000fea0003800200 */
.L_x_16744:
        /* <DEDUP_REMOVED lines=18> */
.L_x_16755:
        /* <DEDUP_REMOVED lines=13> */
.L_x_16757:
[----:B------:R-:W-:Y:S05]  /*22370*/  BSYNC.RECONVERGENT B4 ;  /* 0x0000000000047941 */ /* 0x000fea0003800200 */
.L_x_16756:
        /* <DEDUP_REMOVED lines=42> */
.L_x_16754:
[----:B------:R-:W-:Y:S05]  /*22620*/  BSYNC.RECONVERGENT B3 ;  /* 0x0000000000037941 */ /* 0x000fea0003800200 */
.L_x_16753:
        /* <DEDUP_REMOVED lines=10> */
.L_x_16752:
[----:B------:R-:W-:Y:S05]  /*226d0*/  BSYNC.RECONVERGENT B2 ;  /* 0x0000000000027941 */ /* 0x000fea0003800200 */
.L_x_16751:
        /* <DEDUP_REMOVED lines=18> */
.L_x_16762:
        /* <DEDUP_REMOVED lines=13> */
.L_x_16764:
[----:B------:R-:W-:Y:S05]  /*228d0*/  BSYNC.RECONVERGENT B4 ;  /* 0x0000000000047941 */ /* 0x000fea0003800200 */
.L_x_16763:
        /* <DEDUP_REMOVED lines=42> */
.L_x_16761:
[----:B------:R-:W-:Y:S05]  /*22b80*/  BSYNC.RECONVERGENT B3 ;  /* 0x0000000000037941 */ /* 0x000fea0003800200 */
.L_x_16760:
        /* <DEDUP_REMOVED lines=9> */
.L_x_16759:
[----:B------:R-:W-:Y:S05]  /*22c20*/  BSYNC.RECONVERGENT B2 ;  /* 0x0000000000027941 */ /* 0x000fea0003800200 */
.L_x_16758:
        /* <DEDUP_REMOVED lines=18> */
.L_x_16769:
        /* <DEDUP_REMOVED lines=13> */
.L_x_16771:
[----:B------:R-:W-:Y:S05]  /*22e20*/  BSYNC.RECONVERGENT B4 ;  /* 0x0000000000047941 */ /* 0x000fea0003800200 */
.L_x_16770:
        /* <DEDUP_REMOVED lines=42> */
.L_x_16768:
[----:B------:R-:W-:Y:S05]  /*230d0*/  BSYNC.RECONVERGENT B3 ;  /* 0x0000000000037941 */ /* 0x000fea0003800200 */
.L_x_16767:
        /* <DEDUP_REMOVED lines=10> */
.L_x_16766:
[----:B------:R-:W-:Y:S05]  /*23180*/  BSYNC.RECONVERGENT B2 ;  /* 0x0000000000027941 */ /* 0x000fea0003800200 */
.L_x_16765:
        /* <DEDUP_REMOVED lines=18> */
.L_x_16776:
        /* <DEDUP_REMOVED lines=13> */
.L_x_16778:
[----:B------:R-:W-:Y:S05]  /*23380*/  BSYNC.RECONVERGENT B4 ;  /* 0x0000000000047941 */ /* 0x000fea0003800200 */
.L_x_16777:
        /* <DEDUP_REMOVED lines=42> */
.L_x_16775:
[----:B------:R-:W-:Y:S05]  /*23630*/  BSYNC.RECONVERGENT B3 ;  /* 0x0000000000037941 */ /* 0x000fea0003800200 */
.L_x_16774:
        /* <DEDUP_REMOVED lines=9> */
.L_x_16773:
[----:B------:R-:W-:Y:S05]  /*236d0*/  BSYNC.RECONVERGENT B2 ;  /* 0x0000000000027941 */ /* 0x000fea0003800200 */
.L_x_16772:
        /* <DEDUP_REMOVED lines=18> */
.L_x_16783:
        /* <DEDUP_REMOVED lines=13> */
.L_x_16785:
[----:B------:R-:W-:Y:S05]  /*238d0*/  BSYNC.RECONVERGENT B4 ;  /* 0x0000000000047941 */ /* 0x000fea0003800200 */
.L_x_16784:
        /* <DEDUP_REMOVED lines=42> */
.L_x_16782:
[----:B------:R-:W-:Y:S05]  /*23b80*/  BSYNC.RECONVERGENT B3 ;  /* 0x0000000000037941 */ /* 0x000fea0003800200 */
.L_x_16781:
        /* <DEDUP_REMOVED lines=10> */
.L_x_16780:
[----:B------:R-:W-:Y:S05]  /*23c30*/  BSYNC.RECONVERGENT B2 ;  /* 0x0000000000027941 */ /* 0x000fea0003800200 */
.L_x_16779:
[----:B------:R-:W-:Y:S02]  /*23c40*/  F2FP.BF16.F32.PACK_AB R167, RZ, R215 ;  /* 0x000000d7ffa7723e */ /* 0x000fe400000010ff */
[----:B------:R-:W-:Y:S02]  /*23c50*/  PRMT R166, R233, 0x5410, R234 ;  /* 0x00005410e9a67816 */ /* 0x000fe400000000ea */
[----:B------:R-:W-:Y:S02]  /*23c60*/  PRMT R165, R231, 0x5410, R232 ;  /* 0x00005410e7a57816 */ /* 0x000fe400000000e8 */
[----:B------:R-:W-:Y:S02]  /*23c70*/  PRMT R164, R230, 0x5410, R229 ;  /* 0x00005410e6a47816 */ /* 0x000fe400000000e5 */
[----:B------:R-:W-:-:S07]  /*23c80*/  PRMT R167, R220, 0x5410, R167 ;  /* 0x00005410dca77816 */ /* 0x000fce00000000a7 */
.L_x_16729:
        /* <DEDUP_REMOVED lines=26> */
.L_x_16787:
[----:B------:R-:W-:Y:S05]  /*23e30*/  BSYNC.RECONVERGENT B2 ;  /* 0x0000000000027941 */ /* 0x000fea0003800200 */
.L_x_16786:
[----:B------:R-:W-:Y:S01]  /*23e40*/  IADD3 R224, PT, PT, R224, 0x20, RZ ;  /* 0x00000020e0e07810 */ /* 0x000fe20007ffe0ff */
[----:B------:R-:W-:-:S07]  /*23e50*/  VIADD R223, R223, 0x20 ;  /* 0x00000020dfdf7836 */ /* 0x000fce0000000000 */
.L_x_16669:
[----:B------:R-:W-:Y:S05]  /*23e60*/  BSYNC.RECONVERGENT B1 ;  /* 0x0000000000017941 */ /* 0x000fea0003800200 */
.L_x_16668:
        /* <DEDUP_REMOVED lines=10> */
.L_x_16791:
[----:B------:R-:W-:Y:S05]  /*23f10*/  BSYNC.RECONVERGENT B2 ;  /* 0x0000000000027941 */ /* 0x000fea0003800200 */
.L_x_16790:
        /* <DEDUP_REMOVED lines=28> */
.L_x_16797:
        /* <DEDUP_REMOVED lines=13> */
.L_x_16799:
[----:B------:R-:W-:Y:S05]  /*241b0*/  BSYNC.RECONVERGENT B4 ;  /* 0x0000000000047941 */ /* 0x000fea0003800200 */
.L_x_16798:
        /* <DEDUP_REMOVED lines=41> */
.L_x_16796:
[----:B------:R-:W-:Y:S05]  /*24450*/  BSYNC.RECONVERGENT B3 ;  /* 0x0000000000037941 */ /* 0x000fea0003800200 */
.L_x_16795:
        /* <DEDUP_REMOVED lines=11> */
.L_x_16794:
[----:B------:R-:W-:Y:S05]  /*24510*/  BSYNC.RECONVERGENT B2 ;  /* 0x0000000000027941 */ /* 0x000fea0003800200 */
.L_x_16793:
        /* <DEDUP_REMOVED lines=23> */
.L_x_16804:
        /* <DEDUP_REMOVED lines=13> */
.L_x_16806:
[----:B------:R-:W-:Y:S05]  /*24760*/  BSYNC.RECONVERGENT B4 ;  /* 0x0000000000047941 */ /* 0x000fea0003800200 */
.L_x_16805:
        /* <DEDUP_REMOVED lines=42> */
.L_x_16803:
[----:B------:R-:W-:Y:S05]  /*24a10*/  BSYNC.RECONVERGENT B3 ;  /* 0x0000000000037941 */ /* 0x000fea0003800200 */
.L_x_16802:
        /* <DEDUP_REMOVED lines=13> */
.L_x_16801:
[----:B------:R-:W-:Y:S05]  /*24af0*/  BSYNC.RECONVERGENT B2 ;  /* 0x0000000000027941 */ /* 0x000fea0003800200 */
.L_x_16800:
        /* <DEDUP_REMOVED lines=22> */
.L_x_16811:
        /* <DEDUP_REMOVED lines=13> */
.L_x_16813:
[----:B------:R-:W-:Y:S05]  /*24d30*/  BSYNC.RECONVERGENT B4 ;  /* 0x0000000000047941 */ /* 0x000fea0003800200 */
.L_x_16812:
        /* <DEDUP_REMOVED lines=42> */
.L_x_16810:
[----:B------:R-:W-:Y:S05]  /*24fe0*/  BSYNC.RECONVERGENT B3 ;  /* 0x0000000000037941 */ /* 0x000fea0003800200 */
.L_x_16809:
        /* <DEDUP_REMOVED lines=11> */
.L_x_16808:
[----:B------:R-:W-:Y:S05]  /*250a0*/  BSYNC.RECONVERGENT B2 ;  /* 0x0000000000027941 */ /* 0x000fea0003800200 */
.L_x_16807:
        /* <DEDUP_REMOVED lines=23> */
.L_x_16818:
        /* <DEDUP_REMOVED lines=13> */
.L_x_16820:
[----:B------:R-:W-:Y:S05]  /*252f0*/  BSYNC.RECONVERGENT B4 ;  /* 0x0000000000047941 */ /* 0x000fea0003800200 */
.L_x_16819:
        /* <DEDUP_REMOVED lines=42> */
.L_x_16817:
[----:B------:R-:W-:Y:S05]  /*255a0*/  BSYNC.RECONVERGENT B3 ;  /* 0x0000000000037941 */ /* 0x000fea0003800200 */
.L_x_16816:
        /* <DEDUP_REMOVED lines=13> */
.L_x_16815:
[----:B------:R-:W-:Y:S05]  /*25680*/  BSYNC.RECONVERGENT B2 ;  /* 0x0000000000027941 */ /* 0x000fea0003800200 */
.L_x_16814:
        /* <DEDUP_REMOVED lines=22> */
.L_x_16825:
        /* <DEDUP_REMOVED lines=13> */
.L_x_16827:
[----:B------:R-:W-:Y:S05]  /*258c0*/  BSYNC.RECONVERGENT B4 ;  /* 0x0000000000047941 */ /* 0x000fea0003800200 */
.L_x_16826:
        /* <DEDUP_REMOVED lines=41> */
.L_x_16824:
[----:B------:R-:W-:Y:S05]  /*25b60*/  BSYNC.RECONVERGENT B3 ;  /* 0x0000000000037941 */ /* 0x000fea0003800200 */
.L_x_16823:
        /* <DEDUP_REMOVED lines=8> */
[----:B------:R-:W-:Y:S02]  /*25bf0*/  SHF.L.U32 R165, R166, 0x10, RZ ;  /* 0x00000010a6a57819 */ /* 0x000fe400000006ff */
[----:B------:R-:W-:-:S03]  /*25c00*/  SEL R11, RZ, 0x1, P2 ;  /* 0x00000001ff0b7807 */ /* 0x000fc60001000000 */
[----:B------:R-:W-:-:S07]  /*25c10*/  FADD.FTZ R200, R165, R200 ;  /* 0x000000c8a5c87221 */ /* 0x000fce0000010000 */
.L_x_16822:
[----:B------:R-:W-:Y:S05]  /*25c20*/  BSYNC.RECONVERGENT B2 ;  /* 0x0000000000027941 */ /* 0x000fea0003800200 */
.L_x_16821:
        /* <DEDUP_REMOVED lines=23> */
.L_x_16832:
        /* <DEDUP_REMOVED lines=13> */
.L_x_16834:
[----:B------:R-:W-:Y:S05]  /*25e70*/  BSYNC.RECONVERGENT B4 ;  /* 0x0000000000047941 */ /* 0x000fea0003800200 */
.L_x_16833:
        /* <DEDUP_REMOVED lines=42> */
.L_x_16831:
[----:B------:R-:W-:Y:S05]  /*26120*/  BSYNC.RECONVERGENT B3 ;  /* 0x0000000000037941 */ /* 0x000fea0003800200 */
.L_x_16830:
        /* <DEDUP_REMOVED lines=13> */
.L_x_16829:
[----:B------:R-:W-:Y:S05]  /*26200*/  BSYNC.RECONVERGENT B2 ;  /* 0x0000000000027941 */ /* 0x000fea0003800200 */
.L_x_16828:
        /* <DEDUP_REMOVED lines=22> */
.L_x_16839:
        /* <DEDUP_REMOVED lines=13> */
.L_x_16841:
[----:B------:R-:W-:Y:S05]  /*26440*/  BSYNC.RECONVERGENT B4 ;  /* 0x0000000000047941 */ /* 0x000fea0003800200 */
.L_x_16840:
        /* <DEDUP_REMOVED lines=41> */
.L_x_16838:
[----:B------:R-:W-:Y:S05]  /*266e0*/  BSYNC.RECONVERGENT B3 ;  /* 0x0000000000037941 */ /* 0x000fea0003800200 */
.L_x_16837:
        /* <DEDUP_REMOVED lines=11> */
.L_x_16836:
[----:B------:R-:W-:Y:S05]  /*267a0*/  BSYNC.RECONVERGENT B2 ;  /* 0x0000000000027941 */ /* 0x000fea0003800200 */
.L_x_16835:
        /* <DEDUP_REMOVED lines=23> */
.L_x_16846:
        /* <DEDUP_REMOVED lines=13> */
.L_x_16848:
[----:B------:R-:W-:Y:S05]  /*269f0*/  BSYNC.RECONVERGENT B4 ;  /* 0x0000000000047941 */ /* 0x000fea0003800200 */
.L_x_16847:
        /* <DEDUP_REMOVED lines=42> */
.L_x_16845:
[----:B------:R-:W-:Y:S05]  /*26ca0*/  BSYNC.RECONVERGENT B3 ;  /* 0x0000000000037941 */ /* 0x000fea0003800200 */
.L_x_16844:
[----:B-----5:R-:W-:Y:S01]  /*26cb0*/  PRMT R164, R35, 0x7632, R164 ;  /* 0x0000763223a47816 */ /* 0x020fe200000000a4 */
        /* <DEDUP_REMOVED lines=12> */
.L_x_16843:
[----:B------:R-:W-:Y:S05]  /*26d80*/  BSYNC.RECONVERGENT B2 ;  /* 0x0000000000027941 */ /* 0x000fea0003800200 */
.L_x_16842:
[----:B------:R-:W-:Y:S02]  /*26d90*/  F2FP.BF16.F32.PACK_AB R167, RZ, R217 ;  /* 0x000000d9ffa7723e */ /* 0x000fe400000010ff */
[----:B------:R-:W-:Y:S02]  /*26da0*/  PRMT R166, R234, 0x5410, R166 ;  /* 0x00005410eaa67816 */ /* 0x000fe400000000a6 */
[----:B------:R-:W-:Y:S02]  /*26db0*/  PRMT R165, R231, 0x5410, R233 ;  /* 0x00005410e7a57816 */ /* 0x000fe400000000e9 */
[----:B------:R-:W-:Y:S02]  /*26dc0*/  PRMT R164, R220, 0x5410, R230 ;  /* 0x00005410dca47816 */ /* 0x000fe400000000e6 */
[----:B------:R-:W-:Y:S01]  /*26dd0*/  PRMT R167, R232, 0x5410, R167 ;  /* 0x00005410e8a77816 */ /* 0x000fe200000000a7 */
[----:B------:R-:W-:Y:S06]  /*26de0*/  BRA `(.L_x_16849) ;  /* 0x0000002800cc7947 */ /* 0x000fec0003800000 */
.L_x_16792:
        /* <DEDUP_REMOVED lines=21> */
.L_x_16854:
        /* <DEDUP_REMOVED lines=13> */
.L_x_16856:
[----:B------:R-:W-:Y:S05]  /*27010*/  BSYNC.RECONVERGENT B4 ;  /* 0x0000000000047941 */ /* 0x000fea0003800200 */
.L_x_16855:
        /* <DEDUP_REMOVED lines=41> */
.L_x_16853:
[----:B------:R-:W-:Y:S05]  /*272b0*/  BSYNC.RECONVERGENT B3 ;  /* 0x0000000000037941 */ /* 0x000fea0003800200 */
.L_x_16852:
        /* <DEDUP_REMOVED lines=9> */
.L_x_16851:
[----:B------:R-:W-:Y:S05]  /*27350*/  BSYNC.RECONVERGENT B2 ;  /* 0x0000000000027941 */ /* 0x000fea0003800200 */
.L_x_16850:
        /* <DEDUP_REMOVED lines=18> */
.L_x_16861:
        /* <DEDUP_REMOVED lines=13> */
.L_x_16863:
[----:B------:R-:W-:Y:S05]  /*27550*/  BSYNC.RECONVERGENT B4 ;  /* 0x0000000000047941 */ /* 0x000fea0003800200 */
.L_x_16862:
        /* <DEDUP_REMOVED lines=42> */
.L_x_16860:
[----:B------:R-:W-:Y:S05]  /*27800*/  BSYNC.RECONVERGENT B3 ;  /* 0x0000000000037941 */ /* 0x000fea0003800200 */
.L_x_16859:
        /* <DEDUP_REMOVED lines=10> */
.L_x_16858:
[----:B------:R-:W-:Y:S05]  /*278b0*/  BSYNC.RECONVERGENT B2 ;  /* 0x0000000000027941 */ /* 0x000fea0003800200 */
.L_x_16857:
        /* <DEDUP_REMOVED lines=18> */
.L_x_16868:
        /* <DEDUP_REMOVED lines=13> */
.L_x_16870:
[----:B------:R-:W-:Y:S05]  /*27ab0*/  BSYNC.RECONVERGENT B4 ;  /* 0x0000000000047941 */ /* 0x000fea0003800200 */
.L_x_16869:
        /* <DEDUP_REMOVED lines=42> */
.L_x_16867:
[----:B------:R-:W-:Y:S05]  /*27d60*/  BSYNC.RECONVERGENT B3 ;  /* 0x0000000000037941 */ /* 0x000fea0003800200 */
.L_x_16866:
        /* <DEDUP_REMOVED lines=9> */
.L_x_16865:
[----:B------:R-:W-:Y:S05]  /*27e00*/  BSYNC.RECONVERGENT B2 ;  /* 0x0000000000027941 */ /* 0x000fea0003800200 */
.L_x_16864:
        /* <DEDUP_REMOVED lines=18> */
.L_x_16875:
        /* <DEDUP_REMOVED lines=13> */
.L_x_16877:
[----:B------:R-:W-:Y:S05]  /*28000*/  BSYNC.RECONVERGENT B4 ;  /* 0x0000000000047941 */ /* 0x000fea0003800200 */
.L_x_16876:
        /* <DEDUP_REMOVED lines=42> */
.L_x_16874:
[----:B------:R-:W-:Y:S05]  /*282b0*/  BSYNC.RECONVERGENT B3 ;  /* 0x0000000000037941 */ /* 0x000fea0003800200 */
.L_x_16873:
        /* <DEDUP_REMOVED lines=10> */
.L_x_16872:
[----:B------:R-:W-:Y:S05]  /*28360*/  BSYNC.RECONVERGENT B2 ;  /* 0x0000000000027941 */ /* 0x000fea0003800200 */
.L_x_16871:
        /* <DEDUP_REMOVED lines=18> */
.L_x_16882:
        /* <DEDUP_REMOVED lines=13> */
.L_x_16884:
[----:B------:R-:W-:Y:S05]  /*28560*/  BSYNC.RECONVERGENT B4 ;  /* 0x0000000000047941 */ /* 0x000fea0003800200 */
.L_x_16883:
        /* <DEDUP_REMOVED lines=42> */
.L_x_16881:
[----:B------:R-:W-:Y:S05]  /*28810*/  BSYNC.RECONVERGENT B3 ;  /* 0x0000000000037941 */ /* 0x000fea0003800200 */
.L_x_16880:
        /* <DEDUP_REMOVED lines=9> */
.L_x_16879:
[----:B------:R-:W-:Y:S05]  /*288b0*/  BSYNC.RECONVERGENT B2 ;  /* 0x0000000000027941 */ /* 0x000fea0003800200 */
.L_x_16878:
        /* <DEDUP_REMOVED lines=18> */
.L_x_16889:
        /* <DEDUP_REMOVED lines=13> */
.L_x_16891:
[----:B------:R-:W-:Y:S05]  /*28ab0*/  BSYNC.RECONVERGENT B4 ;  /* 0x0000000000047941 */ /* 0x000fea0003800200 */
.L_x_16890:
        /* <DEDUP_REMOVED lines=42> */
.L_x_16888:
[----:B------:R-:W-:Y:S05]  /*28d60*/  BSYNC.RECONVERGENT B3 ;  /* 0x0000000000037941 */ /* 0x000fea0003800200 */
.L_x_16887:
        /* <DEDUP_REMOVED lines=10> */
.L_x_16886:
[----:B------:R-:W-:Y:S05]  /*28e10*/  BSYNC.RECONVERGENT B2 ;  /* 0x0000000000027941 */ /* 0x000fea0003800200 */
.L_x_16885:
        /* <DEDUP_REMOVED lines=18> */
.L_x_16896:
        /* <DEDUP_REMOVED lines=13> */
.L_x_16898:
[----:B------:R-:W-:Y:S05]  /*29010*/  BSYNC.RECONVERGENT B4 ;  /* 0x0000000000047941 */ /* 0x000fea0003800200 */
.L_x_16897:
        /* <DEDUP_REMOVED lines=42> */
.L_x_16895:
[----:B------:R-:W-:Y:S05]  /*292c0*/  BSYNC.RECONVERGENT B3 ;  /* 0x0000000000037941 */ /* 0x000fea0003800200 */
.L_x_16894:
        /* <DEDUP_REMOVED lines=9> */
.L_x_16893:
[----:B------:R-:W-:Y:S05]  /*29360*/  BSYNC.RECONVERGENT B2 ;  /* 0x0000000000027941 */ /* 0x000fea0003800200 */
.L_x_16892:
        /* <DEDUP_REMOVED lines=18> */
.L_x_16903:
        /* <DEDUP_REMOVED lines=13> */
.L_x_16905:
[----:B------:R-:W-:Y:S05]  /*29560*/  BSYNC.RECONVERGENT B4 ;  /* 0x0000000000047941 */ /* 0x000fea0003800200 */
.L_x_16904:
        /* <DEDUP_REMOVED lines=42> */
.L_x_16902:
[----:B------:R-:W-:Y:S05]  /*29810*/  BSYNC.RECONVERGENT B3 ;  /* 0x0000000000037941 */ /* 0x000fea0003800200 */
.L_x_16901:
        /* <DEDUP_REMOVED lines=10> */
.L_x_16900:
[----:B------:R-:W-:Y:S05]  /*298c0*/  BSYNC.RECONVERGENT B2 ;  /* 0x0000000000027941 */ /* 0x000fea0003800200 */
.L_x_16899:
[----:B------:R-:W-:Y:S02]  /*298d0*/  F2FP.BF16.F32.PACK_AB R167, RZ, R217 ;  /* 0x000000d9ffa7723e */ /* 0x000fe400000010ff */
[----:B------:R-:W-:Y:S02]  /*298e0*/  PRMT R166, R233, 0x5410, R234 ;  /* 0x00005410e9a67816 */ /* 0x000fe400000000ea */
[----:B------:R-:W-:Y:S02]  /*298f0*/  PRMT R165, R231, 0x5410, R232 ;  /* 0x00005410e7a57816 */ /* 0x000fe400000000e8 */
[----:B------:R-:W-:Y:S02]  /*29900*/  PRMT R164, R230, 0x5410, R229 ;  /* 0x00005410e6a47816 */ /* 0x000fe400000000e5 */
[----:B------:R-:W-:-:S07]  /*29910*/  PRMT R167, R220, 0x5410, R167 ;  /* 0x00005410dca77816 */ /* 0x000fce00000000a7 */
.L_x_16849:
        /* <DEDUP_REMOVED lines=26> */
.L_x_16907:
[----:B------:R-:W-:Y:S05]  /*29ac0*/  BSYNC.RECONVERGENT B2 ;  /* 0x0000000000027941 */ /* 0x000fea0003800200 */
.L_x_16906:
[----:B------:R-:W-:Y:S01]  /*29ad0*/  IADD3 R224, PT, PT, R224, 0x20, RZ ;  /* 0x00000020e0e07810 */ /* 0x000fe20007ffe0ff */
[----:B------:R-:W-:-:S07]  /*29ae0*/  VIADD R223, R223, 0x20 ;  /* 0x00000020dfdf7836 */ /* 0x000fce0000000000 */
.L_x_16789:
[----:B------:R-:W-:Y:S05]  /*29af0*/  BSYNC.RECONVERGENT B1 ;  /* 0x0000000000017941 */ /* 0x000fea0003800200 */
.L_x_16788:
        /* <DEDUP_REMOVED lines=10> */
.L_x_16911:
[----:B------:R-:W-:Y:S05]  /*29ba0*/  BSYNC.RECONVERGENT B2 ;  /* 0x0000000000027941 */ /* 0x000fea0003800200 */
.L_x_16910:
        /* <DEDUP_REMOVED lines=28> */
.L_x_16917:
        /* <DEDUP_REMOVED lines=13> */
.L_x_16919:
[----:B------:R-:W-:Y:S05]  /*29e40*/  BSYNC.RECONVERGENT B4 ;  /* 0x0000000000047941 */ /* 0x000fea0003800200 */
.L_x_16918:
        /* <DEDUP_REMOVED lines=41> */
.L_x_16916:
[----:B------:R-:W-:Y:S05]  /*2a0e0*/  BSYNC.RECONVERGENT B3 ;  /* 0x0000000000037941 */ /* 0x000fea0003800200 */
.L_x_16915:
        /* <DEDUP_REMOVED lines=11> */
.L_x_16914:
[----:B------:R-:W-:Y:S05]  /*2a1a0*/  BSYNC.RECONVERGENT B2 ;  /* 0x0000000000027941 */ /* 0x000fea0003800200 */
.L_x_16913:
        /* <DEDUP_REMOVED lines=23> */
.L_x_16924:
        /* <DEDUP_REMOVED lines=13> */
.L_x_16926:
[----:B------:R-:W-:Y:S05]  /*2a3f0*/  BSYNC.RECONVERGENT B4 ;  /* 0x0000000000047941 */ /* 0x000fea0003800200 */
.L_x_16925:
        /* <DEDUP_REMOVED lines=42> */
.L_x_16923:
[----:B------:R-:W-:Y:S05]  /*2a6a0*/  BSYNC.RECONVERGENT B3 ;  /* 0x0000000000037941 */ /* 0x000fea0003800200 */
.L_x_16922:
        /* <DEDUP_REMOVED lines=13> */
.L_x_16921:
[----:B------:R-:W-:Y:S05]  /*2a780*/  BSYNC.RECONVERGENT B2 ;  /* 0x0000000000027941 */ /* 0x000fea0003800200 */
.L_x_16920:
        /* <DEDUP_REMOVED lines=22> */
.L_x_16931:
        /* <DEDUP_REMOVED lines=13> */
.L_x_16933:
[----:B------:R-:W-:Y:S05]  /*2a9c0*/  BSYNC.RECONVERGENT B4 ;  /* 0x0000000000047941 */ /* 0x000fea0003800200 */
.L_x_16932:
        /* <DEDUP_REMOVED lines=42> */
.L_x_16930:
[----:B------:R-:W-:Y:S05]  /*2ac70*/  BSYNC.RECONVERGENT B3 ;  /* 0x0000000000037941 */ /* 0x000fea0003800200 */
.L_x_16929:
        /* <DEDUP_REMOVED lines=11> */
.L_x_16928:
[----:B------:R-:W-:Y:S05]  /*2ad30*/  BSYNC.RECONVERGENT B2 ;  /* 0x0000000000027941 */ /* 0x000fea0003800200 */
.L_x_16927:
        /* <DEDUP_REMOVED lines=23> */
.L_x_16938:
        /* <DEDUP_REMOVED lines=13> */
.L_x_16940:
[----:B------:R-:W-:Y:S05]  /*2af80*/  BSYNC.RECONVERGENT B4 ;  /* 0x0000000000047941 */ /* 0x000fea0003800200 */
.L_x_16939:
        /* <DEDUP_REMOVED lines=42> */
.L_x_16937:
[----:B------:R-:W-:Y:S05]  /*2b230*/  BSYNC.RECONVERGENT B3 ;  /* 0x0000000000037941 */ /* 0x000fea0003800200 */
.L_x_16936:
        /* <DEDUP_REMOVED lines=13> */
.L_x_16935:
[----:B------:R-:W-:Y:S05]  /*2b310*/  BSYNC.RECONVERGENT B2 ;  /* 0x0000000000027941 */ /* 0x000fea0003800200 */
.L_x_16934:
        /* <DEDUP_REMOVED lines=22> */
.L_x_16945:
        /* <DEDUP_REMOVED lines=13> */
.L_x_16947:
[----:B------:R-:W-:Y:S05]  /*2b550*/  BSYNC.RECONVERGENT B4 ;  /* 0x0000000000047941 */ /* 0x000fea0003800200 */
.L_x_16946:
        /* <DEDUP_REMOVED lines=42> */
.L_x_16944:
[----:B------:R-:W-:Y:S05]  /*2b800*/  BSYNC.RECONVERGENT B3 ;  /* 0x0000000000037941 */ /* 0x000fea0003800200 */
.L_x_16943:
        /* <DEDUP_REMOVED lines=11> */
.L_x_16942:
[----:B------:R-:W-:Y:S05]  /*2b8c0*/  BSYNC.RECONVERGENT B2 ;  /* 0x0000000000027941 */ /* 0x000fea0003800200 */
.L_x_16941:
        /* <DEDUP_REMOVED lines=23> */
.L_x_16952:
        /* <DEDUP_REMOVED lines=13> */
.L_x_16954:
[----:B------:R-:W-:Y:S05]  /*2bb10*/  BSYNC.RECONVERGENT B4 ;  /* 0x0000000000047941 */ /* 0x000fea0003800200 */
.L_x_16953:
        /* <DEDUP_REMOVED lines=42> */
.L_x_16951:
[----:B------:R-:W-:Y:S05]  /*2bdc0*/  BSYNC.RECONVERGENT B3 ;  /* 0x0000000000037941 */ /* 0x000fea0003800200 */
.L_x_16950:
        /* <DEDUP_REMOVED lines=13> */
.L_x_16949:
[----:B------:R-:W-:Y:S05]  /*2bea0*/  BSYNC.RECONVERGENT B2 ;  /* 0x0000000000027941 */ /* 0x000fea0003800200 */
.L_x_16948:
        /* <DEDUP_REMOVED lines=22> */
.L_x_16959:
        /* <DEDUP_REMOVED lines=13> */
.L_x_16961:
[----:B------:R-:W-:Y:S05]  /*2c0e0*/  BSYNC.RECONVERGENT B4 ;  /* 0x0000000000047941 */ /* 0x000fea0003800200 */
.L_x_16960:
        /* <DEDUP_REMOVED lines=42> */
.L_x_16958:
[----:B------:R-:W-:Y:S05]  /*2c390*/  BSYNC.RECONVERGENT B3 ;  /* 0x0000000000037941 */ /* 0x000fea0003800200 */
.L_x_16957:
        /* <DEDUP_REMOVED lines=11> */
.L_x_16956:
[----:B------:R-:W-:Y:S05]  /*2c450*/  BSYNC.RECONVERGENT B2 ;  /* 0x0000000000027941 */ /* 0x000fea0003800200 */
.L_x_16955:
        /* <DEDUP_REMOVED lines=23> */
.L_x_16966:
        /* <DEDUP_REMOVED lines=13> */
.L_x_16968:
[----:B------:R-:W-:Y:S05]  /*2c6a0*/  BSYNC.RECONVERGENT B4 ;  /* 0x0000000000047941 */ /* 0x000fea0003800200 */
.L_x_16967:
        /* <DEDUP_REMOVED lines=42> */
.L_x_16965:
[----:B------:R-:W-:Y:S05]  /*2c950*/  BSYNC.RECONVERGENT B3 ;  /* 0x0000000000037941 */ /* 0x000fea0003800200 */
.L_x_16964:
        /* <DEDUP_REMOVED lines=13> */
.L_x_16963:
[----:B------:R-:W-:Y:S05]  /*2ca30*/  BSYNC.RECONVERGENT B2 ;  /* 0x0000000000027941 */ /* 0x000fea0003800200 */
.L_x_16962:
[----:B------:R-:W-:Y:S02]  /*2ca40*/  F2FP.BF16.F32.PACK_AB R167, RZ, R219 ;  /* 0x000000dbffa7723e */ /* 0x000fe400000010ff */
[----:B------:R-:W-:Y:S02]  /*2ca50*/  PRMT R166, R234, 0x5410, R235 ;  /* 0x00005410eaa67816 */ /* 0x000fe400000000eb */
[----:B------:R-:W-:Y:S02]  /*2ca60*/  PRMT R165, R231, 0x5410, R233 ;  /* 0x00005410e7a57816 */ /* 0x000fe400000000e9 */
[----:B------:R-:W-:Y:S02]  /*2ca70*/  PRMT R164, R225, 0x5410, R230 ;  /* 0x00005410e1a47816 */ /* 0x000fe400000000e6 */
[----:B------:R-:W-:Y:S01]  /*2ca80*/  PRMT R167, R232, 0x5410, R167 ;  /* 0x00005410e8a77816 */ /* 0x000fe200000000a7 */
[----:B------:R-:W-:Y:S06]  /*2ca90*/  BRA `(.L_x_16969) ;  /* 0x0000002800d07947 */ /* 0x000fec0003800000 */
.L_x_16912:
        /* <DEDUP_REMOVED lines=21> */
.L_x_16974:
        /* <DEDUP_REMOVED lines=13> */
.L_x_16976:
[----:B------:R-:W-:Y:S05]  /*2ccc0*/  BSYNC.RECONVERGENT B4 ;  /* 0x0000000000047941 */ /* 0x000fea0003800200 */
.L_x_16975:
        /* <DEDUP_REMOVED lines=41> */
.L_x_16973:
[----:B------:R-:W-:Y:S05]  /*2cf60*/  BSYNC.RECONVERGENT B3 ;  /* 0x0000000000037941 */ /* 0x000fea0003800200 */
.L_x_16972:
        /* <DEDUP_REMOVED lines=9> */
.L_x_16971:
[----:B------:R-:W-:Y:S05]  /*2d000*/  BSYNC.RECONVERGENT B2 ;  /* 0x0000000000027941 */ /* 0x000fea0003800200 */
.L_x_16970:
        /* <DEDUP_REMOVED lines=18> */
.L_x_16981:
        /* <DEDUP_REMOVED lines=13> */
.L_x_16983:
[----:B------:R-:W-:Y:S05]  /*2d200*/  BSYNC.RECONVERGENT B4 ;  /* 0x0000000000047941 */ /* 0x000fea0003800200 */
.L_x_16982:
        /* <DEDUP_REMOVED lines=42> */
.L_x_16980:
[----:B------:R-:W-:Y:S05]  /*2d4b0*/  BSYNC.RECONVERGENT B3 ;  /* 0x0000000000037941 */ /* 0x000fea0003800200 */
.L_x_16979:
        /* <DEDUP_REMOVED lines=10> */
.L_x_16978:
[----:B------:R-:W-:Y:S05]  /*2d560*/  BSYNC.RECONVERGENT B2 ;  /* 0x0000000000027941 */ /* 0x000fea0003800200 */
.L_x_16977:
        /* <DEDUP_REMOVED lines=18> */
.L_x_16988:
        /* <DEDUP_REMOVED lines=13> */
.L_x_16990:
[----:B------:R-:W-:Y:S05]  /*2d760*/  BSYNC.RECONVERGENT B4 ;  /* 0x0000000000047941 */ /* 0x000fea0003800200 */
.L_x_16989:
        /* <DEDUP_REMOVED lines=42> */
.L_x_16987:
[----:B------:R-:W-:Y:S05]  /*2da10*/  BSYNC.RECONVERGENT B3 ;  /* 0x0000000000037941 */ /* 0x000fea0003800200 */
.L_x_16986:
        /* <DEDUP_REMOVED lines=9> */
.L_x_16985:
[----:B------:R-:W-:Y:S05]  /*2dab0*/  BSYNC.RECONVERGENT B2 ;  /* 0x0000000000027941 */ /* 0x000fea0003800200 */
.L_x_16984:
        /* <DEDUP_REMOVED lines=18> */
.L_x_16995:
        /* <DEDUP_REMOVED lines=13> */
.L_x_16997:
[----:B------:R-:W-:Y:S05]  /*2dcb0*/  BSYNC.RECONVERGENT B4 ;  /* 0x0000000000047941 */ /* 0x000fea0003800200 */
.L_x_16996:
        /* <DEDUP_REMOVED lines=42> */
.L_x_16994:
[----:B------:R-:W-:Y:S05]  /*2df60*/  BSYNC.RECONVERGENT B3 ;  /* 0x0000000000037941 */ /* 0x000fea0003800200 */
.L_x_16993:
        /* <DEDUP_REMOVED lines=10> */
.L_x_16992:
[----:B------:R-:W-:Y:S05]  /*2e010*/  BSYNC.RECONVERGENT B2 ;  /* 0x0000000000027941 */ /* 0x000fea0003800200 */
.L_x_16991:
        /* <DEDUP_REMOVED lines=18> */
.L_x_17002:
        /* <DEDUP_REMOVED lines=13> */
.L_x_17004:
[----:B------:R-:W-:Y:S05]  /*2e210*/  BSYNC.RECONVERGENT B4 ;  /* 0x0000000000047941 */ /* 0x000fea0003800200 */
.L_x_17003:
        /* <DEDUP_REMOVED lines=42> */
.L_x_17001:
[----:B------:R-:W-:Y:S05]  /*2e4c0*/  BSYNC.RECONVERGENT B3 ;  /* 0x0000000000037941 */ /* 0x000fea0003800200 */
.L_x_17000:
        /* <DEDUP_REMOVED lines=9> */
.L_x_16999:
[----:B------:R-:W-:Y:S05]  /*2e560*/  BSYNC.RECONVERGENT B2 ;  /* 0x0000000000027941 */ /* 0x000fea0003800200 */
.L_x_16998:
        /* <DEDUP_REMOVED lines=18> */
.L_x_17009:
        /* <DEDUP_REMOVED lines=13> */
.L_x_17011:
[----:B------:R-:W-:Y:S05]  /*2e760*/  BSYNC.RECONVERGENT B4 ;  /* 0x0000000000047941 */ /* 0x000fea0003800200 */
.L_x_17010:
        /* <DEDUP_REMOVED lines=42> */
.L_x_17008:
[----:B------:R-:W-:Y:S05]  /*2ea10*/  BSYNC.RECONVERGENT B3 ;  /* 0x0000000000037941 */ /* 0x000fea0003800200 */
.L_x_17007:
        /* <DEDUP_REMOVED lines=10> */
.L_x_17006:
[----:B------:R-:W-:Y:S05]  /*2eac0*/  BSYNC.RECONVERGENT B2 ;  /* 0x0000000000027941 */ /* 0x000fea0003800200 */
.L_x_17005:
        /* <DEDUP_REMOVED lines=18> */
.L_x_17016:
        /* <DEDUP_REMOVED lines=13> */
.L_x_17018:
[----:B------:R-:W-:Y:S05]  /*2ecc0*/  BSYNC.RECONVERGENT B4 ;  /* 0x0000000000047941 */ /* 0x000fea0003800200 */
.L_x_17017:
        /* <DEDUP_REMOVED lines=42> */
.L_x_17015:
[----:B------:R-:W-:Y:S05]  /*2ef70*/  BSYNC.RECONVERGENT B3 ;  /* 0x0000000000037941 */ /* 0x000fea0003800200 */
.L_x_17014:
        /* <DEDUP_REMOVED lines=9> */
.L_x_17013:
[----:B------:R-:W-:Y:S05]  /*2f010*/  BSYNC.RECONVERGENT B2 ;  /* 0x0000000000027941 */ /* 0x000fea0003800200 */
.L_x_17012:
        /* <DEDUP_REMOVED lines=18> */
.L_x_17023:
        /* <DEDUP_REMOVED lines=13> */
.L_x_17025:
[----:B------:R-:W-:Y:S05]  /*2f210*/  BSYNC.RECONVERGENT B4 ;  /* 0x0000000000047941 */ /* 0x000fea0003800200 */
.L_x_17024:
        /* <DEDUP_REMOVED lines=42> */
.L_x_17022:
[----:B------:R-:W-:Y:S05]  /*2f4c0*/  BSYNC.RECONVERGENT B3 ;  /* 0x0000000000037941 */ /* 0x000fea0003800200 */
.L_x_17021:
        /* <DEDUP_REMOVED lines=10> */
.L_x_17020:
[----:B------:R-:W-:Y:S05]  /*2f570*/  BSYNC.RECONVERGENT B2 ;  /* 0x0000000000027941 */ /* 0x000fea0003800200 */
.L_x_17019:
[----:B------:R-:W-:Y:S02]  /*2f580*/  F2FP.BF16.F32.PACK_AB R167, RZ, R219 ;  /* 0x000000dbffa7723e */ /* 0x000fe400000010ff */
[----:B------:R-:W-:Y:S02]  /*2f590*/  MOV R220, R234 ;  /* 0x000000ea00dc7202 */ /* 0x000fe40000000f00 */
[----:B------:R-:W-:Y:S02]  /*2f5a0*/  PRMT R166, R232, 0x5410, R233 ;  /* 0x00005410e8a67816 */ /* 0x000fe400000000e9 */
[----:B------:R-:W-:Y:S02]  /*2f5b0*/  PRMT R165, R231, 0x5410, R230 ;  /* 0x00005410e7a57816 */ /* 0x000fe400000000e6 */
[----:B------:R-:W-:Y:S02]  /*2f5c0*/  PRMT R164, R229, 0x5410, R228 ;  /* 0x00005410e5a47816 */ /* 0x000fe400000000e4 */
[----:B------:R-:W-:-:S07]  /*2f5d0*/  PRMT R167, R225, 0x5410, R167 ;  /* 0x00005410e1a77816 */ /* 0x000fce00000000a7 */
.L_x_16969:
        /* <DEDUP_REMOVED lines=24> */
.L_x_16909:
[----:B------:R-:W-:Y:S05]  /*2f760*/  BSYNC.RECONVERGENT B1 ;  /* 0x0000000000017941 */ /* 0x000fea0003800200 */
.L_x_16908:
[----:B0123--:R-:W-:Y:S01]  /*2f770*/  FADD.FTZ R164, RZ, R5 ;  /* 0x00000005ffa47221 */ /* 0x00ffe20000010000 */
        /* <DEDUP_REMOVED lines=79> */
[----:B0-----:R-:W-:Y:S01]  /*2fc70*/  LOP3.LUT P5, R223, R223, 0x1f, RZ, 0xc0, !PT ;  /* 0x0000001fdfdf7812 */ /* 0x001fe200078ac0ff */
        /* <DEDUP_REMOVED lines=154> */
.L_x_17055:
        /* <DEDUP_REMOVED lines=24> */
[----:B------:R-:W0:Y:S01]  /*307a0*/  LDC.64 R222, c[0x0][0x428] ;  /* 0x00010a00ffde7b82 */ /* 0x000e220000000a00 */
        /* <DEDUP_REMOVED lines=31> */
.L_x_17030:
[----:B------:R-:W-:Y:S05]  /*309a0*/  BSYNC.RECONVERGENT B2 ;  /* 0x0000000000027941 */ /* 0x000fea0003800200 */
.L_x_17029:
[----:B------:R-:W-:Y:S01]  /*309b0*/  LOP3.LUT P0, RZ, R171, 0x200, RZ, 0xc0, !PT ;  /* 0x00000200abff7812 */ /* 0x000fe2000780c0ff */
[----:B------:R-:W-:-:S12]  /*309c0*/  BSSY.RECONVERGENT B2, `(.L_x_17031) ;  /* 0x0000022000027945 */ /* 0x000fd80003800200 */
[----:B------:R-:W-:Y:S05]  /*309d0*/  @!P0 BRA `(.L_x_17032) ;  /* 0x0000000000808947 */ /* 0x000fea0003800000 */
[----:B0-----:R-:W0:Y:S01]  /*309e0*/  LDC.64 R222, c[0x0][0x428] ;  /* 0x00010a00ffde7b82 */ /* 0x001e220000000a00 */
        /* <DEDUP_REMOVED lines=31> */
.L_x_17032:
[----:B------:R-:W-:Y:S05]  /*30be0*/  BSYNC.RECONVERGENT B2 ;  /* 0x0000000000027941 */ /* 0x000fea0003800200 */
.L_x_17031:
[----:B------:R-:W-:Y:S01]  /*30bf0*/  LOP3.LUT P0, RZ, R171, 0x100, RZ, 0xc0, !PT ;  /* 0x00000100abff7812 */ /* 0x000fe2000780c0ff */
        /* <DEDUP_REMOVED lines=34> */
.L_x_17034:
[----:B------:R-:W-:Y:S05]  /*30e20*/  BSYNC.RECONVERGENT B2 ;  /* 0x0000000000027941 */ /* 0x000fea0003800200 */
.L_x_17033:
[----:B------:R-:W-:Y:S01]  /*30e30*/  LOP3.LUT P0, RZ, R171, 0x80, RZ, 0xc0, !PT ;  /* 0x00000080abff7812 */ /* 0x000fe2000780c0ff */
        /* <DEDUP_REMOVED lines=34> */
.L_x_17036:
[----:B------:R-:W-:Y:S05]  /*31060*/  BSYNC.RECONVERGENT B2 ;  /* 0x0000000000027941 */ /* 0x000fea0003800200 */
.L_x_17035:
[----:B------:R-:W-:Y:S01]  /*31070*/  LOP3.LUT P0, RZ, R171, 0x40, RZ, 0xc0, !PT ;  /* 0x00000040abff7812 */ /* 0x000fe2000780c0ff */
        /* <DEDUP_REMOVED lines=34> */
.L_x_17038:
[----:B------:R-:W-:Y:S05]  /*312a0*/  BSYNC.RECONVERGENT B2 ;  /* 0x0000000000027941 */ /* 0x000fea0003800200 */
.L_x_17037:
        /* <DEDUP_REMOVED lines=35> */
.L_x_17040:
[----:B------:R-:W-:Y:S05]  /*314e0*/  BSYNC.RECONVERGENT B2 ;  /* 0x0000000000027941 */ /* 0x000fea0003800200 */
.L_x_17039:
        /* <DEDUP_REMOVED lines=35> */
.L_x_17042:
[----:B------:R-:W-:Y:S05]  /*31720*/  BSYNC.RECONVERGENT B2 ;  /* 0x0000000000027941 */ /* 0x000fea0003800200 */
.L_x_17041:
        /* <DEDUP_REMOVED lines=33> */
.L_x_17028:
[----:B------:R-:W-:Y:S05]  /*31940*/  BSYNC.RECONVERGENT B1 ;  /* 0x0000000000017941 */ /* 0x000fea0003800200 */
.L_x_17027:
[----:B01234-:R-:W0:Y:S02]  /*31950*/  LDC.64 R164, c[0x0][0x380] ;  /* 0x0000e000ffa47b82 */ /* 0x01fe240000000a00 */
[----:B0-----:R-:W-:-:S04]  /*31960*/  LEA R170, R164, R170, 0x2 ;  /* 0x000000aaa4aa7211 */ /* 0x001fc800078e10ff */
[----:B------:R-:W-:-:S13]  /*31970*/  ISETP.GE.AND P0, PT, R170, R165, PT ;  /* 0x000000a5aa00720c */ /* 0x000fda0003f06270 */
[----:B------:R-:W-:Y:S05]  /*31980*/  @!P0 BRA `(.L_x_17043) ;  /* 0xfffffcf800188947 */ /* 0x000fea000383ffff */
[----:B------:R-:W-:Y:S05]  /*31990*/  BSYNC B0 ;  /* 0x0000000000007941 */ /* 0x000fea0003800000 */
.L_x_16067:
[----:B------:R-:W-:Y:S05]  /*319a0*/  EXIT ;  /* 0x000000000000794d */ /* 0x000fea0003800000 */
.L_x_17026:
        /* <DEDUP_REMOVED lines=8> */
.L_x_17045:
[----:B------:R-:W-:Y:S05]  /*31a30*/  BSYNC B1 ;  /* 0x0000000000017941 */ /* 0x000fea0003800000 */
.L_x_17044:
        /* <DEDUP_REMOVED lines=10> */
.L_x_17046:
[----:B------:R-:W-:Y:S01]  /*31ae0*/  HFMA2 R230, -RZ, RZ, 0, 2.384185791015625e-07 ;  /* 0x00000004ffe67431 */ /* 0x000fe200000001ff */
[----:B------:R-:W-:-:S05]  /*31af0*/  MOV R166, R227 ;  /* 0x000000e300a67202 */ /* 0x000fca0000000f00 */
[----:B------:R-:W-:-:S04]  /*31b00*/  FADD.FTZ R166, R165, R166 ;  /* 0x000000a6a5a67221 */ /* 0x000fc80000010000 */
[----:B------:R-:W-:-:S07]  /*31b10*/  IMAD.MOV.U32 R229, RZ, RZ, R166 ;  /* 0x000000ffffe57224 */ /* 0x000fce00078e00a6 */
[----:B------:R-:W-:Y:S05]  /*31b20*/  WARPSYNC.COLLECTIVE R228, `(.L_x_17047) ;  /* 0x00000000e4087348 */ /* 0x000fea0003c00000 */
[----:B------:R0:W1:Y:S02]  /*31b30*/  SHFL.BFLY P6, R227, R229, R230, R231 ;  /* 0x0c0000e6e5e37389 */ /* 0x00006400000c00e7 */
[----:B01----:R-:W-:Y:S05]  /*31b40*/  ENDCOLLECTIVE ;  /* 0x000000000000791b */ /* 0x003fea0003800000 */
.L_x_17047:
[----:B------:R-:W-:Y:S02]  /*31b50*/  IMAD.MOV.U32 R230, RZ, RZ, 0x8 ;  /* 0x00000008ffe67424 */ /* 0x000fe400078e00ff */
[----:B------:R-:W-:-:S04]  /*31b60*/  IMAD.MOV.U32 R167, RZ, RZ, R227 ;  /* 0x000000ffffa77224 */ /* 0x000fc800078e00e3 */
[----:B------:R-:W-:-:S05]  /*31b70*/  FADD.FTZ R167, R166, R167 ;  /* 0x000000a7a6a77221 */ /* 0x000fca0000010000 */
[----:B------:R-:W-:-:S07]  /*31b80*/  MOV R229, R167 ;  /* 0x000000a700e57202 */ /* 0x000fce0000000f00 */
[----:B------:R-:W-:Y:S05]  /*31b90*/  WARPSYNC.COLLECTIVE R228, `(.L_x_17048) ;  /* 0x00000000e4087348 */ /* 0x000fea0003c00000 */
[----:B------:R0:W1:Y:S02]  /*31ba0*/  SHFL.BFLY P6, R227, R229, R230, R231 ;  /* 0x0c0000e6e5e37389 */ /* 0x00006400000c00e7 */
[----:B01----:R-:W-:Y:S05]  /*31bb0*/  ENDCOLLECTIVE ;  /* 0x000000000000791b */ /* 0x003fea0003800000 */
.L_x_17048:
[----:B------:R-:W-:Y:S01]  /*31bc0*/  HFMA2 R230, -RZ, RZ, 0, 9.5367431640625e-07 ;  /* 0x00000010ffe67431 */ /* 0x000fe200000001ff */
[----:B------:R-:W-:-:S05]  /*31bd0*/  MOV R224, R227 ;  /* 0x000000e300e07202 */ /* 0x000fca0000000f00 */
[----:B------:R-:W-:-:S04]  /*31be0*/  FADD.FTZ R226, R167, R224 ;  /* 0x000000e0a7e27221 */ /* 0x000fc80000010000 */
[----:B------:R-:W-:-:S07]  /*31bf0*/  IMAD.MOV.U32 R229, RZ, RZ, R226 ;  /* 0x000000ffffe57224 */ /* 0x000fce00078e00e2 */
[----:B------:R-:W-:Y:S05]  /*31c00*/  WARPSYNC.COLLECTIVE R228, `(.L_x_17049) ;  /* 0x00000000e4087348 */ /* 0x000fea0003c00000 */
[----:B------:R0:W1:Y:S02]  /*31c10*/  SHFL.BFLY P6, R227, R229, R230, R231 ;  /* 0x0c0000e6e5e37389 */ /* 0x00006400000c00e7 */
[----:B01----:R-:W-:Y:S05]  /*31c20*/  ENDCOLLECTIVE ;  /* 0x000000000000791b */ /* 0x003fea0003800000 */
.L_x_17049:
        /* <DEDUP_REMOVED lines=139> */
.L_x_17050:
[----:B------:R-:W-:Y:S02]  /*324e0*/  IMAD.MOV.U32 R230, RZ, RZ, 0x2 ;  /* 0x00000002ffe67424 */ /* 0x000fe400078e00ff */
[----:B------:R-:W-:-:S04]  /*324f0*/  IMAD.MOV.U32 R165, RZ, RZ, R227 ;  /* 0x000000ffffa57224 */ /* 0x000fc800078e00e3 */
[----:B------:R-:W-:-:S05]  /*32500*/  FADD.FTZ R165, R164, R165 ;  /* 0x000000a5a4a57221 */ /* 0x000fca0000010000 */
[----:B------:R-:W-:-:S07]  /*32510*/  MOV R229, R165 ;  /* 0x000000a500e57202 */ /* 0x000fce0000000f00 */
[----:B------:R-:W-:Y:S05]  /*32520*/  WARPSYNC.COLLECTIVE R228, `(.L_x_17051) ;  /* 0x00000000e4087348 */ /* 0x000fea0003c00000 */
[----:B------:R0:W1:Y:S02]  /*32530*/  SHFL.BFLY P6, R227, R229, R230, R231 ;  /* 0x0c0000e6e5e37389 */ /* 0x00006400000c00e7 */
[----:B01----:R-:W-:Y:S05]  /*32540*/  ENDCOLLECTIVE ;  /* 0x000000000000791b */ /* 0x003fea0003800000 */
.L_x_17051:
[----:B------:R-:W-:Y:S01]  /*32550*/  HFMA2 R230, -RZ, RZ, 0, 2.384185791015625e-07 ;  /* 0x00000004ffe67431 */ /* 0x000fe200000001ff */
[----:B------:R-:W-:-:S05]  /*32560*/  MOV R166, R227 ;  /* 0x000000e300a67202 */ /* 0x000fca0000000f00 */
[----:B------:R-:W-:-:S04]  /*32570*/  FADD.FTZ R166, R165, R166 ;  /* 0x000000a6a5a67221 */ /* 0x000fc80000010000 */
[----:B------:R-:W-:-:S07]  /*32580*/  IMAD.MOV.U32 R229, RZ, RZ, R166 ;  /* 0x000000ffffe57224 */ /* 0x000fce00078e00a6 */
[----:B------:R-:W-:Y:S05]  /*32590*/  WARPSYNC.COLLECTIVE R228, `(.L_x_17052) ;  /* 0x00000000e4087348 */ /* 0x000fea0003c00000 */
[----:B------:R0:W1:Y:S02]  /*325a0*/  SHFL.BFLY P6, R227, R229, R230, R231 ;  /* 0x0c0000e6e5e37389 */ /* 0x00006400000c00e7 */
[----:B01----:R-:W-:Y:S05]  /*325b0*/  ENDCOLLECTIVE ;  /* 0x000000000000791b */ /* 0x003fea0003800000 */
.L_x_17052:
[----:B------:R-:W-:Y:S02]  /*325c0*/  IMAD.MOV.U32 R230, RZ, RZ, 0x8 ;  /* 0x00000008ffe67424 */ /* 0x000fe400078e00ff */
[----:B------:R-:W-:-:S04]  /*325d0*/  IMAD.MOV.U32 R167, RZ, RZ, R227 ;  /* 0x000000ffffa77224 */ /* 0x000fc800078e00e3 */
[----:B------:R-:W-:-:S05]  /*325e0*/  FADD.FTZ R167, R166, R167 ;  /* 0x000000a7a6a77221 */ /* 0x000fca0000010000 */
[----:B------:R-:W-:-:S07]  /*325f0*/  MOV R229, R167 ;  /* 0x000000a700e57202 */ /* 0x000fce0000000f00 */
[----:B------:R-:W-:Y:S05]  /*32600*/  WARPSYNC.COLLECTIVE R228, `(.L_x_17053) ;  /* 0x00000000e4087348 */ /* 0x000fea0003c00000 */
[----:B------:R0:W1:Y:S02]  /*32610*/  SHFL.BFLY P6, R227, R229, R230, R231 ;  /* 0x0c0000e6e5e37389 */ /* 0x00006400000c00e7 */
[----:B01----:R-:W-:Y:S05]  /*32620*/  ENDCOLLECTIVE ;  /* 0x000000000000791b */ /* 0x003fea0003800000 */
.L_x_17053:
[----:B------:R-:W-:Y:S01]  /*32630*/  HFMA2 R230, -RZ, RZ, 0, 9.5367431640625e-07 ;  /* 0x00000010ffe67431 */ /* 0x000fe200000001ff */
[----:B------:R-:W-:-:S05]  /*32640*/  MOV R226, R227 ;  /* 0x000000e300e27202 */ /* 0x000fca0000000f00 */
[----:B------:R-:W-:-:S04]  /*32650*/  FADD.FTZ R226, R167, R226 ;  /* 0x000000e2a7e27221 */ /* 0x000fc80000010000 */
[----:B------:R-:W-:-:S07]  /*32660*/  IMAD.MOV.U32 R229, RZ, RZ, R226 ;  /* 0x000000ffffe57224 */ /* 0x000fce00078e00e2 */
[----:B------:R-:W-:Y:S05]  /*32670*/  WARPSYNC.COLLECTIVE R228, `(.L_x_17054) ;  /* 0x00000000e4087348 */ /* 0x000fea0003c00000 */
[----:B------:R0:W1:Y:S02]  /*32680*/  SHFL.BFLY P6, R227, R229, R230, R231 ;  /* 0x0c0000e6e5e37389 */ /* 0x00006400000c00e7 */
[----:B01----:R-:W-:Y:S05]  /*32690*/  ENDCOLLECTIVE ;  /* 0x000000000000791b */ /* 0x003fea0003800000 */
.L_x_17054:
[----:B------:R-:W-:Y:S05]  /*326a0*/  BRA `(.L_x_17055) ;  /* 0xffffffdc00dc7947 */ /* 0x000fea000383ffff */
.L_x_17056:
        /* <DEDUP_REMOVED lines=13> */
.L_x_71462:


//--------------------- .text._ZN10layer_norm13ln_fwd_kernelINS_13Kernel_traitsIf13__nv_bfloat16S2_S2_fjLj2048ELj1ELj4ELj1ELj16ENS_18Kernel_traits_baseILj2048EfS2_S2_S2_fjLj128EEEEELb1ELb0ELb1ELb1EEEvNS_9FwdParamsE --------------------------
	.section	.text._ZN10layer_norm13ln_fwd_kernelINS_13Kernel_traitsIf13__nv_bfloat16S2_S2_fjLj2048ELj1ELj4ELj1ELj16ENS_18Kernel_traits_baseILj2048EfS2_S2_S2_fjLj128EEEEELb1ELb0ELb1ELb1EEEvNS_9FwdParamsE,"ax",@progbits
	.align	128
        .global         _ZN10layer_norm13ln_fwd_kernelINS_13Kernel_traitsIf13__nv_bfloat16S2_S2_fjLj2048ELj1ELj4ELj1ELj16ENS_18Kernel_traits_baseILj2048EfS2_S2_S2_fjLj128EEEEELb1ELb0ELb1ELb1EEEvNS_9FwdParamsE
        .type           _ZN10layer_norm13ln_fwd_kernelINS_13Kernel_traitsIf13__nv_bfloat16S2_S2_fjLj2048ELj1ELj4ELj1ELj16ENS_18Kernel_traits_baseILj2048EfS2_S2_S2_fjLj128EEEEELb1ELb0ELb1ELb1EEEvNS_9FwdParamsE,@function
        .size           _ZN10layer_norm13ln_fwd_kernelINS_13Kernel_traitsIf13__nv_bfloat16S2_S2_fjLj2048ELj1ELj4ELj1ELj16ENS_18Kernel_traits_baseILj2048EfS2_S2_S2_fjLj128EEEEELb1ELb0ELb1ELb1EEEvNS_9FwdParamsE,(.L_x_71463 - _ZN10layer_norm13ln_fwd_kernelINS_13Kernel_traitsIf13__nv_bfloat16S2_S2_fjLj2048ELj1ELj4ELj1ELj16ENS_18Kernel_traits_baseILj2048EfS2_S2_S2_fjLj128EEEEELb1ELb0ELb1ELb1EEEvNS_9FwdParamsE)
        .other          _ZN10layer_norm13ln_fwd_kernelINS_13Kernel_traitsIf13__nv_bfloat16S2_S2_fjLj2048ELj1ELj4ELj1ELj16ENS_18Kernel_traits_baseILj2048EfS2_S2_S2_fjLj128EEEEELb1ELb0ELb1ELb1EEEvNS_9FwdParamsE,@"STO_CUDA_ENTRY STV_DEFAULT"
_ZN10layer_norm13ln_fwd_kernelINS_13Kernel_traitsIf13__nv_bfloat16S2_S2_fjLj2048ELj1ELj4ELj1ELj16ENS_18Kernel_traits_baseILj2048EfS2_S2_S2_fjLj128EEEEELb1ELb0ELb1ELb1EEEvNS_9FwdParamsE:
.text._ZN10layer_norm13ln_fwd_kernelINS_13Kernel_traitsIf13__nv_bfloat16S2_S2_fjLj2048ELj1ELj4ELj1ELj16ENS_18Kernel_traits_baseILj2048EfS2_S2_S2_fjLj128EEEEELb1ELb0ELb1ELb1EEEvNS_9FwdParamsE:
        /* <DEDUP_REMOVED lines=87> */
.L_x_17057:
        /* <DEDUP_REMOVED lines=50> */
.L_x_17058:
[----:B------:R-:W1:Y:S02]  /*0890*/  LDCU UR4, c[0x0][0x384] ;  /* 0x00007080ff0477ac */ /* 0x000e640008000800 */
[----:B-1----:R-:W-:-:S13]  /*08a0*/  ISETP.GE.AND P0, PT, R19, UR4, PT ;  /* 0x0000000413007c0c */ /* 0x002fda000bf06270 */
[----:B------:R-:W-:Y:S05]  /*08b0*/  @P0 EXIT ;  /* 0x000000000000094d */ /* 0x000fea0003800000 */
[----:B------:R-:W-:-:S04]  /*08c0*/  IMAD.HI.U32 R0, R21, -0x326172a9, RZ ;  /* 0xcd9e8d5715007827 */ /* 0x000fc800078e00ff */
[----:B------:R-:W-:Y:S01]  /*08d0*/  HFMA2 R13, -RZ, RZ, 0, 0 ;  /* 0x00000000ff0d7431 */ /* 0x000fe200000001ff */
[----:B------:R-:W-:Y:S01]  /*08e0*/  BSSY B0, `(.L_x_17059) ;  /* 0x00030b3000007945 */ /* 0x000fe20003800000 */
[----:B------:R-:W-:Y:S01]  /*08f0*/  LOP3.LUT R200, R200, 0x3, RZ, 0xc0, !PT ;  /* 0x00000003c8c87812 */ /* 0x000fe200078ec0ff */
[----:B0-----:R-:W-:Y:S01]  /*0900*/  IMAD.HI.U32 R2, R18, -0x2daee0ad, RZ ;  /* 0xd2511f5312027827 */ /* 0x001fe200078e00ff */
[----:B------:R-:W-:Y:S01]  /*0910*/  LOP3.LUT R0, R15, UR6, R0, 0x96, !PT ;  /* 0x000000060f007c12 */ /* 0x000fe2000f8e9600 */
[----:B------:R-:W0:Y:S02]  /*0920*/  LDCU UR10, c[0x0][0x404] ;  /* 0x00008080ff0a77ac */ /* 0x000e240008000800 */
[----:B------:R-:W-:Y:S01]  /*0930*/  IMAD R4, R21, -0x326172a9, RZ ;  /* 0xcd9e8d5715047824 */ /* 0x000fe200078e02ff */
[----:B------:R-:W-:Y:S01]  /*0940*/  LOP3.LUT R2, R2, UR7, RZ, 0x3c, !PT ;  /* 0x0000000702027c12 */ /* 0x000fe2000f8e3cff */
[----:B------:R-:W-:Y:S01]  /*0950*/  IMAD R6, R18, -0x2daee0ad, RZ ;  /* 0xd2511f5312067824 */ /* 0x000fe200078e02ff */
[----:B------:R-:W1:Y:S01]  /*0960*/  LDCU.U8 UR11, c[0x0][0x410] ;  /* 0x00008200ff0b77ac */ /* 0x000e620008000000 */
[----:B------:R-:W-:Y:S01]  /*0970*/  IMAD.HI.U32 R5, R0, -0x2daee0ad, RZ ;  /* 0xd2511f5300057827 */ /* 0x000fe200078e00ff */
[----:B------:R-:W2:Y:S03]  /*0980*/  LDCU UR14, c[0x0][0x448] ;  /* 0x00008900ff0e77ac */ /* 0x000ea60008000800 */
[----:B------:R-:W-:Y:S01]  /*0990*/  IMAD.HI.U32 R3, R2, -0x326172a9, RZ ;  /* 0xcd9e8d5702037827 */ /* 0x000fe200078e00ff */
[----:B------:R-:W-:Y:S01]  /*09a0*/  LOP3.LUT R5, R6, UR16, R5, 0x96, !PT ;  /* 0x0000001006057c12 */ /* 0x000fe2000f8e9605 */
[----:B------:R-:W3:Y:S02]  /*09b0*/  LDCU.64 UR12, c[0x0][0x408] ;  /* 0x00008100ff0c77ac */ /* 0x000ee40008000a00 */
        /* <DEDUP_REMOVED lines=51> */
[----:B01234-:R-:W-:-:S07]  /*0cf0*/  IMAD R14, R2, -0x326172a9, RZ ;  /* 0xcd9e8d57020e7824 */ /* 0x01ffce00078e02ff */
.L_x_18005:
        /* <DEDUP_REMOVED lines=15> */
[----:B-1----:R-:W-:-:S06]  /*0df0*/  IMAD.WIDE R10, R19, 0x4, R10 ;  /* 0x00000004130a7825 */ /* 0x002fcc00078e020a */
        /* <DEDUP_REMOVED lines=37> */
.L_x_17065:
        /* <DEDUP_REMOVED lines=13> */
.L_x_17067:
[----:B------:R-:W-:Y:S05]  /*1120*/  BSYNC.RECONVERGENT B3 ;  /* 0x0000000000037941 */ /* 0x000fea0003800200 */
.L_x_17066:
        /* <DEDUP_REMOVED lines=43> */
.L_x_17064:
[----:B------:R-:W-:Y:S05]  /*13e0*/  BSYNC.RECONVERGENT B2 ;  /* 0x0000000000027941 */ /* 0x000fea0003800200 */
.L_x_17063:
[----:B------:R-:W-:Y:S01]  /*13f0*/  I2FP.F32.U32 R8, R8 ;  /* 0x0000000800087245 */ /* 0x000fe20000201000 */
[----:B------:R-:W-:Y:S01]  /*1400*/  IMAD.MOV.U32 R27, RZ, RZ, 0x2f800000 ;  /* 0x2f800000ff1b7424 */ /* 0x000fe200078e00ff */
[----:B------:R-:W-:-:S03]  /*1410*/  SHF.L.U32 R9, R32, 0x10, RZ ;  /* 0x0000001020097819 */ /* 0x000fc600000006ff */
        /* <DEDUP_REMOVED lines=8> */
.L_x_17062:
[----:B------:R-:W-:Y:S05]  /*14a0*/  BSYNC.RECONVERGENT B1 ;  /* 0x0000000000017941 */ /* 0x000fea0003800200 */
.L_x_17061:
        /* <DEDUP_REMOVED lines=23> */
.L_x_17072:
        /* <DEDUP_REMOVED lines=13> */
.L_x_17074:
[----:B------:R-:W-:Y:S05]  /*16f0*/  BSYNC.RECONVERGENT B3 ;  /* 0x0000000000037941 */ /* 0x000fea0003800200 */
.L_x_17073:
        /* <DEDUP_REMOVED lines=43> */
.L_x_17071:
[----:B------:R-:W-:Y:S05]  /*19b0*/  BSYNC.RECONVERGENT B2 ;  /* 0x0000000000027941 */ /* 0x000fea0003800200 */
.L_x_17070:
        /* <DEDUP_REMOVED lines=12> */
.L_x_17069:
[----:B------:R-:W-:Y:S05]  /*1a80*/  BSYNC.RECONVERGENT B1 ;  /* 0x0000000000017941 */ /* 0x000fea0003800200 */
.L_x_17068:
        /* <DEDUP_REMOVED lines=22> */
.L_x_17079:
        /* <DEDUP_REMOVED lines=13> */
.L_x_17081:
[----:B------:R-:W-:Y:S05]  /*1cc0*/  BSYNC.RECONVERGENT B3 ;  /* 0x0000000000037941 */ /* 0x000fea0003800200 */
.L_x_17080:
        /* <DEDUP_REMOVED lines=43> */
.L_x_17078:
[----:B------:R-:W-:Y:S05]  /*1f80*/  BSYNC.RECONVERGENT B2 ;  /* 0x0000000000027941 */ /* 0x000fea0003800200 */
.L_x_17077:
        /* <DEDUP_REMOVED lines=11> */
.L_x_17076:
[----:B------:R-:W-:Y:S05]  /*2040*/  BSYNC.RECONVERGENT B1 ;  /* 0x0000000000017941 */ /* 0x000fea0003800200 */
.L_x_17075:
        /* <DEDUP_REMOVED lines=23> */
.L_x_17086:
        /* <DEDUP_REMOVED lines=13> */
.L_x_17088:
[----:B------:R-:W-:Y:S05]  /*2290*/  BSYNC.RECONVERGENT B3 ;  /* 0x0000000000037941 */ /* 0x000fea0003800200 */
.L_x_17087:
        /* <DEDUP_REMOVED lines=43> */
.L_x_17085:
[----:B------:R-:W-:Y:S05]  /*2550*/  BSYNC.RECONVERGENT B2 ;  /* 0x0000000000027941 */ /* 0x000fea0003800200 */
.L_x_17084:
        /* <DEDUP_REMOVED lines=12> */
.L_x_17083:
[----:B------:R-:W-:Y:S05]  /*2620*/  BSYNC.RECONVERGENT B1 ;  /* 0x0000000000017941 */ /* 0x000fea0003800200 */
.L_x_17082:
        /* <DEDUP_REMOVED lines=22> */
.L_x_17093:
        /* <DEDUP_REMOVED lines=13> */
.L_x_17095:
[----:B------:R-:W-:Y:S05]  /*2860*/  BSYNC.RECONVERGENT B3 ;  /* 0x0000000000037941 */ /* 0x000fea0003800200 */
.L_x_17094:
        /* <DEDUP_REMOVED lines=43> */
.L_x_17092:
[----:B------:R-:W-:Y:S05]  /*2b20*/  BSYNC.RECONVERGENT B2 ;  /* 0x0000000000027941 */ /* 0x000fea0003800200 */
.L_x_17091:
        /* <DEDUP_REMOVED lines=11> */
.L_x_17090:
[----:B------:R-:W-:Y:S05]  /*2be0*/  BSYNC.RECONVERGENT B1 ;  /* 0x0000000000017941 */ /* 0x000fea0003800200 */
.L_x_17089:
        /* <DEDUP_REMOVED lines=23> */
.L_x_17100:
        /* <DEDUP_REMOVED lines=13> */
.L_x_17102:
[----:B------:R-:W-:Y:S05]  /*2e30*/  BSYNC.RECONVERGENT B3 ;  /* 0x0000000000037941 */ /* 0x000fea0003800200 */
.L_x_17101:
        /* <DEDUP_REMOVED lines=43> */
.L_x_17099:
[----:B------:R-:W-:Y:S05]  /*30f0*/  BSYNC.RECONVERGENT B2 ;  /* 0x0000000000027941 */ /* 0x000fea0003800200 */
.L_x_17098:
        /* <DEDUP_REMOVED lines=12> */
.L_x_17097:
[----:B------:R-:W-:Y:S05]  /*31c0*/  BSYNC.RECONVERGENT B1 ;  /* 0x0000000000017941 */ /* 0x000fea0003800200 */
.L_x_17096:
        /* <DEDUP_REMOVED lines=22> */
.L_x_17107:
        /* <DEDUP_REMOVED lines=13> */
.L_x_17109:
[----:B------:R-:W-:Y:S05]  /*3400*/  BSYNC.RECONVERGENT B3 ;  /* 0x0000000000037941 */ /* 0x000fea0003800200 */
.L_x_17108:
        /* <DEDUP_REMOVED lines=43> */
.L_x_17106:
[----:B------:R-:W-:Y:S05]  /*36c0*/  BSYNC.RECONVERGENT B2 ;  /* 0x0000000000027941 */ /* 0x000fea0003800200 */
.L_x_17105:
        /* <DEDUP_REMOVED lines=11> */
.L_x_17104:
[----:B------:R-:W-:Y:S05]  /*3780*/  BSYNC.RECONVERGENT B1 ;  /* 0x0000000000017941 */ /* 0x000fea0003800200 */
.L_x_17103:
        /* <DEDUP_REMOVED lines=23> */
.L_x_17114:
        /* <DEDUP_REMOVED lines=13> */
.L_x_17116:
[----:B------:R-:W-:Y:S05]  /*39d0*/  BSYNC.RECONVERGENT B3 ;  /* 0x0000000000037941 */ /* 0x000fea0003800200 */
.L_x_17115:
        /* <DEDUP_REMOVED lines=42> */
[----:B------:R-:W-:-:S07]  /*3c80*/  HFMA2 R174, -RZ, RZ, 0, 0 ;  /* 0x00000000ffae7431 */ /* 0x000fce00000001ff */
.L_x_17113:
[----:B------:R-:W-:Y:S05]  /*3c90*/  BSYNC.RECONVERGENT B2 ;  /* 0x0000000000027941 */ /* 0x000fea0003800200 */
.L_x_17112:
        /* <DEDUP_REMOVED lines=12> */
.L_x_17111:
[----:B------:R-:W-:Y:S05]  /*3d60*/  BSYNC.RECONVERGENT B1 ;  /* 0x0000000000017941 */ /* 0x000fea0003800200 */
.L_x_17110:
[----:B------:R-:W-:Y:S02]  /*3d70*/  F2FP.BF16.F32.PACK_AB R167, RZ, R26 ;  /* 0x0000001affa7723e */ /* 0x000fe400000010ff */
[----:B------:R-:W-:Y:S02]  /*3d80*/  PRMT R166, R168, 0x5410, R166 ;  /* 0x00005410a8a67816 */ /* 0x000fe400000000a6 */
[----:B------:R-:W-:Y:S02]  /*3d90*/  PRMT R165, R31, 0x5410, R165 ;  /* 0x000054101fa57816 */ /* 0x000fe400000000a5 */
[----:B------:R-:W-:Y:S02]  /*3da0*/  PRMT R164, R30, 0x5410, R164 ;  /* 0x000054101ea47816 */ /* 0x000fe400000000a4 */
[----:B------:R-:W-:Y:S01]  /*3db0*/  PRMT R167, R171, 0x5410, R167 ;  /* 0x00005410aba77816 */ /* 0x000fe200000000a7 */
[----:B------:R-:W-:Y:S06]  /*3dc0*/  BRA `(.L_x_17117) ;  /* 0x0000002800dc7947 */ /* 0x000fec0003800000 */
.L_x_17060:
        /* <DEDUP_REMOVED lines=21> */
.L_x_17122:
        /* <DEDUP_REMOVED lines=13> */
.L_x_17124:
[----:B------:R-:W-:Y:S05]  /*3ff0*/  BSYNC.RECONVERGENT B3 ;  /* 0x0000000000037941 */ /* 0x000fea0003800200 */
.L_x_17123:
        /* <DEDUP_REMOVED lines=42> */
.L_x_17121:
[----:B------:R-:W-:Y:S05]  /*42a0*/  BSYNC.RECONVERGENT B2 ;  /* 0x0000000000027941 */ /* 0x000fea0003800200 */
.L_x_17120:
        /* <DEDUP_REMOVED lines=9> */
.L_x_17119:
[----:B------:R-:W-:Y:S05]  /*4340*/  BSYNC.RECONVERGENT B1 ;  /* 0x0000000000017941 */ /* 0x000fea0003800200 */
.L_x_17118:
        /* <DEDUP_REMOVED lines=18> */
.L_x_17129:
        /* <DEDUP_REMOVED lines=13> */
.L_x_17131:
[----:B------:R-:W-:Y:S05]  /*4540*/  BSYNC.RECONVERGENT B3 ;  /* 0x0000000000037941 */ /* 0x000fea0003800200 */
.L_x_17130:
        /* <DEDUP_REMOVED lines=43> */
.L_x_17128:
[----:B------:R-:W-:Y:S05]  /*4800*/  BSYNC.RECONVERGENT B2 ;  /* 0x0000000000027941 */ /* 0x000fea0003800200 */
.L_x_17127:
        /* <DEDUP_REMOVED lines=9> */
.L_x_17126:
[----:B------:R-:W-:Y:S05]  /*48a0*/  BSYNC.RECONVERGENT B1 ;  /* 0x0000000000017941 */ /* 0x000fea0003800200 */
.L_x_17125:
        /* <DEDUP_REMOVED lines=18> */
.L_x_17136:
        /* <DEDUP_REMOVED lines=13> */
.L_x_17138:
[----:B------:R-:W-:Y:S05]  /*4aa0*/  BSYNC.RECONVERGENT B3 ;  /* 0x0000000000037941 */ /* 0x000fea0003800200 */
.L_x_17137:
        /* <DEDUP_REMOVED lines=43> */
.L_x_17135:
[----:B------:R-:W-:Y:S05]  /*4d60*/  BSYNC.RECONVERGENT B2 ;  /* 0x0000000000027941 */ /* 0x000fea0003800200 */
.L_x_17134:
        /* <DEDUP_REMOVED lines=9> */
.L_x_17133:
[----:B------:R-:W-:Y:S05]  /*4e00*/  BSYNC.RECONVERGENT B1 ;  /* 0x0000000000017941 */ /* 0x000fea0003800200 */
.L_x_17132:
        /* <DEDUP_REMOVED lines=18> */
.L_x_17143:
        /* <DEDUP_REMOVED lines=13> */
.L_x_17145:
[----:B------:R-:W-:Y:S05]  /*5000*/  BSYNC.RECONVERGENT B3 ;  /* 0x0000000000037941 */ /* 0x000fea0003800200 */
.L_x_17144:
        /* <DEDUP_REMOVED lines=43> */
.L_x_17142:
[----:B------:R-:W-:Y:S05]  /*52c0*/  BSYNC.RECONVERGENT B2 ;  /* 0x0000000000027941 */ /* 0x000fea0003800200 */
.L_x_17141:
        /* <DEDUP_REMOVED lines=9> */
.L_x_17140:
[----:B------:R-:W-:Y:S05]  /*5360*/  BSYNC.RECONVERGENT B1 ;  /* 0x0000000000017941 */ /* 0x000fea0003800200 */
.L_x_17139:
        /* <DEDUP_REMOVED lines=18> */
.L_x_17150:
        /* <DEDUP_REMOVED lines=13> */
.L_x_17152:
[----:B------:R-:W-:Y:S05]  /*5560*/  BSYNC.RECONVERGENT B3 ;  /* 0x0000000000037941 */ /* 0x000fea0003800200 */
.L_x_17151:
        /* <DEDUP_REMOVED lines=43> */
.L_x_17149:
[----:B------:R-:W-:Y:S05]  /*5820*/  BSYNC.RECONVERGENT B2 ;  /* 0x0000000000027941 */ /* 0x000fea0003800200 */
.L_x_17148:
        /* <DEDUP_REMOVED lines=9> */
.L_x_17147:
[----:B------:R-:W-:Y:S05]  /*58c0*/  BSYNC.RECONVERGENT B1 ;  /* 0x0000000000017941 */ /* 0x000fea0003800200 */
.L_x_17146:
        /* <DEDUP_REMOVED lines=18> */
.L_x_17157:
        /* <DEDUP_REMOVED lines=13> */
.L_x_17159:
[----:B------:R-:W-:Y:S05]  /*5ac0*/  BSYNC.RECONVERGENT B3 ;  /* 0x0000000000037941 */ /* 0x000fea0003800200 */
.L_x_17158:
        /* <DEDUP_REMOVED lines=43> */
.L_x_17156:
[----:B------:R-:W-:Y:S05]  /*5d80*/  BSYNC.RECONVERGENT B2 ;  /* 0x0000000000027941 */ /* 0x000fea0003800200 */
.L_x_17155:
        /* <DEDUP_REMOVED lines=9> */
.L_x_17154:
[----:B------:R-:W-:Y:S05]  /*5e20*/  BSYNC.RECONVERGENT B1 ;  /* 0x0000000000017941 */ /* 0x000fea0003800200 */
.L_x_17153:
        /* <DEDUP_REMOVED lines=18> */
.L_x_17164:
        /* <DEDUP_REMOVED lines=13> */
.L_x_17166:
[----:B------:R-:W-:Y:S05]  /*6020*/  BSYNC.RECONVERGENT B3 ;  /* 0x0000000000037941 */ /* 0x000fea0003800200 */
.L_x_17165:
        /* <DEDUP_REMOVED lines=43> */
.L_x_17163:
[----:B------:R-:W-:Y:S05]  /*62e0*/  BSYNC.RECONVERGENT B2 ;  /* 0x0000000000027941 */ /* 0x000fea0003800200 */
.L_x_17162:
        /* <DEDUP_REMOVED lines=9> */
.L_x_17161:
[----:B------:R-:W-:Y:S05]  /*6380*/  BSYNC.RECONVERGENT B1 ;  /* 0x0000000000017941 */ /* 0x000fea0003800200 */
.L_x_17160:
        /* <DEDUP_REMOVED lines=18> */
.L_x_17171:
        /* <DEDUP_REMOVED lines=13> */
.L_x_17173:
[----:B------:R-:W-:Y:S05]  /*6580*/  BSYNC.RECONVERGENT B3 ;  /* 0x0000000000037941 */ /* 0x000fea0003800200 */
.L_x_17172:
        /* <DEDUP_REMOVED lines=43> */
.L_x_17170:
[----:B------:R-:W-:Y:S05]  /*6840*/  BSYNC.RECONVERGENT B2 ;  /* 0x0000000000027941 */ /* 0x000fea0003800200 */
.L_x_17169:
        /* <DEDUP_REMOVED lines=9> */
.L_x_17168:
[----:B------:R-:W-:Y:S05]  /*68e0*/  BSYNC.RECONVERGENT B1 ;  /* 0x0000000000017941 */ /* 0x000fea0003800200 */
.L_x_17167:
[----:B------:R-:W-:Y:S02]  /*68f0*/  F2FP.BF16.F32.PACK_AB R29, RZ, R26 ;  /* 0x0000001aff1d723e */ /* 0x000fe400000010ff */
[----:B------:R-:W-:Y:S02]  /*6900*/  PRMT R166, R166, 0x5410, R167 ;  /* 0x00005410a6a67816 */ /* 0x000fe400000000a7 */
[----:B------:R-:W-:Y:S02]  /*6910*/  PRMT R165, R165, 0x5410, R31 ;  /* 0x00005410a5a57816 */ /* 0x000fe4000000001f */
[----:B------:R-:W-:Y:S02]  /*6920*/  PRMT R164, R164, 0x5410, R30 ;  /* 0x00005410a4a47816 */ /* 0x000fe4000000001e */
[----:B------:R-:W-:-:S07]  /*6930*/  PRMT R167, R168, 0x5410, R29 ;  /* 0x00005410a8a77816 */ /* 0x000fce000000001d */
.L_x_17117:
[----:B------:R-:W0:Y:S01]  /*6940*/  LDC.64 R30, c[0x0][0x3a8] ;  /* 0x0000ea00ff1e7b82 */ /* 0x000e220000000a00 */
[----:B------:R-:W-:Y:S01]  /*6950*/  BSSY.RECONVERGENT B1, `(.L_x_17174) ;  /* 0x000001a000017945 */ /* 0x000fe20003800200 */
[C---:B------:R-:W-:Y:S02]  /*6960*/  VIADD R179, R169.reuse, 0x20 ;  /* 0x00000020a9b37836 */ /* 0x040fe40000000000 */
        /* <DEDUP_REMOVED lines=24> */
.L_x_17175:
[----:B------:R-:W-:Y:S05]  /*6af0*/  BSYNC.RECONVERGENT B1 ;  /* 0x0000000000017941 */ /* 0x000fea0003800200 */
.L_x_17174:
[----:B------:R-:W-:Y:S04]  /*6b00*/  BSSY.RECONVERGENT B1, `(.L_x_17176) ;  /* 0x0000005000017945 */ /* 0x000fe80003800200 */
[----:B------:R-:W-:Y:S05]  /*6b10*/  @!P1 BRA `(.L_x_17177) ;  /* 0x00000000000c9947 */ /* 0x000fea0003800000 */
[----:B------:R-:W2:Y:S02]  /*6b20*/  LDC.64 R32, c[0x0][0x390] ;  /* 0x0000e400ff207b82 */ /* 0x000ea40000000a00 */
[----:B--2---:R-:W-:-:S06]  /*6b30*/  IMAD.WIDE.U32 R32, R177, 0x10, R32 ;  /* 0x00000010b1207825 */ /* 0x004fcc00078e0020 */
[----:B------:R-:W5:Y:S02]  /*6b40*/  LDG.E.128 R32, desc[UR8][R32.64] ;  /* 0x0000000820207981 */ /* 0x000f64000c1e1d00 */
.L_x_17177:
[----:B------:R-:W-:Y:S05]  /*6b50*/  BSYNC.RECONVERGENT B1 ;  /* 0x0000000000017941 */ /* 0x000fea0003800200 */
.L_x_17176:
        /* <DEDUP_REMOVED lines=30> */
.L_x_17183:
        /* <DEDUP_REMOVED lines=13> */
.L_x_17185:
[----:B------:R-:W-:Y:S05]  /*6e10*/  BSYNC.RECONVERGENT B3 ;  /* 0x0000000000037941 */ /* 0x000fea0003800200 */
.L_x_17184:
        /* <DEDUP_REMOVED lines=43> */
.L_x_17182:
[----:B------:R-:W-:Y:S05]  /*70d0*/  BSYNC.RECONVERGENT B2 ;  /* 0x0000000000027941 */ /* 0x000fea0003800200 */
.L_x_17181:
        /* <DEDUP_REMOVED lines=11> */
.L_x_17180:
[----:B------:R-:W-:Y:S05]  /*7190*/  BSYNC.RECONVERGENT B1 ;  /* 0x0000000000017941 */ /* 0x000fea0003800200 */
.L_x_17179:
        /* <DEDUP_REMOVED lines=23> */
.L_x_17190:
        /* <DEDUP_REMOVED lines=13> */
.L_x_17192:
[----:B------:R-:W-:Y:S05]  /*73e0*/  BSYNC.RECONVERGENT B3 ;  /* 0x0000000000037941 */ /* 0x000fea0003800200 */
.L_x_17191:
        /* <DEDUP_REMOVED lines=43> */
.L_x_17189:
[----:B------:R-:W-:Y:S05]  /*76a0*/  BSYNC.RECONVERGENT B2 ;  /* 0x0000000000027941 */ /* 0x000fea0003800200 */
.L_x_17188:
        /* <DEDUP_REMOVED lines=12> */
.L_x_17187:
[----:B------:R-:W-:Y:S05]  /*7770*/  BSYNC.RECONVERGENT B1 ;  /* 0x0000000000017941 */ /* 0x000fea0003800200 */
.L_x_17186:
        /* <DEDUP_REMOVED lines=22> */
.L_x_17197:
        /* <DEDUP_REMOVED lines=13> */
.L_x_17199:
[----:B------:R-:W-:Y:S05]  /*79b0*/  BSYNC.RECONVERGENT B3 ;  /* 0x0000000000037941 */ /* 0x000fea0003800200 */
.L_x_17198:
        /* <DEDUP_REMOVED lines=43> */
.L_x_17196:
[----:B------:R-:W-:Y:S05]  /*7c70*/  BSYNC.RECONVERGENT B2 ;  /* 0x0000000000027941 */ /* 0x000fea0003800200 */
.L_x_17195:
[----:B------:R-:W-:Y:S01]  /*7c80*/  I2FP.F32.U32 R6, R6 ;  /* 0x0000000600067245 */ /* 0x000fe20000201000 */
[----:B------:R-:W-:Y:S02]  /*7c90*/  IMAD.MOV.U32 R171, RZ, RZ, 0x2f800000 ;  /* 0x2f800000ffab7424 */ /* 0x000fe400078e00ff */
        /* <DEDUP_REMOVED lines=9> */
.L_x_17194:
[----:B------:R-:W-:Y:S05]  /*7d30*/  BSYNC.RECONVERGENT B1 ;  /* 0x0000000000017941 */ /* 0x000fea0003800200 */
.L_x_17193:
        /* <DEDUP_REMOVED lines=23> */
.L_x_17204:
        /* <DEDUP_REMOVED lines=13> */
.L_x_17206:
[----:B------:R-:W-:Y:S05]  /*7f80*/  BSYNC.RECONVERGENT B3 ;  /* 0x0000000000037941 */ /* 0x000fea0003800200 */
.L_x_17205:
        /* <DEDUP_REMOVED lines=43> */
.L_x_17203:
[----:B------:R-:W-:Y:S05]  /*8240*/  BSYNC.RECONVERGENT B2 ;  /* 0x0000000000027941 */ /* 0x000fea0003800200 */
.L_x_17202:
        /* <DEDUP_REMOVED lines=12> */
.L_x_17201:
[----:B------:R-:W-:Y:S05]  /*8310*/  BSYNC.RECONVERGENT B1 ;  /* 0x0000000000017941 */ /* 0x000fea0003800200 */
.L_x_17200:
        /* <DEDUP_REMOVED lines=22> */
.L_x_17211:
        /* <DEDUP_REMOVED lines=13> */
.L_x_17213:
[----:B------:R-:W-:Y:S05]  /*8550*/  BSYNC.RECONVERGENT B3 ;  /* 0x0000000000037941 */ /* 0x000fea0003800200 */
.L_x_17212:
        /* <DEDUP_REMOVED lines=42> */
.L_x_17210:
[----:B------:R-:W-:Y:S05]  /*8800*/  BSYNC.RECONVERGENT B2 ;  /* 0x0000000000027941 */ /* 0x000fea0003800200 */
.L_x_17209:
        /* <DEDUP_REMOVED lines=11> */
.L_x_17208:
[----:B------:R-:W-:Y:S05]  /*88c0*/  BSYNC.RECONVERGENT B1 ;  /* 0x0000000000017941 */ /* 0x000fea0003800200 */
.L_x_17207:
        /* <DEDUP_REMOVED lines=23> */
.L_x_17218:
        /* <DEDUP_REMOVED lines=13> */
.L_x_17220:
[----:B------:R-:W-:Y:S05]  /*8b10*/  BSYNC.RECONVERGENT B3 ;  /* 0x0000000000037941 */ /* 0x000fea0003800200 */
.L_x_17219:
        /* <DEDUP_REMOVED lines=43> */
.L_x_17217:
[----:B------:R-:W-:Y:S05]  /*8dd0*/  BSYNC.RECONVERGENT B2 ;  /* 0x0000000000027941 */ /* 0x000fea0003800200 */
.L_x_17216:
        /* <DEDUP_REMOVED lines=12> */
.L_x_17215:
[----:B------:R-:W-:Y:S05]  /*8ea0*/  BSYNC.RECONVERGENT B1 ;  /* 0x0000000000017941 */ /* 0x000fea0003800200 */
.L_x_17214:
        /* <DEDUP_REMOVED lines=22> */
.L_x_17225:
        /* <DEDUP_REMOVED lines=13> */
.L_x_17227:
[----:B------:R-:W-:Y:S05]  /*90e0*/  BSYNC.RECONVERGENT B3 ;  /* 0x0000000000037941 */ /* 0x000fea0003800200 */
.L_x_17226:
        /* <DEDUP_REMOVED lines=42> */
.L_x_17224:
[----:B------:R-:W-:Y:S05]  /*9390*/  BSYNC.RECONVERGENT B2 ;  /* 0x0000000000027941 */ /* 0x000fea0003800200 */
.L_x_17223:
        /* <DEDUP_REMOVED lines=11> */
.L_x_17222:
[----:B------:R-:W-:Y:S05]  /*9450*/  BSYNC.RECONVERGENT B1 ;  /* 0x0000000000017941 */ /* 0x000fea0003800200 */
.L_x_17221:
        /* <DEDUP_REMOVED lines=23> */
.L_x_17232:
        /* <DEDUP_REMOVED lines=13> */
.L_x_17234:
[----:B------:R-:W-:Y:S05]  /*96a0*/  BSYNC.RECONVERGENT B3 ;  /* 0x0000000000037941 */ /* 0x000fea0003800200 */
.L_x_17233:
        /* <DEDUP_REMOVED lines=42> */
[----:B------:R-:W-:-:S07]  /*9950*/  IMAD.MOV.U32 R188, RZ, RZ, RZ ;  /* 0x000000ffffbc7224 */ /* 0x000fce00078e00ff */
.L_x_17231:
[----:B------:R-:W-:Y:S05]  /*9960*/  BSYNC.RECONVERGENT B2 ;  /* 0x0000000000027941 */ /* 0x000fea0003800200 */
.L_x_17230:
        /* <DEDUP_REMOVED lines=12> */
.L_x_17229:
[----:B------:R-:W-:Y:S05]  /*9a30*/  BSYNC.RECONVERGENT B1 ;  /* 0x0000000000017941 */ /* 0x000fea0003800200 */
.L_x_17228:
[----:B------:R-:W-:Y:S02]  /*9a40*/  F2FP.BF16.F32.PACK_AB R167, RZ, R176 ;  /* 0x000000b0ffa7723e */ /* 0x000fe400000010ff */
[----:B------:R-:W-:Y:S02]  /*9a50*/  PRMT R166, R182, 0x5410, R166 ;  /* 0x00005410b6a67816 */ /* 0x000fe400000000a6 */
[----:B------:R-:W-:Y:S02]  /*9a60*/  PRMT R165, R181, 0x5410, R165 ;  /* 0x00005410b5a57816 */ /* 0x000fe400000000a5 */
[----:B------:R-:W-:Y:S02]  /*9a70*/  PRMT R164, R180, 0x5410, R164 ;  /* 0x00005410b4a47816 */ /* 0x000fe400000000a4 */
[----:B------:R-:W-:Y:S01]  /*9a80*/  PRMT R167, R183, 0x5410, R167 ;  /* 0x00005410b7a77816 */ /* 0x000fe200000000a7 */
[----:B------:R-:W-:Y:S06]  /*9a90*/  BRA `(.L_x_17235) ;  /* 0x0000002800dc7947 */ /* 0x000fec0003800000 */
.L_x_17178:
        /* <DEDUP_REMOVED lines=21> */
.L_x_17240:
        /* <DEDUP_REMOVED lines=13> */
.L_x_17242:
[----:B------:R-:W-:Y:S05]  /*9cc0*/  BSYNC.RECONVERGENT B3 ;  /* 0x0000000000037941 */ /* 0x000fea0003800200 */
.L_x_17241:
        /* <DEDUP_REMOVED lines=42> */
.L_x_17239:
[----:B------:R-:W-:Y:S05]  /*9f70*/  BSYNC.RECONVERGENT B2 ;  /* 0x0000000000027941 */ /* 0x000fea0003800200 */
.L_x_17238:
        /* <DEDUP_REMOVED lines=9> */
.L_x_17237:
[----:B------:R-:W-:Y:S05]  /*a010*/  BSYNC.RECONVERGENT B1 ;  /* 0x0000000000017941 */ /* 0x000fea0003800200 */
.L_x_17236:
        /* <DEDUP_REMOVED lines=18> */
.L_x_17247:
        /* <DEDUP_REMOVED lines=13> */
.L_x_17249:
[----:B------:R-:W-:Y:S05]  /*a210*/  BSYNC.RECONVERGENT B3 ;  /* 0x0000000000037941 */ /* 0x000fea0003800200 */
.L_x_17248:
        /* <DEDUP_REMOVED lines=43> */
.L_x_17246:
[----:B------:R-:W-:Y:S05]  /*a4d0*/  BSYNC.RECONVERGENT B2 ;  /* 0x0000000000027941 */ /* 0x000fea0003800200 */
.L_x_17245:
        /* <DEDUP_REMOVED lines=9> */
.L_x_17244:
[----:B------:R-:W-:Y:S05]  /*a570*/  BSYNC.RECONVERGENT B1 ;  /* 0x0000000000017941 */ /* 0x000fea0003800200 */
.L_x_17243:
        /* <DEDUP_REMOVED lines=18> */
.L_x_17254:
        /* <DEDUP_REMOVED lines=13> */
.L_x_17256:
[----:B------:R-:W-:Y:S05]  /*a770*/  BSYNC.RECONVERGENT B3 ;  /* 0x0000000000037941 */ /* 0x000fea0003800200 */
.L_x_17255:
        /* <DEDUP_REMOVED lines=43> */
.L_x_17253:
[----:B------:R-:W-:Y:S05]  /*aa30*/  BSYNC.RECONVERGENT B2 ;  /* 0x0000000000027941 */ /* 0x000fea0003800200 */
.L_x_17252:
        /* <DEDUP_REMOVED lines=9> */
.L_x_17251:
[----:B------:R-:W-:Y:S05]  /*aad0*/  BSYNC.RECONVERGENT B1 ;  /* 0x0000000000017941 */ /* 0x000fea0003800200 */
.L_x_17250:
        /* <DEDUP_REMOVED lines=18> */
.L_x_17261:
        /* <DEDUP_REMOVED lines=13> */
.L_x_17263:
[----:B------:R-:W-:Y:S05]  /*acd0*/  BSYNC.RECONVERGENT B3 ;  /* 0x0000000000037941 */ /* 0x000fea0003800200 */
.L_x_17262:
        /* <DEDUP_REMOVED lines=43> */
.L_x_17260:
[----:B------:R-:W-:Y:S05]  /*af90*/  BSYNC.RECONVERGENT B2 ;  /* 0x0000000000027941 */ /* 0x000fea0003800200 */
.L_x_17259:
        /* <DEDUP_REMOVED lines=9> */
.L_x_17258:
[----:B------:R-:W-:Y:S05]  /*b030*/  BSYNC.RECONVERGENT B1 ;  /* 0x0000000000017941 */ /* 0x000fea0003800200 */
.L_x_17257:
        /* <DEDUP_REMOVED lines=18> */
.L_x_17268:
        /* <DEDUP_REMOVED lines=13> */
.L_x_17270:
[----:B------:R-:W-:Y:S05]  /*b230*/  BSYNC.RECONVERGENT B3 ;  /* 0x0000000000037941 */ /* 0x000fea0003800200 */
.L_x_17269:
        /* <DEDUP_REMOVED lines=43> */
.L_x_17267:
[----:B------:R-:W-:Y:S05]  /*b4f0*/  BSYNC.RECONVERGENT B2 ;  /* 0x0000000000027941 */ /* 0x000fea0003800200 */
.L_x_17266:
        /* <DEDUP_REMOVED lines=9> */
.L_x_17265:
[----:B------:R-:W-:Y:S05]  /*b590*/  BSYNC.RECONVERGENT B1 ;  /* 0x0000000000017941 */ /* 0x000fea0003800200 */
.L_x_17264:
        /* <DEDUP_REMOVED lines=18> */
.L_x_17275:
        /* <DEDUP_REMOVED lines=13> */
.L_x_17277:
[----:B------:R-:W-:Y:S05]  /*b790*/  BSYNC.RECONVERGENT B3 ;  /* 0x0000000000037941 */ /* 0x000fea0003800200 */
.L_x_17276:
        /* <DEDUP_REMOVED lines=43> */
.L_x_17274:
[----:B------:R-:W-:Y:S05]  /*ba50*/  BSYNC.RECONVERGENT B2 ;  /* 0x0000000000027941 */ /* 0x000fea0003800200 */
.L_x_17273:
        /* <DEDUP_REMOVED lines=9> */
.L_x_17272:
[----:B------:R-:W-:Y:S05]  /*baf0*/  BSYNC.RECONVERGENT B1 ;  /* 0x0000000000017941 */ /* 0x000fea0003800200 */
.L_x_17271:
        /* <DEDUP_REMOVED lines=18> */
.L_x_17282:
        /* <DEDUP_REMOVED lines=13> */
.L_x_17284:
[----:B------:R-:W-:Y:S05]  /*bcf0*/  BSYNC.RECONVERGENT B3 ;  /* 0x0000000000037941 */ /* 0x000fea0003800200 */
.L_x_17283:
        /* <DEDUP_REMOVED lines=43> */
.L_x_17281:
[----:B------:R-:W-:Y:S05]  /*bfb0*/  BSYNC.RECONVERGENT B2 ;  /* 0x0000000000027941 */ /* 0x000fea0003800200 */
.L_x_17280:
        /* <DEDUP_REMOVED lines=9> */
.L_x_17279:
[----:B------:R-:W-:Y:S05]  /*c050*/  BSYNC.RECONVERGENT B1 ;  /* 0x0000000000017941 */ /* 0x000fea0003800200 */
.L_x_17278:
        /* <DEDUP_REMOVED lines=18> */
.L_x_17289:
        /* <DEDUP_REMOVED lines=13> */
.L_x_17291:
[----:B------:R-:W-:Y:S05]  /*c250*/  BSYNC.RECONVERGENT B3 ;  /* 0x0000000000037941 */ /* 0x000fea0003800200 */
.L_x_17290:
        /* <DEDUP_REMOVED lines=43> */
.L_x_17288:
[----:B------:R-:W-:Y:S05]  /*c510*/  BSYNC.RECONVERGENT B2 ;  /* 0x0000000000027941 */ /* 0x000fea0003800200 */
.L_x_17287:
        /* <DEDUP_REMOVED lines=9> */
.L_x_17286:
[----:B------:R-:W-:Y:S05]  /*c5b0*/  BSYNC.RECONVERGENT B1 ;  /* 0x0000000000017941 */ /* 0x000fea0003800200 */
.L_x_17285:
[----:B------:R-:W-:Y:S02]  /*c5c0*/  F2FP.BF16.F32.PACK_AB R178, RZ, R176 ;  /* 0x000000b0ffb2723e */ /* 0x000fe400000010ff */
[----:B------:R-:W-:Y:S02]  /*c5d0*/  PRMT R164, R164, 0x5410, R167 ;  /* 0x00005410a4a47816 */ /* 0x000fe400000000a7 */
[----:B------:R-:W-:Y:S02]  /*c5e0*/  PRMT R166, R166, 0x5410, R181 ;  /* 0x00005410a6a67816 */ /* 0x000fe400000000b5 */
[----:B------:R-:W-:Y:S02]  /*c5f0*/  PRMT R165, R165, 0x5410, R180 ;  /* 0x00005410a5a57816 */ /* 0x000fe400000000b4 */
[----:B------:R-:W-:-:S07]  /*c600*/  PRMT R167, R182, 0x5410, R178 ;  /* 0x00005410b6a77816 */ /* 0x000fce00000000b2 */
.L_x_17235:
        /* <DEDUP_REMOVED lines=26> */
.L_x_17293:
[----:B------:R-:W-:Y:S05]  /*c7b0*/  BSYNC.RECONVERGENT B1 ;  /* 0x0000000000017941 */ /* 0x000fea0003800200 */
.L_x_17292:
[----:B------:R-:W-:Y:S04]  /*c7c0*/  BSSY.RECONVERGENT B1, `(.L_x_17294) ;  /* 0x0000005000017945 */ /* 0x000fe80003800200 */
[----:B------:R-:W-:Y:S05]  /*c7d0*/  @!P1 BRA `(.L_x_17295) ;  /* 0x00000000000c9947 */ /* 0x000fea0003800000 */
[----:B------:R-:W2:Y:S02]  /*c7e0*/  LDC.64 R32, c[0x0][0x390] ;  /* 0x0000e400ff207b82 */ /* 0x000ea40000000a00 */
[----:B--2---:R-:W-:-:S06]  /*c7f0*/  IMAD.WIDE.U32 R32, R185, 0x10, R32 ;  /* 0x00000010b9207825 */ /* 0x004fcc00078e0020 */
[----:B------:R-:W5:Y:S02]  /*c800*/  LDG.E.128 R32, desc[UR8][R32.64] ;  /* 0x0000000820207981 */ /* 0x000f64000c1e1d00 */
.L_x_17295:
[----:B------:R-:W-:Y:S05]  /*c810*/  BSYNC.RECONVERGENT B1 ;  /* 0x0000000000017941 */ /* 0x000fea0003800200 */
.L_x_17294:
[----:B-----5:R-:W-:Y:S02]  /*c820*/  PRMT R186, R35, 0x7632, R186 ;  /* 0x0000763223ba7816 */ /* 0x020fe400000000ba */
[----:B------:R-:W-:Y:S02]  /*c830*/  PRMT R183, R34, 0x7632, R183 ;  /* 0x0000763222b77816 */ /* 0x000fe400000000b7 */
[----:B------:R-:W-:Y:S02]  /*c840*/  PRMT R181, R33, 0x7632, R181 ;  /* 0x0000763221b57816 */ /* 0x000fe400000000b5 */
[----:B0-----:R-:W-:Y:S01]  /*c850*/  PRMT R179, R32, 0x7632, R179 ;  /* 0x0000763220b37816 */ /* 0x001fe200000000b3 */
[----:B------:R-:W-:Y:S06]  /*c860*/  @!P0 BRA `(.L_x_17296) ;  /* 0x0000002c00c08947 */ /* 0x000fec0003800000 */
[----:B-1----:R-:W0:Y:S02]  /*c870*/  LDC.64 R164, c[0x0][0x3a0] ;  /* 0x0000e800ffa47b82 */ /* 0x002e240000000a00 */
        /* <DEDUP_REMOVED lines=24> */
.L_x_17301:
        /* <DEDUP_REMOVED lines=13> */
.L_x_17303:
[----:B------:R-:W-:Y:S05]  /*cad0*/  BSYNC.RECONVERGENT B3 ;  /* 0x0000000000037941 */ /* 0x000fea0003800200 */
.L_x_17302:
        /* <DEDUP_REMOVED lines=43> */
.L_x_17300:
[----:B------:R-:W-:Y:S05]  /*cd90*/  BSYNC.RECONVERGENT B2 ;  /* 0x0000000000027941 */ /* 0x000fea0003800200 */
.L_x_17299:
        /* <DEDUP_REMOVED lines=11> */
.L_x_17298:
[----:B------:R-:W-:Y:S05]  /*ce50*/  BSYNC.RECONVERGENT B1 ;  /* 0x0000000000017941 */ /* 0x000fea0003800200 */
.L_x_17297:
        /* <DEDUP_REMOVED lines=23> */
.L_x_17308:
        /* <DEDUP_REMOVED lines=13> */
.L_x_17310:
[----:B------:R-:W-:Y:S05]  /*d0a0*/  BSYNC.RECONVERGENT B3 ;  /* 0x0000000000037941 */ /* 0x000fea0003800200 */
.L_x_17309:
        /* <DEDUP_REMOVED lines=43> */
.L_x_17307:
[----:B------:R-:W-:Y:S05]  /*d360*/  BSYNC.RECONVERGENT B2 ;  /* 0x0000000000027941 */ /* 0x000fea0003800200 */
.L_x_17306:
        /* <DEDUP_REMOVED lines=12> */
.L_x_17305:
[----:B------:R-:W-:Y:S05]  /*d430*/  BSYNC.RECONVERGENT B1 ;  /* 0x0000000000017941 */ /* 0x000fea0003800200 */
.L_x_17304:
        /* <DEDUP_REMOVED lines=22> */
.L_x_17315:
        /* <DEDUP_REMOVED lines=13> */
.L_x_17317:
[----:B------:R-:W-:Y:S05]  /*d670*/  BSYNC.RECONVERGENT B3 ;  /* 0x0000000000037941 */ /* 0x000fea0003800200 */
.L_x_17316:
        /* <DEDUP_REMOVED lines=43> */
.L_x_17314:
[----:B------:R-:W-:Y:S05]  /*d930*/  BSYNC.RECONVERGENT B2 ;  /* 0x0000000000027941 */ /* 0x000fea0003800200 */
.L_x_17313:
        /* <DEDUP_REMOVED lines=11> */
.L_x_17312:
[----:B------:R-:W-:Y:S05]  /*d9f0*/  BSYNC.RECONVERGENT B1 ;  /* 0x0000000000017941 */ /* 0x000fea0003800200 */
.L_x_17311:
        /* <DEDUP_REMOVED lines=23> */
.L_x_17322:
        /* <DEDUP_REMOVED lines=13> */
.L_x_17324:
[----:B------:R-:W-:Y:S05]  /*dc40*/  BSYNC.RECONVERGENT B3 ;  /* 0x0000000000037941 */ /* 0x000fea0003800200 */
.L_x_17323:
        /* <DEDUP_REMOVED lines=43> */
.L_x_17321:
[----:B------:R-:W-:Y:S05]  /*df00*/  BSYNC.RECONVERGENT B2 ;  /* 0x0000000000027941 */ /* 0x000fea0003800200 */
.L_x_17320:
        /* <DEDUP_REMOVED lines=12> */
.L_x_17319:
[----:B------:R-:W-:Y:S05]  /*dfd0*/  BSYNC.RECONVERGENT B1 ;  /* 0x0000000000017941 */ /* 0x000fea0003800200 */
.L_x_17318:
        /* <DEDUP_REMOVED lines=22> */
.L_x_17329:
        /* <DEDUP_REMOVED lines=13> */
.L_x_17331:
[----:B------:R-:W-:Y:S05]  /*e210*/  BSYNC.RECONVERGENT B3 ;  /* 0x0000000000037941 */ /* 0x000fea0003800200 */
.L_x_17330:
        /* <DEDUP_REMOVED lines=43> */
.L_x_17328:
[----:B------:R-:W-:Y:S05]  /*e4d0*/  BSYNC.RECONVERGENT B2 ;  /* 0x0000000000027941 */ /* 0x000fea0003800200 */
.L_x_17327:
        /* <DEDUP_REMOVED lines=11> */
.L_x_17326:
[----:B------:R-:W-:Y:S05]  /*e590*/  BSYNC.RECONVERGENT B1 ;  /* 0x0000000000017941 */ /* 0x000fea0003800200 */
.L_x_17325:
        /* <DEDUP_REMOVED lines=23> */
.L_x_17336:
        /* <DEDUP_REMOVED lines=13> */
.L_x_17338:
[----:B------:R-:W-:Y:S05]  /*e7e0*/  BSYNC.RECONVERGENT B3 ;  /* 0x0000000000037941 */ /* 0x000fea0003800200 */
.L_x_17337:
        /* <DEDUP_REMOVED lines=43> */
.L_x_17335:
[----:B------:R-:W-:Y:S05]  /*eaa0*/  BSYNC.RECONVERGENT B2 ;  /* 0x0000000000027941 */ /* 0x000fea0003800200 */
.L_x_17334:
        /* <DEDUP_REMOVED lines=12> */
.L_x_17333:
[----:B------:R-:W-:Y:S05]  /*eb70*/  BSYNC.RECONVERGENT B1 ;  /* 0x0000000000017941 */ /* 0x000fea0003800200 */
.L_x_17332:
        /* <DEDUP_REMOVED lines=22> */
.L_x_17343:
        /* <DEDUP_REMOVED lines=13> */
.L_x_17345:
[----:B------:R-:W-:Y:S05]  /*edb0*/  BSYNC.RECONVERGENT B3 ;  /* 0x0000000000037941 */ /* 0x000fea0003800200 */
.L_x_17344:
        /* <DEDUP_REMOVED lines=42> */
.L_x_17342:
[----:B------:R-:W-:Y:S05]  /*f060*/  BSYNC.RECONVERGENT B2 ;  /* 0x0000000000027941 */ /* 0x000fea0003800200 */
.L_x_17341:
        /* <DEDUP_REMOVED lines=11> */
.L_x_17340:
[----:B------:R-:W-:Y:S05]  /*f120*/  BSYNC.RECONVERGENT B1 ;  /* 0x0000000000017941 */ /* 0x000fea0003800200 */
.L_x_17339:
        /* <DEDUP_REMOVED lines=23> */
.L_x_17350:
        /* <DEDUP_REMOVED lines=13> */
.L_x_17352:
[----:B------:R-:W-:Y:S05]  /*f370*/  BSYNC.RECONVERGENT B3 ;  /* 0x0000000000037941 */ /* 0x000fea0003800200 */
.L_x_17351:
        /* <DEDUP_REMOVED lines=43> */
.L_x_17349:
[----:B------:R-:W-:Y:S05]  /*f630*/  BSYNC.RECONVERGENT B2 ;  /* 0x0000000000027941 */ /* 0x000fea0003800200 */
.L_x_17348:
        /* <DEDUP_REMOVED lines=12> */
.L_x_17347:
[----:B------:R-:W-:Y:S05]  /*f700*/  BSYNC.RECONVERGENT B1 ;  /* 0x0000000000017941 */ /* 0x000fea0003800200 */
.L_x_17346:
[----:B------:R-:W-:Y:S02]  /*f710*/  F2FP.BF16.F32.PACK_AB R167, RZ, R184 ;  /* 0x000000b8ffa7723e */ /* 0x000fe400000010ff */
[----:B------:R-:W-:Y:S02]  /*f720*/  PRMT R166, R190, 0x5410, R166 ;  /* 0x00005410bea67816 */ /* 0x000fe400000000a6 */
[----:B------:R-:W-:Y:S02]  /*f730*/  PRMT R165, R189, 0x5410, R165 ;  /* 0x00005410bda57816 */ /* 0x000fe400000000a5 */
[----:B------:R-:W-:Y:S02]  /*f740*/  PRMT R164, R188, 0x5410, R164 ;  /* 0x00005410bca47816 */ /* 0x000fe400000000a4 */
[----:B------:R-:W-:Y:S01]  /*f750*/  PRMT R167, R200, 0x5410, R167 ;  /* 0x00005410c8a77816 */ /* 0x000fe200000000a7 */
[----:B------:R-:W-:Y:S06]  /*f760*/  BRA `(.L_x_17353) ;  /* 0x0000002800dc7947 */ /* 0x000fec0003800000 */
.L_x_17296:
[----:B------:R-:W-:Y:S01]  /*f770*/  BSSY.RECONVERGENT B1, `(.L_x_17354) ;  /* 0x0000057000017945 */ /* 0x000fe20003800200 */
[----:B------:R-:W-:Y:S01]  /*f780*/  MOV R177, RZ ;  /* 0x000000ff00b17202 */ /* 0x000fe20000000f00 */
[----:B------:R-:W-:Y:S02]  /*f790*/  IMAD.MOV.U32 R198, RZ, RZ, R184 ;  /* 0x000000ffffc67224 */ /* 0x000fe400078e00b8 */
[----:B-1----:R-:W-:Y:S01]  /*f7a0*/  IMAD.MOV.U32 R165, RZ, RZ, R188 ;  /* 0x000000ffffa57224 */ /* 0x002fe200078e00bc */
        /* <DEDUP_REMOVED lines=17> */
.L_x_17358:
        /* <DEDUP_REMOVED lines=13> */
.L_x_17360:
[----:B------:R-:W-:Y:S05]  /*f990*/  BSYNC.RECONVERGENT B3 ;  /* 0x0000000000037941 */ /* 0x000fea0003800200 */
.L_x_17359:
        /* <DEDUP_REMOVED lines=42> */
.L_x_17357:
[----:B------:R-:W-:Y:S05]  /*fc40*/  BSYNC.RECONVERGENT B2 ;  /* 0x0000000000027941 */ /* 0x000fea0003800200 */
.L_x_17356:
        /* <DEDUP_REMOVED lines=9> */
.L_x_17355:
[----:B------:R-:W-:Y:S05]  /*fce0*/  BSYNC.RECONVERGENT B1 ;  /* 0x0000000000017941 */ /* 0x000fea0003800200 */
.L_x_17354:
        /* <DEDUP_REMOVED lines=18> */
.L_x_17365:
        /* <DEDUP_REMOVED lines=13> */
.L_x_17367:
[----:B------:R-:W-:Y:S05]  /*fee0*/  BSYNC.RECONVERGENT B3 ;  /* 0x0000000000037941 */ /* 0x000fea0003800200 */
.L_x_17366:
        /* <DEDUP_REMOVED lines=43> */
.L_x_17364:
[----:B------:R-:W-:Y:S05]  /*101a0*/  BSYNC.RECONVERGENT B2 ;  /* 0x0000000000027941 */ /* 0x000fea0003800200 */
.L_x_17363:
        /* <DEDUP_REMOVED lines=9> */
.L_x_17362:
[----:B------:R-:W-:Y:S05]  /*10240*/  BSYNC.RECONVERGENT B1 ;  /* 0x0000000000017941 */ /* 0x000fea0003800200 */
.L_x_17361:
        /* <DEDUP_REMOVED lines=18> */
.L_x_17372:
        /* <DEDUP_REMOVED lines=13> */
.L_x_17374:
[----:B------:R-:W-:Y:S05]  /*10440*/  BSYNC.RECONVERGENT B3 ;  /* 0x0000000000037941 */ /* 0x000fea0003800200 */
.L_x_17373:
        /* <DEDUP_REMOVED lines=43> */
.L_x_17371:
[----:B------:R-:W-:Y:S05]  /*10700*/  BSYNC.RECONVERGENT B2 ;  /* 0x0000000000027941 */ /* 0x000fea0003800200 */
.L_x_17370:
        /* <DEDUP_REMOVED lines=9> */
.L_x_17369:
[----:B------:R-:W-:Y:S05]  /*107a0*/  BSYNC.RECONVERGENT B1 ;  /* 0x0000000000017941 */ /* 0x000fea0003800200 */
.L_x_17368:
        /* <DEDUP_REMOVED lines=18> */
.L_x_17379:
        /* <DEDUP_REMOVED lines=13> */
.L_x_17381:
[----:B------:R-:W-:Y:S05]  /*109a0*/  BSYNC.RECONVERGENT B3 ;  /* 0x0000000000037941 */ /* 0x000fea0003800200 */
.L_x_17380:
        /* <DEDUP_REMOVED lines=43> */
.L_x_17378:
[----:B------:R-:W-:Y:S05]  /*10c60*/  BSYNC.RECONVERGENT B2 ;  /* 0x0000000000027941 */ /* 0x000fea0003800200 */
.L_x_17377:
        /* <DEDUP_REMOVED lines=9> */
.L_x_17376:
[----:B------:R-:W-:Y:S05]  /*10d00*/  BSYNC.RECONVERGENT B1 ;  /* 0x0000000000017941 */ /* 0x000fea0003800200 */
.L_x_17375:
        /* <DEDUP_REMOVED lines=18> */
.L_x_17386:
        /* <DEDUP_REMOVED lines=13> */
.L_x_17388:
[----:B------:R-:W-:Y:S05]  /*10f00*/  BSYNC.RECONVERGENT B3 ;  /* 0x0000000000037941 */ /* 0x000fea0003800200 */
.L_x_17387:
        /* <DEDUP_REMOVED lines=43> */
.L_x_17385:
[----:B------:R-:W-:Y:S05]  /*111c0*/  BSYNC.RECONVERGENT B2 ;  /* 0x0000000000027941 */ /* 0x000fea0003800200 */
.L_x_17384:
        /* <DEDUP_REMOVED lines=9> */
.L_x_17383:
[----:B------:R-:W-:Y:S05]  /*11260*/  BSYNC.RECONVERGENT B1 ;  /* 0x0000000000017941 */ /* 0x000fea0003800200 */
.L_x_17382:
        /* <DEDUP_REMOVED lines=18> */
.L_x_17393:
        /* <DEDUP_REMOVED lines=13> */
.L_x_17395:
[----:B------:R-:W-:Y:S05]  /*11460*/  BSYNC.RECONVERGENT B3 ;  /* 0x0000000000037941 */ /* 0x000fea0003800200 */
.L_x_17394:
        /* <DEDUP_REMOVED lines=43> */
.L_x_17392:
[----:B------:R-:W-:Y:S05]  /*11720*/  BSYNC.RECONVERGENT B2 ;  /* 0x0000000000027941 */ /* 0x000fea0003800200 */
.L_x_17391:
        /* <DEDUP_REMOVED lines=9> */
.L_x_17390:
[----:B------:R-:W-:Y:S05]  /*117c0*/  BSYNC.RECONVERGENT B1 ;  /* 0x0000000000017941 */ /* 0x000fea0003800200 */
.L_x_17389:
        /* <DEDUP_REMOVED lines=18> */
.L_x_17400:
        /* <DEDUP_REMOVED lines=13> */
.L_x_17402:
[----:B------:R-:W-:Y:S05]  /*119c0*/  BSYNC.RECONVERGENT B3 ;  /* 0x0000000000037941 */ /* 0x000fea0003800200 */
.L_x_17401:
        /* <DEDUP_REMOVED lines=43> */
.L_x_17399:
[----:B------:R-:W-:Y:S05]  /*11c80*/  BSYNC.RECONVERGENT B2 ;  /* 0x0000000000027941 */ /* 0x000fea0003800200 */
.L_x_17398:
        /* <DEDUP_REMOVED lines=9> */
.L_x_17397:
[----:B------:R-:W-:Y:S05]  /*11d20*/  BSYNC.RECONVERGENT B1 ;  /* 0x0000000000017941 */ /* 0x000fea0003800200 */
.L_x_17396:
        /* <DEDUP_REMOVED lines=18> */
.L_x_17407:
        /* <DEDUP_REMOVED lines=13> */
.L_x_17409:
[----:B------:R-:W-:Y:S05]  /*11f20*/  BSYNC.RECONVERGENT B3 ;  /* 0x0000000000037941 */ /* 0x000fea0003800200 */
.L_x_17408:
        /* <DEDUP_REMOVED lines=43> */
.L_x_17406:
[----:B------:R-:W-:Y:S05]  /*121e0*/  BSYNC.RECONVERGENT B2 ;  /* 0x0000000000027941 */ /* 0x000fea0003800200 */
.L_x_17405:
        /* <DEDUP_REMOVED lines=9> */
.L_x_17404:
[----:B------:R-:W-:Y:S05]  /*12280*/  BSYNC.RECONVERGENT B1 ;  /* 0x0000000000017941 */ /* 0x000fea0003800200 */
.L_x_17403:
[----:B------:R-:W-:Y:S02]  /*12290*/  F2FP.BF16.F32.PACK_AB R186, RZ, R184 ;  /* 0x000000b8ffba723e */ /* 0x000fe400000010ff */
[----:B------:R-:W-:Y:S02]  /*122a0*/  PRMT R164, R164, 0x5410, R167 ;  /* 0x00005410a4a47816 */ /* 0x000fe400000000a7 */
[----:B------:R-:W-:Y:S02]  /*122b0*/  PRMT R166, R166, 0x5410, R189 ;  /* 0x00005410a6a67816 */ /* 0x000fe400000000bd */
[----:B------:R-:W-:Y:S02]  /*122c0*/  PRMT R165, R165, 0x5410, R188 ;  /* 0x00005410a5a57816 */ /* 0x000fe400000000bc */
[----:B------:R-:W-:-:S07]  /*122d0*/  PRMT R167, R196, 0x5410, R186 ;  /* 0x00005410c4a77816 */ /* 0x000fce00000000ba */
.L_x_17353:
        /* <DEDUP_REMOVED lines=26> */
.L_x_17411:
[----:B------:R-:W-:Y:S05]  /*12480*/  BSYNC.RECONVERGENT B1 ;  /* 0x0000000000017941 */ /* 0x000fea0003800200 */
.L_x_17410:
[----:B------:R-:W-:Y:S04]  /*12490*/  BSSY.RECONVERGENT B1, `(.L_x_17412) ;  /* 0x0000005000017945 */ /* 0x000fe80003800200 */
[----:B------:R-:W-:Y:S05]  /*124a0*/  @!P1 BRA `(.L_x_17413) ;  /* 0x00000000000c9947 */ /* 0x000fea0003800000 */
[----:B------:R-:W2:Y:S02]  /*124b0*/  LDC.64 R32, c[0x0][0x390] ;  /* 0x0000e400ff207b82 */ /* 0x000ea40000000a00 */
[----:B--2---:R-:W-:-:S06]  /*124c0*/  IMAD.WIDE.U32 R32, R193, 0x10, R32 ;  /* 0x00000010c1207825 */ /* 0x004fcc00078e0020 */
[----:B------:R-:W5:Y:S02]  /*124d0*/  LDG.E.128 R32, desc[UR8][R32.64] ;  /* 0x0000000820207981 */ /* 0x000f64000c1e1d00 */
.L_x_17413:
[----:B------:R-:W-:Y:S05]  /*124e0*/  BSYNC.RECONVERGENT B1 ;  /* 0x0000000000017941 */ /* 0x000fea0003800200 */
.L_x_17412:
        /* <DEDUP_REMOVED lines=30> */
.L_x_17419:
        /* <DEDUP_REMOVED lines=13> */
.L_x_17421:
[----:B------:R-:W-:Y:S05]  /*127a0*/  BSYNC.RECONVERGENT B3 ;  /* 0x0000000000037941 */ /* 0x000fea0003800200 */
.L_x_17420:
        /* <DEDUP_REMOVED lines=42> */
.L_x_17418:
[----:B------:R-:W-:Y:S05]  /*12a50*/  BSYNC.RECONVERGENT B2 ;  /* 0x0000000000027941 */ /* 0x000fea0003800200 */
.L_x_17417:
        /* <DEDUP_REMOVED lines=11> */
.L_x_17416:
[----:B------:R-:W-:Y:S05]  /*12b10*/  BSYNC.RECONVERGENT B1 ;  /* 0x0000000000017941 */ /* 0x000fea0003800200 */
.L_x_17415:
        /* <DEDUP_REMOVED lines=23> */
.L_x_17426:
        /* <DEDUP_REMOVED lines=13> */
.L_x_17428:
[----:B------:R-:W-:Y:S05]  /*12d60*/  BSYNC.RECONVERGENT B3 ;  /* 0x0000000000037941 */ /* 0x000fea0003800200 */
.L_x_17427:
        /* <DEDUP_REMOVED lines=43> */
.L_x_17425:
[----:B------:R-:W-:Y:S05]  /*13020*/  BSYNC.RECONVERGENT B2 ;  /* 0x0000000000027941 */ /* 0x000fea0003800200 */
.L_x_17424:
        /* <DEDUP_REMOVED lines=12> */
.L_x_17423:
[----:B------:R-:W-:Y:S05]  /*130f0*/  BSYNC.RECONVERGENT B1 ;  /* 0x0000000000017941 */ /* 0x000fea0003800200 */
.L_x_17422:
        /* <DEDUP_REMOVED lines=22> */
.L_x_17433:
        /* <DEDUP_REMOVED lines=13> */
.L_x_17435:
[----:B------:R-:W-:Y:S05]  /*13330*/  BSYNC.RECONVERGENT B3 ;  /* 0x0000000000037941 */ /* 0x000fea0003800200 */
.L_x_17434:
        /* <DEDUP_REMOVED lines=43> */
.L_x_17432:
[----:B------:R-:W-:Y:S05]  /*135f0*/  BSYNC.RECONVERGENT B2 ;  /* 0x0000000000027941 */ /* 0x000fea0003800200 */
.L_x_17431:
[----:B------:R-:W-:Y:S01]  /*13600*/  I2FP.F32.U32 R6, R6 ;  /* 0x0000000600067245 */ /* 0x000fe20000201000 */
[----:B------:R-:W-:Y:S01]  /*13610*/  IMAD.MOV.U32 R187, RZ, RZ, 0x2f800000 ;  /* 0x2f800000ffbb7424 */ /* 0x000fe200078e00ff */
        /* <DEDUP_REMOVED lines=9> */
.L_x_17430:
[----:B------:R-:W-:Y:S05]  /*136b0*/  BSYNC.RECONVERGENT B1 ;  /* 0x0000000000017941 */ /* 0x000fea0003800200 */
.L_x_17429:
        /* <DEDUP_REMOVED lines=23> */
.L_x_17440:
        /* <DEDUP_REMOVED lines=13> */
.L_x_17442:
[----:B------:R-:W-:Y:S05]  /*13900*/  BSYNC.RECONVERGENT B3 ;  /* 0x0000000000037941 */ /* 0x000fea0003800200 */
.L_x_17441:
        /* <DEDUP_REMOVED lines=43> */
.L_x_17439:
[----:B------:R-:W-:Y:S05]  /*13bc0*/  BSYNC.RECONVERGENT B2 ;  /* 0x0000000000027941 */ /* 0x000fea0003800200 */
.L_x_17438:
        /* <DEDUP_REMOVED lines=12> */
.L_x_17437:
[----:B------:R-:W-:Y:S05]  /*13c90*/  BSYNC.RECONVERGENT B1 ;  /* 0x0000000000017941 */ /* 0x000fea0003800200 */
.L_x_17436:
        /* <DEDUP_REMOVED lines=22> */
.L_x_17447:
        /* <DEDUP_REMOVED lines=13> */
.L_x_17449:
[----:B------:R-:W-:Y:S05]  /*13ed0*/  BSYNC.RECONVERGENT B3 ;  /* 0x0000000000037941 */ /* 0x000fea0003800200 */
.L_x_17448:
        /* <DEDUP_REMOVED lines=43> */
.L_x_17446:
[----:B------:R-:W-:Y:S05]  /*14190*/  BSYNC.RECONVERGENT B2 ;  /* 0x0000000000027941 */ /* 0x000fea0003800200 */
.L_x_17445:
        /* <DEDUP_REMOVED lines=11> */
.L_x_17444:
[----:B------:R-:W-:Y:S05]  /*14250*/  BSYNC.RECONVERGENT B1 ;  /* 0x0000000000017941 */ /* 0x000fea0003800200 */
.L_x_17443:
        /* <DEDUP_REMOVED lines=23> */
.L_x_17454:
        /* <DEDUP_REMOVED lines=13> */
.L_x_17456:
[----:B------:R-:W-:Y:S05]  /*144a0*/  BSYNC.RECONVERGENT B3 ;  /* 0x0000000000037941 */ /* 0x000fea0003800200 */
.L_x_17455:
        /* <DEDUP_REMOVED lines=43> */
.L_x_17453:
[----:B------:R-:W-:Y:S05]  /*14760*/  BSYNC.RECONVERGENT B2 ;  /* 0x0000000000027941 */ /* 0x000fea0003800200 */
.L_x_17452:
        /* <DEDUP_REMOVED lines=12> */
.L_x_17451:
[----:B------:R-:W-:Y:S05]  /*14830*/  BSYNC.RECONVERGENT B1 ;  /* 0x0000000000017941 */ /* 0x000fea0003800200 */
.L_x_17450:
        /* <DEDUP_REMOVED lines=22> */
.L_x_17461:
        /* <DEDUP_REMOVED lines=13> */
.L_x_17463:
[----:B------:R-:W-:Y:S05]  /*14a70*/  BSYNC.RECONVERGENT B3 ;  /* 0x0000000000037941 */ /* 0x000fea0003800200 */
.L_x_17462:
        /* <DEDUP_REMOVED lines=43> */
.L_x_17460:
[----:B------:R-:W-:Y:S05]  /*14d30*/  BSYNC.RECONVERGENT B2 ;  /* 0x0000000000027941 */ /* 0x000fea0003800200 */
.L_x_17459:
        /* <DEDUP_REMOVED lines=11> */
.L_x_17458:
[----:B------:R-:W-:Y:S05]  /*14df0*/  BSYNC.RECONVERGENT B1 ;  /* 0x0000000000017941 */ /* 0x000fea0003800200 */
.L_x_17457:
        /* <DEDUP_REMOVED lines=23> */
.L_x_17468:
        /* <DEDUP_REMOVED lines=13> */
.L_x_17470:
[----:B------:R-:W-:Y:S05]  /*15040*/  BSYNC.RECONVERGENT B3 ;  /* 0x0000000000037941 */ /* 0x000fea0003800200 */
.L_x_17469:
        /* <DEDUP_REMOVED lines=43> */
.L_x_17467:
[----:B------:R-:W-:Y:S05]  /*15300*/  BSYNC.RECONVERGENT B2 ;  /* 0x0000000000027941 */ /* 0x000fea0003800200 */
.L_x_17466:
        /* <DEDUP_REMOVED lines=12> */
.L_x_17465:
[----:B------:R-:W-:Y:S05]  /*153d0*/  BSYNC.RECONVERGENT B1 ;  /* 0x0000000000017941 */ /* 0x000fea0003800200 */
.L_x_17464:
[----:B------:R-:W-:Y:S02]  /*153e0*/  F2FP.BF16.F32.PACK_AB R167, RZ, R192 ;  /* 0x000000c0ffa7723e */ /* 0x000fe400000010ff */
[----:B------:R-:W-:Y:S02]  /*153f0*/  PRMT R166, R205, 0x5410, R166 ;  /* 0x00005410cda67816 */ /* 0x000fe400000000a6 */
[----:B------:R-:W-:Y:S02]  /*15400*/  PRMT R165, R203, 0x5410, R204 ;  /* 0x00005410cba57816 */ /* 0x000fe400000000cc */
[----:B------:R-:W-:Y:S02]  /*15410*/  PRMT R164, R197, 0x5410, R202 ;  /* 0x00005410c5a47816 */ /* 0x000fe400000000ca */
[----:B------:R-:W-:Y:S01]  /*15420*/  PRMT R167, R206, 0x5410, R167 ;  /* 0x00005410cea77816 */ /* 0x000fe200000000a7 */
[----:B------:R-:W-:Y:S06]  /*15430*/  BRA `(.L_x_17471) ;  /* 0x0000002800dc7947 */ /* 0x000fec0003800000 */
.L_x_17414:
        /* <DEDUP_REMOVED lines=21> */
.L_x_17476:
        /* <DEDUP_REMOVED lines=13> */
.L_x_17478:
[----:B------:R-:W-:Y:S05]  /*15660*/  BSYNC.RECONVERGENT B3 ;  /* 0x0000000000037941 */ /* 0x000fea0003800200 */
.L_x_17477:
        /* <DEDUP_REMOVED lines=42> */
.L_x_17475:
[----:B------:R-:W-:Y:S05]  /*15910*/  BSYNC.RECONVERGENT B2 ;  /* 0x0000000000027941 */ /* 0x000fea0003800200 */
.L_x_17474:
        /* <DEDUP_REMOVED lines=9> */
.L_x_17473:
[----:B------:R-:W-:Y:S05]  /*159b0*/  BSYNC.RECONVERGENT B1 ;  /* 0x0000000000017941 */ /* 0x000fea0003800200 */
.L_x_17472:
        /* <DEDUP_REMOVED lines=18> */
.L_x_17483:
        /* <DEDUP_REMOVED lines=13> */
.L_x_17485:
[----:B------:R-:W-:Y:S05]  /*15bb0*/  BSYNC.RECONVERGENT B3 ;  /* 0x0000000000037941 */ /* 0x000fea0003800200 */
.L_x_17484:
        /* <DEDUP_REMOVED lines=43> */
.L_x_17482:
[----:B------:R-:W-:Y:S05]  /*15e70*/  BSYNC.RECONVERGENT B2 ;  /* 0x0000000000027941 */ /* 0x000fea0003800200 */
.L_x_17481:
        /* <DEDUP_REMOVED lines=9> */
.L_x_17480:
[----:B------:R-:W-:Y:S05]  /*15f10*/  BSYNC.RECONVERGENT B1 ;  /* 0x0000000000017941 */ /* 0x000fea0003800200 */
.L_x_17479:
        /* <DEDUP_REMOVED lines=18> */
.L_x_17490:
        /* <DEDUP_REMOVED lines=13> */
.L_x_17492:
[----:B------:R-:W-:Y:S05]  /*16110*/  BSYNC.RECONVERGENT B3 ;  /* 0x0000000000037941 */ /* 0x000fea0003800200 */
.L_x_17491:
        /* <DEDUP_REMOVED lines=43> */
.L_x_17489:
[----:B------:R-:W-:Y:S05]  /*163d0*/  BSYNC.RECONVERGENT B2 ;  /* 0x0000000000027941 */ /* 0x000fea0003800200 */
.L_x_17488:
        /* <DEDUP_REMOVED lines=9> */
.L_x_17487:
[----:B------:R-:W-:Y:S05]  /*16470*/  BSYNC.RECONVERGENT B1 ;  /* 0x0000000000017941 */ /* 0x000fea0003800200 */
.L_x_17486:
        /* <DEDUP_REMOVED lines=18> */
.L_x_17497:
        /* <DEDUP_REMOVED lines=13> */
.L_x_17499:
[----:B------:R-:W-:Y:S05]  /*16670*/  BSYNC.RECONVERGENT B3 ;  /* 0x0000000000037941 */ /* 0x000fea0003800200 */
.L_x_17498:
        /* <DEDUP_REMOVED lines=43> */
.L_x_17496:
[----:B------:R-:W-:Y:S05]  /*16930*/  BSYNC.RECONVERGENT B2 ;  /* 0x0000000000027941 */ /* 0x000fea0003800200 */
.L_x_17495:
        /* <DEDUP_REMOVED lines=9> */
.L_x_17494:
[----:B------:R-:W-:Y:S05]  /*169d0*/  BSYNC.RECONVERGENT B1 ;  /* 0x0000000000017941 */ /* 0x000fea0003800200 */
.L_x_17493:
        /* <DEDUP_REMOVED lines=18> */
.L_x_17504:
        /* <DEDUP_REMOVED lines=13> */
.L_x_17506:
[----:B------:R-:W-:Y:S05]  /*16bd0*/  BSYNC.RECONVERGENT B3 ;  /* 0x0000000000037941 */ /* 0x000fea0003800200 */
.L_x_17505:
        /* <DEDUP_REMOVED lines=43> */
.L_x_17503:
[----:B------:R-:W-:Y:S05]  /*16e90*/  BSYNC.RECONVERGENT B2 ;  /* 0x0000000000027941 */ /* 0x000fea0003800200 */
.L_x_17502:
        /* <DEDUP_REMOVED lines=9> */
.L_x_17501:
[----:B------:R-:W-:Y:S05]  /*16f30*/  BSYNC.RECONVERGENT B1 ;  /* 0x0000000000017941 */ /* 0x000fea0003800200 */
.L_x_17500:
        /* <DEDUP_REMOVED lines=18> */
.L_x_17511:
        /* <DEDUP_REMOVED lines=13> */
.L_x_17513:
[----:B------:R-:W-:Y:S05]  /*17130*/  BSYNC.RECONVERGENT B3 ;  /* 0x0000000000037941 */ /* 0x000fea0003800200 */
.L_x_17512:
        /* <DEDUP_REMOVED lines=43> */
.L_x_17510:
[----:B------:R-:W-:Y:S05]  /*173f0*/  BSYNC.RECONVERGENT B2 ;  /* 0x0000000000027941 */ /* 0x000fea0003800200 */
.L_x_17509:
        /* <DEDUP_REMOVED lines=9> */
.L_x_17508:
[----:B------:R-:W-:Y:S05]  /*17490*/  BSYNC.RECONVERGENT B1 ;  /* 0x0000000000017941 */ /* 0x000fea0003800200 */
.L_x_17507:
        /* <DEDUP_REMOVED lines=18> */
.L_x_17518:
        /* <DEDUP_REMOVED lines=13> */
.L_x_17520:
[----:B------:R-:W-:Y:S05]  /*17690*/  BSYNC.RECONVERGENT B3 ;  /* 0x0000000000037941 */ /* 0x000fea0003800200 */
.L_x_17519:
        /* <DEDUP_REMOVED lines=43> */
.L_x_17517:
[----:B------:R-:W-:Y:S05]  /*17950*/  BSYNC.RECONVERGENT B2 ;  /* 0x0000000000027941 */ /* 0x000fea0003800200 */
.L_x_17516:
        /* <DEDUP_REMOVED lines=9> */
.L_x_17515:
[----:B------:R-:W-:Y:S05]  /*179f0*/  BSYNC.RECONVERGENT B1 ;  /* 0x0000000000017941 */ /* 0x000fea0003800200 */
.L_x_17514:
        /* <DEDUP_REMOVED lines=18> */
.L_x_17525:
        /* <DEDUP_REMOVED lines=13> */
.L_x_17527:
[----:B------:R-:W-:Y:S05]  /*17bf0*/  BSYNC.RECONVERGENT B3 ;  /* 0x0000000000037941 */ /* 0x000fea0003800200 */
.L_x_17526:
        /* <DEDUP_REMOVED lines=43> */
.L_x_17524:
[----:B------:R-:W-:Y:S05]  /*17eb0*/  BSYNC.RECONVERGENT B2 ;  /* 0x0000000000027941 */ /* 0x000fea0003800200 */
.L_x_17523:
        /* <DEDUP_REMOVED lines=9> */
.L_x_17522:
[----:B------:R-:W-:Y:S05]  /*17f50*/  BSYNC.RECONVERGENT B1 ;  /* 0x0000000000017941 */ /* 0x000fea0003800200 */
.L_x_17521:
[----:B------:R-:W-:Y:S02]  /*17f60*/  F2FP.BF16.F32.PACK_AB R167, RZ, R192 ;  /* 0x000000c0ffa7723e */ /* 0x000fe400000010ff */
[----:B------:R-:W-:Y:S02]  /*17f70*/  PRMT R166, R203, 0x5410, R204 ;  /* 0x00005410cba67816 */ /* 0x000fe400000000cc */
[----:B------:R-:W-:Y:S02]  /*17f80*/  PRMT R165, R165, 0x5410, R202 ;  /* 0x00005410a5a57816 */ /* 0x000fe400000000ca */
[----:B------:R-:W-:Y:S02]  /*17f90*/  PRMT R164, R197, 0x5410, R164 ;  /* 0x00005410c5a47816 */ /* 0x000fe400000000a4 */
[----:B------:R-:W-:-:S07]  /*17fa0*/  PRMT R167, R205, 0x5410, R167 ;  /* 0x00005410cda77816 */ /* 0x000fce00000000a7 */
.L_x_17471:
        /* <DEDUP_REMOVED lines=26> */
.L_x_17529:
[----:B------:R-:W-:Y:S05]  /*18150*/  BSYNC.RECONVERGENT B1 ;  /* 0x0000000000017941 */ /* 0x000fea0003800200 */
.L_x_17528:
[----:B------:R-:W-:Y:S04]  /*18160*/  BSSY.RECONVERGENT B1, `(.L_x_17530) ;  /* 0x0000005000017945 */ /* 0x000fe80003800200 */
[----:B------:R-:W-:Y:S05]  /*18170*/  @!P1 BRA `(.L_x_17531) ;  /* 0x00000000000c9947 */ /* 0x000fea0003800000 */
[----:B------:R-:W2:Y:S02]  /*18180*/  LDC.64 R32, c[0x0][0x390] ;  /* 0x0000e400ff207b82 */ /* 0x000ea40000000a00 */
[----:B--2---:R-:W-:-:S06]  /*18190*/  IMAD.WIDE.U32 R32, R202, 0x10, R32 ;  /* 0x00000010ca207825 */ /* 0x004fcc00078e0020 */
[----:B------:R-:W5:Y:S02]  /*181a0*/  LDG.E.128 R32, desc[UR8][R32.64] ;  /* 0x0000000820207981 */ /* 0x000f64000c1e1d00 */
.L_x_17531:
[----:B------:R-:W-:Y:S05]  /*181b0*/  BSYNC.RECONVERGENT B1 ;  /* 0x0000000000017941 */ /* 0x000fea0003800200 */
.L_x_17530:
        /* <DEDUP_REMOVED lines=30> */
.L_x_17537:
        /* <DEDUP_REMOVED lines=13> */
.L_x_17539:
[----:B------:R-:W-:Y:S05]  /*18470*/  BSYNC.RECONVERGENT B3 ;  /* 0x0000000000037941 */ /* 0x000fea0003800200 */
.L_x_17538:
        /* <DEDUP_REMOVED lines=43> */
.L_x_17536:
[----:B------:R-:W-:Y:S05]  /*18730*/  BSYNC.RECONVERGENT B2 ;  /* 0x0000000000027941 */ /* 0x000fea0003800200 */
.L_x_17535:
        /* <DEDUP_REMOVED lines=11> */
.L_x_17534:
[----:B------:R-:W-:Y:S05]  /*187f0*/  BSYNC.RECONVERGENT B1 ;  /* 0x0000000000017941 */ /* 0x000fea0003800200 */
.L_x_17533:
        /* <DEDUP_REMOVED lines=23> */
.L_x_17544:
        /* <DEDUP_REMOVED lines=13> */
.L_x_17546:
[----:B------:R-:W-:Y:S05]  /*18a40*/  BSYNC.RECONVERGENT B3 ;  /* 0x0000000000037941 */ /* 0x000fea0003800200 */
.L_x_17545:
        /* <DEDUP_REMOVED lines=43> */
.L_x_17543:
[----:B------:R-:W-:Y:S05]  /*18d00*/  BSYNC.RECONVERGENT B2 ;  /* 0x0000000000027941 */ /* 0x000fea0003800200 */
.L_x_17542:
        /* <DEDUP_REMOVED lines=12> */
.L_x_17541:
[----:B------:R-:W-:Y:S05]  /*18dd0*/  BSYNC.RECONVERGENT B1 ;  /* 0x0000000000017941 */ /* 0x000fea0003800200 */
.L_x_17540:
        /* <DEDUP_REMOVED lines=22> */
.L_x_17551:
        /* <DEDUP_REMOVED lines=13> */
.L_x_17553:
[----:B------:R-:W-:Y:S05]  /*19010*/  BSYNC.RECONVERGENT B3 ;  /* 0x0000000000037941 */ /* 0x000fea0003800200 */
.L_x_17552:
        /* <DEDUP_REMOVED lines=43> */
.L_x_17550:
[----:B------:R-:W-:Y:S05]  /*192d0*/  BSYNC.RECONVERGENT B2 ;  /* 0x0000000000027941 */ /* 0x000fea0003800200 */
.L_x_17549:
        /* <DEDUP_REMOVED lines=11> */
.L_x_17548:
[----:B------:R-:W-:Y:S05]  /*19390*/  BSYNC.RECONVERGENT B1 ;  /* 0x0000000000017941 */ /* 0x000fea0003800200 */
.L_x_17547:
        /* <DEDUP_REMOVED lines=23> */
.L_x_17558:
        /* <DEDUP_REMOVED lines=13> */
.L_x_17560:
[----:B------:R-:W-:Y:S05]  /*195e0*/  BSYNC.RECONVERGENT B3 ;  /* 0x0000000000037941 */ /* 0x000fea0003800200 */
.L_x_17559:
        /* <DEDUP_REMOVED lines=43> */
.L_x_17557:
[----:B------:R-:W-:Y:S05]  /*198a0*/  BSYNC.RECONVERGENT B2 ;  /* 0x0000000000027941 */ /* 0x000fea0003800200 */
.L_x_17556:
        /* <DEDUP_REMOVED lines=12> */
.L_x_17555:
[----:B------:R-:W-:Y:S05]  /*19970*/  BSYNC.RECONVERGENT B1 ;  /* 0x0000000000017941 */ /* 0x000fea0003800200 */
.L_x_17554:
        /* <DEDUP_REMOVED lines=22> */
.L_x_17565:
        /* <DEDUP_REMOVED lines=13> */
.L_x_17567:
[----:B------:R-:W-:Y:S05]  /*19bb0*/  BSYNC.RECONVERGENT B3 ;  /* 0x0000000000037941 */ /* 0x000fea0003800200 */
.L_x_17566:
        /* <DEDUP_REMOVED lines=43> */
.L_x_17564:
[----:B------:R-:W-:Y:S05]  /*19e70*/  BSYNC.RECONVERGENT B2 ;  /* 0x0000000000027941 */ /* 0x000fea0003800200 */
.L_x_17563:
        /* <DEDUP_REMOVED lines=11> */
.L_x_17562:
[----:B------:R-:W-:Y:S05]  /*19f30*/  BSYNC.RECONVERGENT B1 ;  /* 0x0000000000017941 */ /* 0x000fea0003800200 */
.L_x_17561:
        /* <DEDUP_REMOVED lines=23> */
.L_x_17572:
        /* <DEDUP_REMOVED lines=13> */
.L_x_17574:
[----:B------:R-:W-:Y:S05]  /*1a180*/  BSYNC.RECONVERGENT B3 ;  /* 0x0000000000037941 */ /* 0x000fea0003800200 */
.L_x_17573:
        /* <DEDUP_REMOVED lines=43> */
.L_x_17571:
[----:B------:R-:W-:Y:S05]  /*1a440*/  BSYNC.RECONVERGENT B2 ;  /* 0x0000000000027941 */ /* 0x000fea0003800200 */
.L_x_17570:
        /* <DEDUP_REMOVED lines=12> */
.L_x_17569:
[----:B------:R-:W-:Y:S05]  /*1a510*/  BSYNC.RECONVERGENT B1 ;  /* 0x0000000000017941 */ /* 0x000fea0003800200 */
.L_x_17568:
        /* <DEDUP_REMOVED lines=22> */
.L_x_17579:
        /* <DEDUP_REMOVED lines=13> */
.L_x_17581:
[----:B------:R-:W-:Y:S05]  /*1a750*/  BSYNC.RECONVERGENT B3 ;  /* 0x0000000000037941 */ /* 0x000fea0003800200 */
.L_x_17580:
        /* <DEDUP_REMOVED lines=43> */
.L_x_17578:
[----:B------:R-:W-:Y:S05]  /*1aa10*/  BSYNC.RECONVERGENT B2 ;  /* 0x0000000000027941 */ /* 0x000fea0003800200 */
.L_x_17577:
        /* <DEDUP_REMOVED lines=11> */
.L_x_17576:
[----:B------:R-:W-:Y:S05]  /*1aad0*/  BSYNC.RECONVERGENT B1 ;  /* 0x0000000000017941 */ /* 0x000fea0003800200 */
.L_x_17575:
        /* <DEDUP_REMOVED lines=23> */
.L_x_17586:
        /* <DEDUP_REMOVED lines=13> */
.L_x_17588:
[----:B------:R-:W-:Y:S05]  /*1ad20*/  BSYNC.RECONVERGENT B3 ;  /* 0x0000000000037941 */ /* 0x000fea0003800200 */
.L_x_17587:
        /* <DEDUP_REMOVED lines=42> */
.L_x_17585:
[----:B------:R-:W-:Y:S05]  /*1afd0*/  BSYNC.RECONVERGENT B2 ;  /* 0x0000000000027941 */ /* 0x000fea0003800200 */
.L_x_17584:
        /* <DEDUP_REMOVED lines=12> */
.L_x_17583:
[----:B------:R-:W-:Y:S05]  /*1b0a0*/  BSYNC.RECONVERGENT B1 ;  /* 0x0000000000017941 */ /* 0x000fea0003800200 */
.L_x_17582:
[----:B------:R-:W-:Y:S02]  /*1b0b0*/  F2FP.BF16.F32.PACK_AB R167, RZ, R199 ;  /* 0x000000c7ffa7723e */ /* 0x000fe400000010ff */
[----:B------:R-:W-:Y:S02]  /*1b0c0*/  PRMT R166, R214, 0x5410, R166 ;  /* 0x00005410d6a67816 */ /* 0x000fe400000000a6 */
[----:B------:R-:W-:Y:S02]  /*1b0d0*/  PRMT R165, R212, 0x5410, R213 ;  /* 0x00005410d4a57816 */ /* 0x000fe400000000d5 */
[----:B------:R-:W-:Y:S02]  /*1b0e0*/  PRMT R164, R210, 0x5410, R211 ;  /* 0x00005410d2a47816 */ /* 0x000fe400000000d3 */
[----:B------:R-:W-:Y:S01]  /*1b0f0*/  PRMT R167, R215, 0x5410, R167 ;  /* 0x00005410d7a77816 */ /* 0x000fe200000000a7 */
[----:B------:R-:W-:Y:S06]  /*1b100*/  BRA `(.L_x_17589) ;  /* 0x0000002800dc7947 */ /* 0x000fec0003800000 */
.L_x_17532:
        /* <DEDUP_REMOVED lines=21> */
.L_x_17594:
        /* <DEDUP_REMOVED lines=13> */
.L_x_17596:
[----:B------:R-:W-:Y:S05]  /*1b330*/  BSYNC.RECONVERGENT B3 ;  /* 0x0000000000037941 */ /* 0x000fea0003800200 */
.L_x_17595:
        /* <DEDUP_REMOVED lines=42> */
.L_x_17593:
[----:B------:R-:W-:Y:S05]  /*1b5e0*/  BSYNC.RECONVERGENT B2 ;  /* 0x0000000000027941 */ /* 0x000fea0003800200 */
.L_x_17592:
        /* <DEDUP_REMOVED lines=9> */
.L_x_17591:
[----:B------:R-:W-:Y:S05]  /*1b680*/  BSYNC.RECONVERGENT B1 ;  /* 0x0000000000017941 */ /* 0x000fea0003800200 */
.L_x_17590:
        /* <DEDUP_REMOVED lines=18> */
.L_x_17601:
        /* <DEDUP_REMOVED lines=13> */
.L_x_17603:
[----:B------:R-:W-:Y:S05]  /*1b880*/  BSYNC.RECONVERGENT B3 ;  /* 0x0000000000037941 */ /* 0x000fea0003800200 */
.L_x_17602:
        /* <DEDUP_REMOVED lines=43> */
.L_x_17600:
[----:B------:R-:W-:Y:S05]  /*1bb40*/  BSYNC.RECONVERGENT B2 ;  /* 0x0000000000027941 */ /* 0x000fea0003800200 */
.L_x_17599:
        /* <DEDUP_REMOVED lines=9> */
.L_x_17598:
[----:B------:R-:W-:Y:S05]  /*1bbe0*/  BSYNC.RECONVERGENT B1 ;  /* 0x0000000000017941 */ /* 0x000fea0003800200 */
.L_x_17597:
        /* <DEDUP_REMOVED lines=18> */
.L_x_17608:
        /* <DEDUP_REMOVED lines=13> */
.L_x_17610:
[----:B------:R-:W-:Y:S05]  /*1bde0*/  BSYNC.RECONVERGENT B3 ;  /* 0x0000000000037941 */ /* 0x000fea0003800200 */
.L_x_17609:
        /* <DEDUP_REMOVED lines=43> */
.L_x_17607:
[----:B------:R-:W-:Y:S05]  /*1c0a0*/  BSYNC.RECONVERGENT B2 ;  /* 0x0000000000027941 */ /* 0x000fea0003800200 */
.L_x_17606:
        /* <DEDUP_REMOVED lines=9> */
.L_x_17605:
[----:B------:R-:W-:Y:S05]  /*1c140*/  BSYNC.RECONVERGENT B1 ;  /* 0x0000000000017941 */ /* 0x000fea0003800200 */
.L_x_17604:
        /* <DEDUP_REMOVED lines=18> */
.L_x_17615:
        /* <DEDUP_REMOVED lines=13> */
.L_x_17617:
[----:B------:R-:W-:Y:S05]  /*1c340*/  BSYNC.RECONVERGENT B3 ;  /* 0x0000000000037941 */ /* 0x000fea0003800200 */
.L_x_17616:
        /* <DEDUP_REMOVED lines=43> */
.L_x_17614:
[----:B------:R-:W-:Y:S05]  /*1c600*/  BSYNC.RECONVERGENT B2 ;  /* 0x0000000000027941 */ /* 0x000fea0003800200 */
.L_x_17613:
        /* <DEDUP_REMOVED lines=9> */
.L_x_17612:
[----:B------:R-:W-:Y:S05]  /*1c6a0*/  BSYNC.RECONVERGENT B1 ;  /* 0x0000000000017941 */ /* 0x000fea0003800200 */
.L_x_17611:
        /* <DEDUP_REMOVED lines=18> */
.L_x_17622:
        /* <DEDUP_REMOVED lines=13> */
.L_x_17624:
[----:B------:R-:W-:Y:S05]  /*1c8a0*/  BSYNC.RECONVERGENT B3 ;  /* 0x0000000000037941 */ /* 0x000fea0003800200 */
.L_x_17623:
        /* <DEDUP_REMOVED lines=43> */
.L_x_17621:
[----:B------:R-:W-:Y:S05]  /*1cb60*/  BSYNC.RECONVERGENT B2 ;  /* 0x0000000000027941 */ /* 0x000fea0003800200 */
.L_x_17620:
        /* <DEDUP_REMOVED lines=9> */
.L_x_17619:
[----:B------:R-:W-:Y:S05]  /*1cc00*/  BSYNC.RECONVERGENT B1 ;  /* 0x0000000000017941 */ /* 0x000fea0003800200 */
.L_x_17618:
        /* <DEDUP_REMOVED lines=18> */
.L_x_17629:
        /* <DEDUP_REMOVED lines=13> */
.L_x_17631:
[----:B------:R-:W-:Y:S05]  /*1ce00*/  BSYNC.RECONVERGENT B3 ;  /* 0x0000000000037941 */ /* 0x000fea0003800200 */
.L_x_17630:
        /* <DEDUP_REMOVED lines=43> */
.L_x_17628:
[----:B------:R-:W-:Y:S05]  /*1d0c0*/  BSYNC.RECONVERGENT B2 ;  /* 0x0000000000027941 */ /* 0x000fea0003800200 */
.L_x_17627:
        /* <DEDUP_REMOVED lines=9> */
.L_x_17626:
[----:B------:R-:W-:Y:S05]  /*1d160*/  BSYNC.RECONVERGENT B1 ;  /* 0x0000000000017941 */ /* 0x000fea0003800200 */
.L_x_17625:
        /* <DEDUP_REMOVED lines=18> */
.L_x_17636:
        /* <DEDUP_REMOVED lines=13> */
.L_x_17638:
[----:B------:R-:W-:Y:S05]  /*1d360*/  BSYNC.RECONVERGENT B3 ;  /* 0x0000000000037941 */ /* 0x000fea0003800200 */
.L_x_17637:
        /* <DEDUP_REMOVED lines=43> */
.L_x_17635:
[----:B------:R-:W-:Y:S05]  /*1d620*/  BSYNC.RECONVERGENT B2 ;  /* 0x0000000000027941 */ /* 0x000fea0003800200 */
.L_x_17634:
        /* <DEDUP_REMOVED lines=9> */
.L_x_17633:
[----:B------:R-:W-:Y:S05]  /*1d6c0*/  BSYNC.RECONVERGENT B1 ;  /* 0x0000000000017941 */ /* 0x000fea0003800200 */
.L_x_17632:
        /* <DEDUP_REMOVED lines=18> */
.L_x_17643:
        /* <DEDUP_REMOVED lines=13> */
.L_x_17645:
[----:B------:R-:W-:Y:S05]  /*1d8c0*/  BSYNC.RECONVERGENT B3 ;  /* 0x0000000000037941 */ /* 0x000fea0003800200 */
.L_x_17644:
        /* <DEDUP_REMOVED lines=43> */
.L_x_17642:
[----:B------:R-:W-:Y:S05]  /*1db80*/  BSYNC.RECONVERGENT B2 ;  /* 0x0000000000027941 */ /* 0x000fea0003800200 */
.L_x_17641:
        /* <DEDUP_REMOVED lines=9> */
.L_x_17640:
[----:B------:R-:W-:Y:S05]  /*1dc20*/  BSYNC.RECONVERGENT B1 ;  /* 0x0000000000017941 */ /* 0x000fea0003800200 */
.L_x_17639:
[----:B------:R-:W-:Y:S02]  /*1dc30*/  F2FP.BF16.F32.PACK_AB R167, RZ, R199 ;  /* 0x000000c7ffa7723e */ /* 0x000fe400000010ff */
[----:B------:R-:W-:Y:S02]  /*1dc40*/  PRMT R166, R211, 0x5410, R212 ;  /* 0x00005410d3a67816 */ /* 0x000fe400000000d4 */
[----:B------:R-:W-:Y:S02]  /*1dc50*/  PRMT R165, R209, 0x5410, R210 ;  /* 0x00005410d1a57816 */ /* 0x000fe400000000d2 */
[----:B------:R-:W-:Y:S02]  /*1dc60*/  PRMT R164, R207, 0x5410, R206 ;  /* 0x00005410cfa47816 */ /* 0x000fe400000000ce */
[----:B------:R-:W-:-:S07]  /*1dc70*/  PRMT R167, R213, 0x5410, R167 ;  /* 0x00005410d5a77816 */ /* 0x000fce00000000a7 */
.L_x_17589:
[----:B------:R-:W-:Y:S01]  /*1dc80*/  IMAD.WIDE.U32 R200, R203, 0x10, R30 ;  /* 0x00000010cbc87825 */ /* 0x000fe200078e001e */
[----:B------:R-:W-:Y:S04]  /*1dc90*/  BSSY.RECONVERGENT B1, `(.L_x_17646) ;  /* 0x0000017000017945 */ /* 0x000fe80003800200 */
        /* <DEDUP_REMOVED lines=22> */
.L_x_17647:
[----:B------:R-:W-:Y:S05]  /*1de00*/  BSYNC.RECONVERGENT B1 ;  /* 0x0000000000017941 */ /* 0x000fea0003800200 */
.L_x_17646:
[----:B------:R-:W-:Y:S04]  /*1de10*/  BSSY.RECONVERGENT B1, `(.L_x_17648) ;  /* 0x0000006000017945 */ /* 0x000fe80003800200 */
[----:B------:R-:W-:Y:S05]  /*1de20*/  @!P1 BRA `(.L_x_17649) ;  /* 0x0000000000109947 */ /* 0x000fea0003800000 */
[----:B------:R-:W2:Y:S01]  /*1de30*/  LDC.64 R32, c[0x0][0x390] ;  /* 0x0000e400ff207b82 */ /* 0x000ea20000000a00 */
[----:B------:R-:W-:-:S04]  /*1de40*/  VIADD R35, R170, 0xa0 ;  /* 0x000000a0aa237836 */ /* 0x000fc80000000000 */
[----:B--2---:R-:W-:-:S06]  /*1de50*/  IMAD.WIDE.U32 R32, R35, 0x10, R32 ;  /* 0x0000001023207825 */ /* 0x004fcc00078e0020 */
[----:B------:R-:W5:Y:S02]  /*1de60*/  LDG.E.128 R32, desc[UR8][R32.64] ;  /* 0x0000000820207981 */ /* 0x000f64000c1e1d00 */
.L_x_17649:
[----:B------:R-:W-:Y:S05]  /*1de70*/  BSYNC.RECONVERGENT B1 ;  /* 0x0000000000017941 */ /* 0x000fea0003800200 */
.L_x_17648:
        /* <DEDUP_REMOVED lines=27> */
.L_x_17655:
        /* <DEDUP_REMOVED lines=13> */
.L_x_17657:
[----:B------:R-:W-:Y:S05]  /*1e100*/  BSYNC.RECONVERGENT B3 ;  /* 0x0000000000037941 */ /* 0x000fea0003800200 */
.L_x_17656:
        /* <DEDUP_REMOVED lines=43> */
.L_x_17654:
[----:B------:R-:W-:Y:S05]  /*1e3c0*/  BSYNC.RECONVERGENT B2 ;  /* 0x0000000000027941 */ /* 0x000fea0003800200 */
.L_x_17653:
        /* <DEDUP_REMOVED lines=11> */
.L_x_17652:
[----:B------:R-:W-:Y:S05]  /*1e480*/  BSYNC.RECONVERGENT B1 ;  /* 0x0000000000017941 */ /* 0x000fea0003800200 */
.L_x_17651:
        /* <DEDUP_REMOVED lines=23> */
.L_x_17662:
        /* <DEDUP_REMOVED lines=13> */
.L_x_17664:
[----:B------:R-:W-:Y:S05]  /*1e6d0*/  BSYNC.RECONVERGENT B3 ;  /* 0x0000000000037941 */ /* 0x000fea0003800200 */
.L_x_17663:
        /* <DEDUP_REMOVED lines=43> */
.L_x_17661:
[----:B------:R-:W-:Y:S05]  /*1e990*/  BSYNC.RECONVERGENT B2 ;  /* 0x0000000000027941 */ /* 0x000fea0003800200 */
.L_x_17660:
        /* <DEDUP_REMOVED lines=13> */
.L_x_17659:
[----:B------:R-:W-:Y:S05]  /*1ea70*/  BSYNC.RECONVERGENT B1 ;  /* 0x0000000000017941 */ /* 0x000fea0003800200 */
.L_x_17658:
        /* <DEDUP_REMOVED lines=22> */
.L_x_17669:
        /* <DEDUP_REMOVED lines=13> */
.L_x_17671:
[----:B------:R-:W-:Y:S05]  /*1ecb0*/  BSYNC.RECONVERGENT B3 ;  /* 0x0000000000037941 */ /* 0x000fea0003800200 */
.L_x_17670:
        /* <DEDUP_REMOVED lines=43> */
.L_x_17668:
[----:B------:R-:W-:Y:S05]  /*1ef70*/  BSYNC.RECONVERGENT B2 ;  /* 0x0000000000027941 */ /* 0x000fea0003800200 */
.L_x_17667:
        /* <DEDUP_REMOVED lines=11> */
.L_x_17666:
[----:B------:R-:W-:Y:S05]  /*1f030*/  BSYNC.RECONVERGENT B1 ;  /* 0x0000000000017941 */ /* 0x000fea0003800200 */
.L_x_17665:
        /* <DEDUP_REMOVED lines=23> */
.L_x_17676:
        /* <DEDUP_REMOVED lines=13> */
.L_x_17678:
[----:B------:R-:W-:Y:S05]  /*1f280*/  BSYNC.RECONVERGENT B3 ;  /* 0x0000000000037941 */ /* 0x000fea0003800200 */
.L_x_17677:
        /* <DEDUP_REMOVED lines=43> */
.L_x_17675:
[----:B------:R-:W-:Y:S05]  /*1f540*/  BSYNC.RECONVERGENT B2 ;  /* 0x0000000000027941 */ /* 0x000fea0003800200 */
.L_x_17674:
        /* <DEDUP_REMOVED lines=13> */
.L_x_17673:
[----:B------:R-:W-:Y:S05]  /*1f620*/  BSYNC.RECONVERGENT B1 ;  /* 0x0000000000017941 */ /* 0x000fea0003800200 */
.L_x_17672:
        /* <DEDUP_REMOVED lines=22> */
.L_x_17683:
        /* <DEDUP_REMOVED lines=13> */
.L_x_17685:
[----:B------:R-:W-:Y:S05]  /*1f860*/  BSYNC.RECONVERGENT B3 ;  /* 0x0000000000037941 */ /* 0x000fea0003800200 */
.L_x_17684:
        /* <DEDUP_REMOVED lines=43> */
.L_x_17682:
[----:B------:R-:W-:Y:S05]  /*1fb20*/  BSYNC.RECONVERGENT B2 ;  /* 0x0000000000027941 */ /* 0x000fea0003800200 */
.L_x_17681:
        /* <DEDUP_REMOVED lines=11> */
.L_x_17680:
[----:B------:R-:W-:Y:S05]  /*1fbe0*/  BSYNC.RECONVERGENT B1 ;  /* 0x0000000000017941 */ /* 0x000fea0003800200 */
.L_x_17679:
        /* <DEDUP_REMOVED lines=23> */
.L_x_17690:
        /* <DEDUP_REMOVED lines=13> */
.L_x_17692:
[----:B------:R-:W-:Y:S05]  /*1fe30*/  BSYNC.RECONVERGENT B3 ;  /* 0x0000000000037941 */ /* 0x000fea0003800200 */
.L_x_17691:
        /* <DEDUP_REMOVED lines=43> */
.L_x_17689:
[----:B------:R-:W-:Y:S05]  /*200f0*/  BSYNC.RECONVERGENT B2 ;  /* 0x0000000000027941 */ /* 0x000fea0003800200 */
.L_x_17688:
        /* <DEDUP_REMOVED lines=13> */
.L_x_17687:
[----:B------:R-:W-:Y:S05]  /*201d0*/  BSYNC.RECONVERGENT B1 ;  /* 0x0000000000017941 */ /* 0x000fea0003800200 */
.L_x_17686:
        /* <DEDUP_REMOVED lines=22> */
.L_x_17697:
        /* <DEDUP_REMOVED lines=13> */
.L_x_17699:
[----:B------:R-:W-:Y:S05]  /*20410*/  BSYNC.RECONVERGENT B3 ;  /* 0x0000000000037941 */ /* 0x000fea0003800200 */
.L_x_17698:
        /* <DEDUP_REMOVED lines=43> */
.L_x_17696:
[----:B------:R-:W-:Y:S05]  /*206d0*/  BSYNC.RECONVERGENT B2 ;  /* 0x0000000000027941 */ /* 0x000fea0003800200 */
.L_x_17695:
        /* <DEDUP_REMOVED lines=11> */
.L_x_17694:
[----:B------:R-:W-:Y:S05]  /*20790*/  BSYNC.RECONVERGENT B1 ;  /* 0x0000000000017941 */ /* 0x000fea0003800200 */
.L_x_17693:
        /* <DEDUP_REMOVED lines=23> */
.L_x_17704:
        /* <DEDUP_REMOVED lines=11> */
[----:B------:R-:W-:-:S04]  /*209c0*/  @P3 IADD3 R0, PT, PT, R13, RZ, RZ ;  /* 0x000000ff0d003210 */ /* 0x000fc80007ffe0ff */
[----:B------:R-:W-:-:S07]  /*209d0*/  @!P2 MOV R13, R0 ;  /* 0x00000000000da202 */ /* 0x000fce0000000f00 */
.L_x_17706:
[----:B------:R-:W-:Y:S05]  /*209e0*/  BSYNC.RECONVERGENT B3 ;  /* 0x0000000000037941 */ /* 0x000fea0003800200 */
.L_x_17705:
        /* <DEDUP_REMOVED lines=43> */
.L_x_17703:
[----:B------:R-:W-:Y:S05]  /*20ca0*/  BSYNC.RECONVERGENT B2 ;  /* 0x0000000000027941 */ /* 0x000fea0003800200 */
.L_x_17702:
        /* <DEDUP_REMOVED lines=13> */
.L_x_17701:
[----:B------:R-:W-:Y:S05]  /*20d80*/  BSYNC.RECONVERGENT B1 ;  /* 0x0000000000017941 */ /* 0x000fea0003800200 */
.L_x_17700:
[----:B------:R-:W-:Y:S02]  /*20d90*/  F2FP.BF16.F32.PACK_AB R167, RZ, R211 ;  /* 0x000000d3ffa7723e */ /* 0x000fe400000010ff */
[----:B------:R-:W-:Y:S02]  /*20da0*/  PRMT R166, R218, 0x5410, R219 ;  /* 0x00005410daa67816 */ /* 0x000fe400000000db */
[----:B------:R-:W-:Y:S02]  /*20db0*/  PRMT R165, R215, 0x5410, R217 ;  /* 0x00005410d7a57816 */ /* 0x000fe400000000d9 */
[----:B------:R-:W-:Y:S02]  /*20dc0*/  PRMT R164, R213, 0x5410, R214 ;  /* 0x00005410d5a47816 */ /* 0x000fe400000000d6 */
[----:B------:R-:W-:Y:S01]  /*20dd0*/  PRMT R167, R216, 0x5410, R167 ;  /* 0x00005410d8a77816 */ /* 0x000fe200000000a7 */
[----:B------:R-:W-:Y:S06]  /*20de0*/  BRA `(.L_x_17707) ;  /* 0x0000002800ec7947 */ /* 0x000fec0003800000 */
.L_x_17650:
        /* <DEDUP_REMOVED lines=21> */
.L_x_17712:
        /* <DEDUP_REMOVED lines=13> */
.L_x_17714:
[----:B------:R-:W-:Y:S05]  /*21010*/  BSYNC.RECONVERGENT B3 ;  /* 0x0000000000037941 */ /* 0x000fea0003800200 */
.L_x_17713:
        /* <DEDUP_REMOVED lines=42> */
.L_x_17711:
[----:B------:R-:W-:Y:S05]  /*212c0*/  BSYNC.RECONVERGENT B2 ;  /* 0x0000000000027941 */ /* 0x000fea0003800200 */
.L_x_17710:
        /* <DEDUP_REMOVED lines=9> */
.L_x_17709:
[----:B------:R-:W-:Y:S05]  /*21360*/  BSYNC.RECONVERGENT B1 ;  /* 0x0000000000017941 */ /* 0x000fea0003800200 */
.L_x_17708:
        /* <DEDUP_REMOVED lines=18> */
.L_x_17719:
        /* <DEDUP_REMOVED lines=13> */
.L_x_17721:
[----:B------:R-:W-:Y:S05]  /*21560*/  BSYNC.RECONVERGENT B3 ;  /* 0x0000000000037941 */ /* 0x000fea0003800200 */
.L_x_17720:
        /* <DEDUP_REMOVED lines=43> */
.L_x_17718:
[----:B------:R-:W-:Y:S05]  /*21820*/  BSYNC.RECONVERGENT B2 ;  /* 0x0000000000027941 */ /* 0x000fea0003800200 */
.L_x_17717:
        /* <DEDUP_REMOVED lines=10> */
.L_x_17716:
[----:B------:R-:W-:Y:S05]  /*218d0*/  BSYNC.RECONVERGENT B1 ;  /* 0x0000000000017941 */ /* 0x000fea0003800200 */
.L_x_17715:
        /* <DEDUP_REMOVED lines=18> */
.L_x_17726:
        /* <DEDUP_REMOVED lines=13> */
.L_x_17728:
[----:B------:R-:W-:Y:S05]  /*21ad0*/  BSYNC.RECONVERGENT B3 ;  /* 0x0000000000037941 */ /* 0x000fea0003800200 */
.L_x_17727:
        /* <DEDUP_REMOVED lines=43> */
.L_x_17725:
[----:B------:R-:W-:Y:S05]  /*21d90*/  BSYNC.RECONVERGENT B2 ;  /* 0x0000000000027941 */ /* 0x000fea0003800200 */
.L_x_17724:
        /* <DEDUP_REMOVED lines=9> */
.L_x_17723:
[----:B------:R-:W-:Y:S05]  /*21e30*/  BSYNC.RECONVERGENT B1 ;  /* 0x0000000000017941 */ /* 0x000fea0003800200 */
.L_x_17722:
        /* <DEDUP_REMOVED lines=18> */
.L_x_17733:
        /* <DEDUP_REMOVED lines=13> */
.L_x_17735:
[----:B------:R-:W-:Y:S05]  /*22030*/  BSYNC.RECONVERGENT B3 ;  /* 0x0000000000037941 */ /* 0x000fea0003800200 */
.L_x_17734:
        /* <DEDUP_REMOVED lines=43> */
.L_x_17732:
[----:B------:R-:W-:Y:S05]  /*222f0*/  BSYNC.RECONVERGENT B2 ;  /* 0x0000000000027941 */ /* 0x000fea0003800200 */
.L_x_17731:
        /* <DEDUP_REMOVED lines=10> */
.L_x_17730:
[----:B------:R-:W-:Y:S05]  /*223a0*/  BSYNC.RECONVERGENT B1 ;  /* 0x0000000000017941 */ /* 0x000fea0003800200 */
.L_x_17729:
        /* <DEDUP_REMOVED lines=18> */
.L_x_17740:
        /* <DEDUP_REMOVED lines=13> */
.L_x_17742:
[----:B------:R-:W-:Y:S05]  /*225a0*/  BSYNC.RECONVERGENT B3 ;  /* 0x0000000000037941 */ /* 0x000fea0003800200 */
.L_x_17741:
        /* <DEDUP_REMOVED lines=43> */
.L_x_17739:
[----:B------:R-:W-:Y:S05]  /*22860*/  BSYNC.RECONVERGENT B2 ;  /* 0x0000000000027941 */ /* 0x000fea0003800200 */
.L_x_17738:
        /* <DEDUP_REMOVED lines=9> */
.L_x_17737:
[----:B------:R-:W-:Y:S05]  /*22900*/  BSYNC.RECONVERGENT B1 ;  /* 0x0000000000017941 */ /* 0x000fea0003800200 */
.L_x_17736:
        /* <DEDUP_REMOVED lines=18> */
.L_x_17747:
        /* <DEDUP_REMOVED lines=13> */
.L_x_17749:
[----:B------:R-:W-:Y:S05]  /*22b00*/  BSYNC.RECONVERGENT B3 ;  /* 0x0000000000037941 */ /* 0x000fea0003800200 */
.L_x_17748:
        /* <DEDUP_REMOVED lines=43> */
.L_x_17746:
[----:B------:R-:W-:Y:S05]  /*22dc0*/  BSYNC.RECONVERGENT B2 ;  /* 0x0000000000027941 */ /* 0x000fea0003800200 */
.L_x_17745:
        /* <DEDUP_REMOVED lines=10> */
.L_x_17744:
[----:B------:R-:W-:Y:S05]  /*22e70*/  BSYNC.RECONVERGENT B1 ;  /* 0x0000000000017941 */ /* 0x000fea0003800200 */
.L_x_17743:
        /* <DEDUP_REMOVED lines=18> */
.L_x_17754:
        /* <DEDUP_REMOVED lines=13> */
.L_x_17756:
[----:B------:R-:W-:Y:S05]  /*23070*/  BSYNC.RECONVERGENT B3 ;  /* 0x0000000000037941 */ /* 0x000fea0003800200 */
.L_x_17755:
        /* <DEDUP_REMOVED lines=43> */
.L_x_17753:
[----:B------:R-:W-:Y:S05]  /*23330*/  BSYNC.RECONVERGENT B2 ;  /* 0x0000000000027941 */ /* 0x000fea0003800200 */
.L_x_17752:
        /* <DEDUP_REMOVED lines=9> */
.L_x_17751:
[----:B------:R-:W-:Y:S05]  /*233d0*/  BSYNC.RECONVERGENT B1 ;  /* 0x0000000000017941 */ /* 0x000fea0003800200 */
.L_x_17750:
        /* <DEDUP_REMOVED lines=18> */
.L_x_17761:
        /* <DEDUP_REMOVED lines=13> */
.L_x_17763:
[----:B------:R-:W-:Y:S05]  /*235d0*/  BSYNC.RECONVERGENT B3 ;  /* 0x0000000000037941 */ /* 0x000fea0003800200 */
.L_x_17762:
        /* <DEDUP_REMOVED lines=43> */
.L_x_17760:
[----:B------:R-:W-:Y:S05]  /*23890*/  BSYNC.RECONVERGENT B2 ;  /* 0x0000000000027941 */ /* 0x000fea0003800200 */
.L_x_17759:
        /* <DEDUP_REMOVED lines=10> */
.L_x_17758:
[----:B------:R-:W-:Y:S05]  /*23940*/  BSYNC.RECONVERGENT B1 ;  /* 0x0000000000017941 */ /* 0x000fea0003800200 */
.L_x_17757:
[----:B------:R-:W-:Y:S02]  /*23950*/  F2FP.BF16.F32.PACK_AB R167, RZ, R211 ;  /* 0x000000d3ffa7723e */ /* 0x000fe400000010ff */
[----:B------:R-:W-:Y:S02]  /*23960*/  PRMT R166, R218, 0x5410, R217 ;  /* 0x00005410daa67816 */ /* 0x000fe400000000d9 */
[----:B------:R-:W-:Y:S02]  /*23970*/  PRMT R165, R216, 0x5410, R215 ;  /* 0x00005410d8a57816 */ /* 0x000fe400000000d7 */
[----:B------:R-:W-:Y:S02]  /*23980*/  PRMT R164, R214, 0x5410, R213 ;  /* 0x00005410d6a47816 */ /* 0x000fe400000000d5 */
[----:B------:R-:W-:-:S07]  /*23990*/  PRMT R167, R203, 0x5410, R167 ;  /* 0x00005410cba77816 */ /* 0x000fce00000000a7 */
.L_x_17707:
        /* <DEDUP_REMOVED lines=26> */
.L_x_17765:
[----:B------:R-:W-:Y:S05]  /*23b40*/  BSYNC.RECONVERGENT B1 ;  /* 0x0000000000017941 */ /* 0x000fea0003800200 */
.L_x_17764:
[----:B------:R-:W-:Y:S04]  /*23b50*/  BSSY.RECONVERGENT B1, `(.L_x_17766) ;  /* 0x0000006000017945 */ /* 0x000fe80003800200 */
[----:B------:R-:W-:Y:S05]  /*23b60*/  @!P1 BRA `(.L_x_17767) ;  /* 0x0000000000109947 */ /* 0x000fea0003800000 */
[----:B-----5:R-:W2:Y:S01]  /*23b70*/  LDC.64 R32, c[0x0][0x390] ;  /* 0x0000e400ff207b82 */ /* 0x020ea20000000a00 */
[----:B------:R-:W-:-:S05]  /*23b80*/  IADD3 R35, PT, PT, R170, 0xc0, RZ ;  /* 0x000000c0aa237810 */ /* 0x000fca0007ffe0ff */
[----:B--2---:R-:W-:-:S06]  /*23b90*/  IMAD.WIDE.U32 R32, R35, 0x10, R32 ;  /* 0x0000001023207825 */ /* 0x004fcc00078e0020 */
[----:B------:R-:W5:Y:S02]  /*23ba0*/  LDG.E.128 R32, desc[UR8][R32.64] ;  /* 0x0000000820207981 */ /* 0x000f64000c1e1d00 */
.L_x_17767:
[----:B------:R-:W-:Y:S05]  /*23bb0*/  BSYNC.RECONVERGENT B1 ;  /* 0x0000000000017941 */ /* 0x000fea0003800200 */
.L_x_17766:
        /* <DEDUP_REMOVED lines=27> */
.L_x_17773:
        /* <DEDUP_REMOVED lines=13> */
.L_x_17775:
[----:B------:R-:W-:Y:S05]  /*23e40*/  BSYNC.RECONVERGENT B3 ;  /* 0x0000000000037941 */ /* 0x000fea0003800200 */
.L_x_17774:
        /* <DEDUP_REMOVED lines=42> */
.L_x_17772:
[----:B------:R-:W-:Y:S05]  /*240f0*/  BSYNC.RECONVERGENT B2 ;  /* 0x0000000000027941 */ /* 0x000fea0003800200 */
.L_x_17771:
        /* <DEDUP_REMOVED lines=11> */
.L_x_17770:
[----:B------:R-:W-:Y:S05]  /*241b0*/  BSYNC.RECONVERGENT B1 ;  /* 0x0000000000017941 */ /* 0x000fea0003800200 */
.L_x_17769:
        /* <DEDUP_REMOVED lines=23> */
.L_x_17780:
        /* <DEDUP_REMOVED lines=13> */
.L_x_17782:
[----:B------:R-:W-:Y:S05]  /*24400*/  BSYNC.RECONVERGENT B3 ;  /* 0x0000000000037941 */ /* 0x000fea0003800200 */
.L_x_17781:
        /* <DEDUP_REMOVED lines=42> */
.L_x_17779:
[----:B------:R-:W-:Y:S05]  /*246b0*/  BSYNC.RECONVERGENT B2 ;  /* 0x0000000000027941 */ /* 0x000fea0003800200 */
.L_x_17778:
        /* <DEDUP_REMOVED lines=13> */
.L_x_17777:
[----:B------:R-:W-:Y:S05]  /*24790*/  BSYNC.RECONVERGENT B1 ;  /* 0x0000000000017941 */ /* 0x000fea0003800200 */
.L_x_17776:
        /* <DEDUP_REMOVED lines=22> */
.L_x_17787:
        /* <DEDUP_REMOVED lines=13> */
.L_x_17789:
[----:B------:R-:W-:Y:S05]  /*249d0*/  BSYNC.RECONVERGENT B3 ;  /* 0x0000000000037941 */ /* 0x000fea0003800200 */
.L_x_17788:
        /* <DEDUP_REMOVED lines=43> */
.L_x_17786:
[----:B------:R-:W-:Y:S05]  /*24c90*/  BSYNC.RECONVERGENT B2 ;  /* 0x0000000000027941 */ /* 0x000fea0003800200 */
.L_x_17785:
        /* <DEDUP_REMOVED lines=11> */
.L_x_17784:
[----:B------:R-:W-:Y:S05]  /*24d50*/  BSYNC.RECONVERGENT B1 ;  /* 0x0000000000017941 */ /* 0x000fea0003800200 */
.L_x_17783:
        /* <DEDUP_REMOVED lines=23> */
.L_x_17794:
        /* <DEDUP_REMOVED lines=13> */
.L_x_17796:
[----:B------:R-:W-:Y:S05]  /*24fa0*/  BSYNC.RECONVERGENT B3 ;  /* 0x0000000000037941 */ /* 0x000fea0003800200 */
.L_x_17795:
        /* <DEDUP_REMOVED lines=42> */
.L_x_17793:
[----:B------:R-:W-:Y:S05]  /*25250*/  BSYNC.RECONVERGENT B2 ;  /* 0x0000000000027941 */ /* 0x000fea0003800200 */
.L_x_17792:
        /* <DEDUP_REMOVED lines=13> */
.L_x_17791:
[----:B------:R-:W-:Y:S05]  /*25330*/  BSYNC.RECONVERGENT B1 ;  /* 0x0000000000017941 */ /* 0x000fea0003800200 */
.L_x_17790:
        /* <DEDUP_REMOVED lines=22> */
.L_x_17801:
        /* <DEDUP_REMOVED lines=13> */
.L_x_17803:
[----:B------:R-:W-:Y:S05]  /*25570*/  BSYNC.RECONVERGENT B3 ;  /* 0x0000000000037941 */ /* 0x000fea0003800200 */
.L_x_17802:
        /* <DEDUP_REMOVED lines=43> */
.L_x_17800:
[----:B------:R-:W-:Y:S05]  /*25830*/  BSYNC.RECONVERGENT B2 ;  /* 0x0000000000027941 */ /* 0x000fea0003800200 */
.L_x_17799:
        /* <DEDUP_REMOVED lines=11> */
.L_x_17798:
[----:B------:R-:W-:Y:S05]  /*258f0*/  BSYNC.RECONVERGENT B1 ;  /* 0x0000000000017941 */ /* 0x000fea0003800200 */
.L_x_17797:
        /* <DEDUP_REMOVED lines=23> */
.L_x_17808:
        /* <DEDUP_REMOVED lines=13> */
.L_x_17810:
[----:B------:R-:W-:Y:S05]  /*25b40*/  BSYNC.RECONVERGENT B3 ;  /* 0x0000000000037941 */ /* 0x000fea0003800200 */
.L_x_17809:
        /* <DEDUP_REMOVED lines=43> */
.L_x_17807:
[----:B------:R-:W-:Y:S05]  /*25e00*/  BSYNC.RECONVERGENT B2 ;  /* 0x0000000000027941 */ /* 0x000fea0003800200 */
.L_x_17806:
        /* <DEDUP_REMOVED lines=13> */
.L_x_17805:
[----:B------:R-:W-:Y:S05]  /*25ee0*/  BSYNC.RECONVERGENT B1 ;  /* 0x0000000000017941 */ /* 0x000fea0003800200 */
.L_x_17804:
        /* <DEDUP_REMOVED lines=22> */
.L_x_17815:
        /* <DEDUP_REMOVED lines=13> */
.L_x_17817:
[----:B------:R-:W-:Y:S05]  /*26120*/  BSYNC.RECONVERGENT B3 ;  /* 0x0000000000037941 */ /* 0x000fea0003800200 */
.L_x_17816:
        /* <DEDUP_REMOVED lines=42> */
.L_x_17814:
[----:B------:R-:W-:Y:S05]  /*263d0*/  BSYNC.RECONVERGENT B2 ;  /* 0x0000000000027941 */ /* 0x000fea0003800200 */
.L_x_17813:
        /* <DEDUP_REMOVED lines=11> */
.L_x_17812:
[----:B------:R-:W-:Y:S05]  /*26490*/  BSYNC.RECONVERGENT B1 ;  /* 0x0000000000017941 */ /* 0x000fea0003800200 */
.L_x_17811:
        /* <DEDUP_REMOVED lines=23> */
.L_x_17822:
        /* <DEDUP_REMOVED lines=13> */
.L_x_17824:
[----:B------:R-:W-:Y:S05]  /*266e0*/  BSYNC.RECONVERGENT B3 ;  /* 0x0000000000037941 */ /* 0x000fea0003800200 */
.L_x_17823:
        /* <DEDUP_REMOVED lines=43> */
.L_x_17821:
[----:B------:R-:W-:Y:S05]  /*269a0*/  BSYNC.RECONVERGENT B2 ;  /* 0x0000000000027941 */ /* 0x000fea0003800200 */
.L_x_17820:
        /* <DEDUP_REMOVED lines=13> */
.L_x_17819:
[----:B------:R-:W-:Y:S05]  /*26a80*/  BSYNC.RECONVERGENT B1 ;  /* 0x0000000000017941 */ /* 0x000fea0003800200 */
.L_x_17818:
[----:B------:R-:W-:Y:S02]  /*26a90*/  F2FP.BF16.F32.PACK_AB R167, RZ, R219 ;  /* 0x000000dbffa7723e */ /* 0x000fe400000010ff */
[----:B------:R-:W-:Y:S02]  /*26aa0*/  PRMT R166, R226, 0x5410, R166 ;  /* 0x00005410e2a67816 */ /* 0x000fe400000000a6 */
[----:B------:R-:W-:Y:S02]  /*26ab0*/  PRMT R165, R223, 0x5410, R225 ;  /* 0x00005410dfa57816 */ /* 0x000fe400000000e1 */
[----:B------:R-:W-:Y:S02]  /*26ac0*/  PRMT R164, R221, 0x5410, R222 ;  /* 0x00005410dda47816 */ /* 0x000fe400000000de */
[----:B------:R-:W-:Y:S01]  /*26ad0*/  PRMT R167, R224, 0x5410, R167 ;  /* 0x00005410e0a77816 */ /* 0x000fe200000000a7 */
[----:B------:R-:W-:Y:S06]  /*26ae0*/  BRA `(.L_x_17825) ;  /* 0x0000002800ec7947 */ /* 0x000fec0003800000 */
.L_x_17768:
        /* <DEDUP_REMOVED lines=21> */
.L_x_17830:
        /* <DEDUP_REMOVED lines=13> */
.L_x_17832:
[----:B------:R-:W-:Y:S05]  /*26d10*/  BSYNC.RECONVERGENT B3 ;  /* 0x0000000000037941 */ /* 0x000fea0003800200 */
.L_x_17831:
        /* <DEDUP_REMOVED lines=42> */
.L_x_17829:
[----:B------:R-:W-:Y:S05]  /*26fc0*/  BSYNC.RECONVERGENT B2 ;  /* 0x0000000000027941 */ /* 0x000fea0003800200 */
.L_x_17828:
        /* <DEDUP_REMOVED lines=9> */
.L_x_17827:
[----:B------:R-:W-:Y:S05]  /*27060*/  BSYNC.RECONVERGENT B1 ;  /* 0x0000000000017941 */ /* 0x000fea0003800200 */
.L_x_17826:
        /* <DEDUP_REMOVED lines=18> */
.L_x_17837:
        /* <DEDUP_REMOVED lines=13> */
.L_x_17839:
[----:B------:R-:W-:Y:S05]  /*27260*/  BSYNC.RECONVERGENT B3 ;  /* 0x0000000000037941 */ /* 0x000fea0003800200 */
.L_x_17838:
        /* <DEDUP_REMOVED lines=43> */
.L_x_17836:
[----:B------:R-:W-:Y:S05]  /*27520*/  BSYNC.RECONVERGENT B2 ;  /* 0x0000000000027941 */ /* 0x000fea0003800200 */
.L_x_17835:
        /* <DEDUP_REMOVED lines=10> */
.L_x_17834:
[----:B------:R-:W-:Y:S05]  /*275d0*/  BSYNC.RECONVERGENT B1 ;  /* 0x0000000000017941 */ /* 0x000fea0003800200 */
.L_x_17833:
        /* <DEDUP_REMOVED lines=18> */
.L_x_17844:
        /* <DEDUP_REMOVED lines=13> */
.L_x_17846:
[----:B------:R-:W-:Y:S05]  /*277d0*/  BSYNC.RECONVERGENT B3 ;  /* 0x0000000000037941 */ /* 0x000fea0003800200 */
.L_x_17845:
        /* <DEDUP_REMOVED lines=43> */
.L_x_17843:
[----:B------:R-:W-:Y:S05]  /*27a90*/  BSYNC.RECONVERGENT B2 ;  /* 0x0000000000027941 */ /* 0x000fea0003800200 */
.L_x_17842:
        /* <DEDUP_REMOVED lines=9> */
.L_x_17841:
[----:B------:R-:W-:Y:S05]  /*27b30*/  BSYNC.RECONVERGENT B1 ;  /* 0x0000000000017941 */ /* 0x000fea0003800200 */
.L_x_17840:
        /* <DEDUP_REMOVED lines=18> */
.L_x_17851:
        /* <DEDUP_REMOVED lines=13> */
.L_x_17853:
[----:B------:R-:W-:Y:S05]  /*27d30*/  BSYNC.RECONVERGENT B3 ;  /* 0x0000000000037941 */ /* 0x000fea0003800200 */
.L_x_17852:
        /* <DEDUP_REMOVED lines=43> */
.L_x_17850:
[----:B------:R-:W-:Y:S05]  /*27ff0*/  BSYNC.RECONVERGENT B2 ;  /* 0x0000000000027941 */ /* 0x000fea0003800200 */
.L_x_17849:
        /* <DEDUP_REMOVED lines=10> */
.L_x_17848:
[----:B------:R-:W-:Y:S05]  /*280a0*/  BSYNC.RECONVERGENT B1 ;  /* 0x0000000000017941 */ /* 0x000fea0003800200 */
.L_x_17847:
        /* <DEDUP_REMOVED lines=18> */
.L_x_17858:
        /* <DEDUP_REMOVED lines=13> */
.L_x_17860:
[----:B------:R-:W-:Y:S05]  /*282a0*/  BSYNC.RECONVERGENT B3 ;  /* 0x0000000000037941 */ /* 0x000fea0003800200 */
.L_x_17859:
        /* <DEDUP_REMOVED lines=43> */
.L_x_17857:
[----:B------:R-:W-:Y:S05]  /*28560*/  BSYNC.RECONVERGENT B2 ;  /* 0x0000000000027941 */ /* 0x000fea0003800200 */
.L_x_17856:
        /* <DEDUP_REMOVED lines=9> */
.L_x_17855:
[----:B------:R-:W-:Y:S05]  /*28600*/  BSYNC.RECONVERGENT B1 ;  /* 0x0000000000017941 */ /* 0x000fea0003800200 */
.L_x_17854:
        /* <DEDUP_REMOVED lines=18> */
.L_x_17865:
        /* <DEDUP_REMOVED lines=13> */
.L_x_17867:
[----:B------:R-:W-:Y:S05]  /*28800*/  BSYNC.RECONVERGENT B3 ;  /* 0x0000000000037941 */ /* 0x000fea0003800200 */
.L_x_17866:
        /* <DEDUP_REMOVED lines=43> */
.L_x_17864:
[----:B------:R-:W-:Y:S05]  /*28ac0*/  BSYNC.RECONVERGENT B2 ;  /* 0x0000000000027941 */ /* 0x000fea0003800200 */
.L_x_17863:
        /* <DEDUP_REMOVED lines=10> */
.L_x_17862:
[----:B------:R-:W-:Y:S05]  /*28b70*/  BSYNC.RECONVERGENT B1 ;  /* 0x0000000000017941 */ /* 0x000fea0003800200 */
.L_x_17861:
        /* <DEDUP_REMOVED lines=18> */
.L_x_17872:
        /* <DEDUP_REMOVED lines=13> */
.L_x_17874:
[----:B------:R-:W-:Y:S05]  /*28d70*/  BSYNC.RECONVERGENT B3 ;  /* 0x0000000000037941 */ /* 0x000fea0003800200 */
.L_x_17873:
        /* <DEDUP_REMOVED lines=43> */
.L_x_17871:
[----:B------:R-:W-:Y:S05]  /*29030*/  BSYNC.RECONVERGENT B2 ;  /* 0x0000000000027941 */ /* 0x000fea0003800200 */
.L_x_17870:
        /* <DEDUP_REMOVED lines=9> */
.L_x_17869:
[----:B------:R-:W-:Y:S05]  /*290d0*/  BSYNC.RECONVERGENT B1 ;  /* 0x0000000000017941 */ /* 0x000fea0003800200 */
.L_x_17868:
        /* <DEDUP_REMOVED lines=18> */
.L_x_17879:
        /* <DEDUP_REMOVED lines=13> */
.L_x_17881:
[----:B------:R-:W-:Y:S05]  /*292d0*/  BSYNC.RECONVERGENT B3 ;  /* 0x0000000000037941 */ /* 0x000fea0003800200 */
.L_x_17880:
        /* <DEDUP_REMOVED lines=43> */
.L_x_17878:
[----:B------:R-:W-:Y:S05]  /*29590*/  BSYNC.RECONVERGENT B2 ;  /* 0x0000000000027941 */ /* 0x000fea0003800200 */
.L_x_17877:
        /* <DEDUP_REMOVED lines=10> */
.L_x_17876:
[----:B------:R-:W-:Y:S05]  /*29640*/  BSYNC.RECONVERGENT B1 ;  /* 0x0000000000017941 */ /* 0x000fea0003800200 */
.L_x_17875:
[----:B------:R-:W-:Y:S02]  /*29650*/  F2FP.BF16.F32.PACK_AB R167, RZ, R219 ;  /* 0x000000dbffa7723e */ /* 0x000fe400000010ff */
[----:B------:R-:W-:Y:S02]  /*29660*/  PRMT R166, R224, 0x5410, R225 ;  /* 0x00005410e0a67816 */ /* 0x000fe400000000e1 */
[----:B------:R-:W-:Y:S02]  /*29670*/  PRMT R165, R222, 0x5410, R223 ;  /* 0x00005410dea57816 */ /* 0x000fe400000000df */
[----:B------:R-:W-:Y:S02]  /*29680*/  PRMT R164, R221, 0x5410, R203 ;  /* 0x00005410dda47816 */ /* 0x000fe400000000cb */
[----:B------:R-:W-:-:S07]  /*29690*/  PRMT R167, R202, 0x5410, R167 ;  /* 0x00005410caa77816 */ /* 0x000fce00000000a7 */
.L_x_17825:
[----:B------:R-:W-:Y:S01]  /*296a0*/  VIADD R201, R169, 0xc0 ;  /* 0x000000c0a9c97836 */ /* 0x000fe20000000000 */
[----:B------:R-:W-:Y:S01]  /*296b0*/  BSSY.RECONVERGENT B1, `(.L_x_17882) ;  /* 0x000001a000017945 */ /* 0x000fe20003800200 */
[----:B------:R-:W-:Y:S02]  /*296c0*/  IADD3 R221, PT, PT, R170, 0xe0, RZ ;  /* 0x000000e0aadd7810 */ /* 0x000fe40007ffe0ff */
[----:B------:R-:W-:-:S05]  /*296d0*/  IMAD.WIDE.U32 R200, R201, 0x10, R30 ;  /* 0x00000010c9c87825 */ /* 0x000fca00078e001e */
        /* <DEDUP_REMOVED lines=23> */
.L_x_17883:
[----:B------:R-:W-:Y:S05]  /*29850*/  BSYNC.RECONVERGENT B1 ;  /* 0x0000000000017941 */ /* 0x000fea0003800200 */
.L_x_17882:
[----:B------:R-:W-:Y:S04]  /*29860*/  BSSY.RECONVERGENT B1, `(.L_x_17884) ;  /* 0x0000005000017945 */ /* 0x000fe80003800200 */
[----:B------:R-:W-:Y:S05]  /*29870*/  @!P1 BRA `(.L_x_17885) ;  /* 0x00000000000c9947 */ /* 0x000fea0003800000 */
[----:B-----5:R-:W2:Y:S02]  /*29880*/  LDC.64 R32, c[0x0][0x390] ;  /* 0x0000e400ff207b82 */ /* 0x020ea40000000a00 */
[----:B--2---:R-:W-:-:S06]  /*29890*/  IMAD.WIDE.U32 R32, R221, 0x10, R32 ;  /* 0x00000010dd207825 */ /* 0x004fcc00078e0020 */
[----:B------:R-:W5:Y:S02]  /*298a0*/  LDG.E.128 R32, desc[UR8][R32.64] ;  /* 0x0000000820207981 */ /* 0x000f64000c1e1d00 */
.L_x_17885:
[----:B------:R-:W-:Y:S05]  /*298b0*/  BSYNC.RECONVERGENT B1 ;  /* 0x0000000000017941 */ /* 0x000fea0003800200 */
.L_x_17884:
        /* <DEDUP_REMOVED lines=27> */
.L_x_17891:
        /* <DEDUP_REMOVED lines=13> */
.L_x_17893:
[----:B------:R-:W-:Y:S05]  /*29b40*/  BSYNC.RECONVERGENT B3 ;  /* 0x0000000000037941 */ /* 0x000fea0003800200 */
.L_x_17892:
        /* <DEDUP_REMOVED lines=42> */
.L_x_17890:
[----:B------:R-:W-:Y:S05]  /*29df0*/  BSYNC.RECONVERGENT B2 ;  /* 0x0000000000027941 */ /* 0x000fea0003800200 */
.L_x_17889:
        /* <DEDUP_REMOVED lines=11> */
.L_x_17888:
[----:B------:R-:W-:Y:S05]  /*29eb0*/  BSYNC.RECONVERGENT B1 ;  /* 0x0000000000017941 */ /* 0x000fea0003800200 */
.L_x_17887:
        /* <DEDUP_REMOVED lines=23> */
.L_x_17898:
        /* <DEDUP_REMOVED lines=13> */
.L_x_17900:
[----:B------:R-:W-:Y:S05]  /*2a100*/  BSYNC.RECONVERGENT B3 ;  /* 0x0000000000037941 */ /* 0x000fea0003800200 */
.L_x_17899:
        /* <DEDUP_REMOVED lines=42> */
.L_x_17897:
[----:B------:R-:W-:Y:S05]  /*2a3b0*/  BSYNC.RECONVERGENT B2 ;  /* 0x0000000000027941 */ /* 0x000fea0003800200 */
.L_x_17896:
        /* <DEDUP_REMOVED lines=13> */
.L_x_17895:
[----:B------:R-:W-:Y:S05]  /*2a490*/  BSYNC.RECONVERGENT B1 ;  /* 0x0000000000017941 */ /* 0x000fea0003800200 */
.L_x_17894:
        /* <DEDUP_REMOVED lines=22> */
.L_x_17905:
        /* <DEDUP_REMOVED lines=13> */
.L_x_17907:
[----:B------:R-:W-:Y:S05]  /*2a6d0*/  BSYNC.RECONVERGENT B3 ;  /* 0x0000000000037941 */ /* 0x000fea0003800200 */
.L_x_17906:
        /* <DEDUP_REMOVED lines=43> */
.L_x_17904:
[----:B------:R-:W-:Y:S05]  /*2a990*/  BSYNC.RECONVERGENT B2 ;  /* 0x0000000000027941 */ /* 0x000fea0003800200 */
.L_x_17903:
        /* <DEDUP_REMOVED lines=11> */
.L_x_17902:
[----:B------:R-:W-:Y:S05]  /*2aa50*/  BSYNC.RECONVERGENT B1 ;  /* 0x0000000000017941 */ /* 0x000fea0003800200 */
.L_x_17901:
        /* <DEDUP_REMOVED lines=23> */
.L_x_17912:
        /* <DEDUP_REMOVED lines=13> */
.L_x_17914:
[----:B------:R-:W-:Y:S05]  /*2aca0*/  BSYNC.RECONVERGENT B3 ;  /* 0x0000000000037941 */ /* 0x000fea0003800200 */
.L_x_17913:
        /* <DEDUP_REMOVED lines=43> */
.L_x_17911:
[----:B------:R-:W-:Y:S05]  /*2af60*/  BSYNC.RECONVERGENT B2 ;  /* 0x0000000000027941 */ /* 0x000fea0003800200 */
.L_x_17910:
        /* <DEDUP_REMOVED lines=13> */
.L_x_17909:
[----:B------:R-:W-:Y:S05]  /*2b040*/  BSYNC.RECONVERGENT B1 ;  /* 0x0000000000017941 */ /* 0x000fea0003800200 */
.L_x_17908:
        /* <DEDUP_REMOVED lines=22> */
.L_x_17919:
        /* <DEDUP_REMOVED lines=13> */
.L_x_17921:
[----:B------:R-:W-:Y:S05]  /*2b280*/  BSYNC.RECONVERGENT B3 ;  /* 0x0000000000037941 */ /* 0x000fea0003800200 */
.L_x_17920:
        /* <DEDUP_REMOVED lines=43> */
.L_x_17918:
[----:B------:R-:W-:Y:S05]  /*2b540*/  BSYNC.RECONVERGENT B2 ;  /* 0x0000000000027941 */ /* 0x000fea0003800200 */
.L_x_17917:
        /* <DEDUP_REMOVED lines=11> */
.L_x_17916:
[----:B------:R-:W-:Y:S05]  /*2b600*/  BSYNC.RECONVERGENT B1 ;  /* 0x0000000000017941 */ /* 0x000fea0003800200 */
.L_x_17915:
        /* <DEDUP_REMOVED lines=23> */
.L_x_17926:
        /* <DEDUP_REMOVED lines=13> */
.L_x_17928:
[----:B------:R-:W-:Y:S05]  /*2b850*/  BSYNC.RECONVERGENT B3 ;  /* 0x0000000000037941 */ /* 0x000fea0003800200 */
.L_x_17927:
        /* <DEDUP_REMOVED lines=43> */
.L_x_17925:
[----:B------:R-:W-:Y:S05]  /*2bb10*/  BSYNC.RECONVERGENT B2 ;  /* 0x0000000000027941 */ /* 0x000fea0003800200 */
.L_x_17924:
        /* <DEDUP_REMOVED lines=13> */
.L_x_17923:
[----:B------:R-:W-:Y:S05]  /*2bbf0*/  BSYNC.RECONVERGENT B1 ;  /* 0x0000000000017941 */ /* 0x000fea0003800200 */
.L_x_17922:
        /* <DEDUP_REMOVED lines=22> */
.L_x_17933:
        /* <DEDUP_REMOVED lines=13> */
.L_x_17935:
[----:B------:R-:W-:Y:S05]  /*2be30*/  BSYNC.RECONVERGENT B3 ;  /* 0x0000000000037941 */ /* 0x000fea0003800200 */
.L_x_17934:
        /* <DEDUP_REMOVED lines=43> */
.L_x_17932:
[----:B------:R-:W-:Y:S05]  /*2c0f0*/  BSYNC.RECONVERGENT B2 ;  /* 0x0000000000027941 */ /* 0x000fea0003800200 */
.L_x_17931:
        /* <DEDUP_REMOVED lines=11> */
.L_x_17930:
[----:B------:R-:W-:Y:S05]  /*2c1b0*/  BSYNC.RECONVERGENT B1 ;  /* 0x0000000000017941 */ /* 0x000fea0003800200 */
.L_x_17929:
        /* <DEDUP_REMOVED lines=23> */
.L_x_17940:
        /* <DEDUP_REMOVED lines=13> */
.L_x_17942:
[----:B------:R-:W-:Y:S05]  /*2c400*/  BSYNC.RECONVERGENT B3 ;  /* 0x0000000000037941 */ /* 0x000fea0003800200 */
.L_x_17941:
        /* <DEDUP_REMOVED lines=43> */
.L_x_17939:
[----:B------:R-:W-:Y:S05]  /*2c6c0*/  BSYNC.RECONVERGENT B2 ;  /* 0x0000000000027941 */ /* 0x000fea0003800200 */
.L_x_17938:
        /* <DEDUP_REMOVED lines=13> */
.L_x_17937:
[----:B------:R-:W-:Y:S05]  /*2c7a0*/  BSYNC.RECONVERGENT B1 ;  /* 0x0000000000017941 */ /* 0x000fea0003800200 */
.L_x_17936:
[----:B------:R-:W-:Y:S02]  /*2c7b0*/  F2FP.BF16.F32.PACK_AB R167, RZ, R201 ;  /* 0x000000c9ffa7723e */ /* 0x000fe400000010ff */
[----:B------:R-:W-:Y:S02]  /*2c7c0*/  PRMT R166, R232, 0x5410, R233 ;  /* 0x00005410e8a67816 */ /* 0x000fe400000000e9 */
[----:B------:R-:W-:Y:S02]  /*2c7d0*/  PRMT R165, R229, 0x5410, R231 ;  /* 0x00005410e5a57816 */ /* 0x000fe400000000e7 */
[----:B------:R-:W-:Y:S02]  /*2c7e0*/  PRMT R164, R224, 0x5410, R227 ;  /* 0x00005410e0a47816 */ /* 0x000fe400000000e3 */
[----:B------:R-:W-:Y:S01]  /*2c7f0*/  PRMT R167, R230, 0x5410, R167 ;  /* 0x00005410e6a77816 */ /* 0x000fe200000000a7 */
[----:B------:R-:W-:Y:S06]  /*2c800*/  BRA `(.L_x_17943) ;  /* 0x0000002800ec7947 */ /* 0x000fec0003800000 */
.L_x_17886:
        /* <DEDUP_REMOVED lines=21> */
.L_x_17948:
        /* <DEDUP_REMOVED lines=13> */
.L_x_17950:
[----:B------:R-:W-:Y:S05]  /*2ca30*/  BSYNC.RECONVERGENT B3 ;  /* 0x0000000000037941 */ /* 0x000fea0003800200 */
.L_x_17949:
        /* <DEDUP_REMOVED lines=42> */
.L_x_17947:
[----:B------:R-:W-:Y:S05]  /*2cce0*/  BSYNC.RECONVERGENT B2 ;  /* 0x0000000000027941 */ /* 0x000fea0003800200 */
.L_x_17946:
        /* <DEDUP_REMOVED lines=9> */
.L_x_17945:
[----:B------:R-:W-:Y:S05]  /*2cd80*/  BSYNC.RECONVERGENT B1 ;  /* 0x0000000000017941 */ /* 0x000fea0003800200 */
.L_x_17944:
        /* <DEDUP_REMOVED lines=18> */
.L_x_17955:
        /* <DEDUP_REMOVED lines=13> */
.L_x_17957:
[----:B------:R-:W-:Y:S05]  /*2cf80*/  BSYNC.RECONVERGENT B3 ;  /* 0x0000000000037941 */ /* 0x000fea0003800200 */
.L_x_17956:
        /* <DEDUP_REMOVED lines=43> */
.L_x_17954:
[----:B------:R-:W-:Y:S05]  /*2d240*/  BSYNC.RECONVERGENT B2 ;  /* 0x0000000000027941 */ /* 0x000fea0003800200 */
.L_x_17953:
        /* <DEDUP_REMOVED lines=10> */
.L_x_17952:
[----:B------:R-:W-:Y:S05]  /*2d2f0*/  BSYNC.RECONVERGENT B1 ;  /* 0x0000000000017941 */ /* 0x000fea0003800200 */
.L_x_17951:
        /* <DEDUP_REMOVED lines=18> */
.L_x_17962:
        /* <DEDUP_REMOVED lines=13> */
.L_x_17964:
[----:B------:R-:W-:Y:S05]  /*2d4f0*/  BSYNC.RECONVERGENT B3 ;  /* 0x0000000000037941 */ /* 0x000fea0003800200 */
.L_x_17963:
        /* <DEDUP_REMOVED lines=43> */
.L_x_17961:
[----:B------:R-:W-:Y:S05]  /*2d7b0*/  BSYNC.RECONVERGENT B2 ;  /* 0x0000000000027941 */ /* 0x000fea0003800200 */
.L_x_17960:
        /* <DEDUP_REMOVED lines=9> */
.L_x_17959:
[----:B------:R-:W-:Y:S05]  /*2d850*/  BSYNC.RECONVERGENT B1 ;  /* 0x0000000000017941 */ /* 0x000fea0003800200 */
.L_x_17958:
        /* <DEDUP_REMOVED lines=18> */
.L_x_17969:
        /* <DEDUP_REMOVED lines=13> */
.L_x_17971:
[----:B------:R-:W-:Y:S05]  /*2da50*/  BSYNC.RECONVERGENT B3 ;  /* 0x0000000000037941 */ /* 0x000fea0003800200 */
.L_x_17970:
        /* <DEDUP_REMOVED lines=43> */
.L_x_17968:
[----:B------:R-:W-:Y:S05]  /*2dd10*/  BSYNC.RECONVERGENT B2 ;  /* 0x0000000000027941 */ /* 0x000fea0003800200 */
.L_x_17967:
        /* <DEDUP_REMOVED lines=10> */
.L_x_17966:
[----:B------:R-:W-:Y:S05]  /*2ddc0*/  BSYNC.RECONVERGENT B1 ;  /* 0x0000000000017941 */ /* 0x000fea0003800200 */
.L_x_17965:
        /* <DEDUP_REMOVED lines=18> */
.L_x_17976:
        /* <DEDUP_REMOVED lines=13> */
.L_x_17978:
[----:B------:R-:W-:Y:S05]  /*2dfc0*/  BSYNC.RECONVERGENT B3 ;  /* 0x0000000000037941 */ /* 0x000fea0003800200 */
.L_x_17977:
        /* <DEDUP_REMOVED lines=43> */
.L_x_17975:
[----:B------:R-:W-:Y:S05]  /*2e280*/  BSYNC.RECONVERGENT B2 ;  /* 0x0000000000027941 */ /* 0x000fea0003800200 */
.L_x_17974:
        /* <DEDUP_REMOVED lines=9> */
.L_x_17973:
[----:B------:R-:W-:Y:S05]  /*2e320*/  BSYNC.RECONVERGENT B1 ;  /* 0x0000000000017941 */ /* 0x000fea0003800200 */
.L_x_17972:
        /* <DEDUP_REMOVED lines=18> */
.L_x_17983:
        /* <DEDUP_REMOVED lines=13> */
.L_x_17985:
[----:B------:R-:W-:Y:S05]  /*2e520*/  BSYNC.RECONVERGENT B3 ;  /* 0x0000000000037941 */ /* 0x000fea0003800200 */
.L_x_17984:
        /* <DEDUP_REMOVED lines=43> */
.L_x_17982:
[----:B------:R-:W-:Y:S05]  /*2e7e0*/  BSYNC.RECONVERGENT B2 ;  /* 0x0000000000027941 */ /* 0x000fea0003800200 */
.L_x_17981:
        /* <DEDUP_REMOVED lines=10> */
.L_x_17980:
[----:B------:R-:W-:Y:S05]  /*2e890*/  BSYNC.RECONVERGENT B1 ;  /* 0x0000000000017941 */ /* 0x000fea0003800200 */
.L_x_17979:
        /* <DEDUP_REMOVED lines=18> */
.L_x_17990:
        /* <DEDUP_REMOVED lines=13> */
.L_x_17992:
[----:B------:R-:W-:Y:S05]  /*2ea90*/  BSYNC.RECONVERGENT B3 ;  /* 0x0000000000037941 */ /* 0x000fea0003800200 */
.L_x_17991:
        /* <DEDUP_REMOVED lines=43> */
.L_x_17989:
[----:B------:R-:W-:Y:S05]  /*2ed50*/  BSYNC.RECONVERGENT B2 ;  /* 0x0000000000027941 */ /* 0x000fea0003800200 */
.L_x_17988:
        /* <DEDUP_REMOVED lines=9> */
.L_x_17987:
[----:B------:R-:W-:Y:S05]  /*2edf0*/  BSYNC.RECONVERGENT B1 ;  /* 0x0000000000017941 */ /* 0x000fea0003800200 */
.L_x_17986:
        /* <DEDUP_REMOVED lines=18> */
.L_x_17997:
        /* <DEDUP_REMOVED lines=13> */
.L_x_17999:
[----:B------:R-:W-:Y:S05]  /*2eff0*/  BSYNC.RECONVERGENT B3 ;  /* 0x0000000000037941 */ /* 0x000fea0003800200 */
.L_x_17998:
        /* <DEDUP_REMOVED lines=43> */
.L_x_17996:
[----:B------:R-:W-:Y:S05]  /*2f2b0*/  BSYNC.RECONVERGENT B2 ;  /* 0x0000000000027941 */ /* 0x000fea0003800200 */
.L_x_17995:
        /* <DEDUP_REMOVED lines=10> */
.L_x_17994:
[----:B------:R-:W-:Y:S05]  /*2f360*/  BSYNC.RECONVERGENT B1 ;  /* 0x0000000000017941 */ /* 0x000fea0003800200 */
.L_x_17993:
[----:B------:R-:W-:Y:S02]  /*2f370*/  F2FP.BF16.F32.PACK_AB R167, RZ, R201 ;  /* 0x000000c9ffa7723e */ /* 0x000fe400000010ff */
[----:B------:R-:W-:Y:S02]  /*2f380*/  PRMT R166, R231, 0x5410, R232 ;  /* 0x00005410e7a67816 */ /* 0x000fe400000000e8 */
[----:B------:R-:W-:Y:S02]  /*2f390*/  PRMT R165, R229, 0x5410, R230 ;  /* 0x00005410e5a57816 */ /* 0x000fe400000000e6 */
[----:B------:R-:W-:Y:S02]  /*2f3a0*/  PRMT R164, R227, 0x5410, R224 ;  /* 0x00005410e3a47816 */ /* 0x000fe400000000e0 */
[----:B------:R-:W-:-:S07]  /*2f3b0*/  PRMT R167, R203, 0x5410, R167 ;  /* 0x00005410cba77816 */ /* 0x000fce00000000a7 */
.L_x_17943:
        /* <DEDUP_REMOVED lines=89> */
.L_x_18001:
[----:B------:R-:W-:Y:S05]  /*2f950*/  BSYNC.RECONVERGENT B1 ;  /* 0x0000000000017941 */ /* 0x000fea0003800200 */
.L_x_18000:
        /* <DEDUP_REMOVED lines=152> */
.L_x_18017:
        /* <DEDUP_REMOVED lines=16> */
[----:B------:R-:W-:Y:S02]  /*303e0*/  IADD3 R31, PT, PT, R11, -0x1, RZ ;  /* 0xffffffff0b1f7810 */ /* 0x000fe40007ffe0ff */
[----:B------:R-:W-:-:S03]  /*303f0*/  FSEL R11, R203, RZ, !P1 ;  /* 0x000000ffcb0b7208 */ /* 0x000fc60004800000 */
[----:B------:R-:W-:Y:S02]  /*30400*/  IMAD R12, R31, R12, RZ ;  /* 0x0000000c1f0c7224 */ /* 0x000fe400078e02ff */
[C---:B------:R-:W-:Y:S01]  /*30410*/  FADD.FTZ R166, -R11.reuse, R27 ;  /* 0x0000001b0ba67221 */ /* 0x040fe20000010100 */
[C---:B------:R-:W-:Y:S01]  /*30420*/  FADD.FTZ R26, -R11.reuse, R26 ;  /* 0x0000001a0b1a7221 */ /* 0x040fe20000010100 */
[C---:B------:R-:W-:Y:S01]  /*30430*/  FADD.FTZ R164, -R11.reuse, R25 ;  /* 0x000000190ba47221 */ /* 0x040fe20000010100 */
[C---:B------:R-:W-:Y:S01]  /*30440*/  FADD.FTZ R24, -R11.reuse, R24 ;  /* 0x000000180b187221 */ /* 0x040fe20000010100 */
[C---:B------:R-:W-:Y:S01]  /*30450*/  FADD.FTZ R10, -R11.reuse, R10 ;  /* 0x0000000a0b0a7221 */ /* 0x040fe20000010100 */
[----:B------:R-:W-:Y:S01]  /*30460*/  FADD.FTZ R8, -R11, R8 ;  /* 0x000000080b087221 */ /* 0x000fe20000010100 */
[C---:B------:R-:W-:Y:S01]  /*30470*/  FMUL.FTZ R27, R167.reuse, R166 ;  /* 0x000000a6a71b7220 */ /* 0x040fe20000410000 */
[----:B------:R-:W-:Y:S01]  /*30480*/  FMUL.FTZ R26, R167, R26 ;  /* 0x0000001aa71a7220 */ /* 0x000fe20000410000 */
        /* <DEDUP_REMOVED lines=68> */
[----:B------:R-:W-:Y:S01]  /*308d0*/  F2FP.BF16.F32.PACK_AB R27, R26, R27 ;  /* 0x0000001b1a1b723e */ /* 0x000fe200000010ff */
[C---:B------:R-:W-:Y:S01]  /*308e0*/  FMUL.FTZ R22, R167.reuse, R22 ;  /* 0x00000016a7167220 */ /* 0x040fe20000410000 */
[----:B------:R-:W-:Y:S01]  /*308f0*/  F2FP.BF16.F32.PACK_AB R26, R24, R25 ;  /* 0x00000019181a723e */ /* 0x000fe200000010ff */
[C---:B------:R-:W-:Y:S01]  /*30900*/  FMUL.FTZ R31, R167.reuse, R232 ;  /* 0x000000e8a71f7220 */ /* 0x040fe20000410000 */
[----:B------:R-:W-:Y:S01]  /*30910*/  F2FP.BF16.F32.PACK_AB R24, R8, R11 ;  /* 0x0000000b0818723e */ /* 0x000fe200000010ff */
[----:B------:R-:W-:Y:S01]  /*30920*/  FFMA.FTZ R22, R22, R163, R99 ;  /* 0x000000a316167223 */ /* 0x000fe20000010063 */
[----:B------:R-:W0:Y:S01]  /*30930*/  LDC.64 R10, c[0x0][0x428] ;  /* 0x00010a00ff0a7b82 */ /* 0x000e220000000a00 */
[----:B------:R-:W-:Y:S01]  /*30940*/  SHF.R.S32.HI R23, RZ, 0x1f, R12 ;  /* 0x0000001fff177819 */ /* 0x000fe2000001140c */
[C---:B------:R-:W-:Y:S01]  /*30950*/  FMUL.FTZ R165, R167.reuse, R234 ;  /* 0x000000eaa7a57220 */ /* 0x040fe20000410000 */
[C---:B------:R-:W-:Y:S01]  /*30960*/  FMUL.FTZ R168, R167.reuse, R168 ;  /* 0x000000a8a7a87220 */ /* 0x040fe20000410000 */
[----:B------:R-:W-:Y:S01]  /*30970*/  FMUL.FTZ R29, R167, R230 ;  /* 0x000000e6a71d7220 */ /* 0x000fe20000410000 */
[----:B------:R-:W-:Y:S01]  /*30980*/  LEA.HI R12, R23, R12, RZ, 0x3 ;  /* 0x0000000c170c7211 */ /* 0x000fe200078f18ff */
[C---:B------:R-:W-:Y:S01]  /*30990*/  FMUL.FTZ R23, R167.reuse, R30 ;  /* 0x0000001ea7177220 */ /* 0x040fe20000410000 */
[C---:B------:R-:W-:Y:S01]  /*309a0*/  FMUL.FTZ R172, R167.reuse, R172 ;  /* 0x000000aca7ac7220 */ /* 0x040fe20000410000 */
[----:B------:R-:W-:Y:S01]  /*309b0*/  FMUL.FTZ R174, R167, R174 ;  /* 0x000000aea7ae7220 */ /* 0x000fe20000410000 */
[----:B------:R-:W-:Y:S01]  /*309c0*/  LEA.HI.SX32 R169, R12, R169, 0x1d ;  /* 0x000000a90ca97211 */ /* 0x000fe200078feaff */
[----:B------:R-:W-:Y:S01]  /*309d0*/  FFMA.FTZ R23, R23, R162, R98 ;  /* 0x000000a217177223 */ /* 0x000fe20000010062 */
[C---:B------:R-:W-:Y:S01]  /*309e0*/  FMUL.FTZ R12, R167.reuse, R197 ;  /* 0x000000c5a70c7220 */ /* 0x040fe20000410000 */
[C---:B------:R-:W-:Y:S01]  /*309f0*/  FMUL.FTZ R197, R167.reuse, R204 ;  /* 0x000000cca7c57220 */ /* 0x040fe20000410000 */
[C---:B------:R-:W-:Y:S01]  /*30a00*/  FMUL.FTZ R176, R167.reuse, R176 ;  /* 0x000000b0a7b07220 */ /* 0x040fe20000410000 */
[C---:B------:R-:W-:Y:S01]  /*30a10*/  FMUL.FTZ R177, R167.reuse, R242 ;  /* 0x000000f2a7b17220 */ /* 0x040fe20000410000 */
[----:B------:R-:W-:Y:S01]  /*30a20*/  F2FP.BF16.F32.PACK_AB R25, R22, R23 ;  /* 0x000000171619723e */ /* 0x000fe200000010ff */
        /* <DEDUP_REMOVED lines=8> */
[----:B0-----:R-:W-:-:S04]  /*30ab0*/  IMAD.WIDE.U32 R204, R169, 0x10, R10 ;  /* 0x00000010a9cc7825 */ /* 0x001fc800078e000a */
[----:B------:R-:W-:Y:S01]  /*30ac0*/  FFMA.FTZ R30, R31, R148, R84 ;  /* 0x000000941f1e7223 */ /* 0x000fe20000010054 */
        /* <DEDUP_REMOVED lines=8> */
[----:B------:R0:W-:Y:S01]  /*30b50*/  STG.E.128 desc[UR8][R204.64], R24 ;  /* 0x00000018cc007986 */ /* 0x0001e2000c101d08 */
        /* <DEDUP_REMOVED lines=9> */
[----:B------:R-:W-:Y:S01]  /*30bf0*/  FMUL.FTZ R187, R167, R194 ;  /* 0x000000c2a7bb7220 */ /* 0x000fe20000410000 */
[----:B------:R-:W-:Y:S01]  /*30c00*/  F2FP.BF16.F32.PACK_AB R30, R165, R30 ;  /* 0x0000001ea51e723e */ /* 0x000fe200000010ff */
[C---:B------:R-:W-:Y:S01]  /*30c10*/  FMUL.FTZ R252, R167.reuse, R252 ;  /* 0x000000fca7fc7220 */ /* 0x040fe20000410000 */
[----:B------:R-:W-:Y:S01]  /*30c20*/  F2FP.BF16.F32.PACK_AB R29, R172, R29 ;  /* 0x0000001dac1d723e */ /* 0x000fe200000010ff */
[----:B------:R-:W-:Y:S01]  /*30c30*/  FMUL.FTZ R166, R167, R199 ;  /* 0x000000c7a7a67220 */ /* 0x000fe20000410000 */
[----:B------:R-:W-:Y:S01]  /*30c40*/  F2FP.BF16.F32.PACK_AB R28, R28, R23 ;  /* 0x000000171c1c723e */ /* 0x000fe200000010ff */
[----:B------:R-:W-:-:S02]  /*30c50*/  VIADD R23, R169, 0x60 ;  /* 0x00000060a9177836 */ /* 0x000fc40000000000 */
[----:B------:R-:W-:Y:S01]  /*30c60*/  FMUL.FTZ R8, R167, R195 ;  /* 0x000000c3a7087220 */ /* 0x000fe20000410000 */
[----:B0-----:R-:W-:Y:S02]  /*30c70*/  VIADD R205, R169, 0x20 ;  /* 0x00000020a9cd7836 */ /* 0x001fe40000000000 */
[----:B------:R-:W-:Y:S01]  /*30c80*/  FFMA.FTZ R26, R182, R141, R77 ;  /* 0x0000008db61a7223 */ /* 0x000fe2000001004d */
[----:B------:R-:W-:Y:S01]  /*30c90*/  FFMA.FTZ R24, R178, R145, R81 ;  /* 0x00000091b2187223 */ /* 0x000fe20000010051 */
[----:B------:R-:W-:Y:S01]  /*30ca0*/  F2FP.BF16.F32.PACK_AB R27, R184, R177 ;  /* 0x000000b1b81b723e */ /* 0x000fe200000010ff */
[----:B------:R-:W-:Y:S01]  /*30cb0*/  IMAD.WIDE.U32 R204, R205, 0x10, R10 ;  /* 0x00000010cdcc7825 */ /* 0x000fe200078e000a */
[----:B------:R-:W-:-:S03]  /*30cc0*/  IADD3 R177, PT, PT, R169, 0x40, RZ ;  /* 0x00000040a9b17810 */ /* 0x000fc60007ffe0ff */
[----:B------:R-:W-:Y:S01]  /*30cd0*/  FMUL.FTZ R195, R167, R208 ;  /* 0x000000d0a7c37220 */ /* 0x000fe20000410000 */
[----:B------:R-:W-:Y:S01]  /*30ce0*/  F2FP.BF16.F32.PACK_AB R26, R26, R175 ;  /* 0x000000af1a1a723e */ /* 0x000fe200000010ff */
[C---:B------:R-:W-:Y:S01]  /*30cf0*/  VIADD R165, R169.reuse, 0xe0 ;  /* 0x000000e0a9a57836 */ /* 0x040fe20000000000 */
[----:B------:R-:W-:Y:S01]  /*30d00*/  F2FP.BF16.F32.PACK_AB R24, R24, R171 ;  /* 0x000000ab1818723e */ /* 0x000fe200000010ff */
[----:B------:R0:W-:Y:S01]  /*30d10*/  STG.E.128 desc[UR8][R204.64], R28 ;  /* 0x0000001ccc007986 */ /* 0x0001e2000c101d08 */
[----:B------:R-:W-:Y:S01]  /*30d20*/  F2FP.BF16.F32.PACK_AB R25, R180, R173 ;  /* 0x000000adb419723e */ /* 0x000fe200000010ff */
[C---:B------:R-:W-:Y:S01]  /*30d30*/  VIADD R173, R169.reuse, 0xa0 ;  /* 0x000000a0a9ad7836 */ /* 0x040fe20000000000 */
[----:B------:R-:W-:Y:S01]  /*30d40*/  IADD3 R175, PT, PT, R169, 0x80, RZ ;  /* 0x00000080a9af7810 */ /* 0x000fe20007ffe0ff */
[----:B------:R-:W-:Y:S01]  /*30d50*/  FMUL.FTZ R191, R167, R198 ;  /* 0x000000c6a7bf7220 */ /* 0x000fe20000410000 */
[----:B------:R-:W-:Y:S01]  /*30d60*/  IADD3 R171, PT, PT, R169, 0xc0, RZ ;  /* 0x000000c0a9ab7810 */ /* 0x000fe20007ffe0ff */
[----:B------:R-:W-:-:S04]  /*30d70*/  IMAD.WIDE.U32 R168, R23, 0x10, R10 ;  /* 0x0000001017a87825 */ /* 0x000fc800078e000a */
[----:B------:R-:W-:Y:S01]  /*30d80*/  FMUL.FTZ R208, R167, R211 ;  /* 0x000000d3a7d07220 */ /* 0x000fe20000410000 */
[----:B------:R-:W-:Y:S01]  /*30d90*/  FFMA.FTZ R197, R197, R126, R62 ;  /* 0x0000007ec5c57223 */ /* 0x000fe2000001003e */
[----:B------:R-:W-:Y:S01]  /*30da0*/  FFMA.FTZ R166, R166, R127, R63 ;  /* 0x0000007fa6a67223 */ /* 0x000fe2000001003f */
[----:B------:R-:W-:-:S04]  /*30db0*/  IMAD.WIDE.U32 R176, R177, 0x10, R10 ;  /* 0x00000010b1b07825 */ /* 0x000fc800078e000a */
[----:B------:R-:W-:Y:S01]  /*30dc0*/  FFMA.FTZ R23, R252, R129, R65 ;  /* 0x00000081fc177223 */ /* 0x000fe20000010041 */
[C---:B------:R-:W-:Y:S01]  /*30dd0*/  FMUL.FTZ R189, R167.reuse, R196 ;  /* 0x000000c4a7bd7220 */ /* 0x040fe20000410000 */
[C---:B------:R-:W-:Y:S01]  /*30de0*/  FMUL.FTZ R199, R167.reuse, R210 ;  /* 0x000000d2a7c77220 */ /* 0x040fe20000410000 */
[C---:B------:R-:W-:Y:S01]  /*30df0*/  FMUL.FTZ R194, R167.reuse, R213 ;  /* 0x000000d5a7c27220 */ /* 0x040fe20000410000 */
[C---:B------:R-:W-:Y:S01]  /*30e00*/  FMUL.FTZ R211, R167.reuse, R170 ;  /* 0x000000aaa7d37220 */ /* 0x040fe20000410000 */
[C---:B------:R-:W-:Y:S01]  /*30e10*/  FMUL.FTZ R179, R167.reuse, R244 ;  /* 0x000000f4a7b37220 */ /* 0x040fe20000410000 */
[----:B------:R-:W-:Y:S01]  /*30e20*/  FMUL.FTZ R186, R167, R186 ;  /* 0x000000baa7ba7220 */ /* 0x000fe20000410000 */
[----:B0-----:R-:W-:Y:S01]  /*30e30*/  FFMA.FTZ R28, R187, R128, R64 ;  /* 0x00000080bb1c7223 */ /* 0x001fe20000010040 */
[C---:B------:R-:W-:Y:S01]  /*30e40*/  FMUL.FTZ R196, R167.reuse, R209 ;  /* 0x000000d1a7c47220 */ /* 0x040fe20000410000 */
[C---:B------:R-:W-:Y:S01]  /*30e50*/  FMUL.FTZ R213, R167.reuse, R218 ;  /* 0x000000daa7d57220 */ /* 0x040fe20000410000 */
[----:B------:R-:W-:Y:S01]  /*30e60*/  FMUL.FTZ R210, R167, R217 ;  /* 0x000000d9a7d27220 */ /* 0x000fe20000410000 */
[----:B------:R-:W-:-:S04]  /*30e70*/  IMAD.WIDE.U32 R174, R175, 0x10, R10 ;  /* 0x00000010afae7825 */ /* 0x000fc800078e000a */
        /* <DEDUP_REMOVED lines=8> */
[----:B------:R-:W-:Y:S01]  /*30f00*/  FFMA.FTZ R30, R191, R124, R60 ;  /* 0x0000007cbf1e7223 */ /* 0x000fe2000001003c */
[----:B------:R0:W-:Y:S01]  /*30f10*/  STG.E.128 desc[UR8][R176.64], R24 ;  /* 0x00000018b0007986 */ /* 0x0001e2000c101d08 */
[----:B------:R-:W-:Y:S01]  /*30f20*/  F2FP.BF16.F32.PACK_AB R31, R166, R197 ;  /* 0x000000c5a61f723e */ /* 0x000fe200000010ff */
[----:B------:R-:W-:-:S04]  /*30f30*/  IMAD.WIDE.U32 R10, R165, 0x10, R10 ;  /* 0x00000010a50a7825 */ /* 0x000fc800078e000a */
[----:B------:R-:W-:Y:S01]  /*30f40*/  FFMA.FTZ R165, R12, R125, R61 ;  /* 0x0000007d0ca57223 */ /* 0x000fe2000001003d */
[----:B------:R-:W-:Y:S01]  /*30f50*/  F2FP.BF16.F32.PACK_AB R28, R23, R28 ;  /* 0x0000001c171c723e */ /* 0x000fe200000010ff */
[----:B------:R-:W-:Y:S01]  /*30f60*/  FMUL.FTZ R164, R167, R207 ;  /* 0x000000cfa7a47220 */ /* 0x000fe20000410000 */
[----:B------:R-:W-:Y:S01]  /*30f70*/  FFMA.FTZ R179, R179, R136, R72 ;  /* 0x00000088b3b37223 */ /* 0x000fe20000010048 */
[----:B------:R-:W-:Y:S01]  /*30f80*/  FFMA.FTZ R186, R186, R137, R73 ;  /* 0x00000089baba7223 */ /* 0x000fe20000010049 */
[----:B------:R-:W-:Y:S01]  /*30f90*/  FFMA.FTZ R166, R199, R116, R52 ;  /* 0x00000074c7a67223 */ /* 0x000fe20000010034 */
[----:B------:R-:W-:Y:S01]  /*30fa0*/  FFMA.FTZ R178, R213, R108, R44 ;  /* 0x0000006cd5b27223 */ /* 0x000fe2000001002c */
[----:B------:R-:W-:Y:S01]  /*30fb0*/  FFMA.FTZ R23, R210, R109, R45 ;  /* 0x0000006dd2177223 */ /* 0x000fe2000001002d */
[C---:B------:R-:W-:Y:S01]  /*30fc0*/  FMUL.FTZ R209, R167.reuse, R212 ;  /* 0x000000d4a7d17220 */ /* 0x040fe20000410000 */
[----:B------:R-:W-:Y:S01]  /*30fd0*/  FMUL.FTZ R198, R167, R215 ;  /* 0x000000d7a7c67220 */ /* 0x000fe20000410000 */
[----:B------:R-:W-:Y:S01]  /*30fe0*/  FFMA.FTZ R181, R181, R138, R74 ;  /* 0x0000008ab5b57223 */ /* 0x000fe2000001004a */
[----:B------:R-:W-:Y:S01]  /*30ff0*/  FFMA.FTZ R183, R183, R132, R68 ;  /* 0x00000084b7b77223 */ /* 0x000fe20000010044 */
[----:B------:R-:W-:Y:S01]  /*31000*/  FFMA.FTZ R185, R185, R134, R70 ;  /* 0x00000086b9b97223 */ /* 0x000fe20000010046 */
[----:B------:R-:W-:Y:S01]  /*31010*/  FFMA.FTZ R192, R192, R135, R71 ;  /* 0x00000087c0c07223 */ /* 0x000fe20000010047 */
[----:B------:R-:W-:Y:S01]  /*31020*/  FFMA.FTZ R190, R190, R133, R69 ;  /* 0x00000085bebe7223 */ /* 0x000fe20000010045 */
        /* <DEDUP_REMOVED lines=42> */
[----:B------:R1:W-:Y:S01]  /*312d0*/  STG.E.128 desc[UR8][R168.64], R24 ;  /* 0x00000018a8007986 */ /* 0x0003e2000c101d08 */
[----:B------:R-:W-:-:S02]  /*312e0*/  F2FP.BF16.F32.PACK_AB R165, R164, R165 ;  /* 0x000000a5a4a5723e */ /* 0x000fc400000010ff */
[----:B------:R-:W-:Y:S01]  /*312f0*/  F2FP.BF16.F32.PACK_AB R167, R208, R167 ;  /* 0x000000a7d0a7723e */ /* 0x000fe200000010ff */
[----:B------:R1:W-:Y:S01]  /*31300*/  STG.E.128 desc[UR8][R174.64], R28 ;  /* 0x0000001cae007986 */ /* 0x0003e2000c101d08 */
[----:B------:R-:W-:Y:S02]  /*31310*/  F2FP.BF16.F32.PACK_AB R164, R22, R193 ;  /* 0x000000c116a4723e */ /* 0x000fe400000010ff */
        /* <DEDUP_REMOVED lines=8> */
[----:B------:R-:W-:-:S05]  /*313a0*/  F2FP.BF16.F32.PACK_AB R180, R185, R180 ;  /* 0x000000b4b9b4723e */ /* 0x000fca00000010ff */
[----:B------:R1:W-:Y:S02]  /*313b0*/  STG.E.128 desc[UR8][R10.64], R180 ;  /* 0x000000b40a007986 */ /* 0x0003e4000c101d08 */
.L_x_18004:
[----:B------:R-:W-:Y:S05]  /*313c0*/  BSYNC.RECONVERGENT B1 ;  /* 0x0000000000017941 */ /* 0x000fea0003800200 */
.L_x_18003:
[----:B-1----:R-:W1:Y:S02]  /*313d0*/  LDC.64 R10, c[0x0][0x380] ;  /* 0x0000e000ff0a7b82 */ /* 0x002e640000000a00 */
[----:B-1----:R-:W-:-:S04]  /*313e0*/  LEA R19, R10, R19, 0x2 ;  /* 0x000000130a137211 */ /* 0x002fc800078e10ff */
[----:B------:R-:W-:-:S13]  /*313f0*/  ISETP.GE.AND P0, PT, R19, R11, PT ;  /* 0x0000000b1300720c */ /* 0x000fda0003f06270 */
[----:B------:R-:W-:Y:S05]  /*31400*/  @!P0 BRA `(.L_x_18005) ;  /* 0xfffffcf8003c8947 */ /* 0x000fea000383ffff */
[----:B------:R-:W-:Y:S05]  /*31410*/  BSYNC B0 ;  /* 0x0000000000007941 */ /* 0x000fea0003800000 */
.L_x_17059:
[----:B------:R-:W-:Y:S05]  /*31420*/  EXIT ;  /* 0x000000000000794d */ /* 0x000fea0003800000 */
.L_x_18002:
[----:B------:R-:W-:Y:S01]  /*31430*/  HFMA2 R229, -RZ, RZ, 0, 5.9604644775390625e-08 ;  /* 0x00000001ffe57431 */ /* 0x000fe200000001ff */
[----:B------:R-:W-:Y:S01]  /*31440*/  BSSY B1, `(.L_x_18006) ;  /* 0x0000007000017945 */ /* 0x000fe20003800000 */
[----:B------:R-:W-:Y:S01]  /*31450*/  IMAD.MOV.U32 R230, RZ, RZ, R224 ;  /* 0x000000ffffe67224 */ /* 0x000fe200078e00e0 */
[----:B------:R-:W-:Y:S01]  /*31460*/  MOV R221, 0xffffffff ;  /* 0xffffffff00dd7802 */ /* 0x000fe20000000f00 */
[----:B------:R-:W-:-:S07]  /*31470*/  IMAD.MOV.U32 R232, RZ, RZ, 0x1f ;  /* 0x0000001fffe87424 */ /* 0x000fce00078e00ff */
[----:B0----5:R-:W-:Y:S05]  /*31480*/  WARPSYNC.COLLECTIVE R221, `(.L_x_18007) ;  /* 0x00000000dd087348 */ /* 0x021fea0003c00000 */
[----:B------:R1:W2:Y:S02]  /*31490*/  SHFL.BFLY P1, R227, R230, R229, R232 ;  /* 0x0c0000e5e6e37389 */ /* 0x0002a400000200e8 */
[----:B012--5:R-:W-:Y:S05]  /*314a0*/  ENDCOLLECTIVE ;  /* 0x000000000000791b */ /* 0x027fea0003800000 */
.L_x_18007:
[----:B------:R-:W-:Y:S05]  /*314b0*/  BSYNC B1 ;  /* 0x0000000000017941 */ /* 0x000fea0003800000 */
.L_x_18006:
        /* <DEDUP_REMOVED lines=10> */
.L_x_18008:
[----:B------:R-:W-:Y:S01]  /*31560*/  HFMA2 R229, -RZ, RZ, 0, 2.384185791015625e-07 ;  /* 0x00000004ffe57431 */ /* 0x000fe200000001ff */
[----:B------:R-:W-:-:S05]  /*31570*/  MOV R30, R227 ;  /* 0x000000e3001e7202 */ /* 0x000fca0000000f00 */
[----:B------:R-:W-:-:S04]  /*31580*/  FADD.FTZ R164, R31, R30 ;  /* 0x0000001e1fa47221 */ /* 0x000fc80000010000 */
[----:B------:R-:W-:-:S07]  /*31590*/  IMAD.MOV.U32 R230, RZ, RZ, R164 ;  /* 0x000000ffffe67224 */ /* 0x000fce00078e00a4 */
[----:B------:R-:W-:Y:S05]  /*315a0*/  WARPSYNC.COLLECTIVE R221, `(.L_x_18009) ;  /* 0x00000000dd087348 */ /* 0x000fea0003c00000 */
[----:B------:R0:W1:Y:S02]  /*315b0*/  SHFL.BFLY P1, R227, R230, R229, R232 ;  /* 0x0c0000e5e6e37389 */ /* 0x00006400000200e8 */
[----:B01----:R-:W-:Y:S05]  /*315c0*/  ENDCOLLECTIVE ;  /* 0x000000000000791b */ /* 0x003fea0003800000 */
.L_x_18009:
[----:B------:R-:W-:Y:S02]  /*315d0*/  IMAD.MOV.U32 R229, RZ, RZ, 0x8 ;  /* 0x00000008ffe57424 */ /* 0x000fe400078e00ff */
[----:B------:R-:W-:-:S04]  /*315e0*/  IMAD.MOV.U32 R165, RZ, RZ, R227 ;  /* 0x000000ffffa57224 */ /* 0x000fc800078e00e3 */
[----:B------:R-:W-:-:S05]  /*315f0*/  FADD.FTZ R165, R164, R165 ;  /* 0x000000a5a4a57221 */ /* 0x000fca0000010000 */
[----:B------:R-:W-:-:S07]  /*31600*/  MOV R230, R165 ;  /* 0x000000a500e67202 */ /* 0x000fce0000000f00 */
[----:B------:R-:W-:Y:S05]  /*31610*/  WARPSYNC.COLLECTIVE R221, `(.L_x_18010) ;  /* 0x00000000dd087348 */ /* 0x000fea0003c00000 */
[----:B------:R0:W1:Y:S02]  /*31620*/  SHFL.BFLY P1, R227, R230, R229, R232 ;  /* 0x0c0000e5e6e37389 */ /* 0x00006400000200e8 */
[----:B01----:R-:W-:Y:S05]  /*31630*/  ENDCOLLECTIVE ;  /* 0x000000000000791b */ /* 0x003fea0003800000 */
.L_x_18010:
[----:B------:R-:W-:Y:S01]  /*31640*/  HFMA2 R229, -RZ, RZ, 0, 9.5367431640625e-07 ;  /* 0x00000010ffe57431 */ /* 0x000fe200000001ff */
[----:B------:R-:W-:-:S05]  /*31650*/  MOV R30, R227 ;  /* 0x000000e3001e7202 */ /* 0x000fca0000000f00 */
[----:B------:R-:W-:-:S04]  /*31660*/  FADD.FTZ R167, R165, R30 ;  /* 0x0000001ea5a77221 */ /* 0x000fc80000010000 */
[----:B------:R-:W-:-:S07]  /*31670*/  IMAD.MOV.U32 R230, RZ, RZ, R167 ;  /* 0x000000ffffe67224 */ /* 0x000fce00078e00a7 */
[----:B------:R-:W-:Y:S05]  /*31680*/  WARPSYNC.COLLECTIVE R221, `(.L_x_18011) ;  /* 0x00000000dd087348 */ /* 0x000fea0003c00000 */
[----:B------:R0:W1:Y:S02]  /*31690*/  SHFL.BFLY P1, R227, R230, R229, R232 ;  /* 0x0c0000e5e6e37389 */ /* 0x00006400000200e8 */
[----:B01----:R-:W-:Y:S05]  /*316a0*/  ENDCOLLECTIVE ;  /* 0x000000000000791b */ /* 0x003fea0003800000 */
.L_x_18011:
        /* <DEDUP_REMOVED lines=136> */
.L_x_18012:
[----:B------:R-:W-:Y:S01]  /*31f30*/  HFMA2 R229, -RZ, RZ, 0, 1.1920928955078125e-07 ;  /* 0x00000002ffe57431 */ /* 0x000fe200000001ff */
[----:B------:R-:W-:-:S05]  /*31f40*/  MOV R31, R227 ;  /* 0x000000e3001f7202 */ /* 0x000fca0000000f00 */
[----:B------:R-:W-:-:S04]  /*31f50*/  FADD.FTZ R31, R30, R31 ;  /* 0x0000001f1e1f7221 */ /* 0x000fc80000010000 */
[----:B------:R-:W-:-:S07]  /*31f60*/  IMAD.MOV.U32 R230, RZ, RZ, R31 ;  /* 0x000000ffffe67224 */ /* 0x000fce00078e001f */
[----:B------:R-:W-:Y:S05]  /*31f70*/  WARPSYNC.COLLECTIVE R221, `(.L_x_18013) ;  /* 0x00000000dd087348 */ /* 0x000fea0003c00000 */
[----:B------:R0:W1:Y:S02]  /*31f80*/  SHFL.BFLY P1, R227, R230, R229, R232 ;  /* 0x0c0000e5e6e37389 */ /* 0x00006400000200e8 */
[----:B01----:R-:W-:Y:S05]  /*31f90*/  ENDCOLLECTIVE ;  /* 0x000000000000791b */ /* 0x003fea0003800000 */
.L_x_18013:
[----:B------:R-:W-:Y:S02]  /*31fa0*/  IMAD.MOV.U32 R229, RZ, RZ, 0x4 ;  /* 0x00000004ffe57424 */ /* 0x000fe400078e00ff */
[----:B------:R-:W-:-:S04]  /*31fb0*/  IMAD.MOV.U32 R164, RZ, RZ, R227 ;  /* 0x000000ffffa47224 */ /* 0x000fc800078e00e3 */
[----:B------:R-:W-:-:S05]  /*31fc0*/  FADD.FTZ R164, R31, R164 ;  /* 0x000000a41fa47221 */ /* 0x000fca0000010000 */
[----:B------:R-:W-:-:S07]  /*31fd0*/  MOV R230, R164 ;  /* 0x000000a400e67202 */ /* 0x000fce0000000f00 */
[----:B------:R-:W-:Y:S05]  /*31fe0*/  WARPSYNC.COLLECTIVE R221, `(.L_x_18014) ;  /* 0x00000000dd087348 */ /* 0x000fea0003c00000 */
[----:B------:R0:W1:Y:S02]  /*31ff0*/  SHFL.BFLY P1, R227, R230, R229, R232 ;  /* 0x0c0000e5e6e37389 */ /* 0x00006400000200e8 */
[----:B01----:R-:W-:Y:S05]  /*32000*/  ENDCOLLECTIVE ;  /* 0x000000000000791b */ /* 0x003fea0003800000 */
.L_x_18014:
[----:B------:R-:W-:Y:S01]  /*32010*/  HFMA2 R229, -RZ, RZ, 0, 4.76837158203125e-07 ;  /* 0x00000008ffe57431 */ /* 0x000fe200000001ff */
[----:B------:R-:W-:-:S05]  /*32020*/  MOV R165, R227 ;  /* 0x000000e300a57202 */ /* 0x000fca0000000f00 */
[----:B------:R-:W-:-:S04]  /*32030*/  FADD.FTZ R165, R164, R165 ;  /* 0x000000a5a4a57221 */ /* 0x000fc80000010000 */
[----:B------:R-:W-:-:S07]  /*32040*/  IMAD.MOV.U32 R230, RZ, RZ, R165 ;  /* 0x000000ffffe67224 */ /* 0x000fce00078e00a5 */
[----:B------:R-:W-:Y:S05]  /*32050*/  WARPSYNC.COLLECTIVE R221, `(.L_x_18015) ;  /* 0x00000000dd087348 */ /* 0x000fea0003c00000 */
[----:B------:R0:W1:Y:S02]  /*32060*/  SHFL.BFLY P1, R227, R230, R229, R232 ;  /* 0x0c0000e5e6e37389 */ /* 0x00006400000200e8 */
[----:B01----:R-:W-:Y:S05]  /*32070*/  ENDCOLLECTIVE ;  /* 0x000000000000791b */ /* 0x003fea0003800000 */
.L_x_18015:
[----:B------:R-:W-:Y:S02]  /*32080*/  IMAD.MOV.U32 R229, RZ, RZ, 0x10 ;  /* 0x00000010ffe57424 */ /* 0x000fe400078e00ff */
[----:B------:R-:W-:-:S04]  /*32090*/  IMAD.MOV.U32 R224, RZ, RZ, R227 ;  /* 0x000000ffffe07224 */ /* 0x000fc800078e00e3 */
[----:B------:R-:W-:-:S05]  /*320a0*/  FADD.FTZ R224, R165, R224 ;  /* 0x000000e0a5e07221 */ /* 0x000fca0000010000 */
[----:B------:R-:W-:-:S07]  /*320b0*/  MOV R230, R224 ;  /* 0x000000e000e67202 */ /* 0x000fce0000000f00 */
[----:B------:R-:W-:Y:S05]  /*320c0*/  WARPSYNC.COLLECTIVE R221, `(.L_x_18016) ;  /* 0x00000000dd087348 */ /* 0x000fea0003c00000 */
[----:B------:R0:W1:Y:S02]  /*320d0*/  SHFL.BFLY P1, R227, R230, R229, R232 ;  /* 0x0c0000e5e6e37389 */ /* 0x00006400000200e8 */
[----:B01----:R-:W-:Y:S05]  /*320e0*/  ENDCOLLECTIVE ;  /* 0x000000000000791b */ /* 0x003fea0003800000 */
.L_x_18016:
[----:B------:R-:W-:Y:S01]  /*320f0*/  MOV R167, R227 ;  /* 0x000000e300a77202 */ /* 0x000fe20000000f00 */
[----:B------:R-:W-:Y:S06]  /*32100*/  BRA `(.L_x_18017) ;  /* 0xffffffe000747947 */ /* 0x000fec000383ffff */
.L_x_18018:
        /* <DEDUP_REMOVED lines=15> */
.L_x_71463:


//--------------------- .text._ZN10layer_norm13ln_fwd_kernelINS_13Kernel_traitsIf13__nv_bfloat16S2_S2_fjLj2048ELj1ELj4ELj1ELj16ENS_18Kernel_traits_baseILj2048EfS2_S2_S2_fjLj128EEEEELb1ELb1ELb0ELb0EEEvNS_9FwdParamsE --------------------------
	.section	.text._ZN10layer_norm13ln_fwd_kernelINS_13Kernel_traitsIf13__nv_bfloat16S2_S2_fjLj2048ELj1ELj4ELj1ELj16ENS_18Kernel_traits_baseILj2048EfS2_S2_S2_fjLj128EEEEELb1ELb1ELb0ELb0EEEvNS_9FwdParamsE,"ax",@progbits
	.align	128
        .global         _ZN10layer_norm13ln_fwd_kernelINS_13Kernel_traitsIf13__nv_bfloat16S2_S2_fjLj2048ELj1ELj4ELj1ELj16ENS_18Kernel_traits_baseILj2048EfS2_S2_S2_fjLj128EEEEELb1ELb1ELb0ELb0EEEvNS_9FwdParamsE
        .type           _ZN10layer_norm13ln_fwd_kernelINS_13Kernel_traitsIf13__nv_bfloat16S2_S2_fjLj2048ELj1ELj4ELj1ELj16ENS_18Kernel_traits_baseILj2048EfS2_S2_S2_fjLj128EEEEELb1ELb1ELb0ELb0EEEvNS_9FwdParamsE,@function
        .size           _ZN10layer_norm13ln_fwd_kernelINS_13Kernel_traitsIf13__nv_bfloat16S2_S2_fjLj2048ELj1ELj4ELj1ELj16ENS_18Kernel_traits_baseILj2048EfS2_S2_S2_fjLj128EEEEELb1ELb1ELb0ELb0EEEvNS_9FwdParamsE,(.L_x_71464 - _ZN10layer_norm13ln_fwd_kernelINS_13Kernel_traitsIf13__nv_bfloat16S2_S2_fjLj2048ELj1ELj4ELj1ELj16ENS_18Kernel_traits_baseILj2048EfS2_S2_S2_fjLj128EEEEELb1ELb1ELb0ELb0EEEvNS_9FwdParamsE)
        .other          _ZN10layer_norm13ln_fwd_kernelINS_13Kernel_traitsIf13__nv_bfloat16S2_S2_fjLj2048ELj1ELj4ELj1ELj16ENS_18Kernel_traits_baseILj2048EfS2_S2_S2_fjLj128EEEEELb1ELb1ELb0ELb0EEEvNS_9FwdParamsE,@"STO_CUDA_ENTRY STV_DEFAULT"
_ZN10layer_norm13ln_fwd_kernelINS_13Kernel_traitsIf13__nv_bfloat16S2_S2_fjLj2048ELj1ELj4ELj1ELj16ENS_18Kernel_traits_baseILj2048EfS2_S2_S2_fjLj128EEEEELb1ELb1ELb0ELb0EEEvNS_9FwdParamsE:
.text._ZN10layer_norm13ln_fwd_kernelINS_13Kernel_traitsIf13__nv_bfloat16S2_S2_fjLj2048ELj1ELj4ELj1ELj16ENS_18Kernel_traits_baseILj2048EfS2_S2_S2_fjLj128EEEEELb1ELb1ELb0ELb0EEEvNS_9FwdParamsE:
        /* <DEDUP_REMOVED lines=34> */
[----:B------:R-:W-:Y:S01]  /*0220*/  UIADD3 UR10, UPT, UPT, UR4, -0x255992d5, URZ ;  /* 0xdaa66d2b040a7890 */ /* 0x000fe2000fffe0ff */
[----:B------:R-:W-:Y:S01]  /*0230*/  LEA.HI.SX32 R11, R6, R11, 0x1d ;  /* 0x0000000b060b7211 */ /* 0x000fe200078feaff */
[----:B------:R-:W-:Y:S01]  /*0240*/  UIADD3 UR12, UPT, UPT, UR5, 0x32370b8f, URZ ;  /* 0x32370b8f050c7890 */ /* 0x000fe2000fffe0ff */
[----:B------:R-:W-:Y:S01]  /*0250*/  LOP3.LUT R10, R10, UR8, RZ, 0xfc, !PT ;  /* 0x000000080a0a7c12 */ /* 0x000fe2000f8efcff */
[----:B------:R-:W-:Y:S01]  /*0260*/  UIADD3 UR18, UPT, UPT, UR5, 0x1fd5c5a3, URZ ;  /* 0x1fd5c5a305127890 */ /* 0x000fe2000fffe0ff */
[--C-:B------:R-:W-:Y:S01]  /*0270*/  SHF.R.U64 R9, R0, 0x2, R13.reuse ;  /* 0x0000000200097819 */ /* 0x100fe2000000120d */
[----:B------:R-:W-:Y:S01]  /*0280*/  UIADD3 UR19, UPT, UPT, UR4, -0xe443238, URZ ;  /* 0xf1bbcdc804137890 */ /* 0x000fe2000fffe0ff */
[----:B------:R-:W-:Y:S01]  /*0290*/  SHF.R.U32.HI R8, RZ, 0x2, R13 ;  /* 0x00000002ff087819 */ /* 0x000fe2000001160d */
[----:B------:R-:W-:Y:S10]  /*02a0*/  BRA.U !UP0, `(.L_x_18020) ;  /* 0x0000000908447547 */ /* 0x000ff4000b800000 */
        /* <DEDUP_REMOVED lines=11> */
[----:B------:R-:W4:Y:S04]  /*0360*/  LDL.64 R30, [R1+0x28] ;  /* 0x00002800011e7983 */ /* 0x000f280000100a00 */
[----:B------:R-:W4:Y:S04]  /*0370*/  LDL.64 R40, [R1+0x30] ;  /* 0x0000300001287983 */ /* 0x000f280000100a00 */
[----:B------:R-:W4:Y:S01]  /*0380*/  LDL.64 R42, [R1+0x38] ;  /* 0x00003800012a7983 */ /* 0x000f220000100a00 */
[----:B0-----:R-:W-:Y:S01]  /*0390*/  @P0 IMAD.WIDE.U32 R4, R2, 0x20, R4 ;  /* 0x0000002002040825 */ /* 0x001fe200078e0004 */
[C---:B------:R-:W-:Y:S01]  /*03a0*/  ISETP.GE.U32.AND P1, PT, R11.reuse, 0x40, PT ;  /* 0x000000400b00780c */ /* 0x040fe20003f26070 */
[----:B------:R-:W0:Y:S01]  /*03b0*/  @P0 LDC.64 R6, c[0x0][0x438] ;  /* 0x00010e00ff060b82 */ /* 0x000e220000000a00 */
[----:B------:R-:W4:Y:S04]  /*03c0*/  LDL.64 R36, [R1+0x10] ;  /* 0x0000100001247983 */ /* 0x000f280000100a00 */
[----:B------:R-:W4:Y:S03]  /*03d0*/  LDL.64 R38, [R1+0x18] ;  /* 0x0000180001267983 */ /* 0x000f260000100a00 */
[----:B------:R-:W1:Y:S01]  /*03e0*/  @P0 LDC.64 R14, c[0x0][0x3e8] ;  /* 0x0000fa00ff0e0b82 */ /* 0x000e620000000a00 */
[----:B------:R-:W-:-:S07]  /*03f0*/  ISETP.GE.U32.AND P2, PT, R11, 0x60, PT ;  /* 0x000000600b00780c */ /* 0x000fce0003f46070 */
[----:B------:R-:W1:Y:S01]  /*0400*/  @P1 LDC.64 R16, c[0x0][0x3d0] ;  /* 0x0000f400ff101b82 */ /* 0x000e620000000a00 */
[----:B------:R-:W-:-:S07]  /*0410*/  ISETP.GE.U32.AND P3, PT, R11, 0x80, PT ;  /* 0x000000800b00780c */ /* 0x000fce0003f66070 */
[----:B------:R-:W4:Y:S08]  /*0420*/  @P1 LDC.64 R18, c[0x0][0x438] ;  /* 0x00010e00ff121b82 */ /* 0x000f300000000a00 */
[----:B------:R-:W4:Y:S01]  /*0430*/  @P1 LDC.64 R20, c[0x0][0x3e8] ;  /* 0x0000fa00ff141b82 */ /* 0x000f220000000a00 */
[----:B--2---:R-:W2:Y:S07]  /*0440*/  @P0 LDG.E.128 R32, desc[UR6][R4.64] ;  /* 0x0000000604200981 */ /* 0x004eae000c1e1d00 */
[----:B------:R-:W4:Y:S01]  /*0450*/  @P2 LDC.64 R22, c[0x0][0x3d0] ;  /* 0x0000f400ff162b82 */ /* 0x000f220000000a00 */
[----:B---3--:R3:W4:Y:S01]  /*0460*/  @P0 LDG.E.128 R24, desc[UR6][R4.64+0x10] ;  /* 0x0000100604180981 */ /* 0x008722000c1e1d00 */
[----:B0-----:R-:W-:-:S04]  /*0470*/  @P0 IMAD.WIDE.U32 R6, R2, 0x20, R6 ;  /* 0x0000002002060825 */ /* 0x001fc800078e0006 */
[C---:B-1----:R-:W-:Y:S01]  /*0480*/  @P0 IMAD.WIDE.U32 R14, R2.reuse, 0x20, R14 ;  /* 0x00000020020e0825 */ /* 0x042fe200078e000e */
[----:B------:R-:W-:Y:S01]  /*0490*/  @P0 LOP3.LUT R2, R2, 0x20, RZ, 0xfc, !PT ;  /* 0x0000002002020812 */ /* 0x000fe200078efcff */
[----:B------:R-:W5:Y:S01]  /*04a0*/  @P0 LD.E.128 R172, desc[UR6][R6.64] ;  /* 0x0000000606ac0980 */ /* 0x000f62000c101d00 */
[----:B---3--:R-:W0:Y:S03]  /*04b0*/  @P3 LDC.64 R4, c[0x0][0x3d0] ;  /* 0x0000f400ff043b82 */ /* 0x008e260000000a00 */
[C---:B------:R-:W-:Y:S01]  /*04c0*/  @P1 IMAD.WIDE.U32 R16, R2.reuse, 0x20, R16 ;  /* 0x0000002002101825 */ /* 0x040fe200078e0010 */
[----:B------:R1:W5:Y:S04]  /*04d0*/  @P0 LD.E.128 R176, desc[UR6][R6.64+0x10] ;  /* 0x0000100606b00980 */ /* 0x000368000c101d00 */
[----:B--2---:R2:W-:Y:S01]  /*04e0*/  @P0 STL.64 [R1+0x70], R32 ;  /* 0x0000702001000387 */ /* 0x0045e20000100a00 */
[C---:B----4-:R-:W-:Y:S01]  /*04f0*/  @P1 IMAD.WIDE.U32 R18, R2.reuse, 0x20, R18 ;  /* 0x0000002002121825 */ /* 0x050fe200078e0012 */
[----:B-1----:R-:W1:Y:S02]  /*0500*/  @P3 LDC.64 R6, c[0x0][0x438] ;  /* 0x00010e00ff063b82 */ /* 0x002e640000000a00 */
[----:B------:R3:W-:Y:S01]  /*0510*/  @P0 STL.64 [R1+0x78], R34 ;  /* 0x0000782201000387 */ /* 0x0007e20000100a00 */
[----:B------:R-:W-:-:S03]  /*0520*/  @P1 IMAD.WIDE.U32 R20, R2, 0x20, R20 ;  /* 0x0000002002141825 */ /* 0x000fc600078e0014 */
[----:B------:R-:W4:Y:S04]  /*0530*/  @P1 LDG.E.128 R44, desc[UR6][R16.64+0x10] ;  /* 0x00001006102c1981 */ /* 0x000f28000c1e1d00 */
[----:B--2---:R-:W2:Y:S04]  /*0540*/  LDL.64 R32, [R1] ;  /* 0x0000000001207983 */ /* 0x004ea80000100a00 */
[----:B---3--:R-:W2:Y:S04]  /*0550*/  LDL.64 R34, [R1+0x8] ;  /* 0x0000080001227983 */ /* 0x008ea80000100a00 */
[----:B------:R3:W-:Y:S04]  /*0560*/  @P0 STL.64 [R1+0x60], R24 ;  /* 0x0000601801000387 */ /* 0x0007e80000100a00 */
[----:B------:R0:W-:Y:S01]  /*0570*/  @P0 STL.64 [R1+0x68], R26 ;  /* 0x0000681a01000387 */ /* 0x0001e20000100a00 */
[----:B------:R-:W-:-:S03]  /*0580*/  @P1 VIADD R2, R2, 0x20 ;  /* 0x0000002002021836 */ /* 0x000fc60000000000 */
[----:B------:R-:W4:Y:S01]  /*0590*/  @P1 LDG.E.128 R48, desc[UR6][R16.64] ;  /* 0x0000000610301981 */ /* 0x000f22000c1e1d00 */
[----:B---3--:R-:W3:Y:S03]  /*05a0*/  @P2 LDC.64 R24, c[0x0][0x438] ;  /* 0x00010e00ff182b82 */ /* 0x008ee60000000a00 */
[----:B------:R-:W5:Y:S04]  /*05b0*/  @P0 LDG.E.128 R124, desc[UR6][R14.64] ;  /* 0x000000060e7c0981 */ /* 0x000f68000c1e1d00 */
[----:B------:R1:W5:Y:S01]  /*05c0*/  @P0 LDG.E.128 R120, desc[UR6][R14.64+0x10] ;  /* 0x000010060e780981 */ /* 0x000362000c1e1d00 */
[----:B0-----:R-:W0:Y:S01]  /*05d0*/  @P2 LDC.64 R26, c[0x0][0x3e8] ;  /* 0x0000fa00ff1a2b82 */ /* 0x001e220000000a00 */
[----:B------:R-:W-:-:S02]  /*05e0*/  @P2 IMAD.WIDE.U32 R22, R2, 0x20, R22 ;  /* 0x0000002002162825 */ /* 0x000fc400078e0016 */
[----:B------:R-:W5:Y:S04]  /*05f0*/  @P1 LD.E.128 R180, desc[UR6][R18.64] ;  /* 0x0000000612b41980 */ /* 0x000f68000c101d00 */
[----:B------:R-:W4:Y:S04]  /*0600*/  @P2 LDG.E.128 R28, desc[UR6][R22.64+0x10] ;  /* 0x00001006161c2981 */ /* 0x000f28000c1e1d00 */
[----:B------:R0:W5:Y:S04]  /*0610*/  @P1 LD.E.128 R184, desc[UR6][R18.64+0x10] ;  /* 0x0000100612b81980 */ /* 0x000168000c101d00 */
[----:B------:R-:W5:Y:S01]  /*0620*/  @P1 LDG.E.128 R116, desc[UR6][R20.64] ;  /* 0x0000000614741981 */ /* 0x000f62000c1e1d00 */
[----:B---3--:R-:W-:Y:S01]  /*0630*/  @P2 IMAD.WIDE.U32 R24, R2, 0x20, R24 ;  /* 0x0000002002182825 */ /* 0x008fe200078e0018 */
[----:B------:R-:W-:-:S02]  /*0640*/  ISETP.GE.U32.AND P0, PT, R11, 0xa0, PT ;  /* 0x000000a00b00780c */ /* 0x000fc40003f06070 */
[----:B------:R-:W5:Y:S01]  /*0650*/  @P1 LDG.E.128 R112, desc[UR6][R20.64+0x10] ;  /* 0x0000100614701981 */ /* 0x000f62000c1e1d00 */
[----:B-1----:R-:W1:Y:S01]  /*0660*/  @P3 LDC.64 R14, c[0x0][0x3e8] ;  /* 0x0000fa00ff0e3b82 */ /* 0x002e620000000a00 */
[----:B------:R-:W-:Y:S02]  /*0670*/  ISETP.GE.U32.AND P4, PT, R11, 0xe0, PT ;  /* 0x000000e00b00780c */ /* 0x000fe40003f86070 */
[----:B------:R-:W3:Y:S01]  /*0680*/  @P2 LDG.E.128 R40, desc[UR6][R22.64] ;  /* 0x0000000616282981 */ /* 0x000ee2000c1e1d00 */
[----:B0-----:R-:W-:-:S03]  /*0690*/  @P2 IMAD.WIDE.U32 R26, R2, 0x20, R26 ;  /* 0x00000020021a2825 */ /* 0x001fc600078e001a */
[----:B------:R-:W5:Y:S01]  /*06a0*/  @P2 LD.E.128 R188, desc[UR6][R24.64] ;  /* 0x0000000618bc2980 */ /* 0x000f62000c101d00 */
[----:B------:R-:W-:Y:S02]  /*06b0*/  @P2 VIADD R2, R2, 0x20 ;  /* 0x0000002002022836 */ /* 0x000fe40000000000 */
[----:B------:R-:W0:Y:S01]  /*06c0*/  @P0 LDC.64 R16, c[0x0][0x3d0] ;  /* 0x0000f400ff100b82 */ /* 0x000e220000000a00 */
[----:B------:R1:W5:Y:S01]  /*06d0*/  @P2 LD.E.128 R192, desc[UR6][R24.64+0x10] ;  /* 0x0000100618c02980 */ /* 0x000362000c101d00 */
[----:B------:R-:W-:-:S03]  /*06e0*/  @P3 IMAD.WIDE.U32 R4, R2, 0x20, R4 ;  /* 0x0000002002043825 */ /* 0x000fc600078e0004 */
[----:B------:R-:W5:Y:S03]  /*06f0*/  @P2 LDG.E.128 R108, desc[UR6][R26.64] ;  /* 0x000000061a6c2981 */ /* 0x000f66000c1e1d00 */
[----:B------:R-:W0:Y:S01]  /*0700*/  @P0 LDC.64 R18, c[0x0][0x3e8] ;  /* 0x0000fa00ff120b82 */ /* 0x000e220000000a00 */
[----:B------:R1:W5:Y:S04]  /*0710*/  @P2 LDG.E.128 R104, desc[UR6][R26.64+0x10] ;  /* 0x000010061a682981 */ /* 0x000368000c1e1d00 */
[----:B------:R-:W3:Y:S03]  /*0720*/  @P3 LDG.E.128 R36, desc[UR6][R4.64] ;  /* 0x0000000604243981 */ /* 0x000ee6000c1e1d00 */
[----:B-1----:R-:W1:Y:S08]  /*0730*/  @P4 LDC.64 R24, c[0x0][0x438] ;  /* 0x00010e00ff184b82 */ /* 0x002e700000000a00 */
[----:B------:R-:W1:Y:S01]  /*0740*/  @P4 LDC.64 R26, c[0x0][0x3e8] ;  /* 0x0000fa00ff1a4b82 */ /* 0x000e620000000a00 */
[----:B--2---:R-:W2:Y:S04]  /*0750*/  @P3 LDG.E.128 R32, desc[UR6][R4.64+0x10] ;  /* 0x0000100604203981 */ /* 0x004ea8000c1e1d00 */
[----:B----4-:R-:W-:Y:S04]  /*0760*/  @P1 STL.64 [R1+0x40], R44 ;  /* 0x0000402c01001387 */ /* 0x010fe80000100a00 */
[----:B------:R-:W-:Y:S04]  /*0770*/  @P1 STL.64 [R1+0x48], R46 ;  /* 0x0000482e01001387 */ /* 0x000fe80000100a00 */
[----:B------:R-:W-:Y:S04]  /*0780*/  @P1 STL.64 [R1+0x50], R48 ;  /* 0x0000503001001387 */ /* 0x000fe80000100a00 */
[----:B------:R-:W-:Y:S01]  /*0790*/  @P1 STL.64 [R1+0x58], R50 ;  /* 0x0000583201001387 */ /* 0x000fe20000100a00 */
[----:B------:R-:W-:-:S03]  /*07a0*/  ISETP.GE.U32.AND P1, PT, R11, 0xc0, PT ;  /* 0x000000c00b00780c */ /* 0x000fc60003f26070 */
[----:B------:R4:W-:Y:S10]  /*07b0*/  @P2 STL.64 [R1+0x20], R28 ;  /* 0x0000201c01002387 */ /* 0x0009f40000100a00 */
[----:B------:R-:W1:Y:S01]  /*07c0*/  @P1 LDC.64 R20, c[0x0][0x3d0] ;  /* 0x0000f400ff141b82 */ /* 0x000e620000000a00 */
[----:B------:R0:W-:Y:S07]  /*07d0*/  @P2 STL.64 [R1+0x28], R30 ;  /* 0x0000281e01002387 */ /* 0x0001ee0000100a00 */
[----:B------:R-:W3:Y:S08]  /*07e0*/  @P1 LDC.64 R22, c[0x0][0x438] ;  /* 0x00010e00ff161b82 */ /* 0x000ef00000000a00 */
[----:B----4-:R-:W4:Y:S08]  /*07f0*/  @P0 LDC.64 R28, c[0x0][0x438] ;  /* 0x00010e00ff1c0b82 */ /* 0x010f300000000a00 */
[----:B0-----:R-:W0:Y:S01]  /*0800*/  @P1 LDC.64 R30, c[0x0][0x3e8] ;  /* 0x0000fa00ff1e1b82 */ /* 0x001e220000000a00 */
[----:B------:R-:W-:-:S04]  /*0810*/  @P3 IMAD.WIDE.U32 R6, R2, 0x20, R6 ;  /* 0x0000002002063825 */ /* 0x000fc800078e0006 */
[C---:B------:R-:W-:Y:S01]  /*0820*/  @P3 IMAD.WIDE.U32 R14, R2.reuse, 0x20, R14 ;  /* 0x00000020020e3825 */ /* 0x040fe200078e000e */
[----:B------:R-:W-:Y:S01]  /*0830*/  @P3 IADD3 R2, PT, PT, R2, 0x20, RZ ;  /* 0x0000002002023810 */ /* 0x000fe20007ffe0ff */
[----:B------:R0:W5:Y:S04]  /*0840*/  @P3 LD.E.128 R196, desc[UR6][R6.64] ;  /* 0x0000000606c43980 */ /* 0x000168000c101d00 */
[C---:B------:R-:W-:Y:S01]  /*0850*/  @P0 IMAD.WIDE.U32 R16, R2.reuse, 0x20, R16 ;  /* 0x0000002002100825 */ /* 0x040fe200078e0010 */
[----:B------:R0:W5:Y:S03]  /*0860*/  @P3 LD.E.128 R200, desc[UR6][R6.64+0x10] ;  /* 0x0000100606c83980 */ /* 0x000166000c101d00 */
[C---:B------:R-:W-:Y:S01]  /*0870*/  @P0 IMAD.WIDE.U32 R18, R2.reuse, 0x20, R18 ;  /* 0x0000002002120825 */ /* 0x040fe200078e0012 */
[----:B------:R0:W5:Y:S03]  /*0880*/  @P3 LDG.E.128 R100, desc[UR6][R14.64] ;  /* 0x000000060e643981 */ /* 0x000166000c1e1d00 */
[C---:B----4-:R-:W-:Y:S01]  /*0890*/  @P0 IMAD.WIDE.U32 R28, R2.reuse, 0x20, R28 ;  /* 0x00000020021c0825 */ /* 0x050fe200078e001c */
[----:B------:R4:W5:Y:S03]  /*08a0*/  @P3 LDG.E.128 R96, desc[UR6][R14.64+0x10] ;  /* 0x000010060e603981 */ /* 0x000966000c1e1d00 */
[----:B------:R-:W-:Y:S01]  /*08b0*/  @P0 VIADD R2, R2, 0x20 ;  /* 0x0000002002020836 */ /* 0x000fe20000000000 */
[----:B------:R4:W5:Y:S03]  /*08c0*/  @P0 LDG.E.128 R248, desc[UR6][R16.64] ;  /* 0x0000000610f80981 */ /* 0x000966000c1e1d00 */
[C---:B-1----:R-:W-:Y:S01]  /*08d0*/  @P1 IMAD.WIDE.U32 R20, R2.reuse, 0x20, R20 ;  /* 0x0000002002141825 */ /* 0x042fe200078e0014 */
[----:B------:R4:W5:Y:S03]  /*08e0*/  @P0 LDG.E.128 R244, desc[UR6][R16.64+0x10] ;  /* 0x0000100610f40981 */ /* 0x000966000c1e1d00 */
[C---:B---3--:R-:W-:Y:S01]  /*08f0*/  @P1 IMAD.WIDE.U32 R22, R2.reuse, 0x20, R22 ;  /* 0x0000002002161825 */ /* 0x048fe200078e0016 */
[----:B------:R4:W5:Y:S03]  /*0900*/  @P1 LDG.E.128 R240, desc[UR6][R20.64] ;  /* 0x0000000614f01981 */ /* 0x000966000c1e1d00 */
[C---:B0-----:R-:W-:Y:S01]  /*0910*/  @P1 IMAD.WIDE.U32 R30, R2.reuse, 0x20, R30 ;  /* 0x00000020021e1825 */ /* 0x041fe200078e001e */
[----:B------:R4:W5:Y:S03]  /*0920*/  @P1 LDG.E.128 R236, desc[UR6][R20.64+0x10] ;  /* 0x0000100614ec1981 */ /* 0x000966000c1e1d00 */
[----:B------:R-:W-:Y:S01]  /*0930*/  @P1 VIADD R2, R2, 0x20 ;  /* 0x0000002002021836 */ /* 0x000fe20000000000 */
[----:B------:R4:W5:Y:S03]  /*0940*/  @P1 LD.E.128 R212, desc[UR6][R22.64] ;  /* 0x0000000616d41980 */ /* 0x000966000c101d00 */
[C---:B------:R-:W-:Y:S01]  /*0950*/  @P4 IMAD.WIDE.U32 R24, R2.reuse, 0x20, R24 ;  /* 0x0000002002184825 */ /* 0x040fe200078e0018 */
[----:B------:R4:W5:Y:S03]  /*0960*/  @P1 LD.E.128 R216, desc[UR6][R22.64+0x10] ;  /* 0x0000100616d81980 */ /* 0x000966000c101d00 */
[C---:B------:R-:W-:Y:S01]  /*0970*/  @P4 IMAD.WIDE.U32 R26, R2.reuse, 0x20, R26 ;  /* 0x00000020021a4825 */ /* 0x040fe200078e001a */
        /* <DEDUP_REMOVED lines=10> */
[----:B--2---:R0:W-:Y:S02]  /*0a20*/  @P3 STL.64 [R1], R32 ;  /* 0x0000002001003387 */ /* 0x0041e40000100a00 */
[----:B0-----:R-:W0:Y:S02]  /*0a30*/  @P4 LDC.64 R32, c[0x0][0x3d0] ;  /* 0x0000f400ff204b82 */ /* 0x001e240000000a00 */
[----:B0-----:R-:W-:-:S05]  /*0a40*/  @P4 IMAD.WIDE.U32 R32, R2, 0x20, R32 ;  /* 0x0000002002204825 */ /* 0x001fca00078e0020 */
[----:B------:R4:W5:Y:S04]  /*0a50*/  @P4 LDG.E.128 R232, desc[UR6][R32.64] ;  /* 0x0000000620e84981 */ /* 0x000968000c1e1d00 */
[----:B------:R4:W5:Y:S04]  /*0a60*/  @P4 LDG.E.128 R228, desc[UR6][R32.64+0x10] ;  /* 0x0000100620e44981 */ /* 0x000968000c1e1d00 */
[----:B------:R4:W-:Y:S04]  /*0a70*/  @P3 STL.64 [R1+0x8], R34 ;  /* 0x0000082201003387 */ /* 0x0009e80000100a00 */
[----:B------:R4:W-:Y:S04]  /*0a80*/  @P2 STL.64 [R1+0x30], R40 ;  /* 0x0000302801002387 */ /* 0x0009e80000100a00 */
[----:B------:R4:W-:Y:S04]  /*0a90*/  @P2 STL.64 [R1+0x38], R42 ;  /* 0x0000382a01002387 */ /* 0x0009e80000100a00 */
[----:B------:R4:W-:Y:S04]  /*0aa0*/  @P3 STL.64 [R1+0x10], R36 ;  /* 0x0000102401003387 */ /* 0x0009e80000100a00 */
[----:B------:R4:W-:Y:S01]  /*0ab0*/  @P3 STL.64 [R1+0x18], R38 ;  /* 0x0000182601003387 */ /* 0x0009e20000100a00 */
        /* <DEDUP_REMOVED lines=16> */
.L_x_18020:
        /* <DEDUP_REMOVED lines=38> */
[----:B------:R-:W-:-:S09]  /*0e20*/  ISETP.GE.U32.AND P2, PT, R11, 0x80, PT ;  /* 0x000000800b00780c */ /* 0x000fd20003f46070 */
[----:B------:R-:W1:Y:S08]  /*0e30*/  @P4 LDC.64 R14, c[0x0][0x3d0] ;  /* 0x0000f400ff0e4b82 */ /* 0x000e700000000a00 */
[----:B------:R-:W1:Y:S01]  /*0e40*/  @P4 LDC.64 R16, c[0x0][0x3e8] ;  /* 0x0000fa00ff104b82 */ /* 0x000e620000000a00 */
[----:B------:R-:W-:-:S07]  /*0e50*/  ISETP.GE.U32.AND P1, PT, R11, 0xa0, PT ;  /* 0x000000a00b00780c */ /* 0x000fce0003f26070 */
[----:B------:R-:W1:Y:S08]  /*0e60*/  @P3 LDC.64 R18, c[0x0][0x3d0] ;  /* 0x0000f400ff123b82 */ /* 0x000e700000000a00 */
[----:B------:R-:W1:Y:S01]  /*0e70*/  @P3 LDC.64 R20, c[0x0][0x3e8] ;  /* 0x0000fa00ff143b82 */ /* 0x000e620000000a00 */
[----:B--2---:R-:W2:Y:S07]  /*0e80*/  @P5 LDG.E.128 R128, desc[UR6][R4.64+0x10] ;  /* 0x0000100604805981 */ /* 0x004eae000c1e1d00 */
[----:B------:R-:W1:Y:S01]  /*0e90*/  @P2 LDC.64 R22, c[0x0][0x3d0] ;  /* 0x0000f400ff162b82 */ /* 0x000e620000000a00 */
[----:B---3--:R3:W2:Y:S01]  /*0ea0*/  @P5 LDG.E.128 R132, desc[UR6][R4.64] ;  /* 0x0000000604845981 */ /* 0x0086a2000c1e1d00 */
[----:B------:R-:W-:Y:S01]  /*0eb0*/  ISETP.GE.U32.AND P0, PT, R11, 0xc0, PT ;  /* 0x000000c00b00780c */ /* 0x000fe20003f06070 */
[----:B0-----:R-:W-:-:S05]  /*0ec0*/  @P5 IMAD.WIDE.U32 R6, R2, 0x20, R6 ;  /* 0x0000002002065825 */ /* 0x001fca00078e0006 */
[----:B------:R-:W0:Y:S01]  /*0ed0*/  @P2 LDC.64 R24, c[0x0][0x3e8] ;  /* 0x0000fa00ff182b82 */ /* 0x000e220000000a00 */
[----:B------:R-:W-:Y:S01]  /*0ee0*/  @P5 LOP3.LUT R2, R2, 0x20, RZ, 0xfc, !PT ;  /* 0x0000002002025812 */ /* 0x000fe200078efcff */
[----:B------:R-:W5:Y:S01]  /*0ef0*/  @P5 LDG.E.128 R124, desc[UR6][R6.64] ;  /* 0x00000006067c5981 */ /* 0x000f62000c1e1d00 */
[----:B----4-:R-:W-:-:S03]  /*0f00*/  IMAD.MOV.U32 R140, RZ, RZ, R27 ;  /* 0x000000ffff8c7224 */ /* 0x010fc600078e001b */
[----:B------:R4:W5:Y:S01]  /*0f10*/  @P5 LDG.E.128 R120, desc[UR6][R6.64+0x10] ;  /* 0x0000100606785981 */ /* 0x000962000c1e1d00 */
[----:B------:R-:W-:Y:S02]  /*0f20*/  IMAD.MOV.U32 R138, RZ, RZ, R29 ;  /* 0x000000ffff8a7224 */ /* 0x000fe400078e001d */
[----:B------:R-:W-:Y:S01]  /*0f30*/  IMAD.MOV.U32 R141, RZ, RZ, R26 ;  /* 0x000000ffff8d7224 */ /* 0x000fe200078e001a */
[----:B------:R-:W-:Y:S01]  /*0f40*/  ISETP.GE.U32.AND P6, PT, R11, 0x100, PT ;  /* 0x000001000b00780c */ /* 0x000fe20003fc6070 */
[----:B------:R-:W0:Y:S01]  /*0f50*/  @P1 LDC.64 R26, c[0x0][0x3d0] ;  /* 0x0000f400ff1a1b82 */ /* 0x000e220000000a00 */
[----:B------:R-:W-:Y:S01]  /*0f60*/  MOV R139, R28 ;  /* 0x0000001c008b7202 */ /* 0x000fe20000000f00 */
[----:B-1----:R-:W-:-:S06]  /*0f70*/  @P4 IMAD.WIDE.U32 R14, R2, 0x20, R14 ;  /* 0x00000020020e4825 */ /* 0x002fcc00078e000e */
[----:B------:R-:W1:Y:S01]  /*0f80*/  @P1 LDC.64 R28, c[0x0][0x3e8] ;  /* 0x0000fa00ff1c1b82 */ /* 0x000e620000000a00 */
[C---:B------:R-:W-:Y:S01]  /*0f90*/  @P4 IMAD.WIDE.U32 R16, R2.reuse, 0x20, R16 ;  /* 0x0000002002104825 */ /* 0x040fe200078e0010 */
[----:B------:R-:W-:Y:S02]  /*0fa0*/  MOV R136, R31 ;  /* 0x0000001f00887202 */ /* 0x000fe40000000f00 */
[----:B------:R-:W-:Y:S01]  /*0fb0*/  MOV R142, R13 ;  /* 0x0000000d008e7202 */ /* 0x000fe20000000f00 */
[----:B------:R-:W-:Y:S01]  /*0fc0*/  IMAD.MOV.U32 R137, RZ, RZ, R30 ;  /* 0x000000ffff897224 */ /* 0x000fe200078e001e */
[----:B------:R0:W5:Y:S01]  /*0fd0*/  @P4 LDG.E.128 R116, desc[UR6][R16.64] ;  /* 0x0000000610744981 */ /* 0x000162000c1e1d00 */
[----:B------:R-:W-:Y:S01]  /*0fe0*/  @P4 VIADD R2, R2, 0x20 ;  /* 0x0000002002024836 */ /* 0x000fe20000000000 */
[----:B---3--:R-:W4:Y:S01]  /*0ff0*/  @P0 LDC.64 R4, c[0x0][0x3d0] ;  /* 0x0000f400ff040b82 */ /* 0x008f220000000a00 */
[----:B------:R-:W-:Y:S01]  /*1000*/  IMAD.MOV.U32 R143, RZ, RZ, R3 ;  /* 0x000000ffff8f7224 */ /* 0x000fe200078e0003 */
[----:B------:R3:W5:Y:S01]  /*1010*/  @P4 LDG.E.128 R112, desc[UR6][R16.64+0x10] ;  /* 0x0000100610704981 */ /* 0x000762000c1e1d00 */
[----:B------:R-:W-:-:S03]  /*1020*/  @P3 IMAD.WIDE.U32 R18, R2, 0x20, R18 ;  /* 0x0000002002123825 */ /* 0x000fc600078e0012 */
[----:B------:R-:W3:Y:S02]  /*1030*/  @P4 LDG.E.128 R136, desc[UR6][R14.64+0x10] ;  /* 0x000010060e884981 */ /* 0x000ee4000c1e1d00 */
[----:B------:R-:W4:Y:S01]  /*1040*/  @P0 LDC.64 R30, c[0x0][0x3e8] ;  /* 0x0000fa00ff1e0b82 */ /* 0x000f220000000a00 */
[C---:B------:R-:W-:Y:S01]  /*1050*/  @P3 IMAD.WIDE.U32 R20, R2.reuse, 0x20, R20 ;  /* 0x0000002002143825 */ /* 0x040fe200078e0014 */
[----:B------:R-:W-:Y:S01]  /*1060*/  @P3 IADD3 R2, PT, PT, R2, 0x20, RZ ;  /* 0x0000002002023810 */ /* 0x000fe20007ffe0ff */
[----:B------:R-:W3:Y:S04]  /*1070*/  @P4 LDG.E.128 R140, desc[UR6][R14.64] ;  /* 0x000000060e8c4981 */ /* 0x000ee8000c1e1d00 */
[C---:B------:R-:W-:Y:S01]  /*1080*/  @P2 IMAD.WIDE.U32 R22, R2.reuse, 0x20, R22 ;  /* 0x0000002002162825 */ /* 0x040fe200078e0016 */
[----:B------:R1:W5:Y:S03]  /*1090*/  @P3 LDG.E.128 R108, desc[UR6][R20.64] ;  /* 0x00000006146c3981 */ /* 0x000366000c1e1d00 */
[C---:B0-----:R-:W-:Y:S01]  /*10a0*/  @P2 IMAD.WIDE.U32 R24, R2.reuse, 0x20, R24 ;  /* 0x0000002002182825 */ /* 0x041fe200078e0018 */
[----:B------:R0:W5:Y:S03]  /*10b0*/  @P3 LDG.E.128 R104, desc[UR6][R20.64+0x10] ;  /* 0x0000100614683981 */ /* 0x000166000c1e1d00 */
[----:B------:R-:W-:Y:S01]  /*10c0*/  @P2 VIADD R2, R2, 0x20 ;  /* 0x0000002002022836 */ /* 0x000fe20000000000 */
[----:B------:R0:W5:Y:S03]  /*10d0*/  @P2 LDG.E.128 R100, desc[UR6][R24.64] ;  /* 0x0000000618642981 */ /* 0x000166000c1e1d00 */
[C---:B------:R-:W-:Y:S01]  /*10e0*/  @P1 IMAD.WIDE.U32 R26, R2.reuse, 0x20, R26 ;  /* 0x00000020021a1825 */ /* 0x040fe200078e001a */
[----:B------:R0:W5:Y:S03]  /*10f0*/  @P2 LDG.E.128 R96, desc[UR6][R24.64+0x10] ;  /* 0x0000100618602981 */ /* 0x000166000c1e1d00 */
[C---:B-1----:R-:W-:Y:S01]  /*1100*/  @P1 IMAD.WIDE.U32 R28, R2.reuse, 0x20, R28 ;  /* 0x00000020021c1825 */ /* 0x042fe200078e001c */
[----:B------:R0:W5:Y:S03]  /*1110*/  @P1 LDG.E.128 R248, desc[UR6][R26.64] ;  /* 0x000000061af81981 */ /* 0x000166000c1e1d00 */
[----:B------:R-:W-:Y:S01]  /*1120*/  @P1 VIADD R2, R2, 0x20 ;  /* 0x0000002002021836 */ /* 0x000fe20000000000 */
[----:B------:R0:W5:Y:S04]  /*1130*/  @P1 LDG.E.128 R244, desc[UR6][R26.64+0x10] ;  /* 0x000010061af41981 */ /* 0x000168000c1e1d00 */
[----:B------:R-:W3:Y:S01]  /*1140*/  @P2 LDG.E.128 R44, desc[UR6][R22.64] ;  /* 0x00000006162c2981 */ /* 0x000ee2000c1e1d00 */
[----:B----4-:R-:W-:-:S03]  /*1150*/  @P0 IMAD.WIDE.U32 R6, R2, 0x20, R4 ;  /* 0x0000002002060825 */ /* 0x010fc600078e0004 */
[----:B------:R0:W5:Y:S01]  /*1160*/  @P1 LDG.E.128 R92, desc[UR6][R28.64] ;  /* 0x000000061c5c1981 */ /* 0x000162000c1e1d00 */
[C---:B------:R-:W-:Y:S01]  /*1170*/  @P0 IMAD.WIDE.U32 R30, R2.reuse, 0x20, R30 ;  /* 0x00000020021e0825 */ /* 0x040fe200078e001e */
[----:B------:R-:W-:Y:S02]  /*1180*/  @P0 IADD3 R2, PT, PT, R2, 0x20, RZ ;  /* 0x0000002002020810 */ /* 0x000fe40007ffe0ff */
[----:B------:R0:W5:Y:S04]  /*1190*/  @P1 LDG.E.128 R88, desc[UR6][R28.64+0x10] ;  /* 0x000010061c581981 */ /* 0x000168000c1e1d00 */
[----:B------:R0:W5:Y:S04]  /*11a0*/  @P0 LDG.E.128 R240, desc[UR6][R6.64] ;  /* 0x0000000606f00981 */ /* 0x000168000c1e1d00 */
[----:B------:R-:W4:Y:S04]  /*11b0*/  @P2 LDG.E.128 R40, desc[UR6][R22.64+0x10] ;  /* 0x0000100616282981 */ /* 0x000f28000c1e1d00 */
[----:B------:R0:W5:Y:S04]  /*11c0*/  @P0 LDG.E.128 R236, desc[UR6][R6.64+0x10] ;  /* 0x0000100606ec0981 */ /* 0x000168000c1e1d00 */
[----:B------:R0:W5:Y:S04]  /*11d0*/  @P0 LDG.E.128 R84, desc[UR6][R30.64] ;  /* 0x000000061e540981 */ /* 0x000168000c1e1d00 */
[----:B------:R0:W5:Y:S04]  /*11e0*/  @P0 LDG.E.128 R80, desc[UR6][R30.64+0x10] ;  /* 0x000010061e500981 */ /* 0x000168000c1e1d00 */
[----:B--2---:R1:W-:Y:S04]  /*11f0*/  @P5 STL.64 [R1+0x60], R128 ;  /* 0x0000608001005387 */ /* 0x0043e80000100a00 */
[----:B------:R2:W-:Y:S04]  /*1200*/  @P5 STL.64 [R1+0x68], R130 ;  /* 0x0000688201005387 */ /* 0x0005e80000100a00 */
[----:B------:R0:W-:Y:S04]  /*1210*/  @P5 STL.64 [R1+0x70], R132 ;  /* 0x0000708401005387 */ /* 0x0001e80000100a00 */
[----:B------:R0:W-:Y:S01]  /*1220*/  @P5 STL.64 [R1+0x78], R134 ;  /* 0x0000788601005387 */ /* 0x0001e20000100a00 */
[----:B------:R-:W-:Y:S01]  /*1230*/  ISETP.GE.U32.AND P5, PT, R11, 0xe0, PT ;  /* 0x000000e00b00780c */ /* 0x000fe20003fa6070 */
[----:B-1----:R-:W-:Y:S01]  /*1240*/  IMAD.MOV.U32 R128, RZ, RZ, R39 ;  /* 0x000000ffff807224 */ /* 0x002fe200078e0027 */
[----:B--2---:R-:W-:Y:S01]  /*1250*/  MOV R130, R37 ;  /* 0x0000002500827202 */ /* 0x004fe20000000f00 */
[----:B------:R-:W-:-:S02]  /*1260*/  IMAD.MOV.U32 R129, RZ, RZ, R38 ;  /* 0x000000ffff817224 */ /* 0x000fc400078e0026 */
[----:B------:R-:W-:Y:S01]  /*1270*/  IMAD.MOV.U32 R131, RZ, RZ, R36 ;  /* 0x000000ffff837224 */ /* 0x000fe200078e0024 */
[----:B------:R-:W1:Y:S01]  /*1280*/  @P6 LDC.64 R38, c[0x0][0x3e8] ;  /* 0x0000fa00ff266b82 */ /* 0x000e620000000a00 */
[----:B0-----:R-:W-:Y:S01]  /*1290*/  IMAD.MOV.U32 R132, RZ, RZ, R35 ;  /* 0x000000ffff847224 */ /* 0x001fe200078e0023 */
[----:B------:R-:W-:Y:S01]  /*12a0*/  MOV R133, R34 ;  /* 0x0000002200857202 */ /* 0x000fe20000000f00 */
[----:B------:R-:W-:Y:S02]  /*12b0*/  IMAD.MOV.U32 R134, RZ, RZ, R33 ;  /* 0x000000ffff867224 */ /* 0x000fe400078e0021 */
[----:B------:R-:W2:Y:S01]  /*12c0*/  @P3 LDG.E.128 R128, desc[UR6][R18.64+0x10] ;  /* 0x0000100612803981 */ /* 0x000ea2000c1e1d00 */
[----:B------:R-:W-:Y:S02]  /*12d0*/  IMAD.MOV.U32 R135, RZ, RZ, R32 ;  /* 0x000000ffff877224 */ /* 0x000fe400078e0020 */
[----:B------:R-:W0:Y:S04]  /*12e0*/  @P5 LDC.64 R34, c[0x0][0x3e8] ;  /* 0x0000fa00ff225b82 */ /* 0x000e280000000a00 */
[----:B------:R-:W4:Y:S04]  /*12f0*/  @P3 LDG.E.128 R132, desc[UR6][R18.64] ;  /* 0x0000000612843981 */ /* 0x000f28000c1e1d00 */
[----:B------:R-:W1:Y:S08]  /*1300*/  @P5 LDC.64 R32, c[0x0][0x3d0] ;  /* 0x0000f400ff205b82 */ /* 0x000e700000000a00 */
[----:B------:R-:W1:Y:S01]  /*1310*/  @P6 LDC.64 R36, c[0x0][0x3d0] ;  /* 0x0000f400ff246b82 */ /* 0x000e620000000a00 */
[----:B0-----:R-:W-:-:S05]  /*1320*/  @P5 IMAD.WIDE.U32 R34, R2, 0x20, R34 ;  /* 0x0000002002225825 */ /* 0x001fca00078e0022 */
[----:B------:R0:W5:Y:S01]  /*1330*/  @P5 LDG.E.128 R76, desc[UR6][R34.64] ;  /* 0x00000006224c5981 */ /* 0x000162000c1e1d00 */
[----:B-1----:R-:W-:-:S03]  /*1340*/  @P5 IMAD.WIDE.U32 R32, R2, 0x20, R32 ;  /* 0x0000002002205825 */ /* 0x002fc600078e0020 */
[----:B------:R0:W5:Y:S01]  /*1350*/  @P5 LDG.E.128 R72, desc[UR6][R34.64+0x10] ;  /* 0x0000100622485981 */ /* 0x000162000c1e1d00 */
[----:B------:R-:W-:-:S03]  /*1360*/  @P5 VIADD R2, R2, 0x20 ;  /* 0x0000002002025836 */ /* 0x000fc60000000000 */
[----:B------:R0:W5:Y:S01]  /*1370*/  @P5 LDG.E.128 R232, desc[UR6][R32.64] ;  /* 0x0000000620e85981 */ /* 0x000162000c1e1d00 */
[----:B------:R-:W-:-:S03]  /*1380*/  @P6 IMAD.WIDE.U32 R4, R2, 0x20, R36 ;  /* 0x0000002002046825 */ /* 0x000fc600078e0024 */
[----:B------:R0:W5:Y:S01]  /*1390*/  @P5 LDG.E.128 R228, desc[UR6][R32.64+0x10] ;  /* 0x0000100620e45981 */ /* 0x000162000c1e1d00 */
[----:B------:R-:W-:-:S03]  /*13a0*/  @P6 IMAD.WIDE.U32 R2, R2, 0x20, R38 ;  /* 0x0000002002026825 */ /* 0x000fc600078e0026 */
[----:B------:R0:W5:Y:S04]  /*13b0*/  @P6 LDG.E.128 R68, desc[UR6][R4.64] ;  /* 0x0000000604446981 */ /* 0x000168000c1e1d00 */
[----:B------:R0:W5:Y:S04]  /*13c0*/  @P6 LDG.E.128 R64, desc[UR6][R4.64+0x10] ;  /* 0x0000100604406981 */ /* 0x000168000c1e1d00 */
[----:B------:R0:W5:Y:S04]  /*13d0*/  @P6 LDG.E.128 R52, desc[UR6][R2.64] ;  /* 0x0000000602346981 */ /* 0x000168000c1e1d00 */
[----:B------:R0:W5:Y:S04]  /*13e0*/  @P6 LDG.E.128 R48, desc[UR6][R2.64+0x10] ;  /* 0x0000100602306981 */ /* 0x000168000c1e1d00 */
[----:B---3--:R0:W-:Y:S04]  /*13f0*/  @P4 STL.64 [R1+0x50], R140 ;  /* 0x0000508c01004387 */ /* 0x0081e80000100a00 */
        /* <DEDUP_REMOVED lines=35> */
[----:B----4-:R0:W-:Y:S04]  /*1630*/  @P3 STL.64 [R1+0x30], R132 ;  /* 0x0000308401003387 */ /* 0x0101e80000100a00 */
[----:B------:R0:W-:Y:S04]  /*1640*/  @P3 STL.64 [R1+0x38], R134 ;  /* 0x0000388601003387 */ /* 0x0001e80000100a00 */
[----:B--2---:R0:W-:Y:S04]  /*1650*/  @P3 STL.64 [R1+0x20], R128 ;  /* 0x0000208001003387 */ /* 0x0041e80000100a00 */
[----:B------:R0:W-:Y:S04]  /*1660*/  @P3 STL.64 [R1+0x28], R130 ;  /* 0x0000288201003387 */ /* 0x0001e80000100a00 */
[----:B------:R0:W-:Y:S04]  /*1670*/  @P2 STL.64 [R1+0x10], R44 ;  /* 0x0000102c01002387 */ /* 0x0001e80000100a00 */
[----:B------:R0:W-:Y:S04]  /*1680*/  @P2 STL.64 [R1+0x18], R46 ;  /* 0x0000182e01002387 */ /* 0x0001e80000100a00 */
[----:B------:R0:W-:Y:S04]  /*1690*/  @P2 STL.64 [R1], R40 ;  /* 0x0000002801002387 */ /* 0x0001e80000100a00 */
[----:B------:R0:W-:Y:S02]  /*16a0*/  @P2 STL.64 [R1+0x8], R42 ;  /* 0x0000082a01002387 */ /* 0x0001e40000100a00 */
.L_x_18021:
[----:B------:R-:W-:Y:S05]  /*16b0*/  BSYNC.RECONVERGENT B0 ;  /* 0x0000000000007941 */ /* 0x000fea0003800200 */
.L_x_18019:
[----:B------:R-:W1:Y:S02]  /*16c0*/  LDCU UR8, c[0x0][0x384] ;  /* 0x00007080ff0877ac */ /* 0x000e640008000800 */
[----:B-1----:R-:W-:-:S13]  /*16d0*/  ISETP.GE.AND P0, PT, R10, UR8, PT ;  /* 0x000000080a007c0c */ /* 0x002fda000bf06270 */
[----:B------:R-:W-:Y:S05]  /*16e0*/  @P0 EXIT ;  /* 0x000000000000094d */ /* 0x000fea0003800000 */
[----:B0--3--:R-:W-:Y:S01]  /*16f0*/  IMAD.HI.U32 R3, R12, -0x326172a9, RZ ;  /* 0xcd9e8d570c037827 */ /* 0x009fe200078e00ff */
[----:B------:R-:W-:Y:S02]  /*1700*/  UIADD3 UR8, UPT, UPT, UR4, -0x61c88647, URZ ;  /* 0x9e3779b904087890 */ /* 0x000fe4000fffe0ff */
[----:B------:R-:W-:Y:S01]  /*1710*/  UIADD3 UR9, UPT, UPT, UR5, -0x4498517b, URZ ;  /* 0xbb67ae8505097890 */ /* 0x000fe2000fffe0ff */
[C---:B------:R-:W-:Y:S01]  /*1720*/  IMAD.HI.U32 R2, R9.reuse, -0x2daee0ad, RZ ;  /* 0xd2511f5309027827 */ /* 0x040fe200078e00ff */
[----:B------:R-:W-:Y:S01]  /*1730*/  LOP3.LUT R3, R8, UR4, R3, 0x96, !PT ;  /* 0x0000000408037c12 */ /* 0x000fe2000f8e9603 */
[----:B------:R-:W-:Y:S02]  /*1740*/  UIADD3 UR11, UPT, UPT, UR5, 0x646e171e, URZ ;  /* 0x646e171e050b7890 */ /* 0x000fe4000fffe0ff */
[----:B------:R-:W-:Y:S01]  /*1750*/  IMAD R7, R9, -0x2daee0ad, RZ ;  /* 0xd2511f5309077824 */ /* 0x000fe200078e02ff */
[----:B------:R-:W-:Y:S01]  /*1760*/  LOP3.LUT R2, R2, UR5, RZ, 0x3c, !PT ;  /* 0x0000000502027c12 */ /* 0x000fe2000f8e3cff */
[----:B------:R-:W-:Y:S01]  /*1770*/  IMAD.HI.U32 R6, R3, -0x2daee0ad, RZ ;  /* 0xd2511f5303067827 */ /* 0x000fe200078e00ff */
[----:B------:R-:W0:Y:S03]  /*1780*/  LDCU.64 UR16, c[0x0][0x3e0] ;  /* 0x00007c00ff1077ac */ /* 0x000e260008000a00 */
[----:B------:R-:W-:Y:S01]  /*1790*/  IMAD R5, R12, -0x326172a9, RZ ;  /* 0xcd9e8d570c057824 */ /* 0x000fe200078e02ff */
[----:B------:R-:W-:Y:S01]  /*17a0*/  LOP3.LUT R6, R7, UR9, R6, 0x96, !PT ;  /* 0x0000000907067c12 */ /* 0x000fe2000f8e9606 */
[----:B------:R-:W-:Y:S01]  /*17b0*/  IMAD.HI.U32 R4, R2, -0x326172a9, RZ ;  /* 0xcd9e8d5702047827 */ /* 0x000fe200078e00ff */
[----:B------:R-:W-:-:S02]  /*17c0*/  UIADD3 UR9, UPT, UPT, UR4, 0x3c6ef372, URZ ;  /* 0x3c6ef37204097890 */ /* 0x000fc4000fffe0ff */
[----:B------:R-:W-:Y:S01]  /*17d0*/  UIADD3 UR13, UPT, UPT, UR5, -0x24c28bd8, URZ ;  /* 0xdb3d7428050d7890 */ /* 0x000fe2000fffe0ff */
[----:B------:R-:W-:Y:S01]  /*17e0*/  IMAD R14, R3, -0x2daee0ad, RZ ;  /* 0xd2511f53030e7824 */ /* 0x000fe200078e02ff */
[----:B------:R-:W-:Y:S01]  /*17f0*/  LOP3.LUT R4, R5, UR8, R4, 0x96, !PT ;  /* 0x0000000805047c12 */ /* 0x000fe2000f8e9604 */
[----:B------:R-:W-:Y:S01]  /*1800*/  UIADD3 UR8, UPT, UPT, UR5, 0x76cf5d0a, URZ ;  /* 0x76cf5d0a05087890 */ /* 0x000fe2000fffe0ff */
[----:B------:R-:W-:Y:S01]  /*1810*/  IMAD R5, R2, -0x326172a9, RZ ;  /* 0xcd9e8d5702057824 */ /* 0x000fe200078e02ff */
[----:B------:R-:W-:Y:S01]  /*1820*/  UIADD3 UR14, UPT, UPT, UR5, -0x695add53, URZ ;  /* 0x96a522ad050e7890 */ /* 0x000fe2000fffe0ff */
[----:B------:R-:W-:Y:S01]  /*1830*/  IMAD.HI.U32 R2, R6, -0x326172a9, RZ ;  /* 0xcd9e8d5706027827 */ /* 0x000fe200078e00ff */
[----:B------:R-:W-:-:S03]  /*1840*/  UIADD3 UR15, UPT, UPT, UR4, -0x700cb87f, URZ ;  /* 0x8ff34781040f7890 */ /* 0x000fc6000fffe0ff */
[----:B------:R-:W-:Y:S01]  /*1850*/  IMAD.HI.U32 R3, R4, -0x2daee0ad, RZ ;  /* 0xd2511f5304037827 */ /* 0x000fe200078e00ff */
[----:B------:R-:W-:Y:S01]  /*1860*/  LOP3.LUT R2, R5, UR9, R2, 0x96, !PT ;  /* 0x0000000905027c12 */ /* 0x000fe2000f8e9602 */
[----:B------:R-:W-:Y:S02]  /*1870*/  UIADD3 UR9, UPT, UPT, UR5, -0x126145ec, URZ ;  /* 0xed9eba1405097890 */ /* 0x000fe4000fffe0ff */
[----:B------:R-:W-:Y:S01]  /*1880*/  IMAD R5, R6, -0x326172a9, RZ ;  /* 0xcd9e8d5706057824 */ /* 0x000fe200078e02ff */
[----:B------:R-:W-:Y:S01]  /*1890*/  LOP3.LUT R3, R14, UR8, R3, 0x96, !PT ;  /* 0x000000080e037c12 */ /* 0x000fe2000f8e9603 */
[----:B------:R-:W-:Y:S01]  /*18a0*/  IMAD R14, R4, -0x2daee0ad, RZ ;  /* 0xd2511f53040e7824 */ /* 0x000fe200078e02ff */
[----:B------:R-:W-:Y:S01]  /*18b0*/  UIADD3 UR8, UPT, UPT, UR4, 0x78dde6e4, URZ ;  /* 0x78dde6e404087890 */ /* 0x000fe2000fffe0ff */
[----:B------:R-:W-:Y:S01]  /*18c0*/  IMAD.HI.U32 R7, R2, -0x2daee0ad, RZ ;  /* 0xd2511f5302077827 */ /* 0x000fe200078e00ff */
[----:B0-----:R-:W-:-:S03]  /*18d0*/  UISETP.NE.U32.AND UP0, UPT, UR16, URZ, UPT ;  /* 0x000000ff1000728c */ /* 0x001fc6000bf05070 */
[C---:B------:R-:W-:Y:S01]  /*18e0*/  IMAD.HI.U32 R4, R3.reuse, -0x326172a9, RZ ;  /* 0xcd9e8d5703047827 */ /* 0x040fe200078e00ff */
[----:B------:R-:W-:Y:S01]  /*18f0*/  LOP3.LUT R7, R14, UR12, R7, 0x96, !PT ;  /* 0x0000000c0e077c12 */ /* 0x000fe2000f8e9607 */
[----:B------:R-:W0:Y:S02]  /*1900*/  LDCU UR12, c[0x0][0x448] ;  /* 0x00008900ff0c77ac */ /* 0x000e240008000800 */
[----:B------:R-:W-:Y:S01]  /*1910*/  IMAD R6, R3, -0x326172a9, RZ ;  /* 0xcd9e8d5703067824 */ /* 0x000fe200078e02ff */
[----:B------:R-:W-:Y:S01]  /*1920*/  LOP3.LUT R4, R5, UR10, R4, 0x96, !PT ;  /* 0x0000000a05047c12 */ /* 0x000fe2000f8e9604 */
[----:B------:R-:W-:Y:S01]  /*1930*/  IMAD R5, R2, -0x2daee0ad, RZ ;  /* 0xd2511f5302057824 */ /* 0x000fe200078e02ff */
[----:B------:R-:W-:Y:S01]  /*1940*/  UIADD3 UR10, UPT, UPT, UR4, 0x1715609d, URZ ;  /* 0x1715609d040a7890 */ /* 0x000fe2000fffe0ff */
[----:B------:R-:W-:Y:S01]  /*1950*/  IMAD.HI.U32 R3, R7, -0x326172a9, RZ ;  /* 0xcd9e8d5707037827 */ /* 0x000fe200078e00ff */
[----:B------:R-:W-:-:S03]  /*1960*/  UISETP.NE.AND.EX UP0, UPT, UR17, URZ, UPT, UP0 ;  /* 0x000000ff1100728c */ /* 0x000fc6000bf05300 */
[----:B------:R-:W-:Y:S01]  /*1970*/  IMAD.HI.U32 R2, R4, -0x2daee0ad, RZ ;  /* 0xd2511f5304027827 */ /* 0x000fe200078e00ff */
[----:B------:R-:W-:Y:S01]  /*1980*/  LOP3.LUT R3, R6, UR8, R3, 0x96, !PT ;  /* 0x0000000806037c12 */ /* 0x000fe2000f8e9603 */
[----:B------:R-:W-:Y:S02]  /*1990*/  UIADD3 UR8, UPT, UPT, UR5, -0x56f99767, URZ ;  /* 0xa906689905087890 */ /* 0x000fe4000fffe0ff */
[----:B------:R-:W-:Y:S01]  /*19a0*/  IMAD R6, R4, -0x2daee0ad, RZ ;  /* 0xd2511f5304067824 */ /* 0x000fe200078e02ff */
[----:B------:R-:W-:Y:S01]  /*19b0*/  LOP3.LUT R2, R5, UR9, R2, 0x96, !PT ;  /* 0x0000000905027c12 */ /* 0x000fe2000f8e9602 */
[----:B------:R-:W-:Y:S01]  /*19c0*/  IMAD.HI.U32 R5, R3, -0x2daee0ad, RZ ;  /* 0xd2511f5303057827 */ /* 0x000fe200078e00ff */
[----:B------:R-:W-:-:S03]  /*19d0*/  UIADD3 UR9, UPT, UPT, UR4, -0x4ab325aa, URZ ;  /* 0xb54cda5604097890 */ /* 0x000fc6000fffe0ff */
[----:B------:R-:W-:Y:S01]  /*19e0*/  IMAD R7, R7, -0x326172a9, RZ ;  /* 0xcd9e8d5707077824 */ /* 0x000fe200078e02ff */
[----:B------:R-:W-:Y:S01]  /*19f0*/  LOP3.LUT R5, R6, UR8, R5, 0x96, !PT ;  /* 0x0000000806057c12 */ /* 0x000fe2000f8e9605 */
[----:B------:R-:W-:Y:S01]  /*1a00*/  IMAD.HI.U32 R4, R2, -0x326172a9, RZ ;  /* 0xcd9e8d5702047827 */ /* 0x000fe200078e00ff */
[----:B------:R-:W-:-:S03]  /*1a10*/  UIADD3 UR8, UPT, UPT, UR4, 0x5384540f, URZ ;  /* 0x5384540f04087890 */ /* 0x000fc6000fffe0ff */
[----:B------:R-:W-:Y:S01]  /*1a20*/  IMAD R6, R3, -0x2daee0ad, RZ ;  /* 0xd2511f5303067824 */ /* 0x000fe200078e02ff */
[----:B------:R-:W-:Y:S01]  /*1a30*/  LOP3.LUT R4, R7, UR10, R4, 0x96, !PT ;  /* 0x0000000a07047c12 */ /* 0x000fe2000f8e9604 */
[----:B------:R-:W-:Y:S01]  /*1a40*/  IMAD R7, R2, -0x326172a9, RZ ;  /* 0xcd9e8d5702077824 */ /* 0x000fe200078e02ff */
[----:B------:R-:W1:Y:S01]  /*1a50*/  LDCU UR10, c[0x0][0x388] ;  /* 0x00007100ff0a77ac */ /* 0x000e620008000800 */
[----:B------:R-:W-:-:S04]  /*1a60*/  IMAD.HI.U32 R2, R5, -0x326172a9, RZ ;  /* 0xcd9e8d5705027827 */ /* 0x000fc800078e00ff */
[----:B------:R-:W-:Y:S01]  /*1a70*/  IMAD.HI.U32 R3, R4, -0x2daee0ad, RZ ;  /* 0xd2511f5304037827 */ /* 0x000fe200078e00ff */
[----:B------:R-:W-:-:S03]  /*1a80*/  LOP3.LUT R2, R7, UR9, R2, 0x96, !PT ;  /* 0x0000000907027c12 */ /* 0x000fc6000f8e9602 */
[----:B------:R-:W-:Y:S01]  /*1a90*/  IMAD R7, R4, -0x2daee0ad, RZ ;  /* 0xd2511f5304077824 */ /* 0x000fe200078e02ff */
[----:B------:R-:W-:Y:S01]  /*1aa0*/  LOP3.LUT R3, R6, UR11, R3, 0x96, !PT ;  /* 0x0000000b06037c12 */ /* 0x000fe2000f8e9603 */
[----:B------:R-:W-:Y:S01]  /*1ab0*/  IMAD R5, R5, -0x326172a9, RZ ;  /* 0xcd9e8d5705057824 */ /* 0x000fe200078e02ff */
[----:B------:R-:W2:Y:S01]  /*1ac0*/  LDCU.U8 UR11, c[0x0][0x410] ;  /* 0x00008200ff0b77ac */ /* 0x000ea20008000000 */
[----:B------:R-:W-:-:S04]  /*1ad0*/  IMAD.HI.U32 R6, R2, -0x2daee0ad, RZ ;  /* 0xd2511f5302067827 */ /* 0x000fc800078e00ff */
[----:B------:R-:W-:Y:S01]  /*1ae0*/  IMAD.HI.U32 R4, R3, -0x326172a9, RZ ;  /* 0xcd9e8d5703047827 */ /* 0x000fe200078e00ff */
[----:B------:R-:W-:-:S03]  /*1af0*/  LOP3.LUT R6, R7, UR18, R6, 0x96, !PT ;  /* 0x0000001207067c12 */ /* 0x000fc6000f8e9606 */
[----:B------:R-:W-:Y:S01]  /*1b00*/  IMAD R14, R2, -0x2daee0ad, RZ ;  /* 0xd2511f53020e7824 */ /* 0x000fe200078e02ff */
[----:B------:R-:W-:Y:S01]  /*1b10*/  LOP3.LUT R4, R5, UR8, R4, 0x96, !PT ;  /* 0x0000000805047c12 */ /* 0x000fe2000f8e9604 */
[----:B------:R-:W-:Y:S01]  /*1b20*/  IMAD R3, R3, -0x326172a9, RZ ;  /* 0xcd9e8d5703037824 */ /* 0x000fe200078e02ff */
[----:B------:R-:W3:Y:S01]  /*1b30*/  LDCU.64 UR8, c[0x0][0x3a0] ;  /* 0x00007400ff0877ac */ /* 0x000ee20008000a00 */
[----:B------:R-:W-:-:S04]  /*1b40*/  IMAD.HI.U32 R2, R6, -0x326172a9, RZ ;  /* 0xcd9e8d5706027827 */ /* 0x000fc800078e00ff */
[----:B------:R-:W-:Y:S01]  /*1b50*/  IMAD.HI.U32 R5, R4, -0x2daee0ad, RZ ;  /* 0xd2511f5304057827 */ /* 0x000fe200078e00ff */
[----:B------:R-:W-:-:S03]  /*1b60*/  LOP3.LUT R2, R3, UR19, R2, 0x96, !PT ;  /* 0x0000001303027c12 */ /* 0x000fc6000f8e9602 */
[----:B------:R-:W-:Y:S01]  /*1b70*/  IMAD R3, R6, -0x326172a9, RZ ;  /* 0xcd9e8d5706037824 */ /* 0x000fe200078e02ff */
[----:B------:R-:W-:Y:S01]  /*1b80*/  LOP3.LUT R14, R14, UR13, R5, 0x96, !PT ;  /* 0x0000000d0e0e7c12 */ /* 0x000fe2000f8e9605 */
[----:B------:R-:W-:Y:S01]  /*1b90*/  IMAD R4, R4, -0x2daee0ad, RZ ;  /* 0xd2511f5304047824 */ /* 0x000fe200078e02ff */
[----:B------:R-:W-:Y:S01]  /*1ba0*/  LOP3.LUT R5, R0, 0x3, RZ, 0xc0, !PT ;  /* 0x0000000300057812 */ /* 0x000fe200078ec0ff */
[----:B------:R-:W-:-:S04]  /*1bb0*/  IMAD.HI.U32 R7, R2, -0x2daee0ad, RZ ;  /* 0xd2511f5302077827 */ /* 0x000fc800078e00ff */
[----:B------:R-:W-:Y:S01]  /*1bc0*/  IMAD.HI.U32 R6, R14, -0x326172a9, RZ ;  /* 0xcd9e8d570e067827 */ /* 0x000fe200078e00ff */
[----:B------:R-:W-:-:S03]  /*1bd0*/  LOP3.LUT R7, R4, UR14, R7, 0x96, !PT ;  /* 0x0000000e04077c12 */ /* 0x000fc6000f8e9607 */
[----:B------:R-:W-:Y:S01]  /*1be0*/  IMAD R168, R2, -0x2daee0ad, RZ ;  /* 0xd2511f5302a87824 */ /* 0x000fe200078e02ff */
[----:B------:R-:W-:Y:S01]  /*1bf0*/  LOP3.LUT R6, R3, UR15, R6, 0x96, !PT ;  /* 0x0000000f03067c12 */ /* 0x000fe2000f8e9606 */
[----:B------:R-:W-:Y:S02]  /*1c00*/  IMAD.MOV.U32 R3, RZ, RZ, RZ ;  /* 0x000000ffff037224 */ /* 0x000fe400078e00ff */
[----:B0123--:R-:W-:-:S07]  /*1c10*/  IMAD R4, R14, -0x326172a9, RZ ;  /* 0xcd9e8d570e047824 */ /* 0x00ffce00078e02ff */
.L_x_18710:
[----:B------:R-:W0:Y:S01]  /*1c20*/  @UP0 LDCU.64 UR14, c[0x0][0x3e0] ;  /* 0x00007c00ff0e07ac */ /* 0x000e220008000a00 */
[----:B------:R-:W-:Y:S01]  /*1c30*/  PLOP3.LUT P0, PT, PT, PT, UP0, 0x80, 0x8 ;  /* 0x000000000008781c */ /* 0x000fe20003f0f008 */
[----:B------:R-:W-:Y:S01]  /*1c40*/  HFMA2 R128, -RZ, RZ, 0, 1.1920928955078125e-07 ;  /* 0x00000002ff807431 */ /* 0x000fe200000001ff */
[----:B------:R-:W-:-:S11]  /*1c50*/  PLOP3.LUT P1, PT, PT, PT, UP0, 0x80, 0x8 ;  /* 0x000000000008781c */ /* 0x000fd60003f2f008 */
[----:B0-----:R-:W-:-:S05]  /*1c60*/  @P0 IMAD.WIDE R128, R10, R128, UR14 ;  /* 0x0000000e0a800e25 */ /* 0x001fca000f8e0280 */
[----:B------:R-:W2:Y:S01]  /*1c70*/  @P1 LDG.E.U16 R2, desc[UR6][R128.64] ;  /* 0x0000000680021981 */ /* 0x000ea2000c1e1500 */
[----:B------:R-:W-:Y:S01]  /*1c80*/  PLOP3.LUT P0, PT, PT, PT, UP0, 0x80, 0x8 ;  /* 0x000000000008781c */ /* 0x000fe20003f0f008 */
[----:B------:R-:W-:Y:S01]  /*1c90*/  IMAD.MOV.U32 R165, RZ, RZ, 0x3f800000 ;  /* 0x3f800000ffa57424 */ /* 0x000fe200078e00ff */
[----:B------:R-:W-:Y:S01]  /*1ca0*/  ISETP.GE.U32.AND P2, PT, R11, 0x20, PT ;  /* 0x000000200b00780c */ /* 0x000fe20003f46070 */
[----:B------:R-:W0:Y:S01]  /*1cb0*/  S2R R130, SR_TID.X ;  /* 0x0000000000827919 */ /* 0x000e220000002100 */
[----:B------:R-:W-:Y:S01]  /*1cc0*/  LOP3.LUT R0, R0, 0xffffffef, RZ, 0xc0, !PT ;  /* 0xffffffef00007812 */ /* 0x000fe200078ec0ff */
[----:B------:R-:W-:Y:S10]  /*1cd0*/  BSSY.RECONVERGENT B0, `(.L_x_18022) ;  /* 0x0000673000007945 */ /* 0x000ff40003800200 */
[----:B------:R-:W-:Y:S01]  /*1ce0*/  @P2 LOP3.LUT R0, R0, 0x10, RZ, 0xfc, !PT ;  /* 0x0000001000002812 */ /* 0x000fe200078efcff */
[----:B--2---:R-:W-:-:S02]  /*1cf0*/  @P0 IMAD.U32 R165, R2, 0x10000, RZ ;  /* 0x0001000002a50824 */ /* 0x004fc400078e00ff */
[----:B------:R-:W-:-:S05]  /*1d00*/  IMAD R2, R10, UR10, RZ ;  /* 0x0000000a0a027c24 */ /* 0x000fca000f8e02ff */
        /* <DEDUP_REMOVED lines=26> */
.L_x_71300:
[----:B------:R-:W-:Y:S05]  /*1eb0*/  BRX R134 -0x1ec0                                       (*"BRANCH_TARGETS .L_x_71301,.L_x_71302,.L_x_71303"*) ;  /* 0xffffffe086507949 */ /* 0x000fea000383ffff */
.L_x_71303:
[----:B------:R-:W-:Y:S01]  /*1ec0*/  IADD3 R134, PT, PT, R5, 0x1, RZ ;  /* 0x0000000105867810 */ /* 0x000fe20007ffe0ff */
[----:B------:R-:W-:Y:S02]  /*1ed0*/  IMAD.MOV.U32 R166, RZ, RZ, R168 ;  /* 0x000000ffffa67224 */ /* 0x000fe400078e00a8 */
[----:B------:R-:W-:Y:S01]  /*1ee0*/  IMAD.MOV.U32 R25, RZ, RZ, R6 ;  /* 0x000000ffff197224 */ /* 0x000fe200078e0006 */
[----:B------:R-:W-:Y:S06]  /*1ef0*/  BRA `(.L_x_18026) ;  /* 0x0000000400387947 */ /* 0x000fec0003800000 */
.L_x_71301:
[----:B------:R-:W-:Y:S01]  /*1f00*/  MOV R166, R168 ;  /* 0x000000a800a67202 */ /* 0x000fe20000000f00 */
[----:B------:R-:W-:Y:S02]  /*1f10*/  IMAD.MOV.U32 R134, RZ, RZ, 0x3 ;  /* 0x00000003ff867424 */ /* 0x000fe400078e00ff */
[----:B------:R-:W-:Y:S01]  /*1f20*/  IMAD.MOV.U32 R25, RZ, RZ, R7 ;  /* 0x000000ffff197224 */ /* 0x000fe200078e0007 */
[----:B------:R-:W-:Y:S06]  /*1f30*/  BRA `(.L_x_18026) ;  /* 0x0000000400287947 */ /* 0x000fec0003800000 */
.L_x_71302:
        /* <DEDUP_REMOVED lines=12> */
.L_x_18028:
[----:B------:R-:W-:Y:S05]  /*2000*/  BSYNC.RECONVERGENT B2 ;  /* 0x0000000000027941 */ /* 0x000fea0003800200 */
.L_x_18027:
        /* <DEDUP_REMOVED lines=58> */
[----:B------:R-:W-:Y:S02]  /*23b0*/  HFMA2 R134, -RZ, RZ, 0, 0 ;  /* 0x00000000ff867431 */ /* 0x000fe400000001ff */
[----:B------:R-:W-:Y:S01]  /*23c0*/  IMAD.MOV.U32 R25, RZ, RZ, R168 ;  /* 0x000000ffff197224 */ /* 0x000fe200078e00a8 */
[----:B------:R-:W-:-:S07]  /*23d0*/  LOP3.LUT R6, R6, UR13, R5, 0x96, !PT ;  /* 0x0000000d06067c12 */ /* 0x000fce000f8e9605 */
.L_x_18026:
[----:B------:R-:W-:Y:S05]  /*23e0*/  BSYNC.RECONVERGENT B1 ;  /* 0x0000000000017941 */ /* 0x000fea0003800200 */
.L_x_18025:
[----:B------:R-:W0:Y:S01]  /*23f0*/  LDC R169, c[0x0][0x404] ;  /* 0x00010100ffa97b82 */ /* 0x000e220000000800 */
[----:B------:R-:W-:Y:S01]  /*2400*/  I2FP.F32.U32 R5, R25 ;  /* 0x0000001900057245 */ /* 0x000fe20000201000 */
[----:B------:R-:W-:Y:S01]  /*2410*/  IMAD.MOV.U32 R168, RZ, RZ, 0x2f800000 ;  /* 0x2f800000ffa87424 */ /* 0x000fe200078e00ff */
[----:B------:R-:W-:Y:S01]  /*2420*/  ISETP.NE.AND P1, PT, R134, 0x1, PT ;  /* 0x000000018600780c */ /* 0x000fe20003f25270 */
[----:B------:R-:W-:Y:S01]  /*2430*/  BSSY.RECONVERGENT B1, `(.L_x_18029) ;  /* 0x0000063000017945 */ /* 0x000fe20003800200 */
[----:B-----5:R-:W-:Y:S01]  /*2440*/  SHF.L.U32 R26, R44, 0x10, RZ ;  /* 0x000000102c1a7819 */ /* 0x020fe200000006ff */
[----:B------:R-:W-:Y:S01]  /*2450*/  FFMA.FTZ R5, R5, R168, 1.1641532182693481445e-10 ;  /* 0x2f00000005057423 */ /* 0x000fe200000100a8 */
[----:B------:R-:W-:Y:S01]  /*2460*/  LOP3.LUT R0, R0, 0xfffffffd, RZ, 0xc0, !PT ;  /* 0xfffffffd00007812 */ /* 0x000fe200078ec0ff */
[----:B------:R-:W1:Y:S01]  /*2470*/  LDC R170, c[0x0][0x408] ;  /* 0x00010200ffaa7b82 */ /* 0x000e620000000800 */
[C---:B------:R-:W-:Y:S02]  /*2480*/  PRMT R25, R128.reuse, 0x7632, R25 ;  /* 0x0000763280197816 */ /* 0x040fe40000000019 */
[----:B0-----:R-:W-:Y:S01]  /*2490*/  FSETP.GTU.FTZ.AND P0, PT, R5, R169, PT ;  /* 0x000000a90500720b */ /* 0x001fe20003f1c000 */
[----:B------:R-:W-:-:S02]  /*24a0*/  IMAD.U32 R5, R128, 0x10000, RZ ;  /* 0x0001000080057824 */ /* 0x000fc400078e00ff */
[----:B------:R-:W-:Y:S02]  /*24b0*/  IMAD.MOV.U32 R128, RZ, RZ, R4 ;  /* 0x000000ffff807224 */ /* 0x000fe400078e0004 */
[----:B------:R-:W-:-:S04]  /*24c0*/  FMUL.FTZ R5, R5, R165 ;  /* 0x000000a505057220 */ /* 0x000fc80000410000 */
[----:B-1----:R-:W-:-:S05]  /*24d0*/  FMUL.FTZ R5, R5, R170 ;  /* 0x000000aa05057220 */ /* 0x002fca0000410000 */
[----:B------:R-:W-:Y:S02]  /*24e0*/  FSEL R5, R5, RZ, !P0 ;  /* 0x000000ff05057208 */ /* 0x000fe40004000000 */
[----:B------:R-:W-:-:S03]  /*24f0*/  PLOP3.LUT P0, PT, P0, PT, PT, 0x8, 0x80 ;  /* 0x000000000080781c */ /* 0x000fc6000070e170 */
[----:B------:R-:W-:Y:S01]  /*2500*/  FFMA.FTZ R26, R5, R124, R26 ;  /* 0x0000007c051a7223 */ /* 0x000fe2000001001a */
[----:B------:R-:W-:-:S09]  /*2510*/  IMAD.MOV.U32 R5, RZ, RZ, 0x2 ;  /* 0x00000002ff057424 */ /* 0x000fd200078e00ff */
        /* <DEDUP_REMOVED lines=10> */
.L_x_18031:
        /* <DEDUP_REMOVED lines=12> */
.L_x_18033:
[----:B------:R-:W-:Y:S05]  /*2680*/  BSYNC.RECONVERGENT B2 ;  /* 0x0000000000027941 */ /* 0x000fea0003800200 */
.L_x_18032:
        /* <DEDUP_REMOVED lines=38> */
[----:B------:R-:W-:-:S04]  /*28f0*/  IMAD.WIDE.U32 R134, R128, -0x326172a9, RZ ;  /* 0xcd9e8d5780867825 */ /* 0x000fc800078e00ff */
[----:B------:R-:W-:Y:S01]  /*2900*/  IMAD.MOV.U32 R128, RZ, RZ, R166 ;  /* 0x000000ffff807224 */ /* 0x000fe200078e00a6 */
        /* <DEDUP_REMOVED lines=21> */
.L_x_18030:
[----:B------:R-:W-:Y:S05]  /*2a60*/  BSYNC.RECONVERGENT B1 ;  /* 0x0000000000017941 */ /* 0x000fea0003800200 */
.L_x_18029:
        /* <DEDUP_REMOVED lines=24> */
.L_x_18036:
        /* <DEDUP_REMOVED lines=12> */
.L_x_18038:
[----:B------:R-:W-:Y:S05]  /*2cb0*/  BSYNC.RECONVERGENT B2 ;  /* 0x0000000000027941 */ /* 0x000fea0003800200 */
.L_x_18037:
        /* <DEDUP_REMOVED lines=61> */
.L_x_18035:
[----:B------:R-:W-:Y:S05]  /*3090*/  BSYNC.RECONVERGENT B1 ;  /* 0x0000000000017941 */ /* 0x000fea0003800200 */
.L_x_18034:
[----:B------:R-:W-:Y:S01]  /*30a0*/  I2FP.F32.U32 R5, R128 ;  /* 0x0000008000057245 */ /* 0x000fe20000201000 */
[----:B------:R-:W-:Y:S01]  /*30b0*/  BSSY.RECONVERGENT B1, `(.L_x_18039) ;  /* 0x0000062000017945 */ /* 0x000fe20003800200 */
[----:B------:R-:W-:Y:S01]  /*30c0*/  ISETP.NE.AND P2, PT, R134, 0x1, PT ;  /* 0x000000018600780c */ /* 0x000fe20003f45270 */
[----:B------:R-:W-:Y:S01]  /*30d0*/  IMAD.MOV.U32 R148, RZ, RZ, R4 ;  /* 0x000000ffff947224 */ /* 0x000fe200078e0004 */
        /* <DEDUP_REMOVED lines=21> */
.L_x_18041:
        /* <DEDUP_REMOVED lines=12> */
.L_x_18043:
[----:B------:R-:W-:Y:S05]  /*32f0*/  BSYNC.RECONVERGENT B2 ;  /* 0x0000000000027941 */ /* 0x000fea0003800200 */
.L_x_18042:
        /* <DEDUP_REMOVED lines=61> */
.L_x_18040:
[----:B------:R-:W-:Y:S05]  /*36d0*/  BSYNC.RECONVERGENT B1 ;  /* 0x0000000000017941 */ /* 0x000fea0003800200 */
.L_x_18039:
        /* <DEDUP_REMOVED lines=25> */
.L_x_18046:
        /* <DEDUP_REMOVED lines=12> */
.L_x_18048:
[----:B------:R-:W-:Y:S05]  /*3930*/  BSYNC.RECONVERGENT B2 ;  /* 0x0000000000027941 */ /* 0x000fea0003800200 */
.L_x_18047:
        /* <DEDUP_REMOVED lines=61> */
.L_x_18045:
[----:B------:R-:W-:Y:S05]  /*3d10*/  BSYNC.RECONVERGENT B1 ;  /* 0x0000000000017941 */ /* 0x000fea0003800200 */
.L_x_18044:
[----:B------:R-:W-:Y:S01]  /*3d20*/  I2FP.F32.U32 R5, R148 ;  /* 0x0000009400057245 */ /* 0x000fe20000201000 */
[----:B------:R-:W-:Y:S01]  /*3d30*/  IMAD.U32 R149, R46, 0x10000, RZ ;  /* 0x000100002e957824 */ /* 0x000fe200078e00ff */
[----:B------:R-:W-:Y:S01]  /*3d40*/  ISETP.NE.AND P4, PT, R150, 0x1, PT ;  /* 0x000000019600780c */ /* 0x000fe20003f85270 */
[----:B------:R-:W-:Y:S01]  /*3d50*/  BSSY.RECONVERGENT B1, `(.L_x_18049) ;  /* 0x000005f000017945 */ /* 0x000fe20003800200 */
        /* <DEDUP_REMOVED lines=20> */
.L_x_18051:
        /* <DEDUP_REMOVED lines=12> */
.L_x_18053:
[----:B------:R-:W-:Y:S05]  /*3f60*/  BSYNC.RECONVERGENT B2 ;  /* 0x0000000000027941 */ /* 0x000fea0003800200 */
.L_x_18052:
        /* <DEDUP_REMOVED lines=61> */
.L_x_18050:
[----:B------:R-:W-:Y:S05]  /*4340*/  BSYNC.RECONVERGENT B1 ;  /* 0x0000000000017941 */ /* 0x000fea0003800200 */
.L_x_18049:
        /* <DEDUP_REMOVED lines=24> */
.L_x_18056:
        /* <DEDUP_REMOVED lines=12> */
.L_x_18058:
[----:B------:R-:W-:Y:S05]  /*4590*/  BSYNC.RECONVERGENT B2 ;  /* 0x0000000000027941 */ /* 0x000fea0003800200 */
.L_x_18057:
        /* <DEDUP_REMOVED lines=61> */
.L_x_18055:
[----:B------:R-:W-:Y:S05]  /*4970*/  BSYNC.RECONVERGENT B1 ;  /* 0x0000000000017941 */ /* 0x000fea0003800200 */
.L_x_18054:
        /* <DEDUP_REMOVED lines=24> */
.L_x_18061:
        /* <DEDUP_REMOVED lines=15> */
.L_x_18063:
[----:B------:R-:W-:Y:S05]  /*4bf0*/  BSYNC.RECONVERGENT B2 ;  /* 0x0000000000027941 */ /* 0x000fea0003800200 */
.L_x_18062:
        /* <DEDUP_REMOVED lines=61> */
.L_x_18060:
[----:B------:R-:W-:Y:S05]  /*4fd0*/  BSYNC.RECONVERGENT B1 ;  /* 0x0000000000017941 */ /* 0x000fea0003800200 */
.L_x_18059:
[----:B------:R-:W-:Y:S02]  /*4fe0*/  I2FP.F32.U32 R130, R130 ;  /* 0x0000008200827245 */ /* 0x000fe40000201000 */
[----:B------:R-:W-:Y:S02]  /*4ff0*/  PRMT R131, R47, 0x7632, R131 ;  /* 0x000076322f837816 */ /* 0x000fe40000000083 */
[----:B------:R-:W-:Y:S01]  /*5000*/  F2FP.BF16.F32.PACK_AB R129, R129, R128 ;  /* 0x000000808181723e */ /* 0x000fe200000010ff */
[----:B------:R-:W-:Y:S01]  /*5010*/  FFMA.FTZ R130, R130, R168, 1.1641532182693481445e-10 ;  /* 0x2f00000082827423 */ /* 0x000fe200000100a8 */
[----:B------:R-:W-:Y:S01]  /*5020*/  F2FP.BF16.F32.PACK_AB R128, R25, R26 ;  /* 0x0000001a1980723e */ /* 0x000fe200000010ff */
[----:B------:R-:W-:-:S03]  /*5030*/  IMAD.U32 R131, R131, 0x10000, RZ ;  /* 0x0001000083837824 */ /* 0x000fc600078e00ff */
[----:B------:R-:W-:Y:S01]  /*5040*/  FSETP.GTU.FTZ.AND P6, PT, R130, R169, PT ;  /* 0x000000a98200720b */ /* 0x000fe20003fdc000 */
[----:B------:R-:W-:-:S04]  /*5050*/  IMAD.U32 R130, R151, 0x10000, RZ ;  /* 0x0001000097827824 */ /* 0x000fc800078e00ff */
        /* <DEDUP_REMOVED lines=8> */
.L_x_18024:
        /* <DEDUP_REMOVED lines=16> */
.L_x_18067:
        /* <DEDUP_REMOVED lines=12> */
.L_x_18069:
[----:B------:R-:W-:Y:S05]  /*52a0*/  BSYNC.RECONVERGENT B2 ;  /* 0x0000000000027941 */ /* 0x000fea0003800200 */
.L_x_18068:
        /* <DEDUP_REMOVED lines=61> */
.L_x_18066:
[----:B------:R-:W-:Y:S05]  /*5680*/  BSYNC.RECONVERGENT B1 ;  /* 0x0000000000017941 */ /* 0x000fea0003800200 */
.L_x_18065:
[----:B------:R-:W0:Y:S01]  /*5690*/  LDC R169, c[0x0][0x404] ;  /* 0x00010100ffa97b82 */ /* 0x000e220000000800 */
[----:B------:R-:W-:Y:S01]  /*56a0*/  I2FP.F32.U32 R5, R25 ;  /* 0x0000001900057245 */ /* 0x000fe20000201000 */
[----:B------:R-:W-:Y:S01]  /*56b0*/  IMAD.MOV.U32 R168, RZ, RZ, 0x2f800000 ;  /* 0x2f800000ffa87424 */ /* 0x000fe200078e00ff */
[----:B------:R-:W-:Y:S01]  /*56c0*/  ISETP.NE.AND P1, PT, R134, 0x1, PT ;  /* 0x000000018600780c */ /* 0x000fe20003f25270 */
[----:B------:R-:W-:Y:S01]  /*56d0*/  BSSY.RECONVERGENT B1, `(.L_x_18070) ;  /* 0x0000062000017945 */ /* 0x000fe20003800200 */
[----:B------:R-:W-:Y:S01]  /*56e0*/  LOP3.LUT R0, R0, 0xfffffffd, RZ, 0xc0, !PT ;  /* 0xfffffffd00007812 */ /* 0x000fe200078ec0ff */
[----:B------:R-:W-:Y:S01]  /*56f0*/  FFMA.FTZ R5, R5, R168, 1.1641532182693481445e-10 ;  /* 0x2f00000005057423 */ /* 0x000fe200000100a8 */
[C---:B-----5:R-:W-:Y:S01]  /*5700*/  PRMT R25, R128.reuse, 0x7632, R25 ;  /* 0x0000763280197816 */ /* 0x060fe20000000019 */
[----:B------:R-:W1:Y:S03]  /*5710*/  LDC R170, c[0x0][0x408] ;  /* 0x00010200ffaa7b82 */ /* 0x000e660000000800 */
[----:B0-----:R-:W-:Y:S01]  /*5720*/  FSETP.GTU.FTZ.AND P0, PT, R5, R169, PT ;  /* 0x000000a90500720b */ /* 0x001fe20003f1c000 */
[----:B------:R-:W-:-:S02]  /*5730*/  IMAD.U32 R5, R128, 0x10000, RZ ;  /* 0x0001000080057824 */ /* 0x000fc400078e00ff */
[----:B------:R-:W-:Y:S02]  /*5740*/  IMAD.MOV.U32 R128, RZ, RZ, R4 ;  /* 0x000000ffff807224 */ /* 0x000fe400078e0004 */
[----:B------:R-:W-:-:S04]  /*5750*/  FMUL.FTZ R5, R5, R165 ;  /* 0x000000a505057220 */ /* 0x000fc80000410000 */
[----:B-1----:R-:W-:-:S05]  /*5760*/  FMUL.FTZ R5, R5, R170 ;  /* 0x000000aa05057220 */ /* 0x002fca0000410000 */
        /* <DEDUP_REMOVED lines=14> */
.L_x_18072:
        /* <DEDUP_REMOVED lines=12> */
.L_x_18074:
[----:B------:R-:W-:Y:S05]  /*5910*/  BSYNC.RECONVERGENT B2 ;  /* 0x0000000000027941 */ /* 0x000fea0003800200 */
.L_x_18073:
        /* <DEDUP_REMOVED lines=61> */
.L_x_18071:
[----:B------:R-:W-:Y:S05]  /*5cf0*/  BSYNC.RECONVERGENT B1 ;  /* 0x0000000000017941 */ /* 0x000fea0003800200 */
.L_x_18070:
        /* <DEDUP_REMOVED lines=22> */
.L_x_18077:
        /* <DEDUP_REMOVED lines=12> */
.L_x_18079:
[----:B------:R-:W-:Y:S05]  /*5f20*/  BSYNC.RECONVERGENT B2 ;  /* 0x0000000000027941 */ /* 0x000fea0003800200 */
.L_x_18078:
        /* <DEDUP_REMOVED lines=38> */
[----:B------:R-:W-:Y:S01]  /*6190*/  IMAD.WIDE.U32 R134, R128, -0x326172a9, RZ ;  /* 0xcd9e8d5780867825 */ /* 0x000fe200078e00ff */
[----:B------:R-:W-:-:S04]  /*61a0*/  MOV R128, R166 ;  /* 0x000000a600807202 */ /* 0x000fc80000000f00 */
        /* <DEDUP_REMOVED lines=21> */
.L_x_18076:
[----:B------:R-:W-:Y:S05]  /*6300*/  BSYNC.RECONVERGENT B1 ;  /* 0x0000000000017941 */ /* 0x000fea0003800200 */
.L_x_18075:
[----:B------:R-:W-:Y:S01]  /*6310*/  I2FP.F32.U32 R5, R128 ;  /* 0x0000008000057245 */ /* 0x000fe20000201000 */
[----:B------:R-:W-:Y:S01]  /*6320*/  BSSY.RECONVERGENT B1, `(.L_x_18080) ;  /* 0x0000061000017945 */ /* 0x000fe20003800200 */
[----:B------:R-:W-:Y:S01]  /*6330*/  ISETP.NE.AND P2, PT, R134, 0x1, PT ;  /* 0x000000018600780c */ /* 0x000fe20003f45270 */
[----:B------:R-:W-:Y:S02]  /*6340*/  IMAD.MOV.U32 R148, RZ, RZ, R4 ;  /* 0x000000ffff947224 */ /* 0x000fe400078e0004 */
        /* <DEDUP_REMOVED lines=20> */
.L_x_18082:
        /* <DEDUP_REMOVED lines=12> */
.L_x_18084:
[----:B------:R-:W-:Y:S05]  /*6550*/  BSYNC.RECONVERGENT B2 ;  /* 0x0000000000027941 */ /* 0x000fea0003800200 */
.L_x_18083:
        /* <DEDUP_REMOVED lines=61> */
.L_x_18081:
[----:B------:R-:W-:Y:S05]  /*6930*/  BSYNC.RECONVERGENT B1 ;  /* 0x0000000000017941 */ /* 0x000fea0003800200 */
.L_x_18080:
        /* <DEDUP_REMOVED lines=23> */
.L_x_18087:
        /* <DEDUP_REMOVED lines=12> */
.L_x_18089:
[----:B------:R-:W-:Y:S05]  /*6b70*/  BSYNC.RECONVERGENT B2 ;  /* 0x0000000000027941 */ /* 0x000fea0003800200 */
.L_x_18088:
        /* <DEDUP_REMOVED lines=61> */
.L_x_18086:
[----:B------:R-:W-:Y:S05]  /*6f50*/  BSYNC.RECONVERGENT B1 ;  /* 0x0000000000017941 */ /* 0x000fea0003800200 */
.L_x_18085:
        /* <DEDUP_REMOVED lines=23> */
.L_x_18092:
        /* <DEDUP_REMOVED lines=12> */
.L_x_18094:
[----:B------:R-:W-:Y:S05]  /*7190*/  BSYNC.RECONVERGENT B2 ;  /* 0x0000000000027941 */ /* 0x000fea0003800200 */
.L_x_18093:
        /* <DEDUP_REMOVED lines=61> */
.L_x_18091:
[----:B------:R-:W-:Y:S05]  /*7570*/  BSYNC.RECONVERGENT B1 ;  /* 0x0000000000017941 */ /* 0x000fea0003800200 */
.L_x_18090:
        /* <DEDUP_REMOVED lines=22> */
.L_x_18097:
        /* <DEDUP_REMOVED lines=12> */
.L_x_18099:
[----:B------:R-:W-:Y:S05]  /*77a0*/  BSYNC.RECONVERGENT B2 ;  /* 0x0000000000027941 */ /* 0x000fea0003800200 */
.L_x_18098:
        /* <DEDUP_REMOVED lines=61> */
.L_x_18096:
[----:B------:R-:W-:Y:S05]  /*7b80*/  BSYNC.RECONVERGENT B1 ;  /* 0x0000000000017941 */ /* 0x000fea0003800200 */
.L_x_18095:
        /* <DEDUP_REMOVED lines=23> */
.L_x_18102:
        /* <DEDUP_REMOVED lines=15> */
.L_x_18104:
[----:B------:R-:W-:Y:S05]  /*7df0*/  BSYNC.RECONVERGENT B2 ;  /* 0x0000000000027941 */ /* 0x000fea0003800200 */
.L_x_18103:
        /* <DEDUP_REMOVED lines=61> */
.L_x_18101:
[----:B------:R-:W-:Y:S05]  /*81d0*/  BSYNC.RECONVERGENT B1 ;  /* 0x0000000000017941 */ /* 0x000fea0003800200 */
.L_x_18100:
[----:B------:R-:W-:Y:S02]  /*81e0*/  I2FP.F32.U32 R130, R130 ;  /* 0x0000008200827245 */ /* 0x000fe40000201000 */
[----:B------:R-:W-:Y:S02]  /*81f0*/  F2FP.BF16.F32.PACK_AB R129, R129, R128 ;  /* 0x000000808181723e */ /* 0x000fe400000010ff */
[----:B------:R-:W-:Y:S01]  /*8200*/  F2FP.BF16.F32.PACK_AB R128, R25, R26 ;  /* 0x0000001a1980723e */ /* 0x000fe200000010ff */
[----:B------:R-:W-:-:S05]  /*8210*/  FFMA.FTZ R130, R130, R168, 1.1641532182693481445e-10 ;  /* 0x2f00000082827423 */ /* 0x000fca00000100a8 */
[----:B------:R-:W-:Y:S02]  /*8220*/  FSETP.GTU.FTZ.AND P6, PT, R130, R169, PT ;  /* 0x000000a98200720b */ /* 0x000fe40003fdc000 */
[----:B------:R-:W-:-:S05]  /*8230*/  SHF.L.U32 R130, R151, 0x10, RZ ;  /* 0x0000001097827819 */ /* 0x000fca00000006ff */
[----:B------:R-:W-:-:S04]  /*8240*/  FMUL.FTZ R130, R130, R165 ;  /* 0x000000a582827220 */ /* 0x000fc80000410000 */
[----:B------:R-:W-:-:S05]  /*8250*/  FMUL.FTZ R130, R130, R170 ;  /* 0x000000aa82827220 */ /* 0x000fca0000410000 */
[----:B------:R-:W-:Y:S02]  /*8260*/  FSEL R131, R130, RZ, !P6 ;  /* 0x000000ff82837208 */ /* 0x000fe40007000000 */
[----:B------:R-:W-:Y:S02]  /*8270*/  F2FP.BF16.F32.PACK_AB R130, R148, R149 ;  /* 0x000000959482723e */ /* 0x000fe400000010ff */
[----:B------:R-:W-:Y:S01]  /*8280*/  PLOP3.LUT P6, PT, P6, PT, PT, 0x8, 0x80 ;  /* 0x000000000080781c */ /* 0x000fe200037ce170 */
[----:B------:R-:W-:-:S05]  /*8290*/  FMUL.FTZ R151, R131, R123 ;  /* 0x0000007b83977220 */ /* 0x000fca0000410000 */
[----:B------:R-:W-:-:S07]  /*82a0*/  F2FP.BF16.F32.PACK_AB R131, R151, R150 ;  /* 0x000000969783723e */ /* 0x000fce00000010ff */
.L_x_18064:
[----:B------:R-:W0:Y:S02]  /*82b0*/  LDC.64 R168, c[0x0][0x3a8] ;  /* 0x0000ea00ffa87b82 */ /* 0x000e240000000a00 */
[----:B0-----:R-:W-:-:S05]  /*82c0*/  IMAD.WIDE.U32 R168, R2, 0x10, R168 ;  /* 0x0000001002a87825 */ /* 0x001fca00078e00a8 */
[----:B------:R0:W-:Y:S02]  /*82d0*/  STG.E.128 desc[UR6][R168.64], R128 ;  /* 0x00000080a8007986 */ /* 0x0001e4000c101d06 */
[----:B0-----:R-:W-:Y:S01]  /*82e0*/  SEL R128, RZ, 0x1000000, !P6 ;  /* 0x01000000ff807807 */ /* 0x001fe20007000000 */
[----:B------:R-:W-:Y:S01]  /*82f0*/  IMAD.MOV.U32 R168, RZ, RZ, R166 ;  /* 0x000000ffffa87224 */ /* 0x000fe200078e00a6 */
[----:B------:R-:W-:Y:S01]  /*8300*/  SEL R129, RZ, 0x10000, !P5 ;  /* 0x00010000ff817807 */ /* 0x000fe20006800000 */
[----:B------:R-:W-:Y:S01]  /*8310*/  VIADD R166, R2, 0x20 ;  /* 0x0000002002a67836 */ /* 0x000fe20000000000 */
        /* <DEDUP_REMOVED lines=14> */
.L_x_18023:
[----:B------:R-:W-:Y:S05]  /*8400*/  BSYNC.RECONVERGENT B0 ;  /* 0x0000000000007941 */ /* 0x000fea0003800200 */
.L_x_18022:
        /* <DEDUP_REMOVED lines=30> */
.L_x_18110:
        /* <DEDUP_REMOVED lines=12> */
.L_x_18112:
[----:B------:R-:W-:Y:S05]  /*86b0*/  BSYNC.RECONVERGENT B2 ;  /* 0x0000000000027941 */ /* 0x000fea0003800200 */
.L_x_18111:
        /* <DEDUP_REMOVED lines=61> */
.L_x_18109:
[----:B------:R-:W-:Y:S05]  /*8a90*/  BSYNC.RECONVERGENT B1 ;  /* 0x0000000000017941 */ /* 0x000fea0003800200 */
.L_x_18108:
        /* <DEDUP_REMOVED lines=8> */
[----:B------:R-:W1:Y:S03]  /*8b20*/  LDC R252, c[0x0][0x408] ;  /* 0x00010200fffc7b82 */ /* 0x000e660000000800 */
[----:B0-----:R-:W-:Y:S01]  /*8b30*/  FSETP.GTU.FTZ.AND P0, PT, R5, R171, PT ;  /* 0x000000ab0500720b */ /* 0x001fe20003f1c000 */
[----:B------:R-:W-:-:S04]  /*8b40*/  IMAD.U32 R5, R128, 0x10000, RZ ;  /* 0x0001000080057824 */ /* 0x000fc800078e00ff */
[----:B------:R-:W-:-:S04]  /*8b50*/  FMUL.FTZ R5, R5, R165 ;  /* 0x000000a505057220 */ /* 0x000fc80000410000 */
[----:B-1----:R-:W-:-:S05]  /*8b60*/  FMUL.FTZ R5, R5, R252 ;  /* 0x000000fc05057220 */ /* 0x002fca0000410000 */
[----:B------:R-:W-:Y:S02]  /*8b70*/  FSEL R5, R5, RZ, !P0 ;  /* 0x000000ff05057208 */ /* 0x000fe40004000000 */
[----:B------:R-:W-:-:S03]  /*8b80*/  PLOP3.LUT P0, PT, P0, PT, PT, 0x8, 0x80 ;  /* 0x000000000080781c */ /* 0x000fc6000070e170 */
[--C-:B------:R-:W-:Y:S01]  /*8b90*/  FFMA.FTZ R24, R5, R116, R23.reuse ;  /* 0x0000007405187223 */ /* 0x100fe20000010017 */
[----:B------:R-:W-:Y:S01]  /*8ba0*/  PRMT R23, R128, 0x7632, R23 ;  /* 0x0000763280177816 */ /* 0x000fe20000000017 */
[----:B------:R-:W-:Y:S02]  /*8bb0*/  IMAD.MOV.U32 R5, RZ, RZ, 0x2 ;  /* 0x00000002ff057424 */ /* 0x000fe400078e00ff */
        /* <DEDUP_REMOVED lines=11> */
.L_x_18115:
        /* <DEDUP_REMOVED lines=12> */
.L_x_18117:
[----:B------:R-:W-:Y:S05]  /*8d30*/  BSYNC.RECONVERGENT B2 ;  /* 0x0000000000027941 */ /* 0x000fea0003800200 */
.L_x_18116:
        /* <DEDUP_REMOVED lines=61> */
.L_x_18114:
[----:B------:R-:W-:Y:S05]  /*9110*/  BSYNC.RECONVERGENT B1 ;  /* 0x0000000000017941 */ /* 0x000fea0003800200 */
.L_x_18113:
        /* <DEDUP_REMOVED lines=24> */
.L_x_18120:
        /* <DEDUP_REMOVED lines=12> */
.L_x_18122:
[----:B------:R-:W-:Y:S05]  /*9360*/  BSYNC.RECONVERGENT B2 ;  /* 0x0000000000027941 */ /* 0x000fea0003800200 */
.L_x_18121:
        /* <DEDUP_REMOVED lines=61> */
.L_x_18119:
[----:B------:R-:W-:Y:S05]  /*9740*/  BSYNC.RECONVERGENT B1 ;  /* 0x0000000000017941 */ /* 0x000fea0003800200 */
.L_x_18118:
        /* <DEDUP_REMOVED lines=25> */
.L_x_18125:
        /* <DEDUP_REMOVED lines=12> */
.L_x_18127:
[----:B------:R-:W-:Y:S05]  /*99a0*/  BSYNC.RECONVERGENT B2 ;  /* 0x0000000000027941 */ /* 0x000fea0003800200 */
.L_x_18126:
        /* <DEDUP_REMOVED lines=61> */
.L_x_18124:
[----:B------:R-:W-:Y:S05]  /*9d80*/  BSYNC.RECONVERGENT B1 ;  /* 0x0000000000017941 */ /* 0x000fea0003800200 */
.L_x_18123:
        /* <DEDUP_REMOVED lines=25> */
.L_x_18130:
        /* <DEDUP_REMOVED lines=12> */
.L_x_18132:
[----:B------:R-:W-:Y:S05]  /*9fe0*/  BSYNC.RECONVERGENT B2 ;  /* 0x0000000000027941 */ /* 0x000fea0003800200 */
.L_x_18131:
        /* <DEDUP_REMOVED lines=61> */
.L_x_18129:
[----:B------:R-:W-:Y:S05]  /*a3c0*/  BSYNC.RECONVERGENT B1 ;  /* 0x0000000000017941 */ /* 0x000fea0003800200 */
.L_x_18128:
        /* <DEDUP_REMOVED lines=24> */
.L_x_18135:
        /* <DEDUP_REMOVED lines=12> */
.L_x_18137:
[----:B------:R-:W-:Y:S05]  /*a610*/  BSYNC.RECONVERGENT B2 ;  /* 0x0000000000027941 */ /* 0x000fea0003800200 */
.L_x_18136:
        /* <DEDUP_REMOVED lines=61> */
.L_x_18134:
[----:B------:R-:W-:Y:S05]  /*a9f0*/  BSYNC.RECONVERGENT B1 ;  /* 0x0000000000017941 */ /* 0x000fea0003800200 */
.L_x_18133:
        /* <DEDUP_REMOVED lines=25> */
.L_x_18140:
        /* <DEDUP_REMOVED lines=12> */
.L_x_18142:
[----:B------:R-:W-:Y:S05]  /*ac50*/  BSYNC.RECONVERGENT B2 ;  /* 0x0000000000027941 */ /* 0x000fea0003800200 */
.L_x_18141:
        /* <DEDUP_REMOVED lines=61> */
.L_x_18139:
[----:B------:R-:W-:Y:S05]  /*b030*/  BSYNC.RECONVERGENT B1 ;  /* 0x0000000000017941 */ /* 0x000fea0003800200 */
.L_x_18138:
        /* <DEDUP_REMOVED lines=24> */
.L_x_18145:
        /* <DEDUP_REMOVED lines=15> */
.L_x_18147:
[----:B------:R-:W-:Y:S05]  /*b2b0*/  BSYNC.RECONVERGENT B2 ;  /* 0x0000000000027941 */ /* 0x000fea0003800200 */
.L_x_18146:
        /* <DEDUP_REMOVED lines=61> */
.L_x_18144:
[----:B------:R-:W-:Y:S05]  /*b690*/  BSYNC.RECONVERGENT B1 ;  /* 0x0000000000017941 */ /* 0x000fea0003800200 */
.L_x_18143:
[----:B------:R-:W-:Y:S01]  /*b6a0*/  I2FP.F32.U32 R153, R153 ;  /* 0x0000009900997245 */ /* 0x000fe20000201000 */
[----:B------:R-:W-:Y:S01]  /*b6b0*/  IMAD.U32 R131, R131, 0x10000, RZ ;  /* 0x0001000083837824 */ /* 0x000fe200078e00ff */
[----:B------:R-:W-:Y:S02]  /*b6c0*/  F2FP.BF16.F32.PACK_AB R129, R129, R128 ;  /* 0x000000808181723e */ /* 0x000fe400000010ff */
[----:B------:R-:W-:Y:S01]  /*b6d0*/  F2FP.BF16.F32.PACK_AB R130, R130, R147 ;  /* 0x000000938282723e */ /* 0x000fe200000010ff */
[----:B------:R-:W-:Y:S01]  /*b6e0*/  FFMA.FTZ R153, R153, R170, 1.1641532182693481445e-10 ;  /* 0x2f00000099997423 */ /* 0x000fe200000100aa */
[----:B------:R-:W-:Y:S01]  /*b6f0*/  FMUL.FTZ R131, R131, R165 ;  /* 0x000000a583837220 */ /* 0x000fe20000410000 */
[----:B------:R-:W-:-:S03]  /*b700*/  F2FP.BF16.F32.PACK_AB R128, R23, R24 ;  /* 0x000000181780723e */ /* 0x000fc600000010ff */
[----:B------:R-:W-:Y:S01]  /*b710*/  FSETP.GTU.FTZ.AND P6, PT, R153, R171, PT ;  /* 0x000000ab9900720b */ /* 0x000fe20003fdc000 */
[----:B------:R-:W-:Y:S01]  /*b720*/  FMUL.FTZ R131, R131, R252 ;  /* 0x000000fc83837220 */ /* 0x000fe20000410000 */
[----:B------:R-:W-:-:S04]  /*b730*/  PRMT R153, R47, 0x7632, R153 ;  /* 0x000076322f997816 */ /* 0x000fc80000000099 */
[----:B------:R-:W-:Y:S02]  /*b740*/  SHF.L.U32 R153, R153, 0x10, RZ ;  /* 0x0000001099997819 */ /* 0x000fe400000006ff */
[----:B------:R-:W-:Y:S02]  /*b750*/  FSEL R131, R131, RZ, !P6 ;  /* 0x000000ff83837208 */ /* 0x000fe40007000000 */
[----:B------:R-:W-:-:S03]  /*b760*/  PLOP3.LUT P6, PT, P6, PT, PT, 0x8, 0x80 ;  /* 0x000000000080781c */ /* 0x000fc600037ce170 */
[----:B------:R-:W-:-:S05]  /*b770*/  FFMA.FTZ R153, R131, R115, R153 ;  /* 0x0000007383997223 */ /* 0x000fca0000010099 */
[----:B------:R-:W-:Y:S01]  /*b780*/  F2FP.BF16.F32.PACK_AB R131, R153, R152 ;  /* 0x000000989983723e */ /* 0x000fe200000010ff */
[----:B------:R-:W-:Y:S06]  /*b790*/  BRA `(.L_x_18148) ;  /* 0x0000003000747947 */ /* 0x000fec0003800000 */
.L_x_18107:
        /* <DEDUP_REMOVED lines=16> */
.L_x_18151:
        /* <DEDUP_REMOVED lines=12> */
.L_x_18153:
[----:B------:R-:W-:Y:S05]  /*b960*/  BSYNC.RECONVERGENT B2 ;  /* 0x0000000000027941 */ /* 0x000fea0003800200 */
.L_x_18152:
        /* <DEDUP_REMOVED lines=61> */
.L_x_18150:
[----:B------:R-:W-:Y:S05]  /*bd40*/  BSYNC.RECONVERGENT B1 ;  /* 0x0000000000017941 */ /* 0x000fea0003800200 */
.L_x_18149:
[----:B------:R-:W0:Y:S01]  /*bd50*/  LDC R170, c[0x0][0x404] ;  /* 0x00010100ffaa7b82 */ /* 0x000e220000000800 */
[----:B------:R-:W-:Y:S01]  /*bd60*/  I2FP.F32.U32 R5, R23 ;  /* 0x0000001700057245 */ /* 0x000fe20000201000 */
[----:B------:R-:W-:Y:S01]  /*bd70*/  IMAD.MOV.U32 R169, RZ, RZ, 0x2f800000 ;  /* 0x2f800000ffa97424 */ /* 0x000fe200078e00ff */
[----:B------:R-:W-:Y:S01]  /*bd80*/  ISETP.NE.AND P1, PT, R132, 0x1, PT ;  /* 0x000000018400780c */ /* 0x000fe20003f25270 */
[----:B------:R-:W-:Y:S01]  /*bd90*/  BSSY.RECONVERGENT B1, `(.L_x_18154) ;  /* 0x0000062000017945 */ /* 0x000fe20003800200 */
[----:B------:R-:W-:Y:S01]  /*bda0*/  LOP3.LUT R0, R0, 0xfffffffd, RZ, 0xc0, !PT ;  /* 0xfffffffd00007812 */ /* 0x000fe200078ec0ff */
[----:B------:R-:W-:Y:S01]  /*bdb0*/  FFMA.FTZ R5, R5, R169, 1.1641532182693481445e-10 ;  /* 0x2f00000005057423 */ /* 0x000fe200000100a9 */
[----:B-----5:R-:W-:Y:S01]  /*bdc0*/  PRMT R23, R128, 0x7632, R23 ;  /* 0x0000763280177816 */ /* 0x020fe20000000017 */
[----:B------:R-:W1:Y:S03]  /*bdd0*/  LDC R171, c[0x0][0x408] ;  /* 0x00010200ffab7b82 */ /* 0x000e660000000800 */
[----:B0-----:R-:W-:-:S02]  /*bde0*/  FSETP.GTU.FTZ.AND P0, PT, R5, R170, PT ;  /* 0x000000aa0500720b */ /* 0x001fc40003f1c000 */
[----:B------:R-:W-:Y:S01]  /*bdf0*/  SHF.L.U32 R5, R128, 0x10, RZ ;  /* 0x0000001080057819 */ /* 0x000fe200000006ff */
[----:B------:R-:W-:-:S04]  /*be00*/  IMAD.MOV.U32 R128, RZ, RZ, R4 ;  /* 0x000000ffff807224 */ /* 0x000fc800078e0004 */
[----:B------:R-:W-:-:S04]  /*be10*/  FMUL.FTZ R5, R5, R165 ;  /* 0x000000a505057220 */ /* 0x000fc80000410000 */
[----:B-1----:R-:W-:-:S05]  /*be20*/  FMUL.FTZ R5, R5, R171 ;  /* 0x000000ab05057220 */ /* 0x002fca0000410000 */
        /* <DEDUP_REMOVED lines=14> */
.L_x_18156:
        /* <DEDUP_REMOVED lines=12> */
.L_x_18158:
[----:B------:R-:W-:Y:S05]  /*bfd0*/  BSYNC.RECONVERGENT B2 ;  /* 0x0000000000027941 */ /* 0x000fea0003800200 */
.L_x_18157:
        /* <DEDUP_REMOVED lines=61> */
.L_x_18155:
[----:B------:R-:W-:Y:S05]  /*c3b0*/  BSYNC.RECONVERGENT B1 ;  /* 0x0000000000017941 */ /* 0x000fea0003800200 */
.L_x_18154:
        /* <DEDUP_REMOVED lines=22> */
.L_x_18161:
        /* <DEDUP_REMOVED lines=12> */
.L_x_18163:
[----:B------:R-:W-:Y:S05]  /*c5e0*/  BSYNC.RECONVERGENT B2 ;  /* 0x0000000000027941 */ /* 0x000fea0003800200 */
.L_x_18162:
        /* <DEDUP_REMOVED lines=61> */
.L_x_18160:
[----:B------:R-:W-:Y:S05]  /*c9c0*/  BSYNC.RECONVERGENT B1 ;  /* 0x0000000000017941 */ /* 0x000fea0003800200 */
.L_x_18159:
        /* <DEDUP_REMOVED lines=24> */
.L_x_18166:
        /* <DEDUP_REMOVED lines=12> */
.L_x_18168:
[----:B------:R-:W-:Y:S05]  /*cc10*/  BSYNC.RECONVERGENT B2 ;  /* 0x0000000000027941 */ /* 0x000fea0003800200 */
.L_x_18167:
        /* <DEDUP_REMOVED lines=61> */
.L_x_18165:
[----:B------:R-:W-:Y:S05]  /*cff0*/  BSYNC.RECONVERGENT B1 ;  /* 0x0000000000017941 */ /* 0x000fea0003800200 */
.L_x_18164:
        /* <DEDUP_REMOVED lines=23> */
.L_x_18171:
        /* <DEDUP_REMOVED lines=12> */
.L_x_18173:
[----:B------:R-:W-:Y:S05]  /*d230*/  BSYNC.RECONVERGENT B2 ;  /* 0x0000000000027941 */ /* 0x000fea0003800200 */
.L_x_18172:
        /* <DEDUP_REMOVED lines=61> */
.L_x_18170:
[----:B------:R-:W-:Y:S05]  /*d610*/  BSYNC.RECONVERGENT B1 ;  /* 0x0000000000017941 */ /* 0x000fea0003800200 */
.L_x_18169:
        /* <DEDUP_REMOVED lines=23> */
.L_x_18176:
        /* <DEDUP_REMOVED lines=12> */
.L_x_18178:
[----:B------:R-:W-:Y:S05]  /*d850*/  BSYNC.RECONVERGENT B2 ;  /* 0x0000000000027941 */ /* 0x000fea0003800200 */
.L_x_18177:
        /* <DEDUP_REMOVED lines=61> */
.L_x_18175:
[----:B------:R-:W-:Y:S05]  /*dc30*/  BSYNC.RECONVERGENT B1 ;  /* 0x0000000000017941 */ /* 0x000fea0003800200 */
.L_x_18174:
        /* <DEDUP_REMOVED lines=22> */
.L_x_18181:
        /* <DEDUP_REMOVED lines=12> */
.L_x_18183:
[----:B------:R-:W-:Y:S05]  /*de60*/  BSYNC.RECONVERGENT B2 ;  /* 0x0000000000027941 */ /* 0x000fea0003800200 */
.L_x_18182:
        /* <DEDUP_REMOVED lines=61> */
.L_x_18180:
[----:B------:R-:W-:Y:S05]  /*e240*/  BSYNC.RECONVERGENT B1 ;  /* 0x0000000000017941 */ /* 0x000fea0003800200 */
.L_x_18179:
        /* <DEDUP_REMOVED lines=23> */
.L_x_18186:
        /* <DEDUP_REMOVED lines=15> */
.L_x_18188:
[----:B------:R-:W-:Y:S05]  /*e4b0*/  BSYNC.RECONVERGENT B2 ;  /* 0x0000000000027941 */ /* 0x000fea0003800200 */
.L_x_18187:
        /* <DEDUP_REMOVED lines=61> */
.L_x_18185:
[----:B------:R-:W-:Y:S05]  /*e890*/  BSYNC.RECONVERGENT B1 ;  /* 0x0000000000017941 */ /* 0x000fea0003800200 */
.L_x_18184:
[----:B------:R-:W-:Y:S02]  /*e8a0*/  I2FP.F32.U32 R130, R130 ;  /* 0x0000008200827245 */ /* 0x000fe40000201000 */
[----:B------:R-:W-:Y:S02]  /*e8b0*/  F2FP.BF16.F32.PACK_AB R129, R129, R128 ;  /* 0x000000808181723e */ /* 0x000fe400000010ff */
[----:B------:R-:W-:Y:S01]  /*e8c0*/  F2FP.BF16.F32.PACK_AB R128, R23, R24 ;  /* 0x000000181780723e */ /* 0x000fe200000010ff */
[----:B------:R-:W-:-:S05]  /*e8d0*/  FFMA.FTZ R130, R130, R169, 1.1641532182693481445e-10 ;  /* 0x2f00000082827423 */ /* 0x000fca00000100a9 */
[----:B------:R-:W-:Y:S01]  /*e8e0*/  FSETP.GTU.FTZ.AND P6, PT, R130, R170, PT ;  /* 0x000000aa8200720b */ /* 0x000fe20003fdc000 */
[----:B------:R-:W-:-:S04]  /*e8f0*/  IMAD.U32 R130, R153, 0x10000, RZ ;  /* 0x0001000099827824 */ /* 0x000fc800078e00ff */
[----:B------:R-:W-:-:S04]  /*e900*/  FMUL.FTZ R130, R130, R165 ;  /* 0x000000a582827220 */ /* 0x000fc80000410000 */
[----:B------:R-:W-:-:S05]  /*e910*/  FMUL.FTZ R130, R130, R171 ;  /* 0x000000ab82827220 */ /* 0x000fca0000410000 */
[----:B------:R-:W-:Y:S02]  /*e920*/  FSEL R131, R130, RZ, !P6 ;  /* 0x000000ff82837208 */ /* 0x000fe40007000000 */
[----:B------:R-:W-:Y:S02]  /*e930*/  F2FP.BF16.F32.PACK_AB R130, R146, R147 ;  /* 0x000000939282723e */ /* 0x000fe400000010ff */
[----:B------:R-:W-:Y:S01]  /*e940*/  PLOP3.LUT P6, PT, P6, PT, PT, 0x8, 0x80 ;  /* 0x000000000080781c */ /* 0x000fe200037ce170 */
[----:B------:R-:W-:-:S05]  /*e950*/  FMUL.FTZ R153, R131, R115 ;  /* 0x0000007383997220 */ /* 0x000fca0000410000 */
[----:B------:R-:W-:-:S07]  /*e960*/  F2FP.BF16.F32.PACK_AB R131, R153, R152 ;  /* 0x000000989983723e */ /* 0x000fce00000010ff */
.L_x_18148:
        /* <DEDUP_REMOVED lines=21> */
.L_x_18106:
[----:B------:R-:W-:Y:S05]  /*eac0*/  BSYNC.RECONVERGENT B0 ;  /* 0x0000000000007941 */ /* 0x000fea0003800200 */
.L_x_18105:
        /* <DEDUP_REMOVED lines=16> */
[----:B01----:R-:W-:Y:S01]  /*ebd0*/  IMAD.MOV.U32 R128, RZ, RZ, 0x2 ;  /* 0x00000002ff807424 */ /* 0x003fe200078e00ff */
        /* <DEDUP_REMOVED lines=13> */
.L_x_18194:
        /* <DEDUP_REMOVED lines=12> */
.L_x_18196:
[----:B------:R-:W-:Y:S05]  /*ed70*/  BSYNC.RECONVERGENT B2 ;  /* 0x0000000000027941 */ /* 0x000fea0003800200 */
.L_x_18195:
        /* <DEDUP_REMOVED lines=61> */
.L_x_18193:
[----:B------:R-:W-:Y:S05]  /*f150*/  BSYNC.RECONVERGENT B1 ;  /* 0x0000000000017941 */ /* 0x000fea0003800200 */
.L_x_18192:
        /* <DEDUP_REMOVED lines=9> */
[----:B------:R-:W-:Y:S02]  /*f1f0*/  PRMT R21, R40, 0x7632, R21 ;  /* 0x0000763228157816 */ /* 0x000fe40000000015 */
[----:B------:R-:W-:-:S02]  /*f200*/  MOV R39, R4 ;  /* 0x0000000400277202 */ /* 0x000fc40000000f00 */
[----:B0-----:R-:W-:Y:S02]  /*f210*/  FSETP.GTU.FTZ.AND P0, PT, R5, R169, PT ;  /* 0x000000a90500720b */ /* 0x001fe40003f1c000 */
[----:B------:R-:W-:-:S05]  /*f220*/  SHF.L.U32 R5, R40, 0x10, RZ ;  /* 0x0000001028057819 */ /* 0x000fca00000006ff */
        /* <DEDUP_REMOVED lines=16> */
.L_x_18199:
        /* <DEDUP_REMOVED lines=12> */
.L_x_18201:
[----:B------:R-:W-:Y:S05]  /*f3f0*/  BSYNC.RECONVERGENT B2 ;  /* 0x0000000000027941 */ /* 0x000fea0003800200 */
.L_x_18200:
        /* <DEDUP_REMOVED lines=61> */
.L_x_18198:
[----:B------:R-:W-:Y:S05]  /*f7d0*/  BSYNC.RECONVERGENT B1 ;  /* 0x0000000000017941 */ /* 0x000fea0003800200 */
.L_x_18197:
        /* <DEDUP_REMOVED lines=24> */
.L_x_18204:
        /* <DEDUP_REMOVED lines=12> */
.L_x_18206:
[----:B------:R-:W-:Y:S05]  /*fa20*/  BSYNC.RECONVERGENT B2 ;  /* 0x0000000000027941 */ /* 0x000fea0003800200 */
.L_x_18205:
        /* <DEDUP_REMOVED lines=61> */
.L_x_18203:
[----:B------:R-:W-:Y:S05]  /*fe00*/  BSYNC.RECONVERGENT B1 ;  /* 0x0000000000017941 */ /* 0x000fea0003800200 */
.L_x_18202:
[----:B------:R-:W-:Y:S01]  /*fe10*/  I2FP.F32.U32 R5, R39 ;  /* 0x0000002700057245 */ /* 0x000fe20000201000 */
[----:B------:R-:W-:Y:S01]  /*fe20*/  IMAD.U32 R39, R45, 0x10000, RZ ;  /* 0x000100002d277824 */ /* 0x000fe200078e00ff */
[----:B------:R-:W-:Y:S01]  /*fe30*/  ISETP.NE.AND P2, PT, R128, 0x1, PT ;  /* 0x000000018000780c */ /* 0x000fe20003f45270 */
[----:B------:R-:W-:Y:S02]  /*fe40*/  BSSY.RECONVERGENT B1, `(.L_x_18207) ;  /* 0x000005f000017945 */ /* 0x000fe40003800200 */
[----:B------:R-:W-:-:S05]  /*fe50*/  FFMA.FTZ R5, R5, R154, 1.1641532182693481445e-10 ;  /* 0x2f00000005057423 */ /* 0x000fca000001009a */
[----:B------:R-:W-:Y:S02]  /*fe60*/  FSETP.GTU.FTZ.AND P1, PT, R5, R169, PT ;  /* 0x000000a90500720b */ /* 0x000fe40003f3c000 */
[----:B------:R-:W-:-:S05]  /*fe70*/  SHF.L.U32 R5, R41, 0x10, RZ ;  /* 0x0000001029057819 */ /* 0x000fca00000006ff */
[----:B------:R-:W-:-:S04]  /*fe80*/  FMUL.FTZ R5, R5, R165 ;  /* 0x000000a505057220 */ /* 0x000fc80000410000 */
[----:B------:R-:W-:-:S05]  /*fe90*/  FMUL.FTZ R5, R5, R170 ;  /* 0x000000aa05057220 */ /* 0x000fca0000410000 */
[----:B------:R-:W-:Y:S02]  /*fea0*/  FSEL R5, R5, RZ, !P1 ;  /* 0x000000ff05057208 */ /* 0x000fe40004800000 */
[----:B------:R-:W-:-:S03]  /*feb0*/  PLOP3.LUT P1, PT, P1, PT, PT, 0x8, 0x80 ;  /* 0x000000000080781c */ /* 0x000fc60000f2e170 */
[--C-:B------:R-:W-:Y:S01]  /*fec0*/  FFMA.FTZ R40, R5, R110, R39.reuse ;  /* 0x0000006e05287223 */ /* 0x100fe20000010027 */
[----:B------:R-:W-:Y:S01]  /*fed0*/  PRMT R39, R41, 0x7632, R39 ;  /* 0x0000763229277816 */ /* 0x000fe20000000027 */
[----:B------:R-:W-:Y:S01]  /*fee0*/  IMAD.MOV.U32 R5, RZ, RZ, 0x2 ;  /* 0x00000002ff057424 */ /* 0x000fe200078e00ff */
        /* <DEDUP_REMOVED lines=10> */
.L_x_18209:
        /* <DEDUP_REMOVED lines=12> */
.L_x_18211:
[----:B------:R-:W-:Y:S05]  /*10050*/  BSYNC.RECONVERGENT B2 ;  /* 0x0000000000027941 */ /* 0x000fea0003800200 */
.L_x_18210:
        /* <DEDUP_REMOVED lines=61> */
.L_x_18208:
[----:B------:R-:W-:Y:S05]  /*10430*/  BSYNC.RECONVERGENT B1 ;  /* 0x0000000000017941 */ /* 0x000fea0003800200 */
.L_x_18207:
        /* <DEDUP_REMOVED lines=24> */
.L_x_18214:
        /* <DEDUP_REMOVED lines=12> */
.L_x_18216:
[----:B------:R-:W-:Y:S05]  /*10680*/  BSYNC.RECONVERGENT B2 ;  /* 0x0000000000027941 */ /* 0x000fea0003800200 */
.L_x_18215:
        /* <DEDUP_REMOVED lines=61> */
.L_x_18213:
[----:B------:R-:W-:Y:S05]  /*10a60*/  BSYNC.RECONVERGENT B1 ;  /* 0x0000000000017941 */ /* 0x000fea0003800200 */
.L_x_18212:
[----:B------:R-:W-:Y:S01]  /*10a70*/  I2FP.F32.U32 R5, R41 ;  /* 0x0000002900057245 */ /* 0x000fe20000201000 */
[----:B------:R-:W-:Y:S01]  /*10a80*/  IMAD.U32 R41, R46, 0x10000, RZ ;  /* 0x000100002e297824 */ /* 0x000fe200078e00ff */
[----:B------:R-:W-:Y:S01]  /*10a90*/  ISETP.NE.AND P4, PT, R129, 0x1, PT ;  /* 0x000000018100780c */ /* 0x000fe20003f85270 */
[----:B------:R-:W-:Y:S01]  /*10aa0*/  BSSY.RECONVERGENT B1, `(.L_x_18217) ;  /* 0x0000060000017945 */ /* 0x000fe20003800200 */
[----:B------:R-:W-:Y:S01]  /*10ab0*/  MOV R130, R4 ;  /* 0x0000000400827202 */ /* 0x000fe20000000f00 */
        /* <DEDUP_REMOVED lines=9> */
[----:B------:R-:W-:Y:S02]  /*10b50*/  IMAD.MOV.U32 R5, RZ, RZ, 0x2 ;  /* 0x00000002ff057424 */ /* 0x000fe400078e00ff */
        /* <DEDUP_REMOVED lines=10> */
.L_x_18219:
        /* <DEDUP_REMOVED lines=12> */
.L_x_18221:
[----:B------:R-:W-:Y:S05]  /*10cc0*/  BSYNC.RECONVERGENT B2 ;  /* 0x0000000000027941 */ /* 0x000fea0003800200 */
.L_x_18220:
        /* <DEDUP_REMOVED lines=61> */
.L_x_18218:
[----:B------:R-:W-:Y:S05]  /*110a0*/  BSYNC.RECONVERGENT B1 ;  /* 0x0000000000017941 */ /* 0x000fea0003800200 */
.L_x_18217:
        /* <DEDUP_REMOVED lines=24> */
.L_x_18224:
        /* <DEDUP_REMOVED lines=12> */
.L_x_18226:
[----:B------:R-:W-:Y:S05]  /*112f0*/  BSYNC.RECONVERGENT B2 ;  /* 0x0000000000027941 */ /* 0x000fea0003800200 */
.L_x_18225:
        /* <DEDUP_REMOVED lines=61> */
.L_x_18223:
[----:B------:R-:W-:Y:S05]  /*116d0*/  BSYNC.RECONVERGENT B1 ;  /* 0x0000000000017941 */ /* 0x000fea0003800200 */
.L_x_18222:
        /* <DEDUP_REMOVED lines=11> */
[----:B------:R-:W-:-:S03]  /*11790*/  PLOP3.LUT P5, PT, P5, PT, PT, 0x8, 0x80 ;  /* 0x000000000080781c */ /* 0x000fc60002fae170 */
[--C-:B------:R-:W-:Y:S01]  /*117a0*/  FFMA.FTZ R168, R5, R106, R129.reuse ;  /* 0x0000006a05a87223 */ /* 0x100fe20000010081 */
[----:B------:R-:W-:Y:S01]  /*117b0*/  HFMA2 R5, -RZ, RZ, 0, 1.1920928955078125e-07 ;  /* 0x00000002ff057431 */ /* 0x000fe200000001ff */
[----:B------:R-:W-:Y:S02]  /*117c0*/  PRMT R129, R43, 0x7632, R129 ;  /* 0x000076322b817816 */ /* 0x000fe40000000081 */
        /* <DEDUP_REMOVED lines=10> */
.L_x_18229:
        /* <DEDUP_REMOVED lines=15> */
.L_x_18231:
[----:B------:R-:W-:Y:S05]  /*11960*/  BSYNC.RECONVERGENT B2 ;  /* 0x0000000000027941 */ /* 0x000fea0003800200 */
.L_x_18230:
        /* <DEDUP_REMOVED lines=61> */
.L_x_18228:
[----:B------:R-:W-:Y:S05]  /*11d40*/  BSYNC.RECONVERGENT B1 ;  /* 0x0000000000017941 */ /* 0x000fea0003800200 */
.L_x_18227:
[----:B------:R-:W-:Y:S01]  /*11d50*/  I2FP.F32.U32 R130, R130 ;  /* 0x0000008200827245 */ /* 0x000fe20000201000 */
[----:B------:R-:W-:-:S04]  /*11d60*/  IMAD.U32 R129, R129, 0x10000, RZ ;  /* 0x0001000081817824 */ /* 0x000fc800078e00ff */
        /* <DEDUP_REMOVED lines=14> */
.L_x_18191:
        /* <DEDUP_REMOVED lines=16> */
.L_x_18235:
        /* <DEDUP_REMOVED lines=12> */
.L_x_18237:
[----:B------:R-:W-:Y:S05]  /*12010*/  BSYNC.RECONVERGENT B2 ;  /* 0x0000000000027941 */ /* 0x000fea0003800200 */
.L_x_18236:
        /* <DEDUP_REMOVED lines=61> */
.L_x_18234:
[----:B------:R-:W-:Y:S05]  /*123f0*/  BSYNC.RECONVERGENT B1 ;  /* 0x0000000000017941 */ /* 0x000fea0003800200 */
.L_x_18233:
        /* <DEDUP_REMOVED lines=8> */
[----:B------:R-:W1:Y:S01]  /*12480*/  LDC R170, c[0x0][0x408] ;  /* 0x00010200ffaa7b82 */ /* 0x000e620000000800 */
[----:B------:R-:W-:Y:S02]  /*12490*/  IMAD.MOV.U32 R39, RZ, RZ, R4 ;  /* 0x000000ffff277224 */ /* 0x000fe400078e0004 */
[----:B0-----:R-:W-:-:S02]  /*124a0*/  FSETP.GTU.FTZ.AND P0, PT, R5, R169, PT ;  /* 0x000000a90500720b */ /* 0x001fc40003f1c000 */
[----:B------:R-:W-:-:S05]  /*124b0*/  SHF.L.U32 R5, R40, 0x10, RZ ;  /* 0x0000001028057819 */ /* 0x000fca00000006ff */
        /* <DEDUP_REMOVED lines=16> */
.L_x_18240:
        /* <DEDUP_REMOVED lines=12> */
.L_x_18242:
[----:B------:R-:W-:Y:S05]  /*12680*/  BSYNC.RECONVERGENT B2 ;  /* 0x0000000000027941 */ /* 0x000fea0003800200 */
.L_x_18241:
        /* <DEDUP_REMOVED lines=61> */
.L_x_18239:
[----:B------:R-:W-:Y:S05]  /*12a60*/  BSYNC.RECONVERGENT B1 ;  /* 0x0000000000017941 */ /* 0x000fea0003800200 */
.L_x_18238:
        /* <DEDUP_REMOVED lines=22> */
.L_x_18245:
        /* <DEDUP_REMOVED lines=12> */
.L_x_18247:
[----:B------:R-:W-:Y:S05]  /*12c90*/  BSYNC.RECONVERGENT B2 ;  /* 0x0000000000027941 */ /* 0x000fea0003800200 */
.L_x_18246:
        /* <DEDUP_REMOVED lines=61> */
.L_x_18244:
[----:B------:R-:W-:Y:S05]  /*13070*/  BSYNC.RECONVERGENT B1 ;  /* 0x0000000000017941 */ /* 0x000fea0003800200 */
.L_x_18243:
[----:B------:R-:W-:Y:S01]  /*13080*/  I2FP.F32.U32 R5, R39 ;  /* 0x0000002700057245 */ /* 0x000fe20000201000 */
[----:B------:R-:W-:Y:S01]  /*13090*/  BSSY.RECONVERGENT B1, `(.L_x_18248) ;  /* 0x0000060000017945 */ /* 0x000fe20003800200 */
[----:B------:R-:W-:Y:S02]  /*130a0*/  ISETP.NE.AND P2, PT, R128, 0x1, PT ;  /* 0x000000018000780c */ /* 0x000fe40003f45270 */
[----:B------:R-:W-:Y:S01]  /*130b0*/  PRMT R39, R41, 0x7632, R39 ;  /* 0x0000763229277816 */ /* 0x000fe20000000027 */
[----:B------:R-:W-:-:S05]  /*130c0*/  FFMA.FTZ R5, R5, R168, 1.1641532182693481445e-10 ;  /* 0x2f00000005057423 */ /* 0x000fca00000100a8 */
[----:B------:R-:W-:Y:S01]  /*130d0*/  FSETP.GTU.FTZ.AND P1, PT, R5, R169, PT ;  /* 0x000000a90500720b */ /* 0x000fe20003f3c000 */
[----:B------:R-:W-:Y:S01]  /*130e0*/  IMAD.U32 R5, R41, 0x10000, RZ ;  /* 0x0001000029057824 */ /* 0x000fe200078e00ff */
[----:B------:R-:W-:-:S03]  /*130f0*/  MOV R41, R4 ;  /* 0x0000000400297202 */ /* 0x000fc60000000f00 */
        /* <DEDUP_REMOVED lines=15> */
.L_x_18250:
        /* <DEDUP_REMOVED lines=12> */
.L_x_18252:
[----:B------:R-:W-:Y:S05]  /*132b0*/  BSYNC.RECONVERGENT B2 ;  /* 0x0000000000027941 */ /* 0x000fea0003800200 */
.L_x_18251:
        /* <DEDUP_REMOVED lines=61> */
.L_x_18249:
[----:B------:R-:W-:Y:S05]  /*13690*/  BSYNC.RECONVERGENT B1 ;  /* 0x0000000000017941 */ /* 0x000fea0003800200 */
.L_x_18248:
        /* <DEDUP_REMOVED lines=22> */
.L_x_18255:
        /* <DEDUP_REMOVED lines=12> */
.L_x_18257:
[----:B------:R-:W-:Y:S05]  /*138c0*/  BSYNC.RECONVERGENT B2 ;  /* 0x0000000000027941 */ /* 0x000fea0003800200 */
.L_x_18256:
        /* <DEDUP_REMOVED lines=61> */
.L_x_18254:
[----:B------:R-:W-:Y:S05]  /*13ca0*/  BSYNC.RECONVERGENT B1 ;  /* 0x0000000000017941 */ /* 0x000fea0003800200 */
.L_x_18253:
        /* <DEDUP_REMOVED lines=24> */
.L_x_18260:
        /* <DEDUP_REMOVED lines=12> */
.L_x_18262:
[----:B------:R-:W-:Y:S05]  /*13ef0*/  BSYNC.RECONVERGENT B2 ;  /* 0x0000000000027941 */ /* 0x000fea0003800200 */
.L_x_18261:
        /* <DEDUP_REMOVED lines=61> */
.L_x_18259:
[----:B------:R-:W-:Y:S05]  /*142d0*/  BSYNC.RECONVERGENT B1 ;  /* 0x0000000000017941 */ /* 0x000fea0003800200 */
.L_x_18258:
        /* <DEDUP_REMOVED lines=22> */
.L_x_18265:
        /* <DEDUP_REMOVED lines=12> */
.L_x_18267:
[----:B------:R-:W-:Y:S05]  /*14500*/  BSYNC.RECONVERGENT B2 ;  /* 0x0000000000027941 */ /* 0x000fea0003800200 */
.L_x_18266:
        /* <DEDUP_REMOVED lines=58> */
[----:B------:R-:W-:-:S04]  /*148b0*/  IMAD.WIDE.U32 R4, R129, -0x326172a9, RZ ;  /* 0xcd9e8d5781047825 */ /* 0x000fc800078e00ff */
[----:B------:R-:W-:Y:S01]  /*148c0*/  HFMA2 R129, -RZ, RZ, 0, 0 ;  /* 0x00000000ff817431 */ /* 0x000fe200000001ff */
[----:B------:R-:W-:-:S07]  /*148d0*/  LOP3.LUT R6, R6, UR13, R5, 0x96, !PT ;  /* 0x0000000d06067c12 */ /* 0x000fce000f8e9605 */
.L_x_18264:
[----:B------:R-:W-:Y:S05]  /*148e0*/  BSYNC.RECONVERGENT B1 ;  /* 0x0000000000017941 */ /* 0x000fea0003800200 */
.L_x_18263:
        /* <DEDUP_REMOVED lines=24> */
.L_x_18270:
        /* <DEDUP_REMOVED lines=15> */
.L_x_18272:
[----:B------:R-:W-:Y:S05]  /*14b60*/  BSYNC.RECONVERGENT B2 ;  /* 0x0000000000027941 */ /* 0x000fea0003800200 */
.L_x_18271:
        /* <DEDUP_REMOVED lines=61> */
.L_x_18269:
[----:B------:R-:W-:Y:S05]  /*14f40*/  BSYNC.RECONVERGENT B1 ;  /* 0x0000000000017941 */ /* 0x000fea0003800200 */
.L_x_18268:
        /* <DEDUP_REMOVED lines=11> */
[----:B------:R-:W-:-:S04]  /*15000*/  F2FP.BF16.F32.PACK_AB R128, R21, R22 ;  /* 0x000000161580723e */ /* 0x000fc800000010ff */
[----:B------:R-:W-:-:S07]  /*15010*/  F2FP.BF16.F32.PACK_AB R131, R154, R131 ;  /* 0x000000839a83723e */ /* 0x000fce00000010ff */
.L_x_18232:
        /* <DEDUP_REMOVED lines=21> */
.L_x_18190:
[----:B------:R-:W-:Y:S05]  /*15170*/  BSYNC.RECONVERGENT B0 ;  /* 0x0000000000007941 */ /* 0x000fea0003800200 */
.L_x_18189:
        /* <DEDUP_REMOVED lines=30> */
.L_x_18278:
        /* <DEDUP_REMOVED lines=12> */
.L_x_18280:
[----:B------:R-:W-:Y:S05]  /*15420*/  BSYNC.RECONVERGENT B2 ;  /* 0x0000000000027941 */ /* 0x000fea0003800200 */
.L_x_18279:
        /* <DEDUP_REMOVED lines=61> */
.L_x_18277:
[----:B------:R-:W-:Y:S05]  /*15800*/  BSYNC.RECONVERGENT B1 ;  /* 0x0000000000017941 */ /* 0x000fea0003800200 */
.L_x_18276:
        /* <DEDUP_REMOVED lines=9> */
[----:B------:R-:W-:Y:S02]  /*158a0*/  MOV R37, R4 ;  /* 0x0000000400257202 */ /* 0x000fe40000000f00 */
[----:B0-----:R-:W-:-:S02]  /*158b0*/  FSETP.GTU.FTZ.AND P0, PT, R5, R171, PT ;  /* 0x000000ab0500720b */ /* 0x001fc40003f1c000 */
[----:B------:R-:W-:-:S05]  /*158c0*/  SHF.L.U32 R5, R128, 0x10, RZ ;  /* 0x0000001080057819 */ /* 0x000fca00000006ff */
[----:B------:R-:W-:-:S04]  /*158d0*/  FMUL.FTZ R5, R5, R165 ;  /* 0x000000a505057220 */ /* 0x000fc80000410000 */
[----:B-1----:R-:W-:-:S05]  /*158e0*/  FMUL.FTZ R5, R5, R252 ;  /* 0x000000fc05057220 */ /* 0x002fca0000410000 */
[----:B------:R-:W-:Y:S02]  /*158f0*/  FSEL R5, R5, RZ, !P0 ;  /* 0x000000ff05057208 */ /* 0x000fe40004000000 */
[----:B------:R-:W-:-:S03]  /*15900*/  PLOP3.LUT P0, PT, P0, PT, PT, 0x8, 0x80 ;  /* 0x000000000080781c */ /* 0x000fc6000070e170 */
[--C-:B------:R-:W-:Y:S01]  /*15910*/  FFMA.FTZ R20, R5, R100, R19.reuse ;  /* 0x0000006405147223 */ /* 0x100fe20000010013 */
[----:B------:R-:W-:Y:S01]  /*15920*/  PRMT R19, R128, 0x7632, R19 ;  /* 0x0000763280137816 */ /* 0x000fe20000000013 */
[----:B------:R-:W-:-:S08]  /*15930*/  IMAD.MOV.U32 R5, RZ, RZ, 0x2 ;  /* 0x00000002ff057424 */ /* 0x000fd000078e00ff */
        /* <DEDUP_REMOVED lines=10> */
.L_x_18283:
        /* <DEDUP_REMOVED lines=12> */
.L_x_18285:
[----:B------:R-:W-:Y:S05]  /*15aa0*/  BSYNC.RECONVERGENT B2 ;  /* 0x0000000000027941 */ /* 0x000fea0003800200 */
.L_x_18284:
        /* <DEDUP_REMOVED lines=61> */
.L_x_18282:
[----:B------:R-:W-:Y:S05]  /*15e80*/  BSYNC.RECONVERGENT B1 ;  /* 0x0000000000017941 */ /* 0x000fea0003800200 */
.L_x_18281:
        /* <DEDUP_REMOVED lines=24> */
.L_x_18288:
        /* <DEDUP_REMOVED lines=12> */
.L_x_18290:
[----:B------:R-:W-:Y:S05]  /*160d0*/  BSYNC.RECONVERGENT B2 ;  /* 0x0000000000027941 */ /* 0x000fea0003800200 */
.L_x_18289:
        /* <DEDUP_REMOVED lines=61> */
.L_x_18287:
[----:B------:R-:W-:Y:S05]  /*164b0*/  BSYNC.RECONVERGENT B1 ;  /* 0x0000000000017941 */ /* 0x000fea0003800200 */
.L_x_18286:
[----:B------:R-:W-:Y:S01]  /*164c0*/  I2FP.F32.U32 R5, R37 ;  /* 0x0000002500057245 */ /* 0x000fe20000201000 */
[----:B------:R-:W-:Y:S01]  /*164d0*/  IMAD.U32 R38, R45, 0x10000, RZ ;  /* 0x000100002d267824 */ /* 0x000fe200078e00ff */
[----:B------:R-:W-:Y:S01]  /*164e0*/  ISETP.NE.AND P2, PT, R144, 0x1, PT ;  /* 0x000000019000780c */ /* 0x000fe20003f45270 */
[----:B------:R-:W-:Y:S01]  /*164f0*/  BSSY.RECONVERGENT B1, `(.L_x_18291) ;  /* 0x000005f000017945 */ /* 0x000fe20003800200 */
[----:B------:R-:W-:Y:S01]  /*16500*/  PRMT R37, R129, 0x7632, R37 ;  /* 0x0000763281257816 */ /* 0x000fe20000000025 */
[----:B------:R-:W-:Y:S01]  /*16510*/  FFMA.FTZ R5, R5, R170, 1.1641532182693481445e-10 ;  /* 0x2f00000005057423 */ /* 0x000fe200000100aa */
[----:B------:R-:W-:-:S04]  /*16520*/  MOV R128, R4 ;  /* 0x0000000400807202 */ /* 0x000fc80000000f00 */
[----:B------:R-:W-:Y:S02]  /*16530*/  FSETP.GTU.FTZ.AND P1, PT, R5, R171, PT ;  /* 0x000000ab0500720b */ /* 0x000fe40003f3c000 */
[----:B------:R-:W-:-:S05]  /*16540*/  SHF.L.U32 R5, R129, 0x10, RZ ;  /* 0x0000001081057819 */ /* 0x000fca00000006ff */
        /* <DEDUP_REMOVED lines=15> */
.L_x_18293:
        /* <DEDUP_REMOVED lines=12> */
.L_x_18295:
[----:B------:R-:W-:Y:S05]  /*16700*/  BSYNC.RECONVERGENT B2 ;  /* 0x0000000000027941 */ /* 0x000fea0003800200 */
.L_x_18294:
        /* <DEDUP_REMOVED lines=61> */
.L_x_18292:
[----:B------:R-:W-:Y:S05]  /*16ae0*/  BSYNC.RECONVERGENT B1 ;  /* 0x0000000000017941 */ /* 0x000fea0003800200 */
.L_x_18291:
        /* <DEDUP_REMOVED lines=24> */
.L_x_18298:
        /* <DEDUP_REMOVED lines=12> */
.L_x_18300:
[----:B------:R-:W-:Y:S05]  /*16d30*/  BSYNC.RECONVERGENT B2 ;  /* 0x0000000000027941 */ /* 0x000fea0003800200 */
.L_x_18299:
        /* <DEDUP_REMOVED lines=58> */
[----:B------:R-:W-:-:S04]  /*170e0*/  IMAD.WIDE.U32 R4, R129, -0x326172a9, RZ ;  /* 0xcd9e8d5781047825 */ /* 0x000fc800078e00ff */
[----:B------:R-:W-:Y:S01]  /*170f0*/  IMAD.MOV.U32 R129, RZ, RZ, RZ ;  /* 0x000000ffff817224 */ /* 0x000fe200078e00ff */
[----:B------:R-:W-:-:S07]  /*17100*/  LOP3.LUT R6, R6, UR13, R5, 0x96, !PT ;  /* 0x0000000d06067c12 */ /* 0x000fce000f8e9605 */
.L_x_18297:
[----:B------:R-:W-:Y:S05]  /*17110*/  BSYNC.RECONVERGENT B1 ;  /* 0x0000000000017941 */ /* 0x000fea0003800200 */
.L_x_18296:
        /* <DEDUP_REMOVED lines=25> */
.L_x_18303:
        /* <DEDUP_REMOVED lines=12> */
.L_x_18305:
[----:B------:R-:W-:Y:S05]  /*17370*/  BSYNC.RECONVERGENT B2 ;  /* 0x0000000000027941 */ /* 0x000fea0003800200 */
.L_x_18304:
        /* <DEDUP_REMOVED lines=61> */
.L_x_18302:
[----:B------:R-:W-:Y:S05]  /*17750*/  BSYNC.RECONVERGENT B1 ;  /* 0x0000000000017941 */ /* 0x000fea0003800200 */
.L_x_18301:
[----:B------:R-:W-:Y:S01]  /*17760*/  I2FP.F32.U32 R129, R144 ;  /* 0x0000009000817245 */ /* 0x000fe20000201000 */
[----:B------:R-:W-:Y:S01]  /*17770*/  IMAD.U32 R130, R130, 0x10000, RZ ;  /* 0x0001000082827824 */ /* 0x000fe200078e00ff */
[----:B------:R-:W-:Y:S01]  /*17780*/  ISETP.NE.AND P5, PT, R5, 0x1, PT ;  /* 0x000000010500780c */ /* 0x000fe20003fa5270 */
[----:B------:R-:W-:Y:S01]  /*17790*/  BSSY.RECONVERGENT B1, `(.L_x_18306) ;  /* 0x0000060000017945 */ /* 0x000fe20003800200 */
[----:B------:R-:W-:Y:S02]  /*177a0*/  HFMA2 R168, -RZ, RZ, 0, 1.1920928955078125e-07 ;  /* 0x00000002ffa87431 */ /* 0x000fe400000001ff */
[----:B------:R-:W-:-:S05]  /*177b0*/  FFMA.FTZ R129, R129, R170, 1.1641532182693481445e-10 ;  /* 0x2f00000081817423 */ /* 0x000fca00000100aa */
        /* <DEDUP_REMOVED lines=19> */
.L_x_18308:
        /* <DEDUP_REMOVED lines=12> */
.L_x_18310:
[----:B------:R-:W-:Y:S05]  /*179b0*/  BSYNC.RECONVERGENT B2 ;  /* 0x0000000000027941 */ /* 0x000fea0003800200 */
.L_x_18309:
        /* <DEDUP_REMOVED lines=61> */
.L_x_18307:
[----:B------:R-:W-:Y:S05]  /*17d90*/  BSYNC.RECONVERGENT B1 ;  /* 0x0000000000017941 */ /* 0x000fea0003800200 */
.L_x_18306:
        /* <DEDUP_REMOVED lines=24> */
.L_x_18313:
        /* <DEDUP_REMOVED lines=15> */
.L_x_18315:
[----:B------:R-:W-:Y:S05]  /*18010*/  BSYNC.RECONVERGENT B2 ;  /* 0x0000000000027941 */ /* 0x000fea0003800200 */
.L_x_18314:
        /* <DEDUP_REMOVED lines=61> */
.L_x_18312:
[----:B------:R-:W-:Y:S05]  /*183f0*/  BSYNC.RECONVERGENT B1 ;  /* 0x0000000000017941 */ /* 0x000fea0003800200 */
.L_x_18311:
[----:B------:R-:W-:Y:S02]  /*18400*/  I2FP.F32.U32 R130, R130 ;  /* 0x0000008200827245 */ /* 0x000fe40000201000 */
[----:B------:R-:W-:-:S03]  /*18410*/  PRMT R131, R47, 0x7632, R131 ;  /* 0x000076322f837816 */ /* 0x000fc60000000083 */
[----:B------:R-:W-:Y:S01]  /*18420*/  FFMA.FTZ R130, R130, R170, 1.1641532182693481445e-10 ;  /* 0x2f00000082827423 */ /* 0x000fe200000100aa */
[----:B------:R-:W-:-:S04]  /*18430*/  SHF.L.U32 R131, R131, 0x10, RZ ;  /* 0x0000001083837819 */ /* 0x000fc800000006ff */
[----:B------:R-:W-:Y:S01]  /*18440*/  FSETP.GTU.FTZ.AND P6, PT, R130, R171, PT ;  /* 0x000000ab8200720b */ /* 0x000fe20003fdc000 */
[----:B------:R-:W-:-:S04]  /*18450*/  IMAD.U32 R130, R156, 0x10000, RZ ;  /* 0x000100009c827824 */ /* 0x000fc800078e00ff */
[----:B------:R-:W-:-:S04]  /*18460*/  FMUL.FTZ R130, R130, R165 ;  /* 0x000000a582827220 */ /* 0x000fc80000410000 */
[----:B------:R-:W-:-:S05]  /*18470*/  FMUL.FTZ R130, R130, R252 ;  /* 0x000000fc82827220 */ /* 0x000fca0000410000 */
        /* <DEDUP_REMOVED lines=8> */
.L_x_18275:
        /* <DEDUP_REMOVED lines=16> */
.L_x_18319:
        /* <DEDUP_REMOVED lines=12> */
.L_x_18321:
[----:B------:R-:W-:Y:S05]  /*186c0*/  BSYNC.RECONVERGENT B2 ;  /* 0x0000000000027941 */ /* 0x000fea0003800200 */
.L_x_18320:
        /* <DEDUP_REMOVED lines=61> */
.L_x_18318:
[----:B------:R-:W-:Y:S05]  /*18aa0*/  BSYNC.RECONVERGENT B1 ;  /* 0x0000000000017941 */ /* 0x000fea0003800200 */
.L_x_18317:
        /* <DEDUP_REMOVED lines=28> */
.L_x_18324:
        /* <DEDUP_REMOVED lines=12> */
.L_x_18326:
[----:B------:R-:W-:Y:S05]  /*18d30*/  BSYNC.RECONVERGENT B2 ;  /* 0x0000000000027941 */ /* 0x000fea0003800200 */
.L_x_18325:
        /* <DEDUP_REMOVED lines=61> */
.L_x_18323:
[----:B------:R-:W-:Y:S05]  /*19110*/  BSYNC.RECONVERGENT B1 ;  /* 0x0000000000017941 */ /* 0x000fea0003800200 */
.L_x_18322:
        /* <DEDUP_REMOVED lines=22> */
.L_x_18329:
        /* <DEDUP_REMOVED lines=12> */
.L_x_18331:
[----:B------:R-:W-:Y:S05]  /*19340*/  BSYNC.RECONVERGENT B2 ;  /* 0x0000000000027941 */ /* 0x000fea0003800200 */
.L_x_18330:
        /* <DEDUP_REMOVED lines=61> */
.L_x_18328:
[----:B------:R-:W-:Y:S05]  /*19720*/  BSYNC.RECONVERGENT B1 ;  /* 0x0000000000017941 */ /* 0x000fea0003800200 */
.L_x_18327:
        /* <DEDUP_REMOVED lines=23> */
.L_x_18334:
        /* <DEDUP_REMOVED lines=12> */
.L_x_18336:
[----:B------:R-:W-:Y:S05]  /*19960*/  BSYNC.RECONVERGENT B2 ;  /* 0x0000000000027941 */ /* 0x000fea0003800200 */
.L_x_18335:
        /* <DEDUP_REMOVED lines=61> */
.L_x_18333:
[----:B------:R-:W-:Y:S05]  /*19d40*/  BSYNC.RECONVERGENT B1 ;  /* 0x0000000000017941 */ /* 0x000fea0003800200 */
.L_x_18332:
        /* <DEDUP_REMOVED lines=22> */
.L_x_18339:
        /* <DEDUP_REMOVED lines=12> */
.L_x_18341:
[----:B------:R-:W-:Y:S05]  /*19f70*/  BSYNC.RECONVERGENT B2 ;  /* 0x0000000000027941 */ /* 0x000fea0003800200 */
.L_x_18340:
        /* <DEDUP_REMOVED lines=58> */
[----:B------:R-:W-:-:S04]  /*1a320*/  IMAD.WIDE.U32 R4, R129, -0x326172a9, RZ ;  /* 0xcd9e8d5781047825 */ /* 0x000fc800078e00ff */
[----:B------:R-:W-:Y:S01]  /*1a330*/  IMAD.MOV.U32 R129, RZ, RZ, RZ ;  /* 0x000000ffff817224 */ /* 0x000fe200078e00ff */
[----:B------:R-:W-:-:S07]  /*1a340*/  LOP3.LUT R6, R6, UR13, R5, 0x96, !PT ;  /* 0x0000000d06067c12 */ /* 0x000fce000f8e9605 */
.L_x_18338:
[----:B------:R-:W-:Y:S05]  /*1a350*/  BSYNC.RECONVERGENT B1 ;  /* 0x0000000000017941 */ /* 0x000fea0003800200 */
.L_x_18337:
        /* <DEDUP_REMOVED lines=23> */
.L_x_18344:
        /* <DEDUP_REMOVED lines=12> */
.L_x_18346:
[----:B------:R-:W-:Y:S05]  /*1a590*/  BSYNC.RECONVERGENT B2 ;  /* 0x0000000000027941 */ /* 0x000fea0003800200 */
.L_x_18345:
        /* <DEDUP_REMOVED lines=61> */
.L_x_18343:
[----:B------:R-:W-:Y:S05]  /*1a970*/  BSYNC.RECONVERGENT B1 ;  /* 0x0000000000017941 */ /* 0x000fea0003800200 */
.L_x_18342:
        /* <DEDUP_REMOVED lines=23> */
.L_x_18349:
        /* <DEDUP_REMOVED lines=12> */
.L_x_18351:
[----:B------:R-:W-:Y:S05]  /*1abb0*/  BSYNC.RECONVERGENT B2 ;  /* 0x0000000000027941 */ /* 0x000fea0003800200 */
.L_x_18350:
        /* <DEDUP_REMOVED lines=61> */
.L_x_18348:
[----:B------:R-:W-:Y:S05]  /*1af90*/  BSYNC.RECONVERGENT B1 ;  /* 0x0000000000017941 */ /* 0x000fea0003800200 */
.L_x_18347:
        /* <DEDUP_REMOVED lines=23> */
.L_x_18354:
        /* <DEDUP_REMOVED lines=15> */
.L_x_18356:
[----:B------:R-:W-:Y:S05]  /*1b200*/  BSYNC.RECONVERGENT B2 ;  /* 0x0000000000027941 */ /* 0x000fea0003800200 */
.L_x_18355:
        /* <DEDUP_REMOVED lines=61> */
.L_x_18353:
[----:B------:R-:W-:Y:S05]  /*1b5e0*/  BSYNC.RECONVERGENT B1 ;  /* 0x0000000000017941 */ /* 0x000fea0003800200 */
.L_x_18352:
        /* <DEDUP_REMOVED lines=10> */
[----:B------:R-:W-:Y:S01]  /*1b690*/  FMUL.FTZ R156, R128, R99 ;  /* 0x00000063809c7220 */ /* 0x000fe20000410000 */
[----:B------:R-:W-:-:S04]  /*1b6a0*/  F2FP.BF16.F32.PACK_AB R128, R19, R20 ;  /* 0x000000141380723e */ /* 0x000fc800000010ff */
[----:B------:R-:W-:-:S07]  /*1b6b0*/  F2FP.BF16.F32.PACK_AB R131, R156, R155 ;  /* 0x0000009b9c83723e */ /* 0x000fce00000010ff */
.L_x_18316:
        /* <DEDUP_REMOVED lines=21> */
.L_x_18274:
[----:B------:R-:W-:Y:S05]  /*1b810*/  BSYNC.RECONVERGENT B0 ;  /* 0x0000000000007941 */ /* 0x000fea0003800200 */
.L_x_18273:
        /* <DEDUP_REMOVED lines=30> */
.L_x_18362:
        /* <DEDUP_REMOVED lines=12> */
.L_x_18364:
[----:B------:R-:W-:Y:S05]  /*1bac0*/  BSYNC.RECONVERGENT B2 ;  /* 0x0000000000027941 */ /* 0x000fea0003800200 */
.L_x_18363:
        /* <DEDUP_REMOVED lines=61> */
.L_x_18361:
[----:B------:R-:W-:Y:S05]  /*1bea0*/  BSYNC.RECONVERGENT B1 ;  /* 0x0000000000017941 */ /* 0x000fea0003800200 */
.L_x_18360:
        /* <DEDUP_REMOVED lines=9> */
[C---:B------:R-:W-:Y:S01]  /*1bf40*/  PRMT R17, R128.reuse, 0x7632, R17 ;  /* 0x0000763280117816 */ /* 0x040fe20000000011 */
[----:B------:R-:W-:Y:S01]  /*1bf50*/  IMAD.MOV.U32 R35, RZ, RZ, R4 ;  /* 0x000000ffff237224 */ /* 0x000fe200078e0004 */
[----:B0-----:R-:W-:Y:S01]  /*1bf60*/  FSETP.GTU.FTZ.AND P1, PT, R5, R171, PT ;  /* 0x000000ab0500720b */ /* 0x001fe20003f3c000 */
[----:B------:R-:W-:-:S04]  /*1bf70*/  IMAD.U32 R5, R128, 0x10000, RZ ;  /* 0x0001000080057824 */ /* 0x000fc800078e00ff */
        /* <DEDUP_REMOVED lines=16> */
.L_x_18367:
        /* <DEDUP_REMOVED lines=12> */
.L_x_18369:
[----:B------:R-:W-:Y:S05]  /*1c140*/  BSYNC.RECONVERGENT B2 ;  /* 0x0000000000027941 */ /* 0x000fea0003800200 */
.L_x_18368:
        /* <DEDUP_REMOVED lines=61> */
.L_x_18366:
[----:B------:R-:W-:Y:S05]  /*1c520*/  BSYNC.RECONVERGENT B1 ;  /* 0x0000000000017941 */ /* 0x000fea0003800200 */
.L_x_18365:
        /* <DEDUP_REMOVED lines=24> */
.L_x_18372:
        /* <DEDUP_REMOVED lines=12> */
.L_x_18374:
[----:B------:R-:W-:Y:S05]  /*1c770*/  BSYNC.RECONVERGENT B2 ;  /* 0x0000000000027941 */ /* 0x000fea0003800200 */
.L_x_18373:
        /* <DEDUP_REMOVED lines=61> */
.L_x_18371:
[----:B------:R-:W-:Y:S05]  /*1cb50*/  BSYNC.RECONVERGENT B1 ;  /* 0x0000000000017941 */ /* 0x000fea0003800200 */
.L_x_18370:
        /* <DEDUP_REMOVED lines=24> */
.L_x_18377:
        /* <DEDUP_REMOVED lines=12> */
.L_x_18379:
[----:B------:R-:W-:Y:S05]  /*1cda0*/  BSYNC.RECONVERGENT B2 ;  /* 0x0000000000027941 */ /* 0x000fea0003800200 */
.L_x_18378:
        /* <DEDUP_REMOVED lines=61> */
.L_x_18376:
[----:B------:R-:W-:Y:S05]  /*1d180*/  BSYNC.RECONVERGENT B1 ;  /* 0x0000000000017941 */ /* 0x000fea0003800200 */
.L_x_18375:
        /* <DEDUP_REMOVED lines=24> */
.L_x_18382:
        /* <DEDUP_REMOVED lines=12> */
.L_x_18384:
[----:B------:R-:W-:Y:S05]  /*1d3d0*/  BSYNC.RECONVERGENT B2 ;  /* 0x0000000000027941 */ /* 0x000fea0003800200 */
.L_x_18383:
        /* <DEDUP_REMOVED lines=61> */
.L_x_18381:
[----:B------:R-:W-:Y:S05]  /*1d7b0*/  BSYNC.RECONVERGENT B1 ;  /* 0x0000000000017941 */ /* 0x000fea0003800200 */
.L_x_18380:
        /* <DEDUP_REMOVED lines=25> */
.L_x_18387:
        /* <DEDUP_REMOVED lines=12> */
.L_x_18389:
[----:B------:R-:W-:Y:S05]  /*1da10*/  BSYNC.RECONVERGENT B2 ;  /* 0x0000000000027941 */ /* 0x000fea0003800200 */
.L_x_18388:
        /* <DEDUP_REMOVED lines=61> */
.L_x_18386:
[----:B------:R-:W-:Y:S05]  /*1ddf0*/  BSYNC.RECONVERGENT B1 ;  /* 0x0000000000017941 */ /* 0x000fea0003800200 */
.L_x_18385:
[----:B------:R-:W-:Y:S01]  /*1de00*/  I2FP.F32.U32 R129, R142 ;  /* 0x0000008e00817245 */ /* 0x000fe20000201000 */
[----:B------:R-:W-:Y:S01]  /*1de10*/  BSSY.RECONVERGENT B1, `(.L_x_18390) ;  /* 0x0000062000017945 */ /* 0x000fe20003800200 */
[----:B------:R-:W-:Y:S01]  /*1de20*/  SHF.L.U32 R130, R130, 0x10, RZ ;  /* 0x0000001082827819 */ /* 0x000fe200000006ff */
[----:B------:R-:W-:Y:S01]  /*1de30*/  IMAD.MOV.U32 R168, RZ, RZ, 0x2 ;  /* 0x00000002ffa87424 */ /* 0x000fe200078e00ff */
[----:B------:R-:W-:Y:S01]  /*1de40*/  ISETP.NE.AND P5, PT, R5, 0x1, PT ;  /* 0x000000010500780c */ /* 0x000fe20003fa5270 */
        /* <DEDUP_REMOVED lines=20> */
.L_x_18392:
        /* <DEDUP_REMOVED lines=12> */
.L_x_18394:
[----:B------:R-:W-:Y:S05]  /*1e050*/  BSYNC.RECONVERGENT B2 ;  /* 0x0000000000027941 */ /* 0x000fea0003800200 */
.L_x_18393:
        /* <DEDUP_REMOVED lines=61> */
.L_x_18391:
[----:B------:R-:W-:Y:S05]  /*1e430*/  BSYNC.RECONVERGENT B1 ;  /* 0x0000000000017941 */ /* 0x000fea0003800200 */
.L_x_18390:
        /* <DEDUP_REMOVED lines=24> */
.L_x_18397:
        /* <DEDUP_REMOVED lines=15> */
.L_x_18399:
[----:B------:R-:W-:Y:S05]  /*1e6b0*/  BSYNC.RECONVERGENT B2 ;  /* 0x0000000000027941 */ /* 0x000fea0003800200 */
.L_x_18398:
        /* <DEDUP_REMOVED lines=61> */
.L_x_18396:
[----:B------:R-:W-:Y:S05]  /*1ea90*/  BSYNC.RECONVERGENT B1 ;  /* 0x0000000000017941 */ /* 0x000fea0003800200 */
.L_x_18395:
[----:B------:R-:W-:Y:S02]  /*1eaa0*/  I2FP.F32.U32 R130, R130 ;  /* 0x0000008200827245 */ /* 0x000fe40000201000 */
[----:B------:R-:W-:-:S03]  /*1eab0*/  PRMT R131, R47, 0x7632, R131 ;  /* 0x000076322f837816 */ /* 0x000fc60000000083 */
[----:B------:R-:W-:Y:S02]  /*1eac0*/  FFMA.FTZ R130, R130, R170, 1.1641532182693481445e-10 ;  /* 0x2f00000082827423 */ /* 0x000fe400000100aa */
        /* <DEDUP_REMOVED lines=13> */
.L_x_18359:
        /* <DEDUP_REMOVED lines=16> */
.L_x_18403:
        /* <DEDUP_REMOVED lines=12> */
.L_x_18405:
[----:B------:R-:W-:Y:S05]  /*1ed60*/  BSYNC.RECONVERGENT B2 ;  /* 0x0000000000027941 */ /* 0x000fea0003800200 */
.L_x_18404:
        /* <DEDUP_REMOVED lines=61> */
.L_x_18402:
[----:B------:R-:W-:Y:S05]  /*1f140*/  BSYNC.RECONVERGENT B1 ;  /* 0x0000000000017941 */ /* 0x000fea0003800200 */
.L_x_18401:
        /* <DEDUP_REMOVED lines=8> */
[----:B------:R-:W1:Y:S01]  /*1f1d0*/  LDC R169, c[0x0][0x408] ;  /* 0x00010200ffa97b82 */ /* 0x000e620000000800 */
[----:B------:R-:W-:Y:S02]  /*1f1e0*/  IMAD.MOV.U32 R35, RZ, RZ, R4 ;  /* 0x000000ffff237224 */ /* 0x000fe400078e0004 */
[----:B0-----:R-:W-:Y:S01]  /*1f1f0*/  FSETP.GTU.FTZ.AND P1, PT, R5, R168, PT ;  /* 0x000000a80500720b */ /* 0x001fe20003f3c000 */
[----:B------:R-:W-:-:S04]  /*1f200*/  IMAD.U32 R5, R128, 0x10000, RZ ;  /* 0x0001000080057824 */ /* 0x000fc800078e00ff */
        /* <DEDUP_REMOVED lines=16> */
.L_x_18408:
        /* <DEDUP_REMOVED lines=12> */
.L_x_18410:
[----:B------:R-:W-:Y:S05]  /*1f3d0*/  BSYNC.RECONVERGENT B2 ;  /* 0x0000000000027941 */ /* 0x000fea0003800200 */
.L_x_18409:
        /* <DEDUP_REMOVED lines=61> */
.L_x_18407:
[----:B------:R-:W-:Y:S05]  /*1f7b0*/  BSYNC.RECONVERGENT B1 ;  /* 0x0000000000017941 */ /* 0x000fea0003800200 */
.L_x_18406:
        /* <DEDUP_REMOVED lines=22> */
.L_x_18413:
        /* <DEDUP_REMOVED lines=12> */
.L_x_18415:
[----:B------:R-:W-:Y:S05]  /*1f9e0*/  BSYNC.RECONVERGENT B2 ;  /* 0x0000000000027941 */ /* 0x000fea0003800200 */
.L_x_18414:
        /* <DEDUP_REMOVED lines=61> */
.L_x_18412:
[----:B------:R-:W-:Y:S05]  /*1fdc0*/  BSYNC.RECONVERGENT B1 ;  /* 0x0000000000017941 */ /* 0x000fea0003800200 */
.L_x_18411:
[----:B------:R-:W-:Y:S01]  /*1fdd0*/  I2FP.F32.U32 R5, R35 ;  /* 0x0000002300057245 */ /* 0x000fe20000201000 */
[----:B------:R-:W-:Y:S01]  /*1fde0*/  BSSY.RECONVERGENT B1, `(.L_x_18416) ;  /* 0x0000060000017945 */ /* 0x000fe20003800200 */
[----:B------:R-:W-:Y:S01]  /*1fdf0*/  ISETP.NE.AND P2, PT, R142, 0x1, PT ;  /* 0x000000018e00780c */ /* 0x000fe20003f45270 */
[----:B------:R-:W-:Y:S01]  /*1fe00*/  IMAD.MOV.U32 R128, RZ, RZ, R4 ;  /* 0x000000ffff807224 */ /* 0x000fe200078e0004 */
[----:B------:R-:W-:Y:S01]  /*1fe10*/  PRMT R35, R129, 0x7632, R35 ;  /* 0x0000763281237816 */ /* 0x000fe20000000023 */
[----:B------:R-:W-:-:S05]  /*1fe20*/  FFMA.FTZ R5, R5, R158, 1.1641532182693481445e-10 ;  /* 0x2f00000005057423 */ /* 0x000fca000001009e */
[----:B------:R-:W-:Y:S02]  /*1fe30*/  FSETP.GTU.FTZ.AND P1, PT, R5, R168, PT ;  /* 0x000000a80500720b */ /* 0x000fe40003f3c000 */
[----:B------:R-:W-:-:S05]  /*1fe40*/  SHF.L.U32 R5, R129, 0x10, RZ ;  /* 0x0000001081057819 */ /* 0x000fca00000006ff */
        /* <DEDUP_REMOVED lines=15> */
.L_x_18418:
        /* <DEDUP_REMOVED lines=12> */
.L_x_18420:
[----:B------:R-:W-:Y:S05]  /*20000*/  BSYNC.RECONVERGENT B2 ;  /* 0x0000000000027941 */ /* 0x000fea0003800200 */
.L_x_18419:
        /* <DEDUP_REMOVED lines=61> */
.L_x_18417:
[----:B------:R-:W-:Y:S05]  /*203e0*/  BSYNC.RECONVERGENT B1 ;  /* 0x0000000000017941 */ /* 0x000fea0003800200 */
.L_x_18416:
        /* <DEDUP_REMOVED lines=22> */
.L_x_18423:
        /* <DEDUP_REMOVED lines=12> */
.L_x_18425:
[----:B------:R-:W-:Y:S05]  /*20610*/  BSYNC.RECONVERGENT B2 ;  /* 0x0000000000027941 */ /* 0x000fea0003800200 */
.L_x_18424:
        /* <DEDUP_REMOVED lines=61> */
.L_x_18422:
[----:B------:R-:W-:Y:S05]  /*209f0*/  BSYNC.RECONVERGENT B1 ;  /* 0x0000000000017941 */ /* 0x000fea0003800200 */
.L_x_18421:
        /* <DEDUP_REMOVED lines=23> */
.L_x_18428:
        /* <DEDUP_REMOVED lines=12> */
.L_x_18430:
[----:B------:R-:W-:Y:S05]  /*20c30*/  BSYNC.RECONVERGENT B2 ;  /* 0x0000000000027941 */ /* 0x000fea0003800200 */
.L_x_18429:
        /* <DEDUP_REMOVED lines=61> */
.L_x_18427:
[----:B------:R-:W-:Y:S05]  /*21010*/  BSYNC.RECONVERGENT B1 ;  /* 0x0000000000017941 */ /* 0x000fea0003800200 */
.L_x_18426:
        /* <DEDUP_REMOVED lines=23> */
.L_x_18433:
        /* <DEDUP_REMOVED lines=12> */
.L_x_18435:
[----:B------:R-:W-:Y:S05]  /*21250*/  BSYNC.RECONVERGENT B2 ;  /* 0x0000000000027941 */ /* 0x000fea0003800200 */
.L_x_18434:
        /* <DEDUP_REMOVED lines=61> */
.L_x_18432:
[----:B------:R-:W-:Y:S05]  /*21630*/  BSYNC.RECONVERGENT B1 ;  /* 0x0000000000017941 */ /* 0x000fea0003800200 */
.L_x_18431:
        /* <DEDUP_REMOVED lines=23> */
.L_x_18438:
        /* <DEDUP_REMOVED lines=15> */
.L_x_18440:
[----:B------:R-:W-:Y:S05]  /*218a0*/  BSYNC.RECONVERGENT B2 ;  /* 0x0000000000027941 */ /* 0x000fea0003800200 */
.L_x_18439:
        /* <DEDUP_REMOVED lines=61> */
.L_x_18437:
[----:B------:R-:W-:Y:S05]  /*21c80*/  BSYNC.RECONVERGENT B1 ;  /* 0x0000000000017941 */ /* 0x000fea0003800200 */
.L_x_18436:
[----:B------:R-:W-:Y:S01]  /*21c90*/  I2FP.F32.U32 R128, R128 ;  /* 0x0000008000807245 */ /* 0x000fe20000201000 */
[----:B------:R-:W-:Y:S01]  /*21ca0*/  IMAD.U32 R131, R131, 0x10000, RZ ;  /* 0x0001000083837824 */ /* 0x000fe200078e00ff */
[----:B------:R-:W-:Y:S02]  /*21cb0*/  F2FP.BF16.F32.PACK_AB R130, R130, R143 ;  /* 0x0000008f8282723e */ /* 0x000fe400000010ff */
[----:B------:R-:W-:Y:S01]  /*21cc0*/  F2FP.BF16.F32.PACK_AB R129, R35, R36 ;  /* 0x000000242381723e */ /* 0x000fe200000010ff */
[----:B------:R-:W-:Y:S01]  /*21cd0*/  FFMA.FTZ R128, R128, R158, 1.1641532182693481445e-10 ;  /* 0x2f00000080807423 */ /* 0x000fe2000001009e */
[----:B------:R-:W-:-:S04]  /*21ce0*/  FMUL.FTZ R131, R131, R165 ;  /* 0x000000a583837220 */ /* 0x000fc80000410000 */
[----:B------:R-:W-:Y:S01]  /*21cf0*/  FSETP.GTU.FTZ.AND P6, PT, R128, R168, PT ;  /* 0x000000a88000720b */ /* 0x000fe20003fdc000 */
[----:B------:R-:W-:-:S05]  /*21d00*/  FMUL.FTZ R128, R131, R169 ;  /* 0x000000a983807220 */ /* 0x000fca0000410000 */
[----:B------:R-:W-:Y:S02]  /*21d10*/  FSEL R128, R128, RZ, !P6 ;  /* 0x000000ff80807208 */ /* 0x000fe40007000000 */
[----:B------:R-:W-:-:S03]  /*21d20*/  PLOP3.LUT P6, PT, P6, PT, PT, 0x8, 0x80 ;  /* 0x000000000080781c */ /* 0x000fc600037ce170 */
[----:B------:R-:W-:Y:S01]  /*21d30*/  FMUL.FTZ R158, R128, R91 ;  /* 0x0000005b809e7220 */ /* 0x000fe20000410000 */
[----:B------:R-:W-:-:S04]  /*21d40*/  F2FP.BF16.F32.PACK_AB R128, R17, R18 ;  /* 0x000000121180723e */ /* 0x000fc800000010ff */
[----:B------:R-:W-:-:S07]  /*21d50*/  F2FP.BF16.F32.PACK_AB R131, R158, R157 ;  /* 0x0000009d9e83723e */ /* 0x000fce00000010ff */
.L_x_18400:
        /* <DEDUP_REMOVED lines=21> */
.L_x_18358:
[----:B------:R-:W-:Y:S05]  /*21eb0*/  BSYNC.RECONVERGENT B0 ;  /* 0x0000000000007941 */ /* 0x000fea0003800200 */
.L_x_18357:
        /* <DEDUP_REMOVED lines=27> */
[--C-:B------:R-:W-:Y:S02]  /*22070*/  @!P0 IMAD.MOV.U32 R167, RZ, RZ, R168.reuse ;  /* 0x000000ffffa78224 */ /* 0x100fe400078e00a8 */
[----:B------:R-:W-:Y:S01]  /*22080*/  @P0 IMAD.MOV.U32 R167, RZ, RZ, R168 ;  /* 0x000000ffffa70224 */ /* 0x000fe200078e00a8 */
[----:B------:R-:W-:Y:S06]  /*22090*/  BRA `(.L_x_18445) ;  /* 0x0000000400287947 */ /* 0x000fec0003800000 */
.L_x_18446:
        /* <DEDUP_REMOVED lines=12> */
.L_x_18448:
[----:B------:R-:W-:Y:S05]  /*22160*/  BSYNC.RECONVERGENT B2 ;  /* 0x0000000000027941 */ /* 0x000fea0003800200 */
.L_x_18447:
        /* <DEDUP_REMOVED lines=61> */
.L_x_18445:
[----:B------:R-:W-:Y:S05]  /*22540*/  BSYNC.RECONVERGENT B1 ;  /* 0x0000000000017941 */ /* 0x000fea0003800200 */
.L_x_18444:
[----:B------:R-:W0:Y:S01]  /*22550*/  LDC R171, c[0x0][0x404] ;  /* 0x00010100ffab7b82 */ /* 0x000e220000000800 */
[----:B------:R-:W-:Y:S01]  /*22560*/  I2FP.F32.U32 R5, R15 ;  /* 0x0000000f00057245 */ /* 0x000fe20000201000 */
[----:B------:R-:W-:Y:S01]  /*22570*/  HFMA2 R170, -RZ, RZ, 0.1171875, 0 ;  /* 0x2f800000ffaa7431 */ /* 0x000fe200000001ff */
[----:B------:R-:W-:Y:S01]  /*22580*/  LOP3.LUT R0, R0, 0xfffffffd, RZ, 0xc0, !PT ;  /* 0xfffffffd00007812 */ /* 0x000fe200078ec0ff */
[----:B-----5:R-:W-:Y:S01]  /*22590*/  IMAD.U32 R15, R44, 0x10000, RZ ;  /* 0x000100002c0f7824 */ /* 0x020fe200078e00ff */
[----:B------:R-:W-:Y:S01]  /*225a0*/  BSSY.RECONVERGENT B1, `(.L_x_18449) ;  /* 0x0000062000017945 */ /* 0x000fe20003800200 */
[----:B------:R-:W-:Y:S02]  /*225b0*/  IMAD.MOV.U32 R33, RZ, RZ, R4 ;  /* 0x000000ffff217224 */ /* 0x000fe400078e0004 */
[----:B------:R-:W-:Y:S01]  /*225c0*/  FFMA.FTZ R5, R5, R170, 1.1641532182693481445e-10 ;  /* 0x2f00000005057423 */ /* 0x000fe200000100aa */
[----:B------:R-:W1:Y:S04]  /*225d0*/  LDC R252, c[0x0][0x408] ;  /* 0x00010200fffc7b82 */ /* 0x000e680000000800 */
[----:B0-----:R-:W-:Y:S01]  /*225e0*/  FSETP.GTU.FTZ.AND P0, PT, R5, R171, PT ;  /* 0x000000ab0500720b */ /* 0x001fe20003f1c000 */
[----:B------:R-:W-:-:S04]  /*225f0*/  IMAD.U32 R5, R128, 0x10000, RZ ;  /* 0x0001000080057824 */ /* 0x000fc800078e00ff */
[----:B------:R-:W-:-:S04]  /*22600*/  FMUL.FTZ R5, R5, R165 ;  /* 0x000000a505057220 */ /* 0x000fc80000410000 */
[----:B-1----:R-:W-:-:S05]  /*22610*/  FMUL.FTZ R5, R5, R252 ;  /* 0x000000fc05057220 */ /* 0x002fca0000410000 */
[----:B------:R-:W-:Y:S02]  /*22620*/  FSEL R5, R5, RZ, !P0 ;  /* 0x000000ff05057208 */ /* 0x000fe40004000000 */
[----:B------:R-:W-:-:S03]  /*22630*/  PLOP3.LUT P0, PT, P0, PT, PT, 0x8, 0x80 ;  /* 0x000000000080781c */ /* 0x000fc6000070e170 */
[--C-:B------:R-:W-:Y:S01]  /*22640*/  FFMA.FTZ R16, R5, R84, R15.reuse ;  /* 0x0000005405107223 */ /* 0x100fe2000001000f */
[----:B------:R-:W-:Y:S01]  /*22650*/  HFMA2 R5, -RZ, RZ, 0, 1.1920928955078125e-07 ;  /* 0x00000002ff057431 */ /* 0x000fe200000001ff */
[----:B------:R-:W-:-:S08]  /*22660*/  PRMT R15, R128, 0x7632, R15 ;  /* 0x00007632800f7816 */ /* 0x000fd0000000000f */
        /* <DEDUP_REMOVED lines=11> */
.L_x_18451:
        /* <DEDUP_REMOVED lines=12> */
.L_x_18453:
[----:B------:R-:W-:Y:S05]  /*227e0*/  BSYNC.RECONVERGENT B2 ;  /* 0x0000000000027941 */ /* 0x000fea0003800200 */
.L_x_18452:
        /* <DEDUP_REMOVED lines=61> */
.L_x_18450:
[----:B------:R-:W-:Y:S05]  /*22bc0*/  BSYNC.RECONVERGENT B1 ;  /* 0x0000000000017941 */ /* 0x000fea0003800200 */
.L_x_18449:
        /* <DEDUP_REMOVED lines=24> */
.L_x_18456:
        /* <DEDUP_REMOVED lines=12> */
.L_x_18458:
[----:B------:R-:W-:Y:S05]  /*22e10*/  BSYNC.RECONVERGENT B2 ;  /* 0x0000000000027941 */ /* 0x000fea0003800200 */
.L_x_18457:
        /* <DEDUP_REMOVED lines=61> */
.L_x_18455:
[----:B------:R-:W-:Y:S05]  /*231f0*/  BSYNC.RECONVERGENT B1 ;  /* 0x0000000000017941 */ /* 0x000fea0003800200 */
.L_x_18454:
[----:B------:R-:W-:Y:S01]  /*23200*/  I2FP.F32.U32 R5, R33 ;  /* 0x0000002100057245 */ /* 0x000fe20000201000 */
[----:B------:R-:W-:Y:S01]  /*23210*/  IMAD.U32 R34, R45, 0x10000, RZ ;  /* 0x000100002d227824 */ /* 0x000fe200078e00ff */
[----:B------:R-:W-:Y:S01]  /*23220*/  ISETP.NE.AND P2, PT, R140, 0x1, PT ;  /* 0x000000018c00780c */ /* 0x000fe20003f45270 */
[----:B------:R-:W-:Y:S01]  /*23230*/  BSSY.RECONVERGENT B1, `(.L_x_18459) ;  /* 0x000005f000017945 */ /* 0x000fe20003800200 */
        /* <DEDUP_REMOVED lines=20> */
.L_x_18461:
        /* <DEDUP_REMOVED lines=12> */
.L_x_18463:
[----:B------:R-:W-:Y:S05]  /*23440*/  BSYNC.RECONVERGENT B2 ;  /* 0x0000000000027941 */ /* 0x000fea0003800200 */
.L_x_18462:
        /* <DEDUP_REMOVED lines=61> */
.L_x_18460:
[----:B------:R-:W-:Y:S05]  /*23820*/  BSYNC.RECONVERGENT B1 ;  /* 0x0000000000017941 */ /* 0x000fea0003800200 */
.L_x_18459:
        /* <DEDUP_REMOVED lines=24> */
.L_x_18466:
        /* <DEDUP_REMOVED lines=12> */
.L_x_18468:
[----:B------:R-:W-:Y:S05]  /*23a70*/  BSYNC.RECONVERGENT B2 ;  /* 0x0000000000027941 */ /* 0x000fea0003800200 */
.L_x_18467:
        /* <DEDUP_REMOVED lines=61> */
.L_x_18465:
[----:B------:R-:W-:Y:S05]  /*23e50*/  BSYNC.RECONVERGENT B1 ;  /* 0x0000000000017941 */ /* 0x000fea0003800200 */
.L_x_18464:
        /* <DEDUP_REMOVED lines=25> */
.L_x_18471:
        /* <DEDUP_REMOVED lines=12> */
.L_x_18473:
[----:B------:R-:W-:Y:S05]  /*240b0*/  BSYNC.RECONVERGENT B2 ;  /* 0x0000000000027941 */ /* 0x000fea0003800200 */
.L_x_18472:
        /* <DEDUP_REMOVED lines=61> */
.L_x_18470:
[----:B------:R-:W-:Y:S05]  /*24490*/  BSYNC.RECONVERGENT B1 ;  /* 0x0000000000017941 */ /* 0x000fea0003800200 */
.L_x_18469:
[----:B------:R-:W-:Y:S01]  /*244a0*/  I2FP.F32.U32 R129, R140 ;  /* 0x0000008c00817245 */ /* 0x000fe20000201000 */
[----:B------:R-:W-:Y:S01]  /*244b0*/  IMAD.U32 R130, R130, 0x10000, RZ ;  /* 0x0001000082827824 */ /* 0x000fe200078e00ff */
[----:B------:R-:W-:Y:S01]  /*244c0*/  ISETP.NE.AND P5, PT, R5, 0x1, PT ;  /* 0x000000010500780c */ /* 0x000fe20003fa5270 */
[----:B------:R-:W-:Y:S01]  /*244d0*/  BSSY.RECONVERGENT B1, `(.L_x_18474) ;  /* 0x0000060000017945 */ /* 0x000fe20003800200 */
[----:B------:R-:W-:Y:S02]  /*244e0*/  IMAD.MOV.U32 R168, RZ, RZ, 0x2 ;  /* 0x00000002ffa87424 */ /* 0x000fe400078e00ff */
        /* <DEDUP_REMOVED lines=20> */
.L_x_18476:
        /* <DEDUP_REMOVED lines=12> */
.L_x_18478:
[----:B------:R-:W-:Y:S05]  /*246f0*/  BSYNC.RECONVERGENT B2 ;  /* 0x0000000000027941 */ /* 0x000fea0003800200 */
.L_x_18477:
        /* <DEDUP_REMOVED lines=61> */
.L_x_18475:
[----:B------:R-:W-:Y:S05]  /*24ad0*/  BSYNC.RECONVERGENT B1 ;  /* 0x0000000000017941 */ /* 0x000fea0003800200 */
.L_x_18474:
        /* <DEDUP_REMOVED lines=24> */
.L_x_18481:
        /* <DEDUP_REMOVED lines=15> */
.L_x_18483:
[----:B------:R-:W-:Y:S05]  /*24d50*/  BSYNC.RECONVERGENT B2 ;  /* 0x0000000000027941 */ /* 0x000fea0003800200 */
.L_x_18482:
        /* <DEDUP_REMOVED lines=61> */
.L_x_18480:
[----:B------:R-:W-:Y:S05]  /*25130*/  BSYNC.RECONVERGENT B1 ;  /* 0x0000000000017941 */ /* 0x000fea0003800200 */
.L_x_18479:
[----:B------:R-:W-:Y:S02]  /*25140*/  I2FP.F32.U32 R130, R130 ;  /* 0x0000008200827245 */ /* 0x000fe40000201000 */
[----:B------:R-:W-:-:S03]  /*25150*/  PRMT R131, R47, 0x7632, R131 ;  /* 0x000076322f837816 */ /* 0x000fc60000000083 */
[----:B------:R-:W-:Y:S02]  /*25160*/  FFMA.FTZ R130, R130, R170, 1.1641532182693481445e-10 ;  /* 0x2f00000082827423 */ /* 0x000fe400000100aa */
[----:B------:R-:W-:-:S03]  /*25170*/  IMAD.U32 R131, R131, 0x10000, RZ ;  /* 0x0001000083837824 */ /* 0x000fc600078e00ff */
[----:B------:R-:W-:Y:S02]  /*25180*/  FSETP.GTU.FTZ.AND P6, PT, R130, R171, PT ;  /* 0x000000ab8200720b */ /* 0x000fe40003fdc000 */
[----:B------:R-:W-:-:S05]  /*25190*/  SHF.L.U32 R130, R160, 0x10, RZ ;  /* 0x00000010a0827819 */ /* 0x000fca00000006ff */
        /* <DEDUP_REMOVED lines=10> */
.L_x_18443:
        /* <DEDUP_REMOVED lines=16> */
.L_x_18487:
        /* <DEDUP_REMOVED lines=12> */
.L_x_18489:
[----:B------:R-:W-:Y:S05]  /*25400*/  BSYNC.RECONVERGENT B2 ;  /* 0x0000000000027941 */ /* 0x000fea0003800200 */
.L_x_18488:
        /* <DEDUP_REMOVED lines=61> */
.L_x_18486:
[----:B------:R-:W-:Y:S05]  /*257e0*/  BSYNC.RECONVERGENT B1 ;  /* 0x0000000000017941 */ /* 0x000fea0003800200 */
.L_x_18485:
[----:B------:R-:W0:Y:S01]  /*257f0*/  LDC R168, c[0x0][0x404] ;  /* 0x00010100ffa87b82 */ /* 0x000e220000000800 */
[----:B------:R-:W-:Y:S01]  /*25800*/  I2FP.F32.U32 R5, R15 ;  /* 0x0000000f00057245 */ /* 0x000fe20000201000 */
[----:B------:R-:W-:Y:S01]  /*25810*/  HFMA2 R160, -RZ, RZ, 0.1171875, 0 ;  /* 0x2f800000ffa07431 */ /* 0x000fe200000001ff */
[----:B------:R-:W-:Y:S01]  /*25820*/  LOP3.LUT R0, R0, 0xfffffffd, RZ, 0xc0, !PT ;  /* 0xfffffffd00007812 */ /* 0x000fe200078ec0ff */
[----:B------:R-:W-:Y:S01]  /*25830*/  BSSY.RECONVERGENT B1, `(.L_x_18490) ;  /* 0x0000062000017945 */ /* 0x000fe20003800200 */
[----:B-----5:R-:W-:Y:S02]  /*25840*/  PRMT R15, R128, 0x7632, R15 ;  /* 0x00007632800f7816 */ /* 0x020fe4000000000f */
[----:B------:R-:W-:Y:S01]  /*25850*/  FFMA.FTZ R5, R5, R160, 1.1641532182693481445e-10 ;  /* 0x2f00000005057423 */ /* 0x000fe200000100a0 */
[----:B------:R-:W1:Y:S01]  /*25860*/  LDC R169, c[0x0][0x408] ;  /* 0x00010200ffa97b82 */ /* 0x000e620000000800 */
[----:B------:R-:W-:-:S03]  /*25870*/  MOV R33, R4 ;  /* 0x0000000400217202 */ /* 0x000fc60000000f00 */
[----:B0-----:R-:W-:Y:S01]  /*25880*/  FSETP.GTU.FTZ.AND P0, PT, R5, R168, PT ;  /* 0x000000a80500720b */ /* 0x001fe20003f1c000 */
[----:B------:R-:W-:-:S04]  /*25890*/  IMAD.U32 R5, R128, 0x10000, RZ ;  /* 0x0001000080057824 */ /* 0x000fc800078e00ff */
[----:B------:R-:W-:-:S04]  /*258a0*/  FMUL.FTZ R5, R5, R165 ;  /* 0x000000a505057220 */ /* 0x000fc80000410000 */
[----:B-1----:R-:W-:-:S05]  /*258b0*/  FMUL.FTZ R5, R5, R169 ;  /* 0x000000a905057220 */ /* 0x002fca0000410000 */
[----:B------:R-:W-:Y:S02]  /*258c0*/  FSEL R5, R5, RZ, !P0 ;  /* 0x000000ff05057208 */ /* 0x000fe40004000000 */
        /* <DEDUP_REMOVED lines=14> */
.L_x_18492:
        /* <DEDUP_REMOVED lines=12> */
.L_x_18494:
[----:B------:R-:W-:Y:S05]  /*25a70*/  BSYNC.RECONVERGENT B2 ;  /* 0x0000000000027941 */ /* 0x000fea0003800200 */
.L_x_18493:
        /* <DEDUP_REMOVED lines=61> */
.L_x_18491:
[----:B------:R-:W-:Y:S05]  /*25e50*/  BSYNC.RECONVERGENT B1 ;  /* 0x0000000000017941 */ /* 0x000fea0003800200 */
.L_x_18490:
        /* <DEDUP_REMOVED lines=22> */
.L_x_18497:
        /* <DEDUP_REMOVED lines=12> */
.L_x_18499:
[----:B------:R-:W-:Y:S05]  /*26080*/  BSYNC.RECONVERGENT B2 ;  /* 0x0000000000027941 */ /* 0x000fea0003800200 */
.L_x_18498:
        /* <DEDUP_REMOVED lines=61> */
.L_x_18496:
[----:B------:R-:W-:Y:S05]  /*26460*/  BSYNC.RECONVERGENT B1 ;  /* 0x0000000000017941 */ /* 0x000fea0003800200 */
.L_x_18495:
        /* <DEDUP_REMOVED lines=23> */
.L_x_18502:
        /* <DEDUP_REMOVED lines=12> */
.L_x_18504:
[----:B------:R-:W-:Y:S05]  /*266a0*/  BSYNC.RECONVERGENT B2 ;  /* 0x0000000000027941 */ /* 0x000fea0003800200 */
.L_x_18503:
        /* <DEDUP_REMOVED lines=61> */
.L_x_18501:
[----:B------:R-:W-:Y:S05]  /*26a80*/  BSYNC.RECONVERGENT B1 ;  /* 0x0000000000017941 */ /* 0x000fea0003800200 */
.L_x_18500:
        /* <DEDUP_REMOVED lines=22> */
.L_x_18507:
        /* <DEDUP_REMOVED lines=12> */
.L_x_18509:
[----:B------:R-:W-:Y:S05]  /*26cb0*/  BSYNC.RECONVERGENT B2 ;  /* 0x0000000000027941 */ /* 0x000fea0003800200 */
.L_x_18508:
        /* <DEDUP_REMOVED lines=61> */
.L_x_18506:
[----:B------:R-:W-:Y:S05]  /*27090*/  BSYNC.RECONVERGENT B1 ;  /* 0x0000000000017941 */ /* 0x000fea0003800200 */
.L_x_18505:
        /* <DEDUP_REMOVED lines=23> */
.L_x_18512:
        /* <DEDUP_REMOVED lines=12> */
.L_x_18514:
[----:B------:R-:W-:Y:S05]  /*272d0*/  BSYNC.RECONVERGENT B2 ;  /* 0x0000000000027941 */ /* 0x000fea0003800200 */
.L_x_18513:
        /* <DEDUP_REMOVED lines=61> */
.L_x_18511:
[----:B------:R-:W-:Y:S05]  /*276b0*/  BSYNC.RECONVERGENT B1 ;  /* 0x0000000000017941 */ /* 0x000fea0003800200 */
.L_x_18510:
        /* <DEDUP_REMOVED lines=23> */
.L_x_18517:
        /* <DEDUP_REMOVED lines=12> */
.L_x_18519:
[----:B------:R-:W-:Y:S05]  /*278f0*/  BSYNC.RECONVERGENT B2 ;  /* 0x0000000000027941 */ /* 0x000fea0003800200 */
.L_x_18518:
        /* <DEDUP_REMOVED lines=61> */
.L_x_18516:
[----:B------:R-:W-:Y:S05]  /*27cd0*/  BSYNC.RECONVERGENT B1 ;  /* 0x0000000000017941 */ /* 0x000fea0003800200 */
.L_x_18515:
        /* <DEDUP_REMOVED lines=23> */
.L_x_18522:
        /* <DEDUP_REMOVED lines=15> */
.L_x_18524:
[----:B------:R-:W-:Y:S05]  /*27f40*/  BSYNC.RECONVERGENT B2 ;  /* 0x0000000000027941 */ /* 0x000fea0003800200 */
.L_x_18523:
        /* <DEDUP_REMOVED lines=61> */
.L_x_18521:
[----:B------:R-:W-:Y:S05]  /*28320*/  BSYNC.RECONVERGENT B1 ;  /* 0x0000000000017941 */ /* 0x000fea0003800200 */
.L_x_18520:
        /* <DEDUP_REMOVED lines=13> */
.L_x_18484:
        /* <DEDUP_REMOVED lines=21> */
.L_x_18442:
[----:B------:R-:W-:Y:S05]  /*28550*/  BSYNC.RECONVERGENT B0 ;  /* 0x0000000000007941 */ /* 0x000fea0003800200 */
.L_x_18441:
        /* <DEDUP_REMOVED lines=30> */
.L_x_18530:
        /* <DEDUP_REMOVED lines=12> */
.L_x_18532:
[----:B------:R-:W-:Y:S05]  /*28800*/  BSYNC.RECONVERGENT B2 ;  /* 0x0000000000027941 */ /* 0x000fea0003800200 */
.L_x_18531:
        /* <DEDUP_REMOVED lines=61> */
.L_x_18529:
[----:B------:R-:W-:Y:S05]  /*28be0*/  BSYNC.RECONVERGENT B1 ;  /* 0x0000000000017941 */ /* 0x000fea0003800200 */
.L_x_18528:
        /* <DEDUP_REMOVED lines=10> */
[----:B------:R-:W-:-:S03]  /*28c90*/  MOV R31, R4 ;  /* 0x00000004001f7202 */ /* 0x000fc60000000f00 */
[----:B0-----:R-:W-:Y:S01]  /*28ca0*/  FMUL.FTZ R5, R5, R252 ;  /* 0x000000fc05057220 */ /* 0x001fe20000410000 */
[----:B-1----:R-:W-:Y:S02]  /*28cb0*/  FSETP.GTU.FTZ.AND P0, PT, R13, R171, PT ;  /* 0x000000ab0d00720b */ /* 0x002fe40003f1c000 */
[----:B------:R-:W-:Y:S02]  /*28cc0*/  PRMT R13, R128, 0x7632, R13 ;  /* 0x00007632800d7816 */ /* 0x000fe4000000000d */
[----:B------:R-:W-:Y:S02]  /*28cd0*/  FSEL R5, R5, RZ, !P0 ;  /* 0x000000ff05057208 */ /* 0x000fe40004000000 */
[----:B------:R-:W-:-:S03]  /*28ce0*/  PLOP3.LUT P0, PT, P0, PT, PT, 0x8, 0x80 ;  /* 0x000000000080781c */ /* 0x000fc6000070e170 */
[----:B------:R-:W-:Y:S01]  /*28cf0*/  FFMA.FTZ R14, R5, R76, R14 ;  /* 0x0000004c050e7223 */ /* 0x000fe2000001000e */
        /* <DEDUP_REMOVED lines=12> */
.L_x_18535:
        /* <DEDUP_REMOVED lines=12> */
.L_x_18537:
[----:B------:R-:W-:Y:S05]  /*28e80*/  BSYNC.RECONVERGENT B2 ;  /* 0x0000000000027941 */ /* 0x000fea0003800200 */
.L_x_18536:
        /* <DEDUP_REMOVED lines=61> */
.L_x_18534:
[----:B------:R-:W-:Y:S05]  /*29260*/  BSYNC.RECONVERGENT B1 ;  /* 0x0000000000017941 */ /* 0x000fea0003800200 */
.L_x_18533:
        /* <DEDUP_REMOVED lines=24> */
.L_x_18540:
        /* <DEDUP_REMOVED lines=12> */
.L_x_18542:
[----:B------:R-:W-:Y:S05]  /*294b0*/  BSYNC.RECONVERGENT B2 ;  /* 0x0000000000027941 */ /* 0x000fea0003800200 */
.L_x_18541:
        /* <DEDUP_REMOVED lines=61> */
.L_x_18539:
[----:B------:R-:W-:Y:S05]  /*29890*/  BSYNC.RECONVERGENT B1 ;  /* 0x0000000000017941 */ /* 0x000fea0003800200 */
.L_x_18538:
        /* <DEDUP_REMOVED lines=24> */
.L_x_18545:
        /* <DEDUP_REMOVED lines=12> */
.L_x_18547:
[----:B------:R-:W-:Y:S05]  /*29ae0*/  BSYNC.RECONVERGENT B2 ;  /* 0x0000000000027941 */ /* 0x000fea0003800200 */
.L_x_18546:
        /* <DEDUP_REMOVED lines=61> */
.L_x_18544:
[----:B------:R-:W-:Y:S05]  /*29ec0*/  BSYNC.RECONVERGENT B1 ;  /* 0x0000000000017941 */ /* 0x000fea0003800200 */
.L_x_18543:
        /* <DEDUP_REMOVED lines=24> */
.L_x_18550:
        /* <DEDUP_REMOVED lines=12> */
.L_x_18552:
[----:B------:R-:W-:Y:S05]  /*2a110*/  BSYNC.RECONVERGENT B2 ;  /* 0x0000000000027941 */ /* 0x000fea0003800200 */
.L_x_18551:
        /* <DEDUP_REMOVED lines=61> */
.L_x_18549:
[----:B------:R-:W-:Y:S05]  /*2a4f0*/  BSYNC.RECONVERGENT B1 ;  /* 0x0000000000017941 */ /* 0x000fea0003800200 */
.L_x_18548:
        /* <DEDUP_REMOVED lines=25> */
.L_x_18555:
        /* <DEDUP_REMOVED lines=12> */
.L_x_18557:
[----:B------:R-:W-:Y:S05]  /*2a750*/  BSYNC.RECONVERGENT B2 ;  /* 0x0000000000027941 */ /* 0x000fea0003800200 */
.L_x_18556:
        /* <DEDUP_REMOVED lines=61> */
.L_x_18554:
[----:B------:R-:W-:Y:S05]  /*2ab30*/  BSYNC.RECONVERGENT B1 ;  /* 0x0000000000017941 */ /* 0x000fea0003800200 */
.L_x_18553:
        /* <DEDUP_REMOVED lines=25> */
.L_x_18560:
        /* <DEDUP_REMOVED lines=12> */
.L_x_18562:
[----:B------:R-:W-:Y:S05]  /*2ad90*/  BSYNC.RECONVERGENT B2 ;  /* 0x0000000000027941 */ /* 0x000fea0003800200 */
.L_x_18561:
        /* <DEDUP_REMOVED lines=61> */
.L_x_18559:
[----:B------:R-:W-:Y:S05]  /*2b170*/  BSYNC.RECONVERGENT B1 ;  /* 0x0000000000017941 */ /* 0x000fea0003800200 */
.L_x_18558:
        /* <DEDUP_REMOVED lines=24> */
.L_x_18565:
        /* <DEDUP_REMOVED lines=15> */
.L_x_18567:
[----:B------:R-:W-:Y:S05]  /*2b3f0*/  BSYNC.RECONVERGENT B2 ;  /* 0x0000000000027941 */ /* 0x000fea0003800200 */
.L_x_18566:
        /* <DEDUP_REMOVED lines=61> */
.L_x_18564:
[----:B------:R-:W-:Y:S05]  /*2b7d0*/  BSYNC.RECONVERGENT B1 ;  /* 0x0000000000017941 */ /* 0x000fea0003800200 */
.L_x_18563:
        /* <DEDUP_REMOVED lines=16> */
.L_x_18527:
        /* <DEDUP_REMOVED lines=16> */
.L_x_18571:
        /* <DEDUP_REMOVED lines=12> */
.L_x_18573:
[----:B------:R-:W-:Y:S05]  /*2baa0*/  BSYNC.RECONVERGENT B2 ;  /* 0x0000000000027941 */ /* 0x000fea0003800200 */
.L_x_18572:
        /* <DEDUP_REMOVED lines=61> */
.L_x_18570:
[----:B------:R-:W-:Y:S05]  /*2be80*/  BSYNC.RECONVERGENT B1 ;  /* 0x0000000000017941 */ /* 0x000fea0003800200 */
.L_x_18569:
[----:B------:R-:W0:Y:S01]  /*2be90*/  LDC R169, c[0x0][0x408] ;  /* 0x00010200ffa97b82 */ /* 0x000e220000000800 */
[----:B------:R-:W-:Y:S01]  /*2bea0*/  I2FP.F32.U32 R13, R13 ;  /* 0x0000000d000d7245 */ /* 0x000fe20000201000 */
[----:B------:R-:W-:Y:S02]  /*2beb0*/  HFMA2 R162, -RZ, RZ, 0.1171875, 0 ;  /* 0x2f800000ffa27431 */ /* 0x000fe400000001ff */
[----:B-----5:R-:W-:Y:S01]  /*2bec0*/  IMAD.U32 R5, R128, 0x10000, RZ ;  /* 0x0001000080057824 */ /* 0x020fe200078e00ff */
[----:B------:R-:W-:Y:S01]  /*2bed0*/  LOP3.LUT R0, R0, 0xfffffffd, RZ, 0xc0, !PT ;  /* 0xfffffffd00007812 */ /* 0x000fe200078ec0ff */
[----:B------:R-:W-:Y:S01]  /*2bee0*/  BSSY.RECONVERGENT B1, `(.L_x_18574) ;  /* 0x0000061000017945 */ /* 0x000fe20003800200 */
[----:B------:R-:W-:Y:S02]  /*2bef0*/  IMAD.MOV.U32 R31, RZ, RZ, R4 ;  /* 0x000000ffff1f7224 */ /* 0x000fe400078e0004 */
[----:B------:R-:W-:Y:S01]  /*2bf00*/  FFMA.FTZ R13, R13, R162, 1.1641532182693481445e-10 ;  /* 0x2f0000000d0d7423 */ /* 0x000fe200000100a2 */
[----:B------:R-:W1:Y:S01]  /*2bf10*/  LDC R168, c[0x0][0x404] ;  /* 0x00010100ffa87b82 */ /* 0x000e620000000800 */
[----:B------:R-:W-:-:S04]  /*2bf20*/  FMUL.FTZ R5, R5, R165 ;  /* 0x000000a505057220 */ /* 0x000fc80000410000 */
[----:B0-----:R-:W-:Y:S01]  /*2bf30*/  FMUL.FTZ R5, R5, R169 ;  /* 0x000000a905057220 */ /* 0x001fe20000410000 */
[----:B-1----:R-:W-:Y:S02]  /*2bf40*/  FSETP.GTU.FTZ.AND P0, PT, R13, R168, PT ;  /* 0x000000a80d00720b */ /* 0x002fe40003f1c000 */
[----:B------:R-:W-:Y:S02]  /*2bf50*/  PRMT R13, R128, 0x7632, R13 ;  /* 0x00007632800d7816 */ /* 0x000fe4000000000d */
[----:B------:R-:W-:Y:S02]  /*2bf60*/  FSEL R5, R5, RZ, !P0 ;  /* 0x000000ff05057208 */ /* 0x000fe40004000000 */
[----:B------:R-:W-:-:S03]  /*2bf70*/  PLOP3.LUT P0, PT, P0, PT, PT, 0x8, 0x80 ;  /* 0x000000000080781c */ /* 0x000fc6000070e170 */
[----:B------:R-:W-:Y:S01]  /*2bf80*/  FMUL.FTZ R14, R5, R76 ;  /* 0x0000004c050e7220 */ /* 0x000fe20000410000 */
[----:B------:R-:W-:-:S09]  /*2bf90*/  HFMA2 R5, -RZ, RZ, 0, 1.1920928955078125e-07 ;  /* 0x00000002ff057431 */ /* 0x000fd200000001ff */
        /* <DEDUP_REMOVED lines=11> */
.L_x_18576:
        /* <DEDUP_REMOVED lines=12> */
.L_x_18578:
[----:B------:R-:W-:Y:S05]  /*2c110*/  BSYNC.RECONVERGENT B2 ;  /* 0x0000000000027941 */ /* 0x000fea0003800200 */
.L_x_18577:
        /* <DEDUP_REMOVED lines=61> */
.L_x_18575:
[----:B------:R-:W-:Y:S05]  /*2c4f0*/  BSYNC.RECONVERGENT B1 ;  /* 0x0000000000017941 */ /* 0x000fea0003800200 */
.L_x_18574:
        /* <DEDUP_REMOVED lines=22> */
.L_x_18581:
        /* <DEDUP_REMOVED lines=12> */
.L_x_18583:
[----:B------:R-:W-:Y:S05]  /*2c720*/  BSYNC.RECONVERGENT B2 ;  /* 0x0000000000027941 */ /* 0x000fea0003800200 */
.L_x_18582:
        /* <DEDUP_REMOVED lines=61> */
.L_x_18580:
[----:B------:R-:W-:Y:S05]  /*2cb00*/  BSYNC.RECONVERGENT B1 ;  /* 0x0000000000017941 */ /* 0x000fea0003800200 */
.L_x_18579:
        /* <DEDUP_REMOVED lines=23> */
.L_x_18586:
        /* <DEDUP_REMOVED lines=12> */
.L_x_18588:
[----:B------:R-:W-:Y:S05]  /*2cd40*/  BSYNC.RECONVERGENT B2 ;  /* 0x0000000000027941 */ /* 0x000fea0003800200 */
.L_x_18587:
        /* <DEDUP_REMOVED lines=61> */
.L_x_18585:
[----:B------:R-:W-:Y:S05]  /*2d120*/  BSYNC.RECONVERGENT B1 ;  /* 0x0000000000017941 */ /* 0x000fea0003800200 */
.L_x_18584:
        /* <DEDUP_REMOVED lines=22> */
.L_x_18591:
        /* <DEDUP_REMOVED lines=12> */
.L_x_18593:
[----:B------:R-:W-:Y:S05]  /*2d350*/  BSYNC.RECONVERGENT B2 ;  /* 0x0000000000027941 */ /* 0x000fea0003800200 */
.L_x_18592:
        /* <DEDUP_REMOVED lines=59> */
[----:B------:R-:W-:Y:S01]  /*2d710*/  HFMA2 R129, -RZ, RZ, 0, 0 ;  /* 0x00000000ff817431 */ /* 0x000fe200000001ff */
[----:B------:R-:W-:-:S07]  /*2d720*/  LOP3.LUT R6, R6, UR13, R5, 0x96, !PT ;  /* 0x0000000d06067c12 */ /* 0x000fce000f8e9605 */
.L_x_18590:
[----:B------:R-:W-:Y:S05]  /*2d730*/  BSYNC.RECONVERGENT B1 ;  /* 0x0000000000017941 */ /* 0x000fea0003800200 */
.L_x_18589:
        /* <DEDUP_REMOVED lines=23> */
.L_x_18596:
        /* <DEDUP_REMOVED lines=12> */
.L_x_18598:
[----:B------:R-:W-:Y:S05]  /*2d970*/  BSYNC.RECONVERGENT B2 ;  /* 0x0000000000027941 */ /* 0x000fea0003800200 */
.L_x_18597:
        /* <DEDUP_REMOVED lines=61> */
.L_x_18595:
[----:B------:R-:W-:Y:S05]  /*2dd50*/  BSYNC.RECONVERGENT B1 ;  /* 0x0000000000017941 */ /* 0x000fea0003800200 */
.L_x_18594:
        /* <DEDUP_REMOVED lines=23> */
.L_x_18601:
        /* <DEDUP_REMOVED lines=12> */
.L_x_18603:
[----:B------:R-:W-:Y:S05]  /*2df90*/  BSYNC.RECONVERGENT B2 ;  /* 0x0000000000027941 */ /* 0x000fea0003800200 */
.L_x_18602:
        /* <DEDUP_REMOVED lines=61> */
.L_x_18600:
[----:B------:R-:W-:Y:S05]  /*2e370*/  BSYNC.RECONVERGENT B1 ;  /* 0x0000000000017941 */ /* 0x000fea0003800200 */
.L_x_18599:
        /* <DEDUP_REMOVED lines=23> */
.L_x_18606:
        /* <DEDUP_REMOVED lines=15> */
.L_x_18608:
[----:B------:R-:W-:Y:S05]  /*2e5e0*/  BSYNC.RECONVERGENT B2 ;  /* 0x0000000000027941 */ /* 0x000fea0003800200 */
.L_x_18607:
        /* <DEDUP_REMOVED lines=61> */
.L_x_18605:
[----:B------:R-:W-:Y:S05]  /*2e9c0*/  BSYNC.RECONVERGENT B1 ;  /* 0x0000000000017941 */ /* 0x000fea0003800200 */
.L_x_18604:
        /* <DEDUP_REMOVED lines=13> */
.L_x_18568:
        /* <DEDUP_REMOVED lines=21> */
.L_x_18526:
[----:B------:R-:W-:Y:S05]  /*2ebf0*/  BSYNC.RECONVERGENT B0 ;  /* 0x0000000000007941 */ /* 0x000fea0003800200 */
.L_x_18525:
        /* <DEDUP_REMOVED lines=12> */
[----:B-1234-:R0:W5:Y:S01]  /*2ecc0*/  LDG.E.128 R128, desc[UR6][R28.64] ;  /* 0x000000061c807981 */ /* 0x01e162000c1e1d00 */
        /* <DEDUP_REMOVED lines=17> */
.L_x_18614:
        /* <DEDUP_REMOVED lines=12> */
.L_x_18616:
[----:B------:R-:W-:Y:S05]  /*2eea0*/  BSYNC.RECONVERGENT B2 ;  /* 0x0000000000027941 */ /* 0x000fea0003800200 */
.L_x_18615:
        /* <DEDUP_REMOVED lines=61> */
.L_x_18613:
[----:B------:R-:W-:Y:S05]  /*2f280*/  BSYNC.RECONVERGENT B1 ;  /* 0x0000000000017941 */ /* 0x000fea0003800200 */
.L_x_18612:
        /* <DEDUP_REMOVED lines=10> */
[----:B------:R-:W-:-:S03]  /*2f330*/  IMAD.MOV.U32 R28, RZ, RZ, R4 ;  /* 0x000000ffff1c7224 */ /* 0x000fc600078e0004 */
[----:B0-----:R-:W-:Y:S01]  /*2f340*/  FMUL.FTZ R5, R5, R171 ;  /* 0x000000ab05057220 */ /* 0x001fe20000410000 */
[----:B-1----:R-:W-:Y:S01]  /*2f350*/  FSETP.GTU.FTZ.AND P0, PT, R27, R252, PT ;  /* 0x000000fc1b00720b */ /* 0x002fe20003f1c000 */
[----:B------:R-:W-:-:S03]  /*2f360*/  IMAD.U32 R27, R44, 0x10000, RZ ;  /* 0x000100002c1b7824 */ /* 0x000fc600078e00ff */
[----:B------:R-:W-:Y:S02]  /*2f370*/  FSEL R5, R5, RZ, !P0 ;  /* 0x000000ff05057208 */ /* 0x000fe40004000000 */
[----:B------:R-:W-:-:S03]  /*2f380*/  PLOP3.LUT P0, PT, P0, PT, PT, 0x8, 0x80 ;  /* 0x000000000080781c */ /* 0x000fc6000070e170 */
[----:B------:R-:W-:Y:S01]  /*2f390*/  FFMA.FTZ R27, R5, R52, R27 ;  /* 0x00000034051b7223 */ /* 0x000fe2000001001b */
        /* <DEDUP_REMOVED lines=12> */
.L_x_18619:
        /* <DEDUP_REMOVED lines=12> */
.L_x_18621:
[----:B------:R-:W-:Y:S05]  /*2f520*/  BSYNC.RECONVERGENT B2 ;  /* 0x0000000000027941 */ /* 0x000fea0003800200 */
.L_x_18620:
        /* <DEDUP_REMOVED lines=61> */
.L_x_18618:
[----:B------:R-:W-:Y:S05]  /*2f900*/  BSYNC.RECONVERGENT B1 ;  /* 0x0000000000017941 */ /* 0x000fea0003800200 */
.L_x_18617:
[----:B------:R-:W-:Y:S01]  /*2f910*/  I2FP.F32.U32 R28, R28 ;  /* 0x0000001c001c7245 */ /* 0x000fe20000201000 */
[----:B------:R-:W-:Y:S01]  /*2f920*/  BSSY.RECONVERGENT B1, `(.L_x_18622) ;  /* 0x0000061000017945 */ /* 0x000fe20003800200 */
[----:B------:R-:W-:Y:S01]  /*2f930*/  SHF.L.U32 R30, R30, 0x10, RZ ;  /* 0x000000101e1e7819 */ /* 0x000fe200000006ff */
[----:B------:R-:W-:Y:S01]  /*2f940*/  HFMA2 R136, -RZ, RZ, 0, 1.1920928955078125e-07 ;  /* 0x00000002ff887431 */ /* 0x000fe200000001ff */
[----:B------:R-:W-:Y:S01]  /*2f950*/  ISETP.NE.AND P1, PT, R5, 0x1, PT ;  /* 0x000000010500780c */ /* 0x000fe20003f25270 */
[----:B------:R-:W-:Y:S01]  /*2f960*/  FFMA.FTZ R28, R28, R170, 1.1641532182693481445e-10 ;  /* 0x2f0000001c1c7423 */ /* 0x000fe200000100aa */
[----:B------:R-:W-:-:S04]  /*2f970*/  PRMT R29, R44, 0x7632, R29 ;  /* 0x000076322c1d7816 */ /* 0x000fc8000000001d */
[----:B------:R-:W-:Y:S01]  /*2f980*/  FSETP.GTU.FTZ.AND P0, PT, R28, R252, PT ;  /* 0x000000fc1c00720b */ /* 0x000fe20003f1c000 */
[----:B------:R-:W-:Y:S01]  /*2f990*/  FMUL.FTZ R28, R30, R165 ;  /* 0x000000a51e1c7220 */ /* 0x000fe20000410000 */
[----:B------:R-:W-:-:S03]  /*2f9a0*/  IMAD.U32 R29, R29, 0x10000, RZ ;  /* 0x000100001d1d7824 */ /* 0x000fc600078e00ff */
[----:B------:R-:W-:-:S05]  /*2f9b0*/  FMUL.FTZ R28, R28, R171 ;  /* 0x000000ab1c1c7220 */ /* 0x000fca0000410000 */
        /* <DEDUP_REMOVED lines=13> */
.L_x_18624:
        /* <DEDUP_REMOVED lines=12> */
.L_x_18626:
[----:B------:R-:W-:Y:S05]  /*2fb50*/  BSYNC.RECONVERGENT B2 ;  /* 0x0000000000027941 */ /* 0x000fea0003800200 */
.L_x_18625:
        /* <DEDUP_REMOVED lines=61> */
.L_x_18623:
[----:B------:R-:W-:Y:S05]  /*2ff30*/  BSYNC.RECONVERGENT B1 ;  /* 0x0000000000017941 */ /* 0x000fea0003800200 */
.L_x_18622:
[----:B------:R-:W-:Y:S01]  /*2ff40*/  I2FP.F32.U32 R5, R29 ;  /* 0x0000001d00057245 */ /* 0x000fe20000201000 */
[----:B------:R-:W-:Y:S01]  /*2ff50*/  IMAD.U32 R30, R45, 0x10000, RZ ;  /* 0x000100002d1e7824 */ /* 0x000fe200078e00ff */
[----:B------:R-:W-:Y:S01]  /*2ff60*/  ISETP.NE.AND P2, PT, R136, 0x1, PT ;  /* 0x000000018800780c */ /* 0x000fe20003f45270 */
[----:B------:R-:W-:Y:S01]  /*2ff70*/  BSSY.RECONVERGENT B1, `(.L_x_18627) ;  /* 0x000005f000017945 */ /* 0x000fe20003800200 */
[----:B------:R-:W-:Y:S01]  /*2ff80*/  PRMT R29, R129, 0x7632, R29 ;  /* 0x00007632811d7816 */ /* 0x000fe2000000001d */
[----:B------:R-:W-:Y:S01]  /*2ff90*/  FFMA.FTZ R5, R5, R170, 1.1641532182693481445e-10 ;  /* 0x2f00000005057423 */ /* 0x000fe200000100aa */
[----:B------:R-:W-:-:S04]  /*2ffa0*/  IMAD.MOV.U32 R128, RZ, RZ, R4 ;  /* 0x000000ffff807224 */ /* 0x000fc800078e0004 */
[----:B------:R-:W-:Y:S02]  /*2ffb0*/  FSETP.GTU.FTZ.AND P1, PT, R5, R252, PT ;  /* 0x000000fc0500720b */ /* 0x000fe40003f3c000 */
[----:B------:R-:W-:-:S05]  /*2ffc0*/  SHF.L.U32 R5, R129, 0x10, RZ ;  /* 0x0000001081057819 */ /* 0x000fca00000006ff */
        /* <DEDUP_REMOVED lines=15> */
.L_x_18629:
        /* <DEDUP_REMOVED lines=12> */
.L_x_18631:
[----:B------:R-:W-:Y:S05]  /*30180*/  BSYNC.RECONVERGENT B2 ;  /* 0x0000000000027941 */ /* 0x000fea0003800200 */
.L_x_18630:
        /* <DEDUP_REMOVED lines=61> */
.L_x_18628:
[----:B------:R-:W-:Y:S05]  /*30560*/  BSYNC.RECONVERGENT B1 ;  /* 0x0000000000017941 */ /* 0x000fea0003800200 */
.L_x_18627:
        /* <DEDUP_REMOVED lines=24> */
.L_x_18634:
        /* <DEDUP_REMOVED lines=12> */
.L_x_18636:
[----:B------:R-:W-:Y:S05]  /*307b0*/  BSYNC.RECONVERGENT B2 ;  /* 0x0000000000027941 */ /* 0x000fea0003800200 */
.L_x_18635:
        /* <DEDUP_REMOVED lines=61> */
.L_x_18633:
[----:B------:R-:W-:Y:S05]  /*30b90*/  BSYNC.RECONVERGENT B1 ;  /* 0x0000000000017941 */ /* 0x000fea0003800200 */
.L_x_18632:
[----:B------:R-:W-:Y:S01]  /*30ba0*/  I2FP.F32.U32 R5, R128 ;  /* 0x0000008000057245 */ /* 0x000fe20000201000 */
[----:B------:R-:W-:Y:S01]  /*30bb0*/  IMAD.U32 R128, R46, 0x10000, RZ ;  /* 0x000100002e807824 */ /* 0x000fe200078e00ff */
[----:B------:R-:W-:Y:S01]  /*30bc0*/  ISETP.NE.AND P4, PT, R129, 0x1, PT ;  /* 0x000000018100780c */ /* 0x000fe20003f85270 */
[----:B------:R-:W-:Y:S01]  /*30bd0*/  BSSY.RECONVERGENT B1, `(.L_x_18637) ;  /* 0x0000060000017945 */ /* 0x000fe20003800200 */
        /* <DEDUP_REMOVED lines=10> */
[----:B------:R-:W-:-:S04]  /*30c80*/  HFMA2 R5, -RZ, RZ, 0, 1.1920928955078125e-07 ;  /* 0x00000002ff057431 */ /* 0x000fc800000001ff */
        /* <DEDUP_REMOVED lines=10> */
.L_x_18639:
        /* <DEDUP_REMOVED lines=12> */
.L_x_18641:
[----:B------:R-:W-:Y:S05]  /*30df0*/  BSYNC.RECONVERGENT B2 ;  /* 0x0000000000027941 */ /* 0x000fea0003800200 */
.L_x_18640:
        /* <DEDUP_REMOVED lines=61> */
.L_x_18638:
[----:B------:R-:W-:Y:S05]  /*311d0*/  BSYNC.RECONVERGENT B1 ;  /* 0x0000000000017941 */ /* 0x000fea0003800200 */
.L_x_18637:
        /* <DEDUP_REMOVED lines=25> */
.L_x_18644:
        /* <DEDUP_REMOVED lines=12> */
.L_x_18646:
[----:B------:R-:W-:Y:S05]  /*31430*/  BSYNC.RECONVERGENT B2 ;  /* 0x0000000000027941 */ /* 0x000fea0003800200 */
.L_x_18645:
        /* <DEDUP_REMOVED lines=61> */
.L_x_18643:
[----:B------:R-:W-:Y:S05]  /*31810*/  BSYNC.RECONVERGENT B1 ;  /* 0x0000000000017941 */ /* 0x000fea0003800200 */
.L_x_18642:
        /* <DEDUP_REMOVED lines=24> */
.L_x_18649:
        /* <DEDUP_REMOVED lines=15> */
.L_x_18651:
[----:B------:R-:W-:Y:S05]  /*31a90*/  BSYNC.RECONVERGENT B2 ;  /* 0x0000000000027941 */ /* 0x000fea0003800200 */
.L_x_18650:
        /* <DEDUP_REMOVED lines=61> */
.L_x_18648:
[----:B------:R-:W-:Y:S05]  /*31e70*/  BSYNC.RECONVERGENT B1 ;  /* 0x0000000000017941 */ /* 0x000fea0003800200 */
.L_x_18647:
[----:B------:R-:W-:Y:S02]  /*31e80*/  I2FP.F32.U32 R130, R130 ;  /* 0x0000008200827245 */ /* 0x000fe40000201000 */
[----:B------:R-:W-:-:S03]  /*31e90*/  SHF.L.U32 R131, R164, 0x10, RZ ;  /* 0x00000010a4837819 */ /* 0x000fc600000006ff */
        /* <DEDUP_REMOVED lines=14> */
.L_x_18611:
        /* <DEDUP_REMOVED lines=16> */
.L_x_18655:
        /* <DEDUP_REMOVED lines=12> */
.L_x_18657:
[----:B------:R-:W-:Y:S05]  /*32140*/  BSYNC.RECONVERGENT B2 ;  /* 0x0000000000027941 */ /* 0x000fea0003800200 */
.L_x_18656:
        /* <DEDUP_REMOVED lines=61> */
.L_x_18654:
[----:B------:R-:W-:Y:S05]  /*32520*/  BSYNC.RECONVERGENT B1 ;  /* 0x0000000000017941 */ /* 0x000fea0003800200 */
.L_x_18653:
        /* <DEDUP_REMOVED lines=10> */
[----:B------:R-:W-:-:S03]  /*325d0*/  MOV R28, R4 ;  /* 0x00000004001c7202 */ /* 0x000fc60000000f00 */
[----:B0-----:R-:W-:Y:S01]  /*325e0*/  FMUL.FTZ R5, R5, R168 ;  /* 0x000000a805057220 */ /* 0x001fe20000410000 */
[----:B-1----:R-:W-:-:S04]  /*325f0*/  FSETP.GTU.FTZ.AND P0, PT, R27, R169, PT ;  /* 0x000000a91b00720b */ /* 0x002fc80003f1c000 */
        /* <DEDUP_REMOVED lines=15> */
.L_x_18660:
        /* <DEDUP_REMOVED lines=12> */
.L_x_18662:
[----:B------:R-:W-:Y:S05]  /*327b0*/  BSYNC.RECONVERGENT B2 ;  /* 0x0000000000027941 */ /* 0x000fea0003800200 */
.L_x_18661:
        /* <DEDUP_REMOVED lines=61> */
.L_x_18659:
[----:B------:R-:W-:Y:S05]  /*32b90*/  BSYNC.RECONVERGENT B1 ;  /* 0x0000000000017941 */ /* 0x000fea0003800200 */
.L_x_18658:
        /* <DEDUP_REMOVED lines=22> */
.L_x_18665:
        /* <DEDUP_REMOVED lines=12> */
.L_x_18667:
[----:B------:R-:W-:Y:S05]  /*32dc0*/  BSYNC.RECONVERGENT B2 ;  /* 0x0000000000027941 */ /* 0x000fea0003800200 */
.L_x_18666:
        /* <DEDUP_REMOVED lines=61> */
.L_x_18664:
[----:B------:R-:W-:Y:S05]  /*331a0*/  BSYNC.RECONVERGENT B1 ;  /* 0x0000000000017941 */ /* 0x000fea0003800200 */
.L_x_18663:
        /* <DEDUP_REMOVED lines=23> */
.L_x_18670:
        /* <DEDUP_REMOVED lines=12> */
.L_x_18672:
[----:B------:R-:W-:Y:S05]  /*333e0*/  BSYNC.RECONVERGENT B2 ;  /* 0x0000000000027941 */ /* 0x000fea0003800200 */
.L_x_18671:
        /* <DEDUP_REMOVED lines=61> */
.L_x_18669:
[----:B------:R-:W-:Y:S05]  /*337c0*/  BSYNC.RECONVERGENT B1 ;  /* 0x0000000000017941 */ /* 0x000fea0003800200 */
.L_x_18668:
        /* <DEDUP_REMOVED lines=22> */
.L_x_18675:
        /* <DEDUP_REMOVED lines=12> */
.L_x_18677:
[----:B------:R-:W-:Y:S05]  /*339f0*/  BSYNC.RECONVERGENT B2 ;  /* 0x0000000000027941 */ /* 0x000fea0003800200 */
.L_x_18676:
        /* <DEDUP_REMOVED lines=61> */
.L_x_18674:
[----:B------:R-:W-:Y:S05]  /*33dd0*/  BSYNC.RECONVERGENT B1 ;  /* 0x0000000000017941 */ /* 0x000fea0003800200 */
.L_x_18673:
        /* <DEDUP_REMOVED lines=23> */
.L_x_18680:
        /* <DEDUP_REMOVED lines=12> */
.L_x_18682:
[----:B------:R-:W-:Y:S05]  /*34010*/  BSYNC.RECONVERGENT B2 ;  /* 0x0000000000027941 */ /* 0x000fea0003800200 */
.L_x_18681:
        /* <DEDUP_REMOVED lines=61> */
.L_x_18679:
[----:B------:R-:W-:Y:S05]  /*343f0*/  BSYNC.RECONVERGENT B1 ;  /* 0x0000000000017941 */ /* 0x000fea0003800200 */
.L_x_18678:
        /* <DEDUP_REMOVED lines=23> */
.L_x_18685:
        /* <DEDUP_REMOVED lines=12> */
.L_x_18687:
[----:B------:R-:W-:Y:S05]  /*34630*/  BSYNC.RECONVERGENT B2 ;  /* 0x0000000000027941 */ /* 0x000fea0003800200 */
.L_x_18686:
        /* <DEDUP_REMOVED lines=61> */
.L_x_18684:
[----:B------:R-:W-:Y:S05]  /*34a10*/  BSYNC.RECONVERGENT B1 ;  /* 0x0000000000017941 */ /* 0x000fea0003800200 */
.L_x_18683:
        /* <DEDUP_REMOVED lines=23> */
.L_x_18690:
        /* <DEDUP_REMOVED lines=15> */
.L_x_18692:
[----:B------:R-:W-:Y:S05]  /*34c80*/  BSYNC.RECONVERGENT B2 ;  /* 0x0000000000027941 */ /* 0x000fea0003800200 */
.L_x_18691:
        /* <DEDUP_REMOVED lines=61> */
.L_x_18689:
[----:B------:R-:W-:Y:S05]  /*35060*/  BSYNC.RECONVERGENT B1 ;  /* 0x0000000000017941 */ /* 0x000fea0003800200 */
.L_x_18688:
        /* <DEDUP_REMOVED lines=13> */
.L_x_18652:
        /* <DEDUP_REMOVED lines=20> */
.L_x_18610:
[----:B------:R-:W-:Y:S05]  /*35280*/  BSYNC.RECONVERGENT B0 ;  /* 0x0000000000007941 */ /* 0x000fea0003800200 */
.L_x_18609:
[----:B01234-:R-:W-:Y:S01]  /*35290*/  FADD.FTZ R128, RZ, R26 ;  /* 0x0000001aff807221 */ /* 0x01ffe20000010000 */
[C---:B------:R-:W-:Y:S01]  /*352a0*/  LOP3.LUT P0, RZ, R0.reuse, 0x10, RZ, 0xc0, !PT ;  /* 0x0000001000ff7812 */ /* 0x040fe2000780c0ff */
[----:B------:R-:W0:Y:S01]  /*352b0*/  S2R R169, SR_TID.X ;  /* 0x0000000000a97919 */ /* 0x000e220000002100 */
[----:B------:R-:W-:Y:S01]  /*352c0*/  ISETP.GT.U32.AND P5, PT, R11, 0x3f, PT ;  /* 0x0000003f0b00780c */ /* 0x000fe20003fa4070 */
[----:B------:R-:W-:Y:S01]  /*352d0*/  FADD.FTZ R128, R25, R128 ;  /* 0x0000008019807221 */ /* 0x000fe20000010000 */
[C---:B------:R-:W-:Y:S01]  /*352e0*/  ISETP.GT.U32.AND P4, PT, R11.reuse, 0x5f, PT ;  /* 0x0000005f0b00780c */ /* 0x040fe20003f84070 */
[----:B------:R-:W-:Y:S01]  /*352f0*/  UMOV UR13, 0xffffffff ;  /* 0xffffffff000d7882 */ /* 0x000fe20000000000 */
[----:B------:R-:W-:Y:S01]  /*35300*/  ISETP.GT.U32.AND P3, PT, R11, 0x7f, PT ;  /* 0x0000007f0b00780c */ /* 0x000fe20003f64070 */
[----:B------:R-:W-:Y:S01]  /*35310*/  FADD.FTZ R128, R135, R128 ;  /* 0x0000008087807221 */ /* 0x000fe20000010000 */
[C---:B------:R-:W-:Y:S02]  /*35320*/  ISETP.GT.U32.AND P2, PT, R11.reuse, 0x9f, PT ;  /* 0x0000009f0b00780c */ /* 0x040fe40003f44070 */
[----:B------:R-:W-:Y:S01]  /*35330*/  LOP3.LUT R0, R0, 0xfffffffd, RZ, 0xc0, !PT ;  /* 0xfffffffd00007812 */ /* 0x000fe200078ec0ff */
[----:B------:R-:W-:Y:S01]  /*35340*/  FADD.FTZ R128, R134, R128 ;  /* 0x0000008086807221 */ /* 0x000fe20000010000 */
[----:B------:R-:W-:-:S03]  /*35350*/  ISETP.GT.U32.AND P6, PT, R11, 0xff, PT ;  /* 0x000000ff0b00780c */ /* 0x000fc60003fc4070 */
[----:B------:R-:W-:-:S04]  /*35360*/  FADD.FTZ R128, R149, R128 ;  /* 0x0000008095807221 */ /* 0x000fc80000010000 */
[----:B------:R-:W-:-:S04]  /*35370*/  FADD.FTZ R128, R148, R128 ;  /* 0x0000008094807221 */ /* 0x000fc80000010000 */
[----:B------:R-:W-:-:S04]  /*35380*/  FADD.FTZ R128, R150, R128 ;  /* 0x0000008096807221 */ /* 0x000fc80000010000 */
[----:B------:R-:W-:-:S05]  /*35390*/  FADD.FTZ R128, R151, R128 ;  /* 0x0000008097807221 */ /* 0x000fca0000010000 */
[----:B------:R-:W-:Y:S02]  /*353a0*/  FSEL R131, R128, RZ, P0 ;  /* 0x000000ff80837208 */ /* 0x000fe40000000000 */
[----:B0-----:R-:W-:Y:S02]  /*353b0*/  LOP3.LUT P1, RZ, R169, 0x1f, RZ, 0xc0, !PT ;  /* 0x0000001fa9ff7812 */ /* 0x001fe4000782c0ff */
[----:B------:R-:W-:Y:S01]  /*353c0*/  ISETP.GT.U32.AND P0, PT, R11, 0xdf, PT ;  /* 0x000000df0b00780c */ /* 0x000fe20003f04070 */
        /* <DEDUP_REMOVED lines=213> */
.L_x_18722:
        /* <DEDUP_REMOVED lines=17> */
[----:B------:R-:W-:Y:S05]  /*36230*/  @!P1 BRA `(.L_x_18695) ;  /* 0x0000000000a89947 */ /* 0x000fea0003800000 */
[----:B------:R1:W-:Y:S04]  /*36240*/  STL [R1+0x80], R0 ;  /* 0x0000800001007387 */ /* 0x0003e80000100800 */
[----:B------:R-:W2:Y:S04]  /*36250*/  LDL R130, [R1+0x74] ;  /* 0x0000740001827983 */ /* 0x000ea80000100800 */
[----:B------:R-:W3:Y:S04]  /*36260*/  LDL R131, [R1+0x78] ;  /* 0x0000780001837983 */ /* 0x000ee80000100800 */
[----:B-1----:R-:W4:Y:S04]  /*36270*/  LDL R0, [R1+0x70] ;  /* 0x0000700001007983 */ /* 0x002f280000100800 */
[----:B------:R-:W3:Y:S04]  /*36280*/  LDL R166, [R1+0x7c] ;  /* 0x00007c0001a67983 */ /* 0x000ee80000100800 */
[----:B------:R-:W3:Y:S04]  /*36290*/  LDL R252, [R1+0x60] ;  /* 0x0000600001fc7983 */ /* 0x000ee80000100800 */
[----:B------:R-:W3:Y:S04]  /*362a0*/  LDL R171, [R1+0x64] ;  /* 0x0000640001ab7983 */ /* 0x000ee80000100800 */
[----:B------:R-:W3:Y:S04]  /*362b0*/  LDL R170, [R1+0x68] ;  /* 0x0000680001aa7983 */ /* 0x000ee80000100800 */
[----:B------:R-:W3:Y:S01]  /*362c0*/  LDL R167, [R1+0x6c] ;  /* 0x00006c0001a77983 */ /* 0x000ee20000100800 */
[----:B0-----:R-:W-:-:S04]  /*362d0*/  FADD.FTZ R129, R26, -R169 ;  /* 0x800000a91a817221 */ /* 0x001fc80000010000 */
[----:B------:R-:W-:Y:S01]  /*362e0*/  FMUL.FTZ R129, R165, R129 ;  /* 0x00000081a5817220 */ /* 0x000fe20000410000 */
[----:B------:R-:W-:-:S04]  /*362f0*/  FADD.FTZ R128, R25, -R169 ;  /* 0x800000a919807221 */ /* 0x000fc80000010000 */
[----:B------:R-:W-:Y:S01]  /*36300*/  FMUL.FTZ R128, R165, R128 ;  /* 0x00000080a5807220 */ /* 0x000fe20000410000 */
[----:B----45:R-:W-:Y:S02]  /*36310*/  FFMA.FTZ R129, R129, R0, R172 ;  /* 0x0000000081817223 */ /* 0x030fe400000100ac */
[----:B------:R1:W5:Y:S01]  /*36320*/  LDL.LU R0, [R1+0x80] ;  /* 0x0000800001007983 */ /* 0x0003620000300800 */
[----:B--2---:R-:W-:Y:S01]  /*36330*/  FFMA.FTZ R128, R128, R130, R173 ;  /* 0x0000008280807223 */ /* 0x004fe200000100ad */
        /* <DEDUP_REMOVED lines=26> */
.L_x_18695:
[----:B------:R-:W-:Y:S05]  /*364e0*/  BSYNC.RECONVERGENT B0 ;  /* 0x0000000000007941 */ /* 0x000fea0003800200 */
.L_x_18694:
[----:B-----5:R-:W-:Y:S01]  /*364f0*/  LOP3.LUT P0, RZ, R0, 0x200, RZ, 0xc0, !PT ;  /* 0x0000020000ff7812 */ /* 0x020fe2000780c0ff */
[----:B------:R-:W-:-:S12]  /*36500*/  BSSY.RECONVERGENT B0, `(.L_x_18696) ;  /* 0x000002c000007945 */ /* 0x000fd80003800200 */
[----:B------:R-:W-:Y:S05]  /*36510*/  @!P0 BRA `(.L_x_18697) ;  /* 0x0000000000a88947 */ /* 0x000fea0003800000 */
[----:B------:R2:W-:Y:S04]  /*36520*/  STL [R1+0x80], R0 ;  /* 0x0000800001007387 */ /* 0x0005e80000100800 */
[----:B-1----:R-:W3:Y:S04]  /*36530*/  LDL R130, [R1+0x54] ;  /* 0x0000540001827983 */ /* 0x002ee80000100800 */
[----:B------:R-:W4:Y:S04]  /*36540*/  LDL R252, [R1+0x58] ;  /* 0x0000580001fc7983 */ /* 0x000f280000100800 */
[----:B--2---:R-:W2:Y:S04]  /*36550*/  LDL R0, [R1+0x50] ;  /* 0x0000500001007983 */ /* 0x004ea80000100800 */
[----:B------:R-:W4:Y:S04]  /*36560*/  LDL R131, [R1+0x5c] ;  /* 0x00005c0001837983 */ /* 0x000f280000100800 */
[----:B------:R-:W4:Y:S04]  /*36570*/  LDL R171, [R1+0x40] ;  /* 0x0000400001ab7983 */ /* 0x000f280000100800 */
[----:B------:R-:W4:Y:S04]  /*36580*/  LDL R166, [R1+0x44] ;  /* 0x0000440001a67983 */ /* 0x000f280000100800 */
[----:B------:R-:W4:Y:S04]  /*36590*/  LDL R170, [R1+0x48] ;  /* 0x0000480001aa7983 */ /* 0x000f280000100800 */
[----:B------:R-:W4:Y:S01]  /*365a0*/  LDL R167, [R1+0x4c] ;  /* 0x00004c0001a77983 */ /* 0x000f220000100800 */
[----:B0-----:R-:W-:-:S04]  /*365b0*/  FADD.FTZ R129, R24, -R169 ;  /* 0x800000a918817221 */ /* 0x001fc80000010000 */
[----:B------:R-:W-:Y:S01]  /*365c0*/  FMUL.FTZ R129, R165, R129 ;  /* 0x00000081a5817220 */ /* 0x000fe20000410000 */
[----:B------:R-:W-:-:S04]  /*365d0*/  FADD.FTZ R128, R23, -R169 ;  /* 0x800000a917807221 */ /* 0x000fc80000010000 */
[----:B------:R-:W-:Y:S01]  /*365e0*/  FMUL.FTZ R128, R165, R128 ;  /* 0x00000080a5807220 */ /* 0x000fe20000410000 */
[----:B--2---:R-:W-:Y:S02]  /*365f0*/  FFMA.FTZ R129, R129, R0, R180 ;  /* 0x0000000081817223 */ /* 0x004fe400000100b4 */
[----:B------:R2:W5:Y:S01]  /*36600*/  LDL.LU R0, [R1+0x80] ;  /* 0x0000800001007983 */ /* 0x0005620000300800 */
[----:B---3--:R-:W-:Y:S01]  /*36610*/  FFMA.FTZ R128, R128, R130, R181 ;  /* 0x0000008280807223 */ /* 0x008fe200000100b5 */
        /* <DEDUP_REMOVED lines=25> */
[----:B------:R-:W-:-:S07]  /*367b0*/  VIADD R2, R2, 0x20 ;  /* 0x0000002002027836 */ /* 0x000fce0000000000 */
.L_x_18697:
[----:B------:R-:W-:Y:S05]  /*367c0*/  BSYNC.RECONVERGENT B0 ;  /* 0x0000000000007941 */ /* 0x000fea0003800200 */
.L_x_18696:
[----:B-----5:R-:W-:Y:S01]  /*367d0*/  LOP3.LUT P0, RZ, R0, 0x100, RZ, 0xc0, !PT ;  /* 0x0000010000ff7812 */ /* 0x020fe2000780c0ff */
[----:B------:R-:W-:-:S12]  /*367e0*/  BSSY.RECONVERGENT B0, `(.L_x_18698) ;  /* 0x000002c000007945 */ /* 0x000fd80003800200 */
[----:B------:R-:W-:Y:S05]  /*367f0*/  @!P0 BRA `(.L_x_18699) ;  /* 0x0000000000a88947 */ /* 0x000fea0003800000 */
[----:B------:R3:W-:Y:S04]  /*36800*/  STL [R1+0x80], R0 ;  /* 0x0000800001007387 */ /* 0x0007e80000100800 */
[----:B-12---:R-:W2:Y:S04]  /*36810*/  LDL R130, [R1+0x34] ;  /* 0x0000340001827983 */ /* 0x006ea80000100800 */
[----:B------:R-:W4:Y:S04]  /*36820*/  LDL R252, [R1+0x38] ;  /* 0x0000380001fc7983 */ /* 0x000f280000100800 */
[----:B---3--:R-:W3:Y:S04]  /*36830*/  LDL R0, [R1+0x30] ;  /* 0x0000300001007983 */ /* 0x008ee80000100800 */
        /* <DEDUP_REMOVED lines=38> */
.L_x_18699:
[----:B------:R-:W-:Y:S05]  /*36aa0*/  BSYNC.RECONVERGENT B0 ;  /* 0x0000000000007941 */ /* 0x000fea0003800200 */
.L_x_18698:
[----:B-----5:R-:W-:Y:S01]  /*36ab0*/  LOP3.LUT P0, RZ, R0, 0x80, RZ, 0xc0, !PT ;  /* 0x0000008000ff7812 */ /* 0x020fe2000780c0ff */
[----:B------:R-:W-:-:S12]  /*36ac0*/  BSSY.RECONVERGENT B0, `(.L_x_18700) ;  /* 0x000002c000007945 */ /* 0x000fd80003800200 */
[----:B------:R-:W-:Y:S05]  /*36ad0*/  @!P0 BRA `(.L_x_18701) ;  /* 0x0000000000a88947 */ /* 0x000fea0003800000 */
[----:B------:R4:W-:Y:S04]  /*36ae0*/  STL [R1+0x80], R0 ;  /* 0x0000800001007387 */ /* 0x0009e80000100800 */
[----:B-123--:R-:W2:Y:S04]  /*36af0*/  LDL R130, [R1+0x14] ;  /* 0x0000140001827983 */ /* 0x00eea80000100800 */
[----:B------:R-:W3:Y:S04]  /*36b00*/  LDL R252, [R1+0x18] ;  /* 0x0000180001fc7983 */ /* 0x000ee80000100800 */
[----:B----4-:R-:W4:Y:S04]  /*36b10*/  LDL R0, [R1+0x10] ;  /* 0x0000100001007983 */ /* 0x010f280000100800 */
[----:B------:R-:W3:Y:S04]  /*36b20*/  LDL R131, [R1+0x1c] ;  /* 0x00001c0001837983 */ /* 0x000ee80000100800 */
[----:B------:R-:W3:Y:S04]  /*36b30*/  LDL R171, [R1] ;  /* 0x0000000001ab7983 */ /* 0x000ee80000100800 */
[----:B------:R-:W3:Y:S04]  /*36b40*/  LDL R166, [R1+0x4] ;  /* 0x0000040001a67983 */ /* 0x000ee80000100800 */
[----:B------:R-:W3:Y:S04]  /*36b50*/  LDL R170, [R1+0x8] ;  /* 0x0000080001aa7983 */ /* 0x000ee80000100800 */
[----:B------:R-:W3:Y:S01]  /*36b60*/  LDL R167, [R1+0xc] ;  /* 0x00000c0001a77983 */ /* 0x000ee20000100800 */
[----:B0-----:R-:W-:-:S04]  /*36b70*/  FADD.FTZ R129, R20, -R169 ;  /* 0x800000a914817221 */ /* 0x001fc80000010000 */
[----:B------:R-:W-:Y:S01]  /*36b80*/  FMUL.FTZ R129, R165, R129 ;  /* 0x00000081a5817220 */ /* 0x000fe20000410000 */
[----:B------:R-:W-:-:S04]  /*36b90*/  FADD.FTZ R128, R19, -R169 ;  /* 0x800000a913807221 */ /* 0x000fc80000010000 */
[----:B------:R-:W-:Y:S01]  /*36ba0*/  FMUL.FTZ R128, R165, R128 ;  /* 0x00000080a5807220 */ /* 0x000fe20000410000 */
[----:B----4-:R-:W-:Y:S02]  /*36bb0*/  FFMA.FTZ R129, R129, R0, R196 ;  /* 0x0000000081817223 */ /* 0x010fe400000100c4 */
        /* <DEDUP_REMOVED lines=28> */
.L_x_18701:
[----:B------:R-:W-:Y:S05]  /*36d80*/  BSYNC.RECONVERGENT B0 ;  /* 0x0000000000007941 */ /* 0x000fea0003800200 */
.L_x_18700:
[----:B-----5:R-:W-:Y:S01]  /*36d90*/  LOP3.LUT P0, RZ, R0, 0x40, RZ, 0xc0, !PT ;  /* 0x0000004000ff7812 */ /* 0x020fe2000780c0ff */
[----:B------:R-:W-:-:S12]  /*36da0*/  BSSY.RECONVERGENT B0, `(.L_x_18702) ;  /* 0x0000022000007945 */ /* 0x000fd80003800200 */
[----:B------:R-:W-:Y:S05]  /*36db0*/  @!P0 BRA `(.L_x_18703) ;  /* 0x0000000000808947 */ /* 0x000fea0003800000 */
[--C-:B01234-:R-:W-:Y:S01]  /*36dc0*/  FADD.FTZ R129, R18, -R169.reuse ;  /* 0x800000a912817221 */ /* 0x11ffe20000010000 */
        /* <DEDUP_REMOVED lines=31> */
.L_x_18703:
[----:B------:R-:W-:Y:S05]  /*36fc0*/  BSYNC.RECONVERGENT B0 ;  /* 0x0000000000007941 */ /* 0x000fea0003800200 */
.L_x_18702:
[----:B------:R-:W-:Y:S01]  /*36fd0*/  LOP3.LUT P0, RZ, R0, 0x20, RZ, 0xc0, !PT ;  /* 0x0000002000ff7812 */ /* 0x000fe2000780c0ff */
        /* <DEDUP_REMOVED lines=31> */
[----:B0-----:R-:W-:-:S04]  /*371d0*/  IMAD.WIDE.U32 R166, R2, 0x10, R166 ;  /* 0x0000001002a67825 */ /* 0x001fc800078e00a6 */
[----:B------:R-:W-:Y:S01]  /*371e0*/  VIADD R2, R2, 0x20 ;  /* 0x0000002002027836 */ /* 0x000fe20000000000 */
[----:B------:R0:W-:Y:S06]  /*371f0*/  STG.E.128 desc[UR6][R166.64], R128 ;  /* 0x00000080a6007986 */ /* 0x0001ec000c101d06 */
.L_x_18705:
[----:B------:R-:W-:Y:S05]  /*37200*/  BSYNC.RECONVERGENT B0 ;  /* 0x0000000000007941 */ /* 0x000fea0003800200 */
.L_x_18704:
        /* <DEDUP_REMOVED lines=35> */
.L_x_18707:
[----:B------:R-:W-:Y:S05]  /*37440*/  BSYNC.RECONVERGENT B0 ;  /* 0x0000000000007941 */ /* 0x000fea0003800200 */
.L_x_18706:
[----:B------:R-:W-:Y:S01]  /*37450*/  LOP3.LUT P0, RZ, R0, 0x4, RZ, 0xc0, !PT ;  /* 0x0000000400ff7812 */ /* 0x000fe2000780c0ff */
[----:B------:R-:W-:-:S12]  /*37460*/  BSSY.RECONVERGENT B0, `(.L_x_18708) ;  /* 0x0000021000007945 */ /* 0x000fd80003800200 */
[----:B------:R-:W-:Y:S05]  /*37470*/  @!P0 BRA `(.L_x_18709) ;  /* 0x00000000007c8947 */ /* 0x000fea0003800000 */
[--C-:B01234-:R-:W-:Y:S01]  /*37480*/  FADD.FTZ R130, R163, -R169.reuse ;  /* 0x800000a9a3827221 */ /* 0x11ffe20000010000 */
        /* <DEDUP_REMOVED lines=18> */
[--C-:B------:R-:W-:Y:S01]  /*375b0*/  FADD.FTZ R171, R30, -R169.reuse ;  /* 0x800000a91eab7221 */ /* 0x100fe20000010000 */
[----:B------:R-:W-:Y:S01]  /*375c0*/  F2FP.BF16.F32.PACK_AB R130, R129, R128 ;  /* 0x000000808182723e */ /* 0x000fe200000010ff */
[----:B------:R-:W-:Y:S01]  /*375d0*/  FADD.FTZ R170, R29, -R169 ;  /* 0x800000a91daa7221 */ /* 0x000fe20000010000 */
[----:B------:R-:W-:Y:S01]  /*375e0*/  F2FP.BF16.F32.PACK_AB R128, R167, R166 ;  /* 0x000000a6a780723e */ /* 0x000fe200000010ff */
[C---:B------:R-:W-:Y:S01]  /*375f0*/  FMUL.FTZ R169, R165.reuse, R171 ;  /* 0x000000aba5a97220 */ /* 0x040fe20000410000 */
[----:B------:R-:W0:Y:S01]  /*37600*/  LDC.64 R166, c[0x0][0x428] ;  /* 0x00010a00ffa67b82 */ /* 0x000e220000000a00 */
[----:B------:R-:W-:-:S02]  /*37610*/  FMUL.FTZ R170, R165, R170 ;  /* 0x000000aaa5aa7220 */ /* 0x000fc40000410000 */
[----:B------:R-:W-:Y:S02]  /*37620*/  FFMA.FTZ R165, R169, R70, R62 ;  /* 0x00000046a9a57223 */ /* 0x000fe4000001003e */
[----:B------:R-:W-:-:S05]  /*37630*/  FFMA.FTZ R170, R170, R71, R63 ;  /* 0x00000047aaaa7223 */ /* 0x000fca000001003f */
[----:B------:R-:W-:Y:S01]  /*37640*/  F2FP.BF16.F32.PACK_AB R129, R170, R165 ;  /* 0x000000a5aa81723e */ /* 0x000fe200000010ff */
[----:B0-----:R-:W-:-:S05]  /*37650*/  IMAD.WIDE.U32 R166, R2, 0x10, R166 ;  /* 0x0000001002a67825 */ /* 0x001fca00078e00a6 */
[----:B------:R0:W-:Y:S02]  /*37660*/  STG.E.128 desc[UR6][R166.64], R128 ;  /* 0x00000080a6007986 */ /* 0x0001e4000c101d06 */
.L_x_18709:
[----:B------:R-:W-:Y:S05]  /*37670*/  BSYNC.RECONVERGENT B0 ;  /* 0x0000000000007941 */ /* 0x000fea0003800200 */
.L_x_18708:
[----:B01234-:R-:W0:Y:S02]  /*37680*/  LDC.64 R128, c[0x0][0x380] ;  /* 0x0000e000ff807b82 */ /* 0x01fe240000000a00 */
[----:B0-----:R-:W-:-:S05]  /*37690*/  IMAD R10, R128, 0x4, R10 ;  /* 0x00000004800a7824 */ /* 0x001fca00078e020a */
[----:B------:R-:W-:-:S13]  /*376a0*/  ISETP.GE.AND P0, PT, R10, R129, PT ;  /* 0x000000810a00720c */ /* 0x000fda0003f06270 */
[----:B------:R-:W-:Y:S05]  /*376b0*/  @!P0 BRA `(.L_x_18710) ;  /* 0xfffffca400588947 */ /* 0x000fea000383ffff */
[----:B------:R-:W-:Y:S05]  /*376c0*/  EXIT ;  /* 0x000000000000794d */ /* 0x000fea0003800000 */
.L_x_18693:
        /* <DEDUP_REMOVED lines=8> */
.L_x_18712:
[----:B------:R-:W-:Y:S05]  /*37750*/  BSYNC B0 ;  /* 0x0000000000007941 */ /* 0x000fea0003800000 */
.L_x_18711:
[----:B------:R-:W-:Y:S01]  /*37760*/  FADD.FTZ R131, R131, R128 ;  /* 0x0000008083837221 */ /* 0x000fe20000010000 */
[----:B------:R-:W-:Y:S02]  /*37770*/  IMAD.MOV.U32 R128, RZ, RZ, -0x1 ;  /* 0xffffffffff807424 */ /* 0x000fe400078e00ff */
[----:B------:R-:W-:Y:S02]  /*37780*/  HFMA2 R129, -RZ, RZ, 0, 1.847743988037109375e-06 ;  /* 0x0000001fff817431 */ /* 0x000fe400000001ff */
[----:B------:R-:W-:Y:S01]  /*37790*/  IMAD.MOV.U32 R130, RZ, RZ, 0x2 ;  /* 0x00000002ff827424 */ /* 0x000fe200078e00ff */
[----:B------:R-:W0:Y:S01]  /*377a0*/  LDC R166, c[0x0][0x400] ;  /* 0x00010000ffa67b82 */ /* 0x000e220000000800 */
[----:B------:R-:W-:-:S07]  /*377b0*/  MOV R167, R131 ;  /* 0x0000008300a77202 */ /* 0x000fce0000000f00 */
[----:B0-----:R-:W-:Y:S05]  /*377c0*/  WARPSYNC.COLLECTIVE R128, `(.L_x_18713) ;  /* 0x0000000080087348 */ /* 0x001fea0003c00000 */
[----:B------:R1:W2:Y:S02]  /*377d0*/  SHFL.BFLY P6, R128, R167, R130, R129 ;  /* 0x0c000082a7807389 */ /* 0x0002a400000c0081 */
[----:B012---:R-:W-:Y:S05]  /*377e0*/  ENDCOLLECTIVE ;  /* 0x000000000000791b */ /* 0x007fea0003800000 */
.L_x_18713:
[----:B------:R-:W-:Y:S02]  /*377f0*/  IMAD.MOV.U32 R130, RZ, RZ, 0x4 ;  /* 0x00000004ff827424 */ /* 0x000fe400078e00ff */
[----:B------:R-:W-:Y:S01]  /*37800*/  FADD.FTZ R131, R131, R128 ;  /* 0x0000008083837221 */ /* 0x000fe20000010000 */
[----:B------:R-:W-:-:S04]  /*37810*/  MOV R128, 0xffffffff ;  /* 0xffffffff00807802 */ /* 0x000fc80000000f00 */
[----:B------:R-:W-:-:S07]  /*37820*/  MOV R167, R131 ;  /* 0x0000008300a77202 */ /* 0x000fce0000000f00 */
[----:B------:R-:W-:Y:S05]  /*37830*/  WARPSYNC.COLLECTIVE R128, `(.L_x_18714) ;  /* 0x0000000080087348 */ /* 0x000fea0003c00000 */
[----:B------:R0:W1:Y:S02]  /*37840*/  SHFL.BFLY P6, R128, R167, R130, R129 ;  /* 0x0c000082a7807389 */ /* 0x00006400000c0081 */
[----:B01----:R-:W-:Y:S05]  /*37850*/  ENDCOLLECTIVE ;  /* 0x000000000000791b */ /* 0x003fea0003800000 */
.L_x_18714:
[----:B------:R-:W-:Y:S02]  /*37860*/  HFMA2 R130, -RZ, RZ, 0, 4.76837158203125e-07 ;  /* 0x00000008ff827431 */ /* 0x000fe400000001ff */
[----:B------:R-:W-:Y:S01]  /*37870*/  FADD.FTZ R131, R131, R128 ;  /* 0x0000008083837221 */ /* 0x000fe20000010000 */
[----:B------:R-:W-:-:S03]  /*37880*/  IMAD.MOV.U32 R128, RZ, RZ, -0x1 ;  /* 0xffffffffff807424 */ /* 0x000fc600078e00ff */
[----:B------:R-:W-:-:S07]  /*37890*/  IMAD.MOV.U32 R167, RZ, RZ, R131 ;  /* 0x000000ffffa77224 */ /* 0x000fce00078e0083 */
[----:B------:R-:W-:Y:S05]  /*378a0*/  WARPSYNC.COLLECTIVE R128, `(.L_x_18715) ;  /* 0x0000000080087348 */ /* 0x000fea0003c00000 */
[----:B------:R0:W1:Y:S02]  /*378b0*/  SHFL.BFLY P6, R128, R167, R130, R129 ;  /* 0x0c000082a7807389 */ /* 0x00006400000c0081 */
[----:B01----:R-:W-:Y:S05]  /*378c0*/  ENDCOLLECTIVE ;  /* 0x000000000000791b */ /* 0x003fea0003800000 */
.L_x_18715:
[----:B------:R-:W-:Y:S02]  /*378d0*/  IMAD.MOV.U32 R130, RZ, RZ, 0x10 ;  /* 0x00000010ff827424 */ /* 0x000fe400078e00ff */
[----:B------:R-:W-:Y:S01]  /*378e0*/  FADD.FTZ R131, R131, R128 ;  /* 0x0000008083837221 */ /* 0x000fe20000010000 */
[----:B------:R-:W-:-:S04]  /*378f0*/  MOV R128, 0xffffffff ;  /* 0xffffffff00807802 */ /* 0x000fc80000000f00 */
[----:B------:R-:W-:-:S07]  /*37900*/  MOV R167, R131 ;  /* 0x0000008300a77202 */ /* 0x000fce0000000f00 */
[----:B------:R-:W-:Y:S05]  /*37910*/  WARPSYNC.COLLECTIVE R128, `(.L_x_18716) ;  /* 0x0000000080087348 */ /* 0x000fea0003c00000 */
[----:B------:R0:W1:Y:S02]  /*37920*/  SHFL.BFLY P6, R128, R167, R130, R129 ;  /* 0x0c000082a7807389 */ /* 0x00006400000c0081 */
[----:B01----:R-:W-:Y:S05]  /*37930*/  ENDCOLLECTIVE ;  /* 0x000000000000791b */ /* 0x003fea0003800000 */
.L_x_18716:
        /* <DEDUP_REMOVED lines=140> */
.L_x_18717:
[----:B------:R-:W-:Y:S02]  /*38200*/  HFMA2 R130, -RZ, RZ, 0, 1.1920928955078125e-07 ;  /* 0x00000002ff827431 */ /* 0x000fe400000001ff */
[----:B------:R-:W-:Y:S01]  /*38210*/  FADD.FTZ R165, R165, R128 ;  /* 0x00000080a5a57221 */ /* 0x000fe20000010000 */
[----:B------:R-:W-:-:S03]  /*38220*/  IMAD.MOV.U32 R128, RZ, RZ, -0x1 ;  /* 0xffffffffff807424 */ /* 0x000fc600078e00ff */
[----:B------:R-:W-:-:S07]  /*38230*/  IMAD.MOV.U32 R167, RZ, RZ, R165 ;  /* 0x000000ffffa77224 */ /* 0x000fce00078e00a5 */
[----:B------:R-:W-:Y:S05]  /*38240*/  WARPSYNC.COLLECTIVE R128, `(.L_x_18718) ;  /* 0x0000000080087348 */ /* 0x000fea0003c00000 */
[----:B------:R0:W1:Y:S02]  /*38250*/  SHFL.BFLY P6, R128, R167, R130, R129 ;  /* 0x0c000082a7807389 */ /* 0x00006400000c0081 */
[----:B01----:R-:W-:Y:S05]  /*38260*/  ENDCOLLECTIVE ;  /* 0x000000000000791b */ /* 0x003fea0003800000 */
.L_x_18718:
[----:B------:R-:W-:Y:S02]  /*38270*/  IMAD.MOV.U32 R130, RZ, RZ, 0x4 ;  /* 0x00000004ff827424 */ /* 0x000fe400078e00ff */
[----:B------:R-:W-:Y:S01]  /*38280*/  FADD.FTZ R165, R165, R128 ;  /* 0x00000080a5a57221 */ /* 0x000fe20000010000 */
[----:B------:R-:W-:-:S04]  /*38290*/  MOV R128, 0xffffffff ;  /* 0xffffffff00807802 */ /* 0x000fc80000000f00 */
[----:B------:R-:W-:-:S07]  /*382a0*/  MOV R167, R165 ;  /* 0x000000a500a77202 */ /* 0x000fce0000000f00 */
[----:B------:R-:W-:Y:S05]  /*382b0*/  WARPSYNC.COLLECTIVE R128, `(.L_x_18719) ;  /* 0x0000000080087348 */ /* 0x000fea0003c00000 */
[----:B------:R0:W1:Y:S02]  /*382c0*/  SHFL.BFLY P6, R128, R167, R130, R129 ;  /* 0x0c000082a7807389 */ /* 0x00006400000c0081 */
[----:B01----:R-:W-:Y:S05]  /*382d0*/  ENDCOLLECTIVE ;  /* 0x000000000000791b */ /* 0x003fea0003800000 */
.L_x_18719:
[----:B------:R-:W-:Y:S02]  /*382e0*/  HFMA2 R130, -RZ, RZ, 0, 4.76837158203125e-07 ;  /* 0x00000008ff827431 */ /* 0x000fe400000001ff */
[----:B------:R-:W-:Y:S01]  /*382f0*/  FADD.FTZ R165, R165, R128 ;  /* 0x00000080a5a57221 */ /* 0x000fe20000010000 */
[----:B------:R-:W-:-:S03]  /*38300*/  IMAD.MOV.U32 R128, RZ, RZ, -0x1 ;  /* 0xffffffffff807424 */ /* 0x000fc600078e00ff */
[----:B------:R-:W-:-:S07]  /*38310*/  IMAD.MOV.U32 R167, RZ, RZ, R165 ;  /* 0x000000ffffa77224 */ /* 0x000fce00078e00a5 */
[----:B------:R-:W-:Y:S05]  /*38320*/  WARPSYNC.COLLECTIVE R128, `(.L_x_18720) ;  /* 0x0000000080087348 */ /* 0x000fea0003c00000 */
[----:B------:R0:W1:Y:S02]  /*38330*/  SHFL.BFLY P6, R128, R167, R130, R129 ;  /* 0x0c000082a7807389 */ /* 0x00006400000c0081 */
[----:B01----:R-:W-:Y:S05]  /*38340*/  ENDCOLLECTIVE ;  /* 0x000000000000791b */ /* 0x003fea0003800000 */
.L_x_18720:
[----:B------:R-:W-:Y:S02]  /*38350*/  IMAD.MOV.U32 R130, RZ, RZ, 0x10 ;  /* 0x00000010ff827424 */ /* 0x000fe400078e00ff */
[----:B------:R-:W-:Y:S01]  /*38360*/  FADD.FTZ R165, R165, R128 ;  /* 0x00000080a5a57221 */ /* 0x000fe20000010000 */
[----:B------:R-:W-:-:S04]  /*38370*/  MOV R128, 0xffffffff ;  /* 0xffffffff00807802 */ /* 0x000fc80000000f00 */
[----:B------:R-:W-:-:S07]  /*38380*/  MOV R167, R165 ;  /* 0x000000a500a77202 */ /* 0x000fce0000000f00 */
[----:B------:R-:W-:Y:S05]  /*38390*/  WARPSYNC.COLLECTIVE R128, `(.L_x_18721) ;  /* 0x0000000080087348 */ /* 0x000fea0003c00000 */
[----:B------:R0:W1:Y:S02]  /*383a0*/  SHFL.BFLY P6, R128, R167, R130, R129 ;  /* 0x0c000082a7807389 */ /* 0x00006400000c0081 */
[----:B01----:R-:W-:Y:S05]  /*383b0*/  ENDCOLLECTIVE ;  /* 0x000000000000791b */ /* 0x003fea0003800000 */
.L_x_18721:
[----:B------:R-:W-:Y:S05]  /*383c0*/  BRA `(.L_x_18722) ;  /* 0xffffffdc00547947 */ /* 0x000fea000383ffff */
.L_x_18723:
        /* <DEDUP_REMOVED lines=11> */
.L_x_71464:


//--------------------- .text._ZN10layer_norm13ln_fwd_kernelINS_13Kernel_traitsIf13__nv_bfloat16S2_S2_fjLj2048ELj1ELj4ELj1ELj16ENS_18Kernel_traits_baseILj2048EfS2_S2_S2_fjLj128EEEEELb1ELb1ELb0ELb1EEEvNS_9FwdParamsE --------------------------
	.section	.text._ZN10layer_norm13ln_fwd_kernelINS_13Kernel_traitsIf13__nv_bfloat16S2_S2_fjLj2048ELj1ELj4ELj1ELj16ENS_18Kernel_traits_baseILj2048EfS2_S2_S2_fjLj128EEEEELb1ELb1ELb0ELb1EEEvNS_9FwdParamsE,"ax",@progbits
	.align	128
        .global         _ZN10layer_norm13ln_fwd_kernelINS_13Kernel_traitsIf13__nv_bfloat16S2_S2_fjLj2048ELj1ELj4ELj1ELj16ENS_18Kernel_traits_baseILj2048EfS2_S2_S2_fjLj128EEEEELb1ELb1ELb0ELb1EEEvNS_9FwdParamsE
        .type           _ZN10layer_norm13ln_fwd_kernelINS_13Kernel_traitsIf13__nv_bfloat16S2_S2_fjLj2048ELj1ELj4ELj1ELj16ENS_18Kernel_traits_baseILj2048EfS2_S2_S2_fjLj128EEEEELb1ELb1ELb0ELb1EEEvNS_9FwdParamsE,@function
        .size           _ZN10layer_norm13ln_fwd_kernelINS_13Kernel_traitsIf13__nv_bfloat16S2_S2_fjLj2048ELj1ELj4ELj1ELj16ENS_18Kernel_traits_baseILj2048EfS2_S2_S2_fjLj128EEEEELb1ELb1ELb0ELb1EEEvNS_9FwdParamsE,(.L_x_71465 - _ZN10layer_norm13ln_fwd_kernelINS_13Kernel_traitsIf13__nv_bfloat16S2_S2_fjLj2048ELj1ELj4ELj1ELj16ENS_18Kernel_traits_baseILj2048EfS2_S2_S2_fjLj128EEEEELb1ELb1ELb0ELb1EEEvNS_9FwdParamsE)
        .other          _ZN10layer_norm13ln_fwd_kernelINS_13Kernel_traitsIf13__nv_bfloat16S2_S2_fjLj2048ELj1ELj4ELj1ELj16ENS_18Kernel_traits_baseILj2048EfS2_S2_S2_fjLj128EEEEELb1ELb1ELb0ELb1EEEvNS_9FwdParamsE,@"STO_CUDA_ENTRY STV_DEFAULT"
_ZN10layer_norm13ln_fwd_kernelINS_13Kernel_traitsIf13__nv_bfloat16S2_S2_fjLj2048ELj1ELj4ELj1ELj16ENS_18Kernel_traits_baseILj2048EfS2_S2_S2_fjLj128EEEEELb1ELb1ELb0ELb1EEEvNS_9FwdParamsE:
.text._ZN10layer_norm13ln_fwd_kernelINS_13Kernel_traitsIf13__nv_bfloat16S2_S2_fjLj2048ELj1ELj4ELj1ELj16ENS_18Kernel_traits_baseILj2048EfS2_S2_S2_fjLj128EEEEELb1ELb1ELb0ELb1EEEvNS_9FwdParamsE:
        /* <DEDUP_REMOVED lines=26> */
[----:B0-----:R-:W-:-:S02]  /*01a0*/  @P0 IADD3 R160, P1, PT, R4, R9, RZ ;  /* 0x0000000904a00210 */ /* 0x001fc40007f3e0ff */
[----:B------:R-:W-:Y:S02]  /*01b0*/  LOP3.LUT R2, R2, UR8, RZ, 0xfc, !PT ;  /* 0x0000000802027c12 */ /* 0x000fe4000f8efcff */
[----:B------:R-:W-:Y:S02]  /*01c0*/  @P0 IADD3.X R161, PT, PT, RZ, R5, RZ, P1, !PT ;  /* 0x00000005ffa10210 */ /* 0x000fe40000ffe4ff */
[----:B------:R-:W-:Y:S01]  /*01d0*/  LOP3.LUT R5, R6, 0x1f, RZ, 0xc0, !PT ;  /* 0x0000001f06057812 */ /* 0x000fe200078ec0ff */
[----:B------:R-:W-:Y:S01]  /*01e0*/  UIADD3 UR15, UPT, UPT, UR4, -0xe443238, URZ ;  /* 0xf1bbcdc8040f7890 */ /* 0x000fe2000fffe0ff */
[--C-:B------:R-:W-:Y:S01]  /*01f0*/  SHF.R.U64 R3, R160, 0x2, R161.reuse ;  /* 0x00000002a0037819 */ /* 0x100fe200000012a1 */
[----:B------:R-:W-:Y:S01]  /*0200*/  UIADD3 UR10, UPT, UPT, UR5, 0x76cf5d0a, URZ ;  /* 0x76cf5d0a050a7890 */ /* 0x000fe2000fffe0ff */
[----:B------:R-:W-:Y:S01]  /*0210*/  SHF.R.U32.HI R4, RZ, 0x2, R161 ;  /* 0x00000002ff047819 */ /* 0x000fe200000116a1 */
[----:B------:R-:W-:Y:S02]  /*0220*/  UIADD3 UR18, UPT, UPT, UR5, -0x24c28bd8, URZ ;  /* 0xdb3d742805127890 */ /* 0x000fe4000fffe0ff */
[----:B------:R-:W-:-:S02]  /*0230*/  UIADD3 UR19, UPT, UPT, UR4, -0x700cb87f, URZ ;  /* 0x8ff3478104137890 */ /* 0x000fc4000fffe0ff */
[----:B------:R-:W-:Y:S01]  /*0240*/  UIADD3 UR20, UPT, UPT, UR5, -0x695add53, URZ ;  /* 0x96a522ad05147890 */ /* 0x000fe2000fffe0ff */
[----:B------:R-:W-:Y:S11]  /*0250*/  BRA.U !UP0, `(.L_x_18724) ;  /* 0x0000000508447547 */ /* 0x000ff6000b800000 */
[----:B------:R-:W0:Y:S08]  /*0260*/  LDC.64 R6, c[0x0][0x3d0] ;  /* 0x0000f400ff067b82 */ /* 0x000e300000000a00 */
[----:B------:R-:W1:Y:S08]  /*0270*/  LDC.64 R8, c[0x0][0x438] ;  /* 0x00010e00ff087b82 */ /* 0x000e700000000a00 */
[----:B------:R-:W2:Y:S01]  /*0280*/  LDC.64 R10, c[0x0][0x3e8] ;  /* 0x0000fa00ff0a7b82 */ /* 0x000ea20000000a00 */
[----:B0-----:R-:W-:-:S05]  /*0290*/  IMAD.WIDE.U32 R6, R5, 0x20, R6 ;  /* 0x0000002005067825 */ /* 0x001fca00078e0006 */
[----:B------:R-:W3:Y:S01]  /*02a0*/  LDG.E.128 R60, desc[UR6][R6.64] ;  /* 0x00000006063c7981 */ /* 0x000ee2000c1e1d00 */
[----:B-1----:R-:W-:-:S03]  /*02b0*/  IMAD.WIDE.U32 R8, R5, 0x20, R8 ;  /* 0x0000002005087825 */ /* 0x002fc600078e0008 */
[----:B------:R-:W4:Y:S04]  /*02c0*/  LDG.E.128 R56, desc[UR6][R6.64+0x10] ;  /* 0x0000100606387981 */ /* 0x000f28000c1e1d00 */
[----:B------:R-:W4:Y:S01]  /*02d0*/  LDG.E.128 R52, desc[UR6][R6.64+0x400] ;  /* 0x0004000606347981 */ /* 0x000f22000c1e1d00 */
[----:B--2---:R-:W-:-:S03]  /*02e0*/  IMAD.WIDE.U32 R10, R5, 0x20, R10 ;  /* 0x00000020050a7825 */ /* 0x004fc600078e000a */
[----:B------:R-:W2:Y:S04]  /*02f0*/  LDG.E.128 R48, desc[UR6][R6.64+0x410] ;  /* 0x0004100606307981 */ /* 0x000ea8000c1e1d00 */
        /* <DEDUP_REMOVED lines=43> */
[----:B----4-:R-:W-:Y:S04]  /*05b0*/  STL.64 [R1+0xb0], R56 ;  /* 0x0000b03801007387 */ /* 0x010fe80000100a00 */
[----:B------:R3:W-:Y:S04]  /*05c0*/  STL.64 [R1+0xb8], R58 ;  /* 0x0000b83a01007387 */ /* 0x0007e80000100a00 */
[----:B------:R-:W-:Y:S04]  /*05d0*/  STL.64 [R1+0xa0], R52 ;  /* 0x0000a03401007387 */ /* 0x000fe80000100a00 */
[----:B------:R4:W-:Y:S04]  /*05e0*/  STL.64 [R1+0xa8], R54 ;  /* 0x0000a83601007387 */ /* 0x0009e80000100a00 */
[----:B-1----:R0:W5:Y:S04]  /*05f0*/  LDG.E.128 R60, desc[UR6][R10.64+0x1810] ;  /* 0x001810060a3c7981 */ /* 0x002168000c1e1d00 */
[----:B---3--:R0:W5:Y:S04]  /*0600*/  LDG.E.128 R56, desc[UR6][R10.64+0x1c00] ;  /* 0x001c00060a387981 */ /* 0x008168000c1e1d00 */
[----:B----4-:R0:W5:Y:S04]  /*0610*/  LDG.E.128 R52, desc[UR6][R10.64+0x1c10] ;  /* 0x001c10060a347981 */ /* 0x010168000c1e1d00 */
[----:B--2---:R0:W-:Y:S04]  /*0620*/  STL.64 [R1+0x90], R48 ;  /* 0x0000903001007387 */ /* 0x0041e80000100a00 */
[----:B------:R0:W-:Y:S04]  /*0630*/  STL.64 [R1+0x98], R50 ;  /* 0x0000983201007387 */ /* 0x0001e80000100a00 */
        /* <DEDUP_REMOVED lines=16> */
[----:B------:R0:W-:Y:S04]  /*0740*/  STL.64 [R1], R12 ;  /* 0x0000000c01007387 */ /* 0x0001e80000100a00 */
[----:B------:R0:W-:Y:S01]  /*0750*/  STL.64 [R1+0x8], R14 ;  /* 0x0000080e01007387 */ /* 0x0001e20000100a00 */
[----:B------:R-:W-:Y:S05]  /*0760*/  BRA `(.L_x_18725) ;  /* 0x0000000400787947 */ /* 0x000fea0003800000 */
.L_x_18724:
[----:B------:R-:W0:Y:S08]  /*0770*/  LDC.64 R6, c[0x0][0x3d0] ;  /* 0x0000f400ff067b82 */ /* 0x000e300000000a00 */
[----:B------:R-:W1:Y:S01]  /*0780*/  LDC.64 R8, c[0x0][0x3e8] ;  /* 0x0000fa00ff087b82 */ /* 0x000e620000000a00 */
[----:B0-----:R-:W-:-:S05]  /*0790*/  IMAD.WIDE.U32 R6, R5, 0x20, R6 ;  /* 0x0000002005067825 */ /* 0x001fca00078e0006 */
[----:B------:R-:W2:Y:S01]  /*07a0*/  LDG.E.128 R52, desc[UR6][R6.64] ;  /* 0x0000000606347981 */ /* 0x000ea2000c1e1d00 */
[----:B-1----:R-:W-:-:S03]  /*07b0*/  IMAD.WIDE.U32 R8, R5, 0x20, R8 ;  /* 0x0000002005087825 */ /* 0x002fc600078e0008 */
[----:B------:R-:W3:Y:S04]  /*07c0*/  LDG.E.128 R120, desc[UR6][R6.64+0x10] ;  /* 0x0000100606787981 */ /* 0x000ee8000c1e1d00 */
[----:B------:R-:W4:Y:S04]  /*07d0*/  LDG.E.128 R116, desc[UR6][R6.64+0x400] ;  /* 0x0004000606747981 */ /* 0x000f28000c1e1d00 */
        /* <DEDUP_REMOVED lines=28> */
[----:B--2---:R-:W-:Y:S04]  /*09a0*/  STL.64 [R1+0xc0], R52 ;  /* 0x0000c03401007387 */ /* 0x004fe80000100a00 */
[----:B------:R1:W-:Y:S04]  /*09b0*/  STL.64 [R1+0xc8], R54 ;  /* 0x0000c83601007387 */ /* 0x0003e80000100a00 */
[----:B-1----:R0:W5:Y:S04]  /*09c0*/  LDG.E.128 R52, desc[UR6][R8.64+0x1c10] ;  /* 0x001c100608347981 */ /* 0x002168000c1e1d00 */
[----:B---3--:R0:W-:Y:S04]  /*09d0*/  STL.64 [R1+0xb0], R120 ;  /* 0x0000b07801007387 */ /* 0x0081e80000100a00 */
[----:B------:R0:W-:Y:S04]  /*09e0*/  STL.64 [R1+0xb8], R122 ;  /* 0x0000b87a01007387 */ /* 0x0001e80000100a00 */
[----:B----4-:R0:W-:Y:S04]  /*09f0*/  STL.64 [R1+0xa0], R116 ;  /* 0x0000a07401007387 */ /* 0x0101e80000100a00 */
        /* <DEDUP_REMOVED lines=53> */
.L_x_18725:
[----:B------:R-:W1:Y:S02]  /*0d50*/  LDCU UR8, c[0x0][0x384] ;  /* 0x00007080ff0877ac */ /* 0x000e640008000800 */
[----:B-1----:R-:W-:-:S13]  /*0d60*/  ISETP.GE.AND P0, PT, R2, UR8, PT ;  /* 0x0000000802007c0c */ /* 0x002fda000bf06270 */
[----:B------:R-:W-:Y:S05]  /*0d70*/  @P0 EXIT ;  /* 0x000000000000094d */ /* 0x000fea0003800000 */
[----:B------:R-:W-:Y:S01]  /*0d80*/  IMAD.HI.U32 R5, R0, -0x326172a9, RZ ;  /* 0xcd9e8d5700057827 */ /* 0x000fe200078e00ff */
[----:B------:R-:W-:Y:S01]  /*0d90*/  UIADD3 UR9, UPT, UPT, UR5, -0x4498517b, URZ ;  /* 0xbb67ae8505097890 */ /* 0x000fe2000fffe0ff */
[----:B------:R-:W-:Y:S01]  /*0da0*/  LOP3.LUT R160, R160, 0x3, RZ, 0xc0, !PT ;  /* 0x00000003a0a07812 */ /* 0x000fe200078ec0ff */
[----:B------:R-:W-:Y:S01]  /*0db0*/  UIADD3 UR8, UPT, UPT, UR4, -0x61c88647, URZ ;  /* 0x9e3779b904087890 */ /* 0x000fe2000fffe0ff */
[C---:B0-----:R-:W-:Y:S01]  /*0dc0*/  IMAD.HI.U32 R6, R3.reuse, -0x2daee0ad, RZ ;  /* 0xd2511f5303067827 */ /* 0x041fe200078e00ff */
[----:B------:R-:W-:Y:S01]  /*0dd0*/  LOP3.LUT R5, R4, UR4, R5, 0x96, !PT ;  /* 0x0000000404057c12 */ /* 0x000fe2000f8e9605 */
[----:B------:R-:W-:Y:S02]  /*0de0*/  UIADD3 UR11, UPT, UPT, UR5, -0x56f99767, URZ ;  /* 0xa9066899050b7890 */ /* 0x000fe4000fffe0ff */
[----:B------:R-:W-:Y:S01]  /*0df0*/  IMAD R10, R3, -0x2daee0ad, RZ ;  /* 0xd2511f53030a7824 */ /* 0x000fe200078e02ff */
[----:B------:R-:W-:Y:S01]  /*0e00*/  LOP3.LUT R6, R6, UR5, RZ, 0x3c, !PT ;  /* 0x0000000506067c12 */ /* 0x000fe2000f8e3cff */
[----:B------:R-:W-:Y:S01]  /*0e10*/  IMAD.HI.U32 R9, R5, -0x2daee0ad, RZ ;  /* 0xd2511f5305097827 */ /* 0x000fe200078e00ff */
[----:B------:R-:W-:-:S02]  /*0e20*/  UIADD3 UR12, UPT, UPT, UR4, -0x4ab325aa, URZ ;  /* 0xb54cda56040c7890 */ /* 0x000fc4000fffe0ff */
[----:B------:R-:W-:Y:S01]  /*0e30*/  UIADD3 UR14, UPT, UPT, UR5, 0x1fd5c5a3, URZ ;  /* 0x1fd5c5a3050e7890 */ /* 0x000fe2000fffe0ff */
[----:B------:R-:W-:Y:S01]  /*0e40*/  IMAD R8, R0, -0x326172a9, RZ ;  /* 0xcd9e8d5700087824 */ /* 0x000fe200078e02ff */
[----:B------:R-:W-:Y:S01]  /*0e50*/  LOP3.LUT R9, R10, UR9, R9, 0x96, !PT ;  /* 0x000000090a097c12 */ /* 0x000fe2000f8e9609 */
[C---:B------:R-:W-:Y:S01]  /*0e60*/  IMAD.HI.U32 R7, R6.reuse, -0x326172a9, RZ ;  /* 0xcd9e8d5706077827 */ /* 0x040fe200078e00ff */
[----:B------:R-:W-:Y:S02]  /*0e70*/  UIADD3 UR9, UPT, UPT, UR5, 0x32370b8f, URZ ;  /* 0x32370b8f05097890 */ /* 0x000fe4000fffe0ff */
[----:B------:R-:W-:Y:S01]  /*0e80*/  UIADD3 UR13, UPT, UPT, UR4, 0x5384540f, URZ ;  /* 0x5384540f040d7890 */ /* 0x000fe2000fffe0ff */
[----:B------:R-:W-:Y:S01]  /*0e90*/  IMAD R11, R6, -0x326172a9, RZ ;  /* 0xcd9e8d57060b7824 */ /* 0x000fe200078e02ff */
[----:B------:R-:W-:Y:S01]  /*0ea0*/  LOP3.LUT R7, R8, UR8, R7, 0x96, !PT ;  /* 0x0000000808077c12 */ /* 0x000fe2000f8e9607 */
[----:B------:R-:W-:Y:S01]  /*0eb0*/  UIADD3 UR8, UPT, UPT, UR4, 0x3c6ef372, URZ ;  /* 0x3c6ef37204087890 */ /* 0x000fe2000fffe0ff */
[----:B------:R-:W-:Y:S01]  /*0ec0*/  IMAD.HI.U32 R6, R9, -0x326172a9, RZ ;  /* 0xcd9e8d5709067827 */ /* 0x000fe200078e00ff */
[----:B------:R-:W0:Y:S03]  /*0ed0*/  LDCU.64 UR16, c[0x0][0x3e0] ;  /* 0x00007c00ff1077ac */ /* 0x000e260008000a00 */
        /* <DEDUP_REMOVED lines=10> */
[C---:B------:R-:W-:Y:S01]  /*0f80*/  IMAD.HI.U32 R7, R5.reuse, -0x326172a9, RZ ;  /* 0xcd9e8d5705077827 */ /* 0x040fe200078e00ff */
[----:B------:R-:W-:Y:S02]  /*0f90*/  UIADD3 UR9, UPT, UPT, UR5, -0x126145ec, URZ ;  /* 0xed9eba1405097890 */ /* 0x000fe4000fffe0ff */
[----:B0-----:R-:W-:Y:S01]  /*0fa0*/  UISETP.NE.U32.AND UP0, UPT, UR16, URZ, UPT ;  /* 0x000000ff1000728c */ /* 0x001fe2000bf05070 */
        /* <DEDUP_REMOVED lines=8> */
[----:B------:R-:W0:Y:S02]  /*1030*/  LDCU UR10, c[0x0][0x404] ;  /* 0x00008080ff0a77ac */ /* 0x000e240008000800 */
[----:B------:R-:W-:Y:S01]  /*1040*/  IMAD R10, R10, -0x326172a9, RZ ;  /* 0xcd9e8d570a0a7824 */ /* 0x000fe200078e02ff */
[----:B------:R-:W-:Y:S01]  /*1050*/  LOP3.LUT R6, R9, UR9, R6, 0x96, !PT ;  /* 0x0000000909067c12 */ /* 0x000fe2000f8e9606 */
[----:B------:R-:W-:Y:S01]  /*1060*/  IMAD R9, R7, -0x2daee0ad, RZ ;  /* 0xd2511f5307097824 */ /* 0x000fe200078e02ff */
[----:B------:R-:W-:Y:S01]  /*1070*/  UIADD3 UR9, UPT, UPT, UR5, 0x646e171e, URZ ;  /* 0x646e171e05097890 */ /* 0x000fe2000fffe0ff */
[----:B------:R-:W-:-:S04]  /*1080*/  IMAD.HI.U32 R8, R5, -0x2daee0ad, RZ ;  /* 0xd2511f5305087827 */ /* 0x000fc800078e00ff */
[C---:B------:R-:W-:Y:S01]  /*1090*/  IMAD.HI.U32 R7, R6.reuse, -0x326172a9, RZ ;  /* 0xcd9e8d5706077827 */ /* 0x040fe200078e00ff */
[----:B------:R-:W-:Y:S01]  /*10a0*/  LOP3.LUT R8, R9, UR11, R8, 0x96, !PT ;  /* 0x0000000b09087c12 */ /* 0x000fe2000f8e9608 */
[----:B------:R-:W1:Y:S02]  /*10b0*/  LDCU UR11, c[0x0][0x408] ;  /* 0x00008100ff0b77ac */ /* 0x000e640008000800 */
[----:B------:R-:W-:Y:S01]  /*10c0*/  IMAD R6, R6, -0x326172a9, RZ ;  /* 0xcd9e8d5706067824 */ /* 0x000fe200078e02ff */
[----:B------:R-:W-:Y:S01]  /*10d0*/  LOP3.LUT R7, R10, UR8, R7, 0x96, !PT ;  /* 0x000000080a077c12 */ /* 0x000fe2000f8e9607 */
[----:B------:R-:W-:Y:S02]  /*10e0*/  IMAD R10, R5, -0x2daee0ad, RZ ;  /* 0xd2511f53050a7824 */ /* 0x000fe400078e02ff */
[----:B------:R-:W-:-:S04]  /*10f0*/  IMAD.HI.U32 R5, R8, -0x326172a9, RZ ;  /* 0xcd9e8d5708057827 */ /* 0x000fc800078e00ff */
[C---:B------:R-:W-:Y:S01]  /*1100*/  IMAD.HI.U32 R9, R7.reuse, -0x2daee0ad, RZ ;  /* 0xd2511f5307097827 */ /* 0x040fe200078e00ff */
[----:B------:R-:W-:Y:S01]  /*1110*/  LOP3.LUT R5, R6, UR12, R5, 0x96, !PT ;  /* 0x0000000c06057c12 */ /* 0x000fe2000f8e9605 */
[----:B------:R-:W2:Y:S02]  /*1120*/  LDCU UR12, c[0x0][0x388] ;  /* 0x00007100ff0c77ac */ /* 0x000ea40008000800 */
[----:B------:R-:W-:Y:S01]  /*1130*/  IMAD R11, R8, -0x326172a9, RZ ;  /* 0xcd9e8d57080b7824 */ /* 0x000fe200078e02ff */
[----:B------:R-:W-:Y:S01]  /*1140*/  LOP3.LUT R9, R10, UR9, R9, 0x96, !PT ;  /* 0x000000090a097c12 */ /* 0x000fe2000f8e9609 */
[----:B------:R-:W-:Y:S01]  /*1150*/  IMAD R8, R7, -0x2daee0ad, RZ ;  /* 0xd2511f5307087824 */ /* 0x000fe200078e02ff */
[----:B------:R-:W3:Y:S01]  /*1160*/  LDCU.64 UR8, c[0x0][0x3a0] ;  /* 0x00007400ff0877ac */ /* 0x000ee20008000a00 */
[----:B------:R-:W-:-:S04]  /*1170*/  IMAD.HI.U32 R7, R5, -0x2daee0ad, RZ ;  /* 0xd2511f5305077827 */ /* 0x000fc800078e00ff */
[----:B------:R-:W-:Y:S01]  /*1180*/  IMAD.HI.U32 R6, R9, -0x326172a9, RZ ;  /* 0xcd9e8d5709067827 */ /* 0x000fe200078e00ff */
[----:B------:R-:W-:Y:S01]  /*1190*/  LOP3.LUT R7, R8, UR14, R7, 0x96, !PT ;  /* 0x0000000e08077c12 */ /* 0x000fe2000f8e9607 */
[----:B------:R-:W4:Y:S02]  /*11a0*/  LDCU UR14, c[0x0][0x448] ;  /* 0x00008900ff0e77ac */ /* 0x000f240008000800 */
[----:B------:R-:W-:Y:S01]  /*11b0*/  IMAD R10, R5, -0x2daee0ad, RZ ;  /* 0xd2511f53050a7824 */ /* 0x000fe200078e02ff */
[----:B------:R-:W-:Y:S01]  /*11c0*/  LOP3.LUT R6, R11, UR13, R6, 0x96, !PT ;  /* 0x0000000d0b067c12 */ /* 0x000fe2000f8e9606 */
[----:B------:R-:W-:Y:S01]  /*11d0*/  IMAD R8, R9, -0x326172a9, RZ ;  /* 0xcd9e8d5709087824 */ /* 0x000fe200078e02ff */
[----:B------:R-:W0:Y:S01]  /*11e0*/  LDCU.U8 UR13, c[0x0][0x410] ;  /* 0x00008200ff0d77ac */ /* 0x000e220008000000 */
        /* <DEDUP_REMOVED lines=13> */
.L_x_19382:
[----:B------:R-:W0:Y:S01]  /*12c0*/  S2R R249, SR_TID.X ;  /* 0x0000000000f97919 */ /* 0x000e220000002100 */
[----:B-1----:R-:W1:Y:S01]  /*12d0*/  @UP0 LDCU.64 UR16, c[0x0][0x3e0] ;  /* 0x00007c00ff1007ac */ /* 0x002e620008000a00 */
        /* <DEDUP_REMOVED lines=25> */
[----:B------:R-:W-:Y:S01]  /*1470*/  IMAD.U32 R36, RZ, RZ, UR5 ;  /* 0x00000005ff247e24 */ /* 0x000fe2000f8e00ff */
[----:B------:R-:W-:Y:S01]  /*1480*/  MOV R35, UR5 ;  /* 0x0000000500237c02 */ /* 0x000fe20008000f00 */
[----:B------:R-:W-:Y:S01]  /*1490*/  IMAD.U32 R34, RZ, RZ, UR4 ;  /* 0x00000004ff227e24 */ /* 0x000fe2000f8e00ff */
[----:B------:R-:W-:Y:S01]  /*14a0*/  IADD3 R44, PT, PT, R44, -0x24c28bd8, RZ ;  /* 0xdb3d74282c2c7810 */ /* 0x000fe20007ffe0ff */
[----:B------:R-:W-:Y:S01]  /*14b0*/  IMAD.MOV.U32 R45, RZ, RZ, 0x3f800000 ;  /* 0x3f800000ff2d7424 */ /* 0x000fe200078e00ff */
[----:B------:R-:W-:Y:S01]  /*14c0*/  IADD3 R41, PT, PT, R41, -0x700cb87f, RZ ;  /* 0x8ff3478129297810 */ /* 0x000fe20007ffe0ff */
[----:B------:R-:W-:Y:S01]  /*14d0*/  IMAD.MOV.U32 R248, RZ, RZ, 0x2f800000 ;  /* 0x2f800000fff87424 */ /* 0x000fe200078e00ff */
[----:B------:R-:W-:Y:S01]  /*14e0*/  IADD3 R38, PT, PT, R38, -0x61c88647, RZ ;  /* 0x9e3779b926267810 */ /* 0x000fe20007ffe0ff */
[----:B------:R-:W-:Y:S01]  /*14f0*/  VIADD R43, R43, 0x96a522ad ;  /* 0x96a522ad2b2b7836 */ /* 0x000fe20000000000 */
[----:B------:R-:W-:Y:S01]  /*1500*/  IADD3 R35, PT, PT, R35, 0x1fd5c5a3, RZ ;  /* 0x1fd5c5a323237810 */ /* 0x000fe20007ffe0ff */
[----:B------:R-:W-:-:S02]  /*1510*/  VIADD R42, R42, 0xf1bbcdc8 ;  /* 0xf1bbcdc82a2a7836 */ /* 0x000fc40000000000 */
[----:B------:R-:W-:Y:S02]  /*1520*/  VIADD R40, R40, 0x76cf5d0a ;  /* 0x76cf5d0a28287836 */ /* 0x000fe40000000000 */
[----:B------:R-:W-:Y:S02]  /*1530*/  VIADD R39, R39, 0x1715609d ;  /* 0x1715609d27277836 */ /* 0x000fe40000000000 */
[----:B------:R-:W-:Y:S02]  /*1540*/  VIADD R37, R37, 0xed9eba14 ;  /* 0xed9eba1425257836 */ /* 0x000fe40000000000 */
[----:B------:R-:W-:Y:S02]  /*1550*/  VIADD R36, R36, 0xbb67ae85 ;  /* 0xbb67ae8524247836 */ /* 0x000fe40000000000 */
[----:B------:R-:W-:Y:S02]  /*1560*/  VIADD R34, R34, 0xdaa66d2b ;  /* 0xdaa66d2b22227836 */ /* 0x000fe40000000000 */
[----:B---3--:R-:W-:Y:S01]  /*1570*/  @P1 IMAD.U32 R45, R12, 0x10000, RZ ;  /* 0x000100000c2d1824 */ /* 0x008fe200078e00ff */
[----:B------:R-:W-:Y:S06]  /*1580*/  @!P0 BRA `(.L_x_18726) ;  /* 0x0000002c008c8947 */ /* 0x000fec0003800000 */
        /* <DEDUP_REMOVED lines=10> */
[----:B------:R-:W-:-:S04]  /*1630*/  VIADDMNMX.U32 R7, R160, 0xfffffffe, R7, PT ;  /* 0xfffffffea0077846 */ /* 0x000fc80003800007 */
[----:B------:R-:W-:-:S04]  /*1640*/  SHF.L.U32 R7, R7, 0x2, RZ ;  /* 0x0000000207077819 */ /* 0x000fc800000006ff */
[----:B------:R-:W0:Y:S02]  /*1650*/  LDC R12, c[0x2][R7] ;  /* 0x00800000070c7b82 */ /* 0x000e240000000800 */
[----:B0-----:R-:W-:-:S04]  /*1660*/  SHF.R.S32.HI R13, RZ, 0x1f, R12 ;  /* 0x0000001fff0d7819 */ /* 0x001fc8000001140c */
.L_x_71304:
[----:B------:R-:W-:Y:S05]  /*1670*/  BRX R12 -0x1680                                        (*"BRANCH_TARGETS .L_x_71305,.L_x_71306,.L_x_71307"*) ;  /* 0xffffffe80c607949 */ /* 0x000fea000383ffff */
.L_x_71307:
[----:B------:R-:W-:Y:S01]  /*1680*/  VIADD R16, R160, 0x1 ;  /* 0x00000001a0107836 */ /* 0x000fe20000000000 */
[----:B------:R-:W-:Y:S01]  /*1690*/  MOV R7, R159 ;  /* 0x0000009f00077202 */ /* 0x000fe20000000f00 */
[----:B------:R-:W-:Y:S01]  /*16a0*/  IMAD.MOV.U32 R14, RZ, RZ, R154 ;  /* 0x000000ffff0e7224 */ /* 0x000fe200078e009a */
[----:B------:R-:W-:Y:S06]  /*16b0*/  BRA `(.L_x_18728) ;  /* 0x00000004000c7947 */ /* 0x000fec0003800000 */
.L_x_71305:
[----:B------:R-:W-:Y:S01]  /*16c0*/  IMAD.MOV.U32 R14, RZ, RZ, R154 ;  /* 0x000000ffff0e7224 */ /* 0x000fe200078e009a */
[----:B------:R-:W-:Y:S01]  /*16d0*/  MOV R7, R162 ;  /* 0x000000a200077202 */ /* 0x000fe20000000f00 */
[----:B------:R-:W-:Y:S01]  /*16e0*/  IMAD.MOV.U32 R16, RZ, RZ, 0x3 ;  /* 0x00000003ff107424 */ /* 0x000fe200078e00ff */
[----:B------:R-:W-:Y:S06]  /*16f0*/  BRA `(.L_x_18728) ;  /* 0x0000000000fc7947 */ /* 0x000fec0003800000 */
.L_x_71306:
        /* <DEDUP_REMOVED lines=13> */
.L_x_18730:
[----:B------:R-:W-:Y:S05]  /*17d0*/  BSYNC.RECONVERGENT B1 ;  /* 0x0000000000017941 */ /* 0x000fea0003800200 */
.L_x_18729:
        /* <DEDUP_REMOVED lines=14> */
[----:B------:R-:W-:Y:S01]  /*18c0*/  IMAD.WIDE.U32 R12, R13, -0x326172a9, RZ ;  /* 0xcd9e8d570d0c7825 */ /* 0x000fe200078e00ff */
[----:B------:R-:W-:-:S03]  /*18d0*/  UIADD3 UR15, UPT, UPT, UR5, 0x32370b8f, URZ ;  /* 0x32370b8f050f7890 */ /* 0x000fc6000fffe0ff */
        /* <DEDUP_REMOVED lines=9> */
[----:B------:R-:W-:-:S03]  /*1970*/  UIADD3 UR15, UPT, UPT, UR5, -0x56f99767, URZ ;  /* 0xa9066899050f7890 */ /* 0x000fc6000fffe0ff */
[----:B------:R-:W-:Y:S01]  /*1980*/  IMAD.WIDE.U32 R18, R18, -0x2daee0ad, RZ ;  /* 0xd2511f5312127825 */ /* 0x000fe200078e00ff */
[----:B------:R-:W-:-:S04]  /*1990*/  LOP3.LUT R17, R39, R20, R13, 0x96, !PT ;  /* 0x0000001427117212 */ /* 0x000fc800078e960d */
[----:B------:R-:W-:Y:S01]  /*19a0*/  LOP3.LUT R20, R16, UR15, R19, 0x96, !PT ;  /* 0x0000000f10147c12 */ /* 0x000fe2000f8e9613 */
[----:B------:R-:W-:Y:S01]  /*19b0*/  IMAD.WIDE.U32 R16, R17, -0x2daee0ad, RZ ;  /* 0xd2511f5311107825 */ /* 0x000fe200078e00ff */
[----:B------:R-:W-:-:S03]  /*19c0*/  UIADD3 UR15, UPT, UPT, UR4, -0x4ab325aa, URZ ;  /* 0xb54cda56040f7890 */ /* 0x000fc6000fffe0ff */
[----:B------:R-:W-:Y:S01]  /*19d0*/  IMAD.WIDE.U32 R20, R20, -0x326172a9, RZ ;  /* 0xcd9e8d5714147825 */ /* 0x000fe200078e00ff */
[----:B------:R-:W-:-:S04]  /*19e0*/  LOP3.LUT R13, R18, UR16, R17, 0x96, !PT ;  /* 0x00000010120d7c12 */ /* 0x000fc8000f8e9611 */
[----:B------:R-:W-:Y:S01]  /*19f0*/  LOP3.LUT R18, R12, UR15, R21, 0x96, !PT ;  /* 0x0000000f0c127c12 */ /* 0x000fe2000f8e9615 */
[----:B------:R-:W-:Y:S01]  /*1a00*/  UIADD3 UR15, UPT, UPT, UR4, 0x5384540f, URZ ;  /* 0x5384540f040f7890 */ /* 0x000fe2000fffe0ff */
[----:B------:R-:W-:-:S04]  /*1a10*/  IMAD.WIDE.U32 R12, R13, -0x326172a9, RZ ;  /* 0xcd9e8d570d0c7825 */ /* 0x000fc800078e00ff */
        /* <DEDUP_REMOVED lines=12> */
[----:B------:R-:W-:-:S07]  /*1ae0*/  IMAD.MOV.U32 R16, RZ, RZ, RZ ;  /* 0x000000ffff107224 */ /* 0x000fce00078e00ff */
.L_x_18728:
[----:B------:R-:W-:Y:S05]  /*1af0*/  BSYNC.RECONVERGENT B0 ;  /* 0x0000000000007941 */ /* 0x000fea0003800200 */
.L_x_18727:
[----:B------:R-:W-:Y:S01]  /*1b00*/  I2FP.F32.U32 R7, R7 ;  /* 0x0000000700077245 */ /* 0x000fe20000201000 */
[----:B-----5:R-:W-:Y:S01]  /*1b10*/  IMAD.U32 R12, R8, 0x10000, RZ ;  /* 0x00010000080c7824 */ /* 0x020fe200078e00ff */
[----:B------:R-:W-:Y:S01]  /*1b20*/  MOV R33, UR11 ;  /* 0x0000000b00217c02 */ /* 0x000fe20008000f00 */
[----:B------:R-:W-:Y:S01]  /*1b30*/  IMAD.U32 R32, RZ, RZ, UR10 ;  /* 0x0000000aff207e24 */ /* 0x000fe2000f8e00ff */
[----:B------:R-:W-:Y:S01]  /*1b40*/  ISETP.NE.AND P2, PT, R16, 0x1, PT ;  /* 0x000000011000780c */ /* 0x000fe20003f45270 */
[----:B------:R-:W-:Y:S01]  /*1b50*/  FFMA.FTZ R7, R7, R248, 1.1641532182693481445e-10 ;  /* 0x2f00000007077423 */ /* 0x000fe200000100f8 */
[----:B------:R-:W-:Y:S01]  /*1b60*/  FMUL.FTZ R12, R12, R45 ;  /* 0x0000002d0c0c7220 */ /* 0x000fe20000410000 */
[----:B------:R-:W-:Y:S01]  /*1b70*/  IMAD.U32 R18, R48, 0x10000, RZ ;  /* 0x0001000030127824 */ /* 0x000fe200078e00ff */
[----:B------:R-:W-:Y:S02]  /*1b80*/  BSSY.RECONVERGENT B0, `(.L_x_18731) ;  /* 0x0000054000007945 */ /* 0x000fe40003800200 */
[----:B------:R-:W-:Y:S01]  /*1b90*/  FMUL.FTZ R12, R12, R33 ;  /* 0x000000210c0c7220 */ /* 0x000fe20000410000 */
[----:B------:R-:W-:-:S02]  /*1ba0*/  FSETP.GTU.FTZ.AND P1, PT, R7, R32, PT ;  /* 0x000000200700720b */ /* 0x000fc40003f3c000 */
[----:B------:R-:W-:Y:S01]  /*1bb0*/  PRMT R7, R8, 0x7632, R7 ;  /* 0x0000763208077816 */ /* 0x000fe20000000007 */
[----:B------:R-:W-:Y:S01]  /*1bc0*/  IMAD.MOV.U32 R8, RZ, RZ, R158 ;  /* 0x000000ffff087224 */ /* 0x000fe200078e009e */
[----:B------:R-:W-:Y:S02]  /*1bd0*/  FSEL R13, R12, RZ, !P1 ;  /* 0x000000ff0c0d7208 */ /* 0x000fe40004800000 */
[----:B------:R-:W-:-:S03]  /*1be0*/  PLOP3.LUT P1, PT, P1, PT, PT, 0x8, 0x80 ;  /* 0x000000000080781c */ /* 0x000fc60000f2e170 */
[----:B------:R-:W-:Y:S01]  /*1bf0*/  FFMA.FTZ R13, R13, R112, R18 ;  /* 0x000000700d0d7223 */ /* 0x000fe20000010012 */
[----:B------:R-:W-:Y:S01]  /*1c00*/  HFMA2 R18, -RZ, RZ, 0, 1.1920928955078125e-07 ;  /* 0x00000002ff127431 */ /* 0x000fe200000001ff */
[----:B------:R-:W-:Y:S02]  /*1c10*/  P2R R12, PR, RZ, 0x2 ;  /* 0x00000002ff0c7803 */ /* 0x000fe40000000000 */
        /* <DEDUP_REMOVED lines=10> */
.L_x_18733:
        /* <DEDUP_REMOVED lines=13> */
.L_x_18735:
[----:B------:R-:W-:Y:S05]  /*1d90*/  BSYNC.RECONVERGENT B1 ;  /* 0x0000000000017941 */ /* 0x000fea0003800200 */
.L_x_18734:
        /* <DEDUP_REMOVED lines=48> */
[----:B------:R-:W-:Y:S02]  /*20a0*/  IMAD.MOV.U32 R14, RZ, RZ, R16 ;  /* 0x000000ffff0e7224 */ /* 0x000fe400078e0010 */
[----:B------:R-:W-:-:S07]  /*20b0*/  IMAD.MOV.U32 R18, RZ, RZ, RZ ;  /* 0x000000ffff127224 */ /* 0x000fce00078e00ff */
.L_x_18732:
[----:B------:R-:W-:Y:S05]  /*20c0*/  BSYNC.RECONVERGENT B0 ;  /* 0x0000000000007941 */ /* 0x000fea0003800200 */
.L_x_18731:
        /* <DEDUP_REMOVED lines=26> */
.L_x_18738:
        /* <DEDUP_REMOVED lines=13> */
.L_x_18740:
[----:B------:R-:W-:Y:S05]  /*2340*/  BSYNC.RECONVERGENT B1 ;  /* 0x0000000000017941 */ /* 0x000fea0003800200 */
.L_x_18739:
        /* <DEDUP_REMOVED lines=36> */
[----:B------:R-:W-:-:S05]  /*2590*/  IMAD.WIDE.U32 R16, R17, -0x2daee0ad, RZ ;  /* 0xd2511f5311107825 */ /* 0x000fca00078e00ff */
[----:B------:R-:W-:Y:S01]  /*25a0*/  LOP3.LUT R17, R35, R18, R17, 0x96, !PT ;  /* 0x0000001223117212 */ /* 0x000fe200078e9611 */
[----:B------:R-:W-:-:S05]  /*25b0*/  IMAD.WIDE.U32 R18, R19, -0x2daee0ad, RZ ;  /* 0xd2511f5313127825 */ /* 0x000fca00078e00ff */
[----:B------:R-:W-:Y:S01]  /*25c0*/  LOP3.LUT R21, R44, R16, R19, 0x96, !PT ;  /* 0x000000102c157212 */ /* 0x000fe200078e9613 */
[----:B------:R-:W-:-:S04]  /*25d0*/  IMAD.WIDE.U32 R16, R17, -0x326172a9, RZ ;  /* 0xcd9e8d5711107825 */ /* 0x000fc800078e00ff */
[----:B------:R-:W-:Y:S01]  /*25e0*/  IMAD.MOV.U32 R19, RZ, RZ, RZ ;  /* 0x000000ffff137224 */ /* 0x000fe200078e00ff */
[----:B------:R-:W-:Y:S01]  /*25f0*/  LOP3.LUT R17, R42, R20, R17, 0x96, !PT ;  /* 0x000000142a117212 */ /* 0x000fe200078e9611 */
[----:B------:R-:W-:-:S04]  /*2600*/  IMAD.WIDE.U32 R20, R21, -0x326172a9, RZ ;  /* 0xcd9e8d5715147825 */ /* 0x000fc800078e00ff */
[----:B------:R-:W-:Y:S01]  /*2610*/  IMAD.MOV.U32 R158, RZ, RZ, R20 ;  /* 0x000000ffff9e7224 */ /* 0x000fe200078e0014 */
[----:B------:R-:W-:Y:S01]  /*2620*/  LOP3.LUT R159, R41, R16, R21, 0x96, !PT ;  /* 0x00000010299f7212 */ /* 0x000fe200078e9615 */
[----:B------:R-:W-:-:S05]  /*2630*/  IMAD.WIDE.U32 R16, R17, -0x2daee0ad, RZ ;  /* 0xd2511f5311107825 */ /* 0x000fca00078e00ff */
[----:B------:R-:W-:Y:S01]  /*2640*/  LOP3.LUT R162, R43, R18, R17, 0x96, !PT ;  /* 0x000000122ba27212 */ /* 0x000fe200078e9611 */
[----:B------:R-:W-:Y:S01]  /*2650*/  IMAD.MOV.U32 R17, RZ, RZ, R14 ;  /* 0x000000ffff117224 */ /* 0x000fe200078e000e */
[----:B------:R-:W-:-:S07]  /*2660*/  MOV R14, R16 ;  /* 0x00000010000e7202 */ /* 0x000fce0000000f00 */
.L_x_18737:
[----:B------:R-:W-:Y:S05]  /*2670*/  BSYNC.RECONVERGENT B0 ;  /* 0x0000000000007941 */ /* 0x000fea0003800200 */
.L_x_18736:
        /* <DEDUP_REMOVED lines=11> */
[----:B------:R-:W-:Y:S02]  /*2730*/  SHF.L.U32 R16, R49, 0x10, RZ ;  /* 0x0000001031107819 */ /* 0x000fe400000006ff */
        /* <DEDUP_REMOVED lines=13> */
.L_x_18743:
        /* <DEDUP_REMOVED lines=13> */
.L_x_18745:
[----:B------:R-:W-:Y:S05]  /*28e0*/  BSYNC.RECONVERGENT B1 ;  /* 0x0000000000017941 */ /* 0x000fea0003800200 */
.L_x_18744:
        /* <DEDUP_REMOVED lines=40> */
[----:B------:R-:W-:-:S05]  /*2b70*/  IMAD.WIDE.U32 R22, R23, -0x326172a9, RZ ;  /* 0xcd9e8d5717167825 */ /* 0x000fca00078e00ff */
[----:B------:R-:W-:Y:S01]  /*2b80*/  LOP3.LUT R17, R42, R18, R23, 0x96, !PT ;  /* 0x000000122a117212 */ /* 0x000fe200078e9617 */
[----:B------:R-:W-:-:S05]  /*2b90*/  IMAD.WIDE.U32 R18, R19, -0x326172a9, RZ ;  /* 0xcd9e8d5713127825 */ /* 0x000fca00078e00ff */
[----:B------:R-:W-:Y:S02]  /*2ba0*/  LOP3.LUT R159, R41, R22, R19, 0x96, !PT ;  /* 0x00000016299f7212 */ /* 0x000fe400078e9613 */
[----:B------:R-:W-:Y:S01]  /*2bb0*/  MOV R158, R18 ;  /* 0x00000012009e7202 */ /* 0x000fe20000000f00 */
[----:B------:R-:W-:-:S04]  /*2bc0*/  IMAD.WIDE.U32 R18, R17, -0x2daee0ad, RZ ;  /* 0xd2511f5311127825 */ /* 0x000fc800078e00ff */
[----:B------:R-:W-:Y:S01]  /*2bd0*/  IMAD.MOV.U32 R17, RZ, RZ, R14 ;  /* 0x000000ffff117224 */ /* 0x000fe200078e000e */
[----:B------:R-:W-:Y:S01]  /*2be0*/  LOP3.LUT R162, R43, R20, R19, 0x96, !PT ;  /* 0x000000142ba27212 */ /* 0x000fe200078e9613 */
[----:B------:R-:W-:Y:S02]  /*2bf0*/  HFMA2 R20, -RZ, RZ, 0, 0 ;  /* 0x00000000ff147431 */ /* 0x000fe400000001ff */
[----:B------:R-:W-:-:S07]  /*2c00*/  IMAD.MOV.U32 R14, RZ, RZ, R18 ;  /* 0x000000ffff0e7224 */ /* 0x000fce00078e0012 */
.L_x_18742:
[----:B------:R-:W-:Y:S05]  /*2c10*/  BSYNC.RECONVERGENT B0 ;  /* 0x0000000000007941 */ /* 0x000fea0003800200 */
.L_x_18741:
[----:B------:R-:W-:Y:S01]  /*2c20*/  I2FP.F32.U32 R17, R17 ;  /* 0x0000001100117245 */ /* 0x000fe20000201000 */
[----:B------:R-:W-:Y:S01]  /*2c30*/  IMAD.U32 R18, R9, 0x10000, RZ ;  /* 0x0001000009127824 */ /* 0x000fe200078e00ff */
[----:B------:R-:W-:Y:S01]  /*2c40*/  ISETP.NE.AND P3, PT, R20, 0x1, PT ;  /* 0x000000011400780c */ /* 0x000fe20003f65270 */
[----:B------:R-:W-:Y:S01]  /*2c50*/  BSSY.RECONVERGENT B0, `(.L_x_18746) ;  /* 0x0000056000007945 */ /* 0x000fe20003800200 */
[----:B------:R-:W-:Y:S01]  /*2c60*/  PRMT R9, R49, 0x7632, R9 ;  /* 0x0000763231097816 */ /* 0x000fe20000000009 */
[----:B------:R-:W-:Y:S01]  /*2c70*/  FFMA.FTZ R17, R17, R248, 1.1641532182693481445e-10 ;  /* 0x2f00000011117423 */ /* 0x000fe200000100f8 */
[----:B------:R-:W-:Y:S01]  /*2c80*/  FMUL.FTZ R18, R18, R45 ;  /* 0x0000002d12127220 */ /* 0x000fe20000410000 */
[----:B------:R-:W-:Y:S02]  /*2c90*/  HFMA2 R21, -RZ, RZ, 0, 1.1920928955078125e-07 ;  /* 0x00000002ff157431 */ /* 0x000fe400000001ff */
[----:B------:R-:W-:Y:S02]  /*2ca0*/  IMAD.U32 R9, R9, 0x10000, RZ ;  /* 0x0001000009097824 */ /* 0x000fe400078e00ff */
[----:B------:R-:W-:Y:S01]  /*2cb0*/  FMUL.FTZ R18, R18, R33 ;  /* 0x0000002112127220 */ /* 0x000fe20000410000 */
[----:B------:R-:W-:Y:S01]  /*2cc0*/  FSETP.GTU.FTZ.AND P2, PT, R17, R32, PT ;  /* 0x000000201100720b */ /* 0x000fe20003f5c000 */
[----:B------:R-:W-:-:S03]  /*2cd0*/  IMAD.MOV.U32 R17, RZ, RZ, R158 ;  /* 0x000000ffff117224 */ /* 0x000fc600078e009e */
        /* <DEDUP_REMOVED lines=13> */
.L_x_18748:
        /* <DEDUP_REMOVED lines=13> */
.L_x_18750:
[----:B------:R-:W-:Y:S05]  /*2e80*/  BSYNC.RECONVERGENT B1 ;  /* 0x0000000000017941 */ /* 0x000fea0003800200 */
.L_x_18749:
        /* <DEDUP_REMOVED lines=46> */
[----:B------:R-:W-:Y:S01]  /*3170*/  IMAD.WIDE.U32 R18, R17, -0x2daee0ad, RZ ;  /* 0xd2511f5311127825 */ /* 0x000fe200078e00ff */
[----:B------:R-:W-:-:S03]  /*3180*/  MOV R17, R14 ;  /* 0x0000000e00117202 */ /* 0x000fc60000000f00 */
[----:B------:R-:W-:Y:S01]  /*3190*/  IMAD.MOV.U32 R14, RZ, RZ, R18 ;  /* 0x000000ffff0e7224 */ /* 0x000fe200078e0012 */
[----:B------:R-:W-:-:S07]  /*31a0*/  LOP3.LUT R162, R43, R20, R19, 0x96, !PT ;  /* 0x000000142ba27212 */ /* 0x000fce00078e9613 */
.L_x_18747:
[----:B------:R-:W-:Y:S05]  /*31b0*/  BSYNC.RECONVERGENT B0 ;  /* 0x0000000000007941 */ /* 0x000fea0003800200 */
.L_x_18746:
        /* <DEDUP_REMOVED lines=11> */
[----:B------:R-:W-:Y:S01]  /*3270*/  IMAD.U32 R18, R50, 0x10000, RZ ;  /* 0x0001000032127824 */ /* 0x000fe200078e00ff */
        /* <DEDUP_REMOVED lines=13> */
.L_x_18753:
        /* <DEDUP_REMOVED lines=13> */
.L_x_18755:
[----:B------:R-:W-:Y:S05]  /*3420*/  BSYNC.RECONVERGENT B1 ;  /* 0x0000000000017941 */ /* 0x000fea0003800200 */
.L_x_18754:
        /* <DEDUP_REMOVED lines=48> */
[----:B------:R-:W-:Y:S02]  /*3730*/  LOP3.LUT R162, R43, R22, R21, 0x96, !PT ;  /* 0x000000162ba27212 */ /* 0x000fe400078e9615 */
[----:B------:R-:W-:-:S07]  /*3740*/  MOV R14, R20 ;  /* 0x00000014000e7202 */ /* 0x000fce0000000f00 */
.L_x_18752:
[----:B------:R-:W-:Y:S05]  /*3750*/  BSYNC.RECONVERGENT B0 ;  /* 0x0000000000007941 */ /* 0x000fea0003800200 */
.L_x_18751:
        /* <DEDUP_REMOVED lines=25> */
.L_x_18758:
        /* <DEDUP_REMOVED lines=13> */
.L_x_18760:
[----:B------:R-:W-:Y:S05]  /*39c0*/  BSYNC.RECONVERGENT B1 ;  /* 0x0000000000017941 */ /* 0x000fea0003800200 */
.L_x_18759:
        /* <DEDUP_REMOVED lines=50> */
.L_x_18757:
[----:B------:R-:W-:Y:S05]  /*3cf0*/  BSYNC.RECONVERGENT B0 ;  /* 0x0000000000007941 */ /* 0x000fea0003800200 */
.L_x_18756:
[----:B------:R-:W-:Y:S01]  /*3d00*/  I2FP.F32.U32 R17, R17 ;  /* 0x0000001100117245 */ /* 0x000fe20000201000 */
[----:B------:R-:W-:Y:S01]  /*3d10*/  IMAD.U32 R20, R11, 0x10000, RZ ;  /* 0x000100000b147824 */ /* 0x000fe200078e00ff */
        /* <DEDUP_REMOVED lines=8> */
[----:B------:R-:W-:-:S04]  /*3da0*/  FSETP.GTU.FTZ.AND P5, PT, R17, R32, PT ;  /* 0x000000201100720b */ /* 0x000fc80003fbc000 */
        /* <DEDUP_REMOVED lines=14> */
.L_x_18763:
        /* <DEDUP_REMOVED lines=15> */
.L_x_18765:
[----:B------:R-:W-:Y:S05]  /*3f80*/  BSYNC.RECONVERGENT B1 ;  /* 0x0000000000017941 */ /* 0x000fea0003800200 */
.L_x_18764:
        /* <DEDUP_REMOVED lines=46> */
[----:B------:R-:W-:Y:S01]  /*4270*/  IMAD.MOV.U32 R19, RZ, RZ, RZ ;  /* 0x000000ffff137224 */ /* 0x000fe200078e00ff */
[----:B------:R-:W-:Y:S02]  /*4280*/  LOP3.LUT R162, R43, R22, R21, 0x96, !PT ;  /* 0x000000162ba27212 */ /* 0x000fe400078e9615 */
[----:B------:R-:W-:Y:S01]  /*4290*/  MOV R22, R14 ;  /* 0x0000000e00167202 */ /* 0x000fe20000000f00 */
[----:B------:R-:W-:-:S07]  /*42a0*/  IMAD.MOV.U32 R14, RZ, RZ, R20 ;  /* 0x000000ffff0e7224 */ /* 0x000fce00078e0014 */
.L_x_18762:
[----:B------:R-:W-:Y:S05]  /*42b0*/  BSYNC.RECONVERGENT B0 ;  /* 0x0000000000007941 */ /* 0x000fea0003800200 */
.L_x_18761:
[----:B------:R-:W-:Y:S02]  /*42c0*/  I2FP.F32.U32 R21, R22 ;  /* 0x0000001600157245 */ /* 0x000fe40000201000 */
[----:B------:R-:W-:Y:S02]  /*42d0*/  SHF.L.U32 R20, R11, 0x10, RZ ;  /* 0x000000100b147819 */ /* 0x000fe400000006ff */
[----:B------:R-:W-:Y:S01]  /*42e0*/  PRMT R11, R51, 0x7632, R11 ;  /* 0x00007632330b7816 */ /* 0x000fe2000000000b */
[----:B------:R-:W-:Y:S01]  /*42f0*/  FFMA.FTZ R21, R21, R248, 1.1641532182693481445e-10 ;  /* 0x2f00000015157423 */ /* 0x000fe200000100f8 */
[----:B------:R-:W-:Y:S01]  /*4300*/  F2FP.BF16.F32.PACK_AB R10, R10, R18 ;  /* 0x000000120a0a723e */ /* 0x000fe200000010ff */
[----:B------:R-:W-:Y:S01]  /*4310*/  FMUL.FTZ R20, R20, R45 ;  /* 0x0000002d14147220 */ /* 0x000fe20000410000 */
[----:B------:R-:W-:Y:S01]  /*4320*/  F2FP.BF16.F32.PACK_AB R9, R9, R16 ;  /* 0x000000100909723e */ /* 0x000fe200000010ff */
[----:B------:R-:W-:Y:S01]  /*4330*/  IMAD.U32 R11, R11, 0x10000, RZ ;  /* 0x000100000b0b7824 */ /* 0x000fe200078e00ff */
[----:B------:R-:W-:Y:S01]  /*4340*/  FSETP.GTU.FTZ.AND P6, PT, R21, R32, PT ;  /* 0x000000201500720b */ /* 0x000fe20003fdc000 */
[----:B------:R-:W-:Y:S01]  /*4350*/  FMUL.FTZ R20, R20, R33 ;  /* 0x0000002114147220 */ /* 0x000fe20000410000 */
[----:B------:R-:W-:-:S04]  /*4360*/  F2FP.BF16.F32.PACK_AB R8, R8, R13 ;  /* 0x0000000d0808723e */ /* 0x000fc800000010ff */
[----:B------:R-:W-:Y:S02]  /*4370*/  FSEL R20, R20, RZ, !P6 ;  /* 0x000000ff14147208 */ /* 0x000fe40007000000 */
[----:B------:R-:W-:-:S03]  /*4380*/  PLOP3.LUT P6, PT, P6, PT, PT, 0x8, 0x80 ;  /* 0x000000000080781c */ /* 0x000fc600037ce170 */
[----:B------:R-:W-:-:S05]  /*4390*/  FFMA.FTZ R31, R20, R111, R11 ;  /* 0x0000006f141f7223 */ /* 0x000fca000001000b */
[----:B------:R-:W-:Y:S01]  /*43a0*/  F2FP.BF16.F32.PACK_AB R11, R31, R17 ;  /* 0x000000111f0b723e */ /* 0x000fe200000010ff */
[----:B------:R-:W-:Y:S06]  /*43b0*/  BRA `(.L_x_18766) ;  /* 0x0000002c003c7947 */ /* 0x000fec0003800000 */
.L_x_18726:
        /* <DEDUP_REMOVED lines=16> */
.L_x_18769:
        /* <DEDUP_REMOVED lines=13> */
.L_x_18771:
[----:B------:R-:W-:Y:S05]  /*4590*/  BSYNC.RECONVERGENT B1 ;  /* 0x0000000000017941 */ /* 0x000fea0003800200 */
.L_x_18770:
        /* <DEDUP_REMOVED lines=47> */
[----:B------:R-:W-:Y:S02]  /*4890*/  LOP3.LUT R162, R43, R162, R13, 0x96, !PT ;  /* 0x000000a22ba27212 */ /* 0x000fe400078e960d */
[----:B------:R-:W-:-:S07]  /*48a0*/  MOV R14, R12 ;  /* 0x0000000c000e7202 */ /* 0x000fce0000000f00 */
.L_x_18768:
[----:B------:R-:W-:Y:S05]  /*48b0*/  BSYNC.RECONVERGENT B0 ;  /* 0x0000000000007941 */ /* 0x000fea0003800200 */
.L_x_18767:
        /* <DEDUP_REMOVED lines=8> */
[----:B------:R-:W-:Y:S02]  /*4940*/  HFMA2 R18, -RZ, RZ, 0, 1.1920928955078125e-07 ;  /* 0x00000002ff127431 */ /* 0x000fe400000001ff */
[----:B------:R-:W-:Y:S01]  /*4950*/  FSETP.GTU.FTZ.AND P1, PT, R7, R32, PT ;  /* 0x000000200700720b */ /* 0x000fe20003f3c000 */
[----:B------:R-:W-:Y:S01]  /*4960*/  FMUL.FTZ R12, R12, R33 ;  /* 0x000000210c0c7220 */ /* 0x000fe20000410000 */
[----:B------:R-:W-:Y:S01]  /*4970*/  PRMT R7, R8, 0x7632, R7 ;  /* 0x0000763208077816 */ /* 0x000fe20000000007 */
[----:B------:R-:W-:-:S03]  /*4980*/  IMAD.MOV.U32 R8, RZ, RZ, R158 ;  /* 0x000000ffff087224 */ /* 0x000fc600078e009e */
[----:B------:R-:W-:Y:S02]  /*4990*/  FSEL R13, R12, RZ, !P1 ;  /* 0x000000ff0c0d7208 */ /* 0x000fe40004800000 */
[----:B------:R-:W-:-:S03]  /*49a0*/  PLOP3.LUT P1, PT, P1, PT, PT, 0x8, 0x80 ;  /* 0x000000000080781c */ /* 0x000fc60000f2e170 */
[----:B------:R-:W-:Y:S01]  /*49b0*/  FMUL.FTZ R13, R13, R112 ;  /* 0x000000700d0d7220 */ /* 0x000fe20000410000 */
        /* <DEDUP_REMOVED lines=11> */
.L_x_18774:
        /* <DEDUP_REMOVED lines=13> */
.L_x_18776:
[----:B------:R-:W-:Y:S05]  /*4b40*/  BSYNC.RECONVERGENT B1 ;  /* 0x0000000000017941 */ /* 0x000fea0003800200 */
.L_x_18775:
        /* <DEDUP_REMOVED lines=50> */
.L_x_18773:
[----:B------:R-:W-:Y:S05]  /*4e70*/  BSYNC.RECONVERGENT B0 ;  /* 0x0000000000007941 */ /* 0x000fea0003800200 */
.L_x_18772:
        /* <DEDUP_REMOVED lines=24> */
.L_x_18779:
        /* <DEDUP_REMOVED lines=13> */
.L_x_18781:
[----:B------:R-:W-:Y:S05]  /*50d0*/  BSYNC.RECONVERGENT B1 ;  /* 0x0000000000017941 */ /* 0x000fea0003800200 */
.L_x_18780:
        /* <DEDUP_REMOVED lines=41> */
[----:B------:R-:W-:Y:S01]  /*5370*/  HFMA2 R19, -RZ, RZ, 0, 0 ;  /* 0x00000000ff137431 */ /* 0x000fe200000001ff */
[----:B------:R-:W-:Y:S01]  /*5380*/  LOP3.LUT R17, R42, R20, R17, 0x96, !PT ;  /* 0x000000142a117212 */ /* 0x000fe200078e9611 */
[----:B------:R-:W-:-:S05]  /*5390*/  IMAD.WIDE.U32 R20, R21, -0x326172a9, RZ ;  /* 0xcd9e8d5715147825 */ /* 0x000fca00078e00ff */
[----:B------:R-:W-:Y:S01]  /*53a0*/  LOP3.LUT R159, R41, R16, R21, 0x96, !PT ;  /* 0x00000010299f7212 */ /* 0x000fe200078e9615 */
[----:B------:R-:W-:Y:S01]  /*53b0*/  IMAD.WIDE.U32 R16, R17, -0x2daee0ad, RZ ;  /* 0xd2511f5311107825 */ /* 0x000fe200078e00ff */
[----:B------:R-:W-:-:S04]  /*53c0*/  MOV R158, R20 ;  /* 0x00000014009e7202 */ /* 0x000fc80000000f00 */
[----:B------:R-:W-:Y:S01]  /*53d0*/  LOP3.LUT R162, R43, R18, R17, 0x96, !PT ;  /* 0x000000122ba27212 */ /* 0x000fe200078e9611 */
[----:B------:R-:W-:Y:S02]  /*53e0*/  IMAD.MOV.U32 R17, RZ, RZ, R14 ;  /* 0x000000ffff117224 */ /* 0x000fe400078e000e */
[----:B------:R-:W-:-:S07]  /*53f0*/  IMAD.MOV.U32 R14, RZ, RZ, R16 ;  /* 0x000000ffff0e7224 */ /* 0x000fce00078e0010 */
.L_x_18778:
[----:B------:R-:W-:Y:S05]  /*5400*/  BSYNC.RECONVERGENT B0 ;  /* 0x0000000000007941 */ /* 0x000fea0003800200 */
.L_x_18777:
        /* <DEDUP_REMOVED lines=24> */
.L_x_18784:
        /* <DEDUP_REMOVED lines=13> */
.L_x_18786:
[----:B------:R-:W-:Y:S05]  /*5660*/  BSYNC.RECONVERGENT B1 ;  /* 0x0000000000017941 */ /* 0x000fea0003800200 */
.L_x_18785:
        /* <DEDUP_REMOVED lines=47> */
[----:B------:R-:W-:Y:S01]  /*5960*/  LOP3.LUT R162, R43, R20, R19, 0x96, !PT ;  /* 0x000000142ba27212 */ /* 0x000fe200078e9613 */
[----:B------:R-:W-:Y:S01]  /*5970*/  IMAD.MOV.U32 R20, RZ, RZ, RZ ;  /* 0x000000ffff147224 */ /* 0x000fe200078e00ff */
[----:B------:R-:W-:-:S07]  /*5980*/  MOV R14, R18 ;  /* 0x00000012000e7202 */ /* 0x000fce0000000f00 */
.L_x_18783:
[----:B------:R-:W-:Y:S05]  /*5990*/  BSYNC.RECONVERGENT B0 ;  /* 0x0000000000007941 */ /* 0x000fea0003800200 */
.L_x_18782:
        /* <DEDUP_REMOVED lines=23> */
.L_x_18789:
        /* <DEDUP_REMOVED lines=13> */
.L_x_18791:
[----:B------:R-:W-:Y:S05]  /*5be0*/  BSYNC.RECONVERGENT B1 ;  /* 0x0000000000017941 */ /* 0x000fea0003800200 */
.L_x_18790:
        /* <DEDUP_REMOVED lines=45> */
[----:B------:R-:W-:Y:S01]  /*5ec0*/  IMAD.WIDE.U32 R18, R17, -0x2daee0ad, RZ ;  /* 0xd2511f5311127825 */ /* 0x000fe200078e00ff */
[----:B------:R-:W-:-:S03]  /*5ed0*/  MOV R17, R14 ;  /* 0x0000000e00117202 */ /* 0x000fc60000000f00 */
[----:B------:R-:W-:Y:S01]  /*5ee0*/  IMAD.MOV.U32 R14, RZ, RZ, R18 ;  /* 0x000000ffff0e7224 */ /* 0x000fe200078e0012 */
[----:B------:R-:W-:Y:S01]  /*5ef0*/  LOP3.LUT R162, R43, R20, R19, 0x96, !PT ;  /* 0x000000142ba27212 */ /* 0x000fe200078e9613 */
[----:B------:R-:W-:-:S07]  /*5f00*/  IMAD.MOV.U32 R19, RZ, RZ, RZ ;  /* 0x000000ffff137224 */ /* 0x000fce00078e00ff */
.L_x_18788:
[----:B------:R-:W-:Y:S05]  /*5f10*/  BSYNC.RECONVERGENT B0 ;  /* 0x0000000000007941 */ /* 0x000fea0003800200 */
.L_x_18787:
        /* <DEDUP_REMOVED lines=24> */
.L_x_18794:
        /* <DEDUP_REMOVED lines=13> */
.L_x_18796:
[----:B------:R-:W-:Y:S05]  /*6170*/  BSYNC.RECONVERGENT B1 ;  /* 0x0000000000017941 */ /* 0x000fea0003800200 */
.L_x_18795:
        /* <DEDUP_REMOVED lines=48> */
[----:B------:R-:W-:Y:S02]  /*6480*/  IMAD.MOV.U32 R14, RZ, RZ, R20 ;  /* 0x000000ffff0e7224 */ /* 0x000fe400078e0014 */
[----:B------:R-:W-:-:S07]  /*6490*/  HFMA2 R20, -RZ, RZ, 0, 0 ;  /* 0x00000000ff147431 */ /* 0x000fce00000001ff */
.L_x_18793:
[----:B------:R-:W-:Y:S05]  /*64a0*/  BSYNC.RECONVERGENT B0 ;  /* 0x0000000000007941 */ /* 0x000fea0003800200 */
.L_x_18792:
        /* <DEDUP_REMOVED lines=23> */
.L_x_18799:
        /* <DEDUP_REMOVED lines=13> */
.L_x_18801:
[----:B------:R-:W-:Y:S05]  /*66f0*/  BSYNC.RECONVERGENT B1 ;  /* 0x0000000000017941 */ /* 0x000fea0003800200 */
.L_x_18800:
        /* <DEDUP_REMOVED lines=50> */
.L_x_18798:
[----:B------:R-:W-:Y:S05]  /*6a20*/  BSYNC.RECONVERGENT B0 ;  /* 0x0000000000007941 */ /* 0x000fea0003800200 */
.L_x_18797:
        /* <DEDUP_REMOVED lines=24> */
.L_x_18804:
        /* <DEDUP_REMOVED lines=15> */
.L_x_18806:
[----:B------:R-:W-:Y:S05]  /*6ca0*/  BSYNC.RECONVERGENT B1 ;  /* 0x0000000000017941 */ /* 0x000fea0003800200 */
.L_x_18805:
        /* <DEDUP_REMOVED lines=50> */
.L_x_18803:
[----:B------:R-:W-:Y:S05]  /*6fd0*/  BSYNC.RECONVERGENT B0 ;  /* 0x0000000000007941 */ /* 0x000fea0003800200 */
.L_x_18802:
        /* <DEDUP_REMOVED lines=11> */
[----:B------:R-:W-:-:S05]  /*7090*/  FMUL.FTZ R31, R20, R111 ;  /* 0x0000006f141f7220 */ /* 0x000fca0000410000 */
[----:B------:R-:W-:-:S07]  /*70a0*/  F2FP.BF16.F32.PACK_AB R11, R31, R17 ;  /* 0x000000111f0b723e */ /* 0x000fce00000010ff */
.L_x_18766:
[----:B------:R-:W0:Y:S01]  /*70b0*/  LDC.64 R250, c[0x0][0x3a8] ;  /* 0x0000ea00fffa7b82 */ /* 0x000e220000000a00 */
[----:B------:R-:W-:Y:S01]  /*70c0*/  SEL R17, RZ, 0x1000000, !P6 ;  /* 0x01000000ff117807 */ /* 0x000fe20007000000 */
[----:B------:R-:W-:Y:S01]  /*70d0*/  VIADD R169, R15, 0x20 ;  /* 0x000000200fa97836 */ /* 0x000fe20000000000 */
[----:B------:R-:W-:Y:S02]  /*70e0*/  ISETP.NE.AND P6, PT, R12, RZ, PT ;  /* 0x000000ff0c00720c */ /* 0x000fe40003fc5270 */
[----:B------:R-:W-:Y:S02]  /*70f0*/  SEL R16, RZ, 0x10000, !P5 ;  /* 0x00010000ff107807 */ /* 0x000fe40006800000 */
[----:B------:R-:W-:Y:S01]  /*7100*/  SEL R21, RZ, 0x100, !P4 ;  /* 0x00000100ff157807 */ /* 0x000fe20006000000 */
[----:B------:R-:W1:Y:S01]  /*7110*/  LDC.64 R160, c[0x0][0x3b0] ;  /* 0x0000ec00ffa07b82 */ /* 0x000e620000000a00 */
[----:B------:R-:W-:Y:S02]  /*7120*/  ISETP.NE.AND P5, PT, R7, RZ, PT ;  /* 0x000000ff0700720c */ /* 0x000fe40003fa5270 */
[----:B------:R-:W-:-:S02]  /*7130*/  LOP3.LUT R21, R21, R17, R16, 0xfe, !PT ;  /* 0x0000001115157212 */ /* 0x000fc400078efe10 */
[----:B------:R-:W-:Y:S02]  /*7140*/  SEL R17, RZ, 0x1000000, !P2 ;  /* 0x01000000ff117807 */ /* 0x000fe40005000000 */
[----:B------:R-:W-:Y:S02]  /*7150*/  SEL R16, RZ, 0x10000, !P1 ;  /* 0x00010000ff107807 */ /* 0x000fe40004800000 */
[----:B------:R-:W-:-:S04]  /*7160*/  SEL R7, RZ, 0x100, !P5 ;  /* 0x00000100ff077807 */ /* 0x000fc80006800000 */
[----:B------:R-:W-:Y:S02]  /*7170*/  LOP3.LUT R7, R7, R17, R16, 0xfe, !PT ;  /* 0x0000001107077212 */ /* 0x000fe400078efe10 */
[----:B------:R-:W-:Y:S01]  /*7180*/  SEL R16, RZ, 0x1, !P3 ;  /* 0x00000001ff107807 */ /* 0x000fe20005800000 */
[----:B0-----:R-:W-:-:S05]  /*7190*/  IMAD.WIDE.U32 R12, R15, 0x10, R250 ;  /* 0x000000100f0c7825 */ /* 0x001fca00078e00fa */
[----:B------:R0:W-:Y:S02]  /*71a0*/  STG.E.128 desc[UR6][R12.64], R8 ;  /* 0x000000080c007986 */ /* 0x0001e4000c101d06 */
[----:B0-----:R-:W0:Y:S01]  /*71b0*/  @P0 LDC.64 R8, c[0x0][0x3a0] ;  /* 0x0000e800ff080b82 */ /* 0x001e220000000a00 */
[----:B------:R-:W-:Y:S01]  /*71c0*/  SEL R10, RZ, 0x1, !P6 ;  /* 0x00000001ff0a7807 */ /* 0x000fe20007000000 */
[----:B-1----:R-:W-:Y:S01]  /*71d0*/  IMAD.WIDE.U32 R12, R15, 0x8, R160 ;  /* 0x000000080f0c7825 */ /* 0x002fe200078e00a0 */
[----:B------:R-:W-:Y:S02]  /*71e0*/  LOP3.LUT R11, R21, R16, RZ, 0xfc, !PT ;  /* 0x00000010150b7212 */ /* 0x000fe400078efcff */
        /* <DEDUP_REMOVED lines=23> */
.L_x_18810:
        /* <DEDUP_REMOVED lines=13> */
.L_x_18812:
[----:B------:R-:W-:Y:S05]  /*7430*/  BSYNC.RECONVERGENT B1 ;  /* 0x0000000000017941 */ /* 0x000fea0003800200 */
.L_x_18811:
        /* <DEDUP_REMOVED lines=48> */
[----:B------:R-:W-:-:S07]  /*7740*/  IMAD.MOV.U32 R13, RZ, RZ, RZ ;  /* 0x000000ffff0d7224 */ /* 0x000fce00078e00ff */
.L_x_18809:
[----:B------:R-:W-:Y:S05]  /*7750*/  BSYNC.RECONVERGENT B0 ;  /* 0x0000000000007941 */ /* 0x000fea0003800200 */
.L_x_18808:
        /* <DEDUP_REMOVED lines=15> */
[----:B------:R-:W-:-:S03]  /*7850*/  MOV R14, R158 ;  /* 0x0000009e000e7202 */ /* 0x000fc60000000f00 */
[----:B------:R-:W-:-:S06]  /*7860*/  IMAD.MOV.U32 R16, RZ, RZ, R7 ;  /* 0x000000ffff107224 */ /* 0x000fcc00078e0007 */
        /* <DEDUP_REMOVED lines=10> */
.L_x_18815:
        /* <DEDUP_REMOVED lines=13> */
.L_x_18817:
[----:B------:R-:W-:Y:S05]  /*79e0*/  BSYNC.RECONVERGENT B1 ;  /* 0x0000000000017941 */ /* 0x000fea0003800200 */
.L_x_18816:
        /* <DEDUP_REMOVED lines=46> */
[----:B------:R-:W-:-:S03]  /*7cd0*/  IMAD.WIDE.U32 R18, R13, -0x2daee0ad, RZ ;  /* 0xd2511f530d127825 */ /* 0x000fc600078e00ff */
[----:B------:R-:W-:Y:S01]  /*7ce0*/  MOV R12, R18 ;  /* 0x00000012000c7202 */ /* 0x000fe20000000f00 */
[----:B------:R-:W-:Y:S01]  /*7cf0*/  IMAD.MOV.U32 R18, RZ, RZ, RZ ;  /* 0x000000ffff127224 */ /* 0x000fe200078e00ff */
[----:B------:R-:W-:-:S07]  /*7d00*/  LOP3.LUT R162, R43, R20, R19, 0x96, !PT ;  /* 0x000000142ba27212 */ /* 0x000fce00078e9613 */
.L_x_18814:
[----:B------:R-:W-:Y:S05]  /*7d10*/  BSYNC.RECONVERGENT B0 ;  /* 0x0000000000007941 */ /* 0x000fea0003800200 */
.L_x_18813:
[----:B------:R-:W-:Y:S01]  /*7d20*/  I2FP.F32.U32 R13, R14 ;  /* 0x0000000e000d7245 */ /* 0x000fe20000201000 */
[----:B------:R-:W-:Y:S01]  /*7d30*/  IMAD.U32 R8, R8, 0x10000, RZ ;  /* 0x0001000008087824 */ /* 0x000fe200078e00ff */
[----:B------:R-:W-:Y:S01]  /*7d40*/  ISETP.NE.AND P2, PT, R18, 0x1, PT ;  /* 0x000000011200780c */ /* 0x000fe20003f45270 */
[----:B------:R-:W-:Y:S01]  /*7d50*/  BSSY.RECONVERGENT B0, `(.L_x_18818) ;  /* 0x0000058000007945 */ /* 0x000fe20003800200 */
[----:B------:R-:W-:Y:S01]  /*7d60*/  LOP3.LUT R6, R6, 0xfffffffd, RZ, 0xc0, !PT ;  /* 0xfffffffd06067812 */ /* 0x000fe200078ec0ff */
[----:B------:R-:W-:Y:S01]  /*7d70*/  FFMA.FTZ R13, R13, R248, 1.1641532182693481445e-10 ;  /* 0x2f0000000d0d7423 */ /* 0x000fe200000100f8 */
[----:B------:R-:W-:Y:S01]  /*7d80*/  FMUL.FTZ R8, R8, R45 ;  /* 0x0000002d08087220 */ /* 0x000fe20000410000 */
[----:B------:R-:W-:-:S03]  /*7d90*/  IMAD.MOV.U32 R14, RZ, RZ, 0x2 ;  /* 0x00000002ff0e7424 */ /* 0x000fc600078e00ff */
[----:B------:R-:W-:Y:S01]  /*7da0*/  FMUL.FTZ R8, R8, R33 ;  /* 0x0000002108087220 */ /* 0x000fe20000410000 */
[----:B------:R-:W-:Y:S02]  /*7db0*/  FSETP.GTU.FTZ.AND P1, PT, R13, R32, PT ;  /* 0x000000200d00720b */ /* 0x000fe40003f3c000 */
[----:B------:R-:W-:Y:S02]  /*7dc0*/  PRMT R13, R48, 0x7632, R13 ;  /* 0x00007632300d7816 */ /* 0x000fe4000000000d */
[----:B------:R-:W-:Y:S02]  /*7dd0*/  FSEL R8, R8, RZ, !P1 ;  /* 0x000000ff08087208 */ /* 0x000fe40004800000 */
[----:B------:R-:W-:Y:S02]  /*7de0*/  PLOP3.LUT P1, PT, P1, PT, PT, 0x8, 0x80 ;  /* 0x000000000080781c */ /* 0x000fe40000f2e170 */
[----:B------:R-:W-:-:S05]  /*7df0*/  SHF.L.U32 R13, R13, 0x10, RZ ;  /* 0x000000100d0d7819 */ /* 0x000fca00000006ff */
[----:B------:R-:W-:Y:S01]  /*7e00*/  FFMA.FTZ R8, R8, R105, R13 ;  /* 0x0000006908087223 */ /* 0x000fe2000001000d */
[----:B------:R-:W-:-:S04]  /*7e10*/  IMAD.MOV.U32 R13, RZ, RZ, R158 ;  /* 0x000000ffff0d7224 */ /* 0x000fc800078e009e */
[----:B------:R-:W-:Y:S02]  /*7e20*/  MOV R17, R8 ;  /* 0x0000000800117202 */ /* 0x000fe40000000f00 */
        /* <DEDUP_REMOVED lines=10> */
.L_x_18820:
        /* <DEDUP_REMOVED lines=13> */
.L_x_18822:
[----:B------:R-:W-:Y:S05]  /*7fa0*/  BSYNC.RECONVERGENT B1 ;  /* 0x0000000000017941 */ /* 0x000fea0003800200 */
.L_x_18821:
        /* <DEDUP_REMOVED lines=49> */
[----:B------:R-:W-:-:S07]  /*82c0*/  IMAD.MOV.U32 R12, RZ, RZ, R18 ;  /* 0x000000ffff0c7224 */ /* 0x000fce00078e0012 */
.L_x_18819:
[----:B------:R-:W-:Y:S05]  /*82d0*/  BSYNC.RECONVERGENT B0 ;  /* 0x0000000000007941 */ /* 0x000fea0003800200 */
.L_x_18818:
        /* <DEDUP_REMOVED lines=25> */
.L_x_18825:
        /* <DEDUP_REMOVED lines=13> */
.L_x_18827:
[----:B------:R-:W-:Y:S05]  /*8540*/  BSYNC.RECONVERGENT B1 ;  /* 0x0000000000017941 */ /* 0x000fea0003800200 */
.L_x_18826:
        /* <DEDUP_REMOVED lines=17> */
[----:B------:R-:W-:-:S04]  /*8660*/  UIADD3 UR15, UPT, UPT, UR4, 0x78dde6e4, URZ ;  /* 0x78dde6e4040f7890 */ /* 0x000fc8000fffe0ff */
[----:B------:R-:W-:-:S05]  /*8670*/  LOP3.LUT R22, R34, R22, R47, 0x96, !PT ;  /* 0x0000001622167212 */ /* 0x000fca00078e962f */
[----:B------:R-:W-:-:S05]  /*8680*/  IMAD.WIDE.U32 R22, R22, -0x2daee0ad, RZ ;  /* 0xd2511f5316167825 */ /* 0x000fca00078e00ff */
[----:B------:R-:W-:Y:S01]  /*8690*/  LOP3.LUT R23, R37, R20, R23, 0x96, !PT ;  /* 0x0000001425177212 */ /* 0x000fe200078e9617 */
[----:B------:R-:W-:-:S05]  /*86a0*/  IMAD.WIDE.U32 R20, R21, -0x326172a9, RZ ;  /* 0xcd9e8d5715147825 */ /* 0x000fca00078e00ff */
[----:B------:R-:W-:Y:S01]  /*86b0*/  LOP3.LUT R46, R46, UR15, R21, 0x96, !PT ;  /* 0x0000000f2e2e7c12 */ /* 0x000fe2000f8e9615 */
[----:B------:R-:W-:-:S04]  /*86c0*/  UIADD3 UR15, UPT, UPT, UR5, -0x56f99767, URZ ;  /* 0xa9066899050f7890 */ /* 0x000fc8000fffe0ff */
[----:B------:R-:W-:-:S05]  /*86d0*/  IMAD.WIDE.U32 R46, R46, -0x2daee0ad, RZ ;  /* 0xd2511f532e2e7825 */ /* 0x000fca00078e00ff */
[----:B------:R-:W-:Y:S01]  /*86e0*/  LOP3.LUT R47, R22, UR15, R47, 0x96, !PT ;  /* 0x0000000f162f7c12 */ /* 0x000fe2000f8e962f */
[----:B------:R-:W-:Y:S01]  /*86f0*/  IMAD.WIDE.U32 R22, R23, -0x326172a9, RZ ;  /* 0xcd9e8d5717167825 */ /* 0x000fe200078e00ff */
[----:B------:R-:W-:-:S04]  /*8700*/  UIADD3 UR15, UPT, UPT, UR5, 0x646e171e, URZ ;  /* 0x646e171e050f7890 */ /* 0x000fc8000fffe0ff */
[----:B------:R-:W-:-:S05]  /*8710*/  LOP3.LUT R20, R39, R20, R23, 0x96, !PT ;  /* 0x0000001427147212 */ /* 0x000fca00078e9617 */
        /* <DEDUP_REMOVED lines=9> */
[----:B------:R-:W-:-:S05]  /*87b0*/  LOP3.LUT R46, R46, UR15, R21, 0x96, !PT ;  /* 0x0000000f2e2e7c12 */ /* 0x000fca000f8e9615 */
        /* <DEDUP_REMOVED lines=9> */
[----:B------:R-:W-:Y:S01]  /*8850*/  LOP3.LUT R159, R41, R22, R21, 0x96, !PT ;  /* 0x00000016299f7212 */ /* 0x000fe200078e9615 */
[----:B------:R-:W-:-:S07]  /*8860*/  IMAD.MOV.U32 R20, RZ, RZ, RZ ;  /* 0x000000ffff147224 */ /* 0x000fce00078e00ff */
.L_x_18824:
[----:B------:R-:W-:Y:S05]  /*8870*/  BSYNC.RECONVERGENT B0 ;  /* 0x0000000000007941 */ /* 0x000fea0003800200 */
.L_x_18823:
        /* <DEDUP_REMOVED lines=25> */
.L_x_18830:
        /* <DEDUP_REMOVED lines=13> */
.L_x_18832:
[----:B------:R-:W-:Y:S05]  /*8ae0*/  BSYNC.RECONVERGENT B1 ;  /* 0x0000000000017941 */ /* 0x000fea0003800200 */
.L_x_18831:
        /* <DEDUP_REMOVED lines=42> */
[----:B------:R-:W-:Y:S01]  /*8d90*/  LOP3.LUT R20, R42, R20, R23, 0x96, !PT ;  /* 0x000000142a147212 */ /* 0x000fe200078e9617 */
[----:B------:R-:W-:-:S04]  /*8da0*/  IMAD.MOV.U32 R23, RZ, RZ, RZ ;  /* 0x000000ffff177224 */ /* 0x000fc800078e00ff */
[----:B------:R-:W-:-:S04]  /*8db0*/  IMAD.WIDE.U32 R20, R20, -0x2daee0ad, RZ ;  /* 0xd2511f5314147825 */ /* 0x000fc800078e00ff */
[----:B------:R-:W-:Y:S01]  /*8dc0*/  IMAD.MOV.U32 R12, RZ, RZ, R20 ;  /* 0x000000ffff0c7224 */ /* 0x000fe200078e0014 */
[----:B------:R-:W-:Y:S01]  /*8dd0*/  LOP3.LUT R162, R43, R46, R21, 0x96, !PT ;  /* 0x0000002e2ba27212 */ /* 0x000fe200078e9615 */
[----:B------:R-:W-:-:S05]  /*8de0*/  IMAD.WIDE.U32 R20, R47, -0x326172a9, RZ ;  /* 0xcd9e8d572f147825 */ /* 0x000fca00078e00ff */
[----:B------:R-:W-:Y:S02]  /*8df0*/  LOP3.LUT R159, R41, R22, R21, 0x96, !PT ;  /* 0x00000016299f7212 */ /* 0x000fe400078e9615 */
[----:B------:R-:W-:-:S07]  /*8e00*/  MOV R158, R20 ;  /* 0x00000014009e7202 */ /* 0x000fce0000000f00 */
.L_x_18829:
[----:B------:R-:W-:Y:S05]  /*8e10*/  BSYNC.RECONVERGENT B0 ;  /* 0x0000000000007941 */ /* 0x000fea0003800200 */
.L_x_18828:
        /* <DEDUP_REMOVED lines=25> */
.L_x_18835:
        /* <DEDUP_REMOVED lines=13> */
.L_x_18837:
[----:B------:R-:W-:Y:S05]  /*9080*/  BSYNC.RECONVERGENT B1 ;  /* 0x0000000000017941 */ /* 0x000fea0003800200 */
.L_x_18836:
        /* <DEDUP_REMOVED lines=49> */
[----:B------:R-:W-:-:S07]  /*93a0*/  LOP3.LUT R159, R41, R46, R23, 0x96, !PT ;  /* 0x0000002e299f7212 */ /* 0x000fce00078e9617 */
.L_x_18834:
[----:B------:R-:W-:Y:S05]  /*93b0*/  BSYNC.RECONVERGENT B0 ;  /* 0x0000000000007941 */ /* 0x000fea0003800200 */
.L_x_18833:
        /* <DEDUP_REMOVED lines=25> */
.L_x_18840:
        /* <DEDUP_REMOVED lines=13> */
.L_x_18842:
[----:B------:R-:W-:Y:S05]  /*9620*/  BSYNC.RECONVERGENT B1 ;  /* 0x0000000000017941 */ /* 0x000fea0003800200 */
.L_x_18841:
        /* <DEDUP_REMOVED lines=48> */
[----:B------:R-:W-:Y:S01]  /*9930*/  LOP3.LUT R159, R41, R46, R23, 0x96, !PT ;  /* 0x0000002e299f7212 */ /* 0x000fe200078e9617 */
[----:B------:R-:W-:-:S07]  /*9940*/  IMAD.MOV.U32 R46, RZ, RZ, RZ ;  /* 0x000000ffff2e7224 */ /* 0x000fce00078e00ff */
.L_x_18839:
[----:B------:R-:W-:Y:S05]  /*9950*/  BSYNC.RECONVERGENT B0 ;  /* 0x0000000000007941 */ /* 0x000fea0003800200 */
.L_x_18838:
[----:B------:R-:W-:Y:S01]  /*9960*/  I2FP.F32.U32 R22, R47 ;  /* 0x0000002f00167245 */ /* 0x000fe20000201000 */
[----:B------:R-:W-:Y:S01]  /*9970*/  IMAD.U32 R23, R51, 0x10000, RZ ;  /* 0x0001000033177824 */ /* 0x000fe200078e00ff */
[----:B------:R-:W-:Y:S01]  /*9980*/  ISETP.NE.AND P6, PT, R46, 0x1, PT ;  /* 0x000000012e00780c */ /* 0x000fe20003fc5270 */
[----:B------:R-:W-:Y:S01]  /*9990*/  BSSY.RECONVERGENT B0, `(.L_x_18843) ;  /* 0x0000058000007945 */ /* 0x000fe20003800200 */
[----:B------:R-:W-:Y:S02]  /*99a0*/  IMAD.MOV.U32 R120, RZ, RZ, 0x2 ;  /* 0x00000002ff787424 */ /* 0x000fe400078e00ff */
        /* <DEDUP_REMOVED lines=19> */
.L_x_18845:
        /* <DEDUP_REMOVED lines=16> */
.L_x_18847:
[----:B------:R-:W-:Y:S05]  /*9be0*/  BSYNC.RECONVERGENT B1 ;  /* 0x0000000000017941 */ /* 0x000fea0003800200 */
.L_x_18846:
        /* <DEDUP_REMOVED lines=48> */
[----:B------:R-:W-:Y:S01]  /*9ef0*/  IMAD.MOV.U32 R158, RZ, RZ, R46 ;  /* 0x000000ffff9e7224 */ /* 0x000fe200078e002e */
[----:B------:R-:W-:-:S07]  /*9f00*/  LOP3.LUT R159, R41, R116, R47, 0x96, !PT ;  /* 0x00000074299f7212 */ /* 0x000fce00078e962f */
.L_x_18844:
[----:B------:R-:W-:Y:S05]  /*9f10*/  BSYNC.RECONVERGENT B0 ;  /* 0x0000000000007941 */ /* 0x000fea0003800200 */
.L_x_18843:
        /* <DEDUP_REMOVED lines=8> */
[----:B------:R-:W-:Y:S02]  /*9fa0*/  FSETP.GTU.FTZ.AND P6, PT, R23, R32, PT ;  /* 0x000000201700720b */ /* 0x000fe40003fdc000 */
[----:B------:R-:W-:Y:S02]  /*9fb0*/  PRMT R11, R51, 0x7632, R11 ;  /* 0x00007632330b7816 */ /* 0x000fe4000000000b */
[----:B------:R-:W-:Y:S02]  /*9fc0*/  FSEL R13, R13, RZ, !P6 ;  /* 0x000000ff0d0d7208 */ /* 0x000fe40007000000 */
[----:B------:R-:W-:Y:S01]  /*9fd0*/  PLOP3.LUT P6, PT, P6, PT, PT, 0x8, 0x80 ;  /* 0x000000000080781c */ /* 0x000fe200037ce170 */
[----:B------:R-:W-:-:S04]  /*9fe0*/  IMAD.U32 R11, R11, 0x10000, RZ ;  /* 0x000100000b0b7824 */ /* 0x000fc800078e00ff */
[----:B------:R-:W-:-:S05]  /*9ff0*/  FFMA.FTZ R23, R13, R103, R11 ;  /* 0x000000670d177223 */ /* 0x000fca000001000b */
[----:B------:R-:W-:Y:S01]  /*a000*/  F2FP.BF16.F32.PACK_AB R11, R23, R22 ;  /* 0x00000016170b723e */ /* 0x000fe200000010ff */
[----:B------:R-:W-:Y:S06]  /*a010*/  BRA `(.L_x_18848) ;  /* 0x0000002c003c7947 */ /* 0x000fec0003800000 */
.L_x_18807:
        /* <DEDUP_REMOVED lines=16> */
.L_x_18851:
        /* <DEDUP_REMOVED lines=13> */
.L_x_18853:
[----:B------:R-:W-:Y:S05]  /*a1f0*/  BSYNC.RECONVERGENT B1 ;  /* 0x0000000000017941 */ /* 0x000fea0003800200 */
.L_x_18852:
        /* <DEDUP_REMOVED lines=48> */
[----:B------:R-:W-:-:S07]  /*a500*/  HFMA2 R13, -RZ, RZ, 0, 0 ;  /* 0x00000000ff0d7431 */ /* 0x000fce00000001ff */
.L_x_18850:
[----:B------:R-:W-:Y:S05]  /*a510*/  BSYNC.RECONVERGENT B0 ;  /* 0x0000000000007941 */ /* 0x000fea0003800200 */
.L_x_18849:
        /* <DEDUP_REMOVED lines=10> */
[----:B------:R-:W-:Y:S01]  /*a5c0*/  FMUL.FTZ R7, R14, R33 ;  /* 0x000000210e077220 */ /* 0x000fe20000410000 */
[----:B------:R-:W-:-:S04]  /*a5d0*/  MOV R14, R158 ;  /* 0x0000009e000e7202 */ /* 0x000fc80000000f00 */
        /* <DEDUP_REMOVED lines=14> */
.L_x_18856:
        /* <DEDUP_REMOVED lines=13> */
.L_x_18858:
[----:B------:R-:W-:Y:S05]  /*a790*/  BSYNC.RECONVERGENT B1 ;  /* 0x0000000000017941 */ /* 0x000fea0003800200 */
.L_x_18857:
        /* <DEDUP_REMOVED lines=50> */
.L_x_18855:
[----:B------:R-:W-:Y:S05]  /*aac0*/  BSYNC.RECONVERGENT B0 ;  /* 0x0000000000007941 */ /* 0x000fea0003800200 */
.L_x_18854:
[----:B------:R-:W-:Y:S01]  /*aad0*/  I2FP.F32.U32 R13, R14 ;  /* 0x0000000e000d7245 */ /* 0x000fe20000201000 */
[----:B------:R-:W-:Y:S01]  /*aae0*/  IMAD.U32 R8, R8, 0x10000, RZ ;  /* 0x0001000008087824 */ /* 0x000fe200078e00ff */
        /* <DEDUP_REMOVED lines=23> */
.L_x_18861:
        /* <DEDUP_REMOVED lines=13> */
.L_x_18863:
[----:B------:R-:W-:Y:S05]  /*ad30*/  BSYNC.RECONVERGENT B1 ;  /* 0x0000000000017941 */ /* 0x000fea0003800200 */
.L_x_18862:
        /* <DEDUP_REMOVED lines=50> */
.L_x_18860:
[----:B------:R-:W-:Y:S05]  /*b060*/  BSYNC.RECONVERGENT B0 ;  /* 0x0000000000007941 */ /* 0x000fea0003800200 */
.L_x_18859:
[----:B------:R-:W-:Y:S01]  /*b070*/  I2FP.F32.U32 R13, R13 ;  /* 0x0000000d000d7245 */ /* 0x000fe20000201000 */
[----:B------:R-:W-:Y:S01]  /*b080*/  BSSY.RECONVERGENT B0, `(.L_x_18864) ;  /* 0x0000057000007945 */ /* 0x000fe20003800200 */
[----:B------:R-:W-:Y:S01]  /*b090*/  SHF.L.U32 R18, R9, 0x10, RZ ;  /* 0x0000001009127819 */ /* 0x000fe200000006ff */
[----:B------:R-:W-:Y:S01]  /*b0a0*/  IMAD.MOV.U32 R20, RZ, RZ, 0x2 ;  /* 0x00000002ff147424 */ /* 0x000fe200078e00ff */
[----:B------:R-:W-:Y:S01]  /*b0b0*/  ISETP.NE.AND P2, PT, R14, 0x1, PT ;  /* 0x000000010e00780c */ /* 0x000fe20003f45270 */
[----:B------:R-:W-:Y:S01]  /*b0c0*/  FFMA.FTZ R13, R13, R248, 1.1641532182693481445e-10 ;  /* 0x2f0000000d0d7423 */ /* 0x000fe200000100f8 */
[----:B------:R-:W-:Y:S01]  /*b0d0*/  PRMT R9, R9, 0x7632, R9 ;  /* 0x0000763209097816 */ /* 0x000fe20000000009 */
[----:B------:R-:W-:Y:S01]  /*b0e0*/  FMUL.FTZ R18, R18, R45 ;  /* 0x0000002d12127220 */ /* 0x000fe20000410000 */
[----:B------:R-:W-:Y:S02]  /*b0f0*/  IMAD.MOV.U32 R19, RZ, RZ, R158 ;  /* 0x000000ffff137224 */ /* 0x000fe400078e009e */
[----:B------:R-:W-:Y:S01]  /*b100*/  FSETP.GTU.FTZ.AND P1, PT, R13, R32, PT ;  /* 0x000000200d00720b */ /* 0x000fe20003f3c000 */
        /* <DEDUP_REMOVED lines=14> */
.L_x_18866:
        /* <DEDUP_REMOVED lines=13> */
.L_x_18868:
[----:B------:R-:W-:Y:S05]  /*b2c0*/  BSYNC.RECONVERGENT B1 ;  /* 0x0000000000017941 */ /* 0x000fea0003800200 */
.L_x_18867:
        /* <DEDUP_REMOVED lines=50> */
.L_x_18865:
[----:B------:R-:W-:Y:S05]  /*b5f0*/  BSYNC.RECONVERGENT B0 ;  /* 0x0000000000007941 */ /* 0x000fea0003800200 */
.L_x_18864:
        /* <DEDUP_REMOVED lines=23> */
.L_x_18871:
        /* <DEDUP_REMOVED lines=13> */
.L_x_18873:
[----:B------:R-:W-:Y:S05]  /*b840*/  BSYNC.RECONVERGENT B1 ;  /* 0x0000000000017941 */ /* 0x000fea0003800200 */
.L_x_18872:
        /* <DEDUP_REMOVED lines=50> */
.L_x_18870:
[----:B------:R-:W-:Y:S05]  /*bb70*/  BSYNC.RECONVERGENT B0 ;  /* 0x0000000000007941 */ /* 0x000fea0003800200 */
.L_x_18869:
        /* <DEDUP_REMOVED lines=24> */
.L_x_18876:
        /* <DEDUP_REMOVED lines=13> */
.L_x_18878:
[----:B------:R-:W-:Y:S05]  /*bdd0*/  BSYNC.RECONVERGENT B1 ;  /* 0x0000000000017941 */ /* 0x000fea0003800200 */
.L_x_18877:
        /* <DEDUP_REMOVED lines=50> */
.L_x_18875:
[----:B------:R-:W-:Y:S05]  /*c100*/  BSYNC.RECONVERGENT B0 ;  /* 0x0000000000007941 */ /* 0x000fea0003800200 */
.L_x_18874:
        /* <DEDUP_REMOVED lines=23> */
.L_x_18881:
        /* <DEDUP_REMOVED lines=13> */
.L_x_18883:
[----:B------:R-:W-:Y:S05]  /*c350*/  BSYNC.RECONVERGENT B1 ;  /* 0x0000000000017941 */ /* 0x000fea0003800200 */
.L_x_18882:
        /* <DEDUP_REMOVED lines=48> */
[----:B------:R-:W-:Y:S01]  /*c660*/  LOP3.LUT R159, R41, R46, R23, 0x96, !PT ;  /* 0x0000002e299f7212 */ /* 0x000fe200078e9617 */
[----:B------:R-:W-:-:S07]  /*c670*/  HFMA2 R46, -RZ, RZ, 0, 0 ;  /* 0x00000000ff2e7431 */ /* 0x000fce00000001ff */
.L_x_18880:
[----:B------:R-:W-:Y:S05]  /*c680*/  BSYNC.RECONVERGENT B0 ;  /* 0x0000000000007941 */ /* 0x000fea0003800200 */
.L_x_18879:
[----:B------:R-:W-:Y:S01]  /*c690*/  I2FP.F32.U32 R22, R47 ;  /* 0x0000002f00167245 */ /* 0x000fe20000201000 */
[----:B------:R-:W-:Y:S01]  /*c6a0*/  BSSY.RECONVERGENT B0, `(.L_x_18884) ;  /* 0x0000059000007945 */ /* 0x000fe20003800200 */
[----:B------:R-:W-:Y:S01]  /*c6b0*/  ISETP.NE.AND P6, PT, R46, 0x1, PT ;  /* 0x000000012e00780c */ /* 0x000fe20003fc5270 */
[----:B------:R-:W-:Y:S01]  /*c6c0*/  IMAD.MOV.U32 R120, RZ, RZ, 0x2 ;  /* 0x00000002ff787424 */ /* 0x000fe200078e00ff */
        /* <DEDUP_REMOVED lines=19> */
.L_x_18886:
        /* <DEDUP_REMOVED lines=16> */
.L_x_18888:
[----:B------:R-:W-:Y:S05]  /*c900*/  BSYNC.RECONVERGENT B1 ;  /* 0x0000000000017941 */ /* 0x000fea0003800200 */
.L_x_18887:
        /* <DEDUP_REMOVED lines=50> */
.L_x_18885:
[----:B------:R-:W-:Y:S05]  /*cc30*/  BSYNC.RECONVERGENT B0 ;  /* 0x0000000000007941 */ /* 0x000fea0003800200 */
.L_x_18884:
        /* <DEDUP_REMOVED lines=13> */
.L_x_18848:
[----:B------:R-:W-:Y:S01]  /*cd10*/  SEL R7, RZ, 0x1000000, !P6 ;  /* 0x01000000ff077807 */ /* 0x000fe20007000000 */
[----:B------:R-:W-:Y:S01]  /*cd20*/  IMAD.WIDE.U32 R46, R169, 0x10, R250 ;  /* 0x00000010a92e7825 */ /* 0x000fe200078e00fa */
[----:B------:R-:W-:Y:S02]  /*cd30*/  SEL R14, RZ, 0x10000, !P5 ;  /* 0x00010000ff0e7807 */ /* 0x000fe40006800000 */
[----:B------:R-:W-:Y:S02]  /*cd40*/  SEL R13, RZ, 0x100, !P4 ;  /* 0x00000100ff0d7807 */ /* 0x000fe40006000000 */
[----:B------:R-:W-:Y:S01]  /*cd50*/  LOP3.LUT P5, RZ, R6, 0x2, RZ, 0xc0, !PT ;  /* 0x0000000206ff7812 */ /* 0x000fe200078ac0ff */
[----:B------:R0:W-:Y:S01]  /*cd60*/  STG.E.128 desc[UR6][R46.64], R8 ;  /* 0x000000082e007986 */ /* 0x0001e2000c101d06 */
[----:B------:R-:W-:Y:S02]  /*cd70*/  LOP3.LUT R13, R13, R7, R14, 0xfe, !PT ;  /* 0x000000070d0d7212 */ /* 0x000fe400078efe0e */
[----:B------:R-:W-:-:S02]  /*cd80*/  SEL R116, RZ, 0x1000000, !P2 ;  /* 0x01000000ff747807 */ /* 0x000fc40005000000 */
[----:B------:R-:W-:Y:S02]  /*cd90*/  SEL R14, RZ, 0x10000, !P1 ;  /* 0x00010000ff0e7807 */ /* 0x000fe40004800000 */
[----:B------:R-:W-:Y:S02]  /*cda0*/  SEL R7, RZ, 0x100, !P5 ;  /* 0x00000100ff077807 */ /* 0x000fe40006800000 */
[----:B------:R-:W-:Y:S02]  /*cdb0*/  LOP3.LUT P6, RZ, R6, 0x4, RZ, 0xc0, !PT ;  /* 0x0000000406ff7812 */ /* 0x000fe400078cc0ff */
[----:B------:R-:W-:Y:S02]  /*cdc0*/  LOP3.LUT R7, R7, R116, R14, 0xfe, !PT ;  /* 0x0000007407077212 */ /* 0x000fe400078efe0e */
[----:B------:R-:W-:Y:S02]  /*cdd0*/  SEL R14, RZ, 0x1, !P3 ;  /* 0x00000001ff0e7807 */ /* 0x000fe40005800000 */
[----:B0-----:R-:W-:Y:S01]  /*cde0*/  SEL R8, RZ, 0x1, !P6 ;  /* 0x00000001ff087807 */ /* 0x001fe20007000000 */
[----:B------:R-:W-:Y:S01]  /*cdf0*/  IMAD.WIDE.U32 R10, R169, 0x8, R160 ;  /* 0x00000008a90a7825 */ /* 0x000fe200078e00a0 */
[----:B------:R-:W-:-:S02]  /*ce00*/  LOP3.LUT R9, R13, R14, RZ, 0xfc, !PT ;  /* 0x0000000e0d097212 */ /* 0x000fc400078efcff */
[----:B------:R-:W-:Y:S01]  /*ce10*/  LOP3.LUT R8, R7, R8, RZ, 0xfc, !PT ;  /* 0x0000000807087212 */ /* 0x000fe200078efcff */
[----:B------:R-:W-:-:S04]  /*ce20*/  VIADD R7, R15, 0x40 ;  /* 0x000000400f077836 */ /* 0x000fc80000000000 */
[----:B------:R0:W-:Y:S02]  /*ce30*/  STG.E.64 desc[UR6][R10.64], R8 ;  /* 0x000000080a007986 */ /* 0x0001e4000c101b06 */
[----:B0-----:R-:W0:Y:S02]  /*ce40*/  @P0 LDC.64 R8, c[0x0][0x3a0] ;  /* 0x0000e800ff080b82 */ /* 0x001e240000000a00 */
[----:B0-----:R-:W-:-:S05]  /*ce50*/  @P0 IMAD.WIDE.U32 R8, R7, 0x10, R8 ;  /* 0x0000001007080825 */ /* 0x001fca00078e0008 */
[----:B------:R0:W5:Y:S02]  /*ce60*/  @P0 LDG.E.128 R48, desc[UR6][R8.64] ;  /* 0x0000000608300981 */ /* 0x000164000c1e1d00 */
[----:B0-----:R-:W-:-:S05]  /*ce70*/  IMAD.WIDE.U32 R8, R7, 0x10, R166 ;  /* 0x0000001007087825 */ /* 0x001fca00078e00a6 */
[----:B------:R0:W5:Y:S01]  /*ce80*/  LDG.E.128 R116, desc[UR6][R8.64] ;  /* 0x0000000608747981 */ /* 0x000162000c1e1d00 */
[----:B------:R-:W-:Y:S05]  /*ce90*/  @!P0 BRA `(.L_x_18889) ;  /* 0x0000002c00608947 */ /* 0x000fea0003800000 */
        /* <DEDUP_REMOVED lines=16> */
.L_x_18892:
        /* <DEDUP_REMOVED lines=13> */
.L_x_18894:
[----:B------:R-:W-:Y:S05]  /*d070*/  BSYNC.RECONVERGENT B1 ;  /* 0x0000000000017941 */ /* 0x000fea0003800200 */
.L_x_18893:
        /* <DEDUP_REMOVED lines=50> */
.L_x_18891:
[----:B------:R-:W-:Y:S05]  /*d3a0*/  BSYNC.RECONVERGENT B0 ;  /* 0x0000000000007941 */ /* 0x000fea0003800200 */
.L_x_18890:
[----:B------:R-:W-:Y:S01]  /*d3b0*/  I2FP.F32.U32 R9, R9 ;  /* 0x0000000900097245 */ /* 0x000fe20000201000 */
[----:B------:R-:W-:Y:S01]  /*d3c0*/  BSSY.RECONVERGENT B0, `(.L_x_18895) ;  /* 0x000005a000007945 */ /* 0x000fe20003800200 */
[----:B------:R-:W-:Y:S01]  /*d3d0*/  ISETP.NE.AND P2, PT, R8, 0x1, PT ;  /* 0x000000010800780c */ /* 0x000fe20003f45270 */
[----:B------:R-:W-:Y:S01]  /*d3e0*/  IMAD.MOV.U32 R12, RZ, RZ, 0x2 ;  /* 0x00000002ff0c7424 */ /* 0x000fe200078e00ff */
[----:B------:R-:W-:Y:S01]  /*d3f0*/  LOP3.LUT R6, R6, 0xfffffffb, RZ, 0xc0, !PT ;  /* 0xfffffffb06067812 */ /* 0x000fe200078ec0ff */
[----:B------:R-:W-:Y:S01]  /*d400*/  FFMA.FTZ R9, R9, R248, 1.1641532182693481445e-10 ;  /* 0x2f00000009097423 */ /* 0x000fe200000100f8 */
[----:B-----5:R-:W-:Y:S01]  /*d410*/  PRMT R14, R116, 0x7632, R14 ;  /* 0x00007632740e7816 */ /* 0x020fe2000000000e */
[----:B------:R-:W-:-:S03]  /*d420*/  IMAD.MOV.U32 R11, RZ, RZ, R158 ;  /* 0x000000ffff0b7224 */ /* 0x000fc600078e009e */
        /* <DEDUP_REMOVED lines=19> */
.L_x_18897:
        /* <DEDUP_REMOVED lines=13> */
.L_x_18899:
[----:B------:R-:W-:Y:S05]  /*d630*/  BSYNC.RECONVERGENT B1 ;  /* 0x0000000000017941 */ /* 0x000fea0003800200 */
.L_x_18898:
        /* <DEDUP_REMOVED lines=49> */
[----:B------:R-:W-:-:S07]  /*d950*/  LOP3.LUT R159, R41, R10, R9, 0x96, !PT ;  /* 0x0000000a299f7212 */ /* 0x000fce00078e9609 */
.L_x_18896:
[----:B------:R-:W-:Y:S05]  /*d960*/  BSYNC.RECONVERGENT B0 ;  /* 0x0000000000007941 */ /* 0x000fea0003800200 */
.L_x_18895:
[----:B------:R-:W-:Y:S01]  /*d970*/  I2FP.F32.U32 R8, R11 ;  /* 0x0000000b00087245 */ /* 0x000fe20000201000 */
[----:B------:R-:W-:Y:S01]  /*d980*/  IMAD.U32 R14, R14, 0x10000, RZ ;  /* 0x000100000e0e7824 */ /* 0x000fe200078e00ff */
[----:B------:R-:W-:Y:S01]  /*d990*/  ISETP.NE.AND P2, PT, R12, 0x1, PT ;  /* 0x000000010c00780c */ /* 0x000fe20003f45270 */
[----:B------:R-:W-:Y:S01]  /*d9a0*/  BSSY.RECONVERGENT B0, `(.L_x_18900) ;  /* 0x0000057000007945 */ /* 0x000fe20003800200 */
[----:B------:R-:W-:Y:S01]  /*d9b0*/  PRMT R9, R48, 0x7632, R9 ;  /* 0x0000763230097816 */ /* 0x000fe20000000009 */
[----:B------:R-:W-:Y:S01]  /*d9c0*/  FFMA.FTZ R8, R8, R248, 1.1641532182693481445e-10 ;  /* 0x2f00000008087423 */ /* 0x000fe200000100f8 */
[----:B------:R-:W-:Y:S01]  /*d9d0*/  LOP3.LUT R6, R6, 0xfffffffd, RZ, 0xc0, !PT ;  /* 0xfffffffd06067812 */ /* 0x000fe200078ec0ff */
[----:B------:R-:W-:Y:S02]  /*d9e0*/  HFMA2 R10, -RZ, RZ, 0, 1.1920928955078125e-07 ;  /* 0x00000002ff0a7431 */ /* 0x000fe400000001ff */
[----:B------:R-:W-:Y:S01]  /*d9f0*/  IMAD.U32 R9, R9, 0x10000, RZ ;  /* 0x0001000009097824 */ /* 0x000fe200078e00ff */
[----:B------:R-:W-:Y:S01]  /*da00*/  FSETP.GTU.FTZ.AND P1, PT, R8, R32, PT ;  /* 0x000000200800720b */ /* 0x000fe20003f3c000 */
[----:B------:R-:W-:-:S04]  /*da10*/  FMUL.FTZ R8, R14, R45 ;  /* 0x0000002d0e087220 */ /* 0x000fc80000410000 */
[----:B------:R-:W-:-:S05]  /*da20*/  FMUL.FTZ R8, R8, R33 ;  /* 0x0000002108087220 */ /* 0x000fca0000410000 */
        /* <DEDUP_REMOVED lines=14> */
.L_x_18902:
        /* <DEDUP_REMOVED lines=13> */
.L_x_18904:
[----:B------:R-:W-:Y:S05]  /*dbe0*/  BSYNC.RECONVERGENT B1 ;  /* 0x0000000000017941 */ /* 0x000fea0003800200 */
.L_x_18903:
        /* <DEDUP_REMOVED lines=40> */
[----:B------:R-:W-:-:S04]  /*de70*/  IMAD.WIDE.U32 R12, R9, -0x326172a9, RZ ;  /* 0xcd9e8d57090c7825 */ /* 0x000fc800078e00ff */
[----:B------:R-:W-:Y:S01]  /*de80*/  IMAD.MOV.U32 R9, RZ, RZ, R47 ;  /* 0x000000ffff097224 */ /* 0x000fe200078e002f */
[----:B------:R-:W-:-:S05]  /*de90*/  LOP3.LUT R10, R42, R10, R13, 0x96, !PT ;  /* 0x0000000a2a0a7212 */ /* 0x000fca00078e960d */
[----:B------:R-:W-:-:S04]  /*dea0*/  IMAD.WIDE.U32 R10, R10, -0x2daee0ad, RZ ;  /* 0xd2511f530a0a7825 */ /* 0x000fc800078e00ff */
[----:B------:R-:W-:Y:S01]  /*deb0*/  IMAD.MOV.U32 R47, RZ, RZ, R10 ;  /* 0x000000ffff2f7224 */ /* 0x000fe200078e000a */
[----:B------:R-:W-:Y:S01]  /*dec0*/  LOP3.LUT R162, R43, R120, R11, 0x96, !PT ;  /* 0x000000782ba27212 */ /* 0x000fe200078e960b */
[----:B------:R-:W-:-:S03]  /*ded0*/  IMAD.WIDE.U32 R10, R14, -0x326172a9, RZ ;  /* 0xcd9e8d570e0a7825 */ /* 0x000fc600078e00ff */
[----:B------:R-:W-:Y:S01]  /*dee0*/  MOV R158, R10 ;  /* 0x0000000a009e7202 */ /* 0x000fe20000000f00 */
[----:B------:R-:W-:Y:S01]  /*def0*/  IMAD.MOV.U32 R10, RZ, RZ, RZ ;  /* 0x000000ffff0a7224 */ /* 0x000fe200078e00ff */
[----:B------:R-:W-:-:S07]  /*df00*/  LOP3.LUT R159, R41, R12, R11, 0x96, !PT ;  /* 0x0000000c299f7212 */ /* 0x000fce00078e960b */
.L_x_18901:
[----:B------:R-:W-:Y:S05]  /*df10*/  BSYNC.RECONVERGENT B0 ;  /* 0x0000000000007941 */ /* 0x000fea0003800200 */
.L_x_18900:
[----:B------:R-:W-:Y:S01]  /*df20*/  I2FP.F32.U32 R9, R9 ;  /* 0x0000000900097245 */ /* 0x000fe20000201000 */
[----:B------:R-:W-:Y:S01]  /*df30*/  BSSY.RECONVERGENT B0, `(.L_x_18905) ;  /* 0x0000057000007945 */ /* 0x000fe20003800200 */
[----:B------:R-:W-:Y:S01]  /*df40*/  ISETP.NE.AND P2, PT, R10, 0x1, PT ;  /* 0x000000010a00780c */ /* 0x000fe20003f45270 */
[----:B------:R-:W-:Y:S01]  /*df50*/  IMAD.MOV.U32 R116, RZ, RZ, 0x2 ;  /* 0x00000002ff747424 */ /* 0x000fe200078e00ff */
[----:B------:R-:W-:Y:S01]  /*df60*/  SHF.L.U32 R11, R49, 0x10, RZ ;  /* 0x00000010310b7819 */ /* 0x000fe200000006ff */
[----:B------:R-:W-:Y:S01]  /*df70*/  FFMA.FTZ R9, R9, R248, 1.1641532182693481445e-10 ;  /* 0x2f00000009097423 */ /* 0x000fe200000100f8 */
[----:B------:R-:W-:Y:S01]  /*df80*/  PRMT R14, R117, 0x7632, R14 ;  /* 0x00007632750e7816 */ /* 0x000fe2000000000e */
[----:B------:R-:W-:-:S03]  /*df90*/  IMAD.MOV.U32 R13, RZ, RZ, R158 ;  /* 0x000000ffff0d7224 */ /* 0x000fc600078e009e */
[----:B------:R-:W-:Y:S01]  /*dfa0*/  FSETP.GTU.FTZ.AND P1, PT, R9, R32, PT ;  /* 0x000000200900720b */ /* 0x000fe20003f3c000 */
[----:B------:R-:W-:-:S04]  /*dfb0*/  IMAD.U32 R9, R117, 0x10000, RZ ;  /* 0x0001000075097824 */ /* 0x000fc800078e00ff */
        /* <DEDUP_REMOVED lines=14> */
.L_x_18907:
        /* <DEDUP_REMOVED lines=13> */
.L_x_18909:
[----:B------:R-:W-:Y:S05]  /*e170*/  BSYNC.RECONVERGENT B1 ;  /* 0x0000000000017941 */ /* 0x000fea0003800200 */
.L_x_18908:
        /* <DEDUP_REMOVED lines=49> */
[----:B------:R-:W-:-:S07]  /*e490*/  LOP3.LUT R159, R41, R12, R11, 0x96, !PT ;  /* 0x0000000c299f7212 */ /* 0x000fce00078e960b */
.L_x_18906:
[----:B------:R-:W-:Y:S05]  /*e4a0*/  BSYNC.RECONVERGENT B0 ;  /* 0x0000000000007941 */ /* 0x000fea0003800200 */
.L_x_18905:
[----:B------:R-:W-:Y:S01]  /*e4b0*/  I2FP.F32.U32 R10, R13 ;  /* 0x0000000d000a7245 */ /* 0x000fe20000201000 */
[----:B------:R-:W-:Y:S01]  /*e4c0*/  BSSY.RECONVERGENT B0, `(.L_x_18910) ;  /* 0x0000057000007945 */ /* 0x000fe20003800200 */
[----:B------:R-:W-:Y:S01]  /*e4d0*/  SHF.L.U32 R14, R14, 0x10, RZ ;  /* 0x000000100e0e7819 */ /* 0x000fe200000006ff */
[----:B------:R-:W-:Y:S01]  /*e4e0*/  IMAD.MOV.U32 R12, RZ, RZ, 0x2 ;  /* 0x00000002ff0c7424 */ /* 0x000fe200078e00ff */
        /* <DEDUP_REMOVED lines=20> */
.L_x_18912:
        /* <DEDUP_REMOVED lines=13> */
.L_x_18914:
[----:B------:R-:W-:Y:S05]  /*e700*/  BSYNC.RECONVERGENT B1 ;  /* 0x0000000000017941 */ /* 0x000fea0003800200 */
.L_x_18913:
        /* <DEDUP_REMOVED lines=42> */
[----:B------:R-:W-:Y:S01]  /*e9b0*/  IMAD.WIDE.U32 R12, R11, -0x2daee0ad, RZ ;  /* 0xd2511f530b0c7825 */ /* 0x000fe200078e00ff */
[----:B------:R-:W-:-:S03]  /*e9c0*/  MOV R11, R47 ;  /* 0x0000002f000b7202 */ /* 0x000fc60000000f00 */
[----:B------:R-:W-:Y:S01]  /*e9d0*/  IMAD.MOV.U32 R47, RZ, RZ, R12 ;  /* 0x000000ffff2f7224 */ /* 0x000fe200078e000c */
[----:B------:R-:W-:Y:S01]  /*e9e0*/  LOP3.LUT R162, R43, R120, R13, 0x96, !PT ;  /* 0x000000782ba27212 */ /* 0x000fe200078e960d */
[----:B------:R-:W-:-:S04]  /*e9f0*/  IMAD.WIDE.U32 R12, R14, -0x326172a9, RZ ;  /* 0xcd9e8d570e0c7825 */ /* 0x000fc800078e00ff */
[----:B------:R-:W-:Y:S02]  /*ea00*/  IMAD.MOV.U32 R158, RZ, RZ, R12 ;  /* 0x000000ffff9e7224 */ /* 0x000fe400078e000c */
[----:B------:R-:W-:Y:S01]  /*ea10*/  HFMA2 R12, -RZ, RZ, 0, 0 ;  /* 0x00000000ff0c7431 */ /* 0x000fe200000001ff */
[----:B------:R-:W-:-:S07]  /*ea20*/  LOP3.LUT R159, R41, R116, R13, 0x96, !PT ;  /* 0x00000074299f7212 */ /* 0x000fce00078e960d */
.L_x_18911:
[----:B------:R-:W-:Y:S05]  /*ea30*/  BSYNC.RECONVERGENT B0 ;  /* 0x0000000000007941 */ /* 0x000fea0003800200 */
.L_x_18910:
        /* <DEDUP_REMOVED lines=8> */
[----:B------:R-:W-:Y:S02]  /*eac0*/  IMAD.U32 R11, R118, 0x10000, RZ ;  /* 0x00010000760b7824 */ /* 0x000fe400078e00ff */
[----:B------:R-:W-:Y:S02]  /*ead0*/  HFMA2 R118, -RZ, RZ, 0, 1.1920928955078125e-07 ;  /* 0x00000002ff767431 */ /* 0x000fe400000001ff */
        /* <DEDUP_REMOVED lines=14> */
.L_x_18917:
        /* <DEDUP_REMOVED lines=13> */
.L_x_18919:
[----:B------:R-:W-:Y:S05]  /*ec90*/  BSYNC.RECONVERGENT B1 ;  /* 0x0000000000017941 */ /* 0x000fea0003800200 */
.L_x_18918:
        /* <DEDUP_REMOVED lines=43> */
[----:B------:R-:W-:-:S04]  /*ef50*/  IMAD.WIDE.U32 R12, R12, -0x2daee0ad, RZ ;  /* 0xd2511f530c0c7825 */ /* 0x000fc800078e00ff */
[----:B------:R-:W-:Y:S01]  /*ef60*/  IMAD.MOV.U32 R47, RZ, RZ, R12 ;  /* 0x000000ffff2f7224 */ /* 0x000fe200078e000c */
[----:B------:R-:W-:Y:S01]  /*ef70*/  LOP3.LUT R162, R43, R120, R13, 0x96, !PT ;  /* 0x000000782ba27212 */ /* 0x000fe200078e960d */
[----:B------:R-:W-:-:S04]  /*ef80*/  IMAD.WIDE.U32 R12, R118, -0x326172a9, RZ ;  /* 0xcd9e8d57760c7825 */ /* 0x000fc800078e00ff */
[----:B------:R-:W-:Y:S01]  /*ef90*/  IMAD.MOV.U32 R118, RZ, RZ, RZ ;  /* 0x000000ffff767224 */ /* 0x000fe200078e00ff */
[----:B------:R-:W-:Y:S02]  /*efa0*/  LOP3.LUT R159, R41, R116, R13, 0x96, !PT ;  /* 0x00000074299f7212 */ /* 0x000fe400078e960d */
[----:B------:R-:W-:-:S07]  /*efb0*/  MOV R158, R12 ;  /* 0x0000000c009e7202 */ /* 0x000fce0000000f00 */
.L_x_18916:
[----:B------:R-:W-:Y:S05]  /*efc0*/  BSYNC.RECONVERGENT B0 ;  /* 0x0000000000007941 */ /* 0x000fea0003800200 */
.L_x_18915:
[----:B------:R-:W-:Y:S01]  /*efd0*/  I2FP.F32.U32 R12, R117 ;  /* 0x00000075000c7245 */ /* 0x000fe20000201000 */
[----:B------:R-:W-:Y:S01]  /*efe0*/  IMAD.U32 R14, R14, 0x10000, RZ ;  /* 0x000100000e0e7824 */ /* 0x000fe200078e00ff */
[----:B------:R-:W-:Y:S01]  /*eff0*/  ISETP.NE.AND P5, PT, R118, 0x1, PT ;  /* 0x000000017600780c */ /* 0x000fe20003fa5270 */
[----:B------:R-:W-:Y:S01]  /*f000*/  BSSY.RECONVERGENT B0, `(.L_x_18920) ;  /* 0x0000055000007945 */ /* 0x000fe20003800200 */
[----:B------:R-:W-:Y:S01]  /*f010*/  PRMT R13, R50, 0x7632, R13 ;  /* 0x00007632320d7816 */ /* 0x000fe2000000000d */
[----:B------:R-:W-:Y:S01]  /*f020*/  FFMA.FTZ R12, R12, R248, 1.1641532182693481445e-10 ;  /* 0x2f0000000c0c7423 */ /* 0x000fe200000100f8 */
[----:B------:R-:W-:Y:S02]  /*f030*/  IMAD.MOV.U32 R116, RZ, RZ, 0x2 ;  /* 0x00000002ff747424 */ /* 0x000fe400078e00ff */
[----:B------:R-:W-:Y:S02]  /*f040*/  SHF.L.U32 R13, R13, 0x10, RZ ;  /* 0x000000100d0d7819 */ /* 0x000fe400000006ff */
[----:B------:R-:W-:Y:S01]  /*f050*/  FSETP.GTU.FTZ.AND P4, PT, R12, R32, PT ;  /* 0x000000200c00720b */ /* 0x000fe20003f9c000 */
[----:B------:R-:W-:-:S04]  /*f060*/  FMUL.FTZ R12, R14, R45 ;  /* 0x0000002d0e0c7220 */ /* 0x000fc80000410000 */
        /* <DEDUP_REMOVED lines=14> */
.L_x_18922:
        /* <DEDUP_REMOVED lines=13> */
.L_x_18924:
[----:B------:R-:W-:Y:S05]  /*f220*/  BSYNC.RECONVERGENT B1 ;  /* 0x0000000000017941 */ /* 0x000fea0003800200 */
.L_x_18923:
        /* <DEDUP_REMOVED lines=44> */
[----:B------:R-:W-:Y:S02]  /*f4f0*/  LOP3.LUT R162, R43, R122, R117, 0x96, !PT ;  /* 0x0000007a2ba27212 */ /* 0x000fe400078e9675 */
[----:B------:R-:W-:Y:S01]  /*f500*/  MOV R47, R116 ;  /* 0x00000074002f7202 */ /* 0x000fe20000000f00 */
[----:B------:R-:W-:-:S04]  /*f510*/  IMAD.WIDE.U32 R116, R14, -0x326172a9, RZ ;  /* 0xcd9e8d570e747825 */ /* 0x000fc800078e00ff */
[----:B------:R-:W-:Y:S01]  /*f520*/  IMAD.MOV.U32 R158, RZ, RZ, R116 ;  /* 0x000000ffff9e7224 */ /* 0x000fe200078e0074 */
[----:B------:R-:W-:Y:S01]  /*f530*/  LOP3.LUT R159, R41, R120, R117, 0x96, !PT ;  /* 0x00000078299f7212 */ /* 0x000fe200078e9675 */
[----:B------:R-:W-:-:S07]  /*f540*/  IMAD.MOV.U32 R116, RZ, RZ, RZ ;  /* 0x000000ffff747224 */ /* 0x000fce00078e00ff */
.L_x_18921:
[----:B------:R-:W-:Y:S05]  /*f550*/  BSYNC.RECONVERGENT B0 ;  /* 0x0000000000007941 */ /* 0x000fea0003800200 */
.L_x_18920:
[----:B------:R-:W-:Y:S01]  /*f560*/  I2FP.F32.U32 R13, R13 ;  /* 0x0000000d000d7245 */ /* 0x000fe20000201000 */
[----:B------:R-:W-:Y:S01]  /*f570*/  IMAD.U32 R14, R51, 0x10000, RZ ;  /* 0x00010000330e7824 */ /* 0x000fe200078e00ff */
[----:B------:R-:W-:Y:S01]  /*f580*/  ISETP.NE.AND P6, PT, R116, 0x1, PT ;  /* 0x000000017400780c */ /* 0x000fe20003fc5270 */
[----:B------:R-:W-:Y:S01]  /*f590*/  BSSY.RECONVERGENT B0, `(.L_x_18925) ;  /* 0x0000058000007945 */ /* 0x000fe20003800200 */
[----:B------:R-:W-:Y:S02]  /*f5a0*/  IMAD.MOV.U32 R122, RZ, RZ, 0x2 ;  /* 0x00000002ff7a7424 */ /* 0x000fe400078e00ff */
        /* <DEDUP_REMOVED lines=8> */
[----:B------:R-:W-:Y:S02]  /*f630*/  PRMT R14, R119, 0x7632, R14 ;  /* 0x00007632770e7816 */ /* 0x000fe4000000000e */
        /* <DEDUP_REMOVED lines=10> */
.L_x_18927:
        /* <DEDUP_REMOVED lines=16> */
.L_x_18929:
[----:B------:R-:W-:Y:S05]  /*f7e0*/  BSYNC.RECONVERGENT B1 ;  /* 0x0000000000017941 */ /* 0x000fea0003800200 */
.L_x_18928:
        /* <DEDUP_REMOVED lines=49> */
[----:B------:R-:W-:-:S07]  /*fb00*/  LOP3.LUT R159, R41, R118, R117, 0x96, !PT ;  /* 0x00000076299f7212 */ /* 0x000fce00078e9675 */
.L_x_18926:
[----:B------:R-:W-:Y:S05]  /*fb10*/  BSYNC.RECONVERGENT B0 ;  /* 0x0000000000007941 */ /* 0x000fea0003800200 */
.L_x_18925:
[----:B------:R-:W-:Y:S01]  /*fb20*/  I2FP.F32.U32 R116, R119 ;  /* 0x0000007700747245 */ /* 0x000fe20000201000 */
[----:B------:R-:W-:Y:S01]  /*fb30*/  IMAD.U32 R14, R14, 0x10000, RZ ;  /* 0x000100000e0e7824 */ /* 0x000fe200078e00ff */
[----:B------:R-:W-:Y:S02]  /*fb40*/  F2FP.BF16.F32.PACK_AB R118, R12, R11 ;  /* 0x0000000b0c76723e */ /* 0x000fe400000010ff */
[----:B------:R-:W-:Y:S01]  /*fb50*/  F2FP.BF16.F32.PACK_AB R117, R10, R9 ;  /* 0x000000090a75723e */ /* 0x000fe200000010ff */
        /* <DEDUP_REMOVED lines=9> */
[----:B------:R-:W-:-:S04]  /*fbf0*/  F2FP.BF16.F32.PACK_AB R116, R8, R46 ;  /* 0x0000002e0874723e */ /* 0x000fc800000010ff */
[----:B------:R-:W-:Y:S01]  /*fc00*/  F2FP.BF16.F32.PACK_AB R119, R14, R13 ;  /* 0x0000000d0e77723e */ /* 0x000fe200000010ff */
[----:B------:R-:W-:Y:S06]  /*fc10*/  BRA `(.L_x_18930) ;  /* 0x0000002c002c7947 */ /* 0x000fec0003800000 */
.L_x_18889:
        /* <DEDUP_REMOVED lines=16> */
.L_x_18933:
        /* <DEDUP_REMOVED lines=13> */
.L_x_18935:
[----:B------:R-:W-:Y:S05]  /*fdf0*/  BSYNC.RECONVERGENT B1 ;  /* 0x0000000000017941 */ /* 0x000fea0003800200 */
.L_x_18934:
        /* <DEDUP_REMOVED lines=50> */
.L_x_18932:
[----:B------:R-:W-:Y:S05]  /*10120*/  BSYNC.RECONVERGENT B0 ;  /* 0x0000000000007941 */ /* 0x000fea0003800200 */
.L_x_18931:
        /* <DEDUP_REMOVED lines=26> */
.L_x_18938:
        /* <DEDUP_REMOVED lines=13> */
.L_x_18940:
[----:B------:R-:W-:Y:S05]  /*103a0*/  BSYNC.RECONVERGENT B1 ;  /* 0x0000000000017941 */ /* 0x000fea0003800200 */
.L_x_18939:
        /* <DEDUP_REMOVED lines=50> */
.L_x_18937:
[----:B------:R-:W-:Y:S05]  /*106d0*/  BSYNC.RECONVERGENT B0 ;  /* 0x0000000000007941 */ /* 0x000fea0003800200 */
.L_x_18936:
[----:B------:R-:W-:Y:S01]  /*106e0*/  I2FP.F32.U32 R8, R11 ;  /* 0x0000000b00087245 */ /* 0x000fe20000201000 */
[----:B------:R-:W-:Y:S01]  /*106f0*/  BSSY.RECONVERGENT B0, `(.L_x_18941) ;  /* 0x0000057000007945 */ /* 0x000fe20003800200 */
[----:B------:R-:W-:Y:S01]  /*10700*/  SHF.L.U32 R14, R14, 0x10, RZ ;  /* 0x000000100e0e7819 */ /* 0x000fe200000006ff */
[----:B------:R-:W-:Y:S01]  /*10710*/  IMAD.MOV.U32 R10, RZ, RZ, 0x2 ;  /* 0x00000002ff0a7424 */ /* 0x000fe200078e00ff */
[----:B------:R-:W-:Y:S01]  /*10720*/  ISETP.NE.AND P2, PT, R12, 0x1, PT ;  /* 0x000000010c00780c */ /* 0x000fe20003f45270 */
[----:B------:R-:W-:Y:S01]  /*10730*/  FFMA.FTZ R8, R8, R248, 1.1641532182693481445e-10 ;  /* 0x2f00000008087423 */ /* 0x000fe200000100f8 */
[----:B------:R-:W-:Y:S01]  /*10740*/  LOP3.LUT R6, R6, 0xfffffffd, RZ, 0xc0, !PT ;  /* 0xfffffffd06067812 */ /* 0x000fe200078ec0ff */
[----:B------:R-:W-:Y:S01]  /*10750*/  FMUL.FTZ R14, R14, R45 ;  /* 0x0000002d0e0e7220 */ /* 0x000fe20000410000 */
[----:B------:R-:W-:Y:S02]  /*10760*/  IMAD.MOV.U32 R9, RZ, RZ, R158 ;  /* 0x000000ffff097224 */ /* 0x000fe400078e009e */
[----:B------:R-:W-:Y:S01]  /*10770*/  FSETP.GTU.FTZ.AND P1, PT, R8, R32, PT ;  /* 0x000000200800720b */ /* 0x000fe20003f3c000 */
[----:B------:R-:W-:-:S05]  /*10780*/  FMUL.FTZ R14, R14, R33 ;  /* 0x000000210e0e7220 */ /* 0x000fca0000410000 */
        /* <DEDUP_REMOVED lines=13> */
.L_x_18943:
        /* <DEDUP_REMOVED lines=13> */
.L_x_18945:
[----:B------:R-:W-:Y:S05]  /*10930*/  BSYNC.RECONVERGENT B1 ;  /* 0x0000000000017941 */ /* 0x000fea0003800200 */
.L_x_18944:
        /* <DEDUP_REMOVED lines=50> */
.L_x_18942:
[----:B------:R-:W-:Y:S05]  /*10c60*/  BSYNC.RECONVERGENT B0 ;  /* 0x0000000000007941 */ /* 0x000fea0003800200 */
.L_x_18941:
[----:B------:R-:W-:Y:S01]  /*10c70*/  I2FP.F32.U32 R9, R9 ;  /* 0x0000000900097245 */ /* 0x000fe20000201000 */
[----:B------:R-:W-:Y:S01]  /*10c80*/  BSSY.RECONVERGENT B0, `(.L_x_18946) ;  /* 0x0000056000007945 */ /* 0x000fe20003800200 */
[----:B------:R-:W-:Y:S01]  /*10c90*/  ISETP.NE.AND P2, PT, R10, 0x1, PT ;  /* 0x000000010a00780c */ /* 0x000fe20003f45270 */
[----:B------:R-:W-:Y:S01]  /*10ca0*/  IMAD.MOV.U32 R116, RZ, RZ, 0x2 ;  /* 0x00000002ff747424 */ /* 0x000fe200078e00ff */
        /* <DEDUP_REMOVED lines=19> */
.L_x_18948:
        /* <DEDUP_REMOVED lines=13> */
.L_x_18950:
[----:B------:R-:W-:Y:S05]  /*10eb0*/  BSYNC.RECONVERGENT B1 ;  /* 0x0000000000017941 */ /* 0x000fea0003800200 */
.L_x_18949:
        /* <DEDUP_REMOVED lines=50> */
.L_x_18947:
[----:B------:R-:W-:Y:S05]  /*111e0*/  BSYNC.RECONVERGENT B0 ;  /* 0x0000000000007941 */ /* 0x000fea0003800200 */
.L_x_18946:
        /* <DEDUP_REMOVED lines=22> */
.L_x_18953:
        /* <DEDUP_REMOVED lines=13> */
.L_x_18955:
[----:B------:R-:W-:Y:S05]  /*11420*/  BSYNC.RECONVERGENT B1 ;  /* 0x0000000000017941 */ /* 0x000fea0003800200 */
.L_x_18954:
        /* <DEDUP_REMOVED lines=50> */
.L_x_18952:
[----:B------:R-:W-:Y:S05]  /*11750*/  BSYNC.RECONVERGENT B0 ;  /* 0x0000000000007941 */ /* 0x000fea0003800200 */
.L_x_18951:
[----:B------:R-:W-:Y:S01]  /*11760*/  I2FP.F32.U32 R11, R11 ;  /* 0x0000000b000b7245 */ /* 0x000fe20000201000 */
[----:B------:R-:W-:Y:S01]  /*11770*/  BSSY.RECONVERGENT B0, `(.L_x_18956) ;  /* 0x0000056000007945 */ /* 0x000fe20003800200 */
[----:B------:R-:W-:Y:S01]  /*11780*/  ISETP.NE.AND P4, PT, R12, 0x1, PT ;  /* 0x000000010c00780c */ /* 0x000fe20003f85270 */
[----:B------:R-:W-:Y:S01]  /*11790*/  IMAD.MOV.U32 R117, RZ, RZ, R158 ;  /* 0x000000ffff757224 */ /* 0x000fe200078e009e */
[----:B------:R-:W-:Y:S01]  /*117a0*/  PRMT R14, R118, 0x7632, R14 ;  /* 0x00007632760e7816 */ /* 0x000fe2000000000e */
[----:B------:R-:W-:-:S05]  /*117b0*/  FFMA.FTZ R11, R11, R248, 1.1641532182693481445e-10 ;  /* 0x2f0000000b0b7423 */ /* 0x000fca00000100f8 */
[----:B------:R-:W-:Y:S02]  /*117c0*/  FSETP.GTU.FTZ.AND P3, PT, R11, R32, PT ;  /* 0x000000200b00720b */ /* 0x000fe40003f7c000 */
[----:B------:R-:W-:Y:S01]  /*117d0*/  SHF.L.U32 R11, R118, 0x10, RZ ;  /* 0x00000010760b7819 */ /* 0x000fe200000006ff */
[----:B------:R-:W-:-:S04]  /*117e0*/  IMAD.MOV.U32 R118, RZ, RZ, 0x2 ;  /* 0x00000002ff767424 */ /* 0x000fc800078e00ff */
        /* <DEDUP_REMOVED lines=14> */
.L_x_18958:
        /* <DEDUP_REMOVED lines=13> */
.L_x_18960:
[----:B------:R-:W-:Y:S05]  /*119a0*/  BSYNC.RECONVERGENT B1 ;  /* 0x0000000000017941 */ /* 0x000fea0003800200 */
.L_x_18959:
        /* <DEDUP_REMOVED lines=50> */
.L_x_18957:
[----:B------:R-:W-:Y:S05]  /*11cd0*/  BSYNC.RECONVERGENT B0 ;  /* 0x0000000000007941 */ /* 0x000fea0003800200 */
.L_x_18956:
        /* <DEDUP_REMOVED lines=22> */
.L_x_18963:
        /* <DEDUP_REMOVED lines=13> */
.L_x_18965:
[----:B------:R-:W-:Y:S05]  /*11f10*/  BSYNC.RECONVERGENT B1 ;  /* 0x0000000000017941 */ /* 0x000fea0003800200 */
.L_x_18964:
        /* <DEDUP_REMOVED lines=50> */
.L_x_18962:
[----:B------:R-:W-:Y:S05]  /*12240*/  BSYNC.RECONVERGENT B0 ;  /* 0x0000000000007941 */ /* 0x000fea0003800200 */
.L_x_18961:
[----:B------:R-:W-:Y:S01]  /*12250*/  I2FP.F32.U32 R13, R13 ;  /* 0x0000000d000d7245 */ /* 0x000fe20000201000 */
[----:B------:R-:W-:Y:S01]  /*12260*/  BSSY.RECONVERGENT B0, `(.L_x_18966) ;  /* 0x0000059000007945 */ /* 0x000fe20003800200 */
[----:B------:R-:W-:Y:S01]  /*12270*/  ISETP.NE.AND P6, PT, R116, 0x1, PT ;  /* 0x000000017400780c */ /* 0x000fe20003fc5270 */
[----:B------:R-:W-:Y:S01]  /*12280*/  IMAD.MOV.U32 R122, RZ, RZ, 0x2 ;  /* 0x00000002ff7a7424 */ /* 0x000fe200078e00ff */
[----:B------:R-:W-:Y:S01]  /*12290*/  PRMT R14, R119, 0x7632, R14 ;  /* 0x00007632770e7816 */ /* 0x000fe2000000000e */
[----:B------:R-:W-:-:S05]  /*122a0*/  FFMA.FTZ R13, R13, R248, 1.1641532182693481445e-10 ;  /* 0x2f0000000d0d7423 */ /* 0x000fca00000100f8 */
[----:B------:R-:W-:Y:S02]  /*122b0*/  FSETP.GTU.FTZ.AND P5, PT, R13, R32, PT ;  /* 0x000000200d00720b */ /* 0x000fe40003fbc000 */
[----:B------:R-:W-:Y:S01]  /*122c0*/  SHF.L.U32 R13, R119, 0x10, RZ ;  /* 0x00000010770d7819 */ /* 0x000fe200000006ff */
[----:B------:R-:W-:-:S04]  /*122d0*/  IMAD.MOV.U32 R119, RZ, RZ, R158 ;  /* 0x000000ffff777224 */ /* 0x000fc800078e009e */
        /* <DEDUP_REMOVED lines=14> */
.L_x_18968:
        /* <DEDUP_REMOVED lines=16> */
.L_x_18970:
[----:B------:R-:W-:Y:S05]  /*124c0*/  BSYNC.RECONVERGENT B1 ;  /* 0x0000000000017941 */ /* 0x000fea0003800200 */
.L_x_18969:
        /* <DEDUP_REMOVED lines=49> */
[----:B------:R-:W-:-:S07]  /*127e0*/  LOP3.LUT R159, R41, R118, R117, 0x96, !PT ;  /* 0x00000076299f7212 */ /* 0x000fce00078e9675 */
.L_x_18967:
[----:B------:R-:W-:Y:S05]  /*127f0*/  BSYNC.RECONVERGENT B0 ;  /* 0x0000000000007941 */ /* 0x000fea0003800200 */
.L_x_18966:
        /* <DEDUP_REMOVED lines=13> */
.L_x_18930:
[----:B------:R-:W-:Y:S01]  /*128d0*/  IMAD.WIDE.U32 R120, R7, 0x10, R250 ;  /* 0x0000001007787825 */ /* 0x000fe200078e00fa */
[----:B------:R-:W-:Y:S02]  /*128e0*/  SEL R46, RZ, 0x10000, !P5 ;  /* 0x00010000ff2e7807 */ /* 0x000fe40006800000 */
[----:B------:R-:W-:Y:S02]  /*128f0*/  LOP3.LUT P5, RZ, R6, 0x2, RZ, 0xc0, !PT ;  /* 0x0000000206ff7812 */ /* 0x000fe400078ac0ff */
[----:B------:R0:W-:Y:S02]  /*12900*/  STG.E.128 desc[UR6][R120.64], R116 ;  /* 0x0000007478007986 */ /* 0x0001e4000c101d06 */
[----:B0-----:R-:W-:Y:S02]  /*12910*/  SEL R116, RZ, 0x1000000, !P6 ;  /* 0x01000000ff747807 */ /* 0x001fe40007000000 */
[----:B------:R-:W-:Y:S02]  /*12920*/  SEL R117, RZ, 0x100, !P4 ;  /* 0x00000100ff757807 */ /* 0x000fe40006000000 */
[----:B------:R-:W-:-:S02]  /*12930*/  SEL R118, RZ, 0x100, !P5 ;  /* 0x00000100ff767807 */ /* 0x000fc40006800000 */
[----:B------:R-:W-:Y:S02]  /*12940*/  LOP3.LUT R116, R117, R116, R46, 0xfe, !PT ;  /* 0x0000007475747212 */ /* 0x000fe400078efe2e */
[----:B------:R-:W-:Y:S02]  /*12950*/  SEL R46, RZ, 0x1000000, !P2 ;  /* 0x01000000ff2e7807 */ /* 0x000fe40005000000 */
[----:B------:R-:W-:Y:S02]  /*12960*/  SEL R117, RZ, 0x10000, !P1 ;  /* 0x00010000ff757807 */ /* 0x000fe40004800000 */
[----:B------:R-:W-:Y:S02]  /*12970*/  LOP3.LUT P6, RZ, R6, 0x4, RZ, 0xc0, !PT ;  /* 0x0000000406ff7812 */ /* 0x000fe400078cc0ff */
[----:B------:R-:W-:Y:S01]  /*12980*/  LOP3.LUT R46, R118, R46, R117, 0xfe, !PT ;  /* 0x0000002e762e7212 */ /* 0x000fe200078efe75 */
[----:B------:R-:W-:Y:S01]  /*12990*/  IMAD.WIDE.U32 R118, R7, 0x8, R160 ;  /* 0x0000000807767825 */ /* 0x000fe200078e00a0 */
[----:B------:R-:W-:-:S04]  /*129a0*/  SEL R117, RZ, 0x1, !P3 ;  /* 0x00000001ff757807 */ /* 0x000fc80005800000 */
[----:B------:R-:W-:Y:S02]  /*129b0*/  LOP3.LUT R117, R116, R117, RZ, 0xfc, !PT ;  /* 0x0000007574757212 */ /* 0x000fe400078efcff */
[----:B------:R-:W-:-:S04]  /*129c0*/  SEL R116, RZ, 0x1, !P6 ;  /* 0x00000001ff747807 */ /* 0x000fc80007000000 */
[----:B------:R-:W-:Y:S01]  /*129d0*/  LOP3.LUT R116, R46, R116, RZ, 0xfc, !PT ;  /* 0x000000742e747212 */ /* 0x000fe200078efcff */
[----:B------:R-:W-:-:S04]  /*129e0*/  VIADD R46, R15, 0x60 ;  /* 0x000000600f2e7836 */ /* 0x000fc80000000000 */
        /* <DEDUP_REMOVED lines=23> */
.L_x_18974:
        /* <DEDUP_REMOVED lines=13> */
.L_x_18976:
[----:B------:R-:W-:Y:S05]  /*12c30*/  BSYNC.RECONVERGENT B1 ;  /* 0x0000000000017941 */ /* 0x000fea0003800200 */
.L_x_18975:
        /* <DEDUP_REMOVED lines=48> */
[----:B------:R-:W-:Y:S01]  /*12f40*/  LOP3.LUT R159, R41, R122, R121, 0x96, !PT ;  /* 0x0000007a299f7212 */ /* 0x000fe200078e9679 */
[----:B------:R-:W-:-:S07]  /*12f50*/  IMAD.MOV.U32 R121, RZ, RZ, R47 ;  /* 0x000000ffff797224 */ /* 0x000fce00078e002f */
.L_x_18973:
[----:B------:R-:W-:Y:S05]  /*12f60*/  BSYNC.RECONVERGENT B0 ;  /* 0x0000000000007941 */ /* 0x000fea0003800200 */
.L_x_18972:
[----:B------:R-:W-:Y:S01]  /*12f70*/  I2FP.F32.U32 R47, R121 ;  /* 0x00000079002f7245 */ /* 0x000fe20000201000 */
[----:B-----5:R-:W-:Y:S01]  /*12f80*/  IMAD.U32 R121, R48, 0x10000, RZ ;  /* 0x0001000030797824 */ /* 0x020fe200078e00ff */
[----:B------:R-:W-:Y:S01]  /*12f90*/  ISETP.NE.AND P2, PT, R120, 0x1, PT ;  /* 0x000000017800780c */ /* 0x000fe20003f45270 */
[----:B------:R-:W-:Y:S01]  /*12fa0*/  BSSY.RECONVERGENT B0, `(.L_x_18977) ;  /* 0x0000057000007945 */ /* 0x000fe20003800200 */
[----:B------:R-:W-:Y:S01]  /*12fb0*/  LOP3.LUT R6, R6, 0xfffffffb, RZ, 0xc0, !PT ;  /* 0xfffffffb06067812 */ /* 0x000fe200078ec0ff */
[----:B------:R-:W-:Y:S01]  /*12fc0*/  FFMA.FTZ R47, R47, R248, 1.1641532182693481445e-10 ;  /* 0x2f0000002f2f7423 */ /* 0x000fe200000100f8 */
[----:B------:R-:W-:Y:S02]  /*12fd0*/  HFMA2 R124, -RZ, RZ, 0, 1.1920928955078125e-07 ;  /* 0x00000002ff7c7431 */ /* 0x000fe400000001ff */
[----:B------:R-:W-:Y:S02]  /*12fe0*/  IMAD.MOV.U32 R123, RZ, RZ, R158 ;  /* 0x000000ffff7b7224 */ /* 0x000fe400078e009e */
[----:B------:R-:W-:Y:S01]  /*12ff0*/  FSETP.GTU.FTZ.AND P1, PT, R47, R32, PT ;  /* 0x000000202f00720b */ /* 0x000fe20003f3c000 */
[C---:B------:R-:W-:Y:S01]  /*13000*/  IMAD.U32 R47, R116.reuse, 0x10000, RZ ;  /* 0x00010000742f7824 */ /* 0x040fe200078e00ff */
[----:B------:R-:W-:-:S03]  /*13010*/  PRMT R116, R116, 0x7632, R116 ;  /* 0x0000763274747816 */ /* 0x000fc60000000074 */
[----:B------:R-:W-:-:S04]  /*13020*/  FMUL.FTZ R47, R47, R45 ;  /* 0x0000002d2f2f7220 */ /* 0x000fc80000410000 */
[----:B------:R-:W-:-:S05]  /*13030*/  FMUL.FTZ R47, R47, R33 ;  /* 0x000000212f2f7220 */ /* 0x000fca0000410000 */
        /* <DEDUP_REMOVED lines=13> */
.L_x_18979:
        /* <DEDUP_REMOVED lines=13> */
.L_x_18981:
[----:B------:R-:W-:Y:S05]  /*131e0*/  BSYNC.RECONVERGENT B1 ;  /* 0x0000000000017941 */ /* 0x000fea0003800200 */
.L_x_18980:
        /* <DEDUP_REMOVED lines=50> */
.L_x_18978:
[----:B------:R-:W-:Y:S05]  /*13510*/  BSYNC.RECONVERGENT B0 ;  /* 0x0000000000007941 */ /* 0x000fea0003800200 */
.L_x_18977:
[----:B------:R-:W-:Y:S01]  /*13520*/  I2FP.F32.U32 R120, R123 ;  /* 0x0000007b00787245 */ /* 0x000fe20000201000 */
[----:B------:R-:W-:Y:S01]  /*13530*/  IMAD.U32 R116, R116, 0x10000, RZ ;  /* 0x0001000074747824 */ /* 0x000fe200078e00ff */
[----:B------:R-:W-:Y:S01]  /*13540*/  ISETP.NE.AND P2, PT, R124, 0x1, PT ;  /* 0x000000017c00780c */ /* 0x000fe20003f45270 */
[----:B------:R-:W-:Y:S01]  /*13550*/  BSSY.RECONVERGENT B0, `(.L_x_18982) ;  /* 0x0000058000007945 */ /* 0x000fe20003800200 */
[----:B------:R-:W-:Y:S01]  /*13560*/  LOP3.LUT R6, R6, 0xfffffffd, RZ, 0xc0, !PT ;  /* 0xfffffffd06067812 */ /* 0x000fe200078ec0ff */
[----:B------:R-:W-:Y:S01]  /*13570*/  FFMA.FTZ R120, R120, R248, 1.1641532182693481445e-10 ;  /* 0x2f00000078787423 */ /* 0x000fe200000100f8 */
[----:B------:R-:W-:Y:S01]  /*13580*/  FMUL.FTZ R116, R116, R45 ;  /* 0x0000002d74747220 */ /* 0x000fe20000410000 */
[----:B------:R-:W-:Y:S02]  /*13590*/  IMAD.MOV.U32 R122, RZ, RZ, 0x2 ;  /* 0x00000002ff7a7424 */ /* 0x000fe400078e00ff */
[----:B------:R-:W-:Y:S02]  /*135a0*/  IMAD.MOV.U32 R121, RZ, RZ, R158 ;  /* 0x000000ffff797224 */ /* 0x000fe400078e009e */
[----:B------:R-:W-:Y:S01]  /*135b0*/  FMUL.FTZ R116, R116, R33 ;  /* 0x0000002174747220 */ /* 0x000fe20000410000 */
[----:B------:R-:W-:-:S02]  /*135c0*/  FSETP.GTU.FTZ.AND P1, PT, R120, R32, PT ;  /* 0x000000207800720b */ /* 0x000fc40003f3c000 */
[----:B------:R-:W-:Y:S02]  /*135d0*/  PRMT R120, R48, 0x7632, R120 ;  /* 0x0000763230787816 */ /* 0x000fe40000000078 */
        /* <DEDUP_REMOVED lines=15> */
.L_x_18984:
        /* <DEDUP_REMOVED lines=13> */
.L_x_18986:
[----:B------:R-:W-:Y:S05]  /*137a0*/  BSYNC.RECONVERGENT B1 ;  /* 0x0000000000017941 */ /* 0x000fea0003800200 */
.L_x_18985:
        /* <DEDUP_REMOVED lines=50> */
.L_x_18983:
[----:B------:R-:W-:Y:S05]  /*13ad0*/  BSYNC.RECONVERGENT B0 ;  /* 0x0000000000007941 */ /* 0x000fea0003800200 */
.L_x_18982:
[----:B------:R-:W-:Y:S01]  /*13ae0*/  I2FP.F32.U32 R121, R121 ;  /* 0x0000007900797245 */ /* 0x000fe20000201000 */
[----:B------:R-:W-:Y:S01]  /*13af0*/  IMAD.U32 R123, R49, 0x10000, RZ ;  /* 0x00010000317b7824 */ /* 0x000fe200078e00ff */
[----:B------:R-:W-:Y:S01]  /*13b00*/  ISETP.NE.AND P2, PT, R122, 0x1, PT ;  /* 0x000000017a00780c */ /* 0x000fe20003f45270 */
[----:B------:R-:W-:Y:S01]  /*13b10*/  BSSY.RECONVERGENT B0, `(.L_x_18987) ;  /* 0x0000055000007945 */ /* 0x000fe20003800200 */
[----:B------:R-:W-:Y:S02]  /*13b20*/  HFMA2 R126, -RZ, RZ, 0, 1.1920928955078125e-07 ;  /* 0x00000002ff7e7431 */ /* 0x000fe400000001ff */
        /* <DEDUP_REMOVED lines=19> */
.L_x_18989:
        /* <DEDUP_REMOVED lines=13> */
.L_x_18991:
[----:B------:R-:W-:Y:S05]  /*13d30*/  BSYNC.RECONVERGENT B1 ;  /* 0x0000000000017941 */ /* 0x000fea0003800200 */
.L_x_18990:
        /* <DEDUP_REMOVED lines=50> */
.L_x_18988:
[----:B------:R-:W-:Y:S05]  /*14060*/  BSYNC.RECONVERGENT B0 ;  /* 0x0000000000007941 */ /* 0x000fea0003800200 */
.L_x_18987:
        /* <DEDUP_REMOVED lines=8> */
[----:B------:R-:W-:Y:S01]  /*140f0*/  FSETP.GTU.FTZ.AND P2, PT, R122, R32, PT ;  /* 0x000000207a00720b */ /* 0x000fe20003f5c000 */
[----:B------:R-:W-:Y:S01]  /*14100*/  FMUL.FTZ R117, R117, R33 ;  /* 0x0000002175757220 */ /* 0x000fe20000410000 */
[----:B------:R-:W-:-:S04]  /*14110*/  PRMT R122, R49, 0x7632, R122 ;  /* 0x00007632317a7816 */ /* 0x000fc8000000007a */
[----:B------:R-:W-:Y:S02]  /*14120*/  SHF.L.U32 R122, R122, 0x10, RZ ;  /* 0x000000107a7a7819 */ /* 0x000fe400000006ff */
        /* <DEDUP_REMOVED lines=13> */
.L_x_18994:
        /* <DEDUP_REMOVED lines=13> */
.L_x_18996:
[----:B------:R-:W-:Y:S05]  /*142d0*/  BSYNC.RECONVERGENT B1 ;  /* 0x0000000000017941 */ /* 0x000fea0003800200 */
.L_x_18995:
        /* <DEDUP_REMOVED lines=50> */
.L_x_18993:
[----:B------:R-:W-:Y:S05]  /*14600*/  BSYNC.RECONVERGENT B0 ;  /* 0x0000000000007941 */ /* 0x000fea0003800200 */
.L_x_18992:
        /* <DEDUP_REMOVED lines=24> */
.L_x_18999:
        /* <DEDUP_REMOVED lines=13> */
.L_x_19001:
[----:B------:R-:W-:Y:S05]  /*14860*/  BSYNC.RECONVERGENT B1 ;  /* 0x0000000000017941 */ /* 0x000fea0003800200 */
.L_x_19000:
        /* <DEDUP_REMOVED lines=50> */
.L_x_18998:
[----:B------:R-:W-:Y:S05]  /*14b90*/  BSYNC.RECONVERGENT B0 ;  /* 0x0000000000007941 */ /* 0x000fea0003800200 */
.L_x_18997:
        /* <DEDUP_REMOVED lines=25> */
.L_x_19004:
        /* <DEDUP_REMOVED lines=13> */
.L_x_19006:
[----:B------:R-:W-:Y:S05]  /*14e00*/  BSYNC.RECONVERGENT B1 ;  /* 0x0000000000017941 */ /* 0x000fea0003800200 */
.L_x_19005:
        /* <DEDUP_REMOVED lines=50> */
.L_x_19003:
[----:B------:R-:W-:Y:S05]  /*15130*/  BSYNC.RECONVERGENT B0 ;  /* 0x0000000000007941 */ /* 0x000fea0003800200 */
.L_x_19002:
        /* <DEDUP_REMOVED lines=24> */
.L_x_19009:
        /* <DEDUP_REMOVED lines=16> */
.L_x_19011:
[----:B------:R-:W-:Y:S05]  /*153c0*/  BSYNC.RECONVERGENT B1 ;  /* 0x0000000000017941 */ /* 0x000fea0003800200 */
.L_x_19010:
        /* <DEDUP_REMOVED lines=50> */
.L_x_19008:
[----:B------:R-:W-:Y:S05]  /*156f0*/  BSYNC.RECONVERGENT B0 ;  /* 0x0000000000007941 */ /* 0x000fea0003800200 */
.L_x_19007:
        /* <DEDUP_REMOVED lines=16> */
.L_x_18971:
        /* <DEDUP_REMOVED lines=16> */
.L_x_19015:
        /* <DEDUP_REMOVED lines=13> */
.L_x_19017:
[----:B------:R-:W-:Y:S05]  /*159d0*/  BSYNC.RECONVERGENT B1 ;  /* 0x0000000000017941 */ /* 0x000fea0003800200 */
.L_x_19016:
        /* <DEDUP_REMOVED lines=46> */
[----:B------:R-:W-:Y:S01]  /*15cc0*/  LOP3.LUT R159, R41, R122, R121, 0x96, !PT ;  /* 0x0000007a299f7212 */ /* 0x000fe200078e9679 */
[----:B------:R-:W-:Y:S01]  /*15cd0*/  IMAD.MOV.U32 R121, RZ, RZ, R47 ;  /* 0x000000ffff797224 */ /* 0x000fe200078e002f */
[----:B------:R-:W-:Y:S01]  /*15ce0*/  MOV R158, R120 ;  /* 0x00000078009e7202 */ /* 0x000fe20000000f00 */
[----:B------:R-:W-:-:S07]  /*15cf0*/  IMAD.MOV.U32 R120, RZ, RZ, RZ ;  /* 0x000000ffff787224 */ /* 0x000fce00078e00ff */
.L_x_19014:
[----:B------:R-:W-:Y:S05]  /*15d00*/  BSYNC.RECONVERGENT B0 ;  /* 0x0000000000007941 */ /* 0x000fea0003800200 */
.L_x_19013:
[----:B------:R-:W-:Y:S01]  /*15d10*/  I2FP.F32.U32 R47, R121 ;  /* 0x00000079002f7245 */ /* 0x000fe20000201000 */
[----:B------:R-:W-:Y:S01]  /*15d20*/  BSSY.RECONVERGENT B0, `(.L_x_19018) ;  /* 0x0000058000007945 */ /* 0x000fe20003800200 */
[----:B------:R-:W-:Y:S01]  /*15d30*/  ISETP.NE.AND P2, PT, R120, 0x1, PT ;  /* 0x000000017800780c */ /* 0x000fe20003f45270 */
[----:B------:R-:W-:Y:S01]  /*15d40*/  IMAD.MOV.U32 R124, RZ, RZ, 0x2 ;  /* 0x00000002ff7c7424 */ /* 0x000fe200078e00ff */
[----:B------:R-:W-:Y:S01]  /*15d50*/  LOP3.LUT R6, R6, 0xfffffffb, RZ, 0xc0, !PT ;  /* 0xfffffffb06067812 */ /* 0x000fe200078ec0ff */
[----:B------:R-:W-:Y:S01]  /*15d60*/  FFMA.FTZ R47, R47, R248, 1.1641532182693481445e-10 ;  /* 0x2f0000002f2f7423 */ /* 0x000fe200000100f8 */
[----:B------:R-:W-:-:S04]  /*15d70*/  IMAD.MOV.U32 R123, RZ, RZ, R158 ;  /* 0x000000ffff7b7224 */ /* 0x000fc800078e009e */
[----:B------:R-:W-:Y:S02]  /*15d80*/  FSETP.GTU.FTZ.AND P1, PT, R47, R32, PT ;  /* 0x000000202f00720b */ /* 0x000fe40003f3c000 */
[C---:B-----5:R-:W-:Y:S02]  /*15d90*/  SHF.L.U32 R47, R116.reuse, 0x10, RZ ;  /* 0x00000010742f7819 */ /* 0x060fe400000006ff */
[----:B------:R-:W-:-:S03]  /*15da0*/  PRMT R116, R116, 0x7632, R116 ;  /* 0x0000763274747816 */ /* 0x000fc60000000074 */
[----:B------:R-:W-:-:S04]  /*15db0*/  FMUL.FTZ R47, R47, R45 ;  /* 0x0000002d2f2f7220 */ /* 0x000fc80000410000 */
        /* <DEDUP_REMOVED lines=14> */
.L_x_19020:
        /* <DEDUP_REMOVED lines=13> */
.L_x_19022:
[----:B------:R-:W-:Y:S05]  /*15f70*/  BSYNC.RECONVERGENT B1 ;  /* 0x0000000000017941 */ /* 0x000fea0003800200 */
.L_x_19021:
        /* <DEDUP_REMOVED lines=50> */
.L_x_19019:
[----:B------:R-:W-:Y:S05]  /*162a0*/  BSYNC.RECONVERGENT B0 ;  /* 0x0000000000007941 */ /* 0x000fea0003800200 */
.L_x_19018:
        /* <DEDUP_REMOVED lines=25> */
.L_x_19025:
        /* <DEDUP_REMOVED lines=13> */
.L_x_19027:
[----:B------:R-:W-:Y:S05]  /*16510*/  BSYNC.RECONVERGENT B1 ;  /* 0x0000000000017941 */ /* 0x000fea0003800200 */
.L_x_19026:
        /* <DEDUP_REMOVED lines=50> */
.L_x_19024:
[----:B------:R-:W-:Y:S05]  /*16840*/  BSYNC.RECONVERGENT B0 ;  /* 0x0000000000007941 */ /* 0x000fea0003800200 */
.L_x_19023:
        /* <DEDUP_REMOVED lines=23> */
.L_x_19030:
        /* <DEDUP_REMOVED lines=13> */
.L_x_19032:
[----:B------:R-:W-:Y:S05]  /*16a90*/  BSYNC.RECONVERGENT B1 ;  /* 0x0000000000017941 */ /* 0x000fea0003800200 */
.L_x_19031:
        /* <DEDUP_REMOVED lines=50> */
.L_x_19029:
[----:B------:R-:W-:Y:S05]  /*16dc0*/  BSYNC.RECONVERGENT B0 ;  /* 0x0000000000007941 */ /* 0x000fea0003800200 */
.L_x_19028:
        /* <DEDUP_REMOVED lines=23> */
.L_x_19035:
        /* <DEDUP_REMOVED lines=13> */
.L_x_19037:
[----:B------:R-:W-:Y:S05]  /*17010*/  BSYNC.RECONVERGENT B1 ;  /* 0x0000000000017941 */ /* 0x000fea0003800200 */
.L_x_19036:
        /* <DEDUP_REMOVED lines=45> */
[----:B------:R-:W-:Y:S02]  /*172f0*/  IMAD.MOV.U32 R128, RZ, RZ, R124 ;  /* 0x000000ffff807224 */ /* 0x000fe400078e007c */
[----:B------:R-:W-:-:S03]  /*17300*/  IMAD.WIDE.U32 R124, R129, -0x326172a9, RZ ;  /* 0xcd9e8d57817c7825 */ /* 0x000fc600078e00ff */
[----:B------:R-:W-:Y:S01]  /*17310*/  MOV R158, R124 ;  /* 0x0000007c009e7202 */ /* 0x000fe20000000f00 */
[----:B------:R-:W-:Y:S01]  /*17320*/  IMAD.MOV.U32 R124, RZ, RZ, RZ ;  /* 0x000000ffff7c7224 */ /* 0x000fe200078e00ff */
[----:B------:R-:W-:-:S07]  /*17330*/  LOP3.LUT R159, R41, R126, R125, 0x96, !PT ;  /* 0x0000007e299f7212 */ /* 0x000fce00078e967d */
.L_x_19034:
[----:B------:R-:W-:Y:S05]  /*17340*/  BSYNC.RECONVERGENT B0 ;  /* 0x0000000000007941 */ /* 0x000fea0003800200 */
.L_x_19033:
[----:B------:R-:W-:Y:S01]  /*17350*/  I2FP.F32.U32 R123, R123 ;  /* 0x0000007b007b7245 */ /* 0x000fe20000201000 */
[----:B------:R-:W-:Y:S01]  /*17360*/  BSSY.RECONVERGENT B0, `(.L_x_19038) ;  /* 0x0000056000007945 */ /* 0x000fe20003800200 */
[----:B------:R-:W-:Y:S01]  /*17370*/  ISETP.NE.AND P4, PT, R124, 0x1, PT ;  /* 0x000000017c00780c */ /* 0x000fe20003f85270 */
[----:B------:R-:W-:Y:S02]  /*17380*/  HFMA2 R129, -RZ, RZ, 0, 1.1920928955078125e-07 ;  /* 0x00000002ff817431 */ /* 0x000fe400000001ff */
        /* <DEDUP_REMOVED lines=19> */
.L_x_19040:
        /* <DEDUP_REMOVED lines=13> */
.L_x_19042:
[----:B------:R-:W-:Y:S05]  /*17590*/  BSYNC.RECONVERGENT B1 ;  /* 0x0000000000017941 */ /* 0x000fea0003800200 */
.L_x_19041:
        /* <DEDUP_REMOVED lines=50> */
.L_x_19039:
[----:B------:R-:W-:Y:S05]  /*178c0*/  BSYNC.RECONVERGENT B0 ;  /* 0x0000000000007941 */ /* 0x000fea0003800200 */
.L_x_19038:
        /* <DEDUP_REMOVED lines=23> */
.L_x_19045:
        /* <DEDUP_REMOVED lines=13> */
.L_x_19047:
[----:B------:R-:W-:Y:S05]  /*17b10*/  BSYNC.RECONVERGENT B1 ;  /* 0x0000000000017941 */ /* 0x000fea0003800200 */
.L_x_19046:
        /* <DEDUP_REMOVED lines=50> */
.L_x_19044:
[----:B------:R-:W-:Y:S05]  /*17e40*/  BSYNC.RECONVERGENT B0 ;  /* 0x0000000000007941 */ /* 0x000fea0003800200 */
.L_x_19043:
[----:B------:R-:W-:Y:S01]  /*17e50*/  I2FP.F32.U32 R125, R125 ;  /* 0x0000007d007d7245 */ /* 0x000fe20000201000 */
[----:B------:R-:W-:Y:S01]  /*17e60*/  BSSY.RECONVERGENT B0, `(.L_x_19048) ;  /* 0x0000059000007945 */ /* 0x000fe20003800200 */
[----:B------:R-:W-:Y:S01]  /*17e70*/  ISETP.NE.AND P6, PT, R126, 0x1, PT ;  /* 0x000000017e00780c */ /* 0x000fe20003fc5270 */
[----:B------:R-:W-:Y:S02]  /*17e80*/  IMAD.MOV.U32 R129, RZ, RZ, 0x2 ;  /* 0x00000002ff817424 */ /* 0x000fe400078e00ff */
[----:B------:R-:W-:Y:S01]  /*17e90*/  FFMA.FTZ R125, R125, R248, 1.1641532182693481445e-10 ;  /* 0x2f0000007d7d7423 */ /* 0x000fe200000100f8 */
[----:B------:R-:W-:-:S04]  /*17ea0*/  IMAD.MOV.U32 R131, RZ, RZ, R158 ;  /* 0x000000ffff837224 */ /* 0x000fc800078e009e */
        /* <DEDUP_REMOVED lines=17> */
.L_x_19050:
        /* <DEDUP_REMOVED lines=16> */
.L_x_19052:
[----:B------:R-:W-:Y:S05]  /*180c0*/  BSYNC.RECONVERGENT B1 ;  /* 0x0000000000017941 */ /* 0x000fea0003800200 */
.L_x_19051:
        /* <DEDUP_REMOVED lines=50> */
.L_x_19049:
[----:B------:R-:W-:Y:S05]  /*183f0*/  BSYNC.RECONVERGENT B0 ;  /* 0x0000000000007941 */ /* 0x000fea0003800200 */
.L_x_19048:
        /* <DEDUP_REMOVED lines=13> */
.L_x_19012:
        /* <DEDUP_REMOVED lines=41> */
.L_x_19056:
        /* <DEDUP_REMOVED lines=13> */
.L_x_19058:
[----:B------:R-:W-:Y:S05]  /*18830*/  BSYNC.RECONVERGENT B1 ;  /* 0x0000000000017941 */ /* 0x000fea0003800200 */
.L_x_19057:
        /* <DEDUP_REMOVED lines=50> */
.L_x_19055:
[----:B------:R-:W-:Y:S05]  /*18b60*/  BSYNC.RECONVERGENT B0 ;  /* 0x0000000000007941 */ /* 0x000fea0003800200 */
.L_x_19054:
[----:B------:R-:W-:Y:S01]  /*18b70*/  I2FP.F32.U32 R128, R130 ;  /* 0x0000008200807245 */ /* 0x000fe20000201000 */
[----:B------:R-:W-:Y:S01]  /*18b80*/  BSSY.RECONVERGENT B0, `(.L_x_19059) ;  /* 0x0000059000007945 */ /* 0x000fe20003800200 */
[----:B------:R-:W-:Y:S01]  /*18b90*/  ISETP.NE.AND P2, PT, R131, 0x1, PT ;  /* 0x000000018300780c */ /* 0x000fe20003f45270 */
[----:B------:R-:W-:Y:S01]  /*18ba0*/  HFMA2 R130, -RZ, RZ, 0, 1.1920928955078125e-07 ;  /* 0x00000002ff827431 */ /* 0x000fe200000001ff */
[----:B------:R-:W-:Y:S01]  /*18bb0*/  LOP3.LUT R6, R6, 0xfffffffb, RZ, 0xc0, !PT ;  /* 0xfffffffb06067812 */ /* 0x000fe200078ec0ff */
[----:B------:R-:W-:Y:S01]  /*18bc0*/  FFMA.FTZ R128, R128, R248, 1.1641532182693481445e-10 ;  /* 0x2f00000080807423 */ /* 0x000fe200000100f8 */
[----:B------:R-:W-:-:S04]  /*18bd0*/  IMAD.MOV.U32 R133, RZ, RZ, R158 ;  /* 0x000000ffff857224 */ /* 0x000fc800078e009e */
        /* <DEDUP_REMOVED lines=19> */
.L_x_19061:
        /* <DEDUP_REMOVED lines=13> */
.L_x_19063:
[----:B------:R-:W-:Y:S05]  /*18de0*/  BSYNC.RECONVERGENT B1 ;  /* 0x0000000000017941 */ /* 0x000fea0003800200 */
.L_x_19062:
        /* <DEDUP_REMOVED lines=46> */
[----:B------:R-:W-:-:S03]  /*190d0*/  IMAD.WIDE.U32 R130, R128, -0x326172a9, RZ ;  /* 0xcd9e8d5780827825 */ /* 0x000fc600078e00ff */
[----:B------:R-:W-:Y:S01]  /*190e0*/  MOV R158, R130 ;  /* 0x00000082009e7202 */ /* 0x000fe20000000f00 */
[----:B------:R-:W-:Y:S01]  /*190f0*/  IMAD.MOV.U32 R130, RZ, RZ, RZ ;  /* 0x000000ffff827224 */ /* 0x000fe200078e00ff */
[----:B------:R-:W-:-:S07]  /*19100*/  LOP3.LUT R159, R41, R132, R131, 0x96, !PT ;  /* 0x00000084299f7212 */ /* 0x000fce00078e9683 */
.L_x_19060:
[----:B------:R-:W-:Y:S05]  /*19110*/  BSYNC.RECONVERGENT B0 ;  /* 0x0000000000007941 */ /* 0x000fea0003800200 */
.L_x_19059:
        /* <DEDUP_REMOVED lines=27> */
.L_x_19066:
        /* <DEDUP_REMOVED lines=13> */
.L_x_19068:
[----:B------:R-:W-:Y:S05]  /*193a0*/  BSYNC.RECONVERGENT B1 ;  /* 0x0000000000017941 */ /* 0x000fea0003800200 */
.L_x_19067:
        /* <DEDUP_REMOVED lines=50> */
.L_x_19065:
[----:B------:R-:W-:Y:S05]  /*196d0*/  BSYNC.RECONVERGENT B0 ;  /* 0x0000000000007941 */ /* 0x000fea0003800200 */
.L_x_19064:
        /* <DEDUP_REMOVED lines=24> */
.L_x_19071:
        /* <DEDUP_REMOVED lines=13> */
.L_x_19073:
[----:B------:R-:W-:Y:S05]  /*19930*/  BSYNC.RECONVERGENT B1 ;  /* 0x0000000000017941 */ /* 0x000fea0003800200 */
.L_x_19072:
        /* <DEDUP_REMOVED lines=50> */
.L_x_19070:
[----:B------:R-:W-:Y:S05]  /*19c60*/  BSYNC.RECONVERGENT B0 ;  /* 0x0000000000007941 */ /* 0x000fea0003800200 */
.L_x_19069:
        /* <DEDUP_REMOVED lines=25> */
.L_x_19076:
        /* <DEDUP_REMOVED lines=13> */
.L_x_19078:
[----:B------:R-:W-:Y:S05]  /*19ed0*/  BSYNC.RECONVERGENT B1 ;  /* 0x0000000000017941 */ /* 0x000fea0003800200 */
.L_x_19077:
        /* <DEDUP_REMOVED lines=50> */
.L_x_19075:
[----:B------:R-:W-:Y:S05]  /*1a200*/  BSYNC.RECONVERGENT B0 ;  /* 0x0000000000007941 */ /* 0x000fea0003800200 */
.L_x_19074:
        /* <DEDUP_REMOVED lines=24> */
.L_x_19081:
        /* <DEDUP_REMOVED lines=13> */
.L_x_19083:
[----:B------:R-:W-:Y:S05]  /*1a460*/  BSYNC.RECONVERGENT B1 ;  /* 0x0000000000017941 */ /* 0x000fea0003800200 */
.L_x_19082:
        /* <DEDUP_REMOVED lines=50> */
.L_x_19080:
[----:B------:R-:W-:Y:S05]  /*1a790*/  BSYNC.RECONVERGENT B0 ;  /* 0x0000000000007941 */ /* 0x000fea0003800200 */
.L_x_19079:
        /* <DEDUP_REMOVED lines=25> */
.L_x_19086:
        /* <DEDUP_REMOVED lines=13> */
.L_x_19088:
[----:B------:R-:W-:Y:S05]  /*1aa00*/  BSYNC.RECONVERGENT B1 ;  /* 0x0000000000017941 */ /* 0x000fea0003800200 */
.L_x_19087:
        /* <DEDUP_REMOVED lines=49> */
[----:B------:R-:W-:-:S07]  /*1ad20*/  HFMA2 R138, -RZ, RZ, 0, 0 ;  /* 0x00000000ff8a7431 */ /* 0x000fce00000001ff */
.L_x_19085:
[----:B------:R-:W-:Y:S05]  /*1ad30*/  BSYNC.RECONVERGENT B0 ;  /* 0x0000000000007941 */ /* 0x000fea0003800200 */
.L_x_19084:
        /* <DEDUP_REMOVED lines=24> */
.L_x_19091:
        /* <DEDUP_REMOVED lines=16> */
.L_x_19093:
[----:B------:R-:W-:Y:S05]  /*1afc0*/  BSYNC.RECONVERGENT B1 ;  /* 0x0000000000017941 */ /* 0x000fea0003800200 */
.L_x_19092:
        /* <DEDUP_REMOVED lines=46> */
[----:B------:R-:W-:-:S05]  /*1b2b0*/  IMAD.WIDE.U32 R138, R136, -0x326172a9, RZ ;  /* 0xcd9e8d57888a7825 */ /* 0x000fca00078e00ff */
[----:B------:R-:W-:Y:S01]  /*1b2c0*/  LOP3.LUT R159, R41, R140, R139, 0x96, !PT ;  /* 0x0000008c299f7212 */ /* 0x000fe200078e968b */
[----:B------:R-:W-:Y:S01]  /*1b2d0*/  IMAD.MOV.U32 R140, RZ, RZ, RZ ;  /* 0x000000ffff8c7224 */ /* 0x000fe200078e00ff */
[----:B------:R-:W-:-:S07]  /*1b2e0*/  MOV R158, R138 ;  /* 0x0000008a009e7202 */ /* 0x000fce0000000f00 */
.L_x_19090:
[----:B------:R-:W-:Y:S05]  /*1b2f0*/  BSYNC.RECONVERGENT B0 ;  /* 0x0000000000007941 */ /* 0x000fea0003800200 */
.L_x_19089:
        /* <DEDUP_REMOVED lines=16> */
.L_x_19053:
        /* <DEDUP_REMOVED lines=16> */
.L_x_19097:
        /* <DEDUP_REMOVED lines=13> */
.L_x_19099:
[----:B------:R-:W-:Y:S05]  /*1b5d0*/  BSYNC.RECONVERGENT B1 ;  /* 0x0000000000017941 */ /* 0x000fea0003800200 */
.L_x_19098:
        /* <DEDUP_REMOVED lines=47> */
[----:B------:R-:W-:Y:S01]  /*1b8d0*/  IMAD.MOV.U32 R131, RZ, RZ, RZ ;  /* 0x000000ffff837224 */ /* 0x000fe200078e00ff */
[----:B------:R-:W-:Y:S01]  /*1b8e0*/  MOV R158, R130 ;  /* 0x00000082009e7202 */ /* 0x000fe20000000f00 */
[----:B------:R-:W-:-:S07]  /*1b8f0*/  IMAD.MOV.U32 R130, RZ, RZ, R128 ;  /* 0x000000ffff827224 */ /* 0x000fce00078e0080 */
.L_x_19096:
[----:B------:R-:W-:Y:S05]  /*1b900*/  BSYNC.RECONVERGENT B0 ;  /* 0x0000000000007941 */ /* 0x000fea0003800200 */
.L_x_19095:
        /* <DEDUP_REMOVED lines=25> */
.L_x_19102:
        /* <DEDUP_REMOVED lines=13> */
.L_x_19104:
[----:B------:R-:W-:Y:S05]  /*1bb70*/  BSYNC.RECONVERGENT B1 ;  /* 0x0000000000017941 */ /* 0x000fea0003800200 */
.L_x_19103:
        /* <DEDUP_REMOVED lines=50> */
.L_x_19101:
[----:B------:R-:W-:Y:S05]  /*1bea0*/  BSYNC.RECONVERGENT B0 ;  /* 0x0000000000007941 */ /* 0x000fea0003800200 */
.L_x_19100:
        /* <DEDUP_REMOVED lines=25> */
.L_x_19107:
        /* <DEDUP_REMOVED lines=13> */
.L_x_19109:
[----:B------:R-:W-:Y:S05]  /*1c110*/  BSYNC.RECONVERGENT B1 ;  /* 0x0000000000017941 */ /* 0x000fea0003800200 */
.L_x_19108:
        /* <DEDUP_REMOVED lines=50> */
.L_x_19106:
[----:B------:R-:W-:Y:S05]  /*1c440*/  BSYNC.RECONVERGENT B0 ;  /* 0x0000000000007941 */ /* 0x000fea0003800200 */
.L_x_19105:
        /* <DEDUP_REMOVED lines=23> */
.L_x_19112:
        /* <DEDUP_REMOVED lines=13> */
.L_x_19114:
[----:B------:R-:W-:Y:S05]  /*1c690*/  BSYNC.RECONVERGENT B1 ;  /* 0x0000000000017941 */ /* 0x000fea0003800200 */
.L_x_19113:
        /* <DEDUP_REMOVED lines=50> */
.L_x_19111:
[----:B------:R-:W-:Y:S05]  /*1c9c0*/  BSYNC.RECONVERGENT B0 ;  /* 0x0000000000007941 */ /* 0x000fea0003800200 */
.L_x_19110:
        /* <DEDUP_REMOVED lines=23> */
.L_x_19117:
        /* <DEDUP_REMOVED lines=13> */
.L_x_19119:
[----:B------:R-:W-:Y:S05]  /*1cc10*/  BSYNC.RECONVERGENT B1 ;  /* 0x0000000000017941 */ /* 0x000fea0003800200 */
.L_x_19118:
        /* <DEDUP_REMOVED lines=46> */
[----:B------:R-:W-:-:S05]  /*1cf00*/  IMAD.WIDE.U32 R132, R136, -0x326172a9, RZ ;  /* 0xcd9e8d5788847825 */ /* 0x000fca00078e00ff */
[----:B------:R-:W-:Y:S01]  /*1cf10*/  LOP3.LUT R159, R41, R134, R133, 0x96, !PT ;  /* 0x00000086299f7212 */ /* 0x000fe200078e9685 */
[----:B------:R-:W-:Y:S01]  /*1cf20*/  IMAD.MOV.U32 R133, RZ, RZ, RZ ;  /* 0x000000ffff857224 */ /* 0x000fe200078e00ff */
[----:B------:R-:W-:-:S07]  /*1cf30*/  MOV R158, R132 ;  /* 0x00000084009e7202 */ /* 0x000fce0000000f00 */
.L_x_19116:
[----:B------:R-:W-:Y:S05]  /*1cf40*/  BSYNC.RECONVERGENT B0 ;  /* 0x0000000000007941 */ /* 0x000fea0003800200 */
.L_x_19115:
        /* <DEDUP_REMOVED lines=23> */
.L_x_19122:
        /* <DEDUP_REMOVED lines=13> */
.L_x_19124:
[----:B------:R-:W-:Y:S05]  /*1d190*/  BSYNC.RECONVERGENT B1 ;  /* 0x0000000000017941 */ /* 0x000fea0003800200 */
.L_x_19123:
        /* <DEDUP_REMOVED lines=50> */
.L_x_19121:
[----:B------:R-:W-:Y:S05]  /*1d4c0*/  BSYNC.RECONVERGENT B0 ;  /* 0x0000000000007941 */ /* 0x000fea0003800200 */
.L_x_19120:
        /* <DEDUP_REMOVED lines=23> */
.L_x_19127:
        /* <DEDUP_REMOVED lines=13> */
.L_x_19129:
[----:B------:R-:W-:Y:S05]  /*1d710*/  BSYNC.RECONVERGENT B1 ;  /* 0x0000000000017941 */ /* 0x000fea0003800200 */
.L_x_19128:
        /* <DEDUP_REMOVED lines=50> */
.L_x_19126:
[----:B------:R-:W-:Y:S05]  /*1da40*/  BSYNC.RECONVERGENT B0 ;  /* 0x0000000000007941 */ /* 0x000fea0003800200 */
.L_x_19125:
        /* <DEDUP_REMOVED lines=23> */
.L_x_19132:
        /* <DEDUP_REMOVED lines=16> */
.L_x_19134:
[----:B------:R-:W-:Y:S05]  /*1dcc0*/  BSYNC.RECONVERGENT B1 ;  /* 0x0000000000017941 */ /* 0x000fea0003800200 */
.L_x_19133:
        /* <DEDUP_REMOVED lines=50> */
.L_x_19131:
[----:B------:R-:W-:Y:S05]  /*1dff0*/  BSYNC.RECONVERGENT B0 ;  /* 0x0000000000007941 */ /* 0x000fea0003800200 */
.L_x_19130:
        /* <DEDUP_REMOVED lines=13> */
.L_x_19094:
        /* <DEDUP_REMOVED lines=41> */
.L_x_19138:
        /* <DEDUP_REMOVED lines=13> */
.L_x_19140:
[----:B------:R-:W-:Y:S05]  /*1e430*/  BSYNC.RECONVERGENT B1 ;  /* 0x0000000000017941 */ /* 0x000fea0003800200 */
.L_x_19139:
        /* <DEDUP_REMOVED lines=50> */
.L_x_19137:
[----:B------:R-:W-:Y:S05]  /*1e760*/  BSYNC.RECONVERGENT B0 ;  /* 0x0000000000007941 */ /* 0x000fea0003800200 */
.L_x_19136:
        /* <DEDUP_REMOVED lines=26> */
.L_x_19143:
        /* <DEDUP_REMOVED lines=13> */
.L_x_19145:
[----:B------:R-:W-:Y:S05]  /*1e9e0*/  BSYNC.RECONVERGENT B1 ;  /* 0x0000000000017941 */ /* 0x000fea0003800200 */
.L_x_19144:
        /* <DEDUP_REMOVED lines=50> */
.L_x_19142:
[----:B------:R-:W-:Y:S05]  /*1ed10*/  BSYNC.RECONVERGENT B0 ;  /* 0x0000000000007941 */ /* 0x000fea0003800200 */
.L_x_19141:
        /* <DEDUP_REMOVED lines=27> */
.L_x_19148:
        /* <DEDUP_REMOVED lines=13> */
.L_x_19150:
[----:B------:R-:W-:Y:S05]  /*1efa0*/  BSYNC.RECONVERGENT B1 ;  /* 0x0000000000017941 */ /* 0x000fea0003800200 */
.L_x_19149:
        /* <DEDUP_REMOVED lines=50> */
.L_x_19147:
[----:B------:R-:W-:Y:S05]  /*1f2d0*/  BSYNC.RECONVERGENT B0 ;  /* 0x0000000000007941 */ /* 0x000fea0003800200 */
.L_x_19146:
        /* <DEDUP_REMOVED lines=24> */
.L_x_19153:
        /* <DEDUP_REMOVED lines=13> */
.L_x_19155:
[----:B------:R-:W-:Y:S05]  /*1f530*/  BSYNC.RECONVERGENT B1 ;  /* 0x0000000000017941 */ /* 0x000fea0003800200 */
.L_x_19154:
        /* <DEDUP_REMOVED lines=50> */
.L_x_19152:
[----:B------:R-:W-:Y:S05]  /*1f860*/  BSYNC.RECONVERGENT B0 ;  /* 0x0000000000007941 */ /* 0x000fea0003800200 */
.L_x_19151:
        /* <DEDUP_REMOVED lines=25> */
.L_x_19158:
        /* <DEDUP_REMOVED lines=13> */
.L_x_19160:
[----:B------:R-:W-:Y:S05]  /*1fad0*/  BSYNC.RECONVERGENT B1 ;  /* 0x0000000000017941 */ /* 0x000fea0003800200 */
.L_x_19159:
        /* <DEDUP_REMOVED lines=50> */
.L_x_19157:
[----:B------:R-:W-:Y:S05]  /*1fe00*/  BSYNC.RECONVERGENT B0 ;  /* 0x0000000000007941 */ /* 0x000fea0003800200 */
.L_x_19156:
        /* <DEDUP_REMOVED lines=24> */
.L_x_19163:
        /* <DEDUP_REMOVED lines=13> */
.L_x_19165:
[----:B------:R-:W-:Y:S05]  /*20060*/  BSYNC.RECONVERGENT B1 ;  /* 0x0000000000017941 */ /* 0x000fea0003800200 */
.L_x_19164:
        /* <DEDUP_REMOVED lines=50> */
.L_x_19162:
[----:B------:R-:W-:Y:S05]  /*20390*/  BSYNC.RECONVERGENT B0 ;  /* 0x0000000000007941 */ /* 0x000fea0003800200 */
.L_x_19161:
        /* <DEDUP_REMOVED lines=24> */
.L_x_19168:
        /* <DEDUP_REMOVED lines=13> */
.L_x_19170:
[----:B------:R-:W-:Y:S05]  /*205f0*/  BSYNC.RECONVERGENT B1 ;  /* 0x0000000000017941 */ /* 0x000fea0003800200 */
.L_x_19169:
        /* <DEDUP_REMOVED lines=50> */
.L_x_19167:
[----:B------:R-:W-:Y:S05]  /*20920*/  BSYNC.RECONVERGENT B0 ;  /* 0x0000000000007941 */ /* 0x000fea0003800200 */
.L_x_19166:
[----:B------:R-:W-:Y:S01]  /*20930*/  I2FP.F32.U32 R118, R118 ;  /* 0x0000007600767245 */ /* 0x000fe20000201000 */
[----:B------:R-:W-:Y:S01]  /*20940*/  IMAD.U32 R143, R51, 0x10000, RZ ;  /* 0x00010000338f7824 */ /* 0x000fe200078e00ff */
[----:B------:R-:W-:Y:S01]  /*20950*/  ISETP.NE.AND P6, PT, R144, 0x1, PT ;  /* 0x000000019000780c */ /* 0x000fe20003fc5270 */
[----:B------:R-:W-:Y:S01]  /*20960*/  BSSY.RECONVERGENT B0, `(.L_x_19171) ;  /* 0x0000058000007945 */ /* 0x000fe20003800200 */
[----:B------:R-:W-:Y:S01]  /*20970*/  PRMT R148, R119, 0x7632, R148 ;  /* 0x0000763277947816 */ /* 0x000fe20000000094 */
[----:B------:R-:W-:Y:S01]  /*20980*/  FFMA.FTZ R118, R118, R248, 1.1641532182693481445e-10 ;  /* 0x2f00000076767423 */ /* 0x000fe200000100f8 */
[----:B------:R-:W-:Y:S01]  /*20990*/  IMAD.MOV.U32 R149, RZ, RZ, 0x2 ;  /* 0x00000002ff957424 */ /* 0x000fe200078e00ff */
[----:B------:R-:W-:-:S03]  /*209a0*/  MOV R145, R158 ;  /* 0x0000009e00917202 */ /* 0x000fc60000000f00 */
[----:B------:R-:W-:Y:S02]  /*209b0*/  FSETP.GTU.FTZ.AND P5, PT, R118, R32, PT ;  /* 0x000000207600720b */ /* 0x000fe40003fbc000 */
[----:B------:R-:W-:-:S05]  /*209c0*/  SHF.L.U32 R118, R119, 0x10, RZ ;  /* 0x0000001077767819 */ /* 0x000fca00000006ff */
        /* <DEDUP_REMOVED lines=14> */
.L_x_19173:
        /* <DEDUP_REMOVED lines=16> */
.L_x_19175:
[----:B------:R-:W-:Y:S05]  /*20bb0*/  BSYNC.RECONVERGENT B1 ;  /* 0x0000000000017941 */ /* 0x000fea0003800200 */
.L_x_19174:
        /* <DEDUP_REMOVED lines=50> */
.L_x_19172:
[----:B------:R-:W-:Y:S05]  /*20ee0*/  BSYNC.RECONVERGENT B0 ;  /* 0x0000000000007941 */ /* 0x000fea0003800200 */
.L_x_19171:
[----:B------:R-:W-:Y:S01]  /*20ef0*/  I2FP.F32.U32 R118, R145 ;  /* 0x0000009100767245 */ /* 0x000fe20000201000 */
[----:B------:R-:W-:Y:S01]  /*20f00*/  IMAD.U32 R119, R148, 0x10000, RZ ;  /* 0x0001000094777824 */ /* 0x000fe200078e00ff */
[----:B------:R-:W-:Y:S02]  /*20f10*/  PRMT R144, R51, 0x7632, R144 ;  /* 0x0000763233907816 */ /* 0x000fe40000000090 */
[----:B------:R-:W-:Y:S01]  /*20f20*/  F2FP.BF16.F32.PACK_AB R117, R117, R139 ;  /* 0x0000008b7575723e */ /* 0x000fe200000010ff */
        /* <DEDUP_REMOVED lines=8> */
[----:B------:R-:W-:-:S03]  /*20fb0*/  PLOP3.LUT P6, PT, P6, PT, PT, 0x8, 0x80 ;  /* 0x000000000080781c */ /* 0x000fc600037ce170 */
[----:B------:R-:W-:-:S05]  /*20fc0*/  FFMA.FTZ R144, R119, R71, R144 ;  /* 0x0000004777907223 */ /* 0x000fca0000010090 */
[----:B------:R-:W-:Y:S01]  /*20fd0*/  F2FP.BF16.F32.PACK_AB R119, R144, R143 ;  /* 0x0000008f9077723e */ /* 0x000fe200000010ff */
[----:B------:R-:W-:Y:S06]  /*20fe0*/  BRA `(.L_x_19176) ;  /* 0x0000002c00307947 */ /* 0x000fec0003800000 */
.L_x_19135:
        /* <DEDUP_REMOVED lines=16> */
.L_x_19179:
        /* <DEDUP_REMOVED lines=13> */
.L_x_19181:
[----:B------:R-:W-:Y:S05]  /*211c0*/  BSYNC.RECONVERGENT B1 ;  /* 0x0000000000017941 */ /* 0x000fea0003800200 */
.L_x_19180:
        /* <DEDUP_REMOVED lines=50> */
.L_x_19178:
[----:B------:R-:W-:Y:S05]  /*214f0*/  BSYNC.RECONVERGENT B0 ;  /* 0x0000000000007941 */ /* 0x000fea0003800200 */
.L_x_19177:
        /* <DEDUP_REMOVED lines=25> */
.L_x_19184:
        /* <DEDUP_REMOVED lines=13> */
.L_x_19186:
[----:B------:R-:W-:Y:S05]  /*21760*/  BSYNC.RECONVERGENT B1 ;  /* 0x0000000000017941 */ /* 0x000fea0003800200 */
.L_x_19185:
        /* <DEDUP_REMOVED lines=50> */
.L_x_19183:
[----:B------:R-:W-:Y:S05]  /*21a90*/  BSYNC.RECONVERGENT B0 ;  /* 0x0000000000007941 */ /* 0x000fea0003800200 */
.L_x_19182:
        /* <DEDUP_REMOVED lines=25> */
.L_x_19189:
        /* <DEDUP_REMOVED lines=13> */
.L_x_19191:
[----:B------:R-:W-:Y:S05]  /*21d00*/  BSYNC.RECONVERGENT B1 ;  /* 0x0000000000017941 */ /* 0x000fea0003800200 */
.L_x_19190:
        /* <DEDUP_REMOVED lines=50> */
.L_x_19188:
[----:B------:R-:W-:Y:S05]  /*22030*/  BSYNC.RECONVERGENT B0 ;  /* 0x0000000000007941 */ /* 0x000fea0003800200 */
.L_x_19187:
        /* <DEDUP_REMOVED lines=23> */
.L_x_19194:
        /* <DEDUP_REMOVED lines=13> */
.L_x_19196:
[----:B------:R-:W-:Y:S05]  /*22280*/  BSYNC.RECONVERGENT B1 ;  /* 0x0000000000017941 */ /* 0x000fea0003800200 */
.L_x_19195:
        /* <DEDUP_REMOVED lines=50> */
.L_x_19193:
[----:B------:R-:W-:Y:S05]  /*225b0*/  BSYNC.RECONVERGENT B0 ;  /* 0x0000000000007941 */ /* 0x000fea0003800200 */
.L_x_19192:
        /* <DEDUP_REMOVED lines=23> */
.L_x_19199:
        /* <DEDUP_REMOVED lines=13> */
.L_x_19201:
[----:B------:R-:W-:Y:S05]  /*22800*/  BSYNC.RECONVERGENT B1 ;  /* 0x0000000000017941 */ /* 0x000fea0003800200 */
.L_x_19200:
        /* <DEDUP_REMOVED lines=50> */
.L_x_19198:
[----:B------:R-:W-:Y:S05]  /*22b30*/  BSYNC.RECONVERGENT B0 ;  /* 0x0000000000007941 */ /* 0x000fea0003800200 */
.L_x_19197:
        /* <DEDUP_REMOVED lines=23> */
.L_x_19204:
        /* <DEDUP_REMOVED lines=13> */
.L_x_19206:
[----:B------:R-:W-:Y:S05]  /*22d80*/  BSYNC.RECONVERGENT B1 ;  /* 0x0000000000017941 */ /* 0x000fea0003800200 */
.L_x_19205:
        /* <DEDUP_REMOVED lines=50> */
.L_x_19203:
[----:B------:R-:W-:Y:S05]  /*230b0*/  BSYNC.RECONVERGENT B0 ;  /* 0x0000000000007941 */ /* 0x000fea0003800200 */
.L_x_19202:
        /* <DEDUP_REMOVED lines=22> */
.L_x_19209:
        /* <DEDUP_REMOVED lines=13> */
.L_x_19211:
[----:B------:R-:W-:Y:S05]  /*232f0*/  BSYNC.RECONVERGENT B1 ;  /* 0x0000000000017941 */ /* 0x000fea0003800200 */
.L_x_19210:
        /* <DEDUP_REMOVED lines=46> */
[----:B------:R-:W-:-:S03]  /*235e0*/  IMAD.WIDE.U32 R144, R143, -0x326172a9, RZ ;  /* 0xcd9e8d578f907825 */ /* 0x000fc600078e00ff */
[----:B------:R-:W-:Y:S01]  /*235f0*/  MOV R158, R144 ;  /* 0x00000090009e7202 */ /* 0x000fe20000000f00 */
[----:B------:R-:W-:Y:S01]  /*23600*/  IMAD.MOV.U32 R144, RZ, RZ, RZ ;  /* 0x000000ffff907224 */ /* 0x000fe200078e00ff */
[----:B------:R-:W-:-:S07]  /*23610*/  LOP3.LUT R159, R41, R146, R145, 0x96, !PT ;  /* 0x00000092299f7212 */ /* 0x000fce00078e9691 */
.L_x_19208:
[----:B------:R-:W-:Y:S05]  /*23620*/  BSYNC.RECONVERGENT B0 ;  /* 0x0000000000007941 */ /* 0x000fea0003800200 */
.L_x_19207:
[----:B------:R-:W-:Y:S01]  /*23630*/  I2FP.F32.U32 R118, R118 ;  /* 0x0000007600767245 */ /* 0x000fe20000201000 */
[----:B------:R-:W-:Y:S01]  /*23640*/  BSSY.RECONVERGENT B0, `(.L_x_19212) ;  /* 0x0000059000007945 */ /* 0x000fe20003800200 */
[----:B------:R-:W-:Y:S01]  /*23650*/  ISETP.NE.AND P6, PT, R144, 0x1, PT ;  /* 0x000000019000780c */ /* 0x000fe20003fc5270 */
[----:B------:R-:W-:Y:S01]  /*23660*/  IMAD.MOV.U32 R149, RZ, RZ, 0x2 ;  /* 0x00000002ff957424 */ /* 0x000fe200078e00ff */
        /* <DEDUP_REMOVED lines=19> */
.L_x_19214:
        /* <DEDUP_REMOVED lines=16> */
.L_x_19216:
[----:B------:R-:W-:Y:S05]  /*238a0*/  BSYNC.RECONVERGENT B1 ;  /* 0x0000000000017941 */ /* 0x000fea0003800200 */
.L_x_19215:
        /* <DEDUP_REMOVED lines=47> */
[----:B------:R-:W-:-:S05]  /*23ba0*/  IMAD.WIDE.U32 R118, R147, -0x326172a9, RZ ;  /* 0xcd9e8d5793767825 */ /* 0x000fca00078e00ff */
[----:B------:R-:W-:Y:S02]  /*23bb0*/  LOP3.LUT R159, R41, R144, R119, 0x96, !PT ;  /* 0x00000090299f7212 */ /* 0x000fe400078e9677 */
[----:B------:R-:W-:-:S07]  /*23bc0*/  MOV R158, R118 ;  /* 0x00000076009e7202 */ /* 0x000fce0000000f00 */
.L_x_19213:
[----:B------:R-:W-:Y:S05]  /*23bd0*/  BSYNC.RECONVERGENT B0 ;  /* 0x0000000000007941 */ /* 0x000fea0003800200 */
.L_x_19212:
[----:B------:R-:W-:Y:S02]  /*23be0*/  I2FP.F32.U32 R118, R145 ;  /* 0x0000009100767245 */ /* 0x000fe40000201000 */
[----:B------:R-:W-:Y:S02]  /*23bf0*/  F2FP.BF16.F32.PACK_AB R117, R117, R139 ;  /* 0x0000008b7575723e */ /* 0x000fe400000010ff */
[----:B------:R-:W-:Y:S01]  /*23c00*/  F2FP.BF16.F32.PACK_AB R116, R116, R137 ;  /* 0x000000897474723e */ /* 0x000fe200000010ff */
[----:B------:R-:W-:-:S05]  /*23c10*/  FFMA.FTZ R118, R118, R248, 1.1641532182693481445e-10 ;  /* 0x2f00000076767423 */ /* 0x000fca00000100f8 */
[----:B------:R-:W-:Y:S02]  /*23c20*/  FSETP.GTU.FTZ.AND P6, PT, R118, R32, PT ;  /* 0x000000207600720b */ /* 0x000fe40003fdc000 */
[----:B------:R-:W-:-:S05]  /*23c30*/  SHF.L.U32 R118, R148, 0x10, RZ ;  /* 0x0000001094767819 */ /* 0x000fca00000006ff */
[----:B------:R-:W-:-:S04]  /*23c40*/  FMUL.FTZ R118, R118, R45 ;  /* 0x0000002d76767220 */ /* 0x000fc80000410000 */
[----:B------:R-:W-:Y:S01]  /*23c50*/  FMUL.FTZ R119, R118, R33 ;  /* 0x0000002176777220 */ /* 0x000fe20000410000 */
[----:B------:R-:W-:-:S04]  /*23c60*/  F2FP.BF16.F32.PACK_AB R118, R142, R141 ;  /* 0x0000008d8e76723e */ /* 0x000fc800000010ff */
[----:B------:R-:W-:Y:S02]  /*23c70*/  FSEL R119, R119, RZ, !P6 ;  /* 0x000000ff77777208 */ /* 0x000fe40007000000 */
[----:B------:R-:W-:-:S03]  /*23c80*/  PLOP3.LUT P6, PT, P6, PT, PT, 0x8, 0x80 ;  /* 0x000000000080781c */ /* 0x000fc600037ce170 */
[----:B------:R-:W-:-:S05]  /*23c90*/  FMUL.FTZ R144, R119, R71 ;  /* 0x0000004777907220 */ /* 0x000fca0000410000 */
[----:B------:R-:W-:-:S07]  /*23ca0*/  F2FP.BF16.F32.PACK_AB R119, R144, R143 ;  /* 0x0000008f9077723e */ /* 0x000fce00000010ff */
.L_x_19176:
        /* <DEDUP_REMOVED lines=41> */
.L_x_19220:
        /* <DEDUP_REMOVED lines=13> */
.L_x_19222:
[----:B------:R-:W-:Y:S05]  /*24010*/  BSYNC.RECONVERGENT B1 ;  /* 0x0000000000017941 */ /* 0x000fea0003800200 */
.L_x_19221:
        /* <DEDUP_REMOVED lines=48> */
[----:B------:R-:W-:Y:S01]  /*24320*/  IMAD.MOV.U32 R147, RZ, RZ, RZ ;  /* 0x000000ffff937224 */ /* 0x000fe200078e00ff */
[----:B------:R-:W-:-:S07]  /*24330*/  MOV R146, R150 ;  /* 0x0000009600927202 */ /* 0x000fce0000000f00 */
.L_x_19219:
[----:B------:R-:W-:Y:S05]  /*24340*/  BSYNC.RECONVERGENT B0 ;  /* 0x0000000000007941 */ /* 0x000fea0003800200 */
.L_x_19218:
[----:B------:R-:W-:Y:S01]  /*24350*/  I2FP.F32.U32 R146, R146 ;  /* 0x0000009200927245 */ /* 0x000fe20000201000 */
[----:B-----5:R-:W-:Y:S01]  /*24360*/  IMAD.U32 R148, R48, 0x10000, RZ ;  /* 0x0001000030947824 */ /* 0x020fe200078e00ff */
[----:B------:R-:W-:Y:S01]  /*24370*/  ISETP.NE.AND P2, PT, R147, 0x1, PT ;  /* 0x000000019300780c */ /* 0x000fe20003f45270 */
[----:B------:R-:W-:Y:S01]  /*24380*/  BSSY.RECONVERGENT B0, `(.L_x_19223) ;  /* 0x0000057000007945 */ /* 0x000fe20003800200 */
[----:B------:R-:W-:Y:S01]  /*24390*/  LOP3.LUT R6, R6, 0xfffffffb, RZ, 0xc0, !PT ;  /* 0xfffffffb06067812 */ /* 0x000fe200078ec0ff */
        /* <DEDUP_REMOVED lines=21> */
.L_x_19225:
        /* <DEDUP_REMOVED lines=13> */
.L_x_19227:
[----:B------:R-:W-:Y:S05]  /*245c0*/  BSYNC.RECONVERGENT B1 ;  /* 0x0000000000017941 */ /* 0x000fea0003800200 */
.L_x_19226:
        /* <DEDUP_REMOVED lines=47> */
[----:B------:R-:W-:Y:S02]  /*248c0*/  IMAD.MOV.U32 R158, RZ, RZ, R148 ;  /* 0x000000ffff9e7224 */ /* 0x000fe400078e0094 */
[----:B------:R-:W-:Y:S01]  /*248d0*/  HFMA2 R148, -RZ, RZ, 0, 0 ;  /* 0x00000000ff947431 */ /* 0x000fe200000001ff */
[----:B------:R-:W-:-:S07]  /*248e0*/  LOP3.LUT R159, R41, R150, R149, 0x96, !PT ;  /* 0x00000096299f7212 */ /* 0x000fce00078e9695 */
.L_x_19224:
[----:B------:R-:W-:Y:S05]  /*248f0*/  BSYNC.RECONVERGENT B0 ;  /* 0x0000000000007941 */ /* 0x000fea0003800200 */
.L_x_19223:
        /* <DEDUP_REMOVED lines=11> */
[----:B------:R-:W-:Y:S02]  /*249b0*/  PRMT R147, R48, 0x7632, R147 ;  /* 0x0000763230937816 */ /* 0x000fe40000000093 */
[----:B------:R-:W-:Y:S02]  /*249c0*/  FSEL R116, R116, RZ, !P1 ;  /* 0x000000ff74747208 */ /* 0x000fe40004800000 */
[----:B------:R-:W-:Y:S02]  /*249d0*/  PLOP3.LUT P1, PT, P1, PT, PT, 0x8, 0x80 ;  /* 0x000000000080781c */ /* 0x000fe40000f2e170 */
[----:B------:R-:W-:-:S05]  /*249e0*/  SHF.L.U32 R147, R147, 0x10, RZ ;  /* 0x0000001093937819 */ /* 0x000fca00000006ff */
[----:B------:R-:W-:-:S04]  /*249f0*/  FFMA.FTZ R116, R116, R65, R147 ;  /* 0x0000004174747223 */ /* 0x000fc80000010093 */
[----:B------:R-:W-:Y:S02]  /*24a00*/  IMAD.MOV.U32 R147, RZ, RZ, R116 ;  /* 0x000000ffff937224 */ /* 0x000fe400078e0074 */
        /* <DEDUP_REMOVED lines=10> */
.L_x_19230:
        /* <DEDUP_REMOVED lines=13> */
.L_x_19232:
[----:B------:R-:W-:Y:S05]  /*24b80*/  BSYNC.RECONVERGENT B1 ;  /* 0x0000000000017941 */ /* 0x000fea0003800200 */
.L_x_19231:
        /* <DEDUP_REMOVED lines=49> */
[----:B------:R-:W-:-:S07]  /*24ea0*/  LOP3.LUT R159, R41, R150, R149, 0x96, !PT ;  /* 0x00000096299f7212 */ /* 0x000fce00078e9695 */
.L_x_19229:
[----:B------:R-:W-:Y:S05]  /*24eb0*/  BSYNC.RECONVERGENT B0 ;  /* 0x0000000000007941 */ /* 0x000fea0003800200 */
.L_x_19228:
        /* <DEDUP_REMOVED lines=24> */
.L_x_19235:
        /* <DEDUP_REMOVED lines=13> */
.L_x_19237:
[----:B------:R-:W-:Y:S05]  /*25110*/  BSYNC.RECONVERGENT B1 ;  /* 0x0000000000017941 */ /* 0x000fea0003800200 */
.L_x_19236:
        /* <DEDUP_REMOVED lines=50> */
.L_x_19234:
[----:B------:R-:W-:Y:S05]  /*25440*/  BSYNC.RECONVERGENT B0 ;  /* 0x0000000000007941 */ /* 0x000fea0003800200 */
.L_x_19233:
        /* <DEDUP_REMOVED lines=10> */
[----:B------:R-:W-:-:S04]  /*254f0*/  PRMT R149, R49, 0x7632, R149 ;  /* 0x0000763231957816 */ /* 0x000fc80000000095 */
[----:B------:R-:W-:Y:S01]  /*25500*/  FSEL R117, R117, RZ, !P2 ;  /* 0x000000ff75757208 */ /* 0x000fe20005000000 */
[----:B------:R-:W-:Y:S01]  /*25510*/  IMAD.U32 R149, R149, 0x10000, RZ ;  /* 0x0001000095957824 */ /* 0x000fe200078e00ff */
        /* <DEDUP_REMOVED lines=12> */
.L_x_19240:
        /* <DEDUP_REMOVED lines=13> */
.L_x_19242:
[----:B------:R-:W-:Y:S05]  /*256b0*/  BSYNC.RECONVERGENT B1 ;  /* 0x0000000000017941 */ /* 0x000fea0003800200 */
.L_x_19241:
        /* <DEDUP_REMOVED lines=47> */
[----:B------:R-:W-:Y:S01]  /*259b0*/  LOP3.LUT R159, R41, R152, R151, 0x96, !PT ;  /* 0x00000098299f7212 */ /* 0x000fe200078e9697 */
[----:B------:R-:W-:Y:S01]  /*259c0*/  IMAD.MOV.U32 R151, RZ, RZ, RZ ;  /* 0x000000ffff977224 */ /* 0x000fe200078e00ff */
[----:B------:R-:W-:-:S07]  /*259d0*/  MOV R158, R150 ;  /* 0x00000096009e7202 */ /* 0x000fce0000000f00 */
.L_x_19239:
[----:B------:R-:W-:Y:S05]  /*259e0*/  BSYNC.RECONVERGENT B0 ;  /* 0x0000000000007941 */ /* 0x000fea0003800200 */
.L_x_19238:
        /* <DEDUP_REMOVED lines=24> */
.L_x_19245:
        /* <DEDUP_REMOVED lines=13> */
.L_x_19247:
[----:B------:R-:W-:Y:S05]  /*25c40*/  BSYNC.RECONVERGENT B1 ;  /* 0x0000000000017941 */ /* 0x000fea0003800200 */
.L_x_19246:
        /* <DEDUP_REMOVED lines=50> */
.L_x_19244:
[----:B------:R-:W-:Y:S05]  /*25f70*/  BSYNC.RECONVERGENT B0 ;  /* 0x0000000000007941 */ /* 0x000fea0003800200 */
.L_x_19243:
        /* <DEDUP_REMOVED lines=24> */
.L_x_19250:
        /* <DEDUP_REMOVED lines=13> */
.L_x_19252:
[----:B------:R-:W-:Y:S05]  /*261d0*/  BSYNC.RECONVERGENT B1 ;  /* 0x0000000000017941 */ /* 0x000fea0003800200 */
.L_x_19251:
        /* <DEDUP_REMOVED lines=46> */
[----:B------:R-:W-:-:S05]  /*264c0*/  IMAD.WIDE.U32 R152, R157, -0x326172a9, RZ ;  /* 0xcd9e8d579d987825 */ /* 0x000fca00078e00ff */
[----:B------:R-:W-:Y:S01]  /*264d0*/  LOP3.LUT R159, R41, R154, R153, 0x96, !PT ;  /* 0x0000009a299f7212 */ /* 0x000fe200078e9699 */
[----:B------:R-:W-:Y:S01]  /*264e0*/  IMAD.MOV.U32 R154, RZ, RZ, RZ ;  /* 0x000000ffff9a7224 */ /* 0x000fe200078e00ff */
[----:B------:R-:W-:-:S07]  /*264f0*/  MOV R158, R152 ;  /* 0x00000098009e7202 */ /* 0x000fce0000000f00 */
.L_x_19249:
[----:B------:R-:W-:Y:S05]  /*26500*/  BSYNC.RECONVERGENT B0 ;  /* 0x0000000000007941 */ /* 0x000fea0003800200 */
.L_x_19248:
[----:B------:R-:W-:Y:S01]  /*26510*/  I2FP.F32.U32 R118, R118 ;  /* 0x0000007600767245 */ /* 0x000fe20000201000 */
[----:B------:R-:W-:Y:S01]  /*26520*/  IMAD.U32 R152, R51, 0x10000, RZ ;  /* 0x0001000033987824 */ /* 0x000fe200078e00ff */
[----:B------:R-:W-:Y:S01]  /*26530*/  ISETP.NE.AND P6, PT, R154, 0x1, PT ;  /* 0x000000019a00780c */ /* 0x000fe20003fc5270 */
[----:B------:R-:W-:Y:S01]  /*26540*/  BSSY.RECONVERGENT B0, `(.L_x_19253) ;  /* 0x0000058000007945 */ /* 0x000fe20003800200 */
[----:B------:R-:W-:Y:S02]  /*26550*/  HFMA2 R157, -RZ, RZ, 0, 1.1920928955078125e-07 ;  /* 0x00000002ff9d7431 */ /* 0x000fe400000001ff */
[----:B------:R-:W-:Y:S01]  /*26560*/  FFMA.FTZ R118, R118, R248, 1.1641532182693481445e-10 ;  /* 0x2f00000076767423 */ /* 0x000fe200000100f8 */
[----:B------:R-:W-:Y:S01]  /*26570*/  PRMT R153, R119, 0x7632, R153 ;  /* 0x0000763277997816 */ /* 0x000fe20000000099 */
[----:B------:R-:W-:-:S03]  /*26580*/  IMAD.MOV.U32 R155, RZ, RZ, R158 ;  /* 0x000000ffff9b7224 */ /* 0x000fc600078e009e */
        /* <DEDUP_REMOVED lines=16> */
.L_x_19255:
        /* <DEDUP_REMOVED lines=16> */
.L_x_19257:
[----:B------:R-:W-:Y:S05]  /*26790*/  BSYNC.RECONVERGENT B1 ;  /* 0x0000000000017941 */ /* 0x000fea0003800200 */
.L_x_19256:
        /* <DEDUP_REMOVED lines=49> */
[----:B------:R-:W-:-:S07]  /*26ab0*/  LOP3.LUT R159, R41, R154, R119, 0x96, !PT ;  /* 0x0000009a299f7212 */ /* 0x000fce00078e9677 */
.L_x_19254:
[----:B------:R-:W-:Y:S05]  /*26ac0*/  BSYNC.RECONVERGENT B0 ;  /* 0x0000000000007941 */ /* 0x000fea0003800200 */
.L_x_19253:
[----:B------:R-:W-:Y:S01]  /*26ad0*/  I2FP.F32.U32 R118, R155 ;  /* 0x0000009b00767245 */ /* 0x000fe20000201000 */
[----:B------:R-:W-:Y:S01]  /*26ae0*/  IMAD.U32 R119, R153, 0x10000, RZ ;  /* 0x0001000099777824 */ /* 0x000fe200078e00ff */
[----:B------:R-:W-:Y:S02]  /*26af0*/  PRMT R153, R51, 0x7632, R153 ;  /* 0x0000763233997816 */ /* 0x000fe40000000099 */
[----:B------:R-:W-:Y:S01]  /*26b00*/  F2FP.BF16.F32.PACK_AB R117, R117, R148 ;  /* 0x000000947575723e */ /* 0x000fe200000010ff */
[----:B------:R-:W-:Y:S01]  /*26b10*/  FFMA.FTZ R118, R118, R248, 1.1641532182693481445e-10 ;  /* 0x2f00000076767423 */ /* 0x000fe200000100f8 */
[----:B------:R-:W-:Y:S01]  /*26b20*/  FMUL.FTZ R119, R119, R45 ;  /* 0x0000002d77777220 */ /* 0x000fe20000410000 */
[----:B------:R-:W-:Y:S02]  /*26b30*/  SHF.L.U32 R153, R153, 0x10, RZ ;  /* 0x0000001099997819 */ /* 0x000fe400000006ff */
[----:B------:R-:W-:Y:S01]  /*26b40*/  F2FP.BF16.F32.PACK_AB R116, R116, R146 ;  /* 0x000000927474723e */ /* 0x000fe200000010ff */
        /* <DEDUP_REMOVED lines=8> */
.L_x_19217:
        /* <DEDUP_REMOVED lines=16> */
.L_x_19261:
        /* <DEDUP_REMOVED lines=13> */
.L_x_19263:
[----:B------:R-:W-:Y:S05]  /*26da0*/  BSYNC.RECONVERGENT B1 ;  /* 0x0000000000017941 */ /* 0x000fea0003800200 */
.L_x_19262:
        /* <DEDUP_REMOVED lines=47> */
[----:B------:R-:W-:Y:S01]  /*270a0*/  HFMA2 R147, -RZ, RZ, 0, 0 ;  /* 0x00000000ff937431 */ /* 0x000fe200000001ff */
[----:B------:R-:W-:Y:S01]  /*270b0*/  MOV R158, R146 ;  /* 0x00000092009e7202 */ /* 0x000fe20000000f00 */
[----:B------:R-:W-:-:S07]  /*270c0*/  IMAD.MOV.U32 R146, RZ, RZ, R150 ;  /* 0x000000ffff927224 */ /* 0x000fce00078e0096 */
.L_x_19260:
[----:B------:R-:W-:Y:S05]  /*270d0*/  BSYNC.RECONVERGENT B0 ;  /* 0x0000000000007941 */ /* 0x000fea0003800200 */
.L_x_19259:
        /* <DEDUP_REMOVED lines=25> */
.L_x_19266:
        /* <DEDUP_REMOVED lines=13> */
.L_x_19268:
[----:B------:R-:W-:Y:S05]  /*27340*/  BSYNC.RECONVERGENT B1 ;  /* 0x0000000000017941 */ /* 0x000fea0003800200 */
.L_x_19267:
        /* <DEDUP_REMOVED lines=50> */
.L_x_19265:
[----:B------:R-:W-:Y:S05]  /*27670*/  BSYNC.RECONVERGENT B0 ;  /* 0x0000000000007941 */ /* 0x000fea0003800200 */
.L_x_19264:
        /* <DEDUP_REMOVED lines=25> */
.L_x_19271:
        /* <DEDUP_REMOVED lines=13> */
.L_x_19273:
[----:B------:R-:W-:Y:S05]  /*278e0*/  BSYNC.RECONVERGENT B1 ;  /* 0x0000000000017941 */ /* 0x000fea0003800200 */
.L_x_19272:
        /* <DEDUP_REMOVED lines=48> */
[----:B------:R-:W-:Y:S02]  /*27bf0*/  LOP3.LUT R159, R41, R150, R149, 0x96, !PT ;  /* 0x00000096299f7212 */ /* 0x000fe400078e9695 */
[----:B------:R-:W-:-:S07]  /*27c00*/  MOV R158, R148 ;  /* 0x00000094009e7202 */ /* 0x000fce0000000f00 */
.L_x_19270:
[----:B------:R-:W-:Y:S05]  /*27c10*/  BSYNC.RECONVERGENT B0 ;  /* 0x0000000000007941 */ /* 0x000fea0003800200 */
.L_x_19269:
[----:B------:R-:W-:Y:S01]  /*27c20*/  I2FP.F32.U32 R148, R151 ;  /* 0x0000009700947245 */ /* 0x000fe20000201000 */
[----:B------:R-:W-:Y:S01]  /*27c30*/  BSSY.RECONVERGENT B0, `(.L_x_19274) ;  /* 0x0000056000007945 */ /* 0x000fe20003800200 */
[----:B------:R-:W-:Y:S01]  /*27c40*/  ISETP.NE.AND P2, PT, R152, 0x1, PT ;  /* 0x000000019800780c */ /* 0x000fe20003f45270 */
[----:B------:R-:W-:Y:S01]  /*27c50*/  IMAD.MOV.U32 R150, RZ, RZ, 0x2 ;  /* 0x00000002ff967424 */ /* 0x000fe200078e00ff */
        /* <DEDUP_REMOVED lines=19> */
.L_x_19276:
        /* <DEDUP_REMOVED lines=13> */
.L_x_19278:
[----:B------:R-:W-:Y:S05]  /*27e60*/  BSYNC.RECONVERGENT B1 ;  /* 0x0000000000017941 */ /* 0x000fea0003800200 */
.L_x_19277:
        /* <DEDUP_REMOVED lines=50> */
.L_x_19275:
[----:B------:R-:W-:Y:S05]  /*28190*/  BSYNC.RECONVERGENT B0 ;  /* 0x0000000000007941 */ /* 0x000fea0003800200 */
.L_x_19274:
        /* <DEDUP_REMOVED lines=23> */
.L_x_19281:
        /* <DEDUP_REMOVED lines=13> */
.L_x_19283:
[----:B------:R-:W-:Y:S05]  /*283e0*/  BSYNC.RECONVERGENT B1 ;  /* 0x0000000000017941 */ /* 0x000fea0003800200 */
.L_x_19282:
        /* <DEDUP_REMOVED lines=49> */
[----:B------:R-:W-:-:S07]  /*28700*/  HFMA2 R151, -RZ, RZ, 0, 0 ;  /* 0x00000000ff977431 */ /* 0x000fce00000001ff */
.L_x_19280:
[----:B------:R-:W-:Y:S05]  /*28710*/  BSYNC.RECONVERGENT B0 ;  /* 0x0000000000007941 */ /* 0x000fea0003800200 */
.L_x_19279:
        /* <DEDUP_REMOVED lines=23> */
.L_x_19286:
        /* <DEDUP_REMOVED lines=13> */
.L_x_19288:
[----:B------:R-:W-:Y:S05]  /*28960*/  BSYNC.RECONVERGENT B1 ;  /* 0x0000000000017941 */ /* 0x000fea0003800200 */
.L_x_19287:
        /* <DEDUP_REMOVED lines=50> */
.L_x_19285:
[----:B------:R-:W-:Y:S05]  /*28c90*/  BSYNC.RECONVERGENT B0 ;  /* 0x0000000000007941 */ /* 0x000fea0003800200 */
.L_x_19284:
        /* <DEDUP_REMOVED lines=22> */
.L_x_19291:
        /* <DEDUP_REMOVED lines=13> */
.L_x_19293:
[----:B------:R-:W-:Y:S05]  /*28ed0*/  BSYNC.RECONVERGENT B1 ;  /* 0x0000000000017941 */ /* 0x000fea0003800200 */
.L_x_19292:
        /* <DEDUP_REMOVED lines=49> */
[----:B------:R-:W-:-:S07]  /*291f0*/  HFMA2 R154, -RZ, RZ, 0, 0 ;  /* 0x00000000ff9a7431 */ /* 0x000fce00000001ff */
.L_x_19290:
[----:B------:R-:W-:Y:S05]  /*29200*/  BSYNC.RECONVERGENT B0 ;  /* 0x0000000000007941 */ /* 0x000fea0003800200 */
.L_x_19289:
[----:B------:R-:W-:Y:S01]  /*29210*/  I2FP.F32.U32 R118, R118 ;  /* 0x0000007600767245 */ /* 0x000fe20000201000 */
[----:B------:R-:W-:Y:S01]  /*29220*/  BSSY.RECONVERGENT B0, `(.L_x_19294) ;  /* 0x0000059000007945 */ /* 0x000fe20003800200 */
[----:B------:R-:W-:Y:S01]  /*29230*/  ISETP.NE.AND P6, PT, R154, 0x1, PT ;  /* 0x000000019a00780c */ /* 0x000fe20003fc5270 */
[----:B------:R-:W-:Y:S01]  /*29240*/  HFMA2 R157, -RZ, RZ, 0, 1.1920928955078125e-07 ;  /* 0x00000002ff9d7431 */ /* 0x000fe200000001ff */
        /* <DEDUP_REMOVED lines=19> */
.L_x_19296:
        /* <DEDUP_REMOVED lines=16> */
.L_x_19298:
[----:B------:R-:W-:Y:S05]  /*29480*/  BSYNC.RECONVERGENT B1 ;  /* 0x0000000000017941 */ /* 0x000fea0003800200 */
.L_x_19297:
        /* <DEDUP_REMOVED lines=50> */
.L_x_19295:
[----:B------:R-:W-:Y:S05]  /*297b0*/  BSYNC.RECONVERGENT B0 ;  /* 0x0000000000007941 */ /* 0x000fea0003800200 */
.L_x_19294:
[----:B------:R-:W-:Y:S02]  /*297c0*/  I2FP.F32.U32 R118, R155 ;  /* 0x0000009b00767245 */ /* 0x000fe40000201000 */
[----:B------:R-:W-:Y:S02]  /*297d0*/  F2FP.BF16.F32.PACK_AB R117, R117, R148 ;  /* 0x000000947575723e */ /* 0x000fe400000010ff */
[----:B------:R-:W-:Y:S01]  /*297e0*/  F2FP.BF16.F32.PACK_AB R116, R116, R146 ;  /* 0x000000927474723e */ /* 0x000fe200000010ff */
[----:B------:R-:W-:-:S05]  /*297f0*/  FFMA.FTZ R118, R118, R248, 1.1641532182693481445e-10 ;  /* 0x2f00000076767423 */ /* 0x000fca00000100f8 */
[----:B------:R-:W-:Y:S01]  /*29800*/  FSETP.GTU.FTZ.AND P6, PT, R118, R32, PT ;  /* 0x000000207600720b */ /* 0x000fe20003fdc000 */
[----:B------:R-:W-:-:S04]  /*29810*/  IMAD.U32 R118, R153, 0x10000, RZ ;  /* 0x0001000099767824 */ /* 0x000fc800078e00ff */
[----:B------:R-:W-:-:S04]  /*29820*/  FMUL.FTZ R118, R118, R45 ;  /* 0x0000002d76767220 */ /* 0x000fc80000410000 */
[----:B------:R-:W-:Y:S01]  /*29830*/  FMUL.FTZ R119, R118, R33 ;  /* 0x0000002176777220 */ /* 0x000fe20000410000 */
[----:B------:R-:W-:-:S04]  /*29840*/  F2FP.BF16.F32.PACK_AB R118, R151, R150 ;  /* 0x000000969776723e */ /* 0x000fc800000010ff */
[----:B------:R-:W-:Y:S02]  /*29850*/  FSEL R119, R119, RZ, !P6 ;  /* 0x000000ff77777208 */ /* 0x000fe40007000000 */
[----:B------:R-:W-:-:S03]  /*29860*/  PLOP3.LUT P6, PT, P6, PT, PT, 0x8, 0x80 ;  /* 0x000000000080781c */ /* 0x000fc600037ce170 */
[----:B------:R-:W-:-:S05]  /*29870*/  FMUL.FTZ R153, R119, R63 ;  /* 0x0000003f77997220 */ /* 0x000fca0000410000 */
[----:B------:R-:W-:-:S07]  /*29880*/  F2FP.BF16.F32.PACK_AB R119, R153, R152 ;  /* 0x000000989977723e */ /* 0x000fce00000010ff */
.L_x_19258:
[----:B------:R-:W-:-:S05]  /*29890*/  IMAD.WIDE.U32 R154, R145, 0x10, R250 ;  /* 0x00000010919a7825 */ /* 0x000fca00078e00fa */
        /* <DEDUP_REMOVED lines=11> */
[----:B------:R-:W-:-:S02]  /*29950*/  SEL R118, RZ, 0x1, !P3 ;  /* 0x00000001ff767807 */ /* 0x000fc40005800000 */
[----:B------:R-:W-:Y:S02]  /*29960*/  IADD3 R155, PT, PT, R15, 0xe0, RZ ;  /* 0x000000e00f9b7810 */ /* 0x000fe40007ffe0ff */
        /* <DEDUP_REMOVED lines=27> */
.L_x_19302:
        /* <DEDUP_REMOVED lines=13> */
.L_x_19304:
[----:B------:R-:W-:Y:S05]  /*29bf0*/  BSYNC.RECONVERGENT B1 ;  /* 0x0000000000017941 */ /* 0x000fea0003800200 */
.L_x_19303:
        /* <DEDUP_REMOVED lines=49> */
.L_x_19301:
[----:B------:R-:W-:Y:S05]  /*29f10*/  BSYNC.RECONVERGENT B0 ;  /* 0x0000000000007941 */ /* 0x000fea0003800200 */
.L_x_19300:
        /* <DEDUP_REMOVED lines=9> */
[----:B------:R-:W-:-:S02]  /*29fb0*/  FSETP.GTU.FTZ.AND P0, PT, R156, R32, PT ;  /* 0x000000209c00720b */ /* 0x000fc40003f1c000 */
[----:B------:R-:W-:-:S05]  /*29fc0*/  SHF.L.U32 R156, R116, 0x10, RZ ;  /* 0x00000010749c7819 */ /* 0x000fca00000006ff */
[----:B------:R-:W-:-:S04]  /*29fd0*/  FMUL.FTZ R156, R156, R45 ;  /* 0x0000002d9c9c7220 */ /* 0x000fc80000410000 */
[----:B------:R-:W-:-:S05]  /*29fe0*/  FMUL.FTZ R156, R156, R33 ;  /* 0x000000219c9c7220 */ /* 0x000fca0000410000 */
[----:B------:R-:W-:Y:S02]  /*29ff0*/  FSEL R156, R156, RZ, !P0 ;  /* 0x000000ff9c9c7208 */ /* 0x000fe40004000000 */
        /* <DEDUP_REMOVED lines=13> */
.L_x_19307:
        /* <DEDUP_REMOVED lines=13> */
.L_x_19309:
[----:B------:R-:W-:Y:S05]  /*2a1a0*/  BSYNC.RECONVERGENT B1 ;  /* 0x0000000000017941 */ /* 0x000fea0003800200 */
.L_x_19308:
        /* <DEDUP_REMOVED lines=37> */
[----:B------:R-:W-:Y:S02]  /*2a400*/  LOP3.LUT R157, R160, UR15, R157, 0x96, !PT ;  /* 0x0000000fa09d7c12 */ /* 0x000fe4000f8e969d */
[----:B------:R-:W-:-:S03]  /*2a410*/  MOV R160, R154 ;  /* 0x0000009a00a07202 */ /* 0x000fc60000000f00 */
[----:B------:R-:W-:-:S05]  /*2a420*/  IMAD.WIDE.U32 R162, R157, -0x2daee0ad, RZ ;  /* 0xd2511f539da27825 */ /* 0x000fca00078e00ff */
[----:B------:R-:W-:Y:S01]  /*2a430*/  LOP3.LUT R161, R44, R158, R163, 0x96, !PT ;  /* 0x0000009e2ca17212 */ /* 0x000fe200078e96a3 */
[----:B------:R-:W-:-:S04]  /*2a440*/  IMAD.WIDE.U32 R158, R159, -0x326172a9, RZ ;  /* 0xcd9e8d579f9e7825 */ /* 0x000fc800078e00ff */
[----:B------:R-:W-:Y:S01]  /*2a450*/  IMAD.MOV.U32 R163, RZ, RZ, RZ ;  /* 0x000000ffffa37224 */ /* 0x000fe200078e00ff */
[----:B------:R-:W-:-:S05]  /*2a460*/  LOP3.LUT R156, R42, R156, R159, 0x96, !PT ;  /* 0x0000009c2a9c7212 */ /* 0x000fca00078e969f */
[----:B------:R-:W-:-:S04]  /*2a470*/  IMAD.WIDE.U32 R156, R156, -0x2daee0ad, RZ ;  /* 0xd2511f539c9c7825 */ /* 0x000fc800078e00ff */
[----:B------:R-:W-:Y:S01]  /*2a480*/  IMAD.MOV.U32 R154, RZ, RZ, R156 ;  /* 0x000000ffff9a7224 */ /* 0x000fe200078e009c */
[----:B------:R-:W-:Y:S01]  /*2a490*/  LOP3.LUT R162, R43, R162, R157, 0x96, !PT ;  /* 0x000000a22ba27212 */ /* 0x000fe200078e969d */
[----:B------:R-:W-:-:S05]  /*2a4a0*/  IMAD.WIDE.U32 R156, R161, -0x326172a9, RZ ;  /* 0xcd9e8d57a19c7825 */ /* 0x000fca00078e00ff */
[----:B------:R-:W-:Y:S02]  /*2a4b0*/  LOP3.LUT R159, R41, R158, R157, 0x96, !PT ;  /* 0x0000009e299f7212 */ /* 0x000fe400078e969d */
[----:B------:R-:W-:-:S07]  /*2a4c0*/  MOV R158, R156 ;  /* 0x0000009c009e7202 */ /* 0x000fce0000000f00 */
.L_x_19306:
[----:B------:R-:W-:Y:S05]  /*2a4d0*/  BSYNC.RECONVERGENT B0 ;  /* 0x0000000000007941 */ /* 0x000fea0003800200 */
.L_x_19305:
[----:B------:R-:W-:Y:S01]  /*2a4e0*/  I2FP.F32.U32 R156, R160 ;  /* 0x000000a0009c7245 */ /* 0x000fe20000201000 */
[----:B------:R-:W-:Y:S01]  /*2a4f0*/  BSSY.RECONVERGENT B0, `(.L_x_19310) ;  /* 0x0000057000007945 */ /* 0x000fe20003800200 */
[----:B------:R-:W-:Y:S01]  /*2a500*/  ISETP.NE.AND P1, PT, R163, 0x1, PT ;  /* 0x00000001a300780c */ /* 0x000fe20003f25270 */
[----:B------:R-:W-:Y:S01]  /*2a510*/  HFMA2 R161, -RZ, RZ, 0, 1.1920928955078125e-07 ;  /* 0x00000002ffa17431 */ /* 0x000fe200000001ff */
[----:B------:R-:W-:Y:S01]  /*2a520*/  PRMT R157, R48, 0x7632, R157 ;  /* 0x00007632309d7816 */ /* 0x000fe2000000009d */
[----:B------:R-:W-:-:S04]  /*2a530*/  FFMA.FTZ R156, R156, R248, 1.1641532182693481445e-10 ;  /* 0x2f0000009c9c7423 */ /* 0x000fc800000100f8 */
[----:B------:R-:W-:Y:S01]  /*2a540*/  IMAD.U32 R157, R157, 0x10000, RZ ;  /* 0x000100009d9d7824 */ /* 0x000fe200078e00ff */
[----:B------:R-:W-:Y:S02]  /*2a550*/  FSETP.GTU.FTZ.AND P0, PT, R156, R32, PT ;  /* 0x000000209c00720b */ /* 0x000fe40003f1c000 */
[----:B------:R-:W-:-:S05]  /*2a560*/  SHF.L.U32 R156, R165, 0x10, RZ ;  /* 0x00000010a59c7819 */ /* 0x000fca00000006ff */
        /* <DEDUP_REMOVED lines=15> */
.L_x_19312:
        /* <DEDUP_REMOVED lines=13> */
.L_x_19314:
[----:B------:R-:W-:Y:S05]  /*2a730*/  BSYNC.RECONVERGENT B1 ;  /* 0x0000000000017941 */ /* 0x000fea0003800200 */
.L_x_19313:
        /* <DEDUP_REMOVED lines=46> */
[----:B------:R-:W-:-:S05]  /*2aa20*/  IMAD.WIDE.U32 R160, R163, -0x326172a9, RZ ;  /* 0xcd9e8d57a3a07825 */ /* 0x000fca00078e00ff */
[----:B------:R-:W-:Y:S01]  /*2aa30*/  LOP3.LUT R159, R41, R158, R161, 0x96, !PT ;  /* 0x0000009e299f7212 */ /* 0x000fe200078e96a1 */
[----:B------:R-:W-:Y:S02]  /*2aa40*/  HFMA2 R161, -RZ, RZ, 0, 0 ;  /* 0x00000000ffa17431 */ /* 0x000fe400000001ff */
[----:B------:R-:W-:-:S07]  /*2aa50*/  IMAD.MOV.U32 R158, RZ, RZ, R160 ;  /* 0x000000ffff9e7224 */ /* 0x000fce00078e00a0 */
.L_x_19311:
[----:B------:R-:W-:Y:S05]  /*2aa60*/  BSYNC.RECONVERGENT B0 ;  /* 0x0000000000007941 */ /* 0x000fea0003800200 */
.L_x_19310:
[----:B------:R-:W-:Y:S01]  /*2aa70*/  I2FP.F32.U32 R157, R157 ;  /* 0x0000009d009d7245 */ /* 0x000fe20000201000 */
[----:B------:R-:W-:Y:S01]  /*2aa80*/  BSSY.RECONVERGENT B0, `(.L_x_19315) ;  /* 0x0000058000007945 */ /* 0x000fe20003800200 */
[----:B------:R-:W-:Y:S02]  /*2aa90*/  ISETP.NE.AND P2, PT, R161, 0x1, PT ;  /* 0x00000001a100780c */ /* 0x000fe40003f45270 */
[----:B------:R-:W-:Y:S01]  /*2aaa0*/  SHF.L.U32 R160, R49, 0x10, RZ ;  /* 0x0000001031a07819 */ /* 0x000fe200000006ff */
        /* <DEDUP_REMOVED lines=8> */
[----:B------:R-:W-:Y:S01]  /*2ab30*/  FFMA.FTZ R170, R157, R58, R160 ;  /* 0x0000003a9daa7223 */ /* 0x000fe200000100a0 */
[----:B------:R-:W-:Y:S01]  /*2ab40*/  PRMT R157, R117, 0x7632, R157 ;  /* 0x00007632759d7816 */ /* 0x000fe2000000009d */
[----:B------:R-:W-:Y:S02]  /*2ab50*/  IMAD.MOV.U32 R160, RZ, RZ, 0x2 ;  /* 0x00000002ffa07424 */ /* 0x000fe400078e00ff */
        /* <DEDUP_REMOVED lines=10> */
.L_x_19317:
        /* <DEDUP_REMOVED lines=13> */
.L_x_19319:
[----:B------:R-:W-:Y:S05]  /*2acd0*/  BSYNC.RECONVERGENT B1 ;  /* 0x0000000000017941 */ /* 0x000fea0003800200 */
.L_x_19318:
        /* <DEDUP_REMOVED lines=46> */
[----:B------:R-:W-:-:S05]  /*2afc0*/  IMAD.WIDE.U32 R160, R163, -0x326172a9, RZ ;  /* 0xcd9e8d57a3a07825 */ /* 0x000fca00078e00ff */
[----:B------:R-:W-:Y:S01]  /*2afd0*/  LOP3.LUT R159, R41, R158, R161, 0x96, !PT ;  /* 0x0000009e299f7212 */ /* 0x000fe200078e96a1 */
[----:B------:R-:W-:Y:S02]  /*2afe0*/  IMAD.MOV.U32 R158, RZ, RZ, R160 ;  /* 0x000000ffff9e7224 */ /* 0x000fe400078e00a0 */
[----:B------:R-:W-:-:S07]  /*2aff0*/  HFMA2 R160, -RZ, RZ, 0, 0 ;  /* 0x00000000ffa07431 */ /* 0x000fce00000001ff */
.L_x_19316:
[----:B------:R-:W-:Y:S05]  /*2b000*/  BSYNC.RECONVERGENT B0 ;  /* 0x0000000000007941 */ /* 0x000fea0003800200 */
.L_x_19315:
        /* <DEDUP_REMOVED lines=24> */
.L_x_19322:
        /* <DEDUP_REMOVED lines=13> */
.L_x_19324:
[----:B------:R-:W-:Y:S05]  /*2b260*/  BSYNC.RECONVERGENT B1 ;  /* 0x0000000000017941 */ /* 0x000fea0003800200 */
.L_x_19323:
        /* <DEDUP_REMOVED lines=18> */
[----:B------:R-:W-:-:S04]  /*2b390*/  IMAD.WIDE.U32 R162, R158, -0x2daee0ad, RZ ;  /* 0xd2511f539ea27825 */ /* 0x000fc800078e00ff */
        /* <DEDUP_REMOVED lines=8> */
[----:B------:R-:W-:Y:S01]  /*2b420*/  UIADD3 UR15, UPT, UPT, UR5, 0x646e171e, URZ ;  /* 0x646e171e050f7890 */ /* 0x000fe2000fffe0ff */
[----:B------:R-:W-:-:S04]  /*2b430*/  IMAD.WIDE.U32 R158, R158, -0x2daee0ad, RZ ;  /* 0xd2511f539e9e7825 */ /* 0x000fc800078e00ff */
[----:B------:R-:W-:Y:S01]  /*2b440*/  IMAD.WIDE.U32 R162, R162, -0x326172a9, RZ ;  /* 0xcd9e8d57a2a27825 */ /* 0x000fe200078e00ff */
[----:B------:R-:W-:Y:S01]  /*2b450*/  LOP3.LUT R159, R160, UR15, R159, 0x96, !PT ;  /* 0x0000000fa09f7c12 */ /* 0x000fe2000f8e969f */
[----:B------:R-:W-:-:S06]  /*2b460*/  UIADD3 UR15, UPT, UPT, UR4, -0x4ab325aa, URZ ;  /* 0xb54cda56040f7890 */ /* 0x000fcc000fffe0ff */
        /* <DEDUP_REMOVED lines=16> */
[----:B------:R-:W-:-:S07]  /*2b570*/  LOP3.LUT R159, R41, R160, R159, 0x96, !PT ;  /* 0x000000a0299f7212 */ /* 0x000fce00078e969f */
.L_x_19321:
[----:B------:R-:W-:Y:S05]  /*2b580*/  BSYNC.RECONVERGENT B0 ;  /* 0x0000000000007941 */ /* 0x000fea0003800200 */
.L_x_19320:
        /* <DEDUP_REMOVED lines=25> */
.L_x_19327:
        /* <DEDUP_REMOVED lines=13> */
.L_x_19329:
[----:B------:R-:W-:Y:S05]  /*2b7f0*/  BSYNC.RECONVERGENT B1 ;  /* 0x0000000000017941 */ /* 0x000fea0003800200 */
.L_x_19328:
        /* <DEDUP_REMOVED lines=46> */
[----:B------:R-:W-:-:S05]  /*2bae0*/  IMAD.WIDE.U32 R158, R163, -0x326172a9, RZ ;  /* 0xcd9e8d57a39e7825 */ /* 0x000fca00078e00ff */
[----:B------:R-:W-:Y:S01]  /*2baf0*/  LOP3.LUT R159, R41, R160, R159, 0x96, !PT ;  /* 0x000000a0299f7212 */ /* 0x000fe200078e969f */
[----:B------:R-:W-:-:S07]  /*2bb00*/  IMAD.MOV.U32 R160, RZ, RZ, RZ ;  /* 0x000000ffffa07224 */ /* 0x000fce00078e00ff */
.L_x_19326:
[----:B------:R-:W-:Y:S05]  /*2bb10*/  BSYNC.RECONVERGENT B0 ;  /* 0x0000000000007941 */ /* 0x000fea0003800200 */
.L_x_19325:
[----:B------:R-:W-:Y:S01]  /*2bb20*/  I2FP.F32.U32 R161, R161 ;  /* 0x000000a100a17245 */ /* 0x000fe20000201000 */
[----:B------:R-:W-:Y:S01]  /*2bb30*/  BSSY.RECONVERGENT B0, `(.L_x_19330) ;  /* 0x0000056000007945 */ /* 0x000fe20003800200 */
[----:B------:R-:W-:Y:S02]  /*2bb40*/  ISETP.NE.AND P5, PT, R160, 0x1, PT ;  /* 0x00000001a000780c */ /* 0x000fe40003fa5270 */
        /* <DEDUP_REMOVED lines=21> */
.L_x_19332:
        /* <DEDUP_REMOVED lines=13> */
.L_x_19334:
[----:B------:R-:W-:Y:S05]  /*2bd70*/  BSYNC.RECONVERGENT B1 ;  /* 0x0000000000017941 */ /* 0x000fea0003800200 */
.L_x_19333:
        /* <DEDUP_REMOVED lines=47> */
[----:B------:R-:W-:Y:S01]  /*2c070*/  IMAD.MOV.U32 R163, RZ, RZ, RZ ;  /* 0x000000ffffa37224 */ /* 0x000fe200078e00ff */
[----:B------:R-:W-:-:S07]  /*2c080*/  LOP3.LUT R159, R41, R160, R159, 0x96, !PT ;  /* 0x000000a0299f7212 */ /* 0x000fce00078e969f */
.L_x_19331:
[----:B------:R-:W-:Y:S05]  /*2c090*/  BSYNC.RECONVERGENT B0 ;  /* 0x0000000000007941 */ /* 0x000fea0003800200 */
.L_x_19330:
        /* <DEDUP_REMOVED lines=25> */
.L_x_19337:
        /* <DEDUP_REMOVED lines=16> */
.L_x_19339:
[----:B------:R-:W-:Y:S05]  /*2c330*/  BSYNC.RECONVERGENT B1 ;  /* 0x0000000000017941 */ /* 0x000fea0003800200 */
.L_x_19338:
        /* <DEDUP_REMOVED lines=27> */
[----:B------:R-:W-:Y:S01]  /*2c4f0*/  LOP3.LUT R37, R158, UR15, R37, 0x96, !PT ;  /* 0x0000000f9e257c12 */ /* 0x000fe2000f8e9625 */
[----:B------:R-:W-:Y:S02]  /*2c500*/  UIADD3 UR15, UPT, UPT, UR5, 0x646e171e, URZ ;  /* 0x646e171e050f7890 */ /* 0x000fe4000fffe0ff */
[----:B------:R-:W-:-:S04]  /*2c510*/  IMAD.MOV.U32 R161, RZ, RZ, R154 ;  /* 0x000000ffffa17224 */ /* 0x000fc800078e009a */
[----:B------:R-:W-:Y:S01]  /*2c520*/  LOP3.LUT R34, R36, UR15, R39, 0x96, !PT ;  /* 0x0000000f24227c12 */ /* 0x000fe2000f8e9627 */
[----:B------:R-:W-:Y:S01]  /*2c530*/  UIADD3 UR15, UPT, UPT, UR4, -0x4ab325aa, URZ ;  /* 0xb54cda56040f7890 */ /* 0x000fe2000fffe0ff */
[----:B------:R-:W-:-:S04]  /*2c540*/  IMAD.WIDE.U32 R36, R37, -0x326172a9, RZ ;  /* 0xcd9e8d5725247825 */ /* 0x000fc800078e00ff */
[----:B------:R-:W-:Y:S01]  /*2c550*/  IMAD.WIDE.U32 R158, R34, -0x326172a9, RZ ;  /* 0xcd9e8d57229e7825 */ /* 0x000fe200078e00ff */
[----:B------:R-:W-:Y:S01]  /*2c560*/  LOP3.LUT R37, R160, UR15, R37, 0x96, !PT ;  /* 0x0000000fa0257c12 */ /* 0x000fe2000f8e9625 */
[----:B------:R-:W-:Y:S02]  /*2c570*/  UIADD3 UR15, UPT, UPT, UR4, 0x5384540f, URZ ;  /* 0x5384540f040f7890 */ /* 0x000fe4000fffe0ff */
[----:B------:R-:W-:-:S04]  /*2c580*/  IMAD.MOV.U32 R160, RZ, RZ, RZ ;  /* 0x000000ffffa07224 */ /* 0x000fc800078e00ff */
[----:B------:R-:W-:Y:S01]  /*2c590*/  LOP3.LUT R34, R36, UR15, R159, 0x96, !PT ;  /* 0x0000000f24227c12 */ /* 0x000fe2000f8e969f */
[----:B------:R-:W-:-:S05]  /*2c5a0*/  IMAD.WIDE.U32 R36, R37, -0x2daee0ad, RZ ;  /* 0xd2511f5325247825 */ /* 0x000fca00078e00ff */
[----:B------:R-:W-:Y:S01]  /*2c5b0*/  LOP3.LUT R37, R35, R38, R37, 0x96, !PT ;  /* 0x0000002623257212 */ /* 0x000fe200078e9625 */
[----:B------:R-:W-:-:S05]  /*2c5c0*/  IMAD.WIDE.U32 R34, R34, -0x2daee0ad, RZ ;  /* 0xd2511f5322227825 */ /* 0x000fca00078e00ff */
[----:B------:R-:W-:Y:S01]  /*2c5d0*/  LOP3.LUT R35, R44, R36, R35, 0x96, !PT ;  /* 0x000000242c237212 */ /* 0x000fe200078e9623 */
[----:B------:R-:W-:-:S04]  /*2c5e0*/  IMAD.WIDE.U32 R36, R37, -0x326172a9, RZ ;  /* 0xcd9e8d5725247825 */ /* 0x000fc800078e00ff */
[----:B------:R-:W-:Y:S01]  /*2c5f0*/  IMAD.WIDE.U32 R38, R35, -0x326172a9, RZ ;  /* 0xcd9e8d5723267825 */ /* 0x000fe200078e00ff */
[----:B------:R-:W-:-:S04]  /*2c600*/  LOP3.LUT R37, R42, R158, R37, 0x96, !PT ;  /* 0x0000009e2a257212 */ /* 0x000fc800078e9625 */
[----:B------:R-:W-:Y:S01]  /*2c610*/  LOP3.LUT R159, R41, R36, R39, 0x96, !PT ;  /* 0x00000024299f7212 */ /* 0x000fe200078e9627 */
[----:B------:R-:W-:Y:S01]  /*2c620*/  IMAD.WIDE.U32 R36, R37, -0x2daee0ad, RZ ;  /* 0xd2511f5325247825 */ /* 0x000fe200078e00ff */
[----:B------:R-:W-:-:S04]  /*2c630*/  MOV R158, R38 ;  /* 0x00000026009e7202 */ /* 0x000fc80000000f00 */
[----:B------:R-:W-:Y:S02]  /*2c640*/  LOP3.LUT R162, R43, R34, R37, 0x96, !PT ;  /* 0x000000222ba27212 */ /* 0x000fe400078e9625 */
[----:B------:R-:W-:-:S07]  /*2c650*/  MOV R154, R36 ;  /* 0x00000024009a7202 */ /* 0x000fce0000000f00 */
.L_x_19336:
[----:B------:R-:W-:Y:S05]  /*2c660*/  BSYNC.RECONVERGENT B0 ;  /* 0x0000000000007941 */ /* 0x000fea0003800200 */
.L_x_19335:
[----:B------:R-:W-:Y:S02]  /*2c670*/  I2FP.F32.U32 R34, R161 ;  /* 0x000000a100227245 */ /* 0x000fe40000201000 */
[----:B------:R-:W-:-:S03]  /*2c680*/  SHF.L.U32 R35, R167, 0x10, RZ ;  /* 0x00000010a7237819 */ /* 0x000fc600000006ff */
[----:B------:R-:W-:Y:S02]  /*2c690*/  FFMA.FTZ R34, R34, R248, 1.1641532182693481445e-10 ;  /* 0x2f00000022227423 */ /* 0x000fe400000100f8 */
[----:B------:R-:W-:-:S03]  /*2c6a0*/  FMUL.FTZ R35, R35, R45 ;  /* 0x0000002d23237220 */ /* 0x000fc60000410000 */
[----:B------:R-:W-:Y:S01]  /*2c6b0*/  FSETP.GTU.FTZ.AND P6, PT, R34, R32, PT ;  /* 0x000000202200720b */ /* 0x000fe20003fdc000 */
[----:B------:R-:W-:Y:S01]  /*2c6c0*/  FMUL.FTZ R35, R35, R33 ;  /* 0x0000002123237220 */ /* 0x000fe20000410000 */
[----:B------:R-:W-:Y:S02]  /*2c6d0*/  PRMT R32, R51, 0x7632, R32 ;  /* 0x0000763233207816 */ /* 0x000fe40000000020 */
[----:B------:R-:W-:Y:S02]  /*2c6e0*/  F2FP.BF16.F32.PACK_AB R34, R165, R168 ;  /* 0x000000a8a522723e */ /* 0x000fe400000010ff */
[----:B------:R-:W-:Y:S01]  /*2c6f0*/  FSEL R35, R35, RZ, !P6 ;  /* 0x000000ff23237208 */ /* 0x000fe20007000000 */
[----:B------:R-:W-:Y:S01]  /*2c700*/  IMAD.U32 R32, R32, 0x10000, RZ ;  /* 0x0001000020207824 */ /* 0x000fe200078e00ff */
[----:B------:R-:W-:Y:S02]  /*2c710*/  PLOP3.LUT P6, PT, P6, PT, PT, 0x8, 0x80 ;  /* 0x000000000080781c */ /* 0x000fe400037ce170 */
[----:B------:R-:W-:Y:S01]  /*2c720*/  F2FP.BF16.F32.PACK_AB R33, R157, R170 ;  /* 0x000000aa9d21723e */ /* 0x000fe200000010ff */
[----:B------:R-:W-:Y:S01]  /*2c730*/  FFMA.FTZ R38, R35, R55, R32 ;  /* 0x0000003723267223 */ /* 0x000fe20000010020 */
[----:B------:R-:W-:-:S04]  /*2c740*/  F2FP.BF16.F32.PACK_AB R32, R156, R171 ;  /* 0x000000ab9c20723e */ /* 0x000fc800000010ff */
[----:B------:R-:W-:Y:S01]  /*2c750*/  F2FP.BF16.F32.PACK_AB R35, R38, R166 ;  /* 0x000000a62623723e */ /* 0x000fe200000010ff */
[----:B------:R-:W-:Y:S06]  /*2c760*/  BRA `(.L_x_19340) ;  /* 0x0000002c00207947 */ /* 0x000fec0003800000 */
.L_x_19299:
        /* <DEDUP_REMOVED lines=16> */
.L_x_19343:
        /* <DEDUP_REMOVED lines=13> */
.L_x_19345:
[----:B------:R-:W-:Y:S05]  /*2c940*/  BSYNC.RECONVERGENT B1 ;  /* 0x0000000000017941 */ /* 0x000fea0003800200 */
.L_x_19344:
        /* <DEDUP_REMOVED lines=42> */
[----:B------:R-:W-:-:S04]  /*2cbf0*/  HFMA2 R161, -RZ, RZ, 0, 0 ;  /* 0x00000000ffa17431 */ /* 0x000fc800000001ff */
[----:B------:R-:W-:-:S05]  /*2cc00*/  IMAD.WIDE.U32 R158, R154, -0x2daee0ad, RZ ;  /* 0xd2511f539a9e7825 */ /* 0x000fca00078e00ff */
[----:B------:R-:W-:Y:S02]  /*2cc10*/  LOP3.LUT R162, R43, R162, R159, 0x96, !PT ;  /* 0x000000a22ba27212 */ /* 0x000fe400078e969f */
[----:B------:R-:W-:Y:S01]  /*2cc20*/  MOV R154, R158 ;  /* 0x0000009e009a7202 */ /* 0x000fe20000000f00 */
[----:B------:R-:W-:-:S05]  /*2cc30*/  IMAD.WIDE.U32 R158, R157, -0x326172a9, RZ ;  /* 0xcd9e8d579d9e7825 */ /* 0x000fca00078e00ff */
[----:B------:R-:W-:Y:S01]  /*2cc40*/  LOP3.LUT R159, R41, R160, R159, 0x96, !PT ;  /* 0x000000a0299f7212 */ /* 0x000fe200078e969f */
[----:B------:R-:W-:-:S07]  /*2cc50*/  IMAD.MOV.U32 R160, RZ, RZ, R156 ;  /* 0x000000ffffa07224 */ /* 0x000fce00078e009c */
.L_x_19342:
[----:B------:R-:W-:Y:S05]  /*2cc60*/  BSYNC.RECONVERGENT B0 ;  /* 0x0000000000007941 */ /* 0x000fea0003800200 */
.L_x_19341:
        /* <DEDUP_REMOVED lines=26> */
.L_x_19348:
        /* <DEDUP_REMOVED lines=13> */
.L_x_19350:
[----:B------:R-:W-:Y:S05]  /*2cee0*/  BSYNC.RECONVERGENT B1 ;  /* 0x0000000000017941 */ /* 0x000fea0003800200 */
.L_x_19349:
        /* <DEDUP_REMOVED lines=50> */
.L_x_19347:
[----:B------:R-:W-:Y:S05]  /*2d210*/  BSYNC.RECONVERGENT B0 ;  /* 0x0000000000007941 */ /* 0x000fea0003800200 */
.L_x_19346:
        /* <DEDUP_REMOVED lines=22> */
.L_x_19353:
        /* <DEDUP_REMOVED lines=13> */
.L_x_19355:
[----:B------:R-:W-:Y:S05]  /*2d450*/  BSYNC.RECONVERGENT B1 ;  /* 0x0000000000017941 */ /* 0x000fea0003800200 */
.L_x_19354:
        /* <DEDUP_REMOVED lines=50> */
.L_x_19352:
[----:B------:R-:W-:Y:S05]  /*2d780*/  BSYNC.RECONVERGENT B0 ;  /* 0x0000000000007941 */ /* 0x000fea0003800200 */
.L_x_19351:
        /* <DEDUP_REMOVED lines=13> */
[----:B------:R-:W-:-:S03]  /*2d860*/  PRMT R157, R117, 0x7632, R157 ;  /* 0x00007632759d7816 */ /* 0x000fc6000000009d */
        /* <DEDUP_REMOVED lines=10> */
.L_x_19358:
        /* <DEDUP_REMOVED lines=13> */
.L_x_19360:
[----:B------:R-:W-:Y:S05]  /*2d9e0*/  BSYNC.RECONVERGENT B1 ;  /* 0x0000000000017941 */ /* 0x000fea0003800200 */
.L_x_19359:
        /* <DEDUP_REMOVED lines=50> */
.L_x_19357:
[----:B------:R-:W-:Y:S05]  /*2dd10*/  BSYNC.RECONVERGENT B0 ;  /* 0x0000000000007941 */ /* 0x000fea0003800200 */
.L_x_19356:
        /* <DEDUP_REMOVED lines=22> */
.L_x_19363:
        /* <DEDUP_REMOVED lines=13> */
.L_x_19365:
[----:B------:R-:W-:Y:S05]  /*2df50*/  BSYNC.RECONVERGENT B1 ;  /* 0x0000000000017941 */ /* 0x000fea0003800200 */
.L_x_19364:
        /* <DEDUP_REMOVED lines=49> */
.L_x_19362:
[----:B------:R-:W-:Y:S05]  /*2e270*/  BSYNC.RECONVERGENT B0 ;  /* 0x0000000000007941 */ /* 0x000fea0003800200 */
.L_x_19361:
        /* <DEDUP_REMOVED lines=24> */
.L_x_19368:
        /* <DEDUP_REMOVED lines=13> */
.L_x_19370:
[----:B------:R-:W-:Y:S05]  /*2e4d0*/  BSYNC.RECONVERGENT B1 ;  /* 0x0000000000017941 */ /* 0x000fea0003800200 */
.L_x_19369:
        /* <DEDUP_REMOVED lines=49> */
.L_x_19367:
[----:B------:R-:W-:Y:S05]  /*2e7f0*/  BSYNC.RECONVERGENT B0 ;  /* 0x0000000000007941 */ /* 0x000fea0003800200 */
.L_x_19366:
[----:B------:R-:W-:Y:S01]  /*2e800*/  I2FP.F32.U32 R161, R161 ;  /* 0x000000a100a17245 */ /* 0x000fe20000201000 */
[----:B------:R-:W-:Y:S01]  /*2e810*/  BSSY.RECONVERGENT B0, `(.L_x_19371) ;  /* 0x0000054000007945 */ /* 0x000fe20003800200 */
[----:B------:R-:W-:Y:S01]  /*2e820*/  ISETP.NE.AND P5, PT, R160, 0x1, PT ;  /* 0x00000001a000780c */ /* 0x000fe20003fa5270 */
        /* <DEDUP_REMOVED lines=19> */
.L_x_19373:
        /* <DEDUP_REMOVED lines=13> */
.L_x_19375:
[----:B------:R-:W-:Y:S05]  /*2ea30*/  BSYNC.RECONVERGENT B1 ;  /* 0x0000000000017941 */ /* 0x000fea0003800200 */
.L_x_19374:
        /* <DEDUP_REMOVED lines=49> */
.L_x_19372:
[----:B------:R-:W-:Y:S05]  /*2ed50*/  BSYNC.RECONVERGENT B0 ;  /* 0x0000000000007941 */ /* 0x000fea0003800200 */
.L_x_19371:
        /* <DEDUP_REMOVED lines=24> */
.L_x_19378:
        /* <DEDUP_REMOVED lines=16> */
.L_x_19380:
[----:B------:R-:W-:Y:S05]  /*2efe0*/  BSYNC.RECONVERGENT B1 ;  /* 0x0000000000017941 */ /* 0x000fea0003800200 */
.L_x_19379:
        /* <DEDUP_REMOVED lines=50> */
.L_x_19377:
[----:B------:R-:W-:Y:S05]  /*2f310*/  BSYNC.RECONVERGENT B0 ;  /* 0x0000000000007941 */ /* 0x000fea0003800200 */
.L_x_19376:
[----:B------:R-:W-:Y:S02]  /*2f320*/  I2FP.F32.U32 R34, R161 ;  /* 0x000000a100227245 */ /* 0x000fe40000201000 */
[----:B------:R-:W-:-:S03]  /*2f330*/  SHF.L.U32 R35, R167, 0x10, RZ ;  /* 0x00000010a7237819 */ /* 0x000fc600000006ff */
[----:B------:R-:W-:Y:S02]  /*2f340*/  FFMA.FTZ R34, R34, R248, 1.1641532182693481445e-10 ;  /* 0x2f00000022227423 */ /* 0x000fe400000100f8 */
[----:B------:R-:W-:-:S03]  /*2f350*/  FMUL.FTZ R35, R35, R45 ;  /* 0x0000002d23237220 */ /* 0x000fc60000410000 */
[----:B------:R-:W-:Y:S01]  /*2f360*/  FSETP.GTU.FTZ.AND P6, PT, R34, R32, PT ;  /* 0x000000202200720b */ /* 0x000fe20003fdc000 */
[----:B------:R-:W-:Y:S01]  /*2f370*/  FMUL.FTZ R35, R35, R33 ;  /* 0x0000002123237220 */ /* 0x000fe20000410000 */
[----:B------:R-:W-:Y:S02]  /*2f380*/  F2FP.BF16.F32.PACK_AB R34, R165, R168 ;  /* 0x000000a8a522723e */ /* 0x000fe400000010ff */
[----:B------:R-:W-:Y:S02]  /*2f390*/  F2FP.BF16.F32.PACK_AB R33, R157, R170 ;  /* 0x000000aa9d21723e */ /* 0x000fe400000010ff */
[----:B------:R-:W-:Y:S02]  /*2f3a0*/  FSEL R35, R35, RZ, !P6 ;  /* 0x000000ff23237208 */ /* 0x000fe40007000000 */
[----:B------:R-:W-:Y:S02]  /*2f3b0*/  PLOP3.LUT P6, PT, P6, PT, PT, 0x8, 0x80 ;  /* 0x000000000080781c */ /* 0x000fe400037ce170 */
[----:B------:R-:W-:Y:S01]  /*2f3c0*/  F2FP.BF16.F32.PACK_AB R32, R156, R171 ;  /* 0x000000ab9c20723e */ /* 0x000fe200000010ff */
[----:B------:R-:W-:-:S05]  /*2f3d0*/  FMUL.FTZ R38, R35, R55 ;  /* 0x0000003723267220 */ /* 0x000fca0000410000 */
[----:B------:R-:W-:-:S07]  /*2f3e0*/  F2FP.BF16.F32.PACK_AB R35, R38, R166 ;  /* 0x000000a62623723e */ /* 0x000fce00000010ff */
.L_x_19340:
[----:B------:R-:W-:Y:S01]  /*2f3f0*/  IMAD.WIDE.U32 R36, R155, 0x10, R250 ;  /* 0x000000109b247825 */ /* 0x000fe200078e00fa */
[----:B------:R-:W0:Y:S01]  /*2f400*/  LDC.64 R40, c[0x0][0x3b0] ;  /* 0x0000ec00ff287b82 */ /* 0x000e220000000a00 */
[----:B------:R-:W-:-:S03]  /*2f410*/  UMOV UR15, 0xffffffff ;  /* 0xffffffff000f7882 */ /* 0x000fc60000000000 */
[----:B------:R1:W-:Y:S02]  /*2f420*/  STG.E.128 desc[UR6][R36.64], R32 ;  /* 0x0000002024007986 */ /* 0x0003e4000c101d06 */
[----:B-1----:R-:W-:Y:S02]  /*2f430*/  SEL R32, RZ, 0x1000000, !P6 ;  /* 0x01000000ff207807 */ /* 0x002fe40007000000 */
        /* <DEDUP_REMOVED lines=11> */
[----:B------:R-:W-:Y:S02]  /*2f4f0*/  LOP3.LUT P5, RZ, R249, 0x1f, RZ, 0xc0, !PT ;  /* 0x0000001ff9ff7812 */ /* 0x000fe400078ac0ff */
[----:B------:R-:W-:Y:S01]  /*2f500*/  LOP3.LUT R32, R32, R34, RZ, 0xfc, !PT ;  /* 0x0000002220207212 */ /* 0x000fe200078efcff */
[----:B0-----:R-:W-:-:S05]  /*2f510*/  IMAD.WIDE.U32 R34, R155, 0x8, R40 ;  /* 0x000000089b227825 */ /* 0x001fca00078e0028 */
        /* <DEDUP_REMOVED lines=215> */
.L_x_19394:
[----:B------:R-:W2:Y:S04]  /*30290*/  LDL R41, [R1+0xb0] ;  /* 0x0000b00001297983 */ /* 0x000ea80000100800 */
[----:B------:R-:W3:Y:S04]  /*302a0*/  LDL R37, [R1+0xcc] ;  /* 0x0000cc0001257983 */ /* 0x000ee80000100800 */
[----:B------:R-:W4:Y:S04]  /*302b0*/  LDL R34, [R1+0xc4] ;  /* 0x0000c40001227983 */ /* 0x000f280000100800 */
[----:B------:R-:W5:Y:S04]  /*302c0*/  LDL R40, [R1+0xb4] ;  /* 0x0000b40001287983 */ /* 0x000f680000100800 */
[----:B------:R-:W5:Y:S04]  /*302d0*/  LDL R163, [R1+0xb8] ;  /* 0x0000b80001a37983 */ /* 0x000f680000100800 */
[----:B------:R-:W5:Y:S04]  /*302e0*/  LDL R161, [R1+0xbc] ;  /* 0x0000bc0001a17983 */ /* 0x000f680000100800 */
[----:B------:R-:W5:Y:S04]  /*302f0*/  LDL R45, [R1+0xc0] ;  /* 0x0000c000012d7983 */ /* 0x000f680000100800 */
[----:B------:R-:W5:Y:S01]  /*30300*/  LDL R44, [R1+0xc8] ;  /* 0x0000c800012c7983 */ /* 0x000f620000100800 */
[----:B------:R-:W-:Y:S01]  /*30310*/  FMUL.FTZ R33, R35, R35 ;  /* 0x0000002323217220 */ /* 0x000fe20000410000 */
[----:B------:R-:W-:Y:S01]  /*30320*/  ISETP.NE.AND P0, PT, RZ, UR13, PT ;  /* 0x0000000dff007c0c */ /* 0x000fe2000bf05270 */
[----:B-1----:R-:W-:Y:S01]  /*30330*/  FADD.FTZ R32, R36, R32 ;  /* 0x0000002024207221 */ /* 0x002fe20000010000 */
[----:B------:R-:W5:Y:S02]  /*30340*/  LDL R43, [R1+0x98] ;  /* 0x00009800012b7983 */ /* 0x000f640000100800 */
[----:B------:R-:W-:Y:S01]  /*30350*/  FSEL R33, R33, RZ, P0 ;  /* 0x000000ff21217208 */ /* 0x000fe20000000000 */
[----:B------:R-:W-:Y:S01]  /*30360*/  FFMA.FTZ R32, R32, R39, UR14 ;  /* 0x0000000e20207e23 */ /* 0x000fe20008010027 */
[----:B------:R-:W5:Y:S03]  /*30370*/  LDL R42, [R1+0x9c] ;  /* 0x00009c00012a7983 */ /* 0x000f660000100800 */
[----:B------:R-:W-:Y:S01]  /*30380*/  FADD.FTZ R32, R32, R33 ;  /* 0x0000002120207221 */ /* 0x000fe20000010000 */
[----:B------:R-:W5:Y:S04]  /*30390*/  LDL R39, [R1+0x90] ;  /* 0x0000900001277983 */ /* 0x000f680000100800 */
[----:B0-----:R-:W5:Y:S01]  /*303a0*/  LDL R36, [R1+0xac] ;  /* 0x0000ac0001247983 */ /* 0x001f620000100800 */
[----:B------:R-:W0:Y:S01]  /*303b0*/  MUFU.RSQ R32, R32 ;  /* 0x0000002000207308 */ /* 0x000e220000001400 */
[----:B------:R-:W-:-:S02]  /*303c0*/  FSEL R33, R35, RZ, !P0 ;  /* 0x000000ff23217208 */ /* 0x000fc40004000000 */
[----:B------:R-:W5:Y:S03]  /*303d0*/  LDL R167, [R1+0x70] ;  /* 0x0000700001a77983 */ /* 0x000f660000100800 */
[C---:B------:R-:W-:Y:S01]  /*303e0*/  FADD.FTZ R25, -R33.reuse, R25 ;  /* 0x0000001921197221 */ /* 0x040fe20000010100 */
[C---:B------:R-:W-:Y:S01]  /*303f0*/  FADD.FTZ R27, -R33.reuse, R27 ;  /* 0x0000001b211b7221 */ /* 0x040fe20000010100 */
[C---:B------:R-:W-:Y:S01]  /*30400*/  FADD.FTZ R28, -R33.reuse, R28 ;  /* 0x0000001c211c7221 */ /* 0x040fe20000010100 */
[C---:B------:R-:W-:Y:S01]  /*30410*/  FADD.FTZ R29, -R33.reuse, R29 ;  /* 0x0000001d211d7221 */ /* 0x040fe20000010100 */
[----:B------:R-:W5:Y:S04]  /*30420*/  LDL R166, [R1+0x74] ;  /* 0x0000740001a67983 */ /* 0x000f680000100800 */
[----:B------:R-:W5:Y:S01]  /*30430*/  LDL R248, [R1+0x78] ;  /* 0x0000780001f87983 */ /* 0x000f620000100800 */
[C---:B0-----:R-:W-:Y:S01]  /*30440*/  FMUL.FTZ R25, R32.reuse, R25 ;  /* 0x0000001920197220 */ /* 0x041fe20000410000 */
[C---:B------:R-:W-:Y:S01]  /*30450*/  FMUL.FTZ R27, R32.reuse, R27 ;  /* 0x0000001b201b7220 */ /* 0x040fe20000410000 */
[C---:B------:R-:W-:Y:S01]  /*30460*/  FMUL.FTZ R28, R32.reuse, R28 ;  /* 0x0000001c201c7220 */ /* 0x040fe20000410000 */
[C---:B------:R-:W-:Y:S01]  /*30470*/  FMUL.FTZ R29, R32.reuse, R29 ;  /* 0x0000001d201d7220 */ /* 0x040fe20000410000 */
[C---:B------:R-:W-:Y:S01]  /*30480*/  FADD.FTZ R30, -R33.reuse, R30 ;  /* 0x0000001e211e7221 */ /* 0x040fe20000010100 */
[C---:B------:R-:W-:Y:S01]  /*30490*/  FADD.FTZ R31, -R33.reuse, R31 ;  /* 0x0000001f211f7221 */ /* 0x040fe20000010100 */
[----:B------:R-:W-:Y:S01]  /*304a0*/  FADD.FTZ R24, -R33, R24 ;  /* 0x0000001821187221 */ /* 0x000fe20000010100 */
[----:B------:R-:W5:Y:S01]  /*304b0*/  LDL R171, [R1+0x7c] ;  /* 0x00007c0001ab7983 */ /* 0x000f620000100800 */
[C---:B------:R-:W-:Y:S01]  /*304c0*/  FMUL.FTZ R30, R32.reuse, R30 ;  /* 0x0000001e201e7220 */ /* 0x040fe20000410000 */
[C---:B------:R-:W-:Y:S01]  /*304d0*/  FMUL.FTZ R31, R32.reuse, R31 ;  /* 0x0000001f201f7220 */ /* 0x040fe20000410000 */
[----:B------:R-:W-:Y:S01]  /*304e0*/  FMUL.FTZ R24, R32, R24 ;  /* 0x0000001820187220 */ /* 0x000fe20000410000 */
[----:B------:R-:W5:Y:S04]  /*304f0*/  LDL R170, [R1+0x80] ;  /* 0x0000800001aa7983 */ /* 0x000f680000100800 */
[----:B------:R-:W5:Y:S01]  /*30500*/  LDL R168, [R1+0x88] ;  /* 0x0000880001a87983 */ /* 0x000f620000100800 */
[----:B--2---:R-:W-:-:S03]  /*30510*/  FFMA.FTZ R28, R28, R41, R176 ;  /* 0x000000291c1c7223 */ /* 0x004fc600000100b0 */
[----:B------:R-:W2:Y:S01]  /*30520*/  LDL R41, [R1+0xa0] ;  /* 0x0000a00001297983 */ /* 0x000ea20000100800 */
[----:B---3--:R-:W-:-:S03]  /*30530*/  FFMA.FTZ R27, R27, R37, R175 ;  /* 0x000000251b1b7223 */ /* 0x008fc600000100af */
[----:B------:R-:W3:Y:S01]  /*30540*/  LDL R37, [R1+0x94] ;  /* 0x0000940001257983 */ /* 0x000ee20000100800 */
[----:B----4-:R-:W-:-:S03]  /*30550*/  FFMA.FTZ R25, R25, R34, R173 ;  /* 0x0000002219197223 */ /* 0x010fc600000100ad */
[----:B------:R-:W4:Y:S01]  /*30560*/  LDL R34, [R1+0xa4] ;  /* 0x0000a40001227983 */ /* 0x000f220000100800 */
[----:B-----5:R-:W-:-:S03]  /*30570*/  FFMA.FTZ R29, R29, R40, R177 ;  /* 0x000000281d1d7223 */ /* 0x020fc600000100b1 */
[----:B------:R-:W5:Y:S01]  /*30580*/  LDL R40, [R1+0xa8] ;  /* 0x0000a80001287983 */ /* 0x000f620000100800 */
[----:B------:R-:W-:Y:S01]  /*30590*/  FFMA.FTZ R30, R30, R163, R178 ;  /* 0x000000a31e1e7223 */ /* 0x000fe200000100b2 */
[C---:B------:R-:W-:Y:S01]  /*305a0*/  FADD.FTZ R26, -R33.reuse, R26 ;  /* 0x0000001a211a7221 */ /* 0x040fe20000010100 */
[C---:B------:R-:W-:Y:S01]  /*305b0*/  FADD.FTZ R23, -R33.reuse, R23 ;  /* 0x0000001721177221 */ /* 0x040fe20000010100 */
[----:B------:R-:W-:Y:S01]  /*305c0*/  FADD.FTZ R17, -R33, R17 ;  /* 0x0000001121117221 */ /* 0x000fe20000010100 */
[----:B------:R-:W-:Y:S01]  /*305d0*/  FFMA.FTZ R31, R31, R161, R179 ;  /* 0x000000a11f1f7223 */ /* 0x000fe200000100b3 */
[----:B------:R-:W-:-:S04]  /*305e0*/  FFMA.FTZ R24, R24, R45, R172 ;  /* 0x0000002d18187223 */ /* 0x000fc800000100ac */
[----:B------:R-:W-:Y:S01]  /*305f0*/  F2FP.BF16.F32.PACK_AB R31, R31, R30 ;  /* 0x0000001e1f1f723e */ /* 0x000fe200000010ff */
[C---:B------:R-:W-:Y:S01]  /*30600*/  FMUL.FTZ R26, R32.reuse, R26 ;  /* 0x0000001a201a7220 */ /* 0x040fe20000410000 */
[----:B------:R-:W-:Y:S01]  /*30610*/  F2FP.BF16.F32.PACK_AB R30, R29, R28 ;  /* 0x0000001c1d1e723e */ /* 0x000fe200000010ff */
[----:B------:R-:W-:Y:S01]  /*30620*/  FMUL.FTZ R23, R32, R23 ;  /* 0x0000001720177220 */ /* 0x000fe20000410000 */
[----:B------:R-:W-:Y:S01]  /*30630*/  F2FP.BF16.F32.PACK_AB R28, R25, R24 ;  /* 0x00000018191c723e */ /* 0x000fe200000010ff */
[C---:B------:R-:W-:Y:S01]  /*30640*/  FADD.FTZ R21, -R33.reuse, R21 ;  /* 0x0000001521157221 */ /* 0x040fe20000010100 */
[----:B------:R-:W0:Y:S01]  /*30650*/  @!P5 LDC.64 R24, c[0x0][0x3c0] ;  /* 0x0000f000ff18db82 */ /* 0x000e220000000a00 */
[----:B------:R-:W-:Y:S01]  /*30660*/  FFMA.FTZ R26, R26, R44, R174 ;  /* 0x0000002c1a1a7223 */ /* 0x000fe200000100ae */
[C---:B------:R-:W-:Y:S01]  /*30670*/  FADD.FTZ R18, -R33.reuse, R18 ;  /* 0x0000001221127221 */ /* 0x040fe20000010100 */
[----:B------:R-:W-:Y:S01]  /*30680*/  FADD.FTZ R19, -R33, R19 ;  /* 0x0000001321137221 */ /* 0x000fe20000010100 */
[----:B------:R-:W-:Y:S01]  /*30690*/  FMUL.FTZ R17, R32, R17 ;  /* 0x0000001120117220 */ /* 0x000fe20000410000 */
[----:B------:R-:W5:Y:S01]  /*306a0*/  LDL R163, [R1+0x8c] ;  /* 0x00008c0001a37983 */ /* 0x000f620000100800 */
[----:B------:R-:W-:-:S02]  /*306b0*/  F2FP.BF16.F32.PACK_AB R29, R27, R26 ;  /* 0x0000001a1b1d723e */ /* 0x000fc400000010ff */
[----:B------:R-:W1:Y:S01]  /*306c0*/  LDC.64 R26, c[0x0][0x428] ;  /* 0x00010a00ff1a7b82 */ /* 0x000e620000000a00 */
[----:B------:R-:W5:Y:S01]  /*306d0*/  LDL R161, [R1+0x84] ;  /* 0x0000840001a17983 */ /* 0x000f620000100800 */
[----:B0-----:R-:W-:-:S05]  /*306e0*/  @!P5 IMAD.WIDE R24, R2, 0x4, R24 ;  /* 0x000000040218d825 */ /* 0x001fca00078e0218 */
[----:B------:R0:W-:Y:S02]  /*306f0*/  @!P5 STG.E desc[UR6][R24.64], R35 ;  /* 0x000000231800d986 */ /* 0x0001e4000c101906 */
[----:B0-----:R-:W0:Y:S01]  /*30700*/  @!P5 LDC.64 R24, c[0x0][0x3c8] ;  /* 0x0000f200ff18db82 */ /* 0x001e220000000a00 */
[----:B------:R-:W-:Y:S01]  /*30710*/  FFMA.FTZ R23, R23, R42, R187 ;  /* 0x0000002a17177223 */ /* 0x000fe200000100bb */
[----:B0-----:R-:W-:-:S05]  /*30720*/  @!P5 IMAD.WIDE R24, R2, 0x4, R24 ;  /* 0x000000040218d825 */ /* 0x001fca00078e0218 */
[----:B------:R1:W-:Y:S02]  /*30730*/  @!P5 STG.E desc[UR6][R24.64], R32 ;  /* 0x000000201800d986 */ /* 0x0003e4000c101906 */
[----:B-1----:R-:W-:-:S04]  /*30740*/  IMAD.WIDE.U32 R24, R15, 0x10, R26 ;  /* 0x000000100f187825 */ /* 0x002fc800078e001a */
[----:B------:R-:W-:-:S04]  /*30750*/  FADD.FTZ R15, -R33, R22 ;  /* 0x00000016210f7221 */ /* 0x000fc80000010100 */
[----:B------:R-:W-:-:S04]  /*30760*/  FMUL.FTZ R15, R32, R15 ;  /* 0x0000000f200f7220 */ /* 0x000fc80000410000 */
[----:B------:R-:W-:-:S05]  /*30770*/  FFMA.FTZ R15, R15, R43, R186 ;  /* 0x0000002b0f0f7223 */ /* 0x000fca00000100ba */
[----:B------:R-:W-:Y:S01]  /*30780*/  F2FP.BF16.F32.PACK_AB R23, R23, R15 ;  /* 0x0000000f1717723e */ /* 0x000fe200000010ff */
[C---:B------:R-:W-:Y:S01]  /*30790*/  FADD.FTZ R15, -R33.reuse, R16 ;  /* 0x00000010210f7221 */ /* 0x040fe20000010100 */
[----:B------:R-:W-:Y:S01]  /*307a0*/  FADD.FTZ R16, -R33, R20 ;  /* 0x0000001421107221 */ /* 0x000fe20000010100 */
[C---:B------:R-:W-:Y:S01]  /*307b0*/  FMUL.FTZ R21, R32.reuse, R21 ;  /* 0x0000001520157220 */ /* 0x040fe20000410000 */
[C---:B------:R-:W-:Y:S01]  /*307c0*/  FMUL.FTZ R18, R32.reuse, R18 ;  /* 0x0000001220127220 */ /* 0x040fe20000410000 */
[C---:B------:R-:W-:Y:S01]  /*307d0*/  FMUL.FTZ R15, R32.reuse, R15 ;  /* 0x0000000f200f7220 */ /* 0x040fe20000410000 */
[C---:B------:R-:W-:Y:S01]  /*307e0*/  FMUL.FTZ R16, R32.reuse, R16 ;  /* 0x0000001020107220 */ /* 0x040fe20000410000 */
[----:B------:R-:W-:-:S03]  /*307f0*/  FMUL.FTZ R19, R32, R19 ;  /* 0x0000001320137220 */ /* 0x000fc60000410000 */
[----:B------:R-:W-:Y:S01]  /*30800*/  FFMA.FTZ R16, R16, R39, R184 ;  /* 0x0000002710107223 */ /* 0x000fe200000100b8 */
[----:B------:R-:W-:Y:S01]  /*30810*/  FFMA.FTZ R19, R19, R36, R183 ;  /* 0x0000002413137223 */ /* 0x000fe200000100b7 */
[----:B------:R0:W-:Y:S01]  /*30820*/  STG.E.128 desc[UR6][R24.64], R28 ;  /* 0x0000001c18007986 */ /* 0x0001e2000c101d06 */
[----:B------:R-:W-:-:S03]  /*30830*/  FADD.FTZ R35, -R33, R135 ;  /* 0x0000008721237221 */ /* 0x000fc60000010100 */
[----:B------:R-:W5:Y:S01]  /*30840*/  LDL R135, [R1+0x58] ;  /* 0x0000580001877983 */ /* 0x000f620000100800 */
[----:B0-----:R-:W-:-:S03]  /*30850*/  FADD.FTZ R31, -R33, R133 ;  /* 0x00000085211f7221 */ /* 0x001fc60000010100 */
[----:B------:R-:W5:Y:S01]  /*30860*/  LDL R133, [R1+0x54] ;  /* 0x0000540001857983 */ /* 0x000f620000100800 */
[----:B--2---:R-:W-:Y:S01]  /*30870*/  FFMA.FTZ R15, R15, R41, R180 ;  /* 0x000000290f0f7223 */ /* 0x004fe200000100b4 */
[----:B---3--:R-:W-:Y:S01]  /*30880*/  FFMA.FTZ R21, R21, R37, R185 ;  /* 0x0000002515157223 */ /* 0x008fe200000100b9 */
[----:B----4-:R-:W-:Y:S01]  /*30890*/  FFMA.FTZ R17, R17, R34, R181 ;  /* 0x0000002211117223 */ /* 0x010fe200000100b5 */
[----:B-----5:R-:W-:-:S03]  /*308a0*/  FFMA.FTZ R18, R18, R40, R182 ;  /* 0x0000002812127223 */ /* 0x020fc600000100b6 */
[----:B------:R-:W-:Y:S02]  /*308b0*/  F2FP.BF16.F32.PACK_AB R22, R21, R16 ;  /* 0x000000101516723e */ /* 0x000fe400000010ff */
[----:B------:R-:W-:Y:S01]  /*308c0*/  F2FP.BF16.F32.PACK_AB R20, R17, R15 ;  /* 0x0000000f1114723e */ /* 0x000fe200000010ff */
[----:B------:R-:W-:Y:S01]  /*308d0*/  IMAD.WIDE.U32 R16, R169, 0x10, R26 ;  /* 0x00000010a9107825 */ /* 0x000fe200078e001a */
[----:B------:R-:W-:-:S03]  /*308e0*/  F2FP.BF16.F32.PACK_AB R21, R19, R18 ;  /* 0x000000121315723e */ /* 0x000fc600000010ff */
[C---:B------:R-:W-:Y:S02]  /*308f0*/  FADD.FTZ R34, -R33.reuse, R134 ;  /* 0x0000008621227221 */ /* 0x040fe40000010100 */
[----:B------:R-:W2:Y:S04]  /*30900*/  LDL R134, [R1+0x5c] ;  /* 0x00005c0001867983 */ /* 0x000ea80000100800 */
[----:B------:R0:W-:Y:S02]  /*30910*/  STG.E.128 desc[UR6][R16.64], R20 ;  /* 0x0000001410007986 */ /* 0x0001e4000c101d06 */
[C---:B0-----:R-:W-:Y:S01]  /*30920*/  FADD.FTZ R21, -R33.reuse, R124 ;  /* 0x0000007c21157221 */ /* 0x041fe20000010100 */
[C---:B------:R-:W-:Y:S01]  /*30930*/  FADD.FTZ R22, -R33.reuse, R125 ;  /* 0x0000007d21167221 */ /* 0x040fe20000010100 */
[C---:B------:R-:W-:Y:S01]  /*30940*/  FADD.FTZ R124, -R33.reuse, R152 ;  /* 0x00000098217c7221 */ /* 0x040fe20000010100 */
[C---:B------:R-:W-:Y:S01]  /*30950*/  FADD.FTZ R125, -R33.reuse, R153 ;  /* 0x00000099217d7221 */ /* 0x040fe20000010100 */
[----:B------:R-:W3:Y:S04]  /*30960*/  LDL R152, [R1+0x68] ;  /* 0x0000680001987983 */ /* 0x000ee80000100800 */
[----:B------:R-:W4:Y:S01]  /*30970*/  LDL R153, [R1+0x64] ;  /* 0x0000640001997983 */ /* 0x000f220000100800 */
[C---:B------:R-:W-:Y:S01]  /*30980*/  FADD.FTZ R23, -R33.reuse, R126 ;  /* 0x0000007e21177221 */ /* 0x040fe20000010100 */
[C---:B------:R-:W-:Y:S01]  /*30990*/  FADD.FTZ R126, -R33.reuse, R156 ;  /* 0x0000009c217e7221 */ /* 0x040fe20000010100 */
[C---:B------:R-:W-:Y:S01]  /*309a0*/  FADD.FTZ R16, -R33.reuse, R11 ;  /* 0x0000000b21107221 */ /* 0x040fe20000010100 */
[C---:B------:R-:W-:Y:S01]  /*309b0*/  FADD.FTZ R17, -R33.reuse, R12 ;  /* 0x0000000c21117221 */ /* 0x040fe20000010100 */
[C---:B------:R-:W-:Y:S01]  /*309c0*/  FADD.FTZ R44, -R33.reuse, R144 ;  /* 0x00000090212c7221 */ /* 0x040fe20000010100 */
[----:B------:R-:W5:Y:S01]  /*309d0*/  LDL R156, [R1+0x60] ;  /* 0x00006000019c7983 */ /* 0x000f620000100800 */
        /* <DEDUP_REMOVED lines=8> */
[----:B------:R-:W5:Y:S01]  /*30a60*/  LDL R144, [R1+0x48] ;  /* 0x0000480001907983 */ /* 0x000f620000100800 */
[C---:B------:R-:W-:Y:S01]  /*30a70*/  FADD.FTZ R12, -R33.reuse, R47 ;  /* 0x0000002f210c7221 */ /* 0x040fe20000010100 */
[----:B------:R-:W-:-:S02]  /*30a80*/  FADD.FTZ R20, -R33, R123 ;  /* 0x0000007b21147221 */ /* 0x000fc40000010100 */
[----:B------:R-:W5:Y:S01]  /*30a90*/  LDL R140, [R1+0x10] ;  /* 0x00001000018c7983 */ /* 0x000f620000100800 */
[C---:B------:R-:W-:Y:S01]  /*30aa0*/  FADD.FTZ R24, -R33.reuse, R129 ;  /* 0x0000008121187221 */ /* 0x040fe20000010100 */
[C---:B------:R-:W-:Y:S02]  /*30ab0*/  FMUL.FTZ R16, R32.reuse, R16 ;  /* 0x0000001020107220 */ /* 0x040fe40000410000 */
[----:B------:R-:W5:Y:S01]  /*30ac0*/  LDL R137, [R1+0x14] ;  /* 0x0000140001897983 */ /* 0x000f620000100800 */
[C---:B------:R-:W-:Y:S01]  /*30ad0*/  FMUL.FTZ R17, R32.reuse, R17 ;  /* 0x0000001120117220 */ /* 0x040fe20000410000 */
[C---:B------:R-:W-:Y:S01]  /*30ae0*/  FADD.FTZ R13, -R33.reuse, R120 ;  /* 0x00000078210d7221 */ /* 0x040fe20000010100 */
[C---:B------:R-:W-:Y:S01]  /*30af0*/  FADD.FTZ R14, -R33.reuse, R121 ;  /* 0x00000079210e7221 */ /* 0x040fe20000010100 */
[C---:B------:R-:W-:Y:S01]  /*30b00*/  FADD.FTZ R47, -R33.reuse, R147 ;  /* 0x00000093212f7221 */ /* 0x040fe20000010100 */
[C---:B------:R-:W-:Y:S01]  /*30b10*/  FADD.FTZ R123, -R33.reuse, R151 ;  /* 0x00000097217b7221 */ /* 0x040fe20000010100 */
[C---:B------:R-:W-:Y:S01]  /*30b20*/  FMUL.FTZ R11, R32.reuse, R11 ;  /* 0x0000000b200b7220 */ /* 0x040fe20000410000 */
[C---:B------:R-:W-:Y:S01]  /*30b30*/  FMUL.FTZ R129, R32.reuse, R19 ;  /* 0x0000001320817220 */ /* 0x040fe20000410000 */
        /* <DEDUP_REMOVED lines=27> */
[----:B------:R-:W-:Y:S01]  /*30cf0*/  FADD.FTZ R33, -R33, R38 ;  /* 0x0000002621217221 */ /* 0x000fe20000010100 */
[----:B------:R-:W-:Y:S01]  /*30d00*/  FFMA.FTZ R16, R16, R167, R192 ;  /* 0x000000a710107223 */ /* 0x000fe200000100c0 */
[----:B------:R-:W-:Y:S01]  /*30d10*/  FFMA.FTZ R17, R17, R166, R193 ;  /* 0x000000a611117223 */ /* 0x000fe200000100c1 */
[----:B------:R-:W5:Y:S01]  /*30d20*/  LDL R148, [R1+0x3c] ;  /* 0x00003c0001947983 */ /* 0x000f620000100800 */
[----:B------:R-:W-:Y:S01]  /*30d30*/  FFMA.FTZ R11, R11, R248, R194 ;  /* 0x000000f80b0b7223 */ /* 0x000fe200000100c2 */
[----:B------:R-:W-:-:S02]  /*30d40*/  FFMA.FTZ R129, R129, R171, R195 ;  /* 0x000000ab81817223 */ /* 0x000fc400000100c3 */
[----:B------:R-:W5:Y:S01]  /*30d50*/  LDL R141, [R1+0x34] ;  /* 0x00003400018d7983 */ /* 0x000f620000100800 */
[----:B------:R-:W-:Y:S01]  /*30d60*/  FFMA.FTZ R15, R15, R170, R188 ;  /* 0x000000aa0f0f7223 */ /* 0x000fe200000100bc */
[----:B------:R-:W-:Y:S01]  /*30d70*/  FFMA.FTZ R9, R9, R168, R190 ;  /* 0x000000a809097223 */ /* 0x000fe200000100be */
[----:B------:R-:W-:Y:S01]  /*30d80*/  FFMA.FTZ R38, R10, R163, R191 ;  /* 0x000000a30a267223 */ /* 0x000fe200000100bf */
[----:B------:R-:W-:Y:S01]  /*30d90*/  FFMA.FTZ R8, R8, R161, R189 ;  /* 0x000000a108087223 */ /* 0x000fe200000100bd */
[----:B------:R-:W5:Y:S01]  /*30da0*/  LDL R150, [R1+0x6c] ;  /* 0x00006c0001967983 */ /* 0x000f620000100800 */
[----:B------:R-:W-:Y:S01]  /*30db0*/  F2FP.BF16.F32.PACK_AB R10, R17, R16 ;  /* 0x00000010110a723e */ /* 0x000fe200000010ff */
[----:B------:R-:W-:Y:S01]  /*30dc0*/  IMAD.WIDE.U32 R16, R7, 0x10, R26 ;  /* 0x0000001007107825 */ /* 0x000fe200078e001a */
[----:B------:R-:W-:Y:S01]  /*30dd0*/  F2FP.BF16.F32.PACK_AB R11, R129, R11 ;  /* 0x0000000b810b723e */ /* 0x000fe200000010ff */
[----:B------:R-:W5:Y:S01]  /*30de0*/  LDL R143, [R1+0x4c] ;  /* 0x00004c00018f7983 */ /* 0x000f620000100800 */
[----:B------:R-:W-:Y:S01]  /*30df0*/  F2FP.BF16.F32.PACK_AB R9, R38, R9 ;  /* 0x000000092609723e */ /* 0x000fe200000010ff */
[----:B------:R-:W-:Y:S01]  /*30e00*/  FMUL.FTZ R7, R32, R12 ;  /* 0x0000000c20077220 */ /* 0x000fe20000410000 */
[----:B------:R-:W-:Y:S01]  /*30e10*/  F2FP.BF16.F32.PACK_AB R8, R8, R15 ;  /* 0x0000000f0808723e */ /* 0x000fe200000010ff */
[----:B------:R-:W5:Y:S01]  /*30e20*/  LDL R146, [R1+0x44] ;  /* 0x0000440001927983 */ /* 0x000f620000100800 */
[C---:B------:R-:W-:Y:S01]  /*30e30*/  FMUL.FTZ R13, R32.reuse, R13 ;  /* 0x0000000d200d7220 */ /* 0x040fe20000410000 */
[C---:B------:R-:W-:Y:S01]  /*30e40*/  FMUL.FTZ R14, R32.reuse, R14 ;  /* 0x0000000e200e7220 */ /* 0x040fe20000410000 */
[C---:B------:R-:W-:Y:S01]  /*30e50*/  FMUL.FTZ R12, R32.reuse, R18 ;  /* 0x00000012200c7220 */ /* 0x040fe20000410000 */
[----:B------:R-:W5:Y:S01]  /*30e60*/  LDL R139, [R1+0x18] ;  /* 0x00001800018b7983 */ /* 0x000f620000100800 */
[C---:B------:R-:W-:Y:S01]  /*30e70*/  FMUL.FTZ R18, R32.reuse, R21 ;  /* 0x0000001520127220 */ /* 0x040fe20000410000 */
[----:B------:R-:W-:-:S02]  /*30e80*/  FMUL.FTZ R23, R32, R23 ;  /* 0x0000001720177220 */ /* 0x000fc40000410000 */
[----:B------:R-:W5:Y:S01]  /*30e90*/  LDL R138, [R1+0x1c] ;  /* 0x00001c00018a7983 */ /* 0x000f620000100800 */
[C---:B------:R-:W-:Y:S01]  /*30ea0*/  FMUL.FTZ R15, R32.reuse, R20 ;  /* 0x00000014200f7220 */ /* 0x040fe20000410000 */
[C---:B------:R-:W-:Y:S01]  /*30eb0*/  FMUL.FTZ R21, R32.reuse, R25 ;  /* 0x0000001920157220 */ /* 0x040fe20000410000 */
[C---:B------:R-:W-:Y:S01]  /*30ec0*/  FMUL.FTZ R38, R32.reuse, R34 ;  /* 0x0000002220267220 */ /* 0x040fe20000410000 */
[----:B------:R0:W-:Y:S01]  /*30ed0*/  STG.E.128 desc[UR6][R16.64], R8 ;  /* 0x0000000810007986 */ /* 0x0001e2000c101d06 */
[C---:B------:R-:W-:Y:S01]  /*30ee0*/  FMUL.FTZ R22, R32.reuse, R22 ;  /* 0x0000001620167220 */ /* 0x040fe20000410000 */
[C---:B------:R-:W-:Y:S01]  /*30ef0*/  FMUL.FTZ R20, R32.reuse, R24 ;  /* 0x0000001820147220 */ /* 0x040fe20000410000 */
[C---:B------:R-:W-:Y:S01]  /*30f00*/  FMUL.FTZ R25, R32.reuse, R29 ;  /* 0x0000001d20197220 */ /* 0x040fe20000410000 */
[----:B------:R-:W5:Y:S01]  /*30f10*/  LDL R142, [R1+0x30] ;  /* 0x00003000018e7983 */ /* 0x000f620000100800 */
        /* <DEDUP_REMOVED lines=29> */
[----:B0-----:R-:W-:Y:S01]  /*310f0*/  FFMA.FTZ R11, R22, R135, R202 ;  /* 0x00000087160b7223 */ /* 0x001fe200000100ca */
[----:B------:R-:W5:Y:S01]  /*31100*/  LDL R136, [R1+0x20] ;  /* 0x0000200001887983 */ /* 0x000f620000100800 */
[----:B------:R-:W-:-:S03]  /*31110*/  IMAD.WIDE.U32 R16, R46, 0x10, R26 ;  /* 0x000000102e107825 */ /* 0x000fc600078e001a */
[----:B------:R-:W5:Y:S01]  /*31120*/  LDL R135, [R1+0x24] ;  /* 0x0000240001877983 */ /* 0x000f620000100800 */
[----:B------:R-:W-:-:S03]  /*31130*/  IMAD.WIDE.U32 R32, R127, 0x10, R26 ;  /* 0x000000107f207825 */ /* 0x000fc600078e001a */
[----:B------:R-:W5:Y:S04]  /*31140*/  LDL R128, [R1+0x8] ;  /* 0x0000080001807983 */ /* 0x000f680000100800 */
[----:B------:R-:W5:Y:S04]  /*31150*/  LDL R127, [R1+0xc] ;  /* 0x00000c00017f7983 */ /* 0x000f680000100800 */
[----:B------:R-:W5:Y:S04]  /*31160*/  LDL R126, [R1] ;  /* 0x00000000017e7983 */ /* 0x000f680000100800 */
[----:B------:R-:W5:Y:S01]  /*31170*/  LDL R46, [R1+0x4] ;  /* 0x00000400012e7983 */ /* 0x000f620000100800 */
[----:B---3--:R-:W-:Y:S01]  /*31180*/  FFMA.FTZ R9, R14, R152, R198 ;  /* 0x000000980e097223 */ /* 0x008fe200000100c6 */
[----:B------:R-:W-:-:S02]  /*31190*/  FFMA.FTZ R14, R18, R133, R201 ;  /* 0x00000085120e7223 */ /* 0x000fc400000100c9 */
[----:B------:R-:W3:Y:S01]  /*311a0*/  LDL R133, [R1+0x2c] ;  /* 0x00002c0001857983 */ /* 0x000ee20000100800 */
[----:B----4-:R-:W-:Y:S01]  /*311b0*/  FFMA.FTZ R8, R13, R153, R197 ;  /* 0x000000990d087223 */ /* 0x010fe200000100c5 */
[----:B--2---:R-:W-:Y:S02]  /*311c0*/  FFMA.FTZ R13, R23, R134, R203 ;  /* 0x00000086170d7223 */ /* 0x004fe400000100cb */
[----:B------:R-:W2:Y:S01]  /*311d0*/  LDL R134, [R1+0x28] ;  /* 0x0000280001867983 */ /* 0x000ea20000100800 */
[----:B-----5:R-:W-:Y:S02]  /*311e0*/  FFMA.FTZ R7, R7, R156, R196 ;  /* 0x0000009c07077223 */ /* 0x020fe400000100c4 */
[----:B------:R-:W-:-:S03]  /*311f0*/  F2FP.BF16.F32.PACK_AB R11, R13, R11 ;  /* 0x0000000b0d0b723e */ /* 0x000fc600000010ff */
[----:B------:R-:W-:Y:S01]  /*31200*/  F2FP.BF16.F32.PACK_AB R8, R8, R7 ;  /* 0x000000070808723e */ /* 0x000fe200000010ff */
[----:B------:R-:W-:Y:S01]  /*31210*/  FFMA.FTZ R13, R24, R144, R206 ;  /* 0x00000090180d7223 */ /* 0x000fe200000100ce */
[----:B------:R-:W-:Y:S01]  /*31220*/  FFMA.FTZ R22, R36, R140, R216 ;  /* 0x0000008c24167223 */ /* 0x000fe200000100d8 */
[----:B------:R-:W-:-:S05]  /*31230*/  FFMA.FTZ R24, R130, R137, R217 ;  /* 0x0000008982187223 */ /* 0x000fca00000100d9 */
[----:B------:R-:W-:Y:S01]  /*31240*/  F2FP.BF16.F32.PACK_AB R22, R24, R22 ;  /* 0x000000161816723e */ /* 0x000fe200000010ff */
[----:B------:R-:W-:Y:S01]  /*31250*/  FFMA.FTZ R24, R121, R247, R227 ;  /* 0x000000f779187223 */ /* 0x000fe200000100e3 */
[----:B------:R-:W-:Y:S01]  /*31260*/  FFMA.FTZ R10, R15, R151, R200 ;  /* 0x000000970f0a7223 */ /* 0x000fe200000100c8 */
[----:B------:R-:W-:Y:S01]  /*31270*/  FFMA.FTZ R7, R20, R147, R204 ;  /* 0x0000009314077223 */ /* 0x000fe200000100cc */
[----:B------:R-:W-:Y:S01]  /*31280*/  FFMA.FTZ R15, R38, R149, R210 ;  /* 0x00000095260f7223 */ /* 0x000fe200000100d2 */
[----:B------:R-:W-:Y:S01]  /*31290*/  FFMA.FTZ R18, R129, R148, R211 ;  /* 0x0000009481127223 */ /* 0x000fe200000100d3 */
[----:B------:R-:W-:Y:S01]  /*312a0*/  FFMA.FTZ R20, R31, R141, R209 ;  /* 0x0000008d1f147223 */ /* 0x000fe200000100d1 */
[----:B------:R-:W-:-:S03]  /*312b0*/  FFMA.FTZ R31, R120, R246, R226 ;  /* 0x000000f6781f7223 */ /* 0x000fc600000100e2 */
[----:B------:R-:W-:Y:S01]  /*312c0*/  F2FP.BF16.F32.PACK_AB R15, R18, R15 ;  /* 0x0000000f120f723e */ /* 0x000fe200000010ff */
[----:B------:R-:W-:Y:S01]  /*312d0*/  FFMA.FTZ R12, R12, R150, R199 ;  /* 0x000000960c0c7223 */ /* 0x000fe200000100c7 */
[----:B------:R-:W-:Y:S01]  /*312e0*/  F2FP.BF16.F32.PACK_AB R31, R24, R31 ;  /* 0x0000001f181f723e */ /* 0x000fe200000010ff */
[----:B------:R-:W-:-:S03]  /*312f0*/  FFMA.FTZ R18, R25, R143, R207 ;  /* 0x0000008f19127223 */ /* 0x000fc600000100cf */
[----:B------:R-:W-:Y:S01]  /*31300*/  F2FP.BF16.F32.PACK_AB R9, R12, R9 ;  /* 0x000000090c09723e */ /* 0x000fe200000010ff */
[----:B------:R-:W0:Y:S01]  /*31310*/  LDC.64 R24, c[0x0][0x380] ;  /* 0x0000e000ff187b82 */ /* 0x000e220000000a00 */
[----:B------:R-:W-:Y:S01]  /*31320*/  FFMA.FTZ R12, R21, R146, R205 ;  /* 0x00000092150c7223 */ /* 0x000fe200000100cd */
[----:B------:R-:W-:Y:S01]  /*31330*/  F2FP.BF16.F32.PACK_AB R10, R14, R10 ;  /* 0x0000000a0e0a723e */ /* 0x000fe200000010ff */
[----:B------:R-:W-:Y:S01]  /*31340*/  FFMA.FTZ R23, R131, R139, R218 ;  /* 0x0000008b83177223 */ /* 0x000fe200000100da */
[----:B------:R-:W-:Y:S01]  /*31350*/  FFMA.FTZ R21, R132, R138, R219 ;  /* 0x0000008a84157223 */ /* 0x000fe200000100db */
[----:B------:R-:W-:-:S04]  /*31360*/  F2FP.BF16.F32.PACK_AB R13, R18, R13 ;  /* 0x0000000d120d723e */ /* 0x000fc800000010ff */
[----:B------:R-:W-:Y:S01]  /*31370*/  F2FP.BF16.F32.PACK_AB R23, R21, R23 ;  /* 0x000000171517723e */ /* 0x000fe200000010ff */
[----:B------:R-:W-:Y:S01]  /*31380*/  FFMA.FTZ R14, R30, R142, R208 ;  /* 0x0000008e1e0e7223 */ /* 0x000fe200000100d0 */
[----:B------:R-:W-:Y:S01]  /*31390*/  F2FP.BF16.F32.PACK_AB R12, R12, R7 ;  /* 0x000000070c0c723e */ /* 0x000fe200000010ff */
[----:B------:R-:W-:Y:S01]  /*313a0*/  FFMA.FTZ R30, R122, R244, R224 ;  /* 0x000000f47a1e7223 */ /* 0x000fe200000100e0 */
[----:B------:R-:W-:Y:S02]  /*313b0*/  FFMA.FTZ R123, R123, R245, R225 ;  /* 0x000000f57b7b7223 */ /* 0x000fe400000100e1 */
[----:B------:R-:W-:Y:S01]  /*313c0*/  F2FP.BF16.F32.PACK_AB R14, R20, R14 ;  /* 0x0000000e140e723e */ /* 0x000fe200000010ff */
[----:B------:R-:W-:Y:S01]  /*313d0*/  FFMA.FTZ R36, R45, R240, R228 ;  /* 0x000000f02d247223 */ /* 0x000fe200000100e4 */
[----:B------:R-:W-:Y:S01]  /*313e0*/  FFMA.FTZ R19, R19, R242, R230 ;  /* 0x000000f213137223 */ /* 0x000fe200000100e6 */
[----:B------:R-:W-:Y:S01]  /*313f0*/  FFMA.FTZ R38, R118, R236, R232 ;  /* 0x000000ec76267223 */ /* 0x000fe200000100e8 */
[----:B------:R-:W-:Y:S01]  /*31400*/  FFMA.FTZ R119, R119, R238, R234 ;  /* 0x000000ee77777223 */ /* 0x000fe200000100ea */
[----:B------:R-:W-:Y:S01]  /*31410*/  FFMA.FTZ R7, R116, R241, R229 ;  /* 0x000000f174077223 */ /* 0x000fe200000100e5 */
[--C-:B------:R-:W-:Y:S01]  /*31420*/  IMAD.WIDE.U32 R42, R145, 0x10, R26.reuse ;  /* 0x00000010912a7825 */ /* 0x100fe200078e001a */
[----:B------:R-:W-:Y:S01]  /*31430*/  F2FP.BF16.F32.PACK_AB R30, R123, R30 ;  /* 0x0000001e7b1e723e */ /* 0x000fe200000010ff */
[----:B------:R1:W-:Y:S02]  /*31440*/  STG.E.128 desc[UR6][R16.64], R8 ;  /* 0x0000000810007986 */ /* 0x0003e4000c101d06 */
[----:B------:R-:W-:Y:S01]  /*31450*/  IMAD.WIDE.U32 R26, R155, 0x10, R26 ;  /* 0x000000109b1a7825 */ /* 0x000fe200078e001a */
[----:B------:R-:W-:Y:S01]  /*31460*/  F2FP.BF16.F32.PACK_AB R36, R7, R36 ;  /* 0x000000240724723e */ /* 0x000fe200000010ff */
[----:B------:R1:W-:Y:S02]  /*31470*/  STG.E.128 desc[UR6][R32.64], R12 ;  /* 0x0000000c20007986 */ /* 0x0003e4000c101d06 */
[----:B0-----:R-:W-:-:S02]  /*31480*/  IMAD R2, R24, 0x4, R2 ;  /* 0x0000000418027824 */ /* 0x001fc400078e0202 */
[----:B------:R-:W-:Y:S01]  /*31490*/  FFMA.FTZ R20, R28, R136, R212 ;  /* 0x000000881c147223 */ /* 0x000fe200000100d4 */
[----:B------:R-:W-:Y:S01]  /*314a0*/  FFMA.FTZ R29, R29, R135, R213 ;  /* 0x000000871d1d7223 */ /* 0x000fe200000100d5 */
[----:B------:R-:W-:Y:S01]  /*314b0*/  FFMA.FTZ R44, R44, R128, R222 ;  /* 0x000000802c2c7223 */ /* 0x000fe200000100de */
[----:B------:R-:W-:Y:S01]  /*314c0*/  FFMA.FTZ R47, R47, R127, R223 ;  /* 0x0000007f2f2f7223 */ /* 0x000fe200000100df */
[----:B------:R-:W-:Y:S01]  /*314d0*/  FFMA.FTZ R28, R37, R126, R220 ;  /* 0x0000007e251c7223 */ /* 0x000fe200000100dc */
[----:B------:R-:W-:Y:S01]  /*314e0*/  FFMA.FTZ R39, R39, R46, R221 ;  /* 0x0000002e27277223 */ /* 0x000fe200000100dd */
[----:B------:R-:W-:Y:S02]  /*314f0*/  F2FP.BF16.F32.PACK_AB R20, R29, R20 ;  /* 0x000000141d14723e */ /* 0x000fe400000010ff */
[----:B------:R-:W-:Y:S02]  /*31500*/  F2FP.BF16.F32.PACK_AB R29, R47, R44 ;  /* 0x0000002c2f1d723e */ /* 0x000fe400000010ff */
[----:B------:R-:W-:-:S02]  /*31510*/  F2FP.BF16.F32.PACK_AB R28, R39, R28 ;  /* 0x0000001c271c723e */ /* 0x000fc400000010ff */
[----:B------:R-:W-:Y:S01]  /*31520*/  ISETP.GE.AND P0, PT, R2, R25, PT ;  /* 0x000000190200720c */ /* 0x000fe20003f06270 */
[----:B---3--:R-:W-:Y:S01]  /*31530*/  FFMA.FTZ R18, R35, R133, R215 ;  /* 0x0000008523127223 */ /* 0x008fe200000100d7 */
[----:B--2---:R-:W-:Y:S01]  /*31540*/  FFMA.FTZ R21, R34, R134, R214 ;  /* 0x0000008622157223 */ /* 0x004fe200000100d6 */
[----:B------:R-:W-:Y:S01]  /*31550*/  FFMA.FTZ R34, R125, R239, R235 ;  /* 0x000000ef7d227223 */ /* 0x000fe200000100eb */
[----:B------:R-:W-:-:S03]  /*31560*/  FFMA.FTZ R35, R124, R237, R233 ;  /* 0x000000ed7c237223 */ /* 0x000fc600000100e9 */
[----:B------:R-:W-:Y:S01]  /*31570*/  F2FP.BF16.F32.PACK_AB R21, R18, R21 ;  /* 0x000000151215723e */ /* 0x000fe200000010ff */
[----:B------:R-:W-:Y:S01]  /*31580*/  FFMA.FTZ R18, R117, R243, R231 ;  /* 0x000000f375127223 */ /* 0x000fe200000100e7 */
[----:B------:R-:W-:Y:S02]  /*31590*/  F2FP.BF16.F32.PACK_AB R39, R34, R119 ;  /* 0x000000772227723e */ /* 0x000fe400000010ff */
[----:B------:R-:W-:Y:S02]  /*315a0*/  F2FP.BF16.F32.PACK_AB R38, R35, R38 ;  /* 0x000000262326723e */ /* 0x000fe400000010ff */
[----:B------:R-:W-:Y:S01]  /*315b0*/  F2FP.BF16.F32.PACK_AB R37, R18, R19 ;  /* 0x000000131225723e */ /* 0x000fe200000010ff */
[----:B------:R1:W-:Y:S04]  /*315c0*/  STG.E.128 desc[UR6][R40.64], R20 ;  /* 0x0000001428007986 */ /* 0x0003e8000c101d06 */
[----:B------:R1:W-:Y:S04]  /*315d0*/  STG.E.128 desc[UR6][R42.64], R28 ;  /* 0x0000001c2a007986 */ /* 0x0003e8000c101d06 */
[----:B------:R1:W-:Y:S01]  /*315e0*/  STG.E.128 desc[UR6][R26.64], R36 ;  /* 0x000000241a007986 */ /* 0x0003e2000c101d06 */
[----:B------:R-:W-:Y:S05]  /*315f0*/  @!P0 BRA `(.L_x_19382) ;  /* 0xfffffcfc00308947 */ /* 0x000fea000383ffff */
[----:B------:R-:W-:Y:S05]  /*31600*/  EXIT ;  /* 0x000000000000794d */ /* 0x000fea0003800000 */
.L_x_19381:
        /* <DEDUP_REMOVED lines=8> */
.L_x_19384:
[----:B------:R-:W-:Y:S05]  /*31690*/  BSYNC B0 ;  /* 0x0000000000007941 */ /* 0x000fea0003800000 */
.L_x_19383:
[----:B------:R-:W-:Y:S01]  /*316a0*/  FADD.FTZ R35, R35, R32 ;  /* 0x0000002023237221 */ /* 0x000fe20000010000 */
[----:B------:R-:W-:Y:S02]  /*316b0*/  IMAD.MOV.U32 R32, RZ, RZ, 0x2 ;  /* 0x00000002ff207424 */ /* 0x000fe400078e00ff */
[----:B------:R-:W-:Y:S02]  /*316c0*/  HFMA2 R33, -RZ, RZ, 0, 1.847743988037109375e-06 ;  /* 0x0000001fff217431 */ /* 0x000fe400000001ff */
[----:B------:R-:W-:Y:S01]  /*316d0*/  IMAD.MOV.U32 R34, RZ, RZ, -0x1 ;  /* 0xffffffffff227424 */ /* 0x000fe200078e00ff */
[----:B------:R-:W0:Y:S01]  /*316e0*/  LDC R39, c[0x0][0x400] ;  /* 0x00010000ff277b82 */ /* 0x000e220000000800 */
[----:B------:R-:W-:-:S07]  /*316f0*/  MOV R37, R35 ;  /* 0x0000002300257202 */ /* 0x000fce0000000f00 */
[----:B0-----:R-:W-:Y:S05]  /*31700*/  WARPSYNC.COLLECTIVE R34, `(.L_x_19385) ;  /* 0x0000000022087348 */ /* 0x001fea0003c00000 */
[----:B------:R1:W2:Y:S02]  /*31710*/  SHFL.BFLY P0, R32, R37, R32, R33 ;  /* 0x0c00002025207389 */ /* 0x0002a40000000021 */
[----:B012---:R-:W-:Y:S05]  /*31720*/  ENDCOLLECTIVE ;  /* 0x000000000000791b */ /* 0x007fea0003800000 */
.L_x_19385:
[----:B------:R-:W-:Y:S01]  /*31730*/  FADD.FTZ R35, R35, R32 ;  /* 0x0000002023237221 */ /* 0x000fe20000010000 */
[----:B------:R-:W-:-:S04]  /*31740*/  IMAD.MOV.U32 R32, RZ, RZ, 0x4 ;  /* 0x00000004ff207424 */ /* 0x000fc800078e00ff */
[----:B------:R-:W-:-:S07]  /*31750*/  MOV R37, R35 ;  /* 0x0000002300257202 */ /* 0x000fce0000000f00 */
[----:B------:R-:W-:Y:S05]  /*31760*/  WARPSYNC.COLLECTIVE R34, `(.L_x_19386) ;  /* 0x0000000022087348 */ /* 0x000fea0003c00000 */
[----:B------:R0:W1:Y:S02]  /*31770*/  SHFL.BFLY P0, R32, R37, R32, R33 ;  /* 0x0c00002025207389 */ /* 0x0000640000000021 */
[----:B01----:R-:W-:Y:S05]  /*31780*/  ENDCOLLECTIVE ;  /* 0x000000000000791b */ /* 0x003fea0003800000 */
.L_x_19386:
[----:B------:R-:W-:Y:S01]  /*31790*/  FADD.FTZ R35, R35, R32 ;  /* 0x0000002023237221 */ /* 0x000fe20000010000 */
[----:B------:R-:W-:-:S04]  /*317a0*/  IMAD.MOV.U32 R32, RZ, RZ, 0x8 ;  /* 0x00000008ff207424 */ /* 0x000fc800078e00ff */
[----:B------:R-:W-:-:S07]  /*317b0*/  MOV R37, R35 ;  /* 0x0000002300257202 */ /* 0x000fce0000000f00 */
[----:B------:R-:W-:Y:S05]  /*317c0*/  WARPSYNC.COLLECTIVE R34, `(.L_x_19387) ;  /* 0x0000000022087348 */ /* 0x000fea0003c00000 */
[----:B------:R0:W1:Y:S02]  /*317d0*/  SHFL.BFLY P0, R32, R37, R32, R33 ;  /* 0x0c00002025207389 */ /* 0x0000640000000021 */
[----:B01----:R-:W-:Y:S05]  /*317e0*/  ENDCOLLECTIVE ;  /* 0x000000000000791b */ /* 0x003fea0003800000 */
.L_x_19387:
[----:B------:R-:W-:Y:S01]  /*317f0*/  FADD.FTZ R35, R35, R32 ;  /* 0x0000002023237221 */ /* 0x000fe20000010000 */
[----:B------:R-:W-:-:S04]  /*31800*/  IMAD.MOV.U32 R32, RZ, RZ, 0x10 ;  /* 0x00000010ff207424 */ /* 0x000fc800078e00ff */
[----:B------:R-:W-:-:S07]  /*31810*/  MOV R37, R35 ;  /* 0x0000002300257202 */ /* 0x000fce0000000f00 */
[----:B------:R-:W-:Y:S05]  /*31820*/  WARPSYNC.COLLECTIVE R34, `(.L_x_19388) ;  /* 0x0000000022087348 */ /* 0x000fea0003c00000 */
[----:B------:R0:W1:Y:S02]  /*31830*/  SHFL.BFLY P0, R32, R37, R32, R33 ;  /* 0x0c00002025207389 */ /* 0x0000640000000021 */
[----:B01----:R-:W-:Y:S05]  /*31840*/  ENDCOLLECTIVE ;  /* 0x000000000000791b */ /* 0x003fea0003800000 */
.L_x_19388:
        /* <DEDUP_REMOVED lines=130> */
[----:B------:R-:W-:Y:S02]  /*32070*/  IMAD.MOV.U32 R32, RZ, RZ, 0x1 ;  /* 0x00000001ff207424 */ /* 0x000fe400078e00ff */
[----:B------:R-:W-:Y:S02]  /*32080*/  HFMA2 R33, -RZ, RZ, 0, 1.847743988037109375e-06 ;  /* 0x0000001fff217431 */ /* 0x000fe400000001ff */
[----:B------:R-:W-:-:S07]  /*32090*/  MOV R37, R36 ;  /* 0x0000002400257202 */ /* 0x000fce0000000f00 */
[----:B------:R-:W-:Y:S05]  /*320a0*/  WARPSYNC.COLLECTIVE R34, `(.L_x_19389) ;  /* 0x0000000022087348 */ /* 0x000fea0003c00000 */
[----:B------:R0:W1:Y:S02]  /*320b0*/  SHFL.BFLY P0, R32, R37, R32, R33 ;  /* 0x0c00002025207389 */ /* 0x0000640000000021 */
[----:B01----:R-:W-:Y:S05]  /*320c0*/  ENDCOLLECTIVE ;  /* 0x000000000000791b */ /* 0x003fea0003800000 */
.L_x_19389:
[----:B------:R-:W-:Y:S01]  /*320d0*/  FADD.FTZ R36, R36, R32 ;  /* 0x0000002024247221 */ /* 0x000fe20000010000 */
[----:B------:R-:W-:-:S03]  /*320e0*/  MOV R32, 0x2 ;  /* 0x0000000200207802 */ /* 0x000fc60000000f00 */
[----:B------:R-:W-:-:S07]  /*320f0*/  IMAD.MOV.U32 R37, RZ, RZ, R36 ;  /* 0x000000ffff257224 */ /* 0x000fce00078e0024 */
[----:B------:R-:W-:Y:S05]  /*32100*/  WARPSYNC.COLLECTIVE R34, `(.L_x_19390) ;  /* 0x0000000022087348 */ /* 0x000fea0003c00000 */
[----:B------:R0:W1:Y:S02]  /*32110*/  SHFL.BFLY P0, R32, R37, R32, R33 ;  /* 0x0c00002025207389 */ /* 0x0000640000000021 */
[----:B01----:R-:W-:Y:S05]  /*32120*/  ENDCOLLECTIVE ;  /* 0x000000000000791b */ /* 0x003fea0003800000 */
.L_x_19390:
[----:B------:R-:W-:Y:S01]  /*32130*/  FADD.FTZ R36, R36, R32 ;  /* 0x0000002024247221 */ /* 0x000fe20000010000 */
[----:B------:R-:W-:-:S03]  /*32140*/  HFMA2 R32, -RZ, RZ, 0, 2.384185791015625e-07 ;  /* 0x00000004ff207431 */ /* 0x000fc600000001ff */
[----:B------:R-:W-:-:S07]  /*32150*/  IMAD.MOV.U32 R37, RZ, RZ, R36 ;  /* 0x000000ffff257224 */ /* 0x000fce00078e0024 */
[----:B------:R-:W-:Y:S05]  /*32160*/  WARPSYNC.COLLECTIVE R34, `(.L_x_19391) ;  /* 0x0000000022087348 */ /* 0x000fea0003c00000 */
[----:B------:R0:W1:Y:S02]  /*32170*/  SHFL.BFLY P0, R32, R37, R32, R33 ;  /* 0x0c00002025207389 */ /* 0x0000640000000021 */
[----:B01----:R-:W-:Y:S05]  /*32180*/  ENDCOLLECTIVE ;  /* 0x000000000000791b */ /* 0x003fea0003800000 */
.L_x_19391:
[----:B------:R-:W-:Y:S01]  /*32190*/  FADD.FTZ R36, R36, R32 ;  /* 0x0000002024247221 */ /* 0x000fe20000010000 */
[----:B------:R-:W-:-:S03]  /*321a0*/  MOV R32, 0x8 ;  /* 0x0000000800207802 */ /* 0x000fc60000000f00 */
[----:B------:R-:W-:-:S07]  /*321b0*/  IMAD.MOV.U32 R37, RZ, RZ, R36 ;  /* 0x000000ffff257224 */ /* 0x000fce00078e0024 */
[----:B------:R-:W-:Y:S05]  /*321c0*/  WARPSYNC.COLLECTIVE R34, `(.L_x_19392) ;  /* 0x0000000022087348 */ /* 0x000fea0003c00000 */
[----:B------:R0:W1:Y:S02]  /*321d0*/  SHFL.BFLY P0, R32, R37, R32, R33 ;  /* 0x0c00002025207389 */ /* 0x0000640000000021 */
[----:B01----:R-:W-:Y:S05]  /*321e0*/  ENDCOLLECTIVE ;  /* 0x000000000000791b */ /* 0x003fea0003800000 */
.L_x_19392:
[----:B------:R-:W-:Y:S01]  /*321f0*/  FADD.FTZ R36, R36, R32 ;  /* 0x0000002024247221 */ /* 0x000fe20000010000 */
[----:B------:R-:W-:-:S03]  /*32200*/  HFMA2 R32, -RZ, RZ, 0, 9.5367431640625e-07 ;  /* 0x00000010ff207431 */ /* 0x000fc600000001ff */
[----:B------:R-:W-:-:S07]  /*32210*/  IMAD.MOV.U32 R37, RZ, RZ, R36 ;  /* 0x000000ffff257224 */ /* 0x000fce00078e0024 */
[----:B------:R-:W-:Y:S05]  /*32220*/  WARPSYNC.COLLECTIVE R34, `(.L_x_19393) ;  /* 0x0000000022087348 */ /* 0x000fea0003c00000 */
[----:B------:R0:W1:Y:S02]  /*32230*/  SHFL.BFLY P0, R32, R37, R32, R33 ;  /* 0x0c00002025207389 */ /* 0x0000640000000021 */
[----:B01----:R-:W-:Y:S05]  /*32240*/  ENDCOLLECTIVE ;  /* 0x000000000000791b */ /* 0x003fea0003800000 */
.L_x_19393:
[----:B------:R-:W-:Y:S05]  /*32250*/  BRA `(.L_x_19394) ;  /* 0xffffffe0000c7947 */ /* 0x000fea000383ffff */
.L_x_19395:
        /* <DEDUP_REMOVED lines=10> */
.L_x_71465:


//--------------------- .text._ZN10layer_norm13ln_fwd_kernelINS_13Kernel_traitsIf13__nv_bfloat16S2_S2_fjLj2048ELj1ELj4ELj1ELj16ENS_18Kernel_traits_baseILj2048EfS2_S2_S2_fjLj128EEEEELb1ELb1ELb1ELb0EEEvNS_9FwdParamsE --------------------------
	.section	.text._ZN10layer_norm13ln_fwd_kernelINS_13Kernel_traitsIf13__nv_bfloat16S2_S2_fjLj2048ELj1ELj4ELj1ELj16ENS_18Kernel_traits_baseILj2048EfS2_S2_S2_fjLj128EEEEELb1ELb1ELb1ELb0EEEvNS_9FwdParamsE,"ax",@progbits
	.align	128
        .global         _ZN10layer_norm13ln_fwd_kernelINS_13Kernel_traitsIf13__nv_bfloat16S2_S2_fjLj2048ELj1ELj4ELj1ELj16ENS_18Kernel_traits_baseILj2048EfS2_S2_S2_fjLj128EEEEELb1ELb1ELb1ELb0EEEvNS_9FwdParamsE
        .type           _ZN10layer_norm13ln_fwd_kernelINS_13Kernel_traitsIf13__nv_bfloat16S2_S2_fjLj2048ELj1ELj4ELj1ELj16ENS_18Kernel_traits_baseILj2048EfS2_S2_S2_fjLj128EEEEELb1ELb1ELb1ELb0EEEvNS_9FwdParamsE,@function
        .size           _ZN10layer_norm13ln_fwd_kernelINS_13Kernel_traitsIf13__nv_bfloat16S2_S2_fjLj2048ELj1ELj4ELj1ELj16ENS_18Kernel_traits_baseILj2048EfS2_S2_S2_fjLj128EEEEELb1ELb1ELb1ELb0EEEvNS_9FwdParamsE,(.L_x_71466 - _ZN10layer_norm13ln_fwd_kernelINS_13Kernel_traitsIf13__nv_bfloat16S2_S2_fjLj2048ELj1ELj4ELj1ELj16ENS_18Kernel_traits_baseILj2048EfS2_S2_S2_fjLj128EEEEELb1ELb1ELb1ELb0EEEvNS_9FwdParamsE)
        .other          _ZN10layer_norm13ln_fwd_kernelINS_13Kernel_traitsIf13__nv_bfloat16S2_S2_fjLj2048ELj1ELj4ELj1ELj16ENS_18Kernel_traits_baseILj2048EfS2_S2_S2_fjLj128EEEEELb1ELb1ELb1ELb0EEEvNS_9FwdParamsE,@"STO_CUDA_ENTRY STV_DEFAULT"
_ZN10layer_norm13ln_fwd_kernelINS_13Kernel_traitsIf13__nv_bfloat16S2_S2_fjLj2048ELj1ELj4ELj1ELj16ENS_18Kernel_traits_baseILj2048EfS2_S2_S2_fjLj128EEEEELb1ELb1ELb1ELb0EEEvNS_9FwdParamsE:
.text._ZN10layer_norm13ln_fwd_kernelINS_13Kernel_traitsIf13__nv_bfloat16S2_S2_fjLj2048ELj1ELj4ELj1ELj16ENS_18Kernel_traits_baseILj2048EfS2_S2_S2_fjLj128EEEEELb1ELb1ELb1ELb0EEEvNS_9FwdParamsE:
        /* <DEDUP_REMOVED lines=32> */
[C---:B---3--:R-:W-:Y:S01]  /*0200*/  VIADD R7, R135.reuse, 0x646e171e ;  /* 0x646e171e87077836 */ /* 0x048fe20000000000 */
[----:B------:R-:W-:Y:S01]  /*0210*/  LOP3.LUT R3, R4, UR4, RZ, 0xfc, !PT ;  /* 0x0000000404037c12 */ /* 0x000fe2000f8efcff */
[----:B------:R-:W-:Y:S01]  /*0220*/  VIADD R6, R134, 0x8ff34781 ;  /* 0x8ff3478186067836 */ /* 0x000fe20000000000 */
[----:B------:R-:W-:Y:S01]  /*0230*/  LEA.HI.SX32 R2, R2, R5, 0x1d ;  /* 0x0000000502027211 */ /* 0x000fe200078feaff */
[----:B------:R-:W-:Y:S01]  /*0240*/  VIADD R5, R134, 0x1715609d ;  /* 0x1715609d86057836 */ /* 0x000fe20000000000 */
[----:B------:R-:W-:Y:S01]  /*0250*/  SHF.R.U64 R4, R8, 0x2, R9 ;  /* 0x0000000208047819 */ /* 0x000fe20000001209 */
[----:B------:R-:W-:Y:S01]  /*0260*/  VIADD R11, R135, 0x96a522ad ;  /* 0x96a522ad870b7836 */ /* 0x000fe20000000000 */
[----:B------:R-:W-:-:S02]  /*0270*/  IADD3 R10, PT, PT, R134, 0x5384540f, RZ ;  /* 0x5384540f860a7810 */ /* 0x000fc40007ffe0ff */
[----:B------:R-:W-:Y:S01]  /*0280*/  SHF.R.U32.HI R9, RZ, 0x2, R9 ;  /* 0x00000002ff097819 */ /* 0x000fe20000011609 */
[----:B------:R-:W-:Y:S06]  /*0290*/  BRA.U !UP0, `(.L_x_19397) ;  /* 0x0000000908947547 */ /* 0x000fec000b800000 */
[----:B------:R-:W2:Y:S04]  /*02a0*/  LDL.64 R28, [R1+0xb0] ;  /* 0x0000b000011c7983 */ /* 0x000ea80000100a00 */
[----:B------:R-:W2:Y:S04]  /*02b0*/  LDL.64 R30, [R1+0xb8] ;  /* 0x0000b800011e7983 */ /* 0x000ea80000100a00 */
[----:B------:R-:W3:Y:S04]  /*02c0*/  LDL.64 R48, [R1+0xc0] ;  /* 0x0000c00001307983 */ /* 0x000ee80000100a00 */
[----:B------:R-:W3:Y:S04]  /*02d0*/  LDL.64 R50, [R1+0xc8] ;  /* 0x0000c80001327983 */ /* 0x000ee80000100a00 */
[----:B------:R-:W4:Y:S04]  /*02e0*/  LDL.64 R40, [R1+0xa0] ;  /* 0x0000a00001287983 */ /* 0x000f280000100a00 */
[----:B------:R-:W4:Y:S01]  /*02f0*/  LDL.64 R42, [R1+0xa8] ;  /* 0x0000a800012a7983 */ /* 0x000f220000100a00 */
[----:B------:R-:W-:-:S02]  /*0300*/  ISETP.GE.U32.AND P0, PT, R2, 0x20, PT ;  /* 0x000000200200780c */ /* 0x000fc40003f06070 */
[----:B------:R-:W-:Y:S01]  /*0310*/  ISETP.GE.U32.AND P1, PT, R2, 0x40, PT ;  /* 0x000000400200780c */ /* 0x000fe20003f26070 */
[----:B------:R-:W4:Y:S04]  /*0320*/  LDL.64 R36, [R1+0x90] ;  /* 0x0000900001247983 */ /* 0x000f280000100a00 */
[----:B------:R-:W4:Y:S04]  /*0330*/  LDL.64 R38, [R1+0x98] ;  /* 0x0000980001267983 */ /* 0x000f280000100a00 */
[----:B------:R-:W4:Y:S02]  /*0340*/  LDL.64 R44, [R1+0x80] ;  /* 0x00008000012c7983 */ /* 0x000f240000100a00 */
[----:B------:R-:W0:Y:S02]  /*0350*/  @P0 LDC.64 R14, c[0x0][0x3d0] ;  /* 0x0000f400ff0e0b82 */ /* 0x000e240000000a00 */
[----:B------:R-:W4:Y:S04]  /*0360*/  LDL.64 R46, [R1+0x88] ;  /* 0x00008800012e7983 */ /* 0x000f280000100a00 */
[----:B------:R-:W4:Y:S02]  /*0370*/  LDL.64 R32, [R1+0x70] ;  /* 0x0000700001207983 */ /* 0x000f240000100a00 */
[----:B------:R-:W1:Y:S02]  /*0380*/  @P0 LDC.64 R16, c[0x0][0x438] ;  /* 0x00010e00ff100b82 */ /* 0x000e640000000a00 */
[----:B------:R-:W4:Y:S06]  /*0390*/  LDL.64 R34, [R1+0x78] ;  /* 0x0000780001227983 */ /* 0x000f2c0000100a00 */
[----:B------:R-:W1:Y:S08]  /*03a0*/  @P0 LDC.64 R18, c[0x0][0x3e8] ;  /* 0x0000fa00ff120b82 */ /* 0x000e700000000a00 */
[----:B------:R-:W1:Y:S01]  /*03b0*/  @P1 LDC.64 R20, c[0x0][0x3d0] ;  /* 0x0000f400ff141b82 */ /* 0x000e620000000a00 */
[----:B0-----:R-:W-:-:S04]  /*03c0*/  @P0 IMAD.WIDE.U32 R14, R12, 0x20, R14 ;  /* 0x000000200c0e0825 */ /* 0x001fc800078e000e */
[----:B-1----:R-:W-:Y:S01]  /*03d0*/  @P0 IMAD.WIDE.U32 R16, R12, 0x20, R16 ;  /* 0x000000200c100825 */ /* 0x002fe200078e0010 */
[C---:B------:R-:W-:Y:S02]  /*03e0*/  ISETP.GE.U32.AND P2, PT, R2.reuse, 0x60, PT ;  /* 0x000000600200780c */ /* 0x040fe40003f46070 */
[----:B------:R-:W0:Y:S01]  /*03f0*/  @P1 LDC.64 R22, c[0x0][0x438] ;  /* 0x00010e00ff161b82 */ /* 0x000e220000000a00 */
[----:B------:R-:W-:Y:S01]  /*0400*/  ISETP.GE.U32.AND P3, PT, R2, 0x80, PT ;  /* 0x000000800200780c */ /* 0x000fe20003f66070 */
[----:B------:R-:W5:Y:S01]  /*0410*/  @P0 LD.E.128 R192, desc[UR6][R16.64] ;  /* 0x0000000610c00980 */ /* 0x000f62000c101d00 */
[C---:B------:R-:W-:Y:S01]  /*0420*/  @P0 IMAD.WIDE.U32 R18, R12.reuse, 0x20, R18 ;  /* 0x000000200c120825 */ /* 0x040fe200078e0012 */
[----:B------:R-:W-:-:S04]  /*0430*/  @P0 LOP3.LUT R12, R12, 0x20, RZ, 0xfc, !PT ;  /* 0x000000200c0c0812 */ /* 0x000fc800078efcff */
[----:B------:R-:W1:Y:S01]  /*0440*/  @P1 LDC.64 R24, c[0x0][0x3e8] ;  /* 0x0000fa00ff181b82 */ /* 0x000e620000000a00 */
[----:B------:R0:W5:Y:S04]  /*0450*/  @P0 LD.E.128 R196, desc[UR6][R16.64+0x10] ;  /* 0x0000100610c40980 */ /* 0x000168000c101d00 */
[----:B------:R-:W5:Y:S01]  /*0460*/  @P0 LDG.E.128 R112, desc[UR6][R18.64] ;  /* 0x0000000612700981 */ /* 0x000f62000c1e1d00 */
[C---:B------:R-:W-:Y:S02]  /*0470*/  @P1 IMAD.WIDE.U32 R20, R12.reuse, 0x20, R20 ;  /* 0x000000200c141825 */ /* 0x040fe400078e0014 */
[----:B------:R-:W4:Y:S01]  /*0480*/  @P2 LDC.64 R26, c[0x0][0x3d0] ;  /* 0x0000f400ff1a2b82 */ /* 0x000f220000000a00 */
[----:B------:R-:W5:Y:S04]  /*0490*/  @P0 LDG.E.128 R108, desc[UR6][R18.64+0x10] ;  /* 0x00001006126c0981 */ /* 0x000f68000c1e1d00 */
[----:B--2---:R-:W2:Y:S04]  /*04a0*/  @P0 LDG.E.128 R28, desc[UR6][R14.64+0x10] ;  /* 0x000010060e1c0981 */ /* 0x004ea8000c1e1d00 */
[----:B---3--:R3:W2:Y:S01]  /*04b0*/  @P0 LDG.E.128 R48, desc[UR6][R14.64] ;  /* 0x000000060e300981 */ /* 0x0086a2000c1e1d00 */
[C---:B0-----:R-:W-:Y:S01]  /*04c0*/  @P1 IMAD.WIDE.U32 R22, R12.reuse, 0x20, R22 ;  /* 0x000000200c161825 */ /* 0x041fe200078e0016 */
[----:B------:R-:W0:Y:S03]  /*04d0*/  @P3 LDC.64 R16, c[0x0][0x438] ;  /* 0x00010e00ff103b82 */ /* 0x000e260000000a00 */
[C---:B-1----:R-:W-:Y:S01]  /*04e0*/  @P1 IMAD.WIDE.U32 R24, R12.reuse, 0x20, R24 ;  /* 0x000000200c181825 */ /* 0x042fe200078e0018 */
[----:B----4-:R-:W4:Y:S04]  /*04f0*/  @P1 LDG.E.128 R40, desc[UR6][R20.64] ;  /* 0x0000000614281981 */ /* 0x010f28000c1e1d00 */
[----:B---3--:R-:W1:Y:S01]  /*0500*/  @P3 LDC.64 R14, c[0x0][0x3d0] ;  /* 0x0000f400ff0e3b82 */ /* 0x008e620000000a00 */
[----:B------:R-:W3:Y:S07]  /*0510*/  @P1 LDG.E.128 R36, desc[UR6][R20.64+0x10] ;  /* 0x0000100614241981 */ /* 0x000eee000c1e1d00 */
[----:B------:R-:W0:Y:S01]  /*0520*/  @P3 LDC.64 R18, c[0x0][0x3e8] ;  /* 0x0000fa00ff123b82 */ /* 0x000e220000000a00 */
[----:B--2---:R2:W-:Y:S04]  /*0530*/  @P0 STL.64 [R1+0xb0], R28 ;  /* 0x0000b01c01000387 */ /* 0x0045e80000100a00 */
[----:B------:R1:W-:Y:S04]  /*0540*/  @P0 STL.64 [R1+0xb8], R30 ;  /* 0x0000b81e01000387 */ /* 0x0003e80000100a00 */
[----:B------:R-:W-:Y:S04]  /*0550*/  @P0 STL.64 [R1+0xc0], R48 ;  /* 0x0000c03001000387 */ /* 0x000fe80000100a00 */
[----:B------:R-:W-:Y:S01]  /*0560*/  @P0 STL.64 [R1+0xc8], R50 ;  /* 0x0000c83201000387 */ /* 0x000fe20000100a00 */
[----:B--2---:R-:W2:Y:S03]  /*0570*/  @P2 LDC.64 R28, c[0x0][0x438] ;  /* 0x00010e00ff1c2b82 */ /* 0x004ea60000000a00 */
[----:B----4-:R4:W-:Y:S04]  /*0580*/  @P1 STL.64 [R1+0xa0], R40 ;  /* 0x0000a02801001387 */ /* 0x0109e80000100a00 */
[----:B------:R0:W-:Y:S01]  /*0590*/  @P1 STL.64 [R1+0xa8], R42 ;  /* 0x0000a82a01001387 */ /* 0x0001e20000100a00 */
[----:B-1----:R-:W1:Y:S01]  /*05a0*/  @P2 LDC.64 R30, c[0x0][0x3e8] ;  /* 0x0000fa00ff1e2b82 */ /* 0x002e620000000a00 */
[----:B------:R-:W-:-:S02]  /*05b0*/  @P1 IADD3 R12, PT, PT, R12, 0x20, RZ ;  /* 0x000000200c0c1810 */ /* 0x000fc40007ffe0ff */
[----:B------:R-:W5:Y:S04]  /*05c0*/  @P1 LD.E.128 R200, desc[UR6][R22.64] ;  /* 0x0000000616c81980 */ /* 0x000f68000c101d00 */
[----:B----4-:R-:W4:Y:S04]  /*05d0*/  LDL.64 R40, [R1+0x60] ;  /* 0x0000600001287983 */ /* 0x010f280000100a00 */
[----:B0-----:R-:W4:Y:S04]  /*05e0*/  LDL.64 R42, [R1+0x68] ;  /* 0x00006800012a7983 */ /* 0x001f280000100a00 */
[----:B---3--:R0:W-:Y:S04]  /*05f0*/  @P1 STL.64 [R1+0x90], R36 ;  /* 0x0000902401001387 */ /* 0x0081e80000100a00 */
[----:B------:R3:W-:Y:S01]  /*0600*/  @P1 STL.64 [R1+0x98], R38 ;  /* 0x0000982601001387 */ /* 0x0007e20000100a00 */
[----:B------:R-:W-:-:S03]  /*0610*/  @P2 IMAD.WIDE.U32 R26, R12, 0x20, R26 ;  /* 0x000000200c1a2825 */ /* 0x000fc600078e001a */
[----:B------:R-:W4:Y:S04]  /*0620*/  LDL.64 R56, [R1+0x40] ;  /* 0x0000400001387983 */ /* 0x000f280000100a00 */
[----:B0-----:R-:W4:Y:S04]  /*0630*/  LDL.64 R36, [R1+0x50] ;  /* 0x0000500001247983 */ /* 0x001f280000100a00 */
[----:B---3--:R-:W3:Y:S01]  /*0640*/  LDL.64 R38, [R1+0x58] ;  /* 0x0000580001267983 */ /* 0x008ee20000100a00 */
[----:B--2---:R-:W-:-:S03]  /*0650*/  @P2 IMAD.WIDE.U32 R28, R12, 0x20, R28 ;  /* 0x000000200c1c2825 */ /* 0x004fc600078e001c */
[----:B------:R-:W2:Y:S01]  /*0660*/  @P2 LDG.E.128 R44, desc[UR6][R26.64] ;  /* 0x000000061a2c2981 */ /* 0x000ea2000c1e1d00 */
[----:B-1----:R-:W-:-:S03]  /*0670*/  @P2 IMAD.WIDE.U32 R30, R12, 0x20, R30 ;  /* 0x000000200c1e2825 */ /* 0x002fc600078e001e */
[----:B------:R-:W2:Y:S01]  /*0680*/  @P2 LDG.E.128 R32, desc[UR6][R26.64+0x10] ;  /* 0x000010061a202981 */ /* 0x000ea2000c1e1d00 */
[----:B------:R-:W-:-:S03]  /*0690*/  @P2 VIADD R12, R12, 0x20 ;  /* 0x000000200c0c2836 */ /* 0x000fc60000000000 */
[----:B------:R-:W2:Y:S01]  /*06a0*/  LDL.64 R58, [R1+0x48] ;  /* 0x00004800013a7983 */ /* 0x000ea20000100a00 */
[----:B------:R-:W-:-:S03]  /*06b0*/  @P3 IMAD.WIDE.U32 R14, R12, 0x20, R14 ;  /* 0x000000200c0e3825 */ /* 0x000fc600078e000e */
[----:B------:R-:W2:Y:S04]  /*06c0*/  LDL.64 R52, [R1+0x30] ;  /* 0x0000300001347983 */ /* 0x000ea80000100a00 */
[----:B------:R-:W2:Y:S04]  /*06d0*/  LDL.64 R54, [R1+0x38] ;  /* 0x0000380001367983 */ /* 0x000ea80000100a00 */
[----:B------:R-:W2:Y:S04]  /*06e0*/  LDL.64 R48, [R1+0x20] ;  /* 0x0000200001307983 */ /* 0x000ea80000100a00 */
[----:B------:R-:W2:Y:S01]  /*06f0*/  LDL.64 R50, [R1+0x28] ;  /* 0x0000280001327983 */ /* 0x000ea20000100a00 */
[----:B------:R-:W-:-:S03]  /*0700*/  ISETP.GE.U32.AND P0, PT, R2, 0xa0, PT ;  /* 0x000000a00200780c */ /* 0x000fc60003f06070 */
[----:B------:R0:W5:Y:S04]  /*0710*/  @P1 LD.E.128 R204, desc[UR6][R22.64+0x10] ;  /* 0x0000100616cc1980 */ /* 0x000168000c101d00 */
[----:B------:R-:W5:Y:S04]  /*0720*/  @P1 LDG.E.128 R104, desc[UR6][R24.64] ;  /* 0x0000000618681981 */ /* 0x000f68000c1e1d00 */
[----:B------:R-:W5:Y:S01]  /*0730*/  @P1 LDG.E.128 R100, desc[UR6][R24.64+0x10] ;  /* 0x0000100618641981 */ /* 0x000f62000c1e1d00 */
[C---:B------:R-:W-:Y:S01]  /*0740*/  ISETP.GE.U32.AND P4, PT, R2.reuse, 0xe0, PT ;  /* 0x000000e00200780c */ /* 0x040fe20003f86070 */
[----:B------:R-:W1:Y:S02]  /*0750*/  @P0 LDC.64 R20, c[0x0][0x3d0] ;  /* 0x0000f400ff140b82 */ /* 0x000e640000000a00 */
[----:B------:R-:W5:Y:S04]  /*0760*/  @P2 LD.E.128 R208, desc[UR6][R28.64] ;  /* 0x000000061cd02980 */ /* 0x000f68000c101d00 */
[----:B------:R0:W5:Y:S04]  /*0770*/  @P2 LD.E.128 R212, desc[UR6][R28.64+0x10] ;  /* 0x000010061cd42980 */ /* 0x000168000c101d00 */
[----:B------:R-:W5:Y:S04]  /*0780*/  @P2 LDG.E.128 R96, desc[UR6][R30.64] ;  /* 0x000000061e602981 */ /* 0x000f68000c1e1d00 */
[----:B------:R1:W5:Y:S04]  /*0790*/  @P2 LDG.E.128 R92, desc[UR6][R30.64+0x10] ;  /* 0x000010061e5c2981 */ /* 0x000368000c1e1d00 */
[----:B----4-:R-:W4:Y:S04]  /*07a0*/  @P3 LDG.E.128 R40, desc[UR6][R14.64] ;  /* 0x000000060e283981 */ /* 0x010f28000c1e1d00 */
[----:B---3--:R-:W3:Y:S04]  /*07b0*/  @P3 LDG.E.128 R36, desc[UR6][R14.64+0x10] ;  /* 0x000010060e243981 */ /* 0x008ee8000c1e1d00 */
[----:B--2---:R2:W-:Y:S01]  /*07c0*/  @P2 STL.64 [R1+0x80], R44 ;  /* 0x0000802c01002387 */ /* 0x0045e20000100a00 */
[----:B------:R-:W-:Y:S01]  /*07d0*/  ISETP.GE.U32.AND P1, PT, R2, 0xc0, PT ;  /* 0x000000c00200780c */ /* 0x000fe20003f26070 */
[----:B0-----:R-:W0:Y:S02]  /*07e0*/  @P0 LDC.64 R22, c[0x0][0x3e8] ;  /* 0x0000fa00ff160b82 */ /* 0x001e240000000a00 */
[----:B------:R1:W-:Y:S01]  /*07f0*/  @P2 STL.64 [R1+0x88], R46 ;  /* 0x0000882e01002387 */ /* 0x0003e20000100a00 */
[----:B------:R-:W-:-:S04]  /*0800*/  @P3 IMAD.WIDE.U32 R16, R12, 0x20, R16 ;  /* 0x000000200c103825 */ /* 0x000fc800078e0010 */
[C---:B------:R-:W-:Y:S01]  /*0810*/  @P3 IMAD.WIDE.U32 R18, R12.reuse, 0x20, R18 ;  /* 0x000000200c123825 */ /* 0x040fe200078e0012 */
[----:B------:R-:W0:Y:S01]  /*0820*/  @P4 LDC.64 R28, c[0x0][0x438] ;  /* 0x00010e00ff1c4b82 */ /* 0x000e220000000a00 */
[----:B------:R0:W5:Y:S04]  /*0830*/  @P3 LD.E.128 R216, desc[UR6][R16.64] ;  /* 0x0000000610d83980 */ /* 0x000168000c101d00 */
[----:B--2---:R2:W2:Y:S03]  /*0840*/  LDL.64 R44, [R1+0x10] ;  /* 0x00001000012c7983 */ /* 0x0044a60000100a00 */
[----:B------:R-:W0:Y:S01]  /*0850*/  @P1 LDC.64 R24, c[0x0][0x3d0] ;  /* 0x0000f400ff181b82 */ /* 0x000e220000000a00 */
[----:B-1----:R1:W2:Y:S04]  /*0860*/  LDL.64 R46, [R1+0x18] ;  /* 0x00001800012e7983 */ /* 0x0022a80000100a00 */
[----:B------:R1:W-:Y:S03]  /*0870*/  @P2 STL.64 [R1+0x70], R32 ;  /* 0x0000702001002387 */ /* 0x0003e60000100a00 */
[----:B------:R-:W0:Y:S01]  /*0880*/  @P1 LDC.64 R26, c[0x0][0x438] ;  /* 0x00010e00ff1a1b82 */ /* 0x000e220000000a00 */
[----:B------:R1:W-:Y:S01]  /*0890*/  @P2 STL.64 [R1+0x78], R34 ;  /* 0x0000782201002387 */ /* 0x0003e20000100a00 */
[----:B------:R-:W-:-:S03]  /*08a0*/  @P3 VIADD R12, R12, 0x20 ;  /* 0x000000200c0c3836 */ /* 0x000fc60000000000 */
[----:B------:R0:W5:Y:S03]  /*08b0*/  @P3 LD.E.128 R220, desc[UR6][R16.64+0x10] ;  /* 0x0000100610dc3980 */ /* 0x000166000c101d00 */
[----:B------:R-:W2:Y:S01]  /*08c0*/  @P4 LDC.64 R30, c[0x0][0x3e8] ;  /* 0x0000fa00ff1e4b82 */ /* 0x000ea20000000a00 */
[----:B------:R0:W5:Y:S04]  /*08d0*/  @P3 LDG.E.128 R88, desc[UR6][R18.64] ;  /* 0x0000000612583981 */ /* 0x000168000c1e1d00 */
[----:B------:R0:W5:Y:S03]  /*08e0*/  @P3 LDG.E.128 R84, desc[UR6][R18.64+0x10] ;  /* 0x0000100612543981 */ /* 0x000166000c1e1d00 */
[----:B-1----:R-:W1:Y:S08]  /*08f0*/  @P0 LDC.64 R32, c[0x0][0x438] ;  /* 0x00010e00ff200b82 */ /* 0x002e700000000a00 */
[----:B------:R-:W2:Y:S01]  /*0900*/  @P1 LDC.64 R34, c[0x0][0x3e8] ;  /* 0x0000fa00ff221b82 */ /* 0x000ea20000000a00 */
[----:B----4-:R4:W-:Y:S04]  /*0910*/  @P3 STL.64 [R1+0x60], R40 ;  /* 0x0000602801003387 */ /* 0x0109e80000100a00 */
[----:B------:R0:W-:Y:S04]  /*0920*/  @P3 STL.64 [R1+0x68], R42 ;  /* 0x0000682a01003387 */ /* 0x0001e80000100a00 */
[----:B----4-:R4:W4:Y:S04]  /*0930*/  LDL.64 R40, [R1] ;  /* 0x0000000001287983 */ /* 0x0109280000100a00 */
[----:B0-----:R0:W4:Y:S04]  /*0940*/  LDL.64 R42, [R1+0x8] ;  /* 0x00000800012a7983 */ /* 0x0011280000100a00 */
[----:B---3--:R3:W-:Y:S02]  /*0950*/  @P3 STL.64 [R1+0x50], R36 ;  /* 0x0000502401003387 */ /* 0x0087e40000100a00 */
[----:B---3--:R-:W3:Y:S01]  /*0960*/  @P4 LDC.64 R36, c[0x0][0x3d0] ;  /* 0x0000f400ff244b82 */ /* 0x008ee20000000a00 */
[----:B------:R-:W-:-:S04]  /*0970*/  @P0 IMAD.WIDE.U32 R20, R12, 0x20, R20 ;  /* 0x000000200c140825 */ /* 0x000fc800078e0014 */
[C---:B-1----:R-:W-:Y:S01]  /*0980*/  @P0 IMAD.WIDE.U32 R32, R12.reuse, 0x20, R32 ;  /* 0x000000200c200825 */ /* 0x042fe200078e0020 */
[----:B------:R-:W4:Y:S03]  /*0990*/  @P0 LDG.E.128 R52, desc[UR6][R20.64+0x10] ;  /* 0x0000100614340981 */ /* 0x000f26000c1e1d00 */
[C---:B------:R-:W-:Y:S01]  /*09a0*/  @P0 IMAD.WIDE.U32 R22, R12.reuse, 0x20, R22 ;  /* 0x000000200c160825 */ /* 0x040fe200078e0016 */
[----:B------:R-:W-:Y:S01]  /*09b0*/  @P0 IADD3 R12, PT, PT, R12, 0x20, RZ ;  /* 0x000000200c0c0810 */ /* 0x000fe20007ffe0ff */
[----:B------:R-:W4:Y:S04]  /*09c0*/  @P0 LDG.E.128 R56, desc[UR6][R20.64] ;  /* 0x0000000614380981 */ /* 0x000f28000c1e1d00 */
[C---:B------:R-:W-:Y:S01]  /*09d0*/  @P1 IMAD.WIDE.U32 R24, R12.reuse, 0x20, R24 ;  /* 0x000000200c181825 */ /* 0x040fe200078e0018 */
[----:B------:R0:W-:Y:S03]  /*09e0*/  @P3 STL.64 [R1+0x58], R38 ;  /* 0x0000582601003387 */ /* 0x0001e60000100a00 */
[C---:B------:R-:W-:Y:S01]  /*09f0*/  @P1 IMAD.WIDE.U32 R26, R12.reuse, 0x20, R26 ;  /* 0x000000200c1a1825 */ /* 0x040fe200078e001a */
[----:B--2---:R-:W2:Y:S03]  /*0a00*/  @P1 LDG.E.128 R44, desc[UR6][R24.64+0x10] ;  /* 0x00001006182c1981 */ /* 0x004ea6000c1e1d00 */
[C---:B------:R-:W-:Y:S01]  /*0a10*/  @P1 IMAD.WIDE.U32 R34, R12.reuse, 0x20, R34 ;  /* 0x000000200c221825 */ /* 0x040fe200078e0022 */
[----:B------:R-:W2:Y:S03]  /*0a20*/  @P1 LDG.E.128 R48, desc[UR6][R24.64] ;  /* 0x0000000618301981 */ /* 0x000ea6000c1e1d00 */
[----:B------:R-:W-:Y:S01]  /*0a30*/  @P1 VIADD R12, R12, 0x20 ;  /* 0x000000200c0c1836 */ /* 0x000fe20000000000 */
[----:B------:R0:W5:Y:S03]  /*0a40*/  @P1 LD.E.128 R232, desc[UR6][R26.64] ;  /* 0x000000061ae81980 */ /* 0x000166000c101d00 */
[C---:B---3--:R-:W-:Y:S01]  /*0a50*/  @P4 IMAD.WIDE.U32 R36, R12.reuse, 0x20, R36 ;  /* 0x000000200c244825 */ /* 0x048fe200078e0024 */
[----:B------:R0:W5:Y:S03]  /*0a60*/  @P1 LD.E.128 R236, desc[UR6][R26.64+0x10] ;  /* 0x000010061aec1980 */ /* 0x000166000c101d00 */
[C---:B------:R-:W-:Y:S01]  /*0a70*/  @P4 IMAD.WIDE.U32 R28, R12.reuse, 0x20, R28 ;  /* 0x000000200c1c4825 */ /* 0x040fe200078e001c */
[----:B------:R0:W5:Y:S03]  /*0a80*/  @P1 LDG.E.128 R72, desc[UR6][R34.64] ;  /* 0x0000000622481981 */ /* 0x000166000c1e1d00 */
[----:B------:R-:W-:Y:S01]  /*0a90*/  @P4 IMAD.WIDE.U32 R30, R12, 0x20, R30 ;  /* 0x000000200c1e4825 */ /* 0x000fe200078e001e */
        /* <DEDUP_REMOVED lines=10> */
[----:B----4-:R-:W3:Y:S04]  /*0b40*/  @P4 LDG.E.128 R40, desc[UR6][R36.64] ;  /* 0x0000000624284981 */ /* 0x010ee8000c1e1d00 */
[----:B------:R0:W-:Y:S04]  /*0b50*/  @P0 STL.64 [R1+0x30], R52 ;  /* 0x0000303401000387 */ /* 0x0001e80000100a00 */
[----:B------:R0:W-:Y:S04]  /*0b60*/  @P0 STL.64 [R1+0x38], R54 ;  /* 0x0000383601000387 */ /* 0x0001e80000100a00 */
[----:B------:R0:W-:Y:S04]  /*0b70*/  @P0 STL.64 [R1+0x40], R56 ;  /* 0x0000403801000387 */ /* 0x0001e80000100a00 */
[----:B------:R0:W-:Y:S01]  /*0b80*/  @P0 STL.64 [R1+0x48], R58 ;  /* 0x0000483a01000387 */ /* 0x0001e20000100a00 */
[----:B------:R-:W-:Y:S01]  /*0b90*/  ISETP.GE.U32.AND P0, PT, R2, 0x100, PT ;  /* 0x000001000200780c */ /* 0x000fe20003f06070 */
[----:B------:R-:W-:-:S02]  /*0ba0*/  @P4 VIADD R12, R12, 0x20 ;  /* 0x000000200c0c4836 */ /* 0x000fc40000000000 */
[----:B---3--:R0:W-:Y:S04]  /*0bb0*/  @P4 STL.64 [R1], R40 ;  /* 0x0000002801004387 */ /* 0x0081e80000100a00 */
[----:B------:R0:W-:Y:S04]  /*0bc0*/  @P4 STL.64 [R1+0x8], R42 ;  /* 0x0000082a01004387 */ /* 0x0001e80000100a00 */
[----:B--2---:R0:W-:Y:S04]  /*0bd0*/  @P1 STL.64 [R1+0x10], R44 ;  /* 0x0000102c01001387 */ /* 0x0041e80000100a00 */
[----:B------:R0:W-:Y:S04]  /*0be0*/  @P1 STL.64 [R1+0x18], R46 ;  /* 0x0000182e01001387 */ /* 0x0001e80000100a00 */
[----:B------:R0:W-:Y:S04]  /*0bf0*/  @P1 STL.64 [R1+0x20], R48 ;  /* 0x0000203001001387 */ /* 0x0001e80000100a00 */
[----:B------:R0:W-:Y:S01]  /*0c00*/  @P1 STL.64 [R1+0x28], R50 ;  /* 0x0000283201001387 */ /* 0x0001e20000100a00 */
[----:B------:R-:W-:Y:S05]  /*0c10*/  @!P0 BRA `(.L_x_19398) ;  /* 0x0000000c00b08947 */ /* 0x000fea0003800000 */
[----:B------:R-:W1:Y:S08]  /*0c20*/  LDC.64 R14, c[0x0][0x3d0] ;  /* 0x0000f400ff0e7b82 */ /* 0x000e700000000a00 */
[----:B------:R-:W2:Y:S08]  /*0c30*/  LDC.64 R16, c[0x0][0x438] ;  /* 0x00010e00ff107b82 */ /* 0x000eb00000000a00 */
[----:B------:R-:W3:Y:S01]  /*0c40*/  LDC.64 R18, c[0x0][0x3e8] ;  /* 0x0000fa00ff127b82 */ /* 0x000ee20000000a00 */
[----:B-1----:R-:W-:-:S05]  /*0c50*/  IMAD.WIDE.U32 R14, R12, 0x20, R14 ;  /* 0x000000200c0e7825 */ /* 0x002fca00078e000e */
[----:B------:R4:W5:Y:S01]  /*0c60*/  LDG.E.128 R188, desc[UR6][R14.64] ;  /* 0x000000060ebc7981 */ /* 0x000962000c1e1d00 */
[----:B--2---:R-:W-:-:S03]  /*0c70*/  IMAD.WIDE.U32 R16, R12, 0x20, R16 ;  /* 0x000000200c107825 */ /* 0x004fc600078e0010 */
[----:B------:R4:W5:Y:S04]  /*0c80*/  LDG.E.128 R184, desc[UR6][R14.64+0x10] ;  /* 0x000010060eb87981 */ /* 0x000968000c1e1d00 */
[----:B------:R4:W5:Y:S01]  /*0c90*/  LD.E.128 R176, desc[UR6][R16.64] ;  /* 0x0000000610b07980 */ /* 0x000962000c101d00 */
[----:B---3--:R-:W-:-:S03]  /*0ca0*/  IMAD.WIDE.U32 R12, R12, 0x20, R18 ;  /* 0x000000200c0c7825 */ /* 0x008fc600078e0012 */
[----:B------:R4:W5:Y:S04]  /*0cb0*/  LD.E.128 R180, desc[UR6][R16.64+0x10] ;  /* 0x0000100610b47980 */ /* 0x000968000c101d00 */
[----:B0-----:R4:W5:Y:S04]  /*0cc0*/  LDG.E.128 R56, desc[UR6][R12.64] ;  /* 0x000000060c387981 */ /* 0x001968000c1e1d00 */
[----:B------:R4:W5:Y:S01]  /*0cd0*/  LDG.E.128 R52, desc[UR6][R12.64+0x10] ;  /* 0x000010060c347981 */ /* 0x000962000c1e1d00 */
[----:B------:R-:W-:Y:S05]  /*0ce0*/  BRA `(.L_x_19398) ;  /* 0x0000000c007c7947 */ /* 0x000fea0003800000 */
.L_x_19397:
[----:B------:R-:W2:Y:S04]  /*0cf0*/  LDL R124, [R1+0xc0] ;  /* 0x0000c000017c7983 */ /* 0x000ea80000100800 */
[----:B------:R-:W2:Y:S04]  /*0d00*/  LDL R125, [R1+0xc4] ;  /* 0x0000c400017d7983 */ /* 0x000ea80000100800 */
[----:B------:R-:W2:Y:S04]  /*0d10*/  LDL R126, [R1+0xc8] ;  /* 0x0000c800017e7983 */ /* 0x000ea80000100800 */
[----:B------:R-:W2:Y:S01]  /*0d20*/  LDL R127, [R1+0xcc] ;  /* 0x0000cc00017f7983 */ /* 0x000ea20000100800 */
[----:B------:R-:W-:-:S03]  /*0d30*/  ISETP.GE.U32.AND P5, PT, R2, 0x20, PT ;  /* 0x000000200200780c */ /* 0x000fc60003fa6070 */
[----:B------:R-:W3:Y:S04]  /*0d40*/  LDL R122, [R1+0xb0] ;  /* 0x0000b000017a7983 */ /* 0x000ee80000100800 */
[----:B------:R-:W4:Y:S04]  /*0d50*/  LDL R121, [R1+0xb4] ;  /* 0x0000b40001797983 */ /* 0x000f280000100800 */
[----:B------:R-:W4:Y:S02]  /*0d60*/  LDL R120, [R1+0xb8] ;  /* 0x0000b80001787983 */ /* 0x000f240000100800 */
[----:B------:R-:W0:Y:S02]  /*0d70*/  @P5 LDC.64 R14, c[0x0][0x3d0] ;  /* 0x0000f400ff0e5b82 */ /* 0x000e240000000a00 */
[----:B------:R-:W4:Y:S04]  /*0d80*/  LDL R119, [R1+0xbc] ;  /* 0x0000bc0001777983 */ /* 0x000f280000100800 */
[----:B------:R-:W4:Y:S02]  /*0d90*/  LDL R42, [R1+0x30] ;  /* 0x00003000012a7983 */ /* 0x000f240000100800 */
[----:B------:R-:W1:Y:S02]  /*0da0*/  @P5 LDC.64 R16, c[0x0][0x3e8] ;  /* 0x0000fa00ff105b82 */ /* 0x000e640000000a00 */
        /* <DEDUP_REMOVED lines=15> */
[----:B------:R-:W4:Y:S04]  /*0ea0*/  LDL R44, [R1] ;  /* 0x00000000012c7983 */ /* 0x000f280000100800 */
        /* <DEDUP_REMOVED lines=10> */
[----:B--2---:R-:W2:Y:S04]  /*0f50*/  @P5 LDG.E.128 R124, desc[UR6][R14.64] ;  /* 0x000000060e7c5981 */ /* 0x004ea8000c1e1d00 */
[----:B--2---:R3:W-:Y:S04]  /*0f60*/  @P5 STL.64 [R1+0xc0], R124 ;  /* 0x0000c07c01005387 */ /* 0x0047e80000100a00 */
[----:B------:R0:W-:Y:S01]  /*0f70*/  @P5 STL.64 [R1+0xc8], R126 ;  /* 0x0000c87e01005387 */ /* 0x0001e20000100a00 */
[----:B---3--:R-:W-:Y:S01]  /*0f80*/  MOV R124, R122 ;  /* 0x0000007a007c7202 */ /* 0x008fe20000000f00 */
[----:B----4-:R-:W-:-:S02]  /*0f90*/  IMAD.MOV.U32 R125, RZ, RZ, R121 ;  /* 0x000000ffff7d7224 */ /* 0x010fc400078e0079 */
[----:B0-----:R-:W-:Y:S01]  /*0fa0*/  IMAD.MOV.U32 R126, RZ, RZ, R120 ;  /* 0x000000ffff7e7224 */ /* 0x001fe200078e0078 */
[----:B------:R-:W-:-:S06]  /*0fb0*/  MOV R127, R119 ;  /* 0x00000077007f7202 */ /* 0x000fcc0000000f00 */
[----:B------:R-:W2:Y:S01]  /*0fc0*/  @P5 LDG.E.128 R124, desc[UR6][R14.64+0x10] ;  /* 0x000010060e7c5981 */ /* 0x000ea2000c1e1d00 */
[----:B------:R-:W-:Y:S02]  /*0fd0*/  IMAD.MOV.U32 R119, RZ, RZ, R43 ;  /* 0x000000ffff777224 */ /* 0x000fe400078e002b */
[----:B------:R-:W-:Y:S01]  /*0fe0*/  IMAD.MOV.U32 R120, RZ, RZ, R42 ;  /* 0x000000ffff787224 */ /* 0x000fe200078e002a */
[----:B------:R-:W-:Y:S01]  /*0ff0*/  MOV R42, R38 ;  /* 0x00000026002a7202 */ /* 0x000fe20000000f00 */
[----:B------:R-:W-:Y:S02]  /*1000*/  IMAD.MOV.U32 R122, RZ, RZ, R40 ;  /* 0x000000ffff7a7224 */ /* 0x000fe400078e0028 */
[----:B------:R-:W-:Y:S01]  /*1010*/  IMAD.MOV.U32 R43, RZ, RZ, R39 ;  /* 0x000000ffff2b7224 */ /* 0x000fe200078e0027 */
[----:B------:R-:W-:Y:S01]  /*1020*/  MOV R39, R35 ;  /* 0x0000002300277202 */ /* 0x000fe20000000f00 */
[----:B------:R-:W-:Y:S01]  /*1030*/  IMAD.MOV.U32 R40, RZ, RZ, R36 ;  /* 0x000000ffff287224 */ /* 0x000fe200078e0024 */
[----:B------:R-:W-:Y:S01]  /*1040*/  MOV R36, R32 ;  /* 0x0000002000247202 */ /* 0x000fe20000000f00 */
[----:B------:R-:W-:Y:S01]  /*1050*/  IMAD.MOV.U32 R38, RZ, RZ, R34 ;  /* 0x000000ffff267224 */ /* 0x000fe200078e0022 */
[----:B------:R-:W3:Y:S01]  /*1060*/  LDL R32, [R1+0x68] ;  /* 0x0000680001207983 */ /* 0x000ee20000100800 */
[----:B------:R-:W-:-:S02]  /*1070*/  IMAD.MOV.U32 R35, RZ, RZ, R31 ;  /* 0x000000ffff237224 */ /* 0x000fc400078e001f */
[----:B------:R-:W-:Y:S01]  /*1080*/  IMAD.MOV.U32 R34, RZ, RZ, R30 ;  /* 0x000000ffff227224 */ /* 0x000fe200078e001e */
[----:B------:R-:W4:Y:S04]  /*1090*/  LDL R31, [R1+0x6c] ;  /* 0x00006c00011f7983 */ /* 0x000f280000100800 */
[----:B------:R-:W4:Y:S01]  /*10a0*/  LDL R30, [R1+0x70] ;  /* 0x00007000011e7983 */ /* 0x000f220000100800 */
[----:B------:R-:W-:Y:S01]  /*10b0*/  MOV R121, R41 ;  /* 0x0000002900797202 */ /* 0x000fe20000000f00 */
[----:B------:R-:W-:Y:S02]  /*10c0*/  IMAD.MOV.U32 R41, RZ, RZ, R37 ;  /* 0x000000ffff297224 */ /* 0x000fe400078e0025 */
[----:B------:R-:W-:Y:S01]  /*10d0*/  IMAD.MOV.U32 R37, RZ, RZ, R33 ;  /* 0x000000ffff257224 */ /* 0x000fe200078e0021 */
[----:B------:R-:W-:-:S02]  /*10e0*/  MOV R33, R13 ;  /* 0x0000000d00217202 */ /* 0x000fc40000000f00 */
[----:B------:R-:W4:Y:S01]  /*10f0*/  LDL R13, [R1+0x74] ;  /* 0x00007400010d7983 */ /* 0x000f220000100800 */
[C---:B------:R-:W-:Y:S02]  /*1100*/  ISETP.GE.U32.AND P4, PT, R2.reuse, 0x40, PT ;  /* 0x000000400200780c */ /* 0x040fe40003f86070 */
[C---:B------:R-:W-:Y:S02]  /*1110*/  ISETP.GE.U32.AND P3, PT, R2.reuse, 0x60, PT ;  /* 0x000000600200780c */ /* 0x040fe40003f66070 */
[C---:B------:R-:W-:Y:S02]  /*1120*/  ISETP.GE.U32.AND P2, PT, R2.reuse, 0x80, PT ;  /* 0x000000800200780c */ /* 0x040fe40003f46070 */
[----:B------:R-:W-:-:S07]  /*1130*/  ISETP.GE.U32.AND P1, PT, R2, 0xa0, PT ;  /* 0x000000a00200780c */ /* 0x000fce0003f26070 */
[----:B------:R-:W0:Y:S01]  /*1140*/  @P4 LDC.64 R18, c[0x0][0x3d0] ;  /* 0x0000f400ff124b82 */ /* 0x000e220000000a00 */
[----:B-1----:R-:W-:-:S07]  /*1150*/  @P5 IMAD.WIDE.U32 R16, R12, 0x20, R16 ;  /* 0x000000200c105825 */ /* 0x002fce00078e0010 */
[----:B------:R-:W1:Y:S01]  /*1160*/  @P4 LDC.64 R20, c[0x0][0x3e8] ;  /* 0x0000fa00ff144b82 */ /* 0x000e620000000a00 */
[----:B------:R-:W-:Y:S01]  /*1170*/  ISETP.GE.U32.AND P0, PT, R2, 0xc0, PT ;  /* 0x000000c00200780c */ /* 0x000fe20003f06070 */
[----:B------:R-:W5:Y:S06]  /*1180*/  @P5 LDG.E.128 R112, desc[UR6][R16.64] ;  /* 0x0000000610705981 */ /* 0x000f6c000c1e1d00 */
[----:B------:R-:W1:Y:S01]  /*1190*/  @P3 LDC.64 R22, c[0x0][0x3d0] ;  /* 0x0000f400ff163b82 */ /* 0x000e620000000a00 */
[----:B------:R1:W5:Y:S07]  /*11a0*/  @P5 LDG.E.128 R108, desc[UR6][R16.64+0x10] ;  /* 0x00001006106c5981 */ /* 0x00036e000c1e1d00 */
[----:B------:R-:W1:Y:S01]  /*11b0*/  @P3 LDC.64 R24, c[0x0][0x3e8] ;  /* 0x0000fa00ff183b82 */ /* 0x000e620000000a00 */
[----:B--2---:R2:W-:Y:S07]  /*11c0*/  @P5 STL.64 [R1+0xb0], R124 ;  /* 0x0000b07c01005387 */ /* 0x0045ee0000100a00 */
[----:B------:R-:W2:Y:S01]  /*11d0*/  @P2 LDC.64 R26, c[0x0][0x3d0] ;  /* 0x0000f400ff1a2b82 */ /* 0x000ea20000000a00 */
[----:B------:R2:W-:Y:S04]  /*11e0*/  @P5 STL.64 [R1+0xb8], R126 ;  /* 0x0000b87e01005387 */ /* 0x0005e80000100a00 */
[----:B------:R0:W2:Y:S03]  /*11f0*/  LDL R152, [R1+0xa0] ;  /* 0x0000a00001987983 */ /* 0x0000a60000100800 */
[----:B------:R-:W2:Y:S01]  /*1200*/  @P2 LDC.64 R28, c[0x0][0x3e8] ;  /* 0x0000fa00ff1c2b82 */ /* 0x000ea20000000a00 */
[----:B------:R0:W2:Y:S04]  /*1210*/  LDL R153, [R1+0xa4] ;  /* 0x0000a40001997983 */ /* 0x0000a80000100800 */
[----:B------:R0:W2:Y:S01]  /*1220*/  LDL R154, [R1+0xa8] ;  /* 0x0000a800019a7983 */ /* 0x0000a20000100800 */
[----:B------:R-:W-:Y:S01]  /*1230*/  @P5 LOP3.LUT R12, R12, 0x20, RZ, 0xfc, !PT ;  /* 0x000000200c0c5812 */ /* 0x000fe200078efcff */
[----:B------:R-:W-:Y:S01]  /*1240*/  IMAD.MOV.U32 R137, RZ, RZ, R33 ;  /* 0x000000ffff897224 */ /* 0x000fe200078e0021 */
[----:B---3--:R-:W-:Y:S01]  /*1250*/  MOV R138, R32 ;  /* 0x00000020008a7202 */ /* 0x008fe20000000f00 */
[----:B------:R3:W3:Y:S01]  /*1260*/  LDL R155, [R1+0xac] ;  /* 0x0000ac00019b7983 */ /* 0x0006e20000100800 */
[----:B----4-:R-:W-:Y:S01]  /*1270*/  IMAD.MOV.U32 R139, RZ, RZ, R31 ;  /* 0x000000ffff8b7224 */ /* 0x010fe200078e001f */
[----:B------:R-:W-:Y:S01]  /*1280*/  MOV R131, R35 ;  /* 0x0000002300837202 */ /* 0x000fe20000000f00 */
[----:B------:R-:W-:Y:S01]  /*1290*/  IMAD.MOV.U32 R140, RZ, RZ, R30 ;  /* 0x000000ffff8c7224 */ /* 0x000fe200078e001e */
[----:B------:R4:W4:Y:S01]  /*12a0*/  LDL R148, [R1+0x90] ;  /* 0x0000900001947983 */ /* 0x0009220000100800 */
[----:B------:R-:W-:Y:S01]  /*12b0*/  IMAD.MOV.U32 R136, RZ, RZ, R34 ;  /* 0x000000ffff887224 */ /* 0x000fe200078e0022 */
[----:B------:R-:W2:Y:S02]  /*12c0*/  @P0 LDC.64 R14, c[0x0][0x3d0] ;  /* 0x0000f400ff0e0b82 */ /* 0x000ea40000000a00 */
[----:B------:R0:W4:Y:S04]  /*12d0*/  LDL R149, [R1+0x94] ;  /* 0x0000940001957983 */ /* 0x0001280000100800 */
[----:B------:R0:W4:Y:S04]  /*12e0*/  LDL R150, [R1+0x98] ;  /* 0x0000980001967983 */ /* 0x0001280000100800 */
[----:B------:R0:W4:Y:S04]  /*12f0*/  LDL R151, [R1+0x9c] ;  /* 0x00009c0001977983 */ /* 0x0001280000100800 */
[----:B------:R0:W4:Y:S04]  /*1300*/  LDL R144, [R1+0x80] ;  /* 0x0000800001907983 */ /* 0x0001280000100800 */
[----:B------:R0:W4:Y:S04]  /*1310*/  LDL R145, [R1+0x84] ;  /* 0x0000840001917983 */ /* 0x0001280000100800 */
[----:B------:R0:W4:Y:S04]  /*1320*/  LDL R146, [R1+0x88] ;  /* 0x0000880001927983 */ /* 0x0001280000100800 */
[----:B------:R0:W4:Y:S04]  /*1330*/  LDL R147, [R1+0x8c] ;  /* 0x00008c0001937983 */ /* 0x0001280000100800 */
[----:B------:R0:W4:Y:S04]  /*1340*/  LDL R142, [R1+0x78] ;  /* 0x00007800018e7983 */ /* 0x0001280000100800 */
[----:B------:R0:W4:Y:S01]  /*1350*/  LDL R143, [R1+0x7c] ;  /* 0x00007c00018f7983 */ /* 0x0001220000100800 */
[----:B------:R-:W-:Y:S01]  /*1360*/  ISETP.GE.U32.AND P5, PT, R2, 0xe0, PT ;  /* 0x000000e00200780c */ /* 0x000fe20003fa6070 */
[----:B------:R-:W2:Y:S08]  /*1370*/  @P1 LDC.64 R30, c[0x0][0x3d0] ;  /* 0x0000f400ff1e1b82 */ /* 0x000eb00000000a00 */
[----:B------:R-:W2:Y:S01]  /*1380*/  @P1 LDC.64 R32, c[0x0][0x3e8] ;  /* 0x0000fa00ff201b82 */ /* 0x000ea20000000a00 */
[----:B0-----:R-:W-:-:S04]  /*1390*/  @P4 IMAD.WIDE.U32 R18, R12, 0x20, R18 ;  /* 0x000000200c124825 */ /* 0x001fc800078e0012 */
[----:B-1----:R-:W-:-:S03]  /*13a0*/  @P4 IMAD.WIDE.U32 R20, R12, 0x20, R20 ;  /* 0x000000200c144825 */ /* 0x002fc600078e0014 */
[----:B------:R-:W0:Y:S01]  /*13b0*/  @P0 LDC.64 R34, c[0x0][0x3e8] ;  /* 0x0000fa00ff220b82 */ /* 0x000e220000000a00 */
[----:B------:R-:W-:Y:S02]  /*13c0*/  IMAD.MOV.U32 R129, RZ, RZ, R37 ;  /* 0x000000ffff817224 */ /* 0x000fe400078e0025 */
[----:B------:R-:W-:Y:S01]  /*13d0*/  IMAD.MOV.U32 R130, RZ, RZ, R36 ;  /* 0x000000ffff827224 */ /* 0x000fe200078e0024 */
[----:B------:R-:W-:Y:S01]  /*13e0*/  MOV R141, R13 ;  /* 0x0000000d008d7202 */ /* 0x000fe20000000f00 */
[----:B------:R-:W-:Y:S01]  /*13f0*/  @P4 VIADD R12, R12, 0x20 ;  /* 0x000000200c0c4836 */ /* 0x000fe20000000000 */
[----:B------:R-:W-:Y:S02]  /*1400*/  ISETP.GE.U32.AND P6, PT, R2, 0x100, PT ;  /* 0x000001000200780c */ /* 0x000fe40003fc6070 */
[----:B------:R-:W-:Y:S01]  /*1410*/  MOV R128, R38 ;  /* 0x0000002600807202 */ /* 0x000fe20000000f00 */
[----:B------:R-:W1:Y:S01]  /*1420*/  @P5 LDC.64 R36, c[0x0][0x3d0] ;  /* 0x0000f400ff245b82 */ /* 0x000e620000000a00 */
[C---:B------:R-:W-:Y:S01]  /*1430*/  @P3 IMAD.WIDE.U32 R22, R12.reuse, 0x20, R22 ;  /* 0x000000200c163825 */ /* 0x040fe200078e0016 */
[----:B--2---:R-:W-:Y:S01]  /*1440*/  MOV R125, R41 ;  /* 0x00000029007d7202 */ /* 0x004fe20000000f00 */
[----:B------:R2:W5:Y:S02]  /*1450*/  @P4 LDG.E.128 R104, desc[UR6][R20.64] ;  /* 0x0000000614684981 */ /* 0x000564000c1e1d00 */
[----:B------:R-:W-:-:S02]  /*1460*/  @P3 IMAD.WIDE.U32 R24, R12, 0x20, R24 ;  /* 0x000000200c183825 */ /* 0x000fc400078e0018 */
[----:B------:R2:W5:Y:S02]  /*1470*/  @P4 LDG.E.128 R100, desc[UR6][R20.64+0x10] ;  /* 0x0000100614644981 */ /* 0x000564000c1e1d00 */
[----:B------:R-:W-:Y:S02]  /*1480*/  @P3 VIADD R12, R12, 0x20 ;  /* 0x000000200c0c3836 */ /* 0x000fe40000000000 */
[----:B------:R-:W-:Y:S01]  /*1490*/  IMAD.MOV.U32 R124, RZ, RZ, R42 ;  /* 0x000000ffff7c7224 */ /* 0x000fe200078e002a */
[----:B------:R2:W5:Y:S01]  /*14a0*/  @P3 LDG.E.128 R96, desc[UR6][R24.64] ;  /* 0x0000000618603981 */ /* 0x000562000c1e1d00 */
[----:B------:R-:W-:-:S03]  /*14b0*/  @P2 IMAD.WIDE.U32 R26, R12, 0x20, R26 ;  /* 0x000000200c1a2825 */ /* 0x000fc600078e001a */
[----:B------:R2:W5:Y:S01]  /*14c0*/  @P3 LDG.E.128 R92, desc[UR6][R24.64+0x10] ;  /* 0x00001006185c3981 */ /* 0x000562000c1e1d00 */
[C---:B------:R-:W-:Y:S01]  /*14d0*/  @P2 IMAD.WIDE.U32 R28, R12.reuse, 0x20, R28 ;  /* 0x000000200c1c2825 */ /* 0x040fe200078e001c */
[----:B------:R-:W-:Y:S02]  /*14e0*/  @P2 IADD3 R12, PT, PT, R12, 0x20, RZ ;  /* 0x000000200c0c2810 */ /* 0x000fe40007ffe0ff */
[----:B------:R-:W2:Y:S01]  /*14f0*/  @P2 LDG.E.128 R136, desc[UR6][R26.64] ;  /* 0x000000061a882981 */ /* 0x000ea2000c1e1d00 */
[----:B------:R-:W-:Y:S02]  /*1500*/  IMAD.MOV.U32 R126, RZ, RZ, R40 ;  /* 0x000000ffff7e7224 */ /* 0x000fe400078e0028 */
[C---:B------:R-:W-:Y:S01]  /*1510*/  @P1 IMAD.WIDE.U32 R30, R12.reuse, 0x20, R30 ;  /* 0x000000200c1e1825 */ /* 0x040fe200078e001e */
[----:B------:R-:W2:Y:S01]  /*1520*/  @P2 LDG.E.128 R128, desc[UR6][R26.64+0x10] ;  /* 0x000010061a802981 */ /* 0x000ea2000c1e1d00 */
[----:B------:R-:W1:Y:S02]  /*1530*/  @P6 LDC.64 R40, c[0x0][0x3d0] ;  /* 0x0000f400ff286b82 */ /* 0x000e640000000a00 */
[C---:B------:R-:W-:Y:S01]  /*1540*/  @P1 IMAD.WIDE.U32 R32, R12.reuse, 0x20, R32 ;  /* 0x000000200c201825 */ /* 0x040fe200078e0020 */
[----:B------:R0:W5:Y:S03]  /*1550*/  @P2 LDG.E.128 R88, desc[UR6][R28.64] ;  /* 0x000000061c582981 */ /* 0x000166000c1e1d00 */
[----:B------:R-:W-:Y:S01]  /*1560*/  IMAD.MOV.U32 R127, RZ, RZ, R39 ;  /* 0x000000ffff7f7224 */ /* 0x000fe200078e0027 */
[----:B------:R1:W5:Y:S01]  /*1570*/  @P2 LDG.E.128 R84, desc[UR6][R28.64+0x10] ;  /* 0x000010061c542981 */ /* 0x000362000c1e1d00 */
[----:B------:R-:W-:Y:S01]  /*1580*/  @P1 VIADD R12, R12, 0x20 ;  /* 0x000000200c0c1836 */ /* 0x000fe20000000000 */
[----:B------:R-:W1:Y:S01]  /*1590*/  @P5 LDC.64 R38, c[0x0][0x3e8] ;  /* 0x0000fa00ff265b82 */ /* 0x000e620000000a00 */
[----:B------:R-:W-:Y:S01]  /*15a0*/  IMAD.MOV.U32 R123, RZ, RZ, R43 ;  /* 0x000000ffff7b7224 */ /* 0x000fe200078e002b */
[----:B------:R1:W5:Y:S01]  /*15b0*/  @P1 LDG.E.128 R80, desc[UR6][R32.64] ;  /* 0x0000000620501981 */ /* 0x000362000c1e1d00 */
[----:B------:R-:W-:-:S03]  /*15c0*/  @P0 IMAD.WIDE.U32 R16, R12, 0x20, R14 ;  /* 0x000000200c100825 */ /* 0x000fc600078e000e */
[----:B------:R-:W2:Y:S01]  /*15d0*/  @P1 LDG.E.128 R124, desc[UR6][R30.64] ;  /* 0x000000061e7c1981 */ /* 0x000ea2000c1e1d00 */
[C---:B0-----:R-:W-:Y:S01]  /*15e0*/  @P0 IMAD.WIDE.U32 R34, R12.reuse, 0x20, R34 ;  /* 0x000000200c220825 */ /* 0x041fe200078e0022 */
[----:B------:R-:W0:Y:S02]  /*15f0*/  @P6 LDC.64 R42, c[0x0][0x3e8] ;  /* 0x0000fa00ff2a6b82 */ /* 0x000e240000000a00 */
[----:B------:R-:W2:Y:S01]  /*1600*/  @P1 LDG.E.128 R120, desc[UR6][R30.64+0x10] ;  /* 0x000010061e781981 */ /* 0x000ea2000c1e1d00 */
[----:B------:R-:W-:-:S03]  /*1610*/  @P0 VIADD R12, R12, 0x20 ;  /* 0x000000200c0c0836 */ /* 0x000fc60000000000 */
[----:B------:R-:W2:Y:S01]  /*1620*/  @P0 LDG.E.128 R116, desc[UR6][R16.64] ;  /* 0x0000000610740981 */ /* 0x000ea2000c1e1d00 */
[----:B-1----:R-:W-:-:S03]  /*1630*/  @P5 IMAD.WIDE.U32 R36, R12, 0x20, R36 ;  /* 0x000000200c245825 */ /* 0x002fc600078e0024 */
[----:B------:R-:W2:Y:S04]  /*1640*/  @P0 LDG.E.128 R48, desc[UR6][R16.64+0x10] ;  /* 0x0000100610300981 */ /* 0x000ea8000c1e1d00 */
[----:B------:R-:W2:Y:S01]  /*1650*/  @P5 LDG.E.128 R44, desc[UR6][R36.64] ;  /* 0x00000006242c5981 */ /* 0x000ea2000c1e1d00 */
[C---:B------:R-:W-:Y:S01]  /*1660*/  @P5 IMAD.WIDE.U32 R38, R12.reuse, 0x20, R38 ;  /* 0x000000200c265825 */ /* 0x040fe200078e0026 */
[----:B------:R-:W-:Y:S02]  /*1670*/  @P5 IADD3 R12, PT, PT, R12, 0x20, RZ ;  /* 0x000000200c0c5810 */ /* 0x000fe40007ffe0ff */
[----:B------:R1:W5:Y:S03]  /*1680*/  @P1 LDG.E.128 R76, desc[UR6][R32.64+0x10] ;  /* 0x00001006204c1981 */ /* 0x000366000c1e1d00 */
[C---:B------:R-:W-:Y:S01]  /*1690*/  @P6 IMAD.WIDE.U32 R14, R12.reuse, 0x20, R40 ;  /* 0x000000200c0e6825 */ /* 0x040fe200078e0028 */
[----:B------:R1:W5:Y:S03]  /*16a0*/  @P0 LDG.E.128 R72, desc[UR6][R34.64] ;  /* 0x0000000622480981 */ /* 0x000366000c1e1d00 */
[----:B0-----:R-:W-:Y:S01]  /*16b0*/  @P6 IMAD.WIDE.U32 R12, R12, 0x20, R42 ;  /* 0x000000200c0c6825 */ /* 0x001fe200078e002a */
        /* <DEDUP_REMOVED lines=8> */
[----:B---3--:R-:W3:Y:S04]  /*1740*/  @P4 LDG.E.128 R152, desc[UR6][R18.64] ;  /* 0x0000000612984981 */ /* 0x008ee8000c1e1d00 */
[----:B----4-:R-:W4:Y:S04]  /*1750*/  @P4 LDG.E.128 R148, desc[UR6][R18.64+0x10] ;  /* 0x0000100612944981 */ /* 0x010f28000c1e1d00 */
[----:B------:R-:W2:Y:S04]  /*1760*/  @P3 LDG.E.128 R144, desc[UR6][R22.64] ;  /* 0x0000000616903981 */ /* 0x000ea8000c1e1d00 */
[----:B------:R-:W2:Y:S01]  /*1770*/  @P3 LDG.E.128 R140, desc[UR6][R22.64+0x10] ;  /* 0x00001006168c3981 */ /* 0x000ea2000c1e1d00 */
        /* <DEDUP_REMOVED lines=32> */
[----:B---3--:R1:W-:Y:S04]  /*1980*/  @P4 STL.64 [R1+0xa0], R152 ;  /* 0x0000a09801004387 */ /* 0x0083e80000100a00 */
[----:B------:R1:W-:Y:S04]  /*1990*/  @P4 STL.64 [R1+0xa8], R154 ;  /* 0x0000a89a01004387 */ /* 0x0003e80000100a00 */
[----:B----4-:R1:W-:Y:S04]  /*19a0*/  @P4 STL.64 [R1+0x90], R148 ;  /* 0x0000909401004387 */ /* 0x0103e80000100a00 */
[----:B------:R1:W-:Y:S04]  /*19b0*/  @P4 STL.64 [R1+0x98], R150 ;  /* 0x0000989601004387 */ /* 0x0003e80000100a00 */
[----:B--2---:R1:W-:Y:S04]  /*19c0*/  @P3 STL.64 [R1+0x80], R144 ;  /* 0x0000809001003387 */ /* 0x0043e80000100a00 */
[----:B------:R1:W-:Y:S04]  /*19d0*/  @P3 STL.64 [R1+0x88], R146 ;  /* 0x0000889201003387 */ /* 0x0003e80000100a00 */
        /* <DEDUP_REMOVED lines=14> */
[----:B------:R1:W-:Y:S04]  /*1ac0*/  @P5 STL.64 [R1], R44 ;  /* 0x0000002c01005387 */ /* 0x0003e80000100a00 */
[----:B------:R1:W-:Y:S02]  /*1ad0*/  @P5 STL.64 [R1+0x8], R46 ;  /* 0x0000082e01005387 */ /* 0x0003e40000100a00 */
.L_x_19398:
[----:B------:R-:W-:Y:S05]  /*1ae0*/  BSYNC.RECONVERGENT B0 ;  /* 0x0000000000007941 */ /* 0x000fea0003800200 */
.L_x_19396:
[----:B------:R-:W2:Y:S02]  /*1af0*/  LDCU UR4, c[0x0][0x384] ;  /* 0x00007080ff0477ac */ /* 0x000ea40008000800 */
[----:B--2---:R-:W-:-:S13]  /*1b00*/  ISETP.GE.AND P0, PT, R3, UR4, PT ;  /* 0x0000000403007c0c */ /* 0x004fda000bf06270 */
[----:B------:R-:W-:Y:S05]  /*1b10*/  @P0 EXIT ;  /* 0x000000000000094d */ /* 0x000fea0003800000 */
[----:B-1--4-:R-:W-:Y:S01]  /*1b20*/  IMAD.HI.U32 R13, R4, -0x2daee0ad, RZ ;  /* 0xd2511f53040d7827 */ /* 0x012fe200078e00ff */
[----:B------:R-:W1:Y:S03]  /*1b30*/  LDCU UR8, c[0x0][0x404] ;  /* 0x00008080ff0877ac */ /* 0x000e660008000800 */
[C---:B------:R-:W-:Y:S01]  /*1b40*/  IMAD.HI.U32 R12, R0.reuse, -0x326172a9, RZ ;  /* 0xcd9e8d57000c7827 */ /* 0x040fe200078e00ff */
[----:B------:R-:W-:Y:S01]  /*1b50*/  LOP3.LUT R13, R13, R135, RZ, 0x3c, !PT ;  /* 0x000000870d0d7212 */ /* 0x000fe200078e3cff */
[----:B------:R-:W2:Y:S02]  /*1b60*/  LDCU.U8 UR9, c[0x0][0x410] ;  /* 0x00008200ff0977ac */ /* 0x000ea40008000000 */
[----:B------:R-:W-:Y:S01]  /*1b70*/  IMAD R15, R0, -0x326172a9, RZ ;  /* 0xcd9e8d57000f7824 */ /* 0x000fe200078e02ff */
[----:B------:R-:W-:Y:S01]  /*1b80*/  LOP3.LUT R12, R9, R12, R134, 0x96, !PT ;  /* 0x0000000c090c7212 */ /* 0x000fe200078e9686 */
[----:B------:R-:W-:Y:S01]  /*1b90*/  VIADD R16, R134, 0x9e3779b9 ;  /* 0x9e3779b986107836 */ /* 0x000fe20000000000 */
[----:B------:R-:W3:Y:S01]  /*1ba0*/  LDCU UR12, c[0x0][0x448] ;  /* 0x00008900ff0c77ac */ /* 0x000ee20008000800 */
[----:B------:R-:W-:Y:S01]  /*1bb0*/  IMAD.HI.U32 R14, R13, -0x326172a9, RZ ;  /* 0xcd9e8d570d0e7827 */ /* 0x000fe200078e00ff */
[----:B------:R-:W4:Y:S03]  /*1bc0*/  LDCU.64 UR10, c[0x0][0x408] ;  /* 0x00008100ff0a77ac */ /* 0x000f260008000a00 */
[----:B------:R-:W-:Y:S01]  /*1bd0*/  IMAD R18, R4, -0x2daee0ad, RZ ;  /* 0xd2511f5304127824 */ /* 0x000fe200078e02ff */
[----:B------:R-:W-:Y:S01]  /*1be0*/  LOP3.LUT R14, R16, R15, R14, 0x96, !PT ;  /* 0x0000000f100e7212 */ /* 0x000fe200078e960e */
[----:B------:R-:W-:Y:S01]  /*1bf0*/  IMAD.HI.U32 R17, R12, -0x2daee0ad, RZ ;  /* 0xd2511f530c117827 */ /* 0x000fe200078e00ff */
[----:B------:R-:W0:Y:S03]  /*1c00*/  LDCU.64 UR4, c[0x0][0x3a0] ;  /* 0x00007400ff0477ac */ /* 0x000e260008000a00 */
[----:B------:R-:W-:-:S02]  /*1c10*/  VIADD R19, R135, 0xbb67ae85 ;  /* 0xbb67ae8587137836 */ /* 0x000fc40000000000 */
[----:B------:R-:W-:-:S03]  /*1c20*/  IMAD.HI.U32 R16, R14, -0x2daee0ad, RZ ;  /* 0xd2511f530e107827 */ /* 0x000fc600078e00ff */
[----:B------:R-:W-:Y:S01]  /*1c30*/  LOP3.LUT R17, R19, R18, R17, 0x96, !PT ;  /* 0x0000001213117212 */ /* 0x000fe200078e9611 */
[----:B------:R-:W-:Y:S01]  /*1c40*/  IMAD R19, R12, -0x2daee0ad, RZ ;  /* 0xd2511f530c137824 */ /* 0x000fe200078e02ff */
[----:B------:R-:W-:Y:S01]  /*1c50*/  IADD3 R18, PT, PT, R135, 0x76cf5d0a, RZ ;  /* 0x76cf5d0a87127810 */ /* 0x000fe20007ffe0ff */
[----:B------:R-:W-:Y:S02]  /*1c60*/  IMAD R13, R13, -0x326172a9, RZ ;  /* 0xcd9e8d570d0d7824 */ /* 0x000fe400078e02ff */
[----:B------:R-:W-:Y:S01]  /*1c70*/  IMAD.HI.U32 R12, R17, -0x326172a9, RZ ;  /* 0xcd9e8d57110c7827 */ /* 0x000fe200078e00ff */
[----:B------:R-:W-:Y:S02]  /*1c80*/  LOP3.LUT R16, R18, R19, R16, 0x96, !PT ;  /* 0x0000001312107212 */ /* 0x000fe400078e9610 */
[----:B------:R-:W-:Y:S01]  /*1c90*/  IADD3 R19, PT, PT, R135, 0x32370b8f, RZ ;  /* 0x32370b8f87137810 */ /* 0x000fe20007ffe0ff */
[----:B------:R-:W-:Y:S02]  /*1ca0*/  VIADD R15, R134, 0x3c6ef372 ;  /* 0x3c6ef372860f7836 */ /* 0x000fe40000000000 */
[----:B------:R-:W-:-:S02]  /*1cb0*/  IMAD R18, R17, -0x326172a9, RZ ;  /* 0xcd9e8d5711127824 */ /* 0x000fc400078e02ff */
[----:B------:R-:W-:Y:S01]  /*1cc0*/  IMAD R17, R14, -0x2daee0ad, RZ ;  /* 0xd2511f530e117824 */ /* 0x000fe200078e02ff */
[----:B------:R-:W-:Y:S01]  /*1cd0*/  LOP3.LUT R12, R15, R13, R12, 0x96, !PT ;  /* 0x0000000d0f0c7212 */ /* 0x000fe200078e960c */
[----:B------:R-:W-:Y:S02]  /*1ce0*/  VIADD R15, R134, 0xdaa66d2b ;  /* 0xdaa66d2b860f7836 */ /* 0x000fe40000000000 */
        /* <DEDUP_REMOVED lines=9> */
[----:B------:R-:W-:Y:S01]  /*1d80*/  IMAD.HI.U32 R12, R14, -0x326172a9, RZ ;  /* 0xcd9e8d570e0c7827 */ /* 0x000fe200078e00ff */
[----:B------:R-:W-:-:S03]  /*1d90*/  IADD3 R18, PT, PT, R135, -0x56f99767, RZ ;  /* 0xa906689987127810 */ /* 0x000fc60007ffe0ff */
[----:B------:R-:W-:-:S05]  /*1da0*/  VIADD R16, R134, 0x78dde6e4 ;  /* 0x78dde6e486107836 */ /* 0x000fca0000000000 */
[----:B------:R-:W-:Y:S01]  /*1db0*/  LOP3.LUT R12, R16, R15, R12, 0x96, !PT ;  /* 0x0000000f100c7212 */ /* 0x000fe200078e960c */
[----:B------:R-:W-:Y:S02]  /*1dc0*/  IMAD R15, R14, -0x326172a9, RZ ;  /* 0xcd9e8d570e0f7824 */ /* 0x000fe400078e02ff */
[----:B------:R-:W-:-:S04]  /*1dd0*/  IMAD.HI.U32 R14, R17, -0x326172a9, RZ ;  /* 0xcd9e8d57110e7827 */ /* 0x000fc800078e00ff */
[----:B------:R-:W-:Y:S01]  /*1de0*/  IMAD R16, R13, -0x2daee0ad, RZ ;  /* 0xd2511f530d107824 */ /* 0x000fe200078e02ff */
[----:B------:R-:W-:Y:S01]  /*1df0*/  LOP3.LUT R5, R5, R15, R14, 0x96, !PT ;  /* 0x0000000f05057212 */ /* 0x000fe200078e960e */
[----:B------:R-:W-:-:S04]  /*1e00*/  IMAD.HI.U32 R13, R12, -0x2daee0ad, RZ ;  /* 0xd2511f530c0d7827 */ /* 0x000fc800078e00ff */
        /* <DEDUP_REMOVED lines=8> */
[----:B------:R-:W-:Y:S01]  /*1e90*/  IMAD R13, R13, -0x326172a9, RZ ;  /* 0xcd9e8d570d0d7824 */ /* 0x000fe200078e02ff */
[----:B------:R-:W-:Y:S01]  /*1ea0*/  LOP3.LUT R12, R14, R17, R12, 0x96, !PT ;  /* 0x000000110e0c7212 */ /* 0x000fe200078e960c */
        /* <DEDUP_REMOVED lines=9> */
[----:B------:R-:W-:Y:S02]  /*1f40*/  VIADD R16, R135, 0xdb3d7428 ;  /* 0xdb3d742887107836 */ /* 0x000fe40000000000 */
[----:B------:R-:W-:-:S03]  /*1f50*/  IMAD.HI.U32 R7, R14, -0x326172a9, RZ ;  /* 0xcd9e8d570e077827 */ /* 0x000fc600078e00ff */
[----:B------:R-:W-:Y:S01]  /*1f60*/  LOP3.LUT R12, R16, R15, R12, 0x96, !PT ;  /* 0x0000000f100c7212 */ /* 0x000fe200078e960c */
[----:B------:R-:W-:Y:S01]  /*1f70*/  IMAD R14, R14, -0x326172a9, RZ ;  /* 0xcd9e8d570e0e7824 */ /* 0x000fe200078e02ff */
[----:B------:R-:W-:Y:S01]  /*1f80*/  LOP3.LUT R13, R13, R10, R7, 0x96, !PT ;  /* 0x0000000a0d0d7212 */ /* 0x000fe200078e9607 */
[----:B------:R-:W-:Y:S02]  /*1f90*/  IMAD R5, R5, -0x2daee0ad, RZ ;  /* 0xd2511f5305057824 */ /* 0x000fe400078e02ff */
[----:B------:R-:W-:-:S04]  /*1fa0*/  IMAD.HI.U32 R7, R12, -0x326172a9, RZ ;  /* 0xcd9e8d570c077827 */ /* 0x000fc800078e00ff */
[----:B------:R-:W-:Y:S01]  /*1fb0*/  IMAD.HI.U32 R10, R13, -0x2daee0ad, RZ ;  /* 0xd2511f530d0a7827 */ /* 0x000fe200078e00ff */
[----:B------:R-:W-:Y:S02]  /*1fc0*/  LOP3.LUT R6, R6, R14, R7, 0x96, !PT ;  /* 0x0000000e06067212 */ /* 0x000fe400078e9607 */
[----:B------:R-:W-:Y:S01]  /*1fd0*/  LOP3.LUT R7, R8, 0x3, RZ, 0xc0, !PT ;  /* 0x0000000308077812 */ /* 0x000fe200078ec0ff */
[----:B------:R-:W-:Y:S02]  /*1fe0*/  IMAD.MOV.U32 R8, RZ, RZ, R9 ;  /* 0x000000ffff087224 */ /* 0x000fe400078e0009 */
[----:B------:R-:W-:Y:S01]  /*1ff0*/  HFMA2 R9, -RZ, RZ, 0, 0 ;  /* 0x00000000ff097431 */ /* 0x000fe200000001ff */
[----:B------:R-:W-:Y:S01]  /*2000*/  LOP3.LUT R5, R11, R5, R10, 0x96, !PT ;  /* 0x000000050b057212 */ /* 0x000fe200078e960a */
[----:B------:R-:W-:Y:S02]  /*2010*/  IMAD R10, R12, -0x326172a9, RZ ;  /* 0xcd9e8d570c0a7824 */ /* 0x000fe400078e02ff */
[----:B01234-:R-:W-:-:S07]  /*2020*/  IMAD R162, R13, -0x2daee0ad, RZ ;  /* 0xd2511f530da27824 */ /* 0x01ffce00078e02ff */
.L_x_20360:
[----:B------:R-:W0:Y:S08]  /*2030*/  LDC.64 R116, c[0x0][0x3f0] ;  /* 0x0000fc00ff747b82 */ /* 0x000e300000000a00 */
[----:B------:R-:W1:Y:S01]  /*2040*/  LDC R118, c[0x0][0x388] ;  /* 0x0000e200ff767b82 */ /* 0x000e620000000800 */
[----:B0-----:R-:W-:-:S05]  /*2050*/  IMAD.WIDE R116, R3, 0x4, R116 ;  /* 0x0000000403747825 */ /* 0x001fca00078e0274 */
[----:B------:R0:W2:Y:S02]  /*2060*/  LDG.E R167, desc[UR6][R116.64] ;  /* 0x0000000674a77981 */ /* 0x0000a4000c1e1900 */
[----:B0-----:R-:W0:Y:S01]  /*2070*/  LDC.64 R116, c[0x0][0x3f8] ;  /* 0x0000fe00ff747b82 */ /* 0x001e220000000a00 */
[----:B------:R-:W3:Y:S01]  /*2080*/  S2R R119, SR_TID.X ;  /* 0x0000000000777919 */ /* 0x000ee20000002100 */
[----:B------:R-:W-:Y:S01]  /*2090*/  ISETP.GE.U32.AND P5, PT, R2, 0x20, PT ;  /* 0x000000200200780c */ /* 0x000fe20003fa6070 */
[----:B------:R-:W-:Y:S01]  /*20a0*/  BSSY.RECONVERGENT B0, `(.L_x_19399) ;  /* 0x0000715000007945 */ /* 0x000fe20003800200 */
[----:B0-----:R-:W-:-:S05]  /*20b0*/  IMAD.WIDE R116, R3, 0x4, R116 ;  /* 0x0000000403747825 */ /* 0x001fca00078e0274 */
[----:B-----5:R1:W5:Y:S01]  /*20c0*/  LDG.E R175, desc[UR6][R116.64] ;  /* 0x0000000674af7981 */ /* 0x020362000c1e1900 */
[----:B------:R-:W-:Y:S01]  /*20d0*/  IMAD.MOV.U32 R163, RZ, RZ, RZ ;  /* 0x000000ffffa37224 */ /* 0x000fe200078e00ff */
[----:B---3--:R-:W-:Y:S01]  /*20e0*/  LOP3.LUT R252, R119, 0x1f, RZ, 0xc0, !PT ;  /* 0x0000001f77fc7812 */ /* 0x008fe200078ec0ff */
[----:B-1----:R-:W-:Y:S01]  /*20f0*/  IMAD R116, R3, R118, RZ ;  /* 0x0000007603747224 */ /* 0x002fe200078e02ff */
[----:B--2---:R-:W-:-:S13]  /*2100*/  ISETP.GE.AND P0, PT, R167, 0x1, PT ;  /* 0x00000001a700780c */ /* 0x004fda0003f06270 */
[----:B------:R-:W-:-:S04]  /*2110*/  @P0 VIADD R117, R167, 0xffffffff ;  /* 0xffffffffa7750836 */ /* 0x000fc80000000000 */
[----:B------:R-:W-:Y:S01]  /*2120*/  @P0 IMAD R117, R117, R118, RZ ;  /* 0x0000007675750224 */ /* 0x000fe200078e02ff */
[----:B------:R-:W-:-:S04]  /*2130*/  SHF.R.S32.HI R118, RZ, 0x1f, R116 ;  /* 0x0000001fff767819 */ /* 0x000fc80000011474 */
[----:B------:R-:W-:Y:S02]  /*2140*/  LEA.HI R116, R118, R116, RZ, 0x3 ;  /* 0x0000007476747211 */ /* 0x000fe400078f18ff */
[----:B------:R-:W-:Y:S02]  /*2150*/  @P0 SHF.R.S32.HI R118, RZ, 0x1f, R117 ;  /* 0x0000001fff760819 */ /* 0x000fe40000011475 */
[----:B------:R-:W-:Y:S02]  /*2160*/  LEA.HI.SX32 R166, R116, R252, 0x1d ;  /* 0x000000fc74a67211 */ /* 0x000fe400078feaff */
        /* <DEDUP_REMOVED lines=8> */
.L_x_19402:
[----:B------:R-:W-:Y:S05]  /*21f0*/  BSYNC.RECONVERGENT B1 ;  /* 0x0000000000017941 */ /* 0x000fea0003800200 */
.L_x_19401:
        /* <DEDUP_REMOVED lines=28> */
.L_x_19408:
        /* <DEDUP_REMOVED lines=13> */
.L_x_19410:
[----:B------:R-:W-:Y:S05]  /*2490*/  BSYNC.RECONVERGENT B3 ;  /* 0x0000000000037941 */ /* 0x000fea0003800200 */
.L_x_19409:
[----:B------:R-:W-:Y:S01]  /*24a0*/  LOP3.LUT R10, R9, R13, R135, 0x96, !PT ;  /* 0x0000000d090a7212 */ /* 0x000fe200078e9687 */
[----:B------:R-:W-:-:S04]  /*24b0*/  IMAD.WIDE.U32 R6, R0, -0x326172a9, RZ ;  /* 0xcd9e8d5700067825 */ /* 0x000fc800078e00ff */
[----:B------:R-:W-:Y:S02]  /*24c0*/  HFMA2 R15, -RZ, RZ, 0, 0 ;  /* 0x00000000ff0f7431 */ /* 0x000fe400000001ff */
        /* <DEDUP_REMOVED lines=8> */
[----:B------:R-:W-:-:S03]  /*2550*/  IADD3 R5, PT, PT, R135, 0x76cf5d0a, RZ ;  /* 0x76cf5d0a87057810 */ /* 0x000fc60007ffe0ff */
        /* <DEDUP_REMOVED lines=11> */
[----:B------:R-:W-:-:S04]  /*2610*/  IMAD.WIDE.U32 R12, R5, -0x326172a9, RZ ;  /* 0xcd9e8d57050c7825 */ /* 0x000fc800078e00ff */
[----:B------:R-:W-:-:S05]  /*2620*/  VIADD R5, R134, 0x78dde6e4 ;  /* 0x78dde6e486057836 */ /* 0x000fca0000000000 */
[----:B------:R-:W-:Y:S01]  /*2630*/  LOP3.LUT R5, R5, R10, R13, 0x96, !PT ;  /* 0x0000000a05057212 */ /* 0x000fe200078e960d */
[----:B------:R-:W-:-:S05]  /*2640*/  IMAD.WIDE.U32 R10, R11, -0x2daee0ad, RZ ;  /* 0xd2511f530b0a7825 */ /* 0x000fca00078e00ff */
[----:B------:R-:W-:Y:S02]  /*2650*/  LOP3.LUT R7, R7, R6, R11, 0x96, !PT ;  /* 0x0000000607077212 */ /* 0x000fe400078e960b */
[----:B------:R-:W-:-:S03]  /*2660*/  IADD3 R11, PT, PT, R134, 0x1715609d, RZ ;  /* 0x1715609d860b7810 */ /* 0x000fc60007ffe0ff */
[----:B------:R-:W-:-:S05]  /*2670*/  IMAD.WIDE.U32 R6, R7, -0x326172a9, RZ ;  /* 0xcd9e8d5707067825 */ /* 0x000fca00078e00ff */
[----:B------:R-:W-:Y:S01]  /*2680*/  LOP3.LUT R7, R11, R12, R7, 0x96, !PT ;  /* 0x0000000c0b077212 */ /* 0x000fe200078e9607 */
[----:B------:R-:W-:-:S04]  /*2690*/  IMAD.WIDE.U32 R12, R5, -0x2daee0ad, RZ ;  /* 0xd2511f53050c7825 */ /* 0x000fc800078e00ff */
[----:B------:R-:W-:-:S05]  /*26a0*/  VIADD R5, R135, 0xa9066899 ;  /* 0xa906689987057836 */ /* 0x000fca0000000000 */
[----:B------:R-:W-:-:S05]  /*26b0*/  LOP3.LUT R5, R5, R10, R13, 0x96, !PT ;  /* 0x0000000a05057212 */ /* 0x000fca00078e960d */
[----:B------:R-:W-:-:S04]  /*26c0*/  IMAD.WIDE.U32 R10, R5, -0x326172a9, RZ ;  /* 0xcd9e8d57050a7825 */ /* 0x000fc800078e00ff */
[----:B------:R-:W-:-:S05]  /*26d0*/  VIADD R5, R134, 0xb54cda56 ;  /* 0xb54cda5686057836 */ /* 0x000fca0000000000 */
[----:B------:R-:W-:Y:S01]  /*26e0*/  LOP3.LUT R5, R5, R6, R11, 0x96, !PT ;  /* 0x0000000605057212 */ /* 0x000fe200078e960b */
[----:B------:R-:W-:Y:S01]  /*26f0*/  IMAD.WIDE.U32 R6, R7, -0x2daee0ad, RZ ;  /* 0xd2511f5307067825 */ /* 0x000fe200078e00ff */
[----:B------:R-:W-:-:S04]  /*2700*/  IADD3 R11, PT, PT, R135, 0x646e171e, RZ ;  /* 0x646e171e870b7810 */ /* 0x000fc80007ffe0ff */
[----:B------:R-:W-:-:S05]  /*2710*/  LOP3.LUT R7, R11, R12, R7, 0x96, !PT ;  /* 0x0000000c0b077212 */ /* 0x000fca00078e9607 */
[----:B------:R-:W-:-:S04]  /*2720*/  IMAD.WIDE.U32 R12, R7, -0x326172a9, RZ ;  /* 0xcd9e8d57070c7825 */ /* 0x000fc800078e00ff */
[----:B------:R-:W-:-:S05]  /*2730*/  VIADD R7, R134, 0x5384540f ;  /* 0x5384540f86077836 */ /* 0x000fca0000000000 */
[----:B------:R-:W-:Y:S01]  /*2740*/  LOP3.LUT R13, R7, R10, R13, 0x96, !PT ;  /* 0x0000000a070d7212 */ /* 0x000fe200078e960d */
[----:B------:R-:W-:-:S04]  /*2750*/  IMAD.WIDE.U32 R10, R5, -0x2daee0ad, RZ ;  /* 0xd2511f53050a7825 */ /* 0x000fc800078e00ff */
[----:B------:R-:W-:Y:S02]  /*2760*/  VIADD R5, R135, 0x1fd5c5a3 ;  /* 0x1fd5c5a387057836 */ /* 0x000fe40000000000 */
[----:B------:R-:W-:-:S03]  /*2770*/  IMAD.WIDE.U32 R116, R13, -0x2daee0ad, RZ ;  /* 0xd2511f530d747825 */ /* 0x000fc600078e00ff */
[----:B------:R-:W-:Y:S02]  /*2780*/  LOP3.LUT R6, R5, R6, R11, 0x96, !PT ;  /* 0x0000000605067212 */ /* 0x000fe400078e960b */
[----:B------:R-:W-:-:S03]  /*2790*/  IADD3 R5, PT, PT, R134, -0xe443238, RZ ;  /* 0xf1bbcdc886057810 */ /* 0x000fc60007ffe0ff */
[----:B------:R-:W-:-:S05]  /*27a0*/  IMAD.WIDE.U32 R6, R6, -0x326172a9, RZ ;  /* 0xcd9e8d5706067825 */ /* 0x000fca00078e00ff */
[----:B------:R-:W-:Y:S01]  /*27b0*/  LOP3.LUT R5, R5, R12, R7, 0x96, !PT ;  /* 0x0000000c05057212 */ /* 0x000fe200078e9607 */
[----:B------:R-:W-:-:S04]  /*27c0*/  VIADD R7, R135, 0xdb3d7428 ;  /* 0xdb3d742887077836 */ /* 0x000fc80000000000 */
[----:B------:R-:W-:Y:S01]  /*27d0*/  IMAD.WIDE.U32 R12, R5, -0x2daee0ad, RZ ;  /* 0xd2511f53050c7825 */ /* 0x000fe200078e00ff */
[----:B------:R-:W-:Y:S02]  /*27e0*/  LOP3.LUT R7, R7, R10, R117, 0x96, !PT ;  /* 0x0000000a07077212 */ /* 0x000fe400078e9675 */
[----:B------:R-:W-:Y:S01]  /*27f0*/  IADD3 R5, PT, PT, R135, -0x695add53, RZ ;  /* 0x96a522ad87057810 */ /* 0x000fe20007ffe0ff */
[----:B------:R-:W-:Y:S02]  /*2800*/  IMAD.MOV.U32 R17, RZ, RZ, R12 ;  /* 0x000000ffff117224 */ /* 0x000fe400078e000c */
[----:B------:R-:W-:Y:S01]  /*2810*/  IMAD.WIDE.U32 R10, R7, -0x326172a9, RZ ;  /* 0xcd9e8d57070a7825 */ /* 0x000fe200078e00ff */
[----:B------:R-:W-:-:S03]  /*2820*/  LOP3.LUT R5, R5, R116, R13, 0x96, !PT ;  /* 0x0000007405057212 */ /* 0x000fc600078e960d */
[----:B------:R-:W-:-:S05]  /*2830*/  VIADD R7, R134, 0x8ff34781 ;  /* 0x8ff3478186077836 */ /* 0x000fca0000000000 */
[----:B------:R-:W-:Y:S01]  /*2840*/  LOP3.LUT R6, R7, R6, R11, 0x96, !PT ;  /* 0x0000000607067212 */ /* 0x000fe200078e960b */
[----:B------:R-:W-:-:S07]  /*2850*/  IMAD.MOV.U32 R11, RZ, RZ, R162 ;  /* 0x000000ffff0b7224 */ /* 0x000fce00078e00a2 */
.L_x_19407:
[----:B------:R-:W-:Y:S05]  /*2860*/  BSYNC.RECONVERGENT B2 ;  /* 0x0000000000027941 */ /* 0x000fea0003800200 */
.L_x_19406:
[----:B------:R-:W-:Y:S01]  /*2870*/  I2FP.F32.U32 R7, R11 ;  /* 0x0000000b00077245 */ /* 0x000fe20000201000 */
[----:B------:R-:W-:-:S04]  /*2880*/  IMAD.MOV.U32 R11, RZ, RZ, 0x2f800000 ;  /* 0x2f800000ff0b7424 */ /* 0x000fc800078e00ff */
[----:B------:R-:W-:Y:S01]  /*2890*/  FFMA.FTZ R7, R7, R11, 1.1641532182693481445e-10 ;  /* 0x2f00000007077423 */ /* 0x000fe2000001000b */
[----:B------:R-:W-:-:S04]  /*28a0*/  SHF.L.U32 R11, R44, 0x10, RZ ;  /* 0x000000102c0b7819 */ /* 0x000fc800000006ff */
[----:B------:R-:W-:Y:S01]  /*28b0*/  FSETP.GTU.FTZ.AND P2, PT, R7, UR8, PT ;  /* 0x0000000807007c0b */ /* 0x000fe2000bf5c000 */
[----:B-----5:R-:W-:-:S04]  /*28c0*/  IMAD.U32 R7, R48, 0x10000, RZ ;  /* 0x0001000030077824 */ /* 0x020fc800078e00ff */
[----:B------:R-:W-:-:S04]  /*28d0*/  FMUL.FTZ R7, R7, UR11 ;  /* 0x0000000b07077c20 */ /* 0x000fc80008410000 */
[----:B------:R-:W-:-:S05]  /*28e0*/  FMUL.FTZ R7, R7, UR10 ;  /* 0x0000000a07077c20 */ /* 0x000fca0008410000 */
[----:B------:R-:W-:-:S05]  /*28f0*/  FSEL R7, R7, RZ, !P2 ;  /* 0x000000ff07077208 */ /* 0x000fca0005000000 */
[----:B------:R-:W-:Y:S01]  /*2900*/  FFMA.FTZ R11, R7, R112, R11 ;  /* 0x00000070070b7223 */ /* 0x000fe2000001000b */
[----:B------:R-:W-:-:S04]  /*2910*/  SEL R7, RZ, 0x1, P2 ;  /* 0x00000001ff077807 */ /* 0x000fc80001000000 */
[----:B------:R-:W-:-:S07]  /*2920*/  PRMT R12, R7, 0x7610, R12 ;  /* 0x00007610070c7816 */ /* 0x000fce000000000c */
.L_x_19405:
[----:B------:R-:W-:Y:S05]  /*2930*/  BSYNC.RECONVERGENT B1 ;  /* 0x0000000000017941 */ /* 0x000fea0003800200 */
.L_x_19404:
[----:B------:R-:W-:Y:S01]  /*2940*/  @!P1 PRMT R7, R44, 0x7632, R7 ;  /* 0x000076322c079816 */ /* 0x000fe20000000007 */
[----:B------:R-:W-:Y:S01]  /*2950*/  BSSY.RECONVERGENT B1, `(.L_x_19411) ;  /* 0x000006f000017945 */ /* 0x000fe20003800200 */
[----:B------:R-:W-:Y:S01]  /*2960*/  F2FP.BF16.F32.PACK_AB R116, RZ, R11 ;  /* 0x0000000bff74723e */ /* 0x000fe200000010ff */
[----:B------:R-:W-:Y:S02]  /*2970*/  @!P1 IMAD.MOV.U32 R19, RZ, RZ, R17 ;  /* 0x000000ffff139224 */ /* 0x000fe400078e0011 */
[----:B------:R-:W-:Y:S01]  /*2980*/  @!P1 IMAD.U32 R13, R7, 0x10000, RZ ;  /* 0x00010000070d9824 */ /* 0x000fe200078e00ff */
        /* <DEDUP_REMOVED lines=18> */
.L_x_19415:
        /* <DEDUP_REMOVED lines=13> */
.L_x_19417:
[----:B------:R-:W-:Y:S05]  /*2b80*/  BSYNC.RECONVERGENT B3 ;  /* 0x0000000000037941 */ /* 0x000fea0003800200 */
.L_x_19416:
[----:B------:R-:W-:Y:S01]  /*2b90*/  LOP3.LUT R10, R9, R119, R135, 0x96, !PT ;  /* 0x00000077090a7212 */ /* 0x000fe200078e9687 */
[----:B------:R-:W-:-:S04]  /*2ba0*/  IMAD.WIDE.U32 R6, R0, -0x326172a9, RZ ;  /* 0xcd9e8d5700067825 */ /* 0x000fc800078e00ff */
[----:B------:R-:W-:Y:S01]  /*2bb0*/  VIADD R5, R134, 0x9e3779b9 ;  /* 0x9e3779b986057836 */ /* 0x000fe20000000000 */
[----:B------:R-:W-:Y:S01]  /*2bc0*/  LOP3.LUT R7, R8, R7, R134, 0x96, !PT ;  /* 0x0000000708077212 */ /* 0x000fe200078e9686 */
[----:B------:R-:W-:Y:S01]  /*2bd0*/  IMAD.WIDE.U32 R14, R10, -0x326172a9, RZ ;  /* 0xcd9e8d570a0e7825 */ /* 0x000fe200078e00ff */
[----:B------:R-:W-:-:S03]  /*2be0*/  IADD3 R10, PT, PT, R135, -0x4498517b, RZ ;  /* 0xbb67ae85870a7810 */ /* 0x000fc60007ffe0ff */
[----:B------:R-:W-:Y:S01]  /*2bf0*/  IMAD.MOV.U32 R13, RZ, RZ, R17 ;  /* 0x000000ffff0d7224 */ /* 0x000fe200078e0011 */
[----:B------:R-:W-:Y:S01]  /*2c00*/  LOP3.LUT R5, R5, R6, R15, 0x96, !PT ;  /* 0x0000000605057212 */ /* 0x000fe200078e960f */
[----:B------:R-:W-:-:S05]  /*2c10*/  IMAD.WIDE.U32 R6, R7, -0x2daee0ad, RZ ;  /* 0xd2511f5307067825 */ /* 0x000fca00078e00ff */
[----:B------:R-:W-:Y:S01]  /*2c20*/  LOP3.LUT R7, R10, R118, R7, 0x96, !PT ;  /* 0x000000760a077212 */ /* 0x000fe200078e9607 */
[----:B------:R-:W-:-:S04]  /*2c30*/  IMAD.WIDE.U32 R118, R5, -0x2daee0ad, RZ ;  /* 0xd2511f5305767825 */ /* 0x000fc800078e00ff */
[----:B------:R-:W-:Y:S02]  /*2c40*/  VIADD R5, R135, 0x76cf5d0a ;  /* 0x76cf5d0a87057836 */ /* 0x000fe40000000000 */
[----:B------:R-:W-:-:S03]  /*2c50*/  VIADD R10, R134, 0x3c6ef372 ;  /* 0x3c6ef372860a7836 */ /* 0x000fc60000000000 */
        /* <DEDUP_REMOVED lines=9> */
[----:B------:R-:W-:-:S03]  /*2cf0*/  IADD3 R7, PT, PT, R135, -0x126145ec, RZ ;  /* 0xed9eba1487077810 */ /* 0x000fc60007ffe0ff */
[----:B------:R-:W-:-:S04]  /*2d00*/  IMAD.WIDE.U32 R118, R5, -0x326172a9, RZ ;  /* 0xcd9e8d5705767825 */ /* 0x000fc800078e00ff */
[----:B------:R-:W-:-:S05]  /*2d10*/  VIADD R5, R134, 0x78dde6e4 ;  /* 0x78dde6e486057836 */ /* 0x000fca0000000000 */
[----:B------:R-:W-:Y:S01]  /*2d20*/  LOP3.LUT R5, R5, R14, R119, 0x96, !PT ;  /* 0x0000000e05057212 */ /* 0x000fe200078e9677 */
[----:B------:R-:W-:-:S04]  /*2d30*/  IMAD.WIDE.U32 R14, R10, -0x2daee0ad, RZ ;  /* 0xd2511f530a0e7825 */ /* 0x000fc800078e00ff */
[----:B------:R-:W-:Y:S01]  /*2d40*/  VIADD R10, R134, 0x1715609d ;  /* 0x1715609d860a7836 */ /* 0x000fe20000000000 */
[----:B------:R-:W-:-:S05]  /*2d50*/  LOP3.LUT R7, R7, R6, R15, 0x96, !PT ;  /* 0x0000000607077212 */ /* 0x000fca00078e960f */
[----:B------:R-:W-:-:S05]  /*2d60*/  IMAD.WIDE.U32 R6, R7, -0x326172a9, RZ ;  /* 0xcd9e8d5707067825 */ /* 0x000fca00078e00ff */
[----:B------:R-:W-:Y:S01]  /*2d70*/  LOP3.LUT R7, R10, R118, R7, 0x96, !PT ;  /* 0x000000760a077212 */ /* 0x000fe200078e9607 */
[----:B------:R-:W-:-:S04]  /*2d80*/  IMAD.WIDE.U32 R118, R5, -0x2daee0ad, RZ ;  /* 0xd2511f5305767825 */ /* 0x000fc800078e00ff */
[C---:B------:R-:W-:Y:S02]  /*2d90*/  VIADD R5, R135.reuse, 0xa9066899 ;  /* 0xa906689987057836 */ /* 0x040fe40000000000 */
[----:B------:R-:W-:-:S03]  /*2da0*/  VIADD R10, R135, 0x646e171e ;  /* 0x646e171e870a7836 */ /* 0x000fc60000000000 */
[----:B------:R-:W-:-:S05]  /*2db0*/  LOP3.LUT R5, R5, R14, R119, 0x96, !PT ;  /* 0x0000000e05057212 */ /* 0x000fca00078e9677 */
[----:B------:R-:W-:Y:S01]  /*2dc0*/  IMAD.WIDE.U32 R14, R5, -0x326172a9, RZ ;  /* 0xcd9e8d57050e7825 */ /* 0x000fe200078e00ff */
[----:B------:R-:W-:-:S04]  /*2dd0*/  IADD3 R5, PT, PT, R134, -0x4ab325aa, RZ ;  /* 0xb54cda5686057810 */ /* 0x000fc80007ffe0ff */
[----:B------:R-:W-:Y:S01]  /*2de0*/  LOP3.LUT R5, R5, R6, R15, 0x96, !PT ;  /* 0x0000000605057212 */ /* 0x000fe200078e960f */
[----:B------:R-:W-:-:S05]  /*2df0*/  IMAD.WIDE.U32 R6, R7, -0x2daee0ad, RZ ;  /* 0xd2511f5307067825 */ /* 0x000fca00078e00ff */
[----:B------:R-:W-:-:S05]  /*2e00*/  LOP3.LUT R7, R10, R118, R7, 0x96, !PT ;  /* 0x000000760a077212 */ /* 0x000fca00078e9607 */
[----:B------:R-:W-:-:S04]  /*2e10*/  IMAD.WIDE.U32 R118, R7, -0x326172a9, RZ ;  /* 0xcd9e8d5707767825 */ /* 0x000fc800078e00ff */
[----:B------:R-:W-:-:S05]  /*2e20*/  VIADD R7, R134, 0x5384540f ;  /* 0x5384540f86077836 */ /* 0x000fca0000000000 */
[----:B------:R-:W-:Y:S01]  /*2e30*/  LOP3.LUT R10, R7, R14, R119, 0x96, !PT ;  /* 0x0000000e070a7212 */ /* 0x000fe200078e9677 */
[----:B------:R-:W-:Y:S01]  /*2e40*/  IMAD.WIDE.U32 R14, R5, -0x2daee0ad, RZ ;  /* 0xd2511f53050e7825 */ /* 0x000fe200078e00ff */
[----:B------:R-:W-:-:S03]  /*2e50*/  IADD3 R5, PT, PT, R135, 0x1fd5c5a3, RZ ;  /* 0x1fd5c5a387057810 */ /* 0x000fc60007ffe0ff */
[----:B------:R-:W-:Y:S01]  /*2e60*/  IMAD.WIDE.U32 R164, R10, -0x2daee0ad, RZ ;  /* 0xd2511f530aa47825 */ /* 0x000fe200078e00ff */
[----:B------:R-:W-:-:S03]  /*2e70*/  LOP3.LUT R6, R5, R6, R15, 0x96, !PT ;  /* 0x0000000605067212 */ /* 0x000fc600078e960f */
[----:B------:R-:W-:Y:S02]  /*2e80*/  VIADD R5, R134, 0xf1bbcdc8 ;  /* 0xf1bbcdc886057836 */ /* 0x000fe40000000000 */
[----:B------:R-:W-:-:S05]  /*2e90*/  IMAD.WIDE.U32 R6, R6, -0x326172a9, RZ ;  /* 0xcd9e8d5706067825 */ /* 0x000fca00078e00ff */
[----:B------:R-:W-:Y:S01]  /*2ea0*/  LOP3.LUT R5, R5, R118, R7, 0x96, !PT ;  /* 0x0000007605057212 */ /* 0x000fe200078e9607 */
[----:B------:R-:W-:-:S05]  /*2eb0*/  VIADD R7, R135, 0xdb3d7428 ;  /* 0xdb3d742887077836 */ /* 0x000fca0000000000 */
[----:B------:R-:W-:Y:S01]  /*2ec0*/  LOP3.LUT R7, R7, R14, R165, 0x96, !PT ;  /* 0x0000000e07077212 */ /* 0x000fe200078e96a5 */
[----:B------:R-:W-:-:S04]  /*2ed0*/  IMAD.WIDE.U32 R14, R5, -0x2daee0ad, RZ ;  /* 0xd2511f53050e7825 */ /* 0x000fc800078e00ff */
[----:B------:R-:W-:Y:S01]  /*2ee0*/  IMAD.WIDE.U32 R118, R7, -0x326172a9, RZ ;  /* 0xcd9e8d5707767825 */ /* 0x000fe200078e00ff */
[----:B------:R-:W-:Y:S02]  /*2ef0*/  IADD3 R7, PT, PT, R134, -0x700cb87f, RZ ;  /* 0x8ff3478186077810 */ /* 0x000fe40007ffe0ff */
[----:B------:R-:W-:Y:S01]  /*2f00*/  MOV R19, R14 ;  /* 0x0000000e00137202 */ /* 0x000fe20000000f00 */
[----:B------:R-:W-:Y:S01]  /*2f10*/  VIADD R5, R135, 0x96a522ad ;  /* 0x96a522ad87057836 */ /* 0x000fe20000000000 */
[----:B------:R-:W-:Y:S01]  /*2f20*/  LOP3.LUT R6, R7, R6, R119, 0x96, !PT ;  /* 0x0000000607067212 */ /* 0x000fe200078e9677 */
[----:B------:R-:W-:Y:S02]  /*2f30*/  IMAD.MOV.U32 R10, RZ, RZ, R118 ;  /* 0x000000ffff0a7224 */ /* 0x000fe400078e0076 */
[----:B------:R-:W-:Y:S01]  /*2f40*/  IMAD.MOV.U32 R7, RZ, RZ, RZ ;  /* 0x000000ffff077224 */ /* 0x000fe200078e00ff */
[----:B------:R-:W-:-:S07]  /*2f50*/  LOP3.LUT R5, R5, R164, R15, 0x96, !PT ;  /* 0x000000a405057212 */ /* 0x000fce00078e960f */
.L_x_19414:
[----:B------:R-:W-:Y:S05]  /*2f60*/  BSYNC.RECONVERGENT B2 ;  /* 0x0000000000027941 */ /* 0x000fea0003800200 */
.L_x_19413:
[----:B------:R-:W-:Y:S01]  /*2f70*/  I2FP.F32.U32 R13, R13 ;  /* 0x0000000d000d7245 */ /* 0x000fe20000201000 */
[----:B------:R-:W-:-:S05]  /*2f80*/  HFMA2 R14, -RZ, RZ, 0.1171875, 0 ;  /* 0x2f800000ff0e7431 */ /* 0x000fca00000001ff */
[----:B------:R-:W-:Y:S01]  /*2f90*/  FFMA.FTZ R13, R13, R14, 1.1641532182693481445e-10 ;  /* 0x2f0000000d0d7423 */ /* 0x000fe2000001000e */
[----:B------:R-:W-:-:S04]  /*2fa0*/  PRMT R14, R44, 0x7632, R14 ;  /* 0x000076322c0e7816 */ /* 0x000fc8000000000e */
[----:B------:R-:W-:Y:S01]  /*2fb0*/  FSETP.GTU.FTZ.AND P2, PT, R13, UR8, PT ;  /* 0x000000080d007c0b */ /* 0x000fe2000bf5c000 */
[----:B------:R-:W-:Y:S01]  /*2fc0*/  IMAD.U32 R14, R14, 0x10000, RZ ;  /* 0x000100000e0e7824 */ /* 0x000fe200078e00ff */
[----:B-----5:R-:W-:-:S05]  /*2fd0*/  PRMT R13, R48, 0x7632, R13 ;  /* 0x00007632300d7816 */ /* 0x020fca000000000d */
[----:B------:R-:W-:-:S04]  /*2fe0*/  IMAD.U32 R13, R13, 0x10000, RZ ;  /* 0x000100000d0d7824 */ /* 0x000fc800078e00ff */
[----:B------:R-:W-:-:S04]  /*2ff0*/  FMUL.FTZ R13, R13, UR11 ;  /* 0x0000000b0d0d7c20 */ /* 0x000fc80008410000 */
[----:B------:R-:W-:-:S05]  /*3000*/  FMUL.FTZ R13, R13, UR10 ;  /* 0x0000000a0d0d7c20 */ /* 0x000fca0008410000 */
[----:B------:R-:W-:-:S05]  /*3010*/  FSEL R13, R13, RZ, !P2 ;  /* 0x000000ff0d0d7208 */ /* 0x000fca0005000000 */
[----:B------:R-:W-:Y:S01]  /*3020*/  FFMA.FTZ R13, R13, R113, R14 ;  /* 0x000000710d0d7223 */ /* 0x000fe2000001000e */
[----:B------:R-:W-:-:S07]  /*3030*/  SEL R14, RZ, 0x1, P2 ;  /* 0x00000001ff0e7807 */ /* 0x000fce0001000000 */
.L_x_19412:
[----:B------:R-:W-:Y:S05]  /*3040*/  BSYNC.RECONVERGENT B1 ;  /* 0x0000000000017941 */ /* 0x000fea0003800200 */
.L_x_19411:
        /* <DEDUP_REMOVED lines=22> */
.L_x_19422:
        /* <DEDUP_REMOVED lines=13> */
.L_x_19424:
[----:B------:R-:W-:Y:S05]  /*3280*/  BSYNC.RECONVERGENT B3 ;  /* 0x0000000000037941 */ /* 0x000fea0003800200 */
.L_x_19423:
        /* <DEDUP_REMOVED lines=27> */
[----:B------:R-:W-:Y:S01]  /*3440*/  IMAD.WIDE.U32 R16, R10, -0x2daee0ad, RZ ;  /* 0xd2511f530a107825 */ /* 0x000fe200078e00ff */
[----:B------:R-:W-:-:S04]  /*3450*/  IADD3 R10, PT, PT, R134, 0x1715609d, RZ ;  /* 0x1715609d860a7810 */ /* 0x000fc80007ffe0ff */
[----:B------:R-:W-:-:S05]  /*3460*/  LOP3.LUT R7, R7, R6, R17, 0x96, !PT ;  /* 0x0000000607077212 */ /* 0x000fca00078e9611 */
[----:B------:R-:W-:-:S05]  /*3470*/  IMAD.WIDE.U32 R6, R7, -0x326172a9, RZ ;  /* 0xcd9e8d5707067825 */ /* 0x000fca00078e00ff */
[----:B------:R-:W-:Y:S01]  /*3480*/  LOP3.LUT R7, R10, R164, R7, 0x96, !PT ;  /* 0x000000a40a077212 */ /* 0x000fe200078e9607 */
[----:B------:R-:W-:Y:S01]  /*3490*/  IMAD.WIDE.U32 R164, R5, -0x2daee0ad, RZ ;  /* 0xd2511f5305a47825 */ /* 0x000fe200078e00ff */
[----:B------:R-:W-:-:S03]  /*34a0*/  IADD3 R10, PT, PT, R135, 0x646e171e, RZ ;  /* 0x646e171e870a7810 */ /* 0x000fc60007ffe0ff */
[----:B------:R-:W-:-:S05]  /*34b0*/  VIADD R5, R135, 0xa9066899 ;  /* 0xa906689987057836 */ /* 0x000fca0000000000 */
[----:B------:R-:W-:-:S05]  /*34c0*/  LOP3.LUT R5, R5, R16, R165, 0x96, !PT ;  /* 0x0000001005057212 */ /* 0x000fca00078e96a5 */
[----:B------:R-:W-:-:S04]  /*34d0*/  IMAD.WIDE.U32 R16, R5, -0x326172a9, RZ ;  /* 0xcd9e8d5705107825 */ /* 0x000fc800078e00ff */
[----:B------:R-:W-:-:S05]  /*34e0*/  VIADD R5, R134, 0xb54cda56 ;  /* 0xb54cda5686057836 */ /* 0x000fca0000000000 */
[----:B------:R-:W-:Y:S01]  /*34f0*/  LOP3.LUT R5, R5, R6, R17, 0x96, !PT ;  /* 0x0000000605057212 */ /* 0x000fe200078e9611 */
[----:B------:R-:W-:-:S05]  /*3500*/  IMAD.WIDE.U32 R6, R7, -0x2daee0ad, RZ ;  /* 0xd2511f5307067825 */ /* 0x000fca00078e00ff */
        /* <DEDUP_REMOVED lines=21> */
.L_x_19421:
[----:B------:R-:W-:Y:S05]  /*3660*/  BSYNC.RECONVERGENT B2 ;  /* 0x0000000000027941 */ /* 0x000fea0003800200 */
.L_x_19420:
        /* <DEDUP_REMOVED lines=8> */
[----:B------:R-:W-:-:S05]  /*36f0*/  FSEL R7, R7, RZ, !P2 ;  /* 0x000000ff07077208 */ /* 0x000fca0005000000 */
[----:B------:R-:W-:Y:S01]  /*3700*/  FFMA.FTZ R15, R7, R114, R15 ;  /* 0x00000072070f7223 */ /* 0x000fe2000001000f */
[----:B------:R-:W-:-:S04]  /*3710*/  SEL R7, RZ, 0x1, P2 ;  /* 0x00000001ff077807 */ /* 0x000fc80001000000 */
[----:B------:R-:W-:-:S07]  /*3720*/  PRMT R16, R7, 0x7610, R16 ;  /* 0x0000761007107816 */ /* 0x000fce0000000010 */
.L_x_19419:
[----:B------:R-:W-:Y:S05]  /*3730*/  BSYNC.RECONVERGENT B1 ;  /* 0x0000000000017941 */ /* 0x000fea0003800200 */
.L_x_19418:
[----:B------:R-:W-:Y:S01]  /*3740*/  @!P1 PRMT R7, R45, 0x7632, R7 ;  /* 0x000076322d079816 */ /* 0x000fe20000000007 */
[----:B------:R-:W-:Y:S01]  /*3750*/  BSSY.RECONVERGENT B1, `(.L_x_19425) ;  /* 0x000006f000017945 */ /* 0x000fe20003800200 */
[----:B------:R-:W-:Y:S02]  /*3760*/  F2FP.BF16.F32.PACK_AB R117, RZ, R15 ;  /* 0x0000000fff75723e */ /* 0x000fe400000010ff */
[----:B------:R-:W-:Y:S01]  /*3770*/  @!P1 MOV R23, R21 ;  /* 0x0000001500179202 */ /* 0x000fe20000000f00 */
[----:B------:R-:W-:Y:S02]  /*3780*/  @!P1 IMAD.U32 R17, R7, 0x10000, RZ ;  /* 0x0001000007119824 */ /* 0x000fe400078e00ff */
        /* <DEDUP_REMOVED lines=18> */
.L_x_19429:
        /* <DEDUP_REMOVED lines=13> */
.L_x_19431:
[----:B------:R-:W-:Y:S05]  /*3980*/  BSYNC.RECONVERGENT B3 ;  /* 0x0000000000037941 */ /* 0x000fea0003800200 */
.L_x_19430:
        /* <DEDUP_REMOVED lines=8> */
[----:B------:R-:W-:Y:S01]  /*3a10*/  IMAD.MOV.U32 R17, RZ, RZ, R21 ;  /* 0x000000ffff117224 */ /* 0x000fe200078e0015 */
[----:B------:R-:W-:Y:S01]  /*3a20*/  LOP3.LUT R7, R10, R164, R7, 0x96, !PT ;  /* 0x000000a40a077212 */ /* 0x000fe200078e9607 */
[----:B------:R-:W-:Y:S01]  /*3a30*/  IMAD.WIDE.U32 R164, R5, -0x2daee0ad, RZ ;  /* 0xd2511f5305a47825 */ /* 0x000fe200078e00ff */
[----:B------:R-:W-:-:S03]  /*3a40*/  IADD3 R10, PT, PT, R134, 0x3c6ef372, RZ ;  /* 0x3c6ef372860a7810 */ /* 0x000fc60007ffe0ff */
[----:B------:R-:W-:-:S05]  /*3a50*/  VIADD R5, R135, 0x76cf5d0a ;  /* 0x76cf5d0a87057836 */ /* 0x000fca0000000000 */
        /* <DEDUP_REMOVED lines=8> */
[----:B------:R-:W-:Y:S01]  /*3ae0*/  LOP3.LUT R5, R5, R164, R7, 0x96, !PT ;  /* 0x000000a405057212 */ /* 0x000fe200078e9607 */
[----:B------:R-:W-:-:S04]  /*3af0*/  VIADD R7, R135, 0xed9eba14 ;  /* 0xed9eba1487077836 */ /* 0x000fc80000000000 */
[----:B------:R-:W-:Y:S01]  /*3b00*/  IMAD.WIDE.U32 R164, R5, -0x326172a9, RZ ;  /* 0xcd9e8d5705a47825 */ /* 0x000fe200078e00ff */
[----:B------:R-:W-:-:S04]  /*3b10*/  IADD3 R5, PT, PT, R134, 0x78dde6e4, RZ ;  /* 0x78dde6e486057810 */ /* 0x000fc80007ffe0ff */
[----:B------:R-:W-:Y:S01]  /*3b20*/  LOP3.LUT R5, R5, R18, R165, 0x96, !PT ;  /* 0x0000001205057212 */ /* 0x000fe200078e96a5 */
[----:B------:R-:W-:-:S04]  /*3b30*/  IMAD.WIDE.U32 R18, R10, -0x2daee0ad, RZ ;  /* 0xd2511f530a127825 */ /* 0x000fc800078e00ff */
[----:B------:R-:W-:Y:S01]  /*3b40*/  VIADD R10, R134, 0x1715609d ;  /* 0x1715609d860a7836 */ /* 0x000fe20000000000 */
[----:B------:R-:W-:-:S05]  /*3b50*/  LOP3.LUT R7, R7, R6, R19, 0x96, !PT ;  /* 0x0000000607077212 */ /* 0x000fca00078e9613 */
[----:B------:R-:W-:-:S05]  /*3b60*/  IMAD.WIDE.U32 R6, R7, -0x326172a9, RZ ;  /* 0xcd9e8d5707067825 */ /* 0x000fca00078e00ff */
[----:B------:R-:W-:Y:S01]  /*3b70*/  LOP3.LUT R7, R10, R164, R7, 0x96, !PT ;  /* 0x000000a40a077212 */ /* 0x000fe200078e9607 */
[----:B------:R-:W-:Y:S01]  /*3b80*/  IMAD.WIDE.U32 R164, R5, -0x2daee0ad, RZ ;  /* 0xd2511f5305a47825 */ /* 0x000fe200078e00ff */
[----:B------:R-:W-:-:S03]  /*3b90*/  IADD3 R5, PT, PT, R135, -0x56f99767, RZ ;  /* 0xa906689987057810 */ /* 0x000fc60007ffe0ff */
[----:B------:R-:W-:Y:S01]  /*3ba0*/  VIADD R10, R135, 0x646e171e ;  /* 0x646e171e870a7836 */ /* 0x000fe20000000000 */
[----:B------:R-:W-:-:S05]  /*3bb0*/  LOP3.LUT R5, R5, R18, R165, 0x96, !PT ;  /* 0x0000001205057212 */ /* 0x000fca00078e96a5 */
[----:B------:R-:W-:-:S04]  /*3bc0*/  IMAD.WIDE.U32 R18, R5, -0x326172a9, RZ ;  /* 0xcd9e8d5705127825 */ /* 0x000fc800078e00ff */
[----:B------:R-:W-:-:S05]  /*3bd0*/  VIADD R5, R134, 0xb54cda56 ;  /* 0xb54cda5686057836 */ /* 0x000fca0000000000 */
[----:B------:R-:W-:Y:S01]  /*3be0*/  LOP3.LUT R5, R5, R6, R19, 0x96, !PT ;  /* 0x0000000605057212 */ /* 0x000fe200078e9613 */
[----:B------:R-:W-:-:S05]  /*3bf0*/  IMAD.WIDE.U32 R6, R7, -0x2daee0ad, RZ ;  /* 0xd2511f5307067825 */ /* 0x000fca00078e00ff */
[----:B------:R-:W-:-:S05]  /*3c00*/  LOP3.LUT R7, R10, R164, R7, 0x96, !PT ;  /* 0x000000a40a077212 */ /* 0x000fca00078e9607 */
[----:B------:R-:W-:Y:S01]  /*3c10*/  IMAD.WIDE.U32 R164, R7, -0x326172a9, RZ ;  /* 0xcd9e8d5707a47825 */ /* 0x000fe200078e00ff */
[----:B------:R-:W-:-:S04]  /*3c20*/  IADD3 R7, PT, PT, R134, 0x5384540f, RZ ;  /* 0x5384540f86077810 */ /* 0x000fc80007ffe0ff */
[----:B------:R-:W-:Y:S01]  /*3c30*/  LOP3.LUT R10, R7, R18, R165, 0x96, !PT ;  /* 0x00000012070a7212 */ /* 0x000fe200078e96a5 */
[----:B------:R-:W-:-:S04]  /*3c40*/  IMAD.WIDE.U32 R18, R5, -0x2daee0ad, RZ ;  /* 0xd2511f5305127825 */ /* 0x000fc800078e00ff */
[----:B------:R-:W-:Y:S02]  /*3c50*/  VIADD R5, R135, 0x1fd5c5a3 ;  /* 0x1fd5c5a387057836 */ /* 0x000fe40000000000 */
[----:B------:R-:W-:-:S03]  /*3c60*/  IMAD.WIDE.U32 R168, R10, -0x2daee0ad, RZ ;  /* 0xd2511f530aa87825 */ /* 0x000fc600078e00ff */
[----:B------:R-:W-:Y:S01]  /*3c70*/  LOP3.LUT R6, R5, R6, R19, 0x96, !PT ;  /* 0x0000000605067212 */ /* 0x000fe200078e9613 */
[----:B------:R-:W-:-:S04]  /*3c80*/  VIADD R5, R134, 0xf1bbcdc8 ;  /* 0xf1bbcdc886057836 */ /* 0x000fc80000000000 */
[----:B------:R-:W-:-:S05]  /*3c90*/  IMAD.WIDE.U32 R6, R6, -0x326172a9, RZ ;  /* 0xcd9e8d5706067825 */ /* 0x000fca00078e00ff */
[----:B------:R-:W-:Y:S02]  /*3ca0*/  LOP3.LUT R5, R5, R164, R7, 0x96, !PT ;  /* 0x000000a405057212 */ /* 0x000fe400078e9607 */
[----:B------:R-:W-:-:S04]  /*3cb0*/  IADD3 R7, PT, PT, R135, -0x24c28bd8, RZ ;  /* 0xdb3d742887077810 */ /* 0x000fc80007ffe0ff */
[----:B------:R-:W-:Y:S01]  /*3cc0*/  LOP3.LUT R7, R7, R18, R169, 0x96, !PT ;  /* 0x0000001207077212 */ /* 0x000fe200078e96a9 */
[----:B------:R-:W-:-:S04]  /*3cd0*/  IMAD.WIDE.U32 R18, R5, -0x2daee0ad, RZ ;  /* 0xd2511f5305127825 */ /* 0x000fc800078e00ff */
[----:B------:R-:W-:-:S04]  /*3ce0*/  IMAD.WIDE.U32 R164, R7, -0x326172a9, RZ ;  /* 0xcd9e8d5707a47825 */ /* 0x000fc800078e00ff */
[----:B------:R-:W-:Y:S01]  /*3cf0*/  VIADD R7, R134, 0x8ff34781 ;  /* 0x8ff3478186077836 */ /* 0x000fe20000000000 */
[----:B------:R-:W-:Y:S01]  /*3d00*/  MOV R10, R164 ;  /* 0x000000a4000a7202 */ /* 0x000fe20000000f00 */
[----:B------:R-:W-:Y:S02]  /*3d10*/  VIADD R5, R135, 0x96a522ad ;  /* 0x96a522ad87057836 */ /* 0x000fe40000000000 */
[----:B------:R-:W-:Y:S01]  /*3d20*/  IMAD.MOV.U32 R23, RZ, RZ, R18 ;  /* 0x000000ffff177224 */ /* 0x000fe200078e0012 */
[----:B------:R-:W-:Y:S01]  /*3d30*/  LOP3.LUT R6, R7, R6, R165, 0x96, !PT ;  /* 0x0000000607067212 */ /* 0x000fe200078e96a5 */
[----:B------:R-:W-:Y:S01]  /*3d40*/  HFMA2 R7, -RZ, RZ, 0, 0 ;  /* 0x00000000ff077431 */ /* 0x000fe200000001ff */
[----:B------:R-:W-:-:S07]  /*3d50*/  LOP3.LUT R5, R5, R168, R19, 0x96, !PT ;  /* 0x000000a805057212 */ /* 0x000fce00078e9613 */
.L_x_19428:
[----:B------:R-:W-:Y:S05]  /*3d60*/  BSYNC.RECONVERGENT B2 ;  /* 0x0000000000027941 */ /* 0x000fea0003800200 */
.L_x_19427:
[----:B------:R-:W-:Y:S01]  /*3d70*/  I2FP.F32.U32 R17, R17 ;  /* 0x0000001100117245 */ /* 0x000fe20000201000 */
[----:B------:R-:W-:-:S04]  /*3d80*/  IMAD.MOV.U32 R18, RZ, RZ, 0x2f800000 ;  /* 0x2f800000ff127424 */ /* 0x000fc800078e00ff */
[----:B------:R-:W-:Y:S01]  /*3d90*/  FFMA.FTZ R17, R17, R18, 1.1641532182693481445e-10 ;  /* 0x2f00000011117423 */ /* 0x000fe20000010012 */
[----:B------:R-:W-:-:S04]  /*3da0*/  PRMT R18, R45, 0x7632, R18 ;  /* 0x000076322d127816 */ /* 0x000fc80000000012 */
[----:B------:R-:W-:Y:S02]  /*3db0*/  FSETP.GTU.FTZ.AND P2, PT, R17, UR8, PT ;  /* 0x0000000811007c0b */ /* 0x000fe4000bf5c000 */
[----:B-----5:R-:W-:Y:S02]  /*3dc0*/  PRMT R17, R49, 0x7632, R17 ;  /* 0x0000763231117816 */ /* 0x020fe40000000011 */
[----:B------:R-:W-:-:S03]  /*3dd0*/  SHF.L.U32 R18, R18, 0x10, RZ ;  /* 0x0000001012127819 */ /* 0x000fc600000006ff */
[----:B------:R-:W-:-:S04]  /*3de0*/  IMAD.U32 R17, R17, 0x10000, RZ ;  /* 0x0001000011117824 */ /* 0x000fc800078e00ff */
[----:B------:R-:W-:-:S04]  /*3df0*/  FMUL.FTZ R17, R17, UR11 ;  /* 0x0000000b11117c20 */ /* 0x000fc80008410000 */
[----:B------:R-:W-:-:S05]  /*3e00*/  FMUL.FTZ R17, R17, UR10 ;  /* 0x0000000a11117c20 */ /* 0x000fca0008410000 */
[----:B------:R-:W-:-:S05]  /*3e10*/  FSEL R17, R17, RZ, !P2 ;  /* 0x000000ff11117208 */ /* 0x000fca0005000000 */
[----:B------:R-:W-:Y:S01]  /*3e20*/  FFMA.FTZ R17, R17, R115, R18 ;  /* 0x0000007311117223 */ /* 0x000fe20000010012 */
[----:B------:R-:W-:-:S07]  /*3e30*/  SEL R18, RZ, 0x1, P2 ;  /* 0x00000001ff127807 */ /* 0x000fce0001000000 */
.L_x_19426:
[----:B------:R-:W-:Y:S05]  /*3e40*/  BSYNC.RECONVERGENT B1 ;  /* 0x0000000000017941 */ /* 0x000fea0003800200 */
.L_x_19425:
        /* <DEDUP_REMOVED lines=22> */
.L_x_19436:
        /* <DEDUP_REMOVED lines=13> */
.L_x_19438:
[----:B------:R-:W-:Y:S05]  /*4080*/  BSYNC.RECONVERGENT B3 ;  /* 0x0000000000037941 */ /* 0x000fea0003800200 */
.L_x_19437:
        /* <DEDUP_REMOVED lines=61> */
.L_x_19435:
[----:B------:R-:W-:Y:S05]  /*4460*/  BSYNC.RECONVERGENT B2 ;  /* 0x0000000000027941 */ /* 0x000fea0003800200 */
.L_x_19434:
[----:B------:R-:W-:Y:S01]  /*4470*/  I2FP.F32.U32 R7, R19 ;  /* 0x0000001300077245 */ /* 0x000fe20000201000 */
[----:B------:R-:W-:-:S05]  /*4480*/  HFMA2 R19, -RZ, RZ, 0.1171875, 0 ;  /* 0x2f800000ff137431 */ /* 0x000fca00000001ff */
[----:B------:R-:W-:Y:S01]  /*4490*/  FFMA.FTZ R7, R7, R19, 1.1641532182693481445e-10 ;  /* 0x2f00000007077423 */ /* 0x000fe20000010013 */
[----:B------:R-:W-:-:S04]  /*44a0*/  IMAD.U32 R19, R46, 0x10000, RZ ;  /* 0x000100002e137824 */ /* 0x000fc800078e00ff */
        /* <DEDUP_REMOVED lines=8> */
.L_x_19433:
[----:B------:R-:W-:Y:S05]  /*4530*/  BSYNC.RECONVERGENT B1 ;  /* 0x0000000000017941 */ /* 0x000fea0003800200 */
.L_x_19432:
        /* <DEDUP_REMOVED lines=23> */
.L_x_19443:
        /* <DEDUP_REMOVED lines=13> */
.L_x_19445:
[----:B------:R-:W-:Y:S05]  /*4780*/  BSYNC.RECONVERGENT B3 ;  /* 0x0000000000037941 */ /* 0x000fea0003800200 */
.L_x_19444:
        /* <DEDUP_REMOVED lines=61> */
.L_x_19442:
[----:B------:R-:W-:Y:S05]  /*4b60*/  BSYNC.RECONVERGENT B2 ;  /* 0x0000000000027941 */ /* 0x000fea0003800200 */
.L_x_19441:
[----:B------:R-:W-:Y:S01]  /*4b70*/  I2FP.F32.U32 R21, R21 ;  /* 0x0000001500157245 */ /* 0x000fe20000201000 */
[----:B------:R-:W-:-:S04]  /*4b80*/  IMAD.MOV.U32 R22, RZ, RZ, 0x2f800000 ;  /* 0x2f800000ff167424 */ /* 0x000fc800078e00ff */
[----:B------:R-:W-:Y:S01]  /*4b90*/  FFMA.FTZ R21, R21, R22, 1.1641532182693481445e-10 ;  /* 0x2f00000015157423 */ /* 0x000fe20000010016 */
[----:B------:R-:W-:-:S04]  /*4ba0*/  PRMT R22, R46, 0x7632, R22 ;  /* 0x000076322e167816 */ /* 0x000fc80000000016 */
[----:B------:R-:W-:Y:S01]  /*4bb0*/  FSETP.GTU.FTZ.AND P2, PT, R21, UR8, PT ;  /* 0x0000000815007c0b */ /* 0x000fe2000bf5c000 */
[----:B------:R-:W-:Y:S01]  /*4bc0*/  IMAD.U32 R22, R22, 0x10000, RZ ;  /* 0x0001000016167824 */ /* 0x000fe200078e00ff */
[----:B-----5:R-:W-:-:S04]  /*4bd0*/  PRMT R21, R50, 0x7632, R21 ;  /* 0x0000763232157816 */ /* 0x020fc80000000015 */
[----:B------:R-:W-:-:S05]  /*4be0*/  SHF.L.U32 R21, R21, 0x10, RZ ;  /* 0x0000001015157819 */ /* 0x000fca00000006ff */
[----:B------:R-:W-:-:S04]  /*4bf0*/  FMUL.FTZ R21, R21, UR11 ;  /* 0x0000000b15157c20 */ /* 0x000fc80008410000 */
[----:B------:R-:W-:-:S05]  /*4c00*/  FMUL.FTZ R21, R21, UR10 ;  /* 0x0000000a15157c20 */ /* 0x000fca0008410000 */
[----:B------:R-:W-:-:S05]  /*4c10*/  FSEL R21, R21, RZ, !P2 ;  /* 0x000000ff15157208 */ /* 0x000fca0005000000 */
[----:B------:R-:W-:Y:S01]  /*4c20*/  FFMA.FTZ R21, R21, R109, R22 ;  /* 0x0000006d15157223 */ /* 0x000fe20000010016 */
[----:B------:R-:W-:-:S07]  /*4c30*/  SEL R22, RZ, 0x1, P2 ;  /* 0x00000001ff167807 */ /* 0x000fce0001000000 */
.L_x_19440:
[----:B------:R-:W-:Y:S05]  /*4c40*/  BSYNC.RECONVERGENT B1 ;  /* 0x0000000000017941 */ /* 0x000fea0003800200 */
.L_x_19439:
        /* <DEDUP_REMOVED lines=22> */
.L_x_19450:
        /* <DEDUP_REMOVED lines=13> */
.L_x_19452:
[----:B------:R-:W-:Y:S05]  /*4e80*/  BSYNC.RECONVERGENT B3 ;  /* 0x0000000000037941 */ /* 0x000fea0003800200 */
.L_x_19451:
        /* <DEDUP_REMOVED lines=57> */
[----:B------:R-:W-:Y:S02]  /*5220*/  HFMA2 R164, -RZ, RZ, 0, 0 ;  /* 0x00000000ffa47431 */ /* 0x000fe400000001ff */
[----:B------:R-:W-:Y:S01]  /*5230*/  IMAD.MOV.U32 R174, RZ, RZ, R24 ;  /* 0x000000ffffae7224 */ /* 0x000fe200078e0018 */
[----:B------:R-:W-:Y:S02]  /*5240*/  LOP3.LUT R6, R7, R6, R165, 0x96, !PT ;  /* 0x0000000607067212 */ /* 0x000fe400078e96a5 */
[----:B------:R-:W-:-:S07]  /*5250*/  LOP3.LUT R5, R5, R168, R25, 0x96, !PT ;  /* 0x000000a805057212 */ /* 0x000fce00078e9619 */
.L_x_19449:
[----:B------:R-:W-:Y:S05]  /*5260*/  BSYNC.RECONVERGENT B2 ;  /* 0x0000000000027941 */ /* 0x000fea0003800200 */
.L_x_19448:
        /* <DEDUP_REMOVED lines=12> */
.L_x_19447:
[----:B------:R-:W-:Y:S05]  /*5330*/  BSYNC.RECONVERGENT B1 ;  /* 0x0000000000017941 */ /* 0x000fea0003800200 */
.L_x_19446:
        /* <DEDUP_REMOVED lines=23> */
.L_x_19457:
        /* <DEDUP_REMOVED lines=13> */
.L_x_19459:
[----:B------:R-:W-:Y:S05]  /*5580*/  BSYNC.RECONVERGENT B3 ;  /* 0x0000000000037941 */ /* 0x000fea0003800200 */
.L_x_19458:
        /* <DEDUP_REMOVED lines=54> */
[----:B------:R-:W-:-:S03]  /*58f0*/  IADD3 R7, PT, PT, R134, -0x700cb87f, RZ ;  /* 0x8ff3478186077810 */ /* 0x000fc60007ffe0ff */
[----:B------:R-:W-:Y:S01]  /*5900*/  VIADD R5, R135, 0x96a522ad ;  /* 0x96a522ad87057836 */ /* 0x000fe20000000000 */
[----:B------:R-:W-:Y:S01]  /*5910*/  LOP3.LUT R6, R7, R6, R169, 0x96, !PT ;  /* 0x0000000607067212 */ /* 0x000fe200078e96a9 */
[----:B------:R-:W-:Y:S01]  /*5920*/  IMAD.MOV.U32 R10, RZ, RZ, R168 ;  /* 0x000000ffff0a7224 */ /* 0x000fe200078e00a8 */
[----:B------:R-:W-:Y:S01]  /*5930*/  MOV R168, R164 ;  /* 0x000000a400a87202 */ /* 0x000fe20000000f00 */
[----:B------:R-:W-:Y:S01]  /*5940*/  IMAD.MOV.U32 R7, RZ, RZ, RZ ;  /* 0x000000ffff077224 */ /* 0x000fe200078e00ff */
[----:B------:R-:W-:-:S07]  /*5950*/  LOP3.LUT R5, R5, R170, R165, 0x96, !PT ;  /* 0x000000aa05057212 */ /* 0x000fce00078e96a5 */
.L_x_19456:
[----:B------:R-:W-:Y:S05]  /*5960*/  BSYNC.RECONVERGENT B2 ;  /* 0x0000000000027941 */ /* 0x000fea0003800200 */
.L_x_19455:
        /* <DEDUP_REMOVED lines=13> */
.L_x_19454:
[----:B------:R-:W-:Y:S05]  /*5a40*/  BSYNC.RECONVERGENT B1 ;  /* 0x0000000000017941 */ /* 0x000fea0003800200 */
.L_x_19453:
[----:B------:R-:W-:Y:S02]  /*5a50*/  F2FP.BF16.F32.PACK_AB R164, RZ, R25 ;  /* 0x00000019ffa4723e */ /* 0x000fe400000010ff */
[----:B------:R-:W-:Y:S02]  /*5a60*/  PRMT R116, R116, 0x5410, R119 ;  /* 0x0000541074747816 */ /* 0x000fe40000000077 */
[----:B------:R-:W-:Y:S02]  /*5a70*/  PRMT R118, R118, 0x5410, R172 ;  /* 0x0000541076767816 */ /* 0x000fe400000000ac */
[----:B------:R-:W-:Y:S02]  /*5a80*/  PRMT R117, R117, 0x5410, R162 ;  /* 0x0000541075757816 */ /* 0x000fe400000000a2 */
[----:B------:R-:W-:Y:S01]  /*5a90*/  PRMT R119, R173, 0x5410, R164 ;  /* 0x00005410ad777816 */ /* 0x000fe200000000a4 */
[----:B------:R-:W-:Y:S06]  /*5aa0*/  BRA `(.L_x_19460) ;  /* 0x00000034005c7947 */ /* 0x000fec0003800000 */
.L_x_19403:
        /* <DEDUP_REMOVED lines=21> */
.L_x_19465:
        /* <DEDUP_REMOVED lines=13> */
.L_x_19467:
[----:B------:R-:W-:Y:S05]  /*5cd0*/  BSYNC.RECONVERGENT B3 ;  /* 0x0000000000037941 */ /* 0x000fea0003800200 */
.L_x_19466:
        /* <DEDUP_REMOVED lines=60> */
.L_x_19464:
[----:B------:R-:W-:Y:S05]  /*60a0*/  BSYNC.RECONVERGENT B2 ;  /* 0x0000000000027941 */ /* 0x000fea0003800200 */
.L_x_19463:
[----:B------:R-:W-:Y:S01]  /*60b0*/  I2FP.F32.U32 R7, R11 ;  /* 0x0000000b00077245 */ /* 0x000fe20000201000 */
[----:B------:R-:W-:-:S04]  /*60c0*/  IMAD.MOV.U32 R11, RZ, RZ, 0x2f800000 ;  /* 0x2f800000ff0b7424 */ /* 0x000fc800078e00ff */
[----:B------:R-:W-:-:S05]  /*60d0*/  FFMA.FTZ R7, R7, R11, 1.1641532182693481445e-10 ;  /* 0x2f00000007077423 */ /* 0x000fca000001000b */
[----:B------:R-:W-:Y:S01]  /*60e0*/  FSETP.GTU.FTZ.AND P1, PT, R7, UR8, PT ;  /* 0x0000000807007c0b */ /* 0x000fe2000bf3c000 */
[----:B-----5:R-:W-:-:S04]  /*60f0*/  IMAD.U32 R7, R48, 0x10000, RZ ;  /* 0x0001000030077824 */ /* 0x020fc800078e00ff */
[----:B------:R-:W-:-:S04]  /*6100*/  FMUL.FTZ R7, R7, UR11 ;  /* 0x0000000b07077c20 */ /* 0x000fc80008410000 */
[----:B------:R-:W-:-:S05]  /*6110*/  FMUL.FTZ R7, R7, UR10 ;  /* 0x0000000a07077c20 */ /* 0x000fca0008410000 */
[----:B------:R-:W-:Y:S02]  /*6120*/  FSEL R11, R7, RZ, !P1 ;  /* 0x000000ff070b7208 */ /* 0x000fe40004800000 */
[----:B------:R-:W-:-:S03]  /*6130*/  SEL R7, RZ, 0x1, P1 ;  /* 0x00000001ff077807 */ /* 0x000fc60000800000 */
[----:B------:R-:W-:Y:S01]  /*6140*/  FMUL.FTZ R11, R11, R112 ;  /* 0x000000700b0b7220 */ /* 0x000fe20000410000 */
[----:B------:R-:W-:-:S07]  /*6150*/  PRMT R12, R7, 0x7610, R12 ;  /* 0x00007610070c7816 */ /* 0x000fce000000000c */
.L_x_19462:
[----:B------:R-:W-:Y:S05]  /*6160*/  BSYNC.RECONVERGENT B1 ;  /* 0x0000000000017941 */ /* 0x000fea0003800200 */
.L_x_19461:
        /* <DEDUP_REMOVED lines=18> */
.L_x_19472:
        /* <DEDUP_REMOVED lines=13> */
.L_x_19474:
[----:B------:R-:W-:Y:S05]  /*6360*/  BSYNC.RECONVERGENT B3 ;  /* 0x0000000000037941 */ /* 0x000fea0003800200 */
.L_x_19473:
        /* <DEDUP_REMOVED lines=61> */
.L_x_19471:
[----:B------:R-:W-:Y:S05]  /*6740*/  BSYNC.RECONVERGENT B2 ;  /* 0x0000000000027941 */ /* 0x000fea0003800200 */
.L_x_19470:
[----:B------:R-:W-:Y:S01]  /*6750*/  I2FP.F32.U32 R13, R13 ;  /* 0x0000000d000d7245 */ /* 0x000fe20000201000 */
[----:B------:R-:W-:-:S04]  /*6760*/  IMAD.MOV.U32 R14, RZ, RZ, 0x2f800000 ;  /* 0x2f800000ff0e7424 */ /* 0x000fc800078e00ff */
[----:B------:R-:W-:-:S05]  /*6770*/  FFMA.FTZ R13, R13, R14, 1.1641532182693481445e-10 ;  /* 0x2f0000000d0d7423 */ /* 0x000fca000001000e */
[----:B------:R-:W-:Y:S02]  /*6780*/  FSETP.GTU.FTZ.AND P1, PT, R13, UR8, PT ;  /* 0x000000080d007c0b */ /* 0x000fe4000bf3c000 */
[----:B-----5:R-:W-:Y:S02]  /*6790*/  PRMT R13, R48, 0x7632, R13 ;  /* 0x00007632300d7816 */ /* 0x020fe4000000000d */
[----:B------:R-:W-:-:S03]  /*67a0*/  SEL R14, RZ, 0x1, P1 ;  /* 0x00000001ff0e7807 */ /* 0x000fc60000800000 */
[----:B------:R-:W-:-:S04]  /*67b0*/  IMAD.U32 R13, R13, 0x10000, RZ ;  /* 0x000100000d0d7824 */ /* 0x000fc800078e00ff */
[----:B------:R-:W-:-:S04]  /*67c0*/  FMUL.FTZ R13, R13, UR11 ;  /* 0x0000000b0d0d7c20 */ /* 0x000fc80008410000 */
[----:B------:R-:W-:-:S05]  /*67d0*/  FMUL.FTZ R13, R13, UR10 ;  /* 0x0000000a0d0d7c20 */ /* 0x000fca0008410000 */
[----:B------:R-:W-:-:S05]  /*67e0*/  FSEL R13, R13, RZ, !P1 ;  /* 0x000000ff0d0d7208 */ /* 0x000fca0004800000 */
[----:B------:R-:W-:-:S07]  /*67f0*/  FMUL.FTZ R13, R13, R113 ;  /* 0x000000710d0d7220 */ /* 0x000fce0000410000 */
.L_x_19469:
[----:B------:R-:W-:Y:S05]  /*6800*/  BSYNC.RECONVERGENT B1 ;  /* 0x0000000000017941 */ /* 0x000fea0003800200 */
.L_x_19468:
        /* <DEDUP_REMOVED lines=18> */
.L_x_19479:
        /* <DEDUP_REMOVED lines=13> */
.L_x_19481:
[----:B------:R-:W-:Y:S05]  /*6a00*/  BSYNC.RECONVERGENT B3 ;  /* 0x0000000000037941 */ /* 0x000fea0003800200 */
.L_x_19480:
[----:B------:R-:W-:Y:S01]  /*6a10*/  LOP3.LUT R10, R9, R165, R135, 0x96, !PT ;  /* 0x000000a5090a7212 */ /* 0x000fe200078e9687 */
[----:B------:R-:W-:Y:S01]  /*6a20*/  IMAD.WIDE.U32 R6, R0, -0x326172a9, RZ ;  /* 0xcd9e8d5700067825 */ /* 0x000fe200078e00ff */
[----:B------:R-:W-:-:S03]  /*6a30*/  IADD3 R5, PT, PT, R134, -0x61c88647, RZ ;  /* 0x9e3779b986057810 */ /* 0x000fc60007ffe0ff */
[----:B------:R-:W-:Y:S02]  /*6a40*/  HFMA2 R19, -RZ, RZ, 0, 0 ;  /* 0x00000000ff137431 */ /* 0x000fe400000001ff */
        /* <DEDUP_REMOVED lines=55> */
[----:B------:R-:W-:Y:S02]  /*6dc0*/  LOP3.LUT R6, R7, R6, R165, 0x96, !PT ;  /* 0x0000000607067212 */ /* 0x000fe400078e96a5 */
[----:B------:R-:W-:-:S07]  /*6dd0*/  LOP3.LUT R5, R5, R170, R17, 0x96, !PT ;  /* 0x000000aa05057212 */ /* 0x000fce00078e9611 */
.L_x_19478:
[----:B------:R-:W-:Y:S05]  /*6de0*/  BSYNC.RECONVERGENT B2 ;  /* 0x0000000000027941 */ /* 0x000fea0003800200 */
.L_x_19477:
        /* <DEDUP_REMOVED lines=11> */
.L_x_19476:
[----:B------:R-:W-:Y:S05]  /*6ea0*/  BSYNC.RECONVERGENT B1 ;  /* 0x0000000000017941 */ /* 0x000fea0003800200 */
.L_x_19475:
        /* <DEDUP_REMOVED lines=18> */
.L_x_19486:
        /* <DEDUP_REMOVED lines=13> */
.L_x_19488:
[----:B------:R-:W-:Y:S05]  /*70a0*/  BSYNC.RECONVERGENT B3 ;  /* 0x0000000000037941 */ /* 0x000fea0003800200 */
.L_x_19487:
        /* <DEDUP_REMOVED lines=61> */
.L_x_19485:
[----:B------:R-:W-:Y:S05]  /*7480*/  BSYNC.RECONVERGENT B2 ;  /* 0x0000000000027941 */ /* 0x000fea0003800200 */
.L_x_19484:
        /* <DEDUP_REMOVED lines=11> */
.L_x_19483:
[----:B------:R-:W-:Y:S05]  /*7540*/  BSYNC.RECONVERGENT B1 ;  /* 0x0000000000017941 */ /* 0x000fea0003800200 */
.L_x_19482:
        /* <DEDUP_REMOVED lines=18> */
.L_x_19493:
        /* <DEDUP_REMOVED lines=13> */
.L_x_19495:
[----:B------:R-:W-:Y:S05]  /*7740*/  BSYNC.RECONVERGENT B3 ;  /* 0x0000000000037941 */ /* 0x000fea0003800200 */
.L_x_19494:
        /* <DEDUP_REMOVED lines=61> */
.L_x_19492:
[----:B------:R-:W-:Y:S05]  /*7b20*/  BSYNC.RECONVERGENT B2 ;  /* 0x0000000000027941 */ /* 0x000fea0003800200 */
.L_x_19491:
        /* <DEDUP_REMOVED lines=11> */
.L_x_19490:
[----:B------:R-:W-:Y:S05]  /*7be0*/  BSYNC.RECONVERGENT B1 ;  /* 0x0000000000017941 */ /* 0x000fea0003800200 */
.L_x_19489:
        /* <DEDUP_REMOVED lines=18> */
.L_x_19500:
        /* <DEDUP_REMOVED lines=13> */
.L_x_19502:
[----:B------:R-:W-:Y:S05]  /*7de0*/  BSYNC.RECONVERGENT B3 ;  /* 0x0000000000037941 */ /* 0x000fea0003800200 */
.L_x_19501:
        /* <DEDUP_REMOVED lines=61> */
.L_x_19499:
[----:B------:R-:W-:Y:S05]  /*81c0*/  BSYNC.RECONVERGENT B2 ;  /* 0x0000000000027941 */ /* 0x000fea0003800200 */
.L_x_19498:
        /* <DEDUP_REMOVED lines=11> */
.L_x_19497:
[----:B------:R-:W-:Y:S05]  /*8280*/  BSYNC.RECONVERGENT B1 ;  /* 0x0000000000017941 */ /* 0x000fea0003800200 */
.L_x_19496:
        /* <DEDUP_REMOVED lines=18> */
.L_x_19507:
        /* <DEDUP_REMOVED lines=13> */
.L_x_19509:
[----:B------:R-:W-:Y:S05]  /*8480*/  BSYNC.RECONVERGENT B3 ;  /* 0x0000000000037941 */ /* 0x000fea0003800200 */
.L_x_19508:
        /* <DEDUP_REMOVED lines=61> */
.L_x_19506:
[----:B------:R-:W-:Y:S05]  /*8860*/  BSYNC.RECONVERGENT B2 ;  /* 0x0000000000027941 */ /* 0x000fea0003800200 */
.L_x_19505:
        /* <DEDUP_REMOVED lines=11> */
.L_x_19504:
[----:B------:R-:W-:Y:S05]  /*8920*/  BSYNC.RECONVERGENT B1 ;  /* 0x0000000000017941 */ /* 0x000fea0003800200 */
.L_x_19503:
        /* <DEDUP_REMOVED lines=18> */
.L_x_19514:
        /* <DEDUP_REMOVED lines=13> */
.L_x_19516:
[----:B------:R-:W-:Y:S05]  /*8b20*/  BSYNC.RECONVERGENT B3 ;  /* 0x0000000000037941 */ /* 0x000fea0003800200 */
.L_x_19515:
        /* <DEDUP_REMOVED lines=61> */
.L_x_19513:
[----:B------:R-:W-:Y:S05]  /*8f00*/  BSYNC.RECONVERGENT B2 ;  /* 0x0000000000027941 */ /* 0x000fea0003800200 */
.L_x_19512:
        /* <DEDUP_REMOVED lines=11> */
.L_x_19511:
[----:B------:R-:W-:Y:S05]  /*8fc0*/  BSYNC.RECONVERGENT B1 ;  /* 0x0000000000017941 */ /* 0x000fea0003800200 */
.L_x_19510:
[----:B------:R-:W-:Y:S02]  /*8fd0*/  F2FP.BF16.F32.PACK_AB R164, RZ, R25 ;  /* 0x00000019ffa4723e */ /* 0x000fe400000010ff */
[----:B------:R-:W-:Y:S02]  /*8fe0*/  PRMT R116, R116, 0x5410, R119 ;  /* 0x0000541074747816 */ /* 0x000fe40000000077 */
[----:B------:R-:W-:Y:S02]  /*8ff0*/  PRMT R118, R118, 0x5410, R169 ;  /* 0x0000541076767816 */ /* 0x000fe400000000a9 */
[----:B------:R-:W-:Y:S02]  /*9000*/  PRMT R117, R117, 0x5410, R162 ;  /* 0x0000541075757816 */ /* 0x000fe400000000a2 */
[----:B------:R-:W-:-:S07]  /*9010*/  PRMT R119, R174, 0x5410, R164 ;  /* 0x00005410ae777816 */ /* 0x000fce00000000a4 */
.L_x_19460:
        /* <DEDUP_REMOVED lines=9> */
[----:B------:R-:W-:Y:S02]  /*90b0*/  LOP3.LUT R116, R116, 0xff0000, RZ, 0xc0, !PT ;  /* 0x00ff000074747812 */ /* 0x000fe400078ec0ff */
[----:B------:R-:W-:Y:S01]  /*90c0*/  LOP3.LUT R164, R14, 0xff, RZ, 0xc0, !PT ;  /* 0x000000ff0ea47812 */ /* 0x000fe200078ec0ff */
[----:B------:R-:W-:Y:S01]  /*90d0*/  IMAD.WIDE.U32 R118, R118, 0x10000, RZ ;  /* 0x0001000076767825 */ /* 0x000fe200078e00ff */
[----:B------:R-:W-:Y:S02]  /*90e0*/  PRMT R117, R116, 0x4210, R117 ;  /* 0x0000421074757816 */ /* 0x000fe40000000075 */
        /* <DEDUP_REMOVED lines=13> */
.L_x_19518:
[----:B------:R-:W-:Y:S05]  /*91c0*/  BSYNC.RECONVERGENT B1 ;  /* 0x0000000000017941 */ /* 0x000fea0003800200 */
.L_x_19517:
[----:B------:R-:W-:Y:S01]  /*91d0*/  VIADD R166, R166, 0x20 ;  /* 0x00000020a6a67836 */ /* 0x000fe20000000000 */
[----:B------:R-:W-:-:S07]  /*91e0*/  IADD3 R163, PT, PT, R163, 0x20, RZ ;  /* 0x00000020a3a37810 */ /* 0x000fce0007ffe0ff */
.L_x_19400:
[----:B------:R-:W-:Y:S05]  /*91f0*/  BSYNC.RECONVERGENT B0 ;  /* 0x0000000000007941 */ /* 0x000fea0003800200 */
.L_x_19399:
        /* <DEDUP_REMOVED lines=36> */
.L_x_19526:
        /* <DEDUP_REMOVED lines=13> */
.L_x_19528:
[----:B------:R-:W-:Y:S05]  /*9510*/  BSYNC.RECONVERGENT B3 ;  /* 0x0000000000037941 */ /* 0x000fea0003800200 */
.L_x_19527:
        /* <DEDUP_REMOVED lines=53> */
[----:B------:R-:W-:Y:S01]  /*9870*/  VIADD R5, R135, 0x96a522ad ;  /* 0x96a522ad87057836 */ /* 0x000fe20000000000 */
[----:B------:R-:W-:Y:S01]  /*9880*/  MOV R117, R28 ;  /* 0x0000001c00757202 */ /* 0x000fe20000000f00 */
[----:B------:R-:W-:Y:S01]  /*9890*/  IMAD.WIDE.U32 R30, R7, -0x326172a9, RZ ;  /* 0xcd9e8d57071e7825 */ /* 0x000fe200078e00ff */
[----:B------:R-:W-:Y:S02]  /*98a0*/  IADD3 R7, PT, PT, R134, -0x700cb87f, RZ ;  /* 0x8ff3478186077810 */ /* 0x000fe40007ffe0ff */
[----:B------:R-:W-:Y:S01]  /*98b0*/  LOP3.LUT R5, R5, R32, R29, 0x96, !PT ;  /* 0x0000002005057212 */ /* 0x000fe200078e961d */
[----:B------:R-:W-:Y:S01]  /*98c0*/  IMAD.MOV.U32 R10, RZ, RZ, R30 ;  /* 0x000000ffff0a7224 */ /* 0x000fe200078e001e */
[----:B------:R-:W-:Y:S01]  /*98d0*/  LOP3.LUT R6, R7, R6, R31, 0x96, !PT ;  /* 0x0000000607067212 */ /* 0x000fe200078e961f */
[----:B------:R-:W-:-:S07]  /*98e0*/  IMAD.MOV.U32 R29, RZ, RZ, RZ ;  /* 0x000000ffff1d7224 */ /* 0x000fce00078e00ff */
.L_x_19525:
[----:B------:R-:W-:Y:S05]  /*98f0*/  BSYNC.RECONVERGENT B2 ;  /* 0x0000000000027941 */ /* 0x000fea0003800200 */
.L_x_19524:
        /* <DEDUP_REMOVED lines=8> */
[----:B------:R-:W-:-:S05]  /*9980*/  FSEL R7, R7, RZ, !P2 ;  /* 0x000000ff07077208 */ /* 0x000fca0005000000 */
[----:B------:R-:W-:Y:S01]  /*9990*/  FFMA.FTZ R27, R7, R104, R12 ;  /* 0x00000068071b7223 */ /* 0x000fe2000001000c */
[----:B------:R-:W-:-:S04]  /*99a0*/  SEL R7, RZ, 0x1, P2 ;  /* 0x00000001ff077807 */ /* 0x000fc80001000000 */
[----:B------:R-:W-:-:S07]  /*99b0*/  PRMT R12, R7, 0x7610, R12 ;  /* 0x00007610070c7816 */ /* 0x000fce000000000c */
.L_x_19523:
[----:B------:R-:W-:Y:S05]  /*99c0*/  BSYNC.RECONVERGENT B1 ;  /* 0x0000000000017941 */ /* 0x000fea0003800200 */
.L_x_19522:
        /* <DEDUP_REMOVED lines=23> */
.L_x_19533:
        /* <DEDUP_REMOVED lines=13> */
.L_x_19535:
[----:B------:R-:W-:Y:S05]  /*9c10*/  BSYNC.RECONVERGENT B3 ;  /* 0x0000000000037941 */ /* 0x000fea0003800200 */
.L_x_19534:
        /* <DEDUP_REMOVED lines=61> */
.L_x_19532:
[----:B------:R-:W-:Y:S05]  /*9ff0*/  BSYNC.RECONVERGENT B2 ;  /* 0x0000000000027941 */ /* 0x000fea0003800200 */
.L_x_19531:
[----:B------:R-:W-:Y:S01]  /*a000*/  I2FP.F32.U32 R14, R14 ;  /* 0x0000000e000e7245 */ /* 0x000fe20000201000 */
[----:B------:R-:W-:-:S04]  /*a010*/  IMAD.MOV.U32 R28, RZ, RZ, 0x2f800000 ;  /* 0x2f800000ff1c7424 */ /* 0x000fc800078e00ff */
        /* <DEDUP_REMOVED lines=11> */
.L_x_19530:
[----:B------:R-:W-:Y:S05]  /*a0d0*/  BSYNC.RECONVERGENT B1 ;  /* 0x0000000000017941 */ /* 0x000fea0003800200 */
.L_x_19529:
        /* <DEDUP_REMOVED lines=22> */
.L_x_19540:
        /* <DEDUP_REMOVED lines=13> */
.L_x_19542:
[----:B------:R-:W-:Y:S05]  /*a310*/  BSYNC.RECONVERGENT B3 ;  /* 0x0000000000037941 */ /* 0x000fea0003800200 */
.L_x_19541:
        /* <DEDUP_REMOVED lines=53> */
[----:B------:R-:W-:Y:S02]  /*a670*/  VIADD R5, R135, 0x96a522ad ;  /* 0x96a522ad87057836 */ /* 0x000fe40000000000 */
[----:B------:R-:W-:-:S03]  /*a680*/  IMAD.WIDE.U32 R32, R7, -0x326172a9, RZ ;  /* 0xcd9e8d5707207825 */ /* 0x000fc600078e00ff */
[----:B------:R-:W-:Y:S01]  /*a690*/  LOP3.LUT R5, R5, R164, R31, 0x96, !PT ;  /* 0x000000a405057212 */ /* 0x000fe200078e961f */
[----:B------:R-:W-:Y:S02]  /*a6a0*/  VIADD R7, R134, 0x8ff34781 ;  /* 0x8ff3478186077836 */ /* 0x000fe40000000000 */
[----:B------:R-:W-:Y:S01]  /*a6b0*/  HFMA2 R31, -RZ, RZ, 0, 0 ;  /* 0x00000000ff1f7431 */ /* 0x000fe200000001ff */
[----:B------:R-:W-:Y:S01]  /*a6c0*/  MOV R10, R32 ;  /* 0x00000020000a7202 */ /* 0x000fe20000000f00 */
[----:B------:R-:W-:Y:S01]  /*a6d0*/  IMAD.MOV.U32 R118, RZ, RZ, R30 ;  /* 0x000000ffff767224 */ /* 0x000fe200078e001e */
[----:B------:R-:W-:-:S07]  /*a6e0*/  LOP3.LUT R6, R7, R6, R33, 0x96, !PT ;  /* 0x0000000607067212 */ /* 0x000fce00078e9621 */
.L_x_19539:
[----:B------:R-:W-:Y:S05]  /*a6f0*/  BSYNC.RECONVERGENT B2 ;  /* 0x0000000000027941 */ /* 0x000fea0003800200 */
.L_x_19538:
[----:B------:R-:W-:Y:S01]  /*a700*/  I2FP.F32.U32 R7, R16 ;  /* 0x0000001000077245 */ /* 0x000fe20000201000 */
[----:B------:R-:W-:-:S04]  /*a710*/  IMAD.MOV.U32 R16, RZ, RZ, 0x2f800000 ;  /* 0x2f800000ff107424 */ /* 0x000fc800078e00ff */
[----:B------:R-:W-:Y:S01]  /*a720*/  FFMA.FTZ R7, R7, R16, 1.1641532182693481445e-10 ;  /* 0x2f00000007077423 */ /* 0x000fe20000010010 */
[----:B------:R-:W-:-:S04]  /*a730*/  SHF.L.U32 R16, R45, 0x10, RZ ;  /* 0x000000102d107819 */ /* 0x000fc800000006ff */
        /* <DEDUP_REMOVED lines=8> */
.L_x_19537:
[----:B------:R-:W-:Y:S05]  /*a7c0*/  BSYNC.RECONVERGENT B1 ;  /* 0x0000000000017941 */ /* 0x000fea0003800200 */
.L_x_19536:
        /* <DEDUP_REMOVED lines=23> */
.L_x_19547:
        /* <DEDUP_REMOVED lines=13> */
.L_x_19549:
[----:B------:R-:W-:Y:S05]  /*aa10*/  BSYNC.RECONVERGENT B3 ;  /* 0x0000000000037941 */ /* 0x000fea0003800200 */
.L_x_19548:
        /* <DEDUP_REMOVED lines=61> */
.L_x_19546:
[----:B------:R-:W-:Y:S05]  /*adf0*/  BSYNC.RECONVERGENT B2 ;  /* 0x0000000000027941 */ /* 0x000fea0003800200 */
.L_x_19545:
[----:B------:R-:W-:Y:S01]  /*ae00*/  I2FP.F32.U32 R18, R18 ;  /* 0x0000001200127245 */ /* 0x000fe20000201000 */
[----:B------:R-:W-:-:S05]  /*ae10*/  HFMA2 R30, -RZ, RZ, 0.1171875, 0 ;  /* 0x2f800000ff1e7431 */ /* 0x000fca00000001ff */
        /* <DEDUP_REMOVED lines=11> */
.L_x_19544:
[----:B------:R-:W-:Y:S05]  /*aed0*/  BSYNC.RECONVERGENT B1 ;  /* 0x0000000000017941 */ /* 0x000fea0003800200 */
.L_x_19543:
        /* <DEDUP_REMOVED lines=22> */
.L_x_19554:
        /* <DEDUP_REMOVED lines=13> */
.L_x_19556:
[----:B------:R-:W-:Y:S05]  /*b110*/  BSYNC.RECONVERGENT B3 ;  /* 0x0000000000037941 */ /* 0x000fea0003800200 */
.L_x_19555:
        /* <DEDUP_REMOVED lines=61> */
.L_x_19553:
[----:B------:R-:W-:Y:S05]  /*b4f0*/  BSYNC.RECONVERGENT B2 ;  /* 0x0000000000027941 */ /* 0x000fea0003800200 */
.L_x_19552:
        /* <DEDUP_REMOVED lines=8> */
[----:B------:R-:W-:-:S05]  /*b580*/  FSEL R7, R7, RZ, !P2 ;  /* 0x000000ff07077208 */ /* 0x000fca0005000000 */
[----:B------:R-:W-:Y:S01]  /*b590*/  FFMA.FTZ R31, R7, R100, R20 ;  /* 0x00000064071f7223 */ /* 0x000fe20000010014 */
[----:B------:R-:W-:-:S04]  /*b5a0*/  SEL R7, RZ, 0x1, P2 ;  /* 0x00000001ff077807 */ /* 0x000fc80001000000 */
[----:B------:R-:W-:-:S07]  /*b5b0*/  PRMT R20, R7, 0x7610, R20 ;  /* 0x0000761007147816 */ /* 0x000fce0000000014 */
.L_x_19551:
[----:B------:R-:W-:Y:S05]  /*b5c0*/  BSYNC.RECONVERGENT B1 ;  /* 0x0000000000017941 */ /* 0x000fea0003800200 */
.L_x_19550:
        /* <DEDUP_REMOVED lines=23> */
.L_x_19561:
        /* <DEDUP_REMOVED lines=13> */
.L_x_19563:
[----:B------:R-:W-:Y:S05]  /*b810*/  BSYNC.RECONVERGENT B3 ;  /* 0x0000000000037941 */ /* 0x000fea0003800200 */
.L_x_19562:
        /* <DEDUP_REMOVED lines=61> */
.L_x_19560:
[----:B------:R-:W-:Y:S05]  /*bbf0*/  BSYNC.RECONVERGENT B2 ;  /* 0x0000000000027941 */ /* 0x000fea0003800200 */
.L_x_19559:
[----:B------:R-:W-:Y:S01]  /*bc00*/  I2FP.F32.U32 R22, R22 ;  /* 0x0000001600167245 */ /* 0x000fe20000201000 */
[----:B------:R-:W-:-:S04]  /*bc10*/  IMAD.MOV.U32 R32, RZ, RZ, 0x2f800000 ;  /* 0x2f800000ff207424 */ /* 0x000fc800078e00ff */
        /* <DEDUP_REMOVED lines=11> */
.L_x_19558:
[----:B------:R-:W-:Y:S05]  /*bcd0*/  BSYNC.RECONVERGENT B1 ;  /* 0x0000000000017941 */ /* 0x000fea0003800200 */
.L_x_19557:
        /* <DEDUP_REMOVED lines=22> */
.L_x_19568:
        /* <DEDUP_REMOVED lines=13> */
.L_x_19570:
[----:B------:R-:W-:Y:S05]  /*bf10*/  BSYNC.RECONVERGENT B3 ;  /* 0x0000000000037941 */ /* 0x000fea0003800200 */
.L_x_19569:
        /* <DEDUP_REMOVED lines=61> */
.L_x_19567:
[----:B------:R-:W-:Y:S05]  /*c2f0*/  BSYNC.RECONVERGENT B2 ;  /* 0x0000000000027941 */ /* 0x000fea0003800200 */
.L_x_19566:
        /* <DEDUP_REMOVED lines=12> */
.L_x_19565:
[----:B------:R-:W-:Y:S05]  /*c3c0*/  BSYNC.RECONVERGENT B1 ;  /* 0x0000000000017941 */ /* 0x000fea0003800200 */
.L_x_19564:
        /* <DEDUP_REMOVED lines=23> */
.L_x_19575:
        /* <DEDUP_REMOVED lines=13> */
.L_x_19577:
[----:B------:R-:W-:Y:S05]  /*c610*/  BSYNC.RECONVERGENT B3 ;  /* 0x0000000000037941 */ /* 0x000fea0003800200 */
.L_x_19576:
        /* <DEDUP_REMOVED lines=61> */
.L_x_19574:
[----:B------:R-:W-:Y:S05]  /*c9f0*/  BSYNC.RECONVERGENT B2 ;  /* 0x0000000000027941 */ /* 0x000fea0003800200 */
.L_x_19573:
        /* <DEDUP_REMOVED lines=13> */
.L_x_19572:
[----:B------:R-:W-:Y:S05]  /*cad0*/  BSYNC.RECONVERGENT B1 ;  /* 0x0000000000017941 */ /* 0x000fea0003800200 */
.L_x_19571:
[----:B------:R-:W-:Y:S02]  /*cae0*/  F2FP.BF16.F32.PACK_AB R164, RZ, R34 ;  /* 0x00000022ffa4723e */ /* 0x000fe400000010ff */
[----:B------:R-:W-:Y:S02]  /*caf0*/  PRMT R116, R116, 0x5410, R119 ;  /* 0x0000541074747816 */ /* 0x000fe40000000077 */
[----:B------:R-:W-:Y:S02]  /*cb00*/  PRMT R118, R118, 0x5410, R172 ;  /* 0x0000541076767816 */ /* 0x000fe400000000ac */
[----:B------:R-:W-:Y:S02]  /*cb10*/  PRMT R117, R117, 0x5410, R162 ;  /* 0x0000541075757816 */ /* 0x000fe400000000a2 */
[----:B------:R-:W-:Y:S01]  /*cb20*/  PRMT R119, R173, 0x5410, R164 ;  /* 0x00005410ad777816 */ /* 0x000fe200000000a4 */
[----:B------:R-:W-:Y:S06]  /*cb30*/  BRA `(.L_x_19578) ;  /* 0x0000003400607947 */ /* 0x000fec0003800000 */
.L_x_19521:
[----:B------:R-:W-:Y:S01]  /*cb40*/  BSSY.RECONVERGENT B1, `(.L_x_19579) ;  /* 0x000006c000017945 */ /* 0x000fe20003800200 */
[----:B------:R-:W-:Y:S01]  /*cb50*/  IMAD.MOV.U32 R27, RZ, RZ, RZ ;  /* 0x000000ffff1b7224 */ /* 0x000fe200078e00ff */
[----:B------:R-:W-:Y:S01]  /*cb60*/  MOV R168, R162 ;  /* 0x000000a200a87202 */ /* 0x000fe20000000f00 */
[----:B--2---:R-:W-:Y:S01]  /*cb70*/  IMAD.MOV.U32 R29, RZ, RZ, R7 ;  /* 0x000000ffff1d7224 */ /* 0x004fe200078e0007 */
        /* <DEDUP_REMOVED lines=17> */
.L_x_19583:
        /* <DEDUP_REMOVED lines=13> */
.L_x_19585:
[----:B------:R-:W-:Y:S05]  /*cd60*/  BSYNC.RECONVERGENT B3 ;  /* 0x0000000000037941 */ /* 0x000fea0003800200 */
.L_x_19584:
        /* <DEDUP_REMOVED lines=61> */
.L_x_19582:
[----:B------:R-:W-:Y:S05]  /*d140*/  BSYNC.RECONVERGENT B2 ;  /* 0x0000000000027941 */ /* 0x000fea0003800200 */
.L_x_19581:
        /* <DEDUP_REMOVED lines=11> */
.L_x_19580:
[----:B------:R-:W-:Y:S05]  /*d200*/  BSYNC.RECONVERGENT B1 ;  /* 0x0000000000017941 */ /* 0x000fea0003800200 */
.L_x_19579:
        /* <DEDUP_REMOVED lines=18> */
.L_x_19590:
        /* <DEDUP_REMOVED lines=13> */
.L_x_19592:
[----:B------:R-:W-:Y:S05]  /*d400*/  BSYNC.RECONVERGENT B3 ;  /* 0x0000000000037941 */ /* 0x000fea0003800200 */
.L_x_19591:
        /* <DEDUP_REMOVED lines=61> */
.L_x_19589:
[----:B------:R-:W-:Y:S05]  /*d7e0*/  BSYNC.RECONVERGENT B2 ;  /* 0x0000000000027941 */ /* 0x000fea0003800200 */
.L_x_19588:
        /* <DEDUP_REMOVED lines=9> */
[----:B------:R-:W-:-:S03]  /*d880*/  SEL R14, RZ, 0x1, P1 ;  /* 0x00000001ff0e7807 */ /* 0x000fc60000800000 */
[----:B------:R-:W-:-:S07]  /*d890*/  FMUL.FTZ R28, R28, R105 ;  /* 0x000000691c1c7220 */ /* 0x000fce0000410000 */
.L_x_19587:
[----:B------:R-:W-:Y:S05]  /*d8a0*/  BSYNC.RECONVERGENT B1 ;  /* 0x0000000000017941 */ /* 0x000fea0003800200 */
.L_x_19586:
        /* <DEDUP_REMOVED lines=18> */
.L_x_19597:
        /* <DEDUP_REMOVED lines=13> */
.L_x_19599:
[----:B------:R-:W-:Y:S05]  /*daa0*/  BSYNC.RECONVERGENT B3 ;  /* 0x0000000000037941 */ /* 0x000fea0003800200 */
.L_x_19598:
        /* <DEDUP_REMOVED lines=61> */
.L_x_19596:
[----:B------:R-:W-:Y:S05]  /*de80*/  BSYNC.RECONVERGENT B2 ;  /* 0x0000000000027941 */ /* 0x000fea0003800200 */
.L_x_19595:
        /* <DEDUP_REMOVED lines=11> */
.L_x_19594:
[----:B------:R-:W-:Y:S05]  /*df40*/  BSYNC.RECONVERGENT B1 ;  /* 0x0000000000017941 */ /* 0x000fea0003800200 */
.L_x_19593:
        /* <DEDUP_REMOVED lines=18> */
.L_x_19604:
        /* <DEDUP_REMOVED lines=13> */
.L_x_19606:
[----:B------:R-:W-:Y:S05]  /*e140*/  BSYNC.RECONVERGENT B3 ;  /* 0x0000000000037941 */ /* 0x000fea0003800200 */
.L_x_19605:
        /* <DEDUP_REMOVED lines=61> */
.L_x_19603:
[----:B------:R-:W-:Y:S05]  /*e520*/  BSYNC.RECONVERGENT B2 ;  /* 0x0000000000027941 */ /* 0x000fea0003800200 */
.L_x_19602:
        /* <DEDUP_REMOVED lines=11> */
.L_x_19601:
[----:B------:R-:W-:Y:S05]  /*e5e0*/  BSYNC.RECONVERGENT B1 ;  /* 0x0000000000017941 */ /* 0x000fea0003800200 */
.L_x_19600:
        /* <DEDUP_REMOVED lines=18> */
.L_x_19611:
        /* <DEDUP_REMOVED lines=13> */
.L_x_19613:
[----:B------:R-:W-:Y:S05]  /*e7e0*/  BSYNC.RECONVERGENT B3 ;  /* 0x0000000000037941 */ /* 0x000fea0003800200 */
.L_x_19612:
        /* <DEDUP_REMOVED lines=61> */
.L_x_19610:
[----:B------:R-:W-:Y:S05]  /*ebc0*/  BSYNC.RECONVERGENT B2 ;  /* 0x0000000000027941 */ /* 0x000fea0003800200 */
.L_x_19609:
        /* <DEDUP_REMOVED lines=11> */
.L_x_19608:
[----:B------:R-:W-:Y:S05]  /*ec80*/  BSYNC.RECONVERGENT B1 ;  /* 0x0000000000017941 */ /* 0x000fea0003800200 */
.L_x_19607:
        /* <DEDUP_REMOVED lines=18> */
.L_x_19618:
        /* <DEDUP_REMOVED lines=13> */
.L_x_19620:
[----:B------:R-:W-:Y:S05]  /*ee80*/  BSYNC.RECONVERGENT B3 ;  /* 0x0000000000037941 */ /* 0x000fea0003800200 */
.L_x_19619:
        /* <DEDUP_REMOVED lines=61> */
.L_x_19617:
[----:B------:R-:W-:Y:S05]  /*f260*/  BSYNC.RECONVERGENT B2 ;  /* 0x0000000000027941 */ /* 0x000fea0003800200 */
.L_x_19616:
        /* <DEDUP_REMOVED lines=11> */
.L_x_19615:
[----:B------:R-:W-:Y:S05]  /*f320*/  BSYNC.RECONVERGENT B1 ;  /* 0x0000000000017941 */ /* 0x000fea0003800200 */
.L_x_19614:
        /* <DEDUP_REMOVED lines=18> */
.L_x_19625:
        /* <DEDUP_REMOVED lines=13> */
.L_x_19627:
[----:B------:R-:W-:Y:S05]  /*f520*/  BSYNC.RECONVERGENT B3 ;  /* 0x0000000000037941 */ /* 0x000fea0003800200 */
.L_x_19626:
        /* <DEDUP_REMOVED lines=57> */
[----:B------:R-:W-:Y:S02]  /*f8c0*/  IMAD.MOV.U32 R168, RZ, RZ, R164 ;  /* 0x000000ffffa87224 */ /* 0x000fe400078e00a4 */
[----:B------:R-:W-:Y:S01]  /*f8d0*/  HFMA2 R164, -RZ, RZ, 0, 0 ;  /* 0x00000000ffa47431 */ /* 0x000fe200000001ff */
[----:B------:R-:W-:Y:S02]  /*f8e0*/  LOP3.LUT R6, R7, R6, R171, 0x96, !PT ;  /* 0x0000000607067212 */ /* 0x000fe400078e96ab */
[----:B------:R-:W-:-:S07]  /*f8f0*/  LOP3.LUT R5, R5, R172, R165, 0x96, !PT ;  /* 0x000000ac05057212 */ /* 0x000fce00078e96a5 */
.L_x_19624:
[----:B------:R-:W-:Y:S05]  /*f900*/  BSYNC.RECONVERGENT B2 ;  /* 0x0000000000027941 */ /* 0x000fea0003800200 */
.L_x_19623:
        /* <DEDUP_REMOVED lines=11> */
.L_x_19622:
[----:B------:R-:W-:Y:S05]  /*f9c0*/  BSYNC.RECONVERGENT B1 ;  /* 0x0000000000017941 */ /* 0x000fea0003800200 */
.L_x_19621:
        /* <DEDUP_REMOVED lines=18> */
.L_x_19632:
        /* <DEDUP_REMOVED lines=13> */
.L_x_19634:
[----:B------:R-:W-:Y:S05]  /*fbc0*/  BSYNC.RECONVERGENT B3 ;  /* 0x0000000000037941 */ /* 0x000fea0003800200 */
.L_x_19633:
        /* <DEDUP_REMOVED lines=61> */
.L_x_19631:
[----:B------:R-:W-:Y:S05]  /*ffa0*/  BSYNC.RECONVERGENT B2 ;  /* 0x0000000000027941 */ /* 0x000fea0003800200 */
.L_x_19630:
        /* <DEDUP_REMOVED lines=11> */
.L_x_19629:
[----:B------:R-:W-:Y:S05]  /*10060*/  BSYNC.RECONVERGENT B1 ;  /* 0x0000000000017941 */ /* 0x000fea0003800200 */
.L_x_19628:
[----:B------:R-:W-:Y:S02]  /*10070*/  F2FP.BF16.F32.PACK_AB R164, RZ, R34 ;  /* 0x00000022ffa4723e */ /* 0x000fe400000010ff */
[----:B------:R-:W-:Y:S02]  /*10080*/  PRMT R116, R116, 0x5410, R119 ;  /* 0x0000541074747816 */ /* 0x000fe40000000077 */
[----:B------:R-:W-:Y:S02]  /*10090*/  PRMT R118, R118, 0x5410, R169 ;  /* 0x0000541076767816 */ /* 0x000fe400000000a9 */
[----:B------:R-:W-:Y:S02]  /*100a0*/  PRMT R117, R117, 0x5410, R162 ;  /* 0x0000541075757816 */ /* 0x000fe400000000a2 */
[----:B------:R-:W-:-:S07]  /*100b0*/  PRMT R119, R174, 0x5410, R164 ;  /* 0x00005410ae777816 */ /* 0x000fce00000000a4 */
.L_x_19578:
        /* <DEDUP_REMOVED lines=26> */
.L_x_19636:
[----:B------:R-:W-:Y:S05]  /*10260*/  BSYNC.RECONVERGENT B1 ;  /* 0x0000000000017941 */ /* 0x000fea0003800200 */
.L_x_19635:
[----:B------:R-:W-:Y:S01]  /*10270*/  VIADD R166, R166, 0x20 ;  /* 0x00000020a6a67836 */ /* 0x000fe20000000000 */
[----:B------:R-:W-:-:S07]  /*10280*/  IADD3 R163, PT, PT, R163, 0x20, RZ ;  /* 0x00000020a3a37810 */ /* 0x000fce0007ffe0ff */
.L_x_19520:
[----:B------:R-:W-:Y:S05]  /*10290*/  BSYNC.RECONVERGENT B0 ;  /* 0x0000000000007941 */ /* 0x000fea0003800200 */
.L_x_19519:
        /* <DEDUP_REMOVED lines=36> */
.L_x_19644:
        /* <DEDUP_REMOVED lines=13> */
.L_x_19646:
[----:B------:R-:W-:Y:S05]  /*105b0*/  BSYNC.RECONVERGENT B3 ;  /* 0x0000000000037941 */ /* 0x000fea0003800200 */
.L_x_19645:
        /* <DEDUP_REMOVED lines=61> */
.L_x_19643:
[----:B------:R-:W-:Y:S05]  /*10990*/  BSYNC.RECONVERGENT B2 ;  /* 0x0000000000027941 */ /* 0x000fea0003800200 */
.L_x_19642:
        /* <DEDUP_REMOVED lines=12> */
.L_x_19641:
[----:B------:R-:W-:Y:S05]  /*10a60*/  BSYNC.RECONVERGENT B1 ;  /* 0x0000000000017941 */ /* 0x000fea0003800200 */
.L_x_19640:
        /* <DEDUP_REMOVED lines=23> */
.L_x_19651:
        /* <DEDUP_REMOVED lines=13> */
.L_x_19653:
[----:B------:R-:W-:Y:S05]  /*10cb0*/  BSYNC.RECONVERGENT B3 ;  /* 0x0000000000037941 */ /* 0x000fea0003800200 */
.L_x_19652:
        /* <DEDUP_REMOVED lines=61> */
.L_x_19650:
[----:B------:R-:W-:Y:S05]  /*11090*/  BSYNC.RECONVERGENT B2 ;  /* 0x0000000000027941 */ /* 0x000fea0003800200 */
.L_x_19649:
        /* <DEDUP_REMOVED lines=13> */
.L_x_19648:
[----:B------:R-:W-:Y:S05]  /*11170*/  BSYNC.RECONVERGENT B1 ;  /* 0x0000000000017941 */ /* 0x000fea0003800200 */
.L_x_19647:
        /* <DEDUP_REMOVED lines=22> */
.L_x_19658:
        /* <DEDUP_REMOVED lines=13> */
.L_x_19660:
[----:B------:R-:W-:Y:S05]  /*113b0*/  BSYNC.RECONVERGENT B3 ;  /* 0x0000000000037941 */ /* 0x000fea0003800200 */
.L_x_19659:
        /* <DEDUP_REMOVED lines=61> */
.L_x_19657:
[----:B------:R-:W-:Y:S05]  /*11790*/  BSYNC.RECONVERGENT B2 ;  /* 0x0000000000027941 */ /* 0x000fea0003800200 */
.L_x_19656:
        /* <DEDUP_REMOVED lines=12> */
.L_x_19655:
[----:B------:R-:W-:Y:S05]  /*11860*/  BSYNC.RECONVERGENT B1 ;  /* 0x0000000000017941 */ /* 0x000fea0003800200 */
.L_x_19654:
        /* <DEDUP_REMOVED lines=23> */
.L_x_19665:
        /* <DEDUP_REMOVED lines=13> */
.L_x_19667:
[----:B------:R-:W-:Y:S05]  /*11ab0*/  BSYNC.RECONVERGENT B3 ;  /* 0x0000000000037941 */ /* 0x000fea0003800200 */
.L_x_19666:
        /* <DEDUP_REMOVED lines=61> */
.L_x_19664:
[----:B------:R-:W-:Y:S05]  /*11e90*/  BSYNC.RECONVERGENT B2 ;  /* 0x0000000000027941 */ /* 0x000fea0003800200 */
.L_x_19663:
        /* <DEDUP_REMOVED lines=13> */
.L_x_19662:
[----:B------:R-:W-:Y:S05]  /*11f70*/  BSYNC.RECONVERGENT B1 ;  /* 0x0000000000017941 */ /* 0x000fea0003800200 */
.L_x_19661:
        /* <DEDUP_REMOVED lines=22> */
.L_x_19672:
        /* <DEDUP_REMOVED lines=13> */
.L_x_19674:
[----:B------:R-:W-:Y:S05]  /*121b0*/  BSYNC.RECONVERGENT B3 ;  /* 0x0000000000037941 */ /* 0x000fea0003800200 */
.L_x_19673:
        /* <DEDUP_REMOVED lines=61> */
.L_x_19671:
[----:B------:R-:W-:Y:S05]  /*12590*/  BSYNC.RECONVERGENT B2 ;  /* 0x0000000000027941 */ /* 0x000fea0003800200 */
.L_x_19670:
        /* <DEDUP_REMOVED lines=12> */
.L_x_19669:
[----:B------:R-:W-:Y:S05]  /*12660*/  BSYNC.RECONVERGENT B1 ;  /* 0x0000000000017941 */ /* 0x000fea0003800200 */
.L_x_19668:
        /* <DEDUP_REMOVED lines=23> */
.L_x_19679:
        /* <DEDUP_REMOVED lines=13> */
.L_x_19681:
[----:B------:R-:W-:Y:S05]  /*128b0*/  BSYNC.RECONVERGENT B3 ;  /* 0x0000000000037941 */ /* 0x000fea0003800200 */
.L_x_19680:
        /* <DEDUP_REMOVED lines=61> */
.L_x_19678:
[----:B------:R-:W-:Y:S05]  /*12c90*/  BSYNC.RECONVERGENT B2 ;  /* 0x0000000000027941 */ /* 0x000fea0003800200 */
.L_x_19677:
        /* <DEDUP_REMOVED lines=13> */
.L_x_19676:
[----:B------:R-:W-:Y:S05]  /*12d70*/  BSYNC.RECONVERGENT B1 ;  /* 0x0000000000017941 */ /* 0x000fea0003800200 */
.L_x_19675:
        /* <DEDUP_REMOVED lines=22> */
.L_x_19686:
        /* <DEDUP_REMOVED lines=13> */
.L_x_19688:
[----:B------:R-:W-:Y:S05]  /*12fb0*/  BSYNC.RECONVERGENT B3 ;  /* 0x0000000000037941 */ /* 0x000fea0003800200 */
.L_x_19687:
        /* <DEDUP_REMOVED lines=61> */
.L_x_19685:
[----:B------:R-:W-:Y:S05]  /*13390*/  BSYNC.RECONVERGENT B2 ;  /* 0x0000000000027941 */ /* 0x000fea0003800200 */
.L_x_19684:
        /* <DEDUP_REMOVED lines=12> */
.L_x_19683:
[----:B------:R-:W-:Y:S05]  /*13460*/  BSYNC.RECONVERGENT B1 ;  /* 0x0000000000017941 */ /* 0x000fea0003800200 */
.L_x_19682:
        /* <DEDUP_REMOVED lines=23> */
.L_x_19693:
        /* <DEDUP_REMOVED lines=13> */
.L_x_19695:
[----:B------:R-:W-:Y:S05]  /*136b0*/  BSYNC.RECONVERGENT B3 ;  /* 0x0000000000037941 */ /* 0x000fea0003800200 */
.L_x_19694:
        /* <DEDUP_REMOVED lines=61> */
.L_x_19692:
[----:B------:R-:W-:Y:S05]  /*13a90*/  BSYNC.RECONVERGENT B2 ;  /* 0x0000000000027941 */ /* 0x000fea0003800200 */
.L_x_19691:
        /* <DEDUP_REMOVED lines=13> */
.L_x_19690:
[----:B------:R-:W-:Y:S05]  /*13b70*/  BSYNC.RECONVERGENT B1 ;  /* 0x0000000000017941 */ /* 0x000fea0003800200 */
.L_x_19689:
[----:B------:R-:W-:Y:S02]  /*13b80*/  F2FP.BF16.F32.PACK_AB R164, RZ, R43 ;  /* 0x0000002bffa4723e */ /* 0x000fe400000010ff */
[----:B------:R-:W-:Y:S02]  /*13b90*/  PRMT R116, R116, 0x5410, R119 ;  /* 0x0000541074747816 */ /* 0x000fe40000000077 */
[----:B------:R-:W-:Y:S02]  /*13ba0*/  PRMT R118, R118, 0x5410, R172 ;  /* 0x0000541076767816 */ /* 0x000fe400000000ac */
[----:B------:R-:W-:Y:S02]  /*13bb0*/  PRMT R117, R117, 0x5410, R162 ;  /* 0x0000541075757816 */ /* 0x000fe400000000a2 */
[----:B------:R-:W-:Y:S01]  /*13bc0*/  PRMT R119, R173, 0x5410, R164 ;  /* 0x00005410ad777816 */ /* 0x000fe200000000a4 */
[----:B------:R-:W-:Y:S06]  /*13bd0*/  BRA `(.L_x_19696) ;  /* 0x0000003400607947 */ /* 0x000fec0003800000 */
.L_x_19639:
        /* <DEDUP_REMOVED lines=21> */
.L_x_19701:
        /* <DEDUP_REMOVED lines=13> */
.L_x_19703:
[----:B------:R-:W-:Y:S05]  /*13e00*/  BSYNC.RECONVERGENT B3 ;  /* 0x0000000000037941 */ /* 0x000fea0003800200 */
.L_x_19702:
        /* <DEDUP_REMOVED lines=61> */
.L_x_19700:
[----:B------:R-:W-:Y:S05]  /*141e0*/  BSYNC.RECONVERGENT B2 ;  /* 0x0000000000027941 */ /* 0x000fea0003800200 */
.L_x_19699:
        /* <DEDUP_REMOVED lines=11> */
.L_x_19698:
[----:B------:R-:W-:Y:S05]  /*142a0*/  BSYNC.RECONVERGENT B1 ;  /* 0x0000000000017941 */ /* 0x000fea0003800200 */
.L_x_19697:
        /* <DEDUP_REMOVED lines=18> */
.L_x_19708:
        /* <DEDUP_REMOVED lines=13> */
.L_x_19710:
[----:B------:R-:W-:Y:S05]  /*144a0*/  BSYNC.RECONVERGENT B3 ;  /* 0x0000000000037941 */ /* 0x000fea0003800200 */
.L_x_19709:
        /* <DEDUP_REMOVED lines=61> */
.L_x_19707:
[----:B------:R-:W-:Y:S05]  /*14880*/  BSYNC.RECONVERGENT B2 ;  /* 0x0000000000027941 */ /* 0x000fea0003800200 */
.L_x_19706:
        /* <DEDUP_REMOVED lines=11> */
.L_x_19705:
[----:B------:R-:W-:Y:S05]  /*14940*/  BSYNC.RECONVERGENT B1 ;  /* 0x0000000000017941 */ /* 0x000fea0003800200 */
.L_x_19704:
        /* <DEDUP_REMOVED lines=18> */
.L_x_19715:
        /* <DEDUP_REMOVED lines=13> */
.L_x_19717:
[----:B------:R-:W-:Y:S05]  /*14b40*/  BSYNC.RECONVERGENT B3 ;  /* 0x0000000000037941 */ /* 0x000fea0003800200 */
.L_x_19716:
        /* <DEDUP_REMOVED lines=61> */
.L_x_19714:
[----:B------:R-:W-:Y:S05]  /*14f20*/  BSYNC.RECONVERGENT B2 ;  /* 0x0000000000027941 */ /* 0x000fea0003800200 */
.L_x_19713:
        /* <DEDUP_REMOVED lines=11> */
.L_x_19712:
[----:B------:R-:W-:Y:S05]  /*14fe0*/  BSYNC.RECONVERGENT B1 ;  /* 0x0000000000017941 */ /* 0x000fea0003800200 */
.L_x_19711:
        /* <DEDUP_REMOVED lines=18> */
.L_x_19722:
        /* <DEDUP_REMOVED lines=13> */
.L_x_19724:
[----:B------:R-:W-:Y:S05]  /*151e0*/  BSYNC.RECONVERGENT B3 ;  /* 0x0000000000037941 */ /* 0x000fea0003800200 */
.L_x_19723:
        /* <DEDUP_REMOVED lines=61> */
.L_x_19721:
[----:B------:R-:W-:Y:S05]  /*155c0*/  BSYNC.RECONVERGENT B2 ;  /* 0x0000000000027941 */ /* 0x000fea0003800200 */
.L_x_19720:
        /* <DEDUP_REMOVED lines=11> */
.L_x_19719:
[----:B------:R-:W-:Y:S05]  /*15680*/  BSYNC.RECONVERGENT B1 ;  /* 0x0000000000017941 */ /* 0x000fea0003800200 */
.L_x_19718:
        /* <DEDUP_REMOVED lines=18> */
.L_x_19729:
        /* <DEDUP_REMOVED lines=13> */
.L_x_19731:
[----:B------:R-:W-:Y:S05]  /*15880*/  BSYNC.RECONVERGENT B3 ;  /* 0x0000000000037941 */ /* 0x000fea0003800200 */
.L_x_19730:
        /* <DEDUP_REMOVED lines=61> */
.L_x_19728:
[----:B------:R-:W-:Y:S05]  /*15c60*/  BSYNC.RECONVERGENT B2 ;  /* 0x0000000000027941 */ /* 0x000fea0003800200 */
.L_x_19727:
        /* <DEDUP_REMOVED lines=11> */
.L_x_19726:
[----:B------:R-:W-:Y:S05]  /*15d20*/  BSYNC.RECONVERGENT B1 ;  /* 0x0000000000017941 */ /* 0x000fea0003800200 */
.L_x_19725:
        /* <DEDUP_REMOVED lines=18> */
.L_x_19736:
        /* <DEDUP_REMOVED lines=13> */
.L_x_19738:
[----:B------:R-:W-:Y:S05]  /*15f20*/  BSYNC.RECONVERGENT B3 ;  /* 0x0000000000037941 */ /* 0x000fea0003800200 */
.L_x_19737:
        /* <DEDUP_REMOVED lines=61> */
.L_x_19735:
[----:B------:R-:W-:Y:S05]  /*16300*/  BSYNC.RECONVERGENT B2 ;  /* 0x0000000000027941 */ /* 0x000fea0003800200 */
.L_x_19734:
        /* <DEDUP_REMOVED lines=11> */
.L_x_19733:
[----:B------:R-:W-:Y:S05]  /*163c0*/  BSYNC.RECONVERGENT B1 ;  /* 0x0000000000017941 */ /* 0x000fea0003800200 */
.L_x_19732:
        /* <DEDUP_REMOVED lines=18> */
.L_x_19743:
        /* <DEDUP_REMOVED lines=13> */
.L_x_19745:
[----:B------:R-:W-:Y:S05]  /*165c0*/  BSYNC.RECONVERGENT B3 ;  /* 0x0000000000037941 */ /* 0x000fea0003800200 */
.L_x_19744:
        /* <DEDUP_REMOVED lines=61> */
.L_x_19742:
[----:B------:R-:W-:Y:S05]  /*169a0*/  BSYNC.RECONVERGENT B2 ;  /* 0x0000000000027941 */ /* 0x000fea0003800200 */
.L_x_19741:
        /* <DEDUP_REMOVED lines=11> */
.L_x_19740:
[----:B------:R-:W-:Y:S05]  /*16a60*/  BSYNC.RECONVERGENT B1 ;  /* 0x0000000000017941 */ /* 0x000fea0003800200 */
.L_x_19739:
        /* <DEDUP_REMOVED lines=18> */
.L_x_19750:
        /* <DEDUP_REMOVED lines=13> */
.L_x_19752:
[----:B------:R-:W-:Y:S05]  /*16c60*/  BSYNC.RECONVERGENT B3 ;  /* 0x0000000000037941 */ /* 0x000fea0003800200 */
.L_x_19751:
        /* <DEDUP_REMOVED lines=61> */
.L_x_19749:
[----:B------:R-:W-:Y:S05]  /*17040*/  BSYNC.RECONVERGENT B2 ;  /* 0x0000000000027941 */ /* 0x000fea0003800200 */
.L_x_19748:
        /* <DEDUP_REMOVED lines=11> */
.L_x_19747:
[----:B------:R-:W-:Y:S05]  /*17100*/  BSYNC.RECONVERGENT B1 ;  /* 0x0000000000017941 */ /* 0x000fea0003800200 */
.L_x_19746:
[----:B------:R-:W-:Y:S02]  /*17110*/  F2FP.BF16.F32.PACK_AB R164, RZ, R43 ;  /* 0x0000002bffa4723e */ /* 0x000fe400000010ff */
[----:B------:R-:W-:Y:S02]  /*17120*/  PRMT R116, R116, 0x5410, R119 ;  /* 0x0000541074747816 */ /* 0x000fe40000000077 */
[----:B------:R-:W-:Y:S02]  /*17130*/  PRMT R118, R118, 0x5410, R169 ;  /* 0x0000541076767816 */ /* 0x000fe400000000a9 */
[----:B------:R-:W-:Y:S02]  /*17140*/  PRMT R117, R117, 0x5410, R162 ;  /* 0x0000541075757816 */ /* 0x000fe400000000a2 */
[----:B------:R-:W-:-:S07]  /*17150*/  PRMT R119, R174, 0x5410, R164 ;  /* 0x00005410ae777816 */ /* 0x000fce00000000a4 */
.L_x_19696:
        /* <DEDUP_REMOVED lines=26> */
.L_x_19754:
[----:B------:R-:W-:Y:S05]  /*17300*/  BSYNC.RECONVERGENT B1 ;  /* 0x0000000000017941 */ /* 0x000fea0003800200 */
.L_x_19753:
[----:B------:R-:W-:Y:S01]  /*17310*/  VIADD R166, R166, 0x20 ;  /* 0x00000020a6a67836 */ /* 0x000fe20000000000 */
[----:B------:R-:W-:-:S07]  /*17320*/  IADD3 R163, PT, PT, R163, 0x20, RZ ;  /* 0x00000020a3a37810 */ /* 0x000fce0007ffe0ff */
.L_x_19638:
[----:B------:R-:W-:Y:S05]  /*17330*/  BSYNC.RECONVERGENT B0 ;  /* 0x0000000000007941 */ /* 0x000fea0003800200 */
.L_x_19637:
        /* <DEDUP_REMOVED lines=36> */
.L_x_19762:
        /* <DEDUP_REMOVED lines=13> */
.L_x_19764:
[----:B------:R-:W-:Y:S05]  /*17650*/  BSYNC.RECONVERGENT B3 ;  /* 0x0000000000037941 */ /* 0x000fea0003800200 */
.L_x_19763:
        /* <DEDUP_REMOVED lines=57> */
[----:B------:R-:W-:Y:S02]  /*179f0*/  IMAD.MOV.U32 R10, RZ, RZ, R118 ;  /* 0x000000ffff0a7224 */ /* 0x000fe400078e0076 */
[----:B------:R-:W-:Y:S01]  /*17a00*/  IMAD.MOV.U32 R119, RZ, RZ, RZ ;  /* 0x000000ffff777224 */ /* 0x000fe200078e00ff */
[----:B------:R-:W-:Y:S02]  /*17a10*/  LOP3.LUT R5, R5, R120, R117, 0x96, !PT ;  /* 0x0000007805057212 */ /* 0x000fe400078e9675 */
[----:B------:R-:W-:-:S07]  /*17a20*/  MOV R117, R116 ;  /* 0x0000007400757202 */ /* 0x000fce0000000f00 */
.L_x_19761:
[----:B------:R-:W-:Y:S05]  /*17a30*/  BSYNC.RECONVERGENT B2 ;  /* 0x0000000000027941 */ /* 0x000fea0003800200 */
.L_x_19760:
        /* <DEDUP_REMOVED lines=12> */
.L_x_19759:
[----:B------:R-:W-:Y:S05]  /*17b00*/  BSYNC.RECONVERGENT B1 ;  /* 0x0000000000017941 */ /* 0x000fea0003800200 */
.L_x_19758:
        /* <DEDUP_REMOVED lines=23> */
.L_x_19769:
        /* <DEDUP_REMOVED lines=13> */
.L_x_19771:
[----:B------:R-:W-:Y:S05]  /*17d50*/  BSYNC.RECONVERGENT B3 ;  /* 0x0000000000037941 */ /* 0x000fea0003800200 */
.L_x_19770:
        /* <DEDUP_REMOVED lines=57> */
[----:B------:R-:W-:-:S03]  /*180f0*/  IMAD.MOV.U32 R10, RZ, RZ, R122 ;  /* 0x000000ffff0a7224 */ /* 0x000fc600078e007a */
[----:B------:R-:W-:Y:S01]  /*18100*/  LOP3.LUT R6, R7, R6, R123, 0x96, !PT ;  /* 0x0000000607067212 */ /* 0x000fe200078e967b */
[----:B------:R-:W-:-:S07]  /*18110*/  HFMA2 R7, -RZ, RZ, 0, 0 ;  /* 0x00000000ff077431 */ /* 0x000fce00000001ff */
.L_x_19768:
[----:B------:R-:W-:Y:S05]  /*18120*/  BSYNC.RECONVERGENT B2 ;  /* 0x0000000000027941 */ /* 0x000fea0003800200 */
.L_x_19767:
        /* <DEDUP_REMOVED lines=13> */
.L_x_19766:
[----:B------:R-:W-:Y:S05]  /*18200*/  BSYNC.RECONVERGENT B1 ;  /* 0x0000000000017941 */ /* 0x000fea0003800200 */
.L_x_19765:
        /* <DEDUP_REMOVED lines=22> */
.L_x_19776:
        /* <DEDUP_REMOVED lines=13> */
.L_x_19778:
[----:B------:R-:W-:Y:S05]  /*18440*/  BSYNC.RECONVERGENT B3 ;  /* 0x0000000000037941 */ /* 0x000fea0003800200 */
.L_x_19777:
        /* <DEDUP_REMOVED lines=61> */
.L_x_19775:
[----:B------:R-:W-:Y:S05]  /*18820*/  BSYNC.RECONVERGENT B2 ;  /* 0x0000000000027941 */ /* 0x000fea0003800200 */
.L_x_19774:
        /* <DEDUP_REMOVED lines=12> */
.L_x_19773:
[----:B------:R-:W-:Y:S05]  /*188f0*/  BSYNC.RECONVERGENT B1 ;  /* 0x0000000000017941 */ /* 0x000fea0003800200 */
.L_x_19772:
        /* <DEDUP_REMOVED lines=23> */
.L_x_19783:
        /* <DEDUP_REMOVED lines=13> */
.L_x_19785:
[----:B------:R-:W-:Y:S05]  /*18b40*/  BSYNC.RECONVERGENT B3 ;  /* 0x0000000000037941 */ /* 0x000fea0003800200 */
.L_x_19784:
        /* <DEDUP_REMOVED lines=61> */
.L_x_19782:
[----:B------:R-:W-:Y:S05]  /*18f20*/  BSYNC.RECONVERGENT B2 ;  /* 0x0000000000027941 */ /* 0x000fea0003800200 */
.L_x_19781:
        /* <DEDUP_REMOVED lines=13> */
.L_x_19780:
[----:B------:R-:W-:Y:S05]  /*19000*/  BSYNC.RECONVERGENT B1 ;  /* 0x0000000000017941 */ /* 0x000fea0003800200 */
.L_x_19779:
        /* <DEDUP_REMOVED lines=22> */
.L_x_19790:
        /* <DEDUP_REMOVED lines=13> */
.L_x_19792:
[----:B------:R-:W-:Y:S05]  /*19240*/  BSYNC.RECONVERGENT B3 ;  /* 0x0000000000037941 */ /* 0x000fea0003800200 */
.L_x_19791:
        /* <DEDUP_REMOVED lines=61> */
.L_x_19789:
[----:B------:R-:W-:Y:S05]  /*19620*/  BSYNC.RECONVERGENT B2 ;  /* 0x0000000000027941 */ /* 0x000fea0003800200 */
.L_x_19788:
        /* <DEDUP_REMOVED lines=12> */
.L_x_19787:
[----:B------:R-:W-:Y:S05]  /*196f0*/  BSYNC.RECONVERGENT B1 ;  /* 0x0000000000017941 */ /* 0x000fea0003800200 */
.L_x_19786:
        /* <DEDUP_REMOVED lines=23> */
.L_x_19797:
        /* <DEDUP_REMOVED lines=13> */
.L_x_19799:
[----:B------:R-:W-:Y:S05]  /*19940*/  BSYNC.RECONVERGENT B3 ;  /* 0x0000000000037941 */ /* 0x000fea0003800200 */
.L_x_19798:
        /* <DEDUP_REMOVED lines=31> */
[----:B------:R-:W-:Y:S01]  /*19b40*/  IMAD.WIDE.U32 R164, R5, -0x2daee0ad, RZ ;  /* 0xd2511f5305a47825 */ /* 0x000fe200078e00ff */
[C---:B------:R-:W-:Y:S02]  /*19b50*/  IADD3 R5, PT, PT, R135.reuse, -0x56f99767, RZ ;  /* 0xa906689987057810 */ /* 0x040fe40007ffe0ff */
[----:B------:R-:W-:Y:S02]  /*19b60*/  IADD3 R10, PT, PT, R135, 0x646e171e, RZ ;  /* 0x646e171e870a7810 */ /* 0x000fe40007ffe0ff */
        /* <DEDUP_REMOVED lines=15> */
[----:B------:R-:W-:Y:S02]  /*19c60*/  LOP3.LUT R5, R5, R164, R7, 0x96, !PT ;  /* 0x000000a405057212 */ /* 0x000fe400078e9607 */
[----:B------:R-:W-:-:S04]  /*19c70*/  IADD3 R7, PT, PT, R135, -0x24c28bd8, RZ ;  /* 0xdb3d742887077810 */ /* 0x000fc80007ffe0ff */
[----:B------:R-:W-:Y:S01]  /*19c80*/  LOP3.LUT R7, R7, R126, R169, 0x96, !PT ;  /* 0x0000007e07077212 */ /* 0x000fe200078e96a9 */
        /* <DEDUP_REMOVED lines=8> */
[----:B------:R-:W-:-:S07]  /*19d10*/  HFMA2 R7, -RZ, RZ, 0, 0 ;  /* 0x00000000ff077431 */ /* 0x000fce00000001ff */
.L_x_19796:
[----:B------:R-:W-:Y:S05]  /*19d20*/  BSYNC.RECONVERGENT B2 ;  /* 0x0000000000027941 */ /* 0x000fea0003800200 */
.L_x_19795:
        /* <DEDUP_REMOVED lines=13> */
.L_x_19794:
[----:B------:R-:W-:Y:S05]  /*19e00*/  BSYNC.RECONVERGENT B1 ;  /* 0x0000000000017941 */ /* 0x000fea0003800200 */
.L_x_19793:
        /* <DEDUP_REMOVED lines=22> */
.L_x_19804:
        /* <DEDUP_REMOVED lines=13> */
.L_x_19806:
[----:B------:R-:W-:Y:S05]  /*1a040*/  BSYNC.RECONVERGENT B3 ;  /* 0x0000000000037941 */ /* 0x000fea0003800200 */
.L_x_19805:
        /* <DEDUP_REMOVED lines=59> */
[----:B------:R-:W-:Y:S01]  /*1a400*/  HFMA2 R164, -RZ, RZ, 0, 0 ;  /* 0x00000000ffa47431 */ /* 0x000fe200000001ff */
[----:B------:R-:W-:-:S07]  /*1a410*/  LOP3.LUT R6, R7, R6, R165, 0x96, !PT ;  /* 0x0000000607067212 */ /* 0x000fce00078e96a5 */
.L_x_19803:
[----:B------:R-:W-:Y:S05]  /*1a420*/  BSYNC.RECONVERGENT B2 ;  /* 0x0000000000027941 */ /* 0x000fea0003800200 */
.L_x_19802:
        /* <DEDUP_REMOVED lines=12> */
.L_x_19801:
[----:B------:R-:W-:Y:S05]  /*1a4f0*/  BSYNC.RECONVERGENT B1 ;  /* 0x0000000000017941 */ /* 0x000fea0003800200 */
.L_x_19800:
        /* <DEDUP_REMOVED lines=23> */
.L_x_19811:
        /* <DEDUP_REMOVED lines=13> */
.L_x_19813:
[----:B------:R-:W-:Y:S05]  /*1a740*/  BSYNC.RECONVERGENT B3 ;  /* 0x0000000000037941 */ /* 0x000fea0003800200 */
.L_x_19812:
        /* <DEDUP_REMOVED lines=55> */
[----:B------:R-:W-:-:S03]  /*1aac0*/  LOP3.LUT R5, R5, R170, R165, 0x96, !PT ;  /* 0x000000aa05057212 */ /* 0x000fc600078e96a5 */
[----:B------:R-:W-:Y:S02]  /*1aad0*/  VIADD R7, R134, 0x8ff34781 ;  /* 0x8ff3478186077836 */ /* 0x000fe40000000000 */
[----:B------:R-:W-:Y:S01]  /*1aae0*/  IMAD.MOV.U32 R10, RZ, RZ, R168 ;  /* 0x000000ffff0a7224 */ /* 0x000fe200078e00a8 */
[----:B------:R-:W-:Y:S02]  /*1aaf0*/  MOV R168, R164 ;  /* 0x000000a400a87202 */ /* 0x000fe40000000f00 */
[----:B------:R-:W-:Y:S01]  /*1ab00*/  LOP3.LUT R6, R7, R6, R169, 0x96, !PT ;  /* 0x0000000607067212 */ /* 0x000fe200078e96a9 */
[----:B------:R-:W-:-:S07]  /*1ab10*/  HFMA2 R7, -RZ, RZ, 0, 0 ;  /* 0x00000000ff077431 */ /* 0x000fce00000001ff */
.L_x_19810:
[----:B------:R-:W-:Y:S05]  /*1ab20*/  BSYNC.RECONVERGENT B2 ;  /* 0x0000000000027941 */ /* 0x000fea0003800200 */
.L_x_19809:
        /* <DEDUP_REMOVED lines=13> */
.L_x_19808:
[----:B------:R-:W-:Y:S05]  /*1ac00*/  BSYNC.RECONVERGENT B1 ;  /* 0x0000000000017941 */ /* 0x000fea0003800200 */
.L_x_19807:
[----:B------:R-:W-:Y:S02]  /*1ac10*/  F2FP.BF16.F32.PACK_AB R164, RZ, R127 ;  /* 0x0000007fffa4723e */ /* 0x000fe400000010ff */
[----:B------:R-:W-:Y:S02]  /*1ac20*/  PRMT R116, R116, 0x5410, R119 ;  /* 0x0000541074747816 */ /* 0x000fe40000000077 */
[----:B------:R-:W-:Y:S02]  /*1ac30*/  PRMT R118, R118, 0x5410, R172 ;  /* 0x0000541076767816 */ /* 0x000fe400000000ac */
[----:B------:R-:W-:Y:S02]  /*1ac40*/  PRMT R117, R117, 0x5410, R162 ;  /* 0x0000541075757816 */ /* 0x000fe400000000a2 */
[----:B------:R-:W-:Y:S01]  /*1ac50*/  PRMT R119, R173, 0x5410, R164 ;  /* 0x00005410ad777816 */ /* 0x000fe200000000a4 */
[----:B------:R-:W-:Y:S06]  /*1ac60*/  BRA `(.L_x_19814) ;  /* 0x0000003400607947 */ /* 0x000fec0003800000 */
.L_x_19757:
        /* <DEDUP_REMOVED lines=21> */
.L_x_19819:
        /* <DEDUP_REMOVED lines=13> */
.L_x_19821:
[----:B------:R-:W-:Y:S05]  /*1ae90*/  BSYNC.RECONVERGENT B3 ;  /* 0x0000000000037941 */ /* 0x000fea0003800200 */
.L_x_19820:
        /* <DEDUP_REMOVED lines=59> */
[----:B------:R-:W-:-:S03]  /*1b250*/  IMAD.MOV.U32 R10, RZ, RZ, R118 ;  /* 0x000000ffff0a7224 */ /* 0x000fc600078e0076 */
[----:B------:R-:W-:-:S07]  /*1b260*/  LOP3.LUT R6, R7, R6, R119, 0x96, !PT ;  /* 0x0000000607067212 */ /* 0x000fce00078e9677 */
.L_x_19818:
[----:B------:R-:W-:Y:S05]  /*1b270*/  BSYNC.RECONVERGENT B2 ;  /* 0x0000000000027941 */ /* 0x000fea0003800200 */
.L_x_19817:
[----:B------:R-:W-:Y:S01]  /*1b280*/  I2FP.F32.U32 R7, R12 ;  /* 0x0000000c00077245 */ /* 0x000fe20000201000 */
[----:B------:R-:W-:-:S04]  /*1b290*/  IMAD.MOV.U32 R12, RZ, RZ, 0x2f800000 ;  /* 0x2f800000ff0c7424 */ /* 0x000fc800078e00ff */
[----:B------:R-:W-:-:S05]  /*1b2a0*/  FFMA.FTZ R7, R7, R12, 1.1641532182693481445e-10 ;  /* 0x2f00000007077423 */ /* 0x000fca000001000c */
[----:B------:R-:W-:Y:S02]  /*1b2b0*/  FSETP.GTU.FTZ.AND P1, PT, R7, UR8, PT ;  /* 0x0000000807007c0b */ /* 0x000fe4000bf3c000 */
[----:B-----5:R-:W-:-:S05]  /*1b2c0*/  SHF.L.U32 R7, R48, 0x10, RZ ;  /* 0x0000001030077819 */ /* 0x020fca00000006ff */
[----:B------:R-:W-:-:S04]  /*1b2d0*/  FMUL.FTZ R7, R7, UR11 ;  /* 0x0000000b07077c20 */ /* 0x000fc80008410000 */
[----:B------:R-:W-:-:S05]  /*1b2e0*/  FMUL.FTZ R7, R7, UR10 ;  /* 0x0000000a07077c20 */ /* 0x000fca0008410000 */
[----:B------:R-:W-:Y:S02]  /*1b2f0*/  FSEL R12, R7, RZ, !P1 ;  /* 0x000000ff070c7208 */ /* 0x000fe40004800000 */
[----:B------:R-:W-:-:S03]  /*1b300*/  SEL R7, RZ, 0x1, P1 ;  /* 0x00000001ff077807 */ /* 0x000fc60000800000 */
[----:B------:R-:W-:Y:S01]  /*1b310*/  FMUL.FTZ R120, R12, R88 ;  /* 0x000000580c787220 */ /* 0x000fe20000410000 */
[----:B------:R-:W-:-:S07]  /*1b320*/  PRMT R12, R7, 0x7610, R12 ;  /* 0x00007610070c7816 */ /* 0x000fce000000000c */
.L_x_19816:
[----:B------:R-:W-:Y:S05]  /*1b330*/  BSYNC.RECONVERGENT B1 ;  /* 0x0000000000017941 */ /* 0x000fea0003800200 */
.L_x_19815:
        /* <DEDUP_REMOVED lines=18> */
.L_x_19826:
        /* <DEDUP_REMOVED lines=13> */
.L_x_19828:
[----:B------:R-:W-:Y:S05]  /*1b530*/  BSYNC.RECONVERGENT B3 ;  /* 0x0000000000037941 */ /* 0x000fea0003800200 */
.L_x_19827:
        /* <DEDUP_REMOVED lines=26> */
[----:B------:R-:W-:Y:S01]  /*1b6e0*/  IMAD.WIDE.U32 R118, R10, -0x2daee0ad, RZ ;  /* 0xd2511f530a767825 */ /* 0x000fe200078e00ff */
[----:B------:R-:W-:-:S04]  /*1b6f0*/  IADD3 R10, PT, PT, R134, 0x1715609d, RZ ;  /* 0x1715609d860a7810 */ /* 0x000fc80007ffe0ff */
        /* <DEDUP_REMOVED lines=30> */
[----:B------:R-:W-:Y:S01]  /*1b8e0*/  IMAD.MOV.U32 R7, RZ, RZ, RZ ;  /* 0x000000ffff077224 */ /* 0x000fe200078e00ff */
[----:B------:R-:W-:Y:S02]  /*1b8f0*/  MOV R10, R122 ;  /* 0x0000007a000a7202 */ /* 0x000fe40000000f00 */
[----:B------:R-:W-:-:S07]  /*1b900*/  LOP3.LUT R5, R5, R124, R119, 0x96, !PT ;  /* 0x0000007c05057212 */ /* 0x000fce00078e9677 */
.L_x_19825:
[----:B------:R-:W-:Y:S05]  /*1b910*/  BSYNC.RECONVERGENT B2 ;  /* 0x0000000000027941 */ /* 0x000fea0003800200 */
.L_x_19824:
        /* <DEDUP_REMOVED lines=11> */
.L_x_19823:
[----:B------:R-:W-:Y:S05]  /*1b9d0*/  BSYNC.RECONVERGENT B1 ;  /* 0x0000000000017941 */ /* 0x000fea0003800200 */
.L_x_19822:
        /* <DEDUP_REMOVED lines=18> */
.L_x_19833:
        /* <DEDUP_REMOVED lines=13> */
.L_x_19835:
[----:B------:R-:W-:Y:S05]  /*1bbd0*/  BSYNC.RECONVERGENT B3 ;  /* 0x0000000000037941 */ /* 0x000fea0003800200 */
.L_x_19834:
[----:B------:R-:W-:Y:S01]  /*1bbe0*/  LOP3.LUT R10, R9, R125, R135, 0x96, !PT ;  /* 0x0000007d090a7212 */ /* 0x000fe200078e9687 */
[----:B------:R-:W-:-:S04]  /*1bbf0*/  IMAD.WIDE.U32 R6, R0, -0x326172a9, RZ ;  /* 0xcd9e8d5700067825 */ /* 0x000fc800078e00ff */
[----:B------:R-:W-:Y:S01]  /*1bc00*/  HFMA2 R118, -RZ, RZ, 0, 0 ;  /* 0x00000000ff767431 */ /* 0x000fe200000001ff */
[----:B------:R-:W-:Y:S01]  /*1bc10*/  MOV R16, R168 ;  /* 0x000000a800107202 */ /* 0x000fe20000000f00 */
[----:B------:R-:W-:Y:S01]  /*1bc20*/  VIADD R5, R134, 0x9e3779b9 ;  /* 0x9e3779b986057836 */ /* 0x000fe20000000000 */
[----:B------:R-:W-:Y:S01]  /*1bc30*/  LOP3.LUT R7, R8, R7, R134, 0x96, !PT ;  /* 0x0000000708077212 */ /* 0x000fe200078e9686 */
[----:B------:R-:W-:Y:S01]  /*1bc40*/  IMAD.WIDE.U32 R122, R10, -0x326172a9, RZ ;  /* 0xcd9e8d570a7a7825 */ /* 0x000fe200078e00ff */
[----:B------:R-:W-:-:S04]  /*1bc50*/  IADD3 R10, PT, PT, R135, -0x4498517b, RZ ;  /* 0xbb67ae85870a7810 */ /* 0x000fc80007ffe0ff */
        /* <DEDUP_REMOVED lines=53> */
.L_x_19832:
[----:B------:R-:W-:Y:S05]  /*1bfb0*/  BSYNC.RECONVERGENT B2 ;  /* 0x0000000000027941 */ /* 0x000fea0003800200 */
.L_x_19831:
        /* <DEDUP_REMOVED lines=11> */
.L_x_19830:
[----:B------:R-:W-:Y:S05]  /*1c070*/  BSYNC.RECONVERGENT B1 ;  /* 0x0000000000017941 */ /* 0x000fea0003800200 */
.L_x_19829:
        /* <DEDUP_REMOVED lines=18> */
.L_x_19840:
        /* <DEDUP_REMOVED lines=13> */
.L_x_19842:
[----:B------:R-:W-:Y:S05]  /*1c270*/  BSYNC.RECONVERGENT B3 ;  /* 0x0000000000037941 */ /* 0x000fea0003800200 */
.L_x_19841:
        /* <DEDUP_REMOVED lines=61> */
.L_x_19839:
[----:B------:R-:W-:Y:S05]  /*1c650*/  BSYNC.RECONVERGENT B2 ;  /* 0x0000000000027941 */ /* 0x000fea0003800200 */
.L_x_19838:
        /* <DEDUP_REMOVED lines=11> */
.L_x_19837:
[----:B------:R-:W-:Y:S05]  /*1c710*/  BSYNC.RECONVERGENT B1 ;  /* 0x0000000000017941 */ /* 0x000fea0003800200 */
.L_x_19836:
        /* <DEDUP_REMOVED lines=18> */
.L_x_19847:
        /* <DEDUP_REMOVED lines=13> */
.L_x_19849:
[----:B------:R-:W-:Y:S05]  /*1c910*/  BSYNC.RECONVERGENT B3 ;  /* 0x0000000000037941 */ /* 0x000fea0003800200 */
.L_x_19848:
[----:B------:R-:W-:Y:S01]  /*1c920*/  LOP3.LUT R10, R9, R127, R135, 0x96, !PT ;  /* 0x0000007f090a7212 */ /* 0x000fe200078e9687 */
[----:B------:R-:W-:Y:S01]  /*1c930*/  IMAD.WIDE.U32 R6, R0, -0x326172a9, RZ ;  /* 0xcd9e8d5700067825 */ /* 0x000fe200078e00ff */
[----:B------:R-:W-:-:S03]  /*1c940*/  MOV R20, R168 ;  /* 0x000000a800147202 */ /* 0x000fc60000000f00 */
        /* <DEDUP_REMOVED lines=55> */
[----:B------:R-:W-:Y:S02]  /*1ccc0*/  HFMA2 R126, -RZ, RZ, 0, 0 ;  /* 0x00000000ff7e7431 */ /* 0x000fe400000001ff */
[----:B------:R-:W-:Y:S01]  /*1ccd0*/  IMAD.MOV.U32 R168, RZ, RZ, R124 ;  /* 0x000000ffffa87224 */ /* 0x000fe200078e007c */
[----:B------:R-:W-:-:S07]  /*1cce0*/  LOP3.LUT R6, R7, R6, R127, 0x96, !PT ;  /* 0x0000000607067212 */ /* 0x000fce00078e967f */
.L_x_19846:
[----:B------:R-:W-:Y:S05]  /*1ccf0*/  BSYNC.RECONVERGENT B2 ;  /* 0x0000000000027941 */ /* 0x000fea0003800200 */
.L_x_19845:
        /* <DEDUP_REMOVED lines=11> */
.L_x_19844:
[----:B------:R-:W-:Y:S05]  /*1cdb0*/  BSYNC.RECONVERGENT B1 ;  /* 0x0000000000017941 */ /* 0x000fea0003800200 */
.L_x_19843:
        /* <DEDUP_REMOVED lines=18> */
.L_x_19854:
        /* <DEDUP_REMOVED lines=13> */
.L_x_19856:
[----:B------:R-:W-:Y:S05]  /*1cfb0*/  BSYNC.RECONVERGENT B3 ;  /* 0x0000000000037941 */ /* 0x000fea0003800200 */
.L_x_19855:
        /* <DEDUP_REMOVED lines=61> */
.L_x_19853:
[----:B------:R-:W-:Y:S05]  /*1d390*/  BSYNC.RECONVERGENT B2 ;  /* 0x0000000000027941 */ /* 0x000fea0003800200 */
.L_x_19852:
        /* <DEDUP_REMOVED lines=11> */
.L_x_19851:
[----:B------:R-:W-:Y:S05]  /*1d450*/  BSYNC.RECONVERGENT B1 ;  /* 0x0000000000017941 */ /* 0x000fea0003800200 */
.L_x_19850:
        /* <DEDUP_REMOVED lines=18> */
.L_x_19861:
        /* <DEDUP_REMOVED lines=13> */
.L_x_19863:
[----:B------:R-:W-:Y:S05]  /*1d650*/  BSYNC.RECONVERGENT B3 ;  /* 0x0000000000037941 */ /* 0x000fea0003800200 */
.L_x_19862:
        /* <DEDUP_REMOVED lines=61> */
.L_x_19860:
[----:B------:R-:W-:Y:S05]  /*1da30*/  BSYNC.RECONVERGENT B2 ;  /* 0x0000000000027941 */ /* 0x000fea0003800200 */
.L_x_19859:
        /* <DEDUP_REMOVED lines=11> */
.L_x_19858:
[----:B------:R-:W-:Y:S05]  /*1daf0*/  BSYNC.RECONVERGENT B1 ;  /* 0x0000000000017941 */ /* 0x000fea0003800200 */
.L_x_19857:
        /* <DEDUP_REMOVED lines=18> */
.L_x_19868:
        /* <DEDUP_REMOVED lines=13> */
.L_x_19870:
[----:B------:R-:W-:Y:S05]  /*1dcf0*/  BSYNC.RECONVERGENT B3 ;  /* 0x0000000000037941 */ /* 0x000fea0003800200 */
.L_x_19869:
        /* <DEDUP_REMOVED lines=61> */
.L_x_19867:
[----:B------:R-:W-:Y:S05]  /*1e0d0*/  BSYNC.RECONVERGENT B2 ;  /* 0x0000000000027941 */ /* 0x000fea0003800200 */
.L_x_19866:
        /* <DEDUP_REMOVED lines=11> */
.L_x_19865:
[----:B------:R-:W-:Y:S05]  /*1e190*/  BSYNC.RECONVERGENT B1 ;  /* 0x0000000000017941 */ /* 0x000fea0003800200 */
.L_x_19864:
[----:B------:R-:W-:Y:S02]  /*1e1a0*/  F2FP.BF16.F32.PACK_AB R164, RZ, R127 ;  /* 0x0000007fffa4723e */ /* 0x000fe400000010ff */
[----:B------:R-:W-:Y:S02]  /*1e1b0*/  PRMT R116, R116, 0x5410, R119 ;  /* 0x0000541074747816 */ /* 0x000fe40000000077 */
[----:B------:R-:W-:Y:S02]  /*1e1c0*/  PRMT R118, R118, 0x5410, R169 ;  /* 0x0000541076767816 */ /* 0x000fe400000000a9 */
[----:B------:R-:W-:Y:S02]  /*1e1d0*/  PRMT R117, R117, 0x5410, R162 ;  /* 0x0000541075757816 */ /* 0x000fe400000000a2 */
[----:B------:R-:W-:-:S07]  /*1e1e0*/  PRMT R119, R174, 0x5410, R164 ;  /* 0x00005410ae777816 */ /* 0x000fce00000000a4 */
.L_x_19814:
        /* <DEDUP_REMOVED lines=26> */
.L_x_19872:
[----:B------:R-:W-:Y:S05]  /*1e390*/  BSYNC.RECONVERGENT B1 ;  /* 0x0000000000017941 */ /* 0x000fea0003800200 */
.L_x_19871:
[----:B------:R-:W-:Y:S01]  /*1e3a0*/  IADD3 R166, PT, PT, R166, 0x20, RZ ;  /* 0x00000020a6a67810 */ /* 0x000fe20007ffe0ff */
[----:B------:R-:W-:-:S07]  /*1e3b0*/  VIADD R163, R163, 0x20 ;  /* 0x00000020a3a37836 */ /* 0x000fce0000000000 */
.L_x_19756:
[----:B------:R-:W-:Y:S05]  /*1e3c0*/  BSYNC.RECONVERGENT B0 ;  /* 0x0000000000007941 */ /* 0x000fea0003800200 */
.L_x_19755:
        /* <DEDUP_REMOVED lines=36> */
.L_x_19880:
        /* <DEDUP_REMOVED lines=13> */
.L_x_19882:
[----:B------:R-:W-:Y:S05]  /*1e6e0*/  BSYNC.RECONVERGENT B3 ;  /* 0x0000000000037941 */ /* 0x000fea0003800200 */
.L_x_19881:
        /* <DEDUP_REMOVED lines=61> */
.L_x_19879:
[----:B------:R-:W-:Y:S05]  /*1eac0*/  BSYNC.RECONVERGENT B2 ;  /* 0x0000000000027941 */ /* 0x000fea0003800200 */
.L_x_19878:
        /* <DEDUP_REMOVED lines=12> */
.L_x_19877:
[----:B------:R-:W-:Y:S05]  /*1eb90*/  BSYNC.RECONVERGENT B1 ;  /* 0x0000000000017941 */ /* 0x000fea0003800200 */
.L_x_19876:
        /* <DEDUP_REMOVED lines=23> */
.L_x_19887:
        /* <DEDUP_REMOVED lines=13> */
.L_x_19889:
[----:B------:R-:W-:Y:S05]  /*1ede0*/  BSYNC.RECONVERGENT B3 ;  /* 0x0000000000037941 */ /* 0x000fea0003800200 */
.L_x_19888:
        /* <DEDUP_REMOVED lines=59> */
[----:B------:R-:W-:-:S07]  /*1f1a0*/  IMAD.MOV.U32 R7, RZ, RZ, RZ ;  /* 0x000000ffff077224 */ /* 0x000fce00078e00ff */
.L_x_19886:
[----:B------:R-:W-:Y:S05]  /*1f1b0*/  BSYNC.RECONVERGENT B2 ;  /* 0x0000000000027941 */ /* 0x000fea0003800200 */
.L_x_19885:
[----:B------:R-:W-:Y:S01]  /*1f1c0*/  I2FP.F32.U32 R14, R14 ;  /* 0x0000000e000e7245 */ /* 0x000fe20000201000 */
[----:B------:R-:W-:-:S05]  /*1f1d0*/  HFMA2 R117, -RZ, RZ, 0.1171875, 0 ;  /* 0x2f800000ff757431 */ /* 0x000fca00000001ff */
        /* <DEDUP_REMOVED lines=11> */
.L_x_19884:
[----:B------:R-:W-:Y:S05]  /*1f290*/  BSYNC.RECONVERGENT B1 ;  /* 0x0000000000017941 */ /* 0x000fea0003800200 */
.L_x_19883:
        /* <DEDUP_REMOVED lines=22> */
.L_x_19894:
        /* <DEDUP_REMOVED lines=13> */
.L_x_19896:
[----:B------:R-:W-:Y:S05]  /*1f4d0*/  BSYNC.RECONVERGENT B3 ;  /* 0x0000000000037941 */ /* 0x000fea0003800200 */
.L_x_19895:
[----:B------:R-:W-:Y:S01]  /*1f4e0*/  LOP3.LUT R10, R9, R133, R135, 0x96, !PT ;  /* 0x00000085090a7212 */ /* 0x000fe200078e9687 */
[----:B------:R-:W-:Y:S01]  /*1f4f0*/  IMAD.WIDE.U32 R6, R0, -0x326172a9, RZ ;  /* 0xcd9e8d5700067825 */ /* 0x000fe200078e00ff */
[----:B------:R-:W-:Y:S02]  /*1f500*/  IADD3 R5, PT, PT, R134, -0x61c88647, RZ ;  /* 0x9e3779b986057810 */ /* 0x000fe40007ffe0ff */
[----:B------:R-:W-:Y:S01]  /*1f510*/  MOV R16, R118 ;  /* 0x0000007600107202 */ /* 0x000fe20000000f00 */
[----:B------:R-:W-:Y:S01]  /*1f520*/  IMAD.WIDE.U32 R130, R10, -0x326172a9, RZ ;  /* 0xcd9e8d570a827825 */ /* 0x000fe200078e00ff */
[----:B------:R-:W-:-:S03]  /*1f530*/  LOP3.LUT R7, R8, R7, R134, 0x96, !PT ;  /* 0x0000000708077212 */ /* 0x000fc600078e9686 */
        /* <DEDUP_REMOVED lines=50> */
[----:B------:R-:W-:Y:S01]  /*1f860*/  MOV R10, R132 ;  /* 0x00000084000a7202 */ /* 0x000fe20000000f00 */
[----:B------:R-:W-:Y:S01]  /*1f870*/  IMAD.MOV.U32 R162, RZ, RZ, R130 ;  /* 0x000000ffffa27224 */ /* 0x000fe200078e0082 */
[----:B------:R-:W-:Y:S01]  /*1f880*/  LOP3.LUT R6, R7, R6, R133, 0x96, !PT ;  /* 0x0000000607067212 */ /* 0x000fe200078e9685 */
[----:B------:R-:W-:Y:S01]  /*1f890*/  IMAD.MOV.U32 R132, RZ, RZ, RZ ;  /* 0x000000ffff847224 */ /* 0x000fe200078e00ff */
[----:B------:R-:W-:-:S07]  /*1f8a0*/  LOP3.LUT R5, R5, R136, R131, 0x96, !PT ;  /* 0x0000008805057212 */ /* 0x000fce00078e9683 */
.L_x_19893:
[----:B------:R-:W-:Y:S05]  /*1f8b0*/  BSYNC.RECONVERGENT B2 ;  /* 0x0000000000027941 */ /* 0x000fea0003800200 */
.L_x_19892:
        /* <DEDUP_REMOVED lines=12> */
.L_x_19891:
[----:B------:R-:W-:Y:S05]  /*1f980*/  BSYNC.RECONVERGENT B1 ;  /* 0x0000000000017941 */ /* 0x000fea0003800200 */
.L_x_19890:
        /* <DEDUP_REMOVED lines=23> */
.L_x_19901:
        /* <DEDUP_REMOVED lines=13> */
.L_x_19903:
[----:B------:R-:W-:Y:S05]  /*1fbd0*/  BSYNC.RECONVERGENT B3 ;  /* 0x0000000000037941 */ /* 0x000fea0003800200 */
.L_x_19902:
        /* <DEDUP_REMOVED lines=61> */
.L_x_19900:
[----:B------:R-:W-:Y:S05]  /*1ffb0*/  BSYNC.RECONVERGENT B2 ;  /* 0x0000000000027941 */ /* 0x000fea0003800200 */
.L_x_19899:
        /* <DEDUP_REMOVED lines=13> */
.L_x_19898:
[----:B------:R-:W-:Y:S05]  /*20090*/  BSYNC.RECONVERGENT B1 ;  /* 0x0000000000017941 */ /* 0x000fea0003800200 */
.L_x_19897:
        /* <DEDUP_REMOVED lines=22> */
.L_x_19908:
        /* <DEDUP_REMOVED lines=13> */
.L_x_19910:
[----:B------:R-:W-:Y:S05]  /*202d0*/  BSYNC.RECONVERGENT B3 ;  /* 0x0000000000037941 */ /* 0x000fea0003800200 */
.L_x_19909:
        /* <DEDUP_REMOVED lines=61> */
.L_x_19907:
[----:B------:R-:W-:Y:S05]  /*206b0*/  BSYNC.RECONVERGENT B2 ;  /* 0x0000000000027941 */ /* 0x000fea0003800200 */
.L_x_19906:
        /* <DEDUP_REMOVED lines=12> */
.L_x_19905:
[----:B------:R-:W-:Y:S05]  /*20780*/  BSYNC.RECONVERGENT B1 ;  /* 0x0000000000017941 */ /* 0x000fea0003800200 */
.L_x_19904:
        /* <DEDUP_REMOVED lines=23> */
.L_x_19915:
        /* <DEDUP_REMOVED lines=13> */
.L_x_19917:
[----:B------:R-:W-:Y:S05]  /*209d0*/  BSYNC.RECONVERGENT B3 ;  /* 0x0000000000037941 */ /* 0x000fea0003800200 */
.L_x_19916:
        /* <DEDUP_REMOVED lines=61> */
.L_x_19914:
[----:B------:R-:W-:Y:S05]  /*20db0*/  BSYNC.RECONVERGENT B2 ;  /* 0x0000000000027941 */ /* 0x000fea0003800200 */
.L_x_19913:
        /* <DEDUP_REMOVED lines=13> */
.L_x_19912:
[----:B------:R-:W-:Y:S05]  /*20e90*/  BSYNC.RECONVERGENT B1 ;  /* 0x0000000000017941 */ /* 0x000fea0003800200 */
.L_x_19911:
        /* <DEDUP_REMOVED lines=22> */
.L_x_19922:
        /* <DEDUP_REMOVED lines=13> */
.L_x_19924:
[----:B------:R-:W-:Y:S05]  /*210d0*/  BSYNC.RECONVERGENT B3 ;  /* 0x0000000000037941 */ /* 0x000fea0003800200 */
.L_x_19923:
        /* <DEDUP_REMOVED lines=61> */
.L_x_19921:
[----:B------:R-:W-:Y:S05]  /*214b0*/  BSYNC.RECONVERGENT B2 ;  /* 0x0000000000027941 */ /* 0x000fea0003800200 */
.L_x_19920:
        /* <DEDUP_REMOVED lines=12> */
.L_x_19919:
[----:B------:R-:W-:Y:S05]  /*21580*/  BSYNC.RECONVERGENT B1 ;  /* 0x0000000000017941 */ /* 0x000fea0003800200 */
.L_x_19918:
        /* <DEDUP_REMOVED lines=23> */
.L_x_19929:
        /* <DEDUP_REMOVED lines=13> */
.L_x_19931:
[----:B------:R-:W-:Y:S05]  /*217d0*/  BSYNC.RECONVERGENT B3 ;  /* 0x0000000000037941 */ /* 0x000fea0003800200 */
.L_x_19930:
        /* <DEDUP_REMOVED lines=57> */
[----:B------:R-:W-:Y:S01]  /*21b70*/  IMAD.MOV.U32 R7, RZ, RZ, RZ ;  /* 0x000000ffff077224 */ /* 0x000fe200078e00ff */
[----:B------:R-:W-:Y:S01]  /*21b80*/  MOV R10, R168 ;  /* 0x000000a8000a7202 */ /* 0x000fe20000000f00 */
[----:B------:R-:W-:Y:S01]  /*21b90*/  IMAD.MOV.U32 R168, RZ, RZ, R164 ;  /* 0x000000ffffa87224 */ /* 0x000fe200078e00a4 */
[----:B------:R-:W-:-:S07]  /*21ba0*/  LOP3.LUT R5, R5, R170, R165, 0x96, !PT ;  /* 0x000000aa05057212 */ /* 0x000fce00078e96a5 */
.L_x_19928:
[----:B------:R-:W-:Y:S05]  /*21bb0*/  BSYNC.RECONVERGENT B2 ;  /* 0x0000000000027941 */ /* 0x000fea0003800200 */
.L_x_19927:
        /* <DEDUP_REMOVED lines=13> */
.L_x_19926:
[----:B------:R-:W-:Y:S05]  /*21c90*/  BSYNC.RECONVERGENT B1 ;  /* 0x0000000000017941 */ /* 0x000fea0003800200 */
.L_x_19925:
[----:B------:R-:W-:Y:S02]  /*21ca0*/  F2FP.BF16.F32.PACK_AB R164, RZ, R137 ;  /* 0x00000089ffa4723e */ /* 0x000fe400000010ff */
[----:B------:R-:W-:Y:S02]  /*21cb0*/  PRMT R116, R116, 0x5410, R119 ;  /* 0x0000541074747816 */ /* 0x000fe40000000077 */
[----:B------:R-:W-:Y:S02]  /*21cc0*/  PRMT R118, R118, 0x5410, R172 ;  /* 0x0000541076767816 */ /* 0x000fe400000000ac */
[----:B------:R-:W-:Y:S02]  /*21cd0*/  PRMT R117, R117, 0x5410, R162 ;  /* 0x0000541075757816 */ /* 0x000fe400000000a2 */
[----:B------:R-:W-:Y:S01]  /*21ce0*/  PRMT R119, R173, 0x5410, R164 ;  /* 0x00005410ad777816 */ /* 0x000fe200000000a4 */
[----:B------:R-:W-:Y:S06]  /*21cf0*/  BRA `(.L_x_19932) ;  /* 0x0000003400607947 */ /* 0x000fec0003800000 */
.L_x_19875:
        /* <DEDUP_REMOVED lines=21> */
.L_x_19937:
        /* <DEDUP_REMOVED lines=13> */
.L_x_19939:
[----:B------:R-:W-:Y:S05]  /*21f20*/  BSYNC.RECONVERGENT B3 ;  /* 0x0000000000037941 */ /* 0x000fea0003800200 */
.L_x_19938:
        /* <DEDUP_REMOVED lines=53> */
[----:B------:R-:W-:Y:S02]  /*22280*/  VIADD R5, R135, 0x96a522ad ;  /* 0x96a522ad87057836 */ /* 0x000fe40000000000 */
[----:B------:R-:W-:Y:S01]  /*22290*/  IMAD.WIDE.U32 R118, R7, -0x326172a9, RZ ;  /* 0xcd9e8d5707767825 */ /* 0x000fe200078e00ff */
[----:B------:R-:W-:Y:S02]  /*222a0*/  IADD3 R7, PT, PT, R134, -0x700cb87f, RZ ;  /* 0x8ff3478186077810 */ /* 0x000fe40007ffe0ff */
[----:B------:R-:W-:Y:S01]  /*222b0*/  LOP3.LUT R5, R5, R128, R117, 0x96, !PT ;  /* 0x0000008005057212 */ /* 0x000fe200078e9675 */
[----:B------:R-:W-:Y:S01]  /*222c0*/  IMAD.MOV.U32 R168, RZ, RZ, R116 ;  /* 0x000000ffffa87224 */ /* 0x000fe200078e0074 */
[----:B------:R-:W-:Y:S01]  /*222d0*/  LOP3.LUT R6, R7, R6, R119, 0x96, !PT ;  /* 0x0000000607067212 */ /* 0x000fe200078e9677 */
[----:B------:R-:W-:Y:S01]  /*222e0*/  IMAD.MOV.U32 R117, RZ, RZ, RZ ;  /* 0x000000ffff757224 */ /* 0x000fe200078e00ff */
[----:B------:R-:W-:-:S07]  /*222f0*/  MOV R10, R118 ;  /* 0x00000076000a7202 */ /* 0x000fce0000000f00 */
.L_x_19936:
[----:B------:R-:W-:Y:S05]  /*22300*/  BSYNC.RECONVERGENT B2 ;  /* 0x0000000000027941 */ /* 0x000fea0003800200 */
.L_x_19935:
[----:B------:R-:W-:Y:S01]  /*22310*/  I2FP.F32.U32 R7, R12 ;  /* 0x0000000c00077245 */ /* 0x000fe20000201000 */
[----:B------:R-:W-:-:S05]  /*22320*/  HFMA2 R12, -RZ, RZ, 0.1171875, 0 ;  /* 0x2f800000ff0c7431 */ /* 0x000fca00000001ff */
        /* <DEDUP_REMOVED lines=9> */
.L_x_19934:
[----:B------:R-:W-:Y:S05]  /*223c0*/  BSYNC.RECONVERGENT B1 ;  /* 0x0000000000017941 */ /* 0x000fea0003800200 */
.L_x_19933:
        /* <DEDUP_REMOVED lines=18> */
.L_x_19944:
        /* <DEDUP_REMOVED lines=13> */
.L_x_19946:
[----:B------:R-:W-:Y:S05]  /*225c0*/  BSYNC.RECONVERGENT B3 ;  /* 0x0000000000037941 */ /* 0x000fea0003800200 */
.L_x_19945:
        /* <DEDUP_REMOVED lines=60> */
[----:B------:R-:W-:-:S07]  /*22990*/  HFMA2 R7, -RZ, RZ, 0, 0 ;  /* 0x00000000ff077431 */ /* 0x000fce00000001ff */
.L_x_19943:
[----:B------:R-:W-:Y:S05]  /*229a0*/  BSYNC.RECONVERGENT B2 ;  /* 0x0000000000027941 */ /* 0x000fea0003800200 */
.L_x_19942:
        /* <DEDUP_REMOVED lines=8> */
[----:B------:R-:W-:Y:S02]  /*22a30*/  FSEL R117, R14, RZ, !P1 ;  /* 0x000000ff0e757208 */ /* 0x000fe40004800000 */
[----:B------:R-:W-:-:S03]  /*22a40*/  SEL R14, RZ, 0x1, P1 ;  /* 0x00000001ff0e7807 */ /* 0x000fc60000800000 */
[----:B------:R-:W-:-:S07]  /*22a50*/  FMUL.FTZ R129, R117, R81 ;  /* 0x0000005175817220 */ /* 0x000fce0000410000 */
.L_x_19941:
[----:B------:R-:W-:Y:S05]  /*22a60*/  BSYNC.RECONVERGENT B1 ;  /* 0x0000000000017941 */ /* 0x000fea0003800200 */
.L_x_19940:
        /* <DEDUP_REMOVED lines=18> */
.L_x_19951:
        /* <DEDUP_REMOVED lines=13> */
.L_x_19953:
[----:B------:R-:W-:Y:S05]  /*22c60*/  BSYNC.RECONVERGENT B3 ;  /* 0x0000000000037941 */ /* 0x000fea0003800200 */
.L_x_19952:
        /* <DEDUP_REMOVED lines=58> */
[----:B------:R-:W-:Y:S02]  /*23010*/  LOP3.LUT R6, R7, R6, R133, 0x96, !PT ;  /* 0x0000000607067212 */ /* 0x000fe400078e9685 */
[----:B------:R-:W-:Y:S02]  /*23020*/  MOV R10, R132 ;  /* 0x00000084000a7202 */ /* 0x000fe40000000f00 */
[----:B------:R-:W-:-:S07]  /*23030*/  LOP3.LUT R5, R5, R136, R131, 0x96, !PT ;  /* 0x0000008805057212 */ /* 0x000fce00078e9683 */
.L_x_19950:
[----:B------:R-:W-:Y:S05]  /*23040*/  BSYNC.RECONVERGENT B2 ;  /* 0x0000000000027941 */ /* 0x000fea0003800200 */
.L_x_19949:
        /* <DEDUP_REMOVED lines=11> */
.L_x_19948:
[----:B------:R-:W-:Y:S05]  /*23100*/  BSYNC.RECONVERGENT B1 ;  /* 0x0000000000017941 */ /* 0x000fea0003800200 */
.L_x_19947:
        /* <DEDUP_REMOVED lines=18> */
.L_x_19958:
        /* <DEDUP_REMOVED lines=13> */
.L_x_19960:
[----:B------:R-:W-:Y:S05]  /*23300*/  BSYNC.RECONVERGENT B3 ;  /* 0x0000000000037941 */ /* 0x000fea0003800200 */
.L_x_19959:
        /* <DEDUP_REMOVED lines=61> */
.L_x_19957:
[----:B------:R-:W-:Y:S05]  /*236e0*/  BSYNC.RECONVERGENT B2 ;  /* 0x0000000000027941 */ /* 0x000fea0003800200 */
.L_x_19956:
        /* <DEDUP_REMOVED lines=11> */
.L_x_19955:
[----:B------:R-:W-:Y:S05]  /*237a0*/  BSYNC.RECONVERGENT B1 ;  /* 0x0000000000017941 */ /* 0x000fea0003800200 */
.L_x_19954:
        /* <DEDUP_REMOVED lines=18> */
.L_x_19965:
        /* <DEDUP_REMOVED lines=13> */
.L_x_19967:
[----:B------:R-:W-:Y:S05]  /*239a0*/  BSYNC.RECONVERGENT B3 ;  /* 0x0000000000037941 */ /* 0x000fea0003800200 */
.L_x_19966:
        /* <DEDUP_REMOVED lines=57> */
[----:B------:R-:W-:Y:S01]  /*23d40*/  MOV R10, R136 ;  /* 0x00000088000a7202 */ /* 0x000fe20000000f00 */
[----:B------:R-:W-:Y:S01]  /*23d50*/  IMAD.MOV.U32 R136, RZ, RZ, RZ ;  /* 0x000000ffff887224 */ /* 0x000fe200078e00ff */
[----:B------:R-:W-:Y:S02]  /*23d60*/  LOP3.LUT R6, R7, R6, R137, 0x96, !PT ;  /* 0x0000000607067212 */ /* 0x000fe400078e9689 */
[----:B------:R-:W-:-:S07]  /*23d70*/  LOP3.LUT R5, R5, R164, R133, 0x96, !PT ;  /* 0x000000a405057212 */ /* 0x000fce00078e9685 */
.L_x_19964:
[----:B------:R-:W-:Y:S05]  /*23d80*/  BSYNC.RECONVERGENT B2 ;  /* 0x0000000000027941 */ /* 0x000fea0003800200 */
.L_x_19963:
        /* <DEDUP_REMOVED lines=11> */
.L_x_19962:
[----:B------:R-:W-:Y:S05]  /*23e40*/  BSYNC.RECONVERGENT B1 ;  /* 0x0000000000017941 */ /* 0x000fea0003800200 */
.L_x_19961:
        /* <DEDUP_REMOVED lines=18> */
.L_x_19972:
        /* <DEDUP_REMOVED lines=13> */
.L_x_19974:
[----:B------:R-:W-:Y:S05]  /*24040*/  BSYNC.RECONVERGENT B3 ;  /* 0x0000000000037941 */ /* 0x000fea0003800200 */
.L_x_19973:
        /* <DEDUP_REMOVED lines=61> */
.L_x_19971:
[----:B------:R-:W-:Y:S05]  /*24420*/  BSYNC.RECONVERGENT B2 ;  /* 0x0000000000027941 */ /* 0x000fea0003800200 */
.L_x_19970:
        /* <DEDUP_REMOVED lines=11> */
.L_x_19969:
[----:B------:R-:W-:Y:S05]  /*244e0*/  BSYNC.RECONVERGENT B1 ;  /* 0x0000000000017941 */ /* 0x000fea0003800200 */
.L_x_19968:
        /* <DEDUP_REMOVED lines=18> */
.L_x_19979:
        /* <DEDUP_REMOVED lines=13> */
.L_x_19981:
[----:B------:R-:W-:Y:S05]  /*246e0*/  BSYNC.RECONVERGENT B3 ;  /* 0x0000000000037941 */ /* 0x000fea0003800200 */
.L_x_19980:
        /* <DEDUP_REMOVED lines=61> */
.L_x_19978:
[----:B------:R-:W-:Y:S05]  /*24ac0*/  BSYNC.RECONVERGENT B2 ;  /* 0x0000000000027941 */ /* 0x000fea0003800200 */
.L_x_19977:
        /* <DEDUP_REMOVED lines=11> */
.L_x_19976:
[----:B------:R-:W-:Y:S05]  /*24b80*/  BSYNC.RECONVERGENT B1 ;  /* 0x0000000000017941 */ /* 0x000fea0003800200 */
.L_x_19975:
        /* <DEDUP_REMOVED lines=18> */
.L_x_19986:
        /* <DEDUP_REMOVED lines=13> */
.L_x_19988:
[----:B------:R-:W-:Y:S05]  /*24d80*/  BSYNC.RECONVERGENT B3 ;  /* 0x0000000000037941 */ /* 0x000fea0003800200 */
.L_x_19987:
        /* <DEDUP_REMOVED lines=61> */
.L_x_19985:
[----:B------:R-:W-:Y:S05]  /*25160*/  BSYNC.RECONVERGENT B2 ;  /* 0x0000000000027941 */ /* 0x000fea0003800200 */
.L_x_19984:
        /* <DEDUP_REMOVED lines=11> */
.L_x_19983:
[----:B------:R-:W-:Y:S05]  /*25220*/  BSYNC.RECONVERGENT B1 ;  /* 0x0000000000017941 */ /* 0x000fea0003800200 */
.L_x_19982:
[----:B------:R-:W-:Y:S02]  /*25230*/  F2FP.BF16.F32.PACK_AB R164, RZ, R137 ;  /* 0x00000089ffa4723e */ /* 0x000fe400000010ff */
[----:B------:R-:W-:Y:S02]  /*25240*/  PRMT R116, R116, 0x5410, R119 ;  /* 0x0000541074747816 */ /* 0x000fe40000000077 */
[----:B------:R-:W-:Y:S02]  /*25250*/  PRMT R118, R118, 0x5410, R169 ;  /* 0x0000541076767816 */ /* 0x000fe400000000a9 */
[----:B------:R-:W-:Y:S02]  /*25260*/  PRMT R117, R117, 0x5410, R162 ;  /* 0x0000541075757816 */ /* 0x000fe400000000a2 */
[----:B------:R-:W-:-:S07]  /*25270*/  PRMT R119, R174, 0x5410, R164 ;  /* 0x00005410ae777816 */ /* 0x000fce00000000a4 */
.L_x_19932:
        /* <DEDUP_REMOVED lines=9> */
[----:B------:R-:W-:Y:S02]  /*25310*/  LOP3.LUT R118, R16, 0xff, RZ, 0xc0, !PT ;  /* 0x000000ff10767812 */ /* 0x000fe400078ec0ff */
[----:B------:R-:W-:Y:S02]  /*25320*/  PRMT R117, R116, 0x4210, R117 ;  /* 0x0000421074757816 */ /* 0x000fe40000000075 */
[----:B------:R-:W-:Y:S01]  /*25330*/  PRMT R116, R22, 0x7104, RZ ;  /* 0x0000710416747816 */ /* 0x000fe200000000ff */
[----:B------:R-:W-:Y:S01]  /*25340*/  IMAD.WIDE.U32 R118, R118, 0x10000, RZ ;  /* 0x0001000076767825 */ /* 0x000fe200078e00ff */
[----:B------:R-:W-:-:S02]  /*25350*/  LOP3.LUT R164, R14, 0xff, RZ, 0xc0, !PT ;  /* 0x000000ff0ea47812 */ /* 0x000fc400078ec0ff */
[----:B------:R-:W-:Y:S02]  /*25360*/  LOP3.LUT R117, R117, 0xff00, R116, 0xf8, !PT ;  /* 0x0000ff0075757812 */ /* 0x000fe400078ef874 */
        /* <DEDUP_REMOVED lines=11> */
.L_x_19990:
[----:B------:R-:W-:Y:S05]  /*25420*/  BSYNC.RECONVERGENT B1 ;  /* 0x0000000000017941 */ /* 0x000fea0003800200 */
.L_x_19989:
[----:B------:R-:W-:Y:S01]  /*25430*/  VIADD R166, R166, 0x20 ;  /* 0x00000020a6a67836 */ /* 0x000fe20000000000 */
[----:B------:R-:W-:-:S07]  /*25440*/  IADD3 R163, PT, PT, R163, 0x20, RZ ;  /* 0x00000020a3a37810 */ /* 0x000fce0007ffe0ff */
.L_x_19874:
[----:B------:R-:W-:Y:S05]  /*25450*/  BSYNC.RECONVERGENT B0 ;  /* 0x0000000000007941 */ /* 0x000fea0003800200 */
.L_x_19873:
        /* <DEDUP_REMOVED lines=36> */
.L_x_19998:
        /* <DEDUP_REMOVED lines=13> */
.L_x_20000:
[----:B------:R-:W-:Y:S05]  /*25770*/  BSYNC.RECONVERGENT B3 ;  /* 0x0000000000037941 */ /* 0x000fea0003800200 */
.L_x_19999:
        /* <DEDUP_REMOVED lines=58> */
[----:B------:R-:W-:Y:S02]  /*25b20*/  MOV R10, R118 ;  /* 0x00000076000a7202 */ /* 0x000fe40000000f00 */
[----:B------:R-:W-:Y:S01]  /*25b30*/  LOP3.LUT R5, R5, R138, R117, 0x96, !PT ;  /* 0x0000008a05057212 */ /* 0x000fe200078e9675 */
[----:B------:R-:W-:-:S07]  /*25b40*/  IMAD.MOV.U32 R117, RZ, RZ, R116 ;  /* 0x000000ffff757224 */ /* 0x000fce00078e0074 */
.L_x_19997:
[----:B------:R-:W-:Y:S05]  /*25b50*/  BSYNC.RECONVERGENT B2 ;  /* 0x0000000000027941 */ /* 0x000fea0003800200 */
.L_x_19996:
        /* <DEDUP_REMOVED lines=12> */
.L_x_19995:
[----:B------:R-:W-:Y:S05]  /*25c20*/  BSYNC.RECONVERGENT B1 ;  /* 0x0000000000017941 */ /* 0x000fea0003800200 */
.L_x_19994:
        /* <DEDUP_REMOVED lines=23> */
.L_x_20005:
        /* <DEDUP_REMOVED lines=13> */
.L_x_20007:
[----:B------:R-:W-:Y:S05]  /*25e70*/  BSYNC.RECONVERGENT B3 ;  /* 0x0000000000037941 */ /* 0x000fea0003800200 */
.L_x_20006:
        /* <DEDUP_REMOVED lines=57> */
[----:B------:R-:W-:Y:S01]  /*26210*/  HFMA2 R7, -RZ, RZ, 0, 0 ;  /* 0x00000000ff077431 */ /* 0x000fe200000001ff */
[----:B------:R-:W-:Y:S02]  /*26220*/  MOV R10, R140 ;  /* 0x0000008c000a7202 */ /* 0x000fe40000000f00 */
[----:B------:R-:W-:-:S07]  /*26230*/  LOP3.LUT R5, R5, R142, R119, 0x96, !PT ;  /* 0x0000008e05057212 */ /* 0x000fce00078e9677 */
.L_x_20004:
[----:B------:R-:W-:Y:S05]  /*26240*/  BSYNC.RECONVERGENT B2 ;  /* 0x0000000000027941 */ /* 0x000fea0003800200 */
.L_x_20003:
        /* <DEDUP_REMOVED lines=13> */
.L_x_20002:
[----:B------:R-:W-:Y:S05]  /*26320*/  BSYNC.RECONVERGENT B1 ;  /* 0x0000000000017941 */ /* 0x000fea0003800200 */
.L_x_20001:
        /* <DEDUP_REMOVED lines=22> */
.L_x_20012:
        /* <DEDUP_REMOVED lines=13> */
.L_x_20014:
[----:B------:R-:W-:Y:S05]  /*26560*/  BSYNC.RECONVERGENT B3 ;  /* 0x0000000000037941 */ /* 0x000fea0003800200 */
.L_x_20013:
        /* <DEDUP_REMOVED lines=61> */
.L_x_20011:
[----:B------:R-:W-:Y:S05]  /*26940*/  BSYNC.RECONVERGENT B2 ;  /* 0x0000000000027941 */ /* 0x000fea0003800200 */
.L_x_20010:
        /* <DEDUP_REMOVED lines=12> */
.L_x_20009:
[----:B------:R-:W-:Y:S05]  /*26a10*/  BSYNC.RECONVERGENT B1 ;  /* 0x0000000000017941 */ /* 0x000fea0003800200 */
.L_x_20008:
        /* <DEDUP_REMOVED lines=23> */
.L_x_20019:
        /* <DEDUP_REMOVED lines=13> */
.L_x_20021:
[----:B------:R-:W-:Y:S05]  /*26c60*/  BSYNC.RECONVERGENT B3 ;  /* 0x0000000000037941 */ /* 0x000fea0003800200 */
.L_x_20020:
        /* <DEDUP_REMOVED lines=61> */
.L_x_20018:
[----:B------:R-:W-:Y:S05]  /*27040*/  BSYNC.RECONVERGENT B2 ;  /* 0x0000000000027941 */ /* 0x000fea0003800200 */
.L_x_20017:
        /* <DEDUP_REMOVED lines=13> */
.L_x_20016:
[----:B------:R-:W-:Y:S05]  /*27120*/  BSYNC.RECONVERGENT B1 ;  /* 0x0000000000017941 */ /* 0x000fea0003800200 */
.L_x_20015:
        /* <DEDUP_REMOVED lines=22> */
.L_x_20026:
        /* <DEDUP_REMOVED lines=13> */
.L_x_20028:
[----:B------:R-:W-:Y:S05]  /*27360*/  BSYNC.RECONVERGENT B3 ;  /* 0x0000000000037941 */ /* 0x000fea0003800200 */
.L_x_20027:
        /* <DEDUP_REMOVED lines=61> */
.L_x_20025:
[----:B------:R-:W-:Y:S05]  /*27740*/  BSYNC.RECONVERGENT B2 ;  /* 0x0000000000027941 */ /* 0x000fea0003800200 */
.L_x_20024:
        /* <DEDUP_REMOVED lines=12> */
.L_x_20023:
[----:B------:R-:W-:Y:S05]  /*27810*/  BSYNC.RECONVERGENT B1 ;  /* 0x0000000000017941 */ /* 0x000fea0003800200 */
.L_x_20022:
        /* <DEDUP_REMOVED lines=23> */
.L_x_20033:
        /* <DEDUP_REMOVED lines=13> */
.L_x_20035:
[----:B------:R-:W-:Y:S05]  /*27a60*/  BSYNC.RECONVERGENT B3 ;  /* 0x0000000000037941 */ /* 0x000fea0003800200 */
.L_x_20034:
        /* <DEDUP_REMOVED lines=61> */
.L_x_20032:
[----:B------:R-:W-:Y:S05]  /*27e40*/  BSYNC.RECONVERGENT B2 ;  /* 0x0000000000027941 */ /* 0x000fea0003800200 */
.L_x_20031:
        /* <DEDUP_REMOVED lines=13> */
.L_x_20030:
[----:B------:R-:W-:Y:S05]  /*27f20*/  BSYNC.RECONVERGENT B1 ;  /* 0x0000000000017941 */ /* 0x000fea0003800200 */
.L_x_20029:
        /* <DEDUP_REMOVED lines=22> */
.L_x_20040:
        /* <DEDUP_REMOVED lines=13> */
.L_x_20042:
[----:B------:R-:W-:Y:S05]  /*28160*/  BSYNC.RECONVERGENT B3 ;  /* 0x0000000000037941 */ /* 0x000fea0003800200 */
.L_x_20041:
        /* <DEDUP_REMOVED lines=61> */
.L_x_20039:
[----:B------:R-:W-:Y:S05]  /*28540*/  BSYNC.RECONVERGENT B2 ;  /* 0x0000000000027941 */ /* 0x000fea0003800200 */
.L_x_20038:
        /* <DEDUP_REMOVED lines=12> */
.L_x_20037:
[----:B------:R-:W-:Y:S05]  /*28610*/  BSYNC.RECONVERGENT B1 ;  /* 0x0000000000017941 */ /* 0x000fea0003800200 */
.L_x_20036:
        /* <DEDUP_REMOVED lines=23> */
.L_x_20047:
        /* <DEDUP_REMOVED lines=13> */
.L_x_20049:
[----:B------:R-:W-:Y:S05]  /*28860*/  BSYNC.RECONVERGENT B3 ;  /* 0x0000000000037941 */ /* 0x000fea0003800200 */
.L_x_20048:
        /* <DEDUP_REMOVED lines=61> */
.L_x_20046:
[----:B------:R-:W-:Y:S05]  /*28c40*/  BSYNC.RECONVERGENT B2 ;  /* 0x0000000000027941 */ /* 0x000fea0003800200 */
.L_x_20045:
        /* <DEDUP_REMOVED lines=13> */
.L_x_20044:
[----:B------:R-:W-:Y:S05]  /*28d20*/  BSYNC.RECONVERGENT B1 ;  /* 0x0000000000017941 */ /* 0x000fea0003800200 */
.L_x_20043:
[----:B------:R-:W-:Y:S02]  /*28d30*/  F2FP.BF16.F32.PACK_AB R164, RZ, R145 ;  /* 0x00000091ffa4723e */ /* 0x000fe400000010ff */
[----:B------:R-:W-:Y:S02]  /*28d40*/  PRMT R116, R116, 0x5410, R119 ;  /* 0x0000541074747816 */ /* 0x000fe40000000077 */
[----:B------:R-:W-:Y:S02]  /*28d50*/  PRMT R118, R118, 0x5410, R172 ;  /* 0x0000541076767816 */ /* 0x000fe400000000ac */
[----:B------:R-:W-:Y:S02]  /*28d60*/  PRMT R117, R117, 0x5410, R162 ;  /* 0x0000541075757816 */ /* 0x000fe400000000a2 */
[----:B------:R-:W-:Y:S01]  /*28d70*/  PRMT R119, R173, 0x5410, R164 ;  /* 0x00005410ad777816 */ /* 0x000fe200000000a4 */
[----:B------:R-:W-:Y:S06]  /*28d80*/  BRA `(.L_x_20050) ;  /* 0x0000003400607947 */ /* 0x000fec0003800000 */
.L_x_19993:
        /* <DEDUP_REMOVED lines=21> */
.L_x_20055:
        /* <DEDUP_REMOVED lines=13> */
.L_x_20057:
[----:B------:R-:W-:Y:S05]  /*28fb0*/  BSYNC.RECONVERGENT B3 ;  /* 0x0000000000037941 */ /* 0x000fea0003800200 */
.L_x_20056:
        /* <DEDUP_REMOVED lines=61> */
.L_x_20054:
[----:B------:R-:W-:Y:S05]  /*29390*/  BSYNC.RECONVERGENT B2 ;  /* 0x0000000000027941 */ /* 0x000fea0003800200 */
.L_x_20053:
        /* <DEDUP_REMOVED lines=11> */
.L_x_20052:
[----:B------:R-:W-:Y:S05]  /*29450*/  BSYNC.RECONVERGENT B1 ;  /* 0x0000000000017941 */ /* 0x000fea0003800200 */
.L_x_20051:
        /* <DEDUP_REMOVED lines=18> */
.L_x_20062:
        /* <DEDUP_REMOVED lines=13> */
.L_x_20064:
[----:B------:R-:W-:Y:S05]  /*29650*/  BSYNC.RECONVERGENT B3 ;  /* 0x0000000000037941 */ /* 0x000fea0003800200 */
.L_x_20063:
        /* <DEDUP_REMOVED lines=61> */
.L_x_20061:
[----:B------:R-:W-:Y:S05]  /*29a30*/  BSYNC.RECONVERGENT B2 ;  /* 0x0000000000027941 */ /* 0x000fea0003800200 */
.L_x_20060:
        /* <DEDUP_REMOVED lines=11> */
.L_x_20059:
[----:B------:R-:W-:Y:S05]  /*29af0*/  BSYNC.RECONVERGENT B1 ;  /* 0x0000000000017941 */ /* 0x000fea0003800200 */
.L_x_20058:
        /* <DEDUP_REMOVED lines=18> */
.L_x_20069:
        /* <DEDUP_REMOVED lines=13> */
.L_x_20071:
[----:B------:R-:W-:Y:S05]  /*29cf0*/  BSYNC.RECONVERGENT B3 ;  /* 0x0000000000037941 */ /* 0x000fea0003800200 */
.L_x_20070:
        /* <DEDUP_REMOVED lines=61> */
.L_x_20068:
[----:B------:R-:W-:Y:S05]  /*2a0d0*/  BSYNC.RECONVERGENT B2 ;  /* 0x0000000000027941 */ /* 0x000fea0003800200 */
.L_x_20067:
        /* <DEDUP_REMOVED lines=11> */
.L_x_20066:
[----:B------:R-:W-:Y:S05]  /*2a190*/  BSYNC.RECONVERGENT B1 ;  /* 0x0000000000017941 */ /* 0x000fea0003800200 */
.L_x_20065:
        /* <DEDUP_REMOVED lines=18> */
.L_x_20076:
        /* <DEDUP_REMOVED lines=13> */
.L_x_20078:
[----:B------:R-:W-:Y:S05]  /*2a390*/  BSYNC.RECONVERGENT B3 ;  /* 0x0000000000037941 */ /* 0x000fea0003800200 */
.L_x_20077:
        /* <DEDUP_REMOVED lines=61> */
.L_x_20075:
[----:B------:R-:W-:Y:S05]  /*2a770*/  BSYNC.RECONVERGENT B2 ;  /* 0x0000000000027941 */ /* 0x000fea0003800200 */
.L_x_20074:
        /* <DEDUP_REMOVED lines=11> */
.L_x_20073:
[----:B------:R-:W-:Y:S05]  /*2a830*/  BSYNC.RECONVERGENT B1 ;  /* 0x0000000000017941 */ /* 0x000fea0003800200 */
.L_x_20072:
        /* <DEDUP_REMOVED lines=18> */
.L_x_20083:
        /* <DEDUP_REMOVED lines=13> */
.L_x_20085:
[----:B------:R-:W-:Y:S05]  /*2aa30*/  BSYNC.RECONVERGENT B3 ;  /* 0x0000000000037941 */ /* 0x000fea0003800200 */
.L_x_20084:
        /* <DEDUP_REMOVED lines=61> */
.L_x_20082:
[----:B------:R-:W-:Y:S05]  /*2ae10*/  BSYNC.RECONVERGENT B2 ;  /* 0x0000000000027941 */ /* 0x000fea0003800200 */
.L_x_20081:
        /* <DEDUP_REMOVED lines=11> */
.L_x_20080:
[----:B------:R-:W-:Y:S05]  /*2aed0*/  BSYNC.RECONVERGENT B1 ;  /* 0x0000000000017941 */ /* 0x000fea0003800200 */
.L_x_20079:
        /* <DEDUP_REMOVED lines=18> */
.L_x_20090:
        /* <DEDUP_REMOVED lines=13> */
.L_x_20092:
[----:B------:R-:W-:Y:S05]  /*2b0d0*/  BSYNC.RECONVERGENT B3 ;  /* 0x0000000000037941 */ /* 0x000fea0003800200 */
.L_x_20091:
        /* <DEDUP_REMOVED lines=61> */
.L_x_20089:
[----:B------:R-:W-:Y:S05]  /*2b4b0*/  BSYNC.RECONVERGENT B2 ;  /* 0x0000000000027941 */ /* 0x000fea0003800200 */
.L_x_20088:
        /* <DEDUP_REMOVED lines=11> */
.L_x_20087:
[----:B------:R-:W-:Y:S05]  /*2b570*/  BSYNC.RECONVERGENT B1 ;  /* 0x0000000000017941 */ /* 0x000fea0003800200 */
.L_x_20086:
        /* <DEDUP_REMOVED lines=18> */
.L_x_20097:
        /* <DEDUP_REMOVED lines=13> */
.L_x_20099:
[----:B------:R-:W-:Y:S05]  /*2b770*/  BSYNC.RECONVERGENT B3 ;  /* 0x0000000000037941 */ /* 0x000fea0003800200 */
.L_x_20098:
        /* <DEDUP_REMOVED lines=61> */
.L_x_20096:
[----:B------:R-:W-:Y:S05]  /*2bb50*/  BSYNC.RECONVERGENT B2 ;  /* 0x0000000000027941 */ /* 0x000fea0003800200 */
.L_x_20095:
        /* <DEDUP_REMOVED lines=11> */
.L_x_20094:
[----:B------:R-:W-:Y:S05]  /*2bc10*/  BSYNC.RECONVERGENT B1 ;  /* 0x0000000000017941 */ /* 0x000fea0003800200 */
.L_x_20093:
        /* <DEDUP_REMOVED lines=18> */
.L_x_20104:
        /* <DEDUP_REMOVED lines=13> */
.L_x_20106:
[----:B------:R-:W-:Y:S05]  /*2be10*/  BSYNC.RECONVERGENT B3 ;  /* 0x0000000000037941 */ /* 0x000fea0003800200 */
.L_x_20105:
        /* <DEDUP_REMOVED lines=61> */
.L_x_20103:
[----:B------:R-:W-:Y:S05]  /*2c1f0*/  BSYNC.RECONVERGENT B2 ;  /* 0x0000000000027941 */ /* 0x000fea0003800200 */
.L_x_20102:
        /* <DEDUP_REMOVED lines=11> */
.L_x_20101:
[----:B------:R-:W-:Y:S05]  /*2c2b0*/  BSYNC.RECONVERGENT B1 ;  /* 0x0000000000017941 */ /* 0x000fea0003800200 */
.L_x_20100:
[----:B------:R-:W-:Y:S02]  /*2c2c0*/  F2FP.BF16.F32.PACK_AB R164, RZ, R145 ;  /* 0x00000091ffa4723e */ /* 0x000fe400000010ff */
[----:B------:R-:W-:Y:S02]  /*2c2d0*/  PRMT R116, R116, 0x5410, R119 ;  /* 0x0000541074747816 */ /* 0x000fe40000000077 */
[----:B------:R-:W-:Y:S02]  /*2c2e0*/  PRMT R118, R118, 0x5410, R169 ;  /* 0x0000541076767816 */ /* 0x000fe400000000a9 */
[----:B------:R-:W-:Y:S02]  /*2c2f0*/  PRMT R117, R117, 0x5410, R162 ;  /* 0x0000541075757816 */ /* 0x000fe400000000a2 */
[----:B------:R-:W-:-:S07]  /*2c300*/  PRMT R119, R174, 0x5410, R164 ;  /* 0x00005410ae777816 */ /* 0x000fce00000000a4 */
.L_x_20050:
        /* <DEDUP_REMOVED lines=26> */
.L_x_20108:
[----:B------:R-:W-:Y:S05]  /*2c4b0*/  BSYNC.RECONVERGENT B1 ;  /* 0x0000000000017941 */ /* 0x000fea0003800200 */
.L_x_20107:
[----:B------:R-:W-:Y:S01]  /*2c4c0*/  IADD3 R166, PT, PT, R166, 0x20, RZ ;  /* 0x00000020a6a67810 */ /* 0x000fe20007ffe0ff */
[----:B------:R-:W-:-:S07]  /*2c4d0*/  VIADD R163, R163, 0x20 ;  /* 0x00000020a3a37836 */ /* 0x000fce0000000000 */
.L_x_19992:
[----:B------:R-:W-:Y:S05]  /*2c4e0*/  BSYNC.RECONVERGENT B0 ;  /* 0x0000000000007941 */ /* 0x000fea0003800200 */
.L_x_19991:
        /* <DEDUP_REMOVED lines=36> */
.L_x_20116:
        /* <DEDUP_REMOVED lines=13> */
.L_x_20118:
[----:B------:R-:W-:Y:S05]  /*2c800*/  BSYNC.RECONVERGENT B3 ;  /* 0x0000000000037941 */ /* 0x000fea0003800200 */
.L_x_20117:
        /* <DEDUP_REMOVED lines=61> */
.L_x_20115:
[----:B------:R-:W-:Y:S05]  /*2cbe0*/  BSYNC.RECONVERGENT B2 ;  /* 0x0000000000027941 */ /* 0x000fea0003800200 */
.L_x_20114:
        /* <DEDUP_REMOVED lines=12> */
.L_x_20113:
[----:B------:R-:W-:Y:S05]  /*2ccb0*/  BSYNC.RECONVERGENT B1 ;  /* 0x0000000000017941 */ /* 0x000fea0003800200 */
.L_x_20112:
        /* <DEDUP_REMOVED lines=23> */
.L_x_20123:
        /* <DEDUP_REMOVED lines=13> */
.L_x_20125:
[----:B------:R-:W-:Y:S05]  /*2cf00*/  BSYNC.RECONVERGENT B3 ;  /* 0x0000000000037941 */ /* 0x000fea0003800200 */
.L_x_20124:
        /* <DEDUP_REMOVED lines=60> */
.L_x_20122:
[----:B------:R-:W-:Y:S05]  /*2d2d0*/  BSYNC.RECONVERGENT B2 ;  /* 0x0000000000027941 */ /* 0x000fea0003800200 */
.L_x_20121:
        /* <DEDUP_REMOVED lines=13> */
.L_x_20120:
[----:B------:R-:W-:Y:S05]  /*2d3b0*/  BSYNC.RECONVERGENT B1 ;  /* 0x0000000000017941 */ /* 0x000fea0003800200 */
.L_x_20119:
        /* <DEDUP_REMOVED lines=22> */
.L_x_20130:
        /* <DEDUP_REMOVED lines=13> */
.L_x_20132:
[----:B------:R-:W-:Y:S05]  /*2d5f0*/  BSYNC.RECONVERGENT B3 ;  /* 0x0000000000037941 */ /* 0x000fea0003800200 */
.L_x_20131:
        /* <DEDUP_REMOVED lines=61> */
.L_x_20129:
[----:B------:R-:W-:Y:S05]  /*2d9d0*/  BSYNC.RECONVERGENT B2 ;  /* 0x0000000000027941 */ /* 0x000fea0003800200 */
.L_x_20128:
        /* <DEDUP_REMOVED lines=12> */
.L_x_20127:
[----:B------:R-:W-:Y:S05]  /*2daa0*/  BSYNC.RECONVERGENT B1 ;  /* 0x0000000000017941 */ /* 0x000fea0003800200 */
.L_x_20126:
        /* <DEDUP_REMOVED lines=23> */
.L_x_20137:
        /* <DEDUP_REMOVED lines=13> */
.L_x_20139:
[----:B------:R-:W-:Y:S05]  /*2dcf0*/  BSYNC.RECONVERGENT B3 ;  /* 0x0000000000037941 */ /* 0x000fea0003800200 */
.L_x_20138:
        /* <DEDUP_REMOVED lines=61> */
.L_x_20136:
[----:B------:R-:W-:Y:S05]  /*2e0d0*/  BSYNC.RECONVERGENT B2 ;  /* 0x0000000000027941 */ /* 0x000fea0003800200 */
.L_x_20135:
        /* <DEDUP_REMOVED lines=13> */
.L_x_20134:
[----:B------:R-:W-:Y:S05]  /*2e1b0*/  BSYNC.RECONVERGENT B1 ;  /* 0x0000000000017941 */ /* 0x000fea0003800200 */
.L_x_20133:
        /* <DEDUP_REMOVED lines=22> */
.L_x_20144:
        /* <DEDUP_REMOVED lines=13> */
.L_x_20146:
[----:B------:R-:W-:Y:S05]  /*2e3f0*/  BSYNC.RECONVERGENT B3 ;  /* 0x0000000000037941 */ /* 0x000fea0003800200 */
.L_x_20145:
        /* <DEDUP_REMOVED lines=61> */
.L_x_20143:
[----:B------:R-:W-:Y:S05]  /*2e7d0*/  BSYNC.RECONVERGENT B2 ;  /* 0x0000000000027941 */ /* 0x000fea0003800200 */
.L_x_20142:
        /* <DEDUP_REMOVED lines=12> */
.L_x_20141:
[----:B------:R-:W-:Y:S05]  /*2e8a0*/  BSYNC.RECONVERGENT B1 ;  /* 0x0000000000017941 */ /* 0x000fea0003800200 */
.L_x_20140:
        /* <DEDUP_REMOVED lines=23> */
.L_x_20151:
        /* <DEDUP_REMOVED lines=13> */
.L_x_20153:
[----:B------:R-:W-:Y:S05]  /*2eaf0*/  BSYNC.RECONVERGENT B3 ;  /* 0x0000000000037941 */ /* 0x000fea0003800200 */
.L_x_20152:
        /* <DEDUP_REMOVED lines=61> */
.L_x_20150:
[----:B------:R-:W-:Y:S05]  /*2eed0*/  BSYNC.RECONVERGENT B2 ;  /* 0x0000000000027941 */ /* 0x000fea0003800200 */
.L_x_20149:
        /* <DEDUP_REMOVED lines=13> */
.L_x_20148:
[----:B------:R-:W-:Y:S05]  /*2efb0*/  BSYNC.RECONVERGENT B1 ;  /* 0x0000000000017941 */ /* 0x000fea0003800200 */
.L_x_20147:
        /* <DEDUP_REMOVED lines=22> */
.L_x_20158:
        /* <DEDUP_REMOVED lines=13> */
.L_x_20160:
[----:B------:R-:W-:Y:S05]  /*2f1f0*/  BSYNC.RECONVERGENT B3 ;  /* 0x0000000000037941 */ /* 0x000fea0003800200 */
.L_x_20159:
        /* <DEDUP_REMOVED lines=61> */
.L_x_20157:
[----:B------:R-:W-:Y:S05]  /*2f5d0*/  BSYNC.RECONVERGENT B2 ;  /* 0x0000000000027941 */ /* 0x000fea0003800200 */
.L_x_20156:
        /* <DEDUP_REMOVED lines=12> */
.L_x_20155:
[----:B------:R-:W-:Y:S05]  /*2f6a0*/  BSYNC.RECONVERGENT B1 ;  /* 0x0000000000017941 */ /* 0x000fea0003800200 */
.L_x_20154:
        /* <DEDUP_REMOVED lines=23> */
.L_x_20165:
        /* <DEDUP_REMOVED lines=13> */
.L_x_20167:
[----:B------:R-:W-:Y:S05]  /*2f8f0*/  BSYNC.RECONVERGENT B3 ;  /* 0x0000000000037941 */ /* 0x000fea0003800200 */
.L_x_20166:
        /* <DEDUP_REMOVED lines=61> */
.L_x_20164:
[----:B------:R-:W-:Y:S05]  /*2fcd0*/  BSYNC.RECONVERGENT B2 ;  /* 0x0000000000027941 */ /* 0x000fea0003800200 */
.L_x_20163:
        /* <DEDUP_REMOVED lines=13> */
.L_x_20162:
[----:B------:R-:W-:Y:S05]  /*2fdb0*/  BSYNC.RECONVERGENT B1 ;  /* 0x0000000000017941 */ /* 0x000fea0003800200 */
.L_x_20161:
[----:B------:R-:W-:Y:S02]  /*2fdc0*/  F2FP.BF16.F32.PACK_AB R164, RZ, R153 ;  /* 0x00000099ffa4723e */ /* 0x000fe400000010ff */
[----:B------:R-:W-:Y:S02]  /*2fdd0*/  PRMT R116, R116, 0x5410, R119 ;  /* 0x0000541074747816 */ /* 0x000fe40000000077 */
[----:B------:R-:W-:Y:S02]  /*2fde0*/  PRMT R118, R118, 0x5410, R172 ;  /* 0x0000541076767816 */ /* 0x000fe400000000ac */
[----:B------:R-:W-:Y:S02]  /*2fdf0*/  PRMT R117, R117, 0x5410, R162 ;  /* 0x0000541075757816 */ /* 0x000fe400000000a2 */
[----:B------:R-:W-:Y:S01]  /*2fe00*/  PRMT R119, R173, 0x5410, R164 ;  /* 0x00005410ad777816 */ /* 0x000fe200000000a4 */
[----:B------:R-:W-:Y:S06]  /*2fe10*/  BRA `(.L_x_20168) ;  /* 0x0000003400607947 */ /* 0x000fec0003800000 */
.L_x_20111:
        /* <DEDUP_REMOVED lines=21> */
.L_x_20173:
        /* <DEDUP_REMOVED lines=13> */
.L_x_20175:
[----:B------:R-:W-:Y:S05]  /*30040*/  BSYNC.RECONVERGENT B3 ;  /* 0x0000000000037941 */ /* 0x000fea0003800200 */
.L_x_20174:
        /* <DEDUP_REMOVED lines=61> */
.L_x_20172:
[----:B------:R-:W-:Y:S05]  /*30420*/  BSYNC.RECONVERGENT B2 ;  /* 0x0000000000027941 */ /* 0x000fea0003800200 */
.L_x_20171:
        /* <DEDUP_REMOVED lines=11> */
.L_x_20170:
[----:B------:R-:W-:Y:S05]  /*304e0*/  BSYNC.RECONVERGENT B1 ;  /* 0x0000000000017941 */ /* 0x000fea0003800200 */
.L_x_20169:
        /* <DEDUP_REMOVED lines=18> */
.L_x_20180:
        /* <DEDUP_REMOVED lines=13> */
.L_x_20182:
[----:B------:R-:W-:Y:S05]  /*306e0*/  BSYNC.RECONVERGENT B3 ;  /* 0x0000000000037941 */ /* 0x000fea0003800200 */
.L_x_20181:
        /* <DEDUP_REMOVED lines=61> */
.L_x_20179:
[----:B------:R-:W-:Y:S05]  /*30ac0*/  BSYNC.RECONVERGENT B2 ;  /* 0x0000000000027941 */ /* 0x000fea0003800200 */
.L_x_20178:
        /* <DEDUP_REMOVED lines=11> */
.L_x_20177:
[----:B------:R-:W-:Y:S05]  /*30b80*/  BSYNC.RECONVERGENT B1 ;  /* 0x0000000000017941 */ /* 0x000fea0003800200 */
.L_x_20176:
        /* <DEDUP_REMOVED lines=18> */
.L_x_20187:
        /* <DEDUP_REMOVED lines=13> */
.L_x_20189:
[----:B------:R-:W-:Y:S05]  /*30d80*/  BSYNC.RECONVERGENT B3 ;  /* 0x0000000000037941 */ /* 0x000fea0003800200 */
.L_x_20188:
        /* <DEDUP_REMOVED lines=61> */
.L_x_20186:
[----:B------:R-:W-:Y:S05]  /*31160*/  BSYNC.RECONVERGENT B2 ;  /* 0x0000000000027941 */ /* 0x000fea0003800200 */
.L_x_20185:
        /* <DEDUP_REMOVED lines=11> */
.L_x_20184:
[----:B------:R-:W-:Y:S05]  /*31220*/  BSYNC.RECONVERGENT B1 ;  /* 0x0000000000017941 */ /* 0x000fea0003800200 */
.L_x_20183:
        /* <DEDUP_REMOVED lines=18> */
.L_x_20194:
        /* <DEDUP_REMOVED lines=13> */
.L_x_20196:
[----:B------:R-:W-:Y:S05]  /*31420*/  BSYNC.RECONVERGENT B3 ;  /* 0x0000000000037941 */ /* 0x000fea0003800200 */
.L_x_20195:
        /* <DEDUP_REMOVED lines=61> */
.L_x_20193:
[----:B------:R-:W-:Y:S05]  /*31800*/  BSYNC.RECONVERGENT B2 ;  /* 0x0000000000027941 */ /* 0x000fea0003800200 */
.L_x_20192:
        /* <DEDUP_REMOVED lines=11> */
.L_x_20191:
[----:B------:R-:W-:Y:S05]  /*318c0*/  BSYNC.RECONVERGENT B1 ;  /* 0x0000000000017941 */ /* 0x000fea0003800200 */
.L_x_20190:
        /* <DEDUP_REMOVED lines=18> */
.L_x_20201:
        /* <DEDUP_REMOVED lines=13> */
.L_x_20203:
[----:B------:R-:W-:Y:S05]  /*31ac0*/  BSYNC.RECONVERGENT B3 ;  /* 0x0000000000037941 */ /* 0x000fea0003800200 */
.L_x_20202:
        /* <DEDUP_REMOVED lines=61> */
.L_x_20200:
[----:B------:R-:W-:Y:S05]  /*31ea0*/  BSYNC.RECONVERGENT B2 ;  /* 0x0000000000027941 */ /* 0x000fea0003800200 */
.L_x_20199:
        /* <DEDUP_REMOVED lines=11> */
.L_x_20198:
[----:B------:R-:W-:Y:S05]  /*31f60*/  BSYNC.RECONVERGENT B1 ;  /* 0x0000000000017941 */ /* 0x000fea0003800200 */
.L_x_20197:
        /* <DEDUP_REMOVED lines=18> */
.L_x_20208:
        /* <DEDUP_REMOVED lines=13> */
.L_x_20210:
[----:B------:R-:W-:Y:S05]  /*32160*/  BSYNC.RECONVERGENT B3 ;  /* 0x0000000000037941 */ /* 0x000fea0003800200 */
.L_x_20209:
        /* <DEDUP_REMOVED lines=61> */
.L_x_20207:
[----:B------:R-:W-:Y:S05]  /*32540*/  BSYNC.RECONVERGENT B2 ;  /* 0x0000000000027941 */ /* 0x000fea0003800200 */
.L_x_20206:
        /* <DEDUP_REMOVED lines=11> */
.L_x_20205:
[----:B------:R-:W-:Y:S05]  /*32600*/  BSYNC.RECONVERGENT B1 ;  /* 0x0000000000017941 */ /* 0x000fea0003800200 */
.L_x_20204:
        /* <DEDUP_REMOVED lines=18> */
.L_x_20215:
        /* <DEDUP_REMOVED lines=13> */
.L_x_20217:
[----:B------:R-:W-:Y:S05]  /*32800*/  BSYNC.RECONVERGENT B3 ;  /* 0x0000000000037941 */ /* 0x000fea0003800200 */
.L_x_20216:
        /* <DEDUP_REMOVED lines=61> */
.L_x_20214:
[----:B------:R-:W-:Y:S05]  /*32be0*/  BSYNC.RECONVERGENT B2 ;  /* 0x0000000000027941 */ /* 0x000fea0003800200 */
.L_x_20213:
        /* <DEDUP_REMOVED lines=11> */
.L_x_20212:
[----:B------:R-:W-:Y:S05]  /*32ca0*/  BSYNC.RECONVERGENT B1 ;  /* 0x0000000000017941 */ /* 0x000fea0003800200 */
.L_x_20211:
        /* <DEDUP_REMOVED lines=18> */
.L_x_20222:
        /* <DEDUP_REMOVED lines=13> */
.L_x_20224:
[----:B------:R-:W-:Y:S05]  /*32ea0*/  BSYNC.RECONVERGENT B3 ;  /* 0x0000000000037941 */ /* 0x000fea0003800200 */
.L_x_20223:
        /* <DEDUP_REMOVED lines=61> */
.L_x_20221:
[----:B------:R-:W-:Y:S05]  /*33280*/  BSYNC.RECONVERGENT B2 ;  /* 0x0000000000027941 */ /* 0x000fea0003800200 */
.L_x_20220:
        /* <DEDUP_REMOVED lines=11> */
.L_x_20219:
[----:B------:R-:W-:Y:S05]  /*33340*/  BSYNC.RECONVERGENT B1 ;  /* 0x0000000000017941 */ /* 0x000fea0003800200 */
.L_x_20218:
[----:B------:R-:W-:Y:S02]  /*33350*/  F2FP.BF16.F32.PACK_AB R164, RZ, R153 ;  /* 0x00000099ffa4723e */ /* 0x000fe400000010ff */
[----:B------:R-:W-:Y:S02]  /*33360*/  PRMT R116, R116, 0x5410, R119 ;  /* 0x0000541074747816 */ /* 0x000fe40000000077 */
[----:B------:R-:W-:Y:S02]  /*33370*/  PRMT R118, R118, 0x5410, R169 ;  /* 0x0000541076767816 */ /* 0x000fe400000000a9 */
[----:B------:R-:W-:Y:S02]  /*33380*/  PRMT R117, R117, 0x5410, R162 ;  /* 0x0000541075757816 */ /* 0x000fe400000000a2 */
[----:B------:R-:W-:-:S07]  /*33390*/  PRMT R119, R174, 0x5410, R164 ;  /* 0x00005410ae777816 */ /* 0x000fce00000000a4 */
.L_x_20168:
        /* <DEDUP_REMOVED lines=26> */
.L_x_20226:
[----:B------:R-:W-:Y:S05]  /*33540*/  BSYNC.RECONVERGENT B1 ;  /* 0x0000000000017941 */ /* 0x000fea0003800200 */
.L_x_20225:
[----:B------:R-:W-:Y:S01]  /*33550*/  VIADD R166, R166, 0x20 ;  /* 0x00000020a6a67836 */ /* 0x000fe20000000000 */
[----:B------:R-:W-:-:S07]  /*33560*/  IADD3 R163, PT, PT, R163, 0x20, RZ ;  /* 0x00000020a3a37810 */ /* 0x000fce0007ffe0ff */
.L_x_20110:
[----:B------:R-:W-:Y:S05]  /*33570*/  BSYNC.RECONVERGENT B0 ;  /* 0x0000000000007941 */ /* 0x000fea0003800200 */
.L_x_20109:
        /* <DEDUP_REMOVED lines=36> */
.L_x_20234:
        /* <DEDUP_REMOVED lines=13> */
.L_x_20236:
[----:B------:R-:W-:Y:S05]  /*33890*/  BSYNC.RECONVERGENT B3 ;  /* 0x0000000000037941 */ /* 0x000fea0003800200 */
.L_x_20235:
        /* <DEDUP_REMOVED lines=61> */
.L_x_20233:
[----:B------:R-:W-:Y:S05]  /*33c70*/  BSYNC.RECONVERGENT B2 ;  /* 0x0000000000027941 */ /* 0x000fea0003800200 */
.L_x_20232:
        /* <DEDUP_REMOVED lines=12> */
.L_x_20231:
[----:B------:R-:W-:Y:S05]  /*33d40*/  BSYNC.RECONVERGENT B1 ;  /* 0x0000000000017941 */ /* 0x000fea0003800200 */
.L_x_20230:
        /* <DEDUP_REMOVED lines=23> */
.L_x_20241:
        /* <DEDUP_REMOVED lines=13> */
.L_x_20243:
[----:B------:R-:W-:Y:S05]  /*33f90*/  BSYNC.RECONVERGENT B3 ;  /* 0x0000000000037941 */ /* 0x000fea0003800200 */
.L_x_20242:
        /* <DEDUP_REMOVED lines=61> */
.L_x_20240:
[----:B------:R-:W-:Y:S05]  /*34370*/  BSYNC.RECONVERGENT B2 ;  /* 0x0000000000027941 */ /* 0x000fea0003800200 */
.L_x_20239:
        /* <DEDUP_REMOVED lines=13> */
.L_x_20238:
[----:B------:R-:W-:Y:S05]  /*34450*/  BSYNC.RECONVERGENT B1 ;  /* 0x0000000000017941 */ /* 0x000fea0003800200 */
.L_x_20237:
        /* <DEDUP_REMOVED lines=22> */
.L_x_20248:
        /* <DEDUP_REMOVED lines=13> */
.L_x_20250:
[----:B------:R-:W-:Y:S05]  /*34690*/  BSYNC.RECONVERGENT B3 ;  /* 0x0000000000037941 */ /* 0x000fea0003800200 */
.L_x_20249:
        /* <DEDUP_REMOVED lines=61> */
.L_x_20247:
[----:B------:R-:W-:Y:S05]  /*34a70*/  BSYNC.RECONVERGENT B2 ;  /* 0x0000000000027941 */ /* 0x000fea0003800200 */
.L_x_20246:
        /* <DEDUP_REMOVED lines=12> */
.L_x_20245:
[----:B------:R-:W-:Y:S05]  /*34b40*/  BSYNC.RECONVERGENT B1 ;  /* 0x0000000000017941 */ /* 0x000fea0003800200 */
.L_x_20244:
        /* <DEDUP_REMOVED lines=23> */
.L_x_20255:
        /* <DEDUP_REMOVED lines=13> */
.L_x_20257:
[----:B------:R-:W-:Y:S05]  /*34d90*/  BSYNC.RECONVERGENT B3 ;  /* 0x0000000000037941 */ /* 0x000fea0003800200 */
.L_x_20256:
        /* <DEDUP_REMOVED lines=61> */
.L_x_20254:
[----:B------:R-:W-:Y:S05]  /*35170*/  BSYNC.RECONVERGENT B2 ;  /* 0x0000000000027941 */ /* 0x000fea0003800200 */
.L_x_20253:
        /* <DEDUP_REMOVED lines=13> */
.L_x_20252:
[----:B------:R-:W-:Y:S05]  /*35250*/  BSYNC.RECONVERGENT B1 ;  /* 0x0000000000017941 */ /* 0x000fea0003800200 */
.L_x_20251:
        /* <DEDUP_REMOVED lines=22> */
.L_x_20262:
        /* <DEDUP_REMOVED lines=13> */
.L_x_20264:
[----:B------:R-:W-:Y:S05]  /*35490*/  BSYNC.RECONVERGENT B3 ;  /* 0x0000000000037941 */ /* 0x000fea0003800200 */
.L_x_20263:
        /* <DEDUP_REMOVED lines=61> */
.L_x_20261:
[----:B------:R-:W-:Y:S05]  /*35870*/  BSYNC.RECONVERGENT B2 ;  /* 0x0000000000027941 */ /* 0x000fea0003800200 */
.L_x_20260:
        /* <DEDUP_REMOVED lines=12> */
.L_x_20259:
[----:B------:R-:W-:Y:S05]  /*35940*/  BSYNC.RECONVERGENT B1 ;  /* 0x0000000000017941 */ /* 0x000fea0003800200 */
.L_x_20258:
        /* <DEDUP_REMOVED lines=23> */
.L_x_20269:
        /* <DEDUP_REMOVED lines=13> */
.L_x_20271:
[----:B------:R-:W-:Y:S05]  /*35b90*/  BSYNC.RECONVERGENT B3 ;  /* 0x0000000000037941 */ /* 0x000fea0003800200 */
.L_x_20270:
        /* <DEDUP_REMOVED lines=61> */
.L_x_20268:
[----:B------:R-:W-:Y:S05]  /*35f70*/  BSYNC.RECONVERGENT B2 ;  /* 0x0000000000027941 */ /* 0x000fea0003800200 */
.L_x_20267:
        /* <DEDUP_REMOVED lines=13> */
.L_x_20266:
[----:B------:R-:W-:Y:S05]  /*36050*/  BSYNC.RECONVERGENT B1 ;  /* 0x0000000000017941 */ /* 0x000fea0003800200 */
.L_x_20265:
        /* <DEDUP_REMOVED lines=22> */
.L_x_20276:
        /* <DEDUP_REMOVED lines=13> */
.L_x_20278:
[----:B------:R-:W-:Y:S05]  /*36290*/  BSYNC.RECONVERGENT B3 ;  /* 0x0000000000037941 */ /* 0x000fea0003800200 */
.L_x_20277:
        /* <DEDUP_REMOVED lines=61> */
.L_x_20275:
[----:B------:R-:W-:Y:S05]  /*36670*/  BSYNC.RECONVERGENT B2 ;  /* 0x0000000000027941 */ /* 0x000fea0003800200 */
.L_x_20274:
        /* <DEDUP_REMOVED lines=12> */
.L_x_20273:
[----:B------:R-:W-:Y:S05]  /*36740*/  BSYNC.RECONVERGENT B1 ;  /* 0x0000000000017941 */ /* 0x000fea0003800200 */
.L_x_20272:
        /* <DEDUP_REMOVED lines=23> */
.L_x_20283:
        /* <DEDUP_REMOVED lines=13> */
.L_x_20285:
[----:B------:R-:W-:Y:S05]  /*36990*/  BSYNC.RECONVERGENT B3 ;  /* 0x0000000000037941 */ /* 0x000fea0003800200 */
.L_x_20284:
        /* <DEDUP_REMOVED lines=61> */
.L_x_20282:
[----:B------:R-:W-:Y:S05]  /*36d70*/  BSYNC.RECONVERGENT B2 ;  /* 0x0000000000027941 */ /* 0x000fea0003800200 */
.L_x_20281:
        /* <DEDUP_REMOVED lines=13> */
.L_x_20280:
[----:B------:R-:W-:Y:S05]  /*36e50*/  BSYNC.RECONVERGENT B1 ;  /* 0x0000000000017941 */ /* 0x000fea0003800200 */
.L_x_20279:
[----:B------:R-:W-:Y:S02]  /*36e60*/  F2FP.BF16.F32.PACK_AB R164, RZ, R161 ;  /* 0x000000a1ffa4723e */ /* 0x000fe400000010ff */
[----:B------:R-:W-:Y:S02]  /*36e70*/  PRMT R116, R119, 0x5410, R116 ;  /* 0x0000541077747816 */ /* 0x000fe40000000074 */
[----:B------:R-:W-:Y:S02]  /*36e80*/  PRMT R118, R118, 0x5410, R172 ;  /* 0x0000541076767816 */ /* 0x000fe400000000ac */
[----:B------:R-:W-:Y:S02]  /*36e90*/  PRMT R117, R117, 0x5410, R167 ;  /* 0x0000541075757816 */ /* 0x000fe400000000a7 */
[----:B------:R-:W-:Y:S01]  /*36ea0*/  PRMT R119, R173, 0x5410, R164 ;  /* 0x00005410ad777816 */ /* 0x000fe200000000a4 */
[----:B------:R-:W-:Y:S06]  /*36eb0*/  BRA `(.L_x_20286) ;  /* 0x0000003400647947 */ /* 0x000fec0003800000 */
.L_x_20229:
        /* <DEDUP_REMOVED lines=21> */
.L_x_20291:
        /* <DEDUP_REMOVED lines=13> */
.L_x_20293:
[----:B------:R-:W-:Y:S05]  /*370e0*/  BSYNC.RECONVERGENT B3 ;  /* 0x0000000000037941 */ /* 0x000fea0003800200 */
.L_x_20292:
        /* <DEDUP_REMOVED lines=61> */
.L_x_20290:
[----:B------:R-:W-:Y:S05]  /*374c0*/  BSYNC.RECONVERGENT B2 ;  /* 0x0000000000027941 */ /* 0x000fea0003800200 */
.L_x_20289:
        /* <DEDUP_REMOVED lines=11> */
.L_x_20288:
[----:B------:R-:W-:Y:S05]  /*37580*/  BSYNC.RECONVERGENT B1 ;  /* 0x0000000000017941 */ /* 0x000fea0003800200 */
.L_x_20287:
        /* <DEDUP_REMOVED lines=18> */
.L_x_20298:
        /* <DEDUP_REMOVED lines=13> */
.L_x_20300:
[----:B------:R-:W-:Y:S05]  /*37780*/  BSYNC.RECONVERGENT B3 ;  /* 0x0000000000037941 */ /* 0x000fea0003800200 */
.L_x_20299:
        /* <DEDUP_REMOVED lines=61> */
.L_x_20297:
[----:B------:R-:W-:Y:S05]  /*37b60*/  BSYNC.RECONVERGENT B2 ;  /* 0x0000000000027941 */ /* 0x000fea0003800200 */
.L_x_20296:
        /* <DEDUP_REMOVED lines=11> */
.L_x_20295:
[----:B------:R-:W-:Y:S05]  /*37c20*/  BSYNC.RECONVERGENT B1 ;  /* 0x0000000000017941 */ /* 0x000fea0003800200 */
.L_x_20294:
        /* <DEDUP_REMOVED lines=18> */
.L_x_20305:
        /* <DEDUP_REMOVED lines=13> */
.L_x_20307:
[----:B------:R-:W-:Y:S05]  /*37e20*/  BSYNC.RECONVERGENT B3 ;  /* 0x0000000000037941 */ /* 0x000fea0003800200 */
.L_x_20306:
        /* <DEDUP_REMOVED lines=61> */
.L_x_20304:
[----:B------:R-:W-:Y:S05]  /*38200*/  BSYNC.RECONVERGENT B2 ;  /* 0x0000000000027941 */ /* 0x000fea0003800200 */
.L_x_20303:
        /* <DEDUP_REMOVED lines=11> */
.L_x_20302:
[----:B------:R-:W-:Y:S05]  /*382c0*/  BSYNC.RECONVERGENT B1 ;  /* 0x0000000000017941 */ /* 0x000fea0003800200 */
.L_x_20301:
        /* <DEDUP_REMOVED lines=18> */
.L_x_20312:
        /* <DEDUP_REMOVED lines=13> */
.L_x_20314:
[----:B------:R-:W-:Y:S05]  /*384c0*/  BSYNC.RECONVERGENT B3 ;  /* 0x0000000000037941 */ /* 0x000fea0003800200 */
.L_x_20313:
        /* <DEDUP_REMOVED lines=61> */
.L_x_20311:
[----:B------:R-:W-:Y:S05]  /*388a0*/  BSYNC.RECONVERGENT B2 ;  /* 0x0000000000027941 */ /* 0x000fea0003800200 */
.L_x_20310:
        /* <DEDUP_REMOVED lines=11> */
.L_x_20309:
[----:B------:R-:W-:Y:S05]  /*38960*/  BSYNC.RECONVERGENT B1 ;  /* 0x0000000000017941 */ /* 0x000fea0003800200 */
.L_x_20308:
        /* <DEDUP_REMOVED lines=18> */
.L_x_20319:
        /* <DEDUP_REMOVED lines=13> */
.L_x_20321:
[----:B------:R-:W-:Y:S05]  /*38b60*/  BSYNC.RECONVERGENT B3 ;  /* 0x0000000000037941 */ /* 0x000fea0003800200 */
.L_x_20320:
        /* <DEDUP_REMOVED lines=61> */
.L_x_20318:
[----:B------:R-:W-:Y:S05]  /*38f40*/  BSYNC.RECONVERGENT B2 ;  /* 0x0000000000027941 */ /* 0x000fea0003800200 */
.L_x_20317:
        /* <DEDUP_REMOVED lines=11> */
.L_x_20316:
[----:B------:R-:W-:Y:S05]  /*39000*/  BSYNC.RECONVERGENT B1 ;  /* 0x0000000000017941 */ /* 0x000fea0003800200 */
.L_x_20315:
        /* <DEDUP_REMOVED lines=18> */
.L_x_20326:
        /* <DEDUP_REMOVED lines=13> */
.L_x_20328:
[----:B------:R-:W-:Y:S05]  /*39200*/  BSYNC.RECONVERGENT B3 ;  /* 0x0000000000037941 */ /* 0x000fea0003800200 */
.L_x_20327:
        /* <DEDUP_REMOVED lines=61> */
.L_x_20325:
[----:B------:R-:W-:Y:S05]  /*395e0*/  BSYNC.RECONVERGENT B2 ;  /* 0x0000000000027941 */ /* 0x000fea0003800200 */
.L_x_20324:
        /* <DEDUP_REMOVED lines=11> */
.L_x_20323:
[----:B------:R-:W-:Y:S05]  /*396a0*/  BSYNC.RECONVERGENT B1 ;  /* 0x0000000000017941 */ /* 0x000fea0003800200 */
.L_x_20322:
        /* <DEDUP_REMOVED lines=18> */
.L_x_20333:
        /* <DEDUP_REMOVED lines=13> */
.L_x_20335:
[----:B------:R-:W-:Y:S05]  /*398a0*/  BSYNC.RECONVERGENT B3 ;  /* 0x0000000000037941 */ /* 0x000fea0003800200 */
.L_x_20334:
        /* <DEDUP_REMOVED lines=61> */
.L_x_20332:
[----:B------:R-:W-:Y:S05]  /*39c80*/  BSYNC.RECONVERGENT B2 ;  /* 0x0000000000027941 */ /* 0x000fea0003800200 */
.L_x_20331:
        /* <DEDUP_REMOVED lines=11> */
.L_x_20330:
[----:B------:R-:W-:Y:S05]  /*39d40*/  BSYNC.RECONVERGENT B1 ;  /* 0x0000000000017941 */ /* 0x000fea0003800200 */
.L_x_20329:
        /* <DEDUP_REMOVED lines=18> */
.L_x_20340:
        /* <DEDUP_REMOVED lines=13> */
.L_x_20342:
[----:B------:R-:W-:Y:S05]  /*39f40*/  BSYNC.RECONVERGENT B3 ;  /* 0x0000000000037941 */ /* 0x000fea0003800200 */
.L_x_20341:
        /* <DEDUP_REMOVED lines=61> */
.L_x_20339:
[----:B------:R-:W-:Y:S05]  /*3a320*/  BSYNC.RECONVERGENT B2 ;  /* 0x0000000000027941 */ /* 0x000fea0003800200 */
.L_x_20338:
        /* <DEDUP_REMOVED lines=11> */
.L_x_20337:
[----:B------:R-:W-:Y:S05]  /*3a3e0*/  BSYNC.RECONVERGENT B1 ;  /* 0x0000000000017941 */ /* 0x000fea0003800200 */
.L_x_20336:
[----:B------:R-:W-:Y:S01]  /*3a3f0*/  F2FP.BF16.F32.PACK_AB R168, RZ, R161 ;  /* 0x000000a1ffa8723e */ /* 0x000fe200000010ff */
[----:B------:R-:W-:Y:S01]  /*3a400*/  IMAD.MOV.U32 R162, RZ, RZ, R165 ;  /* 0x000000ffffa27224 */ /* 0x000fe200078e00a5 */
[----:B------:R-:W-:Y:S02]  /*3a410*/  PRMT R116, R116, 0x5410, R119 ;  /* 0x0000541074747816 */ /* 0x000fe40000000077 */
[----:B------:R-:W-:Y:S02]  /*3a420*/  PRMT R118, R118, 0x5410, R167 ;  /* 0x0000541076767816 */ /* 0x000fe400000000a7 */
[----:B------:R-:W-:Y:S02]  /*3a430*/  PRMT R117, R117, 0x5410, R164 ;  /* 0x0000541075757816 */ /* 0x000fe400000000a4 */
[----:B------:R-:W-:-:S07]  /*3a440*/  PRMT R119, R174, 0x5410, R168 ;  /* 0x00005410ae777816 */ /* 0x000fce00000000a8 */
.L_x_20286:
[----:B------:R-:W0:Y:S02]  /*3a450*/  LDC.64 R164, c[0x0][0x3a8] ;  /* 0x0000ea00ffa47b82 */ /* 0x000e240000000a00 */
[----:B0-----:R-:W-:-:S05]  /*3a460*/  IMAD.WIDE.U32 R166, R166, 0x10, R164 ;  /* 0x00000010a6a67825 */ /* 0x001fca00078e00a4 */
[----:B------:R2:W-:Y:S01]  /*3a470*/  STG.E.128 desc[UR6][R166.64], R116 ;  /* 0x00000074a6007986 */ /* 0x0005e2000c101d06 */
[----:B------:R-:W-:Y:S05]  /*3a480*/  @!P0 BRA `(.L_x_20228) ;  /* 0x0000000000508947 */ /* 0x000fea0003800000 */
[----:B--2---:R-:W-:Y:S02]  /*3a490*/  SHF.L.U32 R116, R24, 0x10, RZ ;  /* 0x0000001018747819 */ /* 0x004fe400000006ff */
        /* <DEDUP_REMOVED lines=19> */
.L_x_20228:
[----:B------:R-:W-:Y:S05]  /*3a5d0*/  BSYNC.RECONVERGENT B0 ;  /* 0x0000000000007941 */ /* 0x000fea0003800200 */
.L_x_20227:
        /* <DEDUP_REMOVED lines=234> */
.L_x_20372:
        /* <DEDUP_REMOVED lines=15> */
[----:B-----5:R-:W-:-:S13]  /*3b570*/  ISETP.GE.AND P1, PT, R175, 0x1, PT ;  /* 0x00000001af00780c */ /* 0x020fda0003f26270 */
[----:B0-----:R-:W-:Y:S05]  /*3b580*/  @!P1 BRA `(.L_x_20345) ;  /* 0x00000014005c9947 */ /* 0x001fea0003800000 */
[----:B------:R-:W0:Y:S01]  /*3b590*/  LDC R164, c[0x0][0x388] ;  /* 0x0000e200ffa47b82 */ /* 0x000e220000000800 */
[----:B------:R-:W-:Y:S01]  /*3b5a0*/  VIADD R116, R175, 0xffffffff ;  /* 0xffffffffaf747836 */ /* 0x000fe20000000000 */
[----:B------:R-:W-:Y:S01]  /*3b5b0*/  BSSY.RECONVERGENT B1, `(.L_x_20346) ;  /* 0x000002f000017945 */ /* 0x000fe20003800200 */
[----:B------:R-:W-:Y:S02]  /*3b5c0*/  FSEL R167, R118, RZ, !P0 ;  /* 0x000000ff76a77208 */ /* 0x000fe40004000000 */
[----:B0-----:R-:W-:-:S05]  /*3b5d0*/  IMAD R116, R116, R164, RZ ;  /* 0x000000a474747224 */ /* 0x001fca00078e02ff */
[----:B------:R-:W-:-:S04]  /*3b5e0*/  SHF.R.S32.HI R117, RZ, 0x1f, R116 ;  /* 0x0000001fff757819 */ /* 0x000fc80000011474 */
[----:B------:R-:W-:-:S04]  /*3b5f0*/  LEA.HI R117, R117, R116, RZ, 0x3 ;  /* 0x0000007475757211 */ /* 0x000fc800078f18ff */
[----:B------:R-:W-:Y:S01]  /*3b600*/  LEA.HI.SX32 R166, R117, R252, 0x1d ;  /* 0x000000fc75a67211 */ /* 0x000fe200078feaff */
[----:B------:R-:W-:Y:S06]  /*3b610*/  @!P5 BRA `(.L_x_20347) ;  /* 0x0000000000a0d947 */ /* 0x000fec0003800000 */
[----:B------:R-:W2:Y:S04]  /*3b620*/  LDL R173, [R1+0xc0] ;  /* 0x0000c00001ad7983 */ /* 0x000ea80000100800 */
[----:B------:R-:W3:Y:S04]  /*3b630*/  LDL R172, [R1+0xc4] ;  /* 0x0000c40001ac7983 */ /* 0x000ee80000100800 */
[----:B------:R-:W4:Y:S04]  /*3b640*/  LDL R171, [R1+0xc8] ;  /* 0x0000c80001ab7983 */ /* 0x000f280000100800 */
[----:B------:R-:W5:Y:S04]  /*3b650*/  LDL R170, [R1+0xcc] ;  /* 0x0000cc0001aa7983 */ /* 0x000f680000100800 */
[----:B------:R-:W4:Y:S04]  /*3b660*/  LDL R169, [R1+0xb0] ;  /* 0x0000b00001a97983 */ /* 0x000f280000100800 */
[----:B------:R-:W4:Y:S04]  /*3b670*/  LDL R164, [R1+0xb4] ;  /* 0x0000b40001a47983 */ /* 0x000f280000100800 */
[----:B------:R-:W4:Y:S04]  /*3b680*/  LDL R168, [R1+0xb8] ;  /* 0x0000b80001a87983 */ /* 0x000f280000100800 */
[----:B------:R-:W4:Y:S01]  /*3b690*/  LDL R165, [R1+0xbc] ;  /* 0x0000bc0001a57983 */ /* 0x000f220000100800 */
[--C-:B------:R-:W-:Y:S01]  /*3b6a0*/  FADD.FTZ R117, R11, -R167.reuse ;  /* 0x800000a70b757221 */ /* 0x100fe20000010000 */
[--C-:B------:R-:W-:Y:S01]  /*3b6b0*/  FADD.FTZ R116, R13, -R167.reuse ;  /* 0x800000a70d747221 */ /* 0x100fe20000010000 */
[--C-:B------:R-:W-:Y:S01]  /*3b6c0*/  FADD.FTZ R118, R17, -R167.reuse ;  /* 0x800000a711767221 */ /* 0x100fe20000010000 */
[----:B------:R-:W-:Y:S01]  /*3b6d0*/  FADD.FTZ R119, R19, -R167 ;  /* 0x800000a713777221 */ /* 0x000fe20000010000 */
[C---:B------:R-:W-:Y:S01]  /*3b6e0*/  FMUL.FTZ R117, R163.reuse, R117 ;  /* 0x00000075a3757220 */ /* 0x040fe20000410000 */
[C---:B------:R-:W-:Y:S01]  /*3b6f0*/  FMUL.FTZ R116, R163.reuse, R116 ;  /* 0x00000074a3747220 */ /* 0x040fe20000410000 */
[C---:B------:R-:W-:Y:S01]  /*3b700*/  FMUL.FTZ R118, R163.reuse, R118 ;  /* 0x00000076a3767220 */ /* 0x040fe20000410000 */
[----:B------:R-:W-:Y:S01]  /*3b710*/  FMUL.FTZ R119, R163, R119 ;  /* 0x00000077a3777220 */ /* 0x000fe20000410000 */
[----:B--2---:R-:W-:Y:S01]  /*3b720*/  FFMA.FTZ R117, R117, R173, R192 ;  /* 0x000000ad75757223 */ /* 0x004fe200000100c0 */
[----:B---3--:R-:W-:-:S05]  /*3b730*/  FFMA.FTZ R116, R116, R172, R193 ;  /* 0x000000ac74747223 */ /* 0x008fca00000100c1 */
[----:B------:R-:W-:Y:S01]  /*3b740*/  F2FP.BF16.F32.PACK_AB R116, R116, R117 ;  /* 0x000000757474723e */ /* 0x000fe200000010ff */
[----:B------:R-:W-:Y:S01]  /*3b750*/  FADD.FTZ R117, R15, -R167 ;  /* 0x800000a70f757221 */ /* 0x000fe20000010000 */
[----:B-----5:R-:W-:-:S03]  /*3b760*/  FFMA.FTZ R118, R118, R170, R195 ;  /* 0x000000aa76767223 */ /* 0x020fc600000100c3 */
[----:B------:R-:W-:Y:S01]  /*3b770*/  FMUL.FTZ R117, R163, R117 ;  /* 0x00000075a3757220 */ /* 0x000fe20000410000 */
[----:B----4-:R-:W-:-:S03]  /*3b780*/  FFMA.FTZ R119, R119, R169, R196 ;  /* 0x000000a977777223 */ /* 0x010fc600000100c4 */
[----:B------:R-:W-:-:S05]  /*3b790*/  FFMA.FTZ R117, R117, R171, R194 ;  /* 0x000000ab75757223 */ /* 0x000fca00000100c2 */
[----:B------:R-:W-:Y:S01]  /*3b7a0*/  F2FP.BF16.F32.PACK_AB R117, R118, R117 ;  /* 0x000000757675723e */ /* 0x000fe200000010ff */
[----:B------:R-:W-:-:S04]  /*3b7b0*/  FADD.FTZ R118, R21, -R167 ;  /* 0x800000a715767221 */ /* 0x000fc80000010000 */
[----:B------:R-:W-:-:S04]  /*3b7c0*/  FMUL.FTZ R118, R163, R118 ;  /* 0x00000076a3767220 */ /* 0x000fc80000410000 */
        /* <DEDUP_REMOVED lines=10> */
[C---:B0-----:R-:W-:Y:S01]  /*3b870*/  IMAD.WIDE.U32 R164, R166.reuse, 0x10, R164 ;  /* 0x00000010a6a47825 */ /* 0x041fe200078e00a4 */
[----:B------:R-:W-:-:S04]  /*3b880*/  IADD3 R166, PT, PT, R166, 0x20, RZ ;  /* 0x00000020a6a67810 */ /* 0x000fc80007ffe0ff */
[----:B------:R0:W-:Y:S03]  /*3b890*/  STG.E.128 desc[UR6][R164.64], R116 ;  /* 0x00000074a4007986 */ /* 0x0001e6000c101d06 */
.L_x_20347:
[----:B------:R-:W-:Y:S05]  /*3b8a0*/  BSYNC.RECONVERGENT B1 ;  /* 0x0000000000017941 */ /* 0x000fea0003800200 */
.L_x_20346:
[----:B------:R-:W-:Y:S01]  /*3b8b0*/  LOP3.LUT P0, RZ, R35, 0x200, RZ, 0xc0, !PT ;  /* 0x0000020023ff7812 */ /* 0x000fe2000780c0ff */
[----:B------:R-:W-:-:S12]  /*3b8c0*/  BSSY.RECONVERGENT B1, `(.L_x_20348) ;  /* 0x000002a000017945 */ /* 0x000fd80003800200 */
[----:B------:R-:W-:Y:S05]  /*3b8d0*/  @!P0 BRA `(.L_x_20349) ;  /* 0x0000000000a08947 */ /* 0x000fea0003800000 */
[----:B------:R-:W2:Y:S04]  /*3b8e0*/  LDL R171, [R1+0xa0] ;  /* 0x0000a00001ab7983 */ /* 0x000ea80000100800 */
[----:B0-----:R-:W3:Y:S04]  /*3b8f0*/  LDL R118, [R1+0xa4] ;  /* 0x0000a40001767983 */ /* 0x001ee80000100800 */
[----:B------:R-:W4:Y:S04]  /*3b900*/  LDL R170, [R1+0xa8] ;  /* 0x0000a80001aa7983 */ /* 0x000f280000100800 */
[----:B------:R-:W5:Y:S04]  /*3b910*/  LDL R119, [R1+0xac] ;  /* 0x0000ac0001777983 */ /* 0x000f680000100800 */
[----:B------:R-:W4:Y:S04]  /*3b920*/  LDL R169, [R1+0x90] ;  /* 0x0000900001a97983 */ /* 0x000f280000100800 */
[----:B------:R-:W4:Y:S04]  /*3b930*/  LDL R164, [R1+0x94] ;  /* 0x0000940001a47983 */ /* 0x000f280000100800 */
[----:B------:R-:W4:Y:S04]  /*3b940*/  LDL R168, [R1+0x98] ;  /* 0x0000980001a87983 */ /* 0x000f280000100800 */
[----:B------:R-:W4:Y:S01]  /*3b950*/  LDL R165, [R1+0x9c] ;  /* 0x00009c0001a57983 */ /* 0x000f220000100800 */
[--C-:B------:R-:W-:Y:S01]  /*3b960*/  FADD.FTZ R117, R27, -R167.reuse ;  /* 0x800000a71b757221 */ /* 0x100fe20000010000 */
[----:B------:R-:W-:-:S03]  /*3b970*/  FADD.FTZ R116, R28, -R167 ;  /* 0x800000a71c747221 */ /* 0x000fc60000010000 */
[C---:B------:R-:W-:Y:S01]  /*3b980*/  FMUL.FTZ R117, R163.reuse, R117 ;  /* 0x00000075a3757220 */ /* 0x040fe20000410000 */
[----:B------:R-:W-:-:S03]  /*3b990*/  FMUL.FTZ R116, R163, R116 ;  /* 0x00000074a3747220 */ /* 0x000fc60000410000 */
[----:B--2---:R-:W-:Y:S01]  /*3b9a0*/  FFMA.FTZ R117, R117, R171, R200 ;  /* 0x000000ab75757223 */ /* 0x004fe200000100c8 */
[----:B---3--:R-:W-:Y:S01]  /*3b9b0*/  FFMA.FTZ R116, R116, R118, R201 ;  /* 0x0000007674747223 */ /* 0x008fe200000100c9 */
[----:B------:R-:W-:-:S04]  /*3b9c0*/  FADD.FTZ R118, R30, -R167 ;  /* 0x800000a71e767221 */ /* 0x000fc80000010000 */
[----:B------:R-:W-:Y:S01]  /*3b9d0*/  F2FP.BF16.F32.PACK_AB R116, R116, R117 ;  /* 0x000000757474723e */ /* 0x000fe200000010ff */
[----:B------:R-:W-:Y:S01]  /*3b9e0*/  FADD.FTZ R117, R29, -R167 ;  /* 0x800000a71d757221 */ /* 0x000fe20000010000 */
[----:B------:R-:W-:-:S03]  /*3b9f0*/  FMUL.FTZ R118, R163, R118 ;  /* 0x00000076a3767220 */ /* 0x000fc60000410000 */
[----:B------:R-:W-:Y:S01]  /*3ba00*/  FMUL.FTZ R117, R163, R117 ;  /* 0x00000075a3757220 */ /* 0x000fe20000410000 */
[----:B-----5:R-:W-:Y:S01]  /*3ba10*/  FFMA.FTZ R118, R118, R119, R203 ;  /* 0x0000007776767223 */ /* 0x020fe200000100cb */
[----:B------:R-:W-:Y:S02]  /*3ba20*/  FADD.FTZ R119, R31, -R167 ;  /* 0x800000a71f777221 */ /* 0x000fe40000010000 */
[----:B----4-:R-:W-:Y:S02]  /*3ba30*/  FFMA.FTZ R117, R117, R170, R202 ;  /* 0x000000aa75757223 */ /* 0x010fe400000100ca */
[----:B------:R-:W-:-:S03]  /*3ba40*/  FMUL.FTZ R119, R163, R119 ;  /* 0x00000077a3777220 */ /* 0x000fc60000410000 */
[----:B------:R-:W-:Y:S01]  /*3ba50*/  F2FP.BF16.F32.PACK_AB R117, R118, R117 ;  /* 0x000000757675723e */ /* 0x000fe200000010ff */
[----:B------:R-:W-:Y:S01]  /*3ba60*/  FADD.FTZ R118, R32, -R167 ;  /* 0x800000a720767221 */ /* 0x000fe20000010000 */
[----:B------:R-:W-:-:S03]  /*3ba70*/  FFMA.FTZ R119, R119, R169, R204 ;  /* 0x000000a977777223 */ /* 0x000fc600000100cc */
        /* <DEDUP_REMOVED lines=11> */
[----:B0-----:R-:W-:-:S04]  /*3bb30*/  IMAD.WIDE.U32 R164, R166, 0x10, R164 ;  /* 0x00000010a6a47825 */ /* 0x001fc800078e00a4 */
[----:B------:R-:W-:Y:S01]  /*3bb40*/  VIADD R166, R166, 0x20 ;  /* 0x00000020a6a67836 */ /* 0x000fe20000000000 */
[----:B------:R1:W-:Y:S06]  /*3bb50*/  STG.E.128 desc[UR6][R164.64], R116 ;  /* 0x00000074a4007986 */ /* 0x0003ec000c101d06 */
.L_x_20349:
[----:B------:R-:W-:Y:S05]  /*3bb60*/  BSYNC.RECONVERGENT B1 ;  /* 0x0000000000017941 */ /* 0x000fea0003800200 */
.L_x_20348:
[----:B------:R-:W-:Y:S01]  /*3bb70*/  LOP3.LUT P0, RZ, R35, 0x100, RZ, 0xc0, !PT ;  /* 0x0000010023ff7812 */ /* 0x000fe2000780c0ff */
[----:B------:R-:W-:-:S12]  /*3bb80*/  BSSY.RECONVERGENT B1, `(.L_x_20350) ;  /* 0x000002a000017945 */ /* 0x000fd80003800200 */
[----:B------:R-:W-:Y:S05]  /*3bb90*/  @!P0 BRA `(.L_x_20351) ;  /* 0x0000000000a08947 */ /* 0x000fea0003800000 */
[----:B------:R-:W2:Y:S04]  /*3bba0*/  LDL R171, [R1+0x80] ;  /* 0x0000800001ab7983 */ /* 0x000ea80000100800 */
[----:B01----:R-:W3:Y:S04]  /*3bbb0*/  LDL R118, [R1+0x84] ;  /* 0x0000840001767983 */ /* 0x003ee80000100800 */
        /* <DEDUP_REMOVED lines=38> */
.L_x_20351:
[----:B------:R-:W-:Y:S05]  /*3be20*/  BSYNC.RECONVERGENT B1 ;  /* 0x0000000000017941 */ /* 0x000fea0003800200 */
.L_x_20350:
[----:B------:R-:W-:Y:S01]  /*3be30*/  LOP3.LUT P0, RZ, R35, 0x80, RZ, 0xc0, !PT ;  /* 0x0000008023ff7812 */ /* 0x000fe2000780c0ff */
[----:B------:R-:W-:-:S12]  /*3be40*/  BSSY.RECONVERGENT B1, `(.L_x_20352) ;  /* 0x000002a000017945 */ /* 0x000fd80003800200 */
[----:B------:R-:W-:Y:S05]  /*3be50*/  @!P0 BRA `(.L_x_20353) ;  /* 0x0000000000a08947 */ /* 0x000fea0003800000 */
[----:B------:R-:W3:Y:S04]  /*3be60*/  LDL R171, [R1+0x60] ;  /* 0x0000600001ab7983 */ /* 0x000ee80000100800 */
[----:B012---:R-:W2:Y:S04]  /*3be70*/  LDL R118, [R1+0x64] ;  /* 0x0000640001767983 */ /* 0x007ea80000100800 */
        /* <DEDUP_REMOVED lines=10> */
[----:B---3--:R-:W-:Y:S01]  /*3bf20*/  FFMA.FTZ R117, R117, R171, R216 ;  /* 0x000000ab75757223 */ /* 0x008fe200000100d8 */
[----:B--2---:R-:W-:Y:S01]  /*3bf30*/  FFMA.FTZ R116, R116, R118, R217 ;  /* 0x0000007674747223 */ /* 0x004fe200000100d9 */
        /* <DEDUP_REMOVED lines=26> */
.L_x_20353:
[----:B------:R-:W-:Y:S05]  /*3c0e0*/  BSYNC.RECONVERGENT B1 ;  /* 0x0000000000017941 */ /* 0x000fea0003800200 */
.L_x_20352:
[----:B------:R-:W-:Y:S01]  /*3c0f0*/  LOP3.LUT P0, RZ, R35, 0x40, RZ, 0xc0, !PT ;  /* 0x0000004023ff7812 */ /* 0x000fe2000780c0ff */
[----:B------:R-:W-:-:S12]  /*3c100*/  BSSY.RECONVERGENT B1, `(.L_x_20354) ;  /* 0x000002a000017945 */ /* 0x000fd80003800200 */
[----:B------:R-:W-:Y:S05]  /*3c110*/  @!P0 BRA `(.L_x_20355) ;  /* 0x0000000000a08947 */ /* 0x000fea0003800000 */
[----:B------:R-:W4:Y:S04]  /*3c120*/  LDL R171, [R1+0x40] ;  /* 0x0000400001ab7983 */ /* 0x000f280000100800 */
[----:B0123--:R-:W2:Y:S04]  /*3c130*/  LDL R118, [R1+0x44] ;  /* 0x0000440001767983 */ /* 0x00fea80000100800 */
[----:B------:R-:W3:Y:S04]  /*3c140*/  LDL R170, [R1+0x48] ;  /* 0x0000480001aa7983 */ /* 0x000ee80000100800 */
[----:B------:R-:W5:Y:S04]  /*3c150*/  LDL R119, [R1+0x4c] ;  /* 0x00004c0001777983 */ /* 0x000f680000100800 */
[----:B------:R-:W3:Y:S04]  /*3c160*/  LDL R169, [R1+0x30] ;  /* 0x0000300001a97983 */ /* 0x000ee80000100800 */
[----:B------:R-:W3:Y:S04]  /*3c170*/  LDL R164, [R1+0x34] ;  /* 0x0000340001a47983 */ /* 0x000ee80000100800 */
[----:B------:R-:W3:Y:S04]  /*3c180*/  LDL R168, [R1+0x38] ;  /* 0x0000380001a87983 */ /* 0x000ee80000100800 */
[----:B------:R-:W3:Y:S01]  /*3c190*/  LDL R165, [R1+0x3c] ;  /* 0x00003c0001a57983 */ /* 0x000ee20000100800 */
[--C-:B------:R-:W-:Y:S01]  /*3c1a0*/  FADD.FTZ R117, R128, -R167.reuse ;  /* 0x800000a780757221 */ /* 0x100fe20000010000 */
[----:B------:R-:W-:-:S03]  /*3c1b0*/  FADD.FTZ R116, R129, -R167 ;  /* 0x800000a781747221 */ /* 0x000fc60000010000 */
[C---:B------:R-:W-:Y:S01]  /*3c1c0*/  FMUL.FTZ R117, R163.reuse, R117 ;  /* 0x00000075a3757220 */ /* 0x040fe20000410000 */
[----:B------:R-:W-:-:S03]  /*3c1d0*/  FMUL.FTZ R116, R163, R116 ;  /* 0x00000074a3747220 */ /* 0x000fc60000410000 */
[----:B----4-:R-:W-:Y:S01]  /*3c1e0*/  FFMA.FTZ R117, R117, R171, R224 ;  /* 0x000000ab75757223 */ /* 0x010fe200000100e0 */
        /* <DEDUP_REMOVED lines=8> */
[----:B---3--:R-:W-:Y:S02]  /*3c270*/  FFMA.FTZ R117, R117, R170, R226 ;  /* 0x000000aa75757223 */ /* 0x008fe400000100e2 */
        /* <DEDUP_REMOVED lines=18> */
.L_x_20355:
[----:B------:R-:W-:Y:S05]  /*3c3a0*/  BSYNC.RECONVERGENT B1 ;  /* 0x0000000000017941 */ /* 0x000fea0003800200 */
.L_x_20354:
[----:B------:R-:W-:Y:S01]  /*3c3b0*/  LOP3.LUT P0, RZ, R35, 0x20, RZ, 0xc0, !PT ;  /* 0x0000002023ff7812 */ /* 0x000fe2000780c0ff */
[----:B------:R-:W-:-:S12]  /*3c3c0*/  BSSY.RECONVERGENT B1, `(.L_x_20356) ;  /* 0x000002a000017945 */ /* 0x000fd80003800200 */
[----:B------:R-:W-:Y:S05]  /*3c3d0*/  @!P0 BRA `(.L_x_20357) ;  /* 0x0000000000a08947 */ /* 0x000fea0003800000 */
[----:B------:R-:W5:Y:S04]  /*3c3e0*/  LDL R171, [R1+0x20] ;  /* 0x0000200001ab7983 */ /* 0x000f680000100800 */
[----:B01234-:R-:W2:Y:S04]  /*3c3f0*/  LDL R118, [R1+0x24] ;  /* 0x0000240001767983 */ /* 0x01fea80000100800 */
[----:B------:R-:W3:Y:S04]  /*3c400*/  LDL R170, [R1+0x28] ;  /* 0x0000280001aa7983 */ /* 0x000ee80000100800 */
[----:B------:R-:W4:Y:S04]  /*3c410*/  LDL R119, [R1+0x2c] ;  /* 0x00002c0001777983 */ /* 0x000f280000100800 */
        /* <DEDUP_REMOVED lines=8> */
[----:B-----5:R-:W-:Y:S01]  /*3c4a0*/  FFMA.FTZ R117, R117, R171, R232 ;  /* 0x000000ab75757223 */ /* 0x020fe200000100e8 */
[----:B--2---:R-:W-:Y:S01]  /*3c4b0*/  FFMA.FTZ R116, R116, R118, R233 ;  /* 0x0000007674747223 */ /* 0x004fe200000100e9 */
[----:B------:R-:W-:-:S04]  /*3c4c0*/  FADD.FTZ R118, R141, -R167 ;  /* 0x800000a78d767221 */ /* 0x000fc80000010000 */
[----:B------:R-:W-:Y:S01]  /*3c4d0*/  F2FP.BF16.F32.PACK_AB R116, R116, R117 ;  /* 0x000000757474723e */ /* 0x000fe200000010ff */
[----:B------:R-:W-:Y:S01]  /*3c4e0*/  FADD.FTZ R117, R140, -R167 ;  /* 0x800000a78c757221 */ /* 0x000fe20000010000 */
[----:B------:R-:W-:-:S03]  /*3c4f0*/  FMUL.FTZ R118, R163, R118 ;  /* 0x00000076a3767220 */ /* 0x000fc60000410000 */
[----:B------:R-:W-:Y:S01]  /*3c500*/  FMUL.FTZ R117, R163, R117 ;  /* 0x00000075a3757220 */ /* 0x000fe20000410000 */
[----:B----4-:R-:W-:Y:S01]  /*3c510*/  FFMA.FTZ R118, R118, R119, R235 ;  /* 0x0000007776767223 */ /* 0x010fe200000100eb */
        /* <DEDUP_REMOVED lines=20> */
.L_x_20357:
[----:B------:R-:W-:Y:S05]  /*3c660*/  BSYNC.RECONVERGENT B1 ;  /* 0x0000000000017941 */ /* 0x000fea0003800200 */
.L_x_20356:
[----:B------:R-:W-:Y:S01]  /*3c670*/  LOP3.LUT P0, RZ, R35, 0x8, RZ, 0xc0, !PT ;  /* 0x0000000823ff7812 */ /* 0x000fe2000780c0ff */
[----:B------:R-:W-:-:S12]  /*3c680*/  BSSY.RECONVERGENT B1, `(.L_x_20358) ;  /* 0x0000026000017945 */ /* 0x000fd80003800200 */
[----:B------:R-:W-:Y:S05]  /*3c690*/  @!P0 BRA `(.L_x_20359) ;  /* 0x0000000000908947 */ /* 0x000fea0003800000 */
[----:B01234-:R-:W2:Y:S04]  /*3c6a0*/  LDL R165, [R1] ;  /* 0x0000000001a57983 */ /* 0x01fea80000100800 */
[----:B------:R-:W3:Y:S04]  /*3c6b0*/  LDL R118, [R1+0x4] ;  /* 0x0000040001767983 */ /* 0x000ee80000100800 */
[----:B------:R-:W4:Y:S04]  /*3c6c0*/  LDL R164, [R1+0x8] ;  /* 0x0000080001a47983 */ /* 0x000f280000100800 */
[----:B------:R-:W5:Y:S01]  /*3c6d0*/  LDL R119, [R1+0xc] ;  /* 0x00000c0001777983 */ /* 0x000f620000100800 */
        /* <DEDUP_REMOVED lines=12> */
[--C-:B------:R-:W-:Y:S02]  /*3c7a0*/  FADD.FTZ R119, R150, -R167.reuse ;  /* 0x800000a796777221 */ /* 0x100fe40000010000 */
[----:B----4-:R-:W-:Y:S01]  /*3c7b0*/  FFMA.FTZ R117, R117, R164, R242 ;  /* 0x000000a475757223 */ /* 0x010fe200000100f2 */
[----:B------:R-:W-:Y:S01]  /*3c7c0*/  FADD.FTZ R164, R152, -R167 ;  /* 0x800000a798a47221 */ /* 0x000fe20000010000 */
[----:B------:R-:W-:-:S03]  /*3c7d0*/  FMUL.FTZ R119, R163, R119 ;  /* 0x00000077a3777220 */ /* 0x000fc60000410000 */
[----:B------:R-:W-:Y:S01]  /*3c7e0*/  F2FP.BF16.F32.PACK_AB R117, R118, R117 ;  /* 0x000000757675723e */ /* 0x000fe200000010ff */
[----:B------:R-:W-:Y:S01]  /*3c7f0*/  FADD.FTZ R118, R151, -R167 ;  /* 0x800000a797767221 */ /* 0x000fe20000010000 */
[----:B------:R-:W-:Y:S01]  /*3c800*/  FFMA.FTZ R119, R119, R248, R244 ;  /* 0x000000f877777223 */ /* 0x000fe200000100f4 */
[C---:B------:R-:W-:Y:S02]  /*3c810*/  FMUL.FTZ R164, R163.reuse, R164 ;  /* 0x000000a4a3a47220 */ /* 0x040fe40000410000 */
[----:B------:R-:W-:Y:S02]  /*3c820*/  FMUL.FTZ R118, R163, R118 ;  /* 0x00000076a3767220 */ /* 0x000fe40000410000 */
[----:B------:R-:W-:Y:S02]  /*3c830*/  FFMA.FTZ R164, R164, R250, R246 ;  /* 0x000000faa4a47223 */ /* 0x000fe400000100f6 */
        /* <DEDUP_REMOVED lines=10> */
.L_x_20359:
[----:B------:R-:W-:Y:S05]  /*3c8e0*/  BSYNC.RECONVERGENT B1 ;  /* 0x0000000000017941 */ /* 0x000fea0003800200 */
.L_x_20358:
[----:B------:R-:W-:-:S13]  /*3c8f0*/  LOP3.LUT P0, RZ, R35, 0x4, RZ, 0xc0, !PT ;  /* 0x0000000423ff7812 */ /* 0x000fda000780c0ff */
[----:B------:R-:W-:Y:S05]  /*3c900*/  @!P0 BRA `(.L_x_20345) ;  /* 0x00000000007c8947 */ /* 0x000fea0003800000 */
[--C-:B------:R-:W-:Y:S01]  /*3c910*/  FADD.FTZ R169, R156, -R167.reuse ;  /* 0x800000a79ca97221 */ /* 0x100fe20000010000 */
[--C-:B01234-:R-:W-:Y:S01]  /*3c920*/  FADD.FTZ R119, R158, -R167.reuse ;  /* 0x800000a79e777221 */ /* 0x11ffe20000010000 */
        /* <DEDUP_REMOVED lines=15> */
[----:B------:R-:W-:Y:S01]  /*3ca20*/  FFMA.FTZ R116, R116, R188, R176 ;  /* 0x000000bc74747223 */ /* 0x000fe200000100b0 */
[----:B------:R-:W-:Y:S01]  /*3ca30*/  FFMA.FTZ R164, R164, R189, R177 ;  /* 0x000000bda4a47223 */ /* 0x000fe200000100b1 */
[----:B------:R-:W-:Y:S01]  /*3ca40*/  FMUL.FTZ R118, R163, R118 ;  /* 0x00000076a3767220 */ /* 0x000fe20000410000 */
[----:B------:R-:W-:Y:S01]  /*3ca50*/  F2FP.BF16.F32.PACK_AB R119, R119, R117 ;  /* 0x000000757777723e */ /* 0x000fe200000010ff */
[----:B------:R-:W-:Y:S01]  /*3ca60*/  FFMA.FTZ R117, R167, R190, R178 ;  /* 0x000000bea7757223 */ /* 0x000fe200000100b2 */
[----:B------:R-:W-:Y:S01]  /*3ca70*/  FFMA.FTZ R165, R165, R191, R179 ;  /* 0x000000bfa5a57223 */ /* 0x000fe200000100b3 */
[----:B------:R-:W-:Y:S01]  /*3ca80*/  F2FP.BF16.F32.PACK_AB R116, R164, R116 ;  /* 0x00000074a474723e */ /* 0x000fe200000010ff */
[----:B------:R-:W-:Y:S01]  /*3ca90*/  FFMA.FTZ R163, R169, R184, R180 ;  /* 0x000000b8a9a37223 */ /* 0x000fe200000100b4 */
[----:B------:R-:W-:-:S02]  /*3caa0*/  FFMA.FTZ R118, R118, R185, R181 ;  /* 0x000000b976767223 */ /* 0x000fc400000100b5 */
[----:B------:R-:W-:Y:S02]  /*3cab0*/  F2FP.BF16.F32.PACK_AB R117, R165, R117 ;  /* 0x00000075a575723e */ /* 0x000fe400000010ff */
[----:B------:R-:W0:Y:S01]  /*3cac0*/  LDC.64 R164, c[0x0][0x428] ;  /* 0x00010a00ffa47b82 */ /* 0x000e220000000a00 */
[----:B------:R-:W-:Y:S01]  /*3cad0*/  F2FP.BF16.F32.PACK_AB R118, R118, R163 ;  /* 0x000000a37676723e */ /* 0x000fe200000010ff */
[----:B0-----:R-:W-:-:S05]  /*3cae0*/  IMAD.WIDE.U32 R164, R166, 0x10, R164 ;  /* 0x00000010a6a47825 */ /* 0x001fca00078e00a4 */
[----:B------:R0:W-:Y:S02]  /*3caf0*/  STG.E.128 desc[UR6][R164.64], R116 ;  /* 0x00000074a4007986 */ /* 0x0001e4000c101d06 */
.L_x_20345:
[----:B------:R-:W-:Y:S05]  /*3cb00*/  BSYNC.RECONVERGENT B0 ;  /* 0x0000000000007941 */ /* 0x000fea0003800200 */
.L_x_20344:
[----:B01234-:R-:W0:Y:S02]  /*3cb10*/  LDC.64 R116, c[0x0][0x380] ;  /* 0x0000e000ff747b82 */ /* 0x01fe240000000a00 */
[----:B0-----:R-:W-:-:S05]  /*3cb20*/  IMAD R3, R116, 0x4, R3 ;  /* 0x0000000474037824 */ /* 0x001fca00078e0203 */
[----:B------:R-:W-:-:S13]  /*3cb30*/  ISETP.GE.AND P0, PT, R3, R117, PT ;  /* 0x000000750300720c */ /* 0x000fda0003f06270 */
[----:B------:R-:W-:Y:S05]  /*3cb40*/  @!P0 BRA `(.L_x_20360) ;  /* 0xfffffc5400388947 */ /* 0x000fea000383ffff */
[----:B------:R-:W-:Y:S05]  /*3cb50*/  EXIT ;  /* 0x000000000000794d */ /* 0x000fea0003800000 */
.L_x_20343:
        /* <DEDUP_REMOVED lines=8> */
.L_x_20362:
[----:B------:R-:W-:Y:S05]  /*3cbe0*/  BSYNC B0 ;  /* 0x0000000000007941 */ /* 0x000fea0003800000 */
.L_x_20361:
        /* <DEDUP_REMOVED lines=9> */
.L_x_20363:
[----:B------:R-:W-:Y:S02]  /*3cc80*/  IMAD.MOV.U32 R119, RZ, RZ, 0x4 ;  /* 0x00000004ff777424 */ /* 0x000fe400078e00ff */
[----:B------:R-:W-:Y:S01]  /*3cc90*/  FADD.FTZ R118, R118, R116 ;  /* 0x0000007476767221 */ /* 0x000fe20000010000 */
[----:B------:R-:W-:-:S04]  /*3cca0*/  MOV R116, 0xffffffff ;  /* 0xffffffff00747802 */ /* 0x000fc80000000f00 */
[----:B------:R-:W-:-:S07]  /*3ccb0*/  MOV R164, R118 ;  /* 0x0000007600a47202 */ /* 0x000fce0000000f00 */
[----:B------:R-:W-:Y:S05]  /*3ccc0*/  WARPSYNC.COLLECTIVE R116, `(.L_x_20364) ;  /* 0x0000000074087348 */ /* 0x000fea0003c00000 */
[----:B------:R0:W1:Y:S02]  /*3ccd0*/  SHFL.BFLY P6, R116, R164, R119, R117 ;  /* 0x0c000077a4747389 */ /* 0x00006400000c0075 */
[----:B01----:R-:W-:Y:S05]  /*3cce0*/  ENDCOLLECTIVE ;  /* 0x000000000000791b */ /* 0x003fea0003800000 */
.L_x_20364:
[----:B------:R-:W-:Y:S02]  /*3ccf0*/  HFMA2 R119, -RZ, RZ, 0, 4.76837158203125e-07 ;  /* 0x00000008ff777431 */ /* 0x000fe400000001ff */
[----:B------:R-:W-:Y:S01]  /*3cd00*/  FADD.FTZ R118, R118, R116 ;  /* 0x0000007476767221 */ /* 0x000fe20000010000 */
[----:B------:R-:W-:-:S03]  /*3cd10*/  IMAD.MOV.U32 R116, RZ, RZ, -0x1 ;  /* 0xffffffffff747424 */ /* 0x000fc600078e00ff */
[----:B------:R-:W-:-:S07]  /*3cd20*/  IMAD.MOV.U32 R164, RZ, RZ, R118 ;  /* 0x000000ffffa47224 */ /* 0x000fce00078e0076 */
[----:B------:R-:W-:Y:S05]  /*3cd30*/  WARPSYNC.COLLECTIVE R116, `(.L_x_20365) ;  /* 0x0000000074087348 */ /* 0x000fea0003c00000 */
[----:B------:R0:W1:Y:S02]  /*3cd40*/  SHFL.BFLY P6, R116, R164, R119, R117 ;  /* 0x0c000077a4747389 */ /* 0x00006400000c0075 */
[----:B01----:R-:W-:Y:S05]  /*3cd50*/  ENDCOLLECTIVE ;  /* 0x000000000000791b */ /* 0x003fea0003800000 */
.L_x_20365:
[----:B------:R-:W-:Y:S02]  /*3cd60*/  IMAD.MOV.U32 R119, RZ, RZ, 0x10 ;  /* 0x00000010ff777424 */ /* 0x000fe400078e00ff */
[----:B------:R-:W-:Y:S01]  /*3cd70*/  FADD.FTZ R118, R118, R116 ;  /* 0x0000007476767221 */ /* 0x000fe20000010000 */
[----:B------:R-:W-:-:S04]  /*3cd80*/  MOV R116, 0xffffffff ;  /* 0xffffffff00747802 */ /* 0x000fc80000000f00 */
[----:B------:R-:W-:-:S07]  /*3cd90*/  MOV R164, R118 ;  /* 0x0000007600a47202 */ /* 0x000fce0000000f00 */
[----:B------:R-:W-:Y:S05]  /*3cda0*/  WARPSYNC.COLLECTIVE R116, `(.L_x_20366) ;  /* 0x0000000074087348 */ /* 0x000fea0003c00000 */
[----:B------:R0:W1:Y:S02]  /*3cdb0*/  SHFL.BFLY P6, R116, R164, R119, R117 ;  /* 0x0c000077a4747389 */ /* 0x00006400000c0075 */
[----:B01----:R-:W-:Y:S05]  /*3cdc0*/  ENDCOLLECTIVE ;  /* 0x000000000000791b */ /* 0x003fea0003800000 */
.L_x_20366:
        /* <DEDUP_REMOVED lines=140> */
.L_x_20367:
[----:B------:R-:W-:Y:S02]  /*3d690*/  HFMA2 R119, -RZ, RZ, 0, 1.1920928955078125e-07 ;  /* 0x00000002ff777431 */ /* 0x000fe400000001ff */
[----:B------:R-:W-:Y:S01]  /*3d6a0*/  FADD.FTZ R163, R163, R116 ;  /* 0x00000074a3a37221 */ /* 0x000fe20000010000 */
[----:B------:R-:W-:-:S03]  /*3d6b0*/  IMAD.MOV.U32 R116, RZ, RZ, -0x1 ;  /* 0xffffffffff747424 */ /* 0x000fc600078e00ff */
[----:B------:R-:W-:-:S07]  /*3d6c0*/  IMAD.MOV.U32 R164, RZ, RZ, R163 ;  /* 0x000000ffffa47224 */ /* 0x000fce00078e00a3 */
[----:B------:R-:W-:Y:S05]  /*3d6d0*/  WARPSYNC.COLLECTIVE R116, `(.L_x_20368) ;  /* 0x0000000074087348 */ /* 0x000fea0003c00000 */
[----:B------:R0:W1:Y:S02]  /*3d6e0*/  SHFL.BFLY P6, R116, R164, R119, R117 ;  /* 0x0c000077a4747389 */ /* 0x00006400000c0075 */
[----:B01----:R-:W-:Y:S05]  /*3d6f0*/  ENDCOLLECTIVE ;  /* 0x000000000000791b */ /* 0x003fea0003800000 */
.L_x_20368:
[----:B------:R-:W-:Y:S02]  /*3d700*/  IMAD.MOV.U32 R119, RZ, RZ, 0x4 ;  /* 0x00000004ff777424 */ /* 0x000fe400078e00ff */
[----:B------:R-:W-:Y:S01]  /*3d710*/  FADD.FTZ R163, R163, R116 ;  /* 0x00000074a3a37221 */ /* 0x000fe20000010000 */
[----:B------:R-:W-:-:S04]  /*3d720*/  MOV R116, 0xffffffff ;  /* 0xffffffff00747802 */ /* 0x000fc80000000f00 */
[----:B------:R-:W-:-:S07]  /*3d730*/  MOV R164, R163 ;  /* 0x000000a300a47202 */ /* 0x000fce0000000f00 */
[----:B------:R-:W-:Y:S05]  /*3d740*/  WARPSYNC.COLLECTIVE R116, `(.L_x_20369) ;  /* 0x0000000074087348 */ /* 0x000fea0003c00000 */
[----:B------:R0:W1:Y:S02]  /*3d750*/  SHFL.BFLY P6, R116, R164, R119, R117 ;  /* 0x0c000077a4747389 */ /* 0x00006400000c0075 */
[----:B01----:R-:W-:Y:S05]  /*3d760*/  ENDCOLLECTIVE ;  /* 0x000000000000791b */ /* 0x003fea0003800000 */
.L_x_20369:
[----:B------:R-:W-:Y:S02]  /*3d770*/  HFMA2 R119, -RZ, RZ, 0, 4.76837158203125e-07 ;  /* 0x00000008ff777431 */ /* 0x000fe400000001ff */
[----:B------:R-:W-:Y:S01]  /*3d780*/  FADD.FTZ R163, R163, R116 ;  /* 0x00000074a3a37221 */ /* 0x000fe20000010000 */
[----:B------:R-:W-:-:S03]  /*3d790*/  IMAD.MOV.U32 R116, RZ, RZ, -0x1 ;  /* 0xffffffffff747424 */ /* 0x000fc600078e00ff */
[----:B------:R-:W-:-:S07]  /*3d7a0*/  IMAD.MOV.U32 R164, RZ, RZ, R163 ;  /* 0x000000ffffa47224 */ /* 0x000fce00078e00a3 */
[----:B------:R-:W-:Y:S05]  /*3d7b0*/  WARPSYNC.COLLECTIVE R116, `(.L_x_20370) ;  /* 0x0000000074087348 */ /* 0x000fea0003c00000 */
[----:B------:R0:W1:Y:S02]  /*3d7c0*/  SHFL.BFLY P6, R116, R164, R119, R117 ;  /* 0x0c000077a4747389 */ /* 0x00006400000c0075 */
[----:B01----:R-:W-:Y:S05]  /*3d7d0*/  ENDCOLLECTIVE ;  /* 0x000000000000791b */ /* 0x003fea0003800000 */
.L_x_20370:
[----:B------:R-:W-:Y:S02]  /*3d7e0*/  IMAD.MOV.U32 R119, RZ, RZ, 0x10 ;  /* 0x00000010ff777424 */ /* 0x000fe400078e00ff */
[----:B------:R-:W-:Y:S01]  /*3d7f0*/  FADD.FTZ R163, R163, R116 ;  /* 0x00000074a3a37221 */ /* 0x000fe20000010000 */
[----:B------:R-:W-:-:S04]  /*3d800*/  MOV R116, 0xffffffff ;  /* 0xffffffff00747802 */ /* 0x000fc80000000f00 */
[----:B------:R-:W-:-:S07]  /*3d810*/  MOV R164, R163 ;  /* 0x000000a300a47202 */ /* 0x000fce0000000f00 */
[----:B------:R-:W-:Y:S05]  /*3d820*/  WARPSYNC.COLLECTIVE R116, `(.L_x_20371) ;  /* 0x0000000074087348 */ /* 0x000fea0003c00000 */
[----:B------:R0:W1:Y:S02]  /*3d830*/  SHFL.BFLY P6, R116, R164, R119, R117 ;  /* 0x0c000077a4747389 */ /* 0x00006400000c0075 */
[----:B01----:R-:W-:Y:S05]  /*3d840*/  ENDCOLLECTIVE ;  /* 0x000000000000791b */ /* 0x003fea0003800000 */
.L_x_20371:
[----:B------:R-:W-:Y:S05]  /*3d850*/  BRA `(.L_x_20372) ;  /* 0xffffffdc00087947 */ /* 0x000fea000383ffff */
.L_x_20373:
        /* <DEDUP_REMOVED lines=10> */
.L_x_71466:


//--------------------- .text._ZN10layer_norm13ln_fwd_kernelINS_13Kernel_traitsIf13__nv_bfloat16S2_S2_fjLj2048ELj1ELj4ELj1ELj16ENS_18Kernel_traits_baseILj2048EfS2_S2_S2_fjLj128EEEEELb1ELb1ELb1ELb1EEEvNS_9FwdParamsE --------------------------
	.section	.text._ZN10layer_norm13ln_fwd_kernelINS_13Kernel_traitsIf13__nv_bfloat16S2_S2_fjLj2048ELj1ELj4ELj1ELj16ENS_18Kernel_traits_baseILj2048EfS2_S2_S2_fjLj128EEEEELb1ELb1ELb1ELb1EEEvNS_9FwdParamsE,"ax",@progbits
	.align	128
        .global         _ZN10layer_norm13ln_fwd_kernelINS_13Kernel_traitsIf13__nv_bfloat16S2_S2_fjLj2048ELj1ELj4ELj1ELj16ENS_18Kernel_traits_baseILj2048EfS2_S2_S2_fjLj128EEEEELb1ELb1ELb1ELb1EEEvNS_9FwdParamsE
        .type           _ZN10layer_norm13ln_fwd_kernelINS_13Kernel_traitsIf13__nv_bfloat16S2_S2_fjLj2048ELj1ELj4ELj1ELj16ENS_18Kernel_traits_baseILj2048EfS2_S2_S2_fjLj128EEEEELb1ELb1ELb1ELb1EEEvNS_9FwdParamsE,@function
        .size           _ZN10layer_norm13ln_fwd_kernelINS_13Kernel_traitsIf13__nv_bfloat16S2_S2_fjLj2048ELj1ELj4ELj1ELj16ENS_18Kernel_traits_baseILj2048EfS2_S2_S2_fjLj128EEEEELb1ELb1ELb1ELb1EEEvNS_9FwdParamsE,(.L_x_71467 - _ZN10layer_norm13ln_fwd_kernelINS_13Kernel_traitsIf13__nv_bfloat16S2_S2_fjLj2048ELj1ELj4ELj1ELj16ENS_18Kernel_traits_baseILj2048EfS2_S2_S2_fjLj128EEEEELb1ELb1ELb1ELb1EEEvNS_9FwdParamsE)
        .other          _ZN10layer_norm13ln_fwd_kernelINS_13Kernel_traitsIf13__nv_bfloat16S2_S2_fjLj2048ELj1ELj4ELj1ELj16ENS_18Kernel_traits_baseILj2048EfS2_S2_S2_fjLj128EEEEELb1ELb1ELb1ELb1EEEvNS_9FwdParamsE,@"STO_CUDA_ENTRY STV_DEFAULT"
_ZN10layer_norm13ln_fwd_kernelINS_13Kernel_traitsIf13__nv_bfloat16S2_S2_fjLj2048ELj1ELj4ELj1ELj16ENS_18Kernel_traits_baseILj2048EfS2_S2_S2_fjLj128EEEEELb1ELb1ELb1ELb1EEEvNS_9FwdParamsE:
.text._ZN10layer_norm13ln_fwd_kernelINS_13Kernel_traitsIf13__nv_bfloat16S2_S2_fjLj2048ELj1ELj4ELj1ELj16ENS_18Kernel_traits_baseILj2048EfS2_S2_S2_fjLj128EEEEELb1ELb1ELb1ELb1EEEvNS_9FwdParamsE:
[----:B------:R-:W0:Y:S01]  /*0000*/  LDC R1, c[0x0][0x37c] ;  /* 0x0000df00ff017b82 */ /* 0x000e220000000800 */
[----:B------:R-:W1:Y:S07]  /*0010*/  LDCU.U8 UR8, c[0x0][0x464] ;  /* 0x00008c80ff0877ac */ /* 0x000e6e0008000000 */
[----:B------:R-:W2:Y:S01]  /*0020*/  LDC R182, c[0x0][0x458] ;  /* 0x00011600ffb67b82 */ /* 0x000ea20000000800 */
[----:B0-----:R-:W-:Y:S01]  /*0030*/  VIADD R1, R1, 0xffffff40 ;  /* 0xffffff4001017836 */ /* 0x001fe20000000000 */
[----:B------:R-:W0:Y:S01]  /*0040*/  LDCU.64 UR4, c[0x0][0x450] ;  /* 0x00008a00ff0477ac */ /* 0x000e220008000a00 */
[----:B------:R-:W3:Y:S05]  /*0050*/  LDCU.64 UR6, c[0x0][0x358] ;  /* 0x00006b00ff0677ac */ /* 0x000eea0008000a00 */
[----:B------:R-:W2:Y:S01]  /*0060*/  LDC R183, c[0x0][0x45c] ;  /* 0x00011700ffb77b82 */ /* 0x000ea20000000800 */
[----:B------:R-:W4:Y:S01]  /*0070*/  S2R R6, SR_TID.X ;  /* 0x0000000000067919 */ /* 0x000f220000002100 */
[----:B------:R-:W5:Y:S01]  /*0080*/  LDCU.64 UR10, c[0x0][0x438] ;  /* 0x00008700ff0a77ac */ /* 0x000f620008000a00 */
[----:B-1----:R-:W-:Y:S01]  /*0090*/  ISETP.NE.AND P0, PT, RZ, UR8, PT ;  /* 0x00000008ff007c0c */ /* 0x002fe2000bf05270 */
[----:B0-----:R-:W-:Y:S01]  /*00a0*/  IMAD.U32 R2, RZ, RZ, UR4 ;  /* 0x00000004ff027e24 */ /* 0x001fe2000f8e00ff */
[----:B------:R-:W-:-:S11]  /*00b0*/  MOV R3, UR5 ;  /* 0x0000000500037c02 */ /* 0x000fd60008000f00 */
[----:B---3--:R-:W3:Y:S01]  /*00c0*/  @P0 LDG.E.64 R2, desc[UR6][R2.64] ;  /* 0x0000000602020981 */ /* 0x008ee2000c1e1b00 */
[----:B------:R-:W0:Y:S03]  /*00d0*/  @P0 LDC R9, c[0x0][0x460] ;  /* 0x00011800ff090b82 */ /* 0x000e260000000800 */
[----:B--2---:R-:W0:Y:S01]  /*00e0*/  @P0 LDG.E.64 R4, desc[UR6][R182.64] ;  /* 0x00000006b6040981 */ /* 0x004e22000c1e1b00 */
[----:B-----5:R-:W-:-:S04]  /*00f0*/  UISETP.NE.U32.AND UP0, UPT, UR10, URZ, UPT ;  /* 0x000000ff0a00728c */ /* 0x020fc8000bf05070 */
[----:B------:R-:W1:Y:S01]  /*0100*/  S2UR UR9, SR_CTAID.X ;  /* 0x00000000000979c3 */ /* 0x000e620000002500 */
[----:B------:R-:W-:-:S07]  /*0110*/  UISETP.NE.AND.EX UP0, UPT, UR11, URZ, UPT, UP0 ;  /* 0x000000ff0b00728c */ /* 0x000fce000bf05300 */
[----:B------:R-:W4:Y:S01]  /*0120*/  LDC R7, c[0x0][0x360] ;  /* 0x0000d800ff077b82 */ /* 0x000f220000000800 */
[----:B-1----:R-:W-:Y:S02]  /*0130*/  USHF.L.U32 UR8, UR9, 0x2, URZ ;  /* 0x0000000209087899 */ /* 0x002fe400080006ff */
[--C-:B----4-:R-:W-:Y:S01]  /*0140*/  IMAD R0, R7, UR9, R6.reuse ;  /* 0x0000000907007c24 */ /* 0x110fe2000f8e0206 */
[----:B---3--:R-:W-:Y:S02]  /*0150*/  @P0 R2UR UR4, R2 ;  /* 0x00000000020402ca */ /* 0x008fe400000e0000 */
[----:B------:R-:W-:Y:S02]  /*0160*/  @P0 R2UR UR5, R3 ;  /* 0x00000000030502ca */ /* 0x000fe400000e0000 */
[----:B0-----:R-:W-:Y:S02]  /*0170*/  @P0 IADD3 R182, P1, PT, R4, R9, RZ ;  /* 0x0000000904b60210 */ /* 0x001fe40007f3e0ff */
[----:B------:R-:W-:-:S03]  /*0180*/  SHF.R.U32.HI R2, RZ, 0x5, R6 ;  /* 0x00000005ff027819 */ /* 0x000fc60000011606 */
[----:B------:R-:W-:Y:S01]  /*0190*/  @P0 IMAD.X R183, RZ, RZ, R5, P1 ;  /* 0x000000ffffb70224 */ /* 0x000fe200008e0605 */
[----:B------:R-:W-:Y:S02]  /*01a0*/  LOP3.LUT R5, R6, 0x1f, RZ, 0xc0, !PT ;  /* 0x0000001f06057812 */ /* 0x000fe400078ec0ff */
[----:B------:R-:W-:Y:S01]  /*01b0*/  LOP3.LUT R2, R2, UR8, RZ, 0xfc, !PT ;  /* 0x0000000802027c12 */ /* 0x000fe2000f8efcff */
[----:B------:R-:W-:Y:S01]  /*01c0*/  UIADD3 UR10, UPT, UPT, UR4, -0x61c88647, URZ ;  /* 0x9e3779b9040a7890 */ /* 0x000fe2000fffe0ff */
[--C-:B------:R-:W-:Y:S01]  /*01d0*/  SHF.R.U64 R3, R182, 0x2, R183.reuse ;  /* 0x00000002b6037819 */ /* 0x100fe200000012b7 */
[----:B------:R-:W-:Y:S01]  /*01e0*/  UIADD3 UR11, UPT, UPT, UR4, 0x78dde6e4, URZ ;  /* 0x78dde6e4040b7890 */ /* 0x000fe2000fffe0ff */
[----:B------:R-:W-:Y:S01]  /*01f0*/  SHF.R.U32.HI R4, RZ, 0x2, R183 ;  /* 0x00000002ff047819 */ /* 0x000fe200000116b7 */
[----:B------:R-:W-:Y:S02]  /*0200*/  UIADD3 UR12, UPT, UPT, UR5, -0x56f99767, URZ ;  /* 0xa9066899050c7890 */ /* 0x000fe4000fffe0ff */
[----:B------:R-:W-:-:S02]  /*0210*/  UIADD3 UR14, UPT, UPT, UR4, 0x5384540f, URZ ;  /* 0x5384540f040e7890 */ /* 0x000fc4000fffe0ff */
[----:B------:R-:W-:Y:S02]  /*0220*/  UIADD3 UR16, UPT, UPT, UR4, -0x700cb87f, URZ ;  /* 0x8ff3478104107890 */ /* 0x000fe4000fffe0ff */
        /* <DEDUP_REMOVED lines=81> */
.L_x_20374:
        /* <DEDUP_REMOVED lines=38> */
[----:B---3--:R-:W-:Y:S04]  /*09a0*/  STL.64 [R1+0xa0], R116 ;  /* 0x0000a07401007387 */ /* 0x008fe80000100a00 */
[----:B------:R-:W-:Y:S04]  /*09b0*/  STL.64 [R1+0xa8], R118 ;  /* 0x0000a87601007387 */ /* 0x000fe80000100a00 */
[----:B----4-:R-:W-:Y:S04]  /*09c0*/  STL.64 [R1+0x90], R112 ;  /* 0x0000907001007387 */ /* 0x010fe80000100a00 */
        /* <DEDUP_REMOVED lines=43> */
[----:B-1----:R-:W-:-:S02]  /*0c80*/  CS2R R114, SRZ ;  /* 0x0000000000727805 */ /* 0x002fc4000001ff00 */
[----:B------:R-:W-:Y:S02]  /*0c90*/  CS2R R112, SRZ ;  /* 0x0000000000707805 */ /* 0x000fe4000001ff00 */
[----:B------:R-:W-:Y:S02]  /*0ca0*/  CS2R R118, SRZ ;  /* 0x0000000000767805 */ /* 0x000fe4000001ff00 */
[----:B------:R-:W-:Y:S02]  /*0cb0*/  CS2R R116, SRZ ;  /* 0x0000000000747805 */ /* 0x000fe4000001ff00 */
[----:B------:R-:W-:Y:S02]  /*0cc0*/  CS2R R122, SRZ ;  /* 0x00000000007a7805 */ /* 0x000fe4000001ff00 */
[----:B------:R-:W-:Y:S02]  /*0cd0*/  CS2R R120, SRZ ;  /* 0x0000000000787805 */ /* 0x000fe4000001ff00 */
[----:B------:R-:W-:-:S02]  /*0ce0*/  CS2R R126, SRZ ;  /* 0x00000000007e7805 */ /* 0x000fc4000001ff00 */
[----:B0-----:R-:W-:-:S07]  /*0cf0*/  CS2R R124, SRZ ;  /* 0x00000000007c7805 */ /* 0x001fce000001ff00 */
.L_x_20375:
[----:B------:R-:W1:Y:S02]  /*0d00*/  LDCU UR8, c[0x0][0x384] ;  /* 0x00007080ff0877ac */ /* 0x000e640008000800 */
[----:B-1----:R-:W-:-:S13]  /*0d10*/  ISETP.GE.AND P0, PT, R2, UR8, PT ;  /* 0x0000000802007c0c */ /* 0x002fda000bf06270 */
[----:B------:R-:W-:Y:S05]  /*0d20*/  @P0 EXIT ;  /* 0x000000000000094d */ /* 0x000fea0003800000 */
[----:B------:R-:W-:Y:S01]  /*0d30*/  IMAD.HI.U32 R5, R0, -0x326172a9, RZ ;  /* 0xcd9e8d5700057827 */ /* 0x000fe200078e00ff */
[----:B------:R-:W-:Y:S01]  /*0d40*/  UIADD3 UR8, UPT, UPT, UR5, -0x4498517b, URZ ;  /* 0xbb67ae8505087890 */ /* 0x000fe2000fffe0ff */
[----:B------:R-:W-:Y:S01]  /*0d50*/  LOP3.LUT R182, R182, 0x3, RZ, 0xc0, !PT ;  /* 0x00000003b6b67812 */ /* 0x000fe200078ec0ff */
[----:B------:R-:W-:Y:S01]  /*0d60*/  UIADD3 UR9, UPT, UPT, UR5, 0x76cf5d0a, URZ ;  /* 0x76cf5d0a05097890 */ /* 0x000fe2000fffe0ff */
[C---:B0-----:R-:W-:Y:S01]  /*0d70*/  IMAD.HI.U32 R6, R3.reuse, -0x2daee0ad, RZ ;  /* 0xd2511f5303067827 */ /* 0x041fe200078e00ff */
[----:B------:R-:W-:Y:S01]  /*0d80*/  LOP3.LUT R5, R4, UR4, R5, 0x96, !PT ;  /* 0x0000000404057c12 */ /* 0x000fe2000f8e9605 */
[----:B------:R-:W-:Y:S02]  /*0d90*/  UIADD3 UR15, UPT, UPT, UR5, -0x24c28bd8, URZ ;  /* 0xdb3d7428050f7890 */ /* 0x000fe4000fffe0ff */
[----:B------:R-:W-:Y:S01]  /*0da0*/  IMAD R10, R3, -0x2daee0ad, RZ ;  /* 0xd2511f53030a7824 */ /* 0x000fe200078e02ff */
[----:B------:R-:W-:Y:S01]  /*0db0*/  LOP3.LUT R6, R6, UR5, RZ, 0x3c, !PT ;  /* 0x0000000506067c12 */ /* 0x000fe2000f8e3cff */
[----:B------:R-:W-:Y:S01]  /*0dc0*/  IMAD.HI.U32 R9, R5, -0x2daee0ad, RZ ;  /* 0xd2511f5305097827 */ /* 0x000fe200078e00ff */
[----:B------:R-:W0:Y:S03]  /*0dd0*/  LDCU.U8 UR13, c[0x0][0x410] ;  /* 0x00008200ff0d77ac */ /* 0x000e260008000000 */
[----:B------:R-:W-:Y:S01]  /*0de0*/  IMAD R8, R0, -0x326172a9, RZ ;  /* 0xcd9e8d5700087824 */ /* 0x000fe200078e02ff */
[----:B------:R-:W-:Y:S01]  /*0df0*/  LOP3.LUT R9, R10, UR8, R9, 0x96, !PT ;  /* 0x000000080a097c12 */ /* 0x000fe2000f8e9609 */
[----:B------:R-:W-:Y:S01]  /*0e00*/  IMAD.HI.U32 R7, R6, -0x326172a9, RZ ;  /* 0xcd9e8d5706077827 */ /* 0x000fe200078e00ff */
[----:B------:R-:W-:-:S03]  /*0e10*/  UIADD3 UR8, UPT, UPT, UR4, 0x3c6ef372, URZ ;  /* 0x3c6ef37204087890 */ /* 0x000fc6000fffe0ff */
[----:B------:R-:W-:Y:S01]  /*0e20*/  IMAD R11, R6, -0x326172a9, RZ ;  /* 0xcd9e8d57060b7824 */ /* 0x000fe200078e02ff */
[----:B------:R-:W-:Y:S01]  /*0e30*/  LOP3.LUT R7, R8, UR10, R7, 0x96, !PT ;  /* 0x0000000a08077c12 */ /* 0x000fe2000f8e9607 */
[----:B------:R-:W-:Y:S01]  /*0e40*/  IMAD.HI.U32 R6, R9, -0x326172a9, RZ ;  /* 0xcd9e8d5709067827 */ /* 0x000fe200078e00ff */
[----:B------:R-:W-:-:S03]  /*0e50*/  UIADD3 UR10, UPT, UPT, UR5, 0x646e171e, URZ ;  /* 0x646e171e050a7890 */ /* 0x000fc6000fffe0ff */
[----:B------:R-:W-:Y:S01]  /*0e60*/  IMAD R8, R5, -0x2daee0ad, RZ ;  /* 0xd2511f5305087824 */ /* 0x000fe200078e02ff */
[----:B------:R-:W-:Y:S01]  /*0e70*/  LOP3.LUT R6, R11, UR8, R6, 0x96, !PT ;  /* 0x000000080b067c12 */ /* 0x000fe2000f8e9606 */
[----:B------:R-:W-:Y:S01]  /*0e80*/  IMAD.HI.U32 R5, R7, -0x2daee0ad, RZ ;  /* 0xd2511f5307057827 */ /* 0x000fe200078e00ff */
[----:B------:R-:W-:-:S03]  /*0e90*/  UIADD3 UR8, UPT, UPT, UR4, -0x255992d5, URZ ;  /* 0xdaa66d2b04087890 */ /* 0x000fc6000fffe0ff */
[----:B------:R-:W-:Y:S01]  /*0ea0*/  IMAD R11, R7, -0x2daee0ad, RZ ;  /* 0xd2511f53070b7824 */ /* 0x000fe200078e02ff */
[----:B------:R-:W-:Y:S01]  /*0eb0*/  LOP3.LUT R5, R8, UR9, R5, 0x96, !PT ;  /* 0x0000000908057c12 */ /* 0x000fe2000f8e9605 */
[----:B------:R-:W-:Y:S01]  /*0ec0*/  UIADD3 UR9, UPT, UPT, UR5, 0x32370b8f, URZ ;  /* 0x32370b8f05097890 */ /* 0x000fe2000fffe0ff */
[----:B------:R-:W-:-:S04]  /*0ed0*/  IMAD.HI.U32 R10, R6, -0x2daee0ad, RZ ;  /* 0xd2511f53060a7827 */ /* 0x000fc800078e00ff */
[----:B------:R-:W-:Y:S01]  /*0ee0*/  IMAD R8, R9, -0x326172a9, RZ ;  /* 0xcd9e8d5709087824 */ /* 0x000fe200078e02ff */
[----:B------:R-:W-:Y:S01]  /*0ef0*/  LOP3.LUT R10, R11, UR9, R10, 0x96, !PT ;  /* 0x000000090b0a7c12 */ /* 0x000fe2000f8e960a */
[----:B------:R-:W-:Y:S01]  /*0f00*/  IMAD.HI.U32 R7, R5, -0x326172a9, RZ ;  /* 0xcd9e8d5705077827 */ /* 0x000fe200078e00ff */
[----:B------:R-:W-:-:S03]  /*0f10*/  UIADD3 UR9, UPT, UPT, UR4, -0x4ab325aa, URZ ;  /* 0xb54cda5604097890 */ /* 0x000fc6000fffe0ff */
[----:B------:R-:W-:Y:S01]  /*0f20*/  IMAD R9, R6, -0x2daee0ad, RZ ;  /* 0xd2511f5306097824 */ /* 0x000fe200078e02ff */
[----:B------:R-:W-:Y:S01]  /*0f30*/  LOP3.LUT R7, R8, UR8, R7, 0x96, !PT ;  /* 0x0000000808077c12 */ /* 0x000fe2000f8e9607 */
[----:B------:R-:W-:Y:S01]  /*0f40*/  IMAD R8, R5, -0x326172a9, RZ ;  /* 0xcd9e8d5705087824 */ /* 0x000fe200078e02ff */
[----:B------:R-:W-:Y:S01]  /*0f50*/  UIADD3 UR8, UPT, UPT, UR5, -0x126145ec, URZ ;  /* 0xed9eba1405087890 */ /* 0x000fe2000fffe0ff */
[----:B------:R-:W-:-:S04]  /*0f60*/  IMAD.HI.U32 R5, R10, -0x326172a9, RZ ;  /* 0xcd9e8d570a057827 */ /* 0x000fc800078e00ff */
[----:B------:R-:W-:Y:S01]  /*0f70*/  IMAD.HI.U32 R6, R7, -0x2daee0ad, RZ ;  /* 0xd2511f5307067827 */ /* 0x000fe200078e00ff */
[----:B------:R-:W-:Y:S01]  /*0f80*/  LOP3.LUT R5, R8, UR11, R5, 0x96, !PT ;  /* 0x0000000b08057c12 */ /* 0x000fe2000f8e9605 */
[----:B------:R-:W-:Y:S02]  /*0f90*/  UIADD3 UR11, UPT, UPT, UR4, -0xe443238, URZ ;  /* 0xf1bbcdc8040b7890 */ /* 0x000fe4000fffe0ff */
[----:B------:R-:W-:Y:S01]  /*0fa0*/  IMAD R10, R10, -0x326172a9, RZ ;  /* 0xcd9e8d570a0a7824 */ /* 0x000fe200078e02ff */
[----:B------:R-:W-:Y:S01]  /*0fb0*/  LOP3.LUT R6, R9, UR8, R6, 0x96, !PT ;  /* 0x0000000809067c12 */ /* 0x000fe2000f8e9606 */
[----:B------:R-:W-:Y:S01]  /*0fc0*/  UIADD3 UR8, UPT, UPT, UR4, 0x1715609d, URZ ;  /* 0x1715609d04087890 */ /* 0x000fe2000fffe0ff */
[----:B------:R-:W-:Y:S02]  /*0fd0*/  IMAD R9, R7, -0x2daee0ad, RZ ;  /* 0xd2511f5307097824 */ /* 0x000fe400078e02ff */
[----:B------:R-:W-:-:S04]  /*0fe0*/  IMAD.HI.U32 R8, R5, -0x2daee0ad, RZ ;  /* 0xd2511f5305087827 */ /* 0x000fc800078e00ff */
[C---:B------:R-:W-:Y:S01]  /*0ff0*/  IMAD.HI.U32 R7, R6.reuse, -0x326172a9, RZ ;  /* 0xcd9e8d5706077827 */ /* 0x040fe200078e00ff */
[----:B------:R-:W-:Y:S01]  /*1000*/  LOP3.LUT R8, R9, UR12, R8, 0x96, !PT ;  /* 0x0000000c09087c12 */ /* 0x000fe2000f8e9608 */
[----:B------:R-:W1:Y:S02]  /*1010*/  LDCU UR12, c[0x0][0x404] ;  /* 0x00008080ff0c77ac */ /* 0x000e640008000800 */
[----:B------:R-:W-:Y:S01]  /*1020*/  IMAD R6, R6, -0x326172a9, RZ ;  /* 0xcd9e8d5706067824 */ /* 0x000fe200078e02ff */
[----:B------:R-:W-:Y:S01]  /*1030*/  LOP3.LUT R7, R10, UR8, R7, 0x96, !PT ;  /* 0x000000080a077c12 */ /* 0x000fe2000f8e9607 */
[----:B------:R-:W-:Y:S01]  /*1040*/  IMAD R10, R5, -0x2daee0ad, RZ ;  /* 0xd2511f53050a7824 */ /* 0x000fe200078e02ff */
[----:B------:R-:W-:Y:S01]  /*1050*/  UIADD3 UR8, UPT, UPT, UR5, 0x1fd5c5a3, URZ ;  /* 0x1fd5c5a305087890 */ /* 0x000fe2000fffe0ff */
        /* <DEDUP_REMOVED lines=8> */
[----:B------:R-:W-:Y:S01]  /*10e0*/  LOP3.LUT R7, R8, UR8, R7, 0x96, !PT ;  /* 0x0000000808077c12 */ /* 0x000fe2000f8e9607 */
[----:B------:R-:W2:Y:S02]  /*10f0*/  LDCU.64 UR8, c[0x0][0x408] ;  /* 0x00008100ff0877ac */ /* 0x000ea40008000a00 */
[----:B------:R-:W-:Y:S01]  /*1100*/  IMAD R10, R5, -0x2daee0ad, RZ ;  /* 0xd2511f53050a7824 */ /* 0x000fe200078e02ff */
[----:B------:R-:W-:Y:S01]  /*1110*/  LOP3.LUT R6, R11, UR14, R6, 0x96, !PT ;  /* 0x0000000e0b067c12 */ /* 0x000fe2000f8e9606 */
[----:B------:R-:W-:Y:S01]  /*1120*/  IMAD R8, R9, -0x326172a9, RZ ;  /* 0xcd9e8d5709087824 */ /* 0x000fe200078e02ff */
[----:B------:R-:W3:Y:S01]  /*1130*/  LDCU UR14, c[0x0][0x448] ;  /* 0x00008900ff0e77ac */ /* 0x000ee20008000800 */
[----:B------:R-:W-:-:S04]  /*1140*/  IMAD.HI.U32 R5, R7, -0x326172a9, RZ ;  /* 0xcd9e8d5707057827 */ /* 0x000fc800078e00ff */
[----:B------:R-:W-:Y:S01]  /*1150*/  IMAD.HI.U32 R9, R6, -0x2daee0ad, RZ ;  /* 0xd2511f5306097827 */ /* 0x000fe200078e00ff */
[----:B------:R-:W-:Y:S01]  /*1160*/  LOP3.LUT R8, R8, UR11, R5, 0x96, !PT ;  /* 0x0000000b08087c12 */ /* 0x000fe2000f8e9605 */
[----:B------:R-:W4:Y:S02]  /*1170*/  LDCU.64 UR10, c[0x0][0x3a0] ;  /* 0x00007400ff0a77ac */ /* 0x000f240008000a00 */
        /* <DEDUP_REMOVED lines=10> */
.L_x_21307:
[----:B------:R-:W0:Y:S01]  /*1220*/  LDC.64 R16, c[0x0][0x3f0] ;  /* 0x0000fc00ff107b82 */ /* 0x000e220000000a00 */
[----:B------:R-:W1:Y:S07]  /*1230*/  S2R R20, SR_TID.X ;  /* 0x0000000000147919 */ /* 0x000e6e0000002100 */
[----:B------:R-:W2:Y:S08]  /*1240*/  LDC R252, c[0x0][0x388] ;  /* 0x0000e200fffc7b82 */ /* 0x000eb00000000800 */
[----:B------:R-:W3:Y:S01]  /*1250*/  LDC.64 R14, c[0x0][0x3f8] ;  /* 0x0000fe00ff0e7b82 */ /* 0x000ee20000000a00 */
[----:B0-----:R-:W-:-:S05]  /*1260*/  IMAD.WIDE R16, R2, 0x4, R16 ;  /* 0x0000000402107825 */ /* 0x001fca00078e0210 */
[----:B------:R-:W4:Y:S01]  /*1270*/  LDG.E R163, desc[UR6][R16.64] ;  /* 0x0000000610a37981 */ /* 0x000f22000c1e1900 */
        /* <DEDUP_REMOVED lines=16> */
[----:B------:R-:W-:Y:S01]  /*1380*/  SHF.R.S32.HI R17, RZ, 0x1f, R16 ;  /* 0x0000001fff117819 */ /* 0x000fe20000011410 */
[----:B------:R-:W-:-:S03]  /*1390*/  IMAD.U32 R162, RZ, RZ, UR4 ;  /* 0x00000004ffa27e24 */ /* 0x000fc6000f8e00ff */
[----:B------:R-:W-:Y:S02]  /*13a0*/  LEA.HI R16, R17, R16, RZ, 0x3 ;  /* 0x0000001011107211 */ /* 0x000fe400078f18ff */
[----:B------:R-:W-:Y:S02]  /*13b0*/  IADD3 R162, PT, PT, R162, 0x5384540f, RZ ;  /* 0x5384540fa2a27810 */ /* 0x000fe40007ffe0ff */
[----:B------:R-:W-:-:S03]  /*13c0*/  LEA.HI.SX32 R165, R16, R215, 0x1d ;  /* 0x000000d710a57211 */ /* 0x000fc600078feaff */
[----:B0-----:R-:W-:Y:S05]  /*13d0*/  @!P0 BRA `(.L_x_20376) ;  /* 0x0000003400e48947 */ /* 0x001fea0003800000 */
        /* <DEDUP_REMOVED lines=25> */
.L_x_20381:
        /* <DEDUP_REMOVED lines=13> */
.L_x_20383:
[----:B------:R-:W-:Y:S05]  /*1640*/  BSYNC.RECONVERGENT B2 ;  /* 0x0000000000027941 */ /* 0x000fea0003800200 */
.L_x_20382:
        /* <DEDUP_REMOVED lines=57> */
[----:B------:R-:W-:-:S07]  /*19e0*/  HFMA2 R15, -RZ, RZ, 0, 0 ;  /* 0x00000000ff0f7431 */ /* 0x000fce00000001ff */
.L_x_20380:
[----:B------:R-:W-:Y:S05]  /*19f0*/  BSYNC.RECONVERGENT B1 ;  /* 0x0000000000017941 */ /* 0x000fea0003800200 */
.L_x_20379:
        /* <DEDUP_REMOVED lines=10> */
[----:B------:R-:W-:-:S07]  /*1aa0*/  FFMA.FTZ R145, R145, R108, R16 ;  /* 0x0000006c91917223 */ /* 0x000fce0000010010 */
.L_x_20378:
[----:B------:R-:W-:Y:S05]  /*1ab0*/  BSYNC.RECONVERGENT B0 ;  /* 0x0000000000007941 */ /* 0x000fea0003800200 */
.L_x_20377:
        /* <DEDUP_REMOVED lines=23> */
.L_x_20388:
        /* <DEDUP_REMOVED lines=13> */
.L_x_20390:
[----:B------:R-:W-:Y:S05]  /*1d00*/  BSYNC.RECONVERGENT B2 ;  /* 0x0000000000027941 */ /* 0x000fea0003800200 */
.L_x_20389:
        /* <DEDUP_REMOVED lines=58> */
[----:B------:R-:W-:-:S07]  /*20b0*/  IMAD.MOV.U32 R17, RZ, RZ, RZ ;  /* 0x000000ffff117224 */ /* 0x000fce00078e00ff */
.L_x_20387:
[----:B------:R-:W-:Y:S05]  /*20c0*/  BSYNC.RECONVERGENT B1 ;  /* 0x0000000000017941 */ /* 0x000fea0003800200 */
.L_x_20386:
        /* <DEDUP_REMOVED lines=12> */
[----:B------:R-:W-:-:S07]  /*2190*/  FFMA.FTZ R146, R14, R109, R15 ;  /* 0x0000006d0e927223 */ /* 0x000fce000001000f */
.L_x_20385:
[----:B------:R-:W-:Y:S05]  /*21a0*/  BSYNC.RECONVERGENT B0 ;  /* 0x0000000000007941 */ /* 0x000fea0003800200 */
.L_x_20384:
        /* <DEDUP_REMOVED lines=22> */
.L_x_20395:
        /* <DEDUP_REMOVED lines=13> */
.L_x_20397:
[----:B------:R-:W-:Y:S05]  /*23e0*/  BSYNC.RECONVERGENT B2 ;  /* 0x0000000000027941 */ /* 0x000fea0003800200 */
.L_x_20396:
        /* <DEDUP_REMOVED lines=56> */
[----:B------:R-:W-:Y:S01]  /*2770*/  IMAD.MOV.U32 R18, RZ, RZ, RZ ;  /* 0x000000ffff127224 */ /* 0x000fe200078e00ff */
[----:B------:R-:W-:Y:S02]  /*2780*/  LOP3.LUT R172, R172, UR16, R15, 0x96, !PT ;  /* 0x00000010acac7c12 */ /* 0x000fe4000f8e960f */
[----:B------:R-:W-:-:S07]  /*2790*/  MOV R15, R14 ;  /* 0x0000000e000f7202 */ /* 0x000fce0000000f00 */
.L_x_20394:
[----:B------:R-:W-:Y:S05]  /*27a0*/  BSYNC.RECONVERGENT B1 ;  /* 0x0000000000017941 */ /* 0x000fea0003800200 */
.L_x_20393:
        /* <DEDUP_REMOVED lines=11> */
.L_x_20392:
[----:B------:R-:W-:Y:S05]  /*2860*/  BSYNC.RECONVERGENT B0 ;  /* 0x0000000000007941 */ /* 0x000fea0003800200 */
.L_x_20391:
        /* <DEDUP_REMOVED lines=23> */
.L_x_20402:
        /* <DEDUP_REMOVED lines=13> */
.L_x_20404:
[----:B------:R-:W-:Y:S05]  /*2ab0*/  BSYNC.RECONVERGENT B2 ;  /* 0x0000000000027941 */ /* 0x000fea0003800200 */
.L_x_20403:
        /* <DEDUP_REMOVED lines=41> */
[----:B------:R-:W-:Y:S01]  /*2d50*/  IMAD.WIDE.U32 R18, R19, -0x326172a9, RZ ;  /* 0xcd9e8d5713127825 */ /* 0x000fe200078e00ff */
[----:B------:R-:W-:-:S03]  /*2d60*/  UIADD3 UR15, UPT, UPT, UR5, 0x1fd5c5a3, URZ ;  /* 0x1fd5c5a3050f7890 */ /* 0x000fc6000fffe0ff */
[----:B------:R-:W-:Y:S01]  /*2d70*/  IMAD.WIDE.U32 R22, R22, -0x2daee0ad, RZ ;  /* 0xd2511f5316167825 */ /* 0x000fe200078e00ff */
[----:B------:R-:W-:-:S04]  /*2d80*/  LOP3.LUT R21, R162, R24, R19, 0x96, !PT ;  /* 0x00000018a2157212 */ /* 0x000fc800078e9613 */
[----:B------:R-:W-:Y:S01]  /*2d90*/  LOP3.LUT R24, R20, UR15, R23, 0x96, !PT ;  /* 0x0000000f14187c12 */ /* 0x000fe2000f8e9617 */
[----:B------:R-:W-:Y:S01]  /*2da0*/  UIADD3 UR15, UPT, UPT, UR4, -0xe443238, URZ ;  /* 0xf1bbcdc8040f7890 */ /* 0x000fe2000fffe0ff */
[----:B------:R-:W-:-:S04]  /*2db0*/  IMAD.WIDE.U32 R20, R21, -0x2daee0ad, RZ ;  /* 0xd2511f5315147825 */ /* 0x000fc800078e00ff */
[----:B------:R-:W-:Y:S01]  /*2dc0*/  IMAD.WIDE.U32 R24, R24, -0x326172a9, RZ ;  /* 0xcd9e8d5718187825 */ /* 0x000fe200078e00ff */
[----:B------:R-:W-:Y:S01]  /*2dd0*/  LOP3.LUT R22, R22, UR16, R21, 0x96, !PT ;  /* 0x0000001016167c12 */ /* 0x000fe2000f8e9615 */
[----:B------:R-:W-:Y:S02]  /*2de0*/  UIADD3 UR16, UPT, UPT, UR5, -0x695add53, URZ ;  /* 0x96a522ad05107890 */ /* 0x000fe4000fffe0ff */
[----:B------:R-:W-:Y:S01]  /*2df0*/  IMAD.MOV.U32 R21, RZ, RZ, RZ ;  /* 0x000000ffff157224 */ /* 0x000fe200078e00ff */
[----:B------:R-:W-:Y:S01]  /*2e00*/  LOP3.LUT R18, R18, UR15, R25, 0x96, !PT ;  /* 0x0000000f12127c12 */ /* 0x000fe2000f8e9619 */
[----:B------:R-:W-:Y:S01]  /*2e10*/  UIADD3 UR15, UPT, UPT, UR4, -0x700cb87f, URZ ;  /* 0x8ff34781040f7890 */ /* 0x000fe2000fffe0ff */
[----:B------:R-:W-:-:S04]  /*2e20*/  IMAD.WIDE.U32 R22, R22, -0x326172a9, RZ ;  /* 0xcd9e8d5716167825 */ /* 0x000fc800078e00ff */
[----:B------:R-:W-:Y:S01]  /*2e30*/  IMAD.WIDE.U32 R18, R18, -0x2daee0ad, RZ ;  /* 0xd2511f5312127825 */ /* 0x000fe200078e00ff */
[----:B------:R-:W-:-:S03]  /*2e40*/  LOP3.LUT R173, R24, UR15, R23, 0x96, !PT ;  /* 0x0000000f18ad7c12 */ /* 0x000fc6000f8e9617 */
[----:B------:R-:W-:Y:S01]  /*2e50*/  IMAD.MOV.U32 R180, RZ, RZ, R22 ;  /* 0x000000ffffb47224 */ /* 0x000fe200078e0016 */
[----:B------:R-:W-:Y:S01]  /*2e60*/  LOP3.LUT R172, R20, UR16, R19, 0x96, !PT ;  /* 0x0000001014ac7c12 */ /* 0x000fe2000f8e9613 */
[----:B------:R-:W-:-:S07]  /*2e70*/  IMAD.MOV.U32 R14, RZ, RZ, R18 ;  /* 0x000000ffff0e7224 */ /* 0x000fce00078e0012 */
.L_x_20401:
[----:B------:R-:W-:Y:S05]  /*2e80*/  BSYNC.RECONVERGENT B1 ;  /* 0x0000000000017941 */ /* 0x000fea0003800200 */
.L_x_20400:
        /* <DEDUP_REMOVED lines=13> */
.L_x_20399:
[----:B------:R-:W-:Y:S05]  /*2f60*/  BSYNC.RECONVERGENT B0 ;  /* 0x0000000000007941 */ /* 0x000fea0003800200 */
.L_x_20398:
        /* <DEDUP_REMOVED lines=22> */
.L_x_20409:
        /* <DEDUP_REMOVED lines=13> */
.L_x_20411:
[----:B------:R-:W-:Y:S05]  /*31a0*/  BSYNC.RECONVERGENT B2 ;  /* 0x0000000000027941 */ /* 0x000fea0003800200 */
.L_x_20410:
        /* <DEDUP_REMOVED lines=55> */
[----:B------:R-:W-:Y:S02]  /*3520*/  LOP3.LUT R173, R26, UR15, R25, 0x96, !PT ;  /* 0x0000000f1aad7c12 */ /* 0x000fe4000f8e9619 */
[----:B------:R-:W-:Y:S01]  /*3530*/  MOV R180, R24 ;  /* 0x0000001800b47202 */ /* 0x000fe20000000f00 */
[----:B------:R-:W-:Y:S02]  /*3540*/  IMAD.MOV.U32 R17, RZ, RZ, R20 ;  /* 0x000000ffff117224 */ /* 0x000fe400078e0014 */
[----:B------:R-:W-:Y:S01]  /*3550*/  HFMA2 R20, -RZ, RZ, 0, 0 ;  /* 0x00000000ff147431 */ /* 0x000fe200000001ff */
[----:B------:R-:W-:-:S07]  /*3560*/  LOP3.LUT R172, R22, UR16, R21, 0x96, !PT ;  /* 0x0000001016ac7c12 */ /* 0x000fce000f8e9615 */
.L_x_20408:
[----:B------:R-:W-:Y:S05]  /*3570*/  BSYNC.RECONVERGENT B1 ;  /* 0x0000000000017941 */ /* 0x000fea0003800200 */
.L_x_20407:
        /* <DEDUP_REMOVED lines=11> */
.L_x_20406:
[----:B------:R-:W-:Y:S05]  /*3630*/  BSYNC.RECONVERGENT B0 ;  /* 0x0000000000007941 */ /* 0x000fea0003800200 */
.L_x_20405:
        /* <DEDUP_REMOVED lines=23> */
.L_x_20416:
        /* <DEDUP_REMOVED lines=13> */
.L_x_20418:
[----:B------:R-:W-:Y:S05]  /*3880*/  BSYNC.RECONVERGENT B2 ;  /* 0x0000000000027941 */ /* 0x000fea0003800200 */
.L_x_20417:
[----:B------:R-:W-:Y:S01]  /*3890*/  LOP3.LUT R20, R5, UR5, R23, 0x96, !PT ;  /* 0x0000000505147c12 */ /* 0x000fe2000f8e9617 */
[----:B------:R-:W-:Y:S01]  /*38a0*/  IMAD.WIDE.U32 R24, R0, -0x326172a9, RZ ;  /* 0xcd9e8d5700187825 */ /* 0x000fe200078e00ff */
[----:B------:R-:W-:-:S03]  /*38b0*/  UIADD3 UR15, UPT, UPT, UR4, -0x61c88647, URZ ;  /* 0x9e3779b9040f7890 */ /* 0x000fc6000fffe0ff */
        /* <DEDUP_REMOVED lines=37> */
[----:B------:R-:W-:Y:S01]  /*3b10*/  IMAD.WIDE.U32 R20, R21, -0x326172a9, RZ ;  /* 0xcd9e8d5715147825 */ /* 0x000fe200078e00ff */
[----:B------:R-:W-:-:S04]  /*3b20*/  UIADD3 UR15, UPT, UPT, UR5, 0x1fd5c5a3, URZ ;  /* 0x1fd5c5a3050f7890 */ /* 0x000fc8000fffe0ff */
[----:B------:R-:W-:Y:S01]  /*3b30*/  LOP3.LUT R23, R162, R24, R21, 0x96, !PT ;  /* 0x00000018a2177212 */ /* 0x000fe200078e9615 */
[----:B------:R-:W-:-:S05]  /*3b40*/  IMAD.WIDE.U32 R24, R25, -0x2daee0ad, RZ ;  /* 0xd2511f5319187825 */ /* 0x000fca00078e00ff */
[----:B------:R-:W-:Y:S01]  /*3b50*/  LOP3.LUT R25, R22, UR15, R25, 0x96, !PT ;  /* 0x0000000f16197c12 */ /* 0x000fe2000f8e9619 */
[----:B------:R-:W-:Y:S01]  /*3b60*/  UIADD3 UR15, UPT, UPT, UR5, -0x24c28bd8, URZ ;  /* 0xdb3d7428050f7890 */ /* 0x000fe2000fffe0ff */
[----:B------:R-:W-:-:S05]  /*3b70*/  IMAD.WIDE.U32 R22, R23, -0x2daee0ad, RZ ;  /* 0xd2511f5317167825 */ /* 0x000fca00078e00ff */
[----:B------:R-:W-:Y:S01]  /*3b80*/  LOP3.LUT R21, R24, UR15, R23, 0x96, !PT ;  /* 0x0000000f18157c12 */ /* 0x000fe2000f8e9617 */
[----:B------:R-:W-:Y:S01]  /*3b90*/  UIADD3 UR15, UPT, UPT, UR4, -0xe443238, URZ ;  /* 0xf1bbcdc8040f7890 */ /* 0x000fe2000fffe0ff */
[----:B------:R-:W-:-:S05]  /*3ba0*/  IMAD.WIDE.U32 R24, R25, -0x326172a9, RZ ;  /* 0xcd9e8d5719187825 */ /* 0x000fca00078e00ff */
[----:B------:R-:W-:Y:S01]  /*3bb0*/  LOP3.LUT R11, R20, UR15, R25, 0x96, !PT ;  /* 0x0000000f140b7c12 */ /* 0x000fe2000f8e9619 */
[----:B------:R-:W-:Y:S01]  /*3bc0*/  UIADD3 UR15, UPT, UPT, UR4, -0x700cb87f, URZ ;  /* 0x8ff34781040f7890 */ /* 0x000fe2000fffe0ff */
[----:B------:R-:W-:-:S04]  /*3bd0*/  IMAD.WIDE.U32 R20, R21, -0x326172a9, RZ ;  /* 0xcd9e8d5715147825 */ /* 0x000fc800078e00ff */
[----:B------:R-:W-:Y:S01]  /*3be0*/  IMAD.MOV.U32 R180, RZ, RZ, R20 ;  /* 0x000000ffffb47224 */ /* 0x000fe200078e0014 */
[----:B------:R-:W-:Y:S01]  /*3bf0*/  LOP3.LUT R173, R24, UR15, R21, 0x96, !PT ;  /* 0x0000000f18ad7c12 */ /* 0x000fe2000f8e9615 */
[----:B------:R-:W-:Y:S01]  /*3c00*/  UIADD3 UR15, UPT, UPT, UR5, -0x695add53, URZ ;  /* 0x96a522ad050f7890 */ /* 0x000fe2000fffe0ff */
[----:B------:R-:W-:-:S04]  /*3c10*/  IMAD.WIDE.U32 R20, R11, -0x2daee0ad, RZ ;  /* 0xd2511f530b147825 */ /* 0x000fc800078e00ff */
[----:B------:R-:W-:Y:S01]  /*3c20*/  IMAD.MOV.U32 R11, RZ, RZ, R17 ;  /* 0x000000ffff0b7224 */ /* 0x000fe200078e0011 */
[----:B------:R-:W-:Y:S02]  /*3c30*/  LOP3.LUT R172, R22, UR15, R21, 0x96, !PT ;  /* 0x0000000f16ac7c12 */ /* 0x000fe4000f8e9615 */
[----:B------:R-:W-:-:S07]  /*3c40*/  MOV R15, R20 ;  /* 0x00000014000f7202 */ /* 0x000fce0000000f00 */
.L_x_20415:
[----:B------:R-:W-:Y:S05]  /*3c50*/  BSYNC.RECONVERGENT B1 ;  /* 0x0000000000017941 */ /* 0x000fea0003800200 */
.L_x_20414:
        /* <DEDUP_REMOVED lines=9> */
[----:B------:R-:W-:Y:S01]  /*3cf0*/  FSEL R150, R17, RZ, !P3 ;  /* 0x000000ff11967208 */ /* 0x000fe20005800000 */
[----:B------:R-:W-:-:S04]  /*3d00*/  IMAD.U32 R11, R11, 0x10000, RZ ;  /* 0x000100000b0b7824 */ /* 0x000fc800078e00ff */
[----:B------:R-:W-:Y:S01]  /*3d10*/  FFMA.FTZ R150, R150, R105, R11 ;  /* 0x0000006996967223 */ /* 0x000fe2000001000b */
[----:B------:R-:W-:-:S07]  /*3d20*/  SEL R11, RZ, 0x1, P3 ;  /* 0x00000001ff0b7807 */ /* 0x000fce0001800000 */
.L_x_20413:
[----:B------:R-:W-:Y:S05]  /*3d30*/  BSYNC.RECONVERGENT B0 ;  /* 0x0000000000007941 */ /* 0x000fea0003800200 */
.L_x_20412:
        /* <DEDUP_REMOVED lines=22> */
.L_x_20423:
        /* <DEDUP_REMOVED lines=13> */
.L_x_20425:
[----:B------:R-:W-:Y:S05]  /*3f70*/  BSYNC.RECONVERGENT B2 ;  /* 0x0000000000027941 */ /* 0x000fea0003800200 */
.L_x_20424:
        /* <DEDUP_REMOVED lines=55> */
[----:B------:R-:W-:Y:S01]  /*42f0*/  IMAD.WIDE.U32 R22, R17, -0x2daee0ad, RZ ;  /* 0xd2511f5311167825 */ /* 0x000fe200078e00ff */
[----:B------:R-:W-:-:S03]  /*4300*/  MOV R17, R15 ;  /* 0x0000000f00117202 */ /* 0x000fc60000000f00 */
[----:B------:R-:W-:Y:S01]  /*4310*/  IMAD.MOV.U32 R21, RZ, RZ, R22 ;  /* 0x000000ffff157224 */ /* 0x000fe200078e0016 */
[----:B------:R-:W-:Y:S01]  /*4320*/  LOP3.LUT R172, R24, UR15, R23, 0x96, !PT ;  /* 0x0000000f18ac7c12 */ /* 0x000fe2000f8e9617 */
[----:B------:R-:W-:-:S07]  /*4330*/  IMAD.MOV.U32 R22, RZ, RZ, RZ ;  /* 0x000000ffff167224 */ /* 0x000fce00078e00ff */
.L_x_20422:
[----:B------:R-:W-:Y:S05]  /*4340*/  BSYNC.RECONVERGENT B1 ;  /* 0x0000000000017941 */ /* 0x000fea0003800200 */
.L_x_20421:
        /* <DEDUP_REMOVED lines=10> */
[----:B------:R-:W-:-:S07]  /*43f0*/  FFMA.FTZ R151, R17, R106, R18 ;  /* 0x0000006a11977223 */ /* 0x000fce0000010012 */
.L_x_20420:
[----:B------:R-:W-:Y:S05]  /*4400*/  BSYNC.RECONVERGENT B0 ;  /* 0x0000000000007941 */ /* 0x000fea0003800200 */
.L_x_20419:
        /* <DEDUP_REMOVED lines=23> */
.L_x_20430:
        /* <DEDUP_REMOVED lines=13> */
.L_x_20432:
[----:B------:R-:W-:Y:S05]  /*4650*/  BSYNC.RECONVERGENT B2 ;  /* 0x0000000000027941 */ /* 0x000fea0003800200 */
.L_x_20431:
[----:B------:R-:W-:Y:S01]  /*4660*/  LOP3.LUT R22, R5, UR5, R25, 0x96, !PT ;  /* 0x0000000505167c12 */ /* 0x000fe2000f8e9619 */
[----:B------:R-:W-:Y:S01]  /*4670*/  IMAD.WIDE.U32 R26, R0, -0x326172a9, RZ ;  /* 0xcd9e8d57001a7825 */ /* 0x000fe200078e00ff */
[----:B------:R-:W-:-:S03]  /*4680*/  UIADD3 UR15, UPT, UPT, UR4, -0x61c88647, URZ ;  /* 0x9e3779b9040f7890 */ /* 0x000fc6000fffe0ff */
[----:B------:R-:W-:Y:S02]  /*4690*/  HFMA2 R18, -RZ, RZ, 0, 0 ;  /* 0x00000000ff127431 */ /* 0x000fe400000001ff */
        /* <DEDUP_REMOVED lines=51> */
[----:B------:R-:W-:Y:S01]  /*49d0*/  MOV R180, R22 ;  /* 0x0000001600b47202 */ /* 0x000fe20000000f00 */
[----:B------:R-:W-:-:S04]  /*49e0*/  IMAD.WIDE.U32 R22, R17, -0x2daee0ad, RZ ;  /* 0xd2511f5311167825 */ /* 0x000fc800078e00ff */
[----:B------:R-:W-:Y:S01]  /*49f0*/  IMAD.MOV.U32 R17, RZ, RZ, R22 ;  /* 0x000000ffff117224 */ /* 0x000fe200078e0016 */
[----:B------:R-:W-:Y:S01]  /*4a00*/  LOP3.LUT R172, R24, UR15, R23, 0x96, !PT ;  /* 0x0000000f18ac7c12 */ /* 0x000fe2000f8e9617 */
[----:B------:R-:W-:-:S07]  /*4a10*/  IMAD.MOV.U32 R23, RZ, RZ, R21 ;  /* 0x000000ffff177224 */ /* 0x000fce00078e0015 */
.L_x_20429:
[----:B------:R-:W-:Y:S05]  /*4a20*/  BSYNC.RECONVERGENT B1 ;  /* 0x0000000000017941 */ /* 0x000fea0003800200 */
.L_x_20428:
        /* <DEDUP_REMOVED lines=8> */
[----:B------:R-:W-:Y:S02]  /*4ab0*/  PRMT R21, R43, 0x7632, R21 ;  /* 0x000076322b157816 */ /* 0x000fe40000000015 */
[----:B------:R-:W-:Y:S02]  /*4ac0*/  SEL R39, RZ, 0x1, P2 ;  /* 0x00000001ff277807 */ /* 0x000fe40001000000 */
[----:B------:R-:W-:Y:S02]  /*4ad0*/  SHF.L.U32 R21, R21, 0x10, RZ ;  /* 0x0000001015157819 */ /* 0x000fe400000006ff */
[----:B------:R-:W-:-:S05]  /*4ae0*/  FSEL R22, R22, RZ, !P2 ;  /* 0x000000ff16167208 */ /* 0x000fca0005000000 */
[----:B------:R-:W-:-:S07]  /*4af0*/  FFMA.FTZ R152, R22, R107, R21 ;  /* 0x0000006b16987223 */ /* 0x000fce0000010015 */
.L_x_20427:
[----:B------:R-:W-:Y:S05]  /*4b00*/  BSYNC.RECONVERGENT B0 ;  /* 0x0000000000007941 */ /* 0x000fea0003800200 */
.L_x_20426:
[----:B------:R-:W-:Y:S02]  /*4b10*/  F2FP.BF16.F32.PACK_AB R21, RZ, R152 ;  /* 0x00000098ff15723e */ /* 0x000fe400000010ff */
[----:B------:R-:W-:Y:S02]  /*4b20*/  PRMT R14, R14, 0x5410, R20 ;  /* 0x000054100e0e7816 */ /* 0x000fe40000000014 */
[----:B------:R-:W-:Y:S02]  /*4b30*/  PRMT R13, R13, 0x5410, R19 ;  /* 0x000054100d0d7816 */ /* 0x000fe40000000013 */
[----:B------:R-:W-:Y:S02]  /*4b40*/  PRMT R12, R12, 0x5410, R16 ;  /* 0x000054100c0c7816 */ /* 0x000fe40000000010 */
[----:B------:R-:W-:Y:S01]  /*4b50*/  PRMT R15, R15, 0x5410, R21 ;  /* 0x000054100f0f7816 */ /* 0x000fe20000000015 */
[----:B------:R-:W-:Y:S06]  /*4b60*/  BRA `(.L_x_20433) ;  /* 0x0000003400247947 */ /* 0x000fec0003800000 */
.L_x_20376:
        /* <DEDUP_REMOVED lines=21> */
.L_x_20438:
        /* <DEDUP_REMOVED lines=13> */
.L_x_20440:
[----:B------:R-:W-:Y:S05]  /*4d90*/  BSYNC.RECONVERGENT B2 ;  /* 0x0000000000027941 */ /* 0x000fea0003800200 */
.L_x_20439:
        /* <DEDUP_REMOVED lines=59> */
.L_x_20437:
[----:B------:R-:W-:Y:S05]  /*5150*/  BSYNC.RECONVERGENT B1 ;  /* 0x0000000000017941 */ /* 0x000fea0003800200 */
.L_x_20436:
        /* <DEDUP_REMOVED lines=8> */
[----:B------:R-:W-:-:S05]  /*51e0*/  FSEL R145, R12, RZ, !P2 ;  /* 0x000000ff0c917208 */ /* 0x000fca0005000000 */
[----:B------:R-:W-:-:S07]  /*51f0*/  FMUL.FTZ R145, R145, R108 ;  /* 0x0000006c91917220 */ /* 0x000fce0000410000 */
.L_x_20435:
[----:B------:R-:W-:Y:S05]  /*5200*/  BSYNC.RECONVERGENT B0 ;  /* 0x0000000000007941 */ /* 0x000fea0003800200 */
.L_x_20434:
        /* <DEDUP_REMOVED lines=18> */
.L_x_20445:
        /* <DEDUP_REMOVED lines=13> */
.L_x_20447:
[----:B------:R-:W-:Y:S05]  /*5400*/  BSYNC.RECONVERGENT B2 ;  /* 0x0000000000027941 */ /* 0x000fea0003800200 */
.L_x_20446:
        /* <DEDUP_REMOVED lines=56> */
[----:B------:R-:W-:Y:S02]  /*5790*/  IMAD.MOV.U32 R17, RZ, RZ, R14 ;  /* 0x000000ffff117224 */ /* 0x000fe400078e000e */
[----:B------:R-:W-:Y:S01]  /*57a0*/  HFMA2 R14, -RZ, RZ, 0, 0 ;  /* 0x00000000ff0e7431 */ /* 0x000fe200000001ff */
[----:B------:R-:W-:-:S07]  /*57b0*/  LOP3.LUT R172, R172, UR16, R15, 0x96, !PT ;  /* 0x00000010acac7c12 */ /* 0x000fce000f8e960f */
.L_x_20444:
[----:B------:R-:W-:Y:S05]  /*57c0*/  BSYNC.RECONVERGENT B1 ;  /* 0x0000000000017941 */ /* 0x000fea0003800200 */
.L_x_20443:
        /* <DEDUP_REMOVED lines=11> */
.L_x_20442:
[----:B------:R-:W-:Y:S05]  /*5880*/  BSYNC.RECONVERGENT B0 ;  /* 0x0000000000007941 */ /* 0x000fea0003800200 */
.L_x_20441:
        /* <DEDUP_REMOVED lines=18> */
.L_x_20452:
        /* <DEDUP_REMOVED lines=13> */
.L_x_20454:
[----:B------:R-:W-:Y:S05]  /*5a80*/  BSYNC.RECONVERGENT B2 ;  /* 0x0000000000027941 */ /* 0x000fea0003800200 */
.L_x_20453:
        /* <DEDUP_REMOVED lines=59> */
.L_x_20451:
[----:B------:R-:W-:Y:S05]  /*5e40*/  BSYNC.RECONVERGENT B1 ;  /* 0x0000000000017941 */ /* 0x000fea0003800200 */
.L_x_20450:
        /* <DEDUP_REMOVED lines=8> */
[----:B------:R-:W-:-:S03]  /*5ed0*/  SEL R8, RZ, 0x1, P2 ;  /* 0x00000001ff087807 */ /* 0x000fc60001000000 */
[----:B------:R-:W-:-:S07]  /*5ee0*/  FMUL.FTZ R147, R147, R110 ;  /* 0x0000006e93937220 */ /* 0x000fce0000410000 */
.L_x_20449:
[----:B------:R-:W-:Y:S05]  /*5ef0*/  BSYNC.RECONVERGENT B0 ;  /* 0x0000000000007941 */ /* 0x000fea0003800200 */
.L_x_20448:
        /* <DEDUP_REMOVED lines=18> */
.L_x_20459:
        /* <DEDUP_REMOVED lines=13> */
.L_x_20461:
[----:B------:R-:W-:Y:S05]  /*60f0*/  BSYNC.RECONVERGENT B2 ;  /* 0x0000000000027941 */ /* 0x000fea0003800200 */
.L_x_20460:
        /* <DEDUP_REMOVED lines=58> */
[----:B------:R-:W-:Y:S02]  /*64a0*/  IMAD.MOV.U32 R180, RZ, RZ, R20 ;  /* 0x000000ffffb47224 */ /* 0x000fe400078e0014 */
[----:B------:R-:W-:-:S07]  /*64b0*/  IMAD.MOV.U32 R14, RZ, RZ, RZ ;  /* 0x000000ffff0e7224 */ /* 0x000fce00078e00ff */
.L_x_20458:
[----:B------:R-:W-:Y:S05]  /*64c0*/  BSYNC.RECONVERGENT B1 ;  /* 0x0000000000017941 */ /* 0x000fea0003800200 */
.L_x_20457:
        /* <DEDUP_REMOVED lines=11> */
.L_x_20456:
[----:B------:R-:W-:Y:S05]  /*6580*/  BSYNC.RECONVERGENT B0 ;  /* 0x0000000000007941 */ /* 0x000fea0003800200 */
.L_x_20455:
        /* <DEDUP_REMOVED lines=18> */
.L_x_20466:
        /* <DEDUP_REMOVED lines=13> */
.L_x_20468:
[----:B------:R-:W-:Y:S05]  /*6780*/  BSYNC.RECONVERGENT B2 ;  /* 0x0000000000027941 */ /* 0x000fea0003800200 */
.L_x_20467:
        /* <DEDUP_REMOVED lines=60> */
.L_x_20465:
[----:B------:R-:W-:Y:S05]  /*6b50*/  BSYNC.RECONVERGENT B1 ;  /* 0x0000000000017941 */ /* 0x000fea0003800200 */
.L_x_20464:
        /* <DEDUP_REMOVED lines=10> */
.L_x_20463:
[----:B------:R-:W-:Y:S05]  /*6c00*/  BSYNC.RECONVERGENT B0 ;  /* 0x0000000000007941 */ /* 0x000fea0003800200 */
.L_x_20462:
        /* <DEDUP_REMOVED lines=18> */
.L_x_20473:
        /* <DEDUP_REMOVED lines=13> */
.L_x_20475:
[----:B------:R-:W-:Y:S05]  /*6e00*/  BSYNC.RECONVERGENT B2 ;  /* 0x0000000000027941 */ /* 0x000fea0003800200 */
.L_x_20474:
        /* <DEDUP_REMOVED lines=59> */
[----:B------:R-:W-:-:S07]  /*71c0*/  LOP3.LUT R172, R22, UR15, R21, 0x96, !PT ;  /* 0x0000000f16ac7c12 */ /* 0x000fce000f8e9615 */
.L_x_20472:
[----:B------:R-:W-:Y:S05]  /*71d0*/  BSYNC.RECONVERGENT B1 ;  /* 0x0000000000017941 */ /* 0x000fea0003800200 */
.L_x_20471:
        /* <DEDUP_REMOVED lines=11> */
.L_x_20470:
[----:B------:R-:W-:Y:S05]  /*7290*/  BSYNC.RECONVERGENT B0 ;  /* 0x0000000000007941 */ /* 0x000fea0003800200 */
.L_x_20469:
        /* <DEDUP_REMOVED lines=18> */
.L_x_20480:
        /* <DEDUP_REMOVED lines=13> */
.L_x_20482:
[----:B------:R-:W-:Y:S05]  /*7490*/  BSYNC.RECONVERGENT B2 ;  /* 0x0000000000027941 */ /* 0x000fea0003800200 */
.L_x_20481:
        /* <DEDUP_REMOVED lines=60> */
.L_x_20479:
[----:B------:R-:W-:Y:S05]  /*7860*/  BSYNC.RECONVERGENT B1 ;  /* 0x0000000000017941 */ /* 0x000fea0003800200 */
.L_x_20478:
[----:B------:R-:W-:Y:S01]  /*7870*/  I2FP.F32.U32 R15, R15 ;  /* 0x0000000f000f7245 */ /* 0x000fe20000201000 */
[----:B------:R-:W-:-:S05]  /*7880*/  HFMA2 R18, -RZ, RZ, 0.1171875, 0 ;  /* 0x2f800000ff127431 */ /* 0x000fca00000001ff */
[----:B------:R-:W-:Y:S01]  /*7890*/  FFMA.FTZ R15, R15, R18, 1.1641532182693481445e-10 ;  /* 0x2f0000000f0f7423 */ /* 0x000fe20000010012 */
[----:B-----5:R-:W-:-:S04]  /*78a0*/  IMAD.U32 R18, R47, 0x10000, RZ ;  /* 0x000100002f127824 */ /* 0x020fc800078e00ff */
[----:B------:R-:W-:Y:S01]  /*78b0*/  FMUL.FTZ R18, R18, UR9 ;  /* 0x0000000912127c20 */ /* 0x000fe20008410000 */
[----:B------:R-:W-:-:S03]  /*78c0*/  FSETP.GTU.FTZ.AND P2, PT, R15, UR12, PT ;  /* 0x0000000c0f007c0b */ /* 0x000fc6000bf5c000 */
[----:B------:R-:W-:Y:S01]  /*78d0*/  FMUL.FTZ R18, R18, UR8 ;  /* 0x0000000812127c20 */ /* 0x000fe20008410000 */
[----:B------:R-:W-:-:S04]  /*78e0*/  SEL R174, RZ, 0x1, P2 ;  /* 0x00000001ffae7807 */ /* 0x000fc80001000000 */
[----:B------:R-:W-:-:S05]  /*78f0*/  FSEL R151, R18, RZ, !P2 ;  /* 0x000000ff12977208 */ /* 0x000fca0005000000 */
[----:B------:R-:W-:-:S07]  /*7900*/  FMUL.FTZ R151, R151, R106 ;  /* 0x0000006a97977220 */ /* 0x000fce0000410000 */
.L_x_20477:
[----:B------:R-:W-:Y:S05]  /*7910*/  BSYNC.RECONVERGENT B0 ;  /* 0x0000000000007941 */ /* 0x000fea0003800200 */
.L_x_20476:
        /* <DEDUP_REMOVED lines=18> */
.L_x_20487:
        /* <DEDUP_REMOVED lines=13> */
.L_x_20489:
[----:B------:R-:W-:Y:S05]  /*7b10*/  BSYNC.RECONVERGENT B2 ;  /* 0x0000000000027941 */ /* 0x000fea0003800200 */
.L_x_20488:
        /* <DEDUP_REMOVED lines=56> */
[----:B------:R-:W-:Y:S01]  /*7ea0*/  IMAD.MOV.U32 R18, RZ, RZ, RZ ;  /* 0x000000ffff127224 */ /* 0x000fe200078e00ff */
[----:B------:R-:W-:Y:S02]  /*7eb0*/  LOP3.LUT R172, R24, UR15, R23, 0x96, !PT ;  /* 0x0000000f18ac7c12 */ /* 0x000fe4000f8e9617 */
[----:B------:R-:W-:Y:S01]  /*7ec0*/  MOV R23, R17 ;  /* 0x0000001100177202 */ /* 0x000fe20000000f00 */
[----:B------:R-:W-:-:S07]  /*7ed0*/  IMAD.MOV.U32 R17, RZ, RZ, R22 ;  /* 0x000000ffff117224 */ /* 0x000fce00078e0016 */
.L_x_20486:
[----:B------:R-:W-:Y:S05]  /*7ee0*/  BSYNC.RECONVERGENT B1 ;  /* 0x0000000000017941 */ /* 0x000fea0003800200 */
.L_x_20485:
        /* <DEDUP_REMOVED lines=11> */
.L_x_20484:
[----:B------:R-:W-:Y:S05]  /*7fa0*/  BSYNC.RECONVERGENT B0 ;  /* 0x0000000000007941 */ /* 0x000fea0003800200 */
.L_x_20483:
[----:B------:R-:W-:Y:S02]  /*7fb0*/  F2FP.BF16.F32.PACK_AB R21, RZ, R152 ;  /* 0x00000098ff15723e */ /* 0x000fe400000010ff */
[----:B------:R-:W-:Y:S02]  /*7fc0*/  PRMT R14, R14, 0x5410, R20 ;  /* 0x000054100e0e7816 */ /* 0x000fe40000000014 */
[----:B------:R-:W-:Y:S02]  /*7fd0*/  PRMT R13, R13, 0x5410, R19 ;  /* 0x000054100d0d7816 */ /* 0x000fe40000000013 */
[----:B------:R-:W-:Y:S02]  /*7fe0*/  PRMT R12, R12, 0x5410, R16 ;  /* 0x000054100c0c7816 */ /* 0x000fe40000000010 */
[----:B------:R-:W-:-:S07]  /*7ff0*/  PRMT R15, R15, 0x5410, R21 ;  /* 0x000054100f0f7816 */ /* 0x000fce0000000015 */
.L_x_20433:
[----:B------:R-:W0:Y:S01]  /*8000*/  LDC.64 R178, c[0x0][0x3a8] ;  /* 0x0000ea00ffb27b82 */ /* 0x000e220000000a00 */
[C---:B------:R-:W-:Y:S01]  /*8010*/  @P0 IADD3 R27, PT, PT, R165.reuse, 0x20, RZ ;  /* 0x00000020a51b0810 */ /* 0x040fe20007ffe0ff */
[----:B------:R-:W-:Y:S01]  /*8020*/  @P1 VIADD R19, R164, 0x20 ;  /* 0x00000020a4131836 */ /* 0x000fe20000000000 */
[----:B------:R-:W-:Y:S05]  /*8030*/  BSSY.RECONVERGENT B0, `(.L_x_20490) ;  /* 0x000001c000007945 */ /* 0x000fea0003800200 */
[----:B------:R-:W1:Y:S08]  /*8040*/  @P1 LDC.64 R22, c[0x0][0x390] ;  /* 0x0000e400ff161b82 */ /* 0x000e700000000a00 */
[----:B------:R-:W2:Y:S01]  /*8050*/  @P0 LDC.64 R20, c[0x0][0x3a0] ;  /* 0x0000e800ff140b82 */ /* 0x000ea20000000a00 */
[----:B0-----:R-:W-:-:S05]  /*8060*/  IMAD.WIDE.U32 R24, R165, 0x10, R178 ;  /* 0x00000010a5187825 */ /* 0x001fca00078e00b2 */
[----:B------:R1:W-:Y:S02]  /*8070*/  STG.E.128 desc[UR6][R24.64], R12 ;  /* 0x0000000c18007986 */ /* 0x0003e4000c101d06 */
[----:B-1----:R-:W-:-:S04]  /*8080*/  @P1 IMAD.WIDE.U32 R12, R19, 0x10, R22 ;  /* 0x00000010130c1825 */ /* 0x002fc800078e0016 */
[----:B--2---:R-:W-:Y:S01]  /*8090*/  @P0 IMAD.WIDE.U32 R14, R27, 0x10, R20 ;  /* 0x000000101b0e0825 */ /* 0x004fe200078e0014 */
[----:B------:R-:W-:Y:S06]  /*80a0*/  @!P1 BRA `(.L_x_20491) ;  /* 0x0000000000509947 */ /* 0x000fec0003800000 */
[----:B------:R-:W-:Y:S01]  /*80b0*/  IMAD.U32 R16, R174, 0x10000, RZ ;  /* 0x00010000ae107824 */ /* 0x000fe200078e00ff */
[----:B------:R-:W0:Y:S01]  /*80c0*/  LDC.64 R26, c[0x0][0x3b0] ;  /* 0x0000ec00ff1a7b82 */ /* 0x000e220000000a00 */
[----:B------:R-:W-:Y:S02]  /*80d0*/  LOP3.LUT R20, R9, 0xff, RZ, 0xc0, !PT ;  /* 0x000000ff09147812 */ /* 0x000fe400078ec0ff */
[----:B------:R-:W-:Y:S02]  /*80e0*/  LOP3.LUT R22, R8, 0xff, RZ, 0xc0, !PT ;  /* 0x000000ff08167812 */ /* 0x000fe400078ec0ff */
[----:B------:R-:W-:Y:S01]  /*80f0*/  LOP3.LUT R19, R16, 0xff0000, RZ, 0xc0, !PT ;  /* 0x00ff000010137812 */ /* 0x000fe200078ec0ff */
[----:B------:R-:W-:Y:S01]  /*8100*/  IMAD.WIDE.U32 R20, R20, 0x1000000, RZ ;  /* 0x0100000014147825 */ /* 0x000fe200078e00ff */
[----:B------:R-:W-:Y:S02]  /*8110*/  LOP3.LUT R16, R39, 0xffff, RZ, 0xc0, !PT ;  /* 0x0000ffff27107812 */ /* 0x000fe400078ec0ff */
[----:B------:R-:W-:Y:S01]  /*8120*/  LOP3.LUT R24, R7, 0xff, RZ, 0xc0, !PT ;  /* 0x000000ff07187812 */ /* 0x000fe200078ec0ff */
[----:B------:R-:W-:Y:S01]  /*8130*/  IMAD.WIDE.U32 R22, R22, 0x10000, RZ ;  /* 0x0001000016167825 */ /* 0x000fe200078e00ff */
[----:B------:R-:W-:-:S02]  /*8140*/  PRMT R19, R19, 0x4210, R16 ;  /* 0x0000421013137816 */ /* 0x000fc40000000010 */
[----:B------:R-:W-:Y:S01]  /*8150*/  PRMT R16, R11, 0x7104, RZ ;  /* 0x000071040b107816 */ /* 0x000fe200000000ff */
[----:B------:R-:W-:-:S03]  /*8160*/  IMAD.WIDE.U32 R24, R24, 0x100, RZ ;  /* 0x0000010018187825 */ /* 0x000fc600078e00ff */
[----:B------:R-:W-:-:S04]  /*8170*/  LOP3.LUT R19, R19, 0xff00, R16, 0xf8, !PT ;  /* 0x0000ff0013137812 */ /* 0x000fc800078ef810 */
[----:B------:R-:W-:-:S04]  /*8180*/  LOP3.LUT R19, R19, 0xff, R10, 0xf8, !PT ;  /* 0x000000ff13137812 */ /* 0x000fc800078ef80a */
[----:B------:R-:W-:Y:S02]  /*8190*/  LOP3.LUT R21, R23, R19, R21, 0xfe, !PT ;  /* 0x0000001317157212 */ /* 0x000fe400078efe15 */
[----:B------:R-:W-:Y:S02]  /*81a0*/  LOP3.LUT R23, R24, R20, R22, 0xfe, !PT ;  /* 0x0000001418177212 */ /* 0x000fe400078efe16 */
[----:B------:R-:W-:Y:S02]  /*81b0*/  LOP3.LUT R21, R21, R25, RZ, 0xfc, !PT ;  /* 0x0000001915157212 */ /* 0x000fe400078efcff */
[----:B------:R-:W-:Y:S01]  /*81c0*/  LOP3.LUT R20, R23, 0xff, R6, 0xf8, !PT ;  /* 0x000000ff17147812 */ /* 0x000fe200078ef806 */
[----:B0-----:R-:W-:-:S05]  /*81d0*/  IMAD.WIDE.U32 R22, R164, 0x8, R26 ;  /* 0x00000008a4167825 */ /* 0x001fca00078e001a */
[----:B------:R0:W-:Y:S02]  /*81e0*/  STG.E.64 desc[UR6][R22.64], R20 ;  /* 0x0000001416007986 */ /* 0x0001e4000c101b06 */
.L_x_20491:
[----:B------:R-:W-:Y:S05]  /*81f0*/  BSYNC.RECONVERGENT B0 ;  /* 0x0000000000007941 */ /* 0x000fea0003800200 */
.L_x_20490:
[----:B-----5:R1:W5:Y:S04]  /*8200*/  @P1 LDG.E.128 R44, desc[UR6][R12.64] ;  /* 0x000000060c2c1981 */ /* 0x020368000c1e1d00 */
[----:B------:R1:W5:Y:S01]  /*8210*/  @P0 LDG.E.128 R40, desc[UR6][R14.64] ;  /* 0x000000060e280981 */ /* 0x000362000c1e1d00 */
[----:B------:R-:W-:Y:S05]  /*8220*/  @!P0 BRA `(.L_x_20492) ;  /* 0x0000003400e08947 */ /* 0x000fea0003800000 */
[----:B------:R-:W-:Y:S01]  /*8230*/  ISETP.GT.AND P2, PT, R163, RZ, PT ;  /* 0x000000ffa300720c */ /* 0x000fe20003f44270 */
[----:B------:R-:W-:-:S12]  /*8240*/  BSSY.RECONVERGENT B0, `(.L_x_20493) ;  /* 0x000006a000007945 */ /* 0x000fd80003800200 */
[----:B-----5:R-:W-:Y:S01]  /*8250*/  @!P2 IMAD.U32 R137, R40, 0x10000, RZ ;  /* 0x000100002889a824 */ /* 0x020fe200078e00ff */
[----:B-1----:R-:W-:Y:S01]  /*8260*/  @!P2 MOV R14, R17 ;  /* 0x00000011000ea202 */ /* 0x002fe20000000f00 */
        /* <DEDUP_REMOVED lines=18> */
.L_x_20497:
        /* <DEDUP_REMOVED lines=13> */
.L_x_20499:
[----:B------:R-:W-:Y:S05]  /*8460*/  BSYNC.RECONVERGENT B2 ;  /* 0x0000000000027941 */ /* 0x000fea0003800200 */
.L_x_20498:
        /* <DEDUP_REMOVED lines=58> */
[----:B------:R-:W-:-:S07]  /*8810*/  IMAD.MOV.U32 R15, RZ, RZ, RZ ;  /* 0x000000ffff0f7224 */ /* 0x000fce00078e00ff */
.L_x_20496:
[----:B------:R-:W-:Y:S05]  /*8820*/  BSYNC.RECONVERGENT B1 ;  /* 0x0000000000017941 */ /* 0x000fea0003800200 */
.L_x_20495:
        /* <DEDUP_REMOVED lines=8> */
[----:B------:R-:W-:-:S05]  /*88b0*/  FSEL R137, R12, RZ, !P3 ;  /* 0x000000ff0c897208 */ /* 0x000fca0005800000 */
[----:B------:R-:W-:Y:S01]  /*88c0*/  FFMA.FTZ R137, R137, R100, R6 ;  /* 0x0000006489897223 */ /* 0x000fe20000010006 */
[----:B------:R-:W-:-:S07]  /*88d0*/  SEL R6, RZ, 0x1, P3 ;  /* 0x00000001ff067807 */ /* 0x000fce0001800000 */
.L_x_20494:
[----:B------:R-:W-:Y:S05]  /*88e0*/  BSYNC.RECONVERGENT B0 ;  /* 0x0000000000007941 */ /* 0x000fea0003800200 */
.L_x_20493:
        /* <DEDUP_REMOVED lines=23> */
.L_x_20504:
        /* <DEDUP_REMOVED lines=13> */
.L_x_20506:
[----:B------:R-:W-:Y:S05]  /*8b30*/  BSYNC.RECONVERGENT B2 ;  /* 0x0000000000027941 */ /* 0x000fea0003800200 */
.L_x_20505:
[----:B------:R-:W-:Y:S01]  /*8b40*/  LOP3.LUT R16, R5, UR5, R19, 0x96, !PT ;  /* 0x0000000505107c12 */ /* 0x000fe2000f8e9613 */
[----:B0-----:R-:W-:Y:S01]  /*8b50*/  IMAD.WIDE.U32 R20, R0, -0x326172a9, RZ ;  /* 0xcd9e8d5700147825 */ /* 0x001fe200078e00ff */
        /* <DEDUP_REMOVED lines=58> */
.L_x_20503:
[----:B------:R-:W-:Y:S05]  /*8f00*/  BSYNC.RECONVERGENT B1 ;  /* 0x0000000000017941 */ /* 0x000fea0003800200 */
.L_x_20502:
        /* <DEDUP_REMOVED lines=13> */
.L_x_20501:
[----:B------:R-:W-:Y:S05]  /*8fe0*/  BSYNC.RECONVERGENT B0 ;  /* 0x0000000000007941 */ /* 0x000fea0003800200 */
.L_x_20500:
        /* <DEDUP_REMOVED lines=22> */
.L_x_20511:
        /* <DEDUP_REMOVED lines=12> */
.L_x_20513:
[----:B------:R-:W-:Y:S05]  /*9210*/  BSYNC.RECONVERGENT B2 ;  /* 0x0000000000027941 */ /* 0x000fea0003800200 */
.L_x_20512:
[----:B------:R-:W-:Y:S01]  /*9220*/  IMAD.WIDE.U32 R18, R3, -0x2daee0ad, RZ ;  /* 0xd2511f5303127825 */ /* 0x000fe200078e00ff */
[----:B------:R-:W-:-:S03]  /*9230*/  UIADD3 UR15, UPT, UPT, UR4, -0x61c88647, URZ ;  /* 0x9e3779b9040f7890 */ /* 0x000fc6000fffe0ff */
[----:B0-----:R-:W-:Y:S01]  /*9240*/  IMAD.WIDE.U32 R20, R0, -0x326172a9, RZ ;  /* 0xcd9e8d5700147825 */ /* 0x001fe200078e00ff */
        /* <DEDUP_REMOVED lines=56> */
[----:B------:R-:W-:Y:S02]  /*95d0*/  HFMA2 R18, -RZ, RZ, 0, 0 ;  /* 0x00000000ff127431 */ /* 0x000fe400000001ff */
[----:B------:R-:W-:-:S07]  /*95e0*/  IMAD.MOV.U32 R15, RZ, RZ, R14 ;  /* 0x000000ffff0f7224 */ /* 0x000fce00078e000e */
.L_x_20510:
[----:B------:R-:W-:Y:S05]  /*95f0*/  BSYNC.RECONVERGENT B1 ;  /* 0x0000000000017941 */ /* 0x000fea0003800200 */
.L_x_20509:
[----:B------:R-:W-:Y:S01]  /*9600*/  I2FP.F32.U32 R8, R8 ;  /* 0x0000000800087245 */ /* 0x000fe20000201000 */
[----:B------:R-:W-:-:S04]  /*9610*/  IMAD.MOV.U32 R13, RZ, RZ, 0x2f800000 ;  /* 0x2f800000ff0d7424 */ /* 0x000fc800078e00ff */
        /* <DEDUP_REMOVED lines=9> */
.L_x_20508:
[----:B------:R-:W-:Y:S05]  /*96b0*/  BSYNC.RECONVERGENT B0 ;  /* 0x0000000000007941 */ /* 0x000fea0003800200 */
.L_x_20507:
        /* <DEDUP_REMOVED lines=23> */
.L_x_20518:
        /* <DEDUP_REMOVED lines=12> */
.L_x_20520:
[----:B------:R-:W-:Y:S05]  /*98f0*/  BSYNC.RECONVERGENT B2 ;  /* 0x0000000000027941 */ /* 0x000fea0003800200 */
.L_x_20519:
[----:B0-----:R-:W-:Y:S01]  /*9900*/  IMAD.WIDE.U32 R20, R3, -0x2daee0ad, RZ ;  /* 0xd2511f5303147825 */ /* 0x001fe200078e00ff */
        /* <DEDUP_REMOVED lines=57> */
[----:B------:R-:W-:Y:S01]  /*9ca0*/  LOP3.LUT R172, R20, UR15, R19, 0x96, !PT ;  /* 0x0000000f14ac7c12 */ /* 0x000fe2000f8e9613 */
[----:B------:R-:W-:Y:S01]  /*9cb0*/  IMAD.MOV.U32 R19, RZ, RZ, RZ ;  /* 0x000000ffff137224 */ /* 0x000fe200078e00ff */
[----:B------:R-:W-:-:S07]  /*9cc0*/  MOV R14, R18 ;  /* 0x00000012000e7202 */ /* 0x000fce0000000f00 */
.L_x_20517:
[----:B------:R-:W-:Y:S05]  /*9cd0*/  BSYNC.RECONVERGENT B1 ;  /* 0x0000000000017941 */ /* 0x000fea0003800200 */
.L_x_20516:
        /* <DEDUP_REMOVED lines=13> */
.L_x_20515:
[----:B------:R-:W-:Y:S05]  /*9db0*/  BSYNC.RECONVERGENT B0 ;  /* 0x0000000000007941 */ /* 0x000fea0003800200 */
.L_x_20514:
[----:B------:R-:W-:Y:S01]  /*9dc0*/  BSSY.RECONVERGENT B0, `(.L_x_20521) ;  /* 0x000006c000007945 */ /* 0x000fe20003800200 */
[----:B------:R-:W-:Y:S01]  /*9dd0*/  F2FP.BF16.F32.PACK_AB R18, RZ, R140 ;  /* 0x0000008cff12723e */ /* 0x000fe200000010ff */
[----:B------:R-:W-:Y:S01]  /*9de0*/  @!P2 IMAD.MOV.U32 R16, RZ, RZ, R14 ;  /* 0x000000ffff10a224 */ /* 0x000fe200078e000e */
[----:B------:R-:W-:Y:S01]  /*9df0*/  @!P2 SHF.L.U32 R141, R42, 0x10, RZ ;  /* 0x000000102a8da819 */ /* 0x000fe200000006ff */
[----:B0-----:R-:W-:Y:S01]  /*9e00*/  @!P2 IMAD.MOV.U32 R20, RZ, RZ, R19 ;  /* 0x000000ffff14a224 */ /* 0x001fe200078e0013 */
        /* <DEDUP_REMOVED lines=17> */
.L_x_20525:
        /* <DEDUP_REMOVED lines=12> */
.L_x_20527:
[----:B------:R-:W-:Y:S05]  /*9fe0*/  BSYNC.RECONVERGENT B2 ;  /* 0x0000000000027941 */ /* 0x000fea0003800200 */
.L_x_20526:
        /* <DEDUP_REMOVED lines=61> */
.L_x_20524:
[----:B------:R-:W-:Y:S05]  /*a3c0*/  BSYNC.RECONVERGENT B1 ;  /* 0x0000000000017941 */ /* 0x000fea0003800200 */
.L_x_20523:
[----:B------:R-:W-:Y:S01]  /*a3d0*/  I2FP.F32.U32 R10, R10 ;  /* 0x0000000a000a7245 */ /* 0x000fe20000201000 */
[----:B------:R-:W-:Y:S01]  /*a3e0*/  IMAD.MOV.U32 R15, RZ, RZ, 0x2f800000 ;  /* 0x2f800000ff0f7424 */ /* 0x000fe200078e00ff */
[----:B------:R-:W-:-:S03]  /*a3f0*/  SHF.L.U32 R14, R46, 0x10, RZ ;  /* 0x000000102e0e7819 */ /* 0x000fc600000006ff */
[----:B------:R-:W-:Y:S02]  /*a400*/  FFMA.FTZ R10, R10, R15, 1.1641532182693481445e-10 ;  /* 0x2f0000000a0a7423 */ /* 0x000fe4000001000f */
[----:B------:R-:W-:-:S03]  /*a410*/  FMUL.FTZ R14, R14, UR9 ;  /* 0x000000090e0e7c20 */ /* 0x000fc60008410000 */
[----:B------:R-:W-:Y:S01]  /*a420*/  FSETP.GTU.FTZ.AND P3, PT, R10, UR12, PT ;  /* 0x0000000c0a007c0b */ /* 0x000fe2000bf7c000 */
[----:B------:R-:W-:Y:S01]  /*a430*/  FMUL.FTZ R14, R14, UR8 ;  /* 0x000000080e0e7c20 */ /* 0x000fe20008410000 */
[----:B------:R-:W-:-:S04]  /*a440*/  IMAD.U32 R10, R42, 0x10000, RZ ;  /* 0x000100002a0a7824 */ /* 0x000fc800078e00ff */
[----:B------:R-:W-:-:S05]  /*a450*/  FSEL R141, R14, RZ, !P3 ;  /* 0x000000ff0e8d7208 */ /* 0x000fca0005800000 */
[----:B------:R-:W-:Y:S01]  /*a460*/  FFMA.FTZ R141, R141, R96, R10 ;  /* 0x000000608d8d7223 */ /* 0x000fe2000001000a */
[----:B------:R-:W-:-:S07]  /*a470*/  SEL R10, RZ, 0x1, P3 ;  /* 0x00000001ff0a7807 */ /* 0x000fce0001800000 */
.L_x_20522:
[----:B------:R-:W-:Y:S05]  /*a480*/  BSYNC.RECONVERGENT B0 ;  /* 0x0000000000007941 */ /* 0x000fea0003800200 */
.L_x_20521:
        /* <DEDUP_REMOVED lines=23> */
.L_x_20532:
        /* <DEDUP_REMOVED lines=12> */
.L_x_20534:
[----:B------:R-:W-:Y:S05]  /*a6c0*/  BSYNC.RECONVERGENT B2 ;  /* 0x0000000000027941 */ /* 0x000fea0003800200 */
.L_x_20533:
        /* <DEDUP_REMOVED lines=61> */
.L_x_20531:
[----:B------:R-:W-:Y:S05]  /*aaa0*/  BSYNC.RECONVERGENT B1 ;  /* 0x0000000000017941 */ /* 0x000fea0003800200 */
.L_x_20530:
[----:B------:R-:W-:Y:S01]  /*aab0*/  PRMT R16, R46, 0x7632, R16 ;  /* 0x000076322e107816 */ /* 0x000fe20000000010 */
[----:B------:R-:W-:Y:S01]  /*aac0*/  IMAD.MOV.U32 R20, RZ, RZ, 0x2f800000 ;  /* 0x2f800000ff147424 */ /* 0x000fe200078e00ff */
[----:B------:R-:W-:-:S03]  /*aad0*/  I2FP.F32.U32 R11, R11 ;  /* 0x0000000b000b7245 */ /* 0x000fc60000201000 */
[----:B------:R-:W-:Y:S02]  /*aae0*/  IMAD.U32 R16, R16, 0x10000, RZ ;  /* 0x0001000010107824 */ /* 0x000fe400078e00ff */
[----:B------:R-:W-:Y:S02]  /*aaf0*/  FFMA.FTZ R11, R11, R20, 1.1641532182693481445e-10 ;  /* 0x2f0000000b0b7423 */ /* 0x000fe40000010014 */
[----:B------:R-:W-:-:S03]  /*ab00*/  FMUL.FTZ R16, R16, UR9 ;  /* 0x0000000910107c20 */ /* 0x000fc60008410000 */
[----:B------:R-:W-:Y:S01]  /*ab10*/  FSETP.GTU.FTZ.AND P3, PT, R11, UR12, PT ;  /* 0x0000000c0b007c0b */ /* 0x000fe2000bf7c000 */
[----:B------:R-:W-:Y:S01]  /*ab20*/  FMUL.FTZ R16, R16, UR8 ;  /* 0x0000000810107c20 */ /* 0x000fe20008410000 */
[----:B------:R-:W-:-:S04]  /*ab30*/  PRMT R11, R42, 0x7632, R11 ;  /* 0x000076322a0b7816 */ /* 0x000fc8000000000b */
[----:B------:R-:W-:Y:S02]  /*ab40*/  SHF.L.U32 R11, R11, 0x10, RZ ;  /* 0x000000100b0b7819 */ /* 0x000fe400000006ff */
[----:B------:R-:W-:-:S05]  /*ab50*/  FSEL R16, R16, RZ, !P3 ;  /* 0x000000ff10107208 */ /* 0x000fca0005800000 */
[----:B------:R-:W-:Y:S01]  /*ab60*/  FFMA.FTZ R142, R16, R97, R11 ;  /* 0x00000061108e7223 */ /* 0x000fe2000001000b */
[----:B------:R-:W-:-:S07]  /*ab70*/  SEL R11, RZ, 0x1, P3 ;  /* 0x00000001ff0b7807 */ /* 0x000fce0001800000 */
.L_x_20529:
[----:B------:R-:W-:Y:S05]  /*ab80*/  BSYNC.RECONVERGENT B0 ;  /* 0x0000000000007941 */ /* 0x000fea0003800200 */
.L_x_20528:
        /* <DEDUP_REMOVED lines=22> */
.L_x_20539:
        /* <DEDUP_REMOVED lines=12> */
.L_x_20541:
[----:B------:R-:W-:Y:S05]  /*adb0*/  BSYNC.RECONVERGENT B2 ;  /* 0x0000000000027941 */ /* 0x000fea0003800200 */
.L_x_20540:
        /* <DEDUP_REMOVED lines=57> */
[----:B------:R-:W-:-:S04]  /*b150*/  MOV R16, R15 ;  /* 0x0000000f00107202 */ /* 0x000fc80000000f00 */
[----:B------:R-:W-:Y:S01]  /*b160*/  LOP3.LUT R172, R22, UR15, R21, 0x96, !PT ;  /* 0x0000000f16ac7c12 */ /* 0x000fe2000f8e9615 */
[----:B------:R-:W-:-:S07]  /*b170*/  IMAD.MOV.U32 R22, RZ, RZ, RZ ;  /* 0x000000ffff167224 */ /* 0x000fce00078e00ff */
.L_x_20538:
[----:B------:R-:W-:Y:S05]  /*b180*/  BSYNC.RECONVERGENT B1 ;  /* 0x0000000000017941 */ /* 0x000fea0003800200 */
.L_x_20537:
[----:B------:R-:W-:Y:S01]  /*b190*/  I2FP.F32.U32 R15, R16 ;  /* 0x00000010000f7245 */ /* 0x000fe20000201000 */
[----:B------:R-:W-:-:S04]  /*b1a0*/  IMAD.MOV.U32 R16, RZ, RZ, 0x2f800000 ;  /* 0x2f800000ff107424 */ /* 0x000fc800078e00ff */
[----:B------:R-:W-:Y:S01]  /*b1b0*/  FFMA.FTZ R15, R15, R16, 1.1641532182693481445e-10 ;  /* 0x2f0000000f0f7423 */ /* 0x000fe20000010010 */
[----:B------:R-:W-:-:S04]  /*b1c0*/  SHF.L.U32 R16, R47, 0x10, RZ ;  /* 0x000000102f107819 */ /* 0x000fc800000006ff */
[----:B------:R-:W-:Y:S01]  /*b1d0*/  FSETP.GTU.FTZ.AND P3, PT, R15, UR12, PT ;  /* 0x0000000c0f007c0b */ /* 0x000fe2000bf7c000 */
[----:B------:R-:W-:-:S03]  /*b1e0*/  FMUL.FTZ R16, R16, UR9 ;  /* 0x0000000910107c20 */ /* 0x000fc60008410000 */
[----:B------:R-:W-:Y:S01]  /*b1f0*/  SEL R174, RZ, 0x1, P3 ;  /* 0x00000001ffae7807 */ /* 0x000fe20001800000 */
[----:B------:R-:W-:-:S05]  /*b200*/  FMUL.FTZ R16, R16, UR8 ;  /* 0x0000000810107c20 */ /* 0x000fca0008410000 */
[----:B------:R-:W-:Y:S01]  /*b210*/  FSEL R143, R16, RZ, !P3 ;  /* 0x000000ff108f7208 */ /* 0x000fe20005800000 */
[----:B------:R-:W-:-:S04]  /*b220*/  IMAD.U32 R16, R43, 0x10000, RZ ;  /* 0x000100002b107824 */ /* 0x000fc800078e00ff */
[----:B------:R-:W-:-:S07]  /*b230*/  FFMA.FTZ R143, R143, R98, R16 ;  /* 0x000000628f8f7223 */ /* 0x000fce0000010010 */
.L_x_20536:
[----:B------:R-:W-:Y:S05]  /*b240*/  BSYNC.RECONVERGENT B0 ;  /* 0x0000000000007941 */ /* 0x000fea0003800200 */
.L_x_20535:
        /* <DEDUP_REMOVED lines=23> */
.L_x_20546:
        /* <DEDUP_REMOVED lines=12> */
.L_x_20548:
[----:B------:R-:W-:Y:S05]  /*b480*/  BSYNC.RECONVERGENT B2 ;  /* 0x0000000000027941 */ /* 0x000fea0003800200 */
.L_x_20547:
        /* <DEDUP_REMOVED lines=61> */
.L_x_20545:
[----:B------:R-:W-:Y:S05]  /*b860*/  BSYNC.RECONVERGENT B1 ;  /* 0x0000000000017941 */ /* 0x000fea0003800200 */
.L_x_20544:
[----:B------:R-:W-:Y:S02]  /*b870*/  PRMT R20, R47, 0x7632, R20 ;  /* 0x000076322f147816 */ /* 0x000fe40000000014 */
[----:B------:R-:W-:Y:S01]  /*b880*/  I2FP.F32.U32 R22, R23 ;  /* 0x0000001700167245 */ /* 0x000fe20000201000 */
[----:B------:R-:W-:Y:S02]  /*b890*/  IMAD.MOV.U32 R23, RZ, RZ, 0x2f800000 ;  /* 0x2f800000ff177424 */ /* 0x000fe400078e00ff */
        /* <DEDUP_REMOVED lines=10> */
.L_x_20543:
[----:B------:R-:W-:Y:S05]  /*b940*/  BSYNC.RECONVERGENT B0 ;  /* 0x0000000000007941 */ /* 0x000fea0003800200 */
.L_x_20542:
[----:B------:R-:W-:Y:S02]  /*b950*/  F2FP.BF16.F32.PACK_AB R20, RZ, R144 ;  /* 0x00000090ff14723e */ /* 0x000fe400000010ff */
[----:B------:R-:W-:Y:S02]  /*b960*/  PRMT R14, R14, 0x5410, R19 ;  /* 0x000054100e0e7816 */ /* 0x000fe40000000013 */
[----:B------:R-:W-:Y:S02]  /*b970*/  PRMT R13, R13, 0x5410, R18 ;  /* 0x000054100d0d7816 */ /* 0x000fe40000000012 */
[----:B------:R-:W-:Y:S02]  /*b980*/  PRMT R12, R12, 0x5410, R17 ;  /* 0x000054100c0c7816 */ /* 0x000fe40000000011 */
[----:B------:R-:W-:Y:S01]  /*b990*/  PRMT R15, R15, 0x5410, R20 ;  /* 0x000054100f0f7816 */ /* 0x000fe20000000014 */
[----:B------:R-:W-:Y:S06]  /*b9a0*/  BRA `(.L_x_20549) ;  /* 0x0000003400307947 */ /* 0x000fec0003800000 */
.L_x_20492:
[----:B------:R-:W-:Y:S01]  /*b9b0*/  BSSY.RECONVERGENT B0, `(.L_x_20550) ;  /* 0x000006a000007945 */ /* 0x000fe20003800200 */
[----:B------:R-:W-:Y:S01]  /*b9c0*/  IMAD.MOV.U32 R137, RZ, RZ, RZ ;  /* 0x000000ffff897224 */ /* 0x000fe200078e00ff */
[----:B-1----:R-:W-:Y:S01]  /*b9d0*/  MOV R14, R18 ;  /* 0x00000012000e7202 */ /* 0x002fe20000000f00 */
        /* <DEDUP_REMOVED lines=18> */
.L_x_20554:
        /* <DEDUP_REMOVED lines=13> */
.L_x_20556:
[----:B------:R-:W-:Y:S05]  /*bbd0*/  BSYNC.RECONVERGENT B2 ;  /* 0x0000000000027941 */ /* 0x000fea0003800200 */
.L_x_20555:
        /* <DEDUP_REMOVED lines=60> */
.L_x_20553:
[----:B------:R-:W-:Y:S05]  /*bfa0*/  BSYNC.RECONVERGENT B1 ;  /* 0x0000000000017941 */ /* 0x000fea0003800200 */
.L_x_20552:
        /* <DEDUP_REMOVED lines=10> */
.L_x_20551:
[----:B------:R-:W-:Y:S05]  /*c050*/  BSYNC.RECONVERGENT B0 ;  /* 0x0000000000007941 */ /* 0x000fea0003800200 */
.L_x_20550:
        /* <DEDUP_REMOVED lines=18> */
.L_x_20561:
        /* <DEDUP_REMOVED lines=13> */
.L_x_20563:
[----:B------:R-:W-:Y:S05]  /*c250*/  BSYNC.RECONVERGENT B2 ;  /* 0x0000000000027941 */ /* 0x000fea0003800200 */
.L_x_20562:
[----:B------:R-:W-:Y:S01]  /*c260*/  LOP3.LUT R14, R5, UR5, R19, 0x96, !PT ;  /* 0x00000005050e7c12 */ /* 0x000fe2000f8e9613 */
[----:B0-----:R-:W-:Y:S01]  /*c270*/  IMAD.WIDE.U32 R20, R0, -0x326172a9, RZ ;  /* 0xcd9e8d5700147825 */ /* 0x001fe200078e00ff */
        /* <DEDUP_REMOVED lines=58> */
.L_x_20560:
[----:B------:R-:W-:Y:S05]  /*c620*/  BSYNC.RECONVERGENT B1 ;  /* 0x0000000000017941 */ /* 0x000fea0003800200 */
.L_x_20559:
        /* <DEDUP_REMOVED lines=11> */
.L_x_20558:
[----:B------:R-:W-:Y:S05]  /*c6e0*/  BSYNC.RECONVERGENT B0 ;  /* 0x0000000000007941 */ /* 0x000fea0003800200 */
.L_x_20557:
        /* <DEDUP_REMOVED lines=18> */
.L_x_20568:
        /* <DEDUP_REMOVED lines=12> */
.L_x_20570:
[----:B------:R-:W-:Y:S05]  /*c8d0*/  BSYNC.RECONVERGENT B2 ;  /* 0x0000000000027941 */ /* 0x000fea0003800200 */
.L_x_20569:
        /* <DEDUP_REMOVED lines=61> */
.L_x_20567:
[----:B------:R-:W-:Y:S05]  /*ccb0*/  BSYNC.RECONVERGENT B1 ;  /* 0x0000000000017941 */ /* 0x000fea0003800200 */
.L_x_20566:
        /* <DEDUP_REMOVED lines=10> */
.L_x_20565:
[----:B------:R-:W-:Y:S05]  /*cd60*/  BSYNC.RECONVERGENT B0 ;  /* 0x0000000000007941 */ /* 0x000fea0003800200 */
.L_x_20564:
        /* <DEDUP_REMOVED lines=18> */
.L_x_20575:
        /* <DEDUP_REMOVED lines=12> */
.L_x_20577:
[----:B------:R-:W-:Y:S05]  /*cf50*/  BSYNC.RECONVERGENT B2 ;  /* 0x0000000000027941 */ /* 0x000fea0003800200 */
.L_x_20576:
        /* <DEDUP_REMOVED lines=61> */
.L_x_20574:
[----:B------:R-:W-:Y:S05]  /*d330*/  BSYNC.RECONVERGENT B1 ;  /* 0x0000000000017941 */ /* 0x000fea0003800200 */
.L_x_20573:
        /* <DEDUP_REMOVED lines=11> */
.L_x_20572:
[----:B------:R-:W-:Y:S05]  /*d3f0*/  BSYNC.RECONVERGENT B0 ;  /* 0x0000000000007941 */ /* 0x000fea0003800200 */
.L_x_20571:
        /* <DEDUP_REMOVED lines=18> */
.L_x_20582:
        /* <DEDUP_REMOVED lines=12> */
.L_x_20584:
[----:B------:R-:W-:Y:S05]  /*d5e0*/  BSYNC.RECONVERGENT B2 ;  /* 0x0000000000027941 */ /* 0x000fea0003800200 */
.L_x_20583:
        /* <DEDUP_REMOVED lines=61> */
.L_x_20581:
[----:B------:R-:W-:Y:S05]  /*d9c0*/  BSYNC.RECONVERGENT B1 ;  /* 0x0000000000017941 */ /* 0x000fea0003800200 */
.L_x_20580:
        /* <DEDUP_REMOVED lines=10> */
.L_x_20579:
[----:B------:R-:W-:Y:S05]  /*da70*/  BSYNC.RECONVERGENT B0 ;  /* 0x0000000000007941 */ /* 0x000fea0003800200 */
.L_x_20578:
[----:B------:R-:W-:Y:S01]  /*da80*/  BSSY.RECONVERGENT B0, `(.L_x_20585) ;  /* 0x0000068000007945 */ /* 0x000fe20003800200 */
[----:B------:R-:W-:Y:S01]  /*da90*/  F2FP.BF16.F32.PACK_AB R14, RZ, R141 ;  /* 0x0000008dff0e723e */ /* 0x000fe200000010ff */
[----:B------:R-:W-:Y:S01]  /*daa0*/  IMAD.MOV.U32 R142, RZ, RZ, RZ ;  /* 0x000000ffff8e7224 */ /* 0x000fe200078e00ff */
[----:B0-----:R-:W-:Y:S01]  /*dab0*/  MOV R21, R15 ;  /* 0x0000000f00157202 */ /* 0x001fe20000000f00 */
        /* <DEDUP_REMOVED lines=14> */
.L_x_20589:
        /* <DEDUP_REMOVED lines=12> */
.L_x_20591:
[----:B------:R-:W-:Y:S05]  /*dc60*/  BSYNC.RECONVERGENT B2 ;  /* 0x0000000000027941 */ /* 0x000fea0003800200 */
.L_x_20590:
        /* <DEDUP_REMOVED lines=61> */
.L_x_20588:
[----:B------:R-:W-:Y:S05]  /*e040*/  BSYNC.RECONVERGENT B1 ;  /* 0x0000000000017941 */ /* 0x000fea0003800200 */
.L_x_20587:
        /* <DEDUP_REMOVED lines=11> */
.L_x_20586:
[----:B------:R-:W-:Y:S05]  /*e100*/  BSYNC.RECONVERGENT B0 ;  /* 0x0000000000007941 */ /* 0x000fea0003800200 */
.L_x_20585:
        /* <DEDUP_REMOVED lines=18> */
.L_x_20596:
        /* <DEDUP_REMOVED lines=12> */
.L_x_20598:
[----:B------:R-:W-:Y:S05]  /*e2f0*/  BSYNC.RECONVERGENT B2 ;  /* 0x0000000000027941 */ /* 0x000fea0003800200 */
.L_x_20597:
        /* <DEDUP_REMOVED lines=61> */
.L_x_20595:
[----:B------:R-:W-:Y:S05]  /*e6d0*/  BSYNC.RECONVERGENT B1 ;  /* 0x0000000000017941 */ /* 0x000fea0003800200 */
.L_x_20594:
        /* <DEDUP_REMOVED lines=10> */
.L_x_20593:
[----:B------:R-:W-:Y:S05]  /*e780*/  BSYNC.RECONVERGENT B0 ;  /* 0x0000000000007941 */ /* 0x000fea0003800200 */
.L_x_20592:
        /* <DEDUP_REMOVED lines=18> */
.L_x_20603:
        /* <DEDUP_REMOVED lines=12> */
.L_x_20605:
[----:B------:R-:W-:Y:S05]  /*e970*/  BSYNC.RECONVERGENT B2 ;  /* 0x0000000000027941 */ /* 0x000fea0003800200 */
.L_x_20604:
        /* <DEDUP_REMOVED lines=55> */
[----:B------:R-:W-:-:S04]  /*ecf0*/  IMAD.WIDE.U32 R22, R23, -0x326172a9, RZ ;  /* 0xcd9e8d5717167825 */ /* 0x000fc800078e00ff */
[----:B------:R-:W-:Y:S01]  /*ed00*/  IMAD.MOV.U32 R180, RZ, RZ, R22 ;  /* 0x000000ffffb47224 */ /* 0x000fe200078e0016 */
[----:B------:R-:W-:Y:S01]  /*ed10*/  MOV R22, R16 ;  /* 0x0000001000167202 */ /* 0x000fe20000000f00 */
[----:B------:R-:W-:Y:S01]  /*ed20*/  IMAD.MOV.U32 R16, RZ, RZ, R20 ;  /* 0x000000ffff107224 */ /* 0x000fe200078e0014 */
[----:B------:R-:W-:Y:S01]  /*ed30*/  LOP3.LUT R173, R24, UR15, R23, 0x96, !PT ;  /* 0x0000000f18ad7c12 */ /* 0x000fe2000f8e9617 */
[----:B------:R-:W-:-:S07]  /*ed40*/  IMAD.MOV.U32 R21, RZ, RZ, RZ ;  /* 0x000000ffff157224 */ /* 0x000fce00078e00ff */
.L_x_20602:
[----:B------:R-:W-:Y:S05]  /*ed50*/  BSYNC.RECONVERGENT B1 ;  /* 0x0000000000017941 */ /* 0x000fea0003800200 */
.L_x_20601:
        /* <DEDUP_REMOVED lines=11> */
.L_x_20600:
[----:B------:R-:W-:Y:S05]  /*ee10*/  BSYNC.RECONVERGENT B0 ;  /* 0x0000000000007941 */ /* 0x000fea0003800200 */
.L_x_20599:
[----:B------:R-:W-:Y:S02]  /*ee20*/  F2FP.BF16.F32.PACK_AB R20, RZ, R144 ;  /* 0x00000090ff14723e */ /* 0x000fe400000010ff */
[----:B------:R-:W-:Y:S02]  /*ee30*/  PRMT R14, R14, 0x5410, R19 ;  /* 0x000054100e0e7816 */ /* 0x000fe40000000013 */
[----:B------:R-:W-:Y:S02]  /*ee40*/  PRMT R13, R13, 0x5410, R18 ;  /* 0x000054100d0d7816 */ /* 0x000fe40000000012 */
[----:B------:R-:W-:Y:S02]  /*ee50*/  PRMT R12, R12, 0x5410, R17 ;  /* 0x000054100c0c7816 */ /* 0x000fe40000000011 */
[----:B------:R-:W-:-:S07]  /*ee60*/  PRMT R15, R15, 0x5410, R20 ;  /* 0x000054100f0f7816 */ /* 0x000fce0000000014 */
.L_x_20549:
        /* <DEDUP_REMOVED lines=26> */
.L_x_20607:
[----:B------:R-:W-:Y:S05]  /*f010*/  BSYNC.RECONVERGENT B0 ;  /* 0x0000000000007941 */ /* 0x000fea0003800200 */
.L_x_20606:
[----:B01----:R-:W0:Y:S01]  /*f020*/  @P1 LDC.64 R14, c[0x0][0x390] ;  /* 0x0000e400ff0e1b82 */ /* 0x003e220000000a00 */
[----:B------:R-:W-:-:S07]  /*f030*/  @P1 VIADD R17, R164, 0x40 ;  /* 0x00000040a4111836 */ /* 0x000fce0000000000 */
[----:B------:R-:W1:Y:S01]  /*f040*/  @P0 LDC.64 R12, c[0x0][0x3a0] ;  /* 0x0000e800ff0c0b82 */ /* 0x000e620000000a00 */
[----:B0-----:R-:W-:Y:S01]  /*f050*/  @P1 IMAD.WIDE.U32 R14, R17, 0x10, R14 ;  /* 0x00000010110e1825 */ /* 0x001fe200078e000e */
[----:B------:R-:W-:-:S04]  /*f060*/  @P0 IADD3 R17, PT, PT, R165, 0x40, RZ ;  /* 0x00000040a5110810 */ /* 0x000fc80007ffe0ff */
        /* <DEDUP_REMOVED lines=26> */
.L_x_20613:
        /* <DEDUP_REMOVED lines=12> */
.L_x_20615:
[----:B------:R-:W-:Y:S05]  /*f2d0*/  BSYNC.RECONVERGENT B2 ;  /* 0x0000000000027941 */ /* 0x000fea0003800200 */
.L_x_20614:
        /* <DEDUP_REMOVED lines=59> */
[----:B------:R-:W-:-:S07]  /*f690*/  LOP3.LUT R172, R12, UR15, R15, 0x96, !PT ;  /* 0x0000000f0cac7c12 */ /* 0x000fce000f8e960f */
.L_x_20612:
[----:B------:R-:W-:Y:S05]  /*f6a0*/  BSYNC.RECONVERGENT B1 ;  /* 0x0000000000017941 */ /* 0x000fea0003800200 */
.L_x_20611:
        /* <DEDUP_REMOVED lines=10> */
[----:B------:R-:W-:-:S07]  /*f750*/  FFMA.FTZ R20, R13, R92, R20 ;  /* 0x0000005c0d147223 */ /* 0x000fce0000010014 */
.L_x_20610:
[----:B------:R-:W-:Y:S05]  /*f760*/  BSYNC.RECONVERGENT B0 ;  /* 0x0000000000007941 */ /* 0x000fea0003800200 */
.L_x_20609:
        /* <DEDUP_REMOVED lines=23> */
.L_x_20620:
        /* <DEDUP_REMOVED lines=12> */
.L_x_20622:
[----:B------:R-:W-:Y:S05]  /*f9a0*/  BSYNC.RECONVERGENT B2 ;  /* 0x0000000000027941 */ /* 0x000fea0003800200 */
.L_x_20621:
        /* <DEDUP_REMOVED lines=61> */
.L_x_20619:
[----:B------:R-:W-:Y:S05]  /*fd80*/  BSYNC.RECONVERGENT B1 ;  /* 0x0000000000017941 */ /* 0x000fea0003800200 */
.L_x_20618:
        /* <DEDUP_REMOVED lines=13> */
.L_x_20617:
[----:B------:R-:W-:Y:S05]  /*fe60*/  BSYNC.RECONVERGENT B0 ;  /* 0x0000000000007941 */ /* 0x000fea0003800200 */
.L_x_20616:
        /* <DEDUP_REMOVED lines=22> */
.L_x_20627:
        /* <DEDUP_REMOVED lines=12> */
.L_x_20629:
[----:B------:R-:W-:Y:S05]  /*10090*/  BSYNC.RECONVERGENT B2 ;  /* 0x0000000000027941 */ /* 0x000fea0003800200 */
.L_x_20628:
        /* <DEDUP_REMOVED lines=59> */
[----:B------:R-:W-:-:S07]  /*10450*/  LOP3.LUT R173, R22, UR15, R19, 0x96, !PT ;  /* 0x0000000f16ad7c12 */ /* 0x000fce000f8e9613 */
.L_x_20626:
[----:B------:R-:W-:Y:S05]  /*10460*/  BSYNC.RECONVERGENT B1 ;  /* 0x0000000000017941 */ /* 0x000fea0003800200 */
.L_x_20625:
        /* <DEDUP_REMOVED lines=8> */
[----:B------:R-:W-:-:S05]  /*104f0*/  FMUL.FTZ R13, R13, UR8 ;  /* 0x000000080d0d7c20 */ /* 0x000fca0008410000 */
[----:B------:R-:W-:-:S05]  /*10500*/  FSEL R13, R13, RZ, !P3 ;  /* 0x000000ff0d0d7208 */ /* 0x000fca0005800000 */
[----:B------:R-:W-:-:S07]  /*10510*/  FFMA.FTZ R22, R13, R94, R22 ;  /* 0x0000005e0d167223 */ /* 0x000fce0000010016 */
.L_x_20624:
[----:B------:R-:W-:Y:S05]  /*10520*/  BSYNC.RECONVERGENT B0 ;  /* 0x0000000000007941 */ /* 0x000fea0003800200 */
.L_x_20623:
        /* <DEDUP_REMOVED lines=23> */
.L_x_20634:
        /* <DEDUP_REMOVED lines=12> */
.L_x_20636:
[----:B------:R-:W-:Y:S05]  /*10760*/  BSYNC.RECONVERGENT B2 ;  /* 0x0000000000027941 */ /* 0x000fea0003800200 */
.L_x_20635:
        /* <DEDUP_REMOVED lines=61> */
.L_x_20633:
[----:B------:R-:W-:Y:S05]  /*10b40*/  BSYNC.RECONVERGENT B1 ;  /* 0x0000000000017941 */ /* 0x000fea0003800200 */
.L_x_20632:
        /* <DEDUP_REMOVED lines=10> */
[----:B------:R-:W-:Y:S02]  /*10bf0*/  FSEL R132, R9, RZ, !P3 ;  /* 0x000000ff09847208 */ /* 0x000fe40005800000 */
[----:B------:R-:W-:-:S03]  /*10c00*/  SEL R9, RZ, 0x1, P3 ;  /* 0x00000001ff097807 */ /* 0x000fc60001800000 */
[----:B------:R-:W-:-:S07]  /*10c10*/  FFMA.FTZ R132, R132, R95, R17 ;  /* 0x0000005f84847223 */ /* 0x000fce0000010011 */
.L_x_20631:
[----:B------:R-:W-:Y:S05]  /*10c20*/  BSYNC.RECONVERGENT B0 ;  /* 0x0000000000007941 */ /* 0x000fea0003800200 */
.L_x_20630:
        /* <DEDUP_REMOVED lines=22> */
.L_x_20641:
        /* <DEDUP_REMOVED lines=12> */
.L_x_20643:
[----:B------:R-:W-:Y:S05]  /*10e50*/  BSYNC.RECONVERGENT B2 ;  /* 0x0000000000027941 */ /* 0x000fea0003800200 */
.L_x_20642:
        /* <DEDUP_REMOVED lines=61> */
.L_x_20640:
[----:B------:R-:W-:Y:S05]  /*11230*/  BSYNC.RECONVERGENT B1 ;  /* 0x0000000000017941 */ /* 0x000fea0003800200 */
.L_x_20639:
[----:B------:R-:W-:Y:S01]  /*11240*/  I2FP.F32.U32 R10, R10 ;  /* 0x0000000a000a7245 */ /* 0x000fe20000201000 */
[----:B------:R-:W-:-:S05]  /*11250*/  HFMA2 R14, -RZ, RZ, 0.1171875, 0 ;  /* 0x2f800000ff0e7431 */ /* 0x000fca00000001ff */
[----:B------:R-:W-:-:S05]  /*11260*/  FFMA.FTZ R10, R10, R14, 1.1641532182693481445e-10 ;  /* 0x2f0000000a0a7423 */ /* 0x000fca000001000e */
        /* <DEDUP_REMOVED lines=8> */
.L_x_20638:
[----:B------:R-:W-:Y:S05]  /*112f0*/  BSYNC.RECONVERGENT B0 ;  /* 0x0000000000007941 */ /* 0x000fea0003800200 */
.L_x_20637:
        /* <DEDUP_REMOVED lines=23> */
.L_x_20648:
        /* <DEDUP_REMOVED lines=12> */
.L_x_20650:
[----:B------:R-:W-:Y:S05]  /*11530*/  BSYNC.RECONVERGENT B2 ;  /* 0x0000000000027941 */ /* 0x000fea0003800200 */
.L_x_20649:
        /* <DEDUP_REMOVED lines=51> */
[----:B------:R-:W-:Y:S01]  /*11870*/  UIADD3 UR15, UPT, UPT, UR5, -0x695add53, URZ ;  /* 0x96a522ad050f7890 */ /* 0x000fe2000fffe0ff */
[----:B------:R-:W-:-:S03]  /*11880*/  IMAD.MOV.U32 R25, RZ, RZ, RZ ;  /* 0x000000ffff197224 */ /* 0x000fc600078e00ff */
        /* <DEDUP_REMOVED lines=8> */
.L_x_20647:
[----:B------:R-:W-:Y:S05]  /*11910*/  BSYNC.RECONVERGENT B1 ;  /* 0x0000000000017941 */ /* 0x000fea0003800200 */
.L_x_20646:
[----:B------:R-:W-:Y:S01]  /*11920*/  I2FP.F32.U32 R11, R11 ;  /* 0x0000000b000b7245 */ /* 0x000fe20000201000 */
[----:B------:R-:W-:Y:S01]  /*11930*/  IMAD.MOV.U32 R18, RZ, RZ, 0x2f800000 ;  /* 0x2f800000ff127424 */ /* 0x000fe200078e00ff */
[----:B------:R-:W-:-:S03]  /*11940*/  PRMT R134, R42, 0x7632, R134 ;  /* 0x000076322a867816 */ /* 0x000fc60000000086 */
[----:B------:R-:W-:Y:S02]  /*11950*/  FFMA.FTZ R11, R11, R18, 1.1641532182693481445e-10 ;  /* 0x2f0000000b0b7423 */ /* 0x000fe40000010012 */
        /* <DEDUP_REMOVED lines=9> */
.L_x_20645:
[----:B------:R-:W-:Y:S05]  /*119f0*/  BSYNC.RECONVERGENT B0 ;  /* 0x0000000000007941 */ /* 0x000fea0003800200 */
.L_x_20644:
        /* <DEDUP_REMOVED lines=22> */
.L_x_20655:
        /* <DEDUP_REMOVED lines=12> */
.L_x_20657:
[----:B------:R-:W-:Y:S05]  /*11c20*/  BSYNC.RECONVERGENT B2 ;  /* 0x0000000000027941 */ /* 0x000fea0003800200 */
.L_x_20656:
        /* <DEDUP_REMOVED lines=57> */
[----:B------:R-:W-:Y:S02]  /*11fc0*/  IMAD.MOV.U32 R180, RZ, RZ, R24 ;  /* 0x000000ffffb47224 */ /* 0x000fe400078e0018 */
[----:B------:R-:W-:Y:S01]  /*11fd0*/  HFMA2 R24, -RZ, RZ, 0, 0 ;  /* 0x00000000ff187431 */ /* 0x000fe200000001ff */
[----:B------:R-:W-:Y:S01]  /*11fe0*/  LOP3.LUT R173, R26, UR15, R25, 0x96, !PT ;  /* 0x0000000f1aad7c12 */ /* 0x000fe2000f8e9619 */
[----:B------:R-:W-:-:S07]  /*11ff0*/  IMAD.MOV.U32 R23, RZ, RZ, R15 ;  /* 0x000000ffff177224 */ /* 0x000fce00078e000f */
.L_x_20654:
[----:B------:R-:W-:Y:S05]  /*12000*/  BSYNC.RECONVERGENT B1 ;  /* 0x0000000000017941 */ /* 0x000fea0003800200 */
.L_x_20653:
[----:B------:R-:W-:Y:S01]  /*12010*/  I2FP.F32.U32 R15, R23 ;  /* 0x00000017000f7245 */ /* 0x000fe20000201000 */
[----:B------:R-:W-:-:S04]  /*12020*/  IMAD.MOV.U32 R23, RZ, RZ, 0x2f800000 ;  /* 0x2f800000ff177424 */ /* 0x000fc800078e00ff */
[----:B------:R-:W-:-:S05]  /*12030*/  FFMA.FTZ R15, R15, R23, 1.1641532182693481445e-10 ;  /* 0x2f0000000f0f7423 */ /* 0x000fca0000010017 */
[----:B------:R-:W-:Y:S01]  /*12040*/  FSETP.GTU.FTZ.AND P3, PT, R15, UR12, PT ;  /* 0x0000000c0f007c0b */ /* 0x000fe2000bf7c000 */
[----:B------:R-:W-:-:S03]  /*12050*/  IMAD.U32 R15, R47, 0x10000, RZ ;  /* 0x000100002f0f7824 */ /* 0x000fc600078e00ff */
[----:B------:R-:W-:Y:S01]  /*12060*/  SEL R174, RZ, 0x1, P3 ;  /* 0x00000001ffae7807 */ /* 0x000fe20001800000 */
[----:B------:R-:W-:-:S04]  /*12070*/  FMUL.FTZ R15, R15, UR9 ;  /* 0x000000090f0f7c20 */ /* 0x000fc80008410000 */
[----:B------:R-:W-:-:S05]  /*12080*/  FMUL.FTZ R15, R15, UR8 ;  /* 0x000000080f0f7c20 */ /* 0x000fca0008410000 */
[----:B------:R-:W-:Y:S02]  /*12090*/  FSEL R135, R15, RZ, !P3 ;  /* 0x000000ff0f877208 */ /* 0x000fe40005800000 */
[----:B------:R-:W-:-:S05]  /*120a0*/  SHF.L.U32 R15, R43, 0x10, RZ ;  /* 0x000000102b0f7819 */ /* 0x000fca00000006ff */
[----:B------:R-:W-:-:S07]  /*120b0*/  FFMA.FTZ R135, R135, R90, R15 ;  /* 0x0000005a87877223 */ /* 0x000fce000001000f */
.L_x_20652:
[----:B------:R-:W-:Y:S05]  /*120c0*/  BSYNC.RECONVERGENT B0 ;  /* 0x0000000000007941 */ /* 0x000fea0003800200 */
.L_x_20651:
        /* <DEDUP_REMOVED lines=23> */
.L_x_20662:
        /* <DEDUP_REMOVED lines=12> */
.L_x_20664:
[----:B------:R-:W-:Y:S05]  /*12300*/  BSYNC.RECONVERGENT B2 ;  /* 0x0000000000027941 */ /* 0x000fea0003800200 */
.L_x_20663:
        /* <DEDUP_REMOVED lines=58> */
[----:B------:R-:W-:Y:S01]  /*126b0*/  IMAD.MOV.U32 R26, RZ, RZ, R19 ;  /* 0x000000ffff1a7224 */ /* 0x000fe200078e0013 */
[----:B------:R-:W-:Y:S01]  /*126c0*/  MOV R180, R24 ;  /* 0x0000001800b47202 */ /* 0x000fe20000000f00 */
[----:B------:R-:W-:-:S07]  /*126d0*/  IMAD.MOV.U32 R25, RZ, RZ, RZ ;  /* 0x000000ffff197224 */ /* 0x000fce00078e00ff */
.L_x_20661:
[----:B------:R-:W-:Y:S05]  /*126e0*/  BSYNC.RECONVERGENT B1 ;  /* 0x0000000000017941 */ /* 0x000fea0003800200 */
.L_x_20660:
        /* <DEDUP_REMOVED lines=12> */
[----:B------:R-:W-:-:S04]  /*127b0*/  SEL R19, RZ, 0x1, P2 ;  /* 0x00000001ff137807 */ /* 0x000fc80001000000 */
[----:B------:R-:W-:-:S07]  /*127c0*/  PRMT R39, R19, 0x7610, R39 ;  /* 0x0000761013277816 */ /* 0x000fce0000000027 */
.L_x_20659:
[----:B------:R-:W-:Y:S05]  /*127d0*/  BSYNC.RECONVERGENT B0 ;  /* 0x0000000000007941 */ /* 0x000fea0003800200 */
.L_x_20658:
[----:B------:R-:W-:Y:S02]  /*127e0*/  F2FP.BF16.F32.PACK_AB R19, RZ, R136 ;  /* 0x00000088ff13723e */ /* 0x000fe400000010ff */
[----:B------:R-:W-:Y:S02]  /*127f0*/  PRMT R14, R14, 0x5410, R18 ;  /* 0x000054100e0e7816 */ /* 0x000fe40000000012 */
[----:B------:R-:W-:Y:S02]  /*12800*/  PRMT R13, R13, 0x5410, R17 ;  /* 0x000054100d0d7816 */ /* 0x000fe40000000011 */
[----:B------:R-:W-:Y:S02]  /*12810*/  PRMT R12, R12, 0x5410, R16 ;  /* 0x000054100c0c7816 */ /* 0x000fe40000000010 */
[----:B------:R-:W-:Y:S01]  /*12820*/  PRMT R15, R15, 0x5410, R19 ;  /* 0x000054100f0f7816 */ /* 0x000fe20000000013 */
[----:B------:R-:W-:Y:S06]  /*12830*/  BRA `(.L_x_20665) ;  /* 0x0000003400347947 */ /* 0x000fec0003800000 */
.L_x_20608:
[----:B------:R-:W-:Y:S01]  /*12840*/  BSSY.RECONVERGENT B0, `(.L_x_20666) ;  /* 0x000006a000007945 */ /* 0x000fe20003800200 */
[----:B------:R-:W-:Y:S01]  /*12850*/  MOV R20, RZ ;  /* 0x000000ff00147202 */ /* 0x000fe20000000f00 */
[----:B------:R-:W-:Y:S02]  /*12860*/  IMAD.MOV.U32 R23, RZ, RZ, R16 ;  /* 0x000000ffff177224 */ /* 0x000fe400078e0010 */
[----:B0-----:R-:W-:Y:S01]  /*12870*/  IMAD.MOV.U32 R13, RZ, RZ, R21 ;  /* 0x000000ffff0d7224 */ /* 0x001fe200078e0015 */
        /* <DEDUP_REMOVED lines=17> */
.L_x_20670:
        /* <DEDUP_REMOVED lines=12> */
.L_x_20672:
[----:B------:R-:W-:Y:S05]  /*12a50*/  BSYNC.RECONVERGENT B2 ;  /* 0x0000000000027941 */ /* 0x000fea0003800200 */
.L_x_20671:
        /* <DEDUP_REMOVED lines=61> */
.L_x_20669:
[----:B------:R-:W-:Y:S05]  /*12e30*/  BSYNC.RECONVERGENT B1 ;  /* 0x0000000000017941 */ /* 0x000fea0003800200 */
.L_x_20668:
        /* <DEDUP_REMOVED lines=10> */
.L_x_20667:
[----:B------:R-:W-:Y:S05]  /*12ee0*/  BSYNC.RECONVERGENT B0 ;  /* 0x0000000000007941 */ /* 0x000fea0003800200 */
.L_x_20666:
        /* <DEDUP_REMOVED lines=18> */
.L_x_20677:
        /* <DEDUP_REMOVED lines=12> */
.L_x_20679:
[----:B------:R-:W-:Y:S05]  /*130d0*/  BSYNC.RECONVERGENT B2 ;  /* 0x0000000000027941 */ /* 0x000fea0003800200 */
.L_x_20678:
        /* <DEDUP_REMOVED lines=58> */
[----:B------:R-:W-:Y:S01]  /*13480*/  MOV R23, R14 ;  /* 0x0000000e00177202 */ /* 0x000fe20000000f00 */
[----:B------:R-:W-:Y:S01]  /*13490*/  IMAD.MOV.U32 R14, RZ, RZ, RZ ;  /* 0x000000ffff0e7224 */ /* 0x000fe200078e00ff */
[----:B------:R-:W-:-:S07]  /*134a0*/  LOP3.LUT R172, R16, UR15, R15, 0x96, !PT ;  /* 0x0000000f10ac7c12 */ /* 0x000fce000f8e960f */
.L_x_20676:
[----:B------:R-:W-:Y:S05]  /*134b0*/  BSYNC.RECONVERGENT B1 ;  /* 0x0000000000017941 */ /* 0x000fea0003800200 */
.L_x_20675:
        /* <DEDUP_REMOVED lines=9> */
[----:B------:R-:W-:-:S05]  /*13550*/  FSEL R16, R13, RZ, !P2 ;  /* 0x000000ff0d107208 */ /* 0x000fca0005000000 */
[----:B------:R-:W-:-:S07]  /*13560*/  FMUL.FTZ R21, R16, R93 ;  /* 0x0000005d10157220 */ /* 0x000fce0000410000 */
.L_x_20674:
[----:B------:R-:W-:Y:S05]  /*13570*/  BSYNC.RECONVERGENT B0 ;  /* 0x0000000000007941 */ /* 0x000fea0003800200 */
.L_x_20673:
        /* <DEDUP_REMOVED lines=18> */
.L_x_20684:
        /* <DEDUP_REMOVED lines=12> */
.L_x_20686:
[----:B------:R-:W-:Y:S05]  /*13760*/  BSYNC.RECONVERGENT B2 ;  /* 0x0000000000027941 */ /* 0x000fea0003800200 */
.L_x_20685:
        /* <DEDUP_REMOVED lines=56> */
[----:B------:R-:W-:Y:S01]  /*13af0*/  IMAD.WIDE.U32 R18, R19, -0x326172a9, RZ ;  /* 0xcd9e8d5713127825 */ /* 0x000fe200078e00ff */
[----:B------:R-:W-:-:S03]  /*13b00*/  MOV R23, R16 ;  /* 0x0000001000177202 */ /* 0x000fc60000000f00 */
[----:B------:R-:W-:Y:S01]  /*13b10*/  IMAD.MOV.U32 R180, RZ, RZ, R18 ;  /* 0x000000ffffb47224 */ /* 0x000fe200078e0012 */
[----:B------:R-:W-:Y:S01]  /*13b20*/  LOP3.LUT R173, R24, UR15, R19, 0x96, !PT ;  /* 0x0000000f18ad7c12 */ /* 0x000fe2000f8e9613 */
[----:B------:R-:W-:-:S07]  /*13b30*/  IMAD.MOV.U32 R16, RZ, RZ, RZ ;  /* 0x000000ffff107224 */ /* 0x000fce00078e00ff */
.L_x_20683:
[----:B------:R-:W-:Y:S05]  /*13b40*/  BSYNC.RECONVERGENT B1 ;  /* 0x0000000000017941 */ /* 0x000fea0003800200 */
.L_x_20682:
[----:B------:R-:W-:Y:S01]  /*13b50*/  I2FP.F32.U32 R8, R8 ;  /* 0x0000000800087245 */ /* 0x000fe20000201000 */
[----:B------:R-:W-:-:S04]  /*13b60*/  IMAD.MOV.U32 R13, RZ, RZ, 0x2f800000 ;  /* 0x2f800000ff0d7424 */ /* 0x000fc800078e00ff */
[----:B------:R-:W-:Y:S01]  /*13b70*/  FFMA.FTZ R8, R8, R13, 1.1641532182693481445e-10 ;  /* 0x2f00000008087423 */ /* 0x000fe2000001000d */
[----:B-----5:R-:W-:-:S04]  /*13b80*/  SHF.L.U32 R13, R45, 0x10, RZ ;  /* 0x000000102d0d7819 */ /* 0x020fc800000006ff */
[----:B------:R-:W-:Y:S01]  /*13b90*/  FSETP.GTU.FTZ.AND P2, PT, R8, UR12, PT ;  /* 0x0000000c08007c0b */ /* 0x000fe2000bf5c000 */
[----:B------:R-:W-:-:S03]  /*13ba0*/  FMUL.FTZ R13, R13, UR9 ;  /* 0x000000090d0d7c20 */ /* 0x000fc60008410000 */
[----:B------:R-:W-:Y:S01]  /*13bb0*/  SEL R8, RZ, 0x1, P2 ;  /* 0x00000001ff087807 */ /* 0x000fe20001000000 */
[----:B------:R-:W-:-:S05]  /*13bc0*/  FMUL.FTZ R13, R13, UR8 ;  /* 0x000000080d0d7c20 */ /* 0x000fca0008410000 */
[----:B------:R-:W-:-:S05]  /*13bd0*/  FSEL R13, R13, RZ, !P2 ;  /* 0x000000ff0d0d7208 */ /* 0x000fca0005000000 */
[----:B------:R-:W-:-:S07]  /*13be0*/  FMUL.FTZ R22, R13, R94 ;  /* 0x0000005e0d167220 */ /* 0x000fce0000410000 */
.L_x_20681:
[----:B------:R-:W-:Y:S05]  /*13bf0*/  BSYNC.RECONVERGENT B0 ;  /* 0x0000000000007941 */ /* 0x000fea0003800200 */
.L_x_20680:
        /* <DEDUP_REMOVED lines=18> */
.L_x_20691:
        /* <DEDUP_REMOVED lines=12> */
.L_x_20693:
[----:B------:R-:W-:Y:S05]  /*13de0*/  BSYNC.RECONVERGENT B2 ;  /* 0x0000000000027941 */ /* 0x000fea0003800200 */
.L_x_20692:
        /* <DEDUP_REMOVED lines=59> */
[----:B------:R-:W-:Y:S02]  /*141a0*/  LOP3.LUT R173, R18, UR15, R17, 0x96, !PT ;  /* 0x0000000f12ad7c12 */ /* 0x000fe4000f8e9611 */
[----:B------:R-:W-:-:S07]  /*141b0*/  MOV R180, R16 ;  /* 0x0000001000b47202 */ /* 0x000fce0000000f00 */
.L_x_20690:
[----:B------:R-:W-:Y:S05]  /*141c0*/  BSYNC.RECONVERGENT B1 ;  /* 0x0000000000017941 */ /* 0x000fea0003800200 */
.L_x_20689:
        /* <DEDUP_REMOVED lines=11> */
.L_x_20688:
[----:B------:R-:W-:Y:S05]  /*14280*/  BSYNC.RECONVERGENT B0 ;  /* 0x0000000000007941 */ /* 0x000fea0003800200 */
.L_x_20687:
        /* <DEDUP_REMOVED lines=18> */
.L_x_20698:
        /* <DEDUP_REMOVED lines=12> */
.L_x_20700:
[----:B------:R-:W-:Y:S05]  /*14470*/  BSYNC.RECONVERGENT B2 ;  /* 0x0000000000027941 */ /* 0x000fea0003800200 */
.L_x_20699:
        /* <DEDUP_REMOVED lines=59> */
[----:B------:R-:W-:Y:S02]  /*14830*/  LOP3.LUT R173, R24, UR15, R19, 0x96, !PT ;  /* 0x0000000f18ad7c12 */ /* 0x000fe4000f8e9613 */
[----:B------:R-:W-:-:S07]  /*14840*/  MOV R180, R18 ;  /* 0x0000001200b47202 */ /* 0x000fce0000000f00 */
.L_x_20697:
[----:B------:R-:W-:Y:S05]  /*14850*/  BSYNC.RECONVERGENT B1 ;  /* 0x0000000000017941 */ /* 0x000fea0003800200 */
.L_x_20696:
        /* <DEDUP_REMOVED lines=9> */
[----:B------:R-:W-:-:S07]  /*148f0*/  FMUL.FTZ R133, R133, R88 ;  /* 0x0000005885857220 */ /* 0x000fce0000410000 */
.L_x_20695:
[----:B------:R-:W-:Y:S05]  /*14900*/  BSYNC.RECONVERGENT B0 ;  /* 0x0000000000007941 */ /* 0x000fea0003800200 */
.L_x_20694:
        /* <DEDUP_REMOVED lines=18> */
.L_x_20705:
        /* <DEDUP_REMOVED lines=12> */
.L_x_20707:
[----:B------:R-:W-:Y:S05]  /*14af0*/  BSYNC.RECONVERGENT B2 ;  /* 0x0000000000027941 */ /* 0x000fea0003800200 */
.L_x_20706:
        /* <DEDUP_REMOVED lines=49> */
[----:B------:R-:W-:-:S04]  /*14e10*/  IMAD.WIDE.U32 R24, R11, -0x326172a9, RZ ;  /* 0xcd9e8d570b187825 */ /* 0x000fc800078e00ff */
[----:B------:R-:W-:Y:S01]  /*14e20*/  IMAD.MOV.U32 R11, RZ, RZ, R23 ;  /* 0x000000ffff0b7224 */ /* 0x000fe200078e0017 */
        /* <DEDUP_REMOVED lines=8> */
[----:B------:R-:W-:Y:S01]  /*14eb0*/  IMAD.MOV.U32 R19, RZ, RZ, RZ ;  /* 0x000000ffff137224 */ /* 0x000fe200078e00ff */
[----:B------:R-:W-:-:S07]  /*14ec0*/  MOV R180, R18 ;  /* 0x0000001200b47202 */ /* 0x000fce0000000f00 */
.L_x_20704:
[----:B------:R-:W-:Y:S05]  /*14ed0*/  BSYNC.RECONVERGENT B1 ;  /* 0x0000000000017941 */ /* 0x000fea0003800200 */
.L_x_20703:
        /* <DEDUP_REMOVED lines=11> */
.L_x_20702:
[----:B------:R-:W-:Y:S05]  /*14f90*/  BSYNC.RECONVERGENT B0 ;  /* 0x0000000000007941 */ /* 0x000fea0003800200 */
.L_x_20701:
        /* <DEDUP_REMOVED lines=18> */
.L_x_20712:
        /* <DEDUP_REMOVED lines=12> */
.L_x_20714:
[----:B------:R-:W-:Y:S05]  /*15180*/  BSYNC.RECONVERGENT B2 ;  /* 0x0000000000027941 */ /* 0x000fea0003800200 */
.L_x_20713:
        /* <DEDUP_REMOVED lines=52> */
[----:B------:R-:W-:-:S03]  /*154d0*/  IMAD.MOV.U32 R25, RZ, RZ, R23 ;  /* 0x000000ffff197224 */ /* 0x000fc600078e0017 */
[----:B------:R-:W-:-:S04]  /*154e0*/  IMAD.WIDE.U32 R18, R18, -0x2daee0ad, RZ ;  /* 0xd2511f5312127825 */ /* 0x000fc800078e00ff */
[----:B------:R-:W-:Y:S01]  /*154f0*/  IMAD.MOV.U32 R23, RZ, RZ, R18 ;  /* 0x000000ffff177224 */ /* 0x000fe200078e0012 */
[----:B------:R-:W-:Y:S01]  /*15500*/  LOP3.LUT R172, R26, UR15, R19, 0x96, !PT ;  /* 0x0000000f1aac7c12 */ /* 0x000fe2000f8e9613 */
[----:B------:R-:W-:Y:S01]  /*15510*/  UIADD3 UR15, UPT, UPT, UR4, -0x700cb87f, URZ ;  /* 0x8ff34781040f7890 */ /* 0x000fe2000fffe0ff */
[----:B------:R-:W-:-:S03]  /*15520*/  IMAD.WIDE.U32 R18, R27, -0x326172a9, RZ ;  /* 0xcd9e8d571b127825 */ /* 0x000fc600078e00ff */
[----:B------:R-:W-:Y:S01]  /*15530*/  MOV R180, R18 ;  /* 0x0000001200b47202 */ /* 0x000fe20000000f00 */
[----:B------:R-:W-:Y:S01]  /*15540*/  IMAD.MOV.U32 R18, RZ, RZ, RZ ;  /* 0x000000ffff127224 */ /* 0x000fe200078e00ff */
[----:B------:R-:W-:-:S07]  /*15550*/  LOP3.LUT R173, R24, UR15, R19, 0x96, !PT ;  /* 0x0000000f18ad7c12 */ /* 0x000fce000f8e9613 */
.L_x_20711:
[----:B------:R-:W-:Y:S05]  /*15560*/  BSYNC.RECONVERGENT B1 ;  /* 0x0000000000017941 */ /* 0x000fea0003800200 */
.L_x_20710:
        /* <DEDUP_REMOVED lines=8> */
[----:B------:R-:W-:-:S05]  /*155f0*/  FSEL R135, R19, RZ, !P2 ;  /* 0x000000ff13877208 */ /* 0x000fca0005000000 */
[----:B------:R-:W-:-:S07]  /*15600*/  FMUL.FTZ R135, R135, R90 ;  /* 0x0000005a87877220 */ /* 0x000fce0000410000 */
.L_x_20709:
[----:B------:R-:W-:Y:S05]  /*15610*/  BSYNC.RECONVERGENT B0 ;  /* 0x0000000000007941 */ /* 0x000fea0003800200 */
.L_x_20708:
        /* <DEDUP_REMOVED lines=18> */
.L_x_20719:
        /* <DEDUP_REMOVED lines=12> */
.L_x_20721:
[----:B------:R-:W-:Y:S05]  /*15800*/  BSYNC.RECONVERGENT B2 ;  /* 0x0000000000027941 */ /* 0x000fea0003800200 */
.L_x_20720:
        /* <DEDUP_REMOVED lines=55> */
[----:B------:R-:W-:Y:S01]  /*15b80*/  IMAD.MOV.U32 R26, RZ, RZ, R23 ;  /* 0x000000ffff1a7224 */ /* 0x000fe200078e0017 */
[----:B------:R-:W-:Y:S01]  /*15b90*/  UIADD3 UR15, UPT, UPT, UR4, -0x700cb87f, URZ ;  /* 0x8ff34781040f7890 */ /* 0x000fe2000fffe0ff */
[----:B------:R-:W-:Y:S02]  /*15ba0*/  IMAD.MOV.U32 R23, RZ, RZ, R18 ;  /* 0x000000ffff177224 */ /* 0x000fe400078e0012 */
[----:B------:R-:W-:-:S05]  /*15bb0*/  IMAD.WIDE.U32 R18, R27, -0x326172a9, RZ ;  /* 0xcd9e8d571b127825 */ /* 0x000fca00078e00ff */
[----:B------:R-:W-:Y:S02]  /*15bc0*/  LOP3.LUT R173, R24, UR15, R19, 0x96, !PT ;  /* 0x0000000f18ad7c12 */ /* 0x000fe4000f8e9613 */
[----:B------:R-:W-:-:S07]  /*15bd0*/  MOV R180, R18 ;  /* 0x0000001200b47202 */ /* 0x000fce0000000f00 */
.L_x_20718:
[----:B------:R-:W-:Y:S05]  /*15be0*/  BSYNC.RECONVERGENT B1 ;  /* 0x0000000000017941 */ /* 0x000fea0003800200 */
.L_x_20717:
[----:B------:R-:W-:Y:S01]  /*15bf0*/  I2FP.F32.U32 R18, R26 ;  /* 0x0000001a00127245 */ /* 0x000fe20000201000 */
[----:B------:R-:W-:-:S04]  /*15c00*/  IMAD.MOV.U32 R19, RZ, RZ, 0x2f800000 ;  /* 0x2f800000ff137424 */ /* 0x000fc800078e00ff */
[----:B------:R-:W-:-:S05]  /*15c10*/  FFMA.FTZ R18, R18, R19, 1.1641532182693481445e-10 ;  /* 0x2f00000012127423 */ /* 0x000fca0000010013 */
[----:B------:R-:W-:Y:S02]  /*15c20*/  FSETP.GTU.FTZ.AND P2, PT, R18, UR12, PT ;  /* 0x0000000c12007c0b */ /* 0x000fe4000bf5c000 */
[----:B-----5:R-:W-:Y:S02]  /*15c30*/  PRMT R18, R47, 0x7632, R18 ;  /* 0x000076322f127816 */ /* 0x020fe40000000012 */
[----:B------:R-:W-:Y:S02]  /*15c40*/  SEL R19, RZ, 0x1, P2 ;  /* 0x00000001ff137807 */ /* 0x000fe40001000000 */
[----:B------:R-:W-:Y:S02]  /*15c50*/  SHF.L.U32 R18, R18, 0x10, RZ ;  /* 0x0000001012127819 */ /* 0x000fe400000006ff */
[----:B------:R-:W-:-:S03]  /*15c60*/  PRMT R39, R19, 0x7610, R39 ;  /* 0x0000761013277816 */ /* 0x000fc60000000027 */
[----:B------:R-:W-:-:S04]  /*15c70*/  FMUL.FTZ R18, R18, UR9 ;  /* 0x0000000912127c20 */ /* 0x000fc80008410000 */
[----:B------:R-:W-:-:S05]  /*15c80*/  FMUL.FTZ R18, R18, UR8 ;  /* 0x0000000812127c20 */ /* 0x000fca0008410000 */
[----:B------:R-:W-:-:S05]  /*15c90*/  FSEL R18, R18, RZ, !P2 ;  /* 0x000000ff12127208 */ /* 0x000fca0005000000 */
[----:B------:R-:W-:-:S07]  /*15ca0*/  FMUL.FTZ R136, R18, R91 ;  /* 0x0000005b12887220 */ /* 0x000fce0000410000 */
.L_x_20716:
[----:B------:R-:W-:Y:S05]  /*15cb0*/  BSYNC.RECONVERGENT B0 ;  /* 0x0000000000007941 */ /* 0x000fea0003800200 */
.L_x_20715:
[----:B------:R-:W-:Y:S02]  /*15cc0*/  F2FP.BF16.F32.PACK_AB R18, RZ, R136 ;  /* 0x00000088ff12723e */ /* 0x000fe400000010ff */
[----:B------:R-:W-:Y:S02]  /*15cd0*/  PRMT R12, R12, 0x5410, R15 ;  /* 0x000054100c0c7816 */ /* 0x000fe4000000000f */
[----:B------:R-:W-:Y:S02]  /*15ce0*/  PRMT R14, R14, 0x5410, R17 ;  /* 0x000054100e0e7816 */ /* 0x000fe40000000011 */
[----:B------:R-:W-:Y:S02]  /*15cf0*/  PRMT R13, R13, 0x5410, R16 ;  /* 0x000054100d0d7816 */ /* 0x000fe40000000010 */
[----:B------:R-:W-:-:S07]  /*15d00*/  PRMT R15, R28, 0x5410, R18 ;  /* 0x000054101c0f7816 */ /* 0x000fce0000000012 */
.L_x_20665:
[----:B------:R-:W-:Y:S01]  /*15d10*/  VIADD R16, R165, 0x40 ;  /* 0x00000040a5107836 */ /* 0x000fe20000000000 */
[----:B------:R-:W-:Y:S03]  /*15d20*/  BSSY.RECONVERGENT B0, `(.L_x_20722) ;  /* 0x0000019000007945 */ /* 0x000fe60003800200 */
[----:B------:R-:W-:-:S05]  /*15d30*/  IMAD.WIDE.U32 R16, R16, 0x10, R178 ;  /* 0x0000001010107825 */ /* 0x000fca00078e00b2 */
        /* <DEDUP_REMOVED lines=17> */
[----:B------:R-:W-:Y:S02]  /*15e50*/  LOP3.LUT R13, R13, R17, RZ, 0xfc, !PT ;  /* 0x000000110d0d7212 */ /* 0x000fe400078efcff */
[----:B------:R-:W0:Y:S01]  /*15e60*/  LDC.64 R16, c[0x0][0x3b0] ;  /* 0x0000ec00ff107b82 */ /* 0x000e220000000a00 */
[----:B------:R-:W-:Y:S02]  /*15e70*/  IADD3 R14, PT, PT, R164, 0x40, RZ ;  /* 0x00000040a40e7810 */ /* 0x000fe40007ffe0ff */
[----:B------:R-:W-:-:S03]  /*15e80*/  LOP3.LUT R12, R12, 0xff, R6, 0xf8, !PT ;  /* 0x000000ff0c0c7812 */ /* 0x000fc600078ef806 */
[----:B0-----:R-:W-:-:S05]  /*15e90*/  IMAD.WIDE.U32 R14, R14, 0x8, R16 ;  /* 0x000000080e0e7825 */ /* 0x001fca00078e0010 */
[----:B------:R1:W-:Y:S02]  /*15ea0*/  STG.E.64 desc[UR6][R14.64], R12 ;  /* 0x0000000c0e007986 */ /* 0x0003e4000c101b06 */
.L_x_20723:
[----:B------:R-:W-:Y:S05]  /*15eb0*/  BSYNC.RECONVERGENT B0 ;  /* 0x0000000000007941 */ /* 0x000fea0003800200 */
.L_x_20722:
[----:B01----:R-:W0:Y:S01]  /*15ec0*/  @P1 LDC.64 R14, c[0x0][0x390] ;  /* 0x0000e400ff0e1b82 */ /* 0x003e220000000a00 */
[----:B------:R-:W-:-:S07]  /*15ed0*/  @P1 VIADD R16, R164, 0x60 ;  /* 0x00000060a4101836 */ /* 0x000fce0000000000 */
[----:B------:R-:W1:Y:S01]  /*15ee0*/  @P0 LDC.64 R12, c[0x0][0x3a0] ;  /* 0x0000e800ff0c0b82 */ /* 0x000e620000000a00 */
[----:B0-----:R-:W-:-:S04]  /*15ef0*/  @P1 IMAD.WIDE.U32 R14, R16, 0x10, R14 ;  /* 0x00000010100e1825 */ /* 0x001fc800078e000e */
[----:B------:R-:W-:Y:S01]  /*15f00*/  @P0 VIADD R16, R165, 0x60 ;  /* 0x00000060a5100836 */ /* 0x000fe20000000000 */
[----:B-----5:R0:W5:Y:S03]  /*15f10*/  @P1 LDG.E.128 R44, desc[UR6][R14.64] ;  /* 0x000000060e2c1981 */ /* 0x020166000c1e1d00 */
[----:B-1----:R-:W-:-:S05]  /*15f20*/  @P0 IMAD.WIDE.U32 R12, R16, 0x10, R12 ;  /* 0x00000010100c0825 */ /* 0x002fca00078e000c */
        /* <DEDUP_REMOVED lines=24> */
.L_x_20729:
        /* <DEDUP_REMOVED lines=12> */
.L_x_20731:
[----:B------:R-:W-:Y:S05]  /*16170*/  BSYNC.RECONVERGENT B2 ;  /* 0x0000000000027941 */ /* 0x000fea0003800200 */
.L_x_20730:
        /* <DEDUP_REMOVED lines=61> */
.L_x_20728:
[----:B------:R-:W-:Y:S05]  /*16550*/  BSYNC.RECONVERGENT B1 ;  /* 0x0000000000017941 */ /* 0x000fea0003800200 */
.L_x_20727:
[----:B------:R-:W-:Y:S01]  /*16560*/  I2FP.F32.U32 R6, R6 ;  /* 0x0000000600067245 */ /* 0x000fe20000201000 */
[----:B------:R-:W-:-:S04]  /*16570*/  IMAD.MOV.U32 R12, RZ, RZ, 0x2f800000 ;  /* 0x2f800000ff0c7424 */ /* 0x000fc800078e00ff */
[----:B------:R-:W-:-:S05]  /*16580*/  FFMA.FTZ R6, R6, R12, 1.1641532182693481445e-10 ;  /* 0x2f00000006067423 */ /* 0x000fca000001000c */
        /* <DEDUP_REMOVED lines=8> */
.L_x_20726:
[----:B------:R-:W-:Y:S05]  /*16610*/  BSYNC.RECONVERGENT B0 ;  /* 0x0000000000007941 */ /* 0x000fea0003800200 */
.L_x_20725:
        /* <DEDUP_REMOVED lines=23> */
.L_x_20736:
        /* <DEDUP_REMOVED lines=12> */
.L_x_20738:
[----:B------:R-:W-:Y:S05]  /*16850*/  BSYNC.RECONVERGENT B2 ;  /* 0x0000000000027941 */ /* 0x000fea0003800200 */
.L_x_20737:
        /* <DEDUP_REMOVED lines=61> */
.L_x_20735:
[----:B------:R-:W-:Y:S05]  /*16c30*/  BSYNC.RECONVERGENT B1 ;  /* 0x0000000000017941 */ /* 0x000fea0003800200 */
.L_x_20734:
        /* <DEDUP_REMOVED lines=13> */
.L_x_20733:
[----:B------:R-:W-:Y:S05]  /*16d10*/  BSYNC.RECONVERGENT B0 ;  /* 0x0000000000007941 */ /* 0x000fea0003800200 */
.L_x_20732:
        /* <DEDUP_REMOVED lines=22> */
.L_x_20743:
        /* <DEDUP_REMOVED lines=12> */
.L_x_20745:
[----:B------:R-:W-:Y:S05]  /*16f40*/  BSYNC.RECONVERGENT B2 ;  /* 0x0000000000027941 */ /* 0x000fea0003800200 */
.L_x_20744:
        /* <DEDUP_REMOVED lines=61> */
.L_x_20742:
[----:B------:R-:W-:Y:S05]  /*17320*/  BSYNC.RECONVERGENT B1 ;  /* 0x0000000000017941 */ /* 0x000fea0003800200 */
.L_x_20741:
        /* <DEDUP_REMOVED lines=11> */
.L_x_20740:
[----:B------:R-:W-:Y:S05]  /*173e0*/  BSYNC.RECONVERGENT B0 ;  /* 0x0000000000007941 */ /* 0x000fea0003800200 */
.L_x_20739:
        /* <DEDUP_REMOVED lines=23> */
.L_x_20750:
        /* <DEDUP_REMOVED lines=12> */
.L_x_20752:
[----:B------:R-:W-:Y:S05]  /*17620*/  BSYNC.RECONVERGENT B2 ;  /* 0x0000000000027941 */ /* 0x000fea0003800200 */
.L_x_20751:
        /* <DEDUP_REMOVED lines=56> */
[----:B------:R-:W-:Y:S01]  /*179b0*/  IMAD.WIDE.U32 R16, R9, -0x326172a9, RZ ;  /* 0xcd9e8d5709107825 */ /* 0x000fe200078e00ff */
[----:B------:R-:W-:-:S03]  /*179c0*/  MOV R9, R28 ;  /* 0x0000001c00097202 */ /* 0x000fc60000000f00 */
[----:B------:R-:W-:Y:S01]  /*179d0*/  IMAD.MOV.U32 R180, RZ, RZ, R16 ;  /* 0x000000ffffb47224 */ /* 0x000fe200078e0010 */
[----:B------:R-:W-:Y:S01]  /*179e0*/  LOP3.LUT R173, R18, UR15, R17, 0x96, !PT ;  /* 0x0000000f12ad7c12 */ /* 0x000fe2000f8e9611 */
[----:B------:R-:W-:-:S07]  /*179f0*/  IMAD.MOV.U32 R17, RZ, RZ, RZ ;  /* 0x000000ffff117224 */ /* 0x000fce00078e00ff */
.L_x_20749:
[----:B------:R-:W-:Y:S05]  /*17a00*/  BSYNC.RECONVERGENT B1 ;  /* 0x0000000000017941 */ /* 0x000fea0003800200 */
.L_x_20748:
        /* <DEDUP_REMOVED lines=13> */
.L_x_20747:
[----:B------:R-:W-:Y:S05]  /*17ae0*/  BSYNC.RECONVERGENT B0 ;  /* 0x0000000000007941 */ /* 0x000fea0003800200 */
.L_x_20746:
        /* <DEDUP_REMOVED lines=22> */
.L_x_20757:
        /* <DEDUP_REMOVED lines=12> */
.L_x_20759:
[----:B------:R-:W-:Y:S05]  /*17d10*/  BSYNC.RECONVERGENT B2 ;  /* 0x0000000000027941 */ /* 0x000fea0003800200 */
.L_x_20758:
        /* <DEDUP_REMOVED lines=61> */
.L_x_20756:
[----:B------:R-:W-:Y:S05]  /*180f0*/  BSYNC.RECONVERGENT B1 ;  /* 0x0000000000017941 */ /* 0x000fea0003800200 */
.L_x_20755:
        /* <DEDUP_REMOVED lines=10> */
[----:B------:R-:W-:-:S07]  /*181a0*/  SEL R10, RZ, 0x1, P3 ;  /* 0x00000001ff0a7807 */ /* 0x000fce0001800000 */
.L_x_20754:
[----:B------:R-:W-:Y:S05]  /*181b0*/  BSYNC.RECONVERGENT B0 ;  /* 0x0000000000007941 */ /* 0x000fea0003800200 */
.L_x_20753:
        /* <DEDUP_REMOVED lines=23> */
.L_x_20764:
        /* <DEDUP_REMOVED lines=12> */
.L_x_20766:
[----:B------:R-:W-:Y:S05]  /*183f0*/  BSYNC.RECONVERGENT B2 ;  /* 0x0000000000027941 */ /* 0x000fea0003800200 */
.L_x_20765:
        /* <DEDUP_REMOVED lines=61> */
.L_x_20763:
[----:B------:R-:W-:Y:S05]  /*187d0*/  BSYNC.RECONVERGENT B1 ;  /* 0x0000000000017941 */ /* 0x000fea0003800200 */
.L_x_20762:
        /* <DEDUP_REMOVED lines=13> */
.L_x_20761:
[----:B------:R-:W-:Y:S05]  /*188b0*/  BSYNC.RECONVERGENT B0 ;  /* 0x0000000000007941 */ /* 0x000fea0003800200 */
.L_x_20760:
        /* <DEDUP_REMOVED lines=22> */
.L_x_20771:
        /* <DEDUP_REMOVED lines=12> */
.L_x_20773:
[----:B------:R-:W-:Y:S05]  /*18ae0*/  BSYNC.RECONVERGENT B2 ;  /* 0x0000000000027941 */ /* 0x000fea0003800200 */
.L_x_20772:
        /* <DEDUP_REMOVED lines=61> */
.L_x_20770:
[----:B------:R-:W-:Y:S05]  /*18ec0*/  BSYNC.RECONVERGENT B1 ;  /* 0x0000000000017941 */ /* 0x000fea0003800200 */
.L_x_20769:
        /* <DEDUP_REMOVED lines=12> */
.L_x_20768:
[----:B------:R-:W-:Y:S05]  /*18f90*/  BSYNC.RECONVERGENT B0 ;  /* 0x0000000000007941 */ /* 0x000fea0003800200 */
.L_x_20767:
        /* <DEDUP_REMOVED lines=23> */
.L_x_20778:
        /* <DEDUP_REMOVED lines=12> */
.L_x_20780:
[----:B------:R-:W-:Y:S05]  /*191d0*/  BSYNC.RECONVERGENT B2 ;  /* 0x0000000000027941 */ /* 0x000fea0003800200 */
.L_x_20779:
        /* <DEDUP_REMOVED lines=56> */
[----:B------:R-:W-:-:S04]  /*19560*/  IMAD.WIDE.U32 R30, R19, -0x326172a9, RZ ;  /* 0xcd9e8d57131e7825 */ /* 0x000fc800078e00ff */
[----:B------:R-:W-:Y:S01]  /*19570*/  IMAD.MOV.U32 R19, RZ, RZ, R35 ;  /* 0x000000ffff137224 */ /* 0x000fe200078e0023 */
[----:B------:R-:W-:Y:S02]  /*19580*/  LOP3.LUT R173, R32, UR15, R31, 0x96, !PT ;  /* 0x0000000f20ad7c12 */ /* 0x000fe4000f8e961f */
[----:B------:R-:W-:-:S07]  /*19590*/  MOV R180, R30 ;  /* 0x0000001e00b47202 */ /* 0x000fce0000000f00 */
.L_x_20777:
[----:B------:R-:W-:Y:S05]  /*195a0*/  BSYNC.RECONVERGENT B1 ;  /* 0x0000000000017941 */ /* 0x000fea0003800200 */
.L_x_20776:
        /* <DEDUP_REMOVED lines=14> */
.L_x_20775:
[----:B------:R-:W-:Y:S05]  /*19690*/  BSYNC.RECONVERGENT B0 ;  /* 0x0000000000007941 */ /* 0x000fea0003800200 */
.L_x_20774:
[----:B------:R-:W-:Y:S02]  /*196a0*/  F2FP.BF16.F32.PACK_AB R29, RZ, R19 ;  /* 0x00000013ff1d723e */ /* 0x000fe400000010ff */
[----:B------:R-:W-:Y:S02]  /*196b0*/  PRMT R25, R25, 0x5410, R27 ;  /* 0x0000541019197816 */ /* 0x000fe4000000001b */
[----:B------:R-:W-:Y:S02]  /*196c0*/  PRMT R26, R26, 0x5410, R34 ;  /* 0x000054101a1a7816 */ /* 0x000fe40000000022 */
[----:B------:R-:W-:Y:S02]  /*196d0*/  PRMT R24, R23, 0x5410, R24 ;  /* 0x0000541017187816 */ /* 0x000fe40000000018 */
[----:B------:R-:W-:Y:S01]  /*196e0*/  PRMT R27, R36, 0x5410, R29 ;  /* 0x00005410241b7816 */ /* 0x000fe2000000001d */
[----:B------:R-:W-:Y:S06]  /*196f0*/  BRA `(.L_x_20781) ;  /* 0x0000003400387947 */ /* 0x000fec0003800000 */
.L_x_20724:
[----:B------:R-:W-:Y:S01]  /*19700*/  BSSY.RECONVERGENT B0, `(.L_x_20782) ;  /* 0x000006a000007945 */ /* 0x000fe20003800200 */
[----:B0-----:R-:W-:Y:S01]  /*19710*/  MOV R12, RZ ;  /* 0x000000ff000c7202 */ /* 0x001fe20000000f00 */
        /* <DEDUP_REMOVED lines=19> */
.L_x_20786:
        /* <DEDUP_REMOVED lines=12> */
.L_x_20788:
[----:B------:R-:W-:Y:S05]  /*19910*/  BSYNC.RECONVERGENT B2 ;  /* 0x0000000000027941 */ /* 0x000fea0003800200 */
.L_x_20787:
        /* <DEDUP_REMOVED lines=61> */
.L_x_20785:
[----:B------:R-:W-:Y:S05]  /*19cf0*/  BSYNC.RECONVERGENT B1 ;  /* 0x0000000000017941 */ /* 0x000fea0003800200 */
.L_x_20784:
        /* <DEDUP_REMOVED lines=10> */
.L_x_20783:
[----:B------:R-:W-:Y:S05]  /*19da0*/  BSYNC.RECONVERGENT B0 ;  /* 0x0000000000007941 */ /* 0x000fea0003800200 */
.L_x_20782:
        /* <DEDUP_REMOVED lines=18> */
.L_x_20793:
        /* <DEDUP_REMOVED lines=12> */
.L_x_20795:
[----:B------:R-:W-:Y:S05]  /*19f90*/  BSYNC.RECONVERGENT B2 ;  /* 0x0000000000027941 */ /* 0x000fea0003800200 */
.L_x_20794:
        /* <DEDUP_REMOVED lines=61> */
.L_x_20792:
[----:B------:R-:W-:Y:S05]  /*1a370*/  BSYNC.RECONVERGENT B1 ;  /* 0x0000000000017941 */ /* 0x000fea0003800200 */
.L_x_20791:
        /* <DEDUP_REMOVED lines=11> */
.L_x_20790:
[----:B------:R-:W-:Y:S05]  /*1a430*/  BSYNC.RECONVERGENT B0 ;  /* 0x0000000000007941 */ /* 0x000fea0003800200 */
.L_x_20789:
        /* <DEDUP_REMOVED lines=18> */
.L_x_20800:
        /* <DEDUP_REMOVED lines=12> */
.L_x_20802:
[----:B------:R-:W-:Y:S05]  /*1a620*/  BSYNC.RECONVERGENT B2 ;  /* 0x0000000000027941 */ /* 0x000fea0003800200 */
.L_x_20801:
        /* <DEDUP_REMOVED lines=61> */
.L_x_20799:
[----:B------:R-:W-:Y:S05]  /*1aa00*/  BSYNC.RECONVERGENT B1 ;  /* 0x0000000000017941 */ /* 0x000fea0003800200 */
.L_x_20798:
        /* <DEDUP_REMOVED lines=10> */
.L_x_20797:
[----:B------:R-:W-:Y:S05]  /*1aab0*/  BSYNC.RECONVERGENT B0 ;  /* 0x0000000000007941 */ /* 0x000fea0003800200 */
.L_x_20796:
        /* <DEDUP_REMOVED lines=18> */
.L_x_20807:
        /* <DEDUP_REMOVED lines=12> */
.L_x_20809:
[----:B------:R-:W-:Y:S05]  /*1aca0*/  BSYNC.RECONVERGENT B2 ;  /* 0x0000000000027941 */ /* 0x000fea0003800200 */
.L_x_20808:
        /* <DEDUP_REMOVED lines=55> */
[----:B------:R-:W-:Y:S01]  /*1b020*/  IMAD.MOV.U32 R28, RZ, RZ, R16 ;  /* 0x000000ffff1c7224 */ /* 0x000fe200078e0010 */
[----:B------:R-:W-:Y:S01]  /*1b030*/  UIADD3 UR15, UPT, UPT, UR4, -0x700cb87f, URZ ;  /* 0x8ff34781040f7890 */ /* 0x000fe2000fffe0ff */
[----:B------:R-:W-:-:S05]  /*1b040*/  IMAD.WIDE.U32 R16, R15, -0x326172a9, RZ ;  /* 0xcd9e8d570f107825 */ /* 0x000fca00078e00ff */
[----:B------:R-:W-:Y:S01]  /*1b050*/  LOP3.LUT R173, R18, UR15, R17, 0x96, !PT ;  /* 0x0000000f12ad7c12 */ /* 0x000fe2000f8e9611 */
[----:B------:R-:W-:Y:S01]  /*1b060*/  IMAD.MOV.U32 R17, RZ, RZ, RZ ;  /* 0x000000ffff117224 */ /* 0x000fe200078e00ff */
[----:B------:R-:W-:-:S07]  /*1b070*/  MOV R180, R16 ;  /* 0x0000001000b47202 */ /* 0x000fce0000000f00 */
.L_x_20806:
[----:B------:R-:W-:Y:S05]  /*1b080*/  BSYNC.RECONVERGENT B1 ;  /* 0x0000000000017941 */ /* 0x000fea0003800200 */
.L_x_20805:
        /* <DEDUP_REMOVED lines=11> */
.L_x_20804:
[----:B------:R-:W-:Y:S05]  /*1b140*/  BSYNC.RECONVERGENT B0 ;  /* 0x0000000000007941 */ /* 0x000fea0003800200 */
.L_x_20803:
        /* <DEDUP_REMOVED lines=18> */
.L_x_20814:
        /* <DEDUP_REMOVED lines=12> */
.L_x_20816:
[----:B------:R-:W-:Y:S05]  /*1b330*/  BSYNC.RECONVERGENT B2 ;  /* 0x0000000000027941 */ /* 0x000fea0003800200 */
.L_x_20815:
[----:B------:R-:W-:Y:S01]  /*1b340*/  IMAD.WIDE.U32 R30, R3, -0x2daee0ad, RZ ;  /* 0xd2511f53031e7825 */ /* 0x000fe200078e00ff */
[----:B------:R-:W-:-:S03]  /*1b350*/  UIADD3 UR15, UPT, UPT, UR4, -0x61c88647, URZ ;  /* 0x9e3779b9040f7890 */ /* 0x000fc6000fffe0ff */
[----:B------:R-:W-:Y:S01]  /*1b360*/  IMAD.WIDE.U32 R18, R0, -0x326172a9, RZ ;  /* 0xcd9e8d5700127825 */ /* 0x000fe200078e00ff */
[----:B------:R-:W-:-:S05]  /*1b370*/  LOP3.LUT R10, R5, UR5, R31, 0x96, !PT ;  /* 0x00000005050a7c12 */ /* 0x000fca000f8e961f */
        /* <DEDUP_REMOVED lines=57> */
.L_x_20813:
[----:B------:R-:W-:Y:S05]  /*1b710*/  BSYNC.RECONVERGENT B1 ;  /* 0x0000000000017941 */ /* 0x000fea0003800200 */
.L_x_20812:
        /* <DEDUP_REMOVED lines=10> */
.L_x_20811:
[----:B------:R-:W-:Y:S05]  /*1b7c0*/  BSYNC.RECONVERGENT B0 ;  /* 0x0000000000007941 */ /* 0x000fea0003800200 */
.L_x_20810:
        /* <DEDUP_REMOVED lines=18> */
.L_x_20821:
        /* <DEDUP_REMOVED lines=12> */
.L_x_20823:
[----:B------:R-:W-:Y:S05]  /*1b9b0*/  BSYNC.RECONVERGENT B2 ;  /* 0x0000000000027941 */ /* 0x000fea0003800200 */
.L_x_20822:
        /* <DEDUP_REMOVED lines=61> */
.L_x_20820:
[----:B------:R-:W-:Y:S05]  /*1bd90*/  BSYNC.RECONVERGENT B1 ;  /* 0x0000000000017941 */ /* 0x000fea0003800200 */
.L_x_20819:
        /* <DEDUP_REMOVED lines=11> */
.L_x_20818:
[----:B------:R-:W-:Y:S05]  /*1be50*/  BSYNC.RECONVERGENT B0 ;  /* 0x0000000000007941 */ /* 0x000fea0003800200 */
.L_x_20817:
        /* <DEDUP_REMOVED lines=18> */
.L_x_20828:
        /* <DEDUP_REMOVED lines=12> */
.L_x_20830:
[----:B------:R-:W-:Y:S05]  /*1c040*/  BSYNC.RECONVERGENT B2 ;  /* 0x0000000000027941 */ /* 0x000fea0003800200 */
.L_x_20829:
        /* <DEDUP_REMOVED lines=61> */
.L_x_20827:
[----:B------:R-:W-:Y:S05]  /*1c420*/  BSYNC.RECONVERGENT B1 ;  /* 0x0000000000017941 */ /* 0x000fea0003800200 */
.L_x_20826:
[----:B------:R-:W-:Y:S01]  /*1c430*/  I2FP.F32.U32 R18, R31 ;  /* 0x0000001f00127245 */ /* 0x000fe20000201000 */
[----:B------:R-:W-:-:S04]  /*1c440*/  IMAD.MOV.U32 R19, RZ, RZ, 0x2f800000 ;  /* 0x2f800000ff137424 */ /* 0x000fc800078e00ff */
[----:B------:R-:W-:-:S05]  /*1c450*/  FFMA.FTZ R18, R18, R19, 1.1641532182693481445e-10 ;  /* 0x2f00000012127423 */ /* 0x000fca0000010013 */
[----:B------:R-:W-:Y:S02]  /*1c460*/  FSETP.GTU.FTZ.AND P2, PT, R18, UR12, PT ;  /* 0x0000000c12007c0b */ /* 0x000fe4000bf5c000 */
[----:B-----5:R-:W-:Y:S02]  /*1c470*/  SHF.L.U32 R18, R47, 0x10, RZ ;  /* 0x000000102f127819 */ /* 0x020fe400000006ff */
[----:B------:R-:W-:-:S03]  /*1c480*/  SEL R19, RZ, 0x1, P2 ;  /* 0x00000001ff137807 */ /* 0x000fc60001000000 */
[----:B------:R-:W-:Y:S01]  /*1c490*/  FMUL.FTZ R18, R18, UR9 ;  /* 0x0000000912127c20 */ /* 0x000fe20008410000 */
[----:B------:R-:W-:-:S03]  /*1c4a0*/  PRMT R174, R19, 0x7610, R174 ;  /* 0x0000761013ae7816 */ /* 0x000fc600000000ae */
[----:B------:R-:W-:-:S05]  /*1c4b0*/  FMUL.FTZ R18, R18, UR8 ;  /* 0x0000000812127c20 */ /* 0x000fca0008410000 */
[----:B------:R-:W-:-:S05]  /*1c4c0*/  FSEL R18, R18, RZ, !P2 ;  /* 0x000000ff12127208 */ /* 0x000fca0005000000 */
[----:B------:R-:W-:-:S07]  /*1c4d0*/  FMUL.FTZ R18, R18, R82 ;  /* 0x0000005212127220 */ /* 0x000fce0000410000 */
.L_x_20825:
[----:B------:R-:W-:Y:S05]  /*1c4e0*/  BSYNC.RECONVERGENT B0 ;  /* 0x0000000000007941 */ /* 0x000fea0003800200 */
.L_x_20824:
        /* <DEDUP_REMOVED lines=18> */
.L_x_20835:
        /* <DEDUP_REMOVED lines=12> */
.L_x_20837:
[----:B------:R-:W-:Y:S05]  /*1c6d0*/  BSYNC.RECONVERGENT B2 ;  /* 0x0000000000027941 */ /* 0x000fea0003800200 */
.L_x_20836:
        /* <DEDUP_REMOVED lines=56> */
[----:B------:R-:W-:Y:S01]  /*1ca60*/  IMAD.MOV.U32 R28, RZ, RZ, R30 ;  /* 0x000000ffff1c7224 */ /* 0x000fe200078e001e */
[----:B------:R-:W-:Y:S01]  /*1ca70*/  UIADD3 UR15, UPT, UPT, UR4, -0x700cb87f, URZ ;  /* 0x8ff34781040f7890 */ /* 0x000fe2000fffe0ff */
[----:B------:R-:W-:-:S05]  /*1ca80*/  IMAD.WIDE.U32 R30, R35, -0x326172a9, RZ ;  /* 0xcd9e8d57231e7825 */ /* 0x000fca00078e00ff */
[----:B------:R-:W-:Y:S02]  /*1ca90*/  LOP3.LUT R173, R32, UR15, R31, 0x96, !PT ;  /* 0x0000000f20ad7c12 */ /* 0x000fe4000f8e961f */
[----:B------:R-:W-:-:S07]  /*1caa0*/  MOV R180, R30 ;  /* 0x0000001e00b47202 */ /* 0x000fce0000000f00 */
.L_x_20834:
[----:B------:R-:W-:Y:S05]  /*1cab0*/  BSYNC.RECONVERGENT B1 ;  /* 0x0000000000017941 */ /* 0x000fea0003800200 */
.L_x_20833:
        /* <DEDUP_REMOVED lines=12> */
.L_x_20832:
[----:B------:R-:W-:Y:S05]  /*1cb80*/  BSYNC.RECONVERGENT B0 ;  /* 0x0000000000007941 */ /* 0x000fea0003800200 */
.L_x_20831:
[----:B------:R-:W-:Y:S02]  /*1cb90*/  F2FP.BF16.F32.PACK_AB R30, RZ, R19 ;  /* 0x00000013ff1e723e */ /* 0x000fe400000010ff */
[----:B------:R-:W-:Y:S02]  /*1cba0*/  PRMT R25, R25, 0x5410, R27 ;  /* 0x0000541019197816 */ /* 0x000fe4000000001b */
[----:B------:R-:W-:Y:S02]  /*1cbb0*/  PRMT R26, R26, 0x5410, R29 ;  /* 0x000054101a1a7816 */ /* 0x000fe4000000001d */
[----:B------:R-:W-:Y:S02]  /*1cbc0*/  PRMT R24, R23, 0x5410, R24 ;  /* 0x0000541017187816 */ /* 0x000fe40000000018 */
[----:B------:R-:W-:-:S07]  /*1cbd0*/  PRMT R27, R36, 0x5410, R30 ;  /* 0x00005410241b7816 */ /* 0x000fce000000001e */
.L_x_20781:
[----:B------:R-:W-:Y:S01]  /*1cbe0*/  VIADD R23, R165, 0x60 ;  /* 0x00000060a5177836 */ /* 0x000fe20000000000 */
[----:B------:R-:W-:Y:S03]  /*1cbf0*/  BSSY.RECONVERGENT B0, `(.L_x_20838) ;  /* 0x0000019000007945 */ /* 0x000fe60003800200 */
[----:B------:R-:W-:-:S05]  /*1cc00*/  IMAD.WIDE.U32 R30, R23, 0x10, R178 ;  /* 0x00000010171e7825 */ /* 0x000fca00078e00b2 */
[----:B------:R0:W-:Y:S01]  /*1cc10*/  STG.E.128 desc[UR6][R30.64], R24 ;  /* 0x000000181e007986 */ /* 0x0001e2000c101d06 */
[----:B------:R-:W-:Y:S05]  /*1cc20*/  @!P1 BRA `(.L_x_20839) ;  /* 0x0000000000549947 */ /* 0x000fea0003800000 */
[----:B------:R-:W-:Y:S01]  /*1cc30*/  IMAD.U32 R23, R174, 0x10000, RZ ;  /* 0x00010000ae177824 */ /* 0x000fe200078e00ff */
[----:B0-----:R-:W-:Y:S02]  /*1cc40*/  LOP3.LUT R24, R39, 0xffff, RZ, 0xc0, !PT ;  /* 0x0000ffff27187812 */ /* 0x001fe400078ec0ff */
        /* <DEDUP_REMOVED lines=15> */
[----:B------:R-:W-:Y:S02]  /*1cd40*/  IADD3 R23, PT, PT, R164, 0x60, RZ ;  /* 0x00000060a4177810 */ /* 0x000fe40007ffe0ff */
[----:B------:R-:W-:-:S03]  /*1cd50*/  LOP3.LUT R24, R24, 0xff, R6, 0xf8, !PT ;  /* 0x000000ff18187812 */ /* 0x000fc600078ef806 */
[----:B0-----:R-:W-:-:S05]  /*1cd60*/  IMAD.WIDE.U32 R26, R23, 0x8, R26 ;  /* 0x00000008171a7825 */ /* 0x001fca00078e001a */
[----:B------:R1:W-:Y:S02]  /*1cd70*/  STG.E.64 desc[UR6][R26.64], R24 ;  /* 0x000000181a007986 */ /* 0x0003e4000c101b06 */
.L_x_20839:
[----:B------:R-:W-:Y:S05]  /*1cd80*/  BSYNC.RECONVERGENT B0 ;  /* 0x0000000000007941 */ /* 0x000fea0003800200 */
.L_x_20838:
        /* <DEDUP_REMOVED lines=11> */
[----:B-----5:R-:W-:Y:S01]  /*1ce40*/  @!P2 SHF.L.U32 R23, R40, 0x10, RZ ;  /* 0x000000102817a819 */ /* 0x020fe200000006ff */
[----:B------:R-:W-:Y:S02]  /*1ce50*/  @!P2 IMAD.MOV.U32 R32, RZ, RZ, R28 ;  /* 0x000000ffff20a224 */ /* 0x000fe400078e001c */
[----:B0-----:R-:W-:Y:S01]  /*1ce60*/  @!P2 IMAD.MOV.U32 R25, RZ, RZ, R33 ;  /* 0x000000ffff19a224 */ /* 0x001fe200078e0021 */
        /* <DEDUP_REMOVED lines=17> */
.L_x_20845:
        /* <DEDUP_REMOVED lines=12> */
.L_x_20847:
[----:B------:R-:W-:Y:S05]  /*1d040*/  BSYNC.RECONVERGENT B2 ;  /* 0x0000000000027941 */ /* 0x000fea0003800200 */
.L_x_20846:
        /* <DEDUP_REMOVED lines=61> */
.L_x_20844:
[----:B------:R-:W-:Y:S05]  /*1d420*/  BSYNC.RECONVERGENT B1 ;  /* 0x0000000000017941 */ /* 0x000fea0003800200 */
.L_x_20843:
        /* <DEDUP_REMOVED lines=10> */
[----:B------:R-:W-:-:S07]  /*1d4d0*/  SEL R6, RZ, 0x1, P3 ;  /* 0x00000001ff067807 */ /* 0x000fce0001800000 */
.L_x_20842:
[----:B------:R-:W-:Y:S05]  /*1d4e0*/  BSYNC.RECONVERGENT B0 ;  /* 0x0000000000007941 */ /* 0x000fea0003800200 */
.L_x_20841:
        /* <DEDUP_REMOVED lines=23> */
.L_x_20852:
        /* <DEDUP_REMOVED lines=12> */
.L_x_20854:
[----:B------:R-:W-:Y:S05]  /*1d720*/  BSYNC.RECONVERGENT B2 ;  /* 0x0000000000027941 */ /* 0x000fea0003800200 */
.L_x_20853:
        /* <DEDUP_REMOVED lines=61> */
.L_x_20851:
[----:B------:R-:W-:Y:S05]  /*1db00*/  BSYNC.RECONVERGENT B1 ;  /* 0x0000000000017941 */ /* 0x000fea0003800200 */
.L_x_20850:
        /* <DEDUP_REMOVED lines=13> */
.L_x_20849:
[----:B------:R-:W-:Y:S05]  /*1dbe0*/  BSYNC.RECONVERGENT B0 ;  /* 0x0000000000007941 */ /* 0x000fea0003800200 */
.L_x_20848:
        /* <DEDUP_REMOVED lines=22> */
.L_x_20859:
        /* <DEDUP_REMOVED lines=12> */
.L_x_20861:
[----:B------:R-:W-:Y:S05]  /*1de10*/  BSYNC.RECONVERGENT B2 ;  /* 0x0000000000027941 */ /* 0x000fea0003800200 */
.L_x_20860:
        /* <DEDUP_REMOVED lines=61> */
.L_x_20858:
[----:B------:R-:W-:Y:S05]  /*1e1f0*/  BSYNC.RECONVERGENT B1 ;  /* 0x0000000000017941 */ /* 0x000fea0003800200 */
.L_x_20857:
        /* <DEDUP_REMOVED lines=10> */
[----:B------:R-:W-:-:S07]  /*1e2a0*/  SEL R8, RZ, 0x1, P3 ;  /* 0x00000001ff087807 */ /* 0x000fce0001800000 */
.L_x_20856:
[----:B------:R-:W-:Y:S05]  /*1e2b0*/  BSYNC.RECONVERGENT B0 ;  /* 0x0000000000007941 */ /* 0x000fea0003800200 */
.L_x_20855:
        /* <DEDUP_REMOVED lines=23> */
.L_x_20866:
        /* <DEDUP_REMOVED lines=12> */
.L_x_20868:
[----:B------:R-:W-:Y:S05]  /*1e4f0*/  BSYNC.RECONVERGENT B2 ;  /* 0x0000000000027941 */ /* 0x000fea0003800200 */
.L_x_20867:
        /* <DEDUP_REMOVED lines=61> */
.L_x_20865:
[----:B------:R-:W-:Y:S05]  /*1e8d0*/  BSYNC.RECONVERGENT B1 ;  /* 0x0000000000017941 */ /* 0x000fea0003800200 */
.L_x_20864:
        /* <DEDUP_REMOVED lines=13> */
.L_x_20863:
[----:B------:R-:W-:Y:S05]  /*1e9b0*/  BSYNC.RECONVERGENT B0 ;  /* 0x0000000000007941 */ /* 0x000fea0003800200 */
.L_x_20862:
        /* <DEDUP_REMOVED lines=22> */
.L_x_20873:
        /* <DEDUP_REMOVED lines=12> */
.L_x_20875:
[----:B------:R-:W-:Y:S05]  /*1ebe0*/  BSYNC.RECONVERGENT B2 ;  /* 0x0000000000027941 */ /* 0x000fea0003800200 */
.L_x_20874:
        /* <DEDUP_REMOVED lines=61> */
.L_x_20872:
[----:B------:R-:W-:Y:S05]  /*1efc0*/  BSYNC.RECONVERGENT B1 ;  /* 0x0000000000017941 */ /* 0x000fea0003800200 */
.L_x_20871:
        /* <DEDUP_REMOVED lines=11> */
.L_x_20870:
[----:B------:R-:W-:Y:S05]  /*1f080*/  BSYNC.RECONVERGENT B0 ;  /* 0x0000000000007941 */ /* 0x000fea0003800200 */
.L_x_20869:
        /* <DEDUP_REMOVED lines=23> */
.L_x_20880:
        /* <DEDUP_REMOVED lines=12> */
.L_x_20882:
[----:B------:R-:W-:Y:S05]  /*1f2c0*/  BSYNC.RECONVERGENT B2 ;  /* 0x0000000000027941 */ /* 0x000fea0003800200 */
.L_x_20881:
        /* <DEDUP_REMOVED lines=61> */
.L_x_20879:
[----:B------:R-:W-:Y:S05]  /*1f6a0*/  BSYNC.RECONVERGENT B1 ;  /* 0x0000000000017941 */ /* 0x000fea0003800200 */
.L_x_20878:
        /* <DEDUP_REMOVED lines=13> */
.L_x_20877:
[----:B------:R-:W-:Y:S05]  /*1f780*/  BSYNC.RECONVERGENT B0 ;  /* 0x0000000000007941 */ /* 0x000fea0003800200 */
.L_x_20876:
        /* <DEDUP_REMOVED lines=22> */
.L_x_20887:
        /* <DEDUP_REMOVED lines=12> */
.L_x_20889:
[----:B------:R-:W-:Y:S05]  /*1f9b0*/  BSYNC.RECONVERGENT B2 ;  /* 0x0000000000027941 */ /* 0x000fea0003800200 */
.L_x_20888:
        /* <DEDUP_REMOVED lines=61> */
.L_x_20886:
[----:B------:R-:W-:Y:S05]  /*1fd90*/  BSYNC.RECONVERGENT B1 ;  /* 0x0000000000017941 */ /* 0x000fea0003800200 */
.L_x_20885:
        /* <DEDUP_REMOVED lines=12> */
.L_x_20884:
[----:B------:R-:W-:Y:S05]  /*1fe60*/  BSYNC.RECONVERGENT B0 ;  /* 0x0000000000007941 */ /* 0x000fea0003800200 */
.L_x_20883:
        /* <DEDUP_REMOVED lines=23> */
.L_x_20894:
        /* <DEDUP_REMOVED lines=12> */
.L_x_20896:
[----:B------:R-:W-:Y:S05]  /*200a0*/  BSYNC.RECONVERGENT B2 ;  /* 0x0000000000027941 */ /* 0x000fea0003800200 */
.L_x_20895:
        /* <DEDUP_REMOVED lines=58> */
[----:B------:R-:W-:Y:S01]  /*20450*/  IMAD.MOV.U32 R38, RZ, RZ, RZ ;  /* 0x000000ffff267224 */ /* 0x000fe200078e00ff */
[----:B------:R-:W-:-:S07]  /*20460*/  LOP3.LUT R173, R128, UR15, R39, 0x96, !PT ;  /* 0x0000000f80ad7c12 */ /* 0x000fce000f8e9627 */
.L_x_20893:
[----:B------:R-:W-:Y:S05]  /*20470*/  BSYNC.RECONVERGENT B1 ;  /* 0x0000000000017941 */ /* 0x000fea0003800200 */
.L_x_20892:
[----:B------:R-:W-:Y:S01]  /*20480*/  I2FP.F32.U32 R30, R30 ;  /* 0x0000001e001e7245 */ /* 0x000fe20000201000 */
[----:B------:R-:W-:-:S05]  /*20490*/  HFMA2 R37, -RZ, RZ, 0.1171875, 0 ;  /* 0x2f800000ff257431 */ /* 0x000fca00000001ff */
[----:B------:R-:W-:Y:S01]  /*204a0*/  FFMA.FTZ R30, R30, R37, 1.1641532182693481445e-10 ;  /* 0x2f0000001e1e7423 */ /* 0x000fe20000010025 */
[----:B------:R-:W-:-:S04]  /*204b0*/  PRMT R37, R43, 0x7632, R37 ;  /* 0x000076322b257816 */ /* 0x000fc80000000025 */
[----:B------:R-:W-:Y:S01]  /*204c0*/  FSETP.GTU.FTZ.AND P2, PT, R30, UR12, PT ;  /* 0x0000000c1e007c0b */ /* 0x000fe2000bf5c000 */
[----:B------:R-:W-:Y:S01]  /*204d0*/  IMAD.U32 R37, R37, 0x10000, RZ ;  /* 0x0001000025257824 */ /* 0x000fe200078e00ff */
[----:B------:R-:W-:Y:S02]  /*204e0*/  PRMT R30, R47, 0x7632, R30 ;  /* 0x000076322f1e7816 */ /* 0x000fe4000000001e */
[----:B------:R-:W-:-:S03]  /*204f0*/  SEL R39, RZ, 0x1, P2 ;  /* 0x00000001ff277807 */ /* 0x000fc60001000000 */
[----:B------:R-:W-:-:S04]  /*20500*/  IMAD.U32 R30, R30, 0x10000, RZ ;  /* 0x000100001e1e7824 */ /* 0x000fc800078e00ff */
[----:B------:R-:W-:-:S04]  /*20510*/  FMUL.FTZ R30, R30, UR9 ;  /* 0x000000091e1e7c20 */ /* 0x000fc80008410000 */
[----:B------:R-:W-:-:S05]  /*20520*/  FMUL.FTZ R30, R30, UR8 ;  /* 0x000000081e1e7c20 */ /* 0x000fca0008410000 */
[----:B------:R-:W-:-:S05]  /*20530*/  FSEL R30, R30, RZ, !P2 ;  /* 0x000000ff1e1e7208 */ /* 0x000fca0005000000 */
[----:B------:R-:W-:-:S07]  /*20540*/  FFMA.FTZ R30, R30, R75, R37 ;  /* 0x0000004b1e1e7223 */ /* 0x000fce0000010025 */
.L_x_20891:
[----:B------:R-:W-:Y:S05]  /*20550*/  BSYNC.RECONVERGENT B0 ;  /* 0x0000000000007941 */ /* 0x000fea0003800200 */
.L_x_20890:
[----:B------:R-:W-:Y:S02]  /*20560*/  F2FP.BF16.F32.PACK_AB R37, RZ, R30 ;  /* 0x0000001eff25723e */ /* 0x000fe400000010ff */
[----:B------:R-:W-:Y:S02]  /*20570*/  PRMT R33, R33, 0x5410, R35 ;  /* 0x0000541021217816 */ /* 0x000fe40000000023 */
[----:B------:R-:W-:Y:S02]  /*20580*/  PRMT R34, R34, 0x5410, R130 ;  /* 0x0000541022227816 */ /* 0x000fe40000000082 */
[----:B------:R-:W-:Y:S02]  /*20590*/  PRMT R32, R31, 0x5410, R32 ;  /* 0x000054101f207816 */ /* 0x000fe40000000020 */
[----:B------:R-:W-:Y:S01]  /*205a0*/  PRMT R35, R153, 0x5410, R37 ;  /* 0x0000541099237816 */ /* 0x000fe20000000025 */
[----:B------:R-:W-:Y:S06]  /*205b0*/  BRA `(.L_x_20897) ;  /* 0x0000003400347947 */ /* 0x000fec0003800000 */
.L_x_20840:
        /* <DEDUP_REMOVED lines=21> */
.L_x_20902:
        /* <DEDUP_REMOVED lines=12> */
.L_x_20904:
[----:B------:R-:W-:Y:S05]  /*207d0*/  BSYNC.RECONVERGENT B2 ;  /* 0x0000000000027941 */ /* 0x000fea0003800200 */
.L_x_20903:
        /* <DEDUP_REMOVED lines=61> */
.L_x_20901:
[----:B------:R-:W-:Y:S05]  /*20bb0*/  BSYNC.RECONVERGENT B1 ;  /* 0x0000000000017941 */ /* 0x000fea0003800200 */
.L_x_20900:
        /* <DEDUP_REMOVED lines=10> */
.L_x_20899:
[----:B------:R-:W-:Y:S05]  /*20c60*/  BSYNC.RECONVERGENT B0 ;  /* 0x0000000000007941 */ /* 0x000fea0003800200 */
.L_x_20898:
        /* <DEDUP_REMOVED lines=18> */
.L_x_20909:
        /* <DEDUP_REMOVED lines=12> */
.L_x_20911:
[----:B------:R-:W-:Y:S05]  /*20e50*/  BSYNC.RECONVERGENT B2 ;  /* 0x0000000000027941 */ /* 0x000fea0003800200 */
.L_x_20910:
        /* <DEDUP_REMOVED lines=61> */
.L_x_20908:
[----:B------:R-:W-:Y:S05]  /*21230*/  BSYNC.RECONVERGENT B1 ;  /* 0x0000000000017941 */ /* 0x000fea0003800200 */
.L_x_20907:
        /* <DEDUP_REMOVED lines=11> */
.L_x_20906:
[----:B------:R-:W-:Y:S05]  /*212f0*/  BSYNC.RECONVERGENT B0 ;  /* 0x0000000000007941 */ /* 0x000fea0003800200 */
.L_x_20905:
        /* <DEDUP_REMOVED lines=18> */
.L_x_20916:
        /* <DEDUP_REMOVED lines=12> */
.L_x_20918:
[----:B------:R-:W-:Y:S05]  /*214e0*/  BSYNC.RECONVERGENT B2 ;  /* 0x0000000000027941 */ /* 0x000fea0003800200 */
.L_x_20917:
        /* <DEDUP_REMOVED lines=61> */
.L_x_20915:
[----:B------:R-:W-:Y:S05]  /*218c0*/  BSYNC.RECONVERGENT B1 ;  /* 0x0000000000017941 */ /* 0x000fea0003800200 */
.L_x_20914:
        /* <DEDUP_REMOVED lines=10> */
.L_x_20913:
[----:B------:R-:W-:Y:S05]  /*21970*/  BSYNC.RECONVERGENT B0 ;  /* 0x0000000000007941 */ /* 0x000fea0003800200 */
.L_x_20912:
        /* <DEDUP_REMOVED lines=18> */
.L_x_20923:
        /* <DEDUP_REMOVED lines=12> */
.L_x_20925:
[----:B------:R-:W-:Y:S05]  /*21b60*/  BSYNC.RECONVERGENT B2 ;  /* 0x0000000000027941 */ /* 0x000fea0003800200 */
.L_x_20924:
        /* <DEDUP_REMOVED lines=61> */
.L_x_20922:
[----:B------:R-:W-:Y:S05]  /*21f40*/  BSYNC.RECONVERGENT B1 ;  /* 0x0000000000017941 */ /* 0x000fea0003800200 */
.L_x_20921:
        /* <DEDUP_REMOVED lines=11> */
.L_x_20920:
[----:B------:R-:W-:Y:S05]  /*22000*/  BSYNC.RECONVERGENT B0 ;  /* 0x0000000000007941 */ /* 0x000fea0003800200 */
.L_x_20919:
        /* <DEDUP_REMOVED lines=18> */
.L_x_20930:
        /* <DEDUP_REMOVED lines=12> */
.L_x_20932:
[----:B------:R-:W-:Y:S05]  /*221f0*/  BSYNC.RECONVERGENT B2 ;  /* 0x0000000000027941 */ /* 0x000fea0003800200 */
.L_x_20931:
        /* <DEDUP_REMOVED lines=61> */
.L_x_20929:
[----:B------:R-:W-:Y:S05]  /*225d0*/  BSYNC.RECONVERGENT B1 ;  /* 0x0000000000017941 */ /* 0x000fea0003800200 */
.L_x_20928:
        /* <DEDUP_REMOVED lines=10> */
.L_x_20927:
[----:B------:R-:W-:Y:S05]  /*22680*/  BSYNC.RECONVERGENT B0 ;  /* 0x0000000000007941 */ /* 0x000fea0003800200 */
.L_x_20926:
        /* <DEDUP_REMOVED lines=18> */
.L_x_20937:
        /* <DEDUP_REMOVED lines=12> */
.L_x_20939:
[----:B------:R-:W-:Y:S05]  /*22870*/  BSYNC.RECONVERGENT B2 ;  /* 0x0000000000027941 */ /* 0x000fea0003800200 */
.L_x_20938:
        /* <DEDUP_REMOVED lines=57> */
[----:B------:R-:W-:-:S04]  /*22c10*/  IMAD.WIDE.U32 R28, R30, -0x326172a9, RZ ;  /* 0xcd9e8d571e1c7825 */ /* 0x000fc800078e00ff */
[----:B------:R-:W-:Y:S01]  /*22c20*/  IMAD.MOV.U32 R30, RZ, RZ, RZ ;  /* 0x000000ffff1e7224 */ /* 0x000fe200078e00ff */
[----:B------:R-:W-:Y:S02]  /*22c30*/  LOP3.LUT R173, R128, UR15, R29, 0x96, !PT ;  /* 0x0000000f80ad7c12 */ /* 0x000fe4000f8e961d */
[----:B------:R-:W-:-:S07]  /*22c40*/  MOV R180, R28 ;  /* 0x0000001c00b47202 */ /* 0x000fce0000000f00 */
.L_x_20936:
[----:B------:R-:W-:Y:S05]  /*22c50*/  BSYNC.RECONVERGENT B1 ;  /* 0x0000000000017941 */ /* 0x000fea0003800200 */
.L_x_20935:
        /* <DEDUP_REMOVED lines=11> */
.L_x_20934:
[----:B------:R-:W-:Y:S05]  /*22d10*/  BSYNC.RECONVERGENT B0 ;  /* 0x0000000000007941 */ /* 0x000fea0003800200 */
.L_x_20933:
        /* <DEDUP_REMOVED lines=18> */
.L_x_20944:
        /* <DEDUP_REMOVED lines=12> */
.L_x_20946:
[----:B------:R-:W-:Y:S05]  /*22f00*/  BSYNC.RECONVERGENT B2 ;  /* 0x0000000000027941 */ /* 0x000fea0003800200 */
.L_x_20945:
        /* <DEDUP_REMOVED lines=57> */
[----:B------:R-:W-:-:S03]  /*232a0*/  IMAD.WIDE.U32 R128, R30, -0x326172a9, RZ ;  /* 0xcd9e8d571e807825 */ /* 0x000fc600078e00ff */
[----:B------:R-:W-:Y:S01]  /*232b0*/  MOV R180, R128 ;  /* 0x0000008000b47202 */ /* 0x000fe20000000f00 */
[----:B------:R-:W-:Y:S01]  /*232c0*/  IMAD.MOV.U32 R128, RZ, RZ, RZ ;  /* 0x000000ffff807224 */ /* 0x000fe200078e00ff */
[----:B------:R-:W-:-:S07]  /*232d0*/  LOP3.LUT R173, R130, UR15, R129, 0x96, !PT ;  /* 0x0000000f82ad7c12 */ /* 0x000fce000f8e9681 */
.L_x_20943:
[----:B------:R-:W-:Y:S05]  /*232e0*/  BSYNC.RECONVERGENT B1 ;  /* 0x0000000000017941 */ /* 0x000fea0003800200 */
.L_x_20942:
        /* <DEDUP_REMOVED lines=11> */
.L_x_20941:
[----:B------:R-:W-:Y:S05]  /*233a0*/  BSYNC.RECONVERGENT B0 ;  /* 0x0000000000007941 */ /* 0x000fea0003800200 */
.L_x_20940:
        /* <DEDUP_REMOVED lines=18> */
.L_x_20951:
        /* <DEDUP_REMOVED lines=12> */
.L_x_20953:
[----:B------:R-:W-:Y:S05]  /*23590*/  BSYNC.RECONVERGENT B2 ;  /* 0x0000000000027941 */ /* 0x000fea0003800200 */
.L_x_20952:
        /* <DEDUP_REMOVED lines=61> */
.L_x_20950:
[----:B------:R-:W-:Y:S05]  /*23970*/  BSYNC.RECONVERGENT B1 ;  /* 0x0000000000017941 */ /* 0x000fea0003800200 */
.L_x_20949:
        /* <DEDUP_REMOVED lines=11> */
.L_x_20948:
[----:B------:R-:W-:Y:S05]  /*23a30*/  BSYNC.RECONVERGENT B0 ;  /* 0x0000000000007941 */ /* 0x000fea0003800200 */
.L_x_20947:
[----:B------:R-:W-:Y:S02]  /*23a40*/  F2FP.BF16.F32.PACK_AB R128, RZ, R30 ;  /* 0x0000001eff80723e */ /* 0x000fe400000010ff */
[----:B------:R-:W-:Y:S02]  /*23a50*/  PRMT R33, R33, 0x5410, R35 ;  /* 0x0000541021217816 */ /* 0x000fe40000000023 */
[----:B------:R-:W-:Y:S02]  /*23a60*/  PRMT R34, R34, 0x5410, R37 ;  /* 0x0000541022227816 */ /* 0x000fe40000000025 */
[----:B------:R-:W-:Y:S02]  /*23a70*/  PRMT R32, R31, 0x5410, R32 ;  /* 0x000054101f207816 */ /* 0x000fe40000000020 */
[----:B------:R-:W-:-:S07]  /*23a80*/  PRMT R35, R153, 0x5410, R128 ;  /* 0x0000541099237816 */ /* 0x000fce0000000080 */
.L_x_20897:
        /* <DEDUP_REMOVED lines=26> */
.L_x_20955:
[----:B------:R-:W-:Y:S05]  /*23c30*/  BSYNC.RECONVERGENT B0 ;  /* 0x0000000000007941 */ /* 0x000fea0003800200 */
.L_x_20954:
        /* <DEDUP_REMOVED lines=31> */
.L_x_20961:
        /* <DEDUP_REMOVED lines=12> */
.L_x_20963:
[----:B------:R-:W-:Y:S05]  /*23ef0*/  BSYNC.RECONVERGENT B2 ;  /* 0x0000000000027941 */ /* 0x000fea0003800200 */
.L_x_20962:
        /* <DEDUP_REMOVED lines=61> */
.L_x_20960:
[----:B------:R-:W-:Y:S05]  /*242d0*/  BSYNC.RECONVERGENT B1 ;  /* 0x0000000000017941 */ /* 0x000fea0003800200 */
.L_x_20959:
        /* <DEDUP_REMOVED lines=11> */
.L_x_20958:
[----:B------:R-:W-:Y:S05]  /*24390*/  BSYNC.RECONVERGENT B0 ;  /* 0x0000000000007941 */ /* 0x000fea0003800200 */
.L_x_20957:
        /* <DEDUP_REMOVED lines=23> */
.L_x_20968:
        /* <DEDUP_REMOVED lines=12> */
.L_x_20970:
[----:B------:R-:W-:Y:S05]  /*245d0*/  BSYNC.RECONVERGENT B2 ;  /* 0x0000000000027941 */ /* 0x000fea0003800200 */
.L_x_20969:
        /* <DEDUP_REMOVED lines=61> */
.L_x_20967:
[----:B------:R-:W-:Y:S05]  /*249b0*/  BSYNC.RECONVERGENT B1 ;  /* 0x0000000000017941 */ /* 0x000fea0003800200 */
.L_x_20966:
        /* <DEDUP_REMOVED lines=13> */
.L_x_20965:
[----:B------:R-:W-:Y:S05]  /*24a90*/  BSYNC.RECONVERGENT B0 ;  /* 0x0000000000007941 */ /* 0x000fea0003800200 */
.L_x_20964:
        /* <DEDUP_REMOVED lines=22> */
.L_x_20975:
        /* <DEDUP_REMOVED lines=12> */
.L_x_20977:
[----:B------:R-:W-:Y:S05]  /*24cc0*/  BSYNC.RECONVERGENT B2 ;  /* 0x0000000000027941 */ /* 0x000fea0003800200 */
.L_x_20976:
        /* <DEDUP_REMOVED lines=61> */
.L_x_20974:
[----:B------:R-:W-:Y:S05]  /*250a0*/  BSYNC.RECONVERGENT B1 ;  /* 0x0000000000017941 */ /* 0x000fea0003800200 */
.L_x_20973:
        /* <DEDUP_REMOVED lines=11> */
.L_x_20972:
[----:B------:R-:W-:Y:S05]  /*25160*/  BSYNC.RECONVERGENT B0 ;  /* 0x0000000000007941 */ /* 0x000fea0003800200 */
.L_x_20971:
        /* <DEDUP_REMOVED lines=23> */
.L_x_20982:
        /* <DEDUP_REMOVED lines=12> */
.L_x_20984:
[----:B------:R-:W-:Y:S05]  /*253a0*/  BSYNC.RECONVERGENT B2 ;  /* 0x0000000000027941 */ /* 0x000fea0003800200 */
.L_x_20983:
        /* <DEDUP_REMOVED lines=61> */
.L_x_20981:
[----:B------:R-:W-:Y:S05]  /*25780*/  BSYNC.RECONVERGENT B1 ;  /* 0x0000000000017941 */ /* 0x000fea0003800200 */
.L_x_20980:
        /* <DEDUP_REMOVED lines=13> */
.L_x_20979:
[----:B------:R-:W-:Y:S05]  /*25860*/  BSYNC.RECONVERGENT B0 ;  /* 0x0000000000007941 */ /* 0x000fea0003800200 */
.L_x_20978:
        /* <DEDUP_REMOVED lines=22> */
.L_x_20989:
        /* <DEDUP_REMOVED lines=12> */
.L_x_20991:
[----:B------:R-:W-:Y:S05]  /*25a90*/  BSYNC.RECONVERGENT B2 ;  /* 0x0000000000027941 */ /* 0x000fea0003800200 */
.L_x_20990:
        /* <DEDUP_REMOVED lines=56> */
[----:B------:R-:W-:Y:S01]  /*25e20*/  IMAD.WIDE.U32 R36, R10, -0x326172a9, RZ ;  /* 0xcd9e8d570a247825 */ /* 0x000fe200078e00ff */
[----:B------:R-:W-:-:S03]  /*25e30*/  MOV R10, R38 ;  /* 0x00000026000a7202 */ /* 0x000fc60000000f00 */
[----:B------:R-:W-:Y:S01]  /*25e40*/  IMAD.MOV.U32 R180, RZ, RZ, R36 ;  /* 0x000000ffffb47224 */ /* 0x000fe200078e0024 */
[----:B------:R-:W-:Y:S01]  /*25e50*/  LOP3.LUT R173, R154, UR15, R37, 0x96, !PT ;  /* 0x0000000f9aad7c12 */ /* 0x000fe2000f8e9625 */
[----:B------:R-:W-:-:S07]  /*25e60*/  IMAD.MOV.U32 R37, RZ, RZ, RZ ;  /* 0x000000ffff257224 */ /* 0x000fce00078e00ff */
.L_x_20988:
[----:B------:R-:W-:Y:S05]  /*25e70*/  BSYNC.RECONVERGENT B1 ;  /* 0x0000000000017941 */ /* 0x000fea0003800200 */
.L_x_20987:
        /* <DEDUP_REMOVED lines=11> */
.L_x_20986:
[----:B------:R-:W-:Y:S05]  /*25f30*/  BSYNC.RECONVERGENT B0 ;  /* 0x0000000000007941 */ /* 0x000fea0003800200 */
.L_x_20985:
        /* <DEDUP_REMOVED lines=23> */
.L_x_20996:
        /* <DEDUP_REMOVED lines=12> */
.L_x_20998:
[----:B------:R-:W-:Y:S05]  /*26170*/  BSYNC.RECONVERGENT B2 ;  /* 0x0000000000027941 */ /* 0x000fea0003800200 */
.L_x_20997:
        /* <DEDUP_REMOVED lines=61> */
.L_x_20995:
[----:B------:R-:W-:Y:S05]  /*26550*/  BSYNC.RECONVERGENT B1 ;  /* 0x0000000000017941 */ /* 0x000fea0003800200 */
.L_x_20994:
        /* <DEDUP_REMOVED lines=13> */
.L_x_20993:
[----:B------:R-:W-:Y:S05]  /*26630*/  BSYNC.RECONVERGENT B0 ;  /* 0x0000000000007941 */ /* 0x000fea0003800200 */
.L_x_20992:
        /* <DEDUP_REMOVED lines=22> */
.L_x_21003:
        /* <DEDUP_REMOVED lines=12> */
.L_x_21005:
[----:B------:R-:W-:Y:S05]  /*26860*/  BSYNC.RECONVERGENT B2 ;  /* 0x0000000000027941 */ /* 0x000fea0003800200 */
.L_x_21004:
        /* <DEDUP_REMOVED lines=61> */
.L_x_21002:
[----:B------:R-:W-:Y:S05]  /*26c40*/  BSYNC.RECONVERGENT B1 ;  /* 0x0000000000017941 */ /* 0x000fea0003800200 */
.L_x_21001:
        /* <DEDUP_REMOVED lines=12> */
.L_x_21000:
[----:B------:R-:W-:Y:S05]  /*26d10*/  BSYNC.RECONVERGENT B0 ;  /* 0x0000000000007941 */ /* 0x000fea0003800200 */
.L_x_20999:
        /* <DEDUP_REMOVED lines=23> */
.L_x_21010:
        /* <DEDUP_REMOVED lines=12> */
.L_x_21012:
[----:B------:R-:W-:Y:S05]  /*26f50*/  BSYNC.RECONVERGENT B2 ;  /* 0x0000000000027941 */ /* 0x000fea0003800200 */
.L_x_21011:
        /* <DEDUP_REMOVED lines=59> */
[----:B------:R-:W-:Y:S02]  /*27310*/  LOP3.LUT R173, R156, UR15, R39, 0x96, !PT ;  /* 0x0000000f9cad7c12 */ /* 0x000fe4000f8e9627 */
[----:B------:R-:W-:-:S07]  /*27320*/  MOV R38, R159 ;  /* 0x0000009f00267202 */ /* 0x000fce0000000f00 */
.L_x_21009:
[----:B------:R-:W-:Y:S05]  /*27330*/  BSYNC.RECONVERGENT B1 ;  /* 0x0000000000017941 */ /* 0x000fea0003800200 */
.L_x_21008:
        /* <DEDUP_REMOVED lines=13> */
.L_x_21007:
[----:B------:R-:W-:Y:S05]  /*27410*/  BSYNC.RECONVERGENT B0 ;  /* 0x0000000000007941 */ /* 0x000fea0003800200 */
.L_x_21006:
[----:B------:R-:W-:Y:S02]  /*27420*/  F2FP.BF16.F32.PACK_AB R155, RZ, R38 ;  /* 0x00000026ff9b723e */ /* 0x000fe400000010ff */
[----:B------:R-:W-:Y:S02]  /*27430*/  PRMT R128, R128, 0x5410, R131 ;  /* 0x0000541080807816 */ /* 0x000fe40000000083 */
[----:B------:R-:W-:Y:S02]  /*27440*/  PRMT R130, R130, 0x5410, R158 ;  /* 0x0000541082827816 */ /* 0x000fe4000000009e */
[----:B------:R-:W-:Y:S02]  /*27450*/  PRMT R129, R129, 0x5410, R153 ;  /* 0x0000541081817816 */ /* 0x000fe40000000099 */
[----:B------:R-:W-:Y:S01]  /*27460*/  PRMT R131, R160, 0x5410, R155 ;  /* 0x00005410a0837816 */ /* 0x000fe2000000009b */
[----:B------:R-:W-:Y:S06]  /*27470*/  BRA `(.L_x_21013) ;  /* 0x0000003400347947 */ /* 0x000fec0003800000 */
.L_x_20956:
        /* <DEDUP_REMOVED lines=21> */
.L_x_21018:
        /* <DEDUP_REMOVED lines=12> */
.L_x_21020:
[----:B------:R-:W-:Y:S05]  /*27690*/  BSYNC.RECONVERGENT B2 ;  /* 0x0000000000027941 */ /* 0x000fea0003800200 */
.L_x_21019:
        /* <DEDUP_REMOVED lines=61> */
.L_x_21017:
[----:B------:R-:W-:Y:S05]  /*27a70*/  BSYNC.RECONVERGENT B1 ;  /* 0x0000000000017941 */ /* 0x000fea0003800200 */
.L_x_21016:
        /* <DEDUP_REMOVED lines=9> */
[----:B------:R-:W-:-:S07]  /*27b10*/  FMUL.FTZ R31, R31, R68 ;  /* 0x000000441f1f7220 */ /* 0x000fce0000410000 */
.L_x_21015:
[----:B------:R-:W-:Y:S05]  /*27b20*/  BSYNC.RECONVERGENT B0 ;  /* 0x0000000000007941 */ /* 0x000fea0003800200 */
.L_x_21014:
        /* <DEDUP_REMOVED lines=18> */
.L_x_21025:
        /* <DEDUP_REMOVED lines=12> */
.L_x_21027:
[----:B------:R-:W-:Y:S05]  /*27d10*/  BSYNC.RECONVERGENT B2 ;  /* 0x0000000000027941 */ /* 0x000fea0003800200 */
.L_x_21026:
        /* <DEDUP_REMOVED lines=56> */
[----:B------:R-:W-:Y:S01]  /*280a0*/  MOV R154, R32 ;  /* 0x00000020009a7202 */ /* 0x000fe20000000f00 */
[----:B------:R-:W-:-:S04]  /*280b0*/  IMAD.WIDE.U32 R32, R37, -0x326172a9, RZ ;  /* 0xcd9e8d5725207825 */ /* 0x000fc800078e00ff */
[----:B------:R-:W-:Y:S01]  /*280c0*/  IMAD.MOV.U32 R180, RZ, RZ, R32 ;  /* 0x000000ffffb47224 */ /* 0x000fe200078e0020 */
[----:B------:R-:W-:Y:S01]  /*280d0*/  LOP3.LUT R173, R34, UR15, R33, 0x96, !PT ;  /* 0x0000000f22ad7c12 */ /* 0x000fe2000f8e9621 */
[----:B------:R-:W-:-:S07]  /*280e0*/  HFMA2 R34, -RZ, RZ, 0, 0 ;  /* 0x00000000ff227431 */ /* 0x000fce00000001ff */
.L_x_21024:
[----:B------:R-:W-:Y:S05]  /*280f0*/  BSYNC.RECONVERGENT B1 ;  /* 0x0000000000017941 */ /* 0x000fea0003800200 */
.L_x_21023:
        /* <DEDUP_REMOVED lines=11> */
.L_x_21022:
[----:B------:R-:W-:Y:S05]  /*281b0*/  BSYNC.RECONVERGENT B0 ;  /* 0x0000000000007941 */ /* 0x000fea0003800200 */
.L_x_21021:
        /* <DEDUP_REMOVED lines=18> */
.L_x_21032:
        /* <DEDUP_REMOVED lines=12> */
.L_x_21034:
[----:B------:R-:W-:Y:S05]  /*283a0*/  BSYNC.RECONVERGENT B2 ;  /* 0x0000000000027941 */ /* 0x000fea0003800200 */
.L_x_21033:
        /* <DEDUP_REMOVED lines=52> */
[----:B------:R-:W-:Y:S01]  /*286f0*/  IMAD.WIDE.U32 R34, R8, -0x2daee0ad, RZ ;  /* 0xd2511f5308227825 */ /* 0x000fe200078e00ff */
[----:B------:R-:W-:-:S03]  /*28700*/  MOV R8, R154 ;  /* 0x0000009a00087202 */ /* 0x000fc60000000f00 */
[----:B------:R-:W-:Y:S01]  /*28710*/  IMAD.MOV.U32 R154, RZ, RZ, R34 ;  /* 0x000000ffff9a7224 */ /* 0x000fe200078e0022 */
[----:B------:R-:W-:Y:S01]  /*28720*/  LOP3.LUT R172, R156, UR15, R35, 0x96, !PT ;  /* 0x0000000f9cac7c12 */ /* 0x000fe2000f8e9623 */
[----:B------:R-:W-:Y:S01]  /*28730*/  UIADD3 UR15, UPT, UPT, UR4, -0x700cb87f, URZ ;  /* 0x8ff34781040f7890 */ /* 0x000fe2000fffe0ff */
[----:B------:R-:W-:-:S05]  /*28740*/  IMAD.WIDE.U32 R34, R33, -0x326172a9, RZ ;  /* 0xcd9e8d5721227825 */ /* 0x000fca00078e00ff */
[----:B------:R-:W-:Y:S01]  /*28750*/  LOP3.LUT R173, R36, UR15, R35, 0x96, !PT ;  /* 0x0000000f24ad7c12 */ /* 0x000fe2000f8e9623 */
[----:B------:R-:W-:Y:S01]  /*28760*/  IMAD.MOV.U32 R35, RZ, RZ, RZ ;  /* 0x000000ffff237224 */ /* 0x000fe200078e00ff */
[----:B------:R-:W-:-:S07]  /*28770*/  MOV R180, R34 ;  /* 0x0000002200b47202 */ /* 0x000fce0000000f00 */
.L_x_21031:
[----:B------:R-:W-:Y:S05]  /*28780*/  BSYNC.RECONVERGENT B1 ;  /* 0x0000000000017941 */ /* 0x000fea0003800200 */
.L_x_21030:
        /* <DEDUP_REMOVED lines=10> */
.L_x_21029:
[----:B------:R-:W-:Y:S05]  /*28830*/  BSYNC.RECONVERGENT B0 ;  /* 0x0000000000007941 */ /* 0x000fea0003800200 */
.L_x_21028:
        /* <DEDUP_REMOVED lines=18> */
.L_x_21039:
        /* <DEDUP_REMOVED lines=12> */
.L_x_21041:
[----:B------:R-:W-:Y:S05]  /*28a20*/  BSYNC.RECONVERGENT B2 ;  /* 0x0000000000027941 */ /* 0x000fea0003800200 */
.L_x_21040:
        /* <DEDUP_REMOVED lines=61> */
.L_x_21038:
[----:B------:R-:W-:Y:S05]  /*28e00*/  BSYNC.RECONVERGENT B1 ;  /* 0x0000000000017941 */ /* 0x000fea0003800200 */
.L_x_21037:
        /* <DEDUP_REMOVED lines=11> */
.L_x_21036:
[----:B------:R-:W-:Y:S05]  /*28ec0*/  BSYNC.RECONVERGENT B0 ;  /* 0x0000000000007941 */ /* 0x000fea0003800200 */
.L_x_21035:
        /* <DEDUP_REMOVED lines=18> */
.L_x_21046:
        /* <DEDUP_REMOVED lines=12> */
.L_x_21048:
[----:B------:R-:W-:Y:S05]  /*290b0*/  BSYNC.RECONVERGENT B2 ;  /* 0x0000000000027941 */ /* 0x000fea0003800200 */
.L_x_21047:
        /* <DEDUP_REMOVED lines=61> */
.L_x_21045:
[----:B------:R-:W-:Y:S05]  /*29490*/  BSYNC.RECONVERGENT B1 ;  /* 0x0000000000017941 */ /* 0x000fea0003800200 */
.L_x_21044:
        /* <DEDUP_REMOVED lines=10> */
.L_x_21043:
[----:B------:R-:W-:Y:S05]  /*29540*/  BSYNC.RECONVERGENT B0 ;  /* 0x0000000000007941 */ /* 0x000fea0003800200 */
.L_x_21042:
        /* <DEDUP_REMOVED lines=18> */
.L_x_21053:
        /* <DEDUP_REMOVED lines=12> */
.L_x_21055:
[----:B------:R-:W-:Y:S05]  /*29730*/  BSYNC.RECONVERGENT B2 ;  /* 0x0000000000027941 */ /* 0x000fea0003800200 */
.L_x_21054:
        /* <DEDUP_REMOVED lines=58> */
[----:B------:R-:W-:Y:S02]  /*29ae0*/  HFMA2 R38, -RZ, RZ, 0, 0 ;  /* 0x00000000ff267431 */ /* 0x000fe400000001ff */
[----:B------:R-:W-:Y:S01]  /*29af0*/  IMAD.MOV.U32 R180, RZ, RZ, R36 ;  /* 0x000000ffffb47224 */ /* 0x000fe200078e0024 */
[----:B------:R-:W-:-:S07]  /*29b00*/  LOP3.LUT R173, R156, UR15, R37, 0x96, !PT ;  /* 0x0000000f9cad7c12 */ /* 0x000fce000f8e9625 */
.L_x_21052:
[----:B------:R-:W-:Y:S05]  /*29b10*/  BSYNC.RECONVERGENT B1 ;  /* 0x0000000000017941 */ /* 0x000fea0003800200 */
.L_x_21051:
        /* <DEDUP_REMOVED lines=11> */
.L_x_21050:
[----:B------:R-:W-:Y:S05]  /*29bd0*/  BSYNC.RECONVERGENT B0 ;  /* 0x0000000000007941 */ /* 0x000fea0003800200 */
.L_x_21049:
        /* <DEDUP_REMOVED lines=18> */
.L_x_21060:
        /* <DEDUP_REMOVED lines=12> */
.L_x_21062:
[----:B------:R-:W-:Y:S05]  /*29dc0*/  BSYNC.RECONVERGENT B2 ;  /* 0x0000000000027941 */ /* 0x000fea0003800200 */
.L_x_21061:
        /* <DEDUP_REMOVED lines=57> */
[----:B------:R-:W-:-:S03]  /*2a160*/  IMAD.WIDE.U32 R156, R38, -0x326172a9, RZ ;  /* 0xcd9e8d57269c7825 */ /* 0x000fc600078e00ff */
[----:B------:R-:W-:Y:S01]  /*2a170*/  MOV R180, R156 ;  /* 0x0000009c00b47202 */ /* 0x000fe20000000f00 */
[----:B------:R-:W-:Y:S01]  /*2a180*/  IMAD.MOV.U32 R156, RZ, RZ, RZ ;  /* 0x000000ffff9c7224 */ /* 0x000fe200078e00ff */
[----:B------:R-:W-:-:S07]  /*2a190*/  LOP3.LUT R173, R158, UR15, R157, 0x96, !PT ;  /* 0x0000000f9ead7c12 */ /* 0x000fce000f8e969d */
.L_x_21059:
[----:B------:R-:W-:Y:S05]  /*2a1a0*/  BSYNC.RECONVERGENT B1 ;  /* 0x0000000000017941 */ /* 0x000fea0003800200 */
.L_x_21058:
[----:B------:R-:W-:Y:S01]  /*2a1b0*/  I2FP.F32.U32 R37, R37 ;  /* 0x0000002500257245 */ /* 0x000fe20000201000 */
[----:B------:R-:W-:-:S05]  /*2a1c0*/  HFMA2 R38, -RZ, RZ, 0.1171875, 0 ;  /* 0x2f800000ff267431 */ /* 0x000fca00000001ff */
[----:B------:R-:W-:-:S05]  /*2a1d0*/  FFMA.FTZ R37, R37, R38, 1.1641532182693481445e-10 ;  /* 0x2f00000025257423 */ /* 0x000fca0000010026 */
[----:B------:R-:W-:Y:S01]  /*2a1e0*/  FSETP.GTU.FTZ.AND P2, PT, R37, UR12, PT ;  /* 0x0000000c25007c0b */ /* 0x000fe2000bf5c000 */
[----:B-----5:R-:W-:-:S03]  /*2a1f0*/  IMAD.U32 R37, R47, 0x10000, RZ ;  /* 0x000100002f257824 */ /* 0x020fc600078e00ff */
[----:B------:R-:W-:Y:S01]  /*2a200*/  SEL R38, RZ, 0x1, P2 ;  /* 0x00000001ff267807 */ /* 0x000fe20001000000 */
[----:B------:R-:W-:-:S03]  /*2a210*/  FMUL.FTZ R37, R37, UR9 ;  /* 0x0000000925257c20 */ /* 0x000fc60008410000 */
[----:B------:R-:W-:Y:S01]  /*2a220*/  PRMT R174, R38, 0x7610, R174 ;  /* 0x0000761026ae7816 */ /* 0x000fe200000000ae */
[----:B------:R-:W-:-:S05]  /*2a230*/  FMUL.FTZ R37, R37, UR8 ;  /* 0x0000000825257c20 */ /* 0x000fca0008410000 */
[----:B------:R-:W-:-:S05]  /*2a240*/  FSEL R37, R37, RZ, !P2 ;  /* 0x000000ff25257208 */ /* 0x000fca0005000000 */
[----:B------:R-:W-:-:S07]  /*2a250*/  FMUL.FTZ R37, R37, R66 ;  /* 0x0000004225257220 */ /* 0x000fce0000410000 */
.L_x_21057:
[----:B------:R-:W-:Y:S05]  /*2a260*/  BSYNC.RECONVERGENT B0 ;  /* 0x0000000000007941 */ /* 0x000fea0003800200 */
.L_x_21056:
        /* <DEDUP_REMOVED lines=18> */
.L_x_21067:
        /* <DEDUP_REMOVED lines=12> */
.L_x_21069:
[----:B------:R-:W-:Y:S05]  /*2a450*/  BSYNC.RECONVERGENT B2 ;  /* 0x0000000000027941 */ /* 0x000fea0003800200 */
.L_x_21068:
        /* <DEDUP_REMOVED lines=56> */
[----:B------:R-:W-:Y:S01]  /*2a7e0*/  UIADD3 UR15, UPT, UPT, UR4, -0x700cb87f, URZ ;  /* 0x8ff34781040f7890 */ /* 0x000fe2000fffe0ff */
[----:B------:R-:W-:Y:S01]  /*2a7f0*/  MOV R154, R38 ;  /* 0x00000026009a7202 */ /* 0x000fe20000000f00 */
[----:B------:R-:W-:-:S04]  /*2a800*/  IMAD.WIDE.U32 R38, R159, -0x326172a9, RZ ;  /* 0xcd9e8d579f267825 */ /* 0x000fc800078e00ff */
[----:B------:R-:W-:Y:S01]  /*2a810*/  IMAD.MOV.U32 R180, RZ, RZ, R38 ;  /* 0x000000ffffb47224 */ /* 0x000fe200078e0026 */
[----:B------:R-:W-:-:S07]  /*2a820*/  LOP3.LUT R173, R156, UR15, R39, 0x96, !PT ;  /* 0x0000000f9cad7c12 */ /* 0x000fce000f8e9627 */
.L_x_21066:
[----:B------:R-:W-:Y:S05]  /*2a830*/  BSYNC.RECONVERGENT B1 ;  /* 0x0000000000017941 */ /* 0x000fea0003800200 */
.L_x_21065:
        /* <DEDUP_REMOVED lines=11> */
.L_x_21064:
[----:B------:R-:W-:Y:S05]  /*2a8f0*/  BSYNC.RECONVERGENT B0 ;  /* 0x0000000000007941 */ /* 0x000fea0003800200 */
.L_x_21063:
[----:B------:R-:W-:Y:S02]  /*2a900*/  F2FP.BF16.F32.PACK_AB R156, RZ, R38 ;  /* 0x00000026ff9c723e */ /* 0x000fe400000010ff */
[----:B------:R-:W-:Y:S02]  /*2a910*/  PRMT R128, R128, 0x5410, R131 ;  /* 0x0000541080807816 */ /* 0x000fe40000000083 */
[----:B------:R-:W-:Y:S02]  /*2a920*/  PRMT R130, R130, 0x5410, R155 ;  /* 0x0000541082827816 */ /* 0x000fe4000000009b */
[----:B------:R-:W-:Y:S02]  /*2a930*/  PRMT R129, R129, 0x5410, R153 ;  /* 0x0000541081817816 */ /* 0x000fe40000000099 */
[----:B------:R-:W-:-:S07]  /*2a940*/  PRMT R131, R160, 0x5410, R156 ;  /* 0x00005410a0837816 */ /* 0x000fce000000009c */
.L_x_21013:
        /* <DEDUP_REMOVED lines=19> */
[----:B------:R-:W-:Y:S01]  /*2aa80*/  LOP3.LUT R128, R156, R128, R130, 0xfe, !PT ;  /* 0x000000809c807212 */ /* 0x000fe200078efe82 */
[----:B------:R-:W-:Y:S01]  /*2aa90*/  VIADD R130, R164, 0xa0 ;  /* 0x000000a0a4827836 */ /* 0x000fe20000000000 */
[----:B------:R-:W-:Y:S02]  /*2aaa0*/  LOP3.LUT R129, R129, R157, RZ, 0xfc, !PT ;  /* 0x0000009d81817212 */ /* 0x000fe400078efcff */
[----:B------:R-:W0:Y:S01]  /*2aab0*/  LDC.64 R156, c[0x0][0x3b0] ;  /* 0x0000ec00ff9c7b82 */ /* 0x000e220000000a00 */
[----:B------:R-:W-:Y:S01]  /*2aac0*/  LOP3.LUT R128, R128, 0xff, R6, 0xf8, !PT ;  /* 0x000000ff80807812 */ /* 0x000fe200078ef806 */
[----:B0-----:R-:W-:-:S05]  /*2aad0*/  IMAD.WIDE.U32 R130, R130, 0x8, R156 ;  /* 0x0000000882827825 */ /* 0x001fca00078e009c */
[----:B------:R1:W-:Y:S02]  /*2aae0*/  STG.E.64 desc[UR6][R130.64], R128 ;  /* 0x0000008082007986 */ /* 0x0003e4000c101b06 */
.L_x_21071:
[----:B------:R-:W-:Y:S05]  /*2aaf0*/  BSYNC.RECONVERGENT B0 ;  /* 0x0000000000007941 */ /* 0x000fea0003800200 */
.L_x_21070:
[----:B01----:R-:W0:Y:S01]  /*2ab00*/  @P1 LDC.64 R130, c[0x0][0x390] ;  /* 0x0000e400ff821b82 */ /* 0x003e220000000a00 */
[----:B------:R-:W-:-:S07]  /*2ab10*/  @P1 IADD3 R153, PT, PT, R164, 0xc0, RZ ;  /* 0x000000c0a4991810 */ /* 0x000fce0007ffe0ff */
        /* <DEDUP_REMOVED lines=29> */
.L_x_21077:
        /* <DEDUP_REMOVED lines=12> */
.L_x_21079:
[----:B------:R-:W-:Y:S05]  /*2adb0*/  BSYNC.RECONVERGENT B2 ;  /* 0x0000000000027941 */ /* 0x000fea0003800200 */
.L_x_21078:
        /* <DEDUP_REMOVED lines=59> */
[----:B------:R-:W-:Y:S01]  /*2b170*/  HFMA2 R130, -RZ, RZ, 0, 0 ;  /* 0x00000000ff827431 */ /* 0x000fe200000001ff */
[----:B------:R-:W-:-:S07]  /*2b180*/  MOV R180, R128 ;  /* 0x0000008000b47202 */ /* 0x000fce0000000f00 */
.L_x_21076:
[----:B------:R-:W-:Y:S05]  /*2b190*/  BSYNC.RECONVERGENT B1 ;  /* 0x0000000000017941 */ /* 0x000fea0003800200 */
.L_x_21075:
        /* <DEDUP_REMOVED lines=11> */
.L_x_21074:
[----:B------:R-:W-:Y:S05]  /*2b250*/  BSYNC.RECONVERGENT B0 ;  /* 0x0000000000007941 */ /* 0x000fea0003800200 */
.L_x_21073:
[----:B------:R-:W-:Y:S01]  /*2b260*/  @!P2 PRMT R129, R40, 0x7632, R129 ;  /* 0x000076322881a816 */ /* 0x000fe20000000081 */
[----:B------:R-:W-:Y:S01]  /*2b270*/  BSSY.RECONVERGENT B0, `(.L_x_21080) ;  /* 0x000006e000007945 */ /* 0x000fe20003800200 */
[----:B------:R-:W-:Y:S02]  /*2b280*/  F2FP.BF16.F32.PACK_AB R128, RZ, R153 ;  /* 0x00000099ff80723e */ /* 0x000fe400000010ff */
[----:B------:R-:W-:Y:S01]  /*2b290*/  @!P2 SHF.L.U32 R154, R129, 0x10, RZ ;  /* 0x00000010819aa819 */ /* 0x000fe200000006ff */
[----:B------:R-:W-:Y:S01]  /*2b2a0*/  @!P2 IMAD.MOV.U32 R129, RZ, RZ, R158 ;  /* 0x000000ffff81a224 */ /* 0x000fe200078e009e */
        /* <DEDUP_REMOVED lines=18> */
.L_x_21084:
        /* <DEDUP_REMOVED lines=12> */
.L_x_21086:
[----:B------:R-:W-:Y:S05]  /*2b490*/  BSYNC.RECONVERGENT B2 ;  /* 0x0000000000027941 */ /* 0x000fea0003800200 */
.L_x_21085:
        /* <DEDUP_REMOVED lines=59> */
[----:B------:R-:W-:Y:S02]  /*2b850*/  LOP3.LUT R173, R154, UR15, R131, 0x96, !PT ;  /* 0x0000000f9aad7c12 */ /* 0x000fe4000f8e9683 */
[----:B------:R-:W-:-:S07]  /*2b860*/  MOV R180, R130 ;  /* 0x0000008200b47202 */ /* 0x000fce0000000f00 */
.L_x_21083:
[----:B------:R-:W-:Y:S05]  /*2b870*/  BSYNC.RECONVERGENT B1 ;  /* 0x0000000000017941 */ /* 0x000fea0003800200 */
.L_x_21082:
        /* <DEDUP_REMOVED lines=13> */
.L_x_21081:
[----:B------:R-:W-:Y:S05]  /*2b950*/  BSYNC.RECONVERGENT B0 ;  /* 0x0000000000007941 */ /* 0x000fea0003800200 */
.L_x_21080:
        /* <DEDUP_REMOVED lines=22> */
.L_x_21091:
        /* <DEDUP_REMOVED lines=12> */
.L_x_21093:
[----:B------:R-:W-:Y:S05]  /*2bb80*/  BSYNC.RECONVERGENT B2 ;  /* 0x0000000000027941 */ /* 0x000fea0003800200 */
.L_x_21092:
        /* <DEDUP_REMOVED lines=61> */
.L_x_21090:
[----:B------:R-:W-:Y:S05]  /*2bf60*/  BSYNC.RECONVERGENT B1 ;  /* 0x0000000000017941 */ /* 0x000fea0003800200 */
.L_x_21089:
        /* <DEDUP_REMOVED lines=11> */
.L_x_21088:
[----:B------:R-:W-:Y:S05]  /*2c020*/  BSYNC.RECONVERGENT B0 ;  /* 0x0000000000007941 */ /* 0x000fea0003800200 */
.L_x_21087:
        /* <DEDUP_REMOVED lines=23> */
.L_x_21098:
        /* <DEDUP_REMOVED lines=12> */
.L_x_21100:
[----:B------:R-:W-:Y:S05]  /*2c260*/  BSYNC.RECONVERGENT B2 ;  /* 0x0000000000027941 */ /* 0x000fea0003800200 */
.L_x_21099:
        /* <DEDUP_REMOVED lines=56> */
[----:B------:R-:W-:-:S04]  /*2c5f0*/  IMAD.WIDE.U32 R156, R9, -0x326172a9, RZ ;  /* 0xcd9e8d57099c7825 */ /* 0x000fc800078e00ff */
[----:B------:R-:W-:Y:S01]  /*2c600*/  IMAD.MOV.U32 R9, RZ, RZ, R130 ;  /* 0x000000ffff097224 */ /* 0x000fe200078e0082 */
[----:B------:R-:W-:Y:S01]  /*2c610*/  LOP3.LUT R173, R158, UR15, R157, 0x96, !PT ;  /* 0x0000000f9ead7c12 */ /* 0x000fe2000f8e969d */
[----:B------:R-:W-:Y:S01]  /*2c620*/  HFMA2 R158, -RZ, RZ, 0, 0 ;  /* 0x00000000ff9e7431 */ /* 0x000fe200000001ff */
[----:B------:R-:W-:-:S07]  /*2c630*/  MOV R180, R156 ;  /* 0x0000009c00b47202 */ /* 0x000fce0000000f00 */
.L_x_21097:
[----:B------:R-:W-:Y:S05]  /*2c640*/  BSYNC.RECONVERGENT B1 ;  /* 0x0000000000017941 */ /* 0x000fea0003800200 */
.L_x_21096:
        /* <DEDUP_REMOVED lines=13> */
.L_x_21095:
[----:B------:R-:W-:Y:S05]  /*2c720*/  BSYNC.RECONVERGENT B0 ;  /* 0x0000000000007941 */ /* 0x000fea0003800200 */
.L_x_21094:
        /* <DEDUP_REMOVED lines=22> */
.L_x_21105:
        /* <DEDUP_REMOVED lines=12> */
.L_x_21107:
[----:B------:R-:W-:Y:S05]  /*2c950*/  BSYNC.RECONVERGENT B2 ;  /* 0x0000000000027941 */ /* 0x000fea0003800200 */
.L_x_21106:
        /* <DEDUP_REMOVED lines=61> */
.L_x_21104:
[----:B------:R-:W-:Y:S05]  /*2cd30*/  BSYNC.RECONVERGENT B1 ;  /* 0x0000000000017941 */ /* 0x000fea0003800200 */
.L_x_21103:
        /* <DEDUP_REMOVED lines=11> */
.L_x_21102:
[----:B------:R-:W-:Y:S05]  /*2cdf0*/  BSYNC.RECONVERGENT B0 ;  /* 0x0000000000007941 */ /* 0x000fea0003800200 */
.L_x_21101:
        /* <DEDUP_REMOVED lines=23> */
.L_x_21112:
        /* <DEDUP_REMOVED lines=12> */
.L_x_21114:
[----:B------:R-:W-:Y:S05]  /*2d030*/  BSYNC.RECONVERGENT B2 ;  /* 0x0000000000027941 */ /* 0x000fea0003800200 */
.L_x_21113:
        /* <DEDUP_REMOVED lines=61> */
.L_x_21111:
[----:B------:R-:W-:Y:S05]  /*2d410*/  BSYNC.RECONVERGENT B1 ;  /* 0x0000000000017941 */ /* 0x000fea0003800200 */
.L_x_21110:
        /* <DEDUP_REMOVED lines=13> */
.L_x_21109:
[----:B------:R-:W-:Y:S05]  /*2d4f0*/  BSYNC.RECONVERGENT B0 ;  /* 0x0000000000007941 */ /* 0x000fea0003800200 */
.L_x_21108:
        /* <DEDUP_REMOVED lines=22> */
.L_x_21119:
        /* <DEDUP_REMOVED lines=12> */
.L_x_21121:
[----:B------:R-:W-:Y:S05]  /*2d720*/  BSYNC.RECONVERGENT B2 ;  /* 0x0000000000027941 */ /* 0x000fea0003800200 */
.L_x_21120:
        /* <DEDUP_REMOVED lines=61> */
.L_x_21118:
[----:B------:R-:W-:Y:S05]  /*2db00*/  BSYNC.RECONVERGENT B1 ;  /* 0x0000000000017941 */ /* 0x000fea0003800200 */
.L_x_21117:
        /* <DEDUP_REMOVED lines=12> */
.L_x_21116:
[----:B------:R-:W-:Y:S05]  /*2dbd0*/  BSYNC.RECONVERGENT B0 ;  /* 0x0000000000007941 */ /* 0x000fea0003800200 */
.L_x_21115:
        /* <DEDUP_REMOVED lines=23> */
.L_x_21126:
        /* <DEDUP_REMOVED lines=12> */
.L_x_21128:
[----:B------:R-:W-:Y:S05]  /*2de10*/  BSYNC.RECONVERGENT B2 ;  /* 0x0000000000027941 */ /* 0x000fea0003800200 */
.L_x_21127:
        /* <DEDUP_REMOVED lines=60> */
.L_x_21125:
[----:B------:R-:W-:Y:S05]  /*2e1e0*/  BSYNC.RECONVERGENT B1 ;  /* 0x0000000000017941 */ /* 0x000fea0003800200 */
.L_x_21124:
        /* <DEDUP_REMOVED lines=13> */
.L_x_21123:
[----:B------:R-:W-:Y:S05]  /*2e2c0*/  BSYNC.RECONVERGENT B0 ;  /* 0x0000000000007941 */ /* 0x000fea0003800200 */
.L_x_21122:
[----:B------:R-:W-:Y:S02]  /*2e2d0*/  F2FP.BF16.F32.PACK_AB R167, RZ, R160 ;  /* 0x000000a0ffa7723e */ /* 0x000fe400000010ff */
[----:B------:R-:W-:Y:S02]  /*2e2e0*/  PRMT R128, R128, 0x5410, R131 ;  /* 0x0000541080807816 */ /* 0x000fe40000000083 */
[----:B------:R-:W-:Y:S02]  /*2e2f0*/  PRMT R130, R175, 0x5410, R130 ;  /* 0x00005410af827816 */ /* 0x000fe40000000082 */
[----:B------:R-:W-:Y:S02]  /*2e300*/  PRMT R129, R129, 0x5410, R161 ;  /* 0x0000541081817816 */ /* 0x000fe400000000a1 */
[----:B------:R-:W-:Y:S01]  /*2e310*/  PRMT R131, R177, 0x5410, R167 ;  /* 0x00005410b1837816 */ /* 0x000fe200000000a7 */
[----:B------:R-:W-:Y:S06]  /*2e320*/  BRA `(.L_x_21129) ;  /* 0x0000003400347947 */ /* 0x000fec0003800000 */
.L_x_21072:
        /* <DEDUP_REMOVED lines=21> */
.L_x_21134:
        /* <DEDUP_REMOVED lines=12> */
.L_x_21136:
[----:B------:R-:W-:Y:S05]  /*2e540*/  BSYNC.RECONVERGENT B2 ;  /* 0x0000000000027941 */ /* 0x000fea0003800200 */
.L_x_21135:
        /* <DEDUP_REMOVED lines=61> */
.L_x_21133:
[----:B------:R-:W-:Y:S05]  /*2e920*/  BSYNC.RECONVERGENT B1 ;  /* 0x0000000000017941 */ /* 0x000fea0003800200 */
.L_x_21132:
        /* <DEDUP_REMOVED lines=10> */
.L_x_21131:
[----:B------:R-:W-:Y:S05]  /*2e9d0*/  BSYNC.RECONVERGENT B0 ;  /* 0x0000000000007941 */ /* 0x000fea0003800200 */
.L_x_21130:
        /* <DEDUP_REMOVED lines=18> */
.L_x_21141:
        /* <DEDUP_REMOVED lines=12> */
.L_x_21143:
[----:B------:R-:W-:Y:S05]  /*2ebc0*/  BSYNC.RECONVERGENT B2 ;  /* 0x0000000000027941 */ /* 0x000fea0003800200 */
.L_x_21142:
        /* <DEDUP_REMOVED lines=61> */
.L_x_21140:
[----:B------:R-:W-:Y:S05]  /*2efa0*/  BSYNC.RECONVERGENT B1 ;  /* 0x0000000000017941 */ /* 0x000fea0003800200 */
.L_x_21139:
        /* <DEDUP_REMOVED lines=11> */
.L_x_21138:
[----:B------:R-:W-:Y:S05]  /*2f060*/  BSYNC.RECONVERGENT B0 ;  /* 0x0000000000007941 */ /* 0x000fea0003800200 */
.L_x_21137:
        /* <DEDUP_REMOVED lines=18> */
.L_x_21148:
        /* <DEDUP_REMOVED lines=12> */
.L_x_21150:
[----:B------:R-:W-:Y:S05]  /*2f250*/  BSYNC.RECONVERGENT B2 ;  /* 0x0000000000027941 */ /* 0x000fea0003800200 */
.L_x_21149:
        /* <DEDUP_REMOVED lines=61> */
.L_x_21147:
[----:B------:R-:W-:Y:S05]  /*2f630*/  BSYNC.RECONVERGENT B1 ;  /* 0x0000000000017941 */ /* 0x000fea0003800200 */
.L_x_21146:
        /* <DEDUP_REMOVED lines=10> */
.L_x_21145:
[----:B------:R-:W-:Y:S05]  /*2f6e0*/  BSYNC.RECONVERGENT B0 ;  /* 0x0000000000007941 */ /* 0x000fea0003800200 */
.L_x_21144:
        /* <DEDUP_REMOVED lines=18> */
.L_x_21155:
        /* <DEDUP_REMOVED lines=12> */
.L_x_21157:
[----:B------:R-:W-:Y:S05]  /*2f8d0*/  BSYNC.RECONVERGENT B2 ;  /* 0x0000000000027941 */ /* 0x000fea0003800200 */
.L_x_21156:
        /* <DEDUP_REMOVED lines=61> */
.L_x_21154:
[----:B------:R-:W-:Y:S05]  /*2fcb0*/  BSYNC.RECONVERGENT B1 ;  /* 0x0000000000017941 */ /* 0x000fea0003800200 */
.L_x_21153:
        /* <DEDUP_REMOVED lines=11> */
.L_x_21152:
[----:B------:R-:W-:Y:S05]  /*2fd70*/  BSYNC.RECONVERGENT B0 ;  /* 0x0000000000007941 */ /* 0x000fea0003800200 */
.L_x_21151:
        /* <DEDUP_REMOVED lines=18> */
.L_x_21162:
        /* <DEDUP_REMOVED lines=12> */
.L_x_21164:
[----:B------:R-:W-:Y:S05]  /*2ff60*/  BSYNC.RECONVERGENT B2 ;  /* 0x0000000000027941 */ /* 0x000fea0003800200 */
.L_x_21163:
        /* <DEDUP_REMOVED lines=61> */
.L_x_21161:
[----:B------:R-:W-:Y:S05]  /*30340*/  BSYNC.RECONVERGENT B1 ;  /* 0x0000000000017941 */ /* 0x000fea0003800200 */
.L_x_21160:
        /* <DEDUP_REMOVED lines=10> */
.L_x_21159:
[----:B------:R-:W-:Y:S05]  /*303f0*/  BSYNC.RECONVERGENT B0 ;  /* 0x0000000000007941 */ /* 0x000fea0003800200 */
.L_x_21158:
        /* <DEDUP_REMOVED lines=18> */
.L_x_21169:
        /* <DEDUP_REMOVED lines=12> */
.L_x_21171:
[----:B------:R-:W-:Y:S05]  /*305e0*/  BSYNC.RECONVERGENT B2 ;  /* 0x0000000000027941 */ /* 0x000fea0003800200 */
.L_x_21170:
        /* <DEDUP_REMOVED lines=61> */
.L_x_21168:
[----:B------:R-:W-:Y:S05]  /*309c0*/  BSYNC.RECONVERGENT B1 ;  /* 0x0000000000017941 */ /* 0x000fea0003800200 */
.L_x_21167:
        /* <DEDUP_REMOVED lines=11> */
.L_x_21166:
[----:B------:R-:W-:Y:S05]  /*30a80*/  BSYNC.RECONVERGENT B0 ;  /* 0x0000000000007941 */ /* 0x000fea0003800200 */
.L_x_21165:
        /* <DEDUP_REMOVED lines=18> */
.L_x_21176:
        /* <DEDUP_REMOVED lines=12> */
.L_x_21178:
[----:B------:R-:W-:Y:S05]  /*30c70*/  BSYNC.RECONVERGENT B2 ;  /* 0x0000000000027941 */ /* 0x000fea0003800200 */
.L_x_21177:
        /* <DEDUP_REMOVED lines=61> */
.L_x_21175:
[----:B------:R-:W-:Y:S05]  /*31050*/  BSYNC.RECONVERGENT B1 ;  /* 0x0000000000017941 */ /* 0x000fea0003800200 */
.L_x_21174:
        /* <DEDUP_REMOVED lines=11> */
.L_x_21173:
[----:B------:R-:W-:Y:S05]  /*31110*/  BSYNC.RECONVERGENT B0 ;  /* 0x0000000000007941 */ /* 0x000fea0003800200 */
.L_x_21172:
        /* <DEDUP_REMOVED lines=18> */
.L_x_21183:
        /* <DEDUP_REMOVED lines=12> */
.L_x_21185:
[----:B------:R-:W-:Y:S05]  /*31300*/  BSYNC.RECONVERGENT B2 ;  /* 0x0000000000027941 */ /* 0x000fea0003800200 */
.L_x_21184:
        /* <DEDUP_REMOVED lines=61> */
.L_x_21182:
[----:B------:R-:W-:Y:S05]  /*316e0*/  BSYNC.RECONVERGENT B1 ;  /* 0x0000000000017941 */ /* 0x000fea0003800200 */
.L_x_21181:
        /* <DEDUP_REMOVED lines=11> */
.L_x_21180:
[----:B------:R-:W-:Y:S05]  /*317a0*/  BSYNC.RECONVERGENT B0 ;  /* 0x0000000000007941 */ /* 0x000fea0003800200 */
.L_x_21179:
[----:B------:R-:W-:Y:S02]  /*317b0*/  F2FP.BF16.F32.PACK_AB R168, RZ, R160 ;  /* 0x000000a0ffa8723e */ /* 0x000fe400000010ff */
[----:B------:R-:W-:Y:S02]  /*317c0*/  PRMT R128, R128, 0x5410, R131 ;  /* 0x0000541080807816 */ /* 0x000fe40000000083 */
[----:B------:R-:W-:Y:S02]  /*317d0*/  PRMT R130, R130, 0x5410, R167 ;  /* 0x0000541082827816 */ /* 0x000fe400000000a7 */
[----:B------:R-:W-:Y:S02]  /*317e0*/  PRMT R129, R129, 0x5410, R161 ;  /* 0x0000541081817816 */ /* 0x000fe400000000a1 */
[----:B------:R-:W-:-:S07]  /*317f0*/  PRMT R131, R175, 0x5410, R168 ;  /* 0x00005410af837816 */ /* 0x000fce00000000a8 */
.L_x_21129:
        /* <DEDUP_REMOVED lines=26> */
.L_x_21187:
[----:B------:R-:W-:Y:S05]  /*319a0*/  BSYNC.RECONVERGENT B0 ;  /* 0x0000000000007941 */ /* 0x000fea0003800200 */
.L_x_21186:
[----:B01----:R-:W0:Y:S01]  /*319b0*/  @P1 LDC.64 R130, c[0x0][0x390] ;  /* 0x0000e400ff821b82 */ /* 0x003e220000000a00 */
[----:B------:R-:W-:-:S07]  /*319c0*/  IADD3 R181, PT, PT, R164, 0xe0, RZ ;  /* 0x000000e0a4b57810 */ /* 0x000fce0007ffe0ff */
[----:B------:R-:W1:Y:S01]  /*319d0*/  @P0 LDC.64 R128, c[0x0][0x3a0] ;  /* 0x0000e800ff800b82 */ /* 0x000e620000000a00 */
[----:B------:R-:W-:Y:S02]  /*319e0*/  VIADD R179, R165, 0xe0 ;  /* 0x000000e0a5b37836 */ /* 0x000fe40000000000 */
        /* <DEDUP_REMOVED lines=27> */
.L_x_21193:
        /* <DEDUP_REMOVED lines=12> */
.L_x_21195:
[----:B------:R-:W-:Y:S05]  /*31c60*/  BSYNC.RECONVERGENT B2 ;  /* 0x0000000000027941 */ /* 0x000fea0003800200 */
.L_x_21194:
        /* <DEDUP_REMOVED lines=55> */
[----:B------:R-:W-:Y:S01]  /*31fe0*/  IMAD.WIDE.U32 R128, R6, -0x326172a9, RZ ;  /* 0xcd9e8d5706807825 */ /* 0x000fe200078e00ff */
[----:B------:R-:W-:-:S03]  /*31ff0*/  UIADD3 UR15, UPT, UPT, UR4, -0x700cb87f, URZ ;  /* 0x8ff34781040f7890 */ /* 0x000fc6000fffe0ff */
[----:B------:R-:W-:Y:S01]  /*32000*/  IMAD.MOV.U32 R6, RZ, RZ, R166 ;  /* 0x000000ffff067224 */ /* 0x000fe200078e00a6 */
[----:B------:R-:W-:Y:S01]  /*32010*/  MOV R180, R128 ;  /* 0x0000008000b47202 */ /* 0x000fe20000000f00 */
[----:B------:R-:W-:Y:S01]  /*32020*/  HFMA2 R128, -RZ, RZ, 0, 0 ;  /* 0x00000000ff807431 */ /* 0x000fe200000001ff */
[----:B------:R-:W-:-:S07]  /*32030*/  LOP3.LUT R173, R130, UR15, R129, 0x96, !PT ;  /* 0x0000000f82ad7c12 */ /* 0x000fce000f8e9681 */
.L_x_21192:
[----:B------:R-:W-:Y:S05]  /*32040*/  BSYNC.RECONVERGENT B1 ;  /* 0x0000000000017941 */ /* 0x000fea0003800200 */
.L_x_21191:
        /* <DEDUP_REMOVED lines=11> */
.L_x_21190:
[----:B------:R-:W-:Y:S05]  /*32100*/  BSYNC.RECONVERGENT B0 ;  /* 0x0000000000007941 */ /* 0x000fea0003800200 */
.L_x_21189:
        /* <DEDUP_REMOVED lines=23> */
.L_x_21200:
        /* <DEDUP_REMOVED lines=12> */
.L_x_21202:
[----:B------:R-:W-:Y:S05]  /*32340*/  BSYNC.RECONVERGENT B2 ;  /* 0x0000000000027941 */ /* 0x000fea0003800200 */
.L_x_21201:
        /* <DEDUP_REMOVED lines=52> */
[----:B------:R-:W-:-:S03]  /*32690*/  HFMA2 R131, -RZ, RZ, 0, 0 ;  /* 0x00000000ff837431 */ /* 0x000fc600000001ff */
        /* <DEDUP_REMOVED lines=8> */
.L_x_21199:
[----:B------:R-:W-:Y:S05]  /*32720*/  BSYNC.RECONVERGENT B1 ;  /* 0x0000000000017941 */ /* 0x000fea0003800200 */
.L_x_21198:
        /* <DEDUP_REMOVED lines=13> */
.L_x_21197:
[----:B------:R-:W-:Y:S05]  /*32800*/  BSYNC.RECONVERGENT B0 ;  /* 0x0000000000007941 */ /* 0x000fea0003800200 */
.L_x_21196:
        /* <DEDUP_REMOVED lines=22> */
.L_x_21207:
        /* <DEDUP_REMOVED lines=12> */
.L_x_21209:
[----:B------:R-:W-:Y:S05]  /*32a30*/  BSYNC.RECONVERGENT B2 ;  /* 0x0000000000027941 */ /* 0x000fea0003800200 */
.L_x_21208:
        /* <DEDUP_REMOVED lines=61> */
.L_x_21206:
[----:B------:R-:W-:Y:S05]  /*32e10*/  BSYNC.RECONVERGENT B1 ;  /* 0x0000000000017941 */ /* 0x000fea0003800200 */
.L_x_21205:
        /* <DEDUP_REMOVED lines=11> */
.L_x_21204:
[----:B------:R-:W-:Y:S05]  /*32ed0*/  BSYNC.RECONVERGENT B0 ;  /* 0x0000000000007941 */ /* 0x000fea0003800200 */
.L_x_21203:
        /* <DEDUP_REMOVED lines=23> */
.L_x_21214:
        /* <DEDUP_REMOVED lines=12> */
.L_x_21216:
[----:B------:R-:W-:Y:S05]  /*33110*/  BSYNC.RECONVERGENT B2 ;  /* 0x0000000000027941 */ /* 0x000fea0003800200 */
.L_x_21215:
        /* <DEDUP_REMOVED lines=61> */
.L_x_21213:
[----:B------:R-:W-:Y:S05]  /*334f0*/  BSYNC.RECONVERGENT B1 ;  /* 0x0000000000017941 */ /* 0x000fea0003800200 */
.L_x_21212:
        /* <DEDUP_REMOVED lines=13> */
.L_x_21211:
[----:B------:R-:W-:Y:S05]  /*335d0*/  BSYNC.RECONVERGENT B0 ;  /* 0x0000000000007941 */ /* 0x000fea0003800200 */
.L_x_21210:
        /* <DEDUP_REMOVED lines=22> */
.L_x_21221:
        /* <DEDUP_REMOVED lines=12> */
.L_x_21223:
[----:B------:R-:W-:Y:S05]  /*33800*/  BSYNC.RECONVERGENT B2 ;  /* 0x0000000000027941 */ /* 0x000fea0003800200 */
.L_x_21222:
        /* <DEDUP_REMOVED lines=61> */
.L_x_21220:
[----:B------:R-:W-:Y:S05]  /*33be0*/  BSYNC.RECONVERGENT B1 ;  /* 0x0000000000017941 */ /* 0x000fea0003800200 */
.L_x_21219:
        /* <DEDUP_REMOVED lines=11> */
.L_x_21218:
[----:B------:R-:W-:Y:S05]  /*33ca0*/  BSYNC.RECONVERGENT B0 ;  /* 0x0000000000007941 */ /* 0x000fea0003800200 */
.L_x_21217:
        /* <DEDUP_REMOVED lines=23> */
.L_x_21228:
        /* <DEDUP_REMOVED lines=12> */
.L_x_21230:
[----:B------:R-:W-:Y:S05]  /*33ee0*/  BSYNC.RECONVERGENT B2 ;  /* 0x0000000000027941 */ /* 0x000fea0003800200 */
.L_x_21229:
        /* <DEDUP_REMOVED lines=53> */
[----:B------:R-:W-:Y:S02]  /*34240*/  HFMA2 R131, -RZ, RZ, 0, 0 ;  /* 0x00000000ff837431 */ /* 0x000fe400000001ff */
[----:B------:R-:W-:Y:S01]  /*34250*/  IMAD.MOV.U32 R161, RZ, RZ, R170 ;  /* 0x000000ffffa17224 */ /* 0x000fe200078e00aa */
[----:B------:R-:W-:Y:S01]  /*34260*/  LOP3.LUT R172, R172, UR15, R171, 0x96, !PT ;  /* 0x0000000facac7c12 */ /* 0x000fe2000f8e96ab */
[----:B------:R-:W-:Y:S01]  /*34270*/  UIADD3 UR15, UPT, UPT, UR4, -0x700cb87f, URZ ;  /* 0x8ff34781040f7890 */ /* 0x000fe2000fffe0ff */
[----:B------:R-:W-:-:S04]  /*34280*/  IMAD.WIDE.U32 R170, R11, -0x326172a9, RZ ;  /* 0xcd9e8d570baa7825 */ /* 0x000fc800078e00ff */
[----:B------:R-:W-:Y:S01]  /*34290*/  IMAD.MOV.U32 R11, RZ, RZ, R176 ;  /* 0x000000ffff0b7224 */ /* 0x000fe200078e00b0 */
[----:B------:R-:W-:Y:S02]  /*342a0*/  LOP3.LUT R173, R130, UR15, R171, 0x96, !PT ;  /* 0x0000000f82ad7c12 */ /* 0x000fe4000f8e96ab */
[----:B------:R-:W-:-:S07]  /*342b0*/  MOV R180, R170 ;  /* 0x000000aa00b47202 */ /* 0x000fce0000000f00 */
.L_x_21227:
[----:B------:R-:W-:Y:S05]  /*342c0*/  BSYNC.RECONVERGENT B1 ;  /* 0x0000000000017941 */ /* 0x000fea0003800200 */
.L_x_21226:
        /* <DEDUP_REMOVED lines=13> */
.L_x_21225:
[----:B------:R-:W-:Y:S05]  /*343a0*/  BSYNC.RECONVERGENT B0 ;  /* 0x0000000000007941 */ /* 0x000fea0003800200 */
.L_x_21224:
        /* <DEDUP_REMOVED lines=22> */
.L_x_21235:
        /* <DEDUP_REMOVED lines=12> */
.L_x_21237:
[----:B------:R-:W-:Y:S05]  /*345d0*/  BSYNC.RECONVERGENT B2 ;  /* 0x0000000000027941 */ /* 0x000fea0003800200 */
.L_x_21236:
        /* <DEDUP_REMOVED lines=58> */
[----:B------:R-:W-:Y:S01]  /*34980*/  HFMA2 R130, -RZ, RZ, 0, 0 ;  /* 0x00000000ff827431 */ /* 0x000fe200000001ff */
[----:B------:R-:W-:Y:S01]  /*34990*/  MOV R180, R170 ;  /* 0x000000aa00b47202 */ /* 0x000fe20000000f00 */
[----:B------:R-:W-:-:S07]  /*349a0*/  IMAD.MOV.U32 R170, RZ, RZ, R161 ;  /* 0x000000ffffaa7224 */ /* 0x000fce00078e00a1 */
.L_x_21234:
[----:B------:R-:W-:Y:S05]  /*349b0*/  BSYNC.RECONVERGENT B1 ;  /* 0x0000000000017941 */ /* 0x000fea0003800200 */
.L_x_21233:
        /* <DEDUP_REMOVED lines=12> */
.L_x_21232:
[----:B------:R-:W-:Y:S05]  /*34a80*/  BSYNC.RECONVERGENT B0 ;  /* 0x0000000000007941 */ /* 0x000fea0003800200 */
.L_x_21231:
        /* <DEDUP_REMOVED lines=23> */
.L_x_21242:
        /* <DEDUP_REMOVED lines=12> */
.L_x_21244:
[----:B------:R-:W-:Y:S05]  /*34cc0*/  BSYNC.RECONVERGENT B2 ;  /* 0x0000000000027941 */ /* 0x000fea0003800200 */
.L_x_21243:
[----:B------:R-:W-:Y:S01]  /*34cd0*/  IMAD.WIDE.U32 R170, R3, -0x2daee0ad, RZ ;  /* 0xd2511f5303aa7825 */ /* 0x000fe200078e00ff */
[----:B------:R-:W-:-:S03]  /*34ce0*/  UIADD3 UR15, UPT, UPT, UR4, -0x61c88647, URZ ;  /* 0x9e3779b9040f7890 */ /* 0x000fc6000fffe0ff */
[----:B------:R-:W-:Y:S02]  /*34cf0*/  HFMA2 R182, -RZ, RZ, 0, 0 ;  /* 0x00000000ffb67431 */ /* 0x000fe400000001ff */
        /* <DEDUP_REMOVED lines=58> */
.L_x_21241:
[----:B------:R-:W-:Y:S05]  /*350a0*/  BSYNC.RECONVERGENT B1 ;  /* 0x0000000000017941 */ /* 0x000fea0003800200 */
.L_x_21240:
        /* <DEDUP_REMOVED lines=13> */
.L_x_21239:
[----:B------:R-:W-:Y:S05]  /*35180*/  BSYNC.RECONVERGENT B0 ;  /* 0x0000000000007941 */ /* 0x000fea0003800200 */
.L_x_21238:
[----:B------:R-:W-:Y:S02]  /*35190*/  F2FP.BF16.F32.PACK_AB R131, RZ, R213 ;  /* 0x000000d5ff83723e */ /* 0x000fe400000010ff */
[----:B------:R-:W-:Y:S02]  /*351a0*/  PRMT R130, R175, 0x5410, R177 ;  /* 0x00005410af827816 */ /* 0x000fe400000000b1 */
[----:B------:R-:W-:Y:S02]  /*351b0*/  PRMT R129, R169, 0x5410, R129 ;  /* 0x00005410a9817816 */ /* 0x000fe40000000081 */
[----:B------:R-:W-:Y:S02]  /*351c0*/  PRMT R128, R178, 0x5410, R128 ;  /* 0x00005410b2807816 */ /* 0x000fe40000000080 */
[----:B------:R-:W-:Y:S01]  /*351d0*/  PRMT R131, R212, 0x5410, R131 ;  /* 0x00005410d4837816 */ /* 0x000fe20000000083 */
[----:B------:R-:W-:Y:S06]  /*351e0*/  BRA `(.L_x_21245) ;  /* 0x0000003400347947 */ /* 0x000fec0003800000 */
.L_x_21188:
        /* <DEDUP_REMOVED lines=21> */
.L_x_21250:
        /* <DEDUP_REMOVED lines=12> */
.L_x_21252:
[----:B------:R-:W-:Y:S05]  /*35400*/  BSYNC.RECONVERGENT B2 ;  /* 0x0000000000027941 */ /* 0x000fea0003800200 */
.L_x_21251:
        /* <DEDUP_REMOVED lines=61> */
.L_x_21249:
[----:B------:R-:W-:Y:S05]  /*357e0*/  BSYNC.RECONVERGENT B1 ;  /* 0x0000000000017941 */ /* 0x000fea0003800200 */
.L_x_21248:
        /* <DEDUP_REMOVED lines=10> */
.L_x_21247:
[----:B------:R-:W-:Y:S05]  /*35890*/  BSYNC.RECONVERGENT B0 ;  /* 0x0000000000007941 */ /* 0x000fea0003800200 */
.L_x_21246:
        /* <DEDUP_REMOVED lines=18> */
.L_x_21257:
        /* <DEDUP_REMOVED lines=12> */
.L_x_21259:
[----:B------:R-:W-:Y:S05]  /*35a80*/  BSYNC.RECONVERGENT B2 ;  /* 0x0000000000027941 */ /* 0x000fea0003800200 */
.L_x_21258:
        /* <DEDUP_REMOVED lines=61> */
.L_x_21256:
[----:B------:R-:W-:Y:S05]  /*35e60*/  BSYNC.RECONVERGENT B1 ;  /* 0x0000000000017941 */ /* 0x000fea0003800200 */
.L_x_21255:
        /* <DEDUP_REMOVED lines=11> */
.L_x_21254:
[----:B------:R-:W-:Y:S05]  /*35f20*/  BSYNC.RECONVERGENT B0 ;  /* 0x0000000000007941 */ /* 0x000fea0003800200 */
.L_x_21253:
        /* <DEDUP_REMOVED lines=18> */
.L_x_21264:
        /* <DEDUP_REMOVED lines=12> */
.L_x_21266:
[----:B------:R-:W-:Y:S05]  /*36110*/  BSYNC.RECONVERGENT B2 ;  /* 0x0000000000027941 */ /* 0x000fea0003800200 */
.L_x_21265:
        /* <DEDUP_REMOVED lines=58> */
[----:B------:R-:W-:Y:S02]  /*364c0*/  IMAD.MOV.U32 R180, RZ, RZ, R128 ;  /* 0x000000ffffb47224 */ /* 0x000fe400078e0080 */
[----:B------:R-:W-:Y:S01]  /*364d0*/  HFMA2 R128, -RZ, RZ, 0, 0 ;  /* 0x00000000ff807431 */ /* 0x000fe200000001ff */
[----:B------:R-:W-:-:S07]  /*364e0*/  LOP3.LUT R173, R130, UR15, R129, 0x96, !PT ;  /* 0x0000000f82ad7c12 */ /* 0x000fce000f8e9681 */
.L_x_21263:
[----:B------:R-:W-:Y:S05]  /*364f0*/  BSYNC.RECONVERGENT B1 ;  /* 0x0000000000017941 */ /* 0x000fea0003800200 */
.L_x_21262:
        /* <DEDUP_REMOVED lines=10> */
.L_x_21261:
[----:B------:R-:W-:Y:S05]  /*365a0*/  BSYNC.RECONVERGENT B0 ;  /* 0x0000000000007941 */ /* 0x000fea0003800200 */
.L_x_21260:
        /* <DEDUP_REMOVED lines=18> */
.L_x_21271:
        /* <DEDUP_REMOVED lines=12> */
.L_x_21273:
[----:B------:R-:W-:Y:S05]  /*36790*/  BSYNC.RECONVERGENT B2 ;  /* 0x0000000000027941 */ /* 0x000fea0003800200 */
.L_x_21272:
        /* <DEDUP_REMOVED lines=61> */
.L_x_21270:
[----:B------:R-:W-:Y:S05]  /*36b70*/  BSYNC.RECONVERGENT B1 ;  /* 0x0000000000017941 */ /* 0x000fea0003800200 */
.L_x_21269:
        /* <DEDUP_REMOVED lines=11> */
.L_x_21268:
[----:B------:R-:W-:Y:S05]  /*36c30*/  BSYNC.RECONVERGENT B0 ;  /* 0x0000000000007941 */ /* 0x000fea0003800200 */
.L_x_21267:
        /* <DEDUP_REMOVED lines=18> */
.L_x_21278:
        /* <DEDUP_REMOVED lines=12> */
.L_x_21280:
[----:B------:R-:W-:Y:S05]  /*36e20*/  BSYNC.RECONVERGENT B2 ;  /* 0x0000000000027941 */ /* 0x000fea0003800200 */
.L_x_21279:
        /* <DEDUP_REMOVED lines=61> */
.L_x_21277:
[----:B------:R-:W-:Y:S05]  /*37200*/  BSYNC.RECONVERGENT B1 ;  /* 0x0000000000017941 */ /* 0x000fea0003800200 */
.L_x_21276:
        /* <DEDUP_REMOVED lines=10> */
.L_x_21275:
[----:B------:R-:W-:Y:S05]  /*372b0*/  BSYNC.RECONVERGENT B0 ;  /* 0x0000000000007941 */ /* 0x000fea0003800200 */
.L_x_21274:
        /* <DEDUP_REMOVED lines=18> */
.L_x_21285:
        /* <DEDUP_REMOVED lines=12> */
.L_x_21287:
[----:B------:R-:W-:Y:S05]  /*374a0*/  BSYNC.RECONVERGENT B2 ;  /* 0x0000000000027941 */ /* 0x000fea0003800200 */
.L_x_21286:
        /* <DEDUP_REMOVED lines=61> */
.L_x_21284:
[----:B------:R-:W-:Y:S05]  /*37880*/  BSYNC.RECONVERGENT B1 ;  /* 0x0000000000017941 */ /* 0x000fea0003800200 */
.L_x_21283:
        /* <DEDUP_REMOVED lines=11> */
.L_x_21282:
[----:B------:R-:W-:Y:S05]  /*37940*/  BSYNC.RECONVERGENT B0 ;  /* 0x0000000000007941 */ /* 0x000fea0003800200 */
.L_x_21281:
        /* <DEDUP_REMOVED lines=18> */
.L_x_21292:
        /* <DEDUP_REMOVED lines=12> */
.L_x_21294:
[----:B------:R-:W-:Y:S05]  /*37b30*/  BSYNC.RECONVERGENT B2 ;  /* 0x0000000000027941 */ /* 0x000fea0003800200 */
.L_x_21293:
        /* <DEDUP_REMOVED lines=61> */
.L_x_21291:
[----:B------:R-:W-:Y:S05]  /*37f10*/  BSYNC.RECONVERGENT B1 ;  /* 0x0000000000017941 */ /* 0x000fea0003800200 */
.L_x_21290:
        /* <DEDUP_REMOVED lines=11> */
.L_x_21289:
[----:B------:R-:W-:Y:S05]  /*37fd0*/  BSYNC.RECONVERGENT B0 ;  /* 0x0000000000007941 */ /* 0x000fea0003800200 */
.L_x_21288:
        /* <DEDUP_REMOVED lines=18> */
.L_x_21299:
        /* <DEDUP_REMOVED lines=12> */
.L_x_21301:
[----:B------:R-:W-:Y:S05]  /*381c0*/  BSYNC.RECONVERGENT B2 ;  /* 0x0000000000027941 */ /* 0x000fea0003800200 */
.L_x_21300:
[----:B------:R-:W-:Y:S01]  /*381d0*/  IMAD.WIDE.U32 R170, R3, -0x2daee0ad, RZ ;  /* 0xd2511f5303aa7825 */ /* 0x000fe200078e00ff */
[----:B------:R-:W-:-:S03]  /*381e0*/  UIADD3 UR15, UPT, UPT, UR4, -0x61c88647, URZ ;  /* 0x9e3779b9040f7890 */ /* 0x000fc6000fffe0ff */
[----:B------:R-:W-:Y:S01]  /*381f0*/  IMAD.WIDE.U32 R172, R0, -0x326172a9, RZ ;  /* 0xcd9e8d5700ac7825 */ /* 0x000fe200078e00ff */
[----:B------:R-:W-:-:S03]  /*38200*/  LOP3.LUT R39, R5, UR5, R171, 0x96, !PT ;  /* 0x0000000505277c12 */ /* 0x000fc6000f8e96ab */
[----:B------:R-:W-:Y:S02]  /*38210*/  IMAD.MOV.U32 R182, RZ, RZ, RZ ;  /* 0x000000ffffb67224 */ /* 0x000fe400078e00ff */
        /* <DEDUP_REMOVED lines=53> */
[----:B------:R-:W-:Y:S01]  /*38570*/  IMAD.MOV.U32 R39, RZ, RZ, R161 ;  /* 0x000000ffff277224 */ /* 0x000fe200078e00a1 */
[----:B------:R-:W-:Y:S02]  /*38580*/  LOP3.LUT R172, R130, UR15, R171, 0x96, !PT ;  /* 0x0000000f82ac7c12 */ /* 0x000fe4000f8e96ab */
[----:B------:R-:W-:-:S07]  /*38590*/  MOV R161, R170 ;  /* 0x000000aa00a17202 */ /* 0x000fce0000000f00 */
.L_x_21298:
[----:B------:R-:W-:Y:S05]  /*385a0*/  BSYNC.RECONVERGENT B1 ;  /* 0x0000000000017941 */ /* 0x000fea0003800200 */
.L_x_21297:
        /* <DEDUP_REMOVED lines=11> */
.L_x_21296:
[----:B------:R-:W-:Y:S05]  /*38660*/  BSYNC.RECONVERGENT B0 ;  /* 0x0000000000007941 */ /* 0x000fea0003800200 */
.L_x_21295:
[----:B------:R-:W-:Y:S02]  /*38670*/  F2FP.BF16.F32.PACK_AB R131, RZ, R213 ;  /* 0x000000d5ff83723e */ /* 0x000fe400000010ff */
[----:B------:R-:W-:Y:S02]  /*38680*/  PRMT R129, R129, 0x5410, R128 ;  /* 0x0000541081817816 */ /* 0x000fe40000000080 */
[----:B------:R-:W-:Y:S02]  /*38690*/  PRMT R130, R169, 0x5410, R177 ;  /* 0x00005410a9827816 */ /* 0x000fe400000000b1 */
[----:B------:R-:W-:Y:S02]  /*386a0*/  PRMT R128, R178, 0x5410, R175 ;  /* 0x00005410b2807816 */ /* 0x000fe400000000af */
[----:B------:R-:W-:-:S07]  /*386b0*/  PRMT R131, R183, 0x5410, R131 ;  /* 0x00005410b7837816 */ /* 0x000fce0000000083 */
.L_x_21245:
        /* <DEDUP_REMOVED lines=89> */
.L_x_21303:
[----:B------:R-:W-:Y:S05]  /*38c50*/  BSYNC.RECONVERGENT B0 ;  /* 0x0000000000007941 */ /* 0x000fea0003800200 */
.L_x_21302:
[----:B------:R-:W-:Y:S01]  /*38c60*/  UMOV UR15, 0xffffffff ;  /* 0xffffffff000f7882 */ /* 0x000fe20000000000 */
[----:B0-----:R-:W-:-:S04]  /*38c70*/  FADD.FTZ R131, R162, R176 ;  /* 0x000000b0a2837221 */ /* 0x001fc80000010000 */
        /* <DEDUP_REMOVED lines=151> */
.L_x_21319:
[----:B-1----:R-:W-:Y:S01]  /*395f0*/  FADD.FTZ R128, R162, R128 ;  /* 0x00000080a2807221 */ /* 0x002fe20000010000 */
[----:B------:R-:W-:Y:S01]  /*39600*/  ISETP.NE.AND P1, PT, RZ, UR13, PT ;  /* 0x0000000dff007c0c */ /* 0x000fe2000bf25270 */
[----:B------:R-:W-:Y:S02]  /*39610*/  BSSY.RECONVERGENT B0, `(.L_x_21305) ;  /* 0x000013c000007945 */ /* 0x000fe40003800200 */
[----:B------:R-:W-:Y:S02]  /*39620*/  FFMA.FTZ R130, R128, R170, UR14 ;  /* 0x0000000e80827e23 */ /* 0x000fe400080100aa */
[----:B------:R-:W1:Y:S08]  /*39630*/  @!P0 LDC.64 R128, c[0x0][0x3c0] ;  /* 0x0000f000ff808b82 */ /* 0x000e700000000a00 */
[----:B------:R-:W2:Y:S01]  /*39640*/  @!P0 LDC.64 R170, c[0x0][0x3c8] ;  /* 0x0000f200ffaa8b82 */ /* 0x000ea20000000a00 */
[----:B-1----:R-:W-:-:S05]  /*39650*/  @!P0 IMAD.WIDE R128, R2, 0x4, R128 ;  /* 0x0000000402808825 */ /* 0x002fca00078e0280 */
[----:B------:R1:W-:Y:S02]  /*39660*/  @!P0 STG.E desc[UR6][R128.64], R131 ;  /* 0x0000008380008986 */ /* 0x0003e4000c101906 */
[----:B-1----:R-:W-:-:S05]  /*39670*/  FMUL.FTZ R128, R131, R131 ;  /* 0x0000008383807220 */ /* 0x002fca0000410000 */
[----:B------:R-:W-:-:S05]  /*39680*/  FSEL R128, R128, RZ, P1 ;  /* 0x000000ff80807208 */ /* 0x000fca0000800000 */
[----:B------:R-:W-:-:S04]  /*39690*/  FADD.FTZ R128, R130, R128 ;  /* 0x0000008082807221 */ /* 0x000fc80000010000 */
[----:B0-----:R2:W0:Y:S02]  /*396a0*/  MUFU.RSQ R162, R128 ;  /* 0x0000008000a27308 */ /* 0x0014240000001400 */
[----:B--2---:R-:W-:-:S05]  /*396b0*/  @!P0 IMAD.WIDE R128, R2, 0x4, R170 ;  /* 0x0000000402808825 */ /* 0x004fca00078e02aa */
[----:B0-----:R0:W-:Y:S01]  /*396c0*/  @!P0 STG.E desc[UR6][R128.64], R162 ;  /* 0x000000a280008986 */ /* 0x0011e2000c101906 */
[----:B------:R-:W-:-:S13]  /*396d0*/  ISETP.GE.AND P0, PT, R214, 0x1, PT ;  /* 0x00000001d600780c */ /* 0x000fda0003f06270 */
[----:B0-----:R-:W-:Y:S05]  /*396e0*/  @!P0 BRA `(.L_x_21306) ;  /* 0x0000001000b88947 */ /* 0x001fea0003800000 */
[----:B------:R-:W2:Y:S04]  /*396f0*/  LDL R179, [R1+0xa0] ;  /* 0x0000a00001b37983 */ /* 0x000ea80000100800 */
[----:B------:R-:W3:Y:S04]  /*39700*/  LDL R178, [R1+0xa8] ;  /* 0x0000a80001b27983 */ /* 0x000ee80000100800 */
[----:B------:R-:W4:Y:S04]  /*39710*/  LDL R177, [R1+0xac] ;  /* 0x0000ac0001b17983 */ /* 0x000f280000100800 */
[----:B------:R-:W4:Y:S01]  /*39720*/  LDL R175, [R1+0xa4] ;  /* 0x0000a40001af7983 */ /* 0x000f220000100800 */
[----:B------:R-:W-:-:S03]  /*39730*/  VIADD R128, R214, 0xffffffff ;  /* 0xffffffffd6807836 */ /* 0x000fc60000000000 */
[----:B------:R-:W4:Y:S01]  /*39740*/  LDL R171, [R1+0xb8] ;  /* 0x0000b80001ab7983 */ /* 0x000f220000100800 */
[----:B------:R-:W-:-:S03]  /*39750*/  IMAD R128, R128, R252, RZ ;  /* 0x000000fc80807224 */ /* 0x000fc600078e02ff */
[----:B------:R-:W4:Y:S04]  /*39760*/  LDL R252, [R1+0xbc] ;  /* 0x0000bc0001fc7983 */ /* 0x000f280000100800 */
[----:B------:R-:W4:Y:S04]  /*39770*/  LDL R212, [R1+0xb4] ;  /* 0x0000b40001d47983 */ /* 0x000f280000100800 */
[----:B------:R-:W4:Y:S04]  /*39780*/  LDL R214, [R1+0xb0] ;  /* 0x0000b00001d67983 */ /* 0x000f280000100800 */
[----:B------:R-:W4:Y:S04]  /*39790*/  LDL R183, [R1+0x88] ;  /* 0x0000880001b77983 */ /* 0x000f280000100800 */
[----:B------:R-:W4:Y:S01]  /*397a0*/  LDL R181, [R1+0x8c] ;  /* 0x00008c0001b57983 */ /* 0x000f220000100800 */
[----:B------:R-:W-:-:S02]  /*397b0*/  SHF.R.S32.HI R129, RZ, 0x1f, R128 ;  /* 0x0000001fff817819 */ /* 0x000fc40000011480 */
[----:B------:R-:W-:Y:S02]  /*397c0*/  FSEL R170, R131, RZ, !P1 ;  /* 0x000000ff83aa7208 */ /* 0x000fe40004800000 */
[----:B------:R-:W-:-:S03]  /*397d0*/  LEA.HI R129, R129, R128, RZ, 0x3 ;  /* 0x0000008081817211 */ /* 0x000fc600078f18ff */
[C---:B------:R-:W-:Y:S01]  /*397e0*/  FADD.FTZ R128, -R170.reuse, R147 ;  /* 0x00000093aa807221 */ /* 0x040fe20000010100 */
[----:B------:R-:W-:Y:S01]  /*397f0*/  LEA.HI.SX32 R169, R129, R215, 0x1d ;  /* 0x000000d781a97211 */ /* 0x000fe200078feaff */
        /* <DEDUP_REMOVED lines=10> */
[----:B------:R-:W-:Y:S01]  /*398a0*/  FMUL.FTZ R129, R162, R129 ;  /* 0x00000081a2817220 */ /* 0x000fe20000410000 */
[----:B------:R-:W4:Y:S01]  /*398b0*/  LDL R152, [R1+0x94] ;  /* 0x0000940001987983 */ /* 0x000f220000100800 */
[----:B------:R-:W-:-:S03]  /*398c0*/  FADD.FTZ R146, -R170, R146 ;  /* 0x00000092aa927221 */ /* 0x000fc60000010100 */
[----:B------:R-:W4:Y:S01]  /*398d0*/  LDL R151, [R1+0x68] ;  /* 0x0000680001977983 */ /* 0x000f220000100800 */
[----:B------:R-:W-:-:S03]  /*398e0*/  FMUL.FTZ R146, R162, R146 ;  /* 0x00000092a2927220 */ /* 0x000fc60000410000 */
[----:B------:R-:W4:Y:S01]  /*398f0*/  LDL R150, [R1+0x6c] ;  /* 0x00006c0001967983 */ /* 0x000f220000100800 */
[C---:B------:R-:W-:Y:S01]  /*39900*/  FADD.FTZ R22, -R170.reuse, R22 ;  /* 0x00000016aa167221 */ /* 0x040fe20000010100 */
[C---:B------:R-:W-:Y:S01]  /*39910*/  FADD.FTZ R20, -R170.reuse, R20 ;  /* 0x00000014aa147221 */ /* 0x040fe20000010100 */
[----:B------:R-:W-:Y:S01]  /*39920*/  FADD.FTZ R21, -R170, R21 ;  /* 0x00000015aa157221 */ /* 0x000fe20000010100 */
[----:B------:R-:W4:Y:S01]  /*39930*/  LDL R215, [R1+0x20] ;  /* 0x0000200001d77983 */ /* 0x000f220000100800 */
[----:B--2---:R-:W-:-:S03]  /*39940*/  FFMA.FTZ R130, R130, R179, R120 ;  /* 0x000000b382827223 */ /* 0x004fc60000010078 */
[----:B------:R-:W2:Y:S01]  /*39950*/  LDL R179, [R1+0x90] ;  /* 0x0000900001b37983 */ /* 0x000ea20000100800 */
[----:B---3--:R-:W-:-:S03]  /*39960*/  FFMA.FTZ R147, R147, R178, R122 ;  /* 0x000000b293937223 */ /* 0x008fc6000001007a */
[----:B------:R-:W3:Y:S01]  /*39970*/  LDL R178, [R1+0x98] ;  /* 0x0000980001b27983 */ /* 0x000ee20000100800 */
[----:B----4-:R-:W-:-:S03]  /*39980*/  FFMA.FTZ R148, R148, R177, R123 ;  /* 0x000000b194947223 */ /* 0x010fc6000001007b */
[----:B------:R-:W4:Y:S01]  /*39990*/  LDL R177, [R1+0x80] ;  /* 0x0000800001b17983 */ /* 0x000f220000100800 */
[----:B------:R-:W-:Y:S01]  /*399a0*/  FFMA.FTZ R149, R131, R175, R121 ;  /* 0x000000af83957223 */ /* 0x000fe20000010079 */
[----:B------:R-:W-:Y:S02]  /*399b0*/  F2FP.BF16.F32.PACK_AB R131, R148, R147 ;  /* 0x000000939483723e */ /* 0x000fe400000010ff */
[----:B------:R-:W4:Y:S02]  /*399c0*/  LDL R175, [R1+0x84] ;  /* 0x0000840001af7983 */ /* 0x000f240000100800 */
[----:B------:R-:W-:Y:S02]  /*399d0*/  F2FP.BF16.F32.PACK_AB R130, R149, R130 ;  /* 0x000000829582723e */ /* 0x000fe400000010ff */
[----:B------:R-:W0:Y:S01]  /*399e0*/  LDC.64 R148, c[0x0][0x428] ;  /* 0x00010a00ff947b82 */ /* 0x000e220000000a00 */
[----:B------:R-:W-:Y:S01]  /*399f0*/  FFMA.FTZ R128, R128, R171, R126 ;  /* 0x000000ab80807223 */ /* 0x000fe2000001007e */
[----:B------:R-:W-:Y:S01]  /*39a00*/  FFMA.FTZ R129, R129, R252, R127 ;  /* 0x000000fc81817223 */ /* 0x000fe2000001007f */
[----:B------:R-:W4:Y:S04]  /*39a10*/  LDL R171, [R1+0x9c] ;  /* 0x00009c0001ab7983 */ /* 0x000f280000100800 */
[----:B------:R-:W-:Y:S01]  /*39a20*/  F2FP.BF16.F32.PACK_AB R129, R129, R128 ;  /* 0x000000808181723e */ /* 0x000fe200000010ff */
[----:B------:R-:W-:Y:S01]  /*39a30*/  FADD.FTZ R128, -R170, R145 ;  /* 0x00000091aa807221 */ /* 0x000fe20000010100 */
[----:B------:R-:W-:Y:S01]  /*39a40*/  FFMA.FTZ R146, R146, R212, R125 ;  /* 0x000000d492927223 */ /* 0x000fe2000001007d */
[----:B------:R-:W4:Y:S02]  /*39a50*/  LDL R145, [R1+0x78] ;  /* 0x0000780001917983 */ /* 0x000f240000100800 */
[C---:B------:R-:W-:Y:S01]  /*39a60*/  FMUL.FTZ R128, R162.reuse, R128 ;  /* 0x00000080a2807220 */ /* 0x040fe20000410000 */
[C---:B------:R-:W-:Y:S01]  /*39a70*/  FMUL.FTZ R22, R162.reuse, R22 ;  /* 0x00000016a2167220 */ /* 0x040fe20000410000 */
[C---:B------:R-:W-:Y:S01]  /*39a80*/  FMUL.FTZ R20, R162.reuse, R20 ;  /* 0x00000014a2147220 */ /* 0x040fe20000410000 */
[----:B------:R-:W-:Y:S01]  /*39a90*/  FMUL.FTZ R21, R162, R21 ;  /* 0x00000015a2157220 */ /* 0x000fe20000410000 */
[----:B------:R-:W-:Y:S01]  /*39aa0*/  FFMA.FTZ R128, R128, R214, R124 ;  /* 0x000000d680807223 */ /* 0x000fe2000001007c */
[----:B------:R-:W4:Y:S04]  /*39ab0*/  LDL R252, [R1+0x3c] ;  /* 0x00003c0001fc7983 */ /* 0x000f280000100800 */
[----:B------:R-:W-:Y:S01]  /*39ac0*/  F2FP.BF16.F32.PACK_AB R128, R146, R128 ;  /* 0x000000809280723e */ /* 0x000fe200000010ff */
[----:B------:R-:W4:Y:S01]  /*39ad0*/  LDL R212, [R1] ;  /* 0x0000000001d47983 */ /* 0x000f220000100800 */
[----:B0-----:R-:W-:-:S03]  /*39ae0*/  IMAD.WIDE.U32 R146, R169, 0x10, R148 ;  /* 0x00000010a9927825 */ /* 0x001fc600078e0094 */
[----:B------:R-:W4:Y:S04]  /*39af0*/  LDL R214, [R1+0x24] ;  /* 0x0000240001d67983 */ /* 0x000f280000100800 */
[----:B------:R0:W-:Y:S02]  /*39b00*/  STG.E.128 desc[UR6][R146.64], R128 ;  /* 0x0000008092007986 */ /* 0x0001e4000c101d06 */
[C---:B0-----:R-:W-:Y:S01]  /*39b10*/  FADD.FTZ R128, -R170.reuse, R143 ;  /* 0x0000008faa807221 */ /* 0x041fe20000010100 */
[C---:B------:R-:W-:Y:S01]  /*39b20*/  FADD.FTZ R129, -R170.reuse, R144 ;  /* 0x00000090aa817221 */ /* 0x040fe20000010100 */
[----:B------:R-:W-:Y:S01]  /*39b30*/  FADD.FTZ R130, -R170, R139 ;  /* 0x0000008baa827221 */ /* 0x000fe20000010100 */
[----:B------:R-:W4:Y:S01]  /*39b40*/  LDL R144, [R1+0x60] ;  /* 0x0000600001907983 */ /* 0x000f220000100800 */
[C---:B------:R-:W-:Y:S01]  /*39b50*/  FMUL.FTZ R128, R162.reuse, R128 ;  /* 0x00000080a2807220 */ /* 0x040fe20000410000 */
[----:B------:R-:W-:-:S02]  /*39b60*/  FMUL.FTZ R129, R162, R129 ;  /* 0x00000081a2817220 */ /* 0x000fc40000410000 */
[----:B------:R-:W4:Y:S01]  /*39b70*/  LDL R143, [R1+0x64] ;  /* 0x00006400018f7983 */ /* 0x000f220000100800 */
[----:B------:R-:W-:Y:S01]  /*39b80*/  FFMA.FTZ R128, R128, R183, R114 ;  /* 0x000000b780807223 */ /* 0x000fe20000010072 */
[----:B------:R-:W-:Y:S01]  /*39b90*/  FFMA.FTZ R129, R129, R181, R115 ;  /* 0x000000b581817223 */ /* 0x000fe20000010073 */
[C---:B------:R-:W-:Y:S01]  /*39ba0*/  FADD.FTZ R139, -R170.reuse, R142 ;  /* 0x0000008eaa8b7221 */ /* 0x040fe20000010100 */
[----:B------:R-:W4:Y:S03]  /*39bb0*/  LDL R146, [R1+0x70] ;  /* 0x0000700001927983 */ /* 0x000f260000100800 */
[----:B------:R-:W-:Y:S01]  /*39bc0*/  F2FP.BF16.F32.PACK_AB R131, R129, R128 ;  /* 0x000000808183723e */ /* 0x000fe200000010ff */
[C---:B------:R-:W-:Y:S01]  /*39bd0*/  FADD.FTZ R129, -R170.reuse, R138 ;  /* 0x0000008aaa817221 */ /* 0x040fe20000010100 */
[C---:B------:R-:W-:Y:S01]  /*39be0*/  FADD.FTZ R138, -R170.reuse, R141 ;  /* 0x0000008daa8a7221 */ /* 0x040fe20000010100 */
[----:B------:R-:W4:Y:S04]  /*39bf0*/  LDL R142, [R1+0x7c] ;  /* 0x00007c00018e7983 */ /* 0x000f280000100800 */
[----:B------:R-:W4:Y:S01]  /*39c00*/  LDL R141, [R1+0x74] ;  /* 0x00007400018d7983 */ /* 0x000f220000100800 */
[----:B------:R-:W-:Y:S01]  /*39c10*/  FADD.FTZ R128, -R170, R137 ;  /* 0x00000089aa807221 */ /* 0x000fe20000010100 */
[C---:B------:R-:W-:Y:S01]  /*39c20*/  FMUL.FTZ R130, R162.reuse, R130 ;  /* 0x00000082a2827220 */ /* 0x040fe20000410000 */
[C---:B------:R-:W-:Y:S01]  /*39c30*/  FMUL.FTZ R138, R162.reuse, R138 ;  /* 0x0000008aa28a7220 */ /* 0x040fe20000410000 */
[C---:B------:R-:W-:Y:S01]  /*39c40*/  FMUL.FTZ R129, R162.reuse, R129 ;  /* 0x00000081a2817220 */ /* 0x040fe20000410000 */
[----:B------:R-:W-:Y:S01]  /*39c50*/  FMUL.FTZ R128, R162, R128 ;  /* 0x00000080a2807220 */ /* 0x000fe20000410000 */
[----:B------:R-:W-:Y:S01]  /*39c60*/  FADD.FTZ R137, -R170, R140 ;  /* 0x0000008caa897221 */ /* 0x000fe20000010100 */
[C---:B------:R-:W-:Y:S01]  /*39c70*/  FMUL.FTZ R139, R162.reuse, R139 ;  /* 0x0000008ba28b7220 */ /* 0x040fe20000410000 */
[----:B------:R-:W4:Y:S02]  /*39c80*/  LDL R183, [R1+0x8] ;  /* 0x0000080001b77983 */ /* 0x000f240000100800 */
[----:B------:R-:W-:-:S02]  /*39c90*/  FMUL.FTZ R137, R162, R137 ;  /* 0x00000089a2897220 */ /* 0x000fc40000410000 */
[----:B------:R-:W4:Y:S01]  /*39ca0*/  LDL R181, [R1+0xc] ;  /* 0x00000c0001b57983 */ /* 0x000f220000100800 */
[----:B--2---:R-:W-:-:S03]  /*39cb0*/  FFMA.FTZ R128, R128, R179, R116 ;  /* 0x000000b380807223 */ /* 0x004fc60000010074 */
[----:B------:R-:W2:Y:S01]  /*39cc0*/  LDL R179, [R1+0x4] ;  /* 0x0000040001b37983 */ /* 0x000ea20000100800 */
[----:B---3--:R-:W-:-:S03]  /*39cd0*/  FFMA.FTZ R140, R130, R178, R118 ;  /* 0x000000b2828c7223 */ /* 0x008fc60000010076 */
[----:B------:R-:W3:Y:S01]  /*39ce0*/  LDL R178, [R1+0x10] ;  /* 0x0000100001b27983 */ /* 0x000ee20000100800 */
[----:B----4-:R-:W-:Y:S01]  /*39cf0*/  FFMA.FTZ R130, R138, R177, R112 ;  /* 0x000000b18a827223 */ /* 0x010fe20000010070 */
[----:B------:R-:W-:Y:S02]  /*39d00*/  FFMA.FTZ R138, R129, R152, R117 ;  /* 0x00000098818a7223 */ /* 0x000fe40000010075 */
[----:B------:R-:W4:Y:S01]  /*39d10*/  LDL R177, [R1+0x14] ;  /* 0x0000140001b17983 */ /* 0x000f220000100800 */
[----:B------:R-:W-:Y:S02]  /*39d20*/  FFMA.FTZ R139, R139, R175, R113 ;  /* 0x000000af8b8b7223 */ /* 0x000fe40000010071 */
[----:B------:R-:W-:Y:S01]  /*39d30*/  F2FP.BF16.F32.PACK_AB R128, R138, R128 ;  /* 0x000000808a80723e */ /* 0x000fe200000010ff */
[----:B------:R-:W2:Y:S01]  /*39d40*/  LDL R175, [R1+0x18] ;  /* 0x0000180001af7983 */ /* 0x000ea20000100800 */
[----:B------:R-:W-:Y:S01]  /*39d50*/  IADD3 R138, PT, PT, R169, 0x20, RZ ;  /* 0x00000020a98a7810 */ /* 0x000fe20007ffe0ff */
[----:B------:R-:W-:Y:S01]  /*39d60*/  FFMA.FTZ R137, R137, R171, R119 ;  /* 0x000000ab89897223 */ /* 0x000fe20000010077 */
[----:B------:R-:W-:-:S03]  /*39d70*/  F2FP.BF16.F32.PACK_AB R130, R139, R130 ;  /* 0x000000828b82723e */ /* 0x000fc600000010ff */
[----:B------:R-:W-:Y:S01]  /*39d80*/  IMAD.WIDE.U32 R138, R138, 0x10, R148 ;  /* 0x000000108a8a7825 */ /* 0x000fe200078e0094 */
[----:B------:R-:W2:Y:S01]  /*39d90*/  LDL R171, [R1+0x1c] ;  /* 0x00001c0001ab7983 */ /* 0x000ea20000100800 */
[----:B------:R-:W-:-:S05]  /*39da0*/  F2FP.BF16.F32.PACK_AB R129, R137, R140 ;  /* 0x0000008c8981723e */ /* 0x000fca00000010ff */
[----:B------:R0:W-:Y:S02]  /*39db0*/  STG.E.128 desc[UR6][R138.64], R128 ;  /* 0x000000808a007986 */ /* 0x0001e4000c101d06 */
[C---:B0-----:R-:W-:Y:S01]  /*39dc0*/  FADD.FTZ R128, -R170.reuse, R135 ;  /* 0x00000087aa807221 */ /* 0x041fe20000010100 */
[----:B------:R-:W-:-:S03]  /*39dd0*/  FADD.FTZ R129, -R170, R136 ;  /* 0x00000088aa817221 */ /* 0x000fc60000010100 */
[C---:B------:R-:W-:Y:S01]  /*39de0*/  FMUL.FTZ R128, R162.reuse, R128 ;  /* 0x00000080a2807220 */ /* 0x040fe20000410000 */
[----:B------:R-:W-:-:S03]  /*39df0*/  FMUL.FTZ R129, R162, R129 ;  /* 0x00000081a2817220 */ /* 0x000fc60000410000 */
[----:B------:R-:W-:Y:S01]  /*39e00*/  FFMA.FTZ R128, R128, R151, R190 ;  /* 0x0000009780807223 */ /* 0x000fe200000100be */
[----:B------:R-:W-:Y:S01]  /*39e10*/  FFMA.FTZ R129, R129, R150, R191 ;  /* 0x0000009681817223 */ /* 0x000fe200000100bf */
[----:B------:R-:W-:-:S04]  /*39e20*/  FADD.FTZ R130, -R170, R134 ;  /* 0x00000086aa827221 */ /* 0x000fc80000010100 */
[----:B------:R-:W-:Y:S01]  /*39e30*/  F2FP.BF16.F32.PACK_AB R131, R129, R128 ;  /* 0x000000808183723e */ /* 0x000fe200000010ff */
[C---:B------:R-:W-:Y:S01]  /*39e40*/  FADD.FTZ R129, -R170.reuse, R133 ;  /* 0x00000085aa817221 */ /* 0x040fe20000010100 */
[----:B------:R-:W-:Y:S01]  /*39e50*/  FADD.FTZ R128, -R170, R132 ;  /* 0x00000084aa807221 */ /* 0x000fe20000010100 */
[C---:B------:R-:W-:Y:S02]  /*39e60*/  FMUL.FTZ R130, R162.reuse, R130 ;  /* 0x00000082a2827220 */ /* 0x040fe40000410000 */
[C---:B------:R-:W-:Y:S01]  /*39e70*/  FMUL.FTZ R129, R162.reuse, R129 ;  /* 0x00000081a2817220 */ /* 0x040fe20000410000 */
[----:B------:R-:W-:Y:S01]  /*39e80*/  FMUL.FTZ R128, R162, R128 ;  /* 0x00000080a2807220 */ /* 0x000fe20000410000 */
[----:B------:R-:W-:Y:S02]  /*39e90*/  FFMA.FTZ R22, R22, R145, R186 ;  /* 0x0000009116167223 */ /* 0x000fe400000100ba */
[----:B------:R-:W-:Y:S01]  /*39ea0*/  FFMA.FTZ R129, R129, R144, R188 ;  /* 0x0000009081817223 */ /* 0x000fe200000100bc */
[----:B------:R-:W-:Y:S01]  /*39eb0*/  FFMA.FTZ R130, R130, R143, R189 ;  /* 0x0000008f82827223 */ /* 0x000fe200000100bd */
[----:B------:R-:W-:-:S04]  /*39ec0*/  FFMA.FTZ R20, R20, R146, R184 ;  /* 0x0000009214147223 */ /* 0x000fc800000100b8 */
[----:B------:R-:W-:Y:S01]  /*39ed0*/  F2FP.BF16.F32.PACK_AB R130, R130, R129 ;  /* 0x000000818282723e */ /* 0x000fe200000010ff */
[----:B------:R-:W-:Y:S01]  /*39ee0*/  FFMA.FTZ R128, R128, R142, R187 ;  /* 0x0000008e80807223 */ /* 0x000fe200000100bb */
[----:B------:R-:W-:-:S04]  /*39ef0*/  FFMA.FTZ R21, R21, R141, R185 ;  /* 0x0000008d15157223 */ /* 0x000fc800000100b9 */
[----:B------:R-:W-:Y:S01]  /*39f00*/  F2FP.BF16.F32.PACK_AB R129, R128, R22 ;  /* 0x000000168081723e */ /* 0x000fe200000010ff */
[C---:B------:R-:W-:Y:S01]  /*39f10*/  FADD.FTZ R137, -R170.reuse, R167 ;  /* 0x000000a7aa897221 */ /* 0x040fe20000010100 */
[C---:B------:R-:W-:Y:S01]  /*39f20*/  FADD.FTZ R138, -R170.reuse, R168 ;  /* 0x000000a8aa8a7221 */ /* 0x040fe20000010100 */
[----:B------:R-:W2:Y:S01]  /*39f30*/  LDL R167, [R1+0x4c] ;  /* 0x00004c0001a77983 */ /* 0x000ea20000100800 */
[----:B------:R-:W-:Y:S01]  /*39f40*/  F2FP.BF16.F32.PACK_AB R128, R21, R20 ;  /* 0x000000141580723e */ /* 0x000fe200000010ff */
[----:B------:R-:W-:Y:S02]  /*39f50*/  VIADD R20, R169, 0x40 ;  /* 0x00000040a9147836 */ /* 0x000fe40000000000 */
[----:B------:R-:W2:Y:S01]  /*39f60*/  LDL R168, [R1+0x48] ;  /* 0x0000480001a87983 */ /* 0x000ea20000100800 */
[----:B------:R-:W-:Y:S01]  /*39f70*/  FADD.FTZ R135, -R170, R165 ;  /* 0x000000a5aa877221 */ /* 0x000fe20000010100 */
[----:B------:R-:W-:-:S04]  /*39f80*/  IMAD.WIDE.U32 R20, R20, 0x10, R148 ;  /* 0x0000001014147825 */ /* 0x000fc800078e0094 */
[C---:B------:R-:W-:Y:S01]  /*39f90*/  FADD.FTZ R134, -R170.reuse, R164 ;  /* 0x000000a4aa867221 */ /* 0x040fe20000010100 */
[----:B------:R-:W2:Y:S01]  /*39fa0*/  LDL R165, [R1+0x54] ;  /* 0x0000540001a57983 */ /* 0x000ea20000100800 */
[C---:B------:R-:W-:Y:S01]  /*39fb0*/  FADD.FTZ R133, -R170.reuse, R163 ;  /* 0x000000a3aa857221 */ /* 0x040fe20000010100 */
[C---:B------:R-:W-:Y:S02]  /*39fc0*/  FADD.FTZ R132, -R170.reuse, R160 ;  /* 0x000000a0aa847221 */ /* 0x040fe40000010100 */
[----:B------:R-:W2:Y:S04]  /*39fd0*/  LDL R164, [R1+0x58] ;  /* 0x0000580001a47983 */ /* 0x000ea80000100800 */
[----:B------:R-:W2:Y:S01]  /*39fe0*/  LDL R163, [R1+0x40] ;  /* 0x0000400001a37983 */ /* 0x000ea20000100800 */
[----:B------:R-:W-:-:S03]  /*39ff0*/  FADD.FTZ R22, -R170, R26 ;  /* 0x0000001aaa167221 */ /* 0x000fc60000010100 */
[----:B------:R0:W-:Y:S04]  /*3a000*/  STG.E.128 desc[UR6][R20.64], R128 ;  /* 0x0000008014007986 */ /* 0x0001e8000c101d06 */
[----:B------:R-:W2:Y:S01]  /*3a010*/  LDL R160, [R1+0x44] ;  /* 0x0000440001a07983 */ /* 0x000ea20000100800 */
[C---:B------:R-:W-:Y:S01]  /*3a020*/  FADD.FTZ R26, -R170.reuse, R30 ;  /* 0x0000001eaa1a7221 */ /* 0x040fe20000010100 */
[C---:B------:R-:W-:Y:S01]  /*3a030*/  FADD.FTZ R30, -R170.reuse, R34 ;  /* 0x00000022aa1e7221 */ /* 0x040fe20000010100 */
[C---:B------:R-:W-:Y:S01]  /*3a040*/  FADD.FTZ R34, -R170.reuse, R38 ;  /* 0x00000026aa227221 */ /* 0x040fe20000010100 */
[C---:B------:R-:W-:Y:S02]  /*3a050*/  FADD.FTZ R38, -R170.reuse, R155 ;  /* 0x0000009baa267221 */ /* 0x040fe40000010100 */
[----:B------:R-:W2:Y:S01]  /*3a060*/  LDL R155, [R1+0x34] ;  /* 0x00003400019b7983 */ /* 0x000ea20000100800 */
[C---:B0-----:R-:W-:Y:S01]  /*3a070*/  FADD.FTZ R131, -R170.reuse, R159 ;  /* 0x0000009faa837221 */ /* 0x041fe20000010100 */
[----:B------:R-:W-:-:S02]  /*3a080*/  FADD.FTZ R21, -R170, R25 ;  /* 0x00000019aa157221 */ /* 0x000fc40000010100 */
[----:B------:R-:W2:Y:S01]  /*3a090*/  LDL R159, [R1+0x5c] ;  /* 0x00005c00019f7983 */ /* 0x000ea20000100800 */
        /* <DEDUP_REMOVED lines=10> */
[----:B------:R-:W2:Y:S04]  /*3a140*/  LDL R166, [R1+0x50] ;  /* 0x0000500001a67983 */ /* 0x000ea80000100800 */
        /* <DEDUP_REMOVED lines=10> */
[----:B------:R-:W-:Y:S01]  /*3a1f0*/  FMUL.FTZ R139, R162, R15 ;  /* 0x0000000fa28b7220 */ /* 0x000fe20000410000 */
[----:B------:R-:W-:Y:S01]  /*3a200*/  FADD.FTZ R36, -R170, R153 ;  /* 0x00000099aa247221 */ /* 0x000fe20000010100 */
[C---:B------:R-:W-:Y:S01]  /*3a210*/  FMUL.FTZ R15, R162.reuse, R18 ;  /* 0x00000012a20f7220 */ /* 0x040fe20000410000 */
[C---:B------:R-:W-:Y:S01]  /*3a220*/  FMUL.FTZ R145, R162.reuse, R19 ;  /* 0x00000013a2917220 */ /* 0x040fe20000410000 */
[----:B------:R-:W-:Y:S01]  /*3a230*/  FMUL.FTZ R153, R162, R132 ;  /* 0x00000084a2997220 */ /* 0x000fe20000410000 */
[----:B------:R-:W-:Y:S01]  /*3a240*/  FADD.FTZ R13, -R170, R13 ;  /* 0x0000000daa0d7221 */ /* 0x000fe20000010100 */
[----:B------:R-:W-:Y:S01]  /*3a250*/  FMUL.FTZ R132, R162, R136 ;  /* 0x00000088a2847220 */ /* 0x000fe20000410000 */
[----:B------:R-:W-:Y:S01]  /*3a260*/  FADD.FTZ R14, -R170, R14 ;  /* 0x0000000eaa0e7221 */ /* 0x000fe20000010100 */
[----:B------:R-:W-:Y:S01]  /*3a270*/  FMUL.FTZ R136, R162, R141 ;  /* 0x0000008da2887220 */ /* 0x000fe20000410000 */
[C---:B------:R-:W-:Y:S01]  /*3a280*/  FADD.FTZ R16, -R170.reuse, R16 ;  /* 0x00000010aa107221 */ /* 0x040fe20000010100 */
[----:B------:R-:W-:Y:S01]  /*3a290*/  FADD.FTZ R17, -R170, R17 ;  /* 0x00000011aa117221 */ /* 0x000fe20000010100 */
[C---:B------:R-:W-:Y:S01]  /*3a2a0*/  FMUL.FTZ R13, R162.reuse, R13 ;  /* 0x0000000da20d7220 */ /* 0x040fe20000410000 */
[C---:B------:R-:W-:Y:S01]  /*3a2b0*/  FMUL.FTZ R14, R162.reuse, R14 ;  /* 0x0000000ea20e7220 */ /* 0x040fe20000410000 */
[C---:B------:R-:W-:Y:S01]  /*3a2c0*/  FMUL.FTZ R16, R162.reuse, R16 ;  /* 0x00000010a2107220 */ /* 0x040fe20000410000 */
[----:B------:R-:W-:Y:S01]  /*3a2d0*/  FMUL.FTZ R140, R162, R17 ;  /* 0x00000011a28c7220 */ /* 0x000fe20000410000 */
        /* <DEDUP_REMOVED lines=13> */
[----:B------:R-:W-:Y:S01]  /*3a3b0*/  FADD.FTZ R31, -R170, R31 ;  /* 0x0000001faa1f7221 */ /* 0x000fe20000010100 */
[C---:B------:R-:W-:Y:S01]  /*3a3c0*/  FMUL.FTZ R146, R162.reuse, R33 ;  /* 0x00000021a2927220 */ /* 0x040fe20000410000 */
[----:B------:R-:W-:Y:S01]  /*3a3d0*/  FMUL.FTZ R150, R162, R34 ;  /* 0x00000022a2967220 */ /* 0x000fe20000410000 */
[----:B------:R-:W-:Y:S01]  /*3a3e0*/  FFMA.FTZ R22, R22, R252, R203 ;  /* 0x000000fc16167223 */ /* 0x000fe200000100cb */
[C---:B------:R-:W-:Y:S01]  /*3a3f0*/  FMUL.FTZ R19, R162.reuse, R25 ;  /* 0x00000019a2137220 */ /* 0x040fe20000410000 */
[----:B------:R-:W-:Y:S01]  /*3a400*/  FFMA.FTZ R27, R27, R214, R205 ;  /* 0x000000d61b1b7223 */ /* 0x000fe200000100cd */
[C---:B------:R-:W-:Y:S01]  /*3a410*/  FMUL.FTZ R20, R162.reuse, R31 ;  /* 0x0000001fa2147220 */ /* 0x040fe20000410000 */
[C---:B------:R-:W-:Y:S01]  /*3a420*/  FMUL.FTZ R25, R162.reuse, R29 ;  /* 0x0000001da2197220 */ /* 0x040fe20000410000 */
[----:B------:R-:W-:Y:S01]  /*3a430*/  FMUL.FTZ R31, R162, R38 ;  /* 0x00000026a21f7220 */ /* 0x000fe20000410000 */
[----:B------:R-:W-:Y:S01]  /*3a440*/  FADD.FTZ R12, -R170, R12 ;  /* 0x0000000caa0c7221 */ /* 0x000fe20000010100 */
[C---:B------:R-:W-:Y:S01]  /*3a450*/  FMUL.FTZ R24, R162.reuse, R28 ;  /* 0x0000001ca2187220 */ /* 0x040fe20000410000 */
[C---:B------:R-:W-:Y:S01]  /*3a460*/  FMUL.FTZ R152, R162.reuse, R131 ;  /* 0x00000083a2987220 */ /* 0x040fe20000410000 */
[----:B------:R-:W-:Y:S01]  /*3a470*/  FMUL.FTZ R38, R162, R128 ;  /* 0x00000080a2267220 */ /* 0x000fe20000410000 */
[----:B------:R-:W-:Y:S01]  /*3a480*/  FADD.FTZ R142, -R170, R213 ;  /* 0x000000d5aa8e7221 */ /* 0x000fe20000010100 */
        /* <DEDUP_REMOVED lines=12> */
[C---:B------:R-:W-:Y:S01]  /*3a550*/  IADD3 R32, PT, PT, R169.reuse, 0x60, RZ ;  /* 0x00000060a9207810 */ /* 0x040fe20007ffe0ff */
[C---:B------:R-:W-:Y:S01]  /*3a560*/  VIADD R36, R169.reuse, 0x80 ;  /* 0x00000080a9247836 */ /* 0x040fe20000000000 */
[C---:B------:R-:W-:Y:S01]  /*3a570*/  IADD3 R35, PT, PT, R169.reuse, 0xa0, RZ ;  /* 0x000000a0a9237810 */ /* 0x040fe20007ffe0ff */
[C---:B------:R-:W-:Y:S01]  /*3a580*/  VIADD R34, R169.reuse, 0xc0 ;  /* 0x000000c0a9227836 */ /* 0x040fe20000000000 */
[----:B------:R-:W-:Y:S01]  /*3a590*/  IADD3 R130, PT, PT, R169, 0xe0, RZ ;  /* 0x000000e0a9827810 */ /* 0x000fe20007ffe0ff */
[----:B------:R-:W-:Y:S01]  /*3a5a0*/  FFMA.FTZ R132, R132, R243, R231 ;  /* 0x000000f384847223 */ /* 0x000fe200000100e7 */
[----:B------:R-:W-:Y:S01]  /*3a5b0*/  FFMA.FTZ R134, R134, R241, R229 ;  /* 0x000000f186867223 */ /* 0x000fe200000100e5 */
[----:B------:R-:W-:-:S04]  /*3a5c0*/  IMAD.WIDE.U32 R32, R32, 0x10, R148 ;  /* 0x0000001020207825 */ /* 0x000fc800078e0094 */
[----:B------:R-:W-:-:S04]  /*3a5d0*/  IMAD.WIDE.U32 R128, R36, 0x10, R148 ;  /* 0x0000001024807825 */ /* 0x000fc800078e0094 */
[----:B------:R-:W-:-:S04]  /*3a5e0*/  IMAD.WIDE.U32 R36, R35, 0x10, R148 ;  /* 0x0000001023247825 */ /* 0x000fc800078e0094 */
[----:B------:R-:W-:-:S04]  /*3a5f0*/  IMAD.WIDE.U32 R34, R34, 0x10, R148 ;  /* 0x0000001022227825 */ /* 0x000fc800078e0094 */
[----:B------:R-:W-:-:S04]  /*3a600*/  IMAD.WIDE.U32 R130, R130, 0x10, R148 ;  /* 0x0000001082827825 */ /* 0x000fc800078e0094 */
[----:B---3--:R-:W-:Y:S01]  /*3a610*/  FFMA.FTZ R20, R20, R178, R208 ;  /* 0x000000b214147223 */ /* 0x008fe200000100d0 */
[----:B----4-:R-:W-:-:S05]  /*3a620*/  FFMA.FTZ R24, R24, R177, R209 ;  /* 0x000000b118187223 */ /* 0x010fca00000100d1 */
[----:B------:R-:W-:Y:S01]  /*3a630*/  F2FP.BF16.F32.PACK_AB R20, R24, R20 ;  /* 0x000000141814723e */ /* 0x000fe200000010ff */
[----:B------:R-:W-:Y:S01]  /*3a640*/  FFMA.FTZ R24, R28, R248, R220 ;  /* 0x000000f81c187223 */ /* 0x000fe200000100dc */
[----:B------:R-:W-:Y:S01]  /*3a650*/  FFMA.FTZ R28, R133, R240, R228 ;  /* 0x000000f0851c7223 */ /* 0x000fe200000100e4 */
[----:B------:R-:W-:-:S04]  /*3a660*/  FFMA.FTZ R133, R142, R239, R235 ;  /* 0x000000ef8e857223 */ /* 0x000fc800000100eb */
[----:B------:R-:W-:Y:S01]  /*3a670*/  F2FP.BF16.F32.PACK_AB R28, R134, R28 ;  /* 0x0000001c861c723e */ /* 0x000fe200000010ff */
[----:B--2---:R-:W-:Y:S01]  /*3a680*/  FFMA.FTZ R141, R145, R167, R199 ;  /* 0x000000a7918d7223 */ /* 0x004fe200000100c7 */
[----:B------:R-:W-:-:S05]  /*3a690*/  FFMA.FTZ R15, R15, R168, R198 ;  /* 0x000000a80f0f7223 */ /* 0x000fca00000100c6 */
[----:B------:R-:W-:Y:S01]  /*3a6a0*/  F2FP.BF16.F32.PACK_AB R15, R141, R15 ;  /* 0x0000000f8d0f723e */ /* 0x000fe200000010ff */
[----:B------:R-:W-:Y:S01]  /*3a6b0*/  FFMA.FTZ R141, R13, R165, R193 ;  /* 0x000000a50d8d7223 */ /* 0x000fe200000100c1 */
[----:B------:R-:W-:Y:S01]  /*3a6c0*/  FFMA.FTZ R13, R14, R164, R194 ;  /* 0x000000a40e0d7223 */ /* 0x000fe200000100c2 */
[----:B------:R-:W-:Y:S01]  /*3a6d0*/  FFMA.FTZ R14, R16, R163, R196 ;  /* 0x000000a3100e7223 */ /* 0x000fe200000100c4 */
[----:B------:R-:W-:Y:S01]  /*3a6e0*/  FFMA.FTZ R16, R140, R160, R197 ;  /* 0x000000a08c107223 */ /* 0x000fe200000100c5 */
[----:B------:R-:W-:-:S04]  /*3a6f0*/  FFMA.FTZ R140, R144, R179, R217 ;  /* 0x000000b3908c7223 */ /* 0x000fc800000100d9 */
[----:B------:R-:W-:Y:S01]  /*3a700*/  F2FP.BF16.F32.PACK_AB R14, R16, R14 ;  /* 0x0000000e100e723e */ /* 0x000fe200000010ff */
        /* <DEDUP_REMOVED lines=8> */
[----:B------:R-:W-:Y:S02]  /*3a790*/  FFMA.FTZ R30, R150, R181, R219 ;  /* 0x000000b5961e7223 */ /* 0x000fe400000100db */
[----:B------:R-:W-:Y:S02]  /*3a7a0*/  F2FP.BF16.F32.PACK_AB R17, R22, R17 ;  /* 0x000000111611723e */ /* 0x000fe400000010ff */
        /* <DEDUP_REMOVED lines=24> */
[----:B------:R-:W-:Y:S02]  /*3a930*/  F2FP.BF16.F32.PACK_AB R26, R139, R26 ;  /* 0x0000001a8b1a723e */ /* 0x000fe400000010ff */
[----:B------:R-:W-:Y:S01]  /*3a940*/  F2FP.BF16.F32.PACK_AB R24, R30, R24 ;  /* 0x000000181e18723e */ /* 0x000fe200000010ff */
[----:B------:R0:W-:Y:S01]  /*3a950*/  STG.E.128 desc[UR6][R32.64], R12 ;  /* 0x0000000c20007986 */ /* 0x0001e2000c101d06 */
[----:B------:R-:W-:Y:S02]  /*3a960*/  F2FP.BF16.F32.PACK_AB R31, R133, R31 ;  /* 0x0000001f851f723e */ /* 0x000fe400000010ff */
[----:B------:R-:W-:Y:S02]  /*3a970*/  F2FP.BF16.F32.PACK_AB R30, R135, R38 ;  /* 0x00000026871e723e */ /* 0x000fe400000010ff */
[----:B------:R-:W-:Y:S01]  /*3a980*/  F2FP.BF16.F32.PACK_AB R29, R132, R29 ;  /* 0x0000001d841d723e */ /* 0x000fe200000010ff */
[----:B------:R0:W-:Y:S04]  /*3a990*/  STG.E.128 desc[UR6][R128.64], R16 ;  /* 0x0000001080007986 */ /* 0x0001e8000c101d06 */
[----:B------:R0:W-:Y:S04]  /*3a9a0*/  STG.E.128 desc[UR6][R36.64], R20 ;  /* 0x0000001424007986 */ /* 0x0001e8000c101d06 */
[----:B------:R0:W-:Y:S04]  /*3a9b0*/  STG.E.128 desc[UR6][R34.64], R24 ;  /* 0x0000001822007986 */ /* 0x0001e8000c101d06 */
[----:B------:R0:W-:Y:S02]  /*3a9c0*/  STG.E.128 desc[UR6][R130.64], R28 ;  /* 0x0000001c82007986 */ /* 0x0001e4000c101d06 */
.L_x_21306:
[----:B------:R-:W-:Y:S05]  /*3a9d0*/  BSYNC.RECONVERGENT B0 ;  /* 0x0000000000007941 */ /* 0x000fea0003800200 */
.L_x_21305:
[----:B0-----:R-:W0:Y:S02]  /*3a9e0*/  LDC.64 R12, c[0x0][0x380] ;  /* 0x0000e000ff0c7b82 */ /* 0x001e240000000a00 */
[----:B0-----:R-:W-:-:S05]  /*3a9f0*/  IMAD R2, R12, 0x4, R2 ;  /* 0x000000040c027824 */ /* 0x001fca00078e0202 */
[----:B------:R-:W-:-:S13]  /*3aa00*/  ISETP.GE.AND P0, PT, R2, R13, PT ;  /* 0x0000000d0200720c */ /* 0x000fda0003f06270 */
[----:B------:R-:W-:Y:S05]  /*3aa10*/  @!P0 BRA `(.L_x_21307) ;  /* 0xfffffc6800008947 */ /* 0x000fea000383ffff */
[----:B------:R-:W-:Y:S05]  /*3aa20*/  EXIT ;  /* 0x000000000000794d */ /* 0x000fea0003800000 */
.L_x_21304:
        /* <DEDUP_REMOVED lines=8> */
.L_x_21309:
[----:B------:R-:W-:Y:S05]  /*3aab0*/  BSYNC B0 ;  /* 0x0000000000007941 */ /* 0x000fea0003800000 */
.L_x_21308:
        /* <DEDUP_REMOVED lines=9> */
.L_x_21310:
[----:B------:R-:W-:Y:S02]  /*3ab50*/  IMAD.MOV.U32 R130, RZ, RZ, 0x4 ;  /* 0x00000004ff827424 */ /* 0x000fe400078e00ff */
[----:B------:R-:W-:Y:S01]  /*3ab60*/  FADD.FTZ R131, R131, R128 ;  /* 0x0000008083837221 */ /* 0x000fe20000010000 */
[----:B------:R-:W-:-:S04]  /*3ab70*/  MOV R128, 0xffffffff ;  /* 0xffffffff00807802 */ /* 0x000fc80000000f00 */
[----:B------:R-:W-:-:S07]  /*3ab80*/  MOV R169, R131 ;  /* 0x0000008300a97202 */ /* 0x000fce0000000f00 */
[----:B------:R-:W-:Y:S05]  /*3ab90*/  WARPSYNC.COLLECTIVE R128, `(.L_x_21311) ;  /* 0x0000000080087348 */ /* 0x000fea0003c00000 */
[----:B------:R0:W1:Y:S02]  /*3aba0*/  SHFL.BFLY P1, R128, R169, R130, R129 ;  /* 0x0c000082a9807389 */ /* 0x0000640000020081 */
[----:B01----:R-:W-:Y:S05]  /*3abb0*/  ENDCOLLECTIVE ;  /* 0x000000000000791b */ /* 0x003fea0003800000 */
.L_x_21311:
[----:B------:R-:W-:Y:S02]  /*3abc0*/  HFMA2 R130, -RZ, RZ, 0, 4.76837158203125e-07 ;  /* 0x00000008ff827431 */ /* 0x000fe400000001ff */
[----:B------:R-:W-:Y:S01]  /*3abd0*/  FADD.FTZ R131, R131, R128 ;  /* 0x0000008083837221 */ /* 0x000fe20000010000 */
[----:B------:R-:W-:-:S03]  /*3abe0*/  IMAD.MOV.U32 R128, RZ, RZ, -0x1 ;  /* 0xffffffffff807424 */ /* 0x000fc600078e00ff */
[----:B------:R-:W-:-:S07]  /*3abf0*/  IMAD.MOV.U32 R169, RZ, RZ, R131 ;  /* 0x000000ffffa97224 */ /* 0x000fce00078e0083 */
[----:B------:R-:W-:Y:S05]  /*3ac00*/  WARPSYNC.COLLECTIVE R128, `(.L_x_21312) ;  /* 0x0000000080087348 */ /* 0x000fea0003c00000 */
[----:B------:R0:W1:Y:S02]  /*3ac10*/  SHFL.BFLY P1, R128, R169, R130, R129 ;  /* 0x0c000082a9807389 */ /* 0x0000640000020081 */
[----:B01----:R-:W-:Y:S05]  /*3ac20*/  ENDCOLLECTIVE ;  /* 0x000000000000791b */ /* 0x003fea0003800000 */
.L_x_21312:
[----:B------:R-:W-:Y:S02]  /*3ac30*/  IMAD.MOV.U32 R130, RZ, RZ, 0x10 ;  /* 0x00000010ff827424 */ /* 0x000fe400078e00ff */
[----:B------:R-:W-:Y:S01]  /*3ac40*/  FADD.FTZ R131, R131, R128 ;  /* 0x0000008083837221 */ /* 0x000fe20000010000 */
[----:B------:R-:W-:-:S04]  /*3ac50*/  MOV R128, 0xffffffff ;  /* 0xffffffff00807802 */ /* 0x000fc80000000f00 */
[----:B------:R-:W-:-:S07]  /*3ac60*/  MOV R169, R131 ;  /* 0x0000008300a97202 */ /* 0x000fce0000000f00 */
[----:B------:R-:W-:Y:S05]  /*3ac70*/  WARPSYNC.COLLECTIVE R128, `(.L_x_21313) ;  /* 0x0000000080087348 */ /* 0x000fea0003c00000 */
[----:B------:R0:W1:Y:S02]  /*3ac80*/  SHFL.BFLY P1, R128, R169, R130, R129 ;  /* 0x0c000082a9807389 */ /* 0x0000640000020081 */
[----:B01----:R-:W-:Y:S05]  /*3ac90*/  ENDCOLLECTIVE ;  /* 0x000000000000791b */ /* 0x003fea0003800000 */
.L_x_21313:
        /* <DEDUP_REMOVED lines=131> */
[----:B------:R-:W-:Y:S01]  /*3b4d0*/  MOV R128, 0xffffffff ;  /* 0xffffffff00807802 */ /* 0x000fe20000000f00 */
[----:B------:R-:W-:Y:S02]  /*3b4e0*/  IMAD.MOV.U32 R129, RZ, RZ, 0x1f ;  /* 0x0000001fff817424 */ /* 0x000fe400078e00ff */
[----:B------:R-:W-:-:S07]  /*3b4f0*/  IMAD.MOV.U32 R169, RZ, RZ, R162 ;  /* 0x000000ffffa97224 */ /* 0x000fce00078e00a2 */
[----:B------:R-:W-:Y:S05]  /*3b500*/  WARPSYNC.COLLECTIVE R128, `(.L_x_21314) ;  /* 0x0000000080087348 */ /* 0x000fea0003c00000 */
[----:B------:R0:W1:Y:S02]  /*3b510*/  SHFL.BFLY P1, R128, R169, R130, R129 ;  /* 0x0c000082a9807389 */ /* 0x0000640000020081 */
[----:B01----:R-:W-:Y:S05]  /*3b520*/  ENDCOLLECTIVE ;  /* 0x000000000000791b */ /* 0x003fea0003800000 */
.L_x_21314:
[----:B------:R-:W-:Y:S02]  /*3b530*/  HFMA2 R130, -RZ, RZ, 0, 1.1920928955078125e-07 ;  /* 0x00000002ff827431 */ /* 0x000fe400000001ff */
[----:B------:R-:W-:Y:S01]  /*3b540*/  FADD.FTZ R162, R162, R128 ;  /* 0x00000080a2a27221 */ /* 0x000fe20000010000 */
[----:B------:R-:W-:-:S03]  /*3b550*/  IMAD.MOV.U32 R128, RZ, RZ, -0x1 ;  /* 0xffffffffff807424 */ /* 0x000fc600078e00ff */
[----:B------:R-:W-:-:S07]  /*3b560*/  IMAD.MOV.U32 R169, RZ, RZ, R162 ;  /* 0x000000ffffa97224 */ /* 0x000fce00078e00a2 */
[----:B------:R-:W-:Y:S05]  /*3b570*/  WARPSYNC.COLLECTIVE R128, `(.L_x_21315) ;  /* 0x0000000080087348 */ /* 0x000fea0003c00000 */
[----:B------:R0:W1:Y:S02]  /*3b580*/  SHFL.BFLY P1, R128, R169, R130, R129 ;  /* 0x0c000082a9807389 */ /* 0x0000640000020081 */
[----:B01----:R-:W-:Y:S05]  /*3b590*/  ENDCOLLECTIVE ;  /* 0x000000000000791b */ /* 0x003fea0003800000 */
.L_x_21315:
[----:B------:R-:W-:Y:S02]  /*3b5a0*/  IMAD.MOV.U32 R130, RZ, RZ, 0x4 ;  /* 0x00000004ff827424 */ /* 0x000fe400078e00ff */
[----:B------:R-:W-:Y:S01]  /*3b5b0*/  FADD.FTZ R162, R162, R128 ;  /* 0x00000080a2a27221 */ /* 0x000fe20000010000 */
[----:B------:R-:W-:-:S04]  /*3b5c0*/  MOV R128, 0xffffffff ;  /* 0xffffffff00807802 */ /* 0x000fc80000000f00 */
[----:B------:R-:W-:-:S07]  /*3b5d0*/  MOV R169, R162 ;  /* 0x000000a200a97202 */ /* 0x000fce0000000f00 */
[----:B------:R-:W-:Y:S05]  /*3b5e0*/  WARPSYNC.COLLECTIVE R128, `(.L_x_21316) ;  /* 0x0000000080087348 */ /* 0x000fea0003c00000 */
[----:B------:R0:W1:Y:S02]  /*3b5f0*/  SHFL.BFLY P1, R128, R169, R130, R129 ;  /* 0x0c000082a9807389 */ /* 0x0000640000020081 */
[----:B01----:R-:W-:Y:S05]  /*3b600*/  ENDCOLLECTIVE ;  /* 0x000000000000791b */ /* 0x003fea0003800000 */
.L_x_21316:
[----:B------:R-:W-:Y:S02]  /*3b610*/  HFMA2 R130, -RZ, RZ, 0, 4.76837158203125e-07 ;  /* 0x00000008ff827431 */ /* 0x000fe400000001ff */
[----:B------:R-:W-:Y:S01]  /*3b620*/  FADD.FTZ R162, R162, R128 ;  /* 0x00000080a2a27221 */ /* 0x000fe20000010000 */
[----:B------:R-:W-:-:S03]  /*3b630*/  IMAD.MOV.U32 R128, RZ, RZ, -0x1 ;  /* 0xffffffffff807424 */ /* 0x000fc600078e00ff */
[----:B------:R-:W-:-:S07]  /*3b640*/  IMAD.MOV.U32 R169, RZ, RZ, R162 ;  /* 0x000000ffffa97224 */ /* 0x000fce00078e00a2 */
[----:B------:R-:W-:Y:S05]  /*3b650*/  WARPSYNC.COLLECTIVE R128, `(.L_x_21317) ;  /* 0x0000000080087348 */ /* 0x000fea0003c00000 */
[----:B------:R0:W1:Y:S02]  /*3b660*/  SHFL.BFLY P1, R128, R169, R130, R129 ;  /* 0x0c000082a9807389 */ /* 0x0000640000020081 */
[----:B01----:R-:W-:Y:S05]  /*3b670*/  ENDCOLLECTIVE ;  /* 0x000000000000791b */ /* 0x003fea0003800000 */
.L_x_21317:
[----:B------:R-:W-:Y:S02]  /*3b680*/  IMAD.MOV.U32 R130, RZ, RZ, 0x10 ;  /* 0x00000010ff827424 */ /* 0x000fe400078e00ff */
[----:B------:R-:W-:Y:S01]  /*3b690*/  FADD.FTZ R162, R162, R128 ;  /* 0x00000080a2a27221 */ /* 0x000fe20000010000 */
[----:B------:R-:W-:-:S04]  /*3b6a0*/  MOV R128, 0xffffffff ;  /* 0xffffffff00807802 */ /* 0x000fc80000000f00 */
[----:B------:R-:W-:-:S07]  /*3b6b0*/  MOV R169, R162 ;  /* 0x000000a200a97202 */ /* 0x000fce0000000f00 */
[----:B------:R-:W-:Y:S05]  /*3b6c0*/  WARPSYNC.COLLECTIVE R128, `(.L_x_21318) ;  /* 0x0000000080087348 */ /* 0x000fea0003c00000 */
[----:B------:R0:W1:Y:S02]  /*3b6d0*/  SHFL.BFLY P1, R128, R169, R130, R129 ;  /* 0x0c000082a9807389 */ /* 0x0000640000020081 */
[----:B01----:R-:W-:Y:S05]  /*3b6e0*/  ENDCOLLECTIVE ;  /* 0x000000000000791b */ /* 0x003fea0003800000 */
.L_x_21318:
[----:B------:R-:W-:Y:S05]  /*3b6f0*/  BRA `(.L_x_21319) ;  /* 0xffffffdc00bc7947 */ /* 0x000fea000383ffff */
.L_x_21320:
        /* <DEDUP_REMOVED lines=16> */
.L_x_71467:


//--------------------- .text._ZN10layer_norm13ln_fwd_kernelINS_13Kernel_traitsI13__nv_bfloat16S2_fS2_fjLj2048ELj1ELj4ELj1ELj16ENS_18Kernel_traits_baseILj2048ES2_S2_fS2_fjLj128EEEEELb0ELb0ELb0ELb0EEEvNS_9FwdParamsE --------------------------
	.section	.text._ZN10layer_norm13ln_fwd_kernelINS_13Kernel_traitsI13__nv_bfloat16S2_fS2_fjLj2048ELj1ELj4ELj1ELj16ENS_18Kernel_traits_baseILj2048ES2_S2_fS2_fjLj128EEEEELb0ELb0ELb0ELb0EEEvNS_9FwdParamsE,"ax",@progbits
	.align	128
        .global         _ZN10layer_norm13ln_fwd_kernelINS_13Kernel_traitsI13__nv_bfloat16S2_fS2_fjLj2048ELj1ELj4ELj1ELj16ENS_18Kernel_traits_baseILj2048ES2_S2_fS2_fjLj128EEEEELb0ELb0ELb0ELb0EEEvNS_9FwdParamsE
        .type           _ZN10layer_norm13ln_fwd_kernelINS_13Kernel_traitsI13__nv_bfloat16S2_fS2_fjLj2048ELj1ELj4ELj1ELj16ENS_18Kernel_traits_baseILj2048ES2_S2_fS2_fjLj128EEEEELb0ELb0ELb0ELb0EEEvNS_9FwdParamsE,@function
        .size           _ZN10layer_norm13ln_fwd_kernelINS_13Kernel_traitsI13__nv_bfloat16S2_fS2_fjLj2048ELj1ELj4ELj1ELj16ENS_18Kernel_traits_baseILj2048ES2_S2_fS2_fjLj128EEEEELb0ELb0ELb0ELb0EEEvNS_9FwdParamsE,(.L_x_71468 - _ZN10layer_norm13ln_fwd_kernelINS_13Kernel_traitsI13__nv_bfloat16S2_fS2_fjLj2048ELj1ELj4ELj1ELj16ENS_18Kernel_traits_baseILj2048ES2_S2_fS2_fjLj128EEEEELb0ELb0ELb0ELb0EEEvNS_9FwdParamsE)
        .other          _ZN10layer_norm13ln_fwd_kernelINS_13Kernel_traitsI13__nv_bfloat16S2_fS2_fjLj2048ELj1ELj4ELj1ELj16ENS_18Kernel_traits_baseILj2048ES2_S2_fS2_fjLj128EEEEELb0ELb0ELb0ELb0EEEvNS_9FwdParamsE,@"STO_CUDA_ENTRY STV_DEFAULT"
_ZN10layer_norm13ln_fwd_kernelINS_13Kernel_traitsI13__nv_bfloat16S2_fS2_fjLj2048ELj1ELj4ELj1ELj16ENS_18Kernel_traits_baseILj2048ES2_S2_fS2_fjLj128EEEEELb0ELb0ELb0ELb0EEEvNS_9FwdParamsE:
.text._ZN10layer_norm13ln_fwd_kernelINS_13Kernel_traitsI13__nv_bfloat16S2_fS2_fjLj2048ELj1ELj4ELj1ELj16ENS_18Kernel_traits_baseILj2048ES2_S2_fS2_fjLj128EEEEELb0ELb0ELb0ELb0EEEvNS_9FwdParamsE:
        /* <DEDUP_REMOVED lines=14> */
[----:B------:R-:W-:Y:S02]  /*00e0*/  LOP3.LUT R199, R199, 0x1f, RZ, 0xc0, !PT ;  /* 0x0000001fc7c77812 */ /* 0x000fe400078ec0ff */
[----:B------:R-:W-:Y:S02]  /*00f0*/  LEA.HI.SX32 R198, R0, R3, 0x1d ;  /* 0x0000000300c67211 */ /* 0x000fe400078feaff */
[----:B------:R-:W-:-:S02]  /*0100*/  LOP3.LUT R197, R197, UR4, RZ, 0xfc, !PT ;  /* 0x00000004c5c57c12 */ /* 0x000fc4000f8efcff */
[----:B------:R-:W-:Y:S01]  /*0110*/  MOV R31, R199 ;  /* 0x000000c7001f7202 */ /* 0x000fe20000000f00 */
        /* <DEDUP_REMOVED lines=66> */
.L_x_21322:
        /* <DEDUP_REMOVED lines=77> */
.L_x_21323:
[----:B------:R-:W-:Y:S05]  /*0a10*/  BSYNC.RECONVERGENT B0 ;  /* 0x0000000000007941 */ /* 0x000fea0003800200 */
.L_x_21321:
        /* <DEDUP_REMOVED lines=8> */
[----:B------:R-:W-:Y:S01]  /*0aa0*/  PRMT R193, R38, 0x7632, R193 ;  /* 0x0000763226c17816 */ /* 0x000fe200000000c1 */
[----:B------:R-:W2:Y:S01]  /*0ab0*/  LDCU.U8 UR8, c[0x0][0x410] ;  /* 0x00008200ff0877ac */ /* 0x000ea20008000000 */
[----:B------:R-:W-:Y:S02]  /*0ac0*/  PRMT R192, R33, 0x7632, R192 ;  /* 0x0000763221c07816 */ /* 0x000fe400000000c0 */
[----:B------:R-:W-:Y:S01]  /*0ad0*/  PRMT R191, R37, 0x7632, R191 ;  /* 0x0000763225bf7816 */ /* 0x000fe200000000bf */
[----:B------:R-:W3:Y:S01]  /*0ae0*/  LDCU UR9, c[0x0][0x448] ;  /* 0x00008900ff0977ac */ /* 0x000ee20008000800 */
[----:B------:R-:W-:-:S02]  /*0af0*/  PRMT R190, R32, 0x7632, R190 ;  /* 0x0000763220be7816 */ /* 0x000fc400000000be */
[----:B------:R-:W-:Y:S02]  /*0b00*/  PRMT R189, R36, 0x7632, R189 ;  /* 0x0000763224bd7816 */ /* 0x000fe400000000bd */
[----:B------:R-:W-:Y:S02]  /*0b10*/  PRMT R188, R43, 0x7632, R188 ;  /* 0x000076322bbc7816 */ /* 0x000fe400000000bc */
[----:B0-----:R-:W-:Y:S02]  /*0b20*/  ISETP.NE.U32.AND P5, PT, RZ, UR4, PT ;  /* 0x00000004ff007c0c */ /* 0x001fe4000bfa5070 */
        /* <DEDUP_REMOVED lines=55> */
[----:B------:R-:W-:Y:S01]  /*0ea0*/  ISETP.NE.AND.EX P5, PT, RZ, UR5, PT, P5 ;  /* 0x00000005ff007c0c */ /* 0x000fe2000bfa5350 */
[----:B-123--:R-:W0:-:S12]  /*0eb0*/  LDCU.64 UR4, c[0x0][0x3a0] ;  /* 0x00007400ff0477ac */ /* 0x00ee180008000a00 */
.L_x_21373:
[----:B------:R-:W1:Y:S02]  /*0ec0*/  @P5 LDC.64 R156, c[0x0][0x3e0] ;  /* 0x0000f800ff9c5b82 */ /* 0x000e640000000a00 */
[----:B-1----:R-:W-:-:S06]  /*0ed0*/  @P5 IMAD.WIDE R156, R197, 0x2, R156 ;  /* 0x00000002c59c5825 */ /* 0x002fcc00078e029c */
[----:B------:R-:W2:Y:S01]  /*0ee0*/  @P5 LDG.E.U16 R156, desc[UR6][R156.64] ;  /* 0x000000069c9c5981 */ /* 0x000ea2000c1e1500 */
[----:B------:R-:W-:Y:S01]  /*0ef0*/  IMAD R158, R197, UR10, RZ ;  /* 0x0000000ac59e7c24 */ /* 0x000fe2000f8e02ff */
[----:B------:R-:W-:Y:S01]  /*0f00*/  ISETP.GE.U32.AND P4, PT, R198, 0x20, PT ;  /* 0x00000020c600780c */ /* 0x000fe20003f86070 */
[----:B------:R-:W-:Y:S01]  /*0f10*/  BSSY.RECONVERGENT B0, `(.L_x_21324) ;  /* 0x0000040000007945 */ /* 0x000fe20003800200 */
[----:B------:R-:W-:Y:S02]  /*0f20*/  HFMA2 R202, -RZ, RZ, 1.875, 0 ;  /* 0x3f800000ffca7431 */ /* 0x000fe400000001ff */
[----:B------:R-:W-:-:S04]  /*0f30*/  SHF.R.S32.HI R159, RZ, 0x1f, R158 ;  /* 0x0000001fff9f7819 */ /* 0x000fc8000001149e */
[----:B------:R-:W-:-:S04]  /*0f40*/  LEA.HI R158, R159, R158, RZ, 0x3 ;  /* 0x0000009e9f9e7211 */ /* 0x000fc800078f18ff */
[----:B------:R-:W-:-:S04]  /*0f50*/  LEA.HI.SX32 R201, R158, R199, 0x1d ;  /* 0x000000c79ec97211 */ /* 0x000fc800078feaff */
[----:B------:R-:W-:Y:S02]  /*0f60*/  MOV R203, R201 ;  /* 0x000000c900cb7202 */ /* 0x000fe40000000f00 */
[----:B--2---:R-:W-:Y:S01]  /*0f70*/  @P5 SHF.L.U32 R202, R156, 0x10, RZ ;  /* 0x000000109cca5819 */ /* 0x004fe200000006ff */
[----:B------:R-:W-:Y:S06]  /*0f80*/  @!P4 BRA `(.L_x_21325) ;  /* 0x0000000000e0c947 */ /* 0x000fec0003800000 */
[----:B------:R-:W1:Y:S02]  /*0f90*/  LDC.64 R152, c[0x0][0x390] ;  /* 0x0000e400ff987b82 */ /* 0x000e640000000a00 */
[----:B-1----:R-:W-:-:S05]  /*0fa0*/  IMAD.WIDE.U32 R152, R201, 0x10, R152 ;  /* 0x00000010c9987825 */ /* 0x002fca00078e0098 */
[----:B------:R1:W5:Y:S01]  /*0fb0*/  LDG.E.128 R156, desc[UR6][R152.64] ;  /* 0x00000006989c7981 */ /* 0x000362000c1e1d00 */
[----:B0-----:R-:W-:-:S04]  /*0fc0*/  UISETP.NE.U32.AND UP0, UPT, UR4, URZ, UPT ;  /* 0x000000ff0400728c */ /* 0x001fc8000bf05070 */
[----:B------:R-:W-:-:S09]  /*0fd0*/  UISETP.NE.AND.EX UP0, UPT, UR5, URZ, UPT, UP0 ;  /* 0x000000ff0500728c */ /* 0x000fd2000bf05300 */
[----:B-1----:R-:W-:Y:S05]  /*0fe0*/  BRA.U !UP0, `(.L_x_21326) ;  /* 0x0000000108647547 */ /* 0x002fea000b800000 */
[----:B------:R-:W0:Y:S02]  /*0ff0*/  LDC.64 R204, c[0x0][0x3a0] ;  /* 0x0000e800ffcc7b82 */ /* 0x000e240000000a00 */
[----:B0-----:R-:W-:-:S05]  /*1000*/  IMAD.WIDE.U32 R204, R201, 0x20, R204 ;  /* 0x00000020c9cc7825 */ /* 0x001fca00078e00cc */
[----:B------:R-:W2:Y:S04]  /*1010*/  LDG.E.128 R160, desc[UR6][R204.64] ;  /* 0x00000006cca07981 */ /* 0x000ea8000c1e1d00 */
[----:B------:R-:W3:Y:S01]  /*1020*/  LDG.E.128 R152, desc[UR6][R204.64+0x10] ;  /* 0x00001006cc987981 */ /* 0x000ee2000c1e1d00 */
[C---:B-----5:R-:W-:Y:S02]  /*1030*/  PRMT R208, R158.reuse, 0x7632, R208 ;  /* 0x000076329ed07816 */ /* 0x060fe400000000d0 */
[----:B------:R-:W-:Y:S02]  /*1040*/  SHF.L.U32 R209, R158, 0x10, RZ ;  /* 0x000000109ed17819 */ /* 0x000fe400000006ff */
[----:B------:R-:W-:Y:S02]  /*1050*/  PRMT R203, R156, 0x7632, R203 ;  /* 0x000076329ccb7816 */ /* 0x000fe400000000cb */
[----:B------:R-:W-:-:S02]  /*1060*/  PRMT R206, R157, 0x7632, R206 ;  /* 0x000076329dce7816 */ /* 0x000fc400000000ce */
[----:B------:R-:W-:Y:S02]  /*1070*/  PRMT R158, R159, 0x7632, R158 ;  /* 0x000076329f9e7816 */ /* 0x000fe4000000009e */
[----:B------:R-:W-:Y:S02]  /*1080*/  SHF.L.U32 R207, R156, 0x10, RZ ;  /* 0x000000109ccf7819 */ /* 0x000fe400000006ff */
[----:B------:R-:W-:Y:S02]  /*1090*/  SHF.L.U32 R157, R157, 0x10, RZ ;  /* 0x000000109d9d7819 */ /* 0x000fe400000006ff */
[----:B------:R-:W-:Y:S02]  /*10a0*/  SHF.L.U32 R156, R203, 0x10, RZ ;  /* 0x00000010cb9c7819 */ /* 0x000fe400000006ff */
[----:B------:R-:W-:Y:S02]  /*10b0*/  SHF.L.U32 R159, R159, 0x10, RZ ;  /* 0x000000109f9f7819 */ /* 0x000fe400000006ff */
[----:B------:R-:W-:-:S02]  /*10c0*/  SHF.L.U32 R206, R206, 0x10, RZ ;  /* 0x00000010cece7819 */ /* 0x000fc400000006ff */
[----:B------:R-:W-:Y:S02]  /*10d0*/  SHF.L.U32 R208, R208, 0x10, RZ ;  /* 0x00000010d0d07819 */ /* 0x000fe400000006ff */
[----:B------:R-:W-:Y:S01]  /*10e0*/  SHF.L.U32 R158, R158, 0x10, RZ ;  /* 0x000000109e9e7819 */ /* 0x000fe200000006ff */
[-C--:B--2---:R-:W-:Y:S01]  /*10f0*/  FFMA.FTZ R160, R207, R202.reuse, R160 ;  /* 0x000000cacfa07223 */ /* 0x084fe200000100a0 */
[-C--:B------:R-:W-:Y:S01]  /*1100*/  FFMA.FTZ R161, R156, R202.reuse, R161 ;  /* 0x000000ca9ca17223 */ /* 0x080fe200000100a1 */
[-C--:B------:R-:W-:Y:S01]  /*1110*/  FFMA.FTZ R162, R157, R202.reuse, R162 ;  /* 0x000000ca9da27223 */ /* 0x080fe200000100a2 */
[-C--:B------:R-:W-:Y:S01]  /*1120*/  FFMA.FTZ R163, R206, R202.reuse, R163 ;  /* 0x000000cacea37223 */ /* 0x080fe200000100a3 */
[-C--:B---3--:R-:W-:Y:S01]  /*1130*/  FFMA.FTZ R152, R209, R202.reuse, R152 ;  /* 0x000000cad1987223 */ /* 0x088fe20000010098 */
[-C--:B------:R-:W-:Y:S01]  /*1140*/  FFMA.FTZ R153, R208, R202.reuse, R153 ;  /* 0x000000cad0997223 */ /* 0x080fe20000010099 */
[-C--:B------:R-:W-:Y:S01]  /*1150*/  FFMA.FTZ R154, R159, R202.reuse, R154 ;  /* 0x000000ca9f9a7223 */ /* 0x080fe2000001009a */
[----:B------:R-:W-:Y:S01]  /*1160*/  FFMA.FTZ R155, R158, R202, R155 ;  /* 0x000000ca9e9b7223 */ /* 0x000fe2000001009b */
[----:B------:R-:W-:Y:S06]  /*1170*/  BRA `(.L_x_21327) ;  /* 0x0000000000507947 */ /* 0x000fec0003800000 */
.L_x_21326:
        /* <DEDUP_REMOVED lines=20> */
.L_x_21327:
[----:B------:R-:W0:Y:S01]  /*12c0*/  LDC.64 R156, c[0x0][0x3a8] ;  /* 0x0000ea00ff9c7b82 */ /* 0x000e220000000a00 */
[C---:B------:R-:W-:Y:S01]  /*12d0*/  IADD3 R203, PT, PT, R201.reuse, 0x20, RZ ;  /* 0x00000020c9cb7810 */ /* 0x040fe20007ffe0ff */
[----:B0-----:R-:W-:-:S05]  /*12e0*/  IMAD.WIDE.U32 R156, R201, 0x20, R156 ;  /* 0x00000020c99c7825 */ /* 0x001fca00078e009c */
[----:B------:R1:W-:Y:S04]  /*12f0*/  STG.E.128 desc[UR6][R156.64], R160 ;  /* 0x000000a09c007986 */ /* 0x0003e8000c101d06 */
[----:B------:R1:W-:Y:S02]  /*1300*/  STG.E.128 desc[UR6][R156.64+0x10], R152 ;  /* 0x000010989c007986 */ /* 0x0003e4000c101d06 */
.L_x_21325:
[----:B0-----:R-:W-:Y:S05]  /*1310*/  BSYNC.RECONVERGENT B0 ;  /* 0x0000000000007941 */ /* 0x001fea0003800200 */
.L_x_21324:
[----:B------:R-:W-:Y:S01]  /*1320*/  ISETP.GE.U32.AND P0, PT, R198, 0x40, PT ;  /* 0x00000040c600780c */ /* 0x000fe20003f06070 */
[----:B------:R-:W-:Y:S01]  /*1330*/  BSSY.RECONVERGENT B0, `(.L_x_21328) ;  /* 0x000003c000007945 */ /* 0x000fe20003800200 */
[----:B------:R-:W-:-:S11]  /*1340*/  LOP3.LUT R200, R200, 0xfffffdff, RZ, 0xc0, !PT ;  /* 0xfffffdffc8c87812 */ /* 0x000fd600078ec0ff */
[----:B------:R-:W-:Y:S01]  /*1350*/  @P0 LOP3.LUT R200, R200, 0x200, RZ, 0xfc, !PT ;  /* 0x00000200c8c80812 */ /* 0x000fe200078efcff */
        /* <DEDUP_REMOVED lines=8> */
[----:B0-----:R-:W-:-:S05]  /*13e0*/  IMAD.WIDE.U32 R204, R203, 0x20, R204 ;  /* 0x00000020cbcc7825 */ /* 0x001fca00078e00cc */
[----:B-1----:R-:W2:Y:S04]  /*13f0*/  LDG.E.128 R156, desc[UR6][R204.64] ;  /* 0x00000006cc9c7981 */ /* 0x002ea8000c1e1d00 */
[----:B------:R-:W3:Y:S01]  /*1400*/  LDG.E.128 R100, desc[UR6][R204.64+0x10] ;  /* 0x00001006cc647981 */ /* 0x000ee2000c1e1d00 */
[----:B-----5:R-:W-:Y:S02]  /*1410*/  PRMT R206, R96, 0x7632, R206 ;  /* 0x0000763260ce7816 */ /* 0x020fe400000000ce */
        /* <DEDUP_REMOVED lines=20> */
.L_x_21330:
[C---:B-----5:R-:W-:Y:S02]  /*1560*/  PRMT R100, R96.reuse, 0x7632, R100 ;  /* 0x0000763260647816 */ /* 0x060fe40000000064 */
[----:B------:R-:W-:Y:S02]  /*1570*/  SHF.L.U32 R101, R96, 0x10, RZ ;  /* 0x0000001060657819 */ /* 0x000fe400000006ff */
[C---:B------:R-:W-:Y:S02]  /*1580*/  PRMT R102, R98.reuse, 0x7632, R102 ;  /* 0x0000763262667816 */ /* 0x040fe40000000066 */
[----:B-1----:R-:W-:Y:S02]  /*1590*/  SHF.L.U32 R157, R98, 0x10, RZ ;  /* 0x00000010629d7819 */ /* 0x002fe400000006ff */
        /* <DEDUP_REMOVED lines=14> */
[-C--:B------:R-:W-:Y:S01]  /*1680*/  FMUL.FTZ R101, R159, R202.reuse ;  /* 0x000000ca9f657220 */ /* 0x080fe20000410000 */
[----:B------:R-:W-:-:S07]  /*1690*/  FMUL.FTZ R103, R207, R202 ;  /* 0x000000cacf677220 */ /* 0x000fce0000410000 */
.L_x_21331:
[----:B------:R-:W0:Y:S02]  /*16a0*/  LDC.64 R156, c[0x0][0x3a8] ;  /* 0x0000ea00ff9c7b82 */ /* 0x000e240000000a00 */
[C---:B0-----:R-:W-:Y:S01]  /*16b0*/  IMAD.WIDE.U32 R156, R203.reuse, 0x20, R156 ;  /* 0x00000020cb9c7825 */ /* 0x041fe200078e009c */
[----:B------:R-:W-:-:S04]  /*16c0*/  IADD3 R203, PT, PT, R203, 0x20, RZ ;  /* 0x00000020cbcb7810 */ /* 0x000fc80007ffe0ff */
[----:B------:R0:W-:Y:S04]  /*16d0*/  STG.E.128 desc[UR6][R156.64], R96 ;  /* 0x000000609c007986 */ /* 0x0001e8000c101d06 */
[----:B------:R0:W-:Y:S02]  /*16e0*/  STG.E.128 desc[UR6][R156.64+0x10], R100 ;  /* 0x000010649c007986 */ /* 0x0001e4000c101d06 */
.L_x_21329:
[----:B------:R-:W-:Y:S05]  /*16f0*/  BSYNC.RECONVERGENT B0 ;  /* 0x0000000000007941 */ /* 0x000fea0003800200 */
.L_x_21328:
        /* <DEDUP_REMOVED lines=8> */
[----:B------:R-:W-:-:S04]  /*1780*/  UISETP.NE.U32.AND UP0, UPT, UR4, URZ, UPT ;  /* 0x000000ff0400728c */ /* 0x000fc8000bf05070 */
[----:B------:R-:W-:-:S09]  /*1790*/  UISETP.NE.AND.EX UP0, UPT, UR5, URZ, UPT, UP0 ;  /* 0x000000ff0500728c */ /* 0x000fd2000bf05300 */
[----:B------:R-:W-:Y:S05]  /*17a0*/  BRA.U !UP0, `(.L_x_21334) ;  /* 0x0000000108647547 */ /* 0x000fea000b800000 */
[----:B------:R-:W2:Y:S02]  /*17b0*/  LDC.64 R204, c[0x0][0x3a0] ;  /* 0x0000e800ffcc7b82 */ /* 0x000ea40000000a00 */
[----:B--2---:R-:W-:-:S05]  /*17c0*/  IMAD.WIDE.U32 R204, R203, 0x20, R204 ;  /* 0x00000020cbcc7825 */ /* 0x004fca00078e00cc */
[----:B01----:R-:W2:Y:S04]  /*17d0*/  LDG.E.128 R156, desc[UR6][R204.64] ;  /* 0x00000006cc9c7981 */ /* 0x003ea8000c1e1d00 */
        /* <DEDUP_REMOVED lines=22> */
.L_x_21334:
[C---:B-----5:R-:W-:Y:S02]  /*1940*/  PRMT R108, R104.reuse, 0x7632, R108 ;  /* 0x00007632686c7816 */ /* 0x060fe4000000006c */
[----:B------:R-:W-:Y:S02]  /*1950*/  SHF.L.U32 R109, R104, 0x10, RZ ;  /* 0x00000010686d7819 */ /* 0x000fe400000006ff */
[C---:B------:R-:W-:Y:S02]  /*1960*/  PRMT R110, R106.reuse, 0x7632, R110 ;  /* 0x000076326a6e7816 */ /* 0x040fe4000000006e */
[----:B01----:R-:W-:Y:S02]  /*1970*/  SHF.L.U32 R157, R106, 0x10, RZ ;  /* 0x000000106a9d7819 */ /* 0x003fe400000006ff */
        /* <DEDUP_REMOVED lines=16> */
.L_x_21335:
[----:B------:R-:W0:Y:S02]  /*1a80*/  LDC.64 R156, c[0x0][0x3a8] ;  /* 0x0000ea00ff9c7b82 */ /* 0x000e240000000a00 */
[C---:B0-----:R-:W-:Y:S01]  /*1a90*/  IMAD.WIDE.U32 R156, R203.reuse, 0x20, R156 ;  /* 0x00000020cb9c7825 */ /* 0x041fe200078e009c */
[----:B------:R-:W-:-:S04]  /*1aa0*/  IADD3 R203, PT, PT, R203, 0x20, RZ ;  /* 0x00000020cbcb7810 */ /* 0x000fc80007ffe0ff */
[----:B------:R2:W-:Y:S04]  /*1ab0*/  STG.E.128 desc[UR6][R156.64], R104 ;  /* 0x000000689c007986 */ /* 0x0005e8000c101d06 */
[----:B------:R2:W-:Y:S02]  /*1ac0*/  STG.E.128 desc[UR6][R156.64+0x10], R108 ;  /* 0x0000106c9c007986 */ /* 0x0005e4000c101d06 */
.L_x_21333:
[----:B------:R-:W-:Y:S05]  /*1ad0*/  BSYNC.RECONVERGENT B0 ;  /* 0x0000000000007941 */ /* 0x000fea0003800200 */
.L_x_21332:
        /* <DEDUP_REMOVED lines=8> */
[----:B------:R-:W-:-:S04]  /*1b60*/  UISETP.NE.U32.AND UP0, UPT, UR4, URZ, UPT ;  /* 0x000000ff0400728c */ /* 0x000fc8000bf05070 */
[----:B------:R-:W-:-:S09]  /*1b70*/  UISETP.NE.AND.EX UP0, UPT, UR5, URZ, UPT, UP0 ;  /* 0x000000ff0500728c */ /* 0x000fd2000bf05300 */
[----:B------:R-:W-:Y:S05]  /*1b80*/  BRA.U !UP0, `(.L_x_21338) ;  /* 0x0000000108647547 */ /* 0x000fea000b800000 */
[----:B------:R-:W3:Y:S02]  /*1b90*/  LDC.64 R204, c[0x0][0x3a0] ;  /* 0x0000e800ffcc7b82 */ /* 0x000ee40000000a00 */
[----:B---3--:R-:W-:-:S05]  /*1ba0*/  IMAD.WIDE.U32 R204, R203, 0x20, R204 ;  /* 0x00000020cbcc7825 */ /* 0x008fca00078e00cc */
[----:B012---:R-:W2:Y:S04]  /*1bb0*/  LDG.E.128 R156, desc[UR6][R204.64] ;  /* 0x00000006cc9c7981 */ /* 0x007ea8000c1e1d00 */
        /* <DEDUP_REMOVED lines=22> */
.L_x_21338:
[C---:B-----5:R-:W-:Y:S02]  /*1d20*/  PRMT R116, R112.reuse, 0x7632, R116 ;  /* 0x0000763270747816 */ /* 0x060fe40000000074 */
[----:B------:R-:W-:Y:S02]  /*1d30*/  SHF.L.U32 R117, R112, 0x10, RZ ;  /* 0x0000001070757819 */ /* 0x000fe400000006ff */
[C---:B------:R-:W-:Y:S02]  /*1d40*/  PRMT R118, R114.reuse, 0x7632, R118 ;  /* 0x0000763272767816 */ /* 0x040fe40000000076 */
[----:B012---:R-:W-:Y:S02]  /*1d50*/  SHF.L.U32 R157, R114, 0x10, RZ ;  /* 0x00000010729d7819 */ /* 0x007fe400000006ff */
        /* <DEDUP_REMOVED lines=16> */
.L_x_21339:
[----:B------:R-:W0:Y:S02]  /*1e60*/  LDC.64 R156, c[0x0][0x3a8] ;  /* 0x0000ea00ff9c7b82 */ /* 0x000e240000000a00 */
[C---:B0-----:R-:W-:Y:S01]  /*1e70*/  IMAD.WIDE.U32 R156, R203.reuse, 0x20, R156 ;  /* 0x00000020cb9c7825 */ /* 0x041fe200078e009c */
[----:B------:R-:W-:-:S04]  /*1e80*/  IADD3 R203, PT, PT, R203, 0x20, RZ ;  /* 0x00000020cbcb7810 */ /* 0x000fc80007ffe0ff */
[----:B------:R3:W-:Y:S04]  /*1e90*/  STG.E.128 desc[UR6][R156.64], R112 ;  /* 0x000000709c007986 */ /* 0x0007e8000c101d06 */
[----:B------:R3:W-:Y:S02]  /*1ea0*/  STG.E.128 desc[UR6][R156.64+0x10], R116 ;  /* 0x000010749c007986 */ /* 0x0007e4000c101d06 */
.L_x_21337:
[----:B------:R-:W-:Y:S05]  /*1eb0*/  BSYNC.RECONVERGENT B0 ;  /* 0x0000000000007941 */ /* 0x000fea0003800200 */
.L_x_21336:
[----:B------:R-:W-:Y:S01]  /*1ec0*/  ISETP.GE.U32.AND P0, PT, R198, 0xa0, PT ;  /* 0x000000a0c600780c */ /* 0x000fe20003f06070 */
[----:B------:R-:W-:Y:S01]  /*1ed0*/  BSSY.RECONVERGENT B0, `(.L_x_21340) ;  /* 0x000003c000007945 */ /* 0x000fe20003800200 */
[----:B------:R-:W-:-:S11]  /*1ee0*/  LOP3.LUT R200, R200, 0xffffffbf, RZ, 0xc0, !PT ;  /* 0xffffffbfc8c87812 */ /* 0x000fd600078ec0ff */
[----:B------:R-:W-:Y:S01]  /*1ef0*/  @P0 LOP3.LUT R200, R200, 0x40, RZ, 0xfc, !PT ;  /* 0x00000040c8c80812 */ /* 0x000fe200078efcff */
[----:B------:R-:W-:Y:S06]  /*1f00*/  @!P0 BRA `(.L_x_21341) ;  /* 0x0000000000e08947 */ /* 0x000fec0003800000 */
[----:B------:R-:W4:Y:S02]  /*1f10*/  LDC.64 R120, c[0x0][0x390] ;  /* 0x0000e400ff787b82 */ /* 0x000f240000000a00 */
[----:B----4-:R-:W-:-:S06]  /*1f20*/  IMAD.WIDE.U32 R120, R203, 0x10, R120 ;  /* 0x00000010cb787825 */ /* 0x010fcc00078e0078 */
[----:B------:R-:W5:Y:S01]  /*1f30*/  LDG.E.128 R120, desc[UR6][R120.64] ;  /* 0x0000000678787981 */ /* 0x000f62000c1e1d00 */
[----:B------:R-:W-:-:S04]  /*1f40*/  UISETP.NE.U32.AND UP0, UPT, UR4, URZ, UPT ;  /* 0x000000ff0400728c */ /* 0x000fc8000bf05070 */
[----:B------:R-:W-:-:S09]  /*1f50*/  UISETP.NE.AND.EX UP0, UPT, UR5, URZ, UPT, UP0 ;  /* 0x000000ff0500728c */ /* 0x000fd2000bf05300 */
[----:B------:R-:W-:Y:S05]  /*1f60*/  BRA.U !UP0, `(.L_x_21342) ;  /* 0x0000000108647547 */ /* 0x000fea000b800000 */
[----:B------:R-:W4:Y:S02]  /*1f70*/  LDC.64 R204, c[0x0][0x3a0] ;  /* 0x0000e800ffcc7b82 */ /* 0x000f240000000a00 */
[----:B----4-:R-:W-:-:S05]  /*1f80*/  IMAD.WIDE.U32 R204, R203, 0x20, R204 ;  /* 0x00000020cbcc7825 */ /* 0x010fca00078e00cc */
[----:B0123--:R-:W2:Y:S04]  /*1f90*/  LDG.E.128 R156, desc[UR6][R204.64] ;  /* 0x00000006cc9c7981 */ /* 0x00fea8000c1e1d00 */
        /* <DEDUP_REMOVED lines=22> */
.L_x_21342:
[C---:B-----5:R-:W-:Y:S02]  /*2100*/  PRMT R124, R120.reuse, 0x7632, R124 ;  /* 0x00007632787c7816 */ /* 0x060fe4000000007c */
[----:B------:R-:W-:Y:S02]  /*2110*/  SHF.L.U32 R125, R120, 0x10, RZ ;  /* 0x00000010787d7819 */ /* 0x000fe400000006ff */
[C---:B------:R-:W-:Y:S02]  /*2120*/  PRMT R126, R122.reuse, 0x7632, R126 ;  /* 0x000076327a7e7816 */ /* 0x040fe4000000007e */
[----:B0123--:R-:W-:Y:S02]  /*2130*/  SHF.L.U32 R157, R122, 0x10, RZ ;  /* 0x000000107a9d7819 */ /* 0x00ffe400000006ff */
        /* <DEDUP_REMOVED lines=16> */
.L_x_21343:
[----:B------:R-:W0:Y:S02]  /*2240*/  LDC.64 R156, c[0x0][0x3a8] ;  /* 0x0000ea00ff9c7b82 */ /* 0x000e240000000a00 */
[C---:B0-----:R-:W-:Y:S01]  /*2250*/  IMAD.WIDE.U32 R156, R203.reuse, 0x20, R156 ;  /* 0x00000020cb9c7825 */ /* 0x041fe200078e009c */
[----:B------:R-:W-:-:S04]  /*2260*/  IADD3 R203, PT, PT, R203, 0x20, RZ ;  /* 0x00000020cbcb7810 */ /* 0x000fc80007ffe0ff */
[----:B------:R4:W-:Y:S04]  /*2270*/  STG.E.128 desc[UR6][R156.64], R120 ;  /* 0x000000789c007986 */ /* 0x0009e8000c101d06 */
[----:B------:R4:W-:Y:S02]  /*2280*/  STG.E.128 desc[UR6][R156.64+0x10], R124 ;  /* 0x0000107c9c007986 */ /* 0x0009e4000c101d06 */
.L_x_21341:
[----:B------:R-:W-:Y:S05]  /*2290*/  BSYNC.RECONVERGENT B0 ;  /* 0x0000000000007941 */ /* 0x000fea0003800200 */
.L_x_21340:
        /* <DEDUP_REMOVED lines=13> */
[----:B-1234-:R-:W2:Y:S04]  /*2370*/  LDG.E.128 R156, desc[UR6][R204.64] ;  /* 0x00000006cc9c7981 */ /* 0x01eea8000c1e1d00 */
        /* <DEDUP_REMOVED lines=22> */
.L_x_21346:
[C---:B-----5:R-:W-:Y:S02]  /*24e0*/  PRMT R132, R128.reuse, 0x7632, R132 ;  /* 0x0000763280847816 */ /* 0x060fe40000000084 */
[----:B------:R-:W-:Y:S02]  /*24f0*/  SHF.L.U32 R133, R128, 0x10, RZ ;  /* 0x0000001080857819 */ /* 0x000fe400000006ff */
[C---:B------:R-:W-:Y:S02]  /*2500*/  PRMT R134, R130.reuse, 0x7632, R134 ;  /* 0x0000763282867816 */ /* 0x040fe40000000086 */
[----:B-1234-:R-:W-:Y:S02]  /*2510*/  SHF.L.U32 R157, R130, 0x10, RZ ;  /* 0x00000010829d7819 */ /* 0x01efe400000006ff */
        /* <DEDUP_REMOVED lines=16> */
.L_x_21347:
[----:B------:R-:W0:Y:S02]  /*2620*/  LDC.64 R156, c[0x0][0x3a8] ;  /* 0x0000ea00ff9c7b82 */ /* 0x000e240000000a00 */
[C---:B0-----:R-:W-:Y:S01]  /*2630*/  IMAD.WIDE.U32 R156, R203.reuse, 0x20, R156 ;  /* 0x00000020cb9c7825 */ /* 0x041fe200078e009c */
[----:B------:R-:W-:-:S04]  /*2640*/  IADD3 R203, PT, PT, R203, 0x20, RZ ;  /* 0x00000020cbcb7810 */ /* 0x000fc80007ffe0ff */
[----:B------:R0:W-:Y:S04]  /*2650*/  STG.E.128 desc[UR6][R156.64], R128 ;  /* 0x000000809c007986 */ /* 0x0001e8000c101d06 */
[----:B------:R0:W-:Y:S02]  /*2660*/  STG.E.128 desc[UR6][R156.64+0x10], R132 ;  /* 0x000010849c007986 */ /* 0x0001e4000c101d06 */
.L_x_21345:
[----:B------:R-:W-:Y:S05]  /*2670*/  BSYNC.RECONVERGENT B0 ;  /* 0x0000000000007941 */ /* 0x000fea0003800200 */
.L_x_21344:
        /* <DEDUP_REMOVED lines=36> */
.L_x_21350:
        /* <DEDUP_REMOVED lines=20> */
.L_x_21351:
[----:B------:R-:W0:Y:S02]  /*2a00*/  LDC.64 R156, c[0x0][0x3a8] ;  /* 0x0000ea00ff9c7b82 */ /* 0x000e240000000a00 */
[C---:B0-----:R-:W-:Y:S01]  /*2a10*/  IMAD.WIDE.U32 R156, R203.reuse, 0x20, R156 ;  /* 0x00000020cb9c7825 */ /* 0x041fe200078e009c */
[----:B------:R-:W-:-:S04]  /*2a20*/  IADD3 R203, PT, PT, R203, 0x20, RZ ;  /* 0x00000020cbcb7810 */ /* 0x000fc80007ffe0ff */
[----:B------:R0:W-:Y:S04]  /*2a30*/  STG.E.128 desc[UR6][R156.64], R136 ;  /* 0x000000889c007986 */ /* 0x0001e8000c101d06 */
[----:B------:R0:W-:Y:S02]  /*2a40*/  STG.E.128 desc[UR6][R156.64+0x10], R140 ;  /* 0x0000108c9c007986 */ /* 0x0001e4000c101d06 */
.L_x_21349:
[----:B------:R-:W-:Y:S05]  /*2a50*/  BSYNC.RECONVERGENT B0 ;  /* 0x0000000000007941 */ /* 0x000fea0003800200 */
.L_x_21348:
        /* <DEDUP_REMOVED lines=36> */
.L_x_21354:
        /* <DEDUP_REMOVED lines=12> */
[----:B-1234-:R-:W-:Y:S01]  /*2d60*/  SHF.L.U32 R157, R144, 0x10, RZ ;  /* 0x00000010909d7819 */ /* 0x01efe200000006ff */
[-C--:B------:R-:W-:Y:S01]  /*2d70*/  FMUL.FTZ R144, R149, R202.reuse ;  /* 0x000000ca95907220 */ /* 0x080fe20000410000 */
[----:B------:R-:W-:Y:S01]  /*2d80*/  SHF.L.U32 R159, R148, 0x10, RZ ;  /* 0x00000010949f7819 */ /* 0x000fe200000006ff */
[-C--:B------:R-:W-:Y:S01]  /*2d90*/  FMUL.FTZ R148, R151, R202.reuse ;  /* 0x000000ca97947220 */ /* 0x080fe20000410000 */
[-C--:B------:R-:W-:Y:S01]  /*2da0*/  FMUL.FTZ R145, R147, R202.reuse ;  /* 0x000000ca93917220 */ /* 0x080fe20000410000 */
[-C--:B------:R-:W-:Y:S01]  /*2db0*/  FMUL.FTZ R151, R207, R202.reuse ;  /* 0x000000cacf977220 */ /* 0x080fe20000410000 */
[-C--:B------:R-:W-:Y:S01]  /*2dc0*/  FMUL.FTZ R147, R157, R202.reuse ;  /* 0x000000ca9d937220 */ /* 0x080fe20000410000 */
[----:B------:R-:W-:-:S07]  /*2dd0*/  FMUL.FTZ R149, R159, R202 ;  /* 0x000000ca9f957220 */ /* 0x000fce0000410000 */
.L_x_21355:
[----:B------:R-:W0:Y:S02]  /*2de0*/  LDC.64 R156, c[0x0][0x3a8] ;  /* 0x0000ea00ff9c7b82 */ /* 0x000e240000000a00 */
[----:B0-----:R-:W-:-:S05]  /*2df0*/  IMAD.WIDE.U32 R156, R203, 0x20, R156 ;  /* 0x00000020cb9c7825 */ /* 0x001fca00078e009c */
[----:B------:R0:W-:Y:S04]  /*2e00*/  STG.E.128 desc[UR6][R156.64], R144 ;  /* 0x000000909c007986 */ /* 0x0001e8000c101d06 */
[----:B------:R0:W-:Y:S02]  /*2e10*/  STG.E.128 desc[UR6][R156.64+0x10], R148 ;  /* 0x000010949c007986 */ /* 0x0001e4000c101d06 */
.L_x_21353:
[----:B------:R-:W-:Y:S05]  /*2e20*/  BSYNC.RECONVERGENT B0 ;  /* 0x0000000000007941 */ /* 0x000fea0003800200 */
.L_x_21352:
        /* <DEDUP_REMOVED lines=237> */
.L_x_21385:
        /* <DEDUP_REMOVED lines=35> */
[C---:B------:R-:W-:Y:S01]  /*3f30*/  FMUL.FTZ R157, R204.reuse, R157 ;  /* 0x0000009dcc9d7220 */ /* 0x040fe20000410000 */
[--C-:B------:R-:W-:Y:S01]  /*3f40*/  FADD.FTZ R209, R155, -R205.reuse ;  /* 0x800000cd9bd17221 */ /* 0x100fe20000010000 */
[--C-:B------:R-:W-:Y:S01]  /*3f50*/  FADD.FTZ R159, R163, -R205.reuse ;  /* 0x800000cda39f7221 */ /* 0x100fe20000010000 */
[----:B------:R-:W-:Y:S01]  /*3f60*/  FFMA.FTZ R213, R207, R214, R216 ;  /* 0x000000d6cfd57223 */ /* 0x000fe200000100d8 */
[----:B------:R-:W-:Y:S01]  /*3f70*/  FFMA.FTZ R156, R157, R156, R158 ;  /* 0x0000009c9d9c7223 */ /* 0x000fe2000001009e */
[--C-:B------:R-:W-:Y:S01]  /*3f80*/  FADD.FTZ R207, R153, -R205.reuse ;  /* 0x800000cd99cf7221 */ /* 0x100fe20000010000 */
[----:B------:R-:W-:Y:S01]  /*3f90*/  FADD.FTZ R157, R161, -R205 ;  /* 0x800000cda19d7221 */ /* 0x000fe20000010000 */
        /* <DEDUP_REMOVED lines=16> */
[C---:B0-----:R-:W-:Y:S01]  /*40a0*/  IMAD.WIDE.U32 R202, R201.reuse, 0x10, R202 ;  /* 0x00000010c9ca7825 */ /* 0x041fe200078e00ca */
[----:B------:R-:W-:-:S03]  /*40b0*/  IADD3 R201, PT, PT, R201, 0x20, RZ ;  /* 0x00000020c9c97810 */ /* 0x000fc60007ffe0ff */
[----:B------:R-:W-:Y:S01]  /*40c0*/  FFMA.FTZ R209, R159, R210, R212 ;  /* 0x000000d29fd17223 */ /* 0x000fe200000100d4 */
[----:B------:R-:W-:Y:S02]  /*40d0*/  F2FP.BF16.F32.PACK_AB R159, R218, R213 ;  /* 0x000000d5da9f723e */ /* 0x000fe400000010ff */
[----:B------:R-:W-:Y:S02]  /*40e0*/  F2FP.BF16.F32.PACK_AB R156, R207, R156 ;  /* 0x0000009ccf9c723e */ /* 0x000fe400000010ff */
[----:B------:R-:W-:-:S05]  /*40f0*/  F2FP.BF16.F32.PACK_AB R157, R209, R208 ;  /* 0x000000d0d19d723e */ /* 0x000fca00000010ff */
[----:B------:R0:W-:Y:S02]  /*4100*/  STG.E.128 desc[UR6][R202.64], R156 ;  /* 0x0000009cca007986 */ /* 0x0001e4000c101d06 */
.L_x_21358:
[----:B------:R-:W-:Y:S05]  /*4110*/  BSYNC.RECONVERGENT B0 ;  /* 0x0000000000007941 */ /* 0x000fea0003800200 */
.L_x_21357:
        /* <DEDUP_REMOVED lines=51> */
.L_x_21360:
[----:B------:R-:W-:Y:S05]  /*4450*/  BSYNC.RECONVERGENT B0 ;  /* 0x0000000000007941 */ /* 0x000fea0003800200 */
.L_x_21359:
        /* <DEDUP_REMOVED lines=51> */
.L_x_21362:
[----:B------:R-:W-:Y:S05]  /*4790*/  BSYNC.RECONVERGENT B0 ;  /* 0x0000000000007941 */ /* 0x000fea0003800200 */
.L_x_21361:
        /* <DEDUP_REMOVED lines=51> */
.L_x_21364:
[----:B------:R-:W-:Y:S05]  /*4ad0*/  BSYNC.RECONVERGENT B0 ;  /* 0x0000000000007941 */ /* 0x000fea0003800200 */
.L_x_21363:
[----:B------:R-:W-:Y:S01]  /*4ae0*/  ISETP.GE.U32.AND P0, PT, R198, 0xa0, PT ;  /* 0x000000a0c600780c */ /* 0x000fe20003f06070 */
        /* <DEDUP_REMOVED lines=50> */
.L_x_21366:
[----:B------:R-:W-:Y:S05]  /*4e10*/  BSYNC.RECONVERGENT B0 ;  /* 0x0000000000007941 */ /* 0x000fea0003800200 */
.L_x_21365:
        /* <DEDUP_REMOVED lines=51> */
.L_x_21368:
[----:B------:R-:W-:Y:S05]  /*5150*/  BSYNC.RECONVERGENT B0 ;  /* 0x0000000000007941 */ /* 0x000fea0003800200 */
.L_x_21367:
        /* <DEDUP_REMOVED lines=51> */
.L_x_21370:
[----:B------:R-:W-:Y:S05]  /*5490*/  BSYNC.RECONVERGENT B0 ;  /* 0x0000000000007941 */ /* 0x000fea0003800200 */
.L_x_21369:
        /* <DEDUP_REMOVED lines=23> */
[C---:B------:R-:W-:Y:S01]  /*5610*/  FMUL.FTZ R213, R204.reuse, R213 ;  /* 0x000000d5ccd57220 */ /* 0x040fe20000410000 */
[C---:B------:R-:W-:Y:S01]  /*5620*/  FMUL.FTZ R215, R204.reuse, R215 ;  /* 0x000000d7ccd77220 */ /* 0x040fe20000410000 */
[----:B------:R-:W-:Y:S01]  /*5630*/  FMUL.FTZ R205, R204, R205 ;  /* 0x000000cdcccd7220 */ /* 0x000fe20000410000 */
[----:B------:R-:W-:Y:S01]  /*5640*/  FFMA.FTZ R204, R159, R158, R202 ;  /* 0x0000009e9fcc7223 */ /* 0x000fe200000100ca */
[----:B------:R-:W-:Y:S01]  /*5650*/  FFMA.FTZ R206, R207, R206, R208 ;  /* 0x000000cecfce7223 */ /* 0x000fe200000100d0 */
[----:B------:R-:W-:Y:S01]  /*5660*/  FFMA.FTZ R211, R211, R210, R212 ;  /* 0x000000d2d3d37223 */ /* 0x000fe200000100d4 */
[----:B------:R-:W-:-:S02]  /*5670*/  SHF.L.U32 R220, R195, 0x10, RZ ;  /* 0x00000010c3dc7819 */ /* 0x000fc400000006ff */
[----:B------:R-:W-:Y:S02]  /*5680*/  SHF.L.U32 R222, R196, 0x10, RZ ;  /* 0x00000010c4de7819 */ /* 0x000fe400000006ff */
[----:B------:R-:W-:Y:S02]  /*5690*/  SHF.L.U32 R158, R189, 0x10, RZ ;  /* 0x00000010bd9e7819 */ /* 0x000fe400000006ff */
[----:B------:R-:W-:Y:S01]  /*56a0*/  SHF.L.U32 R208, R191, 0x10, RZ ;  /* 0x00000010bfd07819 */ /* 0x000fe200000006ff */
[----:B------:R-:W-:Y:S01]  /*56b0*/  FFMA.FTZ R220, R205, R220, R222 ;  /* 0x000000dccddc7223 */ /* 0x000fe200000100de */
[----:B------:R-:W-:Y:S02]  /*56c0*/  SHF.L.U32 R212, R193, 0x10, RZ ;  /* 0x00000010c1d47819 */ /* 0x000fe400000006ff */
[----:B------:R-:W-:Y:S02]  /*56d0*/  SHF.L.U32 R216, R39, 0x10, RZ ;  /* 0x0000001027d87819 */ /* 0x000fe400000006ff */
[----:B------:R-:W-:-:S02]  /*56e0*/  SHF.L.U32 R218, R35, 0x10, RZ ;  /* 0x0000001023da7819 */ /* 0x000fc400000006ff */
[----:B------:R-:W-:Y:S02]  /*56f0*/  SHF.L.U32 R214, R194, 0x10, RZ ;  /* 0x00000010c2d67819 */ /* 0x000fe400000006ff */
[----:B------:R-:W-:Y:S01]  /*5700*/  SHF.L.U32 R210, R192, 0x10, RZ ;  /* 0x00000010c0d27819 */ /* 0x000fe200000006ff */
[----:B------:R-:W-:Y:S01]  /*5710*/  FFMA.FTZ R159, R215, R216, R218 ;  /* 0x000000d8d79f7223 */ /* 0x000fe200000100da */
[----:B------:R-:W-:Y:S01]  /*5720*/  SHF.L.U32 R202, R190, 0x10, RZ ;  /* 0x00000010beca7819 */ /* 0x000fe200000006ff */
[----:B------:R-:W-:Y:S02]  /*5730*/  FFMA.FTZ R212, R213, R212, R214 ;  /* 0x000000d4d5d47223 */ /* 0x000fe400000100d6 */
[----:B------:R-:W-:Y:S01]  /*5740*/  FFMA.FTZ R209, R209, R208, R210 ;  /* 0x000000d0d1d17223 */ /* 0x000fe200000100d2 */
[----:B------:R-:W-:Y:S01]  /*5750*/  F2FP.BF16.F32.PACK_AB R159, R220, R159 ;  /* 0x0000009fdc9f723e */ /* 0x000fe200000010ff */
[----:B------:R-:W-:Y:S01]  /*5760*/  FFMA.FTZ R205, R203, R158, R202 ;  /* 0x0000009ecbcd7223 */ /* 0x000fe200000100ca */
[----:B0-----:R-:W-:Y:S01]  /*5770*/  IMAD.WIDE.U32 R202, R201, 0x10, R156 ;  /* 0x00000010c9ca7825 */ /* 0x001fe200078e009c */
[----:B------:R-:W-:-:S02]  /*5780*/  F2FP.BF16.F32.PACK_AB R158, R212, R211 ;  /* 0x000000d3d49e723e */ /* 0x000fc400000010ff */
[----:B------:R-:W-:Y:S02]  /*5790*/  F2FP.BF16.F32.PACK_AB R157, R209, R206 ;  /* 0x000000ced19d723e */ /* 0x000fe400000010ff */
[----:B------:R-:W-:-:S05]  /*57a0*/  F2FP.BF16.F32.PACK_AB R156, R205, R204 ;  /* 0x000000cccd9c723e */ /* 0x000fca00000010ff */
[----:B------:R0:W-:Y:S02]  /*57b0*/  STG.E.128 desc[UR6][R202.64], R156 ;  /* 0x0000009cca007986 */ /* 0x0001e4000c101d06 */
.L_x_21372:
[----:B------:R-:W-:Y:S05]  /*57c0*/  BSYNC.RECONVERGENT B0 ;  /* 0x0000000000007941 */ /* 0x000fea0003800200 */
.L_x_21371:
[----:B01234-:R-:W0:Y:S02]  /*57d0*/  LDC.64 R156, c[0x0][0x380] ;  /* 0x0000e000ff9c7b82 */ /* 0x01fe240000000a00 */
[----:B0-----:R-:W-:-:S04]  /*57e0*/  LEA R197, R156, R197, 0x2 ;  /* 0x000000c59cc57211 */ /* 0x001fc800078e10ff */
[----:B------:R-:W-:-:S13]  /*57f0*/  ISETP.GE.AND P0, PT, R197, R157, PT ;  /* 0x0000009dc500720c */ /* 0x000fda0003f06270 */
[----:B------:R-:W-:Y:S05]  /*5800*/  @!P0 BRA `(.L_x_21373) ;  /* 0xffffffb400ac8947 */ /* 0x000fea000383ffff */
[----:B------:R-:W-:Y:S05]  /*5810*/  EXIT ;  /* 0x000000000000794d */ /* 0x000fea0003800000 */
.L_x_21356:
        /* <DEDUP_REMOVED lines=8> */
.L_x_21375:
[----:B------:R-:W-:Y:S05]  /*58a0*/  BSYNC B0 ;  /* 0x0000000000007941 */ /* 0x000fea0003800000 */
.L_x_21374:
        /* <DEDUP_REMOVED lines=10> */
.L_x_21376:
[----:B------:R-:W-:Y:S01]  /*5950*/  HFMA2 R210, -RZ, RZ, 0, 2.384185791015625e-07 ;  /* 0x00000004ffd27431 */ /* 0x000fe200000001ff */
[----:B------:R-:W-:-:S05]  /*5960*/  MOV R159, R207 ;  /* 0x000000cf009f7202 */ /* 0x000fca0000000f00 */
[----:B------:R-:W-:-:S05]  /*5970*/  FADD.FTZ R159, R158, R159 ;  /* 0x0000009f9e9f7221 */ /* 0x000fca0000010000 */
[----:B------:R-:W-:-:S07]  /*5980*/  MOV R209, R159 ;  /* 0x0000009f00d17202 */ /* 0x000fce0000000f00 */
[----:B------:R-:W-:Y:S05]  /*5990*/  WARPSYNC.COLLECTIVE R208, `(.L_x_21377) ;  /* 0x00000000d0087348 */ /* 0x000fea0003c00000 */
[----:B------:R0:W1:Y:S02]  /*59a0*/  SHFL.BFLY P6, R207, R209, R210, R211 ;  /* 0x0c0000d2d1cf7389 */ /* 0x00006400000c00d3 */
[----:B01----:R-:W-:Y:S05]  /*59b0*/  ENDCOLLECTIVE ;  /* 0x000000000000791b */ /* 0x003fea0003800000 */
.L_x_21377:
[----:B------:R-:W-:Y:S01]  /*59c0*/  HFMA2 R210, -RZ, RZ, 0, 4.76837158203125e-07 ;  /* 0x00000008ffd27431 */ /* 0x000fe200000001ff */
[----:B------:R-:W-:-:S05]  /*59d0*/  MOV R156, R207 ;  /* 0x000000cf009c7202 */ /* 0x000fca0000000f00 */
[----:B------:R-:W-:-:S05]  /*59e0*/  FADD.FTZ R204, R159, R156 ;  /* 0x0000009c9fcc7221 */ /* 0x000fca0000010000 */
[----:B------:R-:W-:-:S07]  /*59f0*/  MOV R209, R204 ;  /* 0x000000cc00d17202 */ /* 0x000fce0000000f00 */
[----:B------:R-:W-:Y:S05]  /*5a00*/  WARPSYNC.COLLECTIVE R208, `(.L_x_21378) ;  /* 0x00000000d0087348 */ /* 0x000fea0003c00000 */
[----:B------:R0:W1:Y:S02]  /*5a10*/  SHFL.BFLY P6, R207, R209, R210, R211 ;  /* 0x0c0000d2d1cf7389 */ /* 0x00006400000c00d3 */
[----:B01----:R-:W-:Y:S05]  /*5a20*/  ENDCOLLECTIVE ;  /* 0x000000000000791b */ /* 0x003fea0003800000 */
.L_x_21378:
[----:B------:R-:W-:Y:S01]  /*5a30*/  HFMA2 R210, -RZ, RZ, 0, 9.5367431640625e-07 ;  /* 0x00000010ffd27431 */ /* 0x000fe200000001ff */
[----:B------:R-:W-:-:S05]  /*5a40*/  MOV R203, R207 ;  /* 0x000000cf00cb7202 */ /* 0x000fca0000000f00 */
[----:B------:R-:W-:-:S05]  /*5a50*/  FADD.FTZ R205, R204, R203 ;  /* 0x000000cbcccd7221 */ /* 0x000fca0000010000 */
[----:B------:R-:W-:-:S07]  /*5a60*/  MOV R209, R205 ;  /* 0x000000cd00d17202 */ /* 0x000fce0000000f00 */
[----:B------:R-:W-:Y:S05]  /*5a70*/  WARPSYNC.COLLECTIVE R208, `(.L_x_21379) ;  /* 0x00000000d0087348 */ /* 0x000fea0003c00000 */
[----:B------:R0:W1:Y:S02]  /*5a80*/  SHFL.BFLY P6, R207, R209, R210, R211 ;  /* 0x0c0000d2d1cf7389 */ /* 0x00006400000c00d3 */
[----:B01----:R-:W-:Y:S05]  /*5a90*/  ENDCOLLECTIVE ;  /* 0x000000000000791b */ /* 0x003fea0003800000 */
.L_x_21379:
        /* <DEDUP_REMOVED lines=140> */
.L_x_21380:
[----:B------:R-:W-:Y:S01]  /*6360*/  HFMA2 R210, -RZ, RZ, 0, 1.1920928955078125e-07 ;  /* 0x00000002ffd27431 */ /* 0x000fe200000001ff */
[----:B------:R-:W-:-:S05]  /*6370*/  MOV R157, R207 ;  /* 0x000000cf009d7202 */ /* 0x000fca0000000f00 */
[----:B------:R-:W-:-:S05]  /*6380*/  FADD.FTZ R157, R156, R157 ;  /* 0x0000009d9c9d7221 */ /* 0x000fca0000010000 */
[----:B------:R-:W-:-:S07]  /*6390*/  MOV R209, R157 ;  /* 0x0000009d00d17202 */ /* 0x000fce0000000f00 */
[----:B------:R-:W-:Y:S05]  /*63a0*/  WARPSYNC.COLLECTIVE R208, `(.L_x_21381) ;  /* 0x00000000d0087348 */ /* 0x000fea0003c00000 */
[----:B------:R0:W1:Y:S02]  /*63b0*/  SHFL.BFLY P6, R207, R209, R210, R211 ;  /* 0x0c0000d2d1cf7389 */ /* 0x00006400000c00d3 */
[----:B01----:R-:W-:Y:S05]  /*63c0*/  ENDCOLLECTIVE ;  /* 0x000000000000791b */ /* 0x003fea0003800000 */
.L_x_21381:
[----:B------:R-:W-:Y:S01]  /*63d0*/  HFMA2 R210, -RZ, RZ, 0, 2.384185791015625e-07 ;  /* 0x00000004ffd27431 */ /* 0x000fe200000001ff */
[----:B------:R-:W-:-:S05]  /*63e0*/  MOV R158, R207 ;  /* 0x000000cf009e7202 */ /* 0x000fca0000000f00 */
[----:B------:R-:W-:-:S05]  /*63f0*/  FADD.FTZ R158, R157, R158 ;  /* 0x0000009e9d9e7221 */ /* 0x000fca0000010000 */
[----:B------:R-:W-:-:S07]  /*6400*/  MOV R209, R158 ;  /* 0x0000009e00d17202 */ /* 0x000fce0000000f00 */
[----:B------:R-:W-:Y:S05]  /*6410*/  WARPSYNC.COLLECTIVE R208, `(.L_x_21382) ;  /* 0x00000000d0087348 */ /* 0x000fea0003c00000 */
[----:B------:R0:W1:Y:S02]  /*6420*/  SHFL.BFLY P6, R207, R209, R210, R211 ;  /* 0x0c0000d2d1cf7389 */ /* 0x00006400000c00d3 */
[----:B01----:R-:W-:Y:S05]  /*6430*/  ENDCOLLECTIVE ;  /* 0x000000000000791b */ /* 0x003fea0003800000 */
.L_x_21382:
[----:B------:R-:W-:Y:S01]  /*6440*/  HFMA2 R210, -RZ, RZ, 0, 4.76837158203125e-07 ;  /* 0x00000008ffd27431 */ /* 0x000fe200000001ff */
[----:B------:R-:W-:-:S05]  /*6450*/  MOV R159, R207 ;  /* 0x000000cf009f7202 */ /* 0x000fca0000000f00 */
[----:B------:R-:W-:-:S05]  /*6460*/  FADD.FTZ R159, R158, R159 ;  /* 0x0000009f9e9f7221 */ /* 0x000fca0000010000 */
[----:B------:R-:W-:-:S07]  /*6470*/  MOV R209, R159 ;  /* 0x0000009f00d17202 */ /* 0x000fce0000000f00 */
[----:B------:R-:W-:Y:S05]  /*6480*/  WARPSYNC.COLLECTIVE R208, `(.L_x_21383) ;  /* 0x00000000d0087348 */ /* 0x000fea0003c00000 */
[----:B------:R0:W1:Y:S02]  /*6490*/  SHFL.BFLY P6, R207, R209, R210, R211 ;  /* 0x0c0000d2d1cf7389 */ /* 0x00006400000c00d3 */
[----:B01----:R-:W-:Y:S05]  /*64a0*/  ENDCOLLECTIVE ;  /* 0x000000000000791b */ /* 0x003fea0003800000 */
.L_x_21383:
[----:B------:R-:W-:Y:S01]  /*64b0*/  HFMA2 R210, -RZ, RZ, 0, 9.5367431640625e-07 ;  /* 0x00000010ffd27431 */ /* 0x000fe200000001ff */
[----:B------:R-:W-:-:S05]  /*64c0*/  MOV R204, R207 ;  /* 0x000000cf00cc7202 */ /* 0x000fca0000000f00 */
[----:B------:R-:W-:-:S05]  /*64d0*/  FADD.FTZ R204, R159, R204 ;  /* 0x000000cc9fcc7221 */ /* 0x000fca0000010000 */
[----:B------:R-:W-:-:S07]  /*64e0*/  MOV R209, R204 ;  /* 0x000000cc00d17202 */ /* 0x000fce0000000f00 */
[----:B------:R-:W-:Y:S05]  /*64f0*/  WARPSYNC.COLLECTIVE R208, `(.L_x_21384) ;  /* 0x00000000d0087348 */ /* 0x000fea0003c00000 */
[----:B------:R0:W1:Y:S02]  /*6500*/  SHFL.BFLY P6, R207, R209, R210, R211 ;  /* 0x0c0000d2d1cf7389 */ /* 0x00006400000c00d3 */
[----:B01----:R-:W-:Y:S05]  /*6510*/  ENDCOLLECTIVE ;  /* 0x000000000000791b */ /* 0x003fea0003800000 */
.L_x_21384:
[----:B------:R-:W-:Y:S05]  /*6520*/  BRA `(.L_x_21385) ;  /* 0xffffffd400f47947 */ /* 0x000fea000383ffff */
.L_x_21386:
        /* <DEDUP_REMOVED lines=13> */
.L_x_71468:


//--------------------- .text._ZN10layer_norm13ln_fwd_kernelINS_13Kernel_traitsI13__nv_bfloat16S2_fS2_fjLj2048ELj1ELj4ELj1ELj16ENS_18Kernel_traits_baseILj2048ES2_S2_fS2_fjLj128EEEEELb0ELb0ELb0ELb1EEEvNS_9FwdParamsE --------------------------
	.section	.text._ZN10layer_norm13ln_fwd_kernelINS_13Kernel_traitsI13__nv_bfloat16S2_fS2_fjLj2048ELj1ELj4ELj1ELj16ENS_18Kernel_traits_baseILj2048ES2_S2_fS2_fjLj128EEEEELb0ELb0ELb0ELb1EEEvNS_9FwdParamsE,"ax",@progbits
	.align	128
        .global         _ZN10layer_norm13ln_fwd_kernelINS_13Kernel_traitsI13__nv_bfloat16S2_fS2_fjLj2048ELj1ELj4ELj1ELj16ENS_18Kernel_traits_baseILj2048ES2_S2_fS2_fjLj128EEEEELb0ELb0ELb0ELb1EEEvNS_9FwdParamsE
        .type           _ZN10layer_norm13ln_fwd_kernelINS_13Kernel_traitsI13__nv_bfloat16S2_fS2_fjLj2048ELj1ELj4ELj1ELj16ENS_18Kernel_traits_baseILj2048ES2_S2_fS2_fjLj128EEEEELb0ELb0ELb0ELb1EEEvNS_9FwdParamsE,@function
        .size           _ZN10layer_norm13ln_fwd_kernelINS_13Kernel_traitsI13__nv_bfloat16S2_fS2_fjLj2048ELj1ELj4ELj1ELj16ENS_18Kernel_traits_baseILj2048ES2_S2_fS2_fjLj128EEEEELb0ELb0ELb0ELb1EEEvNS_9FwdParamsE,(.L_x_71469 - _ZN10layer_norm13ln_fwd_kernelINS_13Kernel_traitsI13__nv_bfloat16S2_fS2_fjLj2048ELj1ELj4ELj1ELj16ENS_18Kernel_traits_baseILj2048ES2_S2_fS2_fjLj128EEEEELb0ELb0ELb0ELb1EEEvNS_9FwdParamsE)
        .other          _ZN10layer_norm13ln_fwd_kernelINS_13Kernel_traitsI13__nv_bfloat16S2_fS2_fjLj2048ELj1ELj4ELj1ELj16ENS_18Kernel_traits_baseILj2048ES2_S2_fS2_fjLj128EEEEELb0ELb0ELb0ELb1EEEvNS_9FwdParamsE,@"STO_CUDA_ENTRY STV_DEFAULT"
_ZN10layer_norm13ln_fwd_kernelINS_13Kernel_traitsI13__nv_bfloat16S2_fS2_fjLj2048ELj1ELj4ELj1ELj16ENS_18Kernel_traits_baseILj2048ES2_S2_fS2_fjLj128EEEEELb0ELb0ELb0ELb1EEEvNS_9FwdParamsE:
.text._ZN10layer_norm13ln_fwd_kernelINS_13Kernel_traitsI13__nv_bfloat16S2_fS2_fjLj2048ELj1ELj4ELj1ELj16ENS_18Kernel_traits_baseILj2048ES2_S2_fS2_fjLj128EEEEELb0ELb0ELb0ELb1EEEvNS_9FwdParamsE:
        /* <DEDUP_REMOVED lines=29> */
.L_x_21387:
        /* <DEDUP_REMOVED lines=26> */
.L_x_21388:
        /* <DEDUP_REMOVED lines=10> */
[----:B------:R-:W-:Y:S02]  /*0410*/  PRMT R195, R94, 0x7632, R195 ;  /* 0x000076325ec37816 */ /* 0x000fe400000000c3 */
[----:B------:R-:W-:Y:S02]  /*0420*/  PRMT R194, R62, 0x7632, R194 ;  /* 0x000076323ec27816 */ /* 0x000fe400000000c2 */
[----:B------:R-:W-:Y:S02]  /*0430*/  PRMT R193, R93, 0x7632, R193 ;  /* 0x000076325dc17816 */ /* 0x000fe400000000c1 */
[----:B------:R-:W-:-:S02]  /*0440*/  PRMT R192, R61, 0x7632, R192 ;  /* 0x000076323dc07816 */ /* 0x000fc400000000c0 */
[----:B------:R-:W-:Y:S02]  /*0450*/  PRMT R191, R92, 0x7632, R191 ;  /* 0x000076325cbf7816 */ /* 0x000fe400000000bf */
[----:B------:R-:W-:Y:S02]  /*0460*/  PRMT R190, R60, 0x7632, R190 ;  /* 0x000076323cbe7816 */ /* 0x000fe400000000be */
[----:B------:R-:W-:Y:S01]  /*0470*/  PRMT R189, R91, 0x7632, R189 ;  /* 0x000076325bbd7816 */ /* 0x000fe200000000bd */
[----:B-1----:R-:W-:Y:S01]  /*0480*/  UISETP.NE.U32.AND UP0, UPT, UR4, URZ, UPT ;  /* 0x000000ff0400728c */ /* 0x002fe2000bf05070 */
[----:B------:R-:W-:Y:S01]  /*0490*/  PRMT R188, R59, 0x7632, R188 ;  /* 0x000076323bbc7816 */ /* 0x000fe200000000bc */
[----:B------:R-:W1:Y:S01]  /*04a0*/  LDCU.U8 UR4, c[0x0][0x410] ;  /* 0x00008200ff0477ac */ /* 0x000e620008000000 */
[----:B------:R-:W-:Y:S02]  /*04b0*/  PRMT R187, R90, 0x7632, R187 ;  /* 0x000076325abb7816 */ /* 0x000fe400000000bb */
[----:B------:R-:W-:Y:S01]  /*04c0*/  PRMT R186, R58, 0x7632, R186 ;  /* 0x000076323aba7816 */ /* 0x000fe200000000ba */
[----:B------:R-:W-:Y:S01]  /*04d0*/  UISETP.NE.AND.EX UP0, UPT, UR5, URZ, UPT, UP0 ;  /* 0x000000ff0500728c */ /* 0x000fe2000bf05300 */
        /* <DEDUP_REMOVED lines=22> */
[----:B0-----:R-:W-:Y:S02]  /*0640*/  PRMT R2, R78, 0x7632, R2 ;  /* 0x000076324e027816 */ /* 0x001fe40000000002 */
        /* <DEDUP_REMOVED lines=29> */
[----:B-1----:R-:W-:Y:S06]  /*0820*/  BRA.U UP0, `(.L_x_21389) ;  /* 0x0000003d001c7547 */ /* 0x002fec000b800000 */
[----:B------:R-:W0:Y:S01]  /*0830*/  LDCU.64 UR8, c[0x0][0x3a0] ;  /* 0x00007400ff0877ac */ /* 0x000e220008000a00 */
[----:B------:R-:W1:Y:S01]  /*0840*/  LDCU UR5, c[0x0][0x388] ;  /* 0x00007100ff0577ac */ /* 0x000e620008000800 */
[----:B------:R-:W2:Y:S01]  /*0850*/  LDCU UR10, c[0x0][0x448] ;  /* 0x00008900ff0a77ac */ /* 0x000ea20008000800 */
[----:B0-----:R-:W-:-:S04]  /*0860*/  UISETP.NE.U32.AND UP0, UPT, UR8, URZ, UPT ;  /* 0x000000ff0800728c */ /* 0x001fc8000bf05070 */
[----:B-12---:R-:W-:-:S11]  /*0870*/  UISETP.NE.AND.EX UP0, UPT, UR9, URZ, UPT, UP0 ;  /* 0x000000ff0900728c */ /* 0x006fd6000bf05300 */
.L_x_21407:
[----:B------:R-:W0:Y:S01]  /*0880*/  LDC.64 R156, c[0x0][0x390] ;  /* 0x0000e400ff9c7b82 */ /* 0x000e220000000a00 */
[----:B----4-:R-:W-:-:S05]  /*0890*/  IMAD R96, R0, UR5, RZ ;  /* 0x0000000500607c24 */ /* 0x010fca000f8e02ff */
[----:B------:R-:W-:-:S04]  /*08a0*/  SHF.R.S32.HI R97, RZ, 0x1f, R96 ;  /* 0x0000001fff617819 */ /* 0x000fc80000011460 */
[----:B------:R-:W-:-:S04]  /*08b0*/  LEA.HI R97, R97, R96, RZ, 0x3 ;  /* 0x0000006061617211 */ /* 0x000fc800078f18ff */
[----:B------:R-:W-:-:S05]  /*08c0*/  LEA.HI.SX32 R199, R97, R198, 0x1d ;  /* 0x000000c661c77211 */ /* 0x000fca00078feaff */
[----:B0-----:R-:W-:-:S06]  /*08d0*/  IMAD.WIDE.U32 R100, R199, 0x10, R156 ;  /* 0x00000010c7647825 */ /* 0x001fcc00078e009c */
[----:B------:R-:W5:Y:S01]  /*08e0*/  LDG.E.128 R100, desc[UR6][R100.64] ;  /* 0x0000000664647981 */ /* 0x000f62000c1e1d00 */
[----:B------:R-:W-:Y:S05]  /*08f0*/  BRA.U !UP0, `(.L_x_21390) ;  /* 0x0000000108647547 */ /* 0x000fea000b800000 */
[----:B------:R-:W0:Y:S02]  /*0900*/  LDC.64 R108, c[0x0][0x3a0] ;  /* 0x0000e800ff6c7b82 */ /* 0x000e240000000a00 */
[----:B0-----:R-:W-:-:S05]  /*0910*/  IMAD.WIDE.U32 R108, R199, 0x20, R108 ;  /* 0x00000020c76c7825 */ /* 0x001fca00078e006c */
[----:B------:R-:W2:Y:S04]  /*0920*/  LDG.E.128 R96, desc[UR6][R108.64] ;  /* 0x000000066c607981 */ /* 0x000ea8000c1e1d00 */
[----:B------:R0:W3:Y:S01]  /*0930*/  LDG.E.128 R104, desc[UR6][R108.64+0x10] ;  /* 0x000010066c687981 */ /* 0x0000e2000c1e1d00 */
[C---:B-----5:R-:W-:Y:S02]  /*0940*/  PRMT R110, R100.reuse, 0x7632, R110 ;  /* 0x00007632646e7816 */ /* 0x060fe4000000006e */
[----:B------:R-:W-:Y:S02]  /*0950*/  SHF.L.U32 R111, R100, 0x10, RZ ;  /* 0x00000010646f7819 */ /* 0x000fe400000006ff */
[----:B------:R-:W-:Y:S02]  /*0960*/  PRMT R100, R101, 0x7632, R100 ;  /* 0x0000763265647816 */ /* 0x000fe40000000064 */
[----:B------:R-:W-:-:S02]  /*0970*/  PRMT R112, R102, 0x7632, R112 ;  /* 0x0000763266707816 */ /* 0x000fc40000000070 */
[----:B------:R-:W-:Y:S02]  /*0980*/  SHF.L.U32 R113, R102, 0x10, RZ ;  /* 0x0000001066717819 */ /* 0x000fe400000006ff */
[----:B------:R-:W-:Y:S02]  /*0990*/  PRMT R102, R103, 0x7632, R102 ;  /* 0x0000763267667816 */ /* 0x000fe40000000066 */
[----:B------:R-:W-:Y:S02]  /*09a0*/  SHF.L.U32 R101, R101, 0x10, RZ ;  /* 0x0000001065657819 */ /* 0x000fe400000006ff */
[----:B------:R-:W-:Y:S02]  /*09b0*/  SHF.L.U32 R103, R103, 0x10, RZ ;  /* 0x0000001067677819 */ /* 0x000fe400000006ff */
[----:B------:R-:W-:Y:S02]  /*09c0*/  SHF.L.U32 R100, R100, 0x10, RZ ;  /* 0x0000001064647819 */ /* 0x000fe400000006ff */
[----:B------:R-:W-:-:S02]  /*09d0*/  SHF.L.U32 R110, R110, 0x10, RZ ;  /* 0x000000106e6e7819 */ /* 0x000fc400000006ff */
[----:B------:R-:W-:Y:S02]  /*09e0*/  SHF.L.U32 R112, R112, 0x10, RZ ;  /* 0x0000001070707819 */ /* 0x000fe400000006ff */
[----:B0-----:R-:W-:Y:S01]  /*09f0*/  SHF.L.U32 R108, R102, 0x10, RZ ;  /* 0x00000010666c7819 */ /* 0x001fe200000006ff */
[----:B--2---:R-:W-:Y:S01]  /*0a00*/  FADD.FTZ R98, R98, R101 ;  /* 0x0000006562627221 */ /* 0x004fe20000010000 */
[----:B------:R-:W-:Y:S01]  /*0a10*/  FADD.FTZ R99, R99, R100 ;  /* 0x0000006463637221 */ /* 0x000fe20000010000 */
[----:B------:R-:W-:Y:S01]  /*0a20*/  FADD.FTZ R96, R96, R111 ;  /* 0x0000006f60607221 */ /* 0x000fe20000010000 */
[----:B------:R-:W-:Y:S01]  /*0a30*/  FADD.FTZ R97, R97, R110 ;  /* 0x0000006e61617221 */ /* 0x000fe20000010000 */
[----:B---3--:R-:W-:Y:S01]  /*0a40*/  FADD.FTZ R102, R106, R103 ;  /* 0x000000676a667221 */ /* 0x008fe20000010000 */
[----:B------:R-:W-:Y:S01]  /*0a50*/  FADD.FTZ R100, R104, R113 ;  /* 0x0000007168647221 */ /* 0x000fe20000010000 */
[----:B------:R-:W-:Y:S01]  /*0a60*/  FADD.FTZ R101, R105, R112 ;  /* 0x0000007069657221 */ /* 0x000fe20000010000 */
[----:B------:R-:W-:Y:S01]  /*0a70*/  FADD.FTZ R103, R107, R108 ;  /* 0x0000006c6b677221 */ /* 0x000fe20000010000 */
[----:B------:R-:W-:Y:S06]  /*0a80*/  BRA `(.L_x_21391) ;  /* 0x0000000000307947 */ /* 0x000fec0003800000 */
.L_x_21390:
[----:B-----5:R-:W-:Y:S02]  /*0a90*/  PRMT R97, R100, 0x7632, R97 ;  /* 0x0000763264617816 */ /* 0x020fe40000000061 */
[----:B------:R-:W-:Y:S02]  /*0aa0*/  PRMT R99, R101, 0x7632, R99 ;  /* 0x0000763265637816 */ /* 0x000fe40000000063 */
[----:B------:R-:W-:Y:S02]  /*0ab0*/  PRMT R104, R102, 0x7632, R104 ;  /* 0x0000763266687816 */ /* 0x000fe40000000068 */
[----:B------:R-:W-:Y:S02]  /*0ac0*/  PRMT R105, R103, 0x7632, R105 ;  /* 0x0000763267697816 */ /* 0x000fe40000000069 */
[----:B------:R-:W-:Y:S02]  /*0ad0*/  SHF.L.U32 R96, R100, 0x10, RZ ;  /* 0x0000001064607819 */ /* 0x000fe400000006ff */
[----:B------:R-:W-:-:S02]  /*0ae0*/  SHF.L.U32 R100, R102, 0x10, RZ ;  /* 0x0000001066647819 */ /* 0x000fc400000006ff */
[----:B------:R-:W-:Y:S02]  /*0af0*/  SHF.L.U32 R98, R101, 0x10, RZ ;  /* 0x0000001065627819 */ /* 0x000fe400000006ff */
[----:B------:R-:W-:Y:S02]  /*0b00*/  SHF.L.U32 R102, R103, 0x10, RZ ;  /* 0x0000001067667819 */ /* 0x000fe400000006ff */
[----:B------:R-:W-:Y:S02]  /*0b10*/  SHF.L.U32 R97, R97, 0x10, RZ ;  /* 0x0000001061617819 */ /* 0x000fe400000006ff */
[----:B------:R-:W-:Y:S02]  /*0b20*/  SHF.L.U32 R99, R99, 0x10, RZ ;  /* 0x0000001063637819 */ /* 0x000fe400000006ff */
[----:B------:R-:W-:Y:S02]  /*0b30*/  SHF.L.U32 R101, R104, 0x10, RZ ;  /* 0x0000001068657819 */ /* 0x000fe400000006ff */
[----:B------:R-:W-:-:S07]  /*0b40*/  SHF.L.U32 R103, R105, 0x10, RZ ;  /* 0x0000001069677819 */ /* 0x000fce00000006ff */
.L_x_21391:
[----:B------:R-:W0:Y:S01]  /*0b50*/  LDC.64 R206, c[0x0][0x3a8] ;  /* 0x0000ea00ffce7b82 */ /* 0x000e220000000a00 */
[----:B------:R-:W-:-:S05]  /*0b60*/  IADD3 R200, PT, PT, R199, 0x20, RZ ;  /* 0x00000020c7c87810 */ /* 0x000fca0007ffe0ff */
[----:B------:R-:W-:-:S04]  /*0b70*/  IMAD.WIDE.U32 R108, R200, 0x10, R156 ;  /* 0x00000010c86c7825 */ /* 0x000fc800078e009c */
[----:B0-----:R-:W-:-:S05]  /*0b80*/  IMAD.WIDE.U32 R104, R199, 0x20, R206 ;  /* 0x00000020c7687825 */ /* 0x001fca00078e00ce */
[----:B------:R0:W-:Y:S04]  /*0b90*/  STG.E.128 desc[UR6][R104.64], R96 ;  /* 0x0000006068007986 */ /* 0x0001e8000c101d06 */
[----:B------:R0:W-:Y:S04]  /*0ba0*/  STG.E.128 desc[UR6][R104.64+0x10], R100 ;  /* 0x0000106468007986 */ /* 0x0001e8000c101d06 */
[----:B------:R-:W5:Y:S01]  /*0bb0*/  LDG.E.128 R108, desc[UR6][R108.64] ;  /* 0x000000066c6c7981 */ /* 0x000f62000c1e1d00 */
[----:B------:R-:W-:Y:S05]  /*0bc0*/  BRA.U !UP0, `(.L_x_21392) ;  /* 0x0000000108647547 */ /* 0x000fea000b800000 */
[----:B------:R-:W1:Y:S02]  /*0bd0*/  LDC.64 R116, c[0x0][0x3a0] ;  /* 0x0000e800ff747b82 */ /* 0x000e640000000a00 */
[----:B-1----:R-:W-:-:S05]  /*0be0*/  IMAD.WIDE.U32 R116, R200, 0x20, R116 ;  /* 0x00000020c8747825 */ /* 0x002fca00078e0074 */
[----:B0-----:R-:W2:Y:S04]  /*0bf0*/  LDG.E.128 R104, desc[UR6][R116.64] ;  /* 0x0000000674687981 */ /* 0x001ea8000c1e1d00 */
        /* <DEDUP_REMOVED lines=22> */
.L_x_21392:
[----:B0----5:R-:W-:Y:S02]  /*0d60*/  PRMT R105, R108, 0x7632, R105 ;  /* 0x000076326c697816 */ /* 0x021fe40000000069 */
        /* <DEDUP_REMOVED lines=11> */
.L_x_21393:
[----:B------:R-:W-:Y:S01]  /*0e20*/  IADD3 R201, PT, PT, R199, 0x40, RZ ;  /* 0x00000040c7c97810 */ /* 0x000fe20007ffe0ff */
[----:B------:R-:W-:-:S04]  /*0e30*/  IMAD.WIDE.U32 R112, R200, 0x20, R206 ;  /* 0x00000020c8707825 */ /* 0x000fc800078e00ce */
[----:B------:R-:W-:Y:S01]  /*0e40*/  IMAD.WIDE.U32 R116, R201, 0x10, R156 ;  /* 0x00000010c9747825 */ /* 0x000fe200078e009c */
        /* <DEDUP_REMOVED lines=29> */
.L_x_21394:
        /* <DEDUP_REMOVED lines=12> */
.L_x_21395:
        /* <DEDUP_REMOVED lines=32> */
.L_x_21396:
        /* <DEDUP_REMOVED lines=12> */
.L_x_21397:
        /* <DEDUP_REMOVED lines=32> */
.L_x_21398:
        /* <DEDUP_REMOVED lines=12> */
.L_x_21399:
        /* <DEDUP_REMOVED lines=32> */
.L_x_21400:
        /* <DEDUP_REMOVED lines=12> */
.L_x_21401:
        /* <DEDUP_REMOVED lines=32> */
.L_x_21402:
        /* <DEDUP_REMOVED lines=12> */
.L_x_21403:
        /* <DEDUP_REMOVED lines=9> */
[----:B------:R-:W2:Y:S04]  /*1c70*/  LDG.E.128 R160, desc[UR6][R212.64] ;  /* 0x00000006d4a07981 */ /* 0x000ea8000c1e1d00 */
[----:B0-----:R-:W3:Y:S01]  /*1c80*/  LDG.E.128 R156, desc[UR6][R212.64+0x10] ;  /* 0x00001006d49c7981 */ /* 0x001ee2000c1e1d00 */
[C---:B-----5:R-:W-:Y:S02]  /*1c90*/  PRMT R204, R152.reuse, 0x7632, R204 ;  /* 0x0000763298cc7816 */ /* 0x060fe400000000cc */
[----:B------:R-:W-:Y:S02]  /*1ca0*/  SHF.L.U32 R215, R152, 0x10, RZ ;  /* 0x0000001098d77819 */ /* 0x000fe400000006ff */
[C---:B------:R-:W-:Y:S02]  /*1cb0*/  PRMT R208, R154.reuse, 0x7632, R208 ;  /* 0x000076329ad07816 */ /* 0x040fe400000000d0 */
[----:B------:R-:W-:-:S02]  /*1cc0*/  SHF.L.U32 R217, R154, 0x10, RZ ;  /* 0x000000109ad97819 */ /* 0x000fc400000006ff */
[----:B------:R-:W-:Y:S02]  /*1cd0*/  PRMT R152, R153, 0x7632, R152 ;  /* 0x0000763299987816 */ /* 0x000fe40000000098 */
[----:B------:R-:W-:Y:S02]  /*1ce0*/  PRMT R154, R155, 0x7632, R154 ;  /* 0x000076329b9a7816 */ /* 0x000fe4000000009a */
[----:B------:R-:W-:Y:S02]  /*1cf0*/  SHF.L.U32 R153, R153, 0x10, RZ ;  /* 0x0000001099997819 */ /* 0x000fe400000006ff */
[----:B------:R-:W-:Y:S02]  /*1d00*/  SHF.L.U32 R204, R204, 0x10, RZ ;  /* 0x00000010cccc7819 */ /* 0x000fe400000006ff */
[----:B------:R-:W-:Y:S02]  /*1d10*/  SHF.L.U32 R155, R155, 0x10, RZ ;  /* 0x000000109b9b7819 */ /* 0x000fe400000006ff */
[----:B------:R-:W-:-:S02]  /*1d20*/  SHF.L.U32 R152, R152, 0x10, RZ ;  /* 0x0000001098987819 */ /* 0x000fc400000006ff */
[----:B------:R-:W-:Y:S02]  /*1d30*/  SHF.L.U32 R208, R208, 0x10, RZ ;  /* 0x00000010d0d07819 */ /* 0x000fe400000006ff */
[----:B------:R-:W-:Y:S01]  /*1d40*/  SHF.L.U32 R154, R154, 0x10, RZ ;  /* 0x000000109a9a7819 */ /* 0x000fe200000006ff */
        /* <DEDUP_REMOVED lines=9> */
.L_x_21404:
[----:B-----5:R-:W-:Y:S02]  /*1de0*/  PRMT R161, R152, 0x7632, R161 ;  /* 0x0000763298a17816 */ /* 0x020fe400000000a1 */
[----:B------:R-:W-:Y:S02]  /*1df0*/  PRMT R163, R153, 0x7632, R163 ;  /* 0x0000763299a37816 */ /* 0x000fe400000000a3 */
[----:B------:R-:W-:Y:S02]  /*1e00*/  PRMT R157, R154, 0x7632, R157 ;  /* 0x000076329a9d7816 */ /* 0x000fe4000000009d */
[----:B0-----:R-:W-:Y:S02]  /*1e10*/  PRMT R159, R155, 0x7632, R159 ;  /* 0x000076329b9f7816 */ /* 0x001fe4000000009f */
        /* <DEDUP_REMOVED lines=8> */
.L_x_21405:
[----:B------:R-:W-:Y:S01]  /*1ea0*/  FADD.FTZ R152, RZ, R96 ;  /* 0x00000060ff987221 */ /* 0x000fe20000010000 */
[----:B------:R-:W-:Y:S01]  /*1eb0*/  IMAD.WIDE.U32 R206, R211, 0x20, R206 ;  /* 0x00000020d3ce7825 */ /* 0x000fe200078e00ce */
[----:B------:R-:W-:Y:S01]  /*1ec0*/  UMOV UR8, 0xffffffff ;  /* 0xffffffff00087882 */ /* 0x000fe20000000000 */
[----:B------:R-:W-:Y:S02]  /*1ed0*/  ISETP.NE.AND P1, PT, R198, RZ, PT ;  /* 0x000000ffc600720c */ /* 0x000fe40003f25270 */
[----:B------:R-:W-:Y:S01]  /*1ee0*/  FADD.FTZ R153, R152, R97 ;  /* 0x0000006198997221 */ /* 0x000fe20000010000 */
[----:B------:R0:W-:Y:S03]  /*1ef0*/  STG.E.128 desc[UR6][R206.64], R160 ;  /* 0x000000a0ce007986 */ /* 0x0001e6000c101d06 */
        /* <DEDUP_REMOVED lines=213> */
.L_x_21437:
[----:B------:R-:W-:Y:S01]  /*2c50*/  FMUL.FTZ R152, R206, R206 ;  /* 0x000000cece987220 */ /* 0x000fe20000410000 */
[----:B------:R-:W-:Y:S01]  /*2c60*/  ISETP.NE.AND P0, PT, RZ, UR4, PT ;  /* 0x00000004ff007c0c */ /* 0x000fe2000bf05270 */
[----:B-1----:R-:W-:Y:S01]  /*2c70*/  FADD.FTZ R204, R213, R204 ;  /* 0x000000ccd5cc7221 */ /* 0x002fe20000010000 */
        /* <DEDUP_REMOVED lines=9> */
[----:B------:R-:W1:Y:S01]  /*2d10*/  MUFU.RSQ R141, R207 ;  /* 0x000000cf008d7308 */ /* 0x000e620000001400 */
[C---:B------:R-:W-:Y:S01]  /*2d20*/  FADD.FTZ R204, -R152.reuse, R143 ;  /* 0x0000008f98cc7221 */ /* 0x040fe20000010100 */
[----:B------:R-:W-:Y:S01]  /*2d30*/  FADD.FTZ R208, -R152, R145 ;  /* 0x0000009198d07221 */ /* 0x000fe20000010100 */
[----:B------:R-:W-:Y:S01]  /*2d40*/  SHF.L.U32 R143, R32, 0x10, RZ ;  /* 0x00000010208f7819 */ /* 0x000fe200000006ff */
[----:B------:R-:W-:Y:S01]  /*2d50*/  FADD.FTZ R97, -R152, R97 ;  /* 0x0000006198617221 */ /* 0x000fe20000010100 */
[----:B------:R-:W-:Y:S01]  /*2d60*/  SHF.L.U32 R145, R64, 0x10, RZ ;  /* 0x0000001040917819 */ /* 0x000fe200000006ff */
[C---:B------:R-:W-:Y:S01]  /*2d70*/  FADD.FTZ R98, -R152.reuse, R98 ;  /* 0x0000006298627221 */ /* 0x040fe20000010100 */
[C---:B------:R-:W-:Y:S01]  /*2d80*/  FADD.FTZ R99, -R152.reuse, R99 ;  /* 0x0000006398637221 */ /* 0x040fe20000010100 */
[C---:B------:R-:W-:Y:S01]  /*2d90*/  FADD.FTZ R100, -R152.reuse, R100 ;  /* 0x0000006498647221 */ /* 0x040fe20000010100 */
[----:B------:R-:W-:Y:S01]  /*2da0*/  FADD.FTZ R210, -R152, R147 ;  /* 0x0000009398d27221 */ /* 0x000fe20000010100 */
[----:B------:R-:W-:Y:S01]  /*2db0*/  SHF.L.U32 R228, R28, 0x10, RZ ;  /* 0x000000101ce47819 */ /* 0x000fe200000006ff */
[----:B------:R-:W-:Y:S01]  /*2dc0*/  FADD.FTZ R101, -R152, R101 ;  /* 0x0000006598657221 */ /* 0x000fe20000010100 */
[----:B------:R-:W-:Y:S01]  /*2dd0*/  SHF.L.U32 R230, R34, 0x10, RZ ;  /* 0x0000001022e67819 */ /* 0x000fe200000006ff */
[----:B------:R-:W-:Y:S01]  /*2de0*/  FADD.FTZ R102, -R152, R102 ;  /* 0x0000006698667221 */ /* 0x000fe20000010100 */
[----:B------:R-:W-:Y:S01]  /*2df0*/  SHF.L.U32 R232, R66, 0x10, RZ ;  /* 0x0000001042e87819 */ /* 0x000fe200000006ff */
[C---:B------:R-:W-:Y:S01]  /*2e00*/  FADD.FTZ R103, -R152.reuse, R103 ;  /* 0x0000006798677221 */ /* 0x040fe20000010100 */
        /* <DEDUP_REMOVED lines=10> */
[----:B------:R-:W-:Y:S01]  /*2eb0*/  FFMA.FTZ R97, R97, R222, R224 ;  /* 0x000000de61617223 */ /* 0x000fe200000100e0 */
[----:B------:R-:W-:Y:S01]  /*2ec0*/  FADD.FTZ R214, -R152, R151 ;  /* 0x0000009798d67221 */ /* 0x000fe20000010100 */
[----:B------:R-:W-:Y:S01]  /*2ed0*/  FFMA.FTZ R99, R99, R226, R228 ;  /* 0x000000e263637223 */ /* 0x000fe200000100e4 */
[----:B------:R-:W-:Y:S01]  /*2ee0*/  SHF.L.U32 R222, R27, 0x10, RZ ;  /* 0x000000101bde7819 */ /* 0x000fe200000006ff */
[----:B------:R-:W-:Y:S01]  /*2ef0*/  FFMA.FTZ R100, R98, R143, R145 ;  /* 0x0000008f62647223 */ /* 0x000fe20000010091 */
        /* <DEDUP_REMOVED lines=10> */
[----:B------:R-:W-:Y:S01]  /*2fa0*/  FADD.FTZ R105, -R152, R105 ;  /* 0x0000006998697221 */ /* 0x000fe20000010100 */
[----:B------:R-:W-:Y:S01]  /*2fb0*/  SHF.L.U32 R147, R36, 0x10, RZ ;  /* 0x0000001024937819 */ /* 0x000fe200000006ff */
[----:B------:R-:W-:Y:S01]  /*2fc0*/  FADD.FTZ R106, -R152, R106 ;  /* 0x0000006a986a7221 */ /* 0x000fe20000010100 */
[----:B------:R-:W-:Y:S01]  /*2fd0*/  SHF.L.U32 R149, R68, 0x10, RZ ;  /* 0x0000001044957819 */ /* 0x000fe200000006ff */
[C---:B------:R-:W-:Y:S01]  /*2fe0*/  FADD.FTZ R107, -R152.reuse, R107 ;  /* 0x0000006b986b7221 */ /* 0x040fe20000010100 */
[----:B------:R-:W-:Y:S01]  /*2ff0*/  FADD.FTZ R108, -R152, R108 ;  /* 0x0000006c986c7221 */ /* 0x000fe20000010100 */
[----:B------:R-:W-:Y:S01]  /*3000*/  FFMA.FTZ R222, R101, R222, R98 ;  /* 0x000000de65de7223 */ /* 0x000fe20000010062 */
[----:B------:R-:W-:Y:S01]  /*3010*/  FFMA.FTZ R151, R102, R151, R145 ;  /* 0x0000009766977223 */ /* 0x000fe20000010091 */
[----:B------:R-:W-:Y:S01]  /*3020*/  FFMA.FTZ R224, R103, R224, R226 ;  /* 0x000000e067e07223 */ /* 0x000fe200000100e2 */
[----:B------:R-:W-:Y:S01]  /*3030*/  FFMA.FTZ R98, R104, R147, R149 ;  /* 0x0000009368627223 */ /* 0x000fe20000010095 */
        /* <DEDUP_REMOVED lines=13> */
[----:B------:R-:W-:Y:S01]  /*3110*/  FADD.FTZ R111, -R152, R111 ;  /* 0x0000006f986f7221 */ /* 0x000fe20000010100 */
[----:B------:R-:W-:Y:S01]  /*3120*/  SHF.L.U32 R232, R70, 0x10, RZ ;  /* 0x0000001046e87819 */ /* 0x000fe200000006ff */
        /* <DEDUP_REMOVED lines=38> */
[----:B------:R-:W-:Y:S01]  /*3390*/  FFMA.FTZ R153, R113, R102, R104 ;  /* 0x0000006671997223 */ /* 0x000fe20000010068 */
[----:B------:R-:W-:Y:S01]  /*33a0*/  SHF.L.U32 R109, R74, 0x10, RZ ;  /* 0x000000104a6d7819 */ /* 0x000fe200000006ff */
[----:B------:R-:W-:Y:S01]  /*33b0*/  FFMA.FTZ R226, R114, R103, R105 ;  /* 0x0000006772e27223 */ /* 0x000fe20000010069 */
[----:B------:R-:W-:Y:S01]  /*33c0*/  FADD.FTZ R117, -R152, R117 ;  /* 0x0000007598757221 */ /* 0x000fe20000010100 */
[----:B------:R-:W-:Y:S01]  /*33d0*/  FFMA.FTZ R113, R115, R106, R228 ;  /* 0x0000006a73717223 */ /* 0x000fe200000100e4 */
[----:B------:R-:W-:Y:S01]  /*33e0*/  SHF.L.U32 R106, R9, 0x10, RZ ;  /* 0x00000010096a7819 */ /* 0x000fe200000006ff */
[----:B------:R-:W-:Y:S01]  /*33f0*/  FFMA.FTZ R114, R116, R107, R109 ;  /* 0x0000006b74727223 */ /* 0x000fe2000001006d */
[----:B------:R-:W-:Y:S01]  /*3400*/  SHF.L.U32 R116, R8, 0x10, RZ ;  /* 0x0000001008747819 */ /* 0x000fe200000006ff */
[C---:B------:R-:W-:Y:S01]  /*3410*/  FMUL.FTZ R115, R141.reuse, R119 ;  /* 0x000000778d737220 */ /* 0x040fe20000410000 */
[----:B------:R-:W-:Y:S01]  /*3420*/  SHF.L.U32 R107, R44, 0x10, RZ ;  /* 0x000000102c6b7819 */ /* 0x000fe200000006ff */
[----:B------:R-:W-:Y:S01]  /*3430*/  FMUL.FTZ R120, R141, R120 ;  /* 0x000000788d787220 */ /* 0x000fe20000410000 */
[----:B------:R-:W-:Y:S01]  /*3440*/  SHF.L.U32 R109, R76, 0x10, RZ ;  /* 0x000000104c6d7819 */ /* 0x000fe200000006ff */
[----:B------:R-:W-:Y:S01]  /*3450*/  FADD.FTZ R118, -R152, R118 ;  /* 0x0000007698767221 */ /* 0x000fe20000010100 */
[----:B------:R-:W-:Y:S01]  /*3460*/  SHF.L.U32 R102, R11, 0x10, RZ ;  /* 0x000000100b667819 */ /* 0x000fe200000006ff */
[----:B------:R-:W-:Y:S01]  /*3470*/  FMUL.FTZ R117, R141, R117 ;  /* 0x000000758d757220 */ /* 0x000fe20000410000 */
[----:B------:R-:W-:Y:S01]  /*3480*/  SHF.L.U32 R104, R10, 0x10, RZ ;  /* 0x000000100a687819 */ /* 0x000fe200000006ff */
        /* <DEDUP_REMOVED lines=32> */
[----:B------:R-:W-:Y:S01]  /*3690*/  FFMA.FTZ R115, R115, R106, R116 ;  /* 0x0000006a73737223 */ /* 0x000fe20000010074 */
[----:B------:R-:W-:Y:S01]  /*36a0*/  FADD.FTZ R152, -R152, R159 ;  /* 0x0000009f98987221 */ /* 0x000fe20000010100 */
[----:B------:R-:W-:Y:S01]  /*36b0*/  SHF.L.U32 R103, R43, 0x10, RZ ;  /* 0x000000102b677819 */ /* 0x000fe200000006ff */
[----:B------:R-:W-:Y:S01]  /*36c0*/  FFMA.FTZ R116, R120, R107, R109 ;  /* 0x0000006b78747223 */ /* 0x000fe2000001006d */
[----:B------:R-:W-:Y:S01]  /*36d0*/  SHF.L.U32 R105, R75, 0x10, RZ ;  /* 0x000000104b697819 */ /* 0x000fe200000006ff */
[----:B------:R-:W-:Y:S01]  /*36e0*/  FMUL.FTZ R118, R141, R118 ;  /* 0x000000768d767220 */ /* 0x000fe20000410000 */
        /* <DEDUP_REMOVED lines=78> */
[C---:B------:R-:W-:Y:S01]  /*3bd0*/  FMUL.FTZ R137, R141.reuse, R140 ;  /* 0x0000008c8d897220 */ /* 0x040fe20000410000 */
        /* <DEDUP_REMOVED lines=25> */
[----:B------:R-:W-:Y:S01]  /*3d70*/  ISETP.NE.AND P0, PT, R198, RZ, PT ;  /* 0x000000ffc600720c */ /* 0x000fe20003f05270 */
[----:B------:R-:W-:Y:S01]  /*3d80*/  FFMA.FTZ R163, R146, R163, R103 ;  /* 0x000000a392a37223 */ /* 0x000fe20000010067 */
[----:B------:R-:W1:Y:S01]  /*3d90*/  @!P1 LDC.64 R104, c[0x0][0x3c0] ;  /* 0x0000f000ff689b82 */ /* 0x000e620000000a00 */
[----:B------:R-:W-:Y:S01]  /*3da0*/  FFMA.FTZ R144, R144, R109, R119 ;  /* 0x0000006d90907223 */ /* 0x000fe20000010077 */
[----:B------:R-:W-:Y:S01]  /*3db0*/  SHF.L.U32 R106, R176, 0x10, RZ ;  /* 0x00000010b06a7819 */ /* 0x000fe200000006ff */
[----:B------:R-:W-:Y:S01]  /*3dc0*/  FMUL.FTZ R212, R141, R212 ;  /* 0x000000d48dd47220 */ /* 0x000fe20000410000 */
[----:B------:R-:W-:Y:S01]  /*3dd0*/  SHF.L.U32 R118, R177, 0x10, RZ ;  /* 0x00000010b1767819 */ /* 0x000fe200000006ff */
[C---:B------:R-:W-:Y:S01]  /*3de0*/  FMUL.FTZ R214, R141.reuse, R214 ;  /* 0x000000d68dd67220 */ /* 0x040fe20000410000 */
[----:B------:R-:W-:Y:S01]  /*3df0*/  SHF.L.U32 R217, R186, 0x10, RZ ;  /* 0x00000010bad97819 */ /* 0x000fe200000006ff */
[----:B0-----:R-:W-:Y:S01]  /*3e00*/  FMUL.FTZ R213, R141, R216 ;  /* 0x000000d88dd57220 */ /* 0x001fe20000410000 */
        /* <DEDUP_REMOVED lines=11> */
[----:B------:R-:W0:Y:S01]  /*3ec0*/  @!P0 LDC.64 R106, c[0x0][0x3c8] ;  /* 0x0000f200ff6a8b82 */ /* 0x000e220000000a00 */
        /* <DEDUP_REMOVED lines=9> */
[----:B------:R-:W-:Y:S01]  /*3f60*/  FFMA.FTZ R146, R146, R103, R109 ;  /* 0x0000006792927223 */ /* 0x000fe2000001006d */
[----:B------:R-:W-:Y:S01]  /*3f70*/  SHF.L.U32 R122, R50, 0x10, RZ ;  /* 0x00000010327a7819 */ /* 0x000fe200000006ff */
[----:B------:R-:W2:Y:S01]  /*3f80*/  LDC.64 R102, c[0x0][0x428] ;  /* 0x00010a00ff667b82 */ /* 0x000ea20000000a00 */
        /* <DEDUP_REMOVED lines=10> */
[----:B-1----:R-:W-:Y:S01]  /*4030*/  @!P1 IMAD.WIDE R118, R0, 0x4, R104 ;  /* 0x0000000400769825 */ /* 0x002fe200078e0268 */
[----:B------:R-:W-:-:S03]  /*4040*/  F2FP.BF16.F32.PACK_AB R104, R97, R96 ;  /* 0x000000606168723e */ /* 0x000fc600000010ff */
[----:B------:R-:W-:Y:S01]  /*4050*/  FMUL.FTZ R152, R141, R152 ;  /* 0x000000988d987220 */ /* 0x000fe20000410000 */
[----:B------:R-:W-:Y:S01]  /*4060*/  F2FP.BF16.F32.PACK_AB R96, R117, R116 ;  /* 0x000000747560723e */ /* 0x000fe200000010ff */
[----:B------:R-:W-:Y:S01]  /*4070*/  FFMA.FTZ R137, R137, R122, R126 ;  /* 0x0000007a89897223 */ /* 0x000fe2000001007e */
[----:B------:R-:W1:Y:S01]  /*4080*/  LDC.64 R116, c[0x0][0x380] ;  /* 0x0000e000ff747b82 */ /* 0x000e620000000a00 */
[----:B------:R-:W-:Y:S01]  /*4090*/  SHF.L.U32 R122, R192, 0x10, RZ ;  /* 0x00000010c07a7819 */ /* 0x000fe200000006ff */
[----:B------:R2:W-:Y:S01]  /*40a0*/  @!P1 STG.E desc[UR6][R118.64], R206 ;  /* 0x000000ce76009986 */ /* 0x0005e2000c101906 */
[----:B------:R-:W-:Y:S02]  /*40b0*/  SHF.L.U32 R126, R193, 0x10, RZ ;  /* 0x00000010c17e7819 */ /* 0x000fe400000006ff */
[----:B------:R-:W-:Y:S02]  /*40c0*/  SHF.L.U32 R221, R194, 0x10, RZ ;  /* 0x00000010c2dd7819 */ /* 0x000fe400000006ff */
[----:B------:R-:W-:Y:S01]  /*40d0*/  SHF.L.U32 R109, R195, 0x10, RZ ;  /* 0x00000010c36d7819 */ /* 0x000fe200000006ff */
[----:B------:R-:W-:Y:S01]  /*40e0*/  FFMA.FTZ R215, R215, R122, R126 ;  /* 0x0000007ad7d77223 */ /* 0x000fe2000001007e */
[----:B------:R-:W-:Y:S01]  /*40f0*/  SHF.L.U32 R223, R63, 0x10, RZ ;  /* 0x000000103fdf7819 */ /* 0x000fe200000006ff */
[----:B0-----:R-:W-:Y:S01]  /*4100*/  @!P0 IMAD.WIDE R122, R0, 0x4, R106 ;  /* 0x00000004007a8825 */ /* 0x001fe200078e026a */
[----:B------:R-:W-:-:S03]  /*4110*/  SHF.L.U32 R127, R95, 0x10, RZ ;  /* 0x000000105f7f7819 */ /* 0x000fc600000006ff */
[----:B------:R-:W-:Y:S01]  /*4120*/  FFMA.FTZ R221, R220, R221, R109 ;  /* 0x000000dddcdd7223 */ /* 0x000fe2000001006d */
[----:B------:R-:W-:Y:S01]  /*4130*/  SHF.L.U32 R129, R196, 0x10, RZ ;  /* 0x00000010c4817819 */ /* 0x000fe200000006ff */
[----:B--2---:R-:W-:Y:S01]  /*4140*/  IMAD.WIDE.U32 R118, R202, 0x10, R102 ;  /* 0x00000010ca767825 */ /* 0x004fe200078e0066 */
[----:B------:R-:W-:-:S03]  /*4150*/  SHF.L.U32 R225, R197, 0x10, RZ ;  /* 0x00000010c5e17819 */ /* 0x000fc600000006ff */
[----:B------:R-:W-:Y:S01]  /*4160*/  FFMA.FTZ R223, R158, R223, R127 ;  /* 0x000000df9edf7223 */ /* 0x000fe2000001007f */
[----:B------:R-:W-:Y:S01]  /*4170*/  F2FP.BF16.F32.PACK_AB R114, R159, R114 ;  /* 0x000000729f72723e */ /* 0x000fe200000010ff */
[----:B------:R-:W-:Y:S01]  /*4180*/  IMAD.WIDE.U32 R158, R199, 0x10, R102 ;  /* 0x00000010c79e7825 */ /* 0x000fe200078e0066 */
[----:B------:R-:W-:-:S03]  /*4190*/  F2FP.BF16.F32.PACK_AB R107, R224, R151 ;  /* 0x00000097e06b723e */ /* 0x000fc600000010ff */
[----:B------:R-:W-:Y:S01]  /*41a0*/  FFMA.FTZ R156, R152, R129, R225 ;  /* 0x00000081989c7223 */ /* 0x000fe200000100e1 */
        /* <DEDUP_REMOVED lines=16> */
[--C-:B0-----:R-:W-:Y:S01]  /*42b0*/  IMAD.WIDE.U32 R122, R203, 0x10, R102.reuse ;  /* 0x00000010cb7a7825 */ /* 0x101fe200078e0066 */
[----:B------:R-:W-:Y:S02]  /*42c0*/  F2FP.BF16.F32.PACK_AB R99, R230, R157 ;  /* 0x0000009de663723e */ /* 0x000fe400000010ff */
[----:B------:R-:W-:Y:S01]  /*42d0*/  F2FP.BF16.F32.PACK_AB R98, R228, R147 ;  /* 0x00000093e462723e */ /* 0x000fe200000010ff */
[----:B------:R-:W-:Y:S01]  /*42e0*/  IMAD.WIDE.U32 R152, R211, 0x10, R102 ;  /* 0x00000010d3987825 */ /* 0x000fe200078e0066 */
[----:B------:R-:W-:Y:S01]  /*42f0*/  F2FP.BF16.F32.PACK_AB R97, R124, R121 ;  /* 0x000000797c61723e */ /* 0x000fe200000010ff */
[----:B------:R0:W-:Y:S01]  /*4300*/  STG.E.128 desc[UR6][R200.64], R112 ;  /* 0x00000070c8007986 */ /* 0x0001e2000c101d06 */
[----:B------:R-:W-:-:S02]  /*4310*/  F2FP.BF16.F32.PACK_AB R103, R161, R236 ;  /* 0x000000eca167723e */ /* 0x000fc400000010ff */
        /* <DEDUP_REMOVED lines=14> */
[----:B0-----:R-:W-:-:S02]  /*4400*/  F2FP.BF16.F32.PACK_AB R115, R156, R223 ;  /* 0x000000df9c73723e */ /* 0x001fc400000010ff */
[----:B------:R-:W-:Y:S01]  /*4410*/  F2FP.BF16.F32.PACK_AB R114, R221, R148 ;  /* 0x00000094dd72723e */ /* 0x000fe200000010ff */
[----:B------:R4:W-:Y:S01]  /*4420*/  STG.E.128 desc[UR6][R128.64], R108 ;  /* 0x0000006c80007986 */ /* 0x0009e2000c101d06 */
[----:B------:R-:W-:Y:S02]  /*4430*/  F2FP.BF16.F32.PACK_AB R113, R215, R146 ;  /* 0x00000092d771723e */ /* 0x000fe400000010ff */
[----:B------:R-:W-:Y:S02]  /*4440*/  F2FP.BF16.F32.PACK_AB R112, R213, R138 ;  /* 0x0000008ad570723e */ /* 0x000fe400000010ff */
[----:B-1----:R-:W-:-:S03]  /*4450*/  LEA R0, R116, R0, 0x2 ;  /* 0x0000000074007211 */ /* 0x002fc600078e10ff */
[----:B------:R4:W-:Y:S01]  /*4460*/  STG.E.128 desc[UR6][R152.64], R112 ;  /* 0x0000007098007986 */ /* 0x0009e2000c101d06 */
[----:B------:R-:W-:-:S13]  /*4470*/  ISETP.GE.AND P0, PT, R0, R117, PT ;  /* 0x000000750000720c */ /* 0x000fda0003f06270 */
[----:B------:R-:W-:Y:S05]  /*4480*/  @!P0 BRA `(.L_x_21407) ;  /* 0xffffffc000fc8947 */ /* 0x000fea000383ffff */
[----:B------:R-:W-:Y:S05]  /*4490*/  EXIT ;  /* 0x000000000000794d */ /* 0x000fea0003800000 */
.L_x_21389:
[----:B------:R-:W0:Y:S01]  /*44a0*/  LDCU.64 UR8, c[0x0][0x3a0] ;  /* 0x00007400ff0877ac */ /* 0x000e220008000a00 */
[----:B------:R-:W1:Y:S01]  /*44b0*/  LDCU UR5, c[0x0][0x388] ;  /* 0x00007100ff0577ac */ /* 0x000e620008000800 */
[----:B------:R-:W2:Y:S01]  /*44c0*/  LDCU UR10, c[0x0][0x448] ;  /* 0x00008900ff0a77ac */ /* 0x000ea20008000800 */
[----:B0-----:R-:W-:-:S04]  /*44d0*/  UISETP.NE.U32.AND UP0, UPT, UR8, URZ, UPT ;  /* 0x000000ff0800728c */ /* 0x001fc8000bf05070 */
[----:B-12---:R-:W-:-:S11]  /*44e0*/  UISETP.NE.AND.EX UP0, UPT, UR9, URZ, UPT, UP0 ;  /* 0x000000ff0900728c */ /* 0x006fd6000bf05300 */
.L_x_21425:
[----:B----4-:R-:W0:Y:S01]  /*44f0*/  LDC.64 R100, c[0x0][0x3e0] ;  /* 0x0000f800ff647b82 */ /* 0x010e220000000a00 */
[----:B------:R-:W-:-:S05]  /*4500*/  IMAD R96, R0, UR5, RZ ;  /* 0x0000000500607c24 */ /* 0x000fca000f8e02ff */
[----:B------:R-:W-:Y:S02]  /*4510*/  SHF.R.S32.HI R97, RZ, 0x1f, R96 ;  /* 0x0000001fff617819 */ /* 0x000fe40000011460 */
[----:B------:R-:W1:Y:S02]  /*4520*/  LDC.64 R156, c[0x0][0x390] ;  /* 0x0000e400ff9c7b82 */ /* 0x000e640000000a00 */
[----:B------:R-:W-:-:S04]  /*4530*/  LEA.HI R97, R97, R96, RZ, 0x3 ;  /* 0x0000006061617211 */ /* 0x000fc800078f18ff */
[----:B------:R-:W-:Y:S01]  /*4540*/  LEA.HI.SX32 R199, R97, R198, 0x1d ;  /* 0x000000c661c77211 */ /* 0x000fe200078feaff */
[----:B0-----:R-:W-:-:S06]  /*4550*/  IMAD.WIDE R100, R0, 0x2, R100 ;  /* 0x0000000200647825 */ /* 0x001fcc00078e0264 */
[----:B------:R-:W2:Y:S01]  /*4560*/  LDG.E.U16 R100, desc[UR6][R100.64] ;  /* 0x0000000664647981 */ /* 0x000ea2000c1e1500 */
[----:B-1----:R-:W-:-:S06]  /*4570*/  IMAD.WIDE.U32 R96, R199, 0x10, R156 ;  /* 0x00000010c7607825 */ /* 0x002fcc00078e009c */
[----:B------:R-:W5:Y:S01]  /*4580*/  LDG.E.128 R96, desc[UR6][R96.64] ;  /* 0x0000000660607981 */ /* 0x000f62000c1e1d00 */
[----:B--2---:R-:W-:Y:S01]  /*4590*/  SHF.L.U32 R201, R100, 0x10, RZ ;  /* 0x0000001064c97819 */ /* 0x004fe200000006ff */
[----:B------:R-:W-:Y:S06]  /*45a0*/  BRA.U !UP0, `(.L_x_21408) ;  /* 0x0000000108647547 */ /* 0x000fec000b800000 */
        /* <DEDUP_REMOVED lines=14> */
[----:B------:R-:W-:Y:S01]  /*4690*/  SHF.L.U32 R114, R114, 0x10, RZ ;  /* 0x0000001072727819 */ /* 0x000fe200000006ff */
[----:B--2---:R-:W-:Y:S01]  /*46a0*/  FFMA.FTZ R96, R201, R96, R104 ;  /* 0x00000060c9607223 */ /* 0x004fe20000010068 */
[----:B------:R-:W-:Y:S01]  /*46b0*/  SHF.L.U32 R104, R111, 0x10, RZ ;  /* 0x000000106f687819 */ /* 0x000fe200000006ff */
[C---:B------:R-:W-:Y:S01]  /*46c0*/  FFMA.FTZ R97, R201.reuse, R110, R105 ;  /* 0x0000006ec9617223 */ /* 0x040fe20000010069 */
[C---:B------:R-:W-:Y:S01]  /*46d0*/  FFMA.FTZ R98, R201.reuse, R113, R106 ;  /* 0x00000071c9627223 */ /* 0x040fe2000001006a */
[C---:B---3--:R-:W-:Y:S01]  /*46e0*/  FFMA.FTZ R100, R201.reuse, R115, R100 ;  /* 0x00000073c9647223 */ /* 0x048fe20000010064 */
[C---:B------:R-:W-:Y:S01]  /*46f0*/  FFMA.FTZ R101, R201.reuse, R112, R101 ;  /* 0x00000070c9657223 */ /* 0x040fe20000010065 */
[C---:B------:R-:W-:Y:S01]  /*4700*/  FFMA.FTZ R99, R201.reuse, R104, R107 ;  /* 0x00000068c9637223 */ /* 0x040fe2000001006b */
[C---:B------:R-:W-:Y:S01]  /*4710*/  FFMA.FTZ R102, R201.reuse, R117, R102 ;  /* 0x00000075c9667223 */ /* 0x040fe20000010066 */
[----:B------:R-:W-:Y:S01]  /*4720*/  FFMA.FTZ R103, R201, R114, R103 ;  /* 0x00000072c9677223 */ /* 0x000fe20000010067 */
[----:B------:R-:W-:Y:S06]  /*4730*/  BRA `(.L_x_21409) ;  /* 0x0000000000507947 */ /* 0x000fec0003800000 */
.L_x_21408:
        /* <DEDUP_REMOVED lines=16> */
[C---:B------:R-:W-:Y:S01]  /*4840*/  FMUL.FTZ R102, R201.reuse, R112 ;  /* 0x00000070c9667220 */ /* 0x040fe20000410000 */
[C---:B------:R-:W-:Y:S01]  /*4850*/  FMUL.FTZ R99, R201.reuse, R106 ;  /* 0x0000006ac9637220 */ /* 0x040fe20000410000 */
[C---:B------:R-:W-:Y:S01]  /*4860*/  FMUL.FTZ R101, R201.reuse, R110 ;  /* 0x0000006ec9657220 */ /* 0x040fe20000410000 */
[----:B------:R-:W-:-:S07]  /*4870*/  FMUL.FTZ R103, R201, R114 ;  /* 0x00000072c9677220 */ /* 0x000fce0000410000 */
.L_x_21409:
        /* <DEDUP_REMOVED lines=33> */
.L_x_21410:
[C---:B0----5:R-:W-:Y:S02]  /*4a90*/  PRMT R109, R105.reuse, 0x7632, R109 ;  /* 0x00007632696d7816 */ /* 0x061fe4000000006d */
        /* <DEDUP_REMOVED lines=19> */
.L_x_21411:
        /* <DEDUP_REMOVED lines=32> */
.L_x_21412:
        /* <DEDUP_REMOVED lines=20> */
.L_x_21413:
        /* <DEDUP_REMOVED lines=32> */
.L_x_21414:
        /* <DEDUP_REMOVED lines=20> */
.L_x_21415:
        /* <DEDUP_REMOVED lines=32> */
.L_x_21416:
        /* <DEDUP_REMOVED lines=20> */
.L_x_21417:
        /* <DEDUP_REMOVED lines=32> */
.L_x_21418:
        /* <DEDUP_REMOVED lines=20> */
.L_x_21419:
        /* <DEDUP_REMOVED lines=32> */
.L_x_21420:
        /* <DEDUP_REMOVED lines=20> */
.L_x_21421:
        /* <DEDUP_REMOVED lines=23> */
[C---:B--2---:R-:W-:Y:S01]  /*5d80*/  FFMA.FTZ R156, R201.reuse, R152, R156 ;  /* 0x00000098c99c7223 */ /* 0x044fe2000001009c */
[C---:B------:R-:W-:Y:S01]  /*5d90*/  FFMA.FTZ R157, R201.reuse, R204, R157 ;  /* 0x000000ccc99d7223 */ /* 0x040fe2000001009d */
[C---:B------:R-:W-:Y:S01]  /*5da0*/  FFMA.FTZ R158, R201.reuse, R153, R158 ;  /* 0x00000099c99e7223 */ /* 0x040fe2000001009e */
[C---:B------:R-:W-:Y:S01]  /*5db0*/  FFMA.FTZ R159, R201.reuse, R210, R159 ;  /* 0x000000d2c99f7223 */ /* 0x040fe2000001009f */
[C---:B---3--:R-:W-:Y:S01]  /*5dc0*/  FFMA.FTZ R160, R201.reuse, R215, R160 ;  /* 0x000000d7c9a07223 */ /* 0x048fe200000100a0 */
[C---:B------:R-:W-:Y:S01]  /*5dd0*/  FFMA.FTZ R161, R201.reuse, R214, R161 ;  /* 0x000000d6c9a17223 */ /* 0x040fe200000100a1 */
[C---:B------:R-:W-:Y:S01]  /*5de0*/  FFMA.FTZ R162, R201.reuse, R155, R162 ;  /* 0x0000009bc9a27223 */ /* 0x040fe200000100a2 */
[----:B------:R-:W-:Y:S01]  /*5df0*/  FFMA.FTZ R163, R201, R154, R163 ;  /* 0x0000009ac9a37223 */ /* 0x000fe200000100a3 */
[----:B------:R-:W-:Y:S06]  /*5e00*/  BRA `(.L_x_21423) ;  /* 0x0000000000507947 */ /* 0x000fec0003800000 */
.L_x_21422:
[C---:B-----5:R-:W-:Y:S02]  /*5e10*/  PRMT R157, R155.reuse, 0x7632, R157 ;  /* 0x000076329b9d7816 */ /* 0x060fe4000000009d */
[----:B------:R-:W-:Y:S02]  /*5e20*/  SHF.L.U32 R162, R155, 0x10, RZ ;  /* 0x000000109ba27819 */ /* 0x000fe400000006ff */
[C---:B------:R-:W-:Y:S02]  /*5e30*/  PRMT R156, R153.reuse, 0x7632, R156 ;  /* 0x00007632999c7816 */ /* 0x040fe4000000009c */
[----:B0-----:R-:W-:Y:S01]  /*5e40*/  SHF.L.U32 R158, R153, 0x10, RZ ;  /* 0x00000010999e7819 */ /* 0x001fe200000006ff */
[C---:B------:R-:W-:Y:S01]  /*5e50*/  FMUL.FTZ R162, R201.reuse, R162 ;  /* 0x000000a2c9a27220 */ /* 0x040fe20000410000 */
[----:B------:R-:W-:Y:S02]  /*5e60*/  PRMT R155, R152, 0x7632, R155 ;  /* 0x00007632989b7816 */ /* 0x000fe4000000009b */
[C---:B------:R-:W-:Y:S01]  /*5e70*/  PRMT R153, R154.reuse, 0x7632, R153 ;  /* 0x000076329a997816 */ /* 0x040fe20000000099 */
        /* <DEDUP_REMOVED lines=11> */
[----:B------:R-:W-:-:S02]  /*5f30*/  FMUL.FTZ R159, R201, R204 ;  /* 0x000000ccc99f7220 */ /* 0x000fc40000410000 */
[----:B------:R-:W-:-:S07]  /*5f40*/  FMUL.FTZ R161, R201, R210 ;  /* 0x000000d2c9a17220 */ /* 0x000fce0000410000 */
.L_x_21423:
        /* <DEDUP_REMOVED lines=219> */
.L_x_21449:
        /* <DEDUP_REMOVED lines=12> */
[----:B------:R-:W0:Y:S01]  /*6dc0*/  MUFU.RSQ R141, R153 ;  /* 0x00000099008d7308 */ /* 0x000e220000001400 */
[----:B------:R-:W-:Y:S01]  /*6dd0*/  FADD.FTZ R204, -R152, R143 ;  /* 0x0000008f98cc7221 */ /* 0x000fe20000010100 */
        /* <DEDUP_REMOVED lines=8> */
[----:B------:R-:W-:Y:S01]  /*6e60*/  SHF.L.U32 R147, R33, 0x10, RZ ;  /* 0x0000001021937819 */ /* 0x000fe200000006ff */
[----:B------:R-:W-:Y:S01]  /*6e70*/  FADD.FTZ R208, -R152, R145 ;  /* 0x0000009198d07221 */ /* 0x000fe20000010100 */
[----:B------:R-:W-:Y:S01]  /*6e80*/  SHF.L.U32 R151, R66, 0x10, RZ ;  /* 0x0000001042977819 */ /* 0x000fe200000006ff */
[C---:B------:R-:W-:Y:S01]  /*6e90*/  FADD.FTZ R102, -R152.reuse, R102 ;  /* 0x0000006698667221 */ /* 0x040fe20000010100 */
[----:B------:R-:W-:Y:S01]  /*6ea0*/  SHF.L.U32 R226, R29, 0x10, RZ ;  /* 0x000000101de27819 */ /* 0x000fe200000006ff */
[----:B------:R-:W-:Y:S01]  /*6eb0*/  FADD.FTZ R103, -R152, R103 ;  /* 0x0000006798677221 */ /* 0x000fe20000010100 */
[----:B------:R-:W-:Y:S01]  /*6ec0*/  SHF.L.U32 R149, R28, 0x10, RZ ;  /* 0x000000101c957819 */ /* 0x000fe200000006ff */
[----:B------:R-:W-:Y:S01]  /*6ed0*/  FADD.FTZ R101, -R152, R101 ;  /* 0x0000006598657221 */ /* 0x000fe20000010100 */
[C---:B0-----:R-:W-:Y:S01]  /*6ee0*/  FMUL.FTZ R96, R141.reuse, R96 ;  /* 0x000000608d607220 */ /* 0x041fe20000410000 */
[C---:B------:R-:W-:Y:S01]  /*6ef0*/  FMUL.FTZ R98, R141.reuse, R98 ;  /* 0x000000628d627220 */ /* 0x040fe20000410000 */
[----:B------:R-:W-:Y:S01]  /*6f00*/  SHF.L.U32 R145, R30, 0x10, RZ ;  /* 0x000000101e917819 */ /* 0x000fe200000006ff */
[----:B------:R-:W-:Y:S01]  /*6f10*/  FMUL.FTZ R99, R141, R99 ;  /* 0x000000638d637220 */ /* 0x000fe20000410000 */
[----:B------:R-:W-:Y:S01]  /*6f20*/  FFMA.FTZ R96, R143, R96, R222 ;  /* 0x000000608f607223 */ /* 0x000fe200000100de */
[----:B------:R-:W-:Y:S01]  /*6f30*/  FMUL.FTZ R143, R141, R100 ;  /* 0x000000648d8f7220 */ /* 0x000fe20000410000 */
[----:B------:R-:W-:Y:S01]  /*6f40*/  SHF.L.U32 R222, R31, 0x10, RZ ;  /* 0x000000101fde7819 */ /* 0x000fe200000006ff */
[----:B------:R-:W-:Y:S01]  /*6f50*/  FMUL.FTZ R97, R141, R97 ;  /* 0x000000618d617220 */ /* 0x000fe20000410000 */
[----:B------:R-:W-:Y:S01]  /*6f60*/  FFMA.FTZ R100, R147, R98, R224 ;  /* 0x0000006293647223 */ /* 0x000fe200000100e0 */
[----:B------:R-:W-:Y:S01]  /*6f70*/  FFMA.FTZ R143, R228, R143, R151 ;  /* 0x0000008fe48f7223 */ /* 0x000fe20000010097 */
[----:B------:R-:W-:Y:S01]  /*6f80*/  FFMA.FTZ R99, R226, R99, R149 ;  /* 0x00000063e2637223 */ /* 0x000fe20000010095 */
[----:B------:R-:W-:Y:S01]  /*6f90*/  SHF.L.U32 R151, R35, 0x10, RZ ;  /* 0x0000001023977819 */ /* 0x000fe200000006ff */
[----:B------:R-:W-:Y:S01]  /*6fa0*/  FFMA.FTZ R97, R222, R97, R145 ;  /* 0x00000061de617223 */ /* 0x000fe20000010091 */
[----:B------:R-:W-:Y:S01]  /*6fb0*/  SHF.L.U32 R224, R67, 0x10, RZ ;  /* 0x0000001043e07819 */ /* 0x000fe200000006ff */
[----:B------:R-:W-:Y:S01]  /*6fc0*/  FMUL.FTZ R102, R141, R102 ;  /* 0x000000668d667220 */ /* 0x000fe20000410000 */
[----:B------:R-:W-:Y:S01]  /*6fd0*/  SHF.L.U32 R226, R25, 0x10, RZ ;  /* 0x0000001019e27819 */ /* 0x000fe200000006ff */
[----:B------:R-:W-:Y:S01]  /*6fe0*/  FADD.FTZ R104, -R152, R104 ;  /* 0x0000006898687221 */ /* 0x000fe20000010100 */
[----:B------:R-:W-:Y:S01]  /*6ff0*/  SHF.L.U32 R147, R24, 0x10, RZ ;  /* 0x0000001018937819 */ /* 0x000fe200000006ff */
[----:B------:R-:W-:Y:S01]  /*7000*/  FMUL.FTZ R103, R141, R103 ;  /* 0x000000678d677220 */ /* 0x000fe20000410000 */
[----:B------:R-:W-:Y:S01]  /*7010*/  SHF.L.U32 R222, R27, 0x10, RZ ;  /* 0x000000101bde7819 */ /* 0x000fe200000006ff */
[----:B------:R-:W-:Y:S01]  /*7020*/  FMUL.FTZ R101, R141, R101 ;  /* 0x000000658d657220 */ /* 0x000fe20000410000 */
[----:B------:R-:W-:Y:S01]  /*7030*/  SHF.L.U32 R145, R26, 0x10, RZ ;  /* 0x000000101a917819 */ /* 0x000fe200000006ff */
[C---:B------:R-:W-:Y:S01]  /*7040*/  FADD.FTZ R105, -R152.reuse, R105 ;  /* 0x0000006998697221 */ /* 0x040fe20000010100 */
[C---:B------:R-:W-:Y:S01]  /*7050*/  FADD.FTZ R107, -R152.reuse, R107 ;  /* 0x0000006b986b7221 */ /* 0x040fe20000010100 */
[----:B------:R-:W-:Y:S01]  /*7060*/  FADD.FTZ R106, -R152, R106 ;  /* 0x0000006a986a7221 */ /* 0x000fe20000010100 */
[----:B------:R-:W-:Y:S01]  /*7070*/  SHF.L.U32 R149, R36, 0x10, RZ ;  /* 0x0000001024957819 */ /* 0x000fe200000006ff */
[----:B------:R-:W-:Y:S01]  /*7080*/  FFMA.FTZ R151, R151, R102, R224 ;  /* 0x0000006697977223 */ /* 0x000fe200000100e0 */
[----:B------:R-:W-:Y:S01]  /*7090*/  SHF.L.U32 R228, R68, 0x10, RZ ;  /* 0x0000001044e47819 */ /* 0x000fe200000006ff */
[----:B------:R-:W-:Y:S01]  /*70a0*/  FMUL.FTZ R98, R141, R104 ;  /* 0x000000688d627220 */ /* 0x000fe20000410000 */
[----:B------:R-:W-:Y:S01]  /*70b0*/  FFMA.FTZ R224, R226, R103, R147 ;  /* 0x00000067e2e07223 */ /* 0x000fe20000010093 */
[----:B------:R-:W-:Y:S01]  /*70c0*/  FADD.FTZ R108, -R152, R108 ;  /* 0x0000006c986c7221 */ /* 0x000fe20000010100 */
        /* <DEDUP_REMOVED lines=8> */
[C---:B------:R-:W-:Y:S01]  /*7150*/  FADD.FTZ R109, -R152.reuse, R109 ;  /* 0x0000006d986d7221 */ /* 0x040fe20000010100 */
[----:B------:R-:W-:Y:S01]  /*7160*/  SHF.L.U32 R145, R37, 0x10, RZ ;  /* 0x0000001025917819 */ /* 0x000fe200000006ff */
[C---:B------:R-:W-:Y:S01]  /*7170*/  FADD.FTZ R112, -R152.reuse, R112 ;  /* 0x0000007098707221 */ /* 0x040fe20000010100 */
[----:B------:R-:W-:Y:S01]  /*7180*/  SHF.L.U32 R104, R69, 0x10, RZ ;  /* 0x0000001045687819 */ /* 0x000fe200000006ff */
[----:B------:R-:W-:Y:S01]  /*7190*/  FFMA.FTZ R98, R149, R98, R228 ;  /* 0x0000006295627223 */ /* 0x000fe200000100e4 */
[C---:B------:R-:W-:Y:S01]  /*71a0*/  FADD.FTZ R110, -R152.reuse, R110 ;  /* 0x0000006e986e7221 */ /* 0x040fe20000010100 */
[----:B------:R-:W-:Y:S01]  /*71b0*/  FADD.FTZ R111, -R152, R111 ;  /* 0x0000006f986f7221 */ /* 0x000fe20000010100 */
[----:B------:R-:W-:Y:S01]  /*71c0*/  FMUL.FTZ R149, R141, R108 ;  /* 0x0000006c8d957220 */ /* 0x000fe20000410000 */
[----:B------:R-:W-:Y:S01]  /*71d0*/  FFMA.FTZ R101, R102, R101, R103 ;  /* 0x0000006566657223 */ /* 0x000fe20000010067 */
        /* <DEDUP_REMOVED lines=12> */
[C---:B------:R-:W-:Y:S01]  /*72a0*/  FADD.FTZ R113, -R152.reuse, R113 ;  /* 0x0000007198717221 */ /* 0x040fe20000010100 */
[----:B------:R-:W-:Y:S01]  /*72b0*/  SHF.L.U32 R105, R39, 0x10, RZ ;  /* 0x0000001027697819 */ /* 0x000fe200000006ff */
[C---:B------:R-:W-:Y:S01]  /*72c0*/  FADD.FTZ R114, -R152.reuse, R114 ;  /* 0x0000007298727221 */ /* 0x040fe20000010100 */
[----:B------:R-:W-:Y:S01]  /*72d0*/  SHF.L.U32 R104, R71, 0x10, RZ ;  /* 0x0000001047687819 */ /* 0x000fe200000006ff */
[C---:B------:R-:W-:Y:S01]  /*72e0*/  FADD.FTZ R115, -R152.reuse, R115 ;  /* 0x0000007398737221 */ /* 0x040fe20000010100 */
[----:B------:R-:W-:Y:S01]  /*72f0*/  SHF.L.U32 R106, R17, 0x10, RZ ;  /* 0x00000010116a7819 */ /* 0x000fe200000006ff */
[----:B------:R-:W-:Y:S01]  /*7300*/  FADD.FTZ R116, -R152, R116 ;  /* 0x0000007498747221 */ /* 0x000fe20000010100 */
[----:B------:R-:W-:Y:S01]  /*7310*/  SHF.L.U32 R107, R16, 0x10, RZ ;  /* 0x00000010106b7819 */ /* 0x000fe200000006ff */
[----:B------:R-:W-:Y:S01]  /*7320*/  FFMA.FTZ R149, R228, R149, R153 ;  /* 0x00000095e4957223 */ /* 0x000fe20000010099 */
        /* <DEDUP_REMOVED lines=22> */
[----:B------:R-:W-:Y:S01]  /*7490*/  FADD.FTZ R218, -R152, R159 ;  /* 0x0000009f98da7221 */ /* 0x000fe20000010100 */
        /* <DEDUP_REMOVED lines=17> */
[----:B------:R-:W-:Y:S01]  /*75b0*/  FFMA.FTZ R159, R102, R117, R159 ;  /* 0x00000075669f7223 */ /* 0x000fe2000001009f */
[----:B------:R-:W-:Y:S01]  /*75c0*/  FFMA.FTZ R238, R103, R118, R238 ;  /* 0x0000007667ee7223 */ /* 0x000fe200000100ee */
        /* <DEDUP_REMOVED lines=12> */
[----:B------:R-:W-:Y:S01]  /*7690*/  FADD.FTZ R126, -R152, R126 ;  /* 0x0000007e987e7221 */ /* 0x000fe20000010100 */
[----:B------:R-:W-:Y:S01]  /*76a0*/  SHF.L.U32 R107, R4, 0x10, RZ ;  /* 0x00000010046b7819 */ /* 0x000fe200000006ff */
[C---:B------:R-:W-:Y:S01]  /*76b0*/  FADD.FTZ R127, -R152.reuse, R127 ;  /* 0x0000007f987f7221 */ /* 0x040fe20000010100 */
[C---:B------:R-:W-:Y:S01]  /*76c0*/  FADD.FTZ R128, -R152.reuse, R128 ;  /* 0x0000008098807221 */ /* 0x040fe20000010100 */
[----:B------:R-:W-:Y:S01]  /*76d0*/  FMUL.FTZ R147, R141, R124 ;  /* 0x0000007c8d937220 */ /* 0x000fe20000410000 */
[----:B------:R-:W-:Y:S01]  /*76e0*/  FADD.FTZ R216, -R152, R157 ;  /* 0x0000009d98d87221 */ /* 0x000fe20000010100 */
        /* <DEDUP_REMOVED lines=37> */
[----:B------:R-:W-:Y:S01]  /*7940*/  SHF.L.U32 R109, R78, 0x10, RZ ;  /* 0x000000104e6d7819 */ /* 0x000fe200000006ff */
[----:B------:R-:W-:Y:S01]  /*7950*/  FMUL.FTZ R155, R141, R132 ;  /* 0x000000848d9b7220 */ /* 0x000fe20000410000 */
[----:B------:R-:W-:Y:S01]  /*7960*/  FADD.FTZ R220, -R152, R161 ;  /* 0x000000a198dc7221 */ /* 0x000fe20000010100 */
[----:B------:R-:W-:Y:S01]  /*7970*/  FFMA.FTZ R125, R102, R125, R103 ;  /* 0x0000007d667d7223 */ /* 0x000fe20000010067 */
[----:B------:R-:W-:Y:S01]  /*7980*/  FFMA.FTZ R132, R105, R130, R104 ;  /* 0x0000008269847223 */ /* 0x000fe20000010068 */
        /* <DEDUP_REMOVED lines=58> */
[C---:B------:R-:W-:Y:S01]  /*7d30*/  FADD.FTZ R156, -R152.reuse, R156 ;  /* 0x0000009c989c7221 */ /* 0x040fe20000010100 */
[C---:B------:R-:W-:Y:S01]  /*7d40*/  FADD.FTZ R158, -R152.reuse, R158 ;  /* 0x0000009e989e7221 */ /* 0x040fe20000010100 */
[C---:B------:R-:W-:Y:S01]  /*7d50*/  FADD.FTZ R160, -R152.reuse, R160 ;  /* 0x000000a098a07221 */ /* 0x040fe20000010100 */
[C---:B------:R-:W-:Y:S01]  /*7d60*/  FADD.FTZ R162, -R152.reuse, R162 ;  /* 0x000000a298a27221 */ /* 0x040fe20000010100 */
[----:B------:R-:W-:Y:S01]  /*7d70*/  FFMA.FTZ R142, R103, R154, R104 ;  /* 0x0000009a678e7223 */ /* 0x000fe20000010068 */
[----:B------:R-:W-:Y:S01]  /*7d80*/  FADD.FTZ R152, -R152, R163 ;  /* 0x000000a398987221 */ /* 0x000fe20000010100 */
[----:B------:R-:W-:Y:S01]  /*7d90*/  FFMA.FTZ R154, R105, R102, R106 ;  /* 0x00000066699a7223 */ /* 0x000fe2000001006a */
[----:B------:R-:W-:Y:S01]  /*7da0*/  FFMA.FTZ R209, R209, R204, R118 ;  /* 0x000000ccd1d17223 */ /* 0x000fe20000010076 */
        /* <DEDUP_REMOVED lines=41> */
[----:B------:R-:W-:Y:S01]  /*8040*/  SHF.L.U32 R122, R192, 0x10, RZ ;  /* 0x00000010c07a7819 */ /* 0x000fe200000006ff */
[----:B------:R-:W-:Y:S01]  /*8050*/  FFMA.FTZ R213, R102, R213, R103 ;  /* 0x000000d566d57223 */ /* 0x000fe20000010067 */
[----:B------:R-:W-:Y:S01]  /*8060*/  SHF.L.U32 R119, R193, 0x10, RZ ;  /* 0x00000010c1777819 */ /* 0x000fe200000006ff */
[----:B------:R-:W-:Y:S01]  /*8070*/  FMUL.FTZ R215, R141, R218 ;  /* 0x000000da8dd77220 */ /* 0x000fe20000410000 */
[----:B------:R-:W-:Y:S01]  /*8080*/  FFMA.FTZ R146, R109, R146, R118 ;  /* 0x000000926d927223 */ /* 0x000fe20000010076 */
[----:B------:R-:W2:Y:S01]  /*8090*/  LDC.64 R102, c[0x0][0x428] ;  /* 0x00010a00ff667b82 */ /* 0x000ea20000000a00 */
[----:B------:R-:W-:Y:S01]  /*80a0*/  SHF.L.U32 R123, R62, 0x10, RZ ;  /* 0x000000103e7b7819 */ /* 0x000fe200000006ff */
[----:B------:R-:W-:Y:S01]  /*80b0*/  FFMA.FTZ R215, R122, R215, R119 ;  /* 0x000000d77ad77223 */ /* 0x000fe20000010077 */
[----:B------:R-:W-:Y:S01]  /*80c0*/  SHF.L.U32 R126, R94, 0x10, RZ ;  /* 0x000000105e7e7819 */ /* 0x000fe200000006ff */
[----:B0-----:R-:W-:Y:S01]  /*80d0*/  @!P1 IMAD.WIDE R118, R0, 0x4, R104 ;  /* 0x0000000400769825 */ /* 0x001fe200078e0268 */
[----:B------:R-:W-:-:S03]  /*80e0*/  F2FP.BF16.F32.PACK_AB R104, R97, R96 ;  /* 0x000000606168723e */ /* 0x000fc600000010ff */
[----:B------:R-:W-:Y:S01]  /*80f0*/  FMUL.FTZ R148, R141, R160 ;  /* 0x000000a08d947220 */ /* 0x000fe20000410000 */
[----:B------:R-:W-:Y:S01]  /*8100*/  F2FP.BF16.F32.PACK_AB R96, R117, R116 ;  /* 0x000000747560723e */ /* 0x000fe200000010ff */
[----:B------:R-:W-:Y:S01]  /*8110*/  FMUL.FTZ R152, R141, R152 ;  /* 0x000000988d987220 */ /* 0x000fe20000410000 */
        /* <DEDUP_REMOVED lines=8> */
[----:B-1----:R-:W-:Y:S01]  /*81a0*/  @!P1 IMAD.WIDE R122, R0, 0x4, R106 ;  /* 0x00000004007a9825 */ /* 0x002fe200078e026a */
[----:B------:R-:W-:-:S03]  /*81b0*/  SHF.L.U32 R223, R63, 0x10, RZ ;  /* 0x000000103fdf7819 */ /* 0x000fc600000006ff */
[----:B------:R-:W-:Y:S01]  /*81c0*/  FFMA.FTZ R156, R109, R152, R156 ;  /* 0x000000986d9c7223 */ /* 0x000fe2000001009c */
[----:B------:R-:W-:Y:S01]  /*81d0*/  SHF.L.U32 R128, R95, 0x10, RZ ;  /* 0x000000105f807819 */ /* 0x000fe200000006ff */
[----:B------:R1:W-:Y:S01]  /*81e0*/  @!P1 STG.E desc[UR6][R118.64], R201 ;  /* 0x000000c976009986 */ /* 0x0003e2000c101906 */
[----:B------:R-:W-:Y:S01]  /*81f0*/  F2FP.BF16.F32.PACK_AB R114, R159, R114 ;  /* 0x000000729f72723e */ /* 0x000fe200000010ff */
[----:B------:R-:W-:Y:S01]  /*8200*/  FFMA.FTZ R221, R221, R220, R126 ;  /* 0x000000dcdddd7223 */ /* 0x000fe2000001007e */
[----:B------:R-:W-:Y:S01]  /*8210*/  F2FP.BF16.F32.PACK_AB R107, R224, R151 ;  /* 0x00000097e06b723e */ /* 0x000fe200000010ff */
[----:B--2---:R-:W-:Y:S01]  /*8220*/  IMAD.WIDE.U32 R158, R199, 0x10, R102 ;  /* 0x00000010c79e7825 */ /* 0x004fe200078e0066 */
[----:B------:R-:W-:-:S03]  /*8230*/  F2FP.BF16.F32.PACK_AB R106, R222, R143 ;  /* 0x0000008fde6a723e */ /* 0x000fc600000010ff */
[----:B------:R-:W-:Y:S01]  /*8240*/  FFMA.FTZ R223, R223, R162, R128 ;  /* 0x000000a2dfdf7223 */ /* 0x000fe20000010080 */
[----:B------:R-:W-:Y:S01]  /*8250*/  F2FP.BF16.F32.PACK_AB R105, R99, R100 ;  /* 0x000000646369723e */ /* 0x000fe200000010ff */
[--C-:B------:R-:W-:Y:S01]  /*8260*/  IMAD.WIDE.U32 R224, R202, 0x10, R102.reuse ;  /* 0x00000010cae07825 */ /* 0x100fe200078e0066 */
[----:B------:R-:W-:Y:S01]  /*8270*/  F2FP.BF16.F32.PACK_AB R109, R108, R145 ;  /* 0x000000916c6d723e */ /* 0x000fe200000010ff */
[----:B------:R2:W-:Y:S01]  /*8280*/  @!P1 STG.E desc[UR6][R122.64], R141 ;  /* 0x0000008d7a009986 */ /* 0x0005e2000c101906 */
[----:B------:R-:W-:Y:S01]  /*8290*/  F2FP.BF16.F32.PACK_AB R111, R111, R232 ;  /* 0x000000e86f6f723e */ /* 0x000fe200000010ff */
[--C-:B-1----:R-:W-:Y:S01]  /*82a0*/  IMAD.WIDE.U32 R200, R200, 0x10, R102.reuse ;  /* 0x00000010c8c87825 */ /* 0x102fe200078e0066 */
        /* <DEDUP_REMOVED lines=10> */
[--C-:B--2---:R-:W-:Y:S01]  /*8350*/  IMAD.WIDE.U32 R122, R205, 0x10, R102.reuse ;  /* 0x00000010cd7a7825 */ /* 0x104fe200078e0066 */
[----:B------:R-:W-:Y:S01]  /*8360*/  F2FP.BF16.F32.PACK_AB R98, R228, R147 ;  /* 0x00000093e462723e */ /* 0x000fe200000010ff */
[----:B------:R2:W-:Y:S01]  /*8370*/  STG.E.128 desc[UR6][R224.64], R112 ;  /* 0x00000070e0007986 */ /* 0x0005e2000c101d06 */
[----:B------:R-:W-:Y:S01]  /*8380*/  F2FP.BF16.F32.PACK_AB R97, R124, R121 ;  /* 0x000000797c61723e */ /* 0x000fe200000010ff */
[----:B------:R-:W-:Y:S01]  /*8390*/  IMAD.WIDE.U32 R128, R207, 0x10, R102 ;  /* 0x00000010cf807825 */ /* 0x000fe200078e0066 */
[----:B------:R-:W-:-:S02]  /*83a0*/  F2FP.BF16.F32.PACK_AB R101, R131, R132 ;  /* 0x000000848365723e */ /* 0x000fc400000010ff */
[----:B------:R-:W-:Y:S01]  /*83b0*/  F2FP.BF16.F32.PACK_AB R100, R125, R120 ;  /* 0x000000787d64723e */ /* 0x000fe200000010ff */
[----:B------:R-:W-:Y:S01]  /*83c0*/  IMAD.WIDE.U32 R152, R211, 0x10, R102 ;  /* 0x00000010d3987825 */ /* 0x000fe200078e0066 */
[----:B------:R-:W-:Y:S01]  /*83d0*/  F2FP.BF16.F32.PACK_AB R103, R161, R236 ;  /* 0x000000eca167723e */ /* 0x000fe200000010ff */
[----:B------:R4:W-:Y:S01]  /*83e0*/  STG.E.128 desc[UR6][R118.64], R96 ;  /* 0x0000006076007986 */ /* 0x0009e2000c101d06 */
[----:B------:R-:W-:Y:S02]  /*83f0*/  F2FP.BF16.F32.PACK_AB R102, R234, R155 ;  /* 0x0000009bea66723e */ /* 0x000fe400000010ff */
[----:B-1----:R-:W-:Y:S02]  /*8400*/  F2FP.BF16.F32.PACK_AB R107, R209, R154 ;  /* 0x0000009ad16b723e */ /* 0x002fe400000010ff */
        /* <DEDUP_REMOVED lines=9> */
[----:B--2---:R-:W-:-:S02]  /*84a0*/  F2FP.BF16.F32.PACK_AB R115, R156, R223 ;  /* 0x000000df9c73723e */ /* 0x004fc400000010ff */
        /* <DEDUP_REMOVED lines=8> */
[----:B------:R-:W-:Y:S05]  /*8530*/  EXIT ;  /* 0x000000000000794d */ /* 0x000fea0003800000 */
.L_x_21406:
[----:B------:R-:W-:Y:S01]  /*8540*/  HFMA2 R153, -RZ, RZ, 0, 5.9604644775390625e-08 ;  /* 0x00000001ff997431 */ /* 0x000fe200000001ff */
[----:B------:R-:W-:Y:S01]  /*8550*/  BSSY B0, `(.L_x_21426) ;  /* 0x0000006000007945 */ /* 0x000fe20003800000 */
[----:B------:R-:W-:Y:S02]  /*8560*/  MOV R152, 0x1f ;  /* 0x0000001f00987802 */ /* 0x000fe40000000f00 */
[----:B------:R-:W-:-:S07]  /*8570*/  MOV R155, 0xffffffff ;  /* 0xffffffff009b7802 */ /* 0x000fce0000000f00 */
[----:B------:R-:W-:Y:S05]  /*8580*/  WARPSYNC.COLLECTIVE R155, `(.L_x_21427) ;  /* 0x000000009b087348 */ /* 0x000fea0003c00000 */
[----:B------:R0:W1:Y:S02]  /*8590*/  SHFL.BFLY P0, R204, R154, R153, R152 ;  /* 0x0c0000999acc7389 */ /* 0x0000640000000098 */
[----:B01----:R-:W-:Y:S05]  /*85a0*/  ENDCOLLECTIVE ;  /* 0x000000000000791b */ /* 0x003fea0003800000 */
.L_x_21427:
[----:B------:R-:W-:Y:S05]  /*85b0*/  BSYNC B0 ;  /* 0x0000000000007941 */ /* 0x000fea0003800000 */
.L_x_21426:
        /* <DEDUP_REMOVED lines=8> */
.L_x_21428:
[----:B------:R-:W-:Y:S02]  /*8640*/  HFMA2 R153, -RZ, RZ, 0, 2.384185791015625e-07 ;  /* 0x00000004ff997431 */ /* 0x000fe400000001ff */
[----:B------:R-:W-:-:S05]  /*8650*/  FADD.FTZ R208, R154, R204 ;  /* 0x000000cc9ad07221 */ /* 0x000fca0000010000 */
[----:B------:R-:W-:-:S07]  /*8660*/  MOV R154, R208 ;  /* 0x000000d0009a7202 */ /* 0x000fce0000000f00 */
[----:B------:R-:W-:Y:S05]  /*8670*/  WARPSYNC.COLLECTIVE R155, `(.L_x_21429) ;  /* 0x000000009b087348 */ /* 0x000fea0003c00000 */
[----:B------:R0:W1:Y:S02]  /*8680*/  SHFL.BFLY P0, R204, R154, R153, R152 ;  /* 0x0c0000999acc7389 */ /* 0x0000640000000098 */
[----:B01----:R-:W-:Y:S05]  /*8690*/  ENDCOLLECTIVE ;  /* 0x000000000000791b */ /* 0x003fea0003800000 */
.L_x_21429:
[----:B------:R-:W-:Y:S02]  /*86a0*/  HFMA2 R153, -RZ, RZ, 0, 4.76837158203125e-07 ;  /* 0x00000008ff997431 */ /* 0x000fe400000001ff */
[----:B------:R-:W-:-:S05]  /*86b0*/  FADD.FTZ R210, R208, R204 ;  /* 0x000000ccd0d27221 */ /* 0x000fca0000010000 */
[----:B------:R-:W-:-:S07]  /*86c0*/  MOV R154, R210 ;  /* 0x000000d2009a7202 */ /* 0x000fce0000000f00 */
[----:B------:R-:W-:Y:S05]  /*86d0*/  WARPSYNC.COLLECTIVE R155, `(.L_x_21430) ;  /* 0x000000009b087348 */ /* 0x000fea0003c00000 */
[----:B------:R0:W1:Y:S02]  /*86e0*/  SHFL.BFLY P0, R204, R154, R153, R152 ;  /* 0x0c0000999acc7389 */ /* 0x0000640000000098 */
[----:B01----:R-:W-:Y:S05]  /*86f0*/  ENDCOLLECTIVE ;  /* 0x000000000000791b */ /* 0x003fea0003800000 */
.L_x_21430:
[----:B------:R-:W-:Y:S02]  /*8700*/  HFMA2 R153, -RZ, RZ, 0, 9.5367431640625e-07 ;  /* 0x00000010ff997431 */ /* 0x000fe400000001ff */
[----:B------:R-:W-:-:S05]  /*8710*/  FADD.FTZ R212, R210, R204 ;  /* 0x000000ccd2d47221 */ /* 0x000fca0000010000 */
[----:B------:R-:W-:-:S07]  /*8720*/  MOV R154, R212 ;  /* 0x000000d4009a7202 */ /* 0x000fce0000000f00 */
[----:B------:R-:W-:Y:S05]  /*8730*/  WARPSYNC.COLLECTIVE R155, `(.L_x_21431) ;  /* 0x000000009b087348 */ /* 0x000fea0003c00000 */
[----:B------:R0:W1:Y:S02]  /*8740*/  SHFL.BFLY P0, R204, R154, R153, R152 ;  /* 0x0c0000999acc7389 */ /* 0x0000640000000098 */
[----:B01----:R-:W-:Y:S05]  /*8750*/  ENDCOLLECTIVE ;  /* 0x000000000000791b */ /* 0x003fea0003800000 */
.L_x_21431:
        /* <DEDUP_REMOVED lines=134> */
.L_x_21432:
[----:B------:R-:W-:Y:S02]  /*8fc0*/  HFMA2 R153, -RZ, RZ, 0, 1.1920928955078125e-07 ;  /* 0x00000002ff997431 */ /* 0x000fe400000001ff */
[----:B------:R-:W-:-:S05]  /*8fd0*/  FADD.FTZ R208, R154, R204 ;  /* 0x000000cc9ad07221 */ /* 0x000fca0000010000 */
[----:B------:R-:W-:-:S07]  /*8fe0*/  MOV R154, R208 ;  /* 0x000000d0009a7202 */ /* 0x000fce0000000f00 */
[----:B------:R-:W-:Y:S05]  /*8ff0*/  WARPSYNC.COLLECTIVE R155, `(.L_x_21433) ;  /* 0x000000009b087348 */ /* 0x000fea0003c00000 */
[----:B------:R0:W1:Y:S02]  /*9000*/  SHFL.BFLY P0, R204, R154, R153, R152 ;  /* 0x0c0000999acc7389 */ /* 0x0000640000000098 */
[----:B01----:R-:W-:Y:S05]  /*9010*/  ENDCOLLECTIVE ;  /* 0x000000000000791b */ /* 0x003fea0003800000 */
.L_x_21433:
[----:B------:R-:W-:Y:S02]  /*9020*/  HFMA2 R153, -RZ, RZ, 0, 2.384185791015625e-07 ;  /* 0x00000004ff997431 */ /* 0x000fe400000001ff */
[----:B------:R-:W-:-:S05]  /*9030*/  FADD.FTZ R210, R208, R204 ;  /* 0x000000ccd0d27221 */ /* 0x000fca0000010000 */
[----:B------:R-:W-:-:S07]  /*9040*/  MOV R154, R210 ;  /* 0x000000d2009a7202 */ /* 0x000fce0000000f00 */
[----:B------:R-:W-:Y:S05]  /*9050*/  WARPSYNC.COLLECTIVE R155, `(.L_x_21434) ;  /* 0x000000009b087348 */ /* 0x000fea0003c00000 */
[----:B------:R0:W1:Y:S02]  /*9060*/  SHFL.BFLY P0, R204, R154, R153, R152 ;  /* 0x0c0000999acc7389 */ /* 0x0000640000000098 */
[----:B01----:R-:W-:Y:S05]  /*9070*/  ENDCOLLECTIVE ;  /* 0x000000000000791b */ /* 0x003fea0003800000 */
.L_x_21434:
[----:B------:R-:W-:Y:S02]  /*9080*/  HFMA2 R153, -RZ, RZ, 0, 4.76837158203125e-07 ;  /* 0x00000008ff997431 */ /* 0x000fe400000001ff */
[----:B------:R-:W-:-:S05]  /*9090*/  FADD.FTZ R212, R210, R204 ;  /* 0x000000ccd2d47221 */ /* 0x000fca0000010000 */
[----:B------:R-:W-:-:S07]  /*90a0*/  MOV R154, R212 ;  /* 0x000000d4009a7202 */ /* 0x000fce0000000f00 */
[----:B------:R-:W-:Y:S05]  /*90b0*/  WARPSYNC.COLLECTIVE R155, `(.L_x_21435) ;  /* 0x000000009b087348 */ /* 0x000fea0003c00000 */
[----:B------:R0:W1:Y:S02]  /*90c0*/  SHFL.BFLY P0, R204, R154, R153, R152 ;  /* 0x0c0000999acc7389 */ /* 0x0000640000000098 */
[----:B01----:R-:W-:Y:S05]  /*90d0*/  ENDCOLLECTIVE ;  /* 0x000000000000791b */ /* 0x003fea0003800000 */
.L_x_21435:
[----:B------:R-:W-:Y:S02]  /*90e0*/  HFMA2 R153, -RZ, RZ, 0, 9.5367431640625e-07 ;  /* 0x00000010ff997431 */ /* 0x000fe400000001ff */
[----:B------:R-:W-:-:S05]  /*90f0*/  FADD.FTZ R213, R212, R204 ;  /* 0x000000ccd4d57221 */ /* 0x000fca0000010000 */
[----:B------:R-:W-:-:S07]  /*9100*/  MOV R154, R213 ;  /* 0x000000d5009a7202 */ /* 0x000fce0000000f00 */
[----:B------:R-:W-:Y:S05]  /*9110*/  WARPSYNC.COLLECTIVE R155, `(.L_x_21436) ;  /* 0x000000009b087348 */ /* 0x000fea0003c00000 */
[----:B------:R0:W1:Y:S02]  /*9120*/  SHFL.BFLY P0, R204, R154, R153, R152 ;  /* 0x0c0000999acc7389 */ /* 0x0000640000000098 */
[----:B01----:R-:W-:Y:S05]  /*9130*/  ENDCOLLECTIVE ;  /* 0x000000000000791b */ /* 0x003fea0003800000 */
.L_x_21436:
[----:B------:R-:W-:Y:S05]  /*9140*/  BRA `(.L_x_21437) ;  /* 0xffffff9800c07947 */ /* 0x000fea000383ffff */
.L_x_21424:
[----:B------:R-:W-:Y:S01]  /*9150*/  HFMA2 R152, -RZ, RZ, 0, 1.847743988037109375e-06 ;  /* 0x0000001fff987431 */ /* 0x000fe200000001ff */
[----:B------:R-:W-:Y:S01]  /*9160*/  BSSY B0, `(.L_x_21438) ;  /* 0x0000006000007945 */ /* 0x000fe20003800000 */
[----:B------:R-:W-:Y:S02]  /*9170*/  MOV R153, 0x1 ;  /* 0x0000000100997802 */ /* 0x000fe40000000f00 */
[----:B------:R-:W-:-:S07]  /*9180*/  MOV R155, 0xffffffff ;  /* 0xffffffff009b7802 */ /* 0x000fce0000000f00 */
[----:B------:R-:W-:Y:S05]  /*9190*/  WARPSYNC.COLLECTIVE R155, `(.L_x_21439) ;  /* 0x000000009b087348 */ /* 0x000fea0003c00000 */
[----:B------:R0:W1:Y:S02]  /*91a0*/  SHFL.BFLY P0, R204, R154, R153, R152 ;  /* 0x0c0000999acc7389 */ /* 0x0000640000000098 */
[----:B01----:R-:W-:Y:S05]  /*91b0*/  ENDCOLLECTIVE ;  /* 0x000000000000791b */ /* 0x003fea0003800000 */
.L_x_21439:
[----:B------:R-:W-:Y:S05]  /*91c0*/  BSYNC B0 ;  /* 0x0000000000007941 */ /* 0x000fea0003800000 */
.L_x_21438:
        /* <DEDUP_REMOVED lines=8> */
.L_x_21440:
[----:B------:R-:W-:Y:S02]  /*9250*/  HFMA2 R153, -RZ, RZ, 0, 2.384185791015625e-07 ;  /* 0x00000004ff997431 */ /* 0x000fe400000001ff */
[----:B------:R-:W-:-:S05]  /*9260*/  FADD.FTZ R209, R154, R204 ;  /* 0x000000cc9ad17221 */ /* 0x000fca0000010000 */
[----:B------:R-:W-:-:S07]  /*9270*/  MOV R154, R209 ;  /* 0x000000d1009a7202 */ /* 0x000fce0000000f00 */
[----:B------:R-:W-:Y:S05]  /*9280*/  WARPSYNC.COLLECTIVE R155, `(.L_x_21441) ;  /* 0x000000009b087348 */ /* 0x000fea0003c00000 */
[----:B------:R0:W1:Y:S02]  /*9290*/  SHFL.BFLY P0, R204, R154, R153, R152 ;  /* 0x0c0000999acc7389 */ /* 0x0000640000000098 */
[----:B01----:R-:W-:Y:S05]  /*92a0*/  ENDCOLLECTIVE ;  /* 0x000000000000791b */ /* 0x003fea0003800000 */
.L_x_21441:
[----:B------:R-:W-:Y:S02]  /*92b0*/  HFMA2 R153, -RZ, RZ, 0, 4.76837158203125e-07 ;  /* 0x00000008ff997431 */ /* 0x000fe400000001ff */
[----:B------:R-:W-:-:S05]  /*92c0*/  FADD.FTZ R210, R209, R204 ;  /* 0x000000ccd1d27221 */ /* 0x000fca0000010000 */
[----:B------:R-:W-:-:S07]  /*92d0*/  MOV R154, R210 ;  /* 0x000000d2009a7202 */ /* 0x000fce0000000f00 */
[----:B------:R-:W-:Y:S05]  /*92e0*/  WARPSYNC.COLLECTIVE R155, `(.L_x_21442) ;  /* 0x000000009b087348 */ /* 0x000fea0003c00000 */
[----:B------:R0:W1:Y:S02]  /*92f0*/  SHFL.BFLY P0, R204, R154, R153, R152 ;  /* 0x0c0000999acc7389 */ /* 0x0000640000000098 */
[----:B01----:R-:W-:Y:S05]  /*9300*/  ENDCOLLECTIVE ;  /* 0x000000000000791b */ /* 0x003fea0003800000 */
.L_x_21442:
[----:B------:R-:W-:Y:S02]  /*9310*/  HFMA2 R153, -RZ, RZ, 0, 9.5367431640625e-07 ;  /* 0x00000010ff997431 */ /* 0x000fe400000001ff */
[----:B------:R-:W-:-:S05]  /*9320*/  FADD.FTZ R212, R210, R204 ;  /* 0x000000ccd2d47221 */ /* 0x000fca0000010000 */
[----:B------:R-:W-:-:S07]  /*9330*/  MOV R154, R212 ;  /* 0x000000d4009a7202 */ /* 0x000fce0000000f00 */
[----:B------:R-:W-:Y:S05]  /*9340*/  WARPSYNC.COLLECTIVE R155, `(.L_x_21443) ;  /* 0x000000009b087348 */ /* 0x000fea0003c00000 */
[----:B------:R0:W1:Y:S02]  /*9350*/  SHFL.BFLY P0, R204, R154, R153, R152 ;  /* 0x0c0000999acc7389 */ /* 0x0000640000000098 */
[----:B01----:R-:W-:Y:S05]  /*9360*/  ENDCOLLECTIVE ;  /* 0x000000000000791b */ /* 0x003fea0003800000 */
.L_x_21443:
        /* <DEDUP_REMOVED lines=134> */
.L_x_21444:
[----:B------:R-:W-:Y:S02]  /*9bd0*/  HFMA2 R153, -RZ, RZ, 0, 1.1920928955078125e-07 ;  /* 0x00000002ff997431 */ /* 0x000fe400000001ff */
[----:B------:R-:W-:-:S05]  /*9be0*/  FADD.FTZ R209, R154, R204 ;  /* 0x000000cc9ad17221 */ /* 0x000fca0000010000 */
[----:B------:R-:W-:-:S07]  /*9bf0*/  MOV R154, R209 ;  /* 0x000000d1009a7202 */ /* 0x000fce0000000f00 */
[----:B------:R-:W-:Y:S05]  /*9c00*/  WARPSYNC.COLLECTIVE R155, `(.L_x_21445) ;  /* 0x000000009b087348 */ /* 0x000fea0003c00000 */
[----:B------:R0:W1:Y:S02]  /*9c10*/  SHFL.BFLY P0, R204, R154, R153, R152 ;  /* 0x0c0000999acc7389 */ /* 0x0000640000000098 */
[----:B01----:R-:W-:Y:S05]  /*9c20*/  ENDCOLLECTIVE ;  /* 0x000000000000791b */ /* 0x003fea0003800000 */
.L_x_21445:
[----:B------:R-:W-:Y:S02]  /*9c30*/  HFMA2 R153, -RZ, RZ, 0, 2.384185791015625e-07 ;  /* 0x00000004ff997431 */ /* 0x000fe400000001ff */
[----:B------:R-:W-:-:S05]  /*9c40*/  FADD.FTZ R210, R209, R204 ;  /* 0x000000ccd1d27221 */ /* 0x000fca0000010000 */
[----:B------:R-:W-:-:S07]  /*9c50*/  MOV R154, R210 ;  /* 0x000000d2009a7202 */ /* 0x000fce0000000f00 */
[----:B------:R-:W-:Y:S05]  /*9c60*/  WARPSYNC.COLLECTIVE R155, `(.L_x_21446) ;  /* 0x000000009b087348 */ /* 0x000fea0003c00000 */
[----:B------:R0:W1:Y:S02]  /*9c70*/  SHFL.BFLY P0, R204, R154, R153, R152 ;  /* 0x0c0000999acc7389 */ /* 0x0000640000000098 */
[----:B01----:R-:W-:Y:S05]  /*9c80*/  ENDCOLLECTIVE ;  /* 0x000000000000791b */ /* 0x003fea0003800000 */
.L_x_21446:
[----:B------:R-:W-:Y:S02]  /*9c90*/  HFMA2 R153, -RZ, RZ, 0, 4.76837158203125e-07 ;  /* 0x00000008ff997431 */ /* 0x000fe400000001ff */
[----:B------:R-:W-:-:S05]  /*9ca0*/  FADD.FTZ R212, R210, R204 ;  /* 0x000000ccd2d47221 */ /* 0x000fca0000010000 */
[----:B------:R-:W-:-:S07]  /*9cb0*/  MOV R154, R212 ;  /* 0x000000d4009a7202 */ /* 0x000fce0000000f00 */
[----:B------:R-:W-:Y:S05]  /*9cc0*/  WARPSYNC.COLLECTIVE R155, `(.L_x_21447) ;  /* 0x000000009b087348 */ /* 0x000fea0003c00000 */
[----:B------:R0:W1:Y:S02]  /*9cd0*/  SHFL.BFLY P0, R204, R154, R153, R152 ;  /* 0x0c0000999acc7389 */ /* 0x0000640000000098 */
[----:B01----:R-:W-:Y:S05]  /*9ce0*/  ENDCOLLECTIVE ;  /* 0x000000000000791b */ /* 0x003fea0003800000 */
.L_x_21447:
[----:B------:R-:W-:Y:S02]  /*9cf0*/  HFMA2 R153, -RZ, RZ, 0, 9.5367431640625e-07 ;  /* 0x00000010ff997431 */ /* 0x000fe400000001ff */
[----:B------:R-:W-:-:S05]  /*9d00*/  FADD.FTZ R213, R212, R204 ;  /* 0x000000ccd4d57221 */ /* 0x000fca0000010000 */
[----:B------:R-:W-:-:S07]  /*9d10*/  MOV R154, R213 ;  /* 0x000000d5009a7202 */ /* 0x000fce0000000f00 */
[----:B------:R-:W-:Y:S05]  /*9d20*/  WARPSYNC.COLLECTIVE R155, `(.L_x_21448) ;  /* 0x000000009b087348 */ /* 0x000fea0003c00000 */
[----:B------:R0:W1:Y:S02]  /*9d30*/  SHFL.BFLY P0, R204, R154, R153, R152 ;  /* 0x0c0000999acc7389 */ /* 0x0000640000000098 */
[----:B01----:R-:W-:Y:S05]  /*9d40*/  ENDCOLLECTIVE ;  /* 0x000000000000791b */ /* 0x003fea0003800000 */
.L_x_21448:
[----:B------:R-:W-:Y:S05]  /*9d50*/  BRA `(.L_x_21449) ;  /* 0xffffffcc00e87947 */ /* 0x000fea000383ffff */
.L_x_21450:
        /* <DEDUP_REMOVED lines=10> */
.L_x_71469:


//--------------------- .text._ZN10layer_norm13ln_fwd_kernelINS_13Kernel_traitsI13__nv_bfloat16S2_fS2_fjLj2048ELj1ELj4ELj1ELj16ENS_18Kernel_traits_baseILj2048ES2_S2_fS2_fjLj128EEEEELb0ELb0ELb1ELb0EEEvNS_9FwdParamsE --------------------------
	.section	.text._ZN10layer_norm13ln_fwd_kernelINS_13Kernel_traitsI13__nv_bfloat16S2_fS2_fjLj2048ELj1ELj4ELj1ELj16ENS_18Kernel_traits_baseILj2048ES2_S2_fS2_fjLj128EEEEELb0ELb0ELb1ELb0EEEvNS_9FwdParamsE,"ax",@progbits
	.align	128
        .global         _ZN10layer_norm13ln_fwd_kernelINS_13Kernel_traitsI13__nv_bfloat16S2_fS2_fjLj2048ELj1ELj4ELj1ELj16ENS_18Kernel_traits_baseILj2048ES2_S2_fS2_fjLj128EEEEELb0ELb0ELb1ELb0EEEvNS_9FwdParamsE
        .type           _ZN10layer_norm13ln_fwd_kernelINS_13Kernel_traitsI13__nv_bfloat16S2_fS2_fjLj2048ELj1ELj4ELj1ELj16ENS_18Kernel_traits_baseILj2048ES2_S2_fS2_fjLj128EEEEELb0ELb0ELb1ELb0EEEvNS_9FwdParamsE,@function
        .size           _ZN10layer_norm13ln_fwd_kernelINS_13Kernel_traitsI13__nv_bfloat16S2_fS2_fjLj2048ELj1ELj4ELj1ELj16ENS_18Kernel_traits_baseILj2048ES2_S2_fS2_fjLj128EEEEELb0ELb0ELb1ELb0EEEvNS_9FwdParamsE,(.L_x_71470 - _ZN10layer_norm13ln_fwd_kernelINS_13Kernel_traitsI13__nv_bfloat16S2_fS2_fjLj2048ELj1ELj4ELj1ELj16ENS_18Kernel_traits_baseILj2048ES2_S2_fS2_fjLj128EEEEELb0ELb0ELb1ELb0EEEvNS_9FwdParamsE)
        .other          _ZN10layer_norm13ln_fwd_kernelINS_13Kernel_traitsI13__nv_bfloat16S2_fS2_fjLj2048ELj1ELj4ELj1ELj16ENS_18Kernel_traits_baseILj2048ES2_S2_fS2_fjLj128EEEEELb0ELb0ELb1ELb0EEEvNS_9FwdParamsE,@"STO_CUDA_ENTRY STV_DEFAULT"
_ZN10layer_norm13ln_fwd_kernelINS_13Kernel_traitsI13__nv_bfloat16S2_fS2_fjLj2048ELj1ELj4ELj1ELj16ENS_18Kernel_traits_baseILj2048ES2_S2_fS2_fjLj128EEEEELb0ELb0ELb1ELb0EEEvNS_9FwdParamsE:
.text._ZN10layer_norm13ln_fwd_kernelINS_13Kernel_traitsI13__nv_bfloat16S2_fS2_fjLj2048ELj1ELj4ELj1ELj16ENS_18Kernel_traits_baseILj2048ES2_S2_fS2_fjLj128EEEEELb0ELb0ELb1ELb0EEEvNS_9FwdParamsE:
        /* <DEDUP_REMOVED lines=84> */
.L_x_21452:
        /* <DEDUP_REMOVED lines=77> */
.L_x_21453:
[----:B------:R-:W-:Y:S05]  /*0a10*/  BSYNC.RECONVERGENT B0 ;  /* 0x0000000000007941 */ /* 0x000fea0003800200 */
.L_x_21451:
        /* <DEDUP_REMOVED lines=70> */
.L_x_21519:
[----:B------:R-:W0:Y:S02]  /*0e80*/  LDC.64 R164, c[0x0][0x3f0] ;  /* 0x0000fc00ffa47b82 */ /* 0x000e240000000a00 */
[----:B0-----:R-:W-:-:S06]  /*0e90*/  IMAD.WIDE R166, R201, 0x4, R164 ;  /* 0x00000004c9a67825 */ /* 0x001fcc00078e02a4 */
[----:B------:R-:W0:Y:S01]  /*0ea0*/  LDC.64 R164, c[0x0][0x3f8] ;  /* 0x0000fe00ffa47b82 */ /* 0x000e220000000a00 */
[----:B------:R1:W2:Y:S01]  /*0eb0*/  LDG.E R166, desc[UR6][R166.64] ;  /* 0x00000006a6a67981 */ /* 0x0002a2000c1e1900 */
[----:B0-----:R-:W-:-:S06]  /*0ec0*/  IMAD.WIDE R206, R201, 0x4, R164 ;  /* 0x00000004c9ce7825 */ /* 0x001fcc00078e02a4 */
[----:B------:R-:W0:Y:S01]  /*0ed0*/  LDC R164, c[0x0][0x388] ;  /* 0x0000e200ffa47b82 */ /* 0x000e220000000800 */
[----:B------:R3:W5:Y:S01]  /*0ee0*/  LDG.E R165, desc[UR6][R206.64] ;  /* 0x00000006cea57981 */ /* 0x000762000c1e1900 */
[----:B------:R-:W-:Y:S01]  /*0ef0*/  ISETP.GE.U32.AND P5, PT, R202, 0x20, PT ;  /* 0x00000020ca00780c */ /* 0x000fe20003fa6070 */
[----:B------:R-:W-:Y:S01]  /*0f00*/  BSSY.RECONVERGENT B0, `(.L_x_21454) ;  /* 0x0000063000007945 */ /* 0x000fe20003800200 */
[----:B0-----:R-:W-:-:S05]  /*0f10*/  IMAD R205, R201, R164, RZ ;  /* 0x000000a4c9cd7224 */ /* 0x001fca00078e02ff */
[----:B------:R-:W-:-:S04]  /*0f20*/  SHF.R.S32.HI R208, RZ, 0x1f, R205 ;  /* 0x0000001fffd07819 */ /* 0x000fc800000114cd */
[----:B------:R-:W-:Y:S01]  /*0f30*/  LEA.HI R208, R208, R205, RZ, 0x3 ;  /* 0x000000cdd0d07211 */ /* 0x000fe200078f18ff */
[----:B------:R-:W-:-:S03]  /*0f40*/  HFMA2 R205, -RZ, RZ, 0, 0 ;  /* 0x00000000ffcd7431 */ /* 0x000fc600000001ff */
[----:B-1----:R-:W-:Y:S02]  /*0f50*/  LEA.HI.SX32 R167, R208, R203, 0x1d ;  /* 0x000000cbd0a77211 */ /* 0x002fe400078feaff */
[----:B--2---:R-:W-:-:S13]  /*0f60*/  ISETP.GE.AND P0, PT, R166, 0x1, PT ;  /* 0x00000001a600780c */ /* 0x004fda0003f06270 */
[----:B------:R-:W0:Y:S01]  /*0f70*/  @P0 S2R R211, SR_TID.X ;  /* 0x0000000000d30919 */ /* 0x000e220000002100 */
[----:B------:R-:W-:-:S05]  /*0f80*/  @P0 IADD3 R209, PT, PT, R166, -0x1, RZ ;  /* 0xffffffffa6d10810 */ /* 0x000fca0007ffe0ff */
[----:B------:R-:W-:-:S05]  /*0f90*/  @P0 IMAD R209, R209, R164, RZ ;  /* 0x000000a4d1d10224 */ /* 0x000fca00078e02ff */
[----:B------:R-:W-:-:S04]  /*0fa0*/  @P0 SHF.R.S32.HI R210, RZ, 0x1f, R209 ;  /* 0x0000001fffd20819 */ /* 0x000fc800000114d1 */
[----:B------:R-:W-:Y:S02]  /*0fb0*/  @P0 LEA.HI R210, R210, R209, RZ, 0x3 ;  /* 0x000000d1d2d20211 */ /* 0x000fe400078f18ff */
[----:B0-----:R-:W-:-:S04]  /*0fc0*/  @P0 LOP3.LUT R203, R211, 0x1f, RZ, 0xc0, !PT ;  /* 0x0000001fd3cb0812 */ /* 0x001fc800078ec0ff */
[----:B------:R-:W-:Y:S01]  /*0fd0*/  @P0 LEA.HI.SX32 R205, R210, R203, 0x1d ;  /* 0x000000cbd2cd0211 */ /* 0x000fe200078feaff */
[----:B---3--:R-:W-:Y:S06]  /*0fe0*/  @!P5 BRA `(.L_x_21455) ;  /* 0x000000040050d947 */ /* 0x008fec0003800000 */
[----:B------:R-:W-:Y:S04]  /*0ff0*/  BSSY.RECONVERGENT B1, `(.L_x_21456) ;  /* 0x0000005000017945 */ /* 0x000fe80003800200 */
[----:B------:R-:W-:Y:S05]  /*1000*/  @!P0 BRA `(.L_x_21457) ;  /* 0x00000000000c8947 */ /* 0x000fea0003800000 */
[----:B------:R-:W0:Y:S02]  /*1010*/  LDC.64 R96, c[0x0][0x390] ;  /* 0x0000e400ff607b82 */ /* 0x000e240000000a00 */
[----:B0-----:R-:W-:-:S06]  /*1020*/  IMAD.WIDE.U32 R96, R205, 0x10, R96 ;  /* 0x00000010cd607825 */ /* 0x001fcc00078e0060 */
[----:B------:R-:W5:Y:S02]  /*1030*/  LDG.E.128 R96, desc[UR6][R96.64] ;  /* 0x0000000660607981 */ /* 0x000f64000c1e1d00 */
.L_x_21457:
[----:B------:R-:W-:Y:S05]  /*1040*/  BSYNC.RECONVERGENT B1 ;  /* 0x0000000000017941 */ /* 0x000fea0003800200 */
.L_x_21456:
[----:B------:R-:W-:-:S04]  /*1050*/  UISETP.NE.U32.AND UP0, UPT, UR4, URZ, UPT ;  /* 0x000000ff0400728c */ /* 0x000fc8000bf05070 */
[----:B------:R-:W-:-:S09]  /*1060*/  UISETP.NE.AND.EX UP0, UPT, UR5, URZ, UPT, UP0 ;  /* 0x000000ff0500728c */ /* 0x000fd2000bf05300 */
[----:B------:R-:W-:Y:S05]  /*1070*/  BRA.U !UP0, `(.L_x_21458) ;  /* 0x0000000108887547 */ /* 0x000fea000b800000 */
[----:B------:R-:W0:Y:S02]  /*1080*/  LDC.64 R206, c[0x0][0x3a0] ;  /* 0x0000e800ffce7b82 */ /* 0x000e240000000a00 */
[----:B0-----:R-:W-:-:S05]  /*1090*/  IMAD.WIDE.U32 R206, R167, 0x20, R206 ;  /* 0x00000020a7ce7825 */ /* 0x001fca00078e00ce */
[----:B------:R-:W2:Y:S04]  /*10a0*/  LDG.E.128 R156, desc[UR6][R206.64] ;  /* 0x00000006ce9c7981 */ /* 0x000ea8000c1e1d00 */
[----:B------:R0:W3:Y:S01]  /*10b0*/  LDG.E.128 R160, desc[UR6][R206.64+0x10] ;  /* 0x00001006cea07981 */ /* 0x0000e2000c1e1d00 */
[----:B------:R-:W-:-:S13]  /*10c0*/  ISETP.GT.AND P1, PT, R166, RZ, PT ;  /* 0x000000ffa600720c */ /* 0x000fda0003f24270 */
[----:B------:R-:W2:Y:S01]  /*10d0*/  @P1 LDC R210, c[0x0][0x40c] ;  /* 0x00010300ffd21b82 */ /* 0x000ea20000000800 */
[C---:B-----5:R-:W-:Y:S02]  /*10e0*/  @P1 PRMT R208, R96.reuse, 0x7632, R208 ;  /* 0x0000763260d01816 */ /* 0x060fe400000000d0 */
[----:B------:R-:W-:Y:S02]  /*10f0*/  @P1 SHF.L.U32 R209, R96, 0x10, RZ ;  /* 0x0000001060d11819 */ /* 0x000fe400000006ff */
[----:B------:R-:W-:Y:S02]  /*1100*/  @P1 SHF.L.U32 R208, R208, 0x10, RZ ;  /* 0x00000010d0d01819 */ /* 0x000fe400000006ff */
[C---:B0-----:R-:W-:Y:S01]  /*1110*/  @P1 PRMT R206, R97.reuse, 0x7632, R206 ;  /* 0x0000763261ce1816 */ /* 0x041fe200000000ce */
[----:B------:R-:W0:Y:S01]  /*1120*/  @P1 LDC R212, c[0x0][0x40c] ;  /* 0x00010300ffd41b82 */ /* 0x000e220000000800 */
[----:B------:R-:W-:Y:S02]  /*1130*/  @P1 SHF.L.U32 R211, R97, 0x10, RZ ;  /* 0x0000001061d31819 */ /* 0x000fe400000006ff */
[----:B------:R-:W-:-:S02]  /*1140*/  @P1 SHF.L.U32 R207, R98, 0x10, RZ ;  /* 0x0000001062cf1819 */ /* 0x000fc400000006ff */
[----:B------:R-:W-:-:S03]  /*1150*/  @P1 SHF.L.U32 R206, R206, 0x10, RZ ;  /* 0x00000010cece1819 */ /* 0x000fc600000006ff */
[----:B------:R-:W1:Y:S08]  /*1160*/  @P1 LDC R213, c[0x0][0x40c] ;  /* 0x00010300ffd51b82 */ /* 0x000e700000000800 */
[----:B------:R-:W4:Y:S08]  /*1170*/  @P1 LDC R214, c[0x0][0x40c] ;  /* 0x00010300ffd61b82 */ /* 0x000f300000000800 */
[----:B------:R-:W3:Y:S08]  /*1180*/  @P1 LDC R215, c[0x0][0x40c] ;  /* 0x00010300ffd71b82 */ /* 0x000ef00000000800 */
[----:B------:R-:W3:Y:S08]  /*1190*/  @P1 LDC R216, c[0x0][0x40c] ;  /* 0x00010300ffd81b82 */ /* 0x000ef00000000800 */
[----:B------:R-:W3:Y:S08]  /*11a0*/  @P1 LDC R217, c[0x0][0x40c] ;  /* 0x00010300ffd91b82 */ /* 0x000ef00000000800 */
[----:B------:R-:W3:Y:S01]  /*11b0*/  @P1 LDC R218, c[0x0][0x40c] ;  /* 0x00010300ffda1b82 */ /* 0x000ee20000000800 */
[----:B--2---:R-:W-:Y:S01]  /*11c0*/  @P1 FFMA.FTZ R156, R209, R210, R156 ;  /* 0x000000d2d19c1223 */ /* 0x004fe2000001009c */
[----:B0-----:R-:W-:Y:S01]  /*11d0*/  @P1 FFMA.FTZ R157, R208, R212, R157 ;  /* 0x000000d4d09d1223 */ /* 0x001fe2000001009d */
[----:B------:R-:W-:Y:S01]  /*11e0*/  @P1 PRMT R208, R98, 0x7632, R208 ;  /* 0x0000763262d01816 */ /* 0x000fe200000000d0 */
[----:B-1----:R-:W-:Y:S01]  /*11f0*/  @P1 FFMA.FTZ R158, R211, R213, R158 ;  /* 0x000000d5d39e1223 */ /* 0x002fe2000001009e */
[C---:B------:R-:W-:Y:S01]  /*1200*/  @P1 PRMT R210, R99.reuse, 0x7632, R210 ;  /* 0x0000763263d21816 */ /* 0x040fe200000000d2 */
[----:B----4-:R-:W-:Y:S01]  /*1210*/  @P1 FFMA.FTZ R159, R206, R214, R159 ;  /* 0x000000d6ce9f1223 */ /* 0x010fe2000001009f */
[----:B------:R-:W-:Y:S01]  /*1220*/  @P1 SHF.L.U32 R209, R99, 0x10, RZ ;  /* 0x0000001063d11819 */ /* 0x000fe200000006ff */
[----:B---3--:R-:W-:Y:S01]  /*1230*/  @P1 FFMA.FTZ R160, R207, R215, R160 ;  /* 0x000000d7cfa01223 */ /* 0x008fe200000100a0 */
[----:B------:R-:W-:-:S02]  /*1240*/  @P1 SHF.L.U32 R208, R208, 0x10, RZ ;  /* 0x00000010d0d01819 */ /* 0x000fc400000006ff */
[----:B------:R-:W-:Y:S01]  /*1250*/  @P1 SHF.L.U32 R210, R210, 0x10, RZ ;  /* 0x00000010d2d21819 */ /* 0x000fe200000006ff */
[----:B------:R-:W-:Y:S02]  /*1260*/  @P1 FFMA.FTZ R162, R209, R217, R162 ;  /* 0x000000d9d1a21223 */ /* 0x000fe400000100a2 */
[----:B------:R-:W-:Y:S02]  /*1270*/  @P1 FFMA.FTZ R161, R208, R216, R161 ;  /* 0x000000d8d0a11223 */ /* 0x000fe400000100a1 */
[----:B------:R-:W-:Y:S01]  /*1280*/  @P1 FFMA.FTZ R163, R210, R218, R163 ;  /* 0x000000dad2a31223 */ /* 0x000fe200000100a3 */
[----:B------:R-:W-:Y:S06]  /*1290*/  BRA `(.L_x_21459) ;  /* 0x00000000008c7947 */ /* 0x000fec0003800000 */
.L_x_21458:
[----:B------:R-:W0:Y:S01]  /*12a0*/  @P0 LDC R163, c[0x0][0x40c] ;  /* 0x00010300ffa30b82 */ /* 0x000e220000000800 */
[----:B-----5:R-:W-:Y:S01]  /*12b0*/  @P0 PRMT R156, R96, 0x7632, R156 ;  /* 0x00007632609c0816 */ /* 0x020fe2000000009c */
[----:B------:R-:W-:Y:S01]  /*12c0*/  HFMA2 R159, -RZ, RZ, 0, 0 ;  /* 0x00000000ff9f7431 */ /* 0x000fe200000001ff */
[----:B------:R-:W-:Y:S02]  /*12d0*/  @P0 PRMT R158, R97, 0x7632, R158 ;  /* 0x00007632619e0816 */ /* 0x000fe4000000009e */
[----:B------:R-:W-:Y:S02]  /*12e0*/  @P0 PRMT R160, R98, 0x7632, R160 ;  /* 0x0000763262a00816 */ /* 0x000fe400000000a0 */
[----:B------:R-:W-:Y:S01]  /*12f0*/  @P0 SHF.L.U32 R156, R156, 0x10, RZ ;  /* 0x000000109c9c0819 */ /* 0x000fe200000006ff */
[----:B------:R-:W1:Y:S01]  /*1300*/  @P0 LDC R207, c[0x0][0x40c] ;  /* 0x00010300ffcf0b82 */ /* 0x000e620000000800 */
[----:B------:R-:W-:Y:S02]  /*1310*/  MOV R157, RZ ;  /* 0x000000ff009d7202 */ /* 0x000fe40000000f00 */
[----:B------:R-:W-:-:S02]  /*1320*/  @P0 SHF.L.U32 R158, R158, 0x10, RZ ;  /* 0x000000109e9e0819 */ /* 0x000fc400000006ff */
[----:B------:R-:W-:Y:S02]  /*1330*/  @P0 SHF.L.U32 R160, R160, 0x10, RZ ;  /* 0x00000010a0a00819 */ /* 0x000fe400000006ff */
[----:B------:R-:W-:Y:S01]  /*1340*/  MOV R161, RZ ;  /* 0x000000ff00a17202 */ /* 0x000fe20000000f00 */
[----:B------:R-:W2:Y:S01]  /*1350*/  @P0 LDC R209, c[0x0][0x40c] ;  /* 0x00010300ffd10b82 */ /* 0x000ea20000000800 */
[----:B------:R-:W-:Y:S02]  /*1360*/  @P0 SHF.L.U32 R211, R98, 0x10, RZ ;  /* 0x0000001062d30819 */ /* 0x000fe400000006ff */
[----:B------:R-:W-:-:S05]  /*1370*/  @P0 SHF.L.U32 R213, R99, 0x10, RZ ;  /* 0x0000001063d50819 */ /* 0x000fca00000006ff */
[----:B------:R-:W3:Y:S01]  /*1380*/  @P0 LDC R215, c[0x0][0x40c] ;  /* 0x00010300ffd70b82 */ /* 0x000ee20000000800 */
[----:B0-----:R-:W-:Y:S01]  /*1390*/  @P0 FMUL.FTZ R157, R156, R163 ;  /* 0x000000a39c9d0220 */ /* 0x001fe20000410000 */
[----:B------:R-:W-:Y:S02]  /*13a0*/  @P0 PRMT R156, R99, 0x7632, R156 ;  /* 0x00007632639c0816 */ /* 0x000fe4000000009c */
[----:B------:R-:W-:Y:S02]  /*13b0*/  CS2R R162, SRZ ;  /* 0x0000000000a27805 */ /* 0x000fe4000001ff00 */
[----:B------:R-:W-:Y:S01]  /*13c0*/  @P0 SHF.L.U32 R206, R156, 0x10, RZ ;  /* 0x000000109cce0819 */ /* 0x000fe200000006ff */
[----:B------:R-:W-:Y:S01]  /*13d0*/  HFMA2 R156, -RZ, RZ, 0, 0 ;  /* 0x00000000ff9c7431 */ /* 0x000fe200000001ff */
[----:B------:R-:W0:Y:S01]  /*13e0*/  @P0 LDC R208, c[0x0][0x40c] ;  /* 0x00010300ffd00b82 */ /* 0x000e220000000800 */
[----:B-1----:R-:W-:Y:S01]  /*13f0*/  @P0 FMUL.FTZ R159, R158, R207 ;  /* 0x000000cf9e9f0220 */ /* 0x002fe20000410000 */
[----:B------:R-:W-:-:S02]  /*1400*/  @P0 SHF.L.U32 R207, R96, 0x10, RZ ;  /* 0x0000001060cf0819 */ /* 0x000fc400000006ff */
[----:B------:R-:W-:-:S04]  /*1410*/  MOV R158, RZ ;  /* 0x000000ff009e7202 */ /* 0x000fc80000000f00 */
[----:B------:R-:W1:Y:S01]  /*1420*/  @P0 LDC R210, c[0x0][0x40c] ;  /* 0x00010300ffd20b82 */ /* 0x000e620000000800 */
[----:B--2---:R-:W-:Y:S01]  /*1430*/  @P0 FMUL.FTZ R161, R160, R209 ;  /* 0x000000d1a0a10220 */ /* 0x004fe20000410000 */
[----:B------:R-:W-:Y:S01]  /*1440*/  @P0 SHF.L.U32 R209, R97, 0x10, RZ ;  /* 0x0000001061d10819 */ /* 0x000fe200000006ff */
[----:B------:R-:W-:-:S05]  /*1450*/  HFMA2 R160, -RZ, RZ, 0, 0 ;  /* 0x00000000ffa07431 */ /* 0x000fca00000001ff */
[----:B------:R-:W2:Y:S01]  /*1460*/  @P0 LDC R212, c[0x0][0x40c] ;  /* 0x00010300ffd40b82 */ /* 0x000ea20000000800 */
[----:B---3--:R-:W-:-:S07]  /*1470*/  @P0 FMUL.FTZ R163, R206, R215 ;  /* 0x000000d7cea30220 */ /* 0x008fce0000410000 */
[----:B------:R-:W3:Y:S01]  /*1480*/  @P0 LDC R214, c[0x0][0x40c] ;  /* 0x00010300ffd60b82 */ /* 0x000ee20000000800 */
[----:B0-----:R-:W-:Y:S01]  /*1490*/  @P0 FMUL.FTZ R156, R207, R208 ;  /* 0x000000d0cf9c0220 */ /* 0x001fe20000410000 */
[----:B-1----:R-:W-:Y:S01]  /*14a0*/  @P0 FMUL.FTZ R158, R209, R210 ;  /* 0x000000d2d19e0220 */ /* 0x002fe20000410000 */
[----:B--2---:R-:W-:Y:S01]  /*14b0*/  @P0 FMUL.FTZ R160, R211, R212 ;  /* 0x000000d4d3a00220 */ /* 0x004fe20000410000 */
[----:B---3--:R-:W-:-:S07]  /*14c0*/  @P0 FMUL.FTZ R162, R213, R214 ;  /* 0x000000d6d5a20220 */ /* 0x008fce0000410000 */
.L_x_21459:
[----:B------:R-:W0:Y:S01]  /*14d0*/  LDC.64 R206, c[0x0][0x3a8] ;  /* 0x0000ea00ffce7b82 */ /* 0x000e220000000a00 */
[----:B------:R-:W-:Y:S01]  /*14e0*/  IADD3 R205, PT, PT, R205, 0x20, RZ ;  /* 0x00000020cdcd7810 */ /* 0x000fe20007ffe0ff */
[C---:B0-----:R-:W-:Y:S01]  /*14f0*/  IMAD.WIDE.U32 R206, R167.reuse, 0x20, R206 ;  /* 0x00000020a7ce7825 */ /* 0x041fe200078e00ce */
[----:B------:R-:W-:-:S04]  /*1500*/  IADD3 R167, PT, PT, R167, 0x20, RZ ;  /* 0x00000020a7a77810 */ /* 0x000fc80007ffe0ff */
[----:B------:R0:W-:Y:S04]  /*1510*/  STG.E.128 desc[UR6][R206.64], R156 ;  /* 0x0000009cce007986 */ /* 0x0001e8000c101d06 */
[----:B------:R0:W-:Y:S02]  /*1520*/  STG.E.128 desc[UR6][R206.64+0x10], R160 ;  /* 0x000010a0ce007986 */ /* 0x0001e4000c101d06 */
.L_x_21455:
[----:B------:R-:W-:Y:S05]  /*1530*/  BSYNC.RECONVERGENT B0 ;  /* 0x0000000000007941 */ /* 0x000fea0003800200 */
.L_x_21454:
        /* <DEDUP_REMOVED lines=10> */
.L_x_21463:
[----:B------:R-:W-:Y:S05]  /*15e0*/  BSYNC.RECONVERGENT B1 ;  /* 0x0000000000017941 */ /* 0x000fea0003800200 */
.L_x_21462:
[----:B------:R-:W-:-:S04]  /*15f0*/  UISETP.NE.U32.AND UP0, UPT, UR4, URZ, UPT ;  /* 0x000000ff0400728c */ /* 0x000fc8000bf05070 */
[----:B------:R-:W-:-:S09]  /*1600*/  UISETP.NE.AND.EX UP0, UPT, UR5, URZ, UPT, UP0 ;  /* 0x000000ff0500728c */ /* 0x000fd2000bf05300 */
[----:B------:R-:W-:Y:S05]  /*1610*/  BRA.U !UP0, `(.L_x_21464) ;  /* 0x0000000108887547 */ /* 0x000fea000b800000 */
[----:B0-----:R-:W0:Y:S02]  /*1620*/  LDC.64 R206, c[0x0][0x3a0] ;  /* 0x0000e800ffce7b82 */ /* 0x001e240000000a00 */
[----:B0-----:R-:W-:-:S05]  /*1630*/  IMAD.WIDE.U32 R206, R167, 0x20, R206 ;  /* 0x00000020a7ce7825 */ /* 0x001fca00078e00ce */
[----:B------:R-:W2:Y:S04]  /*1640*/  LDG.E.128 R100, desc[UR6][R206.64] ;  /* 0x00000006ce647981 */ /* 0x000ea8000c1e1d00 */
[----:B------:R0:W3:Y:S01]  /*1650*/  LDG.E.128 R104, desc[UR6][R206.64+0x10] ;  /* 0x00001006ce687981 */ /* 0x0000e2000c1e1d00 */
[----:B------:R-:W-:-:S13]  /*1660*/  ISETP.GT.AND P1, PT, R166, RZ, PT ;  /* 0x000000ffa600720c */ /* 0x000fda0003f24270 */
[----:B------:R-:W2:Y:S01]  /*1670*/  @P1 LDC R210, c[0x0][0x40c] ;  /* 0x00010300ffd21b82 */ /* 0x000ea20000000800 */
[C---:B-----5:R-:W-:Y:S02]  /*1680*/  @P1 SHF.L.U32 R209, R96.reuse, 0x10, RZ ;  /* 0x0000001060d11819 */ /* 0x060fe400000006ff */
[----:B------:R-:W-:Y:S02]  /*1690*/  @P1 PRMT R208, R96, 0x7632, R208 ;  /* 0x0000763260d01816 */ /* 0x000fe400000000d0 */
[C---:B------:R-:W-:Y:S02]  /*16a0*/  @P1 SHF.L.U32 R213, R97.reuse, 0x10, RZ ;  /* 0x0000001061d51819 */ /* 0x040fe400000006ff */
[----:B------:R-:W-:Y:S01]  /*16b0*/  @P1 SHF.L.U32 R208, R208, 0x10, RZ ;  /* 0x00000010d0d01819 */ /* 0x000fe200000006ff */
[----:B------:R-:W1:Y:S01]  /*16c0*/  @P1 LDC R211, c[0x0][0x40c] ;  /* 0x00010300ffd31b82 */ /* 0x000e620000000800 */
[----:B0-----:R-:W-:Y:S02]  /*16d0*/  @P1 PRMT R206, R97, 0x7632, R206 ;  /* 0x0000763261ce1816 */ /* 0x001fe400000000ce */
[----:B------:R-:W-:-:S02]  /*16e0*/  @P1 PRMT R207, R98, 0x7632, R207 ;  /* 0x0000763262cf1816 */ /* 0x000fc400000000cf */
[----:B------:R-:W-:-:S03]  /*16f0*/  @P1 SHF.L.U32 R206, R206, 0x10, RZ ;  /* 0x00000010cece1819 */ /* 0x000fc600000006ff */
[----:B------:R-:W0:Y:S08]  /*1700*/  @P1 LDC R212, c[0x0][0x40c] ;  /* 0x00010300ffd41b82 */ /* 0x000e300000000800 */
[----:B------:R-:W4:Y:S08]  /*1710*/  @P1 LDC R214, c[0x0][0x40c] ;  /* 0x00010300ffd61b82 */ /* 0x000f300000000800 */
[----:B------:R-:W3:Y:S08]  /*1720*/  @P1 LDC R215, c[0x0][0x40c] ;  /* 0x00010300ffd71b82 */ /* 0x000ef00000000800 */
[----:B------:R-:W3:Y:S08]  /*1730*/  @P1 LDC R216, c[0x0][0x40c] ;  /* 0x00010300ffd81b82 */ /* 0x000ef00000000800 */
[----:B------:R-:W3:Y:S08]  /*1740*/  @P1 LDC R217, c[0x0][0x40c] ;  /* 0x00010300ffd91b82 */ /* 0x000ef00000000800 */
[----:B------:R-:W3:Y:S01]  /*1750*/  @P1 LDC R218, c[0x0][0x40c] ;  /* 0x00010300ffda1b82 */ /* 0x000ee20000000800 */
[----:B--2---:R-:W-:Y:S01]  /*1760*/  @P1 FFMA.FTZ R100, R209, R210, R100 ;  /* 0x000000d2d1641223 */ /* 0x004fe20000010064 */
[----:B------:R-:W-:Y:S01]  /*1770*/  @P1 PRMT R209, R99, 0x7632, R209 ;  /* 0x0000763263d11816 */ /* 0x000fe200000000d1 */
[----:B-1----:R-:W-:Y:S01]  /*1780*/  @P1 FFMA.FTZ R101, R208, R211, R101 ;  /* 0x000000d3d0651223 */ /* 0x002fe20000010065 */
[----:B0-----:R-:W-:Y:S01]  /*1790*/  @P1 FFMA.FTZ R102, R213, R212, R102 ;  /* 0x000000d4d5661223 */ /* 0x001fe20000010066 */
[----:B------:R-:W-:Y:S01]  /*17a0*/  @P1 SHF.L.U32 R211, R98, 0x10, RZ ;  /* 0x0000001062d31819 */ /* 0x000fe200000006ff */
[----:B----4-:R-:W-:Y:S01]  /*17b0*/  @P1 FFMA.FTZ R103, R206, R214, R103 ;  /* 0x000000d6ce671223 */ /* 0x010fe20000010067 */
[----:B------:R-:W-:-:S02]  /*17c0*/  @P1 SHF.L.U32 R213, R99, 0x10, RZ ;  /* 0x0000001063d51819 */ /* 0x000fc400000006ff */
[----:B------:R-:W-:Y:S01]  /*17d0*/  @P1 SHF.L.U32 R208, R207, 0x10, RZ ;  /* 0x00000010cfd01819 */ /* 0x000fe200000006ff */
[----:B---3--:R-:W-:Y:S01]  /*17e0*/  @P1 FFMA.FTZ R104, R211, R215, R104 ;  /* 0x000000d7d3681223 */ /* 0x008fe20000010068 */
[----:B------:R-:W-:Y:S01]  /*17f0*/  @P1 SHF.L.U32 R210, R209, 0x10, RZ ;  /* 0x00000010d1d21819 */ /* 0x000fe200000006ff */
[----:B------:R-:W-:Y:S02]  /*1800*/  @P1 FFMA.FTZ R106, R213, R217, R106 ;  /* 0x000000d9d56a1223 */ /* 0x000fe4000001006a */
[----:B------:R-:W-:Y:S02]  /*1810*/  @P1 FFMA.FTZ R105, R208, R216, R105 ;  /* 0x000000d8d0691223 */ /* 0x000fe40000010069 */
[----:B------:R-:W-:Y:S01]  /*1820*/  @P1 FFMA.FTZ R107, R210, R218, R107 ;  /* 0x000000dad26b1223 */ /* 0x000fe2000001006b */
[----:B------:R-:W-:Y:S06]  /*1830*/  BRA `(.L_x_21465) ;  /* 0x00000000008c7947 */ /* 0x000fec0003800000 */
.L_x_21464:
[----:B------:R-:W1:Y:S01]  /*1840*/  @P0 LDC R107, c[0x0][0x40c] ;  /* 0x00010300ff6b0b82 */ /* 0x000e620000000800 */
[----:B-----5:R-:W-:Y:S01]  /*1850*/  @P0 PRMT R100, R96, 0x7632, R100 ;  /* 0x0000763260640816 */ /* 0x020fe20000000064 */
[----:B------:R-:W-:Y:S01]  /*1860*/  HFMA2 R103, -RZ, RZ, 0, 0 ;  /* 0x00000000ff677431 */ /* 0x000fe200000001ff */
[----:B------:R-:W-:Y:S02]  /*1870*/  @P0 PRMT R102, R97, 0x7632, R102 ;  /* 0x0000763261660816 */ /* 0x000fe40000000066 */
[----:B------:R-:W-:Y:S02]  /*1880*/  @P0 PRMT R104, R98, 0x7632, R104 ;  /* 0x0000763262680816 */ /* 0x000fe40000000068 */
[----:B------:R-:W-:Y:S01]  /*1890*/  @P0 SHF.L.U32 R100, R100, 0x10, RZ ;  /* 0x0000001064640819 */ /* 0x000fe200000006ff */
[----:B0-----:R-:W0:Y:S01]  /*18a0*/  @P0 LDC R207, c[0x0][0x40c] ;  /* 0x00010300ffcf0b82 */ /* 0x001e220000000800 */
        /* <DEDUP_REMOVED lines=8> */
[----:B-1----:R-:W-:Y:S01]  /*1930*/  @P0 FMUL.FTZ R101, R100, R107 ;  /* 0x0000006b64650220 */ /* 0x002fe20000410000 */
[----:B------:R-:W-:Y:S02]  /*1940*/  @P0 PRMT R100, R99, 0x7632, R100 ;  /* 0x0000763263640816 */ /* 0x000fe40000000064 */
[----:B------:R-:W-:Y:S02]  /*1950*/  CS2R R106, SRZ ;  /* 0x00000000006a7805 */ /* 0x000fe4000001ff00 */
[----:B------:R-:W-:Y:S01]  /*1960*/  @P0 SHF.L.U32 R206, R100, 0x10, RZ ;  /* 0x0000001064ce0819 */ /* 0x000fe200000006ff */
[----:B------:R-:W-:Y:S01]  /*1970*/  HFMA2 R100, -RZ, RZ, 0, 0 ;  /* 0x00000000ff647431 */ /* 0x000fe200000001ff */
[----:B------:R-:W1:Y:S01]  /*1980*/  @P0 LDC R208, c[0x0][0x40c] ;  /* 0x00010300ffd00b82 */ /* 0x000e620000000800 */
[----:B0-----:R-:W-:Y:S01]  /*1990*/  @P0 FMUL.FTZ R103, R102, R207 ;  /* 0x000000cf66670220 */ /* 0x001fe20000410000 */
[----:B------:R-:W-:-:S02]  /*19a0*/  @P0 SHF.L.U32 R207, R96, 0x10, RZ ;  /* 0x0000001060cf0819 */ /* 0x000fc400000006ff */
[----:B------:R-:W-:-:S04]  /*19b0*/  MOV R102, RZ ;  /* 0x000000ff00667202 */ /* 0x000fc80000000f00 */
[----:B------:R-:W0:Y:S01]  /*19c0*/  @P0 LDC R210, c[0x0][0x40c] ;  /* 0x00010300ffd20b82 */ /* 0x000e220000000800 */
[----:B--2---:R-:W-:Y:S01]  /*19d0*/  @P0 FMUL.FTZ R105, R104, R209 ;  /* 0x000000d168690220 */ /* 0x004fe20000410000 */
[----:B------:R-:W-:Y:S01]  /*19e0*/  @P0 SHF.L.U32 R209, R97, 0x10, RZ ;  /* 0x0000001061d10819 */ /* 0x000fe200000006ff */
[----:B------:R-:W-:-:S05]  /*19f0*/  HFMA2 R104, -RZ, RZ, 0, 0 ;  /* 0x00000000ff687431 */ /* 0x000fca00000001ff */
[----:B------:R-:W2:Y:S01]  /*1a00*/  @P0 LDC R212, c[0x0][0x40c] ;  /* 0x00010300ffd40b82 */ /* 0x000ea20000000800 */
[----:B---3--:R-:W-:-:S07]  /*1a10*/  @P0 FMUL.FTZ R107, R206, R215 ;  /* 0x000000d7ce6b0220 */ /* 0x008fce0000410000 */
[----:B------:R-:W3:Y:S01]  /*1a20*/  @P0 LDC R214, c[0x0][0x40c] ;  /* 0x00010300ffd60b82 */ /* 0x000ee20000000800 */
[----:B-1----:R-:W-:Y:S01]  /*1a30*/  @P0 FMUL.FTZ R100, R207, R208 ;  /* 0x000000d0cf640220 */ /* 0x002fe20000410000 */
[----:B0-----:R-:W-:Y:S01]  /*1a40*/  @P0 FMUL.FTZ R102, R209, R210 ;  /* 0x000000d2d1660220 */ /* 0x001fe20000410000 */
[----:B--2---:R-:W-:Y:S01]  /*1a50*/  @P0 FMUL.FTZ R104, R211, R212 ;  /* 0x000000d4d3680220 */ /* 0x004fe20000410000 */
[----:B---3--:R-:W-:-:S07]  /*1a60*/  @P0 FMUL.FTZ R106, R213, R214 ;  /* 0x000000d6d56a0220 */ /* 0x008fce0000410000 */
.L_x_21465:
[----:B------:R-:W0:Y:S01]  /*1a70*/  LDC.64 R206, c[0x0][0x3a8] ;  /* 0x0000ea00ffce7b82 */ /* 0x000e220000000a00 */
[----:B------:R-:W-:Y:S01]  /*1a80*/  IADD3 R205, PT, PT, R205, 0x20, RZ ;  /* 0x00000020cdcd7810 */ /* 0x000fe20007ffe0ff */
[C---:B0-----:R-:W-:Y:S01]  /*1a90*/  IMAD.WIDE.U32 R206, R167.reuse, 0x20, R206 ;  /* 0x00000020a7ce7825 */ /* 0x041fe200078e00ce */
[----:B------:R-:W-:-:S04]  /*1aa0*/  IADD3 R167, PT, PT, R167, 0x20, RZ ;  /* 0x00000020a7a77810 */ /* 0x000fc80007ffe0ff */
[----:B------:R1:W-:Y:S04]  /*1ab0*/  STG.E.128 desc[UR6][R206.64], R100 ;  /* 0x00000064ce007986 */ /* 0x0003e8000c101d06 */
[----:B------:R1:W-:Y:S02]  /*1ac0*/  STG.E.128 desc[UR6][R206.64+0x10], R104 ;  /* 0x00001068ce007986 */ /* 0x0003e4000c101d06 */
.L_x_21461:
[----:B------:R-:W-:Y:S05]  /*1ad0*/  BSYNC.RECONVERGENT B0 ;  /* 0x0000000000007941 */ /* 0x000fea0003800200 */
.L_x_21460:
        /* <DEDUP_REMOVED lines=10> */
.L_x_21469:
[----:B------:R-:W-:Y:S05]  /*1b80*/  BSYNC.RECONVERGENT B1 ;  /* 0x0000000000017941 */ /* 0x000fea0003800200 */
.L_x_21468:
[----:B------:R-:W-:-:S04]  /*1b90*/  UISETP.NE.U32.AND UP0, UPT, UR4, URZ, UPT ;  /* 0x000000ff0400728c */ /* 0x000fc8000bf05070 */
[----:B------:R-:W-:-:S09]  /*1ba0*/  UISETP.NE.AND.EX UP0, UPT, UR5, URZ, UPT, UP0 ;  /* 0x000000ff0500728c */ /* 0x000fd2000bf05300 */
[----:B------:R-:W-:Y:S05]  /*1bb0*/  BRA.U !UP0, `(.L_x_21470) ;  /* 0x0000000108887547 */ /* 0x000fea000b800000 */
[----:B01----:R-:W0:Y:S02]  /*1bc0*/  LDC.64 R206, c[0x0][0x3a0] ;  /* 0x0000e800ffce7b82 */ /* 0x003e240000000a00 */
        /* <DEDUP_REMOVED lines=33> */
.L_x_21470:
[----:B------:R-:W2:Y:S01]  /*1de0*/  @P0 LDC R115, c[0x0][0x40c] ;  /* 0x00010300ff730b82 */ /* 0x000ea20000000800 */
[----:B-----5:R-:W-:Y:S01]  /*1df0*/  @P0 PRMT R108, R96, 0x7632, R108 ;  /* 0x00007632606c0816 */ /* 0x020fe2000000006c */
[----:B------:R-:W-:Y:S01]  /*1e00*/  HFMA2 R111, -RZ, RZ, 0, 0 ;  /* 0x00000000ff6f7431 */ /* 0x000fe200000001ff */
[----:B------:R-:W-:Y:S02]  /*1e10*/  @P0 PRMT R110, R97, 0x7632, R110 ;  /* 0x00007632616e0816 */ /* 0x000fe4000000006e */
[----:B------:R-:W-:Y:S02]  /*1e20*/  @P0 PRMT R112, R98, 0x7632, R112 ;  /* 0x0000763262700816 */ /* 0x000fe40000000070 */
[----:B------:R-:W-:Y:S01]  /*1e30*/  @P0 SHF.L.U32 R108, R108, 0x10, RZ ;  /* 0x000000106c6c0819 */ /* 0x000fe200000006ff */
[----:B01----:R-:W0:Y:S01]  /*1e40*/  @P0 LDC R207, c[0x0][0x40c] ;  /* 0x00010300ffcf0b82 */ /* 0x003e220000000800 */
[----:B------:R-:W-:Y:S02]  /*1e50*/  MOV R109, RZ ;  /* 0x000000ff006d7202 */ /* 0x000fe40000000f00 */
[----:B------:R-:W-:-:S02]  /*1e60*/  @P0 SHF.L.U32 R110, R110, 0x10, RZ ;  /* 0x000000106e6e0819 */ /* 0x000fc400000006ff */
[----:B------:R-:W-:Y:S02]  /*1e70*/  @P0 SHF.L.U32 R112, R112, 0x10, RZ ;  /* 0x0000001070700819 */ /* 0x000fe400000006ff */
[----:B------:R-:W-:Y:S01]  /*1e80*/  MOV R113, RZ ;  /* 0x000000ff00717202 */ /* 0x000fe20000000f00 */
[----:B------:R-:W1:Y:S01]  /*1e90*/  @P0 LDC R209, c[0x0][0x40c] ;  /* 0x00010300ffd10b82 */ /* 0x000e620000000800 */
[----:B------:R-:W-:Y:S02]  /*1ea0*/  @P0 SHF.L.U32 R211, R98, 0x10, RZ ;  /* 0x0000001062d30819 */ /* 0x000fe400000006ff */
[----:B------:R-:W-:-:S05]  /*1eb0*/  @P0 SHF.L.U32 R213, R99, 0x10, RZ ;  /* 0x0000001063d50819 */ /* 0x000fca00000006ff */
[----:B------:R-:W3:Y:S01]  /*1ec0*/  @P0 LDC R215, c[0x0][0x40c] ;  /* 0x00010300ffd70b82 */ /* 0x000ee20000000800 */
[----:B--2---:R-:W-:Y:S01]  /*1ed0*/  @P0 FMUL.FTZ R109, R108, R115 ;  /* 0x000000736c6d0220 */ /* 0x004fe20000410000 */
[----:B------:R-:W-:Y:S02]  /*1ee0*/  @P0 PRMT R108, R99, 0x7632, R108 ;  /* 0x00007632636c0816 */ /* 0x000fe4000000006c */
[----:B------:R-:W-:Y:S02]  /*1ef0*/  CS2R R114, SRZ ;  /* 0x0000000000727805 */ /* 0x000fe4000001ff00 */
[----:B------:R-:W-:Y:S01]  /*1f00*/  @P0 SHF.L.U32 R206, R108, 0x10, RZ ;  /* 0x000000106cce0819 */ /* 0x000fe200000006ff */
[----:B------:R-:W-:Y:S01]  /*1f10*/  HFMA2 R108, -RZ, RZ, 0, 0 ;  /* 0x00000000ff6c7431 */ /* 0x000fe200000001ff */
[----:B------:R-:W2:Y:S01]  /*1f20*/  @P0 LDC R208, c[0x0][0x40c] ;  /* 0x00010300ffd00b82 */ /* 0x000ea20000000800 */
[----:B0-----:R-:W-:Y:S01]  /*1f30*/  @P0 FMUL.FTZ R111, R110, R207 ;  /* 0x000000cf6e6f0220 */ /* 0x001fe20000410000 */
[----:B------:R-:W-:-:S02]  /*1f40*/  @P0 SHF.L.U32 R207, R96, 0x10, RZ ;  /* 0x0000001060cf0819 */ /* 0x000fc400000006ff */
[----:B------:R-:W-:-:S04]  /*1f50*/  MOV R110, RZ ;  /* 0x000000ff006e7202 */ /* 0x000fc80000000f00 */
[----:B------:R-:W0:Y:S01]  /*1f60*/  @P0 LDC R210, c[0x0][0x40c] ;  /* 0x00010300ffd20b82 */ /* 0x000e220000000800 */
[----:B-1----:R-:W-:Y:S01]  /*1f70*/  @P0 FMUL.FTZ R113, R112, R209 ;  /* 0x000000d170710220 */ /* 0x002fe20000410000 */
[----:B------:R-:W-:Y:S01]  /*1f80*/  @P0 SHF.L.U32 R209, R97, 0x10, RZ ;  /* 0x0000001061d10819 */ /* 0x000fe200000006ff */
[----:B------:R-:W-:-:S05]  /*1f90*/  HFMA2 R112, -RZ, RZ, 0, 0 ;  /* 0x00000000ff707431 */ /* 0x000fca00000001ff */
[----:B------:R-:W1:Y:S01]  /*1fa0*/  @P0 LDC R212, c[0x0][0x40c] ;  /* 0x00010300ffd40b82 */ /* 0x000e620000000800 */
[----:B---3--:R-:W-:-:S07]  /*1fb0*/  @P0 FMUL.FTZ R115, R206, R215 ;  /* 0x000000d7ce730220 */ /* 0x008fce0000410000 */
[----:B------:R-:W3:Y:S01]  /*1fc0*/  @P0 LDC R214, c[0x0][0x40c] ;  /* 0x00010300ffd60b82 */ /* 0x000ee20000000800 */
[----:B--2---:R-:W-:Y:S01]  /*1fd0*/  @P0 FMUL.FTZ R108, R207, R208 ;  /* 0x000000d0cf6c0220 */ /* 0x004fe20000410000 */
[----:B0-----:R-:W-:Y:S01]  /*1fe0*/  @P0 FMUL.FTZ R110, R209, R210 ;  /* 0x000000d2d16e0220 */ /* 0x001fe20000410000 */
[----:B-1----:R-:W-:Y:S01]  /*1ff0*/  @P0 FMUL.FTZ R112, R211, R212 ;  /* 0x000000d4d3700220 */ /* 0x002fe20000410000 */
[----:B---3--:R-:W-:-:S07]  /*2000*/  @P0 FMUL.FTZ R114, R213, R214 ;  /* 0x000000d6d5720220 */ /* 0x008fce0000410000 */
.L_x_21471:
[----:B------:R-:W0:Y:S01]  /*2010*/  LDC.64 R206, c[0x0][0x3a8] ;  /* 0x0000ea00ffce7b82 */ /* 0x000e220000000a00 */
[----:B------:R-:W-:Y:S01]  /*2020*/  IADD3 R205, PT, PT, R205, 0x20, RZ ;  /* 0x00000020cdcd7810 */ /* 0x000fe20007ffe0ff */
[C---:B0-----:R-:W-:Y:S01]  /*2030*/  IMAD.WIDE.U32 R206, R167.reuse, 0x20, R206 ;  /* 0x00000020a7ce7825 */ /* 0x041fe200078e00ce */
[----:B------:R-:W-:-:S04]  /*2040*/  IADD3 R167, PT, PT, R167, 0x20, RZ ;  /* 0x00000020a7a77810 */ /* 0x000fc80007ffe0ff */
[----:B------:R2:W-:Y:S04]  /*2050*/  STG.E.128 desc[UR6][R206.64], R108 ;  /* 0x0000006cce007986 */ /* 0x0005e8000c101d06 */
[----:B------:R2:W-:Y:S02]  /*2060*/  STG.E.128 desc[UR6][R206.64+0x10], R112 ;  /* 0x00001070ce007986 */ /* 0x0005e4000c101d06 */
.L_x_21467:
[----:B------:R-:W-:Y:S05]  /*2070*/  BSYNC.RECONVERGENT B0 ;  /* 0x0000000000007941 */ /* 0x000fea0003800200 */
.L_x_21466:
        /* <DEDUP_REMOVED lines=10> */
.L_x_21475:
[----:B------:R-:W-:Y:S05]  /*2120*/  BSYNC.RECONVERGENT B1 ;  /* 0x0000000000017941 */ /* 0x000fea0003800200 */
.L_x_21474:
[----:B------:R-:W-:-:S04]  /*2130*/  UISETP.NE.U32.AND UP0, UPT, UR4, URZ, UPT ;  /* 0x000000ff0400728c */ /* 0x000fc8000bf05070 */
[----:B------:R-:W-:-:S09]  /*2140*/  UISETP.NE.AND.EX UP0, UPT, UR5, URZ, UPT, UP0 ;  /* 0x000000ff0500728c */ /* 0x000fd2000bf05300 */
[----:B------:R-:W-:Y:S05]  /*2150*/  BRA.U !UP0, `(.L_x_21476) ;  /* 0x0000000108887547 */ /* 0x000fea000b800000 */
[----:B012---:R-:W0:Y:S02]  /*2160*/  LDC.64 R206, c[0x0][0x3a0] ;  /* 0x0000e800ffce7b82 */ /* 0x007e240000000a00 */
        /* <DEDUP_REMOVED lines=33> */
.L_x_21476:
[----:B------:R-:W3:Y:S01]  /*2380*/  @P0 LDC R123, c[0x0][0x40c] ;  /* 0x00010300ff7b0b82 */ /* 0x000ee20000000800 */
[----:B-----5:R-:W-:Y:S01]  /*2390*/  @P0 PRMT R116, R96, 0x7632, R116 ;  /* 0x0000763260740816 */ /* 0x020fe20000000074 */
[----:B------:R-:W-:Y:S01]  /*23a0*/  HFMA2 R119, -RZ, RZ, 0, 0 ;  /* 0x00000000ff777431 */ /* 0x000fe200000001ff */
[----:B------:R-:W-:Y:S02]  /*23b0*/  @P0 PRMT R118, R97, 0x7632, R118 ;  /* 0x0000763261760816 */ /* 0x000fe40000000076 */
[----:B------:R-:W-:Y:S02]  /*23c0*/  @P0 PRMT R120, R98, 0x7632, R120 ;  /* 0x0000763262780816 */ /* 0x000fe40000000078 */
[----:B------:R-:W-:Y:S01]  /*23d0*/  @P0 SHF.L.U32 R116, R116, 0x10, RZ ;  /* 0x0000001074740819 */ /* 0x000fe200000006ff */
[----:B012---:R-:W0:Y:S01]  /*23e0*/  @P0 LDC R207, c[0x0][0x40c] ;  /* 0x00010300ffcf0b82 */ /* 0x007e220000000800 */
[----:B------:R-:W-:Y:S02]  /*23f0*/  MOV R117, RZ ;  /* 0x000000ff00757202 */ /* 0x000fe40000000f00 */
[----:B------:R-:W-:-:S02]  /*2400*/  @P0 SHF.L.U32 R118, R118, 0x10, RZ ;  /* 0x0000001076760819 */ /* 0x000fc400000006ff */
[----:B------:R-:W-:Y:S02]  /*2410*/  @P0 SHF.L.U32 R120, R120, 0x10, RZ ;  /* 0x0000001078780819 */ /* 0x000fe400000006ff */
[----:B------:R-:W-:Y:S01]  /*2420*/  MOV R121, RZ ;  /* 0x000000ff00797202 */ /* 0x000fe20000000f00 */
[----:B------:R-:W1:Y:S01]  /*2430*/  @P0 LDC R209, c[0x0][0x40c] ;  /* 0x00010300ffd10b82 */ /* 0x000e620000000800 */
[----:B------:R-:W-:Y:S02]  /*2440*/  @P0 SHF.L.U32 R211, R98, 0x10, RZ ;  /* 0x0000001062d30819 */ /* 0x000fe400000006ff */
[----:B------:R-:W-:-:S05]  /*2450*/  @P0 SHF.L.U32 R213, R99, 0x10, RZ ;  /* 0x0000001063d50819 */ /* 0x000fca00000006ff */
[----:B------:R-:W2:Y:S01]  /*2460*/  @P0 LDC R215, c[0x0][0x40c] ;  /* 0x00010300ffd70b82 */ /* 0x000ea20000000800 */
[----:B---3--:R-:W-:Y:S01]  /*2470*/  @P0 FMUL.FTZ R117, R116, R123 ;  /* 0x0000007b74750220 */ /* 0x008fe20000410000 */
[----:B------:R-:W-:Y:S02]  /*2480*/  @P0 PRMT R116, R99, 0x7632, R116 ;  /* 0x0000763263740816 */ /* 0x000fe40000000074 */
[----:B------:R-:W-:Y:S02]  /*2490*/  CS2R R122, SRZ ;  /* 0x00000000007a7805 */ /* 0x000fe4000001ff00 */
[----:B------:R-:W-:Y:S01]  /*24a0*/  @P0 SHF.L.U32 R206, R116, 0x10, RZ ;  /* 0x0000001074ce0819 */ /* 0x000fe200000006ff */
[----:B------:R-:W-:Y:S01]  /*24b0*/  HFMA2 R116, -RZ, RZ, 0, 0 ;  /* 0x00000000ff747431 */ /* 0x000fe200000001ff */
[----:B------:R-:W3:Y:S01]  /*24c0*/  @P0 LDC R208, c[0x0][0x40c] ;  /* 0x00010300ffd00b82 */ /* 0x000ee20000000800 */
        /* <DEDUP_REMOVED lines=8> */
[----:B--2---:R-:W-:-:S07]  /*2550*/  @P0 FMUL.FTZ R123, R206, R215 ;  /* 0x000000d7ce7b0220 */ /* 0x004fce0000410000 */
[----:B------:R-:W2:Y:S01]  /*2560*/  @P0 LDC R214, c[0x0][0x40c] ;  /* 0x00010300ffd60b82 */ /* 0x000ea20000000800 */
[----:B---3--:R-:W-:Y:S01]  /*2570*/  @P0 FMUL.FTZ R116, R207, R208 ;  /* 0x000000d0cf740220 */ /* 0x008fe20000410000 */
[----:B0-----:R-:W-:Y:S01]  /*2580*/  @P0 FMUL.FTZ R118, R209, R210 ;  /* 0x000000d2d1760220 */ /* 0x001fe20000410000 */
[----:B-1----:R-:W-:Y:S01]  /*2590*/  @P0 FMUL.FTZ R120, R211, R212 ;  /* 0x000000d4d3780220 */ /* 0x002fe20000410000 */
[----:B--2---:R-:W-:-:S07]  /*25a0*/  @P0 FMUL.FTZ R122, R213, R214 ;  /* 0x000000d6d57a0220 */ /* 0x004fce0000410000 */
.L_x_21477:
[----:B------:R-:W0:Y:S01]  /*25b0*/  LDC.64 R206, c[0x0][0x3a8] ;  /* 0x0000ea00ffce7b82 */ /* 0x000e220000000a00 */
[----:B------:R-:W-:Y:S01]  /*25c0*/  IADD3 R205, PT, PT, R205, 0x20, RZ ;  /* 0x00000020cdcd7810 */ /* 0x000fe20007ffe0ff */
[C---:B0-----:R-:W-:Y:S01]  /*25d0*/  IMAD.WIDE.U32 R206, R167.reuse, 0x20, R206 ;  /* 0x00000020a7ce7825 */ /* 0x041fe200078e00ce */
[----:B------:R-:W-:-:S04]  /*25e0*/  IADD3 R167, PT, PT, R167, 0x20, RZ ;  /* 0x00000020a7a77810 */ /* 0x000fc80007ffe0ff */
[----:B------:R3:W-:Y:S04]  /*25f0*/  STG.E.128 desc[UR6][R206.64], R116 ;  /* 0x00000074ce007986 */ /* 0x0007e8000c101d06 */
[----:B------:R3:W-:Y:S02]  /*2600*/  STG.E.128 desc[UR6][R206.64+0x10], R120 ;  /* 0x00001078ce007986 */ /* 0x0007e4000c101d06 */
.L_x_21473:
[----:B------:R-:W-:Y:S05]  /*2610*/  BSYNC.RECONVERGENT B0 ;  /* 0x0000000000007941 */ /* 0x000fea0003800200 */
.L_x_21472:
        /* <DEDUP_REMOVED lines=10> */
.L_x_21481:
[----:B------:R-:W-:Y:S05]  /*26c0*/  BSYNC.RECONVERGENT B1 ;  /* 0x0000000000017941 */ /* 0x000fea0003800200 */
.L_x_21480:
[----:B------:R-:W-:-:S04]  /*26d0*/  UISETP.NE.U32.AND UP0, UPT, UR4, URZ, UPT ;  /* 0x000000ff0400728c */ /* 0x000fc8000bf05070 */
[----:B------:R-:W-:-:S09]  /*26e0*/  UISETP.NE.AND.EX UP0, UPT, UR5, URZ, UPT, UP0 ;  /* 0x000000ff0500728c */ /* 0x000fd2000bf05300 */
[----:B------:R-:W-:Y:S05]  /*26f0*/  BRA.U !UP0, `(.L_x_21482) ;  /* 0x0000000108887547 */ /* 0x000fea000b800000 */
[----:B0123--:R-:W0:Y:S02]  /*2700*/  LDC.64 R206, c[0x0][0x3a0] ;  /* 0x0000e800ffce7b82 */ /* 0x00fe240000000a00 */
        /* <DEDUP_REMOVED lines=33> */
.L_x_21482:
[----:B------:R-:W4:Y:S01]  /*2920*/  @P0 LDC R131, c[0x0][0x40c] ;  /* 0x00010300ff830b82 */ /* 0x000f220000000800 */
[----:B-----5:R-:W-:Y:S01]  /*2930*/  @P0 PRMT R124, R96, 0x7632, R124 ;  /* 0x00007632607c0816 */ /* 0x020fe2000000007c */
[----:B------:R-:W-:Y:S01]  /*2940*/  HFMA2 R127, -RZ, RZ, 0, 0 ;  /* 0x00000000ff7f7431 */ /* 0x000fe200000001ff */
[----:B------:R-:W-:Y:S02]  /*2950*/  @P0 PRMT R126, R97, 0x7632, R126 ;  /* 0x00007632617e0816 */ /* 0x000fe4000000007e */
[----:B------:R-:W-:Y:S02]  /*2960*/  @P0 PRMT R128, R98, 0x7632, R128 ;  /* 0x0000763262800816 */ /* 0x000fe40000000080 */
[----:B------:R-:W-:Y:S01]  /*2970*/  @P0 SHF.L.U32 R124, R124, 0x10, RZ ;  /* 0x000000107c7c0819 */ /* 0x000fe200000006ff */
[----:B0123--:R-:W0:Y:S01]  /*2980*/  @P0 LDC R207, c[0x0][0x40c] ;  /* 0x00010300ffcf0b82 */ /* 0x00fe220000000800 */
        /* <DEDUP_REMOVED lines=8> */
[----:B----4-:R-:W-:Y:S01]  /*2a10*/  @P0 FMUL.FTZ R125, R124, R131 ;  /* 0x000000837c7d0220 */ /* 0x010fe20000410000 */
        /* <DEDUP_REMOVED lines=19> */
.L_x_21483:
[----:B------:R-:W0:Y:S01]  /*2b50*/  LDC.64 R206, c[0x0][0x3a8] ;  /* 0x0000ea00ffce7b82 */ /* 0x000e220000000a00 */
[----:B------:R-:W-:Y:S01]  /*2b60*/  IADD3 R205, PT, PT, R205, 0x20, RZ ;  /* 0x00000020cdcd7810 */ /* 0x000fe20007ffe0ff */
[C---:B0-----:R-:W-:Y:S01]  /*2b70*/  IMAD.WIDE.U32 R206, R167.reuse, 0x20, R206 ;  /* 0x00000020a7ce7825 */ /* 0x041fe200078e00ce */
[----:B------:R-:W-:-:S04]  /*2b80*/  IADD3 R167, PT, PT, R167, 0x20, RZ ;  /* 0x00000020a7a77810 */ /* 0x000fc80007ffe0ff */
[----:B------:R4:W-:Y:S04]  /*2b90*/  STG.E.128 desc[UR6][R206.64], R124 ;  /* 0x0000007cce007986 */ /* 0x0009e8000c101d06 */
[----:B------:R4:W-:Y:S02]  /*2ba0*/  STG.E.128 desc[UR6][R206.64+0x10], R128 ;  /* 0x00001080ce007986 */ /* 0x0009e4000c101d06 */
.L_x_21479:
[----:B------:R-:W-:Y:S05]  /*2bb0*/  BSYNC.RECONVERGENT B0 ;  /* 0x0000000000007941 */ /* 0x000fea0003800200 */
.L_x_21478:
        /* <DEDUP_REMOVED lines=10> */
.L_x_21487:
[----:B------:R-:W-:Y:S05]  /*2c60*/  BSYNC.RECONVERGENT B1 ;  /* 0x0000000000017941 */ /* 0x000fea0003800200 */
.L_x_21486:
[----:B------:R-:W-:-:S04]  /*2c70*/  UISETP.NE.U32.AND UP0, UPT, UR4, URZ, UPT ;  /* 0x000000ff0400728c */ /* 0x000fc8000bf05070 */
[----:B------:R-:W-:-:S09]  /*2c80*/  UISETP.NE.AND.EX UP0, UPT, UR5, URZ, UPT, UP0 ;  /* 0x000000ff0500728c */ /* 0x000fd2000bf05300 */
[----:B------:R-:W-:Y:S05]  /*2c90*/  BRA.U !UP0, `(.L_x_21488) ;  /* 0x0000000108887547 */ /* 0x000fea000b800000 */
[----:B01234-:R-:W0:Y:S02]  /*2ca0*/  LDC.64 R206, c[0x0][0x3a0] ;  /* 0x0000e800ffce7b82 */ /* 0x01fe240000000a00 */
        /* <DEDUP_REMOVED lines=33> */
.L_x_21488:
[----:B------:R-:W0:Y:S01]  /*2ec0*/  @P0 LDC R139, c[0x0][0x40c] ;  /* 0x00010300ff8b0b82 */ /* 0x000e220000000800 */
[----:B-----5:R-:W-:Y:S01]  /*2ed0*/  @P0 PRMT R132, R96, 0x7632, R132 ;  /* 0x0000763260840816 */ /* 0x020fe20000000084 */
[----:B------:R-:W-:Y:S01]  /*2ee0*/  HFMA2 R135, -RZ, RZ, 0, 0 ;  /* 0x00000000ff877431 */ /* 0x000fe200000001ff */
[----:B------:R-:W-:Y:S02]  /*2ef0*/  @P0 PRMT R134, R97, 0x7632, R134 ;  /* 0x0000763261860816 */ /* 0x000fe40000000086 */
[----:B------:R-:W-:Y:S02]  /*2f00*/  @P0 PRMT R136, R98, 0x7632, R136 ;  /* 0x0000763262880816 */ /* 0x000fe40000000088 */
[----:B------:R-:W-:Y:S01]  /*2f10*/  @P0 SHF.L.U32 R132, R132, 0x10, RZ ;  /* 0x0000001084840819 */ /* 0x000fe200000006ff */
[----:B01234-:R-:W0:Y:S01]  /*2f20*/  @P0 LDC R207, c[0x0][0x40c] ;  /* 0x00010300ffcf0b82 */ /* 0x01fe220000000800 */
        /* <DEDUP_REMOVED lines=8> */
[----:B------:R-:W-:Y:S01]  /*2fb0*/  @P0 FMUL.FTZ R133, R132, R139 ;  /* 0x0000008b84850220 */ /* 0x000fe20000410000 */
        /* <DEDUP_REMOVED lines=19> */
.L_x_21489:
[----:B------:R-:W0:Y:S01]  /*30f0*/  LDC.64 R206, c[0x0][0x3a8] ;  /* 0x0000ea00ffce7b82 */ /* 0x000e220000000a00 */
[----:B------:R-:W-:Y:S01]  /*3100*/  IADD3 R205, PT, PT, R205, 0x20, RZ ;  /* 0x00000020cdcd7810 */ /* 0x000fe20007ffe0ff */
[C---:B0-----:R-:W-:Y:S01]  /*3110*/  IMAD.WIDE.U32 R206, R167.reuse, 0x20, R206 ;  /* 0x00000020a7ce7825 */ /* 0x041fe200078e00ce */
[----:B------:R-:W-:-:S04]  /*3120*/  IADD3 R167, PT, PT, R167, 0x20, RZ ;  /* 0x00000020a7a77810 */ /* 0x000fc80007ffe0ff */
[----:B------:R0:W-:Y:S04]  /*3130*/  STG.E.128 desc[UR6][R206.64], R132 ;  /* 0x00000084ce007986 */ /* 0x0001e8000c101d06 */
[----:B------:R0:W-:Y:S02]  /*3140*/  STG.E.128 desc[UR6][R206.64+0x10], R136 ;  /* 0x00001088ce007986 */ /* 0x0001e4000c101d06 */
.L_x_21485:
[----:B------:R-:W-:Y:S05]  /*3150*/  BSYNC.RECONVERGENT B0 ;  /* 0x0000000000007941 */ /* 0x000fea0003800200 */
.L_x_21484:
        /* <DEDUP_REMOVED lines=10> */
.L_x_21493:
[----:B------:R-:W-:Y:S05]  /*3200*/  BSYNC.RECONVERGENT B1 ;  /* 0x0000000000017941 */ /* 0x000fea0003800200 */
.L_x_21492:
        /* <DEDUP_REMOVED lines=37> */
.L_x_21494:
        /* <DEDUP_REMOVED lines=35> */
.L_x_21495:
[----:B------:R-:W0:Y:S01]  /*3690*/  LDC.64 R206, c[0x0][0x3a8] ;  /* 0x0000ea00ffce7b82 */ /* 0x000e220000000a00 */
[----:B------:R-:W-:Y:S01]  /*36a0*/  IADD3 R205, PT, PT, R205, 0x20, RZ ;  /* 0x00000020cdcd7810 */ /* 0x000fe20007ffe0ff */
[C---:B0-----:R-:W-:Y:S01]  /*36b0*/  IMAD.WIDE.U32 R206, R167.reuse, 0x20, R206 ;  /* 0x00000020a7ce7825 */ /* 0x041fe200078e00ce */
[----:B------:R-:W-:-:S04]  /*36c0*/  IADD3 R167, PT, PT, R167, 0x20, RZ ;  /* 0x00000020a7a77810 */ /* 0x000fc80007ffe0ff */
[----:B------:R0:W-:Y:S04]  /*36d0*/  STG.E.128 desc[UR6][R206.64], R140 ;  /* 0x0000008cce007986 */ /* 0x0001e8000c101d06 */
[----:B------:R0:W-:Y:S02]  /*36e0*/  STG.E.128 desc[UR6][R206.64+0x10], R144 ;  /* 0x00001090ce007986 */ /* 0x0001e4000c101d06 */
.L_x_21491:
[----:B------:R-:W-:Y:S05]  /*36f0*/  BSYNC.RECONVERGENT B0 ;  /* 0x0000000000007941 */ /* 0x000fea0003800200 */
.L_x_21490:
        /* <DEDUP_REMOVED lines=10> */
.L_x_21499:
[----:B------:R-:W-:Y:S05]  /*37a0*/  BSYNC.RECONVERGENT B1 ;  /* 0x0000000000017941 */ /* 0x000fea0003800200 */
.L_x_21498:
        /* <DEDUP_REMOVED lines=12> */
[----:B------:R-:W-:Y:S01]  /*3870*/  @P0 SHF.L.U32 R211, R97, 0x10, RZ ;  /* 0x0000001061d30819 */ /* 0x000fe200000006ff */
[----:B------:R-:W1:Y:S01]  /*3880*/  @P0 LDC R209, c[0x0][0x40c] ;  /* 0x00010300ffd10b82 */ /* 0x000e620000000800 */
[----:B0-----:R-:W-:-:S07]  /*3890*/  @P0 PRMT R207, R99, 0x7632, R207 ;  /* 0x0000763263cf0816 */ /* 0x001fce00000000cf */
[----:B------:R-:W0:Y:S08]  /*38a0*/  @P0 LDC R210, c[0x0][0x40c] ;  /* 0x00010300ffd20b82 */ /* 0x000e300000000800 */
[----:B------:R-:W4:Y:S08]  /*38b0*/  @P0 LDC R212, c[0x0][0x40c] ;  /* 0x00010300ffd40b82 */ /* 0x000f300000000800 */
[----:B------:R-:W3:Y:S08]  /*38c0*/  @P0 LDC R213, c[0x0][0x40c] ;  /* 0x00010300ffd50b82 */ /* 0x000ef00000000800 */
[----:B------:R-:W4:Y:S08]  /*38d0*/  @P0 LDC R214, c[0x0][0x40c] ;  /* 0x00010300ffd60b82 */ /* 0x000f300000000800 */
[----:B------:R-:W4:Y:S08]  /*38e0*/  @P0 LDC R215, c[0x0][0x40c] ;  /* 0x00010300ffd70b82 */ /* 0x000f300000000800 */
[----:B------:R-:W4:Y:S01]  /*38f0*/  @P0 LDC R216, c[0x0][0x40c] ;  /* 0x00010300ffd80b82 */ /* 0x000f220000000800 */
[----:B--2---:R-:W-:Y:S01]  /*3900*/  @P0 FFMA.FTZ R148, R205, R208, R148 ;  /* 0x000000d0cd940223 */ /* 0x004fe20000010094 */
[----:B-1----:R-:W-:Y:S01]  /*3910*/  @P0 FFMA.FTZ R149, R166, R209, R149 ;  /* 0x000000d1a6950223 */ /* 0x002fe20000010095 */
[----:B------:R-:W-:Y:S01]  /*3920*/  @P0 PRMT R166, R97, 0x7632, R166 ;  /* 0x0000763261a60816 */ /* 0x000fe200000000a6 */
[----:B0-----:R-:W-:Y:S01]  /*3930*/  @P0 FFMA.FTZ R150, R211, R210, R150 ;  /* 0x000000d2d3960223 */ /* 0x001fe20000010096 */
[----:B------:R-:W-:-:S02]  /*3940*/  @P0 PRMT R205, R98, 0x7632, R205 ;  /* 0x0000763262cd0816 */ /* 0x000fc400000000cd */
[----:B------:R-:W-:Y:S02]  /*3950*/  @P0 SHF.L.U32 R209, R98, 0x10, RZ ;  /* 0x0000001062d10819 */ /* 0x000fe400000006ff */
[----:B------:R-:W-:Y:S02]  /*3960*/  @P0 SHF.L.U32 R211, R99, 0x10, RZ ;  /* 0x0000001063d30819 */ /* 0x000fe400000006ff */
[----:B------:R-:W-:Y:S01]  /*3970*/  @P0 SHF.L.U32 R166, R166, 0x10, RZ ;  /* 0x00000010a6a60819 */ /* 0x000fe200000006ff */
[----:B---3--:R-:W-:Y:S01]  /*3980*/  @P0 FFMA.FTZ R152, R209, R213, R152 ;  /* 0x000000d5d1980223 */ /* 0x008fe20000010098 */
[----:B------:R-:W-:Y:S01]  /*3990*/  @P0 SHF.L.U32 R206, R205, 0x10, RZ ;  /* 0x00000010cdce0819 */ /* 0x000fe200000006ff */
[----:B----4-:R-:W-:Y:S01]  /*39a0*/  @P0 FFMA.FTZ R154, R211, R215, R154 ;  /* 0x000000d7d39a0223 */ /* 0x010fe2000001009a */
[----:B------:R-:W-:Y:S01]  /*39b0*/  @P0 SHF.L.U32 R208, R207, 0x10, RZ ;  /* 0x00000010cfd00819 */ /* 0x000fe200000006ff */
[----:B------:R-:W-:Y:S02]  /*39c0*/  @P0 FFMA.FTZ R151, R166, R212, R151 ;  /* 0x000000d4a6970223 */ /* 0x000fe40000010097 */
[----:B------:R-:W-:-:S02]  /*39d0*/  @P0 FFMA.FTZ R153, R206, R214, R153 ;  /* 0x000000d6ce990223 */ /* 0x000fc40000010099 */
[----:B------:R-:W-:Y:S01]  /*39e0*/  @P0 FFMA.FTZ R155, R208, R216, R155 ;  /* 0x000000d8d09b0223 */ /* 0x000fe2000001009b */
[----:B------:R-:W-:Y:S06]  /*39f0*/  BRA `(.L_x_21501) ;  /* 0x00000000008c7947 */ /* 0x000fec0003800000 */
.L_x_21500:
[----:B------:R-:W0:Y:S01]  /*3a00*/  @P0 LDC R155, c[0x0][0x40c] ;  /* 0x00010300ff9b0b82 */ /* 0x000e220000000800 */
[----:B-----5:R-:W-:Y:S01]  /*3a10*/  @P0 PRMT R148, R96, 0x7632, R148 ;  /* 0x0000763260940816 */ /* 0x020fe20000000094 */
[----:B------:R-:W-:Y:S01]  /*3a20*/  HFMA2 R151, -RZ, RZ, 0, 0 ;  /* 0x00000000ff977431 */ /* 0x000fe200000001ff */
[----:B------:R-:W-:Y:S02]  /*3a30*/  @P0 PRMT R150, R97, 0x7632, R150 ;  /* 0x0000763261960816 */ /* 0x000fe40000000096 */
[----:B------:R-:W-:Y:S02]  /*3a40*/  @P0 PRMT R152, R98, 0x7632, R152 ;  /* 0x0000763262980816 */ /* 0x000fe40000000098 */
[----:B------:R-:W-:Y:S01]  /*3a50*/  @P0 SHF.L.U32 R148, R148, 0x10, RZ ;  /* 0x0000001094940819 */ /* 0x000fe200000006ff */
[----:B------:R-:W0:Y:S01]  /*3a60*/  @P0 LDC R205, c[0x0][0x40c] ;  /* 0x00010300ffcd0b82 */ /* 0x000e220000000800 */
[----:B------:R-:W-:Y:S02]  /*3a70*/  MOV R149, RZ ;  /* 0x000000ff00957202 */ /* 0x000fe40000000f00 */
[----:B------:R-:W-:-:S02]  /*3a80*/  @P0 SHF.L.U32 R150, R150, 0x10, RZ ;  /* 0x0000001096960819 */ /* 0x000fc400000006ff */
[----:B------:R-:W-:Y:S02]  /*3a90*/  @P0 SHF.L.U32 R152, R152, 0x10, RZ ;  /* 0x0000001098980819 */ /* 0x000fe400000006ff */
[----:B------:R-:W-:Y:S01]  /*3aa0*/  MOV R153, RZ ;  /* 0x000000ff00997202 */ /* 0x000fe20000000f00 */
[----:B01234-:R-:W0:Y:S01]  /*3ab0*/  @P0 LDC R207, c[0x0][0x40c] ;  /* 0x00010300ffcf0b82 */ /* 0x01fe220000000800 */
[----:B------:R-:W-:Y:S02]  /*3ac0*/  @P0 SHF.L.U32 R209, R98, 0x10, RZ ;  /* 0x0000001062d10819 */ /* 0x000fe400000006ff */
[----:B------:R-:W-:-:S05]  /*3ad0*/  @P0 SHF.L.U32 R211, R99, 0x10, RZ ;  /* 0x0000001063d30819 */ /* 0x000fca00000006ff */
[----:B------:R-:W1:Y:S01]  /*3ae0*/  @P0 LDC R213, c[0x0][0x40c] ;  /* 0x00010300ffd50b82 */ /* 0x000e620000000800 */
[----:B------:R-:W-:Y:S01]  /*3af0*/  @P0 FMUL.FTZ R149, R148, R155 ;  /* 0x0000009b94950220 */ /* 0x000fe20000410000 */
[----:B------:R-:W-:Y:S02]  /*3b00*/  @P0 PRMT R148, R99, 0x7632, R148 ;  /* 0x0000763263940816 */ /* 0x000fe40000000094 */
[----:B------:R-:W-:Y:S02]  /*3b10*/  CS2R R154, SRZ ;  /* 0x00000000009a7805 */ /* 0x000fe4000001ff00 */
[----:B------:R-:W-:Y:S01]  /*3b20*/  @P0 SHF.L.U32 R166, R148, 0x10, RZ ;  /* 0x0000001094a60819 */ /* 0x000fe200000006ff */
[----:B------:R-:W-:Y:S01]  /*3b30*/  HFMA2 R148, -RZ, RZ, 0, 0 ;  /* 0x00000000ff947431 */ /* 0x000fe200000001ff */
[----:B------:R-:W2:Y:S01]  /*3b40*/  @P0 LDC R206, c[0x0][0x40c] ;  /* 0x00010300ffce0b82 */ /* 0x000ea20000000800 */
[----:B------:R-:W-:Y:S01]  /*3b50*/  @P0 FMUL.FTZ R151, R150, R205 ;  /* 0x000000cd96970220 */ /* 0x000fe20000410000 */
[----:B------:R-:W-:-:S02]  /*3b60*/  @P0 SHF.L.U32 R205, R96, 0x10, RZ ;  /* 0x0000001060cd0819 */ /* 0x000fc400000006ff */
[----:B------:R-:W-:-:S04]  /*3b70*/  MOV R150, RZ ;  /* 0x000000ff00967202 */ /* 0x000fc80000000f00 */
[----:B------:R-:W3:Y:S01]  /*3b80*/  @P0 LDC R208, c[0x0][0x40c] ;  /* 0x00010300ffd00b82 */ /* 0x000ee20000000800 */
[----:B0-----:R-:W-:Y:S01]  /*3b90*/  @P0 FMUL.FTZ R153, R152, R207 ;  /* 0x000000cf98990220 */ /* 0x001fe20000410000 */
[----:B------:R-:W-:Y:S01]  /*3ba0*/  @P0 SHF.L.U32 R207, R97, 0x10, RZ ;  /* 0x0000001061cf0819 */ /* 0x000fe200000006ff */
[----:B------:R-:W-:-:S05]  /*3bb0*/  HFMA2 R152, -RZ, RZ, 0, 0 ;  /* 0x00000000ff987431 */ /* 0x000fca00000001ff */
[----:B------:R-:W0:Y:S01]  /*3bc0*/  @P0 LDC R210, c[0x0][0x40c] ;  /* 0x00010300ffd20b82 */ /* 0x000e220000000800 */
[----:B-1----:R-:W-:-:S07]  /*3bd0*/  @P0 FMUL.FTZ R155, R166, R213 ;  /* 0x000000d5a69b0220 */ /* 0x002fce0000410000 */
[----:B------:R-:W1:Y:S01]  /*3be0*/  @P0 LDC R212, c[0x0][0x40c] ;  /* 0x00010300ffd40b82 */ /* 0x000e620000000800 */
[----:B--2---:R-:W-:Y:S01]  /*3bf0*/  @P0 FMUL.FTZ R148, R205, R206 ;  /* 0x000000cecd940220 */ /* 0x004fe20000410000 */
[----:B---3--:R-:W-:Y:S01]  /*3c00*/  @P0 FMUL.FTZ R150, R207, R208 ;  /* 0x000000d0cf960220 */ /* 0x008fe20000410000 */
[----:B0-----:R-:W-:Y:S01]  /*3c10*/  @P0 FMUL.FTZ R152, R209, R210 ;  /* 0x000000d2d1980220 */ /* 0x001fe20000410000 */
[----:B-1----:R-:W-:-:S07]  /*3c20*/  @P0 FMUL.FTZ R154, R211, R212 ;  /* 0x000000d4d39a0220 */ /* 0x002fce0000410000 */
.L_x_21501:
[----:B------:R-:W0:Y:S02]  /*3c30*/  LDC.64 R206, c[0x0][0x3a8] ;  /* 0x0000ea00ffce7b82 */ /* 0x000e240000000a00 */
[----:B0-----:R-:W-:-:S05]  /*3c40*/  IMAD.WIDE.U32 R206, R167, 0x20, R206 ;  /* 0x00000020a7ce7825 */ /* 0x001fca00078e00ce */
[----:B------:R0:W-:Y:S04]  /*3c50*/  STG.E.128 desc[UR6][R206.64], R148 ;  /* 0x00000094ce007986 */ /* 0x0001e8000c101d06 */
[----:B------:R0:W-:Y:S02]  /*3c60*/  STG.E.128 desc[UR6][R206.64+0x10], R152 ;  /* 0x00001098ce007986 */ /* 0x0001e4000c101d06 */
.L_x_21497:
[----:B------:R-:W-:Y:S05]  /*3c70*/  BSYNC.RECONVERGENT B0 ;  /* 0x0000000000007941 */ /* 0x000fea0003800200 */
.L_x_21496:
[----:B------:R-:W-:Y:S01]  /*3c80*/  FADD.FTZ R166, RZ, R156 ;  /* 0x0000009cffa67221 */ /* 0x000fe20000010000 */
[C---:B------:R-:W-:Y:S01]  /*3c90*/  ISETP.GT.U32.AND P4, PT, R202.reuse, 0x3f, PT ;  /* 0x0000003fca00780c */ /* 0x040fe20003f84070 */
[----:B------:R-:W1:Y:S01]  /*3ca0*/  S2R R209, SR_TID.X ;  /* 0x0000000000d17919 */ /* 0x000e620000002100 */
        /* <DEDUP_REMOVED lines=76> */
[----:B-1----:R-:W-:-:S13]  /*4170*/  LOP3.LUT P6, RZ, R209, 0x1f, RZ, 0xc0, !PT ;  /* 0x0000001fd1ff7812 */ /* 0x002fda00078cc0ff */
[----:B------:R-:W-:Y:S01]  /*4180*/  @P6 LOP3.LUT R204, R204, 0x80, RZ, 0xfc, !PT ;  /* 0x00000080cccc6812 */ /* 0x000fe200078efcff */
[----:B------:R-:W-:Y:S06]  /*4190*/  BRA.DIV UR10, `(.L_x_21502) ;  /* 0x000000260a487947 */ /* 0x000fec000b800000 */
[----:B------:R-:W0:Y:S01]  /*41a0*/  SHFL.BFLY PT, R166, R167, 0x1, 0x1f ;  /* 0x0c201f00a7a67f89 */ /* 0x000e2200000e0000 */
[----:B------:R-:W1:Y:S01]  /*41b0*/  LDC R208, c[0x0][0x400] ;  /* 0x00010000ffd07b82 */ /* 0x000e620000000800 */
[----:B------:R-:W-:Y:S01]  /*41c0*/  LOP3.LUT P6, RZ, R204, 0x2, RZ, 0xc0, !PT ;  /* 0x00000002ccff7812 */ /* 0x000fe200078cc0ff */
[----:B0-234-:R-:W-:-:S05]  /*41d0*/  FADD.FTZ R206, R167, R166 ;  /* 0x000000a6a7ce7221 */ /* 0x01dfca0000010000 */
        /* <DEDUP_REMOVED lines=148> */
.L_x_21531:
        /* <DEDUP_REMOVED lines=74> */
.L_x_21506:
[----:B------:R-:W-:Y:S05]  /*4fc0*/  BSYNC.RECONVERGENT B1 ;  /* 0x0000000000017941 */ /* 0x000fea0003800200 */
.L_x_21505:
        /* <DEDUP_REMOVED lines=51> */
.L_x_21508:
[----:B------:R-:W-:Y:S05]  /*5300*/  BSYNC.RECONVERGENT B1 ;  /* 0x0000000000017941 */ /* 0x000fea0003800200 */
.L_x_21507:
[----:B------:R-:W-:Y:S01]  /*5310*/  LOP3.LUT P0, RZ, R204, 0x100, RZ, 0xc0, !PT ;  /* 0x00000100ccff7812 */ /* 0x000fe2000780c0ff */
        /* <DEDUP_REMOVED lines=50> */
.L_x_21510:
[----:B------:R-:W-:Y:S05]  /*5640*/  BSYNC.RECONVERGENT B1 ;  /* 0x0000000000017941 */ /* 0x000fea0003800200 */
.L_x_21509:
        /* <DEDUP_REMOVED lines=51> */
.L_x_21512:
[----:B------:R-:W-:Y:S05]  /*5980*/  BSYNC.RECONVERGENT B1 ;  /* 0x0000000000017941 */ /* 0x000fea0003800200 */
.L_x_21511:
[----:B------:R-:W-:Y:S01]  /*5990*/  LOP3.LUT P0, RZ, R204, 0x20, RZ, 0xc0, !PT ;  /* 0x00000020ccff7812 */ /* 0x000fe2000780c0ff */
        /* <DEDUP_REMOVED lines=50> */
.L_x_21514:
[----:B------:R-:W-:Y:S05]  /*5cc0*/  BSYNC.RECONVERGENT B1 ;  /* 0x0000000000017941 */ /* 0x000fea0003800200 */
.L_x_21513:
        /* <DEDUP_REMOVED lines=51> */
.L_x_21516:
[----:B------:R-:W-:Y:S05]  /*6000*/  BSYNC.RECONVERGENT B1 ;  /* 0x0000000000017941 */ /* 0x000fea0003800200 */
.L_x_21515:
        /* <DEDUP_REMOVED lines=51> */
.L_x_21518:
[----:B------:R-:W-:Y:S05]  /*6340*/  BSYNC.RECONVERGENT B1 ;  /* 0x0000000000017941 */ /* 0x000fea0003800200 */
.L_x_21517:
        /* <DEDUP_REMOVED lines=10> */
[----:B------:R-:W-:Y:S01]  /*63f0*/  SHF.L.U32 R210, R89, 0x10, RZ ;  /* 0x0000001059d27819 */ /* 0x000fe200000006ff */
[----:B------:R-:W-:Y:S01]  /*6400*/  FADD.FTZ R205, R155, -R205 ;  /* 0x800000cd9bcd7221 */ /* 0x000fe20000010000 */
        /* <DEDUP_REMOVED lines=24> */
[----:B------:R-:W-:Y:S01]  /*6590*/  SHF.L.U32 R226, R200, 0x10, RZ ;  /* 0x00000010c8e27819 */ /* 0x000fe200000006ff */
[----:B------:R-:W-:Y:S01]  /*65a0*/  FFMA.FTZ R167, R219, R220, R222 ;  /* 0x000000dcdba77223 */ /* 0x000fe200000100de */
[----:B------:R-:W-:Y:S02]  /*65b0*/  SHF.L.U32 R218, R198, 0x10, RZ ;  /* 0x00000010c6da7819 */ /* 0x000fe400000006ff */
[----:B------:R-:W-:Y:S01]  /*65c0*/  SHF.L.U32 R206, R194, 0x10, RZ ;  /* 0x00000010c2ce7819 */ /* 0x000fe200000006ff */
[----:B------:R-:W-:Y:S02]  /*65d0*/  FFMA.FTZ R224, R221, R224, R226 ;  /* 0x000000e0dde07223 */ /* 0x000fe400000100e2 */
[----:B------:R-:W-:Y:S02]  /*65e0*/  FFMA.FTZ R217, R217, R216, R218 ;  /* 0x000000d8d9d97223 */ /* 0x000fe400000100da */
[----:B------:R-:W-:Y:S01]  /*65f0*/  FFMA.FTZ R208, R207, R166, R206 ;  /* 0x000000a6cfd07223 */ /* 0x000fe200000100ce */
[----:B0-----:R-:W-:Y:S01]  /*6600*/  IMAD.WIDE.U32 R206, R209, 0x10, R164 ;  /* 0x00000010d1ce7825 */ /* 0x001fe200078e00a4 */
[----:B------:R-:W-:-:S02]  /*6610*/  F2FP.BF16.F32.PACK_AB R167, R224, R167 ;  /* 0x000000a7e0a7723e */ /* 0x000fc400000010ff */
[----:B------:R-:W-:Y:S02]  /*6620*/  F2FP.BF16.F32.PACK_AB R166, R217, R214 ;  /* 0x000000d6d9a6723e */ /* 0x000fe400000010ff */
[----:B------:R-:W-:Y:S02]  /*6630*/  F2FP.BF16.F32.PACK_AB R165, R213, R210 ;  /* 0x000000d2d5a5723e */ /* 0x000fe400000010ff */
[----:B------:R-:W-:-:S05]  /*6640*/  F2FP.BF16.F32.PACK_AB R164, R208, R205 ;  /* 0x000000cdd0a4723e */ /* 0x000fca00000010ff */
[----:B------:R0:W-:Y:S02]  /*6650*/  STG.E.128 desc[UR6][R206.64], R164 ;  /* 0x000000a4ce007986 */ /* 0x0001e4000c101d06 */
.L_x_21504:
[----:B------:R-:W-:Y:S05]  /*6660*/  BSYNC.RECONVERGENT B0 ;  /* 0x0000000000007941 */ /* 0x000fea0003800200 */
.L_x_21503:
[----:B01234-:R-:W0:Y:S02]  /*6670*/  LDC.64 R164, c[0x0][0x380] ;  /* 0x0000e000ffa47b82 */ /* 0x01fe240000000a00 */
[----:B0-----:R-:W-:-:S04]  /*6680*/  LEA R201, R164, R201, 0x2 ;  /* 0x000000c9a4c97211 */ /* 0x001fc800078e10ff */
[----:B------:R-:W-:-:S13]  /*6690*/  ISETP.GE.AND P0, PT, R201, R165, PT ;  /* 0x000000a5c900720c */ /* 0x000fda0003f06270 */
[----:B------:R-:W-:Y:S05]  /*66a0*/  @!P0 BRA `(.L_x_21519) ;  /* 0xffffffa400f48947 */ /* 0x000fea000383ffff */
[----:B------:R-:W-:Y:S05]  /*66b0*/  EXIT ;  /* 0x000000000000794d */ /* 0x000fea0003800000 */
.L_x_21502:
[----:B------:R-:W-:Y:S01]  /*66c0*/  HFMA2 R214, -RZ, RZ, 0, 5.9604644775390625e-08 ;  /* 0x00000001ffd67431 */ /* 0x000fe200000001ff */
[----:B------:R-:W-:Y:S01]  /*66d0*/  BSSY B0, `(.L_x_21520) ;  /* 0x0000007000007945 */ /* 0x000fe20003800000 */
[----:B------:R-:W-:Y:S02]  /*66e0*/  MOV R215, R167 ;  /* 0x000000a700d77202 */ /* 0x000fe40000000f00 */
[----:B------:R-:W-:Y:S02]  /*66f0*/  MOV R217, 0x1f ;  /* 0x0000001f00d97802 */ /* 0x000fe40000000f00 */
[----:B------:R-:W-:-:S07]  /*6700*/  MOV R212, 0xffffffff ;  /* 0xffffffff00d47802 */ /* 0x000fce0000000f00 */
[----:B0-2345:R-:W-:Y:S05]  /*6710*/  WARPSYNC.COLLECTIVE R212, `(.L_x_21521) ;  /* 0x00000000d4087348 */ /* 0x03dfea0003c00000 */
[----:B------:R1:W0:Y:S02]  /*6720*/  SHFL.BFLY P6, R213, R215, R214, R217 ;  /* 0x0c0000d6d7d57389 */ /* 0x00022400000c00d9 */
[----:B012345:R-:W-:Y:S05]  /*6730*/  ENDCOLLECTIVE ;  /* 0x000000000000791b */ /* 0x03ffea0003800000 */
.L_x_21521:
[----:B------:R-:W-:Y:S05]  /*6740*/  BSYNC B0 ;  /* 0x0000000000007941 */ /* 0x000fea0003800000 */
.L_x_21520:
        /* <DEDUP_REMOVED lines=10> */
.L_x_21522:
[----:B------:R-:W-:Y:S01]  /*67f0*/  HFMA2 R214, -RZ, RZ, 0, 2.384185791015625e-07 ;  /* 0x00000004ffd67431 */ /* 0x000fe200000001ff */
[----:B------:R-:W-:-:S05]  /*6800*/  MOV R205, R213 ;  /* 0x000000d500cd7202 */ /* 0x000fca0000000f00 */
[----:B------:R-:W-:-:S05]  /*6810*/  FADD.FTZ R207, R206, R205 ;  /* 0x000000cdcecf7221 */ /* 0x000fca0000010000 */
[----:B------:R-:W-:-:S07]  /*6820*/  MOV R215, R207 ;  /* 0x000000cf00d77202 */ /* 0x000fce0000000f00 */
[----:B------:R-:W-:Y:S05]  /*6830*/  WARPSYNC.COLLECTIVE R212, `(.L_x_21523) ;  /* 0x00000000d4087348 */ /* 0x000fea0003c00000 */
[----:B------:R0:W1:Y:S02]  /*6840*/  SHFL.BFLY P6, R213, R215, R214, R217 ;  /* 0x0c0000d6d7d57389 */ /* 0x00006400000c00d9 */
[----:B01----:R-:W-:Y:S05]  /*6850*/  ENDCOLLECTIVE ;  /* 0x000000000000791b */ /* 0x003fea0003800000 */
.L_x_21523:
[----:B------:R-:W-:Y:S01]  /*6860*/  HFMA2 R214, -RZ, RZ, 0, 4.76837158203125e-07 ;  /* 0x00000008ffd67431 */ /* 0x000fe200000001ff */
[----:B------:R-:W-:-:S05]  /*6870*/  MOV R166, R213 ;  /* 0x000000d500a67202 */ /* 0x000fca0000000f00 */
[----:B------:R-:W-:-:S05]  /*6880*/  FADD.FTZ R210, R207, R166 ;  /* 0x000000a6cfd27221 */ /* 0x000fca0000010000 */
[----:B------:R-:W-:-:S07]  /*6890*/  MOV R215, R210 ;  /* 0x000000d200d77202 */ /* 0x000fce0000000f00 */
[----:B------:R-:W-:Y:S05]  /*68a0*/  WARPSYNC.COLLECTIVE R212, `(.L_x_21524) ;  /* 0x00000000d4087348 */ /* 0x000fea0003c00000 */
[----:B------:R0:W1:Y:S02]  /*68b0*/  SHFL.BFLY P6, R213, R215, R214, R217 ;  /* 0x0c0000d6d7d57389 */ /* 0x00006400000c00d9 */
[----:B01----:R-:W-:Y:S05]  /*68c0*/  ENDCOLLECTIVE ;  /* 0x000000000000791b */ /* 0x003fea0003800000 */
.L_x_21524:
[----:B------:R-:W-:Y:S01]  /*68d0*/  HFMA2 R214, -RZ, RZ, 0, 9.5367431640625e-07 ;  /* 0x00000010ffd67431 */ /* 0x000fe200000001ff */
[----:B------:R-:W-:-:S05]  /*68e0*/  MOV R205, R213 ;  /* 0x000000d500cd7202 */ /* 0x000fca0000000f00 */
[----:B------:R-:W-:-:S05]  /*68f0*/  FADD.FTZ R211, R210, R205 ;  /* 0x000000cdd2d37221 */ /* 0x000fca0000010000 */
[----:B------:R-:W-:-:S07]  /*6900*/  MOV R215, R211 ;  /* 0x000000d300d77202 */ /* 0x000fce0000000f00 */
[----:B------:R-:W-:Y:S05]  /*6910*/  WARPSYNC.COLLECTIVE R212, `(.L_x_21525) ;  /* 0x00000000d4087348 */ /* 0x000fea0003c00000 */
[----:B------:R0:W1:Y:S02]  /*6920*/  SHFL.BFLY P6, R213, R215, R214, R217 ;  /* 0x0c0000d6d7d57389 */ /* 0x00006400000c00d9 */
[----:B01----:R-:W-:Y:S05]  /*6930*/  ENDCOLLECTIVE ;  /* 0x000000000000791b */ /* 0x003fea0003800000 */
.L_x_21525:
        /* <DEDUP_REMOVED lines=139> */
.L_x_21526:
[----:B------:R-:W-:Y:S01]  /*71f0*/  HFMA2 R214, -RZ, RZ, 0, 1.1920928955078125e-07 ;  /* 0x00000002ffd67431 */ /* 0x000fe200000001ff */
[----:B------:R-:W-:-:S05]  /*7200*/  MOV R167, R213 ;  /* 0x000000d500a77202 */ /* 0x000fca0000000f00 */
[----:B------:R-:W-:-:S05]  /*7210*/  FADD.FTZ R167, R166, R167 ;  /* 0x000000a7a6a77221 */ /* 0x000fca0000010000 */
[----:B------:R-:W-:-:S07]  /*7220*/  MOV R215, R167 ;  /* 0x000000a700d77202 */ /* 0x000fce0000000f00 */
[----:B------:R-:W-:Y:S05]  /*7230*/  WARPSYNC.COLLECTIVE R212, `(.L_x_21527) ;  /* 0x00000000d4087348 */ /* 0x000fea0003c00000 */
[----:B------:R0:W1:Y:S02]  /*7240*/  SHFL.BFLY P6, R213, R215, R214, R217 ;  /* 0x0c0000d6d7d57389 */ /* 0x00006400000c00d9 */
[----:B01----:R-:W-:Y:S05]  /*7250*/  ENDCOLLECTIVE ;  /* 0x000000000000791b */ /* 0x003fea0003800000 */
.L_x_21527:
[----:B------:R-:W-:Y:S01]  /*7260*/  HFMA2 R214, -RZ, RZ, 0, 2.384185791015625e-07 ;  /* 0x00000004ffd67431 */ /* 0x000fe200000001ff */
[----:B------:R-:W-:-:S05]  /*7270*/  MOV R206, R213 ;  /* 0x000000d500ce7202 */ /* 0x000fca0000000f00 */
[----:B------:R-:W-:-:S05]  /*7280*/  FADD.FTZ R206, R167, R206 ;  /* 0x000000cea7ce7221 */ /* 0x000fca0000010000 */
[----:B------:R-:W-:-:S07]  /*7290*/  MOV R215, R206 ;  /* 0x000000ce00d77202 */ /* 0x000fce0000000f00 */
[----:B------:R-:W-:Y:S05]  /*72a0*/  WARPSYNC.COLLECTIVE R212, `(.L_x_21528) ;  /* 0x00000000d4087348 */ /* 0x000fea0003c00000 */
[----:B------:R0:W1:Y:S02]  /*72b0*/  SHFL.BFLY P6, R213, R215, R214, R217 ;  /* 0x0c0000d6d7d57389 */ /* 0x00006400000c00d9 */
[----:B01----:R-:W-:Y:S05]  /*72c0*/  ENDCOLLECTIVE ;  /* 0x000000000000791b */ /* 0x003fea0003800000 */
.L_x_21528:
[----:B------:R-:W-:Y:S01]  /*72d0*/  HFMA2 R214, -RZ, RZ, 0, 4.76837158203125e-07 ;  /* 0x00000008ffd67431 */ /* 0x000fe200000001ff */
[----:B------:R-:W-:-:S05]  /*72e0*/  MOV R207, R213 ;  /* 0x000000d500cf7202 */ /* 0x000fca0000000f00 */
[----:B------:R-:W-:-:S05]  /*72f0*/  FADD.FTZ R207, R206, R207 ;  /* 0x000000cfcecf7221 */ /* 0x000fca0000010000 */
[----:B------:R-:W-:-:S07]  /*7300*/  MOV R215, R207 ;  /* 0x000000cf00d77202 */ /* 0x000fce0000000f00 */
[----:B------:R-:W-:Y:S05]  /*7310*/  WARPSYNC.COLLECTIVE R212, `(.L_x_21529) ;  /* 0x00000000d4087348 */ /* 0x000fea0003c00000 */
[----:B------:R0:W1:Y:S02]  /*7320*/  SHFL.BFLY P6, R213, R215, R214, R217 ;  /* 0x0c0000d6d7d57389 */ /* 0x00006400000c00d9 */
[----:B01----:R-:W-:Y:S05]  /*7330*/  ENDCOLLECTIVE ;  /* 0x000000000000791b */ /* 0x003fea0003800000 */
.L_x_21529:
[----:B------:R-:W-:Y:S01]  /*7340*/  HFMA2 R214, -RZ, RZ, 0, 9.5367431640625e-07 ;  /* 0x00000010ffd67431 */ /* 0x000fe200000001ff */
[----:B------:R-:W-:-:S05]  /*7350*/  MOV R210, R213 ;  /* 0x000000d500d27202 */ /* 0x000fca0000000f00 */
[----:B------:R-:W-:-:S05]  /*7360*/  FADD.FTZ R210, R207, R210 ;  /* 0x000000d2cfd27221 */ /* 0x000fca0000010000 */
[----:B------:R-:W-:-:S07]  /*7370*/  MOV R215, R210 ;  /* 0x000000d200d77202 */ /* 0x000fce0000000f00 */
[----:B------:R-:W-:Y:S05]  /*7380*/  WARPSYNC.COLLECTIVE R212, `(.L_x_21530) ;  /* 0x00000000d4087348 */ /* 0x000fea0003c00000 */
[----:B------:R0:W1:Y:S02]  /*7390*/  SHFL.BFLY P6, R213, R215, R214, R217 ;  /* 0x0c0000d6d7d57389 */ /* 0x00006400000c00d9 */
[----:B01----:R-:W-:Y:S05]  /*73a0*/  ENDCOLLECTIVE ;  /* 0x000000000000791b */ /* 0x003fea0003800000 */
.L_x_21530:
[----:B------:R-:W-:Y:S01]  /*73b0*/  MOV R211, R213 ;  /* 0x000000d500d37202 */ /* 0x000fe20000000f00 */
[----:B------:R-:W-:Y:S06]  /*73c0*/  BRA `(.L_x_21531) ;  /* 0xffffffd400d47947 */ /* 0x000fec000383ffff */
.L_x_21532:
        /* <DEDUP_REMOVED lines=11> */
.L_x_71470:


//--------------------- .text._ZN10layer_norm13ln_fwd_kernelINS_13Kernel_traitsI13__nv_bfloat16S2_fS2_fjLj2048ELj1ELj4ELj1ELj16ENS_18Kernel_traits_baseILj2048ES2_S2_fS2_fjLj128EEEEELb0ELb0ELb1ELb1EEEvNS_9FwdParamsE --------------------------
	.section	.text._ZN10layer_norm13ln_fwd_kernelINS_13Kernel_traitsI13__nv_bfloat16S2_fS2_fjLj2048ELj1ELj4ELj1ELj16ENS_18Kernel_traits_baseILj2048ES2_S2_fS2_fjLj128EEEEELb0ELb0ELb1ELb1EEEvNS_9FwdParamsE,"ax",@progbits
	.align	128
        .global         _ZN10layer_norm13ln_fwd_kernelINS_13Kernel_traitsI13__nv_bfloat16S2_fS2_fjLj2048ELj1ELj4ELj1ELj16ENS_18Kernel_traits_baseILj2048ES2_S2_fS2_fjLj128EEEEELb0ELb0ELb1ELb1EEEvNS_9FwdParamsE
        .type           _ZN10layer_norm13ln_fwd_kernelINS_13Kernel_traitsI13__nv_bfloat16S2_fS2_fjLj2048ELj1ELj4ELj1ELj16ENS_18Kernel_traits_baseILj2048ES2_S2_fS2_fjLj128EEEEELb0ELb0ELb1ELb1EEEvNS_9FwdParamsE,@function
        .size           _ZN10layer_norm13ln_fwd_kernelINS_13Kernel_traitsI13__nv_bfloat16S2_fS2_fjLj2048ELj1ELj4ELj1ELj16ENS_18Kernel_traits_baseILj2048ES2_S2_fS2_fjLj128EEEEELb0ELb0ELb1ELb1EEEvNS_9FwdParamsE,(.L_x_71471 - _ZN10layer_norm13ln_fwd_kernelINS_13Kernel_traitsI13__nv_bfloat16S2_fS2_fjLj2048ELj1ELj4ELj1ELj16ENS_18Kernel_traits_baseILj2048ES2_S2_fS2_fjLj128EEEEELb0ELb0ELb1ELb1EEEvNS_9FwdParamsE)
        .other          _ZN10layer_norm13ln_fwd_kernelINS_13Kernel_traitsI13__nv_bfloat16S2_fS2_fjLj2048ELj1ELj4ELj1ELj16ENS_18Kernel_traits_baseILj2048ES2_S2_fS2_fjLj128EEEEELb0ELb0ELb1ELb1EEEvNS_9FwdParamsE,@"STO_CUDA_ENTRY STV_DEFAULT"
_ZN10layer_norm13ln_fwd_kernelINS_13Kernel_traitsI13__nv_bfloat16S2_fS2_fjLj2048ELj1ELj4ELj1ELj16ENS_18Kernel_traits_baseILj2048ES2_S2_fS2_fjLj128EEEEELb0ELb0ELb1ELb1EEEvNS_9FwdParamsE:
.text._ZN10layer_norm13ln_fwd_kernelINS_13Kernel_traitsI13__nv_bfloat16S2_fS2_fjLj2048ELj1ELj4ELj1ELj16ENS_18Kernel_traits_baseILj2048ES2_S2_fS2_fjLj128EEEEELb0ELb0ELb1ELb1EEEvNS_9FwdParamsE:
        /* <DEDUP_REMOVED lines=33> */
.L_x_21533:
        /* <DEDUP_REMOVED lines=26> */
.L_x_21534:
        /* <DEDUP_REMOVED lines=29> */
[----:B0-----:R-:W-:-:S02]  /*0580*/  PRMT R2, R52, 0x7632, R2 ;  /* 0x0000763234027816 */ /* 0x001fc40000000002 */
        /* <DEDUP_REMOVED lines=39> */
[----:B-123--:R-:W-:-:S07]  /*0800*/  PRMT R174, R32, 0x7632, R174 ;  /* 0x0000763220ae7816 */ /* 0x00efce00000000ae */
.L_x_21568:
[----:B------:R-:W0:Y:S08]  /*0810*/  LDC.64 R100, c[0x0][0x3f0] ;  /* 0x0000fc00ff647b82 */ /* 0x000e300000000a00 */
[----:B------:R-:W1:Y:S08]  /*0820*/  LDC R200, c[0x0][0x388] ;  /* 0x0000e200ffc87b82 */ /* 0x000e700000000800 */
[----:B------:R-:W2:Y:S01]  /*0830*/  LDC.64 R102, c[0x0][0x3f8] ;  /* 0x0000fe00ff667b82 */ /* 0x000ea20000000a00 */
[----:B0-----:R-:W-:-:S05]  /*0840*/  IMAD.WIDE R100, R197, 0x4, R100 ;  /* 0x00000004c5647825 */ /* 0x001fca00078e0264 */
[----:B------:R2:W3:Y:S01]  /*0850*/  LDG.E R201, desc[UR6][R100.64] ;  /* 0x0000000664c97981 */ /* 0x0004e2000c1e1900 */
[----:B------:R-:W-:Y:S02]  /*0860*/  HFMA2 R157, -RZ, RZ, 0, 0 ;  /* 0x00000000ff9d7431 */ /* 0x000fe400000001ff */
[----:B--2---:R-:W-:-:S05]  /*0870*/  IMAD.WIDE R100, R197, 0x4, R102 ;  /* 0x00000004c5647825 */ /* 0x004fca00078e0266 */
[----:B------:R0:W5:Y:S01]  /*0880*/  LDG.E R199, desc[UR6][R100.64] ;  /* 0x0000000664c77981 */ /* 0x000162000c1e1900 */
        /* <DEDUP_REMOVED lines=9> */
[----:B------:R-:W-:Y:S01]  /*0920*/  ISETP.NE.U32.AND P0, PT, RZ, UR4, PT ;  /* 0x00000004ff007c0c */ /* 0x000fe2000bf05070 */
[----:B------:R-:W-:-:S03]  /*0930*/  IMAD R104, R197, R200, RZ ;  /* 0x000000c8c5687224 */ /* 0x000fc600078e02ff */
[----:B------:R-:W-:Y:S02]  /*0940*/  ISETP.NE.AND.EX P0, PT, RZ, UR5, PT, P0 ;  /* 0x00000005ff007c0c */ /* 0x000fe4000bf05300 */
[----:B------:R-:W-:-:S04]  /*0950*/  SHF.R.S32.HI R105, RZ, 0x1f, R104 ;  /* 0x0000001fff697819 */ /* 0x000fc80000011468 */
[----:B------:R-:W-:-:S04]  /*0960*/  LEA.HI R105, R105, R104, RZ, 0x3 ;  /* 0x0000006869697211 */ /* 0x000fc800078f18ff */
[----:B------:R-:W-:-:S03]  /*0970*/  LEA.HI.SX32 R156, R105, R198, 0x1d ;  /* 0x000000c6699c7211 */ /* 0x000fc600078feaff */
[----:B0-----:R-:W-:Y:S05]  /*0980*/  @!P0 BRA `(.L_x_21535) ;  /* 0x0000000000888947 */ /* 0x001fea0003800000 */
        /* <DEDUP_REMOVED lines=34> */
.L_x_21535:
[----:B------:R-:W0:Y:S01]  /*0bb0*/  @P1 LDC R107, c[0x0][0x40c] ;  /* 0x00010300ff6b1b82 */ /* 0x000e220000000800 */
[----:B-----5:R-:W-:Y:S02]  /*0bc0*/  @P1 PRMT R100, R96, 0x7632, R100 ;  /* 0x0000763260641816 */ /* 0x020fe40000000064 */
        /* <DEDUP_REMOVED lines=9> */
[----:B------:R-:W-:Y:S02]  /*0c60*/  MOV R105, RZ ;  /* 0x000000ff00697202 */ /* 0x000fe40000000f00 */
[----:B------:R-:W-:Y:S02]  /*0c70*/  @P1 SHF.L.U32 R113, R98, 0x10, RZ ;  /* 0x0000001062711819 */ /* 0x000fe400000006ff */
[----:B------:R-:W-:-:S03]  /*0c80*/  @P1 SHF.L.U32 R115, R99, 0x10, RZ ;  /* 0x0000001063731819 */ /* 0x000fc600000006ff */
[----:B------:R-:W3:Y:S01]  /*0c90*/  @P1 LDC R117, c[0x0][0x40c] ;  /* 0x00010300ff751b82 */ /* 0x000ee20000000800 */
[----:B0-----:R-:W-:Y:S01]  /*0ca0*/  @P1 FMUL.FTZ R101, R100, R107 ;  /* 0x0000006b64651220 */ /* 0x001fe20000410000 */
[----:B------:R-:W-:Y:S02]  /*0cb0*/  @P1 PRMT R100, R99, 0x7632, R100 ;  /* 0x0000763263641816 */ /* 0x000fe40000000064 */
[----:B------:R-:W-:Y:S02]  /*0cc0*/  CS2R R106, SRZ ;  /* 0x00000000006a7805 */ /* 0x000fe4000001ff00 */
[----:B------:R-:W-:Y:S02]  /*0cd0*/  @P1 SHF.L.U32 R108, R100, 0x10, RZ ;  /* 0x00000010646c1819 */ /* 0x000fe400000006ff */
[----:B------:R-:W0:Y:S01]  /*0ce0*/  @P1 LDC R110, c[0x0][0x40c] ;  /* 0x00010300ff6e1b82 */ /* 0x000e220000000800 */
[----:B-1----:R-:W-:Y:S01]  /*0cf0*/  @P1 FMUL.FTZ R103, R102, R109 ;  /* 0x0000006d66671220 */ /* 0x002fe20000410000 */
[----:B------:R-:W-:-:S02]  /*0d00*/  @P1 SHF.L.U32 R109, R96, 0x10, RZ ;  /* 0x00000010606d1819 */ /* 0x000fc400000006ff */
[----:B------:R-:W-:Y:S02]  /*0d10*/  MOV R100, RZ ;  /* 0x000000ff00647202 */ /* 0x000fe40000000f00 */
[----:B------:R-:W-:Y:S02]  /*0d20*/  MOV R102, RZ ;  /* 0x000000ff00667202 */ /* 0x000fe40000000f00 */
[----:B------:R-:W1:Y:S01]  /*0d30*/  @P1 LDC R112, c[0x0][0x40c] ;  /* 0x00010300ff701b82 */ /* 0x000e620000000800 */
[----:B--2---:R-:W-:Y:S01]  /*0d40*/  @P1 FMUL.FTZ R105, R104, R111 ;  /* 0x0000006f68691220 */ /* 0x004fe20000410000 */
[----:B------:R-:W-:Y:S02]  /*0d50*/  @P1 SHF.L.U32 R111, R97, 0x10, RZ ;  /* 0x00000010616f1819 */ /* 0x000fe400000006ff */
[----:B------:R-:W-:-:S04]  /*0d60*/  MOV R104, RZ ;  /* 0x000000ff00687202 */ /* 0x000fc80000000f00 */
[----:B------:R-:W2:Y:S01]  /*0d70*/  @P1 LDC R114, c[0x0][0x40c] ;  /* 0x00010300ff721b82 */ /* 0x000ea20000000800 */
[----:B---3--:R-:W-:-:S07]  /*0d80*/  @P1 FMUL.FTZ R107, R108, R117 ;  /* 0x000000756c6b1220 */ /* 0x008fce0000410000 */
[----:B------:R-:W3:Y:S01]  /*0d90*/  @P1 LDC R116, c[0x0][0x40c] ;  /* 0x00010300ff741b82 */ /* 0x000ee20000000800 */
[----:B0-----:R-:W-:Y:S01]  /*0da0*/  @P1 FMUL.FTZ R100, R109, R110 ;  /* 0x0000006e6d641220 */ /* 0x001fe20000410000 */
[----:B-1----:R-:W-:Y:S01]  /*0db0*/  @P1 FMUL.FTZ R102, R111, R112 ;  /* 0x000000706f661220 */ /* 0x002fe20000410000 */
[----:B--2---:R-:W-:Y:S01]  /*0dc0*/  @P1 FMUL.FTZ R104, R113, R114 ;  /* 0x0000007271681220 */ /* 0x004fe20000410000 */
[----:B---3--:R-:W-:-:S07]  /*0dd0*/  @P1 FMUL.FTZ R106, R115, R116 ;  /* 0x00000074736a1220 */ /* 0x008fce0000410000 */
.L_x_21536:
[----:B------:R-:W0:Y:S01]  /*0de0*/  LDC.64 R202, c[0x0][0x3a8] ;  /* 0x0000ea00ffca7b82 */ /* 0x000e220000000a00 */
[----:B------:R-:W-:Y:S01]  /*0df0*/  BSSY.RECONVERGENT B0, `(.L_x_21537) ;  /* 0x0000009000007945 */ /* 0x000fe20003800200 */
[----:B0-----:R-:W-:-:S05]  /*0e00*/  IMAD.WIDE.U32 R108, R156, 0x20, R202 ;  /* 0x000000209c6c7825 */ /* 0x001fca00078e00ca */
[----:B------:R0:W-:Y:S04]  /*0e10*/  STG.E.128 desc[UR6][R108.64], R100 ;  /* 0x000000646c007986 */ /* 0x0001e8000c101d06 */
[----:B------:R0:W-:Y:S01]  /*0e20*/  STG.E.128 desc[UR6][R108.64+0x10], R104 ;  /* 0x000010686c007986 */ /* 0x0001e2000c101d06 */
[----:B------:R-:W-:Y:S05]  /*0e30*/  @!P1 BRA `(.L_x_21538) ;  /* 0x0000000000109947 */ /* 0x000fea0003800000 */
[----:B------:R-:W1:Y:S01]  /*0e40*/  LDC.64 R96, c[0x0][0x390] ;  /* 0x0000e400ff607b82 */ /* 0x000e620000000a00 */
[----:B------:R-:W-:-:S05]  /*0e50*/  IADD3 R99, PT, PT, R157, 0x20, RZ ;  /* 0x000000209d637810 */ /* 0x000fca0007ffe0ff */
[----:B-1----:R-:W-:-:S06]  /*0e60*/  IMAD.WIDE.U32 R96, R99, 0x10, R96 ;  /* 0x0000001063607825 */ /* 0x002fcc00078e0060 */
[----:B------:R-:W5:Y:S02]  /*0e70*/  LDG.E.128 R96, desc[UR6][R96.64] ;  /* 0x0000000660607981 */ /* 0x000f64000c1e1d00 */
.L_x_21538:
[----:B------:R-:W-:Y:S05]  /*0e80*/  BSYNC.RECONVERGENT B0 ;  /* 0x0000000000007941 */ /* 0x000fea0003800200 */
.L_x_21537:
[----:B------:R-:W-:Y:S05]  /*0e90*/  @!P0 BRA `(.L_x_21539) ;  /* 0x00000000008c8947 */ /* 0x000fea0003800000 */
[----:B------:R-:W1:Y:S01]  /*0ea0*/  LDC.64 R116, c[0x0][0x3a0] ;  /* 0x0000e800ff747b82 */ /* 0x000e620000000a00 */
[----:B0-----:R-:W-:-:S05]  /*0eb0*/  IADD3 R109, PT, PT, R156, 0x20, RZ ;  /* 0x000000209c6d7810 */ /* 0x001fca0007ffe0ff */
[----:B-1----:R-:W-:-:S05]  /*0ec0*/  IMAD.WIDE.U32 R116, R109, 0x20, R116 ;  /* 0x000000206d747825 */ /* 0x002fca00078e0074 */
        /* <DEDUP_REMOVED lines=32> */
.L_x_21539:
[----:B------:R-:W1:Y:S01]  /*10d0*/  @P1 LDC R115, c[0x0][0x40c] ;  /* 0x00010300ff731b82 */ /* 0x000e620000000800 */
[----:B0----5:R-:W-:Y:S01]  /*10e0*/  @P1 PRMT R108, R96, 0x7632, R108 ;  /* 0x00007632606c1816 */ /* 0x021fe2000000006c */
        /* <DEDUP_REMOVED lines=33> */
.L_x_21540:
[----:B------:R-:W-:Y:S01]  /*1300*/  IADD3 R117, PT, PT, R156, 0x20, RZ ;  /* 0x000000209c757810 */ /* 0x000fe20007ffe0ff */
[----:B------:R-:W-:Y:S04]  /*1310*/  BSSY.RECONVERGENT B0, `(.L_x_21541) ;  /* 0x0000009000007945 */ /* 0x000fe80003800200 */
[----:B------:R-:W-:-:S05]  /*1320*/  IMAD.WIDE.U32 R116, R117, 0x20, R202 ;  /* 0x0000002075747825 */ /* 0x000fca00078e00ca */
[----:B------:R0:W-:Y:S04]  /*1330*/  STG.E.128 desc[UR6][R116.64], R108 ;  /* 0x0000006c74007986 */ /* 0x0001e8000c101d06 */
[----:B------:R0:W-:Y:S01]  /*1340*/  STG.E.128 desc[UR6][R116.64+0x10], R112 ;  /* 0x0000107074007986 */ /* 0x0001e2000c101d06 */
[----:B------:R-:W-:Y:S05]  /*1350*/  @!P1 BRA `(.L_x_21542) ;  /* 0x0000000000109947 */ /* 0x000fea0003800000 */
[----:B------:R-:W1:Y:S01]  /*1360*/  LDC.64 R96, c[0x0][0x390] ;  /* 0x0000e400ff607b82 */ /* 0x000e620000000a00 */
[----:B------:R-:W-:-:S05]  /*1370*/  IADD3 R99, PT, PT, R157, 0x40, RZ ;  /* 0x000000409d637810 */ /* 0x000fca0007ffe0ff */
[----:B-1----:R-:W-:-:S06]  /*1380*/  IMAD.WIDE.U32 R96, R99, 0x10, R96 ;  /* 0x0000001063607825 */ /* 0x002fcc00078e0060 */
[----:B------:R-:W5:Y:S02]  /*1390*/  LDG.E.128 R96, desc[UR6][R96.64] ;  /* 0x0000000660607981 */ /* 0x000f64000c1e1d00 */
.L_x_21542:
[----:B------:R-:W-:Y:S05]  /*13a0*/  BSYNC.RECONVERGENT B0 ;  /* 0x0000000000007941 */ /* 0x000fea0003800200 */
.L_x_21541:
        /* <DEDUP_REMOVED lines=36> */
.L_x_21543:
        /* <DEDUP_REMOVED lines=35> */
.L_x_21544:
        /* <DEDUP_REMOVED lines=10> */
.L_x_21546:
[----:B------:R-:W-:Y:S05]  /*18c0*/  BSYNC.RECONVERGENT B0 ;  /* 0x0000000000007941 */ /* 0x000fea0003800200 */
.L_x_21545:
        /* <DEDUP_REMOVED lines=36> */
.L_x_21547:
        /* <DEDUP_REMOVED lines=35> */
.L_x_21548:
        /* <DEDUP_REMOVED lines=10> */
.L_x_21550:
[----:B------:R-:W-:Y:S05]  /*1de0*/  BSYNC.RECONVERGENT B0 ;  /* 0x0000000000007941 */ /* 0x000fea0003800200 */
.L_x_21549:
        /* <DEDUP_REMOVED lines=36> */
.L_x_21551:
        /* <DEDUP_REMOVED lines=35> */
.L_x_21552:
        /* <DEDUP_REMOVED lines=10> */
.L_x_21554:
[----:B------:R-:W-:Y:S05]  /*2300*/  BSYNC.RECONVERGENT B0 ;  /* 0x0000000000007941 */ /* 0x000fea0003800200 */
.L_x_21553:
        /* <DEDUP_REMOVED lines=36> */
.L_x_21555:
        /* <DEDUP_REMOVED lines=35> */
.L_x_21556:
        /* <DEDUP_REMOVED lines=10> */
.L_x_21558:
[----:B------:R-:W-:Y:S05]  /*2820*/  BSYNC.RECONVERGENT B0 ;  /* 0x0000000000007941 */ /* 0x000fea0003800200 */
.L_x_21557:
        /* <DEDUP_REMOVED lines=36> */
.L_x_21559:
        /* <DEDUP_REMOVED lines=35> */
.L_x_21560:
        /* <DEDUP_REMOVED lines=10> */
.L_x_21562:
[----:B------:R-:W-:Y:S05]  /*2d40*/  BSYNC.RECONVERGENT B0 ;  /* 0x0000000000007941 */ /* 0x000fea0003800200 */
.L_x_21561:
[----:B------:R-:W-:Y:S01]  /*2d50*/  IADD3 R207, PT, PT, R156, 0xe0, RZ ;  /* 0x000000e09ccf7810 */ /* 0x000fe20007ffe0ff */
[----:B------:R-:W-:Y:S06]  /*2d60*/  @!P0 BRA `(.L_x_21563) ;  /* 0x0000000000888947 */ /* 0x000fec0003800000 */
[----:B------:R-:W1:Y:S02]  /*2d70*/  LDC.64 R204, c[0x0][0x3a0] ;  /* 0x0000e800ffcc7b82 */ /* 0x000e640000000a00 */
[----:B-1----:R-:W-:-:S05]  /*2d80*/  IMAD.WIDE.U32 R204, R207, 0x20, R204 ;  /* 0x00000020cfcc7825 */ /* 0x002fca00078e00cc */
[----:B0-----:R-:W2:Y:S04]  /*2d90*/  LDG.E.128 R156, desc[UR6][R204.64] ;  /* 0x00000006cc9c7981 */ /* 0x001ea8000c1e1d00 */
[----:B------:R0:W3:Y:S01]  /*2da0*/  LDG.E.128 R160, desc[UR6][R204.64+0x10] ;  /* 0x00001006cca07981 */ /* 0x0000e2000c1e1d00 */
[----:B------:R-:W-:-:S13]  /*2db0*/  ISETP.GT.AND P0, PT, R201, RZ, PT ;  /* 0x000000ffc900720c */ /* 0x000fda0003f04270 */
[----:B------:R-:W2:Y:S01]  /*2dc0*/  @P0 LDC R208, c[0x0][0x40c] ;  /* 0x00010300ffd00b82 */ /* 0x000ea20000000800 */
[C---:B-----5:R-:W-:Y:S02]  /*2dd0*/  @P0 PRMT R201, R96.reuse, 0x7632, R201 ;  /* 0x0000763260c90816 */ /* 0x060fe400000000c9 */
[----:B------:R-:W-:Y:S02]  /*2de0*/  @P0 SHF.L.U32 R209, R96, 0x10, RZ ;  /* 0x0000001060d10819 */ /* 0x000fe400000006ff */
[----:B0-----:R-:W-:Y:S02]  /*2df0*/  @P0 SHF.L.U32 R204, R201, 0x10, RZ ;  /* 0x00000010c9cc0819 */ /* 0x001fe400000006ff */
[C---:B------:R-:W-:Y:S01]  /*2e00*/  @P0 SHF.L.U32 R211, R97.reuse, 0x10, RZ ;  /* 0x0000001061d30819 */ /* 0x040fe200000006ff */
[----:B------:R-:W0:Y:S01]  /*2e10*/  @P0 LDC R206, c[0x0][0x40c] ;  /* 0x00010300ffce0b82 */ /* 0x000e220000000800 */
[----:B------:R-:W-:Y:S02]  /*2e20*/  @P0 PRMT R201, R97, 0x7632, R201 ;  /* 0x0000763261c90816 */ /* 0x000fe400000000c9 */
[----:B------:R-:W-:-:S05]  /*2e30*/  @P0 PRMT R205, R98, 0x7632, R205 ;  /* 0x0000763262cd0816 */ /* 0x000fca00000000cd */
[----:B------:R-:W1:Y:S08]  /*2e40*/  @P0 LDC R210, c[0x0][0x40c] ;  /* 0x00010300ffd20b82 */ /* 0x000e700000000800 */
[----:B------:R-:W4:Y:S08]  /*2e50*/  @P0 LDC R212, c[0x0][0x40c] ;  /* 0x00010300ffd40b82 */ /* 0x000f300000000800 */
[----:B------:R-:W3:Y:S08]  /*2e60*/  @P0 LDC R213, c[0x0][0x40c] ;  /* 0x00010300ffd50b82 */ /* 0x000ef00000000800 */
[----:B------:R-:W4:Y:S08]  /*2e70*/  @P0 LDC R214, c[0x0][0x40c] ;  /* 0x00010300ffd60b82 */ /* 0x000f300000000800 */
[----:B------:R-:W4:Y:S08]  /*2e80*/  @P0 LDC R215, c[0x0][0x40c] ;  /* 0x00010300ffd70b82 */ /* 0x000f300000000800 */
[----:B------:R-:W4:Y:S01]  /*2e90*/  @P0 LDC R216, c[0x0][0x40c] ;  /* 0x00010300ffd80b82 */ /* 0x000f220000000800 */
[----:B--2---:R-:W-:Y:S01]  /*2ea0*/  @P0 FFMA.FTZ R157, R204, R208, R157 ;  /* 0x000000d0cc9d0223 */ /* 0x004fe2000001009d */
[----:B------:R-:W-:Y:S01]  /*2eb0*/  @P0 PRMT R208, R99, 0x7632, R208 ;  /* 0x0000763263d00816 */ /* 0x000fe200000000d0 */
[----:B0-----:R-:W-:Y:S01]  /*2ec0*/  @P0 FFMA.FTZ R156, R209, R206, R156 ;  /* 0x000000ced19c0223 */ /* 0x001fe2000001009c */
[----:B-1----:R-:W-:Y:S01]  /*2ed0*/  @P0 FFMA.FTZ R158, R211, R210, R158 ;  /* 0x000000d2d39e0223 */ /* 0x002fe2000001009e */
[----:B------:R-:W-:-:S02]  /*2ee0*/  @P0 SHF.L.U32 R209, R98, 0x10, RZ ;  /* 0x0000001062d10819 */ /* 0x000fc400000006ff */
[----:B------:R-:W-:Y:S02]  /*2ef0*/  @P0 SHF.L.U32 R211, R99, 0x10, RZ ;  /* 0x0000001063d30819 */ /* 0x000fe400000006ff */
[----:B------:R-:W-:Y:S01]  /*2f00*/  @P0 SHF.L.U32 R204, R201, 0x10, RZ ;  /* 0x00000010c9cc0819 */ /* 0x000fe200000006ff */
[----:B---3--:R-:W-:Y:S01]  /*2f10*/  @P0 FFMA.FTZ R160, R209, R213, R160 ;  /* 0x000000d5d1a00223 */ /* 0x008fe200000100a0 */
[----:B------:R-:W-:Y:S01]  /*2f20*/  @P0 SHF.L.U32 R206, R205, 0x10, RZ ;  /* 0x00000010cdce0819 */ /* 0x000fe200000006ff */
[----:B----4-:R-:W-:Y:S01]  /*2f30*/  @P0 FFMA.FTZ R162, R211, R215, R162 ;  /* 0x000000d7d3a20223 */ /* 0x010fe200000100a2 */
[----:B------:R-:W-:Y:S01]  /*2f40*/  @P0 SHF.L.U32 R208, R208, 0x10, RZ ;  /* 0x00000010d0d00819 */ /* 0x000fe200000006ff */
[----:B------:R-:W-:Y:S02]  /*2f50*/  @P0 FFMA.FTZ R159, R204, R212, R159 ;  /* 0x000000d4cc9f0223 */ /* 0x000fe4000001009f */
[----:B------:R-:W-:Y:S02]  /*2f60*/  @P0 FFMA.FTZ R161, R206, R214, R161 ;  /* 0x000000d6cea10223 */ /* 0x000fe400000100a1 */
[----:B------:R-:W-:Y:S01]  /*2f70*/  @P0 FFMA.FTZ R163, R208, R216, R163 ;  /* 0x000000d8d0a30223 */ /* 0x000fe200000100a3 */
[----:B------:R-:W-:Y:S06]  /*2f80*/  BRA `(.L_x_21564) ;  /* 0x00000000008c7947 */ /* 0x000fec0003800000 */
.L_x_21563:
[----:B------:R-:W1:Y:S01]  /*2f90*/  @P1 LDC R163, c[0x0][0x40c] ;  /* 0x00010300ffa31b82 */ /* 0x000e620000000800 */
[----:B-----5:R-:W-:Y:S01]  /*2fa0*/  @P1 PRMT R156, R96, 0x7632, R156 ;  /* 0x00007632609c1816 */ /* 0x020fe2000000009c */
[----:B0-----:R-:W-:Y:S01]  /*2fb0*/  HFMA2 R159, -RZ, RZ, 0, 0 ;  /* 0x00000000ff9f7431 */ /* 0x001fe200000001ff */
[----:B------:R-:W-:Y:S02]  /*2fc0*/  @P1 PRMT R158, R97, 0x7632, R158 ;  /* 0x00007632619e1816 */ /* 0x000fe4000000009e */
[----:B------:R-:W-:Y:S02]  /*2fd0*/  @P1 SHF.L.U32 R156, R156, 0x10, RZ ;  /* 0x000000109c9c1819 */ /* 0x000fe400000006ff */
[----:B------:R-:W-:Y:S01]  /*2fe0*/  @P1 PRMT R160, R98, 0x7632, R160 ;  /* 0x0000763262a01816 */ /* 0x000fe200000000a0 */
[----:B------:R-:W0:Y:S01]  /*2ff0*/  @P1 LDC R201, c[0x0][0x40c] ;  /* 0x00010300ffc91b82 */ /* 0x000e220000000800 */
[----:B------:R-:W-:Y:S02]  /*3000*/  MOV R157, RZ ;  /* 0x000000ff009d7202 */ /* 0x000fe40000000f00 */
[----:B------:R-:W-:-:S02]  /*3010*/  @P1 SHF.L.U32 R158, R158, 0x10, RZ ;  /* 0x000000109e9e1819 */ /* 0x000fc400000006ff */
[----:B------:R-:W-:Y:S02]  /*3020*/  @P1 SHF.L.U32 R160, R160, 0x10, RZ ;  /* 0x00000010a0a01819 */ /* 0x000fe400000006ff */
[----:B------:R-:W-:Y:S01]  /*3030*/  @P1 SHF.L.U32 R204, R96, 0x10, RZ ;  /* 0x0000001060cc1819 */ /* 0x000fe200000006ff */
[----:B------:R-:W2:Y:S01]  /*3040*/  @P1 LDC R213, c[0x0][0x40c] ;  /* 0x00010300ffd51b82 */ /* 0x000ea20000000800 */
[----:B------:R-:W-:Y:S02]  /*3050*/  @P1 SHF.L.U32 R206, R97, 0x10, RZ ;  /* 0x0000001061ce1819 */ /* 0x000fe400000006ff */
[----:B------:R-:W-:Y:S02]  /*3060*/  @P1 SHF.L.U32 R208, R98, 0x10, RZ ;  /* 0x0000001062d01819 */ /* 0x000fe400000006ff */
[C---:B------:R-:W-:Y:S02]  /*3070*/  @P1 SHF.L.U32 R210, R99.reuse, 0x10, RZ ;  /* 0x0000001063d21819 */ /* 0x040fe400000006ff */
[----:B------:R-:W-:Y:S01]  /*3080*/  MOV R161, RZ ;  /* 0x000000ff00a17202 */ /* 0x000fe20000000f00 */
[----:B------:R-:W3:Y:S01]  /*3090*/  @P1 LDC R212, c[0x0][0x40c] ;  /* 0x00010300ffd41b82 */ /* 0x000ee20000000800 */
[----:B-1----:R-:W-:Y:S01]  /*30a0*/  @P1 FMUL.FTZ R157, R156, R163 ;  /* 0x000000a39c9d1220 */ /* 0x002fe20000410000 */
[----:B------:R-:W-:-:S02]  /*30b0*/  @P1 PRMT R156, R99, 0x7632, R156 ;  /* 0x00007632639c1816 */ /* 0x000fc4000000009c */
[----:B------:R-:W-:-:S04]  /*30c0*/  CS2R R162, SRZ ;  /* 0x0000000000a27805 */ /* 0x000fc8000001ff00 */
[----:B------:R-:W1:Y:S01]  /*30d0*/  @P1 LDC R205, c[0x0][0x40c] ;  /* 0x00010300ffcd1b82 */ /* 0x000e620000000800 */
[----:B0-----:R-:W-:Y:S01]  /*30e0*/  @P1 FMUL.FTZ R159, R158, R201 ;  /* 0x000000c99e9f1220 */ /* 0x001fe20000410000 */
[----:B------:R-:W-:Y:S01]  /*30f0*/  @P1 SHF.L.U32 R201, R156, 0x10, RZ ;  /* 0x000000109cc91819 */ /* 0x000fe200000006ff */
[----:B------:R-:W-:Y:S01]  /*3100*/  HFMA2 R156, -RZ, RZ, 0, 0 ;  /* 0x00000000ff9c7431 */ /* 0x000fe200000001ff */
[----:B------:R-:W-:-:S04]  /*3110*/  MOV R158, RZ ;  /* 0x000000ff009e7202 */ /* 0x000fc80000000f00 */
[----:B------:R-:W0:Y:S01]  /*3120*/  @P1 LDC R209, c[0x0][0x40c] ;  /* 0x00010300ffd11b82 */ /* 0x000e220000000800 */
[----:B--2---:R-:W-:Y:S01]  /*3130*/  @P1 FMUL.FTZ R161, R160, R213 ;  /* 0x000000d5a0a11220 */ /* 0x004fe20000410000 */
[----:B------:R-:W-:-:S06]  /*3140*/  HFMA2 R160, -RZ, RZ, 0, 0 ;  /* 0x00000000ffa07431 */ /* 0x000fcc00000001ff */
[----:B------:R-:W2:Y:S01]  /*3150*/  @P1 LDC R211, c[0x0][0x40c] ;  /* 0x00010300ffd31b82 */ /* 0x000ea20000000800 */
[----:B---3--:R-:W-:-:S07]  /*3160*/  @P1 FMUL.FTZ R163, R201, R212 ;  /* 0x000000d4c9a31220 */ /* 0x008fce0000410000 */
[----:B------:R-:W3:Y:S01]  /*3170*/  @P1 LDC R215, c[0x0][0x40c] ;  /* 0x00010300ffd71b82 */ /* 0x000ee20000000800 */
[----:B-1----:R-:W-:Y:S01]  /*3180*/  @P1 FMUL.FTZ R156, R204, R205 ;  /* 0x000000cdcc9c1220 */ /* 0x002fe20000410000 */
[----:B0-----:R-:W-:Y:S01]  /*3190*/  @P1 FMUL.FTZ R158, R206, R209 ;  /* 0x000000d1ce9e1220 */ /* 0x001fe20000410000 */
[----:B--2---:R-:W-:Y:S01]  /*31a0*/  @P1 FMUL.FTZ R160, R208, R211 ;  /* 0x000000d3d0a01220 */ /* 0x004fe20000410000 */
[----:B---3--:R-:W-:-:S07]  /*31b0*/  @P1 FMUL.FTZ R162, R210, R215 ;  /* 0x000000d7d2a21220 */ /* 0x008fce0000410000 */
.L_x_21564:
[----:B------:R-:W-:Y:S01]  /*31c0*/  FADD.FTZ R204, RZ, R100 ;  /* 0x00000064ffcc7221 */ /* 0x000fe20000010000 */
[----:B------:R-:W0:Y:S01]  /*31d0*/  S2R R206, SR_TID.X ;  /* 0x0000000000ce7919 */ /* 0x000e220000002100 */
[----:B------:R-:W-:Y:S01]  /*31e0*/  IMAD.WIDE.U32 R202, R207, 0x20, R202 ;  /* 0x00000020cfca7825 */ /* 0x000fe200078e00ca */
[----:B------:R-:W-:-:S03]  /*31f0*/  UMOV UR10, 0xffffffff ;  /* 0xffffffff000a7882 */ /* 0x000fc60000000000 */
        /* <DEDUP_REMOVED lines=216> */
.L_x_21580:
        /* <DEDUP_REMOVED lines=18> */
[----:B------:R-:W-:Y:S01]  /*40a0*/  SHF.L.U32 R203, R84, 0x10, RZ ;  /* 0x0000001054cb7819 */ /* 0x000fe200000006ff */
[C---:B------:R-:W-:Y:S01]  /*40b0*/  FADD.FTZ R100, -R198.reuse, R100 ;  /* 0x00000064c6647221 */ /* 0x040fe20000010100 */
[C---:B------:R-:W-:Y:S01]  /*40c0*/  FADD.FTZ R202, -R198.reuse, R101 ;  /* 0x00000065c6ca7221 */ /* 0x040fe20000010100 */
[----:B------:R-:W-:Y:S01]  /*40d0*/  FADD.FTZ R204, -R198, R103 ;  /* 0x00000067c6cc7221 */ /* 0x000fe20000010100 */
[----:B------:R-:W-:Y:S01]  /*40e0*/  SHF.L.U32 R103, R32, 0x10, RZ ;  /* 0x0000001020677819 */ /* 0x000fe200000006ff */
[----:B------:R-:W-:Y:S01]  /*40f0*/  FMUL.FTZ R100, R201, R100 ;  /* 0x00000064c9647220 */ /* 0x000fe20000410000 */
[----:B------:R-:W-:Y:S01]  /*4100*/  SHF.L.U32 R101, R64, 0x10, RZ ;  /* 0x0000001040657819 */ /* 0x000fe200000006ff */
[C---:B------:R-:W-:Y:S01]  /*4110*/  FADD.FTZ R102, -R198.reuse, R102 ;  /* 0x00000066c6667221 */ /* 0x040fe20000010100 */
[C---:B------:R-:W-:Y:S01]  /*4120*/  FADD.FTZ R104, -R198.reuse, R104 ;  /* 0x00000068c6687221 */ /* 0x040fe20000010100 */
[C---:B------:R-:W-:Y:S01]  /*4130*/  FADD.FTZ R210, -R198.reuse, R107 ;  /* 0x0000006bc6d27221 */ /* 0x040fe20000010100 */
[----:B------:R-:W-:Y:S01]  /*4140*/  FADD.FTZ R208, -R198, R105 ;  /* 0x00000069c6d07221 */ /* 0x000fe20000010100 */
[----:B------:R-:W-:Y:S01]  /*4150*/  FFMA.FTZ R100, R100, R103, R101 ;  /* 0x0000006764647223 */ /* 0x000fe20000010065 */
[----:B------:R-:W-:Y:S01]  /*4160*/  SHF.L.U32 R107, R174, 0x10, RZ ;  /* 0x00000010ae6b7819 */ /* 0x000fe200000006ff */
[C---:B------:R-:W-:Y:S01]  /*4170*/  FADD.FTZ R212, -R198.reuse, R109 ;  /* 0x0000006dc6d47221 */ /* 0x040fe20000010100 */
[----:B------:R-:W-:Y:S01]  /*4180*/  SHF.L.U32 R101, R173, 0x10, RZ ;  /* 0x00000010ad657819 */ /* 0x000fe200000006ff */
[C---:B------:R-:W-:Y:S01]  /*4190*/  FADD.FTZ R214, -R198.reuse, R111 ;  /* 0x0000006fc6d67221 */ /* 0x040fe20000010100 */
[C---:B------:R-:W-:Y:S01]  /*41a0*/  FADD.FTZ R216, -R198.reuse, R113 ;  /* 0x00000071c6d87221 */ /* 0x040fe20000010100 */
[C---:B------:R-:W-:Y:S01]  /*41b0*/  FADD.FTZ R218, -R198.reuse, R115 ;  /* 0x00000073c6da7221 */ /* 0x040fe20000010100 */
[----:B------:R-:W-:Y:S01]  /*41c0*/  FMUL.FTZ R202, R201, R202 ;  /* 0x000000cac9ca7220 */ /* 0x000fe20000410000 */
[----:B------:R-:W-:Y:S01]  /*41d0*/  SHF.L.U32 R103, R33, 0x10, RZ ;  /* 0x0000001021677819 */ /* 0x000fe200000006ff */
[C---:B------:R-:W-:Y:S01]  /*41e0*/  FADD.FTZ R220, -R198.reuse, R117 ;  /* 0x00000075c6dc7221 */ /* 0x040fe20000010100 */
[----:B------:R-:W-:Y:S01]  /*41f0*/  SHF.L.U32 R105, R65, 0x10, RZ ;  /* 0x0000001041697819 */ /* 0x000fe200000006ff */
[----:B------:R-:W-:Y:S01]  /*4200*/  FADD.FTZ R222, -R198, R119 ;  /* 0x00000077c6de7221 */ /* 0x000fe20000010100 */
        /* <DEDUP_REMOVED lines=10> */
[----:B------:R-:W-:Y:S01]  /*42b0*/  FADD.FTZ R108, -R198, R108 ;  /* 0x0000006cc66c7221 */ /* 0x000fe20000010100 */
[----:B------:R-:W-:Y:S01]  /*42c0*/  SHF.L.U32 R119, R169, 0x10, RZ ;  /* 0x00000010a9777819 */ /* 0x000fe200000006ff */
[----:B------:R-:W-:Y:S01]  /*42d0*/  FFMA.FTZ R101, R102, R103, R105 ;  /* 0x0000006766657223 */ /* 0x000fe20000010069 */
[----:B------:R-:W-:Y:S01]  /*42e0*/  FADD.FTZ R110, -R198, R110 ;  /* 0x0000006ec66e7221 */ /* 0x000fe20000010100 */
[----:B------:R-:W-:Y:S01]  /*42f0*/  FFMA.FTZ R204, R204, R109, R111 ;  /* 0x0000006dcccc7223 */ /* 0x000fe2000001006f */
[----:B------:R-:W-:Y:S01]  /*4300*/  FFMA.FTZ R102, R104, R113, R115 ;  /* 0x0000007168667223 */ /* 0x000fe20000010073 */
[C---:B------:R-:W-:Y:S01]  /*4310*/  FADD.FTZ R106, -R198.reuse, R106 ;  /* 0x0000006ac66a7221 */ /* 0x040fe20000010100 */
[----:B------:R-:W-:Y:S01]  /*4320*/  FADD.FTZ R224, -R198, R121 ;  /* 0x00000079c6e07221 */ /* 0x000fe20000010100 */
[----:B------:R-:W-:Y:S01]  /*4330*/  FFMA.FTZ R115, R208, R117, R119 ;  /* 0x00000075d0737223 */ /* 0x000fe20000010077 */
[----:B------:R-:W-:Y:S01]  /*4340*/  SHF.L.U32 R109, R168, 0x10, RZ ;  /* 0x00000010a86d7819 */ /* 0x000fe200000006ff */
[C---:B------:R-:W-:Y:S01]  /*4350*/  FADD.FTZ R226, -R198.reuse, R123 ;  /* 0x0000007bc6e27221 */ /* 0x040fe20000010100 */
[----:B------:R-:W-:Y:S01]  /*4360*/  SHF.L.U32 R111, R167, 0x10, RZ ;  /* 0x00000010a76f7819 */ /* 0x000fe200000006ff */
[----:B------:R-:W-:Y:S01]  /*4370*/  FADD.FTZ R228, -R198, R125 ;  /* 0x0000007dc6e47221 */ /* 0x000fe20000010100 */
[C---:B------:R-:W-:Y:S01]  /*4380*/  FMUL.FTZ R210, R201.reuse, R210 ;  /* 0x000000d2c9d27220 */ /* 0x040fe20000410000 */
[----:B------:R-:W-:Y:S01]  /*4390*/  SHF.L.U32 R113, R36, 0x10, RZ ;  /* 0x0000001024717819 */ /* 0x000fe200000006ff */
[C---:B------:R-:W-:Y:S01]  /*43a0*/  FMUL.FTZ R108, R201.reuse, R108 ;  /* 0x0000006cc96c7220 */ /* 0x040fe20000410000 */
        /* <DEDUP_REMOVED lines=14> */
[----:B------:R-:W-:Y:S01]  /*4490*/  FFMA.FTZ R109, R212, R119, R121 ;  /* 0x00000077d46d7223 */ /* 0x000fe20000010079 */
[----:B------:R-:W-:Y:S01]  /*44a0*/  FFMA.FTZ R113, R110, R123, R125 ;  /* 0x0000007b6e717223 */ /* 0x000fe2000001007d */
[----:B------:R-:W-:Y:S01]  /*44b0*/  SHF.L.U32 R117, R38, 0x10, RZ ;  /* 0x0000001026757819 */ /* 0x000fe200000006ff */
[----:B------:R-:W-:Y:S01]  /*44c0*/  FADD.FTZ R230, -R198, R127 ;  /* 0x0000007fc6e67221 */ /* 0x000fe20000010100 */
[----:B------:R-:W-:Y:S01]  /*44d0*/  SHF.L.U32 R119, R70, 0x10, RZ ;  /* 0x0000001046777819 */ /* 0x000fe200000006ff */
[----:B------:R-:W-:Y:S01]  /*44e0*/  FMUL.FTZ R112, R201, R112 ;  /* 0x00000070c9707220 */ /* 0x000fe20000410000 */
[----:B------:R-:W-:Y:S01]  /*44f0*/  FFMA.FTZ R103, R106, R103, R105 ;  /* 0x000000676a677223 */ /* 0x000fe20000010069 */
        /* <DEDUP_REMOVED lines=17> */
[----:B------:R-:W-:Y:S01]  /*4610*/  FADD.FTZ R120, -R198, R120 ;  /* 0x00000078c6787221 */ /* 0x000fe20000010100 */
[----:B------:R-:W-:Y:S01]  /*4620*/  FFMA.FTZ R117, R216, R121, R123 ;  /* 0x00000079d8757223 */ /* 0x000fe2000001007b */
[----:B------:R-:W-:Y:S01]  /*4630*/  FFMA.FTZ R214, R214, R105, R111 ;  /* 0x00000069d6d67223 */ /* 0x000fe2000001006f */
[----:B------:R-:W-:Y:S01]  /*4640*/  FFMA.FTZ R114, R114, R125, R127 ;  /* 0x0000007d72727223 */ /* 0x000fe2000001007f */
[----:B------:R-:W-:Y:S01]  /*4650*/  SHF.L.U32 R121, R26, 0x10, RZ ;  /* 0x000000101a797819 */ /* 0x000fe200000006ff */
[C---:B------:R-:W-:Y:S01]  /*4660*/  FADD.FTZ R236, -R198.reuse, R133 ;  /* 0x00000085c6ec7221 */ /* 0x040fe20000010100 */
[----:B------:R-:W-:Y:S01]  /*4670*/  SHF.L.U32 R123, R25, 0x10, RZ ;  /* 0x00000010197b7819 */ /* 0x000fe200000006ff */
[----:B------:R-:W-:Y:S01]  /*4680*/  FADD.FTZ R238, -R198, R135 ;  /* 0x00000087c6ee7221 */ /* 0x000fe20000010100 */
[C---:B------:R-:W-:Y:S01]  /*4690*/  FMUL.FTZ R220, R201.reuse, R220 ;  /* 0x000000dcc9dc7220 */ /* 0x040fe20000410000 */
        /* <DEDUP_REMOVED lines=14> */
[----:B------:R-:W-:Y:S01]  /*4780*/  FFMA.FTZ R121, R220, R121, R123 ;  /* 0x00000079dc797223 */ /* 0x000fe2000001007b */
[----:B------:R-:W-:Y:S01]  /*4790*/  SHF.L.U32 R135, R74, 0x10, RZ ;  /* 0x000000104a877819 */ /* 0x000fe200000006ff */
[----:B------:R-:W-:Y:S01]  /*47a0*/  FFMA.FTZ R116, R116, R105, R111 ;  /* 0x0000006974747223 */ /* 0x000fe2000001006f */
[----:B------:R-:W-:Y:S01]  /*47b0*/  FFMA.FTZ R123, R118, R125, R127 ;  /* 0x0000007d767b7223 */ /* 0x000fe2000001007f */
[C---:B------:R-:W-:Y:S01]  /*47c0*/  FADD.FTZ R240, -R198.reuse, R137 ;  /* 0x00000089c6f07221 */ /* 0x040fe20000010100 */
[----:B------:R-:W-:Y:S01]  /*47d0*/  FADD.FTZ R242, -R198, R139 ;  /* 0x0000008bc6f27221 */ /* 0x000fe20000010100 */
        /* <DEDUP_REMOVED lines=24> */
[C---:B------:R-:W-:Y:S01]  /*4960*/  FADD.FTZ R244, -R198.reuse, R141 ;  /* 0x0000008dc6f47221 */ /* 0x040fe20000010100 */
[C---:B------:R-:W-:Y:S01]  /*4970*/  FADD.FTZ R246, -R198.reuse, R143 ;  /* 0x0000008fc6f67221 */ /* 0x040fe20000010100 */
[----:B------:R-:W-:Y:S01]  /*4980*/  FADD.FTZ R248, -R198, R145 ;  /* 0x00000091c6f87221 */ /* 0x000fe20000010100 */
        /* <DEDUP_REMOVED lines=19> */
[----:B------:R-:W-:Y:S01]  /*4ac0*/  SHF.L.U32 R145, R79, 0x10, RZ ;  /* 0x000000104f917819 */ /* 0x000fe200000006ff */
[----:B------:R-:W-:Y:S01]  /*4ad0*/  FADD.FTZ R250, -R198, R147 ;  /* 0x00000093c6fa7221 */ /* 0x000fe20000010100 */
[----:B------:R-:W-:Y:S01]  /*4ae0*/  FFMA.FTZ R133, R126, R133, R105 ;  /* 0x000000857e857223 */ /* 0x000fe20000010069 */
[----:B------:R-:W-:Y:S01]  /*4af0*/  FFMA.FTZ R232, R232, R139, R141 ;  /* 0x0000008be8e87223 */ /* 0x000fe2000001008d */
[----:B------:R-:W-:Y:S01]  /*4b00*/  SHF.L.U32 R131, R48, 0x10, RZ ;  /* 0x0000001030837819 */ /* 0x000fe200000006ff */
[----:B------:R-:W-:Y:S01]  /*4b10*/  FFMA.FTZ R143, R130, R143, R145 ;  /* 0x0000008f828f7223 */ /* 0x000fe20000010091 */
        /* <DEDUP_REMOVED lines=8> */
[----:B------:R-:W-:Y:S01]  /*4ba0*/  SHF.L.U32 R141, R9, 0x10, RZ ;  /* 0x00000010098d7819 */ /* 0x000fe200000006ff */
[C---:B------:R-:W-:Y:S01]  /*4bb0*/  FADD.FTZ R142, -R198.reuse, R142 ;  /* 0x0000008ec68e7221 */ /* 0x040fe20000010100 */
[----:B------:R-:W-:Y:S01]  /*4bc0*/  SHF.L.U32 R145, R49, 0x10, RZ ;  /* 0x0000001031917819 */ /* 0x000fe200000006ff */
[C---:B------:R-:W-:Y:S01]  /*4bd0*/  FADD.FTZ R144, -R198.reuse, R144 ;  /* 0x00000090c6907221 */ /* 0x040fe20000010100 */
        /* <DEDUP_REMOVED lines=20> */
[----:B------:R-:W-:Y:S01]  /*4d20*/  FADD.FTZ R198, -R198, R163 ;  /* 0x000000a3c6c67221 */ /* 0x000fe20000010100 */
[----:B------:R-:W-:Y:S01]  /*4d30*/  SHF.L.U32 R149, R8, 0x10, RZ ;  /* 0x0000001008957819 */ /* 0x000fe200000006ff */
[----:B------:R-:W-:Y:S01]  /*4d40*/  FMUL.FTZ R238, R201, R238 ;  /* 0x000000eec9ee7220 */ /* 0x000fe20000410000 */
[----:B------:R-:W-:Y:S01]  /*4d50*/  SHF.L.U32 R163, R7, 0x10, RZ ;  /* 0x0000001007a37819 */ /* 0x000fe200000006ff */
[----:B------:R-:W-:Y:S01]  /*4d60*/  FFMA.FTZ R132, R132, R131, R135 ;  /* 0x0000008384847223 */ /* 0x000fe20000010087 */
[----:B------:R-:W-:Y:S01]  /*4d70*/  FFMA.FTZ R234, R234, R105, R129 ;  /* 0x00000069eaea7223 */ /* 0x000fe20000010081 */
[----:B------:R-:W-:Y:S01]  /*4d80*/  FFMA.FTZ R135, R236, R139, R141 ;  /* 0x0000008bec877223 */ /* 0x000fe2000001008d */
[----:B------:R-:W-:Y:S01]  /*4d90*/  FFMA.FTZ R134, R134, R145, R147 ;  /* 0x0000009186867223 */ /* 0x000fe20000010093 */
[----:B------:R-:W-:Y:S01]  /*4da0*/  SHF.L.U32 R105, R50, 0x10, RZ ;  /* 0x0000001032697819 */ /* 0x000fe200000006ff */
[----:B------:R-:W-:Y:S01]  /*4db0*/  IMAD R200, R199, R200, RZ ;  /* 0x000000c8c7c87224 */ /* 0x000fe200078e02ff */
        /* <DEDUP_REMOVED lines=49> */
[----:B------:R-:W-:Y:S01]  /*50d0*/  FMUL.FTZ R151, R201, R151 ;  /* 0x00000097c9977220 */ /* 0x000fe20000410000 */
        /* <DEDUP_REMOVED lines=14> */
[C---:B------:R-:W-:Y:S01]  /*51c0*/  FMUL.FTZ R156, R201.reuse, R156 ;  /* 0x0000009cc99c7220 */ /* 0x040fe20000410000 */
[----:B------:R-:W-:Y:S01]  /*51d0*/  FFMA.FTZ R154, R154, R131, R205 ;  /* 0x000000839a9a7223 */ /* 0x000fe200000100cd */
[----:B------:R-:W-:Y:S01]  /*51e0*/  SHF.L.U32 R131, R92, 0x10, RZ ;  /* 0x000000105c837819 */ /* 0x000fe200000006ff */
[C---:B------:R-:W-:Y:S01]  /*51f0*/  FMUL.FTZ R252, R201.reuse, R252 ;  /* 0x000000fcc9fc7220 */ /* 0x040fe20000410000 */
[C---:B------:R-:W-:Y:S01]  /*5200*/  FMUL.FTZ R150, R201.reuse, R150 ;  /* 0x00000096c9967220 */ /* 0x040fe20000410000 */
[C---:B------:R-:W-:Y:S01]  /*5210*/  FMUL.FTZ R153, R201.reuse, R153 ;  /* 0x00000099c9997220 */ /* 0x040fe20000410000 */
[C---:B------:R-:W-:Y:S01]  /*5220*/  FMUL.FTZ R155, R201.reuse, R155 ;  /* 0x0000009bc99b7220 */ /* 0x040fe20000410000 */
[----:B------:R-:W-:Y:S01]  /*5230*/  FFMA.FTZ R156, R156, R129, R131 ;  /* 0x000000819c9c7223 */ /* 0x000fe20000010083 */
[----:B------:R-:W-:Y:S01]  /*5240*/  SHF.R.S32.HI R129, RZ, 0x1f, R200 ;  /* 0x0000001fff817819 */ /* 0x000fe200000114c8 */
[C---:B------:R-:W-:Y:S01]  /*5250*/  FMUL.FTZ R157, R201.reuse, R157 ;  /* 0x0000009dc99d7220 */ /* 0x040fe20000410000 */
[C---:B------:R-:W-:Y:S01]  /*5260*/  FMUL.FTZ R158, R201.reuse, R158 ;  /* 0x0000009ec99e7220 */ /* 0x040fe20000410000 */
[C---:B------:R-:W-:Y:S01]  /*5270*/  FMUL.FTZ R159, R201.reuse, R159 ;  /* 0x0000009fc99f7220 */ /* 0x040fe20000410000 */
[C---:B------:R-:W-:Y:S01]  /*5280*/  FMUL.FTZ R160, R201.reuse, R160 ;  /* 0x000000a0c9a07220 */ /* 0x040fe20000410000 */
[C---:B------:R-:W-:Y:S01]  /*5290*/  FMUL.FTZ R161, R201.reuse, R161 ;  /* 0x000000a1c9a17220 */ /* 0x040fe20000410000 */
[----:B------:R-:W-:Y:S01]  /*52a0*/  FMUL.FTZ R162, R201, R162 ;  /* 0x000000a2c9a27220 */ /* 0x000fe20000410000 */
[----:B------:R-:W-:Y:S01]  /*52b0*/  F2FP.BF16.F32.PACK_AB R102, R115, R102 ;  /* 0x000000667366723e */ /* 0x000fe200000010ff */
[----:B------:R-:W-:Y:S01]  /*52c0*/  FMUL.FTZ R201, R201, R198 ;  /* 0x000000c6c9c97220 */ /* 0x000fe20000410000 */
        /* <DEDUP_REMOVED lines=11> */
[----:B------:R-:W-:Y:S02]  /*5380*/  LEA.HI R129, R129, R200, RZ, 0x3 ;  /* 0x000000c881817211 */ /* 0x000fe400078f18ff */
[----:B------:R-:W-:Y:S01]  /*5390*/  LOP3.LUT R198, R206, 0x1f, RZ, 0xc0, !PT ;  /* 0x0000001fcec67812 */ /* 0x000fe200078ec0ff */
[----:B------:R-:W-:Y:S01]  /*53a0*/  FFMA.FTZ R160, R160, R115, R131 ;  /* 0x00000073a0a07223 */ /* 0x000fe20000010083 */
[----:B------:R-:W-:Y:S02]  /*53b0*/  SHF.L.U32 R106, R189, 0x10, RZ ;  /* 0x00000010bd6a7819 */ /* 0x000fe400000006ff */
[----:B------:R-:W-:Y:S02]  /*53c0*/  LEA.HI.SX32 R129, R129, R198, 0x1d ;  /* 0x000000c681817211 */ /* 0x000fe400078feaff */
[----:B------:R-:W-:-:S02]  /*53d0*/  SHF.L.U32 R120, R190, 0x10, RZ ;  /* 0x00000010be787819 */ /* 0x000fc400000006ff */
[----:B------:R-:W-:Y:S02]  /*53e0*/  SHF.L.U32 R205, R61, 0x10, RZ ;  /* 0x000000103dcd7819 */ /* 0x000fe400000006ff */
[----:B------:R-:W-:Y:S01]  /*53f0*/  SHF.L.U32 R207, R93, 0x10, RZ ;  /* 0x000000105dcf7819 */ /* 0x000fe200000006ff */
[----:B------:R-:W-:Y:S01]  /*5400*/  FFMA.FTZ R157, R157, R106, R120 ;  /* 0x0000006a9d9d7223 */ /* 0x000fe20000010078 */
[----:B------:R-:W-:Y:S02]  /*5410*/  SHF.L.U32 R124, R191, 0x10, RZ ;  /* 0x00000010bf7c7819 */ /* 0x000fe400000006ff */
[----:B------:R-:W-:Y:S01]  /*5420*/  SHF.L.U32 R126, R192, 0x10, RZ ;  /* 0x00000010c07e7819 */ /* 0x000fe200000006ff */
[----:B------:R-:W-:Y:S01]  /*5430*/  FFMA.FTZ R158, R158, R205, R207 ;  /* 0x000000cd9e9e7223 */ /* 0x000fe200000100cf */
[----:B------:R-:W-:Y:S02]  /*5440*/  F2FP.BF16.F32.PACK_AB R115, R119, R114 ;  /* 0x000000727773723e */ /* 0x000fe400000010ff */
[----:B------:R-:W-:Y:S01]  /*5450*/  F2FP.BF16.F32.PACK_AB R114, R117, R112 ;  /* 0x000000707572723e */ /* 0x000fe200000010ff */
[----:B------:R-:W-:Y:S01]  /*5460*/  FFMA.FTZ R159, R159, R124, R126 ;  /* 0x0000007c9f9f7223 */ /* 0x000fe2000001007e */
[----:B------:R-:W-:-:S02]  /*5470*/  F2FP.BF16.F32.PACK_AB R112, R109, R108 ;  /* 0x0000006c6d70723e */ /* 0x000fc400000010ff */
[----:B------:R-:W-:Y:S02]  /*5480*/  IADD3 R109, PT, PT, R129, 0x20, RZ ;  /* 0x00000020816d7810 */ /* 0x000fe40007ffe0ff */
[----:B------:R-:W-:Y:S02]  /*5490*/  SHF.L.U32 R211, R57, 0x10, RZ ;  /* 0x0000001039d37819 */ /* 0x000fe400000006ff */
[----:B------:R-:W-:Y:S01]  /*54a0*/  SHF.L.U32 R213, R89, 0x10, RZ ;  /* 0x0000001059d57819 */ /* 0x000fe200000006ff */
[--C-:B0-----:R-:W-:Y:S01]  /*54b0*/  IMAD.WIDE.U32 R108, R109, 0x10, R104.reuse ;  /* 0x000000106d6c7825 */ /* 0x101fe200078e0068 */
[----:B------:R-:W-:Y:S02]  /*54c0*/  F2FP.BF16.F32.PACK_AB R100, R107, R100 ;  /* 0x000000646b64723e */ /* 0x000fe400000010ff */
[----:B------:R-:W-:Y:S01]  /*54d0*/  F2FP.BF16.F32.PACK_AB R119, R127, R122 ;  /* 0x0000007a7f77723e */ /* 0x000fe200000010ff */
[----:B------:R-:W-:Y:S01]  /*54e0*/  IMAD.WIDE.U32 R106, R129, 0x10, R104 ;  /* 0x00000010816a7825 */ /* 0x000fe200078e0068 */
[----:B------:R-:W-:-:S03]  /*54f0*/  F2FP.BF16.F32.PACK_AB R118, R125, R118 ;  /* 0x000000767d76723e */ /* 0x000fc600000010ff */
[----:B------:R-:W-:Y:S01]  /*5500*/  FFMA.FTZ R150, R150, R211, R213 ;  /* 0x000000d396967223 */ /* 0x000fe200000100d5 */
[----:B------:R-:W-:Y:S02]  /*5510*/  F2FP.BF16.F32.PACK_AB R117, R222, R123 ;  /* 0x0000007bde75723e */ /* 0x000fe400000010ff */
[----:B------:R-:W-:Y:S02]  /*5520*/  F2FP.BF16.F32.PACK_AB R116, R121, R116 ;  /* 0x000000747974723e */ /* 0x000fe400000010ff */
[----:B------:R-:W-:Y:S02]  /*5530*/  IADD3 R131, PT, PT, R129, 0x40, RZ ;  /* 0x0000004081837810 */ /* 0x000fe40007ffe0ff */
[----:B------:R-:W-:Y:S02]  /*5540*/  F2FP.BF16.F32.PACK_AB R103, R210, R103 ;  /* 0x00000067d267723e */ /* 0x000fe400000010ff */
[----:B------:R-:W-:Y:S01]  /*5550*/  F2FP.BF16.F32.PACK_AB R101, R204, R101 ;  /* 0x00000065cc65723e */ /* 0x000fe200000010ff */
[----:B------:R-:W-:Y:S01]  /*5560*/  IMAD.WIDE.U32 R130, R131, 0x10, R104 ;  /* 0x0000001083827825 */ /* 0x000fe200078e0068 */
[----:B------:R-:W-:-:S02]  /*5570*/  SHF.L.U32 R120, R193, 0x10, RZ ;  /* 0x00000010c1787819 */ /* 0x000fc400000006ff */
[----:B------:R-:W-:Y:S01]  /*5580*/  SHF.L.U32 R124, R194, 0x10, RZ ;  /* 0x00000010c27c7819 */ /* 0x000fe200000006ff */
[----:B------:R0:W-:Y:S01]  /*5590*/  STG.E.128 desc[UR6][R106.64], R100 ;  /* 0x000000646a007986 */ /* 0x0001e2000c101d06 */
[----:B------:R-:W-:Y:S02]  /*55a0*/  SHF.L.U32 R205, R63, 0x10, RZ ;  /* 0x000000103fcd7819 */ /* 0x000fe400000006ff */
[----:B------:R-:W-:Y:S01]  /*55b0*/  SHF.L.U32 R207, R95, 0x10, RZ ;  /* 0x000000105fcf7819 */ /* 0x000fe200000006ff */
[----:B------:R-:W-:Y:S01]  /*55c0*/  FFMA.FTZ R161, R161, R120, R124 ;  /* 0x00000078a1a17223 */ /* 0x000fe2000001007c */
[----:B------:R-:W-:Y:S02]  /*55d0*/  SHF.L.U32 R126, R195, 0x10, RZ ;  /* 0x00000010c37e7819 */ /* 0x000fe400000006ff */
[----:B------:R-:W-:Y:S01]  /*55e0*/  SHF.L.U32 R128, R196, 0x10, RZ ;  /* 0x00000010c4807819 */ /* 0x000fe200000006ff */
[----:B------:R-:W-:Y:S01]  /*55f0*/  FFMA.FTZ R162, R162, R205, R207 ;  /* 0x000000cda2a27223 */ /* 0x000fe200000100cf */
[----:B------:R-:W-:-:S02]  /*5600*/  IADD3 R121, PT, PT, R129, 0x60, RZ ;  /* 0x0000006081797810 */ /* 0x000fc40007ffe0ff */
[----:B------:R-:W-:Y:S01]  /*5610*/  IADD3 R123, PT, PT, R129, 0x80, RZ ;  /* 0x00000080817b7810 */ /* 0x000fe20007ffe0ff */
[----:B------:R-:W-:Y:S01]  /*5620*/  FFMA.FTZ R201, R201, R126, R128 ;  /* 0x0000007ec9c97223 */ /* 0x000fe20000010080 */
[----:B------:R-:W-:Y:S01]  /*5630*/  IADD3 R125, PT, PT, R129, 0xa0, RZ ;  /* 0x000000a0817d7810 */ /* 0x000fe20007ffe0ff */
[--C-:B------:R-:W-:Y:S01]  /*5640*/  IMAD.WIDE.U32 R120, R121, 0x10, R104.reuse ;  /* 0x0000001079787825 */ /* 0x100fe200078e0068 */
[C---:B------:R-:W-:Y:S02]  /*5650*/  IADD3 R127, PT, PT, R129.reuse, 0xc0, RZ ;  /* 0x000000c0817f7810 */ /* 0x040fe40007ffe0ff */
[----:B------:R-:W-:Y:S01]  /*5660*/  IADD3 R129, PT, PT, R129, 0xe0, RZ ;  /* 0x000000e081817810 */ /* 0x000fe20007ffe0ff */
[--C-:B------:R-:W-:Y:S01]  /*5670*/  IMAD.WIDE.U32 R122, R123, 0x10, R104.reuse ;  /* 0x000000107b7a7825 */ /* 0x100fe200078e0068 */
[----:B------:R-:W-:Y:S02]  /*5680*/  F2FP.BF16.F32.PACK_AB R113, R214, R113 ;  /* 0x00000071d671723e */ /* 0x000fe400000010ff */
[----:B0-----:R-:W-:Y:S01]  /*5690*/  F2FP.BF16.F32.PACK_AB R103, R234, R143 ;  /* 0x0000008fea67723e */ /* 0x001fe200000010ff */
        /* <DEDUP_REMOVED lines=13> */
[----:B------:R-:W-:Y:S02]  /*5770*/  F2FP.BF16.F32.PACK_AB R111, R203, R146 ;  /* 0x00000092cb6f723e */ /* 0x000fe400000010ff */
[----:B------:R-:W-:Y:S01]  /*5780*/  F2FP.BF16.F32.PACK_AB R110, R199, R144 ;  /* 0x00000090c76e723e */ /* 0x000fe200000010ff */
[----:B------:R2:W-:Y:S01]  /*5790*/  STG.E.128 desc[UR6][R122.64], R104 ;  /* 0x000000687a007986 */ /* 0x0005e2000c101d06 */
[----:B0-----:R-:W-:Y:S02]  /*57a0*/  F2FP.BF16.F32.PACK_AB R109, R147, R142 ;  /* 0x0000008e936d723e */ /* 0x001fe400000010ff */
[----:B------:R-:W-:Y:S02]  /*57b0*/  F2FP.BF16.F32.PACK_AB R108, R141, R140 ;  /* 0x0000008c8d6c723e */ /* 0x000fe400000010ff */
[----:B------:R-:W-:-:S02]  /*57c0*/  F2FP.BF16.F32.PACK_AB R115, R155, R154 ;  /* 0x0000009a9b73723e */ /* 0x000fc400000010ff */
        /* <DEDUP_REMOVED lines=8> */
[----:B------:R-:W-:-:S05]  /*5850*/  F2FP.BF16.F32.PACK_AB R116, R157, R156 ;  /* 0x0000009c9d74723e */ /* 0x000fca00000010ff */
[----:B------:R2:W-:Y:S02]  /*5860*/  STG.E.128 desc[UR6][R128.64], R116 ;  /* 0x0000007480007986 */ /* 0x0005e4000c101d06 */
.L_x_21567:
[----:B------:R-:W-:Y:S05]  /*5870*/  BSYNC.RECONVERGENT B0 ;  /* 0x0000000000007941 */ /* 0x000fea0003800200 */
.L_x_21566:
[----:B--2---:R-:W0:Y:S02]  /*5880*/  LDC.64 R100, c[0x0][0x380] ;  /* 0x0000e000ff647b82 */ /* 0x004e240000000a00 */
[----:B0-----:R-:W-:-:S04]  /*5890*/  LEA R197, R100, R197, 0x2 ;  /* 0x000000c564c57211 */ /* 0x001fc800078e10ff */
[----:B------:R-:W-:-:S13]  /*58a0*/  ISETP.GE.AND P0, PT, R197, R101, PT ;  /* 0x00000065c500720c */ /* 0x000fda0003f06270 */
[----:B------:R-:W-:Y:S05]  /*58b0*/  @!P0 BRA `(.L_x_21568) ;  /* 0xffffffac00d48947 */ /* 0x000fea000383ffff */
[----:B------:R-:W-:Y:S05]  /*58c0*/  EXIT ;  /* 0x000000000000794d */ /* 0x000fea0003800000 */
.L_x_21565:
        /* <DEDUP_REMOVED lines=8> */
.L_x_21570:
[----:B------:R-:W-:Y:S05]  /*5950*/  BSYNC B0 ;  /* 0x0000000000007941 */ /* 0x000fea0003800000 */
.L_x_21569:
        /* <DEDUP_REMOVED lines=9> */
.L_x_21571:
[----:B------:R-:W-:Y:S01]  /*59f0*/  HFMA2 R213, -RZ, RZ, 0, 2.384185791015625e-07 ;  /* 0x00000004ffd57431 */ /* 0x000fe200000001ff */
[----:B------:R-:W-:-:S05]  /*5a00*/  MOV R201, R210 ;  /* 0x000000d200c97202 */ /* 0x000fca0000000f00 */
[----:B------:R-:W-:-:S05]  /*5a10*/  FADD.FTZ R203, R202, R201 ;  /* 0x000000c9cacb7221 */ /* 0x000fca0000010000 */
[----:B------:R-:W-:-:S07]  /*5a20*/  MOV R212, R203 ;  /* 0x000000cb00d47202 */ /* 0x000fce0000000f00 */
[----:B------:R-:W-:Y:S05]  /*5a30*/  WARPSYNC.COLLECTIVE R211, `(.L_x_21572) ;  /* 0x00000000d3087348 */ /* 0x000fea0003c00000 */
[----:B------:R0:W1:Y:S02]  /*5a40*/  SHFL.BFLY P1, R210, R212, R213, R214 ;  /* 0x0c0000d5d4d27389 */ /* 0x00006400000200d6 */
[----:B01----:R-:W-:Y:S05]  /*5a50*/  ENDCOLLECTIVE ;  /* 0x000000000000791b */ /* 0x003fea0003800000 */
.L_x_21572:
[----:B------:R-:W-:Y:S01]  /*5a60*/  HFMA2 R213, -RZ, RZ, 0, 4.76837158203125e-07 ;  /* 0x00000008ffd57431 */ /* 0x000fe200000001ff */
[----:B------:R-:W-:-:S05]  /*5a70*/  MOV R208, R210 ;  /* 0x000000d200d07202 */ /* 0x000fca0000000f00 */
[----:B------:R-:W-:-:S05]  /*5a80*/  FADD.FTZ R205, R203, R208 ;  /* 0x000000d0cbcd7221 */ /* 0x000fca0000010000 */
[----:B------:R-:W-:-:S07]  /*5a90*/  MOV R212, R205 ;  /* 0x000000cd00d47202 */ /* 0x000fce0000000f00 */
[----:B------:R-:W-:Y:S05]  /*5aa0*/  WARPSYNC.COLLECTIVE R211, `(.L_x_21573) ;  /* 0x00000000d3087348 */ /* 0x000fea0003c00000 */
[----:B------:R0:W1:Y:S02]  /*5ab0*/  SHFL.BFLY P1, R210, R212, R213, R214 ;  /* 0x0c0000d5d4d27389 */ /* 0x00006400000200d6 */
[----:B01----:R-:W-:Y:S05]  /*5ac0*/  ENDCOLLECTIVE ;  /* 0x000000000000791b */ /* 0x003fea0003800000 */
.L_x_21573:
        /* <DEDUP_REMOVED lines=8> */
.L_x_21574:
        /* <DEDUP_REMOVED lines=135> */
.L_x_21575:
[----:B------:R-:W-:Y:S01]  /*63c0*/  HFMA2 R213, -RZ, RZ, 0, 1.1920928955078125e-07 ;  /* 0x00000002ffd57431 */ /* 0x000fe200000001ff */
[----:B------:R-:W-:-:S05]  /*63d0*/  MOV R202, R210 ;  /* 0x000000d200ca7202 */ /* 0x000fca0000000f00 */
[----:B------:R-:W-:-:S05]  /*63e0*/  FADD.FTZ R202, R201, R202 ;  /* 0x000000cac9ca7221 */ /* 0x000fca0000010000 */
[----:B------:R-:W-:-:S07]  /*63f0*/  MOV R212, R202 ;  /* 0x000000ca00d47202 */ /* 0x000fce0000000f00 */
[----:B------:R-:W-:Y:S05]  /*6400*/  WARPSYNC.COLLECTIVE R211, `(.L_x_21576) ;  /* 0x00000000d3087348 */ /* 0x000fea0003c00000 */
[----:B------:R0:W1:Y:S02]  /*6410*/  SHFL.BFLY P1, R210, R212, R213, R214 ;  /* 0x0c0000d5d4d27389 */ /* 0x00006400000200d6 */
[----:B01----:R-:W-:Y:S05]  /*6420*/  ENDCOLLECTIVE ;  /* 0x000000000000791b */ /* 0x003fea0003800000 */
.L_x_21576:
[----:B------:R-:W-:Y:S01]  /*6430*/  HFMA2 R213, -RZ, RZ, 0, 2.384185791015625e-07 ;  /* 0x00000004ffd57431 */ /* 0x000fe200000001ff */
[----:B------:R-:W-:-:S05]  /*6440*/  MOV R203, R210 ;  /* 0x000000d200cb7202 */ /* 0x000fca0000000f00 */
[----:B------:R-:W-:-:S05]  /*6450*/  FADD.FTZ R203, R202, R203 ;  /* 0x000000cbcacb7221 */ /* 0x000fca0000010000 */
[----:B------:R-:W-:-:S07]  /*6460*/  MOV R212, R203 ;  /* 0x000000cb00d47202 */ /* 0x000fce0000000f00 */
[----:B------:R-:W-:Y:S05]  /*6470*/  WARPSYNC.COLLECTIVE R211, `(.L_x_21577) ;  /* 0x00000000d3087348 */ /* 0x000fea0003c00000 */
[----:B------:R0:W1:Y:S02]  /*6480*/  SHFL.BFLY P1, R210, R212, R213, R214 ;  /* 0x0c0000d5d4d27389 */ /* 0x00006400000200d6 */
[----:B01----:R-:W-:Y:S05]  /*6490*/  ENDCOLLECTIVE ;  /* 0x000000000000791b */ /* 0x003fea0003800000 */
.L_x_21577:
[----:B------:R-:W-:Y:S01]  /*64a0*/  HFMA2 R213, -RZ, RZ, 0, 4.76837158203125e-07 ;  /* 0x00000008ffd57431 */ /* 0x000fe200000001ff */
[----:B------:R-:W-:-:S05]  /*64b0*/  MOV R204, R210 ;  /* 0x000000d200cc7202 */ /* 0x000fca0000000f00 */
[----:B------:R-:W-:-:S05]  /*64c0*/  FADD.FTZ R204, R203, R204 ;  /* 0x000000cccbcc7221 */ /* 0x000fca0000010000 */
[----:B------:R-:W-:-:S07]  /*64d0*/  MOV R212, R204 ;  /* 0x000000cc00d47202 */ /* 0x000fce0000000f00 */
[----:B------:R-:W-:Y:S05]  /*64e0*/  WARPSYNC.COLLECTIVE R211, `(.L_x_21578) ;  /* 0x00000000d3087348 */ /* 0x000fea0003c00000 */
[----:B------:R0:W1:Y:S02]  /*64f0*/  SHFL.BFLY P1, R210, R212, R213, R214 ;  /* 0x0c0000d5d4d27389 */ /* 0x00006400000200d6 */
[----:B01----:R-:W-:Y:S05]  /*6500*/  ENDCOLLECTIVE ;  /* 0x000000000000791b */ /* 0x003fea0003800000 */
.L_x_21578:
[----:B------:R-:W-:Y:S01]  /*6510*/  HFMA2 R213, -RZ, RZ, 0, 9.5367431640625e-07 ;  /* 0x00000010ffd57431 */ /* 0x000fe200000001ff */
[----:B------:R-:W-:-:S05]  /*6520*/  MOV R205, R210 ;  /* 0x000000d200cd7202 */ /* 0x000fca0000000f00 */
[----:B------:R-:W-:-:S05]  /*6530*/  FADD.FTZ R205, R204, R205 ;  /* 0x000000cdcccd7221 */ /* 0x000fca0000010000 */
[----:B------:R-:W-:-:S07]  /*6540*/  MOV R212, R205 ;  /* 0x000000cd00d47202 */ /* 0x000fce0000000f00 */
[----:B------:R-:W-:Y:S05]  /*6550*/  WARPSYNC.COLLECTIVE R211, `(.L_x_21579) ;  /* 0x00000000d3087348 */ /* 0x000fea0003c00000 */
[----:B------:R0:W1:Y:S02]  /*6560*/  SHFL.BFLY P1, R210, R212, R213, R214 ;  /* 0x0c0000d5d4d27389 */ /* 0x00006400000200d6 */
[----:B01----:R-:W-:Y:S05]  /*6570*/  ENDCOLLECTIVE ;  /* 0x000000000000791b */ /* 0x003fea0003800000 */
.L_x_21579:
[----:B------:R-:W-:Y:S05]  /*6580*/  BRA `(.L_x_21580) ;  /* 0xffffffd8007c7947 */ /* 0x000fea000383ffff */
.L_x_21581:
        /* <DEDUP_REMOVED lines=15> */
.L_x_71471:


//--------------------- .text._ZN10layer_norm13ln_fwd_kernelINS_13Kernel_traitsI13__nv_bfloat16S2_fS2_fjLj2048ELj1ELj4ELj1ELj16ENS_18Kernel_traits_baseILj2048ES2_S2_fS2_fjLj128EEEEELb0ELb1ELb0ELb0EEEvNS_9FwdParamsE --------------------------
	.section	.text._ZN10layer_norm13ln_fwd_kernelINS_13Kernel_traitsI13__nv_bfloat16S2_fS2_fjLj2048ELj1ELj4ELj1ELj16ENS_18Kernel_traits_baseILj2048ES2_S2_fS2_fjLj128EEEEELb0ELb1ELb0ELb0EEEvNS_9FwdParamsE,"ax",@progbits
	.align	128
        .global         _ZN10layer_norm13ln_fwd_kernelINS_13Kernel_traitsI13__nv_bfloat16S2_fS2_fjLj2048ELj1ELj4ELj1ELj16ENS_18Kernel_traits_baseILj2048ES2_S2_fS2_fjLj128EEEEELb0ELb1ELb0ELb0EEEvNS_9FwdParamsE
        .type           _ZN10layer_norm13ln_fwd_kernelINS_13Kernel_traitsI13__nv_bfloat16S2_fS2_fjLj2048ELj1ELj4ELj1ELj16ENS_18Kernel_traits_baseILj2048ES2_S2_fS2_fjLj128EEEEELb0ELb1ELb0ELb0EEEvNS_9FwdParamsE,@function
        .size           _ZN10layer_norm13ln_fwd_kernelINS_13Kernel_traitsI13__nv_bfloat16S2_fS2_fjLj2048ELj1ELj4ELj1ELj16ENS_18Kernel_traits_baseILj2048ES2_S2_fS2_fjLj128EEEEELb0ELb1ELb0ELb0EEEvNS_9FwdParamsE,(.L_x_71472 - _ZN10layer_norm13ln_fwd_kernelINS_13Kernel_traitsI13__nv_bfloat16S2_fS2_fjLj2048ELj1ELj4ELj1ELj16ENS_18Kernel_traits_baseILj2048ES2_S2_fS2_fjLj128EEEEELb0ELb1ELb0ELb0EEEvNS_9FwdParamsE)
        .other          _ZN10layer_norm13ln_fwd_kernelINS_13Kernel_traitsI13__nv_bfloat16S2_fS2_fjLj2048ELj1ELj4ELj1ELj16ENS_18Kernel_traits_baseILj2048ES2_S2_fS2_fjLj128EEEEELb0ELb1ELb0ELb0EEEvNS_9FwdParamsE,@"STO_CUDA_ENTRY STV_DEFAULT"
_ZN10layer_norm13ln_fwd_kernelINS_13Kernel_traitsI13__nv_bfloat16S2_fS2_fjLj2048ELj1ELj4ELj1ELj16ENS_18Kernel_traits_baseILj2048ES2_S2_fS2_fjLj128EEEEELb0ELb1ELb0ELb0EEEvNS_9FwdParamsE:
.text._ZN10layer_norm13ln_fwd_kernelINS_13Kernel_traitsI13__nv_bfloat16S2_fS2_fjLj2048ELj1ELj4ELj1ELj16ENS_18Kernel_traits_baseILj2048ES2_S2_fS2_fjLj128EEEEELb0ELb1ELb0ELb0EEEvNS_9FwdParamsE:
        /* <DEDUP_REMOVED lines=15> */
[----:B------:R-:W-:Y:S02]  /*00f0*/  LOP3.LUT R5, R4, 0x1f, RZ, 0xc0, !PT ;  /* 0x0000001f04057812 */ /* 0x000fe400078ec0ff */
[----:B------:R-:W-:Y:S02]  /*0100*/  LEA.HI.SX32 R0, R0, R3, 0x1d ;  /* 0x0000000300007211 */ /* 0x000fe400078feaff */
[----:B------:R-:W-:-:S02]  /*0110*/  LOP3.LUT R2, R2, UR4, RZ, 0xfc, !PT ;  /* 0x0000000402027c12 */ /* 0x000fc4000f8efcff */
[----:B------:R-:W-:Y:S01]  /*0120*/  MOV R3, R5 ;  /* 0x0000000500037202 */ /* 0x000fe20000000f00 */
        /* <DEDUP_REMOVED lines=90> */
.L_x_21583:
        /* <DEDUP_REMOVED lines=15> */
[----:B------:R-:W-:Y:S02]  /*07c0*/  @P6 LOP3.LUT R3, R3, 0x20, RZ, 0xfc, !PT ;  /* 0x0000002003036812 */ /* 0x000fe400078efcff */
[----:B------:R-:W-:Y:S02]  /*07d0*/  @P6 MOV R27, RZ ;  /* 0x000000ff001b6202 */ /* 0x000fe40000000f00 */
        /* <DEDUP_REMOVED lines=9> */
[----:B----4-:R-:W-:-:S05]  /*0870*/  @P4 IMAD.WIDE.U32 R12, R3, 0x10, R12 ;  /* 0x00000010030c4825 */ /* 0x010fca00078e000c */
[----:B------:R-:W5:Y:S02]  /*0880*/  @P4 LDG.E.128 R44, desc[UR6][R12.64] ;  /* 0x000000060c2c4981 */ /* 0x000f64000c1e1d00 */
[----:B------:R-:W4:Y:S01]  /*0890*/  @P2 LDC.64 R24, c[0x0][0x3d0] ;  /* 0x0000f400ff182b82 */ /* 0x000f220000000a00 */
[C---:B-1----:R-:W-:Y:S01]  /*08a0*/  @P4 IMAD.WIDE.U32 R14, R3.reuse, 0x10, R14 ;  /* 0x00000010030e4825 */ /* 0x042fe200078e000e */
[----:B------:R-:W-:-:S04]  /*08b0*/  @P4 IADD3 R3, PT, PT, R3, 0x20, RZ ;  /* 0x0000002003034810 */ /* 0x000fc80007ffe0ff */
        /* <DEDUP_REMOVED lines=8> */
[----:B------:R-:W3:Y:S08]  /*0940*/  @P1 LDC.64 R60, c[0x0][0x3e8] ;  /* 0x0000fa00ff3c1b82 */ /* 0x000ef00000000a00 */
[----:B------:R-:W0:Y:S01]  /*0950*/  @P0 LDC.64 R84, c[0x0][0x3e8] ;  /* 0x0000fa00ff540b82 */ /* 0x000e220000000a00 */
[----:B----4-:R-:W-:-:S04]  /*0960*/  @P2 IMAD.WIDE.U32 R24, R3, 0x10, R24 ;  /* 0x0000001003182825 */ /* 0x010fc800078e0018 */
[C---:B-1----:R-:W-:Y:S01]  /*0970*/  @P2 IMAD.WIDE.U32 R36, R3.reuse, 0x10, R36 ;  /* 0x0000001003242825 */ /* 0x042fe200078e0024 */
[----:B------:R-:W-:-:S03]  /*0980*/  @P2 IADD3 R3, PT, PT, R3, 0x20, RZ ;  /* 0x0000002003032810 */ /* 0x000fc60007ffe0ff */
[----:B------:R-:W-:Y:S01]  /*0990*/  HFMA2 R98, -RZ, RZ, 0, 0 ;  /* 0x00000000ff627431 */ /* 0x000fe200000001ff */
[----:B------:R-:W1:Y:S01]  /*09a0*/  @P0 LDC.64 R72, c[0x0][0x3d0] ;  /* 0x0000f400ff480b82 */ /* 0x000e620000000a00 */
[----:B------:R-:W-:Y:S01]  /*09b0*/  ISETP.GE.U32.AND P6, PT, R0, 0x100, PT ;  /* 0x000001000000780c */ /* 0x000fe20003fc6070 */
[----:B------:R-:W-:Y:S02]  /*09c0*/  HFMA2 R74, -RZ, RZ, 0, 0 ;  /* 0x00000000ff4a7431 */ /* 0x000fe400000001ff */
[----:B--2---:R-:W-:-:S04]  /*09d0*/  @P1 IMAD.WIDE.U32 R48, R3, 0x10, R48 ;  /* 0x0000001003301825 */ /* 0x004fc800078e0030 */
[----:B------:R-:W-:Y:S01]  /*09e0*/  HFMA2 R50, -RZ, RZ, 0, 0 ;  /* 0x00000000ff327431 */ /* 0x000fe200000001ff */
[----:B------:R2:W5:Y:S01]  /*09f0*/  @P2 LDG.E.128 R68, desc[UR6][R24.64] ;  /* 0x0000000618442981 */ /* 0x000562000c1e1d00 */
[C---:B---3--:R-:W-:Y:S01]  /*0a00*/  @P1 IMAD.WIDE.U32 R60, R3.reuse, 0x10, R60 ;  /* 0x00000010033c1825 */ /* 0x048fe200078e003c */
[----:B------:R-:W-:-:S03]  /*0a10*/  @P1 IADD3 R3, PT, PT, R3, 0x20, RZ ;  /* 0x0000002003031810 */ /* 0x000fc60007ffe0ff */
[----:B------:R-:W-:Y:S01]  /*0a20*/  HFMA2 R26, -RZ, RZ, 0, 0 ;  /* 0x00000000ff1a7431 */ /* 0x000fe200000001ff */
[----:B------:R-:W5:Y:S01]  /*0a30*/  @P2 LDG.E.128 R76, desc[UR6][R36.64] ;  /* 0x00000006244c2981 */ /* 0x000f62000c1e1d00 */
[----:B------:R-:W-:Y:S02]  /*0a40*/  CS2R R96, SRZ ;  /* 0x0000000000607805 */ /* 0x000fe4000001ff00 */
[----:B------:R-:W-:Y:S01]  /*0a50*/  MOV R86, RZ ;  /* 0x000000ff00567202 */ /* 0x000fe20000000f00 */
[----:B------:R3:W5:Y:S01]  /*0a60*/  @P1 LDG.E.128 R80, desc[UR6][R48.64] ;  /* 0x0000000630501981 */ /* 0x000762000c1e1d00 */
[C---:B0-----:R-:W-:Y:S01]  /*0a70*/  @P0 IMAD.WIDE.U32 R4, R3.reuse, 0x10, R84 ;  /* 0x0000001003040825 */ /* 0x041fe200078e0054 */
[----:B------:R-:W-:Y:S02]  /*0a80*/  MOV R62, RZ ;  /* 0x000000ff003e7202 */ /* 0x000fe40000000f00 */
[----:B--2---:R-:W-:Y:S01]  /*0a90*/  CS2R R24, SRZ ;  /* 0x0000000000187805 */ /* 0x004fe2000001ff00 */
[----:B------:R0:W5:Y:S04]  /*0aa0*/  @P1 LDG.E.128 R88, desc[UR6][R60.64] ;  /* 0x000000063c581981 */ /* 0x000168000c1e1d00 */
[----:B------:R-:W5:Y:S01]  /*0ab0*/  @P0 LDG.E.128 R100, desc[UR6][R4.64] ;  /* 0x0000000604640981 */ /* 0x000f62000c1e1d00 */
[----:B-1----:R-:W-:Y:S01]  /*0ac0*/  @P0 IMAD.WIDE.U32 R72, R3, 0x10, R72 ;  /* 0x0000001003480825 */ /* 0x002fe200078e0048 */
[----:B------:R-:W-:-:S02]  /*0ad0*/  CS2R R84, SRZ ;  /* 0x0000000000547805 */ /* 0x000fc4000001ff00 */
[----:B---3--:R-:W-:Y:S02]  /*0ae0*/  CS2R R48, SRZ ;  /* 0x0000000000307805 */ /* 0x008fe4000001ff00 */
[----:B------:R-:W-:Y:S02]  /*0af0*/  MOV R38, RZ ;  /* 0x000000ff00267202 */ /* 0x000fe40000000f00 */
[----:B------:R-:W-:Y:S01]  /*0b00*/  CS2R R36, SRZ ;  /* 0x0000000000247805 */ /* 0x000fe2000001ff00 */
[----:B------:R1:W5:Y:S01]  /*0b10*/  @P0 LDG.E.128 R92, desc[UR6][R72.64] ;  /* 0x00000006485c0981 */ /* 0x000362000c1e1d00 */
[----:B0-----:R-:W-:Y:S02]  /*0b20*/  CS2R R60, SRZ ;  /* 0x00000000003c7805 */ /* 0x001fe4000001ff00 */
[----:B------:R-:W-:Y:S02]  /*0b30*/  @P5 MOV R39, RZ ;  /* 0x000000ff00275202 */ /* 0x000fe40000000f00 */
[----:B------:R-:W-:-:S02]  /*0b40*/  @P4 MOV R51, RZ ;  /* 0x000000ff00334202 */ /* 0x000fc40000000f00 */
[----:B------:R-:W-:Y:S02]  /*0b50*/  @P3 MOV R63, RZ ;  /* 0x000000ff003f3202 */ /* 0x000fe40000000f00 */
[----:B------:R-:W-:Y:S02]  /*0b60*/  @P2 MOV R75, RZ ;  /* 0x000000ff004b2202 */ /* 0x000fe40000000f00 */
[----:B-1----:R-:W-:Y:S02]  /*0b70*/  CS2R R72, SRZ ;  /* 0x0000000000487805 */ /* 0x002fe4000001ff00 */
[----:B------:R-:W-:Y:S02]  /*0b80*/  @P1 MOV R87, RZ ;  /* 0x000000ff00571202 */ /* 0x000fe40000000f00 */
        /* <DEDUP_REMOVED lines=25> */
.L_x_21584:
[----:B------:R-:W-:Y:S05]  /*0d20*/  BSYNC.RECONVERGENT B0 ;  /* 0x0000000000007941 */ /* 0x000fea0003800200 */
.L_x_21582:
        /* <DEDUP_REMOVED lines=94> */
[----:B------:R1:W-:Y:S01]  /*1310*/  STL.S16 [R1], R19 ;  /* 0x0000001301007387 */ /* 0x0003e20000100600 */
        /* <DEDUP_REMOVED lines=39> */
.L_x_21634:
[----:B------:R-:W0:Y:S01]  /*1590*/  @UP0 LDCU.64 UR4, c[0x0][0x3e0] ;  /* 0x00007c00ff0407ac */ /* 0x000e220008000a00 */
[----:B------:R-:W-:Y:S01]  /*15a0*/  PLOP3.LUT P0, PT, PT, PT, UP0, 0x80, 0x8 ;  /* 0x000000000008781c */ /* 0x000fe20003f0f008 */
[----:B------:R-:W-:Y:S01]  /*15b0*/  HFMA2 R188, -RZ, RZ, 0, 1.1920928955078125e-07 ;  /* 0x00000002ffbc7431 */ /* 0x000fe200000001ff */
[----:B------:R-:W-:-:S11]  /*15c0*/  PLOP3.LUT P1, PT, PT, PT, UP0, 0x80, 0x8 ;  /* 0x000000000008781c */ /* 0x000fd60003f2f008 */
[----:B0-----:R-:W-:-:S06]  /*15d0*/  @P0 IMAD.WIDE R188, R2, R188, UR4 ;  /* 0x0000000402bc0e25 */ /* 0x001fcc000f8e02bc */
[----:B------:R0:W2:Y:S01]  /*15e0*/  @P1 LDG.E.U16 R189, desc[UR6][R188.64] ;  /* 0x00000006bcbd1981 */ /* 0x0000a2000c1e1500 */
[----:B------:R-:W-:Y:S01]  /*15f0*/  PLOP3.LUT P0, PT, PT, PT, UP0, 0x80, 0x8 ;  /* 0x000000000008781c */ /* 0x000fe20003f0f008 */
[----:B------:R-:W-:Y:S01]  /*1600*/  IMAD R19, R2, UR12, RZ ;  /* 0x0000000c02137c24 */ /* 0x000fe2000f8e02ff */
[----:B------:R-:W-:Y:S01]  /*1610*/  ISETP.GE.U32.AND P5, PT, R0, 0x20, PT ;  /* 0x000000200000780c */ /* 0x000fe20003fa6070 */
[----:B------:R-:W1:Y:S01]  /*1620*/  S2R R190, SR_TID.X ;  /* 0x0000000000be7919 */ /* 0x000e620000002100 */
[----:B------:R-:W-:Y:S01]  /*1630*/  BSSY.RECONVERGENT B0, `(.L_x_21585) ;  /* 0x0000061000007945 */ /* 0x000fe20003800200 */
[----:B0-----:R-:W-:Y:S02]  /*1640*/  MOV R188, 0x3f800000 ;  /* 0x3f80000000bc7802 */ /* 0x001fe40000000f00 */
[----:B-1----:R-:W-:-:S06]  /*1650*/  LOP3.LUT R190, R190, 0x1f, RZ, 0xc0, !PT ;  /* 0x0000001fbebe7812 */ /* 0x002fcc00078ec0ff */
[----:B--2---:R-:W-:Y:S02]  /*1660*/  @P0 SHF.L.U32 R188, R189, 0x10, RZ ;  /* 0x00000010bdbc0819 */ /* 0x004fe400000006ff */
[----:B------:R-:W-:-:S04]  /*1670*/  SHF.R.S32.HI R189, RZ, 0x1f, R19 ;  /* 0x0000001fffbd7819 */ /* 0x000fc80000011413 */
[----:B------:R-:W-:-:S04]  /*1680*/  LEA.HI R19, R189, R19, RZ, 0x3 ;  /* 0x00000013bd137211 */ /* 0x000fc800078f18ff */
        /* <DEDUP_REMOVED lines=11> */
[----:B------:R-:W2:Y:S04]  /*1740*/  LDG.E.128 R116, desc[UR6][R120.64] ;  /* 0x0000000678747981 */ /* 0x000ea8000c1e1d00 */
[----:B------:R-:W3:Y:S01]  /*1750*/  LDG.E.128 R120, desc[UR6][R120.64+0x10] ;  /* 0x0000100678787981 */ /* 0x000ee2000c1e1d00 */
[----:B-----5:R-:W-:Y:S02]  /*1760*/  PRMT R125, R128, 0x7632, R125 ;  /* 0x00007632807d7816 */ /* 0x020fe4000000007d */
[----:B------:R-:W-:Y:S02]  /*1770*/  PRMT R126, R129, 0x7632, R126 ;  /* 0x00007632817e7816 */ /* 0x000fe4000000007e */
[----:B------:R-:W-:Y:S02]  /*1780*/  SHF.L.U32 R125, R125, 0x10, RZ ;  /* 0x000000107d7d7819 */ /* 0x000fe400000006ff */
[----:B------:R-:W-:-:S02]  /*1790*/  SHF.L.U32 R127, R18, 0x10, RZ ;  /* 0x00000010127f7819 */ /* 0x000fc400000006ff */
[----:B------:R-:W-:Y:S01]  /*17a0*/  SHF.L.U32 R126, R126, 0x10, RZ ;  /* 0x000000107e7e7819 */ /* 0x000fe200000006ff */
[-C--:B------:R-:W-:Y:S01]  /*17b0*/  FMUL.FTZ R125, R125, R188.reuse ;  /* 0x000000bc7d7d7220 */ /* 0x080fe20000410000 */
[----:B------:R-:W-:Y:S02]  /*17c0*/  SHF.L.U32 R124, R128, 0x10, RZ ;  /* 0x00000010807c7819 */ /* 0x000fe400000006ff */
[----:B------:R-:W-:Y:S02]  /*17d0*/  SHF.L.U32 R129, R129, 0x10, RZ ;  /* 0x0000001081817819 */ /* 0x000fe400000006ff */
[----:B------:R-:W-:Y:S01]  /*17e0*/  SHF.L.U32 R128, R28, 0x10, RZ ;  /* 0x000000101c807819 */ /* 0x000fe200000006ff */
[-C--:B------:R-:W-:Y:S01]  /*17f0*/  FMUL.FTZ R124, R124, R188.reuse ;  /* 0x000000bc7c7c7220 */ /* 0x080fe20000410000 */
[----:B------:R-:W-:Y:S01]  /*1800*/  SHF.L.U32 R189, R16, 0x10, RZ ;  /* 0x0000001010bd7819 */ /* 0x000fe200000006ff */
[-C--:B------:R-:W-:Y:S01]  /*1810*/  FMUL.FTZ R129, R129, R188.reuse ;  /* 0x000000bc81817220 */ /* 0x080fe20000410000 */
[----:B------:R-:W-:Y:S01]  /*1820*/  SHF.L.U32 R190, R30, 0x10, RZ ;  /* 0x000000101ebe7819 */ /* 0x000fe200000006ff */
[----:B--2---:R-:W-:Y:S01]  /*1830*/  FFMA.FTZ R125, R125, R127, R117 ;  /* 0x0000007f7d7d7223 */ /* 0x004fe20000010075 */
[----:B------:R-:W-:Y:S01]  /*1840*/  FMUL.FTZ R127, R126, R188 ;  /* 0x000000bc7e7f7220 */ /* 0x000fe20000410000 */
[----:B------:R-:W-:Y:S01]  /*1850*/  SHF.L.U32 R126, R29, 0x10, RZ ;  /* 0x000000101d7e7819 */ /* 0x000fe200000006ff */
[----:B------:R-:W-:Y:S01]  /*1860*/  FFMA.FTZ R124, R124, R128, R116 ;  /* 0x000000807c7c7223 */ /* 0x000fe20000010074 */
[----:B------:R-:W-:-:S03]  /*1870*/  SHF.L.U32 R128, R17, 0x10, RZ ;  /* 0x0000001011807819 */ /* 0x000fc600000006ff */
[----:B------:R-:W-:Y:S01]  /*1880*/  FFMA.FTZ R126, R129, R126, R118 ;  /* 0x0000007e817e7223 */ /* 0x000fe20000010076 */
[C---:B------:R-:W-:Y:S01]  /*1890*/  PRMT R129, R130.reuse, 0x7632, R129 ;  /* 0x0000763282817816 */ /* 0x040fe20000000081 */
[----:B------:R-:W-:Y:S01]  /*18a0*/  FFMA.FTZ R127, R127, R128, R119 ;  /* 0x000000807f7f7223 */ /* 0x000fe20000010077 */
[----:B------:R-:W-:Y:S02]  /*18b0*/  SHF.L.U32 R128, R130, 0x10, RZ ;  /* 0x0000001082807819 */ /* 0x000fe400000006ff */
[----:B------:R-:W-:Y:S02]  /*18c0*/  SHF.L.U32 R129, R129, 0x10, RZ ;  /* 0x0000001081817819 */ /* 0x000fe400000006ff */
[C---:B------:R-:W-:Y:S01]  /*18d0*/  PRMT R130, R131.reuse, 0x7632, R130 ;  /* 0x0000763283827816 */ /* 0x040fe20000000082 */
[-C--:B------:R-:W-:Y:S01]  /*18e0*/  FMUL.FTZ R128, R128, R188.reuse ;  /* 0x000000bc80807220 */ /* 0x080fe20000410000 */
[----:B------:R-:W-:Y:S01]  /*18f0*/  SHF.L.U32 R131, R131, 0x10, RZ ;  /* 0x0000001083837819 */ /* 0x000fe200000006ff */
[----:B------:R-:W-:Y:S01]  /*1900*/  FMUL.FTZ R129, R129, R188 ;  /* 0x000000bc81817220 */ /* 0x000fe20000410000 */
[----:B------:R-:W-:Y:S01]  /*1910*/  SHF.L.U32 R130, R130, 0x10, RZ ;  /* 0x0000001082827819 */ /* 0x000fe200000006ff */
[----:B---3--:R-:W-:Y:S01]  /*1920*/  FFMA.FTZ R128, R128, R190, R120 ;  /* 0x000000be80807223 */ /* 0x008fe20000010078 */
[----:B------:R-:W-:Y:S01]  /*1930*/  SHF.L.U32 R190, R15, 0x10, RZ ;  /* 0x000000100fbe7819 */ /* 0x000fe200000006ff */
[----:B------:R-:W-:Y:S01]  /*1940*/  FFMA.FTZ R129, R129, R189, R121 ;  /* 0x000000bd81817223 */ /* 0x000fe20000010079 */
[-C--:B------:R-:W-:Y:S01]  /*1950*/  FMUL.FTZ R189, R131, R188.reuse ;  /* 0x000000bc83bd7220 */ /* 0x080fe20000410000 */
[----:B------:R-:W-:Y:S01]  /*1960*/  FMUL.FTZ R131, R130, R188 ;  /* 0x000000bc82837220 */ /* 0x000fe20000410000 */
[----:B------:R-:W-:-:S03]  /*1970*/  SHF.L.U32 R130, R31, 0x10, RZ ;  /* 0x000000101f827819 */ /* 0x000fc600000006ff */
[----:B------:R-:W-:Y:S02]  /*1980*/  FFMA.FTZ R131, R131, R190, R123 ;  /* 0x000000be83837223 */ /* 0x000fe4000001007b */
[----:B------:R-:W-:Y:S01]  /*1990*/  FFMA.FTZ R130, R189, R130, R122 ;  /* 0x00000082bd827223 */ /* 0x000fe2000001007a */
[----:B------:R-:W-:Y:S06]  /*19a0*/  BRA `(.L_x_21588) ;  /* 0x0000000000907947 */ /* 0x000fec0003800000 */
.L_x_21587:
[C---:B-----5:R-:W-:Y:S02]  /*19b0*/  SHF.L.U32 R124, R128.reuse, 0x10, RZ ;  /* 0x00000010807c7819 */ /* 0x060fe400000006ff */
[----:B------:R-:W-:Y:S02]  /*19c0*/  PRMT R125, R128, 0x7632, R125 ;  /* 0x00007632807d7816 */ /* 0x000fe4000000007d */
[----:B------:R-:W-:Y:S01]  /*19d0*/  SHF.L.U32 R126, R28, 0x10, RZ ;  /* 0x000000101c7e7819 */ /* 0x000fe200000006ff */
[----:B------:R-:W-:Y:S01]  /*19e0*/  FMUL.FTZ R124, R124, R188 ;  /* 0x000000bc7c7c7220 */ /* 0x000fe20000410000 */
[----:B------:R-:W-:Y:S02]  /*19f0*/  SHF.L.U32 R125, R125, 0x10, RZ ;  /* 0x000000107d7d7819 */ /* 0x000fe400000006ff */
[----:B------:R-:W-:Y:S01]  /*1a00*/  PRMT R127, R129, 0x7632, R127 ;  /* 0x00007632817f7816 */ /* 0x000fe2000000007f */
[----:B------:R-:W-:Y:S01]  /*1a10*/  FMUL.FTZ R124, R124, R126 ;  /* 0x0000007e7c7c7220 */ /* 0x000fe20000410000 */
[----:B------:R-:W-:Y:S01]  /*1a20*/  SHF.L.U32 R126, R18, 0x10, RZ ;  /* 0x00000010127e7819 */ /* 0x000fe200000006ff */
[----:B------:R-:W-:Y:S01]  /*1a30*/  FMUL.FTZ R125, R125, R188 ;  /* 0x000000bc7d7d7220 */ /* 0x000fe20000410000 */
[----:B------:R-:W-:-:S02]  /*1a40*/  SHF.L.U32 R128, R29, 0x10, RZ ;  /* 0x000000101d807819 */ /* 0x000fc400000006ff */
[----:B------:R-:W-:Y:S01]  /*1a50*/  SHF.L.U32 R127, R127, 0x10, RZ ;  /* 0x000000107f7f7819 */ /* 0x000fe200000006ff */
[----:B------:R-:W-:Y:S01]  /*1a60*/  FMUL.FTZ R125, R125, R126 ;  /* 0x0000007e7d7d7220 */ /* 0x000fe20000410000 */
[----:B------:R-:W-:Y:S02]  /*1a70*/  SHF.L.U32 R126, R129, 0x10, RZ ;  /* 0x00000010817e7819 */ /* 0x000fe400000006ff */
[----:B------:R-:W-:Y:S01]  /*1a80*/  PRMT R129, R130, 0x7632, R129 ;  /* 0x0000763282817816 */ /* 0x000fe20000000081 */
[-C--:B------:R-:W-:Y:S01]  /*1a90*/  FMUL.FTZ R127, R127, R188.reuse ;  /* 0x000000bc7f7f7220 */ /* 0x080fe20000410000 */
[----:B------:R-:W-:Y:S01]  /*1aa0*/  SHF.L.U32 R189, R31, 0x10, RZ ;  /* 0x000000101fbd7819 */ /* 0x000fe200000006ff */
[----:B------:R-:W-:Y:S01]  /*1ab0*/  FMUL.FTZ R126, R126, R188 ;  /* 0x000000bc7e7e7220 */ /* 0x000fe20000410000 */
[----:B------:R-:W-:-:S03]  /*1ac0*/  SHF.L.U32 R129, R129, 0x10, RZ ;  /* 0x0000001081817819 */ /* 0x000fc600000006ff */
[----:B------:R-:W-:Y:S01]  /*1ad0*/  FMUL.FTZ R126, R126, R128 ;  /* 0x000000807e7e7220 */ /* 0x000fe20000410000 */
[----:B------:R-:W-:Y:S01]  /*1ae0*/  SHF.L.U32 R128, R17, 0x10, RZ ;  /* 0x0000001011807819 */ /* 0x000fe200000006ff */
[----:B------:R-:W-:-:S04]  /*1af0*/  FMUL.FTZ R129, R129, R188 ;  /* 0x000000bc81817220 */ /* 0x000fc80000410000 */
[----:B------:R-:W-:Y:S01]  /*1b00*/  FMUL.FTZ R127, R127, R128 ;  /* 0x000000807f7f7220 */ /* 0x000fe20000410000 */
[----:B------:R-:W-:Y:S02]  /*1b10*/  SHF.L.U32 R128, R130, 0x10, RZ ;  /* 0x0000001082807819 */ /* 0x000fe400000006ff */
[----:B------:R-:W-:-:S03]  /*1b20*/  SHF.L.U32 R130, R30, 0x10, RZ ;  /* 0x000000101e827819 */ /* 0x000fc600000006ff */
[----:B------:R-:W-:-:S04]  /*1b30*/  FMUL.FTZ R128, R128, R188 ;  /* 0x000000bc80807220 */ /* 0x000fc80000410000 */
[----:B------:R-:W-:Y:S01]  /*1b40*/  FMUL.FTZ R128, R128, R130 ;  /* 0x0000008280807220 */ /* 0x000fe20000410000 */
[----:B------:R-:W-:-:S05]  /*1b50*/  SHF.L.U32 R130, R16, 0x10, RZ ;  /* 0x0000001010827819 */ /* 0x000fca00000006ff */
[----:B------:R-:W-:Y:S01]  /*1b60*/  FMUL.FTZ R129, R129, R130 ;  /* 0x0000008281817220 */ /* 0x000fe20000410000 */
[C---:B------:R-:W-:Y:S02]  /*1b70*/  SHF.L.U32 R130, R131.reuse, 0x10, RZ ;  /* 0x0000001083827819 */ /* 0x040fe400000006ff */
[----:B------:R-:W-:-:S03]  /*1b80*/  PRMT R131, R131, 0x7632, R131 ;  /* 0x0000763283837816 */ /* 0x000fc60000000083 */
[----:B------:R-:W-:Y:S01]  /*1b90*/  FMUL.FTZ R130, R130, R188 ;  /* 0x000000bc82827220 */ /* 0x000fe20000410000 */
[----:B------:R-:W-:-:S03]  /*1ba0*/  SHF.L.U32 R131, R131, 0x10, RZ ;  /* 0x0000001083837819 */ /* 0x000fc600000006ff */
[----:B------:R-:W-:Y:S01]  /*1bb0*/  FMUL.FTZ R130, R130, R189 ;  /* 0x000000bd82827220 */ /* 0x000fe20000410000 */
[----:B------:R-:W-:Y:S01]  /*1bc0*/  SHF.L.U32 R189, R15, 0x10, RZ ;  /* 0x000000100fbd7819 */ /* 0x000fe200000006ff */
[----:B------:R-:W-:-:S04]  /*1bd0*/  FMUL.FTZ R131, R131, R188 ;  /* 0x000000bc83837220 */ /* 0x000fc80000410000 */
[----:B------:R-:W-:-:S07]  /*1be0*/  FMUL.FTZ R131, R131, R189 ;  /* 0x000000bd83837220 */ /* 0x000fce0000410000 */
.L_x_21588:
[----:B------:R-:W0:Y:S01]  /*1bf0*/  LDC.64 R190, c[0x0][0x3a8] ;  /* 0x0000ea00ffbe7b82 */ /* 0x000e220000000a00 */
[C---:B------:R-:W-:Y:S01]  /*1c00*/  IADD3 R189, PT, PT, R19.reuse, 0x20, RZ ;  /* 0x0000002013bd7810 */ /* 0x040fe20007ffe0ff */
[----:B0-----:R-:W-:-:S05]  /*1c10*/  IMAD.WIDE.U32 R190, R19, 0x20, R190 ;  /* 0x0000002013be7825 */ /* 0x001fca00078e00be */
[----:B------:R0:W-:Y:S04]  /*1c20*/  STG.E.128 desc[UR6][R190.64], R124 ;  /* 0x0000007cbe007986 */ /* 0x0001e8000c101d06 */
[----:B------:R0:W-:Y:S02]  /*1c30*/  STG.E.128 desc[UR6][R190.64+0x10], R128 ;  /* 0x00001080be007986 */ /* 0x0001e4000c101d06 */
.L_x_21586:
[----:B------:R-:W-:Y:S05]  /*1c40*/  BSYNC.RECONVERGENT B0 ;  /* 0x0000000000007941 */ /* 0x000fea0003800200 */
.L_x_21585:
[----:B------:R-:W-:Y:S01]  /*1c50*/  ISETP.GE.U32.AND P0, PT, R0, 0x40, PT ;  /* 0x000000400000780c */ /* 0x000fe20003f06070 */
[----:B------:R-:W-:Y:S01]  /*1c60*/  BSSY.RECONVERGENT B0, `(.L_x_21589) ;  /* 0x000005c000007945 */ /* 0x000fe20003800200 */
[----:B------:R-:W-:-:S11]  /*1c70*/  LOP3.LUT R192, R192, 0xfffffdff, RZ, 0xc0, !PT ;  /* 0xfffffdffc0c07812 */ /* 0x000fd600078ec0ff */
[----:B------:R-:W-:Y:S01]  /*1c80*/  @P0 LOP3.LUT R192, R192, 0x200, RZ, 0xfc, !PT ;  /* 0x00000200c0c00812 */ /* 0x000fe200078efcff */
[----:B------:R-:W-:Y:S06]  /*1c90*/  @!P0 BRA `(.L_x_21590) ;  /* 0x0000000400608947 */ /* 0x000fec0003800000 */
[----:B------:R-:W-:Y:S01]  /*1ca0*/  ISETP.NE.U32.AND P0, PT, RZ, UR8, PT ;  /* 0x00000008ff007c0c */ /* 0x000fe2000bf05070 */
[----:B------:R-:W1:Y:S03]  /*1cb0*/  LDC.64 R136, c[0x0][0x390] ;  /* 0x0000e400ff887b82 */ /* 0x000e660000000a00 */
[----:B------:R-:W-:-:S13]  /*1cc0*/  ISETP.NE.AND.EX P0, PT, RZ, UR9, PT, P0 ;  /* 0x00000009ff007c0c */ /* 0x000fda000bf05300 */
[----:B------:R-:W2:Y:S01]  /*1cd0*/  @P0 LDC.64 R132, c[0x0][0x3a0] ;  /* 0x0000e800ff840b82 */ /* 0x000ea20000000a00 */
[----:B-1----:R-:W-:-:S06]  /*1ce0*/  IMAD.WIDE.U32 R136, R189, 0x10, R136 ;  /* 0x00000010bd887825 */ /* 0x002fcc00078e0088 */
[----:B------:R-:W5:Y:S01]  /*1cf0*/  LDG.E.128 R136, desc[UR6][R136.64] ;  /* 0x0000000688887981 */ /* 0x000f62000c1e1d00 */
[----:B--2---:R-:W-:-:S05]  /*1d00*/  @P0 IMAD.WIDE.U32 R132, R189, 0x20, R132 ;  /* 0x00000020bd840825 */ /* 0x004fca00078e0084 */
[----:B------:R1:W5:Y:S04]  /*1d10*/  @P0 LDG.E.128 R116, desc[UR6][R132.64] ;  /* 0x0000000684740981 */ /* 0x000368000c1e1d00 */
[----:B------:R1:W5:Y:S01]  /*1d20*/  @P0 LDG.E.128 R120, desc[UR6][R132.64+0x10] ;  /* 0x0000100684780981 */ /* 0x000362000c1e1d00 */
[----:B------:R-:W-:Y:S05]  /*1d30*/  @!P0 BRA `(.L_x_21591) ;  /* 0x0000000000948947 */ /* 0x000fea0003800000 */
[C---:B-1---5:R-:W-:Y:S02]  /*1d40*/  SHF.L.U32 R132, R136.reuse, 0x10, RZ ;  /* 0x0000001088847819 */ /* 0x062fe400000006ff */
        /* <DEDUP_REMOVED lines=9> */
[----:B------:R-:W-:Y:S01]  /*1de0*/  SHF.L.U32 R135, R135, 0x10, RZ ;  /* 0x0000001087877819 */ /* 0x000fe200000006ff */
[----:B------:R-:W-:Y:S01]  /*1df0*/  FFMA.FTZ R133, R133, R134, R117 ;  /* 0x0000008685857223 */ /* 0x000fe20000010075 */
[----:B------:R-:W-:Y:S02]  /*1e00*/  SHF.L.U32 R134, R137, 0x10, RZ ;  /* 0x0000001089867819 */ /* 0x000fe400000006ff */
[----:B------:R-:W-:Y:S01]  /*1e10*/  PRMT R137, R138, 0x7632, R137 ;  /* 0x000076328a897816 */ /* 0x000fe20000000089 */
[-C--:B------:R-:W-:Y:S01]  /*1e20*/  FMUL.FTZ R135, R135, R188.reuse ;  /* 0x000000bc87877220 */ /* 0x080fe20000410000 */
[----:B0-----:R-:W-:Y:S01]  /*1e30*/  SHF.L.U32 R190, R43, 0x10, RZ ;  /* 0x000000102bbe7819 */ /* 0x001fe200000006ff */
[----:B------:R-:W-:Y:S01]  /*1e40*/  FMUL.FTZ R134, R134, R188 ;  /* 0x000000bc86867220 */ /* 0x000fe20000410000 */
[----:B------:R-:W-:-:S03]  /*1e50*/  SHF.L.U32 R137, R137, 0x10, RZ ;  /* 0x0000001089897819 */ /* 0x000fc600000006ff */
[----:B------:R-:W-:Y:S01]  /*1e60*/  FFMA.FTZ R134, R134, R136, R118 ;  /* 0x0000008886867223 */ /* 0x000fe20000010076 */
[----:B------:R-:W-:Y:S01]  /*1e70*/  SHF.L.U32 R136, R13, 0x10, RZ ;  /* 0x000000100d887819 */ /* 0x000fe200000006ff */
[----:B------:R-:W-:-:S04]  /*1e80*/  FMUL.FTZ R137, R137, R188 ;  /* 0x000000bc89897220 */ /* 0x000fc80000410000 */
[----:B------:R-:W-:Y:S01]  /*1e90*/  FFMA.FTZ R135, R135, R136, R119 ;  /* 0x0000008887877223 */ /* 0x000fe20000010077 */
[----:B------:R-:W-:Y:S02]  /*1ea0*/  SHF.L.U32 R136, R138, 0x10, RZ ;  /* 0x000000108a887819 */ /* 0x000fe400000006ff */
[----:B------:R-:W-:-:S03]  /*1eb0*/  SHF.L.U32 R138, R42, 0x10, RZ ;  /* 0x000000102a8a7819 */ /* 0x000fc600000006ff */
[----:B------:R-:W-:-:S04]  /*1ec0*/  FMUL.FTZ R136, R136, R188 ;  /* 0x000000bc88887220 */ /* 0x000fc80000410000 */
[----:B------:R-:W-:Y:S01]  /*1ed0*/  FFMA.FTZ R136, R136, R138, R120 ;  /* 0x0000008a88887223 */ /* 0x000fe20000010078 */
[----:B------:R-:W-:-:S05]  /*1ee0*/  SHF.L.U32 R138, R12, 0x10, RZ ;  /* 0x000000100c8a7819 */ /* 0x000fca00000006ff */
[----:B------:R-:W-:Y:S01]  /*1ef0*/  FFMA.FTZ R137, R137, R138, R121 ;  /* 0x0000008a89897223 */ /* 0x000fe20000010079 */
[C---:B------:R-:W-:Y:S02]  /*1f00*/  SHF.L.U32 R138, R139.reuse, 0x10, RZ ;  /* 0x000000108b8a7819 */ /* 0x040fe400000006ff */
[----:B------:R-:W-:-:S03]  /*1f10*/  PRMT R139, R139, 0x7632, R139 ;  /* 0x000076328b8b7816 */ /* 0x000fc6000000008b */
[----:B------:R-:W-:Y:S01]  /*1f20*/  FMUL.FTZ R138, R138, R188 ;  /* 0x000000bc8a8a7220 */ /* 0x000fe20000410000 */
[----:B------:R-:W-:-:S03]  /*1f30*/  SHF.L.U32 R139, R139, 0x10, RZ ;  /* 0x000000108b8b7819 */ /* 0x000fc600000006ff */
[----:B------:R-:W-:Y:S01]  /*1f40*/  FFMA.FTZ R138, R138, R190, R122 ;  /* 0x000000be8a8a7223 */ /* 0x000fe2000001007a */
[----:B------:R-:W-:Y:S01]  /*1f50*/  SHF.L.U32 R190, R11, 0x10, RZ ;  /* 0x000000100bbe7819 */ /* 0x000fe200000006ff */
[----:B------:R-:W-:-:S04]  /*1f60*/  FMUL.FTZ R139, R139, R188 ;  /* 0x000000bc8b8b7220 */ /* 0x000fc80000410000 */
[----:B------:R-:W-:Y:S01]  /*1f70*/  FFMA.FTZ R139, R139, R190, R123 ;  /* 0x000000be8b8b7223 */ /* 0x000fe2000001007b */
[----:B------:R-:W-:Y:S06]  /*1f80*/  BRA `(.L_x_21592) ;  /* 0x0000000000907947 */ /* 0x000fec0003800000 */
.L_x_21591:
[C---:B-1---5:R-:W-:Y:S02]  /*1f90*/  SHF.L.U32 R132, R136.reuse, 0x10, RZ ;  /* 0x0000001088847819 */ /* 0x062fe400000006ff */
        /* <DEDUP_REMOVED lines=14> */
[----:B0-----:R-:W-:Y:S01]  /*2080*/  SHF.L.U32 R190, R43, 0x10, RZ ;  /* 0x000000102bbe7819 */ /* 0x001fe200000006ff */
        /* <DEDUP_REMOVED lines=20> */
.L_x_21592:
[----:B------:R-:W0:Y:S02]  /*21d0*/  LDC.64 R190, c[0x0][0x3a8] ;  /* 0x0000ea00ffbe7b82 */ /* 0x000e240000000a00 */
[C---:B0-----:R-:W-:Y:S01]  /*21e0*/  IMAD.WIDE.U32 R190, R189.reuse, 0x20, R190 ;  /* 0x00000020bdbe7825 */ /* 0x041fe200078e00be */
[----:B------:R-:W-:-:S04]  /*21f0*/  IADD3 R189, PT, PT, R189, 0x20, RZ ;  /* 0x00000020bdbd7810 */ /* 0x000fc80007ffe0ff */
[----:B------:R1:W-:Y:S04]  /*2200*/  STG.E.128 desc[UR6][R190.64], R132 ;  /* 0x00000084be007986 */ /* 0x0003e8000c101d06 */
[----:B------:R1:W-:Y:S02]  /*2210*/  STG.E.128 desc[UR6][R190.64+0x10], R136 ;  /* 0x00001088be007986 */ /* 0x0003e4000c101d06 */
.L_x_21590:
[----:B------:R-:W-:Y:S05]  /*2220*/  BSYNC.RECONVERGENT B0 ;  /* 0x0000000000007941 */ /* 0x000fea0003800200 */
.L_x_21589:
[----:B------:R-:W-:Y:S01]  /*2230*/  ISETP.GE.U32.AND P0, PT, R0, 0x60, PT ;  /* 0x000000600000780c */ /* 0x000fe20003f06070 */
[----:B------:R-:W-:Y:S01]  /*2240*/  BSSY.RECONVERGENT B0, `(.L_x_21593) ;  /* 0x000005c000007945 */ /* 0x000fe20003800200 */
[----:B------:R-:W-:-:S11]  /*2250*/  LOP3.LUT R192, R192, 0xfffffeff, RZ, 0xc0, !PT ;  /* 0xfffffeffc0c07812 */ /* 0x000fd600078ec0ff */
[----:B------:R-:W-:Y:S01]  /*2260*/  @P0 LOP3.LUT R192, R192, 0x100, RZ, 0xfc, !PT ;  /* 0x00000100c0c00812 */ /* 0x000fe200078efcff */
[----:B------:R-:W-:Y:S06]  /*2270*/  @!P0 BRA `(.L_x_21594) ;  /* 0x0000000400608947 */ /* 0x000fec0003800000 */
[----:B------:R-:W-:Y:S01]  /*2280*/  ISETP.NE.U32.AND P0, PT, RZ, UR8, PT ;  /* 0x00000008ff007c0c */ /* 0x000fe2000bf05070 */
[----:B------:R-:W2:Y:S03]  /*2290*/  LDC.64 R144, c[0x0][0x390] ;  /* 0x0000e400ff907b82 */ /* 0x000ea60000000a00 */
[----:B------:R-:W-:-:S13]  /*22a0*/  ISETP.NE.AND.EX P0, PT, RZ, UR9, PT, P0 ;  /* 0x00000009ff007c0c */ /* 0x000fda000bf05300 */
[----:B------:R-:W3:Y:S01]  /*22b0*/  @P0 LDC.64 R140, c[0x0][0x3a0] ;  /* 0x0000e800ff8c0b82 */ /* 0x000ee20000000a00 */
[----:B--2---:R-:W-:-:S06]  /*22c0*/  IMAD.WIDE.U32 R144, R189, 0x10, R144 ;  /* 0x00000010bd907825 */ /* 0x004fcc00078e0090 */
[----:B------:R-:W5:Y:S01]  /*22d0*/  LDG.E.128 R144, desc[UR6][R144.64] ;  /* 0x0000000690907981 */ /* 0x000f62000c1e1d00 */
[----:B---3--:R-:W-:-:S05]  /*22e0*/  @P0 IMAD.WIDE.U32 R140, R189, 0x20, R140 ;  /* 0x00000020bd8c0825 */ /* 0x008fca00078e008c */
[----:B------:R2:W5:Y:S04]  /*22f0*/  @P0 LDG.E.128 R116, desc[UR6][R140.64] ;  /* 0x000000068c740981 */ /* 0x000568000c1e1d00 */
[----:B------:R2:W5:Y:S01]  /*2300*/  @P0 LDG.E.128 R120, desc[UR6][R140.64+0x10] ;  /* 0x000010068c780981 */ /* 0x000562000c1e1d00 */
[----:B------:R-:W-:Y:S05]  /*2310*/  @!P0 BRA `(.L_x_21595) ;  /* 0x0000000000948947 */ /* 0x000fea0003800000 */
[C---:B--2--5:R-:W-:Y:S02]  /*2320*/  SHF.L.U32 R140, R144.reuse, 0x10, RZ ;  /* 0x00000010908c7819 */ /* 0x064fe400000006ff */
        /* <DEDUP_REMOVED lines=14> */
[----:B01----:R-:W-:Y:S01]  /*2410*/  SHF.L.U32 R190, R55, 0x10, RZ ;  /* 0x0000001037be7819 */ /* 0x003fe200000006ff */
        /* <DEDUP_REMOVED lines=21> */
.L_x_21595:
[C---:B--2--5:R-:W-:Y:S02]  /*2570*/  SHF.L.U32 R140, R144.reuse, 0x10, RZ ;  /* 0x00000010908c7819 */ /* 0x064fe400000006ff */
        /* <DEDUP_REMOVED lines=14> */
[----:B01----:R-:W-:Y:S01]  /*2660*/  SHF.L.U32 R190, R55, 0x10, RZ ;  /* 0x0000001037be7819 */ /* 0x003fe200000006ff */
        /* <DEDUP_REMOVED lines=20> */
.L_x_21596:
[----:B------:R-:W0:Y:S02]  /*27b0*/  LDC.64 R190, c[0x0][0x3a8] ;  /* 0x0000ea00ffbe7b82 */ /* 0x000e240000000a00 */
[C---:B0-----:R-:W-:Y:S01]  /*27c0*/  IMAD.WIDE.U32 R190, R189.reuse, 0x20, R190 ;  /* 0x00000020bdbe7825 */ /* 0x041fe200078e00be */
[----:B------:R-:W-:-:S04]  /*27d0*/  IADD3 R189, PT, PT, R189, 0x20, RZ ;  /* 0x00000020bdbd7810 */ /* 0x000fc80007ffe0ff */
[----:B------:R2:W-:Y:S04]  /*27e0*/  STG.E.128 desc[UR6][R190.64], R140 ;  /* 0x0000008cbe007986 */ /* 0x0005e8000c101d06 */
[----:B------:R2:W-:Y:S02]  /*27f0*/  STG.E.128 desc[UR6][R190.64+0x10], R144 ;  /* 0x00001090be007986 */ /* 0x0005e4000c101d06 */
.L_x_21594:
[----:B------:R-:W-:Y:S05]  /*2800*/  BSYNC.RECONVERGENT B0 ;  /* 0x0000000000007941 */ /* 0x000fea0003800200 */
.L_x_21593:
[----:B------:R-:W-:Y:S01]  /*2810*/  ISETP.GE.U32.AND P0, PT, R0, 0x80, PT ;  /* 0x000000800000780c */ /* 0x000fe20003f06070 */
[----:B------:R-:W-:Y:S01]  /*2820*/  BSSY.RECONVERGENT B0, `(.L_x_21597) ;  /* 0x000005c000007945 */ /* 0x000fe20003800200 */
[----:B------:R-:W-:-:S11]  /*2830*/  LOP3.LUT R192, R192, 0xffffffbf, RZ, 0xc0, !PT ;  /* 0xffffffbfc0c07812 */ /* 0x000fd600078ec0ff */
[----:B------:R-:W-:Y:S01]  /*2840*/  @P0 LOP3.LUT R192, R192, 0x40, RZ, 0xfc, !PT ;  /* 0x00000040c0c00812 */ /* 0x000fe200078efcff */
[----:B------:R-:W-:Y:S06]  /*2850*/  @!P0 BRA `(.L_x_21598) ;  /* 0x0000000400608947 */ /* 0x000fec0003800000 */
[----:B------:R-:W-:Y:S01]  /*2860*/  ISETP.NE.U32.AND P0, PT, RZ, UR8, PT ;  /* 0x00000008ff007c0c */ /* 0x000fe2000bf05070 */
[----:B------:R-:W3:Y:S03]  /*2870*/  LDC.64 R152, c[0x0][0x390] ;  /* 0x0000e400ff987b82 */ /* 0x000ee60000000a00 */
[----:B------:R-:W-:-:S13]  /*2880*/  ISETP.NE.AND.EX P0, PT, RZ, UR9, PT, P0 ;  /* 0x00000009ff007c0c */ /* 0x000fda000bf05300 */
[----:B------:R-:W4:Y:S01]  /*2890*/  @P0 LDC.64 R148, c[0x0][0x3a0] ;  /* 0x0000e800ff940b82 */ /* 0x000f220000000a00 */
[----:B---3--:R-:W-:-:S06]  /*28a0*/  IMAD.WIDE.U32 R152, R189, 0x10, R152 ;  /* 0x00000010bd987825 */ /* 0x008fcc00078e0098 */
[----:B------:R-:W5:Y:S01]  /*28b0*/  LDG.E.128 R152, desc[UR6][R152.64] ;  /* 0x0000000698987981 */ /* 0x000f62000c1e1d00 */
[----:B----4-:R-:W-:-:S05]  /*28c0*/  @P0 IMAD.WIDE.U32 R148, R189, 0x20, R148 ;  /* 0x00000020bd940825 */ /* 0x010fca00078e0094 */
[----:B------:R3:W5:Y:S04]  /*28d0*/  @P0 LDG.E.128 R116, desc[UR6][R148.64] ;  /* 0x0000000694740981 */ /* 0x000768000c1e1d00 */
[----:B------:R3:W5:Y:S01]  /*28e0*/  @P0 LDG.E.128 R120, desc[UR6][R148.64+0x10] ;  /* 0x0000100694780981 */ /* 0x000762000c1e1d00 */
[----:B------:R-:W-:Y:S05]  /*28f0*/  @!P0 BRA `(.L_x_21599) ;  /* 0x0000000000948947 */ /* 0x000fea0003800000 */
[C---:B---3-5:R-:W-:Y:S02]  /*2900*/  SHF.L.U32 R148, R152.reuse, 0x10, RZ ;  /* 0x0000001098947819 */ /* 0x068fe400000006ff */
        /* <DEDUP_REMOVED lines=14> */
[----:B012---:R-:W-:Y:S01]  /*29f0*/  SHF.L.U32 R190, R67, 0x10, RZ ;  /* 0x0000001043be7819 */ /* 0x007fe200000006ff */
        /* <DEDUP_REMOVED lines=21> */
.L_x_21599:
[C---:B---3-5:R-:W-:Y:S02]  /*2b50*/  SHF.L.U32 R148, R152.reuse, 0x10, RZ ;  /* 0x0000001098947819 */ /* 0x068fe400000006ff */
        /* <DEDUP_REMOVED lines=14> */
[----:B012---:R-:W-:Y:S01]  /*2c40*/  SHF.L.U32 R190, R67, 0x10, RZ ;  /* 0x0000001043be7819 */ /* 0x007fe200000006ff */
        /* <DEDUP_REMOVED lines=20> */
.L_x_21600:
[----:B------:R-:W0:Y:S02]  /*2d90*/  LDC.64 R190, c[0x0][0x3a8] ;  /* 0x0000ea00ffbe7b82 */ /* 0x000e240000000a00 */
[C---:B0-----:R-:W-:Y:S01]  /*2da0*/  IMAD.WIDE.U32 R190, R189.reuse, 0x20, R190 ;  /* 0x00000020bdbe7825 */ /* 0x041fe200078e00be */
[----:B------:R-:W-:-:S04]  /*2db0*/  IADD3 R189, PT, PT, R189, 0x20, RZ ;  /* 0x00000020bdbd7810 */ /* 0x000fc80007ffe0ff */
[----:B------:R3:W-:Y:S04]  /*2dc0*/  STG.E.128 desc[UR6][R190.64], R148 ;  /* 0x00000094be007986 */ /* 0x0007e8000c101d06 */
[----:B------:R3:W-:Y:S02]  /*2dd0*/  STG.E.128 desc[UR6][R190.64+0x10], R152 ;  /* 0x00001098be007986 */ /* 0x0007e4000c101d06 */
.L_x_21598:
[----:B------:R-:W-:Y:S05]  /*2de0*/  BSYNC.RECONVERGENT B0 ;  /* 0x0000000000007941 */ /* 0x000fea0003800200 */
.L_x_21597:
[----:B------:R-:W-:Y:S01]  /*2df0*/  ISETP.GE.U32.AND P0, PT, R0, 0xa0, PT ;  /* 0x000000a00000780c */ /* 0x000fe20003f06070 */
[----:B------:R-:W-:Y:S01]  /*2e00*/  BSSY.RECONVERGENT B0, `(.L_x_21601) ;  /* 0x000005c000007945 */ /* 0x000fe20003800200 */
[----:B------:R-:W-:-:S11]  /*2e10*/  LOP3.LUT R192, R192, 0xffffffdf, RZ, 0xc0, !PT ;  /* 0xffffffdfc0c07812 */ /* 0x000fd600078ec0ff */
[----:B------:R-:W-:Y:S01]  /*2e20*/  @P0 LOP3.LUT R192, R192, 0x20, RZ, 0xfc, !PT ;  /* 0x00000020c0c00812 */ /* 0x000fe200078efcff */
[----:B------:R-:W-:Y:S06]  /*2e30*/  @!P0 BRA `(.L_x_21602) ;  /* 0x0000000400608947 */ /* 0x000fec0003800000 */
[----:B------:R-:W-:Y:S01]  /*2e40*/  ISETP.NE.U32.AND P0, PT, RZ, UR8, PT ;  /* 0x00000008ff007c0c */ /* 0x000fe2000bf05070 */
[----:B------:R-:W4:Y:S03]  /*2e50*/  LDC.64 R160, c[0x0][0x390] ;  /* 0x0000e400ffa07b82 */ /* 0x000f260000000a00 */
[----:B------:R-:W-:-:S13]  /*2e60*/  ISETP.NE.AND.EX P0, PT, RZ, UR9, PT, P0 ;  /* 0x00000009ff007c0c */ /* 0x000fda000bf05300 */
[----:B------:R-:W0:Y:S01]  /*2e70*/  @P0 LDC.64 R156, c[0x0][0x3a0] ;  /* 0x0000e800ff9c0b82 */ /* 0x000e220000000a00 */
[----:B----4-:R-:W-:-:S06]  /*2e80*/  IMAD.WIDE.U32 R160, R189, 0x10, R160 ;  /* 0x00000010bda07825 */ /* 0x010fcc00078e00a0 */
[----:B------:R-:W5:Y:S01]  /*2e90*/  LDG.E.128 R160, desc[UR6][R160.64] ;  /* 0x00000006a0a07981 */ /* 0x000f62000c1e1d00 */
[----:B0-----:R-:W-:-:S05]  /*2ea0*/  @P0 IMAD.WIDE.U32 R156, R189, 0x20, R156 ;  /* 0x00000020bd9c0825 */ /* 0x001fca00078e009c */
[----:B------:R0:W5:Y:S04]  /*2eb0*/  @P0 LDG.E.128 R116, desc[UR6][R156.64] ;  /* 0x000000069c740981 */ /* 0x000168000c1e1d00 */
[----:B------:R0:W5:Y:S01]  /*2ec0*/  @P0 LDG.E.128 R120, desc[UR6][R156.64+0x10] ;  /* 0x000010069c780981 */ /* 0x000162000c1e1d00 */
[----:B------:R-:W-:Y:S05]  /*2ed0*/  @!P0 BRA `(.L_x_21603) ;  /* 0x0000000000948947 */ /* 0x000fea0003800000 */
[C---:B0----5:R-:W-:Y:S02]  /*2ee0*/  SHF.L.U32 R156, R160.reuse, 0x10, RZ ;  /* 0x00000010a09c7819 */ /* 0x061fe400000006ff */
        /* <DEDUP_REMOVED lines=14> */
[----:B-123--:R-:W-:Y:S01]  /*2fd0*/  SHF.L.U32 R190, R79, 0x10, RZ ;  /* 0x000000104fbe7819 */ /* 0x00efe200000006ff */
        /* <DEDUP_REMOVED lines=21> */
.L_x_21603:
[C---:B0----5:R-:W-:Y:S02]  /*3130*/  SHF.L.U32 R156, R160.reuse, 0x10, RZ ;  /* 0x00000010a09c7819 */ /* 0x061fe400000006ff */
        /* <DEDUP_REMOVED lines=14> */
[----:B-123--:R-:W-:Y:S01]  /*3220*/  SHF.L.U32 R190, R79, 0x10, RZ ;  /* 0x000000104fbe7819 */ /* 0x00efe200000006ff */
        /* <DEDUP_REMOVED lines=20> */
.L_x_21604:
[----:B------:R-:W0:Y:S02]  /*3370*/  LDC.64 R190, c[0x0][0x3a8] ;  /* 0x0000ea00ffbe7b82 */ /* 0x000e240000000a00 */
[C---:B0-----:R-:W-:Y:S01]  /*3380*/  IMAD.WIDE.U32 R190, R189.reuse, 0x20, R190 ;  /* 0x00000020bdbe7825 */ /* 0x041fe200078e00be */
[----:B------:R-:W-:-:S04]  /*3390*/  IADD3 R189, PT, PT, R189, 0x20, RZ ;  /* 0x00000020bdbd7810 */ /* 0x000fc80007ffe0ff */
[----:B------:R4:W-:Y:S04]  /*33a0*/  STG.E.128 desc[UR6][R190.64], R156 ;  /* 0x0000009cbe007986 */ /* 0x0009e8000c101d06 */
[----:B------:R4:W-:Y:S02]  /*33b0*/  STG.E.128 desc[UR6][R190.64+0x10], R160 ;  /* 0x000010a0be007986 */ /* 0x0009e4000c101d06 */
.L_x_21602:
[----:B------:R-:W-:Y:S05]  /*33c0*/  BSYNC.RECONVERGENT B0 ;  /* 0x0000000000007941 */ /* 0x000fea0003800200 */
.L_x_21601:
[----:B------:R-:W-:Y:S01]  /*33d0*/  ISETP.GE.U32.AND P0, PT, R0, 0xc0, PT ;  /* 0x000000c00000780c */ /* 0x000fe20003f06070 */
[----:B------:R-:W-:Y:S01]  /*33e0*/  BSSY.RECONVERGENT B0, `(.L_x_21605) ;  /* 0x000005c000007945 */ /* 0x000fe20003800200 */
[----:B------:R-:W-:-:S11]  /*33f0*/  LOP3.LUT R192, R192, 0xffffffef, RZ, 0xc0, !PT ;  /* 0xffffffefc0c07812 */ /* 0x000fd600078ec0ff */
[----:B------:R-:W-:Y:S01]  /*3400*/  @P0 LOP3.LUT R192, R192, 0x10, RZ, 0xfc, !PT ;  /* 0x00000010c0c00812 */ /* 0x000fe200078efcff */
[----:B------:R-:W-:Y:S06]  /*3410*/  @!P0 BRA `(.L_x_21606) ;  /* 0x0000000400608947 */ /* 0x000fec0003800000 */
[----:B------:R-:W-:Y:S01]  /*3420*/  ISETP.NE.U32.AND P0, PT, RZ, UR8, PT ;  /* 0x00000008ff007c0c */ /* 0x000fe2000bf05070 */
[----:B------:R-:W0:Y:S03]  /*3430*/  LDC.64 R168, c[0x0][0x390] ;  /* 0x0000e400ffa87b82 */ /* 0x000e260000000a00 */
[----:B------:R-:W-:-:S13]  /*3440*/  ISETP.NE.AND.EX P0, PT, RZ, UR9, PT, P0 ;  /* 0x00000009ff007c0c */ /* 0x000fda000bf05300 */
[----:B------:R-:W1:Y:S01]  /*3450*/  @P0 LDC.64 R164, c[0x0][0x3a0] ;  /* 0x0000e800ffa40b82 */ /* 0x000e620000000a00 */
[----:B0-----:R-:W-:-:S06]  /*3460*/  IMAD.WIDE.U32 R168, R189, 0x10, R168 ;  /* 0x00000010bda87825 */ /* 0x001fcc00078e00a8 */
[----:B------:R-:W5:Y:S01]  /*3470*/  LDG.E.128 R168, desc[UR6][R168.64] ;  /* 0x00000006a8a87981 */ /* 0x000f62000c1e1d00 */
[----:B-1----:R-:W-:-:S05]  /*3480*/  @P0 IMAD.WIDE.U32 R164, R189, 0x20, R164 ;  /* 0x00000020bda40825 */ /* 0x002fca00078e00a4 */
        /* <DEDUP_REMOVED lines=18> */
[----:B--234-:R-:W-:Y:S01]  /*35b0*/  SHF.L.U32 R190, R91, 0x10, RZ ;  /* 0x000000105bbe7819 */ /* 0x01cfe200000006ff */
        /* <DEDUP_REMOVED lines=21> */
.L_x_21607:
        /* <DEDUP_REMOVED lines=15> */
[----:B--234-:R-:W-:Y:S01]  /*3800*/  SHF.L.U32 R190, R91, 0x10, RZ ;  /* 0x000000105bbe7819 */ /* 0x01cfe200000006ff */
        /* <DEDUP_REMOVED lines=20> */
.L_x_21608:
[----:B------:R-:W0:Y:S02]  /*3950*/  LDC.64 R190, c[0x0][0x3a8] ;  /* 0x0000ea00ffbe7b82 */ /* 0x000e240000000a00 */
[C---:B0-----:R-:W-:Y:S01]  /*3960*/  IMAD.WIDE.U32 R190, R189.reuse, 0x20, R190 ;  /* 0x00000020bdbe7825 */ /* 0x041fe200078e00be */
[----:B------:R-:W-:-:S04]  /*3970*/  IADD3 R189, PT, PT, R189, 0x20, RZ ;  /* 0x00000020bdbd7810 */ /* 0x000fc80007ffe0ff */
[----:B------:R0:W-:Y:S04]  /*3980*/  STG.E.128 desc[UR6][R190.64], R164 ;  /* 0x000000a4be007986 */ /* 0x0001e8000c101d06 */
[----:B------:R0:W-:Y:S02]  /*3990*/  STG.E.128 desc[UR6][R190.64+0x10], R168 ;  /* 0x000010a8be007986 */ /* 0x0001e4000c101d06 */
.L_x_21606:
[----:B------:R-:W-:Y:S05]  /*39a0*/  BSYNC.RECONVERGENT B0 ;  /* 0x0000000000007941 */ /* 0x000fea0003800200 */
.L_x_21605:
        /* <DEDUP_REMOVED lines=52> */
.L_x_21611:
        /* <DEDUP_REMOVED lines=36> */
.L_x_21612:
[----:B------:R-:W0:Y:S02]  /*3f30*/  LDC.64 R190, c[0x0][0x3a8] ;  /* 0x0000ea00ffbe7b82 */ /* 0x000e240000000a00 */
[C---:B0-----:R-:W-:Y:S01]  /*3f40*/  IMAD.WIDE.U32 R190, R189.reuse, 0x20, R190 ;  /* 0x00000020bdbe7825 */ /* 0x041fe200078e00be */
[----:B------:R-:W-:-:S04]  /*3f50*/  IADD3 R189, PT, PT, R189, 0x20, RZ ;  /* 0x00000020bdbd7810 */ /* 0x000fc80007ffe0ff */
[----:B------:R0:W-:Y:S04]  /*3f60*/  STG.E.128 desc[UR6][R190.64], R172 ;  /* 0x000000acbe007986 */ /* 0x0001e8000c101d06 */
[----:B------:R0:W-:Y:S02]  /*3f70*/  STG.E.128 desc[UR6][R190.64+0x10], R176 ;  /* 0x000010b0be007986 */ /* 0x0001e4000c101d06 */
.L_x_21610:
[----:B------:R-:W-:Y:S05]  /*3f80*/  BSYNC.RECONVERGENT B0 ;  /* 0x0000000000007941 */ /* 0x000fea0003800200 */
.L_x_21609:
        /* <DEDUP_REMOVED lines=29> */
[-C--:B------:R-:W-:Y:S02]  /*4160*/  FMUL.FTZ R183, R183, R188.reuse ;  /* 0x000000bcb7b77220 */ /* 0x080fe40000410000 */
        /* <DEDUP_REMOVED lines=12> */
[C---:B------:R-:W-:Y:S02]  /*4230*/  PRMT R186, R187.reuse, 0x7632, R186 ;  /* 0x00007632bbba7816 */ /* 0x040fe400000000ba */
[----:B------:R-:W-:Y:S02]  /*4240*/  SHF.L.U32 R187, R187, 0x10, RZ ;  /* 0x00000010bbbb7819 */ /* 0x000fe400000006ff */
[----:B------:R-:W-:-:S03]  /*4250*/  SHF.L.U32 R186, R186, 0x10, RZ ;  /* 0x00000010baba7819 */ /* 0x000fc600000006ff */
[-C--:B------:R-:W-:Y:S02]  /*4260*/  FMUL.FTZ R187, R187, R188.reuse ;  /* 0x000000bcbbbb7220 */ /* 0x080fe40000410000 */
[----:B------:R-:W-:Y:S01]  /*4270*/  FMUL.FTZ R188, R186, R188 ;  /* 0x000000bcbabc7220 */ /* 0x000fe20000410000 */
[----:B------:R-:W-:-:S05]  /*4280*/  SHF.L.U32 R186, R115, 0x10, RZ ;  /* 0x0000001073ba7819 */ /* 0x000fca00000006ff */
[----:B------:R-:W-:Y:S01]  /*4290*/  FFMA.FTZ R186, R187, R186, R122 ;  /* 0x000000babbba7223 */ /* 0x000fe2000001007a */
[----:B------:R-:W-:-:S05]  /*42a0*/  SHF.L.U32 R187, R208, 0x10, RZ ;  /* 0x00000010d0bb7819 */ /* 0x000fca00000006ff */
[----:B------:R-:W-:Y:S01]  /*42b0*/  FFMA.FTZ R187, R188, R187, R123 ;  /* 0x000000bbbcbb7223 */ /* 0x000fe2000001007b */
[----:B------:R-:W-:Y:S06]  /*42c0*/  BRA `(.L_x_21616) ;  /* 0x0000000000907947 */ /* 0x000fec0003800000 */
.L_x_21615:
        /* <DEDUP_REMOVED lines=14> */
[-C--:B------:R-:W-:Y:S02]  /*43b0*/  FMUL.FTZ R183, R183, R188.reuse ;  /* 0x000000bcb7b77220 */ /* 0x080fe40000410000 */
        /* <DEDUP_REMOVED lines=12> */
[C---:B------:R-:W-:Y:S02]  /*4480*/  PRMT R186, R187.reuse, 0x7632, R186 ;  /* 0x00007632bbba7816 */ /* 0x040fe400000000ba */
[----:B------:R-:W-:Y:S02]  /*4490*/  SHF.L.U32 R187, R187, 0x10, RZ ;  /* 0x00000010bbbb7819 */ /* 0x000fe400000006ff */
[----:B------:R-:W-:-:S03]  /*44a0*/  SHF.L.U32 R186, R186, 0x10, RZ ;  /* 0x00000010baba7819 */ /* 0x000fc600000006ff */
[-C--:B------:R-:W-:Y:S02]  /*44b0*/  FMUL.FTZ R187, R187, R188.reuse ;  /* 0x000000bcbbbb7220 */ /* 0x080fe40000410000 */
[----:B------:R-:W-:Y:S01]  /*44c0*/  FMUL.FTZ R188, R186, R188 ;  /* 0x000000bcbabc7220 */ /* 0x000fe20000410000 */
[----:B------:R-:W-:-:S05]  /*44d0*/  SHF.L.U32 R186, R115, 0x10, RZ ;  /* 0x0000001073ba7819 */ /* 0x000fca00000006ff */
[----:B------:R-:W-:Y:S01]  /*44e0*/  FMUL.FTZ R186, R187, R186 ;  /* 0x000000babbba7220 */ /* 0x000fe20000410000 */
[----:B------:R-:W-:-:S05]  /*44f0*/  SHF.L.U32 R187, R208, 0x10, RZ ;  /* 0x00000010d0bb7819 */ /* 0x000fca00000006ff */
[----:B------:R-:W-:-:S07]  /*4500*/  FMUL.FTZ R187, R188, R187 ;  /* 0x000000bbbcbb7220 */ /* 0x000fce0000410000 */
.L_x_21616:
[----:B--234-:R-:W0:Y:S02]  /*4510*/  LDC.64 R190, c[0x0][0x3a8] ;  /* 0x0000ea00ffbe7b82 */ /* 0x01ce240000000a00 */
[----:B0-----:R-:W-:-:S05]  /*4520*/  IMAD.WIDE.U32 R188, R189, 0x20, R190 ;  /* 0x00000020bdbc7825 */ /* 0x001fca00078e00be */
[----:B------:R0:W-:Y:S04]  /*4530*/  STG.E.128 desc[UR6][R188.64], R180 ;  /* 0x000000b4bc007986 */ /* 0x0001e8000c101d06 */
[----:B------:R0:W-:Y:S02]  /*4540*/  STG.E.128 desc[UR6][R188.64+0x10], R184 ;  /* 0x000010b8bc007986 */ /* 0x0001e4000c101d06 */
.L_x_21614:
[----:B------:R-:W-:Y:S05]  /*4550*/  BSYNC.RECONVERGENT B0 ;  /* 0x0000000000007941 */ /* 0x000fea0003800200 */
.L_x_21613:
[----:B0-----:R-:W-:Y:S01]  /*4560*/  FADD.FTZ R188, RZ, R124 ;  /* 0x0000007cffbc7221 */ /* 0x001fe20000010000 */
        /* <DEDUP_REMOVED lines=18> */
[----:B-1234-:R-:W-:-:S05]  /*4690*/  FSEL R191, R188, RZ, P5 ;  /* 0x000000ffbcbf7208 */ /* 0x01efca0002800000 */
        /* <DEDUP_REMOVED lines=214> */
.L_x_21646:
        /* <DEDUP_REMOVED lines=65> */
.L_x_21619:
[----:B------:R-:W-:Y:S05]  /*5810*/  BSYNC.RECONVERGENT B0 ;  /* 0x0000000000007941 */ /* 0x000fea0003800200 */
.L_x_21618:
        /* <DEDUP_REMOVED lines=51> */
.L_x_21621:
[----:B------:R-:W-:Y:S05]  /*5b50*/  BSYNC.RECONVERGENT B0 ;  /* 0x0000000000007941 */ /* 0x000fea0003800200 */
.L_x_21620:
[----:B------:R-:W-:Y:S01]  /*5b60*/  ISETP.GE.U32.AND P0, PT, R0, 0x60, PT ;  /* 0x000000600000780c */ /* 0x000fe20003f06070 */
[----:B------:R-:W-:-:S12]  /*5b70*/  BSSY.RECONVERGENT B0, `(.L_x_21622) ;  /* 0x0000032000007945 */ /* 0x000fd80003800200 */
[----:B------:R-:W-:Y:S05]  /*5b80*/  @!P0 BRA `(.L_x_21623) ;  /* 0x0000000000c08947 */ /* 0x000fea0003800000 */
[--C-:B0-23--:R-:W-:Y:S01]  /*5b90*/  FADD.FTZ R212, R140, -R216.reuse ;  /* 0x800000d88cd47221 */ /* 0x10dfe20000010000 */
        /* <DEDUP_REMOVED lines=47> */
.L_x_21623:
[----:B------:R-:W-:Y:S05]  /*5e90*/  BSYNC.RECONVERGENT B0 ;  /* 0x0000000000007941 */ /* 0x000fea0003800200 */
.L_x_21622:
        /* <DEDUP_REMOVED lines=51> */
.L_x_21625:
[----:B------:R-:W-:Y:S05]  /*61d0*/  BSYNC.RECONVERGENT B0 ;  /* 0x0000000000007941 */ /* 0x000fea0003800200 */
.L_x_21624:
[----:B------:R-:W-:Y:S01]  /*61e0*/  ISETP.GE.U32.AND P0, PT, R0, 0xa0, PT ;  /* 0x000000a00000780c */ /* 0x000fe20003f06070 */
[----:B------:R-:W-:-:S12]  /*61f0*/  BSSY.RECONVERGENT B0, `(.L_x_21626) ;  /* 0x0000036000007945 */ /* 0x000fd80003800200 */
[----:B------:R-:W-:Y:S05]  /*6200*/  @!P0 BRA `(.L_x_21627) ;  /* 0x0000000000d08947 */ /* 0x000fea0003800000 */
[----:B------:R-:W5:Y:S04]  /*6210*/  LDL R251, [R1] ;  /* 0x0000000001fb7983 */ /* 0x000f680000100800 */
[----:B------:R-:W5:Y:S01]  /*6220*/  LDL R250, [R1+0x4] ;  /* 0x0000040001fa7983 */ /* 0x000f620000100800 */
[--C-:B0-234-:R-:W-:Y:S01]  /*6230*/  FADD.FTZ R212, R156, -R216.reuse ;  /* 0x800000d89cd47221 */ /* 0x11dfe20000010000 */
[----:B-1----:R-:W-:Y:S02]  /*6240*/  SHF.L.U32 R188, R68, 0x10, RZ ;  /* 0x0000001044bc7819 */ /* 0x002fe400000006ff */
[----:B------:R-:W-:Y:S01]  /*6250*/  SHF.L.U32 R189, R72, 0x10, RZ ;  /* 0x0000001048bd7819 */ /* 0x000fe200000006ff */
[----:B------:R-:W-:Y:S01]  /*6260*/  FMUL.FTZ R212, R214, R212 ;  /* 0x000000d4d6d47220 */ /* 0x000fe20000410000 */
[----:B------:R-:W2:Y:S01]  /*6270*/  LDL R252, [R1+0xc] ;  /* 0x00000c0001fc7983 */ /* 0x000ea20000100800 */
[----:B------:R-:W-:Y:S01]  /*6280*/  SHF.L.U32 R190, R246, 0x10, RZ ;  /* 0x00000010f6be7819 */ /* 0x000fe200000006ff */
[--C-:B------:R-:W-:Y:S01]  /*6290*/  FADD.FTZ R213, R158, -R216.reuse ;  /* 0x800000d89ed57221 */ /* 0x100fe20000010000 */
[----:B------:R-:W-:Y:S01]  /*62a0*/  FFMA.FTZ R212, R212, R188, R189 ;  /* 0x000000bcd4d47223 */ /* 0x000fe200000100bd */
[--C-:B------:R-:W-:Y:S01]  /*62b0*/  FADD.FTZ R188, R157, -R216.reuse ;  /* 0x800000d89dbc7221 */ /* 0x100fe20000010000 */
[----:B------:R-:W-:Y:S01]  /*62c0*/  SHF.L.U32 R189, R245, 0x10, RZ ;  /* 0x00000010f5bd7819 */ /* 0x000fe200000006ff */
[----:B------:R-:W-:Y:S01]  /*62d0*/  FMUL.FTZ R213, R214, R213 ;  /* 0x000000d5d6d57220 */ /* 0x000fe20000410000 */
[----:B------:R-:W-:Y:S01]  /*62e0*/  SHF.L.U32 R191, R248, 0x10, RZ ;  /* 0x00000010f8bf7819 */ /* 0x000fe200000006ff */
        /* <DEDUP_REMOVED lines=8> */
[----:B------:R-:W-:-:S03]  /*6370*/  SHF.L.U32 R190, R247, 0x10, RZ ;  /* 0x00000010f7be7819 */ /* 0x000fc600000006ff */
[----:B------:R-:W-:-:S04]  /*6380*/  FMUL.FTZ R189, R214, R189 ;  /* 0x000000bdd6bd7220 */ /* 0x000fc80000410000 */
[----:B------:R-:W-:Y:S01]  /*6390*/  FFMA.FTZ R189, R189, R190, R191 ;  /* 0x000000bebdbd7223 */ /* 0x000fe200000100bf */
[----:B------:R-:W-:Y:S02]  /*63a0*/  SHF.L.U32 R190, R70, 0x10, RZ ;  /* 0x0000001046be7819 */ /* 0x000fe400000006ff */
[----:B------:R-:W-:-:S05]  /*63b0*/  SHF.L.U32 R191, R74, 0x10, RZ ;  /* 0x000000104abf7819 */ /* 0x000fca00000006ff */
[----:B------:R-:W-:Y:S01]  /*63c0*/  FFMA.FTZ R249, R249, R190, R191 ;  /* 0x000000bef9f97223 */ /* 0x000fe200000100bf */
[----:B------:R-:W-:-:S04]  /*63d0*/  FADD.FTZ R190, R161, -R216 ;  /* 0x800000d8a1be7221 */ /* 0x000fc80000010000 */
[----:B------:R-:W-:Y:S01]  /*63e0*/  FMUL.FTZ R190, R214, R190 ;  /* 0x000000bed6be7220 */ /* 0x000fe20000410000 */
[----:B-----5:R-:W-:Y:S02]  /*63f0*/  SHF.L.U32 R191, R251, 0x10, RZ ;  /* 0x00000010fbbf7819 */ /* 0x020fe400000006ff */
[----:B------:R-:W-:Y:S02]  /*6400*/  SHF.L.U32 R251, R75, 0x10, RZ ;  /* 0x000000104bfb7819 */ /* 0x000fe400000006ff */
[----:B------:R-:W-:-:S05]  /*6410*/  SHF.L.U32 R250, R250, 0x10, RZ ;  /* 0x00000010fafa7819 */ /* 0x000fca00000006ff */
[----:B------:R-:W-:Y:S01]  /*6420*/  FFMA.FTZ R190, R190, R191, R250 ;  /* 0x000000bfbebe7223 */ /* 0x000fe200000100fa */
[----:B------:R-:W-:Y:S01]  /*6430*/  FADD.FTZ R191, R162, -R216 ;  /* 0x800000d8a2bf7221 */ /* 0x000fe20000010000 */
[----:B------:R-:W-:-:S03]  /*6440*/  SHF.L.U32 R250, R71, 0x10, RZ ;  /* 0x0000001047fa7819 */ /* 0x000fc600000006ff */
[----:B------:R-:W-:-:S04]  /*6450*/  FMUL.FTZ R191, R214, R191 ;  /* 0x000000bfd6bf7220 */ /* 0x000fc80000410000 */
[----:B------:R-:W-:Y:S02]  /*6460*/  FFMA.FTZ R191, R191, R250, R251 ;  /* 0x000000fabfbf7223 */ /* 0x000fe400000100fb */
[----:B------:R-:W3:Y:S01]  /*6470*/  LDL R251, [R1+0x8] ;  /* 0x0000080001fb7983 */ /* 0x000ee20000100800 */
[----:B------:R-:W-:Y:S01]  /*6480*/  FADD.FTZ R250, R163, -R216 ;  /* 0x800000d8a3fa7221 */ /* 0x000fe20000010000 */
[----:B--2---:R-:W-:Y:S02]  /*6490*/  SHF.L.U32 R252, R252, 0x10, RZ ;  /* 0x00000010fcfc7819 */ /* 0x004fe400000006ff */
[----:B------:R-:W-:Y:S01]  /*64a0*/  F2FP.BF16.F32.PACK_AB R189, R189, R213 ;  /* 0x000000d5bdbd723e */ /* 0x000fe200000010ff */
[----:B------:R-:W-:Y:S01]  /*64b0*/  FMUL.FTZ R250, R214, R250 ;  /* 0x000000fad6fa7220 */ /* 0x000fe20000410000 */
[----:B------:R-:W-:Y:S02]  /*64c0*/  F2FP.BF16.F32.PACK_AB R188, R188, R212 ;  /* 0x000000d4bcbc723e */ /* 0x000fe400000010ff */
[----:B------:R-:W-:-:S02]  /*64d0*/  F2FP.BF16.F32.PACK_AB R190, R190, R249 ;  /* 0x000000f9bebe723e */ /* 0x000fc400000010ff */
[----:B---3--:R-:W-:-:S05]  /*64e0*/  SHF.L.U32 R251, R251, 0x10, RZ ;  /* 0x00000010fbfb7819 */ /* 0x008fca00000006ff */
[----:B------:R-:W-:-:S05]  /*64f0*/  FFMA.FTZ R250, R250, R251, R252 ;  /* 0x000000fbfafa7223 */ /* 0x000fca00000100fc */
[----:B------:R-:W-:Y:S02]  /*6500*/  F2FP.BF16.F32.PACK_AB R191, R250, R191 ;  /* 0x000000bffabf723e */ /* 0x000fe400000010ff */
[----:B------:R-:W0:Y:S02]  /*6510*/  LDC.64 R250, c[0x0][0x428] ;  /* 0x00010a00fffa7b82 */ /* 0x000e240000000a00 */
[C---:B0-----:R-:W-:Y:S01]  /*6520*/  IMAD.WIDE.U32 R212, R19.reuse, 0x10, R250 ;  /* 0x0000001013d47825 */ /* 0x041fe200078e00fa */
[----:B------:R-:W-:-:S04]  /*6530*/  IADD3 R19, PT, PT, R19, 0x20, RZ ;  /* 0x0000002013137810 */ /* 0x000fc80007ffe0ff */
[----:B------:R0:W-:Y:S03]  /*6540*/  STG.E.128 desc[UR6][R212.64], R188 ;  /* 0x000000bcd4007986 */ /* 0x0001e6000c101d06 */
.L_x_21627:
[----:B------:R-:W-:Y:S05]  /*6550*/  BSYNC.RECONVERGENT B0 ;  /* 0x0000000000007941 */ /* 0x000fea0003800200 */
.L_x_21626:
        /* <DEDUP_REMOVED lines=59> */
.L_x_21629:
[----:B------:R-:W-:Y:S05]  /*6910*/  BSYNC.RECONVERGENT B0 ;  /* 0x0000000000007941 */ /* 0x000fea0003800200 */
.L_x_21628:
        /* <DEDUP_REMOVED lines=59> */
.L_x_21631:
[----:B------:R-:W-:Y:S05]  /*6cd0*/  BSYNC.RECONVERGENT B0 ;  /* 0x0000000000007941 */ /* 0x000fea0003800200 */
.L_x_21630:
        /* <DEDUP_REMOVED lines=58> */
.L_x_21633:
[----:B------:R-:W-:Y:S05]  /*7080*/  BSYNC.RECONVERGENT B0 ;  /* 0x0000000000007941 */ /* 0x000fea0003800200 */
.L_x_21632:
[----:B01234-:R-:W0:Y:S02]  /*7090*/  LDC.64 R188, c[0x0][0x380] ;  /* 0x0000e000ffbc7b82 */ /* 0x01fe240000000a00 */
[----:B0-----:R-:W-:-:S04]  /*70a0*/  LEA R2, R188, R2, 0x2 ;  /* 0x00000002bc027211 */ /* 0x001fc800078e10ff */
[----:B------:R-:W-:-:S13]  /*70b0*/  ISETP.GE.AND P0, PT, R2, R189, PT ;  /* 0x000000bd0200720c */ /* 0x000fda0003f06270 */
[----:B------:R-:W-:Y:S05]  /*70c0*/  @!P0 BRA `(.L_x_21634) ;  /* 0xffffffa400308947 */ /* 0x000fea000383ffff */
[----:B------:R-:W-:Y:S05]  /*70d0*/  EXIT ;  /* 0x000000000000794d */ /* 0x000fea0003800000 */
.L_x_21617:
        /* <DEDUP_REMOVED lines=8> */
.L_x_21636:
[----:B------:R-:W-:Y:S05]  /*7160*/  BSYNC B0 ;  /* 0x0000000000007941 */ /* 0x000fea0003800000 */
.L_x_21635:
        /* <DEDUP_REMOVED lines=9> */
.L_x_21637:
[----:B------:R-:W-:Y:S02]  /*7200*/  HFMA2 R190, -RZ, RZ, 0, 2.384185791015625e-07 ;  /* 0x00000004ffbe7431 */ /* 0x000fe400000001ff */
[----:B------:R-:W-:Y:S01]  /*7210*/  FADD.FTZ R191, R191, R188 ;  /* 0x000000bcbfbf7221 */ /* 0x000fe20000010000 */
[----:B------:R-:W-:-:S04]  /*7220*/  MOV R188, 0xffffffff ;  /* 0xffffffff00bc7802 */ /* 0x000fc80000000f00 */
[----:B------:R-:W-:-:S07]  /*7230*/  MOV R213, R191 ;  /* 0x000000bf00d57202 */ /* 0x000fce0000000f00 */
[----:B------:R-:W-:Y:S05]  /*7240*/  WARPSYNC.COLLECTIVE R188, `(.L_x_21638) ;  /* 0x00000000bc087348 */ /* 0x000fea0003c00000 */
[----:B------:R0:W1:Y:S02]  /*7250*/  SHFL.BFLY P6, R188, R213, R190, R189 ;  /* 0x0c0000bed5bc7389 */ /* 0x00006400000c00bd */
[----:B01----:R-:W-:Y:S05]  /*7260*/  ENDCOLLECTIVE ;  /* 0x000000000000791b */ /* 0x003fea0003800000 */
.L_x_21638:
[----:B------:R-:W-:Y:S02]  /*7270*/  HFMA2 R190, -RZ, RZ, 0, 4.76837158203125e-07 ;  /* 0x00000008ffbe7431 */ /* 0x000fe400000001ff */
[----:B------:R-:W-:Y:S01]  /*7280*/  FADD.FTZ R191, R191, R188 ;  /* 0x000000bcbfbf7221 */ /* 0x000fe20000010000 */
[----:B------:R-:W-:-:S04]  /*7290*/  MOV R188, 0xffffffff ;  /* 0xffffffff00bc7802 */ /* 0x000fc80000000f00 */
[----:B------:R-:W-:-:S07]  /*72a0*/  MOV R213, R191 ;  /* 0x000000bf00d57202 */ /* 0x000fce0000000f00 */
[----:B------:R-:W-:Y:S05]  /*72b0*/  WARPSYNC.COLLECTIVE R188, `(.L_x_21639) ;  /* 0x00000000bc087348 */ /* 0x000fea0003c00000 */
[----:B------:R0:W1:Y:S02]  /*72c0*/  SHFL.BFLY P6, R188, R213, R190, R189 ;  /* 0x0c0000bed5bc7389 */ /* 0x00006400000c00bd */
[----:B01----:R-:W-:Y:S05]  /*72d0*/  ENDCOLLECTIVE ;  /* 0x000000000000791b */ /* 0x003fea0003800000 */
.L_x_21639:
[----:B------:R-:W-:Y:S02]  /*72e0*/  HFMA2 R190, -RZ, RZ, 0, 9.5367431640625e-07 ;  /* 0x00000010ffbe7431 */ /* 0x000fe400000001ff */
[----:B------:R-:W-:Y:S01]  /*72f0*/  FADD.FTZ R191, R191, R188 ;  /* 0x000000bcbfbf7221 */ /* 0x000fe20000010000 */
[----:B------:R-:W-:-:S04]  /*7300*/  MOV R188, 0xffffffff ;  /* 0xffffffff00bc7802 */ /* 0x000fc80000000f00 */
[----:B------:R-:W-:-:S07]  /*7310*/  MOV R213, R191 ;  /* 0x000000bf00d57202 */ /* 0x000fce0000000f00 */
[----:B------:R-:W-:Y:S05]  /*7320*/  WARPSYNC.COLLECTIVE R188, `(.L_x_21640) ;  /* 0x00000000bc087348 */ /* 0x000fea0003c00000 */
[----:B------:R0:W1:Y:S02]  /*7330*/  SHFL.BFLY P6, R188, R213, R190, R189 ;  /* 0x0c0000bed5bc7389 */ /* 0x00006400000c00bd */
[----:B01----:R-:W-:Y:S05]  /*7340*/  ENDCOLLECTIVE ;  /* 0x000000000000791b */ /* 0x003fea0003800000 */
.L_x_21640:
        /* <DEDUP_REMOVED lines=140> */
.L_x_21641:
[----:B------:R-:W-:Y:S02]  /*7c10*/  HFMA2 R190, -RZ, RZ, 0, 1.1920928955078125e-07 ;  /* 0x00000002ffbe7431 */ /* 0x000fe400000001ff */
[----:B------:R-:W-:Y:S01]  /*7c20*/  FADD.FTZ R212, R212, R188 ;  /* 0x000000bcd4d47221 */ /* 0x000fe20000010000 */
[----:B------:R-:W-:-:S04]  /*7c30*/  MOV R188, 0xffffffff ;  /* 0xffffffff00bc7802 */ /* 0x000fc80000000f00 */
[----:B------:R-:W-:-:S07]  /*7c40*/  MOV R213, R212 ;  /* 0x000000d400d57202 */ /* 0x000fce0000000f00 */
[----:B------:R-:W-:Y:S05]  /*7c50*/  WARPSYNC.COLLECTIVE R188, `(.L_x_21642) ;  /* 0x00000000bc087348 */ /* 0x000fea0003c00000 */
[----:B------:R0:W1:Y:S02]  /*7c60*/  SHFL.BFLY P6, R188, R213, R190, R189 ;  /* 0x0c0000bed5bc7389 */ /* 0x00006400000c00bd */
[----:B01----:R-:W-:Y:S05]  /*7c70*/  ENDCOLLECTIVE ;  /* 0x000000000000791b */ /* 0x003fea0003800000 */
.L_x_21642:
[----:B------:R-:W-:Y:S02]  /*7c80*/  HFMA2 R190, -RZ, RZ, 0, 2.384185791015625e-07 ;  /* 0x00000004ffbe7431 */ /* 0x000fe400000001ff */
[----:B------:R-:W-:Y:S01]  /*7c90*/  FADD.FTZ R212, R212, R188 ;  /* 0x000000bcd4d47221 */ /* 0x000fe20000010000 */
[----:B------:R-:W-:-:S04]  /*7ca0*/  MOV R188, 0xffffffff ;  /* 0xffffffff00bc7802 */ /* 0x000fc80000000f00 */
[----:B------:R-:W-:-:S07]  /*7cb0*/  MOV R213, R212 ;  /* 0x000000d400d57202 */ /* 0x000fce0000000f00 */
[----:B------:R-:W-:Y:S05]  /*7cc0*/  WARPSYNC.COLLECTIVE R188, `(.L_x_21643) ;  /* 0x00000000bc087348 */ /* 0x000fea0003c00000 */
[----:B------:R0:W1:Y:S02]  /*7cd0*/  SHFL.BFLY P6, R188, R213, R190, R189 ;  /* 0x0c0000bed5bc7389 */ /* 0x00006400000c00bd */
[----:B01----:R-:W-:Y:S05]  /*7ce0*/  ENDCOLLECTIVE ;  /* 0x000000000000791b */ /* 0x003fea0003800000 */
.L_x_21643:
[----:B------:R-:W-:Y:S02]  /*7cf0*/  HFMA2 R190, -RZ, RZ, 0, 4.76837158203125e-07 ;  /* 0x00000008ffbe7431 */ /* 0x000fe400000001ff */
[----:B------:R-:W-:Y:S01]  /*7d00*/  FADD.FTZ R212, R212, R188 ;  /* 0x000000bcd4d47221 */ /* 0x000fe20000010000 */
[----:B------:R-:W-:-:S04]  /*7d10*/  MOV R188, 0xffffffff ;  /* 0xffffffff00bc7802 */ /* 0x000fc80000000f00 */
[----:B------:R-:W-:-:S07]  /*7d20*/  MOV R213, R212 ;  /* 0x000000d400d57202 */ /* 0x000fce0000000f00 */
[----:B------:R-:W-:Y:S05]  /*7d30*/  WARPSYNC.COLLECTIVE R188, `(.L_x_21644) ;  /* 0x00000000bc087348 */ /* 0x000fea0003c00000 */
[----:B------:R0:W1:Y:S02]  /*7d40*/  SHFL.BFLY P6, R188, R213, R190, R189 ;  /* 0x0c0000bed5bc7389 */ /* 0x00006400000c00bd */
[----:B01----:R-:W-:Y:S05]  /*7d50*/  ENDCOLLECTIVE ;  /* 0x000000000000791b */ /* 0x003fea0003800000 */
.L_x_21644:
[----:B------:R-:W-:Y:S02]  /*7d60*/  HFMA2 R190, -RZ, RZ, 0, 9.5367431640625e-07 ;  /* 0x00000010ffbe7431 */ /* 0x000fe400000001ff */
[----:B------:R-:W-:Y:S01]  /*7d70*/  FADD.FTZ R212, R212, R188 ;  /* 0x000000bcd4d47221 */ /* 0x000fe20000010000 */
[----:B------:R-:W-:-:S04]  /*7d80*/  MOV R188, 0xffffffff ;  /* 0xffffffff00bc7802 */ /* 0x000fc80000000f00 */
[----:B------:R-:W-:-:S07]  /*7d90*/  MOV R213, R212 ;  /* 0x000000d400d57202 */ /* 0x000fce0000000f00 */
[----:B------:R-:W-:Y:S05]  /*7da0*/  WARPSYNC.COLLECTIVE R188, `(.L_x_21645) ;  /* 0x00000000bc087348 */ /* 0x000fea0003c00000 */
[----:B------:R0:W1:Y:S02]  /*7db0*/  SHFL.BFLY P6, R188, R213, R190, R189 ;  /* 0x0c0000bed5bc7389 */ /* 0x00006400000c00bd */
[----:B01----:R-:W-:Y:S05]  /*7dc0*/  ENDCOLLECTIVE ;  /* 0x000000000000791b */ /* 0x003fea0003800000 */
.L_x_21645:
[----:B------:R-:W-:Y:S05]  /*7dd0*/  BRA `(.L_x_21646) ;  /* 0xffffffd400887947 */ /* 0x000fea000383ffff */
.L_x_21647:
        /* <DEDUP_REMOVED lines=10> */
.L_x_71472:


//--------------------- .text._ZN10layer_norm13ln_fwd_kernelINS_13Kernel_traitsI13__nv_bfloat16S2_fS2_fjLj2048ELj1ELj4ELj1ELj16ENS_18Kernel_traits_baseILj2048ES2_S2_fS2_fjLj128EEEEELb0ELb1ELb0ELb1EEEvNS_9FwdParamsE --------------------------
	.section	.text._ZN10layer_norm13ln_fwd_kernelINS_13Kernel_traitsI13__nv_bfloat16S2_fS2_fjLj2048ELj1ELj4ELj1ELj16ENS_18Kernel_traits_baseILj2048ES2_S2_fS2_fjLj128EEEEELb0ELb1ELb0ELb1EEEvNS_9FwdParamsE,"ax",@progbits
	.align	128
        .global         _ZN10layer_norm13ln_fwd_kernelINS_13Kernel_traitsI13__nv_bfloat16S2_fS2_fjLj2048ELj1ELj4ELj1ELj16ENS_18Kernel_traits_baseILj2048ES2_S2_fS2_fjLj128EEEEELb0ELb1ELb0ELb1EEEvNS_9FwdParamsE
        .type           _ZN10layer_norm13ln_fwd_kernelINS_13Kernel_traitsI13__nv_bfloat16S2_fS2_fjLj2048ELj1ELj4ELj1ELj16ENS_18Kernel_traits_baseILj2048ES2_S2_fS2_fjLj128EEEEELb0ELb1ELb0ELb1EEEvNS_9FwdParamsE,@function
        .size           _ZN10layer_norm13ln_fwd_kernelINS_13Kernel_traitsI13__nv_bfloat16S2_fS2_fjLj2048ELj1ELj4ELj1ELj16ENS_18Kernel_traits_baseILj2048ES2_S2_fS2_fjLj128EEEEELb0ELb1ELb0ELb1EEEvNS_9FwdParamsE,(.L_x_71473 - _ZN10layer_norm13ln_fwd_kernelINS_13Kernel_traitsI13__nv_bfloat16S2_fS2_fjLj2048ELj1ELj4ELj1ELj16ENS_18Kernel_traits_baseILj2048ES2_S2_fS2_fjLj128EEEEELb0ELb1ELb0ELb1EEEvNS_9FwdParamsE)
        .other          _ZN10layer_norm13ln_fwd_kernelINS_13Kernel_traitsI13__nv_bfloat16S2_fS2_fjLj2048ELj1ELj4ELj1ELj16ENS_18Kernel_traits_baseILj2048ES2_S2_fS2_fjLj128EEEEELb0ELb1ELb0ELb1EEEvNS_9FwdParamsE,@"STO_CUDA_ENTRY STV_DEFAULT"
_ZN10layer_norm13ln_fwd_kernelINS_13Kernel_traitsI13__nv_bfloat16S2_fS2_fjLj2048ELj1ELj4ELj1ELj16ENS_18Kernel_traits_baseILj2048ES2_S2_fS2_fjLj128EEEEELb0ELb1ELb0ELb1EEEvNS_9FwdParamsE:
.text._ZN10layer_norm13ln_fwd_kernelINS_13Kernel_traitsI13__nv_bfloat16S2_fS2_fjLj2048ELj1ELj4ELj1ELj16ENS_18Kernel_traits_baseILj2048ES2_S2_fS2_fjLj128EEEEELb0ELb1ELb0ELb1EEEvNS_9FwdParamsE:
        /* <DEDUP_REMOVED lines=43> */
.L_x_21648:
        /* <DEDUP_REMOVED lines=36> */
.L_x_21649:
[----:B------:R-:W1:Y:S02]  /*04f0*/  LDCU UR4, c[0x0][0x384] ;  /* 0x00007080ff0477ac */ /* 0x000e640008000800 */
[----:B-1----:R-:W-:-:S13]  /*0500*/  ISETP.GE.AND P0, PT, R236, UR4, PT ;  /* 0x00000004ec007c0c */ /* 0x002fda000bf06270 */
[----:B------:R-:W-:Y:S05]  /*0510*/  @P0 EXIT ;  /* 0x000000000000094d */ /* 0x000fea0003800000 */
[----:B------:R-:W1:Y:S01]  /*0520*/  LDCU.64 UR4, c[0x0][0x3e0] ;  /* 0x00007c00ff0477ac */ /* 0x000e620008000a00 */
[----:B-----5:R-:W-:Y:S02]  /*0530*/  PRMT R235, R41, 0x7632, R235 ;  /* 0x0000763229eb7816 */ /* 0x020fe400000000eb */
[----:B------:R-:W-:Y:S01]  /*0540*/  PRMT R234, R72, 0x7632, R234 ;  /* 0x0000763248ea7816 */ /* 0x000fe200000000ea */
[----:B------:R-:W2:Y:S01]  /*0550*/  LDCU UR8, c[0x0][0x388] ;  /* 0x00007100ff0877ac */ /* 0x000ea20008000800 */
[----:B------:R-:W-:Y:S02]  /*0560*/  PRMT R233, R40, 0x7632, R233 ;  /* 0x0000763228e97816 */ /* 0x000fe400000000e9 */
[----:B------:R-:W-:Y:S01]  /*0570*/  PRMT R232, R71, 0x7632, R232 ;  /* 0x0000763247e87816 */ /* 0x000fe200000000e8 */
[----:B------:R-:W3:Y:S01]  /*0580*/  LDCU.U8 UR9, c[0x0][0x410] ;  /* 0x00008200ff0977ac */ /* 0x000ee20008000000 */
[----:B------:R-:W-:Y:S02]  /*0590*/  PRMT R231, R39, 0x7632, R231 ;  /* 0x0000763227e77816 */ /* 0x000fe400000000e7 */
[----:B------:R-:W-:Y:S01]  /*05a0*/  PRMT R230, R70, 0x7632, R230 ;  /* 0x0000763246e67816 */ /* 0x000fe200000000e6 */
[----:B------:R-:W4:Y:S01]  /*05b0*/  LDCU UR10, c[0x0][0x448] ;  /* 0x00008900ff0a77ac */ /* 0x000f220008000800 */
[----:B------:R-:W-:-:S02]  /*05c0*/  PRMT R229, R38, 0x7632, R229 ;  /* 0x0000763226e57816 */ /* 0x000fc400000000e5 */
[----:B------:R-:W-:Y:S02]  /*05d0*/  PRMT R228, R69, 0x7632, R228 ;  /* 0x0000763245e47816 */ /* 0x000fe400000000e4 */
[----:B------:R-:W-:Y:S02]  /*05e0*/  PRMT R227, R37, 0x7632, R227 ;  /* 0x0000763225e37816 */ /* 0x000fe400000000e3 */
[----:B-1----:R-:W-:Y:S02]  /*05f0*/  ISETP.NE.U32.AND P0, PT, RZ, UR4, PT ;  /* 0x00000004ff007c0c */ /* 0x002fe4000bf05070 */
        /* <DEDUP_REMOVED lines=58> */
[----:B------:R-:W-:Y:S01]  /*09a0*/  ISETP.NE.AND.EX P0, PT, RZ, UR5, PT, P0 ;  /* 0x00000005ff007c0c */ /* 0x000fe2000bf05300 */
[----:B--234-:R-:W0:-:S12]  /*09b0*/  LDCU.64 UR4, c[0x0][0x3a0] ;  /* 0x00007400ff0477ac */ /* 0x01ce180008000a00 */
.L_x_21667:
[----:B--2---:R-:W1:Y:S01]  /*09c0*/  @P0 LDC.64 R128, c[0x0][0x3e0] ;  /* 0x0000f800ff800b82 */ /* 0x004e620000000a00 */
[----:B------:R-:W-:-:S05]  /*09d0*/  IMAD R130, R236, UR8, RZ ;  /* 0x00000008ec827c24 */ /* 0x000fca000f8e02ff */
[----:B------:R-:W-:Y:S02]  /*09e0*/  SHF.R.S32.HI R131, RZ, 0x1f, R130 ;  /* 0x0000001fff837819 */ /* 0x000fe40000011482 */
[----:B------:R-:W2:Y:S02]  /*09f0*/  LDC.64 R190, c[0x0][0x390] ;  /* 0x0000e400ffbe7b82 */ /* 0x000ea40000000a00 */
[----:B------:R-:W-:-:S04]  /*0a00*/  LEA.HI R240, R131, R130, RZ, 0x3 ;  /* 0x0000008283f07211 */ /* 0x000fc800078f18ff */
[----:B------:R-:W-:Y:S01]  /*0a10*/  LEA.HI.SX32 R240, R240, R237, 0x1d ;  /* 0x000000edf0f07211 */ /* 0x000fe200078feaff */
[----:B-1----:R-:W-:-:S06]  /*0a20*/  @P0 IMAD.WIDE R132, R236, 0x2, R128 ;  /* 0x00000002ec840825 */ /* 0x002fcc00078e0280 */
[----:B------:R-:W3:Y:S01]  /*0a30*/  @P0 LDG.E.U16 R132, desc[UR6][R132.64] ;  /* 0x0000000684840981 */ /* 0x000ee2000c1e1500 */
[----:B--2---:R-:W-:-:S06]  /*0a40*/  IMAD.WIDE.U32 R128, R240, 0x10, R190 ;  /* 0x00000010f0807825 */ /* 0x004fcc00078e00be */
[----:B------:R-:W5:Y:S01]  /*0a50*/  LDG.E.128 R128, desc[UR6][R128.64] ;  /* 0x0000000680807981 */ /* 0x000f62000c1e1d00 */
[----:B0-----:R-:W-:Y:S01]  /*0a60*/  ISETP.NE.U32.AND P1, PT, RZ, UR4, PT ;  /* 0x00000004ff007c0c */ /* 0x001fe2000bf25070 */
[----:B------:R-:W-:-:S03]  /*0a70*/  HFMA2 R188, -RZ, RZ, 1.875, 0 ;  /* 0x3f800000ffbc7431 */ /* 0x000fc600000001ff */
[----:B------:R-:W-:Y:S02]  /*0a80*/  ISETP.NE.AND.EX P1, PT, RZ, UR5, PT, P1 ;  /* 0x00000005ff007c0c */ /* 0x000fe4000bf25310 */
[----:B---3--:R-:W-:-:S11]  /*0a90*/  @P0 SHF.L.U32 R188, R132, 0x10, RZ ;  /* 0x0000001084bc0819 */ /* 0x008fd600000006ff */
[----:B------:R-:W-:Y:S05]  /*0aa0*/  @!P1 BRA `(.L_x_21650) ;  /* 0x0000000000a49947 */ /* 0x000fea0003800000 */
[----:B------:R-:W0:Y:S02]  /*0ab0*/  LDC.64 R132, c[0x0][0x3a0] ;  /* 0x0000e800ff847b82 */ /* 0x000e240000000a00 */
[----:B0-----:R-:W-:-:S05]  /*0ac0*/  IMAD.WIDE.U32 R132, R240, 0x20, R132 ;  /* 0x00000020f0847825 */ /* 0x001fca00078e0084 */
[----:B------:R-:W2:Y:S04]  /*0ad0*/  LDG.E.128 R120, desc[UR6][R132.64] ;  /* 0x0000000684787981 */ /* 0x000ea8000c1e1d00 */
[----:B------:R0:W3:Y:S01]  /*0ae0*/  LDG.E.128 R124, desc[UR6][R132.64+0x10] ;  /* 0x00001006847c7981 */ /* 0x0000e2000c1e1d00 */
[----:B-----5:R-:W-:Y:S02]  /*0af0*/  PRMT R134, R128, 0x7632, R134 ;  /* 0x0000763280867816 */ /* 0x020fe40000000086 */
[C---:B------:R-:W-:Y:S02]  /*0b00*/  PRMT R136, R129.reuse, 0x7632, R136 ;  /* 0x0000763281887816 */ /* 0x040fe40000000088 */
[----:B------:R-:W-:Y:S02]  /*0b10*/  SHF.L.U32 R137, R129, 0x10, RZ ;  /* 0x0000001081897819 */ /* 0x000fe400000006ff */
[----:B------:R-:W-:-:S02]  /*0b20*/  SHF.L.U32 R129, R134, 0x10, RZ ;  /* 0x0000001086817819 */ /* 0x000fc400000006ff */
[----:B------:R-:W-:Y:S01]  /*0b30*/  PRMT R140, R131, 0x7632, R140 ;  /* 0x00007632838c7816 */ /* 0x000fe2000000008c */
[-C--:B------:R-:W-:Y:S01]  /*0b40*/  FMUL.FTZ R137, R137, R188.reuse ;  /* 0x000000bc89897220 */ /* 0x080fe20000410000 */
[----:B------:R-:W-:Y:S02]  /*0b50*/  SHF.L.U32 R141, R131, 0x10, RZ ;  /* 0x00000010838d7819 */ /* 0x000fe400000006ff */
[----:B------:R-:W-:Y:S02]  /*0b60*/  SHF.L.U32 R135, R128, 0x10, RZ ;  /* 0x0000001080877819 */ /* 0x000fe400000006ff */
[C---:B------:R-:W-:Y:S01]  /*0b70*/  PRMT R138, R130.reuse, 0x7632, R138 ;  /* 0x00007632828a7816 */ /* 0x040fe2000000008a */
[-C--:B------:R-:W-:Y:S01]  /*0b80*/  FMUL.FTZ R141, R141, R188.reuse ;  /* 0x000000bc8d8d7220 */ /* 0x080fe20000410000 */
[----:B------:R-:W-:Y:S01]  /*0b90*/  SHF.L.U32 R139, R130, 0x10, RZ ;  /* 0x00000010828b7819 */ /* 0x000fe200000006ff */
[-C--:B------:R-:W-:Y:S01]  /*0ba0*/  FMUL.FTZ R130, R129, R188.reuse ;  /* 0x000000bc81827220 */ /* 0x080fe20000410000 */
[----:B------:R-:W-:Y:S01]  /*0bb0*/  SHF.L.U32 R131, R200, 0x10, RZ ;  /* 0x00000010c8837819 */ /* 0x000fe200000006ff */
[-C--:B------:R-:W-:Y:S01]  /*0bc0*/  FMUL.FTZ R135, R135, R188.reuse ;  /* 0x000000bc87877220 */ /* 0x080fe20000410000 */
[----:B0-----:R-:W-:Y:S01]  /*0bd0*/  SHF.L.U32 R133, R136, 0x10, RZ ;  /* 0x0000001088857819 */ /* 0x001fe200000006ff */
[----:B------:R-:W-:Y:S01]  /*0be0*/  FMUL.FTZ R139, R139, R188 ;  /* 0x000000bc8b8b7220 */ /* 0x000fe20000410000 */
[----:B------:R-:W-:-:S02]  /*0bf0*/  SHF.L.U32 R132, R89, 0x10, RZ ;  /* 0x0000001059847819 */ /* 0x000fc400000006ff */
[----:B------:R-:W-:Y:S01]  /*0c00*/  SHF.L.U32 R128, R88, 0x10, RZ ;  /* 0x0000001058807819 */ /* 0x000fe200000006ff */
[----:B------:R-:W-:Y:S01]  /*0c10*/  FMUL.FTZ R134, R133, R188 ;  /* 0x000000bc85867220 */ /* 0x000fe20000410000 */
[----:B------:R-:W-:Y:S02]  /*0c20*/  SHF.L.U32 R136, R199, 0x10, RZ ;  /* 0x00000010c7887819 */ /* 0x000fe400000006ff */
[----:B------:R-:W-:Y:S01]  /*0c30*/  SHF.L.U32 R133, R138, 0x10, RZ ;  /* 0x000000108a857819 */ /* 0x000fe200000006ff */
[----:B--2---:R-:W-:Y:S01]  /*0c40*/  FFMA.FTZ R129, R130, R131, R121 ;  /* 0x0000008382817223 */ /* 0x004fe20000010079 */
[----:B------:R-:W-:Y:S01]  /*0c50*/  FFMA.FTZ R130, R137, R132, R122 ;  /* 0x0000008489827223 */ /* 0x000fe2000001007a */
[----:B------:R-:W-:Y:S01]  /*0c60*/  SHF.L.U32 R137, R140, 0x10, RZ ;  /* 0x000000108c897819 */ /* 0x000fe200000006ff */
[----:B------:R-:W-:Y:S01]  /*0c70*/  FFMA.FTZ R128, R135, R128, R120 ;  /* 0x0000008087807223 */ /* 0x000fe20000010078 */
[----:B------:R-:W-:Y:S01]  /*0c80*/  FFMA.FTZ R131, R134, R136, R123 ;  /* 0x0000008886837223 */ /* 0x000fe2000001007b */
[----:B------:R-:W-:Y:S01]  /*0c90*/  SHF.L.U32 R135, R198, 0x10, RZ ;  /* 0x00000010c6877819 */ /* 0x000fe200000006ff */
[-C--:B------:R-:W-:Y:S01]  /*0ca0*/  FMUL.FTZ R134, R133, R188.reuse ;  /* 0x000000bc85867220 */ /* 0x080fe20000410000 */
[----:B------:R-:W-:Y:S01]  /*0cb0*/  SHF.L.U32 R132, R90, 0x10, RZ ;  /* 0x000000105a847819 */ /* 0x000fe200000006ff */
[----:B------:R-:W-:Y:S01]  /*0cc0*/  FMUL.FTZ R138, R137, R188 ;  /* 0x000000bc898a7220 */ /* 0x000fe20000410000 */
[----:B------:R-:W-:Y:S01]  /*0cd0*/  SHF.L.U32 R136, R91, 0x10, RZ ;  /* 0x000000105b887819 */ /* 0x000fe200000006ff */
[----:B---3--:R-:W-:Y:S01]  /*0ce0*/  FFMA.FTZ R133, R134, R135, R125 ;  /* 0x0000008786857223 */ /* 0x008fe2000001007d */
[----:B------:R-:W-:Y:S01]  /*0cf0*/  SHF.L.U32 R140, R197, 0x10, RZ ;  /* 0x00000010c58c7819 */ /* 0x000fe200000006ff */
[----:B------:R-:W-:-:S02]  /*0d00*/  FFMA.FTZ R132, R139, R132, R124 ;  /* 0x000000848b847223 */ /* 0x000fc4000001007c */
[----:B------:R-:W-:Y:S02]  /*0d10*/  FFMA.FTZ R134, R141, R136, R126 ;  /* 0x000000888d867223 */ /* 0x000fe4000001007e */
[----:B------:R-:W-:Y:S01]  /*0d20*/  FFMA.FTZ R135, R138, R140, R127 ;  /* 0x0000008c8a877223 */ /* 0x000fe2000001007f */
[----:B------:R-:W-:Y:S06]  /*0d30*/  BRA `(.L_x_21651) ;  /* 0x0000000000907947 */ /* 0x000fec0003800000 */
.L_x_21650:
[C---:B-----5:R-:W-:Y:S02]  /*0d40*/  PRMT R137, R129.reuse, 0x7632, R137 ;  /* 0x0000763281897816 */ /* 0x060fe40000000089 */
[----:B------:R-:W-:Y:S02]  /*0d50*/  SHF.L.U32 R129, R129, 0x10, RZ ;  /* 0x0000001081817819 */ /* 0x000fe400000006ff */
[C---:B------:R-:W-:Y:S02]  /*0d60*/  PRMT R139, R130.reuse, 0x7632, R139 ;  /* 0x00007632828b7816 */ /* 0x040fe4000000008b */
[----:B------:R-:W-:Y:S01]  /*0d70*/  SHF.L.U32 R141, R130, 0x10, RZ ;  /* 0x00000010828d7819 */ /* 0x000fe200000006ff */
[-C--:B------:R-:W-:Y:S01]  /*0d80*/  FMUL.FTZ R129, R129, R188.reuse ;  /* 0x000000bc81817220 */ /* 0x080fe20000410000 */
[----:B------:R-:W-:Y:S02]  /*0d90*/  SHF.L.U32 R130, R89, 0x10, RZ ;  /* 0x0000001059827819 */ /* 0x000fe400000006ff */
[C---:B------:R-:W-:Y:S01]  /*0da0*/  PRMT R133, R128.reuse, 0x7632, R133 ;  /* 0x0000763280857816 */ /* 0x040fe20000000085 */
[----:B------:R-:W-:Y:S01]  /*0db0*/  FMUL.FTZ R141, R141, R188 ;  /* 0x000000bc8d8d7220 */ /* 0x000fe20000410000 */
[----:B------:R-:W-:Y:S01]  /*0dc0*/  SHF.L.U32 R135, R128, 0x10, RZ ;  /* 0x0000001080877819 */ /* 0x000fe200000006ff */
[----:B------:R-:W-:Y:S01]  /*0dd0*/  FMUL.FTZ R130, R129, R130 ;  /* 0x0000008281827220 */ /* 0x000fe20000410000 */
[----:B------:R-:W-:-:S02]  /*0de0*/  PRMT R142, R131, 0x7632, R142 ;  /* 0x00007632838e7816 */ /* 0x000fc4000000008e */
[----:B------:R-:W-:Y:S01]  /*0df0*/  SHF.L.U32 R131, R131, 0x10, RZ ;  /* 0x0000001083837819 */ /* 0x000fe200000006ff */
[-C--:B------:R-:W-:Y:S01]  /*0e00*/  FMUL.FTZ R135, R135, R188.reuse ;  /* 0x000000bc87877220 */ /* 0x080fe20000410000 */
[----:B------:R-:W-:Y:S02]  /*0e10*/  SHF.L.U32 R128, R88, 0x10, RZ ;  /* 0x0000001058807819 */ /* 0x000fe400000006ff */
[----:B------:R-:W-:Y:S01]  /*0e20*/  SHF.L.U32 R133, R133, 0x10, RZ ;  /* 0x0000001085857819 */ /* 0x000fe200000006ff */
[----:B------:R-:W-:Y:S01]  /*0e30*/  FMUL.FTZ R131, R131, R188 ;  /* 0x000000bc83837220 */ /* 0x000fe20000410000 */
[----:B------:R-:W-:Y:S01]  /*0e40*/  SHF.L.U32 R137, R137, 0x10, RZ ;  /* 0x0000001089897819 */ /* 0x000fe200000006ff */
[----:B------:R-:W-:Y:S01]  /*0e50*/  FMUL.FTZ R128, R135, R128 ;  /* 0x0000008087807220 */ /* 0x000fe20000410000 */
        /* <DEDUP_REMOVED lines=17> */
[----:B------:R-:W-:-:S07]  /*0f70*/  FMUL.FTZ R135, R135, R142 ;  /* 0x0000008e87877220 */ /* 0x000fce0000410000 */
.L_x_21651:
[----:B------:R-:W0:Y:S01]  /*0f80*/  LDC.64 R246, c[0x0][0x3a8] ;  /* 0x0000ea00fff67b82 */ /* 0x000e220000000a00 */
[----:B------:R-:W-:-:S05]  /*0f90*/  IADD3 R239, PT, PT, R240, 0x20, RZ ;  /* 0x00000020f0ef7810 */ /* 0x000fca0007ffe0ff */
[----:B------:R-:W-:Y:S02]  /*0fa0*/  IMAD.WIDE.U32 R136, R239, 0x10, R190 ;  /* 0x00000010ef887825 */ /* 0x000fe400078e00be */
[----:B------:R-:W1:Y:S02]  /*0fb0*/  @P1 LDC.64 R140, c[0x0][0x3a0] ;  /* 0x0000e800ff8c1b82 */ /* 0x000e640000000a00 */
[----:B0-----:R-:W-:-:S05]  /*0fc0*/  IMAD.WIDE.U32 R142, R240, 0x20, R246 ;  /* 0x00000020f08e7825 */ /* 0x001fca00078e00f6 */
[----:B------:R0:W-:Y:S01]  /*0fd0*/  STG.E.128 desc[UR6][R142.64], R128 ;  /* 0x000000808e007986 */ /* 0x0001e2000c101d06 */
[----:B-1----:R-:W-:-:S03]  /*0fe0*/  @P1 IMAD.WIDE.U32 R140, R239, 0x20, R140 ;  /* 0x00000020ef8c1825 */ /* 0x002fc600078e008c */
[----:B------:R0:W-:Y:S04]  /*0ff0*/  STG.E.128 desc[UR6][R142.64+0x10], R132 ;  /* 0x000010848e007986 */ /* 0x0001e8000c101d06 */
[----:B------:R0:W5:Y:S04]  /*1000*/  @P1 LDG.E.128 R120, desc[UR6][R140.64] ;  /* 0x000000068c781981 */ /* 0x000168000c1e1d00 */
[----:B------:R0:W5:Y:S04]  /*1010*/  @P1 LDG.E.128 R124, desc[UR6][R140.64+0x10] ;  /* 0x000010068c7c1981 */ /* 0x000168000c1e1d00 */
[----:B------:R-:W5:Y:S01]  /*1020*/  LDG.E.128 R136, desc[UR6][R136.64] ;  /* 0x0000000688887981 */ /* 0x000f62000c1e1d00 */
[----:B------:R-:W-:Y:S05]  /*1030*/  @!P1 BRA `(.L_x_21652) ;  /* 0x0000000000949947 */ /* 0x000fea0003800000 */
[C---:B-----5:R-:W-:Y:S02]  /*1040*/  PRMT R146, R139.reuse, 0x7632, R146 ;  /* 0x000076328b927816 */ /* 0x060fe40000000092 */
[----:B------:R-:W-:Y:S02]  /*1050*/  SHF.L.U32 R139, R139, 0x10, RZ ;  /* 0x000000108b8b7819 */ /* 0x000fe400000006ff */
[----:B0-----:R-:W-:Y:S02]  /*1060*/  SHF.L.U32 R143, R136, 0x10, RZ ;  /* 0x00000010888f7819 */ /* 0x001fe400000006ff */
[----:B------:R-:W-:Y:S01]  /*1070*/  PRMT R144, R137, 0x7632, R144 ;  /* 0x0000763289907816 */ /* 0x000fe20000000090 */
[-C--:B------:R-:W-:Y:S01]  /*1080*/  FMUL.FTZ R139, R139, R188.reuse ;  /* 0x000000bc8b8b7220 */ /* 0x080fe20000410000 */
[----:B------:R-:W-:Y:S01]  /*1090*/  SHF.L.U32 R142, R95, 0x10, RZ ;  /* 0x000000105f8e7819 */ /* 0x000fe200000006ff */
[----:B------:R-:W-:Y:S01]  /*10a0*/  FMUL.FTZ R143, R143, R188 ;  /* 0x000000bc8f8f7220 */ /* 0x000fe20000410000 */
[----:B------:R-:W-:-:S02]  /*10b0*/  SHF.L.U32 R137, R137, 0x10, RZ ;  /* 0x0000001089897819 */ /* 0x000fc400000006ff */
[----:B------:R-:W-:Y:S01]  /*10c0*/  SHF.L.U32 R147, R138, 0x10, RZ ;  /* 0x000000108a937819 */ /* 0x000fe200000006ff */
[----:B------:R-:W-:Y:S01]  /*10d0*/  FFMA.FTZ R142, R139, R142, R126 ;  /* 0x0000008e8b8e7223 */ /* 0x000fe2000001007e */
[----:B------:R-:W-:Y:S01]  /*10e0*/  PRMT R141, R136, 0x7632, R141 ;  /* 0x00007632888d7816 */ /* 0x000fe2000000008d */
[-C--:B------:R-:W-:Y:S01]  /*10f0*/  FMUL.FTZ R137, R137, R188.reuse ;  /* 0x000000bc89897220 */ /* 0x080fe20000410000 */
        /* <DEDUP_REMOVED lines=20> */
[----:B------:R-:W-:Y:S01]  /*1240*/  FFMA.FTZ R139, R146, R143, R123 ;  /* 0x0000008f928b7223 */ /* 0x000fe2000001007b */
[----:B------:R-:W-:Y:S01]  /*1250*/  FFMA.FTZ R137, R144, R137, R121 ;  /* 0x0000008990897223 */ /* 0x000fe20000010079 */
[----:B------:R-:W-:-:S02]  /*1260*/  FFMA.FTZ R141, R148, R147, R125 ;  /* 0x00000093948d7223 */ /* 0x000fc4000001007d */
[----:B------:R-:W-:Y:S01]  /*1270*/  FFMA.FTZ R143, R150, R151, R127 ;  /* 0x00000097968f7223 */ /* 0x000fe2000001007f */
[----:B------:R-:W-:Y:S06]  /*1280*/  BRA `(.L_x_21653) ;  /* 0x0000000000907947 */ /* 0x000fec0003800000 */
.L_x_21652:
[C---:B-----5:R-:W-:Y:S02]  /*1290*/  PRMT R145, R137.reuse, 0x7632, R145 ;  /* 0x0000763289917816 */ /* 0x060fe40000000091 */
[----:B------:R-:W-:Y:S02]  /*12a0*/  SHF.L.U32 R137, R137, 0x10, RZ ;  /* 0x0000001089897819 */ /* 0x000fe400000006ff */
[C---:B------:R-:W-:Y:S02]  /*12b0*/  PRMT R147, R138.reuse, 0x7632, R147 ;  /* 0x000076328a937816 */ /* 0x040fe40000000093 */
[----:B------:R-:W-:Y:S01]  /*12c0*/  SHF.L.U32 R149, R138, 0x10, RZ ;  /* 0x000000108a957819 */ /* 0x000fe200000006ff */
[-C--:B------:R-:W-:Y:S01]  /*12d0*/  FMUL.FTZ R137, R137, R188.reuse ;  /* 0x000000bc89897220 */ /* 0x080fe20000410000 */
[----:B------:R-:W-:Y:S02]  /*12e0*/  SHF.L.U32 R138, R93, 0x10, RZ ;  /* 0x000000105d8a7819 */ /* 0x000fe400000006ff */
[C---:B0-----:R-:W-:Y:S01]  /*12f0*/  PRMT R141, R136.reuse, 0x7632, R141 ;  /* 0x00007632888d7816 */ /* 0x041fe2000000008d */
        /* <DEDUP_REMOVED lines=29> */
.L_x_21653:
[----:B------:R-:W0:Y:S01]  /*14d0*/  @P1 LDC.64 R148, c[0x0][0x3a0] ;  /* 0x0000e800ff941b82 */ /* 0x000e220000000a00 */
[----:B------:R-:W-:Y:S01]  /*14e0*/  IADD3 R238, PT, PT, R240, 0x40, RZ ;  /* 0x00000040f0ee7810 */ /* 0x000fe20007ffe0ff */
[----:B------:R-:W-:-:S04]  /*14f0*/  IMAD.WIDE.U32 R150, R239, 0x20, R246 ;  /* 0x00000020ef967825 */ /* 0x000fc800078e00f6 */
[C---:B------:R-:W-:Y:S01]  /*1500*/  IMAD.WIDE.U32 R144, R238.reuse, 0x10, R190 ;  /* 0x00000010ee907825 */ /* 0x040fe200078e00be */
[----:B------:R1:W-:Y:S04]  /*1510*/  STG.E.128 desc[UR6][R150.64], R136 ;  /* 0x0000008896007986 */ /* 0x0003e8000c101d06 */
[----:B------:R1:W-:Y:S04]  /*1520*/  STG.E.128 desc[UR6][R150.64+0x10], R140 ;  /* 0x0000108c96007986 */ /* 0x0003e8000c101d06 */
[----:B------:R-:W5:Y:S01]  /*1530*/  LDG.E.128 R144, desc[UR6][R144.64] ;  /* 0x0000000690907981 */ /* 0x000f62000c1e1d00 */
[----:B0-----:R-:W-:-:S05]  /*1540*/  @P1 IMAD.WIDE.U32 R148, R238, 0x20, R148 ;  /* 0x00000020ee941825 */ /* 0x001fca00078e0094 */
[----:B------:R1:W5:Y:S04]  /*1550*/  @P1 LDG.E.128 R120, desc[UR6][R148.64] ;  /* 0x0000000694781981 */ /* 0x000368000c1e1d00 */
[----:B------:R1:W5:Y:S01]  /*1560*/  @P1 LDG.E.128 R124, desc[UR6][R148.64+0x10] ;  /* 0x00001006947c1981 */ /* 0x000362000c1e1d00 */
[----:B------:R-:W-:Y:S05]  /*1570*/  @!P1 BRA `(.L_x_21654) ;  /* 0x0000000000949947 */ /* 0x000fea0003800000 */
[C---:B-----5:R-:W-:Y:S02]  /*1580*/  PRMT R154, R147.reuse, 0x7632, R154 ;  /* 0x00007632939a7816 */ /* 0x060fe4000000009a */
[----:B------:R-:W-:Y:S02]  /*1590*/  SHF.L.U32 R147, R147, 0x10, RZ ;  /* 0x0000001093937819 */ /* 0x000fe400000006ff */
[----:B-1----:R-:W-:Y:S02]  /*15a0*/  SHF.L.U32 R151, R144, 0x10, RZ ;  /* 0x0000001090977819 */ /* 0x002fe400000006ff */
        /* <DEDUP_REMOVED lines=34> */
.L_x_21654:
[C---:B-----5:R-:W-:Y:S02]  /*17d0*/  PRMT R153, R145.reuse, 0x7632, R153 ;  /* 0x0000763291997816 */ /* 0x060fe40000000099 */
[----:B------:R-:W-:Y:S02]  /*17e0*/  SHF.L.U32 R145, R145, 0x10, RZ ;  /* 0x0000001091917819 */ /* 0x000fe400000006ff */
[C---:B------:R-:W-:Y:S02]  /*17f0*/  PRMT R155, R146.reuse, 0x7632, R155 ;  /* 0x00007632929b7816 */ /* 0x040fe4000000009b */
[----:B------:R-:W-:Y:S01]  /*1800*/  SHF.L.U32 R157, R146, 0x10, RZ ;  /* 0x00000010929d7819 */ /* 0x000fe200000006ff */
[-C--:B------:R-:W-:Y:S01]  /*1810*/  FMUL.FTZ R145, R145, R188.reuse ;  /* 0x000000bc91917220 */ /* 0x080fe20000410000 */
[----:B------:R-:W-:Y:S02]  /*1820*/  SHF.L.U32 R146, R97, 0x10, RZ ;  /* 0x0000001061927819 */ /* 0x000fe400000006ff */
[C---:B-1----:R-:W-:Y:S01]  /*1830*/  PRMT R149, R144.reuse, 0x7632, R149 ;  /* 0x0000763290957816 */ /* 0x042fe20000000095 */
        /* <DEDUP_REMOVED lines=29> */
.L_x_21655:
        /* <DEDUP_REMOVED lines=48> */
.L_x_21656:
        /* <DEDUP_REMOVED lines=36> */
.L_x_21657:
        /* <DEDUP_REMOVED lines=48> */
.L_x_21658:
        /* <DEDUP_REMOVED lines=36> */
.L_x_21659:
        /* <DEDUP_REMOVED lines=11> */
[----:B-1---5:R-:W-:Y:S02]  /*2540*/  SHF.L.U32 R169, R176, 0x10, RZ ;  /* 0x00000010b0a97819 */ /* 0x022fe400000006ff */
[----:B------:R-:W-:Y:S02]  /*2550*/  SHF.L.U32 R168, R108, 0x10, RZ ;  /* 0x000000106ca87819 */ /* 0x000fe400000006ff */
[----:B------:R-:W-:Y:S01]  /*2560*/  SHF.L.U32 R171, R177, 0x10, RZ ;  /* 0x00000010b1ab7819 */ /* 0x000fe200000006ff */
[----:B------:R-:W-:Y:S01]  /*2570*/  FMUL.FTZ R169, R169, R188 ;  /* 0x000000bca9a97220 */ /* 0x000fe20000410000 */
[----:B------:R-:W-:Y:S02]  /*2580*/  SHF.L.U32 R170, R109, 0x10, RZ ;  /* 0x000000106daa7819 */ /* 0x000fe400000006ff */
[----:B------:R-:W-:Y:S01]  /*2590*/  SHF.L.U32 R173, R178, 0x10, RZ ;  /* 0x00000010b2ad7819 */ /* 0x000fe200000006ff */
[----:B------:R-:W-:Y:S01]  /*25a0*/  FFMA.FTZ R168, R169, R168, R120 ;  /* 0x000000a8a9a87223 */ /* 0x000fe20000010078 */
[----:B------:R-:W-:Y:S01]  /*25b0*/  FMUL.FTZ R171, R171, R188 ;  /* 0x000000bcabab7220 */ /* 0x000fe20000410000 */
[----:B------:R-:W-:-:S02]  /*25c0*/  SHF.L.U32 R169, R179, 0x10, RZ ;  /* 0x00000010b3a97819 */ /* 0x000fc400000006ff */
[----:B------:R-:W-:Y:S01]  /*25d0*/  PRMT R176, R176, 0x7632, R176 ;  /* 0x00007632b0b07816 */ /* 0x000fe200000000b0 */
[----:B------:R-:W-:Y:S01]  /*25e0*/  FFMA.FTZ R170, R171, R170, R122 ;  /* 0x000000aaabaa7223 */ /* 0x000fe2000001007a */
[----:B------:R-:W-:Y:S01]  /*25f0*/  SHF.L.U32 R172, R110, 0x10, RZ ;  /* 0x000000106eac7819 */ /* 0x000fe200000006ff */
[-C--:B------:R-:W-:Y:S01]  /*2600*/  FMUL.FTZ R173, R173, R188.reuse ;  /* 0x000000bcadad7220 */ /* 0x080fe20000410000 */
[----:B------:R-:W-:Y:S01]  /*2610*/  SHF.L.U32 R174, R111, 0x10, RZ ;  /* 0x000000106fae7819 */ /* 0x000fe200000006ff */
[----:B------:R-:W-:Y:S01]  /*2620*/  FMUL.FTZ R171, R169, R188 ;  /* 0x000000bca9ab7220 */ /* 0x000fe20000410000 */
[----:B------:R-:W-:Y:S01]  /*2630*/  SHF.L.U32 R169, R176, 0x10, RZ ;  /* 0x00000010b0a97819 */ /* 0x000fe200000006ff */
[----:B------:R-:W-:Y:S01]  /*2640*/  FFMA.FTZ R172, R173, R172, R124 ;  /* 0x000000acadac7223 */ /* 0x000fe2000001007c */
[----:B------:R-:W-:Y:S01]  /*2650*/  PRMT R178, R178, 0x7632, R178 ;  /* 0x00007632b2b27816 */ /* 0x000fe200000000b2 */
[----:B------:R-:W-:Y:S01]  /*2660*/  FFMA.FTZ R174, R171, R174, R126 ;  /* 0x000000aeabae7223 */ /* 0x000fe2000001007e */
[----:B------:R-:W-:Y:S01]  /*2670*/  PRMT R177, R177, 0x7632, R177 ;  /* 0x00007632b1b17816 */ /* 0x000fe200000000b1 */
[----:B------:R-:W-:Y:S01]  /*2680*/  FMUL.FTZ R176, R169, R188 ;  /* 0x000000bca9b07220 */ /* 0x000fe20000410000 */
[----:B------:R-:W-:-:S02]  /*2690*/  PRMT R179, R179, 0x7632, R179 ;  /* 0x00007632b3b37816 */ /* 0x000fc400000000b3 */
[----:B------:R-:W-:Y:S02]  /*26a0*/  SHF.L.U32 R171, R12, 0x10, RZ ;  /* 0x000000100cab7819 */ /* 0x000fe400000006ff */
[----:B------:R-:W-:Y:S02]  /*26b0*/  SHF.L.U32 R173, R178, 0x10, RZ ;  /* 0x00000010b2ad7819 */ /* 0x000fe400000006ff */
[----:B------:R-:W-:Y:S01]  /*26c0*/  SHF.L.U32 R177, R177, 0x10, RZ ;  /* 0x00000010b1b17819 */ /* 0x000fe200000006ff */
[----:B------:R-:W-:Y:S01]  /*26d0*/  FFMA.FTZ R169, R176, R171, R121 ;  /* 0x000000abb0a97223 */ /* 0x000fe20000010079 */
[----:B------:R-:W-:Y:S01]  /*26e0*/  SHF.L.U32 R179, R179, 0x10, RZ ;  /* 0x00000010b3b37819 */ /* 0x000fe200000006ff */
[-C--:B------:R-:W-:Y:S01]  /*26f0*/  FMUL.FTZ R178, R173, R188.reuse ;  /* 0x000000bcadb27220 */ /* 0x080fe20000410000 */
[----:B------:R-:W-:Y:S01]  /*2700*/  SHF.L.U32 R171, R11, 0x10, RZ ;  /* 0x000000100bab7819 */ /* 0x000fe200000006ff */
[-C--:B------:R-:W-:Y:S01]  /*2710*/  FMUL.FTZ R176, R177, R188.reuse ;  /* 0x000000bcb1b07220 */ /* 0x080fe20000410000 */
[----:B------:R-:W-:Y:S01]  /*2720*/  SHF.L.U32 R173, R10, 0x10, RZ ;  /* 0x000000100aad7819 */ /* 0x000fe200000006ff */
[----:B------:R-:W-:Y:S01]  /*2730*/  FMUL.FTZ R180, R179, R188 ;  /* 0x000000bcb3b47220 */ /* 0x000fe20000410000 */
[----:B------:R-:W-:Y:S01]  /*2740*/  SHF.L.U32 R175, R9, 0x10, RZ ;  /* 0x0000001009af7819 */ /* 0x000fe200000006ff */
[----:B------:R-:W-:-:S02]  /*2750*/  FFMA.FTZ R171, R176, R171, R123 ;  /* 0x000000abb0ab7223 */ /* 0x000fc4000001007b */
[----:B------:R-:W-:Y:S02]  /*2760*/  FFMA.FTZ R173, R178, R173, R125 ;  /* 0x000000adb2ad7223 */ /* 0x000fe4000001007d */
[----:B------:R-:W-:Y:S01]  /*2770*/  FFMA.FTZ R175, R180, R175, R127 ;  /* 0x000000afb4af7223 */ /* 0x000fe2000001007f */
[----:B------:R-:W-:Y:S06]  /*2780*/  BRA `(.L_x_21661) ;  /* 0x0000000000907947 */ /* 0x000fec0003800000 */
.L_x_21660:
[----:B-1---5:R-:W-:Y:S02]  /*2790*/  SHF.L.U32 R169, R176, 0x10, RZ ;  /* 0x00000010b0a97819 */ /* 0x022fe400000006ff */
[----:B------:R-:W-:Y:S02]  /*27a0*/  SHF.L.U32 R168, R108, 0x10, RZ ;  /* 0x000000106ca87819 */ /* 0x000fe400000006ff */
        /* <DEDUP_REMOVED lines=8> */
[----:B------:R-:W-:Y:S01]  /*2830*/  PRMT R177, R177, 0x7632, R177 ;  /* 0x00007632b1b17816 */ /* 0x000fe200000000b1 */
[----:B------:R-:W-:Y:S01]  /*2840*/  FMUL.FTZ R170, R171, R170 ;  /* 0x000000aaabaa7220 */ /* 0x000fe20000410000 */
[-C--:B------:R-:W-:Y:S01]  /*2850*/  FMUL.FTZ R174, R169, R188.reuse ;  /* 0x000000bca9ae7220 */ /* 0x080fe20000410000 */
[----:B------:R-:W-:Y:S01]  /*2860*/  SHF.L.U32 R171, R111, 0x10, RZ ;  /* 0x000000106fab7819 */ /* 0x000fe200000006ff */
[-C--:B------:R-:W-:Y:S01]  /*2870*/  FMUL.FTZ R173, R173, R188.reuse ;  /* 0x000000bcadad7220 */ /* 0x080fe20000410000 */
[----:B------:R-:W-:Y:S02]  /*2880*/  SHF.L.U32 R169, R176, 0x10, RZ ;  /* 0x00000010b0a97819 */ /* 0x000fe400000006ff */
        /* <DEDUP_REMOVED lines=17> */
[----:B------:R-:W-:-:S02]  /*29a0*/  FMUL.FTZ R171, R177, R176 ;  /* 0x000000b0b1ab7220 */ /* 0x000fc40000410000 */
[----:B------:R-:W-:Y:S02]  /*29b0*/  FMUL.FTZ R173, R173, R178 ;  /* 0x000000b2adad7220 */ /* 0x000fe40000410000 */
[----:B------:R-:W-:-:S07]  /*29c0*/  FMUL.FTZ R175, R179, R180 ;  /* 0x000000b4b3af7220 */ /* 0x000fce0000410000 */
.L_x_21661:
        /* <DEDUP_REMOVED lines=18> */
[----:B------:R-:W-:Y:S01]  /*2af0*/  SHF.L.U32 R177, R186, 0x10, RZ ;  /* 0x00000010bab17819 */ /* 0x000fe200000006ff */
[----:B------:R-:W-:Y:S01]  /*2b00*/  FMUL.FTZ R179, R179, R188 ;  /* 0x000000bcb3b37220 */ /* 0x000fe20000410000 */
[----:B------:R-:W-:-:S02]  /*2b10*/  PRMT R184, R184, 0x7632, R184 ;  /* 0x00007632b8b87816 */ /* 0x000fc400000000b8 */
[----:B------:R-:W-:Y:S01]  /*2b20*/  PRMT R185, R185, 0x7632, R185 ;  /* 0x00007632b9b97816 */ /* 0x000fe200000000b9 */
[----:B------:R-:W-:Y:S01]  /*2b30*/  FMUL.FTZ R177, R177, R188 ;  /* 0x000000bcb1b17220 */ /* 0x000fe20000410000 */
[----:B------:R-:W-:Y:S01]  /*2b40*/  FFMA.FTZ R178, R179, R178, R122 ;  /* 0x000000b2b3b27223 */ /* 0x000fe2000001007a */
[----:B------:R-:W-:Y:S02]  /*2b50*/  SHF.L.U32 R179, R187, 0x10, RZ ;  /* 0x00000010bbb37819 */ /* 0x000fe400000006ff */
[----:B------:R-:W-:Y:S01]  /*2b60*/  FFMA.FTZ R180, R177, R180, R124 ;  /* 0x000000b4b1b47223 */ /* 0x000fe2000001007c */
[----:B------:R-:W-:Y:S02]  /*2b70*/  SHF.L.U32 R177, R184, 0x10, RZ ;  /* 0x00000010b8b17819 */ /* 0x000fe400000006ff */
[----:B------:R-:W-:Y:S01]  /*2b80*/  SHF.L.U32 R182, R115, 0x10, RZ ;  /* 0x0000001073b67819 */ /* 0x000fe200000006ff */
[-C--:B------:R-:W-:Y:S01]  /*2b90*/  FMUL.FTZ R179, R179, R188.reuse ;  /* 0x000000bcb3b37220 */ /* 0x080fe20000410000 */
[----:B------:R-:W-:Y:S01]  /*2ba0*/  PRMT R186, R186, 0x7632, R186 ;  /* 0x00007632baba7816 */ /* 0x000fe200000000ba */
[----:B------:R-:W-:Y:S01]  /*2bb0*/  FMUL.FTZ R184, R177, R188 ;  /* 0x000000bcb1b87220 */ /* 0x000fe20000410000 */
[----:B------:R-:W-:Y:S01]  /*2bc0*/  SHF.L.U32 R185, R185, 0x10, RZ ;  /* 0x00000010b9b97819 */ /* 0x000fe200000006ff */
[----:B------:R-:W-:Y:S01]  /*2bd0*/  FFMA.FTZ R182, R179, R182, R126 ;  /* 0x000000b6b3b67223 */ /* 0x000fe2000001007e */
[----:B------:R-:W-:-:S02]  /*2be0*/  PRMT R187, R187, 0x7632, R187 ;  /* 0x00007632bbbb7816 */ /* 0x000fc400000000bb */
[----:B------:R-:W-:Y:S02]  /*2bf0*/  SHF.L.U32 R177, R8, 0x10, RZ ;  /* 0x0000001008b17819 */ /* 0x000fe400000006ff */
[----:B------:R-:W-:Y:S01]  /*2c00*/  SHF.L.U32 R181, R186, 0x10, RZ ;  /* 0x00000010bab57819 */ /* 0x000fe200000006ff */
[-C--:B------:R-:W-:Y:S01]  /*2c10*/  FMUL.FTZ R186, R185, R188.reuse ;  /* 0x000000bcb9ba7220 */ /* 0x080fe20000410000 */
[----:B------:R-:W-:Y:S01]  /*2c20*/  SHF.L.U32 R179, R7, 0x10, RZ ;  /* 0x0000001007b37819 */ /* 0x000fe200000006ff */
[----:B------:R-:W-:Y:S01]  /*2c30*/  FFMA.FTZ R177, R184, R177, R121 ;  /* 0x000000b1b8b17223 */ /* 0x000fe20000010079 */
[----:B------:R-:W-:Y:S01]  /*2c40*/  SHF.L.U32 R187, R187, 0x10, RZ ;  /* 0x00000010bbbb7819 */ /* 0x000fe200000006ff */
[-C--:B------:R-:W-:Y:S01]  /*2c50*/  FMUL.FTZ R184, R181, R188.reuse ;  /* 0x000000bcb5b87220 */ /* 0x080fe20000410000 */
[----:B------:R-:W-:Y:S01]  /*2c60*/  SHF.L.U32 R181, R6, 0x10, RZ ;  /* 0x0000001006b57819 */ /* 0x000fe200000006ff */
[----:B------:R-:W-:Y:S01]  /*2c70*/  FFMA.FTZ R179, R186, R179, R123 ;  /* 0x000000b3bab37223 */ /* 0x000fe2000001007b */
[----:B------:R-:W-:Y:S01]  /*2c80*/  SHF.L.U32 R183, R5, 0x10, RZ ;  /* 0x0000001005b77819 */ /* 0x000fe200000006ff */
[----:B------:R-:W-:-:S02]  /*2c90*/  FMUL.FTZ R186, R187, R188 ;  /* 0x000000bcbbba7220 */ /* 0x000fc40000410000 */
[----:B------:R-:W-:Y:S02]  /*2ca0*/  FFMA.FTZ R181, R184, R181, R125 ;  /* 0x000000b5b8b57223 */ /* 0x000fe4000001007d */
[----:B------:R-:W-:Y:S01]  /*2cb0*/  FFMA.FTZ R183, R186, R183, R127 ;  /* 0x000000b7bab77223 */ /* 0x000fe2000001007f */
[----:B------:R-:W-:Y:S06]  /*2cc0*/  BRA `(.L_x_21663) ;  /* 0x0000000000907947 */ /* 0x000fec0003800000 */
.L_x_21662:
[----:B-1---5:R-:W-:Y:S02]  /*2cd0*/  SHF.L.U32 R177, R184, 0x10, RZ ;  /* 0x00000010b8b17819 */ /* 0x022fe400000006ff */
[----:B------:R-:W-:Y:S02]  /*2ce0*/  SHF.L.U32 R176, R112, 0x10, RZ ;  /* 0x0000001070b07819 */ /* 0x000fe400000006ff */
[----:B------:R-:W-:Y:S01]  /*2cf0*/  SHF.L.U32 R179, R185, 0x10, RZ ;  /* 0x00000010b9b37819 */ /* 0x000fe200000006ff */
[----:B------:R-:W-:Y:S01]  /*2d00*/  FMUL.FTZ R177, R177, R188 ;  /* 0x000000bcb1b17220 */ /* 0x000fe20000410000 */
[----:B------:R-:W-:Y:S02]  /*2d10*/  SHF.L.U32 R178, R113, 0x10, RZ ;  /* 0x0000001071b27819 */ /* 0x000fe400000006ff */
[----:B------:R-:W-:Y:S01]  /*2d20*/  SHF.L.U32 R180, R114, 0x10, RZ ;  /* 0x0000001072b47819 */ /* 0x000fe200000006ff */
[----:B------:R-:W-:Y:S01]  /*2d30*/  FMUL.FTZ R176, R177, R176 ;  /* 0x000000b0b1b07220 */ /* 0x000fe20000410000 */
[----:B------:R-:W-:Y:S01]  /*2d40*/  SHF.L.U32 R177, R186, 0x10, RZ ;  /* 0x00000010bab17819 */ /* 0x000fe200000006ff */
[----:B------:R-:W-:Y:S01]  /*2d50*/  FMUL.FTZ R179, R179, R188 ;  /* 0x000000bcb3b37220 */ /* 0x000fe20000410000 */
[----:B------:R-:W-:-:S02]  /*2d60*/  PRMT R184, R184, 0x7632, R184 ;  /* 0x00007632b8b87816 */ /* 0x000fc400000000b8 */
[----:B------:R-:W-:Y:S01]  /*2d70*/  PRMT R185, R185, 0x7632, R185 ;  /* 0x00007632b9b97816 */ /* 0x000fe200000000b9 */
[----:B------:R-:W-:Y:S01]  /*2d80*/  FMUL.FTZ R177, R177, R188 ;  /* 0x000000bcb1b17220 */ /* 0x000fe20000410000 */
[----:B------:R-:W-:Y:S01]  /*2d90*/  FMUL.FTZ R178, R179, R178 ;  /* 0x000000b2b3b27220 */ /* 0x000fe20000410000 */
[----:B------:R-:W-:Y:S02]  /*2da0*/  SHF.L.U32 R179, R187, 0x10, RZ ;  /* 0x00000010bbb37819 */ /* 0x000fe400000006ff */
[----:B------:R-:W-:Y:S01]  /*2db0*/  FMUL.FTZ R180, R177, R180 ;  /* 0x000000b4b1b47220 */ /* 0x000fe20000410000 */
[----:B------:R-:W-:Y:S02]  /*2dc0*/  PRMT R186, R186, 0x7632, R186 ;  /* 0x00007632baba7816 */ /* 0x000fe400000000ba */
[----:B------:R-:W-:Y:S01]  /*2dd0*/  SHF.L.U32 R177, R184, 0x10, RZ ;  /* 0x00000010b8b17819 */ /* 0x000fe200000006ff */
[----:B------:R-:W-:Y:S01]  /*2de0*/  FMUL.FTZ R179, R179, R188 ;  /* 0x000000bcb3b37220 */ /* 0x000fe20000410000 */
[----:B------:R-:W-:-:S02]  /*2df0*/  SHF.L.U32 R185, R185, 0x10, RZ ;  /* 0x00000010b9b97819 */ /* 0x000fc400000006ff */
        /* <DEDUP_REMOVED lines=17> */
.L_x_21663:
[----:B------:R-:W0:Y:S01]  /*2f10*/  @P1 LDC.64 R184, c[0x0][0x3a0] ;  /* 0x0000e800ffb81b82 */ /* 0x000e220000000a00 */
[----:B------:R-:W-:Y:S01]  /*2f20*/  IADD3 R245, PT, PT, R240, 0xe0, RZ ;  /* 0x000000e0f0f57810 */ /* 0x000fe20007ffe0ff */
[----:B------:R-:W-:-:S05]  /*2f30*/  IMAD.WIDE.U32 R250, R244, 0x20, R246 ;  /* 0x00000020f4fa7825 */ /* 0x000fca00078e00f6 */
[----:B------:R1:W-:Y:S04]  /*2f40*/  STG.E.128 desc[UR6][R250.64], R176 ;  /* 0x000000b0fa007986 */ /* 0x0003e8000c101d06 */
[----:B------:R1:W-:Y:S01]  /*2f50*/  STG.E.128 desc[UR6][R250.64+0x10], R180 ;  /* 0x000010b4fa007986 */ /* 0x0003e2000c101d06 */
[----:B0-----:R-:W-:-:S04]  /*2f60*/  @P1 IMAD.WIDE.U32 R248, R245, 0x20, R184 ;  /* 0x00000020f5f81825 */ /* 0x001fc800078e00b8 */
[----:B------:R-:W-:Y:S01]  /*2f70*/  IMAD.WIDE.U32 R184, R245, 0x10, R190 ;  /* 0x00000010f5b87825 */ /* 0x000fe200078e00be */
[----:B------:R1:W5:Y:S04]  /*2f80*/  @P1 LDG.E.128 R120, desc[UR6][R248.64] ;  /* 0x00000006f8781981 */ /* 0x000368000c1e1d00 */
[----:B------:R1:W5:Y:S04]  /*2f90*/  @P1 LDG.E.128 R124, desc[UR6][R248.64+0x10] ;  /* 0x00001006f87c1981 */ /* 0x000368000c1e1d00 */
[----:B------:R-:W5:Y:S01]  /*2fa0*/  LDG.E.128 R184, desc[UR6][R184.64] ;  /* 0x00000006b8b87981 */ /* 0x000f62000c1e1d00 */
[----:B------:R-:W-:Y:S05]  /*2fb0*/  @!P1 BRA `(.L_x_21664) ;  /* 0x0000000000949947 */ /* 0x000fea0003800000 */
[C---:B-----5:R-:W-:Y:S02]  /*2fc0*/  PRMT R190, R184.reuse, 0x7632, R190 ;  /* 0x00007632b8be7816 */ /* 0x060fe400000000be */
[----:B-1----:R-:W-:Y:S02]  /*2fd0*/  SHF.L.U32 R251, R184, 0x10, RZ ;  /* 0x00000010b8fb7819 */ /* 0x002fe400000006ff */
[----:B------:R-:W-:Y:S02]  /*2fe0*/  PRMT R184, R186, 0x7632, R184 ;  /* 0x00007632bab87816 */ /* 0x000fe400000000b8 */
[----:B------:R-:W-:Y:S02]  /*2ff0*/  SHF.L.U32 R248, R185, 0x10, RZ ;  /* 0x00000010b9f87819 */ /* 0x000fe400000006ff */
[----:B------:R-:W-:Y:S02]  /*3000*/  SHF.L.U32 R184, R184, 0x10, RZ ;  /* 0x00000010b8b87819 */ /* 0x000fe400000006ff */
[----:B------:R-:W-:-:S02]  /*3010*/  SHF.L.U32 R191, R186, 0x10, RZ ;  /* 0x00000010babf7819 */ /* 0x000fc400000006ff */
[C---:B------:R-:W-:Y:S02]  /*3020*/  PRMT R186, R187.reuse, 0x7632, R186 ;  /* 0x00007632bbba7816 */ /* 0x040fe400000000ba */
[----:B------:R-:W-:Y:S01]  /*3030*/  SHF.L.U32 R249, R187, 0x10, RZ ;  /* 0x00000010bbf97819 */ /* 0x000fe200000006ff */
[-C--:B------:R-:W-:Y:S01]  /*3040*/  FMUL.FTZ R187, R248, R188.reuse ;  /* 0x000000bcf8bb7220 */ /* 0x080fe20000410000 */
        /* <DEDUP_REMOVED lines=11> */
[-C--:B------:R-:W-:Y:S01]  /*3100*/  FMUL.FTZ R191, R249, R188.reuse ;  /* 0x000000bcf9bf7220 */ /* 0x080fe20000410000 */
[-C--:B------:R-:W-:Y:S01]  /*3110*/  FMUL.FTZ R252, R252, R188.reuse ;  /* 0x000000bcfcfc7220 */ /* 0x080fe20000410000 */
[----:B------:R-:W-:Y:S01]  /*3120*/  FMUL.FTZ R250, R186, R188 ;  /* 0x000000bcbafa7220 */ /* 0x000fe20000410000 */
[----:B------:R-:W-:Y:S01]  /*3130*/  FFMA.FTZ R185, R190, R185, R121 ;  /* 0x000000b9beb97223 */ /* 0x000fe20000010079 */
[----:B------:R-:W-:-:S02]  /*3140*/  SHF.L.U32 R186, R117, 0x10, RZ ;  /* 0x0000001075ba7819 */ /* 0x000fc400000006ff */
        /* <DEDUP_REMOVED lines=8> */
[----:B------:R-:W-:Y:S02]  /*31d0*/  FFMA.FTZ R187, R252, R187, R123 ;  /* 0x000000bbfcbb7223 */ /* 0x000fe4000001007b */
[----:B------:R-:W-:-:S02]  /*31e0*/  FFMA.FTZ R189, R248, R189, R125 ;  /* 0x000000bdf8bd7223 */ /* 0x000fc4000001007d */
[----:B------:R-:W-:Y:S01]  /*31f0*/  FFMA.FTZ R191, R250, R191, R127 ;  /* 0x000000bffabf7223 */ /* 0x000fe2000001007f */
[----:B------:R-:W-:Y:S06]  /*3200*/  BRA `(.L_x_21665) ;  /* 0x0000000000907947 */ /* 0x000fec0003800000 */
.L_x_21664:
[C---:B-1---5:R-:W-:Y:S02]  /*3210*/  SHF.L.U32 R249, R184.reuse, 0x10, RZ ;  /* 0x00000010b8f97819 */ /* 0x062fe400000006ff */
[----:B------:R-:W-:Y:S02]  /*3220*/  SHF.L.U32 R251, R185, 0x10, RZ ;  /* 0x00000010b9fb7819 */ /* 0x000fe400000006ff */
[----:B------:R-:W-:Y:S01]  /*3230*/  PRMT R248, R184, 0x7632, R248 ;  /* 0x00007632b8f87816 */ /* 0x000fe200000000f8 */
[----:B------:R-:W-:Y:S01]  /*3240*/  FMUL.FTZ R184, R249, R188 ;  /* 0x000000bcf9b87220 */ /* 0x000fe20000410000 */
[----:B------:R-:W-:Y:S02]  /*3250*/  PRMT R190, R185, 0x7632, R190 ;  /* 0x00007632b9be7816 */ /* 0x000fe400000000be */
[----:B------:R-:W-:Y:S02]  /*3260*/  PRMT R189, R186, 0x7632, R189 ;  /* 0x00007632babd7816 */ /* 0x000fe400000000bd */
        /* <DEDUP_REMOVED lines=19> */
[----:B------:R-:W-:-:S02]  /*33a0*/  FMUL.FTZ R191, R191, R250 ;  /* 0x000000fabfbf7220 */ /* 0x000fc40000410000 */
[----:B------:R-:W-:Y:S01]  /*33b0*/  FMUL.FTZ R188, R185, R188 ;  /* 0x000000bcb9bc7220 */ /* 0x000fe20000410000 */
[----:B------:R-:W-:Y:S01]  /*33c0*/  SHF.L.U32 R185, R4, 0x10, RZ ;  /* 0x0000001004b97819 */ /* 0x000fe200000006ff */
[----:B------:R-:W-:Y:S01]  /*33d0*/  FMUL.FTZ R186, R186, R249 ;  /* 0x000000f9baba7220 */ /* 0x000fe20000410000 */
[----:B------:R-:W-:-:S03]  /*33e0*/  SHF.L.U32 R249, R119, 0x10, RZ ;  /* 0x0000001077f97819 */ /* 0x000fc600000006ff */
[----:B------:R-:W-:Y:S01]  /*33f0*/  FMUL.FTZ R185, R248, R185 ;  /* 0x000000b9f8b97220 */ /* 0x000fe20000410000 */
[----:B------:R-:W-:Y:S01]  /*3400*/  SHF.L.U32 R248, R3, 0x10, RZ ;  /* 0x0000001003f87819 */ /* 0x000fe200000006ff */
[----:B------:R-:W-:-:S04]  /*3410*/  FMUL.FTZ R190, R190, R249 ;  /* 0x000000f9bebe7220 */ /* 0x000fc80000410000 */
[----:B------:R-:W-:Y:S01]  /*3420*/  FMUL.FTZ R187, R187, R248 ;  /* 0x000000f8bbbb7220 */ /* 0x000fe20000410000 */
[----:B------:R-:W-:-:S05]  /*3430*/  SHF.L.U32 R248, R2, 0x10, RZ ;  /* 0x0000001002f87819 */ /* 0x000fca00000006ff */
[----:B------:R-:W-:-:S07]  /*3440*/  FMUL.FTZ R189, R189, R248 ;  /* 0x000000f8bdbd7220 */ /* 0x000fce0000410000 */
.L_x_21665:
[----:B------:R-:W-:Y:S01]  /*3450*/  FADD.FTZ R248, RZ, R128 ;  /* 0x00000080fff87221 */ /* 0x000fe20000010000 */
[----:B------:R-:W-:Y:S01]  /*3460*/  IMAD.WIDE.U32 R246, R245, 0x20, R246 ;  /* 0x00000020f5f67825 */ /* 0x000fe200078e00f6 */
[----:B------:R-:W-:-:S03]  /*3470*/  UMOV UR11, 0xffffffff ;  /* 0xffffffff000b7882 */ /* 0x000fc60000000000 */
[----:B------:R-:W-:Y:S01]  /*3480*/  FADD.FTZ R249, R248, R129 ;  /* 0x00000081f8f97221 */ /* 0x000fe20000010000 */
[----:B------:R-:W-:Y:S03]  /*3490*/  STG.E.128 desc[UR6][R246.64], R184 ;  /* 0x000000b8f6007986 */ /* 0x000fe6000c101d06 */
        /* <DEDUP_REMOVED lines=10> */
[----:B0-----:R-:W-:-:S04]  /*3540*/  FADD.FTZ R246, R249, R138 ;  /* 0x0000008af9f67221 */ /* 0x001fc80000010000 */
        /* <DEDUP_REMOVED lines=204> */
.L_x_21679:
[----:B01----:R-:W-:Y:S01]  /*4210*/  FADD.FTZ R251, R251, R246 ;  /* 0x000000f6fbfb7221 */ /* 0x003fe20000010000 */
[----:B------:R-:W-:Y:S01]  /*4220*/  FMUL.FTZ R249, R250, R250 ;  /* 0x000000fafaf97220 */ /* 0x000fe20000410000 */
[----:B------:R-:W0:Y:S01]  /*4230*/  @!P1 LDC.64 R246, c[0x0][0x3c0] ;  /* 0x0000f000fff69b82 */ /* 0x000e220000000a00 */
[----:B------:R-:W-:Y:S01]  /*4240*/  ISETP.NE.AND P2, PT, RZ, UR9, PT ;  /* 0x00000009ff007c0c */ /* 0x000fe2000bf45270 */
[----:B------:R-:W-:Y:S01]  /*4250*/  FFMA.FTZ R248, R251, R248, UR10 ;  /* 0x0000000afbf87e23 */ /* 0x000fe200080100f8 */
[----:B------:R-:W-:Y:S02]  /*4260*/  SHF.L.U32 R252, R56, 0x10, RZ ;  /* 0x0000001038fc7819 */ /* 0x000fe400000006ff */
[----:B------:R-:W-:-:S05]  /*4270*/  FSEL R249, R249, RZ, P2 ;  /* 0x000000fff9f97208 */ /* 0x000fca0001000000 */
[----:B------:R-:W-:Y:S02]  /*4280*/  FADD.FTZ R251, R248, R249 ;  /* 0x000000f9f8fb7221 */ /* 0x000fe40000010000 */
[----:B------:R-:W1:Y:S01]  /*4290*/  @!P1 LDC.64 R248, c[0x0][0x3c8] ;  /* 0x0000f200fff89b82 */ /* 0x000e620000000a00 */
[----:B0-----:R-:W-:-:S05]  /*42a0*/  @!P1 IMAD.WIDE R246, R236, 0x4, R246 ;  /* 0x00000004ecf69825 */ /* 0x001fca00078e02f6 */
[----:B------:R0:W-:Y:S01]  /*42b0*/  @!P1 STG.E desc[UR6][R246.64], R250 ;  /* 0x000000faf6009986 */ /* 0x0001e2000c101906 */
[----:B-1----:R-:W-:Y:S01]  /*42c0*/  @!P1 IMAD.WIDE R248, R236, 0x4, R248 ;  /* 0x00000004ecf89825 */ /* 0x002fe200078e02f8 */
[----:B0-----:R0:W1:Y:S01]  /*42d0*/  MUFU.RSQ R246, R251 ;  /* 0x000000fb00f67308 */ /* 0x0010620000001400 */
[----:B------:R-:W-:Y:S02]  /*42e0*/  FSEL R247, R250, RZ, !P2 ;  /* 0x000000fffaf77208 */ /* 0x000fe40005000000 */
[----:B------:R-:W-:-:S03]  /*42f0*/  SHF.L.U32 R250, R24, 0x10, RZ ;  /* 0x0000001018fa7819 */ /* 0x000fc600000006ff */
[C---:B------:R-:W-:Y:S01]  /*4300*/  FADD.FTZ R128, -R247.reuse, R128 ;  /* 0x00000080f7807221 */ /* 0x040fe20000010100 */
[C---:B------:R-:W-:Y:S01]  /*4310*/  FADD.FTZ R129, -R247.reuse, R129 ;  /* 0x00000081f7817221 */ /* 0x040fe20000010100 */
[C---:B------:R-:W-:Y:S01]  /*4320*/  FADD.FTZ R131, -R247.reuse, R131 ;  /* 0x00000083f7837221 */ /* 0x040fe20000010100 */
[----:B0-----:R-:W-:Y:S01]  /*4330*/  SHF.L.U32 R251, R58, 0x10, RZ ;  /* 0x000000103afb7819 */ /* 0x001fe200000006ff */
        /* <DEDUP_REMOVED lines=8> */
[C---:B-1----:R-:W-:Y:S01]  /*43c0*/  FMUL.FTZ R128, R246.reuse, R128 ;  /* 0x00000080f6807220 */ /* 0x042fe20000410000 */
[C---:B------:R-:W-:Y:S01]  /*43d0*/  FMUL.FTZ R129, R246.reuse, R129 ;  /* 0x00000081f6817220 */ /* 0x040fe20000410000 */
[----:B------:R0:W-:Y:S01]  /*43e0*/  @!P1 STG.E desc[UR6][R248.64], R246 ;  /* 0x000000f6f8009986 */ /* 0x0001e2000c101906 */
[----:B------:R-:W-:Y:S01]  /*43f0*/  FMUL.FTZ R131, R246, R131 ;  /* 0x00000083f6837220 */ /* 0x000fe20000410000 */
[----:B------:R-:W-:Y:S01]  /*4400*/  FFMA.FTZ R128, R128, R250, R252 ;  /* 0x000000fa80807223 */ /* 0x000fe200000100fc */
[----:B------:R-:W-:Y:S01]  /*4410*/  SHF.L.U32 R250, R201, 0x10, RZ ;  /* 0x00000010c9fa7819 */ /* 0x000fe200000006ff */
[----:B------:R-:W-:Y:S01]  /*4420*/  FMUL.FTZ R133, R246, R133 ;  /* 0x00000085f6857220 */ /* 0x000fe20000410000 */
[----:B------:R-:W-:Y:S01]  /*4430*/  SHF.L.U32 R252, R202, 0x10, RZ ;  /* 0x00000010cafc7819 */ /* 0x000fe200000006ff */
[C---:B------:R-:W-:Y:S01]  /*4440*/  FMUL.FTZ R135, R246.reuse, R135 ;  /* 0x00000087f6877220 */ /* 0x040fe20000410000 */
[C---:B------:R-:W-:Y:S01]  /*4450*/  FMUL.FTZ R143, R246.reuse, R143 ;  /* 0x0000008ff68f7220 */ /* 0x040fe20000410000 */
[C---:B------:R-:W-:Y:S01]  /*4460*/  FMUL.FTZ R137, R246.reuse, R137 ;  /* 0x00000089f6897220 */ /* 0x040fe20000410000 */
[C---:B------:R-:W-:Y:S01]  /*4470*/  FADD.FTZ R145, -R247.reuse, R145 ;  /* 0x00000091f7917221 */ /* 0x040fe20000010100 */
[C---:B------:R-:W-:Y:S01]  /*4480*/  FADD.FTZ R151, -R247.reuse, R151 ;  /* 0x00000097f7977221 */ /* 0x040fe20000010100 */
[----:B------:R-:W-:Y:S01]  /*4490*/  FADD.FTZ R153, -R247, R153 ;  /* 0x00000099f7997221 */ /* 0x000fe20000010100 */
[----:B0-----:R-:W-:Y:S01]  /*44a0*/  FFMA.FTZ R249, R129, R250, R252 ;  /* 0x000000fa81f97223 */ /* 0x001fe200000100fc */
[----:B------:R-:W-:Y:S01]  /*44b0*/  FADD.FTZ R129, -R247, R130 ;  /* 0x00000082f7817221 */ /* 0x000fe20000010100 */
[----:B------:R-:W-:Y:S01]  /*44c0*/  SHF.L.U32 R130, R25, 0x10, RZ ;  /* 0x0000001019827819 */ /* 0x000fe200000006ff */
[C---:B------:R-:W-:Y:S01]  /*44d0*/  FMUL.FTZ R145, R246.reuse, R145 ;  /* 0x00000091f6917220 */ /* 0x040fe20000410000 */
[----:B------:R-:W-:Y:S01]  /*44e0*/  SHF.L.U32 R248, R57, 0x10, RZ ;  /* 0x0000001039f87819 */ /* 0x000fe200000006ff */
[----:B------:R-:W-:Y:S01]  /*44f0*/  FMUL.FTZ R129, R246, R129 ;  /* 0x00000081f6817220 */ /* 0x000fe20000410000 */
[----:B------:R-:W-:Y:S01]  /*4500*/  SHF.L.U32 R250, R206, 0x10, RZ ;  /* 0x00000010cefa7819 */ /* 0x000fe200000006ff */
[----:B------:R-:W-:Y:S01]  /*4510*/  FADD.FTZ R155, -R247, R155 ;  /* 0x0000009bf79b7221 */ /* 0x000fe20000010100 */
[----:B------:R-:W-:Y:S01]  /*4520*/  F2FP.BF16.F32.PACK_AB R128, R249, R128 ;  /* 0x00000080f980723e */ /* 0x000fe200000010ff */
[----:B------:R-:W-:Y:S01]  /*4530*/  FFMA.FTZ R129, R129, R130, R248 ;  /* 0x0000008281817223 */ /* 0x000fe200000100f8 */
[----:B------:R-:W-:Y:S01]  /*4540*/  SHF.L.U32 R248, R203, 0x10, RZ ;  /* 0x00000010cbf87819 */ /* 0x000fe200000006ff */
[C---:B------:R-:W-:Y:S01]  /*4550*/  FADD.FTZ R249, -R247.reuse, R136 ;  /* 0x00000088f7f97221 */ /* 0x040fe20000010100 */
[----:B------:R-:W-:Y:S01]  /*4560*/  SHF.L.U32 R130, R204, 0x10, RZ ;  /* 0x00000010cc827819 */ /* 0x000fe200000006ff */
[C---:B------:R-:W-:Y:S01]  /*4570*/  FADD.FTZ R157, -R247.reuse, R157 ;  /* 0x0000009df79d7221 */ /* 0x040fe20000010100 */
[----:B------:R-:W-:Y:S01]  /*4580*/  FADD.FTZ R159, -R247, R159 ;  /* 0x0000009ff79f7221 */ /* 0x000fe20000010100 */
[----:B------:R-:W-:Y:S01]  /*4590*/  FMUL.FTZ R136, R246, R249 ;  /* 0x000000f9f6887220 */ /* 0x000fe20000410000 */
[----:B------:R-:W-:Y:S01]  /*45a0*/  SHF.L.U32 R249, R28, 0x10, RZ ;  /* 0x000000101cf97819 */ /* 0x000fe200000006ff */
[----:B------:R-:W-:Y:S01]  /*45b0*/  FFMA.FTZ R248, R131, R248, R130 ;  /* 0x000000f883f87223 */ /* 0x000fe20000010082 */
[----:B------:R-:W-:Y:S01]  /*45c0*/  FADD.FTZ R131, -R247, R132 ;  /* 0x00000084f7837221 */ /* 0x000fe20000010100 */
[----:B------:R-:W-:Y:S01]  /*45d0*/  SHF.L.U32 R132, R205, 0x10, RZ ;  /* 0x00000010cd847819 */ /* 0x000fe200000006ff */
[C---:B------:R-:W-:Y:S01]  /*45e0*/  FADD.FTZ R161, -R247.reuse, R161 ;  /* 0x000000a1f7a17221 */ /* 0x040fe20000010100 */
[C---:B------:R-:W-:Y:S01]  /*45f0*/  FADD.FTZ R163, -R247.reuse, R163 ;  /* 0x000000a3f7a37221 */ /* 0x040fe20000010100 */
[----:B------:R-:W-:Y:S01]  /*4600*/  FMUL.FTZ R130, R246, R131 ;  /* 0x00000083f6827220 */ /* 0x000fe20000410000 */
[----:B------:R-:W-:Y:S01]  /*4610*/  SHF.L.U32 R131, R26, 0x10, RZ ;  /* 0x000000101a837819 */ /* 0x000fe200000006ff */
[----:B------:R-:W-:Y:S01]  /*4620*/  FMUL.FTZ R161, R246, R161 ;  /* 0x000000a1f6a17220 */ /* 0x000fe20000410000 */
[----:B------:R-:W-:Y:S01]  /*4630*/  F2FP.BF16.F32.PACK_AB R129, R248, R129 ;  /* 0x00000081f881723e */ /* 0x000fe200000010ff */
[C---:B------:R-:W-:Y:S01]  /*4640*/  FADD.FTZ R165, -R247.reuse, R165 ;  /* 0x000000a5f7a57221 */ /* 0x040fe20000010100 */
[C---:B------:R-:W-:Y:S01]  /*4650*/  FADD.FTZ R167, -R247.reuse, R167 ;  /* 0x000000a7f7a77221 */ /* 0x040fe20000010100 */
[----:B------:R-:W-:Y:S01]  /*4660*/  FFMA.FTZ R130, R130, R131, R251 ;  /* 0x0000008382827223 */ /* 0x000fe200000100fb */
[----:B------:R-:W-:Y:S01]  /*4670*/  FADD.FTZ R131, -R247, R134 ;  /* 0x00000086f7837221 */ /* 0x000fe20000010100 */
[----:B------:R-:W-:Y:S01]  /*4680*/  FFMA.FTZ R251, R133, R132, R250 ;  /* 0x0000008485fb7223 */ /* 0x000fe200000100fa */
        /* <DEDUP_REMOVED lines=9> */
[C---:B------:R-:W-:Y:S01]  /*4720*/  FADD.FTZ R171, -R247.reuse, R171 ;  /* 0x000000abf7ab7221 */ /* 0x040fe20000010100 */
[----:B------:R-:W-:Y:S01]  /*4730*/  SHF.L.U32 R134, R208, 0x10, RZ ;  /* 0x00000010d0867819 */ /* 0x000fe200000006ff */
[----:B------:R-:W-:Y:S01]  /*4740*/  FFMA.FTZ R136, R136, R249, R251 ;  /* 0x000000f988887223 */ /* 0x000fe200000100fb */
[----:B------:R-:W-:Y:S01]  /*4750*/  FADD.FTZ R249, -R247, R138 ;  /* 0x0000008af7f97221 */ /* 0x000fe20000010100 */
[----:B------:R-:W-:Y:S01]  /*4760*/  SHF.L.U32 R251, R61, 0x10, RZ ;  /* 0x000000103dfb7819 */ /* 0x000fe200000006ff */
[C---:B------:R-:W-:Y:S01]  /*4770*/  FMUL.FTZ R171, R246.reuse, R171 ;  /* 0x000000abf6ab7220 */ /* 0x040fe20000410000 */
[----:B------:R-:W-:Y:S01]  /*4780*/  FFMA.FTZ R134, R135, R132, R134 ;  /* 0x0000008487867223 */ /* 0x000fe20000010086 */
[----:B------:R-:W-:Y:S01]  /*4790*/  FMUL.FTZ R138, R246, R249 ;  /* 0x000000f9f68a7220 */ /* 0x000fe20000410000 */
[----:B------:R-:W0:Y:S01]  /*47a0*/  LDC.64 R132, c[0x0][0x428] ;  /* 0x00010a00ff847b82 */ /* 0x000e220000000a00 */
[----:B------:R-:W-:Y:S01]  /*47b0*/  SHF.L.U32 R249, R29, 0x10, RZ ;  /* 0x000000101df97819 */ /* 0x000fe200000006ff */
[C---:B------:R-:W-:Y:S01]  /*47c0*/  FADD.FTZ R173, -R247.reuse, R173 ;  /* 0x000000adf7ad7221 */ /* 0x040fe20000010100 */
[----:B------:R-:W-:Y:S01]  /*47d0*/  F2FP.BF16.F32.PACK_AB R131, R134, R131 ;  /* 0x000000838683723e */ /* 0x000fe200000010ff */
[C---:B------:R-:W-:Y:S01]  /*47e0*/  FADD.FTZ R175, -R247.reuse, R175 ;  /* 0x000000aff7af7221 */ /* 0x040fe20000010100 */
[C---:B------:R-:W-:Y:S01]  /*47f0*/  FADD.FTZ R177, -R247.reuse, R177 ;  /* 0x000000b1f7b17221 */ /* 0x040fe20000010100 */
[----:B------:R-:W-:Y:S01]  /*4800*/  FFMA.FTZ R138, R138, R249, R251 ;  /* 0x000000f98a8a7223 */ /* 0x000fe200000100fb */
[C---:B------:R-:W-:Y:S01]  /*4810*/  FMUL.FTZ R173, R246.reuse, R173 ;  /* 0x000000adf6ad7220 */ /* 0x040fe20000410000 */
[C---:B------:R-:W-:Y:S01]  /*4820*/  FADD.FTZ R179, -R247.reuse, R179 ;  /* 0x000000b3f7b37221 */ /* 0x040fe20000010100 */
[C---:B------:R-:W-:Y:S01]  /*4830*/  FMUL.FTZ R177, R246.reuse, R177 ;  /* 0x000000b1f6b17220 */ /* 0x040fe20000410000 */
[C---:B------:R-:W-:Y:S01]  /*4840*/  FADD.FTZ R181, -R247.reuse, R181 ;  /* 0x000000b5f7b57221 */ /* 0x040fe20000010100 */
[C---:B------:R-:W-:Y:S01]  /*4850*/  FADD.FTZ R183, -R247.reuse, R183 ;  /* 0x000000b7f7b77221 */ /* 0x040fe20000010100 */
[C---:B------:R-:W-:Y:S01]  /*4860*/  FMUL.FTZ R179, R246.reuse, R179 ;  /* 0x000000b3f6b37220 */ /* 0x040fe20000410000 */
[C---:B------:R-:W-:Y:S01]  /*4870*/  FADD.FTZ R185, -R247.reuse, R185 ;  /* 0x000000b9f7b97221 */ /* 0x040fe20000010100 */
[----:B------:R-:W-:Y:S01]  /*4880*/  FMUL.FTZ R181, R246, R181 ;  /* 0x000000b5f6b57220 */ /* 0x000fe20000410000 */
[C---:B------:R-:W-:Y:S01]  /*4890*/  FADD.FTZ R187, -R247.reuse, R187 ;  /* 0x000000bbf7bb7221 */ /* 0x040fe20000010100 */
[C---:B------:R-:W-:Y:S01]  /*48a0*/  FADD.FTZ R189, -R247.reuse, R189 ;  /* 0x000000bdf7bd7221 */ /* 0x040fe20000010100 */
[----:B------:R-:W-:-:S03]  /*48b0*/  FADD.FTZ R191, -R247, R191 ;  /* 0x000000bff7bf7221 */ /* 0x000fc60000010100 */
[C---:B------:R-:W-:Y:S01]  /*48c0*/  FMUL.FTZ R189, R246.reuse, R189 ;  /* 0x000000bdf6bd7220 */ /* 0x040fe20000410000 */
[----:B------:R-:W-:Y:S01]  /*48d0*/  FMUL.FTZ R191, R246, R191 ;  /* 0x000000bff6bf7220 */ /* 0x000fe20000410000 */
[----:B0-----:R-:W-:-:S05]  /*48e0*/  IMAD.WIDE.U32 R134, R240, 0x10, R132 ;  /* 0x00000010f0867825 */ /* 0x001fca00078e0084 */
[----:B------:R0:W-:Y:S02]  /*48f0*/  STG.E.128 desc[UR6][R134.64], R128 ;  /* 0x0000008086007986 */ /* 0x0001e4000c101d06 */
[----:B0-----:R-:W-:Y:S01]  /*4900*/  SHF.L.U32 R128, R211, 0x10, RZ ;  /* 0x00000010d3807819 */ /* 0x001fe200000006ff */
[----:B------:R-:W-:Y:S01]  /*4910*/  FMUL.FTZ R129, R246, R139 ;  /* 0x0000008bf6817220 */ /* 0x000fe20000410000 */
[----:B------:R-:W-:Y:S01]  /*4920*/  SHF.L.U32 R130, R212, 0x10, RZ ;  /* 0x00000010d4827819 */ /* 0x000fe200000006ff */
[C---:B------:R-:W-:Y:S01]  /*4930*/  FADD.FTZ R131, -R247.reuse, R140 ;  /* 0x0000008cf7837221 */ /* 0x040fe20000010100 */
[----:B------:R-:W-:Y:S01]  /*4940*/  SHF.L.U32 R135, R62, 0x10, RZ ;  /* 0x000000103e877819 */ /* 0x000fe200000006ff */
[----:B------:R-:W-:Y:S01]  /*4950*/  FADD.FTZ R139, -R247, R152 ;  /* 0x00000098f78b7221 */ /* 0x000fe20000010100 */
[----:B------:R-:W-:Y:S01]  /*4960*/  SHF.L.U32 R134, R214, 0x10, RZ ;  /* 0x00000010d6867819 */ /* 0x000fe200000006ff */
[----:B------:R-:W-:Y:S01]  /*4970*/  FFMA.FTZ R129, R129, R128, R130 ;  /* 0x0000008081817223 */ /* 0x000fe20000010082 */
[----:B------:R-:W-:Y:S01]  /*4980*/  FMUL.FTZ R130, R246, R131 ;  /* 0x00000083f6827220 */ /* 0x000fe20000410000 */
[----:B------:R-:W-:-:S02]  /*4990*/  SHF.L.U32 R131, R30, 0x10, RZ ;  /* 0x000000101e837819 */ /* 0x000fc400000006ff */
[----:B------:R-:W-:Y:S02]  /*49a0*/  SHF.L.U32 R128, R213, 0x10, RZ ;  /* 0x00000010d5807819 */ /* 0x000fe400000006ff */
[----:B------:R-:W-:Y:S01]  /*49b0*/  F2FP.BF16.F32.PACK_AB R129, R129, R138 ;  /* 0x0000008a8181723e */ /* 0x000fe200000010ff */
[----:B------:R-:W-:Y:S01]  /*49c0*/  FFMA.FTZ R130, R130, R131, R135 ;  /* 0x0000008382827223 */ /* 0x000fe20000010087 */
[----:B------:R-:W-:Y:S01]  /*49d0*/  FMUL.FTZ R135, R246, R141 ;  /* 0x0000008df6877220 */ /* 0x000fe20000410000 */
[----:B------:R-:W-:Y:S01]  /*49e0*/  FADD.FTZ R131, -R247, R142 ;  /* 0x0000008ef7837221 */ /* 0x000fe20000010100 */
[----:B------:R-:W-:Y:S02]  /*49f0*/  SHF.L.U32 R142, R34, 0x10, RZ ;  /* 0x00000010228e7819 */ /* 0x000fe400000006ff */
[----:B------:R-:W-:Y:S01]  /*4a00*/  FFMA.FTZ R135, R135, R128, R134 ;  /* 0x0000008087877223 */ /* 0x000fe20000010086 */
[----:B------:R-:W-:Y:S01]  /*4a10*/  SHF.L.U32 R128, R31, 0x10, RZ ;  /* 0x000000101f807819 */ /* 0x000fe200000006ff */
[----:B------:R-:W-:Y:S01]  /*4a20*/  FMUL.FTZ R131, R246, R131 ;  /* 0x00000083f6837220 */ /* 0x000fe20000410000 */
[----:B------:R-:W-:-:S02]  /*4a30*/  SHF.L.U32 R134, R63, 0x10, RZ ;  /* 0x000000103f867819 */ /* 0x000fc400000006ff */
[----:B------:R-:W-:Y:S02]  /*4a40*/  F2FP.BF16.F32.PACK_AB R130, R135, R130 ;  /* 0x000000828782723e */ /* 0x000fe400000010ff */
[----:B------:R-:W-:Y:S01]  /*4a50*/  SHF.L.U32 R138, R218, 0x10, RZ ;  /* 0x00000010da8a7819 */ /* 0x000fe200000006ff */
[----:B------:R-:W-:Y:S01]  /*4a60*/  FFMA.FTZ R131, R131, R128, R134 ;  /* 0x0000008083837223 */ /* 0x000fe20000010086 */
[----:B------:R-:W-:Y:S02]  /*4a70*/  SHF.L.U32 R128, R215, 0x10, RZ ;  /* 0x00000010d7807819 */ /* 0x000fe400000006ff */
[----:B------:R-:W-:Y:S02]  /*4a80*/  SHF.L.U32 R134, R216, 0x10, RZ ;  /* 0x00000010d8867819 */ /* 0x000fe400000006ff */
[----:B------:R-:W-:-:S03]  /*4a90*/  SHF.L.U32 R152, R234, 0x10, RZ ;  /* 0x00000010ea987819 */ /* 0x000fc600000006ff */
[----:B------:R-:W-:Y:S01]  /*4aa0*/  FFMA.FTZ R140, R143, R128, R134 ;  /* 0x000000808f8c7223 */ /* 0x000fe20000010086 */
[----:B------:R-:W-:Y:S02]  /*4ab0*/  SHF.L.U32 R128, R209, 0x10, RZ ;  /* 0x00000010d1807819 */ /* 0x000fe400000006ff */
[----:B------:R-:W-:Y:S02]  /*4ac0*/  SHF.L.U32 R134, R210, 0x10, RZ ;  /* 0x00000010d2867819 */ /* 0x000fe400000006ff */
[----:B------:R-:W-:Y:S02]  /*4ad0*/  F2FP.BF16.F32.PACK_AB R131, R140, R131 ;  /* 0x000000838c83723e */ /* 0x000fe400000010ff */
[----:B------:R-:W-:Y:S01]  /*4ae0*/  SHF.L.U32 R140, R32, 0x10, RZ ;  /* 0x00000010208c7819 */ /* 0x000fe200000006ff */
[----:B------:R-:W-:Y:S01]  /*4af0*/  FFMA.FTZ R137, R137, R128, R134 ;  /* 0x0000008089897223 */ /* 0x000fe20000010086 */
[----:B------:R-:W-:-:S04]  /*4b00*/  IMAD.WIDE.U32 R134, R239, 0x10, R132 ;  /* 0x00000010ef867825 */ /* 0x000fc800078e0084 */
[----:B------:R-:W-:Y:S01]  /*4b10*/  F2FP.BF16.F32.PACK_AB R128, R137, R136 ;  /* 0x000000888980723e */ /* 0x000fe200000010ff */
[----:B------:R-:W-:Y:S01]  /*4b20*/  FADD.FTZ R137, -R247, R144 ;  /* 0x00000090f7897221 */ /* 0x000fe20000010100 */
[----:B------:R-:W-:Y:S01]  /*4b30*/  SHF.L.U32 R136, R64, 0x10, RZ ;  /* 0x0000001040887819 */ /* 0x000fe200000006ff */
[----:B------:R-:W-:Y:S01]  /*4b40*/  IMAD.WIDE.U32 R238, R238, 0x10, R132 ;  /* 0x00000010eeee7825 */ /* 0x000fe200078e0084 */
[----:B------:R-:W-:-:S03]  /*4b50*/  SHF.L.U32 R144, R228, 0x10, RZ ;  /* 0x00000010e4907819 */ /* 0x000fc600000006ff */
[----:B------:R-:W-:Y:S01]  /*4b60*/  FMUL.FTZ R137, R246, R137 ;  /* 0x00000089f6897220 */ /* 0x000fe20000410000 */
[----:B------:R0:W-:Y:S03]  /*4b70*/  STG.E.128 desc[UR6][R134.64], R128 ;  /* 0x0000008086007986 */ /* 0x0001e6000c101d06 */
[----:B------:R-:W-:Y:S01]  /*4b80*/  FFMA.FTZ R140, R137, R140, R136 ;  /* 0x0000008c898c7223 */ /* 0x000fe20000010088 */
[----:B------:R-:W-:Y:S01]  /*4b90*/  FADD.FTZ R137, -R247, R146 ;  /* 0x00000092f7897221 */ /* 0x000fe20000010100 */
[----:B------:R-:W-:Y:S02]  /*4ba0*/  SHF.L.U32 R136, R217, 0x10, RZ ;  /* 0x00000010d9887819 */ /* 0x000fe400000006ff */
[----:B------:R-:W-:Y:S01]  /*4bb0*/  SHF.L.U32 R146, R38, 0x10, RZ ;  /* 0x0000001026927819 */ /* 0x000fe200000006ff */
[C---:B------:R-:W-:Y:S01]  /*4bc0*/  FMUL.FTZ R137, R246.reuse, R137 ;  /* 0x00000089f6897220 */ /* 0x040fe20000410000 */
[----:B0-----:R-:W-:Y:S01]  /*4bd0*/  SHF.L.U32 R128, R33, 0x10, RZ ;  /* 0x0000001021807819 */ /* 0x001fe200000006ff */
[----:B------:R-:W-:Y:S01]  /*4be0*/  FFMA.FTZ R129, R145, R136, R138 ;  /* 0x0000008891817223 */ /* 0x000fe2000001008a */
[----:B------:R-:W-:Y:S01]  /*4bf0*/  SHF.L.U32 R130, R65, 0x10, RZ ;  /* 0x0000001041827819 */ /* 0x000fe200000006ff */
[C---:B------:R-:W-:Y:S01]  /*4c00*/  FMUL.FTZ R138, R246.reuse, R151 ;  /* 0x00000097f68a7220 */ /* 0x040fe20000410000 */
[----:B------:R-:W-:Y:S01]  /*4c10*/  SHF.L.U32 R131, R219, 0x10, RZ ;  /* 0x00000010db837819 */ /* 0x000fe200000006ff */
[----:B------:R-:W-:Y:S01]  /*4c20*/  FMUL.FTZ R151, R246, R159 ;  /* 0x0000009ff6977220 */ /* 0x000fe20000410000 */
[----:B------:R-:W-:Y:S01]  /*4c30*/  SHF.L.U32 R135, R220, 0x10, RZ ;  /* 0x00000010dc877819 */ /* 0x000fe200000006ff */
[----:B------:R-:W-:Y:S01]  /*4c40*/  FFMA.FTZ R141, R137, R128, R130 ;  /* 0x00000080898d7223 */ /* 0x000fe20000010082 */
[----:B------:R-:W-:Y:S01]  /*4c50*/  FADD.FTZ R137, -R247, R148 ;  /* 0x00000094f7897221 */ /* 0x000fe20000010100 */
[----:B------:R-:W-:Y:S01]  /*4c60*/  SHF.L.U32 R128, R66, 0x10, RZ ;  /* 0x0000001042807819 */ /* 0x000fe200000006ff */
[----:B------:R-:W-:Y:S01]  /*4c70*/  FMUL.FTZ R130, R246, R147 ;  /* 0x00000093f6827220 */ /* 0x000fe20000410000 */
[----:B------:R-:W-:Y:S01]  /*4c80*/  SHF.L.U32 R134, R222, 0x10, RZ ;  /* 0x00000010de867819 */ /* 0x000fe200000006ff */
[----:B------:R-:W-:Y:S01]  /*4c90*/  FMUL.FTZ R137, R246, R137 ;  /* 0x00000089f6897220 */ /* 0x000fe20000410000 */
[----:B------:R-:W-:Y:S01]  /*4ca0*/  SHF.L.U32 R136, R226, 0x10, RZ ;  /* 0x00000010e2887819 */ /* 0x000fe200000006ff */
[----:B------:R-:W-:Y:S01]  /*4cb0*/  FFMA.FTZ R130, R130, R131, R135 ;  /* 0x0000008382827223 */ /* 0x000fe20000010087 */
[----:B------:R-:W-:Y:S01]  /*4cc0*/  FMUL.FTZ R131, R246, R149 ;  /* 0x00000095f6837220 */ /* 0x000fe20000410000 */
[----:B------:R-:W-:Y:S01]  /*4cd0*/  FFMA.FTZ R142, R137, R142, R128 ;  /* 0x0000008e898e7223 */ /* 0x000fe20000010080 */
[----:B------:R-:W-:Y:S01]  /*4ce0*/  SHF.L.U32 R128, R221, 0x10, RZ ;  /* 0x00000010dd807819 */ /* 0x000fe200000006ff */
[----:B------:R-:W-:Y:S01]  /*4cf0*/  FADD.FTZ R135, -R247, R150 ;  /* 0x00000096f7877221 */ /* 0x000fe20000010100 */
[----:B------:R-:W-:Y:S01]  /*4d00*/  SHF.L.U32 R137, R224, 0x10, RZ ;  /* 0x00000010e0897819 */ /* 0x000fe200000006ff */
[C---:B------:R-:W-:Y:S01]  /*4d10*/  FMUL.FTZ R149, R246.reuse, R157 ;  /* 0x0000009df6957220 */ /* 0x040fe20000410000 */
[----:B------:R-:W-:Y:S01]  /*4d20*/  SHF.L.U32 R145, R69, 0x10, RZ ;  /* 0x0000001045917819 */ /* 0x000fe200000006ff */
[----:B------:R-:W-:Y:S01]  /*4d30*/  FFMA.FTZ R131, R131, R128, R134 ;  /* 0x0000008083837223 */ /* 0x000fe20000010086 */
[----:B------:R-:W-:Y:S01]  /*4d40*/  SHF.L.U32 R128, R35, 0x10, RZ ;  /* 0x0000001023807819 */ /* 0x000fe200000006ff */
[C---:B------:R-:W-:Y:S01]  /*4d50*/  FMUL.FTZ R135, R246.reuse, R135 ;  /* 0x00000087f6877220 */ /* 0x040fe20000410000 */
[----:B------:R-:W-:Y:S01]  /*4d60*/  SHF.L.U32 R134, R67, 0x10, RZ ;  /* 0x0000001043867819 */ /* 0x000fe200000006ff */
[----:B------:R-:W-:Y:S01]  /*4d70*/  FMUL.FTZ R147, R246, R163 ;  /* 0x000000a3f6937220 */ /* 0x000fe20000410000 */
[----:B------:R-:W-:-:S02]  /*4d80*/  SHF.L.U32 R150, R39, 0x10, RZ ;  /* 0x0000001027967819 */ /* 0x000fc400000006ff */
[----:B------:R-:W-:Y:S01]  /*4d90*/  SHF.L.U32 R148, R232, 0x10, RZ ;  /* 0x00000010e8947819 */ /* 0x000fe200000006ff */
[----:B------:R-:W-:Y:S01]  /*4da0*/  FFMA.FTZ R143, R135, R128, R134 ;  /* 0x00000080878f7223 */ /* 0x000fe20000010086 */
[----:B------:R-:W-:Y:S01]  /*4db0*/  SHF.L.U32 R135, R223, 0x10, RZ ;  /* 0x00000010df877819 */ /* 0x000fe200000006ff */
[----:B------:R-:W-:Y:S01]  /*4dc0*/  FMUL.FTZ R128, R246, R139 ;  /* 0x0000008bf6807220 */ /* 0x000fe20000410000 */
[----:B------:R-:W-:Y:S02]  /*4dd0*/  SHF.L.U32 R134, R225, 0x10, RZ ;  /* 0x00000010e1867819 */ /* 0x000fe400000006ff */
[----:B------:R-:W-:Y:S01]  /*4de0*/  SHF.L.U32 R139, R37, 0x10, RZ ;  /* 0x00000010258b7819 */ /* 0x000fe200000006ff */
[----:B------:R-:W-:Y:S01]  /*4df0*/  FFMA.FTZ R138, R138, R135, R137 ;  /* 0x000000878a8a7223 */ /* 0x000fe20000010089 */
[----:B------:R-:W-:Y:S02]  /*4e00*/  SHF.L.U32 R135, R36, 0x10, RZ ;  /* 0x0000001024877819 */ /* 0x000fe400000006ff */
[----:B------:R-:W-:-:S02]  /*4e10*/  SHF.L.U32 R137, R68, 0x10, RZ ;  /* 0x0000001044897819 */ /* 0x000fc400000006ff */
[----:B------:R-:W-:Y:S02]  /*4e20*/  SHF.L.U32 R157, R77, 0x10, RZ ;  /* 0x000000104d9d7819 */ /* 0x000fe400000006ff */
[----:B------:R-:W-:Y:S01]  /*4e30*/  PRMT R163, R47, 0x7632, R163 ;  /* 0x000076322fa37816 */ /* 0x000fe200000000a3 */
[----:B------:R-:W-:Y:S01]  /*4e40*/  FFMA.FTZ R128, R128, R135, R137 ;  /* 0x0000008780807223 */ /* 0x000fe20000010089 */
[C---:B------:R-:W-:Y:S01]  /*4e50*/  FMUL.FTZ R135, R246.reuse, R153 ;  /* 0x00000099f6877220 */ /* 0x040fe20000410000 */
[--C-:B------:R-:W-:Y:S01]  /*4e60*/  FADD.FTZ R137, -R247, R154.reuse ;  /* 0x0000009af7897221 */ /* 0x100fe20000010100 */
[----:B------:R-:W-:Y:S01]  /*4e70*/  PRMT R154, R73, 0x7632, R154 ;  /* 0x00007632499a7816 */ /* 0x000fe2000000009a */
[----:B------:R-:W-:Y:S01]  /*4e80*/  FADD.FTZ R153, -R247, R170 ;  /* 0x000000aaf7997221 */ /* 0x000fe20000010100 */
[----:B------:R-:W-:Y:S01]  /*4e90*/  FFMA.FTZ R135, R135, R134, R136 ;  /* 0x0000008687877223 */ /* 0x000fe20000010088 */
[C---:B------:R-:W-:Y:S01]  /*4ea0*/  FMUL.FTZ R134, R246.reuse, R137 ;  /* 0x00000089f6867220 */ /* 0x040fe20000410000 */
[----:B------:R-:W-:Y:S01]  /*4eb0*/  SHF.L.U32 R136, R227, 0x10, RZ ;  /* 0x00000010e3887819 */ /* 0x000fe200000006ff */
[----:B------:R-:W-:Y:S01]  /*4ec0*/  FMUL.FTZ R137, R246, R155 ;  /* 0x0000009bf6897220 */ /* 0x000fe20000410000 */
[----:B------:R-:W-:Y:S01]  /*4ed0*/  SHF.L.U32 R154, R154, 0x10, RZ ;  /* 0x000000109a9a7819 */ /* 0x000fe200000006ff */
[----:B------:R-:W-:Y:S01]  /*4ee0*/  FFMA.FTZ R134, R134, R139, R145 ;  /* 0x0000008b86867223 */ /* 0x000fe20000010091 */
[----:B------:R-:W-:Y:S01]  /*4ef0*/  FADD.FTZ R139, -R247, R156 ;  /* 0x0000009cf78b7221 */ /* 0x000fe20000010100 */
[----:B------:R-:W-:Y:S01]  /*4f00*/  FFMA.FTZ R137, R137, R136, R144 ;  /* 0x0000008889897223 */ /* 0x000fe20000010090 */
[----:B------:R-:W-:Y:S01]  /*4f10*/  SHF.L.U32 R136, R70, 0x10, RZ ;  /* 0x0000001046887819 */ /* 0x000fe200000006ff */
[----:B------:R-:W-:Y:S01]  /*4f20*/  FADD.FTZ R145, -R247, R162 ;  /* 0x000000a2f7917221 */ /* 0x000fe20000010100 */
[----:B------:R-:W-:Y:S01]  /*4f30*/  FMUL.FTZ R139, R246, R139 ;  /* 0x0000008bf68b7220 */ /* 0x000fe20000410000 */
[----:B------:R-:W-:Y:S01]  /*4f40*/  SHF.L.U32 R144, R230, 0x10, RZ ;  /* 0x00000010e6907819 */ /* 0x000fe200000006ff */
[C---:B------:R-:W-:Y:S01]  /*4f50*/  FMUL.FTZ R155, R246.reuse, R165 ;  /* 0x000000a5f69b7220 */ /* 0x040fe20000410000 */
[----:B------:R-:W-:Y:S01]  /*4f60*/  FMUL.FTZ R145, R246, R145 ;  /* 0x00000091f6917220 */ /* 0x000fe20000410000 */
[----:B------:R-:W-:Y:S01]  /*4f70*/  FFMA.FTZ R146, R139, R146, R136 ;  /* 0x000000928b927223 */ /* 0x000fe20000010088 */
[----:B------:R-:W-:Y:S01]  /*4f80*/  SHF.L.U32 R136, R229, 0x10, RZ ;  /* 0x00000010e5887819 */ /* 0x000fe200000006ff */
[----:B------:R-:W-:Y:S01]  /*4f90*/  FADD.FTZ R139, -R247, R158 ;  /* 0x0000009ef78b7221 */ /* 0x000fe20000010100 */
[----:B------:R-:W-:-:S02]  /*4fa0*/  SHF.L.U32 R156, R42, 0x10, RZ ;  /* 0x000000102a9c7819 */ /* 0x000fc400000006ff */
[----:B------:R-:W-:Y:S01]  /*4fb0*/  SHF.L.U32 R162, R43, 0x10, RZ ;  /* 0x000000102ba27819 */ /* 0x000fe200000006ff */
[----:B------:R-:W-:Y:S01]  /*4fc0*/  FFMA.FTZ R149, R149, R136, R144 ;  /* 0x0000008895957223 */ /* 0x000fe20000010090 */
[----:B------:R-:W-:Y:S01]  /*4fd0*/  SHF.L.U32 R136, R71, 0x10, RZ ;  /* 0x0000001047887819 */ /* 0x000fe200000006ff */
[----:B------:R-:W-:Y:S01]  /*4fe0*/  FMUL.FTZ R139, R246, R139 ;  /* 0x0000008bf68b7220 */ /* 0x000fe20000410000 */
[----:B------:R-:W-:Y:S02]  /*4ff0*/  SHF.L.U32 R144, R231, 0x10, RZ ;  /* 0x00000010e7907819 */ /* 0x000fe400000006ff */
[----:B------:R-:W-:Y:S01]  /*5000*/  PRMT R158, R76, 0x7632, R158 ;  /* 0x000076324c9e7816 */ /* 0x000fe2000000009e */
[----:B------:R-:W-:Y:S01]  /*5010*/  FFMA.FTZ R150, R139, R150, R136 ;  /* 0x000000968b967223 */ /* 0x000fe20000010088 */
[----:B------:R-:W-:Y:S01]  /*5020*/  FADD.FTZ R139, -R247, R160 ;  /* 0x000000a0f78b7221 */ /* 0x000fe20000010100 */
[----:B------:R-:W-:Y:S01]  /*5030*/  FFMA.FTZ R151, R151, R144, R148 ;  /* 0x0000009097977223 */ /* 0x000fe20000010094 */
[----:B------:R-:W-:-:S02]  /*5040*/  SHF.L.U32 R136, R40, 0x10, RZ ;  /* 0x0000001028887819 */ /* 0x000fc400000006ff */
[----:B------:R-:W-:Y:S01]  /*5050*/  SHF.L.U32 R144, R72, 0x10, RZ ;  /* 0x0000001048907819 */ /* 0x000fe200000006ff */
[----:B------:R-:W-:Y:S01]  /*5060*/  FMUL.FTZ R139, R246, R139 ;  /* 0x0000008bf68b7220 */ /* 0x000fe20000410000 */
[----:B------:R-:W-:Y:S02]  /*5070*/  SHF.L.U32 R148, R233, 0x10, RZ ;  /* 0x00000010e9947819 */ /* 0x000fe400000006ff */
[----:B------:R-:W-:Y:S01]  /*5080*/  SHF.L.U32 R158, R158, 0x10, RZ ;  /* 0x000000109e9e7819 */ /* 0x000fe200000006ff */
[----:B------:R-:W-:Y:S01]  /*5090*/  FFMA.FTZ R139, R139, R136, R144 ;  /* 0x000000888b8b7223 */ /* 0x000fe20000010090 */
[----:B------:R-:W-:Y:S01]  /*50a0*/  SHF.L.U32 R144, R73, 0x10, RZ ;  /* 0x0000001049907819 */ /* 0x000fe200000006ff */
[----:B------:R-:W-:Y:S01]  /*50b0*/  FFMA.FTZ R136, R161, R148, R152 ;  /* 0x00000094a1887223 */ /* 0x000fe20000010098 */
[----:B------:R-:W-:Y:S01]  /*50c0*/  SHF.L.U32 R152, R235, 0x10, RZ ;  /* 0x00000010eb987819 */ /* 0x000fe200000006ff */
[----:B------:R-:W-:Y:S01]  /*50d0*/  FMUL.FTZ R161, R246, R167 ;  /* 0x000000a7f6a17220 */ /* 0x000fe20000410000 */
[----:B------:R-:W-:-:S02]  /*50e0*/  SHF.L.U32 R148, R41, 0x10, RZ ;  /* 0x0000001029947819 */ /* 0x000fc400000006ff */
[----:B------:R-:W-:Y:S01]  /*50f0*/  PRMT R160, R46, 0x7632, R160 ;  /* 0x000076322ea07816 */ /* 0x000fe200000000a0 */
[----:B------:R-:W-:Y:S01]  /*5100*/  FFMA.FTZ R147, R147, R152, R154 ;  /* 0x0000009893937223 */ /* 0x000fe2000001009a */
[----:B------:R-:W-:Y:S01]  /*5110*/  PRMT R152, R42, 0x7632, R152 ;  /* 0x000076322a987816 */ /* 0x000fe20000000098 */
[----:B------:R-:W-:Y:S01]  /*5120*/  FFMA.FTZ R148, R145, R148, R144 ;  /* 0x0000009491947223 */ /* 0x000fe20000010090 */
[----:B------:R-:W-:Y:S01]  /*5130*/  PRMT R154, R74, 0x7632, R154 ;  /* 0x000076324a9a7816 */ /* 0x000fe2000000009a */
[----:B------:R-:W-:Y:S01]  /*5140*/  FADD.FTZ R145, -R247, R164 ;  /* 0x000000a4f7917221 */ /* 0x000fe20000010100 */
[----:B------:R-:W-:Y:S02]  /*5150*/  SHF.L.U32 R152, R152, 0x10, RZ ;  /* 0x0000001098987819 */ /* 0x000fe400000006ff */
        /* <DEDUP_REMOVED lines=9> */
[----:B------:R-:W-:Y:S01]  /*51f0*/  SHF.L.U32 R152, R152, 0x10, RZ ;  /* 0x0000001098987819 */ /* 0x000fe200000006ff */
[----:B------:R-:W-:Y:S01]  /*5200*/  FMUL.FTZ R166, R246, R175 ;  /* 0x000000aff6a67220 */ /* 0x000fe20000410000 */
[----:B------:R-:W-:Y:S01]  /*5210*/  SHF.L.U32 R154, R154, 0x10, RZ ;  /* 0x000000109a9a7819 */ /* 0x000fe200000006ff */
[----:B------:R-:W-:Y:S01]  /*5220*/  FMUL.FTZ R145, R246, R145 ;  /* 0x00000091f6917220 */ /* 0x000fe20000410000 */
[----:B------:R-:W-:-:S02]  /*5230*/  SHF.L.U32 R144, R75, 0x10, RZ ;  /* 0x000000104b907819 */ /* 0x000fc400000006ff */
[----:B------:R-:W-:Y:S01]  /*5240*/  SHF.L.U32 R160, R160, 0x10, RZ ;  /* 0x00000010a0a07819 */ /* 0x000fe200000006ff */
[--C-:B------:R-:W-:Y:S01]  /*5250*/  FFMA.FTZ R161, R161, R152, R154.reuse ;  /* 0x00000098a1a17223 */ /* 0x100fe2000001009a */
[C---:B------:R-:W-:Y:S01]  /*5260*/  PRMT R154, R44.reuse, 0x7632, R154 ;  /* 0x000076322c9a7816 */ /* 0x040fe2000000009a */
[----:B------:R-:W-:Y:S01]  /*5270*/  FFMA.FTZ R162, R145, R162, R144 ;  /* 0x000000a291a27223 */ /* 0x000fe20000010090 */
[----:B------:R-:W-:Y:S01]  /*5280*/  FADD.FTZ R145, -R247, R168 ;  /* 0x000000a8f7917221 */ /* 0x000fe20000010100 */
[----:B------:R-:W-:Y:S02]  /*5290*/  SHF.L.U32 R144, R44, 0x10, RZ ;  /* 0x000000102c907819 */ /* 0x000fe400000006ff */
[----:B------:R-:W-:Y:S01]  /*52a0*/  SHF.L.U32 R152, R76, 0x10, RZ ;  /* 0x000000104c987819 */ /* 0x000fe200000006ff */
[----:B------:R-:W-:Y:S01]  /*52b0*/  FMUL.FTZ R145, R246, R145 ;  /* 0x00000091f6917220 */ /* 0x000fe20000410000 */
[----:B------:R-:W-:Y:S02]  /*52c0*/  SHF.L.U32 R154, R154, 0x10, RZ ;  /* 0x000000109a9a7819 */ /* 0x000fe400000006ff */
[----:B------:R-:W-:Y:S01]  /*52d0*/  SHF.L.U32 R164, R164, 0x10, RZ ;  /* 0x00000010a4a47819 */ /* 0x000fe200000006ff */
[----:B------:R-:W-:Y:S01]  /*52e0*/  FFMA.FTZ R145, R145, R144, R152 ;  /* 0x0000009091917223 */ /* 0x000fe20000010098 */
[----:B------:R-:W-:Y:S01]  /*52f0*/  FMUL.FTZ R152, R246, R153 ;  /* 0x00000099f6987220 */ /* 0x000fe20000410000 */
[----:B------:R-:W-:Y:S01]  /*5300*/  FFMA.FTZ R144, R169, R154, R158 ;  /* 0x0000009aa9907223 */ /* 0x000fe2000001009e */
[----:B------:R-:W-:Y:S01]  /*5310*/  PRMT R154, R45, 0x7632, R154 ;  /* 0x000076322d9a7816 */ /* 0x000fe2000000009a */
[----:B------:R-:W-:Y:S01]  /*5320*/  FADD.FTZ R169, -R247, R182 ;  /* 0x000000b6f7a97221 */ /* 0x000fe20000010100 */
[----:B------:R-:W-:-:S02]  /*5330*/  PRMT R158, R77, 0x7632, R158 ;  /* 0x000076324d9e7816 */ /* 0x000fc4000000009e */
[----:B------:R-:W-:Y:S01]  /*5340*/  SHF.L.U32 R153, R45, 0x10, RZ ;  /* 0x000000102d997819 */ /* 0x000fe200000006ff */
[----:B------:R-:W-:Y:S01]  /*5350*/  FMUL.FTZ R169, R246, R169 ;  /* 0x000000a9f6a97220 */ /* 0x000fe20000410000 */
[----:B------:R-:W-:Y:S02]  /*5360*/  SHF.L.U32 R154, R154, 0x10, RZ ;  /* 0x000000109a9a7819 */ /* 0x000fe400000006ff */
[----:B------:R-:W-:Y:S01]  /*5370*/  SHF.L.U32 R158, R158, 0x10, RZ ;  /* 0x000000109e9e7819 */ /* 0x000fe200000006ff */
[----:B------:R-:W-:Y:S01]  /*5380*/  FFMA.FTZ R152, R152, R153, R157 ;  /* 0x0000009998987223 */ /* 0x000fe2000001009d */
[----:B------:R-:W-:Y:S01]  /*5390*/  FADD.FTZ R157, -R247, R172 ;  /* 0x000000acf79d7221 */ /* 0x000fe20000010100 */
[----:B------:R-:W-:Y:S02]  /*53a0*/  PRMT R167, R79, 0x7632, R167 ;  /* 0x000076324fa77816 */ /* 0x000fe400000000a7 */
[----:B------:R-:W-:Y:S01]  /*53b0*/  FFMA.FTZ R153, R171, R154, R158 ;  /* 0x0000009aab997223 */ /* 0x000fe2000001009e */
[----:B------:R-:W-:Y:S01]  /*53c0*/  SHF.L.U32 R154, R46, 0x10, RZ ;  /* 0x000000102e9a7819 */ /* 0x000fe200000006ff */
[----:B------:R-:W-:Y:S01]  /*53d0*/  FMUL.FTZ R157, R246, R157 ;  /* 0x0000009df69d7220 */ /* 0x000fe20000410000 */
[----:B------:R-:W-:-:S02]  /*53e0*/  SHF.L.U32 R158, R78, 0x10, RZ ;  /* 0x000000104e9e7819 */ /* 0x000fc400000006ff */
[----:B------:R-:W-:Y:S02]  /*53f0*/  PRMT R168, R80, 0x7632, R168 ;  /* 0x0000763250a87816 */ /* 0x000fe400000000a8 */
[----:B------:R-:W-:Y:S01]  /*5400*/  SHF.L.U32 R163, R163, 0x10, RZ ;  /* 0x00000010a3a37819 */ /* 0x000fe200000006ff */
[----:B------:R-:W-:Y:S01]  /*5410*/  FFMA.FTZ R159, R157, R154, R158 ;  /* 0x0000009a9d9f7223 */ /* 0x000fe2000001009e */
[----:B------:R-:W-:Y:S01]  /*5420*/  FADD.FTZ R157, -R247, R174 ;  /* 0x000000aef79d7221 */ /* 0x000fe20000010100 */
[--C-:B------:R-:W-:Y:S01]  /*5430*/  FFMA.FTZ R158, R173, R160, R164.reuse ;  /* 0x000000a0ad9e7223 */ /* 0x100fe200000100a4 */
[----:B------:R-:W-:Y:S02]  /*5440*/  SHF.L.U32 R154, R47, 0x10, RZ ;  /* 0x000000102f9a7819 */ /* 0x000fe400000006ff */
[----:B------:R-:W-:Y:S01]  /*5450*/  SHF.L.U32 R160, R79, 0x10, RZ ;  /* 0x000000104fa07819 */ /* 0x000fe200000006ff */
[----:B------:R-:W-:Y:S01]  /*5460*/  FMUL.FTZ R157, R246, R157 ;  /* 0x0000009df69d7220 */ /* 0x000fe20000410000 */
[----:B------:R-:W-:-:S02]  /*5470*/  PRMT R164, R48, 0x7632, R164 ;  /* 0x0000763230a47816 */ /* 0x000fc400000000a4 */
[----:B------:R-:W-:Y:S01]  /*5480*/  SHF.L.U32 R167, R167, 0x10, RZ ;  /* 0x00000010a7a77819 */ /* 0x000fe200000006ff */
[----:B------:R-:W-:Y:S01]  /*5490*/  FFMA.FTZ R165, R157, R154, R160 ;  /* 0x0000009a9da57223 */ /* 0x000fe200000100a0 */
[----:B------:R-:W-:Y:S01]  /*54a0*/  FADD.FTZ R157, -R247, R176 ;  /* 0x000000b0f79d7221 */ /* 0x000fe20000010100 */
[----:B------:R-:W-:Y:S02]  /*54b0*/  SHF.L.U32 R154, R48, 0x10, RZ ;  /* 0x00000010309a7819 */ /* 0x000fe400000006ff */
[----:B------:R-:W-:Y:S01]  /*54c0*/  SHF.L.U32 R160, R80, 0x10, RZ ;  /* 0x0000001050a07819 */ /* 0x000fe200000006ff */
[----:B------:R-:W-:Y:S01]  /*54d0*/  FMUL.FTZ R157, R246, R157 ;  /* 0x0000009df69d7220 */ /* 0x000fe20000410000 */
[----:B------:R-:W-:Y:S01]  /*54e0*/  SHF.L.U32 R164, R164, 0x10, RZ ;  /* 0x00000010a4a47819 */ /* 0x000fe200000006ff */
[----:B------:R-:W-:Y:S01]  /*54f0*/  FFMA.FTZ R166, R166, R163, R167 ;  /* 0x000000a3a6a67223 */ /* 0x000fe200000100a7 */
[----:B------:R-:W-:Y:S01]  /*5500*/  SHF.L.U32 R168, R168, 0x10, RZ ;  /* 0x00000010a8a87819 */ /* 0x000fe200000006ff */
[----:B------:R-:W-:Y:S01]  /*5510*/  FFMA.FTZ R157, R157, R154, R160 ;  /* 0x0000009a9d9d7223 */ /* 0x000fe200000100a0 */
[----:B------:R-:W-:Y:S01]  /*5520*/  PRMT R170, R81, 0x7632, R170 ;  /* 0x0000763251aa7816 */ /* 0x000fe200000000aa */
[----:B------:R-:W-:Y:S01]  /*5530*/  FADD.FTZ R163, -R247, R178 ;  /* 0x000000b2f7a37221 */ /* 0x000fe20000010100 */
[----:B------:R-:W-:Y:S01]  /*5540*/  SHF.L.U32 R160, R49, 0x10, RZ ;  /* 0x0000001031a07819 */ /* 0x000fe200000006ff */
[--C-:B------:R-:W-:Y:S01]  /*5550*/  FFMA.FTZ R154, R177, R164, R168.reuse ;  /* 0x000000a4b19a7223 */ /* 0x100fe200000100a8 */
[----:B------:R-:W-:Y:S01]  /*5560*/  PRMT R168, R49, 0x7632, R168 ;  /* 0x0000763231a87816 */ /* 0x000fe200000000a8 */
[----:B------:R-:W-:Y:S01]  /*5570*/  FMUL.FTZ R163, R246, R163 ;  /* 0x000000a3f6a37220 */ /* 0x000fe20000410000 */
[----:B------:R-:W-:Y:S01]  /*5580*/  SHF.L.U32 R164, R81, 0x10, RZ ;  /* 0x0000001051a47819 */ /* 0x000fe200000006ff */
[----:B------:R-:W-:Y:S01]  /*5590*/  FADD.FTZ R167, -R247, R180 ;  /* 0x000000b4f7a77221 */ /* 0x000fe20000010100 */
[----:B------:R-:W-:-:S02]  /*55a0*/  SHF.L.U32 R168, R168, 0x10, RZ ;  /* 0x00000010a8a87819 */ /* 0x000fc400000006ff */
[----:B------:R-:W-:Y:S01]  /*55b0*/  SHF.L.U32 R170, R170, 0x10, RZ ;  /* 0x00000010aaaa7819 */ /* 0x000fe200000006ff */
[----:B------:R-:W-:Y:S01]  /*55c0*/  FFMA.FTZ R163, R163, R160, R164 ;  /* 0x000000a0a3a37223 */ /* 0x000fe200000100a4 */
[----:B------:R-:W-:Y:S01]  /*55d0*/  PRMT R172, R82, 0x7632, R172 ;  /* 0x0000763252ac7816 */ /* 0x000fe200000000ac */
[----:B------:R-:W-:Y:S01]  /*55e0*/  FMUL.FTZ R167, R246, R167 ;  /* 0x000000a7f6a77220 */ /* 0x000fe20000410000 */
[----:B------:R-:W-:Y:S01]  /*55f0*/  SHF.L.U32 R164, R82, 0x10, RZ ;  /* 0x0000001052a47819 */ /* 0x000fe200000006ff */
[--C-:B------:R-:W-:Y:S01]  /*5600*/  FFMA.FTZ R160, R179, R168, R170.reuse ;  /* 0x000000a8b3a07223 */ /* 0x100fe200000100aa */
[C---:B------:R-:W-:Y:S01]  /*5610*/  PRMT R170, R50.reuse, 0x7632, R170 ;  /* 0x0000763232aa7816 */ /* 0x040fe200000000aa */
[----:B------:R-:W-:Y:S01]  /*5620*/  FADD.FTZ R179, -R247, R188 ;  /* 0x000000bcf7b37221 */ /* 0x000fe20000010100 */
[----:B------:R-:W-:Y:S02]  /*5630*/  SHF.L.U32 R168, R50, 0x10, RZ ;  /* 0x0000001032a87819 */ /* 0x000fe400000006ff */
[----:B------:R-:W-:-:S02]  /*5640*/  SHF.L.U32 R170, R170, 0x10, RZ ;  /* 0x00000010aaaa7819 */ /* 0x000fc400000006ff */
[----:B------:R-:W-:Y:S01]  /*5650*/  SHF.L.U32 R172, R172, 0x10, RZ ;  /* 0x00000010acac7819 */ /* 0x000fe200000006ff */
[----:B------:R-:W-:Y:S01]  /*5660*/  FFMA.FTZ R168, R167, R168, R164 ;  /* 0x000000a8a7a87223 */ /* 0x000fe200000100a4 */
[----:B------:R-:W-:Y:S02]  /*5670*/  PRMT R171, R51, 0x7632, R171 ;  /* 0x0000763233ab7816 */ /* 0x000fe400000000ab */
[----:B------:R-:W-:Y:S01]  /*5680*/  PRMT R173, R83, 0x7632, R173 ;  /* 0x0000763253ad7816 */ /* 0x000fe200000000ad */
[----:B------:R-:W-:Y:S01]  /*5690*/  FFMA.FTZ R167, R181, R170, R172 ;  /* 0x000000aab5a77223 */ /* 0x000fe200000100ac */
[----:B------:R-:W-:Y:S01]  /*56a0*/  SHF.L.U32 R171, R171, 0x10, RZ ;  /* 0x00000010abab7819 */ /* 0x000fe200000006ff */
[----:B------:R-:W-:Y:S01]  /*56b0*/  FMUL.FTZ R170, R246, R183 ;  /* 0x000000b7f6aa7220 */ /* 0x000fe20000410000 */
[----:B------:R-:W-:Y:S01]  /*56c0*/  SHF.L.U32 R173, R173, 0x10, RZ ;  /* 0x00000010adad7819 */ /* 0x000fe200000006ff */
[----:B------:R-:W-:Y:S01]  /*56d0*/  FADD.FTZ R181, -R247, R190 ;  /* 0x000000bef7b57221 */ /* 0x000fe20000010100 */
[----:B------:R-:W-:-:S02]  /*56e0*/  SHF.L.U32 R164, R51, 0x10, RZ ;  /* 0x0000001033a47819 */ /* 0x000fc400000006ff */
[----:B------:R-:W-:Y:S01]  /*56f0*/  SHF.L.U32 R172, R83, 0x10, RZ ;  /* 0x0000001053ac7819 */ /* 0x000fe200000006ff */
[----:B------:R-:W-:Y:S01]  /*5700*/  FFMA.FTZ R170, R170, R171, R173 ;  /* 0x000000abaaaa7223 */ /* 0x000fe200000100ad */
[----:B------:R-:W-:Y:S01]  /*5710*/  FADD.FTZ R171, -R247, R184 ;  /* 0x000000b8f7ab7221 */ /* 0x000fe20000010100 */
[----:B------:R-:W-:Y:S02]  /*5720*/  SHF.L.U32 R174, R52, 0x10, RZ ;  /* 0x0000001034ae7819 */ /* 0x000fe400000006ff */
[----:B------:R-:W-:Y:S01]  /*5730*/  SHF.L.U32 R176, R84, 0x10, RZ ;  /* 0x0000001054b07819 */ /* 0x000fe200000006ff */
[----:B------:R-:W-:Y:S01]  /*5740*/  FMUL.FTZ R173, R246, R171 ;  /* 0x000000abf6ad7220 */ /* 0x000fe20000410000 */
[--C-:B------:R-:W-:Y:S01]  /*5750*/  FFMA.FTZ R171, R169, R164, R172.reuse ;  /* 0x000000a4a9ab7223 */ /* 0x100fe200000100ac */
[----:B------:R-:W-:Y:S01]  /*5760*/  PRMT R172, R52, 0x7632, R172 ;  /* 0x0000763234ac7816 */ /* 0x000fe200000000ac */
[----:B------:R-:W-:Y:S01]  /*5770*/  FMUL.FTZ R169, R246, R185 ;  /* 0x000000b9f6a97220 */ /* 0x000fe20000410000 */
[----:B------:R-:W-:Y:S01]  /*5780*/  FFMA.FTZ R164, R173, R174, R176 ;  /* 0x000000aeada47223 */ /* 0x000fe200000100b0 */
[----:B------:R-:W-:Y:S01]  /*5790*/  PRMT R174, R84, 0x7632, R174 ;  /* 0x0000763254ae7816 */ /* 0x000fe200000000ae */
[----:B------:R-:W-:Y:S01]  /*57a0*/  FADD.FTZ R173, -R247, R186 ;  /* 0x000000baf7ad7221 */ /* 0x000fe20000010100 */
[----:B------:R-:W-:-:S02]  /*57b0*/  SHF.L.U32 R172, R172, 0x10, RZ ;  /* 0x00000010acac7819 */ /* 0x000fc400000006ff */
[----:B------:R-:W-:Y:S02]  /*57c0*/  SHF.L.U32 R174, R174, 0x10, RZ ;  /* 0x00000010aeae7819 */ /* 0x000fe400000006ff */
[----:B------:R-:W-:Y:S02]  /*57d0*/  PRMT R176, R85, 0x7632, R176 ;  /* 0x0000763255b07816 */ /* 0x000fe400000000b0 */
[----:B------:R-:W-:Y:S01]  /*57e0*/  PRMT R178, R54, 0x7632, R178 ;  /* 0x0000763236b27816 */ /* 0x000fe200000000b2 */
[--C-:B------:R-:W-:Y:S01]  /*57f0*/  FFMA.FTZ R169, R169, R172, R174.reuse ;  /* 0x000000aca9a97223 */ /* 0x100fe200000100ae */
[----:B------:R-:W-:Y:S01]  /*5800*/  PRMT R174, R53, 0x7632, R174 ;  /* 0x0000763235ae7816 */ /* 0x000fe200000000ae */
[----:B------:R-:W-:Y:S01]  /*5810*/  FMUL.FTZ R172, R246, R173 ;  /* 0x000000adf6ac7220 */ /* 0x000fe20000410000 */
[----:B------:R-:W-:Y:S01]  /*5820*/  PRMT R180, R86, 0x7632, R180 ;  /* 0x0000763256b47816 */ /* 0x000fe200000000b4 */
        /* <DEDUP_REMOVED lines=9> */
[----:B------:R-:W-:-:S02]  /*58c0*/  PRMT R184, R55, 0x7632, R184 ;  /* 0x0000763237b87816 */ /* 0x000fc400000000b8 */
[----:B------:R-:W-:Y:S01]  /*58d0*/  PRMT R186, R87, 0x7632, R186 ;  /* 0x0000763257ba7816 */ /* 0x000fe200000000ba */
[----:B------:R-:W-:Y:S01]  /*58e0*/  FFMA.FTZ R172, R172, R175, R177 ;  /* 0x000000afacac7223 */ /* 0x000fe200000100b1 */
[----:B------:R-:W-:Y:S01]  /*58f0*/  SHF.L.U32 R176, R54, 0x10, RZ ;  /* 0x0000001036b07819 */ /* 0x000fe200000006ff */
[----:B------:R-:W-:Y:S01]  /*5900*/  FMUL.FTZ R175, R246, R179 ;  /* 0x000000b3f6af7220 */ /* 0x000fe20000410000 */
[----:B------:R-:W-:Y:S01]  /*5910*/  SHF.L.U32 R178, R86, 0x10, RZ ;  /* 0x0000001056b27819 */ /* 0x000fe200000006ff */
[----:B------:R-:W-:Y:S01]  /*5920*/  FMUL.FTZ R177, R246, R181 ;  /* 0x000000b5f6b17220 */ /* 0x000fe20000410000 */
[----:B------:R-:W-:Y:S02]  /*5930*/  SHF.L.U32 R184, R184, 0x10, RZ ;  /* 0x00000010b8b87819 */ /* 0x000fe400000006ff */
[----:B------:R-:W-:Y:S01]  /*5940*/  SHF.L.U32 R186, R186, 0x10, RZ ;  /* 0x00000010baba7819 */ /* 0x000fe200000006ff */
[----:B------:R-:W-:Y:S01]  /*5950*/  FFMA.FTZ R175, R175, R176, R178 ;  /* 0x000000b0afaf7223 */ /* 0x000fe200000100b2 */
[----:B------:R-:W-:Y:S01]  /*5960*/  SHF.L.U32 R180, R55, 0x10, RZ ;  /* 0x0000001037b47819 */ /* 0x000fe200000006ff */
[----:B------:R-:W-:Y:S01]  /*5970*/  IMAD.WIDE.U32 R178, R241, 0x10, R132 ;  /* 0x00000010f1b27825 */ /* 0x000fe200078e0084 */
        /* <DEDUP_REMOVED lines=14> */
[----:B------:R-:W-:Y:S01]  /*5a60*/  F2FP.BF16.F32.PACK_AB R133, R147, R148 ;  /* 0x000000949385723e */ /* 0x000fe200000010ff */
[----:B------:R0:W-:Y:S01]  /*5a70*/  STG.E.128 desc[UR6][R238.64], R140 ;  /* 0x0000008cee007986 */ /* 0x0001e2000c101d06 */
[----:B------:R-:W1:Y:S01]  /*5a80*/  LDC.64 R148, c[0x0][0x380] ;  /* 0x0000e000ff947b82 */ /* 0x000e620000000a00 */
        /* <DEDUP_REMOVED lines=8> */
[----:B------:R-:W-:-:S02]  /*5b10*/  F2FP.BF16.F32.PACK_AB R137, R153, R152 ;  /* 0x000000989989723e */ /* 0x000fc400000010ff */
[----:B------:R-:W-:Y:S02]  /*5b20*/  F2FP.BF16.F32.PACK_AB R136, R144, R145 ;  /* 0x000000919088723e */ /* 0x000fe400000010ff */
[----:B0-----:R-:W-:Y:S02]  /*5b30*/  F2FP.BF16.F32.PACK_AB R143, R170, R171 ;  /* 0x000000abaa8f723e */ /* 0x001fe400000010ff */
[----:B------:R-:W-:Y:S01]  /*5b40*/  F2FP.BF16.F32.PACK_AB R142, R167, R168 ;  /* 0x000000a8a78e723e */ /* 0x000fe200000010ff */
[----:B------:R2:W-:Y:S01]  /*5b50*/  STG.E.128 desc[UR6][R182.64], R136 ;  /* 0x00000088b6007986 */ /* 0x0005e2000c101d06 */
[----:B------:R-:W-:Y:S02]  /*5b60*/  F2FP.BF16.F32.PACK_AB R141, R160, R163 ;  /* 0x000000a3a08d723e */ /* 0x000fe400000010ff */
[----:B------:R-:W-:Y:S02]  /*5b70*/  F2FP.BF16.F32.PACK_AB R140, R154, R157 ;  /* 0x0000009d9a8c723e */ /* 0x000fe400000010ff */
[----:B------:R-:W-:-:S02]  /*5b80*/  F2FP.BF16.F32.PACK_AB R147, R176, R177 ;  /* 0x000000b1b093723e */ /* 0x000fc400000010ff */
        /* <DEDUP_REMOVED lines=9> */
.L_x_21666:
        /* <DEDUP_REMOVED lines=8> */
.L_x_21669:
[----:B------:R-:W-:Y:S05]  /*5ca0*/  BSYNC B0 ;  /* 0x0000000000007941 */ /* 0x000fea0003800000 */
.L_x_21668:
[----:B------:R-:W-:Y:S01]  /*5cb0*/  FADD.FTZ R251, R250, R246 ;  /* 0x000000f6fafb7221 */ /* 0x000fe20000010000 */
[----:B------:R-:W-:Y:S01]  /*5cc0*/  HFMA2 R249, -RZ, RZ, 0, 1.1920928955078125e-07 ;  /* 0x00000002fff97431 */ /* 0x000fe200000001ff */
[----:B------:R-:W-:Y:S02]  /*5cd0*/  MOV R252, 0x1f ;  /* 0x0000001f00fc7802 */ /* 0x000fe40000000f00 */
[----:B------:R-:W-:-:S07]  /*5ce0*/  MOV R247, 0xffffffff ;  /* 0xffffffff00f77802 */ /* 0x000fce0000000f00 */
[----:B------:R-:W-:Y:S05]  /*5cf0*/  WARPSYNC.COLLECTIVE R247, `(.L_x_21670) ;  /* 0x00000000f7087348 */ /* 0x000fea0003c00000 */
[----:B------:R0:W1:Y:S02]  /*5d00*/  SHFL.BFLY P2, R246, R251, R249, R252 ;  /* 0x0c0000f9fbf67389 */ /* 0x00006400000400fc */
[----:B01----:R-:W-:Y:S05]  /*5d10*/  ENDCOLLECTIVE ;  /* 0x000000000000791b */ /* 0x003fea0003800000 */
.L_x_21670:
[----:B------:R-:W-:Y:S02]  /*5d20*/  HFMA2 R249, -RZ, RZ, 0, 2.384185791015625e-07 ;  /* 0x00000004fff97431 */ /* 0x000fe400000001ff */
[----:B------:R-:W-:-:S07]  /*5d30*/  FADD.FTZ R251, R251, R246 ;  /* 0x000000f6fbfb7221 */ /* 0x000fce0000010000 */
[----:B------:R-:W-:Y:S05]  /*5d40*/  WARPSYNC.COLLECTIVE R247, `(.L_x_21671) ;  /* 0x00000000f7087348 */ /* 0x000fea0003c00000 */
[----:B------:R0:W1:Y:S02]  /*5d50*/  SHFL.BFLY P2, R246, R251, R249, R252 ;  /* 0x0c0000f9fbf67389 */ /* 0x00006400000400fc */
[----:B01----:R-:W-:Y:S05]  /*5d60*/  ENDCOLLECTIVE ;  /* 0x000000000000791b */ /* 0x003fea0003800000 */
.L_x_21671:
[----:B------:R-:W-:Y:S02]  /*5d70*/  HFMA2 R249, -RZ, RZ, 0, 4.76837158203125e-07 ;  /* 0x00000008fff97431 */ /* 0x000fe400000001ff */
[----:B------:R-:W-:-:S05]  /*5d80*/  FADD.FTZ R248, R251, R246 ;  /* 0x000000f6fbf87221 */ /* 0x000fca0000010000 */
[----:B------:R-:W-:-:S07]  /*5d90*/  MOV R251, R248 ;  /* 0x000000f800fb7202 */ /* 0x000fce0000000f00 */
[----:B------:R-:W-:Y:S05]  /*5da0*/  WARPSYNC.COLLECTIVE R247, `(.L_x_21672) ;  /* 0x00000000f7087348 */ /* 0x000fea0003c00000 */
[----:B------:R0:W1:Y:S02]  /*5db0*/  SHFL.BFLY P2, R246, R251, R249, R252 ;  /* 0x0c0000f9fbf67389 */ /* 0x00006400000400fc */
[----:B01----:R-:W-:Y:S05]  /*5dc0*/  ENDCOLLECTIVE ;  /* 0x000000000000791b */ /* 0x003fea0003800000 */
.L_x_21672:
[----:B------:R-:W-:Y:S02]  /*5dd0*/  HFMA2 R249, -RZ, RZ, 0, 9.5367431640625e-07 ;  /* 0x00000010fff97431 */ /* 0x000fe400000001ff */
[----:B------:R-:W-:Y:S02]  /*5de0*/  FADD.FTZ R250, R248, R246 ;  /* 0x000000f6f8fa7221 */ /* 0x000fe40000010000 */
[----:B------:R-:W0:Y:S03]  /*5df0*/  LDC R248, c[0x0][0x400] ;  /* 0x00010000fff87b82 */ /* 0x000e260000000800 */
[----:B------:R-:W-:-:S07]  /*5e00*/  MOV R251, R250 ;  /* 0x000000fa00fb7202 */ /* 0x000fce0000000f00 */
[----:B0-----:R-:W-:Y:S05]  /*5e10*/  WARPSYNC.COLLECTIVE R247, `(.L_x_21673) ;  /* 0x00000000f7087348 */ /* 0x001fea0003c00000 */
[----:B------:R1:W2:Y:S02]  /*5e20*/  SHFL.BFLY P2, R246, R251, R249, R252 ;  /* 0x0c0000f9fbf67389 */ /* 0x0002a400000400fc */
[----:B012---:R-:W-:Y:S05]  /*5e30*/  ENDCOLLECTIVE ;  /* 0x000000000000791b */ /* 0x007fea0003800000 */
.L_x_21673:
        /* <DEDUP_REMOVED lines=131> */
[----:B------:R-:W-:-:S07]  /*6670*/  FFMA.FTZ R251, R251, R251, R246 ;  /* 0x000000fbfbfb7223 */ /* 0x000fce00000100f6 */
[----:B------:R-:W-:Y:S05]  /*6680*/  WARPSYNC.COLLECTIVE R247, `(.L_x_21674) ;  /* 0x00000000f7087348 */ /* 0x000fea0003c00000 */
[----:B------:R0:W1:Y:S02]  /*6690*/  SHFL.BFLY P2, R246, R251, R249, R252 ;  /* 0x0c0000f9fbf67389 */ /* 0x00006400000400fc */
[----:B01----:R-:W-:Y:S05]  /*66a0*/  ENDCOLLECTIVE ;  /* 0x000000000000791b */ /* 0x003fea0003800000 */
.L_x_21674:
[----:B------:R-:W-:Y:S02]  /*66b0*/  HFMA2 R249, -RZ, RZ, 0, 1.1920928955078125e-07 ;  /* 0x00000002fff97431 */ /* 0x000fe400000001ff */
[----:B------:R-:W-:-:S07]  /*66c0*/  FADD.FTZ R251, R251, R246 ;  /* 0x000000f6fbfb7221 */ /* 0x000fce0000010000 */
[----:B------:R-:W-:Y:S05]  /*66d0*/  WARPSYNC.COLLECTIVE R247, `(.L_x_21675) ;  /* 0x00000000f7087348 */ /* 0x000fea0003c00000 */
[----:B------:R0:W1:Y:S02]  /*66e0*/  SHFL.BFLY P2, R246, R251, R249, R252 ;  /* 0x0c0000f9fbf67389 */ /* 0x00006400000400fc */
[----:B01----:R-:W-:Y:S05]  /*66f0*/  ENDCOLLECTIVE ;  /* 0x000000000000791b */ /* 0x003fea0003800000 */
.L_x_21675:
[----:B------:R-:W-:Y:S01]  /*6700*/  MOV R249, 0x4 ;  /* 0x0000000400f97802 */ /* 0x000fe20000000f00 */
[----:B------:R-:W-:-:S07]  /*6710*/  FADD.FTZ R251, R251, R246 ;  /* 0x000000f6fbfb7221 */ /* 0x000fce0000010000 */
[----:B------:R-:W-:Y:S05]  /*6720*/  WARPSYNC.COLLECTIVE R247, `(.L_x_21676) ;  /* 0x00000000f7087348 */ /* 0x000fea0003c00000 */
[----:B------:R0:W1:Y:S02]  /*6730*/  SHFL.BFLY P2, R246, R251, R249, R252 ;  /* 0x0c0000f9fbf67389 */ /* 0x00006400000400fc */
[----:B01----:R-:W-:Y:S05]  /*6740*/  ENDCOLLECTIVE ;  /* 0x000000000000791b */ /* 0x003fea0003800000 */
.L_x_21676:
[----:B------:R-:W-:Y:S02]  /*6750*/  HFMA2 R249, -RZ, RZ, 0, 4.76837158203125e-07 ;  /* 0x00000008fff97431 */ /* 0x000fe400000001ff */
[----:B------:R-:W-:-:S07]  /*6760*/  FADD.FTZ R251, R251, R246 ;  /* 0x000000f6fbfb7221 */ /* 0x000fce0000010000 */
[----:B------:R-:W-:Y:S05]  /*6770*/  WARPSYNC.COLLECTIVE R247, `(.L_x_21677) ;  /* 0x00000000f7087348 */ /* 0x000fea0003c00000 */
[----:B------:R0:W1:Y:S02]  /*6780*/  SHFL.BFLY P2, R246, R251, R249, R252 ;  /* 0x0c0000f9fbf67389 */ /* 0x00006400000400fc */
[----:B01----:R-:W-:Y:S05]  /*6790*/  ENDCOLLECTIVE ;  /* 0x000000000000791b */ /* 0x003fea0003800000 */
.L_x_21677:
[----:B------:R-:W-:Y:S01]  /*67a0*/  MOV R249, 0x10 ;  /* 0x0000001000f97802 */ /* 0x000fe20000000f00 */
[----:B------:R-:W-:-:S07]  /*67b0*/  FADD.FTZ R251, R251, R246 ;  /* 0x000000f6fbfb7221 */ /* 0x000fce0000010000 */
[----:B------:R-:W-:Y:S05]  /*67c0*/  WARPSYNC.COLLECTIVE R247, `(.L_x_21678) ;  /* 0x00000000f7087348 */ /* 0x000fea0003c00000 */
[----:B------:R0:W1:Y:S02]  /*67d0*/  SHFL.BFLY P2, R246, R251, R249, R252 ;  /* 0x0c0000f9fbf67389 */ /* 0x00006400000400fc */
[----:B01----:R-:W-:Y:S05]  /*67e0*/  ENDCOLLECTIVE ;  /* 0x000000000000791b */ /* 0x003fea0003800000 */
.L_x_21678:
[----:B------:R-:W-:Y:S05]  /*67f0*/  BRA `(.L_x_21679) ;  /* 0xffffffd800847947 */ /* 0x000fea000383ffff */
.L_x_21680:
        /* <DEDUP_REMOVED lines=16> */
.L_x_71473:


//--------------------- .text._ZN10layer_norm13ln_fwd_kernelINS_13Kernel_traitsI13__nv_bfloat16S2_fS2_fjLj2048ELj1ELj4ELj1ELj16ENS_18Kernel_traits_baseILj2048ES2_S2_fS2_fjLj128EEEEELb0ELb1ELb1ELb0EEEvNS_9FwdParamsE --------------------------
	.section	.text._ZN10layer_norm13ln_fwd_kernelINS_13Kernel_traitsI13__nv_bfloat16S2_fS2_fjLj2048ELj1ELj4ELj1ELj16ENS_18Kernel_traits_baseILj2048ES2_S2_fS2_fjLj128EEEEELb0ELb1ELb1ELb0EEEvNS_9FwdParamsE,"ax",@progbits
	.align	128
        .global         _ZN10layer_norm13ln_fwd_kernelINS_13Kernel_traitsI13__nv_bfloat16S2_fS2_fjLj2048ELj1ELj4ELj1ELj16ENS_18Kernel_traits_baseILj2048ES2_S2_fS2_fjLj128EEEEELb0ELb1ELb1ELb0EEEvNS_9FwdParamsE
        .type           _ZN10layer_norm13ln_fwd_kernelINS_13Kernel_traitsI13__nv_bfloat16S2_fS2_fjLj2048ELj1ELj4ELj1ELj16ENS_18Kernel_traits_baseILj2048ES2_S2_fS2_fjLj128EEEEELb0ELb1ELb1ELb0EEEvNS_9FwdParamsE,@function
        .size           _ZN10layer_norm13ln_fwd_kernelINS_13Kernel_traitsI13__nv_bfloat16S2_fS2_fjLj2048ELj1ELj4ELj1ELj16ENS_18Kernel_traits_baseILj2048ES2_S2_fS2_fjLj128EEEEELb0ELb1ELb1ELb0EEEvNS_9FwdParamsE,(.L_x_71474 - _ZN10layer_norm13ln_fwd_kernelINS_13Kernel_traitsI13__nv_bfloat16S2_fS2_fjLj2048ELj1ELj4ELj1ELj16ENS_18Kernel_traits_baseILj2048ES2_S2_fS2_fjLj128EEEEELb0ELb1ELb1ELb0EEEvNS_9FwdParamsE)
        .other          _ZN10layer_norm13ln_fwd_kernelINS_13Kernel_traitsI13__nv_bfloat16S2_fS2_fjLj2048ELj1ELj4ELj1ELj16ENS_18Kernel_traits_baseILj2048ES2_S2_fS2_fjLj128EEEEELb0ELb1ELb1ELb0EEEvNS_9FwdParamsE,@"STO_CUDA_ENTRY STV_DEFAULT"
_ZN10layer_norm13ln_fwd_kernelINS_13Kernel_traitsI13__nv_bfloat16S2_fS2_fjLj2048ELj1ELj4ELj1ELj16ENS_18Kernel_traits_baseILj2048ES2_S2_fS2_fjLj128EEEEELb0ELb1ELb1ELb0EEEvNS_9FwdParamsE:
.text._ZN10layer_norm13ln_fwd_kernelINS_13Kernel_traitsI13__nv_bfloat16S2_fS2_fjLj2048ELj1ELj4ELj1ELj16ENS_18Kernel_traits_baseILj2048ES2_S2_fS2_fjLj128EEEEELb0ELb1ELb1ELb0EEEvNS_9FwdParamsE:
        /* <DEDUP_REMOVED lines=109> */
.L_x_21682:
        /* <DEDUP_REMOVED lines=50> */
[----:B------:R-:W5:Y:S01]  /*09f0*/  @P2 LDG.E.128 R68, desc[UR6][R24.64] ;  /* 0x0000000618442981 */ /* 0x000f62000c1e1d00 */
[C---:B---3--:R-:W-:Y:S01]  /*0a00*/  @P1 IMAD.WIDE.U32 R60, R125.reuse, 0x10, R60 ;  /* 0x000000107d3c1825 */ /* 0x048fe200078e003c */
[----:B------:R-:W-:Y:S02]  /*0a10*/  @P1 IADD3 R125, PT, PT, R125, 0x20, RZ ;  /* 0x000000207d7d1810 */ /* 0x000fe40007ffe0ff */
[----:B------:R-:W5:Y:S01]  /*0a20*/  @P2 LDG.E.128 R76, desc[UR6][R36.64] ;  /* 0x00000006244c2981 */ /* 0x000f62000c1e1d00 */
[----:B------:R-:W-:Y:S02]  /*0a30*/  CS2R R96, SRZ ;  /* 0x0000000000607805 */ /* 0x000fe4000001ff00 */
[----:B------:R-:W-:Y:S01]  /*0a40*/  MOV R86, RZ ;  /* 0x000000ff00567202 */ /* 0x000fe20000000f00 */
[----:B------:R-:W-:Y:S01]  /*0a50*/  IMAD.MOV.U32 R38, RZ, RZ, RZ ;  /* 0x000000ffff267224 */ /* 0x000fe200078e00ff */
[----:B------:R2:W5:Y:S01]  /*0a60*/  @P1 LDG.E.128 R80, desc[UR6][R48.64] ;  /* 0x0000000630501981 */ /* 0x000562000c1e1d00 */
[----:B0-----:R-:W-:Y:S01]  /*0a70*/  @P0 IMAD.WIDE.U32 R4, R125, 0x10, R84 ;  /* 0x000000107d040825 */ /* 0x001fe200078e0054 */
[----:B------:R-:W-:-:S02]  /*0a80*/  MOV R62, RZ ;  /* 0x000000ff003e7202 */ /* 0x000fc40000000f00 */
[----:B------:R0:W5:Y:S04]  /*0a90*/  @P1 LDG.E.128 R88, desc[UR6][R60.64] ;  /* 0x000000063c581981 */ /* 0x000168000c1e1d00 */
[----:B------:R-:W5:Y:S01]  /*0aa0*/  @P0 LDG.E.128 R100, desc[UR6][R4.64] ;  /* 0x0000000604640981 */ /* 0x000f62000c1e1d00 */
[----:B-1----:R-:W-:Y:S01]  /*0ab0*/  @P0 IMAD.WIDE.U32 R72, R125, 0x10, R72 ;  /* 0x000000107d480825 */ /* 0x002fe200078e0048 */
[----:B------:R-:W-:Y:S02]  /*0ac0*/  CS2R R84, SRZ ;  /* 0x0000000000547805 */ /* 0x000fe4000001ff00 */
[----:B--2---:R-:W-:Y:S02]  /*0ad0*/  CS2R R48, SRZ ;  /* 0x0000000000307805 */ /* 0x004fe4000001ff00 */
[----:B------:R-:W-:-:S02]  /*0ae0*/  CS2R R36, SRZ ;  /* 0x0000000000247805 */ /* 0x000fc4000001ff00 */
[----:B0-----:R-:W-:Y:S01]  /*0af0*/  CS2R R60, SRZ ;  /* 0x00000000003c7805 */ /* 0x001fe2000001ff00 */
[----:B------:R0:W5:Y:S01]  /*0b00*/  @P0 LDG.E.128 R92, desc[UR6][R72.64] ;  /* 0x00000006485c0981 */ /* 0x000162000c1e1d00 */
[----:B------:R-:W-:Y:S02]  /*0b10*/  MOV R26, RZ ;  /* 0x000000ff001a7202 */ /* 0x000fe40000000f00 */
[----:B------:R-:W-:Y:S02]  /*0b20*/  CS2R R24, SRZ ;  /* 0x0000000000187805 */ /* 0x000fe4000001ff00 */
[----:B------:R-:W-:Y:S02]  /*0b30*/  @P5 MOV R39, RZ ;  /* 0x000000ff00275202 */ /* 0x000fe40000000f00 */
[----:B------:R-:W-:Y:S02]  /*0b40*/  @P4 MOV R51, RZ ;  /* 0x000000ff00334202 */ /* 0x000fe40000000f00 */
[----:B------:R-:W-:-:S02]  /*0b50*/  @P3 MOV R63, RZ ;  /* 0x000000ff003f3202 */ /* 0x000fc40000000f00 */
[----:B------:R-:W-:Y:S02]  /*0b60*/  @P2 MOV R75, RZ ;  /* 0x000000ff004b2202 */ /* 0x000fe40000000f00 */
[----:B0-----:R-:W-:Y:S02]  /*0b70*/  CS2R R72, SRZ ;  /* 0x0000000000487805 */ /* 0x001fe4000001ff00 */
        /* <DEDUP_REMOVED lines=26> */
.L_x_21683:
[----:B------:R-:W-:Y:S05]  /*0d20*/  BSYNC.RECONVERGENT B0 ;  /* 0x0000000000007941 */ /* 0x000fea0003800200 */
.L_x_21681:
[----:B------:R-:W0:Y:S02]  /*0d30*/  LDCU UR4, c[0x0][0x384] ;  /* 0x00007080ff0477ac */ /* 0x000e240008000800 */
[----:B0-----:R-:W-:-:S13]  /*0d40*/  ISETP.GE.AND P0, PT, R3, UR4, PT ;  /* 0x0000000403007c0c */ /* 0x001fda000bf06270 */
[----:B------:R-:W-:Y:S05]  /*0d50*/  @P0 EXIT ;  /* 0x000000000000094d */ /* 0x000fea0003800000 */
[----:B-----5:R-:W-:Y:S01]  /*0d60*/  PRMT R148, R111, 0x7632, R148 ;  /* 0x000076326f947816 */ /* 0x020fe20000000094 */
[----:B------:R-:W0:Y:S01]  /*0d70*/  LDCU UR10, c[0x0][0x40c] ;  /* 0x00008180ff0a77ac */ /* 0x000e220008000800 */
[----:B------:R-:W-:Y:S02]  /*0d80*/  PRMT R147, R107, 0x7632, R147 ;  /* 0x000076326b937816 */ /* 0x000fe40000000093 */
[----:B------:R-:W-:Y:S01]  /*0d90*/  PRMT R146, R110, 0x7632, R146 ;  /* 0x000076326e927816 */ /* 0x000fe20000000092 */
[----:B------:R1:W-:Y:S01]  /*0da0*/  STL.S16 [R1+0x80], R148 ;  /* 0x0000809401007387 */ /* 0x0003e20000100600 */
[----:B------:R-:W-:Y:S01]  /*0db0*/  PRMT R145, R106, 0x7632, R145 ;  /* 0x000076326a917816 */ /* 0x000fe20000000091 */
[----:B------:R-:W2:Y:S01]  /*0dc0*/  LDCU.U8 UR8, c[0x0][0x410] ;  /* 0x00008200ff0877ac */ /* 0x000ea20008000000 */
[----:B------:R-:W-:Y:S01]  /*0dd0*/  PRMT R144, R109, 0x7632, R144 ;  /* 0x000076326d907816 */ /* 0x000fe20000000090 */
[----:B------:R1:W-:Y:S01]  /*0de0*/  STL.S16 [R1+0x7c], R147 ;  /* 0x00007c9301007387 */ /* 0x0003e20000100600 */
[----:B------:R-:W-:Y:S01]  /*0df0*/  PRMT R143, R105, 0x7632, R143 ;  /* 0x00007632698f7816 */ /* 0x000fe2000000008f */
[----:B------:R-:W3:Y:S01]  /*0e00*/  LDCU UR9, c[0x0][0x448] ;  /* 0x00008900ff0977ac */ /* 0x000ee20008000800 */
[----:B------:R-:W-:Y:S01]  /*0e10*/  PRMT R142, R108, 0x7632, R142 ;  /* 0x000076326c8e7816 */ /* 0x000fe2000000008e */
[----:B------:R1:W-:Y:S01]  /*0e20*/  STL.S16 [R1+0x78], R146 ;  /* 0x0000789201007387 */ /* 0x0003e20000100600 */
[----:B------:R-:W-:Y:S01]  /*0e30*/  PRMT R141, R104, 0x7632, R141 ;  /* 0x00007632688d7816 */ /* 0x000fe2000000008d */
[----:B------:R-:W4:Y:S01]  /*0e40*/  LDCU.64 UR4, c[0x0][0x3a0] ;  /* 0x00007400ff0477ac */ /* 0x000f220008000a00 */
        /* <DEDUP_REMOVED lines=118> */
.L_x_21743:
[----:B------:R-:W0:Y:S08]  /*15b0*/  LDC.64 R212, c[0x0][0x3f0] ;  /* 0x0000fc00ffd47b82 */ /* 0x000e300000000a00 */
[----:B------:R-:W1:Y:S08]  /*15c0*/  LDC.64 R194, c[0x0][0x3f8] ;  /* 0x0000fe00ffc27b82 */ /* 0x000e700000000a00 */
[----:B------:R-:W2:Y:S01]  /*15d0*/  LDC R251, c[0x0][0x388] ;  /* 0x0000e200fffb7b82 */ /* 0x000ea20000000800 */
[----:B0-----:R-:W-:-:S06]  /*15e0*/  IMAD.WIDE R212, R3, 0x4, R212 ;  /* 0x0000000403d47825 */ /* 0x001fcc00078e02d4 */
[----:B------:R0:W3:Y:S01]  /*15f0*/  LDG.E R212, desc[UR6][R212.64] ;  /* 0x00000006d4d47981 */ /* 0x0000e2000c1e1900 */
[----:B-1----:R-:W-:-:S06]  /*1600*/  IMAD.WIDE R194, R3, 0x4, R194 ;  /* 0x0000000403c27825 */ /* 0x002fcc00078e02c2 */
[----:B------:R2:W5:Y:S01]  /*1610*/  LDG.E R194, desc[UR6][R194.64] ;  /* 0x00000006c2c27981 */ /* 0x000562000c1e1900 */
[----:B------:R-:W-:Y:S01]  /*1620*/  ISETP.GE.U32.AND P5, PT, R2, 0x20, PT ;  /* 0x000000200200780c */ /* 0x000fe20003fa6070 */
[----:B------:R-:W-:Y:S01]  /*1630*/  BSSY.RECONVERGENT B0, `(.L_x_21684) ;  /* 0x000008e000007945 */ /* 0x000fe20003800200 */
[----:B0-----:R-:W-:Y:S02]  /*1640*/  HFMA2 R213, -RZ, RZ, 0, 0 ;  /* 0x00000000ffd57431 */ /* 0x001fe400000001ff */
[----:B--2---:R-:W-:-:S05]  /*1650*/  IMAD R195, R3, R251, RZ ;  /* 0x000000fb03c37224 */ /* 0x004fca00078e02ff */
[----:B------:R-:W-:-:S04]  /*1660*/  SHF.R.S32.HI R192, RZ, 0x1f, R195 ;  /* 0x0000001fffc07819 */ /* 0x000fc800000114c3 */
[----:B------:R-:W-:-:S04]  /*1670*/  LEA.HI R195, R192, R195, RZ, 0x3 ;  /* 0x000000c3c0c37211 */ /* 0x000fc800078f18ff */
[----:B------:R-:W-:Y:S02]  /*1680*/  LEA.HI.SX32 R195, R195, R0, 0x1d ;  /* 0x00000000c3c37211 */ /* 0x000fe400078feaff */
[----:B---3--:R-:W-:-:S13]  /*1690*/  ISETP.GE.AND P0, PT, R212, 0x1, PT ;  /* 0x00000001d400780c */ /* 0x008fda0003f06270 */
        /* <DEDUP_REMOVED lines=13> */
.L_x_21687:
[----:B------:R-:W-:Y:S05]  /*1770*/  BSYNC.RECONVERGENT B1 ;  /* 0x0000000000017941 */ /* 0x000fea0003800200 */
.L_x_21686:
[----:B------:R-:W-:Y:S01]  /*1780*/  UISETP.NE.U32.AND UP0, UPT, UR4, URZ, UPT ;  /* 0x000000ff0400728c */ /* 0x000fe2000bf05070 */
[----:B------:R-:W-:Y:S03]  /*1790*/  BSSY.RECONVERGENT B1, `(.L_x_21688) ;  /* 0x0000071000017945 */ /* 0x000fe60003800200 */
[----:B------:R-:W-:-:S09]  /*17a0*/  UISETP.NE.AND.EX UP0, UPT, UR5, URZ, UPT, UP0 ;  /* 0x000000ff0500728c */ /* 0x000fd2000bf05300 */
[----:B------:R-:W-:Y:S05]  /*17b0*/  BRA.U !UP0, `(.L_x_21689) ;  /* 0x0000000108e87547 */ /* 0x000fea000b800000 */
[----:B------:R-:W0:Y:S02]  /*17c0*/  LDC.64 R124, c[0x0][0x3a0] ;  /* 0x0000e800ff7c7b82 */ /* 0x000e240000000a00 */
[----:B0-----:R-:W-:-:S05]  /*17d0*/  IMAD.WIDE.U32 R124, R195, 0x20, R124 ;  /* 0x00000020c37c7825 */ /* 0x001fca00078e007c */
[----:B------:R-:W2:Y:S04]  /*17e0*/  LDG.E.128 R120, desc[UR6][R124.64] ;  /* 0x000000067c787981 */ /* 0x000ea8000c1e1d00 */
[----:B------:R-:W3:Y:S01]  /*17f0*/  LDG.E.128 R124, desc[UR6][R124.64+0x10] ;  /* 0x000010067c7c7981 */ /* 0x000ee2000c1e1d00 */
[----:B------:R-:W-:-:S13]  /*1800*/  ISETP.GT.AND P1, PT, R212, RZ, PT ;  /* 0x000000ffd400720c */ /* 0x000fda0003f24270 */
[----:B------:R-:W0:Y:S01]  /*1810*/  @P1 LDC R129, c[0x0][0x40c] ;  /* 0x00010300ff811b82 */ /* 0x000e220000000800 */
[----:B-----5:R-:W-:Y:S02]  /*1820*/  @P1 SHF.L.U32 R128, R116, 0x10, RZ ;  /* 0x0000001074801819 */ /* 0x020fe400000006ff */
[----:B------:R-:W-:Y:S02]  /*1830*/  @P1 SHF.L.U32 R131, R28, 0x10, RZ ;  /* 0x000000101c831819 */ /* 0x000fe400000006ff */
[----:B------:R-:W-:Y:S02]  /*1840*/  @P1 SHF.L.U32 R132, R210, 0x10, RZ ;  /* 0x00000010d2841819 */ /* 0x000fe400000006ff */
[----:B------:R-:W-:Y:S01]  /*1850*/  @P1 SHF.L.U32 R133, R29, 0x10, RZ ;  /* 0x000000101d851819 */ /* 0x000fe200000006ff */
[----:B------:R-:W1:Y:S01]  /*1860*/  @P1 LDC R130, c[0x0][0x40c] ;  /* 0x00010300ff821b82 */ /* 0x000e620000000800 */
[----:B------:R-:W-:Y:S02]  /*1870*/  @P1 SHF.L.U32 R134, R209, 0x10, RZ ;  /* 0x00000010d1861819 */ /* 0x000fe400000006ff */
[----:B------:R-:W-:-:S05]  /*1880*/  @P1 SHF.L.U32 R192, R208, 0x10, RZ ;  /* 0x00000010d0c01819 */ /* 0x000fca00000006ff */
[----:B------:R-:W4:Y:S01]  /*1890*/  @P1 LDC R135, c[0x0][0x40c] ;  /* 0x00010300ff871b82 */ /* 0x000f220000000800 */
[----:B0-----:R-:W-:Y:S01]  /*18a0*/  @P1 FMUL.FTZ R129, R128, R129 ;  /* 0x0000008180811220 */ /* 0x001fe20000410000 */
[----:B--2---:R-:W-:-:S03]  /*18b0*/  @!P1 IMAD.MOV.U32 R128, RZ, RZ, R120 ;  /* 0x000000ffff809224 */ /* 0x004fc600078e0078 */
[----:B------:R-:W-:Y:S01]  /*18c0*/  @P1 FFMA.FTZ R128, R129, R131, R120 ;  /* 0x0000008381801223 */ /* 0x000fe20000010078 */
[----:B------:R-:W-:Y:S02]  /*18d0*/  @P1 PRMT R129, R116, 0x7632, R129 ;  /* 0x0000763274811816 */ /* 0x000fe40000000081 */
[----:B------:R-:W0:Y:S02]  /*18e0*/  @P1 LDC R131, c[0x0][0x40c] ;  /* 0x00010300ff831b82 */ /* 0x000e240000000800 */
[----:B------:R-:W-:-:S05]  /*18f0*/  @P1 SHF.L.U32 R129, R129, 0x10, RZ ;  /* 0x0000001081811819 */ /* 0x000fca00000006ff */
[----:B-1----:R-:W-:Y:S01]  /*1900*/  @P1 FMUL.FTZ R130, R129, R130 ;  /* 0x0000008281821220 */ /* 0x002fe20000410000 */
[----:B------:R-:W-:-:S03]  /*1910*/  MOV R129, R121 ;  /* 0x0000007900817202 */ /* 0x000fc60000000f00 */
[----:B------:R-:W-:Y:S01]  /*1920*/  @P1 FFMA.FTZ R129, R130, R132, R121 ;  /* 0x0000008482811223 */ /* 0x000fe20000010079 */
[----:B------:R-:W-:Y:S01]  /*1930*/  @P1 SHF.L.U32 R130, R117, 0x10, RZ ;  /* 0x0000001075821819 */ /* 0x000fe200000006ff */
[----:B------:R-:W1:Y:S04]  /*1940*/  @P1 LDC R132, c[0x0][0x40c] ;  /* 0x00010300ff841b82 */ /* 0x000e680000000800 */
[----:B0-----:R-:W-:Y:S01]  /*1950*/  @P1 FMUL.FTZ R131, R130, R131 ;  /* 0x0000008382831220 */ /* 0x001fe20000410000 */
[----:B------:R-:W-:-:S03]  /*1960*/  MOV R130, R122 ;  /* 0x0000007a00827202 */ /* 0x000fc60000000f00 */
[----:B------:R-:W-:Y:S01]  /*1970*/  @P1 FFMA.FTZ R130, R131, R133, R122 ;  /* 0x0000008583821223 */ /* 0x000fe2000001007a */
[----:B------:R-:W-:Y:S01]  /*1980*/  @P1 PRMT R131, R117, 0x7632, R131 ;  /* 0x0000763275831816 */ /* 0x000fe20000000083 */
[----:B------:R-:W0:Y:S03]  /*1990*/  @P1 LDC R133, c[0x0][0x40c] ;  /* 0x00010300ff851b82 */ /* 0x000e260000000800 */
[----:B------:R-:W-:-:S05]  /*19a0*/  @P1 SHF.L.U32 R131, R131, 0x10, RZ ;  /* 0x0000001083831819 */ /* 0x000fca00000006ff */
[----:B-1----:R-:W-:Y:S01]  /*19b0*/  @P1 FMUL.FTZ R132, R131, R132 ;  /* 0x0000008483841220 */ /* 0x002fe20000410000 */
[----:B------:R-:W-:-:S03]  /*19c0*/  MOV R131, R123 ;  /* 0x0000007b00837202 */ /* 0x000fc60000000f00 */
[----:B------:R-:W-:Y:S01]  /*19d0*/  @P1 FFMA.FTZ R131, R132, R134, R123 ;  /* 0x0000008684831223 */ /* 0x000fe2000001007b */
[----:B------:R-:W-:Y:S02]  /*19e0*/  @P1 SHF.L.U32 R132, R118, 0x10, RZ ;  /* 0x0000001076841819 */ /* 0x000fe400000006ff */
[----:B------:R-:W-:-:S03]  /*19f0*/  @P1 SHF.L.U32 R134, R30, 0x10, RZ ;  /* 0x000000101e861819 */ /* 0x000fc600000006ff */
[----:B0-----:R-:W-:Y:S01]  /*1a00*/  @P1 FMUL.FTZ R133, R132, R133 ;  /* 0x0000008584851220 */ /* 0x001fe20000410000 */
[----:B---3--:R-:W-:-:S03]  /*1a10*/  MOV R132, R124 ;  /* 0x0000007c00847202 */ /* 0x008fc60000000f00 */
[----:B------:R-:W-:Y:S01]  /*1a20*/  @P1 FFMA.FTZ R132, R133, R134, R124 ;  /* 0x0000008685841223 */ /* 0x000fe2000001007c */
[----:B------:R-:W-:Y:S01]  /*1a30*/  @P1 PRMT R133, R118, 0x7632, R133 ;  /* 0x0000763276851816 */ /* 0x000fe20000000085 */
[----:B------:R-:W0:Y:S03]  /*1a40*/  @P1 LDC R134, c[0x0][0x40c] ;  /* 0x00010300ff861b82 */ /* 0x000e260000000800 */
[----:B------:R-:W-:-:S05]  /*1a50*/  @P1 SHF.L.U32 R133, R133, 0x10, RZ ;  /* 0x0000001085851819 */ /* 0x000fca00000006ff */
[----:B----4-:R-:W-:Y:S01]  /*1a60*/  @P1 FMUL.FTZ R135, R133, R135 ;  /* 0x0000008785871220 */ /* 0x010fe20000410000 */
[----:B------:R-:W-:-:S03]  /*1a70*/  MOV R133, R125 ;  /* 0x0000007d00857202 */ /* 0x000fc60000000f00 */
[----:B------:R-:W-:Y:S01]  /*1a80*/  @P1 FFMA.FTZ R133, R135, R192, R125 ;  /* 0x000000c087851223 */ /* 0x000fe2000001007d */
[----:B------:R-:W-:Y:S02]  /*1a90*/  @P1 SHF.L.U32 R135, R119, 0x10, RZ ;  /* 0x0000001077871819 */ /* 0x000fe400000006ff */
[----:B------:R-:W-:-:S03]  /*1aa0*/  @P1 SHF.L.U32 R192, R31, 0x10, RZ ;  /* 0x000000101fc01819 */ /* 0x000fc600000006ff */
[----:B0-----:R-:W-:Y:S01]  /*1ab0*/  @P1 FMUL.FTZ R135, R135, R134 ;  /* 0x0000008687871220 */ /* 0x001fe20000410000 */
[----:B------:R-:W-:-:S03]  /*1ac0*/  MOV R134, R126 ;  /* 0x0000007e00867202 */ /* 0x000fc60000000f00 */
[----:B------:R-:W-:Y:S01]  /*1ad0*/  @P1 FFMA.FTZ R134, R135, R192, R126 ;  /* 0x000000c087861223 */ /* 0x000fe2000001007e */
[----:B------:R-:W-:Y:S01]  /*1ae0*/  MOV R135, R127 ;  /* 0x0000007f00877202 */ /* 0x000fe20000000f00 */
[----:B------:R-:W-:Y:S06]  /*1af0*/  @!P1 BRA `(.L_x_21690) ;  /* 0x0000000000e89947 */ /* 0x000fec0003800000 */
[----:B------:R-:W-:Y:S02]  /*1b00*/  PRMT R135, R119, 0x7632, R135 ;  /* 0x0000763277877816 */ /* 0x000fe40000000087 */
[----:B------:R-:W-:-:S03]  /*1b10*/  SHF.L.U32 R192, R207, 0x10, RZ ;  /* 0x00000010cfc07819 */ /* 0x000fc600000006ff */
[----:B------:R-:W-:-:S04]  /*1b20*/  IMAD.U32 R135, R135, 0x10000, RZ ;  /* 0x0001000087877824 */ /* 0x000fc800078e00ff */
[----:B------:R-:W-:-:S04]  /*1b30*/  FMUL.FTZ R135, R135, UR10 ;  /* 0x0000000a87877c20 */ /* 0x000fc80008410000 */
[----:B------:R-:W-:Y:S01]  /*1b40*/  FFMA.FTZ R135, R135, R192, R127 ;  /* 0x000000c087877223 */ /* 0x000fe2000001007f */
[----:B------:R-:W-:Y:S06]  /*1b50*/  BRA `(.L_x_21690) ;  /* 0x0000000000d07947 */ /* 0x000fec0003800000 */
.L_x_21689:
[----:B------:R-:W0:Y:S01]  /*1b60*/  @P0 LDC R129, c[0x0][0x40c] ;  /* 0x00010300ff810b82 */ /* 0x000e220000000800 */
[----:B-----5:R-:W-:Y:S02]  /*1b70*/  @P0 SHF.L.U32 R128, R116, 0x10, RZ ;  /* 0x0000001074800819 */ /* 0x020fe400000006ff */
[----:B------:R-:W-:Y:S02]  /*1b80*/  @P0 SHF.L.U32 R131, R28, 0x10, RZ ;  /* 0x000000101c830819 */ /* 0x000fe400000006ff */
[----:B------:R-:W-:Y:S02]  /*1b90*/  @P0 SHF.L.U32 R132, R210, 0x10, RZ ;  /* 0x00000010d2840819 */ /* 0x000fe400000006ff */
[----:B------:R-:W-:Y:S01]  /*1ba0*/  @P0 SHF.L.U32 R134, R209, 0x10, RZ ;  /* 0x00000010d1860819 */ /* 0x000fe200000006ff */
[----:B------:R-:W1:Y:S01]  /*1bb0*/  @P0 LDC R130, c[0x0][0x40c] ;  /* 0x00010300ff820b82 */ /* 0x000e620000000800 */
[----:B------:R-:W-:Y:S02]  /*1bc0*/  @P0 SHF.L.U32 R135, R208, 0x10, RZ ;  /* 0x00000010d0870819 */ /* 0x000fe400000006ff */
[----:B------:R-:W-:-:S02]  /*1bd0*/  @P0 SHF.L.U32 R192, R31, 0x10, RZ ;  /* 0x000000101fc00819 */ /* 0x000fc400000006ff */
[----:B------:R-:W-:-:S03]  /*1be0*/  @P0 SHF.L.U32 R193, R207, 0x10, RZ ;  /* 0x00000010cfc10819 */ /* 0x000fc600000006ff */
[----:B------:R-:W2:Y:S01]  /*1bf0*/  @P0 LDC R133, c[0x0][0x40c] ;  /* 0x00010300ff850b82 */ /* 0x000ea20000000800 */
[----:B0-----:R-:W-:Y:S01]  /*1c00*/  @P0 FMUL.FTZ R129, R128, R129 ;  /* 0x0000008180810220 */ /* 0x001fe20000410000 */
[----:B------:R-:W-:-:S03]  /*1c10*/  HFMA2 R128, -RZ, RZ, 0, 0 ;  /* 0x00000000ff807431 */ /* 0x000fc600000001ff */
[----:B------:R-:W-:Y:S01]  /*1c20*/  @P0 FMUL.FTZ R128, R129, R131 ;  /* 0x0000008381800220 */ /* 0x000fe20000410000 */
[----:B------:R-:W-:Y:S02]  /*1c30*/  @P0 PRMT R129, R116, 0x7632, R129 ;  /* 0x0000763274810816 */ /* 0x000fe40000000081 */
[----:B------:R-:W0:Y:S02]  /*1c40*/  @P0 LDC R131, c[0x0][0x40c] ;  /* 0x00010300ff830b82 */ /* 0x000e240000000800 */
[----:B------:R-:W-:-:S05]  /*1c50*/  @P0 SHF.L.U32 R129, R129, 0x10, RZ ;  /* 0x0000001081810819 */ /* 0x000fca00000006ff */
[----:B-1----:R-:W-:Y:S01]  /*1c60*/  @P0 FMUL.FTZ R130, R129, R130 ;  /* 0x0000008281820220 */ /* 0x002fe20000410000 */
[----:B------:R-:W-:-:S03]  /*1c70*/  MOV R129, RZ ;  /* 0x000000ff00817202 */ /* 0x000fc60000000f00 */
[----:B------:R-:W-:Y:S01]  /*1c80*/  @P0 FMUL.FTZ R129, R130, R132 ;  /* 0x0000008482810220 */ /* 0x000fe20000410000 */
[----:B------:R-:W-:Y:S02]  /*1c90*/  @P0 SHF.L.U32 R130, R117, 0x10, RZ ;  /* 0x0000001075820819 */ /* 0x000fe400000006ff */
[----:B------:R-:W-:-:S03]  /*1ca0*/  @P0 SHF.L.U32 R132, R29, 0x10, RZ ;  /* 0x000000101d840819 */ /* 0x000fc600000006ff */
[----:B0-----:R-:W-:Y:S01]  /*1cb0*/  @P0 FMUL.FTZ R131, R130, R131 ;  /* 0x0000008382830220 */ /* 0x001fe20000410000 */
[----:B------:R-:W-:-:S03]  /*1cc0*/  HFMA2 R130, -RZ, RZ, 0, 0 ;  /* 0x00000000ff827431 */ /* 0x000fc600000001ff */
[----:B------:R-:W-:Y:S01]  /*1cd0*/  @P0 FMUL.FTZ R130, R131, R132 ;  /* 0x0000008483820220 */ /* 0x000fe20000410000 */
[----:B------:R-:W-:Y:S01]  /*1ce0*/  @P0 PRMT R131, R117, 0x7632, R131 ;  /* 0x0000763275830816 */ /* 0x000fe20000000083 */
[----:B------:R-:W0:Y:S03]  /*1cf0*/  @P0 LDC R132, c[0x0][0x40c] ;  /* 0x00010300ff840b82 */ /* 0x000e260000000800 */
[----:B------:R-:W-:-:S05]  /*1d00*/  @P0 SHF.L.U32 R131, R131, 0x10, RZ ;  /* 0x0000001083830819 */ /* 0x000fca00000006ff */
[----:B--2---:R-:W-:Y:S01]  /*1d10*/  @P0 FMUL.FTZ R133, R131, R133 ;  /* 0x0000008583850220 */ /* 0x004fe20000410000 */
        /* <DEDUP_REMOVED lines=10> */
[----:B0-----:R-:W-:Y:S01]  /*1dc0*/  @P0 FMUL.FTZ R134, R133, R134 ;  /* 0x0000008685860220 */ /* 0x001fe20000410000 */
[----:B------:R-:W-:-:S03]  /*1dd0*/  MOV R133, RZ ;  /* 0x000000ff00857202 */ /* 0x000fc60000000f00 */
[----:B------:R-:W-:Y:S01]  /*1de0*/  @P0 FMUL.FTZ R133, R134, R135 ;  /* 0x0000008786850220 */ /* 0x000fe20000410000 */
[----:B------:R-:W-:Y:S01]  /*1df0*/  @P0 IMAD.U32 R134, R119, 0x10000, RZ ;  /* 0x0001000077860824 */ /* 0x000fe200078e00ff */
[----:B------:R-:W0:Y:S03]  /*1e00*/  @P0 LDC R135, c[0x0][0x40c] ;  /* 0x00010300ff870b82 */ /* 0x000e260000000800 */
        /* <DEDUP_REMOVED lines=8> */
[----:B------:R-:W-:-:S07]  /*1e90*/  @P0 FMUL.FTZ R135, R192, R193 ;  /* 0x000000c1c0870220 */ /* 0x000fce0000410000 */
.L_x_21690:
[----:B------:R-:W-:Y:S05]  /*1ea0*/  BSYNC.RECONVERGENT B1 ;  /* 0x0000000000017941 */ /* 0x000fea0003800200 */
.L_x_21688:
[----:B------:R-:W0:Y:S01]  /*1eb0*/  LDC.64 R192, c[0x0][0x3a8] ;  /* 0x0000ea00ffc07b82 */ /* 0x000e220000000a00 */
[----:B------:R-:W-:Y:S01]  /*1ec0*/  IADD3 R213, PT, PT, R213, 0x20, RZ ;  /* 0x00000020d5d57810 */ /* 0x000fe20007ffe0ff */
[C---:B0-----:R-:W-:Y:S01]  /*1ed0*/  IMAD.WIDE.U32 R192, R195.reuse, 0x20, R192 ;  /* 0x00000020c3c07825 */ /* 0x041fe200078e00c0 */
[----:B------:R-:W-:-:S04]  /*1ee0*/  IADD3 R195, PT, PT, R195, 0x20, RZ ;  /* 0x00000020c3c37810 */ /* 0x000fc80007ffe0ff */
[----:B------:R0:W-:Y:S04]  /*1ef0*/  STG.E.128 desc[UR6][R192.64], R128 ;  /* 0x00000080c0007986 */ /* 0x0001e8000c101d06 */
[----:B------:R0:W-:Y:S02]  /*1f00*/  STG.E.128 desc[UR6][R192.64+0x10], R132 ;  /* 0x00001084c0007986 */ /* 0x0001e4000c101d06 */
.L_x_21685:
[----:B------:R-:W-:Y:S05]  /*1f10*/  BSYNC.RECONVERGENT B0 ;  /* 0x0000000000007941 */ /* 0x000fea0003800200 */
.L_x_21684:
        /* <DEDUP_REMOVED lines=12> */
[----:B------:R1:W5:Y:S04]  /*1fe0*/  @P1 LDG.E.128 R120, desc[UR6][R136.64] ;  /* 0x0000000688781981 */ /* 0x000368000c1e1d00 */
[----:B------:R1:W5:Y:S01]  /*1ff0*/  @P1 LDG.E.128 R124, desc[UR6][R136.64+0x10] ;  /* 0x00001006887c1981 */ /* 0x000362000c1e1d00 */
[----:B------:R-:W-:Y:S04]  /*2000*/  BSSY.RECONVERGENT B1, `(.L_x_21693) ;  /* 0x000006c000017945 */ /* 0x000fe80003800200 */
[----:B------:R-:W-:Y:S05]  /*2010*/  @!P1 BRA `(.L_x_21694) ;  /* 0x0000000000d89947 */ /* 0x000fea0003800000 */
[----:B------:R-:W-:-:S13]  /*2020*/  ISETP.GT.AND P1, PT, R212, RZ, PT ;  /* 0x000000ffd400720c */ /* 0x000fda0003f24270 */
[----:B-1----:R-:W1:Y:S01]  /*2030*/  @P1 LDC R137, c[0x0][0x40c] ;  /* 0x00010300ff891b82 */ /* 0x002e620000000800 */
[----:B-----5:R-:W-:Y:S02]  /*2040*/  @P1 SHF.L.U32 R136, R116, 0x10, RZ ;  /* 0x0000001074881819 */ /* 0x020fe400000006ff */
        /* <DEDUP_REMOVED lines=8> */
[----:B------:R-:W-:-:S03]  /*20d0*/  MOV R136, R120 ;  /* 0x0000007800887202 */ /* 0x000fc60000000f00 */
[----:B------:R-:W-:Y:S01]  /*20e0*/  @P1 FFMA.FTZ R136, R137, R139, R120 ;  /* 0x0000008b89881223 */ /* 0x000fe20000010078 */
[----:B------:R-:W-:Y:S02]  /*20f0*/  @P1 PRMT R137, R116, 0x7632, R137 ;  /* 0x0000763274891816 */ /* 0x000fe40000000089 */
[----:B------:R-:W-:Y:S02]  /*2100*/  @P1 SHF.L.U32 R139, R206, 0x10, RZ ;  /* 0x00000010ce8b1819 */ /* 0x000fe400000006ff */
[----:B------:R-:W-:-:S05]  /*2110*/  @P1 SHF.L.U32 R137, R137, 0x10, RZ ;  /* 0x0000001089891819 */ /* 0x000fca00000006ff */
[----:B--2---:R-:W-:Y:S01]  /*2120*/  @P1 FMUL.FTZ R138, R137, R138 ;  /* 0x0000008a898a1220 */ /* 0x004fe20000410000 */
[----:B------:R-:W-:-:S03]  /*2130*/  MOV R137, R121 ;  /* 0x0000007900897202 */ /* 0x000fc60000000f00 */
[----:B------:R-:W-:Y:S01]  /*2140*/  @P1 FFMA.FTZ R137, R138, R139, R121 ;  /* 0x0000008b8a891223 */ /* 0x000fe20000010079 */
[----:B------:R-:W-:Y:S01]  /*2150*/  @P1 SHF.L.U32 R138, R117, 0x10, RZ ;  /* 0x00000010758a1819 */ /* 0x000fe200000006ff */
[----:B------:R-:W1:Y:S04]  /*2160*/  @P1 LDC R139, c[0x0][0x40c] ;  /* 0x00010300ff8b1b82 */ /* 0x000e680000000800 */
[----:B0-----:R-:W-:Y:S01]  /*2170*/  @P1 FMUL.FTZ R140, R138, R140 ;  /* 0x0000008c8a8c1220 */ /* 0x001fe20000410000 */
[----:B------:R-:W-:-:S03]  /*2180*/  MOV R138, R122 ;  /* 0x0000007a008a7202 */ /* 0x000fc60000000f00 */
[----:B------:R-:W-:Y:S01]  /*2190*/  @P1 FFMA.FTZ R138, R140, R141, R122 ;  /* 0x0000008d8c8a1223 */ /* 0x000fe2000001007a */
[----:B------:R-:W-:Y:S02]  /*21a0*/  @P1 PRMT R140, R117, 0x7632, R140 ;  /* 0x00007632758c1816 */ /* 0x000fe4000000008c */
[----:B------:R-:W-:Y:S02]  /*21b0*/  @P1 SHF.L.U32 R141, R205, 0x10, RZ ;  /* 0x00000010cd8d1819 */ /* 0x000fe400000006ff */
[----:B------:R-:W-:-:S05]  /*21c0*/  @P1 SHF.L.U32 R140, R140, 0x10, RZ ;  /* 0x000000108c8c1819 */ /* 0x000fca00000006ff */
[----:B-1----:R-:W-:Y:S01]  /*21d0*/  @P1 FMUL.FTZ R140, R140, R139 ;  /* 0x0000008b8c8c1220 */ /* 0x002fe20000410000 */
[----:B------:R-:W-:-:S03]  /*21e0*/  MOV R139, R123 ;  /* 0x0000007b008b7202 */ /* 0x000fc60000000f00 */
[----:B------:R-:W-:Y:S01]  /*21f0*/  @P1 FFMA.FTZ R139, R140, R141, R123 ;  /* 0x0000008d8c8b1223 */ /* 0x000fe2000001007b */
[----:B------:R-:W-:Y:S01]  /*2200*/  @P1 IMAD.U32 R140, R118, 0x10000, RZ ;  /* 0x00010000768c1824 */ /* 0x000fe200078e00ff */
[----:B------:R-:W0:Y:S03]  /*2210*/  @P1 LDC R141, c[0x0][0x40c] ;  /* 0x00010300ff8d1b82 */ /* 0x000e260000000800 */
[----:B0-----:R-:W-:Y:S01]  /*2220*/  @P1 FMUL.FTZ R141, R140, R141 ;  /* 0x0000008d8c8d1220 */ /* 0x001fe20000410000 */
[----:B------:R-:W-:-:S03]  /*2230*/  MOV R140, R124 ;  /* 0x0000007c008c7202 */ /* 0x000fc60000000f00 */
[----:B------:R-:W-:Y:S01]  /*2240*/  @P1 FFMA.FTZ R140, R141, R142, R124 ;  /* 0x0000008e8d8c1223 */ /* 0x000fe2000001007c */
[----:B------:R-:W-:Y:S01]  /*2250*/  @P1 PRMT R141, R118, 0x7632, R141 ;  /* 0x00007632768d1816 */ /* 0x000fe2000000008d */
[----:B------:R-:W0:Y:S03]  /*2260*/  @P1 LDC R142, c[0x0][0x40c] ;  /* 0x00010300ff8e1b82 */ /* 0x000e260000000800 */
[----:B------:R-:W-:-:S05]  /*2270*/  @P1 SHF.L.U32 R141, R141, 0x10, RZ ;  /* 0x000000108d8d1819 */ /* 0x000fca00000006ff */
[----:B0-----:R-:W-:Y:S01]  /*2280*/  @P1 FMUL.FTZ R142, R141, R142 ;  /* 0x0000008e8d8e1220 */ /* 0x001fe20000410000 */
[----:B------:R-:W-:-:S03]  /*2290*/  MOV R141, R125 ;  /* 0x0000007d008d7202 */ /* 0x000fc60000000f00 */
[----:B------:R-:W-:Y:S01]  /*22a0*/  @P1 FFMA.FTZ R141, R142, R143, R125 ;  /* 0x0000008f8e8d1223 */ /* 0x000fe2000001007d */
[----:B------:R-:W-:Y:S01]  /*22b0*/  @P1 SHF.L.U32 R142, R119, 0x10, RZ ;  /* 0x00000010778e1819 */ /* 0x000fe200000006ff */
[----:B------:R-:W0:Y:S04]  /*22c0*/  @P1 LDC R143, c[0x0][0x40c] ;  /* 0x00010300ff8f1b82 */ /* 0x000e280000000800 */
[----:B0-----:R-:W-:Y:S01]  /*22d0*/  @P1 FMUL.FTZ R143, R142, R143 ;  /* 0x0000008f8e8f1220 */ /* 0x001fe20000410000 */
[----:B------:R-:W-:-:S03]  /*22e0*/  MOV R142, R126 ;  /* 0x0000007e008e7202 */ /* 0x000fc60000000f00 */
[----:B------:R-:W-:Y:S01]  /*22f0*/  @P1 FFMA.FTZ R142, R143, R192, R126 ;  /* 0x000000c08f8e1223 */ /* 0x000fe2000001007e */
[----:B------:R-:W-:Y:S01]  /*2300*/  MOV R143, R127 ;  /* 0x0000007f008f7202 */ /* 0x000fe20000000f00 */
[----:B------:R-:W-:Y:S06]  /*2310*/  @!P1 BRA `(.L_x_21695) ;  /* 0x0000000000e89947 */ /* 0x000fec0003800000 */
[----:B------:R-:W-:Y:S02]  /*2320*/  PRMT R143, R119, 0x7632, R143 ;  /* 0x00007632778f7816 */ /* 0x000fe4000000008f */
[----:B------:R-:W-:Y:S02]  /*2330*/  SHF.L.U32 R192, R203, 0x10, RZ ;  /* 0x00000010cbc07819 */ /* 0x000fe400000006ff */
[----:B------:R-:W-:-:S05]  /*2340*/  SHF.L.U32 R143, R143, 0x10, RZ ;  /* 0x000000108f8f7819 */ /* 0x000fca00000006ff */
[----:B------:R-:W-:-:S04]  /*2350*/  FMUL.FTZ R143, R143, UR10 ;  /* 0x0000000a8f8f7c20 */ /* 0x000fc80008410000 */
[----:B------:R-:W-:Y:S01]  /*2360*/  FFMA.FTZ R143, R143, R192, R127 ;  /* 0x000000c08f8f7223 */ /* 0x000fe2000001007f */
[----:B------:R-:W-:Y:S06]  /*2370*/  BRA `(.L_x_21695) ;  /* 0x0000000000d07947 */ /* 0x000fec0003800000 */
.L_x_21694:
[----:B-1----:R-:W1:Y:S01]  /*2380*/  @P0 LDC R137, c[0x0][0x40c] ;  /* 0x00010300ff890b82 */ /* 0x002e620000000800 */
[----:B-----5:R-:W-:Y:S02]  /*2390*/  @P0 SHF.L.U32 R136, R116, 0x10, RZ ;  /* 0x0000001074880819 */ /* 0x020fe400000006ff */
[----:B------:R-:W-:Y:S02]  /*23a0*/  @P0 SHF.L.U32 R139, R40, 0x10, RZ ;  /* 0x00000010288b0819 */ /* 0x000fe400000006ff */
[----:B------:R-:W-:Y:S02]  /*23b0*/  @P0 SHF.L.U32 R140, R206, 0x10, RZ ;  /* 0x00000010ce8c0819 */ /* 0x000fe400000006ff */
[----:B------:R-:W-:Y:S01]  /*23c0*/  @P0 SHF.L.U32 R142, R205, 0x10, RZ ;  /* 0x00000010cd8e0819 */ /* 0x000fe200000006ff */
[----:B------:R-:W2:Y:S01]  /*23d0*/  @P0 LDC R138, c[0x0][0x40c] ;  /* 0x00010300ff8a0b82 */ /* 0x000ea20000000800 */
[----:B------:R-:W-:Y:S02]  /*23e0*/  @P0 SHF.L.U32 R143, R204, 0x10, RZ ;  /* 0x00000010cc8f0819 */ /* 0x000fe400000006ff */
[----:B0-----:R-:W-:-:S02]  /*23f0*/  @P0 SHF.L.U32 R192, R43, 0x10, RZ ;  /* 0x000000102bc00819 */ /* 0x001fc400000006ff */
[----:B------:R-:W-:-:S03]  /*2400*/  @P0 SHF.L.U32 R193, R203, 0x10, RZ ;  /* 0x00000010cbc10819 */ /* 0x000fc600000006ff */
[----:B------:R-:W0:Y:S01]  /*2410*/  @P0 LDC R141, c[0x0][0x40c] ;  /* 0x00010300ff8d0b82 */ /* 0x000e220000000800 */
[----:B-1----:R-:W-:Y:S01]  /*2420*/  @P0 FMUL.FTZ R137, R136, R137 ;  /* 0x0000008988890220 */ /* 0x002fe20000410000 */
[----:B------:R-:W-:-:S03]  /*2430*/  HFMA2 R136, -RZ, RZ, 0, 0 ;  /* 0x00000000ff887431 */ /* 0x000fc600000001ff */
[----:B------:R-:W-:Y:S01]  /*2440*/  @P0 FMUL.FTZ R136, R137, R139 ;  /* 0x0000008b89880220 */ /* 0x000fe20000410000 */
[----:B------:R-:W-:Y:S02]  /*2450*/  @P0 PRMT R137, R116, 0x7632, R137 ;  /* 0x0000763274890816 */ /* 0x000fe40000000089 */
[----:B------:R-:W1:Y:S02]  /*2460*/  @P0 LDC R139, c[0x0][0x40c] ;  /* 0x00010300ff8b0b82 */ /* 0x000e640000000800 */
[----:B------:R-:W-:-:S05]  /*2470*/  @P0 SHF.L.U32 R137, R137, 0x10, RZ ;  /* 0x0000001089890819 */ /* 0x000fca00000006ff */
[----:B--2---:R-:W-:Y:S01]  /*2480*/  @P0 FMUL.FTZ R138, R137, R138 ;  /* 0x0000008a898a0220 */ /* 0x004fe20000410000 */
[----:B------:R-:W-:-:S03]  /*2490*/  MOV R137, RZ ;  /* 0x000000ff00897202 */ /* 0x000fc60000000f00 */
[----:B------:R-:W-:Y:S01]  /*24a0*/  @P0 FMUL.FTZ R137, R140, R138 ;  /* 0x0000008a8c890220 */ /* 0x000fe20000410000 */
[----:B------:R-:W-:Y:S02]  /*24b0*/  @P0 SHF.L.U32 R138, R117, 0x10, RZ ;  /* 0x00000010758a0819 */ /* 0x000fe400000006ff */
[----:B------:R-:W-:-:S03]  /*24c0*/  @P0 SHF.L.U32 R140, R41, 0x10, RZ ;  /* 0x00000010298c0819 */ /* 0x000fc600000006ff */
[----:B-1----:R-:W-:Y:S01]  /*24d0*/  @P0 FMUL.FTZ R139, R138, R139 ;  /* 0x0000008b8a8b0220 */ /* 0x002fe20000410000 */
[----:B------:R-:W-:-:S03]  /*24e0*/  IMAD.MOV.U32 R138, RZ, RZ, RZ ;  /* 0x000000ffff8a7224 */ /* 0x000fc600078e00ff */
[----:B------:R-:W-:Y:S01]  /*24f0*/  @P0 FMUL.FTZ R138, R139, R140 ;  /* 0x0000008c8b8a0220 */ /* 0x000fe20000410000 */
[----:B------:R-:W-:Y:S01]  /*2500*/  @P0 PRMT R139, R117, 0x7632, R139 ;  /* 0x00007632758b0816 */ /* 0x000fe2000000008b */
[----:B------:R-:W1:Y:S03]  /*2510*/  @P0 LDC R140, c[0x0][0x40c] ;  /* 0x00010300ff8c0b82 */ /* 0x000e660000000800 */
[----:B------:R-:W-:-:S05]  /*2520*/  @P0 SHF.L.U32 R139, R139, 0x10, RZ ;  /* 0x000000108b8b0819 */ /* 0x000fca00000006ff */
[----:B0-----:R-:W-:Y:S01]  /*2530*/  @P0 FMUL.FTZ R141, R139, R141 ;  /* 0x0000008d8b8d0220 */ /* 0x001fe20000410000 */
[----:B------:R-:W-:-:S03]  /*2540*/  HFMA2 R139, -RZ, RZ, 0, 0 ;  /* 0x00000000ff8b7431 */ /* 0x000fc600000001ff */
[----:B------:R-:W-:Y:S01]  /*2550*/  @P0 FMUL.FTZ R139, R142, R141 ;  /* 0x0000008d8e8b0220 */ /* 0x000fe20000410000 */
[----:B------:R-:W-:Y:S02]  /*2560*/  @P0 SHF.L.U32 R141, R118, 0x10, RZ ;  /* 0x00000010768d0819 */ /* 0x000fe400000006ff */
[----:B------:R-:W-:-:S03]  /*2570*/  @P0 SHF.L.U32 R142, R42, 0x10, RZ ;  /* 0x000000102a8e0819 */ /* 0x000fc600000006ff */
[----:B-1----:R-:W-:Y:S01]  /*2580*/  @P0 FMUL.FTZ R141, R141, R140 ;  /* 0x0000008c8d8d0220 */ /* 0x002fe20000410000 */
[----:B------:R-:W-:-:S03]  /*2590*/  MOV R140, RZ ;  /* 0x000000ff008c7202 */ /* 0x000fc60000000f00 */
[----:B------:R-:W-:Y:S01]  /*25a0*/  @P0 FMUL.FTZ R140, R141, R142 ;  /* 0x0000008e8d8c0220 */ /* 0x000fe20000410000 */
[----:B------:R-:W-:Y:S01]  /*25b0*/  @P0 PRMT R141, R118, 0x7632, R141 ;  /* 0x00007632768d0816 */ /* 0x000fe2000000008d */
[----:B------:R-:W0:Y:S03]  /*25c0*/  @P0 LDC R142, c[0x0][0x40c] ;  /* 0x00010300ff8e0b82 */ /* 0x000e260000000800 */
[----:B------:R-:W-:-:S05]  /*25d0*/  @P0 SHF.L.U32 R141, R141, 0x10, RZ ;  /* 0x000000108d8d0819 */ /* 0x000fca00000006ff */
[----:B0-----:R-:W-:Y:S01]  /*25e0*/  @P0 FMUL.FTZ R142, R141, R142 ;  /* 0x0000008e8d8e0220 */ /* 0x001fe20000410000 */
[----:B------:R-:W-:-:S03]  /*25f0*/  HFMA2 R141, -RZ, RZ, 0, 0 ;  /* 0x00000000ff8d7431 */ /* 0x000fc600000001ff */
[----:B------:R-:W-:Y:S01]  /*2600*/  @P0 FMUL.FTZ R141, R143, R142 ;  /* 0x0000008e8f8d0220 */ /* 0x000fe20000410000 */
[----:B------:R-:W-:Y:S01]  /*2610*/  @P0 SHF.L.U32 R142, R119, 0x10, RZ ;  /* 0x00000010778e0819 */ /* 0x000fe200000006ff */
[----:B------:R-:W0:Y:S04]  /*2620*/  @P0 LDC R143, c[0x0][0x40c] ;  /* 0x00010300ff8f0b82 */ /* 0x000e280000000800 */
[----:B0-----:R-:W-:Y:S01]  /*2630*/  @P0 FMUL.FTZ R143, R142, R143 ;  /* 0x0000008f8e8f0220 */ /* 0x001fe20000410000 */
[----:B------:R-:W-:-:S03]  /*2640*/  MOV R142, RZ ;  /* 0x000000ff008e7202 */ /* 0x000fc60000000f00 */
[----:B------:R-:W-:Y:S01]  /*2650*/  @P0 FMUL.FTZ R142, R143, R192 ;  /* 0x000000c08f8e0220 */ /* 0x000fe20000410000 */
[----:B------:R-:W-:Y:S01]  /*2660*/  @P0 PRMT R143, R119, 0x7632, R143 ;  /* 0x00007632778f0816 */ /* 0x000fe2000000008f */
[----:B------:R-:W0:Y:S03]  /*2670*/  @P0 LDC R192, c[0x0][0x40c] ;  /* 0x00010300ffc00b82 */ /* 0x000e260000000800 */
[----:B------:R-:W-:-:S05]  /*2680*/  @P0 SHF.L.U32 R143, R143, 0x10, RZ ;  /* 0x000000108f8f0819 */ /* 0x000fca00000006ff */
[----:B0-----:R-:W-:Y:S01]  /*2690*/  @P0 FMUL.FTZ R192, R143, R192 ;  /* 0x000000c08fc00220 */ /* 0x001fe20000410000 */
[----:B------:R-:W-:-:S03]  /*26a0*/  HFMA2 R143, -RZ, RZ, 0, 0 ;  /* 0x00000000ff8f7431 */ /* 0x000fc600000001ff */
[----:B------:R-:W-:-:S07]  /*26b0*/  @P0 FMUL.FTZ R143, R193, R192 ;  /* 0x000000c0c18f0220 */ /* 0x000fce0000410000 */
.L_x_21695:
[----:B------:R-:W-:Y:S05]  /*26c0*/  BSYNC.RECONVERGENT B1 ;  /* 0x0000000000017941 */ /* 0x000fea0003800200 */
.L_x_21693:
[----:B------:R-:W0:Y:S01]  /*26d0*/  LDC.64 R192, c[0x0][0x3a8] ;  /* 0x0000ea00ffc07b82 */ /* 0x000e220000000a00 */
[----:B------:R-:W-:Y:S01]  /*26e0*/  IADD3 R213, PT, PT, R213, 0x20, RZ ;  /* 0x00000020d5d57810 */ /* 0x000fe20007ffe0ff */
[C---:B0-----:R-:W-:Y:S01]  /*26f0*/  IMAD.WIDE.U32 R192, R195.reuse, 0x20, R192 ;  /* 0x00000020c3c07825 */ /* 0x041fe200078e00c0 */
[----:B------:R-:W-:-:S04]  /*2700*/  IADD3 R195, PT, PT, R195, 0x20, RZ ;  /* 0x00000020c3c37810 */ /* 0x000fc80007ffe0ff */
[----:B------:R1:W-:Y:S04]  /*2710*/  STG.E.128 desc[UR6][R192.64], R136 ;  /* 0x00000088c0007986 */ /* 0x0003e8000c101d06 */
[----:B------:R1:W-:Y:S02]  /*2720*/  STG.E.128 desc[UR6][R192.64+0x10], R140 ;  /* 0x0000108cc0007986 */ /* 0x0003e4000c101d06 */
.L_x_21692:
[----:B------:R-:W-:Y:S05]  /*2730*/  BSYNC.RECONVERGENT B0 ;  /* 0x0000000000007941 */ /* 0x000fea0003800200 */
.L_x_21691:
        /* <DEDUP_REMOVED lines=12> */
[----:B------:R2:W5:Y:S04]  /*2800*/  @P1 LDG.E.128 R120, desc[UR6][R144.64] ;  /* 0x0000000690781981 */ /* 0x000568000c1e1d00 */
[----:B------:R2:W5:Y:S01]  /*2810*/  @P1 LDG.E.128 R124, desc[UR6][R144.64+0x10] ;  /* 0x00001006907c1981 */ /* 0x000562000c1e1d00 */
[----:B------:R-:W-:Y:S04]  /*2820*/  BSSY.RECONVERGENT B1, `(.L_x_21698) ;  /* 0x000006c000017945 */ /* 0x000fe80003800200 */
[----:B------:R-:W-:Y:S05]  /*2830*/  @!P1 BRA `(.L_x_21699) ;  /* 0x0000000000d89947 */ /* 0x000fea0003800000 */
[----:B------:R-:W-:-:S13]  /*2840*/  ISETP.GT.AND P1, PT, R212, RZ, PT ;  /* 0x000000ffd400720c */ /* 0x000fda0003f24270 */
[----:B--2---:R-:W2:Y:S01]  /*2850*/  @P1 LDC R145, c[0x0][0x40c] ;  /* 0x00010300ff911b82 */ /* 0x004ea20000000800 */
[----:B-----5:R-:W-:Y:S01]  /*2860*/  @P1 SHF.L.U32 R144, R116, 0x10, RZ ;  /* 0x0000001074901819 */ /* 0x020fe200000006ff */
[----:B------:R-:W-:Y:S01]  /*2870*/  @P1 IMAD.U32 R147, R52, 0x10000, RZ ;  /* 0x0001000034931824 */ /* 0x000fe200078e00ff */
[----:B------:R-:W-:Y:S02]  /*2880*/  @P1 SHF.L.U32 R149, R53, 0x10, RZ ;  /* 0x0000001035951819 */ /* 0x000fe400000006ff */
[----:B------:R-:W-:Y:S02]  /*2890*/  @P1 SHF.L.U32 R150, R54, 0x10, RZ ;  /* 0x0000001036961819 */ /* 0x000fe400000006ff */
[----:B------:R-:W-:Y:S01]  /*28a0*/  @P1 SHF.L.U32 R151, R200, 0x10, RZ ;  /* 0x00000010c8971819 */ /* 0x000fe200000006ff */
[----:B------:R-:W3:Y:S01]  /*28b0*/  @P1 LDC R146, c[0x0][0x40c] ;  /* 0x00010300ff921b82 */ /* 0x000ee20000000800 */
[----:B01----:R-:W-:-:S07]  /*28c0*/  @P1 SHF.L.U32 R192, R55, 0x10, RZ ;  /* 0x0000001037c01819 */ /* 0x003fce00000006ff */
[----:B------:R-:W0:Y:S01]  /*28d0*/  @P1 LDC R148, c[0x0][0x40c] ;  /* 0x00010300ff941b82 */ /* 0x000e220000000800 */
[----:B--2---:R-:W-:Y:S01]  /*28e0*/  @P1 FMUL.FTZ R145, R144, R145 ;  /* 0x0000009190911220 */ /* 0x004fe20000410000 */
[----:B------:R-:W-:-:S03]  /*28f0*/  MOV R144, R120 ;  /* 0x0000007800907202 */ /* 0x000fc60000000f00 */
[----:B------:R-:W-:Y:S01]  /*2900*/  @P1 FFMA.FTZ R144, R145, R147, R120 ;  /* 0x0000009391901223 */ /* 0x000fe20000010078 */
[----:B------:R-:W-:Y:S02]  /*2910*/  @P1 PRMT R145, R116, 0x7632, R145 ;  /* 0x0000763274911816 */ /* 0x000fe40000000091 */
[----:B------:R-:W-:Y:S02]  /*2920*/  @P1 SHF.L.U32 R147, R202, 0x10, RZ ;  /* 0x00000010ca931819 */ /* 0x000fe400000006ff */
[----:B------:R-:W-:-:S05]  /*2930*/  @P1 SHF.L.U32 R145, R145, 0x10, RZ ;  /* 0x0000001091911819 */ /* 0x000fca00000006ff */
[----:B---3--:R-:W-:Y:S01]  /*2940*/  @P1 FMUL.FTZ R146, R145, R146 ;  /* 0x0000009291921220 */ /* 0x008fe20000410000 */
        /* <DEDUP_REMOVED lines=13> */
[----:B------:R-:W-:Y:S01]  /*2a20*/  @P1 SHF.L.U32 R148, R118, 0x10, RZ ;  /* 0x0000001076941819 */ /* 0x000fe200000006ff */
[----:B------:R-:W0:Y:S04]  /*2a30*/  @P1 LDC R149, c[0x0][0x40c] ;  /* 0x00010300ff951b82 */ /* 0x000e280000000800 */
        /* <DEDUP_REMOVED lines=22> */
.L_x_21699:
[----:B--2---:R-:W2:Y:S01]  /*2ba0*/  @P0 LDC R145, c[0x0][0x40c] ;  /* 0x00010300ff910b82 */ /* 0x004ea20000000800 */
[----:B-----5:R-:W-:Y:S02]  /*2bb0*/  @P0 SHF.L.U32 R144, R116, 0x10, RZ ;  /* 0x0000001074900819 */ /* 0x020fe400000006ff */
[----:B------:R-:W-:Y:S02]  /*2bc0*/  @P0 SHF.L.U32 R147, R52, 0x10, RZ ;  /* 0x0000001034930819 */ /* 0x000fe400000006ff */
[----:B------:R-:W-:Y:S02]  /*2bd0*/  @P0 SHF.L.U32 R148, R202, 0x10, RZ ;  /* 0x00000010ca940819 */ /* 0x000fe400000006ff */
[----:B------:R-:W-:Y:S01]  /*2be0*/  @P0 SHF.L.U32 R150, R201, 0x10, RZ ;  /* 0x00000010c9960819 */ /* 0x000fe200000006ff */
[----:B------:R-:W3:Y:S01]  /*2bf0*/  @P0 LDC R146, c[0x0][0x40c] ;  /* 0x00010300ff920b82 */ /* 0x000ee20000000800 */
[----:B------:R-:W-:Y:S02]  /*2c00*/  @P0 SHF.L.U32 R151, R200, 0x10, RZ ;  /* 0x00000010c8970819 */ /* 0x000fe400000006ff */
[----:B01----:R-:W-:-:S02]  /*2c10*/  @P0 SHF.L.U32 R192, R55, 0x10, RZ ;  /* 0x0000001037c00819 */ /* 0x003fc400000006ff */
[----:B------:R-:W-:-:S03]  /*2c20*/  @P0 SHF.L.U32 R193, R199, 0x10, RZ ;  /* 0x00000010c7c10819 */ /* 0x000fc600000006ff */
[----:B------:R-:W0:Y:S01]  /*2c30*/  @P0 LDC R149, c[0x0][0x40c] ;  /* 0x00010300ff950b82 */ /* 0x000e220000000800 */
[----:B--2---:R-:W-:Y:S01]  /*2c40*/  @P0 FMUL.FTZ R145, R144, R145 ;  /* 0x0000009190910220 */ /* 0x004fe20000410000 */
[----:B------:R-:W-:-:S03]  /*2c50*/  HFMA2 R144, -RZ, RZ, 0, 0 ;  /* 0x00000000ff907431 */ /* 0x000fc600000001ff */
[----:B------:R-:W-:Y:S01]  /*2c60*/  @P0 FMUL.FTZ R144, R145, R147 ;  /* 0x0000009391900220 */ /* 0x000fe20000410000 */
[----:B------:R-:W-:Y:S02]  /*2c70*/  @P0 PRMT R145, R116, 0x7632, R145 ;  /* 0x0000763274910816 */ /* 0x000fe40000000091 */
[----:B------:R-:W1:Y:S02]  /*2c80*/  @P0 LDC R147, c[0x0][0x40c] ;  /* 0x00010300ff930b82 */ /* 0x000e640000000800 */
[----:B------:R-:W-:-:S05]  /*2c90*/  @P0 SHF.L.U32 R145, R145, 0x10, RZ ;  /* 0x0000001091910819 */ /* 0x000fca00000006ff */
[----:B---3--:R-:W-:Y:S01]  /*2ca0*/  @P0 FMUL.FTZ R146, R145, R146 ;  /* 0x0000009291920220 */ /* 0x008fe20000410000 */
[----:B------:R-:W-:-:S03]  /*2cb0*/  MOV R145, RZ ;  /* 0x000000ff00917202 */ /* 0x000fc60000000f00 */
[----:B------:R-:W-:Y:S01]  /*2cc0*/  @P0 FMUL.FTZ R145, R148, R146 ;  /* 0x0000009294910220 */ /* 0x000fe20000410000 */
[----:B------:R-:W-:Y:S02]  /*2cd0*/  @P0 SHF.L.U32 R146, R117, 0x10, RZ ;  /* 0x0000001075920819 */ /* 0x000fe400000006ff */
[----:B------:R-:W-:-:S03]  /*2ce0*/  @P0 SHF.L.U32 R148, R53, 0x10, RZ ;  /* 0x0000001035940819 */ /* 0x000fc600000006ff */
[----:B-1----:R-:W-:Y:S01]  /*2cf0*/  @P0 FMUL.FTZ R147, R146, R147 ;  /* 0x0000009392930220 */ /* 0x002fe20000410000 */
[----:B------:R-:W-:-:S03]  /*2d00*/  HFMA2 R146, -RZ, RZ, 0, 0 ;  /* 0x00000000ff927431 */ /* 0x000fc600000001ff */
[----:B------:R-:W-:Y:S01]  /*2d10*/  @P0 FMUL.FTZ R146, R147, R148 ;  /* 0x0000009493920220 */ /* 0x000fe20000410000 */
[----:B------:R-:W-:Y:S01]  /*2d20*/  @P0 PRMT R147, R117, 0x7632, R147 ;  /* 0x0000763275930816 */ /* 0x000fe20000000093 */
[----:B------:R-:W1:Y:S03]  /*2d30*/  @P0 LDC R148, c[0x0][0x40c] ;  /* 0x00010300ff940b82 */ /* 0x000e660000000800 */
[----:B------:R-:W-:-:S05]  /*2d40*/  @P0 SHF.L.U32 R147, R147, 0x10, RZ ;  /* 0x0000001093930819 */ /* 0x000fca00000006ff */
[----:B0-----:R-:W-:Y:S01]  /*2d50*/  @P0 FMUL.FTZ R149, R147, R149 ;  /* 0x0000009593950220 */ /* 0x001fe20000410000 */
        /* <DEDUP_REMOVED lines=24> */
.L_x_21700:
[----:B------:R-:W-:Y:S05]  /*2ee0*/  BSYNC.RECONVERGENT B1 ;  /* 0x0000000000017941 */ /* 0x000fea0003800200 */
.L_x_21698:
[----:B------:R-:W0:Y:S01]  /*2ef0*/  LDC.64 R192, c[0x0][0x3a8] ;  /* 0x0000ea00ffc07b82 */ /* 0x000e220000000a00 */
[----:B------:R-:W-:Y:S01]  /*2f00*/  IADD3 R213, PT, PT, R213, 0x20, RZ ;  /* 0x00000020d5d57810 */ /* 0x000fe20007ffe0ff */
[C---:B0-----:R-:W-:Y:S01]  /*2f10*/  IMAD.WIDE.U32 R192, R195.reuse, 0x20, R192 ;  /* 0x00000020c3c07825 */ /* 0x041fe200078e00c0 */
[----:B------:R-:W-:-:S04]  /*2f20*/  IADD3 R195, PT, PT, R195, 0x20, RZ ;  /* 0x00000020c3c37810 */ /* 0x000fc80007ffe0ff */
[----:B------:R2:W-:Y:S04]  /*2f30*/  STG.E.128 desc[UR6][R192.64], R144 ;  /* 0x00000090c0007986 */ /* 0x0005e8000c101d06 */
[----:B------:R2:W-:Y:S02]  /*2f40*/  STG.E.128 desc[UR6][R192.64+0x10], R148 ;  /* 0x00001094c0007986 */ /* 0x0005e4000c101d06 */
.L_x_21697:
[----:B------:R-:W-:Y:S05]  /*2f50*/  BSYNC.RECONVERGENT B0 ;  /* 0x0000000000007941 */ /* 0x000fea0003800200 */
.L_x_21696:
        /* <DEDUP_REMOVED lines=12> */
[----:B------:R3:W5:Y:S04]  /*3020*/  @P1 LDG.E.128 R120, desc[UR6][R152.64] ;  /* 0x0000000698781981 */ /* 0x000768000c1e1d00 */
[----:B------:R3:W5:Y:S01]  /*3030*/  @P1 LDG.E.128 R124, desc[UR6][R152.64+0x10] ;  /* 0x00001006987c1981 */ /* 0x000762000c1e1d00 */
[----:B------:R-:W-:Y:S04]  /*3040*/  BSSY.RECONVERGENT B1, `(.L_x_21703) ;  /* 0x000006c000017945 */ /* 0x000fe80003800200 */
[----:B------:R-:W-:Y:S05]  /*3050*/  @!P1 BRA `(.L_x_21704) ;  /* 0x0000000000d89947 */ /* 0x000fea0003800000 */
[----:B------:R-:W-:-:S13]  /*3060*/  ISETP.GT.AND P1, PT, R212, RZ, PT ;  /* 0x000000ffd400720c */ /* 0x000fda0003f24270 */
[----:B---3--:R-:W3:Y:S01]  /*3070*/  @P1 LDC R153, c[0x0][0x40c] ;  /* 0x00010300ff991b82 */ /* 0x008ee20000000800 */
[----:B-----5:R-:W-:Y:S02]  /*3080*/  @P1 SHF.L.U32 R152, R116, 0x10, RZ ;  /* 0x0000001074981819 */ /* 0x020fe400000006ff */
[----:B------:R-:W-:Y:S02]  /*3090*/  @P1 SHF.L.U32 R155, R64, 0x10, RZ ;  /* 0x00000010409b1819 */ /* 0x000fe400000006ff */
[----:B------:R-:W-:Y:S02]  /*30a0*/  @P1 SHF.L.U32 R157, R65, 0x10, RZ ;  /* 0x00000010419d1819 */ /* 0x000fe400000006ff */
[----:B------:R-:W-:Y:S01]  /*30b0*/  @P1 SHF.L.U32 R158, R66, 0x10, RZ ;  /* 0x00000010429e1819 */ /* 0x000fe200000006ff */
[----:B------:R-:W4:Y:S01]  /*30c0*/  @P1 LDC R154, c[0x0][0x40c] ;  /* 0x00010300ff9a1b82 */ /* 0x000f220000000800 */
[----:B------:R-:W-:Y:S02]  /*30d0*/  @P1 SHF.L.U32 R159, R196, 0x10, RZ ;  /* 0x00000010c49f1819 */ /* 0x000fe400000006ff */
[----:B012---:R-:W-:-:S05]  /*30e0*/  @P1 SHF.L.U32 R192, R67, 0x10, RZ ;  /* 0x0000001043c01819 */ /* 0x007fca00000006ff */
[----:B------:R-:W0:Y:S01]  /*30f0*/  @P1 LDC R156, c[0x0][0x40c] ;  /* 0x00010300ff9c1b82 */ /* 0x000e220000000800 */
[----:B---3--:R-:W-:Y:S01]  /*3100*/  @P1 FMUL.FTZ R153, R152, R153 ;  /* 0x0000009998991220 */ /* 0x008fe20000410000 */
[----:B------:R-:W-:-:S03]  /*3110*/  MOV R152, R120 ;  /* 0x0000007800987202 */ /* 0x000fc60000000f00 */
[----:B------:R-:W-:Y:S01]  /*3120*/  @P1 FFMA.FTZ R152, R153, R155, R120 ;  /* 0x0000009b99981223 */ /* 0x000fe20000010078 */
[----:B------:R-:W-:Y:S02]  /*3130*/  @P1 PRMT R153, R116, 0x7632, R153 ;  /* 0x0000763274991816 */ /* 0x000fe40000000099 */
[----:B------:R-:W-:Y:S02]  /*3140*/  @P1 SHF.L.U32 R155, R198, 0x10, RZ ;  /* 0x00000010c69b1819 */ /* 0x000fe400000006ff */
[----:B------:R-:W-:-:S05]  /*3150*/  @P1 SHF.L.U32 R153, R153, 0x10, RZ ;  /* 0x0000001099991819 */ /* 0x000fca00000006ff */
[----:B----4-:R-:W-:Y:S01]  /*3160*/  @P1 FMUL.FTZ R154, R153, R154 ;  /* 0x0000009a999a1220 */ /* 0x010fe20000410000 */
        /* <DEDUP_REMOVED lines=37> */
.L_x_21704:
[----:B---3--:R-:W3:Y:S01]  /*33c0*/  @P0 LDC R153, c[0x0][0x40c] ;  /* 0x00010300ff990b82 */ /* 0x008ee20000000800 */
[----:B-----5:R-:W-:Y:S02]  /*33d0*/  @P0 SHF.L.U32 R152, R116, 0x10, RZ ;  /* 0x0000001074980819 */ /* 0x020fe400000006ff */
[----:B------:R-:W-:Y:S02]  /*33e0*/  @P0 SHF.L.U32 R155, R64, 0x10, RZ ;  /* 0x00000010409b0819 */ /* 0x000fe400000006ff */
[----:B------:R-:W-:Y:S02]  /*33f0*/  @P0 SHF.L.U32 R156, R198, 0x10, RZ ;  /* 0x00000010c69c0819 */ /* 0x000fe400000006ff */
[----:B------:R-:W-:Y:S01]  /*3400*/  @P0 SHF.L.U32 R158, R197, 0x10, RZ ;  /* 0x00000010c59e0819 */ /* 0x000fe200000006ff */
[----:B------:R-:W4:Y:S01]  /*3410*/  @P0 LDC R154, c[0x0][0x40c] ;  /* 0x00010300ff9a0b82 */ /* 0x000f220000000800 */
[----:B------:R-:W-:Y:S02]  /*3420*/  @P0 SHF.L.U32 R159, R196, 0x10, RZ ;  /* 0x00000010c49f0819 */ /* 0x000fe400000006ff */
[----:B012---:R-:W-:-:S02]  /*3430*/  @P0 SHF.L.U32 R192, R67, 0x10, RZ ;  /* 0x0000001043c00819 */ /* 0x007fc400000006ff */
[----:B------:R-:W-:-:S03]  /*3440*/  @P0 SHF.L.U32 R193, R19, 0x10, RZ ;  /* 0x0000001013c10819 */ /* 0x000fc600000006ff */
[----:B------:R-:W0:Y:S01]  /*3450*/  @P0 LDC R157, c[0x0][0x40c] ;  /* 0x00010300ff9d0b82 */ /* 0x000e220000000800 */
[----:B---3--:R-:W-:Y:S01]  /*3460*/  @P0 FMUL.FTZ R153, R152, R153 ;  /* 0x0000009998990220 */ /* 0x008fe20000410000 */
[----:B------:R-:W-:-:S03]  /*3470*/  HFMA2 R152, -RZ, RZ, 0, 0 ;  /* 0x00000000ff987431 */ /* 0x000fc600000001ff */
[----:B------:R-:W-:Y:S01]  /*3480*/  @P0 FMUL.FTZ R152, R153, R155 ;  /* 0x0000009b99980220 */ /* 0x000fe20000410000 */
[----:B------:R-:W-:Y:S02]  /*3490*/  @P0 PRMT R153, R116, 0x7632, R153 ;  /* 0x0000763274990816 */ /* 0x000fe40000000099 */
[----:B------:R-:W1:Y:S02]  /*34a0*/  @P0 LDC R155, c[0x0][0x40c] ;  /* 0x00010300ff9b0b82 */ /* 0x000e640000000800 */
[----:B------:R-:W-:-:S05]  /*34b0*/  @P0 SHF.L.U32 R153, R153, 0x10, RZ ;  /* 0x0000001099990819 */ /* 0x000fca00000006ff */
[----:B----4-:R-:W-:Y:S01]  /*34c0*/  @P0 FMUL.FTZ R154, R153, R154 ;  /* 0x0000009a999a0220 */ /* 0x010fe20000410000 */
        /* <DEDUP_REMOVED lines=35> */
.L_x_21705:
[----:B------:R-:W-:Y:S05]  /*3700*/  BSYNC.RECONVERGENT B1 ;  /* 0x0000000000017941 */ /* 0x000fea0003800200 */
.L_x_21703:
[----:B------:R-:W0:Y:S01]  /*3710*/  LDC.64 R192, c[0x0][0x3a8] ;  /* 0x0000ea00ffc07b82 */ /* 0x000e220000000a00 */
[----:B------:R-:W-:Y:S01]  /*3720*/  IADD3 R213, PT, PT, R213, 0x20, RZ ;  /* 0x00000020d5d57810 */ /* 0x000fe20007ffe0ff */
[C---:B0-----:R-:W-:Y:S01]  /*3730*/  IMAD.WIDE.U32 R192, R195.reuse, 0x20, R192 ;  /* 0x00000020c3c07825 */ /* 0x041fe200078e00c0 */
[----:B------:R-:W-:-:S04]  /*3740*/  IADD3 R195, PT, PT, R195, 0x20, RZ ;  /* 0x00000020c3c37810 */ /* 0x000fc80007ffe0ff */
[----:B------:R3:W-:Y:S04]  /*3750*/  STG.E.128 desc[UR6][R192.64], R152 ;  /* 0x00000098c0007986 */ /* 0x0007e8000c101d06 */
[----:B------:R3:W-:Y:S02]  /*3760*/  STG.E.128 desc[UR6][R192.64+0x10], R156 ;  /* 0x0000109cc0007986 */ /* 0x0007e4000c101d06 */
.L_x_21702:
[----:B------:R-:W-:Y:S05]  /*3770*/  BSYNC.RECONVERGENT B0 ;  /* 0x0000000000007941 */ /* 0x000fea0003800200 */
.L_x_21701:
        /* <DEDUP_REMOVED lines=12> */
[----:B------:R4:W5:Y:S04]  /*3840*/  @P1 LDG.E.128 R120, desc[UR6][R160.64] ;  /* 0x00000006a0781981 */ /* 0x000968000c1e1d00 */
[----:B------:R4:W5:Y:S01]  /*3850*/  @P1 LDG.E.128 R124, desc[UR6][R160.64+0x10] ;  /* 0x00001006a07c1981 */ /* 0x000962000c1e1d00 */
[----:B------:R-:W-:Y:S04]  /*3860*/  BSSY.RECONVERGENT B1, `(.L_x_21708) ;  /* 0x000006c000017945 */ /* 0x000fe80003800200 */
[----:B------:R-:W-:Y:S05]  /*3870*/  @!P1 BRA `(.L_x_21709) ;  /* 0x0000000000d89947 */ /* 0x000fea0003800000 */
[----:B------:R-:W-:-:S13]  /*3880*/  ISETP.GT.AND P1, PT, R212, RZ, PT ;  /* 0x000000ffd400720c */ /* 0x000fda0003f24270 */
[----:B----4-:R-:W4:Y:S01]  /*3890*/  @P1 LDC R161, c[0x0][0x40c] ;  /* 0x00010300ffa11b82 */ /* 0x010f220000000800 */
[----:B-----5:R-:W-:Y:S01]  /*38a0*/  @P1 SHF.L.U32 R160, R116, 0x10, RZ ;  /* 0x0000001074a01819 */ /* 0x020fe200000006ff */
[----:B------:R-:W-:Y:S01]  /*38b0*/  @P1 IMAD.U32 R163, R76, 0x10000, RZ ;  /* 0x000100004ca31824 */ /* 0x000fe200078e00ff */
[----:B------:R-:W-:Y:S02]  /*38c0*/  @P1 SHF.L.U32 R165, R77, 0x10, RZ ;  /* 0x000000104da51819 */ /* 0x000fe400000006ff */
[----:B------:R-:W-:Y:S02]  /*38d0*/  @P1 SHF.L.U32 R166, R78, 0x10, RZ ;  /* 0x000000104ea61819 */ /* 0x000fe400000006ff */
[----:B------:R-:W-:Y:S01]  /*38e0*/  @P1 SHF.L.U32 R167, R16, 0x10, RZ ;  /* 0x0000001010a71819 */ /* 0x000fe200000006ff */
[----:B------:R-:W4:Y:S01]  /*38f0*/  @P1 LDC R162, c[0x0][0x40c] ;  /* 0x00010300ffa21b82 */ /* 0x000f220000000800 */
[----:B0123--:R-:W-:-:S07]  /*3900*/  @P1 SHF.L.U32 R192, R79, 0x10, RZ ;  /* 0x000000104fc01819 */ /* 0x00ffce00000006ff */
[----:B------:R-:W0:Y:S01]  /*3910*/  @P1 LDC R164, c[0x0][0x40c] ;  /* 0x00010300ffa41b82 */ /* 0x000e220000000800 */
[----:B----4-:R-:W-:Y:S01]  /*3920*/  @P1 FMUL.FTZ R161, R160, R161 ;  /* 0x000000a1a0a11220 */ /* 0x010fe20000410000 */
[----:B------:R-:W-:-:S03]  /*3930*/  MOV R160, R120 ;  /* 0x0000007800a07202 */ /* 0x000fc60000000f00 */
[----:B------:R-:W-:Y:S01]  /*3940*/  @P1 FFMA.FTZ R160, R161, R163, R120 ;  /* 0x000000a3a1a01223 */ /* 0x000fe20000010078 */
[----:B------:R-:W-:Y:S02]  /*3950*/  @P1 PRMT R161, R116, 0x7632, R161 ;  /* 0x0000763274a11816 */ /* 0x000fe400000000a1 */
[----:B------:R-:W-:Y:S02]  /*3960*/  @P1 SHF.L.U32 R163, R18, 0x10, RZ ;  /* 0x0000001012a31819 */ /* 0x000fe400000006ff */
[----:B------:R-:W-:-:S05]  /*3970*/  @P1 SHF.L.U32 R161, R161, 0x10, RZ ;  /* 0x00000010a1a11819 */ /* 0x000fca00000006ff */
[----:B------:R-:W-:Y:S01]  /*3980*/  @P1 FMUL.FTZ R162, R161, R162 ;  /* 0x000000a2a1a21220 */ /* 0x000fe20000410000 */
        /* <DEDUP_REMOVED lines=37> */
.L_x_21709:
[----:B----4-:R-:W4:Y:S01]  /*3be0*/  @P0 LDC R161, c[0x0][0x40c] ;  /* 0x00010300ffa10b82 */ /* 0x010f220000000800 */
[----:B-----5:R-:W-:Y:S02]  /*3bf0*/  @P0 SHF.L.U32 R160, R116, 0x10, RZ ;  /* 0x0000001074a00819 */ /* 0x020fe400000006ff */
[----:B------:R-:W-:Y:S02]  /*3c00*/  @P0 SHF.L.U32 R163, R76, 0x10, RZ ;  /* 0x000000104ca30819 */ /* 0x000fe400000006ff */
[----:B------:R-:W-:Y:S02]  /*3c10*/  @P0 SHF.L.U32 R164, R18, 0x10, RZ ;  /* 0x0000001012a40819 */ /* 0x000fe400000006ff */
[----:B------:R-:W-:Y:S01]  /*3c20*/  @P0 SHF.L.U32 R166, R17, 0x10, RZ ;  /* 0x0000001011a60819 */ /* 0x000fe200000006ff */
[----:B------:R-:W4:Y:S01]  /*3c30*/  @P0 LDC R162, c[0x0][0x40c] ;  /* 0x00010300ffa20b82 */ /* 0x000f220000000800 */
[----:B------:R-:W-:Y:S02]  /*3c40*/  @P0 SHF.L.U32 R167, R16, 0x10, RZ ;  /* 0x0000001010a70819 */ /* 0x000fe400000006ff */
[----:B0123--:R-:W-:-:S02]  /*3c50*/  @P0 SHF.L.U32 R192, R79, 0x10, RZ ;  /* 0x000000104fc00819 */ /* 0x00ffc400000006ff */
[----:B------:R-:W-:-:S03]  /*3c60*/  @P0 SHF.L.U32 R193, R15, 0x10, RZ ;  /* 0x000000100fc10819 */ /* 0x000fc600000006ff */
[----:B------:R-:W0:Y:S01]  /*3c70*/  @P0 LDC R165, c[0x0][0x40c] ;  /* 0x00010300ffa50b82 */ /* 0x000e220000000800 */
[----:B----4-:R-:W-:Y:S01]  /*3c80*/  @P0 FMUL.FTZ R161, R160, R161 ;  /* 0x000000a1a0a10220 */ /* 0x010fe20000410000 */
[----:B------:R-:W-:-:S03]  /*3c90*/  HFMA2 R160, -RZ, RZ, 0, 0 ;  /* 0x00000000ffa07431 */ /* 0x000fc600000001ff */
[----:B------:R-:W-:Y:S01]  /*3ca0*/  @P0 FMUL.FTZ R160, R161, R163 ;  /* 0x000000a3a1a00220 */ /* 0x000fe20000410000 */
[----:B------:R-:W-:Y:S02]  /*3cb0*/  @P0 PRMT R161, R116, 0x7632, R161 ;  /* 0x0000763274a10816 */ /* 0x000fe400000000a1 */
[----:B------:R-:W1:Y:S02]  /*3cc0*/  @P0 LDC R163, c[0x0][0x40c] ;  /* 0x00010300ffa30b82 */ /* 0x000e640000000800 */
[----:B------:R-:W-:-:S05]  /*3cd0*/  @P0 SHF.L.U32 R161, R161, 0x10, RZ ;  /* 0x00000010a1a10819 */ /* 0x000fca00000006ff */
[----:B------:R-:W-:Y:S01]  /*3ce0*/  @P0 FMUL.FTZ R162, R161, R162 ;  /* 0x000000a2a1a20220 */ /* 0x000fe20000410000 */
        /* <DEDUP_REMOVED lines=35> */
.L_x_21710:
[----:B------:R-:W-:Y:S05]  /*3f20*/  BSYNC.RECONVERGENT B1 ;  /* 0x0000000000017941 */ /* 0x000fea0003800200 */
.L_x_21708:
[----:B------:R-:W0:Y:S01]  /*3f30*/  LDC.64 R192, c[0x0][0x3a8] ;  /* 0x0000ea00ffc07b82 */ /* 0x000e220000000a00 */
[----:B------:R-:W-:Y:S01]  /*3f40*/  IADD3 R213, PT, PT, R213, 0x20, RZ ;  /* 0x00000020d5d57810 */ /* 0x000fe20007ffe0ff */
[C---:B0-----:R-:W-:Y:S01]  /*3f50*/  IMAD.WIDE.U32 R192, R195.reuse, 0x20, R192 ;  /* 0x00000020c3c07825 */ /* 0x041fe200078e00c0 */
[----:B------:R-:W-:-:S04]  /*3f60*/  IADD3 R195, PT, PT, R195, 0x20, RZ ;  /* 0x00000020c3c37810 */ /* 0x000fc80007ffe0ff */
[----:B------:R4:W-:Y:S04]  /*3f70*/  STG.E.128 desc[UR6][R192.64], R160 ;  /* 0x000000a0c0007986 */ /* 0x0009e8000c101d06 */
[----:B------:R4:W-:Y:S02]  /*3f80*/  STG.E.128 desc[UR6][R192.64+0x10], R164 ;  /* 0x000010a4c0007986 */ /* 0x0009e4000c101d06 */
.L_x_21707:
[----:B------:R-:W-:Y:S05]  /*3f90*/  BSYNC.RECONVERGENT B0 ;  /* 0x0000000000007941 */ /* 0x000fea0003800200 */
.L_x_21706:
[----:B------:R-:W-:Y:S01]  /*3fa0*/  ISETP.GE.U32.AND P1, PT, R2, 0xc0, PT ;  /* 0x000000c00200780c */ /* 0x000fe20003f26070 */
[----:B------:R-:W-:Y:S01]  /*3fb0*/  BSSY.RECONVERGENT B0, `(.L_x_21711) ;  /* 0x0000080000007945 */ /* 0x000fe20003800200 */
[----:B------:R-:W-:-:S11]  /*3fc0*/  LOP3.LUT R211, R211, 0xffffffef, RZ, 0xc0, !PT ;  /* 0xffffffefd3d37812 */ /* 0x000fd600078ec0ff */
[----:B------:R-:W-:Y:S01]  /*3fd0*/  @P1 LOP3.LUT R211, R211, 0x10, RZ, 0xfc, !PT ;  /* 0x00000010d3d31812 */ /* 0x000fe200078efcff */
[----:B------:R-:W-:Y:S06]  /*3fe0*/  @!P1 BRA `(.L_x_21712) ;  /* 0x0000000400f09947 */ /* 0x000fec0003800000 */
[----:B------:R-:W0:Y:S01]  /*3ff0*/  @P0 LDC.64 R168, c[0x0][0x390] ;  /* 0x0000e400ffa80b82 */ /* 0x000e220000000a00 */
[----:B------:R-:W-:-:S04]  /*4000*/  ISETP.NE.U32.AND P1, PT, RZ, UR4, PT ;  /* 0x00000004ff007c0c */ /* 0x000fc8000bf25070 */
[----:B------:R-:W-:Y:S01]  /*4010*/  ISETP.NE.AND.EX P1, PT, RZ, UR5, PT, P1 ;  /* 0x00000005ff007c0c */ /* 0x000fe2000bf25310 */
[----:B0-----:R-:W-:-:S05]  /*4020*/  @P0 IMAD.WIDE.U32 R168, R213, 0x10, R168 ;  /* 0x00000010d5a80825 */ /* 0x001fca00078e00a8 */
[----:B------:R0:W5:Y:S07]  /*4030*/  @P0 LDG.E.128 R116, desc[UR6][R168.64] ;  /* 0x00000006a8740981 */ /* 0x00016e000c1e1d00 */
[----:B0-----:R-:W0:Y:S02]  /*4040*/  @P1 LDC.64 R168, c[0x0][0x3a0] ;  /* 0x0000e800ffa81b82 */ /* 0x001e240000000a00 */
[----:B0-----:R-:W-:-:S05]  /*4050*/  @P1 IMAD.WIDE.U32 R168, R195, 0x20, R168 ;  /* 0x00000020c3a81825 */ /* 0x001fca00078e00a8 */
[----:B------:R0:W5:Y:S04]  /*4060*/  @P1 LDG.E.128 R120, desc[UR6][R168.64] ;  /* 0x00000006a8781981 */ /* 0x000168000c1e1d00 */
[----:B------:R0:W5:Y:S01]  /*4070*/  @P1 LDG.E.128 R124, desc[UR6][R168.64+0x10] ;  /* 0x00001006a87c1981 */ /* 0x000162000c1e1d00 */
[----:B------:R-:W-:Y:S04]  /*4080*/  BSSY.RECONVERGENT B1, `(.L_x_21713) ;  /* 0x000006c000017945 */ /* 0x000fe80003800200 */
[----:B------:R-:W-:Y:S05]  /*4090*/  @!P1 BRA `(.L_x_21714) ;  /* 0x0000000000d89947 */ /* 0x000fea0003800000 */
[----:B------:R-:W-:-:S13]  /*40a0*/  ISETP.GT.AND P1, PT, R212, RZ, PT ;  /* 0x000000ffd400720c */ /* 0x000fda0003f24270 */
[----:B0-----:R-:W0:Y:S01]  /*40b0*/  @P1 LDC R169, c[0x0][0x40c] ;  /* 0x00010300ffa91b82 */ /* 0x001e220000000800 */
[----:B-----5:R-:W-:Y:S02]  /*40c0*/  @P1 SHF.L.U32 R168, R116, 0x10, RZ ;  /* 0x0000001074a81819 */ /* 0x020fe400000006ff */
[----:B------:R-:W-:Y:S02]  /*40d0*/  @P1 SHF.L.U32 R171, R88, 0x10, RZ ;  /* 0x0000001058ab1819 */ /* 0x000fe400000006ff */
[----:B------:R-:W-:Y:S02]  /*40e0*/  @P1 SHF.L.U32 R173, R89, 0x10, RZ ;  /* 0x0000001059ad1819 */ /* 0x000fe400000006ff */
[----:B------:R-:W-:Y:S01]  /*40f0*/  @P1 SHF.L.U32 R174, R90, 0x10, RZ ;  /* 0x000000105aae1819 */ /* 0x000fe200000006ff */
[----:B------:R-:W0:Y:S01]  /*4100*/  @P1 LDC R170, c[0x0][0x40c] ;  /* 0x00010300ffaa1b82 */ /* 0x000e220000000800 */
[----:B------:R-:W-:Y:S02]  /*4110*/  @P1 SHF.L.U32 R175, R12, 0x10, RZ ;  /* 0x000000100caf1819 */ /* 0x000fe400000006ff */
[----:B-1234-:R-:W-:-:S05]  /*4120*/  @P1 SHF.L.U32 R192, R91, 0x10, RZ ;  /* 0x000000105bc01819 */ /* 0x01efca00000006ff */
[----:B------:R-:W1:Y:S01]  /*4130*/  @P1 LDC R172, c[0x0][0x40c] ;  /* 0x00010300ffac1b82 */ /* 0x000e620000000800 */
[----:B0-----:R-:W-:Y:S01]  /*4140*/  @P1 FMUL.FTZ R169, R168, R169 ;  /* 0x000000a9a8a91220 */ /* 0x001fe20000410000 */
        /* <DEDUP_REMOVED lines=9> */
[----:B------:R-:W0:Y:S04]  /*41e0*/  @P1 LDC R171, c[0x0][0x40c] ;  /* 0x00010300ffab1b82 */ /* 0x000e280000000800 */
[----:B-1----:R-:W-:Y:S01]  /*41f0*/  @P1 FMUL.FTZ R172, R170, R172 ;  /* 0x000000acaaac1220 */ /* 0x002fe20000410000 */
[----:B------:R-:W-:-:S03]  /*4200*/  MOV R170, R122 ;  /* 0x0000007a00aa7202 */ /* 0x000fc60000000f00 */
[----:B------:R-:W-:Y:S01]  /*4210*/  @P1 FFMA.FTZ R170, R172, R173, R122 ;  /* 0x000000adacaa1223 */ /* 0x000fe2000001007a */
[----:B------:R-:W-:Y:S02]  /*4220*/  @P1 PRMT R172, R117, 0x7632, R172 ;  /* 0x0000763275ac1816 */ /* 0x000fe400000000ac */
[----:B------:R-:W-:Y:S02]  /*4230*/  @P1 SHF.L.U32 R173, R13, 0x10, RZ ;  /* 0x000000100dad1819 */ /* 0x000fe400000006ff */
[----:B------:R-:W-:-:S05]  /*4240*/  @P1 SHF.L.U32 R172, R172, 0x10, RZ ;  /* 0x00000010acac1819 */ /* 0x000fca00000006ff */
[----:B0-----:R-:W-:Y:S01]  /*4250*/  @P1 FMUL.FTZ R172, R172, R171 ;  /* 0x000000abacac1220 */ /* 0x001fe20000410000 */
        /* <DEDUP_REMOVED lines=26> */
.L_x_21714:
[----:B0-----:R-:W0:Y:S01]  /*4400*/  @P0 LDC R169, c[0x0][0x40c] ;  /* 0x00010300ffa90b82 */ /* 0x001e220000000800 */
[----:B-----5:R-:W-:Y:S02]  /*4410*/  @P0 SHF.L.U32 R168, R116, 0x10, RZ ;  /* 0x0000001074a80819 */ /* 0x020fe400000006ff */
[----:B------:R-:W-:Y:S02]  /*4420*/  @P0 SHF.L.U32 R171, R88, 0x10, RZ ;  /* 0x0000001058ab0819 */ /* 0x000fe400000006ff */
[----:B------:R-:W-:Y:S02]  /*4430*/  @P0 SHF.L.U32 R172, R14, 0x10, RZ ;  /* 0x000000100eac0819 */ /* 0x000fe400000006ff */
[----:B------:R-:W-:Y:S01]  /*4440*/  @P0 SHF.L.U32 R174, R13, 0x10, RZ ;  /* 0x000000100dae0819 */ /* 0x000fe200000006ff */
[----:B------:R-:W0:Y:S01]  /*4450*/  @P0 LDC R170, c[0x0][0x40c] ;  /* 0x00010300ffaa0b82 */ /* 0x000e220000000800 */
[----:B------:R-:W-:Y:S02]  /*4460*/  @P0 SHF.L.U32 R175, R12, 0x10, RZ ;  /* 0x000000100caf0819 */ /* 0x000fe400000006ff */
[----:B-1234-:R-:W-:-:S02]  /*4470*/  @P0 SHF.L.U32 R192, R91, 0x10, RZ ;  /* 0x000000105bc00819 */ /* 0x01efc400000006ff */
[----:B------:R-:W-:-:S03]  /*4480*/  @P0 SHF.L.U32 R193, R11, 0x10, RZ ;  /* 0x000000100bc10819 */ /* 0x000fc600000006ff */
[----:B------:R-:W1:Y:S01]  /*4490*/  @P0 LDC R173, c[0x0][0x40c] ;  /* 0x00010300ffad0b82 */ /* 0x000e620000000800 */
[----:B0-----:R-:W-:Y:S01]  /*44a0*/  @P0 FMUL.FTZ R169, R168, R169 ;  /* 0x000000a9a8a90220 */ /* 0x001fe20000410000 */
[----:B------:R-:W-:-:S03]  /*44b0*/  HFMA2 R168, -RZ, RZ, 0, 0 ;  /* 0x00000000ffa87431 */ /* 0x000fc600000001ff */
[----:B------:R-:W-:Y:S01]  /*44c0*/  @P0 FMUL.FTZ R168, R169, R171 ;  /* 0x000000aba9a80220 */ /* 0x000fe20000410000 */
[----:B------:R-:W-:Y:S02]  /*44d0*/  @P0 PRMT R169, R116, 0x7632, R169 ;  /* 0x0000763274a90816 */ /* 0x000fe400000000a9 */
[----:B------:R-:W0:Y:S02]  /*44e0*/  @P0 LDC R171, c[0x0][0x40c] ;  /* 0x00010300ffab0b82 */ /* 0x000e240000000800 */
[----:B------:R-:W-:-:S05]  /*44f0*/  @P0 SHF.L.U32 R169, R169, 0x10, RZ ;  /* 0x00000010a9a90819 */ /* 0x000fca00000006ff */
[----:B------:R-:W-:Y:S01]  /*4500*/  @P0 FMUL.FTZ R170, R169, R170 ;  /* 0x000000aaa9aa0220 */ /* 0x000fe20000410000 */
[----:B------:R-:W-:-:S03]  /*4510*/  MOV R169, RZ ;  /* 0x000000ff00a97202 */ /* 0x000fc60000000f00 */
[----:B------:R-:W-:Y:S01]  /*4520*/  @P0 FMUL.FTZ R169, R172, R170 ;  /* 0x000000aaaca90220 */ /* 0x000fe20000410000 */
[----:B------:R-:W-:Y:S02]  /*4530*/  @P0 SHF.L.U32 R170, R117, 0x10, RZ ;  /* 0x0000001075aa0819 */ /* 0x000fe400000006ff */
[----:B------:R-:W-:-:S03]  /*4540*/  @P0 SHF.L.U32 R172, R89, 0x10, RZ ;  /* 0x0000001059ac0819 */ /* 0x000fc600000006ff */
[----:B0-----:R-:W-:Y:S01]  /*4550*/  @P0 FMUL.FTZ R171, R170, R171 ;  /* 0x000000abaaab0220 */ /* 0x001fe20000410000 */
[----:B------:R-:W-:-:S03]  /*4560*/  IMAD.MOV.U32 R170, RZ, RZ, RZ ;  /* 0x000000ffffaa7224 */ /* 0x000fc600078e00ff */
[----:B------:R-:W-:Y:S01]  /*4570*/  @P0 FMUL.FTZ R170, R171, R172 ;  /* 0x000000acabaa0220 */ /* 0x000fe20000410000 */
[----:B------:R-:W-:Y:S01]  /*4580*/  @P0 PRMT R171, R117, 0x7632, R171 ;  /* 0x0000763275ab0816 */ /* 0x000fe200000000ab */
[----:B------:R-:W0:Y:S03]  /*4590*/  @P0 LDC R172, c[0x0][0x40c] ;  /* 0x00010300ffac0b82 */ /* 0x000e260000000800 */
[----:B------:R-:W-:-:S05]  /*45a0*/  @P0 SHF.L.U32 R171, R171, 0x10, RZ ;  /* 0x00000010abab0819 */ /* 0x000fca00000006ff */
[----:B-1----:R-:W-:Y:S01]  /*45b0*/  @P0 FMUL.FTZ R173, R171, R173 ;  /* 0x000000adabad0220 */ /* 0x002fe20000410000 */
[----:B------:R-:W-:-:S03]  /*45c0*/  HFMA2 R171, -RZ, RZ, 0, 0 ;  /* 0x00000000ffab7431 */ /* 0x000fc600000001ff */
[----:B------:R-:W-:Y:S01]  /*45d0*/  @P0 FMUL.FTZ R171, R174, R173 ;  /* 0x000000adaeab0220 */ /* 0x000fe20000410000 */
[----:B------:R-:W-:Y:S02]  /*45e0*/  @P0 SHF.L.U32 R173, R118, 0x10, RZ ;  /* 0x0000001076ad0819 */ /* 0x000fe400000006ff */
[----:B------:R-:W-:-:S03]  /*45f0*/  @P0 SHF.L.U32 R174, R90, 0x10, RZ ;  /* 0x000000105aae0819 */ /* 0x000fc600000006ff */
        /* <DEDUP_REMOVED lines=20> */
.L_x_21715:
[----:B------:R-:W-:Y:S05]  /*4740*/  BSYNC.RECONVERGENT B1 ;  /* 0x0000000000017941 */ /* 0x000fea0003800200 */
.L_x_21713:
[----:B------:R-:W0:Y:S01]  /*4750*/  LDC.64 R192, c[0x0][0x3a8] ;  /* 0x0000ea00ffc07b82 */ /* 0x000e220000000a00 */
[----:B------:R-:W-:Y:S01]  /*4760*/  IADD3 R213, PT, PT, R213, 0x20, RZ ;  /* 0x00000020d5d57810 */ /* 0x000fe20007ffe0ff */
[C---:B0-----:R-:W-:Y:S01]  /*4770*/  IMAD.WIDE.U32 R192, R195.reuse, 0x20, R192 ;  /* 0x00000020c3c07825 */ /* 0x041fe200078e00c0 */
[----:B------:R-:W-:-:S04]  /*4780*/  IADD3 R195, PT, PT, R195, 0x20, RZ ;  /* 0x00000020c3c37810 */ /* 0x000fc80007ffe0ff */
[----:B------:R0:W-:Y:S04]  /*4790*/  STG.E.128 desc[UR6][R192.64], R168 ;  /* 0x000000a8c0007986 */ /* 0x0001e8000c101d06 */
[----:B------:R0:W-:Y:S02]  /*47a0*/  STG.E.128 desc[UR6][R192.64+0x10], R172 ;  /* 0x000010acc0007986 */ /* 0x0001e4000c101d06 */
.L_x_21712:
[----:B------:R-:W-:Y:S05]  /*47b0*/  BSYNC.RECONVERGENT B0 ;  /* 0x0000000000007941 */ /* 0x000fea0003800200 */
.L_x_21711:
        /* <DEDUP_REMOVED lines=18> */
[----:B-----5:R-:W-:Y:S01]  /*48e0*/  @P1 SHF.L.U32 R176, R116, 0x10, RZ ;  /* 0x0000001074b01819 */ /* 0x020fe200000006ff */
[----:B------:R-:W-:Y:S01]  /*48f0*/  @P1 IMAD.U32 R179, R100, 0x10000, RZ ;  /* 0x0001000064b31824 */ /* 0x000fe200078e00ff */
[----:B------:R-:W-:Y:S02]  /*4900*/  @P1 SHF.L.U32 R181, R101, 0x10, RZ ;  /* 0x0000001065b51819 */ /* 0x000fe400000006ff */
[----:B------:R-:W-:Y:S02]  /*4910*/  @P1 SHF.L.U32 R182, R102, 0x10, RZ ;  /* 0x0000001066b61819 */ /* 0x000fe400000006ff */
[----:B------:R-:W-:Y:S01]  /*4920*/  @P1 SHF.L.U32 R183, R8, 0x10, RZ ;  /* 0x0000001008b71819 */ /* 0x000fe200000006ff */
[----:B------:R-:W0:Y:S01]  /*4930*/  @P1 LDC R178, c[0x0][0x40c] ;  /* 0x00010300ffb21b82 */ /* 0x000e220000000800 */
[----:B-1234-:R-:W-:-:S07]  /*4940*/  @P1 SHF.L.U32 R192, R103, 0x10, RZ ;  /* 0x0000001067c01819 */ /* 0x01efce00000006ff */
        /* <DEDUP_REMOVED lines=45> */
.L_x_21719:
        /* <DEDUP_REMOVED lines=52> */
.L_x_21720:
[----:B------:R-:W-:Y:S05]  /*4f60*/  BSYNC.RECONVERGENT B1 ;  /* 0x0000000000017941 */ /* 0x000fea0003800200 */
.L_x_21718:
[----:B------:R-:W0:Y:S01]  /*4f70*/  LDC.64 R192, c[0x0][0x3a8] ;  /* 0x0000ea00ffc07b82 */ /* 0x000e220000000a00 */
[----:B------:R-:W-:Y:S01]  /*4f80*/  IADD3 R213, PT, PT, R213, 0x20, RZ ;  /* 0x00000020d5d57810 */ /* 0x000fe20007ffe0ff */
[C---:B0-----:R-:W-:Y:S01]  /*4f90*/  IMAD.WIDE.U32 R192, R195.reuse, 0x20, R192 ;  /* 0x00000020c3c07825 */ /* 0x041fe200078e00c0 */
[----:B------:R-:W-:-:S04]  /*4fa0*/  IADD3 R195, PT, PT, R195, 0x20, RZ ;  /* 0x00000020c3c37810 */ /* 0x000fc80007ffe0ff */
[----:B------:R0:W-:Y:S04]  /*4fb0*/  STG.E.128 desc[UR6][R192.64], R176 ;  /* 0x000000b0c0007986 */ /* 0x0001e8000c101d06 */
[----:B------:R0:W-:Y:S02]  /*4fc0*/  STG.E.128 desc[UR6][R192.64+0x10], R180 ;  /* 0x000010b4c0007986 */ /* 0x0001e4000c101d06 */
.L_x_21717:
[----:B------:R-:W-:Y:S05]  /*4fd0*/  BSYNC.RECONVERGENT B0 ;  /* 0x0000000000007941 */ /* 0x000fea0003800200 */
.L_x_21716:
        /* <DEDUP_REMOVED lines=70> */
.L_x_21724:
        /* <DEDUP_REMOVED lines=52> */
.L_x_21725:
[----:B------:R-:W-:Y:S05]  /*5780*/  BSYNC.RECONVERGENT B1 ;  /* 0x0000000000017941 */ /* 0x000fea0003800200 */
.L_x_21723:
[----:B------:R-:W0:Y:S02]  /*5790*/  LDC.64 R192, c[0x0][0x3a8] ;  /* 0x0000ea00ffc07b82 */ /* 0x000e240000000a00 */
[----:B0-----:R-:W-:-:S05]  /*57a0*/  IMAD.WIDE.U32 R192, R195, 0x20, R192 ;  /* 0x00000020c3c07825 */ /* 0x001fca00078e00c0 */
[----:B------:R0:W-:Y:S04]  /*57b0*/  STG.E.128 desc[UR6][R192.64], R184 ;  /* 0x000000b8c0007986 */ /* 0x0001e8000c101d06 */
[----:B------:R0:W-:Y:S02]  /*57c0*/  STG.E.128 desc[UR6][R192.64+0x10], R188 ;  /* 0x000010bcc0007986 */ /* 0x0001e4000c101d06 */
.L_x_21722:
[----:B------:R-:W-:Y:S05]  /*57d0*/  BSYNC.RECONVERGENT B0 ;  /* 0x0000000000007941 */ /* 0x000fea0003800200 */
.L_x_21721:
        /* <DEDUP_REMOVED lines=234> */
.L_x_21755:
        /* <DEDUP_REMOVED lines=43> */
[----:B------:R-:W-:Y:S02]  /*6930*/  SHF.L.U32 R193, R21, 0x10, RZ ;  /* 0x0000001015c17819 */ /* 0x000fe400000006ff */
[----:B------:R-:W-:Y:S02]  /*6940*/  SHF.L.U32 R194, R25, 0x10, RZ ;  /* 0x0000001019c27819 */ /* 0x000fe400000006ff */
[----:B------:R-:W-:Y:S02]  /*6950*/  SHF.L.U32 R252, R225, 0x10, RZ ;  /* 0x00000010e1fc7819 */ /* 0x000fe400000006ff */
        /* <DEDUP_REMOVED lines=28> */
.L_x_21730:
[----:B------:R-:W-:Y:S05]  /*6b20*/  BSYNC.RECONVERGENT B1 ;  /* 0x0000000000017941 */ /* 0x000fea0003800200 */
.L_x_21729:
[----:B------:R-:W-:Y:S01]  /*6b30*/  LOP3.LUT P0, RZ, R211, 0x200, RZ, 0xc0, !PT ;  /* 0x00000200d3ff7812 */ /* 0x000fe2000780c0ff */
[----:B------:R-:W-:-:S12]  /*6b40*/  BSSY.RECONVERGENT B1, `(.L_x_21731) ;  /* 0x0000032000017945 */ /* 0x000fd80003800200 */
[----:B------:R-:W-:Y:S05]  /*6b50*/  @!P0 BRA `(.L_x_21732) ;  /* 0x0000000000c08947 */ /* 0x000fea0003800000 */
[--C-:B0-----:R-:W-:Y:S01]  /*6b60*/  FADD.FTZ R214, R136, -R216.reuse ;  /* 0x800000d888d67221 */ /* 0x101fe20000010000 */
[----:B------:R-:W-:Y:S01]  /*6b70*/  SHF.L.U32 R192, R32, 0x10, RZ ;  /* 0x0000001020c07819 */ /* 0x000fe200000006ff */
        /* <DEDUP_REMOVED lines=46> */
.L_x_21732:
[----:B------:R-:W-:Y:S05]  /*6e60*/  BSYNC.RECONVERGENT B1 ;  /* 0x0000000000017941 */ /* 0x000fea0003800200 */
.L_x_21731:
[----:B------:R-:W-:Y:S01]  /*6e70*/  LOP3.LUT P0, RZ, R211, 0x100, RZ, 0xc0, !PT ;  /* 0x00000100d3ff7812 */ /* 0x000fe2000780c0ff */
[----:B------:R-:W-:-:S12]  /*6e80*/  BSSY.RECONVERGENT B1, `(.L_x_21733) ;  /* 0x0000032000017945 */ /* 0x000fd80003800200 */
[----:B------:R-:W-:Y:S05]  /*6e90*/  @!P0 BRA `(.L_x_21734) ;  /* 0x0000000000c08947 */ /* 0x000fea0003800000 */
[--C-:B01----:R-:W-:Y:S01]  /*6ea0*/  FADD.FTZ R214, R144, -R216.reuse ;  /* 0x800000d890d67221 */ /* 0x103fe20000010000 */
        /* <DEDUP_REMOVED lines=47> */
.L_x_21734:
[----:B------:R-:W-:Y:S05]  /*71a0*/  BSYNC.RECONVERGENT B1 ;  /* 0x0000000000017941 */ /* 0x000fea0003800200 */
.L_x_21733:
[----:B------:R-:W-:Y:S01]  /*71b0*/  LOP3.LUT P0, RZ, R211, 0x40, RZ, 0xc0, !PT ;  /* 0x00000040d3ff7812 */ /* 0x000fe2000780c0ff */
[----:B------:R-:W-:-:S12]  /*71c0*/  BSSY.RECONVERGENT B1, `(.L_x_21735) ;  /* 0x0000033000017945 */ /* 0x000fd80003800200 */
[----:B------:R-:W-:Y:S05]  /*71d0*/  @!P0 BRA `(.L_x_21736) ;  /* 0x0000000000c48947 */ /* 0x000fea0003800000 */
[----:B------:R-:W3:Y:S01]  /*71e0*/  LDL R252, [R1] ;  /* 0x0000000001fc7983 */ /* 0x000ee20000100800 */
[--C-:B012---:R-:W-:Y:S01]  /*71f0*/  FADD.FTZ R214, R152, -R216.reuse ;  /* 0x800000d898d67221 */ /* 0x107fe20000010000 */
        /* <DEDUP_REMOVED lines=39> */
[----:B------:R-:W-:Y:S01]  /*7470*/  FMUL.FTZ R250, R213, R250 ;  /* 0x000000fad5fa7220 */ /* 0x000fe20000410000 */
[----:B---3--:R-:W-:-:S05]  /*7480*/  SHF.L.U32 R252, R252, 0x10, RZ ;  /* 0x00000010fcfc7819 */ /* 0x008fca00000006ff */
[----:B------:R-:W-:-:S05]  /*7490*/  FFMA.FTZ R250, R250, R251, R252 ;  /* 0x000000fbfafa7223 */ /* 0x000fca00000100fc */
[----:B------:R-:W-:Y:S02]  /*74a0*/  F2FP.BF16.F32.PACK_AB R195, R250, R195 ;  /* 0x000000c3fac3723e */ /* 0x000fe400000010ff */
[----:B------:R-:W0:Y:S02]  /*74b0*/  LDC.64 R250, c[0x0][0x428] ;  /* 0x00010a00fffa7b82 */ /* 0x000e240000000a00 */
[C---:B0-----:R-:W-:Y:S01]  /*74c0*/  IMAD.WIDE.U32 R214, R212.reuse, 0x10, R250 ;  /* 0x00000010d4d67825 */ /* 0x041fe200078e00fa */
[----:B------:R-:W-:-:S04]  /*74d0*/  IADD3 R212, PT, PT, R212, 0x20, RZ ;  /* 0x00000020d4d47810 */ /* 0x000fc80007ffe0ff */
[----:B------:R3:W-:Y:S03]  /*74e0*/  STG.E.128 desc[UR6][R214.64], R192 ;  /* 0x000000c0d6007986 */ /* 0x0007e6000c101d06 */
.L_x_21736:
[----:B------:R-:W-:Y:S05]  /*74f0*/  BSYNC.RECONVERGENT B1 ;  /* 0x0000000000017941 */ /* 0x000fea0003800200 */
.L_x_21735:
[----:B------:R-:W-:Y:S01]  /*7500*/  LOP3.LUT P0, RZ, R211, 0x20, RZ, 0xc0, !PT ;  /* 0x00000020d3ff7812 */ /* 0x000fe2000780c0ff */
[----:B------:R-:W-:-:S12]  /*7510*/  BSSY.RECONVERGENT B1, `(.L_x_21737) ;  /* 0x000003a000017945 */ /* 0x000fd80003800200 */
[----:B------:R-:W-:Y:S05]  /*7520*/  @!P0 BRA `(.L_x_21738) ;  /* 0x0000000000e08947 */ /* 0x000fea0003800000 */
[----:B0123--:R-:W2:Y:S04]  /*7530*/  LDL R215, [R1+0x4] ;  /* 0x0000040001d77983 */ /* 0x00fea80000100800 */
        /* <DEDUP_REMOVED lines=55> */
.L_x_21738:
[----:B------:R-:W-:Y:S05]  /*78b0*/  BSYNC.RECONVERGENT B1 ;  /* 0x0000000000017941 */ /* 0x000fea0003800200 */
.L_x_21737:
        /* <DEDUP_REMOVED lines=59> */
.L_x_21740:
[----:B------:R-:W-:Y:S05]  /*7c70*/  BSYNC.RECONVERGENT B1 ;  /* 0x0000000000017941 */ /* 0x000fea0003800200 */
.L_x_21739:
        /* <DEDUP_REMOVED lines=59> */
.L_x_21742:
[----:B------:R-:W-:Y:S05]  /*8030*/  BSYNC.RECONVERGENT B1 ;  /* 0x0000000000017941 */ /* 0x000fea0003800200 */
.L_x_21741:
[----:B------:R-:W-:-:S13]  /*8040*/  LOP3.LUT P0, RZ, R211, 0x4, RZ, 0xc0, !PT ;  /* 0x00000004d3ff7812 */ /* 0x000fda000780c0ff */
        /* <DEDUP_REMOVED lines=56> */
.L_x_21728:
[----:B------:R-:W-:Y:S05]  /*83d0*/  BSYNC.RECONVERGENT B0 ;  /* 0x0000000000007941 */ /* 0x000fea0003800200 */
.L_x_21727:
[----:B01234-:R-:W0:Y:S02]  /*83e0*/  LDC.64 R192, c[0x0][0x380] ;  /* 0x0000e000ffc07b82 */ /* 0x01fe240000000a00 */
[----:B0-----:R-:W-:-:S04]  /*83f0*/  LEA R3, R192, R3, 0x2 ;  /* 0x00000003c0037211 */ /* 0x001fc800078e10ff */
[----:B------:R-:W-:-:S13]  /*8400*/  ISETP.GE.AND P0, PT, R3, R193, PT ;  /* 0x000000c10300720c */ /* 0x000fda0003f06270 */
[----:B------:R-:W-:Y:S05]  /*8410*/  @!P0 BRA `(.L_x_21743) ;  /* 0xffffff9000648947 */ /* 0x000fea000383ffff */
[----:B------:R-:W-:Y:S05]  /*8420*/  EXIT ;  /* 0x000000000000794d */ /* 0x000fea0003800000 */
.L_x_21726:
        /* <DEDUP_REMOVED lines=8> */
.L_x_21745:
[----:B------:R-:W-:Y:S05]  /*84b0*/  BSYNC B0 ;  /* 0x0000000000007941 */ /* 0x000fea0003800000 */
.L_x_21744:
        /* <DEDUP_REMOVED lines=9> */
.L_x_21746:
[----:B------:R-:W-:Y:S02]  /*8550*/  HFMA2 R212, -RZ, RZ, 0, 2.384185791015625e-07 ;  /* 0x00000004ffd47431 */ /* 0x000fe400000001ff */
[----:B------:R-:W-:Y:S01]  /*8560*/  FADD.FTZ R195, R195, R192 ;  /* 0x000000c0c3c37221 */ /* 0x000fe20000010000 */
[----:B------:R-:W-:-:S04]  /*8570*/  MOV R192, 0xffffffff ;  /* 0xffffffff00c07802 */ /* 0x000fc80000000f00 */
[----:B------:R-:W-:-:S07]  /*8580*/  MOV R215, R195 ;  /* 0x000000c300d77202 */ /* 0x000fce0000000f00 */
[----:B------:R-:W-:Y:S05]  /*8590*/  WARPSYNC.COLLECTIVE R192, `(.L_x_21747) ;  /* 0x00000000c0087348 */ /* 0x000fea0003c00000 */
[----:B------:R0:W1:Y:S02]  /*85a0*/  SHFL.BFLY P6, R192, R215, R212, R193 ;  /* 0x0c0000d4d7c07389 */ /* 0x00006400000c00c1 */
[----:B01----:R-:W-:Y:S05]  /*85b0*/  ENDCOLLECTIVE ;  /* 0x000000000000791b */ /* 0x003fea0003800000 */
.L_x_21747:
[----:B------:R-:W-:Y:S02]  /*85c0*/  IMAD.MOV.U32 R212, RZ, RZ, 0x8 ;  /* 0x00000008ffd47424 */ /* 0x000fe400078e00ff */
[----:B------:R-:W-:Y:S01]  /*85d0*/  FADD.FTZ R195, R195, R192 ;  /* 0x000000c0c3c37221 */ /* 0x000fe20000010000 */
[----:B------:R-:W-:-:S04]  /*85e0*/  MOV R192, 0xffffffff ;  /* 0xffffffff00c07802 */ /* 0x000fc80000000f00 */
[----:B------:R-:W-:-:S07]  /*85f0*/  MOV R215, R195 ;  /* 0x000000c300d77202 */ /* 0x000fce0000000f00 */
[----:B------:R-:W-:Y:S05]  /*8600*/  WARPSYNC.COLLECTIVE R192, `(.L_x_21748) ;  /* 0x00000000c0087348 */ /* 0x000fea0003c00000 */
[----:B------:R0:W1:Y:S02]  /*8610*/  SHFL.BFLY P6, R192, R215, R212, R193 ;  /* 0x0c0000d4d7c07389 */ /* 0x00006400000c00c1 */
[----:B01----:R-:W-:Y:S05]  /*8620*/  ENDCOLLECTIVE ;  /* 0x000000000000791b */ /* 0x003fea0003800000 */
.L_x_21748:
[----:B------:R-:W-:Y:S02]  /*8630*/  HFMA2 R212, -RZ, RZ, 0, 9.5367431640625e-07 ;  /* 0x00000010ffd47431 */ /* 0x000fe400000001ff */
[----:B------:R-:W-:Y:S01]  /*8640*/  FADD.FTZ R195, R195, R192 ;  /* 0x000000c0c3c37221 */ /* 0x000fe20000010000 */
[----:B------:R-:W-:-:S04]  /*8650*/  MOV R192, 0xffffffff ;  /* 0xffffffff00c07802 */ /* 0x000fc80000000f00 */
[----:B------:R-:W-:-:S07]  /*8660*/  MOV R215, R195 ;  /* 0x000000c300d77202 */ /* 0x000fce0000000f00 */
[----:B------:R-:W-:Y:S05]  /*8670*/  WARPSYNC.COLLECTIVE R192, `(.L_x_21749) ;  /* 0x00000000c0087348 */ /* 0x000fea0003c00000 */
[----:B------:R0:W1:Y:S02]  /*8680*/  SHFL.BFLY P6, R192, R215, R212, R193 ;  /* 0x0c0000d4d7c07389 */ /* 0x00006400000c00c1 */
[----:B01----:R-:W-:Y:S05]  /*8690*/  ENDCOLLECTIVE ;  /* 0x000000000000791b */ /* 0x003fea0003800000 */
.L_x_21749:
        /* <DEDUP_REMOVED lines=140> */
.L_x_21750:
[----:B------:R-:W-:Y:S02]  /*8f60*/  HFMA2 R212, -RZ, RZ, 0, 1.1920928955078125e-07 ;  /* 0x00000002ffd47431 */ /* 0x000fe400000001ff */
[----:B------:R-:W-:Y:S01]  /*8f70*/  FADD.FTZ R213, R213, R192 ;  /* 0x000000c0d5d57221 */ /* 0x000fe20000010000 */
[----:B------:R-:W-:-:S04]  /*8f80*/  MOV R192, 0xffffffff ;  /* 0xffffffff00c07802 */ /* 0x000fc80000000f00 */
[----:B------:R-:W-:-:S07]  /*8f90*/  MOV R215, R213 ;  /* 0x000000d500d77202 */ /* 0x000fce0000000f00 */
[----:B------:R-:W-:Y:S05]  /*8fa0*/  WARPSYNC.COLLECTIVE R192, `(.L_x_21751) ;  /* 0x00000000c0087348 */ /* 0x000fea0003c00000 */
[----:B------:R0:W1:Y:S02]  /*8fb0*/  SHFL.BFLY P6, R192, R215, R212, R193 ;  /* 0x0c0000d4d7c07389 */ /* 0x00006400000c00c1 */
[----:B01----:R-:W-:Y:S05]  /*8fc0*/  ENDCOLLECTIVE ;  /* 0x000000000000791b */ /* 0x003fea0003800000 */
.L_x_21751:
[----:B------:R-:W-:Y:S02]  /*8fd0*/  HFMA2 R212, -RZ, RZ, 0, 2.384185791015625e-07 ;  /* 0x00000004ffd47431 */ /* 0x000fe400000001ff */
[----:B------:R-:W-:Y:S01]  /*8fe0*/  FADD.FTZ R213, R213, R192 ;  /* 0x000000c0d5d57221 */ /* 0x000fe20000010000 */
[----:B------:R-:W-:-:S04]  /*8ff0*/  MOV R192, 0xffffffff ;  /* 0xffffffff00c07802 */ /* 0x000fc80000000f00 */
[----:B------:R-:W-:-:S07]  /*9000*/  MOV R215, R213 ;  /* 0x000000d500d77202 */ /* 0x000fce0000000f00 */
[----:B------:R-:W-:Y:S05]  /*9010*/  WARPSYNC.COLLECTIVE R192, `(.L_x_21752) ;  /* 0x00000000c0087348 */ /* 0x000fea0003c00000 */
[----:B------:R0:W1:Y:S02]  /*9020*/  SHFL.BFLY P6, R192, R215, R212, R193 ;  /* 0x0c0000d4d7c07389 */ /* 0x00006400000c00c1 */
[----:B01----:R-:W-:Y:S05]  /*9030*/  ENDCOLLECTIVE ;  /* 0x000000000000791b */ /* 0x003fea0003800000 */
.L_x_21752:
[----:B------:R-:W-:Y:S02]  /*9040*/  HFMA2 R212, -RZ, RZ, 0, 4.76837158203125e-07 ;  /* 0x00000008ffd47431 */ /* 0x000fe400000001ff */
[----:B------:R-:W-:Y:S01]  /*9050*/  FADD.FTZ R213, R213, R192 ;  /* 0x000000c0d5d57221 */ /* 0x000fe20000010000 */
[----:B------:R-:W-:-:S04]  /*9060*/  MOV R192, 0xffffffff ;  /* 0xffffffff00c07802 */ /* 0x000fc80000000f00 */
[----:B------:R-:W-:-:S07]  /*9070*/  MOV R215, R213 ;  /* 0x000000d500d77202 */ /* 0x000fce0000000f00 */
[----:B------:R-:W-:Y:S05]  /*9080*/  WARPSYNC.COLLECTIVE R192, `(.L_x_21753) ;  /* 0x00000000c0087348 */ /* 0x000fea0003c00000 */
[----:B------:R0:W1:Y:S02]  /*9090*/  SHFL.BFLY P6, R192, R215, R212, R193 ;  /* 0x0c0000d4d7c07389 */ /* 0x00006400000c00c1 */
[----:B01----:R-:W-:Y:S05]  /*90a0*/  ENDCOLLECTIVE ;  /* 0x000000000000791b */ /* 0x003fea0003800000 */
.L_x_21753:
[----:B------:R-:W-:Y:S02]  /*90b0*/  HFMA2 R212, -RZ, RZ, 0, 9.5367431640625e-07 ;  /* 0x00000010ffd47431 */ /* 0x000fe400000001ff */
[----:B------:R-:W-:Y:S01]  /*90c0*/  FADD.FTZ R213, R213, R192 ;  /* 0x000000c0d5d57221 */ /* 0x000fe20000010000 */
[----:B------:R-:W-:-:S04]  /*90d0*/  MOV R192, 0xffffffff ;  /* 0xffffffff00c07802 */ /* 0x000fc80000000f00 */
[----:B------:R-:W-:-:S07]  /*90e0*/  MOV R215, R213 ;  /* 0x000000d500d77202 */ /* 0x000fce0000000f00 */
[----:B------:R-:W-:Y:S05]  /*90f0*/  WARPSYNC.COLLECTIVE R192, `(.L_x_21754) ;  /* 0x00000000c0087348 */ /* 0x000fea0003c00000 */
[----:B------:R0:W1:Y:S02]  /*9100*/  SHFL.BFLY P6, R192, R215, R212, R193 ;  /* 0x0c0000d4d7c07389 */ /* 0x00006400000c00c1 */
[----:B01----:R-:W-:Y:S05]  /*9110*/  ENDCOLLECTIVE ;  /* 0x000000000000791b */ /* 0x003fea0003800000 */
.L_x_21754:
[----:B------:R-:W-:Y:S05]  /*9120*/  BRA `(.L_x_21755) ;  /* 0xffffffd400547947 */ /* 0x000fea000383ffff */
.L_x_21756:
        /* <DEDUP_REMOVED lines=13> */
.L_x_71474:


//--------------------- .text._ZN10layer_norm13ln_fwd_kernelINS_13Kernel_traitsI13__nv_bfloat16S2_fS2_fjLj2048ELj1ELj4ELj1ELj16ENS_18Kernel_traits_baseILj2048ES2_S2_fS2_fjLj128EEEEELb0ELb1ELb1ELb1EEEvNS_9FwdParamsE --------------------------
	.section	.text._ZN10layer_norm13ln_fwd_kernelINS_13Kernel_traitsI13__nv_bfloat16S2_fS2_fjLj2048ELj1ELj4ELj1ELj16ENS_18Kernel_traits_baseILj2048ES2_S2_fS2_fjLj128EEEEELb0ELb1ELb1ELb1EEEvNS_9FwdParamsE,"ax",@progbits
	.align	128
        .global         _ZN10layer_norm13ln_fwd_kernelINS_13Kernel_traitsI13__nv_bfloat16S2_fS2_fjLj2048ELj1ELj4ELj1ELj16ENS_18Kernel_traits_baseILj2048ES2_S2_fS2_fjLj128EEEEELb0ELb1ELb1ELb1EEEvNS_9FwdParamsE
        .type           _ZN10layer_norm13ln_fwd_kernelINS_13Kernel_traitsI13__nv_bfloat16S2_fS2_fjLj2048ELj1ELj4ELj1ELj16ENS_18Kernel_traits_baseILj2048ES2_S2_fS2_fjLj128EEEEELb0ELb1ELb1ELb1EEEvNS_9FwdParamsE,@function
        .size           _ZN10layer_norm13ln_fwd_kernelINS_13Kernel_traitsI13__nv_bfloat16S2_fS2_fjLj2048ELj1ELj4ELj1ELj16ENS_18Kernel_traits_baseILj2048ES2_S2_fS2_fjLj128EEEEELb0ELb1ELb1ELb1EEEvNS_9FwdParamsE,(.L_x_71475 - _ZN10layer_norm13ln_fwd_kernelINS_13Kernel_traitsI13__nv_bfloat16S2_fS2_fjLj2048ELj1ELj4ELj1ELj16ENS_18Kernel_traits_baseILj2048ES2_S2_fS2_fjLj128EEEEELb0ELb1ELb1ELb1EEEvNS_9FwdParamsE)
        .other          _ZN10layer_norm13ln_fwd_kernelINS_13Kernel_traitsI13__nv_bfloat16S2_fS2_fjLj2048ELj1ELj4ELj1ELj16ENS_18Kernel_traits_baseILj2048ES2_S2_fS2_fjLj128EEEEELb0ELb1ELb1ELb1EEEvNS_9FwdParamsE,@"STO_CUDA_ENTRY STV_DEFAULT"
_ZN10layer_norm13ln_fwd_kernelINS_13Kernel_traitsI13__nv_bfloat16S2_fS2_fjLj2048ELj1ELj4ELj1ELj16ENS_18Kernel_traits_baseILj2048ES2_S2_fS2_fjLj128EEEEELb0ELb1ELb1ELb1EEEvNS_9FwdParamsE:
.text._ZN10layer_norm13ln_fwd_kernelINS_13Kernel_traitsI13__nv_bfloat16S2_fS2_fjLj2048ELj1ELj4ELj1ELj16ENS_18Kernel_traits_baseILj2048ES2_S2_fS2_fjLj128EEEEELb0ELb1ELb1ELb1EEEvNS_9FwdParamsE:
        /* <DEDUP_REMOVED lines=43> */
.L_x_21757:
        /* <DEDUP_REMOVED lines=36> */
.L_x_21758:
[----:B------:R-:W1:Y:S02]  /*04f0*/  LDCU UR4, c[0x0][0x384] ;  /* 0x00007080ff0477ac */ /* 0x000e640008000800 */
[----:B-1----:R-:W-:-:S13]  /*0500*/  ISETP.GE.AND P0, PT, R2, UR4, PT ;  /* 0x0000000402007c0c */ /* 0x002fda000bf06270 */
[----:B------:R-:W-:Y:S05]  /*0510*/  @P0 EXIT ;  /* 0x000000000000094d */ /* 0x000fea0003800000 */
[----:B-----5:R-:W-:Y:S01]  /*0520*/  PRMT R247, R38, 0x7632, R247 ;  /* 0x0000763226f77816 */ /* 0x020fe200000000f7 */
        /* <DEDUP_REMOVED lines=35> */
[----:B0-----:R-:W-:Y:S02]  /*0760*/  PRMT R4, R22, 0x7632, R4 ;  /* 0x0000763216047816 */ /* 0x001fe40000000004 */
        /* <DEDUP_REMOVED lines=35> */
[----:B-1234-:R-:W-:-:S07]  /*09a0*/  PRMT R214, R84, 0x7632, R214 ;  /* 0x0000763254d67816 */ /* 0x01efce00000000d6 */
.L_x_21786:
[----:B------:R-:W0:Y:S08]  /*09b0*/  LDC.64 R190, c[0x0][0x3f0] ;  /* 0x0000fc00ffbe7b82 */ /* 0x000e300000000a00 */
        /* <DEDUP_REMOVED lines=13> */
[----:B------:R1:W2:Y:S02]  /*0a90*/  @P1 LDG.E.128 R116, desc[UR6][R128.64] ;  /* 0x0000000680741981 */ /* 0x0002a4000c1e1d00 */
[----:B-1----:R-:W-:-:S05]  /*0aa0*/  IMAD.WIDE R128, R2, 0x4, R130 ;  /* 0x0000000402807825 */ /* 0x002fca00078e0282 */
[----:B------:R0:W5:Y:S01]  /*0ab0*/  LDG.E R222, desc[UR6][R128.64] ;  /* 0x0000000680de7981 */ /* 0x000162000c1e1900 */
[----:B------:R-:W-:Y:S01]  /*0ac0*/  ISETP.NE.U32.AND P0, PT, RZ, UR4, PT ;  /* 0x00000004ff007c0c */ /* 0x000fe2000bf05070 */
[----:B------:R-:W-:Y:S01]  /*0ad0*/  IMAD R130, R2, R248, RZ ;  /* 0x000000f802827224 */ /* 0x000fe200078e02ff */
[----:B------:R-:W-:Y:S02]  /*0ae0*/  BSSY.RECONVERGENT B0, `(.L_x_21759) ;  /* 0x000006d000007945 */ /* 0x000fe40003800200 */
        /* <DEDUP_REMOVED lines=10> */
[----:B0-----:R-:W-:-:S05]  /*0b90*/  IMAD.WIDE.U32 R124, R191, 0x20, R124 ;  /* 0x00000020bf7c7825 */ /* 0x001fca00078e007c */
[----:B------:R-:W2:Y:S04]  /*0ba0*/  LDG.E.128 R120, desc[UR6][R124.64] ;  /* 0x000000067c787981 */ /* 0x000ea8000c1e1d00 */
[----:B------:R-:W3:Y:S01]  /*0bb0*/  LDG.E.128 R124, desc[UR6][R124.64+0x10] ;  /* 0x000010067c7c7981 */ /* 0x000ee2000c1e1d00 */
[----:B------:R-:W-:-:S13]  /*0bc0*/  ISETP.GT.AND P2, PT, R190, RZ, PT ;  /* 0x000000ffbe00720c */ /* 0x000fda0003f44270 */
[----:B------:R-:W0:Y:S01]  /*0bd0*/  @P2 LDC R137, c[0x0][0x40c] ;  /* 0x00010300ff892b82 */ /* 0x000e220000000800 */
[----:B------:R-:W-:Y:S02]  /*0be0*/  @P2 SHF.L.U32 R132, R132, 0x10, RZ ;  /* 0x0000001084842819 */ /* 0x000fe400000006ff */
[----:B------:R-:W-:Y:S02]  /*0bf0*/  @P2 SHF.L.U32 R128, R116, 0x10, RZ ;  /* 0x0000001074802819 */ /* 0x000fe400000006ff */
[----:B------:R-:W-:Y:S02]  /*0c00*/  @P2 SHF.L.U32 R129, R117, 0x10, RZ ;  /* 0x0000001075812819 */ /* 0x000fe400000006ff */
[----:B------:R-:W-:Y:S01]  /*0c10*/  @P2 SHF.L.U32 R133, R131, 0x10, RZ ;  /* 0x0000001083852819 */ /* 0x000fe200000006ff */
[----:B------:R-:W1:Y:S01]  /*0c20*/  @P2 LDC R135, c[0x0][0x40c] ;  /* 0x00010300ff872b82 */ /* 0x000e620000000800 */
[----:B------:R-:W-:Y:S02]  /*0c30*/  @P2 SHF.L.U32 R139, R119, 0x10, RZ ;  /* 0x00000010778b2819 */ /* 0x000fe400000006ff */
[----:B------:R-:W-:-:S02]  /*0c40*/  @P2 SHF.L.U32 R143, R210, 0x10, RZ ;  /* 0x00000010d28f2819 */ /* 0x000fc400000006ff */
[----:B------:R-:W-:-:S03]  /*0c50*/  @P2 SHF.L.U32 R144, R87, 0x10, RZ ;  /* 0x0000001057902819 */ /* 0x000fc600000006ff */
[----:B------:R-:W4:Y:S08]  /*0c60*/  @P2 LDC R134, c[0x0][0x40c] ;  /* 0x00010300ff862b82 */ /* 0x000f300000000800 */
[----:B------:R-:W4:Y:S01]  /*0c70*/  @P2 LDC R138, c[0x0][0x40c] ;  /* 0x00010300ff8a2b82 */ /* 0x000f220000000800 */
[----:B0-----:R-:W-:Y:S01]  /*0c80*/  @P2 FMUL.FTZ R132, R132, R137 ;  /* 0x0000008984842220 */ /* 0x001fe20000410000 */
[----:B------:R-:W-:-:S02]  /*0c90*/  @P2 SHF.L.U32 R137, R130, 0x10, RZ ;  /* 0x0000001082892819 */ /* 0x000fc400000006ff */
[----:B------:R-:W-:-:S04]  /*0ca0*/  @P2 SHF.L.U32 R130, R84, 0x10, RZ ;  /* 0x0000001054822819 */ /* 0x000fc800000006ff */
[----:B------:R-:W0:Y:S01]  /*0cb0*/  @P2 LDC R142, c[0x0][0x40c] ;  /* 0x00010300ff8e2b82 */ /* 0x000e220000000800 */
[----:B-1----:R-:W-:-:S07]  /*0cc0*/  @P2 FMUL.FTZ R131, R128, R135 ;  /* 0x0000008780832220 */ /* 0x002fce0000410000 */
[----:B------:R-:W1:Y:S01]  /*0cd0*/  @P2 LDC R140, c[0x0][0x40c] ;  /* 0x00010300ff8c2b82 */ /* 0x000e620000000800 */
[----:B----4-:R-:W-:Y:S01]  /*0ce0*/  @P2 FMUL.FTZ R135, R129, R134 ;  /* 0x0000008681872220 */ /* 0x010fe20000410000 */
[----:B------:R-:W-:-:S06]  /*0cf0*/  @P2 SHF.L.U32 R134, R118, 0x10, RZ ;  /* 0x0000001076862819 */ /* 0x000fcc00000006ff */
[----:B------:R-:W4:Y:S01]  /*0d00*/  @P2 LDC R141, c[0x0][0x40c] ;  /* 0x00010300ff8d2b82 */ /* 0x000f220000000800 */
[----:B------:R-:W-:Y:S01]  /*0d10*/  @P2 FMUL.FTZ R138, R133, R138 ;  /* 0x0000008a858a2220 */ /* 0x000fe20000410000 */
[----:B------:R-:W-:Y:S01]  /*0d20*/  @P2 SHF.L.U32 R133, R214, 0x10, RZ ;  /* 0x00000010d6852819 */ /* 0x000fe200000006ff */
[----:B0-----:R-:W-:Y:S01]  /*0d30*/  @P2 FMUL.FTZ R142, R137, R142 ;  /* 0x0000008e898e2220 */ /* 0x001fe20000410000 */
[----:B------:R-:W-:Y:S01]  /*0d40*/  @P2 SHF.L.U32 R137, R85, 0x10, RZ ;  /* 0x0000001055892819 */ /* 0x000fe200000006ff */
[----:B-1----:R-:W-:Y:S01]  /*0d50*/  @P2 FMUL.FTZ R145, R139, R140 ;  /* 0x0000008c8b912220 */ /* 0x002fe20000410000 */
[----:B------:R-:W-:Y:S02]  /*0d60*/  @P2 SHF.L.U32 R139, R211, 0x10, RZ ;  /* 0x00000010d38b2819 */ /* 0x000fe400000006ff */
[----:B------:R-:W-:Y:S01]  /*0d70*/  @P2 SHF.L.U32 R140, R86, 0x10, RZ ;  /* 0x00000010568c2819 */ /* 0x000fe200000006ff */
[----:B----4-:R-:W-:Y:S01]  /*0d80*/  @P2 FMUL.FTZ R141, R134, R141 ;  /* 0x0000008d868d2220 */ /* 0x010fe20000410000 */
[----:B--2---:R-:W-:Y:S01]  /*0d90*/  @!P2 MOV R128, R120 ;  /* 0x000000780080a202 */ /* 0x004fe20000000f00 */
[----:B------:R-:W-:Y:S01]  /*0da0*/  @P2 FFMA.FTZ R128, R131, R130, R120 ;  /* 0x0000008283802223 */ /* 0x000fe20000010078 */
[----:B------:R-:W-:Y:S01]  /*0db0*/  MOV R129, R121 ;  /* 0x0000007900817202 */ /* 0x000fe20000000f00 */
[----:B------:R-:W-:Y:S01]  /*0dc0*/  @P2 FFMA.FTZ R129, R132, R133, R121 ;  /* 0x0000008584812223 */ /* 0x000fe20000010079 */
[----:B------:R-:W-:Y:S01]  /*0dd0*/  MOV R130, R122 ;  /* 0x0000007a00827202 */ /* 0x000fe20000000f00 */
[----:B------:R-:W-:Y:S01]  /*0de0*/  @P2 FFMA.FTZ R130, R135, R137, R122 ;  /* 0x0000008987822223 */ /* 0x000fe2000001007a */
[----:B------:R-:W-:Y:S01]  /*0df0*/  MOV R131, R123 ;  /* 0x0000007b00837202 */ /* 0x000fe20000000f00 */
[----:B------:R-:W-:Y:S01]  /*0e00*/  @P2 FFMA.FTZ R131, R138, R139, R123 ;  /* 0x0000008b8a832223 */ /* 0x000fe2000001007b */
[----:B---3--:R-:W-:Y:S01]  /*0e10*/  MOV R132, R124 ;  /* 0x0000007c00847202 */ /* 0x008fe20000000f00 */
[----:B------:R-:W-:Y:S01]  /*0e20*/  @P2 FFMA.FTZ R132, R141, R140, R124 ;  /* 0x0000008c8d842223 */ /* 0x000fe2000001007c */
[----:B------:R-:W-:Y:S01]  /*0e30*/  MOV R133, R125 ;  /* 0x0000007d00857202 */ /* 0x000fe20000000f00 */
[----:B------:R-:W-:Y:S01]  /*0e40*/  @P2 FFMA.FTZ R133, R142, R143, R125 ;  /* 0x0000008f8e852223 */ /* 0x000fe2000001007d */
[----:B------:R-:W-:Y:S01]  /*0e50*/  MOV R134, R126 ;  /* 0x0000007e00867202 */ /* 0x000fe20000000f00 */
[----:B------:R-:W-:Y:S01]  /*0e60*/  @P2 FFMA.FTZ R134, R145, R144, R126 ;  /* 0x0000009091862223 */ /* 0x000fe2000001007e */
[----:B------:R-:W-:Y:S01]  /*0e70*/  MOV R135, R127 ;  /* 0x0000007f00877202 */ /* 0x000fe20000000f00 */
[----:B------:R-:W-:Y:S06]  /*0e80*/  @!P2 BRA `(.L_x_21761) ;  /* 0x0000000000c8a947 */ /* 0x000fec0003800000 */
[----:B------:R-:W-:Y:S02]  /*0e90*/  SHF.L.U32 R136, R136, 0x10, RZ ;  /* 0x0000001088887819 */ /* 0x000fe400000006ff */
[----:B------:R-:W-:-:S03]  /*0ea0*/  SHF.L.U32 R135, R209, 0x10, RZ ;  /* 0x00000010d1877819 */ /* 0x000fc600000006ff */
[----:B------:R-:W-:-:S04]  /*0eb0*/  FMUL.FTZ R136, R136, UR10 ;  /* 0x0000000a88887c20 */ /* 0x000fc80008410000 */
[----:B------:R-:W-:Y:S01]  /*0ec0*/  FFMA.FTZ R135, R136, R135, R127 ;  /* 0x0000008788877223 */ /* 0x000fe2000001007f */
[----:B------:R-:W-:Y:S06]  /*0ed0*/  BRA `(.L_x_21761) ;  /* 0x0000000000b47947 */ /* 0x000fec0003800000 */
.L_x_21760:
[----:B------:R-:W0:Y:S01]  /*0ee0*/  @P1 LDC R129, c[0x0][0x40c] ;  /* 0x00010300ff811b82 */ /* 0x000e220000000800 */
[----:B------:R-:W-:Y:S02]  /*0ef0*/  @P1 SHF.L.U32 R128, R116, 0x10, RZ ;  /* 0x0000001074801819 */ /* 0x000fe400000006ff */
[----:B------:R-:W-:Y:S02]  /*0f00*/  @P1 SHF.L.U32 R130, R130, 0x10, RZ ;  /* 0x0000001082821819 */ /* 0x000fe400000006ff */
        /* <DEDUP_REMOVED lines=8> */
[----:B------:R-:W-:-:S02]  /*0f90*/  @P1 SHF.L.U32 R128, R117, 0x10, RZ ;  /* 0x0000001075801819 */ /* 0x000fc400000006ff */
[----:B------:R-:W-:-:S04]  /*0fa0*/  @P1 SHF.L.U32 R129, R118, 0x10, RZ ;  /* 0x0000001076811819 */ /* 0x000fc800000006ff */
[----:B------:R-:W0:Y:S01]  /*0fb0*/  @P1 LDC R135, c[0x0][0x40c] ;  /* 0x00010300ff871b82 */ /* 0x000e220000000800 */
[----:B-1----:R-:W-:Y:S01]  /*0fc0*/  @P1 FMUL.FTZ R141, R130, R139 ;  /* 0x0000008b828d1220 */ /* 0x002fe20000410000 */
[----:B------:R-:W-:Y:S02]  /*0fd0*/  @P1 SHF.L.U32 R139, R136, 0x10, RZ ;  /* 0x00000010888b1819 */ /* 0x000fe400000006ff */
[----:B------:R-:W-:Y:S02]  /*0fe0*/  @P1 SHF.L.U32 R136, R85, 0x10, RZ ;  /* 0x0000001055881819 */ /* 0x000fe400000006ff */
[----:B------:R-:W-:Y:S02]  /*0ff0*/  MOV R130, RZ ;  /* 0x000000ff00827202 */ /* 0x000fe40000000f00 */
[----:B------:R-:W1:Y:S01]  /*1000*/  @P1 LDC R140, c[0x0][0x40c] ;  /* 0x00010300ff8c1b82 */ /* 0x000e620000000800 */
[----:B--2---:R-:W-:-:S04]  /*1010*/  @P1 FMUL.FTZ R137, R128, R137 ;  /* 0x0000008980891220 */ /* 0x004fc80000410000 */
[----:B------:R-:W-:Y:S01]  /*1020*/  @P1 FMUL.FTZ R130, R137, R136 ;  /* 0x0000008889821220 */ /* 0x000fe20000410000 */
[----:B------:R-:W-:Y:S02]  /*1030*/  @P1 SHF.L.U32 R137, R211, 0x10, RZ ;  /* 0x00000010d3891819 */ /* 0x000fe400000006ff */
[----:B------:R-:W2:Y:S01]  /*1040*/  @P1 LDC R144, c[0x0][0x40c] ;  /* 0x00010300ff901b82 */ /* 0x000ea20000000800 */
[----:B---3--:R-:W-:Y:S01]  /*1050*/  @P1 FMUL.FTZ R138, R131, R134 ;  /* 0x00000086838a1220 */ /* 0x008fe20000410000 */
[----:B------:R-:W-:Y:S02]  /*1060*/  @P1 SHF.L.U32 R131, R119, 0x10, RZ ;  /* 0x0000001077831819 */ /* 0x000fe400000006ff */
[----:B------:R-:W-:Y:S02]  /*1070*/  @P1 SHF.L.U32 R134, R214, 0x10, RZ ;  /* 0x00000010d6861819 */ /* 0x000fe400000006ff */
[----:B------:R-:W-:Y:S02]  /*1080*/  @P1 SHF.L.U32 R136, R210, 0x10, RZ ;  /* 0x00000010d2881819 */ /* 0x000fe400000006ff */
[----:B------:R-:W3:Y:S01]  /*1090*/  @P1 LDC R142, c[0x0][0x40c] ;  /* 0x00010300ff8e1b82 */ /* 0x000ee20000000800 */
[----:B0-----:R-:W-:Y:S01]  /*10a0*/  @P1 FMUL.FTZ R135, R132, R135 ;  /* 0x0000008784871220 */ /* 0x001fe20000410000 */
[----:B------:R-:W-:Y:S01]  /*10b0*/  @P1 SHF.L.U32 R132, R84, 0x10, RZ ;  /* 0x0000001054841819 */ /* 0x000fe200000006ff */
[----:B-1----:R-:W-:Y:S01]  /*10c0*/  @P1 FMUL.FTZ R140, R129, R140 ;  /* 0x0000008c818c1220 */ /* 0x002fe20000410000 */
[----:B------:R-:W-:-:S03]  /*10d0*/  CS2R R128, SRZ ;  /* 0x0000000000807805 */ /* 0x000fc6000001ff00 */
[----:B------:R-:W-:Y:S01]  /*10e0*/  @P1 FMUL.FTZ R128, R133, R132 ;  /* 0x0000008485801220 */ /* 0x000fe20000410000 */
[----:B------:R-:W-:Y:S01]  /*10f0*/  @P1 FMUL.FTZ R129, R135, R134 ;  /* 0x0000008687811220 */ /* 0x000fe20000410000 */
[----:B------:R-:W-:Y:S02]  /*1100*/  CS2R R132, SRZ ;  /* 0x0000000000847805 */ /* 0x000fe4000001ff00 */
[----:B------:R-:W-:Y:S01]  /*1110*/  CS2R R134, SRZ ;  /* 0x0000000000867805 */ /* 0x000fe2000001ff00 */
[----:B------:R-:W-:Y:S01]  /*1120*/  @P1 FMUL.FTZ R133, R141, R136 ;  /* 0x000000888d851220 */ /* 0x000fe20000410000 */
[----:B--2---:R-:W-:Y:S01]  /*1130*/  @P1 FMUL.FTZ R144, R139, R144 ;  /* 0x000000908b901220 */ /* 0x004fe20000410000 */
[----:B------:R-:W-:-:S03]  /*1140*/  @P1 SHF.L.U32 R139, R86, 0x10, RZ ;  /* 0x00000010568b1819 */ /* 0x000fc600000006ff */
[----:B------:R-:W-:Y:S02]  /*1150*/  @P1 FMUL.FTZ R135, R144, R145 ;  /* 0x0000009190871220 */ /* 0x000fe40000410000 */
[----:B------:R-:W-:Y:S01]  /*1160*/  @P1 FMUL.FTZ R132, R140, R139 ;  /* 0x0000008b8c841220 */ /* 0x000fe20000410000 */
[----:B---3--:R-:W-:Y:S01]  /*1170*/  @P1 FMUL.FTZ R142, R131, R142 ;  /* 0x0000008e838e1220 */ /* 0x008fe20000410000 */
[----:B------:R-:W-:Y:S01]  /*1180*/  MOV R131, RZ ;  /* 0x000000ff00837202 */ /* 0x000fe20000000f00 */
[----:B------:R-:W-:Y:S02]  /*1190*/  @P1 FMUL.FTZ R131, R138, R137 ;  /* 0x000000898a831220 */ /* 0x000fe40000410000 */
[----:B------:R-:W-:-:S07]  /*11a0*/  @P1 FMUL.FTZ R134, R142, R143 ;  /* 0x0000008f8e861220 */ /* 0x000fce0000410000 */
.L_x_21761:
[----:B------:R-:W-:Y:S05]  /*11b0*/  BSYNC.RECONVERGENT B0 ;  /* 0x0000000000007941 */ /* 0x000fea0003800200 */
.L_x_21759:
[----:B------:R-:W0:Y:S01]  /*11c0*/  LDC.64 R212, c[0x0][0x3a8] ;  /* 0x0000ea00ffd47b82 */ /* 0x000e220000000a00 */
[----:B------:R-:W-:Y:S02]  /*11d0*/  @P1 IADD3 R143, PT, PT, R188, 0x20, RZ ;  /* 0x00000020bc8f1810 */ /* 0x000fe40007ffe0ff */
[----:B------:R-:W-:-:S05]  /*11e0*/  @P0 IADD3 R145, PT, PT, R191, 0x20, RZ ;  /* 0x00000020bf910810 */ /* 0x000fca0007ffe0ff */
[----:B------:R-:W1:Y:S08]  /*11f0*/  @P1 LDC.64 R140, c[0x0][0x390] ;  /* 0x0000e400ff8c1b82 */ /* 0x000e700000000a00 */
[----:B------:R-:W2:Y:S01]  /*1200*/  @P0 LDC.64 R136, c[0x0][0x3a0] ;  /* 0x0000e800ff880b82 */ /* 0x000ea20000000a00 */
[----:B0-----:R-:W-:-:S05]  /*1210*/  IMAD.WIDE.U32 R138, R191, 0x20, R212 ;  /* 0x00000020bf8a7825 */ /* 0x001fca00078e00d4 */
[----:B------:R0:W-:Y:S01]  /*1220*/  STG.E.128 desc[UR6][R138.64], R128 ;  /* 0x000000808a007986 */ /* 0x0001e2000c101d06 */
[----:B-1----:R-:W-:-:S03]  /*1230*/  @P1 IMAD.WIDE.U32 R140, R143, 0x10, R140 ;  /* 0x000000108f8c1825 */ /* 0x002fc600078e008c */
[----:B------:R0:W-:Y:S04]  /*1240*/  STG.E.128 desc[UR6][R138.64+0x10], R132 ;  /* 0x000010848a007986 */ /* 0x0001e8000c101d06 */
[----:B------:R0:W5:Y:S01]  /*1250*/  @P1 LDG.E.128 R116, desc[UR6][R140.64] ;  /* 0x000000068c741981 */ /* 0x000162000c1e1d00 */
[----:B--2---:R-:W-:-:S05]  /*1260*/  @P0 IMAD.WIDE.U32 R136, R145, 0x20, R136 ;  /* 0x0000002091880825 */ /* 0x004fca00078e0088 */
[----:B------:R0:W5:Y:S04]  /*1270*/  @P0 LDG.E.128 R120, desc[UR6][R136.64] ;  /* 0x0000000688780981 */ /* 0x000168000c1e1d00 */
[----:B------:R0:W5:Y:S01]  /*1280*/  @P0 LDG.E.128 R124, desc[UR6][R136.64+0x10] ;  /* 0x00001006887c0981 */ /* 0x000162000c1e1d00 */
[----:B------:R-:W-:Y:S04]  /*1290*/  BSSY.RECONVERGENT B0, `(.L_x_21762) ;  /* 0x0000069000007945 */ /* 0x000fe80003800200 */
[----:B------:R-:W-:Y:S05]  /*12a0*/  @!P0 BRA `(.L_x_21763) ;  /* 0x0000000000d88947 */ /* 0x000fea0003800000 */
[----:B------:R-:W-:-:S13]  /*12b0*/  ISETP.GT.AND P2, PT, R190, RZ, PT ;  /* 0x000000ffbe00720c */ /* 0x000fda0003f44270 */
[----:B0-----:R-:W0:Y:S01]  /*12c0*/  @P2 LDC R139, c[0x0][0x40c] ;  /* 0x00010300ff8b2b82 */ /* 0x001e220000000800 */
[C---:B-----5:R-:W-:Y:S02]  /*12d0*/  @P2 PRMT R136, R116.reuse, 0x7632, R136 ;  /* 0x0000763274882816 */ /* 0x060fe40000000088 */
[----:B------:R-:W-:Y:S02]  /*12e0*/  @P2 SHF.L.U32 R138, R116, 0x10, RZ ;  /* 0x00000010748a2819 */ /* 0x000fe400000006ff */
[----:B------:R-:W-:Y:S02]  /*12f0*/  @P2 SHF.L.U32 R136, R136, 0x10, RZ ;  /* 0x0000001088882819 */ /* 0x000fe400000006ff */
[C---:B------:R-:W-:Y:S01]  /*1300*/  @P2 SHF.L.U32 R140, R117.reuse, 0x10, RZ ;  /* 0x00000010758c2819 */ /* 0x040fe200000006ff */
[----:B------:R-:W1:Y:S01]  /*1310*/  @P2 LDC R141, c[0x0][0x40c] ;  /* 0x00010300ff8d2b82 */ /* 0x000e620000000800 */
[----:B------:R-:W-:Y:S02]  /*1320*/  @P2 PRMT R137, R117, 0x7632, R137 ;  /* 0x0000763275892816 */ /* 0x000fe40000000089 */
[----:B------:R-:W-:-:S02]  /*1330*/  @P2 SHF.L.U32 R142, R118, 0x10, RZ ;  /* 0x00000010768e2819 */ /* 0x000fc400000006ff */
[----:B------:R-:W-:Y:S02]  /*1340*/  @P2 SHF.L.U32 R137, R137, 0x10, RZ ;  /* 0x0000001089892819 */ /* 0x000fe400000006ff */
[----:B------:R-:W-:Y:S01]  /*1350*/  @P2 SHF.L.U32 R149, R91, 0x10, RZ ;  /* 0x000000105b952819 */ /* 0x000fe200000006ff */
[----:B------:R-:W2:Y:S08]  /*1360*/  @P2 LDC R145, c[0x0][0x40c] ;  /* 0x00010300ff912b82 */ /* 0x000eb00000000800 */
[----:B------:R-:W3:Y:S01]  /*1370*/  @P2 LDC R147, c[0x0][0x40c] ;  /* 0x00010300ff932b82 */ /* 0x000ee20000000800 */
[----:B0-----:R-:W-:Y:S01]  /*1380*/  @P2 FMUL.FTZ R143, R138, R139 ;  /* 0x0000008b8a8f2220 */ /* 0x001fe20000410000 */
[----:B------:R-:W-:-:S06]  /*1390*/  @P2 PRMT R139, R118, 0x7632, R139 ;  /* 0x00007632768b2816 */ /* 0x000fcc000000008b */
[----:B------:R-:W0:Y:S01]  /*13a0*/  @P2 LDC R148, c[0x0][0x40c] ;  /* 0x00010300ff942b82 */ /* 0x000e220000000800 */
[----:B-1----:R-:W-:Y:S01]  /*13b0*/  @P2 FMUL.FTZ R138, R136, R141 ;  /* 0x0000008d888a2220 */ /* 0x002fe20000410000 */
[----:B------:R-:W-:Y:S02]  /*13c0*/  @P2 SHF.L.U32 R141, R139, 0x10, RZ ;  /* 0x000000108b8d2819 */ /* 0x000fe400000006ff */
[----:B------:R-:W-:Y:S02]  /*13d0*/  @P2 SHF.L.U32 R139, R88, 0x10, RZ ;  /* 0x00000010588b2819 */ /* 0x000fe400000006ff */
[----:B------:R-:W-:Y:S02]  /*13e0*/  MOV R136, R120 ;  /* 0x0000007800887202 */ /* 0x000fe40000000f00 */
[----:B------:R-:W1:Y:S01]  /*13f0*/  @P2 LDC R144, c[0x0][0x40c] ;  /* 0x00010300ff902b82 */ /* 0x000e620000000800 */
[----:B--2---:R-:W-:Y:S01]  /*1400*/  @P2 FMUL.FTZ R151, R140, R145 ;  /* 0x000000918c972220 */ /* 0x004fe20000410000 */
[----:B------:R-:W-:Y:S01]  /*1410*/  @P2 SHF.L.U32 R145, R119, 0x10, RZ ;  /* 0x0000001077912819 */ /* 0x000fe200000006ff */
[----:B------:R-:W-:Y:S01]  /*1420*/  @P2 FFMA.FTZ R136, R143, R139, R120 ;  /* 0x0000008b8f882223 */ /* 0x000fe20000010078 */
[----:B------:R-:W-:-:S02]  /*1430*/  @P2 SHF.L.U32 R140, R208, 0x10, RZ ;  /* 0x00000010d08c2819 */ /* 0x000fc400000006ff */
[----:B------:R-:W-:Y:S02]  /*1440*/  @P2 SHF.L.U32 R143, R89, 0x10, RZ ;  /* 0x00000010598f2819 */ /* 0x000fe400000006ff */
[----:B------:R-:W2:Y:S01]  /*1450*/  @P2 LDC R146, c[0x0][0x40c] ;  /* 0x00010300ff922b82 */ /* 0x000ea20000000800 */
[----:B---3--:R-:W-:Y:S01]  /*1460*/  @P2 FMUL.FTZ R153, R142, R147 ;  /* 0x000000938e992220 */ /* 0x008fe20000410000 */
[----:B------:R-:W-:Y:S02]  /*1470*/  @P2 SHF.L.U32 R147, R90, 0x10, RZ ;  /* 0x000000105a932819 */ /* 0x000fe400000006ff */
[----:B------:R-:W-:Y:S02]  /*1480*/  MOV R139, R123 ;  /* 0x0000007b008b7202 */ /* 0x000fe40000000f00 */
[----:B------:R-:W-:Y:S01]  /*1490*/  MOV R142, R126 ;  /* 0x0000007e008e7202 */ /* 0x000fe20000000f00 */
[----:B0-----:R-:W-:Y:S01]  /*14a0*/  @P2 FMUL.FTZ R155, R145, R148 ;  /* 0x00000094919b2220 */ /* 0x001fe20000410000 */
[----:B------:R-:W-:-:S02]  /*14b0*/  @P2 SHF.L.U32 R145, R207, 0x10, RZ ;  /* 0x00000010cf912819 */ /* 0x000fc400000006ff */
[----:B------:R-:W-:Y:S01]  /*14c0*/  @P2 SHF.L.U32 R148, R206, 0x10, RZ ;  /* 0x00000010ce942819 */ /* 0x000fe200000006ff */
[----:B------:R-:W-:Y:S01]  /*14d0*/  @P2 FFMA.FTZ R142, R155, R149, R126 ;  /* 0x000000959b8e2223 */ /* 0x000fe2000001007e */
[----:B-1----:R-:W-:Y:S01]  /*14e0*/  @P2 FMUL.FTZ R144, R137, R144 ;  /* 0x0000009089902220 */ /* 0x002fe20000410000 */
[----:B------:R-:W-:Y:S01]  /*14f0*/  MOV R137, R121 ;  /* 0x0000007900897202 */ /* 0x000fe20000000f00 */
[----:B------:R-:W-:Y:S01]  /*1500*/  @P2 FFMA.FTZ R137, R138, R140, R121 ;  /* 0x0000008c8a892223 */ /* 0x000fe20000010079 */
[----:B------:R-:W-:Y:S01]  /*1510*/  MOV R138, R122 ;  /* 0x0000007a008a7202 */ /* 0x000fe20000000f00 */
[----:B------:R-:W-:Y:S01]  /*1520*/  @P2 FFMA.FTZ R138, R151, R143, R122 ;  /* 0x0000008f978a2223 */ /* 0x000fe2000001007a */
[----:B------:R-:W-:Y:S01]  /*1530*/  MOV R140, R124 ;  /* 0x0000007c008c7202 */ /* 0x000fe20000000f00 */
[----:B------:R-:W-:Y:S01]  /*1540*/  @P2 FFMA.FTZ R139, R144, R145, R123 ;  /* 0x00000091908b2223 */ /* 0x000fe2000001007b */
[----:B------:R-:W-:Y:S01]  /*1550*/  @P2 FFMA.FTZ R140, R153, R147, R124 ;  /* 0x00000093998c2223 */ /* 0x000fe2000001007c */
[----:B--2---:R-:W-:Y:S01]  /*1560*/  @P2 FMUL.FTZ R146, R141, R146 ;  /* 0x000000928d922220 */ /* 0x004fe20000410000 */
[----:B------:R-:W-:-:S02]  /*1570*/  MOV R141, R125 ;  /* 0x0000007d008d7202 */ /* 0x000fc40000000f00 */
[----:B------:R-:W-:Y:S01]  /*1580*/  MOV R143, R127 ;  /* 0x0000007f008f7202 */ /* 0x000fe20000000f00 */
[----:B------:R-:W-:Y:S01]  /*1590*/  @P2 FFMA.FTZ R141, R146, R148, R125 ;  /* 0x00000094928d2223 */ /* 0x000fe2000001007d */
[----:B------:R-:W-:Y:S06]  /*15a0*/  @!P2 BRA `(.L_x_21764) ;  /* 0x0000000000dca947 */ /* 0x000fec0003800000 */
[----:B------:R-:W-:Y:S02]  /*15b0*/  PRMT R143, R119, 0x7632, R143 ;  /* 0x00007632778f7816 */ /* 0x000fe4000000008f */
[----:B------:R-:W-:Y:S02]  /*15c0*/  SHF.L.U32 R145, R205, 0x10, RZ ;  /* 0x00000010cd917819 */ /* 0x000fe400000006ff */
[----:B------:R-:W-:-:S05]  /*15d0*/  SHF.L.U32 R143, R143, 0x10, RZ ;  /* 0x000000108f8f7819 */ /* 0x000fca00000006ff */
[----:B------:R-:W-:-:S04]  /*15e0*/  FMUL.FTZ R144, R143, UR10 ;  /* 0x0000000a8f907c20 */ /* 0x000fc80008410000 */
[----:B------:R-:W-:Y:S01]  /*15f0*/  FFMA.FTZ R143, R144, R145, R127 ;  /* 0x00000091908f7223 */ /* 0x000fe2000001007f */
[----:B------:R-:W-:Y:S06]  /*1600*/  BRA `(.L_x_21764) ;  /* 0x0000000000c47947 */ /* 0x000fec0003800000 */
.L_x_21763:
[----:B0-----:R-:W0:Y:S01]  /*1610*/  @P1 LDC R138, c[0x0][0x40c] ;  /* 0x00010300ff8a1b82 */ /* 0x001e220000000800 */
[C---:B-----5:R-:W-:Y:S02]  /*1620*/  @P1 PRMT R136, R116.reuse, 0x7632, R136 ;  /* 0x0000763274881816 */ /* 0x060fe40000000088 */
[----:B------:R-:W-:Y:S02]  /*1630*/  @P1 SHF.L.U32 R137, R116, 0x10, RZ ;  /* 0x0000001074891819 */ /* 0x000fe400000006ff */
[----:B------:R-:W-:Y:S02]  /*1640*/  @P1 SHF.L.U32 R136, R136, 0x10, RZ ;  /* 0x0000001088881819 */ /* 0x000fe400000006ff */
[----:B------:R-:W-:Y:S01]  /*1650*/  @P1 SHF.L.U32 R140, R117, 0x10, RZ ;  /* 0x00000010758c1819 */ /* 0x000fe200000006ff */
[----:B------:R-:W1:Y:S01]  /*1660*/  @P1 LDC R139, c[0x0][0x40c] ;  /* 0x00010300ff8b1b82 */ /* 0x000e620000000800 */
[----:B------:R-:W-:Y:S02]  /*1670*/  @P1 SHF.L.U32 R142, R118, 0x10, RZ ;  /* 0x00000010768e1819 */ /* 0x000fe400000006ff */
[----:B------:R-:W-:-:S02]  /*1680*/  @P1 SHF.L.U32 R146, R119, 0x10, RZ ;  /* 0x0000001077921819 */ /* 0x000fc400000006ff */
[----:B------:R-:W-:Y:S02]  /*1690*/  @P1 SHF.L.U32 R148, R208, 0x10, RZ ;  /* 0x00000010d0941819 */ /* 0x000fe400000006ff */
[----:B------:R-:W-:Y:S01]  /*16a0*/  @P1 SHF.L.U32 R150, R89, 0x10, RZ ;  /* 0x0000001059961819 */ /* 0x000fe200000006ff */
[----:B------:R-:W2:Y:S01]  /*16b0*/  @P1 LDC R143, c[0x0][0x40c] ;  /* 0x00010300ff8f1b82 */ /* 0x000ea20000000800 */
[----:B------:R-:W-:-:S07]  /*16c0*/  @P1 SHF.L.U32 R152, R91, 0x10, RZ ;  /* 0x000000105b981819 */ /* 0x000fce00000006ff */
[----:B------:R-:W3:Y:S01]  /*16d0*/  @P1 LDC R144, c[0x0][0x40c] ;  /* 0x00010300ff901b82 */ /* 0x000ee20000000800 */
[----:B0-----:R-:W-:Y:S01]  /*16e0*/  @P1 FMUL.FTZ R141, R137, R138 ;  /* 0x0000008a898d1220 */ /* 0x001fe20000410000 */
[----:B------:R-:W-:Y:S02]  /*16f0*/  @P1 PRMT R137, R117, 0x7632, R137 ;  /* 0x0000763275891816 */ /* 0x000fe40000000089 */
[----:B------:R-:W-:Y:S02]  /*1700*/  @P1 PRMT R138, R118, 0x7632, R138 ;  /* 0x00007632768a1816 */ /* 0x000fe4000000008a */
[----:B------:R-:W-:Y:S02]  /*1710*/  @P1 SHF.L.U32 R137, R137, 0x10, RZ ;  /* 0x0000001089891819 */ /* 0x000fe400000006ff */
[----:B------:R-:W0:Y:S01]  /*1720*/  @P1 LDC R145, c[0x0][0x40c] ;  /* 0x00010300ff911b82 */ /* 0x000e220000000800 */
[----:B-1----:R-:W-:Y:S01]  /*1730*/  @P1 FMUL.FTZ R139, R136, R139 ;  /* 0x0000008b888b1220 */ /* 0x002fe20000410000 */
[----:B------:R-:W-:-:S02]  /*1740*/  @P1 PRMT R136, R119, 0x7632, R136 ;  /* 0x0000763277881816 */ /* 0x000fc40000000088 */
[----:B------:R-:W-:-:S04]  /*1750*/  @P1 SHF.L.U32 R138, R138, 0x10, RZ ;  /* 0x000000108a8a1819 */ /* 0x000fc800000006ff */
[----:B------:R-:W1:Y:S01]  /*1760*/  @P1 LDC R147, c[0x0][0x40c] ;  /* 0x00010300ff931b82 */ /* 0x000e620000000800 */
[----:B--2---:R-:W-:Y:S01]  /*1770*/  @P1 FMUL.FTZ R143, R140, R143 ;  /* 0x0000008f8c8f1220 */ /* 0x004fe20000410000 */
[----:B------:R-:W-:-:S06]  /*1780*/  @P1 SHF.L.U32 R140, R136, 0x10, RZ ;  /* 0x00000010888c1819 */ /* 0x000fcc00000006ff */
[----:B------:R-:W2:Y:S01]  /*1790*/  @P1 LDC R151, c[0x0][0x40c] ;  /* 0x00010300ff971b82 */ /* 0x000ea20000000800 */
[----:B---3--:R-:W-:Y:S01]  /*17a0*/  @P1 FMUL.FTZ R144, R137, R144 ;  /* 0x0000009089901220 */ /* 0x008fe20000410000 */
[----:B------:R-:W-:Y:S02]  /*17b0*/  CS2R R136, SRZ ;  /* 0x0000000000887805 */ /* 0x000fe4000001ff00 */
[----:B------:R-:W-:Y:S01]  /*17c0*/  @P1 FMUL.FTZ R137, R148, R139 ;  /* 0x0000008b94891220 */ /* 0x000fe20000410000 */
[----:B------:R-:W-:Y:S02]  /*17d0*/  @P1 SHF.L.U32 R148, R90, 0x10, RZ ;  /* 0x000000105a941819 */ /* 0x000fe400000006ff */
[----:B------:R-:W-:Y:S01]  /*17e0*/  MOV R139, RZ ;  /* 0x000000ff008b7202 */ /* 0x000fe20000000f00 */
[----:B------:R-:W3:Y:S01]  /*17f0*/  @P1 LDC R153, c[0x0][0x40c] ;  /* 0x00010300ff991b82 */ /* 0x000ee20000000800 */
[----:B0-----:R-:W-:Y:S01]  /*1800*/  @P1 FMUL.FTZ R149, R142, R145 ;  /* 0x000000918e951220 */ /* 0x001fe20000410000 */
[----:B------:R-:W-:-:S05]  /*1810*/  @P1 SHF.L.U32 R142, R88, 0x10, RZ ;  /* 0x00000010588e1819 */ /* 0x000fca00000006ff */
[----:B------:R-:W-:Y:S01]  /*1820*/  @P1 FMUL.FTZ R136, R141, R142 ;  /* 0x0000008e8d881220 */ /* 0x000fe20000410000 */
[----:B-1----:R-:W-:Y:S01]  /*1830*/  @P1 FMUL.FTZ R145, R138, R147 ;  /* 0x000000938a911220 */ /* 0x002fe20000410000 */
[----:B------:R-:W-:Y:S02]  /*1840*/  HFMA2 R138, -RZ, RZ, 0, 0 ;  /* 0x00000000ff8a7431 */ /* 0x000fe400000001ff */
[----:B------:R-:W-:Y:S01]  /*1850*/  @P1 FMUL.FTZ R138, R143, R150 ;  /* 0x000000968f8a1220 */ /* 0x000fe20000410000 */
[----:B------:R-:W-:Y:S02]  /*1860*/  @P1 SHF.L.U32 R147, R207, 0x10, RZ ;  /* 0x00000010cf931819 */ /* 0x000fe400000006ff */
[----:B------:R-:W-:Y:S02]  /*1870*/  CS2R R142, SRZ ;  /* 0x00000000008e7805 */ /* 0x000fe4000001ff00 */
[----:B------:R-:W-:Y:S01]  /*1880*/  @P1 SHF.L.U32 R150, R206, 0x10, RZ ;  /* 0x00000010ce961819 */ /* 0x000fe200000006ff */
[----:B--2---:R-:W-:Y:S01]  /*1890*/  @P1 FMUL.FTZ R151, R146, R151 ;  /* 0x0000009792971220 */ /* 0x004fe20000410000 */
[----:B------:R-:W-:-:S03]  /*18a0*/  @P1 FMUL.FTZ R139, R147, R144 ;  /* 0x00000090938b1220 */ /* 0x000fc60000410000 */
[----:B------:R-:W-:Y:S01]  /*18b0*/  @P1 FMUL.FTZ R142, R151, R152 ;  /* 0x00000098978e1220 */ /* 0x000fe20000410000 */
[----:B---3--:R-:W-:Y:S01]  /*18c0*/  @P1 FMUL.FTZ R146, R140, R153 ;  /* 0x000000998c921220 */ /* 0x008fe20000410000 */
[----:B------:R-:W-:Y:S02]  /*18d0*/  @P1 SHF.L.U32 R153, R205, 0x10, RZ ;  /* 0x00000010cd991819 */ /* 0x000fe400000006ff */
[----:B------:R-:W-:Y:S02]  /*18e0*/  CS2R R140, SRZ ;  /* 0x00000000008c7805 */ /* 0x000fe4000001ff00 */
[----:B------:R-:W-:Y:S01]  /*18f0*/  @P1 FMUL.FTZ R140, R149, R148 ;  /* 0x00000094958c1220 */ /* 0x000fe20000410000 */
[----:B------:R-:W-:Y:S01]  /*1900*/  @P1 FMUL.FTZ R141, R150, R145 ;  /* 0x00000091968d1220 */ /* 0x000fe20000410000 */
[----:B------:R-:W-:-:S07]  /*1910*/  @P1 FMUL.FTZ R143, R153, R146 ;  /* 0x00000092998f1220 */ /* 0x000fce0000410000 */
.L_x_21764:
[----:B------:R-:W-:Y:S05]  /*1920*/  BSYNC.RECONVERGENT B0 ;  /* 0x0000000000007941 */ /* 0x000fea0003800200 */
.L_x_21762:
[----:B------:R-:W0:Y:S01]  /*1930*/  @P1 LDC.64 R148, c[0x0][0x390] ;  /* 0x0000e400ff941b82 */ /* 0x000e220000000a00 */
[C---:B------:R-:W-:Y:S02]  /*1940*/  IADD3 R147, PT, PT, R191.reuse, 0x20, RZ ;  /* 0x00000020bf937810 */ /* 0x040fe40007ffe0ff */
[----:B------:R-:W-:Y:S02]  /*1950*/  @P1 IADD3 R151, PT, PT, R188, 0x40, RZ ;  /* 0x00000040bc971810 */ /* 0x000fe40007ffe0ff */
[----:B------:R-:W-:Y:S01]  /*1960*/  @P0 IADD3 R153, PT, PT, R191, 0x40, RZ ;  /* 0x00000040bf990810 */ /* 0x000fe20007ffe0ff */
[----:B------:R-:W-:Y:S02]  /*1970*/  IMAD.WIDE.U32 R146, R147, 0x20, R212 ;  /* 0x0000002093927825 */ /* 0x000fe400078e00d4 */
[----:B------:R-:W1:Y:S03]  /*1980*/  @P0 LDC.64 R144, c[0x0][0x3a0] ;  /* 0x0000e800ff900b82 */ /* 0x000e660000000a00 */
[----:B------:R2:W-:Y:S04]  /*1990*/  STG.E.128 desc[UR6][R146.64], R136 ;  /* 0x0000008892007986 */ /* 0x0005e8000c101d06 */
[----:B------:R2:W-:Y:S01]  /*19a0*/  STG.E.128 desc[UR6][R146.64+0x10], R140 ;  /* 0x0000108c92007986 */ /* 0x0005e2000c101d06 */
[----:B0-----:R-:W-:-:S05]  /*19b0*/  @P1 IMAD.WIDE.U32 R148, R151, 0x10, R148 ;  /* 0x0000001097941825 */ /* 0x001fca00078e0094 */
[----:B------:R2:W5:Y:S01]  /*19c0*/  @P1 LDG.E.128 R116, desc[UR6][R148.64] ;  /* 0x0000000694741981 */ /* 0x000562000c1e1d00 */
[----:B-1----:R-:W-:-:S05]  /*19d0*/  @P0 IMAD.WIDE.U32 R144, R153, 0x20, R144 ;  /* 0x0000002099900825 */ /* 0x002fca00078e0090 */
[----:B------:R2:W5:Y:S04]  /*19e0*/  @P0 LDG.E.128 R120, desc[UR6][R144.64] ;  /* 0x0000000690780981 */ /* 0x000568000c1e1d00 */
[----:B------:R2:W5:Y:S01]  /*19f0*/  @P0 LDG.E.128 R124, desc[UR6][R144.64+0x10] ;  /* 0x00001006907c0981 */ /* 0x000562000c1e1d00 */
[----:B------:R-:W-:Y:S04]  /*1a00*/  BSSY.RECONVERGENT B0, `(.L_x_21765) ;  /* 0x0000069000007945 */ /* 0x000fe80003800200 */
[----:B------:R-:W-:Y:S05]  /*1a10*/  @!P0 BRA `(.L_x_21766) ;  /* 0x0000000000d88947 */ /* 0x000fea0003800000 */
[----:B------:R-:W-:-:S13]  /*1a20*/  ISETP.GT.AND P2, PT, R190, RZ, PT ;  /* 0x000000ffbe00720c */ /* 0x000fda0003f44270 */
[----:B--2---:R-:W0:Y:S01]  /*1a30*/  @P2 LDC R147, c[0x0][0x40c] ;  /* 0x00010300ff932b82 */ /* 0x004e220000000800 */
        /* <DEDUP_REMOVED lines=52> */
.L_x_21766:
[----:B--2---:R-:W0:Y:S01]  /*1d80*/  @P1 LDC R146, c[0x0][0x40c] ;  /* 0x00010300ff921b82 */ /* 0x004e220000000800 */
        /* <DEDUP_REMOVED lines=48> */
.L_x_21767:
[----:B------:R-:W-:Y:S05]  /*2090*/  BSYNC.RECONVERGENT B0 ;  /* 0x0000000000007941 */ /* 0x000fea0003800200 */
.L_x_21765:
        /* <DEDUP_REMOVED lines=69> */
.L_x_21769:
        /* <DEDUP_REMOVED lines=49> */
.L_x_21770:
[----:B------:R-:W-:Y:S05]  /*2800*/  BSYNC.RECONVERGENT B0 ;  /* 0x0000000000007941 */ /* 0x000fea0003800200 */
.L_x_21768:
        /* <DEDUP_REMOVED lines=17> */
[C---:B-----5:R-:W-:Y:S02]  /*2920*/  @P2 SHF.L.U32 R162, R116.reuse, 0x10, RZ ;  /* 0x0000001074a22819 */ /* 0x060fe400000006ff */
[C---:B------:R-:W-:Y:S02]  /*2930*/  @P2 SHF.L.U32 R166, R117.reuse, 0x10, RZ ;  /* 0x0000001075a62819 */ /* 0x040fe400000006ff */
[----:B------:R-:W-:Y:S02]  /*2940*/  @P2 PRMT R160, R116, 0x7632, R160 ;  /* 0x0000763274a02816 */ /* 0x000fe400000000a0 */
[----:B------:R-:W-:Y:S01]  /*2950*/  @P2 PRMT R161, R117, 0x7632, R161 ;  /* 0x0000763275a12816 */ /* 0x000fe200000000a1 */
[----:B------:R-:W1:Y:S01]  /*2960*/  @P2 LDC R167, c[0x0][0x40c] ;  /* 0x00010300ffa72b82 */ /* 0x000e620000000800 */
[----:B------:R-:W-:Y:S02]  /*2970*/  @P2 SHF.L.U32 R160, R160, 0x10, RZ ;  /* 0x00000010a0a02819 */ /* 0x000fe400000006ff */
[----:B------:R-:W-:-:S02]  /*2980*/  @P2 SHF.L.U32 R170, R118, 0x10, RZ ;  /* 0x0000001076aa2819 */ /* 0x000fc400000006ff */
[----:B------:R-:W-:Y:S02]  /*2990*/  @P2 SHF.L.U32 R161, R161, 0x10, RZ ;  /* 0x00000010a1a12819 */ /* 0x000fe400000006ff */
[----:B------:R-:W-:Y:S01]  /*29a0*/  @P2 SHF.L.U32 R172, R119, 0x10, RZ ;  /* 0x0000001077ac2819 */ /* 0x000fe200000006ff */
[----:B------:R-:W2:Y:S08]  /*29b0*/  @P2 LDC R165, c[0x0][0x40c] ;  /* 0x00010300ffa52b82 */ /* 0x000eb00000000800 */
[----:B------:R-:W3:Y:S01]  /*29c0*/  @P2 LDC R173, c[0x0][0x40c] ;  /* 0x00010300ffad2b82 */ /* 0x000ee20000000800 */
[----:B0-----:R-:W-:Y:S01]  /*29d0*/  @P2 FMUL.FTZ R169, R162, R163 ;  /* 0x000000a3a2a92220 */ /* 0x001fe20000410000 */
[----:B------:R-:W-:-:S02]  /*29e0*/  @P2 PRMT R163, R118, 0x7632, R163 ;  /* 0x0000763276a32816 */ /* 0x000fc400000000a3 */
[----:B------:R-:W-:-:S04]  /*29f0*/  MOV R162, R122 ;  /* 0x0000007a00a27202 */ /* 0x000fc80000000f00 */
[----:B------:R-:W0:Y:S01]  /*2a00*/  @P2 LDC R168, c[0x0][0x40c] ;  /* 0x00010300ffa82b82 */ /* 0x000e220000000800 */
[----:B-1----:R-:W-:Y:S01]  /*2a10*/  @P2 FMUL.FTZ R171, R166, R167 ;  /* 0x000000a7a6ab2220 */ /* 0x002fe20000410000 */
[----:B------:R-:W-:Y:S02]  /*2a20*/  @P2 SHF.L.U32 R166, R163, 0x10, RZ ;  /* 0x00000010a3a62819 */ /* 0x000fe400000006ff */
[----:B------:R-:W-:Y:S02]  /*2a30*/  @P2 SHF.L.U32 R167, R101, 0x10, RZ ;  /* 0x0000001065a72819 */ /* 0x000fe400000006ff */
[----:B------:R-:W-:Y:S02]  /*2a40*/  @P2 SHF.L.U32 R163, R100, 0x10, RZ ;  /* 0x0000001064a32819 */ /* 0x000fe400000006ff */
[----:B------:R-:W1:Y:S01]  /*2a50*/  @P2 LDC R177, c[0x0][0x40c] ;  /* 0x00010300ffb12b82 */ /* 0x000e620000000800 */
[----:B--2---:R-:W-:Y:S01]  /*2a60*/  @P2 FMUL.FTZ R164, R160, R165 ;  /* 0x000000a5a0a42220 */ /* 0x004fe20000410000 */
[----:B------:R-:W-:Y:S01]  /*2a70*/  MOV R160, R120 ;  /* 0x0000007800a07202 */ /* 0x000fe20000000f00 */
[----:B------:R-:W-:Y:S01]  /*2a80*/  @P2 FFMA.FTZ R162, R171, R167, R122 ;  /* 0x000000a7aba22223 */ /* 0x000fe2000001007a */
[----:B------:R-:W-:Y:S01]  /*2a90*/  @P2 SHF.L.U32 R165, R196, 0x10, RZ ;  /* 0x00000010c4a52819 */ /* 0x000fe200000006ff */
[----:B------:R-:W-:Y:S01]  /*2aa0*/  @P2 FFMA.FTZ R160, R169, R163, R120 ;  /* 0x000000a3a9a02223 */ /* 0x000fe20000010078 */
[----:B------:R-:W-:-:S02]  /*2ab0*/  @P2 SHF.L.U32 R167, R195, 0x10, RZ ;  /* 0x00000010c3a72819 */ /* 0x000fc400000006ff */
[----:B------:R-:W2:Y:S01]  /*2ac0*/  @P2 LDC R179, c[0x0][0x40c] ;  /* 0x00010300ffb32b82 */ /* 0x000ea20000000800 */
[----:B---3--:R-:W-:Y:S01]  /*2ad0*/  @P2 FMUL.FTZ R175, R170, R173 ;  /* 0x000000adaaaf2220 */ /* 0x008fe20000410000 */
[----:B------:R-:W-:Y:S02]  /*2ae0*/  @P2 SHF.L.U32 R169, R102, 0x10, RZ ;  /* 0x0000001066a92819 */ /* 0x000fe400000006ff */
[----:B------:R-:W-:Y:S02]  /*2af0*/  @P2 SHF.L.U32 R171, R194, 0x10, RZ ;  /* 0x00000010c2ab2819 */ /* 0x000fe400000006ff */
[----:B------:R-:W-:Y:S01]  /*2b00*/  @P2 SHF.L.U32 R173, R103, 0x10, RZ ;  /* 0x0000001067ad2819 */ /* 0x000fe200000006ff */
[----:B0-----:R-:W-:Y:S01]  /*2b10*/  @P2 FMUL.FTZ R168, R161, R168 ;  /* 0x000000a8a1a82220 */ /* 0x001fe20000410000 */
[----:B------:R-:W-:Y:S01]  /*2b20*/  MOV R161, R121 ;  /* 0x0000007900a17202 */ /* 0x000fe20000000f00 */
[----:B------:R-:W-:Y:S01]  /*2b30*/  @P2 FFMA.FTZ R161, R164, R165, R121 ;  /* 0x000000a5a4a12223 */ /* 0x000fe20000010079 */
[----:B------:R-:W-:Y:S01]  /*2b40*/  MOV R163, R123 ;  /* 0x0000007b00a37202 */ /* 0x000fe20000000f00 */
[----:B------:R-:W-:Y:S01]  /*2b50*/  @P2 FFMA.FTZ R163, R168, R167, R123 ;  /* 0x000000a7a8a32223 */ /* 0x000fe2000001007b */
[----:B------:R-:W-:Y:S01]  /*2b60*/  MOV R164, R124 ;  /* 0x0000007c00a47202 */ /* 0x000fe20000000f00 */
[----:B------:R-:W-:Y:S01]  /*2b70*/  @P2 FFMA.FTZ R164, R175, R169, R124 ;  /* 0x000000a9afa42223 */ /* 0x000fe2000001007c */
[----:B------:R-:W-:Y:S01]  /*2b80*/  MOV R165, R125 ;  /* 0x0000007d00a57202 */ /* 0x000fe20000000f00 */
[----:B-1----:R-:W-:Y:S01]  /*2b90*/  @P2 FMUL.FTZ R170, R166, R177 ;  /* 0x000000b1a6aa2220 */ /* 0x002fe20000410000 */
[----:B------:R-:W-:-:S02]  /*2ba0*/  MOV R166, R126 ;  /* 0x0000007e00a67202 */ /* 0x000fc40000000f00 */
[----:B------:R-:W-:Y:S01]  /*2bb0*/  MOV R167, R127 ;  /* 0x0000007f00a77202 */ /* 0x000fe20000000f00 */
[----:B------:R-:W-:Y:S01]  /*2bc0*/  @P2 FFMA.FTZ R165, R170, R171, R125 ;  /* 0x000000abaaa52223 */ /* 0x000fe2000001007d */
[----:B--2---:R-:W-:-:S04]  /*2bd0*/  @P2 FMUL.FTZ R179, R172, R179 ;  /* 0x000000b3acb32220 */ /* 0x004fc80000410000 */
        /* <DEDUP_REMOVED lines=8> */
.L_x_21772:
[----:B--2---:R-:W0:Y:S01]  /*2c60*/  @P1 LDC R163, c[0x0][0x40c] ;  /* 0x00010300ffa31b82 */ /* 0x004e220000000800 */
[C---:B-----5:R-:W-:Y:S02]  /*2c70*/  @P1 PRMT R160, R116.reuse, 0x7632, R160 ;  /* 0x0000763274a01816 */ /* 0x060fe400000000a0 */
[----:B------:R-:W-:Y:S02]  /*2c80*/  @P1 PRMT R161, R117, 0x7632, R161 ;  /* 0x0000763275a11816 */ /* 0x000fe400000000a1 */
        /* <DEDUP_REMOVED lines=10> */
[----:B0-----:R-:W-:-:S07]  /*2d30*/  @P1 FMUL.FTZ R164, R162, R163 ;  /* 0x000000a3a2a41220 */ /* 0x001fce0000410000 */
[----:B------:R-:W0:Y:S01]  /*2d40*/  @P1 LDC R170, c[0x0][0x40c] ;  /* 0x00010300ffaa1b82 */ /* 0x000e220000000800 */
[----:B-1----:R-:W-:Y:S01]  /*2d50*/  @P1 FMUL.FTZ R162, R160, R165 ;  /* 0x000000a5a0a21220 */ /* 0x002fe20000410000 */
[----:B------:R-:W-:-:S04]  /*2d60*/  @P1 PRMT R160, R118, 0x7632, R160 ;  /* 0x0000763276a01816 */ /* 0x000fc800000000a0 */
[----:B------:R-:W-:Y:S02]  /*2d70*/  @P1 SHF.L.U32 R163, R160, 0x10, RZ ;  /* 0x00000010a0a31819 */ /* 0x000fe400000006ff */
[----:B------:R-:W1:Y:S01]  /*2d80*/  @P1 LDC R167, c[0x0][0x40c] ;  /* 0x00010300ffa71b82 */ /* 0x000e620000000800 */
[----:B--2---:R-:W-:Y:S01]  /*2d90*/  @P1 FMUL.FTZ R165, R161, R168 ;  /* 0x000000a8a1a51220 */ /* 0x004fe20000410000 */
[----:B------:R-:W-:Y:S02]  /*2da0*/  @P1 SHF.L.U32 R168, R118, 0x10, RZ ;  /* 0x0000001076a81819 */ /* 0x000fe400000006ff */
[----:B------:R-:W-:Y:S02]  /*2db0*/  CS2R R160, SRZ ;  /* 0x0000000000a07805 */ /* 0x000fe4000001ff00 */
[----:B------:R-:W-:Y:S01]  /*2dc0*/  @P1 FMUL.FTZ R161, R169, R162 ;  /* 0x000000a2a9a11220 */ /* 0x000fe20000410000 */
[----:B------:R-:W-:Y:S01]  /*2dd0*/  @P1 SHF.L.U32 R169, R119, 0x10, RZ ;  /* 0x0000001077a91819 */ /* 0x000fe200000006ff */
[----:B------:R-:W2:Y:S01]  /*2de0*/  @P1 LDC R174, c[0x0][0x40c] ;  /* 0x00010300ffae1b82 */ /* 0x000ea20000000800 */
[----:B---3--:R-:W-:-:S07]  /*2df0*/  @P1 FMUL.FTZ R171, R168, R171 ;  /* 0x000000aba8ab1220 */ /* 0x008fce0000410000 */
[----:B------:R-:W3:Y:S01]  /*2e00*/  @P1 LDC R176, c[0x0][0x40c] ;  /* 0x00010300ffb01b82 */ /* 0x000ee20000000800 */
[----:B0-----:R-:W-:Y:S01]  /*2e10*/  @P1 FMUL.FTZ R168, R163, R170 ;  /* 0x000000aaa3a81220 */ /* 0x001fe20000410000 */
[----:B------:R-:W-:Y:S02]  /*2e20*/  @P1 SHF.L.U32 R170, R195, 0x10, RZ ;  /* 0x00000010c3aa1819 */ /* 0x000fe400000006ff */
[----:B------:R-:W-:-:S03]  /*2e30*/  CS2R R162, SRZ ;  /* 0x0000000000a27805 */ /* 0x000fc6000001ff00 */
[----:B------:R-:W-:Y:S01]  /*2e40*/  @P1 FMUL.FTZ R163, R170, R165 ;  /* 0x000000a5aaa31220 */ /* 0x000fe20000410000 */
[----:B-1----:R-:W-:Y:S01]  /*2e50*/  @P1 FMUL.FTZ R166, R166, R167 ;  /* 0x000000a7a6a61220 */ /* 0x002fe20000410000 */
[----:B------:R-:W-:Y:S02]  /*2e60*/  @P1 SHF.L.U32 R167, R100, 0x10, RZ ;  /* 0x0000001064a71819 */ /* 0x000fe400000006ff */
[----:B------:R-:W-:Y:S02]  /*2e70*/  @P1 PRMT R165, R119, 0x7632, R165 ;  /* 0x0000763277a51816 */ /* 0x000fe400000000a5 */
[----:B------:R-:W-:Y:S01]  /*2e80*/  @P1 SHF.L.U32 R170, R193, 0x10, RZ ;  /* 0x00000010c1aa1819 */ /* 0x000fe200000006ff */
[----:B------:R-:W-:Y:S01]  /*2e90*/  @P1 FMUL.FTZ R160, R164, R167 ;  /* 0x000000a7a4a01220 */ /* 0x000fe20000410000 */
[----:B------:R-:W-:Y:S01]  /*2ea0*/  @P1 SHF.L.U32 R167, R101, 0x10, RZ ;  /* 0x0000001065a71819 */ /* 0x000fe200000006ff */
[----:B--2---:R-:W-:Y:S01]  /*2eb0*/  @P1 FMUL.FTZ R174, R169, R174 ;  /* 0x000000aea9ae1220 */ /* 0x004fe20000410000 */
[----:B------:R-:W-:Y:S01]  /*2ec0*/  @P1 SHF.L.U32 R169, R165, 0x10, RZ ;  /* 0x00000010a5a91819 */ /* 0x000fe200000006ff */
[----:B------:R-:W-:-:S02]  /*2ed0*/  HFMA2 R164, -RZ, RZ, 0, 0 ;  /* 0x00000000ffa47431 */ /* 0x000fc400000001ff */
[----:B------:R-:W-:Y:S01]  /*2ee0*/  @P1 FMUL.FTZ R164, R171, R172 ;  /* 0x000000acaba41220 */ /* 0x000fe20000410000 */
[----:B------:R-:W-:Y:S01]  /*2ef0*/  @P1 SHF.L.U32 R171, R194, 0x10, RZ ;  /* 0x00000010c2ab1819 */ /* 0x000fe200000006ff */
[----:B------:R-:W-:Y:S01]  /*2f00*/  @P1 FMUL.FTZ R162, R166, R167 ;  /* 0x000000a7a6a21220 */ /* 0x000fe20000410000 */
[----:B------:R-:W-:Y:S02]  /*2f10*/  CS2R R166, SRZ ;  /* 0x0000000000a67805 */ /* 0x000fe4000001ff00 */
[----:B------:R-:W-:Y:S01]  /*2f20*/  MOV R165, RZ ;  /* 0x000000ff00a57202 */ /* 0x000fe20000000f00 */
[----:B---3--:R-:W-:Y:S01]  /*2f30*/  @P1 FMUL.FTZ R169, R169, R176 ;  /* 0x000000b0a9a91220 */ /* 0x008fe20000410000 */
[----:B------:R-:W-:Y:S01]  /*2f40*/  @P1 FMUL.FTZ R165, R171, R168 ;  /* 0x000000a8aba51220 */ /* 0x000fe20000410000 */
[----:B------:R-:W-:Y:S02]  /*2f50*/  @P1 FMUL.FTZ R166, R174, R173 ;  /* 0x000000adaea61220 */ /* 0x000fe40000410000 */
[----:B------:R-:W-:-:S07]  /*2f60*/  @P1 FMUL.FTZ R167, R170, R169 ;  /* 0x000000a9aaa71220 */ /* 0x000fce0000410000 */
.L_x_21773:
[----:B------:R-:W-:Y:S05]  /*2f70*/  BSYNC.RECONVERGENT B0 ;  /* 0x0000000000007941 */ /* 0x000fea0003800200 */
.L_x_21771:
        /* <DEDUP_REMOVED lines=15> */
[----:B------:R-:W-:Y:S02]  /*3070*/  ISETP.GT.AND P2, PT, R190, RZ, PT ;  /* 0x000000ffbe00720c */ /* 0x000fe40003f44270 */
[----:B--2--5:R-:W-:-:S11]  /*3080*/  MOV R168, R120 ;  /* 0x0000007800a87202 */ /* 0x024fd60000000f00 */
[----:B------:R-:W0:Y:S01]  /*3090*/  @P2 LDC R172, c[0x0][0x40c] ;  /* 0x00010300ffac2b82 */ /* 0x000e220000000800 */
[C---:B------:R-:W-:Y:S02]  /*30a0*/  @P2 PRMT R169, R116.reuse, 0x7632, R169 ;  /* 0x0000763274a92816 */ /* 0x040fe400000000a9 */
        /* <DEDUP_REMOVED lines=8> */
[----:B------:R-:W-:-:S03]  /*3130*/  @P2 SHF.L.U32 R172, R117, 0x10, RZ ;  /* 0x0000001075ac2819 */ /* 0x000fc600000006ff */
[----:B------:R-:W-:Y:S01]  /*3140*/  @P2 FFMA.FTZ R168, R171, R169, R120 ;  /* 0x000000a9aba82223 */ /* 0x000fe20000010078 */
[----:B------:R-:W-:Y:S02]  /*3150*/  @P2 SHF.L.U32 R171, R192, 0x10, RZ ;  /* 0x00000010c0ab2819 */ /* 0x000fe400000006ff */
[----:B------:R-:W0:Y:S01]  /*3160*/  @P2 LDC R179, c[0x0][0x40c] ;  /* 0x00010300ffb32b82 */ /* 0x000e220000000800 */
[----:B-1----:R-:W-:Y:S01]  /*3170*/  @P2 FMUL.FTZ R170, R170, R173 ;  /* 0x000000adaaaa2220 */ /* 0x002fe20000410000 */
[----:B------:R-:W-:Y:S02]  /*3180*/  MOV R169, R121 ;  /* 0x0000007900a97202 */ /* 0x000fe40000000f00 */
[----:B------:R-:W-:Y:S01]  /*3190*/  @P2 SHF.L.U32 R173, R19, 0x10, RZ ;  /* 0x0000001013ad2819 */ /* 0x000fe200000006ff */
[----:B------:R-:W-:Y:S01]  /*31a0*/  @P2 FFMA.FTZ R169, R170, R171, R121 ;  /* 0x000000abaaa92223 */ /* 0x000fe20000010079 */
[----:B------:R-:W-:Y:S01]  /*31b0*/  @P2 PRMT R171, R117, 0x7632, R171 ;  /* 0x0000763275ab2816 */ /* 0x000fe200000000ab */
[----:B--2---:R-:W-:Y:S01]  /*31c0*/  @P2 FMUL.FTZ R175, R172, R175 ;  /* 0x000000afacaf2220 */ /* 0x004fe20000410000 */
[----:B------:R-:W1:Y:S02]  /*31d0*/  @P2 LDC R176, c[0x0][0x40c] ;  /* 0x00010300ffb02b82 */ /* 0x000e640000000800 */
[----:B------:R-:W-:-:S02]  /*31e0*/  @P2 SHF.L.U32 R172, R171, 0x10, RZ ;  /* 0x00000010abac2819 */ /* 0x000fc400000006ff */
[----:B------:R-:W-:Y:S02]  /*31f0*/  @P2 SHF.L.U32 R171, R105, 0x10, RZ ;  /* 0x0000001069ab2819 */ /* 0x000fe400000006ff */
[----:B------:R-:W-:Y:S01]  /*3200*/  MOV R170, R122 ;  /* 0x0000007a00aa7202 */ /* 0x000fe20000000f00 */
[----:B---3--:R-:W-:Y:S02]  /*3210*/  @P2 FMUL.FTZ R172, R172, R177 ;  /* 0x000000b1acac2220 */ /* 0x008fe40000410000 */
[----:B------:R-:W-:Y:S01]  /*3220*/  @P2 FFMA.FTZ R170, R175, R171, R122 ;  /* 0x000000abafaa2223 */ /* 0x000fe2000001007a */
[----:B------:R-:W-:Y:S01]  /*3230*/  MOV R171, R123 ;  /* 0x0000007b00ab7202 */ /* 0x000fe20000000f00 */
[----:B------:R-:W2:Y:S01]  /*3240*/  @P2 LDC R177, c[0x0][0x40c] ;  /* 0x00010300ffb12b82 */ /* 0x000ea20000000800 */
[----:B------:R-:W-:Y:S01]  /*3250*/  @P2 FFMA.FTZ R171, R172, R173, R123 ;  /* 0x000000adacab2223 */ /* 0x000fe2000001007b */
[----:B------:R-:W-:Y:S02]  /*3260*/  @P2 SHF.L.U32 R173, R106, 0x10, RZ ;  /* 0x000000106aad2819 */ /* 0x000fe400000006ff */
[----:B------:R-:W-:Y:S01]  /*3270*/  MOV R172, R124 ;  /* 0x0000007c00ac7202 */ /* 0x000fe20000000f00 */
[----:B0-----:R-:W-:Y:S01]  /*3280*/  @P2 FMUL.FTZ R179, R174, R179 ;  /* 0x000000b3aeb32220 */ /* 0x001fe20000410000 */
[----:B------:R-:W-:-:S03]  /*3290*/  @P2 SHF.L.U32 R175, R18, 0x10, RZ ;  /* 0x0000001012af2819 */ /* 0x000fc600000006ff */
[----:B------:R-:W-:Y:S01]  /*32a0*/  @P2 FFMA.FTZ R172, R179, R173, R124 ;  /* 0x000000adb3ac2223 */ /* 0x000fe2000001007c */
[----:B------:R-:W-:-:S04]  /*32b0*/  @P2 PRMT R173, R118, 0x7632, R173 ;  /* 0x0000763276ad2816 */ /* 0x000fc800000000ad */
[----:B------:R-:W-:-:S05]  /*32c0*/  @P2 SHF.L.U32 R173, R173, 0x10, RZ ;  /* 0x00000010adad2819 */ /* 0x000fca00000006ff */
[----:B-1----:R-:W-:Y:S01]  /*32d0*/  @P2 FMUL.FTZ R174, R173, R176 ;  /* 0x000000b0adae2220 */ /* 0x002fe20000410000 */
[----:B------:R-:W-:-:S03]  /*32e0*/  MOV R173, R125 ;  /* 0x0000007d00ad7202 */ /* 0x000fc60000000f00 */
[----:B------:R-:W-:Y:S01]  /*32f0*/  @P2 FFMA.FTZ R173, R174, R175, R125 ;  /* 0x000000afaead2223 */ /* 0x000fe2000001007d */
[----:B------:R-:W-:Y:S02]  /*3300*/  @P2 SHF.L.U32 R174, R119, 0x10, RZ ;  /* 0x0000001077ae2819 */ /* 0x000fe400000006ff */
[----:B------:R-:W-:-:S03]  /*3310*/  @P2 SHF.L.U32 R175, R107, 0x10, RZ ;  /* 0x000000106baf2819 */ /* 0x000fc600000006ff */
[----:B--2---:R-:W-:Y:S01]  /*3320*/  @P2 FMUL.FTZ R177, R174, R177 ;  /* 0x000000b1aeb12220 */ /* 0x004fe20000410000 */
[----:B------:R-:W-:-:S03]  /*3330*/  MOV R174, R126 ;  /* 0x0000007e00ae7202 */ /* 0x000fc60000000f00 */
[----:B------:R-:W-:Y:S01]  /*3340*/  @P2 FFMA.FTZ R174, R177, R175, R126 ;  /* 0x000000afb1ae2223 */ /* 0x000fe2000001007e */
[----:B------:R-:W-:Y:S01]  /*3350*/  MOV R175, R127 ;  /* 0x0000007f00af7202 */ /* 0x000fe20000000f00 */
[----:B------:R-:W-:Y:S06]  /*3360*/  @!P2 BRA `(.L_x_21776) ;  /* 0x0000000000e8a947 */ /* 0x000fec0003800000 */
[----:B------:R-:W-:-:S04]  /*3370*/  PRMT R175, R119, 0x7632, R175 ;  /* 0x0000763277af7816 */ /* 0x000fc800000000af */
[----:B------:R-:W-:-:S05]  /*3380*/  SHF.L.U32 R175, R175, 0x10, RZ ;  /* 0x00000010afaf7819 */ /* 0x000fca00000006ff */
[----:B------:R-:W-:Y:S01]  /*3390*/  FMUL.FTZ R176, R175, UR10 ;  /* 0x0000000aafb07c20 */ /* 0x000fe20008410000 */
[----:B------:R-:W-:-:S05]  /*33a0*/  SHF.L.U32 R175, R17, 0x10, RZ ;  /* 0x0000001011af7819 */ /* 0x000fca00000006ff */
[----:B------:R-:W-:Y:S01]  /*33b0*/  FFMA.FTZ R175, R176, R175, R127 ;  /* 0x000000afb0af7223 */ /* 0x000fe2000001007f */
[----:B------:R-:W-:Y:S06]  /*33c0*/  BRA `(.L_x_21776) ;  /* 0x0000000000d07947 */ /* 0x000fec0003800000 */
.L_x_21775:
[----:B--2---:R-:W0:Y:S01]  /*33d0*/  @P1 LDC R171, c[0x0][0x40c] ;  /* 0x00010300ffab1b82 */ /* 0x004e220000000800 */
[C---:B-----5:R-:W-:Y:S02]  /*33e0*/  @P1 SHF.L.U32 R170, R116.reuse, 0x10, RZ ;  /* 0x0000001074aa1819 */ /* 0x060fe400000006ff */
[----:B------:R-:W-:Y:S02]  /*33f0*/  @P1 PRMT R168, R116, 0x7632, R168 ;  /* 0x0000763274a81816 */ /* 0x000fe400000000a8 */
[----:B------:R-:W-:Y:S02]  /*3400*/  @P1 SHF.L.U32 R172, R104, 0x10, RZ ;  /* 0x0000001068ac1819 */ /* 0x000fe400000006ff */
[----:B------:R-:W-:Y:S01]  /*3410*/  @P1 SHF.L.U32 R169, R168, 0x10, RZ ;  /* 0x00000010a8a91819 */ /* 0x000fe200000006ff */
[----:B------:R-:W1:Y:S01]  /*3420*/  @P1 LDC R174, c[0x0][0x40c] ;  /* 0x00010300ffae1b82 */ /* 0x000e620000000800 */
[----:B------:R-:W-:-:S07]  /*3430*/  HFMA2 R168, -RZ, RZ, 0, 0 ;  /* 0x00000000ffa87431 */ /* 0x000fce00000001ff */
[----:B------:R-:W2:Y:S08]  /*3440*/  @P1 LDC R173, c[0x0][0x40c] ;  /* 0x00010300ffad1b82 */ /* 0x000eb00000000800 */
[----:B------:R-:W3:Y:S01]  /*3450*/  @P1 LDC R176, c[0x0][0x40c] ;  /* 0x00010300ffb01b82 */ /* 0x000ee20000000800 */
[----:B0-----:R-:W-:-:S04]  /*3460*/  @P1 FMUL.FTZ R171, R170, R171 ;  /* 0x000000abaaab1220 */ /* 0x001fc80000410000 */
[----:B------:R-:W-:Y:S01]  /*3470*/  @P1 FMUL.FTZ R168, R171, R172 ;  /* 0x000000acaba81220 */ /* 0x000fe20000410000 */
[----:B------:R-:W-:Y:S01]  /*3480*/  @P1 SHF.L.U32 R171, R192, 0x10, RZ ;  /* 0x00000010c0ab1819 */ /* 0x000fe200000006ff */
[----:B-1----:R-:W-:Y:S01]  /*3490*/  @P1 FMUL.FTZ R170, R169, R174 ;  /* 0x000000aea9aa1220 */ /* 0x002fe20000410000 */
[----:B------:R-:W0:Y:S01]  /*34a0*/  @P1 LDC R175, c[0x0][0x40c] ;  /* 0x00010300ffaf1b82 */ /* 0x000e220000000800 */
[----:B------:R-:W-:Y:S02]  /*34b0*/  MOV R169, RZ ;  /* 0x000000ff00a97202 */ /* 0x000fe40000000f00 */
[----:B------:R-:W-:Y:S01]  /*34c0*/  @P1 FMUL.FTZ R169, R171, R170 ;  /* 0x000000aaaba91220 */ /* 0x000fe20000410000 */
[C---:B------:R-:W-:Y:S02]  /*34d0*/  @P1 PRMT R170, R117.reuse, 0x7632, R170 ;  /* 0x0000763275aa1816 */ /* 0x040fe400000000aa */
[----:B------:R-:W-:Y:S02]  /*34e0*/  @P1 SHF.L.U32 R172, R117, 0x10, RZ ;  /* 0x0000001075ac1819 */ /* 0x000fe400000006ff */
[----:B------:R-:W-:Y:S01]  /*34f0*/  @P1 SHF.L.U32 R171, R170, 0x10, RZ ;  /* 0x00000010aaab1819 */ /* 0x000fe200000006ff */
[----:B------:R-:W-:Y:S01]  /*3500*/  HFMA2 R170, -RZ, RZ, 0, 0 ;  /* 0x00000000ffaa7431 */ /* 0x000fe200000001ff */
[----:B------:R-:W-:Y:S01]  /*3510*/  @P1 SHF.L.U32 R174, R105, 0x10, RZ ;  /* 0x0000001069ae1819 */ /* 0x000fe200000006ff */
[----:B--2---:R-:W-:Y:S01]  /*3520*/  @P1 FMUL.FTZ R173, R172, R173 ;  /* 0x000000adacad1220 */ /* 0x004fe20000410000 */
[----:B------:R-:W1:Y:S01]  /*3530*/  @P1 LDC R177, c[0x0][0x40c] ;  /* 0x00010300ffb11b82 */ /* 0x000e620000000800 */
[----:B---3--:R-:W-:-:S02]  /*3540*/  @P1 FMUL.FTZ R172, R171, R176 ;  /* 0x000000b0abac1220 */ /* 0x008fc40000410000 */
[----:B------:R-:W-:Y:S01]  /*3550*/  @P1 FMUL.FTZ R170, R173, R174 ;  /* 0x000000aeadaa1220 */ /* 0x000fe20000410000 */
[----:B------:R-:W-:Y:S02]  /*3560*/  @P1 SHF.L.U32 R173, R19, 0x10, RZ ;  /* 0x0000001013ad1819 */ /* 0x000fe400000006ff */
[----:B------:R-:W-:Y:S02]  /*3570*/  @P1 SHF.L.U32 R174, R118, 0x10, RZ ;  /* 0x0000001076ae1819 */ /* 0x000fe400000006ff */
[----:B------:R-:W2:Y:S01]  /*3580*/  @P1 LDC R176, c[0x0][0x40c] ;  /* 0x00010300ffb01b82 */ /* 0x000ea20000000800 */
[----:B------:R-:W-:Y:S01]  /*3590*/  MOV R171, RZ ;  /* 0x000000ff00ab7202 */ /* 0x000fe20000000f00 */
[----:B------:R-:W-:Y:S01]  /*35a0*/  @P1 FMUL.FTZ R171, R173, R172 ;  /* 0x000000acadab1220 */ /* 0x000fe20000410000 */
[----:B------:R-:W-:Y:S01]  /*35b0*/  @P1 SHF.L.U32 R173, R106, 0x10, RZ ;  /* 0x000000106aad1819 */ /* 0x000fe200000006ff */
[----:B0-----:R-:W-:Y:S01]  /*35c0*/  @P1 FMUL.FTZ R174, R174, R175 ;  /* 0x000000afaeae1220 */ /* 0x001fe20000410000 */
[----:B------:R-:W-:Y:S01]  /*35d0*/  HFMA2 R172, -RZ, RZ, 0, 0 ;  /* 0x00000000ffac7431 */ /* 0x000fe200000001ff */
[----:B------:R-:W-:-:S02]  /*35e0*/  @P1 SHF.L.U32 R175, R18, 0x10, RZ ;  /* 0x0000001012af1819 */ /* 0x000fc400000006ff */
[----:B------:R-:W-:Y:S01]  /*35f0*/  @P1 FMUL.FTZ R172, R174, R173 ;  /* 0x000000adaeac1220 */ /* 0x000fe20000410000 */
[----:B------:R-:W-:Y:S01]  /*3600*/  @P1 PRMT R173, R118, 0x7632, R173 ;  /* 0x0000763276ad1816 */ /* 0x000fe200000000ad */
[----:B------:R-:W0:Y:S03]  /*3610*/  @P1 LDC R178, c[0x0][0x40c] ;  /* 0x00010300ffb21b82 */ /* 0x000e260000000800 */
[----:B------:R-:W-:-:S05]  /*3620*/  @P1 SHF.L.U32 R173, R173, 0x10, RZ ;  /* 0x00000010adad1819 */ /* 0x000fca00000006ff */
[----:B--2---:R-:W-:Y:S01]  /*3630*/  @P1 FMUL.FTZ R174, R173, R176 ;  /* 0x000000b0adae1220 */ /* 0x004fe20000410000 */
[----:B------:R-:W-:Y:S02]  /*3640*/  MOV R173, RZ ;  /* 0x000000ff00ad7202 */ /* 0x000fe40000000f00 */
[----:B------:R-:W-:Y:S01]  /*3650*/  @P1 SHF.L.U32 R176, R107, 0x10, RZ ;  /* 0x000000106bb01819 */ /* 0x000fe200000006ff */
[----:B------:R-:W-:Y:S01]  /*3660*/  @P1 FMUL.FTZ R173, R175, R174 ;  /* 0x000000aeafad1220 */ /* 0x000fe20000410000 */
[C---:B------:R-:W-:Y:S02]  /*3670*/  @P1 SHF.L.U32 R174, R119.reuse, 0x10, RZ ;  /* 0x0000001077ae1819 */ /* 0x040fe400000006ff */
[----:B------:R-:W-:-:S03]  /*3680*/  @P1 PRMT R175, R119, 0x7632, R175 ;  /* 0x0000763277af1816 */ /* 0x000fc600000000af */
[----:B-1----:R-:W-:Y:S01]  /*3690*/  @P1 FMUL.FTZ R177, R174, R177 ;  /* 0x000000b1aeb11220 */ /* 0x002fe20000410000 */
[----:B------:R-:W-:Y:S01]  /*36a0*/  @P1 SHF.L.U32 R175, R175, 0x10, RZ ;  /* 0x00000010afaf1819 */ /* 0x000fe200000006ff */
[----:B------:R-:W-:Y:S02]  /*36b0*/  HFMA2 R174, -RZ, RZ, 0, 0 ;  /* 0x00000000ffae7431 */ /* 0x000fe400000001ff */
[----:B------:R-:W-:Y:S01]  /*36c0*/  @P1 FMUL.FTZ R174, R177, R176 ;  /* 0x000000b0b1ae1220 */ /* 0x000fe20000410000 */
[----:B------:R-:W-:Y:S01]  /*36d0*/  @P1 SHF.L.U32 R177, R17, 0x10, RZ ;  /* 0x0000001011b11819 */ /* 0x000fe200000006ff */
[----:B0-----:R-:W-:Y:S01]  /*36e0*/  @P1 FMUL.FTZ R176, R175, R178 ;  /* 0x000000b2afb01220 */ /* 0x001fe20000410000 */
[----:B------:R-:W-:-:S03]  /*36f0*/  MOV R175, RZ ;  /* 0x000000ff00af7202 */ /* 0x000fc60000000f00 */
[----:B------:R-:W-:-:S07]  /*3700*/  @P1 FMUL.FTZ R175, R177, R176 ;  /* 0x000000b0b1af1220 */ /* 0x000fce0000410000 */
.L_x_21776:
[----:B------:R-:W-:Y:S05]  /*3710*/  BSYNC.RECONVERGENT B0 ;  /* 0x0000000000007941 */ /* 0x000fea0003800200 */
.L_x_21774:
[----:B------:R-:W0:Y:S01]  /*3720*/  @P1 LDC.64 R176, c[0x0][0x390] ;  /* 0x0000e400ffb01b82 */ /* 0x000e220000000a00 */
[----:B------:R-:W-:Y:S02]  /*3730*/  @P1 IADD3 R181, PT, PT, R188, 0xc0, RZ ;  /* 0x000000c0bcb51810 */ /* 0x000fe40007ffe0ff */
[----:B------:R-:W-:-:S05]  /*3740*/  IADD3 R183, PT, PT, R191, 0xa0, RZ ;  /* 0x000000a0bfb77810 */ /* 0x000fca0007ffe0ff */
[----:B------:R-:W1:Y:S01]  /*3750*/  @P0 LDC.64 R178, c[0x0][0x3a0] ;  /* 0x0000e800ffb20b82 */ /* 0x000e620000000a00 */
[----:B0-----:R-:W-:Y:S01]  /*3760*/  @P1 IMAD.WIDE.U32 R176, R181, 0x10, R176 ;  /* 0x00000010b5b01825 */ /* 0x001fe200078e00b0 */
[----:B------:R-:W-:-:S05]  /*3770*/  @P0 IADD3 R181, PT, PT, R191, 0xc0, RZ ;  /* 0x000000c0bfb50810 */ /* 0x000fca0007ffe0ff */
[----:B-1----:R-:W-:-:S04]  /*3780*/  @P0 IMAD.WIDE.U32 R178, R181, 0x20, R178 ;  /* 0x00000020b5b20825 */ /* 0x002fc800078e00b2 */
[----:B------:R-:W-:-:S05]  /*3790*/  IMAD.WIDE.U32 R180, R183, 0x20, R212 ;  /* 0x00000020b7b47825 */ /* 0x000fca00078e00d4 */
[----:B------:R0:W-:Y:S04]  /*37a0*/  STG.E.128 desc[UR6][R180.64], R168 ;  /* 0x000000a8b4007986 */ /* 0x0001e8000c101d06 */
[----:B------:R0:W-:Y:S04]  /*37b0*/  STG.E.128 desc[UR6][R180.64+0x10], R172 ;  /* 0x000010acb4007986 */ /* 0x0001e8000c101d06 */
[----:B------:R0:W5:Y:S04]  /*37c0*/  @P1 LDG.E.128 R116, desc[UR6][R176.64] ;  /* 0x00000006b0741981 */ /* 0x000168000c1e1d00 */
[----:B------:R0:W5:Y:S04]  /*37d0*/  @P0 LDG.E.128 R120, desc[UR6][R178.64] ;  /* 0x00000006b2780981 */ /* 0x000168000c1e1d00 */
[----:B------:R0:W5:Y:S01]  /*37e0*/  @P0 LDG.E.128 R124, desc[UR6][R178.64+0x10] ;  /* 0x00001006b27c0981 */ /* 0x000162000c1e1d00 */
[----:B------:R-:W-:Y:S04]  /*37f0*/  BSSY.RECONVERGENT B0, `(.L_x_21777) ;  /* 0x000006c000007945 */ /* 0x000fe80003800200 */
[----:B------:R-:W-:Y:S05]  /*3800*/  @!P0 BRA `(.L_x_21778) ;  /* 0x0000000000d88947 */ /* 0x000fea0003800000 */
[----:B------:R-:W-:-:S13]  /*3810*/  ISETP.GT.AND P2, PT, R190, RZ, PT ;  /* 0x000000ffbe00720c */ /* 0x000fda0003f44270 */
[----:B0-----:R-:W0:Y:S01]  /*3820*/  @P2 LDC R177, c[0x0][0x40c] ;  /* 0x00010300ffb12b82 */ /* 0x001e220000000800 */
[----:B-----5:R-:W-:-:S07]  /*3830*/  @P2 SHF.L.U32 R176, R116, 0x10, RZ ;  /* 0x0000001074b02819 */ /* 0x020fce00000006ff */
[----:B------:R-:W1:Y:S08]  /*3840*/  @P2 LDC R178, c[0x0][0x40c] ;  /* 0x00010300ffb22b82 */ /* 0x000e700000000800 */
[----:B------:R-:W2:Y:S01]  /*3850*/  @P2 LDC R181, c[0x0][0x40c] ;  /* 0x00010300ffb52b82 */ /* 0x000ea20000000800 */
[----:B0-----:R-:W-:Y:S01]  /*3860*/  @P2 FMUL.FTZ R179, R176, R177 ;  /* 0x000000b1b0b32220 */ /* 0x001fe20000410000 */
[----:B------:R-:W-:-:S06]  /*3870*/  @P2 SHF.L.U32 R177, R108, 0x10, RZ ;  /* 0x000000106cb12819 */ /* 0x000fcc00000006ff */
[----:B------:R-:W0:Y:S01]  /*3880*/  @P2 LDC R180, c[0x0][0x40c] ;  /* 0x00010300ffb42b82 */ /* 0x000e220000000800 */
[----:B------:R-:W-:Y:S01]  /*3890*/  MOV R176, R120 ;  /* 0x0000007800b07202 */ /* 0x000fe20000000f00 */
[----:B------:R-:W-:Y:S01]  /*38a0*/  @P2 FFMA.FTZ R176, R179, R177, R120 ;  /* 0x000000b1b3b02223 */ /* 0x000fe20000010078 */
[----:B------:R-:W-:Y:S02]  /*38b0*/  @P2 PRMT R177, R116, 0x7632, R177 ;  /* 0x0000763274b12816 */ /* 0x000fe400000000b1 */
[----:B------:R-:W-:-:S03]  /*38c0*/  @P2 SHF.L.U32 R179, R16, 0x10, RZ ;  /* 0x0000001010b32819 */ /* 0x000fc600000006ff */
[----:B------:R-:W3:Y:S01]  /*38d0*/  @P2 LDC R183, c[0x0][0x40c] ;  /* 0x00010300ffb72b82 */ /* 0x000ee20000000800 */
[----:B------:R-:W-:-:S05]  /*38e0*/  @P2 SHF.L.U32 R177, R177, 0x10, RZ ;  /* 0x00000010b1b12819 */ /* 0x000fca00000006ff */
[----:B-1----:R-:W-:Y:S01]  /*38f0*/  @P2 FMUL.FTZ R178, R177, R178 ;  /* 0x000000b2b1b22220 */ /* 0x002fe20000410000 */
[----:B------:R-:W-:Y:S01]  /*3900*/  MOV R177, R121 ;  /* 0x0000007900b17202 */ /* 0x000fe20000000f00 */
[----:B------:R-:W1:Y:S02]  /*3910*/  @P2 LDC R182, c[0x0][0x40c] ;  /* 0x00010300ffb62b82 */ /* 0x000e640000000800 */
[----:B------:R-:W-:Y:S01]  /*3920*/  @P2 FFMA.FTZ R177, R178, R179, R121 ;  /* 0x000000b3b2b12223 */ /* 0x000fe20000010079 */
[----:B------:R-:W-:Y:S02]  /*3930*/  @P2 SHF.L.U32 R178, R117, 0x10, RZ ;  /* 0x0000001075b22819 */ /* 0x000fe400000006ff */
[----:B------:R-:W-:-:S03]  /*3940*/  @P2 SHF.L.U32 R179, R109, 0x10, RZ ;  /* 0x000000106db32819 */ /* 0x000fc600000006ff */
[----:B--2---:R-:W-:Y:S01]  /*3950*/  @P2 FMUL.FTZ R181, R178, R181 ;  /* 0x000000b5b2b52220 */ /* 0x004fe20000410000 */
[----:B------:R-:W-:Y:S01]  /*3960*/  MOV R178, R122 ;  /* 0x0000007a00b27202 */ /* 0x000fe20000000f00 */
[----:B------:R-:W2:Y:S02]  /*3970*/  @P2 LDC R185, c[0x0][0x40c] ;  /* 0x00010300ffb92b82 */ /* 0x000ea40000000800 */
[----:B------:R-:W-:Y:S01]  /*3980*/  @P2 FFMA.FTZ R178, R181, R179, R122 ;  /* 0x000000b3b5b22223 */ /* 0x000fe2000001007a */
[----:B------:R-:W-:Y:S02]  /*3990*/  @P2 PRMT R179, R117, 0x7632, R179 ;  /* 0x0000763275b32816 */ /* 0x000fe400000000b3 */
[----:B------:R-:W-:Y:S02]  /*39a0*/  @P2 SHF.L.U32 R181, R15, 0x10, RZ ;  /* 0x000000100fb52819 */ /* 0x000fe400000006ff */
[----:B------:R-:W-:-:S05]  /*39b0*/  @P2 SHF.L.U32 R179, R179, 0x10, RZ ;  /* 0x00000010b3b32819 */ /* 0x000fca00000006ff */
[----:B0-----:R-:W-:Y:S01]  /*39c0*/  @P2 FMUL.FTZ R180, R179, R180 ;  /* 0x000000b4b3b42220 */ /* 0x001fe20000410000 */
[----:B------:R-:W-:-:S03]  /*39d0*/  MOV R179, R123 ;  /* 0x0000007b00b37202 */ /* 0x000fc60000000f00 */
[----:B------:R-:W-:Y:S01]  /*39e0*/  @P2 FFMA.FTZ R179, R180, R181, R123 ;  /* 0x000000b5b4b32223 */ /* 0x000fe2000001007b */
[----:B------:R-:W-:Y:S02]  /*39f0*/  @P2 SHF.L.U32 R180, R118, 0x10, RZ ;  /* 0x0000001076b42819 */ /* 0x000fe400000006ff */
[----:B------:R-:W-:-:S03]  /*3a00*/  @P2 SHF.L.U32 R181, R110, 0x10, RZ ;  /* 0x000000106eb52819 */ /* 0x000fc600000006ff */
[----:B---3--:R-:W-:Y:S01]  /*3a10*/  @P2 FMUL.FTZ R183, R180, R183 ;  /* 0x000000b7b4b72220 */ /* 0x008fe20000410000 */
        /* <DEDUP_REMOVED lines=21> */
.L_x_21778:
[----:B0-----:R-:W0:Y:S01]  /*3b70*/  @P1 LDC R177, c[0x0][0x40c] ;  /* 0x00010300ffb11b82 */ /* 0x001e220000000800 */
[----:B-----5:R-:W-:Y:S02]  /*3b80*/  @P1 SHF.L.U32 R176, R116, 0x10, RZ ;  /* 0x0000001074b01819 */ /* 0x020fe400000006ff */
[----:B------:R-:W-:Y:S02]  /*3b90*/  @P1 SHF.L.U32 R178, R108, 0x10, RZ ;  /* 0x000000106cb21819 */ /* 0x000fe400000006ff */
[----:B------:R-:W-:-:S03]  /*3ba0*/  @P1 SHF.L.U32 R179, R16, 0x10, RZ ;  /* 0x0000001010b31819 */ /* 0x000fc600000006ff */
[----:B------:R-:W1:Y:S08]  /*3bb0*/  @P1 LDC R180, c[0x0][0x40c] ;  /* 0x00010300ffb41b82 */ /* 0x000e700000000800 */
[----:B------:R-:W2:Y:S01]  /*3bc0*/  @P1 LDC R181, c[0x0][0x40c] ;  /* 0x00010300ffb51b82 */ /* 0x000ea20000000800 */
[----:B0-----:R-:W-:Y:S01]  /*3bd0*/  @P1 FMUL.FTZ R177, R176, R177 ;  /* 0x000000b1b0b11220 */ /* 0x001fe20000410000 */
[----:B------:R-:W-:-:S06]  /*3be0*/  HFMA2 R176, -RZ, RZ, 0, 0 ;  /* 0x00000000ffb07431 */ /* 0x000fcc00000001ff */
[----:B------:R-:W0:Y:S01]  /*3bf0*/  @P1 LDC R182, c[0x0][0x40c] ;  /* 0x00010300ffb61b82 */ /* 0x000e220000000800 */
[----:B------:R-:W-:Y:S01]  /*3c00*/  @P1 FMUL.FTZ R176, R177, R178 ;  /* 0x000000b2b1b01220 */ /* 0x000fe20000410000 */
[----:B------:R-:W-:-:S04]  /*3c10*/  @P1 PRMT R177, R116, 0x7632, R177 ;  /* 0x0000763274b11816 */ /* 0x000fc800000000b1 */
[----:B------:R-:W-:Y:S02]  /*3c20*/  @P1 SHF.L.U32 R177, R177, 0x10, RZ ;  /* 0x00000010b1b11819 */ /* 0x000fe400000006ff */
[----:B------:R-:W3:Y:S03]  /*3c30*/  @P1 LDC R183, c[0x0][0x40c] ;  /* 0x00010300ffb71b82 */ /* 0x000ee60000000800 */
[----:B-1----:R-:W-:Y:S01]  /*3c40*/  @P1 FMUL.FTZ R178, R177, R180 ;  /* 0x000000b4b1b21220 */ /* 0x002fe20000410000 */
[----:B------:R-:W-:Y:S02]  /*3c50*/  MOV R177, RZ ;  /* 0x000000ff00b17202 */ /* 0x000fe40000000f00 */
[----:B------:R-:W-:Y:S01]  /*3c60*/  @P1 SHF.L.U32 R180, R109, 0x10, RZ ;  /* 0x000000106db41819 */ /* 0x000fe200000006ff */
[----:B------:R-:W-:Y:S01]  /*3c70*/  @P1 FMUL.FTZ R177, R179, R178 ;  /* 0x000000b2b3b11220 */ /* 0x000fe20000410000 */
[C---:B------:R-:W-:Y:S01]  /*3c80*/  @P1 SHF.L.U32 R178, R117.reuse, 0x10, RZ ;  /* 0x0000001075b21819 */ /* 0x040fe200000006ff */
[----:B------:R-:W1:Y:S01]  /*3c90*/  @P1 LDC R184, c[0x0][0x40c] ;  /* 0x00010300ffb81b82 */ /* 0x000e620000000800 */
[----:B------:R-:W-:-:S03]  /*3ca0*/  @P1 PRMT R179, R117, 0x7632, R179 ;  /* 0x0000763275b31816 */ /* 0x000fc600000000b3 */
[----:B--2---:R-:W-:Y:S01]  /*3cb0*/  @P1 FMUL.FTZ R181, R178, R181 ;  /* 0x000000b5b2b51220 */ /* 0x004fe20000410000 */
[----:B------:R-:W-:Y:S01]  /*3cc0*/  @P1 SHF.L.U32 R179, R179, 0x10, RZ ;  /* 0x00000010b3b31819 */ /* 0x000fe200000006ff */
[----:B------:R-:W-:Y:S02]  /*3cd0*/  HFMA2 R178, -RZ, RZ, 0, 0 ;  /* 0x00000000ffb27431 */ /* 0x000fe400000001ff */
[----:B------:R-:W-:Y:S01]  /*3ce0*/  @P1 FMUL.FTZ R178, R181, R180 ;  /* 0x000000b4b5b21220 */ /* 0x000fe20000410000 */
[----:B------:R-:W-:Y:S01]  /*3cf0*/  @P1 SHF.L.U32 R181, R15, 0x10, RZ ;  /* 0x000000100fb51819 */ /* 0x000fe200000006ff */
[----:B0-----:R-:W-:Y:S01]  /*3d00*/  @P1 FMUL.FTZ R180, R179, R182 ;  /* 0x000000b6b3b41220 */ /* 0x001fe20000410000 */
[----:B------:R-:W0:Y:S01]  /*3d10*/  @P1 LDC R185, c[0x0][0x40c] ;  /* 0x00010300ffb91b82 */ /* 0x000e220000000800 */
[----:B------:R-:W-:Y:S02]  /*3d20*/  MOV R179, RZ ;  /* 0x000000ff00b37202 */ /* 0x000fe40000000f00 */
[----:B------:R-:W-:Y:S01]  /*3d30*/  @P1 FMUL.FTZ R179, R181, R180 ;  /* 0x000000b4b5b31220 */ /* 0x000fe20000410000 */
[----:B------:R-:W-:-:S02]  /*3d40*/  @P1 SHF.L.U32 R180, R118, 0x10, RZ ;  /* 0x0000001076b41819 */ /* 0x000fc400000006ff */
[----:B------:R-:W-:Y:S02]  /*3d50*/  @P1 PRMT R181, R118, 0x7632, R181 ;  /* 0x0000763276b51816 */ /* 0x000fe400000000b5 */
[----:B------:R-:W2:Y:S01]  /*3d60*/  @P1 LDC R186, c[0x0][0x40c] ;  /* 0x00010300ffba1b82 */ /* 0x000ea20000000800 */
[----:B------:R-:W-:Y:S01]  /*3d70*/  @P1 SHF.L.U32 R182, R110, 0x10, RZ ;  /* 0x000000106eb61819 */ /* 0x000fe200000006ff */
[----:B---3--:R-:W-:Y:S01]  /*3d80*/  @P1 FMUL.FTZ R183, R180, R183 ;  /* 0x000000b7b4b71220 */ /* 0x008fe20000410000 */
[----:B------:R-:W-:Y:S01]  /*3d90*/  @P1 SHF.L.U32 R181, R181, 0x10, RZ ;  /* 0x00000010b5b51819 */ /* 0x000fe200000006ff */
[----:B------:R-:W-:Y:S02]  /*3da0*/  HFMA2 R180, -RZ, RZ, 0, 0 ;  /* 0x00000000ffb47431 */ /* 0x000fe400000001ff */
[----:B------:R-:W-:Y:S01]  /*3db0*/  @P1 FMUL.FTZ R180, R183, R182 ;  /* 0x000000b6b7b41220 */ /* 0x000fe20000410000 */
[----:B------:R-:W-:Y:S01]  /*3dc0*/  @P1 SHF.L.U32 R183, R14, 0x10, RZ ;  /* 0x000000100eb71819 */ /* 0x000fe200000006ff */
[----:B-1----:R-:W-:Y:S01]  /*3dd0*/  @P1 FMUL.FTZ R182, R181, R184 ;  /* 0x000000b8b5b61220 */ /* 0x002fe20000410000 */
[----:B------:R-:W-:-:S02]  /*3de0*/  MOV R181, RZ ;  /* 0x000000ff00b57202 */ /* 0x000fc40000000f00 */
[----:B------:R-:W-:Y:S01]  /*3df0*/  @P1 SHF.L.U32 R184, R111, 0x10, RZ ;  /* 0x000000106fb81819 */ /* 0x000fe200000006ff */
[----:B------:R-:W-:Y:S01]  /*3e00*/  @P1 FMUL.FTZ R181, R183, R182 ;  /* 0x000000b6b7b51220 */ /* 0x000fe20000410000 */
[C---:B------:R-:W-:Y:S02]  /*3e10*/  @P1 SHF.L.U32 R182, R119.reuse, 0x10, RZ ;  /* 0x0000001077b61819 */ /* 0x040fe400000006ff */
[----:B------:R-:W-:-:S03]  /*3e20*/  @P1 PRMT R183, R119, 0x7632, R183 ;  /* 0x0000763277b71816 */ /* 0x000fc600000000b7 */
[----:B0-----:R-:W-:Y:S01]  /*3e30*/  @P1 FMUL.FTZ R185, R182, R185 ;  /* 0x000000b9b6b91220 */ /* 0x001fe20000410000 */
[----:B------:R-:W-:Y:S01]  /*3e40*/  @P1 SHF.L.U32 R183, R183, 0x10, RZ ;  /* 0x00000010b7b71819 */ /* 0x000fe200000006ff */
[----:B------:R-:W-:Y:S02]  /*3e50*/  HFMA2 R182, -RZ, RZ, 0, 0 ;  /* 0x00000000ffb67431 */ /* 0x000fe400000001ff */
[----:B------:R-:W-:Y:S01]  /*3e60*/  @P1 FMUL.FTZ R182, R185, R184 ;  /* 0x000000b8b9b61220 */ /* 0x000fe20000410000 */
[----:B------:R-:W-:Y:S01]  /*3e70*/  @P1 SHF.L.U32 R185, R13, 0x10, RZ ;  /* 0x000000100db91819 */ /* 0x000fe200000006ff */
[----:B--2---:R-:W-:Y:S01]  /*3e80*/  @P1 FMUL.FTZ R184, R183, R186 ;  /* 0x000000bab7b81220 */ /* 0x004fe20000410000 */
[----:B------:R-:W-:-:S03]  /*3e90*/  MOV R183, RZ ;  /* 0x000000ff00b77202 */ /* 0x000fc60000000f00 */
[----:B------:R-:W-:-:S07]  /*3ea0*/  @P1 FMUL.FTZ R183, R185, R184 ;  /* 0x000000b8b9b71220 */ /* 0x000fce0000410000 */
.L_x_21779:
[----:B------:R-:W-:Y:S05]  /*3eb0*/  BSYNC.RECONVERGENT B0 ;  /* 0x0000000000007941 */ /* 0x000fea0003800200 */
.L_x_21777:
[----:B------:R-:W0:Y:S01]  /*3ec0*/  @P1 LDC.64 R186, c[0x0][0x390] ;  /* 0x0000e400ffba1b82 */ /* 0x000e220000000a00 */
[----:B------:R-:W-:Y:S02]  /*3ed0*/  @P1 IADD3 R189, PT, PT, R188, 0xe0, RZ ;  /* 0x000000e0bcbd1810 */ /* 0x000fe40007ffe0ff */
[----:B------:R-:W-:-:S05]  /*3ee0*/  IADD3 R239, PT, PT, R191, 0xc0, RZ ;  /* 0x000000c0bfef7810 */ /* 0x000fca0007ffe0ff */
[----:B------:R-:W1:Y:S01]  /*3ef0*/  @P0 LDC.64 R184, c[0x0][0x3a0] ;  /* 0x0000e800ffb80b82 */ /* 0x000e620000000a00 */
[----:B0-----:R-:W-:-:S04]  /*3f00*/  @P1 IMAD.WIDE.U32 R186, R189, 0x10, R186 ;  /* 0x00000010bdba1825 */ /* 0x001fc800078e00ba */
[----:B------:R-:W-:Y:S01]  /*3f10*/  IMAD.WIDE.U32 R188, R239, 0x20, R212 ;  /* 0x00000020efbc7825 */ /* 0x000fe200078e00d4 */
[----:B------:R-:W-:-:S04]  /*3f20*/  IADD3 R239, PT, PT, R191, 0xe0, RZ ;  /* 0x000000e0bfef7810 */ /* 0x000fc80007ffe0ff */
[----:B------:R0:W-:Y:S01]  /*3f30*/  STG.E.128 desc[UR6][R188.64], R176 ;  /* 0x000000b0bc007986 */ /* 0x0001e2000c101d06 */
[----:B-1----:R-:W-:-:S03]  /*3f40*/  @P0 IMAD.WIDE.U32 R184, R239, 0x20, R184 ;  /* 0x00000020efb80825 */ /* 0x002fc600078e00b8 */
        /* <DEDUP_REMOVED lines=37> */
[----:B---3--:R-:W-:Y:S01]  /*41a0*/  @P0 FMUL.FTZ R249, R188, R191 ;  /* 0x000000bfbcf90220 */ /* 0x008fe20000410000 */
[----:B------:R-:W-:Y:S02]  /*41b0*/  @P0 SHF.L.U32 R191, R114, 0x10, RZ ;  /* 0x0000001072bf0819 */ /* 0x000fe400000006ff */
[----:B------:R-:W-:-:S03]  /*41c0*/  MOV R188, R124 ;  /* 0x0000007c00bc7202 */ /* 0x000fc60000000f00 */
[----:B------:R-:W-:Y:S01]  /*41d0*/  @P0 FFMA.FTZ R188, R249, R191, R124 ;  /* 0x000000bff9bc0223 */ /* 0x000fe2000001007c */
[----:B------:R-:W-:-:S04]  /*41e0*/  @P0 PRMT R191, R118, 0x7632, R191 ;  /* 0x0000763276bf0816 */ /* 0x000fc800000000bf */
[----:B------:R-:W-:Y:S02]  /*41f0*/  @P0 SHF.L.U32 R250, R191, 0x10, RZ ;  /* 0x00000010bffa0819 */ /* 0x000fe400000006ff */
[----:B------:R-:W-:-:S03]  /*4200*/  @P0 SHF.L.U32 R191, R10, 0x10, RZ ;  /* 0x000000100abf0819 */ /* 0x000fc600000006ff */
[----:B0-----:R-:W-:Y:S01]  /*4210*/  @P0 FMUL.FTZ R250, R250, R189 ;  /* 0x000000bdfafa0220 */ /* 0x001fe20000410000 */
[----:B------:R-:W-:-:S03]  /*4220*/  MOV R189, R125 ;  /* 0x0000007d00bd7202 */ /* 0x000fc60000000f00 */
[----:B------:R-:W-:Y:S01]  /*4230*/  @P0 FFMA.FTZ R189, R250, R191, R125 ;  /* 0x000000bffabd0223 */ /* 0x000fe2000001007d */
[----:B------:R-:W-:-:S05]  /*4240*/  @P0 SHF.L.U32 R191, R119, 0x10, RZ ;  /* 0x0000001077bf0819 */ /* 0x000fca00000006ff */
[----:B-1----:R-:W-:Y:S01]  /*4250*/  @P0 FMUL.FTZ R249, R191, R190 ;  /* 0x000000bebff90220 */ /* 0x002fe20000410000 */
[----:B------:R-:W-:Y:S02]  /*4260*/  @P0 SHF.L.U32 R191, R115, 0x10, RZ ;  /* 0x0000001073bf0819 */ /* 0x000fe400000006ff */
        /* <DEDUP_REMOVED lines=10> */
.L_x_21781:
        /* <DEDUP_REMOVED lines=17> */
[----:B------:R-:W-:-:S02]  /*4420*/  @P1 SHF.L.U32 R186, R117, 0x10, RZ ;  /* 0x0000001075ba1819 */ /* 0x000fc400000006ff */
[----:B------:R-:W-:-:S03]  /*4430*/  @P1 PRMT R187, R117, 0x7632, R187 ;  /* 0x0000763275bb1816 */ /* 0x000fc600000000bb */
[----:B--2---:R-:W-:Y:S01]  /*4440*/  @P1 FMUL.FTZ R189, R186, R189 ;  /* 0x000000bdbabd1220 */ /* 0x004fe20000410000 */
[----:B------:R-:W-:Y:S01]  /*4450*/  @P1 SHF.L.U32 R187, R187, 0x10, RZ ;  /* 0x00000010bbbb1819 */ /* 0x000fe200000006ff */
[----:B------:R-:W-:Y:S02]  /*4460*/  HFMA2 R186, -RZ, RZ, 0, 0 ;  /* 0x00000000ffba7431 */ /* 0x000fe400000001ff */
[----:B------:R-:W-:Y:S01]  /*4470*/  @P1 FMUL.FTZ R186, R189, R188 ;  /* 0x000000bcbdba1220 */ /* 0x000fe20000410000 */
[----:B------:R-:W-:Y:S01]  /*4480*/  @P1 SHF.L.U32 R189, R11, 0x10, RZ ;  /* 0x000000100bbd1819 */ /* 0x000fe200000006ff */
[----:B0-----:R-:W-:Y:S01]  /*4490*/  @P1 FMUL.FTZ R188, R187, R190 ;  /* 0x000000bebbbc1220 */ /* 0x001fe20000410000 */
[----:B------:R-:W-:Y:S02]  /*44a0*/  MOV R187, RZ ;  /* 0x000000ff00bb7202 */ /* 0x000fe40000000f00 */
[----:B------:R-:W-:Y:S01]  /*44b0*/  @P1 SHF.L.U32 R190, R114, 0x10, RZ ;  /* 0x0000001072be1819 */ /* 0x000fe200000006ff */
[----:B------:R-:W-:Y:S01]  /*44c0*/  @P1 FMUL.FTZ R187, R189, R188 ;  /* 0x000000bcbdbb1220 */ /* 0x000fe20000410000 */
[----:B------:R-:W-:Y:S01]  /*44d0*/  @P1 SHF.L.U32 R188, R118, 0x10, RZ ;  /* 0x0000001076bc1819 */ /* 0x000fe200000006ff */
[----:B------:R-:W0:Y:S04]  /*44e0*/  @P1 LDC R189, c[0x0][0x40c] ;  /* 0x00010300ffbd1b82 */ /* 0x000e280000000800 */
[----:B---3--:R-:W-:Y:S01]  /*44f0*/  @P1 FMUL.FTZ R191, R188, R191 ;  /* 0x000000bfbcbf1220 */ /* 0x008fe20000410000 */
[----:B------:R-:W-:-:S03]  /*4500*/  HFMA2 R188, -RZ, RZ, 0, 0 ;  /* 0x00000000ffbc7431 */ /* 0x000fc600000001ff */
[----:B------:R-:W-:Y:S01]  /*4510*/  @P1 FMUL.FTZ R188, R191, R190 ;  /* 0x000000bebfbc1220 */ /* 0x000fe20000410000 */
[----:B------:R-:W-:Y:S01]  /*4520*/  @P1 PRMT R191, R118, 0x7632, R191 ;  /* 0x0000763276bf1816 */ /* 0x000fe200000000bf */
[----:B------:R-:W1:Y:S03]  /*4530*/  @P1 LDC R190, c[0x0][0x40c] ;  /* 0x00010300ffbe1b82 */ /* 0x000e660000000800 */
[----:B------:R-:W-:Y:S02]  /*4540*/  @P1 SHF.L.U32 R250, R191, 0x10, RZ ;  /* 0x00000010bffa1819 */ /* 0x000fe400000006ff */
[----:B------:R-:W-:-:S03]  /*4550*/  @P1 SHF.L.U32 R191, R10, 0x10, RZ ;  /* 0x000000100abf1819 */ /* 0x000fc600000006ff */
        /* <DEDUP_REMOVED lines=12> */
[----:B------:R-:W-:Y:S02]  /*4620*/  @P1 SHF.L.U32 R250, R9, 0x10, RZ ;  /* 0x0000001009fa1819 */ /* 0x000fe400000006ff */
[----:B------:R-:W-:-:S03]  /*4630*/  MOV R191, RZ ;  /* 0x000000ff00bf7202 */ /* 0x000fc60000000f00 */
[----:B------:R-:W-:-:S07]  /*4640*/  @P1 FMUL.FTZ R191, R250, R249 ;  /* 0x000000f9fabf1220 */ /* 0x000fce0000410000 */
.L_x_21782:
[----:B------:R-:W-:Y:S05]  /*4650*/  BSYNC.RECONVERGENT B0 ;  /* 0x0000000000007941 */ /* 0x000fea0003800200 */
.L_x_21780:
[----:B------:R-:W-:Y:S01]  /*4660*/  FADD.FTZ R250, RZ, R128 ;  /* 0x00000080fffa7221 */ /* 0x000fe20000010000 */
[----:B------:R-:W-:Y:S01]  /*4670*/  IMAD.WIDE.U32 R212, R239, 0x20, R212 ;  /* 0x00000020efd47825 */ /* 0x000fe200078e00d4 */
[----:B------:R-:W0:Y:S01]  /*4680*/  S2R R252, SR_TID.X ;  /* 0x0000000000fc7919 */ /* 0x000e220000002100 */
[----:B------:R-:W-:Y:S02]  /*4690*/  UMOV UR11, 0xffffffff ;  /* 0xffffffff000b7882 */ /* 0x000fe40000000000 */
        /* <DEDUP_REMOVED lines=12> */
[----:B-1----:R-:W-:-:S04]  /*4760*/  FADD.FTZ R212, R239, R138 ;  /* 0x0000008aefd47221 */ /* 0x002fc80000010000 */
        /* <DEDUP_REMOVED lines=67> */
[----:B------:R-:W-:-:S03]  /*4ba0*/  FADD.FTZ R250, -R249, R129 ;  /* 0x00000081f9fa7221 */ /* 0x000fc60000010100 */
[----:B------:R-:W-:Y:S01]  /*4bb0*/  FFMA.FTZ R239, R212, R212, RZ ;  /* 0x000000d4d4ef7223 */ /* 0x000fe200000100ff */
[----:B------:R-:W-:-:S03]  /*4bc0*/  FADD.FTZ R212, -R249, R132 ;  /* 0x00000084f9d47221 */ /* 0x000fc60000010100 */
[----:B------:R-:W-:Y:S01]  /*4bd0*/  FFMA.FTZ R239, R250, R250, R239 ;  /* 0x000000fafaef7223 */ /* 0x000fe200000100ef */
[----:B------:R-:W-:-:S04]  /*4be0*/  FADD.FTZ R250, -R249, R130 ;  /* 0x00000082f9fa7221 */ /* 0x000fc80000010100 */
        /* <DEDUP_REMOVED lines=131> */
.L_x_21798:
[----:B01----:R-:W-:Y:S01]  /*5420*/  FADD.FTZ R212, R212, R239 ;  /* 0x000000efd4d47221 */ /* 0x003fe20000010000 */
[----:B------:R-:W-:Y:S01]  /*5430*/  FMUL.FTZ R250, R249, R249 ;  /* 0x000000f9f9fa7220 */ /* 0x000fe20000410000 */
[----:B------:R-:W-:Y:S01]  /*5440*/  ISETP.NE.AND P1, PT, RZ, UR8, PT ;  /* 0x00000008ff007c0c */ /* 0x000fe2000bf25270 */
[----:B------:R-:W-:Y:S01]  /*5450*/  BSSY.RECONVERGENT B0, `(.L_x_21784) ;  /* 0x00001a7000007945 */ /* 0x000fe20003800200 */
[----:B------:R-:W-:Y:S02]  /*5460*/  FFMA.FTZ R239, R212, R213, UR9 ;  /* 0x00000009d4ef7e23 */ /* 0x000fe400080100d5 */
[----:B------:R-:W0:Y:S01]  /*5470*/  @!P0 LDC.64 R212, c[0x0][0x3c0] ;  /* 0x0000f000ffd48b82 */ /* 0x000e220000000a00 */
[----:B------:R-:W-:-:S05]  /*5480*/  FSEL R250, R250, RZ, P1 ;  /* 0x000000fffafa7208 */ /* 0x000fca0000800000 */
[----:B------:R-:W-:-:S06]  /*5490*/  FADD.FTZ R239, R239, R250 ;  /* 0x000000faefef7221 */ /* 0x000fcc0000010000 */
[----:B------:R-:W1:Y:S01]  /*54a0*/  MUFU.RSQ R239, R239 ;  /* 0x000000ef00ef7308 */ /* 0x000e620000001400 */
[----:B0-----:R-:W-:-:S05]  /*54b0*/  @!P0 IMAD.WIDE R212, R2, 0x4, R212 ;  /* 0x0000000402d48825 */ /* 0x001fca00078e02d4 */
[----:B------:R0:W-:Y:S02]  /*54c0*/  @!P0 STG.E desc[UR6][R212.64], R249 ;  /* 0x000000f9d4008986 */ /* 0x0001e4000c101906 */
[----:B0-----:R-:W0:Y:S02]  /*54d0*/  @!P0 LDC.64 R212, c[0x0][0x3c8] ;  /* 0x0000f200ffd48b82 */ /* 0x001e240000000a00 */
[----:B0-----:R-:W-:-:S05]  /*54e0*/  @!P0 IMAD.WIDE R212, R2, 0x4, R212 ;  /* 0x0000000402d48825 */ /* 0x001fca00078e02d4 */
[----:B-1----:R0:W-:Y:S01]  /*54f0*/  @!P0 STG.E desc[UR6][R212.64], R239 ;  /* 0x000000efd4008986 */ /* 0x0021e2000c101906 */
[----:B------:R-:W-:-:S13]  /*5500*/  ISETP.GE.AND P0, PT, R222, 0x1, PT ;  /* 0x00000001de00780c */ /* 0x000fda0003f06270 */
[----:B0-----:R-:W-:Y:S05]  /*5510*/  @!P0 BRA `(.L_x_21785) ;  /* 0x0000001800688947 */ /* 0x001fea0003800000 */
[----:B------:R-:W-:Y:S02]  /*5520*/  FSEL R212, R249, RZ, !P1 ;  /* 0x000000fff9d47208 */ /* 0x000fe40004800000 */
[----:B------:R-:W-:Y:S02]  /*5530*/  SHF.L.U32 R213, R20, 0x10, RZ ;  /* 0x0000001014d57819 */ /* 0x000fe400000006ff */
[----:B------:R-:W-:Y:S01]  /*5540*/  SHF.L.U32 R249, R52, 0x10, RZ ;  /* 0x0000001034f97819 */ /* 0x000fe200000006ff */
[----:B------:R-:W-:Y:S01]  /*5550*/  FADD.FTZ R0, -R212, R128 ;  /* 0x00000080d4007221 */ /* 0x000fe20000010100 */
[----:B------:R-:W-:Y:S01]  /*5560*/  SHF.L.U32 R251, R216, 0x10, RZ ;  /* 0x00000010d8fb7819 */ /* 0x000fe200000006ff */
[----:B------:R-:W-:Y:S02]  /*5570*/  FADD.FTZ R136, -R212, R136 ;  /* 0x00000088d4887221 */ /* 0x000fe40000010100 */
[----:B------:R-:W-:-:S04]  /*5580*/  FMUL.FTZ R0, R239, R0 ;  /* 0x00000000ef007220 */ /* 0x000fc80000410000 */
[----:B------:R-:W-:Y:S01]  /*5590*/  FFMA.FTZ R128, R0, R213, R249 ;  /* 0x000000d500807223 */ /* 0x000fe200000100f9 */
[----:B------:R-:W-:Y:S01]  /*55a0*/  FADD.FTZ R0, -R212, R129 ;  /* 0x00000081d4007221 */ /* 0x000fe20000010100 */
[----:B------:R-:W-:Y:S02]  /*55b0*/  SHF.L.U32 R213, R8, 0x10, RZ ;  /* 0x0000001008d57819 */ /* 0x000fe400000006ff */
[----:B------:R-:W-:Y:S01]  /*55c0*/  SHF.L.U32 R129, R7, 0x10, RZ ;  /* 0x0000001007817819 */ /* 0x000fe200000006ff */
[----:B------:R-:W-:Y:S01]  /*55d0*/  FMUL.FTZ R0, R239, R0 ;  /* 0x00000000ef007220 */ /* 0x000fe20000410000 */
[----:B------:R-:W-:-:S03]  /*55e0*/  SHF.L.U32 R249, R53, 0x10, RZ ;  /* 0x0000001035f97819 */ /* 0x000fc600000006ff */
[----:B------:R-:W-:Y:S01]  /*55f0*/  FFMA.FTZ R213, R0, R213, R129 ;  /* 0x000000d500d57223 */ /* 0x000fe20000010081 */
[----:B------:R-:W-:Y:S01]  /*5600*/  FADD.FTZ R0, -R212, R130 ;  /* 0x00000082d4007221 */ /* 0x000fe20000010100 */
[----:B------:R-:W-:-:S03]  /*5610*/  SHF.L.U32 R129, R21, 0x10, RZ ;  /* 0x0000001015817819 */ /* 0x000fc600000006ff */
[----:B------:R-:W-:Y:S01]  /*5620*/  FMUL.FTZ R0, R239, R0 ;  /* 0x00000000ef007220 */ /* 0x000fe20000410000 */
[----:B------:R-:W-:Y:S02]  /*5630*/  F2FP.BF16.F32.PACK_AB R128, R213, R128 ;  /* 0x00000080d580723e */ /* 0x000fe400000010ff */
[----:B------:R-:W-:Y:S01]  /*5640*/  SHF.L.U32 R213, R25, 0x10, RZ ;  /* 0x0000001019d57819 */ /* 0x000fe200000006ff */
        /* <DEDUP_REMOVED lines=21> */
[----:B------:R-:W-:-:S03]  /*57a0*/  F2FP.BF16.F32.PACK_AB R130, R133, R130 ;  /* 0x000000828582723e */ /* 0x000fc600000010ff */
[----:B------:R-:W-:Y:S01]  /*57b0*/  FFMA.FTZ R131, R0, R131, R249 ;  /* 0x0000008300837223 */ /* 0x000fe200000100f9 */
[----:B------:R-:W-:Y:S01]  /*57c0*/  FADD.FTZ R0, -R212, R135 ;  /* 0x00000087d4007221 */ /* 0x000fe20000010100 */
[----:B------:R-:W-:Y:S02]  /*57d0*/  IADD3 R135, PT, PT, R222, -0x1, RZ ;  /* 0xffffffffde877810 */ /* 0x000fe40007ffe0ff */
[----:B------:R-:W-:Y:S01]  /*57e0*/  SHF.L.U32 R249, R215, 0x10, RZ ;  /* 0x00000010d7f97819 */ /* 0x000fe200000006ff */
[----:B------:R-:W-:Y:S01]  /*57f0*/  FMUL.FTZ R0, R239, R0 ;  /* 0x00000000ef007220 */ /* 0x000fe20000410000 */
[----:B------:R-:W-:Y:S01]  /*5800*/  SHF.L.U32 R222, R56, 0x10, RZ ;  /* 0x0000001038de7819 */ /* 0x000fe200000006ff */
[----:B------:R-:W-:Y:S02]  /*5810*/  IMAD R135, R135, R248, RZ ;  /* 0x000000f887877224 */ /* 0x000fe400078e02ff */
[----:B------:R-:W-:Y:S01]  /*5820*/  FFMA.FTZ R0, R0, R249, R251 ;  /* 0x000000f900007223 */ /* 0x000fe200000100fb */
[----:B------:R-:W-:Y:S01]  /*5830*/  SHF.L.U32 R251, R57, 0x10, RZ ;  /* 0x0000001039fb7819 */ /* 0x000fe200000006ff */
[----:B------:R-:W0:Y:S03]  /*5840*/  LDC.64 R248, c[0x0][0x428] ;  /* 0x00010a00fff87b82 */ /* 0x000e260000000a00 */
[----:B------:R-:W-:-:S02]  /*5850*/  F2FP.BF16.F32.PACK_AB R131, R0, R131 ;  /* 0x000000830083723e */ /* 0x000fc400000010ff */
[----:B------:R-:W-:-:S04]  /*5860*/  SHF.R.S32.HI R0, RZ, 0x1f, R135 ;  /* 0x0000001fff007819 */ /* 0x000fc80000011487 */
[----:B------:R-:W-:Y:S02]  /*5870*/  LEA.HI R135, R0, R135, RZ, 0x3 ;  /* 0x0000008700877211 */ /* 0x000fe400078f18ff */
[----:B------:R-:W-:-:S04]  /*5880*/  LOP3.LUT R0, R252, 0x1f, RZ, 0xc0, !PT ;  /* 0x0000001ffc007812 */ /* 0x000fc800078ec0ff */
[----:B------:R-:W-:Y:S01]  /*5890*/  LEA.HI.SX32 R134, R135, R0, 0x1d ;  /* 0x0000000087867211 */ /* 0x000fe200078feaff */
[----:B------:R-:W-:Y:S01]  /*58a0*/  FMUL.FTZ R135, R239, R136 ;  /* 0x00000088ef877220 */ /* 0x000fe20000410000 */
[----:B------:R-:W-:-:S05]  /*58b0*/  SHF.L.U32 R136, R24, 0x10, RZ ;  /* 0x0000001018887819 */ /* 0x000fca00000006ff */
[----:B------:R-:W-:Y:S01]  /*58c0*/  FFMA.FTZ R135, R135, R136, R222 ;  /* 0x0000008887877223 */ /* 0x000fe200000100de */
[----:B------:R-:W-:Y:S01]  /*58d0*/  FADD.FTZ R136, -R212, R138 ;  /* 0x0000008ad4887221 */ /* 0x000fe20000010100 */
[----:B0-----:R-:W-:Y:S01]  /*58e0*/  IMAD.WIDE.U32 R132, R134, 0x10, R248 ;  /* 0x0000001086847825 */ /* 0x001fe200078e00f8 */
[----:B------:R-:W-:-:S03]  /*58f0*/  PRMT R138, R39, 0x7632, R138 ;  /* 0x00007632278a7816 */ /* 0x000fc6000000008a */
[----:B------:R-:W-:Y:S01]  /*5900*/  FMUL.FTZ R136, R239, R136 ;  /* 0x00000088ef887220 */ /* 0x000fe20000410000 */
[----:B------:R0:W-:Y:S01]  /*5910*/  STG.E.128 desc[UR6][R132.64], R128 ;  /* 0x0000008084007986 */ /* 0x0001e2000c101d06 */
[----:B------:R-:W-:Y:S02]  /*5920*/  SHF.L.U32 R138, R138, 0x10, RZ ;  /* 0x000000108a8a7819 */ /* 0x000fe400000006ff */
[----:B------:R-:W-:Y:S01]  /*5930*/  FFMA.FTZ R136, R136, R213, R251 ;  /* 0x000000d588887223 */ /* 0x000fe200000100fb */
[----:B0-----:R-:W-:Y:S01]  /*5940*/  FADD.FTZ R128, -R212, R139 ;  /* 0x0000008bd4807221 */ /* 0x001fe20000010100 */
[----:B------:R-:W-:Y:S02]  /*5950*/  SHF.L.U32 R129, R219, 0x10, RZ ;  /* 0x00000010db817819 */ /* 0x000fe400000006ff */
[----:B------:R-:W-:Y:S01]  /*5960*/  SHF.L.U32 R131, R220, 0x10, RZ ;  /* 0x00000010dc837819 */ /* 0x000fe200000006ff */
[----:B------:R-:W-:Y:S01]  /*5970*/  FMUL.FTZ R128, R239, R128 ;  /* 0x00000080ef807220 */ /* 0x000fe20000410000 */
[----:B------:R-:W-:-:S02]  /*5980*/  SHF.L.U32 R133, R58, 0x10, RZ ;  /* 0x000000103a857819 */ /* 0x000fc400000006ff */
[----:B------:R-:W-:Y:S01]  /*5990*/  SHF.L.U32 R139, R59, 0x10, RZ ;  /* 0x000000103b8b7819 */ /* 0x000fe200000006ff */
[----:B------:R-:W-:Y:S01]  /*59a0*/  FFMA.FTZ R129, R128, R129, R131 ;  /* 0x0000008180817223 */ /* 0x000fe20000010083 */
[----:B------:R-:W-:Y:S01]  /*59b0*/  FADD.FTZ R128, -R212, R140 ;  /* 0x0000008cd4807221 */ /* 0x000fe20000010100 */
[----:B------:R-:W-:-:S03]  /*59c0*/  SHF.L.U32 R131, R26, 0x10, RZ ;  /* 0x000000101a837819 */ /* 0x000fc600000006ff */
[----:B------:R-:W-:Y:S01]  /*59d0*/  FMUL.FTZ R128, R239, R128 ;  /* 0x00000080ef807220 */ /* 0x000fe20000410000 */
[----:B------:R-:W-:Y:S01]  /*59e0*/  F2FP.BF16.F32.PACK_AB R129, R129, R136 ;  /* 0x000000888181723e */ /* 0x000fe200000010ff */
[--C-:B------:R-:W-:Y:S01]  /*59f0*/  FADD.FTZ R136, -R212, R165.reuse ;  /* 0x000000a5d4887221 */ /* 0x100fe20000010100 */
[----:B------:R-:W-:Y:S01]  /*5a00*/  PRMT R165, R48, 0x7632, R165 ;  /* 0x0000763230a57816 */ /* 0x000fe200000000a5 */
[----:B------:R-:W-:Y:S01]  /*5a10*/  FFMA.FTZ R130, R128, R131, R133 ;  /* 0x0000008380827223 */ /* 0x000fe20000010085 */
[----:B------:R-:W-:Y:S01]  /*5a20*/  FADD.FTZ R128, -R212, R141 ;  /* 0x0000008dd4807221 */ /* 0x000fe20000010100 */
[----:B------:R-:W-:Y:S01]  /*5a30*/  SHF.L.U32 R133, R221, 0x10, RZ ;  /* 0x00000010dd857819 */ /* 0x000fe200000006ff */
[----:B------:R-:W-:Y:S01]  /*5a40*/  FMUL.FTZ R136, R239, R136 ;  /* 0x00000088ef887220 */ /* 0x000fe20000410000 */
        /* <DEDUP_REMOVED lines=8> */
[----:B------:R-:W-:Y:S02]  /*5ad0*/  F2FP.BF16.F32.PACK_AB R130, R133, R130 ;  /* 0x000000828582723e */ /* 0x000fe400000010ff */
[----:B------:R-:W-:Y:S01]  /*5ae0*/  IADD3 R133, PT, PT, R134, 0x20, RZ ;  /* 0x0000002086857810 */ /* 0x000fe20007ffe0ff */
[----:B------:R-:W-:Y:S01]  /*5af0*/  FFMA.FTZ R139, R128, R131, R139 ;  /* 0x00000083808b7223 */ /* 0x000fe2000001008b */
[--C-:B------:R-:W-:Y:S01]  /*5b00*/  FADD.FTZ R128, -R212, R143.reuse ;  /* 0x0000008fd4807221 */ /* 0x100fe20000010100 */
[----:B------:R-:W-:Y:S02]  /*5b10*/  SHF.L.U32 R131, R224, 0x10, RZ ;  /* 0x00000010e0837819 */ /* 0x000fe400000006ff */
[----:B------:R-:W-:Y:S01]  /*5b20*/  PRMT R143, R43, 0x7632, R143 ;  /* 0x000076322b8f7816 */ /* 0x000fe2000000008f */
[----:B------:R-:W-:-:S03]  /*5b30*/  FMUL.FTZ R128, R239, R128 ;  /* 0x00000080ef807220 */ /* 0x000fc60000410000 */
[----:B------:R-:W-:Y:S01]  /*5b40*/  SHF.L.U32 R143, R143, 0x10, RZ ;  /* 0x000000108f8f7819 */ /* 0x000fe200000006ff */
[----:B------:R-:W-:Y:S01]  /*5b50*/  FFMA.FTZ R132, R128, R131, R141 ;  /* 0x0000008380847223 */ /* 0x000fe2000001008d */
[----:B------:R-:W-:Y:S01]  /*5b60*/  FADD.FTZ R128, -R212, R137 ;  /* 0x00000089d4807221 */ /* 0x000fe20000010100 */
[----:B------:R-:W-:Y:S02]  /*5b70*/  SHF.L.U32 R131, R217, 0x10, RZ ;  /* 0x00000010d9837819 */ /* 0x000fe400000006ff */
[----:B------:R-:W-:Y:S01]  /*5b80*/  SHF.L.U32 R137, R218, 0x10, RZ ;  /* 0x00000010da897819 */ /* 0x000fe200000006ff */
[----:B------:R-:W-:Y:S01]  /*5b90*/  FMUL.FTZ R128, R239, R128 ;  /* 0x00000080ef807220 */ /* 0x000fe20000410000 */
[----:B------:R-:W-:-:S03]  /*5ba0*/  PRMT R141, R45, 0x7632, R141 ;  /* 0x000076322d8d7816 */ /* 0x000fc6000000008d */
[----:B------:R-:W-:Y:S01]  /*5bb0*/  FFMA.FTZ R128, R128, R131, R137 ;  /* 0x0000008380807223 */ /* 0x000fe20000010089 */
[----:B------:R-:W-:Y:S01]  /*5bc0*/  F2FP.BF16.F32.PACK_AB R131, R132, R139 ;  /* 0x0000008b8483723e */ /* 0x000fe200000010ff */
[----:B------:R-:W-:Y:S01]  /*5bd0*/  IMAD.WIDE.U32 R132, R133, 0x10, R248 ;  /* 0x0000001085847825 */ /* 0x000fe200078e00f8 */
[----:B------:R-:W-:Y:S02]  /*5be0*/  SHF.L.U32 R139, R247, 0x10, RZ ;  /* 0x00000010f78b7819 */ /* 0x000fe400000006ff */
[----:B------:R-:W-:Y:S02]  /*5bf0*/  F2FP.BF16.F32.PACK_AB R128, R128, R135 ;  /* 0x000000878080723e */ /* 0x000fe400000010ff */
[----:B------:R-:W-:Y:S02]  /*5c00*/  PRMT R135, R70, 0x7632, R135 ;  /* 0x0000763246877816 */ /* 0x000fe40000000087 */
[----:B------:R-:W-:Y:S01]  /*5c10*/  PRMT R137, R41, 0x7632, R137 ;  /* 0x0000763229897816 */ /* 0x000fe20000000089 */
[----:B------:R0:W-:Y:S01]  /*5c20*/  STG.E.128 desc[UR6][R132.64], R128 ;  /* 0x0000008084007986 */ /* 0x0001e2000c101d06 */
[----:B------:R-:W-:-:S02]  /*5c30*/  SHF.L.U32 R135, R135, 0x10, RZ ;  /* 0x0000001087877819 */ /* 0x000fc400000006ff */
[----:B------:R-:W-:Y:S02]  /*5c40*/  SHF.L.U32 R137, R137, 0x10, RZ ;  /* 0x0000001089897819 */ /* 0x000fe400000006ff */
[----:B------:R-:W-:Y:S01]  /*5c50*/  SHF.L.U32 R141, R141, 0x10, RZ ;  /* 0x000000108d8d7819 */ /* 0x000fe200000006ff */
[--C-:B------:R-:W-:Y:S01]  /*5c60*/  FFMA.FTZ R139, R136, R139, R135.reuse ;  /* 0x0000008b888b7223 */ /* 0x100fe20000010087 */
[----:B------:R-:W-:Y:S01]  /*5c70*/  PRMT R135, R71, 0x7632, R135 ;  /* 0x0000763247877816 */ /* 0x000fe20000000087 */
[--C-:B------:R-:W-:Y:S01]  /*5c80*/  FADD.FTZ R136, -R212, R167.reuse ;  /* 0x000000a7d4887221 */ /* 0x100fe20000010100 */
[----:B------:R-:W-:-:S04]  /*5c90*/  PRMT R167, R49, 0x7632, R167 ;  /* 0x0000763231a77816 */ /* 0x000fc800000000a7 */
[----:B------:R-:W-:Y:S02]  /*5ca0*/  SHF.L.U32 R167, R167, 0x10, RZ ;  /* 0x00000010a7a77819 */ /* 0x000fe400000006ff */
[----:B0-----:R-:W-:Y:S01]  /*5cb0*/  SHF.L.U32 R128, R135, 0x10, RZ ;  /* 0x0000001087807819 */ /* 0x001fe200000006ff */
[----:B------:R-:W-:Y:S01]  /*5cc0*/  FMUL.FTZ R135, R239, R136 ;  /* 0x00000088ef877220 */ /* 0x000fe20000410000 */
[----:B------:R-:W-:Y:S01]  /*5cd0*/  PRMT R129, R40, 0x7632, R129 ;  /* 0x0000763228817816 */ /* 0x000fe20000000081 */
[----:B------:R-:W-:Y:S01]  /*5ce0*/  FADD.FTZ R130, -R212, R145 ;  /* 0x00000091d4827221 */ /* 0x000fe20000010100 */
[----:B------:R-:W-:Y:S01]  /*5cf0*/  PRMT R131, R72, 0x7632, R131 ;  /* 0x0000763248837816 */ /* 0x000fe20000000083 */
[----:B------:R-:W-:Y:S01]  /*5d00*/  FFMA.FTZ R135, R135, R138, R128 ;  /* 0x0000008a87877223 */ /* 0x000fe20000010080 */
[--C-:B------:R-:W-:Y:S01]  /*5d10*/  FADD.FTZ R128, -R212, R169.reuse ;  /* 0x000000a9d4807221 */ /* 0x100fe20000010100 */
[----:B------:R-:W-:Y:S01]  /*5d20*/  SHF.L.U32 R129, R129, 0x10, RZ ;  /* 0x0000001081817819 */ /* 0x000fe200000006ff */
[----:B------:R-:W-:Y:S01]  /*5d30*/  FMUL.FTZ R130, R239, R130 ;  /* 0x00000082ef827220 */ /* 0x000fe20000410000 */
[----:B------:R-:W-:Y:S01]  /*5d40*/  SHF.L.U32 R131, R131, 0x10, RZ ;  /* 0x0000001083837819 */ /* 0x000fe200000006ff */
[----:B------:R-:W-:Y:S01]  /*5d50*/  FMUL.FTZ R128, R239, R128 ;  /* 0x00000080ef807220 */ /* 0x000fe20000410000 */
[----:B------:R-:W-:-:S02]  /*5d60*/  PRMT R169, R47, 0x7632, R169 ;  /* 0x000076322fa97816 */ /* 0x000fc400000000a9 */
[----:B------:R-:W-:Y:S01]  /*5d70*/  SHF.L.U32 R145, R62, 0x10, RZ ;  /* 0x000000103e917819 */ /* 0x000fe200000006ff */
[----:B------:R-:W-:Y:S01]  /*5d80*/  FFMA.FTZ R136, R128, R129, R131 ;  /* 0x0000008180887223 */ /* 0x000fe20000010083 */
[----:B------:R-:W-:Y:S01]  /*5d90*/  PRMT R129, R73, 0x7632, R129 ;  /* 0x0000763249817816 */ /* 0x000fe20000000081 */
[----:B------:R-:W-:Y:S01]  /*5da0*/  FADD.FTZ R128, -R212, R171 ;  /* 0x000000abd4807221 */ /* 0x000fe20000010100 */
[----:B------:R-:W-:Y:S02]  /*5db0*/  PRMT R131, R74, 0x7632, R131 ;  /* 0x000076324a837816 */ /* 0x000fe40000000083 */
[----:B------:R-:W-:Y:S01]  /*5dc0*/  SHF.L.U32 R129, R129, 0x10, RZ ;  /* 0x0000001081817819 */ /* 0x000fe200000006ff */
[----:B------:R-:W-:Y:S01]  /*5dd0*/  FMUL.FTZ R128, R239, R128 ;  /* 0x00000080ef807220 */ /* 0x000fe20000410000 */
[----:B------:R-:W-:Y:S02]  /*5de0*/  SHF.L.U32 R131, R131, 0x10, RZ ;  /* 0x0000001083837819 */ /* 0x000fe400000006ff */
[----:B------:R-:W-:Y:S01]  /*5df0*/  SHF.L.U32 R169, R169, 0x10, RZ ;  /* 0x00000010a9a97819 */ /* 0x000fe200000006ff */
[--C-:B------:R-:W-:Y:S01]  /*5e00*/  FFMA.FTZ R137, R128, R137, R129.reuse ;  /* 0x0000008980897223 */ /* 0x100fe20000010081 */
[----:B------:R-:W-:Y:S01]  /*5e10*/  PRMT R129, R42, 0x7632, R129 ;  /* 0x000076322a817816 */ /* 0x000fe20000000081 */
[----:B------:R-:W-:Y:S01]  /*5e20*/  FADD.FTZ R128, -R212, R173 ;  /* 0x000000add4807221 */ /* 0x000fe20000010100 */
[----:B------:R-:W-:-:S02]  /*5e30*/  SHF.L.U32 R171, R34, 0x10, RZ ;  /* 0x0000001022ab7819 */ /* 0x000fc400000006ff */
[----:B------:R-:W-:Y:S01]  /*5e40*/  SHF.L.U32 R129, R129, 0x10, RZ ;  /* 0x0000001081817819 */ /* 0x000fe200000006ff */
[----:B------:R-:W-:Y:S01]  /*5e50*/  FMUL.FTZ R128, R239, R128 ;  /* 0x00000080ef807220 */ /* 0x000fe20000410000 */
[----:B------:R-:W-:-:S03]  /*5e60*/  SHF.L.U32 R173, R238, 0x10, RZ ;  /* 0x00000010eead7819 */ /* 0x000fc600000006ff */
        /* <DEDUP_REMOVED lines=13> */
[----:B------:R-:W-:-:S04]  /*5f40*/  FMUL.FTZ R128, R239, R128 ;  /* 0x00000080ef807220 */ /* 0x000fc80000410000 */
        /* <DEDUP_REMOVED lines=17> */
[----:B------:R-:W-:Y:S02]  /*6060*/  SHF.L.U32 R131, R60, 0x10, RZ ;  /* 0x000000103c837819 */ /* 0x000fe400000006ff */
[----:B------:R-:W-:Y:S01]  /*6070*/  SHF.L.U32 R129, R129, 0x10, RZ ;  /* 0x0000001081817819 */ /* 0x000fe200000006ff */
[----:B------:R-:W-:Y:S01]  /*6080*/  FMUL.FTZ R128, R239, R128 ;  /* 0x00000080ef807220 */ /* 0x000fe20000410000 */
[----:B------:R-:W-:-:S03]  /*6090*/  SHF.L.U32 R183, R39, 0x10, RZ ;  /* 0x0000001027b77819 */ /* 0x000fc600000006ff */
[--C-:B------:R-:W-:Y:S01]  /*60a0*/  FFMA.FTZ R169, R128, R169, R129.reuse ;  /* 0x000000a980a97223 */ /* 0x100fe20000010081 */
[----:B------:R-:W-:Y:S01]  /*60b0*/  PRMT R129, R80, 0x7632, R129 ;  /* 0x0000763250817816 */ /* 0x000fe20000000081 */
[--C-:B------:R-:W-:Y:S01]  /*60c0*/  FADD.FTZ R128, -R212, R185.reuse ;  /* 0x000000b9d4807221 */ /* 0x100fe20000010100 */
[----:B------:R-:W-:Y:S02]  /*60d0*/  PRMT R185, R83, 0x7632, R185 ;  /* 0x0000763253b97816 */ /* 0x000fe400000000b9 */
[----:B------:R-:W-:Y:S01]  /*60e0*/  SHF.L.U32 R129, R129, 0x10, RZ ;  /* 0x0000001081817819 */ /* 0x000fe200000006ff */
[----:B------:R-:W-:Y:S01]  /*60f0*/  FMUL.FTZ R128, R239, R128 ;  /* 0x00000080ef807220 */ /* 0x000fe20000410000 */
[----:B------:R-:W-:-:S03]  /*6100*/  SHF.L.U32 R185, R185, 0x10, RZ ;  /* 0x00000010b9b97819 */ /* 0x000fc600000006ff */
[--C-:B------:R-:W-:Y:S01]  /*6110*/  FFMA.FTZ R165, R128, R165, R129.reuse ;  /* 0x000000a580a57223 */ /* 0x100fe20000010081 */
[----:B------:R-:W-:Y:S01]  /*6120*/  PRMT R129, R81, 0x7632, R129 ;  /* 0x0000763251817816 */ /* 0x000fe20000000081 */
[----:B------:R-:W-:-:S03]  /*6130*/  FADD.FTZ R128, -R212, R187 ;  /* 0x000000bbd4807221 */ /* 0x000fc60000010100 */
[----:B------:R-:W-:Y:S01]  /*6140*/  SHF.L.U32 R129, R129, 0x10, RZ ;  /* 0x0000001081817819 */ /* 0x000fe200000006ff */
[----:B------:R-:W-:-:S04]  /*6150*/  FMUL.FTZ R128, R239, R128 ;  /* 0x00000080ef807220 */ /* 0x000fc80000410000 */
[----:B------:R-:W-:Y:S01]  /*6160*/  FFMA.FTZ R167, R128, R167, R129 ;  /* 0x000000a780a77223 */ /* 0x000fe20000010081 */
[----:B------:R-:W-:Y:S01]  /*6170*/  FADD.FTZ R128, -R212, R144 ;  /* 0x00000090d4807221 */ /* 0x000fe20000010100 */
[----:B------:R-:W-:Y:S01]  /*6180*/  SHF.L.U32 R129, R28, 0x10, RZ ;  /* 0x000000101c817819 */ /* 0x000fe200000006ff */
[----:B------:R-:W-:Y:S01]  /*6190*/  FADD.FTZ R144, -R212, R146 ;  /* 0x00000092d4907221 */ /* 0x000fe20000010100 */
[----:B------:R-:W-:Y:S01]  /*61a0*/  SHF.L.U32 R146, R61, 0x10, RZ ;  /* 0x000000103d927819 */ /* 0x000fe200000006ff */
[----:B------:R-:W-:-:S04]  /*61b0*/  FMUL.FTZ R128, R239, R128 ;  /* 0x00000080ef807220 */ /* 0x000fc80000410000 */
[----:B------:R-:W-:Y:S01]  /*61c0*/  FFMA.FTZ R128, R128, R129, R131 ;  /* 0x0000008180807223 */ /* 0x000fe20000010083 */
[----:B------:R-:W-:Y:S02]  /*61d0*/  SHF.L.U32 R129, R226, 0x10, RZ ;  /* 0x00000010e2817819 */ /* 0x000fe400000006ff */
[----:B------:R-:W-:-:S05]  /*61e0*/  SHF.L.U32 R131, R227, 0x10, RZ ;  /* 0x00000010e3837819 */ /* 0x000fca00000006ff */
[----:B------:R-:W-:Y:S01]  /*61f0*/  FFMA.FTZ R132, R130, R129, R131 ;  /* 0x0000008182847223 */ /* 0x000fe20000010083 */
[----:B------:R-:W-:Y:S01]  /*6200*/  SHF.L.U32 R130, R29, 0x10, RZ ;  /* 0x000000101d827819 */ /* 0x000fe200000006ff */
[----:B------:R-:W-:Y:S01]  /*6210*/  FMUL.FTZ R129, R239, R144 ;  /* 0x00000090ef817220 */ /* 0x000fe20000410000 */
[----:B------:R-:W-:Y:S01]  /*6220*/  FADD.FTZ R144, -R212, R147 ;  /* 0x00000093d4907221 */ /* 0x000fe20000010100 */
[----:B------:R-:W-:Y:S02]  /*6230*/  SHF.L.U32 R131, R30, 0x10, RZ ;  /* 0x000000101e837819 */ /* 0x000fe400000006ff */
        /* <DEDUP_REMOVED lines=8> */
[----:B------:R-:W-:Y:S01]  /*62c0*/  FMUL.FTZ R130, R239, R144 ;  /* 0x00000090ef827220 */ /* 0x000fe20000410000 */
[C---:B------:R-:W-:Y:S01]  /*62d0*/  FADD.FTZ R144, -R212.reuse, R149 ;  /* 0x00000095d4907221 */ /* 0x040fe20000010100 */
[----:B------:R-:W-:Y:S01]  /*62e0*/  FADD.FTZ R146, -R212, R150 ;  /* 0x00000096d4927221 */ /* 0x000fe20000010100 */
[----:B------:R-:W-:Y:S01]  /*62f0*/  SHF.L.U32 R150, R63, 0x10, RZ ;  /* 0x000000103f967819 */ /* 0x000fe200000006ff */
[----:B------:R-:W-:Y:S01]  /*6300*/  FFMA.FTZ R130, R130, R131, R145 ;  /* 0x0000008382827223 */ /* 0x000fe20000010091 */
[----:B------:R-:W-:Y:S01]  /*6310*/  SHF.L.U32 R131, R230, 0x10, RZ ;  /* 0x00000010e6837819 */ /* 0x000fe200000006ff */
[----:B------:R-:W-:Y:S01]  /*6320*/  FMUL.FTZ R144, R239, R144 ;  /* 0x00000090ef907220 */ /* 0x000fe20000410000 */
[----:B------:R-:W-:Y:S02]  /*6330*/  SHF.L.U32 R145, R231, 0x10, RZ ;  /* 0x00000010e7917819 */ /* 0x000fe400000006ff */
[----:B------:R-:W-:-:S02]  /*6340*/  SHF.L.U32 R149, R232, 0x10, RZ ;  /* 0x00000010e8957819 */ /* 0x000fc400000006ff */
[----:B------:R-:W-:Y:S01]  /*6350*/  F2FP.BF16.F32.PACK_AB R129, R133, R129 ;  /* 0x000000818581723e */ /* 0x000fe200000010ff */
[----:B------:R-:W-:Y:S01]  /*6360*/  FFMA.FTZ R148, R144, R131, R145 ;  /* 0x0000008390947223 */ /* 0x000fe20000010091 */
[----:B------:R-:W-:Y:S01]  /*6370*/  FMUL.FTZ R131, R239, R146 ;  /* 0x00000092ef837220 */ /* 0x000fe20000410000 */
[----:B------:R-:W-:Y:S01]  /*6380*/  SHF.L.U32 R144, R31, 0x10, RZ ;  /* 0x000000101f907819 */ /* 0x000fe200000006ff */
[C---:B------:R-:W-:Y:S01]  /*6390*/  FADD.FTZ R146, -R212.reuse, R151 ;  /* 0x00000097d4927221 */ /* 0x040fe20000010100 */
[----:B------:R-:W-:Y:S02]  /*63a0*/  SHF.L.U32 R145, R233, 0x10, RZ ;  /* 0x00000010e9917819 */ /* 0x000fe400000006ff */
[----:B------:R-:W-:Y:S01]  /*63b0*/  SHF.L.U32 R151, R65, 0x10, RZ ;  /* 0x0000001041977819 */ /* 0x000fe200000006ff */
[----:B------:R-:W-:Y:S01]  /*63c0*/  FMUL.FTZ R146, R239, R146 ;  /* 0x00000092ef927220 */ /* 0x000fe20000410000 */
[----:B------:R-:W-:Y:S01]  /*63d0*/  FFMA.FTZ R131, R131, R144, R150 ;  /* 0x0000009083837223 */ /* 0x000fe20000010096 */
[----:B------:R-:W-:Y:S01]  /*63e0*/  FADD.FTZ R144, -R212, R152 ;  /* 0x00000098d4907221 */ /* 0x000fe20000010100 */
[----:B------:R-:W-:Y:S01]  /*63f0*/  SHF.L.U32 R150, R234, 0x10, RZ ;  /* 0x00000010ea967819 */ /* 0x000fe200000006ff */
[----:B------:R-:W-:Y:S01]  /*6400*/  FFMA.FTZ R149, R146, R149, R145 ;  /* 0x0000009592957223 */ /* 0x000fe20000010091 */
[----:B------:R-:W-:Y:S01]  /*6410*/  SHF.L.U32 R145, R32, 0x10, RZ ;  /* 0x0000001020917819 */ /* 0x000fe200000006ff */
[----:B------:R-:W-:Y:S01]  /*6420*/  FMUL.FTZ R144, R239, R144 ;  /* 0x00000090ef907220 */ /* 0x000fe20000410000 */
[----:B------:R-:W-:Y:S01]  /*6430*/  FADD.FTZ R146, -R212, R153 ;  /* 0x00000099d4927221 */ /* 0x000fe20000010100 */
[----:B------:R-:W-:-:S02]  /*6440*/  SHF.L.U32 R152, R235, 0x10, RZ ;  /* 0x00000010eb987819 */ /* 0x000fc400000006ff */
[----:B------:R-:W-:Y:S01]  /*6450*/  FFMA.FTZ R144, R144, R145, R147 ;  /* 0x0000009190907223 */ /* 0x000fe20000010093 */
[----:B------:R-:W-:Y:S01]  /*6460*/  FMUL.FTZ R145, R239, R146 ;  /* 0x00000092ef917220 */ /* 0x000fe20000410000 */
[C---:B------:R-:W-:Y:S01]  /*6470*/  FADD.FTZ R146, -R212.reuse, R154 ;  /* 0x0000009ad4927221 */ /* 0x040fe20000010100 */
[----:B------:R-:W-:Y:S02]  /*6480*/  SHF.L.U32 R147, R33, 0x10, RZ ;  /* 0x0000001021937819 */ /* 0x000fe400000006ff */
[----:B------:R-:W-:Y:S01]  /*6490*/  FFMA.FTZ R145, R145, R150, R152 ;  /* 0x0000009691917223 */ /* 0x000fe20000010098 */
[C---:B------:R-:W-:Y:S01]  /*64a0*/  FMUL.FTZ R146, R239.reuse, R146 ;  /* 0x00000092ef927220 */ /* 0x040fe20000410000 */
[----:B------:R-:W-:Y:S01]  /*64b0*/  FADD.FTZ R150, -R212, R155 ;  /* 0x0000009bd4967221 */ /* 0x000fe20000010100 */
[----:B------:R-:W-:Y:S02]  /*64c0*/  SHF.L.U32 R152, R236, 0x10, RZ ;  /* 0x00000010ec987819 */ /* 0x000fe400000006ff */
[----:B------:R-:W-:Y:S01]  /*64d0*/  FFMA.FTZ R146, R146, R147, R151 ;  /* 0x0000009392927223 */ /* 0x000fe20000010097 */
[----:B------:R-:W-:Y:S01]  /*64e0*/  FMUL.FTZ R147, R239, R150 ;  /* 0x00000096ef937220 */ /* 0x000fe20000410000 */
[----:B------:R-:W-:Y:S01]  /*64f0*/  SHF.L.U32 R154, R237, 0x10, RZ ;  /* 0x00000010ed9a7819 */ /* 0x000fe200000006ff */
[----:B------:R-:W-:Y:S01]  /*6500*/  FADD.FTZ R150, -R212, R156 ;  /* 0x0000009cd4967221 */ /* 0x000fe20000010100 */
[----:B------:R-:W-:-:S02]  /*6510*/  SHF.L.U32 R151, R66, 0x10, RZ ;  /* 0x0000001042977819 */ /* 0x000fc400000006ff */
[----:B------:R-:W-:Y:S01]  /*6520*/  SHF.L.U32 R153, R68, 0x10, RZ ;  /* 0x0000001044997819 */ /* 0x000fe200000006ff */
[----:B------:R-:W-:Y:S01]  /*6530*/  FMUL.FTZ R150, R239, R150 ;  /* 0x00000096ef967220 */ /* 0x000fe20000410000 */
[----:B------:R-:W-:Y:S01]  /*6540*/  FFMA.FTZ R147, R147, R152, R154 ;  /* 0x0000009893937223 */ /* 0x000fe2000001009a */
[C---:B------:R-:W-:Y:S01]  /*6550*/  FADD.FTZ R152, -R212.reuse, R157 ;  /* 0x0000009dd4987221 */ /* 0x040fe20000010100 */
[----:B------:R-:W-:Y:S01]  /*6560*/  FADD.FTZ R154, -R212, R190 ;  /* 0x000000bed49a7221 */ /* 0x000fe20000010100 */
[----:B------:R-:W-:Y:S01]  /*6570*/  FFMA.FTZ R171, R150, R171, R151 ;  /* 0x000000ab96ab7223 */ /* 0x000fe20000010097 */
[----:B------:R-:W-:Y:S01]  /*6580*/  SHF.L.U32 R151, R240, 0x10, RZ ;  /* 0x00000010f0977819 */ /* 0x000fe200000006ff */
[----:B------:R-:W-:Y:S01]  /*6590*/  FMUL.FTZ R152, R239, R152 ;  /* 0x00000098ef987220 */ /* 0x000fe20000410000 */
[----:B------:R-:W-:Y:S01]  /*65a0*/  FADD.FTZ R150, -R212, R158 ;  /* 0x0000009ed4967221 */ /* 0x000fe20000010100 */
[----:B------:R-:W-:Y:S01]  /*65b0*/  F2FP.BF16.F32.PACK_AB R131, R149, R131 ;  /* 0x000000839583723e */ /* 0x000fe200000010ff */
[----:B------:R-:W-:Y:S01]  /*65c0*/  FMUL.FTZ R154, R239, R154 ;  /* 0x0000009aef9a7220 */ /* 0x000fe20000410000 */
[----:B------:R-:W-:Y:S01]  /*65d0*/  FFMA.FTZ R173, R152, R173, R151 ;  /* 0x000000ad98ad7223 */ /* 0x000fe20000010097 */
[----:B------:R-:W-:Y:S01]  /*65e0*/  SHF.L.U32 R151, R67, 0x10, RZ ;  /* 0x0000001043977819 */ /* 0x000fe200000006ff */
[----:B------:R-:W-:Y:S01]  /*65f0*/  FMUL.FTZ R150, R239, R150 ;  /* 0x00000096ef967220 */ /* 0x000fe20000410000 */
[----:B------:R-:W-:Y:S01]  /*6600*/  FADD.FTZ R152, -R212, R159 ;  /* 0x0000009fd4987221 */ /* 0x000fe20000010100 */
[----:B------:R-:W-:-:S02]  /*6610*/  SHF.L.U32 R159, R243, 0x10, RZ ;  /* 0x00000010f39f7819 */ /* 0x000fc400000006ff */
[----:B------:R-:W-:Y:S01]  /*6620*/  FFMA.FTZ R177, R150, R177, R151 ;  /* 0x000000b196b17223 */ /* 0x000fe20000010097 */
[----:B------:R-:W-:Y:S01]  /*6630*/  SHF.L.U32 R151, R242, 0x10, RZ ;  /* 0x00000010f2977819 */ /* 0x000fe200000006ff */
[C---:B------:R-:W-:Y:S01]  /*6640*/  FMUL.FTZ R152, R239.reuse, R152 ;  /* 0x00000098ef987220 */ /* 0x040fe20000410000 */
[----:B------:R-:W-:Y:S01]  /*6650*/  FADD.FTZ R150, -R212, R160 ;  /* 0x000000a0d4967221 */ /* 0x000fe20000010100 */
[----:B------:R-:W-:Y:S02]  /*6660*/  SHF.L.U32 R149, R50, 0x10, RZ ;  /* 0x0000001032957819 */ /* 0x000fe400000006ff */
[----:B------:R-:W-:Y:S01]  /*6670*/  FFMA.FTZ R179, R152, R179, R151 ;  /* 0x000000b398b37223 */ /* 0x000fe20000010097 */
[----:B------:R-:W-:Y:S01]  /*6680*/  SHF.L.U32 R151, R36, 0x10, RZ ;  /* 0x0000001024977819 */ /* 0x000fe200000006ff */
[----:B------:R-:W-:Y:S01]  /*6690*/  FMUL.FTZ R150, R239, R150 ;  /* 0x00000096ef967220 */ /* 0x000fe20000410000 */
[----:B------:R-:W-:Y:S01]  /*66a0*/  FADD.FTZ R152, -R212, R161 ;  /* 0x000000a1d4987221 */ /* 0x000fe20000010100 */
[----:B------:R-:W-:-:S02]  /*66b0*/  SHF.L.U32 R161, R40, 0x10, RZ ;  /* 0x0000001028a17819 */ /* 0x000fc400000006ff */
        /* <DEDUP_REMOVED lines=8> */
[----:B------:R-:W-:Y:S01]  /*6740*/  FADD.FTZ R152, -R212, R163 ;  /* 0x000000a3d4987221 */ /* 0x000fe20000010100 */
[----:B------:R-:W-:-:S02]  /*6750*/  PRMT R157, R51, 0x7632, R157 ;  /* 0x00007632339d7816 */ /* 0x000fc4000000009d */
        /* <DEDUP_REMOVED lines=9> */
[----:B------:R-:W-:-:S02]  /*67f0*/  IADD3 R133, PT, PT, R134, 0x40, RZ ;  /* 0x0000004086857810 */ /* 0x000fc40007ffe0ff */
[----:B------:R-:W-:Y:S01]  /*6800*/  FFMA.FTZ R181, R150, R181, R151 ;  /* 0x000000b596b57223 */ /* 0x000fe20000010097 */
[----:B------:R-:W-:Y:S01]  /*6810*/  SHF.L.U32 R151, R71, 0x10, RZ ;  /* 0x0000001047977819 */ /* 0x000fe200000006ff */
[----:B------:R-:W-:Y:S01]  /*6820*/  FMUL.FTZ R152, R239, R152 ;  /* 0x00000098ef987220 */ /* 0x000fe20000410000 */
[----:B------:R-:W-:Y:S01]  /*6830*/  FADD.FTZ R150, -R212, R168 ;  /* 0x000000a8d4967221 */ /* 0x000fe20000010100 */
[----:B------:R-:W-:Y:S01]  /*6840*/  SHF.L.U32 R155, R83, 0x10, RZ ;  /* 0x00000010539b7819 */ /* 0x000fe200000006ff */
[----:B------:R-:W-:-:S04]  /*6850*/  IMAD.WIDE.U32 R132, R133, 0x10, R248 ;  /* 0x0000001085847825 */ /* 0x000fc800078e00f8 */
        /* <DEDUP_REMOVED lines=9> */
[----:B------:R-:W-:-:S02]  /*68f0*/  F2FP.BF16.F32.PACK_AB R130, R148, R130 ;  /* 0x000000829482723e */ /* 0x000fc400000010ff */
[----:B------:R-:W-:Y:S01]  /*6900*/  FFMA.FTZ R166, R152, R151, R153 ;  /* 0x0000009798a67223 */ /* 0x000fe20000010099 */
[----:B------:R-:W-:Y:S01]  /*6910*/  SHF.L.U32 R151, R42, 0x10, RZ ;  /* 0x000000102a977819 */ /* 0x000fe200000006ff */
[----:B------:R-:W-:Y:S01]  /*6920*/  FMUL.FTZ R150, R239, R150 ;  /* 0x00000096ef967220 */ /* 0x000fe20000410000 */
[----:B------:R-:W-:Y:S01]  /*6930*/  SHF.L.U32 R153, R74, 0x10, RZ ;  /* 0x000000104a997819 */ /* 0x000fe200000006ff */
[----:B------:R-:W-:Y:S01]  /*6940*/  FADD.FTZ R152, -R212, R174 ;  /* 0x000000aed4987221 */ /* 0x000fe20000010100 */
[----:B------:R0:W-:Y:S01]  /*6950*/  STG.E.128 desc[UR6][R132.64], R128 ;  /* 0x0000008084007986 */ /* 0x0001e2000c101d06 */
[----:B------:R-:W-:Y:S02]  /*6960*/  F2FP.BF16.F32.PACK_AB R135, R135, R183 ;  /* 0x000000b78787723e */ /* 0x000fe400000010ff */
[----:B------:R-:W-:Y:S01]  /*6970*/  FFMA.FTZ R170, R150, R151, R153 ;  /* 0x0000009796aa7223 */ /* 0x000fe20000010099 */
[----:B------:R-:W-:Y:S01]  /*6980*/  SHF.L.U32 R151, R43, 0x10, RZ ;  /* 0x000000102b977819 */ /* 0x000fe200000006ff */
[----:B------:R-:W-:Y:S01]  /*6990*/  FMUL.FTZ R152, R239, R152 ;  /* 0x00000098ef987220 */ /* 0x000fe20000410000 */
[----:B------:R-:W-:Y:S01]  /*69a0*/  SHF.L.U32 R153, R75, 0x10, RZ ;  /* 0x000000104b997819 */ /* 0x000fe200000006ff */
[----:B------:R-:W-:Y:S01]  /*69b0*/  FADD.FTZ R150, -R212, R176 ;  /* 0x000000b0d4967221 */ /* 0x000fe20000010100 */
[----:B------:R-:W-:-:S02]  /*69c0*/  F2FP.BF16.F32.PACK_AB R138, R138, R170 ;  /* 0x000000aa8a8a723e */ /* 0x000fc400000010ff */
[----:B------:R-:W-:Y:S01]  /*69d0*/  F2FP.BF16.F32.PACK_AB R137, R137, R166 ;  /* 0x000000a68989723e */ /* 0x000fe200000010ff */
[----:B------:R-:W-:Y:S01]  /*69e0*/  FFMA.FTZ R174, R152, R151, R153 ;  /* 0x0000009798ae7223 */ /* 0x000fe20000010099 */
[----:B------:R-:W-:Y:S01]  /*69f0*/  SHF.L.U32 R151, R44, 0x10, RZ ;  /* 0x000000102c977819 */ /* 0x000fe200000006ff */
[----:B------:R-:W-:Y:S01]  /*6a00*/  FMUL.FTZ R150, R239, R150 ;  /* 0x00000096ef967220 */ /* 0x000fe20000410000 */
[----:B------:R-:W-:Y:S01]  /*6a10*/  SHF.L.U32 R153, R76, 0x10, RZ ;  /* 0x000000104c997819 */ /* 0x000fe200000006ff */
[----:B------:R-:W-:Y:S01]  /*6a20*/  FADD.FTZ R152, -R212, R178 ;  /* 0x000000b2d4987221 */ /* 0x000fe20000010100 */
[----:B------:R-:W-:Y:S02]  /*6a30*/  F2FP.BF16.F32.PACK_AB R136, R136, R161 ;  /* 0x000000a18888723e */ /* 0x000fe400000010ff */
[----:B0-----:R-:W-:Y:S01]  /*6a40*/  F2FP.BF16.F32.PACK_AB R131, R179, R177 ;  /* 0x000000b1b383723e */ /* 0x001fe200000010ff */
        /* <DEDUP_REMOVED lines=13> */
[----:B------:R-:W-:Y:S01]  /*6b20*/  F2FP.BF16.F32.PACK_AB R133, R175, R163 ;  /* 0x000000a3af85723e */ /* 0x000fe200000010ff */
        /* <DEDUP_REMOVED lines=19> */
[----:B------:R-:W-:-:S03]  /*6c60*/  F2FP.BF16.F32.PACK_AB R144, R165, R162 ;  /* 0x000000a2a590723e */ /* 0x000fc600000010ff */
[----:B------:R-:W-:Y:S01]  /*6c70*/  FFMA.FTZ R164, R152, R151, R153 ;  /* 0x0000009798a47223 */ /* 0x000fe20000010099 */
[----:B------:R-:W-:Y:S01]  /*6c80*/  PRMT R151, R50, 0x7632, R151 ;  /* 0x0000763232977816 */ /* 0x000fe20000000097 */
[----:B------:R-:W-:Y:S01]  /*6c90*/  FADD.FTZ R152, -R212, R189 ;  /* 0x000000bdd4987221 */ /* 0x000fe20000010100 */
[----:B------:R-:W-:Y:S01]  /*6ca0*/  PRMT R153, R82, 0x7632, R153 ;  /* 0x0000763252997816 */ /* 0x000fe20000000099 */
[----:B------:R-:W-:Y:S01]  /*6cb0*/  FADD.FTZ R212, -R212, R191 ;  /* 0x000000bfd4d47221 */ /* 0x000fe20000010100 */
[----:B------:R-:W-:Y:S01]  /*6cc0*/  SHF.L.U32 R151, R151, 0x10, RZ ;  /* 0x0000001097977819 */ /* 0x000fe200000006ff */
[----:B------:R-:W-:Y:S01]  /*6cd0*/  FMUL.FTZ R152, R239, R152 ;  /* 0x00000098ef987220 */ /* 0x000fe20000410000 */
[----:B------:R-:W-:Y:S01]  /*6ce0*/  SHF.L.U32 R153, R153, 0x10, RZ ;  /* 0x0000001099997819 */ /* 0x000fe200000006ff */
[C---:B------:R-:W-:Y:S01]  /*6cf0*/  FMUL.FTZ R150, R239.reuse, R150 ;  /* 0x00000096ef967220 */ /* 0x040fe20000410000 */
[----:B------:R-:W-:Y:S01]  /*6d00*/  FMUL.FTZ R184, R239, R212 ;  /* 0x000000d4efb87220 */ /* 0x000fe20000410000 */
[----:B------:R-:W-:-:S02]  /*6d10*/  F2FP.BF16.F32.PACK_AB R145, R167, R164 ;  /* 0x000000a4a791723e */ /* 0x000fc400000010ff */
[----:B------:R-:W-:Y:S01]  /*6d20*/  FFMA.FTZ R178, R152, R151, R153 ;  /* 0x0000009798b27223 */ /* 0x000fe20000010099 */
[----:B------:R-:W-:Y:S01]  /*6d30*/  SHF.L.U32 R151, R82, 0x10, RZ ;  /* 0x0000001052977819 */ /* 0x000fe200000006ff */
[----:B------:R-:W-:Y:S01]  /*6d40*/  FFMA.FTZ R184, R184, R157, R185 ;  /* 0x0000009db8b87223 */ /* 0x000fe200000100b9 */
[----:B------:R-:W-:Y:S02]  /*6d50*/  SHF.L.U32 R153, R51, 0x10, RZ ;  /* 0x0000001033997819 */ /* 0x000fe400000006ff */
[----:B------:R-:W-:Y:S01]  /*6d60*/  IADD3 R157, PT, PT, R134, 0xe0, RZ ;  /* 0x000000e0869d7810 */ /* 0x000fe20007ffe0ff */
[----:B------:R-:W-:Y:S01]  /*6d70*/  FFMA.FTZ R180, R150, R149, R151 ;  /* 0x0000009596b47223 */ /* 0x000fe20000010097 */
[----:B------:R-:W-:Y:S01]  /*6d80*/  IADD3 R149, PT, PT, R134, 0x60, RZ ;  /* 0x0000006086957810 */ /* 0x000fe20007ffe0ff */
[----:B------:R-:W-:Y:S01]  /*6d90*/  FFMA.FTZ R182, R154, R153, R155 ;  /* 0x000000999ab67223 */ /* 0x000fe2000001009b */
[C---:B------:R-:W-:Y:S01]  /*6da0*/  IADD3 R151, PT, PT, R134.reuse, 0x80, RZ ;  /* 0x0000008086977810 */ /* 0x040fe20007ffe0ff */
[----:B------:R-:W-:Y:S01]  /*6db0*/  IMAD.WIDE.U32 R156, R157, 0x10, R248 ;  /* 0x000000109d9c7825 */ /* 0x000fe200078e00f8 */
[----:B------:R-:W-:-:S02]  /*6dc0*/  IADD3 R153, PT, PT, R134, 0xa0, RZ ;  /* 0x000000a086997810 */ /* 0x000fc40007ffe0ff */
        /* <DEDUP_REMOVED lines=9> */
[----:B------:R-:W-:Y:S01]  /*6e60*/  F2FP.BF16.F32.PACK_AB R146, R178, R180 ;  /* 0x000000b4b292723e */ /* 0x000fe200000010ff */
[----:B------:R0:W-:Y:S02]  /*6e70*/  STG.E.128 desc[UR6][R150.64], R132 ;  /* 0x0000008496007986 */ /* 0x0001e4000c101d06 */
[----:B------:R-:W-:-:S02]  /*6e80*/  IMAD.WIDE.U32 R154, R155, 0x10, R248 ;  /* 0x000000109b9a7825 */ /* 0x000fc400078e00f8 */
[----:B------:R0:W-:Y:S04]  /*6e90*/  STG.E.128 desc[UR6][R152.64], R136 ;  /* 0x0000008898007986 */ /* 0x0001e8000c101d06 */
[----:B------:R0:W-:Y:S04]  /*6ea0*/  STG.E.128 desc[UR6][R154.64], R140 ;  /* 0x0000008c9a007986 */ /* 0x0001e8000c101d06 */
[----:B------:R0:W-:Y:S02]  /*6eb0*/  STG.E.128 desc[UR6][R156.64], R144 ;  /* 0x000000909c007986 */ /* 0x0001e4000c101d06 */
.L_x_21785:
[----:B------:R-:W-:Y:S05]  /*6ec0*/  BSYNC.RECONVERGENT B0 ;  /* 0x0000000000007941 */ /* 0x000fea0003800200 */
.L_x_21784:
[----:B0-----:R-:W0:Y:S02]  /*6ed0*/  LDC.64 R128, c[0x0][0x380] ;  /* 0x0000e000ff807b82 */ /* 0x001e240000000a00 */
[----:B0-----:R-:W-:-:S04]  /*6ee0*/  LEA R2, R128, R2, 0x2 ;  /* 0x0000000280027211 */ /* 0x001fc800078e10ff */
[----:B------:R-:W-:-:S13]  /*6ef0*/  ISETP.GE.AND P0, PT, R2, R129, PT ;  /* 0x000000810200720c */ /* 0x000fda0003f06270 */
[----:B------:R-:W-:Y:S05]  /*6f00*/  @!P0 BRA `(.L_x_21786) ;  /* 0xffffff9800a88947 */ /* 0x000fea000383ffff */
[----:B------:R-:W-:Y:S05]  /*6f10*/  EXIT ;  /* 0x000000000000794d */ /* 0x000fea0003800000 */
.L_x_21783:
        /* <DEDUP_REMOVED lines=8> */
.L_x_21788:
[----:B------:R-:W-:Y:S05]  /*6fa0*/  BSYNC B0 ;  /* 0x0000000000007941 */ /* 0x000fea0003800000 */
.L_x_21787:
[----:B------:R-:W-:Y:S01]  /*6fb0*/  FADD.FTZ R213, R249, R239 ;  /* 0x000000eff9d57221 */ /* 0x000fe20000010000 */
[----:B------:R-:W-:Y:S01]  /*6fc0*/  MOV R239, 0xffffffff ;  /* 0xffffffff00ef7802 */ /* 0x000fe20000000f00 */
[----:B------:R-:W-:Y:S01]  /*6fd0*/  HFMA2 R251, -RZ, RZ, 0, 1.1920928955078125e-07 ;  /* 0x00000002fffb7431 */ /* 0x000fe200000001ff */
[----:B------:R-:W-:Y:S02]  /*6fe0*/  MOV R250, 0x1f ;  /* 0x0000001f00fa7802 */ /* 0x000fe40000000f00 */
[----:B------:R-:W-:-:S07]  /*6ff0*/  MOV R212, R213 ;  /* 0x000000d500d47202 */ /* 0x000fce0000000f00 */
[----:B------:R-:W-:Y:S05]  /*7000*/  WARPSYNC.COLLECTIVE R239, `(.L_x_21789) ;  /* 0x00000000ef087348 */ /* 0x000fea0003c00000 */
[----:B------:R0:W1:Y:S02]  /*7010*/  SHFL.BFLY P1, R239, R212, R251, R250 ;  /* 0x0c0000fbd4ef7389 */ /* 0x00006400000200fa */
[----:B01----:R-:W-:Y:S05]  /*7020*/  ENDCOLLECTIVE ;  /* 0x000000000000791b */ /* 0x003fea0003800000 */
.L_x_21789:
[----:B------:R-:W-:Y:S01]  /*7030*/  HFMA2 R251, -RZ, RZ, 0, 2.384185791015625e-07 ;  /* 0x00000004fffb7431 */ /* 0x000fe200000001ff */
[----:B------:R-:W-:Y:S02]  /*7040*/  MOV R212, R239 ;  /* 0x000000ef00d47202 */ /* 0x000fe40000000f00 */
[----:B------:R-:W-:-:S03]  /*7050*/  MOV R239, 0xffffffff ;  /* 0xffffffff00ef7802 */ /* 0x000fc60000000f00 */
[----:B------:R-:W-:-:S07]  /*7060*/  FADD.FTZ R212, R213, R212 ;  /* 0x000000d4d5d47221 */ /* 0x000fce0000010000 */
[----:B------:R-:W-:Y:S05]  /*7070*/  WARPSYNC.COLLECTIVE R239, `(.L_x_21790) ;  /* 0x00000000ef087348 */ /* 0x000fea0003c00000 */
[----:B------:R0:W1:Y:S02]  /*7080*/  SHFL.BFLY P1, R239, R212, R251, R250 ;  /* 0x0c0000fbd4ef7389 */ /* 0x00006400000200fa */
[----:B01----:R-:W-:Y:S05]  /*7090*/  ENDCOLLECTIVE ;  /* 0x000000000000791b */ /* 0x003fea0003800000 */
.L_x_21790:
[----:B------:R-:W-:Y:S01]  /*70a0*/  HFMA2 R251, -RZ, RZ, 0, 4.76837158203125e-07 ;  /* 0x00000008fffb7431 */ /* 0x000fe200000001ff */
[----:B------:R-:W-:Y:S02]  /*70b0*/  MOV R213, R239 ;  /* 0x000000ef00d57202 */ /* 0x000fe40000000f00 */
[----:B------:R-:W-:-:S03]  /*70c0*/  MOV R239, 0xffffffff ;  /* 0xffffffff00ef7802 */ /* 0x000fc60000000f00 */
[----:B------:R-:W-:-:S05]  /*70d0*/  FADD.FTZ R213, R212, R213 ;  /* 0x000000d5d4d57221 */ /* 0x000fca0000010000 */
[----:B------:R-:W-:-:S07]  /*70e0*/  MOV R212, R213 ;  /* 0x000000d500d47202 */ /* 0x000fce0000000f00 */
[----:B------:R-:W-:Y:S05]  /*70f0*/  WARPSYNC.COLLECTIVE R239, `(.L_x_21791) ;  /* 0x00000000ef087348 */ /* 0x000fea0003c00000 */
[----:B------:R0:W1:Y:S02]  /*7100*/  SHFL.BFLY P1, R239, R212, R251, R250 ;  /* 0x0c0000fbd4ef7389 */ /* 0x00006400000200fa */
[----:B01----:R-:W-:Y:S05]  /*7110*/  ENDCOLLECTIVE ;  /* 0x000000000000791b */ /* 0x003fea0003800000 */
.L_x_21791:
[----:B------:R-:W-:Y:S01]  /*7120*/  HFMA2 R251, -RZ, RZ, 0, 9.5367431640625e-07 ;  /* 0x00000010fffb7431 */ /* 0x000fe200000001ff */
[----:B------:R-:W-:Y:S02]  /*7130*/  MOV R212, R239 ;  /* 0x000000ef00d47202 */ /* 0x000fe40000000f00 */
[----:B------:R-:W-:-:S03]  /*7140*/  MOV R239, 0xffffffff ;  /* 0xffffffff00ef7802 */ /* 0x000fc60000000f00 */
[----:B------:R-:W-:Y:S02]  /*7150*/  FADD.FTZ R212, R213, R212 ;  /* 0x000000d4d5d47221 */ /* 0x000fe40000010000 */
[----:B------:R-:W0:Y:S05]  /*7160*/  LDC R213, c[0x0][0x400] ;  /* 0x00010000ffd57b82 */ /* 0x000e2a0000000800 */
[----:B0-----:R-:W-:Y:S05]  /*7170*/  WARPSYNC.COLLECTIVE R239, `(.L_x_21792) ;  /* 0x00000000ef087348 */ /* 0x001fea0003c00000 */
[----:B------:R1:W2:Y:S02]  /*7180*/  SHFL.BFLY P1, R239, R212, R251, R250 ;  /* 0x0c0000fbd4ef7389 */ /* 0x0002a400000200fa */
[----:B012---:R-:W-:Y:S05]  /*7190*/  ENDCOLLECTIVE ;  /* 0x000000000000791b */ /* 0x007fea0003800000 */
.L_x_21792:
        /* <DEDUP_REMOVED lines=136> */
.L_x_21793:
[----:B------:R-:W-:Y:S02]  /*7a20*/  HFMA2 R251, -RZ, RZ, 0, 1.1920928955078125e-07 ;  /* 0x00000002fffb7431 */ /* 0x000fe400000001ff */
[----:B------:R-:W-:Y:S01]  /*7a30*/  FADD.FTZ R212, R212, R239 ;  /* 0x000000efd4d47221 */ /* 0x000fe20000010000 */
[----:B------:R-:W-:-:S07]  /*7a40*/  MOV R239, 0xffffffff ;  /* 0xffffffff00ef7802 */ /* 0x000fce0000000f00 */
[----:B------:R-:W-:Y:S05]  /*7a50*/  WARPSYNC.COLLECTIVE R239, `(.L_x_21794) ;  /* 0x00000000ef087348 */ /* 0x000fea0003c00000 */
[----:B------:R0:W1:Y:S02]  /*7a60*/  SHFL.BFLY P1, R239, R212, R251, R250 ;  /* 0x0c0000fbd4ef7389 */ /* 0x00006400000200fa */
[----:B01----:R-:W-:Y:S05]  /*7a70*/  ENDCOLLECTIVE ;  /* 0x000000000000791b */ /* 0x003fea0003800000 */
.L_x_21794:
[----:B------:R-:W-:Y:S02]  /*7a80*/  HFMA2 R251, -RZ, RZ, 0, 2.384185791015625e-07 ;  /* 0x00000004fffb7431 */ /* 0x000fe400000001ff */
[----:B------:R-:W-:Y:S01]  /*7a90*/  FADD.FTZ R212, R212, R239 ;  /* 0x000000efd4d47221 */ /* 0x000fe20000010000 */
[----:B------:R-:W-:-:S07]  /*7aa0*/  MOV R239, 0xffffffff ;  /* 0xffffffff00ef7802 */ /* 0x000fce0000000f00 */
[----:B------:R-:W-:Y:S05]  /*7ab0*/  WARPSYNC.COLLECTIVE R239, `(.L_x_21795) ;  /* 0x00000000ef087348 */ /* 0x000fea0003c00000 */
[----:B------:R0:W1:Y:S02]  /*7ac0*/  SHFL.BFLY P1, R239, R212, R251, R250 ;  /* 0x0c0000fbd4ef7389 */ /* 0x00006400000200fa */
[----:B01----:R-:W-:Y:S05]  /*7ad0*/  ENDCOLLECTIVE ;  /* 0x000000000000791b */ /* 0x003fea0003800000 */
.L_x_21795:
[----:B------:R-:W-:Y:S02]  /*7ae0*/  HFMA2 R251, -RZ, RZ, 0, 4.76837158203125e-07 ;  /* 0x00000008fffb7431 */ /* 0x000fe400000001ff */
[----:B------:R-:W-:Y:S01]  /*7af0*/  FADD.FTZ R212, R212, R239 ;  /* 0x000000efd4d47221 */ /* 0x000fe20000010000 */
[----:B------:R-:W-:-:S07]  /*7b00*/  MOV R239, 0xffffffff ;  /* 0xffffffff00ef7802 */ /* 0x000fce0000000f00 */
[----:B------:R-:W-:Y:S05]  /*7b10*/  WARPSYNC.COLLECTIVE R239, `(.L_x_21796) ;  /* 0x00000000ef087348 */ /* 0x000fea0003c00000 */
[----:B------:R0:W1:Y:S02]  /*7b20*/  SHFL.BFLY P1, R239, R212, R251, R250 ;  /* 0x0c0000fbd4ef7389 */ /* 0x00006400000200fa */
[----:B01----:R-:W-:Y:S05]  /*7b30*/  ENDCOLLECTIVE ;  /* 0x000000000000791b */ /* 0x003fea0003800000 */
.L_x_21796:
[----:B------:R-:W-:Y:S02]  /*7b40*/  HFMA2 R251, -RZ, RZ, 0, 9.5367431640625e-07 ;  /* 0x00000010fffb7431 */ /* 0x000fe400000001ff */
[----:B------:R-:W-:Y:S01]  /*7b50*/  FADD.FTZ R212, R212, R239 ;  /* 0x000000efd4d47221 */ /* 0x000fe20000010000 */
[----:B------:R-:W-:-:S07]  /*7b60*/  MOV R239, 0xffffffff ;  /* 0xffffffff00ef7802 */ /* 0x000fce0000000f00 */
[----:B------:R-:W-:Y:S05]  /*7b70*/  WARPSYNC.COLLECTIVE R239, `(.L_x_21797) ;  /* 0x00000000ef087348 */ /* 0x000fea0003c00000 */
[----:B------:R0:W1:Y:S02]  /*7b80*/  SHFL.BFLY P1, R239, R212, R251, R250 ;  /* 0x0c0000fbd4ef7389 */ /* 0x00006400000200fa */
[----:B01----:R-:W-:Y:S05]  /*7b90*/  ENDCOLLECTIVE ;  /* 0x000000000000791b */ /* 0x003fea0003800000 */
.L_x_21797:
[----:B------:R-:W-:Y:S05]  /*7ba0*/  BRA `(.L_x_21798) ;  /* 0xffffffd8001c7947 */ /* 0x000fea000383ffff */
.L_x_21799:
        /* <DEDUP_REMOVED lines=13> */
.L_x_71475:


//--------------------- .text._ZN10layer_norm13ln_fwd_kernelINS_13Kernel_traitsI13__nv_bfloat16S2_fS2_fjLj2048ELj1ELj4ELj1ELj16ENS_18Kernel_traits_baseILj2048ES2_S2_fS2_fjLj128EEEEELb1ELb0ELb0ELb0EEEvNS_9FwdParamsE --------------------------
	.section	.text._ZN10layer_norm13ln_fwd_kernelINS_13Kernel_traitsI13__nv_bfloat16S2_fS2_fjLj2048ELj1ELj4ELj1ELj16ENS_18Kernel_traits_baseILj2048ES2_S2_fS2_fjLj128EEEEELb1ELb0ELb0ELb0EEEvNS_9FwdParamsE,"ax",@progbits
	.align	128
        .global         _ZN10layer_norm13ln_fwd_kernelINS_13Kernel_traitsI13__nv_bfloat16S2_fS2_fjLj2048ELj1ELj4ELj1ELj16ENS_18Kernel_traits_baseILj2048ES2_S2_fS2_fjLj128EEEEELb1ELb0ELb0ELb0EEEvNS_9FwdParamsE
        .type           _ZN10layer_norm13ln_fwd_kernelINS_13Kernel_traitsI13__nv_bfloat16S2_fS2_fjLj2048ELj1ELj4ELj1ELj16ENS_18Kernel_traits_baseILj2048ES2_S2_fS2_fjLj128EEEEELb1ELb0ELb0ELb0EEEvNS_9FwdParamsE,@function
        .size           _ZN10layer_norm13ln_fwd_kernelINS_13Kernel_traitsI13__nv_bfloat16S2_fS2_fjLj2048ELj1ELj4ELj1ELj16ENS_18Kernel_traits_baseILj2048ES2_S2_fS2_fjLj128EEEEELb1ELb0ELb0ELb0EEEvNS_9FwdParamsE,(.L_x_71476 - _ZN10layer_norm13ln_fwd_kernelINS_13Kernel_traitsI13__nv_bfloat16S2_fS2_fjLj2048ELj1ELj4ELj1ELj16ENS_18Kernel_traits_baseILj2048ES2_S2_fS2_fjLj128EEEEELb1ELb0ELb0ELb0EEEvNS_9FwdParamsE)
        .other          _ZN10layer_norm13ln_fwd_kernelINS_13Kernel_traitsI13__nv_bfloat16S2_fS2_fjLj2048ELj1ELj4ELj1ELj16ENS_18Kernel_traits_baseILj2048ES2_S2_fS2_fjLj128EEEEELb1ELb0ELb0ELb0EEEvNS_9FwdParamsE,@"STO_CUDA_ENTRY STV_DEFAULT"
_ZN10layer_norm13ln_fwd_kernelINS_13Kernel_traitsI13__nv_bfloat16S2_fS2_fjLj2048ELj1ELj4ELj1ELj16ENS_18Kernel_traits_baseILj2048ES2_S2_fS2_fjLj128EEEEELb1ELb0ELb0ELb0EEEvNS_9FwdParamsE:
.text._ZN10layer_norm13ln_fwd_kernelINS_13Kernel_traitsI13__nv_bfloat16S2_fS2_fjLj2048ELj1ELj4ELj1ELj16ENS_18Kernel_traits_baseILj2048ES2_S2_fS2_fjLj128EEEEELb1ELb0ELb0ELb0EEEvNS_9FwdParamsE:
        /* <DEDUP_REMOVED lines=122> */
.L_x_21801:
        /* <DEDUP_REMOVED lines=78> */
.L_x_21802:
[----:B------:R-:W-:Y:S05]  /*0c80*/  BSYNC.RECONVERGENT B0 ;  /* 0x0000000000007941 */ /* 0x000fea0003800200 */
.L_x_21800:
        /* <DEDUP_REMOVED lines=9> */
[----:B------:R-:W1:Y:S01]  /*0d20*/  LDCU UR31, c[0x0][0x388] ;  /* 0x00007100ff1f77ac */ /* 0x000e620008000800 */
[----:B-----5:R-:W-:Y:S01]  /*0d30*/  PRMT R202, R39, 0x7632, R202 ;  /* 0x0000763227ca7816 */ /* 0x020fe200000000ca */
        /* <DEDUP_REMOVED lines=96> */
[----:B------:R-:W-:Y:S01]  /*1340*/  IMAD.MOV.U32 R3, RZ, RZ, RZ ;  /* 0x000000ffff037224 */ /* 0x000fe200078e00ff */
        /* <DEDUP_REMOVED lines=29> */
[----:B-123--:R-:W-:-:S07]  /*1520*/  PRMT R4, R96, 0x7632, R4 ;  /* 0x0000763260047816 */ /* 0x00efce0000000004 */
.L_x_22492:
        /* <DEDUP_REMOVED lines=27> */
[----:B------:R0:W5:Y:S04]  /*16e0*/  LDG.E.128 R32, desc[UR8][R212.64] ;  /* 0x00000008d4207981 */ /* 0x000168000c1e1d00 */
        /* <DEDUP_REMOVED lines=12> */
.L_x_71308:
[----:B------:R-:W-:Y:S05]  /*17b0*/  BRX R212 -0x17c0                                       (*"BRANCH_TARGETS .L_x_71309,.L_x_71310,.L_x_71311"*) ;  /* 0xffffffe8d4107949 */ /* 0x000fea000383ffff */
.L_x_71311:
[----:B------:R-:W-:Y:S01]  /*17c0*/  IADD3 R214, PT, PT, R27, 0x1, RZ ;  /* 0x000000011bd67810 */ /* 0x000fe20007ffe0ff */
[----:B------:R-:W-:Y:S02]  /*17d0*/  IMAD.MOV.U32 R218, RZ, RZ, R2 ;  /* 0x000000ffffda7224 */ /* 0x000fe400078e0002 */
[----:B------:R-:W-:Y:S01]  /*17e0*/  IMAD.MOV.U32 R215, RZ, RZ, R28 ;  /* 0x000000ffffd77224 */ /* 0x000fe200078e001c */
[----:B------:R-:W-:Y:S06]  /*17f0*/  BRA `(.L_x_21808) ;  /* 0x0000000000f07947 */ /* 0x000fec0003800000 */
.L_x_71309:
[----:B------:R-:W-:Y:S01]  /*1800*/  MOV R218, R2 ;  /* 0x0000000200da7202 */ /* 0x000fe20000000f00 */
[----:B------:R-:W-:Y:S02]  /*1810*/  IMAD.MOV.U32 R214, RZ, RZ, 0x3 ;  /* 0x00000003ffd67424 */ /* 0x000fe400078e00ff */
[----:B------:R-:W-:Y:S01]  /*1820*/  IMAD.MOV.U32 R215, RZ, RZ, R29 ;  /* 0x000000ffffd77224 */ /* 0x000fe200078e001d */
[----:B------:R-:W-:Y:S06]  /*1830*/  BRA `(.L_x_21808) ;  /* 0x0000000000e07947 */ /* 0x000fec0003800000 */
.L_x_71310:
        /* <DEDUP_REMOVED lines=13> */
.L_x_21810:
[----:B------:R-:W-:Y:S05]  /*1910*/  BSYNC.RECONVERGENT B3 ;  /* 0x0000000000037941 */ /* 0x000fea0003800200 */
.L_x_21809:
        /* <DEDUP_REMOVED lines=42> */
.L_x_21808:
[----:B------:R-:W-:Y:S05]  /*1bc0*/  BSYNC.RECONVERGENT B2 ;  /* 0x0000000000027941 */ /* 0x000fea0003800200 */
.L_x_21807:
        /* <DEDUP_REMOVED lines=13> */
[----:B-1----:R-:W-:-:S04]  /*1ca0*/  FSETP.GTU.FTZ.AND P0, PT, R212, R219, PT ;  /* 0x000000dbd400720b */ /* 0x002fc80003f1c000 */
        /* <DEDUP_REMOVED lines=14> */
.L_x_21813:
        /* <DEDUP_REMOVED lines=13> */
.L_x_21815:
[----:B------:R-:W-:Y:S05]  /*1e60*/  BSYNC.RECONVERGENT B3 ;  /* 0x0000000000037941 */ /* 0x000fea0003800200 */
.L_x_21814:
        /* <DEDUP_REMOVED lines=43> */
.L_x_21812:
[----:B------:R-:W-:Y:S05]  /*2120*/  BSYNC.RECONVERGENT B2 ;  /* 0x0000000000027941 */ /* 0x000fea0003800200 */
.L_x_21811:
        /* <DEDUP_REMOVED lines=22> */
.L_x_21818:
        /* <DEDUP_REMOVED lines=13> */
.L_x_21820:
[----:B------:R-:W-:Y:S05]  /*2360*/  BSYNC.RECONVERGENT B3 ;  /* 0x0000000000037941 */ /* 0x000fea0003800200 */
.L_x_21819:
        /* <DEDUP_REMOVED lines=43> */
.L_x_21817:
[----:B------:R-:W-:Y:S05]  /*2620*/  BSYNC.RECONVERGENT B2 ;  /* 0x0000000000027941 */ /* 0x000fea0003800200 */
.L_x_21816:
        /* <DEDUP_REMOVED lines=23> */
.L_x_21823:
        /* <DEDUP_REMOVED lines=13> */
.L_x_21825:
[----:B------:R-:W-:Y:S05]  /*2870*/  BSYNC.RECONVERGENT B3 ;  /* 0x0000000000037941 */ /* 0x000fea0003800200 */
.L_x_21824:
        /* <DEDUP_REMOVED lines=43> */
.L_x_21822:
[----:B------:R-:W-:Y:S05]  /*2b30*/  BSYNC.RECONVERGENT B2 ;  /* 0x0000000000027941 */ /* 0x000fea0003800200 */
.L_x_21821:
[----:B------:R-:W-:Y:S01]  /*2b40*/  I2FP.F32.U32 R157, R157 ;  /* 0x0000009d009d7245 */ /* 0x000fe20000201000 */
[----:B------:R-:W-:Y:S01]  /*2b50*/  IMAD.U32 R212, R27, 0x10000, RZ ;  /* 0x000100001bd47824 */ /* 0x000fe200078e00ff */
        /* <DEDUP_REMOVED lines=20> */
.L_x_21828:
        /* <DEDUP_REMOVED lines=13> */
.L_x_21830:
[----:B------:R-:W-:Y:S05]  /*2d70*/  BSYNC.RECONVERGENT B3 ;  /* 0x0000000000037941 */ /* 0x000fea0003800200 */
.L_x_21829:
        /* <DEDUP_REMOVED lines=43> */
.L_x_21827:
[----:B------:R-:W-:Y:S05]  /*3030*/  BSYNC.RECONVERGENT B2 ;  /* 0x0000000000027941 */ /* 0x000fea0003800200 */
.L_x_21826:
        /* <DEDUP_REMOVED lines=23> */
.L_x_21833:
        /* <DEDUP_REMOVED lines=13> */
.L_x_21835:
[----:B------:R-:W-:Y:S05]  /*3280*/  BSYNC.RECONVERGENT B3 ;  /* 0x0000000000037941 */ /* 0x000fea0003800200 */
.L_x_21834:
        /* <DEDUP_REMOVED lines=43> */
.L_x_21832:
[----:B------:R-:W-:Y:S05]  /*3540*/  BSYNC.RECONVERGENT B2 ;  /* 0x0000000000027941 */ /* 0x000fea0003800200 */
.L_x_21831:
        /* <DEDUP_REMOVED lines=22> */
.L_x_21838:
        /* <DEDUP_REMOVED lines=13> */
.L_x_21840:
[----:B------:R-:W-:Y:S05]  /*3780*/  BSYNC.RECONVERGENT B3 ;  /* 0x0000000000037941 */ /* 0x000fea0003800200 */
.L_x_21839:
        /* <DEDUP_REMOVED lines=43> */
.L_x_21837:
[----:B------:R-:W-:Y:S05]  /*3a40*/  BSYNC.RECONVERGENT B2 ;  /* 0x0000000000027941 */ /* 0x000fea0003800200 */
.L_x_21836:
        /* <DEDUP_REMOVED lines=8> */
[----:B------:R-:W-:-:S04]  /*3ad0*/  FSETP.GTU.FTZ.AND P5, PT, R156, R219, PT ;  /* 0x000000db9c00720b */ /* 0x000fc80003fbc000 */
[----:B------:R-:W-:Y:S01]  /*3ae0*/  FSEL R157, R27, RZ, !P5 ;  /* 0x000000ff1b9d7208 */ /* 0x000fe20006800000 */
[----:B------:R-:W-:Y:S01]  /*3af0*/  HFMA2 R27, -RZ, RZ, 0, 1.1920928955078125e-07 ;  /* 0x00000002ff1b7431 */ /* 0x000fe200000001ff */
        /* <DEDUP_REMOVED lines=12> */
.L_x_21843:
        /* <DEDUP_REMOVED lines=15> */
.L_x_21845:
[----:B------:R-:W-:Y:S05]  /*3cb0*/  BSYNC.RECONVERGENT B3 ;  /* 0x0000000000037941 */ /* 0x000fea0003800200 */
.L_x_21844:
        /* <DEDUP_REMOVED lines=43> */
.L_x_21842:
[----:B------:R-:W-:Y:S05]  /*3f70*/  BSYNC.RECONVERGENT B2 ;  /* 0x0000000000027941 */ /* 0x000fea0003800200 */
.L_x_21841:
[----:B------:R-:W-:Y:S01]  /*3f80*/  I2FP.F32.U32 R157, R157 ;  /* 0x0000009d009d7245 */ /* 0x000fe20000201000 */
[----:B------:R-:W-:-:S04]  /*3f90*/  IMAD.U32 R214, R214, 0x10000, RZ ;  /* 0x00010000d6d67824 */ /* 0x000fc800078e00ff */
[----:B------:R-:W-:Y:S01]  /*3fa0*/  FFMA.FTZ R220, R157, R220, 1.1641532182693481445e-10 ;  /* 0x2f0000009ddc7423 */ /* 0x000fe200000100dc */
[----:B------:R-:W-:-:S04]  /*3fb0*/  FMUL.FTZ R157, R214, R211 ;  /* 0x000000d3d69d7220 */ /* 0x000fc80000410000 */
[----:B------:R-:W-:Y:S01]  /*3fc0*/  FMUL.FTZ R157, R157, R2 ;  /* 0x000000029d9d7220 */ /* 0x000fe20000410000 */
[----:B------:R-:W-:-:S04]  /*3fd0*/  FSETP.GTU.FTZ.AND P6, PT, R220, R219, PT ;  /* 0x000000dbdc00720b */ /* 0x000fc80003fdc000 */
[----:B------:R-:W-:Y:S02]  /*3fe0*/  FSEL R2, R157, RZ, !P6 ;  /* 0x000000ff9d027208 */ /* 0x000fe40007000000 */
[----:B------:R-:W-:-:S03]  /*3ff0*/  PLOP3.LUT P6, PT, P6, PT, PT, 0x8, 0x80 ;  /* 0x000000000080781c */ /* 0x000fc600037ce170 */
[----:B------:R-:W-:Y:S01]  /*4000*/  FADD.FTZ R163, R163, R2 ;  /* 0x00000002a3a37221 */ /* 0x000fe20000010000 */
[----:B------:R-:W-:Y:S09]  /*4010*/  BRA `(.L_x_21846) ;  /* 0x0000002400fc7947 */ /* 0x000ff20003800000 */
.L_x_21806:
        /* <DEDUP_REMOVED lines=16> */
.L_x_21849:
        /* <DEDUP_REMOVED lines=13> */
.L_x_21851:
[----:B------:R-:W-:Y:S05]  /*41f0*/  BSYNC.RECONVERGENT B3 ;  /* 0x0000000000037941 */ /* 0x000fea0003800200 */
.L_x_21850:
        /* <DEDUP_REMOVED lines=42> */
.L_x_21848:
[----:B------:R-:W-:Y:S05]  /*44a0*/  BSYNC.RECONVERGENT B2 ;  /* 0x0000000000027941 */ /* 0x000fea0003800200 */
.L_x_21847:
[----:B------:R-:W0:Y:S01]  /*44b0*/  LDC R212, c[0x0][0x404] ;  /* 0x00010100ffd47b82 */ /* 0x000e220000000800 */
[----:B------:R-:W-:Y:S01]  /*44c0*/  I2FP.F32.U32 R2, R32 ;  /* 0x0000002000027245 */ /* 0x000fe20000201000 */
[----:B------:R-:W-:Y:S01]  /*44d0*/  IMAD.MOV.U32 R215, RZ, RZ, 0x2f800000 ;  /* 0x2f800000ffd77424 */ /* 0x000fe200078e00ff */
[----:B------:R-:W-:Y:S01]  /*44e0*/  ISETP.NE.AND P0, PT, R33, 0x1, PT ;  /* 0x000000012100780c */ /* 0x000fe20003f05270 */
[----:B------:R-:W-:Y:S01]  /*44f0*/  BSSY.RECONVERGENT B2, `(.L_x_21852) ;  /* 0x000004e000027945 */ /* 0x000fe20003800200 */
[----:B------:R-:W-:Y:S01]  /*4500*/  LOP3.LUT R209, R209, 0xfffffffd, RZ, 0xc0, !PT ;  /* 0xfffffffdd1d17812 */ /* 0x000fe200078ec0ff */
[----:B------:R-:W-:Y:S01]  /*4510*/  FFMA.FTZ R27, R2, R215, 1.1641532182693481445e-10 ;  /* 0x2f000000021b7423 */ /* 0x000fe200000100d7 */
[C---:B-----5:R-:W-:Y:S01]  /*4520*/  IMAD.U32 R2, R156.reuse, 0x10000, RZ ;  /* 0x000100009c027824 */ /* 0x060fe200078e00ff */
[----:B------:R-:W1:Y:S01]  /*4530*/  LDC R163, c[0x0][0x408] ;  /* 0x00010200ffa37b82 */ /* 0x000e620000000800 */
[----:B------:R-:W-:Y:S02]  /*4540*/  PRMT R156, R156, 0x7632, R156 ;  /* 0x000076329c9c7816 */ /* 0x000fe4000000009c */
[----:B------:R-:W-:Y:S01]  /*4550*/  FMUL.FTZ R216, R2, R211 ;  /* 0x000000d302d87220 */ /* 0x000fe20000410000 */
[----:B------:R-:W-:Y:S01]  /*4560*/  MOV R32, 0x2 ;  /* 0x0000000200207802 */ /* 0x000fe20000000f00 */
[----:B------:R-:W-:Y:S01]  /*4570*/  IMAD.MOV.U32 R2, RZ, RZ, R0 ;  /* 0x000000ffff027224 */ /* 0x000fe200078e0000 */
[----:B0-----:R-:W-:Y:S01]  /*4580*/  FSETP.LE.FTZ.AND P1, PT, R27, R212, PT ;  /* 0x000000d41b00720b */ /* 0x001fe20003f33000 */
[----:B-1----:R-:W-:-:S12]  /*4590*/  FMUL.FTZ R216, R216, R163 ;  /* 0x000000a3d8d87220 */ /* 0x002fd80000410000 */
        /* <DEDUP_REMOVED lines=10> */
.L_x_21854:
        /* <DEDUP_REMOVED lines=13> */
.L_x_21856:
[----:B------:R-:W-:Y:S05]  /*4710*/  BSYNC.RECONVERGENT B3 ;  /* 0x0000000000037941 */ /* 0x000fea0003800200 */
.L_x_21855:
        /* <DEDUP_REMOVED lines=43> */
.L_x_21853:
[----:B------:R-:W-:Y:S05]  /*49d0*/  BSYNC.RECONVERGENT B2 ;  /* 0x0000000000027941 */ /* 0x000fea0003800200 */
.L_x_21852:
[----:B------:R-:W-:Y:S01]  /*49e0*/  ISETP.NE.AND P1, PT, R32, 0x1, PT ;  /* 0x000000012000780c */ /* 0x000fe20003f25270 */
[----:B------:R-:W-:Y:S01]  /*49f0*/  IMAD.U32 R156, R156, 0x10000, RZ ;  /* 0x000100009c9c7824 */ /* 0x000fe200078e00ff */
[----:B------:R-:W-:Y:S01]  /*4a00*/  I2FP.F32.U32 R2, R2 ;  /* 0x0000000200027245 */ /* 0x000fe20000201000 */
[----:B------:R-:W-:Y:S01]  /*4a10*/  BSSY.RECONVERGENT B2, `(.L_x_21857) ;  /* 0x0000049000027945 */ /* 0x000fe20003800200 */
[----:B------:R-:W-:Y:S02]  /*4a20*/  HFMA2 R33, -RZ, RZ, 0, 1.1920928955078125e-07 ;  /* 0x00000002ff217431 */ /* 0x000fe400000001ff */
[----:B------:R-:W-:Y:S01]  /*4a30*/  FMUL.FTZ R156, R156, R211 ;  /* 0x000000d39c9c7220 */ /* 0x000fe20000410000 */
[----:B------:R-:W-:Y:S01]  /*4a40*/  FFMA.FTZ R27, R2, R215, 1.1641532182693481445e-10 ;  /* 0x2f000000021b7423 */ /* 0x000fe200000100d7 */
[----:B------:R-:W-:Y:S02]  /*4a50*/  IMAD.MOV.U32 R2, RZ, RZ, R0 ;  /* 0x000000ffff027224 */ /* 0x000fe400078e0000 */
[----:B------:R-:W-:-:S02]  /*4a60*/  FMUL.FTZ R213, R156, R163 ;  /* 0x000000a39cd57220 */ /* 0x000fc40000410000 */
[----:B------:R-:W-:Y:S01]  /*4a70*/  FSETP.LE.FTZ.AND P0, PT, R27, R212, PT ;  /* 0x000000d41b00720b */ /* 0x000fe20003f13000 */
        /* <DEDUP_REMOVED lines=9> */
.L_x_21859:
        /* <DEDUP_REMOVED lines=13> */
.L_x_21861:
[----:B------:R-:W-:Y:S05]  /*4be0*/  BSYNC.RECONVERGENT B3 ;  /* 0x0000000000037941 */ /* 0x000fea0003800200 */
.L_x_21860:
        /* <DEDUP_REMOVED lines=43> */
.L_x_21858:
[----:B------:R-:W-:Y:S05]  /*4ea0*/  BSYNC.RECONVERGENT B2 ;  /* 0x0000000000027941 */ /* 0x000fea0003800200 */
.L_x_21857:
[----:B------:R-:W-:Y:S01]  /*4eb0*/  ISETP.NE.AND P2, PT, R33, 0x1, PT ;  /* 0x000000012100780c */ /* 0x000fe20003f45270 */
[----:B------:R-:W-:Y:S01]  /*4ec0*/  BSSY.RECONVERGENT B2, `(.L_x_21862) ;  /* 0x000004c000027945 */ /* 0x000fe20003800200 */
[----:B------:R-:W-:Y:S01]  /*4ed0*/  I2FP.F32.U32 R2, R2 ;  /* 0x0000000200027245 */ /* 0x000fe20000201000 */
[----:B------:R-:W-:-:S04]  /*4ee0*/  HFMA2 R34, -RZ, RZ, 0, 1.1920928955078125e-07 ;  /* 0x00000002ff227431 */ /* 0x000fc800000001ff */
[----:B------:R-:W-:Y:S01]  /*4ef0*/  FFMA.FTZ R27, R2, R215, 1.1641532182693481445e-10 ;  /* 0x2f000000021b7423 */ /* 0x000fe200000100d7 */
[----:B------:R-:W-:-:S04]  /*4f00*/  IMAD.U32 R2, R157, 0x10000, RZ ;  /* 0x000100009d027824 */ /* 0x000fc800078e00ff */
[----:B------:R-:W-:Y:S01]  /*4f10*/  FMUL.FTZ R214, R2, R211 ;  /* 0x000000d302d67220 */ /* 0x000fe20000410000 */
[----:B------:R-:W-:Y:S01]  /*4f20*/  FSETP.LE.FTZ.AND P1, PT, R27, R212, PT ;  /* 0x000000d41b00720b */ /* 0x000fe20003f33000 */
[----:B------:R-:W-:Y:S01]  /*4f30*/  IMAD.MOV.U32 R27, RZ, RZ, R0 ;  /* 0x000000ffff1b7224 */ /* 0x000fe200078e0000 */
[----:B------:R-:W-:Y:S01]  /*4f40*/  PRMT R2, R157, 0x7632, R2 ;  /* 0x000076329d027816 */ /* 0x000fe20000000002 */
        /* <DEDUP_REMOVED lines=10> */
.L_x_21864:
        /* <DEDUP_REMOVED lines=13> */
.L_x_21866:
[----:B------:R-:W-:Y:S05]  /*50c0*/  BSYNC.RECONVERGENT B3 ;  /* 0x0000000000037941 */ /* 0x000fea0003800200 */
.L_x_21865:
        /* <DEDUP_REMOVED lines=43> */
.L_x_21863:
[----:B------:R-:W-:Y:S05]  /*5380*/  BSYNC.RECONVERGENT B2 ;  /* 0x0000000000027941 */ /* 0x000fea0003800200 */
.L_x_21862:
        /* <DEDUP_REMOVED lines=8> */
[----:B------:R-:W-:Y:S01]  /*5410*/  FSETP.LE.FTZ.AND P2, PT, R27, R212, PT ;  /* 0x000000d41b00720b */ /* 0x000fe20003f53000 */
[----:B------:R-:W-:Y:S01]  /*5420*/  IMAD.MOV.U32 R27, RZ, RZ, R0 ;  /* 0x000000ffff1b7224 */ /* 0x000fe200078e0000 */
        /* <DEDUP_REMOVED lines=9> */
.L_x_21869:
        /* <DEDUP_REMOVED lines=13> */
.L_x_21871:
[----:B------:R-:W-:Y:S05]  /*5590*/  BSYNC.RECONVERGENT B3 ;  /* 0x0000000000037941 */ /* 0x000fea0003800200 */
.L_x_21870:
        /* <DEDUP_REMOVED lines=43> */
.L_x_21868:
[----:B------:R-:W-:Y:S05]  /*5850*/  BSYNC.RECONVERGENT B2 ;  /* 0x0000000000027941 */ /* 0x000fea0003800200 */
.L_x_21867:
[----:B------:R-:W-:Y:S01]  /*5860*/  ISETP.NE.AND P4, PT, R33, 0x1, PT ;  /* 0x000000012100780c */ /* 0x000fe20003f85270 */
[----:B------:R-:W-:Y:S01]  /*5870*/  BSSY.RECONVERGENT B2, `(.L_x_21872) ;  /* 0x000004c000027945 */ /* 0x000fe20003800200 */
[----:B------:R-:W-:Y:S01]  /*5880*/  I2FP.F32.U32 R32, R27 ;  /* 0x0000001b00207245 */ /* 0x000fe20000201000 */
[----:B------:R-:W-:-:S04]  /*5890*/  HFMA2 R34, -RZ, RZ, 0, 1.1920928955078125e-07 ;  /* 0x00000002ff227431 */ /* 0x000fc800000001ff */
[----:B------:R-:W-:Y:S01]  /*58a0*/  FFMA.FTZ R27, R32, R215, 1.1641532182693481445e-10 ;  /* 0x2f000000201b7423 */ /* 0x000fe200000100d7 */
[C---:B------:R-:W-:Y:S01]  /*58b0*/  IMAD.U32 R32, R158.reuse, 0x10000, RZ ;  /* 0x000100009e207824 */ /* 0x040fe200078e00ff */
[----:B------:R-:W-:-:S03]  /*58c0*/  PRMT R158, R158, 0x7632, R158 ;  /* 0x000076329e9e7816 */ /* 0x000fc6000000009e */
[----:B------:R-:W-:Y:S01]  /*58d0*/  FMUL.FTZ R32, R32, R211 ;  /* 0x000000d320207220 */ /* 0x000fe20000410000 */
[----:B------:R-:W-:Y:S01]  /*58e0*/  FSETP.LE.FTZ.AND P3, PT, R27, R212, PT ;  /* 0x000000d41b00720b */ /* 0x000fe20003f73000 */
[----:B------:R-:W-:Y:S02]  /*58f0*/  IMAD.MOV.U32 R27, RZ, RZ, R0 ;  /* 0x000000ffff1b7224 */ /* 0x000fe400078e0000 */
        /* <DEDUP_REMOVED lines=10> */
.L_x_21874:
        /* <DEDUP_REMOVED lines=13> */
.L_x_21876:
[----:B------:R-:W-:Y:S05]  /*5a70*/  BSYNC.RECONVERGENT B3 ;  /* 0x0000000000037941 */ /* 0x000fea0003800200 */
.L_x_21875:
        /* <DEDUP_REMOVED lines=43> */
.L_x_21873:
[----:B------:R-:W-:Y:S05]  /*5d30*/  BSYNC.RECONVERGENT B2 ;  /* 0x0000000000027941 */ /* 0x000fea0003800200 */
.L_x_21872:
        /* <DEDUP_REMOVED lines=19> */
.L_x_21879:
        /* <DEDUP_REMOVED lines=13> */
.L_x_21881:
[----:B------:R-:W-:Y:S05]  /*5f40*/  BSYNC.RECONVERGENT B3 ;  /* 0x0000000000037941 */ /* 0x000fea0003800200 */
.L_x_21880:
        /* <DEDUP_REMOVED lines=43> */
.L_x_21878:
[----:B------:R-:W-:Y:S05]  /*6200*/  BSYNC.RECONVERGENT B2 ;  /* 0x0000000000027941 */ /* 0x000fea0003800200 */
.L_x_21877:
[----:B------:R-:W-:Y:S01]  /*6210*/  ISETP.NE.AND P6, PT, R35, 0x1, PT ;  /* 0x000000012300780c */ /* 0x000fe20003fc5270 */
[C---:B------:R-:W-:Y:S01]  /*6220*/  IMAD.U32 R34, R159.reuse, 0x10000, RZ ;  /* 0x000100009f227824 */ /* 0x040fe200078e00ff */
[----:B------:R-:W-:Y:S01]  /*6230*/  I2FP.F32.U32 R32, R27 ;  /* 0x0000001b00207245 */ /* 0x000fe20000201000 */
[----:B------:R-:W-:Y:S01]  /*6240*/  BSSY.RECONVERGENT B2, `(.L_x_21882) ;  /* 0x000004c000027945 */ /* 0x000fe20003800200 */
[----:B------:R-:W-:Y:S02]  /*6250*/  HFMA2 R27, -RZ, RZ, 0, 1.1920928955078125e-07 ;  /* 0x00000002ff1b7431 */ /* 0x000fe400000001ff */
[----:B------:R-:W-:Y:S01]  /*6260*/  FMUL.FTZ R162, R34, R211 ;  /* 0x000000d322a27220 */ /* 0x000fe20000410000 */
[----:B------:R-:W-:Y:S01]  /*6270*/  PRMT R159, R159, 0x7632, R159 ;  /* 0x000076329f9f7816 */ /* 0x000fe2000000009f */
        /* <DEDUP_REMOVED lines=13> */
.L_x_21884:
        /* <DEDUP_REMOVED lines=15> */
.L_x_21886:
[----:B------:R-:W-:Y:S05]  /*6440*/  BSYNC.RECONVERGENT B3 ;  /* 0x0000000000037941 */ /* 0x000fea0003800200 */
.L_x_21885:
        /* <DEDUP_REMOVED lines=43> */
.L_x_21883:
[----:B------:R-:W-:Y:S05]  /*6700*/  BSYNC.RECONVERGENT B2 ;  /* 0x0000000000027941 */ /* 0x000fea0003800200 */
.L_x_21882:
[----:B------:R-:W-:Y:S01]  /*6710*/  I2FP.F32.U32 R32, R34 ;  /* 0x0000002200207245 */ /* 0x000fe20000201000 */
[----:B------:R-:W-:Y:S01]  /*6720*/  IMAD.U32 R34, R159, 0x10000, RZ ;  /* 0x000100009f227824 */ /* 0x000fe200078e00ff */
[----:B------:R-:W-:Y:S02]  /*6730*/  LOP3.LUT P6, RZ, R209, 0x2, RZ, 0xc0, !PT ;  /* 0x00000002d1ff7812 */ /* 0x000fe400078cc0ff */
[----:B------:R-:W-:Y:S01]  /*6740*/  FSEL R33, R213, RZ, P0 ;  /* 0x000000ffd5217208 */ /* 0x000fe20000000000 */
[----:B------:R-:W-:Y:S01]  /*6750*/  FFMA.FTZ R215, R32, R215, 1.1641532182693481445e-10 ;  /* 0x2f00000020d77423 */ /* 0x000fe200000100d7 */
[----:B------:R-:W-:Y:S01]  /*6760*/  FMUL.FTZ R34, R34, R211 ;  /* 0x000000d322227220 */ /* 0x000fe20000410000 */
[----:B------:R-:W-:Y:S02]  /*6770*/  FSEL R32, R216, RZ, P6 ;  /* 0x000000ffd8207208 */ /* 0x000fe40003000000 */
[----:B------:R-:W-:Y:S01]  /*6780*/  FSEL R35, R2, RZ, P2 ;  /* 0x000000ff02237208 */ /* 0x000fe20001000000 */
[----:B------:R-:W-:Y:S01]  /*6790*/  FMUL.FTZ R34, R34, R163 ;  /* 0x000000a322227220 */ /* 0x000fe20000410000 */
[----:B------:R-:W-:-:S02]  /*67a0*/  FSETP.GTU.FTZ.AND P6, PT, R215, R212, PT ;  /* 0x000000d4d700720b */ /* 0x000fc40003fdc000 */
[----:B------:R-:W-:Y:S02]  /*67b0*/  FSEL R160, R160, RZ, P3 ;  /* 0x000000ffa0a07208 */ /* 0x000fe40001800000 */
[----:B------:R-:W-:Y:S02]  /*67c0*/  FSEL R163, R34, RZ, !P6 ;  /* 0x000000ff22a37208 */ /* 0x000fe40007000000 */
[----:B------:R-:W-:Y:S02]  /*67d0*/  PLOP3.LUT P6, PT, P6, PT, PT, 0x8, 0x80 ;  /* 0x000000000080781c */ /* 0x000fe400037ce170 */
[----:B------:R-:W-:Y:S02]  /*67e0*/  FSEL R34, R214, RZ, P1 ;  /* 0x000000ffd6227208 */ /* 0x000fe40000800000 */
[----:B------:R-:W-:Y:S02]  /*67f0*/  FSEL R161, R161, RZ, P4 ;  /* 0x000000ffa1a17208 */ /* 0x000fe40002000000 */
[----:B------:R-:W-:-:S07]  /*6800*/  FSEL R162, R162, RZ, P5 ;  /* 0x000000ffa2a27208 */ /* 0x000fce0002800000 */
.L_x_21846:
        /* <DEDUP_REMOVED lines=10> */
[----:B------:R-:W-:Y:S01]  /*68b0*/  LOP3.LUT R217, R217, R213, R212, 0xfe, !PT ;  /* 0x000000d5d9d97212 */ /* 0x000fe200078efed4 */
[C---:B------:R-:W-:Y:S01]  /*68c0*/  VIADD R212, R210.reuse, 0x20 ;  /* 0x00000020d2d47836 */ /* 0x040fe20000000000 */
[----:B------:R-:W-:Y:S02]  /*68d0*/  SEL R158, RZ, 0x1, !P3 ;  /* 0x00000001ff9e7807 */ /* 0x000fe40005800000 */
[----:B------:R-:W-:Y:S02]  /*68e0*/  SEL R213, RZ, 0x1, !P6 ;  /* 0x00000001ffd57807 */ /* 0x000fe40007000000 */
[----:B------:R-:W-:Y:S01]  /*68f0*/  LOP3.LUT R159, R217, R158, RZ, 0xfc, !PT ;  /* 0x0000009ed99f7212 */ /* 0x000fe200078efcff */
[----:B0-----:R-:W-:Y:S01]  /*6900*/  IMAD.WIDE.U32 R214, R210, 0x20, R214 ;  /* 0x00000020d2d67825 */ /* 0x001fe200078e00d6 */
[----:B------:R-:W-:-:S02]  /*6910*/  LOP3.LUT R158, R2, R213, RZ, 0xfc, !PT ;  /* 0x000000d5029e7212 */ /* 0x000fc400078efcff */
[----:B------:R-:W-:Y:S02]  /*6920*/  MOV R2, R218 ;  /* 0x000000da00027202 */ /* 0x000fe40000000f00 */
[----:B------:R0:W-:Y:S01]  /*6930*/  STG.E.128 desc[UR8][R214.64], R32 ;  /* 0x00000020d6007986 */ /* 0x0001e2000c101d08 */
[----:B-1----:R-:W-:-:S03]  /*6940*/  IMAD.WIDE.U32 R156, R210, 0x8, R156 ;  /* 0x00000008d29c7825 */ /* 0x002fc600078e009c */
[----:B------:R0:W-:Y:S04]  /*6950*/  STG.E.128 desc[UR8][R214.64+0x10], R160 ;  /* 0x000010a0d6007986 */ /* 0x0001e8000c101d08 */
[----:B------:R0:W-:Y:S02]  /*6960*/  STG.E.64 desc[UR8][R156.64], R158 ;  /* 0x0000009e9c007986 */ /* 0x0001e4000c101b08 */
.L_x_21805:
[----:B------:R-:W-:Y:S05]  /*6970*/  BSYNC.RECONVERGENT B1 ;  /* 0x0000000000017941 */ /* 0x000fea0003800200 */
.L_x_21804:
[----:B------:R-:W-:Y:S01]  /*6980*/  ISETP.GE.U32.AND P0, PT, R206, 0x40, PT ;  /* 0x00000040ce00780c */ /* 0x000fe20003f06070 */
[----:B------:R-:W-:Y:S01]  /*6990*/  BSSY.RECONVERGENT B1, `(.L_x_21887) ;  /* 0x0000531000017945 */ /* 0x000fe20003800200 */
[----:B------:R-:W-:-:S11]  /*69a0*/  LOP3.LUT R209, R209, 0xfffffdff, RZ, 0xc0, !PT ;  /* 0xfffffdffd1d17812 */ /* 0x000fd600078ec0ff */
[----:B------:R-:W-:Y:S01]  /*69b0*/  @P0 LOP3.LUT R209, R209, 0x200, RZ, 0xfc, !PT ;  /* 0x00000200d1d10812 */ /* 0x000fe200078efcff */
[----:B------:R-:W-:Y:S06]  /*69c0*/  @!P0 BRA `(.L_x_21888) ;  /* 0x0000005000b48947 */ /* 0x000fec0003800000 */
[----:B------:R-:W1:Y:S02]  /*69d0*/  LDC.64 R100, c[0x0][0x390] ;  /* 0x0000e400ff647b82 */ /* 0x000e640000000a00 */
[----:B-1----:R-:W-:-:S05]  /*69e0*/  IMAD.WIDE.U32 R100, R212, 0x10, R100 ;  /* 0x00000010d4647825 */ /* 0x002fca00078e0064 */
[----:B------:R1:W5:Y:S01]  /*69f0*/  LDG.E.128 R104, desc[UR8][R100.64] ;  /* 0x0000000864687981 */ /* 0x000362000c1e1d00 */
[----:B------:R-:W-:-:S04]  /*6a00*/  UISETP.NE.U32.AND UP1, UPT, UR10, URZ, UPT ;  /* 0x000000ff0a00728c */ /* 0x000fc8000bf25070 */
[----:B------:R-:W-:-:S09]  /*6a10*/  UISETP.NE.AND.EX UP1, UPT, UR11, URZ, UPT, UP1 ;  /* 0x000000ff0b00728c */ /* 0x000fd2000bf25310 */
[----:B-1----:R-:W-:Y:S05]  /*6a20*/  BRA.U !UP1, `(.L_x_21889) ;  /* 0x0000002909487547 */ /* 0x002fea000b800000 */
[----:B0-----:R-:W0:Y:S02]  /*6a30*/  LDC.64 R214, c[0x0][0x3a0] ;  /* 0x0000e800ffd67b82 */ /* 0x001e240000000a00 */
        /* <DEDUP_REMOVED lines=19> */
.L_x_21892:
        /* <DEDUP_REMOVED lines=13> */
.L_x_21894:
[----:B------:R-:W-:Y:S05]  /*6c40*/  BSYNC.RECONVERGENT B3 ;  /* 0x0000000000037941 */ /* 0x000fea0003800200 */
.L_x_21893:
        /* <DEDUP_REMOVED lines=42> */
.L_x_21891:
[----:B------:R-:W-:Y:S05]  /*6ef0*/  BSYNC.RECONVERGENT B2 ;  /* 0x0000000000027941 */ /* 0x000fea0003800200 */
.L_x_21890:
        /* <DEDUP_REMOVED lines=10> */
[----:B------:R-:W-:Y:S01]  /*6fa0*/  PRMT R104, R104, 0x7632, R104 ;  /* 0x0000763268687816 */ /* 0x000fe20000000068 */
[----:B------:R-:W-:-:S02]  /*6fb0*/  IMAD.MOV.U32 R215, RZ, RZ, 0x2 ;  /* 0x00000002ffd77424 */ /* 0x000fc400078e00ff */
[----:B0-----:R-:W-:Y:S01]  /*6fc0*/  FMUL.FTZ R27, R27, R2 ;  /* 0x000000021b1b7220 */ /* 0x001fe20000410000 */
[----:B-1----:R-:W-:-:S04]  /*6fd0*/  FSETP.GTU.FTZ.AND P0, PT, R214, R213, PT ;  /* 0x000000d5d600720b */ /* 0x002fc80003f1c000 */
        /* <DEDUP_REMOVED lines=14> */
.L_x_21897:
        /* <DEDUP_REMOVED lines=13> */
.L_x_21899:
[----:B------:R-:W-:Y:S05]  /*7190*/  BSYNC.RECONVERGENT B3 ;  /* 0x0000000000037941 */ /* 0x000fea0003800200 */
.L_x_21898:
        /* <DEDUP_REMOVED lines=43> */
.L_x_21896:
[----:B------:R-:W-:Y:S05]  /*7450*/  BSYNC.RECONVERGENT B2 ;  /* 0x0000000000027941 */ /* 0x000fea0003800200 */
.L_x_21895:
        /* <DEDUP_REMOVED lines=22> */
.L_x_21902:
        /* <DEDUP_REMOVED lines=13> */
.L_x_21904:
[----:B------:R-:W-:Y:S05]  /*7690*/  BSYNC.RECONVERGENT B3 ;  /* 0x0000000000037941 */ /* 0x000fea0003800200 */
.L_x_21903:
        /* <DEDUP_REMOVED lines=43> */
.L_x_21901:
[----:B------:R-:W-:Y:S05]  /*7950*/  BSYNC.RECONVERGENT B2 ;  /* 0x0000000000027941 */ /* 0x000fea0003800200 */
.L_x_21900:
        /* <DEDUP_REMOVED lines=23> */
.L_x_21907:
        /* <DEDUP_REMOVED lines=13> */
.L_x_21909:
[----:B------:R-:W-:Y:S05]  /*7ba0*/  BSYNC.RECONVERGENT B3 ;  /* 0x0000000000037941 */ /* 0x000fea0003800200 */
.L_x_21908:
        /* <DEDUP_REMOVED lines=43> */
.L_x_21906:
[----:B------:R-:W-:Y:S05]  /*7e60*/  BSYNC.RECONVERGENT B2 ;  /* 0x0000000000027941 */ /* 0x000fea0003800200 */
.L_x_21905:
        /* <DEDUP_REMOVED lines=22> */
.L_x_21912:
        /* <DEDUP_REMOVED lines=13> */
.L_x_21914:
[----:B------:R-:W-:Y:S05]  /*80a0*/  BSYNC.RECONVERGENT B3 ;  /* 0x0000000000037941 */ /* 0x000fea0003800200 */
.L_x_21913:
        /* <DEDUP_REMOVED lines=43> */
.L_x_21911:
[----:B------:R-:W-:Y:S05]  /*8360*/  BSYNC.RECONVERGENT B2 ;  /* 0x0000000000027941 */ /* 0x000fea0003800200 */
.L_x_21910:
        /* <DEDUP_REMOVED lines=23> */
.L_x_21917:
        /* <DEDUP_REMOVED lines=13> */
.L_x_21919:
[----:B------:R-:W-:Y:S05]  /*85b0*/  BSYNC.RECONVERGENT B3 ;  /* 0x0000000000037941 */ /* 0x000fea0003800200 */
.L_x_21918:
        /* <DEDUP_REMOVED lines=43> */
.L_x_21916:
[----:B------:R-:W-:Y:S05]  /*8870*/  BSYNC.RECONVERGENT B2 ;  /* 0x0000000000027941 */ /* 0x000fea0003800200 */
.L_x_21915:
        /* <DEDUP_REMOVED lines=22> */
.L_x_21922:
        /* <DEDUP_REMOVED lines=13> */
.L_x_21924:
[----:B------:R-:W-:Y:S05]  /*8ab0*/  BSYNC.RECONVERGENT B3 ;  /* 0x0000000000037941 */ /* 0x000fea0003800200 */
.L_x_21923:
        /* <DEDUP_REMOVED lines=43> */
.L_x_21921:
[----:B------:R-:W-:Y:S05]  /*8d70*/  BSYNC.RECONVERGENT B2 ;  /* 0x0000000000027941 */ /* 0x000fea0003800200 */
.L_x_21920:
        /* <DEDUP_REMOVED lines=23> */
.L_x_21927:
        /* <DEDUP_REMOVED lines=15> */
.L_x_21929:
[----:B------:R-:W-:Y:S05]  /*8fe0*/  BSYNC.RECONVERGENT B3 ;  /* 0x0000000000037941 */ /* 0x000fea0003800200 */
.L_x_21928:
        /* <DEDUP_REMOVED lines=43> */
.L_x_21926:
[----:B------:R-:W-:Y:S05]  /*92a0*/  BSYNC.RECONVERGENT B2 ;  /* 0x0000000000027941 */ /* 0x000fea0003800200 */
.L_x_21925:
        /* <DEDUP_REMOVED lines=10> */
.L_x_21889:
        /* <DEDUP_REMOVED lines=16> */
.L_x_21933:
        /* <DEDUP_REMOVED lines=13> */
.L_x_21935:
[----:B------:R-:W-:Y:S05]  /*9520*/  BSYNC.RECONVERGENT B3 ;  /* 0x0000000000037941 */ /* 0x000fea0003800200 */
.L_x_21934:
[----:B------:R-:W-:Y:S01]  /*9530*/  IMAD.WIDE.U32 R28, R205, -0x326172a9, RZ ;  /* 0xcd9e8d57cd1c7825 */ /* 0x000fe200078e00ff */
[----:B------:R-:W-:-:S04]  /*9540*/  LOP3.LUT R102, R3, UR7, R101, 0x96, !PT ;  /* 0x0000000703667c12 */ /* 0x000fc8000f8e9665 */
        /* <DEDUP_REMOVED lines=40> */
.L_x_21932:
[----:B------:R-:W-:Y:S05]  /*97d0*/  BSYNC.RECONVERGENT B2 ;  /* 0x0000000000027941 */ /* 0x000fea0003800200 */
.L_x_21931:
[----:B0-----:R-:W0:Y:S01]  /*97e0*/  LDC R159, c[0x0][0x404] ;  /* 0x00010100ff9f7b82 */ /* 0x001e220000000800 */
        /* <DEDUP_REMOVED lines=11> */
[----:B0-----:R-:W-:-:S02]  /*98a0*/  FSETP.LE.FTZ.AND P1, PT, R2, R159, PT ;  /* 0x0000009f0200720b */ /* 0x001fc40003f33000 */
[----:B------:R-:W-:Y:S01]  /*98b0*/  MOV R2, R0 ;  /* 0x0000000000027202 */ /* 0x000fe20000000f00 */
[----:B-1----:R-:W-:-:S10]  /*98c0*/  FMUL.FTZ R216, R27, R158 ;  /* 0x0000009e1bd87220 */ /* 0x002fd40000410000 */
        /* <DEDUP_REMOVED lines=10> */
.L_x_21938:
        /* <DEDUP_REMOVED lines=13> */
.L_x_21940:
[----:B------:R-:W-:Y:S05]  /*9a40*/  BSYNC.RECONVERGENT B3 ;  /* 0x0000000000037941 */ /* 0x000fea0003800200 */
.L_x_21939:
        /* <DEDUP_REMOVED lines=43> */
.L_x_21937:
[----:B------:R-:W-:Y:S05]  /*9d00*/  BSYNC.RECONVERGENT B2 ;  /* 0x0000000000027941 */ /* 0x000fea0003800200 */
.L_x_21936:
        /* <DEDUP_REMOVED lines=8> */
[----:B------:R-:W-:Y:S02]  /*9d90*/  FSETP.LE.FTZ.AND P0, PT, R2, R159, PT ;  /* 0x0000009f0200720b */ /* 0x000fe40003f13000 */
        /* <DEDUP_REMOVED lines=10> */
.L_x_21943:
        /* <DEDUP_REMOVED lines=13> */
.L_x_21945:
[----:B------:R-:W-:Y:S05]  /*9f10*/  BSYNC.RECONVERGENT B3 ;  /* 0x0000000000037941 */ /* 0x000fea0003800200 */
.L_x_21944:
        /* <DEDUP_REMOVED lines=43> */
.L_x_21942:
[----:B------:R-:W-:Y:S05]  /*a1d0*/  BSYNC.RECONVERGENT B2 ;  /* 0x0000000000027941 */ /* 0x000fea0003800200 */
.L_x_21941:
        /* <DEDUP_REMOVED lines=9> */
[----:B------:R-:W-:Y:S02]  /*a270*/  FSETP.LE.FTZ.AND P1, PT, R2, R159, PT ;  /* 0x0000009f0200720b */ /* 0x000fe40003f33000 */
[----:B------:R-:W-:Y:S01]  /*a280*/  PRMT R2, R105, 0x7632, R2 ;  /* 0x0000763269027816 */ /* 0x000fe20000000002 */
        /* <DEDUP_REMOVED lines=9> */
.L_x_21948:
        /* <DEDUP_REMOVED lines=13> */
.L_x_21950:
[----:B------:R-:W-:Y:S05]  /*a3f0*/  BSYNC.RECONVERGENT B3 ;  /* 0x0000000000037941 */ /* 0x000fea0003800200 */
.L_x_21949:
        /* <DEDUP_REMOVED lines=43> */
.L_x_21947:
[----:B------:R-:W-:Y:S05]  /*a6b0*/  BSYNC.RECONVERGENT B2 ;  /* 0x0000000000027941 */ /* 0x000fea0003800200 */
.L_x_21946:
        /* <DEDUP_REMOVED lines=9> */
[----:B------:R-:W-:Y:S01]  /*a750*/  FSETP.LE.FTZ.AND P2, PT, R100, R159, PT ;  /* 0x0000009f6400720b */ /* 0x000fe20003f53000 */
        /* <DEDUP_REMOVED lines=9> */
.L_x_21953:
        /* <DEDUP_REMOVED lines=13> */
.L_x_21955:
[----:B------:R-:W-:Y:S05]  /*a8c0*/  BSYNC.RECONVERGENT B3 ;  /* 0x0000000000037941 */ /* 0x000fea0003800200 */
.L_x_21954:
        /* <DEDUP_REMOVED lines=43> */
.L_x_21952:
[----:B------:R-:W-:Y:S05]  /*ab80*/  BSYNC.RECONVERGENT B2 ;  /* 0x0000000000027941 */ /* 0x000fea0003800200 */
.L_x_21951:
[----:B------:R-:W-:Y:S01]  /*ab90*/  ISETP.NE.AND P4, PT, R101, 0x1, PT ;  /* 0x000000016500780c */ /* 0x000fe20003f85270 */
[C---:B------:R-:W-:Y:S01]  /*aba0*/  IMAD.U32 R100, R106.reuse, 0x10000, RZ ;  /* 0x000100006a647824 */ /* 0x040fe200078e00ff */
[----:B------:R-:W-:Y:S01]  /*abb0*/  I2FP.F32.U32 R2, R2 ;  /* 0x0000000200027245 */ /* 0x000fe20000201000 */
[----:B------:R-:W-:Y:S01]  /*abc0*/  BSSY.RECONVERGENT B2, `(.L_x_21956) ;  /* 0x000004a000027945 */ /* 0x000fe20003800200 */
[----:B------:R-:W-:Y:S01]  /*abd0*/  PRMT R106, R106, 0x7632, R106 ;  /* 0x000076326a6a7816 */ /* 0x000fe2000000006a */
[----:B------:R-:W-:Y:S01]  /*abe0*/  FMUL.FTZ R157, R100, R211 ;  /* 0x000000d3649d7220 */ /* 0x000fe20000410000 */
[----:B------:R-:W-:Y:S02]  /*abf0*/  IMAD.MOV.U32 R102, RZ, RZ, 0x2 ;  /* 0x00000002ff667424 */ /* 0x000fe400078e00ff */
[----:B------:R-:W-:Y:S01]  /*ac00*/  FFMA.FTZ R2, R2, R215, 1.1641532182693481445e-10 ;  /* 0x2f00000002027423 */ /* 0x000fe200000100d7 */
[----:B------:R-:W-:-:S04]  /*ac10*/  FMUL.FTZ R157, R157, R158 ;  /* 0x0000009e9d9d7220 */ /* 0x000fc80000410000 */
        /* <DEDUP_REMOVED lines=11> */
.L_x_21958:
        /* <DEDUP_REMOVED lines=13> */
.L_x_21960:
[----:B------:R-:W-:Y:S05]  /*ada0*/  BSYNC.RECONVERGENT B3 ;  /* 0x0000000000037941 */ /* 0x000fea0003800200 */
.L_x_21959:
        /* <DEDUP_REMOVED lines=43> */
.L_x_21957:
[----:B------:R-:W-:Y:S05]  /*b060*/  BSYNC.RECONVERGENT B2 ;  /* 0x0000000000027941 */ /* 0x000fea0003800200 */
.L_x_21956:
        /* <DEDUP_REMOVED lines=19> */
.L_x_21963:
        /* <DEDUP_REMOVED lines=13> */
.L_x_21965:
[----:B------:R-:W-:Y:S05]  /*b270*/  BSYNC.RECONVERGENT B3 ;  /* 0x0000000000037941 */ /* 0x000fea0003800200 */
.L_x_21964:
        /* <DEDUP_REMOVED lines=43> */
.L_x_21962:
[----:B------:R-:W-:Y:S05]  /*b530*/  BSYNC.RECONVERGENT B2 ;  /* 0x0000000000027941 */ /* 0x000fea0003800200 */
.L_x_21961:
        /* <DEDUP_REMOVED lines=8> */
[----:B------:R-:W-:Y:S01]  /*b5c0*/  MOV R101, R0 ;  /* 0x0000000000657202 */ /* 0x000fe20000000f00 */
        /* <DEDUP_REMOVED lines=11> */
.L_x_21968:
        /* <DEDUP_REMOVED lines=15> */
.L_x_21970:
[----:B------:R-:W-:Y:S05]  /*b770*/  BSYNC.RECONVERGENT B3 ;  /* 0x0000000000037941 */ /* 0x000fea0003800200 */
.L_x_21969:
        /* <DEDUP_REMOVED lines=43> */
.L_x_21967:
[----:B------:R-:W-:Y:S05]  /*ba30*/  BSYNC.RECONVERGENT B2 ;  /* 0x0000000000027941 */ /* 0x000fea0003800200 */
.L_x_21966:
        /* <DEDUP_REMOVED lines=16> */
.L_x_21930:
        /* <DEDUP_REMOVED lines=18> */
[----:B-1----:R-:W-:-:S03]  /*bc60*/  IMAD.WIDE.U32 R156, R212, 0x8, R156 ;  /* 0x00000008d49c7825 */ /* 0x002fc600078e009c */
[----:B------:R2:W-:Y:S01]  /*bc70*/  STG.E.128 desc[UR8][R214.64+0x10], R104 ;  /* 0x00001068d6007986 */ /* 0x0005e2000c101d08 */
[----:B------:R-:W-:-:S03]  /*bc80*/  IADD3 R212, PT, PT, R212, 0x20, RZ ;  /* 0x00000020d4d47810 */ /* 0x000fc60007ffe0ff */
[----:B------:R2:W-:Y:S04]  /*bc90*/  STG.E.64 desc[UR8][R156.64], R158 ;  /* 0x0000009e9c007986 */ /* 0x0005e8000c101b08 */
.L_x_21888:
[----:B------:R-:W-:Y:S05]  /*bca0*/  BSYNC.RECONVERGENT B1 ;  /* 0x0000000000017941 */ /* 0x000fea0003800200 */
.L_x_21887:
        /* <DEDUP_REMOVED lines=11> */
[----:B0-2---:R-:W0:Y:S02]  /*bd60*/  LDC.64 R214, c[0x0][0x3a0] ;  /* 0x0000e800ffd67b82 */ /* 0x005e240000000a00 */
        /* <DEDUP_REMOVED lines=19> */
.L_x_21976:
        /* <DEDUP_REMOVED lines=13> */
.L_x_21978:
[----:B------:R-:W-:Y:S05]  /*bf70*/  BSYNC.RECONVERGENT B3 ;  /* 0x0000000000037941 */ /* 0x000fea0003800200 */
.L_x_21977:
        /* <DEDUP_REMOVED lines=42> */
.L_x_21975:
[----:B------:R-:W-:Y:S05]  /*c220*/  BSYNC.RECONVERGENT B2 ;  /* 0x0000000000027941 */ /* 0x000fea0003800200 */
.L_x_21974:
        /* <DEDUP_REMOVED lines=28> */
.L_x_21981:
        /* <DEDUP_REMOVED lines=13> */
.L_x_21983:
[----:B------:R-:W-:Y:S05]  /*c4c0*/  BSYNC.RECONVERGENT B3 ;  /* 0x0000000000037941 */ /* 0x000fea0003800200 */
.L_x_21982:
        /* <DEDUP_REMOVED lines=43> */
.L_x_21980:
[----:B------:R-:W-:Y:S05]  /*c780*/  BSYNC.RECONVERGENT B2 ;  /* 0x0000000000027941 */ /* 0x000fea0003800200 */
.L_x_21979:
        /* <DEDUP_REMOVED lines=22> */
.L_x_21986:
        /* <DEDUP_REMOVED lines=13> */
.L_x_21988:
[----:B------:R-:W-:Y:S05]  /*c9c0*/  BSYNC.RECONVERGENT B3 ;  /* 0x0000000000037941 */ /* 0x000fea0003800200 */
.L_x_21987:
        /* <DEDUP_REMOVED lines=43> */
.L_x_21985:
[----:B------:R-:W-:Y:S05]  /*cc80*/  BSYNC.RECONVERGENT B2 ;  /* 0x0000000000027941 */ /* 0x000fea0003800200 */
.L_x_21984:
        /* <DEDUP_REMOVED lines=23> */
.L_x_21991:
        /* <DEDUP_REMOVED lines=13> */
.L_x_21993:
[----:B------:R-:W-:Y:S05]  /*ced0*/  BSYNC.RECONVERGENT B3 ;  /* 0x0000000000037941 */ /* 0x000fea0003800200 */
.L_x_21992:
        /* <DEDUP_REMOVED lines=43> */
.L_x_21990:
[----:B------:R-:W-:Y:S05]  /*d190*/  BSYNC.RECONVERGENT B2 ;  /* 0x0000000000027941 */ /* 0x000fea0003800200 */
.L_x_21989:
        /* <DEDUP_REMOVED lines=22> */
.L_x_21996:
        /* <DEDUP_REMOVED lines=13> */
.L_x_21998:
[----:B------:R-:W-:Y:S05]  /*d3d0*/  BSYNC.RECONVERGENT B3 ;  /* 0x0000000000037941 */ /* 0x000fea0003800200 */
.L_x_21997:
        /* <DEDUP_REMOVED lines=43> */
.L_x_21995:
[----:B------:R-:W-:Y:S05]  /*d690*/  BSYNC.RECONVERGENT B2 ;  /* 0x0000000000027941 */ /* 0x000fea0003800200 */
.L_x_21994:
        /* <DEDUP_REMOVED lines=23> */
.L_x_22001:
        /* <DEDUP_REMOVED lines=13> */
.L_x_22003:
[----:B------:R-:W-:Y:S05]  /*d8e0*/  BSYNC.RECONVERGENT B3 ;  /* 0x0000000000037941 */ /* 0x000fea0003800200 */
.L_x_22002:
        /* <DEDUP_REMOVED lines=43> */
.L_x_22000:
[----:B------:R-:W-:Y:S05]  /*dba0*/  BSYNC.RECONVERGENT B2 ;  /* 0x0000000000027941 */ /* 0x000fea0003800200 */
.L_x_21999:
        /* <DEDUP_REMOVED lines=22> */
.L_x_22006:
        /* <DEDUP_REMOVED lines=13> */
.L_x_22008:
[----:B------:R-:W-:Y:S05]  /*dde0*/  BSYNC.RECONVERGENT B3 ;  /* 0x0000000000037941 */ /* 0x000fea0003800200 */
.L_x_22007:
        /* <DEDUP_REMOVED lines=43> */
.L_x_22005:
[----:B------:R-:W-:Y:S05]  /*e0a0*/  BSYNC.RECONVERGENT B2 ;  /* 0x0000000000027941 */ /* 0x000fea0003800200 */
.L_x_22004:
        /* <DEDUP_REMOVED lines=8> */
[----:B------:R-:W-:-:S05]  /*e130*/  FMUL.FTZ R27, R27, R2 ;  /* 0x000000021b1b7220 */ /* 0x000fca0000410000 */
[----:B------:R-:W-:Y:S01]  /*e140*/  FSEL R157, R27, RZ, !P5 ;  /* 0x000000ff1b9d7208 */ /* 0x000fe20006800000 */
[----:B------:R-:W-:Y:S01]  /*e150*/  IMAD.MOV.U32 R27, RZ, RZ, 0x2 ;  /* 0x00000002ff1b7424 */ /* 0x000fe200078e00ff */
        /* <DEDUP_REMOVED lines=12> */
.L_x_22011:
        /* <DEDUP_REMOVED lines=15> */
.L_x_22013:
[----:B------:R-:W-:Y:S05]  /*e310*/  BSYNC.RECONVERGENT B3 ;  /* 0x0000000000037941 */ /* 0x000fea0003800200 */
.L_x_22012:
        /* <DEDUP_REMOVED lines=43> */
.L_x_22010:
[----:B------:R-:W-:Y:S05]  /*e5d0*/  BSYNC.RECONVERGENT B2 ;  /* 0x0000000000027941 */ /* 0x000fea0003800200 */
.L_x_22009:
[----:B------:R-:W-:Y:S02]  /*e5e0*/  I2FP.F32.U32 R156, R157 ;  /* 0x0000009d009c7245 */ /* 0x000fe40000201000 */
[----:B------:R-:W-:-:S03]  /*e5f0*/  SHF.L.U32 R158, R115, 0x10, RZ ;  /* 0x00000010739e7819 */ /* 0x000fc600000006ff */
[----:B------:R-:W-:Y:S02]  /*e600*/  FFMA.FTZ R156, R156, R221, 1.1641532182693481445e-10 ;  /* 0x2f0000009c9c7423 */ /* 0x000fe400000100dd */
[----:B------:R-:W-:-:S03]  /*e610*/  FMUL.FTZ R115, R158, R211 ;  /* 0x000000d39e737220 */ /* 0x000fc60000410000 */
[----:B------:R-:W-:Y:S01]  /*e620*/  FSETP.GTU.FTZ.AND P6, PT, R156, R213, PT ;  /* 0x000000d59c00720b */ /* 0x000fe20003fdc000 */
[----:B------:R-:W-:-:S05]  /*e630*/  FMUL.FTZ R115, R115, R2 ;  /* 0x0000000273737220 */ /* 0x000fca0000410000 */
[----:B------:R-:W-:Y:S02]  /*e640*/  FSEL R2, R115, RZ, !P6 ;  /* 0x000000ff73027208 */ /* 0x000fe40007000000 */
[----:B------:R-:W-:-:S03]  /*e650*/  PLOP3.LUT P6, PT, P6, PT, PT, 0x8, 0x80 ;  /* 0x000000000080781c */ /* 0x000fc600037ce170 */
[----:B------:R-:W-:Y:S01]  /*e660*/  FADD.FTZ R115, R159, R2 ;  /* 0x000000029f737221 */ /* 0x000fe20000010000 */
[----:B------:R-:W-:Y:S09]  /*e670*/  BRA `(.L_x_22014) ;  /* 0x0000002400fc7947 */ /* 0x000ff20003800000 */
.L_x_21973:
        /* <DEDUP_REMOVED lines=16> */
.L_x_22017:
        /* <DEDUP_REMOVED lines=13> */
.L_x_22019:
[----:B------:R-:W-:Y:S05]  /*e850*/  BSYNC.RECONVERGENT B3 ;  /* 0x0000000000037941 */ /* 0x000fea0003800200 */
.L_x_22018:
[----:B------:R-:W-:Y:S01]  /*e860*/  IMAD.WIDE.U32 R28, R205, -0x326172a9, RZ ;  /* 0xcd9e8d57cd1c7825 */ /* 0x000fe200078e00ff */
[----:B------:R-:W-:-:S04]  /*e870*/  LOP3.LUT R110, R3, UR7, R109, 0x96, !PT ;  /* 0x00000007036e7c12 */ /* 0x000fc8000f8e966d */
[----:B0-2---:R-:W-:Y:S01]  /*e880*/  LOP3.LUT R156, R203, UR6, R29, 0x96, !PT ;  /* 0x00000006cb9c7c12 */ /* 0x005fe2000f8e961d */
        /* <DEDUP_REMOVED lines=39> */
.L_x_22016:
[----:B------:R-:W-:Y:S05]  /*eb00*/  BSYNC.RECONVERGENT B2 ;  /* 0x0000000000027941 */ /* 0x000fea0003800200 */
.L_x_22015:
[----:B0-2---:R-:W0:Y:S01]  /*eb10*/  LDC R159, c[0x0][0x404] ;  /* 0x00010100ff9f7b82 */ /* 0x005e220000000800 */
        /* <DEDUP_REMOVED lines=8> */
[----:B------:R-:W-:Y:S01]  /*eba0*/  PRMT R112, R112, 0x7632, R112 ;  /* 0x0000763270707816 */ /* 0x000fe20000000070 */
[----:B------:R-:W-:Y:S01]  /*ebb0*/  FMUL.FTZ R27, R108, R211 ;  /* 0x000000d36c1b7220 */ /* 0x000fe20000410000 */
[----:B------:R-:W-:Y:S01]  /*ebc0*/  IMAD.MOV.U32 R108, RZ, RZ, 0x2 ;  /* 0x00000002ff6c7424 */ /* 0x000fe200078e00ff */
[----:B0-----:R-:W-:Y:S01]  /*ebd0*/  FSETP.LE.FTZ.AND P1, PT, R2, R159, PT ;  /* 0x0000009f0200720b */ /* 0x001fe20003f33000 */
[----:B------:R-:W-:-:S02]  /*ebe0*/  IMAD.MOV.U32 R2, RZ, RZ, R0 ;  /* 0x000000ffff027224 */ /* 0x000fc400078e0000 */
[----:B-1----:R-:W-:-:S10]  /*ebf0*/  FMUL.FTZ R216, R27, R158 ;  /* 0x0000009e1bd87220 */ /* 0x002fd40000410000 */
        /* <DEDUP_REMOVED lines=10> */
.L_x_22022:
        /* <DEDUP_REMOVED lines=13> */
.L_x_22024:
[----:B------:R-:W-:Y:S05]  /*ed70*/  BSYNC.RECONVERGENT B3 ;  /* 0x0000000000037941 */ /* 0x000fea0003800200 */
.L_x_22023:
        /* <DEDUP_REMOVED lines=43> */
.L_x_22021:
[----:B------:R-:W-:Y:S05]  /*f030*/  BSYNC.RECONVERGENT B2 ;  /* 0x0000000000027941 */ /* 0x000fea0003800200 */
.L_x_22020:
[----:B------:R-:W-:Y:S01]  /*f040*/  ISETP.NE.AND P1, PT, R108, 0x1, PT ;  /* 0x000000016c00780c */ /* 0x000fe20003f25270 */
[----:B------:R-:W-:Y:S01]  /*f050*/  BSSY.RECONVERGENT B2, `(.L_x_22025) ;  /* 0x000004b000027945 */ /* 0x000fe20003800200 */
[----:B------:R-:W-:Y:S01]  /*f060*/  I2FP.F32.U32 R2, R2 ;  /* 0x0000000200027245 */ /* 0x000fe20000201000 */
[----:B------:R-:W-:Y:S01]  /*f070*/  IMAD.MOV.U32 R110, RZ, RZ, 0x2 ;  /* 0x00000002ff6e7424 */ /* 0x000fe200078e00ff */
[----:B------:R-:W-:-:S03]  /*f080*/  SHF.L.U32 R112, R112, 0x10, RZ ;  /* 0x0000001070707819 */ /* 0x000fc600000006ff */
[----:B------:R-:W-:Y:S02]  /*f090*/  FFMA.FTZ R2, R2, R215, 1.1641532182693481445e-10 ;  /* 0x2f00000002027423 */ /* 0x000fe400000100d7 */
[----:B------:R-:W-:-:S03]  /*f0a0*/  FMUL.FTZ R213, R112, R211 ;  /* 0x000000d370d57220 */ /* 0x000fc60000410000 */
[----:B------:R-:W-:Y:S01]  /*f0b0*/  FSETP.LE.FTZ.AND P0, PT, R2, R159, PT ;  /* 0x0000009f0200720b */ /* 0x000fe20003f13000 */
[----:B------:R-:W-:Y:S02]  /*f0c0*/  IMAD.MOV.U32 R2, RZ, RZ, R0 ;  /* 0x000000ffff027224 */ /* 0x000fe400078e0000 */
        /* <DEDUP_REMOVED lines=10> */
.L_x_22027:
        /* <DEDUP_REMOVED lines=13> */
.L_x_22029:
[----:B------:R-:W-:Y:S05]  /*f240*/  BSYNC.RECONVERGENT B3 ;  /* 0x0000000000037941 */ /* 0x000fea0003800200 */
.L_x_22028:
        /* <DEDUP_REMOVED lines=43> */
.L_x_22026:
[----:B------:R-:W-:Y:S05]  /*f500*/  BSYNC.RECONVERGENT B2 ;  /* 0x0000000000027941 */ /* 0x000fea0003800200 */
.L_x_22025:
        /* <DEDUP_REMOVED lines=8> */
[----:B------:R-:W-:Y:S01]  /*f590*/  FSETP.LE.FTZ.AND P1, PT, R2, R159, PT ;  /* 0x0000009f0200720b */ /* 0x000fe20003f33000 */
[----:B------:R-:W-:Y:S01]  /*f5a0*/  FMUL.FTZ R214, R109, R158 ;  /* 0x0000009e6dd67220 */ /* 0x000fe20000410000 */
[----:B------:R-:W-:Y:S01]  /*f5b0*/  PRMT R2, R113, 0x7632, R2 ;  /* 0x0000763271027816 */ /* 0x000fe20000000002 */
        /* <DEDUP_REMOVED lines=9> */
.L_x_22032:
        /* <DEDUP_REMOVED lines=13> */
.L_x_22034:
[----:B------:R-:W-:Y:S05]  /*f720*/  BSYNC.RECONVERGENT B3 ;  /* 0x0000000000037941 */ /* 0x000fea0003800200 */
.L_x_22033:
        /* <DEDUP_REMOVED lines=43> */
.L_x_22031:
[----:B------:R-:W-:Y:S05]  /*f9e0*/  BSYNC.RECONVERGENT B2 ;  /* 0x0000000000027941 */ /* 0x000fea0003800200 */
.L_x_22030:
[----:B------:R-:W-:Y:S01]  /*f9f0*/  ISETP.NE.AND P3, PT, R111, 0x1, PT ;  /* 0x000000016f00780c */ /* 0x000fe20003f65270 */
[----:B------:R-:W-:Y:S01]  /*fa00*/  BSSY.RECONVERGENT B2, `(.L_x_22035) ;  /* 0x000004b000027945 */ /* 0x000fe20003800200 */
[----:B------:R-:W-:Y:S01]  /*fa10*/  I2FP.F32.U32 R108, R27 ;  /* 0x0000001b006c7245 */ /* 0x000fe20000201000 */
[----:B------:R-:W-:Y:S01]  /*fa20*/  IMAD.MOV.U32 R109, RZ, RZ, 0x2 ;  /* 0x00000002ff6d7424 */ /* 0x000fe200078e00ff */
[----:B------:R-:W-:-:S03]  /*fa30*/  SHF.L.U32 R2, R2, 0x10, RZ ;  /* 0x0000001002027819 */ /* 0x000fc600000006ff */
[----:B------:R-:W-:Y:S02]  /*fa40*/  FFMA.FTZ R108, R108, R215, 1.1641532182693481445e-10 ;  /* 0x2f0000006c6c7423 */ /* 0x000fe400000100d7 */
[----:B------:R-:W-:Y:S01]  /*fa50*/  FMUL.FTZ R27, R2, R211 ;  /* 0x000000d3021b7220 */ /* 0x000fe20000410000 */
[----:B------:R-:W-:Y:S02]  /*fa60*/  IMAD.MOV.U32 R2, RZ, RZ, R0 ;  /* 0x000000ffff027224 */ /* 0x000fe400078e0000 */
[----:B------:R-:W-:Y:S01]  /*fa70*/  FSETP.LE.FTZ.AND P2, PT, R108, R159, PT ;  /* 0x0000009f6c00720b */ /* 0x000fe20003f53000 */
[----:B------:R-:W-:Y:S01]  /*fa80*/  FMUL.FTZ R156, R27, R158 ;  /* 0x0000009e1b9c7220 */ /* 0x000fe20000410000 */
[----:B------:R-:W-:Y:S11]  /*fa90*/  @!P3 BRA `(.L_x_22036) ;  /* 0x000000040004b947 */ /* 0x000ff60003800000 */
        /* <DEDUP_REMOVED lines=8> */
.L_x_22037:
        /* <DEDUP_REMOVED lines=13> */
.L_x_22039:
[----:B------:R-:W-:Y:S05]  /*fbf0*/  BSYNC.RECONVERGENT B3 ;  /* 0x0000000000037941 */ /* 0x000fea0003800200 */
.L_x_22038:
        /* <DEDUP_REMOVED lines=43> */
.L_x_22036:
[----:B------:R-:W-:Y:S05]  /*feb0*/  BSYNC.RECONVERGENT B2 ;  /* 0x0000000000027941 */ /* 0x000fea0003800200 */
.L_x_22035:
[----:B------:R-:W-:Y:S01]  /*fec0*/  ISETP.NE.AND P4, PT, R109, 0x1, PT ;  /* 0x000000016d00780c */ /* 0x000fe20003f85270 */
[----:B------:R-:W-:Y:S01]  /*fed0*/  BSSY.RECONVERGENT B2, `(.L_x_22040) ;  /* 0x000004c000027945 */ /* 0x000fe20003800200 */
[----:B------:R-:W-:Y:S01]  /*fee0*/  I2FP.F32.U32 R2, R2 ;  /* 0x0000000200027245 */ /* 0x000fe20000201000 */
[----:B------:R-:W-:Y:S01]  /*fef0*/  IMAD.MOV.U32 R110, RZ, RZ, 0x2 ;  /* 0x00000002ff6e7424 */ /* 0x000fe200078e00ff */
[C---:B------:R-:W-:Y:S01]  /*ff00*/  SHF.L.U32 R108, R114.reuse, 0x10, RZ ;  /* 0x00000010726c7819 */ /* 0x040fe200000006ff */
[----:B------:R-:W-:Y:S01]  /*ff10*/  IMAD.MOV.U32 R27, RZ, RZ, R0 ;  /* 0x000000ffff1b7224 */ /* 0x000fe200078e0000 */
[----:B------:R-:W-:Y:S01]  /*ff20*/  PRMT R114, R114, 0x7632, R114 ;  /* 0x0000763272727816 */ /* 0x000fe20000000072 */
[----:B------:R-:W-:Y:S02]  /*ff30*/  FFMA.FTZ R2, R2, R215, 1.1641532182693481445e-10 ;  /* 0x2f00000002027423 */ /* 0x000fe400000100d7 */
[----:B------:R-:W-:-:S03]  /*ff40*/  FMUL.FTZ R157, R108, R211 ;  /* 0x000000d36c9d7220 */ /* 0x000fc60000410000 */
        /* <DEDUP_REMOVED lines=11> */
.L_x_22042:
        /* <DEDUP_REMOVED lines=13> */
.L_x_22044:
[----:B------:R-:W-:Y:S05]  /*100d0*/  BSYNC.RECONVERGENT B3 ;  /* 0x0000000000037941 */ /* 0x000fea0003800200 */
.L_x_22043:
        /* <DEDUP_REMOVED lines=43> */
.L_x_22041:
[----:B------:R-:W-:Y:S05]  /*10390*/  BSYNC.RECONVERGENT B2 ;  /* 0x0000000000027941 */ /* 0x000fea0003800200 */
.L_x_22040:
        /* <DEDUP_REMOVED lines=19> */
.L_x_22047:
        /* <DEDUP_REMOVED lines=13> */
.L_x_22049:
[----:B------:R-:W-:Y:S05]  /*105a0*/  BSYNC.RECONVERGENT B3 ;  /* 0x0000000000037941 */ /* 0x000fea0003800200 */
.L_x_22048:
        /* <DEDUP_REMOVED lines=43> */
.L_x_22046:
[----:B------:R-:W-:Y:S05]  /*10860*/  BSYNC.RECONVERGENT B2 ;  /* 0x0000000000027941 */ /* 0x000fea0003800200 */
.L_x_22045:
        /* <DEDUP_REMOVED lines=20> */
.L_x_22052:
        /* <DEDUP_REMOVED lines=15> */
.L_x_22054:
[----:B------:R-:W-:Y:S05]  /*10aa0*/  BSYNC.RECONVERGENT B3 ;  /* 0x0000000000037941 */ /* 0x000fea0003800200 */
.L_x_22053:
        /* <DEDUP_REMOVED lines=43> */
.L_x_22051:
[----:B------:R-:W-:Y:S05]  /*10d60*/  BSYNC.RECONVERGENT B2 ;  /* 0x0000000000027941 */ /* 0x000fea0003800200 */
.L_x_22050:
[----:B------:R-:W-:Y:S02]  /*10d70*/  I2FP.F32.U32 R108, R109 ;  /* 0x0000006d006c7245 */ /* 0x000fe40000201000 */
[----:B------:R-:W-:Y:S02]  /*10d80*/  SHF.L.U32 R112, R115, 0x10, RZ ;  /* 0x0000001073707819 */ /* 0x000fe400000006ff */
[----:B------:R-:W-:Y:S01]  /*10d90*/  LOP3.LUT P6, RZ, R209, 0x2, RZ, 0xc0, !PT ;  /* 0x00000002d1ff7812 */ /* 0x000fe200078cc0ff */
[----:B------:R-:W-:Y:S01]  /*10da0*/  FFMA.FTZ R110, R108, R215, 1.1641532182693481445e-10 ;  /* 0x2f0000006c6e7423 */ /* 0x000fe200000100d7 */
[----:B------:R-:W-:Y:S01]  /*10db0*/  FSEL R111, R156, RZ, P2 ;  /* 0x000000ff9c6f7208 */ /* 0x000fe20001000000 */
[----:B------:R-:W-:Y:S01]  /*10dc0*/  FMUL.FTZ R109, R112, R211 ;  /* 0x000000d3706d7220 */ /* 0x000fe20000410000 */
[----:B------:R-:W-:Y:S02]  /*10dd0*/  FSEL R108, R216, RZ, P6 ;  /* 0x000000ffd86c7208 */ /* 0x000fe40003000000 */
[----:B------:R-:W-:Y:S01]  /*10de0*/  FSETP.GTU.FTZ.AND P6, PT, R110, R159, PT ;  /* 0x0000009f6e00720b */ /* 0x000fe20003fdc000 */
[----:B------:R-:W-:Y:S01]  /*10df0*/  FMUL.FTZ R109, R109, R158 ;  /* 0x0000009e6d6d7220 */ /* 0x000fe20000410000 */
[----:B------:R-:W-:-:S02]  /*10e00*/  FSEL R110, R214, RZ, P1 ;  /* 0x000000ffd66e7208 */ /* 0x000fc40000800000 */
[----:B------:R-:W-:Y:S02]  /*10e10*/  FSEL R112, R157, RZ, P3 ;  /* 0x000000ff9d707208 */ /* 0x000fe40001800000 */
[----:B------:R-:W-:Y:S02]  /*10e20*/  FSEL R115, R109, RZ, !P6 ;  /* 0x000000ff6d737208 */ /* 0x000fe40007000000 */
[----:B------:R-:W-:Y:S02]  /*10e30*/  PLOP3.LUT P6, PT, P6, PT, PT, 0x8, 0x80 ;  /* 0x000000000080781c */ /* 0x000fe400037ce170 */
[----:B------:R-:W-:Y:S02]  /*10e40*/  FSEL R109, R213, RZ, P0 ;  /* 0x000000ffd56d7208 */ /* 0x000fe40000000000 */
[----:B------:R-:W-:Y:S02]  /*10e50*/  FSEL R113, R2, RZ, P4 ;  /* 0x000000ff02717208 */ /* 0x000fe40002000000 */
[----:B------:R-:W-:-:S07]  /*10e60*/  FSEL R114, R114, RZ, P5 ;  /* 0x000000ff72727208 */ /* 0x000fce0002800000 */
.L_x_22014:
        /* <DEDUP_REMOVED lines=20> */
[----:B------:R-:W-:-:S03]  /*10fb0*/  VIADD R212, R212, 0x20 ;  /* 0x00000020d4d47836 */ /* 0x000fc60000000000 */
[----:B------:R3:W-:Y:S04]  /*10fc0*/  STG.E.64 desc[UR8][R156.64], R214 ;  /* 0x000000d69c007986 */ /* 0x0007e8000c101b08 */
.L_x_21972:
[----:B------:R-:W-:Y:S05]  /*10fd0*/  BSYNC.RECONVERGENT B1 ;  /* 0x0000000000017941 */ /* 0x000fea0003800200 */
.L_x_21971:
        /* <DEDUP_REMOVED lines=11> */
[----:B0-23--:R-:W0:Y:S02]  /*11090*/  LDC.64 R214, c[0x0][0x3a0] ;  /* 0x0000e800ffd67b82 */ /* 0x00de240000000a00 */
[----:B0-----:R-:W-:-:S05]  /*110a0*/  IMAD.WIDE.U32 R214, R212, 0x20, R214 ;  /* 0x00000020d4d67825 */ /* 0x001fca00078e00d6 */
[----:B------:R0:W5:Y:S04]  /*110b0*/  LDG.E.128 R116, desc[UR8][R214.64] ;  /* 0x00000008d6747981 */ /* 0x000168000c1e1d00 */
[----:B------:R0:W5:Y:S01]  /*110c0*/  LDG.E.128 R156, desc[UR8][R214.64+0x10] ;  /* 0x00001008d69c7981 */ /* 0x000162000c1e1d00 */
[----:B------:R-:W-:Y:S01]  /*110d0*/  ISETP.NE.AND P0, PT, R27, 0x1, PT ;  /* 0x000000011b00780c */ /* 0x000fe20003f05270 */
[----:B------:R-:W-:Y:S01]  /*110e0*/  BSSY.RECONVERGENT B2, `(.L_x_22058) ;  /* 0x0000047000027945 */ /* 0x000fe20003800200 */
[----:B------:R-:W-:Y:S02]  /*110f0*/  HFMA2 R216, -RZ, RZ, 0, 1.1920928955078125e-07 ;  /* 0x00000002ffd87431 */ /* 0x000fe400000001ff */
[----:B------:R-:W-:Y:S02]  /*11100*/  IMAD.MOV.U32 R217, RZ, RZ, R0 ;  /* 0x000000ffffd97224 */ /* 0x000fe400078e0000 */
[----:B------:R-:W-:-:S07]  /*11110*/  IMAD.MOV.U32 R220, RZ, RZ, R2 ;  /* 0x000000ffffdc7224 */ /* 0x000fce00078e0002 */
[----:B0-----:R-:W-:Y:S05]  /*11120*/  @!P0 BRA `(.L_x_22059) ;  /* 0x0000000400088947 */ /* 0x001fea0003800000 */
        /* <DEDUP_REMOVED lines=10> */
.L_x_22060:
        /* <DEDUP_REMOVED lines=13> */
.L_x_22062:
[----:B------:R-:W-:Y:S05]  /*112a0*/  BSYNC.RECONVERGENT B3 ;  /* 0x0000000000037941 */ /* 0x000fea0003800200 */
.L_x_22061:
        /* <DEDUP_REMOVED lines=42> */
.L_x_22059:
[----:B------:R-:W-:Y:S05]  /*11550*/  BSYNC.RECONVERGENT B2 ;  /* 0x0000000000027941 */ /* 0x000fea0003800200 */
.L_x_22058:
        /* <DEDUP_REMOVED lines=28> */
.L_x_22065:
        /* <DEDUP_REMOVED lines=13> */
.L_x_22067:
[----:B------:R-:W-:Y:S05]  /*117f0*/  BSYNC.RECONVERGENT B3 ;  /* 0x0000000000037941 */ /* 0x000fea0003800200 */
.L_x_22066:
        /* <DEDUP_REMOVED lines=43> */
.L_x_22064:
[----:B------:R-:W-:Y:S05]  /*11ab0*/  BSYNC.RECONVERGENT B2 ;  /* 0x0000000000027941 */ /* 0x000fea0003800200 */
.L_x_22063:
        /* <DEDUP_REMOVED lines=22> */
.L_x_22070:
        /* <DEDUP_REMOVED lines=13> */
.L_x_22072:
[----:B------:R-:W-:Y:S05]  /*11cf0*/  BSYNC.RECONVERGENT B3 ;  /* 0x0000000000037941 */ /* 0x000fea0003800200 */
.L_x_22071:
        /* <DEDUP_REMOVED lines=43> */
.L_x_22069:
[----:B------:R-:W-:Y:S05]  /*11fb0*/  BSYNC.RECONVERGENT B2 ;  /* 0x0000000000027941 */ /* 0x000fea0003800200 */
.L_x_22068:
        /* <DEDUP_REMOVED lines=23> */
.L_x_22075:
        /* <DEDUP_REMOVED lines=13> */
.L_x_22077:
[----:B------:R-:W-:Y:S05]  /*12200*/  BSYNC.RECONVERGENT B3 ;  /* 0x0000000000037941 */ /* 0x000fea0003800200 */
.L_x_22076:
        /* <DEDUP_REMOVED lines=43> */
.L_x_22074:
[----:B------:R-:W-:Y:S05]  /*124c0*/  BSYNC.RECONVERGENT B2 ;  /* 0x0000000000027941 */ /* 0x000fea0003800200 */
.L_x_22073:
        /* <DEDUP_REMOVED lines=22> */
.L_x_22080:
        /* <DEDUP_REMOVED lines=13> */
.L_x_22082:
[----:B------:R-:W-:Y:S05]  /*12700*/  BSYNC.RECONVERGENT B3 ;  /* 0x0000000000037941 */ /* 0x000fea0003800200 */
.L_x_22081:
        /* <DEDUP_REMOVED lines=43> */
.L_x_22079:
[----:B------:R-:W-:Y:S05]  /*129c0*/  BSYNC.RECONVERGENT B2 ;  /* 0x0000000000027941 */ /* 0x000fea0003800200 */
.L_x_22078:
        /* <DEDUP_REMOVED lines=23> */
.L_x_22085:
        /* <DEDUP_REMOVED lines=13> */
.L_x_22087:
[----:B------:R-:W-:Y:S05]  /*12c10*/  BSYNC.RECONVERGENT B3 ;  /* 0x0000000000037941 */ /* 0x000fea0003800200 */
.L_x_22086:
        /* <DEDUP_REMOVED lines=43> */
.L_x_22084:
[----:B------:R-:W-:Y:S05]  /*12ed0*/  BSYNC.RECONVERGENT B2 ;  /* 0x0000000000027941 */ /* 0x000fea0003800200 */
.L_x_22083:
        /* <DEDUP_REMOVED lines=22> */
.L_x_22090:
        /* <DEDUP_REMOVED lines=13> */
.L_x_22092:
[----:B------:R-:W-:Y:S05]  /*13110*/  BSYNC.RECONVERGENT B3 ;  /* 0x0000000000037941 */ /* 0x000fea0003800200 */
.L_x_22091:
        /* <DEDUP_REMOVED lines=43> */
.L_x_22089:
[----:B------:R-:W-:Y:S05]  /*133d0*/  BSYNC.RECONVERGENT B2 ;  /* 0x0000000000027941 */ /* 0x000fea0003800200 */
.L_x_22088:
        /* <DEDUP_REMOVED lines=23> */
.L_x_22095:
        /* <DEDUP_REMOVED lines=15> */
.L_x_22097:
[----:B------:R-:W-:Y:S05]  /*13640*/  BSYNC.RECONVERGENT B3 ;  /* 0x0000000000037941 */ /* 0x000fea0003800200 */
.L_x_22096:
        /* <DEDUP_REMOVED lines=43> */
.L_x_22094:
[----:B------:R-:W-:Y:S05]  /*13900*/  BSYNC.RECONVERGENT B2 ;  /* 0x0000000000027941 */ /* 0x000fea0003800200 */
.L_x_22093:
        /* <DEDUP_REMOVED lines=10> */
.L_x_22057:
        /* <DEDUP_REMOVED lines=16> */
.L_x_22101:
        /* <DEDUP_REMOVED lines=13> */
.L_x_22103:
[----:B------:R-:W-:Y:S05]  /*13b80*/  BSYNC.RECONVERGENT B3 ;  /* 0x0000000000037941 */ /* 0x000fea0003800200 */
.L_x_22102:
[----:B------:R-:W-:Y:S01]  /*13b90*/  IMAD.WIDE.U32 R28, R205, -0x326172a9, RZ ;  /* 0xcd9e8d57cd1c7825 */ /* 0x000fe200078e00ff */
[----:B------:R-:W-:-:S04]  /*13ba0*/  LOP3.LUT R118, R3, UR7, R117, 0x96, !PT ;  /* 0x0000000703767c12 */ /* 0x000fc8000f8e9675 */
[----:B0-23--:R-:W-:Y:S01]  /*13bb0*/  LOP3.LUT R156, R203, UR6, R29, 0x96, !PT ;  /* 0x00000006cb9c7c12 */ /* 0x00dfe2000f8e961d */
        /* <DEDUP_REMOVED lines=39> */
.L_x_22100:
[----:B------:R-:W-:Y:S05]  /*13e30*/  BSYNC.RECONVERGENT B2 ;  /* 0x0000000000027941 */ /* 0x000fea0003800200 */
.L_x_22099:
[----:B0-23--:R-:W0:Y:S01]  /*13e40*/  LDC R159, c[0x0][0x404] ;  /* 0x00010100ff9f7b82 */ /* 0x00de220000000800 */
        /* <DEDUP_REMOVED lines=9> */
[----:B------:R-:W-:-:S02]  /*13ee0*/  PRMT R120, R120, 0x7632, R120 ;  /* 0x0000763278787816 */ /* 0x000fc40000000078 */
[----:B------:R-:W-:Y:S02]  /*13ef0*/  MOV R116, 0x2 ;  /* 0x0000000200747802 */ /* 0x000fe40000000f00 */
[----:B0-----:R-:W-:Y:S01]  /*13f00*/  FSETP.LE.FTZ.AND P1, PT, R2, R159, PT ;  /* 0x0000009f0200720b */ /* 0x001fe20003f33000 */
[----:B------:R-:W-:Y:S02]  /*13f10*/  IMAD.MOV.U32 R2, RZ, RZ, R0 ;  /* 0x000000ffff027224 */ /* 0x000fe400078e0000 */
[----:B-1----:R-:W-:-:S10]  /*13f20*/  FMUL.FTZ R216, R27, R158 ;  /* 0x0000009e1bd87220 */ /* 0x002fd40000410000 */
        /* <DEDUP_REMOVED lines=10> */
.L_x_22106:
        /* <DEDUP_REMOVED lines=13> */
.L_x_22108:
[----:B------:R-:W-:Y:S05]  /*140a0*/  BSYNC.RECONVERGENT B3 ;  /* 0x0000000000037941 */ /* 0x000fea0003800200 */
.L_x_22107:
        /* <DEDUP_REMOVED lines=43> */
.L_x_22105:
[----:B------:R-:W-:Y:S05]  /*14360*/  BSYNC.RECONVERGENT B2 ;  /* 0x0000000000027941 */ /* 0x000fea0003800200 */
.L_x_22104:
        /* <DEDUP_REMOVED lines=19> */
.L_x_22111:
        /* <DEDUP_REMOVED lines=13> */
.L_x_22113:
[----:B------:R-:W-:Y:S05]  /*14570*/  BSYNC.RECONVERGENT B3 ;  /* 0x0000000000037941 */ /* 0x000fea0003800200 */
.L_x_22112:
        /* <DEDUP_REMOVED lines=43> */
.L_x_22110:
[----:B------:R-:W-:Y:S05]  /*14830*/  BSYNC.RECONVERGENT B2 ;  /* 0x0000000000027941 */ /* 0x000fea0003800200 */
.L_x_22109:
[----:B------:R-:W-:Y:S01]  /*14840*/  ISETP.NE.AND P2, PT, R119, 0x1, PT ;  /* 0x000000017700780c */ /* 0x000fe20003f45270 */
[C---:B------:R-:W-:Y:S01]  /*14850*/  IMAD.U32 R118, R121.reuse, 0x10000, RZ ;  /* 0x0001000079767824 */ /* 0x040fe200078e00ff */
[----:B------:R-:W-:Y:S01]  /*14860*/  I2FP.F32.U32 R2, R2 ;  /* 0x0000000200027245 */ /* 0x000fe20000201000 */
[----:B------:R-:W-:Y:S01]  /*14870*/  BSSY.RECONVERGENT B2, `(.L_x_22114) ;  /* 0x000004a000027945 */ /* 0x000fe20003800200 */
[----:B------:R-:W-:Y:S02]  /*14880*/  IMAD.MOV.U32 R27, RZ, RZ, R0 ;  /* 0x000000ffff1b7224 */ /* 0x000fe400078e0000 */
[----:B------:R-:W-:Y:S01]  /*14890*/  FMUL.FTZ R117, R118, R211 ;  /* 0x000000d376757220 */ /* 0x000fe20000410000 */
[----:B------:R-:W-:Y:S02]  /*148a0*/  HFMA2 R118, -RZ, RZ, 0, 1.1920928955078125e-07 ;  /* 0x00000002ff767431 */ /* 0x000fe400000001ff */
[----:B------:R-:W-:Y:S01]  /*148b0*/  FFMA.FTZ R116, R2, R215, 1.1641532182693481445e-10 ;  /* 0x2f00000002747423 */ /* 0x000fe200000100d7 */
[----:B------:R-:W-:Y:S01]  /*148c0*/  PRMT R2, R121, 0x7632, R2 ;  /* 0x0000763279027816 */ /* 0x000fe20000000002 */
[----:B------:R-:W-:-:S03]  /*148d0*/  FMUL.FTZ R214, R117, R158 ;  /* 0x0000009e75d67220 */ /* 0x000fc60000410000 */
        /* <DEDUP_REMOVED lines=10> */
.L_x_22116:
        /* <DEDUP_REMOVED lines=13> */
.L_x_22118:
[----:B------:R-:W-:Y:S05]  /*14a50*/  BSYNC.RECONVERGENT B3 ;  /* 0x0000000000037941 */ /* 0x000fea0003800200 */
.L_x_22117:
        /* <DEDUP_REMOVED lines=43> */
.L_x_22115:
[----:B------:R-:W-:Y:S05]  /*14d10*/  BSYNC.RECONVERGENT B2 ;  /* 0x0000000000027941 */ /* 0x000fea0003800200 */
.L_x_22114:
        /* <DEDUP_REMOVED lines=19> */
.L_x_22121:
        /* <DEDUP_REMOVED lines=13> */
.L_x_22123:
[----:B------:R-:W-:Y:S05]  /*14f20*/  BSYNC.RECONVERGENT B3 ;  /* 0x0000000000037941 */ /* 0x000fea0003800200 */
.L_x_22122:
        /* <DEDUP_REMOVED lines=43> */
.L_x_22120:
[----:B------:R-:W-:Y:S05]  /*151e0*/  BSYNC.RECONVERGENT B2 ;  /* 0x0000000000027941 */ /* 0x000fea0003800200 */
.L_x_22119:
[----:B------:R-:W-:Y:S01]  /*151f0*/  ISETP.NE.AND P4, PT, R117, 0x1, PT ;  /* 0x000000017500780c */ /* 0x000fe20003f85270 */
[----:B------:R-:W-:Y:S01]  /*15200*/  IMAD.U32 R116, R122, 0x10000, RZ ;  /* 0x000100007a747824 */ /* 0x000fe200078e00ff */
        /* <DEDUP_REMOVED lines=18> */
.L_x_22126:
        /* <DEDUP_REMOVED lines=13> */
.L_x_22128:
[----:B------:R-:W-:Y:S05]  /*15400*/  BSYNC.RECONVERGENT B3 ;  /* 0x0000000000037941 */ /* 0x000fea0003800200 */
.L_x_22127:
        /* <DEDUP_REMOVED lines=43> */
.L_x_22125:
[----:B------:R-:W-:Y:S05]  /*156c0*/  BSYNC.RECONVERGENT B2 ;  /* 0x0000000000027941 */ /* 0x000fea0003800200 */
.L_x_22124:
        /* <DEDUP_REMOVED lines=19> */
.L_x_22131:
        /* <DEDUP_REMOVED lines=13> */
.L_x_22133:
[----:B------:R-:W-:Y:S05]  /*158d0*/  BSYNC.RECONVERGENT B3 ;  /* 0x0000000000037941 */ /* 0x000fea0003800200 */
.L_x_22132:
        /* <DEDUP_REMOVED lines=43> */
.L_x_22130:
[----:B------:R-:W-:Y:S05]  /*15b90*/  BSYNC.RECONVERGENT B2 ;  /* 0x0000000000027941 */ /* 0x000fea0003800200 */
.L_x_22129:
        /* <DEDUP_REMOVED lines=20> */
.L_x_22136:
        /* <DEDUP_REMOVED lines=15> */
.L_x_22138:
[----:B------:R-:W-:Y:S05]  /*15dd0*/  BSYNC.RECONVERGENT B3 ;  /* 0x0000000000037941 */ /* 0x000fea0003800200 */
.L_x_22137:
        /* <DEDUP_REMOVED lines=43> */
.L_x_22135:
[----:B------:R-:W-:Y:S05]  /*16090*/  BSYNC.RECONVERGENT B2 ;  /* 0x0000000000027941 */ /* 0x000fea0003800200 */
.L_x_22134:
        /* <DEDUP_REMOVED lines=16> */
.L_x_22098:
        /* <DEDUP_REMOVED lines=19> */
[----:B------:R4:W-:Y:S01]  /*162d0*/  STG.E.128 desc[UR8][R158.64+0x10], R120 ;  /* 0x000010789e007986 */ /* 0x0009e2000c101d08 */
[----:B------:R-:W-:-:S03]  /*162e0*/  VIADD R212, R212, 0x20 ;  /* 0x00000020d4d47836 */ /* 0x000fc60000000000 */
[----:B------:R4:W-:Y:S04]  /*162f0*/  STG.E.64 desc[UR8][R156.64], R214 ;  /* 0x000000d69c007986 */ /* 0x0009e8000c101b08 */
.L_x_22056:
[----:B------:R-:W-:Y:S05]  /*16300*/  BSYNC.RECONVERGENT B1 ;  /* 0x0000000000017941 */ /* 0x000fea0003800200 */
.L_x_22055:
        /* <DEDUP_REMOVED lines=31> */
.L_x_22144:
        /* <DEDUP_REMOVED lines=13> */
.L_x_22146:
[----:B------:R-:W-:Y:S05]  /*165d0*/  BSYNC.RECONVERGENT B3 ;  /* 0x0000000000037941 */ /* 0x000fea0003800200 */
.L_x_22145:
        /* <DEDUP_REMOVED lines=42> */
.L_x_22143:
[----:B------:R-:W-:Y:S05]  /*16880*/  BSYNC.RECONVERGENT B2 ;  /* 0x0000000000027941 */ /* 0x000fea0003800200 */
.L_x_22142:
        /* <DEDUP_REMOVED lines=28> */
.L_x_22149:
        /* <DEDUP_REMOVED lines=13> */
.L_x_22151:
[----:B------:R-:W-:Y:S05]  /*16b20*/  BSYNC.RECONVERGENT B3 ;  /* 0x0000000000037941 */ /* 0x000fea0003800200 */
.L_x_22150:
        /* <DEDUP_REMOVED lines=43> */
.L_x_22148:
[----:B------:R-:W-:Y:S05]  /*16de0*/  BSYNC.RECONVERGENT B2 ;  /* 0x0000000000027941 */ /* 0x000fea0003800200 */
.L_x_22147:
        /* <DEDUP_REMOVED lines=22> */
.L_x_22154:
        /* <DEDUP_REMOVED lines=13> */
.L_x_22156:
[----:B------:R-:W-:Y:S05]  /*17020*/  BSYNC.RECONVERGENT B3 ;  /* 0x0000000000037941 */ /* 0x000fea0003800200 */
.L_x_22155:
        /* <DEDUP_REMOVED lines=43> */
.L_x_22153:
[----:B------:R-:W-:Y:S05]  /*172e0*/  BSYNC.RECONVERGENT B2 ;  /* 0x0000000000027941 */ /* 0x000fea0003800200 */
.L_x_22152:
        /* <DEDUP_REMOVED lines=11> */
[----:B------:R-:W-:Y:S01]  /*173a0*/  MOV R129, R0 ;  /* 0x0000000000817202 */ /* 0x000fe20000000f00 */
[----:B------:R-:W-:Y:S01]  /*173b0*/  FADD.FTZ R126, R126, R215 ;  /* 0x000000d77e7e7221 */ /* 0x000fe20000010000 */
        /* <DEDUP_REMOVED lines=10> */
.L_x_22159:
        /* <DEDUP_REMOVED lines=13> */
.L_x_22161:
[----:B------:R-:W-:Y:S05]  /*17530*/  BSYNC.RECONVERGENT B3 ;  /* 0x0000000000037941 */ /* 0x000fea0003800200 */
.L_x_22160:
        /* <DEDUP_REMOVED lines=43> */
.L_x_22158:
[----:B------:R-:W-:Y:S05]  /*177f0*/  BSYNC.RECONVERGENT B2 ;  /* 0x0000000000027941 */ /* 0x000fea0003800200 */
.L_x_22157:
        /* <DEDUP_REMOVED lines=22> */
.L_x_22164:
        /* <DEDUP_REMOVED lines=13> */
.L_x_22166:
[----:B------:R-:W-:Y:S05]  /*17a30*/  BSYNC.RECONVERGENT B3 ;  /* 0x0000000000037941 */ /* 0x000fea0003800200 */
.L_x_22165:
        /* <DEDUP_REMOVED lines=43> */
.L_x_22163:
[----:B------:R-:W-:Y:S05]  /*17cf0*/  BSYNC.RECONVERGENT B2 ;  /* 0x0000000000027941 */ /* 0x000fea0003800200 */
.L_x_22162:
        /* <DEDUP_REMOVED lines=23> */
.L_x_22169:
        /* <DEDUP_REMOVED lines=13> */
.L_x_22171:
[----:B------:R-:W-:Y:S05]  /*17f40*/  BSYNC.RECONVERGENT B3 ;  /* 0x0000000000037941 */ /* 0x000fea0003800200 */
.L_x_22170:
        /* <DEDUP_REMOVED lines=43> */
.L_x_22168:
[----:B------:R-:W-:Y:S05]  /*18200*/  BSYNC.RECONVERGENT B2 ;  /* 0x0000000000027941 */ /* 0x000fea0003800200 */
.L_x_22167:
        /* <DEDUP_REMOVED lines=22> */
.L_x_22174:
        /* <DEDUP_REMOVED lines=13> */
.L_x_22176:
[----:B------:R-:W-:Y:S05]  /*18440*/  BSYNC.RECONVERGENT B3 ;  /* 0x0000000000037941 */ /* 0x000fea0003800200 */
.L_x_22175:
        /* <DEDUP_REMOVED lines=43> */
.L_x_22173:
[----:B------:R-:W-:Y:S05]  /*18700*/  BSYNC.RECONVERGENT B2 ;  /* 0x0000000000027941 */ /* 0x000fea0003800200 */
.L_x_22172:
        /* <DEDUP_REMOVED lines=23> */
.L_x_22179:
        /* <DEDUP_REMOVED lines=15> */
.L_x_22181:
[----:B------:R-:W-:Y:S05]  /*18970*/  BSYNC.RECONVERGENT B3 ;  /* 0x0000000000037941 */ /* 0x000fea0003800200 */
.L_x_22180:
        /* <DEDUP_REMOVED lines=43> */
.L_x_22178:
[----:B------:R-:W-:Y:S05]  /*18c30*/  BSYNC.RECONVERGENT B2 ;  /* 0x0000000000027941 */ /* 0x000fea0003800200 */
.L_x_22177:
        /* <DEDUP_REMOVED lines=10> */
.L_x_22141:
        /* <DEDUP_REMOVED lines=16> */
.L_x_22185:
        /* <DEDUP_REMOVED lines=13> */
.L_x_22187:
[----:B------:R-:W-:Y:S05]  /*18eb0*/  BSYNC.RECONVERGENT B3 ;  /* 0x0000000000037941 */ /* 0x000fea0003800200 */
.L_x_22186:
[----:B------:R-:W-:Y:S01]  /*18ec0*/  IMAD.WIDE.U32 R28, R205, -0x326172a9, RZ ;  /* 0xcd9e8d57cd1c7825 */ /* 0x000fe200078e00ff */
[----:B------:R-:W-:-:S04]  /*18ed0*/  LOP3.LUT R126, R3, UR7, R125, 0x96, !PT ;  /* 0x00000007037e7c12 */ /* 0x000fc8000f8e967d */
[----:B0-234-:R-:W-:Y:S01]  /*18ee0*/  LOP3.LUT R156, R203, UR6, R29, 0x96, !PT ;  /* 0x00000006cb9c7c12 */ /* 0x01dfe2000f8e961d */
        /* <DEDUP_REMOVED lines=39> */
.L_x_22184:
[----:B------:R-:W-:Y:S05]  /*19160*/  BSYNC.RECONVERGENT B2 ;  /* 0x0000000000027941 */ /* 0x000fea0003800200 */
.L_x_22183:
[----:B0-234-:R-:W0:Y:S01]  /*19170*/  LDC R159, c[0x0][0x404] ;  /* 0x00010100ff9f7b82 */ /* 0x01de220000000800 */
        /* <DEDUP_REMOVED lines=24> */
.L_x_22190:
        /* <DEDUP_REMOVED lines=13> */
.L_x_22192:
[----:B------:R-:W-:Y:S05]  /*193d0*/  BSYNC.RECONVERGENT B3 ;  /* 0x0000000000037941 */ /* 0x000fea0003800200 */
.L_x_22191:
        /* <DEDUP_REMOVED lines=43> */
.L_x_22189:
[----:B------:R-:W-:Y:S05]  /*19690*/  BSYNC.RECONVERGENT B2 ;  /* 0x0000000000027941 */ /* 0x000fea0003800200 */
.L_x_22188:
        /* <DEDUP_REMOVED lines=19> */
.L_x_22195:
        /* <DEDUP_REMOVED lines=13> */
.L_x_22197:
[----:B------:R-:W-:Y:S05]  /*198a0*/  BSYNC.RECONVERGENT B3 ;  /* 0x0000000000037941 */ /* 0x000fea0003800200 */
.L_x_22196:
        /* <DEDUP_REMOVED lines=43> */
.L_x_22194:
[----:B------:R-:W-:Y:S05]  /*19b60*/  BSYNC.RECONVERGENT B2 ;  /* 0x0000000000027941 */ /* 0x000fea0003800200 */
.L_x_22193:
[----:B------:R-:W-:Y:S01]  /*19b70*/  ISETP.NE.AND P2, PT, R127, 0x1, PT ;  /* 0x000000017f00780c */ /* 0x000fe20003f45270 */
[C---:B------:R-:W-:Y:S01]  /*19b80*/  IMAD.U32 R126, R129.reuse, 0x10000, RZ ;  /* 0x00010000817e7824 */ /* 0x040fe200078e00ff */
[----:B------:R-:W-:Y:S01]  /*19b90*/  I2FP.F32.U32 R2, R2 ;  /* 0x0000000200027245 */ /* 0x000fe20000201000 */
[----:B------:R-:W-:Y:S01]  /*19ba0*/  BSSY.RECONVERGENT B2, `(.L_x_22198) ;  /* 0x000004a000027945 */ /* 0x000fe20003800200 */
[----:B------:R-:W-:Y:S01]  /*19bb0*/  MOV R27, R0 ;  /* 0x00000000001b7202 */ /* 0x000fe20000000f00 */
[----:B------:R-:W-:Y:S01]  /*19bc0*/  FMUL.FTZ R125, R126, R211 ;  /* 0x000000d37e7d7220 */ /* 0x000fe20000410000 */
[----:B------:R-:W-:Y:S02]  /*19bd0*/  IMAD.MOV.U32 R126, RZ, RZ, 0x2 ;  /* 0x00000002ff7e7424 */ /* 0x000fe400078e00ff */
        /* <DEDUP_REMOVED lines=13> */
.L_x_22200:
        /* <DEDUP_REMOVED lines=13> */
.L_x_22202:
[----:B------:R-:W-:Y:S05]  /*19d80*/  BSYNC.RECONVERGENT B3 ;  /* 0x0000000000037941 */ /* 0x000fea0003800200 */
.L_x_22201:
        /* <DEDUP_REMOVED lines=43> */
.L_x_22199:
[----:B------:R-:W-:Y:S05]  /*1a040*/  BSYNC.RECONVERGENT B2 ;  /* 0x0000000000027941 */ /* 0x000fea0003800200 */
.L_x_22198:
        /* <DEDUP_REMOVED lines=19> */
.L_x_22205:
        /* <DEDUP_REMOVED lines=13> */
.L_x_22207:
[----:B------:R-:W-:Y:S05]  /*1a250*/  BSYNC.RECONVERGENT B3 ;  /* 0x0000000000037941 */ /* 0x000fea0003800200 */
.L_x_22206:
        /* <DEDUP_REMOVED lines=43> */
.L_x_22204:
[----:B------:R-:W-:Y:S05]  /*1a510*/  BSYNC.RECONVERGENT B2 ;  /* 0x0000000000027941 */ /* 0x000fea0003800200 */
.L_x_22203:
        /* <DEDUP_REMOVED lines=20> */
.L_x_22210:
        /* <DEDUP_REMOVED lines=13> */
.L_x_22212:
[----:B------:R-:W-:Y:S05]  /*1a730*/  BSYNC.RECONVERGENT B3 ;  /* 0x0000000000037941 */ /* 0x000fea0003800200 */
.L_x_22211:
        /* <DEDUP_REMOVED lines=43> */
.L_x_22209:
[----:B------:R-:W-:Y:S05]  /*1a9f0*/  BSYNC.RECONVERGENT B2 ;  /* 0x0000000000027941 */ /* 0x000fea0003800200 */
.L_x_22208:
        /* <DEDUP_REMOVED lines=19> */
.L_x_22215:
        /* <DEDUP_REMOVED lines=13> */
.L_x_22217:
[----:B------:R-:W-:Y:S05]  /*1ac00*/  BSYNC.RECONVERGENT B3 ;  /* 0x0000000000037941 */ /* 0x000fea0003800200 */
.L_x_22216:
        /* <DEDUP_REMOVED lines=43> */
.L_x_22214:
[----:B------:R-:W-:Y:S05]  /*1aec0*/  BSYNC.RECONVERGENT B2 ;  /* 0x0000000000027941 */ /* 0x000fea0003800200 */
.L_x_22213:
        /* <DEDUP_REMOVED lines=20> */
.L_x_22220:
        /* <DEDUP_REMOVED lines=15> */
.L_x_22222:
[----:B------:R-:W-:Y:S05]  /*1b100*/  BSYNC.RECONVERGENT B3 ;  /* 0x0000000000037941 */ /* 0x000fea0003800200 */
.L_x_22221:
        /* <DEDUP_REMOVED lines=43> */
.L_x_22219:
[----:B------:R-:W-:Y:S05]  /*1b3c0*/  BSYNC.RECONVERGENT B2 ;  /* 0x0000000000027941 */ /* 0x000fea0003800200 */
.L_x_22218:
        /* <DEDUP_REMOVED lines=16> */
.L_x_22182:
        /* <DEDUP_REMOVED lines=22> */
.L_x_22140:
[----:B------:R-:W-:Y:S05]  /*1b630*/  BSYNC.RECONVERGENT B1 ;  /* 0x0000000000017941 */ /* 0x000fea0003800200 */
.L_x_22139:
        /* <DEDUP_REMOVED lines=31> */
.L_x_22228:
        /* <DEDUP_REMOVED lines=13> */
.L_x_22230:
[----:B------:R-:W-:Y:S05]  /*1b900*/  BSYNC.RECONVERGENT B3 ;  /* 0x0000000000037941 */ /* 0x000fea0003800200 */
.L_x_22229:
        /* <DEDUP_REMOVED lines=42> */
.L_x_22227:
[----:B------:R-:W-:Y:S05]  /*1bbb0*/  BSYNC.RECONVERGENT B2 ;  /* 0x0000000000027941 */ /* 0x000fea0003800200 */
.L_x_22226:
        /* <DEDUP_REMOVED lines=17> */
[----:B------:R-:W-:-:S09]  /*1bcd0*/  IMAD.MOV.U32 R27, RZ, RZ, R0 ;  /* 0x000000ffff1b7224 */ /* 0x000fd200078e0000 */
        /* <DEDUP_REMOVED lines=10> */
.L_x_22233:
        /* <DEDUP_REMOVED lines=13> */
.L_x_22235:
[----:B------:R-:W-:Y:S05]  /*1be50*/  BSYNC.RECONVERGENT B3 ;  /* 0x0000000000037941 */ /* 0x000fea0003800200 */
.L_x_22234:
        /* <DEDUP_REMOVED lines=43> */
.L_x_22232:
[----:B------:R-:W-:Y:S05]  /*1c110*/  BSYNC.RECONVERGENT B2 ;  /* 0x0000000000027941 */ /* 0x000fea0003800200 */
.L_x_22231:
        /* <DEDUP_REMOVED lines=22> */
.L_x_22238:
        /* <DEDUP_REMOVED lines=13> */
.L_x_22240:
[----:B------:R-:W-:Y:S05]  /*1c350*/  BSYNC.RECONVERGENT B3 ;  /* 0x0000000000037941 */ /* 0x000fea0003800200 */
.L_x_22239:
        /* <DEDUP_REMOVED lines=43> */
.L_x_22237:
[----:B------:R-:W-:Y:S05]  /*1c610*/  BSYNC.RECONVERGENT B2 ;  /* 0x0000000000027941 */ /* 0x000fea0003800200 */
.L_x_22236:
        /* <DEDUP_REMOVED lines=23> */
.L_x_22243:
        /* <DEDUP_REMOVED lines=13> */
.L_x_22245:
[----:B------:R-:W-:Y:S05]  /*1c860*/  BSYNC.RECONVERGENT B3 ;  /* 0x0000000000037941 */ /* 0x000fea0003800200 */
.L_x_22244:
        /* <DEDUP_REMOVED lines=43> */
.L_x_22242:
[----:B------:R-:W-:Y:S05]  /*1cb20*/  BSYNC.RECONVERGENT B2 ;  /* 0x0000000000027941 */ /* 0x000fea0003800200 */
.L_x_22241:
        /* <DEDUP_REMOVED lines=22> */
.L_x_22248:
        /* <DEDUP_REMOVED lines=13> */
.L_x_22250:
[----:B------:R-:W-:Y:S05]  /*1cd60*/  BSYNC.RECONVERGENT B3 ;  /* 0x0000000000037941 */ /* 0x000fea0003800200 */
.L_x_22249:
        /* <DEDUP_REMOVED lines=43> */
.L_x_22247:
[----:B------:R-:W-:Y:S05]  /*1d020*/  BSYNC.RECONVERGENT B2 ;  /* 0x0000000000027941 */ /* 0x000fea0003800200 */
.L_x_22246:
        /* <DEDUP_REMOVED lines=23> */
.L_x_22253:
        /* <DEDUP_REMOVED lines=13> */
.L_x_22255:
[----:B------:R-:W-:Y:S05]  /*1d270*/  BSYNC.RECONVERGENT B3 ;  /* 0x0000000000037941 */ /* 0x000fea0003800200 */
.L_x_22254:
        /* <DEDUP_REMOVED lines=43> */
.L_x_22252:
[----:B------:R-:W-:Y:S05]  /*1d530*/  BSYNC.RECONVERGENT B2 ;  /* 0x0000000000027941 */ /* 0x000fea0003800200 */
.L_x_22251:
        /* <DEDUP_REMOVED lines=22> */
.L_x_22258:
        /* <DEDUP_REMOVED lines=13> */
.L_x_22260:
[----:B------:R-:W-:Y:S05]  /*1d770*/  BSYNC.RECONVERGENT B3 ;  /* 0x0000000000037941 */ /* 0x000fea0003800200 */
.L_x_22259:
        /* <DEDUP_REMOVED lines=43> */
.L_x_22257:
[----:B------:R-:W-:Y:S05]  /*1da30*/  BSYNC.RECONVERGENT B2 ;  /* 0x0000000000027941 */ /* 0x000fea0003800200 */
.L_x_22256:
        /* <DEDUP_REMOVED lines=23> */
.L_x_22263:
        /* <DEDUP_REMOVED lines=15> */
.L_x_22265:
[----:B------:R-:W-:Y:S05]  /*1dca0*/  BSYNC.RECONVERGENT B3 ;  /* 0x0000000000037941 */ /* 0x000fea0003800200 */
.L_x_22264:
        /* <DEDUP_REMOVED lines=43> */
.L_x_22262:
[----:B------:R-:W-:Y:S05]  /*1df60*/  BSYNC.RECONVERGENT B2 ;  /* 0x0000000000027941 */ /* 0x000fea0003800200 */
.L_x_22261:
        /* <DEDUP_REMOVED lines=10> */
.L_x_22225:
        /* <DEDUP_REMOVED lines=16> */
.L_x_22269:
        /* <DEDUP_REMOVED lines=13> */
.L_x_22271:
[----:B------:R-:W-:Y:S05]  /*1e1e0*/  BSYNC.RECONVERGENT B3 ;  /* 0x0000000000037941 */ /* 0x000fea0003800200 */
.L_x_22270:
        /* <DEDUP_REMOVED lines=42> */
.L_x_22268:
[----:B------:R-:W-:Y:S05]  /*1e490*/  BSYNC.RECONVERGENT B2 ;  /* 0x0000000000027941 */ /* 0x000fea0003800200 */
.L_x_22267:
[----:B0-234-:R-:W0:Y:S01]  /*1e4a0*/  LDC R159, c[0x0][0x404] ;  /* 0x00010100ff9f7b82 */ /* 0x01de220000000800 */
[----:B------:R-:W-:Y:S01]  /*1e4b0*/  I2FP.F32.U32 R2, R132 ;  /* 0x0000008400027245 */ /* 0x000fe20000201000 */
[----:B------:R-:W-:Y:S01]  /*1e4c0*/  IMAD.MOV.U32 R215, RZ, RZ, 0x2f800000 ;  /* 0x2f800000ffd77424 */ /* 0x000fe200078e00ff */
[----:B------:R-:W-:Y:S01]  /*1e4d0*/  LOP3.LUT R209, R209, 0xfffffffd, RZ, 0xc0, !PT ;  /* 0xfffffffdd1d17812 */ /* 0x000fe200078ec0ff */
[----:B------:R-:W-:Y:S01]  /*1e4e0*/  BSSY.RECONVERGENT B2, `(.L_x_22272) ;  /* 0x000004e000027945 */ /* 0x000fe20003800200 */
[----:B-----5:R-:W-:Y:S01]  /*1e4f0*/  SHF.L.U32 R132, R136, 0x10, RZ ;  /* 0x0000001088847819 */ /* 0x020fe200000006ff */
[----:B------:R-:W-:Y:S01]  /*1e500*/  FFMA.FTZ R2, R2, R215, 1.1641532182693481445e-10 ;  /* 0x2f00000002027423 */ /* 0x000fe200000100d7 */
[----:B------:R-:W-:Y:S01]  /*1e510*/  PRMT R136, R136, 0x7632, R136 ;  /* 0x0000763288887816 */ /* 0x000fe20000000088 */
[----:B------:R-:W1:Y:S02]  /*1e520*/  LDC R158, c[0x0][0x408] ;  /* 0x00010200ff9e7b82 */ /* 0x000e640000000800 */
[----:B------:R-:W-:Y:S01]  /*1e530*/  FMUL.FTZ R27, R132, R211 ;  /* 0x000000d3841b7220 */ /* 0x000fe20000410000 */
[----:B------:R-:W-:Y:S01]  /*1e540*/  IMAD.MOV.U32 R132, RZ, RZ, 0x2 ;  /* 0x00000002ff847424 */ /* 0x000fe200078e00ff */
[----:B0-----:R-:W-:Y:S01]  /*1e550*/  FSETP.LE.FTZ.AND P0, PT, R2, R159, PT ;  /* 0x0000009f0200720b */ /* 0x001fe20003f13000 */
[----:B------:R-:W-:-:S02]  /*1e560*/  IMAD.MOV.U32 R2, RZ, RZ, R0 ;  /* 0x000000ffff027224 */ /* 0x000fc400078e0000 */
[----:B-1----:R-:W-:-:S10]  /*1e570*/  FMUL.FTZ R216, R27, R158 ;  /* 0x0000009e1bd87220 */ /* 0x002fd40000410000 */
        /* <DEDUP_REMOVED lines=11> */
.L_x_22274:
        /* <DEDUP_REMOVED lines=13> */
.L_x_22276:
[----:B------:R-:W-:Y:S05]  /*1e700*/  BSYNC.RECONVERGENT B3 ;  /* 0x0000000000037941 */ /* 0x000fea0003800200 */
.L_x_22275:
        /* <DEDUP_REMOVED lines=43> */
.L_x_22273:
[----:B------:R-:W-:Y:S05]  /*1e9c0*/  BSYNC.RECONVERGENT B2 ;  /* 0x0000000000027941 */ /* 0x000fea0003800200 */
.L_x_22272:
        /* <DEDUP_REMOVED lines=19> */
.L_x_22279:
        /* <DEDUP_REMOVED lines=13> */
.L_x_22281:
[----:B------:R-:W-:Y:S05]  /*1ebd0*/  BSYNC.RECONVERGENT B3 ;  /* 0x0000000000037941 */ /* 0x000fea0003800200 */
.L_x_22280:
        /* <DEDUP_REMOVED lines=43> */
.L_x_22278:
[----:B------:R-:W-:Y:S05]  /*1ee90*/  BSYNC.RECONVERGENT B2 ;  /* 0x0000000000027941 */ /* 0x000fea0003800200 */
.L_x_22277:
[----:B------:R-:W-:Y:S01]  /*1eea0*/  ISETP.NE.AND P2, PT, R135, 0x1, PT ;  /* 0x000000018700780c */ /* 0x000fe20003f45270 */
[----:B------:R-:W-:Y:S01]  /*1eeb0*/  BSSY.RECONVERGENT B2, `(.L_x_22282) ;  /* 0x000004c000027945 */ /* 0x000fe20003800200 */
[----:B------:R-:W-:Y:S01]  /*1eec0*/  I2FP.F32.U32 R2, R27 ;  /* 0x0000001b00027245 */ /* 0x000fe20000201000 */
[----:B------:R-:W-:Y:S01]  /*1eed0*/  IMAD.MOV.U32 R27, RZ, RZ, R0 ;  /* 0x000000ffff1b7224 */ /* 0x000fe200078e0000 */
[----:B------:R-:W-:-:S03]  /*1eee0*/  SHF.L.U32 R134, R137, 0x10, RZ ;  /* 0x0000001089867819 */ /* 0x000fc600000006ff */
[----:B------:R-:W-:Y:S01]  /*1eef0*/  FFMA.FTZ R132, R2, R215, 1.1641532182693481445e-10 ;  /* 0x2f00000002847423 */ /* 0x000fe200000100d7 */
[----:B------:R-:W-:Y:S01]  /*1ef00*/  PRMT R2, R137, 0x7632, R2 ;  /* 0x0000763289027816 */ /* 0x000fe20000000002 */
[----:B------:R-:W-:Y:S01]  /*1ef10*/  FMUL.FTZ R133, R134, R211 ;  /* 0x000000d386857220 */ /* 0x000fe20000410000 */
[----:B------:R-:W-:Y:S02]  /*1ef20*/  IMAD.MOV.U32 R134, RZ, RZ, 0x2 ;  /* 0x00000002ff867424 */ /* 0x000fe400078e00ff */
        /* <DEDUP_REMOVED lines=11> */
.L_x_22284:
        /* <DEDUP_REMOVED lines=13> */
.L_x_22286:
[----:B------:R-:W-:Y:S05]  /*1f0b0*/  BSYNC.RECONVERGENT B3 ;  /* 0x0000000000037941 */ /* 0x000fea0003800200 */
.L_x_22285:
        /* <DEDUP_REMOVED lines=43> */
.L_x_22283:
[----:B------:R-:W-:Y:S05]  /*1f370*/  BSYNC.RECONVERGENT B2 ;  /* 0x0000000000027941 */ /* 0x000fea0003800200 */
.L_x_22282:
        /* <DEDUP_REMOVED lines=19> */
.L_x_22289:
        /* <DEDUP_REMOVED lines=13> */
.L_x_22291:
[----:B------:R-:W-:Y:S05]  /*1f580*/  BSYNC.RECONVERGENT B3 ;  /* 0x0000000000037941 */ /* 0x000fea0003800200 */
.L_x_22290:
        /* <DEDUP_REMOVED lines=43> */
.L_x_22288:
[----:B------:R-:W-:Y:S05]  /*1f840*/  BSYNC.RECONVERGENT B2 ;  /* 0x0000000000027941 */ /* 0x000fea0003800200 */
.L_x_22287:
        /* <DEDUP_REMOVED lines=20> */
.L_x_22294:
        /* <DEDUP_REMOVED lines=13> */
.L_x_22296:
[----:B------:R-:W-:Y:S05]  /*1fa60*/  BSYNC.RECONVERGENT B3 ;  /* 0x0000000000037941 */ /* 0x000fea0003800200 */
.L_x_22295:
        /* <DEDUP_REMOVED lines=43> */
.L_x_22293:
[----:B------:R-:W-:Y:S05]  /*1fd20*/  BSYNC.RECONVERGENT B2 ;  /* 0x0000000000027941 */ /* 0x000fea0003800200 */
.L_x_22292:
        /* <DEDUP_REMOVED lines=19> */
.L_x_22299:
        /* <DEDUP_REMOVED lines=13> */
.L_x_22301:
[----:B------:R-:W-:Y:S05]  /*1ff30*/  BSYNC.RECONVERGENT B3 ;  /* 0x0000000000037941 */ /* 0x000fea0003800200 */
.L_x_22300:
        /* <DEDUP_REMOVED lines=43> */
.L_x_22298:
[----:B------:R-:W-:Y:S05]  /*201f0*/  BSYNC.RECONVERGENT B2 ;  /* 0x0000000000027941 */ /* 0x000fea0003800200 */
.L_x_22297:
[----:B------:R-:W-:Y:S01]  /*20200*/  ISETP.NE.AND P6, PT, R136, 0x1, PT ;  /* 0x000000018800780c */ /* 0x000fe20003fc5270 */
[----:B------:R-:W-:Y:S01]  /*20210*/  BSSY.RECONVERGENT B2, `(.L_x_22302) ;  /* 0x000004e000027945 */ /* 0x000fe20003800200 */
[----:B------:R-:W-:Y:S01]  /*20220*/  I2FP.F32.U32 R132, R133 ;  /* 0x0000008500847245 */ /* 0x000fe20000201000 */
[----:B------:R-:W-:Y:S01]  /*20230*/  IMAD.MOV.U32 R27, RZ, RZ, 0x2 ;  /* 0x00000002ff1b7424 */ /* 0x000fe200078e00ff */
[C---:B------:R-:W-:Y:S02]  /*20240*/  SHF.L.U32 R134, R139.reuse, 0x10, RZ ;  /* 0x000000108b867819 */ /* 0x040fe400000006ff */
[----:B------:R-:W-:Y:S01]  /*20250*/  PRMT R139, R139, 0x7632, R139 ;  /* 0x000076328b8b7816 */ /* 0x000fe2000000008b */
[----:B------:R-:W-:Y:S01]  /*20260*/  FFMA.FTZ R132, R132, R215, 1.1641532182693481445e-10 ;  /* 0x2f00000084847423 */ /* 0x000fe200000100d7 */
[----:B------:R-:W-:Y:S01]  /*20270*/  MOV R133, R0 ;  /* 0x0000000000857202 */ /* 0x000fe20000000f00 */
[----:B------:R-:W-:-:S03]  /*20280*/  FMUL.FTZ R135, R134, R211 ;  /* 0x000000d386877220 */ /* 0x000fc60000410000 */
[----:B------:R-:W-:Y:S01]  /*20290*/  FSETP.LE.FTZ.AND P5, PT, R132, R159, PT ;  /* 0x0000009f8400720b */ /* 0x000fe20003fb3000 */
        /* <DEDUP_REMOVED lines=10> */
.L_x_22304:
        /* <DEDUP_REMOVED lines=15> */
.L_x_22306:
[----:B------:R-:W-:Y:S05]  /*20430*/  BSYNC.RECONVERGENT B3 ;  /* 0x0000000000037941 */ /* 0x000fea0003800200 */
.L_x_22305:
        /* <DEDUP_REMOVED lines=43> */
.L_x_22303:
[----:B------:R-:W-:Y:S05]  /*206f0*/  BSYNC.RECONVERGENT B2 ;  /* 0x0000000000027941 */ /* 0x000fea0003800200 */
.L_x_22302:
        /* <DEDUP_REMOVED lines=16> */
.L_x_22266:
        /* <DEDUP_REMOVED lines=22> */
.L_x_22224:
[----:B------:R-:W-:Y:S05]  /*20960*/  BSYNC.RECONVERGENT B1 ;  /* 0x0000000000017941 */ /* 0x000fea0003800200 */
.L_x_22223:
        /* <DEDUP_REMOVED lines=31> */
.L_x_22312:
        /* <DEDUP_REMOVED lines=13> */
.L_x_22314:
[----:B------:R-:W-:Y:S05]  /*20c30*/  BSYNC.RECONVERGENT B3 ;  /* 0x0000000000037941 */ /* 0x000fea0003800200 */
.L_x_22313:
        /* <DEDUP_REMOVED lines=42> */
.L_x_22311:
[----:B------:R-:W-:Y:S05]  /*20ee0*/  BSYNC.RECONVERGENT B2 ;  /* 0x0000000000027941 */ /* 0x000fea0003800200 */
.L_x_22310:
        /* <DEDUP_REMOVED lines=10> */
[----:B------:R-:W-:-:S03]  /*20f90*/  MOV R215, 0x2 ;  /* 0x0000000200d77802 */ /* 0x000fc60000000f00 */
        /* <DEDUP_REMOVED lines=17> */
.L_x_22317:
        /* <DEDUP_REMOVED lines=13> */
.L_x_22319:
[----:B------:R-:W-:Y:S05]  /*21180*/  BSYNC.RECONVERGENT B3 ;  /* 0x0000000000037941 */ /* 0x000fea0003800200 */
.L_x_22318:
        /* <DEDUP_REMOVED lines=43> */
.L_x_22316:
[----:B------:R-:W-:Y:S05]  /*21440*/  BSYNC.RECONVERGENT B2 ;  /* 0x0000000000027941 */ /* 0x000fea0003800200 */
.L_x_22315:
        /* <DEDUP_REMOVED lines=22> */
.L_x_22322:
        /* <DEDUP_REMOVED lines=13> */
.L_x_22324:
[----:B------:R-:W-:Y:S05]  /*21680*/  BSYNC.RECONVERGENT B3 ;  /* 0x0000000000037941 */ /* 0x000fea0003800200 */
.L_x_22323:
        /* <DEDUP_REMOVED lines=43> */
.L_x_22321:
[----:B------:R-:W-:Y:S05]  /*21940*/  BSYNC.RECONVERGENT B2 ;  /* 0x0000000000027941 */ /* 0x000fea0003800200 */
.L_x_22320:
        /* <DEDUP_REMOVED lines=23> */
.L_x_22327:
        /* <DEDUP_REMOVED lines=13> */
.L_x_22329:
[----:B------:R-:W-:Y:S05]  /*21b90*/  BSYNC.RECONVERGENT B3 ;  /* 0x0000000000037941 */ /* 0x000fea0003800200 */
.L_x_22328:
        /* <DEDUP_REMOVED lines=40> */
[----:B------:R-:W-:Y:S02]  /*21e20*/  LOP3.LUT R29, R214, UR30, R145, 0x96, !PT ;  /* 0x0000001ed61d7c12 */ /* 0x000fe4000f8e9691 */
[----:B------:R-:W-:Y:S01]  /*21e30*/  MOV R145, R220 ;  /* 0x000000dc00917202 */ /* 0x000fe20000000f00 */
[----:B------:R-:W-:-:S07]  /*21e40*/  IMAD.MOV.U32 R220, RZ, RZ, R144 ;  /* 0x000000ffffdc7224 */ /* 0x000fce00078e0090 */
.L_x_22326:
[----:B------:R-:W-:Y:S05]  /*21e50*/  BSYNC.RECONVERGENT B2 ;  /* 0x0000000000027941 */ /* 0x000fea0003800200 */
.L_x_22325:
        /* <DEDUP_REMOVED lines=22> */
.L_x_22332:
        /* <DEDUP_REMOVED lines=13> */
.L_x_22334:
[----:B------:R-:W-:Y:S05]  /*22090*/  BSYNC.RECONVERGENT B3 ;  /* 0x0000000000037941 */ /* 0x000fea0003800200 */
.L_x_22333:
        /* <DEDUP_REMOVED lines=43> */
.L_x_22331:
[----:B------:R-:W-:Y:S05]  /*22350*/  BSYNC.RECONVERGENT B2 ;  /* 0x0000000000027941 */ /* 0x000fea0003800200 */
.L_x_22330:
        /* <DEDUP_REMOVED lines=23> */
.L_x_22337:
        /* <DEDUP_REMOVED lines=13> */
.L_x_22339:
[----:B------:R-:W-:Y:S05]  /*225a0*/  BSYNC.RECONVERGENT B3 ;  /* 0x0000000000037941 */ /* 0x000fea0003800200 */
.L_x_22338:
        /* <DEDUP_REMOVED lines=43> */
.L_x_22336:
[----:B------:R-:W-:Y:S05]  /*22860*/  BSYNC.RECONVERGENT B2 ;  /* 0x0000000000027941 */ /* 0x000fea0003800200 */
.L_x_22335:
        /* <DEDUP_REMOVED lines=22> */
.L_x_22342:
        /* <DEDUP_REMOVED lines=13> */
.L_x_22344:
[----:B------:R-:W-:Y:S05]  /*22aa0*/  BSYNC.RECONVERGENT B3 ;  /* 0x0000000000037941 */ /* 0x000fea0003800200 */
.L_x_22343:
        /* <DEDUP_REMOVED lines=43> */
.L_x_22341:
[----:B------:R-:W-:Y:S05]  /*22d60*/  BSYNC.RECONVERGENT B2 ;  /* 0x0000000000027941 */ /* 0x000fea0003800200 */
.L_x_22340:
        /* <DEDUP_REMOVED lines=9> */
[----:B------:R-:W-:Y:S02]  /*22e00*/  FSEL R157, R27, RZ, !P5 ;  /* 0x000000ff1b9d7208 */ /* 0x000fe40006800000 */
[----:B------:R-:W-:Y:S02]  /*22e10*/  MOV R27, 0x2 ;  /* 0x00000002001b7802 */ /* 0x000fe40000000f00 */
        /* <DEDUP_REMOVED lines=12> */
.L_x_22347:
        /* <DEDUP_REMOVED lines=15> */
.L_x_22349:
[----:B------:R-:W-:Y:S05]  /*22fd0*/  BSYNC.RECONVERGENT B3 ;  /* 0x0000000000037941 */ /* 0x000fea0003800200 */
.L_x_22348:
        /* <DEDUP_REMOVED lines=43> */
.L_x_22346:
[----:B------:R-:W-:Y:S05]  /*23290*/  BSYNC.RECONVERGENT B2 ;  /* 0x0000000000027941 */ /* 0x000fea0003800200 */
.L_x_22345:
        /* <DEDUP_REMOVED lines=10> */
.L_x_22309:
        /* <DEDUP_REMOVED lines=16> */
.L_x_22353:
        /* <DEDUP_REMOVED lines=13> */
.L_x_22355:
[----:B------:R-:W-:Y:S05]  /*23510*/  BSYNC.RECONVERGENT B3 ;  /* 0x0000000000037941 */ /* 0x000fea0003800200 */
.L_x_22354:
        /* <DEDUP_REMOVED lines=41> */
[----:B------:R-:W-:-:S07]  /*237b0*/  IMAD.MOV.U32 R140, RZ, RZ, R2 ;  /* 0x000000ffff8c7224 */ /* 0x000fce00078e0002 */
.L_x_22352:
[----:B------:R-:W-:Y:S05]  /*237c0*/  BSYNC.RECONVERGENT B2 ;  /* 0x0000000000027941 */ /* 0x000fea0003800200 */
.L_x_22351:
[----:B0-234-:R-:W0:Y:S01]  /*237d0*/  LDC R158, c[0x0][0x404] ;  /* 0x00010100ff9e7b82 */ /* 0x01de220000000800 */
        /* <DEDUP_REMOVED lines=11> */
[----:B------:R-:W-:-:S02]  /*23890*/  MOV R2, R0 ;  /* 0x0000000000027202 */ /* 0x000fc40000000f00 */
        /* <DEDUP_REMOVED lines=12> */
.L_x_22358:
        /* <DEDUP_REMOVED lines=13> */
.L_x_22360:
[----:B------:R-:W-:Y:S05]  /*23a30*/  BSYNC.RECONVERGENT B3 ;  /* 0x0000000000037941 */ /* 0x000fea0003800200 */
.L_x_22359:
        /* <DEDUP_REMOVED lines=43> */
.L_x_22357:
[----:B------:R-:W-:Y:S05]  /*23cf0*/  BSYNC.RECONVERGENT B2 ;  /* 0x0000000000027941 */ /* 0x000fea0003800200 */
.L_x_22356:
[----:B------:R-:W-:Y:S01]  /*23d00*/  ISETP.NE.AND P1, PT, R142, 0x1, PT ;  /* 0x000000018e00780c */ /* 0x000fe20003f25270 */
[----:B------:R-:W-:Y:S01]  /*23d10*/  BSSY.RECONVERGENT B2, `(.L_x_22361) ;  /* 0x000004b000027945 */ /* 0x000fe20003800200 */
[----:B------:R-:W-:Y:S01]  /*23d20*/  I2FP.F32.U32 R2, R2 ;  /* 0x0000000200027245 */ /* 0x000fe20000201000 */
[----:B------:R-:W-:Y:S01]  /*23d30*/  IMAD.MOV.U32 R143, RZ, RZ, 0x2 ;  /* 0x00000002ff8f7424 */ /* 0x000fe200078e00ff */
[----:B------:R-:W-:-:S03]  /*23d40*/  SHF.L.U32 R144, R144, 0x10, RZ ;  /* 0x0000001090907819 */ /* 0x000fc600000006ff */
        /* <DEDUP_REMOVED lines=14> */
.L_x_22363:
        /* <DEDUP_REMOVED lines=13> */
.L_x_22365:
[----:B------:R-:W-:Y:S05]  /*23f00*/  BSYNC.RECONVERGENT B3 ;  /* 0x0000000000037941 */ /* 0x000fea0003800200 */
.L_x_22364:
        /* <DEDUP_REMOVED lines=43> */
.L_x_22362:
[----:B------:R-:W-:Y:S05]  /*241c0*/  BSYNC.RECONVERGENT B2 ;  /* 0x0000000000027941 */ /* 0x000fea0003800200 */
.L_x_22361:
[----:B------:R-:W-:Y:S01]  /*241d0*/  ISETP.NE.AND P2, PT, R143, 0x1, PT ;  /* 0x000000018f00780c */ /* 0x000fe20003f45270 */
[----:B------:R-:W-:Y:S01]  /*241e0*/  BSSY.RECONVERGENT B2, `(.L_x_22366) ;  /* 0x000004c000027945 */ /* 0x000fe20003800200 */
[----:B------:R-:W-:Y:S01]  /*241f0*/  I2FP.F32.U32 R2, R2 ;  /* 0x0000000200027245 */ /* 0x000fe20000201000 */
[----:B------:R-:W-:Y:S01]  /*24200*/  IMAD.MOV.U32 R142, RZ, RZ, 0x2 ;  /* 0x00000002ff8e7424 */ /* 0x000fe200078e00ff */
[C---:B------:R-:W-:Y:S02]  /*24210*/  SHF.L.U32 R140, R145.reuse, 0x10, RZ ;  /* 0x00000010918c7819 */ /* 0x040fe400000006ff */
[----:B------:R-:W-:Y:S01]  /*24220*/  MOV R141, R0 ;  /* 0x00000000008d7202 */ /* 0x000fe20000000f00 */
[----:B------:R-:W-:Y:S01]  /*24230*/  FFMA.FTZ R27, R2, R215, 1.1641532182693481445e-10 ;  /* 0x2f000000021b7423 */ /* 0x000fe200000100d7 */
[----:B------:R-:W-:Y:S01]  /*24240*/  PRMT R2, R145, 0x7632, R2 ;  /* 0x0000763291027816 */ /* 0x000fe20000000002 */
        /* <DEDUP_REMOVED lines=12> */
.L_x_22368:
        /* <DEDUP_REMOVED lines=13> */
.L_x_22370:
[----:B------:R-:W-:Y:S05]  /*243e0*/  BSYNC.RECONVERGENT B3 ;  /* 0x0000000000037941 */ /* 0x000fea0003800200 */
.L_x_22369:
        /* <DEDUP_REMOVED lines=43> */
.L_x_22367:
[----:B------:R-:W-:Y:S05]  /*246a0*/  BSYNC.RECONVERGENT B2 ;  /* 0x0000000000027941 */ /* 0x000fea0003800200 */
.L_x_22366:
[----:B------:R-:W-:Y:S01]  /*246b0*/  ISETP.NE.AND P3, PT, R142, 0x1, PT ;  /* 0x000000018e00780c */ /* 0x000fe20003f65270 */
[----:B------:R-:W-:Y:S01]  /*246c0*/  BSSY.RECONVERGENT B2, `(.L_x_22371) ;  /* 0x000004b000027945 */ /* 0x000fe20003800200 */
[----:B------:R-:W-:Y:S01]  /*246d0*/  I2FP.F32.U32 R140, R141 ;  /* 0x0000008d008c7245 */ /* 0x000fe20000201000 */
[----:B------:R-:W-:Y:S01]  /*246e0*/  IMAD.MOV.U32 R143, RZ, RZ, 0x2 ;  /* 0x00000002ff8f7424 */ /* 0x000fe200078e00ff */
[----:B------:R-:W-:Y:S02]  /*246f0*/  SHF.L.U32 R2, R2, 0x10, RZ ;  /* 0x0000001002027819 */ /* 0x000fe400000006ff */
[----:B------:R-:W-:Y:S01]  /*24700*/  MOV R141, R0 ;  /* 0x00000000008d7202 */ /* 0x000fe20000000f00 */
        /* <DEDUP_REMOVED lines=13> */
.L_x_22373:
        /* <DEDUP_REMOVED lines=13> */
.L_x_22375:
[----:B------:R-:W-:Y:S05]  /*248b0*/  BSYNC.RECONVERGENT B3 ;  /* 0x0000000000037941 */ /* 0x000fea0003800200 */
.L_x_22374:
        /* <DEDUP_REMOVED lines=43> */
.L_x_22372:
[----:B------:R-:W-:Y:S05]  /*24b70*/  BSYNC.RECONVERGENT B2 ;  /* 0x0000000000027941 */ /* 0x000fea0003800200 */
.L_x_22371:
        /* <DEDUP_REMOVED lines=20> */
.L_x_22378:
        /* <DEDUP_REMOVED lines=13> */
.L_x_22380:
[----:B------:R-:W-:Y:S05]  /*24d90*/  BSYNC.RECONVERGENT B3 ;  /* 0x0000000000037941 */ /* 0x000fea0003800200 */
.L_x_22379:
        /* <DEDUP_REMOVED lines=43> */
.L_x_22377:
[----:B------:R-:W-:Y:S05]  /*25050*/  BSYNC.RECONVERGENT B2 ;  /* 0x0000000000027941 */ /* 0x000fea0003800200 */
.L_x_22376:
        /* <DEDUP_REMOVED lines=19> */
.L_x_22383:
        /* <DEDUP_REMOVED lines=13> */
.L_x_22385:
[----:B------:R-:W-:Y:S05]  /*25260*/  BSYNC.RECONVERGENT B3 ;  /* 0x0000000000037941 */ /* 0x000fea0003800200 */
.L_x_22384:
        /* <DEDUP_REMOVED lines=43> */
.L_x_22382:
[----:B------:R-:W-:Y:S05]  /*25520*/  BSYNC.RECONVERGENT B2 ;  /* 0x0000000000027941 */ /* 0x000fea0003800200 */
.L_x_22381:
[----:B------:R-:W-:Y:S01]  /*25530*/  ISETP.NE.AND P6, PT, R143, 0x1, PT ;  /* 0x000000018f00780c */ /* 0x000fe20003fc5270 */
[----:B------:R-:W-:Y:S01]  /*25540*/  BSSY.RECONVERGENT B2, `(.L_x_22386) ;  /* 0x000004e000027945 */ /* 0x000fe20003800200 */
[----:B------:R-:W-:Y:S01]  /*25550*/  I2FP.F32.U32 R140, R141 ;  /* 0x0000008d008c7245 */ /* 0x000fe20000201000 */
[----:B------:R-:W-:Y:S01]  /*25560*/  IMAD.MOV.U32 R27, RZ, RZ, 0x2 ;  /* 0x00000002ff1b7424 */ /* 0x000fe200078e00ff */
[C---:B------:R-:W-:Y:S02]  /*25570*/  SHF.L.U32 R142, R147.reuse, 0x10, RZ ;  /* 0x00000010938e7819 */ /* 0x040fe400000006ff */
[----:B------:R-:W-:Y:S01]  /*25580*/  PRMT R147, R147, 0x7632, R147 ;  /* 0x0000763293937816 */ /* 0x000fe20000000093 */
[----:B------:R-:W-:Y:S02]  /*25590*/  FFMA.FTZ R141, R140, R215, 1.1641532182693481445e-10 ;  /* 0x2f0000008c8d7423 */ /* 0x000fe400000100d7 */
[----:B------:R-:W-:Y:S01]  /*255a0*/  FMUL.FTZ R146, R142, R211 ;  /* 0x000000d38e927220 */ /* 0x000fe20000410000 */
[----:B------:R-:W-:-:S02]  /*255b0*/  MOV R142, R0 ;  /* 0x00000000008e7202 */ /* 0x000fc40000000f00 */
        /* <DEDUP_REMOVED lines=11> */
.L_x_22388:
        /* <DEDUP_REMOVED lines=15> */
.L_x_22390:
[----:B------:R-:W-:Y:S05]  /*25760*/  BSYNC.RECONVERGENT B3 ;  /* 0x0000000000037941 */ /* 0x000fea0003800200 */
.L_x_22389:
        /* <DEDUP_REMOVED lines=43> */
.L_x_22387:
[----:B------:R-:W-:Y:S05]  /*25a20*/  BSYNC.RECONVERGENT B2 ;  /* 0x0000000000027941 */ /* 0x000fea0003800200 */
.L_x_22386:
        /* <DEDUP_REMOVED lines=16> */
.L_x_22350:
        /* <DEDUP_REMOVED lines=22> */
.L_x_22308:
[----:B------:R-:W-:Y:S05]  /*25c90*/  BSYNC.RECONVERGENT B1 ;  /* 0x0000000000017941 */ /* 0x000fea0003800200 */
.L_x_22307:
        /* <DEDUP_REMOVED lines=31> */
.L_x_22396:
        /* <DEDUP_REMOVED lines=13> */
.L_x_22398:
[----:B------:R-:W-:Y:S05]  /*25f60*/  BSYNC.RECONVERGENT B3 ;  /* 0x0000000000037941 */ /* 0x000fea0003800200 */
.L_x_22397:
        /* <DEDUP_REMOVED lines=42> */
.L_x_22395:
[----:B------:R-:W-:Y:S05]  /*26210*/  BSYNC.RECONVERGENT B2 ;  /* 0x0000000000027941 */ /* 0x000fea0003800200 */
.L_x_22394:
        /* <DEDUP_REMOVED lines=28> */
.L_x_22401:
        /* <DEDUP_REMOVED lines=13> */
.L_x_22403:
[----:B------:R-:W-:Y:S05]  /*264b0*/  BSYNC.RECONVERGENT B3 ;  /* 0x0000000000037941 */ /* 0x000fea0003800200 */
.L_x_22402:
        /* <DEDUP_REMOVED lines=43> */
.L_x_22400:
[----:B------:R-:W-:Y:S05]  /*26770*/  BSYNC.RECONVERGENT B2 ;  /* 0x0000000000027941 */ /* 0x000fea0003800200 */
.L_x_22399:
        /* <DEDUP_REMOVED lines=22> */
.L_x_22406:
        /* <DEDUP_REMOVED lines=13> */
.L_x_22408:
[----:B------:R-:W-:Y:S05]  /*269b0*/  BSYNC.RECONVERGENT B3 ;  /* 0x0000000000037941 */ /* 0x000fea0003800200 */
.L_x_22407:
        /* <DEDUP_REMOVED lines=43> */
.L_x_22405:
[----:B------:R-:W-:Y:S05]  /*26c70*/  BSYNC.RECONVERGENT B2 ;  /* 0x0000000000027941 */ /* 0x000fea0003800200 */
.L_x_22404:
        /* <DEDUP_REMOVED lines=23> */
.L_x_22411:
        /* <DEDUP_REMOVED lines=13> */
.L_x_22413:
[----:B------:R-:W-:Y:S05]  /*26ec0*/  BSYNC.RECONVERGENT B3 ;  /* 0x0000000000037941 */ /* 0x000fea0003800200 */
.L_x_22412:
        /* <DEDUP_REMOVED lines=43> */
.L_x_22410:
[----:B------:R-:W-:Y:S05]  /*27180*/  BSYNC.RECONVERGENT B2 ;  /* 0x0000000000027941 */ /* 0x000fea0003800200 */
.L_x_22409:
        /* <DEDUP_REMOVED lines=22> */
.L_x_22416:
        /* <DEDUP_REMOVED lines=13> */
.L_x_22418:
[----:B------:R-:W-:Y:S05]  /*273c0*/  BSYNC.RECONVERGENT B3 ;  /* 0x0000000000037941 */ /* 0x000fea0003800200 */
.L_x_22417:
        /* <DEDUP_REMOVED lines=43> */
.L_x_22415:
[----:B------:R-:W-:Y:S05]  /*27680*/  BSYNC.RECONVERGENT B2 ;  /* 0x0000000000027941 */ /* 0x000fea0003800200 */
.L_x_22414:
        /* <DEDUP_REMOVED lines=23> */
.L_x_22421:
        /* <DEDUP_REMOVED lines=13> */
.L_x_22423:
[----:B------:R-:W-:Y:S05]  /*278d0*/  BSYNC.RECONVERGENT B3 ;  /* 0x0000000000037941 */ /* 0x000fea0003800200 */
.L_x_22422:
        /* <DEDUP_REMOVED lines=43> */
.L_x_22420:
[----:B------:R-:W-:Y:S05]  /*27b90*/  BSYNC.RECONVERGENT B2 ;  /* 0x0000000000027941 */ /* 0x000fea0003800200 */
.L_x_22419:
        /* <DEDUP_REMOVED lines=22> */
.L_x_22426:
        /* <DEDUP_REMOVED lines=13> */
.L_x_22428:
[----:B------:R-:W-:Y:S05]  /*27dd0*/  BSYNC.RECONVERGENT B3 ;  /* 0x0000000000037941 */ /* 0x000fea0003800200 */
.L_x_22427:
        /* <DEDUP_REMOVED lines=43> */
.L_x_22425:
[----:B------:R-:W-:Y:S05]  /*28090*/  BSYNC.RECONVERGENT B2 ;  /* 0x0000000000027941 */ /* 0x000fea0003800200 */
.L_x_22424:
        /* <DEDUP_REMOVED lines=23> */
.L_x_22431:
        /* <DEDUP_REMOVED lines=15> */
.L_x_22433:
[----:B------:R-:W-:Y:S05]  /*28300*/  BSYNC.RECONVERGENT B3 ;  /* 0x0000000000037941 */ /* 0x000fea0003800200 */
.L_x_22432:
        /* <DEDUP_REMOVED lines=43> */
.L_x_22430:
[----:B------:R-:W-:Y:S05]  /*285c0*/  BSYNC.RECONVERGENT B2 ;  /* 0x0000000000027941 */ /* 0x000fea0003800200 */
.L_x_22429:
        /* <DEDUP_REMOVED lines=10> */
.L_x_22393:
        /* <DEDUP_REMOVED lines=16> */
.L_x_22437:
        /* <DEDUP_REMOVED lines=13> */
.L_x_22439:
[----:B------:R-:W-:Y:S05]  /*28840*/  BSYNC.RECONVERGENT B3 ;  /* 0x0000000000037941 */ /* 0x000fea0003800200 */
.L_x_22438:
        /* <DEDUP_REMOVED lines=42> */
.L_x_22436:
[----:B------:R-:W-:Y:S05]  /*28af0*/  BSYNC.RECONVERGENT B2 ;  /* 0x0000000000027941 */ /* 0x000fea0003800200 */
.L_x_22435:
        /* <DEDUP_REMOVED lines=25> */
.L_x_22442:
        /* <DEDUP_REMOVED lines=13> */
.L_x_22444:
[----:B------:R-:W-:Y:S05]  /*28d60*/  BSYNC.RECONVERGENT B3 ;  /* 0x0000000000037941 */ /* 0x000fea0003800200 */
.L_x_22443:
        /* <DEDUP_REMOVED lines=43> */
.L_x_22441:
[----:B------:R-:W-:Y:S05]  /*29020*/  BSYNC.RECONVERGENT B2 ;  /* 0x0000000000027941 */ /* 0x000fea0003800200 */
.L_x_22440:
        /* <DEDUP_REMOVED lines=19> */
.L_x_22447:
        /* <DEDUP_REMOVED lines=13> */
.L_x_22449:
[----:B------:R-:W-:Y:S05]  /*29230*/  BSYNC.RECONVERGENT B3 ;  /* 0x0000000000037941 */ /* 0x000fea0003800200 */
.L_x_22448:
        /* <DEDUP_REMOVED lines=43> */
.L_x_22446:
[----:B------:R-:W-:Y:S05]  /*294f0*/  BSYNC.RECONVERGENT B2 ;  /* 0x0000000000027941 */ /* 0x000fea0003800200 */
.L_x_22445:
        /* <DEDUP_REMOVED lines=20> */
.L_x_22452:
        /* <DEDUP_REMOVED lines=13> */
.L_x_22454:
[----:B------:R-:W-:Y:S05]  /*29710*/  BSYNC.RECONVERGENT B3 ;  /* 0x0000000000037941 */ /* 0x000fea0003800200 */
.L_x_22453:
        /* <DEDUP_REMOVED lines=43> */
.L_x_22451:
[----:B------:R-:W-:Y:S05]  /*299d0*/  BSYNC.RECONVERGENT B2 ;  /* 0x0000000000027941 */ /* 0x000fea0003800200 */
.L_x_22450:
        /* <DEDUP_REMOVED lines=19> */
.L_x_22457:
        /* <DEDUP_REMOVED lines=13> */
.L_x_22459:
[----:B------:R-:W-:Y:S05]  /*29be0*/  BSYNC.RECONVERGENT B3 ;  /* 0x0000000000037941 */ /* 0x000fea0003800200 */
.L_x_22458:
        /* <DEDUP_REMOVED lines=43> */
.L_x_22456:
[----:B------:R-:W-:Y:S05]  /*29ea0*/  BSYNC.RECONVERGENT B2 ;  /* 0x0000000000027941 */ /* 0x000fea0003800200 */
.L_x_22455:
        /* <DEDUP_REMOVED lines=20> */
.L_x_22462:
        /* <DEDUP_REMOVED lines=13> */
.L_x_22464:
[----:B------:R-:W-:Y:S05]  /*2a0c0*/  BSYNC.RECONVERGENT B3 ;  /* 0x0000000000037941 */ /* 0x000fea0003800200 */
.L_x_22463:
        /* <DEDUP_REMOVED lines=43> */
.L_x_22461:
[----:B------:R-:W-:Y:S05]  /*2a380*/  BSYNC.RECONVERGENT B2 ;  /* 0x0000000000027941 */ /* 0x000fea0003800200 */
.L_x_22460:
        /* <DEDUP_REMOVED lines=19> */
.L_x_22467:
        /* <DEDUP_REMOVED lines=13> */
.L_x_22469:
[----:B------:R-:W-:Y:S05]  /*2a590*/  BSYNC.RECONVERGENT B3 ;  /* 0x0000000000037941 */ /* 0x000fea0003800200 */
.L_x_22468:
        /* <DEDUP_REMOVED lines=43> */
.L_x_22466:
[----:B------:R-:W-:Y:S05]  /*2a850*/  BSYNC.RECONVERGENT B2 ;  /* 0x0000000000027941 */ /* 0x000fea0003800200 */
.L_x_22465:
        /* <DEDUP_REMOVED lines=20> */
.L_x_22472:
        /* <DEDUP_REMOVED lines=15> */
.L_x_22474:
[----:B------:R-:W-:Y:S05]  /*2aa90*/  BSYNC.RECONVERGENT B3 ;  /* 0x0000000000037941 */ /* 0x000fea0003800200 */
.L_x_22473:
        /* <DEDUP_REMOVED lines=43> */
.L_x_22471:
[----:B------:R-:W-:Y:S05]  /*2ad50*/  BSYNC.RECONVERGENT B2 ;  /* 0x0000000000027941 */ /* 0x000fea0003800200 */
.L_x_22470:
        /* <DEDUP_REMOVED lines=16> */
.L_x_22434:
        /* <DEDUP_REMOVED lines=19> */
[----:B------:R0:W-:Y:S04]  /*2af90*/  STG.E.128 desc[UR8][R214.64+0x10], R152 ;  /* 0x00001098d6007986 */ /* 0x0001e8000c101d08 */
[----:B------:R0:W-:Y:S02]  /*2afa0*/  STG.E.64 desc[UR8][R156.64], R158 ;  /* 0x0000009e9c007986 */ /* 0x0001e4000c101b08 */
.L_x_22392:
[----:B------:R-:W-:Y:S05]  /*2afb0*/  BSYNC.RECONVERGENT B1 ;  /* 0x0000000000017941 */ /* 0x000fea0003800200 */
.L_x_22391:
        /* <DEDUP_REMOVED lines=233> */
.L_x_22504:
[----:B------:R-:W-:Y:S01]  /*2be50*/  FMUL.FTZ R156, R213, R213 ;  /* 0x000000d5d59c7220 */ /* 0x000fe20000410000 */
[----:B------:R-:W-:Y:S01]  /*2be60*/  PLOP3.LUT P0, PT, PT, PT, UP2, 0x40, 0x4 ;  /* 0x000000000004781c */ /* 0x000fe20003f0e828 */
[----:B01----:R-:W-:Y:S01]  /*2be70*/  FADD.FTZ R212, R212, R215 ;  /* 0x000000d7d4d47221 */ /* 0x003fe20000010000 */
[----:B------:R-:W0:Y:S01]  /*2be80*/  @!P5 LDC.64 R158, c[0x0][0x3c0] ;  /* 0x0000f000ff9edb82 */ /* 0x000e220000000a00 */
[----:B------:R-:W-:Y:S01]  /*2be90*/  ISETP.GE.U32.AND P1, PT, R206, 0x20, PT ;  /* 0x00000020ce00780c */ /* 0x000fe20003f26070 */
[----:B------:R-:W-:Y:S01]  /*2bea0*/  BSSY.RECONVERGENT B1, `(.L_x_22476) ;  /* 0x000003d000017945 */ /* 0x000fe20003800200 */
[----:B------:R-:W-:Y:S01]  /*2beb0*/  FSEL R216, R156, RZ, !P0 ;  /* 0x000000ff9cd87208 */ /* 0x000fe20004000000 */
[----:B------:R-:W-:Y:S01]  /*2bec0*/  FFMA.FTZ R211, R212, R211, UR12 ;  /* 0x0000000cd4d37e23 */ /* 0x000fe200080100d3 */
[----:B------:R-:W-:-:S03]  /*2bed0*/  PLOP3.LUT P0, PT, PT, PT, UP2, 0x40, 0x4 ;  /* 0x000000000004781c */ /* 0x000fc60003f0e828 */
[----:B------:R-:W1:Y:S01]  /*2bee0*/  @!P5 LDC.64 R156, c[0x0][0x3c8] ;  /* 0x0000f200ff9cdb82 */ /* 0x000e620000000a00 */
[----:B------:R-:W-:Y:S01]  /*2bef0*/  FADD.FTZ R211, R211, R216 ;  /* 0x000000d8d3d37221 */ /* 0x000fe20000010000 */
[----:B------:R-:W-:-:S05]  /*2bf00*/  FSEL R214, R213, RZ, P0 ;  /* 0x000000ffd5d67208 */ /* 0x000fca0000000000 */
[----:B------:R-:W2:Y:S01]  /*2bf10*/  MUFU.RSQ R211, R211 ;  /* 0x000000d300d37308 */ /* 0x000ea20000001400 */
[----:B0-----:R-:W-:-:S05]  /*2bf20*/  @!P5 IMAD.WIDE R158, R207, 0x4, R158 ;  /* 0x00000004cf9ed825 */ /* 0x001fca00078e029e */
[----:B------:R0:W-:Y:S01]  /*2bf30*/  @!P5 STG.E desc[UR8][R158.64], R213 ;  /* 0x000000d59e00d986 */ /* 0x0001e2000c101908 */
[----:B-1----:R-:W-:-:S05]  /*2bf40*/  @!P5 IMAD.WIDE R156, R207, 0x4, R156 ;  /* 0x00000004cf9cd825 */ /* 0x002fca00078e029c */
[----:B--2---:R0:W-:Y:S01]  /*2bf50*/  @!P5 STG.E desc[UR8][R156.64], R211 ;  /* 0x000000d39c00d986 */ /* 0x0041e2000c101908 */
[----:B------:R-:W-:Y:S05]  /*2bf60*/  @!P1 BRA `(.L_x_22477) ;  /* 0x0000000000c09947 */ /* 0x000fea0003800000 */
[--C-:B------:R-:W-:Y:S01]  /*2bf70*/  FADD.FTZ R212, R160, -R214.reuse ;  /* 0x800000d6a0d47221 */ /* 0x100fe20000010000 */
[--C-:B0-----:R-:W-:Y:S01]  /*2bf80*/  FADD.FTZ R158, R34, -R214.reuse ;  /* 0x800000d6229e7221 */ /* 0x101fe20000010000 */
        /* <DEDUP_REMOVED lines=46> */
.L_x_22477:
[----:B------:R-:W-:Y:S05]  /*2c270*/  BSYNC.RECONVERGENT B1 ;  /* 0x0000000000017941 */ /* 0x000fea0003800200 */
.L_x_22476:
[----:B------:R-:W-:Y:S01]  /*2c280*/  ISETP.GE.U32.AND P0, PT, R206, 0x40, PT ;  /* 0x00000040ce00780c */ /* 0x000fe20003f06070 */
[----:B------:R-:W-:-:S12]  /*2c290*/  BSSY.RECONVERGENT B1, `(.L_x_22478) ;  /* 0x0000032000017945 */ /* 0x000fd80003800200 */
[----:B------:R-:W-:Y:S05]  /*2c2a0*/  @!P0 BRA `(.L_x_22479) ;  /* 0x0000000000c08947 */ /* 0x000fea0003800000 */
[--C-:B-1----:R-:W-:Y:S01]  /*2c2b0*/  FADD.FTZ R212, R104, -R214.reuse ;  /* 0x800000d668d47221 */ /* 0x102fe20000010000 */
[--C-:B0-----:R-:W-:Y:S01]  /*2c2c0*/  FADD.FTZ R158, R102, -R214.reuse ;  /* 0x800000d6669e7221 */ /* 0x101fe20000010000 */
        /* <DEDUP_REMOVED lines=46> */
.L_x_22479:
[----:B------:R-:W-:Y:S05]  /*2c5b0*/  BSYNC.RECONVERGENT B1 ;  /* 0x0000000000017941 */ /* 0x000fea0003800200 */
.L_x_22478:
[----:B------:R-:W-:Y:S01]  /*2c5c0*/  ISETP.GE.U32.AND P0, PT, R206, 0x60, PT ;  /* 0x00000060ce00780c */ /* 0x000fe20003f06070 */
[----:B------:R-:W-:-:S12]  /*2c5d0*/  BSSY.RECONVERGENT B1, `(.L_x_22480) ;  /* 0x0000032000017945 */ /* 0x000fd80003800200 */
[----:B------:R-:W-:Y:S05]  /*2c5e0*/  @!P0 BRA `(.L_x_22481) ;  /* 0x0000000000c08947 */ /* 0x000fea0003800000 */
[--C-:B-12---:R-:W-:Y:S01]  /*2c5f0*/  FADD.FTZ R212, R112, -R214.reuse ;  /* 0x800000d670d47221 */ /* 0x106fe20000010000 */
        /* <DEDUP_REMOVED lines=47> */
.L_x_22481:
[----:B------:R-:W-:Y:S05]  /*2c8f0*/  BSYNC.RECONVERGENT B1 ;  /* 0x0000000000017941 */ /* 0x000fea0003800200 */
.L_x_22480:
[----:B------:R-:W-:Y:S01]  /*2c900*/  ISETP.GE.U32.AND P0, PT, R206, 0x80, PT ;  /* 0x00000080ce00780c */ /* 0x000fe20003f06070 */
[----:B------:R-:W-:-:S12]  /*2c910*/  BSSY.RECONVERGENT B1, `(.L_x_22482) ;  /* 0x0000032000017945 */ /* 0x000fd80003800200 */
[----:B------:R-:W-:Y:S05]  /*2c920*/  @!P0 BRA `(.L_x_22483) ;  /* 0x0000000000c08947 */ /* 0x000fea0003800000 */
[--C-:B-123--:R-:W-:Y:S01]  /*2c930*/  FADD.FTZ R212, R120, -R214.reuse ;  /* 0x800000d678d47221 */ /* 0x10efe20000010000 */
        /* <DEDUP_REMOVED lines=47> */
.L_x_22483:
[----:B------:R-:W-:Y:S05]  /*2cc30*/  BSYNC.RECONVERGENT B1 ;  /* 0x0000000000017941 */ /* 0x000fea0003800200 */
.L_x_22482:
[----:B------:R-:W-:Y:S01]  /*2cc40*/  ISETP.GE.U32.AND P0, PT, R206, 0xa0, PT ;  /* 0x000000a0ce00780c */ /* 0x000fe20003f06070 */
[----:B------:R-:W-:-:S12]  /*2cc50*/  BSSY.RECONVERGENT B1, `(.L_x_22484) ;  /* 0x0000032000017945 */ /* 0x000fd80003800200 */
[----:B------:R-:W-:Y:S05]  /*2cc60*/  @!P0 BRA `(.L_x_22485) ;  /* 0x0000000000c08947 */ /* 0x000fea0003800000 */
[--C-:B-1234-:R-:W-:Y:S01]  /*2cc70*/  FADD.FTZ R212, R128, -R214.reuse ;  /* 0x800000d680d47221 */ /* 0x11efe20000010000 */
        /* <DEDUP_REMOVED lines=47> */
.L_x_22485:
[----:B------:R-:W-:Y:S05]  /*2cf70*/  BSYNC.RECONVERGENT B1 ;  /* 0x0000000000017941 */ /* 0x000fea0003800200 */
.L_x_22484:
[----:B------:R-:W-:Y:S01]  /*2cf80*/  ISETP.GE.U32.AND P0, PT, R206, 0xc0, PT ;  /* 0x000000c0ce00780c */ /* 0x000fe20003f06070 */
        /* <DEDUP_REMOVED lines=50> */
.L_x_22487:
[----:B------:R-:W-:Y:S05]  /*2d2b0*/  BSYNC.RECONVERGENT B1 ;  /* 0x0000000000017941 */ /* 0x000fea0003800200 */
.L_x_22486:
        /* <DEDUP_REMOVED lines=51> */
.L_x_22489:
[----:B------:R-:W-:Y:S05]  /*2d5f0*/  BSYNC.RECONVERGENT B1 ;  /* 0x0000000000017941 */ /* 0x000fea0003800200 */
.L_x_22488:
        /* <DEDUP_REMOVED lines=14> */
[----:B------:R-:W-:Y:S01]  /*2d6e0*/  IMAD.U32 R159, R40, 0x10000, RZ ;  /* 0x00010000289f7824 */ /* 0x000fe200078e00ff */
[----:B------:R-:W-:Y:S01]  /*2d6f0*/  SHF.L.U32 R221, R38, 0x10, RZ ;  /* 0x0000001026dd7819 */ /* 0x000fe200000006ff */
[----:B------:R-:W-:-:S02]  /*2d700*/  IMAD.U32 R215, R41, 0x10000, RZ ;  /* 0x0001000029d77824 */ /* 0x000fc400078e00ff */
[C---:B------:R-:W-:Y:S01]  /*2d710*/  FMUL.FTZ R158, R211.reuse, R158 ;  /* 0x0000009ed39e7220 */ /* 0x040fe20000410000 */
[C---:B------:R-:W-:Y:S01]  /*2d720*/  FMUL.FTZ R216, R211.reuse, R216 ;  /* 0x000000d8d3d87220 */ /* 0x040fe20000410000 */
[----:B------:R-:W-:Y:S02]  /*2d730*/  IMAD.U32 R219, R42, 0x10000, RZ ;  /* 0x000100002adb7824 */ /* 0x000fe400078e00ff */
        /* <DEDUP_REMOVED lines=24> */
[----:B0-----:R-:W-:Y:S01]  /*2d8c0*/  IMAD.WIDE.U32 R210, R210, 0x10, R156 ;  /* 0x00000010d2d27825 */ /* 0x001fe200078e009c */
[----:B------:R-:W-:Y:S02]  /*2d8d0*/  F2FP.BF16.F32.PACK_AB R159, R229, R224 ;  /* 0x000000e0e59f723e */ /* 0x000fe400000010ff */
[----:B------:R-:W-:Y:S02]  /*2d8e0*/  F2FP.BF16.F32.PACK_AB R158, R221, R158 ;  /* 0x0000009edd9e723e */ /* 0x000fe400000010ff */
[----:B------:R-:W-:-:S02]  /*2d8f0*/  F2FP.BF16.F32.PACK_AB R157, R218, R215 ;  /* 0x000000d7da9d723e */ /* 0x000fc400000010ff */
[----:B------:R-:W-:-:S05]  /*2d900*/  F2FP.BF16.F32.PACK_AB R156, R212, R213 ;  /* 0x000000d5d49c723e */ /* 0x000fca00000010ff */
[----:B------:R0:W-:Y:S02]  /*2d910*/  STG.E.128 desc[UR8][R210.64], R156 ;  /* 0x0000009cd2007986 */ /* 0x0001e4000c101d08 */
.L_x_22491:
[----:B------:R-:W-:Y:S05]  /*2d920*/  BSYNC.RECONVERGENT B1 ;  /* 0x0000000000017941 */ /* 0x000fea0003800200 */
.L_x_22490:
[----:B01234-:R-:W0:Y:S02]  /*2d930*/  LDC.64 R156, c[0x0][0x380] ;  /* 0x0000e000ff9c7b82 */ /* 0x01fe240000000a00 */
[----:B0-----:R-:W-:-:S05]  /*2d940*/  IMAD R207, R156, 0x4, R207 ;  /* 0x000000049ccf7824 */ /* 0x001fca00078e02cf */
[----:B------:R-:W-:-:S13]  /*2d950*/  ISETP.GE.AND P0, PT, R207, R157, PT ;  /* 0x0000009dcf00720c */ /* 0x000fda0003f06270 */
[----:B------:R-:W-:Y:S05]  /*2d960*/  @!P0 BRA `(.L_x_22492) ;  /* 0xfffffd3800f08947 */ /* 0x000fea000383ffff */
[----:B------:R-:W-:Y:S05]  /*2d970*/  BSYNC B0 ;  /* 0x0000000000007941 */ /* 0x000fea0003800000 */
.L_x_21803:
[----:B------:R-:W-:Y:S05]  /*2d980*/  EXIT ;  /* 0x000000000000794d */ /* 0x000fea0003800000 */
.L_x_22475:
        /* <DEDUP_REMOVED lines=8> */
.L_x_22494:
[----:B------:R-:W-:Y:S05]  /*2da10*/  BSYNC B1 ;  /* 0x0000000000017941 */ /* 0x000fea0003800000 */
.L_x_22493:
        /* <DEDUP_REMOVED lines=9> */
.L_x_22495:
[----:B------:R-:W-:Y:S02]  /*2dab0*/  IMAD.MOV.U32 R218, RZ, RZ, 0x4 ;  /* 0x00000004ffda7424 */ /* 0x000fe400078e00ff */
[----:B------:R-:W-:-:S04]  /*2dac0*/  IMAD.MOV.U32 R159, RZ, RZ, R215 ;  /* 0x000000ffff9f7224 */ /* 0x000fc800078e00d7 */
[----:B------:R-:W-:-:S05]  /*2dad0*/  FADD.FTZ R159, R158, R159 ;  /* 0x0000009f9e9f7221 */ /* 0x000fca0000010000 */
[----:B------:R-:W-:-:S07]  /*2dae0*/  MOV R217, R159 ;  /* 0x0000009f00d97202 */ /* 0x000fce0000000f00 */
[----:B------:R-:W-:Y:S05]  /*2daf0*/  WARPSYNC.COLLECTIVE R216, `(.L_x_22496) ;  /* 0x00000000d8087348 */ /* 0x000fea0003c00000 */
[----:B------:R0:W1:Y:S02]  /*2db00*/  SHFL.BFLY P6, R215, R217, R218, R219 ;  /* 0x0c0000dad9d77389 */ /* 0x00006400000c00db */
[----:B01----:R-:W-:Y:S05]  /*2db10*/  ENDCOLLECTIVE ;  /* 0x000000000000791b */ /* 0x003fea0003800000 */
.L_x_22496:
[----:B------:R-:W-:Y:S01]  /*2db20*/  HFMA2 R218, -RZ, RZ, 0, 4.76837158203125e-07 ;  /* 0x00000008ffda7431 */ /* 0x000fe200000001ff */
[----:B------:R-:W-:-:S05]  /*2db30*/  MOV R156, R215 ;  /* 0x000000d7009c7202 */ /* 0x000fca0000000f00 */
[----:B------:R-:W-:-:S04]  /*2db40*/  FADD.FTZ R212, R159, R156 ;  /* 0x0000009c9fd47221 */ /* 0x000fc80000010000 */
[----:B------:R-:W-:-:S07]  /*2db50*/  IMAD.MOV.U32 R217, RZ, RZ, R212 ;  /* 0x000000ffffd97224 */ /* 0x000fce00078e00d4 */
[----:B------:R-:W-:Y:S05]  /*2db60*/  WARPSYNC.COLLECTIVE R216, `(.L_x_22497) ;  /* 0x00000000d8087348 */ /* 0x000fea0003c00000 */
[----:B------:R0:W1:Y:S02]  /*2db70*/  SHFL.BFLY P6, R215, R217, R218, R219 ;  /* 0x0c0000dad9d77389 */ /* 0x00006400000c00db */
[----:B01----:R-:W-:Y:S05]  /*2db80*/  ENDCOLLECTIVE ;  /* 0x000000000000791b */ /* 0x003fea0003800000 */
.L_x_22497:
        /* <DEDUP_REMOVED lines=8> */
.L_x_22498:
        /* <DEDUP_REMOVED lines=140> */
.L_x_22499:
[----:B------:R-:W-:Y:S02]  /*2e4d0*/  IMAD.MOV.U32 R218, RZ, RZ, 0x2 ;  /* 0x00000002ffda7424 */ /* 0x000fe400078e00ff */
[----:B------:R-:W-:-:S04]  /*2e4e0*/  IMAD.MOV.U32 R157, RZ, RZ, R215 ;  /* 0x000000ffff9d7224 */ /* 0x000fc800078e00d7 */
[----:B------:R-:W-:-:S05]  /*2e4f0*/  FADD.FTZ R157, R156, R157 ;  /* 0x0000009d9c9d7221 */ /* 0x000fca0000010000 */
[----:B------:R-:W-:-:S07]  /*2e500*/  MOV R217, R157 ;  /* 0x0000009d00d97202 */ /* 0x000fce0000000f00 */
[----:B------:R-:W-:Y:S05]  /*2e510*/  WARPSYNC.COLLECTIVE R216, `(.L_x_22500) ;  /* 0x00000000d8087348 */ /* 0x000fea0003c00000 */
[----:B------:R0:W1:Y:S02]  /*2e520*/  SHFL.BFLY P6, R215, R217, R218, R219 ;  /* 0x0c0000dad9d77389 */ /* 0x00006400000c00db */
[----:B01----:R-:W-:Y:S05]  /*2e530*/  ENDCOLLECTIVE ;  /* 0x000000000000791b */ /* 0x003fea0003800000 */
.L_x_22500:
[----:B------:R-:W-:Y:S01]  /*2e540*/  HFMA2 R218, -RZ, RZ, 0, 2.384185791015625e-07 ;  /* 0x00000004ffda7431 */ /* 0x000fe200000001ff */
[----:B------:R-:W-:-:S05]  /*2e550*/  MOV R158, R215 ;  /* 0x000000d7009e7202 */ /* 0x000fca0000000f00 */
[----:B------:R-:W-:-:S04]  /*2e560*/  FADD.FTZ R158, R157, R158 ;  /* 0x0000009e9d9e7221 */ /* 0x000fc80000010000 */
[----:B------:R-:W-:-:S07]  /*2e570*/  IMAD.MOV.U32 R217, RZ, RZ, R158 ;  /* 0x000000ffffd97224 */ /* 0x000fce00078e009e */
[----:B------:R-:W-:Y:S05]  /*2e580*/  WARPSYNC.COLLECTIVE R216, `(.L_x_22501) ;  /* 0x00000000d8087348 */ /* 0x000fea0003c00000 */
[----:B------:R0:W1:Y:S02]  /*2e590*/  SHFL.BFLY P6, R215, R217, R218, R219 ;  /* 0x0c0000dad9d77389 */ /* 0x00006400000c00db */
[----:B01----:R-:W-:Y:S05]  /*2e5a0*/  ENDCOLLECTIVE ;  /* 0x000000000000791b */ /* 0x003fea0003800000 */
.L_x_22501:
[----:B------:R-:W-:Y:S02]  /*2e5b0*/  IMAD.MOV.U32 R218, RZ, RZ, 0x8 ;  /* 0x00000008ffda7424 */ /* 0x000fe400078e00ff */
[----:B------:R-:W-:-:S04]  /*2e5c0*/  IMAD.MOV.U32 R159, RZ, RZ, R215 ;  /* 0x000000ffff9f7224 */ /* 0x000fc800078e00d7 */
[----:B------:R-:W-:-:S05]  /*2e5d0*/  FADD.FTZ R159, R158, R159 ;  /* 0x0000009f9e9f7221 */ /* 0x000fca0000010000 */
[----:B------:R-:W-:-:S07]  /*2e5e0*/  MOV R217, R159 ;  /* 0x0000009f00d97202 */ /* 0x000fce0000000f00 */
[----:B------:R-:W-:Y:S05]  /*2e5f0*/  WARPSYNC.COLLECTIVE R216, `(.L_x_22502) ;  /* 0x00000000d8087348 */ /* 0x000fea0003c00000 */
[----:B------:R0:W1:Y:S02]  /*2e600*/  SHFL.BFLY P6, R215, R217, R218, R219 ;  /* 0x0c0000dad9d77389 */ /* 0x00006400000c00db */
[----:B01----:R-:W-:Y:S05]  /*2e610*/  ENDCOLLECTIVE ;  /* 0x000000000000791b */ /* 0x003fea0003800000 */
.L_x_22502:
[----:B------:R-:W-:Y:S01]  /*2e620*/  HFMA2 R218, -RZ, RZ, 0, 9.5367431640625e-07 ;  /* 0x00000010ffda7431 */ /* 0x000fe200000001ff */
[----:B------:R-:W-:-:S05]  /*2e630*/  MOV R212, R215 ;  /* 0x000000d700d47202 */ /* 0x000fca0000000f00 */
[----:B------:R-:W-:-:S04]  /*2e640*/  FADD.FTZ R212, R159, R212 ;  /* 0x000000d49fd47221 */ /* 0x000fc80000010000 */
[----:B------:R-:W-:-:S07]  /*2e650*/  IMAD.MOV.U32 R217, RZ, RZ, R212 ;  /* 0x000000ffffd97224 */ /* 0x000fce00078e00d4 */
[----:B------:R-:W-:Y:S05]  /*2e660*/  WARPSYNC.COLLECTIVE R216, `(.L_x_22503) ;  /* 0x00000000d8087348 */ /* 0x000fea0003c00000 */
[----:B------:R0:W1:Y:S02]  /*2e670*/  SHFL.BFLY P6, R215, R217, R218, R219 ;  /* 0x0c0000dad9d77389 */ /* 0x00006400000c00db */
[----:B01----:R-:W-:Y:S05]  /*2e680*/  ENDCOLLECTIVE ;  /* 0x000000000000791b */ /* 0x003fea0003800000 */
.L_x_22503:
[----:B------:R-:W-:Y:S05]  /*2e690*/  BRA `(.L_x_22504) ;  /* 0xffffffd400ec7947 */ /* 0x000fea000383ffff */
.L_x_22505:
        /* <DEDUP_REMOVED lines=14> */
.L_x_71476:


//--------------------- .text._ZN10layer_norm13ln_fwd_kernelINS_13Kernel_traitsI13__nv_bfloat16S2_fS2_fjLj2048ELj1ELj4ELj1ELj16ENS_18Kernel_traits_baseILj2048ES2_S2_fS2_fjLj128EEEEELb1ELb0ELb0ELb1EEEvNS_9FwdParamsE --------------------------
	.section	.text._ZN10layer_norm13ln_fwd_kernelINS_13Kernel_traitsI13__nv_bfloat16S2_fS2_fjLj2048ELj1ELj4ELj1ELj16ENS_18Kernel_traits_baseILj2048ES2_S2_fS2_fjLj128EEEEELb1ELb0ELb0ELb1EEEvNS_9FwdParamsE,"ax",@progbits
	.align	128
        .global         _ZN10layer_norm13ln_fwd_kernelINS_13Kernel_traitsI13__nv_bfloat16S2_fS2_fjLj2048ELj1ELj4ELj1ELj16ENS_18Kernel_traits_baseILj2048ES2_S2_fS2_fjLj128EEEEELb1ELb0ELb0ELb1EEEvNS_9FwdParamsE
        .type           _ZN10layer_norm13ln_fwd_kernelINS_13Kernel_traitsI13__nv_bfloat16S2_fS2_fjLj2048ELj1ELj4ELj1ELj16ENS_18Kernel_traits_baseILj2048ES2_S2_fS2_fjLj128EEEEELb1ELb0ELb0ELb1EEEvNS_9FwdParamsE,@function
        .size           _ZN10layer_norm13ln_fwd_kernelINS_13Kernel_traitsI13__nv_bfloat16S2_fS2_fjLj2048ELj1ELj4ELj1ELj16ENS_18Kernel_traits_baseILj2048ES2_S2_fS2_fjLj128EEEEELb1ELb0ELb0ELb1EEEvNS_9FwdParamsE,(.L_x_71477 - _ZN10layer_norm13ln_fwd_kernelINS_13Kernel_traitsI13__nv_bfloat16S2_fS2_fjLj2048ELj1ELj4ELj1ELj16ENS_18Kernel_traits_baseILj2048ES2_S2_fS2_fjLj128EEEEELb1ELb0ELb0ELb1EEEvNS_9FwdParamsE)
        .other          _ZN10layer_norm13ln_fwd_kernelINS_13Kernel_traitsI13__nv_bfloat16S2_fS2_fjLj2048ELj1ELj4ELj1ELj16ENS_18Kernel_traits_baseILj2048ES2_S2_fS2_fjLj128EEEEELb1ELb0ELb0ELb1EEEvNS_9FwdParamsE,@"STO_CUDA_ENTRY STV_DEFAULT"
_ZN10layer_norm13ln_fwd_kernelINS_13Kernel_traitsI13__nv_bfloat16S2_fS2_fjLj2048ELj1ELj4ELj1ELj16ENS_18Kernel_traits_baseILj2048ES2_S2_fS2_fjLj128EEEEELb1ELb0ELb0ELb1EEEvNS_9FwdParamsE:
.text._ZN10layer_norm13ln_fwd_kernelINS_13Kernel_traitsI13__nv_bfloat16S2_fS2_fjLj2048ELj1ELj4ELj1ELj16ENS_18Kernel_traits_baseILj2048ES2_S2_fS2_fjLj128EEEEELb1ELb0ELb0ELb1EEEvNS_9FwdParamsE:
        /* <DEDUP_REMOVED lines=71> */
.L_x_22506:
        /* <DEDUP_REMOVED lines=26> */
.L_x_22507:
        /* <DEDUP_REMOVED lines=9> */
[----:B------:R-:W0:Y:S01]  /*06a0*/  LDCU UR33, c[0x0][0x404] ;  /* 0x00008080ff2177ac */ /* 0x000e220008000800 */
        /* <DEDUP_REMOVED lines=11> */
[----:B------:R-:W3:Y:S01]  /*0760*/  LDCU UR12, c[0x0][0x388] ;  /* 0x00007100ff0c77ac */ /* 0x000ee20008000800 */
[----:B------:R-:W-:Y:S01]  /*0770*/  PRMT R197, R97, 0x7632, R197 ;  /* 0x0000763261c57816 */ /* 0x000fe200000000c5 */
[----:B------:R-:W-:Y:S01]  /*0780*/  IMAD R9, R0, -0x2daee0ad, RZ ;  /* 0xd2511f5300097824 */ /* 0x000fe200078e02ff */
[----:B------:R-:W-:Y:S01]  /*0790*/  LOP3.LUT R3, R4, UR15, R3, 0x96, !PT ;  /* 0x0000000f04037c12 */ /* 0x000fe2000f8e9603 */
[----:B------:R-:W-:Y:S01]  /*07a0*/  IMAD R7, R2, -0x326172a9, RZ ;  /* 0xcd9e8d5702077824 */ /* 0x000fe200078e02ff */
[----:B-1----:R-:W-:Y:S01]  /*07b0*/  UISETP.NE.U32.AND UP0, UPT, UR4, URZ, UPT ;  /* 0x000000ff0400728c */ /* 0x002fe2000bf05070 */
[----:B------:R-:W-:Y:S01]  /*07c0*/  IMAD.HI.U32 R0, R5, -0x326172a9, RZ ;  /* 0xcd9e8d5705007827 */ /* 0x000fe200078e00ff */
[----:B------:R-:W-:Y:S01]  /*07d0*/  PRMT R196, R129, 0x7632, R196 ;  /* 0x0000763281c47816 */ /* 0x000fe200000000c4 */
[----:B------:R-:W1:Y:S01]  /*07e0*/  LDCU.U8 UR13, c[0x0][0x410] ;  /* 0x00008200ff0d77ac */ /* 0x000e620008000000 */
[----:B------:R-:W-:Y:S01]  /*07f0*/  PRMT R195, R96, 0x7632, R195 ;  /* 0x0000763260c37816 */ /* 0x000fe200000000c3 */
        /* <DEDUP_REMOVED lines=74> */
[----:B------:R-:W-:-:S03]  /*0ca0*/  LOP3.LUT R173, R2, UR32, R173, 0x96, !PT ;  /* 0x0000002002ad7c12 */ /* 0x000fc6000f8e96ad */
[----:B------:R-:W-:Y:S01]  /*0cb0*/  HFMA2 R2, -RZ, RZ, 0, 0 ;  /* 0x00000000ff027431 */ /* 0x000fe200000001ff */
[----:B------:R-:W-:Y:S01]  /*0cc0*/  PRMT R31, R146, 0x7632, R31 ;  /* 0x00007632921f7816 */ /* 0x000fe2000000001f */
[----:B------:R-:W-:Y:S01]  /*0cd0*/  IMAD R216, R0, -0x2daee0ad, RZ ;  /* 0xd2511f5300d87824 */ /* 0x000fe200078e02ff */
[----:B------:R-:W-:Y:S01]  /*0ce0*/  LOP3.LUT R172, R5, UR31, R172, 0x96, !PT ;  /* 0x0000001f05ac7c12 */ /* 0x000fe2000f8e96ac */
[----:B------:R-:W-:Y:S01]  /*0cf0*/  IMAD R0, R32, -0x326172a9, RZ ;  /* 0xcd9e8d5720007824 */ /* 0x000fe200078e02ff */
        /* <DEDUP_REMOVED lines=27> */
[----:B01234-:R-:W-:-:S07]  /*0eb0*/  PRMT R3, R156, 0x7632, R3 ;  /* 0x000076329c037816 */ /* 0x01ffce0000000003 */
.L_x_23165:
[----:B------:R-:W0:Y:S01]  /*0ec0*/  @UP0 LDCU.64 UR4, c[0x0][0x3e0] ;  /* 0x00007c00ff0407ac */ /* 0x000e220008000a00 */
[----:B---3--:R-:W1:Y:S01]  /*0ed0*/  LDC.64 R36, c[0x0][0x390] ;  /* 0x0000e400ff247b82 */ /* 0x008e620000000a00 */
        /* <DEDUP_REMOVED lines=11> */
[----:B------:R-:W5:Y:S01]  /*0f90*/  LDG.E.128 R32, desc[UR8][R32.64] ;  /* 0x0000000820207981 */ /* 0x000f62000c1e1d00 */
        /* <DEDUP_REMOVED lines=10> */
[----:B0-----:R-:W-:-:S05]  /*1040*/  IMAD.WIDE.U32 R38, R207, 0x20, R38 ;  /* 0x00000020cf267825 */ /* 0x001fca00078e0026 */
[----:B------:R0:W5:Y:S04]  /*1050*/  LDG.E.128 R92, desc[UR8][R38.64] ;  /* 0x00000008265c7981 */ /* 0x000168000c1e1d00 */
[----:B------:R0:W5:Y:S01]  /*1060*/  LDG.E.128 R88, desc[UR8][R38.64+0x10] ;  /* 0x0000100826587981 */ /* 0x000162000c1e1d00 */
[----:B------:R-:W-:Y:S01]  /*1070*/  ISETP.NE.AND P0, PT, R218, 0x1, PT ;  /* 0x00000001da00780c */ /* 0x000fe20003f05270 */
[----:B------:R-:W-:Y:S01]  /*1080*/  BSSY.RECONVERGENT B1, `(.L_x_22510) ;  /* 0x000004b000017945 */ /* 0x000fe20003800200 */
[----:B------:R-:W-:Y:S01]  /*1090*/  MOV R40, 0x2 ;  /* 0x0000000200287802 */ /* 0x000fe20000000f00 */
[----:B------:R-:W-:Y:S02]  /*10a0*/  IMAD.MOV.U32 R41, RZ, RZ, R0 ;  /* 0x000000ffff297224 */ /* 0x000fe400078e0000 */
[----:B------:R-:W-:-:S08]  /*10b0*/  IMAD.MOV.U32 R46, RZ, RZ, R216 ;  /* 0x000000ffff2e7224 */ /* 0x000fd000078e00d8 */
[----:B0-----:R-:W-:Y:S05]  /*10c0*/  @!P0 BRA `(.L_x_22511) ;  /* 0x0000000400188947 */ /* 0x001fea0003800000 */
[----:B------:R-:W-:-:S05]  /*10d0*/  HFMA2 R39, -RZ, RZ, 0, 1.1920928955078125e-07 ;  /* 0x00000002ff277431 */ /* 0x000fca00000001ff */
[----:B------:R-:W-:-:S05]  /*10e0*/  VIADDMNMX.U32 R38, R218, 0xfffffffe, R39, PT ;  /* 0xfffffffeda267846 */ /* 0x000fca0003800027 */
[----:B------:R-:W-:-:S04]  /*10f0*/  IMAD.SHL.U32 R40, R38, 0x4, RZ ;  /* 0x0000000426287824 */ /* 0x000fc800078e00ff */
[----:B------:R-:W0:Y:S02]  /*1100*/  LDC R38, c[0x2][R40] ;  /* 0x0080000028267b82 */ /* 0x000e240000000800 */
[----:B0-----:R-:W-:-:S04]  /*1110*/  SHF.R.S32.HI R39, RZ, 0x1f, R38 ;  /* 0x0000001fff277819 */ /* 0x001fc80000011426 */
.L_x_71312:
[----:B------:R-:W-:Y:S05]  /*1120*/  BRX R38 -0x1130                                        (*"BRANCH_TARGETS .L_x_71313,.L_x_71314,.L_x_71315"*) ;  /* 0xffffffec26b47949 */ /* 0x000fea000383ffff */
.L_x_71315:
[----:B------:R-:W-:Y:S01]  /*1130*/  VIADD R40, R218, 0x1 ;  /* 0x00000001da287836 */ /* 0x000fe20000000000 */
[----:B------:R-:W-:Y:S01]  /*1140*/  MOV R46, R216 ;  /* 0x000000d8002e7202 */ /* 0x000fe20000000f00 */
[----:B------:R-:W-:Y:S01]  /*1150*/  IMAD.MOV.U32 R41, RZ, RZ, R172 ;  /* 0x000000ffff297224 */ /* 0x000fe200078e00ac */
[----:B------:R-:W-:Y:S06]  /*1160*/  BRA `(.L_x_22511) ;  /* 0x0000000000f07947 */ /* 0x000fec0003800000 */
.L_x_71313:
[----:B------:R-:W-:Y:S01]  /*1170*/  IMAD.MOV.U32 R46, RZ, RZ, R216 ;  /* 0x000000ffff2e7224 */ /* 0x000fe200078e00d8 */
[----:B------:R-:W-:Y:S01]  /*1180*/  MOV R40, 0x3 ;  /* 0x0000000300287802 */ /* 0x000fe20000000f00 */
[----:B------:R-:W-:Y:S01]  /*1190*/  IMAD.MOV.U32 R41, RZ, RZ, R173 ;  /* 0x000000ffff297224 */ /* 0x000fe200078e00ad */
[----:B------:R-:W-:Y:S06]  /*11a0*/  BRA `(.L_x_22511) ;  /* 0x0000000000e07947 */ /* 0x000fec0003800000 */
.L_x_71314:
        /* <DEDUP_REMOVED lines=13> */
.L_x_22513:
[----:B------:R-:W-:Y:S05]  /*1280*/  BSYNC.RECONVERGENT B2 ;  /* 0x0000000000027941 */ /* 0x000fea0003800200 */
.L_x_22512:
        /* <DEDUP_REMOVED lines=42> */
.L_x_22511:
[----:B------:R-:W-:Y:S05]  /*1530*/  BSYNC.RECONVERGENT B1 ;  /* 0x0000000000017941 */ /* 0x000fea0003800200 */
.L_x_22510:
        /* <DEDUP_REMOVED lines=8> */
[----:B------:R-:W-:Y:S01]  /*15c0*/  HFMA2 R42, -RZ, RZ, 0, 1.1920928955078125e-07 ;  /* 0x00000002ff2a7431 */ /* 0x000fe200000001ff */
[----:B------:R-:W-:Y:S02]  /*15d0*/  PRMT R32, R32, 0x7632, R32 ;  /* 0x0000763220207816 */ /* 0x000fe40000000020 */
[----:B------:R-:W-:Y:S01]  /*15e0*/  FMUL.FTZ R38, R38, R209 ;  /* 0x000000d126267220 */ /* 0x000fe20000410000 */
[----:B------:R-:W-:-:S04]  /*15f0*/  FSETP.GTU.FTZ.AND P0, PT, R39, R210, PT ;  /* 0x000000d22700720b */ /* 0x000fc80003f1c000 */
[----:B------:R-:W-:Y:S01]  /*1600*/  FSEL R39, R38, RZ, !P0 ;  /* 0x000000ff26277208 */ /* 0x000fe20004000000 */
[----:B------:R-:W-:Y:S01]  /*1610*/  IMAD.MOV.U32 R38, RZ, RZ, R0 ;  /* 0x000000ffff267224 */ /* 0x000fe200078e0000 */
        /* <DEDUP_REMOVED lines=12> */
.L_x_22516:
        /* <DEDUP_REMOVED lines=13> */
.L_x_22518:
[----:B------:R-:W-:Y:S05]  /*17b0*/  BSYNC.RECONVERGENT B2 ;  /* 0x0000000000027941 */ /* 0x000fea0003800200 */
.L_x_22517:
        /* <DEDUP_REMOVED lines=43> */
.L_x_22515:
[----:B------:R-:W-:Y:S05]  /*1a70*/  BSYNC.RECONVERGENT B1 ;  /* 0x0000000000017941 */ /* 0x000fea0003800200 */
.L_x_22514:
        /* <DEDUP_REMOVED lines=22> */
.L_x_22521:
        /* <DEDUP_REMOVED lines=13> */
.L_x_22523:
[----:B------:R-:W-:Y:S05]  /*1cb0*/  BSYNC.RECONVERGENT B2 ;  /* 0x0000000000027941 */ /* 0x000fea0003800200 */
.L_x_22522:
        /* <DEDUP_REMOVED lines=43> */
.L_x_22520:
[----:B------:R-:W-:Y:S05]  /*1f70*/  BSYNC.RECONVERGENT B1 ;  /* 0x0000000000017941 */ /* 0x000fea0003800200 */
.L_x_22519:
        /* <DEDUP_REMOVED lines=23> */
.L_x_22526:
        /* <DEDUP_REMOVED lines=13> */
.L_x_22528:
[----:B------:R-:W-:Y:S05]  /*21c0*/  BSYNC.RECONVERGENT B2 ;  /* 0x0000000000027941 */ /* 0x000fea0003800200 */
.L_x_22527:
        /* <DEDUP_REMOVED lines=43> */
.L_x_22525:
[----:B------:R-:W-:Y:S05]  /*2480*/  BSYNC.RECONVERGENT B1 ;  /* 0x0000000000017941 */ /* 0x000fea0003800200 */
.L_x_22524:
        /* <DEDUP_REMOVED lines=22> */
.L_x_22531:
        /* <DEDUP_REMOVED lines=13> */
.L_x_22533:
[----:B------:R-:W-:Y:S05]  /*26c0*/  BSYNC.RECONVERGENT B2 ;  /* 0x0000000000027941 */ /* 0x000fea0003800200 */
.L_x_22532:
        /* <DEDUP_REMOVED lines=43> */
.L_x_22530:
[----:B------:R-:W-:Y:S05]  /*2980*/  BSYNC.RECONVERGENT B1 ;  /* 0x0000000000017941 */ /* 0x000fea0003800200 */
.L_x_22529:
        /* <DEDUP_REMOVED lines=23> */
.L_x_22536:
        /* <DEDUP_REMOVED lines=13> */
.L_x_22538:
[----:B------:R-:W-:Y:S05]  /*2bd0*/  BSYNC.RECONVERGENT B2 ;  /* 0x0000000000027941 */ /* 0x000fea0003800200 */
.L_x_22537:
        /* <DEDUP_REMOVED lines=43> */
.L_x_22535:
[----:B------:R-:W-:Y:S05]  /*2e90*/  BSYNC.RECONVERGENT B1 ;  /* 0x0000000000017941 */ /* 0x000fea0003800200 */
.L_x_22534:
        /* <DEDUP_REMOVED lines=22> */
.L_x_22541:
        /* <DEDUP_REMOVED lines=13> */
.L_x_22543:
[----:B------:R-:W-:Y:S05]  /*30d0*/  BSYNC.RECONVERGENT B2 ;  /* 0x0000000000027941 */ /* 0x000fea0003800200 */
.L_x_22542:
        /* <DEDUP_REMOVED lines=41> */
[----:B------:R-:W-:Y:S02]  /*3370*/  LOP3.LUT R173, R32, UR32, R39, 0x96, !PT ;  /* 0x0000002020ad7c12 */ /* 0x000fe4000f8e9627 */
[----:B------:R-:W-:-:S07]  /*3380*/  MOV R46, R38 ;  /* 0x00000026002e7202 */ /* 0x000fce0000000f00 */
.L_x_22540:
[----:B------:R-:W-:Y:S05]  /*3390*/  BSYNC.RECONVERGENT B1 ;  /* 0x0000000000017941 */ /* 0x000fea0003800200 */
.L_x_22539:
        /* <DEDUP_REMOVED lines=23> */
.L_x_22546:
        /* <DEDUP_REMOVED lines=15> */
.L_x_22548:
[----:B------:R-:W-:Y:S05]  /*3600*/  BSYNC.RECONVERGENT B2 ;  /* 0x0000000000027941 */ /* 0x000fea0003800200 */
.L_x_22547:
        /* <DEDUP_REMOVED lines=43> */
.L_x_22545:
[----:B------:R-:W-:Y:S05]  /*38c0*/  BSYNC.RECONVERGENT B1 ;  /* 0x0000000000017941 */ /* 0x000fea0003800200 */
.L_x_22544:
        /* <DEDUP_REMOVED lines=10> */
.L_x_22509:
        /* <DEDUP_REMOVED lines=16> */
.L_x_22552:
        /* <DEDUP_REMOVED lines=13> */
.L_x_22554:
[----:B------:R-:W-:Y:S05]  /*3b40*/  BSYNC.RECONVERGENT B2 ;  /* 0x0000000000027941 */ /* 0x000fea0003800200 */
.L_x_22553:
        /* <DEDUP_REMOVED lines=42> */
.L_x_22551:
[----:B------:R-:W-:Y:S05]  /*3df0*/  BSYNC.RECONVERGENT B1 ;  /* 0x0000000000017941 */ /* 0x000fea0003800200 */
.L_x_22550:
[----:B------:R-:W-:Y:S01]  /*3e00*/  ISETP.NE.AND P0, PT, R40, 0x1, PT ;  /* 0x000000012800780c */ /* 0x000fe20003f05270 */
[----:B------:R-:W-:Y:S01]  /*3e10*/  IMAD.U32 R210, RZ, RZ, UR33 ;  /* 0x00000021ffd27e24 */ /* 0x000fe2000f8e00ff */
[----:B------:R-:W-:Y:S01]  /*3e20*/  I2FP.F32.U32 R38, R38 ;  /* 0x0000002600267245 */ /* 0x000fe20000201000 */
[C---:B-----5:R-:W-:Y:S01]  /*3e30*/  IMAD.U32 R41, R32.reuse, 0x10000, RZ ;  /* 0x0001000020297824 */ /* 0x060fe200078e00ff */
[----:B------:R-:W-:Y:S01]  /*3e40*/  MOV R209, UR34 ;  /* 0x0000002200d17c02 */ /* 0x000fe20008000f00 */
[----:B------:R-:W-:Y:S01]  /*3e50*/  BSSY.RECONVERGENT B1, `(.L_x_22555) ;  /* 0x000004b000017945 */ /* 0x000fe20003800200 */
[----:B------:R-:W-:Y:S01]  /*3e60*/  PRMT R32, R32, 0x7632, R32 ;  /* 0x0000763220207816 */ /* 0x000fe20000000020 */
[----:B------:R-:W-:Y:S01]  /*3e70*/  FFMA.FTZ R39, R38, R211, 1.1641532182693481445e-10 ;  /* 0x2f00000026277423 */ /* 0x000fe200000100d3 */
[----:B------:R-:W-:Y:S01]  /*3e80*/  FMUL.FTZ R92, R41, R212 ;  /* 0x000000d4295c7220 */ /* 0x000fe20000410000 */
[----:B------:R-:W-:Y:S02]  /*3e90*/  IMAD.MOV.U32 R42, RZ, RZ, 0x2 ;  /* 0x00000002ff2a7424 */ /* 0x000fe400078e00ff */
[----:B------:R-:W-:Y:S01]  /*3ea0*/  IMAD.MOV.U32 R38, RZ, RZ, R0 ;  /* 0x000000ffff267224 */ /* 0x000fe200078e0000 */
[----:B------:R-:W-:Y:S01]  /*3eb0*/  FSETP.LE.FTZ.AND P1, PT, R39, R210, PT ;  /* 0x000000d22700720b */ /* 0x000fe20003f33000 */
[----:B------:R-:W-:-:S03]  /*3ec0*/  FMUL.FTZ R92, R92, R209 ;  /* 0x000000d15c5c7220 */ /* 0x000fc60000410000 */
        /* <DEDUP_REMOVED lines=10> */
.L_x_22557:
        /* <DEDUP_REMOVED lines=13> */
.L_x_22559:
[----:B------:R-:W-:Y:S05]  /*4040*/  BSYNC.RECONVERGENT B2 ;  /* 0x0000000000027941 */ /* 0x000fea0003800200 */
.L_x_22558:
        /* <DEDUP_REMOVED lines=43> */
.L_x_22556:
[----:B------:R-:W-:Y:S05]  /*4300*/  BSYNC.RECONVERGENT B1 ;  /* 0x0000000000017941 */ /* 0x000fea0003800200 */
.L_x_22555:
[----:B------:R-:W-:Y:S01]  /*4310*/  ISETP.NE.AND P1, PT, R42, 0x1, PT ;  /* 0x000000012a00780c */ /* 0x000fe20003f25270 */
[----:B------:R-:W-:Y:S01]  /*4320*/  BSSY.RECONVERGENT B1, `(.L_x_22560) ;  /* 0x000004b000017945 */ /* 0x000fe20003800200 */
[----:B------:R-:W-:Y:S01]  /*4330*/  I2FP.F32.U32 R38, R38 ;  /* 0x0000002600267245 */ /* 0x000fe20000201000 */
[----:B------:R-:W-:Y:S01]  /*4340*/  IMAD.MOV.U32 R40, RZ, RZ, 0x2 ;  /* 0x00000002ff287424 */ /* 0x000fe200078e00ff */
[----:B------:R-:W-:-:S03]  /*4350*/  SHF.L.U32 R41, R32, 0x10, RZ ;  /* 0x0000001020297819 */ /* 0x000fc600000006ff */
[----:B------:R-:W-:Y:S01]  /*4360*/  FFMA.FTZ R39, R38, R211, 1.1641532182693481445e-10 ;  /* 0x2f00000026277423 */ /* 0x000fe200000100d3 */
[----:B------:R-:W-:Y:S02]  /*4370*/  IMAD.MOV.U32 R38, RZ, RZ, R0 ;  /* 0x000000ffff267224 */ /* 0x000fe400078e0000 */
[----:B------:R-:W-:Y:S02]  /*4380*/  FMUL.FTZ R32, R41, R212 ;  /* 0x000000d429207220 */ /* 0x000fe40000410000 */
[----:B------:R-:W-:Y:S02]  /*4390*/  FSETP.LE.FTZ.AND P0, PT, R39, R210, PT ;  /* 0x000000d22700720b */ /* 0x000fe40003f13000 */
[----:B------:R-:W-:Y:S01]  /*43a0*/  FMUL.FTZ R93, R32, R209 ;  /* 0x000000d1205d7220 */ /* 0x000fe20000410000 */
        /* <DEDUP_REMOVED lines=9> */
.L_x_22562:
        /* <DEDUP_REMOVED lines=13> */
.L_x_22564:
[----:B------:R-:W-:Y:S05]  /*4510*/  BSYNC.RECONVERGENT B2 ;  /* 0x0000000000027941 */ /* 0x000fea0003800200 */
.L_x_22563:
        /* <DEDUP_REMOVED lines=43> */
.L_x_22561:
[----:B------:R-:W-:Y:S05]  /*47d0*/  BSYNC.RECONVERGENT B1 ;  /* 0x0000000000017941 */ /* 0x000fea0003800200 */
.L_x_22560:
[----:B------:R-:W-:Y:S01]  /*47e0*/  ISETP.NE.AND P2, PT, R40, 0x1, PT ;  /* 0x000000012800780c */ /* 0x000fe20003f45270 */
[----:B------:R-:W-:Y:S01]  /*47f0*/  BSSY.RECONVERGENT B1, `(.L_x_22565) ;  /* 0x000004c000017945 */ /* 0x000fe20003800200 */
[----:B------:R-:W-:Y:S01]  /*4800*/  I2FP.F32.U32 R32, R38 ;  /* 0x0000002600207245 */ /* 0x000fe20000201000 */
[----:B------:R-:W-:Y:S01]  /*4810*/  IMAD.MOV.U32 R38, RZ, RZ, 0x2 ;  /* 0x00000002ff267424 */ /* 0x000fe200078e00ff */
[C---:B------:R-:W-:Y:S02]  /*4820*/  SHF.L.U32 R41, R33.reuse, 0x10, RZ ;  /* 0x0000001021297819 */ /* 0x040fe400000006ff */
[----:B------:R-:W-:Y:S01]  /*4830*/  PRMT R48, R33, 0x7632, R48 ;  /* 0x0000763221307816 */ /* 0x000fe20000000030 */
[----:B------:R-:W-:Y:S01]  /*4840*/  FFMA.FTZ R39, R32, R211, 1.1641532182693481445e-10 ;  /* 0x2f00000020277423 */ /* 0x000fe200000100d3 */
[----:B------:R-:W-:Y:S02]  /*4850*/  IMAD.MOV.U32 R32, RZ, RZ, R0 ;  /* 0x000000ffff207224 */ /* 0x000fe400078e0000 */
[----:B------:R-:W-:-:S02]  /*4860*/  FMUL.FTZ R94, R41, R212 ;  /* 0x000000d4295e7220 */ /* 0x000fc40000410000 */
        /* <DEDUP_REMOVED lines=11> */
.L_x_22567:
        /* <DEDUP_REMOVED lines=13> */
.L_x_22569:
[----:B------:R-:W-:Y:S05]  /*49f0*/  BSYNC.RECONVERGENT B2 ;  /* 0x0000000000027941 */ /* 0x000fea0003800200 */
.L_x_22568:
        /* <DEDUP_REMOVED lines=43> */
.L_x_22566:
[----:B------:R-:W-:Y:S05]  /*4cb0*/  BSYNC.RECONVERGENT B1 ;  /* 0x0000000000017941 */ /* 0x000fea0003800200 */
.L_x_22565:
        /* <DEDUP_REMOVED lines=19> */
.L_x_22572:
        /* <DEDUP_REMOVED lines=13> */
.L_x_22574:
[----:B------:R-:W-:Y:S05]  /*4ec0*/  BSYNC.RECONVERGENT B2 ;  /* 0x0000000000027941 */ /* 0x000fea0003800200 */
.L_x_22573:
        /* <DEDUP_REMOVED lines=43> */
.L_x_22571:
[----:B------:R-:W-:Y:S05]  /*5180*/  BSYNC.RECONVERGENT B1 ;  /* 0x0000000000017941 */ /* 0x000fea0003800200 */
.L_x_22570:
        /* <DEDUP_REMOVED lines=20> */
.L_x_22577:
        /* <DEDUP_REMOVED lines=13> */
.L_x_22579:
[----:B------:R-:W-:Y:S05]  /*53a0*/  BSYNC.RECONVERGENT B2 ;  /* 0x0000000000027941 */ /* 0x000fea0003800200 */
.L_x_22578:
        /* <DEDUP_REMOVED lines=43> */
.L_x_22576:
[----:B------:R-:W-:Y:S05]  /*5660*/  BSYNC.RECONVERGENT B1 ;  /* 0x0000000000017941 */ /* 0x000fea0003800200 */
.L_x_22575:
        /* <DEDUP_REMOVED lines=19> */
.L_x_22582:
        /* <DEDUP_REMOVED lines=13> */
.L_x_22584:
[----:B------:R-:W-:Y:S05]  /*5870*/  BSYNC.RECONVERGENT B2 ;  /* 0x0000000000027941 */ /* 0x000fea0003800200 */
.L_x_22583:
        /* <DEDUP_REMOVED lines=43> */
.L_x_22581:
[----:B------:R-:W-:Y:S05]  /*5b30*/  BSYNC.RECONVERGENT B1 ;  /* 0x0000000000017941 */ /* 0x000fea0003800200 */
.L_x_22580:
        /* <DEDUP_REMOVED lines=20> */
.L_x_22587:
        /* <DEDUP_REMOVED lines=15> */
.L_x_22589:
[----:B------:R-:W-:Y:S05]  /*5d70*/  BSYNC.RECONVERGENT B2 ;  /* 0x0000000000027941 */ /* 0x000fea0003800200 */
.L_x_22588:
        /* <DEDUP_REMOVED lines=43> */
.L_x_22586:
[----:B------:R-:W-:Y:S05]  /*6030*/  BSYNC.RECONVERGENT B1 ;  /* 0x0000000000017941 */ /* 0x000fea0003800200 */
.L_x_22585:
[----:B------:R-:W-:Y:S02]  /*6040*/  I2FP.F32.U32 R32, R32 ;  /* 0x0000002000207245 */ /* 0x000fe40000201000 */
[----:B------:R-:W-:Y:S02]  /*6050*/  SHF.L.U32 R35, R44, 0x10, RZ ;  /* 0x000000102c237819 */ /* 0x000fe400000006ff */
[----:B------:R-:W-:Y:S01]  /*6060*/  ISETP.NE.AND P6, PT, R47, RZ, PT ;  /* 0x000000ff2f00720c */ /* 0x000fe20003fc5270 */
        /* <DEDUP_REMOVED lines=13> */
.L_x_22549:
[----:B------:R-:W0:Y:S01]  /*6140*/  LDC.64 R222, c[0x0][0x3a8] ;  /* 0x0000ea00ffde7b82 */ /* 0x000e220000000a00 */
[----:B------:R-:W-:Y:S01]  /*6150*/  SEL R35, RZ, 0x1000000, !P6 ;  /* 0x01000000ff237807 */ /* 0x000fe20007000000 */
[----:B------:R-:W-:Y:S01]  /*6160*/  VIADD R208, R207, 0x20 ;  /* 0x00000020cfd07836 */ /* 0x000fe20000000000 */
[----:B------:R-:W-:Y:S02]  /*6170*/  SEL R38, RZ, 0x10000, !P5 ;  /* 0x00010000ff267807 */ /* 0x000fe40006800000 */
[----:B------:R-:W-:Y:S02]  /*6180*/  SEL R41, RZ, 0x100, !P4 ;  /* 0x00000100ff297807 */ /* 0x000fe40006000000 */
[----:B------:R-:W-:Y:S01]  /*6190*/  SEL R34, RZ, 0x1000000, !P2 ;  /* 0x01000000ff227807 */ /* 0x000fe20005000000 */
[----:B------:R-:W1:Y:S01]  /*61a0*/  LDC.64 R220, c[0x0][0x3b0] ;  /* 0x0000ec00ffdc7b82 */ /* 0x000e620000000a00 */
[----:B------:R-:W-:Y:S02]  /*61b0*/  SEL R33, RZ, 0x10000, !P1 ;  /* 0x00010000ff217807 */ /* 0x000fe40004800000 */
[----:B------:R-:W-:-:S02]  /*61c0*/  SEL R32, RZ, 0x100, !P0 ;  /* 0x00000100ff207807 */ /* 0x000fc40004000000 */
[----:B------:R-:W-:Y:S02]  /*61d0*/  ISETP.NE.AND P5, PT, R47, RZ, PT ;  /* 0x000000ff2f00720c */ /* 0x000fe40003fa5270 */
[----:B------:R-:W-:Y:S02]  /*61e0*/  LOP3.LUT R41, R41, R35, R38, 0xfe, !PT ;  /* 0x0000002329297212 */ /* 0x000fe400078efe26 */
[----:B------:R-:W-:Y:S02]  /*61f0*/  LOP3.LUT R32, R32, R34, R33, 0xfe, !PT ;  /* 0x0000002220207212 */ /* 0x000fe400078efe21 */
[----:B------:R-:W-:Y:S02]  /*6200*/  SEL R40, RZ, 0x1, !P3 ;  /* 0x00000001ff287807 */ /* 0x000fe40005800000 */
[----:B------:R-:W-:Y:S02]  /*6210*/  SEL R33, RZ, 0x1, !P5 ;  /* 0x00000001ff217807 */ /* 0x000fe40006800000 */
[----:B------:R-:W-:Y:S01]  /*6220*/  LOP3.LUT R41, R41, R40, RZ, 0xfc, !PT ;  /* 0x0000002829297212 */ /* 0x000fe200078efcff */
[----:B0-----:R-:W-:Y:S01]  /*6230*/  IMAD.WIDE.U32 R38, R207, 0x20, R222 ;  /* 0x00000020cf267825 */ /* 0x001fe200078e00de */
[----:B------:R-:W-:-:S02]  /*6240*/  LOP3.LUT R40, R32, R33, RZ, 0xfc, !PT ;  /* 0x0000002120287212 */ /* 0x000fc400078efcff */
[----:B------:R-:W-:Y:S01]  /*6250*/  LOP3.LUT P6, RZ, R206, 0x4, RZ, 0xc0, !PT ;  /* 0x00000004ceff7812 */ /* 0x000fe200078cc0ff */
[----:B------:R-:W-:Y:S01]  /*6260*/  IMAD.WIDE.U32 R32, R208, 0x10, R36 ;  /* 0x00000010d0207825 */ /* 0x000fe200078e0024 */
[----:B------:R0:W-:Y:S03]  /*6270*/  STG.E.128 desc[UR8][R38.64], R92 ;  /* 0x0000005c26007986 */ /* 0x0001e6000c101d08 */
[----:B-1----:R-:W-:Y:S01]  /*6280*/  IMAD.WIDE.U32 R42, R207, 0x8, R220 ;  /* 0x00000008cf2a7825 */ /* 0x002fe200078e00dc */
[----:B------:R0:W-:Y:S04]  /*6290*/  STG.E.128 desc[UR8][R38.64+0x10], R88 ;  /* 0x0000105826007986 */ /* 0x0001e8000c101d08 */
[----:B------:R0:W-:Y:S04]  /*62a0*/  STG.E.64 desc[UR8][R42.64], R40 ;  /* 0x000000282a007986 */ /* 0x0001e8000c101b08 */
[----:B------:R-:W5:Y:S01]  /*62b0*/  LDG.E.128 R32, desc[UR8][R32.64] ;  /* 0x0000000820207981 */ /* 0x000f62000c1e1d00 */
[----:B------:R-:W-:Y:S05]  /*62c0*/  @!P6 BRA `(.L_x_22590) ;  /* 0x000000280038e947 */ /* 0x000fea0003800000 */
        /* <DEDUP_REMOVED lines=20> */
.L_x_22593:
        /* <DEDUP_REMOVED lines=13> */
.L_x_22595:
[----:B------:R-:W-:Y:S05]  /*64e0*/  BSYNC.RECONVERGENT B2 ;  /* 0x0000000000027941 */ /* 0x000fea0003800200 */
.L_x_22594:
        /* <DEDUP_REMOVED lines=42> */
.L_x_22592:
[----:B------:R-:W-:Y:S05]  /*6790*/  BSYNC.RECONVERGENT B1 ;  /* 0x0000000000017941 */ /* 0x000fea0003800200 */
.L_x_22591:
        /* <DEDUP_REMOVED lines=24> */
.L_x_22598:
        /* <DEDUP_REMOVED lines=13> */
.L_x_22600:
[----:B------:R-:W-:Y:S05]  /*69f0*/  BSYNC.RECONVERGENT B2 ;  /* 0x0000000000027941 */ /* 0x000fea0003800200 */
.L_x_22599:
        /* <DEDUP_REMOVED lines=43> */
.L_x_22597:
[----:B------:R-:W-:Y:S05]  /*6cb0*/  BSYNC.RECONVERGENT B1 ;  /* 0x0000000000017941 */ /* 0x000fea0003800200 */
.L_x_22596:
        /* <DEDUP_REMOVED lines=22> */
.L_x_22603:
        /* <DEDUP_REMOVED lines=13> */
.L_x_22605:
[----:B------:R-:W-:Y:S05]  /*6ef0*/  BSYNC.RECONVERGENT B2 ;  /* 0x0000000000027941 */ /* 0x000fea0003800200 */
.L_x_22604:
        /* <DEDUP_REMOVED lines=43> */
.L_x_22602:
[----:B------:R-:W-:Y:S05]  /*71b0*/  BSYNC.RECONVERGENT B1 ;  /* 0x0000000000017941 */ /* 0x000fea0003800200 */
.L_x_22601:
        /* <DEDUP_REMOVED lines=23> */
.L_x_22608:
        /* <DEDUP_REMOVED lines=13> */
.L_x_22610:
[----:B------:R-:W-:Y:S05]  /*7400*/  BSYNC.RECONVERGENT B2 ;  /* 0x0000000000027941 */ /* 0x000fea0003800200 */
.L_x_22609:
        /* <DEDUP_REMOVED lines=43> */
.L_x_22607:
[----:B------:R-:W-:Y:S05]  /*76c0*/  BSYNC.RECONVERGENT B1 ;  /* 0x0000000000017941 */ /* 0x000fea0003800200 */
.L_x_22606:
        /* <DEDUP_REMOVED lines=22> */
.L_x_22613:
        /* <DEDUP_REMOVED lines=13> */
.L_x_22615:
[----:B------:R-:W-:Y:S05]  /*7900*/  BSYNC.RECONVERGENT B2 ;  /* 0x0000000000027941 */ /* 0x000fea0003800200 */
.L_x_22614:
        /* <DEDUP_REMOVED lines=43> */
.L_x_22612:
[----:B------:R-:W-:Y:S05]  /*7bc0*/  BSYNC.RECONVERGENT B1 ;  /* 0x0000000000017941 */ /* 0x000fea0003800200 */
.L_x_22611:
        /* <DEDUP_REMOVED lines=23> */
.L_x_22618:
        /* <DEDUP_REMOVED lines=13> */
.L_x_22620:
[----:B------:R-:W-:Y:S05]  /*7e10*/  BSYNC.RECONVERGENT B2 ;  /* 0x0000000000027941 */ /* 0x000fea0003800200 */
.L_x_22619:
        /* <DEDUP_REMOVED lines=43> */
.L_x_22617:
[----:B------:R-:W-:Y:S05]  /*80d0*/  BSYNC.RECONVERGENT B1 ;  /* 0x0000000000017941 */ /* 0x000fea0003800200 */
.L_x_22616:
[----:B------:R-:W-:Y:S01]  /*80e0*/  I2FP.F32.U32 R38, R33 ;  /* 0x0000002100267245 */ /* 0x000fe20000201000 */
[----:B------:R-:W-:Y:S01]  /*80f0*/  BSSY.RECONVERGENT B1, `(.L_x_22621) ;  /* 0x000004e000017945 */ /* 0x000fe20003800200 */
[----:B------:R-:W-:Y:S02]  /*8100*/  SHF.L.U32 R39, R34, 0x10, RZ ;  /* 0x0000001022277819 */ /* 0x000fe400000006ff */
[----:B------:R-:W-:Y:S01]  /*8110*/  ISETP.NE.AND P5, PT, R41, 0x1, PT ;  /* 0x000000012900780c */ /* 0x000fe20003fa5270 */
[----:B------:R-:W-:Y:S01]  /*8120*/  FFMA.FTZ R33, R38, R211, 1.1641532182693481445e-10 ;  /* 0x2f00000026217423 */ /* 0x000fe200000100d3 */
[----:B------:R-:W-:Y:S02]  /*8130*/  IMAD.MOV.U32 R38, RZ, RZ, 0x2 ;  /* 0x00000002ff267424 */ /* 0x000fe400078e00ff */
        /* <DEDUP_REMOVED lines=16> */
.L_x_22623:
        /* <DEDUP_REMOVED lines=13> */
.L_x_22625:
[----:B------:R-:W-:Y:S05]  /*8310*/  BSYNC.RECONVERGENT B2 ;  /* 0x0000000000027941 */ /* 0x000fea0003800200 */
.L_x_22624:
        /* <DEDUP_REMOVED lines=43> */
.L_x_22622:
[----:B------:R-:W-:Y:S05]  /*85d0*/  BSYNC.RECONVERGENT B1 ;  /* 0x0000000000017941 */ /* 0x000fea0003800200 */
.L_x_22621:
        /* <DEDUP_REMOVED lines=23> */
.L_x_22628:
        /* <DEDUP_REMOVED lines=15> */
.L_x_22630:
[----:B------:R-:W-:Y:S05]  /*8840*/  BSYNC.RECONVERGENT B2 ;  /* 0x0000000000027941 */ /* 0x000fea0003800200 */
.L_x_22629:
        /* <DEDUP_REMOVED lines=43> */
.L_x_22627:
[----:B------:R-:W-:Y:S05]  /*8b00*/  BSYNC.RECONVERGENT B1 ;  /* 0x0000000000017941 */ /* 0x000fea0003800200 */
.L_x_22626:
        /* <DEDUP_REMOVED lines=10> */
.L_x_22590:
        /* <DEDUP_REMOVED lines=16> */
.L_x_22634:
        /* <DEDUP_REMOVED lines=13> */
.L_x_22636:
[----:B------:R-:W-:Y:S05]  /*8d80*/  BSYNC.RECONVERGENT B2 ;  /* 0x0000000000027941 */ /* 0x000fea0003800200 */
.L_x_22635:
        /* <DEDUP_REMOVED lines=42> */
.L_x_22633:
[----:B------:R-:W-:Y:S05]  /*9030*/  BSYNC.RECONVERGENT B1 ;  /* 0x0000000000017941 */ /* 0x000fea0003800200 */
.L_x_22632:
[----:B------:R-:W-:Y:S01]  /*9040*/  ISETP.NE.AND P0, PT, R40, 0x1, PT ;  /* 0x000000012800780c */ /* 0x000fe20003f05270 */
[C---:B-----5:R-:W-:Y:S01]  /*9050*/  IMAD.U32 R41, R32.reuse, 0x10000, RZ ;  /* 0x0001000020297824 */ /* 0x060fe200078e00ff */
[----:B------:R-:W-:Y:S01]  /*9060*/  I2FP.F32.U32 R38, R38 ;  /* 0x0000002600267245 */ /* 0x000fe20000201000 */
[----:B------:R-:W-:Y:S01]  /*9070*/  BSSY.RECONVERGENT B1, `(.L_x_22637) ;  /* 0x000004b000017945 */ /* 0x000fe20003800200 */
[----:B------:R-:W-:Y:S02]  /*9080*/  HFMA2 R42, -RZ, RZ, 0, 1.1920928955078125e-07 ;  /* 0x00000002ff2a7431 */ /* 0x000fe400000001ff */
[----:B------:R-:W-:Y:S01]  /*9090*/  FMUL.FTZ R84, R41, R212 ;  /* 0x000000d429547220 */ /* 0x000fe20000410000 */
[----:B------:R-:W-:Y:S01]  /*90a0*/  PRMT R46, R32, 0x7632, R46 ;  /* 0x00007632202e7816 */ /* 0x000fe2000000002e */
[----:B------:R-:W-:Y:S02]  /*90b0*/  FFMA.FTZ R39, R38, R211, 1.1641532182693481445e-10 ;  /* 0x2f00000026277423 */ /* 0x000fe400000100d3 */
[----:B------:R-:W-:-:S03]  /*90c0*/  FMUL.FTZ R84, R84, R209 ;  /* 0x000000d154547220 */ /* 0x000fc60000410000 */
[----:B------:R-:W-:Y:S01]  /*90d0*/  FSETP.LE.FTZ.AND P1, PT, R39, R210, PT ;  /* 0x000000d22700720b */ /* 0x000fe20003f33000 */
[----:B------:R-:W-:-:S03]  /*90e0*/  IMAD.MOV.U32 R39, RZ, RZ, R0 ;  /* 0x000000ffff277224 */ /* 0x000fc600078e0000 */
        /* <DEDUP_REMOVED lines=10> */
.L_x_22639:
        /* <DEDUP_REMOVED lines=13> */
.L_x_22641:
[----:B------:R-:W-:Y:S05]  /*9260*/  BSYNC.RECONVERGENT B2 ;  /* 0x0000000000027941 */ /* 0x000fea0003800200 */
.L_x_22640:
        /* <DEDUP_REMOVED lines=43> */
.L_x_22638:
[----:B------:R-:W-:Y:S05]  /*9520*/  BSYNC.RECONVERGENT B1 ;  /* 0x0000000000017941 */ /* 0x000fea0003800200 */
.L_x_22637:
[----:B------:R-:W-:Y:S01]  /*9530*/  ISETP.NE.AND P1, PT, R42, 0x1, PT ;  /* 0x000000012a00780c */ /* 0x000fe20003f25270 */
[----:B------:R-:W-:Y:S01]  /*9540*/  IMAD.U32 R41, R46, 0x10000, RZ ;  /* 0x000100002e297824 */ /* 0x000fe200078e00ff */
[----:B------:R-:W-:Y:S01]  /*9550*/  I2FP.F32.U32 R38, R39 ;  /* 0x0000002700267245 */ /* 0x000fe20000201000 */
[----:B------:R-:W-:Y:S01]  /*9560*/  BSSY.RECONVERGENT B1, `(.L_x_22642) ;  /* 0x0000049000017945 */ /* 0x000fe20003800200 */
[----:B------:R-:W-:-:S03]  /*9570*/  HFMA2 R40, -RZ, RZ, 0, 1.1920928955078125e-07 ;  /* 0x00000002ff287431 */ /* 0x000fc600000001ff */
[----:B------:R-:W-:Y:S01]  /*9580*/  FFMA.FTZ R39, R38, R211, 1.1641532182693481445e-10 ;  /* 0x2f00000026277423 */ /* 0x000fe200000100d3 */
[----:B------:R-:W-:-:S04]  /*9590*/  FMUL.FTZ R38, R41, R212 ;  /* 0x000000d429267220 */ /* 0x000fc80000410000 */
        /* <DEDUP_REMOVED lines=12> */
.L_x_22644:
        /* <DEDUP_REMOVED lines=13> */
.L_x_22646:
[----:B------:R-:W-:Y:S05]  /*9730*/  BSYNC.RECONVERGENT B2 ;  /* 0x0000000000027941 */ /* 0x000fea0003800200 */
.L_x_22645:
        /* <DEDUP_REMOVED lines=43> */
.L_x_22643:
[----:B------:R-:W-:Y:S05]  /*99f0*/  BSYNC.RECONVERGENT B1 ;  /* 0x0000000000017941 */ /* 0x000fea0003800200 */
.L_x_22642:
[----:B------:R-:W-:Y:S01]  /*9a00*/  ISETP.NE.AND P2, PT, R40, 0x1, PT ;  /* 0x000000012800780c */ /* 0x000fe20003f45270 */
[C---:B------:R-:W-:Y:S01]  /*9a10*/  IMAD.U32 R41, R33.reuse, 0x10000, RZ ;  /* 0x0001000021297824 */ /* 0x040fe200078e00ff */
[----:B------:R-:W-:Y:S01]  /*9a20*/  I2FP.F32.U32 R38, R39 ;  /* 0x0000002700267245 */ /* 0x000fe20000201000 */
[----:B------:R-:W-:Y:S01]  /*9a30*/  BSSY.RECONVERGENT B1, `(.L_x_22647) ;  /* 0x000004a000017945 */ /* 0x000fe20003800200 */
[----:B------:R-:W-:Y:S01]  /*9a40*/  PRMT R33, R33, 0x7632, R33 ;  /* 0x0000763221217816 */ /* 0x000fe20000000021 */
[----:B------:R-:W-:Y:S01]  /*9a50*/  FMUL.FTZ R86, R41, R212 ;  /* 0x000000d429567220 */ /* 0x000fe20000410000 */
[----:B------:R-:W-:Y:S02]  /*9a60*/  HFMA2 R41, -RZ, RZ, 0, 1.1920928955078125e-07 ;  /* 0x00000002ff297431 */ /* 0x000fe400000001ff */
[----:B------:R-:W-:Y:S01]  /*9a70*/  FFMA.FTZ R39, R38, R211, 1.1641532182693481445e-10 ;  /* 0x2f00000026277423 */ /* 0x000fe200000100d3 */
[----:B------:R-:W-:-:S04]  /*9a80*/  FMUL.FTZ R86, R86, R209 ;  /* 0x000000d156567220 */ /* 0x000fc80000410000 */
        /* <DEDUP_REMOVED lines=11> */
.L_x_22649:
        /* <DEDUP_REMOVED lines=13> */
.L_x_22651:
[----:B------:R-:W-:Y:S05]  /*9c10*/  BSYNC.RECONVERGENT B2 ;  /* 0x0000000000027941 */ /* 0x000fea0003800200 */
.L_x_22650:
        /* <DEDUP_REMOVED lines=43> */
.L_x_22648:
[----:B------:R-:W-:Y:S05]  /*9ed0*/  BSYNC.RECONVERGENT B1 ;  /* 0x0000000000017941 */ /* 0x000fea0003800200 */
.L_x_22647:
[----:B------:R-:W-:Y:S01]  /*9ee0*/  ISETP.NE.AND P3, PT, R41, 0x1, PT ;  /* 0x000000012900780c */ /* 0x000fe20003f65270 */
[----:B------:R-:W-:Y:S01]  /*9ef0*/  IMAD.U32 R33, R33, 0x10000, RZ ;  /* 0x0001000021217824 */ /* 0x000fe200078e00ff */
[----:B------:R-:W-:Y:S01]  /*9f00*/  I2FP.F32.U32 R38, R39 ;  /* 0x0000002700267245 */ /* 0x000fe20000201000 */
[----:B------:R-:W-:Y:S01]  /*9f10*/  BSSY.RECONVERGENT B1, `(.L_x_22652) ;  /* 0x0000049000017945 */ /* 0x000fe20003800200 */
[----:B------:R-:W-:-:S03]  /*9f20*/  HFMA2 R40, -RZ, RZ, 0, 1.1920928955078125e-07 ;  /* 0x00000002ff287431 */ /* 0x000fc600000001ff */
[----:B------:R-:W-:Y:S01]  /*9f30*/  FFMA.FTZ R39, R38, R211, 1.1641532182693481445e-10 ;  /* 0x2f00000026277423 */ /* 0x000fe200000100d3 */
[----:B------:R-:W-:Y:S01]  /*9f40*/  FMUL.FTZ R38, R33, R212 ;  /* 0x000000d421267220 */ /* 0x000fe20000410000 */
[----:B------:R-:W-:-:S03]  /*9f50*/  IMAD.MOV.U32 R33, RZ, RZ, R0 ;  /* 0x000000ffff217224 */ /* 0x000fc600078e0000 */
        /* <DEDUP_REMOVED lines=11> */
.L_x_22654:
        /* <DEDUP_REMOVED lines=13> */
.L_x_22656:
[----:B------:R-:W-:Y:S05]  /*a0e0*/  BSYNC.RECONVERGENT B2 ;  /* 0x0000000000027941 */ /* 0x000fea0003800200 */
.L_x_22655:
        /* <DEDUP_REMOVED lines=43> */
.L_x_22653:
[----:B------:R-:W-:Y:S05]  /*a3a0*/  BSYNC.RECONVERGENT B1 ;  /* 0x0000000000017941 */ /* 0x000fea0003800200 */
.L_x_22652:
[----:B------:R-:W-:Y:S01]  /*a3b0*/  ISETP.NE.AND P4, PT, R40, 0x1, PT ;  /* 0x000000012800780c */ /* 0x000fe20003f85270 */
[C---:B------:R-:W-:Y:S01]  /*a3c0*/  IMAD.U32 R39, R34.reuse, 0x10000, RZ ;  /* 0x0001000022277824 */ /* 0x040fe200078e00ff */
        /* <DEDUP_REMOVED lines=18> */
.L_x_22659:
        /* <DEDUP_REMOVED lines=13> */
.L_x_22661:
[----:B------:R-:W-:Y:S05]  /*a5c0*/  BSYNC.RECONVERGENT B2 ;  /* 0x0000000000027941 */ /* 0x000fea0003800200 */
.L_x_22660:
        /* <DEDUP_REMOVED lines=43> */
.L_x_22658:
[----:B------:R-:W-:Y:S05]  /*a880*/  BSYNC.RECONVERGENT B1 ;  /* 0x0000000000017941 */ /* 0x000fea0003800200 */
.L_x_22657:
[----:B------:R-:W-:Y:S01]  /*a890*/  ISETP.NE.AND P5, PT, R41, 0x1, PT ;  /* 0x000000012900780c */ /* 0x000fe20003fa5270 */
[----:B------:R-:W-:Y:S01]  /*a8a0*/  IMAD.U32 R39, R34, 0x10000, RZ ;  /* 0x0001000022277824 */ /* 0x000fe200078e00ff */
[----:B------:R-:W-:Y:S01]  /*a8b0*/  I2FP.F32.U32 R38, R33 ;  /* 0x0000002100267245 */ /* 0x000fe20000201000 */
[----:B------:R-:W-:Y:S02]  /*a8c0*/  BSSY.RECONVERGENT B1, `(.L_x_22662) ;  /* 0x0000049000017945 */ /* 0x000fe40003800200 */
[----:B------:R-:W-:Y:S02]  /*a8d0*/  FMUL.FTZ R34, R39, R212 ;  /* 0x000000d427227220 */ /* 0x000fe40000410000 */
[----:B------:R-:W-:Y:S01]  /*a8e0*/  FFMA.FTZ R33, R38, R211, 1.1641532182693481445e-10 ;  /* 0x2f00000026217423 */ /* 0x000fe200000100d3 */
[----:B------:R-:W-:Y:S02]  /*a8f0*/  HFMA2 R38, -RZ, RZ, 0, 1.1920928955078125e-07 ;  /* 0x00000002ff267431 */ /* 0x000fe400000001ff */
[----:B------:R-:W-:-:S02]  /*a900*/  FMUL.FTZ R81, R34, R209 ;  /* 0x000000d122517220 */ /* 0x000fc40000410000 */
        /* <DEDUP_REMOVED lines=11> */
.L_x_22664:
        /* <DEDUP_REMOVED lines=13> */
.L_x_22666:
[----:B------:R-:W-:Y:S05]  /*aa90*/  BSYNC.RECONVERGENT B2 ;  /* 0x0000000000027941 */ /* 0x000fea0003800200 */
.L_x_22665:
        /* <DEDUP_REMOVED lines=43> */
.L_x_22663:
[----:B------:R-:W-:Y:S05]  /*ad50*/  BSYNC.RECONVERGENT B1 ;  /* 0x0000000000017941 */ /* 0x000fea0003800200 */
.L_x_22662:
[----:B------:R-:W-:Y:S01]  /*ad60*/  ISETP.NE.AND P6, PT, R38, 0x1, PT ;  /* 0x000000012600780c */ /* 0x000fe20003fc5270 */
[C---:B------:R-:W-:Y:S01]  /*ad70*/  IMAD.U32 R39, R35.reuse, 0x10000, RZ ;  /* 0x0001000023277824 */ /* 0x040fe200078e00ff */
[----:B------:R-:W-:Y:S01]  /*ad80*/  I2FP.F32.U32 R34, R33 ;  /* 0x0000002100227245 */ /* 0x000fe20000201000 */
[----:B------:R-:W-:Y:S01]  /*ad90*/  BSSY.RECONVERGENT B1, `(.L_x_22667) ;  /* 0x000004c000017945 */ /* 0x000fe20003800200 */
[----:B------:R-:W-:Y:S01]  /*ada0*/  HFMA2 R45, -RZ, RZ, 0, 1.1920928955078125e-07 ;  /* 0x00000002ff2d7431 */ /* 0x000fe200000001ff */
[----:B------:R-:W-:Y:S01]  /*adb0*/  PRMT R44, R35, 0x7632, R44 ;  /* 0x00007632232c7816 */ /* 0x000fe2000000002c */
[----:B------:R-:W-:Y:S02]  /*adc0*/  IMAD.MOV.U32 R35, RZ, RZ, R0 ;  /* 0x000000ffff237224 */ /* 0x000fe400078e0000 */
[----:B------:R-:W-:Y:S01]  /*add0*/  FFMA.FTZ R33, R34, R211, 1.1641532182693481445e-10 ;  /* 0x2f00000022217423 */ /* 0x000fe200000100d3 */
[----:B------:R-:W-:-:S04]  /*ade0*/  FMUL.FTZ R34, R39, R212 ;  /* 0x000000d427227220 */ /* 0x000fc80000410000 */
[----:B------:R-:W-:Y:S01]  /*adf0*/  FMUL.FTZ R82, R34, R209 ;  /* 0x000000d122527220 */ /* 0x000fe20000410000 */
        /* <DEDUP_REMOVED lines=10> */
.L_x_22669:
        /* <DEDUP_REMOVED lines=15> */
.L_x_22671:
[----:B------:R-:W-:Y:S05]  /*af90*/  BSYNC.RECONVERGENT B2 ;  /* 0x0000000000027941 */ /* 0x000fea0003800200 */
.L_x_22670:
        /* <DEDUP_REMOVED lines=43> */
.L_x_22668:
[----:B------:R-:W-:Y:S05]  /*b250*/  BSYNC.RECONVERGENT B1 ;  /* 0x0000000000017941 */ /* 0x000fea0003800200 */
.L_x_22667:
[----:B------:R-:W-:Y:S01]  /*b260*/  I2FP.F32.U32 R34, R35 ;  /* 0x0000002300227245 */ /* 0x000fe20000201000 */
[----:B------:R-:W-:Y:S01]  /*b270*/  IMAD.U32 R35, R44, 0x10000, RZ ;  /* 0x000100002c237824 */ /* 0x000fe200078e00ff */
[----:B------:R-:W-:Y:S02]  /*b280*/  ISETP.NE.AND P6, PT, R32, RZ, PT ;  /* 0x000000ff2000720c */ /* 0x000fe40003fc5270 */
        /* <DEDUP_REMOVED lines=13> */
.L_x_22631:
[----:B------:R-:W-:Y:S01]  /*b360*/  SEL R38, RZ, 0x10000, !P5 ;  /* 0x00010000ff267807 */ /* 0x000fe20006800000 */
[----:B------:R-:W-:Y:S01]  /*b370*/  IMAD.WIDE.U32 R42, R208, 0x20, R222 ;  /* 0x00000020d02a7825 */ /* 0x000fe200078e00de */
[----:B------:R-:W-:Y:S02]  /*b380*/  SEL R35, RZ, 0x1000000, !P6 ;  /* 0x01000000ff237807 */ /* 0x000fe40007000000 */
[----:B------:R-:W-:Y:S01]  /*b390*/  ISETP.NE.AND P5, PT, R32, RZ, PT ;  /* 0x000000ff2000720c */ /* 0x000fe20003fa5270 */
[----:B------:R-:W-:Y:S01]  /*b3a0*/  IMAD.WIDE.U32 R40, R208, 0x8, R220 ;  /* 0x00000008d0287825 */ /* 0x000fe200078e00dc */
[----:B------:R-:W-:Y:S01]  /*b3b0*/  SEL R39, RZ, 0x100, !P4 ;  /* 0x00000100ff277807 */ /* 0x000fe20006000000 */
[----:B------:R0:W-:Y:S01]  /*b3c0*/  STG.E.128 desc[UR8][R42.64], R84 ;  /* 0x000000542a007986 */ /* 0x0001e2000c101d08 */
[----:B------:R-:W-:Y:S02]  /*b3d0*/  SEL R34, RZ, 0x1000000, !P2 ;  /* 0x01000000ff227807 */ /* 0x000fe40005000000 */
[----:B------:R-:W-:Y:S01]  /*b3e0*/  SEL R33, RZ, 0x10000, !P1 ;  /* 0x00010000ff217807 */ /* 0x000fe20004800000 */
[----:B------:R0:W-:Y:S01]  /*b3f0*/  STG.E.128 desc[UR8][R42.64+0x10], R80 ;  /* 0x000010502a007986 */ /* 0x0001e2000c101d08 */
[----:B------:R-:W-:-:S02]  /*b400*/  SEL R32, RZ, 0x100, !P0 ;  /* 0x00000100ff207807 */ /* 0x000fc40004000000 */
[----:B------:R-:W-:Y:S02]  /*b410*/  LOP3.LUT R39, R39, R35, R38, 0xfe, !PT ;  /* 0x0000002327277212 */ /* 0x000fe400078efe26 */
[----:B------:R-:W-:Y:S02]  /*b420*/  SEL R38, RZ, 0x1, !P3 ;  /* 0x00000001ff267807 */ /* 0x000fe40005800000 */
[----:B------:R-:W-:Y:S02]  /*b430*/  LOP3.LUT R32, R32, R34, R33, 0xfe, !PT ;  /* 0x0000002220207212 */ /* 0x000fe400078efe21 */
[----:B------:R-:W-:Y:S02]  /*b440*/  SEL R33, RZ, 0x1, !P5 ;  /* 0x00000001ff217807 */ /* 0x000fe40006800000 */
[----:B------:R-:W-:Y:S02]  /*b450*/  IADD3 R213, PT, PT, R207, 0x40, RZ ;  /* 0x00000040cfd57810 */ /* 0x000fe40007ffe0ff */
        /* <DEDUP_REMOVED lines=27> */
.L_x_22675:
        /* <DEDUP_REMOVED lines=13> */
.L_x_22677:
[----:B------:R-:W-:Y:S05]  /*b6e0*/  BSYNC.RECONVERGENT B2 ;  /* 0x0000000000027941 */ /* 0x000fea0003800200 */
.L_x_22676:
        /* <DEDUP_REMOVED lines=42> */
.L_x_22674:
[----:B------:R-:W-:Y:S05]  /*b990*/  BSYNC.RECONVERGENT B1 ;  /* 0x0000000000017941 */ /* 0x000fea0003800200 */
.L_x_22673:
        /* <DEDUP_REMOVED lines=24> */
.L_x_22680:
        /* <DEDUP_REMOVED lines=13> */
.L_x_22682:
[----:B------:R-:W-:Y:S05]  /*bbf0*/  BSYNC.RECONVERGENT B2 ;  /* 0x0000000000027941 */ /* 0x000fea0003800200 */
.L_x_22681:
        /* <DEDUP_REMOVED lines=43> */
.L_x_22679:
[----:B------:R-:W-:Y:S05]  /*beb0*/  BSYNC.RECONVERGENT B1 ;  /* 0x0000000000017941 */ /* 0x000fea0003800200 */
.L_x_22678:
        /* <DEDUP_REMOVED lines=22> */
.L_x_22685:
        /* <DEDUP_REMOVED lines=13> */
.L_x_22687:
[----:B------:R-:W-:Y:S05]  /*c0f0*/  BSYNC.RECONVERGENT B2 ;  /* 0x0000000000027941 */ /* 0x000fea0003800200 */
.L_x_22686:
        /* <DEDUP_REMOVED lines=43> */
.L_x_22684:
[----:B------:R-:W-:Y:S05]  /*c3b0*/  BSYNC.RECONVERGENT B1 ;  /* 0x0000000000017941 */ /* 0x000fea0003800200 */
.L_x_22683:
        /* <DEDUP_REMOVED lines=23> */
.L_x_22690:
        /* <DEDUP_REMOVED lines=13> */
.L_x_22692:
[----:B------:R-:W-:Y:S05]  /*c600*/  BSYNC.RECONVERGENT B2 ;  /* 0x0000000000027941 */ /* 0x000fea0003800200 */
.L_x_22691:
        /* <DEDUP_REMOVED lines=43> */
.L_x_22689:
[----:B------:R-:W-:Y:S05]  /*c8c0*/  BSYNC.RECONVERGENT B1 ;  /* 0x0000000000017941 */ /* 0x000fea0003800200 */
.L_x_22688:
        /* <DEDUP_REMOVED lines=22> */
.L_x_22695:
        /* <DEDUP_REMOVED lines=13> */
.L_x_22697:
[----:B------:R-:W-:Y:S05]  /*cb00*/  BSYNC.RECONVERGENT B2 ;  /* 0x0000000000027941 */ /* 0x000fea0003800200 */
.L_x_22696:
        /* <DEDUP_REMOVED lines=43> */
.L_x_22694:
[----:B------:R-:W-:Y:S05]  /*cdc0*/  BSYNC.RECONVERGENT B1 ;  /* 0x0000000000017941 */ /* 0x000fea0003800200 */
.L_x_22693:
        /* <DEDUP_REMOVED lines=23> */
.L_x_22700:
        /* <DEDUP_REMOVED lines=13> */
.L_x_22702:
[----:B------:R-:W-:Y:S05]  /*d010*/  BSYNC.RECONVERGENT B2 ;  /* 0x0000000000027941 */ /* 0x000fea0003800200 */
.L_x_22701:
        /* <DEDUP_REMOVED lines=43> */
.L_x_22699:
[----:B------:R-:W-:Y:S05]  /*d2d0*/  BSYNC.RECONVERGENT B1 ;  /* 0x0000000000017941 */ /* 0x000fea0003800200 */
.L_x_22698:
        /* <DEDUP_REMOVED lines=22> */
.L_x_22705:
        /* <DEDUP_REMOVED lines=13> */
.L_x_22707:
[----:B------:R-:W-:Y:S05]  /*d510*/  BSYNC.RECONVERGENT B2 ;  /* 0x0000000000027941 */ /* 0x000fea0003800200 */
.L_x_22706:
        /* <DEDUP_REMOVED lines=43> */
.L_x_22704:
[----:B------:R-:W-:Y:S05]  /*d7d0*/  BSYNC.RECONVERGENT B1 ;  /* 0x0000000000017941 */ /* 0x000fea0003800200 */
.L_x_22703:
        /* <DEDUP_REMOVED lines=23> */
.L_x_22710:
        /* <DEDUP_REMOVED lines=15> */
.L_x_22712:
[----:B------:R-:W-:Y:S05]  /*da40*/  BSYNC.RECONVERGENT B2 ;  /* 0x0000000000027941 */ /* 0x000fea0003800200 */
.L_x_22711:
        /* <DEDUP_REMOVED lines=43> */
.L_x_22709:
[----:B------:R-:W-:Y:S05]  /*dd00*/  BSYNC.RECONVERGENT B1 ;  /* 0x0000000000017941 */ /* 0x000fea0003800200 */
.L_x_22708:
        /* <DEDUP_REMOVED lines=10> */
.L_x_22672:
        /* <DEDUP_REMOVED lines=16> */
.L_x_22716:
        /* <DEDUP_REMOVED lines=13> */
.L_x_22718:
[----:B------:R-:W-:Y:S05]  /*df80*/  BSYNC.RECONVERGENT B2 ;  /* 0x0000000000027941 */ /* 0x000fea0003800200 */
.L_x_22717:
        /* <DEDUP_REMOVED lines=42> */
.L_x_22715:
[----:B------:R-:W-:Y:S05]  /*e230*/  BSYNC.RECONVERGENT B1 ;  /* 0x0000000000017941 */ /* 0x000fea0003800200 */
.L_x_22714:
[----:B------:R-:W-:Y:S01]  /*e240*/  ISETP.NE.AND P0, PT, R40, 0x1, PT ;  /* 0x000000012800780c */ /* 0x000fe20003f05270 */
[C---:B-----5:R-:W-:Y:S01]  /*e250*/  IMAD.U32 R41, R32.reuse, 0x10000, RZ ;  /* 0x0001000020297824 */ /* 0x060fe200078e00ff */
        /* <DEDUP_REMOVED lines=8> */
[----:B------:R-:W-:Y:S02]  /*e2e0*/  MOV R39, R0 ;  /* 0x0000000000277202 */ /* 0x000fe40000000f00 */
        /* <DEDUP_REMOVED lines=10> */
.L_x_22721:
        /* <DEDUP_REMOVED lines=13> */
.L_x_22723:
[----:B------:R-:W-:Y:S05]  /*e460*/  BSYNC.RECONVERGENT B2 ;  /* 0x0000000000027941 */ /* 0x000fea0003800200 */
.L_x_22722:
        /* <DEDUP_REMOVED lines=43> */
.L_x_22720:
[----:B------:R-:W-:Y:S05]  /*e720*/  BSYNC.RECONVERGENT B1 ;  /* 0x0000000000017941 */ /* 0x000fea0003800200 */
.L_x_22719:
[----:B------:R-:W-:Y:S01]  /*e730*/  ISETP.NE.AND P1, PT, R42, 0x1, PT ;  /* 0x000000012a00780c */ /* 0x000fe20003f25270 */
[----:B------:R-:W-:Y:S01]  /*e740*/  IMAD.U32 R41, R32, 0x10000, RZ ;  /* 0x0001000020297824 */ /* 0x000fe200078e00ff */
[----:B------:R-:W-:Y:S01]  /*e750*/  I2FP.F32.U32 R38, R39 ;  /* 0x0000002700267245 */ /* 0x000fe20000201000 */
[----:B------:R-:W-:Y:S02]  /*e760*/  BSSY.RECONVERGENT B1, `(.L_x_22724) ;  /* 0x0000049000017945 */ /* 0x000fe40003800200 */
[----:B------:R-:W-:Y:S02]  /*e770*/  FMUL.FTZ R32, R41, R212 ;  /* 0x000000d429207220 */ /* 0x000fe40000410000 */
[----:B------:R-:W-:Y:S01]  /*e780*/  FFMA.FTZ R39, R38, R211, 1.1641532182693481445e-10 ;  /* 0x2f00000026277423 */ /* 0x000fe200000100d3 */
[----:B------:R-:W-:Y:S02]  /*e790*/  IMAD.MOV.U32 R38, RZ, RZ, 0x2 ;  /* 0x00000002ff267424 */ /* 0x000fe400078e00ff */
[----:B------:R-:W-:-:S02]  /*e7a0*/  FMUL.FTZ R77, R32, R209 ;  /* 0x000000d1204d7220 */ /* 0x000fc40000410000 */
        /* <DEDUP_REMOVED lines=11> */
.L_x_22726:
        /* <DEDUP_REMOVED lines=13> */
.L_x_22728:
[----:B------:R-:W-:Y:S05]  /*e930*/  BSYNC.RECONVERGENT B2 ;  /* 0x0000000000027941 */ /* 0x000fea0003800200 */
.L_x_22727:
        /* <DEDUP_REMOVED lines=43> */
.L_x_22725:
[----:B------:R-:W-:Y:S05]  /*ebf0*/  BSYNC.RECONVERGENT B1 ;  /* 0x0000000000017941 */ /* 0x000fea0003800200 */
.L_x_22724:
        /* <DEDUP_REMOVED lines=20> */
.L_x_22731:
        /* <DEDUP_REMOVED lines=13> */
.L_x_22733:
[----:B------:R-:W-:Y:S05]  /*ee10*/  BSYNC.RECONVERGENT B2 ;  /* 0x0000000000027941 */ /* 0x000fea0003800200 */
.L_x_22732:
        /* <DEDUP_REMOVED lines=43> */
.L_x_22730:
[----:B------:R-:W-:Y:S05]  /*f0d0*/  BSYNC.RECONVERGENT B1 ;  /* 0x0000000000017941 */ /* 0x000fea0003800200 */
.L_x_22729:
[----:B------:R-:W-:Y:S01]  /*f0e0*/  ISETP.NE.AND P3, PT, R40, 0x1, PT ;  /* 0x000000012800780c */ /* 0x000fe20003f65270 */
[----:B------:R-:W-:Y:S01]  /*f0f0*/  IMAD.U32 R39, R44, 0x10000, RZ ;  /* 0x000100002c277824 */ /* 0x000fe200078e00ff */
[----:B------:R-:W-:Y:S01]  /*f100*/  I2FP.F32.U32 R32, R33 ;  /* 0x0000002100207245 */ /* 0x000fe20000201000 */
[----:B------:R-:W-:Y:S01]  /*f110*/  BSSY.RECONVERGENT B1, `(.L_x_22734) ;  /* 0x0000049000017945 */ /* 0x000fe20003800200 */
[----:B------:R-:W-:-:S03]  /*f120*/  IMAD.MOV.U32 R38, RZ, RZ, 0x2 ;  /* 0x00000002ff267424 */ /* 0x000fc600078e00ff */
[----:B------:R-:W-:Y:S01]  /*f130*/  FFMA.FTZ R33, R32, R211, 1.1641532182693481445e-10 ;  /* 0x2f00000020217423 */ /* 0x000fe200000100d3 */
[----:B------:R-:W-:-:S04]  /*f140*/  FMUL.FTZ R32, R39, R212 ;  /* 0x000000d427207220 */ /* 0x000fc80000410000 */
[----:B------:R-:W-:Y:S01]  /*f150*/  FSETP.LE.FTZ.AND P2, PT, R33, R210, PT ;  /* 0x000000d22100720b */ /* 0x000fe20003f53000 */
[----:B------:R-:W-:Y:S01]  /*f160*/  FMUL.FTZ R79, R32, R209 ;  /* 0x000000d1204f7220 */ /* 0x000fe20000410000 */
        /* <DEDUP_REMOVED lines=10> */
.L_x_22736:
        /* <DEDUP_REMOVED lines=13> */
.L_x_22738:
[----:B------:R-:W-:Y:S05]  /*f2e0*/  BSYNC.RECONVERGENT B2 ;  /* 0x0000000000027941 */ /* 0x000fea0003800200 */
.L_x_22737:
        /* <DEDUP_REMOVED lines=43> */
.L_x_22735:
[----:B------:R-:W-:Y:S05]  /*f5a0*/  BSYNC.RECONVERGENT B1 ;  /* 0x0000000000017941 */ /* 0x000fea0003800200 */
.L_x_22734:
        /* <DEDUP_REMOVED lines=20> */
.L_x_22741:
        /* <DEDUP_REMOVED lines=13> */
.L_x_22743:
[----:B------:R-:W-:Y:S05]  /*f7c0*/  BSYNC.RECONVERGENT B2 ;  /* 0x0000000000027941 */ /* 0x000fea0003800200 */
.L_x_22742:
        /* <DEDUP_REMOVED lines=43> */
.L_x_22740:
[----:B------:R-:W-:Y:S05]  /*fa80*/  BSYNC.RECONVERGENT B1 ;  /* 0x0000000000017941 */ /* 0x000fea0003800200 */
.L_x_22739:
        /* <DEDUP_REMOVED lines=19> */
.L_x_22746:
        /* <DEDUP_REMOVED lines=13> */
.L_x_22748:
[----:B------:R-:W-:Y:S05]  /*fc90*/  BSYNC.RECONVERGENT B2 ;  /* 0x0000000000027941 */ /* 0x000fea0003800200 */
.L_x_22747:
        /* <DEDUP_REMOVED lines=43> */
.L_x_22745:
[----:B------:R-:W-:Y:S05]  /*ff50*/  BSYNC.RECONVERGENT B1 ;  /* 0x0000000000017941 */ /* 0x000fea0003800200 */
.L_x_22744:
        /* <DEDUP_REMOVED lines=20> */
.L_x_22751:
        /* <DEDUP_REMOVED lines=15> */
.L_x_22753:
[----:B------:R-:W-:Y:S05]  /*10190*/  BSYNC.RECONVERGENT B2 ;  /* 0x0000000000027941 */ /* 0x000fea0003800200 */
.L_x_22752:
        /* <DEDUP_REMOVED lines=43> */
.L_x_22750:
[----:B------:R-:W-:Y:S05]  /*10450*/  BSYNC.RECONVERGENT B1 ;  /* 0x0000000000017941 */ /* 0x000fea0003800200 */
.L_x_22749:
        /* <DEDUP_REMOVED lines=16> */
.L_x_22713:
        /* <DEDUP_REMOVED lines=10> */
[----:B------:R-:W-:Y:S01]  /*10600*/  ISETP.NE.AND P5, PT, R47, RZ, PT ;  /* 0x000000ff2f00720c */ /* 0x000fe20003fa5270 */
[----:B------:R0:W-:Y:S01]  /*10610*/  STG.E.128 desc[UR8][R42.64+0x10], R72 ;  /* 0x000010482a007986 */ /* 0x0001e2000c101d08 */
        /* <DEDUP_REMOVED lines=31> */
.L_x_22757:
        /* <DEDUP_REMOVED lines=13> */
.L_x_22759:
[----:B------:R-:W-:Y:S05]  /*108e0*/  BSYNC.RECONVERGENT B2 ;  /* 0x0000000000027941 */ /* 0x000fea0003800200 */
.L_x_22758:
        /* <DEDUP_REMOVED lines=42> */
.L_x_22756:
[----:B------:R-:W-:Y:S05]  /*10b90*/  BSYNC.RECONVERGENT B1 ;  /* 0x0000000000017941 */ /* 0x000fea0003800200 */
.L_x_22755:
        /* <DEDUP_REMOVED lines=10> */
[----:B------:R-:W-:-:S04]  /*10c40*/  FSETP.GTU.FTZ.AND P0, PT, R39, R210, PT ;  /* 0x000000d22700720b */ /* 0x000fc80003f1c000 */
        /* <DEDUP_REMOVED lines=14> */
.L_x_22762:
        /* <DEDUP_REMOVED lines=13> */
.L_x_22764:
[----:B------:R-:W-:Y:S05]  /*10e00*/  BSYNC.RECONVERGENT B2 ;  /* 0x0000000000027941 */ /* 0x000fea0003800200 */
.L_x_22763:
        /* <DEDUP_REMOVED lines=43> */
.L_x_22761:
[----:B------:R-:W-:Y:S05]  /*110c0*/  BSYNC.RECONVERGENT B1 ;  /* 0x0000000000017941 */ /* 0x000fea0003800200 */
.L_x_22760:
        /* <DEDUP_REMOVED lines=22> */
.L_x_22767:
        /* <DEDUP_REMOVED lines=13> */
.L_x_22769:
[----:B------:R-:W-:Y:S05]  /*11300*/  BSYNC.RECONVERGENT B2 ;  /* 0x0000000000027941 */ /* 0x000fea0003800200 */
.L_x_22768:
        /* <DEDUP_REMOVED lines=43> */
.L_x_22766:
[----:B------:R-:W-:Y:S05]  /*115c0*/  BSYNC.RECONVERGENT B1 ;  /* 0x0000000000017941 */ /* 0x000fea0003800200 */
.L_x_22765:
[----:B------:R-:W-:Y:S01]  /*115d0*/  I2FP.F32.U32 R32, R32 ;  /* 0x0000002000207245 */ /* 0x000fe20000201000 */
[C---:B------:R-:W-:Y:S01]  /*115e0*/  IMAD.U32 R41, R33.reuse, 0x10000, RZ ;  /* 0x0001000021297824 */ /* 0x040fe200078e00ff */
[----:B------:R-:W-:Y:S01]  /*115f0*/  ISETP.NE.AND P2, PT, R38, 0x1, PT ;  /* 0x000000012600780c */ /* 0x000fe20003f45270 */
[----:B------:R-:W-:Y:S01]  /*11600*/  BSSY.RECONVERGENT B1, `(.L_x_22770) ;  /* 0x000004d000017945 */ /* 0x000fe20003800200 */
[----:B------:R-:W-:Y:S01]  /*11610*/  PRMT R44, R33, 0x7632, R44 ;  /* 0x00007632212c7816 */ /* 0x000fe2000000002c */
        /* <DEDUP_REMOVED lines=18> */
.L_x_22772:
        /* <DEDUP_REMOVED lines=13> */
.L_x_22774:
[----:B------:R-:W-:Y:S05]  /*11810*/  BSYNC.RECONVERGENT B2 ;  /* 0x0000000000027941 */ /* 0x000fea0003800200 */
.L_x_22773:
        /* <DEDUP_REMOVED lines=43> */
.L_x_22771:
[----:B------:R-:W-:Y:S05]  /*11ad0*/  BSYNC.RECONVERGENT B1 ;  /* 0x0000000000017941 */ /* 0x000fea0003800200 */
.L_x_22770:
        /* <DEDUP_REMOVED lines=22> */
.L_x_22777:
        /* <DEDUP_REMOVED lines=13> */
.L_x_22779:
[----:B------:R-:W-:Y:S05]  /*11d10*/  BSYNC.RECONVERGENT B2 ;  /* 0x0000000000027941 */ /* 0x000fea0003800200 */
.L_x_22778:
        /* <DEDUP_REMOVED lines=43> */
.L_x_22776:
[----:B------:R-:W-:Y:S05]  /*11fd0*/  BSYNC.RECONVERGENT B1 ;  /* 0x0000000000017941 */ /* 0x000fea0003800200 */
.L_x_22775:
        /* <DEDUP_REMOVED lines=23> */
.L_x_22782:
        /* <DEDUP_REMOVED lines=13> */
.L_x_22784:
[----:B------:R-:W-:Y:S05]  /*12220*/  BSYNC.RECONVERGENT B2 ;  /* 0x0000000000027941 */ /* 0x000fea0003800200 */
.L_x_22783:
        /* <DEDUP_REMOVED lines=43> */
.L_x_22781:
[----:B------:R-:W-:Y:S05]  /*124e0*/  BSYNC.RECONVERGENT B1 ;  /* 0x0000000000017941 */ /* 0x000fea0003800200 */
.L_x_22780:
        /* <DEDUP_REMOVED lines=22> */
.L_x_22787:
        /* <DEDUP_REMOVED lines=13> */
.L_x_22789:
[----:B------:R-:W-:Y:S05]  /*12720*/  BSYNC.RECONVERGENT B2 ;  /* 0x0000000000027941 */ /* 0x000fea0003800200 */
.L_x_22788:
        /* <DEDUP_REMOVED lines=43> */
.L_x_22786:
[----:B------:R-:W-:Y:S05]  /*129e0*/  BSYNC.RECONVERGENT B1 ;  /* 0x0000000000017941 */ /* 0x000fea0003800200 */
.L_x_22785:
        /* <DEDUP_REMOVED lines=23> */
.L_x_22792:
        /* <DEDUP_REMOVED lines=15> */
.L_x_22794:
[----:B------:R-:W-:Y:S05]  /*12c50*/  BSYNC.RECONVERGENT B2 ;  /* 0x0000000000027941 */ /* 0x000fea0003800200 */
.L_x_22793:
        /* <DEDUP_REMOVED lines=43> */
.L_x_22791:
[----:B------:R-:W-:Y:S05]  /*12f10*/  BSYNC.RECONVERGENT B1 ;  /* 0x0000000000017941 */ /* 0x000fea0003800200 */
.L_x_22790:
        /* <DEDUP_REMOVED lines=10> */
.L_x_22754:
        /* <DEDUP_REMOVED lines=16> */
.L_x_22798:
        /* <DEDUP_REMOVED lines=13> */
.L_x_22800:
[----:B------:R-:W-:Y:S05]  /*13190*/  BSYNC.RECONVERGENT B2 ;  /* 0x0000000000027941 */ /* 0x000fea0003800200 */
.L_x_22799:
        /* <DEDUP_REMOVED lines=42> */
.L_x_22797:
[----:B------:R-:W-:Y:S05]  /*13440*/  BSYNC.RECONVERGENT B1 ;  /* 0x0000000000017941 */ /* 0x000fea0003800200 */
.L_x_22796:
        /* <DEDUP_REMOVED lines=9> */
[----:B------:R-:W-:Y:S01]  /*134e0*/  FSETP.LE.FTZ.AND P1, PT, R39, R210, PT ;  /* 0x000000d22700720b */ /* 0x000fe20003f33000 */
[----:B------:R-:W-:-:S02]  /*134f0*/  IMAD.MOV.U32 R39, RZ, RZ, R0 ;  /* 0x000000ffff277224 */ /* 0x000fc400078e0000 */
        /* <DEDUP_REMOVED lines=11> */
.L_x_22803:
        /* <DEDUP_REMOVED lines=13> */
.L_x_22805:
[----:B------:R-:W-:Y:S05]  /*13680*/  BSYNC.RECONVERGENT B2 ;  /* 0x0000000000027941 */ /* 0x000fea0003800200 */
.L_x_22804:
        /* <DEDUP_REMOVED lines=43> */
.L_x_22802:
[----:B------:R-:W-:Y:S05]  /*13940*/  BSYNC.RECONVERGENT B1 ;  /* 0x0000000000017941 */ /* 0x000fea0003800200 */
.L_x_22801:
[----:B------:R-:W-:Y:S01]  /*13950*/  ISETP.NE.AND P1, PT, R42, 0x1, PT ;  /* 0x000000012a00780c */ /* 0x000fe20003f25270 */
[----:B------:R-:W-:Y:S01]  /*13960*/  BSSY.RECONVERGENT B1, `(.L_x_22806) ;  /* 0x000004b000017945 */ /* 0x000fe20003800200 */
[----:B------:R-:W-:Y:S02]  /*13970*/  I2FP.F32.U32 R38, R39 ;  /* 0x0000002700267245 */ /* 0x000fe40000201000 */
[----:B------:R-:W-:-:S03]  /*13980*/  SHF.L.U32 R41, R32, 0x10, RZ ;  /* 0x0000001020297819 */ /* 0x000fc600000006ff */
[----:B------:R-:W-:Y:S01]  /*13990*/  FFMA.FTZ R39, R38, R211, 1.1641532182693481445e-10 ;  /* 0x2f00000026277423 */ /* 0x000fe200000100d3 */
[----:B------:R-:W-:Y:S02]  /*139a0*/  IMAD.MOV.U32 R38, RZ, RZ, 0x2 ;  /* 0x00000002ff267424 */ /* 0x000fe400078e00ff */
[----:B------:R-:W-:Y:S02]  /*139b0*/  FMUL.FTZ R32, R41, R212 ;  /* 0x000000d429207220 */ /* 0x000fe40000410000 */
        /* <DEDUP_REMOVED lines=12> */
.L_x_22808:
        /* <DEDUP_REMOVED lines=13> */
.L_x_22810:
[----:B------:R-:W-:Y:S05]  /*13b50*/  BSYNC.RECONVERGENT B2 ;  /* 0x0000000000027941 */ /* 0x000fea0003800200 */
.L_x_22809:
        /* <DEDUP_REMOVED lines=43> */
.L_x_22807:
[----:B------:R-:W-:Y:S05]  /*13e10*/  BSYNC.RECONVERGENT B1 ;  /* 0x0000000000017941 */ /* 0x000fea0003800200 */
.L_x_22806:
        /* <DEDUP_REMOVED lines=20> */
.L_x_22813:
        /* <DEDUP_REMOVED lines=13> */
.L_x_22815:
[----:B------:R-:W-:Y:S05]  /*14030*/  BSYNC.RECONVERGENT B2 ;  /* 0x0000000000027941 */ /* 0x000fea0003800200 */
.L_x_22814:
        /* <DEDUP_REMOVED lines=43> */
.L_x_22812:
[----:B------:R-:W-:Y:S05]  /*142f0*/  BSYNC.RECONVERGENT B1 ;  /* 0x0000000000017941 */ /* 0x000fea0003800200 */
.L_x_22811:
        /* <DEDUP_REMOVED lines=19> */
.L_x_22818:
        /* <DEDUP_REMOVED lines=13> */
.L_x_22820:
[----:B------:R-:W-:Y:S05]  /*14500*/  BSYNC.RECONVERGENT B2 ;  /* 0x0000000000027941 */ /* 0x000fea0003800200 */
.L_x_22819:
        /* <DEDUP_REMOVED lines=43> */
.L_x_22817:
[----:B------:R-:W-:Y:S05]  /*147c0*/  BSYNC.RECONVERGENT B1 ;  /* 0x0000000000017941 */ /* 0x000fea0003800200 */
.L_x_22816:
[----:B------:R-:W-:Y:S01]  /*147d0*/  ISETP.NE.AND P4, PT, R38, 0x1, PT ;  /* 0x000000012600780c */ /* 0x000fe20003f85270 */
[----:B------:R-:W-:Y:S01]  /*147e0*/  BSSY.RECONVERGENT B1, `(.L_x_22821) ;  /* 0x000004c000017945 */ /* 0x000fe20003800200 */
[----:B------:R-:W-:Y:S01]  /*147f0*/  I2FP.F32.U32 R32, R33 ;  /* 0x0000002100207245 */ /* 0x000fe20000201000 */
[----:B------:R-:W-:Y:S01]  /*14800*/  IMAD.MOV.U32 R40, RZ, RZ, 0x2 ;  /* 0x00000002ff287424 */ /* 0x000fe200078e00ff */
[C---:B------:R-:W-:Y:S02]  /*14810*/  SHF.L.U32 R39, R34.reuse, 0x10, RZ ;  /* 0x0000001022277819 */ /* 0x040fe400000006ff */
[----:B------:R-:W-:Y:S01]  /*14820*/  PRMT R34, R34, 0x7632, R34 ;  /* 0x0000763222227816 */ /* 0x000fe20000000022 */
        /* <DEDUP_REMOVED lines=14> */
.L_x_22823:
        /* <DEDUP_REMOVED lines=13> */
.L_x_22825:
[----:B------:R-:W-:Y:S05]  /*149e0*/  BSYNC.RECONVERGENT B2 ;  /* 0x0000000000027941 */ /* 0x000fea0003800200 */
.L_x_22824:
        /* <DEDUP_REMOVED lines=43> */
.L_x_22822:
[----:B------:R-:W-:Y:S05]  /*14ca0*/  BSYNC.RECONVERGENT B1 ;  /* 0x0000000000017941 */ /* 0x000fea0003800200 */
.L_x_22821:
        /* <DEDUP_REMOVED lines=19> */
.L_x_22828:
        /* <DEDUP_REMOVED lines=13> */
.L_x_22830:
[----:B------:R-:W-:Y:S05]  /*14eb0*/  BSYNC.RECONVERGENT B2 ;  /* 0x0000000000027941 */ /* 0x000fea0003800200 */
.L_x_22829:
        /* <DEDUP_REMOVED lines=43> */
.L_x_22827:
[----:B------:R-:W-:Y:S05]  /*15170*/  BSYNC.RECONVERGENT B1 ;  /* 0x0000000000017941 */ /* 0x000fea0003800200 */
.L_x_22826:
        /* <DEDUP_REMOVED lines=20> */
.L_x_22833:
        /* <DEDUP_REMOVED lines=15> */
.L_x_22835:
[----:B------:R-:W-:Y:S05]  /*153b0*/  BSYNC.RECONVERGENT B2 ;  /* 0x0000000000027941 */ /* 0x000fea0003800200 */
.L_x_22834:
        /* <DEDUP_REMOVED lines=43> */
.L_x_22832:
[----:B------:R-:W-:Y:S05]  /*15670*/  BSYNC.RECONVERGENT B1 ;  /* 0x0000000000017941 */ /* 0x000fea0003800200 */
.L_x_22831:
        /* <DEDUP_REMOVED lines=16> */
.L_x_22795:
        /* <DEDUP_REMOVED lines=10> */
[----:B------:R-:W-:Y:S01]  /*15820*/  LOP3.LUT P5, RZ, R206, 0x2, RZ, 0xc0, !PT ;  /* 0x00000002ceff7812 */ /* 0x000fe200078ac0ff */
        /* <DEDUP_REMOVED lines=32> */
.L_x_22839:
        /* <DEDUP_REMOVED lines=13> */
.L_x_22841:
[----:B------:R-:W-:Y:S05]  /*15b00*/  BSYNC.RECONVERGENT B2 ;  /* 0x0000000000027941 */ /* 0x000fea0003800200 */
.L_x_22840:
        /* <DEDUP_REMOVED lines=42> */
.L_x_22838:
[----:B------:R-:W-:Y:S05]  /*15db0*/  BSYNC.RECONVERGENT B1 ;  /* 0x0000000000017941 */ /* 0x000fea0003800200 */
.L_x_22837:
        /* <DEDUP_REMOVED lines=25> */
.L_x_22844:
        /* <DEDUP_REMOVED lines=13> */
.L_x_22846:
[----:B------:R-:W-:Y:S05]  /*16020*/  BSYNC.RECONVERGENT B2 ;  /* 0x0000000000027941 */ /* 0x000fea0003800200 */
.L_x_22845:
        /* <DEDUP_REMOVED lines=43> */
.L_x_22843:
[----:B------:R-:W-:Y:S05]  /*162e0*/  BSYNC.RECONVERGENT B1 ;  /* 0x0000000000017941 */ /* 0x000fea0003800200 */
.L_x_22842:
        /* <DEDUP_REMOVED lines=22> */
.L_x_22849:
        /* <DEDUP_REMOVED lines=13> */
.L_x_22851:
[----:B------:R-:W-:Y:S05]  /*16520*/  BSYNC.RECONVERGENT B2 ;  /* 0x0000000000027941 */ /* 0x000fea0003800200 */
.L_x_22850:
        /* <DEDUP_REMOVED lines=43> */
.L_x_22848:
[----:B------:R-:W-:Y:S05]  /*167e0*/  BSYNC.RECONVERGENT B1 ;  /* 0x0000000000017941 */ /* 0x000fea0003800200 */
.L_x_22847:
[----:B------:R-:W-:Y:S01]  /*167f0*/  I2FP.F32.U32 R32, R32 ;  /* 0x0000002000207245 */ /* 0x000fe20000201000 */
[----:B------:R-:W-:Y:S01]  /*16800*/  BSSY.RECONVERGENT B1, `(.L_x_22852) ;  /* 0x000004f000017945 */ /* 0x000fe20003800200 */
[C---:B------:R-:W-:Y:S01]  /*16810*/  SHF.L.U32 R41, R33.reuse, 0x10, RZ ;  /* 0x0000001021297819 */ /* 0x040fe200000006ff */
        /* <DEDUP_REMOVED lines=20> */
.L_x_22854:
        /* <DEDUP_REMOVED lines=13> */
.L_x_22856:
[----:B------:R-:W-:Y:S05]  /*16a30*/  BSYNC.RECONVERGENT B2 ;  /* 0x0000000000027941 */ /* 0x000fea0003800200 */
.L_x_22855:
        /* <DEDUP_REMOVED lines=43> */
.L_x_22853:
[----:B------:R-:W-:Y:S05]  /*16cf0*/  BSYNC.RECONVERGENT B1 ;  /* 0x0000000000017941 */ /* 0x000fea0003800200 */
.L_x_22852:
        /* <DEDUP_REMOVED lines=22> */
.L_x_22859:
        /* <DEDUP_REMOVED lines=13> */
.L_x_22861:
[----:B------:R-:W-:Y:S05]  /*16f30*/  BSYNC.RECONVERGENT B2 ;  /* 0x0000000000027941 */ /* 0x000fea0003800200 */
.L_x_22860:
        /* <DEDUP_REMOVED lines=43> */
.L_x_22858:
[----:B------:R-:W-:Y:S05]  /*171f0*/  BSYNC.RECONVERGENT B1 ;  /* 0x0000000000017941 */ /* 0x000fea0003800200 */
.L_x_22857:
        /* <DEDUP_REMOVED lines=23> */
.L_x_22864:
        /* <DEDUP_REMOVED lines=13> */
.L_x_22866:
[----:B------:R-:W-:Y:S05]  /*17440*/  BSYNC.RECONVERGENT B2 ;  /* 0x0000000000027941 */ /* 0x000fea0003800200 */
.L_x_22865:
        /* <DEDUP_REMOVED lines=43> */
.L_x_22863:
[----:B------:R-:W-:Y:S05]  /*17700*/  BSYNC.RECONVERGENT B1 ;  /* 0x0000000000017941 */ /* 0x000fea0003800200 */
.L_x_22862:
        /* <DEDUP_REMOVED lines=22> */
.L_x_22869:
        /* <DEDUP_REMOVED lines=13> */
.L_x_22871:
[----:B------:R-:W-:Y:S05]  /*17940*/  BSYNC.RECONVERGENT B2 ;  /* 0x0000000000027941 */ /* 0x000fea0003800200 */
.L_x_22870:
        /* <DEDUP_REMOVED lines=43> */
.L_x_22868:
[----:B------:R-:W-:Y:S05]  /*17c00*/  BSYNC.RECONVERGENT B1 ;  /* 0x0000000000017941 */ /* 0x000fea0003800200 */
.L_x_22867:
        /* <DEDUP_REMOVED lines=23> */
.L_x_22874:
        /* <DEDUP_REMOVED lines=15> */
.L_x_22876:
[----:B------:R-:W-:Y:S05]  /*17e70*/  BSYNC.RECONVERGENT B2 ;  /* 0x0000000000027941 */ /* 0x000fea0003800200 */
.L_x_22875:
        /* <DEDUP_REMOVED lines=43> */
.L_x_22873:
[----:B------:R-:W-:Y:S05]  /*18130*/  BSYNC.RECONVERGENT B1 ;  /* 0x0000000000017941 */ /* 0x000fea0003800200 */
.L_x_22872:
        /* <DEDUP_REMOVED lines=10> */
.L_x_22836:
        /* <DEDUP_REMOVED lines=16> */
.L_x_22880:
        /* <DEDUP_REMOVED lines=13> */
.L_x_22882:
[----:B------:R-:W-:Y:S05]  /*183b0*/  BSYNC.RECONVERGENT B2 ;  /* 0x0000000000027941 */ /* 0x000fea0003800200 */
.L_x_22881:
        /* <DEDUP_REMOVED lines=42> */
.L_x_22879:
[----:B------:R-:W-:Y:S05]  /*18660*/  BSYNC.RECONVERGENT B1 ;  /* 0x0000000000017941 */ /* 0x000fea0003800200 */
.L_x_22878:
        /* <DEDUP_REMOVED lines=22> */
.L_x_22885:
        /* <DEDUP_REMOVED lines=13> */
.L_x_22887:
[----:B------:R-:W-:Y:S05]  /*188a0*/  BSYNC.RECONVERGENT B2 ;  /* 0x0000000000027941 */ /* 0x000fea0003800200 */
.L_x_22886:
        /* <DEDUP_REMOVED lines=43> */
.L_x_22884:
[----:B------:R-:W-:Y:S05]  /*18b60*/  BSYNC.RECONVERGENT B1 ;  /* 0x0000000000017941 */ /* 0x000fea0003800200 */
.L_x_22883:
        /* <DEDUP_REMOVED lines=19> */
.L_x_22890:
        /* <DEDUP_REMOVED lines=13> */
.L_x_22892:
[----:B------:R-:W-:Y:S05]  /*18d70*/  BSYNC.RECONVERGENT B2 ;  /* 0x0000000000027941 */ /* 0x000fea0003800200 */
.L_x_22891:
        /* <DEDUP_REMOVED lines=43> */
.L_x_22889:
[----:B------:R-:W-:Y:S05]  /*19030*/  BSYNC.RECONVERGENT B1 ;  /* 0x0000000000017941 */ /* 0x000fea0003800200 */
.L_x_22888:
        /* <DEDUP_REMOVED lines=20> */
.L_x_22895:
        /* <DEDUP_REMOVED lines=13> */
.L_x_22897:
[----:B------:R-:W-:Y:S05]  /*19250*/  BSYNC.RECONVERGENT B2 ;  /* 0x0000000000027941 */ /* 0x000fea0003800200 */
.L_x_22896:
        /* <DEDUP_REMOVED lines=43> */
.L_x_22894:
[----:B------:R-:W-:Y:S05]  /*19510*/  BSYNC.RECONVERGENT B1 ;  /* 0x0000000000017941 */ /* 0x000fea0003800200 */
.L_x_22893:
        /* <DEDUP_REMOVED lines=19> */
.L_x_22900:
        /* <DEDUP_REMOVED lines=13> */
.L_x_22902:
[----:B------:R-:W-:Y:S05]  /*19720*/  BSYNC.RECONVERGENT B2 ;  /* 0x0000000000027941 */ /* 0x000fea0003800200 */
.L_x_22901:
        /* <DEDUP_REMOVED lines=43> */
.L_x_22899:
[----:B------:R-:W-:Y:S05]  /*199e0*/  BSYNC.RECONVERGENT B1 ;  /* 0x0000000000017941 */ /* 0x000fea0003800200 */
.L_x_22898:
        /* <DEDUP_REMOVED lines=20> */
.L_x_22905:
        /* <DEDUP_REMOVED lines=13> */
.L_x_22907:
[----:B------:R-:W-:Y:S05]  /*19c00*/  BSYNC.RECONVERGENT B2 ;  /* 0x0000000000027941 */ /* 0x000fea0003800200 */
.L_x_22906:
        /* <DEDUP_REMOVED lines=43> */
.L_x_22904:
[----:B------:R-:W-:Y:S05]  /*19ec0*/  BSYNC.RECONVERGENT B1 ;  /* 0x0000000000017941 */ /* 0x000fea0003800200 */
.L_x_22903:
        /* <DEDUP_REMOVED lines=19> */
.L_x_22910:
        /* <DEDUP_REMOVED lines=13> */
.L_x_22912:
[----:B------:R-:W-:Y:S05]  /*1a0d0*/  BSYNC.RECONVERGENT B2 ;  /* 0x0000000000027941 */ /* 0x000fea0003800200 */
.L_x_22911:
        /* <DEDUP_REMOVED lines=43> */
.L_x_22909:
[----:B------:R-:W-:Y:S05]  /*1a390*/  BSYNC.RECONVERGENT B1 ;  /* 0x0000000000017941 */ /* 0x000fea0003800200 */
.L_x_22908:
        /* <DEDUP_REMOVED lines=20> */
.L_x_22915:
        /* <DEDUP_REMOVED lines=15> */
.L_x_22917:
[----:B------:R-:W-:Y:S05]  /*1a5d0*/  BSYNC.RECONVERGENT B2 ;  /* 0x0000000000027941 */ /* 0x000fea0003800200 */
.L_x_22916:
        /* <DEDUP_REMOVED lines=43> */
.L_x_22914:
[----:B------:R-:W-:Y:S05]  /*1a890*/  BSYNC.RECONVERGENT B1 ;  /* 0x0000000000017941 */ /* 0x000fea0003800200 */
.L_x_22913:
        /* <DEDUP_REMOVED lines=16> */
.L_x_22877:
        /* <DEDUP_REMOVED lines=8> */
[----:B------:R-:W-:Y:S01]  /*1aa20*/  SEL R32, RZ, 0x100, !P0 ;  /* 0x00000100ff207807 */ /* 0x000fe20004000000 */
[----:B------:R0:W-:Y:S01]  /*1aa30*/  STG.E.128 desc[UR8][R42.64+0x10], R56 ;  /* 0x000010382a007986 */ /* 0x0001e2000c101d08 */
[----:B------:R-:W-:-:S02]  /*1aa40*/  LOP3.LUT P5, RZ, R206, 0x2, RZ, 0xc0, !PT ;  /* 0x00000002ceff7812 */ /* 0x000fc400078ac0ff */
        /* <DEDUP_REMOVED lines=32> */
.L_x_22921:
        /* <DEDUP_REMOVED lines=13> */
.L_x_22923:
[----:B------:R-:W-:Y:S05]  /*1ad20*/  BSYNC.RECONVERGENT B2 ;  /* 0x0000000000027941 */ /* 0x000fea0003800200 */
.L_x_22922:
        /* <DEDUP_REMOVED lines=43> */
.L_x_22920:
[----:B------:R-:W-:Y:S05]  /*1afe0*/  BSYNC.RECONVERGENT B1 ;  /* 0x0000000000017941 */ /* 0x000fea0003800200 */
.L_x_22919:
        /* <DEDUP_REMOVED lines=25> */
.L_x_22926:
        /* <DEDUP_REMOVED lines=13> */
.L_x_22928:
[----:B------:R-:W-:Y:S05]  /*1b250*/  BSYNC.RECONVERGENT B2 ;  /* 0x0000000000027941 */ /* 0x000fea0003800200 */
.L_x_22927:
        /* <DEDUP_REMOVED lines=43> */
.L_x_22925:
[----:B------:R-:W-:Y:S05]  /*1b510*/  BSYNC.RECONVERGENT B1 ;  /* 0x0000000000017941 */ /* 0x000fea0003800200 */
.L_x_22924:
        /* <DEDUP_REMOVED lines=22> */
.L_x_22931:
        /* <DEDUP_REMOVED lines=13> */
.L_x_22933:
[----:B------:R-:W-:Y:S05]  /*1b750*/  BSYNC.RECONVERGENT B2 ;  /* 0x0000000000027941 */ /* 0x000fea0003800200 */
.L_x_22932:
        /* <DEDUP_REMOVED lines=43> */
.L_x_22930:
[----:B------:R-:W-:Y:S05]  /*1ba10*/  BSYNC.RECONVERGENT B1 ;  /* 0x0000000000017941 */ /* 0x000fea0003800200 */
.L_x_22929:
        /* <DEDUP_REMOVED lines=23> */
.L_x_22936:
        /* <DEDUP_REMOVED lines=13> */
.L_x_22938:
[----:B------:R-:W-:Y:S05]  /*1bc60*/  BSYNC.RECONVERGENT B2 ;  /* 0x0000000000027941 */ /* 0x000fea0003800200 */
.L_x_22937:
        /* <DEDUP_REMOVED lines=43> */
.L_x_22935:
[----:B------:R-:W-:Y:S05]  /*1bf20*/  BSYNC.RECONVERGENT B1 ;  /* 0x0000000000017941 */ /* 0x000fea0003800200 */
.L_x_22934:
        /* <DEDUP_REMOVED lines=22> */
.L_x_22941:
        /* <DEDUP_REMOVED lines=13> */
.L_x_22943:
[----:B------:R-:W-:Y:S05]  /*1c160*/  BSYNC.RECONVERGENT B2 ;  /* 0x0000000000027941 */ /* 0x000fea0003800200 */
.L_x_22942:
        /* <DEDUP_REMOVED lines=43> */
.L_x_22940:
[----:B------:R-:W-:Y:S05]  /*1c420*/  BSYNC.RECONVERGENT B1 ;  /* 0x0000000000017941 */ /* 0x000fea0003800200 */
.L_x_22939:
        /* <DEDUP_REMOVED lines=23> */
.L_x_22946:
        /* <DEDUP_REMOVED lines=13> */
.L_x_22948:
[----:B------:R-:W-:Y:S05]  /*1c670*/  BSYNC.RECONVERGENT B2 ;  /* 0x0000000000027941 */ /* 0x000fea0003800200 */
.L_x_22947:
        /* <DEDUP_REMOVED lines=43> */
.L_x_22945:
[----:B------:R-:W-:Y:S05]  /*1c930*/  BSYNC.RECONVERGENT B1 ;  /* 0x0000000000017941 */ /* 0x000fea0003800200 */
.L_x_22944:
        /* <DEDUP_REMOVED lines=22> */
.L_x_22951:
        /* <DEDUP_REMOVED lines=13> */
.L_x_22953:
[----:B------:R-:W-:Y:S05]  /*1cb70*/  BSYNC.RECONVERGENT B2 ;  /* 0x0000000000027941 */ /* 0x000fea0003800200 */
.L_x_22952:
        /* <DEDUP_REMOVED lines=43> */
.L_x_22950:
[----:B------:R-:W-:Y:S05]  /*1ce30*/  BSYNC.RECONVERGENT B1 ;  /* 0x0000000000017941 */ /* 0x000fea0003800200 */
.L_x_22949:
        /* <DEDUP_REMOVED lines=23> */
.L_x_22956:
        /* <DEDUP_REMOVED lines=15> */
.L_x_22958:
[----:B------:R-:W-:Y:S05]  /*1d0a0*/  BSYNC.RECONVERGENT B2 ;  /* 0x0000000000027941 */ /* 0x000fea0003800200 */
.L_x_22957:
        /* <DEDUP_REMOVED lines=43> */
.L_x_22955:
[----:B------:R-:W-:Y:S05]  /*1d360*/  BSYNC.RECONVERGENT B1 ;  /* 0x0000000000017941 */ /* 0x000fea0003800200 */
.L_x_22954:
        /* <DEDUP_REMOVED lines=10> */
.L_x_22918:
        /* <DEDUP_REMOVED lines=16> */
.L_x_22962:
        /* <DEDUP_REMOVED lines=13> */
.L_x_22964:
[----:B------:R-:W-:Y:S05]  /*1d5e0*/  BSYNC.RECONVERGENT B2 ;  /* 0x0000000000027941 */ /* 0x000fea0003800200 */
.L_x_22963:
        /* <DEDUP_REMOVED lines=43> */
.L_x_22961:
[----:B------:R-:W-:Y:S05]  /*1d8a0*/  BSYNC.RECONVERGENT B1 ;  /* 0x0000000000017941 */ /* 0x000fea0003800200 */
.L_x_22960:
        /* <DEDUP_REMOVED lines=8> */
[----:B------:R-:W-:Y:S01]  /*1d930*/  MOV R42, 0x2 ;  /* 0x00000002002a7802 */ /* 0x000fe20000000f00 */
[----:B------:R-:W-:Y:S01]  /*1d940*/  FMUL.FTZ R52, R52, R209 ;  /* 0x000000d134347220 */ /* 0x000fe20000410000 */
[----:B------:R-:W-:Y:S01]  /*1d950*/  FSETP.LE.FTZ.AND P1, PT, R39, R210, PT ;  /* 0x000000d22700720b */ /* 0x000fe20003f33000 */
[----:B------:R-:W-:-:S12]  /*1d960*/  IMAD.MOV.U32 R39, RZ, RZ, R0 ;  /* 0x000000ffff277224 */ /* 0x000fd800078e0000 */
        /* <DEDUP_REMOVED lines=10> */
.L_x_22967:
        /* <DEDUP_REMOVED lines=13> */
.L_x_22969:
[----:B------:R-:W-:Y:S05]  /*1dae0*/  BSYNC.RECONVERGENT B2 ;  /* 0x0000000000027941 */ /* 0x000fea0003800200 */
.L_x_22968:
        /* <DEDUP_REMOVED lines=43> */
.L_x_22966:
[----:B------:R-:W-:Y:S05]  /*1dda0*/  BSYNC.RECONVERGENT B1 ;  /* 0x0000000000017941 */ /* 0x000fea0003800200 */
.L_x_22965:
[----:B------:R-:W-:Y:S01]  /*1ddb0*/  ISETP.NE.AND P1, PT, R42, 0x1, PT ;  /* 0x000000012a00780c */ /* 0x000fe20003f25270 */
[----:B------:R-:W-:Y:S01]  /*1ddc0*/  IMAD.U32 R41, R32, 0x10000, RZ ;  /* 0x0001000020297824 */ /* 0x000fe200078e00ff */
[----:B------:R-:W-:Y:S01]  /*1ddd0*/  I2FP.F32.U32 R38, R39 ;  /* 0x0000002700267245 */ /* 0x000fe20000201000 */
[----:B------:R-:W-:Y:S02]  /*1dde0*/  BSSY.RECONVERGENT B1, `(.L_x_22970) ;  /* 0x0000049000017945 */ /* 0x000fe40003800200 */
[----:B------:R-:W-:Y:S02]  /*1ddf0*/  FMUL.FTZ R32, R41, R212 ;  /* 0x000000d429207220 */ /* 0x000fe40000410000 */
[----:B------:R-:W-:Y:S01]  /*1de00*/  FFMA.FTZ R39, R38, R211, 1.1641532182693481445e-10 ;  /* 0x2f00000026277423 */ /* 0x000fe200000100d3 */
[----:B------:R-:W-:Y:S01]  /*1de10*/  MOV R38, 0x2 ;  /* 0x0000000200267802 */ /* 0x000fe20000000f00 */
[----:B------:R-:W-:-:S03]  /*1de20*/  FMUL.FTZ R53, R32, R209 ;  /* 0x000000d120357220 */ /* 0x000fc60000410000 */
[----:B------:R-:W-:Y:S01]  /*1de30*/  FSETP.LE.FTZ.AND P0, PT, R39, R210, PT ;  /* 0x000000d22700720b */ /* 0x000fe20003f13000 */
        /* <DEDUP_REMOVED lines=10> */
.L_x_22972:
        /* <DEDUP_REMOVED lines=13> */
.L_x_22974:
[----:B------:R-:W-:Y:S05]  /*1dfb0*/  BSYNC.RECONVERGENT B2 ;  /* 0x0000000000027941 */ /* 0x000fea0003800200 */
.L_x_22973:
        /* <DEDUP_REMOVED lines=43> */
.L_x_22971:
[----:B------:R-:W-:Y:S05]  /*1e270*/  BSYNC.RECONVERGENT B1 ;  /* 0x0000000000017941 */ /* 0x000fea0003800200 */
.L_x_22970:
[----:B------:R-:W-:Y:S01]  /*1e280*/  ISETP.NE.AND P2, PT, R38, 0x1, PT ;  /* 0x000000012600780c */ /* 0x000fe20003f45270 */
[C---:B------:R-:W-:Y:S01]  /*1e290*/  IMAD.U32 R41, R33.reuse, 0x10000, RZ ;  /* 0x0001000021297824 */ /* 0x040fe200078e00ff */
[----:B------:R-:W-:Y:S01]  /*1e2a0*/  I2FP.F32.U32 R32, R39 ;  /* 0x0000002700207245 */ /* 0x000fe20000201000 */
[----:B------:R-:W-:Y:S01]  /*1e2b0*/  BSSY.RECONVERGENT B1, `(.L_x_22975) ;  /* 0x000004a000017945 */ /* 0x000fe20003800200 */
[----:B------:R-:W-:Y:S01]  /*1e2c0*/  PRMT R44, R33, 0x7632, R44 ;  /* 0x00007632212c7816 */ /* 0x000fe2000000002c */
[----:B------:R-:W-:Y:S01]  /*1e2d0*/  FMUL.FTZ R54, R41, R212 ;  /* 0x000000d429367220 */ /* 0x000fe20000410000 */
[----:B------:R-:W-:Y:S01]  /*1e2e0*/  MOV R40, 0x2 ;  /* 0x0000000200287802 */ /* 0x000fe20000000f00 */
        /* <DEDUP_REMOVED lines=13> */
.L_x_22977:
        /* <DEDUP_REMOVED lines=13> */
.L_x_22979:
[----:B------:R-:W-:Y:S05]  /*1e490*/  BSYNC.RECONVERGENT B2 ;  /* 0x0000000000027941 */ /* 0x000fea0003800200 */
.L_x_22978:
        /* <DEDUP_REMOVED lines=43> */
.L_x_22976:
[----:B------:R-:W-:Y:S05]  /*1e750*/  BSYNC.RECONVERGENT B1 ;  /* 0x0000000000017941 */ /* 0x000fea0003800200 */
.L_x_22975:
[----:B------:R-:W-:Y:S01]  /*1e760*/  ISETP.NE.AND P3, PT, R40, 0x1, PT ;  /* 0x000000012800780c */ /* 0x000fe20003f65270 */
[----:B------:R-:W-:Y:S01]  /*1e770*/  IMAD.U32 R39, R44, 0x10000, RZ ;  /* 0x000100002c277824 */ /* 0x000fe200078e00ff */
[----:B------:R-:W-:Y:S01]  /*1e780*/  I2FP.F32.U32 R32, R33 ;  /* 0x0000002100207245 */ /* 0x000fe20000201000 */
[----:B------:R-:W-:Y:S01]  /*1e790*/  BSSY.RECONVERGENT B1, `(.L_x_22980) ;  /* 0x0000049000017945 */ /* 0x000fe20003800200 */
[----:B------:R-:W-:-:S03]  /*1e7a0*/  MOV R38, 0x2 ;  /* 0x0000000200267802 */ /* 0x000fc60000000f00 */
        /* <DEDUP_REMOVED lines=14> */
.L_x_22982:
        /* <DEDUP_REMOVED lines=13> */
.L_x_22984:
[----:B------:R-:W-:Y:S05]  /*1e960*/  BSYNC.RECONVERGENT B2 ;  /* 0x0000000000027941 */ /* 0x000fea0003800200 */
.L_x_22983:
        /* <DEDUP_REMOVED lines=43> */
.L_x_22981:
[----:B------:R-:W-:Y:S05]  /*1ec20*/  BSYNC.RECONVERGENT B1 ;  /* 0x0000000000017941 */ /* 0x000fea0003800200 */
.L_x_22980:
[----:B------:R-:W-:Y:S01]  /*1ec30*/  ISETP.NE.AND P4, PT, R38, 0x1, PT ;  /* 0x000000012600780c */ /* 0x000fe20003f85270 */
[C---:B------:R-:W-:Y:S01]  /*1ec40*/  IMAD.U32 R39, R34.reuse, 0x10000, RZ ;  /* 0x0001000022277824 */ /* 0x040fe200078e00ff */
[----:B------:R-:W-:Y:S01]  /*1ec50*/  I2FP.F32.U32 R32, R33 ;  /* 0x0000002100207245 */ /* 0x000fe20000201000 */
[----:B------:R-:W-:Y:S01]  /*1ec60*/  BSSY.RECONVERGENT B1, `(.L_x_22985) ;  /* 0x000004a000017945 */ /* 0x000fe20003800200 */
[----:B------:R-:W-:Y:S01]  /*1ec70*/  PRMT R34, R34, 0x7632, R34 ;  /* 0x0000763222227816 */ /* 0x000fe20000000022 */
[----:B------:R-:W-:Y:S01]  /*1ec80*/  FMUL.FTZ R48, R39, R212 ;  /* 0x000000d427307220 */ /* 0x000fe20000410000 */
[----:B------:R-:W-:Y:S01]  /*1ec90*/  MOV R40, 0x2 ;  /* 0x0000000200287802 */ /* 0x000fe20000000f00 */
        /* <DEDUP_REMOVED lines=13> */
.L_x_22987:
        /* <DEDUP_REMOVED lines=13> */
.L_x_22989:
[----:B------:R-:W-:Y:S05]  /*1ee40*/  BSYNC.RECONVERGENT B2 ;  /* 0x0000000000027941 */ /* 0x000fea0003800200 */
.L_x_22988:
        /* <DEDUP_REMOVED lines=43> */
.L_x_22986:
[----:B------:R-:W-:Y:S05]  /*1f100*/  BSYNC.RECONVERGENT B1 ;  /* 0x0000000000017941 */ /* 0x000fea0003800200 */
.L_x_22985:
        /* <DEDUP_REMOVED lines=19> */
.L_x_22992:
        /* <DEDUP_REMOVED lines=13> */
.L_x_22994:
[----:B------:R-:W-:Y:S05]  /*1f310*/  BSYNC.RECONVERGENT B2 ;  /* 0x0000000000027941 */ /* 0x000fea0003800200 */
.L_x_22993:
        /* <DEDUP_REMOVED lines=43> */
.L_x_22991:
[----:B------:R-:W-:Y:S05]  /*1f5d0*/  BSYNC.RECONVERGENT B1 ;  /* 0x0000000000017941 */ /* 0x000fea0003800200 */
.L_x_22990:
        /* <DEDUP_REMOVED lines=20> */
.L_x_22997:
        /* <DEDUP_REMOVED lines=15> */
.L_x_22999:
[----:B------:R-:W-:Y:S05]  /*1f810*/  BSYNC.RECONVERGENT B2 ;  /* 0x0000000000027941 */ /* 0x000fea0003800200 */
.L_x_22998:
        /* <DEDUP_REMOVED lines=43> */
.L_x_22996:
[----:B------:R-:W-:Y:S05]  /*1fad0*/  BSYNC.RECONVERGENT B1 ;  /* 0x0000000000017941 */ /* 0x000fea0003800200 */
.L_x_22995:
        /* <DEDUP_REMOVED lines=16> */
.L_x_22959:
        /* <DEDUP_REMOVED lines=43> */
.L_x_23003:
        /* <DEDUP_REMOVED lines=13> */
.L_x_23005:
[----:B------:R-:W-:Y:S05]  /*1ff60*/  BSYNC.RECONVERGENT B2 ;  /* 0x0000000000027941 */ /* 0x000fea0003800200 */
.L_x_23004:
        /* <DEDUP_REMOVED lines=43> */
.L_x_23002:
[----:B------:R-:W-:Y:S05]  /*20220*/  BSYNC.RECONVERGENT B1 ;  /* 0x0000000000017941 */ /* 0x000fea0003800200 */
.L_x_23001:
        /* <DEDUP_REMOVED lines=10> */
[----:B------:R-:W-:-:S04]  /*202d0*/  FSETP.GTU.FTZ.AND P0, PT, R39, R210, PT ;  /* 0x000000d22700720b */ /* 0x000fc80003f1c000 */
        /* <DEDUP_REMOVED lines=14> */
.L_x_23008:
        /* <DEDUP_REMOVED lines=13> */
.L_x_23010:
[----:B------:R-:W-:Y:S05]  /*20490*/  BSYNC.RECONVERGENT B2 ;  /* 0x0000000000027941 */ /* 0x000fea0003800200 */
.L_x_23009:
        /* <DEDUP_REMOVED lines=43> */
.L_x_23007:
[----:B------:R-:W-:Y:S05]  /*20750*/  BSYNC.RECONVERGENT B1 ;  /* 0x0000000000017941 */ /* 0x000fea0003800200 */
.L_x_23006:
        /* <DEDUP_REMOVED lines=22> */
.L_x_23013:
        /* <DEDUP_REMOVED lines=13> */
.L_x_23015:
[----:B------:R-:W-:Y:S05]  /*20990*/  BSYNC.RECONVERGENT B2 ;  /* 0x0000000000027941 */ /* 0x000fea0003800200 */
.L_x_23014:
        /* <DEDUP_REMOVED lines=43> */
.L_x_23012:
[----:B------:R-:W-:Y:S05]  /*20c50*/  BSYNC.RECONVERGENT B1 ;  /* 0x0000000000017941 */ /* 0x000fea0003800200 */
.L_x_23011:
        /* <DEDUP_REMOVED lines=23> */
.L_x_23018:
        /* <DEDUP_REMOVED lines=13> */
.L_x_23020:
[----:B------:R-:W-:Y:S05]  /*20ea0*/  BSYNC.RECONVERGENT B2 ;  /* 0x0000000000027941 */ /* 0x000fea0003800200 */
.L_x_23019:
        /* <DEDUP_REMOVED lines=43> */
.L_x_23017:
[----:B------:R-:W-:Y:S05]  /*21160*/  BSYNC.RECONVERGENT B1 ;  /* 0x0000000000017941 */ /* 0x000fea0003800200 */
.L_x_23016:
        /* <DEDUP_REMOVED lines=22> */
.L_x_23023:
        /* <DEDUP_REMOVED lines=13> */
.L_x_23025:
[----:B------:R-:W-:Y:S05]  /*213a0*/  BSYNC.RECONVERGENT B2 ;  /* 0x0000000000027941 */ /* 0x000fea0003800200 */
.L_x_23024:
        /* <DEDUP_REMOVED lines=43> */
.L_x_23022:
[----:B------:R-:W-:Y:S05]  /*21660*/  BSYNC.RECONVERGENT B1 ;  /* 0x0000000000017941 */ /* 0x000fea0003800200 */
.L_x_23021:
        /* <DEDUP_REMOVED lines=23> */
.L_x_23028:
        /* <DEDUP_REMOVED lines=13> */
.L_x_23030:
[----:B------:R-:W-:Y:S05]  /*218b0*/  BSYNC.RECONVERGENT B2 ;  /* 0x0000000000027941 */ /* 0x000fea0003800200 */
.L_x_23029:
        /* <DEDUP_REMOVED lines=43> */
.L_x_23027:
[----:B------:R-:W-:Y:S05]  /*21b70*/  BSYNC.RECONVERGENT B1 ;  /* 0x0000000000017941 */ /* 0x000fea0003800200 */
.L_x_23026:
        /* <DEDUP_REMOVED lines=22> */
.L_x_23033:
        /* <DEDUP_REMOVED lines=13> */
.L_x_23035:
[----:B------:R-:W-:Y:S05]  /*21db0*/  BSYNC.RECONVERGENT B2 ;  /* 0x0000000000027941 */ /* 0x000fea0003800200 */
.L_x_23034:
        /* <DEDUP_REMOVED lines=43> */
.L_x_23032:
[----:B------:R-:W-:Y:S05]  /*22070*/  BSYNC.RECONVERGENT B1 ;  /* 0x0000000000017941 */ /* 0x000fea0003800200 */
.L_x_23031:
        /* <DEDUP_REMOVED lines=23> */
.L_x_23038:
        /* <DEDUP_REMOVED lines=15> */
.L_x_23040:
[----:B------:R-:W-:Y:S05]  /*222e0*/  BSYNC.RECONVERGENT B2 ;  /* 0x0000000000027941 */ /* 0x000fea0003800200 */
.L_x_23039:
        /* <DEDUP_REMOVED lines=43> */
.L_x_23037:
[----:B------:R-:W-:Y:S05]  /*225a0*/  BSYNC.RECONVERGENT B1 ;  /* 0x0000000000017941 */ /* 0x000fea0003800200 */
.L_x_23036:
        /* <DEDUP_REMOVED lines=10> */
.L_x_23000:
        /* <DEDUP_REMOVED lines=16> */
.L_x_23044:
        /* <DEDUP_REMOVED lines=13> */
.L_x_23046:
[----:B------:R-:W-:Y:S05]  /*22820*/  BSYNC.RECONVERGENT B2 ;  /* 0x0000000000027941 */ /* 0x000fea0003800200 */
.L_x_23045:
        /* <DEDUP_REMOVED lines=43> */
.L_x_23043:
[----:B------:R-:W-:Y:S05]  /*22ae0*/  BSYNC.RECONVERGENT B1 ;  /* 0x0000000000017941 */ /* 0x000fea0003800200 */
.L_x_23042:
        /* <DEDUP_REMOVED lines=9> */
[----:B------:R-:W-:-:S02]  /*22b80*/  FSETP.LE.FTZ.AND P1, PT, R39, R210, PT ;  /* 0x000000d22700720b */ /* 0x000fc40003f33000 */
[----:B------:R-:W-:Y:S01]  /*22b90*/  MOV R39, R0 ;  /* 0x0000000000277202 */ /* 0x000fe20000000f00 */
        /* <DEDUP_REMOVED lines=11> */
.L_x_23049:
        /* <DEDUP_REMOVED lines=13> */
.L_x_23051:
[----:B------:R-:W-:Y:S05]  /*22d20*/  BSYNC.RECONVERGENT B2 ;  /* 0x0000000000027941 */ /* 0x000fea0003800200 */
.L_x_23050:
        /* <DEDUP_REMOVED lines=43> */
.L_x_23048:
[----:B------:R-:W-:Y:S05]  /*22fe0*/  BSYNC.RECONVERGENT B1 ;  /* 0x0000000000017941 */ /* 0x000fea0003800200 */
.L_x_23047:
[----:B------:R-:W-:Y:S01]  /*22ff0*/  ISETP.NE.AND P1, PT, R42, 0x1, PT ;  /* 0x000000012a00780c */ /* 0x000fe20003f25270 */
[----:B------:R-:W-:Y:S01]  /*23000*/  BSSY.RECONVERGENT B1, `(.L_x_23052) ;  /* 0x000004b000017945 */ /* 0x000fe20003800200 */
[----:B------:R-:W-:Y:S02]  /*23010*/  I2FP.F32.U32 R38, R39 ;  /* 0x0000002700267245 */ /* 0x000fe40000201000 */
[----:B------:R-:W-:-:S03]  /*23020*/  SHF.L.U32 R41, R32, 0x10, RZ ;  /* 0x0000001020297819 */ /* 0x000fc600000006ff */
[----:B------:R-:W-:Y:S01]  /*23030*/  FFMA.FTZ R39, R38, R211, 1.1641532182693481445e-10 ;  /* 0x2f00000026277423 */ /* 0x000fe200000100d3 */
[----:B------:R-:W-:Y:S02]  /*23040*/  IMAD.MOV.U32 R38, RZ, RZ, 0x2 ;  /* 0x00000002ff267424 */ /* 0x000fe400078e00ff */
[----:B------:R-:W-:Y:S02]  /*23050*/  FMUL.FTZ R32, R41, R212 ;  /* 0x000000d429207220 */ /* 0x000fe40000410000 */
[----:B------:R-:W-:Y:S02]  /*23060*/  FSETP.LE.FTZ.AND P0, PT, R39, R210, PT ;  /* 0x000000d22700720b */ /* 0x000fe40003f13000 */
[----:B------:R-:W-:Y:S01]  /*23070*/  FMUL.FTZ R45, R32, R209 ;  /* 0x000000d1202d7220 */ /* 0x000fe20000410000 */
[----:B------:R-:W-:Y:S01]  /*23080*/  MOV R39, R0 ;  /* 0x0000000000277202 */ /* 0x000fe20000000f00 */
        /* <DEDUP_REMOVED lines=9> */
.L_x_23054:
        /* <DEDUP_REMOVED lines=13> */
.L_x_23056:
[----:B------:R-:W-:Y:S05]  /*231f0*/  BSYNC.RECONVERGENT B2 ;  /* 0x0000000000027941 */ /* 0x000fea0003800200 */
.L_x_23055:
        /* <DEDUP_REMOVED lines=43> */
.L_x_23053:
[----:B------:R-:W-:Y:S05]  /*234b0*/  BSYNC.RECONVERGENT B1 ;  /* 0x0000000000017941 */ /* 0x000fea0003800200 */
.L_x_23052:
[----:B------:R-:W-:Y:S01]  /*234c0*/  ISETP.NE.AND P2, PT, R38, 0x1, PT ;  /* 0x000000012600780c */ /* 0x000fe20003f45270 */
[----:B------:R-:W-:Y:S01]  /*234d0*/  BSSY.RECONVERGENT B1, `(.L_x_23057) ;  /* 0x000004c000017945 */ /* 0x000fe20003800200 */
[----:B------:R-:W-:Y:S02]  /*234e0*/  I2FP.F32.U32 R32, R39 ;  /* 0x0000002700207245 */ /* 0x000fe40000201000 */
[C---:B------:R-:W-:Y:S02]  /*234f0*/  SHF.L.U32 R41, R33.reuse, 0x10, RZ ;  /* 0x0000001021297819 */ /* 0x040fe400000006ff */
[----:B------:R-:W-:Y:S01]  /*23500*/  PRMT R47, R33, 0x7632, R47 ;  /* 0x00007632212f7816 */ /* 0x000fe2000000002f */
[----:B------:R-:W-:Y:S01]  /*23510*/  FFMA.FTZ R39, R32, R211, 1.1641532182693481445e-10 ;  /* 0x2f00000020277423 */ /* 0x000fe200000100d3 */
[----:B------:R-:W-:Y:S01]  /*23520*/  MOV R33, R0 ;  /* 0x0000000000217202 */ /* 0x000fe20000000f00 */
[----:B------:R-:W-:-:S03]  /*23530*/  FMUL.FTZ R46, R41, R212 ;  /* 0x000000d4292e7220 */ /* 0x000fc60000410000 */
[----:B------:R-:W-:Y:S01]  /*23540*/  FSETP.LE.FTZ.AND P1, PT, R39, R210, PT ;  /* 0x000000d22700720b */ /* 0x000fe20003f33000 */
[----:B------:R-:W-:Y:S02]  /*23550*/  IMAD.MOV.U32 R39, RZ, RZ, 0x2 ;  /* 0x00000002ff277424 */ /* 0x000fe400078e00ff */
        /* <DEDUP_REMOVED lines=10> */
.L_x_23059:
        /* <DEDUP_REMOVED lines=13> */
.L_x_23061:
[----:B------:R-:W-:Y:S05]  /*236d0*/  BSYNC.RECONVERGENT B2 ;  /* 0x0000000000027941 */ /* 0x000fea0003800200 */
.L_x_23060:
        /* <DEDUP_REMOVED lines=43> */
.L_x_23058:
[----:B------:R-:W-:Y:S05]  /*23990*/  BSYNC.RECONVERGENT B1 ;  /* 0x0000000000017941 */ /* 0x000fea0003800200 */
.L_x_23057:
        /* <DEDUP_REMOVED lines=19> */
.L_x_23064:
        /* <DEDUP_REMOVED lines=13> */
.L_x_23066:
[----:B------:R-:W-:Y:S05]  /*23ba0*/  BSYNC.RECONVERGENT B2 ;  /* 0x0000000000027941 */ /* 0x000fea0003800200 */
.L_x_23065:
        /* <DEDUP_REMOVED lines=43> */
.L_x_23063:
[----:B------:R-:W-:Y:S05]  /*23e60*/  BSYNC.RECONVERGENT B1 ;  /* 0x0000000000017941 */ /* 0x000fea0003800200 */
.L_x_23062:
        /* <DEDUP_REMOVED lines=20> */
.L_x_23069:
        /* <DEDUP_REMOVED lines=13> */
.L_x_23071:
[----:B------:R-:W-:Y:S05]  /*24080*/  BSYNC.RECONVERGENT B2 ;  /* 0x0000000000027941 */ /* 0x000fea0003800200 */
.L_x_23070:
        /* <DEDUP_REMOVED lines=43> */
.L_x_23068:
[----:B------:R-:W-:Y:S05]  /*24340*/  BSYNC.RECONVERGENT B1 ;  /* 0x0000000000017941 */ /* 0x000fea0003800200 */
.L_x_23067:
        /* <DEDUP_REMOVED lines=19> */
.L_x_23074:
        /* <DEDUP_REMOVED lines=13> */
.L_x_23076:
[----:B------:R-:W-:Y:S05]  /*24550*/  BSYNC.RECONVERGENT B2 ;  /* 0x0000000000027941 */ /* 0x000fea0003800200 */
.L_x_23075:
        /* <DEDUP_REMOVED lines=43> */
.L_x_23073:
[----:B------:R-:W-:Y:S05]  /*24810*/  BSYNC.RECONVERGENT B1 ;  /* 0x0000000000017941 */ /* 0x000fea0003800200 */
.L_x_23072:
        /* <DEDUP_REMOVED lines=20> */
.L_x_23079:
        /* <DEDUP_REMOVED lines=15> */
.L_x_23081:
[----:B------:R-:W-:Y:S05]  /*24a50*/  BSYNC.RECONVERGENT B2 ;  /* 0x0000000000027941 */ /* 0x000fea0003800200 */
.L_x_23080:
        /* <DEDUP_REMOVED lines=43> */
.L_x_23078:
[----:B------:R-:W-:Y:S05]  /*24d10*/  BSYNC.RECONVERGENT B1 ;  /* 0x0000000000017941 */ /* 0x000fea0003800200 */
.L_x_23077:
        /* <DEDUP_REMOVED lines=16> */
.L_x_23041:
        /* <DEDUP_REMOVED lines=23> */
[----:B------:R-:W1:Y:S02]  /*24f90*/  LDC.64 R226, c[0x0][0x3a0] ;  /* 0x0000e800ffe27b82 */ /* 0x000e640000000a00 */
[----:B-1----:R-:W-:-:S05]  /*24fa0*/  IMAD.WIDE.U32 R226, R225, 0x20, R226 ;  /* 0x00000020e1e27825 */ /* 0x002fca00078e00e2 */
[----:B0-----:R0:W5:Y:S04]  /*24fb0*/  LDG.E.128 R160, desc[UR8][R226.64] ;  /* 0x00000008e2a07981 */ /* 0x001168000c1e1d00 */
[----:B------:R0:W5:Y:S01]  /*24fc0*/  LDG.E.128 R36, desc[UR8][R226.64+0x10] ;  /* 0x00001008e2247981 */ /* 0x000162000c1e1d00 */
[----:B------:R-:W-:Y:S01]  /*24fd0*/  ISETP.NE.AND P0, PT, R224, 0x1, PT ;  /* 0x00000001e000780c */ /* 0x000fe20003f05270 */
[----:B------:R-:W-:Y:S01]  /*24fe0*/  BSSY.RECONVERGENT B1, `(.L_x_23083) ;  /* 0x0000048000017945 */ /* 0x000fe20003800200 */
[----:B------:R-:W-:Y:S02]  /*24ff0*/  HFMA2 R228, -RZ, RZ, 0, 1.1920928955078125e-07 ;  /* 0x00000002ffe47431 */ /* 0x000fe400000001ff */
[----:B------:R-:W-:Y:S01]  /*25000*/  IMAD.MOV.U32 R229, RZ, RZ, R0 ;  /* 0x000000ffffe57224 */ /* 0x000fe200078e0000 */
[----:B------:R-:W-:-:S08]  /*25010*/  MOV R216, R218 ;  /* 0x000000da00d87202 */ /* 0x000fd00000000f00 */
[----:B0-----:R-:W-:Y:S05]  /*25020*/  @!P0 BRA `(.L_x_23084) ;  /* 0x00000004000c8947 */ /* 0x001fea0003800000 */
        /* <DEDUP_REMOVED lines=10> */
.L_x_23085:
        /* <DEDUP_REMOVED lines=13> */
.L_x_23087:
[----:B------:R-:W-:Y:S05]  /*251a0*/  BSYNC.RECONVERGENT B2 ;  /* 0x0000000000027941 */ /* 0x000fea0003800200 */
.L_x_23086:
        /* <DEDUP_REMOVED lines=43> */
.L_x_23084:
[----:B------:R-:W-:Y:S05]  /*25460*/  BSYNC.RECONVERGENT B1 ;  /* 0x0000000000017941 */ /* 0x000fea0003800200 */
.L_x_23083:
        /* <DEDUP_REMOVED lines=25> */
.L_x_23090:
        /* <DEDUP_REMOVED lines=13> */
.L_x_23092:
[----:B------:R-:W-:Y:S05]  /*256d0*/  BSYNC.RECONVERGENT B2 ;  /* 0x0000000000027941 */ /* 0x000fea0003800200 */
.L_x_23091:
        /* <DEDUP_REMOVED lines=43> */
.L_x_23089:
[----:B------:R-:W-:Y:S05]  /*25990*/  BSYNC.RECONVERGENT B1 ;  /* 0x0000000000017941 */ /* 0x000fea0003800200 */
.L_x_23088:
        /* <DEDUP_REMOVED lines=22> */
.L_x_23095:
        /* <DEDUP_REMOVED lines=13> */
.L_x_23097:
[----:B------:R-:W-:Y:S05]  /*25bd0*/  BSYNC.RECONVERGENT B2 ;  /* 0x0000000000027941 */ /* 0x000fea0003800200 */
.L_x_23096:
        /* <DEDUP_REMOVED lines=43> */
.L_x_23094:
[----:B------:R-:W-:Y:S05]  /*25e90*/  BSYNC.RECONVERGENT B1 ;  /* 0x0000000000017941 */ /* 0x000fea0003800200 */
.L_x_23093:
        /* <DEDUP_REMOVED lines=23> */
.L_x_23100:
        /* <DEDUP_REMOVED lines=13> */
.L_x_23102:
[----:B------:R-:W-:Y:S05]  /*260e0*/  BSYNC.RECONVERGENT B2 ;  /* 0x0000000000027941 */ /* 0x000fea0003800200 */
.L_x_23101:
        /* <DEDUP_REMOVED lines=43> */
.L_x_23099:
[----:B------:R-:W-:Y:S05]  /*263a0*/  BSYNC.RECONVERGENT B1 ;  /* 0x0000000000017941 */ /* 0x000fea0003800200 */
.L_x_23098:
        /* <DEDUP_REMOVED lines=22> */
.L_x_23105:
        /* <DEDUP_REMOVED lines=13> */
.L_x_23107:
[----:B------:R-:W-:Y:S05]  /*265e0*/  BSYNC.RECONVERGENT B2 ;  /* 0x0000000000027941 */ /* 0x000fea0003800200 */
.L_x_23106:
        /* <DEDUP_REMOVED lines=43> */
.L_x_23104:
[----:B------:R-:W-:Y:S05]  /*268a0*/  BSYNC.RECONVERGENT B1 ;  /* 0x0000000000017941 */ /* 0x000fea0003800200 */
.L_x_23103:
        /* <DEDUP_REMOVED lines=23> */
.L_x_23110:
        /* <DEDUP_REMOVED lines=13> */
.L_x_23112:
[----:B------:R-:W-:Y:S05]  /*26af0*/  BSYNC.RECONVERGENT B2 ;  /* 0x0000000000027941 */ /* 0x000fea0003800200 */
.L_x_23111:
        /* <DEDUP_REMOVED lines=43> */
.L_x_23109:
[----:B------:R-:W-:Y:S05]  /*26db0*/  BSYNC.RECONVERGENT B1 ;  /* 0x0000000000017941 */ /* 0x000fea0003800200 */
.L_x_23108:
        /* <DEDUP_REMOVED lines=22> */
.L_x_23115:
        /* <DEDUP_REMOVED lines=13> */
.L_x_23117:
[----:B------:R-:W-:Y:S05]  /*26ff0*/  BSYNC.RECONVERGENT B2 ;  /* 0x0000000000027941 */ /* 0x000fea0003800200 */
.L_x_23116:
        /* <DEDUP_REMOVED lines=43> */
.L_x_23114:
[----:B------:R-:W-:Y:S05]  /*272b0*/  BSYNC.RECONVERGENT B1 ;  /* 0x0000000000017941 */ /* 0x000fea0003800200 */
.L_x_23113:
        /* <DEDUP_REMOVED lines=23> */
.L_x_23120:
        /* <DEDUP_REMOVED lines=15> */
.L_x_23122:
[----:B------:R-:W-:Y:S05]  /*27520*/  BSYNC.RECONVERGENT B2 ;  /* 0x0000000000027941 */ /* 0x000fea0003800200 */
.L_x_23121:
        /* <DEDUP_REMOVED lines=43> */
.L_x_23119:
[----:B------:R-:W-:Y:S05]  /*277e0*/  BSYNC.RECONVERGENT B1 ;  /* 0x0000000000017941 */ /* 0x000fea0003800200 */
.L_x_23118:
        /* <DEDUP_REMOVED lines=10> */
.L_x_23082:
        /* <DEDUP_REMOVED lines=16> */
.L_x_23126:
        /* <DEDUP_REMOVED lines=13> */
.L_x_23128:
[----:B------:R-:W-:Y:S05]  /*27a60*/  BSYNC.RECONVERGENT B2 ;  /* 0x0000000000027941 */ /* 0x000fea0003800200 */
.L_x_23127:
        /* <DEDUP_REMOVED lines=43> */
.L_x_23125:
[----:B------:R-:W-:Y:S05]  /*27d20*/  BSYNC.RECONVERGENT B1 ;  /* 0x0000000000017941 */ /* 0x000fea0003800200 */
.L_x_23124:
        /* <DEDUP_REMOVED lines=22> */
.L_x_23131:
        /* <DEDUP_REMOVED lines=13> */
.L_x_23133:
[----:B------:R-:W-:Y:S05]  /*27f60*/  BSYNC.RECONVERGENT B2 ;  /* 0x0000000000027941 */ /* 0x000fea0003800200 */
.L_x_23132:
        /* <DEDUP_REMOVED lines=43> */
.L_x_23130:
[----:B------:R-:W-:Y:S05]  /*28220*/  BSYNC.RECONVERGENT B1 ;  /* 0x0000000000017941 */ /* 0x000fea0003800200 */
.L_x_23129:
        /* <DEDUP_REMOVED lines=19> */
.L_x_23136:
        /* <DEDUP_REMOVED lines=13> */
.L_x_23138:
[----:B------:R-:W-:Y:S05]  /*28430*/  BSYNC.RECONVERGENT B2 ;  /* 0x0000000000027941 */ /* 0x000fea0003800200 */
.L_x_23137:
        /* <DEDUP_REMOVED lines=43> */
.L_x_23135:
[----:B------:R-:W-:Y:S05]  /*286f0*/  BSYNC.RECONVERGENT B1 ;  /* 0x0000000000017941 */ /* 0x000fea0003800200 */
.L_x_23134:
[----:B------:R-:W-:Y:S01]  /*28700*/  ISETP.NE.AND P2, PT, R36, 0x1, PT ;  /* 0x000000012400780c */ /* 0x000fe20003f45270 */
[C---:B------:R-:W-:Y:S01]  /*28710*/  IMAD.U32 R39, R33.reuse, 0x10000, RZ ;  /* 0x0001000021277824 */ /* 0x040fe200078e00ff */
[----:B------:R-:W-:Y:S01]  /*28720*/  I2FP.F32.U32 R32, R37 ;  /* 0x0000002500207245 */ /* 0x000fe20000201000 */
[----:B------:R-:W-:Y:S01]  /*28730*/  BSSY.RECONVERGENT B1, `(.L_x_23139) ;  /* 0x000004a000017945 */ /* 0x000fe20003800200 */
[----:B------:R-:W-:Y:S01]  /*28740*/  PRMT R163, R33, 0x7632, R163 ;  /* 0x0000763221a37816 */ /* 0x000fe200000000a3 */
[----:B------:R-:W-:Y:S01]  /*28750*/  FMUL.FTZ R162, R39, R212 ;  /* 0x000000d427a27220 */ /* 0x000fe20000410000 */
[----:B------:R-:W-:Y:S02]  /*28760*/  IMAD.MOV.U32 R33, RZ, RZ, R0 ;  /* 0x000000ffff217224 */ /* 0x000fe400078e0000 */
[----:B------:R-:W-:Y:S01]  /*28770*/  FFMA.FTZ R37, R32, R211, 1.1641532182693481445e-10 ;  /* 0x2f00000020257423 */ /* 0x000fe200000100d3 */
[----:B------:R-:W-:-:S04]  /*28780*/  FMUL.FTZ R162, R162, R209 ;  /* 0x000000d1a2a27220 */ /* 0x000fc80000410000 */
[----:B------:R-:W-:Y:S02]  /*28790*/  FSETP.LE.FTZ.AND P1, PT, R37, R210, PT ;  /* 0x000000d22500720b */ /* 0x000fe40003f33000 */
[----:B------:R-:W-:Y:S01]  /*287a0*/  MOV R37, 0x2 ;  /* 0x0000000200257802 */ /* 0x000fe20000000f00 */
        /* <DEDUP_REMOVED lines=9> */
.L_x_23141:
        /* <DEDUP_REMOVED lines=13> */
.L_x_23143:
[----:B------:R-:W-:Y:S05]  /*28910*/  BSYNC.RECONVERGENT B2 ;  /* 0x0000000000027941 */ /* 0x000fea0003800200 */
.L_x_23142:
        /* <DEDUP_REMOVED lines=43> */
.L_x_23140:
[----:B------:R-:W-:Y:S05]  /*28bd0*/  BSYNC.RECONVERGENT B1 ;  /* 0x0000000000017941 */ /* 0x000fea0003800200 */
.L_x_23139:
        /* <DEDUP_REMOVED lines=19> */
.L_x_23146:
        /* <DEDUP_REMOVED lines=13> */
.L_x_23148:
[----:B------:R-:W-:Y:S05]  /*28de0*/  BSYNC.RECONVERGENT B2 ;  /* 0x0000000000027941 */ /* 0x000fea0003800200 */
.L_x_23147:
        /* <DEDUP_REMOVED lines=43> */
.L_x_23145:
[----:B------:R-:W-:Y:S05]  /*290a0*/  BSYNC.RECONVERGENT B1 ;  /* 0x0000000000017941 */ /* 0x000fea0003800200 */
.L_x_23144:
[----:B------:R-:W-:Y:S01]  /*290b0*/  ISETP.NE.AND P4, PT, R36, 0x1, PT ;  /* 0x000000012400780c */ /* 0x000fe20003f85270 */
[C---:B------:R-:W-:Y:S01]  /*290c0*/  IMAD.U32 R37, R34.reuse, 0x10000, RZ ;  /* 0x0001000022257824 */ /* 0x040fe200078e00ff */
[----:B------:R-:W-:Y:S01]  /*290d0*/  I2FP.F32.U32 R32, R33 ;  /* 0x0000002100207245 */ /* 0x000fe20000201000 */
[----:B------:R-:W-:Y:S01]  /*290e0*/  BSSY.RECONVERGENT B1, `(.L_x_23149) ;  /* 0x000004a000017945 */ /* 0x000fe20003800200 */
[----:B------:R-:W-:Y:S02]  /*290f0*/  PRMT R34, R34, 0x7632, R34 ;  /* 0x0000763222227816 */ /* 0x000fe40000000022 */
[----:B------:R-:W-:Y:S01]  /*29100*/  MOV R38, 0x2 ;  /* 0x0000000200267802 */ /* 0x000fe20000000f00 */
        /* <DEDUP_REMOVED lines=14> */
.L_x_23151:
        /* <DEDUP_REMOVED lines=13> */
.L_x_23153:
[----:B------:R-:W-:Y:S05]  /*292c0*/  BSYNC.RECONVERGENT B2 ;  /* 0x0000000000027941 */ /* 0x000fea0003800200 */
.L_x_23152:
        /* <DEDUP_REMOVED lines=43> */
.L_x_23150:
[----:B------:R-:W-:Y:S05]  /*29580*/  BSYNC.RECONVERGENT B1 ;  /* 0x0000000000017941 */ /* 0x000fea0003800200 */
.L_x_23149:
[----:B------:R-:W-:Y:S01]  /*29590*/  ISETP.NE.AND P5, PT, R38, 0x1, PT ;  /* 0x000000012600780c */ /* 0x000fe20003fa5270 */
[----:B------:R-:W-:Y:S01]  /*295a0*/  IMAD.U32 R37, R34, 0x10000, RZ ;  /* 0x0001000022257824 */ /* 0x000fe200078e00ff */
[----:B------:R-:W-:Y:S01]  /*295b0*/  I2FP.F32.U32 R32, R33 ;  /* 0x0000002100207245 */ /* 0x000fe20000201000 */
[----:B------:R-:W-:Y:S01]  /*295c0*/  BSSY.RECONVERGENT B1, `(.L_x_23154) ;  /* 0x0000049000017945 */ /* 0x000fe20003800200 */
[----:B------:R-:W-:Y:S01]  /*295d0*/  MOV R34, 0x2 ;  /* 0x0000000200227802 */ /* 0x000fe20000000f00 */
[----:B------:R-:W-:Y:S02]  /*295e0*/  FMUL.FTZ R224, R37, R212 ;  /* 0x000000d425e07220 */ /* 0x000fe40000410000 */
        /* <DEDUP_REMOVED lines=13> */
.L_x_23156:
        /* <DEDUP_REMOVED lines=13> */
.L_x_23158:
[----:B------:R-:W-:Y:S05]  /*29790*/  BSYNC.RECONVERGENT B2 ;  /* 0x0000000000027941 */ /* 0x000fea0003800200 */
.L_x_23157:
        /* <DEDUP_REMOVED lines=43> */
.L_x_23155:
[----:B------:R-:W-:Y:S05]  /*29a50*/  BSYNC.RECONVERGENT B1 ;  /* 0x0000000000017941 */ /* 0x000fea0003800200 */
.L_x_23154:
        /* <DEDUP_REMOVED lines=20> */
.L_x_23161:
        /* <DEDUP_REMOVED lines=15> */
.L_x_23163:
[----:B------:R-:W-:Y:S05]  /*29c90*/  BSYNC.RECONVERGENT B2 ;  /* 0x0000000000027941 */ /* 0x000fea0003800200 */
.L_x_23162:
        /* <DEDUP_REMOVED lines=43> */
.L_x_23160:
[----:B------:R-:W-:Y:S05]  /*29f50*/  BSYNC.RECONVERGENT B1 ;  /* 0x0000000000017941 */ /* 0x000fea0003800200 */
.L_x_23159:
        /* <DEDUP_REMOVED lines=16> */
.L_x_23123:
        /* <DEDUP_REMOVED lines=14> */
[----:B------:R0:W-:Y:S01]  /*2a140*/  STG.E.128 desc[UR8][R222.64+0x10], R36 ;  /* 0x00001024de007986 */ /* 0x0001e2000c101d08 */
[----:B------:R-:W-:Y:S01]  /*2a150*/  LOP3.LUT R212, R211, R32, R212, 0xfe, !PT ;  /* 0x00000020d3d47212 */ /* 0x000fe200078efed4 */
[----:B------:R-:W-:Y:S01]  /*2a160*/  FADD.FTZ R34, R33, R88 ;  /* 0x0000005821227221 */ /* 0x000fe20000010000 */
[----:B------:R-:W-:Y:S01]  /*2a170*/  UMOV UR4, 0xffffffff ;  /* 0xffffffff00047882 */ /* 0x000fe20000000000 */
[----:B------:R-:W-:-:S02]  /*2a180*/  ISETP.NE.AND P1, PT, R205, RZ, PT ;  /* 0x000000ffcd00720c */ /* 0x000fc40003f25270 */
        /* <DEDUP_REMOVED lines=51> */
[----:B------:R-:W-:Y:S02]  /*2a4c0*/  LOP3.LUT R34, R35, R209, R210, 0xfe, !PT ;  /* 0x000000d123227212 */ /* 0x000fe400078efed2 */
[----:B------:R-:W-:Y:S01]  /*2a4d0*/  SEL R35, RZ, 0x1, !P3 ;  /* 0x00000001ff237807 */ /* 0x000fe20005800000 */
[----:B------:R-:W-:Y:S01]  /*2a4e0*/  FADD.FTZ R32, R33, R160 ;  /* 0x000000a021207221 */ /* 0x000fe20000010000 */
[----:B------:R-:W-:Y:S02]  /*2a4f0*/  SEL R209, RZ, 0x1, !P6 ;  /* 0x00000001ffd17807 */ /* 0x000fe40007000000 */
        /* <DEDUP_REMOVED lines=160> */
.L_x_23177:
[----:B------:R-:W-:Y:S01]  /*2af00*/  FMUL.FTZ R35, R34, R34 ;  /* 0x0000002222237220 */ /* 0x000fe20000410000 */
[----:B------:R-:W-:Y:S01]  /*2af10*/  ISETP.NE.AND P0, PT, RZ, UR13, PT ;  /* 0x0000000dff007c0c */ /* 0x000fe2000bf05270 */
[----:B-1----:R-:W-:Y:S01]  /*2af20*/  FADD.FTZ R32, R212, R211 ;  /* 0x000000d3d4207221 */ /* 0x002fe20000010000 */
[----:B------:R-:W-:Y:S01]  /*2af30*/  SHF.L.U32 R239, R156, 0x10, RZ ;  /* 0x000000109cef7819 */ /* 0x000fe200000006ff */
[----:B------:R-:W-:Y:S01]  /*2af40*/  IMAD.U32 R241, R124, 0x10000, RZ ;  /* 0x000100007cf17824 */ /* 0x000fe200078e00ff */
[----:B------:R-:W-:Y:S01]  /*2af50*/  FSEL R35, R35, RZ, P0 ;  /* 0x000000ff23237208 */ /* 0x000fe20000000000 */
[----:B------:R-:W-:Y:S01]  /*2af60*/  FFMA.FTZ R32, R32, R33, UR14 ;  /* 0x0000000e20207e23 */ /* 0x000fe20008010021 */
[----:B------:R-:W-:Y:S01]  /*2af70*/  FSEL R33, R34, RZ, !P0 ;  /* 0x000000ff22217208 */ /* 0x000fe20004000000 */
        /* <DEDUP_REMOVED lines=26> */
[C---:B-1----:R-:W-:Y:S01]  /*2b120*/  FMUL.FTZ R92, R32.reuse, R92 ;  /* 0x0000005c205c7220 */ /* 0x042fe20000410000 */
        /* <DEDUP_REMOVED lines=45> */
[----:B------:R-:W-:Y:S01]  /*2b400*/  SHF.L.U32 R36, R157, 0x10, RZ ;  /* 0x000000109d247819 */ /* 0x000fe200000006ff */
[----:B------:R-:W-:Y:S01]  /*2b410*/  FFMA.FTZ R33, R92, R239, R241 ;  /* 0x000000ef5c217223 */ /* 0x000fe200000100f1 */
[----:B------:R-:W-:-:S02]  /*2b420*/  IMAD.U32 R39, R4, 0x10000, RZ ;  /* 0x0001000004277824 */ /* 0x000fc400078e00ff */
[----:B------:R-:W-:Y:S01]  /*2b430*/  FMUL.FTZ R93, R32, R94 ;  /* 0x0000005e205d7220 */ /* 0x000fe20000410000 */
[----:B------:R-:W-:Y:S01]  /*2b440*/  IMAD.U32 R38, R125, 0x10000, RZ ;  /* 0x000100007d267824 */ /* 0x000fe200078e00ff */
[----:B------:R-:W-:Y:S01]  /*2b450*/  SHF.L.U32 R239, R5, 0x10, RZ ;  /* 0x0000001005ef7819 */ /* 0x000fe200000006ff */
[----:B------:R-:W-:Y:S02]  /*2b460*/  IMAD.U32 R241, R6, 0x10000, RZ ;  /* 0x0001000006f17824 */ /* 0x000fe400078e00ff */
[----:B------:R-:W-:Y:S01]  /*2b470*/  FMUL.FTZ R46, R32, R95 ;  /* 0x0000005f202e7220 */ /* 0x000fe20000410000 */
[----:B------:R-:W-:Y:S01]  /*2b480*/  FFMA.FTZ R44, R44, R37, R39 ;  /* 0x000000252c2c7223 */ /* 0x000fe20000010027 */
[----:B------:R-:W-:Y:S01]  /*2b490*/  FFMA.FTZ R93, R93, R36, R38 ;  /* 0x000000245d5d7223 */ /* 0x000fe20000010026 */
[----:B------:R-:W-:Y:S01]  /*2b4a0*/  FMUL.FTZ R42, R32, R88 ;  /* 0x00000058202a7220 */ /* 0x000fe20000410000 */
        /* <DEDUP_REMOVED lines=8> */
[C---:B------:R-:W-:Y:S01]  /*2b530*/  FMUL.FTZ R89, R32.reuse, R89 ;  /* 0x0000005920597220 */ /* 0x040fe20000410000 */
[C---:B------:R-:W-:Y:S01]  /*2b540*/  FMUL.FTZ R88, R32.reuse, R90 ;  /* 0x0000005a20587220 */ /* 0x040fe20000410000 */
[----:B------:R-:W-:Y:S01]  /*2b550*/  FMUL.FTZ R91, R32, R91 ;  /* 0x0000005b205b7220 */ /* 0x000fe20000410000 */
        /* <DEDUP_REMOVED lines=14> */
[----:B------:R-:W-:Y:S01]  /*2b640*/  FMUL.FTZ R40, R32, R87 ;  /* 0x0000005720287220 */ /* 0x000fe20000410000 */
[----:B------:R-:W-:Y:S01]  /*2b650*/  FFMA.FTZ R42, R42, R243, R245 ;  /* 0x000000f32a2a7223 */ /* 0x000fe200000100f5 */
        /* <DEDUP_REMOVED lines=13> */
[----:B------:R-:W-:Y:S01]  /*2b730*/  FFMA.FTZ R84, R84, R241, R243 ;  /* 0x000000f154547223 */ /* 0x000fe200000100f3 */
        /* <DEDUP_REMOVED lines=44> */
[----:B------:R-:W-:Y:S01]  /*2ba00*/  FFMA.FTZ R68, R68, R241, R243 ;  /* 0x000000f144447223 */ /* 0x000fe200000100f3 */
        /* <DEDUP_REMOVED lines=10> */
[----:B------:R-:W-:Y:S01]  /*2bab0*/  SHF.L.U32 R36, R31, 0x10, RZ ;  /* 0x000000101f247819 */ /* 0x000fe200000006ff */
[----:B------:R-:W-:Y:S01]  /*2bac0*/  FFMA.FTZ R71, R70, R37, R39 ;  /* 0x0000002546477223 */ /* 0x000fe20000010027 */
[----:B------:R-:W-:Y:S01]  /*2bad0*/  IMAD.U32 R38, R164, 0x10000, RZ ;  /* 0x00010000a4267824 */ /* 0x000fe200078e00ff */
[----:B------:R-:W-:Y:S01]  /*2bae0*/  SHF.L.U32 R95, R140, 0x10, RZ ;  /* 0x000000108c5f7819 */ /* 0x000fe200000006ff */
[----:B------:R-:W-:Y:S01]  /*2baf0*/  FMUL.FTZ R65, R32, R65 ;  /* 0x0000004120417220 */ /* 0x000fe20000410000 */
[----:B------:R-:W-:Y:S01]  /*2bb00*/  FFMA.FTZ R70, R86, R241, R243 ;  /* 0x000000f156467223 */ /* 0x000fe200000100f3 */
[----:B------:R-:W-:Y:S01]  /*2bb10*/  SHF.L.U32 R40, R165, 0x10, RZ ;  /* 0x00000010a5287819 */ /* 0x000fe200000006ff */
[----:B------:R-:W-:-:S02]  /*2bb20*/  IMAD.U32 R239, R108, 0x10000, RZ ;  /* 0x000100006cef7824 */ /* 0x000fc400078e00ff */
[----:B------:R-:W-:Y:S01]  /*2bb30*/  FMUL.FTZ R60, R32, R60 ;  /* 0x0000003c203c7220 */ /* 0x000fe20000410000 */
[----:B------:R-:W-:Y:S02]  /*2bb40*/  IMAD.U32 R86, R166, 0x10000, RZ ;  /* 0x00010000a6567824 */ /* 0x000fe400078e00ff */
[----:B------:R-:W-:Y:S01]  /*2bb50*/  FMUL.FTZ R67, R32, R67 ;  /* 0x0000004320437220 */ /* 0x000fe20000410000 */
[----:B------:R-:W-:Y:S01]  /*2bb60*/  FFMA.FTZ R65, R65, R36, R38 ;  /* 0x0000002441417223 */ /* 0x000fe20000010026 */
[----:B------:R-:W-:Y:S01]  /*2bb70*/  SHF.L.U32 R37, R147, 0x10, RZ ;  /* 0x0000001093257819 */ /* 0x000fe200000006ff */
[----:B------:R-:W-:Y:S01]  /*2bb80*/  FFMA.FTZ R60, R60, R95, R239 ;  /* 0x0000005f3c3c7223 */ /* 0x000fe200000100ef */
[----:B------:R-:W-:Y:S01]  /*2bb90*/  SHF.L.U32 R36, R167, 0x10, RZ ;  /* 0x00000010a7247819 */ /* 0x000fe200000006ff */
[----:B------:R-:W-:Y:S02]  /*2bba0*/  IMAD.U32 R39, R115, 0x10000, RZ ;  /* 0x0001000073277824 */ /* 0x000fe400078e00ff */
[----:B------:R-:W-:Y:S01]  /*2bbb0*/  FMUL.FTZ R66, R32, R66 ;  /* 0x0000004220427220 */ /* 0x000fe20000410000 */
[----:B------:R-:W-:Y:S01]  /*2bbc0*/  FFMA.FTZ R67, R67, R40, R86 ;  /* 0x0000002843437223 */ /* 0x000fe20000010056 */
[----:B------:R-:W-:Y:S01]  /*2bbd0*/  IMAD.U32 R38, R168, 0x10000, RZ ;  /* 0x00010000a8267824 */ /* 0x000fe200078e00ff */
[----:B------:R-:W-:Y:S01]  /*2bbe0*/  SHF.L.U32 R95, R169, 0x10, RZ ;  /* 0x00000010a95f7819 */ /* 0x000fe200000006ff */
[----:B------:R-:W-:Y:S01]  /*2bbf0*/  FMUL.FTZ R61, R32, R61 ;  /* 0x0000003d203d7220 */ /* 0x000fe20000410000 */
[----:B------:R-:W-:-:S02]  /*2bc00*/  IMAD.U32 R239, R170, 0x10000, RZ ;  /* 0x00010000aaef7824 */ /* 0x000fc400078e00ff */
[----:B------:R-:W-:Y:S01]  /*2bc10*/  FMUL.FTZ R40, R32, R63 ;  /* 0x0000003f20287220 */ /* 0x000fe20000410000 */
        /* <DEDUP_REMOVED lines=40> */
[----:B------:R-:W-:Y:S01]  /*2bea0*/  FFMA.FTZ R57, R48, R57, R59 ;  /* 0x0000003930397223 */ /* 0x000fe2000001003b */
[----:B------:R-:W-:Y:S01]  /*2beb0*/  IMAD.U32 R36, R183, 0x10000, RZ ;  /* 0x00010000b7247824 */ /* 0x000fe200078e00ff */
[----:B------:R-:W-:Y:S01]  /*2bec0*/  SHF.L.U32 R162, R139, 0x10, RZ ;  /* 0x000000108ba27819 */ /* 0x000fe200000006ff */
[----:B------:R-:W-:Y:S01]  /*2bed0*/  FMUL.FTZ R49, R32, R49 ;  /* 0x0000003120317220 */ /* 0x000fe20000410000 */
[----:B------:R-:W-:Y:S01]  /*2bee0*/  SHF.L.U32 R40, R184, 0x10, RZ ;  /* 0x00000010b8287819 */ /* 0x000fe200000006ff */
[----:B------:R-:W-:-:S02]  /*2bef0*/  IMAD.U32 R39, R105, 0x10000, RZ ;  /* 0x0001000069277824 */ /* 0x000fc400078e00ff */
[C---:B------:R-:W-:Y:S01]  /*2bf00*/  FMUL.FTZ R54, R32.reuse, R54 ;  /* 0x0000003620367220 */ /* 0x040fe20000410000 */
[----:B------:R-:W-:Y:S02]  /*2bf10*/  IMAD.U32 R38, R107, 0x10000, RZ ;  /* 0x000100006b267824 */ /* 0x000fe400078e00ff */
        /* <DEDUP_REMOVED lines=8> */
[C---:B------:R-:W-:Y:S01]  /*2bfa0*/  FMUL.FTZ R54, R32.reuse, R209 ;  /* 0x000000d120367220 */ /* 0x040fe20000410000 */
[----:B------:R-:W-:Y:S01]  /*2bfb0*/  IMAD.U32 R38, R187, 0x10000, RZ ;  /* 0x00010000bb267824 */ /* 0x000fe200078e00ff */
[----:B------:R-:W-:Y:S01]  /*2bfc0*/  SHF.L.U32 R40, R133, 0x10, RZ ;  /* 0x0000001085287819 */ /* 0x000fe200000006ff */
[----:B------:R-:W-:Y:S01]  /*2bfd0*/  FMUL.FTZ R45, R32, R45 ;  /* 0x0000002d202d7220 */ /* 0x000fe20000410000 */
[----:B------:R-:W-:-:S02]  /*2bfe0*/  IMAD.U32 R48, R101, 0x10000, RZ ;  /* 0x0001000065307824 */ /* 0x000fc400078e00ff */
[----:B------:R-:W-:Y:S01]  /*2bff0*/  FMUL.FTZ R209, R32, R211 ;  /* 0x000000d320d17220 */ /* 0x000fe20000410000 */
[----:B------:R-:W-:Y:S01]  /*2c000*/  SHF.L.U32 R37, R132, 0x10, RZ ;  /* 0x0000001084257819 */ /* 0x000fe200000006ff */
[----:B------:R-:W-:Y:S01]  /*2c010*/  FFMA.FTZ R59, R45, R36, R38 ;  /* 0x000000242d3b7223 */ /* 0x000fe20000010026 */
[----:B------:R-:W-:Y:S02]  /*2c020*/  IMAD.U32 R39, R100, 0x10000, RZ ;  /* 0x0001000064277824 */ /* 0x000fe400078e00ff */
[----:B------:R-:W-:Y:S01]  /*2c030*/  FFMA.FTZ R209, R209, R40, R48 ;  /* 0x00000028d1d17223 */ /* 0x000fe20000010030 */
[----:B------:R-:W-:Y:S01]  /*2c040*/  SHF.L.U32 R36, R190, 0x10, RZ ;  /* 0x00000010be247819 */ /* 0x000fe200000006ff */
[----:B------:R-:W-:Y:S02]  /*2c050*/  IMAD.U32 R38, R191, 0x10000, RZ ;  /* 0x00010000bf267824 */ /* 0x000fe400078e00ff */
[C---:B------:R-:W-:Y:S01]  /*2c060*/  FMUL.FTZ R160, R32.reuse, R221 ;  /* 0x000000dd20a07220 */ /* 0x040fe20000410000 */
[----:B------:R-:W-:Y:S01]  /*2c070*/  SHF.L.U32 R40, R135, 0x10, RZ ;  /* 0x0000001087287819 */ /* 0x000fe200000006ff */
[----:B------:R-:W-:Y:S01]  /*2c080*/  FMUL.FTZ R41, R32, R41 ;  /* 0x0000002920297220 */ /* 0x000fe20000410000 */
[----:B------:R-:W-:-:S02]  /*2c090*/  IMAD.U32 R48, R103, 0x10000, RZ ;  /* 0x0001000067307824 */ /* 0x000fc400078e00ff */
[----:B------:R-:W-:Y:S01]  /*2c0a0*/  FMUL.FTZ R221, R32, R223 ;  /* 0x000000df20dd7220 */ /* 0x000fe20000410000 */
[----:B------:R-:W-:Y:S01]  /*2c0b0*/  FFMA.FTZ R54, R54, R37, R39 ;  /* 0x0000002536367223 */ /* 0x000fe20000010027 */
[----:B------:R-:W-:Y:S01]  /*2c0c0*/  FFMA.FTZ R211, R41, R36, R38 ;  /* 0x0000002429d37223 */ /* 0x000fe20000010026 */
[----:B------:R-:W-:Y:S01]  /*2c0d0*/  SHF.L.U32 R35, R134, 0x10, RZ ;  /* 0x0000001086237819 */ /* 0x000fe200000006ff */
[----:B------:R-:W-:Y:S01]  /*2c0e0*/  FFMA.FTZ R221, R221, R40, R48 ;  /* 0x00000028dddd7223 */ /* 0x000fe20000010030 */
[----:B------:R-:W1:Y:S01]  /*2c0f0*/  @!P1 LDC.64 R38, c[0x0][0x3c0] ;  /* 0x0000f000ff269b82 */ /* 0x000e620000000a00 */
[----:B------:R-:W-:Y:S01]  /*2c100*/  IMAD.U32 R37, R102, 0x10000, RZ ;  /* 0x0001000066257824 */ /* 0x000fe200078e00ff */
[----:B------:R-:W-:Y:S01]  /*2c110*/  SHF.L.U32 R36, R194, 0x10, RZ ;  /* 0x00000010c2247819 */ /* 0x000fe200000006ff */
[----:B------:R-:W-:Y:S02]  /*2c120*/  IMAD.U32 R48, R195, 0x10000, RZ ;  /* 0x00010000c3307824 */ /* 0x000fe400078e00ff */
[----:B------:R-:W-:Y:S01]  /*2c130*/  FMUL.FTZ R161, R32, R161 ;  /* 0x000000a120a17220 */ /* 0x000fe20000410000 */
[----:B------:R-:W-:Y:S01]  /*2c140*/  FFMA.FTZ R160, R160, R35, R37 ;  /* 0x00000023a0a07223 */ /* 0x000fe20000010025 */
[----:B------:R-:W-:Y:S01]  /*2c150*/  SHF.L.U32 R90, R188, 0x10, RZ ;  /* 0x00000010bc5a7819 */ /* 0x000fe200000006ff */
[----:B------:R-:W-:Y:S01]  /*2c160*/  IMAD.U32 R86, R189, 0x10000, RZ ;  /* 0x00010000bd567824 */ /* 0x000fe200078e00ff */
[----:B------:R-:W2:Y:S01]  /*2c170*/  @!P1 LDC.64 R40, c[0x0][0x3c8] ;  /* 0x0000f200ff289b82 */ /* 0x000ea20000000a00 */
[----:B------:R-:W-:Y:S01]  /*2c180*/  FFMA.FTZ R161, R161, R36, R48 ;  /* 0x00000024a1a17223 */ /* 0x000fe20000010030 */
[C---:B------:R-:W-:Y:S01]  /*2c190*/  FMUL.FTZ R47, R32.reuse, R47 ;  /* 0x0000002f202f7220 */ /* 0x040fe20000410000 */
[----:B------:R-:W-:Y:S01]  /*2c1a0*/  FMUL.FTZ R43, R32, R43 ;  /* 0x0000002b202b7220 */ /* 0x000fe20000410000 */
[----:B------:R-:W-:Y:S01]  /*2c1b0*/  SHF.L.U32 R210, R128, 0x10, RZ ;  /* 0x0000001080d27819 */ /* 0x000fe200000006ff */
[----:B0-----:R-:W-:-:S02]  /*2c1c0*/  IMAD.U32 R212, R96, 0x10000, RZ ;  /* 0x0001000060d47824 */ /* 0x001fc400078e00ff */
[----:B------:R-:W-:Y:S01]  /*2c1d0*/  FFMA.FTZ R90, R47, R90, R86 ;  /* 0x0000005a2f5a7223 */ /* 0x000fe20000010056 */
[----:B------:R-:W-:Y:S01]  /*2c1e0*/  IMAD.U32 R86, R193, 0x10000, RZ ;  /* 0x00010000c1567824 */ /* 0x000fe200078e00ff */
[----:B------:R-:W0:Y:S01]  /*2c1f0*/  LDC.64 R36, c[0x0][0x428] ;  /* 0x00010a00ff247b82 */ /* 0x000e220000000a00 */
[----:B------:R-:W-:Y:S01]  /*2c200*/  FMUL.FTZ R233, R32, R233 ;  /* 0x000000e920e97220 */ /* 0x000fe20000410000 */
[----:B------:R-:W-:Y:S01]  /*2c210*/  F2FP.BF16.F32.PACK_AB R42, R89, R42 ;  /* 0x0000002a592a723e */ /* 0x000fe200000010ff */
[----:B------:R-:W-:Y:S01]  /*2c220*/  FFMA.FTZ R220, R43, R220, R86 ;  /* 0x000000dc2bdc7223 */ /* 0x000fe20000010056 */
[----:B------:R-:W-:Y:S01]  /*2c230*/  F2FP.BF16.F32.PACK_AB R43, R91, R88 ;  /* 0x000000585b2b723e */ /* 0x000fe200000010ff */
[----:B------:R-:W-:Y:S01]  /*2c240*/  FFMA.FTZ R86, R233, R210, R212 ;  /* 0x000000d2e9567223 */ /* 0x000fe200000100d4 */
[----:B------:R-:W-:Y:S01]  /*2c250*/  F2FP.BF16.F32.PACK_AB R47, R82, R83 ;  /* 0x00000053522f723e */ /* 0x000fe200000010ff */
[----:B------:R-:W-:Y:S01]  /*2c260*/  IMAD.U32 R212, R97, 0x10000, RZ ;  /* 0x0001000061d47824 */ /* 0x000fe200078e00ff */
[----:B------:R-:W-:Y:S01]  /*2c270*/  F2FP.BF16.F32.PACK_AB R45, R80, R87 ;  /* 0x00000057502d723e */ /* 0x000fe200000010ff */
[----:B-1----:R-:W-:Y:S01]  /*2c280*/  @!P1 IMAD.WIDE R38, R204, 0x4, R38 ;  /* 0x00000004cc269825 */ /* 0x002fe200078e0226 */
[----:B------:R-:W-:-:S03]  /*2c290*/  F2FP.BF16.F32.PACK_AB R51, R74, R75 ;  /* 0x0000004b4a33723e */ /* 0x000fc600000010ff */
[----:B------:R-:W-:Y:S01]  /*2c2a0*/  FMUL.FTZ R227, R32, R227 ;  /* 0x000000e320e37220 */ /* 0x000fe20000410000 */
[----:B------:R-:W-:Y:S01]  /*2c2b0*/  SHF.L.U32 R210, R129, 0x10, RZ ;  /* 0x0000001081d27819 */ /* 0x000fe200000006ff */
[----:B------:R-:W-:Y:S01]  /*2c2c0*/  IMAD.U32 R224, R197, 0x10000, RZ ;  /* 0x00010000c5e07824 */ /* 0x000fe200078e00ff */
[----:B------:R-:W-:Y:S01]  /*2c2d0*/  @!P1 STG.E desc[UR8][R38.64], R34 ;  /* 0x0000002226009986 */ /* 0x000fe2000c101908 */
[----:B------:R-:W-:Y:S01]  /*2c2e0*/  SHF.L.U32 R222, R196, 0x10, RZ ;  /* 0x00000010c4de7819 */ /* 0x000fe200000006ff */
[----:B--2---:R-:W-:Y:S01]  /*2c2f0*/  @!P1 IMAD.WIDE R48, R204, 0x4, R40 ;  /* 0x00000004cc309825 */ /* 0x004fe200078e0228 */
[----:B------:R-:W-:-:S03]  /*2c300*/  F2FP.BF16.F32.PACK_AB R40, R44, R33 ;  /* 0x000000212c28723e */ /* 0x000fc600000010ff */
[----:B------:R-:W-:Y:S01]  /*2c310*/  FMUL.FTZ R35, R32, R163 ;  /* 0x000000a320237220 */ /* 0x000fe20000410000 */
[----:B------:R-:W-:Y:S01]  /*2c320*/  F2FP.BF16.F32.PACK_AB R41, R46, R93 ;  /* 0x0000005d2e29723e */ /* 0x000fe200000010ff */
[----:B------:R-:W-:Y:S01]  /*2c330*/  IMAD.U32 R228, R98, 0x10000, RZ ;  /* 0x0001000062e47824 */ /* 0x000fe200078e00ff */
[----:B------:R1:W-:Y:S01]  /*2c340*/  @!P1 STG.E desc[UR8][R48.64], R32 ;  /* 0x0000002030009986 */ /* 0x0003e2000c101908 */
[----:B------:R-:W-:Y:S01]  /*2c350*/  F2FP.BF16.F32.PACK_AB R44, R85, R50 ;  /* 0x00000032552c723e */ /* 0x000fe200000010ff */
[----:B------:R-:W-:Y:S01]  /*2c360*/  FMUL.FTZ R231, R32, R231 ;  /* 0x000000e720e77220 */ /* 0x000fe20000410000 */
[----:B------:R-:W-:Y:S01]  /*2c370*/  F2FP.BF16.F32.PACK_AB R46, R81, R84 ;  /* 0x00000054512e723e */ /* 0x000fe200000010ff */
[----:B0-----:R-:W-:Y:S01]  /*2c380*/  IMAD.WIDE.U32 R82, R207, 0x10, R36 ;  /* 0x00000010cf527825 */ /* 0x001fe200078e0024 */
[----:B------:R-:W-:-:S03]  /*2c390*/  F2FP.BF16.F32.PACK_AB R50, R73, R78 ;  /* 0x0000004e4932723e */ /* 0x000fc600000010ff */
[----:B------:R-:W-:Y:S01]  /*2c3a0*/  FFMA.FTZ R163, R227, R210, R212 ;  /* 0x000000d2e3a37223 */ /* 0x000fe200000100d4 */
[----:B------:R-:W-:Y:S01]  /*2c3b0*/  SHF.L.U32 R226, R130, 0x10, RZ ;  /* 0x0000001082e27819 */ /* 0x000fe200000006ff */
[----:B------:R-:W-:-:S04]  /*2c3c0*/  IMAD.WIDE.U32 R84, R208, 0x10, R36 ;  /* 0x00000010d0547825 */ /* 0x000fc800078e0024 */
[----:B------:R-:W-:Y:S01]  /*2c3d0*/  FFMA.FTZ R210, R35, R222, R224 ;  /* 0x000000de23d27223 */ /* 0x000fe200000100e0 */
[----:B------:R-:W-:Y:S01]  /*2c3e0*/  SHF.L.U32 R222, R198, 0x10, RZ ;  /* 0x00000010c6de7819 */ /* 0x000fe200000006ff */
[----:B------:R-:W-:Y:S01]  /*2c3f0*/  FMUL.FTZ R223, R32, R229 ;  /* 0x000000e520df7220 */ /* 0x000fe20000410000 */
[----:B-1----:R-:W-:Y:S01]  /*2c400*/  F2FP.BF16.F32.PACK_AB R49, R72, R79 ;  /* 0x0000004f4831723e */ /* 0x002fe200000010ff */
[----:B------:R-:W-:Y:S01]  /*2c410*/  IMAD.WIDE.U32 R88, R213, 0x10, R36 ;  /* 0x00000010d5587825 */ /* 0x000fe200078e0024 */
[----:B------:R-:W-:-:S03]  /*2c420*/  F2FP.BF16.F32.PACK_AB R48, R77, R76 ;  /* 0x0000004c4d30723e */ /* 0x000fc600000010ff */
[----:B------:R-:W-:Y:S01]  /*2c430*/  FFMA.FTZ R212, R231, R226, R228 ;  /* 0x000000e2e7d47223 */ /* 0x000fe200000100e4 */
[----:B------:R-:W-:Y:S01]  /*2c440*/  SHF.L.U32 R226, R131, 0x10, RZ ;  /* 0x0000001083e27819 */ /* 0x000fe200000006ff */
[----:B------:R-:W-:Y:S01]  /*2c450*/  IMAD.WIDE.U32 R72, R214, 0x10, R36 ;  /* 0x00000010d6487825 */ /* 0x000fe200078e0024 */
[----:B------:R-:W-:-:S03]  /*2c460*/  SHF.L.U32 R230, R200, 0x10, RZ ;  /* 0x00000010c8e67819 */ /* 0x000fc600000006ff */
[C---:B------:R-:W-:Y:S01]  /*2c470*/  FMUL.FTZ R227, R32.reuse, R235 ;  /* 0x000000eb20e37220 */ /* 0x040fe20000410000 */
[----:B------:R-:W-:Y:S01]  /*2c480*/  FMUL.FTZ R237, R32, R237 ;  /* 0x000000ed20ed7220 */ /* 0x000fe20000410000 */
        /* <DEDUP_REMOVED lines=15> */
[----:B------:R-:W4:Y:S01]  /*2c580*/  LDC.64 R60, c[0x0][0x380] ;  /* 0x0000e000ff3c7b82 */ /* 0x000f220000000a00 */
[----:B------:R-:W-:Y:S01]  /*2c590*/  IMAD.U32 R224, R199, 0x10000, RZ ;  /* 0x00010000c7e07824 */ /* 0x000fe200078e00ff */
[----:B------:R-:W-:Y:S01]  /*2c5a0*/  F2FP.BF16.F32.PACK_AB R37, R56, R63 ;  /* 0x0000003f3825723e */ /* 0x000fe200000010ff */
[----:B------:R-:W-:-:S02]  /*2c5b0*/  IMAD.U32 R228, R99, 0x10000, RZ ;  /* 0x0001000063e47824 */ /* 0x000fc400078e00ff */
[----:B------:R-:W-:Y:S02]  /*2c5c0*/  IMAD.U32 R232, R201, 0x10000, RZ ;  /* 0x00010000c9e87824 */ /* 0x000fe400078e00ff */
[----:B------:R-:W-:Y:S01]  /*2c5d0*/  FFMA.FTZ R223, R223, R222, R224 ;  /* 0x000000dedfdf7223 */ /* 0x000fe200000100e0 */
[----:B------:R-:W-:Y:S01]  /*2c5e0*/  FFMA.FTZ R227, R227, R226, R228 ;  /* 0x000000e2e3e37223 */ /* 0x000fe200000100e4 */
[----:B0-----:R-:W-:Y:S01]  /*2c5f0*/  F2FP.BF16.F32.PACK_AB R43, R241, R162 ;  /* 0x000000a2f12b723e */ /* 0x001fe200000010ff */
[----:B------:R-:W-:Y:S01]  /*2c600*/  FFMA.FTZ R222, R237, R230, R232 ;  /* 0x000000e6edde7223 */ /* 0x000fe200000100e8 */
[----:B------:R-:W-:Y:S01]  /*2c610*/  F2FP.BF16.F32.PACK_AB R42, R94, R57 ;  /* 0x000000395e2a723e */ /* 0x000fe200000010ff */
[----:B------:R3:W-:Y:S01]  /*2c620*/  STG.E.128 desc[UR8][R74.64], R36 ;  /* 0x000000244a007986 */ /* 0x0007e2000c101d08 */
[----:B------:R-:W-:Y:S02]  /*2c630*/  F2FP.BF16.F32.PACK_AB R41, R55, R58 ;  /* 0x0000003a3729723e */ /* 0x000fe400000010ff */
        /* <DEDUP_REMOVED lines=11> */
[----:B----4-:R-:W-:-:S03]  /*2c6f0*/  LEA R204, R60, R204, 0x2 ;  /* 0x000000cc3ccc7211 */ /* 0x010fc600078e10ff */
[----:B------:R3:W-:Y:S01]  /*2c700*/  STG.E.128 desc[UR8][R80.64], R48 ;  /* 0x0000003050007986 */ /* 0x0007e2000c101d08 */
[----:B------:R-:W-:-:S13]  /*2c710*/  ISETP.GE.AND P0, PT, R204, R61, PT ;  /* 0x0000003dcc00720c */ /* 0x000fda0003f06270 */
[----:B------:R-:W-:Y:S05]  /*2c720*/  @!P0 BRA `(.L_x_23165) ;  /* 0xfffffd4400e48947 */ /* 0x000fea000383ffff */
[----:B------:R-:W-:Y:S05]  /*2c730*/  BSYNC B0 ;  /* 0x0000000000007941 */ /* 0x000fea0003800000 */
.L_x_22508:
[----:B------:R-:W-:Y:S05]  /*2c740*/  EXIT ;  /* 0x000000000000794d */ /* 0x000fea0003800000 */
.L_x_23164:
        /* <DEDUP_REMOVED lines=8> */
.L_x_23167:
[----:B------:R-:W-:Y:S05]  /*2c7d0*/  BSYNC B1 ;  /* 0x0000000000017941 */ /* 0x000fea0003800000 */
.L_x_23166:
        /* <DEDUP_REMOVED lines=9> */
.L_x_23168:
[----:B------:R-:W-:Y:S01]  /*2c870*/  HFMA2 R222, -RZ, RZ, 0, 2.384185791015625e-07 ;  /* 0x00000004ffde7431 */ /* 0x000fe200000001ff */
[----:B------:R-:W-:-:S05]  /*2c880*/  MOV R32, R221 ;  /* 0x000000dd00207202 */ /* 0x000fca0000000f00 */
[----:B------:R-:W-:-:S04]  /*2c890*/  FADD.FTZ R209, R35, R32 ;  /* 0x0000002023d17221 */ /* 0x000fc80000010000 */
[----:B------:R-:W-:-:S07]  /*2c8a0*/  IMAD.MOV.U32 R223, RZ, RZ, R209 ;  /* 0x000000ffffdf7224 */ /* 0x000fce00078e00d1 */
[----:B------:R-:W-:Y:S05]  /*2c8b0*/  WARPSYNC.COLLECTIVE R220, `(.L_x_23169) ;  /* 0x00000000dc087348 */ /* 0x000fea0003c00000 */
[----:B------:R0:W1:Y:S02]  /*2c8c0*/  SHFL.BFLY P0, R221, R223, R222, R227 ;  /* 0x0c0000dedfdd7389 */ /* 0x00006400000000e3 */
[----:B01----:R-:W-:Y:S05]  /*2c8d0*/  ENDCOLLECTIVE ;  /* 0x000000000000791b */ /* 0x003fea0003800000 */
.L_x_23169:
[----:B------:R-:W-:Y:S02]  /*2c8e0*/  IMAD.MOV.U32 R222, RZ, RZ, 0x8 ;  /* 0x00000008ffde7424 */ /* 0x000fe400078e00ff */
[----:B------:R-:W-:-:S04]  /*2c8f0*/  IMAD.MOV.U32 R32, RZ, RZ, R221 ;  /* 0x000000ffff207224 */ /* 0x000fc800078e00dd */
[----:B------:R-:W-:-:S05]  /*2c900*/  FADD.FTZ R210, R209, R32 ;  /* 0x00000020d1d27221 */ /* 0x000fca0000010000 */
[----:B------:R-:W-:-:S07]  /*2c910*/  MOV R223, R210 ;  /* 0x000000d200df7202 */ /* 0x000fce0000000f00 */
[----:B------:R-:W-:Y:S05]  /*2c920*/  WARPSYNC.COLLECTIVE R220, `(.L_x_23170) ;  /* 0x00000000dc087348 */ /* 0x000fea0003c00000 */
[----:B------:R0:W1:Y:S02]  /*2c930*/  SHFL.BFLY P0, R221, R223, R222, R227 ;  /* 0x0c0000dedfdd7389 */ /* 0x00006400000000e3 */
[----:B01----:R-:W-:Y:S05]  /*2c940*/  ENDCOLLECTIVE ;  /* 0x000000000000791b */ /* 0x003fea0003800000 */
.L_x_23170:
        /* <DEDUP_REMOVED lines=8> */
.L_x_23171:
        /* <DEDUP_REMOVED lines=136> */
.L_x_23172:
[----:B------:R-:W-:Y:S01]  /*2d250*/  HFMA2 R222, -RZ, RZ, 0, 1.1920928955078125e-07 ;  /* 0x00000002ffde7431 */ /* 0x000fe200000001ff */
[----:B------:R-:W-:-:S05]  /*2d260*/  MOV R35, R221 ;  /* 0x000000dd00237202 */ /* 0x000fca0000000f00 */
[----:B------:R-:W-:-:S04]  /*2d270*/  FADD.FTZ R35, R32, R35 ;  /* 0x0000002320237221 */ /* 0x000fc80000010000 */
[----:B------:R-:W-:-:S07]  /*2d280*/  IMAD.MOV.U32 R223, RZ, RZ, R35 ;  /* 0x000000ffffdf7224 */ /* 0x000fce00078e0023 */
[----:B------:R-:W-:Y:S05]  /*2d290*/  WARPSYNC.COLLECTIVE R220, `(.L_x_23173) ;  /* 0x00000000dc087348 */ /* 0x000fea0003c00000 */
[----:B------:R0:W1:Y:S02]  /*2d2a0*/  SHFL.BFLY P0, R221, R223, R222, R227 ;  /* 0x0c0000dedfdd7389 */ /* 0x00006400000000e3 */
[----:B01----:R-:W-:Y:S05]  /*2d2b0*/  ENDCOLLECTIVE ;  /* 0x000000000000791b */ /* 0x003fea0003800000 */
.L_x_23173:
[----:B------:R-:W-:Y:S02]  /*2d2c0*/  IMAD.MOV.U32 R222, RZ, RZ, 0x4 ;  /* 0x00000004ffde7424 */ /* 0x000fe400078e00ff */
[----:B------:R-:W-:-:S04]  /*2d2d0*/  IMAD.MOV.U32 R210, RZ, RZ, R221 ;  /* 0x000000ffffd27224 */ /* 0x000fc800078e00dd */
[----:B------:R-:W-:-:S05]  /*2d2e0*/  FADD.FTZ R210, R35, R210 ;  /* 0x000000d223d27221 */ /* 0x000fca0000010000 */
[----:B------:R-:W-:-:S07]  /*2d2f0*/  MOV R223, R210 ;  /* 0x000000d200df7202 */ /* 0x000fce0000000f00 */
[----:B------:R-:W-:Y:S05]  /*2d300*/  WARPSYNC.COLLECTIVE R220, `(.L_x_23174) ;  /* 0x00000000dc087348 */ /* 0x000fea0003c00000 */
[----:B------:R0:W1:Y:S02]  /*2d310*/  SHFL.BFLY P0, R221, R223, R222, R227 ;  /* 0x0c0000dedfdd7389 */ /* 0x00006400000000e3 */
[----:B01----:R-:W-:Y:S05]  /*2d320*/  ENDCOLLECTIVE ;  /* 0x000000000000791b */ /* 0x003fea0003800000 */
.L_x_23174:
[----:B------:R-:W-:Y:S01]  /*2d330*/  HFMA2 R222, -RZ, RZ, 0, 4.76837158203125e-07 ;  /* 0x00000008ffde7431 */ /* 0x000fe200000001ff */
[----:B------:R-:W-:-:S05]  /*2d340*/  MOV R209, R221 ;  /* 0x000000dd00d17202 */ /* 0x000fca0000000f00 */
[----:B------:R-:W-:-:S04]  /*2d350*/  FADD.FTZ R209, R210, R209 ;  /* 0x000000d1d2d17221 */ /* 0x000fc80000010000 */
[----:B------:R-:W-:-:S07]  /*2d360*/  IMAD.MOV.U32 R223, RZ, RZ, R209 ;  /* 0x000000ffffdf7224 */ /* 0x000fce00078e00d1 */
[----:B------:R-:W-:Y:S05]  /*2d370*/  WARPSYNC.COLLECTIVE R220, `(.L_x_23175) ;  /* 0x00000000dc087348 */ /* 0x000fea0003c00000 */
[----:B------:R0:W1:Y:S02]  /*2d380*/  SHFL.BFLY P0, R221, R223, R222, R227 ;  /* 0x0c0000dedfdd7389 */ /* 0x00006400000000e3 */
[----:B01----:R-:W-:Y:S05]  /*2d390*/  ENDCOLLECTIVE ;  /* 0x000000000000791b */ /* 0x003fea0003800000 */
.L_x_23175:
[----:B------:R-:W-:Y:S02]  /*2d3a0*/  IMAD.MOV.U32 R222, RZ, RZ, 0x10 ;  /* 0x00000010ffde7424 */ /* 0x000fe400078e00ff */
[----:B------:R-:W-:-:S04]  /*2d3b0*/  IMAD.MOV.U32 R212, RZ, RZ, R221 ;  /* 0x000000ffffd47224 */ /* 0x000fc800078e00dd */
[----:B------:R-:W-:-:S05]  /*2d3c0*/  FADD.FTZ R212, R209, R212 ;  /* 0x000000d4d1d47221 */ /* 0x000fca0000010000 */
[----:B------:R-:W-:-:S07]  /*2d3d0*/  MOV R223, R212 ;  /* 0x000000d400df7202 */ /* 0x000fce0000000f00 */
[----:B------:R-:W-:Y:S05]  /*2d3e0*/  WARPSYNC.COLLECTIVE R220, `(.L_x_23176) ;  /* 0x00000000dc087348 */ /* 0x000fea0003c00000 */
[----:B------:R0:W1:Y:S02]  /*2d3f0*/  SHFL.BFLY P0, R221, R223, R222, R227 ;  /* 0x0c0000dedfdd7389 */ /* 0x00006400000000e3 */
[----:B01----:R-:W-:Y:S05]  /*2d400*/  ENDCOLLECTIVE ;  /* 0x000000000000791b */ /* 0x003fea0003800000 */
.L_x_23176:
[----:B------:R-:W-:Y:S01]  /*2d410*/  MOV R211, R221 ;  /* 0x000000dd00d37202 */ /* 0x000fe20000000f00 */
[----:B------:R-:W-:Y:S06]  /*2d420*/  BRA `(.L_x_23177) ;  /* 0xffffffd800b47947 */ /* 0x000fec000383ffff */
.L_x_23178:
        /* <DEDUP_REMOVED lines=13> */
.L_x_71477:


//--------------------- .text._ZN10layer_norm13ln_fwd_kernelINS_13Kernel_traitsI13__nv_bfloat16S2_fS2_fjLj2048ELj1ELj4ELj1ELj16ENS_18Kernel_traits_baseILj2048ES2_S2_fS2_fjLj128EEEEELb1ELb0ELb1ELb0EEEvNS_9FwdParamsE --------------------------
	.section	.text._ZN10layer_norm13ln_fwd_kernelINS_13Kernel_traitsI13__nv_bfloat16S2_fS2_fjLj2048ELj1ELj4ELj1ELj16ENS_18Kernel_traits_baseILj2048ES2_S2_fS2_fjLj128EEEEELb1ELb0ELb1ELb0EEEvNS_9FwdParamsE,"ax",@progbits
	.align	128
        .global         _ZN10layer_norm13ln_fwd_kernelINS_13Kernel_traitsI13__nv_bfloat16S2_fS2_fjLj2048ELj1ELj4ELj1ELj16ENS_18Kernel_traits_baseILj2048ES2_S2_fS2_fjLj128EEEEELb1ELb0ELb1ELb0EEEvNS_9FwdParamsE
        .type           _ZN10layer_norm13ln_fwd_kernelINS_13Kernel_traitsI13__nv_bfloat16S2_fS2_fjLj2048ELj1ELj4ELj1ELj16ENS_18Kernel_traits_baseILj2048ES2_S2_fS2_fjLj128EEEEELb1ELb0ELb1ELb0EEEvNS_9FwdParamsE,@function
        .size           _ZN10layer_norm13ln_fwd_kernelINS_13Kernel_traitsI13__nv_bfloat16S2_fS2_fjLj2048ELj1ELj4ELj1ELj16ENS_18Kernel_traits_baseILj2048ES2_S2_fS2_fjLj128EEEEELb1ELb0ELb1ELb0EEEvNS_9FwdParamsE,(.L_x_71478 - _ZN10layer_norm13ln_fwd_kernelINS_13Kernel_traitsI13__nv_bfloat16S2_fS2_fjLj2048ELj1ELj4ELj1ELj16ENS_18Kernel_traits_baseILj2048ES2_S2_fS2_fjLj128EEEEELb1ELb0ELb1ELb0EEEvNS_9FwdParamsE)
        .other          _ZN10layer_norm13ln_fwd_kernelINS_13Kernel_traitsI13__nv_bfloat16S2_fS2_fjLj2048ELj1ELj4ELj1ELj16ENS_18Kernel_traits_baseILj2048ES2_S2_fS2_fjLj128EEEEELb1ELb0ELb1ELb0EEEvNS_9FwdParamsE,@"STO_CUDA_ENTRY STV_DEFAULT"
_ZN10layer_norm13ln_fwd_kernelINS_13Kernel_traitsI13__nv_bfloat16S2_fS2_fjLj2048ELj1ELj4ELj1ELj16ENS_18Kernel_traits_baseILj2048ES2_S2_fS2_fjLj128EEEEELb1ELb0ELb1ELb0EEEvNS_9FwdParamsE:
.text._ZN10layer_norm13ln_fwd_kernelINS_13Kernel_traitsI13__nv_bfloat16S2_fS2_fjLj2048ELj1ELj4ELj1ELj16ENS_18Kernel_traits_baseILj2048ES2_S2_fS2_fjLj128EEEEELb1ELb0ELb1ELb0EEEvNS_9FwdParamsE:
        /* <DEDUP_REMOVED lines=20> */
[----:B------:R-:W-:Y:S01]  /*0140*/  LOP3.LUT R91, R212, 0x1f, RZ, 0xc0, !PT ;  /* 0x0000001fd45b7812 */ /* 0x000fe200078ec0ff */
[----:B------:R-:W-:Y:S01]  /*0150*/  UISETP.NE.AND.EX UP0, UPT, UR11, URZ, UPT, UP0 ;  /* 0x000000ff0b00728c */ /* 0x000fe2000bf05300 */
[----:B------:R-:W-:Y:S01]  /*0160*/  LEA.HI R0, R0, R9, RZ, 0x3 ;  /* 0x0000000900007211 */ /* 0x000fe200078f18ff */
[----:B------:R-:W-:Y:S01]  /*0170*/  BSSY.RECONVERGENT B0, `(.L_x_23179) ;  /* 0x00000af000007945 */ /* 0x000fe20003800200 */
[----:B------:R-:W-:-:S03]  /*0180*/  LOP3.LUT R29, R91, 0x1f, RZ, 0x3c, !PT ;  /* 0x0000001f5b1d7812 */ /* 0x000fc600078e3cff */
[----:B------:R-:W3:Y:S01]  /*0190*/  LDC R211, c[0x0][0x360] ;  /* 0x0000d800ffd37b82 */ /* 0x000ee20000000800 */
[----:B------:R-:W-:Y:S01]  /*01a0*/  LEA.HI.SX32 R29, R0, R29, 0x1d ;  /* 0x0000001d001d7211 */ /* 0x000fe200078feaff */
[----:B-1----:R-:W-:Y:S02]  /*01b0*/  USHF.L.U32 UR4, UR5, 0x2, URZ ;  /* 0x0000000205047899 */ /* 0x002fe400080006ff */
[--C-:B---3--:R-:W-:Y:S01]  /*01c0*/  IMAD R211, R211, UR5, R212.reuse ;  /* 0x00000005d3d37c24 */ /* 0x108fe2000f8e02d4 */
[----:B------:R-:W-:-:S04]  /*01d0*/  SHF.R.U32.HI R212, RZ, 0x5, R212 ;  /* 0x00000005ffd47819 */ /* 0x000fc800000116d4 */
        /* <DEDUP_REMOVED lines=81> */
[----:B------:R-:W-:Y:S01]  /*06f0*/  ISETP.GE.U32.AND P1, PT, R29, 0x100, PT ;  /* 0x000001001d00780c */ /* 0x000fe20003f26070 */
[----:B------:R-:W-:-:S12]  /*0700*/  @P0 VIADD R91, R91, 0x20 ;  /* 0x000000205b5b0836 */ /* 0x000fd80000000000 */
        /* <DEDUP_REMOVED lines=8> */
.L_x_23180:
        /* <DEDUP_REMOVED lines=77> */
.L_x_23181:
[----:B------:R-:W-:Y:S05]  /*0c60*/  BSYNC.RECONVERGENT B0 ;  /* 0x0000000000007941 */ /* 0x000fea0003800200 */
.L_x_23179:
[----:B------:R-:W0:Y:S02]  /*0c70*/  LDCU UR4, c[0x0][0x384] ;  /* 0x00007080ff0477ac */ /* 0x000e240008000800 */
[----:B0-----:R-:W-:-:S13]  /*0c80*/  ISETP.GE.AND P0, PT, R212, UR4, PT ;  /* 0x00000004d4007c0c */ /* 0x001fda000bf06270 */
[----:B------:R-:W-:Y:S05]  /*0c90*/  @P0 EXIT ;  /* 0x000000000000094d */ /* 0x000fea0003800000 */
[----:B------:R-:W-:Y:S01]  /*0ca0*/  IMAD.HI.U32 R0, R211, -0x326172a9, RZ ;  /* 0xcd9e8d57d3007827 */ /* 0x000fe200078e00ff */
[----:B------:R-:W-:Y:S01]  /*0cb0*/  BSSY B0, `(.L_x_23182) ;  /* 0x0003090000007945 */ /* 0x000fe20003800000 */
[----:B------:R-:W-:Y:S01]  /*0cc0*/  LOP3.LUT R26, R96, 0x3, RZ, 0xc0, !PT ;  /* 0x00000003601a7812 */ /* 0x000fe200078ec0ff */
[----:B------:R-:W0:Y:S01]  /*0cd0*/  LDCU UR10, c[0x0][0x404] ;  /* 0x00008080ff0a77ac */ /* 0x000e220008000800 */
[----:B------:R-:W-:Y:S01]  /*0ce0*/  IMAD.HI.U32 R2, R210, -0x2daee0ad, RZ ;  /* 0xd2511f53d2027827 */ /* 0x000fe200078e00ff */
[----:B------:R-:W-:Y:S02]  /*0cf0*/  LOP3.LUT R0, R97, UR6, R0, 0x96, !PT ;  /* 0x0000000661007c12 */ /* 0x000fe4000f8e9600 */
[----:B------:R-:W-:Y:S01]  /*0d00*/  MOV R25, R97 ;  /* 0x0000006100197202 */ /* 0x000fe20000000f00 */
[----:B------:R-:W-:Y:S01]  /*0d10*/  IMAD R4, R211, -0x326172a9, RZ ;  /* 0xcd9e8d57d3047824 */ /* 0x000fe200078e02ff */
[----:B------:R-:W-:Y:S01]  /*0d20*/  LOP3.LUT R2, R2, UR7, RZ, 0x3c, !PT ;  /* 0x0000000702027c12 */ /* 0x000fe2000f8e3cff */
[----:B------:R-:W-:Y:S01]  /*0d30*/  IMAD R6, R210, -0x2daee0ad, RZ ;  /* 0xd2511f53d2067824 */ /* 0x000fe200078e02ff */
[----:B-----5:R-:W-:Y:S01]  /*0d40*/  PRMT R209, R88, 0x7632, R209 ;  /* 0x0000763258d17816 */ /* 0x020fe200000000d1 */
[----:B------:R-:W-:Y:S01]  /*0d50*/  IMAD.HI.U32 R5, R0, -0x2daee0ad, RZ ;  /* 0xd2511f5300057827 */ /* 0x000fe200078e00ff */
[----:B------:R-:W-:Y:S01]  /*0d60*/  PRMT R208, R87, 0x7632, R208 ;  /* 0x0000763257d07816 */ /* 0x000fe200000000d0 */
[----:B------:R-:W1:Y:S01]  /*0d70*/  LDCU.U8 UR11, c[0x0][0x410] ;  /* 0x00008200ff0b77ac */ /* 0x000e620008000000 */
        /* <DEDUP_REMOVED lines=87> */
[----:B------:R-:W-:Y:S01]  /*12f0*/  IMAD.MOV.U32 R9, RZ, RZ, RZ ;  /* 0x000000ffff097224 */ /* 0x000fe200078e00ff */
[----:B------:R-:W-:Y:S01]  /*1300*/  LOP3.LUT R27, R4, UR31, R27, 0x96, !PT ;  /* 0x0000001f041b7c12 */ /* 0x000fe2000f8e961b */
[----:B------:R-:W-:Y:S01]  /*1310*/  IMAD R12, R0, -0x2daee0ad, RZ ;  /* 0xd2511f53000c7824 */ /* 0x000fe200078e02ff */
[----:B------:R-:W-:Y:S01]  /*1320*/  PRMT R173, R50, 0x7632, R173 ;  /* 0x0000763232ad7816 */ /* 0x000fe200000000ad */
[----:B------:R-:W-:Y:S01]  /*1330*/  IMAD R10, R2, -0x326172a9, RZ ;  /* 0xcd9e8d57020a7824 */ /* 0x000fe200078e02ff */
        /* <DEDUP_REMOVED lines=19> */
[----:B01234-:R-:W-:-:S07]  /*1470*/  PRMT R11, R32, 0x7632, R11 ;  /* 0x00007632200b7816 */ /* 0x01ffce000000000b */
.L_x_24134:
[----:B------:R-:W0:Y:S08]  /*1480*/  LDC.64 R164, c[0x0][0x3f0] ;  /* 0x0000fc00ffa47b82 */ /* 0x000e300000000a00 */
[----:B------:R-:W1:Y:S01]  /*1490*/  LDC R167, c[0x0][0x388] ;  /* 0x0000e200ffa77b82 */ /* 0x000e620000000800 */
[----:B0-----:R-:W-:-:S07]  /*14a0*/  IMAD.WIDE R214, R212, 0x4, R164 ;  /* 0x00000004d4d67825 */ /* 0x001fce00078e02a4 */
[----:B------:R-:W0:Y:S01]  /*14b0*/  LDC.64 R164, c[0x0][0x3f8] ;  /* 0x0000fe00ffa47b82 */ /* 0x000e220000000a00 */
[----:B------:R2:W3:Y:S01]  /*14c0*/  LDG.E R214, desc[UR8][R214.64] ;  /* 0x00000008d6d67981 */ /* 0x0004e2000c1e1900 */
[C---:B0-----:R-:W-:Y:S02]  /*14d0*/  IMAD.WIDE R216, R212.reuse, 0x4, R164 ;  /* 0x00000004d4d87825 */ /* 0x041fe400078e02a4 */
[----:B------:R-:W0:Y:S01]  /*14e0*/  S2R R165, SR_TID.X ;  /* 0x0000000000a57919 */ /* 0x000e220000002100 */
[----:B------:R-:W-:Y:S01]  /*14f0*/  ISETP.GE.U32.AND P5, PT, R29, 0x20, PT ;  /* 0x000000201d00780c */ /* 0x000fe20003fa6070 */
[----:B-1----:R-:W-:Y:S01]  /*1500*/  IMAD R218, R212, R167, RZ ;  /* 0x000000a7d4da7224 */ /* 0x002fe200078e02ff */
[----:B------:R-:W-:Y:S01]  /*1510*/  BSSY.RECONVERGENT B1, `(.L_x_23183) ;  /* 0x00005b3000017945 */ /* 0x000fe20003800200 */
[----:B------:R1:W5:Y:S01]  /*1520*/  LDG.E R166, desc[UR8][R216.64] ;  /* 0x00000008d8a67981 */ /* 0x000362000c1e1900 */
[----:B--2---:R-:W-:Y:S01]  /*1530*/  HFMA2 R215, -RZ, RZ, 0, 0 ;  /* 0x00000000ffd77431 */ /* 0x004fe200000001ff */
[----:B---3--:R-:W-:-:S13]  /*1540*/  ISETP.GE.AND P0, PT, R214, 0x1, PT ;  /* 0x00000001d600780c */ /* 0x008fda0003f06270 */
[----:B------:R-:W-:-:S04]  /*1550*/  @P0 VIADD R164, R214, 0xffffffff ;  /* 0xffffffffd6a40836 */ /* 0x000fc80000000000 */
[----:B------:R-:W-:-:S05]  /*1560*/  @P0 IMAD R164, R164, R167, RZ ;  /* 0x000000a7a4a40224 */ /* 0x000fca00078e02ff */
[----:B------:R-:W-:-:S04]  /*1570*/  @P0 SHF.R.S32.HI R219, RZ, 0x1f, R164 ;  /* 0x0000001fffdb0819 */ /* 0x000fc800000114a4 */
[----:B------:R-:W-:Y:S02]  /*1580*/  @P0 LEA.HI R221, R219, R164, RZ, 0x3 ;  /* 0x000000a4dbdd0211 */ /* 0x000fe400078f18ff */
[----:B------:R-:W-:Y:S02]  /*1590*/  SHF.R.S32.HI R219, RZ, 0x1f, R218 ;  /* 0x0000001fffdb7819 */ /* 0x000fe400000114da */
[----:B0-----:R-:W-:Y:S02]  /*15a0*/  LOP3.LUT R164, R165, 0x1f, RZ, 0xc0, !PT ;  /* 0x0000001fa5a47812 */ /* 0x001fe400078ec0ff */
[----:B------:R-:W-:Y:S02]  /*15b0*/  LEA.HI R219, R219, R218, RZ, 0x3 ;  /* 0x000000dadbdb7211 */ /* 0x000fe400078f18ff */
[-C--:B------:R-:W-:Y:S02]  /*15c0*/  @P0 LEA.HI.SX32 R215, R221, R164.reuse, 0x1d ;  /* 0x000000a4ddd70211 */ /* 0x080fe400078feaff */
[----:B-1----:R-:W-:Y:S01]  /*15d0*/  LEA.HI.SX32 R216, R219, R164, 0x1d ;  /* 0x000000a4dbd87211 */ /* 0x002fe200078feaff */
[----:B------:R-:W-:Y:S06]  /*15e0*/  @!P5 BRA `(.L_x_23184) ;  /* 0x000000580094d947 */ /* 0x000fec0003800000 */
[----:B------:R-:W-:Y:S04]  /*15f0*/  BSSY.RECONVERGENT B2, `(.L_x_23185) ;  /* 0x0000005000027945 */ /* 0x000fe80003800200 */
[----:B------:R-:W-:Y:S05]  /*1600*/  @!P0 BRA `(.L_x_23186) ;  /* 0x00000000000c8947 */ /* 0x000fea0003800000 */
[----:B------:R-:W0:Y:S02]  /*1610*/  LDC.64 R96, c[0x0][0x390] ;  /* 0x0000e400ff607b82 */ /* 0x000e240000000a00 */
[----:B0-----:R-:W-:-:S06]  /*1620*/  IMAD.WIDE.U32 R96, R215, 0x10, R96 ;  /* 0x00000010d7607825 */ /* 0x001fcc00078e0060 */
[----:B------:R-:W5:Y:S02]  /*1630*/  LDG.E.128 R96, desc[UR8][R96.64] ;  /* 0x0000000860607981 */ /* 0x000f64000c1e1d00 */
.L_x_23186:
[----:B------:R-:W-:Y:S05]  /*1640*/  BSYNC.RECONVERGENT B2 ;  /* 0x0000000000027941 */ /* 0x000fea0003800200 */
.L_x_23185:
[----:B------:R-:W-:Y:S01]  /*1650*/  UISETP.NE.U32.AND UP0, UPT, UR4, URZ, UPT ;  /* 0x000000ff0400728c */ /* 0x000fe2000bf05070 */
[----:B------:R-:W-:Y:S03]  /*1660*/  BSSY.RECONVERGENT B2, `(.L_x_23187) ;  /* 0x000057f000027945 */ /* 0x000fe60003800200 */
[----:B------:R-:W-:-:S09]  /*1670*/  UISETP.NE.AND.EX UP0, UPT, UR5, URZ, UPT, UP0 ;  /* 0x000000ff0500728c */ /* 0x000fd2000bf05300 */
[----:B------:R-:W-:Y:S05]  /*1680*/  BRA.U !UP0, `(.L_x_23188) ;  /* 0x0000002d083c7547 */ /* 0x000fea000b800000 */
[----:B------:R-:W0:Y:S02]  /*1690*/  LDC.64 R218, c[0x0][0x3a0] ;  /* 0x0000e800ffda7b82 */ /* 0x000e240000000a00 */
[----:B0-----:R-:W-:-:S05]  /*16a0*/  IMAD.WIDE.U32 R218, R216, 0x20, R218 ;  /* 0x00000020d8da7825 */ /* 0x001fca00078e00da */
[----:B------:R0:W5:Y:S04]  /*16b0*/  LDG.E.128 R100, desc[UR8][R218.64] ;  /* 0x00000008da647981 */ /* 0x000168000c1e1d00 */
[----:B------:R0:W5:Y:S01]  /*16c0*/  LDG.E.128 R104, desc[UR8][R218.64+0x10] ;  /* 0x00001008da687981 */ /* 0x000162000c1e1d00 */
[----:B------:R-:W-:Y:S01]  /*16d0*/  ISETP.GT.AND P1, PT, R214, RZ, PT ;  /* 0x000000ffd600720c */ /* 0x000fe20003f24270 */
[----:B------:R-:W-:-:S12]  /*16e0*/  BSSY.RECONVERGENT B3, `(.L_x_23189) ;  /* 0x0000057000037945 */ /* 0x000fd80003800200 */
[----:B------:R-:W-:Y:S02]  /*16f0*/  @!P1 IMAD.MOV.U32 R224, RZ, RZ, R12 ;  /* 0x000000ffffe09224 */ /* 0x000fe400078e000c */
[----:B------:R-:W-:Y:S01]  /*1700*/  @!P1 IMAD.MOV.U32 R220, RZ, RZ, R26 ;  /* 0x000000ffffdc9224 */ /* 0x000fe200078e001a */
[----:B0-----:R-:W-:Y:S06]  /*1710*/  @!P1 BRA `(.L_x_23190) ;  /* 0x00000004004c9947 */ /* 0x001fec0003800000 */
        /* <DEDUP_REMOVED lines=16> */
.L_x_23193:
        /* <DEDUP_REMOVED lines=13> */
.L_x_23195:
[----:B------:R-:W-:Y:S05]  /*18f0*/  BSYNC.RECONVERGENT B5 ;  /* 0x0000000000057941 */ /* 0x000fea0003800200 */
.L_x_23194:
        /* <DEDUP_REMOVED lines=42> */
.L_x_23192:
[----:B------:R-:W-:Y:S05]  /*1ba0*/  BSYNC.RECONVERGENT B4 ;  /* 0x0000000000047941 */ /* 0x000fea0003800200 */
.L_x_23191:
        /* <DEDUP_REMOVED lines=10> */
.L_x_23190:
[----:B------:R-:W-:Y:S05]  /*1c50*/  BSYNC.RECONVERGENT B3 ;  /* 0x0000000000037941 */ /* 0x000fea0003800200 */
.L_x_23189:
[----:B------:R-:W-:Y:S01]  /*1c60*/  BSSY.RECONVERGENT B3, `(.L_x_23196) ;  /* 0x0000059000037945 */ /* 0x000fe20003800200 */
[----:B------:R-:W-:Y:S01]  /*1c70*/  @!P1 MOV R217, R224 ;  /* 0x000000e000d99202 */ /* 0x000fe20000000f00 */
[----:B------:R-:W-:Y:S02]  /*1c80*/  @!P1 IMAD.MOV.U32 R26, RZ, RZ, R220 ;  /* 0x000000ffff1a9224 */ /* 0x000fe400078e00dc */
        /* <DEDUP_REMOVED lines=17> */
.L_x_23200:
        /* <DEDUP_REMOVED lines=13> */
.L_x_23202:
[----:B------:R-:W-:Y:S05]  /*1e70*/  BSYNC.RECONVERGENT B5 ;  /* 0x0000000000057941 */ /* 0x000fea0003800200 */
.L_x_23201:
        /* <DEDUP_REMOVED lines=43> */
.L_x_23199:
[----:B------:R-:W-:Y:S05]  /*2130*/  BSYNC.RECONVERGENT B4 ;  /* 0x0000000000047941 */ /* 0x000fea0003800200 */
.L_x_23198:
        /* <DEDUP_REMOVED lines=11> */
.L_x_23197:
[----:B------:R-:W-:Y:S05]  /*21f0*/  BSYNC.RECONVERGENT B3 ;  /* 0x0000000000037941 */ /* 0x000fea0003800200 */
.L_x_23196:
        /* <DEDUP_REMOVED lines=20> */
.L_x_23207:
        /* <DEDUP_REMOVED lines=13> */
.L_x_23209:
[----:B------:R-:W-:Y:S05]  /*2410*/  BSYNC.RECONVERGENT B5 ;  /* 0x0000000000057941 */ /* 0x000fea0003800200 */
.L_x_23208:
        /* <DEDUP_REMOVED lines=43> */
.L_x_23206:
[----:B------:R-:W-:Y:S05]  /*26d0*/  BSYNC.RECONVERGENT B4 ;  /* 0x0000000000047941 */ /* 0x000fea0003800200 */
.L_x_23205:
        /* <DEDUP_REMOVED lines=10> */
.L_x_23204:
[----:B------:R-:W-:Y:S05]  /*2780*/  BSYNC.RECONVERGENT B3 ;  /* 0x0000000000037941 */ /* 0x000fea0003800200 */
.L_x_23203:
        /* <DEDUP_REMOVED lines=20> */
.L_x_23214:
        /* <DEDUP_REMOVED lines=13> */
.L_x_23216:
[----:B------:R-:W-:Y:S05]  /*29a0*/  BSYNC.RECONVERGENT B5 ;  /* 0x0000000000057941 */ /* 0x000fea0003800200 */
.L_x_23215:
        /* <DEDUP_REMOVED lines=43> */
.L_x_23213:
[----:B------:R-:W-:Y:S05]  /*2c60*/  BSYNC.RECONVERGENT B4 ;  /* 0x0000000000047941 */ /* 0x000fea0003800200 */
.L_x_23212:
        /* <DEDUP_REMOVED lines=11> */
.L_x_23211:
[----:B------:R-:W-:Y:S05]  /*2d20*/  BSYNC.RECONVERGENT B3 ;  /* 0x0000000000037941 */ /* 0x000fea0003800200 */
.L_x_23210:
        /* <DEDUP_REMOVED lines=20> */
.L_x_23221:
        /* <DEDUP_REMOVED lines=13> */
.L_x_23223:
[----:B------:R-:W-:Y:S05]  /*2f40*/  BSYNC.RECONVERGENT B5 ;  /* 0x0000000000057941 */ /* 0x000fea0003800200 */
.L_x_23222:
        /* <DEDUP_REMOVED lines=43> */
.L_x_23220:
[----:B------:R-:W-:Y:S05]  /*3200*/  BSYNC.RECONVERGENT B4 ;  /* 0x0000000000047941 */ /* 0x000fea0003800200 */
.L_x_23219:
        /* <DEDUP_REMOVED lines=10> */
.L_x_23218:
[----:B------:R-:W-:Y:S05]  /*32b0*/  BSYNC.RECONVERGENT B3 ;  /* 0x0000000000037941 */ /* 0x000fea0003800200 */
.L_x_23217:
        /* <DEDUP_REMOVED lines=20> */
.L_x_23228:
        /* <DEDUP_REMOVED lines=13> */
.L_x_23230:
[----:B------:R-:W-:Y:S05]  /*34d0*/  BSYNC.RECONVERGENT B5 ;  /* 0x0000000000057941 */ /* 0x000fea0003800200 */
.L_x_23229:
        /* <DEDUP_REMOVED lines=43> */
.L_x_23227:
[----:B------:R-:W-:Y:S05]  /*3790*/  BSYNC.RECONVERGENT B4 ;  /* 0x0000000000047941 */ /* 0x000fea0003800200 */
.L_x_23226:
        /* <DEDUP_REMOVED lines=11> */
.L_x_23225:
[----:B------:R-:W-:Y:S05]  /*3850*/  BSYNC.RECONVERGENT B3 ;  /* 0x0000000000037941 */ /* 0x000fea0003800200 */
.L_x_23224:
        /* <DEDUP_REMOVED lines=20> */
.L_x_23235:
        /* <DEDUP_REMOVED lines=13> */
.L_x_23237:
[----:B------:R-:W-:Y:S05]  /*3a70*/  BSYNC.RECONVERGENT B5 ;  /* 0x0000000000057941 */ /* 0x000fea0003800200 */
.L_x_23236:
        /* <DEDUP_REMOVED lines=43> */
.L_x_23234:
[----:B------:R-:W-:Y:S05]  /*3d30*/  BSYNC.RECONVERGENT B4 ;  /* 0x0000000000047941 */ /* 0x000fea0003800200 */
.L_x_23233:
        /* <DEDUP_REMOVED lines=10> */
.L_x_23232:
[----:B------:R-:W-:Y:S05]  /*3de0*/  BSYNC.RECONVERGENT B3 ;  /* 0x0000000000037941 */ /* 0x000fea0003800200 */
.L_x_23231:
        /* <DEDUP_REMOVED lines=19> */
.L_x_23241:
        /* <DEDUP_REMOVED lines=13> */
.L_x_23243:
[----:B------:R-:W-:Y:S05]  /*3ff0*/  BSYNC.RECONVERGENT B4 ;  /* 0x0000000000047941 */ /* 0x000fea0003800200 */
.L_x_23242:
        /* <DEDUP_REMOVED lines=43> */
.L_x_23240:
[----:B------:R-:W-:Y:S05]  /*42b0*/  BSYNC.RECONVERGENT B3 ;  /* 0x0000000000037941 */ /* 0x000fea0003800200 */
.L_x_23239:
        /* <DEDUP_REMOVED lines=10> */
[----:B------:R-:W-:Y:S01]  /*4360*/  FADD.FTZ R107, R107, R12 ;  /* 0x0000000c6b6b7221 */ /* 0x000fe20000010000 */
[----:B------:R-:W-:Y:S06]  /*4370*/  BRA `(.L_x_23238) ;  /* 0x0000002800b47947 */ /* 0x000fec0003800000 */
.L_x_23188:
[----:B------:R-:W-:Y:S01]  /*4380*/  BSSY.RECONVERGENT B3, `(.L_x_23244) ;  /* 0x0000057000037945 */ /* 0x000fe20003800200 */
[----:B------:R-:W-:Y:S01]  /*4390*/  MOV R224, R12 ;  /* 0x0000000c00e07202 */ /* 0x000fe20000000f00 */
[----:B------:R-:W-:Y:S02]  /*43a0*/  IMAD.MOV.U32 R102, RZ, RZ, R26 ;  /* 0x000000ffff667224 */ /* 0x000fe400078e001a */
[----:B------:R-:W-:Y:S01]  /*43b0*/  IMAD.MOV.U32 R100, RZ, RZ, RZ ;  /* 0x000000ffff647224 */ /* 0x000fe200078e00ff */
        /* <DEDUP_REMOVED lines=17> */
.L_x_23248:
        /* <DEDUP_REMOVED lines=13> */
.L_x_23250:
[----:B------:R-:W-:Y:S05]  /*45a0*/  BSYNC.RECONVERGENT B5 ;  /* 0x0000000000057941 */ /* 0x000fea0003800200 */
.L_x_23249:
        /* <DEDUP_REMOVED lines=42> */
.L_x_23247:
[----:B------:R-:W-:Y:S05]  /*4850*/  BSYNC.RECONVERGENT B4 ;  /* 0x0000000000047941 */ /* 0x000fea0003800200 */
.L_x_23246:
        /* <DEDUP_REMOVED lines=9> */
.L_x_23245:
[----:B------:R-:W-:Y:S05]  /*48f0*/  BSYNC.RECONVERGENT B3 ;  /* 0x0000000000037941 */ /* 0x000fea0003800200 */
.L_x_23244:
[----:B------:R-:W-:Y:S01]  /*4900*/  BSSY.RECONVERGENT B3, `(.L_x_23251) ;  /* 0x0000055000037945 */ /* 0x000fe20003800200 */
[----:B------:R-:W-:Y:S01]  /*4910*/  MOV R12, R102 ;  /* 0x00000066000c7202 */ /* 0x000fe20000000f00 */
[----:B------:R-:W-:Y:S02]  /*4920*/  IMAD.MOV.U32 R101, RZ, RZ, RZ ;  /* 0x000000ffff657224 */ /* 0x000fe400078e00ff */
[----:B------:R-:W-:Y:S05]  /*4930*/  @!P0 BRA `(.L_x_23252) ;  /* 0x0000000400448947 */ /* 0x000fea0003800000 */
        /* <DEDUP_REMOVED lines=13> */
.L_x_23255:
        /* <DEDUP_REMOVED lines=13> */
.L_x_23257:
[----:B------:R-:W-:Y:S05]  /*4ae0*/  BSYNC.RECONVERGENT B5 ;  /* 0x0000000000057941 */ /* 0x000fea0003800200 */
.L_x_23256:
        /* <DEDUP_REMOVED lines=43> */
.L_x_23254:
[----:B------:R-:W-:Y:S05]  /*4da0*/  BSYNC.RECONVERGENT B4 ;  /* 0x0000000000047941 */ /* 0x000fea0003800200 */
.L_x_23253:
        /* <DEDUP_REMOVED lines=10> */
.L_x_23252:
[----:B------:R-:W-:Y:S05]  /*4e50*/  BSYNC.RECONVERGENT B3 ;  /* 0x0000000000037941 */ /* 0x000fea0003800200 */
.L_x_23251:
        /* <DEDUP_REMOVED lines=17> */
.L_x_23262:
        /* <DEDUP_REMOVED lines=13> */
.L_x_23264:
[----:B------:R-:W-:Y:S05]  /*5040*/  BSYNC.RECONVERGENT B5 ;  /* 0x0000000000057941 */ /* 0x000fea0003800200 */
.L_x_23263:
        /* <DEDUP_REMOVED lines=43> */
.L_x_23261:
[----:B------:R-:W-:Y:S05]  /*5300*/  BSYNC.RECONVERGENT B4 ;  /* 0x0000000000047941 */ /* 0x000fea0003800200 */
.L_x_23260:
        /* <DEDUP_REMOVED lines=9> */
.L_x_23259:
[----:B------:R-:W-:Y:S05]  /*53a0*/  BSYNC.RECONVERGENT B3 ;  /* 0x0000000000037941 */ /* 0x000fea0003800200 */
.L_x_23258:
        /* <DEDUP_REMOVED lines=17> */
.L_x_23269:
        /* <DEDUP_REMOVED lines=13> */
.L_x_23271:
[----:B------:R-:W-:Y:S05]  /*5590*/  BSYNC.RECONVERGENT B5 ;  /* 0x0000000000057941 */ /* 0x000fea0003800200 */
.L_x_23270:
        /* <DEDUP_REMOVED lines=43> */
.L_x_23268:
[----:B------:R-:W-:Y:S05]  /*5850*/  BSYNC.RECONVERGENT B4 ;  /* 0x0000000000047941 */ /* 0x000fea0003800200 */
.L_x_23267:
        /* <DEDUP_REMOVED lines=10> */
.L_x_23266:
[----:B------:R-:W-:Y:S05]  /*5900*/  BSYNC.RECONVERGENT B3 ;  /* 0x0000000000037941 */ /* 0x000fea0003800200 */
.L_x_23265:
        /* <DEDUP_REMOVED lines=17> */
.L_x_23276:
        /* <DEDUP_REMOVED lines=13> */
.L_x_23278:
[----:B------:R-:W-:Y:S05]  /*5af0*/  BSYNC.RECONVERGENT B5 ;  /* 0x0000000000057941 */ /* 0x000fea0003800200 */
.L_x_23277:
        /* <DEDUP_REMOVED lines=43> */
.L_x_23275:
[----:B------:R-:W-:Y:S05]  /*5db0*/  BSYNC.RECONVERGENT B4 ;  /* 0x0000000000047941 */ /* 0x000fea0003800200 */
.L_x_23274:
        /* <DEDUP_REMOVED lines=9> */
.L_x_23273:
[----:B------:R-:W-:Y:S05]  /*5e50*/  BSYNC.RECONVERGENT B3 ;  /* 0x0000000000037941 */ /* 0x000fea0003800200 */
.L_x_23272:
        /* <DEDUP_REMOVED lines=17> */
.L_x_23283:
        /* <DEDUP_REMOVED lines=13> */
.L_x_23285:
[----:B------:R-:W-:Y:S05]  /*6040*/  BSYNC.RECONVERGENT B5 ;  /* 0x0000000000057941 */ /* 0x000fea0003800200 */
.L_x_23284:
        /* <DEDUP_REMOVED lines=43> */
.L_x_23282:
[----:B------:R-:W-:Y:S05]  /*6300*/  BSYNC.RECONVERGENT B4 ;  /* 0x0000000000047941 */ /* 0x000fea0003800200 */
.L_x_23281:
        /* <DEDUP_REMOVED lines=10> */
.L_x_23280:
[----:B------:R-:W-:Y:S05]  /*63b0*/  BSYNC.RECONVERGENT B3 ;  /* 0x0000000000037941 */ /* 0x000fea0003800200 */
.L_x_23279:
        /* <DEDUP_REMOVED lines=17> */
.L_x_23290:
        /* <DEDUP_REMOVED lines=13> */
.L_x_23292:
[----:B------:R-:W-:Y:S05]  /*65a0*/  BSYNC.RECONVERGENT B5 ;  /* 0x0000000000057941 */ /* 0x000fea0003800200 */
.L_x_23291:
        /* <DEDUP_REMOVED lines=43> */
.L_x_23289:
[----:B------:R-:W-:Y:S05]  /*6860*/  BSYNC.RECONVERGENT B4 ;  /* 0x0000000000047941 */ /* 0x000fea0003800200 */
.L_x_23288:
        /* <DEDUP_REMOVED lines=9> */
.L_x_23287:
[----:B------:R-:W-:Y:S05]  /*6900*/  BSYNC.RECONVERGENT B3 ;  /* 0x0000000000037941 */ /* 0x000fea0003800200 */
.L_x_23286:
[----:B------:R-:W-:Y:S01]  /*6910*/  MOV R26, R217 ;  /* 0x000000d9001a7202 */ /* 0x000fe20000000f00 */
[----:B------:R-:W-:Y:S01]  /*6920*/  IMAD.MOV.U32 R107, RZ, RZ, RZ ;  /* 0x000000ffff6b7224 */ /* 0x000fe200078e00ff */
        /* <DEDUP_REMOVED lines=14> */
.L_x_23295:
        /* <DEDUP_REMOVED lines=13> */
.L_x_23297:
[----:B------:R-:W-:Y:S05]  /*6ae0*/  BSYNC.RECONVERGENT B4 ;  /* 0x0000000000047941 */ /* 0x000fea0003800200 */
.L_x_23296:
        /* <DEDUP_REMOVED lines=43> */
.L_x_23294:
[----:B------:R-:W-:Y:S05]  /*6da0*/  BSYNC.RECONVERGENT B3 ;  /* 0x0000000000037941 */ /* 0x000fea0003800200 */
.L_x_23293:
        /* <DEDUP_REMOVED lines=10> */
.L_x_23238:
[----:B------:R-:W-:Y:S05]  /*6e50*/  BSYNC.RECONVERGENT B2 ;  /* 0x0000000000027941 */ /* 0x000fea0003800200 */
.L_x_23187:
[----:B------:R-:W0:Y:S01]  /*6e60*/  LDC.64 R218, c[0x0][0x3a8] ;  /* 0x0000ea00ffda7b82 */ /* 0x000e220000000a00 */
[----:B------:R-:W-:Y:S01]  /*6e70*/  BSSY.RECONVERGENT B2, `(.L_x_23298) ;  /* 0x000001a000027945 */ /* 0x000fe20003800200 */
[----:B------:R-:W-:Y:S01]  /*6e80*/  MOV R12, R224 ;  /* 0x000000e0000c7202 */ /* 0x000fe20000000f00 */
[----:B0-----:R-:W-:-:S05]  /*6e90*/  IMAD.WIDE.U32 R218, R216, 0x20, R218 ;  /* 0x00000020d8da7825 */ /* 0x001fca00078e00da */
[----:B-----5:R0:W-:Y:S04]  /*6ea0*/  STG.E.128 desc[UR8][R218.64], R100 ;  /* 0x00000064da007986 */ /* 0x0201e8000c101d08 */
[----:B------:R0:W-:Y:S01]  /*6eb0*/  STG.E.128 desc[UR8][R218.64+0x10], R104 ;  /* 0x00001068da007986 */ /* 0x0001e2000c101d08 */
[----:B------:R-:W-:Y:S05]  /*6ec0*/  @!P0 BRA `(.L_x_23299) ;  /* 0x0000000000508947 */ /* 0x000fea0003800000 */
[----:B------:R-:W-:Y:S01]  /*6ed0*/  IMAD.U32 R220, R2, 0x10000, RZ ;  /* 0x0001000002dc7824 */ /* 0x000fe200078e00ff */
[----:B0-----:R-:W0:Y:S01]  /*6ee0*/  LDC.64 R218, c[0x0][0x3b0] ;  /* 0x0000ec00ffda7b82 */ /* 0x001e220000000a00 */
        /* <DEDUP_REMOVED lines=18> */
.L_x_23299:
[----:B------:R-:W-:Y:S05]  /*7010*/  BSYNC.RECONVERGENT B2 ;  /* 0x0000000000027941 */ /* 0x000fea0003800200 */
.L_x_23298:
[----:B------:R-:W-:Y:S01]  /*7020*/  VIADD R216, R216, 0x20 ;  /* 0x00000020d8d87836 */ /* 0x000fe20000000000 */
[----:B------:R-:W-:-:S07]  /*7030*/  IADD3 R215, PT, PT, R215, 0x20, RZ ;  /* 0x00000020d7d77810 */ /* 0x000fce0007ffe0ff */
.L_x_23184:
[----:B------:R-:W-:Y:S05]  /*7040*/  BSYNC.RECONVERGENT B1 ;  /* 0x0000000000017941 */ /* 0x000fea0003800200 */
.L_x_23183:
        /* <DEDUP_REMOVED lines=10> */
.L_x_23303:
[----:B------:R-:W-:Y:S05]  /*70f0*/  BSYNC.RECONVERGENT B2 ;  /* 0x0000000000027941 */ /* 0x000fea0003800200 */
.L_x_23302:
[----:B------:R-:W-:Y:S01]  /*7100*/  UISETP.NE.U32.AND UP0, UPT, UR4, URZ, UPT ;  /* 0x000000ff0400728c */ /* 0x000fe2000bf05070 */
[----:B------:R-:W-:Y:S03]  /*7110*/  BSSY.RECONVERGENT B2, `(.L_x_23304) ;  /* 0x000057f000027945 */ /* 0x000fe60003800200 */
[----:B------:R-:W-:-:S09]  /*7120*/  UISETP.NE.AND.EX UP0, UPT, UR5, URZ, UPT, UP0 ;  /* 0x000000ff0500728c */ /* 0x000fd2000bf05300 */
[----:B------:R-:W-:Y:S05]  /*7130*/  BRA.U !UP0, `(.L_x_23305) ;  /* 0x0000002d083c7547 */ /* 0x000fea000b800000 */
[----:B01----:R-:W0:Y:S02]  /*7140*/  LDC.64 R218, c[0x0][0x3a0] ;  /* 0x0000e800ffda7b82 */ /* 0x003e240000000a00 */
        /* <DEDUP_REMOVED lines=24> */
.L_x_23310:
        /* <DEDUP_REMOVED lines=13> */
.L_x_23312:
[----:B------:R-:W-:Y:S05]  /*73a0*/  BSYNC.RECONVERGENT B5 ;  /* 0x0000000000057941 */ /* 0x000fea0003800200 */
.L_x_23311:
        /* <DEDUP_REMOVED lines=42> */
.L_x_23309:
[----:B------:R-:W-:Y:S05]  /*7650*/  BSYNC.RECONVERGENT B4 ;  /* 0x0000000000047941 */ /* 0x000fea0003800200 */
.L_x_23308:
        /* <DEDUP_REMOVED lines=10> */
.L_x_23307:
[----:B------:R-:W-:Y:S05]  /*7700*/  BSYNC.RECONVERGENT B3 ;  /* 0x0000000000037941 */ /* 0x000fea0003800200 */
.L_x_23306:
        /* <DEDUP_REMOVED lines=20> */
.L_x_23317:
        /* <DEDUP_REMOVED lines=13> */
.L_x_23319:
[----:B------:R-:W-:Y:S05]  /*7920*/  BSYNC.RECONVERGENT B5 ;  /* 0x0000000000057941 */ /* 0x000fea0003800200 */
.L_x_23318:
        /* <DEDUP_REMOVED lines=43> */
.L_x_23316:
[----:B------:R-:W-:Y:S05]  /*7be0*/  BSYNC.RECONVERGENT B4 ;  /* 0x0000000000047941 */ /* 0x000fea0003800200 */
.L_x_23315:
        /* <DEDUP_REMOVED lines=11> */
.L_x_23314:
[----:B------:R-:W-:Y:S05]  /*7ca0*/  BSYNC.RECONVERGENT B3 ;  /* 0x0000000000037941 */ /* 0x000fea0003800200 */
.L_x_23313:
        /* <DEDUP_REMOVED lines=20> */
.L_x_23324:
        /* <DEDUP_REMOVED lines=13> */
.L_x_23326:
[----:B------:R-:W-:Y:S05]  /*7ec0*/  BSYNC.RECONVERGENT B5 ;  /* 0x0000000000057941 */ /* 0x000fea0003800200 */
.L_x_23325:
        /* <DEDUP_REMOVED lines=43> */
.L_x_23323:
[----:B------:R-:W-:Y:S05]  /*8180*/  BSYNC.RECONVERGENT B4 ;  /* 0x0000000000047941 */ /* 0x000fea0003800200 */
.L_x_23322:
        /* <DEDUP_REMOVED lines=10> */
.L_x_23321:
[----:B------:R-:W-:Y:S05]  /*8230*/  BSYNC.RECONVERGENT B3 ;  /* 0x0000000000037941 */ /* 0x000fea0003800200 */
.L_x_23320:
        /* <DEDUP_REMOVED lines=20> */
.L_x_23331:
        /* <DEDUP_REMOVED lines=13> */
.L_x_23333:
[----:B------:R-:W-:Y:S05]  /*8450*/  BSYNC.RECONVERGENT B5 ;  /* 0x0000000000057941 */ /* 0x000fea0003800200 */
.L_x_23332:
        /* <DEDUP_REMOVED lines=43> */
.L_x_23330:
[----:B------:R-:W-:Y:S05]  /*8710*/  BSYNC.RECONVERGENT B4 ;  /* 0x0000000000047941 */ /* 0x000fea0003800200 */
.L_x_23329:
        /* <DEDUP_REMOVED lines=11> */
.L_x_23328:
[----:B------:R-:W-:Y:S05]  /*87d0*/  BSYNC.RECONVERGENT B3 ;  /* 0x0000000000037941 */ /* 0x000fea0003800200 */
.L_x_23327:
        /* <DEDUP_REMOVED lines=20> */
.L_x_23338:
        /* <DEDUP_REMOVED lines=13> */
.L_x_23340:
[----:B------:R-:W-:Y:S05]  /*89f0*/  BSYNC.RECONVERGENT B5 ;  /* 0x0000000000057941 */ /* 0x000fea0003800200 */
.L_x_23339:
        /* <DEDUP_REMOVED lines=43> */
.L_x_23337:
[----:B------:R-:W-:Y:S05]  /*8cb0*/  BSYNC.RECONVERGENT B4 ;  /* 0x0000000000047941 */ /* 0x000fea0003800200 */
.L_x_23336:
        /* <DEDUP_REMOVED lines=10> */
.L_x_23335:
[----:B------:R-:W-:Y:S05]  /*8d60*/  BSYNC.RECONVERGENT B3 ;  /* 0x0000000000037941 */ /* 0x000fea0003800200 */
.L_x_23334:
        /* <DEDUP_REMOVED lines=20> */
.L_x_23345:
        /* <DEDUP_REMOVED lines=13> */
.L_x_23347:
[----:B------:R-:W-:Y:S05]  /*8f80*/  BSYNC.RECONVERGENT B5 ;  /* 0x0000000000057941 */ /* 0x000fea0003800200 */
.L_x_23346:
        /* <DEDUP_REMOVED lines=43> */
.L_x_23344:
[----:B------:R-:W-:Y:S05]  /*9240*/  BSYNC.RECONVERGENT B4 ;  /* 0x0000000000047941 */ /* 0x000fea0003800200 */
.L_x_23343:
        /* <DEDUP_REMOVED lines=11> */
.L_x_23342:
[----:B------:R-:W-:Y:S05]  /*9300*/  BSYNC.RECONVERGENT B3 ;  /* 0x0000000000037941 */ /* 0x000fea0003800200 */
.L_x_23341:
        /* <DEDUP_REMOVED lines=20> */
.L_x_23352:
        /* <DEDUP_REMOVED lines=13> */
.L_x_23354:
[----:B------:R-:W-:Y:S05]  /*9520*/  BSYNC.RECONVERGENT B5 ;  /* 0x0000000000057941 */ /* 0x000fea0003800200 */
.L_x_23353:
        /* <DEDUP_REMOVED lines=43> */
.L_x_23351:
[----:B------:R-:W-:Y:S05]  /*97e0*/  BSYNC.RECONVERGENT B4 ;  /* 0x0000000000047941 */ /* 0x000fea0003800200 */
.L_x_23350:
        /* <DEDUP_REMOVED lines=10> */
.L_x_23349:
[----:B------:R-:W-:Y:S05]  /*9890*/  BSYNC.RECONVERGENT B3 ;  /* 0x0000000000037941 */ /* 0x000fea0003800200 */
.L_x_23348:
        /* <DEDUP_REMOVED lines=19> */
.L_x_23358:
        /* <DEDUP_REMOVED lines=13> */
.L_x_23360:
[----:B------:R-:W-:Y:S05]  /*9aa0*/  BSYNC.RECONVERGENT B4 ;  /* 0x0000000000047941 */ /* 0x000fea0003800200 */
.L_x_23359:
        /* <DEDUP_REMOVED lines=43> */
.L_x_23357:
[----:B------:R-:W-:Y:S05]  /*9d60*/  BSYNC.RECONVERGENT B3 ;  /* 0x0000000000037941 */ /* 0x000fea0003800200 */
.L_x_23356:
        /* <DEDUP_REMOVED lines=12> */
.L_x_23305:
        /* <DEDUP_REMOVED lines=21> */
.L_x_23365:
        /* <DEDUP_REMOVED lines=13> */
.L_x_23367:
[----:B------:R-:W-:Y:S05]  /*a050*/  BSYNC.RECONVERGENT B5 ;  /* 0x0000000000057941 */ /* 0x000fea0003800200 */
.L_x_23366:
        /* <DEDUP_REMOVED lines=42> */
.L_x_23364:
[----:B------:R-:W-:Y:S05]  /*a300*/  BSYNC.RECONVERGENT B4 ;  /* 0x0000000000047941 */ /* 0x000fea0003800200 */
.L_x_23363:
        /* <DEDUP_REMOVED lines=9> */
.L_x_23362:
[----:B------:R-:W-:Y:S05]  /*a3a0*/  BSYNC.RECONVERGENT B3 ;  /* 0x0000000000037941 */ /* 0x000fea0003800200 */
.L_x_23361:
        /* <DEDUP_REMOVED lines=17> */
.L_x_23372:
        /* <DEDUP_REMOVED lines=13> */
.L_x_23374:
[----:B------:R-:W-:Y:S05]  /*a590*/  BSYNC.RECONVERGENT B5 ;  /* 0x0000000000057941 */ /* 0x000fea0003800200 */
.L_x_23373:
        /* <DEDUP_REMOVED lines=43> */
.L_x_23371:
[----:B------:R-:W-:Y:S05]  /*a850*/  BSYNC.RECONVERGENT B4 ;  /* 0x0000000000047941 */ /* 0x000fea0003800200 */
.L_x_23370:
        /* <DEDUP_REMOVED lines=10> */
.L_x_23369:
[----:B------:R-:W-:Y:S05]  /*a900*/  BSYNC.RECONVERGENT B3 ;  /* 0x0000000000037941 */ /* 0x000fea0003800200 */
.L_x_23368:
        /* <DEDUP_REMOVED lines=17> */
.L_x_23379:
        /* <DEDUP_REMOVED lines=13> */
.L_x_23381:
[----:B------:R-:W-:Y:S05]  /*aaf0*/  BSYNC.RECONVERGENT B5 ;  /* 0x0000000000057941 */ /* 0x000fea0003800200 */
.L_x_23380:
        /* <DEDUP_REMOVED lines=43> */
.L_x_23378:
[----:B------:R-:W-:Y:S05]  /*adb0*/  BSYNC.RECONVERGENT B4 ;  /* 0x0000000000047941 */ /* 0x000fea0003800200 */
.L_x_23377:
        /* <DEDUP_REMOVED lines=9> */
.L_x_23376:
[----:B------:R-:W-:Y:S05]  /*ae50*/  BSYNC.RECONVERGENT B3 ;  /* 0x0000000000037941 */ /* 0x000fea0003800200 */
.L_x_23375:
        /* <DEDUP_REMOVED lines=17> */
.L_x_23386:
[----:B------:R-:W-:Y:S01]  /*af70*/  VIADD R210, R210, 0x1 ;  /* 0x00000001d2d27836 */ /* 0x000fe20000000000 */
[----:B------:R-:W-:Y:S03]  /*af80*/  BSSY.RECONVERGENT B5, `(.L_x_23387) ;  /* 0x000000c000057945 */ /* 0x000fe60003800200 */
[C---:B01----:R-:W-:Y:S01]  /*af90*/  IMAD.WIDE.U32 R218, R210.reuse, -0x2daee0ad, RZ ;  /* 0xd2511f53d2da7825 */ /* 0x043fe200078e00ff */
        /* <DEDUP_REMOVED lines=10> */
.L_x_23388:
[----:B------:R-:W-:Y:S05]  /*b040*/  BSYNC.RECONVERGENT B5 ;  /* 0x0000000000057941 */ /* 0x000fea0003800200 */
.L_x_23387:
        /* <DEDUP_REMOVED lines=43> */
.L_x_23385:
[----:B------:R-:W-:Y:S05]  /*b300*/  BSYNC.RECONVERGENT B4 ;  /* 0x0000000000047941 */ /* 0x000fea0003800200 */
.L_x_23384:
        /* <DEDUP_REMOVED lines=10> */
.L_x_23383:
[----:B------:R-:W-:Y:S05]  /*b3b0*/  BSYNC.RECONVERGENT B3 ;  /* 0x0000000000037941 */ /* 0x000fea0003800200 */
.L_x_23382:
        /* <DEDUP_REMOVED lines=17> */
.L_x_23393:
        /* <DEDUP_REMOVED lines=13> */
.L_x_23395:
[----:B------:R-:W-:Y:S05]  /*b5a0*/  BSYNC.RECONVERGENT B5 ;  /* 0x0000000000057941 */ /* 0x000fea0003800200 */
.L_x_23394:
        /* <DEDUP_REMOVED lines=43> */
.L_x_23392:
[----:B------:R-:W-:Y:S05]  /*b860*/  BSYNC.RECONVERGENT B4 ;  /* 0x0000000000047941 */ /* 0x000fea0003800200 */
.L_x_23391:
        /* <DEDUP_REMOVED lines=9> */
.L_x_23390:
[----:B------:R-:W-:Y:S05]  /*b900*/  BSYNC.RECONVERGENT B3 ;  /* 0x0000000000037941 */ /* 0x000fea0003800200 */
.L_x_23389:
        /* <DEDUP_REMOVED lines=17> */
.L_x_23400:
[----:B------:R-:W-:Y:S01]  /*ba20*/  VIADD R210, R210, 0x1 ;  /* 0x00000001d2d27836 */ /* 0x000fe20000000000 */
[----:B------:R-:W-:Y:S03]  /*ba30*/  BSSY.RECONVERGENT B5, `(.L_x_23401) ;  /* 0x000000c000057945 */ /* 0x000fe60003800200 */
[C---:B-1----:R-:W-:Y:S01]  /*ba40*/  IMAD.WIDE.U32 R220, R210.reuse, -0x2daee0ad, RZ ;  /* 0xd2511f53d2dc7825 */ /* 0x042fe200078e00ff */
        /* <DEDUP_REMOVED lines=10> */
.L_x_23402:
[----:B------:R-:W-:Y:S05]  /*baf0*/  BSYNC.RECONVERGENT B5 ;  /* 0x0000000000057941 */ /* 0x000fea0003800200 */
.L_x_23401:
[----:B------:R-:W-:Y:S01]  /*bb00*/  IMAD.WIDE.U32 R26, R211, -0x326172a9, RZ ;  /* 0xcd9e8d57d31a7825 */ /* 0x000fe200078e00ff */
[----:B------:R-:W-:-:S03]  /*bb10*/  LOP3.LUT R114, R9, UR7, R221, 0x96, !PT ;  /* 0x0000000709727c12 */ /* 0x000fc6000f8e96dd */
[----:B------:R-:W-:Y:S02]  /*bb20*/  HFMA2 R12, -RZ, RZ, 0, 0 ;  /* 0x00000000ff0c7431 */ /* 0x000fe400000001ff */
[----:B------:R-:W-:Y:S01]  /*bb30*/  IMAD.MOV.U32 R3, RZ, RZ, R224 ;  /* 0x000000ffff037224 */ /* 0x000fe200078e00e0 */
        /* <DEDUP_REMOVED lines=39> */
.L_x_23399:
[----:B------:R-:W-:Y:S05]  /*bdb0*/  BSYNC.RECONVERGENT B4 ;  /* 0x0000000000047941 */ /* 0x000fea0003800200 */
.L_x_23398:
        /* <DEDUP_REMOVED lines=10> */
.L_x_23397:
[----:B------:R-:W-:Y:S05]  /*be60*/  BSYNC.RECONVERGENT B3 ;  /* 0x0000000000037941 */ /* 0x000fea0003800200 */
.L_x_23396:
        /* <DEDUP_REMOVED lines=17> */
.L_x_23407:
        /* <DEDUP_REMOVED lines=13> */
.L_x_23409:
[----:B------:R-:W-:Y:S05]  /*c050*/  BSYNC.RECONVERGENT B5 ;  /* 0x0000000000057941 */ /* 0x000fea0003800200 */
.L_x_23408:
        /* <DEDUP_REMOVED lines=43> */
.L_x_23406:
[----:B------:R-:W-:Y:S05]  /*c310*/  BSYNC.RECONVERGENT B4 ;  /* 0x0000000000047941 */ /* 0x000fea0003800200 */
.L_x_23405:
        /* <DEDUP_REMOVED lines=9> */
.L_x_23404:
[----:B------:R-:W-:Y:S05]  /*c3b0*/  BSYNC.RECONVERGENT B3 ;  /* 0x0000000000037941 */ /* 0x000fea0003800200 */
.L_x_23403:
        /* <DEDUP_REMOVED lines=16> */
.L_x_23412:
        /* <DEDUP_REMOVED lines=13> */
.L_x_23414:
[----:B------:R-:W-:Y:S05]  /*c590*/  BSYNC.RECONVERGENT B4 ;  /* 0x0000000000047941 */ /* 0x000fea0003800200 */
.L_x_23413:
[----:B------:R-:W-:Y:S01]  /*c5a0*/  IMAD.WIDE.U32 R26, R211, -0x326172a9, RZ ;  /* 0xcd9e8d57d31a7825 */ /* 0x000fe200078e00ff */
[----:B01----:R-:W-:-:S03]  /*c5b0*/  LOP3.LUT R218, R9, UR7, R223, 0x96, !PT ;  /* 0x0000000709da7c12 */ /* 0x003fc6000f8e96df */
        /* <DEDUP_REMOVED lines=41> */
.L_x_23411:
[----:B------:R-:W-:Y:S05]  /*c850*/  BSYNC.RECONVERGENT B3 ;  /* 0x0000000000037941 */ /* 0x000fea0003800200 */
.L_x_23410:
        /* <DEDUP_REMOVED lines=10> */
.L_x_23355:
[----:B------:R-:W-:Y:S05]  /*c900*/  BSYNC.RECONVERGENT B2 ;  /* 0x0000000000027941 */ /* 0x000fea0003800200 */
.L_x_23304:
[----:B01----:R-:W0:Y:S01]  /*c910*/  LDC.64 R218, c[0x0][0x3a8] ;  /* 0x0000ea00ffda7b82 */ /* 0x003e220000000a00 */
        /* <DEDUP_REMOVED lines=26> */
.L_x_23416:
[----:B------:R-:W-:Y:S05]  /*cac0*/  BSYNC.RECONVERGENT B2 ;  /* 0x0000000000027941 */ /* 0x000fea0003800200 */
.L_x_23415:
[----:B------:R-:W-:Y:S01]  /*cad0*/  VIADD R216, R216, 0x20 ;  /* 0x00000020d8d87836 */ /* 0x000fe20000000000 */
[----:B------:R-:W-:-:S07]  /*cae0*/  IADD3 R215, PT, PT, R215, 0x20, RZ ;  /* 0x00000020d7d77810 */ /* 0x000fce0007ffe0ff */
.L_x_23301:
[----:B------:R-:W-:Y:S05]  /*caf0*/  BSYNC.RECONVERGENT B1 ;  /* 0x0000000000017941 */ /* 0x000fea0003800200 */
.L_x_23300:
        /* <DEDUP_REMOVED lines=10> */
.L_x_23420:
[----:B------:R-:W-:Y:S05]  /*cba0*/  BSYNC.RECONVERGENT B2 ;  /* 0x0000000000027941 */ /* 0x000fea0003800200 */
.L_x_23419:
        /* <DEDUP_REMOVED lines=29> */
.L_x_23427:
        /* <DEDUP_REMOVED lines=13> */
.L_x_23429:
[----:B------:R-:W-:Y:S05]  /*ce50*/  BSYNC.RECONVERGENT B5 ;  /* 0x0000000000057941 */ /* 0x000fea0003800200 */
.L_x_23428:
        /* <DEDUP_REMOVED lines=42> */
.L_x_23426:
[----:B------:R-:W-:Y:S05]  /*d100*/  BSYNC.RECONVERGENT B4 ;  /* 0x0000000000047941 */ /* 0x000fea0003800200 */
.L_x_23425:
        /* <DEDUP_REMOVED lines=10> */
.L_x_23424:
[----:B------:R-:W-:Y:S05]  /*d1b0*/  BSYNC.RECONVERGENT B3 ;  /* 0x0000000000037941 */ /* 0x000fea0003800200 */
.L_x_23423:
        /* <DEDUP_REMOVED lines=20> */
.L_x_23434:
        /* <DEDUP_REMOVED lines=13> */
.L_x_23436:
[----:B------:R-:W-:Y:S05]  /*d3d0*/  BSYNC.RECONVERGENT B5 ;  /* 0x0000000000057941 */ /* 0x000fea0003800200 */
.L_x_23435:
        /* <DEDUP_REMOVED lines=43> */
.L_x_23433:
[----:B------:R-:W-:Y:S05]  /*d690*/  BSYNC.RECONVERGENT B4 ;  /* 0x0000000000047941 */ /* 0x000fea0003800200 */
.L_x_23432:
        /* <DEDUP_REMOVED lines=11> */
.L_x_23431:
[----:B------:R-:W-:Y:S05]  /*d750*/  BSYNC.RECONVERGENT B3 ;  /* 0x0000000000037941 */ /* 0x000fea0003800200 */
.L_x_23430:
        /* <DEDUP_REMOVED lines=20> */
.L_x_23441:
        /* <DEDUP_REMOVED lines=13> */
.L_x_23443:
[----:B------:R-:W-:Y:S05]  /*d970*/  BSYNC.RECONVERGENT B5 ;  /* 0x0000000000057941 */ /* 0x000fea0003800200 */
.L_x_23442:
        /* <DEDUP_REMOVED lines=43> */
.L_x_23440:
[----:B------:R-:W-:Y:S05]  /*dc30*/  BSYNC.RECONVERGENT B4 ;  /* 0x0000000000047941 */ /* 0x000fea0003800200 */
.L_x_23439:
        /* <DEDUP_REMOVED lines=10> */
.L_x_23438:
[----:B------:R-:W-:Y:S05]  /*dce0*/  BSYNC.RECONVERGENT B3 ;  /* 0x0000000000037941 */ /* 0x000fea0003800200 */
.L_x_23437:
        /* <DEDUP_REMOVED lines=20> */
.L_x_23448:
        /* <DEDUP_REMOVED lines=13> */
.L_x_23450:
[----:B------:R-:W-:Y:S05]  /*df00*/  BSYNC.RECONVERGENT B5 ;  /* 0x0000000000057941 */ /* 0x000fea0003800200 */
.L_x_23449:
        /* <DEDUP_REMOVED lines=43> */
.L_x_23447:
[----:B------:R-:W-:Y:S05]  /*e1c0*/  BSYNC.RECONVERGENT B4 ;  /* 0x0000000000047941 */ /* 0x000fea0003800200 */
.L_x_23446:
        /* <DEDUP_REMOVED lines=11> */
.L_x_23445:
[----:B------:R-:W-:Y:S05]  /*e280*/  BSYNC.RECONVERGENT B3 ;  /* 0x0000000000037941 */ /* 0x000fea0003800200 */
.L_x_23444:
        /* <DEDUP_REMOVED lines=20> */
.L_x_23455:
        /* <DEDUP_REMOVED lines=13> */
.L_x_23457:
[----:B------:R-:W-:Y:S05]  /*e4a0*/  BSYNC.RECONVERGENT B5 ;  /* 0x0000000000057941 */ /* 0x000fea0003800200 */
.L_x_23456:
        /* <DEDUP_REMOVED lines=43> */
.L_x_23454:
[----:B------:R-:W-:Y:S05]  /*e760*/  BSYNC.RECONVERGENT B4 ;  /* 0x0000000000047941 */ /* 0x000fea0003800200 */
.L_x_23453:
        /* <DEDUP_REMOVED lines=10> */
.L_x_23452:
[----:B------:R-:W-:Y:S05]  /*e810*/  BSYNC.RECONVERGENT B3 ;  /* 0x0000000000037941 */ /* 0x000fea0003800200 */
.L_x_23451:
        /* <DEDUP_REMOVED lines=20> */
.L_x_23462:
        /* <DEDUP_REMOVED lines=13> */
.L_x_23464:
[----:B------:R-:W-:Y:S05]  /*ea30*/  BSYNC.RECONVERGENT B5 ;  /* 0x0000000000057941 */ /* 0x000fea0003800200 */
.L_x_23463:
        /* <DEDUP_REMOVED lines=43> */
.L_x_23461:
[----:B------:R-:W-:Y:S05]  /*ecf0*/  BSYNC.RECONVERGENT B4 ;  /* 0x0000000000047941 */ /* 0x000fea0003800200 */
.L_x_23460:
        /* <DEDUP_REMOVED lines=11> */
.L_x_23459:
[----:B------:R-:W-:Y:S05]  /*edb0*/  BSYNC.RECONVERGENT B3 ;  /* 0x0000000000037941 */ /* 0x000fea0003800200 */
.L_x_23458:
        /* <DEDUP_REMOVED lines=20> */
.L_x_23469:
        /* <DEDUP_REMOVED lines=13> */
.L_x_23471:
[----:B------:R-:W-:Y:S05]  /*efd0*/  BSYNC.RECONVERGENT B5 ;  /* 0x0000000000057941 */ /* 0x000fea0003800200 */
.L_x_23470:
        /* <DEDUP_REMOVED lines=43> */
.L_x_23468:
[----:B------:R-:W-:Y:S05]  /*f290*/  BSYNC.RECONVERGENT B4 ;  /* 0x0000000000047941 */ /* 0x000fea0003800200 */
.L_x_23467:
        /* <DEDUP_REMOVED lines=10> */
.L_x_23466:
[----:B------:R-:W-:Y:S05]  /*f340*/  BSYNC.RECONVERGENT B3 ;  /* 0x0000000000037941 */ /* 0x000fea0003800200 */
.L_x_23465:
        /* <DEDUP_REMOVED lines=19> */
.L_x_23475:
        /* <DEDUP_REMOVED lines=13> */
.L_x_23477:
[----:B------:R-:W-:Y:S05]  /*f550*/  BSYNC.RECONVERGENT B4 ;  /* 0x0000000000047941 */ /* 0x000fea0003800200 */
.L_x_23476:
        /* <DEDUP_REMOVED lines=43> */
.L_x_23474:
[----:B------:R-:W-:Y:S05]  /*f810*/  BSYNC.RECONVERGENT B3 ;  /* 0x0000000000037941 */ /* 0x000fea0003800200 */
.L_x_23473:
        /* <DEDUP_REMOVED lines=12> */
.L_x_23422:
        /* <DEDUP_REMOVED lines=21> */
.L_x_23482:
        /* <DEDUP_REMOVED lines=13> */
.L_x_23484:
[----:B------:R-:W-:Y:S05]  /*fb00*/  BSYNC.RECONVERGENT B5 ;  /* 0x0000000000057941 */ /* 0x000fea0003800200 */
.L_x_23483:
        /* <DEDUP_REMOVED lines=42> */
.L_x_23481:
[----:B------:R-:W-:Y:S05]  /*fdb0*/  BSYNC.RECONVERGENT B4 ;  /* 0x0000000000047941 */ /* 0x000fea0003800200 */
.L_x_23480:
        /* <DEDUP_REMOVED lines=9> */
.L_x_23479:
[----:B------:R-:W-:Y:S05]  /*fe50*/  BSYNC.RECONVERGENT B3 ;  /* 0x0000000000037941 */ /* 0x000fea0003800200 */
.L_x_23478:
        /* <DEDUP_REMOVED lines=17> */
.L_x_23489:
        /* <DEDUP_REMOVED lines=13> */
.L_x_23491:
[----:B------:R-:W-:Y:S05]  /*10040*/  BSYNC.RECONVERGENT B5 ;  /* 0x0000000000057941 */ /* 0x000fea0003800200 */
.L_x_23490:
        /* <DEDUP_REMOVED lines=43> */
.L_x_23488:
[----:B------:R-:W-:Y:S05]  /*10300*/  BSYNC.RECONVERGENT B4 ;  /* 0x0000000000047941 */ /* 0x000fea0003800200 */
.L_x_23487:
        /* <DEDUP_REMOVED lines=10> */
.L_x_23486:
[----:B------:R-:W-:Y:S05]  /*103b0*/  BSYNC.RECONVERGENT B3 ;  /* 0x0000000000037941 */ /* 0x000fea0003800200 */
.L_x_23485:
        /* <DEDUP_REMOVED lines=17> */
.L_x_23496:
        /* <DEDUP_REMOVED lines=13> */
.L_x_23498:
[----:B------:R-:W-:Y:S05]  /*105a0*/  BSYNC.RECONVERGENT B5 ;  /* 0x0000000000057941 */ /* 0x000fea0003800200 */
.L_x_23497:
        /* <DEDUP_REMOVED lines=43> */
.L_x_23495:
[----:B------:R-:W-:Y:S05]  /*10860*/  BSYNC.RECONVERGENT B4 ;  /* 0x0000000000047941 */ /* 0x000fea0003800200 */
.L_x_23494:
        /* <DEDUP_REMOVED lines=9> */
.L_x_23493:
[----:B------:R-:W-:Y:S05]  /*10900*/  BSYNC.RECONVERGENT B3 ;  /* 0x0000000000037941 */ /* 0x000fea0003800200 */
.L_x_23492:
        /* <DEDUP_REMOVED lines=17> */
.L_x_23503:
        /* <DEDUP_REMOVED lines=13> */
.L_x_23505:
[----:B------:R-:W-:Y:S05]  /*10af0*/  BSYNC.RECONVERGENT B5 ;  /* 0x0000000000057941 */ /* 0x000fea0003800200 */
.L_x_23504:
        /* <DEDUP_REMOVED lines=43> */
.L_x_23502:
[----:B------:R-:W-:Y:S05]  /*10db0*/  BSYNC.RECONVERGENT B4 ;  /* 0x0000000000047941 */ /* 0x000fea0003800200 */
.L_x_23501:
        /* <DEDUP_REMOVED lines=10> */
.L_x_23500:
[----:B------:R-:W-:Y:S05]  /*10e60*/  BSYNC.RECONVERGENT B3 ;  /* 0x0000000000037941 */ /* 0x000fea0003800200 */
.L_x_23499:
        /* <DEDUP_REMOVED lines=17> */
.L_x_23510:
        /* <DEDUP_REMOVED lines=13> */
.L_x_23512:
[----:B------:R-:W-:Y:S05]  /*11050*/  BSYNC.RECONVERGENT B5 ;  /* 0x0000000000057941 */ /* 0x000fea0003800200 */
.L_x_23511:
        /* <DEDUP_REMOVED lines=43> */
.L_x_23509:
[----:B------:R-:W-:Y:S05]  /*11310*/  BSYNC.RECONVERGENT B4 ;  /* 0x0000000000047941 */ /* 0x000fea0003800200 */
.L_x_23508:
        /* <DEDUP_REMOVED lines=9> */
.L_x_23507:
[----:B------:R-:W-:Y:S05]  /*113b0*/  BSYNC.RECONVERGENT B3 ;  /* 0x0000000000037941 */ /* 0x000fea0003800200 */
.L_x_23506:
        /* <DEDUP_REMOVED lines=17> */
.L_x_23517:
        /* <DEDUP_REMOVED lines=13> */
.L_x_23519:
[----:B------:R-:W-:Y:S05]  /*115a0*/  BSYNC.RECONVERGENT B5 ;  /* 0x0000000000057941 */ /* 0x000fea0003800200 */
.L_x_23518:
        /* <DEDUP_REMOVED lines=43> */
.L_x_23516:
[----:B------:R-:W-:Y:S05]  /*11860*/  BSYNC.RECONVERGENT B4 ;  /* 0x0000000000047941 */ /* 0x000fea0003800200 */
.L_x_23515:
        /* <DEDUP_REMOVED lines=10> */
.L_x_23514:
[----:B------:R-:W-:Y:S05]  /*11910*/  BSYNC.RECONVERGENT B3 ;  /* 0x0000000000037941 */ /* 0x000fea0003800200 */
.L_x_23513:
        /* <DEDUP_REMOVED lines=17> */
.L_x_23524:
        /* <DEDUP_REMOVED lines=13> */
.L_x_23526:
[----:B------:R-:W-:Y:S05]  /*11b00*/  BSYNC.RECONVERGENT B5 ;  /* 0x0000000000057941 */ /* 0x000fea0003800200 */
.L_x_23525:
        /* <DEDUP_REMOVED lines=43> */
.L_x_23523:
[----:B------:R-:W-:Y:S05]  /*11dc0*/  BSYNC.RECONVERGENT B4 ;  /* 0x0000000000047941 */ /* 0x000fea0003800200 */
.L_x_23522:
        /* <DEDUP_REMOVED lines=9> */
.L_x_23521:
[----:B------:R-:W-:Y:S05]  /*11e60*/  BSYNC.RECONVERGENT B3 ;  /* 0x0000000000037941 */ /* 0x000fea0003800200 */
.L_x_23520:
        /* <DEDUP_REMOVED lines=16> */
.L_x_23529:
        /* <DEDUP_REMOVED lines=13> */
.L_x_23531:
[----:B------:R-:W-:Y:S05]  /*12040*/  BSYNC.RECONVERGENT B4 ;  /* 0x0000000000047941 */ /* 0x000fea0003800200 */
.L_x_23530:
        /* <DEDUP_REMOVED lines=43> */
.L_x_23528:
[----:B------:R-:W-:Y:S05]  /*12300*/  BSYNC.RECONVERGENT B3 ;  /* 0x0000000000037941 */ /* 0x000fea0003800200 */
.L_x_23527:
        /* <DEDUP_REMOVED lines=10> */
.L_x_23472:
[----:B------:R-:W-:Y:S05]  /*123b0*/  BSYNC.RECONVERGENT B2 ;  /* 0x0000000000027941 */ /* 0x000fea0003800200 */
.L_x_23421:
        /* <DEDUP_REMOVED lines=27> */
.L_x_23533:
[----:B------:R-:W-:Y:S05]  /*12570*/  BSYNC.RECONVERGENT B2 ;  /* 0x0000000000027941 */ /* 0x000fea0003800200 */
.L_x_23532:
[----:B------:R-:W-:Y:S01]  /*12580*/  VIADD R216, R216, 0x20 ;  /* 0x00000020d8d87836 */ /* 0x000fe20000000000 */
[----:B------:R-:W-:-:S07]  /*12590*/  IADD3 R215, PT, PT, R215, 0x20, RZ ;  /* 0x00000020d7d77810 */ /* 0x000fce0007ffe0ff */
.L_x_23418:
[----:B------:R-:W-:Y:S05]  /*125a0*/  BSYNC.RECONVERGENT B1 ;  /* 0x0000000000017941 */ /* 0x000fea0003800200 */
.L_x_23417:
        /* <DEDUP_REMOVED lines=10> */
.L_x_23537:
[----:B------:R-:W-:Y:S05]  /*12650*/  BSYNC.RECONVERGENT B2 ;  /* 0x0000000000027941 */ /* 0x000fea0003800200 */
.L_x_23536:
        /* <DEDUP_REMOVED lines=29> */
.L_x_23544:
        /* <DEDUP_REMOVED lines=13> */
.L_x_23546:
[----:B------:R-:W-:Y:S05]  /*12900*/  BSYNC.RECONVERGENT B5 ;  /* 0x0000000000057941 */ /* 0x000fea0003800200 */
.L_x_23545:
        /* <DEDUP_REMOVED lines=42> */
.L_x_23543:
[----:B------:R-:W-:Y:S05]  /*12bb0*/  BSYNC.RECONVERGENT B4 ;  /* 0x0000000000047941 */ /* 0x000fea0003800200 */
.L_x_23542:
        /* <DEDUP_REMOVED lines=10> */
.L_x_23541:
[----:B------:R-:W-:Y:S05]  /*12c60*/  BSYNC.RECONVERGENT B3 ;  /* 0x0000000000037941 */ /* 0x000fea0003800200 */
.L_x_23540:
        /* <DEDUP_REMOVED lines=20> */
.L_x_23551:
        /* <DEDUP_REMOVED lines=13> */
.L_x_23553:
[----:B------:R-:W-:Y:S05]  /*12e80*/  BSYNC.RECONVERGENT B5 ;  /* 0x0000000000057941 */ /* 0x000fea0003800200 */
.L_x_23552:
        /* <DEDUP_REMOVED lines=43> */
.L_x_23550:
[----:B------:R-:W-:Y:S05]  /*13140*/  BSYNC.RECONVERGENT B4 ;  /* 0x0000000000047941 */ /* 0x000fea0003800200 */
.L_x_23549:
        /* <DEDUP_REMOVED lines=11> */
.L_x_23548:
[----:B------:R-:W-:Y:S05]  /*13200*/  BSYNC.RECONVERGENT B3 ;  /* 0x0000000000037941 */ /* 0x000fea0003800200 */
.L_x_23547:
        /* <DEDUP_REMOVED lines=20> */
.L_x_23558:
        /* <DEDUP_REMOVED lines=13> */
.L_x_23560:
[----:B------:R-:W-:Y:S05]  /*13420*/  BSYNC.RECONVERGENT B5 ;  /* 0x0000000000057941 */ /* 0x000fea0003800200 */
.L_x_23559:
        /* <DEDUP_REMOVED lines=43> */
.L_x_23557:
[----:B------:R-:W-:Y:S05]  /*136e0*/  BSYNC.RECONVERGENT B4 ;  /* 0x0000000000047941 */ /* 0x000fea0003800200 */
.L_x_23556:
        /* <DEDUP_REMOVED lines=10> */
.L_x_23555:
[----:B------:R-:W-:Y:S05]  /*13790*/  BSYNC.RECONVERGENT B3 ;  /* 0x0000000000037941 */ /* 0x000fea0003800200 */
.L_x_23554:
        /* <DEDUP_REMOVED lines=20> */
.L_x_23565:
        /* <DEDUP_REMOVED lines=13> */
.L_x_23567:
[----:B------:R-:W-:Y:S05]  /*139b0*/  BSYNC.RECONVERGENT B5 ;  /* 0x0000000000057941 */ /* 0x000fea0003800200 */
.L_x_23566:
        /* <DEDUP_REMOVED lines=43> */
.L_x_23564:
[----:B------:R-:W-:Y:S05]  /*13c70*/  BSYNC.RECONVERGENT B4 ;  /* 0x0000000000047941 */ /* 0x000fea0003800200 */
.L_x_23563:
        /* <DEDUP_REMOVED lines=11> */
.L_x_23562:
[----:B------:R-:W-:Y:S05]  /*13d30*/  BSYNC.RECONVERGENT B3 ;  /* 0x0000000000037941 */ /* 0x000fea0003800200 */
.L_x_23561:
        /* <DEDUP_REMOVED lines=20> */
.L_x_23572:
        /* <DEDUP_REMOVED lines=13> */
.L_x_23574:
[----:B------:R-:W-:Y:S05]  /*13f50*/  BSYNC.RECONVERGENT B5 ;  /* 0x0000000000057941 */ /* 0x000fea0003800200 */
.L_x_23573:
        /* <DEDUP_REMOVED lines=43> */
.L_x_23571:
[----:B------:R-:W-:Y:S05]  /*14210*/  BSYNC.RECONVERGENT B4 ;  /* 0x0000000000047941 */ /* 0x000fea0003800200 */
.L_x_23570:
        /* <DEDUP_REMOVED lines=10> */
.L_x_23569:
[----:B------:R-:W-:Y:S05]  /*142c0*/  BSYNC.RECONVERGENT B3 ;  /* 0x0000000000037941 */ /* 0x000fea0003800200 */
.L_x_23568:
        /* <DEDUP_REMOVED lines=20> */
.L_x_23579:
        /* <DEDUP_REMOVED lines=13> */
.L_x_23581:
[----:B------:R-:W-:Y:S05]  /*144e0*/  BSYNC.RECONVERGENT B5 ;  /* 0x0000000000057941 */ /* 0x000fea0003800200 */
.L_x_23580:
        /* <DEDUP_REMOVED lines=43> */
.L_x_23578:
[----:B------:R-:W-:Y:S05]  /*147a0*/  BSYNC.RECONVERGENT B4 ;  /* 0x0000000000047941 */ /* 0x000fea0003800200 */
.L_x_23577:
        /* <DEDUP_REMOVED lines=11> */
.L_x_23576:
[----:B------:R-:W-:Y:S05]  /*14860*/  BSYNC.RECONVERGENT B3 ;  /* 0x0000000000037941 */ /* 0x000fea0003800200 */
.L_x_23575:
        /* <DEDUP_REMOVED lines=20> */
.L_x_23586:
        /* <DEDUP_REMOVED lines=13> */
.L_x_23588:
[----:B------:R-:W-:Y:S05]  /*14a80*/  BSYNC.RECONVERGENT B5 ;  /* 0x0000000000057941 */ /* 0x000fea0003800200 */
.L_x_23587:
        /* <DEDUP_REMOVED lines=43> */
.L_x_23585:
[----:B------:R-:W-:Y:S05]  /*14d40*/  BSYNC.RECONVERGENT B4 ;  /* 0x0000000000047941 */ /* 0x000fea0003800200 */
.L_x_23584:
        /* <DEDUP_REMOVED lines=10> */
.L_x_23583:
[----:B------:R-:W-:Y:S05]  /*14df0*/  BSYNC.RECONVERGENT B3 ;  /* 0x0000000000037941 */ /* 0x000fea0003800200 */
.L_x_23582:
        /* <DEDUP_REMOVED lines=19> */
.L_x_23592:
        /* <DEDUP_REMOVED lines=13> */
.L_x_23594:
[----:B------:R-:W-:Y:S05]  /*15000*/  BSYNC.RECONVERGENT B4 ;  /* 0x0000000000047941 */ /* 0x000fea0003800200 */
.L_x_23593:
        /* <DEDUP_REMOVED lines=43> */
.L_x_23591:
[----:B------:R-:W-:Y:S05]  /*152c0*/  BSYNC.RECONVERGENT B3 ;  /* 0x0000000000037941 */ /* 0x000fea0003800200 */
.L_x_23590:
        /* <DEDUP_REMOVED lines=12> */
.L_x_23539:
        /* <DEDUP_REMOVED lines=21> */
.L_x_23599:
        /* <DEDUP_REMOVED lines=13> */
.L_x_23601:
[----:B------:R-:W-:Y:S05]  /*155b0*/  BSYNC.RECONVERGENT B5 ;  /* 0x0000000000057941 */ /* 0x000fea0003800200 */
.L_x_23600:
        /* <DEDUP_REMOVED lines=42> */
.L_x_23598:
[----:B------:R-:W-:Y:S05]  /*15860*/  BSYNC.RECONVERGENT B4 ;  /* 0x0000000000047941 */ /* 0x000fea0003800200 */
.L_x_23597:
        /* <DEDUP_REMOVED lines=9> */
.L_x_23596:
[----:B------:R-:W-:Y:S05]  /*15900*/  BSYNC.RECONVERGENT B3 ;  /* 0x0000000000037941 */ /* 0x000fea0003800200 */
.L_x_23595:
        /* <DEDUP_REMOVED lines=17> */
.L_x_23606:
        /* <DEDUP_REMOVED lines=13> */
.L_x_23608:
[----:B------:R-:W-:Y:S05]  /*15af0*/  BSYNC.RECONVERGENT B5 ;  /* 0x0000000000057941 */ /* 0x000fea0003800200 */
.L_x_23607:
        /* <DEDUP_REMOVED lines=43> */
.L_x_23605:
[----:B------:R-:W-:Y:S05]  /*15db0*/  BSYNC.RECONVERGENT B4 ;  /* 0x0000000000047941 */ /* 0x000fea0003800200 */
.L_x_23604:
        /* <DEDUP_REMOVED lines=10> */
.L_x_23603:
[----:B------:R-:W-:Y:S05]  /*15e60*/  BSYNC.RECONVERGENT B3 ;  /* 0x0000000000037941 */ /* 0x000fea0003800200 */
.L_x_23602:
        /* <DEDUP_REMOVED lines=17> */
.L_x_23613:
        /* <DEDUP_REMOVED lines=13> */
.L_x_23615:
[----:B------:R-:W-:Y:S05]  /*16050*/  BSYNC.RECONVERGENT B5 ;  /* 0x0000000000057941 */ /* 0x000fea0003800200 */
.L_x_23614:
        /* <DEDUP_REMOVED lines=43> */
.L_x_23612:
[----:B------:R-:W-:Y:S05]  /*16310*/  BSYNC.RECONVERGENT B4 ;  /* 0x0000000000047941 */ /* 0x000fea0003800200 */
.L_x_23611:
        /* <DEDUP_REMOVED lines=9> */
.L_x_23610:
[----:B------:R-:W-:Y:S05]  /*163b0*/  BSYNC.RECONVERGENT B3 ;  /* 0x0000000000037941 */ /* 0x000fea0003800200 */
.L_x_23609:
        /* <DEDUP_REMOVED lines=17> */
.L_x_23620:
        /* <DEDUP_REMOVED lines=13> */
.L_x_23622:
[----:B------:R-:W-:Y:S05]  /*165a0*/  BSYNC.RECONVERGENT B5 ;  /* 0x0000000000057941 */ /* 0x000fea0003800200 */
.L_x_23621:
        /* <DEDUP_REMOVED lines=43> */
.L_x_23619:
[----:B------:R-:W-:Y:S05]  /*16860*/  BSYNC.RECONVERGENT B4 ;  /* 0x0000000000047941 */ /* 0x000fea0003800200 */
.L_x_23618:
        /* <DEDUP_REMOVED lines=10> */
.L_x_23617:
[----:B------:R-:W-:Y:S05]  /*16910*/  BSYNC.RECONVERGENT B3 ;  /* 0x0000000000037941 */ /* 0x000fea0003800200 */
.L_x_23616:
        /* <DEDUP_REMOVED lines=17> */
.L_x_23627:
        /* <DEDUP_REMOVED lines=13> */
.L_x_23629:
[----:B------:R-:W-:Y:S05]  /*16b00*/  BSYNC.RECONVERGENT B5 ;  /* 0x0000000000057941 */ /* 0x000fea0003800200 */
.L_x_23628:
        /* <DEDUP_REMOVED lines=43> */
.L_x_23626:
[----:B------:R-:W-:Y:S05]  /*16dc0*/  BSYNC.RECONVERGENT B4 ;  /* 0x0000000000047941 */ /* 0x000fea0003800200 */
.L_x_23625:
        /* <DEDUP_REMOVED lines=9> */
.L_x_23624:
[----:B------:R-:W-:Y:S05]  /*16e60*/  BSYNC.RECONVERGENT B3 ;  /* 0x0000000000037941 */ /* 0x000fea0003800200 */
.L_x_23623:
        /* <DEDUP_REMOVED lines=17> */
.L_x_23634:
        /* <DEDUP_REMOVED lines=13> */
.L_x_23636:
[----:B------:R-:W-:Y:S05]  /*17050*/  BSYNC.RECONVERGENT B5 ;  /* 0x0000000000057941 */ /* 0x000fea0003800200 */
.L_x_23635:
        /* <DEDUP_REMOVED lines=43> */
.L_x_23633:
[----:B------:R-:W-:Y:S05]  /*17310*/  BSYNC.RECONVERGENT B4 ;  /* 0x0000000000047941 */ /* 0x000fea0003800200 */
.L_x_23632:
        /* <DEDUP_REMOVED lines=10> */
.L_x_23631:
[----:B------:R-:W-:Y:S05]  /*173c0*/  BSYNC.RECONVERGENT B3 ;  /* 0x0000000000037941 */ /* 0x000fea0003800200 */
.L_x_23630:
        /* <DEDUP_REMOVED lines=17> */
.L_x_23641:
        /* <DEDUP_REMOVED lines=13> */
.L_x_23643:
[----:B------:R-:W-:Y:S05]  /*175b0*/  BSYNC.RECONVERGENT B5 ;  /* 0x0000000000057941 */ /* 0x000fea0003800200 */
.L_x_23642:
        /* <DEDUP_REMOVED lines=43> */
.L_x_23640:
[----:B------:R-:W-:Y:S05]  /*17870*/  BSYNC.RECONVERGENT B4 ;  /* 0x0000000000047941 */ /* 0x000fea0003800200 */
.L_x_23639:
        /* <DEDUP_REMOVED lines=9> */
.L_x_23638:
[----:B------:R-:W-:Y:S05]  /*17910*/  BSYNC.RECONVERGENT B3 ;  /* 0x0000000000037941 */ /* 0x000fea0003800200 */
.L_x_23637:
        /* <DEDUP_REMOVED lines=16> */
.L_x_23646:
        /* <DEDUP_REMOVED lines=13> */
.L_x_23648:
[----:B------:R-:W-:Y:S05]  /*17af0*/  BSYNC.RECONVERGENT B4 ;  /* 0x0000000000047941 */ /* 0x000fea0003800200 */
.L_x_23647:
        /* <DEDUP_REMOVED lines=43> */
.L_x_23645:
[----:B------:R-:W-:Y:S05]  /*17db0*/  BSYNC.RECONVERGENT B3 ;  /* 0x0000000000037941 */ /* 0x000fea0003800200 */
.L_x_23644:
        /* <DEDUP_REMOVED lines=10> */
.L_x_23589:
[----:B------:R-:W-:Y:S05]  /*17e60*/  BSYNC.RECONVERGENT B2 ;  /* 0x0000000000027941 */ /* 0x000fea0003800200 */
.L_x_23538:
        /* <DEDUP_REMOVED lines=27> */
.L_x_23650:
[----:B------:R-:W-:Y:S05]  /*18020*/  BSYNC.RECONVERGENT B2 ;  /* 0x0000000000027941 */ /* 0x000fea0003800200 */
.L_x_23649:
[----:B------:R-:W-:Y:S01]  /*18030*/  VIADD R216, R216, 0x20 ;  /* 0x00000020d8d87836 */ /* 0x000fe20000000000 */
[----:B------:R-:W-:-:S07]  /*18040*/  IADD3 R215, PT, PT, R215, 0x20, RZ ;  /* 0x00000020d7d77810 */ /* 0x000fce0007ffe0ff */
.L_x_23535:
[----:B------:R-:W-:Y:S05]  /*18050*/  BSYNC.RECONVERGENT B1 ;  /* 0x0000000000017941 */ /* 0x000fea0003800200 */
.L_x_23534:
        /* <DEDUP_REMOVED lines=10> */
.L_x_23654:
[----:B------:R-:W-:Y:S05]  /*18100*/  BSYNC.RECONVERGENT B2 ;  /* 0x0000000000027941 */ /* 0x000fea0003800200 */
.L_x_23653:
        /* <DEDUP_REMOVED lines=29> */
.L_x_23661:
        /* <DEDUP_REMOVED lines=13> */
.L_x_23663:
[----:B------:R-:W-:Y:S05]  /*183b0*/  BSYNC.RECONVERGENT B5 ;  /* 0x0000000000057941 */ /* 0x000fea0003800200 */
.L_x_23662:
        /* <DEDUP_REMOVED lines=42> */
.L_x_23660:
[----:B------:R-:W-:Y:S05]  /*18660*/  BSYNC.RECONVERGENT B4 ;  /* 0x0000000000047941 */ /* 0x000fea0003800200 */
.L_x_23659:
        /* <DEDUP_REMOVED lines=10> */
.L_x_23658:
[----:B------:R-:W-:Y:S05]  /*18710*/  BSYNC.RECONVERGENT B3 ;  /* 0x0000000000037941 */ /* 0x000fea0003800200 */
.L_x_23657:
        /* <DEDUP_REMOVED lines=20> */
.L_x_23668:
        /* <DEDUP_REMOVED lines=13> */
.L_x_23670:
[----:B------:R-:W-:Y:S05]  /*18930*/  BSYNC.RECONVERGENT B5 ;  /* 0x0000000000057941 */ /* 0x000fea0003800200 */
.L_x_23669:
        /* <DEDUP_REMOVED lines=43> */
.L_x_23667:
[----:B------:R-:W-:Y:S05]  /*18bf0*/  BSYNC.RECONVERGENT B4 ;  /* 0x0000000000047941 */ /* 0x000fea0003800200 */
.L_x_23666:
        /* <DEDUP_REMOVED lines=11> */
.L_x_23665:
[----:B------:R-:W-:Y:S05]  /*18cb0*/  BSYNC.RECONVERGENT B3 ;  /* 0x0000000000037941 */ /* 0x000fea0003800200 */
.L_x_23664:
        /* <DEDUP_REMOVED lines=20> */
.L_x_23675:
        /* <DEDUP_REMOVED lines=13> */
.L_x_23677:
[----:B------:R-:W-:Y:S05]  /*18ed0*/  BSYNC.RECONVERGENT B5 ;  /* 0x0000000000057941 */ /* 0x000fea0003800200 */
.L_x_23676:
        /* <DEDUP_REMOVED lines=43> */
.L_x_23674:
[----:B------:R-:W-:Y:S05]  /*19190*/  BSYNC.RECONVERGENT B4 ;  /* 0x0000000000047941 */ /* 0x000fea0003800200 */
.L_x_23673:
        /* <DEDUP_REMOVED lines=10> */
.L_x_23672:
[----:B------:R-:W-:Y:S05]  /*19240*/  BSYNC.RECONVERGENT B3 ;  /* 0x0000000000037941 */ /* 0x000fea0003800200 */
.L_x_23671:
        /* <DEDUP_REMOVED lines=20> */
.L_x_23682:
        /* <DEDUP_REMOVED lines=13> */
.L_x_23684:
[----:B------:R-:W-:Y:S05]  /*19460*/  BSYNC.RECONVERGENT B5 ;  /* 0x0000000000057941 */ /* 0x000fea0003800200 */
.L_x_23683:
        /* <DEDUP_REMOVED lines=43> */
.L_x_23681:
[----:B------:R-:W-:Y:S05]  /*19720*/  BSYNC.RECONVERGENT B4 ;  /* 0x0000000000047941 */ /* 0x000fea0003800200 */
.L_x_23680:
        /* <DEDUP_REMOVED lines=11> */
.L_x_23679:
[----:B------:R-:W-:Y:S05]  /*197e0*/  BSYNC.RECONVERGENT B3 ;  /* 0x0000000000037941 */ /* 0x000fea0003800200 */
.L_x_23678:
        /* <DEDUP_REMOVED lines=20> */
.L_x_23689:
        /* <DEDUP_REMOVED lines=13> */
.L_x_23691:
[----:B------:R-:W-:Y:S05]  /*19a00*/  BSYNC.RECONVERGENT B5 ;  /* 0x0000000000057941 */ /* 0x000fea0003800200 */
.L_x_23690:
        /* <DEDUP_REMOVED lines=43> */
.L_x_23688:
[----:B------:R-:W-:Y:S05]  /*19cc0*/  BSYNC.RECONVERGENT B4 ;  /* 0x0000000000047941 */ /* 0x000fea0003800200 */
.L_x_23687:
        /* <DEDUP_REMOVED lines=10> */
.L_x_23686:
[----:B------:R-:W-:Y:S05]  /*19d70*/  BSYNC.RECONVERGENT B3 ;  /* 0x0000000000037941 */ /* 0x000fea0003800200 */
.L_x_23685:
        /* <DEDUP_REMOVED lines=20> */
.L_x_23696:
        /* <DEDUP_REMOVED lines=13> */
.L_x_23698:
[----:B------:R-:W-:Y:S05]  /*19f90*/  BSYNC.RECONVERGENT B5 ;  /* 0x0000000000057941 */ /* 0x000fea0003800200 */
.L_x_23697:
        /* <DEDUP_REMOVED lines=43> */
.L_x_23695:
[----:B------:R-:W-:Y:S05]  /*1a250*/  BSYNC.RECONVERGENT B4 ;  /* 0x0000000000047941 */ /* 0x000fea0003800200 */
.L_x_23694:
        /* <DEDUP_REMOVED lines=11> */
.L_x_23693:
[----:B------:R-:W-:Y:S05]  /*1a310*/  BSYNC.RECONVERGENT B3 ;  /* 0x0000000000037941 */ /* 0x000fea0003800200 */
.L_x_23692:
        /* <DEDUP_REMOVED lines=20> */
.L_x_23703:
        /* <DEDUP_REMOVED lines=13> */
.L_x_23705:
[----:B------:R-:W-:Y:S05]  /*1a530*/  BSYNC.RECONVERGENT B5 ;  /* 0x0000000000057941 */ /* 0x000fea0003800200 */
.L_x_23704:
        /* <DEDUP_REMOVED lines=43> */
.L_x_23702:
[----:B------:R-:W-:Y:S05]  /*1a7f0*/  BSYNC.RECONVERGENT B4 ;  /* 0x0000000000047941 */ /* 0x000fea0003800200 */
.L_x_23701:
        /* <DEDUP_REMOVED lines=10> */
.L_x_23700:
[----:B------:R-:W-:Y:S05]  /*1a8a0*/  BSYNC.RECONVERGENT B3 ;  /* 0x0000000000037941 */ /* 0x000fea0003800200 */
.L_x_23699:
        /* <DEDUP_REMOVED lines=19> */
.L_x_23709:
        /* <DEDUP_REMOVED lines=13> */
.L_x_23711:
[----:B------:R-:W-:Y:S05]  /*1aab0*/  BSYNC.RECONVERGENT B4 ;  /* 0x0000000000047941 */ /* 0x000fea0003800200 */
.L_x_23710:
        /* <DEDUP_REMOVED lines=43> */
.L_x_23708:
[----:B------:R-:W-:Y:S05]  /*1ad70*/  BSYNC.RECONVERGENT B3 ;  /* 0x0000000000037941 */ /* 0x000fea0003800200 */
.L_x_23707:
        /* <DEDUP_REMOVED lines=12> */
.L_x_23656:
[----:B------:R-:W-:Y:S01]  /*1ae40*/  BSSY.RECONVERGENT B3, `(.L_x_23712) ;  /* 0x0000057000037945 */ /* 0x000fe20003800200 */
[----:B------:R-:W-:Y:S01]  /*1ae50*/  HFMA2 R132, -RZ, RZ, 0, 0 ;  /* 0x00000000ff847431 */ /* 0x000fe200000001ff */
        /* <DEDUP_REMOVED lines=19> */
.L_x_23716:
        /* <DEDUP_REMOVED lines=13> */
.L_x_23718:
[----:B------:R-:W-:Y:S05]  /*1b060*/  BSYNC.RECONVERGENT B5 ;  /* 0x0000000000057941 */ /* 0x000fea0003800200 */
.L_x_23717:
        /* <DEDUP_REMOVED lines=42> */
.L_x_23715:
[----:B------:R-:W-:Y:S05]  /*1b310*/  BSYNC.RECONVERGENT B4 ;  /* 0x0000000000047941 */ /* 0x000fea0003800200 */
.L_x_23714:
        /* <DEDUP_REMOVED lines=9> */
.L_x_23713:
[----:B------:R-:W-:Y:S05]  /*1b3b0*/  BSYNC.RECONVERGENT B3 ;  /* 0x0000000000037941 */ /* 0x000fea0003800200 */
.L_x_23712:
[----:B------:R-:W-:Y:S01]  /*1b3c0*/  BSSY.RECONVERGENT B3, `(.L_x_23719) ;  /* 0x0000055000037945 */ /* 0x000fe20003800200 */
[----:B------:R-:W-:Y:S01]  /*1b3d0*/  MOV R12, R134 ;  /* 0x00000086000c7202 */ /* 0x000fe20000000f00 */
[----:B------:R-:W-:Y:S02]  /*1b3e0*/  IMAD.MOV.U32 R133, RZ, RZ, RZ ;  /* 0x000000ffff857224 */ /* 0x000fe400078e00ff */
[----:B------:R-:W-:Y:S05]  /*1b3f0*/  @!P0 BRA `(.L_x_23720) ;  /* 0x0000000400448947 */ /* 0x000fea0003800000 */
        /* <DEDUP_REMOVED lines=13> */
.L_x_23723:
        /* <DEDUP_REMOVED lines=13> */
.L_x_23725:
[----:B------:R-:W-:Y:S05]  /*1b5a0*/  BSYNC.RECONVERGENT B5 ;  /* 0x0000000000057941 */ /* 0x000fea0003800200 */
.L_x_23724:
        /* <DEDUP_REMOVED lines=43> */
.L_x_23722:
[----:B------:R-:W-:Y:S05]  /*1b860*/  BSYNC.RECONVERGENT B4 ;  /* 0x0000000000047941 */ /* 0x000fea0003800200 */
.L_x_23721:
        /* <DEDUP_REMOVED lines=10> */
.L_x_23720:
[----:B------:R-:W-:Y:S05]  /*1b910*/  BSYNC.RECONVERGENT B3 ;  /* 0x0000000000037941 */ /* 0x000fea0003800200 */
.L_x_23719:
[----:B------:R-:W-:Y:S01]  /*1b920*/  BSSY.RECONVERGENT B3, `(.L_x_23726) ;  /* 0x0000054000037945 */ /* 0x000fe20003800200 */
[----:B------:R-:W-:Y:S01]  /*1b930*/  IMAD.MOV.U32 R26, RZ, RZ, R12 ;  /* 0x000000ffff1a7224 */ /* 0x000fe200078e000c */
[----:B------:R-:W-:Y:S02]  /*1b940*/  MOV R134, RZ ;  /* 0x000000ff00867202 */ /* 0x000fe40000000f00 */
        /* <DEDUP_REMOVED lines=14> */
.L_x_23730:
        /* <DEDUP_REMOVED lines=13> */
.L_x_23732:
[----:B------:R-:W-:Y:S05]  /*1bb00*/  BSYNC.RECONVERGENT B5 ;  /* 0x0000000000057941 */ /* 0x000fea0003800200 */
.L_x_23731:
        /* <DEDUP_REMOVED lines=43> */
.L_x_23729:
[----:B------:R-:W-:Y:S05]  /*1bdc0*/  BSYNC.RECONVERGENT B4 ;  /* 0x0000000000047941 */ /* 0x000fea0003800200 */
.L_x_23728:
        /* <DEDUP_REMOVED lines=9> */
.L_x_23727:
[----:B------:R-:W-:Y:S05]  /*1be60*/  BSYNC.RECONVERGENT B3 ;  /* 0x0000000000037941 */ /* 0x000fea0003800200 */
.L_x_23726:
        /* <DEDUP_REMOVED lines=17> */
.L_x_23737:
        /* <DEDUP_REMOVED lines=13> */
.L_x_23739:
[----:B------:R-:W-:Y:S05]  /*1c050*/  BSYNC.RECONVERGENT B5 ;  /* 0x0000000000057941 */ /* 0x000fea0003800200 */
.L_x_23738:
        /* <DEDUP_REMOVED lines=43> */
.L_x_23736:
[----:B------:R-:W-:Y:S05]  /*1c310*/  BSYNC.RECONVERGENT B4 ;  /* 0x0000000000047941 */ /* 0x000fea0003800200 */
.L_x_23735:
        /* <DEDUP_REMOVED lines=10> */
.L_x_23734:
[----:B------:R-:W-:Y:S05]  /*1c3c0*/  BSYNC.RECONVERGENT B3 ;  /* 0x0000000000037941 */ /* 0x000fea0003800200 */
.L_x_23733:
        /* <DEDUP_REMOVED lines=17> */
.L_x_23744:
[----:B------:R-:W-:Y:S01]  /*1c4e0*/  VIADD R210, R210, 0x1 ;  /* 0x00000001d2d27836 */ /* 0x000fe20000000000 */
[----:B------:R-:W-:Y:S03]  /*1c4f0*/  BSSY.RECONVERGENT B5, `(.L_x_23745) ;  /* 0x000000c000057945 */ /* 0x000fe60003800200 */
[C---:B01----:R-:W-:Y:S01]  /*1c500*/  IMAD.WIDE.U32 R218, R210.reuse, -0x2daee0ad, RZ ;  /* 0xd2511f53d2da7825 */ /* 0x043fe200078e00ff */
        /* <DEDUP_REMOVED lines=10> */
.L_x_23746:
[----:B------:R-:W-:Y:S05]  /*1c5b0*/  BSYNC.RECONVERGENT B5 ;  /* 0x0000000000057941 */ /* 0x000fea0003800200 */
.L_x_23745:
        /* <DEDUP_REMOVED lines=43> */
.L_x_23743:
[----:B------:R-:W-:Y:S05]  /*1c870*/  BSYNC.RECONVERGENT B4 ;  /* 0x0000000000047941 */ /* 0x000fea0003800200 */
.L_x_23742:
        /* <DEDUP_REMOVED lines=9> */
.L_x_23741:
[----:B------:R-:W-:Y:S05]  /*1c910*/  BSYNC.RECONVERGENT B3 ;  /* 0x0000000000037941 */ /* 0x000fea0003800200 */
.L_x_23740:
        /* <DEDUP_REMOVED lines=17> */
.L_x_23751:
        /* <DEDUP_REMOVED lines=13> */
.L_x_23753:
[----:B------:R-:W-:Y:S05]  /*1cb00*/  BSYNC.RECONVERGENT B5 ;  /* 0x0000000000057941 */ /* 0x000fea0003800200 */
.L_x_23752:
        /* <DEDUP_REMOVED lines=43> */
.L_x_23750:
[----:B------:R-:W-:Y:S05]  /*1cdc0*/  BSYNC.RECONVERGENT B4 ;  /* 0x0000000000047941 */ /* 0x000fea0003800200 */
.L_x_23749:
        /* <DEDUP_REMOVED lines=10> */
.L_x_23748:
[----:B------:R-:W-:Y:S05]  /*1ce70*/  BSYNC.RECONVERGENT B3 ;  /* 0x0000000000037941 */ /* 0x000fea0003800200 */
.L_x_23747:
        /* <DEDUP_REMOVED lines=17> */
.L_x_23758:
        /* <DEDUP_REMOVED lines=13> */
.L_x_23760:
[----:B------:R-:W-:Y:S05]  /*1d060*/  BSYNC.RECONVERGENT B5 ;  /* 0x0000000000057941 */ /* 0x000fea0003800200 */
.L_x_23759:
        /* <DEDUP_REMOVED lines=43> */
.L_x_23757:
[----:B------:R-:W-:Y:S05]  /*1d320*/  BSYNC.RECONVERGENT B4 ;  /* 0x0000000000047941 */ /* 0x000fea0003800200 */
.L_x_23756:
        /* <DEDUP_REMOVED lines=9> */
.L_x_23755:
[----:B------:R-:W-:Y:S05]  /*1d3c0*/  BSYNC.RECONVERGENT B3 ;  /* 0x0000000000037941 */ /* 0x000fea0003800200 */
.L_x_23754:
[----:B------:R-:W-:Y:S01]  /*1d3d0*/  MOV R26, R217 ;  /* 0x000000d9001a7202 */ /* 0x000fe20000000f00 */
[----:B------:R-:W-:Y:S01]  /*1d3e0*/  IMAD.MOV.U32 R139, RZ, RZ, RZ ;  /* 0x000000ffff8b7224 */ /* 0x000fe200078e00ff */
        /* <DEDUP_REMOVED lines=14> */
.L_x_23763:
        /* <DEDUP_REMOVED lines=13> */
.L_x_23765:
[----:B------:R-:W-:Y:S05]  /*1d5a0*/  BSYNC.RECONVERGENT B4 ;  /* 0x0000000000047941 */ /* 0x000fea0003800200 */
.L_x_23764:
[----:B------:R-:W-:Y:S01]  /*1d5b0*/  IMAD.WIDE.U32 R26, R211, -0x326172a9, RZ ;  /* 0xcd9e8d57d31a7825 */ /* 0x000fe200078e00ff */
[----:B01----:R-:W-:Y:S02]  /*1d5c0*/  LOP3.LUT R218, R9, UR7, R223, 0x96, !PT ;  /* 0x0000000709da7c12 */ /* 0x003fe4000f8e96df */
        /* <DEDUP_REMOVED lines=41> */
.L_x_23762:
[----:B------:R-:W-:Y:S05]  /*1d860*/  BSYNC.RECONVERGENT B3 ;  /* 0x0000000000037941 */ /* 0x000fea0003800200 */
.L_x_23761:
        /* <DEDUP_REMOVED lines=10> */
.L_x_23706:
[----:B------:R-:W-:Y:S05]  /*1d910*/  BSYNC.RECONVERGENT B2 ;  /* 0x0000000000027941 */ /* 0x000fea0003800200 */
.L_x_23655:
[----:B01----:R-:W0:Y:S01]  /*1d920*/  LDC.64 R218, c[0x0][0x3a8] ;  /* 0x0000ea00ffda7b82 */ /* 0x003e220000000a00 */
[----:B------:R-:W-:Y:S01]  /*1d930*/  BSSY.RECONVERGENT B2, `(.L_x_23766) ;  /* 0x000001a000027945 */ /* 0x000fe20003800200 */
[----:B------:R-:W-:Y:S02]  /*1d940*/  IMAD.MOV.U32 R12, RZ, RZ, R224 ;  /* 0x000000ffff0c7224 */ /* 0x000fe400078e00e0 */
[----:B0-----:R-:W-:-:S05]  /*1d950*/  IMAD.WIDE.U32 R218, R216, 0x20, R218 ;  /* 0x00000020d8da7825 */ /* 0x001fca00078e00da */
[----:B-----5:R0:W-:Y:S04]  /*1d960*/  STG.E.128 desc[UR8][R218.64], R132 ;  /* 0x00000084da007986 */ /* 0x0201e8000c101d08 */
[----:B------:R0:W-:Y:S01]  /*1d970*/  STG.E.128 desc[UR8][R218.64+0x10], R136 ;  /* 0x00001088da007986 */ /* 0x0001e2000c101d08 */
[----:B------:R-:W-:Y:S05]  /*1d980*/  @!P0 BRA `(.L_x_23767) ;  /* 0x0000000000508947 */ /* 0x000fea0003800000 */
[----:B------:R-:W-:Y:S01]  /*1d990*/  SHF.L.U32 R220, R2, 0x10, RZ ;  /* 0x0000001002dc7819 */ /* 0x000fe200000006ff */
[----:B0-----:R-:W0:Y:S01]  /*1d9a0*/  LDC.64 R218, c[0x0][0x3b0] ;  /* 0x0000ec00ffda7b82 */ /* 0x001e220000000a00 */
        /* <DEDUP_REMOVED lines=18> */
.L_x_23767:
[----:B------:R-:W-:Y:S05]  /*1dad0*/  BSYNC.RECONVERGENT B2 ;  /* 0x0000000000027941 */ /* 0x000fea0003800200 */
.L_x_23766:
[----:B------:R-:W-:Y:S01]  /*1dae0*/  VIADD R216, R216, 0x20 ;  /* 0x00000020d8d87836 */ /* 0x000fe20000000000 */
[----:B------:R-:W-:-:S07]  /*1daf0*/  IADD3 R215, PT, PT, R215, 0x20, RZ ;  /* 0x00000020d7d77810 */ /* 0x000fce0007ffe0ff */
.L_x_23652:
[----:B------:R-:W-:Y:S05]  /*1db00*/  BSYNC.RECONVERGENT B1 ;  /* 0x0000000000017941 */ /* 0x000fea0003800200 */
.L_x_23651:
        /* <DEDUP_REMOVED lines=10> */
.L_x_23771:
[----:B------:R-:W-:Y:S05]  /*1dbb0*/  BSYNC.RECONVERGENT B2 ;  /* 0x0000000000027941 */ /* 0x000fea0003800200 */
.L_x_23770:
        /* <DEDUP_REMOVED lines=10> */
[----:B------:R-:W-:Y:S01]  /*1dc60*/  @!P1 IMAD.MOV.U32 R224, RZ, RZ, R12 ;  /* 0x000000ffffe09224 */ /* 0x000fe200078e000c */
[----:B------:R-:W-:Y:S01]  /*1dc70*/  @!P1 MOV R220, R26 ;  /* 0x0000001a00dc9202 */ /* 0x000fe20000000f00 */
[----:B0-----:R-:W-:Y:S06]  /*1dc80*/  @!P1 BRA `(.L_x_23775) ;  /* 0x00000004004c9947 */ /* 0x001fec0003800000 */
        /* <DEDUP_REMOVED lines=16> */
.L_x_23778:
        /* <DEDUP_REMOVED lines=13> */
.L_x_23780:
[----:B------:R-:W-:Y:S05]  /*1de60*/  BSYNC.RECONVERGENT B5 ;  /* 0x0000000000057941 */ /* 0x000fea0003800200 */
.L_x_23779:
        /* <DEDUP_REMOVED lines=42> */
.L_x_23777:
[----:B------:R-:W-:Y:S05]  /*1e110*/  BSYNC.RECONVERGENT B4 ;  /* 0x0000000000047941 */ /* 0x000fea0003800200 */
.L_x_23776:
        /* <DEDUP_REMOVED lines=9> */
[----:B------:R-:W-:-:S07]  /*1e1b0*/  FADD.FTZ R140, R140, R217 ;  /* 0x000000d98c8c7221 */ /* 0x000fce0000010000 */
.L_x_23775:
[----:B------:R-:W-:Y:S05]  /*1e1c0*/  BSYNC.RECONVERGENT B3 ;  /* 0x0000000000037941 */ /* 0x000fea0003800200 */
.L_x_23774:
[----:B------:R-:W-:Y:S01]  /*1e1d0*/  BSSY.RECONVERGENT B3, `(.L_x_23781) ;  /* 0x0000059000037945 */ /* 0x000fe20003800200 */
[----:B------:R-:W-:Y:S01]  /*1e1e0*/  @!P1 MOV R217, R224 ;  /* 0x000000e000d99202 */ /* 0x000fe20000000f00 */
[----:B------:R-:W-:Y:S02]  /*1e1f0*/  @!P1 IMAD.MOV.U32 R26, RZ, RZ, R220 ;  /* 0x000000ffff1a9224 */ /* 0x000fe400078e00dc */
        /* <DEDUP_REMOVED lines=17> */
.L_x_23785:
        /* <DEDUP_REMOVED lines=13> */
.L_x_23787:
[----:B------:R-:W-:Y:S05]  /*1e3e0*/  BSYNC.RECONVERGENT B5 ;  /* 0x0000000000057941 */ /* 0x000fea0003800200 */
.L_x_23786:
        /* <DEDUP_REMOVED lines=43> */
.L_x_23784:
[----:B------:R-:W-:Y:S05]  /*1e6a0*/  BSYNC.RECONVERGENT B4 ;  /* 0x0000000000047941 */ /* 0x000fea0003800200 */
.L_x_23783:
        /* <DEDUP_REMOVED lines=11> */
.L_x_23782:
[----:B------:R-:W-:Y:S05]  /*1e760*/  BSYNC.RECONVERGENT B3 ;  /* 0x0000000000037941 */ /* 0x000fea0003800200 */
.L_x_23781:
        /* <DEDUP_REMOVED lines=20> */
.L_x_23792:
        /* <DEDUP_REMOVED lines=13> */
.L_x_23794:
[----:B------:R-:W-:Y:S05]  /*1e980*/  BSYNC.RECONVERGENT B5 ;  /* 0x0000000000057941 */ /* 0x000fea0003800200 */
.L_x_23793:
        /* <DEDUP_REMOVED lines=43> */
.L_x_23791:
[----:B------:R-:W-:Y:S05]  /*1ec40*/  BSYNC.RECONVERGENT B4 ;  /* 0x0000000000047941 */ /* 0x000fea0003800200 */
.L_x_23790:
        /* <DEDUP_REMOVED lines=10> */
.L_x_23789:
[----:B------:R-:W-:Y:S05]  /*1ecf0*/  BSYNC.RECONVERGENT B3 ;  /* 0x0000000000037941 */ /* 0x000fea0003800200 */
.L_x_23788:
        /* <DEDUP_REMOVED lines=20> */
.L_x_23799:
        /* <DEDUP_REMOVED lines=13> */
.L_x_23801:
[----:B------:R-:W-:Y:S05]  /*1ef10*/  BSYNC.RECONVERGENT B5 ;  /* 0x0000000000057941 */ /* 0x000fea0003800200 */
.L_x_23800:
        /* <DEDUP_REMOVED lines=43> */
.L_x_23798:
[----:B------:R-:W-:Y:S05]  /*1f1d0*/  BSYNC.RECONVERGENT B4 ;  /* 0x0000000000047941 */ /* 0x000fea0003800200 */
.L_x_23797:
        /* <DEDUP_REMOVED lines=11> */
.L_x_23796:
[----:B------:R-:W-:Y:S05]  /*1f290*/  BSYNC.RECONVERGENT B3 ;  /* 0x0000000000037941 */ /* 0x000fea0003800200 */
.L_x_23795:
        /* <DEDUP_REMOVED lines=20> */
.L_x_23806:
        /* <DEDUP_REMOVED lines=13> */
.L_x_23808:
[----:B------:R-:W-:Y:S05]  /*1f4b0*/  BSYNC.RECONVERGENT B5 ;  /* 0x0000000000057941 */ /* 0x000fea0003800200 */
.L_x_23807:
        /* <DEDUP_REMOVED lines=43> */
.L_x_23805:
[----:B------:R-:W-:Y:S05]  /*1f770*/  BSYNC.RECONVERGENT B4 ;  /* 0x0000000000047941 */ /* 0x000fea0003800200 */
.L_x_23804:
        /* <DEDUP_REMOVED lines=10> */
.L_x_23803:
[----:B------:R-:W-:Y:S05]  /*1f820*/  BSYNC.RECONVERGENT B3 ;  /* 0x0000000000037941 */ /* 0x000fea0003800200 */
.L_x_23802:
        /* <DEDUP_REMOVED lines=20> */
.L_x_23813:
        /* <DEDUP_REMOVED lines=13> */
.L_x_23815:
[----:B------:R-:W-:Y:S05]  /*1fa40*/  BSYNC.RECONVERGENT B5 ;  /* 0x0000000000057941 */ /* 0x000fea0003800200 */
.L_x_23814:
        /* <DEDUP_REMOVED lines=43> */
.L_x_23812:
[----:B------:R-:W-:Y:S05]  /*1fd00*/  BSYNC.RECONVERGENT B4 ;  /* 0x0000000000047941 */ /* 0x000fea0003800200 */
.L_x_23811:
        /* <DEDUP_REMOVED lines=11> */
.L_x_23810:
[----:B------:R-:W-:Y:S05]  /*1fdc0*/  BSYNC.RECONVERGENT B3 ;  /* 0x0000000000037941 */ /* 0x000fea0003800200 */
.L_x_23809:
        /* <DEDUP_REMOVED lines=20> */
.L_x_23820:
        /* <DEDUP_REMOVED lines=13> */
.L_x_23822:
[----:B------:R-:W-:Y:S05]  /*1ffe0*/  BSYNC.RECONVERGENT B5 ;  /* 0x0000000000057941 */ /* 0x000fea0003800200 */
.L_x_23821:
        /* <DEDUP_REMOVED lines=43> */
.L_x_23819:
[----:B------:R-:W-:Y:S05]  /*202a0*/  BSYNC.RECONVERGENT B4 ;  /* 0x0000000000047941 */ /* 0x000fea0003800200 */
.L_x_23818:
        /* <DEDUP_REMOVED lines=10> */
.L_x_23817:
[----:B------:R-:W-:Y:S05]  /*20350*/  BSYNC.RECONVERGENT B3 ;  /* 0x0000000000037941 */ /* 0x000fea0003800200 */
.L_x_23816:
        /* <DEDUP_REMOVED lines=19> */
.L_x_23826:
        /* <DEDUP_REMOVED lines=13> */
.L_x_23828:
[----:B------:R-:W-:Y:S05]  /*20560*/  BSYNC.RECONVERGENT B4 ;  /* 0x0000000000047941 */ /* 0x000fea0003800200 */
.L_x_23827:
        /* <DEDUP_REMOVED lines=43> */
.L_x_23825:
[----:B------:R-:W-:Y:S05]  /*20820*/  BSYNC.RECONVERGENT B3 ;  /* 0x0000000000037941 */ /* 0x000fea0003800200 */
.L_x_23824:
        /* <DEDUP_REMOVED lines=12> */
.L_x_23773:
        /* <DEDUP_REMOVED lines=21> */
.L_x_23833:
        /* <DEDUP_REMOVED lines=13> */
.L_x_23835:
[----:B------:R-:W-:Y:S05]  /*20b10*/  BSYNC.RECONVERGENT B5 ;  /* 0x0000000000057941 */ /* 0x000fea0003800200 */
.L_x_23834:
        /* <DEDUP_REMOVED lines=42> */
.L_x_23832:
[----:B------:R-:W-:Y:S05]  /*20dc0*/  BSYNC.RECONVERGENT B4 ;  /* 0x0000000000047941 */ /* 0x000fea0003800200 */
.L_x_23831:
        /* <DEDUP_REMOVED lines=9> */
.L_x_23830:
[----:B------:R-:W-:Y:S05]  /*20e60*/  BSYNC.RECONVERGENT B3 ;  /* 0x0000000000037941 */ /* 0x000fea0003800200 */
.L_x_23829:
        /* <DEDUP_REMOVED lines=17> */
.L_x_23840:
        /* <DEDUP_REMOVED lines=13> */
.L_x_23842:
[----:B------:R-:W-:Y:S05]  /*21050*/  BSYNC.RECONVERGENT B5 ;  /* 0x0000000000057941 */ /* 0x000fea0003800200 */
.L_x_23841:
        /* <DEDUP_REMOVED lines=43> */
.L_x_23839:
[----:B------:R-:W-:Y:S05]  /*21310*/  BSYNC.RECONVERGENT B4 ;  /* 0x0000000000047941 */ /* 0x000fea0003800200 */
.L_x_23838:
        /* <DEDUP_REMOVED lines=10> */
.L_x_23837:
[----:B------:R-:W-:Y:S05]  /*213c0*/  BSYNC.RECONVERGENT B3 ;  /* 0x0000000000037941 */ /* 0x000fea0003800200 */
.L_x_23836:
        /* <DEDUP_REMOVED lines=17> */
.L_x_23847:
        /* <DEDUP_REMOVED lines=13> */
.L_x_23849:
[----:B------:R-:W-:Y:S05]  /*215b0*/  BSYNC.RECONVERGENT B5 ;  /* 0x0000000000057941 */ /* 0x000fea0003800200 */
.L_x_23848:
        /* <DEDUP_REMOVED lines=43> */
.L_x_23846:
[----:B------:R-:W-:Y:S05]  /*21870*/  BSYNC.RECONVERGENT B4 ;  /* 0x0000000000047941 */ /* 0x000fea0003800200 */
.L_x_23845:
        /* <DEDUP_REMOVED lines=9> */
.L_x_23844:
[----:B------:R-:W-:Y:S05]  /*21910*/  BSYNC.RECONVERGENT B3 ;  /* 0x0000000000037941 */ /* 0x000fea0003800200 */
.L_x_23843:
        /* <DEDUP_REMOVED lines=17> */
.L_x_23854:
        /* <DEDUP_REMOVED lines=13> */
.L_x_23856:
[----:B------:R-:W-:Y:S05]  /*21b00*/  BSYNC.RECONVERGENT B5 ;  /* 0x0000000000057941 */ /* 0x000fea0003800200 */
.L_x_23855:
        /* <DEDUP_REMOVED lines=43> */
.L_x_23853:
[----:B------:R-:W-:Y:S05]  /*21dc0*/  BSYNC.RECONVERGENT B4 ;  /* 0x0000000000047941 */ /* 0x000fea0003800200 */
.L_x_23852:
        /* <DEDUP_REMOVED lines=10> */
.L_x_23851:
[----:B------:R-:W-:Y:S05]  /*21e70*/  BSYNC.RECONVERGENT B3 ;  /* 0x0000000000037941 */ /* 0x000fea0003800200 */
.L_x_23850:
        /* <DEDUP_REMOVED lines=17> */
.L_x_23861:
        /* <DEDUP_REMOVED lines=13> */
.L_x_23863:
[----:B------:R-:W-:Y:S05]  /*22060*/  BSYNC.RECONVERGENT B5 ;  /* 0x0000000000057941 */ /* 0x000fea0003800200 */
.L_x_23862:
        /* <DEDUP_REMOVED lines=43> */
.L_x_23860:
[----:B------:R-:W-:Y:S05]  /*22320*/  BSYNC.RECONVERGENT B4 ;  /* 0x0000000000047941 */ /* 0x000fea0003800200 */
.L_x_23859:
        /* <DEDUP_REMOVED lines=9> */
.L_x_23858:
[----:B------:R-:W-:Y:S05]  /*223c0*/  BSYNC.RECONVERGENT B3 ;  /* 0x0000000000037941 */ /* 0x000fea0003800200 */
.L_x_23857:
        /* <DEDUP_REMOVED lines=17> */
.L_x_23868:
        /* <DEDUP_REMOVED lines=13> */
.L_x_23870:
[----:B------:R-:W-:Y:S05]  /*225b0*/  BSYNC.RECONVERGENT B5 ;  /* 0x0000000000057941 */ /* 0x000fea0003800200 */
.L_x_23869:
        /* <DEDUP_REMOVED lines=43> */
.L_x_23867:
[----:B------:R-:W-:Y:S05]  /*22870*/  BSYNC.RECONVERGENT B4 ;  /* 0x0000000000047941 */ /* 0x000fea0003800200 */
.L_x_23866:
        /* <DEDUP_REMOVED lines=10> */
.L_x_23865:
[----:B------:R-:W-:Y:S05]  /*22920*/  BSYNC.RECONVERGENT B3 ;  /* 0x0000000000037941 */ /* 0x000fea0003800200 */
.L_x_23864:
        /* <DEDUP_REMOVED lines=17> */
.L_x_23875:
        /* <DEDUP_REMOVED lines=13> */
.L_x_23877:
[----:B------:R-:W-:Y:S05]  /*22b10*/  BSYNC.RECONVERGENT B5 ;  /* 0x0000000000057941 */ /* 0x000fea0003800200 */
.L_x_23876:
        /* <DEDUP_REMOVED lines=43> */
.L_x_23874:
[----:B------:R-:W-:Y:S05]  /*22dd0*/  BSYNC.RECONVERGENT B4 ;  /* 0x0000000000047941 */ /* 0x000fea0003800200 */
.L_x_23873:
        /* <DEDUP_REMOVED lines=9> */
.L_x_23872:
[----:B------:R-:W-:Y:S05]  /*22e70*/  BSYNC.RECONVERGENT B3 ;  /* 0x0000000000037941 */ /* 0x000fea0003800200 */
.L_x_23871:
        /* <DEDUP_REMOVED lines=16> */
.L_x_23880:
        /* <DEDUP_REMOVED lines=13> */
.L_x_23882:
[----:B------:R-:W-:Y:S05]  /*23050*/  BSYNC.RECONVERGENT B4 ;  /* 0x0000000000047941 */ /* 0x000fea0003800200 */
.L_x_23881:
        /* <DEDUP_REMOVED lines=43> */
.L_x_23879:
[----:B------:R-:W-:Y:S05]  /*23310*/  BSYNC.RECONVERGENT B3 ;  /* 0x0000000000037941 */ /* 0x000fea0003800200 */
.L_x_23878:
        /* <DEDUP_REMOVED lines=10> */
.L_x_23823:
[----:B------:R-:W-:Y:S05]  /*233c0*/  BSYNC.RECONVERGENT B2 ;  /* 0x0000000000027941 */ /* 0x000fea0003800200 */
.L_x_23772:
        /* <DEDUP_REMOVED lines=27> */
.L_x_23884:
[----:B------:R-:W-:Y:S05]  /*23580*/  BSYNC.RECONVERGENT B2 ;  /* 0x0000000000027941 */ /* 0x000fea0003800200 */
.L_x_23883:
[----:B------:R-:W-:Y:S01]  /*23590*/  VIADD R216, R216, 0x20 ;  /* 0x00000020d8d87836 */ /* 0x000fe20000000000 */
[----:B------:R-:W-:-:S07]  /*235a0*/  IADD3 R215, PT, PT, R215, 0x20, RZ ;  /* 0x00000020d7d77810 */ /* 0x000fce0007ffe0ff */
.L_x_23769:
[----:B------:R-:W-:Y:S05]  /*235b0*/  BSYNC.RECONVERGENT B1 ;  /* 0x0000000000017941 */ /* 0x000fea0003800200 */
.L_x_23768:
        /* <DEDUP_REMOVED lines=10> */
.L_x_23888:
[----:B------:R-:W-:Y:S05]  /*23660*/  BSYNC.RECONVERGENT B2 ;  /* 0x0000000000027941 */ /* 0x000fea0003800200 */
.L_x_23887:
        /* <DEDUP_REMOVED lines=29> */
.L_x_23895:
        /* <DEDUP_REMOVED lines=13> */
.L_x_23897:
[----:B------:R-:W-:Y:S05]  /*23910*/  BSYNC.RECONVERGENT B5 ;  /* 0x0000000000057941 */ /* 0x000fea0003800200 */
.L_x_23896:
        /* <DEDUP_REMOVED lines=42> */
.L_x_23894:
[----:B------:R-:W-:Y:S05]  /*23bc0*/  BSYNC.RECONVERGENT B4 ;  /* 0x0000000000047941 */ /* 0x000fea0003800200 */
.L_x_23893:
        /* <DEDUP_REMOVED lines=10> */
.L_x_23892:
[----:B------:R-:W-:Y:S05]  /*23c70*/  BSYNC.RECONVERGENT B3 ;  /* 0x0000000000037941 */ /* 0x000fea0003800200 */
.L_x_23891:
        /* <DEDUP_REMOVED lines=20> */
.L_x_23902:
        /* <DEDUP_REMOVED lines=13> */
.L_x_23904:
[----:B------:R-:W-:Y:S05]  /*23e90*/  BSYNC.RECONVERGENT B5 ;  /* 0x0000000000057941 */ /* 0x000fea0003800200 */
.L_x_23903:
        /* <DEDUP_REMOVED lines=43> */
.L_x_23901:
[----:B------:R-:W-:Y:S05]  /*24150*/  BSYNC.RECONVERGENT B4 ;  /* 0x0000000000047941 */ /* 0x000fea0003800200 */
.L_x_23900:
        /* <DEDUP_REMOVED lines=11> */
.L_x_23899:
[----:B------:R-:W-:Y:S05]  /*24210*/  BSYNC.RECONVERGENT B3 ;  /* 0x0000000000037941 */ /* 0x000fea0003800200 */
.L_x_23898:
        /* <DEDUP_REMOVED lines=20> */
.L_x_23909:
        /* <DEDUP_REMOVED lines=13> */
.L_x_23911:
[----:B------:R-:W-:Y:S05]  /*24430*/  BSYNC.RECONVERGENT B5 ;  /* 0x0000000000057941 */ /* 0x000fea0003800200 */
.L_x_23910:
        /* <DEDUP_REMOVED lines=43> */
.L_x_23908:
[----:B------:R-:W-:Y:S05]  /*246f0*/  BSYNC.RECONVERGENT B4 ;  /* 0x0000000000047941 */ /* 0x000fea0003800200 */
.L_x_23907:
        /* <DEDUP_REMOVED lines=10> */
.L_x_23906:
[----:B------:R-:W-:Y:S05]  /*247a0*/  BSYNC.RECONVERGENT B3 ;  /* 0x0000000000037941 */ /* 0x000fea0003800200 */
.L_x_23905:
        /* <DEDUP_REMOVED lines=20> */
.L_x_23916:
        /* <DEDUP_REMOVED lines=13> */
.L_x_23918:
[----:B------:R-:W-:Y:S05]  /*249c0*/  BSYNC.RECONVERGENT B5 ;  /* 0x0000000000057941 */ /* 0x000fea0003800200 */
.L_x_23917:
        /* <DEDUP_REMOVED lines=43> */
.L_x_23915:
[----:B------:R-:W-:Y:S05]  /*24c80*/  BSYNC.RECONVERGENT B4 ;  /* 0x0000000000047941 */ /* 0x000fea0003800200 */
.L_x_23914:
        /* <DEDUP_REMOVED lines=11> */
.L_x_23913:
[----:B------:R-:W-:Y:S05]  /*24d40*/  BSYNC.RECONVERGENT B3 ;  /* 0x0000000000037941 */ /* 0x000fea0003800200 */
.L_x_23912:
        /* <DEDUP_REMOVED lines=20> */
.L_x_23923:
        /* <DEDUP_REMOVED lines=13> */
.L_x_23925:
[----:B------:R-:W-:Y:S05]  /*24f60*/  BSYNC.RECONVERGENT B5 ;  /* 0x0000000000057941 */ /* 0x000fea0003800200 */
.L_x_23924:
        /* <DEDUP_REMOVED lines=43> */
.L_x_23922:
[----:B------:R-:W-:Y:S05]  /*25220*/  BSYNC.RECONVERGENT B4 ;  /* 0x0000000000047941 */ /* 0x000fea0003800200 */
.L_x_23921:
        /* <DEDUP_REMOVED lines=10> */
.L_x_23920:
[----:B------:R-:W-:Y:S05]  /*252d0*/  BSYNC.RECONVERGENT B3 ;  /* 0x0000000000037941 */ /* 0x000fea0003800200 */
.L_x_23919:
        /* <DEDUP_REMOVED lines=20> */
.L_x_23930:
        /* <DEDUP_REMOVED lines=13> */
.L_x_23932:
[----:B------:R-:W-:Y:S05]  /*254f0*/  BSYNC.RECONVERGENT B5 ;  /* 0x0000000000057941 */ /* 0x000fea0003800200 */
.L_x_23931:
        /* <DEDUP_REMOVED lines=43> */
.L_x_23929:
[----:B------:R-:W-:Y:S05]  /*257b0*/  BSYNC.RECONVERGENT B4 ;  /* 0x0000000000047941 */ /* 0x000fea0003800200 */
.L_x_23928:
        /* <DEDUP_REMOVED lines=11> */
.L_x_23927:
[----:B------:R-:W-:Y:S05]  /*25870*/  BSYNC.RECONVERGENT B3 ;  /* 0x0000000000037941 */ /* 0x000fea0003800200 */
.L_x_23926:
        /* <DEDUP_REMOVED lines=20> */
.L_x_23937:
        /* <DEDUP_REMOVED lines=13> */
.L_x_23939:
[----:B------:R-:W-:Y:S05]  /*25a90*/  BSYNC.RECONVERGENT B5 ;  /* 0x0000000000057941 */ /* 0x000fea0003800200 */
.L_x_23938:
        /* <DEDUP_REMOVED lines=43> */
.L_x_23936:
[----:B------:R-:W-:Y:S05]  /*25d50*/  BSYNC.RECONVERGENT B4 ;  /* 0x0000000000047941 */ /* 0x000fea0003800200 */
.L_x_23935:
        /* <DEDUP_REMOVED lines=10> */
.L_x_23934:
[----:B------:R-:W-:Y:S05]  /*25e00*/  BSYNC.RECONVERGENT B3 ;  /* 0x0000000000037941 */ /* 0x000fea0003800200 */
.L_x_23933:
        /* <DEDUP_REMOVED lines=19> */
.L_x_23943:
        /* <DEDUP_REMOVED lines=13> */
.L_x_23945:
[----:B------:R-:W-:Y:S05]  /*26010*/  BSYNC.RECONVERGENT B4 ;  /* 0x0000000000047941 */ /* 0x000fea0003800200 */
.L_x_23944:
        /* <DEDUP_REMOVED lines=43> */
.L_x_23942:
[----:B------:R-:W-:Y:S05]  /*262d0*/  BSYNC.RECONVERGENT B3 ;  /* 0x0000000000037941 */ /* 0x000fea0003800200 */
.L_x_23941:
        /* <DEDUP_REMOVED lines=12> */
.L_x_23890:
        /* <DEDUP_REMOVED lines=21> */
.L_x_23950:
        /* <DEDUP_REMOVED lines=13> */
.L_x_23952:
[----:B------:R-:W-:Y:S05]  /*265c0*/  BSYNC.RECONVERGENT B5 ;  /* 0x0000000000057941 */ /* 0x000fea0003800200 */
.L_x_23951:
        /* <DEDUP_REMOVED lines=42> */
.L_x_23949:
[----:B------:R-:W-:Y:S05]  /*26870*/  BSYNC.RECONVERGENT B4 ;  /* 0x0000000000047941 */ /* 0x000fea0003800200 */
.L_x_23948:
        /* <DEDUP_REMOVED lines=9> */
.L_x_23947:
[----:B------:R-:W-:Y:S05]  /*26910*/  BSYNC.RECONVERGENT B3 ;  /* 0x0000000000037941 */ /* 0x000fea0003800200 */
.L_x_23946:
        /* <DEDUP_REMOVED lines=17> */
.L_x_23957:
        /* <DEDUP_REMOVED lines=13> */
.L_x_23959:
[----:B------:R-:W-:Y:S05]  /*26b00*/  BSYNC.RECONVERGENT B5 ;  /* 0x0000000000057941 */ /* 0x000fea0003800200 */
.L_x_23958:
        /* <DEDUP_REMOVED lines=43> */
.L_x_23956:
[----:B------:R-:W-:Y:S05]  /*26dc0*/  BSYNC.RECONVERGENT B4 ;  /* 0x0000000000047941 */ /* 0x000fea0003800200 */
.L_x_23955:
        /* <DEDUP_REMOVED lines=10> */
.L_x_23954:
[----:B------:R-:W-:Y:S05]  /*26e70*/  BSYNC.RECONVERGENT B3 ;  /* 0x0000000000037941 */ /* 0x000fea0003800200 */
.L_x_23953:
        /* <DEDUP_REMOVED lines=17> */
.L_x_23964:
        /* <DEDUP_REMOVED lines=13> */
.L_x_23966:
[----:B------:R-:W-:Y:S05]  /*27060*/  BSYNC.RECONVERGENT B5 ;  /* 0x0000000000057941 */ /* 0x000fea0003800200 */
.L_x_23965:
        /* <DEDUP_REMOVED lines=43> */
.L_x_23963:
[----:B------:R-:W-:Y:S05]  /*27320*/  BSYNC.RECONVERGENT B4 ;  /* 0x0000000000047941 */ /* 0x000fea0003800200 */
.L_x_23962:
        /* <DEDUP_REMOVED lines=9> */
.L_x_23961:
[----:B------:R-:W-:Y:S05]  /*273c0*/  BSYNC.RECONVERGENT B3 ;  /* 0x0000000000037941 */ /* 0x000fea0003800200 */
.L_x_23960:
        /* <DEDUP_REMOVED lines=17> */
.L_x_23971:
        /* <DEDUP_REMOVED lines=13> */
.L_x_23973:
[----:B------:R-:W-:Y:S05]  /*275b0*/  BSYNC.RECONVERGENT B5 ;  /* 0x0000000000057941 */ /* 0x000fea0003800200 */
.L_x_23972:
        /* <DEDUP_REMOVED lines=43> */
.L_x_23970:
[----:B------:R-:W-:Y:S05]  /*27870*/  BSYNC.RECONVERGENT B4 ;  /* 0x0000000000047941 */ /* 0x000fea0003800200 */
.L_x_23969:
        /* <DEDUP_REMOVED lines=10> */
.L_x_23968:
[----:B------:R-:W-:Y:S05]  /*27920*/  BSYNC.RECONVERGENT B3 ;  /* 0x0000000000037941 */ /* 0x000fea0003800200 */
.L_x_23967:
        /* <DEDUP_REMOVED lines=17> */
.L_x_23978:
        /* <DEDUP_REMOVED lines=13> */
.L_x_23980:
[----:B------:R-:W-:Y:S05]  /*27b10*/  BSYNC.RECONVERGENT B5 ;  /* 0x0000000000057941 */ /* 0x000fea0003800200 */
.L_x_23979:
        /* <DEDUP_REMOVED lines=43> */
.L_x_23977:
[----:B------:R-:W-:Y:S05]  /*27dd0*/  BSYNC.RECONVERGENT B4 ;  /* 0x0000000000047941 */ /* 0x000fea0003800200 */
.L_x_23976:
        /* <DEDUP_REMOVED lines=9> */
.L_x_23975:
[----:B------:R-:W-:Y:S05]  /*27e70*/  BSYNC.RECONVERGENT B3 ;  /* 0x0000000000037941 */ /* 0x000fea0003800200 */
.L_x_23974:
        /* <DEDUP_REMOVED lines=17> */
.L_x_23985:
        /* <DEDUP_REMOVED lines=13> */
.L_x_23987:
[----:B------:R-:W-:Y:S05]  /*28060*/  BSYNC.RECONVERGENT B5 ;  /* 0x0000000000057941 */ /* 0x000fea0003800200 */
.L_x_23986:
        /* <DEDUP_REMOVED lines=43> */
.L_x_23984:
[----:B------:R-:W-:Y:S05]  /*28320*/  BSYNC.RECONVERGENT B4 ;  /* 0x0000000000047941 */ /* 0x000fea0003800200 */
.L_x_23983:
        /* <DEDUP_REMOVED lines=10> */
.L_x_23982:
[----:B------:R-:W-:Y:S05]  /*283d0*/  BSYNC.RECONVERGENT B3 ;  /* 0x0000000000037941 */ /* 0x000fea0003800200 */
.L_x_23981:
        /* <DEDUP_REMOVED lines=17> */
.L_x_23992:
        /* <DEDUP_REMOVED lines=13> */
.L_x_23994:
[----:B------:R-:W-:Y:S05]  /*285c0*/  BSYNC.RECONVERGENT B5 ;  /* 0x0000000000057941 */ /* 0x000fea0003800200 */
.L_x_23993:
        /* <DEDUP_REMOVED lines=43> */
.L_x_23991:
[----:B------:R-:W-:Y:S05]  /*28880*/  BSYNC.RECONVERGENT B4 ;  /* 0x0000000000047941 */ /* 0x000fea0003800200 */
.L_x_23990:
        /* <DEDUP_REMOVED lines=9> */
.L_x_23989:
[----:B------:R-:W-:Y:S05]  /*28920*/  BSYNC.RECONVERGENT B3 ;  /* 0x0000000000037941 */ /* 0x000fea0003800200 */
.L_x_23988:
        /* <DEDUP_REMOVED lines=16> */
.L_x_23997:
        /* <DEDUP_REMOVED lines=13> */
.L_x_23999:
[----:B------:R-:W-:Y:S05]  /*28b00*/  BSYNC.RECONVERGENT B4 ;  /* 0x0000000000047941 */ /* 0x000fea0003800200 */
.L_x_23998:
        /* <DEDUP_REMOVED lines=43> */
.L_x_23996:
[----:B------:R-:W-:Y:S05]  /*28dc0*/  BSYNC.RECONVERGENT B3 ;  /* 0x0000000000037941 */ /* 0x000fea0003800200 */
.L_x_23995:
        /* <DEDUP_REMOVED lines=10> */
.L_x_23940:
[----:B------:R-:W-:Y:S05]  /*28e70*/  BSYNC.RECONVERGENT B2 ;  /* 0x0000000000027941 */ /* 0x000fea0003800200 */
.L_x_23889:
        /* <DEDUP_REMOVED lines=27> */
.L_x_24001:
[----:B------:R-:W-:Y:S05]  /*29030*/  BSYNC.RECONVERGENT B2 ;  /* 0x0000000000027941 */ /* 0x000fea0003800200 */
.L_x_24000:
[----:B------:R-:W-:Y:S01]  /*29040*/  VIADD R216, R216, 0x20 ;  /* 0x00000020d8d87836 */ /* 0x000fe20000000000 */
[----:B------:R-:W-:-:S07]  /*29050*/  IADD3 R215, PT, PT, R215, 0x20, RZ ;  /* 0x00000020d7d77810 */ /* 0x000fce0007ffe0ff */
.L_x_23886:
[----:B------:R-:W-:Y:S05]  /*29060*/  BSYNC.RECONVERGENT B1 ;  /* 0x0000000000017941 */ /* 0x000fea0003800200 */
.L_x_23885:
        /* <DEDUP_REMOVED lines=10> */
.L_x_24005:
[----:B------:R-:W-:Y:S05]  /*29110*/  BSYNC.RECONVERGENT B2 ;  /* 0x0000000000027941 */ /* 0x000fea0003800200 */
.L_x_24004:
        /* <DEDUP_REMOVED lines=29> */
.L_x_24012:
        /* <DEDUP_REMOVED lines=13> */
.L_x_24014:
[----:B------:R-:W-:Y:S05]  /*293c0*/  BSYNC.RECONVERGENT B5 ;  /* 0x0000000000057941 */ /* 0x000fea0003800200 */
.L_x_24013:
        /* <DEDUP_REMOVED lines=43> */
.L_x_24011:
[----:B------:R-:W-:Y:S05]  /*29680*/  BSYNC.RECONVERGENT B4 ;  /* 0x0000000000047941 */ /* 0x000fea0003800200 */
.L_x_24010:
        /* <DEDUP_REMOVED lines=9> */
[----:B------:R-:W-:-:S07]  /*29720*/  FADD.FTZ R156, R156, R217 ;  /* 0x000000d99c9c7221 */ /* 0x000fce0000010000 */
.L_x_24009:
[----:B------:R-:W-:Y:S05]  /*29730*/  BSYNC.RECONVERGENT B3 ;  /* 0x0000000000037941 */ /* 0x000fea0003800200 */
.L_x_24008:
[----:B------:R-:W-:Y:S01]  /*29740*/  BSSY.RECONVERGENT B3, `(.L_x_24015) ;  /* 0x0000059000037945 */ /* 0x000fe20003800200 */
[----:B------:R-:W-:Y:S01]  /*29750*/  @!P1 IMAD.MOV.U32 R217, RZ, RZ, R214 ;  /* 0x000000ffffd99224 */ /* 0x000fe200078e00d6 */
[----:B------:R-:W-:Y:S02]  /*29760*/  @!P1 MOV R26, R220 ;  /* 0x000000dc001a9202 */ /* 0x000fe40000000f00 */
        /* <DEDUP_REMOVED lines=17> */
.L_x_24019:
        /* <DEDUP_REMOVED lines=13> */
.L_x_24021:
[----:B------:R-:W-:Y:S05]  /*29950*/  BSYNC.RECONVERGENT B5 ;  /* 0x0000000000057941 */ /* 0x000fea0003800200 */
.L_x_24020:
        /* <DEDUP_REMOVED lines=43> */
.L_x_24018:
[----:B------:R-:W-:Y:S05]  /*29c10*/  BSYNC.RECONVERGENT B4 ;  /* 0x0000000000047941 */ /* 0x000fea0003800200 */
.L_x_24017:
        /* <DEDUP_REMOVED lines=10> */
[----:B------:R-:W-:-:S07]  /*29cc0*/  FADD.FTZ R157, R157, R12 ;  /* 0x0000000c9d9d7221 */ /* 0x000fce0000010000 */
.L_x_24016:
[----:B------:R-:W-:Y:S05]  /*29cd0*/  BSYNC.RECONVERGENT B3 ;  /* 0x0000000000037941 */ /* 0x000fea0003800200 */
.L_x_24015:
        /* <DEDUP_REMOVED lines=20> */
.L_x_24026:
        /* <DEDUP_REMOVED lines=13> */
.L_x_24028:
[----:B------:R-:W-:Y:S05]  /*29ef0*/  BSYNC.RECONVERGENT B5 ;  /* 0x0000000000057941 */ /* 0x000fea0003800200 */
.L_x_24027:
        /* <DEDUP_REMOVED lines=43> */
.L_x_24025:
[----:B------:R-:W-:Y:S05]  /*2a1b0*/  BSYNC.RECONVERGENT B4 ;  /* 0x0000000000047941 */ /* 0x000fea0003800200 */
.L_x_24024:
        /* <DEDUP_REMOVED lines=10> */
.L_x_24023:
[----:B------:R-:W-:Y:S05]  /*2a260*/  BSYNC.RECONVERGENT B3 ;  /* 0x0000000000037941 */ /* 0x000fea0003800200 */
.L_x_24022:
        /* <DEDUP_REMOVED lines=20> */
.L_x_24033:
        /* <DEDUP_REMOVED lines=13> */
.L_x_24035:
[----:B------:R-:W-:Y:S05]  /*2a480*/  BSYNC.RECONVERGENT B5 ;  /* 0x0000000000057941 */ /* 0x000fea0003800200 */
.L_x_24034:
        /* <DEDUP_REMOVED lines=43> */
.L_x_24032:
[----:B------:R-:W-:Y:S05]  /*2a740*/  BSYNC.RECONVERGENT B4 ;  /* 0x0000000000047941 */ /* 0x000fea0003800200 */
.L_x_24031:
        /* <DEDUP_REMOVED lines=11> */
.L_x_24030:
[----:B------:R-:W-:Y:S05]  /*2a800*/  BSYNC.RECONVERGENT B3 ;  /* 0x0000000000037941 */ /* 0x000fea0003800200 */
.L_x_24029:
        /* <DEDUP_REMOVED lines=20> */
.L_x_24040:
        /* <DEDUP_REMOVED lines=13> */
.L_x_24042:
[----:B------:R-:W-:Y:S05]  /*2aa20*/  BSYNC.RECONVERGENT B5 ;  /* 0x0000000000057941 */ /* 0x000fea0003800200 */
.L_x_24041:
        /* <DEDUP_REMOVED lines=43> */
.L_x_24039:
[----:B------:R-:W-:Y:S05]  /*2ace0*/  BSYNC.RECONVERGENT B4 ;  /* 0x0000000000047941 */ /* 0x000fea0003800200 */
.L_x_24038:
        /* <DEDUP_REMOVED lines=10> */
.L_x_24037:
[----:B------:R-:W-:Y:S05]  /*2ad90*/  BSYNC.RECONVERGENT B3 ;  /* 0x0000000000037941 */ /* 0x000fea0003800200 */
.L_x_24036:
        /* <DEDUP_REMOVED lines=20> */
.L_x_24047:
        /* <DEDUP_REMOVED lines=13> */
.L_x_24049:
[----:B------:R-:W-:Y:S05]  /*2afb0*/  BSYNC.RECONVERGENT B5 ;  /* 0x0000000000057941 */ /* 0x000fea0003800200 */
.L_x_24048:
        /* <DEDUP_REMOVED lines=43> */
.L_x_24046:
[----:B------:R-:W-:Y:S05]  /*2b270*/  BSYNC.RECONVERGENT B4 ;  /* 0x0000000000047941 */ /* 0x000fea0003800200 */
.L_x_24045:
        /* <DEDUP_REMOVED lines=11> */
.L_x_24044:
[----:B------:R-:W-:Y:S05]  /*2b330*/  BSYNC.RECONVERGENT B3 ;  /* 0x0000000000037941 */ /* 0x000fea0003800200 */
.L_x_24043:
        /* <DEDUP_REMOVED lines=20> */
.L_x_24054:
        /* <DEDUP_REMOVED lines=13> */
.L_x_24056:
[----:B------:R-:W-:Y:S05]  /*2b550*/  BSYNC.RECONVERGENT B5 ;  /* 0x0000000000057941 */ /* 0x000fea0003800200 */
.L_x_24055:
        /* <DEDUP_REMOVED lines=43> */
.L_x_24053:
[----:B------:R-:W-:Y:S05]  /*2b810*/  BSYNC.RECONVERGENT B4 ;  /* 0x0000000000047941 */ /* 0x000fea0003800200 */
.L_x_24052:
        /* <DEDUP_REMOVED lines=10> */
.L_x_24051:
[----:B------:R-:W-:Y:S05]  /*2b8c0*/  BSYNC.RECONVERGENT B3 ;  /* 0x0000000000037941 */ /* 0x000fea0003800200 */
.L_x_24050:
        /* <DEDUP_REMOVED lines=19> */
.L_x_24060:
        /* <DEDUP_REMOVED lines=13> */
.L_x_24062:
[----:B------:R-:W-:Y:S05]  /*2bad0*/  BSYNC.RECONVERGENT B4 ;  /* 0x0000000000047941 */ /* 0x000fea0003800200 */
.L_x_24061:
        /* <DEDUP_REMOVED lines=43> */
.L_x_24059:
[----:B------:R-:W-:Y:S05]  /*2bd90*/  BSYNC.RECONVERGENT B3 ;  /* 0x0000000000037941 */ /* 0x000fea0003800200 */
.L_x_24058:
        /* <DEDUP_REMOVED lines=12> */
.L_x_24007:
[----:B------:R-:W-:Y:S01]  /*2be60*/  BSSY.RECONVERGENT B3, `(.L_x_24063) ;  /* 0x0000058000037945 */ /* 0x000fe20003800200 */
[----:B------:R-:W-:Y:S01]  /*2be70*/  IMAD.MOV.U32 R214, RZ, RZ, R12 ;  /* 0x000000ffffd67224 */ /* 0x000fe200078e000c */
[----:B------:R-:W-:Y:S01]  /*2be80*/  MOV R158, R26 ;  /* 0x0000001a009e7202 */ /* 0x000fe20000000f00 */
[----:B------:R-:W-:Y:S01]  /*2be90*/  IMAD.MOV.U32 R156, RZ, RZ, RZ ;  /* 0x000000ffff9c7224 */ /* 0x000fe200078e00ff */
        /* <DEDUP_REMOVED lines=17> */
.L_x_24067:
        /* <DEDUP_REMOVED lines=13> */
.L_x_24069:
[----:B------:R-:W-:Y:S05]  /*2c080*/  BSYNC.RECONVERGENT B5 ;  /* 0x0000000000057941 */ /* 0x000fea0003800200 */
.L_x_24068:
        /* <DEDUP_REMOVED lines=43> */
.L_x_24066:
[----:B------:R-:W-:Y:S05]  /*2c340*/  BSYNC.RECONVERGENT B4 ;  /* 0x0000000000047941 */ /* 0x000fea0003800200 */
.L_x_24065:
        /* <DEDUP_REMOVED lines=9> */
.L_x_24064:
[----:B------:R-:W-:Y:S05]  /*2c3e0*/  BSYNC.RECONVERGENT B3 ;  /* 0x0000000000037941 */ /* 0x000fea0003800200 */
.L_x_24063:
        /* <DEDUP_REMOVED lines=17> */
.L_x_24074:
        /* <DEDUP_REMOVED lines=13> */
.L_x_24076:
[----:B------:R-:W-:Y:S05]  /*2c5d0*/  BSYNC.RECONVERGENT B5 ;  /* 0x0000000000057941 */ /* 0x000fea0003800200 */
.L_x_24075:
        /* <DEDUP_REMOVED lines=43> */
.L_x_24073:
[----:B------:R-:W-:Y:S05]  /*2c890*/  BSYNC.RECONVERGENT B4 ;  /* 0x0000000000047941 */ /* 0x000fea0003800200 */
.L_x_24072:
        /* <DEDUP_REMOVED lines=10> */
.L_x_24071:
[----:B------:R-:W-:Y:S05]  /*2c940*/  BSYNC.RECONVERGENT B3 ;  /* 0x0000000000037941 */ /* 0x000fea0003800200 */
.L_x_24070:
        /* <DEDUP_REMOVED lines=17> */
.L_x_24081:
        /* <DEDUP_REMOVED lines=13> */
.L_x_24083:
[----:B------:R-:W-:Y:S05]  /*2cb30*/  BSYNC.RECONVERGENT B5 ;  /* 0x0000000000057941 */ /* 0x000fea0003800200 */
.L_x_24082:
        /* <DEDUP_REMOVED lines=43> */
.L_x_24080:
[----:B------:R-:W-:Y:S05]  /*2cdf0*/  BSYNC.RECONVERGENT B4 ;  /* 0x0000000000047941 */ /* 0x000fea0003800200 */
.L_x_24079:
        /* <DEDUP_REMOVED lines=9> */
.L_x_24078:
[----:B------:R-:W-:Y:S05]  /*2ce90*/  BSYNC.RECONVERGENT B3 ;  /* 0x0000000000037941 */ /* 0x000fea0003800200 */
.L_x_24077:
        /* <DEDUP_REMOVED lines=17> */
.L_x_24088:
        /* <DEDUP_REMOVED lines=13> */
.L_x_24090:
[----:B------:R-:W-:Y:S05]  /*2d080*/  BSYNC.RECONVERGENT B5 ;  /* 0x0000000000057941 */ /* 0x000fea0003800200 */
.L_x_24089:
        /* <DEDUP_REMOVED lines=43> */
.L_x_24087:
[----:B------:R-:W-:Y:S05]  /*2d340*/  BSYNC.RECONVERGENT B4 ;  /* 0x0000000000047941 */ /* 0x000fea0003800200 */
.L_x_24086:
        /* <DEDUP_REMOVED lines=10> */
.L_x_24085:
[----:B------:R-:W-:Y:S05]  /*2d3f0*/  BSYNC.RECONVERGENT B3 ;  /* 0x0000000000037941 */ /* 0x000fea0003800200 */
.L_x_24084:
        /* <DEDUP_REMOVED lines=17> */
.L_x_24095:
        /* <DEDUP_REMOVED lines=13> */
.L_x_24097:
[----:B------:R-:W-:Y:S05]  /*2d5e0*/  BSYNC.RECONVERGENT B5 ;  /* 0x0000000000057941 */ /* 0x000fea0003800200 */
.L_x_24096:
        /* <DEDUP_REMOVED lines=43> */
.L_x_24094:
[----:B------:R-:W-:Y:S05]  /*2d8a0*/  BSYNC.RECONVERGENT B4 ;  /* 0x0000000000047941 */ /* 0x000fea0003800200 */
.L_x_24093:
        /* <DEDUP_REMOVED lines=9> */
.L_x_24092:
[----:B------:R-:W-:Y:S05]  /*2d940*/  BSYNC.RECONVERGENT B3 ;  /* 0x0000000000037941 */ /* 0x000fea0003800200 */
.L_x_24091:
        /* <DEDUP_REMOVED lines=17> */
.L_x_24102:
        /* <DEDUP_REMOVED lines=13> */
.L_x_24104:
[----:B------:R-:W-:Y:S05]  /*2db30*/  BSYNC.RECONVERGENT B5 ;  /* 0x0000000000057941 */ /* 0x000fea0003800200 */
.L_x_24103:
        /* <DEDUP_REMOVED lines=43> */
.L_x_24101:
[----:B------:R-:W-:Y:S05]  /*2ddf0*/  BSYNC.RECONVERGENT B4 ;  /* 0x0000000000047941 */ /* 0x000fea0003800200 */
.L_x_24100:
        /* <DEDUP_REMOVED lines=10> */
.L_x_24099:
[----:B------:R-:W-:Y:S05]  /*2dea0*/  BSYNC.RECONVERGENT B3 ;  /* 0x0000000000037941 */ /* 0x000fea0003800200 */
.L_x_24098:
        /* <DEDUP_REMOVED lines=17> */
.L_x_24109:
        /* <DEDUP_REMOVED lines=13> */
.L_x_24111:
[----:B------:R-:W-:Y:S05]  /*2e090*/  BSYNC.RECONVERGENT B5 ;  /* 0x0000000000057941 */ /* 0x000fea0003800200 */
.L_x_24110:
        /* <DEDUP_REMOVED lines=43> */
.L_x_24108:
[----:B------:R-:W-:Y:S05]  /*2e350*/  BSYNC.RECONVERGENT B4 ;  /* 0x0000000000047941 */ /* 0x000fea0003800200 */
.L_x_24107:
        /* <DEDUP_REMOVED lines=9> */
.L_x_24106:
[----:B------:R-:W-:Y:S05]  /*2e3f0*/  BSYNC.RECONVERGENT B3 ;  /* 0x0000000000037941 */ /* 0x000fea0003800200 */
.L_x_24105:
        /* <DEDUP_REMOVED lines=20> */
.L_x_24114:
        /* <DEDUP_REMOVED lines=13> */
.L_x_24116:
[----:B------:R-:W-:Y:S05]  /*2e610*/  BSYNC.RECONVERGENT B4 ;  /* 0x0000000000047941 */ /* 0x000fea0003800200 */
.L_x_24115:
        /* <DEDUP_REMOVED lines=43> */
.L_x_24113:
[----:B------:R-:W-:Y:S05]  /*2e8d0*/  BSYNC.RECONVERGENT B3 ;  /* 0x0000000000037941 */ /* 0x000fea0003800200 */
.L_x_24112:
        /* <DEDUP_REMOVED lines=10> */
.L_x_24057:
[----:B------:R-:W-:Y:S05]  /*2e980*/  BSYNC.RECONVERGENT B2 ;  /* 0x0000000000027941 */ /* 0x000fea0003800200 */
.L_x_24006:
[----:B01----:R-:W0:Y:S02]  /*2e990*/  LDC.64 R218, c[0x0][0x3a8] ;  /* 0x0000ea00ffda7b82 */ /* 0x003e240000000a00 */
[----:B0-----:R-:W-:-:S05]  /*2e9a0*/  IMAD.WIDE.U32 R218, R216, 0x20, R218 ;  /* 0x00000020d8da7825 */ /* 0x001fca00078e00da */
[----:B-----5:R2:W-:Y:S04]  /*2e9b0*/  STG.E.128 desc[UR8][R218.64], R156 ;  /* 0x0000009cda007986 */ /* 0x0205e8000c101d08 */
        /* <DEDUP_REMOVED lines=22> */
.L_x_24003:
[----:B------:R-:W-:Y:S05]  /*2eb20*/  BSYNC.RECONVERGENT B1 ;  /* 0x0000000000017941 */ /* 0x000fea0003800200 */
.L_x_24002:
[----:B------:R-:W-:Y:S01]  /*2eb30*/  FADD.FTZ R214, RZ, R100 ;  /* 0x00000064ffd67221 */ /* 0x000fe20000010000 */
[C---:B------:R-:W-:Y:S01]  /*2eb40*/  ISETP.GT.U32.AND P4, PT, R29.reuse, 0x3f, PT ;  /* 0x0000003f1d00780c */ /* 0x040fe20003f84070 */
[----:B------:R-:W-:Y:S01]  /*2eb50*/  UMOV UR33, 0xffffffff ;  /* 0xffffffff00217882 */ /* 0x000fe20000000000 */
[----:B------:R-:W-:Y:S01]  /*2eb60*/  ISETP.GT.U32.AND P3, PT, R29, 0x5f, PT ;  /* 0x0000005f1d00780c */ /* 0x000fe20003f64070 */
        /* <DEDUP_REMOVED lines=16> */
[----:B---3--:R-:W-:-:S04]  /*2ec70*/  FADD.FTZ R217, R109, R214 ;  /* 0x000000d66dd97221 */ /* 0x008fc80000010000 */
        /* <DEDUP_REMOVED lines=61> */
[----:B------:R-:W3:Y:S01]  /*2f050*/  LDC R216, c[0x0][0x400] ;  /* 0x00010000ffd87b82 */ /* 0x000ee20000000800 */
[----:B------:R-:W-:Y:S01]  /*2f060*/  LOP3.LUT P6, RZ, R213, 0x2, RZ, 0xc0, !PT ;  /* 0x00000002d5ff7812 */ /* 0x000fe200078cc0ff */
[----:B012---:R-:W-:-:S05]  /*2f070*/  FADD.FTZ R218, R215, R214 ;  /* 0x000000d6d7da7221 */ /* 0x007fca0000010000 */
        /* <DEDUP_REMOVED lines=8> */
[----:B---3--:R-:W-:-:S04]  /*2f100*/  FMUL.FTZ R217, R217, R216 ;  /* 0x000000d8d9d97220 */ /* 0x008fc80000410000 */
        /* <DEDUP_REMOVED lines=139> */
.L_x_24146:
        /* <DEDUP_REMOVED lines=36> */
[----:B0-----:R-:W-:Y:S01]  /*2fc00*/  FFMA.FTZ R220, R167, R214, R218 ;  /* 0x000000d6a7dc7223 */ /* 0x001fe200000100da */
        /* <DEDUP_REMOVED lines=29> */
[C---:B0-----:R-:W-:Y:S01]  /*2fde0*/  IMAD.WIDE.U32 R214, R219.reuse, 0x10, R214 ;  /* 0x00000010dbd67825 */ /* 0x041fe200078e00d6 */
[----:B------:R-:W-:Y:S02]  /*2fdf0*/  F2FP.BF16.F32.PACK_AB R167, R230, R227 ;  /* 0x000000e3e6a7723e */ /* 0x000fe400000010ff */
[----:B------:R-:W-:Y:S01]  /*2fe00*/  F2FP.BF16.F32.PACK_AB R166, R226, R225 ;  /* 0x000000e1e2a6723e */ /* 0x000fe200000010ff */
[----:B------:R-:W-:Y:S01]  /*2fe10*/  VIADD R219, R219, 0x20 ;  /* 0x00000020dbdb7836 */ /* 0x000fe20000000000 */
[----:B------:R-:W-:-:S02]  /*2fe20*/  F2FP.BF16.F32.PACK_AB R165, R223, R220 ;  /* 0x000000dcdfa5723e */ /* 0x000fc400000010ff */
[----:B------:R-:W-:-:S05]  /*2fe30*/  F2FP.BF16.F32.PACK_AB R164, R221, R164 ;  /* 0x000000a4dda4723e */ /* 0x000fca00000010ff */
[----:B------:R1:W-:Y:S02]  /*2fe40*/  STG.E.128 desc[UR8][R214.64], R164 ;  /* 0x000000a4d6007986 */ /* 0x0003e4000c101d08 */
.L_x_24121:
[----:B------:R-:W-:Y:S05]  /*2fe50*/  BSYNC.RECONVERGENT B2 ;  /* 0x0000000000027941 */ /* 0x000fea0003800200 */
.L_x_24120:
[----:B------:R-:W-:Y:S01]  /*2fe60*/  LOP3.LUT P0, RZ, R213, 0x200, RZ, 0xc0, !PT ;  /* 0x00000200d5ff7812 */ /* 0x000fe2000780c0ff */
[----:B------:R-:W-:-:S12]  /*2fe70*/  BSSY.RECONVERGENT B2, `(.L_x_24122) ;  /* 0x0000032000027945 */ /* 0x000fd80003800200 */
        /* <DEDUP_REMOVED lines=49> */
.L_x_24123:
[----:B------:R-:W-:Y:S05]  /*30190*/  BSYNC.RECONVERGENT B2 ;  /* 0x0000000000027941 */ /* 0x000fea0003800200 */
.L_x_24122:
[----:B------:R-:W-:Y:S01]  /*301a0*/  LOP3.LUT P0, RZ, R213, 0x100, RZ, 0xc0, !PT ;  /* 0x00000100d5ff7812 */ /* 0x000fe2000780c0ff */
[----:B------:R-:W-:-:S12]  /*301b0*/  BSSY.RECONVERGENT B2, `(.L_x_24124) ;  /* 0x0000032000027945 */ /* 0x000fd80003800200 */
[----:B------:R-:W-:Y:S05]  /*301c0*/  @!P0 BRA `(.L_x_24125) ;  /* 0x0000000000c08947 */ /* 0x000fea0003800000 */
[--C-:B-12---:R-:W-:Y:S01]  /*301d0*/  FADD.FTZ R215, R120, -R217.reuse ;  /* 0x800000d978d77221 */ /* 0x106fe20000010000 */
        /* <DEDUP_REMOVED lines=47> */
.L_x_24125:
[----:B------:R-:W-:Y:S05]  /*304d0*/  BSYNC.RECONVERGENT B2 ;  /* 0x0000000000027941 */ /* 0x000fea0003800200 */
.L_x_24124:
[----:B------:R-:W-:Y:S01]  /*304e0*/  LOP3.LUT P0, RZ, R213, 0x80, RZ, 0xc0, !PT ;  /* 0x00000080d5ff7812 */ /* 0x000fe2000780c0ff */
[----:B------:R-:W-:-:S12]  /*304f0*/  BSSY.RECONVERGENT B2, `(.L_x_24126) ;  /* 0x0000032000027945 */ /* 0x000fd80003800200 */
[----:B------:R-:W-:Y:S05]  /*30500*/  @!P0 BRA `(.L_x_24127) ;  /* 0x0000000000c08947 */ /* 0x000fea0003800000 */
[--C-:B-123--:R-:W-:Y:S01]  /*30510*/  FADD.FTZ R215, R128, -R217.reuse ;  /* 0x800000d980d77221 */ /* 0x10efe20000010000 */
        /* <DEDUP_REMOVED lines=47> */
.L_x_24127:
[----:B------:R-:W-:Y:S05]  /*30810*/  BSYNC.RECONVERGENT B2 ;  /* 0x0000000000027941 */ /* 0x000fea0003800200 */
.L_x_24126:
[----:B------:R-:W-:Y:S01]  /*30820*/  LOP3.LUT P0, RZ, R213, 0x40, RZ, 0xc0, !PT ;  /* 0x00000040d5ff7812 */ /* 0x000fe2000780c0ff */
[----:B------:R-:W-:-:S12]  /*30830*/  BSSY.RECONVERGENT B2, `(.L_x_24128) ;  /* 0x0000032000027945 */ /* 0x000fd80003800200 */
[----:B------:R-:W-:Y:S05]  /*30840*/  @!P0 BRA `(.L_x_24129) ;  /* 0x0000000000c08947 */ /* 0x000fea0003800000 */
[--C-:B-1234-:R-:W-:Y:S01]  /*30850*/  FADD.FTZ R215, R136, -R217.reuse ;  /* 0x800000d988d77221 */ /* 0x11efe20000010000 */
        /* <DEDUP_REMOVED lines=47> */
.L_x_24129:
[----:B------:R-:W-:Y:S05]  /*30b50*/  BSYNC.RECONVERGENT B2 ;  /* 0x0000000000027941 */ /* 0x000fea0003800200 */
.L_x_24128:
[----:B------:R-:W-:Y:S01]  /*30b60*/  LOP3.LUT P0, RZ, R213, 0x20, RZ, 0xc0, !PT ;  /* 0x00000020d5ff7812 */ /* 0x000fe2000780c0ff */
        /* <DEDUP_REMOVED lines=50> */
.L_x_24131:
[----:B------:R-:W-:Y:S05]  /*30e90*/  BSYNC.RECONVERGENT B2 ;  /* 0x0000000000027941 */ /* 0x000fea0003800200 */
.L_x_24130:
[----:B------:R-:W-:Y:S01]  /*30ea0*/  LOP3.LUT P0, RZ, R213, 0x8, RZ, 0xc0, !PT ;  /* 0x00000008d5ff7812 */ /* 0x000fe2000780c0ff */
        /* <DEDUP_REMOVED lines=50> */
.L_x_24133:
[----:B------:R-:W-:Y:S05]  /*311d0*/  BSYNC.RECONVERGENT B2 ;  /* 0x0000000000027941 */ /* 0x000fea0003800200 */
.L_x_24132:
        /* <DEDUP_REMOVED lines=13> */
[----:B------:R-:W-:-:S02]  /*312b0*/  IMAD.U32 R218, R93, 0x10000, RZ ;  /* 0x000100005dda7824 */ /* 0x000fc400078e00ff */
        /* <DEDUP_REMOVED lines=10> */
[----:B------:R-:W-:Y:S01]  /*31360*/  SHF.L.U32 R220, R90, 0x10, RZ ;  /* 0x000000105adc7819 */ /* 0x000fe200000006ff */
[----:B------:R-:W0:Y:S01]  /*31370*/  LDC.64 R214, c[0x0][0x428] ;  /* 0x00010a00ffd67b82 */ /* 0x000e220000000a00 */
[----:B------:R-:W-:Y:S01]  /*31380*/  IMAD.U32 R222, R94, 0x10000, RZ ;  /* 0x000100005ede7824 */ /* 0x000fe200078e00ff */
[----:B------:R-:W-:Y:S01]  /*31390*/  PRMT R217, R92, 0x7632, R217 ;  /* 0x000076325cd97816 */ /* 0x000fe200000000d9 */
[----:B------:R-:W-:Y:S01]  /*313a0*/  IMAD.U32 R228, R91, 0x10000, RZ ;  /* 0x000100005be47824 */ /* 0x000fe200078e00ff */
[----:B------:R-:W-:Y:S01]  /*313b0*/  PRMT R166, R89, 0x7632, R166 ;  /* 0x0000763259a67816 */ /* 0x000fe200000000a6 */
[----:B------:R-:W-:Y:S01]  /*313c0*/  FFMA.FTZ R222, R227, R220, R222 ;  /* 0x000000dce3de7223 */ /* 0x000fe200000100de */
[----:B------:R-:W-:Y:S01]  /*313d0*/  PRMT R220, R93, 0x7632, R220 ;  /* 0x000076325ddc7816 */ /* 0x000fe200000000dc */
[----:B------:R-:W-:Y:S01]  /*313e0*/  IMAD.U32 R217, R217, 0x10000, RZ ;  /* 0x00010000d9d97824 */ /* 0x000fe200078e00ff */
[----:B------:R-:W-:Y:S01]  /*313f0*/  PRMT R224, R90, 0x7632, R224 ;  /* 0x000076325ae07816 */ /* 0x000fe200000000e0 */
[----:B------:R-:W-:Y:S01]  /*31400*/  IMAD.U32 R166, R166, 0x10000, RZ ;  /* 0x00010000a6a67824 */ /* 0x000fe200078e00ff */
[----:B------:R-:W-:-:S02]  /*31410*/  PRMT R226, R94, 0x7632, R226 ;  /* 0x000076325ee27816 */ /* 0x000fc400000000e2 */
[----:B------:R-:W-:Y:S02]  /*31420*/  PRMT R232, R91, 0x7632, R232 ;  /* 0x000076325be87816 */ /* 0x000fe400000000e8 */
        /* <DEDUP_REMOVED lines=19> */
.L_x_24119:
[----:B------:R-:W-:Y:S05]  /*31560*/  BSYNC.RECONVERGENT B1 ;  /* 0x0000000000017941 */ /* 0x000fea0003800200 */
.L_x_24118:
[----:B01234-:R-:W0:Y:S02]  /*31570*/  LDC.64 R164, c[0x0][0x380] ;  /* 0x0000e000ffa47b82 */ /* 0x01fe240000000a00 */
[----:B0-----:R-:W-:-:S04]  /*31580*/  LEA R212, R164, R212, 0x2 ;  /* 0x000000d4a4d47211 */ /* 0x001fc800078e10ff */
[----:B------:R-:W-:-:S13]  /*31590*/  ISETP.GE.AND P0, PT, R212, R165, PT ;  /* 0x000000a5d400720c */ /* 0x000fda0003f06270 */
[----:B------:R-:W-:Y:S05]  /*315a0*/  @!P0 BRA `(.L_x_24134) ;  /* 0xfffffcfc00b48947 */ /* 0x000fea000383ffff */
[----:B------:R-:W-:Y:S05]  /*315b0*/  BSYNC B0 ;  /* 0x0000000000007941 */ /* 0x000fea0003800000 */
.L_x_23182:
[----:B------:R-:W-:Y:S05]  /*315c0*/  EXIT ;  /* 0x000000000000794d */ /* 0x000fea0003800000 */
.L_x_24117:
[----:B------:R-:W-:Y:S01]  /*315d0*/  HFMA2 R224, -RZ, RZ, 0, 5.9604644775390625e-08 ;  /* 0x00000001ffe07431 */ /* 0x000fe200000001ff */
[----:B------:R-:W-:Y:S01]  /*315e0*/  BSSY B1, `(.L_x_24135) ;  /* 0x0000007000017945 */ /* 0x000fe20003800000 */
[----:B------:R-:W-:Y:S01]  /*315f0*/  IMAD.MOV.U32 R225, RZ, RZ, R215 ;  /* 0x000000ffffe17224 */ /* 0x000fe200078e00d7 */
[----:B------:R-:W-:Y:S01]  /*31600*/  MOV R222, 0xffffffff ;  /* 0xffffffff00de7802 */ /* 0x000fe20000000f00 */
[----:B------:R-:W-:-:S07]  /*31610*/  IMAD.MOV.U32 R227, RZ, RZ, 0x1f ;  /* 0x0000001fffe37424 */ /* 0x000fce00078e00ff */
[----:B012--5:R-:W-:Y:S05]  /*31620*/  WARPSYNC.COLLECTIVE R222, `(.L_x_24136) ;  /* 0x00000000de087348 */ /* 0x027fea0003c00000 */
[----:B------:R3:W4:Y:S02]  /*31630*/  SHFL.BFLY P6, R223, R225, R224, R227 ;  /* 0x0c0000e0e1df7389 */ /* 0x00072400000c00e3 */
[----:B012345:R-:W-:Y:S05]  /*31640*/  ENDCOLLECTIVE ;  /* 0x000000000000791b */ /* 0x03ffea0003800000 */
.L_x_24136:
[----:B------:R-:W-:Y:S05]  /*31650*/  BSYNC B1 ;  /* 0x0000000000017941 */ /* 0x000fea0003800000 */
.L_x_24135:
        /* <DEDUP_REMOVED lines=10> */
.L_x_24137:
[----:B------:R-:W-:Y:S01]  /*31700*/  HFMA2 R224, -RZ, RZ, 0, 2.384185791015625e-07 ;  /* 0x00000004ffe07431 */ /* 0x000fe200000001ff */
[----:B------:R-:W-:-:S05]  /*31710*/  MOV R217, R223 ;  /* 0x000000df00d97202 */ /* 0x000fca0000000f00 */
[----:B------:R-:W-:-:S04]  /*31720*/  FADD.FTZ R219, R218, R217 ;  /* 0x000000d9dadb7221 */ /* 0x000fc80000010000 */
[----:B------:R-:W-:-:S07]  /*31730*/  IMAD.MOV.U32 R225, RZ, RZ, R219 ;  /* 0x000000ffffe17224 */ /* 0x000fce00078e00db */
[----:B------:R-:W-:Y:S05]  /*31740*/  WARPSYNC.COLLECTIVE R222, `(.L_x_24138) ;  /* 0x00000000de087348 */ /* 0x000fea0003c00000 */
[----:B------:R0:W1:Y:S02]  /*31750*/  SHFL.BFLY P6, R223, R225, R224, R227 ;  /* 0x0c0000e0e1df7389 */ /* 0x00006400000c00e3 */
[----:B01----:R-:W-:Y:S05]  /*31760*/  ENDCOLLECTIVE ;  /* 0x000000000000791b */ /* 0x003fea0003800000 */
.L_x_24138:
[----:B------:R-:W-:Y:S02]  /*31770*/  IMAD.MOV.U32 R224, RZ, RZ, 0x8 ;  /* 0x00000008ffe07424 */ /* 0x000fe400078e00ff */
[----:B------:R-:W-:-:S04]  /*31780*/  IMAD.MOV.U32 R214, RZ, RZ, R223 ;  /* 0x000000ffffd67224 */ /* 0x000fc800078e00df */
[----:B------:R-:W-:-:S05]  /*31790*/  FADD.FTZ R220, R219, R214 ;  /* 0x000000d6dbdc7221 */ /* 0x000fca0000010000 */
[----:B------:R-:W-:-:S07]  /*317a0*/  MOV R225, R220 ;  /* 0x000000dc00e17202 */ /* 0x000fce0000000f00 */
[----:B------:R-:W-:Y:S05]  /*317b0*/  WARPSYNC.COLLECTIVE R222, `(.L_x_24139) ;  /* 0x00000000de087348 */ /* 0x000fea0003c00000 */
[----:B------:R0:W1:Y:S02]  /*317c0*/  SHFL.BFLY P6, R223, R225, R224, R227 ;  /* 0x0c0000e0e1df7389 */ /* 0x00006400000c00e3 */
[----:B01----:R-:W-:Y:S05]  /*317d0*/  ENDCOLLECTIVE ;  /* 0x000000000000791b */ /* 0x003fea0003800000 */
.L_x_24139:
[----:B------:R-:W-:Y:S01]  /*317e0*/  HFMA2 R224, -RZ, RZ, 0, 9.5367431640625e-07 ;  /* 0x00000010ffe07431 */ /* 0x000fe200000001ff */
[----:B------:R-:W-:-:S05]  /*317f0*/  MOV R217, R223 ;  /* 0x000000df00d97202 */ /* 0x000fca0000000f00 */
[----:B------:R-:W-:-:S04]  /*31800*/  FADD.FTZ R221, R220, R217 ;  /* 0x000000d9dcdd7221 */ /* 0x000fc80000010000 */
[----:B------:R-:W-:-:S07]  /*31810*/  IMAD.MOV.U32 R225, RZ, RZ, R221 ;  /* 0x000000ffffe17224 */ /* 0x000fce00078e00dd */
[----:B------:R-:W-:Y:S05]  /*31820*/  WARPSYNC.COLLECTIVE R222, `(.L_x_24140) ;  /* 0x00000000de087348 */ /* 0x000fea0003c00000 */
[----:B------:R0:W1:Y:S02]  /*31830*/  SHFL.BFLY P6, R223, R225, R224, R227 ;  /* 0x0c0000e0e1df7389 */ /* 0x00006400000c00e3 */
[----:B01----:R-:W-:Y:S05]  /*31840*/  ENDCOLLECTIVE ;  /* 0x000000000000791b */ /* 0x003fea0003800000 */
.L_x_24140:
[----:B------:R-:W-:Y:S02]  /*31850*/  IMAD.MOV.U32 R224, RZ, RZ, 0x1 ;  /* 0x00000001ffe07424 */ /* 0x000fe400078e00ff */
        /* <DEDUP_REMOVED lines=138> */
.L_x_24141:
[----:B------:R-:W-:Y:S01]  /*32100*/  HFMA2 R224, -RZ, RZ, 0, 1.1920928955078125e-07 ;  /* 0x00000002ffe07431 */ /* 0x000fe200000001ff */
[----:B------:R-:W-:-:S05]  /*32110*/  MOV R215, R223 ;  /* 0x000000df00d77202 */ /* 0x000fca0000000f00 */
[----:B------:R-:W-:-:S04]  /*32120*/  FADD.FTZ R215, R214, R215 ;  /* 0x000000d7d6d77221 */ /* 0x000fc80000010000 */
[----:B------:R-:W-:-:S07]  /*32130*/  IMAD.MOV.U32 R225, RZ, RZ, R215 ;  /* 0x000000ffffe17224 */ /* 0x000fce00078e00d7 */
[----:B------:R-:W-:Y:S05]  /*32140*/  WARPSYNC.COLLECTIVE R222, `(.L_x_24142) ;  /* 0x00000000de087348 */ /* 0x000fea0003c00000 */
[----:B------:R0:W1:Y:S02]  /*32150*/  SHFL.BFLY P6, R223, R225, R224, R227 ;  /* 0x0c0000e0e1df7389 */ /* 0x00006400000c00e3 */
[----:B01----:R-:W-:Y:S05]  /*32160*/  ENDCOLLECTIVE ;  /* 0x000000000000791b */ /* 0x003fea0003800000 */
.L_x_24142:
[----:B------:R-:W-:Y:S02]  /*32170*/  IMAD.MOV.U32 R224, RZ, RZ, 0x4 ;  /* 0x00000004ffe07424 */ /* 0x000fe400078e00ff */
[----:B------:R-:W-:-:S04]  /*32180*/  IMAD.MOV.U32 R218, RZ, RZ, R223 ;  /* 0x000000ffffda7224 */ /* 0x000fc800078e00df */
[----:B------:R-:W-:-:S05]  /*32190*/  FADD.FTZ R218, R215, R218 ;  /* 0x000000dad7da7221 */ /* 0x000fca0000010000 */
[----:B------:R-:W-:-:S07]  /*321a0*/  MOV R225, R218 ;  /* 0x000000da00e17202 */ /* 0x000fce0000000f00 */
[----:B------:R-:W-:Y:S05]  /*321b0*/  WARPSYNC.COLLECTIVE R222, `(.L_x_24143) ;  /* 0x00000000de087348 */ /* 0x000fea0003c00000 */
[----:B------:R0:W1:Y:S02]  /*321c0*/  SHFL.BFLY P6, R223, R225, R224, R227 ;  /* 0x0c0000e0e1df7389 */ /* 0x00006400000c00e3 */
[----:B01----:R-:W-:Y:S05]  /*321d0*/  ENDCOLLECTIVE ;  /* 0x000000000000791b */ /* 0x003fea0003800000 */
.L_x_24143:
[----:B------:R-:W-:Y:S01]  /*321e0*/  HFMA2 R224, -RZ, RZ, 0, 4.76837158203125e-07 ;  /* 0x00000008ffe07431 */ /* 0x000fe200000001ff */
[----:B------:R-:W-:-:S05]  /*321f0*/  MOV R219, R223 ;  /* 0x000000df00db7202 */ /* 0x000fca0000000f00 */
[----:B------:R-:W-:-:S04]  /*32200*/  FADD.FTZ R219, R218, R219 ;  /* 0x000000dbdadb7221 */ /* 0x000fc80000010000 */
[----:B------:R-:W-:-:S07]  /*32210*/  IMAD.MOV.U32 R225, RZ, RZ, R219 ;  /* 0x000000ffffe17224 */ /* 0x000fce00078e00db */
[----:B------:R-:W-:Y:S05]  /*32220*/  WARPSYNC.COLLECTIVE R222, `(.L_x_24144) ;  /* 0x00000000de087348 */ /* 0x000fea0003c00000 */
[----:B------:R0:W1:Y:S02]  /*32230*/  SHFL.BFLY P6, R223, R225, R224, R227 ;  /* 0x0c0000e0e1df7389 */ /* 0x00006400000c00e3 */
[----:B01----:R-:W-:Y:S05]  /*32240*/  ENDCOLLECTIVE ;  /* 0x000000000000791b */ /* 0x003fea0003800000 */
.L_x_24144:
[----:B------:R-:W-:Y:S02]  /*32250*/  IMAD.MOV.U32 R224, RZ, RZ, 0x10 ;  /* 0x00000010ffe07424 */ /* 0x000fe400078e00ff */
[----:B------:R-:W-:-:S04]  /*32260*/  IMAD.MOV.U32 R220, RZ, RZ, R223 ;  /* 0x000000ffffdc7224 */ /* 0x000fc800078e00df */
[----:B------:R-:W-:-:S05]  /*32270*/  FADD.FTZ R220, R219, R220 ;  /* 0x000000dcdbdc7221 */ /* 0x000fca0000010000 */
[----:B------:R-:W-:-:S07]  /*32280*/  MOV R225, R220 ;  /* 0x000000dc00e17202 */ /* 0x000fce0000000f00 */
[----:B------:R-:W-:Y:S05]  /*32290*/  WARPSYNC.COLLECTIVE R222, `(.L_x_24145) ;  /* 0x00000000de087348 */ /* 0x000fea0003c00000 */
[----:B------:R0:W1:Y:S02]  /*322a0*/  SHFL.BFLY P6, R223, R225, R224, R227 ;  /* 0x0c0000e0e1df7389 */ /* 0x00006400000c00e3 */
[----:B01----:R-:W-:Y:S05]  /*322b0*/  ENDCOLLECTIVE ;  /* 0x000000000000791b */ /* 0x003fea0003800000 */
.L_x_24145:
[----:B------:R-:W-:Y:S01]  /*322c0*/  MOV R221, R223 ;  /* 0x000000df00dd7202 */ /* 0x000fe20000000f00 */
[----:B------:R-:W-:Y:S06]  /*322d0*/  BRA `(.L_x_24146) ;  /* 0xffffffd400b87947 */ /* 0x000fec000383ffff */
.L_x_24147:
        /* <DEDUP_REMOVED lines=10> */
.L_x_71478:


//--------------------- .text._ZN10layer_norm13ln_fwd_kernelINS_13Kernel_traitsI13__nv_bfloat16S2_fS2_fjLj2048ELj1ELj4ELj1ELj16ENS_18Kernel_traits_baseILj2048ES2_S2_fS2_fjLj128EEEEELb1ELb0ELb1ELb1EEEvNS_9FwdParamsE --------------------------
	.section	.text._ZN10layer_norm13ln_fwd_kernelINS_13Kernel_traitsI13__nv_bfloat16S2_fS2_fjLj2048ELj1ELj4ELj1ELj16ENS_18Kernel_traits_baseILj2048ES2_S2_fS2_fjLj128EEEEELb1ELb0ELb1ELb1EEEvNS_9FwdParamsE,"ax",@progbits
	.align	128
        .global         _ZN10layer_norm13ln_fwd_kernelINS_13Kernel_traitsI13__nv_bfloat16S2_fS2_fjLj2048ELj1ELj4ELj1ELj16ENS_18Kernel_traits_baseILj2048ES2_S2_fS2_fjLj128EEEEELb1ELb0ELb1ELb1EEEvNS_9FwdParamsE
        .type           _ZN10layer_norm13ln_fwd_kernelINS_13Kernel_traitsI13__nv_bfloat16S2_fS2_fjLj2048ELj1ELj4ELj1ELj16ENS_18Kernel_traits_baseILj2048ES2_S2_fS2_fjLj128EEEEELb1ELb0ELb1ELb1EEEvNS_9FwdParamsE,@function
        .size           _ZN10layer_norm13ln_fwd_kernelINS_13Kernel_traitsI13__nv_bfloat16S2_fS2_fjLj2048ELj1ELj4ELj1ELj16ENS_18Kernel_traits_baseILj2048ES2_S2_fS2_fjLj128EEEEELb1ELb0ELb1ELb1EEEvNS_9FwdParamsE,(.L_x_71479 - _ZN10layer_norm13ln_fwd_kernelINS_13Kernel_traitsI13__nv_bfloat16S2_fS2_fjLj2048ELj1ELj4ELj1ELj16ENS_18Kernel_traits_baseILj2048ES2_S2_fS2_fjLj128EEEEELb1ELb0ELb1ELb1EEEvNS_9FwdParamsE)
        .other          _ZN10layer_norm13ln_fwd_kernelINS_13Kernel_traitsI13__nv_bfloat16S2_fS2_fjLj2048ELj1ELj4ELj1ELj16ENS_18Kernel_traits_baseILj2048ES2_S2_fS2_fjLj128EEEEELb1ELb0ELb1ELb1EEEvNS_9FwdParamsE,@"STO_CUDA_ENTRY STV_DEFAULT"
_ZN10layer_norm13ln_fwd_kernelINS_13Kernel_traitsI13__nv_bfloat16S2_fS2_fjLj2048ELj1ELj4ELj1ELj16ENS_18Kernel_traits_baseILj2048ES2_S2_fS2_fjLj128EEEEELb1ELb0ELb1ELb1EEEvNS_9FwdParamsE:
.text._ZN10layer_norm13ln_fwd_kernelINS_13Kernel_traitsI13__nv_bfloat16S2_fS2_fjLj2048ELj1ELj4ELj1ELj16ENS_18Kernel_traits_baseILj2048ES2_S2_fS2_fjLj128EEEEELb1ELb0ELb1ELb1EEEvNS_9FwdParamsE:
        /* <DEDUP_REMOVED lines=71> */
.L_x_24148:
        /* <DEDUP_REMOVED lines=26> */
.L_x_24149:
[----:B------:R-:W1:Y:S02]  /*0610*/  LDCU UR4, c[0x0][0x384] ;  /* 0x00007080ff0477ac */ /* 0x000e640008000800 */
[----:B-1----:R-:W-:-:S13]  /*0620*/  ISETP.GE.AND P0, PT, R212, UR4, PT ;  /* 0x00000004d4007c0c */ /* 0x002fda000bf06270 */
[----:B------:R-:W-:Y:S05]  /*0630*/  @P0 EXIT ;  /* 0x000000000000094d */ /* 0x000fea0003800000 */
[----:B------:R-:W-:Y:S01]  /*0640*/  IMAD.HI.U32 R0, R211, -0x326172a9, RZ ;  /* 0xcd9e8d57d3007827 */ /* 0x000fe200078e00ff */
[----:B------:R-:W-:Y:S01]  /*0650*/  BSSY B0, `(.L_x_24150) ;  /* 0x0002ff4000007945 */ /* 0x000fe20003800000 */
[----:B------:R-:W-:Y:S01]  /*0660*/  LOP3.LUT R218, R218, 0x3, RZ, 0xc0, !PT ;  /* 0x00000003dada7812 */ /* 0x000fe200078ec0ff */
[----:B------:R-:W1:Y:S01]  /*0670*/  LDCU UR10, c[0x0][0x404] ;  /* 0x00008080ff0a77ac */ /* 0x000e620008000800 */
[C---:B0-----:R-:W-:Y:S01]  /*0680*/  IMAD.HI.U32 R2, R210.reuse, -0x2daee0ad, RZ ;  /* 0xd2511f53d2027827 */ /* 0x041fe200078e00ff */
[----:B------:R-:W-:Y:S02]  /*0690*/  LOP3.LUT R0, R165, UR6, R0, 0x96, !PT ;  /* 0x00000006a5007c12 */ /* 0x000fe4000f8e9600 */
[----:B-----5:R-:W-:Y:S01]  /*06a0*/  PRMT R209, R95, 0x7632, R209 ;  /* 0x000076325fd17816 */ /* 0x020fe200000000d1 */
[----:B------:R-:W-:Y:S01]  /*06b0*/  IMAD R6, R210, -0x2daee0ad, RZ ;  /* 0xd2511f53d2067824 */ /* 0x000fe200078e02ff */
[----:B------:R-:W-:Y:S01]  /*06c0*/  LOP3.LUT R2, R2, UR7, RZ, 0x3c, !PT ;  /* 0x0000000702027c12 */ /* 0x000fe2000f8e3cff */
[----:B------:R-:W-:Y:S01]  /*06d0*/  IMAD.HI.U32 R5, R0, -0x2daee0ad, RZ ;  /* 0xd2511f5300057827 */ /* 0x000fe200078e00ff */
[----:B------:R-:W-:Y:S01]  /*06e0*/  PRMT R208, R127, 0x7632, R208 ;  /* 0x000076327fd07816 */ /* 0x000fe200000000d0 */
[----:B------:R-:W0:Y:S01]  /*06f0*/  LDCU.U8 UR11, c[0x0][0x410] ;  /* 0x00008200ff0b77ac */ /* 0x000e220008000000 */
        /* <DEDUP_REMOVED lines=119> */
[----:B01234-:R-:W-:-:S07]  /*0e70*/  PRMT R3, R152, 0x7632, R3 ;  /* 0x0000763298037816 */ /* 0x01ffce0000000003 */
.L_x_25072:
[----:B------:R-:W0:Y:S08]  /*0e80*/  LDC.64 R36, c[0x0][0x3f0] ;  /* 0x0000fc00ff247b82 */ /* 0x000e300000000a00 */
[----:B------:R-:W1:Y:S01]  /*0e90*/  LDC R217, c[0x0][0x388] ;  /* 0x0000e200ffd97b82 */ /* 0x000e620000000800 */
[----:B0-----:R-:W-:-:S05]  /*0ea0*/  IMAD.WIDE R36, R212, 0x4, R36 ;  /* 0x00000004d4247825 */ /* 0x001fca00078e0224 */
[----:B------:R-:W2:Y:S01]  /*0eb0*/  LDG.E R216, desc[UR8][R36.64] ;  /* 0x0000000824d87981 */ /* 0x000ea2000c1e1900 */
[----:B------:R-:W-:Y:S01]  /*0ec0*/  IMAD.MOV.U32 R157, RZ, RZ, RZ ;  /* 0x000000ffff9d7224 */ /* 0x000fe200078e00ff */
[----:B------:R-:W0:Y:S02]  /*0ed0*/  S2R R214, SR_TID.X ;  /* 0x0000000000d67919 */ /* 0x000e240000002100 */
[----:B0-----:R-:W-:Y:S02]  /*0ee0*/  LOP3.LUT R213, R214, 0x1f, RZ, 0xc0, !PT ;  /* 0x0000001fd6d57812 */ /* 0x001fe400078ec0ff */
        /* <DEDUP_REMOVED lines=9> */
[----:B------:R-:W2:Y:S01]  /*0f80*/  @P1 LDG.E.128 R88, desc[UR8][R32.64] ;  /* 0x0000000820581981 */ /* 0x000ea2000c1e1d00 */
        /* <DEDUP_REMOVED lines=16> */
[----:B------:R0:W5:Y:S04]  /*1090*/  LDG.E.128 R84, desc[UR8][R32.64] ;  /* 0x0000000820547981 */ /* 0x000168000c1e1d00 */
[----:B------:R0:W5:Y:S01]  /*10a0*/  LDG.E.128 R80, desc[UR8][R32.64+0x10] ;  /* 0x0000100820507981 */ /* 0x000162000c1e1d00 */
[----:B------:R-:W-:Y:S01]  /*10b0*/  ISETP.GT.AND P2, PT, R216, RZ, PT ;  /* 0x000000ffd800720c */ /* 0x000fe20003f44270 */
[----:B------:R-:W-:-:S12]  /*10c0*/  BSSY.RECONVERGENT B2, `(.L_x_24153) ;  /* 0x0000058000027945 */ /* 0x000fd80003800200 */
[----:B------:R-:W-:Y:S01]  /*10d0*/  @!P2 MOV R44, R220 ;  /* 0x000000dc002ca202 */ /* 0x000fe20000000f00 */
[----:B------:R-:W-:Y:S01]  /*10e0*/  @!P2 IMAD.MOV.U32 R34, RZ, RZ, R218 ;  /* 0x000000ffff22a224 */ /* 0x000fe200078e00da */
        /* <DEDUP_REMOVED lines=17> */
.L_x_24157:
        /* <DEDUP_REMOVED lines=13> */
.L_x_24159:
[----:B------:R-:W-:Y:S05]  /*12d0*/  BSYNC.RECONVERGENT B4 ;  /* 0x0000000000047941 */ /* 0x000fea0003800200 */
.L_x_24158:
        /* <DEDUP_REMOVED lines=43> */
.L_x_24156:
[----:B------:R-:W-:Y:S05]  /*1590*/  BSYNC.RECONVERGENT B3 ;  /* 0x0000000000037941 */ /* 0x000fea0003800200 */
.L_x_24155:
        /* <DEDUP_REMOVED lines=8> */
[----:B------:R-:W-:-:S05]  /*1620*/  FSEL R33, R33, RZ, !P3 ;  /* 0x000000ff21217208 */ /* 0x000fca0005800000 */
[----:B-----5:R-:W-:-:S07]  /*1630*/  FADD.FTZ R84, R84, R33 ;  /* 0x0000002154547221 */ /* 0x020fce0000010000 */
.L_x_24154:
[----:B------:R-:W-:Y:S05]  /*1640*/  BSYNC.RECONVERGENT B2 ;  /* 0x0000000000027941 */ /* 0x000fea0003800200 */
.L_x_24153:
        /* <DEDUP_REMOVED lines=20> */
.L_x_24164:
        /* <DEDUP_REMOVED lines=13> */
.L_x_24166:
[----:B------:R-:W-:Y:S05]  /*1860*/  BSYNC.RECONVERGENT B4 ;  /* 0x0000000000047941 */ /* 0x000fea0003800200 */
.L_x_24165:
        /* <DEDUP_REMOVED lines=43> */
.L_x_24163:
[----:B------:R-:W-:Y:S05]  /*1b20*/  BSYNC.RECONVERGENT B3 ;  /* 0x0000000000037941 */ /* 0x000fea0003800200 */
.L_x_24162:
        /* <DEDUP_REMOVED lines=10> */
.L_x_24161:
[----:B------:R-:W-:Y:S05]  /*1bd0*/  BSYNC.RECONVERGENT B2 ;  /* 0x0000000000027941 */ /* 0x000fea0003800200 */
.L_x_24160:
        /* <DEDUP_REMOVED lines=20> */
.L_x_24171:
        /* <DEDUP_REMOVED lines=13> */
.L_x_24173:
[----:B------:R-:W-:Y:S05]  /*1df0*/  BSYNC.RECONVERGENT B4 ;  /* 0x0000000000047941 */ /* 0x000fea0003800200 */
.L_x_24172:
        /* <DEDUP_REMOVED lines=43> */
.L_x_24170:
[----:B------:R-:W-:Y:S05]  /*20b0*/  BSYNC.RECONVERGENT B3 ;  /* 0x0000000000037941 */ /* 0x000fea0003800200 */
.L_x_24169:
        /* <DEDUP_REMOVED lines=10> */
.L_x_24168:
[----:B------:R-:W-:Y:S05]  /*2160*/  BSYNC.RECONVERGENT B2 ;  /* 0x0000000000027941 */ /* 0x000fea0003800200 */
.L_x_24167:
        /* <DEDUP_REMOVED lines=20> */
.L_x_24178:
        /* <DEDUP_REMOVED lines=13> */
.L_x_24180:
[----:B------:R-:W-:Y:S05]  /*2380*/  BSYNC.RECONVERGENT B4 ;  /* 0x0000000000047941 */ /* 0x000fea0003800200 */
.L_x_24179:
        /* <DEDUP_REMOVED lines=43> */
.L_x_24177:
[----:B------:R-:W-:Y:S05]  /*2640*/  BSYNC.RECONVERGENT B3 ;  /* 0x0000000000037941 */ /* 0x000fea0003800200 */
.L_x_24176:
        /* <DEDUP_REMOVED lines=10> */
.L_x_24175:
[----:B------:R-:W-:Y:S05]  /*26f0*/  BSYNC.RECONVERGENT B2 ;  /* 0x0000000000027941 */ /* 0x000fea0003800200 */
.L_x_24174:
        /* <DEDUP_REMOVED lines=20> */
.L_x_24185:
        /* <DEDUP_REMOVED lines=13> */
.L_x_24187:
[----:B------:R-:W-:Y:S05]  /*2910*/  BSYNC.RECONVERGENT B4 ;  /* 0x0000000000047941 */ /* 0x000fea0003800200 */
.L_x_24186:
        /* <DEDUP_REMOVED lines=43> */
.L_x_24184:
[----:B------:R-:W-:Y:S05]  /*2bd0*/  BSYNC.RECONVERGENT B3 ;  /* 0x0000000000037941 */ /* 0x000fea0003800200 */
.L_x_24183:
        /* <DEDUP_REMOVED lines=10> */
.L_x_24182:
[----:B------:R-:W-:Y:S05]  /*2c80*/  BSYNC.RECONVERGENT B2 ;  /* 0x0000000000027941 */ /* 0x000fea0003800200 */
.L_x_24181:
        /* <DEDUP_REMOVED lines=20> */
.L_x_24192:
        /* <DEDUP_REMOVED lines=13> */
.L_x_24194:
[----:B------:R-:W-:Y:S05]  /*2ea0*/  BSYNC.RECONVERGENT B4 ;  /* 0x0000000000047941 */ /* 0x000fea0003800200 */
.L_x_24193:
        /* <DEDUP_REMOVED lines=43> */
.L_x_24191:
[----:B------:R-:W-:Y:S05]  /*3160*/  BSYNC.RECONVERGENT B3 ;  /* 0x0000000000037941 */ /* 0x000fea0003800200 */
.L_x_24190:
        /* <DEDUP_REMOVED lines=10> */
.L_x_24189:
[----:B------:R-:W-:Y:S05]  /*3210*/  BSYNC.RECONVERGENT B2 ;  /* 0x0000000000027941 */ /* 0x000fea0003800200 */
.L_x_24188:
        /* <DEDUP_REMOVED lines=20> */
.L_x_24199:
        /* <DEDUP_REMOVED lines=13> */
.L_x_24201:
[----:B------:R-:W-:Y:S05]  /*3430*/  BSYNC.RECONVERGENT B4 ;  /* 0x0000000000047941 */ /* 0x000fea0003800200 */
.L_x_24200:
        /* <DEDUP_REMOVED lines=43> */
.L_x_24198:
[----:B------:R-:W-:Y:S05]  /*36f0*/  BSYNC.RECONVERGENT B3 ;  /* 0x0000000000037941 */ /* 0x000fea0003800200 */
.L_x_24197:
        /* <DEDUP_REMOVED lines=10> */
.L_x_24196:
[----:B------:R-:W-:Y:S05]  /*37a0*/  BSYNC.RECONVERGENT B2 ;  /* 0x0000000000027941 */ /* 0x000fea0003800200 */
.L_x_24195:
        /* <DEDUP_REMOVED lines=19> */
.L_x_24205:
        /* <DEDUP_REMOVED lines=13> */
.L_x_24207:
[----:B------:R-:W-:Y:S05]  /*39b0*/  BSYNC.RECONVERGENT B3 ;  /* 0x0000000000037941 */ /* 0x000fea0003800200 */
.L_x_24206:
        /* <DEDUP_REMOVED lines=42> */
.L_x_24204:
[----:B------:R-:W-:Y:S05]  /*3c60*/  BSYNC.RECONVERGENT B2 ;  /* 0x0000000000027941 */ /* 0x000fea0003800200 */
.L_x_24203:
        /* <DEDUP_REMOVED lines=9> */
[----:B-----5:R-:W-:Y:S01]  /*3d00*/  FADD.FTZ R83, R83, R40 ;  /* 0x0000002853537221 */ /* 0x020fe20000010000 */
[----:B------:R-:W-:Y:S06]  /*3d10*/  BRA `(.L_x_24202) ;  /* 0x0000002800a47947 */ /* 0x000fec0003800000 */
.L_x_24152:
[----:B------:R-:W-:Y:S01]  /*3d20*/  BSSY.RECONVERGENT B2, `(.L_x_24208) ;  /* 0x0000057000027945 */ /* 0x000fe20003800200 */
[----:B------:R-:W-:Y:S01]  /*3d30*/  IMAD.MOV.U32 R48, RZ, RZ, R220 ;  /* 0x000000ffff307224 */ /* 0x000fe200078e00dc */
[----:B------:R-:W-:Y:S01]  /*3d40*/  MOV R32, R218 ;  /* 0x000000da00207202 */ /* 0x000fe20000000f00 */
[----:B------:R-:W-:Y:S01]  /*3d50*/  IMAD.MOV.U32 R84, RZ, RZ, RZ ;  /* 0x000000ffff547224 */ /* 0x000fe200078e00ff */
        /* <DEDUP_REMOVED lines=17> */
.L_x_24212:
        /* <DEDUP_REMOVED lines=13> */
.L_x_24214:
[----:B------:R-:W-:Y:S05]  /*3f40*/  BSYNC.RECONVERGENT B4 ;  /* 0x0000000000047941 */ /* 0x000fea0003800200 */
.L_x_24213:
        /* <DEDUP_REMOVED lines=42> */
.L_x_24211:
[----:B------:R-:W-:Y:S05]  /*41f0*/  BSYNC.RECONVERGENT B3 ;  /* 0x0000000000037941 */ /* 0x000fea0003800200 */
.L_x_24210:
        /* <DEDUP_REMOVED lines=9> */
.L_x_24209:
[----:B------:R-:W-:Y:S05]  /*4290*/  BSYNC.RECONVERGENT B2 ;  /* 0x0000000000027941 */ /* 0x000fea0003800200 */
.L_x_24208:
[----:B------:R-:W-:Y:S01]  /*42a0*/  BSSY.RECONVERGENT B2, `(.L_x_24215) ;  /* 0x0000054000027945 */ /* 0x000fe20003800200 */
[----:B------:R-:W-:Y:S01]  /*42b0*/  IMAD.MOV.U32 R33, RZ, RZ, R32 ;  /* 0x000000ffff217224 */ /* 0x000fe200078e0020 */
[----:B------:R-:W-:Y:S02]  /*42c0*/  MOV R85, RZ ;  /* 0x000000ff00557202 */ /* 0x000fe40000000f00 */
[----:B------:R-:W-:Y:S05]  /*42d0*/  @!P1 BRA `(.L_x_24216) ;  /* 0x0000000400409947 */ /* 0x000fea0003800000 */
        /* <DEDUP_REMOVED lines=13> */
.L_x_24219:
        /* <DEDUP_REMOVED lines=13> */
.L_x_24221:
[----:B------:R-:W-:Y:S05]  /*4480*/  BSYNC.RECONVERGENT B4 ;  /* 0x0000000000047941 */ /* 0x000fea0003800200 */
.L_x_24220:
        /* <DEDUP_REMOVED lines=43> */
.L_x_24218:
[----:B------:R-:W-:Y:S05]  /*4740*/  BSYNC.RECONVERGENT B3 ;  /* 0x0000000000037941 */ /* 0x000fea0003800200 */
.L_x_24217:
        /* <DEDUP_REMOVED lines=9> */
.L_x_24216:
[----:B------:R-:W-:Y:S05]  /*47e0*/  BSYNC.RECONVERGENT B2 ;  /* 0x0000000000027941 */ /* 0x000fea0003800200 */
.L_x_24215:
        /* <DEDUP_REMOVED lines=17> */
.L_x_24226:
        /* <DEDUP_REMOVED lines=13> */
.L_x_24228:
[----:B------:R-:W-:Y:S05]  /*49d0*/  BSYNC.RECONVERGENT B4 ;  /* 0x0000000000047941 */ /* 0x000fea0003800200 */
.L_x_24227:
        /* <DEDUP_REMOVED lines=43> */
.L_x_24225:
[----:B------:R-:W-:Y:S05]  /*4c90*/  BSYNC.RECONVERGENT B3 ;  /* 0x0000000000037941 */ /* 0x000fea0003800200 */
.L_x_24224:
        /* <DEDUP_REMOVED lines=9> */
.L_x_24223:
[----:B------:R-:W-:Y:S05]  /*4d30*/  BSYNC.RECONVERGENT B2 ;  /* 0x0000000000027941 */ /* 0x000fea0003800200 */
.L_x_24222:
        /* <DEDUP_REMOVED lines=17> */
.L_x_24233:
        /* <DEDUP_REMOVED lines=13> */
.L_x_24235:
[----:B------:R-:W-:Y:S05]  /*4f20*/  BSYNC.RECONVERGENT B4 ;  /* 0x0000000000047941 */ /* 0x000fea0003800200 */
.L_x_24234:
        /* <DEDUP_REMOVED lines=43> */
.L_x_24232:
[----:B------:R-:W-:Y:S05]  /*51e0*/  BSYNC.RECONVERGENT B3 ;  /* 0x0000000000037941 */ /* 0x000fea0003800200 */
.L_x_24231:
        /* <DEDUP_REMOVED lines=9> */
.L_x_24230:
[----:B------:R-:W-:Y:S05]  /*5280*/  BSYNC.RECONVERGENT B2 ;  /* 0x0000000000027941 */ /* 0x000fea0003800200 */
.L_x_24229:
        /* <DEDUP_REMOVED lines=17> */
.L_x_24240:
        /* <DEDUP_REMOVED lines=13> */
.L_x_24242:
[----:B------:R-:W-:Y:S05]  /*5470*/  BSYNC.RECONVERGENT B4 ;  /* 0x0000000000047941 */ /* 0x000fea0003800200 */
.L_x_24241:
        /* <DEDUP_REMOVED lines=43> */
.L_x_24239:
[----:B------:R-:W-:Y:S05]  /*5730*/  BSYNC.RECONVERGENT B3 ;  /* 0x0000000000037941 */ /* 0x000fea0003800200 */
.L_x_24238:
        /* <DEDUP_REMOVED lines=9> */
.L_x_24237:
[----:B------:R-:W-:Y:S05]  /*57d0*/  BSYNC.RECONVERGENT B2 ;  /* 0x0000000000027941 */ /* 0x000fea0003800200 */
.L_x_24236:
        /* <DEDUP_REMOVED lines=17> */
.L_x_24247:
        /* <DEDUP_REMOVED lines=13> */
.L_x_24249:
[----:B------:R-:W-:Y:S05]  /*59c0*/  BSYNC.RECONVERGENT B4 ;  /* 0x0000000000047941 */ /* 0x000fea0003800200 */
.L_x_24248:
        /* <DEDUP_REMOVED lines=43> */
.L_x_24246:
[----:B------:R-:W-:Y:S05]  /*5c80*/  BSYNC.RECONVERGENT B3 ;  /* 0x0000000000037941 */ /* 0x000fea0003800200 */
.L_x_24245:
        /* <DEDUP_REMOVED lines=9> */
.L_x_24244:
[----:B------:R-:W-:Y:S05]  /*5d20*/  BSYNC.RECONVERGENT B2 ;  /* 0x0000000000027941 */ /* 0x000fea0003800200 */
.L_x_24243:
        /* <DEDUP_REMOVED lines=17> */
.L_x_24254:
        /* <DEDUP_REMOVED lines=13> */
.L_x_24256:
[----:B------:R-:W-:Y:S05]  /*5f10*/  BSYNC.RECONVERGENT B4 ;  /* 0x0000000000047941 */ /* 0x000fea0003800200 */
.L_x_24255:
        /* <DEDUP_REMOVED lines=43> */
.L_x_24253:
[----:B------:R-:W-:Y:S05]  /*61d0*/  BSYNC.RECONVERGENT B3 ;  /* 0x0000000000037941 */ /* 0x000fea0003800200 */
.L_x_24252:
        /* <DEDUP_REMOVED lines=9> */
.L_x_24251:
[----:B------:R-:W-:Y:S05]  /*6270*/  BSYNC.RECONVERGENT B2 ;  /* 0x0000000000027941 */ /* 0x000fea0003800200 */
.L_x_24250:
[----:B------:R-:W-:Y:S01]  /*6280*/  IMAD.MOV.U32 R47, RZ, RZ, R32 ;  /* 0x000000ffff2f7224 */ /* 0x000fe200078e0020 */
[----:B------:R-:W-:Y:S01]  /*6290*/  MOV R83, RZ ;  /* 0x000000ff00537202 */ /* 0x000fe20000000f00 */
        /* <DEDUP_REMOVED lines=14> */
.L_x_24259:
        /* <DEDUP_REMOVED lines=13> */
.L_x_24261:
[----:B------:R-:W-:Y:S05]  /*6450*/  BSYNC.RECONVERGENT B3 ;  /* 0x0000000000037941 */ /* 0x000fea0003800200 */
.L_x_24260:
        /* <DEDUP_REMOVED lines=43> */
.L_x_24258:
[----:B------:R-:W-:Y:S05]  /*6710*/  BSYNC.RECONVERGENT B2 ;  /* 0x0000000000027941 */ /* 0x000fea0003800200 */
.L_x_24257:
        /* <DEDUP_REMOVED lines=9> */
.L_x_24202:
[----:B------:R-:W-:Y:S05]  /*67b0*/  BSYNC.RECONVERGENT B1 ;  /* 0x0000000000017941 */ /* 0x000fea0003800200 */
.L_x_24151:
[----:B------:R-:W0:Y:S01]  /*67c0*/  LDC.64 R222, c[0x0][0x3a8] ;  /* 0x0000ea00ffde7b82 */ /* 0x000e220000000a00 */
[----:B------:R-:W-:Y:S01]  /*67d0*/  BSSY.RECONVERGENT B1, `(.L_x_24262) ;  /* 0x000001b000017945 */ /* 0x000fe20003800200 */
[C---:B------:R-:W-:Y:S01]  /*67e0*/  VIADD R41, R156.reuse, 0x20 ;  /* 0x000000209c297836 */ /* 0x040fe20000000000 */
[----:B------:R-:W-:Y:S01]  /*67f0*/  IADD3 R43, PT, PT, R157, 0x20, RZ ;  /* 0x000000209d2b7810 */ /* 0x000fe20007ffe0ff */
[----:B0-----:R-:W-:-:S05]  /*6800*/  IMAD.WIDE.U32 R32, R156, 0x20, R222 ;  /* 0x000000209c207825 */ /* 0x001fca00078e00de */
[----:B-----5:R0:W-:Y:S04]  /*6810*/  STG.E.128 desc[UR8][R32.64], R84 ;  /* 0x0000005420007986 */ /* 0x0201e8000c101d08 */
[----:B------:R0:W-:Y:S01]  /*6820*/  STG.E.128 desc[UR8][R32.64+0x10], R80 ;  /* 0x0000105020007986 */ /* 0x0001e2000c101d08 */
[----:B------:R-:W-:Y:S05]  /*6830*/  @!P1 BRA `(.L_x_24263) ;  /* 0x0000000000509947 */ /* 0x000fea0003800000 */
[----:B------:R-:W-:Y:S01]  /*6840*/  IMAD.U32 R35, R174, 0x10000, RZ ;  /* 0x00010000ae237824 */ /* 0x000fe200078e00ff */
[----:B0-----:R-:W0:Y:S01]  /*6850*/  LDC.64 R32, c[0x0][0x3b0] ;  /* 0x0000ec00ff207b82 */ /* 0x001e220000000a00 */
        /* <DEDUP_REMOVED lines=18> */
.L_x_24263:
[----:B------:R-:W-:Y:S05]  /*6980*/  BSYNC.RECONVERGENT B1 ;  /* 0x0000000000017941 */ /* 0x000fea0003800200 */
.L_x_24262:
[----:B------:R-:W-:Y:S04]  /*6990*/  BSSY.RECONVERGENT B1, `(.L_x_24264) ;  /* 0x0000005000017945 */ /* 0x000fe80003800200 */
[----:B------:R-:W-:Y:S05]  /*69a0*/  @!P1 BRA `(.L_x_24265) ;  /* 0x00000000000c9947 */ /* 0x000fea0003800000 */
[----:B01----:R-:W0:Y:S02]  /*69b0*/  LDC.64 R32, c[0x0][0x390] ;  /* 0x0000e400ff207b82 */ /* 0x003e240000000a00 */
[----:B0-----:R-:W-:-:S05]  /*69c0*/  IMAD.WIDE.U32 R32, R43, 0x10, R32 ;  /* 0x000000102b207825 */ /* 0x001fca00078e0020 */
[----:B------:R2:W5:Y:S02]  /*69d0*/  LDG.E.128 R88, desc[UR8][R32.64] ;  /* 0x0000000820587981 */ /* 0x000564000c1e1d00 */
.L_x_24265:
[----:B------:R-:W-:Y:S05]  /*69e0*/  BSYNC.RECONVERGENT B1 ;  /* 0x0000000000017941 */ /* 0x000fea0003800200 */
.L_x_24264:
[----:B------:R-:W-:Y:S01]  /*69f0*/  BSSY.RECONVERGENT B1, `(.L_x_24266) ;  /* 0x000057a000017945 */ /* 0x000fe20003800200 */
[----:B-----5:R-:W-:Y:S02]  /*6a00*/  PRMT R40, R91, 0x7632, R40 ;  /* 0x000076325b287816 */ /* 0x020fe40000000028 */
[----:B------:R-:W-:Y:S02]  /*6a10*/  PRMT R42, R90, 0x7632, R42 ;  /* 0x000076325a2a7816 */ /* 0x000fe4000000002a */
[----:B------:R-:W-:Y:S02]  /*6a20*/  PRMT R44, R89, 0x7632, R44 ;  /* 0x00007632592c7816 */ /* 0x000fe4000000002c */
[----:B------:R-:W-:Y:S01]  /*6a30*/  PRMT R45, R88, 0x7632, R45 ;  /* 0x00007632582d7816 */ /* 0x000fe2000000002d */
[----:B------:R-:W-:Y:S06]  /*6a40*/  @!P0 BRA `(.L_x_24267) ;  /* 0x0000002c002c8947 */ /* 0x000fec0003800000 */
[----:B012---:R-:W0:Y:S02]  /*6a50*/  LDC.64 R32, c[0x0][0x3a0] ;  /* 0x0000e800ff207b82 */ /* 0x007e240000000a00 */
        /* <DEDUP_REMOVED lines=24> */
.L_x_24272:
        /* <DEDUP_REMOVED lines=13> */
.L_x_24274:
[----:B------:R-:W-:Y:S05]  /*6cb0*/  BSYNC.RECONVERGENT B4 ;  /* 0x0000000000047941 */ /* 0x000fea0003800200 */
.L_x_24273:
        /* <DEDUP_REMOVED lines=43> */
.L_x_24271:
[----:B------:R-:W-:Y:S05]  /*6f70*/  BSYNC.RECONVERGENT B3 ;  /* 0x0000000000037941 */ /* 0x000fea0003800200 */
.L_x_24270:
        /* <DEDUP_REMOVED lines=9> */
[----:B-----5:R-:W-:-:S07]  /*7010*/  FADD.FTZ R76, R76, R33 ;  /* 0x000000214c4c7221 */ /* 0x020fce0000010000 */
.L_x_24269:
[----:B------:R-:W-:Y:S05]  /*7020*/  BSYNC.RECONVERGENT B2 ;  /* 0x0000000000027941 */ /* 0x000fea0003800200 */
.L_x_24268:
        /* <DEDUP_REMOVED lines=20> */
.L_x_24279:
        /* <DEDUP_REMOVED lines=13> */
.L_x_24281:
[----:B------:R-:W-:Y:S05]  /*7240*/  BSYNC.RECONVERGENT B4 ;  /* 0x0000000000047941 */ /* 0x000fea0003800200 */
.L_x_24280:
        /* <DEDUP_REMOVED lines=43> */
.L_x_24278:
[----:B------:R-:W-:Y:S05]  /*7500*/  BSYNC.RECONVERGENT B3 ;  /* 0x0000000000037941 */ /* 0x000fea0003800200 */
.L_x_24277:
        /* <DEDUP_REMOVED lines=10> */
.L_x_24276:
[----:B------:R-:W-:Y:S05]  /*75b0*/  BSYNC.RECONVERGENT B2 ;  /* 0x0000000000027941 */ /* 0x000fea0003800200 */
.L_x_24275:
        /* <DEDUP_REMOVED lines=20> */
.L_x_24286:
        /* <DEDUP_REMOVED lines=13> */
.L_x_24288:
[----:B------:R-:W-:Y:S05]  /*77d0*/  BSYNC.RECONVERGENT B4 ;  /* 0x0000000000047941 */ /* 0x000fea0003800200 */
.L_x_24287:
        /* <DEDUP_REMOVED lines=43> */
.L_x_24285:
[----:B------:R-:W-:Y:S05]  /*7a90*/  BSYNC.RECONVERGENT B3 ;  /* 0x0000000000037941 */ /* 0x000fea0003800200 */
.L_x_24284:
        /* <DEDUP_REMOVED lines=10> */
.L_x_24283:
[----:B------:R-:W-:Y:S05]  /*7b40*/  BSYNC.RECONVERGENT B2 ;  /* 0x0000000000027941 */ /* 0x000fea0003800200 */
.L_x_24282:
        /* <DEDUP_REMOVED lines=20> */
.L_x_24293:
        /* <DEDUP_REMOVED lines=13> */
.L_x_24295:
[----:B------:R-:W-:Y:S05]  /*7d60*/  BSYNC.RECONVERGENT B4 ;  /* 0x0000000000047941 */ /* 0x000fea0003800200 */
.L_x_24294:
        /* <DEDUP_REMOVED lines=43> */
.L_x_24292:
[----:B------:R-:W-:Y:S05]  /*8020*/  BSYNC.RECONVERGENT B3 ;  /* 0x0000000000037941 */ /* 0x000fea0003800200 */
.L_x_24291:
        /* <DEDUP_REMOVED lines=10> */
.L_x_24290:
[----:B------:R-:W-:Y:S05]  /*80d0*/  BSYNC.RECONVERGENT B2 ;  /* 0x0000000000027941 */ /* 0x000fea0003800200 */
.L_x_24289:
        /* <DEDUP_REMOVED lines=20> */
.L_x_24300:
        /* <DEDUP_REMOVED lines=13> */
.L_x_24302:
[----:B------:R-:W-:Y:S05]  /*82f0*/  BSYNC.RECONVERGENT B4 ;  /* 0x0000000000047941 */ /* 0x000fea0003800200 */
.L_x_24301:
        /* <DEDUP_REMOVED lines=43> */
.L_x_24299:
[----:B------:R-:W-:Y:S05]  /*85b0*/  BSYNC.RECONVERGENT B3 ;  /* 0x0000000000037941 */ /* 0x000fea0003800200 */
.L_x_24298:
        /* <DEDUP_REMOVED lines=10> */
.L_x_24297:
[----:B------:R-:W-:Y:S05]  /*8660*/  BSYNC.RECONVERGENT B2 ;  /* 0x0000000000027941 */ /* 0x000fea0003800200 */
.L_x_24296:
        /* <DEDUP_REMOVED lines=20> */
.L_x_24307:
        /* <DEDUP_REMOVED lines=13> */
.L_x_24309:
[----:B------:R-:W-:Y:S05]  /*8880*/  BSYNC.RECONVERGENT B4 ;  /* 0x0000000000047941 */ /* 0x000fea0003800200 */
.L_x_24308:
        /* <DEDUP_REMOVED lines=43> */
.L_x_24306:
[----:B------:R-:W-:Y:S05]  /*8b40*/  BSYNC.RECONVERGENT B3 ;  /* 0x0000000000037941 */ /* 0x000fea0003800200 */
.L_x_24305:
        /* <DEDUP_REMOVED lines=10> */
.L_x_24304:
[----:B------:R-:W-:Y:S05]  /*8bf0*/  BSYNC.RECONVERGENT B2 ;  /* 0x0000000000027941 */ /* 0x000fea0003800200 */
.L_x_24303:
        /* <DEDUP_REMOVED lines=20> */
.L_x_24314:
        /* <DEDUP_REMOVED lines=13> */
.L_x_24316:
[----:B------:R-:W-:Y:S05]  /*8e10*/  BSYNC.RECONVERGENT B4 ;  /* 0x0000000000047941 */ /* 0x000fea0003800200 */
.L_x_24315:
        /* <DEDUP_REMOVED lines=43> */
.L_x_24313:
[----:B------:R-:W-:Y:S05]  /*90d0*/  BSYNC.RECONVERGENT B3 ;  /* 0x0000000000037941 */ /* 0x000fea0003800200 */
.L_x_24312:
        /* <DEDUP_REMOVED lines=10> */
.L_x_24311:
[----:B------:R-:W-:Y:S05]  /*9180*/  BSYNC.RECONVERGENT B2 ;  /* 0x0000000000027941 */ /* 0x000fea0003800200 */
.L_x_24310:
        /* <DEDUP_REMOVED lines=19> */
.L_x_24320:
        /* <DEDUP_REMOVED lines=13> */
.L_x_24322:
[----:B------:R-:W-:Y:S05]  /*9390*/  BSYNC.RECONVERGENT B3 ;  /* 0x0000000000037941 */ /* 0x000fea0003800200 */
.L_x_24321:
        /* <DEDUP_REMOVED lines=42> */
.L_x_24319:
[----:B------:R-:W-:Y:S05]  /*9640*/  BSYNC.RECONVERGENT B2 ;  /* 0x0000000000027941 */ /* 0x000fea0003800200 */
.L_x_24318:
        /* <DEDUP_REMOVED lines=8> */
[----:B------:R-:W-:-:S05]  /*96d0*/  FSEL R40, R40, RZ, !P2 ;  /* 0x000000ff28287208 */ /* 0x000fca0005000000 */
[----:B-----5:R-:W-:Y:S01]  /*96e0*/  FADD.FTZ R75, R75, R40 ;  /* 0x000000284b4b7221 */ /* 0x020fe20000010000 */
[----:B------:R-:W-:Y:S06]  /*96f0*/  BRA `(.L_x_24317) ;  /* 0x0000002800a47947 */ /* 0x000fec0003800000 */
.L_x_24267:
[----:B------:R-:W-:Y:S01]  /*9700*/  BSSY.RECONVERGENT B2, `(.L_x_24323) ;  /* 0x0000057000027945 */ /* 0x000fe20003800200 */
[----:B------:R-:W-:Y:S02]  /*9710*/  HFMA2 R76, -RZ, RZ, 0, 0 ;  /* 0x00000000ff4c7431 */ /* 0x000fe400000001ff */
[----:B------:R-:W-:Y:S02]  /*9720*/  IMAD.MOV.U32 R46, RZ, RZ, R48 ;  /* 0x000000ffff2e7224 */ /* 0x000fe400078e0030 */
[----:B012---:R-:W-:Y:S01]  /*9730*/  IMAD.MOV.U32 R32, RZ, RZ, R47 ;  /* 0x000000ffff207224 */ /* 0x007fe200078e002f */
        /* <DEDUP_REMOVED lines=17> */
.L_x_24327:
        /* <DEDUP_REMOVED lines=13> */
.L_x_24329:
[----:B------:R-:W-:Y:S05]  /*9920*/  BSYNC.RECONVERGENT B4 ;  /* 0x0000000000047941 */ /* 0x000fea0003800200 */
.L_x_24328:
        /* <DEDUP_REMOVED lines=42> */
.L_x_24326:
[----:B------:R-:W-:Y:S05]  /*9bd0*/  BSYNC.RECONVERGENT B3 ;  /* 0x0000000000037941 */ /* 0x000fea0003800200 */
.L_x_24325:
        /* <DEDUP_REMOVED lines=9> */
.L_x_24324:
[----:B------:R-:W-:Y:S05]  /*9c70*/  BSYNC.RECONVERGENT B2 ;  /* 0x0000000000027941 */ /* 0x000fea0003800200 */
.L_x_24323:
[----:B------:R-:W-:Y:S01]  /*9c80*/  BSSY.RECONVERGENT B2, `(.L_x_24330) ;  /* 0x0000054000027945 */ /* 0x000fe20003800200 */
[----:B------:R-:W-:Y:S02]  /*9c90*/  IMAD.MOV.U32 R33, RZ, RZ, R32 ;  /* 0x000000ffff217224 */ /* 0x000fe400078e0020 */
        /* <DEDUP_REMOVED lines=15> */
.L_x_24334:
        /* <DEDUP_REMOVED lines=13> */
.L_x_24336:
[----:B------:R-:W-:Y:S05]  /*9e60*/  BSYNC.RECONVERGENT B4 ;  /* 0x0000000000047941 */ /* 0x000fea0003800200 */
.L_x_24335:
        /* <DEDUP_REMOVED lines=43> */
.L_x_24333:
[----:B------:R-:W-:Y:S05]  /*a120*/  BSYNC.RECONVERGENT B3 ;  /* 0x0000000000037941 */ /* 0x000fea0003800200 */
.L_x_24332:
        /* <DEDUP_REMOVED lines=9> */
.L_x_24331:
[----:B------:R-:W-:Y:S05]  /*a1c0*/  BSYNC.RECONVERGENT B2 ;  /* 0x0000000000027941 */ /* 0x000fea0003800200 */
.L_x_24330:
        /* <DEDUP_REMOVED lines=17> */
.L_x_24341:
        /* <DEDUP_REMOVED lines=13> */
.L_x_24343:
[----:B------:R-:W-:Y:S05]  /*a3b0*/  BSYNC.RECONVERGENT B4 ;  /* 0x0000000000047941 */ /* 0x000fea0003800200 */
.L_x_24342:
        /* <DEDUP_REMOVED lines=43> */
.L_x_24340:
[----:B------:R-:W-:Y:S05]  /*a670*/  BSYNC.RECONVERGENT B3 ;  /* 0x0000000000037941 */ /* 0x000fea0003800200 */
.L_x_24339:
        /* <DEDUP_REMOVED lines=9> */
.L_x_24338:
[----:B------:R-:W-:Y:S05]  /*a710*/  BSYNC.RECONVERGENT B2 ;  /* 0x0000000000027941 */ /* 0x000fea0003800200 */
.L_x_24337:
        /* <DEDUP_REMOVED lines=17> */
.L_x_24348:
        /* <DEDUP_REMOVED lines=13> */
.L_x_24350:
[----:B------:R-:W-:Y:S05]  /*a900*/  BSYNC.RECONVERGENT B4 ;  /* 0x0000000000047941 */ /* 0x000fea0003800200 */
.L_x_24349:
        /* <DEDUP_REMOVED lines=43> */
.L_x_24347:
[----:B------:R-:W-:Y:S05]  /*abc0*/  BSYNC.RECONVERGENT B3 ;  /* 0x0000000000037941 */ /* 0x000fea0003800200 */
.L_x_24346:
        /* <DEDUP_REMOVED lines=9> */
.L_x_24345:
[----:B------:R-:W-:Y:S05]  /*ac60*/  BSYNC.RECONVERGENT B2 ;  /* 0x0000000000027941 */ /* 0x000fea0003800200 */
.L_x_24344:
        /* <DEDUP_REMOVED lines=17> */
.L_x_24355:
        /* <DEDUP_REMOVED lines=13> */
.L_x_24357:
[----:B------:R-:W-:Y:S05]  /*ae50*/  BSYNC.RECONVERGENT B4 ;  /* 0x0000000000047941 */ /* 0x000fea0003800200 */
.L_x_24356:
        /* <DEDUP_REMOVED lines=43> */
.L_x_24354:
[----:B------:R-:W-:Y:S05]  /*b110*/  BSYNC.RECONVERGENT B3 ;  /* 0x0000000000037941 */ /* 0x000fea0003800200 */
.L_x_24353:
        /* <DEDUP_REMOVED lines=9> */
.L_x_24352:
[----:B------:R-:W-:Y:S05]  /*b1b0*/  BSYNC.RECONVERGENT B2 ;  /* 0x0000000000027941 */ /* 0x000fea0003800200 */
.L_x_24351:
        /* <DEDUP_REMOVED lines=17> */
.L_x_24362:
        /* <DEDUP_REMOVED lines=13> */
.L_x_24364:
[----:B------:R-:W-:Y:S05]  /*b3a0*/  BSYNC.RECONVERGENT B4 ;  /* 0x0000000000047941 */ /* 0x000fea0003800200 */
.L_x_24363:
        /* <DEDUP_REMOVED lines=43> */
.L_x_24361:
[----:B------:R-:W-:Y:S05]  /*b660*/  BSYNC.RECONVERGENT B3 ;  /* 0x0000000000037941 */ /* 0x000fea0003800200 */
.L_x_24360:
        /* <DEDUP_REMOVED lines=9> */
.L_x_24359:
[----:B------:R-:W-:Y:S05]  /*b700*/  BSYNC.RECONVERGENT B2 ;  /* 0x0000000000027941 */ /* 0x000fea0003800200 */
.L_x_24358:
        /* <DEDUP_REMOVED lines=17> */
.L_x_24369:
        /* <DEDUP_REMOVED lines=13> */
.L_x_24371:
[----:B------:R-:W-:Y:S05]  /*b8f0*/  BSYNC.RECONVERGENT B4 ;  /* 0x0000000000047941 */ /* 0x000fea0003800200 */
.L_x_24370:
        /* <DEDUP_REMOVED lines=43> */
.L_x_24368:
[----:B------:R-:W-:Y:S05]  /*bbb0*/  BSYNC.RECONVERGENT B3 ;  /* 0x0000000000037941 */ /* 0x000fea0003800200 */
.L_x_24367:
        /* <DEDUP_REMOVED lines=9> */
.L_x_24366:
[----:B------:R-:W-:Y:S05]  /*bc50*/  BSYNC.RECONVERGENT B2 ;  /* 0x0000000000027941 */ /* 0x000fea0003800200 */
.L_x_24365:
        /* <DEDUP_REMOVED lines=16> */
.L_x_24374:
        /* <DEDUP_REMOVED lines=13> */
.L_x_24376:
[----:B------:R-:W-:Y:S05]  /*be30*/  BSYNC.RECONVERGENT B3 ;  /* 0x0000000000037941 */ /* 0x000fea0003800200 */
.L_x_24375:
        /* <DEDUP_REMOVED lines=43> */
.L_x_24373:
[----:B------:R-:W-:Y:S05]  /*c0f0*/  BSYNC.RECONVERGENT B2 ;  /* 0x0000000000027941 */ /* 0x000fea0003800200 */
.L_x_24372:
        /* <DEDUP_REMOVED lines=9> */
.L_x_24317:
[----:B------:R-:W-:Y:S05]  /*c190*/  BSYNC.RECONVERGENT B1 ;  /* 0x0000000000017941 */ /* 0x000fea0003800200 */
.L_x_24266:
[----:B------:R-:W-:Y:S01]  /*c1a0*/  IMAD.WIDE.U32 R32, R41, 0x20, R222 ;  /* 0x0000002029207825 */ /* 0x000fe200078e00de */
[----:B------:R-:W-:Y:S03]  /*c1b0*/  BSSY.RECONVERGENT B1, `(.L_x_24377) ;  /* 0x000001a000017945 */ /* 0x000fe60003800200 */
[----:B------:R-:W-:Y:S01]  /*c1c0*/  VIADD R41, R156, 0x40 ;  /* 0x000000409c297836 */ /* 0x000fe20000000000 */
[----:B-----5:R0:W-:Y:S01]  /*c1d0*/  STG.E.128 desc[UR8][R32.64], R76 ;  /* 0x0000004c20007986 */ /* 0x0201e2000c101d08 */
[----:B------:R-:W-:-:S03]  /*c1e0*/  VIADD R45, R157, 0x40 ;  /* 0x000000409d2d7836 */ /* 0x000fc60000000000 */
        /* <DEDUP_REMOVED lines=22> */
.L_x_24378:
[----:B------:R-:W-:Y:S05]  /*c350*/  BSYNC.RECONVERGENT B1 ;  /* 0x0000000000017941 */ /* 0x000fea0003800200 */
.L_x_24377:
[----:B------:R-:W-:Y:S04]  /*c360*/  BSSY.RECONVERGENT B1, `(.L_x_24379) ;  /* 0x0000005000017945 */ /* 0x000fe80003800200 */
[----:B------:R-:W-:Y:S05]  /*c370*/  @!P1 BRA `(.L_x_24380) ;  /* 0x00000000000c9947 */ /* 0x000fea0003800000 */
[----:B01----:R-:W0:Y:S02]  /*c380*/  LDC.64 R32, c[0x0][0x390] ;  /* 0x0000e400ff207b82 */ /* 0x003e240000000a00 */
[----:B0-----:R-:W-:-:S05]  /*c390*/  IMAD.WIDE.U32 R32, R45, 0x10, R32 ;  /* 0x000000102d207825 */ /* 0x001fca00078e0020 */
[----:B------:R2:W5:Y:S02]  /*c3a0*/  LDG.E.128 R88, desc[UR8][R32.64] ;  /* 0x0000000820587981 */ /* 0x000564000c1e1d00 */
.L_x_24380:
[----:B------:R-:W-:Y:S05]  /*c3b0*/  BSYNC.RECONVERGENT B1 ;  /* 0x0000000000017941 */ /* 0x000fea0003800200 */
.L_x_24379:
        /* <DEDUP_REMOVED lines=31> */
.L_x_24387:
        /* <DEDUP_REMOVED lines=13> */
.L_x_24389:
[----:B------:R-:W-:Y:S05]  /*c680*/  BSYNC.RECONVERGENT B4 ;  /* 0x0000000000047941 */ /* 0x000fea0003800200 */
.L_x_24388:
        /* <DEDUP_REMOVED lines=43> */
.L_x_24386:
[----:B------:R-:W-:Y:S05]  /*c940*/  BSYNC.RECONVERGENT B3 ;  /* 0x0000000000037941 */ /* 0x000fea0003800200 */
.L_x_24385:
        /* <DEDUP_REMOVED lines=9> */
[----:B-----5:R-:W-:-:S07]  /*c9e0*/  FADD.FTZ R68, R68, R33 ;  /* 0x0000002144447221 */ /* 0x020fce0000010000 */
.L_x_24384:
[----:B------:R-:W-:Y:S05]  /*c9f0*/  BSYNC.RECONVERGENT B2 ;  /* 0x0000000000027941 */ /* 0x000fea0003800200 */
.L_x_24383:
[----:B------:R-:W-:Y:S01]  /*ca00*/  BSSY.RECONVERGENT B2, `(.L_x_24390) ;  /* 0x0000058000027945 */ /* 0x000fe20003800200 */
        /* <DEDUP_REMOVED lines=19> */
.L_x_24394:
        /* <DEDUP_REMOVED lines=13> */
.L_x_24396:
[----:B------:R-:W-:Y:S05]  /*cc10*/  BSYNC.RECONVERGENT B4 ;  /* 0x0000000000047941 */ /* 0x000fea0003800200 */
.L_x_24395:
        /* <DEDUP_REMOVED lines=43> */
.L_x_24393:
[----:B------:R-:W-:Y:S05]  /*ced0*/  BSYNC.RECONVERGENT B3 ;  /* 0x0000000000037941 */ /* 0x000fea0003800200 */
.L_x_24392:
        /* <DEDUP_REMOVED lines=10> */
.L_x_24391:
[----:B------:R-:W-:Y:S05]  /*cf80*/  BSYNC.RECONVERGENT B2 ;  /* 0x0000000000027941 */ /* 0x000fea0003800200 */
.L_x_24390:
        /* <DEDUP_REMOVED lines=20> */
.L_x_24401:
        /* <DEDUP_REMOVED lines=13> */
.L_x_24403:
[----:B------:R-:W-:Y:S05]  /*d1a0*/  BSYNC.RECONVERGENT B4 ;  /* 0x0000000000047941 */ /* 0x000fea0003800200 */
.L_x_24402:
        /* <DEDUP_REMOVED lines=43> */
.L_x_24400:
[----:B------:R-:W-:Y:S05]  /*d460*/  BSYNC.RECONVERGENT B3 ;  /* 0x0000000000037941 */ /* 0x000fea0003800200 */
.L_x_24399:
        /* <DEDUP_REMOVED lines=10> */
.L_x_24398:
[----:B------:R-:W-:Y:S05]  /*d510*/  BSYNC.RECONVERGENT B2 ;  /* 0x0000000000027941 */ /* 0x000fea0003800200 */
.L_x_24397:
        /* <DEDUP_REMOVED lines=20> */
.L_x_24408:
        /* <DEDUP_REMOVED lines=13> */
.L_x_24410:
[----:B------:R-:W-:Y:S05]  /*d730*/  BSYNC.RECONVERGENT B4 ;  /* 0x0000000000047941 */ /* 0x000fea0003800200 */
.L_x_24409:
        /* <DEDUP_REMOVED lines=43> */
.L_x_24407:
[----:B------:R-:W-:Y:S05]  /*d9f0*/  BSYNC.RECONVERGENT B3 ;  /* 0x0000000000037941 */ /* 0x000fea0003800200 */
.L_x_24406:
        /* <DEDUP_REMOVED lines=10> */
.L_x_24405:
[----:B------:R-:W-:Y:S05]  /*daa0*/  BSYNC.RECONVERGENT B2 ;  /* 0x0000000000027941 */ /* 0x000fea0003800200 */
.L_x_24404:
        /* <DEDUP_REMOVED lines=20> */
.L_x_24415:
        /* <DEDUP_REMOVED lines=13> */
.L_x_24417:
[----:B------:R-:W-:Y:S05]  /*dcc0*/  BSYNC.RECONVERGENT B4 ;  /* 0x0000000000047941 */ /* 0x000fea0003800200 */
.L_x_24416:
        /* <DEDUP_REMOVED lines=43> */
.L_x_24414:
[----:B------:R-:W-:Y:S05]  /*df80*/  BSYNC.RECONVERGENT B3 ;  /* 0x0000000000037941 */ /* 0x000fea0003800200 */
.L_x_24413:
        /* <DEDUP_REMOVED lines=10> */
.L_x_24412:
[----:B------:R-:W-:Y:S05]  /*e030*/  BSYNC.RECONVERGENT B2 ;  /* 0x0000000000027941 */ /* 0x000fea0003800200 */
.L_x_24411:
        /* <DEDUP_REMOVED lines=20> */
.L_x_24422:
        /* <DEDUP_REMOVED lines=13> */
.L_x_24424:
[----:B------:R-:W-:Y:S05]  /*e250*/  BSYNC.RECONVERGENT B4 ;  /* 0x0000000000047941 */ /* 0x000fea0003800200 */
.L_x_24423:
        /* <DEDUP_REMOVED lines=43> */
.L_x_24421:
[----:B------:R-:W-:Y:S05]  /*e510*/  BSYNC.RECONVERGENT B3 ;  /* 0x0000000000037941 */ /* 0x000fea0003800200 */
.L_x_24420:
        /* <DEDUP_REMOVED lines=10> */
.L_x_24419:
[----:B------:R-:W-:Y:S05]  /*e5c0*/  BSYNC.RECONVERGENT B2 ;  /* 0x0000000000027941 */ /* 0x000fea0003800200 */
.L_x_24418:
        /* <DEDUP_REMOVED lines=20> */
.L_x_24429:
        /* <DEDUP_REMOVED lines=13> */
.L_x_24431:
[----:B------:R-:W-:Y:S05]  /*e7e0*/  BSYNC.RECONVERGENT B4 ;  /* 0x0000000000047941 */ /* 0x000fea0003800200 */
.L_x_24430:
        /* <DEDUP_REMOVED lines=43> */
.L_x_24428:
[----:B------:R-:W-:Y:S05]  /*eaa0*/  BSYNC.RECONVERGENT B3 ;  /* 0x0000000000037941 */ /* 0x000fea0003800200 */
.L_x_24427:
        /* <DEDUP_REMOVED lines=10> */
.L_x_24426:
[----:B------:R-:W-:Y:S05]  /*eb50*/  BSYNC.RECONVERGENT B2 ;  /* 0x0000000000027941 */ /* 0x000fea0003800200 */
.L_x_24425:
        /* <DEDUP_REMOVED lines=19> */
.L_x_24435:
        /* <DEDUP_REMOVED lines=13> */
.L_x_24437:
[----:B------:R-:W-:Y:S05]  /*ed60*/  BSYNC.RECONVERGENT B3 ;  /* 0x0000000000037941 */ /* 0x000fea0003800200 */
.L_x_24436:
        /* <DEDUP_REMOVED lines=42> */
.L_x_24434:
[----:B------:R-:W-:Y:S05]  /*f010*/  BSYNC.RECONVERGENT B2 ;  /* 0x0000000000027941 */ /* 0x000fea0003800200 */
.L_x_24433:
        /* <DEDUP_REMOVED lines=11> */
.L_x_24382:
[----:B------:R-:W-:Y:S01]  /*f0d0*/  BSSY.RECONVERGENT B2, `(.L_x_24438) ;  /* 0x0000057000027945 */ /* 0x000fe20003800200 */
[----:B------:R-:W-:Y:S01]  /*f0e0*/  MOV R48, R46 ;  /* 0x0000002e00307202 */ /* 0x000fe20000000f00 */
[----:B012---:R-:W-:Y:S02]  /*f0f0*/  IMAD.MOV.U32 R32, RZ, RZ, R47 ;  /* 0x000000ffff207224 */ /* 0x007fe400078e002f */
        /* <DEDUP_REMOVED lines=18> */
.L_x_24442:
        /* <DEDUP_REMOVED lines=13> */
.L_x_24444:
[----:B------:R-:W-:Y:S05]  /*f2f0*/  BSYNC.RECONVERGENT B4 ;  /* 0x0000000000047941 */ /* 0x000fea0003800200 */
.L_x_24443:
        /* <DEDUP_REMOVED lines=42> */
.L_x_24441:
[----:B------:R-:W-:Y:S05]  /*f5a0*/  BSYNC.RECONVERGENT B3 ;  /* 0x0000000000037941 */ /* 0x000fea0003800200 */
.L_x_24440:
        /* <DEDUP_REMOVED lines=9> */
.L_x_24439:
[----:B------:R-:W-:Y:S05]  /*f640*/  BSYNC.RECONVERGENT B2 ;  /* 0x0000000000027941 */ /* 0x000fea0003800200 */
.L_x_24438:
        /* <DEDUP_REMOVED lines=17> */
.L_x_24449:
        /* <DEDUP_REMOVED lines=13> */
.L_x_24451:
[----:B------:R-:W-:Y:S05]  /*f830*/  BSYNC.RECONVERGENT B4 ;  /* 0x0000000000047941 */ /* 0x000fea0003800200 */
.L_x_24450:
        /* <DEDUP_REMOVED lines=43> */
.L_x_24448:
[----:B------:R-:W-:Y:S05]  /*faf0*/  BSYNC.RECONVERGENT B3 ;  /* 0x0000000000037941 */ /* 0x000fea0003800200 */
.L_x_24447:
        /* <DEDUP_REMOVED lines=9> */
.L_x_24446:
[----:B------:R-:W-:Y:S05]  /*fb90*/  BSYNC.RECONVERGENT B2 ;  /* 0x0000000000027941 */ /* 0x000fea0003800200 */
.L_x_24445:
        /* <DEDUP_REMOVED lines=17> */
.L_x_24456:
        /* <DEDUP_REMOVED lines=13> */
.L_x_24458:
[----:B------:R-:W-:Y:S05]  /*fd80*/  BSYNC.RECONVERGENT B4 ;  /* 0x0000000000047941 */ /* 0x000fea0003800200 */
.L_x_24457:
        /* <DEDUP_REMOVED lines=43> */
.L_x_24455:
[----:B------:R-:W-:Y:S05]  /*10040*/  BSYNC.RECONVERGENT B3 ;  /* 0x0000000000037941 */ /* 0x000fea0003800200 */
.L_x_24454:
        /* <DEDUP_REMOVED lines=9> */
.L_x_24453:
[----:B------:R-:W-:Y:S05]  /*100e0*/  BSYNC.RECONVERGENT B2 ;  /* 0x0000000000027941 */ /* 0x000fea0003800200 */
.L_x_24452:
        /* <DEDUP_REMOVED lines=17> */
.L_x_24463:
        /* <DEDUP_REMOVED lines=13> */
.L_x_24465:
[----:B------:R-:W-:Y:S05]  /*102d0*/  BSYNC.RECONVERGENT B4 ;  /* 0x0000000000047941 */ /* 0x000fea0003800200 */
.L_x_24464:
        /* <DEDUP_REMOVED lines=43> */
.L_x_24462:
[----:B------:R-:W-:Y:S05]  /*10590*/  BSYNC.RECONVERGENT B3 ;  /* 0x0000000000037941 */ /* 0x000fea0003800200 */
.L_x_24461:
        /* <DEDUP_REMOVED lines=9> */
.L_x_24460:
[----:B------:R-:W-:Y:S05]  /*10630*/  BSYNC.RECONVERGENT B2 ;  /* 0x0000000000027941 */ /* 0x000fea0003800200 */
.L_x_24459:
        /* <DEDUP_REMOVED lines=17> */
.L_x_24470:
        /* <DEDUP_REMOVED lines=13> */
.L_x_24472:
[----:B------:R-:W-:Y:S05]  /*10820*/  BSYNC.RECONVERGENT B4 ;  /* 0x0000000000047941 */ /* 0x000fea0003800200 */
.L_x_24471:
        /* <DEDUP_REMOVED lines=43> */
.L_x_24469:
[----:B------:R-:W-:Y:S05]  /*10ae0*/  BSYNC.RECONVERGENT B3 ;  /* 0x0000000000037941 */ /* 0x000fea0003800200 */
.L_x_24468:
        /* <DEDUP_REMOVED lines=9> */
.L_x_24467:
[----:B------:R-:W-:Y:S05]  /*10b80*/  BSYNC.RECONVERGENT B2 ;  /* 0x0000000000027941 */ /* 0x000fea0003800200 */
.L_x_24466:
        /* <DEDUP_REMOVED lines=17> */
.L_x_24477:
        /* <DEDUP_REMOVED lines=13> */
.L_x_24479:
[----:B------:R-:W-:Y:S05]  /*10d70*/  BSYNC.RECONVERGENT B4 ;  /* 0x0000000000047941 */ /* 0x000fea0003800200 */
.L_x_24478:
        /* <DEDUP_REMOVED lines=43> */
.L_x_24476:
[----:B------:R-:W-:Y:S05]  /*11030*/  BSYNC.RECONVERGENT B3 ;  /* 0x0000000000037941 */ /* 0x000fea0003800200 */
.L_x_24475:
        /* <DEDUP_REMOVED lines=9> */
.L_x_24474:
[----:B------:R-:W-:Y:S05]  /*110d0*/  BSYNC.RECONVERGENT B2 ;  /* 0x0000000000027941 */ /* 0x000fea0003800200 */
.L_x_24473:
        /* <DEDUP_REMOVED lines=17> */
.L_x_24484:
        /* <DEDUP_REMOVED lines=13> */
.L_x_24486:
[----:B------:R-:W-:Y:S05]  /*112c0*/  BSYNC.RECONVERGENT B4 ;  /* 0x0000000000047941 */ /* 0x000fea0003800200 */
.L_x_24485:
        /* <DEDUP_REMOVED lines=43> */
.L_x_24483:
[----:B------:R-:W-:Y:S05]  /*11580*/  BSYNC.RECONVERGENT B3 ;  /* 0x0000000000037941 */ /* 0x000fea0003800200 */
.L_x_24482:
        /* <DEDUP_REMOVED lines=9> */
.L_x_24481:
[----:B------:R-:W-:Y:S05]  /*11620*/  BSYNC.RECONVERGENT B2 ;  /* 0x0000000000027941 */ /* 0x000fea0003800200 */
.L_x_24480:
        /* <DEDUP_REMOVED lines=16> */
.L_x_24489:
        /* <DEDUP_REMOVED lines=13> */
.L_x_24491:
[----:B------:R-:W-:Y:S05]  /*11800*/  BSYNC.RECONVERGENT B3 ;  /* 0x0000000000037941 */ /* 0x000fea0003800200 */
.L_x_24490:
        /* <DEDUP_REMOVED lines=43> */
.L_x_24488:
[----:B------:R-:W-:Y:S05]  /*11ac0*/  BSYNC.RECONVERGENT B2 ;  /* 0x0000000000027941 */ /* 0x000fea0003800200 */
.L_x_24487:
        /* <DEDUP_REMOVED lines=9> */
.L_x_24432:
[----:B------:R-:W-:Y:S05]  /*11b60*/  BSYNC.RECONVERGENT B1 ;  /* 0x0000000000017941 */ /* 0x000fea0003800200 */
.L_x_24381:
[----:B------:R-:W-:Y:S01]  /*11b70*/  IMAD.WIDE.U32 R32, R41, 0x20, R222 ;  /* 0x0000002029207825 */ /* 0x000fe200078e00de */
[----:B------:R-:W-:Y:S01]  /*11b80*/  BSSY.RECONVERGENT B1, `(.L_x_24492) ;  /* 0x000001a000017945 */ /* 0x000fe20003800200 */
[----:B------:R-:W-:Y:S02]  /*11b90*/  IADD3 R41, PT, PT, R156, 0x60, RZ ;  /* 0x000000609c297810 */ /* 0x000fe40007ffe0ff */
[----:B------:R-:W-:Y:S01]  /*11ba0*/  VIADD R43, R157, 0x60 ;  /* 0x000000609d2b7836 */ /* 0x000fe20000000000 */
        /* <DEDUP_REMOVED lines=23> */
.L_x_24493:
[----:B------:R-:W-:Y:S05]  /*11d20*/  BSYNC.RECONVERGENT B1 ;  /* 0x0000000000017941 */ /* 0x000fea0003800200 */
.L_x_24492:
[----:B------:R-:W-:Y:S04]  /*11d30*/  BSSY.RECONVERGENT B1, `(.L_x_24494) ;  /* 0x0000005000017945 */ /* 0x000fe80003800200 */
[----:B------:R-:W-:Y:S05]  /*11d40*/  @!P1 BRA `(.L_x_24495) ;  /* 0x00000000000c9947 */ /* 0x000fea0003800000 */
[----:B01----:R-:W0:Y:S02]  /*11d50*/  LDC.64 R32, c[0x0][0x390] ;  /* 0x0000e400ff207b82 */ /* 0x003e240000000a00 */
[----:B0-----:R-:W-:-:S05]  /*11d60*/  IMAD.WIDE.U32 R32, R43, 0x10, R32 ;  /* 0x000000102b207825 */ /* 0x001fca00078e0020 */
[----:B------:R2:W5:Y:S02]  /*11d70*/  LDG.E.128 R88, desc[UR8][R32.64] ;  /* 0x0000000820587981 */ /* 0x000564000c1e1d00 */
.L_x_24495:
[----:B------:R-:W-:Y:S05]  /*11d80*/  BSYNC.RECONVERGENT B1 ;  /* 0x0000000000017941 */ /* 0x000fea0003800200 */
.L_x_24494:
        /* <DEDUP_REMOVED lines=31> */
.L_x_24502:
        /* <DEDUP_REMOVED lines=13> */
.L_x_24504:
[----:B------:R-:W-:Y:S05]  /*12050*/  BSYNC.RECONVERGENT B4 ;  /* 0x0000000000047941 */ /* 0x000fea0003800200 */
.L_x_24503:
        /* <DEDUP_REMOVED lines=43> */
.L_x_24501:
[----:B------:R-:W-:Y:S05]  /*12310*/  BSYNC.RECONVERGENT B3 ;  /* 0x0000000000037941 */ /* 0x000fea0003800200 */
.L_x_24500:
        /* <DEDUP_REMOVED lines=10> */
.L_x_24499:
[----:B------:R-:W-:Y:S05]  /*123c0*/  BSYNC.RECONVERGENT B2 ;  /* 0x0000000000027941 */ /* 0x000fea0003800200 */
.L_x_24498:
        /* <DEDUP_REMOVED lines=20> */
.L_x_24509:
        /* <DEDUP_REMOVED lines=13> */
.L_x_24511:
[----:B------:R-:W-:Y:S05]  /*125e0*/  BSYNC.RECONVERGENT B4 ;  /* 0x0000000000047941 */ /* 0x000fea0003800200 */
.L_x_24510:
        /* <DEDUP_REMOVED lines=43> */
.L_x_24508:
[----:B------:R-:W-:Y:S05]  /*128a0*/  BSYNC.RECONVERGENT B3 ;  /* 0x0000000000037941 */ /* 0x000fea0003800200 */
.L_x_24507:
        /* <DEDUP_REMOVED lines=10> */
.L_x_24506:
[----:B------:R-:W-:Y:S05]  /*12950*/  BSYNC.RECONVERGENT B2 ;  /* 0x0000000000027941 */ /* 0x000fea0003800200 */
.L_x_24505:
        /* <DEDUP_REMOVED lines=20> */
.L_x_24516:
        /* <DEDUP_REMOVED lines=13> */
.L_x_24518:
[----:B------:R-:W-:Y:S05]  /*12b70*/  BSYNC.RECONVERGENT B4 ;  /* 0x0000000000047941 */ /* 0x000fea0003800200 */
.L_x_24517:
        /* <DEDUP_REMOVED lines=43> */
.L_x_24515:
[----:B------:R-:W-:Y:S05]  /*12e30*/  BSYNC.RECONVERGENT B3 ;  /* 0x0000000000037941 */ /* 0x000fea0003800200 */
.L_x_24514:
        /* <DEDUP_REMOVED lines=10> */
.L_x_24513:
[----:B------:R-:W-:Y:S05]  /*12ee0*/  BSYNC.RECONVERGENT B2 ;  /* 0x0000000000027941 */ /* 0x000fea0003800200 */
.L_x_24512:
        /* <DEDUP_REMOVED lines=20> */
.L_x_24523:
        /* <DEDUP_REMOVED lines=13> */
.L_x_24525:
[----:B------:R-:W-:Y:S05]  /*13100*/  BSYNC.RECONVERGENT B4 ;  /* 0x0000000000047941 */ /* 0x000fea0003800200 */
.L_x_24524:
        /* <DEDUP_REMOVED lines=43> */
.L_x_24522:
[----:B------:R-:W-:Y:S05]  /*133c0*/  BSYNC.RECONVERGENT B3 ;  /* 0x0000000000037941 */ /* 0x000fea0003800200 */
.L_x_24521:
        /* <DEDUP_REMOVED lines=10> */
.L_x_24520:
[----:B------:R-:W-:Y:S05]  /*13470*/  BSYNC.RECONVERGENT B2 ;  /* 0x0000000000027941 */ /* 0x000fea0003800200 */
.L_x_24519:
        /* <DEDUP_REMOVED lines=20> */
.L_x_24530:
        /* <DEDUP_REMOVED lines=13> */
.L_x_24532:
[----:B------:R-:W-:Y:S05]  /*13690*/  BSYNC.RECONVERGENT B4 ;  /* 0x0000000000047941 */ /* 0x000fea0003800200 */
.L_x_24531:
        /* <DEDUP_REMOVED lines=43> */
.L_x_24529:
[----:B------:R-:W-:Y:S05]  /*13950*/  BSYNC.RECONVERGENT B3 ;  /* 0x0000000000037941 */ /* 0x000fea0003800200 */
.L_x_24528:
        /* <DEDUP_REMOVED lines=10> */
.L_x_24527:
[----:B------:R-:W-:Y:S05]  /*13a00*/  BSYNC.RECONVERGENT B2 ;  /* 0x0000000000027941 */ /* 0x000fea0003800200 */
.L_x_24526:
        /* <DEDUP_REMOVED lines=20> */
.L_x_24537:
        /* <DEDUP_REMOVED lines=13> */
.L_x_24539:
[----:B------:R-:W-:Y:S05]  /*13c20*/  BSYNC.RECONVERGENT B4 ;  /* 0x0000000000047941 */ /* 0x000fea0003800200 */
.L_x_24538:
        /* <DEDUP_REMOVED lines=43> */
.L_x_24536:
[----:B------:R-:W-:Y:S05]  /*13ee0*/  BSYNC.RECONVERGENT B3 ;  /* 0x0000000000037941 */ /* 0x000fea0003800200 */
.L_x_24535:
        /* <DEDUP_REMOVED lines=10> */
.L_x_24534:
[----:B------:R-:W-:Y:S05]  /*13f90*/  BSYNC.RECONVERGENT B2 ;  /* 0x0000000000027941 */ /* 0x000fea0003800200 */
.L_x_24533:
        /* <DEDUP_REMOVED lines=20> */
.L_x_24544:
        /* <DEDUP_REMOVED lines=13> */
.L_x_24546:
[----:B------:R-:W-:Y:S05]  /*141b0*/  BSYNC.RECONVERGENT B4 ;  /* 0x0000000000047941 */ /* 0x000fea0003800200 */
.L_x_24545:
        /* <DEDUP_REMOVED lines=43> */
.L_x_24543:
[----:B------:R-:W-:Y:S05]  /*14470*/  BSYNC.RECONVERGENT B3 ;  /* 0x0000000000037941 */ /* 0x000fea0003800200 */
.L_x_24542:
        /* <DEDUP_REMOVED lines=10> */
.L_x_24541:
[----:B------:R-:W-:Y:S05]  /*14520*/  BSYNC.RECONVERGENT B2 ;  /* 0x0000000000027941 */ /* 0x000fea0003800200 */
.L_x_24540:
        /* <DEDUP_REMOVED lines=19> */
.L_x_24550:
        /* <DEDUP_REMOVED lines=13> */
.L_x_24552:
[----:B------:R-:W-:Y:S05]  /*14730*/  BSYNC.RECONVERGENT B3 ;  /* 0x0000000000037941 */ /* 0x000fea0003800200 */
.L_x_24551:
        /* <DEDUP_REMOVED lines=42> */
.L_x_24549:
[----:B------:R-:W-:Y:S05]  /*149e0*/  BSYNC.RECONVERGENT B2 ;  /* 0x0000000000027941 */ /* 0x000fea0003800200 */
.L_x_24548:
        /* <DEDUP_REMOVED lines=11> */
.L_x_24497:
[----:B------:R-:W-:Y:S01]  /*14aa0*/  BSSY.RECONVERGENT B2, `(.L_x_24553) ;  /* 0x0000057000027945 */ /* 0x000fe20003800200 */
[----:B------:R-:W-:Y:S01]  /*14ab0*/  IMAD.MOV.U32 R46, RZ, RZ, R48 ;  /* 0x000000ffff2e7224 */ /* 0x000fe200078e0030 */
[----:B012---:R-:W-:Y:S01]  /*14ac0*/  MOV R32, R47 ;  /* 0x0000002f00207202 */ /* 0x007fe20000000f00 */
        /* <DEDUP_REMOVED lines=18> */
.L_x_24557:
        /* <DEDUP_REMOVED lines=13> */
.L_x_24559:
[----:B------:R-:W-:Y:S05]  /*14cc0*/  BSYNC.RECONVERGENT B4 ;  /* 0x0000000000047941 */ /* 0x000fea0003800200 */
.L_x_24558:
        /* <DEDUP_REMOVED lines=42> */
.L_x_24556:
[----:B------:R-:W-:Y:S05]  /*14f70*/  BSYNC.RECONVERGENT B3 ;  /* 0x0000000000037941 */ /* 0x000fea0003800200 */
.L_x_24555:
        /* <DEDUP_REMOVED lines=9> */
.L_x_24554:
[----:B------:R-:W-:Y:S05]  /*15010*/  BSYNC.RECONVERGENT B2 ;  /* 0x0000000000027941 */ /* 0x000fea0003800200 */
.L_x_24553:
        /* <DEDUP_REMOVED lines=17> */
.L_x_24564:
        /* <DEDUP_REMOVED lines=13> */
.L_x_24566:
[----:B------:R-:W-:Y:S05]  /*15200*/  BSYNC.RECONVERGENT B4 ;  /* 0x0000000000047941 */ /* 0x000fea0003800200 */
.L_x_24565:
        /* <DEDUP_REMOVED lines=43> */
.L_x_24563:
[----:B------:R-:W-:Y:S05]  /*154c0*/  BSYNC.RECONVERGENT B3 ;  /* 0x0000000000037941 */ /* 0x000fea0003800200 */
.L_x_24562:
        /* <DEDUP_REMOVED lines=9> */
.L_x_24561:
[----:B------:R-:W-:Y:S05]  /*15560*/  BSYNC.RECONVERGENT B2 ;  /* 0x0000000000027941 */ /* 0x000fea0003800200 */
.L_x_24560:
        /* <DEDUP_REMOVED lines=17> */
.L_x_24571:
        /* <DEDUP_REMOVED lines=13> */
.L_x_24573:
[----:B------:R-:W-:Y:S05]  /*15750*/  BSYNC.RECONVERGENT B4 ;  /* 0x0000000000047941 */ /* 0x000fea0003800200 */
.L_x_24572:
        /* <DEDUP_REMOVED lines=43> */
.L_x_24570:
[----:B------:R-:W-:Y:S05]  /*15a10*/  BSYNC.RECONVERGENT B3 ;  /* 0x0000000000037941 */ /* 0x000fea0003800200 */
.L_x_24569:
        /* <DEDUP_REMOVED lines=9> */
.L_x_24568:
[----:B------:R-:W-:Y:S05]  /*15ab0*/  BSYNC.RECONVERGENT B2 ;  /* 0x0000000000027941 */ /* 0x000fea0003800200 */
.L_x_24567:
        /* <DEDUP_REMOVED lines=17> */
.L_x_24578:
        /* <DEDUP_REMOVED lines=13> */
.L_x_24580:
[----:B------:R-:W-:Y:S05]  /*15ca0*/  BSYNC.RECONVERGENT B4 ;  /* 0x0000000000047941 */ /* 0x000fea0003800200 */
.L_x_24579:
        /* <DEDUP_REMOVED lines=43> */
.L_x_24577:
[----:B------:R-:W-:Y:S05]  /*15f60*/  BSYNC.RECONVERGENT B3 ;  /* 0x0000000000037941 */ /* 0x000fea0003800200 */
.L_x_24576:
        /* <DEDUP_REMOVED lines=9> */
.L_x_24575:
[----:B------:R-:W-:Y:S05]  /*16000*/  BSYNC.RECONVERGENT B2 ;  /* 0x0000000000027941 */ /* 0x000fea0003800200 */
.L_x_24574:
        /* <DEDUP_REMOVED lines=17> */
.L_x_24585:
        /* <DEDUP_REMOVED lines=13> */
.L_x_24587:
[----:B------:R-:W-:Y:S05]  /*161f0*/  BSYNC.RECONVERGENT B4 ;  /* 0x0000000000047941 */ /* 0x000fea0003800200 */
.L_x_24586:
        /* <DEDUP_REMOVED lines=43> */
.L_x_24584:
[----:B------:R-:W-:Y:S05]  /*164b0*/  BSYNC.RECONVERGENT B3 ;  /* 0x0000000000037941 */ /* 0x000fea0003800200 */
.L_x_24583:
        /* <DEDUP_REMOVED lines=9> */
.L_x_24582:
[----:B------:R-:W-:Y:S05]  /*16550*/  BSYNC.RECONVERGENT B2 ;  /* 0x0000000000027941 */ /* 0x000fea0003800200 */
.L_x_24581:
        /* <DEDUP_REMOVED lines=17> */
.L_x_24592:
        /* <DEDUP_REMOVED lines=13> */
.L_x_24594:
[----:B------:R-:W-:Y:S05]  /*16740*/  BSYNC.RECONVERGENT B4 ;  /* 0x0000000000047941 */ /* 0x000fea0003800200 */
.L_x_24593:
        /* <DEDUP_REMOVED lines=43> */
.L_x_24591:
[----:B------:R-:W-:Y:S05]  /*16a00*/  BSYNC.RECONVERGENT B3 ;  /* 0x0000000000037941 */ /* 0x000fea0003800200 */
.L_x_24590:
        /* <DEDUP_REMOVED lines=9> */
.L_x_24589:
[----:B------:R-:W-:Y:S05]  /*16aa0*/  BSYNC.RECONVERGENT B2 ;  /* 0x0000000000027941 */ /* 0x000fea0003800200 */
.L_x_24588:
        /* <DEDUP_REMOVED lines=17> */
.L_x_24599:
        /* <DEDUP_REMOVED lines=13> */
.L_x_24601:
[----:B------:R-:W-:Y:S05]  /*16c90*/  BSYNC.RECONVERGENT B4 ;  /* 0x0000000000047941 */ /* 0x000fea0003800200 */
.L_x_24600:
        /* <DEDUP_REMOVED lines=43> */
.L_x_24598:
[----:B------:R-:W-:Y:S05]  /*16f50*/  BSYNC.RECONVERGENT B3 ;  /* 0x0000000000037941 */ /* 0x000fea0003800200 */
.L_x_24597:
        /* <DEDUP_REMOVED lines=9> */
.L_x_24596:
[----:B------:R-:W-:Y:S05]  /*16ff0*/  BSYNC.RECONVERGENT B2 ;  /* 0x0000000000027941 */ /* 0x000fea0003800200 */
.L_x_24595:
        /* <DEDUP_REMOVED lines=16> */
.L_x_24604:
        /* <DEDUP_REMOVED lines=13> */
.L_x_24606:
[----:B------:R-:W-:Y:S05]  /*171d0*/  BSYNC.RECONVERGENT B3 ;  /* 0x0000000000037941 */ /* 0x000fea0003800200 */
.L_x_24605:
        /* <DEDUP_REMOVED lines=43> */
.L_x_24603:
[----:B------:R-:W-:Y:S05]  /*17490*/  BSYNC.RECONVERGENT B2 ;  /* 0x0000000000027941 */ /* 0x000fea0003800200 */
.L_x_24602:
        /* <DEDUP_REMOVED lines=9> */
.L_x_24547:
[----:B------:R-:W-:Y:S05]  /*17530*/  BSYNC.RECONVERGENT B1 ;  /* 0x0000000000017941 */ /* 0x000fea0003800200 */
.L_x_24496:
        /* <DEDUP_REMOVED lines=27> */
.L_x_24608:
[----:B------:R-:W-:Y:S05]  /*176f0*/  BSYNC.RECONVERGENT B1 ;  /* 0x0000000000017941 */ /* 0x000fea0003800200 */
.L_x_24607:
[----:B------:R-:W-:Y:S04]  /*17700*/  BSSY.RECONVERGENT B1, `(.L_x_24609) ;  /* 0x0000005000017945 */ /* 0x000fe80003800200 */
[----:B------:R-:W-:Y:S05]  /*17710*/  @!P1 BRA `(.L_x_24610) ;  /* 0x00000000000c9947 */ /* 0x000fea0003800000 */
[----:B01----:R-:W0:Y:S02]  /*17720*/  LDC.64 R32, c[0x0][0x390] ;  /* 0x0000e400ff207b82 */ /* 0x003e240000000a00 */
[----:B0-----:R-:W-:-:S05]  /*17730*/  IMAD.WIDE.U32 R32, R40, 0x10, R32 ;  /* 0x0000001028207825 */ /* 0x001fca00078e0020 */
[----:B------:R2:W5:Y:S02]  /*17740*/  LDG.E.128 R88, desc[UR8][R32.64] ;  /* 0x0000000820587981 */ /* 0x000564000c1e1d00 */
.L_x_24610:
[----:B------:R-:W-:Y:S05]  /*17750*/  BSYNC.RECONVERGENT B1 ;  /* 0x0000000000017941 */ /* 0x000fea0003800200 */
.L_x_24609:
        /* <DEDUP_REMOVED lines=31> */
.L_x_24617:
        /* <DEDUP_REMOVED lines=13> */
.L_x_24619:
[----:B------:R-:W-:Y:S05]  /*17a20*/  BSYNC.RECONVERGENT B4 ;  /* 0x0000000000047941 */ /* 0x000fea0003800200 */
.L_x_24618:
        /* <DEDUP_REMOVED lines=43> */
.L_x_24616:
[----:B------:R-:W-:Y:S05]  /*17ce0*/  BSYNC.RECONVERGENT B3 ;  /* 0x0000000000037941 */ /* 0x000fea0003800200 */
.L_x_24615:
        /* <DEDUP_REMOVED lines=10> */
.L_x_24614:
[----:B------:R-:W-:Y:S05]  /*17d90*/  BSYNC.RECONVERGENT B2 ;  /* 0x0000000000027941 */ /* 0x000fea0003800200 */
.L_x_24613:
        /* <DEDUP_REMOVED lines=20> */
.L_x_24624:
        /* <DEDUP_REMOVED lines=13> */
.L_x_24626:
[----:B------:R-:W-:Y:S05]  /*17fb0*/  BSYNC.RECONVERGENT B4 ;  /* 0x0000000000047941 */ /* 0x000fea0003800200 */
.L_x_24625:
        /* <DEDUP_REMOVED lines=43> */
.L_x_24623:
[----:B------:R-:W-:Y:S05]  /*18270*/  BSYNC.RECONVERGENT B3 ;  /* 0x0000000000037941 */ /* 0x000fea0003800200 */
.L_x_24622:
        /* <DEDUP_REMOVED lines=10> */
.L_x_24621:
[----:B------:R-:W-:Y:S05]  /*18320*/  BSYNC.RECONVERGENT B2 ;  /* 0x0000000000027941 */ /* 0x000fea0003800200 */
.L_x_24620:
        /* <DEDUP_REMOVED lines=20> */
.L_x_24631:
        /* <DEDUP_REMOVED lines=13> */
.L_x_24633:
[----:B------:R-:W-:Y:S05]  /*18540*/  BSYNC.RECONVERGENT B4 ;  /* 0x0000000000047941 */ /* 0x000fea0003800200 */
.L_x_24632:
        /* <DEDUP_REMOVED lines=43> */
.L_x_24630:
[----:B------:R-:W-:Y:S05]  /*18800*/  BSYNC.RECONVERGENT B3 ;  /* 0x0000000000037941 */ /* 0x000fea0003800200 */
.L_x_24629:
        /* <DEDUP_REMOVED lines=10> */
.L_x_24628:
[----:B------:R-:W-:Y:S05]  /*188b0*/  BSYNC.RECONVERGENT B2 ;  /* 0x0000000000027941 */ /* 0x000fea0003800200 */
.L_x_24627:
        /* <DEDUP_REMOVED lines=20> */
.L_x_24638:
        /* <DEDUP_REMOVED lines=13> */
.L_x_24640:
[----:B------:R-:W-:Y:S05]  /*18ad0*/  BSYNC.RECONVERGENT B4 ;  /* 0x0000000000047941 */ /* 0x000fea0003800200 */
.L_x_24639:
        /* <DEDUP_REMOVED lines=43> */
.L_x_24637:
[----:B------:R-:W-:Y:S05]  /*18d90*/  BSYNC.RECONVERGENT B3 ;  /* 0x0000000000037941 */ /* 0x000fea0003800200 */
.L_x_24636:
        /* <DEDUP_REMOVED lines=10> */
.L_x_24635:
[----:B------:R-:W-:Y:S05]  /*18e40*/  BSYNC.RECONVERGENT B2 ;  /* 0x0000000000027941 */ /* 0x000fea0003800200 */
.L_x_24634:
        /* <DEDUP_REMOVED lines=20> */
.L_x_24645:
        /* <DEDUP_REMOVED lines=13> */
.L_x_24647:
[----:B------:R-:W-:Y:S05]  /*19060*/  BSYNC.RECONVERGENT B4 ;  /* 0x0000000000047941 */ /* 0x000fea0003800200 */
.L_x_24646:
        /* <DEDUP_REMOVED lines=43> */
.L_x_24644:
[----:B------:R-:W-:Y:S05]  /*19320*/  BSYNC.RECONVERGENT B3 ;  /* 0x0000000000037941 */ /* 0x000fea0003800200 */
.L_x_24643:
        /* <DEDUP_REMOVED lines=10> */
.L_x_24642:
[----:B------:R-:W-:Y:S05]  /*193d0*/  BSYNC.RECONVERGENT B2 ;  /* 0x0000000000027941 */ /* 0x000fea0003800200 */
.L_x_24641:
        /* <DEDUP_REMOVED lines=20> */
.L_x_24652:
        /* <DEDUP_REMOVED lines=13> */
.L_x_24654:
[----:B------:R-:W-:Y:S05]  /*195f0*/  BSYNC.RECONVERGENT B4 ;  /* 0x0000000000047941 */ /* 0x000fea0003800200 */
.L_x_24653:
        /* <DEDUP_REMOVED lines=43> */
.L_x_24651:
[----:B------:R-:W-:Y:S05]  /*198b0*/  BSYNC.RECONVERGENT B3 ;  /* 0x0000000000037941 */ /* 0x000fea0003800200 */
.L_x_24650:
        /* <DEDUP_REMOVED lines=10> */
.L_x_24649:
[----:B------:R-:W-:Y:S05]  /*19960*/  BSYNC.RECONVERGENT B2 ;  /* 0x0000000000027941 */ /* 0x000fea0003800200 */
.L_x_24648:
        /* <DEDUP_REMOVED lines=20> */
.L_x_24659:
        /* <DEDUP_REMOVED lines=13> */
.L_x_24661:
[----:B------:R-:W-:Y:S05]  /*19b80*/  BSYNC.RECONVERGENT B4 ;  /* 0x0000000000047941 */ /* 0x000fea0003800200 */
.L_x_24660:
        /* <DEDUP_REMOVED lines=43> */
.L_x_24658:
[----:B------:R-:W-:Y:S05]  /*19e40*/  BSYNC.RECONVERGENT B3 ;  /* 0x0000000000037941 */ /* 0x000fea0003800200 */
.L_x_24657:
        /* <DEDUP_REMOVED lines=10> */
.L_x_24656:
[----:B------:R-:W-:Y:S05]  /*19ef0*/  BSYNC.RECONVERGENT B2 ;  /* 0x0000000000027941 */ /* 0x000fea0003800200 */
.L_x_24655:
        /* <DEDUP_REMOVED lines=19> */
.L_x_24665:
        /* <DEDUP_REMOVED lines=13> */
.L_x_24667:
[----:B------:R-:W-:Y:S05]  /*1a100*/  BSYNC.RECONVERGENT B3 ;  /* 0x0000000000037941 */ /* 0x000fea0003800200 */
.L_x_24666:
        /* <DEDUP_REMOVED lines=42> */
.L_x_24664:
[----:B------:R-:W-:Y:S05]  /*1a3b0*/  BSYNC.RECONVERGENT B2 ;  /* 0x0000000000027941 */ /* 0x000fea0003800200 */
.L_x_24663:
        /* <DEDUP_REMOVED lines=11> */
.L_x_24612:
[----:B------:R-:W-:Y:S01]  /*1a470*/  BSSY.RECONVERGENT B2, `(.L_x_24668) ;  /* 0x0000057000027945 */ /* 0x000fe20003800200 */
[----:B------:R-:W-:Y:S01]  /*1a480*/  HFMA2 R52, -RZ, RZ, 0, 0 ;  /* 0x00000000ff347431 */ /* 0x000fe200000001ff */
[----:B------:R-:W-:Y:S01]  /*1a490*/  MOV R160, R46 ;  /* 0x0000002e00a07202 */ /* 0x000fe20000000f00 */
        /* <DEDUP_REMOVED lines=18> */
.L_x_24672:
        /* <DEDUP_REMOVED lines=13> */
.L_x_24674:
[----:B------:R-:W-:Y:S05]  /*1a690*/  BSYNC.RECONVERGENT B4 ;  /* 0x0000000000047941 */ /* 0x000fea0003800200 */
.L_x_24673:
        /* <DEDUP_REMOVED lines=42> */
.L_x_24671:
[----:B------:R-:W-:Y:S05]  /*1a940*/  BSYNC.RECONVERGENT B3 ;  /* 0x0000000000037941 */ /* 0x000fea0003800200 */
.L_x_24670:
        /* <DEDUP_REMOVED lines=9> */
.L_x_24669:
[----:B------:R-:W-:Y:S05]  /*1a9e0*/  BSYNC.RECONVERGENT B2 ;  /* 0x0000000000027941 */ /* 0x000fea0003800200 */
.L_x_24668:
        /* <DEDUP_REMOVED lines=17> */
.L_x_24679:
        /* <DEDUP_REMOVED lines=13> */
.L_x_24681:
[----:B------:R-:W-:Y:S05]  /*1abd0*/  BSYNC.RECONVERGENT B4 ;  /* 0x0000000000047941 */ /* 0x000fea0003800200 */
.L_x_24680:
        /* <DEDUP_REMOVED lines=43> */
.L_x_24678:
[----:B------:R-:W-:Y:S05]  /*1ae90*/  BSYNC.RECONVERGENT B3 ;  /* 0x0000000000037941 */ /* 0x000fea0003800200 */
.L_x_24677:
        /* <DEDUP_REMOVED lines=9> */
.L_x_24676:
[----:B------:R-:W-:Y:S05]  /*1af30*/  BSYNC.RECONVERGENT B2 ;  /* 0x0000000000027941 */ /* 0x000fea0003800200 */
.L_x_24675:
        /* <DEDUP_REMOVED lines=17> */
.L_x_24686:
        /* <DEDUP_REMOVED lines=13> */
.L_x_24688:
[----:B------:R-:W-:Y:S05]  /*1b120*/  BSYNC.RECONVERGENT B4 ;  /* 0x0000000000047941 */ /* 0x000fea0003800200 */
.L_x_24687:
        /* <DEDUP_REMOVED lines=43> */
.L_x_24685:
[----:B------:R-:W-:Y:S05]  /*1b3e0*/  BSYNC.RECONVERGENT B3 ;  /* 0x0000000000037941 */ /* 0x000fea0003800200 */
.L_x_24684:
        /* <DEDUP_REMOVED lines=9> */
.L_x_24683:
[----:B------:R-:W-:Y:S05]  /*1b480*/  BSYNC.RECONVERGENT B2 ;  /* 0x0000000000027941 */ /* 0x000fea0003800200 */
.L_x_24682:
        /* <DEDUP_REMOVED lines=17> */
.L_x_24693:
        /* <DEDUP_REMOVED lines=13> */
.L_x_24695:
[----:B------:R-:W-:Y:S05]  /*1b670*/  BSYNC.RECONVERGENT B4 ;  /* 0x0000000000047941 */ /* 0x000fea0003800200 */
.L_x_24694:
        /* <DEDUP_REMOVED lines=43> */
.L_x_24692:
[----:B------:R-:W-:Y:S05]  /*1b930*/  BSYNC.RECONVERGENT B3 ;  /* 0x0000000000037941 */ /* 0x000fea0003800200 */
.L_x_24691:
        /* <DEDUP_REMOVED lines=9> */
.L_x_24690:
[----:B------:R-:W-:Y:S05]  /*1b9d0*/  BSYNC.RECONVERGENT B2 ;  /* 0x0000000000027941 */ /* 0x000fea0003800200 */
.L_x_24689:
        /* <DEDUP_REMOVED lines=17> */
.L_x_24700:
        /* <DEDUP_REMOVED lines=13> */
.L_x_24702:
[----:B------:R-:W-:Y:S05]  /*1bbc0*/  BSYNC.RECONVERGENT B4 ;  /* 0x0000000000047941 */ /* 0x000fea0003800200 */
.L_x_24701:
        /* <DEDUP_REMOVED lines=43> */
.L_x_24699:
[----:B------:R-:W-:Y:S05]  /*1be80*/  BSYNC.RECONVERGENT B3 ;  /* 0x0000000000037941 */ /* 0x000fea0003800200 */
.L_x_24698:
        /* <DEDUP_REMOVED lines=9> */
.L_x_24697:
[----:B------:R-:W-:Y:S05]  /*1bf20*/  BSYNC.RECONVERGENT B2 ;  /* 0x0000000000027941 */ /* 0x000fea0003800200 */
.L_x_24696:
        /* <DEDUP_REMOVED lines=17> */
.L_x_24707:
        /* <DEDUP_REMOVED lines=13> */
.L_x_24709:
[----:B------:R-:W-:Y:S05]  /*1c110*/  BSYNC.RECONVERGENT B4 ;  /* 0x0000000000047941 */ /* 0x000fea0003800200 */
.L_x_24708:
        /* <DEDUP_REMOVED lines=43> */
.L_x_24706:
[----:B------:R-:W-:Y:S05]  /*1c3d0*/  BSYNC.RECONVERGENT B3 ;  /* 0x0000000000037941 */ /* 0x000fea0003800200 */
.L_x_24705:
        /* <DEDUP_REMOVED lines=9> */
.L_x_24704:
[----:B------:R-:W-:Y:S05]  /*1c470*/  BSYNC.RECONVERGENT B2 ;  /* 0x0000000000027941 */ /* 0x000fea0003800200 */
.L_x_24703:
        /* <DEDUP_REMOVED lines=17> */
.L_x_24714:
        /* <DEDUP_REMOVED lines=13> */
.L_x_24716:
[----:B------:R-:W-:Y:S05]  /*1c660*/  BSYNC.RECONVERGENT B4 ;  /* 0x0000000000047941 */ /* 0x000fea0003800200 */
.L_x_24715:
        /* <DEDUP_REMOVED lines=43> */
.L_x_24713:
[----:B------:R-:W-:Y:S05]  /*1c920*/  BSYNC.RECONVERGENT B3 ;  /* 0x0000000000037941 */ /* 0x000fea0003800200 */
.L_x_24712:
        /* <DEDUP_REMOVED lines=9> */
.L_x_24711:
[----:B------:R-:W-:Y:S05]  /*1c9c0*/  BSYNC.RECONVERGENT B2 ;  /* 0x0000000000027941 */ /* 0x000fea0003800200 */
.L_x_24710:
        /* <DEDUP_REMOVED lines=16> */
.L_x_24719:
        /* <DEDUP_REMOVED lines=13> */
.L_x_24721:
[----:B------:R-:W-:Y:S05]  /*1cba0*/  BSYNC.RECONVERGENT B3 ;  /* 0x0000000000037941 */ /* 0x000fea0003800200 */
.L_x_24720:
        /* <DEDUP_REMOVED lines=43> */
.L_x_24718:
[----:B------:R-:W-:Y:S05]  /*1ce60*/  BSYNC.RECONVERGENT B2 ;  /* 0x0000000000027941 */ /* 0x000fea0003800200 */
.L_x_24717:
        /* <DEDUP_REMOVED lines=9> */
.L_x_24662:
[----:B------:R-:W-:Y:S05]  /*1cf00*/  BSYNC.RECONVERGENT B1 ;  /* 0x0000000000017941 */ /* 0x000fea0003800200 */
.L_x_24611:
[----:B------:R-:W-:Y:S01]  /*1cf10*/  IMAD.WIDE.U32 R32, R41, 0x20, R222 ;  /* 0x0000002029207825 */ /* 0x000fe200078e00de */
[----:B------:R-:W-:Y:S04]  /*1cf20*/  BSSY.RECONVERGENT B1, `(.L_x_24722) ;  /* 0x0000018000017945 */ /* 0x000fe80003800200 */
        /* <DEDUP_REMOVED lines=23> */
.L_x_24723:
[----:B------:R-:W-:Y:S05]  /*1d0a0*/  BSYNC.RECONVERGENT B1 ;  /* 0x0000000000017941 */ /* 0x000fea0003800200 */
.L_x_24722:
[----:B------:R-:W-:Y:S04]  /*1d0b0*/  BSSY.RECONVERGENT B1, `(.L_x_24724) ;  /* 0x0000006000017945 */ /* 0x000fe80003800200 */
[----:B------:R-:W-:Y:S05]  /*1d0c0*/  @!P1 BRA `(.L_x_24725) ;  /* 0x0000000000109947 */ /* 0x000fea0003800000 */
[----:B01----:R-:W0:Y:S01]  /*1d0d0*/  LDC.64 R32, c[0x0][0x390] ;  /* 0x0000e400ff207b82 */ /* 0x003e220000000a00 */
[----:B------:R-:W-:-:S05]  /*1d0e0*/  IADD3 R35, PT, PT, R157, 0xa0, RZ ;  /* 0x000000a09d237810 */ /* 0x000fca0007ffe0ff */
[----:B0-----:R-:W-:-:S05]  /*1d0f0*/  IMAD.WIDE.U32 R32, R35, 0x10, R32 ;  /* 0x0000001023207825 */ /* 0x001fca00078e0020 */
[----:B------:R2:W5:Y:S02]  /*1d100*/  LDG.E.128 R88, desc[UR8][R32.64] ;  /* 0x0000000820587981 */ /* 0x000564000c1e1d00 */
.L_x_24725:
[----:B------:R-:W-:Y:S05]  /*1d110*/  BSYNC.RECONVERGENT B1 ;  /* 0x0000000000017941 */ /* 0x000fea0003800200 */
.L_x_24724:
[----:B------:R-:W-:Y:S01]  /*1d120*/  BSSY.RECONVERGENT B1, `(.L_x_24726) ;  /* 0x000057f000017945 */ /* 0x000fe20003800200 */
[----:B-----5:R-:W-:Y:S02]  /*1d130*/  PRMT R158, R91, 0x7632, R158 ;  /* 0x000076325b9e7816 */ /* 0x020fe4000000009e */
[----:B------:R-:W-:Y:S02]  /*1d140*/  PRMT R42, R90, 0x7632, R42 ;  /* 0x000076325a2a7816 */ /* 0x000fe4000000002a */
[----:B------:R-:W-:Y:S02]  /*1d150*/  PRMT R40, R89, 0x7632, R40 ;  /* 0x0000763259287816 */ /* 0x000fe40000000028 */
[----:B------:R-:W-:Y:S01]  /*1d160*/  PRMT R41, R88, 0x7632, R41 ;  /* 0x0000763258297816 */ /* 0x000fe20000000029 */
[----:B------:R-:W-:Y:S06]  /*1d170*/  @!P0 BRA `(.L_x_24727) ;  /* 0x0000002c00408947 */ /* 0x000fec0003800000 */
[----:B012---:R-:W0:Y:S01]  /*1d180*/  LDC.64 R32, c[0x0][0x3a0] ;  /* 0x0000e800ff207b82 */ /* 0x007e220000000a00 */
[----:B------:R-:W-:-:S04]  /*1d190*/  VIADD R35, R156, 0xa0 ;  /* 0x000000a09c237836 */ /* 0x000fc80000000000 */
        /* <DEDUP_REMOVED lines=24> */
.L_x_24732:
        /* <DEDUP_REMOVED lines=13> */
.L_x_24734:
[----:B------:R-:W-:Y:S05]  /*1d3f0*/  BSYNC.RECONVERGENT B4 ;  /* 0x0000000000047941 */ /* 0x000fea0003800200 */
.L_x_24733:
        /* <DEDUP_REMOVED lines=43> */
.L_x_24731:
[----:B------:R-:W-:Y:S05]  /*1d6b0*/  BSYNC.RECONVERGENT B3 ;  /* 0x0000000000037941 */ /* 0x000fea0003800200 */
.L_x_24730:
        /* <DEDUP_REMOVED lines=10> */
.L_x_24729:
[----:B------:R-:W-:Y:S05]  /*1d760*/  BSYNC.RECONVERGENT B2 ;  /* 0x0000000000027941 */ /* 0x000fea0003800200 */
.L_x_24728:
        /* <DEDUP_REMOVED lines=20> */
.L_x_24739:
        /* <DEDUP_REMOVED lines=13> */
.L_x_24741:
[----:B------:R-:W-:Y:S05]  /*1d980*/  BSYNC.RECONVERGENT B4 ;  /* 0x0000000000047941 */ /* 0x000fea0003800200 */
.L_x_24740:
        /* <DEDUP_REMOVED lines=43> */
.L_x_24738:
[----:B------:R-:W-:Y:S05]  /*1dc40*/  BSYNC.RECONVERGENT B3 ;  /* 0x0000000000037941 */ /* 0x000fea0003800200 */
.L_x_24737:
[----:B------:R-:W-:Y:S01]  /*1dc50*/  PRMT R34, R88, 0x7632, R34 ;  /* 0x0000763258227816 */ /* 0x000fe20000000022 */
        /* <DEDUP_REMOVED lines=10> */
.L_x_24736:
[----:B------:R-:W-:Y:S05]  /*1dd00*/  BSYNC.RECONVERGENT B2 ;  /* 0x0000000000027941 */ /* 0x000fea0003800200 */
.L_x_24735:
        /* <DEDUP_REMOVED lines=20> */
.L_x_24746:
        /* <DEDUP_REMOVED lines=13> */
.L_x_24748:
[----:B------:R-:W-:Y:S05]  /*1df20*/  BSYNC.RECONVERGENT B4 ;  /* 0x0000000000047941 */ /* 0x000fea0003800200 */
.L_x_24747:
        /* <DEDUP_REMOVED lines=43> */
.L_x_24745:
[----:B------:R-:W-:Y:S05]  /*1e1e0*/  BSYNC.RECONVERGENT B3 ;  /* 0x0000000000037941 */ /* 0x000fea0003800200 */
.L_x_24744:
        /* <DEDUP_REMOVED lines=10> */
.L_x_24743:
[----:B------:R-:W-:Y:S05]  /*1e290*/  BSYNC.RECONVERGENT B2 ;  /* 0x0000000000027941 */ /* 0x000fea0003800200 */
.L_x_24742:
        /* <DEDUP_REMOVED lines=20> */
.L_x_24753:
        /* <DEDUP_REMOVED lines=13> */
.L_x_24755:
[----:B------:R-:W-:Y:S05]  /*1e4b0*/  BSYNC.RECONVERGENT B4 ;  /* 0x0000000000047941 */ /* 0x000fea0003800200 */
.L_x_24754:
        /* <DEDUP_REMOVED lines=43> */
.L_x_24752:
[----:B------:R-:W-:Y:S05]  /*1e770*/  BSYNC.RECONVERGENT B3 ;  /* 0x0000000000037941 */ /* 0x000fea0003800200 */
.L_x_24751:
[----:B------:R-:W-:Y:S02]  /*1e780*/  PRMT R35, R89, 0x7632, R35 ;  /* 0x0000763259237816 */ /* 0x000fe40000000023 */
        /* <DEDUP_REMOVED lines=10> */
.L_x_24750:
[----:B------:R-:W-:Y:S05]  /*1e830*/  BSYNC.RECONVERGENT B2 ;  /* 0x0000000000027941 */ /* 0x000fea0003800200 */
.L_x_24749:
        /* <DEDUP_REMOVED lines=20> */
.L_x_24760:
        /* <DEDUP_REMOVED lines=13> */
.L_x_24762:
[----:B------:R-:W-:Y:S05]  /*1ea50*/  BSYNC.RECONVERGENT B4 ;  /* 0x0000000000047941 */ /* 0x000fea0003800200 */
.L_x_24761:
        /* <DEDUP_REMOVED lines=43> */
.L_x_24759:
[----:B------:R-:W-:Y:S05]  /*1ed10*/  BSYNC.RECONVERGENT B3 ;  /* 0x0000000000037941 */ /* 0x000fea0003800200 */
.L_x_24758:
        /* <DEDUP_REMOVED lines=10> */
.L_x_24757:
[----:B------:R-:W-:Y:S05]  /*1edc0*/  BSYNC.RECONVERGENT B2 ;  /* 0x0000000000027941 */ /* 0x000fea0003800200 */
.L_x_24756:
        /* <DEDUP_REMOVED lines=20> */
.L_x_24767:
        /* <DEDUP_REMOVED lines=13> */
.L_x_24769:
[----:B------:R-:W-:Y:S05]  /*1efe0*/  BSYNC.RECONVERGENT B4 ;  /* 0x0000000000047941 */ /* 0x000fea0003800200 */
.L_x_24768:
        /* <DEDUP_REMOVED lines=43> */
.L_x_24766:
[----:B------:R-:W-:Y:S05]  /*1f2a0*/  BSYNC.RECONVERGENT B3 ;  /* 0x0000000000037941 */ /* 0x000fea0003800200 */
.L_x_24765:
        /* <DEDUP_REMOVED lines=11> */
.L_x_24764:
[----:B------:R-:W-:Y:S05]  /*1f360*/  BSYNC.RECONVERGENT B2 ;  /* 0x0000000000027941 */ /* 0x000fea0003800200 */
.L_x_24763:
        /* <DEDUP_REMOVED lines=20> */
.L_x_24774:
        /* <DEDUP_REMOVED lines=13> */
.L_x_24776:
[----:B------:R-:W-:Y:S05]  /*1f580*/  BSYNC.RECONVERGENT B4 ;  /* 0x0000000000047941 */ /* 0x000fea0003800200 */
.L_x_24775:
        /* <DEDUP_REMOVED lines=43> */
.L_x_24773:
[----:B------:R-:W-:Y:S05]  /*1f840*/  BSYNC.RECONVERGENT B3 ;  /* 0x0000000000037941 */ /* 0x000fea0003800200 */
.L_x_24772:
        /* <DEDUP_REMOVED lines=10> */
.L_x_24771:
[----:B------:R-:W-:Y:S05]  /*1f8f0*/  BSYNC.RECONVERGENT B2 ;  /* 0x0000000000027941 */ /* 0x000fea0003800200 */
.L_x_24770:
        /* <DEDUP_REMOVED lines=19> */
.L_x_24780:
        /* <DEDUP_REMOVED lines=13> */
.L_x_24782:
[----:B------:R-:W-:Y:S05]  /*1fb00*/  BSYNC.RECONVERGENT B3 ;  /* 0x0000000000037941 */ /* 0x000fea0003800200 */
.L_x_24781:
        /* <DEDUP_REMOVED lines=42> */
.L_x_24779:
[----:B------:R-:W-:Y:S05]  /*1fdb0*/  BSYNC.RECONVERGENT B2 ;  /* 0x0000000000027941 */ /* 0x000fea0003800200 */
.L_x_24778:
[----:B------:R-:W-:Y:S01]  /*1fdc0*/  PRMT R33, R91, 0x7632, R33 ;  /* 0x000076325b217816 */ /* 0x000fe20000000021 */
        /* <DEDUP_REMOVED lines=11> */
.L_x_24727:
[----:B------:R-:W-:Y:S01]  /*1fe80*/  BSSY.RECONVERGENT B2, `(.L_x_24783) ;  /* 0x0000057000027945 */ /* 0x000fe20003800200 */
[----:B------:R-:W-:Y:S01]  /*1fe90*/  IMAD.MOV.U32 R220, RZ, RZ, R160 ;  /* 0x000000ffffdc7224 */ /* 0x000fe200078e00a0 */
[----:B012---:R-:W-:Y:S01]  /*1fea0*/  MOV R32, R159 ;  /* 0x0000009f00207202 */ /* 0x007fe20000000f00 */
        /* <DEDUP_REMOVED lines=18> */
.L_x_24787:
        /* <DEDUP_REMOVED lines=13> */
.L_x_24789:
[----:B------:R-:W-:Y:S05]  /*200a0*/  BSYNC.RECONVERGENT B4 ;  /* 0x0000000000047941 */ /* 0x000fea0003800200 */
.L_x_24788:
        /* <DEDUP_REMOVED lines=42> */
.L_x_24786:
[----:B------:R-:W-:Y:S05]  /*20350*/  BSYNC.RECONVERGENT B3 ;  /* 0x0000000000037941 */ /* 0x000fea0003800200 */
.L_x_24785:
        /* <DEDUP_REMOVED lines=9> */
.L_x_24784:
[----:B------:R-:W-:Y:S05]  /*203f0*/  BSYNC.RECONVERGENT B2 ;  /* 0x0000000000027941 */ /* 0x000fea0003800200 */
.L_x_24783:
        /* <DEDUP_REMOVED lines=17> */
.L_x_24794:
        /* <DEDUP_REMOVED lines=13> */
.L_x_24796:
[----:B------:R-:W-:Y:S05]  /*205e0*/  BSYNC.RECONVERGENT B4 ;  /* 0x0000000000047941 */ /* 0x000fea0003800200 */
.L_x_24795:
        /* <DEDUP_REMOVED lines=43> */
.L_x_24793:
[----:B------:R-:W-:Y:S05]  /*208a0*/  BSYNC.RECONVERGENT B3 ;  /* 0x0000000000037941 */ /* 0x000fea0003800200 */
.L_x_24792:
        /* <DEDUP_REMOVED lines=9> */
.L_x_24791:
[----:B------:R-:W-:Y:S05]  /*20940*/  BSYNC.RECONVERGENT B2 ;  /* 0x0000000000027941 */ /* 0x000fea0003800200 */
.L_x_24790:
        /* <DEDUP_REMOVED lines=17> */
.L_x_24801:
        /* <DEDUP_REMOVED lines=13> */
.L_x_24803:
[----:B------:R-:W-:Y:S05]  /*20b30*/  BSYNC.RECONVERGENT B4 ;  /* 0x0000000000047941 */ /* 0x000fea0003800200 */
.L_x_24802:
        /* <DEDUP_REMOVED lines=43> */
.L_x_24800:
[----:B------:R-:W-:Y:S05]  /*20df0*/  BSYNC.RECONVERGENT B3 ;  /* 0x0000000000037941 */ /* 0x000fea0003800200 */
.L_x_24799:
        /* <DEDUP_REMOVED lines=9> */
.L_x_24798:
[----:B------:R-:W-:Y:S05]  /*20e90*/  BSYNC.RECONVERGENT B2 ;  /* 0x0000000000027941 */ /* 0x000fea0003800200 */
.L_x_24797:
        /* <DEDUP_REMOVED lines=17> */
.L_x_24808:
        /* <DEDUP_REMOVED lines=13> */
.L_x_24810:
[----:B------:R-:W-:Y:S05]  /*21080*/  BSYNC.RECONVERGENT B4 ;  /* 0x0000000000047941 */ /* 0x000fea0003800200 */
.L_x_24809:
        /* <DEDUP_REMOVED lines=43> */
.L_x_24807:
[----:B------:R-:W-:Y:S05]  /*21340*/  BSYNC.RECONVERGENT B3 ;  /* 0x0000000000037941 */ /* 0x000fea0003800200 */
.L_x_24806:
        /* <DEDUP_REMOVED lines=9> */
.L_x_24805:
[----:B------:R-:W-:Y:S05]  /*213e0*/  BSYNC.RECONVERGENT B2 ;  /* 0x0000000000027941 */ /* 0x000fea0003800200 */
.L_x_24804:
        /* <DEDUP_REMOVED lines=17> */
.L_x_24815:
        /* <DEDUP_REMOVED lines=13> */
.L_x_24817:
[----:B------:R-:W-:Y:S05]  /*215d0*/  BSYNC.RECONVERGENT B4 ;  /* 0x0000000000047941 */ /* 0x000fea0003800200 */
.L_x_24816:
        /* <DEDUP_REMOVED lines=43> */
.L_x_24814:
[----:B------:R-:W-:Y:S05]  /*21890*/  BSYNC.RECONVERGENT B3 ;  /* 0x0000000000037941 */ /* 0x000fea0003800200 */
.L_x_24813:
        /* <DEDUP_REMOVED lines=9> */
.L_x_24812:
[----:B------:R-:W-:Y:S05]  /*21930*/  BSYNC.RECONVERGENT B2 ;  /* 0x0000000000027941 */ /* 0x000fea0003800200 */
.L_x_24811:
        /* <DEDUP_REMOVED lines=17> */
.L_x_24822:
        /* <DEDUP_REMOVED lines=13> */
.L_x_24824:
[----:B------:R-:W-:Y:S05]  /*21b20*/  BSYNC.RECONVERGENT B4 ;  /* 0x0000000000047941 */ /* 0x000fea0003800200 */
.L_x_24823:
        /* <DEDUP_REMOVED lines=43> */
.L_x_24821:
[----:B------:R-:W-:Y:S05]  /*21de0*/  BSYNC.RECONVERGENT B3 ;  /* 0x0000000000037941 */ /* 0x000fea0003800200 */
.L_x_24820:
        /* <DEDUP_REMOVED lines=9> */
.L_x_24819:
[----:B------:R-:W-:Y:S05]  /*21e80*/  BSYNC.RECONVERGENT B2 ;  /* 0x0000000000027941 */ /* 0x000fea0003800200 */
.L_x_24818:
        /* <DEDUP_REMOVED lines=17> */
.L_x_24829:
        /* <DEDUP_REMOVED lines=13> */
.L_x_24831:
[----:B------:R-:W-:Y:S05]  /*22070*/  BSYNC.RECONVERGENT B4 ;  /* 0x0000000000047941 */ /* 0x000fea0003800200 */
.L_x_24830:
        /* <DEDUP_REMOVED lines=43> */
.L_x_24828:
[----:B------:R-:W-:Y:S05]  /*22330*/  BSYNC.RECONVERGENT B3 ;  /* 0x0000000000037941 */ /* 0x000fea0003800200 */
.L_x_24827:
        /* <DEDUP_REMOVED lines=9> */
.L_x_24826:
[----:B------:R-:W-:Y:S05]  /*223d0*/  BSYNC.RECONVERGENT B2 ;  /* 0x0000000000027941 */ /* 0x000fea0003800200 */
.L_x_24825:
        /* <DEDUP_REMOVED lines=16> */
.L_x_24834:
        /* <DEDUP_REMOVED lines=13> */
.L_x_24836:
[----:B------:R-:W-:Y:S05]  /*225b0*/  BSYNC.RECONVERGENT B3 ;  /* 0x0000000000037941 */ /* 0x000fea0003800200 */
.L_x_24835:
        /* <DEDUP_REMOVED lines=43> */
.L_x_24833:
[----:B------:R-:W-:Y:S05]  /*22870*/  BSYNC.RECONVERGENT B2 ;  /* 0x0000000000027941 */ /* 0x000fea0003800200 */
.L_x_24832:
        /* <DEDUP_REMOVED lines=9> */
.L_x_24777:
[----:B------:R-:W-:Y:S05]  /*22910*/  BSYNC.RECONVERGENT B1 ;  /* 0x0000000000017941 */ /* 0x000fea0003800200 */
.L_x_24726:
[----:B------:R-:W-:Y:S01]  /*22920*/  IADD3 R33, PT, PT, R156, 0xa0, RZ ;  /* 0x000000a09c217810 */ /* 0x000fe20007ffe0ff */
[----:B------:R-:W-:Y:S04]  /*22930*/  BSSY.RECONVERGENT B1, `(.L_x_24837) ;  /* 0x000001a000017945 */ /* 0x000fe80003800200 */
[----:B------:R-:W-:-:S05]  /*22940*/  IMAD.WIDE.U32 R32, R33, 0x20, R222 ;  /* 0x0000002021207825 */ /* 0x000fca00078e00de */
        /* <DEDUP_REMOVED lines=24> */
.L_x_24838:
[----:B------:R-:W-:Y:S05]  /*22ad0*/  BSYNC.RECONVERGENT B1 ;  /* 0x0000000000017941 */ /* 0x000fea0003800200 */
.L_x_24837:
[----:B------:R-:W-:Y:S04]  /*22ae0*/  BSSY.RECONVERGENT B1, `(.L_x_24839) ;  /* 0x0000006000017945 */ /* 0x000fe80003800200 */
[----:B------:R-:W-:Y:S05]  /*22af0*/  @!P1 BRA `(.L_x_24840) ;  /* 0x0000000000109947 */ /* 0x000fea0003800000 */
[----:B01----:R-:W0:Y:S01]  /*22b00*/  LDC.64 R32, c[0x0][0x390] ;  /* 0x0000e400ff207b82 */ /* 0x003e220000000a00 */
[----:B------:R-:W-:-:S04]  /*22b10*/  VIADD R35, R157, 0xc0 ;  /* 0x000000c09d237836 */ /* 0x000fc80000000000 */
[----:B0-----:R-:W-:-:S05]  /*22b20*/  IMAD.WIDE.U32 R32, R35, 0x10, R32 ;  /* 0x0000001023207825 */ /* 0x001fca00078e0020 */
[----:B------:R2:W5:Y:S02]  /*22b30*/  LDG.E.128 R88, desc[UR8][R32.64] ;  /* 0x0000000820587981 */ /* 0x000564000c1e1d00 */
.L_x_24840:
[----:B------:R-:W-:Y:S05]  /*22b40*/  BSYNC.RECONVERGENT B1 ;  /* 0x0000000000017941 */ /* 0x000fea0003800200 */
.L_x_24839:
[----:B------:R-:W-:Y:S04]  /*22b50*/  BSSY.RECONVERGENT B1, `(.L_x_24841) ;  /* 0x000057b000017945 */ /* 0x000fe80003800200 */
[----:B------:R-:W-:Y:S05]  /*22b60*/  @!P0 BRA `(.L_x_24842) ;  /* 0x0000002c00308947 */ /* 0x000fea0003800000 */
[----:B------:R-:W3:Y:S01]  /*22b70*/  LDC.64 R158, c[0x0][0x3a0] ;  /* 0x0000e800ff9e7b82 */ /* 0x000ee20000000a00 */
[----:B012---:R-:W-:-:S05]  /*22b80*/  IADD3 R33, PT, PT, R156, 0xc0, RZ ;  /* 0x000000c09c217810 */ /* 0x007fca0007ffe0ff */
[----:B---3--:R-:W-:-:S05]  /*22b90*/  IMAD.WIDE.U32 R158, R33, 0x20, R158 ;  /* 0x00000020219e7825 */ /* 0x008fca00078e009e */
        /* <DEDUP_REMOVED lines=23> */
.L_x_24847:
        /* <DEDUP_REMOVED lines=13> */
.L_x_24849:
[----:B------:R-:W-:Y:S05]  /*22de0*/  BSYNC.RECONVERGENT B4 ;  /* 0x0000000000047941 */ /* 0x000fea0003800200 */
.L_x_24848:
        /* <DEDUP_REMOVED lines=42> */
.L_x_24846:
[----:B------:R-:W-:Y:S05]  /*23090*/  BSYNC.RECONVERGENT B3 ;  /* 0x0000000000037941 */ /* 0x000fea0003800200 */
.L_x_24845:
        /* <DEDUP_REMOVED lines=10> */
.L_x_24844:
[----:B------:R-:W-:Y:S05]  /*23140*/  BSYNC.RECONVERGENT B2 ;  /* 0x0000000000027941 */ /* 0x000fea0003800200 */
.L_x_24843:
        /* <DEDUP_REMOVED lines=20> */
.L_x_24854:
        /* <DEDUP_REMOVED lines=13> */
.L_x_24856:
[----:B------:R-:W-:Y:S05]  /*23360*/  BSYNC.RECONVERGENT B4 ;  /* 0x0000000000047941 */ /* 0x000fea0003800200 */
.L_x_24855:
        /* <DEDUP_REMOVED lines=43> */
.L_x_24853:
[----:B------:R-:W-:Y:S05]  /*23620*/  BSYNC.RECONVERGENT B3 ;  /* 0x0000000000037941 */ /* 0x000fea0003800200 */
.L_x_24852:
        /* <DEDUP_REMOVED lines=11> */
.L_x_24851:
[----:B------:R-:W-:Y:S05]  /*236e0*/  BSYNC.RECONVERGENT B2 ;  /* 0x0000000000027941 */ /* 0x000fea0003800200 */
.L_x_24850:
        /* <DEDUP_REMOVED lines=20> */
.L_x_24861:
        /* <DEDUP_REMOVED lines=13> */
.L_x_24863:
[----:B------:R-:W-:Y:S05]  /*23900*/  BSYNC.RECONVERGENT B4 ;  /* 0x0000000000047941 */ /* 0x000fea0003800200 */
.L_x_24862:
        /* <DEDUP_REMOVED lines=42> */
.L_x_24860:
[----:B------:R-:W-:Y:S05]  /*23bb0*/  BSYNC.RECONVERGENT B3 ;  /* 0x0000000000037941 */ /* 0x000fea0003800200 */
.L_x_24859:
        /* <DEDUP_REMOVED lines=10> */
.L_x_24858:
[----:B------:R-:W-:Y:S05]  /*23c60*/  BSYNC.RECONVERGENT B2 ;  /* 0x0000000000027941 */ /* 0x000fea0003800200 */
.L_x_24857:
        /* <DEDUP_REMOVED lines=20> */
.L_x_24868:
        /* <DEDUP_REMOVED lines=13> */
.L_x_24870:
[----:B------:R-:W-:Y:S05]  /*23e80*/  BSYNC.RECONVERGENT B4 ;  /* 0x0000000000047941 */ /* 0x000fea0003800200 */
.L_x_24869:
        /* <DEDUP_REMOVED lines=43> */
.L_x_24867:
[----:B------:R-:W-:Y:S05]  /*24140*/  BSYNC.RECONVERGENT B3 ;  /* 0x0000000000037941 */ /* 0x000fea0003800200 */
.L_x_24866:
        /* <DEDUP_REMOVED lines=11> */
.L_x_24865:
[----:B------:R-:W-:Y:S05]  /*24200*/  BSYNC.RECONVERGENT B2 ;  /* 0x0000000000027941 */ /* 0x000fea0003800200 */
.L_x_24864:
        /* <DEDUP_REMOVED lines=20> */
.L_x_24875:
        /* <DEDUP_REMOVED lines=13> */
.L_x_24877:
[----:B------:R-:W-:Y:S05]  /*24420*/  BSYNC.RECONVERGENT B4 ;  /* 0x0000000000047941 */ /* 0x000fea0003800200 */
.L_x_24876:
        /* <DEDUP_REMOVED lines=42> */
.L_x_24874:
[----:B------:R-:W-:Y:S05]  /*246d0*/  BSYNC.RECONVERGENT B3 ;  /* 0x0000000000037941 */ /* 0x000fea0003800200 */
.L_x_24873:
        /* <DEDUP_REMOVED lines=10> */
.L_x_24872:
[----:B------:R-:W-:Y:S05]  /*24780*/  BSYNC.RECONVERGENT B2 ;  /* 0x0000000000027941 */ /* 0x000fea0003800200 */
.L_x_24871:
        /* <DEDUP_REMOVED lines=20> */
.L_x_24882:
        /* <DEDUP_REMOVED lines=13> */
.L_x_24884:
[----:B------:R-:W-:Y:S05]  /*249a0*/  BSYNC.RECONVERGENT B4 ;  /* 0x0000000000047941 */ /* 0x000fea0003800200 */
.L_x_24883:
        /* <DEDUP_REMOVED lines=43> */
.L_x_24881:
[----:B------:R-:W-:Y:S05]  /*24c60*/  BSYNC.RECONVERGENT B3 ;  /* 0x0000000000037941 */ /* 0x000fea0003800200 */
.L_x_24880:
        /* <DEDUP_REMOVED lines=10> */
[----:B------:R-:W-:-:S07]  /*24d10*/  FADD.FTZ R33, R33, R160 ;  /* 0x000000a021217221 */ /* 0x000fce0000010000 */
.L_x_24879:
[----:B------:R-:W-:Y:S05]  /*24d20*/  BSYNC.RECONVERGENT B2 ;  /* 0x0000000000027941 */ /* 0x000fea0003800200 */
.L_x_24878:
        /* <DEDUP_REMOVED lines=20> */
.L_x_24889:
        /* <DEDUP_REMOVED lines=13> */
.L_x_24891:
[----:B------:R-:W-:Y:S05]  /*24f40*/  BSYNC.RECONVERGENT B4 ;  /* 0x0000000000047941 */ /* 0x000fea0003800200 */
.L_x_24890:
        /* <DEDUP_REMOVED lines=42> */
.L_x_24888:
[----:B------:R-:W-:Y:S05]  /*251f0*/  BSYNC.RECONVERGENT B3 ;  /* 0x0000000000037941 */ /* 0x000fea0003800200 */
.L_x_24887:
        /* <DEDUP_REMOVED lines=10> */
.L_x_24886:
[----:B------:R-:W-:Y:S05]  /*252a0*/  BSYNC.RECONVERGENT B2 ;  /* 0x0000000000027941 */ /* 0x000fea0003800200 */
.L_x_24885:
        /* <DEDUP_REMOVED lines=19> */
.L_x_24895:
        /* <DEDUP_REMOVED lines=13> */
.L_x_24897:
[----:B------:R-:W-:Y:S05]  /*254b0*/  BSYNC.RECONVERGENT B3 ;  /* 0x0000000000037941 */ /* 0x000fea0003800200 */
.L_x_24896:
        /* <DEDUP_REMOVED lines=42> */
.L_x_24894:
[----:B------:R-:W-:Y:S05]  /*25760*/  BSYNC.RECONVERGENT B2 ;  /* 0x0000000000027941 */ /* 0x000fea0003800200 */
.L_x_24893:
        /* <DEDUP_REMOVED lines=12> */
.L_x_24842:
        /* <DEDUP_REMOVED lines=21> */
.L_x_24902:
        /* <DEDUP_REMOVED lines=13> */
.L_x_24904:
[----:B------:R-:W-:Y:S05]  /*25a50*/  BSYNC.RECONVERGENT B4 ;  /* 0x0000000000047941 */ /* 0x000fea0003800200 */
.L_x_24903:
        /* <DEDUP_REMOVED lines=42> */
.L_x_24901:
[----:B------:R-:W-:Y:S05]  /*25d00*/  BSYNC.RECONVERGENT B3 ;  /* 0x0000000000037941 */ /* 0x000fea0003800200 */
.L_x_24900:
        /* <DEDUP_REMOVED lines=9> */
.L_x_24899:
[----:B------:R-:W-:Y:S05]  /*25da0*/  BSYNC.RECONVERGENT B2 ;  /* 0x0000000000027941 */ /* 0x000fea0003800200 */
.L_x_24898:
        /* <DEDUP_REMOVED lines=17> */
.L_x_24909:
        /* <DEDUP_REMOVED lines=13> */
.L_x_24911:
[----:B------:R-:W-:Y:S05]  /*25f90*/  BSYNC.RECONVERGENT B4 ;  /* 0x0000000000047941 */ /* 0x000fea0003800200 */
.L_x_24910:
        /* <DEDUP_REMOVED lines=43> */
.L_x_24908:
[----:B------:R-:W-:Y:S05]  /*26250*/  BSYNC.RECONVERGENT B3 ;  /* 0x0000000000037941 */ /* 0x000fea0003800200 */
.L_x_24907:
        /* <DEDUP_REMOVED lines=10> */
.L_x_24906:
[----:B------:R-:W-:Y:S05]  /*26300*/  BSYNC.RECONVERGENT B2 ;  /* 0x0000000000027941 */ /* 0x000fea0003800200 */
.L_x_24905:
        /* <DEDUP_REMOVED lines=17> */
.L_x_24916:
        /* <DEDUP_REMOVED lines=13> */
.L_x_24918:
[----:B------:R-:W-:Y:S05]  /*264f0*/  BSYNC.RECONVERGENT B4 ;  /* 0x0000000000047941 */ /* 0x000fea0003800200 */
.L_x_24917:
        /* <DEDUP_REMOVED lines=43> */
.L_x_24915:
[----:B------:R-:W-:Y:S05]  /*267b0*/  BSYNC.RECONVERGENT B3 ;  /* 0x0000000000037941 */ /* 0x000fea0003800200 */
.L_x_24914:
        /* <DEDUP_REMOVED lines=9> */
.L_x_24913:
[----:B------:R-:W-:Y:S05]  /*26850*/  BSYNC.RECONVERGENT B2 ;  /* 0x0000000000027941 */ /* 0x000fea0003800200 */
.L_x_24912:
        /* <DEDUP_REMOVED lines=17> */
.L_x_24923:
        /* <DEDUP_REMOVED lines=13> */
.L_x_24925:
[----:B------:R-:W-:Y:S05]  /*26a40*/  BSYNC.RECONVERGENT B4 ;  /* 0x0000000000047941 */ /* 0x000fea0003800200 */
.L_x_24924:
        /* <DEDUP_REMOVED lines=43> */
.L_x_24922:
[----:B------:R-:W-:Y:S05]  /*26d00*/  BSYNC.RECONVERGENT B3 ;  /* 0x0000000000037941 */ /* 0x000fea0003800200 */
.L_x_24921:
        /* <DEDUP_REMOVED lines=10> */
.L_x_24920:
[----:B------:R-:W-:Y:S05]  /*26db0*/  BSYNC.RECONVERGENT B2 ;  /* 0x0000000000027941 */ /* 0x000fea0003800200 */
.L_x_24919:
        /* <DEDUP_REMOVED lines=17> */
.L_x_24930:
        /* <DEDUP_REMOVED lines=13> */
.L_x_24932:
[----:B------:R-:W-:Y:S05]  /*26fa0*/  BSYNC.RECONVERGENT B4 ;  /* 0x0000000000047941 */ /* 0x000fea0003800200 */
.L_x_24931:
        /* <DEDUP_REMOVED lines=43> */
.L_x_24929:
[----:B------:R-:W-:Y:S05]  /*27260*/  BSYNC.RECONVERGENT B3 ;  /* 0x0000000000037941 */ /* 0x000fea0003800200 */
.L_x_24928:
        /* <DEDUP_REMOVED lines=9> */
.L_x_24927:
[----:B------:R-:W-:Y:S05]  /*27300*/  BSYNC.RECONVERGENT B2 ;  /* 0x0000000000027941 */ /* 0x000fea0003800200 */
.L_x_24926:
        /* <DEDUP_REMOVED lines=17> */
.L_x_24937:
        /* <DEDUP_REMOVED lines=13> */
.L_x_24939:
[----:B------:R-:W-:Y:S05]  /*274f0*/  BSYNC.RECONVERGENT B4 ;  /* 0x0000000000047941 */ /* 0x000fea0003800200 */
.L_x_24938:
        /* <DEDUP_REMOVED lines=43> */
.L_x_24936:
[----:B------:R-:W-:Y:S05]  /*277b0*/  BSYNC.RECONVERGENT B3 ;  /* 0x0000000000037941 */ /* 0x000fea0003800200 */
.L_x_24935:
        /* <DEDUP_REMOVED lines=10> */
.L_x_24934:
[----:B------:R-:W-:Y:S05]  /*27860*/  BSYNC.RECONVERGENT B2 ;  /* 0x0000000000027941 */ /* 0x000fea0003800200 */
.L_x_24933:
        /* <DEDUP_REMOVED lines=17> */
.L_x_24944:
        /* <DEDUP_REMOVED lines=13> */
.L_x_24946:
[----:B------:R-:W-:Y:S05]  /*27a50*/  BSYNC.RECONVERGENT B4 ;  /* 0x0000000000047941 */ /* 0x000fea0003800200 */
.L_x_24945:
        /* <DEDUP_REMOVED lines=43> */
.L_x_24943:
[----:B------:R-:W-:Y:S05]  /*27d10*/  BSYNC.RECONVERGENT B3 ;  /* 0x0000000000037941 */ /* 0x000fea0003800200 */
.L_x_24942:
        /* <DEDUP_REMOVED lines=9> */
.L_x_24941:
[----:B------:R-:W-:Y:S05]  /*27db0*/  BSYNC.RECONVERGENT B2 ;  /* 0x0000000000027941 */ /* 0x000fea0003800200 */
.L_x_24940:
        /* <DEDUP_REMOVED lines=16> */
.L_x_24949:
        /* <DEDUP_REMOVED lines=13> */
.L_x_24951:
[----:B------:R-:W-:Y:S05]  /*27f90*/  BSYNC.RECONVERGENT B3 ;  /* 0x0000000000037941 */ /* 0x000fea0003800200 */
.L_x_24950:
        /* <DEDUP_REMOVED lines=43> */
.L_x_24948:
[----:B------:R-:W-:Y:S05]  /*28250*/  BSYNC.RECONVERGENT B2 ;  /* 0x0000000000027941 */ /* 0x000fea0003800200 */
.L_x_24947:
        /* <DEDUP_REMOVED lines=10> */
.L_x_24892:
[----:B------:R-:W-:Y:S05]  /*28300*/  BSYNC.RECONVERGENT B1 ;  /* 0x0000000000017941 */ /* 0x000fea0003800200 */
.L_x_24841:
[----:B------:R-:W-:Y:S01]  /*28310*/  VIADD R159, R156, 0xc0 ;  /* 0x000000c09c9f7836 */ /* 0x000fe20000000000 */
[----:B------:R-:W-:Y:S01]  /*28320*/  BSSY.RECONVERGENT B1, `(.L_x_24952) ;  /* 0x000001b000017945 */ /* 0x000fe20003800200 */
[----:B------:R-:W-:Y:S02]  /*28330*/  IADD3 R231, PT, PT, R157, 0xe0, RZ ;  /* 0x000000e09de77810 */ /* 0x000fe40007ffe0ff */
        /* <DEDUP_REMOVED lines=15> */
[----:B------:R-:W-:Y:S01]  /*28430*/  IMAD.WIDE.U32 R162, R162, 0x10000, RZ ;  /* 0x00010000a2a27825 */ /* 0x000fe200078e00ff */
[----:B------:R-:W-:Y:S02]  /*28440*/  IADD3 R157, PT, PT, R157, 0xc0, RZ ;  /* 0x000000c09d9d7810 */ /* 0x000fe40007ffe0ff */
        /* <DEDUP_REMOVED lines=8> */
.L_x_24953:
[----:B------:R-:W-:Y:S05]  /*284d0*/  BSYNC.RECONVERGENT B1 ;  /* 0x0000000000017941 */ /* 0x000fea0003800200 */
.L_x_24952:
[----:B------:R-:W-:Y:S04]  /*284e0*/  BSSY.RECONVERGENT B1, `(.L_x_24954) ;  /* 0x0000005000017945 */ /* 0x000fe80003800200 */
[----:B------:R-:W-:Y:S05]  /*284f0*/  @!P1 BRA `(.L_x_24955) ;  /* 0x00000000000c9947 */ /* 0x000fea0003800000 */
[----:B------:R-:W2:Y:S02]  /*28500*/  LDC.64 R88, c[0x0][0x390] ;  /* 0x0000e400ff587b82 */ /* 0x000ea40000000a00 */
[----:B--2---:R-:W-:-:S06]  /*28510*/  IMAD.WIDE.U32 R88, R231, 0x10, R88 ;  /* 0x00000010e7587825 */ /* 0x004fcc00078e0058 */
[----:B------:R-:W5:Y:S02]  /*28520*/  LDG.E.128 R88, desc[UR8][R88.64] ;  /* 0x0000000858587981 */ /* 0x000f64000c1e1d00 */
.L_x_24955:
[----:B------:R-:W-:Y:S05]  /*28530*/  BSYNC.RECONVERGENT B1 ;  /* 0x0000000000017941 */ /* 0x000fea0003800200 */
.L_x_24954:
[----:B------:R-:W-:Y:S01]  /*28540*/  BSSY.RECONVERGENT B1, `(.L_x_24956) ;  /* 0x000057f000017945 */ /* 0x000fe20003800200 */
[----:B------:R-:W-:-:S03]  /*28550*/  VIADD R227, R156, 0xe0 ;  /* 0x000000e09ce37836 */ /* 0x000fc60000000000 */
[----:B------:R-:W-:Y:S05]  /*28560*/  @!P0 BRA `(.L_x_24957) ;  /* 0x0000002c003c8947 */ /* 0x000fea0003800000 */
[----:B------:R-:W2:Y:S02]  /*28570*/  LDC.64 R218, c[0x0][0x3a0] ;  /* 0x0000e800ffda7b82 */ /* 0x000ea40000000a00 */
[----:B--2---:R-:W-:-:S05]  /*28580*/  IMAD.WIDE.U32 R218, R227, 0x20, R218 ;  /* 0x00000020e3da7825 */ /* 0x004fca00078e00da */
[----:B-1----:R1:W5:Y:S04]  /*28590*/  LDG.E.128 R160, desc[UR8][R218.64] ;  /* 0x00000008daa07981 */ /* 0x002368000c1e1d00 */
[----:B0-----:R1:W5:Y:S01]  /*285a0*/  LDG.E.128 R156, desc[UR8][R218.64+0x10] ;  /* 0x00001008da9c7981 */ /* 0x001362000c1e1d00 */
[----:B------:R-:W-:Y:S01]  /*285b0*/  ISETP.GT.AND P0, PT, R216, RZ, PT ;  /* 0x000000ffd800720c */ /* 0x000fe20003f04270 */
[----:B------:R-:W-:-:S12]  /*285c0*/  BSSY.RECONVERGENT B2, `(.L_x_24958) ;  /* 0x0000058000027945 */ /* 0x000fd80003800200 */
[----:B------:R-:W-:Y:S01]  /*285d0*/  @!P0 MOV R216, R226 ;  /* 0x000000e200d88202 */ /* 0x000fe20000000f00 */
[----:B------:R-:W-:Y:S01]  /*285e0*/  @!P0 IMAD.MOV.U32 R220, RZ, RZ, R221 ;  /* 0x000000ffffdc8224 */ /* 0x000fe200078e00dd */
[----:B-1----:R-:W-:Y:S06]  /*285f0*/  @!P0 BRA `(.L_x_24959) ;  /* 0x0000000400508947 */ /* 0x002fec0003800000 */
        /* <DEDUP_REMOVED lines=16> */
.L_x_24962:
        /* <DEDUP_REMOVED lines=13> */
.L_x_24964:
[----:B------:R-:W-:Y:S05]  /*287d0*/  BSYNC.RECONVERGENT B4 ;  /* 0x0000000000047941 */ /* 0x000fea0003800200 */
.L_x_24963:
        /* <DEDUP_REMOVED lines=43> */
.L_x_24961:
[----:B------:R-:W-:Y:S05]  /*28a90*/  BSYNC.RECONVERGENT B3 ;  /* 0x0000000000037941 */ /* 0x000fea0003800200 */
.L_x_24960:
        /* <DEDUP_REMOVED lines=10> */
.L_x_24959:
[----:B------:R-:W-:Y:S05]  /*28b40*/  BSYNC.RECONVERGENT B2 ;  /* 0x0000000000027941 */ /* 0x000fea0003800200 */
.L_x_24958:
        /* <DEDUP_REMOVED lines=20> */
.L_x_24969:
        /* <DEDUP_REMOVED lines=13> */
.L_x_24971:
[----:B------:R-:W-:Y:S05]  /*28d60*/  BSYNC.RECONVERGENT B4 ;  /* 0x0000000000047941 */ /* 0x000fea0003800200 */
.L_x_24970:
        /* <DEDUP_REMOVED lines=43> */
.L_x_24968:
[----:B------:R-:W-:Y:S05]  /*29020*/  BSYNC.RECONVERGENT B3 ;  /* 0x0000000000037941 */ /* 0x000fea0003800200 */
.L_x_24967:
        /* <DEDUP_REMOVED lines=11> */
.L_x_24966:
[----:B------:R-:W-:Y:S05]  /*290e0*/  BSYNC.RECONVERGENT B2 ;  /* 0x0000000000027941 */ /* 0x000fea0003800200 */
.L_x_24965:
        /* <DEDUP_REMOVED lines=20> */
.L_x_24976:
        /* <DEDUP_REMOVED lines=13> */
.L_x_24978:
[----:B------:R-:W-:Y:S05]  /*29300*/  BSYNC.RECONVERGENT B4 ;  /* 0x0000000000047941 */ /* 0x000fea0003800200 */
.L_x_24977:
        /* <DEDUP_REMOVED lines=43> */
.L_x_24975:
[----:B------:R-:W-:Y:S05]  /*295c0*/  BSYNC.RECONVERGENT B3 ;  /* 0x0000000000037941 */ /* 0x000fea0003800200 */
.L_x_24974:
        /* <DEDUP_REMOVED lines=10> */
.L_x_24973:
[----:B------:R-:W-:Y:S05]  /*29670*/  BSYNC.RECONVERGENT B2 ;  /* 0x0000000000027941 */ /* 0x000fea0003800200 */
.L_x_24972:
        /* <DEDUP_REMOVED lines=20> */
.L_x_24983:
        /* <DEDUP_REMOVED lines=13> */
.L_x_24985:
[----:B------:R-:W-:Y:S05]  /*29890*/  BSYNC.RECONVERGENT B4 ;  /* 0x0000000000047941 */ /* 0x000fea0003800200 */
.L_x_24984:
        /* <DEDUP_REMOVED lines=43> */
.L_x_24982:
[----:B------:R-:W-:Y:S05]  /*29b50*/  BSYNC.RECONVERGENT B3 ;  /* 0x0000000000037941 */ /* 0x000fea0003800200 */
.L_x_24981:
        /* <DEDUP_REMOVED lines=11> */
.L_x_24980:
[----:B------:R-:W-:Y:S05]  /*29c10*/  BSYNC.RECONVERGENT B2 ;  /* 0x0000000000027941 */ /* 0x000fea0003800200 */
.L_x_24979:
        /* <DEDUP_REMOVED lines=20> */
.L_x_24990:
        /* <DEDUP_REMOVED lines=13> */
.L_x_24992:
[----:B------:R-:W-:Y:S05]  /*29e30*/  BSYNC.RECONVERGENT B4 ;  /* 0x0000000000047941 */ /* 0x000fea0003800200 */
.L_x_24991:
        /* <DEDUP_REMOVED lines=43> */
.L_x_24989:
[----:B------:R-:W-:Y:S05]  /*2a0f0*/  BSYNC.RECONVERGENT B3 ;  /* 0x0000000000037941 */ /* 0x000fea0003800200 */
.L_x_24988:
        /* <DEDUP_REMOVED lines=10> */
.L_x_24987:
[----:B------:R-:W-:Y:S05]  /*2a1a0*/  BSYNC.RECONVERGENT B2 ;  /* 0x0000000000027941 */ /* 0x000fea0003800200 */
.L_x_24986:
        /* <DEDUP_REMOVED lines=20> */
.L_x_24997:
        /* <DEDUP_REMOVED lines=13> */
.L_x_24999:
[----:B------:R-:W-:Y:S05]  /*2a3c0*/  BSYNC.RECONVERGENT B4 ;  /* 0x0000000000047941 */ /* 0x000fea0003800200 */
.L_x_24998:
        /* <DEDUP_REMOVED lines=43> */
.L_x_24996:
[----:B------:R-:W-:Y:S05]  /*2a680*/  BSYNC.RECONVERGENT B3 ;  /* 0x0000000000037941 */ /* 0x000fea0003800200 */
.L_x_24995:
        /* <DEDUP_REMOVED lines=11> */
.L_x_24994:
[----:B------:R-:W-:Y:S05]  /*2a740*/  BSYNC.RECONVERGENT B2 ;  /* 0x0000000000027941 */ /* 0x000fea0003800200 */
.L_x_24993:
        /* <DEDUP_REMOVED lines=20> */
.L_x_25004:
        /* <DEDUP_REMOVED lines=13> */
.L_x_25006:
[----:B------:R-:W-:Y:S05]  /*2a960*/  BSYNC.RECONVERGENT B4 ;  /* 0x0000000000047941 */ /* 0x000fea0003800200 */
.L_x_25005:
        /* <DEDUP_REMOVED lines=43> */
.L_x_25003:
[----:B------:R-:W-:Y:S05]  /*2ac20*/  BSYNC.RECONVERGENT B3 ;  /* 0x0000000000037941 */ /* 0x000fea0003800200 */
.L_x_25002:
        /* <DEDUP_REMOVED lines=10> */
.L_x_25001:
[----:B------:R-:W-:Y:S05]  /*2acd0*/  BSYNC.RECONVERGENT B2 ;  /* 0x0000000000027941 */ /* 0x000fea0003800200 */
.L_x_25000:
        /* <DEDUP_REMOVED lines=19> */
.L_x_25010:
        /* <DEDUP_REMOVED lines=13> */
.L_x_25012:
[----:B------:R-:W-:Y:S05]  /*2aee0*/  BSYNC.RECONVERGENT B3 ;  /* 0x0000000000037941 */ /* 0x000fea0003800200 */
.L_x_25011:
        /* <DEDUP_REMOVED lines=42> */
.L_x_25009:
[----:B------:R-:W-:Y:S05]  /*2b190*/  BSYNC.RECONVERGENT B2 ;  /* 0x0000000000027941 */ /* 0x000fea0003800200 */
.L_x_25008:
        /* <DEDUP_REMOVED lines=12> */
.L_x_24957:
[----:B------:R-:W-:Y:S01]  /*2b260*/  BSSY.RECONVERGENT B2, `(.L_x_25013) ;  /* 0x0000057000027945 */ /* 0x000fe20003800200 */
[----:B------:R-:W-:Y:S01]  /*2b270*/  IMAD.MOV.U32 R220, RZ, RZ, R226 ;  /* 0x000000ffffdc7224 */ /* 0x000fe200078e00e2 */
[----:B------:R-:W-:Y:S01]  /*2b280*/  MOV R156, R221 ;  /* 0x000000dd009c7202 */ /* 0x000fe20000000f00 */
[----:B-1----:R-:W-:Y:S01]  /*2b290*/  IMAD.MOV.U32 R160, RZ, RZ, RZ ;  /* 0x000000ffffa07224 */ /* 0x002fe200078e00ff */
        /* <DEDUP_REMOVED lines=17> */
.L_x_25017:
        /* <DEDUP_REMOVED lines=13> */
.L_x_25019:
[----:B------:R-:W-:Y:S05]  /*2b480*/  BSYNC.RECONVERGENT B4 ;  /* 0x0000000000047941 */ /* 0x000fea0003800200 */
.L_x_25018:
[----:B------:R-:W-:Y:S01]  /*2b490*/  IMAD.WIDE.U32 R156, R211, -0x326172a9, RZ ;  /* 0xcd9e8d57d39c7825 */ /* 0x000fe200078e00ff */
[----:B0-----:R-:W-:-:S04]  /*2b4a0*/  LOP3.LUT R158, R2, UR7, R163, 0x96, !PT ;  /* 0x00000007029e7c12 */ /* 0x001fc8000f8e96a3 */
        /* <DEDUP_REMOVED lines=40> */
.L_x_25016:
[----:B------:R-:W-:Y:S05]  /*2b730*/  BSYNC.RECONVERGENT B3 ;  /* 0x0000000000037941 */ /* 0x000fea0003800200 */
.L_x_25015:
[----:B------:R-:W-:Y:S01]  /*2b740*/  I2FP.F32.U32 R157, R157 ;  /* 0x0000009d009d7245 */ /* 0x000fe20000201000 */
[----:B0-----:R-:W-:Y:S01]  /*2b750*/  IMAD.MOV.U32 R158, RZ, RZ, 0x2f800000 ;  /* 0x2f800000ff9e7424 */ /* 0x001fe200078e00ff */
[----:B-----5:R-:W-:-:S03]  /*2b760*/  SHF.L.U32 R159, R88, 0x10, RZ ;  /* 0x00000010589f7819 */ /* 0x020fc600000006ff */
[----:B------:R-:W-:Y:S02]  /*2b770*/  FFMA.FTZ R157, R157, R158, 1.1641532182693481445e-10 ;  /* 0x2f0000009d9d7423 */ /* 0x000fe4000001009e */
[----:B------:R-:W-:-:S03]  /*2b780*/  FMUL.FTZ R159, R159, UR13 ;  /* 0x0000000d9f9f7c20 */ /* 0x000fc60008410000 */
[----:B------:R-:W-:Y:S01]  /*2b790*/  FSETP.GTU.FTZ.AND P0, PT, R157, UR10, PT ;  /* 0x0000000a9d007c0b */ /* 0x000fe2000bf1c000 */
[----:B------:R-:W-:-:S03]  /*2b7a0*/  FMUL.FTZ R159, R159, UR12 ;  /* 0x0000000c9f9f7c20 */ /* 0x000fc60008410000 */
[----:B------:R-:W-:Y:S02]  /*2b7b0*/  SEL R168, RZ, 0x1, P0 ;  /* 0x00000001ffa87807 */ /* 0x000fe40000000000 */
[----:B------:R-:W-:-:S07]  /*2b7c0*/  FSEL R160, R159, RZ, !P0 ;  /* 0x000000ff9fa07208 */ /* 0x000fce0004000000 */
.L_x_25014:
[----:B------:R-:W-:Y:S05]  /*2b7d0*/  BSYNC.RECONVERGENT B2 ;  /* 0x0000000000027941 */ /* 0x000fea0003800200 */
.L_x_25013:
[----:B------:R-:W-:Y:S01]  /*2b7e0*/  BSSY.RECONVERGENT B2, `(.L_x_25020) ;  /* 0x0000055000027945 */ /* 0x000fe20003800200 */
[----:B------:R-:W-:Y:S01]  /*2b7f0*/  IMAD.MOV.U32 R157, RZ, RZ, R156 ;  /* 0x000000ffff9d7224 */ /* 0x000fe200078e009c */
[----:B------:R-:W-:Y:S02]  /*2b800*/  MOV R161, RZ ;  /* 0x000000ff00a17202 */ /* 0x000fe40000000f00 */
[----:B------:R-:W-:Y:S05]  /*2b810*/  @!P1 BRA `(.L_x_25021) ;  /* 0x0000000400449947 */ /* 0x000fea0003800000 */
[----:B------:R-:W-:Y:S01]  /*2b820*/  ISETP.NE.AND P0, PT, R156, 0x1, PT ;  /* 0x000000019c00780c */ /* 0x000fe20003f05270 */
[----:B------:R-:W-:Y:S01]  /*2b830*/  BSSY.RECONVERGENT B3, `(.L_x_25022) ;  /* 0x0000045000037945 */ /* 0x000fe20003800200 */
[----:B------:R-:W-:Y:S01]  /*2b840*/  IMAD.MOV.U32 R157, RZ, RZ, 0x2 ;  /* 0x00000002ff9d7424 */ /* 0x000fe200078e00ff */
[----:B0-----:R-:W-:-:S10]  /*2b850*/  MOV R158, R0 ;  /* 0x00000000009e7202 */ /* 0x001fd40000000f00 */
        /* <DEDUP_REMOVED lines=9> */
.L_x_25024:
        /* <DEDUP_REMOVED lines=13> */
.L_x_25026:
[----:B------:R-:W-:Y:S05]  /*2b9c0*/  BSYNC.RECONVERGENT B4 ;  /* 0x0000000000047941 */ /* 0x000fea0003800200 */
.L_x_25025:
        /* <DEDUP_REMOVED lines=43> */
.L_x_25023:
[----:B------:R-:W-:Y:S05]  /*2bc80*/  BSYNC.RECONVERGENT B3 ;  /* 0x0000000000037941 */ /* 0x000fea0003800200 */
.L_x_25022:
        /* <DEDUP_REMOVED lines=10> */
.L_x_25021:
[----:B------:R-:W-:Y:S05]  /*2bd30*/  BSYNC.RECONVERGENT B2 ;  /* 0x0000000000027941 */ /* 0x000fea0003800200 */
.L_x_25020:
[----:B------:R-:W-:Y:S01]  /*2bd40*/  BSSY.RECONVERGENT B2, `(.L_x_25027) ;  /* 0x0000054000027945 */ /* 0x000fe20003800200 */
[----:B------:R-:W-:Y:S01]  /*2bd50*/  MOV R156, R157 ;  /* 0x0000009d009c7202 */ /* 0x000fe20000000f00 */
[----:B------:R-:W-:Y:S02]  /*2bd60*/  IMAD.MOV.U32 R162, RZ, RZ, RZ ;  /* 0x000000ffffa27224 */ /* 0x000fe400078e00ff */
[----:B------:R-:W-:Y:S05]  /*2bd70*/  @!P1 BRA `(.L_x_25028) ;  /* 0x0000000400409947 */ /* 0x000fea0003800000 */
[----:B------:R-:W-:Y:S01]  /*2bd80*/  ISETP.NE.AND P0, PT, R157, 0x1, PT ;  /* 0x000000019d00780c */ /* 0x000fe20003f05270 */
[----:B------:R-:W-:Y:S01]  /*2bd90*/  BSSY.RECONVERGENT B3, `(.L_x_25029) ;  /* 0x0000045000037945 */ /* 0x000fe20003800200 */
[----:B------:R-:W-:Y:S02]  /*2bda0*/  HFMA2 R156, -RZ, RZ, 0, 1.1920928955078125e-07 ;  /* 0x00000002ff9c7431 */ /* 0x000fe400000001ff */
[----:B0-----:R-:W-:-:S09]  /*2bdb0*/  IMAD.MOV.U32 R158, RZ, RZ, R0 ;  /* 0x000000ffff9e7224 */ /* 0x001fd200078e0000 */
        /* <DEDUP_REMOVED lines=9> */
.L_x_25031:
        /* <DEDUP_REMOVED lines=13> */
.L_x_25033:
[----:B------:R-:W-:Y:S05]  /*2bf20*/  BSYNC.RECONVERGENT B4 ;  /* 0x0000000000047941 */ /* 0x000fea0003800200 */
.L_x_25032:
        /* <DEDUP_REMOVED lines=43> */
.L_x_25030:
[----:B------:R-:W-:Y:S05]  /*2c1e0*/  BSYNC.RECONVERGENT B3 ;  /* 0x0000000000037941 */ /* 0x000fea0003800200 */
.L_x_25029:
        /* <DEDUP_REMOVED lines=9> */
.L_x_25028:
[----:B------:R-:W-:Y:S05]  /*2c280*/  BSYNC.RECONVERGENT B2 ;  /* 0x0000000000027941 */ /* 0x000fea0003800200 */
.L_x_25027:
        /* <DEDUP_REMOVED lines=17> */
.L_x_25038:
        /* <DEDUP_REMOVED lines=13> */
.L_x_25040:
[----:B------:R-:W-:Y:S05]  /*2c470*/  BSYNC.RECONVERGENT B4 ;  /* 0x0000000000047941 */ /* 0x000fea0003800200 */
.L_x_25039:
        /* <DEDUP_REMOVED lines=43> */
.L_x_25037:
[----:B------:R-:W-:Y:S05]  /*2c730*/  BSYNC.RECONVERGENT B3 ;  /* 0x0000000000037941 */ /* 0x000fea0003800200 */
.L_x_25036:
        /* <DEDUP_REMOVED lines=10> */
.L_x_25035:
[----:B------:R-:W-:Y:S05]  /*2c7e0*/  BSYNC.RECONVERGENT B2 ;  /* 0x0000000000027941 */ /* 0x000fea0003800200 */
.L_x_25034:
[----:B------:R-:W-:Y:S01]  /*2c7f0*/  BSSY.RECONVERGENT B2, `(.L_x_25041) ;  /* 0x0000054000027945 */ /* 0x000fe20003800200 */
[----:B0-----:R-:W-:Y:S01]  /*2c800*/  MOV R158, R157 ;  /* 0x0000009d009e7202 */ /* 0x001fe20000000f00 */
        /* <DEDUP_REMOVED lines=15> */
.L_x_25045:
        /* <DEDUP_REMOVED lines=13> */
.L_x_25047:
[----:B------:R-:W-:Y:S05]  /*2c9d0*/  BSYNC.RECONVERGENT B4 ;  /* 0x0000000000047941 */ /* 0x000fea0003800200 */
.L_x_25046:
        /* <DEDUP_REMOVED lines=43> */
.L_x_25044:
[----:B------:R-:W-:Y:S05]  /*2cc90*/  BSYNC.RECONVERGENT B3 ;  /* 0x0000000000037941 */ /* 0x000fea0003800200 */
.L_x_25043:
        /* <DEDUP_REMOVED lines=9> */
.L_x_25042:
[----:B------:R-:W-:Y:S05]  /*2cd30*/  BSYNC.RECONVERGENT B2 ;  /* 0x0000000000027941 */ /* 0x000fea0003800200 */
.L_x_25041:
        /* <DEDUP_REMOVED lines=17> */
.L_x_25052:
        /* <DEDUP_REMOVED lines=13> */
.L_x_25054:
[----:B------:R-:W-:Y:S05]  /*2cf20*/  BSYNC.RECONVERGENT B4 ;  /* 0x0000000000047941 */ /* 0x000fea0003800200 */
.L_x_25053:
        /* <DEDUP_REMOVED lines=43> */
.L_x_25051:
[----:B------:R-:W-:Y:S05]  /*2d1e0*/  BSYNC.RECONVERGENT B3 ;  /* 0x0000000000037941 */ /* 0x000fea0003800200 */
.L_x_25050:
        /* <DEDUP_REMOVED lines=10> */
.L_x_25049:
[----:B------:R-:W-:Y:S05]  /*2d290*/  BSYNC.RECONVERGENT B2 ;  /* 0x0000000000027941 */ /* 0x000fea0003800200 */
.L_x_25048:
        /* <DEDUP_REMOVED lines=17> */
.L_x_25059:
        /* <DEDUP_REMOVED lines=13> */
.L_x_25061:
[----:B------:R-:W-:Y:S05]  /*2d480*/  BSYNC.RECONVERGENT B4 ;  /* 0x0000000000047941 */ /* 0x000fea0003800200 */
.L_x_25060:
        /* <DEDUP_REMOVED lines=43> */
.L_x_25058:
[----:B------:R-:W-:Y:S05]  /*2d740*/  BSYNC.RECONVERGENT B3 ;  /* 0x0000000000037941 */ /* 0x000fea0003800200 */
.L_x_25057:
        /* <DEDUP_REMOVED lines=9> */
.L_x_25056:
[----:B------:R-:W-:Y:S05]  /*2d7e0*/  BSYNC.RECONVERGENT B2 ;  /* 0x0000000000027941 */ /* 0x000fea0003800200 */
.L_x_25055:
        /* <DEDUP_REMOVED lines=16> */
.L_x_25064:
        /* <DEDUP_REMOVED lines=13> */
.L_x_25066:
[----:B------:R-:W-:Y:S05]  /*2d9c0*/  BSYNC.RECONVERGENT B3 ;  /* 0x0000000000037941 */ /* 0x000fea0003800200 */
.L_x_25065:
        /* <DEDUP_REMOVED lines=43> */
.L_x_25063:
[----:B------:R-:W-:Y:S05]  /*2dc80*/  BSYNC.RECONVERGENT B2 ;  /* 0x0000000000027941 */ /* 0x000fea0003800200 */
.L_x_25062:
        /* <DEDUP_REMOVED lines=10> */
.L_x_25007:
[----:B------:R-:W-:Y:S05]  /*2dd30*/  BSYNC.RECONVERGENT B1 ;  /* 0x0000000000017941 */ /* 0x000fea0003800200 */
.L_x_24956:
[----:B------:R-:W-:Y:S01]  /*2dd40*/  FADD.FTZ R216, RZ, R84 ;  /* 0x00000054ffd87221 */ /* 0x000fe20000010000 */
[----:B------:R-:W-:Y:S01]  /*2dd50*/  IMAD.WIDE.U32 R222, R227, 0x20, R222 ;  /* 0x00000020e3de7825 */ /* 0x000fe200078e00de */
[----:B------:R-:W-:Y:S01]  /*2dd60*/  BSSY.RECONVERGENT B1, `(.L_x_25067) ;  /* 0x0000057000017945 */ /* 0x000fe20003800200 */
[----:B------:R-:W-:Y:S02]  /*2dd70*/  LOP3.LUT P0, RZ, R214, 0x1f, RZ, 0xc0, !PT ;  /* 0x0000001fd6ff7812 */ /* 0x000fe4000780c0ff */
[----:B------:R-:W-:Y:S01]  /*2dd80*/  FADD.FTZ R219, R216, R85 ;  /* 0x00000055d8db7221 */ /* 0x000fe20000010000 */
[----:B-----5:R0:W-:Y:S03]  /*2dd90*/  STG.E.128 desc[UR8][R222.64], R160 ;  /* 0x000000a0de007986 */ /* 0x0201e6000c101d08 */
        /* <DEDUP_REMOVED lines=83> */
.L_x_25068:
[----:B------:R-:W-:Y:S05]  /*2e2d0*/  BSYNC.RECONVERGENT B1 ;  /* 0x0000000000017941 */ /* 0x000fea0003800200 */
.L_x_25067:
[----:B------:R-:W-:Y:S01]  /*2e2e0*/  UMOV UR33, 0xffffffff ;  /* 0xffffffff00217882 */ /* 0x000fe20000000000 */
[----:B------:R-:W-:Y:S02]  /*2e2f0*/  FADD.FTZ R214, R214, R159 ;  /* 0x0000009fd6d67221 */ /* 0x000fe40000010000 */
[----:B------:R-:W-:Y:S05]  /*2e300*/  BRA.DIV UR33, `(.L_x_25069) ;  /* 0x0000002221a87947 */ /* 0x000fea000b800000 */
[----:B------:R-:W1:Y:S02]  /*2e310*/  SHFL.BFLY PT, R219, R214, 0x1, 0x1f ;  /* 0x0c201f00d6db7f89 */ /* 0x000e6400000e0000 */
[----:B-1----:R-:W-:-:S05]  /*2e320*/  FADD.FTZ R221, R214, R219 ;  /* 0x000000dbd6dd7221 */ /* 0x002fca0000010000 */
        /* <DEDUP_REMOVED lines=147> */
.L_x_25084:
        /* <DEDUP_REMOVED lines=18> */
[----:B------:R-:W-:Y:S01]  /*2ed80*/  IMAD.U32 R222, R28, 0x10000, RZ ;  /* 0x000100001cde7824 */ /* 0x000fe200078e00ff */
[----:B------:R-:W-:Y:S01]  /*2ed90*/  SHF.L.U32 R226, R143, 0x10, RZ ;  /* 0x000000108fe27819 */ /* 0x000fe200000006ff */
[----:B------:R-:W-:Y:S01]  /*2eda0*/  IMAD R217, R216, R217, RZ ;  /* 0x000000d9d8d97224 */ /* 0x000fe200078e02ff */
        /* <DEDUP_REMOVED lines=10> */
[C---:B------:R-:W-:Y:S01]  /*2ee50*/  FADD.FTZ R231, -R215.reuse, R72 ;  /* 0x00000048d7e77221 */ /* 0x040fe20000010100 */
[C---:B------:R-:W-:Y:S01]  /*2ee60*/  FADD.FTZ R235, -R215.reuse, R68 ;  /* 0x00000044d7eb7221 */ /* 0x040fe20000010100 */
[C---:B------:R-:W-:Y:S01]  /*2ee70*/  FADD.FTZ R241, -R215.reuse, R66 ;  /* 0x00000042d7f17221 */ /* 0x040fe20000010100 */
[----:B------:R-:W-:Y:S01]  /*2ee80*/  FADD.FTZ R243, -R215, R60 ;  /* 0x0000003cd7f37221 */ /* 0x000fe20000010100 */
[----:B------:R-:W-:Y:S01]  /*2ee90*/  FMUL.FTZ R85, R214, R85 ;  /* 0x00000055d6557220 */ /* 0x000fe20000410000 */
[----:B------:R-:W-:Y:S01]  /*2eea0*/  IMAD.U32 R58, R4, 0x10000, RZ ;  /* 0x00010000043a7824 */ /* 0x000fe200078e00ff */
[----:B------:R-:W-:Y:S01]  /*2eeb0*/  SHF.L.U32 R64, R5, 0x10, RZ ;  /* 0x0000001005407819 */ /* 0x000fe200000006ff */
[C---:B------:R-:W-:Y:S01]  /*2eec0*/  FADD.FTZ R233, -R215.reuse, R74 ;  /* 0x0000004ad7e97221 */ /* 0x040fe20000010100 */
[C---:B------:R-:W-:Y:S01]  /*2eed0*/  FADD.FTZ R237, -R215.reuse, R70 ;  /* 0x00000046d7ed7221 */ /* 0x040fe20000010100 */
[----:B------:R-:W-:Y:S01]  /*2eee0*/  FADD.FTZ R245, -R215, R62 ;  /* 0x0000003ed7f57221 */ /* 0x000fe20000010100 */
[----:B------:R-:W-:Y:S01]  /*2eef0*/  FMUL.FTZ R87, R214, R87 ;  /* 0x00000057d6577220 */ /* 0x000fe20000410000 */
[----:B------:R-:W-:Y:S01]  /*2ef00*/  SHF.L.U32 R60, R153, 0x10, RZ ;  /* 0x00000010993c7819 */ /* 0x000fe200000006ff */
[----:B------:R-:W-:Y:S01]  /*2ef10*/  IMAD.U32 R66, R6, 0x10000, RZ ;  /* 0x0001000006427824 */ /* 0x000fe200078e00ff */
[----:B------:R-:W-:Y:S01]  /*2ef20*/  SHF.L.U32 R68, R154, 0x10, RZ ;  /* 0x000000109a447819 */ /* 0x000fe200000006ff */
[C---:B------:R-:W-:Y:S01]  /*2ef30*/  FMUL.FTZ R221, R214.reuse, R221 ;  /* 0x000000ddd6dd7220 */ /* 0x040fe20000410000 */
[----:B------:R-:W-:Y:S01]  /*2ef40*/  SHF.L.U32 R72, R7, 0x10, RZ ;  /* 0x0000001007487819 */ /* 0x000fe200000006ff */
[C---:B------:R-:W-:Y:S01]  /*2ef50*/  FMUL.FTZ R223, R214.reuse, R223 ;  /* 0x000000dfd6df7220 */ /* 0x040fe20000410000 */
[----:B------:R-:W-:Y:S01]  /*2ef60*/  FMUL.FTZ R81, R214, R81 ;  /* 0x00000051d6517220 */ /* 0x000fe20000410000 */
[----:B------:R-:W-:-:S02]  /*2ef70*/  IMAD.U32 R62, R121, 0x10000, RZ ;  /* 0x00010000793e7824 */ /* 0x000fc400078e00ff */
[C---:B------:R-:W-:Y:S01]  /*2ef80*/  FADD.FTZ R225, -R215.reuse, R82 ;  /* 0x00000052d7e17221 */ /* 0x040fe20000010100 */
[----:B------:R-:W-:Y:S02]  /*2ef90*/  IMAD.U32 R70, R122, 0x10000, RZ ;  /* 0x000100007a467824 */ /* 0x000fe400078e00ff */
[C---:B------:R-:W-:Y:S01]  /*2efa0*/  FADD.FTZ R227, -R215.reuse, R76 ;  /* 0x0000004cd7e37221 */ /* 0x040fe20000010100 */
[----:B------:R-:W-:Y:S02]  /*2efb0*/  IMAD.U32 R74, R8, 0x10000, RZ ;  /* 0x00010000084a7824 */ /* 0x000fe400078e00ff */
[C---:B------:R-:W-:Y:S01]  /*2efc0*/  FADD.FTZ R83, -R215.reuse, R83 ;  /* 0x00000053d7537221 */ /* 0x040fe20000010100 */
[C---:B------:R-:W-:Y:S01]  /*2efd0*/  FADD.FTZ R77, -R215.reuse, R77 ;  /* 0x0000004dd74d7221 */ /* 0x040fe20000010100 */
[----:B------:R-:W-:Y:S01]  /*2efe0*/  FADD.FTZ R229, -R215, R78 ;  /* 0x0000004ed7e57221 */ /* 0x000fe20000010100 */
[----:B------:R-:W-:Y:S01]  /*2eff0*/  FFMA.FTZ R85, R85, R56, R58 ;  /* 0x0000003855557223 */ /* 0x000fe2000001003a */
        /* <DEDUP_REMOVED lines=8> */
[----:B------:R-:W-:Y:S01]  /*2f080*/  IMAD.U32 R60, R123, 0x10000, RZ ;  /* 0x000100007b3c7824 */ /* 0x000fe200078e00ff */
        /* <DEDUP_REMOVED lines=10> */
[----:B------:R-:W-:Y:S01]  /*2f130*/  FADD.FTZ R73, -R215, R73 ;  /* 0x00000049d7497221 */ /* 0x000fe20000010100 */
[----:B------:R-:W-:Y:S02]  /*2f140*/  IMAD.U32 R78, R117, 0x10000, RZ ;  /* 0x00010000754e7824 */ /* 0x000fe400078e00ff */
        /* <DEDUP_REMOVED lines=15> */
[----:B------:R-:W-:Y:S01]  /*2f240*/  FMUL.FTZ R233, R214, R233 ;  /* 0x000000e9d6e97220 */ /* 0x000fe20000410000 */
[----:B------:R-:W-:Y:S01]  /*2f250*/  IMAD.U32 R74, R16, 0x10000, RZ ;  /* 0x00010000104a7824 */ /* 0x000fe200078e00ff */
[----:B------:R-:W-:Y:S01]  /*2f260*/  SHF.L.U32 R80, R17, 0x10, RZ ;  /* 0x0000001011507819 */ /* 0x000fe200000006ff */
[----:B------:R-:W-:-:S02]  /*2f270*/  IMAD.U32 R78, R119, 0x10000, RZ ;  /* 0x00010000774e7824 */ /* 0x000fc400078e00ff */
[----:B------:R-:W-:Y:S01]  /*2f280*/  FMUL.FTZ R75, R214, R75 ;  /* 0x0000004bd64b7220 */ /* 0x000fe20000410000 */
[----:B------:R-:W-:Y:S02]  /*2f290*/  IMAD.U32 R82, R18, 0x10000, RZ ;  /* 0x0001000012527824 */ /* 0x000fe400078e00ff */
        /* <DEDUP_REMOVED lines=45> */
[----:B------:R-:W-:Y:S01]  /*2f570*/  SHF.L.U32 R62, R144, 0x10, RZ ;  /* 0x00000010903e7819 */ /* 0x000fe200000006ff */
[----:B------:R-:W-:Y:S01]  /*2f580*/  FMUL.FTZ R235, R214, R235 ;  /* 0x000000ebd6eb7220 */ /* 0x000fe20000410000 */
[----:B------:R-:W-:Y:S01]  /*2f590*/  FFMA.FTZ R78, R75, R80, R82 ;  /* 0x000000504b4e7223 */ /* 0x000fe20000010052 */
[----:B------:R-:W-:Y:S01]  /*2f5a0*/  IMAD.U32 R64, R112, 0x10000, RZ ;  /* 0x0001000070407824 */ /* 0x000fe200078e00ff */
[----:B------:R-:W-:Y:S01]  /*2f5b0*/  SHF.L.U32 R72, R19, 0x10, RZ ;  /* 0x0000001013487819 */ /* 0x000fe200000006ff */
        /* <DEDUP_REMOVED lines=90> */
[----:B------:R-:W-:Y:S02]  /*2fb60*/  IMAD.U32 R61, R105, 0x10000, RZ ;  /* 0x00010000693d7824 */ /* 0x000fe400078e00ff */
[----:B------:R-:W-:Y:S01]  /*2fb70*/  FFMA.FTZ R216, R59, R216, R76 ;  /* 0x000000d83bd87223 */ /* 0x000fe2000001004c */
[----:B------:R-:W-:-:S02]  /*2fb80*/  IMAD.U32 R228, R111, 0x10000, RZ ;  /* 0x000100006fe47824 */ /* 0x000fc400078e00ff */
        /* <DEDUP_REMOVED lines=9> */
[----:B------:R-:W-:Y:S01]  /*2fc20*/  SHF.L.U32 R84, R136, 0x10, RZ ;  /* 0x0000001088547819 */ /* 0x000fe200000006ff */
[----:B------:R-:W-:Y:S01]  /*2fc30*/  IMAD.U32 R86, R104, 0x10000, RZ ;  /* 0x0001000068567824 */ /* 0x000fe200078e00ff */
[----:B------:R-:W-:Y:S01]  /*2fc40*/  SHF.L.U32 R226, R180, 0x10, RZ ;  /* 0x00000010b4e27819 */ /* 0x000fe200000006ff */
[----:B------:R-:W-:Y:S01]  /*2fc50*/  FFMA.FTZ R59, R44, R59, R63 ;  /* 0x0000003b2c3b7223 */ /* 0x000fe2000001003f */
[----:B------:R-:W-:-:S02]  /*2fc60*/  IMAD.U32 R228, R181, 0x10000, RZ ;  /* 0x00010000b5e47824 */ /* 0x000fc400078e00ff */
[----:B------:R-:W-:Y:S01]  /*2fc70*/  FFMA.FTZ R61, R48, R61, R53 ;  /* 0x0000003d303d7223 */ /* 0x000fe20000010035 */
[----:B------:R-:W-:Y:S01]  /*2fc80*/  FFMA.FTZ R222, R49, R222, R54 ;  /* 0x000000de31de7223 */ /* 0x000fe20000010036 */
[----:B------:R-:W-:Y:S01]  /*2fc90*/  SHF.L.U32 R63, R133, 0x10, RZ ;  /* 0x00000010853f7819 */ /* 0x000fe200000006ff */
[----:B------:R-:W-:Y:S01]  /*2fca0*/  IMAD.U32 R49, R101, 0x10000, RZ ;  /* 0x0001000065317824 */ /* 0x000fe200078e00ff */
[----:B------:R-:W-:Y:S01]  /*2fcb0*/  SHF.L.U32 R224, R188, 0x10, RZ ;  /* 0x00000010bce07819 */ /* 0x000fe200000006ff */
        /* <DEDUP_REMOVED lines=19> */
[----:B------:R-:W-:Y:S02]  /*2fdf0*/  IMAD.U32 R44, R187, 0x10000, RZ ;  /* 0x00010000bb2c7824 */ /* 0x000fe400078e00ff */
[----:B------:R-:W-:Y:S01]  /*2fe00*/  FFMA.FTZ R230, R39, R230, R36 ;  /* 0x000000e627e67223 */ /* 0x000fe20000010024 */
[----:B------:R-:W-:Y:S01]  /*2fe10*/  FFMA.FTZ R71, R32, R71, R37 ;  /* 0x0000004720477223 */ /* 0x000fe20000010025 */
[----:B------:R-:W-:Y:S01]  /*2fe20*/  SHF.L.U32 R51, R134, 0x10, RZ ;  /* 0x0000001086337819 */ /* 0x000fe200000006ff */
[----:B------:R-:W-:Y:S01]  /*2fe30*/  FFMA.FTZ R86, R45, R86, R44 ;  /* 0x000000562d567223 */ /* 0x000fe2000001002c */
[----:B------:R-:W0:Y:S01]  /*2fe40*/  LDC.64 R36, c[0x0][0x428] ;  /* 0x00010a00ff247b82 */ /* 0x000e220000000a00 */
[----:B------:R-:W-:Y:S01]  /*2fe50*/  SHF.L.U32 R44, R192, 0x10, RZ ;  /* 0x00000010c02c7819 */ /* 0x000fe200000006ff */
[----:B------:R-:W-:Y:S01]  /*2fe60*/  IMAD.U32 R46, R193, 0x10000, RZ ;  /* 0x00010000c12e7824 */ /* 0x000fe200078e00ff */
[----:B------:R-:W-:Y:S01]  /*2fe70*/  SHF.L.U32 R67, R139, 0x10, RZ ;  /* 0x000000108b437819 */ /* 0x000fe200000006ff */
[----:B------:R-:W-:Y:S01]  /*2fe80*/  IMAD.U32 R53, R102, 0x10000, RZ ;  /* 0x0001000066357824 */ /* 0x000fe200078e00ff */
[----:B------:R-:W-:Y:S01]  /*2fe90*/  SHF.L.U32 R45, R135, 0x10, RZ ;  /* 0x00000010872d7819 */ /* 0x000fe200000006ff */
[----:B------:R-:W-:-:S02]  /*2fea0*/  IMAD.U32 R55, R107, 0x10000, RZ ;  /* 0x000100006b377824 */ /* 0x000fc400078e00ff */
[----:B------:R-:W-:Y:S01]  /*2feb0*/  FFMA.FTZ R43, R43, R44, R46 ;  /* 0x0000002c2b2b7223 */ /* 0x000fe2000001002e */
[----:B------:R-:W-:Y:S01]  /*2fec0*/  IMAD.U32 R47, R103, 0x10000, RZ ;  /* 0x00010000672f7824 */ /* 0x000fe200078e00ff */
[----:B------:R-:W-:Y:S01]  /*2fed0*/  SHF.L.U32 R234, R200, 0x10, RZ ;  /* 0x00000010c8ea7819 */ /* 0x000fe200000006ff */
[----:B------:R-:W-:Y:S01]  /*2fee0*/  FFMA.FTZ R40, R40, R51, R53 ;  /* 0x0000003328287223 */ /* 0x000fe20000010035 */
[----:B------:R-:W-:Y:S01]  /*2fef0*/  SHF.L.U32 R69, R129, 0x10, RZ ;  /* 0x0000001081457819 */ /* 0x000fe200000006ff */
[----:B------:R-:W-:Y:S02]  /*2ff00*/  IMAD.U32 R44, R201, 0x10000, RZ ;  /* 0x00010000c92c7824 */ /* 0x000fe400078e00ff */
[----:B------:R-:W-:Y:S01]  /*2ff10*/  FFMA.FTZ R67, R50, R67, R55 ;  /* 0x0000004332437223 */ /* 0x000fe20000010037 */
[----:B------:R-:W-:Y:S02]  /*2ff20*/  IMAD.U32 R51, R97, 0x10000, RZ ;  /* 0x0001000061337824 */ /* 0x000fe400078e00ff */
[----:B------:R-:W-:Y:S01]  /*2ff30*/  FFMA.FTZ R42, R42, R45, R47 ;  /* 0x0000002d2a2a7223 */ /* 0x000fe2000001002f */
[----:B------:R-:W-:Y:S01]  /*2ff40*/  SHF.L.U32 R73, R131, 0x10, RZ ;  /* 0x0000001083497819 */ /* 0x000fe200000006ff */
[----:B------:R-:W-:Y:S01]  /*2ff50*/  IMAD.U32 R45, R99, 0x10000, RZ ;  /* 0x00010000632d7824 */ /* 0x000fe200078e00ff */
[----:B------:R-:W-:Y:S01]  /*2ff60*/  SHF.R.S32.HI R32, RZ, 0x1f, R217 ;  /* 0x0000001fff207819 */ /* 0x000fe200000114d9 */
[----:B------:R-:W-:Y:S01]  /*2ff70*/  FFMA.FTZ R234, R35, R234, R44 ;  /* 0x000000ea23ea7223 */ /* 0x000fe2000001002c */
[----:B------:R-:W-:Y:S01]  /*2ff80*/  SHF.L.U32 R50, R190, 0x10, RZ ;  /* 0x00000010be327819 */ /* 0x000fe200000006ff */
[----:B------:R-:W-:-:S02]  /*2ff90*/  IMAD.U32 R54, R191, 0x10000, RZ ;  /* 0x00010000bf367824 */ /* 0x000fc400078e00ff */
[----:B------:R-:W-:Y:S01]  /*2ffa0*/  FFMA.FTZ R69, R38, R69, R51 ;  /* 0x0000004526457223 */ /* 0x000fe20000010033 */
[----:B------:R-:W-:Y:S01]  /*2ffb0*/  SHF.L.U32 R232, R198, 0x10, RZ ;  /* 0x00000010c6e87819 */ /* 0x000fe200000006ff */
[----:B------:R-:W-:Y:S01]  /*2ffc0*/  IMAD.U32 R38, R199, 0x10000, RZ ;  /* 0x00010000c7267824 */ /* 0x000fe200078e00ff */
[----:B------:R-:W-:Y:S01]  /*2ffd0*/  SHF.L.U32 R44, R204, 0x10, RZ ;  /* 0x00000010cc2c7819 */ /* 0x000fe200000006ff */
[----:B------:R-:W-:Y:S01]  /*2ffe0*/  IMAD.U32 R46, R205, 0x10000, RZ ;  /* 0x00010000cd2e7824 */ /* 0x000fe200078e00ff */
[----:B------:R-:W-:Y:S01]  /*2fff0*/  SHF.L.U32 R215, R152, 0x10, RZ ;  /* 0x0000001098d77819 */ /* 0x000fe200000006ff */
[----:B------:R-:W-:Y:S01]  /*30000*/  IMAD.U32 R52, R120, 0x10000, RZ ;  /* 0x0001000078347824 */ /* 0x000fe200078e00ff */
[----:B------:R-:W-:Y:S01]  /*30010*/  LEA.HI R32, R32, R217, RZ, 0x3 ;  /* 0x000000d920207211 */ /* 0x000fe200078f18ff */
[----:B------:R-:W-:Y:S01]  /*30020*/  FFMA.FTZ R73, R34, R73, R45 ;  /* 0x0000004922497223 */ /* 0x000fe2000001002d */
[----:B------:R-:W-:Y:S01]  /*30030*/  SHF.L.U32 R39, R125, 0x10, RZ ;  /* 0x000000107d277819 */ /* 0x000fe200000006ff */
[----:B------:R-:W-:Y:S01]  /*30040*/  FFMA.FTZ R41, R41, R50, R54 ;  /* 0x0000003229297223 */ /* 0x000fe20000010036 */
[----:B------:R-:W-:Y:S01]  /*30050*/  IMAD.U32 R45, R93, 0x10000, RZ ;  /* 0x000100005d2d7824 */ /* 0x000fe200078e00ff */
[----:B------:R-:W-:Y:S01]  /*30060*/  SHF.L.U32 R48, R208, 0x10, RZ ;  /* 0x00000010d0307819 */ /* 0x000fe200000006ff */
[----:B------:R-:W-:Y:S01]  /*30070*/  FFMA.FTZ R232, R33, R232, R38 ;  /* 0x000000e821e87223 */ /* 0x000fe20000010026 */
[----:B------:R-:W-:Y:S01]  /*30080*/  FFMA.FTZ R163, R163, R44, R46 ;  /* 0x0000002ca3a37223 */ /* 0x000fe2000001002e */
[----:B------:R-:W-:Y:S01]  /*30090*/  IMAD.U32 R50, R209, 0x10000, RZ ;  /* 0x00010000d1327824 */ /* 0x000fe200078e00ff */
[----:B------:R-:W-:Y:S01]  /*300a0*/  SHF.L.U32 R33, R124, 0x10, RZ ;  /* 0x000000107c217819 */ /* 0x000fe200000006ff */
[----:B------:R-:W-:Y:S01]  /*300b0*/  FFMA.FTZ R52, R219, R215, R52 ;  /* 0x000000d7db347223 */ /* 0x000fe20000010034 */
[----:B------:R-:W-:Y:S01]  /*300c0*/  SHF.L.U32 R34, R202, 0x10, RZ ;  /* 0x00000010ca227819 */ /* 0x000fe200000006ff */
[----:B------:R-:W-:Y:S01]  /*300d0*/  IMAD.U32 R35, R92, 0x10000, RZ ;  /* 0x000100005c237824 */ /* 0x000fe200078e00ff */
[----:B------:R-:W-:Y:S01]  /*300e0*/  LEA.HI.SX32 R213, R32, R213, 0x1d ;  /* 0x000000d520d57211 */ /* 0x000fe200078feaff */
[----:B------:R-:W-:Y:S01]  /*300f0*/  IMAD.U32 R38, R203, 0x10000, RZ ;  /* 0x00010000cb267824 */ /* 0x000fe200078e00ff */
[----:B------:R-:W-:Y:S01]  /*30100*/  SHF.L.U32 R44, R206, 0x10, RZ ;  /* 0x00000010ce2c7819 */ /* 0x000fe200000006ff */
[----:B------:R-:W-:-:S02]  /*30110*/  IMAD.U32 R46, R207, 0x10000, RZ ;  /* 0x00010000cf2e7824 */ /* 0x000fc400078e00ff */
[----:B------:R-:W-:Y:S01]  /*30120*/  FFMA.FTZ R162, R162, R39, R45 ;  /* 0x00000027a2a27223 */ /* 0x000fe2000001002d */
[----:B------:R-:W-:Y:S01]  /*30130*/  SHF.L.U32 R45, R126, 0x10, RZ ;  /* 0x000000107e2d7819 */ /* 0x000fe200000006ff */
[----:B------:R-:W-:Y:S01]  /*30140*/  FFMA.FTZ R81, R159, R48, R50 ;  /* 0x000000309f517223 */ /* 0x000fe20000010032 */
[----:B------:R-:W-:Y:S01]  /*30150*/  SHF.L.U32 R49, R127, 0x10, RZ ;  /* 0x000000107f317819 */ /* 0x000fe200000006ff */
[----:B------:R-:W-:Y:S01]  /*30160*/  IMAD.U32 R47, R94, 0x10000, RZ ;  /* 0x000100005e2f7824 */ /* 0x000fe200078e00ff */
[----:B------:R-:W-:Y:S01]  /*30170*/  IADD3 R159, PT, PT, R213, 0x20, RZ ;  /* 0x00000020d59f7810 */ /* 0x000fe20007ffe0ff */
[----:B------:R-:W-:Y:S02]  /*30180*/  IMAD.U32 R51, R95, 0x10000, RZ ;  /* 0x000100005f337824 */ /* 0x000fe400078e00ff */
[----:B------:R-:W-:Y:S01]  /*30190*/  FFMA.FTZ R160, R160, R33, R35 ;  /* 0x00000021a0a07223 */ /* 0x000fe20000010023 */
[----:B------:R-:W-:Y:S01]  /*301a0*/  FFMA.FTZ R161, R161, R34, R38 ;  /* 0x00000022a1a17223 */ /* 0x000fe20000010026 */
[----:B------:R-:W-:Y:S01]  /*301b0*/  FFMA.FTZ R77, R157, R44, R46 ;  /* 0x0000002c9d4d7223 */ /* 0x000fe2000001002e */
[----:B------:R-:W-:Y:S01]  /*301c0*/  F2FP.BF16.F32.PACK_AB R35, R70, R225 ;  /* 0x000000e14623723e */ /* 0x000fe200000010ff */
[----:B0-----:R-:W-:Y:S01]  /*301d0*/  IMAD.WIDE.U32 R38, R213, 0x10, R36 ;  /* 0x00000010d5267825 */ /* 0x001fe200078e0024 */
[----:B------:R-:W-:-:S03]  /*301e0*/  F2FP.BF16.F32.PACK_AB R34, R66, R223 ;  /* 0x000000df4222723e */ /* 0x000fc600000010ff */
[----:B------:R-:W-:Y:S01]  /*301f0*/  FFMA.FTZ R66, R158, R49, R51 ;  /* 0x000000319e427223 */ /* 0x000fe20000010033 */
[----:B------:R-:W-:Y:S01]  /*30200*/  F2FP.BF16.F32.PACK_AB R33, R58, R221 ;  /* 0x000000dd3a21723e */ /* 0x000fe200000010ff */
[----:B------:R-:W-:Y:S01]  /*30210*/  VIADD R157, R213, 0x40 ;  /* 0x00000040d59d7836 */ /* 0x000fe20000000000 */
[----:B------:R-:W-:Y:S01]  /*30220*/  F2FP.BF16.F32.PACK_AB R32, R85, R52 ;  /* 0x000000345520723e */ /* 0x000fe200000010ff */
[----:B------:R-:W-:Y:S01]  /*30230*/  FFMA.FTZ R58, R156, R45, R47 ;  /* 0x0000002d9c3a7223 */ /* 0x000fe2000001002f */
[C---:B------:R-:W-:Y:S01]  /*30240*/  IADD3 R79, PT, PT, R213.reuse, 0x60, RZ ;  /* 0x00000060d54f7810 */ /* 0x040fe20007ffe0ff */
[C---:B------:R-:W-:Y:S01]  /*30250*/  VIADD R75, R213.reuse, 0x80 ;  /* 0x00000080d54b7836 */ /* 0x040fe20000000000 */
[C---:B------:R-:W-:Y:S01]  /*30260*/  IADD3 R55, PT, PT, R213.reuse, 0xa0, RZ ;  /* 0x000000a0d5377810 */ /* 0x040fe20007ffe0ff */
[C---:B------:R-:W-:Y:S01]  /*30270*/  VIADD R53, R213.reuse, 0xc0 ;  /* 0x000000c0d5357836 */ /* 0x040fe20000000000 */
[----:B------:R-:W-:Y:S01]  /*30280*/  IADD3 R83, PT, PT, R213, 0xe0, RZ ;  /* 0x000000e0d5537810 */ /* 0x000fe20007ffe0ff */
        /* <DEDUP_REMOVED lines=18> */
[----:B0-----:R-:W-:Y:S01]  /*303b0*/  F2FP.BF16.F32.PACK_AB R35, R216, R249 ;  /* 0x000000f9d823723e */ /* 0x001fe200000010ff */
[----:B------:R0:W-:Y:S01]  /*303c0*/  STG.E.128 desc[UR8][R156.64], R48 ;  /* 0x000000309c007986 */ /* 0x0001e2000c101d08 */
[----:B------:R-:W-:Y:S01]  /*303d0*/  F2FP.BF16.F32.PACK_AB R34, R80, R247 ;  /* 0x000000f75022723e */ /* 0x000fe200000010ff */
[----:B------:R-:W-:Y:S01]  /*303e0*/  IMAD.WIDE.U32 R82, R83, 0x10, R36 ;  /* 0x0000001053527825 */ /* 0x000fe200078e0024 */
[----:B------:R-:W-:Y:S02]  /*303f0*/  F2FP.BF16.F32.PACK_AB R33, R72, R245 ;  /* 0x000000f54821723e */ /* 0x000fe400000010ff */
[----:B------:R-:W-:Y:S02]  /*30400*/  F2FP.BF16.F32.PACK_AB R32, R62, R243 ;  /* 0x000000f33e20723e */ /* 0x000fe400000010ff */
[----:B------:R-:W-:-:S02]  /*30410*/  F2FP.BF16.F32.PACK_AB R39, R228, R67 ;  /* 0x00000043e427723e */ /* 0x000fc400000010ff */
[----:B------:R-:W-:Y:S01]  /*30420*/  F2FP.BF16.F32.PACK_AB R38, R222, R61 ;  /* 0x0000003dde26723e */ /* 0x000fe200000010ff */
[----:B------:R2:W-:Y:S01]  /*30430*/  STG.E.128 desc[UR8][R78.64], R32 ;  /* 0x000000204e007986 */ /* 0x0005e2000c101d08 */
[----:B------:R-:W-:Y:S02]  /*30440*/  F2FP.BF16.F32.PACK_AB R37, R84, R57 ;  /* 0x000000395425723e */ /* 0x000fe400000010ff */
[----:B------:R-:W-:Y:S02]  /*30450*/  F2FP.BF16.F32.PACK_AB R36, R76, R251 ;  /* 0x000000fb4c24723e */ /* 0x000fe400000010ff */
[----:B------:R-:W-:Y:S02]  /*30460*/  F2FP.BF16.F32.PACK_AB R41, R224, R63 ;  /* 0x0000003fe029723e */ /* 0x000fe400000010ff */
[----:B------:R-:W-:Y:S01]  /*30470*/  F2FP.BF16.F32.PACK_AB R40, R86, R59 ;  /* 0x0000003b5628723e */ /* 0x000fe200000010ff */
[----:B------:R2:W-:Y:S01]  /*30480*/  STG.E.128 desc[UR8][R74.64], R36 ;  /* 0x000000244a007986 */ /* 0x0005e2000c101d08 */
[----:B-1----:R-:W-:-:S02]  /*30490*/  F2FP.BF16.F32.PACK_AB R47, R234, R73 ;  /* 0x00000049ea2f723e */ /* 0x002fc400000010ff */
[----:B------:R-:W-:Y:S01]  /*304a0*/  F2FP.BF16.F32.PACK_AB R46, R232, R71 ;  /* 0x00000047e82e723e */ /* 0x000fe200000010ff */
[----:B------:R2:W-:Y:S01]  /*304b0*/  STG.E.128 desc[UR8][R54.64], R40 ;  /* 0x0000002836007986 */ /* 0x0005e2000c101d08 */
[----:B------:R-:W-:Y:S02]  /*304c0*/  F2FP.BF16.F32.PACK_AB R45, R230, R69 ;  /* 0x00000045e62d723e */ /* 0x000fe400000010ff */
[----:B------:R-:W-:Y:S02]  /*304d0*/  F2FP.BF16.F32.PACK_AB R44, R226, R65 ;  /* 0x00000041e22c723e */ /* 0x000fe400000010ff */
[----:B0-----:R-:W-:Y:S02]  /*304e0*/  F2FP.BF16.F32.PACK_AB R51, R81, R66 ;  /* 0x000000425133723e */ /* 0x001fe400000010ff */
[----:B------:R-:W-:Y:S01]  /*304f0*/  F2FP.BF16.F32.PACK_AB R50, R77, R58 ;  /* 0x0000003a4d32723e */ /* 0x000fe200000010ff */
[----:B------:R2:W-:Y:S01]  /*30500*/  STG.E.128 desc[UR8][R52.64], R44 ;  /* 0x0000002c34007986 */ /* 0x0005e2000c101d08 */
[----:B------:R-:W-:-:S02]  /*30510*/  F2FP.BF16.F32.PACK_AB R49, R163, R162 ;  /* 0x000000a2a331723e */ /* 0x000fc400000010ff */
[----:B------:R-:W-:-:S05]  /*30520*/  F2FP.BF16.F32.PACK_AB R48, R161, R160 ;  /* 0x000000a0a130723e */ /* 0x000fca00000010ff */
[----:B------:R2:W-:Y:S02]  /*30530*/  STG.E.128 desc[UR8][R82.64], R48 ;  /* 0x0000003052007986 */ /* 0x0005e4000c101d08 */
.L_x_25071:
[----:B------:R-:W-:Y:S05]  /*30540*/  BSYNC.RECONVERGENT B1 ;  /* 0x0000000000017941 */ /* 0x000fea0003800200 */
.L_x_25070:
[----:B--2---:R-:W0:Y:S02]  /*30550*/  LDC.64 R32, c[0x0][0x380] ;  /* 0x0000e000ff207b82 */ /* 0x004e240000000a00 */
[----:B0-----:R-:W-:-:S05]  /*30560*/  IMAD R212, R32, 0x4, R212 ;  /* 0x0000000420d47824 */ /* 0x001fca00078e02d4 */
[----:B------:R-:W-:-:S13]  /*30570*/  ISETP.GE.AND P0, PT, R212, R33, PT ;  /* 0x00000021d400720c */ /* 0x000fda0003f06270 */
[----:B------:R-:W-:Y:S05]  /*30580*/  @!P0 BRA `(.L_x_25072) ;  /* 0xfffffd08003c8947 */ /* 0x000fea000383ffff */
[----:B------:R-:W-:Y:S05]  /*30590*/  BSYNC B0 ;  /* 0x0000000000007941 */ /* 0x000fea0003800000 */
.L_x_24150:
[----:B------:R-:W-:Y:S05]  /*305a0*/  EXIT ;  /* 0x000000000000794d */ /* 0x000fea0003800000 */
.L_x_25069:
[----:B------:R-:W-:Y:S01]  /*305b0*/  HFMA2 R229, -RZ, RZ, 0, 1.847743988037109375e-06 ;  /* 0x0000001fffe57431 */ /* 0x000fe200000001ff */
[----:B------:R-:W-:Y:S01]  /*305c0*/  BSSY B1, `(.L_x_25073) ;  /* 0x0000007000017945 */ /* 0x000fe20003800000 */
[----:B------:R-:W-:Y:S01]  /*305d0*/  MOV R227, R214 ;  /* 0x000000d600e37202 */ /* 0x000fe20000000f00 */
[----:B------:R-:W-:Y:S02]  /*305e0*/  IMAD.MOV.U32 R228, RZ, RZ, 0x1 ;  /* 0x00000001ffe47424 */ /* 0x000fe400078e00ff */
[----:B------:R-:W-:-:S07]  /*305f0*/  IMAD.MOV.U32 R226, RZ, RZ, -0x1 ;  /* 0xffffffffffe27424 */ /* 0x000fce00078e00ff */
[----:B0-----:R-:W-:Y:S05]  /*30600*/  WARPSYNC.COLLECTIVE R226, `(.L_x_25074) ;  /* 0x00000000e2087348 */ /* 0x001fea0003c00000 */
[----:B0-----:R0:W1:Y:S02]  /*30610*/  SHFL.BFLY P1, R225, R227, R228, R229 ;  /* 0x0c0000e4e3e17389 */ /* 0x00106400000200e5 */
[----:B01----:R-:W-:Y:S05]  /*30620*/  ENDCOLLECTIVE ;  /* 0x000000000000791b */ /* 0x003fea0003800000 */
.L_x_25074:
[----:B------:R-:W-:Y:S05]  /*30630*/  BSYNC B1 ;  /* 0x0000000000017941 */ /* 0x000fea0003800000 */
.L_x_25073:
        /* <DEDUP_REMOVED lines=9> */
.L_x_25075:
[----:B------:R-:W-:Y:S02]  /*306d0*/  IMAD.MOV.U32 R228, RZ, RZ, 0x4 ;  /* 0x00000004ffe47424 */ /* 0x000fe400078e00ff */
[----:B------:R-:W-:-:S04]  /*306e0*/  IMAD.MOV.U32 R216, RZ, RZ, R225 ;  /* 0x000000ffffd87224 */ /* 0x000fc800078e00e1 */
[----:B------:R-:W-:-:S05]  /*306f0*/  FADD.FTZ R222, R221, R216 ;  /* 0x000000d8ddde7221 */ /* 0x000fca0000010000 */
[----:B------:R-:W-:-:S07]  /*30700*/  MOV R227, R222 ;  /* 0x000000de00e37202 */ /* 0x000fce0000000f00 */
[----:B------:R-:W-:Y:S05]  /*30710*/  WARPSYNC.COLLECTIVE R226, `(.L_x_25076) ;  /* 0x00000000e2087348 */ /* 0x000fea0003c00000 */
[----:B------:R0:W1:Y:S02]  /*30720*/  SHFL.BFLY P1, R225, R227, R228, R229 ;  /* 0x0c0000e4e3e17389 */ /* 0x00006400000200e5 */
[----:B01----:R-:W-:Y:S05]  /*30730*/  ENDCOLLECTIVE ;  /* 0x000000000000791b */ /* 0x003fea0003800000 */
.L_x_25076:
[----:B------:R-:W-:Y:S01]  /*30740*/  HFMA2 R228, -RZ, RZ, 0, 4.76837158203125e-07 ;  /* 0x00000008ffe47431 */ /* 0x000fe200000001ff */
[----:B------:R-:W-:-:S05]  /*30750*/  MOV R219, R225 ;  /* 0x000000e100db7202 */ /* 0x000fca0000000f00 */
[----:B------:R-:W-:-:S04]  /*30760*/  FADD.FTZ R223, R222, R219 ;  /* 0x000000dbdedf7221 */ /* 0x000fc80000010000 */
[----:B------:R-:W-:-:S07]  /*30770*/  IMAD.MOV.U32 R227, RZ, RZ, R223 ;  /* 0x000000ffffe37224 */ /* 0x000fce00078e00df */
[----:B------:R-:W-:Y:S05]  /*30780*/  WARPSYNC.COLLECTIVE R226, `(.L_x_25077) ;  /* 0x00000000e2087348 */ /* 0x000fea0003c00000 */
[----:B------:R0:W1:Y:S02]  /*30790*/  SHFL.BFLY P1, R225, R227, R228, R229 ;  /* 0x0c0000e4e3e17389 */ /* 0x00006400000200e5 */
[----:B01----:R-:W-:Y:S05]  /*307a0*/  ENDCOLLECTIVE ;  /* 0x000000000000791b */ /* 0x003fea0003800000 */
.L_x_25077:
        /* <DEDUP_REMOVED lines=8> */
.L_x_25078:
        /* <DEDUP_REMOVED lines=136> */
.L_x_25079:
[----:B------:R-:W-:Y:S02]  /*310b0*/  IMAD.MOV.U32 R228, RZ, RZ, 0x2 ;  /* 0x00000002ffe47424 */ /* 0x000fe400078e00ff */
[----:B------:R-:W-:-:S04]  /*310c0*/  IMAD.MOV.U32 R221, RZ, RZ, R225 ;  /* 0x000000ffffdd7224 */ /* 0x000fc800078e00e1 */
[----:B------:R-:W-:-:S05]  /*310d0*/  FADD.FTZ R221, R214, R221 ;  /* 0x000000ddd6dd7221 */ /* 0x000fca0000010000 */
[----:B------:R-:W-:-:S07]  /*310e0*/  MOV R227, R221 ;  /* 0x000000dd00e37202 */ /* 0x000fce0000000f00 */
[----:B------:R-:W-:Y:S05]  /*310f0*/  WARPSYNC.COLLECTIVE R226, `(.L_x_25080) ;  /* 0x00000000e2087348 */ /* 0x000fea0003c00000 */
[----:B------:R0:W1:Y:S02]  /*31100*/  SHFL.BFLY P1, R225, R227, R228, R229 ;  /* 0x0c0000e4e3e17389 */ /* 0x00006400000200e5 */
[----:B01----:R-:W-:Y:S05]  /*31110*/  ENDCOLLECTIVE ;  /* 0x000000000000791b */ /* 0x003fea0003800000 */
.L_x_25080:
[----:B------:R-:W-:Y:S01]  /*31120*/  HFMA2 R228, -RZ, RZ, 0, 2.384185791015625e-07 ;  /* 0x00000004ffe47431 */ /* 0x000fe200000001ff */
[----:B------:R-:W-:-:S05]  /*31130*/  MOV R222, R225 ;  /* 0x000000e100de7202 */ /* 0x000fca0000000f00 */
[----:B------:R-:W-:-:S04]  /*31140*/  FADD.FTZ R222, R221, R222 ;  /* 0x000000deddde7221 */ /* 0x000fc80000010000 */
[----:B------:R-:W-:-:S07]  /*31150*/  IMAD.MOV.U32 R227, RZ, RZ, R222 ;  /* 0x000000ffffe37224 */ /* 0x000fce00078e00de */
[----:B------:R-:W-:Y:S05]  /*31160*/  WARPSYNC.COLLECTIVE R226, `(.L_x_25081) ;  /* 0x00000000e2087348 */ /* 0x000fea0003c00000 */
[----:B------:R0:W1:Y:S02]  /*31170*/  SHFL.BFLY P1, R225, R227, R228, R229 ;  /* 0x0c0000e4e3e17389 */ /* 0x00006400000200e5 */
[----:B01----:R-:W-:Y:S05]  /*31180*/  ENDCOLLECTIVE ;  /* 0x000000000000791b */ /* 0x003fea0003800000 */
.L_x_25081:
[----:B------:R-:W-:Y:S02]  /*31190*/  IMAD.MOV.U32 R228, RZ, RZ, 0x8 ;  /* 0x00000008ffe47424 */ /* 0x000fe400078e00ff */
[----:B------:R-:W-:-:S04]  /*311a0*/  IMAD.MOV.U32 R223, RZ, RZ, R225 ;  /* 0x000000ffffdf7224 */ /* 0x000fc800078e00e1 */
[----:B------:R-:W-:-:S05]  /*311b0*/  FADD.FTZ R223, R222, R223 ;  /* 0x000000dfdedf7221 */ /* 0x000fca0000010000 */
[----:B------:R-:W-:-:S07]  /*311c0*/  MOV R227, R223 ;  /* 0x000000df00e37202 */ /* 0x000fce0000000f00 */
[----:B------:R-:W-:Y:S05]  /*311d0*/  WARPSYNC.COLLECTIVE R226, `(.L_x_25082) ;  /* 0x00000000e2087348 */ /* 0x000fea0003c00000 */
[----:B------:R0:W1:Y:S02]  /*311e0*/  SHFL.BFLY P1, R225, R227, R228, R229 ;  /* 0x0c0000e4e3e17389 */ /* 0x00006400000200e5 */
[----:B01----:R-:W-:Y:S05]  /*311f0*/  ENDCOLLECTIVE ;  /* 0x000000000000791b */ /* 0x003fea0003800000 */
.L_x_25082:
[----:B------:R-:W-:Y:S01]  /*31200*/  HFMA2 R228, -RZ, RZ, 0, 9.5367431640625e-07 ;  /* 0x00000010ffe47431 */ /* 0x000fe200000001ff */
[----:B------:R-:W-:-:S05]  /*31210*/  MOV R224, R225 ;  /* 0x000000e100e07202 */ /* 0x000fca0000000f00 */
[----:B------:R-:W-:-:S04]  /*31220*/  FADD.FTZ R224, R223, R224 ;  /* 0x000000e0dfe07221 */ /* 0x000fc80000010000 */
[----:B------:R-:W-:-:S07]  /*31230*/  IMAD.MOV.U32 R227, RZ, RZ, R224 ;  /* 0x000000ffffe37224 */ /* 0x000fce00078e00e0 */
[----:B------:R-:W-:Y:S05]  /*31240*/  WARPSYNC.COLLECTIVE R226, `(.L_x_25083) ;  /* 0x00000000e2087348 */ /* 0x000fea0003c00000 */
[----:B------:R0:W1:Y:S02]  /*31250*/  SHFL.BFLY P1, R225, R227, R228, R229 ;  /* 0x0c0000e4e3e17389 */ /* 0x00006400000200e5 */
[----:B01----:R-:W-:Y:S05]  /*31260*/  ENDCOLLECTIVE ;  /* 0x000000000000791b */ /* 0x003fea0003800000 */
.L_x_25083:
[----:B------:R-:W-:Y:S05]  /*31270*/  BRA `(.L_x_25084) ;  /* 0xffffffd800787947 */ /* 0x000fea000383ffff */
.L_x_25085:
        /* <DEDUP_REMOVED lines=16> */
.L_x_71479:


//--------------------- .text._ZN10layer_norm13ln_fwd_kernelINS_13Kernel_traitsI13__nv_bfloat16S2_fS2_fjLj2048ELj1ELj4ELj1ELj16ENS_18Kernel_traits_baseILj2048ES2_S2_fS2_fjLj128EEEEELb1ELb1ELb0ELb0EEEvNS_9FwdParamsE --------------------------
	.section	.text._ZN10layer_norm13ln_fwd_kernelINS_13Kernel_traitsI13__nv_bfloat16S2_fS2_fjLj2048ELj1ELj4ELj1ELj16ENS_18Kernel_traits_baseILj2048ES2_S2_fS2_fjLj128EEEEELb1ELb1ELb0ELb0EEEvNS_9FwdParamsE,"ax",@progbits
	.align	128
        .global         _ZN10layer_norm13ln_fwd_kernelINS_13Kernel_traitsI13__nv_bfloat16S2_fS2_fjLj2048ELj1ELj4ELj1ELj16ENS_18Kernel_traits_baseILj2048ES2_S2_fS2_fjLj128EEEEELb1ELb1ELb0ELb0EEEvNS_9FwdParamsE
        .type           _ZN10layer_norm13ln_fwd_kernelINS_13Kernel_traitsI13__nv_bfloat16S2_fS2_fjLj2048ELj1ELj4ELj1ELj16ENS_18Kernel_traits_baseILj2048ES2_S2_fS2_fjLj128EEEEELb1ELb1ELb0ELb0EEEvNS_9FwdParamsE,@function
        .size           _ZN10layer_norm13ln_fwd_kernelINS_13Kernel_traitsI13__nv_bfloat16S2_fS2_fjLj2048ELj1ELj4ELj1ELj16ENS_18Kernel_traits_baseILj2048ES2_S2_fS2_fjLj128EEEEELb1ELb1ELb0ELb0EEEvNS_9FwdParamsE,(.L_x_71480 - _ZN10layer_norm13ln_fwd_kernelINS_13Kernel_traitsI13__nv_bfloat16S2_fS2_fjLj2048ELj1ELj4ELj1ELj16ENS_18Kernel_traits_baseILj2048ES2_S2_fS2_fjLj128EEEEELb1ELb1ELb0ELb0EEEvNS_9FwdParamsE)
        .other          _ZN10layer_norm13ln_fwd_kernelINS_13Kernel_traitsI13__nv_bfloat16S2_fS2_fjLj2048ELj1ELj4ELj1ELj16ENS_18Kernel_traits_baseILj2048ES2_S2_fS2_fjLj128EEEEELb1ELb1ELb0ELb0EEEvNS_9FwdParamsE,@"STO_CUDA_ENTRY STV_DEFAULT"
_ZN10layer_norm13ln_fwd_kernelINS_13Kernel_traitsI13__nv_bfloat16S2_fS2_fjLj2048ELj1ELj4ELj1ELj16ENS_18Kernel_traits_baseILj2048ES2_S2_fS2_fjLj128EEEEELb1ELb1ELb0ELb0EEEvNS_9FwdParamsE:
.text._ZN10layer_norm13ln_fwd_kernelINS_13Kernel_traitsI13__nv_bfloat16S2_fS2_fjLj2048ELj1ELj4ELj1ELj16ENS_18Kernel_traits_baseILj2048ES2_S2_fS2_fjLj128EEEEELb1ELb1ELb0ELb0EEEvNS_9FwdParamsE:
        /* <DEDUP_REMOVED lines=22> */
[----:B-1----:R-:W-:Y:S02]  /*0160*/  LOP3.LUT R3, R9, 0x1f, RZ, 0xc0, !PT ;  /* 0x0000001f09037812 */ /* 0x002fe400078ec0ff */
[----:B------:R-:W-:Y:S02]  /*0170*/  LEA.HI R0, R0, R15, RZ, 0x3 ;  /* 0x0000000f00007211 */ /* 0x000fe400078f18ff */
[----:B------:R-:W1:Y:S01]  /*0180*/  LDC R8, c[0x0][0x360] ;  /* 0x0000d800ff087b82 */ /* 0x000e620000000800 */
[----:B---3--:R-:W-:Y:S02]  /*0190*/  USHF.L.U32 UR8, UR9, 0x2, URZ ;  /* 0x0000000209087899 */ /* 0x008fe400080006ff */
[----:B-1----:R-:W-:Y:S01]  /*01a0*/  IMAD R8, R8, UR9, R9 ;  /* 0x0000000908087c24 */ /* 0x002fe2000f8e0209 */
[----:B--2---:R-:W-:Y:S02]  /*01b0*/  @P0 R2UR UR4, R4 ;  /* 0x00000000040402ca */ /* 0x004fe400000e0000 */
[----:B------:R-:W-:-:S02]  /*01c0*/  @P0 R2UR UR5, R5 ;  /* 0x00000000050502ca */ /* 0x000fc400000e0000 */
[----:B0-----:R-:W-:Y:S02]  /*01d0*/  @P0 IADD3 R2, P1, PT, R6, R13, RZ ;  /* 0x0000000d06020210 */ /* 0x001fe40007f3e0ff */
[----:B------:R-:W-:Y:S02]  /*01e0*/  LOP3.LUT R5, R3, 0x1f, RZ, 0x3c, !PT ;  /* 0x0000001f03057812 */ /* 0x000fe400078e3cff */
[----:B------:R-:W-:Y:S01]  /*01f0*/  SHF.R.U32.HI R4, RZ, 0x5, R9 ;  /* 0x00000005ff047819 */ /* 0x000fe20000011609 */
[----:B------:R-:W-:Y:S01]  /*0200*/  @P0 IMAD.X R11, RZ, RZ, R7, P1 ;  /* 0x000000ffff0b0224 */ /* 0x000fe200008e0607 */
[----:B------:R-:W-:Y:S02]  /*0210*/  LEA.HI.SX32 R0, R0, R5, 0x1d ;  /* 0x0000000500007211 */ /* 0x000fe400078feaff */
[----:B------:R-:W-:Y:S01]  /*0220*/  LOP3.LUT R7, R4, UR8, RZ, 0xfc, !PT ;  /* 0x0000000804077c12 */ /* 0x000fe2000f8efcff */
[----:B------:R-:W-:Y:S01]  /*0230*/  UIADD3 UR9, UPT, UPT, UR4, -0x61c88647, URZ ;  /* 0x9e3779b904097890 */ /* 0x000fe2000fffe0ff */
[--C-:B------:R-:W-:Y:S01]  /*0240*/  SHF.R.U64 R6, R2, 0x2, R11.reuse ;  /* 0x0000000202067819 */ /* 0x100fe2000000120b */
[----:B------:R-:W-:Y:S01]  /*0250*/  UIADD3 UR10, UPT, UPT, UR5, 0x32370b8f, URZ ;  /* 0x32370b8f050a7890 */ /* 0x000fe2000fffe0ff */
[----:B------:R-:W-:Y:S01]  /*0260*/  SHF.R.U32.HI R5, RZ, 0x2, R11 ;  /* 0x00000002ff057819 */ /* 0x000fe2000001160b */
        /* <DEDUP_REMOVED lines=92> */
.L_x_25087:
        /* <DEDUP_REMOVED lines=29> */
[----:B-1----:R-:W-:-:S04]  /*0a00*/  @P4 IMAD.WIDE.U32 R24, R3, 0x10, R24 ;  /* 0x0000001003184825 */ /* 0x002fc800078e0018 */
[----:B------:R-:W-:-:S03]  /*0a10*/  @P4 VIADD R3, R3, 0x20 ;  /* 0x0000002003034836 */ /* 0x000fc60000000000 */
[----:B------:R-:W1:Y:S01]  /*0a20*/  @P2 LDC.64 R72, c[0x0][0x3e8] ;  /* 0x0000fa00ff482b82 */ /* 0x000e620000000a00 */
[----:B--2---:R-:W-:-:S07]  /*0a30*/  @P3 IMAD.WIDE.U32 R36, R3, 0x10, R36 ;  /* 0x0000001003243825 */ /* 0x004fce00078e0024 */
[----:B------:R-:W2:Y:S01]  /*0a40*/  @P1 LDC.64 R84, c[0x0][0x3d0] ;  /* 0x0000f400ff541b82 */ /* 0x000ea20000000a00 */
[----:B---3--:R-:W-:-:S07]  /*0a50*/  @P3 IMAD.WIDE.U32 R48, R3, 0x10, R48 ;  /* 0x0000001003303825 */ /* 0x008fce00078e0030 */
[----:B------:R-:W3:Y:S01]  /*0a60*/  @P1 LDC.64 R96, c[0x0][0x3e8] ;  /* 0x0000fa00ff601b82 */ /* 0x000ee20000000a00 */
[----:B------:R-:W-:-:S07]  /*0a70*/  @P3 VIADD R3, R3, 0x20 ;  /* 0x0000002003033836 */ /* 0x000fce0000000000 */
[----:B------:R-:W4:Y:S08]  /*0a80*/  @P0 LDC.64 R108, c[0x0][0x3d0] ;  /* 0x0000f400ff6c0b82 */ /* 0x000f300000000a00 */
[----:B------:R-:W4:Y:S01]  /*0a90*/  @P0 LDC.64 R110, c[0x0][0x3e8] ;  /* 0x0000fa00ff6e0b82 */ /* 0x000f220000000a00 */
[----:B0-----:R-:W-:Y:S01]  /*0aa0*/  @P2 IMAD.WIDE.U32 R60, R3, 0x10, R60 ;  /* 0x00000010033c2825 */ /* 0x001fe200078e003c */
[----:B------:R-:W-:-:S03]  /*0ab0*/  ISETP.GE.U32.AND P6, PT, R0, 0x100, PT ;  /* 0x000001000000780c */ /* 0x000fc60003fc6070 */
[----:B------:R-:W-:Y:S01]  /*0ac0*/  HFMA2 R98, -RZ, RZ, 0, 0 ;  /* 0x00000000ff627431 */ /* 0x000fe200000001ff */
[----:B------:R-:W5:Y:S01]  /*0ad0*/  @P4 LDG.E.128 R52, desc[UR6][R24.64] ;  /* 0x0000000618344981 */ /* 0x000f62000c1e1d00 */
[C---:B-1----:R-:W-:Y:S01]  /*0ae0*/  @P2 IMAD.WIDE.U32 R72, R3.reuse, 0x10, R72 ;  /* 0x0000001003482825 */ /* 0x042fe200078e0048 */
[----:B------:R-:W-:-:S03]  /*0af0*/  @P2 IADD3 R3, PT, PT, R3, 0x20, RZ ;  /* 0x0000002003032810 */ /* 0x000fc60007ffe0ff */
[----:B------:R-:W-:Y:S01]  /*0b00*/  HFMA2 R26, -RZ, RZ, 0, 0 ;  /* 0x00000000ff1a7431 */ /* 0x000fe200000001ff */
[----:B------:R-:W5:Y:S01]  /*0b10*/  @P3 LDG.E.128 R56, desc[UR6][R36.64] ;  /* 0x0000000624383981 */ /* 0x000f62000c1e1d00 */
[----:B--2---:R-:W-:-:S03]  /*0b20*/  @P1 IMAD.WIDE.U32 R104, R3, 0x10, R84 ;  /* 0x0000001003681825 */ /* 0x004fc600078e0054 */
[----:B------:R-:W5:Y:S01]  /*0b30*/  @P3 LDG.E.128 R64, desc[UR6][R48.64] ;  /* 0x0000000630403981 */ /* 0x000f62000c1e1d00 */
[----:B---3--:R-:W-:-:S03]  /*0b40*/  @P1 IMAD.WIDE.U32 R106, R3, 0x10, R96 ;  /* 0x00000010036a1825 */ /* 0x008fc600078e0060 */
[----:B------:R-:W5:Y:S01]  /*0b50*/  @P1 LDG.E.128 R80, desc[UR6][R104.64] ;  /* 0x0000000668501981 */ /* 0x000f62000c1e1d00 */
[----:B------:R-:W-:-:S03]  /*0b60*/  @P1 VIADD R3, R3, 0x20 ;  /* 0x0000002003031836 */ /* 0x000fc60000000000 */
[----:B------:R-:W5:Y:S01]  /*0b70*/  @P1 LDG.E.128 R88, desc[UR6][R106.64] ;  /* 0x000000066a581981 */ /* 0x000f62000c1e1d00 */
[----:B----4-:R-:W-:-:S03]  /*0b80*/  @P0 IMAD.WIDE.U32 R108, R3, 0x10, R108 ;  /* 0x00000010036c0825 */ /* 0x010fc600078e006c */
[----:B------:R0:W5:Y:S01]  /*0b90*/  @P2 LDG.E.128 R68, desc[UR6][R60.64] ;  /* 0x000000063c442981 */ /* 0x000162000c1e1d00 */
[----:B------:R-:W-:-:S03]  /*0ba0*/  @P0 IMAD.WIDE.U32 R110, R3, 0x10, R110 ;  /* 0x00000010036e0825 */ /* 0x000fc600078e006e */
[----:B------:R-:W5:Y:S04]  /*0bb0*/  @P0 LDG.E.128 R92, desc[UR6][R108.64] ;  /* 0x000000066c5c0981 */ /* 0x000f68000c1e1d00 */
[----:B------:R-:W5:Y:S01]  /*0bc0*/  @P0 LDG.E.128 R100, desc[UR6][R110.64] ;  /* 0x000000066e640981 */ /* 0x000f62000c1e1d00 */
[----:B------:R-:W-:Y:S01]  /*0bd0*/  CS2R R96, SRZ ;  /* 0x0000000000607805 */ /* 0x000fe2000001ff00 */
[----:B------:R-:W-:Y:S01]  /*0be0*/  IMAD.MOV.U32 R86, RZ, RZ, RZ ;  /* 0x000000ffff567224 */ /* 0x000fe200078e00ff */
[----:B------:R-:W-:Y:S01]  /*0bf0*/  CS2R R84, SRZ ;  /* 0x0000000000547805 */ /* 0x000fe2000001ff00 */
[----:B------:R1:W5:Y:S01]  /*0c00*/  @P2 LDG.E.128 R76, desc[UR6][R72.64] ;  /* 0x00000006484c2981 */ /* 0x000362000c1e1d00 */
[----:B------:R-:W-:Y:S01]  /*0c10*/  IMAD.MOV.U32 R74, RZ, RZ, RZ ;  /* 0x000000ffff4a7224 */ /* 0x000fe200078e00ff */
[----:B------:R-:W-:-:S02]  /*0c20*/  MOV R62, RZ ;  /* 0x000000ff003e7202 */ /* 0x000fc40000000f00 */
[----:B0-----:R-:W-:Y:S01]  /*0c30*/  CS2R R60, SRZ ;  /* 0x00000000003c7805 */ /* 0x001fe2000001ff00 */
[----:B------:R-:W-:Y:S01]  /*0c40*/  IMAD.MOV.U32 R50, RZ, RZ, RZ ;  /* 0x000000ffff327224 */ /* 0x000fe200078e00ff */
[----:B------:R-:W-:Y:S01]  /*0c50*/  CS2R R48, SRZ ;  /* 0x0000000000307805 */ /* 0x000fe2000001ff00 */
[----:B------:R-:W-:Y:S01]  /*0c60*/  IMAD.MOV.U32 R38, RZ, RZ, RZ ;  /* 0x000000ffff267224 */ /* 0x000fe200078e00ff */
[----:B------:R-:W-:Y:S02]  /*0c70*/  CS2R R36, SRZ ;  /* 0x0000000000247805 */ /* 0x000fe4000001ff00 */
[----:B------:R-:W-:Y:S01]  /*0c80*/  CS2R R24, SRZ ;  /* 0x0000000000187805 */ /* 0x000fe2000001ff00 */
[----:B------:R-:W-:Y:S01]  /*0c90*/  @P5 IMAD.MOV.U32 R39, RZ, RZ, RZ ;  /* 0x000000ffff275224 */ /* 0x000fe200078e00ff */
[----:B-1----:R-:W-:Y:S01]  /*0ca0*/  CS2R R72, SRZ ;  /* 0x0000000000487805 */ /* 0x002fe2000001ff00 */
[----:B------:R-:W-:Y:S01]  /*0cb0*/  @P4 IMAD.MOV.U32 R51, RZ, RZ, RZ ;  /* 0x000000ffff334224 */ /* 0x000fe200078e00ff */
[----:B------:R-:W-:Y:S01]  /*0cc0*/  @P3 MOV R63, RZ ;  /* 0x000000ff003f3202 */ /* 0x000fe20000000f00 */
[----:B------:R-:W-:Y:S01]  /*0cd0*/  @P2 IMAD.MOV.U32 R75, RZ, RZ, RZ ;  /* 0x000000ffff4b2224 */ /* 0x000fe200078e00ff */
[----:B------:R-:W-:Y:S01]  /*0ce0*/  @P0 MOV R99, RZ ;  /* 0x000000ff00630202 */ /* 0x000fe20000000f00 */
[----:B------:R-:W-:-:S02]  /*0cf0*/  @P1 IMAD.MOV.U32 R87, RZ, RZ, RZ ;  /* 0x000000ffff571224 */ /* 0x000fc400078e00ff */
[----:B------:R-:W-:Y:S01]  /*0d00*/  @P0 VIADD R3, R3, 0x20 ;  /* 0x0000002003030836 */ /* 0x000fe20000000000 */
        /* <DEDUP_REMOVED lines=23> */
.L_x_25088:
[----:B------:R-:W-:Y:S05]  /*0e80*/  BSYNC.RECONVERGENT B0 ;  /* 0x0000000000007941 */ /* 0x000fea0003800200 */
.L_x_25086:
[----:B------:R-:W0:Y:S02]  /*0e90*/  LDCU UR8, c[0x0][0x384] ;  /* 0x00007080ff0877ac */ /* 0x000e240008000800 */
[----:B0-----:R-:W-:-:S13]  /*0ea0*/  ISETP.GE.AND P0, PT, R7, UR8, PT ;  /* 0x0000000807007c0c */ /* 0x001fda000bf06270 */
[----:B------:R-:W-:Y:S05]  /*0eb0*/  @P0 EXIT ;  /* 0x000000000000094d */ /* 0x000fea0003800000 */
[----:B------:R-:W-:Y:S01]  /*0ec0*/  IMAD.HI.U32 R4, R8, -0x326172a9, RZ ;  /* 0xcd9e8d5708047827 */ /* 0x000fe200078e00ff */
[----:B------:R-:W-:Y:S01]  /*0ed0*/  UIADD3 UR8, UPT, UPT, UR5, -0x4498517b, URZ ;  /* 0xbb67ae8505087890 */ /* 0x000fe2000fffe0ff */
[----:B-----5:R-:W-:Y:S01]  /*0ee0*/  PRMT R150, R111, 0x7632, R150 ;  /* 0x000076326f967816 */ /* 0x020fe20000000096 */
[----:B------:R-:W-:Y:S01]  /*0ef0*/  UIADD3 UR11, UPT, UPT, UR5, 0x646e171e, URZ ;  /* 0x646e171e050b7890 */ /* 0x000fe2000fffe0ff */
[C---:B------:R-:W-:Y:S01]  /*0f00*/  IMAD.HI.U32 R3, R6.reuse, -0x2daee0ad, RZ ;  /* 0xd2511f5306037827 */ /* 0x040fe200078e00ff */
        /* <DEDUP_REMOVED lines=16> */
[----:B------:R-:W-:Y:S01]  /*1010*/  UIADD3 UR9, UPT, UPT, UR5, 0x76cf5d0a, URZ ;  /* 0x76cf5d0a05097890 */ /* 0x000fe2000fffe0ff */
[----:B------:R-:W-:Y:S01]  /*1020*/  IMAD R10, R3, -0x326172a9, RZ ;  /* 0xcd9e8d57030a7824 */ /* 0x000fe200078e02ff */
[----:B------:R-:W-:Y:S01]  /*1030*/  PRMT R145, R105, 0x7632, R145 ;  /* 0x0000763269917816 */ /* 0x000fe20000000091 */
[----:B------:R-:W-:Y:S01]  /*1040*/  IMAD.HI.U32 R3, R11, -0x326172a9, RZ ;  /* 0xcd9e8d570b037827 */ /* 0x000fe200078e00ff */
[----:B------:R-:W-:Y:S01]  /*1050*/  PRMT R144, R108, 0x7632, R144 ;  /* 0x000076326c907816 */ /* 0x000fe20000000090 */
[----:B------:R-:W-:Y:S01]  /*1060*/  STL.S16 [R1+0x88], R148 ;  /* 0x0000889401007387 */ /* 0x000fe20000100600 */
[----:B------:R-:W-:Y:S01]  /*1070*/  PRMT R143, R104, 0x7632, R143 ;  /* 0x00007632688f7816 */ /* 0x000fe2000000008f */
[----:B------:R-:W-:Y:S01]  /*1080*/  IMAD.HI.U32 R4, R9, -0x2daee0ad, RZ ;  /* 0xd2511f5309047827 */ /* 0x000fe200078e00ff */
[----:B------:R-:W-:Y:S01]  /*1090*/  LOP3.LUT R3, R10, UR8, R3, 0x96, !PT ;  /* 0x000000080a037c12 */ /* 0x000fe2000f8e9603 */
[----:B------:R-:W-:Y:S01]  /*10a0*/  UIADD3 UR8, UPT, UPT, UR4, -0x255992d5, URZ ;  /* 0xdaa66d2b04087890 */ /* 0x000fe2000fffe0ff */
        /* <DEDUP_REMOVED lines=9> */
[C---:B------:R-:W-:Y:S01]  /*1140*/  IMAD.HI.U32 R9, R4.reuse, -0x326172a9, RZ ;  /* 0xcd9e8d5704097827 */ /* 0x040fe200078e00ff */
[----:B------:R-:W-:Y:S01]  /*1150*/  LOP3.LUT R12, R13, UR10, R12, 0x96, !PT ;  /* 0x0000000a0d0c7c12 */ /* 0x000fe2000f8e960c */
[----:B------:R-:W-:Y:S01]  /*1160*/  UIADD3 UR10, UPT, UPT, UR4, -0x4ab325aa, URZ ;  /* 0xb54cda56040a7890 */ /* 0x000fe2000fffe0ff */
[----:B------:R-:W-:Y:S01]  /*1170*/  STL.S16 [R1+0x7c], R145 ;  /* 0x00007c9101007387 */ /* 0x000fe20000100600 */
[----:B------:R-:W-:Y:S01]  /*1180*/  IMAD R11, R4, -0x326172a9, RZ ;  /* 0xcd9e8d57040b7824 */ /* 0x000fe200078e02ff */
[----:B------:R-:W-:Y:S01]  /*1190*/  LOP3.LUT R9, R10, UR8, R9, 0x96, !PT ;  /* 0x000000080a097c12 */ /* 0x000fe2000f8e9609 */
[----:B------:R-:W-:Y:S01]  /*11a0*/  UIADD3 UR8, UPT, UPT, UR4, 0x78dde6e4, URZ ;  /* 0x78dde6e404087890 */ /* 0x000fe2000fffe0ff */
[----:B------:R-:W-:Y:S01]  /*11b0*/  IMAD R10, R3, -0x2daee0ad, RZ ;  /* 0xd2511f53030a7824 */ /* 0x000fe200078e02ff */
[----:B------:R-:W-:Y:S01]  /*11c0*/  PRMT R140, R98, 0x7632, R140 ;  /* 0x00007632628c7816 */ /* 0x000fe2000000008c */
[----:B------:R-:W-:Y:S01]  /*11d0*/  IMAD.HI.U32 R4, R12, -0x326172a9, RZ ;  /* 0xcd9e8d570c047827 */ /* 0x000fe200078e00ff */
[----:B------:R-:W-:Y:S01]  /*11e0*/  STL.S16 [R1+0x78], R144 ;  /* 0x0000789001007387 */ /* 0x000fe20000100600 */
[----:B------:R-:W-:-:S02]  /*11f0*/  PRMT R139, R94, 0x7632, R139 ;  /* 0x000076325e8b7816 */ /* 0x000fc4000000008b */
[----:B------:R-:W-:Y:S01]  /*1200*/  IMAD.HI.U32 R3, R9, -0x2daee0ad, RZ ;  /* 0xd2511f5309037827 */ /* 0x000fe200078e00ff */
[----:B------:R-:W-:Y:S01]  /*1210*/  LOP3.LUT R4, R11, UR8, R4, 0x96, !PT ;  /* 0x000000080b047c12 */ /* 0x000fe2000f8e9604 */
[----:B------:R-:W-:Y:S01]  /*1220*/  UIADD3 UR8, UPT, UPT, UR5, -0x56f99767, URZ ;  /* 0xa906689905087890 */ /* 0x000fe2000fffe0ff */
[----:B------:R-:W-:Y:S01]  /*1230*/  STL.S16 [R1+0x74], R143 ;  /* 0x0000748f01007387 */ /* 0x000fe20000100600 */
        /* <DEDUP_REMOVED lines=8> */
[C---:B------:R-:W-:Y:S01]  /*12c0*/  IMAD.HI.U32 R9, R3.reuse, -0x326172a9, RZ ;  /* 0xcd9e8d5703097827 */ /* 0x040fe200078e00ff */
[----:B------:R-:W-:Y:S01]  /*12d0*/  STL.S16 [R1+0x6c], R141 ;  /* 0x00006c8d01007387 */ /* 0x000fe20000100600 */
[----:B------:R-:W-:Y:S01]  /*12e0*/  PRMT R136, R96, 0x7632, R136 ;  /* 0x0000763260887816 */ /* 0x000fe20000000088 */
[----:B------:R-:W-:Y:S01]  /*12f0*/  UIADD3 UR8, UPT, UPT, UR4, 0x5384540f, URZ ;  /* 0x5384540f04087890 */ /* 0x000fe2000fffe0ff */
[----:B------:R-:W-:Y:S01]  /*1300*/  IMAD R11, R4, -0x2daee0ad, RZ ;  /* 0xd2511f53040b7824 */ /* 0x000fe200078e02ff */
[----:B------:R-:W-:Y:S01]  /*1310*/  LOP3.LUT R9, R12, UR9, R9, 0x96, !PT ;  /* 0x000000090c097c12 */ /* 0x000fe2000f8e9609 */
[----:B------:R-:W-:Y:S01]  /*1320*/  IMAD R12, R3, -0x326172a9, RZ ;  /* 0xcd9e8d57030c7824 */ /* 0x000fe200078e02ff */
[----:B------:R-:W-:Y:S01]  /*1330*/  STL.S16 [R1+0x68], R140 ;  /* 0x0000688c01007387 */ /* 0x000fe20000100600 */
[----:B------:R-:W-:Y:S01]  /*1340*/  IMAD.HI.U32 R3, R10, -0x326172a9, RZ ;  /* 0xcd9e8d570a037827 */ /* 0x000fe200078e00ff */
[----:B------:R-:W-:Y:S01]  /*1350*/  PRMT R135, R92, 0x7632, R135 ;  /* 0x000076325c877816 */ /* 0x000fe20000000087 */
[----:B------:R-:W-:Y:S01]  /*1360*/  UIADD3 UR9, UPT, UPT, UR5, 0x1fd5c5a3, URZ ;  /* 0x1fd5c5a305097890 */ /* 0x000fe2000fffe0ff */
[----:B------:R-:W-:Y:S01]  /*1370*/  STL.S16 [R1+0x64], R139 ;  /* 0x0000648b01007387 */ /* 0x000fe20000100600 */
[----:B------:R-:W-:Y:S01]  /*1380*/  IMAD.HI.U32 R4, R9, -0x2daee0ad, RZ ;  /* 0xd2511f5309047827 */ /* 0x000fe200078e00ff */
[----:B------:R-:W-:Y:S01]  /*1390*/  LOP3.LUT R3, R12, UR10, R3, 0x96, !PT ;  /* 0x0000000a0c037c12 */ /* 0x000fe2000f8e9603 */
[----:B------:R-:W0:Y:S01]  /*13a0*/  LDCU.64 UR12, c[0x0][0x3e0] ;  /* 0x00007c00ff0c77ac */ /* 0x000e220008000a00 */
[----:B------:R-:W-:Y:S01]  /*13b0*/  PRMT R134, R87, 0x7632, R134 ;  /* 0x0000763257867816 */ /* 0x000fe20000000086 */
[----:B------:R-:W-:Y:S01]  /*13c0*/  IMAD R12, R9, -0x2daee0ad, RZ ;  /* 0xd2511f53090c7824 */ /* 0x000fe200078e02ff */
[----:B------:R-:W-:Y:S01]  /*13d0*/  LOP3.LUT R4, R11, UR11, R4, 0x96, !PT ;  /* 0x0000000b0b047c12 */ /* 0x000fe2000f8e9604 */
        /* <DEDUP_REMOVED lines=8> */
[----:B------:R-:W-:Y:S01]  /*1460*/  IMAD.HI.U32 R9, R4, -0x326172a9, RZ ;  /* 0xcd9e8d5704097827 */ /* 0x000fe200078e00ff */
[----:B------:R-:W-:Y:S01]  /*1470*/  STL.S16 [R1+0x58], R136 ;  /* 0x0000588801007387 */ /* 0x000fe20000100600 */
[----:B------:R-:W-:Y:S01]  /*1480*/  PRMT R129, R81, 0x7632, R129 ;  /* 0x0000763251817816 */ /* 0x000fe20000000081 */
[----:B------:R-:W-:Y:S01]  /*1490*/  UIADD3 UR10, UPT, UPT, UR4, -0xe443238, URZ ;  /* 0xf1bbcdc8040a7890 */ /* 0x000fe2000fffe0ff */
[----:B------:R-:W-:Y:S01]  /*14a0*/  PRMT R128, R84, 0x7632, R128 ;  /* 0x0000763254807816 */ /* 0x000fe20000000080 */
[----:B------:R-:W-:Y:S01]  /*14b0*/  STL.S16 [R1+0x54], R135 ;  /* 0x0000548701007387 */ /* 0x000fe20000100600 */
[----:B------:R-:W-:Y:S01]  /*14c0*/  LOP3.LUT R11, R12, UR9, R11, 0x96, !PT ;  /* 0x000000090c0b7c12 */ /* 0x000fe2000f8e960b */
[----:B------:R-:W-:Y:S01]  /*14d0*/  UIADD3 UR9, UPT, UPT, UR5, -0x24c28bd8, URZ ;  /* 0xdb3d742805097890 */ /* 0x000fe2000fffe0ff */
[----:B------:R-:W-:Y:S01]  /*14e0*/  LOP3.LUT R9, R10, UR8, R9, 0x96, !PT ;  /* 0x000000080a097c12 */ /* 0x000fe2000f8e9609 */
[----:B------:R-:W-:Y:S01]  /*14f0*/  STL.S16 [R1+0x50], R134 ;  /* 0x0000508601007387 */ /* 0x000fe20000100600 */
[----:B------:R-:W-:Y:S01]  /*1500*/  PRMT R127, R80, 0x7632, R127 ;  /* 0x00007632507f7816 */ /* 0x000fe2000000007f */
        /* <DEDUP_REMOVED lines=16> */
[----:B------:R-:W-:Y:S01]  /*1610*/  UIADD3 UR8, UPT, UPT, UR5, -0x695add53, URZ ;  /* 0x96a522ad05087890 */ /* 0x000fe2000fffe0ff */
[----:B------:R-:W-:Y:S01]  /*1620*/  PRMT R118, R63, 0x7632, R118 ;  /* 0x000076323f767816 */ /* 0x000fe20000000076 */
[----:B------:R-:W-:Y:S01]  /*1630*/  STL.S16 [R1+0x3c], R129 ;  /* 0x00003c8101007387 */ /* 0x000fe20000100600 */
[----:B------:R-:W-:Y:S01]  /*1640*/  LOP3.LUT R17, R4, UR10, R3, 0x96, !PT ;  /* 0x0000000a04117c12 */ /* 0x000fe2000f8e9603 */
        /* <DEDUP_REMOVED lines=11> */
[----:B0-----:R-:W-:Y:S01]  /*1700*/  UISETP.NE.U32.AND UP0, UPT, UR12, URZ, UPT ;  /* 0x000000ff0c00728c */ /* 0x001fe2000bf05070 */
[----:B------:R-:W-:Y:S01]  /*1710*/  IMAD.HI.U32 R3, R18, -0x326172a9, RZ ;  /* 0xcd9e8d5712037827 */ /* 0x000fe200078e00ff */
[----:B------:R-:W-:Y:S01]  /*1720*/  LOP3.LUT R4, R9, UR8, R4, 0x96, !PT ;  /* 0x0000000809047c12 */ /* 0x000fe2000f8e9604 */
[----:B------:R-:W-:Y:S01]  /*1730*/  STL.S16 [R1+0x2c], R125 ;  /* 0x00002c7d01007387 */ /* 0x000fe20000100600 */
[----:B------:R-:W-:Y:S01]  /*1740*/  LOP3.LUT R2, R2, 0x3, RZ, 0xc0, !PT ;  /* 0x0000000302027812 */ /* 0x000fe200078ec0ff */
        /* <DEDUP_REMOVED lines=8> */
[----:B------:R-:W-:Y:S01]  /*17d0*/  UISETP.NE.AND.EX UP0, UPT, UR13, URZ, UPT, UP0 ;  /* 0x000000ff0d00728c */ /* 0x000fe2000bf05300 */
[----:B------:R-:W-:Y:S01]  /*17e0*/  PRMT R246, R51, 0x7632, R246 ;  /* 0x0000763233f67816 */ /* 0x000fe200000000f6 */
[----:B------:R-:W-:Y:S01]  /*17f0*/  STL.S16 [R1+0x20], R122 ;  /* 0x0000207a01007387 */ /* 0x000fe20000100600 */
[----:B------:R-:W-:Y:S01]  /*1800*/  PRMT R245, R47, 0x7632, R245 ;  /* 0x000076322ff57816 */ /* 0x000fe200000000f5 */
[----:B------:R-:W0:Y:S01]  /*1810*/  LDCU UR10, c[0x0][0x388] ;  /* 0x00007100ff0a77ac */ /* 0x000e220008000800 */
[----:B------:R-:W-:Y:S01]  /*1820*/  PRMT R244, R50, 0x7632, R244 ;  /* 0x0000763232f47816 */ /* 0x000fe200000000f4 */
[----:B------:R-:W-:Y:S01]  /*1830*/  STL.S16 [R1+0x1c], R121 ;  /* 0x00001c7901007387 */ /* 0x000fe20000100600 */
[----:B------:R-:W-:Y:S01]  /*1840*/  PRMT R243, R46, 0x7632, R243 ;  /* 0x000076322ef37816 */ /* 0x000fe200000000f3 */
[----:B------:R-:W1:Y:S01]  /*1850*/  LDCU.U8 UR11, c[0x0][0x410] ;  /* 0x00008200ff0b77ac */ /* 0x000e620008000000 */
[----:B------:R-:W-:Y:S01]  /*1860*/  PRMT R242, R49, 0x7632, R242 ;  /* 0x0000763231f27816 */ /* 0x000fe200000000f2 */
[----:B------:R-:W-:Y:S01]  /*1870*/  STL.S16 [R1+0x18], R120 ;  /* 0x0000187801007387 */ /* 0x000fe20000100600 */
[----:B------:R-:W-:Y:S01]  /*1880*/  PRMT R241, R45, 0x7632, R241 ;  /* 0x000076322df17816 */ /* 0x000fe200000000f1 */
[----:B------:R-:W2:Y:S01]  /*1890*/  LDCU UR12, c[0x0][0x448] ;  /* 0x00008900ff0c77ac */ /* 0x000ea20008000800 */
[----:B------:R-:W-:Y:S01]  /*18a0*/  PRMT R240, R48, 0x7632, R240 ;  /* 0x0000763230f07816 */ /* 0x000fe200000000f0 */
[----:B------:R-:W-:Y:S01]  /*18b0*/  STL.S16 [R1+0x14], R119 ;  /* 0x0000147701007387 */ /* 0x000fe20000100600 */
[----:B------:R-:W-:Y:S01]  /*18c0*/  PRMT R239, R44, 0x7632, R239 ;  /* 0x000076322cef7816 */ /* 0x000fe200000000ef */
[----:B------:R-:W3:Y:S01]  /*18d0*/  LDCU.64 UR8, c[0x0][0x3a0] ;  /* 0x00007400ff0877ac */ /* 0x000ee20008000a00 */
        /* <DEDUP_REMOVED lines=19> */
[----:B----4-:R-:W-:Y:S01]  /*1a10*/  HFMA2 R16, -RZ, RZ, 0, 0 ;  /* 0x00000000ff107431 */ /* 0x010fe200000001ff */
        /* <DEDUP_REMOVED lines=33> */
[----:B0123--:R-:W-:-:S07]  /*1c30*/  PRMT R15, R28, 0x7632, R15 ;  /* 0x000076321c0f7816 */ /* 0x00ffce000000000f */
.L_x_25777:
[----:B------:R-:W0:Y:S01]  /*1c40*/  @UP0 LDCU.64 UR14, c[0x0][0x3e0] ;  /* 0x00007c00ff0e07ac */ /* 0x000e220008000a00 */
[----:B------:R-:W-:Y:S01]  /*1c50*/  PLOP3.LUT P0, PT, PT, PT, UP0, 0x80, 0x8 ;  /* 0x000000000008781c */ /* 0x000fe20003f0f008 */
[----:B------:R-:W-:Y:S01]  /*1c60*/  IMAD.MOV.U32 R188, RZ, RZ, 0x2 ;  /* 0x00000002ffbc7424 */ /* 0x000fe200078e00ff */
[----:B------:R-:W-:-:S11]  /*1c70*/  PLOP3.LUT P1, PT, PT, PT, UP0, 0x80, 0x8 ;  /* 0x000000000008781c */ /* 0x000fd60003f2f008 */
[----:B0-----:R-:W-:-:S06]  /*1c80*/  @P0 IMAD.WIDE R188, R7, R188, UR14 ;  /* 0x0000000e07bc0e25 */ /* 0x001fcc000f8e02bc */
[----:B------:R0:W2:Y:S01]  /*1c90*/  @P1 LDG.E.U16 R189, desc[UR6][R188.64] ;  /* 0x00000006bcbd1981 */ /* 0x0000a2000c1e1500 */
[----:B------:R-:W-:Y:S01]  /*1ca0*/  PLOP3.LUT P0, PT, PT, PT, UP0, 0x80, 0x8 ;  /* 0x000000000008781c */ /* 0x000fe20003f0f008 */
[----:B------:R-:W-:Y:S01]  /*1cb0*/  IMAD R19, R7, UR10, RZ ;  /* 0x0000000a07137c24 */ /* 0x000fe2000f8e02ff */
[----:B------:R-:W-:Y:S01]  /*1cc0*/  ISETP.GE.U32.AND P2, PT, R0, 0x20, PT ;  /* 0x000000200000780c */ /* 0x000fe20003f46070 */
[----:B------:R-:W1:Y:S01]  /*1cd0*/  S2R R250, SR_TID.X ;  /* 0x0000000000fa7919 */ /* 0x000e620000002100 */
[----:B------:R-:W-:Y:S01]  /*1ce0*/  LOP3.LUT R192, R192, 0xffffffef, RZ, 0xc0, !PT ;  /* 0xffffffefc0c07812 */ /* 0x000fe200078ec0ff */
[----:B------:R-:W-:Y:S01]  /*1cf0*/  BSSY.RECONVERGENT B0, `(.L_x_25089) ;  /* 0x000067d000007945 */ /* 0x000fe20003800200 */
[----:B0-----:R-:W-:-:S09]  /*1d00*/  IMAD.MOV.U32 R188, RZ, RZ, 0x3f800000 ;  /* 0x3f800000ffbc7424 */ /* 0x001fd200078e00ff */
[----:B------:R-:W-:Y:S02]  /*1d10*/  @P2 LOP3.LUT R192, R192, 0x10, RZ, 0xfc, !PT ;  /* 0x00000010c0c02812 */ /* 0x000fe400078efcff */
[----:B--2---:R-:W-:Y:S02]  /*1d20*/  @P0 SHF.L.U32 R188, R189, 0x10, RZ ;  /* 0x00000010bdbc0819 */ /* 0x004fe400000006ff */
[----:B------:R-:W-:-:S04]  /*1d30*/  SHF.R.S32.HI R189, RZ, 0x1f, R19 ;  /* 0x0000001fffbd7819 */ /* 0x000fc80000011413 */
[----:B------:R-:W-:Y:S02]  /*1d40*/  LEA.HI R19, R189, R19, RZ, 0x3 ;  /* 0x00000013bd137211 */ /* 0x000fe400078f18ff */
[----:B-1----:R-:W-:-:S04]  /*1d50*/  LOP3.LUT R189, R250, 0x1f, RZ, 0xc0, !PT ;  /* 0x0000001ffabd7812 */ /* 0x002fc800078ec0ff */
        /* <DEDUP_REMOVED lines=11> */
[----:B------:R0:W5:Y:S04]  /*1e10*/  LDG.E.128 R116, desc[UR6][R120.64] ;  /* 0x0000000678747981 */ /* 0x000168000c1e1d00 */
[----:B------:R-:W5:Y:S01]  /*1e20*/  LDG.E.128 R120, desc[UR6][R120.64+0x10] ;  /* 0x0000100678787981 */ /* 0x000f62000c1e1d00 */
        /* <DEDUP_REMOVED lines=8> */
[----:B------:R-:W-:-:S06]  /*1eb0*/  SHF.L.U32 R124, R124, 0x2, RZ ;  /* 0x000000027c7c7819 */ /* 0x000fcc00000006ff */
[----:B------:R-:W0:Y:S02]  /*1ec0*/  LDC R124, c[0x2][R124] ;  /* 0x008000007c7c7b82 */ /* 0x000e240000000800 */
[----:B0-----:R-:W-:-:S04]  /*1ed0*/  SHF.R.S32.HI R125, RZ, 0x1f, R124 ;  /* 0x0000001fff7d7819 */ /* 0x001fc8000001147c */
.L_x_71316:
[----:B------:R-:W-:Y:S05]  /*1ee0*/  BRX R124 -0x1ef0                                       (*"BRANCH_TARGETS .L_x_71317,.L_x_71318,.L_x_71319"*) ;  /* 0xffffffe07c447949 */ /* 0x000fea000383ffff */
.L_x_71319:
[----:B------:R-:W-:Y:S01]  /*1ef0*/  VIADD R126, R2, 0x1 ;  /* 0x00000001027e7836 */ /* 0x000fe20000000000 */
[----:B------:R-:W-:Y:S01]  /*1f00*/  MOV R124, R3 ;  /* 0x00000003007c7202 */ /* 0x000fe20000000f00 */
[----:B------:R-:W-:Y:S01]  /*1f10*/  IMAD.MOV.U32 R189, RZ, RZ, R17 ;  /* 0x000000ffffbd7224 */ /* 0x000fe200078e0011 */
[----:B------:R-:W-:Y:S06]  /*1f20*/  BRA `(.L_x_25093) ;  /* 0x00000004003c7947 */ /* 0x000fec0003800000 */
.L_x_71317:
[----:B------:R-:W-:Y:S01]  /*1f30*/  IMAD.MOV.U32 R189, RZ, RZ, R17 ;  /* 0x000000ffffbd7224 */ /* 0x000fe200078e0011 */
[----:B------:R-:W-:Y:S01]  /*1f40*/  MOV R124, R4 ;  /* 0x00000004007c7202 */ /* 0x000fe20000000f00 */
[----:B------:R-:W-:Y:S01]  /*1f50*/  IMAD.MOV.U32 R126, RZ, RZ, 0x3 ;  /* 0x00000003ff7e7424 */ /* 0x000fe200078e00ff */
[----:B------:R-:W-:Y:S06]  /*1f60*/  BRA `(.L_x_25093) ;  /* 0x00000004002c7947 */ /* 0x000fec0003800000 */
.L_x_71318:
        /* <DEDUP_REMOVED lines=12> */
.L_x_25095:
[----:B------:R-:W-:Y:S05]  /*2030*/  BSYNC.RECONVERGENT B2 ;  /* 0x0000000000027941 */ /* 0x000fea0003800200 */
.L_x_25094:
        /* <DEDUP_REMOVED lines=59> */
[----:B------:R-:W-:Y:S01]  /*23f0*/  LOP3.LUT R3, R124, UR13, R3, 0x96, !PT ;  /* 0x0000000d7c037c12 */ /* 0x000fe2000f8e9603 */
[----:B------:R-:W-:Y:S01]  /*2400*/  IMAD.MOV.U32 R124, RZ, RZ, R17 ;  /* 0x000000ffff7c7224 */ /* 0x000fe200078e0011 */
[----:B------:R-:W-:-:S07]  /*2410*/  MOV R18, R2 ;  /* 0x0000000200127202 */ /* 0x000fce0000000f00 */
.L_x_25093:
[----:B------:R-:W-:Y:S05]  /*2420*/  BSYNC.RECONVERGENT B1 ;  /* 0x0000000000017941 */ /* 0x000fea0003800200 */
.L_x_25092:
        /* <DEDUP_REMOVED lines=29> */
.L_x_25098:
        /* <DEDUP_REMOVED lines=12> */
.L_x_25100:
[----:B------:R-:W-:Y:S05]  /*26c0*/  BSYNC.RECONVERGENT B2 ;  /* 0x0000000000027941 */ /* 0x000fea0003800200 */
.L_x_25099:
        /* <DEDUP_REMOVED lines=62> */
.L_x_25097:
[----:B------:R-:W-:Y:S05]  /*2ab0*/  BSYNC.RECONVERGENT B1 ;  /* 0x0000000000017941 */ /* 0x000fea0003800200 */
.L_x_25096:
        /* <DEDUP_REMOVED lines=8> */
[----:B------:R-:W-:Y:S01]  /*2b40*/  FSETP.GTU.FTZ.AND P0, PT, R125, R17, PT ;  /* 0x000000117d00720b */ /* 0x000fe20003f1c000 */
[----:B------:R-:W-:Y:S01]  /*2b50*/  FMUL.FTZ R125, R128, R191 ;  /* 0x000000bf807d7220 */ /* 0x000fe20000410000 */
[----:B------:R-:W-:-:S04]  /*2b60*/  IMAD.MOV.U32 R128, RZ, RZ, 0x2 ;  /* 0x00000002ff807424 */ /* 0x000fc800078e00ff */
        /* <DEDUP_REMOVED lines=12> */
.L_x_25103:
        /* <DEDUP_REMOVED lines=12> */
.L_x_25105:
[----:B------:R-:W-:Y:S05]  /*2cf0*/  BSYNC.RECONVERGENT B2 ;  /* 0x0000000000027941 */ /* 0x000fea0003800200 */
.L_x_25104:
        /* <DEDUP_REMOVED lines=62> */
.L_x_25102:
[----:B------:R-:W-:Y:S05]  /*30e0*/  BSYNC.RECONVERGENT B1 ;  /* 0x0000000000017941 */ /* 0x000fea0003800200 */
.L_x_25101:
[----:B------:R-:W-:Y:S01]  /*30f0*/  I2FP.F32.U32 R2, R127 ;  /* 0x0000007f00027245 */ /* 0x000fe20000201000 */
[----:B------:R-:W-:Y:S01]  /*3100*/  BSSY.RECONVERGENT B1, `(.L_x_25106) ;  /* 0x0000062000017945 */ /* 0x000fe20003800200 */
[----:B------:R-:W-:Y:S02]  /*3110*/  ISETP.NE.AND P2, PT, R128, 0x1, PT ;  /* 0x000000018000780c */ /* 0x000fe40003f45270 */
[----:B------:R-:W-:Y:S01]  /*3120*/  PRMT R127, R129, 0x7632, R127 ;  /* 0x00007632817f7816 */ /* 0x000fe2000000007f */
[----:B------:R-:W-:-:S05]  /*3130*/  FFMA.FTZ R2, R2, R190, 1.1641532182693481445e-10 ;  /* 0x2f00000002027423 */ /* 0x000fca00000100be */
[----:B------:R-:W-:Y:S02]  /*3140*/  FSETP.GTU.FTZ.AND P1, PT, R2, R17, PT ;  /* 0x000000110200720b */ /* 0x000fe40003f3c000 */
[----:B------:R-:W-:Y:S02]  /*3150*/  SHF.L.U32 R2, R129, 0x10, RZ ;  /* 0x0000001081027819 */ /* 0x000fe400000006ff */
[----:B------:R-:W-:-:S03]  /*3160*/  MOV R129, R18 ;  /* 0x0000001200817202 */ /* 0x000fc60000000f00 */
[----:B------:R-:W-:-:S04]  /*3170*/  FMUL.FTZ R2, R2, R188 ;  /* 0x000000bc02027220 */ /* 0x000fc80000410000 */
[----:B------:R-:W-:-:S05]  /*3180*/  FMUL.FTZ R2, R2, R191 ;  /* 0x000000bf02027220 */ /* 0x000fca0000410000 */
[----:B------:R-:W-:Y:S01]  /*3190*/  FSEL R126, R2, RZ, !P1 ;  /* 0x000000ff027e7208 */ /* 0x000fe20004800000 */
[----:B------:R-:W-:Y:S01]  /*31a0*/  IMAD.U32 R2, R29, 0x10000, RZ ;  /* 0x000100001d027824 */ /* 0x000fe200078e00ff */
        /* <DEDUP_REMOVED lines=12> */
.L_x_25108:
        /* <DEDUP_REMOVED lines=12> */
.L_x_25110:
[----:B------:R-:W-:Y:S05]  /*3330*/  BSYNC.RECONVERGENT B2 ;  /* 0x0000000000027941 */ /* 0x000fea0003800200 */
.L_x_25109:
        /* <DEDUP_REMOVED lines=54> */
[----:B------:R-:W-:-:S04]  /*36a0*/  IMAD.WIDE.U32 R2, R2, -0x2daee0ad, RZ ;  /* 0xd2511f5302027825 */ /* 0x000fc800078e00ff */
[----:B------:R-:W-:Y:S01]  /*36b0*/  IMAD.MOV.U32 R189, RZ, RZ, R2 ;  /* 0x000000ffffbd7224 */ /* 0x000fe200078e0002 */
[----:B------:R-:W-:Y:S01]  /*36c0*/  LOP3.LUT R4, R212, UR13, R3, 0x96, !PT ;  /* 0x0000000dd4047c12 */ /* 0x000fe2000f8e9603 */
[----:B------:R-:W-:Y:S01]  /*36d0*/  IMAD.WIDE.U32 R2, R18, -0x326172a9, RZ ;  /* 0xcd9e8d5712027825 */ /* 0x000fe200078e00ff */
[----:B------:R-:W-:-:S03]  /*36e0*/  UIADD3 UR13, UPT, UPT, UR4, -0x700cb87f, URZ ;  /* 0x8ff34781040d7890 */ /* 0x000fc6000fffe0ff */
[----:B------:R-:W-:Y:S02]  /*36f0*/  IMAD.MOV.U32 R18, RZ, RZ, R2 ;  /* 0x000000ffff127224 */ /* 0x000fe400078e0002 */
[----:B------:R-:W-:Y:S01]  /*3700*/  HFMA2 R2, -RZ, RZ, 0, 0 ;  /* 0x00000000ff027431 */ /* 0x000fe200000001ff */
[----:B------:R-:W-:-:S07]  /*3710*/  LOP3.LUT R3, R128, UR13, R3, 0x96, !PT ;  /* 0x0000000d80037c12 */ /* 0x000fce000f8e9603 */
.L_x_25107:
[----:B------:R-:W-:Y:S05]  /*3720*/  BSYNC.RECONVERGENT B1 ;  /* 0x0000000000017941 */ /* 0x000fea0003800200 */
.L_x_25106:
        /* <DEDUP_REMOVED lines=23> */
.L_x_25113:
        /* <DEDUP_REMOVED lines=12> */
.L_x_25115:
[----:B------:R-:W-:Y:S05]  /*3960*/  BSYNC.RECONVERGENT B2 ;  /* 0x0000000000027941 */ /* 0x000fea0003800200 */
.L_x_25114:
        /* <DEDUP_REMOVED lines=60> */
[----:B------:R-:W-:Y:S02]  /*3d30*/  LOP3.LUT R3, R128, UR13, R3, 0x96, !PT ;  /* 0x0000000d80037c12 */ /* 0x000fe4000f8e9603 */
[----:B------:R-:W-:-:S07]  /*3d40*/  MOV R18, R2 ;  /* 0x0000000200127202 */ /* 0x000fce0000000f00 */
.L_x_25112:
[----:B------:R-:W-:Y:S05]  /*3d50*/  BSYNC.RECONVERGENT B1 ;  /* 0x0000000000017941 */ /* 0x000fea0003800200 */
.L_x_25111:
        /* <DEDUP_REMOVED lines=24> */
.L_x_25118:
        /* <DEDUP_REMOVED lines=12> */
.L_x_25120:
[----:B------:R-:W-:Y:S05]  /*3fa0*/  BSYNC.RECONVERGENT B2 ;  /* 0x0000000000027941 */ /* 0x000fea0003800200 */
.L_x_25119:
        /* <DEDUP_REMOVED lines=62> */
.L_x_25117:
[----:B------:R-:W-:Y:S05]  /*4390*/  BSYNC.RECONVERGENT B1 ;  /* 0x0000000000017941 */ /* 0x000fea0003800200 */
.L_x_25116:
        /* <DEDUP_REMOVED lines=23> */
.L_x_25123:
        /* <DEDUP_REMOVED lines=12> */
.L_x_25125:
[----:B------:R-:W-:Y:S05]  /*45d0*/  BSYNC.RECONVERGENT B2 ;  /* 0x0000000000027941 */ /* 0x000fea0003800200 */
.L_x_25124:
        /* <DEDUP_REMOVED lines=61> */
[----:B------:R-:W-:-:S07]  /*49b0*/  HFMA2 R212, -RZ, RZ, 0, 0 ;  /* 0x00000000ffd47431 */ /* 0x000fce00000001ff */
.L_x_25122:
[----:B------:R-:W-:Y:S05]  /*49c0*/  BSYNC.RECONVERGENT B1 ;  /* 0x0000000000017941 */ /* 0x000fea0003800200 */
.L_x_25121:
        /* <DEDUP_REMOVED lines=24> */
.L_x_25128:
        /* <DEDUP_REMOVED lines=15> */
.L_x_25130:
[----:B------:R-:W-:Y:S05]  /*4c40*/  BSYNC.RECONVERGENT B2 ;  /* 0x0000000000027941 */ /* 0x000fea0003800200 */
.L_x_25129:
        /* <DEDUP_REMOVED lines=62> */
.L_x_25127:
[----:B------:R-:W-:Y:S05]  /*5030*/  BSYNC.RECONVERGENT B1 ;  /* 0x0000000000017941 */ /* 0x000fea0003800200 */
.L_x_25126:
        /* <DEDUP_REMOVED lines=9> */
[----:B------:R-:W-:Y:S01]  /*50d0*/  FFMA.FTZ R131, R131, R17, R123 ;  /* 0x0000001183837223 */ /* 0x000fe2000001007b */
[----:B------:R-:W-:Y:S09]  /*50e0*/  BRA `(.L_x_25131) ;  /* 0x00000030009c7947 */ /* 0x000ff20003800000 */
.L_x_25091:
        /* <DEDUP_REMOVED lines=16> */
.L_x_25134:
        /* <DEDUP_REMOVED lines=12> */
.L_x_25136:
[----:B------:R-:W-:Y:S05]  /*52b0*/  BSYNC.RECONVERGENT B2 ;  /* 0x0000000000027941 */ /* 0x000fea0003800200 */
.L_x_25135:
        /* <DEDUP_REMOVED lines=62> */
.L_x_25133:
[----:B------:R-:W-:Y:S05]  /*56a0*/  BSYNC.RECONVERGENT B1 ;  /* 0x0000000000017941 */ /* 0x000fea0003800200 */
.L_x_25132:
        /* <DEDUP_REMOVED lines=29> */
.L_x_25139:
        /* <DEDUP_REMOVED lines=12> */
.L_x_25141:
[----:B------:R-:W-:Y:S05]  /*5940*/  BSYNC.RECONVERGENT B2 ;  /* 0x0000000000027941 */ /* 0x000fea0003800200 */
.L_x_25140:
        /* <DEDUP_REMOVED lines=62> */
.L_x_25138:
[----:B------:R-:W-:Y:S05]  /*5d30*/  BSYNC.RECONVERGENT B1 ;  /* 0x0000000000017941 */ /* 0x000fea0003800200 */
.L_x_25137:
        /* <DEDUP_REMOVED lines=23> */
.L_x_25144:
        /* <DEDUP_REMOVED lines=12> */
.L_x_25146:
[----:B------:R-:W-:Y:S05]  /*5f70*/  BSYNC.RECONVERGENT B2 ;  /* 0x0000000000027941 */ /* 0x000fea0003800200 */
.L_x_25145:
        /* <DEDUP_REMOVED lines=62> */
.L_x_25143:
[----:B------:R-:W-:Y:S05]  /*6360*/  BSYNC.RECONVERGENT B1 ;  /* 0x0000000000017941 */ /* 0x000fea0003800200 */
.L_x_25142:
        /* <DEDUP_REMOVED lines=24> */
.L_x_25149:
        /* <DEDUP_REMOVED lines=12> */
.L_x_25151:
[----:B------:R-:W-:Y:S05]  /*65b0*/  BSYNC.RECONVERGENT B2 ;  /* 0x0000000000027941 */ /* 0x000fea0003800200 */
.L_x_25150:
        /* <DEDUP_REMOVED lines=62> */
.L_x_25148:
[----:B------:R-:W-:Y:S05]  /*69a0*/  BSYNC.RECONVERGENT B1 ;  /* 0x0000000000017941 */ /* 0x000fea0003800200 */
.L_x_25147:
        /* <DEDUP_REMOVED lines=23> */
.L_x_25154:
        /* <DEDUP_REMOVED lines=12> */
.L_x_25156:
[----:B------:R-:W-:Y:S05]  /*6be0*/  BSYNC.RECONVERGENT B2 ;  /* 0x0000000000027941 */ /* 0x000fea0003800200 */
.L_x_25155:
        /* <DEDUP_REMOVED lines=62> */
.L_x_25153:
[----:B------:R-:W-:Y:S05]  /*6fd0*/  BSYNC.RECONVERGENT B1 ;  /* 0x0000000000017941 */ /* 0x000fea0003800200 */
.L_x_25152:
        /* <DEDUP_REMOVED lines=24> */
.L_x_25159:
        /* <DEDUP_REMOVED lines=12> */
.L_x_25161:
[----:B------:R-:W-:Y:S05]  /*7220*/  BSYNC.RECONVERGENT B2 ;  /* 0x0000000000027941 */ /* 0x000fea0003800200 */
.L_x_25160:
        /* <DEDUP_REMOVED lines=62> */
.L_x_25158:
[----:B------:R-:W-:Y:S05]  /*7610*/  BSYNC.RECONVERGENT B1 ;  /* 0x0000000000017941 */ /* 0x000fea0003800200 */
.L_x_25157:
        /* <DEDUP_REMOVED lines=23> */
.L_x_25164:
        /* <DEDUP_REMOVED lines=12> */
.L_x_25166:
[----:B------:R-:W-:Y:S05]  /*7850*/  BSYNC.RECONVERGENT B2 ;  /* 0x0000000000027941 */ /* 0x000fea0003800200 */
.L_x_25165:
        /* <DEDUP_REMOVED lines=62> */
.L_x_25163:
[----:B------:R-:W-:Y:S05]  /*7c40*/  BSYNC.RECONVERGENT B1 ;  /* 0x0000000000017941 */ /* 0x000fea0003800200 */
.L_x_25162:
        /* <DEDUP_REMOVED lines=24> */
.L_x_25169:
        /* <DEDUP_REMOVED lines=15> */
.L_x_25171:
[----:B------:R-:W-:Y:S05]  /*7ec0*/  BSYNC.RECONVERGENT B2 ;  /* 0x0000000000027941 */ /* 0x000fea0003800200 */
.L_x_25170:
        /* <DEDUP_REMOVED lines=62> */
.L_x_25168:
[----:B------:R-:W-:Y:S05]  /*82b0*/  BSYNC.RECONVERGENT B1 ;  /* 0x0000000000017941 */ /* 0x000fea0003800200 */
.L_x_25167:
        /* <DEDUP_REMOVED lines=9> */
[----:B------:R-:W-:-:S10]  /*8350*/  FMUL.FTZ R131, R131, R17 ;  /* 0x0000001183837220 */ /* 0x000fd40000410000 */
.L_x_25131:
[----:B------:R-:W0:Y:S01]  /*8360*/  LDC.64 R190, c[0x0][0x3a8] ;  /* 0x0000ea00ffbe7b82 */ /* 0x000e220000000a00 */
[----:B------:R-:W-:Y:S02]  /*8370*/  SEL R17, RZ, 0x1000000, !P6 ;  /* 0x01000000ff117807 */ /* 0x000fe40007000000 */
[----:B------:R-:W-:Y:S02]  /*8380*/  SEL R211, RZ, 0x100, !P0 ;  /* 0x00000100ffd37807 */ /* 0x000fe40004000000 */
[----:B------:R-:W-:-:S03]  /*8390*/  LOP3.LUT P6, RZ, R192, 0x2, RZ, 0xc0, !PT ;  /* 0x00000002c0ff7812 */ /* 0x000fc600078cc0ff */
[----:B------:R-:W1:Y:S01]  /*83a0*/  LDC.64 R212, c[0x0][0x3b0] ;  /* 0x0000ec00ffd47b82 */ /* 0x000e620000000a00 */
[----:B0-----:R-:W-:-:S05]  /*83b0*/  IMAD.WIDE.U32 R190, R19, 0x20, R190 ;  /* 0x0000002013be7825 */ /* 0x001fca00078e00be */
[----:B------:R-:W-:Y:S01]  /*83c0*/  STG.E.128 desc[UR6][R190.64], R124 ;  /* 0x0000007cbe007986 */ /* 0x000fe2000c101d06 */
[----:B-1----:R-:W-:-:S03]  /*83d0*/  IMAD.WIDE.U32 R212, R19, 0x8, R212 ;  /* 0x0000000813d47825 */ /* 0x002fc600078e00d4 */
[----:B------:R0:W-:Y:S02]  /*83e0*/  STG.E.128 desc[UR6][R190.64+0x10], R128 ;  /* 0x00001080be007986 */ /* 0x0001e4000c101d06 */
[----:B0-----:R-:W-:Y:S02]  /*83f0*/  SEL R190, RZ, 0x10000, !P5 ;  /* 0x00010000ffbe7807 */ /* 0x001fe40006800000 */
[----:B------:R-:W-:-:S04]  /*8400*/  SEL R191, RZ, 0x100, !P4 ;  /* 0x00000100ffbf7807 */ /* 0x000fc80006000000 */
[----:B------:R-:W-:Y:S02]  /*8410*/  LOP3.LUT R190, R191, R17, R190, 0xfe, !PT ;  /* 0x00000011bfbe7212 */ /* 0x000fe400078efebe */
[----:B------:R-:W-:Y:S02]  /*8420*/  SEL R191, RZ, 0x1, !P3 ;  /* 0x00000001ffbf7807 */ /* 0x000fe40005800000 */
[----:B------:R-:W-:Y:S02]  /*8430*/  SEL R17, RZ, 0x1000000, !P2 ;  /* 0x01000000ff117807 */ /* 0x000fe40005000000 */
[----:B------:R-:W-:Y:S02]  /*8440*/  LOP3.LUT R191, R190, R191, RZ, 0xfc, !PT ;  /* 0x000000bfbebf7212 */ /* 0x000fe400078efcff */
[----:B------:R-:W-:-:S04]  /*8450*/  SEL R190, RZ, 0x10000, !P1 ;  /* 0x00010000ffbe7807 */ /* 0x000fc80004800000 */
[----:B------:R-:W-:Y:S02]  /*8460*/  LOP3.LUT R17, R211, R17, R190, 0xfe, !PT ;  /* 0x00000011d3117212 */ /* 0x000fe400078efebe */
[----:B------:R-:W-:-:S04]  /*8470*/  SEL R190, RZ, 0x1, !P6 ;  /* 0x00000001ffbe7807 */ /* 0x000fc80007000000 */
[----:B------:R-:W-:Y:S01]  /*8480*/  LOP3.LUT R190, R17, R190, RZ, 0xfc, !PT ;  /* 0x000000be11be7212 */ /* 0x000fe200078efcff */
[----:B------:R-:W-:Y:S02]  /*8490*/  IMAD.MOV.U32 R17, RZ, RZ, R189 ;  /* 0x000000ffff117224 */ /* 0x000fe400078e00bd */
[----:B------:R-:W-:Y:S02]  /*84a0*/  VIADD R189, R19, 0x20 ;  /* 0x0000002013bd7836 */ /* 0x000fe40000000000 */
[----:B------:R0:W-:Y:S05]  /*84b0*/  STG.E.64 desc[UR6][R212.64], R190 ;  /* 0x000000bed4007986 */ /* 0x0001ea000c101b06 */
.L_x_25090:
[----:B------:R-:W-:Y:S05]  /*84c0*/  BSYNC.RECONVERGENT B0 ;  /* 0x0000000000007941 */ /* 0x000fea0003800200 */
.L_x_25089:
        /* <DEDUP_REMOVED lines=15> */
[----:B------:R-:W-:Y:S01]  /*85c0*/  ISETP.NE.AND P0, PT, R2, 0x1, PT ;  /* 0x000000010200780c */ /* 0x000fe20003f05270 */
[----:B------:R-:W-:Y:S01]  /*85d0*/  BSSY.RECONVERGENT B1, `(.L_x_25175) ;  /* 0x000005a000017945 */ /* 0x000fe20003800200 */
[----:B------:R-:W-:Y:S02]  /*85e0*/  HFMA2 R134, -RZ, RZ, 0, 1.1920928955078125e-07 ;  /* 0x00000002ff867431 */ /* 0x000fe400000001ff */
[----:B-1----:R-:W-:Y:S02]  /*85f0*/  IMAD.MOV.U32 R132, RZ, RZ, R18 ;  /* 0x000000ffff847224 */ /* 0x002fe400078e0012 */
        /* <DEDUP_REMOVED lines=12> */
.L_x_25177:
        /* <DEDUP_REMOVED lines=12> */
.L_x_25179:
[----:B------:R-:W-:Y:S05]  /*8780*/  BSYNC.RECONVERGENT B2 ;  /* 0x0000000000027941 */ /* 0x000fea0003800200 */
.L_x_25178:
        /* <DEDUP_REMOVED lines=62> */
.L_x_25176:
[----:B------:R-:W-:Y:S05]  /*8b70*/  BSYNC.RECONVERGENT B1 ;  /* 0x0000000000017941 */ /* 0x000fea0003800200 */
.L_x_25175:
[----:B------:R-:W1:Y:S01]  /*8b80*/  LDC R17, c[0x0][0x404] ;  /* 0x00010100ff117b82 */ /* 0x000e620000000800 */
[----:B------:R-:W-:Y:S01]  /*8b90*/  I2FP.F32.U32 R2, R132 ;  /* 0x0000008400027245 */ /* 0x000fe20000201000 */
[----:B0-----:R-:W-:Y:S01]  /*8ba0*/  IMAD.MOV.U32 R191, RZ, RZ, 0x2f800000 ;  /* 0x2f800000ffbf7424 */ /* 0x001fe200078e00ff */
[----:B------:R-:W-:Y:S01]  /*8bb0*/  ISETP.NE.AND P1, PT, R134, 0x1, PT ;  /* 0x000000018600780c */ /* 0x000fe20003f25270 */
[----:B------:R-:W-:Y:S01]  /*8bc0*/  BSSY.RECONVERGENT B1, `(.L_x_25180) ;  /* 0x0000064000017945 */ /* 0x000fe20003800200 */
[----:B------:R-:W-:Y:S01]  /*8bd0*/  LOP3.LUT R192, R192, 0xfffffffd, RZ, 0xc0, !PT ;  /* 0xfffffffdc0c07812 */ /* 0x000fe200078ec0ff */
[----:B------:R-:W-:Y:S01]  /*8be0*/  FFMA.FTZ R2, R2, R191, 1.1641532182693481445e-10 ;  /* 0x2f00000002027423 */ /* 0x000fe200000100bf */
[----:B------:R-:W-:Y:S01]  /*8bf0*/  MOV R133, R18 ;  /* 0x0000001200857202 */ /* 0x000fe20000000f00 */
[----:B------:R-:W0:Y:S03]  /*8c00*/  LDC R190, c[0x0][0x408] ;  /* 0x00010200ffbe7b82 */ /* 0x000e260000000800 */
[----:B-1----:R-:W-:-:S02]  /*8c10*/  FSETP.GTU.FTZ.AND P0, PT, R2, R17, PT ;  /* 0x000000110200720b */ /* 0x002fc40003f1c000 */
[C---:B-----5:R-:W-:Y:S02]  /*8c20*/  SHF.L.U32 R2, R136.reuse, 0x10, RZ ;  /* 0x0000001088027819 */ /* 0x060fe400000006ff */
[----:B------:R-:W-:-:S03]  /*8c30*/  PRMT R136, R136, 0x7632, R136 ;  /* 0x0000763288887816 */ /* 0x000fc60000000088 */
[----:B------:R-:W-:-:S04]  /*8c40*/  FMUL.FTZ R2, R2, R188 ;  /* 0x000000bc02027220 */ /* 0x000fc80000410000 */
[----:B0-----:R-:W-:-:S05]  /*8c50*/  FMUL.FTZ R2, R2, R190 ;  /* 0x000000be02027220 */ /* 0x001fca0000410000 */
[----:B------:R-:W-:Y:S01]  /*8c60*/  FSEL R132, R2, RZ, !P0 ;  /* 0x000000ff02847208 */ /* 0x000fe20004000000 */
[----:B------:R-:W-:Y:S01]  /*8c70*/  IMAD.U32 R2, R40, 0x10000, RZ ;  /* 0x0001000028027824 */ /* 0x000fe200078e00ff */
        /* <DEDUP_REMOVED lines=13> */
.L_x_25182:
        /* <DEDUP_REMOVED lines=12> */
.L_x_25184:
[----:B------:R-:W-:Y:S05]  /*8e10*/  BSYNC.RECONVERGENT B2 ;  /* 0x0000000000027941 */ /* 0x000fea0003800200 */
.L_x_25183:
        /* <DEDUP_REMOVED lines=62> */
.L_x_25181:
[----:B------:R-:W-:Y:S05]  /*9200*/  BSYNC.RECONVERGENT B1 ;  /* 0x0000000000017941 */ /* 0x000fea0003800200 */
.L_x_25180:
        /* <DEDUP_REMOVED lines=8> */
[----:B------:R-:W-:Y:S01]  /*9290*/  FSETP.GTU.FTZ.AND P0, PT, R133, R17, PT ;  /* 0x000000118500720b */ /* 0x000fe20003f1c000 */
[----:B------:R-:W-:Y:S01]  /*92a0*/  FMUL.FTZ R133, R136, R190 ;  /* 0x000000be88857220 */ /* 0x000fe20000410000 */
[----:B------:R-:W-:-:S04]  /*92b0*/  HFMA2 R136, -RZ, RZ, 0, 1.1920928955078125e-07 ;  /* 0x00000002ff887431 */ /* 0x000fc800000001ff */
        /* <DEDUP_REMOVED lines=12> */
.L_x_25187:
        /* <DEDUP_REMOVED lines=12> */
.L_x_25189:
[----:B------:R-:W-:Y:S05]  /*9440*/  BSYNC.RECONVERGENT B2 ;  /* 0x0000000000027941 */ /* 0x000fea0003800200 */
.L_x_25188:
        /* <DEDUP_REMOVED lines=62> */
.L_x_25186:
[----:B------:R-:W-:Y:S05]  /*9830*/  BSYNC.RECONVERGENT B1 ;  /* 0x0000000000017941 */ /* 0x000fea0003800200 */
.L_x_25185:
[----:B------:R-:W-:Y:S01]  /*9840*/  I2FP.F32.U32 R2, R135 ;  /* 0x0000008700027245 */ /* 0x000fe20000201000 */
[----:B------:R-:W-:Y:S01]  /*9850*/  BSSY.RECONVERGENT B1, `(.L_x_25190) ;  /* 0x0000062000017945 */ /* 0x000fe20003800200 */
[----:B------:R-:W-:Y:S02]  /*9860*/  ISETP.NE.AND P2, PT, R136, 0x1, PT ;  /* 0x000000018800780c */ /* 0x000fe40003f45270 */
[----:B------:R-:W-:Y:S01]  /*9870*/  PRMT R135, R137, 0x7632, R135 ;  /* 0x0000763289877816 */ /* 0x000fe20000000087 */
[----:B------:R-:W-:-:S05]  /*9880*/  FFMA.FTZ R2, R2, R191, 1.1641532182693481445e-10 ;  /* 0x2f00000002027423 */ /* 0x000fca00000100bf */
[----:B------:R-:W-:Y:S01]  /*9890*/  FSETP.GTU.FTZ.AND P1, PT, R2, R17, PT ;  /* 0x000000110200720b */ /* 0x000fe20003f3c000 */
[----:B------:R-:W-:Y:S02]  /*98a0*/  IMAD.U32 R2, R137, 0x10000, RZ ;  /* 0x0001000089027824 */ /* 0x000fe400078e00ff */
[----:B------:R-:W-:Y:S02]  /*98b0*/  IMAD.MOV.U32 R137, RZ, RZ, R18 ;  /* 0x000000ffff897224 */ /* 0x000fe400078e0012 */
        /* <DEDUP_REMOVED lines=16> */
.L_x_25192:
        /* <DEDUP_REMOVED lines=12> */
.L_x_25194:
[----:B------:R-:W-:Y:S05]  /*9a80*/  BSYNC.RECONVERGENT B2 ;  /* 0x0000000000027941 */ /* 0x000fea0003800200 */
.L_x_25193:
        /* <DEDUP_REMOVED lines=62> */
.L_x_25191:
[----:B------:R-:W-:Y:S05]  /*9e70*/  BSYNC.RECONVERGENT B1 ;  /* 0x0000000000017941 */ /* 0x000fea0003800200 */
.L_x_25190:
        /* <DEDUP_REMOVED lines=23> */
.L_x_25197:
        /* <DEDUP_REMOVED lines=12> */
.L_x_25199:
[----:B------:R-:W-:Y:S05]  /*a0b0*/  BSYNC.RECONVERGENT B2 ;  /* 0x0000000000027941 */ /* 0x000fea0003800200 */
.L_x_25198:
        /* <DEDUP_REMOVED lines=62> */
.L_x_25196:
[----:B------:R-:W-:Y:S05]  /*a4a0*/  BSYNC.RECONVERGENT B1 ;  /* 0x0000000000017941 */ /* 0x000fea0003800200 */
.L_x_25195:
        /* <DEDUP_REMOVED lines=24> */
.L_x_25202:
        /* <DEDUP_REMOVED lines=12> */
.L_x_25204:
[----:B------:R-:W-:Y:S05]  /*a6f0*/  BSYNC.RECONVERGENT B2 ;  /* 0x0000000000027941 */ /* 0x000fea0003800200 */
.L_x_25203:
        /* <DEDUP_REMOVED lines=62> */
.L_x_25201:
[----:B------:R-:W-:Y:S05]  /*aae0*/  BSYNC.RECONVERGENT B1 ;  /* 0x0000000000017941 */ /* 0x000fea0003800200 */
.L_x_25200:
        /* <DEDUP_REMOVED lines=23> */
.L_x_25207:
        /* <DEDUP_REMOVED lines=12> */
.L_x_25209:
[----:B------:R-:W-:Y:S05]  /*ad20*/  BSYNC.RECONVERGENT B2 ;  /* 0x0000000000027941 */ /* 0x000fea0003800200 */
.L_x_25208:
        /* <DEDUP_REMOVED lines=62> */
.L_x_25206:
[----:B------:R-:W-:Y:S05]  /*b110*/  BSYNC.RECONVERGENT B1 ;  /* 0x0000000000017941 */ /* 0x000fea0003800200 */
.L_x_25205:
        /* <DEDUP_REMOVED lines=24> */
.L_x_25212:
        /* <DEDUP_REMOVED lines=15> */
.L_x_25214:
[----:B------:R-:W-:Y:S05]  /*b390*/  BSYNC.RECONVERGENT B2 ;  /* 0x0000000000027941 */ /* 0x000fea0003800200 */
.L_x_25213:
        /* <DEDUP_REMOVED lines=62> */
.L_x_25211:
[----:B------:R-:W-:Y:S05]  /*b780*/  BSYNC.RECONVERGENT B1 ;  /* 0x0000000000017941 */ /* 0x000fea0003800200 */
.L_x_25210:
        /* <DEDUP_REMOVED lines=9> */
[----:B------:R-:W-:Y:S01]  /*b820*/  FFMA.FTZ R139, R139, R17, R123 ;  /* 0x000000118b8b7223 */ /* 0x000fe2000001007b */
[----:B------:R-:W-:Y:S09]  /*b830*/  BRA `(.L_x_25215) ;  /* 0x00000030009c7947 */ /* 0x000ff20003800000 */
.L_x_25174:
        /* <DEDUP_REMOVED lines=16> */
.L_x_25218:
        /* <DEDUP_REMOVED lines=12> */
.L_x_25220:
[----:B------:R-:W-:Y:S05]  /*ba00*/  BSYNC.RECONVERGENT B2 ;  /* 0x0000000000027941 */ /* 0x000fea0003800200 */
.L_x_25219:
        /* <DEDUP_REMOVED lines=62> */
.L_x_25217:
[----:B------:R-:W-:Y:S05]  /*bdf0*/  BSYNC.RECONVERGENT B1 ;  /* 0x0000000000017941 */ /* 0x000fea0003800200 */
.L_x_25216:
        /* <DEDUP_REMOVED lines=29> */
.L_x_25223:
        /* <DEDUP_REMOVED lines=12> */
.L_x_25225:
[----:B------:R-:W-:Y:S05]  /*c090*/  BSYNC.RECONVERGENT B2 ;  /* 0x0000000000027941 */ /* 0x000fea0003800200 */
.L_x_25224:
        /* <DEDUP_REMOVED lines=62> */
.L_x_25222:
[----:B------:R-:W-:Y:S05]  /*c480*/  BSYNC.RECONVERGENT B1 ;  /* 0x0000000000017941 */ /* 0x000fea0003800200 */
.L_x_25221:
        /* <DEDUP_REMOVED lines=23> */
.L_x_25228:
        /* <DEDUP_REMOVED lines=12> */
.L_x_25230:
[----:B------:R-:W-:Y:S05]  /*c6c0*/  BSYNC.RECONVERGENT B2 ;  /* 0x0000000000027941 */ /* 0x000fea0003800200 */
.L_x_25229:
        /* <DEDUP_REMOVED lines=62> */
.L_x_25227:
[----:B------:R-:W-:Y:S05]  /*cab0*/  BSYNC.RECONVERGENT B1 ;  /* 0x0000000000017941 */ /* 0x000fea0003800200 */
.L_x_25226:
        /* <DEDUP_REMOVED lines=24> */
.L_x_25233:
        /* <DEDUP_REMOVED lines=12> */
.L_x_25235:
[----:B------:R-:W-:Y:S05]  /*cd00*/  BSYNC.RECONVERGENT B2 ;  /* 0x0000000000027941 */ /* 0x000fea0003800200 */
.L_x_25234:
        /* <DEDUP_REMOVED lines=62> */
.L_x_25232:
[----:B------:R-:W-:Y:S05]  /*d0f0*/  BSYNC.RECONVERGENT B1 ;  /* 0x0000000000017941 */ /* 0x000fea0003800200 */
.L_x_25231:
        /* <DEDUP_REMOVED lines=23> */
.L_x_25238:
        /* <DEDUP_REMOVED lines=12> */
.L_x_25240:
[----:B------:R-:W-:Y:S05]  /*d330*/  BSYNC.RECONVERGENT B2 ;  /* 0x0000000000027941 */ /* 0x000fea0003800200 */
.L_x_25239:
        /* <DEDUP_REMOVED lines=62> */
.L_x_25237:
[----:B------:R-:W-:Y:S05]  /*d720*/  BSYNC.RECONVERGENT B1 ;  /* 0x0000000000017941 */ /* 0x000fea0003800200 */
.L_x_25236:
        /* <DEDUP_REMOVED lines=24> */
.L_x_25243:
        /* <DEDUP_REMOVED lines=12> */
.L_x_25245:
[----:B------:R-:W-:Y:S05]  /*d970*/  BSYNC.RECONVERGENT B2 ;  /* 0x0000000000027941 */ /* 0x000fea0003800200 */
.L_x_25244:
        /* <DEDUP_REMOVED lines=62> */
.L_x_25242:
[----:B------:R-:W-:Y:S05]  /*dd60*/  BSYNC.RECONVERGENT B1 ;  /* 0x0000000000017941 */ /* 0x000fea0003800200 */
.L_x_25241:
        /* <DEDUP_REMOVED lines=23> */
.L_x_25248:
        /* <DEDUP_REMOVED lines=12> */
.L_x_25250:
[----:B------:R-:W-:Y:S05]  /*dfa0*/  BSYNC.RECONVERGENT B2 ;  /* 0x0000000000027941 */ /* 0x000fea0003800200 */
.L_x_25249:
        /* <DEDUP_REMOVED lines=62> */
.L_x_25247:
[----:B------:R-:W-:Y:S05]  /*e390*/  BSYNC.RECONVERGENT B1 ;  /* 0x0000000000017941 */ /* 0x000fea0003800200 */
.L_x_25246:
        /* <DEDUP_REMOVED lines=24> */
.L_x_25253:
        /* <DEDUP_REMOVED lines=15> */
.L_x_25255:
[----:B------:R-:W-:Y:S05]  /*e610*/  BSYNC.RECONVERGENT B2 ;  /* 0x0000000000027941 */ /* 0x000fea0003800200 */
.L_x_25254:
        /* <DEDUP_REMOVED lines=62> */
.L_x_25252:
[----:B------:R-:W-:Y:S05]  /*ea00*/  BSYNC.RECONVERGENT B1 ;  /* 0x0000000000017941 */ /* 0x000fea0003800200 */
.L_x_25251:
        /* <DEDUP_REMOVED lines=9> */
[----:B------:R-:W-:-:S10]  /*eaa0*/  FMUL.FTZ R139, R17, R139 ;  /* 0x0000008b118b7220 */ /* 0x000fd40000410000 */
.L_x_25215:
[----:B------:R-:W0:Y:S01]  /*eab0*/  LDC.64 R190, c[0x0][0x3a8] ;  /* 0x0000ea00ffbe7b82 */ /* 0x000e220000000a00 */
[----:B------:R-:W-:Y:S02]  /*eac0*/  SEL R17, RZ, 0x1000000, !P6 ;  /* 0x01000000ff117807 */ /* 0x000fe40007000000 */
[----:B------:R-:W-:Y:S02]  /*ead0*/  SEL R212, RZ, 0x100, !P0 ;  /* 0x00000100ffd47807 */ /* 0x000fe40004000000 */
[----:B------:R-:W-:Y:S01]  /*eae0*/  LOP3.LUT P6, RZ, R192, 0x2, RZ, 0xc0, !PT ;  /* 0x00000002c0ff7812 */ /* 0x000fe200078cc0ff */
[----:B0-----:R-:W-:-:S05]  /*eaf0*/  IMAD.WIDE.U32 R190, R189, 0x20, R190 ;  /* 0x00000020bdbe7825 */ /* 0x001fca00078e00be */
[----:B------:R-:W-:Y:S04]  /*eb00*/  STG.E.128 desc[UR6][R190.64], R132 ;  /* 0x00000084be007986 */ /* 0x000fe8000c101d06 */
        /* <DEDUP_REMOVED lines=9> */
[----:B------:R-:W0:Y:S01]  /*eba0*/  LDC.64 R212, c[0x0][0x3b0] ;  /* 0x0000ec00ffd47b82 */ /* 0x000e220000000a00 */
[----:B------:R-:W-:-:S04]  /*ebb0*/  SEL R190, RZ, 0x1, !P6 ;  /* 0x00000001ffbe7807 */ /* 0x000fc80007000000 */
[----:B------:R-:W-:Y:S02]  /*ebc0*/  LOP3.LUT R190, R17, R190, RZ, 0xfc, !PT ;  /* 0x000000be11be7212 */ /* 0x000fe400078efcff */
[----:B------:R-:W-:Y:S01]  /*ebd0*/  MOV R17, R211 ;  /* 0x000000d300117202 */ /* 0x000fe20000000f00 */
[----:B0-----:R-:W-:-:S04]  /*ebe0*/  IMAD.WIDE.U32 R212, R189, 0x8, R212 ;  /* 0x00000008bdd47825 */ /* 0x001fc800078e00d4 */
[----:B------:R-:W-:Y:S01]  /*ebf0*/  VIADD R189, R189, 0x20 ;  /* 0x00000020bdbd7836 */ /* 0x000fe20000000000 */
[----:B------:R1:W-:Y:S06]  /*ec00*/  STG.E.64 desc[UR6][R212.64], R190 ;  /* 0x000000bed4007986 */ /* 0x0003ec000c101b06 */
.L_x_25173:
[----:B------:R-:W-:Y:S05]  /*ec10*/  BSYNC.RECONVERGENT B0 ;  /* 0x0000000000007941 */ /* 0x000fea0003800200 */
.L_x_25172:
        /* <DEDUP_REMOVED lines=15> */
[----:B------:R-:W-:Y:S01]  /*ed10*/  ISETP.NE.AND P0, PT, R2, 0x1, PT ;  /* 0x000000010200780c */ /* 0x000fe20003f05270 */
[----:B------:R-:W-:Y:S01]  /*ed20*/  BSSY.RECONVERGENT B1, `(.L_x_25259) ;  /* 0x000005a000017945 */ /* 0x000fe20003800200 */
[----:B------:R-:W-:Y:S01]  /*ed30*/  IMAD.MOV.U32 R142, RZ, RZ, 0x2 ;  /* 0x00000002ff8e7424 */ /* 0x000fe200078e00ff */
[----:B--2---:R-:W-:Y:S01]  /*ed40*/  MOV R140, R18 ;  /* 0x00000012008c7202 */ /* 0x004fe20000000f00 */
        /* <DEDUP_REMOVED lines=12> */
.L_x_25261:
        /* <DEDUP_REMOVED lines=12> */
.L_x_25263:
[----:B------:R-:W-:Y:S05]  /*eed0*/  BSYNC.RECONVERGENT B2 ;  /* 0x0000000000027941 */ /* 0x000fea0003800200 */
.L_x_25262:
        /* <DEDUP_REMOVED lines=58> */
[----:B------:R-:W-:Y:S02]  /*f280*/  HFMA2 R142, -RZ, RZ, 0, 0 ;  /* 0x00000000ff8e7431 */ /* 0x000fe400000001ff */
[----:B------:R-:W-:Y:S01]  /*f290*/  IMAD.MOV.U32 R18, RZ, RZ, R2 ;  /* 0x000000ffff127224 */ /* 0x000fe200078e0002 */
[----:B------:R-:W-:Y:S01]  /*f2a0*/  LOP3.LUT R3, R140, UR13, R3, 0x96, !PT ;  /* 0x0000000d8c037c12 */ /* 0x000fe2000f8e9603 */
[----:B------:R-:W-:-:S07]  /*f2b0*/  IMAD.MOV.U32 R140, RZ, RZ, R17 ;  /* 0x000000ffff8c7224 */ /* 0x000fce00078e0011 */
.L_x_25260:
[----:B------:R-:W-:Y:S05]  /*f2c0*/  BSYNC.RECONVERGENT B1 ;  /* 0x0000000000017941 */ /* 0x000fea0003800200 */
.L_x_25259:
[----:B------:R-:W2:Y:S01]  /*f2d0*/  LDC R17, c[0x0][0x404] ;  /* 0x00010100ff117b82 */ /* 0x000ea20000000800 */
[----:B------:R-:W-:Y:S01]  /*f2e0*/  I2FP.F32.U32 R2, R140 ;  /* 0x0000008c00027245 */ /* 0x000fe20000201000 */
[----:B01----:R-:W-:Y:S01]  /*f2f0*/  IMAD.MOV.U32 R191, RZ, RZ, 0x2f800000 ;  /* 0x2f800000ffbf7424 */ /* 0x003fe200078e00ff */
[----:B------:R-:W-:Y:S01]  /*f300*/  ISETP.NE.AND P1, PT, R142, 0x1, PT ;  /* 0x000000018e00780c */ /* 0x000fe20003f25270 */
[----:B------:R-:W-:Y:S01]  /*f310*/  BSSY.RECONVERGENT B1, `(.L_x_25264) ;  /* 0x0000064000017945 */ /* 0x000fe20003800200 */
[----:B------:R-:W-:Y:S01]  /*f320*/  LOP3.LUT R192, R192, 0xfffffffd, RZ, 0xc0, !PT ;  /* 0xfffffffdc0c07812 */ /* 0x000fe200078ec0ff */
[----:B------:R-:W-:Y:S01]  /*f330*/  FFMA.FTZ R2, R2, R191, 1.1641532182693481445e-10 ;  /* 0x2f00000002027423 */ /* 0x000fe200000100bf */
[----:B------:R-:W-:Y:S01]  /*f340*/  IMAD.MOV.U32 R141, RZ, RZ, R18 ;  /* 0x000000ffff8d7224 */ /* 0x000fe200078e0012 */
[----:B------:R-:W0:Y:S03]  /*f350*/  LDC R190, c[0x0][0x408] ;  /* 0x00010200ffbe7b82 */ /* 0x000e260000000800 */
[----:B--2---:R-:W-:Y:S01]  /*f360*/  FSETP.GTU.FTZ.AND P0, PT, R2, R17, PT ;  /* 0x000000110200720b */ /* 0x004fe20003f1c000 */
[C---:B-----5:R-:W-:Y:S01]  /*f370*/  IMAD.U32 R2, R144.reuse, 0x10000, RZ ;  /* 0x0001000090027824 */ /* 0x060fe200078e00ff */
[----:B------:R-:W-:-:S03]  /*f380*/  PRMT R144, R144, 0x7632, R144 ;  /* 0x0000763290907816 */ /* 0x000fc60000000090 */
[----:B------:R-:W-:-:S04]  /*f390*/  FMUL.FTZ R2, R2, R188 ;  /* 0x000000bc02027220 */ /* 0x000fc80000410000 */
[----:B0-----:R-:W-:-:S05]  /*f3a0*/  FMUL.FTZ R2, R2, R190 ;  /* 0x000000be02027220 */ /* 0x001fca0000410000 */
[----:B------:R-:W-:Y:S02]  /*f3b0*/  FSEL R140, R2, RZ, !P0 ;  /* 0x000000ff028c7208 */ /* 0x000fe40004000000 */
[----:B------:R-:W-:Y:S02]  /*f3c0*/  PLOP3.LUT P0, PT, P0, PT, PT, 0x8, 0x80 ;  /* 0x000000000080781c */ /* 0x000fe4000070e170 */
[----:B------:R-:W-:-:S05]  /*f3d0*/  SHF.L.U32 R2, R52, 0x10, RZ ;  /* 0x0000001034027819 */ /* 0x000fca00000006ff */
[----:B------:R-:W-:Y:S01]  /*f3e0*/  FFMA.FTZ R140, R140, R2, R116 ;  /* 0x000000028c8c7223 */ /* 0x000fe20000010074 */
        /* <DEDUP_REMOVED lines=11> */
.L_x_25266:
        /* <DEDUP_REMOVED lines=12> */
.L_x_25268:
[----:B------:R-:W-:Y:S05]  /*f560*/  BSYNC.RECONVERGENT B2 ;  /* 0x0000000000027941 */ /* 0x000fea0003800200 */
.L_x_25267:
        /* <DEDUP_REMOVED lines=62> */
.L_x_25265:
[----:B------:R-:W-:Y:S05]  /*f950*/  BSYNC.RECONVERGENT B1 ;  /* 0x0000000000017941 */ /* 0x000fea0003800200 */
.L_x_25264:
        /* <DEDUP_REMOVED lines=23> */
.L_x_25271:
        /* <DEDUP_REMOVED lines=12> */
.L_x_25273:
[----:B------:R-:W-:Y:S05]  /*fb90*/  BSYNC.RECONVERGENT B2 ;  /* 0x0000000000027941 */ /* 0x000fea0003800200 */
.L_x_25272:
        /* <DEDUP_REMOVED lines=60> */
[----:B------:R-:W-:Y:S01]  /*ff60*/  IMAD.MOV.U32 R18, RZ, RZ, R2 ;  /* 0x000000ffff127224 */ /* 0x000fe200078e0002 */
[----:B------:R-:W-:-:S07]  /*ff70*/  LOP3.LUT R3, R142, UR13, R3, 0x96, !PT ;  /* 0x0000000d8e037c12 */ /* 0x000fce000f8e9603 */
.L_x_25270:
[----:B------:R-:W-:Y:S05]  /*ff80*/  BSYNC.RECONVERGENT B1 ;  /* 0x0000000000017941 */ /* 0x000fea0003800200 */
.L_x_25269:
        /* <DEDUP_REMOVED lines=24> */
.L_x_25276:
        /* <DEDUP_REMOVED lines=12> */
.L_x_25278:
[----:B------:R-:W-:Y:S05]  /*101d0*/  BSYNC.RECONVERGENT B2 ;  /* 0x0000000000027941 */ /* 0x000fea0003800200 */
.L_x_25277:
        /* <DEDUP_REMOVED lines=62> */
.L_x_25275:
[----:B------:R-:W-:Y:S05]  /*105c0*/  BSYNC.RECONVERGENT B1 ;  /* 0x0000000000017941 */ /* 0x000fea0003800200 */
.L_x_25274:
        /* <DEDUP_REMOVED lines=23> */
.L_x_25281:
        /* <DEDUP_REMOVED lines=12> */
.L_x_25283:
[----:B------:R-:W-:Y:S05]  /*10800*/  BSYNC.RECONVERGENT B2 ;  /* 0x0000000000027941 */ /* 0x000fea0003800200 */
.L_x_25282:
        /* <DEDUP_REMOVED lines=62> */
.L_x_25280:
[----:B------:R-:W-:Y:S05]  /*10bf0*/  BSYNC.RECONVERGENT B1 ;  /* 0x0000000000017941 */ /* 0x000fea0003800200 */
.L_x_25279:
        /* <DEDUP_REMOVED lines=24> */
.L_x_25286:
        /* <DEDUP_REMOVED lines=12> */
.L_x_25288:
[----:B------:R-:W-:Y:S05]  /*10e40*/  BSYNC.RECONVERGENT B2 ;  /* 0x0000000000027941 */ /* 0x000fea0003800200 */
.L_x_25287:
        /* <DEDUP_REMOVED lines=62> */
.L_x_25285:
[----:B------:R-:W-:Y:S05]  /*11230*/  BSYNC.RECONVERGENT B1 ;  /* 0x0000000000017941 */ /* 0x000fea0003800200 */
.L_x_25284:
        /* <DEDUP_REMOVED lines=23> */
.L_x_25291:
        /* <DEDUP_REMOVED lines=12> */
.L_x_25293:
[----:B------:R-:W-:Y:S05]  /*11470*/  BSYNC.RECONVERGENT B2 ;  /* 0x0000000000027941 */ /* 0x000fea0003800200 */
.L_x_25292:
        /* <DEDUP_REMOVED lines=62> */
.L_x_25290:
[----:B------:R-:W-:Y:S05]  /*11860*/  BSYNC.RECONVERGENT B1 ;  /* 0x0000000000017941 */ /* 0x000fea0003800200 */
.L_x_25289:
        /* <DEDUP_REMOVED lines=24> */
.L_x_25296:
        /* <DEDUP_REMOVED lines=15> */
.L_x_25298:
[----:B------:R-:W-:Y:S05]  /*11ae0*/  BSYNC.RECONVERGENT B2 ;  /* 0x0000000000027941 */ /* 0x000fea0003800200 */
.L_x_25297:
        /* <DEDUP_REMOVED lines=62> */
.L_x_25295:
[----:B------:R-:W-:Y:S05]  /*11ed0*/  BSYNC.RECONVERGENT B1 ;  /* 0x0000000000017941 */ /* 0x000fea0003800200 */
.L_x_25294:
        /* <DEDUP_REMOVED lines=10> */
[----:B------:R-:W-:Y:S09]  /*11f80*/  BRA `(.L_x_25299) ;  /* 0x00000030009c7947 */ /* 0x000ff20003800000 */
.L_x_25258:
        /* <DEDUP_REMOVED lines=16> */
.L_x_25302:
        /* <DEDUP_REMOVED lines=12> */
.L_x_25304:
[----:B------:R-:W-:Y:S05]  /*12150*/  BSYNC.RECONVERGENT B2 ;  /* 0x0000000000027941 */ /* 0x000fea0003800200 */
.L_x_25303:
        /* <DEDUP_REMOVED lines=62> */
.L_x_25301:
[----:B------:R-:W-:Y:S05]  /*12540*/  BSYNC.RECONVERGENT B1 ;  /* 0x0000000000017941 */ /* 0x000fea0003800200 */
.L_x_25300:
        /* <DEDUP_REMOVED lines=29> */
.L_x_25307:
        /* <DEDUP_REMOVED lines=12> */
.L_x_25309:
[----:B------:R-:W-:Y:S05]  /*127e0*/  BSYNC.RECONVERGENT B2 ;  /* 0x0000000000027941 */ /* 0x000fea0003800200 */
.L_x_25308:
        /* <DEDUP_REMOVED lines=62> */
.L_x_25306:
[----:B------:R-:W-:Y:S05]  /*12bd0*/  BSYNC.RECONVERGENT B1 ;  /* 0x0000000000017941 */ /* 0x000fea0003800200 */
.L_x_25305:
        /* <DEDUP_REMOVED lines=23> */
.L_x_25312:
        /* <DEDUP_REMOVED lines=12> */
.L_x_25314:
[----:B------:R-:W-:Y:S05]  /*12e10*/  BSYNC.RECONVERGENT B2 ;  /* 0x0000000000027941 */ /* 0x000fea0003800200 */
.L_x_25313:
        /* <DEDUP_REMOVED lines=62> */
.L_x_25311:
[----:B------:R-:W-:Y:S05]  /*13200*/  BSYNC.RECONVERGENT B1 ;  /* 0x0000000000017941 */ /* 0x000fea0003800200 */
.L_x_25310:
        /* <DEDUP_REMOVED lines=24> */
.L_x_25317:
        /* <DEDUP_REMOVED lines=12> */
.L_x_25319:
[----:B------:R-:W-:Y:S05]  /*13450*/  BSYNC.RECONVERGENT B2 ;  /* 0x0000000000027941 */ /* 0x000fea0003800200 */
.L_x_25318:
        /* <DEDUP_REMOVED lines=62> */
.L_x_25316:
[----:B------:R-:W-:Y:S05]  /*13840*/  BSYNC.RECONVERGENT B1 ;  /* 0x0000000000017941 */ /* 0x000fea0003800200 */
.L_x_25315:
        /* <DEDUP_REMOVED lines=23> */
.L_x_25322:
        /* <DEDUP_REMOVED lines=12> */
.L_x_25324:
[----:B------:R-:W-:Y:S05]  /*13a80*/  BSYNC.RECONVERGENT B2 ;  /* 0x0000000000027941 */ /* 0x000fea0003800200 */
.L_x_25323:
        /* <DEDUP_REMOVED lines=62> */
.L_x_25321:
[----:B------:R-:W-:Y:S05]  /*13e70*/  BSYNC.RECONVERGENT B1 ;  /* 0x0000000000017941 */ /* 0x000fea0003800200 */
.L_x_25320:
        /* <DEDUP_REMOVED lines=24> */
.L_x_25327:
        /* <DEDUP_REMOVED lines=12> */
.L_x_25329:
[----:B------:R-:W-:Y:S05]  /*140c0*/  BSYNC.RECONVERGENT B2 ;  /* 0x0000000000027941 */ /* 0x000fea0003800200 */
.L_x_25328:
        /* <DEDUP_REMOVED lines=62> */
.L_x_25326:
[----:B------:R-:W-:Y:S05]  /*144b0*/  BSYNC.RECONVERGENT B1 ;  /* 0x0000000000017941 */ /* 0x000fea0003800200 */
.L_x_25325:
        /* <DEDUP_REMOVED lines=23> */
.L_x_25332:
        /* <DEDUP_REMOVED lines=12> */
.L_x_25334:
[----:B------:R-:W-:Y:S05]  /*146f0*/  BSYNC.RECONVERGENT B2 ;  /* 0x0000000000027941 */ /* 0x000fea0003800200 */
.L_x_25333:
        /* <DEDUP_REMOVED lines=62> */
.L_x_25331:
[----:B------:R-:W-:Y:S05]  /*14ae0*/  BSYNC.RECONVERGENT B1 ;  /* 0x0000000000017941 */ /* 0x000fea0003800200 */
.L_x_25330:
        /* <DEDUP_REMOVED lines=24> */
.L_x_25337:
        /* <DEDUP_REMOVED lines=15> */
.L_x_25339:
[----:B------:R-:W-:Y:S05]  /*14d60*/  BSYNC.RECONVERGENT B2 ;  /* 0x0000000000027941 */ /* 0x000fea0003800200 */
.L_x_25338:
        /* <DEDUP_REMOVED lines=62> */
.L_x_25336:
[----:B------:R-:W-:Y:S05]  /*15150*/  BSYNC.RECONVERGENT B1 ;  /* 0x0000000000017941 */ /* 0x000fea0003800200 */
.L_x_25335:
        /* <DEDUP_REMOVED lines=9> */
[----:B------:R-:W-:-:S10]  /*151f0*/  FMUL.FTZ R147, R17, R147 ;  /* 0x0000009311937220 */ /* 0x000fd40000410000 */
.L_x_25299:
        /* <DEDUP_REMOVED lines=17> */
[----:B------:R-:W-:Y:S01]  /*15310*/  LOP3.LUT R190, R17, R190, RZ, 0xfc, !PT ;  /* 0x000000be11be7212 */ /* 0x000fe200078efcff */
[----:B------:R-:W-:Y:S02]  /*15320*/  IMAD.MOV.U32 R17, RZ, RZ, R211 ;  /* 0x000000ffff117224 */ /* 0x000fe400078e00d3 */
[C---:B0-----:R-:W-:Y:S01]  /*15330*/  IMAD.WIDE.U32 R212, R189.reuse, 0x8, R212 ;  /* 0x00000008bdd47825 */ /* 0x041fe200078e00d4 */
[----:B------:R-:W-:-:S04]  /*15340*/  IADD3 R189, PT, PT, R189, 0x20, RZ ;  /* 0x00000020bdbd7810 */ /* 0x000fc80007ffe0ff */
[----:B------:R2:W-:Y:S03]  /*15350*/  STG.E.64 desc[UR6][R212.64], R190 ;  /* 0x000000bed4007986 */ /* 0x0005e6000c101b06 */
.L_x_25257:
[----:B------:R-:W-:Y:S05]  /*15360*/  BSYNC.RECONVERGENT B0 ;  /* 0x0000000000007941 */ /* 0x000fea0003800200 */
.L_x_25256:
        /* <DEDUP_REMOVED lines=15> */
[----:B------:R-:W-:Y:S01]  /*15460*/  ISETP.NE.AND P0, PT, R2, 0x1, PT ;  /* 0x000000010200780c */ /* 0x000fe20003f05270 */
[----:B------:R-:W-:Y:S01]  /*15470*/  BSSY.RECONVERGENT B1, `(.L_x_25343) ;  /* 0x000005a000017945 */ /* 0x000fe20003800200 */
[----:B------:R-:W-:Y:S01]  /*15480*/  IMAD.MOV.U32 R150, RZ, RZ, 0x2 ;  /* 0x00000002ff967424 */ /* 0x000fe200078e00ff */
[----:B------:R-:W-:Y:S01]  /*15490*/  MOV R211, R17 ;  /* 0x0000001100d37202 */ /* 0x000fe20000000f00 */
[----:B---3--:R-:W-:-:S09]  /*154a0*/  IMAD.MOV.U32 R148, RZ, RZ, R18 ;  /* 0x000000ffff947224 */ /* 0x008fd200078e0012 */
        /* <DEDUP_REMOVED lines=11> */
.L_x_25345:
        /* <DEDUP_REMOVED lines=12> */
.L_x_25347:
[----:B------:R-:W-:Y:S05]  /*15620*/  BSYNC.RECONVERGENT B2 ;  /* 0x0000000000027941 */ /* 0x000fea0003800200 */
.L_x_25346:
        /* <DEDUP_REMOVED lines=62> */
.L_x_25344:
[----:B------:R-:W-:Y:S05]  /*15a10*/  BSYNC.RECONVERGENT B1 ;  /* 0x0000000000017941 */ /* 0x000fea0003800200 */
.L_x_25343:
[----:B------:R-:W3:Y:S01]  /*15a20*/  LDC R17, c[0x0][0x404] ;  /* 0x00010100ff117b82 */ /* 0x000ee20000000800 */
[----:B------:R-:W-:Y:S01]  /*15a30*/  I2FP.F32.U32 R2, R148 ;  /* 0x0000009400027245 */ /* 0x000fe20000201000 */
[----:B012---:R-:W-:Y:S01]  /*15a40*/  HFMA2 R191, -RZ, RZ, 0.1171875, 0 ;  /* 0x2f800000ffbf7431 */ /* 0x007fe200000001ff */
[----:B------:R-:W-:Y:S01]  /*15a50*/  ISETP.NE.AND P1, PT, R150, 0x1, PT ;  /* 0x000000019600780c */ /* 0x000fe20003f25270 */
[----:B------:R-:W-:Y:S01]  /*15a60*/  BSSY.RECONVERGENT B1, `(.L_x_25348) ;  /* 0x0000064000017945 */ /* 0x000fe20003800200 */
[----:B------:R-:W-:Y:S01]  /*15a70*/  LOP3.LUT R192, R192, 0xfffffffd, RZ, 0xc0, !PT ;  /* 0xfffffffdc0c07812 */ /* 0x000fe200078ec0ff */
[----:B------:R-:W-:Y:S02]  /*15a80*/  IMAD.MOV.U32 R149, RZ, RZ, R18 ;  /* 0x000000ffff957224 */ /* 0x000fe400078e0012 */
[----:B------:R-:W-:Y:S01]  /*15a90*/  FFMA.FTZ R2, R2, R191, 1.1641532182693481445e-10 ;  /* 0x2f00000002027423 */ /* 0x000fe200000100bf */
[----:B------:R-:W0:Y:S04]  /*15aa0*/  LDC R190, c[0x0][0x408] ;  /* 0x00010200ffbe7b82 */ /* 0x000e280000000800 */
[----:B---3--:R-:W-:Y:S01]  /*15ab0*/  FSETP.GTU.FTZ.AND P0, PT, R2, R17, PT ;  /* 0x000000110200720b */ /* 0x008fe20003f1c000 */
[C---:B-----5:R-:W-:Y:S01]  /*15ac0*/  IMAD.U32 R2, R152.reuse, 0x10000, RZ ;  /* 0x0001000098027824 */ /* 0x060fe200078e00ff */
[----:B------:R-:W-:-:S03]  /*15ad0*/  PRMT R152, R152, 0x7632, R152 ;  /* 0x0000763298987816 */ /* 0x000fc60000000098 */
[----:B------:R-:W-:-:S04]  /*15ae0*/  FMUL.FTZ R2, R2, R188 ;  /* 0x000000bc02027220 */ /* 0x000fc80000410000 */
[----:B0-----:R-:W-:-:S05]  /*15af0*/  FMUL.FTZ R2, R2, R190 ;  /* 0x000000be02027220 */ /* 0x001fca0000410000 */
        /* <DEDUP_REMOVED lines=15> */
.L_x_25350:
        /* <DEDUP_REMOVED lines=12> */
.L_x_25352:
[----:B------:R-:W-:Y:S05]  /*15cb0*/  BSYNC.RECONVERGENT B2 ;  /* 0x0000000000027941 */ /* 0x000fea0003800200 */
.L_x_25351:
        /* <DEDUP_REMOVED lines=62> */
.L_x_25349:
[----:B------:R-:W-:Y:S05]  /*160a0*/  BSYNC.RECONVERGENT B1 ;  /* 0x0000000000017941 */ /* 0x000fea0003800200 */
.L_x_25348:
        /* <DEDUP_REMOVED lines=23> */
.L_x_25355:
        /* <DEDUP_REMOVED lines=12> */
.L_x_25357:
[----:B------:R-:W-:Y:S05]  /*162e0*/  BSYNC.RECONVERGENT B2 ;  /* 0x0000000000027941 */ /* 0x000fea0003800200 */
.L_x_25356:
        /* <DEDUP_REMOVED lines=62> */
.L_x_25354:
[----:B------:R-:W-:Y:S05]  /*166d0*/  BSYNC.RECONVERGENT B1 ;  /* 0x0000000000017941 */ /* 0x000fea0003800200 */
.L_x_25353:
        /* <DEDUP_REMOVED lines=24> */
.L_x_25360:
        /* <DEDUP_REMOVED lines=12> */
.L_x_25362:
[----:B------:R-:W-:Y:S05]  /*16920*/  BSYNC.RECONVERGENT B2 ;  /* 0x0000000000027941 */ /* 0x000fea0003800200 */
.L_x_25361:
        /* <DEDUP_REMOVED lines=62> */
.L_x_25359:
[----:B------:R-:W-:Y:S05]  /*16d10*/  BSYNC.RECONVERGENT B1 ;  /* 0x0000000000017941 */ /* 0x000fea0003800200 */
.L_x_25358:
        /* <DEDUP_REMOVED lines=23> */
.L_x_25365:
        /* <DEDUP_REMOVED lines=12> */
.L_x_25367:
[----:B------:R-:W-:Y:S05]  /*16f50*/  BSYNC.RECONVERGENT B2 ;  /* 0x0000000000027941 */ /* 0x000fea0003800200 */
.L_x_25366:
        /* <DEDUP_REMOVED lines=62> */
.L_x_25364:
[----:B------:R-:W-:Y:S05]  /*17340*/  BSYNC.RECONVERGENT B1 ;  /* 0x0000000000017941 */ /* 0x000fea0003800200 */
.L_x_25363:
        /* <DEDUP_REMOVED lines=24> */
.L_x_25370:
        /* <DEDUP_REMOVED lines=12> */
.L_x_25372:
[----:B------:R-:W-:Y:S05]  /*17590*/  BSYNC.RECONVERGENT B2 ;  /* 0x0000000000027941 */ /* 0x000fea0003800200 */
.L_x_25371:
        /* <DEDUP_REMOVED lines=62> */
.L_x_25369:
[----:B------:R-:W-:Y:S05]  /*17980*/  BSYNC.RECONVERGENT B1 ;  /* 0x0000000000017941 */ /* 0x000fea0003800200 */
.L_x_25368:
        /* <DEDUP_REMOVED lines=23> */
.L_x_25375:
        /* <DEDUP_REMOVED lines=12> */
.L_x_25377:
[----:B------:R-:W-:Y:S05]  /*17bc0*/  BSYNC.RECONVERGENT B2 ;  /* 0x0000000000027941 */ /* 0x000fea0003800200 */
.L_x_25376:
        /* <DEDUP_REMOVED lines=62> */
.L_x_25374:
[----:B------:R-:W-:Y:S05]  /*17fb0*/  BSYNC.RECONVERGENT B1 ;  /* 0x0000000000017941 */ /* 0x000fea0003800200 */
.L_x_25373:
        /* <DEDUP_REMOVED lines=24> */
.L_x_25380:
        /* <DEDUP_REMOVED lines=15> */
.L_x_25382:
[----:B------:R-:W-:Y:S05]  /*18230*/  BSYNC.RECONVERGENT B2 ;  /* 0x0000000000027941 */ /* 0x000fea0003800200 */
.L_x_25381:
        /* <DEDUP_REMOVED lines=62> */
.L_x_25379:
[----:B------:R-:W-:Y:S05]  /*18620*/  BSYNC.RECONVERGENT B1 ;  /* 0x0000000000017941 */ /* 0x000fea0003800200 */
.L_x_25378:
        /* <DEDUP_REMOVED lines=11> */
.L_x_25342:
        /* <DEDUP_REMOVED lines=16> */
.L_x_25386:
        /* <DEDUP_REMOVED lines=12> */
.L_x_25388:
[----:B------:R-:W-:Y:S05]  /*188a0*/  BSYNC.RECONVERGENT B2 ;  /* 0x0000000000027941 */ /* 0x000fea0003800200 */
.L_x_25387:
        /* <DEDUP_REMOVED lines=62> */
.L_x_25385:
[----:B------:R-:W-:Y:S05]  /*18c90*/  BSYNC.RECONVERGENT B1 ;  /* 0x0000000000017941 */ /* 0x000fea0003800200 */
.L_x_25384:
        /* <DEDUP_REMOVED lines=29> */
.L_x_25391:
        /* <DEDUP_REMOVED lines=12> */
.L_x_25393:
[----:B------:R-:W-:Y:S05]  /*18f30*/  BSYNC.RECONVERGENT B2 ;  /* 0x0000000000027941 */ /* 0x000fea0003800200 */
.L_x_25392:
        /* <DEDUP_REMOVED lines=62> */
.L_x_25390:
[----:B------:R-:W-:Y:S05]  /*19320*/  BSYNC.RECONVERGENT B1 ;  /* 0x0000000000017941 */ /* 0x000fea0003800200 */
.L_x_25389:
        /* <DEDUP_REMOVED lines=23> */
.L_x_25396:
        /* <DEDUP_REMOVED lines=12> */
.L_x_25398:
[----:B------:R-:W-:Y:S05]  /*19560*/  BSYNC.RECONVERGENT B2 ;  /* 0x0000000000027941 */ /* 0x000fea0003800200 */
.L_x_25397:
        /* <DEDUP_REMOVED lines=62> */
.L_x_25395:
[----:B------:R-:W-:Y:S05]  /*19950*/  BSYNC.RECONVERGENT B1 ;  /* 0x0000000000017941 */ /* 0x000fea0003800200 */
.L_x_25394:
        /* <DEDUP_REMOVED lines=24> */
.L_x_25401:
        /* <DEDUP_REMOVED lines=12> */
.L_x_25403:
[----:B------:R-:W-:Y:S05]  /*19ba0*/  BSYNC.RECONVERGENT B2 ;  /* 0x0000000000027941 */ /* 0x000fea0003800200 */
.L_x_25402:
        /* <DEDUP_REMOVED lines=62> */
.L_x_25400:
[----:B------:R-:W-:Y:S05]  /*19f90*/  BSYNC.RECONVERGENT B1 ;  /* 0x0000000000017941 */ /* 0x000fea0003800200 */
.L_x_25399:
        /* <DEDUP_REMOVED lines=23> */
.L_x_25406:
        /* <DEDUP_REMOVED lines=12> */
.L_x_25408:
[----:B------:R-:W-:Y:S05]  /*1a1d0*/  BSYNC.RECONVERGENT B2 ;  /* 0x0000000000027941 */ /* 0x000fea0003800200 */
.L_x_25407:
        /* <DEDUP_REMOVED lines=62> */
.L_x_25405:
[----:B------:R-:W-:Y:S05]  /*1a5c0*/  BSYNC.RECONVERGENT B1 ;  /* 0x0000000000017941 */ /* 0x000fea0003800200 */
.L_x_25404:
        /* <DEDUP_REMOVED lines=24> */
.L_x_25411:
        /* <DEDUP_REMOVED lines=12> */
.L_x_25413:
[----:B------:R-:W-:Y:S05]  /*1a810*/  BSYNC.RECONVERGENT B2 ;  /* 0x0000000000027941 */ /* 0x000fea0003800200 */
.L_x_25412:
        /* <DEDUP_REMOVED lines=62> */
.L_x_25410:
[----:B------:R-:W-:Y:S05]  /*1ac00*/  BSYNC.RECONVERGENT B1 ;  /* 0x0000000000017941 */ /* 0x000fea0003800200 */
.L_x_25409:
        /* <DEDUP_REMOVED lines=23> */
.L_x_25416:
        /* <DEDUP_REMOVED lines=12> */
.L_x_25418:
[----:B------:R-:W-:Y:S05]  /*1ae40*/  BSYNC.RECONVERGENT B2 ;  /* 0x0000000000027941 */ /* 0x000fea0003800200 */
.L_x_25417:
        /* <DEDUP_REMOVED lines=62> */
.L_x_25415:
[----:B------:R-:W-:Y:S05]  /*1b230*/  BSYNC.RECONVERGENT B1 ;  /* 0x0000000000017941 */ /* 0x000fea0003800200 */
.L_x_25414:
        /* <DEDUP_REMOVED lines=24> */
.L_x_25421:
        /* <DEDUP_REMOVED lines=15> */
.L_x_25423:
[----:B------:R-:W-:Y:S05]  /*1b4b0*/  BSYNC.RECONVERGENT B2 ;  /* 0x0000000000027941 */ /* 0x000fea0003800200 */
.L_x_25422:
        /* <DEDUP_REMOVED lines=62> */
.L_x_25420:
[----:B------:R-:W-:Y:S05]  /*1b8a0*/  BSYNC.RECONVERGENT B1 ;  /* 0x0000000000017941 */ /* 0x000fea0003800200 */
.L_x_25419:
        /* <DEDUP_REMOVED lines=10> */
.L_x_25383:
        /* <DEDUP_REMOVED lines=19> */
[----:B0-----:R-:W-:-:S04]  /*1ba80*/  IMAD.WIDE.U32 R212, R189, 0x8, R212 ;  /* 0x00000008bdd47825 */ /* 0x001fc800078e00d4 */
[----:B------:R-:W-:Y:S01]  /*1ba90*/  VIADD R189, R189, 0x20 ;  /* 0x00000020bdbd7836 */ /* 0x000fe20000000000 */
[----:B------:R3:W-:Y:S06]  /*1baa0*/  STG.E.64 desc[UR6][R212.64], R190 ;  /* 0x000000bed4007986 */ /* 0x0007ec000c101b06 */
.L_x_25341:
[----:B------:R-:W-:Y:S05]  /*1bab0*/  BSYNC.RECONVERGENT B0 ;  /* 0x0000000000007941 */ /* 0x000fea0003800200 */
.L_x_25340:
        /* <DEDUP_REMOVED lines=15> */
[----:B------:R-:W-:Y:S01]  /*1bbb0*/  ISETP.NE.AND P0, PT, R2, 0x1, PT ;  /* 0x000000010200780c */ /* 0x000fe20003f05270 */
[----:B------:R-:W-:Y:S01]  /*1bbc0*/  BSSY.RECONVERGENT B1, `(.L_x_25427) ;  /* 0x000005a000017945 */ /* 0x000fe20003800200 */
[----:B------:R-:W-:Y:S02]  /*1bbd0*/  HFMA2 R158, -RZ, RZ, 0, 1.1920928955078125e-07 ;  /* 0x00000002ff9e7431 */ /* 0x000fe400000001ff */
[----:B0-----:R-:W-:Y:S02]  /*1bbe0*/  IMAD.MOV.U32 R156, RZ, RZ, R18 ;  /* 0x000000ffff9c7224 */ /* 0x001fe400078e0012 */
        /* <DEDUP_REMOVED lines=12> */
.L_x_25429:
        /* <DEDUP_REMOVED lines=12> */
.L_x_25431:
[----:B------:R-:W-:Y:S05]  /*1bd70*/  BSYNC.RECONVERGENT B2 ;  /* 0x0000000000027941 */ /* 0x000fea0003800200 */
.L_x_25430:
        /* <DEDUP_REMOVED lines=62> */
.L_x_25428:
[----:B------:R-:W-:Y:S05]  /*1c160*/  BSYNC.RECONVERGENT B1 ;  /* 0x0000000000017941 */ /* 0x000fea0003800200 */
.L_x_25427:
[----:B------:R-:W0:Y:S01]  /*1c170*/  LDC R17, c[0x0][0x404] ;  /* 0x00010100ff117b82 */ /* 0x000e220000000800 */
[----:B------:R-:W-:Y:S01]  /*1c180*/  I2FP.F32.U32 R2, R156 ;  /* 0x0000009c00027245 */ /* 0x000fe20000201000 */
[----:B-123--:R-:W-:Y:S01]  /*1c190*/  IMAD.MOV.U32 R191, RZ, RZ, 0x2f800000 ;  /* 0x2f800000ffbf7424 */ /* 0x00efe200078e00ff */
        /* <DEDUP_REMOVED lines=26> */
.L_x_25434:
        /* <DEDUP_REMOVED lines=12> */
.L_x_25436:
[----:B------:R-:W-:Y:S05]  /*1c400*/  BSYNC.RECONVERGENT B2 ;  /* 0x0000000000027941 */ /* 0x000fea0003800200 */
.L_x_25435:
        /* <DEDUP_REMOVED lines=62> */
.L_x_25433:
[----:B------:R-:W-:Y:S05]  /*1c7f0*/  BSYNC.RECONVERGENT B1 ;  /* 0x0000000000017941 */ /* 0x000fea0003800200 */
.L_x_25432:
        /* <DEDUP_REMOVED lines=23> */
.L_x_25439:
        /* <DEDUP_REMOVED lines=12> */
.L_x_25441:
[----:B------:R-:W-:Y:S05]  /*1ca30*/  BSYNC.RECONVERGENT B2 ;  /* 0x0000000000027941 */ /* 0x000fea0003800200 */
.L_x_25440:
        /* <DEDUP_REMOVED lines=62> */
.L_x_25438:
[----:B------:R-:W-:Y:S05]  /*1ce20*/  BSYNC.RECONVERGENT B1 ;  /* 0x0000000000017941 */ /* 0x000fea0003800200 */
.L_x_25437:
        /* <DEDUP_REMOVED lines=24> */
.L_x_25444:
        /* <DEDUP_REMOVED lines=12> */
.L_x_25446:
[----:B------:R-:W-:Y:S05]  /*1d070*/  BSYNC.RECONVERGENT B2 ;  /* 0x0000000000027941 */ /* 0x000fea0003800200 */
.L_x_25445:
        /* <DEDUP_REMOVED lines=62> */
.L_x_25443:
[----:B------:R-:W-:Y:S05]  /*1d460*/  BSYNC.RECONVERGENT B1 ;  /* 0x0000000000017941 */ /* 0x000fea0003800200 */
.L_x_25442:
        /* <DEDUP_REMOVED lines=23> */
.L_x_25449:
        /* <DEDUP_REMOVED lines=12> */
.L_x_25451:
[----:B------:R-:W-:Y:S05]  /*1d6a0*/  BSYNC.RECONVERGENT B2 ;  /* 0x0000000000027941 */ /* 0x000fea0003800200 */
.L_x_25450:
        /* <DEDUP_REMOVED lines=62> */
.L_x_25448:
[----:B------:R-:W-:Y:S05]  /*1da90*/  BSYNC.RECONVERGENT B1 ;  /* 0x0000000000017941 */ /* 0x000fea0003800200 */
.L_x_25447:
        /* <DEDUP_REMOVED lines=24> */
.L_x_25454:
        /* <DEDUP_REMOVED lines=12> */
.L_x_25456:
[----:B------:R-:W-:Y:S05]  /*1dce0*/  BSYNC.RECONVERGENT B2 ;  /* 0x0000000000027941 */ /* 0x000fea0003800200 */
.L_x_25455:
        /* <DEDUP_REMOVED lines=62> */
.L_x_25453:
[----:B------:R-:W-:Y:S05]  /*1e0d0*/  BSYNC.RECONVERGENT B1 ;  /* 0x0000000000017941 */ /* 0x000fea0003800200 */
.L_x_25452:
        /* <DEDUP_REMOVED lines=23> */
.L_x_25459:
        /* <DEDUP_REMOVED lines=12> */
.L_x_25461:
[----:B------:R-:W-:Y:S05]  /*1e310*/  BSYNC.RECONVERGENT B2 ;  /* 0x0000000000027941 */ /* 0x000fea0003800200 */
.L_x_25460:
        /* <DEDUP_REMOVED lines=62> */
.L_x_25458:
[----:B------:R-:W-:Y:S05]  /*1e700*/  BSYNC.RECONVERGENT B1 ;  /* 0x0000000000017941 */ /* 0x000fea0003800200 */
.L_x_25457:
        /* <DEDUP_REMOVED lines=24> */
.L_x_25464:
        /* <DEDUP_REMOVED lines=15> */
.L_x_25466:
[----:B------:R-:W-:Y:S05]  /*1e980*/  BSYNC.RECONVERGENT B2 ;  /* 0x0000000000027941 */ /* 0x000fea0003800200 */
.L_x_25465:
        /* <DEDUP_REMOVED lines=62> */
.L_x_25463:
[----:B------:R-:W-:Y:S05]  /*1ed70*/  BSYNC.RECONVERGENT B1 ;  /* 0x0000000000017941 */ /* 0x000fea0003800200 */
.L_x_25462:
        /* <DEDUP_REMOVED lines=11> */
.L_x_25426:
        /* <DEDUP_REMOVED lines=16> */
.L_x_25470:
        /* <DEDUP_REMOVED lines=12> */
.L_x_25472:
[----:B------:R-:W-:Y:S05]  /*1eff0*/  BSYNC.RECONVERGENT B2 ;  /* 0x0000000000027941 */ /* 0x000fea0003800200 */
.L_x_25471:
        /* <DEDUP_REMOVED lines=62> */
.L_x_25469:
[----:B------:R-:W-:Y:S05]  /*1f3e0*/  BSYNC.RECONVERGENT B1 ;  /* 0x0000000000017941 */ /* 0x000fea0003800200 */
.L_x_25468:
        /* <DEDUP_REMOVED lines=29> */
.L_x_25475:
        /* <DEDUP_REMOVED lines=12> */
.L_x_25477:
[----:B------:R-:W-:Y:S05]  /*1f680*/  BSYNC.RECONVERGENT B2 ;  /* 0x0000000000027941 */ /* 0x000fea0003800200 */
.L_x_25476:
        /* <DEDUP_REMOVED lines=62> */
.L_x_25474:
[----:B------:R-:W-:Y:S05]  /*1fa70*/  BSYNC.RECONVERGENT B1 ;  /* 0x0000000000017941 */ /* 0x000fea0003800200 */
.L_x_25473:
        /* <DEDUP_REMOVED lines=23> */
.L_x_25480:
        /* <DEDUP_REMOVED lines=12> */
.L_x_25482:
[----:B------:R-:W-:Y:S05]  /*1fcb0*/  BSYNC.RECONVERGENT B2 ;  /* 0x0000000000027941 */ /* 0x000fea0003800200 */
.L_x_25481:
        /* <DEDUP_REMOVED lines=62> */
.L_x_25479:
[----:B------:R-:W-:Y:S05]  /*200a0*/  BSYNC.RECONVERGENT B1 ;  /* 0x0000000000017941 */ /* 0x000fea0003800200 */
.L_x_25478:
        /* <DEDUP_REMOVED lines=24> */
.L_x_25485:
        /* <DEDUP_REMOVED lines=12> */
.L_x_25487:
[----:B------:R-:W-:Y:S05]  /*202f0*/  BSYNC.RECONVERGENT B2 ;  /* 0x0000000000027941 */ /* 0x000fea0003800200 */
.L_x_25486:
        /* <DEDUP_REMOVED lines=62> */
.L_x_25484:
[----:B------:R-:W-:Y:S05]  /*206e0*/  BSYNC.RECONVERGENT B1 ;  /* 0x0000000000017941 */ /* 0x000fea0003800200 */
.L_x_25483:
        /* <DEDUP_REMOVED lines=23> */
.L_x_25490:
        /* <DEDUP_REMOVED lines=12> */
.L_x_25492:
[----:B------:R-:W-:Y:S05]  /*20920*/  BSYNC.RECONVERGENT B2 ;  /* 0x0000000000027941 */ /* 0x000fea0003800200 */
.L_x_25491:
        /* <DEDUP_REMOVED lines=62> */
.L_x_25489:
[----:B------:R-:W-:Y:S05]  /*20d10*/  BSYNC.RECONVERGENT B1 ;  /* 0x0000000000017941 */ /* 0x000fea0003800200 */
.L_x_25488:
        /* <DEDUP_REMOVED lines=24> */
.L_x_25495:
        /* <DEDUP_REMOVED lines=12> */
.L_x_25497:
[----:B------:R-:W-:Y:S05]  /*20f60*/  BSYNC.RECONVERGENT B2 ;  /* 0x0000000000027941 */ /* 0x000fea0003800200 */
.L_x_25496:
        /* <DEDUP_REMOVED lines=62> */
.L_x_25494:
[----:B------:R-:W-:Y:S05]  /*21350*/  BSYNC.RECONVERGENT B1 ;  /* 0x0000000000017941 */ /* 0x000fea0003800200 */
.L_x_25493:
        /* <DEDUP_REMOVED lines=23> */
.L_x_25500:
        /* <DEDUP_REMOVED lines=12> */
.L_x_25502:
[----:B------:R-:W-:Y:S05]  /*21590*/  BSYNC.RECONVERGENT B2 ;  /* 0x0000000000027941 */ /* 0x000fea0003800200 */
.L_x_25501:
        /* <DEDUP_REMOVED lines=62> */
.L_x_25499:
[----:B------:R-:W-:Y:S05]  /*21980*/  BSYNC.RECONVERGENT B1 ;  /* 0x0000000000017941 */ /* 0x000fea0003800200 */
.L_x_25498:
        /* <DEDUP_REMOVED lines=24> */
.L_x_25505:
        /* <DEDUP_REMOVED lines=15> */
.L_x_25507:
[----:B------:R-:W-:Y:S05]  /*21c00*/  BSYNC.RECONVERGENT B2 ;  /* 0x0000000000027941 */ /* 0x000fea0003800200 */
.L_x_25506:
        /* <DEDUP_REMOVED lines=62> */
.L_x_25504:
[----:B------:R-:W-:Y:S05]  /*21ff0*/  BSYNC.RECONVERGENT B1 ;  /* 0x0000000000017941 */ /* 0x000fea0003800200 */
.L_x_25503:
        /* <DEDUP_REMOVED lines=10> */
.L_x_25467:
        /* <DEDUP_REMOVED lines=22> */
.L_x_25425:
[----:B------:R-:W-:Y:S05]  /*22200*/  BSYNC.RECONVERGENT B0 ;  /* 0x0000000000007941 */ /* 0x000fea0003800200 */
.L_x_25424:
        /* <DEDUP_REMOVED lines=31> */
.L_x_25513:
        /* <DEDUP_REMOVED lines=12> */
.L_x_25515:
[----:B------:R-:W-:Y:S05]  /*224c0*/  BSYNC.RECONVERGENT B2 ;  /* 0x0000000000027941 */ /* 0x000fea0003800200 */
.L_x_25514:
        /* <DEDUP_REMOVED lines=62> */
.L_x_25512:
[----:B------:R-:W-:Y:S05]  /*228b0*/  BSYNC.RECONVERGENT B1 ;  /* 0x0000000000017941 */ /* 0x000fea0003800200 */
.L_x_25511:
[----:B------:R-:W0:Y:S01]  /*228c0*/  LDC R17, c[0x0][0x404] ;  /* 0x00010100ff117b82 */ /* 0x000e220000000800 */
[----:B------:R-:W-:Y:S01]  /*228d0*/  I2FP.F32.U32 R2, R164 ;  /* 0x000000a400027245 */ /* 0x000fe20000201000 */
[----:B--234-:R-:W-:Y:S01]  /*228e0*/  IMAD.MOV.U32 R191, RZ, RZ, 0x2f800000 ;  /* 0x2f800000ffbf7424 */ /* 0x01cfe200078e00ff */
        /* <DEDUP_REMOVED lines=13> */
[----:B------:R-:W-:Y:S01]  /*229c0*/  FFMA.FTZ R164, R164, R2, R116 ;  /* 0x00000002a4a47223 */ /* 0x000fe20000010074 */
        /* <DEDUP_REMOVED lines=12> */
.L_x_25518:
        /* <DEDUP_REMOVED lines=12> */
.L_x_25520:
[----:B------:R-:W-:Y:S05]  /*22b50*/  BSYNC.RECONVERGENT B2 ;  /* 0x0000000000027941 */ /* 0x000fea0003800200 */
.L_x_25519:
        /* <DEDUP_REMOVED lines=62> */
.L_x_25517:
[----:B------:R-:W-:Y:S05]  /*22f40*/  BSYNC.RECONVERGENT B1 ;  /* 0x0000000000017941 */ /* 0x000fea0003800200 */
.L_x_25516:
        /* <DEDUP_REMOVED lines=23> */
.L_x_25523:
        /* <DEDUP_REMOVED lines=12> */
.L_x_25525:
[----:B------:R-:W-:Y:S05]  /*23180*/  BSYNC.RECONVERGENT B2 ;  /* 0x0000000000027941 */ /* 0x000fea0003800200 */
.L_x_25524:
        /* <DEDUP_REMOVED lines=62> */
.L_x_25522:
[----:B------:R-:W-:Y:S05]  /*23570*/  BSYNC.RECONVERGENT B1 ;  /* 0x0000000000017941 */ /* 0x000fea0003800200 */
.L_x_25521:
        /* <DEDUP_REMOVED lines=24> */
.L_x_25528:
        /* <DEDUP_REMOVED lines=12> */
.L_x_25530:
[----:B------:R-:W-:Y:S05]  /*237c0*/  BSYNC.RECONVERGENT B2 ;  /* 0x0000000000027941 */ /* 0x000fea0003800200 */
.L_x_25529:
        /* <DEDUP_REMOVED lines=62> */
.L_x_25527:
[----:B------:R-:W-:Y:S05]  /*23bb0*/  BSYNC.RECONVERGENT B1 ;  /* 0x0000000000017941 */ /* 0x000fea0003800200 */
.L_x_25526:
        /* <DEDUP_REMOVED lines=23> */
.L_x_25533:
        /* <DEDUP_REMOVED lines=12> */
.L_x_25535:
[----:B------:R-:W-:Y:S05]  /*23df0*/  BSYNC.RECONVERGENT B2 ;  /* 0x0000000000027941 */ /* 0x000fea0003800200 */
.L_x_25534:
        /* <DEDUP_REMOVED lines=62> */
.L_x_25532:
[----:B------:R-:W-:Y:S05]  /*241e0*/  BSYNC.RECONVERGENT B1 ;  /* 0x0000000000017941 */ /* 0x000fea0003800200 */
.L_x_25531:
        /* <DEDUP_REMOVED lines=24> */
.L_x_25538:
        /* <DEDUP_REMOVED lines=12> */
.L_x_25540:
[----:B------:R-:W-:Y:S05]  /*24430*/  BSYNC.RECONVERGENT B2 ;  /* 0x0000000000027941 */ /* 0x000fea0003800200 */
.L_x_25539:
        /* <DEDUP_REMOVED lines=62> */
.L_x_25537:
[----:B------:R-:W-:Y:S05]  /*24820*/  BSYNC.RECONVERGENT B1 ;  /* 0x0000000000017941 */ /* 0x000fea0003800200 */
.L_x_25536:
        /* <DEDUP_REMOVED lines=23> */
.L_x_25543:
        /* <DEDUP_REMOVED lines=12> */
.L_x_25545:
[----:B------:R-:W-:Y:S05]  /*24a60*/  BSYNC.RECONVERGENT B2 ;  /* 0x0000000000027941 */ /* 0x000fea0003800200 */
.L_x_25544:
        /* <DEDUP_REMOVED lines=62> */
.L_x_25542:
[----:B------:R-:W-:Y:S05]  /*24e50*/  BSYNC.RECONVERGENT B1 ;  /* 0x0000000000017941 */ /* 0x000fea0003800200 */
.L_x_25541:
        /* <DEDUP_REMOVED lines=24> */
.L_x_25548:
        /* <DEDUP_REMOVED lines=15> */
.L_x_25550:
[----:B------:R-:W-:Y:S05]  /*250d0*/  BSYNC.RECONVERGENT B2 ;  /* 0x0000000000027941 */ /* 0x000fea0003800200 */
.L_x_25549:
        /* <DEDUP_REMOVED lines=62> */
.L_x_25547:
[----:B------:R-:W-:Y:S05]  /*254c0*/  BSYNC.RECONVERGENT B1 ;  /* 0x0000000000017941 */ /* 0x000fea0003800200 */
.L_x_25546:
        /* <DEDUP_REMOVED lines=11> */
.L_x_25510:
        /* <DEDUP_REMOVED lines=16> */
.L_x_25554:
        /* <DEDUP_REMOVED lines=12> */
.L_x_25556:
[----:B------:R-:W-:Y:S05]  /*25740*/  BSYNC.RECONVERGENT B2 ;  /* 0x0000000000027941 */ /* 0x000fea0003800200 */
.L_x_25555:
        /* <DEDUP_REMOVED lines=62> */
.L_x_25553:
[----:B------:R-:W-:Y:S05]  /*25b30*/  BSYNC.RECONVERGENT B1 ;  /* 0x0000000000017941 */ /* 0x000fea0003800200 */
.L_x_25552:
        /* <DEDUP_REMOVED lines=29> */
.L_x_25559:
        /* <DEDUP_REMOVED lines=12> */
.L_x_25561:
[----:B------:R-:W-:Y:S05]  /*25dd0*/  BSYNC.RECONVERGENT B2 ;  /* 0x0000000000027941 */ /* 0x000fea0003800200 */
.L_x_25560:
        /* <DEDUP_REMOVED lines=62> */
.L_x_25558:
[----:B------:R-:W-:Y:S05]  /*261c0*/  BSYNC.RECONVERGENT B1 ;  /* 0x0000000000017941 */ /* 0x000fea0003800200 */
.L_x_25557:
        /* <DEDUP_REMOVED lines=23> */
.L_x_25564:
        /* <DEDUP_REMOVED lines=12> */
.L_x_25566:
[----:B------:R-:W-:Y:S05]  /*26400*/  BSYNC.RECONVERGENT B2 ;  /* 0x0000000000027941 */ /* 0x000fea0003800200 */
.L_x_25565:
        /* <DEDUP_REMOVED lines=62> */
.L_x_25563:
[----:B------:R-:W-:Y:S05]  /*267f0*/  BSYNC.RECONVERGENT B1 ;  /* 0x0000000000017941 */ /* 0x000fea0003800200 */
.L_x_25562:
        /* <DEDUP_REMOVED lines=24> */
.L_x_25569:
        /* <DEDUP_REMOVED lines=12> */
.L_x_25571:
[----:B------:R-:W-:Y:S05]  /*26a40*/  BSYNC.RECONVERGENT B2 ;  /* 0x0000000000027941 */ /* 0x000fea0003800200 */
.L_x_25570:
        /* <DEDUP_REMOVED lines=62> */
.L_x_25568:
[----:B------:R-:W-:Y:S05]  /*26e30*/  BSYNC.RECONVERGENT B1 ;  /* 0x0000000000017941 */ /* 0x000fea0003800200 */
.L_x_25567:
        /* <DEDUP_REMOVED lines=23> */
.L_x_25574:
        /* <DEDUP_REMOVED lines=12> */
.L_x_25576:
[----:B------:R-:W-:Y:S05]  /*27070*/  BSYNC.RECONVERGENT B2 ;  /* 0x0000000000027941 */ /* 0x000fea0003800200 */
.L_x_25575:
        /* <DEDUP_REMOVED lines=62> */
.L_x_25573:
[----:B------:R-:W-:Y:S05]  /*27460*/  BSYNC.RECONVERGENT B1 ;  /* 0x0000000000017941 */ /* 0x000fea0003800200 */
.L_x_25572:
        /* <DEDUP_REMOVED lines=24> */
.L_x_25579:
[----:B------:R-:W-:Y:S01]  /*275f0*/  VIADD R6, R6, 0x1 ;  /* 0x0000000106067836 */ /* 0x000fe20000000000 */
[----:B------:R-:W-:Y:S04]  /*27600*/  BSSY.RECONVERGENT B2, `(.L_x_25580) ;  /* 0x000000b000027945 */ /* 0x000fe80003800200 */
[----:B------:R-:W-:-:S13]  /*27610*/  ISETP.NE.AND P4, PT, R6, RZ, PT ;  /* 0x000000ff0600720c */ /* 0x000fda0003f85270 */
[----:B------:R-:W-:Y:S05]  /*27620*/  @P4 BRA `(.L_x_25581) ;  /* 0x0000000000204947 */ /* 0x000fea0003800000 */
[----:B------:R-:W-:-:S04]  /*27630*/  IADD3 R5, PT, PT, R5, 0x1, RZ ;  /* 0x0000000105057810 */ /* 0x000fc80007ffe0ff */
[----:B------:R-:W-:-:S13]  /*27640*/  ISETP.NE.AND P4, PT, R5, RZ, PT ;  /* 0x000000ff0500720c */ /* 0x000fda0003f85270 */
[----:B------:R-:W-:Y:S01]  /*27650*/  @!P4 VIADD R8, R8, 0x1 ;  /* 0x000000010808c836 */ /* 0x000fe20000000000 */
[----:B------:R-:W-:Y:S01]  /*27660*/  @!P4 MOV R5, RZ ;  /* 0x000000ff0005c202 */ /* 0x000fe20000000f00 */
[----:B------:R-:W-:-:S03]  /*27670*/  @!P4 VIADD R2, R16, 0x1 ;  /* 0x000000011002c836 */ /* 0x000fc60000000000 */
[----:B------:R-:W-:-:S13]  /*27680*/  ISETP.NE.AND P5, PT, R8, RZ, !P4 ;  /* 0x000000ff0800720c */ /* 0x000fda00067a5270 */
[----:B------:R-:W-:-:S05]  /*27690*/  @P5 IADD3 R2, PT, PT, R16, RZ, RZ ;  /* 0x000000ff10025210 */ /* 0x000fca0007ffe0ff */
[----:B------:R-:W-:-:S07]  /*276a0*/  @!P4 IMAD.MOV.U32 R16, RZ, RZ, R2 ;  /* 0x000000ffff10c224 */ /* 0x000fce00078e0002 */
.L_x_25581:
[----:B------:R-:W-:Y:S05]  /*276b0*/  BSYNC.RECONVERGENT B2 ;  /* 0x0000000000027941 */ /* 0x000fea0003800200 */
.L_x_25580:
        /* <DEDUP_REMOVED lines=61> */
[----:B------:R-:W-:-:S07]  /*27a90*/  LOP3.LUT R3, R212, UR13, R3, 0x96, !PT ;  /* 0x0000000dd4037c12 */ /* 0x000fce000f8e9603 */
.L_x_25578:
[----:B------:R-:W-:Y:S05]  /*27aa0*/  BSYNC.RECONVERGENT B1 ;  /* 0x0000000000017941 */ /* 0x000fea0003800200 */
.L_x_25577:
        /* <DEDUP_REMOVED lines=23> */
.L_x_25584:
        /* <DEDUP_REMOVED lines=12> */
.L_x_25586:
[----:B------:R-:W-:Y:S05]  /*27ce0*/  BSYNC.RECONVERGENT B2 ;  /* 0x0000000000027941 */ /* 0x000fea0003800200 */
.L_x_25585:
        /* <DEDUP_REMOVED lines=62> */
.L_x_25583:
[----:B------:R-:W-:Y:S05]  /*280d0*/  BSYNC.RECONVERGENT B1 ;  /* 0x0000000000017941 */ /* 0x000fea0003800200 */
.L_x_25582:
        /* <DEDUP_REMOVED lines=24> */
.L_x_25589:
        /* <DEDUP_REMOVED lines=15> */
.L_x_25591:
[----:B------:R-:W-:Y:S05]  /*28350*/  BSYNC.RECONVERGENT B2 ;  /* 0x0000000000027941 */ /* 0x000fea0003800200 */
.L_x_25590:
        /* <DEDUP_REMOVED lines=62> */
.L_x_25588:
[----:B------:R-:W-:Y:S05]  /*28740*/  BSYNC.RECONVERGENT B1 ;  /* 0x0000000000017941 */ /* 0x000fea0003800200 */
.L_x_25587:
        /* <DEDUP_REMOVED lines=10> */
.L_x_25551:
        /* <DEDUP_REMOVED lines=22> */
.L_x_25509:
[----:B------:R-:W-:Y:S05]  /*28950*/  BSYNC.RECONVERGENT B0 ;  /* 0x0000000000007941 */ /* 0x000fea0003800200 */
.L_x_25508:
        /* <DEDUP_REMOVED lines=31> */
.L_x_25597:
        /* <DEDUP_REMOVED lines=12> */
.L_x_25599:
[----:B------:R-:W-:Y:S05]  /*28c10*/  BSYNC.RECONVERGENT B2 ;  /* 0x0000000000027941 */ /* 0x000fea0003800200 */
.L_x_25598:
        /* <DEDUP_REMOVED lines=59> */
[----:B------:R-:W-:Y:S01]  /*28fd0*/  LOP3.LUT R3, R172, UR13, R3, 0x96, !PT ;  /* 0x0000000dac037c12 */ /* 0x000fe2000f8e9603 */
[----:B------:R-:W-:Y:S01]  /*28fe0*/  IMAD.MOV.U32 R172, RZ, RZ, R17 ;  /* 0x000000ffffac7224 */ /* 0x000fe200078e0011 */
[----:B------:R-:W-:-:S07]  /*28ff0*/  MOV R18, R2 ;  /* 0x0000000200127202 */ /* 0x000fce0000000f00 */
.L_x_25596:
[----:B------:R-:W-:Y:S05]  /*29000*/  BSYNC.RECONVERGENT B1 ;  /* 0x0000000000017941 */ /* 0x000fea0003800200 */
.L_x_25595:
[----:B--234-:R-:W0:Y:S01]  /*29010*/  LDC R190, c[0x0][0x408] ;  /* 0x00010200ffbe7b82 */ /* 0x01ce220000000800 */
        /* <DEDUP_REMOVED lines=28> */
.L_x_25602:
        /* <DEDUP_REMOVED lines=12> */
.L_x_25604:
[----:B------:R-:W-:Y:S05]  /*292a0*/  BSYNC.RECONVERGENT B2 ;  /* 0x0000000000027941 */ /* 0x000fea0003800200 */
.L_x_25603:
        /* <DEDUP_REMOVED lines=62> */
.L_x_25601:
[----:B------:R-:W-:Y:S05]  /*29690*/  BSYNC.RECONVERGENT B1 ;  /* 0x0000000000017941 */ /* 0x000fea0003800200 */
.L_x_25600:
[----:B------:R-:W-:Y:S01]  /*296a0*/  I2FP.F32.U32 R173, R173 ;  /* 0x000000ad00ad7245 */ /* 0x000fe20000201000 */
[----:B------:R-:W-:Y:S01]  /*296b0*/  IMAD.U32 R176, R176, 0x10000, RZ ;  /* 0x00010000b0b07824 */ /* 0x000fe200078e00ff */
[----:B------:R-:W-:Y:S01]  /*296c0*/  ISETP.NE.AND P1, PT, R2, 0x1, PT ;  /* 0x000000010200780c */ /* 0x000fe20003f25270 */
[----:B------:R-:W-:Y:S01]  /*296d0*/  BSSY.RECONVERGENT B1, `(.L_x_25605) ;  /* 0x000005f000017945 */ /* 0x000fe20003800200 */
[----:B------:R-:W-:Y:S01]  /*296e0*/  SHF.L.U32 R174, R210, 0x10, RZ ;  /* 0x00000010d2ae7819 */ /* 0x000fe200000006ff */
[----:B------:R-:W-:Y:S01]  /*296f0*/  FFMA.FTZ R173, R173, R191, 1.1641532182693481445e-10 ;  /* 0x2f000000adad7423 */ /* 0x000fe200000100bf */
[----:B------:R-:W-:Y:S01]  /*29700*/  FMUL.FTZ R176, R176, R188 ;  /* 0x000000bcb0b07220 */ /* 0x000fe20000410000 */
[----:B------:R-:W-:-:S03]  /*29710*/  MOV R175, R18 ;  /* 0x0000001200af7202 */ /* 0x000fc60000000f00 */
        /* <DEDUP_REMOVED lines=15> */
.L_x_25607:
        /* <DEDUP_REMOVED lines=12> */
.L_x_25609:
[----:B------:R-:W-:Y:S05]  /*298d0*/  BSYNC.RECONVERGENT B2 ;  /* 0x0000000000027941 */ /* 0x000fea0003800200 */
.L_x_25608:
        /* <DEDUP_REMOVED lines=59> */
[----:B------:R-:W-:-:S05]  /*29c90*/  IMAD.WIDE.U32 R2, R18, -0x326172a9, RZ ;  /* 0xcd9e8d5712027825 */ /* 0x000fca00078e00ff */
[----:B------:R-:W-:Y:S02]  /*29ca0*/  LOP3.LUT R3, R174, UR13, R3, 0x96, !PT ;  /* 0x0000000dae037c12 */ /* 0x000fe4000f8e9603 */
[----:B------:R-:W-:-:S07]  /*29cb0*/  MOV R18, R2 ;  /* 0x0000000200127202 */ /* 0x000fce0000000f00 */
.L_x_25606:
[----:B------:R-:W-:Y:S05]  /*29cc0*/  BSYNC.RECONVERGENT B1 ;  /* 0x0000000000017941 */ /* 0x000fea0003800200 */
.L_x_25605:
[----:B------:R-:W-:Y:S01]  /*29cd0*/  I2FP.F32.U32 R2, R175 ;  /* 0x000000af00027245 */ /* 0x000fe20000201000 */
[----:B------:R-:W-:Y:S01]  /*29ce0*/  BSSY.RECONVERGENT B1, `(.L_x_25610) ;  /* 0x0000062000017945 */ /* 0x000fe20003800200 */
[----:B------:R-:W-:Y:S02]  /*29cf0*/  ISETP.NE.AND P2, PT, R176, 0x1, PT ;  /* 0x00000001b000780c */ /* 0x000fe40003f45270 */
[----:B------:R-:W-:Y:S01]  /*29d00*/  PRMT R175, R177, 0x7632, R175 ;  /* 0x00007632b1af7816 */ /* 0x000fe200000000af */
[----:B------:R-:W-:-:S05]  /*29d10*/  FFMA.FTZ R2, R2, R191, 1.1641532182693481445e-10 ;  /* 0x2f00000002027423 */ /* 0x000fca00000100bf */
[----:B------:R-:W-:Y:S02]  /*29d20*/  FSETP.GTU.FTZ.AND P1, PT, R2, R17, PT ;  /* 0x000000110200720b */ /* 0x000fe40003f3c000 */
[----:B------:R-:W-:Y:S01]  /*29d30*/  SHF.L.U32 R2, R177, 0x10, RZ ;  /* 0x00000010b1027819 */ /* 0x000fe200000006ff */
[----:B------:R-:W-:-:S04]  /*29d40*/  IMAD.MOV.U32 R177, RZ, RZ, R18 ;  /* 0x000000ffffb17224 */ /* 0x000fc800078e0012 */
        /* <DEDUP_REMOVED lines=16> */
.L_x_25612:
        /* <DEDUP_REMOVED lines=12> */
.L_x_25614:
[----:B------:R-:W-:Y:S05]  /*29f10*/  BSYNC.RECONVERGENT B2 ;  /* 0x0000000000027941 */ /* 0x000fea0003800200 */
.L_x_25613:
        /* <DEDUP_REMOVED lines=62> */
.L_x_25611:
[----:B------:R-:W-:Y:S05]  /*2a300*/  BSYNC.RECONVERGENT B1 ;  /* 0x0000000000017941 */ /* 0x000fea0003800200 */
.L_x_25610:
        /* <DEDUP_REMOVED lines=23> */
.L_x_25617:
        /* <DEDUP_REMOVED lines=12> */
.L_x_25619:
[----:B------:R-:W-:Y:S05]  /*2a540*/  BSYNC.RECONVERGENT B2 ;  /* 0x0000000000027941 */ /* 0x000fea0003800200 */
.L_x_25618:
        /* <DEDUP_REMOVED lines=62> */
.L_x_25616:
[----:B------:R-:W-:Y:S05]  /*2a930*/  BSYNC.RECONVERGENT B1 ;  /* 0x0000000000017941 */ /* 0x000fea0003800200 */
.L_x_25615:
        /* <DEDUP_REMOVED lines=24> */
.L_x_25622:
        /* <DEDUP_REMOVED lines=12> */
.L_x_25624:
[----:B------:R-:W-:Y:S05]  /*2ab80*/  BSYNC.RECONVERGENT B2 ;  /* 0x0000000000027941 */ /* 0x000fea0003800200 */
.L_x_25623:
        /* <DEDUP_REMOVED lines=62> */
.L_x_25621:
[----:B------:R-:W-:Y:S05]  /*2af70*/  BSYNC.RECONVERGENT B1 ;  /* 0x0000000000017941 */ /* 0x000fea0003800200 */
.L_x_25620:
        /* <DEDUP_REMOVED lines=23> */
.L_x_25627:
        /* <DEDUP_REMOVED lines=12> */
.L_x_25629:
[----:B------:R-:W-:Y:S05]  /*2b1b0*/  BSYNC.RECONVERGENT B2 ;  /* 0x0000000000027941 */ /* 0x000fea0003800200 */
.L_x_25628:
        /* <DEDUP_REMOVED lines=62> */
.L_x_25626:
[----:B------:R-:W-:Y:S05]  /*2b5a0*/  BSYNC.RECONVERGENT B1 ;  /* 0x0000000000017941 */ /* 0x000fea0003800200 */
.L_x_25625:
        /* <DEDUP_REMOVED lines=24> */
.L_x_25632:
        /* <DEDUP_REMOVED lines=15> */
.L_x_25634:
[----:B------:R-:W-:Y:S05]  /*2b820*/  BSYNC.RECONVERGENT B2 ;  /* 0x0000000000027941 */ /* 0x000fea0003800200 */
.L_x_25633:
        /* <DEDUP_REMOVED lines=62> */
.L_x_25631:
[----:B------:R-:W-:Y:S05]  /*2bc10*/  BSYNC.RECONVERGENT B1 ;  /* 0x0000000000017941 */ /* 0x000fea0003800200 */
.L_x_25630:
        /* <DEDUP_REMOVED lines=11> */
.L_x_25594:
        /* <DEDUP_REMOVED lines=16> */
.L_x_25638:
        /* <DEDUP_REMOVED lines=12> */
.L_x_25640:
[----:B------:R-:W-:Y:S05]  /*2be90*/  BSYNC.RECONVERGENT B2 ;  /* 0x0000000000027941 */ /* 0x000fea0003800200 */
.L_x_25639:
        /* <DEDUP_REMOVED lines=62> */
.L_x_25637:
[----:B------:R-:W-:Y:S05]  /*2c280*/  BSYNC.RECONVERGENT B1 ;  /* 0x0000000000017941 */ /* 0x000fea0003800200 */
.L_x_25636:
        /* <DEDUP_REMOVED lines=29> */
.L_x_25643:
        /* <DEDUP_REMOVED lines=12> */
.L_x_25645:
[----:B------:R-:W-:Y:S05]  /*2c520*/  BSYNC.RECONVERGENT B2 ;  /* 0x0000000000027941 */ /* 0x000fea0003800200 */
.L_x_25644:
        /* <DEDUP_REMOVED lines=62> */
.L_x_25642:
[----:B------:R-:W-:Y:S05]  /*2c910*/  BSYNC.RECONVERGENT B1 ;  /* 0x0000000000017941 */ /* 0x000fea0003800200 */
.L_x_25641:
        /* <DEDUP_REMOVED lines=23> */
.L_x_25648:
        /* <DEDUP_REMOVED lines=12> */
.L_x_25650:
[----:B------:R-:W-:Y:S05]  /*2cb50*/  BSYNC.RECONVERGENT B2 ;  /* 0x0000000000027941 */ /* 0x000fea0003800200 */
.L_x_25649:
        /* <DEDUP_REMOVED lines=62> */
.L_x_25647:
[----:B------:R-:W-:Y:S05]  /*2cf40*/  BSYNC.RECONVERGENT B1 ;  /* 0x0000000000017941 */ /* 0x000fea0003800200 */
.L_x_25646:
        /* <DEDUP_REMOVED lines=24> */
.L_x_25653:
        /* <DEDUP_REMOVED lines=12> */
.L_x_25655:
[----:B------:R-:W-:Y:S05]  /*2d190*/  BSYNC.RECONVERGENT B2 ;  /* 0x0000000000027941 */ /* 0x000fea0003800200 */
.L_x_25654:
        /* <DEDUP_REMOVED lines=62> */
.L_x_25652:
[----:B------:R-:W-:Y:S05]  /*2d580*/  BSYNC.RECONVERGENT B1 ;  /* 0x0000000000017941 */ /* 0x000fea0003800200 */
.L_x_25651:
        /* <DEDUP_REMOVED lines=23> */
.L_x_25658:
        /* <DEDUP_REMOVED lines=12> */
.L_x_25660:
[----:B------:R-:W-:Y:S05]  /*2d7c0*/  BSYNC.RECONVERGENT B2 ;  /* 0x0000000000027941 */ /* 0x000fea0003800200 */
.L_x_25659:
        /* <DEDUP_REMOVED lines=62> */
.L_x_25657:
[----:B------:R-:W-:Y:S05]  /*2dbb0*/  BSYNC.RECONVERGENT B1 ;  /* 0x0000000000017941 */ /* 0x000fea0003800200 */
.L_x_25656:
        /* <DEDUP_REMOVED lines=24> */
.L_x_25663:
        /* <DEDUP_REMOVED lines=12> */
.L_x_25665:
[----:B------:R-:W-:Y:S05]  /*2de00*/  BSYNC.RECONVERGENT B2 ;  /* 0x0000000000027941 */ /* 0x000fea0003800200 */
.L_x_25664:
        /* <DEDUP_REMOVED lines=62> */
.L_x_25662:
[----:B------:R-:W-:Y:S05]  /*2e1f0*/  BSYNC.RECONVERGENT B1 ;  /* 0x0000000000017941 */ /* 0x000fea0003800200 */
.L_x_25661:
        /* <DEDUP_REMOVED lines=23> */
.L_x_25668:
        /* <DEDUP_REMOVED lines=12> */
.L_x_25670:
[----:B------:R-:W-:Y:S05]  /*2e430*/  BSYNC.RECONVERGENT B2 ;  /* 0x0000000000027941 */ /* 0x000fea0003800200 */
.L_x_25669:
        /* <DEDUP_REMOVED lines=62> */
.L_x_25667:
[----:B------:R-:W-:Y:S05]  /*2e820*/  BSYNC.RECONVERGENT B1 ;  /* 0x0000000000017941 */ /* 0x000fea0003800200 */
.L_x_25666:
        /* <DEDUP_REMOVED lines=24> */
.L_x_25673:
        /* <DEDUP_REMOVED lines=15> */
.L_x_25675:
[----:B------:R-:W-:Y:S05]  /*2eaa0*/  BSYNC.RECONVERGENT B2 ;  /* 0x0000000000027941 */ /* 0x000fea0003800200 */
.L_x_25674:
        /* <DEDUP_REMOVED lines=62> */
.L_x_25672:
[----:B------:R-:W-:Y:S05]  /*2ee90*/  BSYNC.RECONVERGENT B1 ;  /* 0x0000000000017941 */ /* 0x000fea0003800200 */
.L_x_25671:
        /* <DEDUP_REMOVED lines=10> */
.L_x_25635:
        /* <DEDUP_REMOVED lines=22> */
.L_x_25593:
[----:B------:R-:W-:Y:S05]  /*2f0a0*/  BSYNC.RECONVERGENT B0 ;  /* 0x0000000000007941 */ /* 0x000fea0003800200 */
.L_x_25592:
        /* <DEDUP_REMOVED lines=19> */
[----:B--234-:R-:W-:-:S09]  /*2f1e0*/  IMAD.MOV.U32 R190, RZ, RZ, R17 ;  /* 0x000000ffffbe7224 */ /* 0x01cfd200078e0011 */
        /* <DEDUP_REMOVED lines=11> */
.L_x_25681:
        /* <DEDUP_REMOVED lines=12> */
.L_x_25683:
[----:B------:R-:W-:Y:S05]  /*2f360*/  BSYNC.RECONVERGENT B2 ;  /* 0x0000000000027941 */ /* 0x000fea0003800200 */
.L_x_25682:
        /* <DEDUP_REMOVED lines=61> */
.L_x_25680:
[----:B------:R-:W-:Y:S05]  /*2f740*/  BSYNC.RECONVERGENT B1 ;  /* 0x0000000000017941 */ /* 0x000fea0003800200 */
.L_x_25679:
        /* <DEDUP_REMOVED lines=12> */
[----:B-1----:R-:W-:Y:S02]  /*2f810*/  FSETP.GTU.FTZ.AND P0, PT, R2, R17, PT ;  /* 0x000000110200720b */ /* 0x002fe40003f1c000 */
[----:B------:R-:W-:Y:S02]  /*2f820*/  SHF.L.U32 R2, R112, 0x10, RZ ;  /* 0x0000001070027819 */ /* 0x000fe400000006ff */
        /* <DEDUP_REMOVED lines=15> */
.L_x_25686:
        /* <DEDUP_REMOVED lines=12> */
.L_x_25688:
[----:B------:R-:W-:Y:S05]  /*2f9e0*/  BSYNC.RECONVERGENT B2 ;  /* 0x0000000000027941 */ /* 0x000fea0003800200 */
.L_x_25687:
        /* <DEDUP_REMOVED lines=62> */
.L_x_25685:
[----:B------:R-:W-:Y:S05]  /*2fdd0*/  BSYNC.RECONVERGENT B1 ;  /* 0x0000000000017941 */ /* 0x000fea0003800200 */
.L_x_25684:
[----:B------:R-:W-:Y:S01]  /*2fde0*/  I2FP.F32.U32 R181, R181 ;  /* 0x000000b500b57245 */ /* 0x000fe20000201000 */
[----:B------:R-:W-:Y:S01]  /*2fdf0*/  IMAD.U32 R182, R219, 0x10000, RZ ;  /* 0x00010000dbb67824 */ /* 0x000fe200078e00ff */
[----:B------:R-:W-:Y:S01]  /*2fe00*/  SHF.L.U32 R184, R184, 0x10, RZ ;  /* 0x00000010b8b87819 */ /* 0x000fe200000006ff */
[----:B------:R-:W-:Y:S01]  /*2fe10*/  BSSY.RECONVERGENT B1, `(.L_x_25689) ;  /* 0x000005f000017945 */ /* 0x000fe20003800200 */
[----:B------:R-:W-:Y:S01]  /*2fe20*/  ISETP.NE.AND P1, PT, R2, 0x1, PT ;  /* 0x000000010200780c */ /* 0x000fe20003f25270 */
[----:B------:R-:W-:Y:S01]  /*2fe30*/  FFMA.FTZ R181, R181, R211, 1.1641532182693481445e-10 ;  /* 0x2f000000b5b57423 */ /* 0x000fe200000100d3 */
[----:B------:R-:W-:Y:S02]  /*2fe40*/  IMAD.MOV.U32 R183, RZ, RZ, R18 ;  /* 0x000000ffffb77224 */ /* 0x000fe400078e0012 */
[----:B------:R-:W-:Y:S02]  /*2fe50*/  FMUL.FTZ R184, R184, R188 ;  /* 0x000000bcb8b87220 */ /* 0x000fe40000410000 */
[----:B------:R-:W-:-:S02]  /*2fe60*/  FSETP.GTU.FTZ.AND P0, PT, R181, R17, PT ;  /* 0x00000011b500720b */ /* 0x000fc40003f1c000 */
        /* <DEDUP_REMOVED lines=14> */
.L_x_25691:
        /* <DEDUP_REMOVED lines=12> */
.L_x_25693:
[----:B------:R-:W-:Y:S05]  /*30010*/  BSYNC.RECONVERGENT B2 ;  /* 0x0000000000027941 */ /* 0x000fea0003800200 */
.L_x_25692:
        /* <DEDUP_REMOVED lines=62> */
.L_x_25690:
[----:B------:R-:W-:Y:S05]  /*30400*/  BSYNC.RECONVERGENT B1 ;  /* 0x0000000000017941 */ /* 0x000fea0003800200 */
.L_x_25689:
        /* <DEDUP_REMOVED lines=24> */
.L_x_25696:
        /* <DEDUP_REMOVED lines=12> */
.L_x_25698:
[----:B------:R-:W-:Y:S05]  /*30650*/  BSYNC.RECONVERGENT B2 ;  /* 0x0000000000027941 */ /* 0x000fea0003800200 */
.L_x_25697:
        /* <DEDUP_REMOVED lines=62> */
.L_x_25695:
[----:B------:R-:W-:Y:S05]  /*30a40*/  BSYNC.RECONVERGENT B1 ;  /* 0x0000000000017941 */ /* 0x000fea0003800200 */
.L_x_25694:
        /* <DEDUP_REMOVED lines=23> */
.L_x_25701:
        /* <DEDUP_REMOVED lines=12> */
.L_x_25703:
[----:B------:R-:W-:Y:S05]  /*30c80*/  BSYNC.RECONVERGENT B2 ;  /* 0x0000000000027941 */ /* 0x000fea0003800200 */
.L_x_25702:
        /* <DEDUP_REMOVED lines=59> */
[----:B------:R-:W-:Y:S02]  /*31040*/  HFMA2 R212, -RZ, RZ, 0, 0 ;  /* 0x00000000ffd47431 */ /* 0x000fe400000001ff */
[----:B------:R-:W-:Y:S01]  /*31050*/  IMAD.MOV.U32 R18, RZ, RZ, R2 ;  /* 0x000000ffff127224 */ /* 0x000fe200078e0002 */
[----:B------:R-:W-:-:S07]  /*31060*/  LOP3.LUT R3, R184, UR13, R3, 0x96, !PT ;  /* 0x0000000db8037c12 */ /* 0x000fce000f8e9603 */
.L_x_25700:
[----:B------:R-:W-:Y:S05]  /*31070*/  BSYNC.RECONVERGENT B1 ;  /* 0x0000000000017941 */ /* 0x000fea0003800200 */
.L_x_25699:
        /* <DEDUP_REMOVED lines=24> */
.L_x_25706:
        /* <DEDUP_REMOVED lines=12> */
.L_x_25708:
[----:B------:R-:W-:Y:S05]  /*312c0*/  BSYNC.RECONVERGENT B2 ;  /* 0x0000000000027941 */ /* 0x000fea0003800200 */
.L_x_25707:
        /* <DEDUP_REMOVED lines=62> */
.L_x_25705:
[----:B------:R-:W-:Y:S05]  /*316b0*/  BSYNC.RECONVERGENT B1 ;  /* 0x0000000000017941 */ /* 0x000fea0003800200 */
.L_x_25704:
        /* <DEDUP_REMOVED lines=23> */
.L_x_25711:
        /* <DEDUP_REMOVED lines=12> */
.L_x_25713:
[----:B------:R-:W-:Y:S05]  /*318f0*/  BSYNC.RECONVERGENT B2 ;  /* 0x0000000000027941 */ /* 0x000fea0003800200 */
.L_x_25712:
        /* <DEDUP_REMOVED lines=61> */
[----:B------:R-:W-:-:S07]  /*31cd0*/  HFMA2 R212, -RZ, RZ, 0, 0 ;  /* 0x00000000ffd47431 */ /* 0x000fce00000001ff */
.L_x_25710:
[----:B------:R-:W-:Y:S05]  /*31ce0*/  BSYNC.RECONVERGENT B1 ;  /* 0x0000000000017941 */ /* 0x000fea0003800200 */
.L_x_25709:
        /* <DEDUP_REMOVED lines=24> */
.L_x_25716:
        /* <DEDUP_REMOVED lines=15> */
.L_x_25718:
[----:B------:R-:W-:Y:S05]  /*31f60*/  BSYNC.RECONVERGENT B2 ;  /* 0x0000000000027941 */ /* 0x000fea0003800200 */
.L_x_25717:
        /* <DEDUP_REMOVED lines=62> */
.L_x_25715:
[----:B------:R-:W-:Y:S05]  /*32350*/  BSYNC.RECONVERGENT B1 ;  /* 0x0000000000017941 */ /* 0x000fea0003800200 */
.L_x_25714:
        /* <DEDUP_REMOVED lines=11> */
.L_x_25678:
[----:B------:R-:W-:Y:S01]  /*32410*/  ISETP.NE.AND P0, PT, R2, 0x1, PT ;  /* 0x000000010200780c */ /* 0x000fe20003f05270 */
[----:B------:R-:W-:Y:S01]  /*32420*/  BSSY.RECONVERGENT B1, `(.L_x_25720) ;  /* 0x0000059000017945 */ /* 0x000fe20003800200 */
[----:B------:R-:W-:Y:S02]  /*32430*/  HFMA2 R182, -RZ, RZ, 0, 1.1920928955078125e-07 ;  /* 0x00000002ffb67431 */ /* 0x000fe400000001ff */
[----:B0-----:R-:W-:Y:S01]  /*32440*/  IMAD.MOV.U32 R180, RZ, RZ, R18 ;  /* 0x000000ffffb47224 */ /* 0x001fe200078e0012 */
[----:B--234-:R-:W-:-:S08]  /*32450*/  MOV R190, R17 ;  /* 0x0000001100be7202 */ /* 0x01cfd00000000f00 */
        /* <DEDUP_REMOVED lines=11> */
.L_x_25722:
        /* <DEDUP_REMOVED lines=12> */
.L_x_25724:
[----:B------:R-:W-:Y:S05]  /*325d0*/  BSYNC.RECONVERGENT B2 ;  /* 0x0000000000027941 */ /* 0x000fea0003800200 */
.L_x_25723:
        /* <DEDUP_REMOVED lines=53> */
[----:B------:R-:W-:-:S03]  /*32930*/  HFMA2 R182, -RZ, RZ, 0, 0 ;  /* 0x00000000ffb67431 */ /* 0x000fc600000001ff */
[----:B------:R-:W-:-:S05]  /*32940*/  IMAD.WIDE.U32 R190, R190, -0x2daee0ad, RZ ;  /* 0xd2511f53bebe7825 */ /* 0x000fca00078e00ff */
[----:B------:R-:W-:Y:S01]  /*32950*/  LOP3.LUT R4, R2, UR13, R191, 0x96, !PT ;  /* 0x0000000d02047c12 */ /* 0x000fe2000f8e96bf */
[----:B------:R-:W-:Y:S01]  /*32960*/  UIADD3 UR13, UPT, UPT, UR4, -0x700cb87f, URZ ;  /* 0x8ff34781040d7890 */ /* 0x000fe2000fffe0ff */
[----:B------:R-:W-:-:S05]  /*32970*/  IMAD.WIDE.U32 R2, R3, -0x326172a9, RZ ;  /* 0xcd9e8d5703027825 */ /* 0x000fca00078e00ff */
[----:B------:R-:W-:Y:S01]  /*32980*/  LOP3.LUT R3, R180, UR13, R3, 0x96, !PT ;  /* 0x0000000db4037c12 */ /* 0x000fe2000f8e9603 */
[----:B------:R-:W-:Y:S01]  /*32990*/  IMAD.MOV.U32 R180, RZ, RZ, R17 ;  /* 0x000000ffffb47224 */ /* 0x000fe200078e0011 */
[----:B------:R-:W-:-:S07]  /*329a0*/  MOV R18, R2 ;  /* 0x0000000200127202 */ /* 0x000fce0000000f00 */
.L_x_25721:
[----:B------:R-:W-:Y:S05]  /*329b0*/  BSYNC.RECONVERGENT B1 ;  /* 0x0000000000017941 */ /* 0x000fea0003800200 */
.L_x_25720:
        /* <DEDUP_REMOVED lines=29> */
.L_x_25727:
        /* <DEDUP_REMOVED lines=12> */
.L_x_25729:
[----:B------:R-:W-:Y:S05]  /*32c50*/  BSYNC.RECONVERGENT B2 ;  /* 0x0000000000027941 */ /* 0x000fea0003800200 */
.L_x_25728:
        /* <DEDUP_REMOVED lines=62> */
.L_x_25726:
[----:B------:R-:W-:Y:S05]  /*33040*/  BSYNC.RECONVERGENT B1 ;  /* 0x0000000000017941 */ /* 0x000fea0003800200 */
.L_x_25725:
        /* <DEDUP_REMOVED lines=23> */
.L_x_25732:
        /* <DEDUP_REMOVED lines=12> */
.L_x_25734:
[----:B------:R-:W-:Y:S05]  /*33280*/  BSYNC.RECONVERGENT B2 ;  /* 0x0000000000027941 */ /* 0x000fea0003800200 */
.L_x_25733:
        /* <DEDUP_REMOVED lines=62> */
.L_x_25731:
[----:B------:R-:W-:Y:S05]  /*33670*/  BSYNC.RECONVERGENT B1 ;  /* 0x0000000000017941 */ /* 0x000fea0003800200 */
.L_x_25730:
        /* <DEDUP_REMOVED lines=24> */
.L_x_25737:
        /* <DEDUP_REMOVED lines=12> */
.L_x_25739:
[----:B------:R-:W-:Y:S05]  /*338c0*/  BSYNC.RECONVERGENT B2 ;  /* 0x0000000000027941 */ /* 0x000fea0003800200 */
.L_x_25738:
        /* <DEDUP_REMOVED lines=62> */
.L_x_25736:
[----:B------:R-:W-:Y:S05]  /*33cb0*/  BSYNC.RECONVERGENT B1 ;  /* 0x0000000000017941 */ /* 0x000fea0003800200 */
.L_x_25735:
        /* <DEDUP_REMOVED lines=23> */
.L_x_25742:
        /* <DEDUP_REMOVED lines=12> */
.L_x_25744:
[----:B------:R-:W-:Y:S05]  /*33ef0*/  BSYNC.RECONVERGENT B2 ;  /* 0x0000000000027941 */ /* 0x000fea0003800200 */
.L_x_25743:
        /* <DEDUP_REMOVED lines=62> */
.L_x_25741:
[----:B------:R-:W-:Y:S05]  /*342e0*/  BSYNC.RECONVERGENT B1 ;  /* 0x0000000000017941 */ /* 0x000fea0003800200 */
.L_x_25740:
        /* <DEDUP_REMOVED lines=24> */
.L_x_25747:
        /* <DEDUP_REMOVED lines=12> */
.L_x_25749:
[----:B------:R-:W-:Y:S05]  /*34530*/  BSYNC.RECONVERGENT B2 ;  /* 0x0000000000027941 */ /* 0x000fea0003800200 */
.L_x_25748:
        /* <DEDUP_REMOVED lines=62> */
.L_x_25746:
[----:B------:R-:W-:Y:S05]  /*34920*/  BSYNC.RECONVERGENT B1 ;  /* 0x0000000000017941 */ /* 0x000fea0003800200 */
.L_x_25745:
        /* <DEDUP_REMOVED lines=23> */
.L_x_25752:
        /* <DEDUP_REMOVED lines=12> */
.L_x_25754:
[----:B------:R-:W-:Y:S05]  /*34b60*/  BSYNC.RECONVERGENT B2 ;  /* 0x0000000000027941 */ /* 0x000fea0003800200 */
.L_x_25753:
        /* <DEDUP_REMOVED lines=62> */
.L_x_25751:
[----:B------:R-:W-:Y:S05]  /*34f50*/  BSYNC.RECONVERGENT B1 ;  /* 0x0000000000017941 */ /* 0x000fea0003800200 */
.L_x_25750:
        /* <DEDUP_REMOVED lines=24> */
.L_x_25757:
        /* <DEDUP_REMOVED lines=15> */
.L_x_25759:
[----:B------:R-:W-:Y:S05]  /*351d0*/  BSYNC.RECONVERGENT B2 ;  /* 0x0000000000027941 */ /* 0x000fea0003800200 */
.L_x_25758:
        /* <DEDUP_REMOVED lines=62> */
.L_x_25756:
[----:B------:R-:W-:Y:S05]  /*355c0*/  BSYNC.RECONVERGENT B1 ;  /* 0x0000000000017941 */ /* 0x000fea0003800200 */
.L_x_25755:
        /* <DEDUP_REMOVED lines=10> */
.L_x_25719:
[----:B------:R-:W0:Y:S01]  /*35670*/  LDC.64 R212, c[0x0][0x3a8] ;  /* 0x0000ea00ffd47b82 */ /* 0x000e220000000a00 */
[----:B------:R-:W-:Y:S02]  /*35680*/  SEL R17, RZ, 0x1000000, !P6 ;  /* 0x01000000ff117807 */ /* 0x000fe40007000000 */
[----:B------:R-:W-:Y:S02]  /*35690*/  SEL R188, RZ, 0x10000, !P5 ;  /* 0x00010000ffbc7807 */ /* 0x000fe40006800000 */
[----:B------:R-:W-:Y:S02]  /*356a0*/  SEL R191, RZ, 0x100, !P4 ;  /* 0x00000100ffbf7807 */ /* 0x000fe40006000000 */
[----:B------:R-:W-:Y:S01]  /*356b0*/  LOP3.LUT P6, RZ, R192, 0x2, RZ, 0xc0, !PT ;  /* 0x00000002c0ff7812 */ /* 0x000fe200078cc0ff */
[----:B------:R-:W1:Y:S01]  /*356c0*/  LDC.64 R214, c[0x0][0x3b0] ;  /* 0x0000ec00ffd67b82 */ /* 0x000e620000000a00 */
[----:B------:R-:W-:Y:S02]  /*356d0*/  LOP3.LUT R17, R191, R17, R188, 0xfe, !PT ;  /* 0x00000011bf117212 */ /* 0x000fe400078efebc */
[----:B------:R-:W-:-:S02]  /*356e0*/  SEL R188, RZ, 0x10000, !P1 ;  /* 0x00010000ffbc7807 */ /* 0x000fc40004800000 */
[----:B------:R-:W-:Y:S01]  /*356f0*/  SEL R191, RZ, 0x100, !P0 ;  /* 0x00000100ffbf7807 */ /* 0x000fe20004000000 */
[----:B0-----:R-:W-:-:S05]  /*35700*/  IMAD.WIDE.U32 R212, R189, 0x20, R212 ;  /* 0x00000020bdd47825 */ /* 0x001fca00078e00d4 */
[----:B------:R-:W-:Y:S04]  /*35710*/  STG.E.128 desc[UR6][R212.64], R180 ;  /* 0x000000b4d4007986 */ /* 0x000fe8000c101d06 */
[----:B------:R0:W-:Y:S02]  /*35720*/  STG.E.128 desc[UR6][R212.64+0x10], R184 ;  /* 0x000010b8d4007986 */ /* 0x0001e4000c101d06 */
[----:B0-----:R-:W-:-:S04]  /*35730*/  SEL R212, RZ, 0x1, !P3 ;  /* 0x00000001ffd47807 */ /* 0x001fc80005800000 */
[----:B------:R-:W-:Y:S02]  /*35740*/  LOP3.LUT R213, R17, R212, RZ, 0xfc, !PT ;  /* 0x000000d411d57212 */ /* 0x000fe400078efcff */
[----:B------:R-:W-:-:S04]  /*35750*/  SEL R17, RZ, 0x1000000, !P2 ;  /* 0x01000000ff117807 */ /* 0x000fc80005000000 */
[----:B------:R-:W-:Y:S02]  /*35760*/  LOP3.LUT R17, R191, R17, R188, 0xfe, !PT ;  /* 0x00000011bf117212 */ /* 0x000fe400078efebc */
[----:B------:R-:W-:-:S04]  /*35770*/  SEL R188, RZ, 0x1, !P6 ;  /* 0x00000001ffbc7807 */ /* 0x000fc80007000000 */
[----:B------:R-:W-:Y:S01]  /*35780*/  LOP3.LUT R212, R17, R188, RZ, 0xfc, !PT ;  /* 0x000000bc11d47212 */ /* 0x000fe200078efcff */
[----:B-1----:R-:W-:-:S04]  /*35790*/  IMAD.WIDE.U32 R188, R189, 0x8, R214 ;  /* 0x00000008bdbc7825 */ /* 0x002fc800078e00d6 */
[----:B------:R-:W-:Y:S01]  /*357a0*/  IMAD.MOV.U32 R17, RZ, RZ, R190 ;  /* 0x000000ffff117224 */ /* 0x000fe200078e00be */
[----:B------:R0:W-:Y:S06]  /*357b0*/  STG.E.64 desc[UR6][R188.64], R212 ;  /* 0x000000d4bc007986 */ /* 0x0001ec000c101b06 */
.L_x_25677:
[----:B------:R-:W-:Y:S05]  /*357c0*/  BSYNC.RECONVERGENT B0 ;  /* 0x0000000000007941 */ /* 0x000fea0003800200 */
.L_x_25676:
[----:B0-----:R-:W-:Y:S01]  /*357d0*/  FADD.FTZ R188, RZ, R124 ;  /* 0x0000007cffbc7221 */ /* 0x001fe20000010000 */
[----:B------:R-:W-:Y:S01]  /*357e0*/  LOP3.LUT P0, RZ, R192, 0x10, RZ, 0xc0, !PT ;  /* 0x00000010c0ff7812 */ /* 0x000fe2000780c0ff */
[----:B------:R-:W-:Y:S01]  /*357f0*/  UMOV UR13, 0xffffffff ;  /* 0xffffffff000d7882 */ /* 0x000fe20000000000 */
[C---:B------:R-:W-:Y:S01]  /*35800*/  ISETP.GT.U32.AND P5, PT, R0.reuse, 0x3f, PT ;  /* 0x0000003f0000780c */ /* 0x040fe20003fa4070 */
        /* <DEDUP_REMOVED lines=87> */
[----:B------:R-:W1:Y:S02]  /*35d80*/  LDC R188, c[0x0][0x400] ;  /* 0x00010000ffbc7b82 */ /* 0x000e640000000800 */
[----:B-1234-:R-:W-:-:S04]  /*35d90*/  FMUL.FTZ R191, R189, R188 ;  /* 0x000000bcbdbf7220 */ /* 0x01efc80000410000 */
        /* <DEDUP_REMOVED lines=139> */
.L_x_25789:
        /* <DEDUP_REMOVED lines=22> */
[C---:B------:R-:W-:Y:S01]  /*367b0*/  FMUL.FTZ R215, R211.reuse, R215 ;  /* 0x000000d7d3d77220 */ /* 0x040fe20000410000 */
[----:B------:R-:W-:Y:S02]  /*367c0*/  IMAD.U32 R190, R224, 0x10000, RZ ;  /* 0x00010000e0be7824 */ /* 0x000fe400078e00ff */
[--C-:B------:R-:W-:Y:S01]  /*367d0*/  FADD.FTZ R213, R128, -R214.reuse ;  /* 0x800000d680d57221 */ /* 0x100fe20000010000 */
        /* <DEDUP_REMOVED lines=41> */
.L_x_25762:
[----:B------:R-:W-:Y:S05]  /*36a70*/  BSYNC.RECONVERGENT B0 ;  /* 0x0000000000007941 */ /* 0x000fea0003800200 */
.L_x_25761:
        /* <DEDUP_REMOVED lines=10> */
[--C-:B------:R-:W-:Y:S01]  /*36b20*/  FADD.FTZ R213, R136, -R214.reuse ;  /* 0x800000d688d57221 */ /* 0x100fe20000010000 */
        /* <DEDUP_REMOVED lines=40> */
.L_x_25764:
[----:B------:R-:W-:Y:S05]  /*36db0*/  BSYNC.RECONVERGENT B0 ;  /* 0x0000000000007941 */ /* 0x000fea0003800200 */
.L_x_25763:
        /* <DEDUP_REMOVED lines=51> */
.L_x_25766:
[----:B------:R-:W-:Y:S05]  /*370f0*/  BSYNC.RECONVERGENT B0 ;  /* 0x0000000000007941 */ /* 0x000fea0003800200 */
.L_x_25765:
[----:B------:R-:W-:Y:S01]  /*37100*/  LOP3.LUT P0, RZ, R192, 0x80, RZ, 0xc0, !PT ;  /* 0x00000080c0ff7812 */ /* 0x000fe2000780c0ff */
[----:B------:R-:W-:-:S12]  /*37110*/  BSSY.RECONVERGENT B0, `(.L_x_25767) ;  /* 0x0000037000007945 */ /* 0x000fd80003800200 */
[----:B------:R-:W-:Y:S05]  /*37120*/  @!P0 BRA `(.L_x_25768) ;  /* 0x0000000000d48947 */ /* 0x000fea0003800000 */
[----:B--234-:R-:W2:Y:S04]  /*37130*/  LDL R191, [R1] ;  /* 0x0000000001bf7983 */ /* 0x01cea80000100800 */
[----:B------:R-:W3:Y:S04]  /*37140*/  LDL R250, [R1+0x8] ;  /* 0x0000080001fa7983 */ /* 0x000ee80000100800 */
[----:B------:R-:W4:Y:S01]  /*37150*/  LDL R251, [R1+0x4] ;  /* 0x0000040001fb7983 */ /* 0x000f220000100800 */
[--C-:B------:R-:W-:Y:S01]  /*37160*/  FADD.FTZ R215, R148, -R214.reuse ;  /* 0x800000d694d77221 */ /* 0x100fe20000010000 */
[----:B-1----:R-:W-:Y:S01]  /*37170*/  SHF.L.U32 R189, R60, 0x10, RZ ;  /* 0x000000103cbd7819 */ /* 0x002fe200000006ff */
[----:B------:R-:W-:Y:S01]  /*37180*/  IMAD.U32 R188, R56, 0x10000, RZ ;  /* 0x0001000038bc7824 */ /* 0x000fe200078e00ff */
[----:B------:R-:W-:Y:S01]  /*37190*/  SHF.L.U32 R190, R248, 0x10, RZ ;  /* 0x00000010f8be7819 */ /* 0x000fe200000006ff */
[----:B------:R-:W-:Y:S01]  /*371a0*/  FMUL.FTZ R215, R211, R215 ;  /* 0x000000d7d3d77220 */ /* 0x000fe20000410000 */
[--C-:B0-----:R-:W-:Y:S01]  /*371b0*/  FADD.FTZ R212, R150, -R214.reuse ;  /* 0x800000d696d47221 */ /* 0x101fe20000010000 */
[----:B------:R-:W5:Y:S02]  /*371c0*/  LDL R252, [R1+0x10] ;  /* 0x0000100001fc7983 */ /* 0x000f640000100800 */
[----:B------:R-:W-:Y:S01]  /*371d0*/  FFMA.FTZ R215, R215, R188, R189 ;  /* 0x000000bcd7d77223 */ /* 0x000fe200000100bd */
[----:B------:R-:W-:Y:S01]  /*371e0*/  FADD.FTZ R188, R149, -R214 ;  /* 0x800000d695bc7221 */ /* 0x000fe20000010000 */
[----:B------:R-:W-:-:S03]  /*371f0*/  IMAD.U32 R189, R247, 0x10000, RZ ;  /* 0x00010000f7bd7824 */ /* 0x000fc600078e00ff */
[C---:B------:R-:W-:Y:S01]  /*37200*/  FMUL.FTZ R188, R211.reuse, R188 ;  /* 0x000000bcd3bc7220 */ /* 0x040fe20000410000 */
[----:B------:R-:W-:-:S03]  /*37210*/  FMUL.FTZ R212, R211, R212 ;  /* 0x000000d4d3d47220 */ /* 0x000fc60000410000 */
[----:B------:R-:W-:Y:S01]  /*37220*/  FFMA.FTZ R188, R188, R189, R190 ;  /* 0x000000bdbcbc7223 */ /* 0x000fe200000100be */
[----:B------:R-:W-:Y:S01]  /*37230*/  SHF.L.U32 R190, R61, 0x10, RZ ;  /* 0x000000103dbe7819 */ /* 0x000fe200000006ff */
[----:B------:R-:W-:-:S04]  /*37240*/  IMAD.U32 R189, R57, 0x10000, RZ ;  /* 0x0001000039bd7824 */ /* 0x000fc800078e00ff */
[----:B------:R-:W-:Y:S01]  /*37250*/  FFMA.FTZ R212, R212, R189, R190 ;  /* 0x000000bdd4d47223 */ /* 0x000fe200000100be */
[--C-:B------:R-:W-:Y:S01]  /*37260*/  FADD.FTZ R189, R151, -R214.reuse ;  /* 0x800000d697bd7221 */ /* 0x100fe20000010000 */
[----:B------:R-:W-:Y:S02]  /*37270*/  IMAD.U32 R190, R249, 0x10000, RZ ;  /* 0x00010000f9be7824 */ /* 0x000fe400078e00ff */
[----:B------:R-:W-:Y:S01]  /*37280*/  FADD.FTZ R213, R152, -R214 ;  /* 0x800000d698d57221 */ /* 0x000fe20000010000 */
[----:B------:R-:W-:-:S03]  /*37290*/  FMUL.FTZ R189, R211, R189 ;  /* 0x000000bdd3bd7220 */ /* 0x000fc60000410000 */
[----:B------:R-:W-:Y:S01]  /*372a0*/  FMUL.FTZ R213, R211, R213 ;  /* 0x000000d5d3d57220 */ /* 0x000fe20000410000 */
[----:B--2---:R-:W-:-:S05]  /*372b0*/  SHF.L.U32 R191, R191, 0x10, RZ ;  /* 0x00000010bfbf7819 */ /* 0x004fca00000006ff */
[----:B------:R-:W-:Y:S01]  /*372c0*/  FFMA.FTZ R189, R189, R190, R191 ;  /* 0x000000bebdbd7223 */ /* 0x000fe200000100bf */
[----:B------:R-:W-:Y:S01]  /*372d0*/  SHF.L.U32 R191, R62, 0x10, RZ ;  /* 0x000000103ebf7819 */ /* 0x000fe200000006ff */
[----:B------:R-:W-:-:S04]  /*372e0*/  IMAD.U32 R190, R58, 0x10000, RZ ;  /* 0x000100003abe7824 */ /* 0x000fc800078e00ff */
[----:B------:R-:W-:Y:S01]  /*372f0*/  FFMA.FTZ R213, R213, R190, R191 ;  /* 0x000000bed5d57223 */ /* 0x000fe200000100bf */
[----:B------:R-:W-:Y:S01]  /*37300*/  FADD.FTZ R190, R153, -R214 ;  /* 0x800000d699be7221 */ /* 0x000fe20000010000 */
[----:B---3--:R-:W-:Y:S01]  /*37310*/  SHF.L.U32 R250, R250, 0x10, RZ ;  /* 0x00000010fafa7819 */ /* 0x008fe200000006ff */
[----:B----4-:R-:W-:Y:S02]  /*37320*/  IMAD.U32 R191, R251, 0x10000, RZ ;  /* 0x00010000fbbf7824 */ /* 0x010fe400078e00ff */
        /* <DEDUP_REMOVED lines=12> */
[----:B-----5:R-:W-:-:S03]  /*373f0*/  SHF.L.U32 R252, R252, 0x10, RZ ;  /* 0x00000010fcfc7819 */ /* 0x020fc600000006ff */
        /* <DEDUP_REMOVED lines=8> */
.L_x_25768:
[----:B------:R-:W-:Y:S05]  /*37480*/  BSYNC.RECONVERGENT B0 ;  /* 0x0000000000007941 */ /* 0x000fea0003800200 */
.L_x_25767:
        /* <DEDUP_REMOVED lines=59> */
.L_x_25770:
[----:B------:R-:W-:Y:S05]  /*37840*/  BSYNC.RECONVERGENT B0 ;  /* 0x0000000000007941 */ /* 0x000fea0003800200 */
.L_x_25769:
        /* <DEDUP_REMOVED lines=59> */
.L_x_25772:
[----:B------:R-:W-:Y:S05]  /*37c00*/  BSYNC.RECONVERGENT B0 ;  /* 0x0000000000007941 */ /* 0x000fea0003800200 */
.L_x_25771:
        /* <DEDUP_REMOVED lines=59> */
.L_x_25774:
[----:B------:R-:W-:Y:S05]  /*37fc0*/  BSYNC.RECONVERGENT B0 ;  /* 0x0000000000007941 */ /* 0x000fea0003800200 */
.L_x_25773:
        /* <DEDUP_REMOVED lines=58> */
.L_x_25776:
[----:B------:R-:W-:Y:S05]  /*38370*/  BSYNC.RECONVERGENT B0 ;  /* 0x0000000000007941 */ /* 0x000fea0003800200 */
.L_x_25775:
[----:B01234-:R-:W0:Y:S02]  /*38380*/  LDC.64 R188, c[0x0][0x380] ;  /* 0x0000e000ffbc7b82 */ /* 0x01fe240000000a00 */
[----:B0-----:R-:W-:-:S05]  /*38390*/  IMAD R7, R188, 0x4, R7 ;  /* 0x00000004bc077824 */ /* 0x001fca00078e0207 */
[----:B------:R-:W-:-:S13]  /*383a0*/  ISETP.GE.AND P0, PT, R7, R189, PT ;  /* 0x000000bd0700720c */ /* 0x000fda0003f06270 */
[----:B------:R-:W-:Y:S05]  /*383b0*/  @!P0 BRA `(.L_x_25777) ;  /* 0xfffffc9800208947 */ /* 0x000fea000383ffff */
[----:B------:R-:W-:Y:S05]  /*383c0*/  EXIT ;  /* 0x000000000000794d */ /* 0x000fea0003800000 */
.L_x_25760:
[----:B-1234-:R-:W-:Y:S01]  /*383d0*/  HFMA2 R190, -RZ, RZ, 0, 1.847743988037109375e-06 ;  /* 0x0000001fffbe7431 */ /* 0x01efe200000001ff */
[----:B------:R-:W-:Y:S01]  /*383e0*/  BSSY B0, `(.L_x_25778) ;  /* 0x0000007000007945 */ /* 0x000fe20003800000 */
[----:B------:R-:W-:Y:S01]  /*383f0*/  MOV R214, R188 ;  /* 0x000000bc00d67202 */ /* 0x000fe20000000f00 */
[----:B------:R-:W-:Y:S02]  /*38400*/  IMAD.MOV.U32 R211, RZ, RZ, 0x1 ;  /* 0x00000001ffd37424 */ /* 0x000fe400078e00ff */
[----:B------:R-:W-:-:S07]  /*38410*/  IMAD.MOV.U32 R189, RZ, RZ, -0x1 ;  /* 0xffffffffffbd7424 */ /* 0x000fce00078e00ff */
[----:B------:R-:W-:Y:S05]  /*38420*/  WARPSYNC.COLLECTIVE R189, `(.L_x_25779) ;  /* 0x00000000bd087348 */ /* 0x000fea0003c00000 */
[----:B------:R0:W1:Y:S02]  /*38430*/  SHFL.BFLY P6, R189, R214, R211, R190 ;  /* 0x0c0000d3d6bd7389 */ /* 0x00006400000c00be */
[----:B01----:R-:W-:Y:S05]  /*38440*/  ENDCOLLECTIVE ;  /* 0x000000000000791b */ /* 0x003fea0003800000 */
.L_x_25779:
[----:B------:R-:W-:Y:S05]  /*38450*/  BSYNC B0 ;  /* 0x0000000000007941 */ /* 0x000fea0003800000 */
.L_x_25778:
        /* <DEDUP_REMOVED lines=8> */
.L_x_25780:
[----:B------:R-:W-:Y:S02]  /*384e0*/  IMAD.MOV.U32 R211, RZ, RZ, 0x4 ;  /* 0x00000004ffd37424 */ /* 0x000fe400078e00ff */
[----:B------:R-:W-:Y:S01]  /*384f0*/  FADD.FTZ R188, R188, R189 ;  /* 0x000000bdbcbc7221 */ /* 0x000fe20000010000 */
[----:B------:R-:W-:-:S04]  /*38500*/  MOV R189, 0xffffffff ;  /* 0xffffffff00bd7802 */ /* 0x000fc80000000f00 */
[----:B------:R-:W-:-:S07]  /*38510*/  MOV R214, R188 ;  /* 0x000000bc00d67202 */ /* 0x000fce0000000f00 */
[----:B------:R-:W-:Y:S05]  /*38520*/  WARPSYNC.COLLECTIVE R189, `(.L_x_25781) ;  /* 0x00000000bd087348 */ /* 0x000fea0003c00000 */
[----:B------:R0:W1:Y:S02]  /*38530*/  SHFL.BFLY P6, R189, R214, R211, R190 ;  /* 0x0c0000d3d6bd7389 */ /* 0x00006400000c00be */
[----:B01----:R-:W-:Y:S05]  /*38540*/  ENDCOLLECTIVE ;  /* 0x000000000000791b */ /* 0x003fea0003800000 */
.L_x_25781:
[----:B------:R-:W-:Y:S02]  /*38550*/  HFMA2 R211, -RZ, RZ, 0, 4.76837158203125e-07 ;  /* 0x00000008ffd37431 */ /* 0x000fe400000001ff */
[----:B------:R-:W-:Y:S01]  /*38560*/  FADD.FTZ R188, R188, R189 ;  /* 0x000000bdbcbc7221 */ /* 0x000fe20000010000 */
[----:B------:R-:W-:-:S03]  /*38570*/  IMAD.MOV.U32 R189, RZ, RZ, -0x1 ;  /* 0xffffffffffbd7424 */ /* 0x000fc600078e00ff */
[----:B------:R-:W-:-:S07]  /*38580*/  IMAD.MOV.U32 R214, RZ, RZ, R188 ;  /* 0x000000ffffd67224 */ /* 0x000fce00078e00bc */
[----:B------:R-:W-:Y:S05]  /*38590*/  WARPSYNC.COLLECTIVE R189, `(.L_x_25782) ;  /* 0x00000000bd087348 */ /* 0x000fea0003c00000 */
[----:B------:R0:W1:Y:S02]  /*385a0*/  SHFL.BFLY P6, R189, R214, R211, R190 ;  /* 0x0c0000d3d6bd7389 */ /* 0x00006400000c00be */
[----:B01----:R-:W-:Y:S05]  /*385b0*/  ENDCOLLECTIVE ;  /* 0x000000000000791b */ /* 0x003fea0003800000 */
.L_x_25782:
[----:B------:R-:W-:Y:S02]  /*385c0*/  IMAD.MOV.U32 R211, RZ, RZ, 0x10 ;  /* 0x00000010ffd37424 */ /* 0x000fe400078e00ff */
[----:B------:R-:W-:Y:S01]  /*385d0*/  FADD.FTZ R188, R188, R189 ;  /* 0x000000bdbcbc7221 */ /* 0x000fe20000010000 */
[----:B------:R-:W-:-:S04]  /*385e0*/  MOV R189, 0xffffffff ;  /* 0xffffffff00bd7802 */ /* 0x000fc80000000f00 */
[----:B------:R-:W-:-:S07]  /*385f0*/  MOV R214, R188 ;  /* 0x000000bc00d67202 */ /* 0x000fce0000000f00 */
[----:B------:R-:W-:Y:S05]  /*38600*/  WARPSYNC.COLLECTIVE R189, `(.L_x_25783) ;  /* 0x00000000bd087348 */ /* 0x000fea0003c00000 */
[----:B------:R0:W1:Y:S02]  /*38610*/  SHFL.BFLY P6, R189, R214, R211, R190 ;  /* 0x0c0000d3d6bd7389 */ /* 0x00006400000c00be */
[----:B01----:R-:W-:Y:S05]  /*38620*/  ENDCOLLECTIVE ;  /* 0x000000000000791b */ /* 0x003fea0003800000 */
.L_x_25783:
        /* <DEDUP_REMOVED lines=141> */
.L_x_25784:
[----:B------:R-:W-:Y:S02]  /*38f00*/  HFMA2 R211, -RZ, RZ, 0, 1.1920928955078125e-07 ;  /* 0x00000002ffd37431 */ /* 0x000fe400000001ff */
[----:B------:R-:W-:Y:S01]  /*38f10*/  FADD.FTZ R212, R212, R189 ;  /* 0x000000bdd4d47221 */ /* 0x000fe20000010000 */
[----:B------:R-:W-:-:S03]  /*38f20*/  IMAD.MOV.U32 R189, RZ, RZ, -0x1 ;  /* 0xffffffffffbd7424 */ /* 0x000fc600078e00ff */
[----:B------:R-:W-:-:S07]  /*38f30*/  IMAD.MOV.U32 R214, RZ, RZ, R212 ;  /* 0x000000ffffd67224 */ /* 0x000fce00078e00d4 */
[----:B------:R-:W-:Y:S05]  /*38f40*/  WARPSYNC.COLLECTIVE R189, `(.L_x_25785) ;  /* 0x00000000bd087348 */ /* 0x000fea0003c00000 */
[----:B------:R0:W1:Y:S02]  /*38f50*/  SHFL.BFLY P6, R189, R214, R211, R190 ;  /* 0x0c0000d3d6bd7389 */ /* 0x00006400000c00be */
[----:B01----:R-:W-:Y:S05]  /*38f60*/  ENDCOLLECTIVE ;  /* 0x000000000000791b */ /* 0x003fea0003800000 */
.L_x_25785:
[----:B------:R-:W-:Y:S02]  /*38f70*/  IMAD.MOV.U32 R211, RZ, RZ, 0x4 ;  /* 0x00000004ffd37424 */ /* 0x000fe400078e00ff */
[----:B------:R-:W-:Y:S01]  /*38f80*/  FADD.FTZ R212, R212, R189 ;  /* 0x000000bdd4d47221 */ /* 0x000fe20000010000 */
[----:B------:R-:W-:-:S04]  /*38f90*/  MOV R189, 0xffffffff ;  /* 0xffffffff00bd7802 */ /* 0x000fc80000000f00 */
[----:B------:R-:W-:-:S07]  /*38fa0*/  MOV R214, R212 ;  /* 0x000000d400d67202 */ /* 0x000fce0000000f00 */
[----:B------:R-:W-:Y:S05]  /*38fb0*/  WARPSYNC.COLLECTIVE R189, `(.L_x_25786) ;  /* 0x00000000bd087348 */ /* 0x000fea0003c00000 */
[----:B------:R0:W1:Y:S02]  /*38fc0*/  SHFL.BFLY P6, R189, R214, R211, R190 ;  /* 0x0c0000d3d6bd7389 */ /* 0x00006400000c00be */
[----:B01----:R-:W-:Y:S05]  /*38fd0*/  ENDCOLLECTIVE ;  /* 0x000000000000791b */ /* 0x003fea0003800000 */
.L_x_25786:
[----:B------:R-:W-:Y:S02]  /*38fe0*/  HFMA2 R211, -RZ, RZ, 0, 4.76837158203125e-07 ;  /* 0x00000008ffd37431 */ /* 0x000fe400000001ff */
[----:B------:R-:W-:Y:S01]  /*38ff0*/  FADD.FTZ R212, R212, R189 ;  /* 0x000000bdd4d47221 */ /* 0x000fe20000010000 */
[----:B------:R-:W-:-:S03]  /*39000*/  IMAD.MOV.U32 R189, RZ, RZ, -0x1 ;  /* 0xffffffffffbd7424 */ /* 0x000fc600078e00ff */
[----:B------:R-:W-:-:S07]  /*39010*/  IMAD.MOV.U32 R214, RZ, RZ, R212 ;  /* 0x000000ffffd67224 */ /* 0x000fce00078e00d4 */
[----:B------:R-:W-:Y:S05]  /*39020*/  WARPSYNC.COLLECTIVE R189, `(.L_x_25787) ;  /* 0x00000000bd087348 */ /* 0x000fea0003c00000 */
[----:B------:R0:W1:Y:S02]  /*39030*/  SHFL.BFLY P6, R189, R214, R211, R190 ;  /* 0x0c0000d3d6bd7389 */ /* 0x00006400000c00be */
[----:B01----:R-:W-:Y:S05]  /*39040*/  ENDCOLLECTIVE ;  /* 0x000000000000791b */ /* 0x003fea0003800000 */
.L_x_25787:
[----:B------:R-:W-:Y:S02]  /*39050*/  IMAD.MOV.U32 R211, RZ, RZ, 0x10 ;  /* 0x00000010ffd37424 */ /* 0x000fe400078e00ff */
[----:B------:R-:W-:Y:S01]  /*39060*/  FADD.FTZ R212, R212, R189 ;  /* 0x000000bdd4d47221 */ /* 0x000fe20000010000 */
[----:B------:R-:W-:-:S04]  /*39070*/  MOV R189, 0xffffffff ;  /* 0xffffffff00bd7802 */ /* 0x000fc80000000f00 */
[----:B------:R-:W-:-:S07]  /*39080*/  MOV R214, R212 ;  /* 0x000000d400d67202 */ /* 0x000fce0000000f00 */
[----:B------:R-:W-:Y:S05]  /*39090*/  WARPSYNC.COLLECTIVE R189, `(.L_x_25788) ;  /* 0x00000000bd087348 */ /* 0x000fea0003c00000 */
[----:B------:R0:W1:Y:S02]  /*390a0*/  SHFL.BFLY P6, R189, R214, R211, R190 ;  /* 0x0c0000d3d6bd7389 */ /* 0x00006400000c00be */
[----:B01----:R-:W-:Y:S05]  /*390b0*/  ENDCOLLECTIVE ;  /* 0x000000000000791b */ /* 0x003fea0003800000 */
.L_x_25788:
[----:B------:R-:W-:Y:S05]  /*390c0*/  BRA `(.L_x_25789) ;  /* 0xffffffd400607947 */ /* 0x000fea000383ffff */
.L_x_25790:
        /* <DEDUP_REMOVED lines=11> */
.L_x_71480:


//--------------------- .text._ZN10layer_norm13ln_fwd_kernelINS_13Kernel_traitsI13__nv_bfloat16S2_fS2_fjLj2048ELj1ELj4ELj1ELj16ENS_18Kernel_traits_baseILj2048ES2_S2_fS2_fjLj128EEEEELb1ELb1ELb0ELb1EEEvNS_9FwdParamsE --------------------------
	.section	.text._ZN10layer_norm13ln_fwd_kernelINS_13Kernel_traitsI13__nv_bfloat16S2_fS2_fjLj2048ELj1ELj4ELj1ELj16ENS_18Kernel_traits_baseILj2048ES2_S2_fS2_fjLj128EEEEELb1ELb1ELb0ELb1EEEvNS_9FwdParamsE,"ax",@progbits
	.align	128
        .global         _ZN10layer_norm13ln_fwd_kernelINS_13Kernel_traitsI13__nv_bfloat16S2_fS2_fjLj2048ELj1ELj4ELj1ELj16ENS_18Kernel_traits_baseILj2048ES2_S2_fS2_fjLj128EEEEELb1ELb1ELb0ELb1EEEvNS_9FwdParamsE
        .type           _ZN10layer_norm13ln_fwd_kernelINS_13Kernel_traitsI13__nv_bfloat16S2_fS2_fjLj2048ELj1ELj4ELj1ELj16ENS_18Kernel_traits_baseILj2048ES2_S2_fS2_fjLj128EEEEELb1ELb1ELb0ELb1EEEvNS_9FwdParamsE,@function
        .size           _ZN10layer_norm13ln_fwd_kernelINS_13Kernel_traitsI13__nv_bfloat16S2_fS2_fjLj2048ELj1ELj4ELj1ELj16ENS_18Kernel_traits_baseILj2048ES2_S2_fS2_fjLj128EEEEELb1ELb1ELb0ELb1EEEvNS_9FwdParamsE,(.L_x_71481 - _ZN10layer_norm13ln_fwd_kernelINS_13Kernel_traitsI13__nv_bfloat16S2_fS2_fjLj2048ELj1ELj4ELj1ELj16ENS_18Kernel_traits_baseILj2048ES2_S2_fS2_fjLj128EEEEELb1ELb1ELb0ELb1EEEvNS_9FwdParamsE)
        .other          _ZN10layer_norm13ln_fwd_kernelINS_13Kernel_traitsI13__nv_bfloat16S2_fS2_fjLj2048ELj1ELj4ELj1ELj16ENS_18Kernel_traits_baseILj2048ES2_S2_fS2_fjLj128EEEEELb1ELb1ELb0ELb1EEEvNS_9FwdParamsE,@"STO_CUDA_ENTRY STV_DEFAULT"
_ZN10layer_norm13ln_fwd_kernelINS_13Kernel_traitsI13__nv_bfloat16S2_fS2_fjLj2048ELj1ELj4ELj1ELj16ENS_18Kernel_traits_baseILj2048ES2_S2_fS2_fjLj128EEEEELb1ELb1ELb0ELb1EEEvNS_9FwdParamsE:
.text._ZN10layer_norm13ln_fwd_kernelINS_13Kernel_traitsI13__nv_bfloat16S2_fS2_fjLj2048ELj1ELj4ELj1ELj16ENS_18Kernel_traits_baseILj2048ES2_S2_fS2_fjLj128EEEEELb1ELb1ELb0ELb1EEEvNS_9FwdParamsE:
        /* <DEDUP_REMOVED lines=21> */
[----:B-1----:R-:W-:Y:S01]  /*0150*/  USHF.L.U32 UR8, UR9, 0x2, URZ ;  /* 0x0000000209087899 */ /* 0x002fe200080006ff */
[----:B--2---:R-:W-:Y:S01]  /*0160*/  @P0 R2UR UR4, R2 ;  /* 0x00000000020402ca */ /* 0x004fe200000e0000 */
[--C-:B-----5:R-:W-:Y:S01]  /*0170*/  IMAD R2, R7, UR9, R0.reuse ;  /* 0x0000000907027c24 */ /* 0x120fe2000f8e0200 */
[----:B------:R-:W-:Y:S02]  /*0180*/  @P0 R2UR UR5, R3 ;  /* 0x00000000030502ca */ /* 0x000fe400000e0000 */
[----:B------:R-:W-:Y:S02]  /*0190*/  SHF.R.U32.HI R3, RZ, 0x5, R0 ;  /* 0x00000005ff037819 */ /* 0x000fe40000011600 */
[----:B0-----:R-:W-:Y:S02]  /*01a0*/  @P0 IADD3 R211, P1, PT, R4, R9, RZ ;  /* 0x0000000904d30210 */ /* 0x001fe40007f3e0ff */
[----:B------:R-:W-:-:S02]  /*01b0*/  LOP3.LUT R3, R3, UR8, RZ, 0xfc, !PT ;  /* 0x0000000803037c12 */ /* 0x000fc4000f8efcff */
[----:B------:R-:W-:Y:S02]  /*01c0*/  @P0 IADD3.X R6, PT, PT, RZ, R5, RZ, P1, !PT ;  /* 0x00000005ff060210 */ /* 0x000fe40000ffe4ff */
[----:B------:R-:W-:Y:S01]  /*01d0*/  LOP3.LUT R5, R0, 0x1f, RZ, 0xc0, !PT ;  /* 0x0000001f00057812 */ /* 0x000fe200078ec0ff */
[----:B------:R-:W-:Y:S01]  /*01e0*/  UIADD3 UR14, UPT, UPT, UR4, 0x1715609d, URZ ;  /* 0x1715609d040e7890 */ /* 0x000fe2000fffe0ff */
[--C-:B------:R-:W-:Y:S01]  /*01f0*/  SHF.R.U64 R4, R211, 0x2, R6.reuse ;  /* 0x00000002d3047819 */ /* 0x100fe20000001206 */
[----:B------:R-:W-:Y:S01]  /*0200*/  UIADD3 UR10, UPT, UPT, UR5, -0x4498517b, URZ ;  /* 0xbb67ae85050a7890 */ /* 0x000fe2000fffe0ff */
[----:B------:R-:W-:Y:S01]  /*0210*/  SHF.R.U32.HI R13, RZ, 0x2, R6 ;  /* 0x00000002ff0d7819 */ /* 0x000fe20000011606 */
[----:B------:R-:W-:Y:S02]  /*0220*/  UIADD3 UR11, UPT, UPT, UR5, -0x126145ec, URZ ;  /* 0xed9eba14050b7890 */ /* 0x000fe4000fffe0ff */
[----:B------:R-:W-:Y:S02]  /*0230*/  UIADD3 UR15, UPT, UPT, UR4, 0x5384540f, URZ ;  /* 0x5384540f040f7890 */ /* 0x000fe4000fffe0ff */
        /* <DEDUP_REMOVED lines=33> */
.L_x_25791:
        /* <DEDUP_REMOVED lines=36> */
.L_x_25792:
[----:B------:R-:W1:Y:S02]  /*0690*/  LDCU UR8, c[0x0][0x384] ;  /* 0x00007080ff0877ac */ /* 0x000e640008000800 */
[----:B-1----:R-:W-:-:S13]  /*06a0*/  ISETP.GE.AND P0, PT, R3, UR8, PT ;  /* 0x0000000803007c0c */ /* 0x002fda000bf06270 */
[----:B------:R-:W-:Y:S05]  /*06b0*/  @P0 EXIT ;  /* 0x000000000000094d */ /* 0x000fea0003800000 */
[----:B------:R-:W-:Y:S01]  /*06c0*/  IMAD.HI.U32 R0, R2, -0x326172a9, RZ ;  /* 0xcd9e8d5702007827 */ /* 0x000fe200078e00ff */
[----:B------:R-:W-:Y:S01]  /*06d0*/  UIADD3 UR8, UPT, UPT, UR4, -0x61c88647, URZ ;  /* 0x9e3779b904087890 */ /* 0x000fe2000fffe0ff */
[----:B-----5:R-:W-:Y:S01]  /*06e0*/  PRMT R34, R136, 0x7632, R34 ;  /* 0x0000763288227816 */ /* 0x020fe20000000022 */
[----:B------:R-:W-:Y:S01]  /*06f0*/  UIADD3 UR9, UPT, UPT, UR4, 0x3c6ef372, URZ ;  /* 0x3c6ef37204097890 */ /* 0x000fe2000fffe0ff */
[----:B------:R-:W-:Y:S01]  /*0700*/  IMAD.HI.U32 R5, R4, -0x2daee0ad, RZ ;  /* 0xd2511f5304057827 */ /* 0x000fe200078e00ff */
[----:B------:R-:W-:Y:S01]  /*0710*/  LOP3.LUT R0, R13, UR4, R0, 0x96, !PT ;  /* 0x000000040d007c12 */ /* 0x000fe2000f8e9600 */
[----:B------:R-:W1:Y:S01]  /*0720*/  LDCU.64 UR12, c[0x0][0x3e0] ;  /* 0x00007c00ff0c77ac */ /* 0x000e620008000a00 */
[----:B------:R-:W-:Y:S01]  /*0730*/  PRMT R33, R168, 0x7632, R33 ;  /* 0x00007632a8217816 */ /* 0x000fe20000000021 */
[----:B0-----:R-:W-:Y:S01]  /*0740*/  IMAD R9, R4, -0x2daee0ad, RZ ;  /* 0xd2511f5304097824 */ /* 0x001fe200078e02ff */
        /* <DEDUP_REMOVED lines=13> */
[----:B------:R-:W-:Y:S01]  /*0820*/  UIADD3 UR8, UPT, UPT, UR5, 0x76cf5d0a, URZ ;  /* 0x76cf5d0a05087890 */ /* 0x000fe2000fffe0ff */
[----:B------:R-:W-:Y:S01]  /*0830*/  IMAD.HI.U32 R5, R8, -0x326172a9, RZ ;  /* 0xcd9e8d5708057827 */ /* 0x000fe200078e00ff */
[----:B-1----:R-:W-:Y:S01]  /*0840*/  UISETP.NE.U32.AND UP0, UPT, UR12, URZ, UPT ;  /* 0x000000ff0c00728c */ /* 0x002fe2000bf05070 */
[----:B------:R-:W-:Y:S01]  /*0850*/  PRMT R29, R174, 0x7632, R29 ;  /* 0x00007632ae1d7816 */ /* 0x000fe2000000001d */
[----:B------:R-:W-:Y:S01]  /*0860*/  UIADD3 UR12, UPT, UPT, UR5, -0x24c28bd8, URZ ;  /* 0xdb3d7428050c7890 */ /* 0x000fe2000fffe0ff */
        /* <DEDUP_REMOVED lines=22> */
[----:B------:R-:W-:Y:S01]  /*09d0*/  UIADD3 UR9, UPT, UPT, UR4, -0x4ab325aa, URZ ;  /* 0xb54cda5604097890 */ /* 0x000fe2000fffe0ff */
[----:B------:R-:W-:Y:S01]  /*09e0*/  IMAD.HI.U32 R0, R9, -0x326172a9, RZ ;  /* 0xcd9e8d5709007827 */ /* 0x000fe200078e00ff */
[----:B------:R-:W-:Y:S01]  /*09f0*/  STL.S16 [R1+0x28], R29 ;  /* 0x0000281d01007387 */ /* 0x000fe20000100600 */
[----:B------:R-:W-:Y:S01]  /*0a00*/  PRMT R24, R147, 0x7632, R24 ;  /* 0x0000763293187816 */ /* 0x000fe20000000018 */
[----:B------:R-:W-:Y:S01]  /*0a10*/  UISETP.NE.AND.EX UP0, UPT, UR13, URZ, UPT, UP0 ;  /* 0x000000ff0d00728c */ /* 0x000fe2000bf05300 */
[----:B------:R-:W-:Y:S01]  /*0a20*/  IMAD.HI.U32 R5, R6, -0x2daee0ad, RZ ;  /* 0xd2511f5306057827 */ /* 0x000fe200078e00ff */
[----:B------:R-:W-:Y:S01]  /*0a30*/  LOP3.LUT R0, R7, UR10, R0, 0x96, !PT ;  /* 0x0000000a07007c12 */ /* 0x000fe2000f8e9600 */
        /* <DEDUP_REMOVED lines=8> */
[----:B------:R-:W0:Y:S01]  /*0ac0*/  LDCU UR10, c[0x0][0x404] ;  /* 0x00008080ff0a77ac */ /* 0x000e220008000800 */
[----:B------:R-:W-:Y:S01]  /*0ad0*/  STL.S16 [R1+0x1c], R26 ;  /* 0x00001c1a01007387 */ /* 0x000fe20000100600 */
[C---:B------:R-:W-:Y:S01]  /*0ae0*/  IMAD.HI.U32 R6, R5.reuse, -0x326172a9, RZ ;  /* 0xcd9e8d5705067827 */ /* 0x040fe200078e00ff */
[----:B------:R-:W-:Y:S01]  /*0af0*/  LOP3.LUT R7, R8, UR8, R7, 0x96, !PT ;  /* 0x0000000808077c12 */ /* 0x000fe2000f8e9607 */
[----:B------:R-:W-:Y:S01]  /*0b00*/  UIADD3 UR8, UPT, UPT, UR5, 0x646e171e, URZ ;  /* 0x646e171e05087890 */ /* 0x000fe2000fffe0ff */
        /* <DEDUP_REMOVED lines=10> */
[----:B------:R-:W-:Y:S01]  /*0bb0*/  UIADD3 UR9, UPT, UPT, UR5, 0x1fd5c5a3, URZ ;  /* 0x1fd5c5a305097890 */ /* 0x000fe2000fffe0ff */
[----:B------:R-:W-:Y:S01]  /*0bc0*/  STL.S16 [R1+0x14], R24 ;  /* 0x0000141801007387 */ /* 0x000fe20000100600 */
[----:B------:R-:W-:Y:S01]  /*0bd0*/  PRMT R18, R177, 0x7632, R18 ;  /* 0x00007632b1127816 */ /* 0x000fe20000000012 */
[----:B------:R-:W-:Y:S01]  /*0be0*/  IMAD.HI.U32 R8, R5, -0x2daee0ad, RZ ;  /* 0xd2511f5305087827 */ /* 0x000fe200078e00ff */
[----:B------:R-:W-:Y:S01]  /*0bf0*/  LOP3.LUT R0, R9, UR8, R0, 0x96, !PT ;  /* 0x0000000809007c12 */ /* 0x000fe2000f8e9600 */
[----:B------:R-:W-:Y:S01]  /*0c00*/  UIADD3 UR8, UPT, UPT, UR4, -0xe443238, URZ ;  /* 0xf1bbcdc804087890 */ /* 0x000fe2000fffe0ff */
[----:B------:R-:W-:Y:S01]  /*0c10*/  STL.S16 [R1+0x10], R22 ;  /* 0x0000101601007387 */ /* 0x000fe20000100600 */
[----:B------:R-:W-:Y:S01]  /*0c20*/  IMAD R9, R6, -0x2daee0ad, RZ ;  /* 0xd2511f5306097824 */ /* 0x000fe200078e02ff */
[----:B------:R-:W-:Y:S01]  /*0c30*/  LOP3.LUT R211, R211, 0x3, RZ, 0xc0, !PT ;  /* 0x00000003d3d37812 */ /* 0x000fe200078ec0ff */
[----:B------:R-:W-:Y:S01]  /*0c40*/  IMAD R7, R7, -0x326172a9, RZ ;  /* 0xcd9e8d5707077824 */ /* 0x000fe200078e02ff */
[----:B------:R-:W-:Y:S01]  /*0c50*/  STL.S16 [R1+0xc], R21 ;  /* 0x00000c1501007387 */ /* 0x000fe20000100600 */
[C---:B------:R-:W-:Y:S01]  /*0c60*/  IMAD.HI.U32 R6, R0.reuse, -0x326172a9, RZ ;  /* 0xcd9e8d5700067827 */ /* 0x040fe200078e00ff */
[----:B------:R-:W-:Y:S01]  /*0c70*/  LOP3.LUT R8, R9, UR9, R8, 0x96, !PT ;  /* 0x0000000909087c12 */ /* 0x000fe2000f8e9608 */
[----:B------:R-:W1:Y:S01]  /*0c80*/  LDCU UR11, c[0x0][0x408] ;  /* 0x00008100ff0b77ac */ /* 0x000e620008000800 */
[----:B------:R-:W-:Y:S01]  /*0c90*/  STL.S16 [R1+0x8], R20 ;  /* 0x0000081401007387 */ /* 0x000fe20000100600 */
[----:B------:R-:W-:Y:S01]  /*0ca0*/  IMAD R10, R5, -0x2daee0ad, RZ ;  /* 0xd2511f53050a7824 */ /* 0x000fe200078e02ff */
[----:B------:R-:W-:Y:S01]  /*0cb0*/  LOP3.LUT R6, R7, UR15, R6, 0x96, !PT ;  /* 0x0000000f07067c12 */ /* 0x000fe2000f8e9606 */
[----:B------:R-:W-:Y:S01]  /*0cc0*/  IMAD R7, R0, -0x326172a9, RZ ;  /* 0xcd9e8d5700077824 */ /* 0x000fe200078e02ff */
[----:B------:R-:W-:Y:S01]  /*0cd0*/  STL.S16 [R1+0x4], R19 ;  /* 0x0000041301007387 */ /* 0x000fe20000100600 */
[----:B------:R-:W-:Y:S01]  /*0ce0*/  IMAD.HI.U32 R0, R8, -0x326172a9, RZ ;  /* 0xcd9e8d5708007827 */ /* 0x000fe200078e00ff */
[----:B------:R-:W-:Y:S01]  /*0cf0*/  PRMT R252, R144, 0x7632, R252 ;  /* 0x0000763290fc7816 */ /* 0x000fe200000000fc */
[----:B------:R-:W2:Y:S01]  /*0d00*/  LDCU.U8 UR13, c[0x0][0x410] ;  /* 0x00008200ff0d77ac */ /* 0x000ea20008000000 */
[----:B------:R3:W-:Y:S01]  /*0d10*/  STL.S16 [R1], R18 ;  /* 0x0000001201007387 */ /* 0x0007e20000100600 */
        /* <DEDUP_REMOVED lines=9> */
[----:B------:R-:W-:Y:S01]  /*0db0*/  PRMT R249, R183, 0x7632, R249 ;  /* 0x00007632b7f97816 */ /* 0x000fe200000000f9 */
[----:B------:R-:W0:Y:S01]  /*0dc0*/  LDCU UR12, c[0x0][0x388] ;  /* 0x00007100ff0c77ac */ /* 0x000e220008000800 */
[----:B------:R-:W-:Y:S01]  /*0dd0*/  PRMT R248, R150, 0x7632, R248 ;  /* 0x0000763296f87816 */ /* 0x000fe200000000f8 */
[----:B------:R-:W-:Y:S01]  /*0de0*/  IMAD.HI.U32 R23, R210, -0x326172a9, RZ ;  /* 0xcd9e8d57d2177827 */ /* 0x000fe200078e00ff */
[----:B------:R-:W-:Y:S01]  /*0df0*/  LOP3.LUT R0, R5, UR14, R0, 0x96, !PT ;  /* 0x0000000e05007c12 */ /* 0x000fe2000f8e9600 */
[----:B------:R-:W0:Y:S01]  /*0e00*/  LDCU UR14, c[0x0][0x448] ;  /* 0x00008900ff0e77ac */ /* 0x000e220008000800 */
[----:B------:R-:W-:Y:S01]  /*0e10*/  PRMT R247, R182, 0x7632, R247 ;  /* 0x00007632b6f77816 */ /* 0x000fe200000000f7 */
[----:B------:R-:W-:Y:S01]  /*0e20*/  IMAD.MOV.U32 R5, RZ, RZ, R13 ;  /* 0x000000ffff057224 */ /* 0x000fe200078e000d */
[----:B------:R-:W-:Y:S01]  /*0e30*/  LOP3.LUT R23, R8, UR16, R23, 0x96, !PT ;  /* 0x0000001008177c12 */ /* 0x000fe2000f8e9617 */
[----:B---3--:R-:W-:Y:S01]  /*0e40*/  IMAD.MOV.U32 R18, RZ, RZ, RZ ;  /* 0x000000ffff127224 */ /* 0x008fe200078e00ff */
[----:B------:R-:W-:Y:S01]  /*0e50*/  PRMT R246, R149, 0x7632, R246 ;  /* 0x0000763295f67816 */ /* 0x000fe200000000f6 */
        /* <DEDUP_REMOVED lines=45> */
.L_x_26449:
[----:B-1----:R-:W0:Y:S01]  /*1130*/  S2R R26, SR_TID.X ;  /* 0x00000000001a7919 */ /* 0x002e220000002100 */
[----:B------:R-:W1:Y:S01]  /*1140*/  @UP0 LDCU.64 UR16, c[0x0][0x3e0] ;  /* 0x00007c00ff1007ac */ /* 0x000e620008000a00 */
[----:B------:R-:W2:Y:S01]  /*1150*/  LDC.64 R190, c[0x0][0x390] ;  /* 0x0000e400ffbe7b82 */ /* 0x000ea20000000a00 */
[----:B------:R-:W-:Y:S01]  /*1160*/  PLOP3.LUT P0, PT, PT, PT, UP0, 0x80, 0x8 ;  /* 0x000000000008781c */ /* 0x000fe20003f0f008 */
[----:B------:R-:W-:Y:S01]  /*1170*/  IMAD R21, R3, UR12, RZ ;  /* 0x0000000c03157c24 */ /* 0x000fe2000f8e02ff */
[----:B------:R-:W-:-:S04]  /*1180*/  PLOP3.LUT P1, PT, PT, PT, UP0, 0x80, 0x8 ;  /* 0x000000000008781c */ /* 0x000fc80003f2f008 */
[----:B------:R-:W-:-:S04]  /*1190*/  SHF.R.S32.HI R22, RZ, 0x1f, R21 ;  /* 0x0000001fff167819 */ /* 0x000fc80000011415 */
[----:B------:R-:W-:Y:S02]  /*11a0*/  LEA.HI R21, R22, R21, RZ, 0x3 ;  /* 0x0000001516157211 */ /* 0x000fe400078f18ff */
[----:B-1----:R-:W-:Y:S01]  /*11b0*/  MOV R24, UR16 ;  /* 0x0000001000187c02 */ /* 0x002fe20008000f00 */
[----:B------:R-:W-:-:S04]  /*11c0*/  IMAD.U32 R25, RZ, RZ, UR17 ;  /* 0x00000011ff197e24 */ /* 0x000fc8000f8e00ff */
[----:B------:R-:W-:-:S05]  /*11d0*/  @P0 IMAD.WIDE R24, R3, 0x2, R24 ;  /* 0x0000000203180825 */ /* 0x000fca00078e0218 */
[----:B------:R2:W3:Y:S01]  /*11e0*/  @P1 LDG.E.U16 R19, desc[UR6][R24.64] ;  /* 0x0000000618131981 */ /* 0x0004e2000c1e1500 */
        /* <DEDUP_REMOVED lines=14> */
[----:B------:R-:W-:Y:S01]  /*12d0*/  IADD3 R194, PT, PT, R194, 0x5384540f, RZ ;  /* 0x5384540fc2c27810 */ /* 0x000fe20007ffe0ff */
[----:B------:R-:W-:Y:S01]  /*12e0*/  IMAD.MOV.U32 R192, RZ, RZ, 0x3f800000 ;  /* 0x3f800000ffc07424 */ /* 0x000fe200078e00ff */
[----:B------:R-:W-:Y:S01]  /*12f0*/  IADD3 R197, PT, PT, R197, -0x4498517b, RZ ;  /* 0xbb67ae85c5c57810 */ /* 0x000fe20007ffe0ff */
[----:B------:R-:W-:Y:S01]  /*1300*/  IMAD.MOV.U32 R193, RZ, RZ, 0x2f800000 ;  /* 0x2f800000ffc17424 */ /* 0x000fe200078e00ff */
[----:B------:R-:W-:Y:S01]  /*1310*/  IADD3 R200, PT, PT, R200, -0x4ab325aa, RZ ;  /* 0xb54cda56c8c87810 */ /* 0x000fe20007ffe0ff */
[----:B------:R-:W-:-:S02]  /*1320*/  VIADD R195, R195, 0x8ff34781 ;  /* 0x8ff34781c3c37836 */ /* 0x000fc40000000000 */
[----:B------:R-:W-:Y:S02]  /*1330*/  VIADD R196, R196, 0xed9eba14 ;  /* 0xed9eba14c4c47836 */ /* 0x000fe40000000000 */
[----:B------:R-:W-:Y:S02]  /*1340*/  VIADD R198, R198, 0x1715609d ;  /* 0x1715609dc6c67836 */ /* 0x000fe40000000000 */
[----:B------:R-:W-:Y:S01]  /*1350*/  VIADD R199, R199, 0x3c6ef372 ;  /* 0x3c6ef372c7c77836 */ /* 0x000fe20000000000 */
[----:B---3--:R-:W-:Y:S01]  /*1360*/  @P1 SHF.L.U32 R192, R19, 0x10, RZ ;  /* 0x0000001013c01819 */ /* 0x008fe200000006ff */
[----:B------:R-:W-:Y:S06]  /*1370*/  @!P0 BRA `(.L_x_25793) ;  /* 0x0000002c00b88947 */ /* 0x000fec0003800000 */
        /* <DEDUP_REMOVED lines=15> */
.L_x_71320:
[----:B------:R-:W-:Y:S05]  /*1470*/  BRX R28 -0x1480                                        (*"BRANCH_TARGETS .L_x_71321,.L_x_71322,.L_x_71323"*) ;  /* 0xffffffe81ce07949 */ /* 0x000fea000383ffff */
.L_x_71323:
[----:B------:R-:W-:Y:S01]  /*1480*/  IADD3 R28, PT, PT, R211, 0x1, RZ ;  /* 0x00000001d31c7810 */ /* 0x000fe20007ffe0ff */
[----:B------:R-:W-:Y:S02]  /*1490*/  IMAD.MOV.U32 R22, RZ, RZ, R207 ;  /* 0x000000ffff167224 */ /* 0x000fe400078e00cf */
[----:B------:R-:W-:Y:S01]  /*14a0*/  IMAD.MOV.U32 R19, RZ, RZ, R23 ;  /* 0x000000ffff137224 */ /* 0x000fe200078e0017 */
[----:B------:R-:W-:Y:S06]  /*14b0*/  BRA `(.L_x_25795) ;  /* 0x00000004001c7947 */ /* 0x000fec0003800000 */
.L_x_71321:
[----:B------:R-:W-:Y:S01]  /*14c0*/  MOV R22, R207 ;  /* 0x000000cf00167202 */ /* 0x000fe20000000f00 */
[----:B------:R-:W-:Y:S02]  /*14d0*/  IMAD.MOV.U32 R28, RZ, RZ, 0x3 ;  /* 0x00000003ff1c7424 */ /* 0x000fe400078e00ff */
[----:B------:R-:W-:Y:S01]  /*14e0*/  IMAD.MOV.U32 R19, RZ, RZ, R0 ;  /* 0x000000ffff137224 */ /* 0x000fe200078e0000 */
[----:B------:R-:W-:Y:S06]  /*14f0*/  BRA `(.L_x_25795) ;  /* 0x00000004000c7947 */ /* 0x000fec0003800000 */
.L_x_71322:
        /* <DEDUP_REMOVED lines=13> */
.L_x_25797:
[----:B------:R-:W-:Y:S05]  /*15d0*/  BSYNC.RECONVERGENT B1 ;  /* 0x0000000000017941 */ /* 0x000fea0003800200 */
.L_x_25796:
[----:B------:R-:W-:Y:S01]  /*15e0*/  IMAD.WIDE.U32 R30, R2, -0x326172a9, RZ ;  /* 0xcd9e8d57021e7825 */ /* 0x000fe200078e00ff */
[----:B------:R-:W-:Y:S01]  /*15f0*/  LOP3.LUT R28, R18, UR5, R23, 0x96, !PT ;  /* 0x00000005121c7c12 */ /* 0x000fe2000f8e9617 */
[----:B------:R-:W-:Y:S02]  /*1600*/  UIADD3 UR15, UPT, UPT, UR4, -0x61c88647, URZ ;  /* 0x9e3779b9040f7890 */ /* 0x000fe4000fffe0ff */
[----:B------:R-:W-:Y:S01]  /*1610*/  UIADD3 UR16, UPT, UPT, UR5, 0x32370b8f, URZ ;  /* 0x32370b8f05107890 */ /* 0x000fe2000fffe0ff */
[----:B------:R-:W-:Y:S01]  /*1620*/  LOP3.LUT R32, R5, UR4, R31, 0x96, !PT ;  /* 0x0000000405207c12 */ /* 0x000fe2000f8e961f */
[----:B------:R-:W-:-:S04]  /*1630*/  IMAD.WIDE.U32 R28, R28, -0x326172a9, RZ ;  /* 0xcd9e8d571c1c7825 */ /* 0x000fc800078e00ff */
[----:B------:R-:W-:Y:S01]  /*1640*/  IMAD.WIDE.U32 R32, R32, -0x2daee0ad, RZ ;  /* 0xd2511f5320207825 */ /* 0x000fe200078e00ff */
[----:B------:R-:W-:Y:S01]  /*1650*/  LOP3.LUT R23, R30, UR15, R29, 0x96, !PT ;  /* 0x0000000f1e177c12 */ /* 0x000fe2000f8e961d */
[----:B------:R-:W-:Y:S02]  /*1660*/  UIADD3 UR15, UPT, UPT, UR5, 0x76cf5d0a, URZ ;  /* 0x76cf5d0a050f7890 */ /* 0x000fe4000fffe0ff */
[----:B------:R-:W-:Y:S01]  /*1670*/  IMAD.MOV.U32 R19, RZ, RZ, R207 ;  /* 0x000000ffff137224 */ /* 0x000fe200078e00cf */
        /* <DEDUP_REMOVED lines=9> */
[----:B------:R-:W-:-:S03]  /*1710*/  UIADD3 UR15, UPT, UPT, UR4, 0x78dde6e4, URZ ;  /* 0x78dde6e4040f7890 */ /* 0x000fc6000fffe0ff */
        /* <DEDUP_REMOVED lines=31> */
[----:B------:R-:W-:Y:S02]  /*1910*/  IMAD.MOV.U32 R22, RZ, RZ, R28 ;  /* 0x000000ffff167224 */ /* 0x000fe400078e001c */
[----:B------:R-:W-:-:S07]  /*1920*/  HFMA2 R28, -RZ, RZ, 0, 0 ;  /* 0x00000000ff1c7431 */ /* 0x000fce00000001ff */
.L_x_25795:
[----:B------:R-:W-:Y:S05]  /*1930*/  BSYNC.RECONVERGENT B0 ;  /* 0x0000000000007941 */ /* 0x000fea0003800200 */
.L_x_25794:
        /* <DEDUP_REMOVED lines=8> */
[----:B------:R-:W-:Y:S01]  /*19c0*/  BSSY.RECONVERGENT B0, `(.L_x_25798) ;  /* 0x0000056000007945 */ /* 0x000fe20003800200 */
[----:B------:R-:W-:Y:S01]  /*19d0*/  MOV R29, R210 ;  /* 0x000000d2001d7202 */ /* 0x000fe20000000f00 */
[----:B------:R-:W-:Y:S01]  /*19e0*/  FMUL.FTZ R30, R30, R201 ;  /* 0x000000c91e1e7220 */ /* 0x000fe20000410000 */
[----:B------:R-:W-:-:S04]  /*19f0*/  FSETP.GTU.FTZ.AND P1, PT, R19, R202, PT ;  /* 0x000000ca1300720b */ /* 0x000fc80003f3c000 */
[----:B------:R-:W-:Y:S01]  /*1a00*/  FSEL R19, R30, RZ, !P1 ;  /* 0x000000ff1e137208 */ /* 0x000fe20004800000 */
[----:B------:R-:W-:Y:S01]  /*1a10*/  IMAD.MOV.U32 R30, RZ, RZ, 0x2 ;  /* 0x00000002ff1e7424 */ /* 0x000fe200078e00ff */
[----:B------:R-:W-:-:S03]  /*1a20*/  PLOP3.LUT P1, PT, P1, PT, PT, 0x8, 0x80 ;  /* 0x000000000080781c */ /* 0x000fc60000f2e170 */
[----:B------:R-:W-:Y:S01]  /*1a30*/  FFMA.FTZ R80, R19, R80, R88 ;  /* 0x0000005013507223 */ /* 0x000fe20000010058 */
[----:B------:R-:W-:Y:S02]  /*1a40*/  PRMT R19, R24, 0x7632, R19 ;  /* 0x0000763218137816 */ /* 0x000fe40000000013 */
[----:B------:R-:W-:Y:S01]  /*1a50*/  P2R R24, PR, RZ, 0x2 ;  /* 0x00000002ff187803 */ /* 0x000fe20000000000 */
        /* <DEDUP_REMOVED lines=9> */
.L_x_25800:
        /* <DEDUP_REMOVED lines=13> */
.L_x_25802:
[----:B------:R-:W-:Y:S05]  /*1bc0*/  BSYNC.RECONVERGENT B1 ;  /* 0x0000000000017941 */ /* 0x000fea0003800200 */
.L_x_25801:
        /* <DEDUP_REMOVED lines=53> */
.L_x_25799:
[----:B------:R-:W-:Y:S05]  /*1f20*/  BSYNC.RECONVERGENT B0 ;  /* 0x0000000000007941 */ /* 0x000fea0003800200 */
.L_x_25798:
        /* <DEDUP_REMOVED lines=24> */
.L_x_25805:
        /* <DEDUP_REMOVED lines=13> */
.L_x_25807:
[----:B------:R-:W-:Y:S05]  /*2180*/  BSYNC.RECONVERGENT B1 ;  /* 0x0000000000017941 */ /* 0x000fea0003800200 */
.L_x_25806:
        /* <DEDUP_REMOVED lines=49> */
[----:B------:R-:W-:Y:S01]  /*24a0*/  IMAD.MOV.U32 R32, RZ, RZ, RZ ;  /* 0x000000ffff207224 */ /* 0x000fe200078e00ff */
[----:B------:R-:W-:Y:S02]  /*24b0*/  LOP3.LUT R0, R30, UR15, R29, 0x96, !PT ;  /* 0x0000000f1e007c12 */ /* 0x000fe4000f8e961d */
[----:B------:R-:W-:Y:S01]  /*24c0*/  MOV R29, R22 ;  /* 0x00000016001d7202 */ /* 0x000fe20000000f00 */
[----:B------:R-:W-:-:S07]  /*24d0*/  IMAD.MOV.U32 R22, RZ, RZ, R28 ;  /* 0x000000ffff167224 */ /* 0x000fce00078e001c */
.L_x_25804:
[----:B------:R-:W-:Y:S05]  /*24e0*/  BSYNC.RECONVERGENT B0 ;  /* 0x0000000000007941 */ /* 0x000fea0003800200 */
.L_x_25803:
        /* <DEDUP_REMOVED lines=24> */
.L_x_25810:
        /* <DEDUP_REMOVED lines=13> */
.L_x_25812:
[----:B------:R-:W-:Y:S05]  /*2740*/  BSYNC.RECONVERGENT B1 ;  /* 0x0000000000017941 */ /* 0x000fea0003800200 */
.L_x_25811:
        /* <DEDUP_REMOVED lines=53> */
.L_x_25809:
[----:B------:R-:W-:Y:S05]  /*2aa0*/  BSYNC.RECONVERGENT B0 ;  /* 0x0000000000007941 */ /* 0x000fea0003800200 */
.L_x_25808:
        /* <DEDUP_REMOVED lines=23> */
.L_x_25815:
        /* <DEDUP_REMOVED lines=13> */
.L_x_25817:
[----:B------:R-:W-:Y:S05]  /*2cf0*/  BSYNC.RECONVERGENT B1 ;  /* 0x0000000000017941 */ /* 0x000fea0003800200 */
.L_x_25816:
[----:B------:R-:W-:Y:S01]  /*2d00*/  IMAD.WIDE.U32 R32, R2, -0x326172a9, RZ ;  /* 0xcd9e8d5702207825 */ /* 0x000fe200078e00ff */
[----:B------:R-:W-:Y:S01]  /*2d10*/  LOP3.LUT R28, R18, UR5, R31, 0x96, !PT ;  /* 0x00000005121c7c12 */ /* 0x000fe2000f8e961f */
[----:B------:R-:W-:Y:S01]  /*2d20*/  UIADD3 UR15, UPT, UPT, UR4, -0x61c88647, URZ ;  /* 0x9e3779b9040f7890 */ /* 0x000fe2000fffe0ff */
[----:B------:R-:W-:Y:S01]  /*2d30*/  MOV R25, R22 ;  /* 0x0000001600197202 */ /* 0x000fe20000000f00 */
        /* <DEDUP_REMOVED lines=40> */
[----:B------:R-:W-:-:S03]  /*2fc0*/  LOP3.LUT R210, R34, UR16, R31, 0x96, !PT ;  /* 0x0000001022d27c12 */ /* 0x000fc6000f8e961f */
[----:B------:R-:W-:Y:S01]  /*2fd0*/  IMAD.MOV.U32 R31, RZ, RZ, RZ ;  /* 0x000000ffff1f7224 */ /* 0x000fe200078e00ff */
[----:B------:R-:W-:Y:S01]  /*2fe0*/  LOP3.LUT R28, R28, UR15, R33, 0x96, !PT ;  /* 0x0000000f1c1c7c12 */ /* 0x000fe2000f8e9621 */
[----:B------:R-:W-:Y:S01]  /*2ff0*/  UIADD3 UR15, UPT, UPT, UR5, -0x695add53, URZ ;  /* 0x96a522ad050f7890 */ /* 0x000fe2000fffe0ff */
[----:B------:R-:W-:-:S04]  /*3000*/  IMAD.WIDE.U32 R210, R210, -0x326172a9, RZ ;  /* 0xcd9e8d57d2d27825 */ /* 0x000fc800078e00ff */
[----:B------:R-:W-:Y:S01]  /*3010*/  IMAD.WIDE.U32 R28, R28, -0x2daee0ad, RZ ;  /* 0xd2511f531c1c7825 */ /* 0x000fe200078e00ff */
[----:B------:R-:W-:-:S03]  /*3020*/  LOP3.LUT R23, R195, R32, R211, 0x96, !PT ;  /* 0x00000020c3177212 */ /* 0x000fc600078e96d3 */
[----:B------:R-:W-:Y:S01]  /*3030*/  IMAD.MOV.U32 R22, RZ, RZ, R28 ;  /* 0x000000ffff167224 */ /* 0x000fe200078e001c */
[----:B------:R-:W-:-:S07]  /*3040*/  LOP3.LUT R0, R30, UR15, R29, 0x96, !PT ;  /* 0x0000000f1e007c12 */ /* 0x000fce000f8e961d */
.L_x_25814:
[----:B------:R-:W-:Y:S05]  /*3050*/  BSYNC.RECONVERGENT B0 ;  /* 0x0000000000007941 */ /* 0x000fea0003800200 */
.L_x_25813:
        /* <DEDUP_REMOVED lines=24> */
.L_x_25820:
        /* <DEDUP_REMOVED lines=13> */
.L_x_25822:
[----:B------:R-:W-:Y:S05]  /*32b0*/  BSYNC.RECONVERGENT B1 ;  /* 0x0000000000017941 */ /* 0x000fea0003800200 */
.L_x_25821:
        /* <DEDUP_REMOVED lines=53> */
.L_x_25819:
[----:B------:R-:W-:Y:S05]  /*3610*/  BSYNC.RECONVERGENT B0 ;  /* 0x0000000000007941 */ /* 0x000fea0003800200 */
.L_x_25818:
        /* <DEDUP_REMOVED lines=23> */
.L_x_25825:
        /* <DEDUP_REMOVED lines=13> */
.L_x_25827:
[----:B------:R-:W-:Y:S05]  /*3860*/  BSYNC.RECONVERGENT B1 ;  /* 0x0000000000017941 */ /* 0x000fea0003800200 */
.L_x_25826:
        /* <DEDUP_REMOVED lines=53> */
.L_x_25824:
[----:B------:R-:W-:Y:S05]  /*3bc0*/  BSYNC.RECONVERGENT B0 ;  /* 0x0000000000007941 */ /* 0x000fea0003800200 */
.L_x_25823:
        /* <DEDUP_REMOVED lines=10> */
[----:B------:R-:W-:Y:S02]  /*3c70*/  PRMT R25, R27, 0x7632, R25 ;  /* 0x000076321b197816 */ /* 0x000fe40000000019 */
        /* <DEDUP_REMOVED lines=13> */
.L_x_25830:
        /* <DEDUP_REMOVED lines=15> */
.L_x_25832:
[----:B------:R-:W-:Y:S05]  /*3e40*/  BSYNC.RECONVERGENT B1 ;  /* 0x0000000000017941 */ /* 0x000fea0003800200 */
.L_x_25831:
        /* <DEDUP_REMOVED lines=53> */
.L_x_25829:
[----:B------:R-:W-:Y:S05]  /*41a0*/  BSYNC.RECONVERGENT B0 ;  /* 0x0000000000007941 */ /* 0x000fea0003800200 */
.L_x_25828:
[----:B------:R-:W-:Y:S01]  /*41b0*/  I2FP.F32.U32 R26, R27 ;  /* 0x0000001b001a7245 */ /* 0x000fe20000201000 */
[----:B------:R-:W-:Y:S01]  /*41c0*/  IMAD.U32 R79, R14, 0x10000, RZ ;  /* 0x000100000e4f7824 */ /* 0x000fe200078e00ff */
[----:B------:R-:W-:-:S03]  /*41d0*/  SHF.L.U32 R27, R25, 0x10, RZ ;  /* 0x00000010191b7819 */ /* 0x000fc600000006ff */
[----:B------:R-:W-:Y:S02]  /*41e0*/  FFMA.FTZ R25, R26, R193, 1.1641532182693481445e-10 ;  /* 0x2f0000001a197423 */ /* 0x000fe400000100c1 */
[----:B------:R-:W-:-:S03]  /*41f0*/  FMUL.FTZ R26, R27, R192 ;  /* 0x000000c01b1a7220 */ /* 0x000fc60000410000 */
[----:B------:R-:W-:Y:S01]  /*4200*/  FSETP.GTU.FTZ.AND P6, PT, R25, R202, PT ;  /* 0x000000ca1900720b */ /* 0x000fe20003fdc000 */
[----:B------:R-:W-:-:S05]  /*4210*/  FMUL.FTZ R26, R26, R201 ;  /* 0x000000c91a1a7220 */ /* 0x000fca0000410000 */
[----:B------:R-:W-:Y:S02]  /*4220*/  FSEL R26, R26, RZ, !P6 ;  /* 0x000000ff1a1a7208 */ /* 0x000fe40007000000 */
[----:B------:R-:W-:-:S03]  /*4230*/  PLOP3.LUT P6, PT, P6, PT, PT, 0x8, 0x80 ;  /* 0x000000000080781c */ /* 0x000fc600037ce170 */
[----:B------:R-:W-:Y:S01]  /*4240*/  FFMA.FTZ R79, R26, R79, R87 ;  /* 0x0000004f1a4f7223 */ /* 0x000fe20000010057 */
[----:B------:R-:W-:Y:S09]  /*4250*/  BRA `(.L_x_25833) ;  /* 0x0000002c00947947 */ /* 0x000ff20003800000 */
.L_x_25793:
        /* <DEDUP_REMOVED lines=16> */
.L_x_25836:
        /* <DEDUP_REMOVED lines=13> */
.L_x_25838:
[----:B------:R-:W-:Y:S05]  /*4430*/  BSYNC.RECONVERGENT B1 ;  /* 0x0000000000017941 */ /* 0x000fea0003800200 */
.L_x_25837:
        /* <DEDUP_REMOVED lines=52> */
[----:B------:R-:W-:-:S07]  /*4780*/  MOV R22, R28 ;  /* 0x0000001c00167202 */ /* 0x000fce0000000f00 */
.L_x_25835:
[----:B------:R-:W-:Y:S05]  /*4790*/  BSYNC.RECONVERGENT B0 ;  /* 0x0000000000007941 */ /* 0x000fea0003800200 */
.L_x_25834:
        /* <DEDUP_REMOVED lines=8> */
[----:B------:R-:W-:Y:S02]  /*4820*/  IMAD.MOV.U32 R31, RZ, RZ, 0x2 ;  /* 0x00000002ff1f7424 */ /* 0x000fe400078e00ff */
[----:B------:R-:W-:Y:S01]  /*4830*/  FSETP.GTU.FTZ.AND P1, PT, R19, R202, PT ;  /* 0x000000ca1300720b */ /* 0x000fe20003f3c000 */
[----:B------:R-:W-:Y:S01]  /*4840*/  FMUL.FTZ R28, R28, R201 ;  /* 0x000000c91c1c7220 */ /* 0x000fe20000410000 */
[----:B------:R-:W-:Y:S01]  /*4850*/  SHF.L.U32 R19, R120, 0x10, RZ ;  /* 0x0000001078137819 */ /* 0x000fe200000006ff */
[----:B------:R-:W-:-:S03]  /*4860*/  IMAD.MOV.U32 R29, RZ, RZ, R210 ;  /* 0x000000ffff1d7224 */ /* 0x000fc600078e00d2 */
[----:B------:R-:W-:Y:S02]  /*4870*/  FSEL R80, R28, RZ, !P1 ;  /* 0x000000ff1c507208 */ /* 0x000fe40004800000 */
[----:B------:R-:W-:-:S03]  /*4880*/  PLOP3.LUT P1, PT, P1, PT, PT, 0x8, 0x80 ;  /* 0x000000000080781c */ /* 0x000fc60000f2e170 */
[----:B------:R-:W-:Y:S01]  /*4890*/  FMUL.FTZ R80, R80, R19 ;  /* 0x0000001350507220 */ /* 0x000fe20000410000 */
        /* <DEDUP_REMOVED lines=11> */
.L_x_25841:
        /* <DEDUP_REMOVED lines=13> */
.L_x_25843:
[----:B------:R-:W-:Y:S05]  /*4a20*/  BSYNC.RECONVERGENT B1 ;  /* 0x0000000000017941 */ /* 0x000fea0003800200 */
.L_x_25842:
        /* <DEDUP_REMOVED lines=50> */
[----:B------:R-:W-:Y:S01]  /*4d50*/  LOP3.LUT R0, R30, UR15, R29, 0x96, !PT ;  /* 0x0000000f1e007c12 */ /* 0x000fe2000f8e961d */
[----:B------:R-:W-:Y:S01]  /*4d60*/  IMAD.MOV.U32 R29, RZ, RZ, R22 ;  /* 0x000000ffff1d7224 */ /* 0x000fe200078e0016 */
[----:B------:R-:W-:-:S07]  /*4d70*/  MOV R22, R28 ;  /* 0x0000001c00167202 */ /* 0x000fce0000000f00 */
.L_x_25840:
[----:B------:R-:W-:Y:S05]  /*4d80*/  BSYNC.RECONVERGENT B0 ;  /* 0x0000000000007941 */ /* 0x000fea0003800200 */
.L_x_25839:
        /* <DEDUP_REMOVED lines=24> */
.L_x_25846:
        /* <DEDUP_REMOVED lines=13> */
.L_x_25848:
[----:B------:R-:W-:Y:S05]  /*4fe0*/  BSYNC.RECONVERGENT B1 ;  /* 0x0000000000017941 */ /* 0x000fea0003800200 */
.L_x_25847:
        /* <DEDUP_REMOVED lines=53> */
.L_x_25845:
[----:B------:R-:W-:Y:S05]  /*5340*/  BSYNC.RECONVERGENT B0 ;  /* 0x0000000000007941 */ /* 0x000fea0003800200 */
.L_x_25844:
        /* <DEDUP_REMOVED lines=24> */
.L_x_25851:
        /* <DEDUP_REMOVED lines=13> */
.L_x_25853:
[----:B------:R-:W-:Y:S05]  /*55a0*/  BSYNC.RECONVERGENT B1 ;  /* 0x0000000000017941 */ /* 0x000fea0003800200 */
.L_x_25852:
        /* <DEDUP_REMOVED lines=53> */
.L_x_25850:
[----:B------:R-:W-:Y:S05]  /*5900*/  BSYNC.RECONVERGENT B0 ;  /* 0x0000000000007941 */ /* 0x000fea0003800200 */
.L_x_25849:
        /* <DEDUP_REMOVED lines=23> */
.L_x_25856:
        /* <DEDUP_REMOVED lines=13> */
.L_x_25858:
[----:B------:R-:W-:Y:S05]  /*5b50*/  BSYNC.RECONVERGENT B1 ;  /* 0x0000000000017941 */ /* 0x000fea0003800200 */
.L_x_25857:
        /* <DEDUP_REMOVED lines=53> */
.L_x_25855:
[----:B------:R-:W-:Y:S05]  /*5eb0*/  BSYNC.RECONVERGENT B0 ;  /* 0x0000000000007941 */ /* 0x000fea0003800200 */
.L_x_25854:
        /* <DEDUP_REMOVED lines=24> */
.L_x_25861:
        /* <DEDUP_REMOVED lines=13> */
.L_x_25863:
[----:B------:R-:W-:Y:S05]  /*6110*/  BSYNC.RECONVERGENT B1 ;  /* 0x0000000000017941 */ /* 0x000fea0003800200 */
.L_x_25862:
        /* <DEDUP_REMOVED lines=52> */
[----:B------:R-:W-:-:S07]  /*6460*/  MOV R22, R28 ;  /* 0x0000001c00167202 */ /* 0x000fce0000000f00 */
.L_x_25860:
[----:B------:R-:W-:Y:S05]  /*6470*/  BSYNC.RECONVERGENT B0 ;  /* 0x0000000000007941 */ /* 0x000fea0003800200 */
.L_x_25859:
        /* <DEDUP_REMOVED lines=23> */
.L_x_25866:
        /* <DEDUP_REMOVED lines=13> */
.L_x_25868:
[----:B------:R-:W-:Y:S05]  /*66c0*/  BSYNC.RECONVERGENT B1 ;  /* 0x0000000000017941 */ /* 0x000fea0003800200 */
.L_x_25867:
        /* <DEDUP_REMOVED lines=53> */
.L_x_25865:
[----:B------:R-:W-:Y:S05]  /*6a20*/  BSYNC.RECONVERGENT B0 ;  /* 0x0000000000007941 */ /* 0x000fea0003800200 */
.L_x_25864:
        /* <DEDUP_REMOVED lines=9> */
[----:B------:R-:W-:Y:S02]  /*6ac0*/  FSETP.GTU.FTZ.AND P5, PT, R25, R202, PT ;  /* 0x000000ca1900720b */ /* 0x000fe40003fbc000 */
        /* <DEDUP_REMOVED lines=14> */
.L_x_25871:
        /* <DEDUP_REMOVED lines=15> */
.L_x_25873:
[----:B------:R-:W-:Y:S05]  /*6ca0*/  BSYNC.RECONVERGENT B1 ;  /* 0x0000000000017941 */ /* 0x000fea0003800200 */
.L_x_25872:
        /* <DEDUP_REMOVED lines=53> */
.L_x_25870:
[----:B------:R-:W-:Y:S05]  /*7000*/  BSYNC.RECONVERGENT B0 ;  /* 0x0000000000007941 */ /* 0x000fea0003800200 */
.L_x_25869:
[----:B------:R-:W-:Y:S01]  /*7010*/  I2FP.F32.U32 R26, R27 ;  /* 0x0000001b001a7245 */ /* 0x000fe20000201000 */
[----:B------:R-:W-:Y:S01]  /*7020*/  IMAD.U32 R27, R25, 0x10000, RZ ;  /* 0x00010000191b7824 */ /* 0x000fe200078e00ff */
[----:B------:R-:W-:-:S03]  /*7030*/  SHF.L.U32 R79, R14, 0x10, RZ ;  /* 0x000000100e4f7819 */ /* 0x000fc600000006ff */
[----:B------:R-:W-:Y:S01]  /*7040*/  FFMA.FTZ R25, R26, R193, 1.1641532182693481445e-10 ;  /* 0x2f0000001a197423 */ /* 0x000fe200000100c1 */
[----:B------:R-:W-:-:S04]  /*7050*/  FMUL.FTZ R26, R27, R192 ;  /* 0x000000c01b1a7220 */ /* 0x000fc80000410000 */
[----:B------:R-:W-:Y:S01]  /*7060*/  FMUL.FTZ R26, R26, R201 ;  /* 0x000000c91a1a7220 */ /* 0x000fe20000410000 */
[----:B------:R-:W-:-:S04]  /*7070*/  FSETP.GTU.FTZ.AND P6, PT, R25, R202, PT ;  /* 0x000000ca1900720b */ /* 0x000fc80003fdc000 */
[----:B------:R-:W-:Y:S02]  /*7080*/  FSEL R26, R26, RZ, !P6 ;  /* 0x000000ff1a1a7208 */ /* 0x000fe40007000000 */
[----:B------:R-:W-:-:S03]  /*7090*/  PLOP3.LUT P6, PT, P6, PT, PT, 0x8, 0x80 ;  /* 0x000000000080781c */ /* 0x000fc600037ce170 */
[----:B------:R-:W-:-:S10]  /*70a0*/  FMUL.FTZ R79, R26, R79 ;  /* 0x0000004f1a4f7220 */ /* 0x000fd40000410000 */
.L_x_25833:
        /* <DEDUP_REMOVED lines=12> */
[----:B------:R-:W-:Y:S01]  /*7170*/  LOP3.LUT R26, R26, R24, R19, 0xfe, !PT ;  /* 0x000000181a1a7212 */ /* 0x000fe200078efe13 */
[C---:B------:R-:W-:Y:S01]  /*7180*/  VIADD R19, R21.reuse, 0x20 ;  /* 0x0000002015137836 */ /* 0x040fe20000000000 */
[----:B------:R-:W-:Y:S02]  /*7190*/  SEL R27, RZ, 0x1, !P3 ;  /* 0x00000001ff1b7807 */ /* 0x000fe40005800000 */
[----:B------:R-:W-:Y:S01]  /*71a0*/  SEL R29, RZ, 0x1, !P6 ;  /* 0x00000001ff1d7807 */ /* 0x000fe20007000000 */
[----:B0-----:R-:W-:Y:S01]  /*71b0*/  IMAD.WIDE.U32 R24, R21, 0x20, R188 ;  /* 0x0000002015187825 */ /* 0x001fe200078e00bc */
[----:B------:R-:W-:-:S02]  /*71c0*/  LOP3.LUT R27, R28, R27, RZ, 0xfc, !PT ;  /* 0x0000001b1c1b7212 */ /* 0x000fc400078efcff */
[----:B------:R-:W-:Y:S02]  /*71d0*/  LOP3.LUT R26, R26, R29, RZ, 0xfc, !PT ;  /* 0x0000001d1a1a7212 */ /* 0x000fe400078efcff */
[----:B------:R-:W-:Y:S01]  /*71e0*/  STG.E.128 desc[UR6][R24.64], R80 ;  /* 0x0000005018007986 */ /* 0x000fe2000c101d06 */
[----:B-1----:R-:W-:-:S03]  /*71f0*/  IMAD.WIDE.U32 R28, R21, 0x8, R214 ;  /* 0x00000008151c7825 */ /* 0x002fc600078e00d6 */
[----:B------:R0:W-:Y:S04]  /*7200*/  STG.E.128 desc[UR6][R24.64+0x10], R76 ;  /* 0x0000104c18007986 */ /* 0x0001e8000c101d06 */
[----:B------:R1:W-:Y:S01]  /*7210*/  STG.E.64 desc[UR6][R28.64], R26 ;  /* 0x0000001a1c007986 */ /* 0x0003e2000c101b06 */
[----:B--2---:R-:W-:-:S05]  /*7220*/  @P0 IMAD.WIDE.U32 R30, R19, 0x20, R30 ;  /* 0x00000020131e0825 */ /* 0x004fca00078e001e */
[----:B------:R2:W5:Y:S04]  /*7230*/  @P0 LDG.E.128 R88, desc[UR6][R30.64] ;  /* 0x000000061e580981 */ /* 0x000568000c1e1d00 */
[----:B------:R2:W5:Y:S01]  /*7240*/  @P0 LDG.E.128 R84, desc[UR6][R30.64+0x10] ;  /* 0x000010061e540981 */ /* 0x000562000c1e1d00 */
[----:B0-----:R-:W-:-:S06]  /*7250*/  IMAD.WIDE.U32 R24, R19, 0x10, R190 ;  /* 0x0000001013187825 */ /* 0x001fcc00078e00be */
[----:B-1----:R-:W5:Y:S01]  /*7260*/  LDG.E.128 R24, desc[UR6][R24.64] ;  /* 0x0000000618187981 */ /* 0x002f62000c1e1d00 */
[----:B--2---:R-:W-:Y:S05]  /*7270*/  @!P0 BRA `(.L_x_25874) ;  /* 0x0000002c008c8947 */ /* 0x004fea0003800000 */
        /* <DEDUP_REMOVED lines=16> */
.L_x_25877:
        /* <DEDUP_REMOVED lines=13> */
.L_x_25879:
[----:B------:R-:W-:Y:S05]  /*7450*/  BSYNC.RECONVERGENT B1 ;  /* 0x0000000000017941 */ /* 0x000fea0003800200 */
.L_x_25878:
        /* <DEDUP_REMOVED lines=52> */
.L_x_25876:
[----:B------:R-:W-:Y:S05]  /*77a0*/  BSYNC.RECONVERGENT B0 ;  /* 0x0000000000007941 */ /* 0x000fea0003800200 */
.L_x_25875:
        /* <DEDUP_REMOVED lines=10> */
[----:B------:R-:W-:-:S04]  /*7850*/  FSETP.GTU.FTZ.AND P1, PT, R29, R202, PT ;  /* 0x000000ca1d00720b */ /* 0x000fc80003f3c000 */
[----:B------:R-:W-:Y:S01]  /*7860*/  FSEL R29, R22, RZ, !P1 ;  /* 0x000000ff161d7208 */ /* 0x000fe20004800000 */
[----:B------:R-:W-:Y:S01]  /*7870*/  IMAD.MOV.U32 R22, RZ, RZ, R210 ;  /* 0x000000ffff167224 */ /* 0x000fe200078e00d2 */
[----:B------:R-:W-:-:S03]  /*7880*/  PLOP3.LUT P1, PT, P1, PT, PT, 0x8, 0x80 ;  /* 0x000000000080781c */ /* 0x000fc60000f2e170 */
[----:B------:R-:W-:Y:S01]  /*7890*/  FFMA.FTZ R72, R29, R72, R88 ;  /* 0x000000481d487223 */ /* 0x000fe20000010058 */
        /* <DEDUP_REMOVED lines=10> */
.L_x_25882:
        /* <DEDUP_REMOVED lines=13> */
.L_x_25884:
[----:B------:R-:W-:Y:S05]  /*7a10*/  BSYNC.RECONVERGENT B1 ;  /* 0x0000000000017941 */ /* 0x000fea0003800200 */
.L_x_25883:
        /* <DEDUP_REMOVED lines=53> */
.L_x_25881:
[----:B------:R-:W-:Y:S05]  /*7d70*/  BSYNC.RECONVERGENT B0 ;  /* 0x0000000000007941 */ /* 0x000fea0003800200 */
.L_x_25880:
        /* <DEDUP_REMOVED lines=24> */
.L_x_25887:
        /* <DEDUP_REMOVED lines=13> */
.L_x_25889:
[----:B------:R-:W-:Y:S05]  /*7fd0*/  BSYNC.RECONVERGENT B1 ;  /* 0x0000000000017941 */ /* 0x000fea0003800200 */
.L_x_25888:
        /* <DEDUP_REMOVED lines=53> */
.L_x_25886:
[----:B------:R-:W-:Y:S05]  /*8330*/  BSYNC.RECONVERGENT B0 ;  /* 0x0000000000007941 */ /* 0x000fea0003800200 */
.L_x_25885:
        /* <DEDUP_REMOVED lines=24> */
.L_x_25892:
        /* <DEDUP_REMOVED lines=13> */
.L_x_25894:
[----:B------:R-:W-:Y:S05]  /*8590*/  BSYNC.RECONVERGENT B1 ;  /* 0x0000000000017941 */ /* 0x000fea0003800200 */
.L_x_25893:
        /* <DEDUP_REMOVED lines=53> */
.L_x_25891:
[----:B------:R-:W-:Y:S05]  /*88f0*/  BSYNC.RECONVERGENT B0 ;  /* 0x0000000000007941 */ /* 0x000fea0003800200 */
.L_x_25890:
        /* <DEDUP_REMOVED lines=23> */
.L_x_25897:
        /* <DEDUP_REMOVED lines=13> */
.L_x_25899:
[----:B------:R-:W-:Y:S05]  /*8b40*/  BSYNC.RECONVERGENT B1 ;  /* 0x0000000000017941 */ /* 0x000fea0003800200 */
.L_x_25898:
        /* <DEDUP_REMOVED lines=53> */
.L_x_25896:
[----:B------:R-:W-:Y:S05]  /*8ea0*/  BSYNC.RECONVERGENT B0 ;  /* 0x0000000000007941 */ /* 0x000fea0003800200 */
.L_x_25895:
        /* <DEDUP_REMOVED lines=24> */
.L_x_25902:
        /* <DEDUP_REMOVED lines=13> */
.L_x_25904:
[----:B------:R-:W-:Y:S05]  /*9100*/  BSYNC.RECONVERGENT B1 ;  /* 0x0000000000017941 */ /* 0x000fea0003800200 */
.L_x_25903:
        /* <DEDUP_REMOVED lines=53> */
.L_x_25901:
[----:B------:R-:W-:Y:S05]  /*9460*/  BSYNC.RECONVERGENT B0 ;  /* 0x0000000000007941 */ /* 0x000fea0003800200 */
.L_x_25900:
        /* <DEDUP_REMOVED lines=23> */
.L_x_25907:
        /* <DEDUP_REMOVED lines=13> */
.L_x_25909:
[----:B------:R-:W-:Y:S05]  /*96b0*/  BSYNC.RECONVERGENT B1 ;  /* 0x0000000000017941 */ /* 0x000fea0003800200 */
.L_x_25908:
        /* <DEDUP_REMOVED lines=53> */
.L_x_25906:
[----:B------:R-:W-:Y:S05]  /*9a10*/  BSYNC.RECONVERGENT B0 ;  /* 0x0000000000007941 */ /* 0x000fea0003800200 */
.L_x_25905:
        /* <DEDUP_REMOVED lines=9> */
[----:B------:R-:W-:Y:S02]  /*9ab0*/  FSETP.GTU.FTZ.AND P5, PT, R25, R202, PT ;  /* 0x000000ca1900720b */ /* 0x000fe40003fbc000 */
[----:B------:R-:W-:Y:S01]  /*9ac0*/  PRMT R25, R27, 0x7632, R25 ;  /* 0x000076321b197816 */ /* 0x000fe20000000019 */
        /* <DEDUP_REMOVED lines=13> */
.L_x_25912:
        /* <DEDUP_REMOVED lines=15> */
.L_x_25914:
[----:B------:R-:W-:Y:S05]  /*9c90*/  BSYNC.RECONVERGENT B1 ;  /* 0x0000000000017941 */ /* 0x000fea0003800200 */
.L_x_25913:
        /* <DEDUP_REMOVED lines=53> */
.L_x_25911:
[----:B------:R-:W-:Y:S05]  /*9ff0*/  BSYNC.RECONVERGENT B0 ;  /* 0x0000000000007941 */ /* 0x000fea0003800200 */
.L_x_25910:
        /* <DEDUP_REMOVED lines=9> */
[----:B------:R-:W-:Y:S01]  /*a090*/  FFMA.FTZ R71, R26, R71, R87 ;  /* 0x000000471a477223 */ /* 0x000fe20000010057 */
[----:B------:R-:W-:Y:S09]  /*a0a0*/  BRA `(.L_x_25915) ;  /* 0x0000002c00887947 */ /* 0x000ff20003800000 */
.L_x_25874:
        /* <DEDUP_REMOVED lines=16> */
.L_x_25918:
        /* <DEDUP_REMOVED lines=13> */
.L_x_25920:
[----:B------:R-:W-:Y:S05]  /*a280*/  BSYNC.RECONVERGENT B1 ;  /* 0x0000000000017941 */ /* 0x000fea0003800200 */
.L_x_25919:
        /* <DEDUP_REMOVED lines=50> */
[----:B------:R-:W-:Y:S01]  /*a5b0*/  LOP3.LUT R0, R28, UR15, R33, 0x96, !PT ;  /* 0x0000000f1c007c12 */ /* 0x000fe2000f8e9621 */
[----:B------:R-:W-:-:S07]  /*a5c0*/  IMAD.MOV.U32 R28, RZ, RZ, R22 ;  /* 0x000000ffff1c7224 */ /* 0x000fce00078e0016 */
.L_x_25917:
[----:B------:R-:W-:Y:S05]  /*a5d0*/  BSYNC.RECONVERGENT B0 ;  /* 0x0000000000007941 */ /* 0x000fea0003800200 */
.L_x_25916:
        /* <DEDUP_REMOVED lines=25> */
.L_x_25923:
        /* <DEDUP_REMOVED lines=13> */
.L_x_25925:
[----:B------:R-:W-:Y:S05]  /*a840*/  BSYNC.RECONVERGENT B1 ;  /* 0x0000000000017941 */ /* 0x000fea0003800200 */
.L_x_25924:
        /* <DEDUP_REMOVED lines=51> */
[----:B------:R-:W-:Y:S02]  /*ab80*/  IMAD.MOV.U32 R32, RZ, RZ, R28 ;  /* 0x000000ffff207224 */ /* 0x000fe400078e001c */
[----:B------:R-:W-:-:S07]  /*ab90*/  HFMA2 R28, -RZ, RZ, 0, 0 ;  /* 0x00000000ff1c7431 */ /* 0x000fce00000001ff */
.L_x_25922:
[----:B------:R-:W-:Y:S05]  /*aba0*/  BSYNC.RECONVERGENT B0 ;  /* 0x0000000000007941 */ /* 0x000fea0003800200 */
.L_x_25921:
        /* <DEDUP_REMOVED lines=24> */
.L_x_25928:
        /* <DEDUP_REMOVED lines=13> */
.L_x_25930:
[----:B------:R-:W-:Y:S05]  /*ae00*/  BSYNC.RECONVERGENT B1 ;  /* 0x0000000000017941 */ /* 0x000fea0003800200 */
.L_x_25929:
        /* <DEDUP_REMOVED lines=50> */
[----:B------:R-:W-:Y:S02]  /*b130*/  HFMA2 R30, -RZ, RZ, 0, 0 ;  /* 0x00000000ff1e7431 */ /* 0x000fe400000001ff */
[----:B------:R-:W-:Y:S02]  /*b140*/  IMAD.MOV.U32 R29, RZ, RZ, R32 ;  /* 0x000000ffff1d7224 */ /* 0x000fe400078e0020 */
[----:B------:R-:W-:-:S07]  /*b150*/  IMAD.MOV.U32 R32, RZ, RZ, R28 ;  /* 0x000000ffff207224 */ /* 0x000fce00078e001c */
.L_x_25927:
[----:B------:R-:W-:Y:S05]  /*b160*/  BSYNC.RECONVERGENT B0 ;  /* 0x0000000000007941 */ /* 0x000fea0003800200 */
.L_x_25926:
        /* <DEDUP_REMOVED lines=24> */
.L_x_25933:
        /* <DEDUP_REMOVED lines=13> */
.L_x_25935:
[----:B------:R-:W-:Y:S05]  /*b3c0*/  BSYNC.RECONVERGENT B1 ;  /* 0x0000000000017941 */ /* 0x000fea0003800200 */
.L_x_25934:
        /* <DEDUP_REMOVED lines=49> */
[----:B------:R-:W-:-:S04]  /*b6e0*/  LOP3.LUT R23, R195, R34, R211, 0x96, !PT ;  /* 0x00000022c3177212 */ /* 0x000fc800078e96d3 */
[----:B------:R-:W-:Y:S01]  /*b6f0*/  LOP3.LUT R0, R30, UR15, R29, 0x96, !PT ;  /* 0x0000000f1e007c12 */ /* 0x000fe2000f8e961d */
[----:B------:R-:W-:Y:S02]  /*b700*/  IMAD.MOV.U32 R29, RZ, RZ, R32 ;  /* 0x000000ffff1d7224 */ /* 0x000fe400078e0020 */
[----:B------:R-:W-:-:S07]  /*b710*/  IMAD.MOV.U32 R32, RZ, RZ, R28 ;  /* 0x000000ffff207224 */ /* 0x000fce00078e001c */
.L_x_25932:
[----:B------:R-:W-:Y:S05]  /*b720*/  BSYNC.RECONVERGENT B0 ;  /* 0x0000000000007941 */ /* 0x000fea0003800200 */
.L_x_25931:
        /* <DEDUP_REMOVED lines=23> */
.L_x_25938:
        /* <DEDUP_REMOVED lines=13> */
.L_x_25940:
[----:B------:R-:W-:Y:S05]  /*b970*/  BSYNC.RECONVERGENT B1 ;  /* 0x0000000000017941 */ /* 0x000fea0003800200 */
.L_x_25939:
        /* <DEDUP_REMOVED lines=53> */
.L_x_25937:
[----:B------:R-:W-:Y:S05]  /*bcd0*/  BSYNC.RECONVERGENT B0 ;  /* 0x0000000000007941 */ /* 0x000fea0003800200 */
.L_x_25936:
        /* <DEDUP_REMOVED lines=24> */
.L_x_25943:
        /* <DEDUP_REMOVED lines=13> */
.L_x_25945:
[----:B------:R-:W-:Y:S05]  /*bf30*/  BSYNC.RECONVERGENT B1 ;  /* 0x0000000000017941 */ /* 0x000fea0003800200 */
.L_x_25944:
        /* <DEDUP_REMOVED lines=53> */
.L_x_25942:
[----:B------:R-:W-:Y:S05]  /*c290*/  BSYNC.RECONVERGENT B0 ;  /* 0x0000000000007941 */ /* 0x000fea0003800200 */
.L_x_25941:
        /* <DEDUP_REMOVED lines=23> */
.L_x_25948:
        /* <DEDUP_REMOVED lines=13> */
.L_x_25950:
[----:B------:R-:W-:Y:S05]  /*c4e0*/  BSYNC.RECONVERGENT B1 ;  /* 0x0000000000017941 */ /* 0x000fea0003800200 */
.L_x_25949:
        /* <DEDUP_REMOVED lines=53> */
.L_x_25947:
[----:B------:R-:W-:Y:S05]  /*c840*/  BSYNC.RECONVERGENT B0 ;  /* 0x0000000000007941 */ /* 0x000fea0003800200 */
.L_x_25946:
        /* <DEDUP_REMOVED lines=24> */
.L_x_25953:
        /* <DEDUP_REMOVED lines=15> */
.L_x_25955:
[----:B------:R-:W-:Y:S05]  /*cac0*/  BSYNC.RECONVERGENT B1 ;  /* 0x0000000000017941 */ /* 0x000fea0003800200 */
.L_x_25954:
        /* <DEDUP_REMOVED lines=53> */
.L_x_25952:
[----:B------:R-:W-:Y:S05]  /*ce20*/  BSYNC.RECONVERGENT B0 ;  /* 0x0000000000007941 */ /* 0x000fea0003800200 */
.L_x_25951:
[----:B------:R-:W-:Y:S01]  /*ce30*/  I2FP.F32.U32 R26, R27 ;  /* 0x0000001b001a7245 */ /* 0x000fe20000201000 */
[----:B------:R-:W-:Y:S02]  /*ce40*/  IMAD.U32 R27, R25, 0x10000, RZ ;  /* 0x00010000191b7824 */ /* 0x000fe400078e00ff */
[----:B------:R-:W-:Y:S02]  /*ce50*/  IMAD.U32 R71, R10, 0x10000, RZ ;  /* 0x000100000a477824 */ /* 0x000fe400078e00ff */
[----:B------:R-:W-:Y:S01]  /*ce60*/  FFMA.FTZ R25, R26, R193, 1.1641532182693481445e-10 ;  /* 0x2f0000001a197423 */ /* 0x000fe200000100c1 */
[----:B------:R-:W-:-:S04]  /*ce70*/  FMUL.FTZ R26, R27, R192 ;  /* 0x000000c01b1a7220 */ /* 0x000fc80000410000 */
[----:B------:R-:W-:Y:S01]  /*ce80*/  FMUL.FTZ R26, R26, R201 ;  /* 0x000000c91a1a7220 */ /* 0x000fe20000410000 */
[----:B------:R-:W-:-:S04]  /*ce90*/  FSETP.GTU.FTZ.AND P6, PT, R25, R202, PT ;  /* 0x000000ca1900720b */ /* 0x000fc80003fdc000 */
[----:B------:R-:W-:Y:S02]  /*cea0*/  FSEL R26, R26, RZ, !P6 ;  /* 0x000000ff1a1a7208 */ /* 0x000fe40007000000 */
[----:B------:R-:W-:-:S03]  /*ceb0*/  PLOP3.LUT P6, PT, P6, PT, PT, 0x8, 0x80 ;  /* 0x000000000080781c */ /* 0x000fc600037ce170 */
[----:B------:R-:W-:-:S10]  /*cec0*/  FMUL.FTZ R71, R71, R26 ;  /* 0x0000001a47477220 */ /* 0x000fd40000410000 */
.L_x_25915:
[----:B------:R-:W0:Y:S01]  /*ced0*/  @P0 LDC.64 R30, c[0x0][0x3a0] ;  /* 0x0000e800ff1e0b82 */ /* 0x000e220000000a00 */
[----:B------:R-:W-:Y:S02]  /*cee0*/  SEL R27, RZ, 0x10000, !P5 ;  /* 0x00010000ff1b7807 */ /* 0x000fe40006800000 */
[----:B------:R-:W-:Y:S02]  /*cef0*/  ISETP.NE.AND P5, PT, R22, RZ, PT ;  /* 0x000000ff1600720c */ /* 0x000fe40003fa5270 */
[----:B------:R-:W-:Y:S02]  /*cf00*/  SEL R22, RZ, 0x1000000, !P2 ;  /* 0x01000000ff167807 */ /* 0x000fe40005000000 */
[----:B------:R-:W-:Y:S02]  /*cf10*/  SEL R25, RZ, 0x10000, !P1 ;  /* 0x00010000ff197807 */ /* 0x000fe40004800000 */
[----:B------:R-:W-:Y:S02]  /*cf20*/  SEL R26, RZ, 0x100, !P5 ;  /* 0x00000100ff1a7807 */ /* 0x000fe40006800000 */
[----:B------:R-:W-:-:S02]  /*cf30*/  SEL R29, RZ, 0x1000000, !P6 ;  /* 0x01000000ff1d7807 */ /* 0x000fc40007000000 */
[----:B------:R-:W-:Y:S02]  /*cf40*/  SEL R28, RZ, 0x100, !P4 ;  /* 0x00000100ff1c7807 */ /* 0x000fe40006000000 */
[----:B------:R-:W-:Y:S02]  /*cf50*/  ISETP.NE.AND P6, PT, R24, RZ, PT ;  /* 0x000000ff1800720c */ /* 0x000fe40003fc5270 */
[----:B------:R-:W-:Y:S01]  /*cf60*/  LOP3.LUT R26, R26, R22, R25, 0xfe, !PT ;  /* 0x000000161a1a7212 */ /* 0x000fe200078efe19 */
[----:B------:R-:W-:Y:S01]  /*cf70*/  IMAD.WIDE.U32 R24, R19, 0x20, R188 ;  /* 0x0000002013187825 */ /* 0x000fe200078e00bc */
[----:B------:R-:W-:Y:S02]  /*cf80*/  LOP3.LUT R28, R28, R29, R27, 0xfe, !PT ;  /* 0x0000001d1c1c7212 */ /* 0x000fe400078efe1b */
[----:B------:R-:W-:Y:S02]  /*cf90*/  SEL R27, RZ, 0x1, !P3 ;  /* 0x00000001ff1b7807 */ /* 0x000fe40005800000 */
[----:B------:R-:W-:Y:S01]  /*cfa0*/  SEL R29, RZ, 0x1, !P6 ;  /* 0x00000001ff1d7807 */ /* 0x000fe20007000000 */
[----:B------:R-:W-:Y:S01]  /*cfb0*/  STG.E.128 desc[UR6][R24.64], R72 ;  /* 0x0000004818007986 */ /* 0x000fe2000c101d06 */
[----:B------:R-:W-:-:S02]  /*cfc0*/  IADD3 R22, PT, PT, R21, 0x40, RZ ;  /* 0x0000004015167810 */ /* 0x000fc40007ffe0ff */
[----:B------:R-:W-:Y:S01]  /*cfd0*/  LOP3.LUT R27, R28, R27, RZ, 0xfc, !PT ;  /* 0x0000001b1c1b7212 */ /* 0x000fe200078efcff */
[----:B------:R1:W-:Y:S01]  /*cfe0*/  STG.E.128 desc[UR6][R24.64+0x10], R68 ;  /* 0x0000104418007986 */ /* 0x0003e2000c101d06 */
[----:B------:R-:W-:Y:S01]  /*cff0*/  LOP3.LUT R26, R26, R29, RZ, 0xfc, !PT ;  /* 0x0000001d1a1a7212 */ /* 0x000fe200078efcff */
[----:B------:R-:W-:-:S04]  /*d000*/  IMAD.WIDE.U32 R28, R19, 0x8, R214 ;  /* 0x00000008131c7825 */ /* 0x000fc800078e00d6 */
[C---:B0-----:R-:W-:Y:S01]  /*d010*/  @P0 IMAD.WIDE.U32 R30, R22.reuse, 0x20, R30 ;  /* 0x00000020161e0825 */ /* 0x041fe200078e001e */
[----:B------:R0:W-:Y:S04]  /*d020*/  STG.E.64 desc[UR6][R28.64], R26 ;  /* 0x0000001a1c007986 */ /* 0x0001e8000c101b06 */
[----:B------:R2:W5:Y:S04]  /*d030*/  @P0 LDG.E.128 R88, desc[UR6][R30.64] ;  /* 0x000000061e580981 */ /* 0x000568000c1e1d00 */
[----:B------:R2:W5:Y:S01]  /*d040*/  @P0 LDG.E.128 R84, desc[UR6][R30.64+0x10] ;  /* 0x000010061e540981 */ /* 0x000562000c1e1d00 */
[----:B-1----:R-:W-:-:S06]  /*d050*/  IMAD.WIDE.U32 R24, R22, 0x10, R190 ;  /* 0x0000001016187825 */ /* 0x002fcc00078e00be */
[----:B0-----:R-:W5:Y:S01]  /*d060*/  LDG.E.128 R24, desc[UR6][R24.64] ;  /* 0x0000000618187981 */ /* 0x001f62000c1e1d00 */
[----:B------:R-:W-:Y:S05]  /*d070*/  @!P0 BRA `(.L_x_25956) ;  /* 0x0000002c00908947 */ /* 0x000fea0003800000 */
[----:B------:R-:W-:Y:S01]  /*d080*/  ISETP.NE.AND P1, PT, R34, 0x1, PT ;  /* 0x000000012200780c */ /* 0x000fe20003f25270 */
[----:B------:R-:W-:Y:S01]  /*d090*/  BSSY.RECONVERGENT B0, `(.L_x_25957) ;  /* 0x0000052000007945 */ /* 0x000fe20003800200 */
[----:B--2---:R-:W-:Y:S01]  /*d0a0*/  IMAD.MOV.U32 R30, RZ, RZ, 0x2 ;  /* 0x00000002ff1e7424 */ /* 0x004fe200078e00ff */
        /* <DEDUP_REMOVED lines=13> */
.L_x_25959:
        /* <DEDUP_REMOVED lines=13> */
.L_x_25961:
[----:B------:R-:W-:Y:S05]  /*d250*/  BSYNC.RECONVERGENT B1 ;  /* 0x0000000000017941 */ /* 0x000fea0003800200 */
.L_x_25960:
        /* <DEDUP_REMOVED lines=53> */
.L_x_25958:
[----:B------:R-:W-:Y:S05]  /*d5b0*/  BSYNC.RECONVERGENT B0 ;  /* 0x0000000000007941 */ /* 0x000fea0003800200 */
.L_x_25957:
        /* <DEDUP_REMOVED lines=25> */
.L_x_25964:
        /* <DEDUP_REMOVED lines=13> */
.L_x_25966:
[----:B------:R-:W-:Y:S05]  /*d820*/  BSYNC.RECONVERGENT B1 ;  /* 0x0000000000017941 */ /* 0x000fea0003800200 */
.L_x_25965:
        /* <DEDUP_REMOVED lines=14> */
[----:B------:R-:W-:Y:S02]  /*d910*/  UIADD3 UR15, UPT, UPT, UR4, -0x255992d5, URZ ;  /* 0xdaa66d2b040f7890 */ /* 0x000fe4000fffe0ff */
[----:B------:R-:W-:Y:S01]  /*d920*/  IMAD.MOV.U32 R32, RZ, RZ, RZ ;  /* 0x000000ffff207224 */ /* 0x000fe200078e00ff */
        /* <DEDUP_REMOVED lines=37> */
.L_x_25963:
[----:B------:R-:W-:Y:S05]  /*db80*/  BSYNC.RECONVERGENT B0 ;  /* 0x0000000000007941 */ /* 0x000fea0003800200 */
.L_x_25962:
        /* <DEDUP_REMOVED lines=24> */
.L_x_25969:
        /* <DEDUP_REMOVED lines=13> */
.L_x_25971:
[----:B------:R-:W-:Y:S05]  /*dde0*/  BSYNC.RECONVERGENT B1 ;  /* 0x0000000000017941 */ /* 0x000fea0003800200 */
.L_x_25970:
        /* <DEDUP_REMOVED lines=53> */
.L_x_25968:
[----:B------:R-:W-:Y:S05]  /*e140*/  BSYNC.RECONVERGENT B0 ;  /* 0x0000000000007941 */ /* 0x000fea0003800200 */
.L_x_25967:
        /* <DEDUP_REMOVED lines=24> */
.L_x_25974:
        /* <DEDUP_REMOVED lines=13> */
.L_x_25976:
[----:B------:R-:W-:Y:S05]  /*e3a0*/  BSYNC.RECONVERGENT B1 ;  /* 0x0000000000017941 */ /* 0x000fea0003800200 */
.L_x_25975:
        /* <DEDUP_REMOVED lines=53> */
.L_x_25973:
[----:B------:R-:W-:Y:S05]  /*e700*/  BSYNC.RECONVERGENT B0 ;  /* 0x0000000000007941 */ /* 0x000fea0003800200 */
.L_x_25972:
        /* <DEDUP_REMOVED lines=23> */
.L_x_25979:
        /* <DEDUP_REMOVED lines=13> */
.L_x_25981:
[----:B------:R-:W-:Y:S05]  /*e950*/  BSYNC.RECONVERGENT B1 ;  /* 0x0000000000017941 */ /* 0x000fea0003800200 */
.L_x_25980:
        /* <DEDUP_REMOVED lines=53> */
.L_x_25978:
[----:B------:R-:W-:Y:S05]  /*ecb0*/  BSYNC.RECONVERGENT B0 ;  /* 0x0000000000007941 */ /* 0x000fea0003800200 */
.L_x_25977:
        /* <DEDUP_REMOVED lines=24> */
.L_x_25984:
        /* <DEDUP_REMOVED lines=13> */
.L_x_25986:
[----:B------:R-:W-:Y:S05]  /*ef10*/  BSYNC.RECONVERGENT B1 ;  /* 0x0000000000017941 */ /* 0x000fea0003800200 */
.L_x_25985:
        /* <DEDUP_REMOVED lines=53> */
.L_x_25983:
[----:B------:R-:W-:Y:S05]  /*f270*/  BSYNC.RECONVERGENT B0 ;  /* 0x0000000000007941 */ /* 0x000fea0003800200 */
.L_x_25982:
        /* <DEDUP_REMOVED lines=23> */
.L_x_25989:
        /* <DEDUP_REMOVED lines=13> */
.L_x_25991:
[----:B------:R-:W-:Y:S05]  /*f4c0*/  BSYNC.RECONVERGENT B1 ;  /* 0x0000000000017941 */ /* 0x000fea0003800200 */
.L_x_25990:
        /* <DEDUP_REMOVED lines=53> */
.L_x_25988:
[----:B------:R-:W-:Y:S05]  /*f820*/  BSYNC.RECONVERGENT B0 ;  /* 0x0000000000007941 */ /* 0x000fea0003800200 */
.L_x_25987:
        /* <DEDUP_REMOVED lines=24> */
.L_x_25994:
        /* <DEDUP_REMOVED lines=15> */
.L_x_25996:
[----:B------:R-:W-:Y:S05]  /*faa0*/  BSYNC.RECONVERGENT B1 ;  /* 0x0000000000017941 */ /* 0x000fea0003800200 */
.L_x_25995:
        /* <DEDUP_REMOVED lines=50> */
[----:B------:R-:W-:Y:S01]  /*fdd0*/  LOP3.LUT R0, R30, UR15, R27, 0x96, !PT ;  /* 0x0000000f1e007c12 */ /* 0x000fe2000f8e961b */
[----:B------:R-:W-:Y:S01]  /*fde0*/  IMAD.MOV.U32 R27, RZ, RZ, R33 ;  /* 0x000000ffff1b7224 */ /* 0x000fe200078e0021 */
[----:B------:R-:W-:-:S07]  /*fdf0*/  MOV R33, R26 ;  /* 0x0000001a00217202 */ /* 0x000fce0000000f00 */
.L_x_25993:
[----:B------:R-:W-:Y:S05]  /*fe00*/  BSYNC.RECONVERGENT B0 ;  /* 0x0000000000007941 */ /* 0x000fea0003800200 */
.L_x_25992:
        /* <DEDUP_REMOVED lines=11> */
.L_x_25956:
        /* <DEDUP_REMOVED lines=16> */
.L_x_26000:
        /* <DEDUP_REMOVED lines=13> */
.L_x_26002:
[----:B------:R-:W-:Y:S05]  /*10090*/  BSYNC.RECONVERGENT B1 ;  /* 0x0000000000017941 */ /* 0x000fea0003800200 */
.L_x_26001:
        /* <DEDUP_REMOVED lines=53> */
.L_x_25999:
[----:B------:R-:W-:Y:S05]  /*103f0*/  BSYNC.RECONVERGENT B0 ;  /* 0x0000000000007941 */ /* 0x000fea0003800200 */
.L_x_25998:
        /* <DEDUP_REMOVED lines=25> */
.L_x_26005:
        /* <DEDUP_REMOVED lines=13> */
.L_x_26007:
[----:B------:R-:W-:Y:S05]  /*10660*/  BSYNC.RECONVERGENT B1 ;  /* 0x0000000000017941 */ /* 0x000fea0003800200 */
.L_x_26006:
        /* <DEDUP_REMOVED lines=53> */
.L_x_26004:
[----:B------:R-:W-:Y:S05]  /*109c0*/  BSYNC.RECONVERGENT B0 ;  /* 0x0000000000007941 */ /* 0x000fea0003800200 */
.L_x_26003:
        /* <DEDUP_REMOVED lines=24> */
.L_x_26010:
        /* <DEDUP_REMOVED lines=13> */
.L_x_26012:
[----:B------:R-:W-:Y:S05]  /*10c20*/  BSYNC.RECONVERGENT B1 ;  /* 0x0000000000017941 */ /* 0x000fea0003800200 */
.L_x_26011:
        /* <DEDUP_REMOVED lines=53> */
.L_x_26009:
[----:B------:R-:W-:Y:S05]  /*10f80*/  BSYNC.RECONVERGENT B0 ;  /* 0x0000000000007941 */ /* 0x000fea0003800200 */
.L_x_26008:
        /* <DEDUP_REMOVED lines=24> */
.L_x_26015:
        /* <DEDUP_REMOVED lines=13> */
.L_x_26017:
[----:B------:R-:W-:Y:S05]  /*111e0*/  BSYNC.RECONVERGENT B1 ;  /* 0x0000000000017941 */ /* 0x000fea0003800200 */
.L_x_26016:
        /* <DEDUP_REMOVED lines=53> */
.L_x_26014:
[----:B------:R-:W-:Y:S05]  /*11540*/  BSYNC.RECONVERGENT B0 ;  /* 0x0000000000007941 */ /* 0x000fea0003800200 */
.L_x_26013:
        /* <DEDUP_REMOVED lines=23> */
.L_x_26020:
        /* <DEDUP_REMOVED lines=13> */
.L_x_26022:
[----:B------:R-:W-:Y:S05]  /*11790*/  BSYNC.RECONVERGENT B1 ;  /* 0x0000000000017941 */ /* 0x000fea0003800200 */
.L_x_26021:
        /* <DEDUP_REMOVED lines=53> */
.L_x_26019:
[----:B------:R-:W-:Y:S05]  /*11af0*/  BSYNC.RECONVERGENT B0 ;  /* 0x0000000000007941 */ /* 0x000fea0003800200 */
.L_x_26018:
        /* <DEDUP_REMOVED lines=24> */
.L_x_26025:
        /* <DEDUP_REMOVED lines=13> */
.L_x_26027:
[----:B------:R-:W-:Y:S05]  /*11d50*/  BSYNC.RECONVERGENT B1 ;  /* 0x0000000000017941 */ /* 0x000fea0003800200 */
.L_x_26026:
        /* <DEDUP_REMOVED lines=53> */
.L_x_26024:
[----:B------:R-:W-:Y:S05]  /*120b0*/  BSYNC.RECONVERGENT B0 ;  /* 0x0000000000007941 */ /* 0x000fea0003800200 */
.L_x_26023:
        /* <DEDUP_REMOVED lines=23> */
.L_x_26030:
        /* <DEDUP_REMOVED lines=13> */
.L_x_26032:
[----:B------:R-:W-:Y:S05]  /*12300*/  BSYNC.RECONVERGENT B1 ;  /* 0x0000000000017941 */ /* 0x000fea0003800200 */
.L_x_26031:
        /* <DEDUP_REMOVED lines=53> */
.L_x_26029:
[----:B------:R-:W-:Y:S05]  /*12660*/  BSYNC.RECONVERGENT B0 ;  /* 0x0000000000007941 */ /* 0x000fea0003800200 */
.L_x_26028:
        /* <DEDUP_REMOVED lines=24> */
.L_x_26035:
        /* <DEDUP_REMOVED lines=15> */
.L_x_26037:
[----:B------:R-:W-:Y:S05]  /*128e0*/  BSYNC.RECONVERGENT B1 ;  /* 0x0000000000017941 */ /* 0x000fea0003800200 */
.L_x_26036:
        /* <DEDUP_REMOVED lines=53> */
.L_x_26034:
[----:B------:R-:W-:Y:S05]  /*12c40*/  BSYNC.RECONVERGENT B0 ;  /* 0x0000000000007941 */ /* 0x000fea0003800200 */
.L_x_26033:
        /* <DEDUP_REMOVED lines=10> */
.L_x_25997:
[----:B------:R-:W-:Y:S01]  /*12cf0*/  SEL R35, RZ, 0x1000000, !P6 ;  /* 0x01000000ff237807 */ /* 0x000fe20007000000 */
[----:B------:R-:W-:Y:S01]  /*12d00*/  VIADD R203, R21, 0x60 ;  /* 0x0000006015cb7836 */ /* 0x000fe20000000000 */
[----:B------:R-:W-:Y:S02]  /*12d10*/  ISETP.NE.AND P6, PT, R28, RZ, PT ;  /* 0x000000ff1c00720c */ /* 0x000fe40003fc5270 */
[----:B------:R-:W0:Y:S01]  /*12d20*/  @P0 LDC.64 R28, c[0x0][0x3a0] ;  /* 0x0000e800ff1c0b82 */ /* 0x000e220000000a00 */
[----:B------:R-:W-:Y:S02]  /*12d30*/  SEL R32, RZ, 0x10000, !P5 ;  /* 0x00010000ff207807 */ /* 0x000fe40006800000 */
[----:B------:R-:W-:Y:S01]  /*12d40*/  ISETP.NE.AND P5, PT, R24, RZ, PT ;  /* 0x000000ff1800720c */ /* 0x000fe20003fa5270 */
[----:B------:R-:W-:Y:S01]  /*12d50*/  IMAD.WIDE.U32 R24, R22, 0x20, R188 ;  /* 0x0000002016187825 */ /* 0x000fe200078e00bc */
[----:B------:R-:W-:Y:S02]  /*12d60*/  SEL R30, RZ, 0x1000000, !P2 ;  /* 0x01000000ff1e7807 */ /* 0x000fe40005000000 */
[----:B------:R-:W-:-:S02]  /*12d70*/  SEL R27, RZ, 0x10000, !P1 ;  /* 0x00010000ff1b7807 */ /* 0x000fc40004800000 */
[----:B------:R-:W-:Y:S01]  /*12d80*/  SEL R26, RZ, 0x100, !P5 ;  /* 0x00000100ff1a7807 */ /* 0x000fe20006800000 */
[----:B------:R-:W-:Y:S01]  /*12d90*/  STG.E.128 desc[UR6][R24.64], R64 ;  /* 0x0000004018007986 */ /* 0x000fe2000c101d06 */
[----:B------:R-:W-:Y:S02]  /*12da0*/  SEL R31, RZ, 0x100, !P4 ;  /* 0x00000100ff1f7807 */ /* 0x000fe40006000000 */
[----:B------:R-:W-:Y:S01]  /*12db0*/  LOP3.LUT R26, R26, R30, R27, 0xfe, !PT ;  /* 0x0000001e1a1a7212 */ /* 0x000fe200078efe1b */
[----:B------:R1:W-:Y:S01]  /*12dc0*/  STG.E.128 desc[UR6][R24.64+0x10], R60 ;  /* 0x0000103c18007986 */ /* 0x0003e2000c101d06 */
[----:B------:R-:W-:Y:S02]  /*12dd0*/  SEL R27, RZ, 0x1, !P6 ;  /* 0x00000001ff1b7807 */ /* 0x000fe40007000000 */
[----:B------:R-:W-:Y:S02]  /*12de0*/  LOP3.LUT R31, R31, R35, R32, 0xfe, !PT ;  /* 0x000000231f1f7212 */ /* 0x000fe400078efe20 */
[----:B------:R-:W-:Y:S01]  /*12df0*/  SEL R30, RZ, 0x1, !P3 ;  /* 0x00000001ff1e7807 */ /* 0x000fe20005800000 */
[----:B0-----:R-:W-:Y:S01]  /*12e00*/  @P0 IMAD.WIDE.U32 R28, R203, 0x20, R28 ;  /* 0x00000020cb1c0825 */ /* 0x001fe200078e001c */
[----:B-1----:R-:W-:-:S03]  /*12e10*/  LOP3.LUT R24, R26, R27, RZ, 0xfc, !PT ;  /* 0x0000001b1a187212 */ /* 0x002fc600078efcff */
[----:B------:R-:W-:Y:S01]  /*12e20*/  IMAD.WIDE.U32 R26, R22, 0x8, R214 ;  /* 0x00000008161a7825 */ /* 0x000fe200078e00d6 */
[----:B------:R-:W-:-:S03]  /*12e30*/  LOP3.LUT R25, R31, R30, RZ, 0xfc, !PT ;  /* 0x0000001e1f197212 */ /* 0x000fc600078efcff */
[----:B------:R-:W-:Y:S02]  /*12e40*/  IMAD.WIDE.U32 R30, R203, 0x10, R190 ;  /* 0x00000010cb1e7825 */ /* 0x000fe400078e00be */
[----:B------:R0:W-:Y:S04]  /*12e50*/  STG.E.64 desc[UR6][R26.64], R24 ;  /* 0x000000181a007986 */ /* 0x0001e8000c101b06 */
[----:B------:R1:W5:Y:S04]  /*12e60*/  @P0 LDG.E.128 R88, desc[UR6][R28.64] ;  /* 0x000000061c580981 */ /* 0x000368000c1e1d00 */
        /* <DEDUP_REMOVED lines=19> */
.L_x_26041:
        /* <DEDUP_REMOVED lines=13> */
.L_x_26043:
[----:B------:R-:W-:Y:S05]  /*13070*/  BSYNC.RECONVERGENT B1 ;  /* 0x0000000000017941 */ /* 0x000fea0003800200 */
.L_x_26042:
        /* <DEDUP_REMOVED lines=53> */
.L_x_26040:
[----:B------:R-:W-:Y:S05]  /*133d0*/  BSYNC.RECONVERGENT B0 ;  /* 0x0000000000007941 */ /* 0x000fea0003800200 */
.L_x_26039:
[----:B------:R-:W-:Y:S01]  /*133e0*/  I2FP.F32.U32 R28, R28 ;  /* 0x0000001c001c7245 */ /* 0x000fe20000201000 */
[----:B------:R-:W-:Y:S01]  /*133f0*/  IMAD.U32 R56, R108, 0x10000, RZ ;  /* 0x000100006c387824 */ /* 0x000fe200078e00ff */
[----:B-----5:R-:W-:Y:S01]  /*13400*/  SHF.L.U32 R31, R24, 0x10, RZ ;  /* 0x00000010181f7819 */ /* 0x020fe200000006ff */
        /* <DEDUP_REMOVED lines=22> */
.L_x_26046:
        /* <DEDUP_REMOVED lines=13> */
.L_x_26048:
[----:B------:R-:W-:Y:S05]  /*13640*/  BSYNC.RECONVERGENT B1 ;  /* 0x0000000000017941 */ /* 0x000fea0003800200 */
.L_x_26047:
        /* <DEDUP_REMOVED lines=53> */
.L_x_26045:
[----:B------:R-:W-:Y:S05]  /*139a0*/  BSYNC.RECONVERGENT B0 ;  /* 0x0000000000007941 */ /* 0x000fea0003800200 */
.L_x_26044:
        /* <DEDUP_REMOVED lines=24> */
.L_x_26051:
        /* <DEDUP_REMOVED lines=13> */
.L_x_26053:
[----:B------:R-:W-:Y:S05]  /*13c00*/  BSYNC.RECONVERGENT B1 ;  /* 0x0000000000017941 */ /* 0x000fea0003800200 */
.L_x_26052:
        /* <DEDUP_REMOVED lines=53> */
.L_x_26050:
[----:B------:R-:W-:Y:S05]  /*13f60*/  BSYNC.RECONVERGENT B0 ;  /* 0x0000000000007941 */ /* 0x000fea0003800200 */
.L_x_26049:
        /* <DEDUP_REMOVED lines=24> */
.L_x_26056:
        /* <DEDUP_REMOVED lines=13> */
.L_x_26058:
[----:B------:R-:W-:Y:S05]  /*141c0*/  BSYNC.RECONVERGENT B1 ;  /* 0x0000000000017941 */ /* 0x000fea0003800200 */
.L_x_26057:
[----:B------:R-:W-:Y:S01]  /*141d0*/  LOP3.LUT R34, R18, UR5, R31, 0x96, !PT ;  /* 0x0000000512227c12 */ /* 0x000fe2000f8e961f */
[----:B------:R-:W-:Y:S01]  /*141e0*/  IMAD.WIDE.U32 R28, R2, -0x326172a9, RZ ;  /* 0xcd9e8d57021c7825 */ /* 0x000fe200078e00ff */
[----:B------:R-:W-:-:S03]  /*141f0*/  UIADD3 UR15, UPT, UPT, UR4, -0x61c88647, URZ ;  /* 0x9e3779b9040f7890 */ /* 0x000fc6000fffe0ff */
[----:B------:R-:W-:Y:S01]  /*14200*/  IMAD.WIDE.U32 R34, R34, -0x326172a9, RZ ;  /* 0xcd9e8d5722227825 */ /* 0x000fe200078e00ff */
[----:B------:R-:W-:-:S04]  /*14210*/  LOP3.LUT R29, R5, UR4, R29, 0x96, !PT ;  /* 0x00000004051d7c12 */ /* 0x000fc8000f8e961d */
        /* <DEDUP_REMOVED lines=46> */
[----:B------:R-:W-:Y:S01]  /*14500*/  MOV R29, R32 ;  /* 0x00000020001d7202 */ /* 0x000fe20000000f00 */
[----:B------:R-:W-:-:S07]  /*14510*/  IMAD.MOV.U32 R32, RZ, RZ, R28 ;  /* 0x000000ffff207224 */ /* 0x000fce00078e001c */
.L_x_26055:
[----:B------:R-:W-:Y:S05]  /*14520*/  BSYNC.RECONVERGENT B0 ;  /* 0x0000000000007941 */ /* 0x000fea0003800200 */
.L_x_26054:
        /* <DEDUP_REMOVED lines=23> */
.L_x_26061:
        /* <DEDUP_REMOVED lines=13> */
.L_x_26063:
[----:B------:R-:W-:Y:S05]  /*14770*/  BSYNC.RECONVERGENT B1 ;  /* 0x0000000000017941 */ /* 0x000fea0003800200 */
.L_x_26062:
[----:B------:R-:W-:Y:S01]  /*14780*/  LOP3.LUT R34, R18, UR5, R31, 0x96, !PT ;  /* 0x0000000512227c12 */ /* 0x000fe2000f8e961f */
[----:B------:R-:W-:Y:S01]  /*14790*/  IMAD.WIDE.U32 R28, R2, -0x326172a9, RZ ;  /* 0xcd9e8d57021c7825 */ /* 0x000fe200078e00ff */
[----:B------:R-:W-:Y:S01]  /*147a0*/  UIADD3 UR15, UPT, UPT, UR4, -0x61c88647, URZ ;  /* 0x9e3779b9040f7890 */ /* 0x000fe2000fffe0ff */
[----:B------:R-:W-:Y:S02]  /*147b0*/  MOV R25, R32 ;  /* 0x0000002000197202 */ /* 0x000fe40000000f00 */
        /* <DEDUP_REMOVED lines=49> */
.L_x_26060:
[----:B------:R-:W-:Y:S05]  /*14ad0*/  BSYNC.RECONVERGENT B0 ;  /* 0x0000000000007941 */ /* 0x000fea0003800200 */
.L_x_26059:
        /* <DEDUP_REMOVED lines=24> */
.L_x_26066:
        /* <DEDUP_REMOVED lines=13> */
.L_x_26068:
[----:B------:R-:W-:Y:S05]  /*14d30*/  BSYNC.RECONVERGENT B1 ;  /* 0x0000000000017941 */ /* 0x000fea0003800200 */
.L_x_26067:
        /* <DEDUP_REMOVED lines=53> */
.L_x_26065:
[----:B------:R-:W-:Y:S05]  /*15090*/  BSYNC.RECONVERGENT B0 ;  /* 0x0000000000007941 */ /* 0x000fea0003800200 */
.L_x_26064:
        /* <DEDUP_REMOVED lines=23> */
.L_x_26071:
        /* <DEDUP_REMOVED lines=13> */
.L_x_26073:
[----:B------:R-:W-:Y:S05]  /*152e0*/  BSYNC.RECONVERGENT B1 ;  /* 0x0000000000017941 */ /* 0x000fea0003800200 */
.L_x_26072:
        /* <DEDUP_REMOVED lines=53> */
.L_x_26070:
[----:B------:R-:W-:Y:S05]  /*15640*/  BSYNC.RECONVERGENT B0 ;  /* 0x0000000000007941 */ /* 0x000fea0003800200 */
.L_x_26069:
        /* <DEDUP_REMOVED lines=24> */
.L_x_26076:
        /* <DEDUP_REMOVED lines=15> */
.L_x_26078:
[----:B------:R-:W-:Y:S05]  /*158c0*/  BSYNC.RECONVERGENT B1 ;  /* 0x0000000000017941 */ /* 0x000fea0003800200 */
.L_x_26077:
        /* <DEDUP_REMOVED lines=53> */
.L_x_26075:
[----:B------:R-:W-:Y:S05]  /*15c20*/  BSYNC.RECONVERGENT B0 ;  /* 0x0000000000007941 */ /* 0x000fea0003800200 */
.L_x_26074:
        /* <DEDUP_REMOVED lines=11> */
.L_x_26038:
        /* <DEDUP_REMOVED lines=16> */
.L_x_26082:
        /* <DEDUP_REMOVED lines=13> */
.L_x_26084:
[----:B------:R-:W-:Y:S05]  /*15eb0*/  BSYNC.RECONVERGENT B1 ;  /* 0x0000000000017941 */ /* 0x000fea0003800200 */
.L_x_26083:
        /* <DEDUP_REMOVED lines=53> */
.L_x_26081:
[----:B------:R-:W-:Y:S05]  /*16210*/  BSYNC.RECONVERGENT B0 ;  /* 0x0000000000007941 */ /* 0x000fea0003800200 */
.L_x_26080:
        /* <DEDUP_REMOVED lines=25> */
.L_x_26087:
        /* <DEDUP_REMOVED lines=13> */
.L_x_26089:
[----:B------:R-:W-:Y:S05]  /*16480*/  BSYNC.RECONVERGENT B1 ;  /* 0x0000000000017941 */ /* 0x000fea0003800200 */
.L_x_26088:
        /* <DEDUP_REMOVED lines=53> */
.L_x_26086:
[----:B------:R-:W-:Y:S05]  /*167e0*/  BSYNC.RECONVERGENT B0 ;  /* 0x0000000000007941 */ /* 0x000fea0003800200 */
.L_x_26085:
        /* <DEDUP_REMOVED lines=24> */
.L_x_26092:
        /* <DEDUP_REMOVED lines=13> */
.L_x_26094:
[----:B------:R-:W-:Y:S05]  /*16a40*/  BSYNC.RECONVERGENT B1 ;  /* 0x0000000000017941 */ /* 0x000fea0003800200 */
.L_x_26093:
        /* <DEDUP_REMOVED lines=53> */
.L_x_26091:
[----:B------:R-:W-:Y:S05]  /*16da0*/  BSYNC.RECONVERGENT B0 ;  /* 0x0000000000007941 */ /* 0x000fea0003800200 */
.L_x_26090:
        /* <DEDUP_REMOVED lines=24> */
.L_x_26097:
        /* <DEDUP_REMOVED lines=13> */
.L_x_26099:
[----:B------:R-:W-:Y:S05]  /*17000*/  BSYNC.RECONVERGENT B1 ;  /* 0x0000000000017941 */ /* 0x000fea0003800200 */
.L_x_26098:
        /* <DEDUP_REMOVED lines=53> */
.L_x_26096:
[----:B------:R-:W-:Y:S05]  /*17360*/  BSYNC.RECONVERGENT B0 ;  /* 0x0000000000007941 */ /* 0x000fea0003800200 */
.L_x_26095:
        /* <DEDUP_REMOVED lines=23> */
.L_x_26102:
        /* <DEDUP_REMOVED lines=13> */
.L_x_26104:
[----:B------:R-:W-:Y:S05]  /*175b0*/  BSYNC.RECONVERGENT B1 ;  /* 0x0000000000017941 */ /* 0x000fea0003800200 */
.L_x_26103:
        /* <DEDUP_REMOVED lines=53> */
.L_x_26101:
[----:B------:R-:W-:Y:S05]  /*17910*/  BSYNC.RECONVERGENT B0 ;  /* 0x0000000000007941 */ /* 0x000fea0003800200 */
.L_x_26100:
        /* <DEDUP_REMOVED lines=24> */
.L_x_26107:
        /* <DEDUP_REMOVED lines=13> */
.L_x_26109:
[----:B------:R-:W-:Y:S05]  /*17b70*/  BSYNC.RECONVERGENT B1 ;  /* 0x0000000000017941 */ /* 0x000fea0003800200 */
.L_x_26108:
        /* <DEDUP_REMOVED lines=53> */
.L_x_26106:
[----:B------:R-:W-:Y:S05]  /*17ed0*/  BSYNC.RECONVERGENT B0 ;  /* 0x0000000000007941 */ /* 0x000fea0003800200 */
.L_x_26105:
        /* <DEDUP_REMOVED lines=23> */
.L_x_26112:
        /* <DEDUP_REMOVED lines=13> */
.L_x_26114:
[----:B------:R-:W-:Y:S05]  /*18120*/  BSYNC.RECONVERGENT B1 ;  /* 0x0000000000017941 */ /* 0x000fea0003800200 */
.L_x_26113:
        /* <DEDUP_REMOVED lines=53> */
.L_x_26111:
[----:B------:R-:W-:Y:S05]  /*18480*/  BSYNC.RECONVERGENT B0 ;  /* 0x0000000000007941 */ /* 0x000fea0003800200 */
.L_x_26110:
        /* <DEDUP_REMOVED lines=24> */
.L_x_26117:
        /* <DEDUP_REMOVED lines=15> */
.L_x_26119:
[----:B------:R-:W-:Y:S05]  /*18700*/  BSYNC.RECONVERGENT B1 ;  /* 0x0000000000017941 */ /* 0x000fea0003800200 */
.L_x_26118:
        /* <DEDUP_REMOVED lines=53> */
.L_x_26116:
[----:B------:R-:W-:Y:S05]  /*18a60*/  BSYNC.RECONVERGENT B0 ;  /* 0x0000000000007941 */ /* 0x000fea0003800200 */
.L_x_26115:
        /* <DEDUP_REMOVED lines=9> */
[----:B------:R-:W-:-:S10]  /*18b00*/  FMUL.FTZ R55, R55, R26 ;  /* 0x0000001a37377220 */ /* 0x000fd40000410000 */
.L_x_26079:
[----:B------:R-:W-:Y:S01]  /*18b10*/  SEL R27, RZ, 0x10000, !P5 ;  /* 0x00010000ff1b7807 */ /* 0x000fe20006800000 */
[----:B------:R-:W-:Y:S01]  /*18b20*/  VIADD R204, R21, 0x80 ;  /* 0x0000008015cc7836 */ /* 0x000fe20000000000 */
[----:B------:R-:W-:Y:S01]  /*18b30*/  ISETP.NE.AND P5, PT, R24, RZ, PT ;  /* 0x000000ff1800720c */ /* 0x000fe20003fa5270 */
[----:B------:R-:W-:Y:S01]  /*18b40*/  IMAD.WIDE.U32 R24, R203, 0x20, R188 ;  /* 0x00000020cb187825 */ /* 0x000fe200078e00bc */
[----:B------:R-:W-:Y:S02]  /*18b50*/  SEL R26, RZ, 0x1000000, !P6 ;  /* 0x01000000ff1a7807 */ /* 0x000fe40007000000 */
[----:B------:R-:W-:Y:S02]  /*18b60*/  SEL R34, RZ, 0x100, !P4 ;  /* 0x00000100ff227807 */ /* 0x000fe40006000000 */
[----:B------:R-:W-:Y:S01]  /*18b70*/  STG.E.128 desc[UR6][R24.64], R56 ;  /* 0x0000003818007986 */ /* 0x000fe2000c101d06 */
[----:B------:R-:W-:Y:S02]  /*18b80*/  ISETP.NE.AND P6, PT, R33, RZ, PT ;  /* 0x000000ff2100720c */ /* 0x000fe40003fc5270 */
[----:B------:R-:W-:Y:S01]  /*18b90*/  LOP3.LUT R34, R34, R26, R27, 0xfe, !PT ;  /* 0x0000001a22227212 */ /* 0x000fe200078efe1b */
[----:B------:R0:W-:Y:S01]  /*18ba0*/  STG.E.128 desc[UR6][R24.64+0x10], R52 ;  /* 0x0000103418007986 */ /* 0x0001e2000c101d06 */
[----:B------:R-:W-:-:S02]  /*18bb0*/  SEL R28, RZ, 0x1000000, !P2 ;  /* 0x01000000ff1c7807 */ /* 0x000fc40005000000 */
[----:B------:R-:W-:Y:S02]  /*18bc0*/  SEL R27, RZ, 0x10000, !P1 ;  /* 0x00010000ff1b7807 */ /* 0x000fe40004800000 */
[----:B------:R-:W-:Y:S02]  /*18bd0*/  SEL R26, RZ, 0x100, !P5 ;  /* 0x00000100ff1a7807 */ /* 0x000fe40006800000 */
[----:B------:R-:W-:Y:S02]  /*18be0*/  SEL R29, RZ, 0x1, !P6 ;  /* 0x00000001ff1d7807 */ /* 0x000fe40007000000 */
[----:B------:R-:W-:Y:S02]  /*18bf0*/  LOP3.LUT R26, R26, R28, R27, 0xfe, !PT ;  /* 0x0000001c1a1a7212 */ /* 0x000fe400078efe1b */
[----:B------:R-:W-:Y:S02]  /*18c00*/  SEL R27, RZ, 0x1, !P3 ;  /* 0x00000001ff1b7807 */ /* 0x000fe40005800000 */
[----:B------:R-:W-:Y:S01]  /*18c10*/  LOP3.LUT R26, R26, R29, RZ, 0xfc, !PT ;  /* 0x0000001d1a1a7212 */ /* 0x000fe200078efcff */
[----:B------:R-:W-:Y:S01]  /*18c20*/  IMAD.WIDE.U32 R28, R203, 0x8, R214 ;  /* 0x00000008cb1c7825 */ /* 0x000fe200078e00d6 */
[----:B------:R-:W-:Y:S01]  /*18c30*/  LOP3.LUT R27, R34, R27, RZ, 0xfc, !PT ;  /* 0x0000001b221b7212 */ /* 0x000fe200078efcff */
[----:B0-----:R-:W0:Y:S04]  /*18c40*/  @P0 LDC.64 R24, c[0x0][0x3a0] ;  /* 0x0000e800ff180b82 */ /* 0x001e280000000a00 */
[----:B------:R1:W-:Y:S01]  /*18c50*/  STG.E.64 desc[UR6][R28.64], R26 ;  /* 0x0000001a1c007986 */ /* 0x0003e2000c101b06 */
[----:B0-----:R-:W-:-:S05]  /*18c60*/  @P0 IMAD.WIDE.U32 R24, R204, 0x20, R24 ;  /* 0x00000020cc180825 */ /* 0x001fca00078e0018 */
[----:B------:R-:W5:Y:S04]  /*18c70*/  @P0 LDG.E.128 R88, desc[UR6][R24.64] ;  /* 0x0000000618580981 */ /* 0x000f68000c1e1d00 */
[----:B------:R0:W5:Y:S02]  /*18c80*/  @P0 LDG.E.128 R84, desc[UR6][R24.64+0x10] ;  /* 0x0000100618540981 */ /* 0x000164000c1e1d00 */
[----:B0-----:R-:W-:-:S06]  /*18c90*/  IMAD.WIDE.U32 R24, R204, 0x10, R190 ;  /* 0x00000010cc187825 */ /* 0x001fcc00078e00be */
[----:B-1----:R-:W5:Y:S01]  /*18ca0*/  LDG.E.128 R24, desc[UR6][R24.64] ;  /* 0x0000000618187981 */ /* 0x002f62000c1e1d00 */
        /* <DEDUP_REMOVED lines=17> */
.L_x_26123:
        /* <DEDUP_REMOVED lines=12> */
.L_x_26125:
[----:B------:R-:W-:Y:S05]  /*18e80*/  BSYNC.RECONVERGENT B1 ;  /* 0x0000000000017941 */ /* 0x000fea0003800200 */
.L_x_26124:
[----:B------:R-:W-:Y:S01]  /*18e90*/  IMAD.WIDE.U32 R30, R4, -0x2daee0ad, RZ ;  /* 0xd2511f53041e7825 */ /* 0x000fe200078e00ff */
[----:B------:R-:W-:-:S03]  /*18ea0*/  UIADD3 UR15, UPT, UPT, UR4, -0x61c88647, URZ ;  /* 0x9e3779b9040f7890 */ /* 0x000fc6000fffe0ff */
[----:B------:R-:W-:Y:S01]  /*18eb0*/  IMAD.WIDE.U32 R28, R2, -0x326172a9, RZ ;  /* 0xcd9e8d57021c7825 */ /* 0x000fe200078e00ff */
[----:B------:R-:W-:-:S04]  /*18ec0*/  LOP3.LUT R34, R18, UR5, R31, 0x96, !PT ;  /* 0x0000000512227c12 */ /* 0x000fc8000f8e961f */
[----:B------:R-:W-:Y:S01]  /*18ed0*/  LOP3.LUT R29, R5, UR4, R29, 0x96, !PT ;  /* 0x00000004051d7c12 */ /* 0x000fe2000f8e961d */
        /* <DEDUP_REMOVED lines=43> */
[----:B------:R-:W-:Y:S01]  /*19190*/  HFMA2 R34, -RZ, RZ, 0, 0 ;  /* 0x00000000ff227431 */ /* 0x000fe200000001ff */
[----:B------:R-:W-:Y:S01]  /*191a0*/  LOP3.LUT R23, R195, R28, R211, 0x96, !PT ;  /* 0x0000001cc3177212 */ /* 0x000fe200078e96d3 */
[----:B------:R-:W-:-:S04]  /*191b0*/  IMAD.WIDE.U32 R28, R29, -0x2daee0ad, RZ ;  /* 0xd2511f531d1c7825 */ /* 0x000fc800078e00ff */
[----:B------:R-:W-:Y:S01]  /*191c0*/  IMAD.MOV.U32 R31, RZ, RZ, R28 ;  /* 0x000000ffff1f7224 */ /* 0x000fe200078e001c */
[----:B------:R-:W-:Y:S01]  /*191d0*/  LOP3.LUT R0, R30, UR15, R29, 0x96, !PT ;  /* 0x0000000f1e007c12 */ /* 0x000fe2000f8e961d */
[----:B------:R-:W-:-:S07]  /*191e0*/  IMAD.MOV.U32 R28, RZ, RZ, R32 ;  /* 0x000000ffff1c7224 */ /* 0x000fce00078e0020 */
.L_x_26122:
[----:B------:R-:W-:Y:S05]  /*191f0*/  BSYNC.RECONVERGENT B0 ;  /* 0x0000000000007941 */ /* 0x000fea0003800200 */
.L_x_26121:
[----:B------:R-:W-:Y:S01]  /*19200*/  I2FP.F32.U32 R28, R28 ;  /* 0x0000001c001c7245 */ /* 0x000fe20000201000 */
[----:B-----5:R-:W-:Y:S01]  /*19210*/  IMAD.U32 R33, R24, 0x10000, RZ ;  /* 0x0001000018217824 */ /* 0x020fe200078e00ff */
[----:B------:R-:W-:Y:S01]  /*19220*/  ISETP.NE.AND P2, PT, R34, 0x1, PT ;  /* 0x000000012200780c */ /* 0x000fe20003f45270 */
[----:B------:R-:W-:Y:S01]  /*19230*/  IMAD.U32 R48, R104, 0x10000, RZ ;  /* 0x0001000068307824 */ /* 0x000fe200078e00ff */
[----:B------:R-:W-:Y:S01]  /*19240*/  LOP3.LUT R20, R20, 0xfffffffb, RZ, 0xc0, !PT ;  /* 0xfffffffb14147812 */ /* 0x000fe200078ec0ff */
[----:B------:R-:W-:Y:S01]  /*19250*/  FFMA.FTZ R29, R28, R193, 1.1641532182693481445e-10 ;  /* 0x2f0000001c1d7423 */ /* 0x000fe200000100c1 */
[----:B------:R-:W-:Y:S01]  /*19260*/  FMUL.FTZ R28, R33, R192 ;  /* 0x000000c0211c7220 */ /* 0x000fe20000410000 */
[----:B------:R-:W-:Y:S01]  /*19270*/  BSSY.RECONVERGENT B0, `(.L_x_26126) ;  /* 0x0000056000007945 */ /* 0x000fe20003800200 */
[----:B------:R-:W-:Y:S01]  /*19280*/  HFMA2 R30, -RZ, RZ, 0, 1.1920928955078125e-07 ;  /* 0x00000002ff1e7431 */ /* 0x000fe200000001ff */
[----:B------:R-:W-:Y:S01]  /*19290*/  PRMT R24, R24, 0x7632, R24 ;  /* 0x0000763218187816 */ /* 0x000fe20000000018 */
[----:B------:R-:W-:Y:S01]  /*192a0*/  FMUL.FTZ R28, R28, R201 ;  /* 0x000000c91c1c7220 */ /* 0x000fe20000410000 */
[----:B------:R-:W-:-:S04]  /*192b0*/  FSETP.GTU.FTZ.AND P1, PT, R29, R202, PT ;  /* 0x000000ca1d00720b */ /* 0x000fc80003f3c000 */
        /* <DEDUP_REMOVED lines=14> */
.L_x_26128:
        /* <DEDUP_REMOVED lines=12> */
.L_x_26130:
[----:B------:R-:W-:Y:S05]  /*19460*/  BSYNC.RECONVERGENT B1 ;  /* 0x0000000000017941 */ /* 0x000fea0003800200 */
.L_x_26129:
        /* <DEDUP_REMOVED lines=52> */
[----:B------:R-:W-:Y:S02]  /*197b0*/  IMAD.MOV.U32 R29, RZ, RZ, R31 ;  /* 0x000000ffff1d7224 */ /* 0x000fe400078e001f */
[----:B------:R-:W-:-:S07]  /*197c0*/  IMAD.MOV.U32 R31, RZ, RZ, R28 ;  /* 0x000000ffff1f7224 */ /* 0x000fce00078e001c */
.L_x_26127:
[----:B------:R-:W-:Y:S05]  /*197d0*/  BSYNC.RECONVERGENT B0 ;  /* 0x0000000000007941 */ /* 0x000fea0003800200 */
.L_x_26126:
        /* <DEDUP_REMOVED lines=8> */
[----:B------:R-:W-:Y:S02]  /*19860*/  HFMA2 R28, -RZ, RZ, 0, 1.1920928955078125e-07 ;  /* 0x00000002ff1c7431 */ /* 0x000fe400000001ff */
        /* <DEDUP_REMOVED lines=16> */
.L_x_26133:
        /* <DEDUP_REMOVED lines=12> */
.L_x_26135:
[----:B------:R-:W-:Y:S05]  /*19a30*/  BSYNC.RECONVERGENT B1 ;  /* 0x0000000000017941 */ /* 0x000fea0003800200 */
.L_x_26134:
        /* <DEDUP_REMOVED lines=51> */
[----:B------:R-:W-:Y:S02]  /*19d70*/  IMAD.MOV.U32 R31, RZ, RZ, R28 ;  /* 0x000000ffff1f7224 */ /* 0x000fe400078e001c */
[----:B------:R-:W-:Y:S01]  /*19d80*/  HFMA2 R28, -RZ, RZ, 0, 0 ;  /* 0x00000000ff1c7431 */ /* 0x000fe200000001ff */
[----:B------:R-:W-:-:S07]  /*19d90*/  LOP3.LUT R0, R32, UR15, R29, 0x96, !PT ;  /* 0x0000000f20007c12 */ /* 0x000fce000f8e961d */
.L_x_26132:
[----:B------:R-:W-:Y:S05]  /*19da0*/  BSYNC.RECONVERGENT B0 ;  /* 0x0000000000007941 */ /* 0x000fea0003800200 */
.L_x_26131:
        /* <DEDUP_REMOVED lines=8> */
[----:B------:R-:W-:Y:S01]  /*19e30*/  PRMT R30, R25, 0x7632, R30 ;  /* 0x00007632191e7816 */ /* 0x000fe2000000001e */
[----:B------:R-:W-:Y:S02]  /*19e40*/  IMAD.MOV.U32 R25, RZ, RZ, R210 ;  /* 0x000000ffff197224 */ /* 0x000fe400078e00d2 */
        /* <DEDUP_REMOVED lines=14> */
.L_x_26138:
        /* <DEDUP_REMOVED lines=12> */
.L_x_26140:
[----:B------:R-:W-:Y:S05]  /*19ff0*/  BSYNC.RECONVERGENT B1 ;  /* 0x0000000000017941 */ /* 0x000fea0003800200 */
.L_x_26139:
        /* <DEDUP_REMOVED lines=50> */
[----:B------:R-:W-:-:S05]  /*1a320*/  IMAD.WIDE.U32 R24, R25, -0x2daee0ad, RZ ;  /* 0xd2511f5319187825 */ /* 0x000fca00078e00ff */
[----:B------:R-:W-:Y:S01]  /*1a330*/  LOP3.LUT R0, R28, UR15, R25, 0x96, !PT ;  /* 0x0000000f1c007c12 */ /* 0x000fe2000f8e9619 */
[----:B------:R-:W-:Y:S02]  /*1a340*/  IMAD.MOV.U32 R25, RZ, RZ, R31 ;  /* 0x000000ffff197224 */ /* 0x000fe400078e001f */
[----:B------:R-:W-:-:S07]  /*1a350*/  IMAD.MOV.U32 R31, RZ, RZ, R24 ;  /* 0x000000ffff1f7224 */ /* 0x000fce00078e0018 */
.L_x_26137:
[----:B------:R-:W-:Y:S05]  /*1a360*/  BSYNC.RECONVERGENT B0 ;  /* 0x0000000000007941 */ /* 0x000fea0003800200 */
.L_x_26136:
        /* <DEDUP_REMOVED lines=23> */
.L_x_26143:
        /* <DEDUP_REMOVED lines=12> */
.L_x_26145:
[----:B------:R-:W-:Y:S05]  /*1a5a0*/  BSYNC.RECONVERGENT B1 ;  /* 0x0000000000017941 */ /* 0x000fea0003800200 */
.L_x_26144:
        /* <DEDUP_REMOVED lines=51> */
[----:B------:R-:W-:Y:S02]  /*1a8e0*/  HFMA2 R28, -RZ, RZ, 0, 0 ;  /* 0x00000000ff1c7431 */ /* 0x000fe400000001ff */
[----:B------:R-:W-:Y:S02]  /*1a8f0*/  IMAD.MOV.U32 R25, RZ, RZ, R31 ;  /* 0x000000ffff197224 */ /* 0x000fe400078e001f */
[----:B------:R-:W-:-:S07]  /*1a900*/  IMAD.MOV.U32 R31, RZ, RZ, R24 ;  /* 0x000000ffff1f7224 */ /* 0x000fce00078e0018 */
.L_x_26142:
[----:B------:R-:W-:Y:S05]  /*1a910*/  BSYNC.RECONVERGENT B0 ;  /* 0x0000000000007941 */ /* 0x000fea0003800200 */
.L_x_26141:
        /* <DEDUP_REMOVED lines=24> */
.L_x_26148:
        /* <DEDUP_REMOVED lines=12> */
.L_x_26150:
[----:B------:R-:W-:Y:S05]  /*1ab60*/  BSYNC.RECONVERGENT B1 ;  /* 0x0000000000017941 */ /* 0x000fea0003800200 */
.L_x_26149:
        /* <DEDUP_REMOVED lines=54> */
.L_x_26147:
[----:B------:R-:W-:Y:S05]  /*1aed0*/  BSYNC.RECONVERGENT B0 ;  /* 0x0000000000007941 */ /* 0x000fea0003800200 */
.L_x_26146:
        /* <DEDUP_REMOVED lines=23> */
.L_x_26153:
        /* <DEDUP_REMOVED lines=12> */
.L_x_26155:
[----:B------:R-:W-:Y:S05]  /*1b110*/  BSYNC.RECONVERGENT B1 ;  /* 0x0000000000017941 */ /* 0x000fea0003800200 */
.L_x_26154:
        /* <DEDUP_REMOVED lines=54> */
.L_x_26152:
[----:B------:R-:W-:Y:S05]  /*1b480*/  BSYNC.RECONVERGENT B0 ;  /* 0x0000000000007941 */ /* 0x000fea0003800200 */
.L_x_26151:
        /* <DEDUP_REMOVED lines=24> */
.L_x_26158:
[----:B------:R-:W-:Y:S01]  /*1b610*/  IADD3 R4, PT, PT, R4, 0x1, RZ ;  /* 0x0000000104047810 */ /* 0x000fe20007ffe0ff */
[----:B------:R-:W-:Y:S03]  /*1b620*/  BSSY.RECONVERGENT B1, `(.L_x_26159) ;  /* 0x000000d000017945 */ /* 0x000fe60003800200 */
[----:B------:R-:W-:-:S13]  /*1b630*/  ISETP.NE.AND P6, PT, R4, RZ, PT ;  /* 0x000000ff0400720c */ /* 0x000fda0003fc5270 */
        /* <DEDUP_REMOVED lines=11> */
.L_x_26160:
[----:B------:R-:W-:Y:S05]  /*1b6f0*/  BSYNC.RECONVERGENT B1 ;  /* 0x0000000000017941 */ /* 0x000fea0003800200 */
.L_x_26159:
        /* <DEDUP_REMOVED lines=54> */
.L_x_26157:
[----:B------:R-:W-:Y:S05]  /*1ba60*/  BSYNC.RECONVERGENT B0 ;  /* 0x0000000000007941 */ /* 0x000fea0003800200 */
.L_x_26156:
        /* <DEDUP_REMOVED lines=11> */
.L_x_26120:
        /* <DEDUP_REMOVED lines=16> */
.L_x_26164:
        /* <DEDUP_REMOVED lines=12> */
.L_x_26166:
[----:B------:R-:W-:Y:S05]  /*1bce0*/  BSYNC.RECONVERGENT B1 ;  /* 0x0000000000017941 */ /* 0x000fea0003800200 */
.L_x_26165:
        /* <DEDUP_REMOVED lines=54> */
.L_x_26163:
[----:B------:R-:W-:Y:S05]  /*1c050*/  BSYNC.RECONVERGENT B0 ;  /* 0x0000000000007941 */ /* 0x000fea0003800200 */
.L_x_26162:
        /* <DEDUP_REMOVED lines=11> */
[----:B------:R-:W-:-:S03]  /*1c110*/  IMAD.U32 R29, R104, 0x10000, RZ ;  /* 0x00010000681d7824 */ /* 0x000fc600078e00ff */
        /* <DEDUP_REMOVED lines=14> */
.L_x_26169:
        /* <DEDUP_REMOVED lines=12> */
.L_x_26171:
[----:B------:R-:W-:Y:S05]  /*1c2c0*/  BSYNC.RECONVERGENT B1 ;  /* 0x0000000000017941 */ /* 0x000fea0003800200 */
.L_x_26170:
        /* <DEDUP_REMOVED lines=54> */
.L_x_26168:
[----:B------:R-:W-:Y:S05]  /*1c630*/  BSYNC.RECONVERGENT B0 ;  /* 0x0000000000007941 */ /* 0x000fea0003800200 */
.L_x_26167:
        /* <DEDUP_REMOVED lines=25> */
.L_x_26174:
        /* <DEDUP_REMOVED lines=12> */
.L_x_26176:
[----:B------:R-:W-:Y:S05]  /*1c890*/  BSYNC.RECONVERGENT B1 ;  /* 0x0000000000017941 */ /* 0x000fea0003800200 */
.L_x_26175:
        /* <DEDUP_REMOVED lines=54> */
.L_x_26173:
[----:B------:R-:W-:Y:S05]  /*1cc00*/  BSYNC.RECONVERGENT B0 ;  /* 0x0000000000007941 */ /* 0x000fea0003800200 */
.L_x_26172:
        /* <DEDUP_REMOVED lines=24> */
.L_x_26179:
        /* <DEDUP_REMOVED lines=12> */
.L_x_26181:
[----:B------:R-:W-:Y:S05]  /*1ce50*/  BSYNC.RECONVERGENT B1 ;  /* 0x0000000000017941 */ /* 0x000fea0003800200 */
.L_x_26180:
        /* <DEDUP_REMOVED lines=54> */
.L_x_26178:
[----:B------:R-:W-:Y:S05]  /*1d1c0*/  BSYNC.RECONVERGENT B0 ;  /* 0x0000000000007941 */ /* 0x000fea0003800200 */
.L_x_26177:
        /* <DEDUP_REMOVED lines=23> */
.L_x_26184:
        /* <DEDUP_REMOVED lines=12> */
.L_x_26186:
[----:B------:R-:W-:Y:S05]  /*1d400*/  BSYNC.RECONVERGENT B1 ;  /* 0x0000000000017941 */ /* 0x000fea0003800200 */
.L_x_26185:
        /* <DEDUP_REMOVED lines=54> */
.L_x_26183:
[----:B------:R-:W-:Y:S05]  /*1d770*/  BSYNC.RECONVERGENT B0 ;  /* 0x0000000000007941 */ /* 0x000fea0003800200 */
.L_x_26182:
        /* <DEDUP_REMOVED lines=24> */
.L_x_26189:
        /* <DEDUP_REMOVED lines=12> */
.L_x_26191:
[----:B------:R-:W-:Y:S05]  /*1d9c0*/  BSYNC.RECONVERGENT B1 ;  /* 0x0000000000017941 */ /* 0x000fea0003800200 */
.L_x_26190:
        /* <DEDUP_REMOVED lines=54> */
.L_x_26188:
[----:B------:R-:W-:Y:S05]  /*1dd30*/  BSYNC.RECONVERGENT B0 ;  /* 0x0000000000007941 */ /* 0x000fea0003800200 */
.L_x_26187:
        /* <DEDUP_REMOVED lines=23> */
.L_x_26194:
        /* <DEDUP_REMOVED lines=12> */
.L_x_26196:
[----:B------:R-:W-:Y:S05]  /*1df70*/  BSYNC.RECONVERGENT B1 ;  /* 0x0000000000017941 */ /* 0x000fea0003800200 */
.L_x_26195:
        /* <DEDUP_REMOVED lines=54> */
.L_x_26193:
[----:B------:R-:W-:Y:S05]  /*1e2e0*/  BSYNC.RECONVERGENT B0 ;  /* 0x0000000000007941 */ /* 0x000fea0003800200 */
.L_x_26192:
        /* <DEDUP_REMOVED lines=24> */
.L_x_26199:
        /* <DEDUP_REMOVED lines=14> */
.L_x_26201:
[----:B------:R-:W-:Y:S05]  /*1e550*/  BSYNC.RECONVERGENT B1 ;  /* 0x0000000000017941 */ /* 0x000fea0003800200 */
.L_x_26200:
        /* <DEDUP_REMOVED lines=54> */
.L_x_26198:
[----:B------:R-:W-:Y:S05]  /*1e8c0*/  BSYNC.RECONVERGENT B0 ;  /* 0x0000000000007941 */ /* 0x000fea0003800200 */
.L_x_26197:
        /* <DEDUP_REMOVED lines=10> */
.L_x_26161:
[----:B------:R-:W-:Y:S01]  /*1e970*/  IMAD.WIDE.U32 R24, R204, 0x20, R188 ;  /* 0x00000020cc187825 */ /* 0x000fe200078e00bc */
[----:B------:R-:W-:Y:S02]  /*1e980*/  SEL R26, RZ, 0x1000000, !P6 ;  /* 0x01000000ff1a7807 */ /* 0x000fe40007000000 */
[----:B------:R-:W-:Y:S02]  /*1e990*/  SEL R27, RZ, 0x10000, !P5 ;  /* 0x00010000ff1b7807 */ /* 0x000fe40006800000 */
[----:B------:R-:W-:Y:S01]  /*1e9a0*/  STG.E.128 desc[UR6][R24.64], R48 ;  /* 0x0000003018007986 */ /* 0x000fe2000c101d06 */
[----:B------:R-:W-:Y:S02]  /*1e9b0*/  SEL R30, RZ, 0x100, !P4 ;  /* 0x00000100ff1e7807 */ /* 0x000fe40006000000 */
[----:B------:R-:W-:Y:S01]  /*1e9c0*/  LOP3.LUT P5, RZ, R20, 0x2, RZ, 0xc0, !PT ;  /* 0x0000000214ff7812 */ /* 0x000fe200078ac0ff */
[----:B------:R0:W-:Y:S01]  /*1e9d0*/  STG.E.128 desc[UR6][R24.64+0x10], R44 ;  /* 0x0000102c18007986 */ /* 0x0001e2000c101d06 */
[----:B------:R-:W-:-:S02]  /*1e9e0*/  LOP3.LUT R30, R30, R26, R27, 0xfe, !PT ;  /* 0x0000001a1e1e7212 */ /* 0x000fc400078efe1b */
[----:B------:R-:W-:Y:S02]  /*1e9f0*/  LOP3.LUT P6, RZ, R20, 0x4, RZ, 0xc0, !PT ;  /* 0x0000000414ff7812 */ /* 0x000fe400078cc0ff */
[----:B------:R-:W-:Y:S02]  /*1ea00*/  SEL R28, RZ, 0x1000000, !P2 ;  /* 0x01000000ff1c7807 */ /* 0x000fe40005000000 */
[----:B------:R-:W-:Y:S02]  /*1ea10*/  SEL R27, RZ, 0x10000, !P1 ;  /* 0x00010000ff1b7807 */ /* 0x000fe40004800000 */
[----:B------:R-:W-:Y:S02]  /*1ea20*/  SEL R26, RZ, 0x100, !P5 ;  /* 0x00000100ff1a7807 */ /* 0x000fe40006800000 */
[----:B------:R-:W-:Y:S02]  /*1ea30*/  SEL R29, RZ, 0x1, !P6 ;  /* 0x00000001ff1d7807 */ /* 0x000fe40007000000 */
[----:B------:R-:W-:-:S02]  /*1ea40*/  LOP3.LUT R26, R26, R28, R27, 0xfe, !PT ;  /* 0x0000001c1a1a7212 */ /* 0x000fc400078efe1b */
[----:B------:R-:W-:Y:S02]  /*1ea50*/  SEL R27, RZ, 0x1, !P3 ;  /* 0x00000001ff1b7807 */ /* 0x000fe40005800000 */
[----:B------:R-:W-:Y:S01]  /*1ea60*/  IADD3 R205, PT, PT, R21, 0xa0, RZ ;  /* 0x000000a015cd7810 */ /* 0x000fe20007ffe0ff */
[----:B0-----:R-:W0:Y:S01]  /*1ea70*/  @P0 LDC.64 R24, c[0x0][0x3a0] ;  /* 0x0000e800ff180b82 */ /* 0x001e220000000a00 */
[----:B------:R-:W-:Y:S01]  /*1ea80*/  LOP3.LUT R26, R26, R29, RZ, 0xfc, !PT ;  /* 0x0000001d1a1a7212 */ /* 0x000fe200078efcff */
[----:B------:R-:W-:Y:S01]  /*1ea90*/  IMAD.WIDE.U32 R28, R204, 0x8, R214 ;  /* 0x00000008cc1c7825 */ /* 0x000fe200078e00d6 */
[----:B------:R-:W-:-:S05]  /*1eaa0*/  LOP3.LUT R27, R30, R27, RZ, 0xfc, !PT ;  /* 0x0000001b1e1b7212 */ /* 0x000fca00078efcff */
        /* <DEDUP_REMOVED lines=23> */
.L_x_26205:
        /* <DEDUP_REMOVED lines=12> */
.L_x_26207:
[----:B------:R-:W-:Y:S05]  /*1ece0*/  BSYNC.RECONVERGENT B1 ;  /* 0x0000000000017941 */ /* 0x000fea0003800200 */
.L_x_26206:
        /* <DEDUP_REMOVED lines=45> */
[----:B------:R-:W-:Y:S01]  /*1efc0*/  IMAD.WIDE.U32 R210, R210, -0x326172a9, RZ ;  /* 0xcd9e8d57d2d27825 */ /* 0x000fe200078e00ff */
[----:B------:R-:W-:Y:S01]  /*1efd0*/  LOP3.LUT R32, R32, UR15, R29, 0x96, !PT ;  /* 0x0000000f20207c12 */ /* 0x000fe2000f8e961d */
[----:B------:R-:W-:Y:S01]  /*1efe0*/  UIADD3 UR15, UPT, UPT, UR5, -0x695add53, URZ ;  /* 0x96a522ad050f7890 */ /* 0x000fe2000fffe0ff */
[----:B------:R-:W-:Y:S02]  /*1eff0*/  MOV R29, R31 ;  /* 0x0000001f001d7202 */ /* 0x000fe40000000f00 */
[----:B------:R-:W-:Y:S01]  /*1f000*/  LOP3.LUT R23, R195, R28, R211, 0x96, !PT ;  /* 0x0000001cc3177212 */ /* 0x000fe200078e96d3 */
[----:B------:R-:W-:-:S04]  /*1f010*/  IMAD.WIDE.U32 R32, R32, -0x2daee0ad, RZ ;  /* 0xd2511f5320207825 */ /* 0x000fc800078e00ff */
[----:B------:R-:W-:Y:S01]  /*1f020*/  IMAD.MOV.U32 R30, RZ, RZ, R32 ;  /* 0x000000ffff1e7224 */ /* 0x000fe200078e0020 */
[----:B------:R-:W-:Y:S01]  /*1f030*/  LOP3.LUT R0, R34, UR15, R33, 0x96, !PT ;  /* 0x0000000f22007c12 */ /* 0x000fe2000f8e9621 */
[----:B------:R-:W-:-:S07]  /*1f040*/  IMAD.MOV.U32 R28, RZ, RZ, RZ ;  /* 0x000000ffff1c7224 */ /* 0x000fce00078e00ff */
.L_x_26204:
[----:B------:R-:W-:Y:S05]  /*1f050*/  BSYNC.RECONVERGENT B0 ;  /* 0x0000000000007941 */ /* 0x000fea0003800200 */
.L_x_26203:
[----:B------:R-:W-:Y:S01]  /*1f060*/  I2FP.F32.U32 R32, R29 ;  /* 0x0000001d00207245 */ /* 0x000fe20000201000 */
[----:B------:R-:W-:Y:S01]  /*1f070*/  BSSY.RECONVERGENT B0, `(.L_x_26208) ;  /* 0x000005c000007945 */ /* 0x000fe20003800200 */
[----:B------:R-:W-:Y:S01]  /*1f080*/  ISETP.NE.AND P2, PT, R28, 0x1, PT ;  /* 0x000000011c00780c */ /* 0x000fe20003f45270 */
[----:B------:R-:W-:Y:S01]  /*1f090*/  IMAD.MOV.U32 R31, RZ, RZ, 0x2 ;  /* 0x00000002ff1f7424 */ /* 0x000fe200078e00ff */
[----:B------:R-:W-:Y:S01]  /*1f0a0*/  SHF.L.U32 R40, R100, 0x10, RZ ;  /* 0x0000001064287819 */ /* 0x000fe200000006ff */
[----:B------:R-:W-:Y:S01]  /*1f0b0*/  FFMA.FTZ R29, R32, R193, 1.1641532182693481445e-10 ;  /* 0x2f000000201d7423 */ /* 0x000fe200000100c1 */
[----:B------:R-:W-:-:S04]  /*1f0c0*/  LOP3.LUT R20, R20, 0xfffffffb, RZ, 0xc0, !PT ;  /* 0xfffffffb14147812 */ /* 0x000fc800078ec0ff */
[----:B------:R-:W-:Y:S01]  /*1f0d0*/  FSETP.GTU.FTZ.AND P1, PT, R29, R202, PT ;  /* 0x000000ca1d00720b */ /* 0x000fe20003f3c000 */
[C---:B-----5:R-:W-:Y:S01]  /*1f0e0*/  IMAD.U32 R29, R24.reuse, 0x10000, RZ ;  /* 0x00010000181d7824 */ /* 0x060fe200078e00ff */
[----:B------:R-:W-:-:S03]  /*1f0f0*/  PRMT R24, R24, 0x7632, R24 ;  /* 0x0000763218187816 */ /* 0x000fc60000000018 */
        /* <DEDUP_REMOVED lines=16> */
.L_x_26210:
        /* <DEDUP_REMOVED lines=12> */
.L_x_26212:
[----:B------:R-:W-:Y:S05]  /*1f2c0*/  BSYNC.RECONVERGENT B1 ;  /* 0x0000000000017941 */ /* 0x000fea0003800200 */
.L_x_26211:
        /* <DEDUP_REMOVED lines=48> */
[----:B------:R-:W-:Y:S02]  /*1f5d0*/  UIADD3 UR15, UPT, UPT, UR5, -0x695add53, URZ ;  /* 0x96a522ad050f7890 */ /* 0x000fe4000fffe0ff */
[----:B------:R-:W-:Y:S01]  /*1f5e0*/  IMAD.MOV.U32 R29, RZ, RZ, R30 ;  /* 0x000000ffff1d7224 */ /* 0x000fe200078e001e */
[----:B------:R-:W-:Y:S01]  /*1f5f0*/  LOP3.LUT R23, R195, R28, R211, 0x96, !PT ;  /* 0x0000001cc3177212 */ /* 0x000fe200078e96d3 */
[----:B------:R-:W-:-:S05]  /*1f600*/  IMAD.WIDE.U32 R32, R32, -0x2daee0ad, RZ ;  /* 0xd2511f5320207825 */ /* 0x000fca00078e00ff */
[----:B------:R-:W-:Y:S02]  /*1f610*/  LOP3.LUT R0, R34, UR15, R33, 0x96, !PT ;  /* 0x0000000f22007c12 */ /* 0x000fe4000f8e9621 */
[----:B------:R-:W-:-:S07]  /*1f620*/  MOV R30, R32 ;  /* 0x00000020001e7202 */ /* 0x000fce0000000f00 */
.L_x_26209:
[----:B------:R-:W-:Y:S05]  /*1f630*/  BSYNC.RECONVERGENT B0 ;  /* 0x0000000000007941 */ /* 0x000fea0003800200 */
.L_x_26208:
[----:B------:R-:W-:Y:S01]  /*1f640*/  I2FP.F32.U32 R28, R29 ;  /* 0x0000001d001c7245 */ /* 0x000fe20000201000 */
[----:B------:R-:W-:Y:S01]  /*1f650*/  BSSY.RECONVERGENT B0, `(.L_x_26213) ;  /* 0x000005b000007945 */ /* 0x000fe20003800200 */
[----:B------:R-:W-:Y:S02]  /*1f660*/  ISETP.NE.AND P2, PT, R31, 0x1, PT ;  /* 0x000000011f00780c */ /* 0x000fe40003f45270 */
[----:B------:R-:W-:Y:S01]  /*1f670*/  SHF.L.U32 R41, R223, 0x10, RZ ;  /* 0x00000010df297819 */ /* 0x000fe200000006ff */
[----:B------:R-:W-:Y:S01]  /*1f680*/  FFMA.FTZ R29, R28, R193, 1.1641532182693481445e-10 ;  /* 0x2f0000001c1d7423 */ /* 0x000fe200000100c1 */
[----:B------:R-:W-:-:S04]  /*1f690*/  LOP3.LUT R20, R20, 0xfffffffd, RZ, 0xc0, !PT ;  /* 0xfffffffd14147812 */ /* 0x000fc800078ec0ff */
[----:B------:R-:W-:Y:S01]  /*1f6a0*/  FSETP.GTU.FTZ.AND P1, PT, R29, R202, PT ;  /* 0x000000ca1d00720b */ /* 0x000fe20003f3c000 */
[----:B------:R-:W-:-:S04]  /*1f6b0*/  IMAD.U32 R29, R24, 0x10000, RZ ;  /* 0x00010000181d7824 */ /* 0x000fc800078e00ff */
[----:B------:R-:W-:Y:S01]  /*1f6c0*/  FMUL.FTZ R24, R29, R192 ;  /* 0x000000c01d187220 */ /* 0x000fe20000410000 */
[----:B------:R-:W-:-:S03]  /*1f6d0*/  IMAD.MOV.U32 R29, RZ, RZ, 0x2 ;  /* 0x00000002ff1d7424 */ /* 0x000fc600078e00ff */
        /* <DEDUP_REMOVED lines=15> */
.L_x_26215:
        /* <DEDUP_REMOVED lines=12> */
.L_x_26217:
[----:B------:R-:W-:Y:S05]  /*1f890*/  BSYNC.RECONVERGENT B1 ;  /* 0x0000000000017941 */ /* 0x000fea0003800200 */
.L_x_26216:
        /* <DEDUP_REMOVED lines=54> */
.L_x_26214:
[----:B------:R-:W-:Y:S05]  /*1fc00*/  BSYNC.RECONVERGENT B0 ;  /* 0x0000000000007941 */ /* 0x000fea0003800200 */
.L_x_26213:
[----:B------:R-:W-:Y:S01]  /*1fc10*/  I2FP.F32.U32 R24, R24 ;  /* 0x0000001800187245 */ /* 0x000fe20000201000 */
[----:B------:R-:W-:Y:S01]  /*1fc20*/  BSSY.RECONVERGENT B0, `(.L_x_26218) ;  /* 0x000005a000007945 */ /* 0x000fe20003800200 */
[----:B------:R-:W-:Y:S01]  /*1fc30*/  ISETP.NE.AND P2, PT, R29, 0x1, PT ;  /* 0x000000011d00780c */ /* 0x000fe20003f45270 */
[----:B------:R-:W-:Y:S01]  /*1fc40*/  IMAD.MOV.U32 R28, RZ, RZ, 0x2 ;  /* 0x00000002ff1c7424 */ /* 0x000fe200078e00ff */
        /* <DEDUP_REMOVED lines=20> */
.L_x_26220:
        /* <DEDUP_REMOVED lines=12> */
.L_x_26222:
[----:B------:R-:W-:Y:S05]  /*1fe50*/  BSYNC.RECONVERGENT B1 ;  /* 0x0000000000017941 */ /* 0x000fea0003800200 */
.L_x_26221:
        /* <DEDUP_REMOVED lines=50> */
[----:B------:R-:W-:-:S03]  /*20180*/  IMAD.WIDE.U32 R28, R28, -0x2daee0ad, RZ ;  /* 0xd2511f531c1c7825 */ /* 0x000fc600078e00ff */
[----:B------:R-:W-:Y:S01]  /*20190*/  MOV R30, R28 ;  /* 0x0000001c001e7202 */ /* 0x000fe20000000f00 */
[----:B------:R-:W-:Y:S01]  /*201a0*/  IMAD.MOV.U32 R28, RZ, RZ, RZ ;  /* 0x000000ffff1c7224 */ /* 0x000fe200078e00ff */
[----:B------:R-:W-:-:S07]  /*201b0*/  LOP3.LUT R0, R32, UR15, R29, 0x96, !PT ;  /* 0x0000000f20007c12 */ /* 0x000fce000f8e961d */
.L_x_26219:
[----:B------:R-:W-:Y:S05]  /*201c0*/  BSYNC.RECONVERGENT B0 ;  /* 0x0000000000007941 */ /* 0x000fea0003800200 */
.L_x_26218:
[----:B------:R-:W-:Y:S01]  /*201d0*/  I2FP.F32.U32 R24, R25 ;  /* 0x0000001900187245 */ /* 0x000fe20000201000 */
[----:B------:R-:W-:Y:S01]  /*201e0*/  IMAD.U32 R31, R31, 0x10000, RZ ;  /* 0x000100001f1f7824 */ /* 0x000fe200078e00ff */
[----:B------:R-:W-:Y:S01]  /*201f0*/  ISETP.NE.AND P3, PT, R28, 0x1, PT ;  /* 0x000000011c00780c */ /* 0x000fe20003f65270 */
[----:B------:R-:W-:Y:S01]  /*20200*/  BSSY.RECONVERGENT B0, `(.L_x_26223) ;  /* 0x0000057000007945 */ /* 0x000fe20003800200 */
[----:B------:R-:W-:Y:S01]  /*20210*/  SHF.L.U32 R43, R224, 0x10, RZ ;  /* 0x00000010e02b7819 */ /* 0x000fe200000006ff */
[----:B------:R-:W-:Y:S01]  /*20220*/  FFMA.FTZ R25, R24, R193, 1.1641532182693481445e-10 ;  /* 0x2f00000018197423 */ /* 0x000fe200000100c1 */
[----:B------:R-:W-:-:S04]  /*20230*/  FMUL.FTZ R24, R31, R192 ;  /* 0x000000c01f187220 */ /* 0x000fc80000410000 */
[----:B------:R-:W-:Y:S01]  /*20240*/  FMUL.FTZ R24, R24, R201 ;  /* 0x000000c918187220 */ /* 0x000fe20000410000 */
[----:B------:R-:W-:Y:S01]  /*20250*/  FSETP.GTU.FTZ.AND P2, PT, R25, R202, PT ;  /* 0x000000ca1900720b */ /* 0x000fe20003f5c000 */
[----:B------:R-:W-:-:S03]  /*20260*/  IMAD.MOV.U32 R25, RZ, RZ, R210 ;  /* 0x000000ffff197224 */ /* 0x000fc600078e00d2 */
        /* <DEDUP_REMOVED lines=13> */
.L_x_26225:
        /* <DEDUP_REMOVED lines=12> */
.L_x_26227:
[----:B------:R-:W-:Y:S05]  /*20400*/  BSYNC.RECONVERGENT B1 ;  /* 0x0000000000017941 */ /* 0x000fea0003800200 */
.L_x_26226:
        /* <DEDUP_REMOVED lines=50> */
[----:B------:R-:W-:-:S04]  /*20730*/  IMAD.WIDE.U32 R28, R28, -0x2daee0ad, RZ ;  /* 0xd2511f531c1c7825 */ /* 0x000fc800078e00ff */
[----:B------:R-:W-:Y:S01]  /*20740*/  IMAD.MOV.U32 R24, RZ, RZ, RZ ;  /* 0x000000ffff187224 */ /* 0x000fe200078e00ff */
[----:B------:R-:W-:Y:S02]  /*20750*/  LOP3.LUT R0, R32, UR15, R29, 0x96, !PT ;  /* 0x0000000f20007c12 */ /* 0x000fe4000f8e961d */
[----:B------:R-:W-:-:S07]  /*20760*/  MOV R30, R28 ;  /* 0x0000001c001e7202 */ /* 0x000fce0000000f00 */
.L_x_26224:
[----:B------:R-:W-:Y:S05]  /*20770*/  BSYNC.RECONVERGENT B0 ;  /* 0x0000000000007941 */ /* 0x000fea0003800200 */
.L_x_26223:
[----:B------:R-:W-:Y:S01]  /*20780*/  I2FP.F32.U32 R28, R25 ;  /* 0x00000019001c7245 */ /* 0x000fe20000201000 */
[----:B------:R-:W-:Y:S01]  /*20790*/  BSSY.RECONVERGENT B0, `(.L_x_26228) ;  /* 0x000005a000007945 */ /* 0x000fe20003800200 */
[----:B------:R-:W-:-:S03]  /*207a0*/  ISETP.NE.AND P4, PT, R24, 0x1, PT ;  /* 0x000000011800780c */ /* 0x000fc60003f85270 */
[----:B------:R-:W-:-:S05]  /*207b0*/  FFMA.FTZ R25, R28, R193, 1.1641532182693481445e-10 ;  /* 0x2f0000001c197423 */ /* 0x000fca00000100c1 */
[----:B------:R-:W-:Y:S01]  /*207c0*/  FSETP.GTU.FTZ.AND P3, PT, R25, R202, PT ;  /* 0x000000ca1900720b */ /* 0x000fe20003f7c000 */
[C---:B------:R-:W-:Y:S01]  /*207d0*/  IMAD.U32 R25, R26.reuse, 0x10000, RZ ;  /* 0x000100001a197824 */ /* 0x040fe200078e00ff */
[----:B------:R-:W-:-:S03]  /*207e0*/  PRMT R26, R26, 0x7632, R26 ;  /* 0x000076321a1a7816 */ /* 0x000fc6000000001a */
[----:B------:R-:W-:Y:S01]  /*207f0*/  FMUL.FTZ R28, R25, R192 ;  /* 0x000000c0191c7220 */ /* 0x000fe20000410000 */
[----:B------:R-:W-:-:S03]  /*20800*/  SHF.L.U32 R25, R102, 0x10, RZ ;  /* 0x0000001066197819 */ /* 0x000fc600000006ff */
[----:B------:R-:W-:-:S05]  /*20810*/  FMUL.FTZ R28, R28, R201 ;  /* 0x000000c91c1c7220 */ /* 0x000fca0000410000 */
        /* <DEDUP_REMOVED lines=14> */
.L_x_26230:
        /* <DEDUP_REMOVED lines=12> */
.L_x_26232:
[----:B------:R-:W-:Y:S05]  /*209c0*/  BSYNC.RECONVERGENT B1 ;  /* 0x0000000000017941 */ /* 0x000fea0003800200 */
.L_x_26231:
        /* <DEDUP_REMOVED lines=54> */
.L_x_26229:
[----:B------:R-:W-:Y:S05]  /*20d30*/  BSYNC.RECONVERGENT B0 ;  /* 0x0000000000007941 */ /* 0x000fea0003800200 */
.L_x_26228:
[----:B------:R-:W-:Y:S01]  /*20d40*/  I2FP.F32.U32 R24, R25 ;  /* 0x0000001900187245 */ /* 0x000fe20000201000 */
[----:B------:R-:W-:Y:S01]  /*20d50*/  IMAD.U32 R25, R26, 0x10000, RZ ;  /* 0x000100001a197824 */ /* 0x000fe200078e00ff */
[----:B------:R-:W-:Y:S01]  /*20d60*/  ISETP.NE.AND P5, PT, R28, 0x1, PT ;  /* 0x000000011c00780c */ /* 0x000fe20003fa5270 */
[----:B------:R-:W-:Y:S02]  /*20d70*/  BSSY.RECONVERGENT B0, `(.L_x_26233) ;  /* 0x0000057000007945 */ /* 0x000fe40003800200 */
[----:B------:R-:W-:-:S05]  /*20d80*/  FFMA.FTZ R24, R24, R193, 1.1641532182693481445e-10 ;  /* 0x2f00000018187423 */ /* 0x000fca00000100c1 */
[----:B------:R-:W-:Y:S01]  /*20d90*/  FSETP.GTU.FTZ.AND P4, PT, R24, R202, PT ;  /* 0x000000ca1800720b */ /* 0x000fe20003f9c000 */
[----:B------:R-:W-:Y:S01]  /*20da0*/  FMUL.FTZ R24, R25, R192 ;  /* 0x000000c019187220 */ /* 0x000fe20000410000 */
[----:B------:R-:W-:-:S03]  /*20db0*/  IMAD.MOV.U32 R25, RZ, RZ, R210 ;  /* 0x000000ffff197224 */ /* 0x000fc600078e00d2 */
        /* <DEDUP_REMOVED lines=15> */
.L_x_26235:
        /* <DEDUP_REMOVED lines=12> */
.L_x_26237:
[----:B------:R-:W-:Y:S05]  /*20f70*/  BSYNC.RECONVERGENT B1 ;  /* 0x0000000000017941 */ /* 0x000fea0003800200 */
.L_x_26236:
        /* <DEDUP_REMOVED lines=54> */
.L_x_26234:
[----:B------:R-:W-:Y:S05]  /*212e0*/  BSYNC.RECONVERGENT B0 ;  /* 0x0000000000007941 */ /* 0x000fea0003800200 */
.L_x_26233:
[----:B------:R-:W-:Y:S01]  /*212f0*/  I2FP.F32.U32 R25, R25 ;  /* 0x0000001900197245 */ /* 0x000fe20000201000 */
[----:B------:R-:W-:Y:S01]  /*21300*/  BSSY.RECONVERGENT B0, `(.L_x_26238) ;  /* 0x000005d000007945 */ /* 0x000fe20003800200 */
[----:B------:R-:W-:Y:S01]  /*21310*/  ISETP.NE.AND P6, PT, R24, 0x1, PT ;  /* 0x000000011800780c */ /* 0x000fe20003fc5270 */
[----:B------:R-:W-:Y:S01]  /*21320*/  IMAD.MOV.U32 R28, RZ, RZ, 0x2 ;  /* 0x00000002ff1c7424 */ /* 0x000fe200078e00ff */
        /* <DEDUP_REMOVED lines=20> */
.L_x_26240:
        /* <DEDUP_REMOVED lines=15> */
.L_x_26242:
[----:B------:R-:W-:Y:S05]  /*21560*/  BSYNC.RECONVERGENT B1 ;  /* 0x0000000000017941 */ /* 0x000fea0003800200 */
.L_x_26241:
        /* <DEDUP_REMOVED lines=51> */
[----:B------:R-:W-:Y:S01]  /*218a0*/  LOP3.LUT R0, R28, UR15, R27, 0x96, !PT ;  /* 0x0000000f1c007c12 */ /* 0x000fe2000f8e961b */
[----:B------:R-:W-:Y:S01]  /*218b0*/  IMAD.MOV.U32 R28, RZ, RZ, RZ ;  /* 0x000000ffff1c7224 */ /* 0x000fe200078e00ff */
[----:B------:R-:W-:-:S07]  /*218c0*/  MOV R30, R26 ;  /* 0x0000001a001e7202 */ /* 0x000fce0000000f00 */
.L_x_26239:
[----:B------:R-:W-:Y:S05]  /*218d0*/  BSYNC.RECONVERGENT B0 ;  /* 0x0000000000007941 */ /* 0x000fea0003800200 */
.L_x_26238:
        /* <DEDUP_REMOVED lines=11> */
.L_x_26202:
        /* <DEDUP_REMOVED lines=16> */
.L_x_26246:
        /* <DEDUP_REMOVED lines=12> */
.L_x_26248:
[----:B------:R-:W-:Y:S05]  /*21b50*/  BSYNC.RECONVERGENT B1 ;  /* 0x0000000000017941 */ /* 0x000fea0003800200 */
.L_x_26247:
        /* <DEDUP_REMOVED lines=54> */
.L_x_26245:
[----:B------:R-:W-:Y:S05]  /*21ec0*/  BSYNC.RECONVERGENT B0 ;  /* 0x0000000000007941 */ /* 0x000fea0003800200 */
.L_x_26244:
[----:B------:R-:W-:Y:S01]  /*21ed0*/  I2FP.F32.U32 R32, R29 ;  /* 0x0000001d00207245 */ /* 0x000fe20000201000 */
[----:B------:R-:W-:Y:S01]  /*21ee0*/  BSSY.RECONVERGENT B0, `(.L_x_26249) ;  /* 0x000005c000007945 */ /* 0x000fe20003800200 */
[----:B------:R-:W-:Y:S01]  /*21ef0*/  ISETP.NE.AND P2, PT, R28, 0x1, PT ;  /* 0x000000011c00780c */ /* 0x000fe20003f45270 */
[----:B------:R-:W-:Y:S01]  /*21f00*/  IMAD.MOV.U32 R31, RZ, RZ, 0x2 ;  /* 0x00000002ff1f7424 */ /* 0x000fe200078e00ff */
[----:B------:R-:W-:Y:S01]  /*21f10*/  LOP3.LUT R20, R20, 0xfffffffb, RZ, 0xc0, !PT ;  /* 0xfffffffb14147812 */ /* 0x000fe200078ec0ff */
[----:B------:R-:W-:-:S05]  /*21f20*/  FFMA.FTZ R29, R32, R193, 1.1641532182693481445e-10 ;  /* 0x2f000000201d7423 */ /* 0x000fca00000100c1 */
[----:B------:R-:W-:Y:S01]  /*21f30*/  FSETP.GTU.FTZ.AND P1, PT, R29, R202, PT ;  /* 0x000000ca1d00720b */ /* 0x000fe20003f3c000 */
[C---:B-----5:R-:W-:Y:S01]  /*21f40*/  IMAD.U32 R29, R24.reuse, 0x10000, RZ ;  /* 0x00010000181d7824 */ /* 0x060fe200078e00ff */
[----:B------:R-:W-:-:S03]  /*21f50*/  PRMT R24, R24, 0x7632, R24 ;  /* 0x0000763218187816 */ /* 0x000fc60000000018 */
[----:B------:R-:W-:Y:S01]  /*21f60*/  FMUL.FTZ R32, R29, R192 ;  /* 0x000000c01d207220 */ /* 0x000fe20000410000 */
[----:B------:R-:W-:-:S03]  /*21f70*/  SHF.L.U32 R29, R100, 0x10, RZ ;  /* 0x00000010641d7819 */ /* 0x000fc600000006ff */
        /* <DEDUP_REMOVED lines=15> */
.L_x_26251:
        /* <DEDUP_REMOVED lines=12> */
.L_x_26253:
[----:B------:R-:W-:Y:S05]  /*22130*/  BSYNC.RECONVERGENT B1 ;  /* 0x0000000000017941 */ /* 0x000fea0003800200 */
.L_x_26252:
        /* <DEDUP_REMOVED lines=54> */
.L_x_26250:
[----:B------:R-:W-:Y:S05]  /*224a0*/  BSYNC.RECONVERGENT B0 ;  /* 0x0000000000007941 */ /* 0x000fea0003800200 */
.L_x_26249:
        /* <DEDUP_REMOVED lines=25> */
.L_x_26256:
        /* <DEDUP_REMOVED lines=12> */
.L_x_26258:
[----:B------:R-:W-:Y:S05]  /*22700*/  BSYNC.RECONVERGENT B1 ;  /* 0x0000000000017941 */ /* 0x000fea0003800200 */
.L_x_26257:
        /* <DEDUP_REMOVED lines=54> */
.L_x_26255:
[----:B------:R-:W-:Y:S05]  /*22a70*/  BSYNC.RECONVERGENT B0 ;  /* 0x0000000000007941 */ /* 0x000fea0003800200 */
.L_x_26254:
[----:B------:R-:W-:Y:S01]  /*22a80*/  I2FP.F32.U32 R24, R24 ;  /* 0x0000001800187245 */ /* 0x000fe20000201000 */
[----:B------:R-:W-:Y:S01]  /*22a90*/  BSSY.RECONVERGENT B0, `(.L_x_26259) ;  /* 0x000005a000007945 */ /* 0x000fe20003800200 */
[----:B------:R-:W-:Y:S01]  /*22aa0*/  ISETP.NE.AND P2, PT, R29, 0x1, PT ;  /* 0x000000011d00780c */ /* 0x000fe20003f45270 */
[----:B------:R-:W-:Y:S02]  /*22ab0*/  IMAD.MOV.U32 R28, RZ, RZ, 0x2 ;  /* 0x00000002ff1c7424 */ /* 0x000fe400078e00ff */
[----:B------:R-:W-:-:S05]  /*22ac0*/  FFMA.FTZ R31, R24, R193, 1.1641532182693481445e-10 ;  /* 0x2f000000181f7423 */ /* 0x000fca00000100c1 */
[----:B------:R-:W-:Y:S01]  /*22ad0*/  FSETP.GTU.FTZ.AND P1, PT, R31, R202, PT ;  /* 0x000000ca1f00720b */ /* 0x000fe20003f3c000 */
[----:B------:R-:W-:-:S04]  /*22ae0*/  IMAD.U32 R31, R25, 0x10000, RZ ;  /* 0x00010000191f7824 */ /* 0x000fc800078e00ff */
[----:B------:R-:W-:Y:S01]  /*22af0*/  FMUL.FTZ R24, R31, R192 ;  /* 0x000000c01f187220 */ /* 0x000fe20000410000 */
[----:B------:R-:W-:-:S03]  /*22b00*/  SHF.L.U32 R31, R101, 0x10, RZ ;  /* 0x00000010651f7819 */ /* 0x000fc600000006ff */
[----:B------:R-:W-:-:S05]  /*22b10*/  FMUL.FTZ R24, R24, R201 ;  /* 0x000000c918187220 */ /* 0x000fca0000410000 */
        /* <DEDUP_REMOVED lines=14> */
.L_x_26261:
        /* <DEDUP_REMOVED lines=12> */
.L_x_26263:
[----:B------:R-:W-:Y:S05]  /*22cc0*/  BSYNC.RECONVERGENT B1 ;  /* 0x0000000000017941 */ /* 0x000fea0003800200 */
.L_x_26262:
        /* <DEDUP_REMOVED lines=54> */
.L_x_26260:
[----:B------:R-:W-:Y:S05]  /*23030*/  BSYNC.RECONVERGENT B0 ;  /* 0x0000000000007941 */ /* 0x000fea0003800200 */
.L_x_26259:
        /* <DEDUP_REMOVED lines=23> */
.L_x_26266:
        /* <DEDUP_REMOVED lines=12> */
.L_x_26268:
[----:B------:R-:W-:Y:S05]  /*23270*/  BSYNC.RECONVERGENT B1 ;  /* 0x0000000000017941 */ /* 0x000fea0003800200 */
.L_x_26267:
        /* <DEDUP_REMOVED lines=54> */
.L_x_26265:
[----:B------:R-:W-:Y:S05]  /*235e0*/  BSYNC.RECONVERGENT B0 ;  /* 0x0000000000007941 */ /* 0x000fea0003800200 */
.L_x_26264:
        /* <DEDUP_REMOVED lines=24> */
.L_x_26271:
        /* <DEDUP_REMOVED lines=12> */
.L_x_26273:
[----:B------:R-:W-:Y:S05]  /*23830*/  BSYNC.RECONVERGENT B1 ;  /* 0x0000000000017941 */ /* 0x000fea0003800200 */
.L_x_26272:
        /* <DEDUP_REMOVED lines=51> */
[----:B------:R-:W-:Y:S02]  /*23b70*/  IMAD.MOV.U32 R30, RZ, RZ, R28 ;  /* 0x000000ffff1e7224 */ /* 0x000fe400078e001c */
[----:B------:R-:W-:Y:S01]  /*23b80*/  HFMA2 R28, -RZ, RZ, 0, 0 ;  /* 0x00000000ff1c7431 */ /* 0x000fe200000001ff */
[----:B------:R-:W-:-:S07]  /*23b90*/  LOP3.LUT R0, R32, UR15, R29, 0x96, !PT ;  /* 0x0000000f20007c12 */ /* 0x000fce000f8e961d */
.L_x_26270:
[----:B------:R-:W-:Y:S05]  /*23ba0*/  BSYNC.RECONVERGENT B0 ;  /* 0x0000000000007941 */ /* 0x000fea0003800200 */
.L_x_26269:
[----:B------:R-:W-:Y:S01]  /*23bb0*/  I2FP.F32.U32 R24, R25 ;  /* 0x0000001900187245 */ /* 0x000fe20000201000 */
[----:B------:R-:W-:Y:S01]  /*23bc0*/  IMAD.U32 R25, R26, 0x10000, RZ ;  /* 0x000100001a197824 */ /* 0x000fe200078e00ff */
[----:B------:R-:W-:Y:S01]  /*23bd0*/  ISETP.NE.AND P5, PT, R28, 0x1, PT ;  /* 0x000000011c00780c */ /* 0x000fe20003fa5270 */
[----:B------:R-:W-:Y:S02]  /*23be0*/  BSSY.RECONVERGENT B0, `(.L_x_26274) ;  /* 0x0000057000007945 */ /* 0x000fe40003800200 */
[----:B------:R-:W-:-:S05]  /*23bf0*/  FFMA.FTZ R24, R24, R193, 1.1641532182693481445e-10 ;  /* 0x2f00000018187423 */ /* 0x000fca00000100c1 */
[----:B------:R-:W-:Y:S01]  /*23c00*/  FSETP.GTU.FTZ.AND P4, PT, R24, R202, PT ;  /* 0x000000ca1800720b */ /* 0x000fe20003f9c000 */
[----:B------:R-:W-:Y:S01]  /*23c10*/  FMUL.FTZ R24, R25, R192 ;  /* 0x000000c019187220 */ /* 0x000fe20000410000 */
[----:B------:R-:W-:-:S03]  /*23c20*/  MOV R25, R210 ;  /* 0x000000d200197202 */ /* 0x000fc60000000f00 */
        /* <DEDUP_REMOVED lines=15> */
.L_x_26276:
        /* <DEDUP_REMOVED lines=12> */
.L_x_26278:
[----:B------:R-:W-:Y:S05]  /*23de0*/  BSYNC.RECONVERGENT B1 ;  /* 0x0000000000017941 */ /* 0x000fea0003800200 */
.L_x_26277:
        /* <DEDUP_REMOVED lines=51> */
[----:B------:R-:W-:Y:S02]  /*24120*/  HFMA2 R24, -RZ, RZ, 0, 0 ;  /* 0x00000000ff187431 */ /* 0x000fe400000001ff */
[----:B------:R-:W-:Y:S01]  /*24130*/  IMAD.MOV.U32 R30, RZ, RZ, R28 ;  /* 0x000000ffff1e7224 */ /* 0x000fe200078e001c */
[----:B------:R-:W-:-:S07]  /*24140*/  LOP3.LUT R0, R32, UR15, R29, 0x96, !PT ;  /* 0x0000000f20007c12 */ /* 0x000fce000f8e961d */
.L_x_26275:
[----:B------:R-:W-:Y:S05]  /*24150*/  BSYNC.RECONVERGENT B0 ;  /* 0x0000000000007941 */ /* 0x000fea0003800200 */
.L_x_26274:
        /* <DEDUP_REMOVED lines=24> */
.L_x_26281:
        /* <DEDUP_REMOVED lines=15> */
.L_x_26283:
[----:B------:R-:W-:Y:S05]  /*243d0*/  BSYNC.RECONVERGENT B1 ;  /* 0x0000000000017941 */ /* 0x000fea0003800200 */
.L_x_26282:
        /* <DEDUP_REMOVED lines=53> */
[----:B------:R-:W-:-:S07]  /*24730*/  HFMA2 R28, -RZ, RZ, 0, 0 ;  /* 0x00000000ff1c7431 */ /* 0x000fce00000001ff */
.L_x_26280:
[----:B------:R-:W-:Y:S05]  /*24740*/  BSYNC.RECONVERGENT B0 ;  /* 0x0000000000007941 */ /* 0x000fea0003800200 */
.L_x_26279:
        /* <DEDUP_REMOVED lines=10> */
.L_x_26243:
[----:B------:R-:W-:Y:S01]  /*247f0*/  IMAD.WIDE.U32 R24, R205, 0x20, R188 ;  /* 0x00000020cd187825 */ /* 0x000fe200078e00bc */
[----:B------:R-:W-:Y:S02]  /*24800*/  SEL R26, RZ, 0x1000000, !P6 ;  /* 0x01000000ff1a7807 */ /* 0x000fe40007000000 */
[----:B------:R-:W-:Y:S01]  /*24810*/  SEL R27, RZ, 0x10000, !P5 ;  /* 0x00010000ff1b7807 */ /* 0x000fe20006800000 */
[----:B------:R-:W-:Y:S01]  /*24820*/  VIADD R206, R21, 0xc0 ;  /* 0x000000c015ce7836 */ /* 0x000fe20000000000 */
[----:B------:R-:W-:Y:S01]  /*24830*/  STG.E.128 desc[UR6][R24.64], R40 ;  /* 0x0000002818007986 */ /* 0x000fe2000c101d06 */
[C---:B------:R-:W-:Y:S02]  /*24840*/  LOP3.LUT P5, RZ, R20.reuse, 0x2, RZ, 0xc0, !PT ;  /* 0x0000000214ff7812 */ /* 0x040fe400078ac0ff */
[----:B------:R-:W-:Y:S01]  /*24850*/  LOP3.LUT P6, RZ, R20, 0x4, RZ, 0xc0, !PT ;  /* 0x0000000414ff7812 */ /* 0x000fe200078cc0ff */
[----:B------:R0:W-:Y:S02]  /*24860*/  STG.E.128 desc[UR6][R24.64+0x10], R36 ;  /* 0x0000102418007986 */ /* 0x0001e4000c101d06 */
[----:B0-----:R-:W-:-:S02]  /*24870*/  SEL R24, RZ, 0x100, !P4 ;  /* 0x00000100ff187807 */ /* 0x001fc40006000000 */
[----:B------:R-:W-:Y:S02]  /*24880*/  SEL R25, RZ, 0x10000, !P1 ;  /* 0x00010000ff197807 */ /* 0x000fe40004800000 */
[----:B------:R-:W-:Y:S02]  /*24890*/  LOP3.LUT R26, R24, R26, R27, 0xfe, !PT ;  /* 0x0000001a181a7212 */ /* 0x000fe400078efe1b */
[----:B------:R-:W-:Y:S02]  /*248a0*/  SEL R24, RZ, 0x1000000, !P2 ;  /* 0x01000000ff187807 */ /* 0x000fe40005000000 */
[----:B------:R-:W-:-:S04]  /*248b0*/  SEL R27, RZ, 0x100, !P5 ;  /* 0x00000100ff1b7807 */ /* 0x000fc80006800000 */
        /* <DEDUP_REMOVED lines=9> */
[----:B------:R-:W5:Y:S04]  /*24950*/  @P0 LDG.E.128 R88, desc[UR6][R24.64] ;  /* 0x0000000618580981 */ /* 0x000f68000c1e1d00 */
        /* <DEDUP_REMOVED lines=20> */
.L_x_26287:
        /* <DEDUP_REMOVED lines=12> */
.L_x_26289:
[----:B------:R-:W-:Y:S05]  /*24b60*/  BSYNC.RECONVERGENT B1 ;  /* 0x0000000000017941 */ /* 0x000fea0003800200 */
.L_x_26288:
        /* <DEDUP_REMOVED lines=51> */
[----:B------:R-:W-:-:S05]  /*24ea0*/  IMAD.WIDE.U32 R212, R212, -0x2daee0ad, RZ ;  /* 0xd2511f53d4d47825 */ /* 0x000fca00078e00ff */
[----:B------:R-:W-:-:S07]  /*24eb0*/  LOP3.LUT R0, R32, UR15, R213, 0x96, !PT ;  /* 0x0000000f20007c12 */ /* 0x000fce000f8e96d5 */
.L_x_26286:
[----:B------:R-:W-:Y:S05]  /*24ec0*/  BSYNC.RECONVERGENT B0 ;  /* 0x0000000000007941 */ /* 0x000fea0003800200 */
.L_x_26285:
[----:B------:R-:W-:Y:S01]  /*24ed0*/  I2FP.F32.U32 R28, R29 ;  /* 0x0000001d001c7245 */ /* 0x000fe20000201000 */
[----:B------:R-:W-:Y:S01]  /*24ee0*/  BSSY.RECONVERGENT B0, `(.L_x_26290) ;  /* 0x000005c000007945 */ /* 0x000fe20003800200 */
[----:B------:R-:W-:Y:S01]  /*24ef0*/  ISETP.NE.AND P2, PT, R31, 0x1, PT ;  /* 0x000000011f00780c */ /* 0x000fe20003f45270 */
[----:B------:R-:W-:Y:S01]  /*24f00*/  IMAD.MOV.U32 R29, RZ, RZ, R210 ;  /* 0x000000ffff1d7224 */ /* 0x000fe200078e00d2 */
[----:B------:R-:W-:Y:S01]  /*24f10*/  LOP3.LUT R20, R20, 0xfffffffb, RZ, 0xc0, !PT ;  /* 0xfffffffb14147812 */ /* 0x000fe200078ec0ff */
[----:B------:R-:W-:-:S05]  /*24f20*/  FFMA.FTZ R28, R28, R193, 1.1641532182693481445e-10 ;  /* 0x2f0000001c1c7423 */ /* 0x000fca00000100c1 */
[----:B------:R-:W-:Y:S02]  /*24f30*/  FSETP.GTU.FTZ.AND P1, PT, R28, R202, PT ;  /* 0x000000ca1c00720b */ /* 0x000fe40003f3c000 */
[C---:B-----5:R-:W-:Y:S02]  /*24f40*/  SHF.L.U32 R28, R24.reuse, 0x10, RZ ;  /* 0x00000010181c7819 */ /* 0x060fe400000006ff */
[----:B------:R-:W-:-:S03]  /*24f50*/  PRMT R24, R24, 0x7632, R24 ;  /* 0x0000763218187816 */ /* 0x000fc60000000018 */
[----:B------:R-:W-:-:S04]  /*24f60*/  FMUL.FTZ R28, R28, R192 ;  /* 0x000000c01c1c7220 */ /* 0x000fc80000410000 */
[----:B------:R-:W-:-:S05]  /*24f70*/  FMUL.FTZ R28, R28, R201 ;  /* 0x000000c91c1c7220 */ /* 0x000fca0000410000 */
        /* <DEDUP_REMOVED lines=15> */
.L_x_26292:
        /* <DEDUP_REMOVED lines=12> */
.L_x_26294:
[----:B------:R-:W-:Y:S05]  /*25130*/  BSYNC.RECONVERGENT B1 ;  /* 0x0000000000017941 */ /* 0x000fea0003800200 */
.L_x_26293:
        /* <DEDUP_REMOVED lines=54> */
.L_x_26291:
[----:B------:R-:W-:Y:S05]  /*254a0*/  BSYNC.RECONVERGENT B0 ;  /* 0x0000000000007941 */ /* 0x000fea0003800200 */
.L_x_26290:
[----:B------:R-:W-:Y:S01]  /*254b0*/  I2FP.F32.U32 R29, R29 ;  /* 0x0000001d001d7245 */ /* 0x000fe20000201000 */
[----:B------:R-:W-:Y:S01]  /*254c0*/  BSSY.RECONVERGENT B0, `(.L_x_26295) ;  /* 0x000005b000007945 */ /* 0x000fe20003800200 */
[----:B------:R-:W-:Y:S02]  /*254d0*/  SHF.L.U32 R24, R24, 0x10, RZ ;  /* 0x0000001018187819 */ /* 0x000fe400000006ff */
[----:B------:R-:W-:Y:S01]  /*254e0*/  ISETP.NE.AND P2, PT, R28, 0x1, PT ;  /* 0x000000011c00780c */ /* 0x000fe20003f45270 */
[----:B------:R-:W-:Y:S01]  /*254f0*/  FFMA.FTZ R29, R29, R193, 1.1641532182693481445e-10 ;  /* 0x2f0000001d1d7423 */ /* 0x000fe200000100c1 */
[----:B------:R-:W-:Y:S01]  /*25500*/  LOP3.LUT R20, R20, 0xfffffffd, RZ, 0xc0, !PT ;  /* 0xfffffffd14147812 */ /* 0x000fe200078ec0ff */
[----:B------:R-:W-:-:S03]  /*25510*/  FMUL.FTZ R24, R24, R192 ;  /* 0x000000c018187220 */ /* 0x000fc60000410000 */
[----:B------:R-:W-:Y:S01]  /*25520*/  FSETP.GTU.FTZ.AND P1, PT, R29, R202, PT ;  /* 0x000000ca1d00720b */ /* 0x000fe20003f3c000 */
[----:B------:R-:W-:Y:S01]  /*25530*/  FMUL.FTZ R24, R24, R201 ;  /* 0x000000c918187220 */ /* 0x000fe20000410000 */
[----:B------:R-:W-:-:S04]  /*25540*/  HFMA2 R29, -RZ, RZ, 0, 1.1920928955078125e-07 ;  /* 0x00000002ff1d7431 */ /* 0x000fc800000001ff */
        /* <DEDUP_REMOVED lines=15> */
.L_x_26297:
        /* <DEDUP_REMOVED lines=12> */
.L_x_26299:
[----:B------:R-:W-:Y:S05]  /*25700*/  BSYNC.RECONVERGENT B1 ;  /* 0x0000000000017941 */ /* 0x000fea0003800200 */
.L_x_26298:
        /* <DEDUP_REMOVED lines=54> */
.L_x_26296:
[----:B------:R-:W-:Y:S05]  /*25a70*/  BSYNC.RECONVERGENT B0 ;  /* 0x0000000000007941 */ /* 0x000fea0003800200 */
.L_x_26295:
[----:B------:R-:W-:Y:S01]  /*25a80*/  I2FP.F32.U32 R24, R24 ;  /* 0x0000001800187245 */ /* 0x000fe20000201000 */
[----:B------:R-:W-:Y:S01]  /*25a90*/  BSSY.RECONVERGENT B0, `(.L_x_26300) ;  /* 0x000005a000007945 */ /* 0x000fe20003800200 */
[----:B------:R-:W-:Y:S01]  /*25aa0*/  ISETP.NE.AND P2, PT, R29, 0x1, PT ;  /* 0x000000011d00780c */ /* 0x000fe20003f45270 */
[----:B------:R-:W-:Y:S01]  /*25ab0*/  HFMA2 R28, -RZ, RZ, 0, 1.1920928955078125e-07 ;  /* 0x00000002ff1c7431 */ /* 0x000fe200000001ff */
        /* <DEDUP_REMOVED lines=20> */
.L_x_26302:
        /* <DEDUP_REMOVED lines=12> */
.L_x_26304:
[----:B------:R-:W-:Y:S05]  /*25cc0*/  BSYNC.RECONVERGENT B1 ;  /* 0x0000000000017941 */ /* 0x000fea0003800200 */
.L_x_26303:
        /* <DEDUP_REMOVED lines=54> */
.L_x_26301:
[----:B------:R-:W-:Y:S05]  /*26030*/  BSYNC.RECONVERGENT B0 ;  /* 0x0000000000007941 */ /* 0x000fea0003800200 */
.L_x_26300:
[----:B------:R-:W-:Y:S01]  /*26040*/  I2FP.F32.U32 R24, R25 ;  /* 0x0000001900187245 */ /* 0x000fe20000201000 */
[----:B------:R-:W-:Y:S01]  /*26050*/  BSSY.RECONVERGENT B0, `(.L_x_26305) ;  /* 0x0000059000007945 */ /* 0x000fe20003800200 */
[----:B------:R-:W-:Y:S01]  /*26060*/  SHF.L.U32 R35, R35, 0x10, RZ ;  /* 0x0000001023237819 */ /* 0x000fe200000006ff */
[----:B------:R-:W-:Y:S01]  /*26070*/  IMAD.MOV.U32 R25, RZ, RZ, R210 ;  /* 0x000000ffff197224 */ /* 0x000fe200078e00d2 */
        /* <DEDUP_REMOVED lines=19> */
.L_x_26307:
        /* <DEDUP_REMOVED lines=12> */
.L_x_26309:
[----:B------:R-:W-:Y:S05]  /*26270*/  BSYNC.RECONVERGENT B1 ;  /* 0x0000000000017941 */ /* 0x000fea0003800200 */
.L_x_26308:
        /* <DEDUP_REMOVED lines=54> */
.L_x_26306:
[----:B------:R-:W-:Y:S05]  /*265e0*/  BSYNC.RECONVERGENT B0 ;  /* 0x0000000000007941 */ /* 0x000fea0003800200 */
.L_x_26305:
[----:B------:R-:W-:Y:S01]  /*265f0*/  I2FP.F32.U32 R25, R25 ;  /* 0x0000001900197245 */ /* 0x000fe20000201000 */
[----:B------:R-:W-:Y:S01]  /*26600*/  BSSY.RECONVERGENT B0, `(.L_x_26310) ;  /* 0x000005a000007945 */ /* 0x000fe20003800200 */
[----:B------:R-:W-:Y:S01]  /*26610*/  ISETP.NE.AND P4, PT, R24, 0x1, PT ;  /* 0x000000011800780c */ /* 0x000fe20003f85270 */
[----:B------:R-:W-:Y:S02]  /*26620*/  HFMA2 R30, -RZ, RZ, 0, 1.1920928955078125e-07 ;  /* 0x00000002ff1e7431 */ /* 0x000fe400000001ff */
        /* <DEDUP_REMOVED lines=20> */
.L_x_26312:
        /* <DEDUP_REMOVED lines=12> */
.L_x_26314:
[----:B------:R-:W-:Y:S05]  /*26830*/  BSYNC.RECONVERGENT B1 ;  /* 0x0000000000017941 */ /* 0x000fea0003800200 */
.L_x_26313:
        /* <DEDUP_REMOVED lines=54> */
.L_x_26311:
[----:B------:R-:W-:Y:S05]  /*26ba0*/  BSYNC.RECONVERGENT B0 ;  /* 0x0000000000007941 */ /* 0x000fea0003800200 */
.L_x_26310:
        /* <DEDUP_REMOVED lines=23> */
.L_x_26317:
        /* <DEDUP_REMOVED lines=12> */
.L_x_26319:
[----:B------:R-:W-:Y:S05]  /*26de0*/  BSYNC.RECONVERGENT B1 ;  /* 0x0000000000017941 */ /* 0x000fea0003800200 */
.L_x_26318:
        /* <DEDUP_REMOVED lines=54> */
.L_x_26316:
[----:B------:R-:W-:Y:S05]  /*27150*/  BSYNC.RECONVERGENT B0 ;  /* 0x0000000000007941 */ /* 0x000fea0003800200 */
.L_x_26315:
        /* <DEDUP_REMOVED lines=24> */
.L_x_26322:
        /* <DEDUP_REMOVED lines=15> */
.L_x_26324:
[----:B------:R-:W-:Y:S05]  /*273d0*/  BSYNC.RECONVERGENT B1 ;  /* 0x0000000000017941 */ /* 0x000fea0003800200 */
.L_x_26323:
        /* <DEDUP_REMOVED lines=54> */
.L_x_26321:
[----:B------:R-:W-:Y:S05]  /*27740*/  BSYNC.RECONVERGENT B0 ;  /* 0x0000000000007941 */ /* 0x000fea0003800200 */
.L_x_26320:
        /* <DEDUP_REMOVED lines=11> */
.L_x_26284:
        /* <DEDUP_REMOVED lines=16> */
.L_x_26328:
        /* <DEDUP_REMOVED lines=12> */
.L_x_26330:
[----:B------:R-:W-:Y:S05]  /*279c0*/  BSYNC.RECONVERGENT B1 ;  /* 0x0000000000017941 */ /* 0x000fea0003800200 */
.L_x_26329:
        /* <DEDUP_REMOVED lines=53> */
.L_x_26327:
[----:B------:R-:W-:Y:S05]  /*27d20*/  BSYNC.RECONVERGENT B0 ;  /* 0x0000000000007941 */ /* 0x000fea0003800200 */
.L_x_26326:
        /* <DEDUP_REMOVED lines=26> */
.L_x_26333:
        /* <DEDUP_REMOVED lines=12> */
.L_x_26335:
[----:B------:R-:W-:Y:S05]  /*27f90*/  BSYNC.RECONVERGENT B1 ;  /* 0x0000000000017941 */ /* 0x000fea0003800200 */
.L_x_26334:
        /* <DEDUP_REMOVED lines=54> */
.L_x_26332:
[----:B------:R-:W-:Y:S05]  /*28300*/  BSYNC.RECONVERGENT B0 ;  /* 0x0000000000007941 */ /* 0x000fea0003800200 */
.L_x_26331:
        /* <DEDUP_REMOVED lines=25> */
.L_x_26338:
        /* <DEDUP_REMOVED lines=12> */
.L_x_26340:
[----:B------:R-:W-:Y:S05]  /*28560*/  BSYNC.RECONVERGENT B1 ;  /* 0x0000000000017941 */ /* 0x000fea0003800200 */
.L_x_26339:
        /* <DEDUP_REMOVED lines=54> */
.L_x_26337:
[----:B------:R-:W-:Y:S05]  /*288d0*/  BSYNC.RECONVERGENT B0 ;  /* 0x0000000000007941 */ /* 0x000fea0003800200 */
.L_x_26336:
        /* <DEDUP_REMOVED lines=24> */
.L_x_26343:
        /* <DEDUP_REMOVED lines=12> */
.L_x_26345:
[----:B------:R-:W-:Y:S05]  /*28b20*/  BSYNC.RECONVERGENT B1 ;  /* 0x0000000000017941 */ /* 0x000fea0003800200 */
.L_x_26344:
        /* <DEDUP_REMOVED lines=54> */
.L_x_26342:
[----:B------:R-:W-:Y:S05]  /*28e90*/  BSYNC.RECONVERGENT B0 ;  /* 0x0000000000007941 */ /* 0x000fea0003800200 */
.L_x_26341:
        /* <DEDUP_REMOVED lines=23> */
.L_x_26348:
        /* <DEDUP_REMOVED lines=12> */
.L_x_26350:
[----:B------:R-:W-:Y:S05]  /*290d0*/  BSYNC.RECONVERGENT B1 ;  /* 0x0000000000017941 */ /* 0x000fea0003800200 */
.L_x_26349:
        /* <DEDUP_REMOVED lines=54> */
.L_x_26347:
[----:B------:R-:W-:Y:S05]  /*29440*/  BSYNC.RECONVERGENT B0 ;  /* 0x0000000000007941 */ /* 0x000fea0003800200 */
.L_x_26346:
        /* <DEDUP_REMOVED lines=24> */
.L_x_26353:
        /* <DEDUP_REMOVED lines=12> */
.L_x_26355:
[----:B------:R-:W-:Y:S05]  /*29690*/  BSYNC.RECONVERGENT B1 ;  /* 0x0000000000017941 */ /* 0x000fea0003800200 */
.L_x_26354:
        /* <DEDUP_REMOVED lines=54> */
.L_x_26352:
[----:B------:R-:W-:Y:S05]  /*29a00*/  BSYNC.RECONVERGENT B0 ;  /* 0x0000000000007941 */ /* 0x000fea0003800200 */
.L_x_26351:
        /* <DEDUP_REMOVED lines=23> */
.L_x_26358:
        /* <DEDUP_REMOVED lines=12> */
.L_x_26360:
[----:B------:R-:W-:Y:S05]  /*29c40*/  BSYNC.RECONVERGENT B1 ;  /* 0x0000000000017941 */ /* 0x000fea0003800200 */
.L_x_26359:
        /* <DEDUP_REMOVED lines=54> */
.L_x_26357:
[----:B------:R-:W-:Y:S05]  /*29fb0*/  BSYNC.RECONVERGENT B0 ;  /* 0x0000000000007941 */ /* 0x000fea0003800200 */
.L_x_26356:
        /* <DEDUP_REMOVED lines=24> */
.L_x_26363:
        /* <DEDUP_REMOVED lines=15> */
.L_x_26365:
[----:B------:R-:W-:Y:S05]  /*2a230*/  BSYNC.RECONVERGENT B1 ;  /* 0x0000000000017941 */ /* 0x000fea0003800200 */
.L_x_26364:
        /* <DEDUP_REMOVED lines=54> */
.L_x_26362:
[----:B------:R-:W-:Y:S05]  /*2a5a0*/  BSYNC.RECONVERGENT B0 ;  /* 0x0000000000007941 */ /* 0x000fea0003800200 */
.L_x_26361:
        /* <DEDUP_REMOVED lines=10> */
.L_x_26325:
[----:B------:R-:W0:Y:S01]  /*2a650*/  LDC.64 R24, c[0x0][0x3a8] ;  /* 0x0000ea00ff187b82 */ /* 0x000e220000000a00 */
[----:B------:R-:W-:Y:S02]  /*2a660*/  SEL R26, RZ, 0x1000000, !P6 ;  /* 0x01000000ff1a7807 */ /* 0x000fe40007000000 */
[----:B------:R-:W-:Y:S02]  /*2a670*/  SEL R27, RZ, 0x10000, !P5 ;  /* 0x00010000ff1b7807 */ /* 0x000fe40006800000 */
[C---:B------:R-:W-:Y:S02]  /*2a680*/  LOP3.LUT P5, RZ, R20.reuse, 0x2, RZ, 0xc0, !PT ;  /* 0x0000000214ff7812 */ /* 0x040fe400078ac0ff */
[----:B------:R-:W-:Y:S02]  /*2a690*/  LOP3.LUT P6, RZ, R20, 0x4, RZ, 0xc0, !PT ;  /* 0x0000000414ff7812 */ /* 0x000fe400078cc0ff */
[----:B------:R-:W-:Y:S01]  /*2a6a0*/  IADD3 R208, PT, PT, R21, 0xe0, RZ ;  /* 0x000000e015d07810 */ /* 0x000fe20007ffe0ff */
[----:B0-----:R-:W-:-:S05]  /*2a6b0*/  IMAD.WIDE.U32 R24, R206, 0x20, R24 ;  /* 0x00000020ce187825 */ /* 0x001fca00078e0018 */
[----:B------:R-:W-:Y:S04]  /*2a6c0*/  STG.E.128 desc[UR6][R24.64], R32 ;  /* 0x0000002018007986 */ /* 0x000fe8000c101d06 */
[----:B------:R0:W-:Y:S02]  /*2a6d0*/  STG.E.128 desc[UR6][R24.64+0x10], R28 ;  /* 0x0000101c18007986 */ /* 0x0001e4000c101d06 */
[----:B0-----:R-:W-:Y:S02]  /*2a6e0*/  SEL R24, RZ, 0x100, !P4 ;  /* 0x00000100ff187807 */ /* 0x001fe40006000000 */
[----:B------:R-:W-:Y:S02]  /*2a6f0*/  SEL R25, RZ, 0x1, !P3 ;  /* 0x00000001ff197807 */ /* 0x000fe40005800000 */
[----:B------:R-:W-:-:S02]  /*2a700*/  LOP3.LUT R24, R24, R26, R27, 0xfe, !PT ;  /* 0x0000001a18187212 */ /* 0x000fc400078efe1b */
[----:B------:R-:W-:Y:S02]  /*2a710*/  SEL R26, RZ, 0x10000, !P1 ;  /* 0x00010000ff1a7807 */ /* 0x000fe40004800000 */
[----:B------:R-:W-:Y:S02]  /*2a720*/  LOP3.LUT R25, R24, R25, RZ, 0xfc, !PT ;  /* 0x0000001918197212 */ /* 0x000fe400078efcff */
[----:B------:R-:W-:Y:S02]  /*2a730*/  SEL R24, RZ, 0x1000000, !P2 ;  /* 0x01000000ff187807 */ /* 0x000fe40005000000 */
[----:B------:R-:W-:-:S04]  /*2a740*/  SEL R27, RZ, 0x100, !P5 ;  /* 0x00000100ff1b7807 */ /* 0x000fc80006800000 */
[----:B------:R-:W-:Y:S02]  /*2a750*/  LOP3.LUT R24, R27, R24, R26, 0xfe, !PT ;  /* 0x000000181b187212 */ /* 0x000fe400078efe1a */
[----:B------:R-:W-:-:S04]  /*2a760*/  SEL R26, RZ, 0x1, !P6 ;  /* 0x00000001ff1a7807 */ /* 0x000fc80007000000 */
[----:B------:R-:W-:Y:S01]  /*2a770*/  LOP3.LUT R24, R24, R26, RZ, 0xfc, !PT ;  /* 0x0000001a18187212 */ /* 0x000fe200078efcff */
[----:B------:R-:W-:-:S05]  /*2a780*/  IMAD.WIDE.U32 R26, R206, 0x8, R214 ;  /* 0x00000008ce1a7825 */ /* 0x000fca00078e00d6 */
[----:B------:R0:W-:Y:S02]  /*2a790*/  STG.E.64 desc[UR6][R26.64], R24 ;  /* 0x000000181a007986 */ /* 0x0001e4000c101b06 */
[----:B0-----:R-:W0:Y:S01]  /*2a7a0*/  @P0 LDC.64 R24, c[0x0][0x3a0] ;  /* 0x0000e800ff180b82 */ /* 0x001e220000000a00 */
[----:B------:R-:W-:-:S06]  /*2a7b0*/  IMAD.WIDE.U32 R188, R208, 0x10, R190 ;  /* 0x00000010d0bc7825 */ /* 0x000fcc00078e00be */
[----:B------:R-:W5:Y:S01]  /*2a7c0*/  LDG.E.128 R188, desc[UR6][R188.64] ;  /* 0x00000006bcbc7981 */ /* 0x000f62000c1e1d00 */
[----:B0-----:R-:W-:-:S05]  /*2a7d0*/  @P0 IMAD.WIDE.U32 R24, R208, 0x20, R24 ;  /* 0x00000020d0180825 */ /* 0x001fca00078e0018 */
        /* <DEDUP_REMOVED lines=19> */
.L_x_26369:
        /* <DEDUP_REMOVED lines=12> */
.L_x_26371:
[----:B------:R-:W-:Y:S05]  /*2a9d0*/  BSYNC.RECONVERGENT B1 ;  /* 0x0000000000017941 */ /* 0x000fea0003800200 */
.L_x_26370:
        /* <DEDUP_REMOVED lines=51> */
[----:B------:R-:W-:Y:S01]  /*2ad10*/  IMAD.MOV.U32 R26, RZ, RZ, RZ ;  /* 0x000000ffff1a7224 */ /* 0x000fe200078e00ff */
[----:B------:R-:W-:Y:S02]  /*2ad20*/  LOP3.LUT R23, R195, R24, R211, 0x96, !PT ;  /* 0x00000018c3177212 */ /* 0x000fe400078e96d3 */
[----:B------:R-:W-:-:S07]  /*2ad30*/  MOV R24, R212 ;  /* 0x000000d400187202 */ /* 0x000fce0000000f00 */
.L_x_26368:
[----:B------:R-:W-:Y:S05]  /*2ad40*/  BSYNC.RECONVERGENT B0 ;  /* 0x0000000000007941 */ /* 0x000fea0003800200 */
.L_x_26367:
        /* <DEDUP_REMOVED lines=26> */
.L_x_26374:
        /* <DEDUP_REMOVED lines=12> */
.L_x_26376:
[----:B------:R-:W-:Y:S05]  /*2afb0*/  BSYNC.RECONVERGENT B1 ;  /* 0x0000000000017941 */ /* 0x000fea0003800200 */
.L_x_26375:
        /* <DEDUP_REMOVED lines=51> */
[----:B------:R-:W-:-:S05]  /*2b2f0*/  IMAD.WIDE.U32 R26, R23, -0x326172a9, RZ ;  /* 0xcd9e8d57171a7825 */ /* 0x000fca00078e00ff */
[----:B------:R-:W-:Y:S01]  /*2b300*/  LOP3.LUT R23, R195, R210, R27, 0x96, !PT ;  /* 0x000000d2c3177212 */ /* 0x000fe200078e961b */
[----:B------:R-:W-:Y:S02]  /*2b310*/  HFMA2 R27, -RZ, RZ, 0, 0 ;  /* 0x00000000ff1b7431 */ /* 0x000fe400000001ff */
[----:B------:R-:W-:-:S07]  /*2b320*/  IMAD.MOV.U32 R210, RZ, RZ, R26 ;  /* 0x000000ffffd27224 */ /* 0x000fce00078e001a */
.L_x_26373:
[----:B------:R-:W-:Y:S05]  /*2b330*/  BSYNC.RECONVERGENT B0 ;  /* 0x0000000000007941 */ /* 0x000fea0003800200 */
.L_x_26372:
        /* <DEDUP_REMOVED lines=11> */
[----:B------:R-:W-:-:S04]  /*2b3f0*/  MOV R188, R210 ;  /* 0x000000d200bc7202 */ /* 0x000fc80000000f00 */
        /* <DEDUP_REMOVED lines=13> */
.L_x_26379:
        /* <DEDUP_REMOVED lines=12> */
.L_x_26381:
[----:B------:R-:W-:Y:S05]  /*2b590*/  BSYNC.RECONVERGENT B1 ;  /* 0x0000000000017941 */ /* 0x000fea0003800200 */
.L_x_26380:
        /* <DEDUP_REMOVED lines=55> */
.L_x_26378:
[----:B------:R-:W-:Y:S05]  /*2b910*/  BSYNC.RECONVERGENT B0 ;  /* 0x0000000000007941 */ /* 0x000fea0003800200 */
.L_x_26377:
[----:B------:R-:W-:Y:S01]  /*2b920*/  I2FP.F32.U32 R26, R188 ;  /* 0x000000bc001a7245 */ /* 0x000fe20000201000 */
[----:B------:R-:W-:Y:S01]  /*2b930*/  IMAD.U32 R27, R93, 0x10000, RZ ;  /* 0x000100005d1b7824 */ /* 0x000fe200078e00ff */
[----:B------:R-:W-:Y:S01]  /*2b940*/  ISETP.NE.AND P1, PT, R212, 0x1, PT ;  /* 0x00000001d400780c */ /* 0x000fe20003f25270 */
[----:B------:R-:W-:Y:S01]  /*2b950*/  BSSY.RECONVERGENT B0, `(.L_x_26382) ;  /* 0x0000059000007945 */ /* 0x000fe20003800200 */
[----:B------:R-:W-:Y:S02]  /*2b960*/  HFMA2 R188, -RZ, RZ, 0, 1.1920928955078125e-07 ;  /* 0x00000002ffbc7431 */ /* 0x000fe400000001ff */
        /* <DEDUP_REMOVED lines=9> */
[----:B------:R-:W-:Y:S01]  /*2ba00*/  PRMT R27, R189, 0x7632, R27 ;  /* 0x00007632bd1b7816 */ /* 0x000fe2000000001b */
        /* <DEDUP_REMOVED lines=9> */
.L_x_26384:
        /* <DEDUP_REMOVED lines=12> */
.L_x_26386:
[----:B------:R-:W-:Y:S05]  /*2bb60*/  BSYNC.RECONVERGENT B1 ;  /* 0x0000000000017941 */ /* 0x000fea0003800200 */
.L_x_26385:
        /* <DEDUP_REMOVED lines=51> */
[----:B------:R-:W-:-:S05]  /*2bea0*/  IMAD.WIDE.U32 R188, R23, -0x326172a9, RZ ;  /* 0xcd9e8d5717bc7825 */ /* 0x000fca00078e00ff */
[----:B------:R-:W-:Y:S01]  /*2beb0*/  LOP3.LUT R23, R195, R210, R189, 0x96, !PT ;  /* 0x000000d2c3177212 */ /* 0x000fe200078e96bd */
[----:B------:R-:W-:Y:S02]  /*2bec0*/  IMAD.MOV.U32 R210, RZ, RZ, R188 ;  /* 0x000000ffffd27224 */ /* 0x000fe400078e00bc */
[----:B------:R-:W-:-:S07]  /*2bed0*/  HFMA2 R188, -RZ, RZ, 0, 0 ;  /* 0x00000000ffbc7431 */ /* 0x000fce00000001ff */
.L_x_26383:
[----:B------:R-:W-:Y:S05]  /*2bee0*/  BSYNC.RECONVERGENT B0 ;  /* 0x0000000000007941 */ /* 0x000fea0003800200 */
.L_x_26382:
        /* <DEDUP_REMOVED lines=23> */
.L_x_26389:
        /* <DEDUP_REMOVED lines=12> */
.L_x_26391:
[----:B------:R-:W-:Y:S05]  /*2c120*/  BSYNC.RECONVERGENT B1 ;  /* 0x0000000000017941 */ /* 0x000fea0003800200 */
.L_x_26390:
        /* <DEDUP_REMOVED lines=51> */
[----:B------:R-:W-:-:S04]  /*2c460*/  IMAD.WIDE.U32 R188, R23, -0x326172a9, RZ ;  /* 0xcd9e8d5717bc7825 */ /* 0x000fc800078e00ff */
[----:B------:R-:W-:Y:S01]  /*2c470*/  IMAD.MOV.U32 R212, RZ, RZ, RZ ;  /* 0x000000ffffd47224 */ /* 0x000fe200078e00ff */
[----:B------:R-:W-:Y:S02]  /*2c480*/  LOP3.LUT R23, R195, R210, R189, 0x96, !PT ;  /* 0x000000d2c3177212 */ /* 0x000fe400078e96bd */
[----:B------:R-:W-:-:S07]  /*2c490*/  MOV R210, R188 ;  /* 0x000000bc00d27202 */ /* 0x000fce0000000f00 */
.L_x_26388:
[----:B------:R-:W-:Y:S05]  /*2c4a0*/  BSYNC.RECONVERGENT B0 ;  /* 0x0000000000007941 */ /* 0x000fea0003800200 */
.L_x_26387:
        /* <DEDUP_REMOVED lines=24> */
.L_x_26394:
        /* <DEDUP_REMOVED lines=12> */
.L_x_26396:
[----:B------:R-:W-:Y:S05]  /*2c6f0*/  BSYNC.RECONVERGENT B1 ;  /* 0x0000000000017941 */ /* 0x000fea0003800200 */
.L_x_26395:
        /* <DEDUP_REMOVED lines=53> */
[----:B------:R-:W-:-:S07]  /*2ca50*/  IMAD.MOV.U32 R211, RZ, RZ, RZ ;  /* 0x000000ffffd37224 */ /* 0x000fce00078e00ff */
.L_x_26393:
[----:B------:R-:W-:Y:S05]  /*2ca60*/  BSYNC.RECONVERGENT B0 ;  /* 0x0000000000007941 */ /* 0x000fea0003800200 */
.L_x_26392:
        /* <DEDUP_REMOVED lines=23> */
.L_x_26399:
        /* <DEDUP_REMOVED lines=12> */
.L_x_26401:
[----:B------:R-:W-:Y:S05]  /*2cca0*/  BSYNC.RECONVERGENT B1 ;  /* 0x0000000000017941 */ /* 0x000fea0003800200 */
.L_x_26400:
        /* <DEDUP_REMOVED lines=54> */
.L_x_26398:
[----:B------:R-:W-:Y:S05]  /*2d010*/  BSYNC.RECONVERGENT B0 ;  /* 0x0000000000007941 */ /* 0x000fea0003800200 */
.L_x_26397:
        /* <DEDUP_REMOVED lines=24> */
.L_x_26404:
        /* <DEDUP_REMOVED lines=12> */
.L_x_26406:
[----:B------:R-:W-:Y:S05]  /*2d260*/  BSYNC.RECONVERGENT B1 ;  /* 0x0000000000017941 */ /* 0x000fea0003800200 */
.L_x_26405:
[----:B------:R-:W-:Y:S01]  /*2d270*/  IMAD.WIDE.U32 R210, R2, -0x326172a9, RZ ;  /* 0xcd9e8d5702d27825 */ /* 0x000fe200078e00ff */
[----:B------:R-:W-:-:S03]  /*2d280*/  UIADD3 UR15, UPT, UPT, UR4, -0x61c88647, URZ ;  /* 0x9e3779b9040f7890 */ /* 0x000fc6000fffe0ff */
[----:B------:R-:W-:Y:S01]  /*2d290*/  IMAD.WIDE.U32 R212, R4, -0x2daee0ad, RZ ;  /* 0xd2511f5304d47825 */ /* 0x000fe200078e00ff */
[----:B------:R-:W-:-:S04]  /*2d2a0*/  LOP3.LUT R214, R5, UR4, R211, 0x96, !PT ;  /* 0x0000000405d67c12 */ /* 0x000fc8000f8e96d3 */
[----:B------:R-:W-:Y:S01]  /*2d2b0*/  LOP3.LUT R213, R18, UR5, R213, 0x96, !PT ;  /* 0x0000000512d57c12 */ /* 0x000fe2000f8e96d5 */
        /* <DEDUP_REMOVED lines=21> */
[----:B------:R-:W-:-:S04]  /*2d410*/  UIADD3 UR15, UPT, UPT, UR5, -0x56f99767, URZ ;  /* 0xa9066899050f7890 */ /* 0x000fc8000fffe0ff */
[----:B------:R-:W-:Y:S01]  /*2d420*/  LOP3.LUT R198, R198, R196, R213, 0x96, !PT ;  /* 0x000000c4c6c67212 */ /* 0x000fe200078e96d5 */
[----:B------:R-:W-:-:S04]  /*2d430*/  IMAD.WIDE.U32 R196, R197, -0x2daee0ad, RZ ;  /* 0xd2511f53c5c47825 */ /* 0x000fc800078e00ff */
[----:B------:R-:W-:Y:S01]  /*2d440*/  IMAD.WIDE.U32 R198, R198, -0x2daee0ad, RZ ;  /* 0xd2511f53c6c67825 */ /* 0x000fe200078e00ff */
[----:B------:R-:W-:Y:S01]  /*2d450*/  LOP3.LUT R197, R210, UR15, R197, 0x96, !PT ;  /* 0x0000000fd2c57c12 */ /* 0x000fe2000f8e96c5 */
[----:B------:R-:W-:-:S06]  /*2d460*/  UIADD3 UR15, UPT, UPT, UR5, 0x646e171e, URZ ;  /* 0x646e171e050f7890 */ /* 0x000fcc000fffe0ff */
[----:B------:R-:W-:Y:S01]  /*2d470*/  LOP3.LUT R210, R196, UR15, R199, 0x96, !PT ;  /* 0x0000000fc4d27c12 */ /* 0x000fe2000f8e96c7 */
[----:B------:R-:W-:Y:S01]  /*2d480*/  IMAD.WIDE.U32 R196, R197, -0x326172a9, RZ ;  /* 0xcd9e8d57c5c47825 */ /* 0x000fe200078e00ff */
[----:B------:R-:W-:-:S03]  /*2d490*/  UIADD3 UR15, UPT, UPT, UR5, 0x1fd5c5a3, URZ ;  /* 0x1fd5c5a3050f7890 */ /* 0x000fc6000fffe0ff */
[----:B------:R-:W-:Y:S01]  /*2d4a0*/  IMAD.WIDE.U32 R210, R210, -0x326172a9, RZ ;  /* 0xcd9e8d57d2d27825 */ /* 0x000fe200078e00ff */
[----:B------:R-:W-:-:S04]  /*2d4b0*/  LOP3.LUT R212, R200, R212, R197, 0x96, !PT ;  /* 0x000000d4c8d47212 */ /* 0x000fc800078e96c5 */
[----:B------:R-:W-:Y:S01]  /*2d4c0*/  LOP3.LUT R196, R194, R196, R211, 0x96, !PT ;  /* 0x000000c4c2c47212 */ /* 0x000fe200078e96d3 */
[----:B------:R-:W-:-:S04]  /*2d4d0*/  IMAD.WIDE.U32 R212, R212, -0x2daee0ad, RZ ;  /* 0xd2511f53d4d47825 */ /* 0x000fc800078e00ff */
[----:B------:R-:W-:Y:S01]  /*2d4e0*/  IMAD.WIDE.U32 R196, R196, -0x2daee0ad, RZ ;  /* 0xd2511f53c4c47825 */ /* 0x000fe200078e00ff */
[----:B------:R-:W-:Y:S01]  /*2d4f0*/  LOP3.LUT R198, R198, UR15, R213, 0x96, !PT ;  /* 0x0000000fc6c67c12 */ /* 0x000fe2000f8e96d5 */
[----:B------:R-:W-:Y:S02]  /*2d500*/  UIADD3 UR15, UPT, UPT, UR5, -0x24c28bd8, URZ ;  /* 0xdb3d7428050f7890 */ /* 0x000fe4000fffe0ff */
[----:B------:R-:W-:Y:S02]  /*2d510*/  IMAD.MOV.U32 R213, RZ, RZ, R207 ;  /* 0x000000ffffd57224 */ /* 0x000fe400078e00cf */
[----:B------:R-:W-:Y:S02]  /*2d520*/  IMAD.WIDE.U32 R198, R198, -0x326172a9, RZ ;  /* 0xcd9e8d57c6c67825 */ /* 0x000fe400078e00ff */
[----:B------:R-:W-:Y:S01]  /*2d530*/  LOP3.LUT R211, R212, UR15, R197, 0x96, !PT ;  /* 0x0000000fd4d37c12 */ /* 0x000fe2000f8e96c5 */
[----:B------:R-:W-:-:S06]  /*2d540*/  UIADD3 UR15, UPT, UPT, UR4, -0xe443238, URZ ;  /* 0xf1bbcdc8040f7890 */ /* 0x000fcc000fffe0ff */
[----:B------:R-:W-:Y:S01]  /*2d550*/  LOP3.LUT R194, R210, UR15, R199, 0x96, !PT ;  /* 0x0000000fd2c27c12 */ /* 0x000fe2000f8e96c7 */
[----:B------:R-:W-:Y:S01]  /*2d560*/  IMAD.WIDE.U32 R210, R211, -0x326172a9, RZ ;  /* 0xcd9e8d57d3d27825 */ /* 0x000fe200078e00ff */
[----:B------:R-:W-:-:S04]  /*2d570*/  UIADD3 UR15, UPT, UPT, UR5, -0x695add53, URZ ;  /* 0x96a522ad050f7890 */ /* 0x000fc8000fffe0ff */
[----:B------:R-:W-:Y:S01]  /*2d580*/  LOP3.LUT R23, R195, R198, R211, 0x96, !PT ;  /* 0x000000c6c3177212 */ /* 0x000fe200078e96d3 */
[----:B------:R-:W-:-:S04]  /*2d590*/  IMAD.WIDE.U32 R194, R194, -0x2daee0ad, RZ ;  /* 0xd2511f53c2c27825 */ /* 0x000fc800078e00ff */
[----:B------:R-:W-:Y:S01]  /*2d5a0*/  IMAD.MOV.U32 R211, RZ, RZ, RZ ;  /* 0x000000ffffd37224 */ /* 0x000fe200078e00ff */
[----:B------:R-:W-:Y:S02]  /*2d5b0*/  LOP3.LUT R0, R196, UR15, R195, 0x96, !PT ;  /* 0x0000000fc4007c12 */ /* 0x000fe4000f8e96c3 */
[----:B------:R-:W-:-:S07]  /*2d5c0*/  MOV R207, R194 ;  /* 0x000000c200cf7202 */ /* 0x000fce0000000f00 */
.L_x_26403:
[----:B------:R-:W-:Y:S05]  /*2d5d0*/  BSYNC.RECONVERGENT B0 ;  /* 0x0000000000007941 */ /* 0x000fea0003800200 */
.L_x_26402:
[----:B------:R-:W-:Y:S02]  /*2d5e0*/  I2FP.F32.U32 R194, R213 ;  /* 0x000000d500c27245 */ /* 0x000fe40000201000 */
[----:B------:R-:W-:-:S03]  /*2d5f0*/  SHF.L.U32 R191, R191, 0x10, RZ ;  /* 0x00000010bfbf7819 */ /* 0x000fc600000006ff */
[----:B------:R-:W-:Y:S02]  /*2d600*/  FFMA.FTZ R194, R194, R193, 1.1641532182693481445e-10 ;  /* 0x2f000000c2c27423 */ /* 0x000fe400000100c1 */
[----:B------:R-:W-:Y:S01]  /*2d610*/  FMUL.FTZ R191, R191, R192 ;  /* 0x000000c0bfbf7220 */ /* 0x000fe20000410000 */
[----:B------:R-:W-:Y:S02]  /*2d620*/  IMAD.U32 R192, R234, 0x10000, RZ ;  /* 0x00010000eac07824 */ /* 0x000fe400078e00ff */
[----:B------:R-:W-:Y:S01]  /*2d630*/  FSETP.GTU.FTZ.AND P5, PT, R194, R202, PT ;  /* 0x000000cac200720b */ /* 0x000fe20003fbc000 */
[----:B------:R-:W-:-:S05]  /*2d640*/  FMUL.FTZ R191, R191, R201 ;  /* 0x000000c9bfbf7220 */ /* 0x000fca0000410000 */
[----:B------:R-:W-:Y:S02]  /*2d650*/  FSEL R191, R191, RZ, !P5 ;  /* 0x000000ffbfbf7208 */ /* 0x000fe40006800000 */
[----:B------:R-:W-:-:S03]  /*2d660*/  PLOP3.LUT P5, PT, P5, PT, PT, 0x8, 0x80 ;  /* 0x000000000080781c */ /* 0x000fc60002fae170 */
[----:B------:R-:W-:Y:S01]  /*2d670*/  FFMA.FTZ R191, R191, R192, R87 ;  /* 0x000000c0bfbf7223 */ /* 0x000fe20000010057 */
[----:B------:R-:W-:Y:S09]  /*2d680*/  BRA `(.L_x_26407) ;  /* 0x0000002c009c7947 */ /* 0x000ff20003800000 */
.L_x_26366:
        /* <DEDUP_REMOVED lines=16> */
.L_x_26410:
        /* <DEDUP_REMOVED lines=12> */
.L_x_26412:
[----:B------:R-:W-:Y:S05]  /*2d850*/  BSYNC.RECONVERGENT B1 ;  /* 0x0000000000017941 */ /* 0x000fea0003800200 */
.L_x_26411:
        /* <DEDUP_REMOVED lines=49> */
[----:B------:R-:W-:Y:S01]  /*2db70*/  IMAD.WIDE.U32 R210, R211, -0x326172a9, RZ ;  /* 0xcd9e8d57d3d27825 */ /* 0x000fe200078e00ff */
[----:B------:R-:W-:-:S03]  /*2db80*/  MOV R207, R26 ;  /* 0x0000001a00cf7202 */ /* 0x000fc60000000f00 */
[----:B------:R-:W-:Y:S01]  /*2db90*/  HFMA2 R26, -RZ, RZ, 0, 0 ;  /* 0x00000000ff1a7431 */ /* 0x000fe200000001ff */
[----:B------:R-:W-:Y:S01]  /*2dba0*/  LOP3.LUT R23, R195, R24, R211, 0x96, !PT ;  /* 0x00000018c3177212 */ /* 0x000fe200078e96d3 */
[----:B------:R-:W-:-:S07]  /*2dbb0*/  IMAD.MOV.U32 R24, RZ, RZ, R212 ;  /* 0x000000ffff187224 */ /* 0x000fce00078e00d4 */
.L_x_26409:
[----:B------:R-:W-:Y:S05]  /*2dbc0*/  BSYNC.RECONVERGENT B0 ;  /* 0x0000000000007941 */ /* 0x000fea0003800200 */
.L_x_26408:
        /* <DEDUP_REMOVED lines=26> */
.L_x_26415:
        /* <DEDUP_REMOVED lines=12> */
.L_x_26417:
[----:B------:R-:W-:Y:S05]  /*2de30*/  BSYNC.RECONVERGENT B1 ;  /* 0x0000000000017941 */ /* 0x000fea0003800200 */
.L_x_26416:
        /* <DEDUP_REMOVED lines=53> */
[----:B------:R-:W-:Y:S01]  /*2e190*/  IMAD.MOV.U32 R27, RZ, RZ, RZ ;  /* 0x000000ffff1b7224 */ /* 0x000fe200078e00ff */
[----:B------:R-:W-:-:S07]  /*2e1a0*/  MOV R210, R26 ;  /* 0x0000001a00d27202 */ /* 0x000fce0000000f00 */
.L_x_26414:
[----:B------:R-:W-:Y:S05]  /*2e1b0*/  BSYNC.RECONVERGENT B0 ;  /* 0x0000000000007941 */ /* 0x000fea0003800200 */
.L_x_26413:
[----:B------:R-:W-:Y:S01]  /*2e1c0*/  I2FP.F32.U32 R25, R25 ;  /* 0x0000001900197245 */ /* 0x000fe20000201000 */
[----:B------:R-:W-:Y:S01]  /*2e1d0*/  IMAD.U32 R26, R231, 0x10000, RZ ;  /* 0x00010000e71a7824 */ /* 0x000fe200078e00ff */
[----:B------:R-:W-:Y:S01]  /*2e1e0*/  SHF.L.U32 R188, R188, 0x10, RZ ;  /* 0x00000010bcbc7819 */ /* 0x000fe200000006ff */
[----:B------:R-:W-:Y:S01]  /*2e1f0*/  BSSY.RECONVERGENT B0, `(.L_x_26418) ;  /* 0x000005a000007945 */ /* 0x000fe20003800200 */
[----:B------:R-:W-:Y:S01]  /*2e200*/  ISETP.NE.AND P1, PT, R27, 0x1, PT ;  /* 0x000000011b00780c */ /* 0x000fe20003f25270 */
[----:B------:R-:W-:Y:S01]  /*2e210*/  FFMA.FTZ R25, R25, R193, 1.1641532182693481445e-10 ;  /* 0x2f00000019197423 */ /* 0x000fe200000100c1 */
[----:B------:R-:W-:Y:S01]  /*2e220*/  LOP3.LUT R20, R20, 0xfffffffe, RZ, 0xc0, !PT ;  /* 0xfffffffe14147812 */ /* 0x000fe200078ec0ff */
[----:B------:R-:W-:Y:S01]  /*2e230*/  FMUL.FTZ R188, R188, R192 ;  /* 0x000000c0bcbc7220 */ /* 0x000fe20000410000 */
[----:B------:R-:W-:Y:S02]  /*2e240*/  HFMA2 R212, -RZ, RZ, 0, 1.1920928955078125e-07 ;  /* 0x00000002ffd47431 */ /* 0x000fe400000001ff */
[----:B------:R-:W-:Y:S01]  /*2e250*/  FSETP.GTU.FTZ.AND P0, PT, R25, R202, PT ;  /* 0x000000ca1900720b */ /* 0x000fe20003f1c000 */
[----:B------:R-:W-:Y:S01]  /*2e260*/  FMUL.FTZ R25, R188, R201 ;  /* 0x000000c9bc197220 */ /* 0x000fe20000410000 */
[----:B------:R-:W-:-:S04]  /*2e270*/  IMAD.MOV.U32 R188, RZ, RZ, R210 ;  /* 0x000000ffffbc7224 */ /* 0x000fc800078e00d2 */
        /* <DEDUP_REMOVED lines=13> */
.L_x_26420:
        /* <DEDUP_REMOVED lines=12> */
.L_x_26422:
[----:B------:R-:W-:Y:S05]  /*2e410*/  BSYNC.RECONVERGENT B1 ;  /* 0x0000000000017941 */ /* 0x000fea0003800200 */
.L_x_26421:
        /* <DEDUP_REMOVED lines=50> */
[----:B------:R-:W-:Y:S01]  /*2e740*/  HFMA2 R212, -RZ, RZ, 0, 0 ;  /* 0x00000000ffd47431 */ /* 0x000fe200000001ff */
[----:B------:R-:W-:Y:S01]  /*2e750*/  MOV R207, R26 ;  /* 0x0000001a00cf7202 */ /* 0x000fe20000000f00 */
[----:B------:R-:W-:-:S05]  /*2e760*/  IMAD.WIDE.U32 R26, R23, -0x326172a9, RZ ;  /* 0xcd9e8d57171a7825 */ /* 0x000fca00078e00ff */
[----:B------:R-:W-:Y:S01]  /*2e770*/  LOP3.LUT R23, R195, R210, R27, 0x96, !PT ;  /* 0x000000d2c3177212 */ /* 0x000fe200078e961b */
[----:B------:R-:W-:-:S07]  /*2e780*/  IMAD.MOV.U32 R210, RZ, RZ, R26 ;  /* 0x000000ffffd27224 */ /* 0x000fce00078e001a */
.L_x_26419:
[----:B------:R-:W-:Y:S05]  /*2e790*/  BSYNC.RECONVERGENT B0 ;  /* 0x0000000000007941 */ /* 0x000fea0003800200 */
.L_x_26418:
[----:B------:R-:W-:Y:S01]  /*2e7a0*/  I2FP.F32.U32 R26, R188 ;  /* 0x000000bc001a7245 */ /* 0x000fe20000201000 */
[----:B------:R-:W-:Y:S01]  /*2e7b0*/  BSSY.RECONVERGENT B0, `(.L_x_26423) ;  /* 0x000005b000007945 */ /* 0x000fe20003800200 */
[----:B------:R-:W-:Y:S01]  /*2e7c0*/  ISETP.NE.AND P1, PT, R212, 0x1, PT ;  /* 0x00000001d400780c */ /* 0x000fe20003f25270 */
[----:B------:R-:W-:Y:S01]  /*2e7d0*/  IMAD.MOV.U32 R188, RZ, RZ, 0x2 ;  /* 0x00000002ffbc7424 */ /* 0x000fe200078e00ff */
        /* <DEDUP_REMOVED lines=10> */
[----:B------:R-:W-:Y:S01]  /*2e880*/  PRMT R27, R189, 0x7632, R27 ;  /* 0x00007632bd1b7816 */ /* 0x000fe2000000001b */
        /* <DEDUP_REMOVED lines=9> */
.L_x_26425:
        /* <DEDUP_REMOVED lines=12> */
.L_x_26427:
[----:B------:R-:W-:Y:S05]  /*2e9e0*/  BSYNC.RECONVERGENT B1 ;  /* 0x0000000000017941 */ /* 0x000fea0003800200 */
.L_x_26426:
        /* <DEDUP_REMOVED lines=51> */
[----:B------:R-:W-:-:S05]  /*2ed20*/  IMAD.WIDE.U32 R188, R23, -0x326172a9, RZ ;  /* 0xcd9e8d5717bc7825 */ /* 0x000fca00078e00ff */
[----:B------:R-:W-:Y:S02]  /*2ed30*/  LOP3.LUT R23, R195, R210, R189, 0x96, !PT ;  /* 0x000000d2c3177212 */ /* 0x000fe400078e96bd */
[----:B------:R-:W-:Y:S01]  /*2ed40*/  MOV R210, R188 ;  /* 0x000000bc00d27202 */ /* 0x000fe20000000f00 */
[----:B------:R-:W-:-:S07]  /*2ed50*/  IMAD.MOV.U32 R188, RZ, RZ, RZ ;  /* 0x000000ffffbc7224 */ /* 0x000fce00078e00ff */
.L_x_26424:
[----:B------:R-:W-:Y:S05]  /*2ed60*/  BSYNC.RECONVERGENT B0 ;  /* 0x0000000000007941 */ /* 0x000fea0003800200 */
.L_x_26423:
        /* <DEDUP_REMOVED lines=23> */
.L_x_26430:
        /* <DEDUP_REMOVED lines=12> */
.L_x_26432:
[----:B------:R-:W-:Y:S05]  /*2efa0*/  BSYNC.RECONVERGENT B1 ;  /* 0x0000000000017941 */ /* 0x000fea0003800200 */
.L_x_26431:
        /* <DEDUP_REMOVED lines=52> */
[----:B------:R-:W-:-:S05]  /*2f2f0*/  IMAD.WIDE.U32 R188, R23, -0x326172a9, RZ ;  /* 0xcd9e8d5717bc7825 */ /* 0x000fca00078e00ff */
[----:B------:R-:W-:Y:S01]  /*2f300*/  LOP3.LUT R23, R195, R210, R189, 0x96, !PT ;  /* 0x000000d2c3177212 */ /* 0x000fe200078e96bd */
[----:B------:R-:W-:-:S07]  /*2f310*/  IMAD.MOV.U32 R210, RZ, RZ, R188 ;  /* 0x000000ffffd27224 */ /* 0x000fce00078e00bc */
.L_x_26429:
[----:B------:R-:W-:Y:S05]  /*2f320*/  BSYNC.RECONVERGENT B0 ;  /* 0x0000000000007941 */ /* 0x000fea0003800200 */
.L_x_26428:
        /* <DEDUP_REMOVED lines=24> */
.L_x_26435:
        /* <DEDUP_REMOVED lines=12> */
.L_x_26437:
[----:B------:R-:W-:Y:S05]  /*2f570*/  BSYNC.RECONVERGENT B1 ;  /* 0x0000000000017941 */ /* 0x000fea0003800200 */
.L_x_26436:
        /* <DEDUP_REMOVED lines=53> */
[----:B------:R-:W-:-:S07]  /*2f8d0*/  HFMA2 R211, -RZ, RZ, 0, 0 ;  /* 0x00000000ffd37431 */ /* 0x000fce00000001ff */
.L_x_26434:
[----:B------:R-:W-:Y:S05]  /*2f8e0*/  BSYNC.RECONVERGENT B0 ;  /* 0x0000000000007941 */ /* 0x000fea0003800200 */
.L_x_26433:
        /* <DEDUP_REMOVED lines=23> */
.L_x_26440:
        /* <DEDUP_REMOVED lines=12> */
.L_x_26442:
[----:B------:R-:W-:Y:S05]  /*2fb20*/  BSYNC.RECONVERGENT B1 ;  /* 0x0000000000017941 */ /* 0x000fea0003800200 */
.L_x_26441:
        /* <DEDUP_REMOVED lines=54> */
.L_x_26439:
[----:B------:R-:W-:Y:S05]  /*2fe90*/  BSYNC.RECONVERGENT B0 ;  /* 0x0000000000007941 */ /* 0x000fea0003800200 */
.L_x_26438:
[----:B------:R-:W-:Y:S01]  /*2fea0*/  I2FP.F32.U32 R190, R190 ;  /* 0x000000be00be7245 */ /* 0x000fe20000201000 */
[----:B------:R-:W-:Y:S01]  /*2feb0*/  BSSY.RECONVERGENT B0, `(.L_x_26443) ;  /* 0x000005a000007945 */ /* 0x000fe20003800200 */
[----:B------:R-:W-:Y:S02]  /*2fec0*/  ISETP.NE.AND P5, PT, R212, 0x1, PT ;  /* 0x00000001d400780c */ /* 0x000fe40003fa5270 */
[----:B------:R-:W-:Y:S01]  /*2fed0*/  SHF.L.U32 R211, R95, 0x10, RZ ;  /* 0x000000105fd37819 */ /* 0x000fe200000006ff */
[----:B------:R-:W-:Y:S01]  /*2fee0*/  FFMA.FTZ R190, R190, R193, 1.1641532182693481445e-10 ;  /* 0x2f000000bebe7423 */ /* 0x000fe200000100c1 */
[----:B------:R-:W-:-:S04]  /*2fef0*/  MOV R213, R210 ;  /* 0x000000d200d57202 */ /* 0x000fc80000000f00 */
        /* <DEDUP_REMOVED lines=18> */
.L_x_26445:
        /* <DEDUP_REMOVED lines=12> */
.L_x_26447:
[----:B------:R-:W-:Y:S05]  /*300e0*/  BSYNC.RECONVERGENT B1 ;  /* 0x0000000000017941 */ /* 0x000fea0003800200 */
.L_x_26446:
        /* <DEDUP_REMOVED lines=41> */
[----:B------:R-:W-:Y:S01]  /*30380*/  UIADD3 UR15, UPT, UPT, UR5, -0x24c28bd8, URZ ;  /* 0xdb3d7428050f7890 */ /* 0x000fe2000fffe0ff */
[----:B------:R-:W-:-:S03]  /*30390*/  MOV R213, R207 ;  /* 0x000000cf00d57202 */ /* 0x000fc60000000f00 */
        /* <DEDUP_REMOVED lines=8> */
[----:B------:R-:W-:Y:S02]  /*30420*/  HFMA2 R211, -RZ, RZ, 0, 0 ;  /* 0x00000000ffd37431 */ /* 0x000fe400000001ff */
[----:B------:R-:W-:Y:S01]  /*30430*/  IMAD.MOV.U32 R207, RZ, RZ, R194 ;  /* 0x000000ffffcf7224 */ /* 0x000fe200078e00c2 */
[----:B------:R-:W-:-:S07]  /*30440*/  LOP3.LUT R0, R196, UR15, R195, 0x96, !PT ;  /* 0x0000000fc4007c12 */ /* 0x000fce000f8e96c3 */
.L_x_26444:
[----:B------:R-:W-:Y:S05]  /*30450*/  BSYNC.RECONVERGENT B0 ;  /* 0x0000000000007941 */ /* 0x000fea0003800200 */
.L_x_26443:
[----:B------:R-:W-:Y:S01]  /*30460*/  I2FP.F32.U32 R194, R213 ;  /* 0x000000d500c27245 */ /* 0x000fe20000201000 */
[----:B------:R-:W-:-:S04]  /*30470*/  IMAD.U32 R191, R191, 0x10000, RZ ;  /* 0x00010000bfbf7824 */ /* 0x000fc800078e00ff */
[----:B------:R-:W-:Y:S01]  /*30480*/  FFMA.FTZ R194, R194, R193, 1.1641532182693481445e-10 ;  /* 0x2f000000c2c27423 */ /* 0x000fe200000100c1 */
[----:B------:R-:W-:Y:S01]  /*30490*/  FMUL.FTZ R191, R191, R192 ;  /* 0x000000c0bfbf7220 */ /* 0x000fe20000410000 */
[----:B------:R-:W-:-:S03]  /*304a0*/  SHF.L.U32 R192, R234, 0x10, RZ ;  /* 0x00000010eac07819 */ /* 0x000fc600000006ff */
[----:B------:R-:W-:Y:S01]  /*304b0*/  FMUL.FTZ R191, R191, R201 ;  /* 0x000000c9bfbf7220 */ /* 0x000fe20000410000 */
[----:B------:R-:W-:-:S04]  /*304c0*/  FSETP.GTU.FTZ.AND P5, PT, R194, R202, PT ;  /* 0x000000cac200720b */ /* 0x000fc80003fbc000 */
[----:B------:R-:W-:Y:S02]  /*304d0*/  FSEL R191, R191, RZ, !P5 ;  /* 0x000000ffbfbf7208 */ /* 0x000fe40006800000 */
[----:B------:R-:W-:-:S03]  /*304e0*/  PLOP3.LUT P5, PT, P5, PT, PT, 0x8, 0x80 ;  /* 0x000000000080781c */ /* 0x000fc60002fae170 */
[----:B------:R-:W-:-:S10]  /*304f0*/  FMUL.FTZ R191, R192, R191 ;  /* 0x000000bfc0bf7220 */ /* 0x000fd40000410000 */
.L_x_26407:
[----:B------:R-:W0:Y:S01]  /*30500*/  S2R R194, SR_TID.X ;  /* 0x0000000000c27919 */ /* 0x000e220000002100 */
[----:B------:R-:W1:Y:S01]  /*30510*/  LDC.64 R192, c[0x0][0x3a8] ;  /* 0x0000ea00ffc07b82 */ /* 0x000e620000000a00 */
[----:B------:R-:W-:-:S07]  /*30520*/  UMOV UR15, 0xffffffff ;  /* 0xffffffff000f7882 */ /* 0x000fce0000000000 */
[----:B------:R-:W2:Y:S01]  /*30530*/  LDC.64 R196, c[0x0][0x3b0] ;  /* 0x0000ec00ffc47b82 */ /* 0x000ea20000000a00 */
[----:B-1----:R-:W-:-:S05]  /*30540*/  IMAD.WIDE.U32 R192, R208, 0x20, R192 ;  /* 0x00000020d0c07825 */ /* 0x002fca00078e00c0 */
[----:B------:R-:W-:Y:S01]  /*30550*/  STG.E.128 desc[UR6][R192.64], R24 ;  /* 0x00000018c0007986 */ /* 0x000fe2000c101d06 */
[----:B0-----:R-:W-:-:S03]  /*30560*/  LOP3.LUT P6, RZ, R194, 0x1f, RZ, 0xc0, !PT ;  /* 0x0000001fc2ff7812 */ /* 0x001fc600078cc0ff */
[----:B------:R0:W-:Y:S01]  /*30570*/  STG.E.128 desc[UR6][R192.64+0x10], R188 ;  /* 0x000010bcc0007986 */ /* 0x0001e2000c101d06 */
[----:B------:R-:W-:Y:S02]  /*30580*/  SEL R194, RZ, 0x100, !P3 ;  /* 0x00000100ffc27807 */ /* 0x000fe40005800000 */
[----:B0-----:R-:W-:Y:S02]  /*30590*/  SEL R192, RZ, 0x1000000, !P5 ;  /* 0x01000000ffc07807 */ /* 0x001fe40006800000 */
[----:B------:R-:W-:Y:S02]  /*305a0*/  SEL R193, RZ, 0x10000, !P4 ;  /* 0x00010000ffc17807 */ /* 0x000fe40006000000 */
[----:B------:R-:W-:Y:S02]  /*305b0*/  LOP3.LUT P4, RZ, R20, 0x1, RZ, 0xc0, !PT ;  /* 0x0000000114ff7812 */ /* 0x000fe4000788c0ff */
[----:B------:R-:W-:Y:S02]  /*305c0*/  LOP3.LUT R192, R194, R192, R193, 0xfe, !PT ;  /* 0x000000c0c2c07212 */ /* 0x000fe400078efec1 */
[----:B------:R-:W-:-:S02]  /*305d0*/  SEL R193, RZ, 0x1, !P2 ;  /* 0x00000001ffc17807 */ /* 0x000fc40005000000 */
[----:B------:R-:W-:Y:S02]  /*305e0*/  SEL R194, RZ, 0x10000, !P0 ;  /* 0x00010000ffc27807 */ /* 0x000fe40004000000 */
[----:B------:R-:W-:Y:S02]  /*305f0*/  LOP3.LUT R193, R192, R193, RZ, 0xfc, !PT ;  /* 0x000000c1c0c17212 */ /* 0x000fe400078efcff */
[----:B------:R-:W-:Y:S02]  /*30600*/  SEL R192, RZ, 0x1000000, !P1 ;  /* 0x01000000ffc07807 */ /* 0x000fe40004800000 */
[----:B------:R-:W-:Y:S02]  /*30610*/  SEL R195, RZ, 0x100, !P4 ;  /* 0x00000100ffc37807 */ /* 0x000fe40006000000 */
[----:B------:R-:W-:Y:S02]  /*30620*/  LOP3.LUT P5, RZ, R20, 0x2, RZ, 0xc0, !PT ;  /* 0x0000000214ff7812 */ /* 0x000fe400078ac0ff */
[----:B------:R-:W-:-:S02]  /*30630*/  LOP3.LUT R192, R195, R192, R194, 0xfe, !PT ;  /* 0x000000c0c3c07212 */ /* 0x000fc400078efec2 */
[----:B------:R-:W-:-:S04]  /*30640*/  SEL R194, RZ, 0x1, !P5 ;  /* 0x00000001ffc27807 */ /* 0x000fc80006800000 */
        /* <DEDUP_REMOVED lines=217> */
.L_x_26461:
[----:B-1----:R-:W-:Y:S01]  /*313e0*/  FADD.FTZ R193, R196, R193 ;  /* 0x000000c1c4c17221 */ /* 0x002fe20000010000 */
[----:B------:R-:W-:Y:S01]  /*313f0*/  ISETP.NE.AND P0, PT, RZ, UR13, PT ;  /* 0x0000000dff007c0c */ /* 0x000fe2000bf05270 */
[----:B------:R-:W2:Y:S02]  /*31400*/  LDL R202, [R1+0x4] ;  /* 0x0000040001ca7983 */ /* 0x000ea40000100800 */
[----:B------:R-:W-:Y:S01]  /*31410*/  FFMA.FTZ R193, R193, R192, UR14 ;  /* 0x0000000ec1c17e23 */ /* 0x000fe200080100c0 */
[----:B------:R-:W-:Y:S01]  /*31420*/  FMUL.FTZ R192, R197, R197 ;  /* 0x000000c5c5c07220 */ /* 0x000fe20000410000 */
[----:B------:R-:W3:Y:S04]  /*31430*/  LDL R212, [R1] ;  /* 0x0000000001d47983 */ /* 0x000ee80000100800 */
[----:B------:R-:W-:Y:S01]  /*31440*/  FSEL R192, R192, RZ, P0 ;  /* 0x000000ffc0c07208 */ /* 0x000fe20000000000 */
[----:B------:R-:W4:Y:S04]  /*31450*/  LDL R200, [R1+0xc] ;  /* 0x00000c0001c87983 */ /* 0x000f280000100800 */
[----:B------:R-:W-:Y:S01]  /*31460*/  FADD.FTZ R192, R193, R192 ;  /* 0x000000c0c1c07221 */ /* 0x000fe20000010000 */
[----:B------:R-:W5:Y:S04]  /*31470*/  LDL R201, [R1+0x8] ;  /* 0x0000080001c97983 */ /* 0x000f680000100800 */
[----:B------:R-:W5:Y:S01]  /*31480*/  LDL R198, [R1+0x14] ;  /* 0x0000140001c67983 */ /* 0x000f620000100800 */
[----:B------:R-:W1:Y:S01]  /*31490*/  MUFU.RSQ R192, R192 ;  /* 0x000000c000c07308 */ /* 0x000e620000001400 */
[----:B------:R-:W-:-:S02]  /*314a0*/  FSEL R193, R197, RZ, !P0 ;  /* 0x000000ffc5c17208 */ /* 0x000fc40004000000 */
[----:B------:R-:W-:Y:S01]  /*314b0*/  SHF.L.U32 R195, R152, 0x10, RZ ;  /* 0x0000001098c37819 */ /* 0x000fe200000006ff */
[----:B------:R-:W5:Y:S02]  /*314c0*/  LDL R199, [R1+0x10] ;  /* 0x0000100001c77983 */ /* 0x000f640000100800 */
[----:B------:R-:W-:Y:S01]  /*314d0*/  FADD.FTZ R194, -R193, R80 ;  /* 0x00000050c1c27221 */ /* 0x000fe20000010100 */
[----:B------:R-:W-:-:S03]  /*314e0*/  IMAD.U32 R80, R184, 0x10000, RZ ;  /* 0x00010000b8507824 */ /* 0x000fc600078e00ff */
        /* <DEDUP_REMOVED lines=37> */
[----:B------:R-:W1:Y:S03]  /*31740*/  @!P6 LDC.64 R76, c[0x0][0x3c0] ;  /* 0x0000f000ff4ceb82 */ /* 0x000e660000000a00 */
[----:B------:R-:W-:Y:S02]  /*31750*/  F2FP.BF16.F32.PACK_AB R79, R79, R78 ;  /* 0x0000004e4f4f723e */ /* 0x000fe400000010ff */
[----:B------:R-:W-:-:S03]  /*31760*/  F2FP.BF16.F32.PACK_AB R78, R81, R80 ;  /* 0x00000050514e723e */ /* 0x000fc600000010ff */
[----:B------:R-:W0:Y:S01]  /*31770*/  LDC.64 R80, c[0x0][0x428] ;  /* 0x00010a00ff507b82 */ /* 0x000e220000000a00 */
[----:B-1----:R-:W-:-:S05]  /*31780*/  @!P6 IMAD.WIDE R76, R3, 0x4, R76 ;  /* 0x00000004034ce825 */ /* 0x002fca00078e024c */
[----:B------:R1:W-:Y:S02]  /*31790*/  @!P6 STG.E desc[UR6][R76.64], R197 ;  /* 0x000000c54c00e986 */ /* 0x0003e4000c101906 */
[----:B-1----:R-:W1:Y:S01]  /*317a0*/  @!P6 LDC.64 R76, c[0x0][0x3c8] ;  /* 0x0000f200ff4ceb82 */ /* 0x002e620000000a00 */
[C---:B------:R-:W-:Y:S01]  /*317b0*/  FADD.FTZ R75, -R193.reuse, R75 ;  /* 0x0000004bc14b7221 */ /* 0x040fe20000010100 */
[----:B------:R-:W-:-:S03]  /*317c0*/  FADD.FTZ R69, -R193, R69 ;  /* 0x00000045c1457221 */ /* 0x000fc60000010100 */
[----:B------:R-:W-:Y:S01]  /*317d0*/  FMUL.FTZ R75, R192, R75 ;  /* 0x0000004bc04b7220 */ /* 0x000fe20000410000 */
[----:B-1----:R-:W-:-:S05]  /*317e0*/  @!P6 IMAD.WIDE R76, R3, 0x4, R76 ;  /* 0x00000004034ce825 */ /* 0x002fca00078e024c */
[----:B------:R1:W-:Y:S02]  /*317f0*/  @!P6 STG.E desc[UR6][R76.64], R192 ;  /* 0x000000c04c00e986 */ /* 0x0003e4000c101906 */
[----:B-1----:R-:W-:Y:S01]  /*31800*/  F2FP.BF16.F32.PACK_AB R77, R83, R82 ;  /* 0x00000052534d723e */ /* 0x002fe200000010ff */
[----:B0-----:R-:W-:Y:S01]  /*31810*/  IMAD.WIDE.U32 R82, R21, 0x10, R80 ;  /* 0x0000001015527825 */ /* 0x001fe200078e0050 */
[----:B------:R-:W-:-:S03]  /*31820*/  F2FP.BF16.F32.PACK_AB R76, R195, R194 ;  /* 0x000000c2c34c723e */ /* 0x000fc600000010ff */
[----:B------:R-:W-:Y:S01]  /*31830*/  FADD.FTZ R195, -R193, R74 ;  /* 0x0000004ac1c37221 */ /* 0x000fe20000010100 */
[----:B------:R-:W-:Y:S01]  /*31840*/  IMAD.U32 R74, R245, 0x10000, RZ ;  /* 0x00010000f54a7824 */ /* 0x000fe200078e00ff */
[----:B------:R0:W-:Y:S01]  /*31850*/  STG.E.128 desc[UR6][R82.64], R76 ;  /* 0x0000004c52007986 */ /* 0x0001e2000c101d06 */
[----:B------:R-:W-:Y:S01]  /*31860*/  FMUL.FTZ R69, R192, R69 ;  /* 0x00000045c0457220 */ /* 0x000fe20000410000 */
[C---:B------:R-:W-:Y:S01]  /*31870*/  FADD.FTZ R21, -R193.reuse, R72 ;  /* 0x00000048c1157221 */ /* 0x040fe20000010100 */
[C---:B------:R-:W-:Y:S01]  /*31880*/  FADD.FTZ R71, -R193.reuse, R71 ;  /* 0x00000047c1477221 */ /* 0x040fe20000010100 */
[----:B------:R-:W-:Y:S01]  /*31890*/  SHF.L.U32 R194, R148, 0x10, RZ ;  /* 0x0000001094c27819 */ /* 0x000fe200000006ff */
[----:B------:R-:W-:Y:S02]  /*318a0*/  IMAD.U32 R72, R180, 0x10000, RZ ;  /* 0x00010000b4487824 */ /* 0x000fe400078e00ff */
[----:B------:R-:W-:Y:S01]  /*318b0*/  FMUL.FTZ R21, R192, R21 ;  /* 0x00000015c0157220 */ /* 0x000fe20000410000 */
[----:B0-----:R-:W-:Y:S01]  /*318c0*/  SHF.L.U32 R76, R246, 0x10, RZ ;  /* 0x00000010f64c7819 */ /* 0x001fe200000006ff */
[C---:B------:R-:W-:Y:S01]  /*318d0*/  FADD.FTZ R77, -R193.reuse, R68 ;  /* 0x00000044c14d7221 */ /* 0x040fe20000010100 */
[----:B------:R-:W-:Y:S01]  /*318e0*/  SHF.L.U32 R79, R150, 0x10, RZ ;  /* 0x00000010964f7819 */ /* 0x000fe200000006ff */
[----:B------:R-:W-:Y:S01]  /*318f0*/  FADD.FTZ R73, -R193, R73 ;  /* 0x00000049c1497221 */ /* 0x000fe20000010100 */
[----:B------:R-:W-:Y:S01]  /*31900*/  SHF.L.U32 R197, R149, 0x10, RZ ;  /* 0x0000001095c57819 */ /* 0x000fe200000006ff */
[----:B------:R-:W-:Y:S01]  /*31910*/  FFMA.FTZ R75, R75, R74, R76 ;  /* 0x0000004a4b4b7223 */ /* 0x000fe2000001004c */
[----:B------:R-:W-:Y:S01]  /*31920*/  FMUL.FTZ R68, R192, R77 ;  /* 0x0000004dc0447220 */ /* 0x000fe20000410000 */
[----:B------:R-:W-:Y:S01]  /*31930*/  IMAD.U32 R77, R182, 0x10000, RZ ;  /* 0x00010000b64d7824 */ /* 0x000fe200078e00ff */
[----:B------:R-:W-:Y:S01]  /*31940*/  SHF.L.U32 R76, R248, 0x10, RZ ;  /* 0x00000010f84c7819 */ /* 0x000fe200000006ff */
[----:B------:R-:W-:-:S02]  /*31950*/  IMAD.U32 R74, R247, 0x10000, RZ ;  /* 0x00010000f74a7824 */ /* 0x000fc400078e00ff */
[C---:B------:R-:W-:Y:S01]  /*31960*/  FADD.FTZ R51, -R193.reuse, R51 ;  /* 0x00000033c1337221 */ /* 0x040fe20000010100 */
[----:B------:R-:W-:Y:S01]  /*31970*/  FFMA.FTZ R68, R68, R77, R79 ;  /* 0x0000004d44447223 */ /* 0x000fe2000001004f */
[----:B------:R-:W-:Y:S01]  /*31980*/  FADD.FTZ R77, -R193, R70 ;  /* 0x00000046c14d7221 */ /* 0x000fe20000010100 */
[----:B------:R-:W-:Y:S01]  /*31990*/  FFMA.FTZ R69, R69, R74, R76 ;  /* 0x0000004a45457223 */ /* 0x000fe2000001004c */
[----:B------:R-:W-:Y:S01]  /*319a0*/  SHF.L.U32 R76, R250, 0x10, RZ ;  /* 0x00000010fa4c7819 */ /* 0x000fe200000006ff */
[C---:B------:R-:W-:Y:S01]  /*319b0*/  FMUL.FTZ R71, R192.reuse, R71 ;  /* 0x00000047c0477220 */ /* 0x040fe20000410000 */
[----:B------:R-:W-:Y:S02]  /*319c0*/  IMAD.U32 R74, R249, 0x10000, RZ ;  /* 0x00010000f94a7824 */ /* 0x000fe400078e00ff */
[----:B------:R-:W-:Y:S01]  /*319d0*/  FMUL.FTZ R70, R192, R77 ;  /* 0x0000004dc0467220 */ /* 0x000fe20000410000 */
[----:B------:R-:W-:Y:S01]  /*319e0*/  SHF.L.U32 R79, R151, 0x10, RZ ;  /* 0x00000010974f7819 */ /* 0x000fe200000006ff */
[----:B------:R-:W-:Y:S01]  /*319f0*/  FFMA.FTZ R21, R21, R72, R194 ;  /* 0x0000004815157223 */ /* 0x000fe200000100c2 */
[----:B------:R-:W-:-:S02]  /*31a00*/  IMAD.U32 R77, R183, 0x10000, RZ ;  /* 0x00010000b74d7824 */ /* 0x000fc400078e00ff */
[----:B------:R-:W-:Y:S01]  /*31a10*/  FMUL.FTZ R72, R192, R195 ;  /* 0x000000c3c0487220 */ /* 0x000fe20000410000 */
[----:B------:R-:W-:Y:S01]  /*31a20*/  FFMA.FTZ R71, R71, R74, R76 ;  /* 0x0000004a47477223 */ /* 0x000fe2000001004c */
[----:B------:R-:W-:Y:S01]  /*31a30*/  IMAD.U32 R195, R181, 0x10000, RZ ;  /* 0x00010000b5c37824 */ /* 0x000fe200078e00ff */
[----:B------:R-:W-:Y:S01]  /*31a40*/  SHF.L.U32 R76, R244, 0x10, RZ ;  /* 0x00000010f44c7819 */ /* 0x000fe200000006ff */
[----:B------:R-:W-:Y:S01]  /*31a50*/  FMUL.FTZ R73, R192, R73 ;  /* 0x00000049c0497220 */ /* 0x000fe20000410000 */
[----:B------:R-:W-:Y:S02]  /*31a60*/  IMAD.U32 R74, R243, 0x10000, RZ ;  /* 0x00010000f34a7824 */ /* 0x000fe400078e00ff */
[----:B------:R-:W-:Y:S01]  /*31a70*/  FFMA.FTZ R70, R70, R77, R79 ;  /* 0x0000004d46467223 */ /* 0x000fe2000001004f */
[----:B------:R-:W-:Y:S01]  /*31a80*/  FFMA.FTZ R72, R72, R195, R197 ;  /* 0x000000c348487223 */ /* 0x000fe200000100c5 */
[----:B------:R-:W-:Y:S01]  /*31a90*/  FADD.FTZ R45, -R193, R45 ;  /* 0x0000002dc12d7221 */ /* 0x000fe20000010100 */
[----:B------:R-:W-:Y:S01]  /*31aa0*/  FFMA.FTZ R74, R73, R74, R76 ;  /* 0x0000004a494a7223 */ /* 0x000fe2000001004c */
[----:B------:R-:W-:Y:S01]  /*31ab0*/  FMUL.FTZ R51, R192, R51 ;  /* 0x00000033c0337220 */ /* 0x000fe20000410000 */
[----:B------:R-:W-:Y:S01]  /*31ac0*/  F2FP.BF16.F32.PACK_AB R71, R71, R70 ;  /* 0x000000464747723e */ /* 0x000fe200000010ff */
[----:B------:R-:W-:Y:S01]  /*31ad0*/  FADD.FTZ R47, -R193, R47 ;  /* 0x0000002fc12f7221 */ /* 0x000fe20000010100 */
        /* <DEDUP_REMOVED lines=9> */
[C---:B------:R-:W-:Y:S01]  /*31b70*/  FADD.FTZ R39, -R193.reuse, R39 ;  /* 0x00000027c1277221 */ /* 0x040fe20000010100 */
[----:B------:R-:W-:Y:S01]  /*31b80*/  PRMT R21, R170, 0x7632, R21 ;  /* 0x00007632aa157816 */ /* 0x000fe20000000015 */
[----:B------:R-:W-:Y:S01]  /*31b90*/  FADD.FTZ R33, -R193, R33 ;  /* 0x00000021c1217221 */ /* 0x000fe20000010100 */
[----:B------:R-:W-:Y:S01]  /*31ba0*/  PRMT R19, R138, 0x7632, R19 ;  /* 0x000076328a137816 */ /* 0x000fe20000000013 */
[----:B------:R0:W-:Y:S01]  /*31bb0*/  STG.E.128 desc[UR6][R72.64], R68 ;  /* 0x0000004448007986 */ /* 0x0001e2000c101d06 */
[----:B------:R-:W-:Y:S01]  /*31bc0*/  SHF.L.U32 R76, R76, 0x10, RZ ;  /* 0x000000104c4c7819 */ /* 0x000fe200000006ff */
[----:B------:R-:W-:-:S02]  /*31bd0*/  IMAD.U32 R74, R74, 0x10000, RZ ;  /* 0x000100004a4a7824 */ /* 0x000fc400078e00ff */
[C---:B------:R-:W-:Y:S01]  /*31be0*/  FMUL.FTZ R45, R192.reuse, R45 ;  /* 0x0000002dc02d7220 */ /* 0x040fe20000410000 */
[----:B------:R-:W-:Y:S01]  /*31bf0*/  FMUL.FTZ R47, R192, R47 ;  /* 0x0000002fc02f7220 */ /* 0x000fe20000410000 */
[C---:B------:R-:W-:Y:S01]  /*31c00*/  FADD.FTZ R35, -R193.reuse, R35 ;  /* 0x00000023c1237221 */ /* 0x040fe20000010100 */
[C---:B------:R-:W-:Y:S01]  /*31c10*/  FADD.FTZ R29, -R193.reuse, R29 ;  /* 0x0000001dc11d7221 */ /* 0x040fe20000010100 */
[C---:B------:R-:W-:Y:S01]  /*31c20*/  FADD.FTZ R31, -R193.reuse, R31 ;  /* 0x0000001fc11f7221 */ /* 0x040fe20000010100 */
[----:B------:R-:W-:Y:S01]  /*31c30*/  FADD.FTZ R25, -R193, R25 ;  /* 0x00000019c1197221 */ /* 0x000fe20000010100 */
[----:B------:R-:W-:Y:S01]  /*31c40*/  PRMT R78, R125, 0x7632, R78 ;  /* 0x000076327d4e7816 */ /* 0x000fe2000000004e */
[C---:B------:R-:W-:Y:S01]  /*31c50*/  FADD.FTZ R27, -R193.reuse, R27 ;  /* 0x0000001bc11b7221 */ /* 0x040fe20000010100 */
[----:B------:R-:W-:Y:S01]  /*31c60*/  FADD.FTZ R189, -R193, R189 ;  /* 0x000000bdc1bd7221 */ /* 0x000fe20000010100 */
[----:B------:R-:W-:Y:S01]  /*31c70*/  PRMT R82, R127, 0x7632, R82 ;  /* 0x000076327f527816 */ /* 0x000fe20000000052 */
[C---:B------:R-:W-:Y:S01]  /*31c80*/  FADD.FTZ R191, -R193.reuse, R191 ;  /* 0x000000bfc1bf7221 */ /* 0x040fe20000010100 */
[C---:B------:R-:W-:Y:S01]  /*31c90*/  FADD.FTZ R65, -R193.reuse, R65 ;  /* 0x00000041c1417221 */ /* 0x040fe20000010100 */
[----:B------:R-:W-:Y:S01]  /*31ca0*/  FADD.FTZ R67, -R193, R67 ;  /* 0x00000043c1437221 */ /* 0x000fe20000010100 */
[----:B------:R-:W5:Y:S01]  /*31cb0*/  LDL R83, [R1+0x18] ;  /* 0x0000180001537983 */ /* 0x000f620000100800 */
[----:B0-----:R-:W-:Y:S01]  /*31cc0*/  SHF.L.U32 R70, R19, 0x10, RZ ;  /* 0x0000001013467819 */ /* 0x001fe200000006ff */
[----:B------:R-:W-:-:S02]  /*31cd0*/  IMAD.U32 R68, R21, 0x10000, RZ ;  /* 0x0001000015447824 */ /* 0x000fc400078e00ff */
[--C-:B------:R-:W-:Y:S01]  /*31ce0*/  FFMA.FTZ R71, R51, R74, R76.reuse ;  /* 0x0000004a33477223 */ /* 0x100fe2000001004c */
[----:B------:R-:W-:Y:S01]  /*31cf0*/  PRMT R76, R171, 0x7632, R76 ;  /* 0x00007632ab4c7816 */ /* 0x000fe2000000004c */
[----:B------:R-:W5:Y:S01]  /*31d00*/  LDL R77, [R1+0x20] ;  /* 0x00002000014d7983 */ /* 0x000f620000100800 */
[----:B------:R-:W-:Y:S01]  /*31d10*/  FFMA.FTZ R73, R45, R68, R70 ;  /* 0x000000442d497223 */ /* 0x000fe20000010046 */
[----:B------:R-:W-:Y:S02]  /*31d20*/  PRMT R68, R139, 0x7632, R68 ;  /* 0x000076328b447816 */ /* 0x000fe40000000044 */
[----:B------:R-:W-:Y:S02]  /*31d30*/  IMAD.U32 R76, R76, 0x10000, RZ ;  /* 0x000100004c4c7824 */ /* 0x000fe400078e00ff */
[----:B------:R-:W-:Y:S02]  /*31d40*/  SHF.L.U32 R68, R68, 0x10, RZ ;  /* 0x0000001044447819 */ /* 0x000fe400000006ff */
[----:B------:R-:W-:-:S03]  /*31d50*/  PRMT R70, R132, 0x7632, R70 ;  /* 0x0000763284467816 */ /* 0x000fc60000000046 */
[--C-:B------:R-:W-:Y:S01]  /*31d60*/  FFMA.FTZ R76, R47, R76, R68.reuse ;  /* 0x0000004c2f4c7223 */ /* 0x100fe20000010044 */
[----:B------:R-:W-:Y:S01]  /*31d70*/  PRMT R68, R164, 0x7632, R68 ;  /* 0x00007632a4447816 */ /* 0x000fe20000000044 */
[----:B------:R-:W-:Y:S01]  /*31d80*/  FMUL.FTZ R19, R192, R41 ;  /* 0x00000029c0137220 */ /* 0x000fe20000410000 */
[----:B------:R-:W-:-:S03]  /*31d90*/  SHF.L.U32 R70, R70, 0x10, RZ ;  /* 0x0000001046467819 */ /* 0x000fc600000006ff */
[----:B------:R-:W-:-:S04]  /*31da0*/  IMAD.U32 R68, R68, 0x10000, RZ ;  /* 0x0001000044447824 */ /* 0x000fc800078e00ff */
[----:B------:R-:W-:Y:S01]  /*31db0*/  FFMA.FTZ R19, R19, R68, R70 ;  /* 0x0000004413137223 */ /* 0x000fe20000010046 */
[----:B------:R-:W-:Y:S02]  /*31dc0*/  PRMT R68, R165, 0x7632, R68 ;  /* 0x00007632a5447816 */ /* 0x000fe40000000044 */
[----:B------:R-:W-:Y:S01]  /*31dd0*/  PRMT R70, R133, 0x7632, R70 ;  /* 0x0000763285467816 */ /* 0x000fe20000000046 */
[----:B------:R-:W-:Y:S02]  /*31de0*/  FMUL.FTZ R41, R192, R43 ;  /* 0x0000002bc0297220 */ /* 0x000fe40000410000 */
[----:B------:R-:W-:Y:S01]  /*31df0*/  IMAD.U32 R68, R68, 0x10000, RZ ;  /* 0x0001000044447824 */ /* 0x000fe200078e00ff */
[----:B------:R-:W-:-:S05]  /*31e00*/  SHF.L.U32 R70, R70, 0x10, RZ ;  /* 0x0000001046467819 */ /* 0x000fca00000006ff */
[--C-:B------:R-:W-:Y:S01]  /*31e10*/  FFMA.FTZ R41, R41, R68, R70.reuse ;  /* 0x0000004429297223 */ /* 0x100fe20000010046 */
[----:B------:R-:W-:Y:S02]  /*31e20*/  PRMT R70, R166, 0x7632, R70 ;  /* 0x00007632a6467816 */ /* 0x000fe40000000046 */
[----:B------:R-:W-:Y:S01]  /*31e30*/  PRMT R68, R134, 0x7632, R68 ;  /* 0x0000763286447816 */ /* 0x000fe20000000044 */
[----:B------:R-:W-:Y:S02]  /*31e40*/  FMUL.FTZ R37, R192, R37 ;  /* 0x00000025c0257220 */ /* 0x000fe40000410000 */
[----:B------:R-:W-:Y:S01]  /*31e50*/  IMAD.U32 R70, R70, 0x10000, RZ ;  /* 0x0001000046467824 */ /* 0x000fe200078e00ff */
        /* <DEDUP_REMOVED lines=24> */
[----:B------:R-:W-:Y:S02]  /*31fe0*/  SHF.L.U32 R72, R72, 0x10, RZ ;  /* 0x0000001048487819 */ /* 0x000fe400000006ff */
[----:B------:R-:W-:-:S03]  /*31ff0*/  PRMT R74, R163, 0x7632, R74 ;  /* 0x00007632a34a7816 */ /* 0x000fc6000000004a */
[----:B------:R-:W-:Y:S01]  /*32000*/  FFMA.FTZ R43, R29, R68, R72 ;  /* 0x000000441d2b7223 */ /* 0x000fe20000010048 */
[----:B------:R-:W-:Y:S01]  /*32010*/  PRMT R68, R131, 0x7632, R68 ;  /* 0x0000763283447816 */ /* 0x000fe20000000044 */
[----:B------:R-:W-:Y:S02]  /*32020*/  IMAD.U32 R74, R74, 0x10000, RZ ;  /* 0x000100004a4a7824 */ /* 0x000fe400078e00ff */
[----:B------:R-:W-:Y:S01]  /*32030*/  FMUL.FTZ R31, R192, R31 ;  /* 0x0000001fc01f7220 */ /* 0x000fe20000410000 */
[----:B------:R-:W-:Y:S02]  /*32040*/  SHF.L.U32 R68, R68, 0x10, RZ ;  /* 0x0000001044447819 */ /* 0x000fe400000006ff */
[----:B------:R-:W-:-:S03]  /*32050*/  PRMT R72, R124, 0x7632, R72 ;  /* 0x000076327c487816 */ /* 0x000fc60000000048 */
[--C-:B------:R-:W-:Y:S01]  /*32060*/  FFMA.FTZ R74, R31, R74, R68.reuse ;  /* 0x0000004a1f4a7223 */ /* 0x100fe20000010044 */
[----:B------:R-:W-:Y:S01]  /*32070*/  PRMT R68, R156, 0x7632, R68 ;  /* 0x000076329c447816 */ /* 0x000fe20000000044 */
[----:B------:R-:W-:Y:S01]  /*32080*/  FMUL.FTZ R25, R192, R25 ;  /* 0x00000019c0197220 */ /* 0x000fe20000410000 */
[----:B------:R-:W-:-:S03]  /*32090*/  SHF.L.U32 R72, R72, 0x10, RZ ;  /* 0x0000001048487819 */ /* 0x000fc600000006ff */
[----:B------:R-:W-:-:S04]  /*320a0*/  IMAD.U32 R68, R68, 0x10000, RZ ;  /* 0x0001000044447824 */ /* 0x000fc800078e00ff */
[--C-:B------:R-:W-:Y:S01]  /*320b0*/  FFMA.FTZ R68, R25, R68, R72.reuse ;  /* 0x0000004419447223 */ /* 0x100fe20000010048 */
[----:B------:R-:W-:Y:S01]  /*320c0*/  PRMT R72, R157, 0x7632, R72 ;  /* 0x000076329d487816 */ /* 0x000fe20000000048 */
[----:B------:R-:W-:Y:S01]  /*320d0*/  FMUL.FTZ R27, R192, R27 ;  /* 0x0000001bc01b7220 */ /* 0x000fe20000410000 */
[----:B------:R-:W-:-:S03]  /*320e0*/  SHF.L.U32 R78, R78, 0x10, RZ ;  /* 0x000000104e4e7819 */ /* 0x000fc600000006ff */
[----:B------:R-:W-:Y:S01]  /*320f0*/  IMAD.U32 R72, R72, 0x10000, RZ ;  /* 0x0001000048487824 */ /* 0x000fe200078e00ff */
[----:B------:R-:W-:-:S03]  /*32100*/  PRMT R25, R158, 0x7632, R25 ;  /* 0x000076329e197816 */ /* 0x000fc60000000019 */
[--C-:B------:R-:W-:Y:S01]  /*32110*/  FFMA.FTZ R69, R27, R72, R78.reuse ;  /* 0x000000481b457223 */ /* 0x100fe2000001004e */
[----:B------:R-:W-:Y:S02]  /*32120*/  PRMT R27, R126, 0x7632, R27 ;  /* 0x000076327e1b7816 */ /* 0x000fe4000000001b */
        /* <DEDUP_REMOVED lines=8> */
[----:B------:R-:W-:-:S02]  /*321b0*/  FADD.FTZ R25, -R193, R64 ;  /* 0x00000040c1197221 */ /* 0x000fc40000010100 */
[----:B------:R-:W-:Y:S01]  /*321c0*/  FFMA.FTZ R75, R75, R78, R82 ;  /* 0x0000004e4b4b7223 */ /* 0x000fe20000010052 */
[----:B------:R-:W-:Y:S01]  /*321d0*/  SHF.L.U32 R78, R144, 0x10, RZ ;  /* 0x00000010904e7819 */ /* 0x000fe200000006ff */
[----:B------:R-:W-:Y:S01]  /*321e0*/  FMUL.FTZ R25, R192, R25 ;  /* 0x00000019c0197220 */ /* 0x000fe20000410000 */
[----:B------:R-:W-:Y:S02]  /*321f0*/  IMAD.U32 R64, R176, 0x10000, RZ ;  /* 0x00010000b0407824 */ /* 0x000fe400078e00ff */
[C---:B------:R-:W-:Y:S01]  /*32200*/  FMUL.FTZ R45, R192.reuse, R65 ;  /* 0x00000041c02d7220 */ /* 0x040fe20000410000 */
[----:B------:R-:W-:Y:S01]  /*32210*/  FMUL.FTZ R47, R192, R67 ;  /* 0x00000043c02f7220 */ /* 0x000fe20000410000 */
[----:B------:R-:W-:Y:S01]  /*32220*/  FADD.FTZ R27, -R193, R60 ;  /* 0x0000003cc11b7221 */ /* 0x000fe20000010100 */
[----:B------:R-:W-:Y:S01]  /*32230*/  FFMA.FTZ R29, R25, R64, R78 ;  /* 0x00000040191d7223 */ /* 0x000fe2000001004e */
[----:B------:R-:W-:Y:S01]  /*32240*/  SHF.L.U32 R78, R252, 0x10, RZ ;  /* 0x00000010fc4e7819 */ /* 0x000fe200000006ff */
[----:B------:R-:W-:-:S02]  /*32250*/  IMAD.U32 R64, R251, 0x10000, RZ ;  /* 0x00010000fb407824 */ /* 0x000fc400078e00ff */
[----:B------:R-:W-:Y:S01]  /*32260*/  FADD.FTZ R25, -R193, R66 ;  /* 0x00000042c1197221 */ /* 0x000fe20000010100 */
[----:B------:R-:W-:Y:S01]  /*32270*/  SHF.L.U32 R66, R145, 0x10, RZ ;  /* 0x0000001091427819 */ /* 0x000fe200000006ff */
[----:B------:R-:W5:Y:S01]  /*32280*/  LDL R67, [R1+0x24] ;  /* 0x0000240001437983 */ /* 0x000f620000100800 */
[----:B------:R-:W-:Y:S01]  /*32290*/  FFMA.FTZ R45, R45, R64, R78 ;  /* 0x000000402d2d7223 */ /* 0x000fe2000001004e */
[----:B------:R-:W-:Y:S01]  /*322a0*/  FMUL.FTZ R25, R192, R25 ;  /* 0x00000019c0197220 */ /* 0x000fe20000410000 */
[----:B------:R-:W-:Y:S01]  /*322b0*/  IMAD.U32 R64, R177, 0x10000, RZ ;  /* 0x00010000b1407824 */ /* 0x000fe200078e00ff */
[----:B------:R-:W5:Y:S03]  /*322c0*/  LDL R78, [R1+0x1c] ;  /* 0x00001c00014e7983 */ /* 0x000f660000100800 */
[----:B------:R-:W-:Y:S01]  /*322d0*/  FFMA.FTZ R25, R25, R64, R66 ;  /* 0x0000004019197223 */ /* 0x000fe20000010042 */
[----:B--2---:R-:W-:Y:S01]  /*322e0*/  SHF.L.U32 R66, R202, 0x10, RZ ;  /* 0x00000010ca427819 */ /* 0x004fe200000006ff */
[----:B---3--:R-:W-:-:S02]  /*322f0*/  IMAD.U32 R64, R212, 0x10000, RZ ;  /* 0x00010000d4407824 */ /* 0x008fc400078e00ff */
[----:B------:R-:W-:Y:S01]  /*32300*/  FMUL.FTZ R27, R192, R27 ;  /* 0x0000001bc01b7220 */ /* 0x000fe20000410000 */
[----:B------:R-:W-:Y:S02]  /*32310*/  IMAD.U32 R60, R178, 0x10000, RZ ;  /* 0x00010000b23c7824 */ /* 0x000fe400078e00ff */
[----:B------:R-:W-:Y:S01]  /*32320*/  FADD.FTZ R61, -R193, R61 ;  /* 0x0000003dc13d7221 */ /* 0x000fe20000010100 */
[----:B------:R-:W-:Y:S01]  /*32330*/  FFMA.FTZ R47, R47, R64, R66 ;  /* 0x000000402f2f7223 */ /* 0x000fe20000010042 */
[----:B------:R-:W-:Y:S01]  /*32340*/  SHF.L.U32 R64, R146, 0x10, RZ ;  /* 0x0000001092407819 */ /* 0x000fe200000006ff */
[----:B------:R-:W2:Y:S01]  /*32350*/  LDL R65, [R1+0x2c] ;  /* 0x00002c0001417983 */ /* 0x000ea20000100800 */
[----:B------:R-:W-:-:S03]  /*32360*/  FMUL.FTZ R61, R192, R61 ;  /* 0x0000003dc03d7220 */ /* 0x000fc60000410000 */
[----:B------:R-:W-:Y:S01]  /*32370*/  FFMA.FTZ R51, R27, R60, R64 ;  /* 0x0000003c1b337223 */ /* 0x000fe20000010040 */
[----:B----4-:R-:W-:Y:S01]  /*32380*/  SHF.L.U32 R64, R200, 0x10, RZ ;  /* 0x00000010c8407819 */ /* 0x010fe200000006ff */
[----:B-----5:R-:W-:Y:S02]  /*32390*/  IMAD.U32 R60, R201, 0x10000, RZ ;  /* 0x00010000c93c7824 */ /* 0x020fe400078e00ff */
[----:B------:R-:W-:Y:S01]  /*323a0*/  FADD.FTZ R27, -R193, R62 ;  /* 0x0000003ec11b7221 */ /* 0x000fe20000010100 */
[----:B------:R-:W-:Y:S01]  /*323b0*/  SHF.L.U32 R62, R147, 0x10, RZ ;  /* 0x00000010933e7819 */ /* 0x000fe200000006ff */
[----:B------:R-:W-:Y:S01]  /*323c0*/  FADD.FTZ R63, -R193, R63 ;  /* 0x0000003fc13f7221 */ /* 0x000fe20000010100 */
[----:B------:R-:W-:Y:S01]  /*323d0*/  FFMA.FTZ R79, R61, R60, R64 ;  /* 0x0000003c3d4f7223 */ /* 0x000fe20000010040 */
[C---:B------:R-:W-:Y:S01]  /*323e0*/  FMUL.FTZ R27, R192.reuse, R27 ;  /* 0x0000001bc01b7220 */ /* 0x040fe20000410000 */
[----:B------:R-:W-:Y:S01]  /*323f0*/  IMAD.U32 R60, R179, 0x10000, RZ ;  /* 0x00010000b33c7824 */ /* 0x000fe200078e00ff */
[----:B------:R-:W3:Y:S01]  /*32400*/  LDL R66, [R1+0x28] ;  /* 0x0000280001427983 */ /* 0x000ee20000100800 */
[----:B------:R-:W-:-:S02]  /*32410*/  FMUL.FTZ R63, R192, R63 ;  /* 0x0000003fc03f7220 */ /* 0x000fc40000410000 */
[----:B------:R-:W-:Y:S01]  /*32420*/  FFMA.FTZ R27, R27, R60, R62 ;  /* 0x0000003c1b1b7223 */ /* 0x000fe2000001003e */
[----:B------:R-:W-:Y:S01]  /*32430*/  SHF.L.U32 R60, R198, 0x10, RZ ;  /* 0x00000010c63c7819 */ /* 0x000fe200000006ff */
[----:B------:R-:W-:Y:S01]  /*32440*/  IMAD.U32 R82, R199, 0x10000, RZ ;  /* 0x00010000c7527824 */ /* 0x000fe200078e00ff */
[----:B------:R-:W4:Y:S03]  /*32450*/  LDL R64, [R1+0x30] ;  /* 0x0000300001407983 */ /* 0x000f260000100800 */
[----:B------:R-:W-:Y:S01]  /*32460*/  FFMA.FTZ R82, R63, R82, R60 ;  /* 0x000000523f527223 */ /* 0x000fe2000001003c */
[----:B------:R-:W5:Y:S04]  /*32470*/  LDL R61, [R1+0x3c] ;  /* 0x00003c00013d7983 */ /* 0x000f680000100800 */
[----:B------:R-:W5:Y:S04]  /*32480*/  LDL R63, [R1+0x34] ;  /* 0x00003400013f7983 */ /* 0x000f680000100800 */
[----:B------:R-:W5:Y:S01]  /*32490*/  LDL R62, [R1+0x38] ;  /* 0x00003800013e7983 */ /* 0x000f620000100800 */
[----:B------:R-:W-:Y:S01]  /*324a0*/  FADD.FTZ R31, -R193, R56 ;  /* 0x00000038c11f7221 */ /* 0x000fe20000010100 */
[----:B------:R-:W-:Y:S01]  /*324b0*/  SHF.L.U32 R60, R140, 0x10, RZ ;  /* 0x000000108c3c7819 */ /* 0x000fe200000006ff */
[----:B------:R-:W-:-:S02]  /*324c0*/  IMAD.U32 R56, R172, 0x10000, RZ ;  /* 0x00010000ac387824 */ /* 0x000fc400078e00ff */
[----:B------:R-:W-:Y:S01]  /*324d0*/  FMUL.FTZ R31, R192, R31 ;  /* 0x0000001fc01f7220 */ /* 0x000fe20000410000 */
[----:B------:R-:W-:-:S03]  /*324e0*/  FADD.FTZ R57, -R193, R57 ;  /* 0x00000039c1397221 */ /* 0x000fc60000010100 */
[----:B------:R-:W-:Y:S01]  /*324f0*/  FFMA.FTZ R33, R31, R56, R60 ;  /* 0x000000381f217223 */ /* 0x000fe2000001003c */
[C---:B------:R-:W-:Y:S01]  /*32500*/  FMUL.FTZ R35, R192.reuse, R57 ;  /* 0x00000039c0237220 */ /* 0x040fe20000410000 */
[----:B------:R-:W-:Y:S01]  /*32510*/  FADD.FTZ R31, -R193, R58 ;  /* 0x0000003ac11f7221 */ /* 0x000fe20000010100 */
[----:B------:R-:W-:Y:S01]  /*32520*/  SHF.L.U32 R58, R141, 0x10, RZ ;  /* 0x000000108d3a7819 */ /* 0x000fe200000006ff */
[C---:B------:R-:W-:Y:S02]  /*32530*/  FADD.FTZ R59, -R193.reuse, R59 ;  /* 0x0000003bc13b7221 */ /* 0x040fe40000010100 */
[C---:B------:R-:W-:Y:S02]  /*32540*/  FMUL.FTZ R31, R192.reuse, R31 ;  /* 0x0000001fc01f7220 */ /* 0x040fe40000410000 */
[----:B------:R-:W-:Y:S01]  /*32550*/  FMUL.FTZ R57, R192, R59 ;  /* 0x0000003bc0397220 */ /* 0x000fe20000410000 */
[----:B------:R-:W-:-:S04]  /*32560*/  FADD.FTZ R53, -R193, R53 ;  /* 0x00000035c1357221 */ /* 0x000fc80000010100 */
[----:B------:R-:W-:Y:S01]  /*32570*/  FMUL.FTZ R53, R192, R53 ;  /* 0x00000035c0357220 */ /* 0x000fe20000410000 */
[C---:B------:R-:W-:Y:S01]  /*32580*/  FADD.FTZ R55, -R193.reuse, R55 ;  /* 0x00000037c1377221 */ /* 0x040fe20000010100 */
[----:B------:R-:W-:-:S03]  /*32590*/  FADD.FTZ R49, -R193, R49 ;  /* 0x00000031c1317221 */ /* 0x000fc60000010100 */
[C---:B------:R-:W-:Y:S01]  /*325a0*/  FMUL.FTZ R55, R192.reuse, R55 ;  /* 0x00000037c0377220 */ /* 0x040fe20000410000 */
[----:B------:R-:W-:Y:S01]  /*325b0*/  FMUL.FTZ R49, R192, R49 ;  /* 0x00000031c0317220 */ /* 0x000fe20000410000 */
[----:B------:R-:W-:Y:S01]  /*325c0*/  IMAD.U32 R56, R83, 0x10000, RZ ;  /* 0x0001000053387824 */ /* 0x000fe200078e00ff */
[----:B------:R-:W-:-:S05]  /*325d0*/  SHF.L.U32 R60, R78, 0x10, RZ ;  /* 0x000000104e3c7819 */ /* 0x000fca00000006ff */
[----:B------:R-:W-:Y:S01]  /*325e0*/  FFMA.FTZ R35, R35, R56, R60 ;  /* 0x0000003823237223 */ /* 0x000fe2000001003c */
[----:B------:R-:W-:Y:S01]  /*325f0*/  IMAD.U32 R56, R173, 0x10000, RZ ;  /* 0x00010000ad387824 */ /* 0x000fe200078e00ff */
[----:B------:R-:W-:-:S03]  /*32600*/  SHF.L.U32 R60, R67, 0x10, RZ ;  /* 0x00000010433c7819 */ /* 0x000fc600000006ff */
[----:B------:R-:W-:Y:S01]  /*32610*/  FFMA.FTZ R56, R31, R56, R58 ;  /* 0x000000381f387223 */ /* 0x000fe2000001003a */
[----:B------:R-:W-:Y:S02]  /*32620*/  IMAD.U32 R58, R77, 0x10000, RZ ;  /* 0x000100004d3a7824 */ /* 0x000fe400078e00ff */
[----:B------:R-:W-:Y:S01]  /*32630*/  FADD.FTZ R31, -R193, R52 ;  /* 0x00000034c11f7221 */ /* 0x000fe20000010100 */
[----:B------:R-:W-:Y:S02]  /*32640*/  IMAD.U32 R52, R174, 0x10000, RZ ;  /* 0x00010000ae347824 */ /* 0x000fe400078e00ff */
[----:B------:R-:W-:Y:S01]  /*32650*/  FFMA.FTZ R57, R57, R58, R60 ;  /* 0x0000003a39397223 */ /* 0x000fe2000001003c */
[----:B------:R-:W-:Y:S01]  /*32660*/  SHF.L.U32 R58, R142, 0x10, RZ ;  /* 0x000000108e3a7819 */ /* 0x000fe200000006ff */
[----:B------:R-:W-:-:S04]  /*32670*/  FMUL.FTZ R31, R192, R31 ;  /* 0x0000001fc01f7220 */ /* 0x000fc80000410000 */
[----:B------:R-:W-:Y:S01]  /*32680*/  FFMA.FTZ R59, R31, R52, R58 ;  /* 0x000000341f3b7223 */ /* 0x000fe2000001003a */
[----:B--2---:R-:W-:Y:S01]  /*32690*/  SHF.L.U32 R52, R65, 0x10, RZ ;  /* 0x0000001041347819 */ /* 0x004fe200000006ff */
[----:B------:R-:W-:Y:S01]  /*326a0*/  FADD.FTZ R31, -R193, R54 ;  /* 0x00000036c11f7221 */ /* 0x000fe20000010100 */
[----:B---3--:R-:W-:Y:S01]  /*326b0*/  IMAD.U32 R60, R66, 0x10000, RZ ;  /* 0x00010000423c7824 */ /* 0x008fe200078e00ff */
[----:B------:R-:W-:Y:S02]  /*326c0*/  SHF.L.U32 R54, R143, 0x10, RZ ;  /* 0x000000108f367819 */ /* 0x000fe400000006ff */
[----:B------:R-:W-:Y:S01]  /*326d0*/  FMUL.FTZ R31, R192, R31 ;  /* 0x0000001fc01f7220 */ /* 0x000fe20000410000 */
[----:B------:R-:W-:Y:S01]  /*326e0*/  FFMA.FTZ R60, R53, R60, R52 ;  /* 0x0000003c353c7223 */ /* 0x000fe20000010034 */
[----:B------:R-:W-:Y:S02]  /*326f0*/  IMAD.U32 R52, R175, 0x10000, RZ ;  /* 0x00010000af347824 */ /* 0x000fe400078e00ff */
[----:B------:R-:W-:-:S02]  /*32700*/  FADD.FTZ R53, -R193, R48 ;  /* 0x00000030c1357221 */ /* 0x000fc40000010100 */
[----:B------:R-:W-:Y:S01]  /*32710*/  FFMA.FTZ R31, R31, R52, R54 ;  /* 0x000000341f1f7223 */ /* 0x000fe20000010036 */
[----:B----4-:R-:W-:Y:S01]  /*32720*/  IMAD.U32 R52, R64, 0x10000, RZ ;  /* 0x0001000040347824 */ /* 0x010fe200078e00ff */
[----:B-----5:R-:W-:-:S05]  /*32730*/  SHF.L.U32 R54, R63, 0x10, RZ ;  /* 0x000000103f367819 */ /* 0x020fca00000006ff */
[----:B------:R-:W-:Y:S01]  /*32740*/  FFMA.FTZ R67, R55, R52, R54 ;  /* 0x0000003437437223 */ /* 0x000fe20000010036 */
[----:B------:R-:W-:Y:S01]  /*32750*/  FMUL.FTZ R52, R192, R53 ;  /* 0x00000035c0347220 */ /* 0x000fe20000410000 */
[----:B------:R-:W-:Y:S01]  /*32760*/  SHF.L.U32 R55, R136, 0x10, RZ ;  /* 0x0000001088377819 */ /* 0x000fe200000006ff */
[----:B------:R-:W-:Y:S01]  /*32770*/  IMAD.U32 R53, R168, 0x10000, RZ ;  /* 0x00010000a8357824 */ /* 0x000fe200078e00ff */
[----:B------:R-:W-:Y:S01]  /*32780*/  SHF.L.U32 R54, R61, 0x10, RZ ;  /* 0x000000103d367819 */ /* 0x000fe200000006ff */
[----:B------:R-:W-:Y:S02]  /*32790*/  IMAD.U32 R48, R62, 0x10000, RZ ;  /* 0x000100003e307824 */ /* 0x000fe400078e00ff */
[----:B------:R-:W-:Y:S02]  /*327a0*/  FFMA.FTZ R52, R52, R53, R55 ;  /* 0x0000003534347223 */ /* 0x000fe40000010037 */
[----:B------:R-:W-:Y:S01]  /*327b0*/  FFMA.FTZ R53, R49, R48, R54 ;  /* 0x0000003031357223 */ /* 0x000fe20000010036 */
[----:B------:R-:W-:Y:S01]  /*327c0*/  FADD.FTZ R49, -R193, R50 ;  /* 0x00000032c1317221 */ /* 0x000fe20000010100 */
[----:B------:R-:W-:Y:S01]  /*327d0*/  SHF.L.U32 R50, R137, 0x10, RZ ;  /* 0x0000001089327819 */ /* 0x000fe200000006ff */
[----:B------:R-:W-:-:S02]  /*327e0*/  IMAD.U32 R48, R169, 0x10000, RZ ;  /* 0x00010000a9307824 */ /* 0x000fc400078e00ff */
        /* <DEDUP_REMOVED lines=13> */
[----:B------:R-:W-:-:S03]  /*328c0*/  SHF.L.U32 R55, R132, 0x10, RZ ;  /* 0x0000001084377819 */ /* 0x000fc600000006ff */
        /* <DEDUP_REMOVED lines=47> */
[----:B------:R-:W-:Y:S02]  /*32bc0*/  F2FP.BF16.F32.PACK_AB R32, R53, R52 ;  /* 0x000000343520723e */ /* 0x000fe400000010ff */
[----:B------:R-:W0:Y:S01]  /*32bd0*/  LDC.64 R52, c[0x0][0x380] ;  /* 0x0000e000ff347b82 */ /* 0x000e220000000a00 */
[----:B------:R-:W-:Y:S01]  /*32be0*/  FFMA.FTZ R58, R49, R58, R24 ;  /* 0x0000003a313a7223 */ /* 0x000fe20000010018 */
[----:B------:R-:W-:Y:S01]  /*32bf0*/  FADD.FTZ R49, -R193, R188 ;  /* 0x000000bcc1317221 */ /* 0x000fe20000010100 */
[----:B------:R-:W-:Y:S01]  /*32c00*/  SHF.L.U32 R24, R126, 0x10, RZ ;  /* 0x000000107e187819 */ /* 0x000fe200000006ff */
[----:B------:R-:W-:-:S02]  /*32c10*/  IMAD.U32 R66, R158, 0x10000, RZ ;  /* 0x000100009e427824 */ /* 0x000fc400078e00ff */
[----:B------:R-:W-:Y:S01]  /*32c20*/  FMUL.FTZ R49, R192, R49 ;  /* 0x00000031c0317220 */ /* 0x000fe20000410000 */
[----:B------:R-:W-:Y:S01]  /*32c30*/  FADD.FTZ R193, -R193, R190 ;  /* 0x000000bec1c17221 */ /* 0x000fe20000010100 */
[----:B------:R-:W-:Y:S02]  /*32c40*/  SHF.L.U32 R83, R127, 0x10, RZ ;  /* 0x000000107f537819 */ /* 0x000fe400000006ff */
[----:B------:R-:W-:Y:S01]  /*32c50*/  FFMA.FTZ R66, R49, R66, R24 ;  /* 0x0000004231427223 */ /* 0x000fe20000010018 */
[----:B------:R-:W-:Y:S01]  /*32c60*/  F2FP.BF16.F32.PACK_AB R24, R45, R29 ;  /* 0x0000001d2d18723e */ /* 0x000fe200000010ff */
[----:B------:R-:W-:Y:S01]  /*32c70*/  IMAD.WIDE.U32 R28, R22, 0x10, R80 ;  /* 0x00000010161c7825 */ /* 0x000fe200078e0050 */
[----:B------:R-:W-:-:S03]  /*32c80*/  F2FP.BF16.F32.PACK_AB R27, R82, R27 ;  /* 0x0000001b521b723e */ /* 0x000fc600000010ff */
[----:B------:R-:W-:Y:S01]  /*32c90*/  FMUL.FTZ R78, R192, R193 ;  /* 0x000000c1c04e7220 */ /* 0x000fe20000410000 */
[----:B------:R-:W-:Y:S01]  /*32ca0*/  F2FP.BF16.F32.PACK_AB R26, R79, R51 ;  /* 0x000000334f1a723e */ /* 0x000fe200000010ff */
[----:B------:R-:W-:Y:S01]  /*32cb0*/  IMAD.U32 R49, R159, 0x10000, RZ ;  /* 0x000100009f317824 */ /* 0x000fe200078e00ff */
[----:B------:R-:W-:Y:S01]  /*32cc0*/  F2FP.BF16.F32.PACK_AB R25, R47, R25 ;  /* 0x000000192f19723e */ /* 0x000fe200000010ff */
[----:B------:R-:W-:Y:S01]  /*32cd0*/  IMAD.WIDE.U32 R44, R203, 0x10, R80 ;  /* 0x00000010cb2c7825 */ /* 0x000fe200078e0050 */
[----:B------:R-:W-:-:S03]  /*32ce0*/  F2FP.BF16.F32.PACK_AB R31, R67, R31 ;  /* 0x0000001f431f723e */ /* 0x000fc600000010ff */
[----:B------:R-:W-:Y:S01]  /*32cf0*/  FFMA.FTZ R78, R78, R49, R83 ;  /* 0x000000314e4e7223 */ /* 0x000fe20000010053 */
[----:B------:R-:W-:Y:S01]  /*32d00*/  F2FP.BF16.F32.PACK_AB R30, R60, R59 ;  /* 0x0000003b3c1e723e */ /* 0x000fe200000010ff */
[----:B------:R1:W-:Y:S01]  /*32d10*/  STG.E.128 desc[UR6][R28.64], R24 ;  /* 0x000000181c007986 */ /* 0x0003e2000c101d06 */
        /* <DEDUP_REMOVED lines=10> */
[----:B-1----:R-:W-:Y:S02]  /*32dc0*/  F2FP.BF16.F32.PACK_AB R29, R57, R56 ;  /* 0x00000038391d723e */ /* 0x002fe400000010ff */
[----:B------:R-:W-:Y:S02]  /*32dd0*/  F2FP.BF16.F32.PACK_AB R28, R35, R33 ;  /* 0x00000021231c723e */ /* 0x000fe400000010ff */
[----:B------:R-:W-:Y:S02]  /*32de0*/  F2FP.BF16.F32.PACK_AB R35, R76, R77 ;  /* 0x0000004d4c23723e */ /* 0x000fe400000010ff */
[----:B------:R-:W-:Y:S02]  /*32df0*/  F2FP.BF16.F32.PACK_AB R33, R71, R61 ;  /* 0x0000003d4721723e */ /* 0x000fe400000010ff */
[----:B------:R-:W-:-:S02]  /*32e00*/  F2FP.BF16.F32.PACK_AB R27, R39, R64 ;  /* 0x00000040271b723e */ /* 0x000fc400000010ff */
[----:B------:R-:W-:Y:S02]  /*32e10*/  F2FP.BF16.F32.PACK_AB R26, R70, R62 ;  /* 0x0000003e461a723e */ /* 0x000fe400000010ff */
[----:B------:R-:W-:Y:S02]  /*32e20*/  F2FP.BF16.F32.PACK_AB R25, R41, R55 ;  /* 0x000000372919723e */ /* 0x000fe400000010ff */
[----:B------:R-:W-:Y:S02]  /*32e30*/  F2FP.BF16.F32.PACK_AB R24, R19, R40 ;  /* 0x000000281318723e */ /* 0x000fe400000010ff */
[----:B------:R-:W-:Y:S01]  /*32e40*/  F2FP.BF16.F32.PACK_AB R39, R74, R65 ;  /* 0x000000414a27723e */ /* 0x000fe200000010ff */
[----:B------:R1:W-:Y:S01]  /*32e50*/  STG.E.128 desc[UR6][R44.64], R28 ;  /* 0x0000001c2c007986 */ /* 0x0003e2000c101d06 */
[----:B------:R-:W-:Y:S02]  /*32e60*/  F2FP.BF16.F32.PACK_AB R41, R69, R58 ;  /* 0x0000003a4529723e */ /* 0x000fe400000010ff */
        /* <DEDUP_REMOVED lines=9> */
.L_x_26448:
        /* <DEDUP_REMOVED lines=8> */
.L_x_26451:
[----:B------:R-:W-:Y:S05]  /*32f80*/  BSYNC B0 ;  /* 0x0000000000007941 */ /* 0x000fea0003800000 */
.L_x_26450:
        /* <DEDUP_REMOVED lines=8> */
.L_x_26452:
[----:B------:R-:W-:Y:S02]  /*33010*/  IMAD.MOV.U32 R195, RZ, RZ, 0x4 ;  /* 0x00000004ffc37424 */ /* 0x000fe400078e00ff */
[----:B------:R-:W-:Y:S01]  /*33020*/  FADD.FTZ R192, R192, R193 ;  /* 0x000000c1c0c07221 */ /* 0x000fe20000010000 */
[----:B------:R-:W-:-:S04]  /*33030*/  MOV R193, 0xffffffff ;  /* 0xffffffff00c17802 */ /* 0x000fc80000000f00 */
[----:B------:R-:W-:-:S07]  /*33040*/  MOV R198, R192 ;  /* 0x000000c000c67202 */ /* 0x000fce0000000f00 */
[----:B------:R-:W-:Y:S05]  /*33050*/  WARPSYNC.COLLECTIVE R193, `(.L_x_26453) ;  /* 0x00000000c1087348 */ /* 0x000fea0003c00000 */
[----:B------:R0:W1:Y:S02]  /*33060*/  SHFL.BFLY P0, R193, R198, R195, R194 ;  /* 0x0c0000c3c6c17389 */ /* 0x00006400000000c2 */
[----:B01----:R-:W-:Y:S05]  /*33070*/  ENDCOLLECTIVE ;  /* 0x000000000000791b */ /* 0x003fea0003800000 */
.L_x_26453:
[----:B------:R-:W-:Y:S02]  /*33080*/  HFMA2 R195, -RZ, RZ, 0, 4.76837158203125e-07 ;  /* 0x00000008ffc37431 */ /* 0x000fe400000001ff */
[----:B------:R-:W-:Y:S01]  /*33090*/  FADD.FTZ R192, R192, R193 ;  /* 0x000000c1c0c07221 */ /* 0x000fe20000010000 */
[----:B------:R-:W-:-:S03]  /*330a0*/  IMAD.MOV.U32 R193, RZ, RZ, -0x1 ;  /* 0xffffffffffc17424 */ /* 0x000fc600078e00ff */
[----:B------:R-:W-:-:S07]  /*330b0*/  IMAD.MOV.U32 R198, RZ, RZ, R192 ;  /* 0x000000ffffc67224 */ /* 0x000fce00078e00c0 */
[----:B------:R-:W-:Y:S05]  /*330c0*/  WARPSYNC.COLLECTIVE R193, `(.L_x_26454) ;  /* 0x00000000c1087348 */ /* 0x000fea0003c00000 */
[----:B------:R0:W1:Y:S02]  /*330d0*/  SHFL.BFLY P0, R193, R198, R195, R194 ;  /* 0x0c0000c3c6c17389 */ /* 0x00006400000000c2 */
[----:B01----:R-:W-:Y:S05]  /*330e0*/  ENDCOLLECTIVE ;  /* 0x000000000000791b */ /* 0x003fea0003800000 */
.L_x_26454:
[----:B------:R-:W-:Y:S02]  /*330f0*/  IMAD.MOV.U32 R195, RZ, RZ, 0x10 ;  /* 0x00000010ffc37424 */ /* 0x000fe400078e00ff */
[----:B------:R-:W-:Y:S01]  /*33100*/  FADD.FTZ R192, R192, R193 ;  /* 0x000000c1c0c07221 */ /* 0x000fe20000010000 */
[----:B------:R-:W-:-:S04]  /*33110*/  MOV R193, 0xffffffff ;  /* 0xffffffff00c17802 */ /* 0x000fc80000000f00 */
[----:B------:R-:W-:-:S07]  /*33120*/  MOV R198, R192 ;  /* 0x000000c000c67202 */ /* 0x000fce0000000f00 */
[----:B------:R-:W-:Y:S05]  /*33130*/  WARPSYNC.COLLECTIVE R193, `(.L_x_26455) ;  /* 0x00000000c1087348 */ /* 0x000fea0003c00000 */
[----:B------:R0:W1:Y:S02]  /*33140*/  SHFL.BFLY P0, R193, R198, R195, R194 ;  /* 0x0c0000c3c6c17389 */ /* 0x00006400000000c2 */
[----:B01----:R-:W-:Y:S05]  /*33150*/  ENDCOLLECTIVE ;  /* 0x000000000000791b */ /* 0x003fea0003800000 */
.L_x_26455:
        /* <DEDUP_REMOVED lines=138> */
.L_x_26456:
[----:B------:R-:W-:Y:S02]  /*33a00*/  HFMA2 R195, -RZ, RZ, 0, 1.1920928955078125e-07 ;  /* 0x00000002ffc37431 */ /* 0x000fe400000001ff */
[----:B------:R-:W-:Y:S01]  /*33a10*/  FADD.FTZ R196, R196, R193 ;  /* 0x000000c1c4c47221 */ /* 0x000fe20000010000 */
[----:B------:R-:W-:-:S03]  /*33a20*/  IMAD.MOV.U32 R193, RZ, RZ, -0x1 ;  /* 0xffffffffffc17424 */ /* 0x000fc600078e00ff */
[----:B------:R-:W-:-:S07]  /*33a30*/  IMAD.MOV.U32 R198, RZ, RZ, R196 ;  /* 0x000000ffffc67224 */ /* 0x000fce00078e00c4 */
[----:B------:R-:W-:Y:S05]  /*33a40*/  WARPSYNC.COLLECTIVE R193, `(.L_x_26457) ;  /* 0x00000000c1087348 */ /* 0x000fea0003c00000 */
[----:B------:R0:W1:Y:S02]  /*33a50*/  SHFL.BFLY P0, R193, R198, R195, R194 ;  /* 0x0c0000c3c6c17389 */ /* 0x00006400000000c2 */
[----:B01----:R-:W-:Y:S05]  /*33a60*/  ENDCOLLECTIVE ;  /* 0x000000000000791b */ /* 0x003fea0003800000 */
.L_x_26457:
[----:B------:R-:W-:Y:S02]  /*33a70*/  IMAD.MOV.U32 R195, RZ, RZ, 0x4 ;  /* 0x00000004ffc37424 */ /* 0x000fe400078e00ff */
[----:B------:R-:W-:Y:S01]  /*33a80*/  FADD.FTZ R196, R196, R193 ;  /* 0x000000c1c4c47221 */ /* 0x000fe20000010000 */
[----:B------:R-:W-:-:S04]  /*33a90*/  MOV R193, 0xffffffff ;  /* 0xffffffff00c17802 */ /* 0x000fc80000000f00 */
[----:B------:R-:W-:-:S07]  /*33aa0*/  MOV R198, R196 ;  /* 0x000000c400c67202 */ /* 0x000fce0000000f00 */
[----:B------:R-:W-:Y:S05]  /*33ab0*/  WARPSYNC.COLLECTIVE R193, `(.L_x_26458) ;  /* 0x00000000c1087348 */ /* 0x000fea0003c00000 */
[----:B------:R0:W1:Y:S02]  /*33ac0*/  SHFL.BFLY P0, R193, R198, R195, R194 ;  /* 0x0c0000c3c6c17389 */ /* 0x00006400000000c2 */
[----:B01----:R-:W-:Y:S05]  /*33ad0*/  ENDCOLLECTIVE ;  /* 0x000000000000791b */ /* 0x003fea0003800000 */
.L_x_26458:
[----:B------:R-:W-:Y:S02]  /*33ae0*/  HFMA2 R195, -RZ, RZ, 0, 4.76837158203125e-07 ;  /* 0x00000008ffc37431 */ /* 0x000fe400000001ff */
[----:B------:R-:W-:Y:S01]  /*33af0*/  FADD.FTZ R196, R196, R193 ;  /* 0x000000c1c4c47221 */ /* 0x000fe20000010000 */
[----:B------:R-:W-:-:S03]  /*33b00*/  IMAD.MOV.U32 R193, RZ, RZ, -0x1 ;  /* 0xffffffffffc17424 */ /* 0x000fc600078e00ff */
[----:B------:R-:W-:-:S07]  /*33b10*/  IMAD.MOV.U32 R198, RZ, RZ, R196 ;  /* 0x000000ffffc67224 */ /* 0x000fce00078e00c4 */
[----:B------:R-:W-:Y:S05]  /*33b20*/  WARPSYNC.COLLECTIVE R193, `(.L_x_26459) ;  /* 0x00000000c1087348 */ /* 0x000fea0003c00000 */
[----:B------:R0:W1:Y:S02]  /*33b30*/  SHFL.BFLY P0, R193, R198, R195, R194 ;  /* 0x0c0000c3c6c17389 */ /* 0x00006400000000c2 */
[----:B01----:R-:W-:Y:S05]  /*33b40*/  ENDCOLLECTIVE ;  /* 0x000000000000791b */ /* 0x003fea0003800000 */
.L_x_26459:
[----:B------:R-:W-:Y:S02]  /*33b50*/  IMAD.MOV.U32 R195, RZ, RZ, 0x10 ;  /* 0x00000010ffc37424 */ /* 0x000fe400078e00ff */
[----:B------:R-:W-:Y:S01]  /*33b60*/  FADD.FTZ R196, R196, R193 ;  /* 0x000000c1c4c47221 */ /* 0x000fe20000010000 */
[----:B------:R-:W-:-:S04]  /*33b70*/  MOV R193, 0xffffffff ;  /* 0xffffffff00c17802 */ /* 0x000fc80000000f00 */
[----:B------:R-:W-:-:S07]  /*33b80*/  MOV R198, R196 ;  /* 0x000000c400c67202 */ /* 0x000fce0000000f00 */
[----:B------:R-:W-:Y:S05]  /*33b90*/  WARPSYNC.COLLECTIVE R193, `(.L_x_26460) ;  /* 0x00000000c1087348 */ /* 0x000fea0003c00000 */
[----:B------:R0:W1:Y:S02]  /*33ba0*/  SHFL.BFLY P0, R193, R198, R195, R194 ;  /* 0x0c0000c3c6c17389 */ /* 0x00006400000000c2 */
[----:B01----:R-:W-:Y:S05]  /*33bb0*/  ENDCOLLECTIVE ;  /* 0x000000000000791b */ /* 0x003fea0003800000 */
.L_x_26460:
[----:B------:R-:W-:Y:S05]  /*33bc0*/  BRA `(.L_x_26461) ;  /* 0xffffffd800047947 */ /* 0x000fea000383ffff */
.L_x_26462:
        /* <DEDUP_REMOVED lines=11> */
.L_x_71481:


//--------------------- .text._ZN10layer_norm13ln_fwd_kernelINS_13Kernel_traitsI13__nv_bfloat16S2_fS2_fjLj2048ELj1ELj4ELj1ELj16ENS_18Kernel_traits_baseILj2048ES2_S2_fS2_fjLj128EEEEELb1ELb1ELb1ELb0EEEvNS_9FwdParamsE --------------------------
	.section	.text._ZN10layer_norm13ln_fwd_kernelINS_13Kernel_traitsI13__nv_bfloat16S2_fS2_fjLj2048ELj1ELj4ELj1ELj16ENS_18Kernel_traits_baseILj2048ES2_S2_fS2_fjLj128EEEEELb1ELb1ELb1ELb0EEEvNS_9FwdParamsE,"ax",@progbits
	.align	128
        .global         _ZN10layer_norm13ln_fwd_kernelINS_13Kernel_traitsI13__nv_bfloat16S2_fS2_fjLj2048ELj1ELj4ELj1ELj16ENS_18Kernel_traits_baseILj2048ES2_S2_fS2_fjLj128EEEEELb1ELb1ELb1ELb0EEEvNS_9FwdParamsE
        .type           _ZN10layer_norm13ln_fwd_kernelINS_13Kernel_traitsI13__nv_bfloat16S2_fS2_fjLj2048ELj1ELj4ELj1ELj16ENS_18Kernel_traits_baseILj2048ES2_S2_fS2_fjLj128EEEEELb1ELb1ELb1ELb0EEEvNS_9FwdParamsE,@function
        .size           _ZN10layer_norm13ln_fwd_kernelINS_13Kernel_traitsI13__nv_bfloat16S2_fS2_fjLj2048ELj1ELj4ELj1ELj16ENS_18Kernel_traits_baseILj2048ES2_S2_fS2_fjLj128EEEEELb1ELb1ELb1ELb0EEEvNS_9FwdParamsE,(.L_x_71482 - _ZN10layer_norm13ln_fwd_kernelINS_13Kernel_traitsI13__nv_bfloat16S2_fS2_fjLj2048ELj1ELj4ELj1ELj16ENS_18Kernel_traits_baseILj2048ES2_S2_fS2_fjLj128EEEEELb1ELb1ELb1ELb0EEEvNS_9FwdParamsE)
        .other          _ZN10layer_norm13ln_fwd_kernelINS_13Kernel_traitsI13__nv_bfloat16S2_fS2_fjLj2048ELj1ELj4ELj1ELj16ENS_18Kernel_traits_baseILj2048ES2_S2_fS2_fjLj128EEEEELb1ELb1ELb1ELb0EEEvNS_9FwdParamsE,@"STO_CUDA_ENTRY STV_DEFAULT"
_ZN10layer_norm13ln_fwd_kernelINS_13Kernel_traitsI13__nv_bfloat16S2_fS2_fjLj2048ELj1ELj4ELj1ELj16ENS_18Kernel_traits_baseILj2048ES2_S2_fS2_fjLj128EEEEELb1ELb1ELb1ELb0EEEvNS_9FwdParamsE:
.text._ZN10layer_norm13ln_fwd_kernelINS_13Kernel_traitsI13__nv_bfloat16S2_fS2_fjLj2048ELj1ELj4ELj1ELj16ENS_18Kernel_traits_baseILj2048ES2_S2_fS2_fjLj128EEEEELb1ELb1ELb1ELb0EEEvNS_9FwdParamsE:
        /* <DEDUP_REMOVED lines=131> */
.L_x_26464:
        /* <DEDUP_REMOVED lines=23> */
[----:B------:R-:W-:-:S06]  /*09a0*/  @P5 IADD3 R12, PT, PT, R12, 0x20, RZ ;  /* 0x000000200c0c5810 */ /* 0x000fcc0007ffe0ff */
[----:B------:R-:W3:Y:S01]  /*09b0*/  @P3 LDC.64 R72, c[0x0][0x3e8] ;  /* 0x0000fa00ff483b82 */ /* 0x000ee20000000a00 */
[----:B0-----:R-:W-:-:S07]  /*09c0*/  @P4 IMAD.WIDE.U32 R36, R12, 0x10, R36 ;  /* 0x000000100c244825 */ /* 0x001fce00078e0024 */
[----:B------:R-:W0:Y:S01]  /*09d0*/  @P2 LDC.64 R84, c[0x0][0x3d0] ;  /* 0x0000f400ff542b82 */ /* 0x000e220000000a00 */
[----:B-1----:R-:W-:-:S07]  /*09e0*/  @P4 IMAD.WIDE.U32 R48, R12, 0x10, R48 ;  /* 0x000000100c304825 */ /* 0x002fce00078e0030 */
[----:B------:R-:W1:Y:S01]  /*09f0*/  @P2 LDC.64 R96, c[0x0][0x3e8] ;  /* 0x0000fa00ff602b82 */ /* 0x000e620000000a00 */
[----:B------:R-:W-:-:S07]  /*0a00*/  @P4 VIADD R12, R12, 0x20 ;  /* 0x000000200c0c4836 */ /* 0x000fce0000000000 */
[----:B------:R-:W4:Y:S01]  /*0a10*/  @P1 LDC.64 R106, c[0x0][0x3d0] ;  /* 0x0000f400ff6a1b82 */ /* 0x000f220000000a00 */
[----:B--2---:R-:W-:-:S07]  /*0a20*/  @P3 IMAD.WIDE.U32 R60, R12, 0x10, R60 ;  /* 0x000000100c3c3825 */ /* 0x004fce00078e003c */
[----:B------:R-:W2:Y:S01]  /*0a30*/  @P1 LDC.64 R108, c[0x0][0x3e8] ;  /* 0x0000fa00ff6c1b82 */ /* 0x000ea20000000a00 */
[----:B---3--:R-:W-:-:S07]  /*0a40*/  @P3 IMAD.WIDE.U32 R72, R12, 0x10, R72 ;  /* 0x000000100c483825 */ /* 0x008fce00078e0048 */
[----:B------:R-:W3:Y:S01]  /*0a50*/  @P0 LDC.64 R110, c[0x0][0x3d0] ;  /* 0x0000f400ff6e0b82 */ /* 0x000ee20000000a00 */
[----:B------:R-:W-:-:S07]  /*0a60*/  @P3 VIADD R12, R12, 0x20 ;  /* 0x000000200c0c3836 */ /* 0x000fce0000000000 */
[----:B------:R-:W3:Y:S01]  /*0a70*/  @P0 LDC.64 R112, c[0x0][0x3e8] ;  /* 0x0000fa00ff700b82 */ /* 0x000ee20000000a00 */
        /* <DEDUP_REMOVED lines=8> */
[----:B----4-:R-:W-:-:S03]  /*0b00*/  @P1 IMAD.WIDE.U32 R106, R12, 0x10, R106 ;  /* 0x000000100c6a1825 */ /* 0x010fc600078e006a */
[----:B------:R-:W5:Y:S01]  /*0b10*/  @P2 LDG.E.128 R76, desc[UR6][R104.64] ;  /* 0x00000006684c2981 */ /* 0x000f62000c1e1d00 */
[----:B--2---:R-:W-:-:S03]  /*0b20*/  @P1 IMAD.WIDE.U32 R108, R12, 0x10, R108 ;  /* 0x000000100c6c1825 */ /* 0x004fc600078e006c */
[----:B------:R-:W5:Y:S01]  /*0b30*/  @P1 LDG.E.128 R80, desc[UR6][R106.64] ;  /* 0x000000066a501981 */ /* 0x000f62000c1e1d00 */
[----:B------:R-:W-:-:S03]  /*0b40*/  @P1 VIADD R12, R12, 0x20 ;  /* 0x000000200c0c1836 */ /* 0x000fc60000000000 */
[----:B------:R-:W5:Y:S01]  /*0b50*/  @P1 LDG.E.128 R88, desc[UR6][R108.64] ;  /* 0x000000066c581981 */ /* 0x000f62000c1e1d00 */
[----:B---3--:R-:W-:-:S03]  /*0b60*/  @P0 IMAD.WIDE.U32 R110, R12, 0x10, R110 ;  /* 0x000000100c6e0825 */ /* 0x008fc600078e006e */
[----:B------:R0:W5:Y:S01]  /*0b70*/  @P4 LDG.E.128 R52, desc[UR6][R48.64] ;  /* 0x0000000630344981 */ /* 0x000162000c1e1d00 */
[----:B------:R-:W-:-:S03]  /*0b80*/  @P0 IMAD.WIDE.U32 R112, R12, 0x10, R112 ;  /* 0x000000100c700825 */ /* 0x000fc600078e0070 */
[----:B------:R-:W5:Y:S04]  /*0b90*/  @P0 LDG.E.128 R92, desc[UR6][R110.64] ;  /* 0x000000066e5c0981 */ /* 0x000f68000c1e1d00 */
[----:B------:R-:W5:Y:S01]  /*0ba0*/  @P0 LDG.E.128 R100, desc[UR6][R112.64] ;  /* 0x0000000670640981 */ /* 0x000f62000c1e1d00 */
[----:B------:R-:W-:Y:S01]  /*0bb0*/  CS2R R96, SRZ ;  /* 0x0000000000607805 */ /* 0x000fe2000001ff00 */
[----:B------:R-:W-:Y:S01]  /*0bc0*/  IMAD.MOV.U32 R86, RZ, RZ, RZ ;  /* 0x000000ffff567224 */ /* 0x000fe200078e00ff */
[----:B------:R-:W-:Y:S01]  /*0bd0*/  MOV R62, RZ ;  /* 0x000000ff003e7202 */ /* 0x000fe20000000f00 */
[----:B------:R1:W5:Y:S01]  /*0be0*/  @P3 LDG.E.128 R56, desc[UR6][R60.64] ;  /* 0x000000063c383981 */ /* 0x000362000c1e1d00 */
[----:B------:R-:W-:Y:S01]  /*0bf0*/  IMAD.MOV.U32 R74, RZ, RZ, RZ ;  /* 0x000000ffff4a7224 */ /* 0x000fe200078e00ff */
[----:B0-----:R-:W-:Y:S01]  /*0c00*/  CS2R R48, SRZ ;  /* 0x0000000000307805 */ /* 0x001fe2000001ff00 */
[----:B------:R-:W-:Y:S01]  /*0c10*/  IMAD.MOV.U32 R50, RZ, RZ, RZ ;  /* 0x000000ffff327224 */ /* 0x000fe200078e00ff */
[----:B------:R0:W5:Y:S01]  /*0c20*/  @P3 LDG.E.128 R64, desc[UR6][R72.64] ;  /* 0x0000000648403981 */ /* 0x000162000c1e1d00 */
[----:B------:R-:W-:Y:S01]  /*0c30*/  IMAD.MOV.U32 R38, RZ, RZ, RZ ;  /* 0x000000ffff267224 */ /* 0x000fe200078e00ff */
[----:B------:R-:W-:-:S02]  /*0c40*/  CS2R R36, SRZ ;  /* 0x0000000000247805 */ /* 0x000fc4000001ff00 */
[----:B------:R-:W-:Y:S01]  /*0c50*/  CS2R R24, SRZ ;  /* 0x0000000000187805 */ /* 0x000fe2000001ff00 */
[----:B------:R2:W5:Y:S01]  /*0c60*/  @P2 LDG.E.128 R68, desc[UR6][R84.64] ;  /* 0x0000000654442981 */ /* 0x000562000c1e1d00 */
[----:B------:R-:W-:Y:S01]  /*0c70*/  @P5 IMAD.MOV.U32 R39, RZ, RZ, RZ ;  /* 0x000000ffff275224 */ /* 0x000fe200078e00ff */
[----:B-1----:R-:W-:Y:S01]  /*0c80*/  CS2R R60, SRZ ;  /* 0x00000000003c7805 */ /* 0x002fe2000001ff00 */
[----:B------:R-:W-:Y:S01]  /*0c90*/  @P4 IMAD.MOV.U32 R51, RZ, RZ, RZ ;  /* 0x000000ffff334224 */ /* 0x000fe200078e00ff */
[----:B------:R-:W-:Y:S01]  /*0ca0*/  @P3 MOV R63, RZ ;  /* 0x000000ff003f3202 */ /* 0x000fe20000000f00 */
[----:B------:R-:W-:Y:S01]  /*0cb0*/  @P2 IMAD.MOV.U32 R75, RZ, RZ, RZ ;  /* 0x000000ffff4b2224 */ /* 0x000fe200078e00ff */
[----:B0-----:R-:W-:Y:S01]  /*0cc0*/  CS2R R72, SRZ ;  /* 0x0000000000487805 */ /* 0x001fe2000001ff00 */
[----:B------:R-:W-:Y:S01]  /*0cd0*/  @P1 IMAD.MOV.U32 R87, RZ, RZ, RZ ;  /* 0x000000ffff571224 */ /* 0x000fe200078e00ff */
[----:B------:R-:W-:Y:S01]  /*0ce0*/  @P0 MOV R99, RZ ;  /* 0x000000ff00630202 */ /* 0x000fe20000000f00 */
[----:B------:R-:W-:Y:S01]  /*0cf0*/  @P0 VIADD R12, R12, 0x20 ;  /* 0x000000200c0c0836 */ /* 0x000fe20000000000 */
[----:B--2---:R-:W-:Y:S01]  /*0d00*/  CS2R R84, SRZ ;  /* 0x0000000000547805 */ /* 0x004fe2000001ff00 */
[----:B------:R-:W-:Y:S06]  /*0d10*/  @!P6 BRA `(.L_x_26465) ;  /* 0x000000000058e947 */ /* 0x000fec0003800000 */
        /* <DEDUP_REMOVED lines=22> */
.L_x_26465:
[----:B------:R-:W-:Y:S05]  /*0e80*/  BSYNC.RECONVERGENT B0 ;  /* 0x0000000000007941 */ /* 0x000fea0003800200 */
.L_x_26463:
        /* <DEDUP_REMOVED lines=15> */
[----:B------:R2:W-:Y:S01]  /*0f80*/  STL.S16 [R1+0xc8], R166 ;  /* 0x0000c8a601007387 */ /* 0x0005e20000100600 */
[----:B------:R-:W-:Y:S01]  /*0f90*/  PRMT R163, R106, 0x7632, R163 ;  /* 0x000076326aa37816 */ /* 0x000fe200000000a3 */
[----:B------:R-:W-:Y:S01]  /*0fa0*/  IMAD R15, R0, -0x326172a9, RZ ;  /* 0xcd9e8d57000f7824 */ /* 0x000fe200078e02ff */
[----:B------:R-:W-:Y:S01]  /*0fb0*/  LOP3.LUT R17, R19, R18, R17, 0x96, !PT ;  /* 0x0000001213117212 */ /* 0x000fe200078e9611 */
[----:B------:R-:W-:Y:S01]  /*0fc0*/  IMAD.HI.U32 R14, R13, -0x326172a9, RZ ;  /* 0xcd9e8d570d0e7827 */ /* 0x000fe200078e00ff */
[----:B------:R-:W-:Y:S01]  /*0fd0*/  PRMT R162, R109, 0x7632, R162 ;  /* 0x000076326da27816 */ /* 0x000fe200000000a2 */
[----:B------:R2:W-:Y:S01]  /*0fe0*/  STL.S16 [R1+0xc4], R165 ;  /* 0x0000c4a501007387 */ /* 0x0005e20000100600 */
[----:B------:R-:W-:Y:S01]  /*0ff0*/  PRMT R161, R105, 0x7632, R161 ;  /* 0x0000763269a17816 */ /* 0x000fe200000000a1 */
[----:B------:R-:W-:Y:S01]  /*1000*/  VIADD R16, R200, 0x9e3779b9 ;  /* 0x9e3779b9c8107836 */ /* 0x000fe20000000000 */
[----:B------:R-:W-:Y:S01]  /*1010*/  PRMT R160, R108, 0x7632, R160 ;  /* 0x000076326ca07816 */ /* 0x000fe200000000a0 */
[----:B------:R-:W-:Y:S01]  /*1020*/  IMAD R13, R13, -0x326172a9, RZ ;  /* 0xcd9e8d570d0d7824 */ /* 0x000fe200078e02ff */
[----:B------:R2:W-:Y:S01]  /*1030*/  STL.S16 [R1+0xc0], R164 ;  /* 0x0000c0a401007387 */ /* 0x0005e20000100600 */
[----:B------:R-:W-:Y:S01]  /*1040*/  IMAD R12, R12, -0x2daee0ad, RZ ;  /* 0xd2511f530c0c7824 */ /* 0x000fe200078e02ff */
[----:B------:R-:W-:Y:S01]  /*1050*/  LOP3.LUT R14, R16, R15, R14, 0x96, !PT ;  /* 0x0000000f100e7212 */ /* 0x000fe200078e960e */
[----:B------:R-:W-:Y:S01]  /*1060*/  IMAD.HI.U32 R16, R17, -0x326172a9, RZ ;  /* 0xcd9e8d5711107827 */ /* 0x000fe200078e00ff */
[----:B------:R-:W-:Y:S01]  /*1070*/  PRMT R159, R104, 0x7632, R159 ;  /* 0x00007632689f7816 */ /* 0x000fe2000000009f */
[----:B------:R2:W-:Y:S01]  /*1080*/  STL.S16 [R1+0xbc], R163 ;  /* 0x0000bca301007387 */ /* 0x0005e20000100600 */
[----:B------:R-:W-:Y:S01]  /*1090*/  PRMT R158, R99, 0x7632, R158 ;  /* 0x00007632639e7816 */ /* 0x000fe2000000009e */
[C---:B------:R-:W-:Y:S01]  /*10a0*/  IMAD.HI.U32 R15, R14.reuse, -0x2daee0ad, RZ ;  /* 0xd2511f530e0f7827 */ /* 0x040fe200078e00ff */
[----:B------:R-:W-:Y:S01]  /*10b0*/  LOP3.LUT R5, R5, R13, R16, 0x96, !PT ;  /* 0x0000000d05057212 */ /* 0x000fe200078e9610 */
[----:B------:R2:W-:Y:S01]  /*10c0*/  STL.S16 [R1+0xb8], R162 ;  /* 0x0000b8a201007387 */ /* 0x0005e20000100600 */
[----:B------:R-:W-:Y:S01]  /*10d0*/  PRMT R157, R95, 0x7632, R157 ;  /* 0x000076325f9d7816 */ /* 0x000fe2000000009d */
[----:B------:R-:W-:Y:S01]  /*10e0*/  IMAD R14, R14, -0x2daee0ad, RZ ;  /* 0xd2511f530e0e7824 */ /* 0x000fe200078e02ff */
[----:B------:R-:W-:Y:S01]  /*10f0*/  LOP3.LUT R6, R6, R12, R15, 0x96, !PT ;  /* 0x0000000c06067212 */ /* 0x000fe200078e960f */
[----:B------:R-:W-:Y:S01]  /*1100*/  IMAD.HI.U32 R13, R5, -0x2daee0ad, RZ ;  /* 0xd2511f53050d7827 */ /* 0x000fe200078e00ff */
[----:B------:R2:W-:Y:S01]  /*1110*/  STL.S16 [R1+0xb4], R161 ;  /* 0x0000b4a101007387 */ /* 0x0005e20000100600 */
[----:B------:R-:W-:Y:S01]  /*1120*/  PRMT R156, R98, 0x7632, R156 ;  /* 0x00007632629c7816 */ /* 0x000fe2000000009c */
[----:B------:R-:W3:Y:S01]  /*1130*/  LDCU UR12, c[0x0][0x448] ;  /* 0x00008900ff0c77ac */ /* 0x000ee20008000800 */
[----:B------:R-:W-:Y:S01]  /*1140*/  IMAD R17, R17, -0x326172a9, RZ ;  /* 0xcd9e8d5711117824 */ /* 0x000fe200078e02ff */
[----:B------:R-:W-:Y:S01]  /*1150*/  LOP3.LUT R10, R10, R14, R13, 0x96, !PT ;  /* 0x0000000e0a0a7212 */ /* 0x000fe200078e960d */
[----:B------:R-:W-:Y:S01]  /*1160*/  IMAD.HI.U32 R12, R6, -0x326172a9, RZ ;  /* 0xcd9e8d57060c7827 */ /* 0x000fe200078e00ff */
[----:B------:R2:W-:Y:S01]  /*1170*/  STL.S16 [R1+0xb0], R160 ;  /* 0x0000b0a001007387 */ /* 0x0005e20000100600 */
[----:B------:R-:W-:Y:S01]  /*1180*/  PRMT R155, R94, 0x7632, R155 ;  /* 0x000076325e9b7816 */ /* 0x000fe2000000009b */
[----:B------:R-:W4:Y:S01]  /*1190*/  LDCU.64 UR10, c[0x0][0x408] ;  /* 0x00008100ff0a77ac */ /* 0x000f220008000a00 */
[----:B------:R-:W-:Y:S01]  /*11a0*/  PRMT R154, R97, 0x7632, R154 ;  /* 0x00007632619a7816 */ /* 0x000fe2000000009a */
[----:B------:R2:W-:Y:S01]  /*11b0*/  STL.S16 [R1+0xac], R159 ;  /* 0x0000ac9f01007387 */ /* 0x0005e20000100600 */
[----:B------:R-:W-:Y:S01]  /*11c0*/  LOP3.LUT R7, R7, R17, R12, 0x96, !PT ;  /* 0x0000001107077212 */ /* 0x000fe200078e960c */
[----:B------:R-:W-:Y:S01]  /*11d0*/  IMAD R13, R6, -0x326172a9, RZ ;  /* 0xcd9e8d57060d7824 */ /* 0x000fe200078e02ff */
[----:B------:R-:W-:Y:S01]  /*11e0*/  PRMT R153, R93, 0x7632, R153 ;  /* 0x000076325d997816 */ /* 0x000fe20000000099 */
[----:B------:R2:W-:Y:S01]  /*11f0*/  STL.S16 [R1+0xa8], R158 ;  /* 0x0000a89e01007387 */ /* 0x0005e20000100600 */
[----:B------:R-:W-:Y:S01]  /*1200*/  PRMT R152, R96, 0x7632, R152 ;  /* 0x0000763260987816 */ /* 0x000fe20000000098 */
[----:B------:R-:W-:Y:S01]  /*1210*/  VIADD R12, R200, 0x78dde6e4 ;  /* 0x78dde6e4c80c7836 */ /* 0x000fe20000000000 */
[----:B------:R-:W-:Y:S01]  /*1220*/  PRMT R151, R92, 0x7632, R151 ;  /* 0x000076325c977816 */ /* 0x000fe20000000097 */
[----:B------:R2:W-:Y:S01]  /*1230*/  STL.S16 [R1+0xa4], R157 ;  /* 0x0000a49d01007387 */ /* 0x0005e20000100600 */
[----:B------:R-:W-:Y:S01]  /*1240*/  IMAD.HI.U32 R6, R10, -0x326172a9, RZ ;  /* 0xcd9e8d570a067827 */ /* 0x000fe200078e00ff */
[----:B------:R-:W-:Y:S01]  /*1250*/  PRMT R150, R87, 0x7632, R150 ;  /* 0x0000763257967816 */ /* 0x000fe20000000096 */
[----:B------:R-:W0:Y:S01]  /*1260*/  LDCU.64 UR4, c[0x0][0x3a0] ;  /* 0x00007400ff0477ac */ /* 0x000e220008000a00 */
[----:B------:R2:W-:Y:S01]  /*1270*/  STL.S16 [R1+0xa0], R156 ;  /* 0x0000a09c01007387 */ /* 0x0005e20000100600 */
[----:B------:R-:W-:Y:S01]  /*1280*/  IMAD R14, R5, -0x2daee0ad, RZ ;  /* 0xd2511f53050e7824 */ /* 0x000fe200078e02ff */
[----:B------:R-:W-:Y:S01]  /*1290*/  PRMT R149, R83, 0x7632, R149 ;  /* 0x0000763253957816 */ /* 0x000fe20000000095 */
[----:B------:R-:W-:Y:S01]  /*12a0*/  IMAD.HI.U32 R5, R7, -0x2daee0ad, RZ ;  /* 0xd2511f5307057827 */ /* 0x000fe200078e00ff */
[----:B------:R2:W-:Y:S01]  /*12b0*/  STL.S16 [R1+0x9c], R155 ;  /* 0x00009c9b01007387 */ /* 0x0005e20000100600 */
[----:B------:R-:W-:-:S02]  /*12c0*/  IADD3 R15, PT, PT, R201, -0x126145ec, RZ ;  /* 0xed9eba14c90f7810 */ /* 0x000fc40007ffe0ff */
[----:B------:R-:W-:Y:S01]  /*12d0*/  PRMT R148, R86, 0x7632, R148 ;  /* 0x0000763256947816 */ /* 0x000fe20000000094 */
[----:B------:R2:W-:Y:S01]  /*12e0*/  STL.S16 [R1+0x98], R154 ;  /* 0x0000989a01007387 */ /* 0x0005e20000100600 */
[----:B------:R-:W-:Y:S01]  /*12f0*/  PRMT R147, R82, 0x7632, R147 ;  /* 0x0000763252937816 */ /* 0x000fe20000000093 */
[----:B------:R-:W-:Y:S01]  /*1300*/  IMAD.MOV.U32 R197, RZ, RZ, RZ ;  /* 0x000000ffffc57224 */ /* 0x000fe200078e00ff */
[----:B------:R-:W-:Y:S01]  /*1310*/  PRMT R146, R85, 0x7632, R146 ;  /* 0x0000763255927816 */ /* 0x000fe20000000092 */
[----:B------:R2:W-:Y:S01]  /*1320*/  STL.S16 [R1+0x94], R153 ;  /* 0x0000949901007387 */ /* 0x0005e20000100600 */
[----:B------:R-:W-:Y:S01]  /*1330*/  LOP3.LUT R6, R12, R13, R6, 0x96, !PT ;  /* 0x0000000d0c067212 */ /* 0x000fe200078e9606 */
[----:B------:R-:W-:Y:S01]  /*1340*/  IMAD R13, R7, -0x2daee0ad, RZ ;  /* 0xd2511f53070d7824 */ /* 0x000fe200078e02ff */
[----:B------:R-:W-:Y:S01]  /*1350*/  PRMT R145, R81, 0x7632, R145 ;  /* 0x0000763251917816 */ /* 0x000fe20000000091 */
[----:B------:R2:W-:Y:S01]  /*1360*/  STL.S16 [R1+0x90], R152 ;  /* 0x0000909801007387 */ /* 0x0005e20000100600 */
[----:B------:R-:W-:Y:S01]  /*1370*/  LOP3.LUT R5, R15, R14, R5, 0x96, !PT ;  /* 0x0000000e0f057212 */ /* 0x000fe200078e9605 */
[----:B------:R-:W-:Y:S01]  /*1380*/  VIADD R14, R201, 0xa9066899 ;  /* 0xa9066899c90e7836 */ /* 0x000fe20000000000 */
[----:B------:R-:W-:Y:S01]  /*1390*/  PRMT R144, R84, 0x7632, R144 ;  /* 0x0000763254907816 */ /* 0x000fe20000000090 */
[----:B------:R2:W-:Y:S01]  /*13a0*/  STL.S16 [R1+0x8c], R151 ;  /* 0x00008c9701007387 */ /* 0x0005e20000100600 */
[----:B------:R-:W-:Y:S01]  /*13b0*/  PRMT R143, R80, 0x7632, R143 ;  /* 0x00007632508f7816 */ /* 0x000fe2000000008f */
[----:B------:R-:W-:Y:S01]  /*13c0*/  IMAD.HI.U32 R12, R6, -0x2daee0ad, RZ ;  /* 0xd2511f53060c7827 */ /* 0x000fe200078e00ff */
[----:B------:R-:W-:Y:S01]  /*13d0*/  PRMT R142, R75, 0x7632, R142 ;  /* 0x000076324b8e7816 */ /* 0x000fe2000000008e */
[----:B------:R2:W-:Y:S01]  /*13e0*/  STL.S16 [R1+0x88], R150 ;  /* 0x0000889601007387 */ /* 0x0005e20000100600 */
[----:B------:R-:W-:Y:S01]  /*13f0*/  PRMT R141, R71, 0x7632, R141 ;  /* 0x00007632478d7816 */ /* 0x000fe2000000008d */
[----:B------:R-:W-:Y:S01]  /*1400*/  IMAD R7, R10, -0x326172a9, RZ ;  /* 0xcd9e8d570a077824 */ /* 0x000fe200078e02ff */
[----:B------:R-:W-:Y:S01]  /*1410*/  PRMT R140, R74, 0x7632, R140 ;  /* 0x000076324a8c7816 */ /* 0x000fe2000000008c */
[----:B------:R2:W-:Y:S01]  /*1420*/  STL.S16 [R1+0x84], R149 ;  /* 0x0000849501007387 */ /* 0x0005e20000100600 */
[----:B------:R-:W-:Y:S01]  /*1430*/  IMAD.HI.U32 R10, R5, -0x326172a9, RZ ;  /* 0xcd9e8d57050a7827 */ /* 0x000fe200078e00ff */
[----:B------:R-:W-:-:S02]  /*1440*/  PRMT R139, R70, 0x7632, R139 ;  /* 0x00007632468b7816 */ /* 0x000fc4000000008b */
[----:B------:R2:W-:Y:S01]  /*1450*/  STL.S16 [R1+0x80], R148 ;  /* 0x0000809401007387 */ /* 0x0005e20000100600 */
[----:B------:R-:W-:Y:S02]  /*1460*/  PRMT R138, R73, 0x7632, R138 ;  /* 0x00007632498a7816 */ /* 0x000fe4000000008a */
[----:B------:R-:W-:Y:S01]  /*1470*/  PRMT R137, R69, 0x7632, R137 ;  /* 0x0000763245897816 */ /* 0x000fe20000000089 */
[----:B------:R2:W-:Y:S01]  /*1480*/  STL.S16 [R1+0x7c], R147 ;  /* 0x00007c9301007387 */ /* 0x0005e20000100600 */
[----:B------:R-:W-:Y:S02]  /*1490*/  PRMT R136, R72, 0x7632, R136 ;  /* 0x0000763248887816 */ /* 0x000fe40000000088 */
[----:B------:R-:W-:Y:S01]  /*14a0*/  LOP3.LUT R12, R14, R13, R12, 0x96, !PT ;  /* 0x0000000d0e0c7212 */ /* 0x000fe200078e960c */
[----:B------:R2:W-:Y:S01]  /*14b0*/  STL.S16 [R1+0x78], R146 ;  /* 0x0000789201007387 */ /* 0x0005e20000100600 */
[----:B------:R-:W-:Y:S01]  /*14c0*/  PRMT R135, R68, 0x7632, R135 ;  /* 0x0000763244877816 */ /* 0x000fe20000000087 */
[----:B------:R-:W-:Y:S01]  /*14d0*/  IMAD R13, R6, -0x2daee0ad, RZ ;  /* 0xd2511f53060d7824 */ /* 0x000fe200078e02ff */
[----:B------:R-:W-:Y:S01]  /*14e0*/  LOP3.LUT R7, R11, R7, R10, 0x96, !PT ;  /* 0x000000070b077212 */ /* 0x000fe200078e960a */
[----:B------:R2:W-:Y:S01]  /*14f0*/  STL.S16 [R1+0x74], R145 ;  /* 0x0000749101007387 */ /* 0x0005e20000100600 */
[----:B------:R-:W-:Y:S01]  /*1500*/  PRMT R134, R63, 0x7632, R134 ;  /* 0x000076323f867816 */ /* 0x000fe20000000086 */
        /* <DEDUP_REMOVED lines=8> */
[----:B------:R-:W-:-:S02]  /*1590*/  PRMT R130, R61, 0x7632, R130 ;  /* 0x000076323d827816 */ /* 0x000fc40000000082 */
[----:B------:R2:W-:Y:S01]  /*15a0*/  STL.S16 [R1+0x68], R142 ;  /* 0x0000688e01007387 */ /* 0x0005e20000100600 */
[----:B------:R-:W-:Y:S01]  /*15b0*/  IMAD.HI.U32 R6, R7, -0x2daee0ad, RZ ;  /* 0xd2511f5307067827 */ /* 0x000fe200078e00ff */
[----:B------:R-:W-:Y:S02]  /*15c0*/  PRMT R129, R57, 0x7632, R129 ;  /* 0x0000763239817816 */ /* 0x000fe40000000081 */
[----:B------:R2:W-:Y:S01]  /*15d0*/  STL.S16 [R1+0x64], R141 ;  /* 0x0000648d01007387 */ /* 0x0005e20000100600 */
[----:B------:R-:W-:Y:S01]  /*15e0*/  IADD3 R14, PT, PT, R201, 0x646e171e, RZ ;  /* 0x646e171ec90e7810 */ /* 0x000fe20007ffe0ff */
[----:B------:R-:W-:Y:S01]  /*15f0*/  IMAD R12, R12, -0x326172a9, RZ ;  /* 0xcd9e8d570c0c7824 */ /* 0x000fe200078e02ff */
[----:B------:R-:W-:Y:S01]  /*1600*/  PRMT R128, R60, 0x7632, R128 ;  /* 0x000076323c807816 */ /* 0x000fe20000000080 */
[----:B------:R2:W-:Y:S01]  /*1610*/  STL.S16 [R1+0x60], R140 ;  /* 0x0000608c01007387 */ /* 0x0005e20000100600 */
[----:B------:R-:W-:Y:S02]  /*1620*/  PRMT R127, R56, 0x7632, R127 ;  /* 0x00007632387f7816 */ /* 0x000fe4000000007f */
[----:B------:R-:W-:Y:S01]  /*1630*/  PRMT R126, R51, 0x7632, R126 ;  /* 0x00007632337e7816 */ /* 0x000fe2000000007e */
[----:B------:R2:W-:Y:S01]  /*1640*/  STL.S16 [R1+0x5c], R139 ;  /* 0x00005c8b01007387 */ /* 0x0005e20000100600 */
[----:B------:R-:W-:Y:S01]  /*1650*/  LOP3.LUT R5, R11, R10, R5, 0x96, !PT ;  /* 0x0000000a0b057212 */ /* 0x000fe200078e9605 */
[----:B------:R-:W-:Y:S01]  /*1660*/  VIADD R10, R200, 0x5384540f ;  /* 0x5384540fc80a7836 */ /* 0x000fe20000000000 */
[----:B------:R-:W-:Y:S01]  /*1670*/  PRMT R125, R47, 0x7632, R125 ;  /* 0x000076322f7d7816 */ /* 0x000fe2000000007d */
[----:B------:R2:W-:Y:S01]  /*1680*/  STL.S16 [R1+0x58], R138 ;  /* 0x0000588a01007387 */ /* 0x0005e20000100600 */
[----:B------:R-:W-:Y:S01]  /*1690*/  LOP3.LUT R6, R14, R13, R6, 0x96, !PT ;  /* 0x0000000d0e067212 */ /* 0x000fe200078e9606 */
[----:B------:R-:W-:Y:S01]  /*16a0*/  VIADD R13, R201, 0x1fd5c5a3 ;  /* 0x1fd5c5a3c90d7836 */ /* 0x000fe20000000000 */
[----:B------:R-:W-:Y:S01]  /*16b0*/  PRMT R124, R50, 0x7632, R124 ;  /* 0x00007632327c7816 */ /* 0x000fe2000000007c */
[----:B------:R2:W-:Y:S01]  /*16c0*/  STL.S16 [R1+0x54], R137 ;  /* 0x0000548901007387 */ /* 0x0005e20000100600 */
[----:B------:R-:W-:Y:S01]  /*16d0*/  PRMT R123, R46, 0x7632, R123 ;  /* 0x000076322e7b7816 */ /* 0x000fe2000000007b */
[----:B------:R-:W-:Y:S01]  /*16e0*/  IMAD R14, R7, -0x2daee0ad, RZ ;  /* 0xd2511f53070e7824 */ /* 0x000fe200078e02ff */
[----:B------:R-:W-:Y:S01]  /*16f0*/  PRMT R122, R49, 0x7632, R122 ;  /* 0x00007632317a7816 */ /* 0x000fe2000000007a */
[----:B------:R2:W-:Y:S01]  /*1700*/  STL.S16 [R1+0x50], R136 ;  /* 0x0000508801007387 */ /* 0x0005e20000100600 */
[----:B------:R-:W-:Y:S01]  /*1710*/  PRMT R121, R45, 0x7632, R121 ;  /* 0x000076322d797816 */ /* 0x000fe20000000079 */
[----:B------:R-:W-:Y:S01]  /*1720*/  IMAD.HI.U32 R11, R5, -0x2daee0ad, RZ ;  /* 0xd2511f53050b7827 */ /* 0x000fe200078e00ff */
[----:B------:R-:W-:Y:S01]  /*1730*/  PRMT R120, R48, 0x7632, R120 ;  /* 0x0000763230787816 */ /* 0x000fe20000000078 */
[----:B------:R2:W-:Y:S01]  /*1740*/  STL.S16 [R1+0x4c], R135 ;  /* 0x00004c8701007387 */ /* 0x0005e20000100600 */
[----:B------:R-:W-:Y:S01]  /*1750*/  PRMT R119, R44, 0x7632, R119 ;  /* 0x000076322c777816 */ /* 0x000fe20000000077 */
[----:B------:R-:W-:Y:S01]  /*1760*/  IMAD.HI.U32 R7, R6, -0x326172a9, RZ ;  /* 0xcd9e8d5706077827 */ /* 0x000fe200078e00ff */
[----:B------:R-:W-:Y:S01]  /*1770*/  PRMT R118, R39, 0x7632, R118 ;  /* 0x0000763227767816 */ /* 0x000fe20000000076 */
[----:B------:R2:W-:Y:S01]  /*1780*/  STL.S16 [R1+0x48], R134 ;  /* 0x0000488601007387 */ /* 0x0005e20000100600 */
[----:B------:R-:W-:-:S02]  /*1790*/  PRMT R117, R35, 0x7632, R117 ;  /* 0x0000763223757816 */ /* 0x000fc40000000075 */
[----:B------:R-:W-:Y:S01]  /*17a0*/  PRMT R116, R38, 0x7632, R116 ;  /* 0x0000763226747816 */ /* 0x000fe20000000074 */
[----:B------:R2:W-:Y:S01]  /*17b0*/  STL.S16 [R1+0x44], R133 ;  /* 0x0000448501007387 */ /* 0x0005e20000100600 */
[----:B------:R-:W-:Y:S01]  /*17c0*/  LOP3.LUT R11, R13, R14, R11, 0x96, !PT ;  /* 0x0000000e0d0b7212 */ /* 0x000fe200078e960b */
[----:B------:R-:W-:Y:S01]  /*17d0*/  IMAD R13, R6, -0x326172a9, RZ ;  /* 0xcd9e8d57060d7824 */ /* 0x000fe200078e02ff */
[----:B------:R-:W-:Y:S01]  /*17e0*/  LOP3.LUT R7, R10, R12, R7, 0x96, !PT ;  /* 0x0000000c0a077212 */ /* 0x000fe200078e9607 */
[----:B------:R2:W-:Y:S01]  /*17f0*/  STL.S16 [R1+0x40], R132 ;  /* 0x0000408401007387 */ /* 0x0005e20000100600 */
[----:B------:R-:W-:Y:S01]  /*1800*/  IMAD R12, R5, -0x2daee0ad, RZ ;  /* 0xd2511f53050c7824 */ /* 0x000fe200078e02ff */
[----:B------:R-:W-:Y:S01]  /*1810*/  IADD3 R10, PT, PT, R200, -0xe443238, RZ ;  /* 0xf1bbcdc8c80a7810 */ /* 0x000fe20007ffe0ff */
[----:B------:R-:W-:Y:S01]  /*1820*/  IMAD.HI.U32 R6, R11, -0x326172a9, RZ ;  /* 0xcd9e8d570b067827 */ /* 0x000fe200078e00ff */
[----:B------:R2:W-:Y:S01]  /*1830*/  STL.S16 [R1+0x3c], R131 ;  /* 0x00003c8301007387 */ /* 0x0005e20000100600 */
[----:B------:R-:W-:-:S02]  /*1840*/  PRMT R249, R34, 0x7632, R249 ;  /* 0x0000763222f97816 */ /* 0x000fc400000000f9 */
[----:B------:R-:W-:Y:S01]  /*1850*/  IMAD.HI.U32 R5, R7, -0x2daee0ad, RZ ;  /* 0xd2511f5307057827 */ /* 0x000fe200078e00ff */
[----:B------:R2:W-:Y:S01]  /*1860*/  STL.S16 [R1+0x38], R130 ;  /* 0x0000388201007387 */ /* 0x0005e20000100600 */
[----:B------:R-:W-:Y:S02]  /*1870*/  LOP3.LUT R199, R10, R13, R6, 0x96, !PT ;  /* 0x0000000d0ac77212 */ /* 0x000fe400078e9606 */
[C---:B------:R-:W-:Y:S01]  /*1880*/  VIADD R14, R201.reuse, 0xdb3d7428 ;  /* 0xdb3d7428c90e7836 */ /* 0x040fe20000000000 */
[----:B------:R2:W-:Y:S01]  /*1890*/  STL.S16 [R1+0x34], R129 ;  /* 0x0000348101007387 */ /* 0x0005e20000100600 */
[----:B------:R-:W-:Y:S01]  /*18a0*/  VIADD R10, R201, 0x96a522ad ;  /* 0x96a522adc90a7836 */ /* 0x000fe20000000000 */
[----:B------:R-:W-:Y:S01]  /*18b0*/  PRMT R248, R37, 0x7632, R248 ;  /* 0x0000763225f87816 */ /* 0x000fe200000000f8 */
[----:B------:R-:W-:Y:S01]  /*18c0*/  IMAD R6, R7, -0x2daee0ad, RZ ;  /* 0xd2511f5307067824 */ /* 0x000fe200078e02ff */
[----:B------:R2:W-:Y:S01]  /*18d0*/  STL.S16 [R1+0x30], R128 ;  /* 0x0000308001007387 */ /* 0x0005e20000100600 */
[----:B------:R-:W-:Y:S01]  /*18e0*/  LOP3.LUT R198, R14, R12, R5, 0x96, !PT ;  /* 0x0000000c0ec67212 */ /* 0x000fe200078e9605 */
[----:B------:R-:W-:Y:S01]  /*18f0*/  IMAD.HI.U32 R5, R199, -0x2daee0ad, RZ ;  /* 0xd2511f53c7057827 */ /* 0x000fe200078e00ff */
[----:B------:R-:W-:Y:S01]  /*1900*/  PRMT R247, R33, 0x7632, R247 ;  /* 0x0000763221f77816 */ /* 0x000fe200000000f7 */
[----:B------:R2:W-:Y:S01]  /*1910*/  STL.S16 [R1+0x2c], R127 ;  /* 0x00002c7f01007387 */ /* 0x0005e20000100600 */
[----:B------:R-:W-:Y:S01]  /*1920*/  PRMT R246, R36, 0x7632, R246 ;  /* 0x0000763224f67816 */ /* 0x000fe200000000f6 */
[----:B------:R-:W-:Y:S01]  /*1930*/  IMAD R12, R11, -0x326172a9, RZ ;  /* 0xcd9e8d570b0c7824 */ /* 0x000fe200078e02ff */
[----:B------:R-:W-:Y:S01]  /*1940*/  IADD3 R11, PT, PT, R200, -0x700cb87f, RZ ;  /* 0x8ff34781c80b7810 */ /* 0x000fe20007ffe0ff */
[----:B------:R2:W-:Y:S01]  /*1950*/  STL.S16 [R1+0x28], R126 ;  /* 0x0000287e01007387 */ /* 0x0005e20000100600 */
[----:B------:R-:W-:Y:S01]  /*1960*/  IMAD.HI.U32 R7, R198, -0x326172a9, RZ ;  /* 0xcd9e8d57c6077827 */ /* 0x000fe200078e00ff */
[----:B------:R-:W-:-:S02]  /*1970*/  LOP3.LUT R5, R10, R6, R5, 0x96, !PT ;  /* 0x000000060a057212 */ /* 0x000fc400078e9605 */
[----:B------:R2:W-:Y:S01]  /*1980*/  STL.S16 [R1+0x24], R125 ;  /* 0x0000247d01007387 */ /* 0x0005e20000100600 */
[----:B------:R-:W-:Y:S01]  /*1990*/  PRMT R245, R32, 0x7632, R245 ;  /* 0x0000763220f57816 */ /* 0x000fe200000000f5 */
[----:B------:R-:W-:Y:S01]  /*19a0*/  IMAD R198, R198, -0x326172a9, RZ ;  /* 0xcd9e8d57c6c67824 */ /* 0x000fe200078e02ff */
[----:B------:R-:W-:Y:S01]  /*19b0*/  LOP3.LUT R6, R11, R12, R7, 0x96, !PT ;  /* 0x0000000c0b067212 */ /* 0x000fe200078e9607 */
[----:B------:R2:W-:Y:S01]  /*19c0*/  STL.S16 [R1+0x20], R124 ;  /* 0x0000207c01007387 */ /* 0x0005e20000100600 */
[----:B------:R-:W-:Y:S01]  /*19d0*/  LOP3.LUT R7, R8, 0x3, RZ, 0xc0, !PT ;  /* 0x0000000308077812 */ /* 0x000fe200078ec0ff */
[----:B------:R-:W-:Y:S01]  /*19e0*/  IMAD.MOV.U32 R8, RZ, RZ, R9 ;  /* 0x000000ffff087224 */ /* 0x000fe200078e0009 */
[----:B------:R-:W-:Y:S01]  /*19f0*/  PRMT R244, R27, 0x7632, R244 ;  /* 0x000076321bf47816 */ /* 0x000fe200000000f4 */
[----:B------:R2:W-:Y:S01]  /*1a00*/  STL.S16 [R1+0x1c], R123 ;  /* 0x00001c7b01007387 */ /* 0x0005e20000100600 */
[----:B------:R-:W-:Y:S01]  /*1a10*/  PRMT R243, R23, 0x7632, R243 ;  /* 0x0000763217f37816 */ /* 0x000fe200000000f3 */
[----:B------:R-:W-:Y:S01]  /*1a20*/  IMAD R199, R199, -0x2daee0ad, RZ ;  /* 0xd2511f53c7c77824 */ /* 0x000fe200078e02ff */
        /* <DEDUP_REMOVED lines=45> */
.L_x_27403:
[----:B------:R-:W0:Y:S08]  /*1d00*/  LDC.64 R192, c[0x0][0x3f0] ;  /* 0x0000fc00ffc07b82 */ /* 0x000e300000000a00 */
[----:B------:R-:W1:Y:S08]  /*1d10*/  LDC.64 R194, c[0x0][0x3f8] ;  /* 0x0000fe00ffc27b82 */ /* 0x000e700000000a00 */
[----:B------:R-:W2:Y:S01]  /*1d20*/  LDC R212, c[0x0][0x388] ;  /* 0x0000e200ffd47b82 */ /* 0x000ea20000000800 */
[----:B0-----:R-:W-:-:S06]  /*1d30*/  IMAD.WIDE R192, R3, 0x4, R192 ;  /* 0x0000000403c07825 */ /* 0x001fcc00078e02c0 */
[----:B------:R-:W3:Y:S01]  /*1d40*/  LDG.E R192, desc[UR6][R192.64] ;  /* 0x00000006c0c07981 */ /* 0x000ee2000c1e1900 */
[----:B-1----:R-:W-:Y:S01]  /*1d50*/  IMAD.WIDE R194, R3, 0x4, R194 ;  /* 0x0000000403c27825 */ /* 0x002fe200078e02c2 */
[----:B------:R-:W0:Y:S01]  /*1d60*/  S2R R252, SR_TID.X ;  /* 0x0000000000fc7919 */ /* 0x000e220000002100 */
[----:B------:R-:W-:-:S03]  /*1d70*/  ISETP.GE.U32.AND P5, PT, R2, 0x20, PT ;  /* 0x000000200200780c */ /* 0x000fc60003fa6070 */
[----:B------:R2:W5:Y:S01]  /*1d80*/  LDG.E R193, desc[UR6][R194.64] ;  /* 0x00000006c2c17981 */ /* 0x000562000c1e1900 */
[----:B------:R-:W-:Y:S01]  /*1d90*/  BSSY.RECONVERGENT B0, `(.L_x_26466) ;  /* 0x00006c9000007945 */ /* 0x000fe20003800200 */
[----:B--2---:R-:W-:Y:S01]  /*1da0*/  IMAD R195, R3, R212, RZ ;  /* 0x000000d403c37224 */ /* 0x004fe200078e02ff */
[----:B0-----:R-:W-:Y:S02]  /*1db0*/  LOP3.LUT R251, R252, 0x1f, RZ, 0xc0, !PT ;  /* 0x0000001ffcfb7812 */ /* 0x001fe400078ec0ff */
[----:B---3--:R-:W-:-:S13]  /*1dc0*/  ISETP.GE.AND P0, PT, R192, 0x1, PT ;  /* 0x00000001c000780c */ /* 0x008fda0003f06270 */
[----:B------:R-:W-:-:S05]  /*1dd0*/  @P0 IADD3 R194, PT, PT, R192, -0x1, RZ ;  /* 0xffffffffc0c20810 */ /* 0x000fca0007ffe0ff */
[----:B------:R-:W-:Y:S01]  /*1de0*/  @P0 IMAD R194, R194, R212, RZ ;  /* 0x000000d4c2c20224 */ /* 0x000fe200078e02ff */
[----:B------:R-:W-:-:S04]  /*1df0*/  SHF.R.S32.HI R212, RZ, 0x1f, R195 ;  /* 0x0000001fffd47819 */ /* 0x000fc800000114c3 */
[----:B------:R-:W-:Y:S02]  /*1e00*/  LEA.HI R195, R212, R195, RZ, 0x3 ;  /* 0x000000c3d4c37211 */ /* 0x000fe400078f18ff */
[----:B------:R-:W-:Y:S02]  /*1e10*/  @P0 SHF.R.S32.HI R212, RZ, 0x1f, R194 ;  /* 0x0000001fffd40819 */ /* 0x000fe400000114c2 */
[----:B------:R-:W-:Y:S02]  /*1e20*/  LEA.HI.SX32 R195, R195, R251, 0x1d ;  /* 0x000000fbc3c37211 */ /* 0x000fe400078feaff */
[----:B------:R-:W-:Y:S01]  /*1e30*/  @P0 LEA.HI R212, R212, R194, RZ, 0x3 ;  /* 0x000000c2d4d40211 */ /* 0x000fe200078f18ff */
[----:B------:R-:W-:-:S03]  /*1e40*/  IMAD.MOV.U32 R194, RZ, RZ, RZ ;  /* 0x000000ffffc27224 */ /* 0x000fc600078e00ff */
[----:B------:R-:W-:Y:S01]  /*1e50*/  @P0 LEA.HI.SX32 R194, R212, R251, 0x1d ;  /* 0x000000fbd4c20211 */ /* 0x000fe200078feaff */
[----:B------:R-:W-:Y:S06]  /*1e60*/  @!P5 BRA `(.L_x_26467) ;  /* 0x0000006800ecd947 */ /* 0x000fec0003800000 */
[----:B------:R-:W-:Y:S04]  /*1e70*/  BSSY.RECONVERGENT B1, `(.L_x_26468) ;  /* 0x0000005000017945 */ /* 0x000fe80003800200 */
[----:B------:R-:W-:Y:S05]  /*1e80*/  @!P0 BRA `(.L_x_26469) ;  /* 0x00000000000c8947 */ /* 0x000fea0003800000 */
[----:B------:R-:W0:Y:S02]  /*1e90*/  LDC.64 R116, c[0x0][0x390] ;  /* 0x0000e400ff747b82 */ /* 0x000e240000000a00 */
[----:B0-----:R-:W-:-:S06]  /*1ea0*/  IMAD.WIDE.U32 R116, R194, 0x10, R116 ;  /* 0x00000010c2747825 */ /* 0x001fcc00078e0074 */
[----:B------:R-:W5:Y:S02]  /*1eb0*/  LDG.E.128 R116, desc[UR6][R116.64] ;  /* 0x0000000674747981 */ /* 0x000f64000c1e1d00 */
.L_x_26469:
[----:B------:R-:W-:Y:S05]  /*1ec0*/  BSYNC.RECONVERGENT B1 ;  /* 0x0000000000017941 */ /* 0x000fea0003800200 */
.L_x_26468:
[----:B------:R-:W-:Y:S01]  /*1ed0*/  UISETP.NE.U32.AND UP0, UPT, UR4, URZ, UPT ;  /* 0x000000ff0400728c */ /* 0x000fe2000bf05070 */
[----:B------:R-:W-:Y:S03]  /*1ee0*/  BSSY.RECONVERGENT B1, `(.L_x_26470) ;  /* 0x0000695000017945 */ /* 0x000fe60003800200 */
[----:B------:R-:W-:-:S09]  /*1ef0*/  UISETP.NE.AND.EX UP0, UPT, UR5, URZ, UPT, UP0 ;  /* 0x000000ff0500728c */ /* 0x000fd2000bf05300 */
[----:B------:R-:W-:Y:S05]  /*1f00*/  BRA.U !UP0, `(.L_x_26471) ;  /* 0x0000003508307547 */ /* 0x000fea000b800000 */
[----:B------:R-:W0:Y:S02]  /*1f10*/  LDC.64 R124, c[0x0][0x3a0] ;  /* 0x0000e800ff7c7b82 */ /* 0x000e240000000a00 */
[----:B0-----:R-:W-:-:S05]  /*1f20*/  IMAD.WIDE.U32 R124, R195, 0x20, R124 ;  /* 0x00000020c37c7825 */ /* 0x001fca00078e007c */
[----:B------:R-:W2:Y:S04]  /*1f30*/  LDG.E.128 R120, desc[UR6][R124.64] ;  /* 0x000000067c787981 */ /* 0x000ea8000c1e1d00 */
[----:B------:R-:W5:Y:S01]  /*1f40*/  LDG.E.128 R124, desc[UR6][R124.64+0x10] ;  /* 0x000010067c7c7981 */ /* 0x000f62000c1e1d00 */
[----:B------:R-:W-:Y:S01]  /*1f50*/  ISETP.GT.AND P1, PT, R192, RZ, PT ;  /* 0x000000ffc000720c */ /* 0x000fe20003f24270 */
[----:B------:R-:W-:-:S12]  /*1f60*/  BSSY.RECONVERGENT B2, `(.L_x_26472) ;  /* 0x000006b000027945 */ /* 0x000fd80003800200 */
[----:B------:R-:W-:Y:S01]  /*1f70*/  @!P1 IMAD.MOV.U32 R216, RZ, RZ, R199 ;  /* 0x000000ffffd89224 */ /* 0x000fe200078e00c7 */
[----:B------:R-:W-:Y:S01]  /*1f80*/  @!P1 MOV R130, R7 ;  /* 0x0000000700829202 */ /* 0x000fe20000000f00 */
[----:B--2---:R-:W-:Y:S01]  /*1f90*/  @!P1 IMAD.MOV.U32 R128, RZ, RZ, R120 ;  /* 0x000000ffff809224 */ /* 0x004fe200078e0078 */
        /* <DEDUP_REMOVED lines=17> */
.L_x_26476:
        /* <DEDUP_REMOVED lines=13> */
.L_x_26478:
[----:B------:R-:W-:Y:S05]  /*2180*/  BSYNC.RECONVERGENT B4 ;  /* 0x0000000000047941 */ /* 0x000fea0003800200 */
.L_x_26477:
        /* <DEDUP_REMOVED lines=55> */
[----:B------:R-:W-:Y:S01]  /*2500*/  VIADD R5, R201, 0x96a522ad ;  /* 0x96a522adc9057836 */ /* 0x000fe20000000000 */
[----:B------:R-:W-:Y:S01]  /*2510*/  MOV R198, R128 ;  /* 0x0000008000c67202 */ /* 0x000fe20000000f00 */
[----:B------:R-:W-:-:S03]  /*2520*/  IMAD.MOV.U32 R128, RZ, RZ, R199 ;  /* 0x000000ffff807224 */ /* 0x000fc600078e00c7 */
[----:B------:R-:W-:Y:S01]  /*2530*/  LOP3.LUT R5, R5, R130, R217, 0x96, !PT ;  /* 0x0000008205057212 */ /* 0x000fe200078e96d9 */
[----:B------:R-:W-:-:S07]  /*2540*/  IMAD.MOV.U32 R130, RZ, RZ, RZ ;  /* 0x000000ffff827224 */ /* 0x000fce00078e00ff */
.L_x_26475:
[----:B------:R-:W-:Y:S05]  /*2550*/  BSYNC.RECONVERGENT B3 ;  /* 0x0000000000037941 */ /* 0x000fea0003800200 */
.L_x_26474:
        /* <DEDUP_REMOVED lines=10> */
[----:B------:R-:W-:-:S07]  /*2600*/  FFMA.FTZ R128, R128, R7, R120 ;  /* 0x0000000780807223 */ /* 0x000fce0000010078 */
.L_x_26473:
[----:B------:R-:W-:Y:S05]  /*2610*/  BSYNC.RECONVERGENT B2 ;  /* 0x0000000000027941 */ /* 0x000fea0003800200 */
.L_x_26472:
[----:B------:R-:W-:Y:S01]  /*2620*/  BSSY.RECONVERGENT B2, `(.L_x_26479) ;  /* 0x0000068000027945 */ /* 0x000fe20003800200 */
[----:B------:R-:W-:Y:S01]  /*2630*/  MOV R7, R130 ;  /* 0x0000008200077202 */ /* 0x000fe20000000f00 */
[----:B------:R-:W-:Y:S02]  /*2640*/  IMAD.MOV.U32 R129, RZ, RZ, R121 ;  /* 0x000000ffff817224 */ /* 0x000fe400078e0079 */
        /* <DEDUP_REMOVED lines=14> */
.L_x_26483:
        /* <DEDUP_REMOVED lines=13> */
.L_x_26485:
[----:B------:R-:W-:Y:S05]  /*2800*/  BSYNC.RECONVERGENT B4 ;  /* 0x0000000000047941 */ /* 0x000fea0003800200 */
.L_x_26484:
        /* <DEDUP_REMOVED lines=46> */
[----:B------:R-:W-:Y:S01]  /*2af0*/  VIADD R131, R200, 0xf1bbcdc8 ;  /* 0xf1bbcdc8c8837836 */ /* 0x000fe20000000000 */
[----:B------:R-:W-:-:S03]  /*2b00*/  IADD3 R5, PT, PT, R201, -0x24c28bd8, RZ ;  /* 0xdb3d7428c9057810 */ /* 0x000fc60007ffe0ff */
[----:B------:R-:W-:-:S05]  /*2b10*/  IMAD.WIDE.U32 R6, R6, -0x326172a9, RZ ;  /* 0xcd9e8d5706067825 */ /* 0x000fca00078e00ff */
[----:B------:R-:W-:Y:S01]  /*2b20*/  LOP3.LUT R131, R131, R132, R7, 0x96, !PT ;  /* 0x0000008483837212 */ /* 0x000fe200078e9607 */
[----:B------:R-:W-:-:S04]  /*2b30*/  IMAD.WIDE.U32 R132, R133, -0x2daee0ad, RZ ;  /* 0xd2511f5385847825 */ /* 0x000fc800078e00ff */
[----:B------:R-:W-:Y:S01]  /*2b40*/  IMAD.MOV.U32 R7, RZ, RZ, RZ ;  /* 0x000000ffff077224 */ /* 0x000fe200078e00ff */
[----:B------:R-:W-:Y:S01]  /*2b50*/  LOP3.LUT R5, R5, R130, R133, 0x96, !PT ;  /* 0x0000008205057212 */ /* 0x000fe200078e9685 */
[----:B------:R-:W-:-:S04]  /*2b60*/  IMAD.WIDE.U32 R130, R131, -0x2daee0ad, RZ ;  /* 0xd2511f5383827825 */ /* 0x000fc800078e00ff */
[----:B------:R-:W-:-:S04]  /*2b70*/  IMAD.WIDE.U32 R198, R5, -0x326172a9, RZ ;  /* 0xcd9e8d5705c67825 */ /* 0x000fc800078e00ff */
[----:B------:R-:W-:Y:S02]  /*2b80*/  VIADD R5, R200, 0x8ff34781 ;  /* 0x8ff34781c8057836 */ /* 0x000fe40000000000 */
[----:B------:R-:W-:-:S03]  /*2b90*/  IMAD.MOV.U32 R216, RZ, RZ, R130 ;  /* 0x000000ffffd87224 */ /* 0x000fc600078e0082 */
[----:B------:R-:W-:Y:S01]  /*2ba0*/  LOP3.LUT R6, R5, R6, R199, 0x96, !PT ;  /* 0x0000000605067212 */ /* 0x000fe200078e96c7 */
[----:B------:R-:W-:-:S05]  /*2bb0*/  VIADD R5, R201, 0x96a522ad ;  /* 0x96a522adc9057836 */ /* 0x000fca0000000000 */
[----:B------:R-:W-:-:S07]  /*2bc0*/  LOP3.LUT R5, R5, R132, R131, 0x96, !PT ;  /* 0x0000008405057212 */ /* 0x000fce00078e9683 */
.L_x_26482:
[----:B------:R-:W-:Y:S05]  /*2bd0*/  BSYNC.RECONVERGENT B3 ;  /* 0x0000000000037941 */ /* 0x000fea0003800200 */
.L_x_26481:
[----:B------:R-:W-:Y:S01]  /*2be0*/  I2FP.F32.U32 R129, R129 ;  /* 0x0000008100817245 */ /* 0x000fe20000201000 */
[----:B------:R-:W-:-:S05]  /*2bf0*/  HFMA2 R130, -RZ, RZ, 0.1171875, 0 ;  /* 0x2f800000ff827431 */ /* 0x000fca00000001ff */
[----:B------:R-:W-:Y:S01]  /*2c00*/  FFMA.FTZ R129, R129, R130, 1.1641532182693481445e-10 ;  /* 0x2f00000081817423 */ /* 0x000fe20000010082 */
[----:B------:R-:W-:-:S04]  /*2c10*/  IMAD.U32 R130, R196, 0x10000, RZ ;  /* 0x00010000c4827824 */ /* 0x000fc800078e00ff */
[----:B------:R-:W-:Y:S02]  /*2c20*/  FSETP.GTU.FTZ.AND P2, PT, R129, UR8, PT ;  /* 0x0000000881007c0b */ /* 0x000fe4000bf5c000 */
[----:B-----5:R-:W-:Y:S02]  /*2c30*/  PRMT R129, R116, 0x7632, R129 ;  /* 0x0000763274817816 */ /* 0x020fe40000000081 */
[----:B------:R-:W-:-:S03]  /*2c40*/  SEL R203, RZ, 0x1, P2 ;  /* 0x00000001ffcb7807 */ /* 0x000fc60001000000 */
[----:B------:R-:W-:-:S04]  /*2c50*/  IMAD.U32 R129, R129, 0x10000, RZ ;  /* 0x0001000081817824 */ /* 0x000fc800078e00ff */
[----:B------:R-:W-:-:S04]  /*2c60*/  FMUL.FTZ R129, R129, UR11 ;  /* 0x0000000b81817c20 */ /* 0x000fc80008410000 */
[----:B------:R-:W-:-:S05]  /*2c70*/  FMUL.FTZ R129, R129, UR10 ;  /* 0x0000000a81817c20 */ /* 0x000fca0008410000 */
[----:B------:R-:W-:-:S05]  /*2c80*/  FSEL R129, R129, RZ, !P2 ;  /* 0x000000ff81817208 */ /* 0x000fca0005000000 */
[----:B------:R-:W-:-:S07]  /*2c90*/  FFMA.FTZ R129, R129, R130, R121 ;  /* 0x0000008281817223 */ /* 0x000fce0000010079 */
.L_x_26480:
[----:B------:R-:W-:Y:S05]  /*2ca0*/  BSYNC.RECONVERGENT B2 ;  /* 0x0000000000027941 */ /* 0x000fea0003800200 */
.L_x_26479:
        /* <DEDUP_REMOVED lines=17> */
.L_x_26490:
        /* <DEDUP_REMOVED lines=13> */
.L_x_26492:
[----:B------:R-:W-:Y:S05]  /*2e90*/  BSYNC.RECONVERGENT B4 ;  /* 0x0000000000047941 */ /* 0x000fea0003800200 */
.L_x_26491:
        /* <DEDUP_REMOVED lines=49> */
[----:B------:R-:W-:-:S05]  /*31b0*/  IMAD.WIDE.U32 R132, R133, -0x2daee0ad, RZ ;  /* 0xd2511f5385847825 */ /* 0x000fca00078e00ff */
[----:B------:R-:W-:Y:S01]  /*31c0*/  LOP3.LUT R5, R5, R130, R133, 0x96, !PT ;  /* 0x0000008205057212 */ /* 0x000fe200078e9685 */
[----:B------:R-:W-:-:S04]  /*31d0*/  IMAD.WIDE.U32 R130, R131, -0x2daee0ad, RZ ;  /* 0xd2511f5383827825 */ /* 0x000fc800078e00ff */
[----:B------:R-:W-:-:S04]  /*31e0*/  IMAD.WIDE.U32 R198, R5, -0x326172a9, RZ ;  /* 0xcd9e8d5705c67825 */ /* 0x000fc800078e00ff */
[----:B------:R-:W-:-:S05]  /*31f0*/  VIADD R5, R200, 0x8ff34781 ;  /* 0x8ff34781c8057836 */ /* 0x000fca0000000000 */
[----:B------:R-:W-:Y:S01]  /*3200*/  LOP3.LUT R6, R5, R6, R199, 0x96, !PT ;  /* 0x0000000605067212 */ /* 0x000fe200078e96c7 */
[----:B------:R-:W-:-:S05]  /*3210*/  VIADD R5, R201, 0x96a522ad ;  /* 0x96a522adc9057836 */ /* 0x000fca0000000000 */
[----:B------:R-:W-:Y:S01]  /*3220*/  LOP3.LUT R5, R5, R132, R131, 0x96, !PT ;  /* 0x0000008405057212 */ /* 0x000fe200078e9683 */
[----:B------:R-:W-:Y:S01]  /*3230*/  IMAD.MOV.U32 R132, RZ, RZ, RZ ;  /* 0x000000ffff847224 */ /* 0x000fe200078e00ff */
[----:B------:R-:W-:Y:S01]  /*3240*/  MOV R131, R216 ;  /* 0x000000d800837202 */ /* 0x000fe20000000f00 */
[----:B------:R-:W-:-:S07]  /*3250*/  IMAD.MOV.U32 R216, RZ, RZ, R130 ;  /* 0x000000ffffd87224 */ /* 0x000fce00078e0082 */
.L_x_26489:
[----:B------:R-:W-:Y:S05]  /*3260*/  BSYNC.RECONVERGENT B3 ;  /* 0x0000000000037941 */ /* 0x000fea0003800200 */
.L_x_26488:
        /* <DEDUP_REMOVED lines=11> */
.L_x_26487:
[----:B------:R-:W-:Y:S05]  /*3320*/  BSYNC.RECONVERGENT B2 ;  /* 0x0000000000027941 */ /* 0x000fea0003800200 */
.L_x_26486:
        /* <DEDUP_REMOVED lines=17> */
.L_x_26497:
        /* <DEDUP_REMOVED lines=13> */
.L_x_26499:
[----:B------:R-:W-:Y:S05]  /*3510*/  BSYNC.RECONVERGENT B4 ;  /* 0x0000000000047941 */ /* 0x000fea0003800200 */
.L_x_26498:
        /* <DEDUP_REMOVED lines=60> */
.L_x_26496:
[----:B------:R-:W-:Y:S05]  /*38e0*/  BSYNC.RECONVERGENT B3 ;  /* 0x0000000000037941 */ /* 0x000fea0003800200 */
.L_x_26495:
        /* <DEDUP_REMOVED lines=12> */
.L_x_26494:
[----:B------:R-:W-:Y:S05]  /*39b0*/  BSYNC.RECONVERGENT B2 ;  /* 0x0000000000027941 */ /* 0x000fea0003800200 */
.L_x_26493:
[----:B------:R-:W-:Y:S01]  /*39c0*/  BSSY.RECONVERGENT B2, `(.L_x_26500) ;  /* 0x0000067000027945 */ /* 0x000fe20003800200 */
[----:B------:R-:W-:Y:S01]  /*39d0*/  MOV R134, R7 ;  /* 0x0000000700867202 */ /* 0x000fe20000000f00 */
[----:B-----5:R-:W-:Y:S02]  /*39e0*/  IMAD.MOV.U32 R132, RZ, RZ, R124 ;  /* 0x000000ffff847224 */ /* 0x020fe400078e007c */
        /* <DEDUP_REMOVED lines=14> */
.L_x_26504:
        /* <DEDUP_REMOVED lines=13> */
.L_x_26506:
[----:B------:R-:W-:Y:S05]  /*3ba0*/  BSYNC.RECONVERGENT B4 ;  /* 0x0000000000047941 */ /* 0x000fea0003800200 */
.L_x_26505:
        /* <DEDUP_REMOVED lines=60> */
.L_x_26503:
[----:B------:R-:W-:Y:S05]  /*3f70*/  BSYNC.RECONVERGENT B3 ;  /* 0x0000000000037941 */ /* 0x000fea0003800200 */
.L_x_26502:
[----:B------:R-:W-:Y:S01]  /*3f80*/  I2FP.F32.U32 R7, R133 ;  /* 0x0000008500077245 */ /* 0x000fe20000201000 */
[----:B------:R-:W-:-:S05]  /*3f90*/  HFMA2 R132, -RZ, RZ, 0.1171875, 0 ;  /* 0x2f800000ff847431 */ /* 0x000fca00000001ff */
[----:B------:R-:W-:-:S05]  /*3fa0*/  FFMA.FTZ R7, R7, R132, 1.1641532182693481445e-10 ;  /* 0x2f00000007077423 */ /* 0x000fca0000010084 */
[----:B------:R-:W-:Y:S01]  /*3fb0*/  FSETP.GTU.FTZ.AND P2, PT, R7, UR8, PT ;  /* 0x0000000807007c0b */ /* 0x000fe2000bf5c000 */
[----:B------:R-:W-:-:S03]  /*3fc0*/  IMAD.U32 R7, R118, 0x10000, RZ ;  /* 0x0001000076077824 */ /* 0x000fc600078e00ff */
[----:B------:R-:W-:Y:S01]  /*3fd0*/  SEL R206, RZ, 0x1, P2 ;  /* 0x00000001ffce7807 */ /* 0x000fe20001000000 */
[----:B------:R-:W-:-:S04]  /*3fe0*/  FMUL.FTZ R7, R7, UR11 ;  /* 0x0000000b07077c20 */ /* 0x000fc80008410000 */
[----:B------:R-:W-:-:S05]  /*3ff0*/  FMUL.FTZ R7, R7, UR10 ;  /* 0x0000000a07077c20 */ /* 0x000fca0008410000 */
[----:B------:R-:W-:Y:S01]  /*4000*/  FSEL R132, R7, RZ, !P2 ;  /* 0x000000ff07847208 */ /* 0x000fe20005000000 */
[----:B------:R-:W-:-:S04]  /*4010*/  IMAD.U32 R7, R30, 0x10000, RZ ;  /* 0x000100001e077824 */ /* 0x000fc800078e00ff */
[----:B------:R-:W-:-:S07]  /*4020*/  FFMA.FTZ R132, R132, R7, R124 ;  /* 0x0000000784847223 */ /* 0x000fce000001007c */
.L_x_26501:
[----:B------:R-:W-:Y:S05]  /*4030*/  BSYNC.RECONVERGENT B2 ;  /* 0x0000000000027941 */ /* 0x000fea0003800200 */
.L_x_26500:
        /* <DEDUP_REMOVED lines=17> */
.L_x_26511:
        /* <DEDUP_REMOVED lines=13> */
.L_x_26513:
[----:B------:R-:W-:Y:S05]  /*4220*/  BSYNC.RECONVERGENT B4 ;  /* 0x0000000000047941 */ /* 0x000fea0003800200 */
.L_x_26512:
        /* <DEDUP_REMOVED lines=56> */
[----:B------:R-:W-:Y:S02]  /*45b0*/  VIADD R5, R201, 0x96a522ad ;  /* 0x96a522adc9057836 */ /* 0x000fe40000000000 */
[----:B------:R-:W-:Y:S02]  /*45c0*/  IMAD.MOV.U32 R216, RZ, RZ, R134 ;  /* 0x000000ffffd87224 */ /* 0x000fe400078e0086 */
[----:B------:R-:W-:Y:S01]  /*45d0*/  IMAD.MOV.U32 R7, RZ, RZ, RZ ;  /* 0x000000ffff077224 */ /* 0x000fe200078e00ff */
[----:B------:R-:W-:-:S07]  /*45e0*/  LOP3.LUT R5, R5, R212, R135, 0x96, !PT ;  /* 0x000000d405057212 */ /* 0x000fce00078e9687 */
.L_x_26510:
[----:B------:R-:W-:Y:S05]  /*45f0*/  BSYNC.RECONVERGENT B3 ;  /* 0x0000000000037941 */ /* 0x000fea0003800200 */
.L_x_26509:
[----:B------:R-:W-:Y:S01]  /*4600*/  I2FP.F32.U32 R133, R133 ;  /* 0x0000008500857245 */ /* 0x000fe20000201000 */
[----:B------:R-:W-:-:S05]  /*4610*/  HFMA2 R134, -RZ, RZ, 0.1171875, 0 ;  /* 0x2f800000ff867431 */ /* 0x000fca00000001ff */
[----:B------:R-:W-:Y:S01]  /*4620*/  FFMA.FTZ R133, R133, R134, 1.1641532182693481445e-10 ;  /* 0x2f00000085857423 */ /* 0x000fe20000010086 */
[----:B------:R-:W-:-:S04]  /*4630*/  IMAD.U32 R134, R18, 0x10000, RZ ;  /* 0x0001000012867824 */ /* 0x000fc800078e00ff */
        /* <DEDUP_REMOVED lines=8> */
.L_x_26508:
[----:B------:R-:W-:Y:S05]  /*46c0*/  BSYNC.RECONVERGENT B2 ;  /* 0x0000000000027941 */ /* 0x000fea0003800200 */
.L_x_26507:
        /* <DEDUP_REMOVED lines=17> */
.L_x_26518:
        /* <DEDUP_REMOVED lines=13> */
.L_x_26520:
[----:B------:R-:W-:Y:S05]  /*48b0*/  BSYNC.RECONVERGENT B4 ;  /* 0x0000000000047941 */ /* 0x000fea0003800200 */
.L_x_26519:
        /* <DEDUP_REMOVED lines=56> */
[----:B------:R-:W-:-:S03]  /*4c40*/  IMAD.MOV.U32 R199, RZ, RZ, RZ ;  /* 0x000000ffffc77224 */ /* 0x000fc600078e00ff */
[----:B------:R-:W-:Y:S02]  /*4c50*/  LOP3.LUT R5, R5, R212, R135, 0x96, !PT ;  /* 0x000000d405057212 */ /* 0x000fe400078e9687 */
[----:B------:R-:W-:Y:S01]  /*4c60*/  MOV R135, R216 ;  /* 0x000000d800877202 */ /* 0x000fe20000000f00 */
[----:B------:R-:W-:-:S07]  /*4c70*/  IMAD.MOV.U32 R216, RZ, RZ, R134 ;  /* 0x000000ffffd87224 */ /* 0x000fce00078e0086 */
.L_x_26517:
[----:B------:R-:W-:Y:S05]  /*4c80*/  BSYNC.RECONVERGENT B3 ;  /* 0x0000000000037941 */ /* 0x000fea0003800200 */
.L_x_26516:
        /* <DEDUP_REMOVED lines=11> */
.L_x_26515:
[----:B------:R-:W-:Y:S05]  /*4d40*/  BSYNC.RECONVERGENT B2 ;  /* 0x0000000000027941 */ /* 0x000fea0003800200 */
.L_x_26514:
[----:B------:R-:W-:Y:S01]  /*4d50*/  MOV R7, R199 ;  /* 0x000000c700077202 */ /* 0x000fe20000000f00 */
        /* <DEDUP_REMOVED lines=15> */
.L_x_26524:
        /* <DEDUP_REMOVED lines=13> */
.L_x_26526:
[----:B------:R-:W-:Y:S05]  /*4f20*/  BSYNC.RECONVERGENT B3 ;  /* 0x0000000000037941 */ /* 0x000fea0003800200 */
.L_x_26525:
        /* <DEDUP_REMOVED lines=50> */
[----:B------:R-:W-:Y:S01]  /*5250*/  IMAD.MOV.U32 R7, RZ, RZ, RZ ;  /* 0x000000ffff077224 */ /* 0x000fe200078e00ff */
[----:B------:R-:W-:-:S03]  /*5260*/  IADD3 R5, PT, PT, R201, -0x24c28bd8, RZ ;  /* 0xdb3d7428c9057810 */ /* 0x000fc60007ffe0ff */
[----:B------:R-:W-:Y:S01]  /*5270*/  IMAD.WIDE.U32 R212, R212, -0x2daee0ad, RZ ;  /* 0xd2511f53d4d47825 */ /* 0x000fe200078e00ff */
[----:B------:R-:W-:-:S03]  /*5280*/  LOP3.LUT R198, R5, R198, R215, 0x96, !PT ;  /* 0x000000c605c67212 */ /* 0x000fc600078e96d7 */
[----:B------:R-:W-:Y:S02]  /*5290*/  VIADD R5, R200, 0x8ff34781 ;  /* 0x8ff34781c8057836 */ /* 0x000fe40000000000 */
[----:B------:R-:W-:-:S04]  /*52a0*/  IMAD.WIDE.U32 R198, R198, -0x326172a9, RZ ;  /* 0xcd9e8d57c6c67825 */ /* 0x000fc800078e00ff */
[----:B------:R-:W-:Y:S01]  /*52b0*/  IMAD.MOV.U32 R216, RZ, RZ, R212 ;  /* 0x000000ffffd87224 */ /* 0x000fe200078e00d4 */
[----:B------:R-:W-:Y:S01]  /*52c0*/  LOP3.LUT R6, R5, R6, R199, 0x96, !PT ;  /* 0x0000000605067212 */ /* 0x000fe200078e96c7 */
[----:B------:R-:W-:-:S05]  /*52d0*/  VIADD R5, R201, 0x96a522ad ;  /* 0x96a522adc9057836 */ /* 0x000fca0000000000 */
[----:B------:R-:W-:-:S07]  /*52e0*/  LOP3.LUT R5, R5, R214, R213, 0x96, !PT ;  /* 0x000000d605057212 */ /* 0x000fce00078e96d5 */
.L_x_26523:
[----:B------:R-:W-:Y:S05]  /*52f0*/  BSYNC.RECONVERGENT B2 ;  /* 0x0000000000027941 */ /* 0x000fea0003800200 */
.L_x_26522:
        /* <DEDUP_REMOVED lines=11> */
[----:B------:R-:W-:Y:S01]  /*53b0*/  FFMA.FTZ R135, R135, R199, R127 ;  /* 0x000000c787877223 */ /* 0x000fe2000001007f */
[----:B------:R-:W-:Y:S06]  /*53c0*/  BRA `(.L_x_26521) ;  /* 0x0000003400187947 */ /* 0x000fec0003800000 */
.L_x_26471:
        /* <DEDUP_REMOVED lines=21> */
.L_x_26531:
        /* <DEDUP_REMOVED lines=13> */
.L_x_26533:
[----:B------:R-:W-:Y:S05]  /*55f0*/  BSYNC.RECONVERGENT B4 ;  /* 0x0000000000047941 */ /* 0x000fea0003800200 */
.L_x_26532:
        /* <DEDUP_REMOVED lines=53> */
[----:B------:R-:W-:-:S04]  /*5950*/  IMAD.WIDE.U32 R128, R128, -0x326172a9, RZ ;  /* 0xcd9e8d5780807825 */ /* 0x000fc800078e00ff */
[----:B------:R-:W-:Y:S01]  /*5960*/  IMAD.MOV.U32 R198, RZ, RZ, R128 ;  /* 0x000000ffffc67224 */ /* 0x000fe200078e0080 */
[----:B------:R-:W-:Y:S01]  /*5970*/  LOP3.LUT R6, R5, R6, R129, 0x96, !PT ;  /* 0x0000000605067212 */ /* 0x000fe200078e9681 */
[----:B------:R-:W-:Y:S01]  /*5980*/  IMAD.MOV.U32 R128, RZ, RZ, R199 ;  /* 0x000000ffff807224 */ /* 0x000fe200078e00c7 */
[----:B------:R-:W-:-:S04]  /*5990*/  IADD3 R5, PT, PT, R201, -0x695add53, RZ ;  /* 0x96a522adc9057810 */ /* 0x000fc80007ffe0ff */
[----:B------:R-:W-:Y:S01]  /*59a0*/  LOP3.LUT R5, R5, R130, R217, 0x96, !PT ;  /* 0x0000008205057212 */ /* 0x000fe200078e96d9 */
[----:B------:R-:W-:-:S07]  /*59b0*/  HFMA2 R130, -RZ, RZ, 0, 0 ;  /* 0x00000000ff827431 */ /* 0x000fce00000001ff */
.L_x_26530:
[----:B------:R-:W-:Y:S05]  /*59c0*/  BSYNC.RECONVERGENT B3 ;  /* 0x0000000000037941 */ /* 0x000fea0003800200 */
.L_x_26529:
        /* <DEDUP_REMOVED lines=11> */
.L_x_26528:
[----:B------:R-:W-:Y:S05]  /*5a80*/  BSYNC.RECONVERGENT B2 ;  /* 0x0000000000027941 */ /* 0x000fea0003800200 */
.L_x_26527:
[----:B------:R-:W-:Y:S01]  /*5a90*/  BSSY.RECONVERGENT B2, `(.L_x_26534) ;  /* 0x0000068000027945 */ /* 0x000fe20003800200 */
[----:B------:R-:W-:Y:S02]  /*5aa0*/  IMAD.MOV.U32 R7, RZ, RZ, R130 ;  /* 0x000000ffff077224 */ /* 0x000fe400078e0082 */
[----:B------:R-:W-:Y:S01]  /*5ab0*/  IMAD.MOV.U32 R129, RZ, RZ, RZ ;  /* 0x000000ffff817224 */ /* 0x000fe200078e00ff */
        /* <DEDUP_REMOVED lines=14> */
.L_x_26538:
        /* <DEDUP_REMOVED lines=13> */
.L_x_26540:
[----:B------:R-:W-:Y:S05]  /*5c70*/  BSYNC.RECONVERGENT B4 ;  /* 0x0000000000047941 */ /* 0x000fea0003800200 */
.L_x_26539:
        /* <DEDUP_REMOVED lines=51> */
[----:B------:R-:W-:Y:S01]  /*5fb0*/  HFMA2 R7, -RZ, RZ, 0, 0 ;  /* 0x00000000ff077431 */ /* 0x000fe200000001ff */
[----:B------:R-:W-:Y:S01]  /*5fc0*/  LOP3.LUT R5, R5, R130, R133, 0x96, !PT ;  /* 0x0000008205057212 */ /* 0x000fe200078e9685 */
[----:B------:R-:W-:-:S04]  /*5fd0*/  IMAD.WIDE.U32 R130, R131, -0x2daee0ad, RZ ;  /* 0xd2511f5383827825 */ /* 0x000fc800078e00ff */
[----:B------:R-:W-:-:S04]  /*5fe0*/  IMAD.WIDE.U32 R198, R5, -0x326172a9, RZ ;  /* 0xcd9e8d5705c67825 */ /* 0x000fc800078e00ff */
[----:B------:R-:W-:Y:S02]  /*5ff0*/  VIADD R5, R200, 0x8ff34781 ;  /* 0x8ff34781c8057836 */ /* 0x000fe40000000000 */
[----:B------:R-:W-:-:S03]  /*6000*/  IMAD.MOV.U32 R216, RZ, RZ, R130 ;  /* 0x000000ffffd87224 */ /* 0x000fc600078e0082 */
[----:B------:R-:W-:Y:S02]  /*6010*/  LOP3.LUT R6, R5, R6, R199, 0x96, !PT ;  /* 0x0000000605067212 */ /* 0x000fe400078e96c7 */
[----:B------:R-:W-:-:S04]  /*6020*/  IADD3 R5, PT, PT, R201, -0x695add53, RZ ;  /* 0x96a522adc9057810 */ /* 0x000fc80007ffe0ff */
[----:B------:R-:W-:-:S07]  /*6030*/  LOP3.LUT R5, R5, R132, R131, 0x96, !PT ;  /* 0x0000008405057212 */ /* 0x000fce00078e9683 */
.L_x_26537:
[----:B------:R-:W-:Y:S05]  /*6040*/  BSYNC.RECONVERGENT B3 ;  /* 0x0000000000037941 */ /* 0x000fea0003800200 */
.L_x_26536:
[----:B------:R-:W-:Y:S01]  /*6050*/  I2FP.F32.U32 R129, R129 ;  /* 0x0000008100817245 */ /* 0x000fe20000201000 */
[----:B------:R-:W-:-:S04]  /*6060*/  IMAD.MOV.U32 R130, RZ, RZ, 0x2f800000 ;  /* 0x2f800000ff827424 */ /* 0x000fc800078e00ff */
[----:B------:R-:W-:Y:S01]  /*6070*/  FFMA.FTZ R129, R129, R130, 1.1641532182693481445e-10 ;  /* 0x2f00000081817423 */ /* 0x000fe20000010082 */
[----:B------:R-:W-:-:S04]  /*6080*/  SHF.L.U32 R130, R196, 0x10, RZ ;  /* 0x00000010c4827819 */ /* 0x000fc800000006ff */
        /* <DEDUP_REMOVED lines=8> */
.L_x_26535:
[----:B------:R-:W-:Y:S05]  /*6110*/  BSYNC.RECONVERGENT B2 ;  /* 0x0000000000027941 */ /* 0x000fea0003800200 */
.L_x_26534:
        /* <DEDUP_REMOVED lines=17> */
.L_x_26545:
        /* <DEDUP_REMOVED lines=13> */
.L_x_26547:
[----:B------:R-:W-:Y:S05]  /*6300*/  BSYNC.RECONVERGENT B4 ;  /* 0x0000000000047941 */ /* 0x000fea0003800200 */
.L_x_26546:
        /* <DEDUP_REMOVED lines=54> */
[----:B------:R-:W-:Y:S02]  /*6670*/  LOP3.LUT R6, R5, R6, R199, 0x96, !PT ;  /* 0x0000000605067212 */ /* 0x000fe400078e96c7 */
[----:B------:R-:W-:-:S04]  /*6680*/  IADD3 R5, PT, PT, R201, -0x695add53, RZ ;  /* 0x96a522adc9057810 */ /* 0x000fc80007ffe0ff */
[----:B------:R-:W-:Y:S01]  /*6690*/  LOP3.LUT R5, R5, R132, R131, 0x96, !PT ;  /* 0x0000008405057212 */ /* 0x000fe200078e9683 */
[----:B------:R-:W-:Y:S02]  /*66a0*/  HFMA2 R132, -RZ, RZ, 0, 0 ;  /* 0x00000000ff847431 */ /* 0x000fe400000001ff */
[----:B------:R-:W-:Y:S02]  /*66b0*/  IMAD.MOV.U32 R131, RZ, RZ, R216 ;  /* 0x000000ffff837224 */ /* 0x000fe400078e00d8 */
[----:B------:R-:W-:-:S07]  /*66c0*/  IMAD.MOV.U32 R216, RZ, RZ, R130 ;  /* 0x000000ffffd87224 */ /* 0x000fce00078e0082 */
.L_x_26544:
[----:B------:R-:W-:Y:S05]  /*66d0*/  BSYNC.RECONVERGENT B3 ;  /* 0x0000000000037941 */ /* 0x000fea0003800200 */
.L_x_26543:
        /* <DEDUP_REMOVED lines=11> */
.L_x_26542:
[----:B------:R-:W-:Y:S05]  /*6790*/  BSYNC.RECONVERGENT B2 ;  /* 0x0000000000027941 */ /* 0x000fea0003800200 */
.L_x_26541:
        /* <DEDUP_REMOVED lines=17> */
.L_x_26552:
        /* <DEDUP_REMOVED lines=13> */
.L_x_26554:
[----:B------:R-:W-:Y:S05]  /*6980*/  BSYNC.RECONVERGENT B4 ;  /* 0x0000000000047941 */ /* 0x000fea0003800200 */
.L_x_26553:
        /* <DEDUP_REMOVED lines=60> */
.L_x_26551:
[----:B------:R-:W-:Y:S05]  /*6d50*/  BSYNC.RECONVERGENT B3 ;  /* 0x0000000000037941 */ /* 0x000fea0003800200 */
.L_x_26550:
        /* <DEDUP_REMOVED lines=12> */
.L_x_26549:
[----:B------:R-:W-:Y:S05]  /*6e20*/  BSYNC.RECONVERGENT B2 ;  /* 0x0000000000027941 */ /* 0x000fea0003800200 */
.L_x_26548:
        /* <DEDUP_REMOVED lines=17> */
.L_x_26559:
        /* <DEDUP_REMOVED lines=13> */
.L_x_26561:
[----:B------:R-:W-:Y:S05]  /*7010*/  BSYNC.RECONVERGENT B4 ;  /* 0x0000000000047941 */ /* 0x000fea0003800200 */
.L_x_26560:
        /* <DEDUP_REMOVED lines=60> */
.L_x_26558:
[----:B------:R-:W-:Y:S05]  /*73e0*/  BSYNC.RECONVERGENT B3 ;  /* 0x0000000000037941 */ /* 0x000fea0003800200 */
.L_x_26557:
        /* <DEDUP_REMOVED lines=11> */
.L_x_26556:
[----:B------:R-:W-:Y:S05]  /*74a0*/  BSYNC.RECONVERGENT B2 ;  /* 0x0000000000027941 */ /* 0x000fea0003800200 */
.L_x_26555:
        /* <DEDUP_REMOVED lines=17> */
.L_x_26566:
        /* <DEDUP_REMOVED lines=13> */
.L_x_26568:
[----:B------:R-:W-:Y:S05]  /*7690*/  BSYNC.RECONVERGENT B4 ;  /* 0x0000000000047941 */ /* 0x000fea0003800200 */
.L_x_26567:
        /* <DEDUP_REMOVED lines=53> */
[----:B------:R-:W-:-:S04]  /*79f0*/  IMAD.WIDE.U32 R198, R5, -0x326172a9, RZ ;  /* 0xcd9e8d5705c67825 */ /* 0x000fc800078e00ff */
[----:B------:R-:W-:Y:S02]  /*7a00*/  VIADD R5, R200, 0x8ff34781 ;  /* 0x8ff34781c8057836 */ /* 0x000fe40000000000 */
[----:B------:R-:W-:-:S03]  /*7a10*/  IMAD.WIDE.U32 R134, R135, -0x2daee0ad, RZ ;  /* 0xd2511f5387867825 */ /* 0x000fc600078e00ff */
[----:B------:R-:W-:Y:S01]  /*7a20*/  LOP3.LUT R6, R5, R6, R199, 0x96, !PT ;  /* 0x0000000605067212 */ /* 0x000fe200078e96c7 */
[----:B------:R-:W-:Y:S01]  /*7a30*/  IMAD.MOV.U32 R216, RZ, RZ, R134 ;  /* 0x000000ffffd87224 */ /* 0x000fe200078e0086 */
[----:B------:R-:W-:-:S04]  /*7a40*/  IADD3 R5, PT, PT, R201, -0x695add53, RZ ;  /* 0x96a522adc9057810 */ /* 0x000fc80007ffe0ff */
[----:B------:R-:W-:-:S07]  /*7a50*/  LOP3.LUT R5, R5, R212, R135, 0x96, !PT ;  /* 0x000000d405057212 */ /* 0x000fce00078e9687 */
.L_x_26565:
[----:B------:R-:W-:Y:S05]  /*7a60*/  BSYNC.RECONVERGENT B3 ;  /* 0x0000000000037941 */ /* 0x000fea0003800200 */
.L_x_26564:
        /* <DEDUP_REMOVED lines=12> */
.L_x_26563:
[----:B------:R-:W-:Y:S05]  /*7b30*/  BSYNC.RECONVERGENT B2 ;  /* 0x0000000000027941 */ /* 0x000fea0003800200 */
.L_x_26562:
        /* <DEDUP_REMOVED lines=17> */
.L_x_26573:
        /* <DEDUP_REMOVED lines=13> */
.L_x_26575:
[----:B------:R-:W-:Y:S05]  /*7d20*/  BSYNC.RECONVERGENT B4 ;  /* 0x0000000000047941 */ /* 0x000fea0003800200 */
.L_x_26574:
        /* <DEDUP_REMOVED lines=55> */
[----:B------:R-:W-:Y:S01]  /*80a0*/  HFMA2 R199, -RZ, RZ, 0, 0 ;  /* 0x00000000ffc77431 */ /* 0x000fe200000001ff */
[----:B------:R-:W-:-:S04]  /*80b0*/  IADD3 R5, PT, PT, R201, -0x695add53, RZ ;  /* 0x96a522adc9057810 */ /* 0x000fc80007ffe0ff */
[----:B------:R-:W-:Y:S01]  /*80c0*/  LOP3.LUT R5, R5, R212, R135, 0x96, !PT ;  /* 0x000000d405057212 */ /* 0x000fe200078e9687 */
[----:B------:R-:W-:Y:S02]  /*80d0*/  IMAD.MOV.U32 R135, RZ, RZ, R216 ;  /* 0x000000ffff877224 */ /* 0x000fe400078e00d8 */
[----:B------:R-:W-:-:S07]  /*80e0*/  IMAD.MOV.U32 R216, RZ, RZ, R134 ;  /* 0x000000ffffd87224 */ /* 0x000fce00078e0086 */
.L_x_26572:
[----:B------:R-:W-:Y:S05]  /*80f0*/  BSYNC.RECONVERGENT B3 ;  /* 0x0000000000037941 */ /* 0x000fea0003800200 */
.L_x_26571:
        /* <DEDUP_REMOVED lines=11> */
.L_x_26570:
[----:B------:R-:W-:Y:S05]  /*81b0*/  BSYNC.RECONVERGENT B2 ;  /* 0x0000000000027941 */ /* 0x000fea0003800200 */
.L_x_26569:
        /* <DEDUP_REMOVED lines=16> */
.L_x_26578:
        /* <DEDUP_REMOVED lines=13> */
.L_x_26580:
[----:B------:R-:W-:Y:S05]  /*8390*/  BSYNC.RECONVERGENT B3 ;  /* 0x0000000000037941 */ /* 0x000fea0003800200 */
.L_x_26579:
        /* <DEDUP_REMOVED lines=47> */
[----:B------:R-:W-:-:S03]  /*8690*/  IADD3 R5, PT, PT, R200, -0xe443238, RZ ;  /* 0xf1bbcdc8c8057810 */ /* 0x000fc60007ffe0ff */
[----:B------:R-:W-:-:S05]  /*86a0*/  IMAD.WIDE.U32 R6, R6, -0x326172a9, RZ ;  /* 0xcd9e8d5706067825 */ /* 0x000fca00078e00ff */
[----:B------:R-:W-:Y:S01]  /*86b0*/  LOP3.LUT R212, R5, R212, R7, 0x96, !PT ;  /* 0x000000d405d47212 */ /* 0x000fe200078e9607 */
[----:B------:R-:W-:Y:S02]  /*86c0*/  VIADD R5, R201, 0xdb3d7428 ;  /* 0xdb3d7428c9057836 */ /* 0x000fe40000000000 */
[----:B------:R-:W-:Y:S02]  /*86d0*/  HFMA2 R7, -RZ, RZ, 0, 0 ;  /* 0x00000000ff077431 */ /* 0x000fe400000001ff */
[----:B------:R-:W-:Y:S01]  /*86e0*/  IMAD.WIDE.U32 R212, R212, -0x2daee0ad, RZ ;  /* 0xd2511f53d4d47825 */ /* 0x000fe200078e00ff */
[----:B------:R-:W-:-:S03]  /*86f0*/  LOP3.LUT R198, R5, R198, R215, 0x96, !PT ;  /* 0x000000c605c67212 */ /* 0x000fc600078e96d7 */
[----:B------:R-:W-:Y:S02]  /*8700*/  VIADD R5, R200, 0x8ff34781 ;  /* 0x8ff34781c8057836 */ /* 0x000fe40000000000 */
[----:B------:R-:W-:-:S04]  /*8710*/  IMAD.WIDE.U32 R198, R198, -0x326172a9, RZ ;  /* 0xcd9e8d57c6c67825 */ /* 0x000fc800078e00ff */
[----:B------:R-:W-:Y:S01]  /*8720*/  IMAD.MOV.U32 R216, RZ, RZ, R212 ;  /* 0x000000ffffd87224 */ /* 0x000fe200078e00d4 */
[----:B------:R-:W-:Y:S02]  /*8730*/  LOP3.LUT R6, R5, R6, R199, 0x96, !PT ;  /* 0x0000000605067212 */ /* 0x000fe400078e96c7 */
[----:B------:R-:W-:-:S04]  /*8740*/  IADD3 R5, PT, PT, R201, -0x695add53, RZ ;  /* 0x96a522adc9057810 */ /* 0x000fc80007ffe0ff */
[----:B------:R-:W-:-:S07]  /*8750*/  LOP3.LUT R5, R5, R214, R213, 0x96, !PT ;  /* 0x000000d605057212 */ /* 0x000fce00078e96d5 */
.L_x_26577:
[----:B------:R-:W-:Y:S05]  /*8760*/  BSYNC.RECONVERGENT B2 ;  /* 0x0000000000027941 */ /* 0x000fea0003800200 */
.L_x_26576:
        /* <DEDUP_REMOVED lines=12> */
.L_x_26521:
[----:B------:R-:W-:Y:S05]  /*8830*/  BSYNC.RECONVERGENT B1 ;  /* 0x0000000000017941 */ /* 0x000fea0003800200 */
.L_x_26470:
[----:B------:R-:W0:Y:S01]  /*8840*/  LDC.64 R212, c[0x0][0x3a8] ;  /* 0x0000ea00ffd47b82 */ /* 0x000e220000000a00 */
[----:B------:R-:W-:Y:S01]  /*8850*/  BSSY.RECONVERGENT B1, `(.L_x_26581) ;  /* 0x000001a000017945 */ /* 0x000fe20003800200 */
[----:B------:R-:W-:Y:S02]  /*8860*/  IMAD.MOV.U32 R199, RZ, RZ, R216 ;  /* 0x000000ffffc77224 */ /* 0x000fe400078e00d8 */
[----:B0-----:R-:W-:-:S05]  /*8870*/  IMAD.WIDE.U32 R212, R195, 0x20, R212 ;  /* 0x00000020c3d47825 */ /* 0x001fca00078e00d4 */
[----:B------:R0:W-:Y:S04]  /*8880*/  STG.E.128 desc[UR6][R212.64], R128 ;  /* 0x00000080d4007986 */ /* 0x0001e8000c101d06 */
        /* <DEDUP_REMOVED lines=19> */
[----:B------:R-:W-:Y:S01]  /*89c0*/  LOP3.LUT R216, R214, 0xff, R202, 0xf8, !PT ;  /* 0x000000ffd6d87812 */ /* 0x000fe200078ef8ca */
[----:B0-----:R-:W-:-:S05]  /*89d0*/  IMAD.WIDE.U32 R212, R194, 0x8, R212 ;  /* 0x00000008c2d47825 */ /* 0x001fca00078e00d4 */
[----:B------:R1:W-:Y:S02]  /*89e0*/  STG.E.64 desc[UR6][R212.64], R216 ;  /* 0x000000d8d4007986 */ /* 0x0003e4000c101b06 */
.L_x_26582:
[----:B------:R-:W-:Y:S05]  /*89f0*/  BSYNC.RECONVERGENT B1 ;  /* 0x0000000000017941 */ /* 0x000fea0003800200 */
.L_x_26581:
[----:B------:R-:W-:Y:S01]  /*8a00*/  IADD3 R195, PT, PT, R195, 0x20, RZ ;  /* 0x00000020c3c37810 */ /* 0x000fe20007ffe0ff */
[----:B------:R-:W-:-:S07]  /*8a10*/  VIADD R194, R194, 0x20 ;  /* 0x00000020c2c27836 */ /* 0x000fce0000000000 */
.L_x_26467:
[----:B------:R-:W-:Y:S05]  /*8a20*/  BSYNC.RECONVERGENT B0 ;  /* 0x0000000000007941 */ /* 0x000fea0003800200 */
.L_x_26466:
        /* <DEDUP_REMOVED lines=12> */
[----:B------:R2:W5:Y:S04]  /*8af0*/  @P1 LDG.E.128 R120, desc[UR6][R136.64] ;  /* 0x0000000688781981 */ /* 0x000568000c1e1d00 */
[----:B------:R2:W5:Y:S01]  /*8b00*/  @P1 LDG.E.128 R124, desc[UR6][R136.64+0x10] ;  /* 0x00001006887c1981 */ /* 0x000562000c1e1d00 */
[----:B------:R-:W-:Y:S04]  /*8b10*/  BSSY.RECONVERGENT B0, `(.L_x_26585) ;  /* 0x0000690000007945 */ /* 0x000fe80003800200 */
[----:B------:R-:W-:Y:S05]  /*8b20*/  @!P1 BRA `(.L_x_26586) ;  /* 0x0000003400209947 */ /* 0x000fea0003800000 */
[----:B------:R-:W-:Y:S01]  /*8b30*/  ISETP.GT.AND P1, PT, R192, RZ, PT ;  /* 0x000000ffc000720c */ /* 0x000fe20003f24270 */
[----:B------:R-:W-:Y:S01]  /*8b40*/  BSSY.RECONVERGENT B2, `(.L_x_26587) ;  /* 0x000006b000027945 */ /* 0x000fe20003800200 */
[----:B-1----:R-:W-:Y:S01]  /*8b50*/  IMAD.MOV.U32 R216, RZ, RZ, R199 ;  /* 0x000000ffffd87224 */ /* 0x002fe200078e00c7 */
[----:B------:R-:W-:Y:S01]  /*8b60*/  MOV R138, R7 ;  /* 0x00000007008a7202 */ /* 0x000fe20000000f00 */
[----:B--2--5:R-:W-:-:S09]  /*8b70*/  IMAD.MOV.U32 R136, RZ, RZ, R120 ;  /* 0x000000ffff887224 */ /* 0x024fd200078e0078 */
        /* <DEDUP_REMOVED lines=17> */
.L_x_26591:
        /* <DEDUP_REMOVED lines=13> */
.L_x_26593:
[----:B------:R-:W-:Y:S05]  /*8d60*/  BSYNC.RECONVERGENT B4 ;  /* 0x0000000000047941 */ /* 0x000fea0003800200 */
.L_x_26592:
        /* <DEDUP_REMOVED lines=60> */
.L_x_26590:
[----:B------:R-:W-:Y:S05]  /*9130*/  BSYNC.RECONVERGENT B3 ;  /* 0x0000000000037941 */ /* 0x000fea0003800200 */
.L_x_26589:
        /* <DEDUP_REMOVED lines=11> */
.L_x_26588:
[----:B------:R-:W-:Y:S05]  /*91f0*/  BSYNC.RECONVERGENT B2 ;  /* 0x0000000000027941 */ /* 0x000fea0003800200 */
.L_x_26587:
        /* <DEDUP_REMOVED lines=17> */
.L_x_26598:
        /* <DEDUP_REMOVED lines=13> */
.L_x_26600:
[----:B------:R-:W-:Y:S05]  /*93e0*/  BSYNC.RECONVERGENT B4 ;  /* 0x0000000000047941 */ /* 0x000fea0003800200 */
.L_x_26599:
        /* <DEDUP_REMOVED lines=60> */
.L_x_26597:
[----:B------:R-:W-:Y:S05]  /*97b0*/  BSYNC.RECONVERGENT B3 ;  /* 0x0000000000037941 */ /* 0x000fea0003800200 */
.L_x_26596:
        /* <DEDUP_REMOVED lines=12> */
.L_x_26595:
[----:B------:R-:W-:Y:S05]  /*9880*/  BSYNC.RECONVERGENT B2 ;  /* 0x0000000000027941 */ /* 0x000fea0003800200 */
.L_x_26594:
        /* <DEDUP_REMOVED lines=17> */
.L_x_26605:
        /* <DEDUP_REMOVED lines=13> */
.L_x_26607:
[----:B------:R-:W-:Y:S05]  /*9a70*/  BSYNC.RECONVERGENT B4 ;  /* 0x0000000000047941 */ /* 0x000fea0003800200 */
.L_x_26606:
        /* <DEDUP_REMOVED lines=60> */
.L_x_26604:
[----:B------:R-:W-:Y:S05]  /*9e40*/  BSYNC.RECONVERGENT B3 ;  /* 0x0000000000037941 */ /* 0x000fea0003800200 */
.L_x_26603:
        /* <DEDUP_REMOVED lines=11> */
.L_x_26602:
[----:B------:R-:W-:Y:S05]  /*9f00*/  BSYNC.RECONVERGENT B2 ;  /* 0x0000000000027941 */ /* 0x000fea0003800200 */
.L_x_26601:
        /* <DEDUP_REMOVED lines=17> */
.L_x_26612:
        /* <DEDUP_REMOVED lines=13> */
.L_x_26614:
[----:B------:R-:W-:Y:S05]  /*a0f0*/  BSYNC.RECONVERGENT B4 ;  /* 0x0000000000047941 */ /* 0x000fea0003800200 */
.L_x_26613:
        /* <DEDUP_REMOVED lines=60> */
.L_x_26611:
[----:B------:R-:W-:Y:S05]  /*a4c0*/  BSYNC.RECONVERGENT B3 ;  /* 0x0000000000037941 */ /* 0x000fea0003800200 */
.L_x_26610:
        /* <DEDUP_REMOVED lines=12> */
.L_x_26609:
[----:B------:R-:W-:Y:S05]  /*a590*/  BSYNC.RECONVERGENT B2 ;  /* 0x0000000000027941 */ /* 0x000fea0003800200 */
.L_x_26608:
        /* <DEDUP_REMOVED lines=17> */
.L_x_26619:
        /* <DEDUP_REMOVED lines=13> */
.L_x_26621:
[----:B------:R-:W-:Y:S05]  /*a780*/  BSYNC.RECONVERGENT B4 ;  /* 0x0000000000047941 */ /* 0x000fea0003800200 */
.L_x_26620:
        /* <DEDUP_REMOVED lines=60> */
.L_x_26618:
[----:B------:R-:W-:Y:S05]  /*ab50*/  BSYNC.RECONVERGENT B3 ;  /* 0x0000000000037941 */ /* 0x000fea0003800200 */
.L_x_26617:
        /* <DEDUP_REMOVED lines=11> */
.L_x_26616:
[----:B------:R-:W-:Y:S05]  /*ac10*/  BSYNC.RECONVERGENT B2 ;  /* 0x0000000000027941 */ /* 0x000fea0003800200 */
.L_x_26615:
        /* <DEDUP_REMOVED lines=17> */
.L_x_26626:
        /* <DEDUP_REMOVED lines=13> */
.L_x_26628:
[----:B------:R-:W-:Y:S05]  /*ae00*/  BSYNC.RECONVERGENT B4 ;  /* 0x0000000000047941 */ /* 0x000fea0003800200 */
.L_x_26627:
[----:B------:R-:W-:Y:S01]  /*ae10*/  LOP3.LUT R142, R197, R199, R201, 0x96, !PT ;  /* 0x000000c7c58e7212 */ /* 0x000fe200078e96c9 */
[----:B------:R-:W-:Y:S01]  /*ae20*/  IMAD.WIDE.U32 R6, R0, -0x326172a9, RZ ;  /* 0xcd9e8d5700067825 */ /* 0x000fe200078e00ff */
[C---:B------:R-:W-:Y:S02]  /*ae30*/  IADD3 R199, PT, PT, R200.reuse, -0x61c88647, RZ ;  /* 0x9e3779b9c8c77810 */ /* 0x040fe40007ffe0ff */
[----:B0-----:R-:W-:Y:S01]  /*ae40*/  IADD3 R212, PT, PT, R200, 0x5384540f, RZ ;  /* 0x5384540fc8d47810 */ /* 0x001fe20007ffe0ff */
        /* <DEDUP_REMOVED lines=56> */
.L_x_26625:
[----:B------:R-:W-:Y:S05]  /*b1d0*/  BSYNC.RECONVERGENT B3 ;  /* 0x0000000000037941 */ /* 0x000fea0003800200 */
.L_x_26624:
        /* <DEDUP_REMOVED lines=12> */
.L_x_26623:
[----:B------:R-:W-:Y:S05]  /*b2a0*/  BSYNC.RECONVERGENT B2 ;  /* 0x0000000000027941 */ /* 0x000fea0003800200 */
.L_x_26622:
        /* <DEDUP_REMOVED lines=17> */
.L_x_26633:
        /* <DEDUP_REMOVED lines=13> */
.L_x_26635:
[----:B------:R-:W-:Y:S05]  /*b490*/  BSYNC.RECONVERGENT B4 ;  /* 0x0000000000047941 */ /* 0x000fea0003800200 */
.L_x_26634:
[----:B------:R-:W-:Y:S01]  /*b4a0*/  LOP3.LUT R142, R197, R199, R201, 0x96, !PT ;  /* 0x000000c7c58e7212 */ /* 0x000fe200078e96c9 */
[----:B------:R-:W-:Y:S01]  /*b4b0*/  IMAD.WIDE.U32 R6, R0, -0x326172a9, RZ ;  /* 0xcd9e8d5700067825 */ /* 0x000fe200078e00ff */
[C---:B------:R-:W-:Y:S02]  /*b4c0*/  IADD3 R199, PT, PT, R200.reuse, -0x61c88647, RZ ;  /* 0x9e3779b9c8c77810 */ /* 0x040fe40007ffe0ff */
[----:B0-----:R-:W-:Y:S01]  /*b4d0*/  IADD3 R212, PT, PT, R200, 0x5384540f, RZ ;  /* 0x5384540fc8d47810 */ /* 0x001fe20007ffe0ff */
        /* <DEDUP_REMOVED lines=56> */
.L_x_26632:
[----:B------:R-:W-:Y:S05]  /*b860*/  BSYNC.RECONVERGENT B3 ;  /* 0x0000000000037941 */ /* 0x000fea0003800200 */
.L_x_26631:
        /* <DEDUP_REMOVED lines=11> */
.L_x_26630:
[----:B------:R-:W-:Y:S05]  /*b920*/  BSYNC.RECONVERGENT B2 ;  /* 0x0000000000027941 */ /* 0x000fea0003800200 */
.L_x_26629:
        /* <DEDUP_REMOVED lines=16> */
.L_x_26639:
[----:B------:R-:W-:Y:S01]  /*ba30*/  VIADD R4, R4, 0x1 ;  /* 0x0000000104047836 */ /* 0x000fe20000000000 */
[----:B------:R-:W-:Y:S03]  /*ba40*/  BSSY.RECONVERGENT B3, `(.L_x_26640) ;  /* 0x000000c000037945 */ /* 0x000fe60003800200 */
[C---:B0-----:R-:W-:Y:S01]  /*ba50*/  IMAD.WIDE.U32 R212, R4.reuse, -0x2daee0ad, RZ ;  /* 0xd2511f5304d47825 */ /* 0x041fe200078e00ff */
        /* <DEDUP_REMOVED lines=10> */
.L_x_26641:
[----:B------:R-:W-:Y:S05]  /*bb00*/  BSYNC.RECONVERGENT B3 ;  /* 0x0000000000037941 */ /* 0x000fea0003800200 */
.L_x_26640:
        /* <DEDUP_REMOVED lines=60> */
.L_x_26638:
[----:B------:R-:W-:Y:S05]  /*bed0*/  BSYNC.RECONVERGENT B2 ;  /* 0x0000000000027941 */ /* 0x000fea0003800200 */
.L_x_26637:
        /* <DEDUP_REMOVED lines=13> */
.L_x_26586:
[----:B------:R-:W-:Y:S01]  /*bfb0*/  BSSY.RECONVERGENT B2, `(.L_x_26642) ;  /* 0x000006b000027945 */ /* 0x000fe20003800200 */
[----:B-1----:R-:W-:Y:S01]  /*bfc0*/  MOV R216, R199 ;  /* 0x000000c700d87202 */ /* 0x002fe20000000f00 */
[----:B------:R-:W-:Y:S02]  /*bfd0*/  IMAD.MOV.U32 R138, RZ, RZ, R7 ;  /* 0x000000ffff8a7224 */ /* 0x000fe400078e0007 */
[----:B--2---:R-:W-:Y:S01]  /*bfe0*/  IMAD.MOV.U32 R136, RZ, RZ, RZ ;  /* 0x000000ffff887224 */ /* 0x004fe200078e00ff */
        /* <DEDUP_REMOVED lines=17> */
.L_x_26646:
        /* <DEDUP_REMOVED lines=13> */
.L_x_26648:
[----:B------:R-:W-:Y:S05]  /*c1d0*/  BSYNC.RECONVERGENT B4 ;  /* 0x0000000000047941 */ /* 0x000fea0003800200 */
.L_x_26647:
        /* <DEDUP_REMOVED lines=60> */
.L_x_26645:
[----:B------:R-:W-:Y:S05]  /*c5a0*/  BSYNC.RECONVERGENT B3 ;  /* 0x0000000000037941 */ /* 0x000fea0003800200 */
.L_x_26644:
        /* <DEDUP_REMOVED lines=11> */
.L_x_26643:
[----:B------:R-:W-:Y:S05]  /*c660*/  BSYNC.RECONVERGENT B2 ;  /* 0x0000000000027941 */ /* 0x000fea0003800200 */
.L_x_26642:
        /* <DEDUP_REMOVED lines=17> */
.L_x_26653:
        /* <DEDUP_REMOVED lines=13> */
.L_x_26655:
[----:B------:R-:W-:Y:S05]  /*c850*/  BSYNC.RECONVERGENT B4 ;  /* 0x0000000000047941 */ /* 0x000fea0003800200 */
.L_x_26654:
        /* <DEDUP_REMOVED lines=60> */
.L_x_26652:
[----:B------:R-:W-:Y:S05]  /*cc20*/  BSYNC.RECONVERGENT B3 ;  /* 0x0000000000037941 */ /* 0x000fea0003800200 */
.L_x_26651:
        /* <DEDUP_REMOVED lines=12> */
.L_x_26650:
[----:B------:R-:W-:Y:S05]  /*ccf0*/  BSYNC.RECONVERGENT B2 ;  /* 0x0000000000027941 */ /* 0x000fea0003800200 */
.L_x_26649:
        /* <DEDUP_REMOVED lines=17> */
.L_x_26660:
        /* <DEDUP_REMOVED lines=13> */
.L_x_26662:
[----:B------:R-:W-:Y:S05]  /*cee0*/  BSYNC.RECONVERGENT B4 ;  /* 0x0000000000047941 */ /* 0x000fea0003800200 */
.L_x_26661:
        /* <DEDUP_REMOVED lines=60> */
.L_x_26659:
[----:B------:R-:W-:Y:S05]  /*d2b0*/  BSYNC.RECONVERGENT B3 ;  /* 0x0000000000037941 */ /* 0x000fea0003800200 */
.L_x_26658:
        /* <DEDUP_REMOVED lines=11> */
.L_x_26657:
[----:B------:R-:W-:Y:S05]  /*d370*/  BSYNC.RECONVERGENT B2 ;  /* 0x0000000000027941 */ /* 0x000fea0003800200 */
.L_x_26656:
        /* <DEDUP_REMOVED lines=17> */
.L_x_26667:
        /* <DEDUP_REMOVED lines=13> */
.L_x_26669:
[----:B------:R-:W-:Y:S05]  /*d560*/  BSYNC.RECONVERGENT B4 ;  /* 0x0000000000047941 */ /* 0x000fea0003800200 */
.L_x_26668:
        /* <DEDUP_REMOVED lines=60> */
.L_x_26666:
[----:B------:R-:W-:Y:S05]  /*d930*/  BSYNC.RECONVERGENT B3 ;  /* 0x0000000000037941 */ /* 0x000fea0003800200 */
.L_x_26665:
        /* <DEDUP_REMOVED lines=12> */
.L_x_26664:
[----:B------:R-:W-:Y:S05]  /*da00*/  BSYNC.RECONVERGENT B2 ;  /* 0x0000000000027941 */ /* 0x000fea0003800200 */
.L_x_26663:
        /* <DEDUP_REMOVED lines=17> */
.L_x_26674:
        /* <DEDUP_REMOVED lines=13> */
.L_x_26676:
[----:B------:R-:W-:Y:S05]  /*dbf0*/  BSYNC.RECONVERGENT B4 ;  /* 0x0000000000047941 */ /* 0x000fea0003800200 */
.L_x_26675:
        /* <DEDUP_REMOVED lines=60> */
.L_x_26673:
[----:B------:R-:W-:Y:S05]  /*dfc0*/  BSYNC.RECONVERGENT B3 ;  /* 0x0000000000037941 */ /* 0x000fea0003800200 */
.L_x_26672:
        /* <DEDUP_REMOVED lines=11> */
.L_x_26671:
[----:B------:R-:W-:Y:S05]  /*e080*/  BSYNC.RECONVERGENT B2 ;  /* 0x0000000000027941 */ /* 0x000fea0003800200 */
.L_x_26670:
        /* <DEDUP_REMOVED lines=17> */
.L_x_26681:
        /* <DEDUP_REMOVED lines=13> */
.L_x_26683:
[----:B------:R-:W-:Y:S05]  /*e270*/  BSYNC.RECONVERGENT B4 ;  /* 0x0000000000047941 */ /* 0x000fea0003800200 */
.L_x_26682:
        /* <DEDUP_REMOVED lines=9> */
[----:B0-----:R-:W-:Y:S01]  /*e310*/  VIADD R212, R200, 0x5384540f ;  /* 0x5384540fc8d47836 */ /* 0x001fe20000000000 */
        /* <DEDUP_REMOVED lines=50> */
.L_x_26680:
[----:B------:R-:W-:Y:S05]  /*e640*/  BSYNC.RECONVERGENT B3 ;  /* 0x0000000000037941 */ /* 0x000fea0003800200 */
.L_x_26679:
        /* <DEDUP_REMOVED lines=12> */
.L_x_26678:
[----:B------:R-:W-:Y:S05]  /*e710*/  BSYNC.RECONVERGENT B2 ;  /* 0x0000000000027941 */ /* 0x000fea0003800200 */
.L_x_26677:
        /* <DEDUP_REMOVED lines=17> */
.L_x_26688:
        /* <DEDUP_REMOVED lines=13> */
.L_x_26690:
[----:B------:R-:W-:Y:S05]  /*e900*/  BSYNC.RECONVERGENT B4 ;  /* 0x0000000000047941 */ /* 0x000fea0003800200 */
.L_x_26689:
        /* <DEDUP_REMOVED lines=60> */
.L_x_26687:
[----:B------:R-:W-:Y:S05]  /*ecd0*/  BSYNC.RECONVERGENT B3 ;  /* 0x0000000000037941 */ /* 0x000fea0003800200 */
.L_x_26686:
        /* <DEDUP_REMOVED lines=11> */
.L_x_26685:
[----:B------:R-:W-:Y:S05]  /*ed90*/  BSYNC.RECONVERGENT B2 ;  /* 0x0000000000027941 */ /* 0x000fea0003800200 */
.L_x_26684:
        /* <DEDUP_REMOVED lines=16> */
.L_x_26693:
[----:B------:R-:W-:Y:S01]  /*eea0*/  IADD3 R4, PT, PT, R4, 0x1, RZ ;  /* 0x0000000104047810 */ /* 0x000fe20007ffe0ff */
[----:B------:R-:W-:Y:S03]  /*eeb0*/  BSSY.RECONVERGENT B3, `(.L_x_26694) ;  /* 0x000000c000037945 */ /* 0x000fe60003800200 */
[C---:B------:R-:W-:Y:S01]  /*eec0*/  ISETP.NE.AND P1, PT, R4.reuse, RZ, PT ;  /* 0x000000ff0400720c */ /* 0x040fe20003f25270 */
[----:B0-----:R-:W-:-:S12]  /*eed0*/  IMAD.WIDE.U32 R212, R4, -0x2daee0ad, RZ ;  /* 0xd2511f5304d47825 */ /* 0x001fd800078e00ff */
        /* <DEDUP_REMOVED lines=9> */
.L_x_26695:
[----:B------:R-:W-:Y:S05]  /*ef70*/  BSYNC.RECONVERGENT B3 ;  /* 0x0000000000037941 */ /* 0x000fea0003800200 */
.L_x_26694:
        /* <DEDUP_REMOVED lines=60> */
.L_x_26692:
[----:B------:R-:W-:Y:S05]  /*f340*/  BSYNC.RECONVERGENT B2 ;  /* 0x0000000000027941 */ /* 0x000fea0003800200 */
.L_x_26691:
        /* <DEDUP_REMOVED lines=12> */
.L_x_26636:
[----:B------:R-:W-:Y:S05]  /*f410*/  BSYNC.RECONVERGENT B0 ;  /* 0x0000000000007941 */ /* 0x000fea0003800200 */
.L_x_26585:
[----:B0-----:R-:W0:Y:S01]  /*f420*/  LDC.64 R212, c[0x0][0x3a8] ;  /* 0x0000ea00ffd47b82 */ /* 0x001e220000000a00 */
        /* <DEDUP_REMOVED lines=26> */
.L_x_26697:
[----:B------:R-:W-:Y:S05]  /*f5d0*/  BSYNC.RECONVERGENT B0 ;  /* 0x0000000000007941 */ /* 0x000fea0003800200 */
.L_x_26696:
[----:B------:R-:W-:Y:S01]  /*f5e0*/  IADD3 R195, PT, PT, R195, 0x20, RZ ;  /* 0x00000020c3c37810 */ /* 0x000fe20007ffe0ff */
[----:B------:R-:W-:-:S07]  /*f5f0*/  VIADD R194, R194, 0x20 ;  /* 0x00000020c2c27836 */ /* 0x000fce0000000000 */
.L_x_26584:
[----:B------:R-:W-:Y:S05]  /*f600*/  BSYNC.RECONVERGENT B1 ;  /* 0x0000000000017941 */ /* 0x000fea0003800200 */
.L_x_26583:
        /* <DEDUP_REMOVED lines=38> */
.L_x_26706:
        /* <DEDUP_REMOVED lines=13> */
.L_x_26708:
[----:B------:R-:W-:Y:S05]  /*f940*/  BSYNC.RECONVERGENT B4 ;  /* 0x0000000000047941 */ /* 0x000fea0003800200 */
.L_x_26707:
        /* <DEDUP_REMOVED lines=60> */
.L_x_26705:
[----:B------:R-:W-:Y:S05]  /*fd10*/  BSYNC.RECONVERGENT B3 ;  /* 0x0000000000037941 */ /* 0x000fea0003800200 */
.L_x_26704:
        /* <DEDUP_REMOVED lines=11> */
.L_x_26703:
[----:B------:R-:W-:Y:S05]  /*fdd0*/  BSYNC.RECONVERGENT B2 ;  /* 0x0000000000027941 */ /* 0x000fea0003800200 */
.L_x_26702:
        /* <DEDUP_REMOVED lines=17> */
.L_x_26713:
        /* <DEDUP_REMOVED lines=13> */
.L_x_26715:
[----:B------:R-:W-:Y:S05]  /*ffc0*/  BSYNC.RECONVERGENT B4 ;  /* 0x0000000000047941 */ /* 0x000fea0003800200 */
.L_x_26714:
        /* <DEDUP_REMOVED lines=60> */
.L_x_26712:
[----:B------:R-:W-:Y:S05]  /*10390*/  BSYNC.RECONVERGENT B3 ;  /* 0x0000000000037941 */ /* 0x000fea0003800200 */
.L_x_26711:
        /* <DEDUP_REMOVED lines=12> */
.L_x_26710:
[----:B------:R-:W-:Y:S05]  /*10460*/  BSYNC.RECONVERGENT B2 ;  /* 0x0000000000027941 */ /* 0x000fea0003800200 */
.L_x_26709:
        /* <DEDUP_REMOVED lines=17> */
.L_x_26720:
        /* <DEDUP_REMOVED lines=13> */
.L_x_26722:
[----:B------:R-:W-:Y:S05]  /*10650*/  BSYNC.RECONVERGENT B4 ;  /* 0x0000000000047941 */ /* 0x000fea0003800200 */
.L_x_26721:
        /* <DEDUP_REMOVED lines=60> */
.L_x_26719:
[----:B------:R-:W-:Y:S05]  /*10a20*/  BSYNC.RECONVERGENT B3 ;  /* 0x0000000000037941 */ /* 0x000fea0003800200 */
.L_x_26718:
        /* <DEDUP_REMOVED lines=11> */
.L_x_26717:
[----:B------:R-:W-:Y:S05]  /*10ae0*/  BSYNC.RECONVERGENT B2 ;  /* 0x0000000000027941 */ /* 0x000fea0003800200 */
.L_x_26716:
        /* <DEDUP_REMOVED lines=17> */
.L_x_26727:
        /* <DEDUP_REMOVED lines=13> */
.L_x_26729:
[----:B------:R-:W-:Y:S05]  /*10cd0*/  BSYNC.RECONVERGENT B4 ;  /* 0x0000000000047941 */ /* 0x000fea0003800200 */
.L_x_26728:
        /* <DEDUP_REMOVED lines=60> */
.L_x_26726:
[----:B------:R-:W-:Y:S05]  /*110a0*/  BSYNC.RECONVERGENT B3 ;  /* 0x0000000000037941 */ /* 0x000fea0003800200 */
.L_x_26725:
        /* <DEDUP_REMOVED lines=12> */
.L_x_26724:
[----:B------:R-:W-:Y:S05]  /*11170*/  BSYNC.RECONVERGENT B2 ;  /* 0x0000000000027941 */ /* 0x000fea0003800200 */
.L_x_26723:
        /* <DEDUP_REMOVED lines=17> */
.L_x_26734:
        /* <DEDUP_REMOVED lines=13> */
.L_x_26736:
[----:B------:R-:W-:Y:S05]  /*11360*/  BSYNC.RECONVERGENT B4 ;  /* 0x0000000000047941 */ /* 0x000fea0003800200 */
.L_x_26735:
        /* <DEDUP_REMOVED lines=60> */
.L_x_26733:
[----:B------:R-:W-:Y:S05]  /*11730*/  BSYNC.RECONVERGENT B3 ;  /* 0x0000000000037941 */ /* 0x000fea0003800200 */
.L_x_26732:
        /* <DEDUP_REMOVED lines=11> */
.L_x_26731:
[----:B------:R-:W-:Y:S05]  /*117f0*/  BSYNC.RECONVERGENT B2 ;  /* 0x0000000000027941 */ /* 0x000fea0003800200 */
.L_x_26730:
        /* <DEDUP_REMOVED lines=17> */
.L_x_26741:
        /* <DEDUP_REMOVED lines=13> */
.L_x_26743:
[----:B------:R-:W-:Y:S05]  /*119e0*/  BSYNC.RECONVERGENT B4 ;  /* 0x0000000000047941 */ /* 0x000fea0003800200 */
.L_x_26742:
        /* <DEDUP_REMOVED lines=60> */
.L_x_26740:
[----:B------:R-:W-:Y:S05]  /*11db0*/  BSYNC.RECONVERGENT B3 ;  /* 0x0000000000037941 */ /* 0x000fea0003800200 */
.L_x_26739:
        /* <DEDUP_REMOVED lines=12> */
.L_x_26738:
[----:B------:R-:W-:Y:S05]  /*11e80*/  BSYNC.RECONVERGENT B2 ;  /* 0x0000000000027941 */ /* 0x000fea0003800200 */
.L_x_26737:
        /* <DEDUP_REMOVED lines=17> */
.L_x_26748:
        /* <DEDUP_REMOVED lines=13> */
.L_x_26750:
[----:B------:R-:W-:Y:S05]  /*12070*/  BSYNC.RECONVERGENT B4 ;  /* 0x0000000000047941 */ /* 0x000fea0003800200 */
.L_x_26749:
        /* <DEDUP_REMOVED lines=55> */
[----:B------:R-:W-:Y:S01]  /*123f0*/  IMAD.MOV.U32 R199, RZ, RZ, RZ ;  /* 0x000000ffffc77224 */ /* 0x000fe200078e00ff */
[----:B------:R-:W-:-:S04]  /*12400*/  IADD3 R5, PT, PT, R201, -0x695add53, RZ ;  /* 0x96a522adc9057810 */ /* 0x000fc80007ffe0ff */
[----:B------:R-:W-:Y:S01]  /*12410*/  LOP3.LUT R5, R5, R212, R151, 0x96, !PT ;  /* 0x000000d405057212 */ /* 0x000fe200078e9697 */
[----:B------:R-:W-:Y:S01]  /*12420*/  IMAD.MOV.U32 R151, RZ, RZ, R216 ;  /* 0x000000ffff977224 */ /* 0x000fe200078e00d8 */
[----:B------:R-:W-:-:S07]  /*12430*/  MOV R216, R150 ;  /* 0x0000009600d87202 */ /* 0x000fce0000000f00 */
.L_x_26747:
[----:B------:R-:W-:Y:S05]  /*12440*/  BSYNC.RECONVERGENT B3 ;  /* 0x0000000000037941 */ /* 0x000fea0003800200 */
.L_x_26746:
        /* <DEDUP_REMOVED lines=11> */
.L_x_26745:
[----:B------:R-:W-:Y:S05]  /*12500*/  BSYNC.RECONVERGENT B2 ;  /* 0x0000000000027941 */ /* 0x000fea0003800200 */
.L_x_26744:
[----:B------:R-:W-:Y:S01]  /*12510*/  IMAD.MOV.U32 R7, RZ, RZ, R199 ;  /* 0x000000ffff077224 */ /* 0x000fe200078e00c7 */
        /* <DEDUP_REMOVED lines=15> */
.L_x_26754:
[----:B------:R-:W-:Y:S01]  /*12610*/  VIADD R4, R4, 0x1 ;  /* 0x0000000104047836 */ /* 0x000fe20000000000 */
[----:B------:R-:W-:Y:S03]  /*12620*/  BSSY.RECONVERGENT B3, `(.L_x_26755) ;  /* 0x000000c000037945 */ /* 0x000fe60003800200 */
[C---:B0-----:R-:W-:Y:S01]  /*12630*/  IMAD.WIDE.U32 R212, R4.reuse, -0x2daee0ad, RZ ;  /* 0xd2511f5304d47825 */ /* 0x041fe200078e00ff */
        /* <DEDUP_REMOVED lines=10> */
.L_x_26756:
[----:B------:R-:W-:Y:S05]  /*126e0*/  BSYNC.RECONVERGENT B3 ;  /* 0x0000000000037941 */ /* 0x000fea0003800200 */
.L_x_26755:
        /* <DEDUP_REMOVED lines=53> */
[----:B------:R-:W-:Y:S02]  /*12a40*/  LOP3.LUT R198, R5, R198, R215, 0x96, !PT ;  /* 0x000000c605c67212 */ /* 0x000fe400078e96d7 */
[----:B------:R-:W-:Y:S01]  /*12a50*/  IADD3 R5, PT, PT, R200, -0x700cb87f, RZ ;  /* 0x8ff34781c8057810 */ /* 0x000fe20007ffe0ff */
[----:B------:R-:W-:Y:S02]  /*12a60*/  IMAD.MOV.U32 R216, RZ, RZ, R212 ;  /* 0x000000ffffd87224 */ /* 0x000fe400078e00d4 */
[----:B------:R-:W-:-:S05]  /*12a70*/  IMAD.WIDE.U32 R198, R198, -0x326172a9, RZ ;  /* 0xcd9e8d57c6c67825 */ /* 0x000fca00078e00ff */
[----:B------:R-:W-:Y:S01]  /*12a80*/  LOP3.LUT R6, R5, R6, R199, 0x96, !PT ;  /* 0x0000000605067212 */ /* 0x000fe200078e96c7 */
[----:B------:R-:W-:-:S05]  /*12a90*/  VIADD R5, R201, 0x96a522ad ;  /* 0x96a522adc9057836 */ /* 0x000fca0000000000 */
[----:B------:R-:W-:-:S07]  /*12aa0*/  LOP3.LUT R5, R5, R214, R213, 0x96, !PT ;  /* 0x000000d605057212 */ /* 0x000fce00078e96d5 */
.L_x_26753:
[----:B------:R-:W-:Y:S05]  /*12ab0*/  BSYNC.RECONVERGENT B2 ;  /* 0x0000000000027941 */ /* 0x000fea0003800200 */
.L_x_26752:
[----:B------:R-:W-:Y:S01]  /*12ac0*/  I2FP.F32.U32 R151, R151 ;  /* 0x0000009700977245 */ /* 0x000fe20000201000 */
[----:B------:R-:W-:-:S04]  /*12ad0*/  IMAD.MOV.U32 R199, RZ, RZ, 0x2f800000 ;  /* 0x2f800000ffc77424 */ /* 0x000fc800078e00ff */
[----:B------:R-:W-:Y:S01]  /*12ae0*/  FFMA.FTZ R151, R151, R199, 1.1641532182693481445e-10 ;  /* 0x2f00000097977423 */ /* 0x000fe200000100c7 */
[----:B------:R-:W-:-:S04]  /*12af0*/  IMAD.U32 R199, R9, 0x10000, RZ ;  /* 0x0001000009c77824 */ /* 0x000fc800078e00ff */
[----:B------:R-:W-:Y:S02]  /*12b00*/  FSETP.GTU.FTZ.AND P1, PT, R151, UR8, PT ;  /* 0x0000000897007c0b */ /* 0x000fe4000bf3c000 */
[----:B------:R-:W-:Y:S02]  /*12b10*/  PRMT R151, R119, 0x7632, R151 ;  /* 0x0000763277977816 */ /* 0x000fe40000000097 */
[----:B------:R-:W-:Y:S02]  /*12b20*/  SEL R209, RZ, 0x1, P1 ;  /* 0x00000001ffd17807 */ /* 0x000fe40000800000 */
[----:B------:R-:W-:-:S05]  /*12b30*/  SHF.L.U32 R151, R151, 0x10, RZ ;  /* 0x0000001097977819 */ /* 0x000fca00000006ff */
[----:B------:R-:W-:-:S04]  /*12b40*/  FMUL.FTZ R151, R151, UR11 ;  /* 0x0000000b97977c20 */ /* 0x000fc80008410000 */
[----:B------:R-:W-:-:S05]  /*12b50*/  FMUL.FTZ R151, R151, UR10 ;  /* 0x0000000a97977c20 */ /* 0x000fca0008410000 */
[----:B------:R-:W-:-:S05]  /*12b60*/  FSEL R151, R151, RZ, !P1 ;  /* 0x000000ff97977208 */ /* 0x000fca0004800000 */
[----:B------:R-:W-:Y:S01]  /*12b70*/  FFMA.FTZ R151, R151, R199, R127 ;  /* 0x000000c797977223 */ /* 0x000fe2000001007f */
[----:B------:R-:W-:Y:S06]  /*12b80*/  BRA `(.L_x_26751) ;  /* 0x0000003400187947 */ /* 0x000fec0003800000 */
.L_x_26701:
[----:B------:R-:W-:Y:S01]  /*12b90*/  BSSY.RECONVERGENT B2, `(.L_x_26757) ;  /* 0x000006b000027945 */ /* 0x000fe20003800200 */
[----:B--2---:R-:W-:Y:S01]  /*12ba0*/  HFMA2 R144, -RZ, RZ, 0, 0 ;  /* 0x00000000ff907431 */ /* 0x004fe200000001ff */
        /* <DEDUP_REMOVED lines=19> */
.L_x_26761:
        /* <DEDUP_REMOVED lines=13> */
.L_x_26763:
[----:B------:R-:W-:Y:S05]  /*12db0*/  BSYNC.RECONVERGENT B4 ;  /* 0x0000000000047941 */ /* 0x000fea0003800200 */
.L_x_26762:
        /* <DEDUP_REMOVED lines=44> */
[----:B------:R-:W-:-:S04]  /*13080*/  IADD3 R5, PT, PT, R201, 0x1fd5c5a3, RZ ;  /* 0x1fd5c5a3c9057810 */ /* 0x000fc80007ffe0ff */
        /* <DEDUP_REMOVED lines=10> */
[----:B------:R-:W-:Y:S02]  /*13130*/  LOP3.LUT R6, R5, R6, R145, 0x96, !PT ;  /* 0x0000000605067212 */ /* 0x000fe400078e9691 */
[----:B------:R-:W-:Y:S02]  /*13140*/  IADD3 R5, PT, PT, R201, -0x695add53, RZ ;  /* 0x96a522adc9057810 */ /* 0x000fe40007ffe0ff */
[----:B------:R-:W-:Y:S02]  /*13150*/  MOV R144, R199 ;  /* 0x000000c700907202 */ /* 0x000fe40000000f00 */
[----:B------:R-:W-:Y:S01]  /*13160*/  LOP3.LUT R5, R5, R146, R217, 0x96, !PT ;  /* 0x0000009205057212 */ /* 0x000fe200078e96d9 */
[----:B------:R-:W-:-:S07]  /*13170*/  IMAD.MOV.U32 R146, RZ, RZ, RZ ;  /* 0x000000ffff927224 */ /* 0x000fce00078e00ff */
.L_x_26760:
[----:B------:R-:W-:Y:S05]  /*13180*/  BSYNC.RECONVERGENT B3 ;  /* 0x0000000000037941 */ /* 0x000fea0003800200 */
.L_x_26759:
        /* <DEDUP_REMOVED lines=11> */
.L_x_26758:
[----:B------:R-:W-:Y:S05]  /*13240*/  BSYNC.RECONVERGENT B2 ;  /* 0x0000000000027941 */ /* 0x000fea0003800200 */
.L_x_26757:
        /* <DEDUP_REMOVED lines=17> */
.L_x_26768:
        /* <DEDUP_REMOVED lines=13> */
.L_x_26770:
[----:B------:R-:W-:Y:S05]  /*13430*/  BSYNC.RECONVERGENT B4 ;  /* 0x0000000000047941 */ /* 0x000fea0003800200 */
.L_x_26769:
        /* <DEDUP_REMOVED lines=54> */
[----:B------:R-:W-:Y:S01]  /*137a0*/  IMAD.WIDE.U32 R198, R5, -0x326172a9, RZ ;  /* 0xcd9e8d5705c67825 */ /* 0x000fe200078e00ff */
[----:B------:R-:W-:-:S03]  /*137b0*/  IADD3 R5, PT, PT, R200, -0x700cb87f, RZ ;  /* 0x8ff34781c8057810 */ /* 0x000fc60007ffe0ff */
[----:B------:R-:W-:Y:S01]  /*137c0*/  IMAD.MOV.U32 R216, RZ, RZ, R146 ;  /* 0x000000ffffd87224 */ /* 0x000fe200078e0092 */
[----:B------:R-:W-:Y:S01]  /*137d0*/  LOP3.LUT R6, R5, R6, R199, 0x96, !PT ;  /* 0x0000000605067212 */ /* 0x000fe200078e96c7 */
[----:B------:R-:W-:-:S05]  /*137e0*/  VIADD R5, R201, 0x96a522ad ;  /* 0x96a522adc9057836 */ /* 0x000fca0000000000 */
[----:B------:R-:W-:-:S07]  /*137f0*/  LOP3.LUT R5, R5, R148, R147, 0x96, !PT ;  /* 0x0000009405057212 */ /* 0x000fce00078e9693 */
.L_x_26767:
[----:B------:R-:W-:Y:S05]  /*13800*/  BSYNC.RECONVERGENT B3 ;  /* 0x0000000000037941 */ /* 0x000fea0003800200 */
.L_x_26766:
        /* <DEDUP_REMOVED lines=12> */
.L_x_26765:
[----:B------:R-:W-:Y:S05]  /*138d0*/  BSYNC.RECONVERGENT B2 ;  /* 0x0000000000027941 */ /* 0x000fea0003800200 */
.L_x_26764:
        /* <DEDUP_REMOVED lines=17> */
.L_x_26775:
        /* <DEDUP_REMOVED lines=13> */
.L_x_26777:
[----:B------:R-:W-:Y:S05]  /*13ac0*/  BSYNC.RECONVERGENT B4 ;  /* 0x0000000000047941 */ /* 0x000fea0003800200 */
.L_x_26776:
[----:B------:R-:W-:Y:S01]  /*13ad0*/  LOP3.LUT R146, R197, R149, R201, 0x96, !PT ;  /* 0x00000095c5927212 */ /* 0x000fe200078e96c9 */
[----:B------:R-:W-:Y:S01]  /*13ae0*/  IMAD.WIDE.U32 R6, R0, -0x326172a9, RZ ;  /* 0xcd9e8d5700067825 */ /* 0x000fe200078e00ff */
[----:B------:R-:W-:-:S03]  /*13af0*/  IADD3 R5, PT, PT, R201, -0x4498517b, RZ ;  /* 0xbb67ae85c9057810 */ /* 0x000fc60007ffe0ff */
[----:B------:R-:W-:Y:S01]  /*13b00*/  VIADD R149, R200, 0x9e3779b9 ;  /* 0x9e3779b9c8957836 */ /* 0x000fe20000000000 */
[----:B------:R-:W-:Y:S01]  /*13b10*/  LOP3.LUT R7, R8, R7, R200, 0x96, !PT ;  /* 0x0000000708077212 */ /* 0x000fe200078e96c8 */
[----:B------:R-:W-:-:S05]  /*13b20*/  IMAD.WIDE.U32 R146, R146, -0x326172a9, RZ ;  /* 0xcd9e8d5792927825 */ /* 0x000fca00078e00ff */
        /* <DEDUP_REMOVED lines=51> */
[----:B------:R-:W-:Y:S01]  /*13e60*/  IMAD.MOV.U32 R147, RZ, RZ, R216 ;  /* 0x000000ffff937224 */ /* 0x000fe200078e00d8 */
[----:B------:R-:W-:Y:S01]  /*13e70*/  MOV R216, R146 ;  /* 0x0000009200d87202 */ /* 0x000fe20000000f00 */
[----:B------:R-:W-:-:S07]  /*13e80*/  IMAD.MOV.U32 R148, RZ, RZ, RZ ;  /* 0x000000ffff947224 */ /* 0x000fce00078e00ff */
.L_x_26774:
[----:B------:R-:W-:Y:S05]  /*13e90*/  BSYNC.RECONVERGENT B3 ;  /* 0x0000000000037941 */ /* 0x000fea0003800200 */
.L_x_26773:
        /* <DEDUP_REMOVED lines=11> */
.L_x_26772:
[----:B------:R-:W-:Y:S05]  /*13f50*/  BSYNC.RECONVERGENT B2 ;  /* 0x0000000000027941 */ /* 0x000fea0003800200 */
.L_x_26771:
        /* <DEDUP_REMOVED lines=17> */
.L_x_26782:
        /* <DEDUP_REMOVED lines=13> */
.L_x_26784:
[----:B------:R-:W-:Y:S05]  /*14140*/  BSYNC.RECONVERGENT B4 ;  /* 0x0000000000047941 */ /* 0x000fea0003800200 */
.L_x_26783:
        /* <DEDUP_REMOVED lines=60> */
.L_x_26781:
[----:B------:R-:W-:Y:S05]  /*14510*/  BSYNC.RECONVERGENT B3 ;  /* 0x0000000000037941 */ /* 0x000fea0003800200 */
.L_x_26780:
        /* <DEDUP_REMOVED lines=12> */
.L_x_26779:
[----:B------:R-:W-:Y:S05]  /*145e0*/  BSYNC.RECONVERGENT B2 ;  /* 0x0000000000027941 */ /* 0x000fea0003800200 */
.L_x_26778:
        /* <DEDUP_REMOVED lines=17> */
.L_x_26789:
        /* <DEDUP_REMOVED lines=13> */
.L_x_26791:
[----:B------:R-:W-:Y:S05]  /*147d0*/  BSYNC.RECONVERGENT B4 ;  /* 0x0000000000047941 */ /* 0x000fea0003800200 */
.L_x_26790:
        /* <DEDUP_REMOVED lines=60> */
.L_x_26788:
[----:B------:R-:W-:Y:S05]  /*14ba0*/  BSYNC.RECONVERGENT B3 ;  /* 0x0000000000037941 */ /* 0x000fea0003800200 */
.L_x_26787:
        /* <DEDUP_REMOVED lines=11> */
.L_x_26786:
[----:B------:R-:W-:Y:S05]  /*14c60*/  BSYNC.RECONVERGENT B2 ;  /* 0x0000000000027941 */ /* 0x000fea0003800200 */
.L_x_26785:
        /* <DEDUP_REMOVED lines=17> */
.L_x_26796:
        /* <DEDUP_REMOVED lines=13> */
.L_x_26798:
[----:B------:R-:W-:Y:S05]  /*14e50*/  BSYNC.RECONVERGENT B4 ;  /* 0x0000000000047941 */ /* 0x000fea0003800200 */
.L_x_26797:
        /* <DEDUP_REMOVED lines=56> */
[----:B------:R-:W-:-:S03]  /*151e0*/  LOP3.LUT R6, R5, R6, R199, 0x96, !PT ;  /* 0x0000000605067212 */ /* 0x000fc600078e96c7 */
[----:B------:R-:W-:Y:S02]  /*151f0*/  VIADD R5, R201, 0x96a522ad ;  /* 0x96a522adc9057836 */ /* 0x000fe40000000000 */
[----:B------:R-:W-:-:S03]  /*15200*/  IMAD.MOV.U32 R216, RZ, RZ, R150 ;  /* 0x000000ffffd87224 */ /* 0x000fc600078e0096 */
[----:B------:R-:W-:-:S07]  /*15210*/  LOP3.LUT R5, R5, R212, R151, 0x96, !PT ;  /* 0x000000d405057212 */ /* 0x000fce00078e9697 */
.L_x_26795:
[----:B------:R-:W-:Y:S05]  /*15220*/  BSYNC.RECONVERGENT B3 ;  /* 0x0000000000037941 */ /* 0x000fea0003800200 */
.L_x_26794:
        /* <DEDUP_REMOVED lines=12> */
.L_x_26793:
[----:B------:R-:W-:Y:S05]  /*152f0*/  BSYNC.RECONVERGENT B2 ;  /* 0x0000000000027941 */ /* 0x000fea0003800200 */
.L_x_26792:
        /* <DEDUP_REMOVED lines=17> */
.L_x_26803:
        /* <DEDUP_REMOVED lines=13> */
.L_x_26805:
[----:B------:R-:W-:Y:S05]  /*154e0*/  BSYNC.RECONVERGENT B4 ;  /* 0x0000000000047941 */ /* 0x000fea0003800200 */
.L_x_26804:
[----:B------:R-:W-:Y:S01]  /*154f0*/  LOP3.LUT R150, R197, R199, R201, 0x96, !PT ;  /* 0x000000c7c5967212 */ /* 0x000fe200078e96c9 */
[----:B------:R-:W-:Y:S01]  /*15500*/  IMAD.WIDE.U32 R6, R0, -0x326172a9, RZ ;  /* 0xcd9e8d5700067825 */ /* 0x000fe200078e00ff */
[----:B------:R-:W-:-:S03]  /*15510*/  IADD3 R5, PT, PT, R201, -0x4498517b, RZ ;  /* 0xbb67ae85c9057810 */ /* 0x000fc60007ffe0ff */
[----:B------:R-:W-:Y:S01]  /*15520*/  VIADD R199, R200, 0x9e3779b9 ;  /* 0x9e3779b9c8c77836 */ /* 0x000fe20000000000 */
[----:B------:R-:W-:Y:S01]  /*15530*/  LOP3.LUT R7, R8, R7, R200, 0x96, !PT ;  /* 0x0000000708077212 */ /* 0x000fe200078e96c8 */
[----:B------:R-:W-:-:S04]  /*15540*/  IMAD.WIDE.U32 R150, R150, -0x326172a9, RZ ;  /* 0xcd9e8d5796967825 */ /* 0x000fc800078e00ff */
[----:B0-----:R-:W-:Y:S01]  /*15550*/  VIADD R212, R200, 0x5384540f ;  /* 0x5384540fc8d47836 */ /* 0x001fe20000000000 */
        /* <DEDUP_REMOVED lines=53> */
.L_x_26802:
[----:B------:R-:W-:Y:S05]  /*158b0*/  BSYNC.RECONVERGENT B3 ;  /* 0x0000000000037941 */ /* 0x000fea0003800200 */
.L_x_26801:
        /* <DEDUP_REMOVED lines=11> */
.L_x_26800:
[----:B------:R-:W-:Y:S05]  /*15970*/  BSYNC.RECONVERGENT B2 ;  /* 0x0000000000027941 */ /* 0x000fea0003800200 */
.L_x_26799:
        /* <DEDUP_REMOVED lines=16> */
.L_x_26808:
        /* <DEDUP_REMOVED lines=13> */
.L_x_26810:
[----:B------:R-:W-:Y:S05]  /*15b50*/  BSYNC.RECONVERGENT B3 ;  /* 0x0000000000037941 */ /* 0x000fea0003800200 */
.L_x_26809:
        /* <DEDUP_REMOVED lines=60> */
.L_x_26807:
[----:B------:R-:W-:Y:S05]  /*15f20*/  BSYNC.RECONVERGENT B2 ;  /* 0x0000000000027941 */ /* 0x000fea0003800200 */
.L_x_26806:
        /* <DEDUP_REMOVED lines=12> */
.L_x_26751:
[----:B------:R-:W-:Y:S05]  /*15ff0*/  BSYNC.RECONVERGENT B0 ;  /* 0x0000000000007941 */ /* 0x000fea0003800200 */
.L_x_26700:
[----:B0-----:R-:W0:Y:S01]  /*16000*/  LDC.64 R212, c[0x0][0x3a8] ;  /* 0x0000ea00ffd47b82 */ /* 0x001e220000000a00 */
[----:B------:R-:W-:Y:S01]  /*16010*/  BSSY.RECONVERGENT B0, `(.L_x_26811) ;  /* 0x000001a000007945 */ /* 0x000fe20003800200 */
[----:B------:R-:W-:Y:S01]  /*16020*/  MOV R199, R216 ;  /* 0x000000d800c77202 */ /* 0x000fe20000000f00 */
        /* <DEDUP_REMOVED lines=24> */
.L_x_26812:
[----:B------:R-:W-:Y:S05]  /*161b0*/  BSYNC.RECONVERGENT B0 ;  /* 0x0000000000007941 */ /* 0x000fea0003800200 */
.L_x_26811:
[----:B------:R-:W-:Y:S01]  /*161c0*/  IADD3 R195, PT, PT, R195, 0x20, RZ ;  /* 0x00000020c3c37810 */ /* 0x000fe20007ffe0ff */
[----:B------:R-:W-:-:S07]  /*161d0*/  VIADD R194, R194, 0x20 ;  /* 0x00000020c2c27836 */ /* 0x000fce0000000000 */
.L_x_26699:
[----:B------:R-:W-:Y:S05]  /*161e0*/  BSYNC.RECONVERGENT B1 ;  /* 0x0000000000017941 */ /* 0x000fea0003800200 */
.L_x_26698:
        /* <DEDUP_REMOVED lines=18> */
[----:B-1----:R-:W-:Y:S01]  /*16310*/  MOV R216, R199 ;  /* 0x000000c700d87202 */ /* 0x002fe20000000f00 */
[----:B------:R-:W-:Y:S01]  /*16320*/  IMAD.MOV.U32 R154, RZ, RZ, R7 ;  /* 0x000000ffff9a7224 */ /* 0x000fe200078e0007 */
[----:B--2--5:R-:W-:-:S09]  /*16330*/  MOV R152, R120 ;  /* 0x0000007800987202 */ /* 0x024fd20000000f00 */
        /* <DEDUP_REMOVED lines=17> */
.L_x_26821:
        /* <DEDUP_REMOVED lines=13> */
.L_x_26823:
[----:B------:R-:W-:Y:S05]  /*16520*/  BSYNC.RECONVERGENT B4 ;  /* 0x0000000000047941 */ /* 0x000fea0003800200 */
.L_x_26822:
        /* <DEDUP_REMOVED lines=60> */
.L_x_26820:
[----:B------:R-:W-:Y:S05]  /*168f0*/  BSYNC.RECONVERGENT B3 ;  /* 0x0000000000037941 */ /* 0x000fea0003800200 */
.L_x_26819:
        /* <DEDUP_REMOVED lines=11> */
.L_x_26818:
[----:B------:R-:W-:Y:S05]  /*169b0*/  BSYNC.RECONVERGENT B2 ;  /* 0x0000000000027941 */ /* 0x000fea0003800200 */
.L_x_26817:
[----:B------:R-:W-:Y:S01]  /*169c0*/  BSSY.RECONVERGENT B2, `(.L_x_26824) ;  /* 0x0000068000027945 */ /* 0x000fe20003800200 */
[----:B------:R-:W-:Y:S01]  /*169d0*/  IMAD.MOV.U32 R7, RZ, RZ, R154 ;  /* 0x000000ffff077224 */ /* 0x000fe200078e009a */
[----:B------:R-:W-:Y:S02]  /*169e0*/  MOV R153, R121 ;  /* 0x0000007900997202 */ /* 0x000fe40000000f00 */
        /* <DEDUP_REMOVED lines=14> */
.L_x_26828:
        /* <DEDUP_REMOVED lines=13> */
.L_x_26830:
[----:B------:R-:W-:Y:S05]  /*16ba0*/  BSYNC.RECONVERGENT B4 ;  /* 0x0000000000047941 */ /* 0x000fea0003800200 */
.L_x_26829:
        /* <DEDUP_REMOVED lines=60> */
.L_x_26827:
[----:B------:R-:W-:Y:S05]  /*16f70*/  BSYNC.RECONVERGENT B3 ;  /* 0x0000000000037941 */ /* 0x000fea0003800200 */
.L_x_26826:
        /* <DEDUP_REMOVED lines=11> */
[----:B------:R-:W-:-:S07]  /*17030*/  FFMA.FTZ R153, R153, R154, R121 ;  /* 0x0000009a99997223 */ /* 0x000fce0000010079 */
.L_x_26825:
[----:B------:R-:W-:Y:S05]  /*17040*/  BSYNC.RECONVERGENT B2 ;  /* 0x0000000000027941 */ /* 0x000fea0003800200 */
.L_x_26824:
[----:B------:R-:W-:Y:S01]  /*17050*/  BSSY.RECONVERGENT B2, `(.L_x_26831) ;  /* 0x0000067000027945 */ /* 0x000fe20003800200 */
[----:B------:R-:W-:Y:S01]  /*17060*/  MOV R156, R7 ;  /* 0x00000007009c7202 */ /* 0x000fe20000000f00 */
[----:B------:R-:W-:Y:S02]  /*17070*/  IMAD.MOV.U32 R154, RZ, RZ, R122 ;  /* 0x000000ffff9a7224 */ /* 0x000fe400078e007a */
        /* <DEDUP_REMOVED lines=14> */
.L_x_26835:
        /* <DEDUP_REMOVED lines=13> */
.L_x_26837:
[----:B------:R-:W-:Y:S05]  /*17230*/  BSYNC.RECONVERGENT B4 ;  /* 0x0000000000047941 */ /* 0x000fea0003800200 */
.L_x_26836:
        /* <DEDUP_REMOVED lines=60> */
.L_x_26834:
[----:B------:R-:W-:Y:S05]  /*17600*/  BSYNC.RECONVERGENT B3 ;  /* 0x0000000000037941 */ /* 0x000fea0003800200 */
.L_x_26833:
        /* <DEDUP_REMOVED lines=11> */
.L_x_26832:
[----:B------:R-:W-:Y:S05]  /*176c0*/  BSYNC.RECONVERGENT B2 ;  /* 0x0000000000027941 */ /* 0x000fea0003800200 */
.L_x_26831:
        /* <DEDUP_REMOVED lines=17> */
.L_x_26842:
        /* <DEDUP_REMOVED lines=13> */
.L_x_26844:
[----:B------:R-:W-:Y:S05]  /*178b0*/  BSYNC.RECONVERGENT B4 ;  /* 0x0000000000047941 */ /* 0x000fea0003800200 */
.L_x_26843:
        /* <DEDUP_REMOVED lines=60> */
.L_x_26841:
[----:B------:R-:W-:Y:S05]  /*17c80*/  BSYNC.RECONVERGENT B3 ;  /* 0x0000000000037941 */ /* 0x000fea0003800200 */
.L_x_26840:
        /* <DEDUP_REMOVED lines=12> */
.L_x_26839:
[----:B------:R-:W-:Y:S05]  /*17d50*/  BSYNC.RECONVERGENT B2 ;  /* 0x0000000000027941 */ /* 0x000fea0003800200 */
.L_x_26838:
        /* <DEDUP_REMOVED lines=17> */
.L_x_26849:
        /* <DEDUP_REMOVED lines=13> */
.L_x_26851:
[----:B------:R-:W-:Y:S05]  /*17f40*/  BSYNC.RECONVERGENT B4 ;  /* 0x0000000000047941 */ /* 0x000fea0003800200 */
.L_x_26850:
        /* <DEDUP_REMOVED lines=60> */
.L_x_26848:
[----:B------:R-:W-:Y:S05]  /*18310*/  BSYNC.RECONVERGENT B3 ;  /* 0x0000000000037941 */ /* 0x000fea0003800200 */
.L_x_26847:
        /* <DEDUP_REMOVED lines=11> */
.L_x_26846:
[----:B------:R-:W-:Y:S05]  /*183d0*/  BSYNC.RECONVERGENT B2 ;  /* 0x0000000000027941 */ /* 0x000fea0003800200 */
.L_x_26845:
        /* <DEDUP_REMOVED lines=17> */
.L_x_26856:
        /* <DEDUP_REMOVED lines=13> */
.L_x_26858:
[----:B------:R-:W-:Y:S05]  /*185c0*/  BSYNC.RECONVERGENT B4 ;  /* 0x0000000000047941 */ /* 0x000fea0003800200 */
.L_x_26857:
        /* <DEDUP_REMOVED lines=60> */
.L_x_26855:
[----:B------:R-:W-:Y:S05]  /*18990*/  BSYNC.RECONVERGENT B3 ;  /* 0x0000000000037941 */ /* 0x000fea0003800200 */
.L_x_26854:
        /* <DEDUP_REMOVED lines=12> */
.L_x_26853:
[----:B------:R-:W-:Y:S05]  /*18a60*/  BSYNC.RECONVERGENT B2 ;  /* 0x0000000000027941 */ /* 0x000fea0003800200 */
.L_x_26852:
        /* <DEDUP_REMOVED lines=17> */
.L_x_26863:
        /* <DEDUP_REMOVED lines=13> */
.L_x_26865:
[----:B------:R-:W-:Y:S05]  /*18c50*/  BSYNC.RECONVERGENT B4 ;  /* 0x0000000000047941 */ /* 0x000fea0003800200 */
.L_x_26864:
        /* <DEDUP_REMOVED lines=60> */
.L_x_26862:
[----:B------:R-:W-:Y:S05]  /*19020*/  BSYNC.RECONVERGENT B3 ;  /* 0x0000000000037941 */ /* 0x000fea0003800200 */
.L_x_26861:
        /* <DEDUP_REMOVED lines=11> */
.L_x_26860:
[----:B------:R-:W-:Y:S05]  /*190e0*/  BSYNC.RECONVERGENT B2 ;  /* 0x0000000000027941 */ /* 0x000fea0003800200 */
.L_x_26859:
        /* <DEDUP_REMOVED lines=16> */
.L_x_26869:
        /* <DEDUP_REMOVED lines=13> */
.L_x_26871:
[----:B------:R-:W-:Y:S05]  /*192c0*/  BSYNC.RECONVERGENT B3 ;  /* 0x0000000000037941 */ /* 0x000fea0003800200 */
.L_x_26870:
        /* <DEDUP_REMOVED lines=60> */
.L_x_26868:
[----:B------:R-:W-:Y:S05]  /*19690*/  BSYNC.RECONVERGENT B2 ;  /* 0x0000000000027941 */ /* 0x000fea0003800200 */
.L_x_26867:
        /* <DEDUP_REMOVED lines=13> */
.L_x_26816:
        /* <DEDUP_REMOVED lines=21> */
.L_x_26876:
        /* <DEDUP_REMOVED lines=13> */
.L_x_26878:
[----:B------:R-:W-:Y:S05]  /*19990*/  BSYNC.RECONVERGENT B4 ;  /* 0x0000000000047941 */ /* 0x000fea0003800200 */
.L_x_26877:
        /* <DEDUP_REMOVED lines=60> */
.L_x_26875:
[----:B------:R-:W-:Y:S05]  /*19d60*/  BSYNC.RECONVERGENT B3 ;  /* 0x0000000000037941 */ /* 0x000fea0003800200 */
.L_x_26874:
        /* <DEDUP_REMOVED lines=11> */
.L_x_26873:
[----:B------:R-:W-:Y:S05]  /*19e20*/  BSYNC.RECONVERGENT B2 ;  /* 0x0000000000027941 */ /* 0x000fea0003800200 */
.L_x_26872:
        /* <DEDUP_REMOVED lines=17> */
.L_x_26883:
        /* <DEDUP_REMOVED lines=13> */
.L_x_26885:
[----:B------:R-:W-:Y:S05]  /*1a010*/  BSYNC.RECONVERGENT B4 ;  /* 0x0000000000047941 */ /* 0x000fea0003800200 */
.L_x_26884:
        /* <DEDUP_REMOVED lines=60> */
.L_x_26882:
[----:B------:R-:W-:Y:S05]  /*1a3e0*/  BSYNC.RECONVERGENT B3 ;  /* 0x0000000000037941 */ /* 0x000fea0003800200 */
.L_x_26881:
        /* <DEDUP_REMOVED lines=12> */
.L_x_26880:
[----:B------:R-:W-:Y:S05]  /*1a4b0*/  BSYNC.RECONVERGENT B2 ;  /* 0x0000000000027941 */ /* 0x000fea0003800200 */
.L_x_26879:
        /* <DEDUP_REMOVED lines=17> */
.L_x_26890:
        /* <DEDUP_REMOVED lines=13> */
.L_x_26892:
[----:B------:R-:W-:Y:S05]  /*1a6a0*/  BSYNC.RECONVERGENT B4 ;  /* 0x0000000000047941 */ /* 0x000fea0003800200 */
.L_x_26891:
        /* <DEDUP_REMOVED lines=60> */
.L_x_26889:
[----:B------:R-:W-:Y:S05]  /*1aa70*/  BSYNC.RECONVERGENT B3 ;  /* 0x0000000000037941 */ /* 0x000fea0003800200 */
.L_x_26888:
        /* <DEDUP_REMOVED lines=11> */
.L_x_26887:
[----:B------:R-:W-:Y:S05]  /*1ab30*/  BSYNC.RECONVERGENT B2 ;  /* 0x0000000000027941 */ /* 0x000fea0003800200 */
.L_x_26886:
        /* <DEDUP_REMOVED lines=17> */
.L_x_26897:
        /* <DEDUP_REMOVED lines=13> */
.L_x_26899:
[----:B------:R-:W-:Y:S05]  /*1ad20*/  BSYNC.RECONVERGENT B4 ;  /* 0x0000000000047941 */ /* 0x000fea0003800200 */
.L_x_26898:
        /* <DEDUP_REMOVED lines=60> */
.L_x_26896:
[----:B------:R-:W-:Y:S05]  /*1b0f0*/  BSYNC.RECONVERGENT B3 ;  /* 0x0000000000037941 */ /* 0x000fea0003800200 */
.L_x_26895:
        /* <DEDUP_REMOVED lines=12> */
.L_x_26894:
[----:B------:R-:W-:Y:S05]  /*1b1c0*/  BSYNC.RECONVERGENT B2 ;  /* 0x0000000000027941 */ /* 0x000fea0003800200 */
.L_x_26893:
        /* <DEDUP_REMOVED lines=17> */
.L_x_26904:
        /* <DEDUP_REMOVED lines=13> */
.L_x_26906:
[----:B------:R-:W-:Y:S05]  /*1b3b0*/  BSYNC.RECONVERGENT B4 ;  /* 0x0000000000047941 */ /* 0x000fea0003800200 */
.L_x_26905:
        /* <DEDUP_REMOVED lines=60> */
.L_x_26903:
[----:B------:R-:W-:Y:S05]  /*1b780*/  BSYNC.RECONVERGENT B3 ;  /* 0x0000000000037941 */ /* 0x000fea0003800200 */
.L_x_26902:
        /* <DEDUP_REMOVED lines=11> */
.L_x_26901:
[----:B------:R-:W-:Y:S05]  /*1b840*/  BSYNC.RECONVERGENT B2 ;  /* 0x0000000000027941 */ /* 0x000fea0003800200 */
.L_x_26900:
        /* <DEDUP_REMOVED lines=17> */
.L_x_26911:
        /* <DEDUP_REMOVED lines=13> */
.L_x_26913:
[----:B------:R-:W-:Y:S05]  /*1ba30*/  BSYNC.RECONVERGENT B4 ;  /* 0x0000000000047941 */ /* 0x000fea0003800200 */
.L_x_26912:
        /* <DEDUP_REMOVED lines=60> */
.L_x_26910:
[----:B------:R-:W-:Y:S05]  /*1be00*/  BSYNC.RECONVERGENT B3 ;  /* 0x0000000000037941 */ /* 0x000fea0003800200 */
.L_x_26909:
        /* <DEDUP_REMOVED lines=12> */
.L_x_26908:
[----:B------:R-:W-:Y:S05]  /*1bed0*/  BSYNC.RECONVERGENT B2 ;  /* 0x0000000000027941 */ /* 0x000fea0003800200 */
.L_x_26907:
        /* <DEDUP_REMOVED lines=17> */
.L_x_26918:
        /* <DEDUP_REMOVED lines=13> */
.L_x_26920:
[----:B------:R-:W-:Y:S05]  /*1c0c0*/  BSYNC.RECONVERGENT B4 ;  /* 0x0000000000047941 */ /* 0x000fea0003800200 */
.L_x_26919:
        /* <DEDUP_REMOVED lines=60> */
.L_x_26917:
[----:B------:R-:W-:Y:S05]  /*1c490*/  BSYNC.RECONVERGENT B3 ;  /* 0x0000000000037941 */ /* 0x000fea0003800200 */
.L_x_26916:
        /* <DEDUP_REMOVED lines=11> */
.L_x_26915:
[----:B------:R-:W-:Y:S05]  /*1c550*/  BSYNC.RECONVERGENT B2 ;  /* 0x0000000000027941 */ /* 0x000fea0003800200 */
.L_x_26914:
        /* <DEDUP_REMOVED lines=16> */
.L_x_26923:
        /* <DEDUP_REMOVED lines=13> */
.L_x_26925:
[----:B------:R-:W-:Y:S05]  /*1c730*/  BSYNC.RECONVERGENT B3 ;  /* 0x0000000000037941 */ /* 0x000fea0003800200 */
.L_x_26924:
        /* <DEDUP_REMOVED lines=60> */
.L_x_26922:
[----:B------:R-:W-:Y:S05]  /*1cb00*/  BSYNC.RECONVERGENT B2 ;  /* 0x0000000000027941 */ /* 0x000fea0003800200 */
.L_x_26921:
        /* <DEDUP_REMOVED lines=12> */
.L_x_26866:
[----:B------:R-:W-:Y:S05]  /*1cbd0*/  BSYNC.RECONVERGENT B0 ;  /* 0x0000000000007941 */ /* 0x000fea0003800200 */
.L_x_26815:
        /* <DEDUP_REMOVED lines=27> */
.L_x_26927:
[----:B------:R-:W-:Y:S05]  /*1cd90*/  BSYNC.RECONVERGENT B0 ;  /* 0x0000000000007941 */ /* 0x000fea0003800200 */
.L_x_26926:
[----:B------:R-:W-:Y:S01]  /*1cda0*/  IADD3 R195, PT, PT, R195, 0x20, RZ ;  /* 0x00000020c3c37810 */ /* 0x000fe20007ffe0ff */
[----:B------:R-:W-:-:S07]  /*1cdb0*/  VIADD R194, R194, 0x20 ;  /* 0x00000020c2c27836 */ /* 0x000fce0000000000 */
.L_x_26814:
[----:B------:R-:W-:Y:S05]  /*1cdc0*/  BSYNC.RECONVERGENT B1 ;  /* 0x0000000000017941 */ /* 0x000fea0003800200 */
.L_x_26813:
        /* <DEDUP_REMOVED lines=38> */
.L_x_26936:
        /* <DEDUP_REMOVED lines=13> */
.L_x_26938:
[----:B------:R-:W-:Y:S05]  /*1d100*/  BSYNC.RECONVERGENT B4 ;  /* 0x0000000000047941 */ /* 0x000fea0003800200 */
.L_x_26937:
        /* <DEDUP_REMOVED lines=60> */
.L_x_26935:
[----:B------:R-:W-:Y:S05]  /*1d4d0*/  BSYNC.RECONVERGENT B3 ;  /* 0x0000000000037941 */ /* 0x000fea0003800200 */
.L_x_26934:
        /* <DEDUP_REMOVED lines=11> */
.L_x_26933:
[----:B------:R-:W-:Y:S05]  /*1d590*/  BSYNC.RECONVERGENT B2 ;  /* 0x0000000000027941 */ /* 0x000fea0003800200 */
.L_x_26932:
        /* <DEDUP_REMOVED lines=17> */
.L_x_26943:
        /* <DEDUP_REMOVED lines=13> */
.L_x_26945:
[----:B------:R-:W-:Y:S05]  /*1d780*/  BSYNC.RECONVERGENT B4 ;  /* 0x0000000000047941 */ /* 0x000fea0003800200 */
.L_x_26944:
        /* <DEDUP_REMOVED lines=60> */
.L_x_26942:
[----:B------:R-:W-:Y:S05]  /*1db50*/  BSYNC.RECONVERGENT B3 ;  /* 0x0000000000037941 */ /* 0x000fea0003800200 */
.L_x_26941:
        /* <DEDUP_REMOVED lines=12> */
.L_x_26940:
[----:B------:R-:W-:Y:S05]  /*1dc20*/  BSYNC.RECONVERGENT B2 ;  /* 0x0000000000027941 */ /* 0x000fea0003800200 */
.L_x_26939:
        /* <DEDUP_REMOVED lines=17> */
.L_x_26950:
        /* <DEDUP_REMOVED lines=13> */
.L_x_26952:
[----:B------:R-:W-:Y:S05]  /*1de10*/  BSYNC.RECONVERGENT B4 ;  /* 0x0000000000047941 */ /* 0x000fea0003800200 */
.L_x_26951:
        /* <DEDUP_REMOVED lines=60> */
.L_x_26949:
[----:B------:R-:W-:Y:S05]  /*1e1e0*/  BSYNC.RECONVERGENT B3 ;  /* 0x0000000000037941 */ /* 0x000fea0003800200 */
.L_x_26948:
        /* <DEDUP_REMOVED lines=11> */
.L_x_26947:
[----:B------:R-:W-:Y:S05]  /*1e2a0*/  BSYNC.RECONVERGENT B2 ;  /* 0x0000000000027941 */ /* 0x000fea0003800200 */
.L_x_26946:
        /* <DEDUP_REMOVED lines=17> */
.L_x_26957:
        /* <DEDUP_REMOVED lines=13> */
.L_x_26959:
[----:B------:R-:W-:Y:S05]  /*1e490*/  BSYNC.RECONVERGENT B4 ;  /* 0x0000000000047941 */ /* 0x000fea0003800200 */
.L_x_26958:
        /* <DEDUP_REMOVED lines=60> */
.L_x_26956:
[----:B------:R-:W-:Y:S05]  /*1e860*/  BSYNC.RECONVERGENT B3 ;  /* 0x0000000000037941 */ /* 0x000fea0003800200 */
.L_x_26955:
        /* <DEDUP_REMOVED lines=12> */
.L_x_26954:
[----:B------:R-:W-:Y:S05]  /*1e930*/  BSYNC.RECONVERGENT B2 ;  /* 0x0000000000027941 */ /* 0x000fea0003800200 */
.L_x_26953:
        /* <DEDUP_REMOVED lines=17> */
.L_x_26964:
        /* <DEDUP_REMOVED lines=13> */
.L_x_26966:
[----:B------:R-:W-:Y:S05]  /*1eb20*/  BSYNC.RECONVERGENT B4 ;  /* 0x0000000000047941 */ /* 0x000fea0003800200 */
.L_x_26965:
        /* <DEDUP_REMOVED lines=60> */
.L_x_26963:
[----:B------:R-:W-:Y:S05]  /*1eef0*/  BSYNC.RECONVERGENT B3 ;  /* 0x0000000000037941 */ /* 0x000fea0003800200 */
.L_x_26962:
        /* <DEDUP_REMOVED lines=11> */
.L_x_26961:
[----:B------:R-:W-:Y:S05]  /*1efb0*/  BSYNC.RECONVERGENT B2 ;  /* 0x0000000000027941 */ /* 0x000fea0003800200 */
.L_x_26960:
        /* <DEDUP_REMOVED lines=17> */
.L_x_26971:
        /* <DEDUP_REMOVED lines=13> */
.L_x_26973:
[----:B------:R-:W-:Y:S05]  /*1f1a0*/  BSYNC.RECONVERGENT B4 ;  /* 0x0000000000047941 */ /* 0x000fea0003800200 */
.L_x_26972:
        /* <DEDUP_REMOVED lines=60> */
.L_x_26970:
[----:B------:R-:W-:Y:S05]  /*1f570*/  BSYNC.RECONVERGENT B3 ;  /* 0x0000000000037941 */ /* 0x000fea0003800200 */
.L_x_26969:
        /* <DEDUP_REMOVED lines=12> */
.L_x_26968:
[----:B------:R-:W-:Y:S05]  /*1f640*/  BSYNC.RECONVERGENT B2 ;  /* 0x0000000000027941 */ /* 0x000fea0003800200 */
.L_x_26967:
        /* <DEDUP_REMOVED lines=17> */
.L_x_26978:
        /* <DEDUP_REMOVED lines=13> */
.L_x_26980:
[----:B------:R-:W-:Y:S05]  /*1f830*/  BSYNC.RECONVERGENT B4 ;  /* 0x0000000000047941 */ /* 0x000fea0003800200 */
.L_x_26979:
        /* <DEDUP_REMOVED lines=60> */
.L_x_26977:
[----:B------:R-:W-:Y:S05]  /*1fc00*/  BSYNC.RECONVERGENT B3 ;  /* 0x0000000000037941 */ /* 0x000fea0003800200 */
.L_x_26976:
        /* <DEDUP_REMOVED lines=11> */
.L_x_26975:
[----:B------:R-:W-:Y:S05]  /*1fcc0*/  BSYNC.RECONVERGENT B2 ;  /* 0x0000000000027941 */ /* 0x000fea0003800200 */
.L_x_26974:
        /* <DEDUP_REMOVED lines=16> */
.L_x_26984:
        /* <DEDUP_REMOVED lines=13> */
.L_x_26986:
[----:B------:R-:W-:Y:S05]  /*1fea0*/  BSYNC.RECONVERGENT B3 ;  /* 0x0000000000037941 */ /* 0x000fea0003800200 */
.L_x_26985:
        /* <DEDUP_REMOVED lines=60> */
.L_x_26983:
[----:B------:R-:W-:Y:S05]  /*20270*/  BSYNC.RECONVERGENT B2 ;  /* 0x0000000000027941 */ /* 0x000fea0003800200 */
.L_x_26982:
        /* <DEDUP_REMOVED lines=13> */
.L_x_26931:
        /* <DEDUP_REMOVED lines=21> */
.L_x_26991:
        /* <DEDUP_REMOVED lines=13> */
.L_x_26993:
[----:B------:R-:W-:Y:S05]  /*20570*/  BSYNC.RECONVERGENT B4 ;  /* 0x0000000000047941 */ /* 0x000fea0003800200 */
.L_x_26992:
        /* <DEDUP_REMOVED lines=60> */
.L_x_26990:
[----:B------:R-:W-:Y:S05]  /*20940*/  BSYNC.RECONVERGENT B3 ;  /* 0x0000000000037941 */ /* 0x000fea0003800200 */
.L_x_26989:
        /* <DEDUP_REMOVED lines=11> */
.L_x_26988:
[----:B------:R-:W-:Y:S05]  /*20a00*/  BSYNC.RECONVERGENT B2 ;  /* 0x0000000000027941 */ /* 0x000fea0003800200 */
.L_x_26987:
        /* <DEDUP_REMOVED lines=17> */
.L_x_26998:
        /* <DEDUP_REMOVED lines=13> */
.L_x_27000:
[----:B------:R-:W-:Y:S05]  /*20bf0*/  BSYNC.RECONVERGENT B4 ;  /* 0x0000000000047941 */ /* 0x000fea0003800200 */
.L_x_26999:
        /* <DEDUP_REMOVED lines=60> */
.L_x_26997:
[----:B------:R-:W-:Y:S05]  /*20fc0*/  BSYNC.RECONVERGENT B3 ;  /* 0x0000000000037941 */ /* 0x000fea0003800200 */
.L_x_26996:
        /* <DEDUP_REMOVED lines=12> */
.L_x_26995:
[----:B------:R-:W-:Y:S05]  /*21090*/  BSYNC.RECONVERGENT B2 ;  /* 0x0000000000027941 */ /* 0x000fea0003800200 */
.L_x_26994:
        /* <DEDUP_REMOVED lines=17> */
.L_x_27005:
        /* <DEDUP_REMOVED lines=13> */
.L_x_27007:
[----:B------:R-:W-:Y:S05]  /*21280*/  BSYNC.RECONVERGENT B4 ;  /* 0x0000000000047941 */ /* 0x000fea0003800200 */
.L_x_27006:
        /* <DEDUP_REMOVED lines=60> */
.L_x_27004:
[----:B------:R-:W-:Y:S05]  /*21650*/  BSYNC.RECONVERGENT B3 ;  /* 0x0000000000037941 */ /* 0x000fea0003800200 */
.L_x_27003:
        /* <DEDUP_REMOVED lines=11> */
.L_x_27002:
[----:B------:R-:W-:Y:S05]  /*21710*/  BSYNC.RECONVERGENT B2 ;  /* 0x0000000000027941 */ /* 0x000fea0003800200 */
.L_x_27001:
        /* <DEDUP_REMOVED lines=17> */
.L_x_27012:
        /* <DEDUP_REMOVED lines=13> */
.L_x_27014:
[----:B------:R-:W-:Y:S05]  /*21900*/  BSYNC.RECONVERGENT B4 ;  /* 0x0000000000047941 */ /* 0x000fea0003800200 */
.L_x_27013:
        /* <DEDUP_REMOVED lines=60> */
.L_x_27011:
[----:B------:R-:W-:Y:S05]  /*21cd0*/  BSYNC.RECONVERGENT B3 ;  /* 0x0000000000037941 */ /* 0x000fea0003800200 */
.L_x_27010:
        /* <DEDUP_REMOVED lines=12> */
.L_x_27009:
[----:B------:R-:W-:Y:S05]  /*21da0*/  BSYNC.RECONVERGENT B2 ;  /* 0x0000000000027941 */ /* 0x000fea0003800200 */
.L_x_27008:
        /* <DEDUP_REMOVED lines=17> */
.L_x_27019:
        /* <DEDUP_REMOVED lines=13> */
.L_x_27021:
[----:B------:R-:W-:Y:S05]  /*21f90*/  BSYNC.RECONVERGENT B4 ;  /* 0x0000000000047941 */ /* 0x000fea0003800200 */
.L_x_27020:
        /* <DEDUP_REMOVED lines=60> */
.L_x_27018:
[----:B------:R-:W-:Y:S05]  /*22360*/  BSYNC.RECONVERGENT B3 ;  /* 0x0000000000037941 */ /* 0x000fea0003800200 */
.L_x_27017:
        /* <DEDUP_REMOVED lines=11> */
.L_x_27016:
[----:B------:R-:W-:Y:S05]  /*22420*/  BSYNC.RECONVERGENT B2 ;  /* 0x0000000000027941 */ /* 0x000fea0003800200 */
.L_x_27015:
        /* <DEDUP_REMOVED lines=17> */
.L_x_27026:
        /* <DEDUP_REMOVED lines=13> */
.L_x_27028:
[----:B------:R-:W-:Y:S05]  /*22610*/  BSYNC.RECONVERGENT B4 ;  /* 0x0000000000047941 */ /* 0x000fea0003800200 */
.L_x_27027:
        /* <DEDUP_REMOVED lines=60> */
.L_x_27025:
[----:B------:R-:W-:Y:S05]  /*229e0*/  BSYNC.RECONVERGENT B3 ;  /* 0x0000000000037941 */ /* 0x000fea0003800200 */
.L_x_27024:
        /* <DEDUP_REMOVED lines=12> */
.L_x_27023:
[----:B------:R-:W-:Y:S05]  /*22ab0*/  BSYNC.RECONVERGENT B2 ;  /* 0x0000000000027941 */ /* 0x000fea0003800200 */
.L_x_27022:
        /* <DEDUP_REMOVED lines=17> */
.L_x_27033:
        /* <DEDUP_REMOVED lines=13> */
.L_x_27035:
[----:B------:R-:W-:Y:S05]  /*22ca0*/  BSYNC.RECONVERGENT B4 ;  /* 0x0000000000047941 */ /* 0x000fea0003800200 */
.L_x_27034:
        /* <DEDUP_REMOVED lines=60> */
.L_x_27032:
[----:B------:R-:W-:Y:S05]  /*23070*/  BSYNC.RECONVERGENT B3 ;  /* 0x0000000000037941 */ /* 0x000fea0003800200 */
.L_x_27031:
        /* <DEDUP_REMOVED lines=11> */
.L_x_27030:
[----:B------:R-:W-:Y:S05]  /*23130*/  BSYNC.RECONVERGENT B2 ;  /* 0x0000000000027941 */ /* 0x000fea0003800200 */
.L_x_27029:
        /* <DEDUP_REMOVED lines=16> */
.L_x_27038:
        /* <DEDUP_REMOVED lines=13> */
.L_x_27040:
[----:B------:R-:W-:Y:S05]  /*23310*/  BSYNC.RECONVERGENT B3 ;  /* 0x0000000000037941 */ /* 0x000fea0003800200 */
.L_x_27039:
        /* <DEDUP_REMOVED lines=60> */
.L_x_27037:
[----:B------:R-:W-:Y:S05]  /*236e0*/  BSYNC.RECONVERGENT B2 ;  /* 0x0000000000027941 */ /* 0x000fea0003800200 */
.L_x_27036:
        /* <DEDUP_REMOVED lines=12> */
.L_x_26981:
[----:B------:R-:W-:Y:S05]  /*237b0*/  BSYNC.RECONVERGENT B0 ;  /* 0x0000000000007941 */ /* 0x000fea0003800200 */
.L_x_26930:
        /* <DEDUP_REMOVED lines=27> */
.L_x_27042:
[----:B------:R-:W-:Y:S05]  /*23970*/  BSYNC.RECONVERGENT B0 ;  /* 0x0000000000007941 */ /* 0x000fea0003800200 */
.L_x_27041:
[----:B------:R-:W-:Y:S01]  /*23980*/  IADD3 R195, PT, PT, R195, 0x20, RZ ;  /* 0x00000020c3c37810 */ /* 0x000fe20007ffe0ff */
[----:B------:R-:W-:-:S07]  /*23990*/  VIADD R194, R194, 0x20 ;  /* 0x00000020c2c27836 */ /* 0x000fce0000000000 */
.L_x_26929:
[----:B------:R-:W-:Y:S05]  /*239a0*/  BSYNC.RECONVERGENT B1 ;  /* 0x0000000000017941 */ /* 0x000fea0003800200 */
.L_x_26928:
        /* <DEDUP_REMOVED lines=38> */
.L_x_27051:
        /* <DEDUP_REMOVED lines=13> */
.L_x_27053:
[----:B------:R-:W-:Y:S05]  /*23ce0*/  BSYNC.RECONVERGENT B4 ;  /* 0x0000000000047941 */ /* 0x000fea0003800200 */
.L_x_27052:
        /* <DEDUP_REMOVED lines=60> */
.L_x_27050:
[----:B------:R-:W-:Y:S05]  /*240b0*/  BSYNC.RECONVERGENT B3 ;  /* 0x0000000000037941 */ /* 0x000fea0003800200 */
.L_x_27049:
        /* <DEDUP_REMOVED lines=11> */
.L_x_27048:
[----:B------:R-:W-:Y:S05]  /*24170*/  BSYNC.RECONVERGENT B2 ;  /* 0x0000000000027941 */ /* 0x000fea0003800200 */
.L_x_27047:
        /* <DEDUP_REMOVED lines=17> */
.L_x_27058:
        /* <DEDUP_REMOVED lines=13> */
.L_x_27060:
[----:B------:R-:W-:Y:S05]  /*24360*/  BSYNC.RECONVERGENT B4 ;  /* 0x0000000000047941 */ /* 0x000fea0003800200 */
.L_x_27059:
        /* <DEDUP_REMOVED lines=60> */
.L_x_27057:
[----:B------:R-:W-:Y:S05]  /*24730*/  BSYNC.RECONVERGENT B3 ;  /* 0x0000000000037941 */ /* 0x000fea0003800200 */
.L_x_27056:
        /* <DEDUP_REMOVED lines=12> */
.L_x_27055:
[----:B------:R-:W-:Y:S05]  /*24800*/  BSYNC.RECONVERGENT B2 ;  /* 0x0000000000027941 */ /* 0x000fea0003800200 */
.L_x_27054:
        /* <DEDUP_REMOVED lines=17> */
.L_x_27065:
        /* <DEDUP_REMOVED lines=13> */
.L_x_27067:
[----:B------:R-:W-:Y:S05]  /*249f0*/  BSYNC.RECONVERGENT B4 ;  /* 0x0000000000047941 */ /* 0x000fea0003800200 */
.L_x_27066:
        /* <DEDUP_REMOVED lines=60> */
.L_x_27064:
[----:B------:R-:W-:Y:S05]  /*24dc0*/  BSYNC.RECONVERGENT B3 ;  /* 0x0000000000037941 */ /* 0x000fea0003800200 */
.L_x_27063:
        /* <DEDUP_REMOVED lines=11> */
.L_x_27062:
[----:B------:R-:W-:Y:S05]  /*24e80*/  BSYNC.RECONVERGENT B2 ;  /* 0x0000000000027941 */ /* 0x000fea0003800200 */
.L_x_27061:
        /* <DEDUP_REMOVED lines=17> */
.L_x_27072:
        /* <DEDUP_REMOVED lines=13> */
.L_x_27074:
[----:B------:R-:W-:Y:S05]  /*25070*/  BSYNC.RECONVERGENT B4 ;  /* 0x0000000000047941 */ /* 0x000fea0003800200 */
.L_x_27073:
        /* <DEDUP_REMOVED lines=60> */
.L_x_27071:
[----:B------:R-:W-:Y:S05]  /*25440*/  BSYNC.RECONVERGENT B3 ;  /* 0x0000000000037941 */ /* 0x000fea0003800200 */
.L_x_27070:
        /* <DEDUP_REMOVED lines=12> */
.L_x_27069:
[----:B------:R-:W-:Y:S05]  /*25510*/  BSYNC.RECONVERGENT B2 ;  /* 0x0000000000027941 */ /* 0x000fea0003800200 */
.L_x_27068:
        /* <DEDUP_REMOVED lines=17> */
.L_x_27079:
        /* <DEDUP_REMOVED lines=13> */
.L_x_27081:
[----:B------:R-:W-:Y:S05]  /*25700*/  BSYNC.RECONVERGENT B4 ;  /* 0x0000000000047941 */ /* 0x000fea0003800200 */
.L_x_27080:
        /* <DEDUP_REMOVED lines=60> */
.L_x_27078:
[----:B------:R-:W-:Y:S05]  /*25ad0*/  BSYNC.RECONVERGENT B3 ;  /* 0x0000000000037941 */ /* 0x000fea0003800200 */
.L_x_27077:
        /* <DEDUP_REMOVED lines=11> */
.L_x_27076:
[----:B------:R-:W-:Y:S05]  /*25b90*/  BSYNC.RECONVERGENT B2 ;  /* 0x0000000000027941 */ /* 0x000fea0003800200 */
.L_x_27075:
        /* <DEDUP_REMOVED lines=17> */
.L_x_27086:
        /* <DEDUP_REMOVED lines=13> */
.L_x_27088:
[----:B------:R-:W-:Y:S05]  /*25d80*/  BSYNC.RECONVERGENT B4 ;  /* 0x0000000000047941 */ /* 0x000fea0003800200 */
.L_x_27087:
        /* <DEDUP_REMOVED lines=60> */
.L_x_27085:
[----:B------:R-:W-:Y:S05]  /*26150*/  BSYNC.RECONVERGENT B3 ;  /* 0x0000000000037941 */ /* 0x000fea0003800200 */
.L_x_27084:
        /* <DEDUP_REMOVED lines=12> */
.L_x_27083:
[----:B------:R-:W-:Y:S05]  /*26220*/  BSYNC.RECONVERGENT B2 ;  /* 0x0000000000027941 */ /* 0x000fea0003800200 */
.L_x_27082:
        /* <DEDUP_REMOVED lines=17> */
.L_x_27093:
        /* <DEDUP_REMOVED lines=13> */
.L_x_27095:
[----:B------:R-:W-:Y:S05]  /*26410*/  BSYNC.RECONVERGENT B4 ;  /* 0x0000000000047941 */ /* 0x000fea0003800200 */
.L_x_27094:
        /* <DEDUP_REMOVED lines=60> */
.L_x_27092:
[----:B------:R-:W-:Y:S05]  /*267e0*/  BSYNC.RECONVERGENT B3 ;  /* 0x0000000000037941 */ /* 0x000fea0003800200 */
.L_x_27091:
        /* <DEDUP_REMOVED lines=11> */
.L_x_27090:
[----:B------:R-:W-:Y:S05]  /*268a0*/  BSYNC.RECONVERGENT B2 ;  /* 0x0000000000027941 */ /* 0x000fea0003800200 */
.L_x_27089:
        /* <DEDUP_REMOVED lines=16> */
.L_x_27099:
        /* <DEDUP_REMOVED lines=13> */
.L_x_27101:
[----:B------:R-:W-:Y:S05]  /*26a80*/  BSYNC.RECONVERGENT B3 ;  /* 0x0000000000037941 */ /* 0x000fea0003800200 */
.L_x_27100:
        /* <DEDUP_REMOVED lines=60> */
.L_x_27098:
[----:B------:R-:W-:Y:S05]  /*26e50*/  BSYNC.RECONVERGENT B2 ;  /* 0x0000000000027941 */ /* 0x000fea0003800200 */
.L_x_27097:
        /* <DEDUP_REMOVED lines=13> */
.L_x_27046:
        /* <DEDUP_REMOVED lines=21> */
.L_x_27106:
        /* <DEDUP_REMOVED lines=13> */
.L_x_27108:
[----:B------:R-:W-:Y:S05]  /*27150*/  BSYNC.RECONVERGENT B4 ;  /* 0x0000000000047941 */ /* 0x000fea0003800200 */
.L_x_27107:
        /* <DEDUP_REMOVED lines=60> */
.L_x_27105:
[----:B------:R-:W-:Y:S05]  /*27520*/  BSYNC.RECONVERGENT B3 ;  /* 0x0000000000037941 */ /* 0x000fea0003800200 */
.L_x_27104:
        /* <DEDUP_REMOVED lines=11> */
.L_x_27103:
[----:B------:R-:W-:Y:S05]  /*275e0*/  BSYNC.RECONVERGENT B2 ;  /* 0x0000000000027941 */ /* 0x000fea0003800200 */
.L_x_27102:
        /* <DEDUP_REMOVED lines=17> */
.L_x_27113:
        /* <DEDUP_REMOVED lines=13> */
.L_x_27115:
[----:B------:R-:W-:Y:S05]  /*277d0*/  BSYNC.RECONVERGENT B4 ;  /* 0x0000000000047941 */ /* 0x000fea0003800200 */
.L_x_27114:
        /* <DEDUP_REMOVED lines=60> */
.L_x_27112:
[----:B------:R-:W-:Y:S05]  /*27ba0*/  BSYNC.RECONVERGENT B3 ;  /* 0x0000000000037941 */ /* 0x000fea0003800200 */
.L_x_27111:
        /* <DEDUP_REMOVED lines=12> */
.L_x_27110:
[----:B------:R-:W-:Y:S05]  /*27c70*/  BSYNC.RECONVERGENT B2 ;  /* 0x0000000000027941 */ /* 0x000fea0003800200 */
.L_x_27109:
        /* <DEDUP_REMOVED lines=17> */
.L_x_27120:
        /* <DEDUP_REMOVED lines=13> */
.L_x_27122:
[----:B------:R-:W-:Y:S05]  /*27e60*/  BSYNC.RECONVERGENT B4 ;  /* 0x0000000000047941 */ /* 0x000fea0003800200 */
.L_x_27121:
        /* <DEDUP_REMOVED lines=60> */
.L_x_27119:
[----:B------:R-:W-:Y:S05]  /*28230*/  BSYNC.RECONVERGENT B3 ;  /* 0x0000000000037941 */ /* 0x000fea0003800200 */
.L_x_27118:
        /* <DEDUP_REMOVED lines=11> */
.L_x_27117:
[----:B------:R-:W-:Y:S05]  /*282f0*/  BSYNC.RECONVERGENT B2 ;  /* 0x0000000000027941 */ /* 0x000fea0003800200 */
.L_x_27116:
        /* <DEDUP_REMOVED lines=17> */
.L_x_27127:
        /* <DEDUP_REMOVED lines=13> */
.L_x_27129:
[----:B------:R-:W-:Y:S05]  /*284e0*/  BSYNC.RECONVERGENT B4 ;  /* 0x0000000000047941 */ /* 0x000fea0003800200 */
.L_x_27128:
        /* <DEDUP_REMOVED lines=60> */
.L_x_27126:
[----:B------:R-:W-:Y:S05]  /*288b0*/  BSYNC.RECONVERGENT B3 ;  /* 0x0000000000037941 */ /* 0x000fea0003800200 */
.L_x_27125:
        /* <DEDUP_REMOVED lines=12> */
.L_x_27124:
[----:B------:R-:W-:Y:S05]  /*28980*/  BSYNC.RECONVERGENT B2 ;  /* 0x0000000000027941 */ /* 0x000fea0003800200 */
.L_x_27123:
        /* <DEDUP_REMOVED lines=17> */
.L_x_27134:
        /* <DEDUP_REMOVED lines=13> */
.L_x_27136:
[----:B------:R-:W-:Y:S05]  /*28b70*/  BSYNC.RECONVERGENT B4 ;  /* 0x0000000000047941 */ /* 0x000fea0003800200 */
.L_x_27135:
        /* <DEDUP_REMOVED lines=60> */
.L_x_27133:
[----:B------:R-:W-:Y:S05]  /*28f40*/  BSYNC.RECONVERGENT B3 ;  /* 0x0000000000037941 */ /* 0x000fea0003800200 */
.L_x_27132:
        /* <DEDUP_REMOVED lines=11> */
.L_x_27131:
[----:B------:R-:W-:Y:S05]  /*29000*/  BSYNC.RECONVERGENT B2 ;  /* 0x0000000000027941 */ /* 0x000fea0003800200 */
.L_x_27130:
        /* <DEDUP_REMOVED lines=17> */
.L_x_27141:
        /* <DEDUP_REMOVED lines=13> */
.L_x_27143:
[----:B------:R-:W-:Y:S05]  /*291f0*/  BSYNC.RECONVERGENT B4 ;  /* 0x0000000000047941 */ /* 0x000fea0003800200 */
.L_x_27142:
        /* <DEDUP_REMOVED lines=60> */
.L_x_27140:
[----:B------:R-:W-:Y:S05]  /*295c0*/  BSYNC.RECONVERGENT B3 ;  /* 0x0000000000037941 */ /* 0x000fea0003800200 */
.L_x_27139:
        /* <DEDUP_REMOVED lines=12> */
.L_x_27138:
[----:B------:R-:W-:Y:S05]  /*29690*/  BSYNC.RECONVERGENT B2 ;  /* 0x0000000000027941 */ /* 0x000fea0003800200 */
.L_x_27137:
        /* <DEDUP_REMOVED lines=17> */
.L_x_27148:
        /* <DEDUP_REMOVED lines=13> */
.L_x_27150:
[----:B------:R-:W-:Y:S05]  /*29880*/  BSYNC.RECONVERGENT B4 ;  /* 0x0000000000047941 */ /* 0x000fea0003800200 */
.L_x_27149:
        /* <DEDUP_REMOVED lines=60> */
.L_x_27147:
[----:B------:R-:W-:Y:S05]  /*29c50*/  BSYNC.RECONVERGENT B3 ;  /* 0x0000000000037941 */ /* 0x000fea0003800200 */
.L_x_27146:
        /* <DEDUP_REMOVED lines=11> */
.L_x_27145:
[----:B------:R-:W-:Y:S05]  /*29d10*/  BSYNC.RECONVERGENT B2 ;  /* 0x0000000000027941 */ /* 0x000fea0003800200 */
.L_x_27144:
        /* <DEDUP_REMOVED lines=16> */
.L_x_27153:
        /* <DEDUP_REMOVED lines=13> */
.L_x_27155:
[----:B------:R-:W-:Y:S05]  /*29ef0*/  BSYNC.RECONVERGENT B3 ;  /* 0x0000000000037941 */ /* 0x000fea0003800200 */
.L_x_27154:
        /* <DEDUP_REMOVED lines=60> */
.L_x_27152:
[----:B------:R-:W-:Y:S05]  /*2a2c0*/  BSYNC.RECONVERGENT B2 ;  /* 0x0000000000027941 */ /* 0x000fea0003800200 */
.L_x_27151:
        /* <DEDUP_REMOVED lines=12> */
.L_x_27096:
[----:B------:R-:W-:Y:S05]  /*2a390*/  BSYNC.RECONVERGENT B0 ;  /* 0x0000000000007941 */ /* 0x000fea0003800200 */
.L_x_27045:
        /* <DEDUP_REMOVED lines=27> */
.L_x_27157:
[----:B------:R-:W-:Y:S05]  /*2a550*/  BSYNC.RECONVERGENT B0 ;  /* 0x0000000000007941 */ /* 0x000fea0003800200 */
.L_x_27156:
[----:B------:R-:W-:Y:S01]  /*2a560*/  IADD3 R195, PT, PT, R195, 0x20, RZ ;  /* 0x00000020c3c37810 */ /* 0x000fe20007ffe0ff */
[----:B------:R-:W-:-:S07]  /*2a570*/  VIADD R194, R194, 0x20 ;  /* 0x00000020c2c27836 */ /* 0x000fce0000000000 */
.L_x_27044:
[----:B------:R-:W-:Y:S05]  /*2a580*/  BSYNC.RECONVERGENT B1 ;  /* 0x0000000000017941 */ /* 0x000fea0003800200 */
.L_x_27043:
        /* <DEDUP_REMOVED lines=38> */
.L_x_27166:
        /* <DEDUP_REMOVED lines=13> */
.L_x_27168:
[----:B------:R-:W-:Y:S05]  /*2a8c0*/  BSYNC.RECONVERGENT B4 ;  /* 0x0000000000047941 */ /* 0x000fea0003800200 */
.L_x_27167:
        /* <DEDUP_REMOVED lines=60> */
.L_x_27165:
[----:B------:R-:W-:Y:S05]  /*2ac90*/  BSYNC.RECONVERGENT B3 ;  /* 0x0000000000037941 */ /* 0x000fea0003800200 */
.L_x_27164:
        /* <DEDUP_REMOVED lines=11> */
.L_x_27163:
[----:B------:R-:W-:Y:S05]  /*2ad50*/  BSYNC.RECONVERGENT B2 ;  /* 0x0000000000027941 */ /* 0x000fea0003800200 */
.L_x_27162:
        /* <DEDUP_REMOVED lines=17> */
.L_x_27173:
        /* <DEDUP_REMOVED lines=13> */
.L_x_27175:
[----:B------:R-:W-:Y:S05]  /*2af40*/  BSYNC.RECONVERGENT B4 ;  /* 0x0000000000047941 */ /* 0x000fea0003800200 */
.L_x_27174:
        /* <DEDUP_REMOVED lines=60> */
.L_x_27172:
[----:B------:R-:W-:Y:S05]  /*2b310*/  BSYNC.RECONVERGENT B3 ;  /* 0x0000000000037941 */ /* 0x000fea0003800200 */
.L_x_27171:
        /* <DEDUP_REMOVED lines=12> */
.L_x_27170:
[----:B------:R-:W-:Y:S05]  /*2b3e0*/  BSYNC.RECONVERGENT B2 ;  /* 0x0000000000027941 */ /* 0x000fea0003800200 */
.L_x_27169:
        /* <DEDUP_REMOVED lines=17> */
.L_x_27180:
        /* <DEDUP_REMOVED lines=13> */
.L_x_27182:
[----:B------:R-:W-:Y:S05]  /*2b5d0*/  BSYNC.RECONVERGENT B4 ;  /* 0x0000000000047941 */ /* 0x000fea0003800200 */
.L_x_27181:
        /* <DEDUP_REMOVED lines=60> */
.L_x_27179:
[----:B------:R-:W-:Y:S05]  /*2b9a0*/  BSYNC.RECONVERGENT B3 ;  /* 0x0000000000037941 */ /* 0x000fea0003800200 */
.L_x_27178:
        /* <DEDUP_REMOVED lines=11> */
.L_x_27177:
[----:B------:R-:W-:Y:S05]  /*2ba60*/  BSYNC.RECONVERGENT B2 ;  /* 0x0000000000027941 */ /* 0x000fea0003800200 */
.L_x_27176:
        /* <DEDUP_REMOVED lines=17> */
.L_x_27187:
        /* <DEDUP_REMOVED lines=13> */
.L_x_27189:
[----:B------:R-:W-:Y:S05]  /*2bc50*/  BSYNC.RECONVERGENT B4 ;  /* 0x0000000000047941 */ /* 0x000fea0003800200 */
.L_x_27188:
        /* <DEDUP_REMOVED lines=60> */
.L_x_27186:
[----:B------:R-:W-:Y:S05]  /*2c020*/  BSYNC.RECONVERGENT B3 ;  /* 0x0000000000037941 */ /* 0x000fea0003800200 */
.L_x_27185:
        /* <DEDUP_REMOVED lines=12> */
.L_x_27184:
[----:B------:R-:W-:Y:S05]  /*2c0f0*/  BSYNC.RECONVERGENT B2 ;  /* 0x0000000000027941 */ /* 0x000fea0003800200 */
.L_x_27183:
        /* <DEDUP_REMOVED lines=17> */
.L_x_27194:
        /* <DEDUP_REMOVED lines=13> */
.L_x_27196:
[----:B------:R-:W-:Y:S05]  /*2c2e0*/  BSYNC.RECONVERGENT B4 ;  /* 0x0000000000047941 */ /* 0x000fea0003800200 */
.L_x_27195:
        /* <DEDUP_REMOVED lines=60> */
.L_x_27193:
[----:B------:R-:W-:Y:S05]  /*2c6b0*/  BSYNC.RECONVERGENT B3 ;  /* 0x0000000000037941 */ /* 0x000fea0003800200 */
.L_x_27192:
        /* <DEDUP_REMOVED lines=11> */
.L_x_27191:
[----:B------:R-:W-:Y:S05]  /*2c770*/  BSYNC.RECONVERGENT B2 ;  /* 0x0000000000027941 */ /* 0x000fea0003800200 */
.L_x_27190:
        /* <DEDUP_REMOVED lines=17> */
.L_x_27201:
        /* <DEDUP_REMOVED lines=13> */
.L_x_27203:
[----:B------:R-:W-:Y:S05]  /*2c960*/  BSYNC.RECONVERGENT B4 ;  /* 0x0000000000047941 */ /* 0x000fea0003800200 */
.L_x_27202:
        /* <DEDUP_REMOVED lines=60> */
.L_x_27200:
[----:B------:R-:W-:Y:S05]  /*2cd30*/  BSYNC.RECONVERGENT B3 ;  /* 0x0000000000037941 */ /* 0x000fea0003800200 */
.L_x_27199:
        /* <DEDUP_REMOVED lines=12> */
.L_x_27198:
[----:B------:R-:W-:Y:S05]  /*2ce00*/  BSYNC.RECONVERGENT B2 ;  /* 0x0000000000027941 */ /* 0x000fea0003800200 */
.L_x_27197:
        /* <DEDUP_REMOVED lines=17> */
.L_x_27208:
        /* <DEDUP_REMOVED lines=13> */
.L_x_27210:
[----:B------:R-:W-:Y:S05]  /*2cff0*/  BSYNC.RECONVERGENT B4 ;  /* 0x0000000000047941 */ /* 0x000fea0003800200 */
.L_x_27209:
        /* <DEDUP_REMOVED lines=60> */
.L_x_27207:
[----:B------:R-:W-:Y:S05]  /*2d3c0*/  BSYNC.RECONVERGENT B3 ;  /* 0x0000000000037941 */ /* 0x000fea0003800200 */
.L_x_27206:
        /* <DEDUP_REMOVED lines=11> */
.L_x_27205:
[----:B------:R-:W-:Y:S05]  /*2d480*/  BSYNC.RECONVERGENT B2 ;  /* 0x0000000000027941 */ /* 0x000fea0003800200 */
.L_x_27204:
        /* <DEDUP_REMOVED lines=16> */
.L_x_27214:
        /* <DEDUP_REMOVED lines=13> */
.L_x_27216:
[----:B------:R-:W-:Y:S05]  /*2d660*/  BSYNC.RECONVERGENT B3 ;  /* 0x0000000000037941 */ /* 0x000fea0003800200 */
.L_x_27215:
        /* <DEDUP_REMOVED lines=60> */
.L_x_27213:
[----:B------:R-:W-:Y:S05]  /*2da30*/  BSYNC.RECONVERGENT B2 ;  /* 0x0000000000027941 */ /* 0x000fea0003800200 */
.L_x_27212:
        /* <DEDUP_REMOVED lines=13> */
.L_x_27161:
        /* <DEDUP_REMOVED lines=21> */
.L_x_27221:
        /* <DEDUP_REMOVED lines=13> */
.L_x_27223:
[----:B------:R-:W-:Y:S05]  /*2dd30*/  BSYNC.RECONVERGENT B4 ;  /* 0x0000000000047941 */ /* 0x000fea0003800200 */
.L_x_27222:
        /* <DEDUP_REMOVED lines=60> */
.L_x_27220:
[----:B------:R-:W-:Y:S05]  /*2e100*/  BSYNC.RECONVERGENT B3 ;  /* 0x0000000000037941 */ /* 0x000fea0003800200 */
.L_x_27219:
        /* <DEDUP_REMOVED lines=11> */
.L_x_27218:
[----:B------:R-:W-:Y:S05]  /*2e1c0*/  BSYNC.RECONVERGENT B2 ;  /* 0x0000000000027941 */ /* 0x000fea0003800200 */
.L_x_27217:
        /* <DEDUP_REMOVED lines=17> */
.L_x_27228:
        /* <DEDUP_REMOVED lines=13> */
.L_x_27230:
[----:B------:R-:W-:Y:S05]  /*2e3b0*/  BSYNC.RECONVERGENT B4 ;  /* 0x0000000000047941 */ /* 0x000fea0003800200 */
.L_x_27229:
        /* <DEDUP_REMOVED lines=60> */
.L_x_27227:
[----:B------:R-:W-:Y:S05]  /*2e780*/  BSYNC.RECONVERGENT B3 ;  /* 0x0000000000037941 */ /* 0x000fea0003800200 */
.L_x_27226:
        /* <DEDUP_REMOVED lines=12> */
.L_x_27225:
[----:B------:R-:W-:Y:S05]  /*2e850*/  BSYNC.RECONVERGENT B2 ;  /* 0x0000000000027941 */ /* 0x000fea0003800200 */
.L_x_27224:
        /* <DEDUP_REMOVED lines=17> */
.L_x_27235:
        /* <DEDUP_REMOVED lines=13> */
.L_x_27237:
[----:B------:R-:W-:Y:S05]  /*2ea40*/  BSYNC.RECONVERGENT B4 ;  /* 0x0000000000047941 */ /* 0x000fea0003800200 */
.L_x_27236:
        /* <DEDUP_REMOVED lines=60> */
.L_x_27234:
[----:B------:R-:W-:Y:S05]  /*2ee10*/  BSYNC.RECONVERGENT B3 ;  /* 0x0000000000037941 */ /* 0x000fea0003800200 */
.L_x_27233:
        /* <DEDUP_REMOVED lines=11> */
.L_x_27232:
[----:B------:R-:W-:Y:S05]  /*2eed0*/  BSYNC.RECONVERGENT B2 ;  /* 0x0000000000027941 */ /* 0x000fea0003800200 */
.L_x_27231:
        /* <DEDUP_REMOVED lines=17> */
.L_x_27242:
        /* <DEDUP_REMOVED lines=13> */
.L_x_27244:
[----:B------:R-:W-:Y:S05]  /*2f0c0*/  BSYNC.RECONVERGENT B4 ;  /* 0x0000000000047941 */ /* 0x000fea0003800200 */
.L_x_27243:
        /* <DEDUP_REMOVED lines=60> */
.L_x_27241:
[----:B------:R-:W-:Y:S05]  /*2f490*/  BSYNC.RECONVERGENT B3 ;  /* 0x0000000000037941 */ /* 0x000fea0003800200 */
.L_x_27240:
        /* <DEDUP_REMOVED lines=12> */
.L_x_27239:
[----:B------:R-:W-:Y:S05]  /*2f560*/  BSYNC.RECONVERGENT B2 ;  /* 0x0000000000027941 */ /* 0x000fea0003800200 */
.L_x_27238:
        /* <DEDUP_REMOVED lines=17> */
.L_x_27249:
        /* <DEDUP_REMOVED lines=13> */
.L_x_27251:
[----:B------:R-:W-:Y:S05]  /*2f750*/  BSYNC.RECONVERGENT B4 ;  /* 0x0000000000047941 */ /* 0x000fea0003800200 */
.L_x_27250:
        /* <DEDUP_REMOVED lines=60> */
.L_x_27248:
[----:B------:R-:W-:Y:S05]  /*2fb20*/  BSYNC.RECONVERGENT B3 ;  /* 0x0000000000037941 */ /* 0x000fea0003800200 */
.L_x_27247:
        /* <DEDUP_REMOVED lines=11> */
.L_x_27246:
[----:B------:R-:W-:Y:S05]  /*2fbe0*/  BSYNC.RECONVERGENT B2 ;  /* 0x0000000000027941 */ /* 0x000fea0003800200 */
.L_x_27245:
        /* <DEDUP_REMOVED lines=17> */
.L_x_27256:
        /* <DEDUP_REMOVED lines=13> */
.L_x_27258:
[----:B------:R-:W-:Y:S05]  /*2fdd0*/  BSYNC.RECONVERGENT B4 ;  /* 0x0000000000047941 */ /* 0x000fea0003800200 */
.L_x_27257:
        /* <DEDUP_REMOVED lines=60> */
.L_x_27255:
[----:B------:R-:W-:Y:S05]  /*301a0*/  BSYNC.RECONVERGENT B3 ;  /* 0x0000000000037941 */ /* 0x000fea0003800200 */
.L_x_27254:
        /* <DEDUP_REMOVED lines=12> */
.L_x_27253:
[----:B------:R-:W-:Y:S05]  /*30270*/  BSYNC.RECONVERGENT B2 ;  /* 0x0000000000027941 */ /* 0x000fea0003800200 */
.L_x_27252:
        /* <DEDUP_REMOVED lines=17> */
.L_x_27263:
        /* <DEDUP_REMOVED lines=13> */
.L_x_27265:
[----:B------:R-:W-:Y:S05]  /*30460*/  BSYNC.RECONVERGENT B4 ;  /* 0x0000000000047941 */ /* 0x000fea0003800200 */
.L_x_27264:
        /* <DEDUP_REMOVED lines=60> */
.L_x_27262:
[----:B------:R-:W-:Y:S05]  /*30830*/  BSYNC.RECONVERGENT B3 ;  /* 0x0000000000037941 */ /* 0x000fea0003800200 */
.L_x_27261:
        /* <DEDUP_REMOVED lines=11> */
.L_x_27260:
[----:B------:R-:W-:Y:S05]  /*308f0*/  BSYNC.RECONVERGENT B2 ;  /* 0x0000000000027941 */ /* 0x000fea0003800200 */
.L_x_27259:
        /* <DEDUP_REMOVED lines=16> */
.L_x_27268:
        /* <DEDUP_REMOVED lines=13> */
.L_x_27270:
[----:B------:R-:W-:Y:S05]  /*30ad0*/  BSYNC.RECONVERGENT B3 ;  /* 0x0000000000037941 */ /* 0x000fea0003800200 */
.L_x_27269:
        /* <DEDUP_REMOVED lines=60> */
.L_x_27267:
[----:B------:R-:W-:Y:S05]  /*30ea0*/  BSYNC.RECONVERGENT B2 ;  /* 0x0000000000027941 */ /* 0x000fea0003800200 */
.L_x_27266:
        /* <DEDUP_REMOVED lines=12> */
.L_x_27211:
[----:B------:R-:W-:Y:S05]  /*30f70*/  BSYNC.RECONVERGENT B0 ;  /* 0x0000000000007941 */ /* 0x000fea0003800200 */
.L_x_27160:
        /* <DEDUP_REMOVED lines=27> */
.L_x_27272:
[----:B------:R-:W-:Y:S05]  /*31130*/  BSYNC.RECONVERGENT B0 ;  /* 0x0000000000007941 */ /* 0x000fea0003800200 */
.L_x_27271:
[----:B------:R-:W-:Y:S01]  /*31140*/  IADD3 R195, PT, PT, R195, 0x20, RZ ;  /* 0x00000020c3c37810 */ /* 0x000fe20007ffe0ff */
[----:B------:R-:W-:-:S07]  /*31150*/  VIADD R194, R194, 0x20 ;  /* 0x00000020c2c27836 */ /* 0x000fce0000000000 */
.L_x_27159:
[----:B------:R-:W-:Y:S05]  /*31160*/  BSYNC.RECONVERGENT B1 ;  /* 0x0000000000017941 */ /* 0x000fea0003800200 */
.L_x_27158:
        /* <DEDUP_REMOVED lines=18> */
[----:B------:R-:W-:Y:S01]  /*31290*/  MOV R192, R199 ;  /* 0x000000c700c07202 */ /* 0x000fe20000000f00 */
        /* <DEDUP_REMOVED lines=19> */
.L_x_27281:
        /* <DEDUP_REMOVED lines=13> */
.L_x_27283:
[----:B------:R-:W-:Y:S05]  /*314a0*/  BSYNC.RECONVERGENT B4 ;  /* 0x0000000000047941 */ /* 0x000fea0003800200 */
.L_x_27282:
        /* <DEDUP_REMOVED lines=58> */
[----:B------:R-:W-:Y:S01]  /*31850*/  MOV R192, R184 ;  /* 0x000000b800c07202 */ /* 0x000fe20000000f00 */
[----:B------:R-:W-:Y:S01]  /*31860*/  IMAD.MOV.U32 R184, RZ, RZ, R199 ;  /* 0x000000ffffb87224 */ /* 0x000fe200078e00c7 */
[----:B------:R-:W-:-:S07]  /*31870*/  LOP3.LUT R5, R5, R188, R185, 0x96, !PT ;  /* 0x000000bc05057212 */ /* 0x000fce00078e96b9 */
.L_x_27280:
[----:B------:R-:W-:Y:S05]  /*31880*/  BSYNC.RECONVERGENT B3 ;  /* 0x0000000000037941 */ /* 0x000fea0003800200 */
.L_x_27279:
[----:B------:R-:W-:Y:S01]  /*31890*/  I2FP.F32.U32 R7, R184 ;  /* 0x000000b800077245 */ /* 0x000fe20000201000 */
[----:B------:R-:W-:-:S04]  /*318a0*/  IMAD.MOV.U32 R184, RZ, RZ, 0x2f800000 ;  /* 0x2f800000ffb87424 */ /* 0x000fc800078e00ff */
[----:B------:R-:W-:-:S05]  /*318b0*/  FFMA.FTZ R7, R7, R184, 1.1641532182693481445e-10 ;  /* 0x2f00000007077423 */ /* 0x000fca00000100b8 */
        /* <DEDUP_REMOVED lines=8> */
.L_x_27278:
[----:B------:R-:W-:Y:S05]  /*31940*/  BSYNC.RECONVERGENT B2 ;  /* 0x0000000000027941 */ /* 0x000fea0003800200 */
.L_x_27277:
        /* <DEDUP_REMOVED lines=17> */
.L_x_27288:
        /* <DEDUP_REMOVED lines=13> */
.L_x_27290:
[----:B------:R-:W-:Y:S05]  /*31b30*/  BSYNC.RECONVERGENT B4 ;  /* 0x0000000000047941 */ /* 0x000fea0003800200 */
.L_x_27289:
[----:B------:R-:W-:Y:S01]  /*31b40*/  LOP3.LUT R186, R197, R189, R201, 0x96, !PT ;  /* 0x000000bdc5ba7212 */ /* 0x000fe200078e96c9 */
[----:B------:R-:W-:Y:S01]  /*31b50*/  IMAD.WIDE.U32 R6, R0, -0x326172a9, RZ ;  /* 0xcd9e8d5700067825 */ /* 0x000fe200078e00ff */
[----:B------:R-:W-:-:S03]  /*31b60*/  IADD3 R5, PT, PT, R201, -0x4498517b, RZ ;  /* 0xbb67ae85c9057810 */ /* 0x000fc60007ffe0ff */
[----:B------:R-:W-:Y:S01]  /*31b70*/  VIADD R189, R200, 0x9e3779b9 ;  /* 0x9e3779b9c8bd7836 */ /* 0x000fe20000000000 */
[----:B------:R-:W-:Y:S01]  /*31b80*/  LOP3.LUT R7, R8, R7, R200, 0x96, !PT ;  /* 0x0000000708077212 */ /* 0x000fe200078e96c8 */
[----:B------:R-:W-:-:S04]  /*31b90*/  IMAD.WIDE.U32 R186, R186, -0x326172a9, RZ ;  /* 0xcd9e8d57baba7825 */ /* 0x000fc800078e00ff */
[----:B------:R-:W-:Y:S01]  /*31ba0*/  IMAD.MOV.U32 R185, RZ, RZ, R192 ;  /* 0x000000ffffb97224 */ /* 0x000fe200078e00c0 */
        /* <DEDUP_REMOVED lines=47> */
[----:B------:R-:W-:Y:S01]  /*31ea0*/  IMAD.WIDE.U32 R198, R5, -0x326172a9, RZ ;  /* 0xcd9e8d5705c67825 */ /* 0x000fe200078e00ff */
[----:B------:R-:W-:-:S03]  /*31eb0*/  MOV R192, R186 ;  /* 0x000000ba00c07202 */ /* 0x000fc60000000f00 */
[----:B------:R-:W-:-:S05]  /*31ec0*/  VIADD R5, R200, 0x8ff34781 ;  /* 0x8ff34781c8057836 */ /* 0x000fca0000000000 */
[----:B------:R-:W-:Y:S02]  /*31ed0*/  LOP3.LUT R6, R5, R6, R199, 0x96, !PT ;  /* 0x0000000605067212 */ /* 0x000fe400078e96c7 */
[----:B------:R-:W-:-:S04]  /*31ee0*/  IADD3 R5, PT, PT, R201, -0x695add53, RZ ;  /* 0x96a522adc9057810 */ /* 0x000fc80007ffe0ff */
[----:B------:R-:W-:-:S07]  /*31ef0*/  LOP3.LUT R5, R5, R188, R187, 0x96, !PT ;  /* 0x000000bc05057212 */ /* 0x000fce00078e96bb */
.L_x_27287:
[----:B------:R-:W-:Y:S05]  /*31f00*/  BSYNC.RECONVERGENT B3 ;  /* 0x0000000000037941 */ /* 0x000fea0003800200 */
.L_x_27286:
[----:B------:R-:W-:Y:S01]  /*31f10*/  I2FP.F32.U32 R185, R185 ;  /* 0x000000b900b97245 */ /* 0x000fe20000201000 */
[----:B------:R-:W-:-:S05]  /*31f20*/  HFMA2 R186, -RZ, RZ, 0.1171875, 0 ;  /* 0x2f800000ffba7431 */ /* 0x000fca00000001ff */
[----:B------:R-:W-:Y:S01]  /*31f30*/  FFMA.FTZ R185, R185, R186, 1.1641532182693481445e-10 ;  /* 0x2f000000b9b97423 */ /* 0x000fe200000100ba */
[----:B------:R-:W-:-:S04]  /*31f40*/  SHF.L.U32 R186, R233, 0x10, RZ ;  /* 0x00000010e9ba7819 */ /* 0x000fc800000006ff */
        /* <DEDUP_REMOVED lines=8> */
.L_x_27285:
[----:B------:R-:W-:Y:S05]  /*31fd0*/  BSYNC.RECONVERGENT B2 ;  /* 0x0000000000027941 */ /* 0x000fea0003800200 */
.L_x_27284:
        /* <DEDUP_REMOVED lines=17> */
.L_x_27295:
        /* <DEDUP_REMOVED lines=13> */
.L_x_27297:
[----:B------:R-:W-:Y:S05]  /*321c0*/  BSYNC.RECONVERGENT B4 ;  /* 0x0000000000047941 */ /* 0x000fea0003800200 */
.L_x_27296:
        /* <DEDUP_REMOVED lines=52> */
[----:B------:R-:W-:Y:S01]  /*32510*/  IMAD.WIDE.U32 R198, R5, -0x326172a9, RZ ;  /* 0xcd9e8d5705c67825 */ /* 0x000fe200078e00ff */
[----:B------:R-:W-:-:S04]  /*32520*/  IADD3 R5, PT, PT, R200, -0x700cb87f, RZ ;  /* 0x8ff34781c8057810 */ /* 0x000fc80007ffe0ff */
[----:B------:R-:W-:Y:S01]  /*32530*/  LOP3.LUT R6, R5, R6, R199, 0x96, !PT ;  /* 0x0000000605067212 */ /* 0x000fe200078e96c7 */
[----:B------:R-:W-:-:S05]  /*32540*/  VIADD R5, R201, 0x96a522ad ;  /* 0x96a522adc9057836 */ /* 0x000fca0000000000 */
[----:B------:R-:W-:Y:S01]  /*32550*/  LOP3.LUT R5, R5, R188, R187, 0x96, !PT ;  /* 0x000000bc05057212 */ /* 0x000fe200078e96bb */
[----:B------:R-:W-:Y:S01]  /*32560*/  HFMA2 R188, -RZ, RZ, 0, 0 ;  /* 0x00000000ffbc7431 */ /* 0x000fe200000001ff */
[----:B------:R-:W-:Y:S01]  /*32570*/  MOV R187, R192 ;  /* 0x000000c000bb7202 */ /* 0x000fe20000000f00 */
[----:B------:R-:W-:-:S07]  /*32580*/  IMAD.MOV.U32 R192, RZ, RZ, R186 ;  /* 0x000000ffffc07224 */ /* 0x000fce00078e00ba */
.L_x_27294:
[----:B------:R-:W-:Y:S05]  /*32590*/  BSYNC.RECONVERGENT B3 ;  /* 0x0000000000037941 */ /* 0x000fea0003800200 */
.L_x_27293:
        /* <DEDUP_REMOVED lines=11> */
.L_x_27292:
[----:B------:R-:W-:Y:S05]  /*32650*/  BSYNC.RECONVERGENT B2 ;  /* 0x0000000000027941 */ /* 0x000fea0003800200 */
.L_x_27291:
        /* <DEDUP_REMOVED lines=17> */
.L_x_27302:
        /* <DEDUP_REMOVED lines=13> */
.L_x_27304:
[----:B------:R-:W-:Y:S05]  /*32840*/  BSYNC.RECONVERGENT B4 ;  /* 0x0000000000047941 */ /* 0x000fea0003800200 */
.L_x_27303:
        /* <DEDUP_REMOVED lines=60> */
.L_x_27301:
[----:B------:R-:W-:Y:S05]  /*32c10*/  BSYNC.RECONVERGENT B3 ;  /* 0x0000000000037941 */ /* 0x000fea0003800200 */
.L_x_27300:
        /* <DEDUP_REMOVED lines=12> */
.L_x_27299:
[----:B------:R-:W-:Y:S05]  /*32ce0*/  BSYNC.RECONVERGENT B2 ;  /* 0x0000000000027941 */ /* 0x000fea0003800200 */
.L_x_27298:
        /* <DEDUP_REMOVED lines=17> */
.L_x_27309:
        /* <DEDUP_REMOVED lines=13> */
.L_x_27311:
[----:B------:R-:W-:Y:S05]  /*32ed0*/  BSYNC.RECONVERGENT B4 ;  /* 0x0000000000047941 */ /* 0x000fea0003800200 */
.L_x_27310:
        /* <DEDUP_REMOVED lines=60> */
.L_x_27308:
[----:B------:R-:W-:Y:S05]  /*332a0*/  BSYNC.RECONVERGENT B3 ;  /* 0x0000000000037941 */ /* 0x000fea0003800200 */
.L_x_27307:
        /* <DEDUP_REMOVED lines=11> */
.L_x_27306:
[----:B------:R-:W-:Y:S05]  /*33360*/  BSYNC.RECONVERGENT B2 ;  /* 0x0000000000027941 */ /* 0x000fea0003800200 */
.L_x_27305:
        /* <DEDUP_REMOVED lines=17> */
.L_x_27316:
        /* <DEDUP_REMOVED lines=13> */
.L_x_27318:
[----:B------:R-:W-:Y:S05]  /*33550*/  BSYNC.RECONVERGENT B4 ;  /* 0x0000000000047941 */ /* 0x000fea0003800200 */
.L_x_27317:
        /* <DEDUP_REMOVED lines=57> */
[----:B------:R-:W-:Y:S02]  /*338f0*/  IADD3 R5, PT, PT, R201, -0x695add53, RZ ;  /* 0x96a522adc9057810 */ /* 0x000fe40007ffe0ff */
[----:B------:R-:W-:Y:S02]  /*33900*/  MOV R192, R190 ;  /* 0x000000be00c07202 */ /* 0x000fe40000000f00 */
[----:B------:R-:W-:-:S07]  /*33910*/  LOP3.LUT R5, R5, R212, R191, 0x96, !PT ;  /* 0x000000d405057212 */ /* 0x000fce00078e96bf */
.L_x_27315:
[----:B------:R-:W-:Y:S05]  /*33920*/  BSYNC.RECONVERGENT B3 ;  /* 0x0000000000037941 */ /* 0x000fea0003800200 */
.L_x_27314:
        /* <DEDUP_REMOVED lines=12> */
.L_x_27313:
[----:B------:R-:W-:Y:S05]  /*339f0*/  BSYNC.RECONVERGENT B2 ;  /* 0x0000000000027941 */ /* 0x000fea0003800200 */
.L_x_27312:
[----:B------:R-:W-:Y:S01]  /*33a00*/  BSSY.RECONVERGENT B2, `(.L_x_27319) ;  /* 0x0000067000027945 */ /* 0x000fe20003800200 */
[----:B01----:R-:W-:Y:S01]  /*33a10*/  IMAD.MOV.U32 R212, RZ, RZ, R7 ;  /* 0x000000ffffd47224 */ /* 0x003fe200078e0007 */
        /* <DEDUP_REMOVED lines=15> */
.L_x_27323:
        /* <DEDUP_REMOVED lines=13> */
.L_x_27325:
[----:B------:R-:W-:Y:S05]  /*33be0*/  BSYNC.RECONVERGENT B4 ;  /* 0x0000000000047941 */ /* 0x000fea0003800200 */
.L_x_27324:
        /* <DEDUP_REMOVED lines=54> */
[----:B------:R-:W-:-:S03]  /*33f50*/  LOP3.LUT R6, R5, R6, R199, 0x96, !PT ;  /* 0x0000000605067212 */ /* 0x000fc600078e96c7 */
[----:B------:R-:W-:-:S05]  /*33f60*/  VIADD R5, R201, 0x96a522ad ;  /* 0x96a522adc9057836 */ /* 0x000fca0000000000 */
[----:B------:R-:W-:Y:S01]  /*33f70*/  LOP3.LUT R5, R5, R212, R191, 0x96, !PT ;  /* 0x000000d405057212 */ /* 0x000fe200078e96bf */
[----:B------:R-:W-:Y:S01]  /*33f80*/  HFMA2 R212, -RZ, RZ, 0, 0 ;  /* 0x00000000ffd47431 */ /* 0x000fe200000001ff */
[----:B------:R-:W-:Y:S01]  /*33f90*/  MOV R191, R192 ;  /* 0x000000c000bf7202 */ /* 0x000fe20000000f00 */
[----:B------:R-:W-:-:S07]  /*33fa0*/  IMAD.MOV.U32 R192, RZ, RZ, R190 ;  /* 0x000000ffffc07224 */ /* 0x000fce00078e00be */
.L_x_27322:
[----:B------:R-:W-:Y:S05]  /*33fb0*/  BSYNC.RECONVERGENT B3 ;  /* 0x0000000000037941 */ /* 0x000fea0003800200 */
.L_x_27321:
        /* <DEDUP_REMOVED lines=11> */
.L_x_27320:
[----:B------:R-:W-:Y:S05]  /*34070*/  BSYNC.RECONVERGENT B2 ;  /* 0x0000000000027941 */ /* 0x000fea0003800200 */
.L_x_27319:
[----:B------:R-:W-:Y:S01]  /*34080*/  MOV R199, R192 ;  /* 0x000000c000c77202 */ /* 0x000fe20000000f00 */
        /* <DEDUP_REMOVED lines=19> */
.L_x_27329:
        /* <DEDUP_REMOVED lines=13> */
.L_x_27331:
[----:B------:R-:W-:Y:S05]  /*34290*/  BSYNC.RECONVERGENT B3 ;  /* 0x0000000000037941 */ /* 0x000fea0003800200 */
.L_x_27330:
        /* <DEDUP_REMOVED lines=55> */
[----:B------:R-:W-:-:S05]  /*34610*/  IMAD.WIDE.U32 R198, R198, -0x326172a9, RZ ;  /* 0xcd9e8d57c6c67825 */ /* 0x000fca00078e00ff */
[----:B------:R-:W-:Y:S01]  /*34620*/  LOP3.LUT R6, R5, R6, R199, 0x96, !PT ;  /* 0x0000000605067212 */ /* 0x000fe200078e96c7 */
[----:B------:R-:W-:Y:S01]  /*34630*/  IMAD.MOV.U32 R199, RZ, RZ, R212 ;  /* 0x000000ffffc77224 */ /* 0x000fe200078e00d4 */
[----:B------:R-:W-:-:S04]  /*34640*/  IADD3 R5, PT, PT, R201, -0x695add53, RZ ;  /* 0x96a522adc9057810 */ /* 0x000fc80007ffe0ff */
[----:B------:R-:W-:-:S07]  /*34650*/  LOP3.LUT R5, R5, R214, R213, 0x96, !PT ;  /* 0x000000d605057212 */ /* 0x000fce00078e96d5 */
.L_x_27328:
[----:B------:R-:W-:Y:S05]  /*34660*/  BSYNC.RECONVERGENT B2 ;  /* 0x0000000000027941 */ /* 0x000fea0003800200 */
.L_x_27327:
        /* <DEDUP_REMOVED lines=13> */
.L_x_27276:
[----:B------:R-:W-:Y:S01]  /*34740*/  BSSY.RECONVERGENT B2, `(.L_x_27332) ;  /* 0x000006c000027945 */ /* 0x000fe20003800200 */
[----:B------:R-:W-:Y:S01]  /*34750*/  IMAD.MOV.U32 R192, RZ, RZ, R199 ;  /* 0x000000ffffc07224 */ /* 0x000fe200078e00c7 */
[----:B------:R-:W-:Y:S01]  /*34760*/  MOV R186, R7 ;  /* 0x0000000700ba7202 */ /* 0x000fe20000000f00 */
[----:B--2---:R-:W-:Y:S01]  /*34770*/  IMAD.MOV.U32 R184, RZ, RZ, RZ ;  /* 0x000000ffffb87224 */ /* 0x004fe200078e00ff */
        /* <DEDUP_REMOVED lines=17> */
.L_x_27336:
        /* <DEDUP_REMOVED lines=13> */
.L_x_27338:
[----:B------:R-:W-:Y:S05]  /*34960*/  BSYNC.RECONVERGENT B4 ;  /* 0x0000000000047941 */ /* 0x000fea0003800200 */
.L_x_27337:
        /* <DEDUP_REMOVED lines=57> */
[----:B------:R-:W-:Y:S01]  /*34d00*/  IMAD.MOV.U32 R192, RZ, RZ, R184 ;  /* 0x000000ffffc07224 */ /* 0x000fe200078e00b8 */
[----:B------:R-:W-:Y:S01]  /*34d10*/  MOV R184, R199 ;  /* 0x000000c700b87202 */ /* 0x000fe20000000f00 */
[----:B------:R-:W-:Y:S01]  /*34d20*/  IMAD.MOV.U32 R186, RZ, RZ, RZ ;  /* 0x000000ffffba7224 */ /* 0x000fe200078e00ff */
[----:B------:R-:W-:-:S07]  /*34d30*/  LOP3.LUT R5, R5, R188, R185, 0x96, !PT ;  /* 0x000000bc05057212 */ /* 0x000fce00078e96b9 */
.L_x_27335:
[----:B------:R-:W-:Y:S05]  /*34d40*/  BSYNC.RECONVERGENT B3 ;  /* 0x0000000000037941 */ /* 0x000fea0003800200 */
.L_x_27334:
        /* <DEDUP_REMOVED lines=11> */
.L_x_27333:
[----:B------:R-:W-:Y:S05]  /*34e00*/  BSYNC.RECONVERGENT B2 ;  /* 0x0000000000027941 */ /* 0x000fea0003800200 */
.L_x_27332:
        /* <DEDUP_REMOVED lines=17> */
.L_x_27343:
        /* <DEDUP_REMOVED lines=13> */
.L_x_27345:
[----:B------:R-:W-:Y:S05]  /*34ff0*/  BSYNC.RECONVERGENT B4 ;  /* 0x0000000000047941 */ /* 0x000fea0003800200 */
.L_x_27344:
        /* <DEDUP_REMOVED lines=60> */
.L_x_27342:
[----:B------:R-:W-:Y:S05]  /*353c0*/  BSYNC.RECONVERGENT B3 ;  /* 0x0000000000037941 */ /* 0x000fea0003800200 */
.L_x_27341:
        /* <DEDUP_REMOVED lines=12> */
.L_x_27340:
[----:B------:R-:W-:Y:S05]  /*35490*/  BSYNC.RECONVERGENT B2 ;  /* 0x0000000000027941 */ /* 0x000fea0003800200 */
.L_x_27339:
        /* <DEDUP_REMOVED lines=17> */
.L_x_27350:
        /* <DEDUP_REMOVED lines=13> */
.L_x_27352:
[----:B------:R-:W-:Y:S05]  /*35680*/  BSYNC.RECONVERGENT B4 ;  /* 0x0000000000047941 */ /* 0x000fea0003800200 */
.L_x_27351:
        /* <DEDUP_REMOVED lines=60> */
.L_x_27349:
[----:B------:R-:W-:Y:S05]  /*35a50*/  BSYNC.RECONVERGENT B3 ;  /* 0x0000000000037941 */ /* 0x000fea0003800200 */
.L_x_27348:
        /* <DEDUP_REMOVED lines=11> */
.L_x_27347:
[----:B------:R-:W-:Y:S05]  /*35b10*/  BSYNC.RECONVERGENT B2 ;  /* 0x0000000000027941 */ /* 0x000fea0003800200 */
.L_x_27346:
        /* <DEDUP_REMOVED lines=17> */
.L_x_27357:
        /* <DEDUP_REMOVED lines=13> */
.L_x_27359:
[----:B------:R-:W-:Y:S05]  /*35d00*/  BSYNC.RECONVERGENT B4 ;  /* 0x0000000000047941 */ /* 0x000fea0003800200 */
.L_x_27358:
        /* <DEDUP_REMOVED lines=60> */
.L_x_27356:
[----:B------:R-:W-:Y:S05]  /*360d0*/  BSYNC.RECONVERGENT B3 ;  /* 0x0000000000037941 */ /* 0x000fea0003800200 */
.L_x_27355:
        /* <DEDUP_REMOVED lines=12> */
.L_x_27354:
[----:B------:R-:W-:Y:S05]  /*361a0*/  BSYNC.RECONVERGENT B2 ;  /* 0x0000000000027941 */ /* 0x000fea0003800200 */
.L_x_27353:
        /* <DEDUP_REMOVED lines=17> */
.L_x_27364:
        /* <DEDUP_REMOVED lines=13> */
.L_x_27366:
[----:B------:R-:W-:Y:S05]  /*36390*/  BSYNC.RECONVERGENT B4 ;  /* 0x0000000000047941 */ /* 0x000fea0003800200 */
.L_x_27365:
        /* <DEDUP_REMOVED lines=60> */
.L_x_27363:
[----:B------:R-:W-:Y:S05]  /*36760*/  BSYNC.RECONVERGENT B3 ;  /* 0x0000000000037941 */ /* 0x000fea0003800200 */
.L_x_27362:
        /* <DEDUP_REMOVED lines=11> */
.L_x_27361:
[----:B------:R-:W-:Y:S05]  /*36820*/  BSYNC.RECONVERGENT B2 ;  /* 0x0000000000027941 */ /* 0x000fea0003800200 */
.L_x_27360:
        /* <DEDUP_REMOVED lines=17> */
.L_x_27371:
        /* <DEDUP_REMOVED lines=13> */
.L_x_27373:
[----:B------:R-:W-:Y:S05]  /*36a10*/  BSYNC.RECONVERGENT B4 ;  /* 0x0000000000047941 */ /* 0x000fea0003800200 */
.L_x_27372:
[----:B------:R-:W-:Y:S01]  /*36a20*/  LOP3.LUT R190, R197, R199, R201, 0x96, !PT ;  /* 0x000000c7c5be7212 */ /* 0x000fe200078e96c9 */
[----:B------:R-:W-:Y:S01]  /*36a30*/  IMAD.WIDE.U32 R6, R0, -0x326172a9, RZ ;  /* 0xcd9e8d5700067825 */ /* 0x000fe200078e00ff */
[C---:B------:R-:W-:Y:S02]  /*36a40*/  IADD3 R199, PT, PT, R200.reuse, -0x61c88647, RZ ;  /* 0x9e3779b9c8c77810 */ /* 0x040fe40007ffe0ff */
[----:B01----:R-:W-:Y:S01]  /*36a50*/  IADD3 R212, PT, PT, R200, 0x5384540f, RZ ;  /* 0x5384540fc8d47810 */ /* 0x003fe20007ffe0ff */
        /* <DEDUP_REMOVED lines=56> */
.L_x_27370:
[----:B------:R-:W-:Y:S05]  /*36de0*/  BSYNC.RECONVERGENT B3 ;  /* 0x0000000000037941 */ /* 0x000fea0003800200 */
.L_x_27369:
        /* <DEDUP_REMOVED lines=12> */
.L_x_27368:
[----:B------:R-:W-:Y:S05]  /*36eb0*/  BSYNC.RECONVERGENT B2 ;  /* 0x0000000000027941 */ /* 0x000fea0003800200 */
.L_x_27367:
[----:B------:R-:W-:Y:S01]  /*36ec0*/  BSSY.RECONVERGENT B2, `(.L_x_27374) ;  /* 0x0000067000027945 */ /* 0x000fe20003800200 */
[----:B01----:R-:W-:Y:S01]  /*36ed0*/  MOV R212, R7 ;  /* 0x0000000700d47202 */ /* 0x003fe20000000f00 */
        /* <DEDUP_REMOVED lines=15> */
.L_x_27378:
        /* <DEDUP_REMOVED lines=13> */
.L_x_27380:
[----:B------:R-:W-:Y:S05]  /*370a0*/  BSYNC.RECONVERGENT B4 ;  /* 0x0000000000047941 */ /* 0x000fea0003800200 */
.L_x_27379:
        /* <DEDUP_REMOVED lines=54> */
[----:B------:R-:W-:Y:S02]  /*37410*/  LOP3.LUT R6, R5, R6, R199, 0x96, !PT ;  /* 0x0000000605067212 */ /* 0x000fe400078e96c7 */
[----:B------:R-:W-:-:S04]  /*37420*/  IADD3 R5, PT, PT, R201, -0x695add53, RZ ;  /* 0x96a522adc9057810 */ /* 0x000fc80007ffe0ff */
[----:B------:R-:W-:Y:S01]  /*37430*/  LOP3.LUT R5, R5, R212, R191, 0x96, !PT ;  /* 0x000000d405057212 */ /* 0x000fe200078e96bf */
[----:B------:R-:W-:Y:S01]  /*37440*/  IMAD.MOV.U32 R191, RZ, RZ, R192 ;  /* 0x000000ffffbf7224 */ /* 0x000fe200078e00c0 */
[----:B------:R-:W-:Y:S01]  /*37450*/  MOV R192, R190 ;  /* 0x000000be00c07202 */ /* 0x000fe20000000f00 */
[----:B------:R-:W-:-:S07]  /*37460*/  IMAD.MOV.U32 R212, RZ, RZ, RZ ;  /* 0x000000ffffd47224 */ /* 0x000fce00078e00ff */
.L_x_27377:
[----:B------:R-:W-:Y:S05]  /*37470*/  BSYNC.RECONVERGENT B3 ;  /* 0x0000000000037941 */ /* 0x000fea0003800200 */
.L_x_27376:
        /* <DEDUP_REMOVED lines=11> */
.L_x_27375:
[----:B------:R-:W-:Y:S05]  /*37530*/  BSYNC.RECONVERGENT B2 ;  /* 0x0000000000027941 */ /* 0x000fea0003800200 */
.L_x_27374:
        /* <DEDUP_REMOVED lines=20> */
.L_x_27383:
        /* <DEDUP_REMOVED lines=13> */
.L_x_27385:
[----:B------:R-:W-:Y:S05]  /*37750*/  BSYNC.RECONVERGENT B3 ;  /* 0x0000000000037941 */ /* 0x000fea0003800200 */
.L_x_27384:
        /* <DEDUP_REMOVED lines=54> */
[----:B------:R-:W-:-:S03]  /*37ac0*/  IADD3 R5, PT, PT, R200, -0x700cb87f, RZ ;  /* 0x8ff34781c8057810 */ /* 0x000fc60007ffe0ff */
[----:B------:R-:W-:-:S05]  /*37ad0*/  IMAD.WIDE.U32 R198, R198, -0x326172a9, RZ ;  /* 0xcd9e8d57c6c67825 */ /* 0x000fca00078e00ff */
[----:B------:R-:W-:Y:S01]  /*37ae0*/  LOP3.LUT R6, R5, R6, R199, 0x96, !PT ;  /* 0x0000000605067212 */ /* 0x000fe200078e96c7 */
[----:B------:R-:W-:Y:S01]  /*37af0*/  VIADD R5, R201, 0x96a522ad ;  /* 0x96a522adc9057836 */ /* 0x000fe20000000000 */
[----:B------:R-:W-:-:S04]  /*37b00*/  MOV R199, R212 ;  /* 0x000000d400c77202 */ /* 0x000fc80000000f00 */
[----:B------:R-:W-:-:S07]  /*37b10*/  LOP3.LUT R5, R5, R214, R213, 0x96, !PT ;  /* 0x000000d605057212 */ /* 0x000fce00078e96d5 */
.L_x_27382:
[----:B------:R-:W-:Y:S05]  /*37b20*/  BSYNC.RECONVERGENT B2 ;  /* 0x0000000000027941 */ /* 0x000fea0003800200 */
.L_x_27381:
        /* <DEDUP_REMOVED lines=12> */
.L_x_27326:
[----:B------:R-:W-:Y:S05]  /*37bf0*/  BSYNC.RECONVERGENT B0 ;  /* 0x0000000000007941 */ /* 0x000fea0003800200 */
.L_x_27275:
[----:B------:R-:W0:Y:S02]  /*37c00*/  LDC.64 R212, c[0x0][0x3a8] ;  /* 0x0000ea00ffd47b82 */ /* 0x000e240000000a00 */
[----:B0-----:R-:W-:-:S05]  /*37c10*/  IMAD.WIDE.U32 R212, R195, 0x20, R212 ;  /* 0x00000020c3d47825 */ /* 0x001fca00078e00d4 */
[----:B------:R2:W-:Y:S04]  /*37c20*/  STG.E.128 desc[UR6][R212.64], R184 ;  /* 0x000000b8d4007986 */ /* 0x0005e8000c101d06 */
[----:B------:R2:W-:Y:S01]  /*37c30*/  STG.E.128 desc[UR6][R212.64+0x10], R188 ;  /* 0x000010bcd4007986 */ /* 0x0005e2000c101d06 */
[----:B------:R-:W-:Y:S05]  /*37c40*/  @!P0 BRA `(.L_x_27274) ;  /* 0x0000000000508947 */ /* 0x000fea0003800000 */
[----:B------:R-:W-:Y:S02]  /*37c50*/  SHF.L.U32 R192, R208, 0x10, RZ ;  /* 0x00000010d0c07819 */ /* 0x000fe400000006ff */
[----:B------:R-:W-:Y:S02]  /*37c60*/  LOP3.LUT R195, R209, 0xffff, RZ, 0xc0, !PT ;  /* 0x0000ffffd1c37812 */ /* 0x000fe400078ec0ff */
[----:B------:R-:W-:Y:S02]  /*37c70*/  LOP3.LUT R192, R192, 0xff0000, RZ, 0xc0, !PT ;  /* 0x00ff0000c0c07812 */ /* 0x000fe400078ec0ff */
[----:B--2---:R-:W-:Y:S02]  /*37c80*/  LOP3.LUT R212, R205, 0xff, RZ, 0xc0, !PT ;  /* 0x000000ffcdd47812 */ /* 0x004fe400078ec0ff */
[----:B------:R-:W-:Y:S02]  /*37c90*/  PRMT R192, R192, 0x4210, R195 ;  /* 0x00004210c0c07816 */ /* 0x000fe400000000c3 */
[----:B------:R-:W-:Y:S01]  /*37ca0*/  PRMT R195, R207, 0x7104, RZ ;  /* 0x00007104cfc37816 */ /* 0x000fe200000000ff */
[----:B------:R-:W-:Y:S01]  /*37cb0*/  IMAD.WIDE.U32 R212, R212, 0x1000000, RZ ;  /* 0x01000000d4d47825 */ /* 0x000fe200078e00ff */
[----:B------:R-:W-:-:S02]  /*37cc0*/  LOP3.LUT R214, R204, 0xff, RZ, 0xc0, !PT ;  /* 0x000000ffccd67812 */ /* 0x000fc400078ec0ff */
[----:B------:R-:W-:Y:S02]  /*37cd0*/  LOP3.LUT R216, R203, 0xff, RZ, 0xc0, !PT ;  /* 0x000000ffcbd87812 */ /* 0x000fe400078ec0ff */
[----:B------:R-:W-:Y:S01]  /*37ce0*/  LOP3.LUT R192, R192, 0xff00, R195, 0xf8, !PT ;  /* 0x0000ff00c0c07812 */ /* 0x000fe200078ef8c3 */
[----:B------:R-:W-:-:S03]  /*37cf0*/  IMAD.WIDE.U32 R214, R214, 0x10000, RZ ;  /* 0x00010000d6d67825 */ /* 0x000fc600078e00ff */
[----:B------:R-:W-:Y:S01]  /*37d00*/  LOP3.LUT R192, R192, 0xff, R206, 0xf8, !PT ;  /* 0x000000ffc0c07812 */ /* 0x000fe200078ef8ce */
[----:B------:R-:W-:-:S03]  /*37d10*/  IMAD.WIDE.U32 R216, R216, 0x100, RZ ;  /* 0x00000100d8d87825 */ /* 0x000fc600078e00ff */
[----:B------:R-:W-:Y:S02]  /*37d20*/  LOP3.LUT R192, R215, R192, R213, 0xfe, !PT ;  /* 0x000000c0d7c07212 */ /* 0x000fe400078efed5 */
[----:B------:R-:W-:Y:S02]  /*37d30*/  LOP3.LUT R214, R216, R212, R214, 0xfe, !PT ;  /* 0x000000d4d8d67212 */ /* 0x000fe400078efed6 */
[----:B------:R-:W0:Y:S01]  /*37d40*/  LDC.64 R212, c[0x0][0x3b0] ;  /* 0x0000ec00ffd47b82 */ /* 0x000e220000000a00 */
[----:B------:R-:W-:Y:S02]  /*37d50*/  LOP3.LUT R217, R192, R217, RZ, 0xfc, !PT ;  /* 0x000000d9c0d97212 */ /* 0x000fe400078efcff */
[----:B------:R-:W-:Y:S01]  /*37d60*/  LOP3.LUT R216, R214, 0xff, R202, 0xf8, !PT ;  /* 0x000000ffd6d87812 */ /* 0x000fe200078ef8ca */
[----:B0-----:R-:W-:-:S05]  /*37d70*/  IMAD.WIDE.U32 R194, R194, 0x8, R212 ;  /* 0x00000008c2c27825 */ /* 0x001fca00078e00d4 */
[----:B------:R3:W-:Y:S02]  /*37d80*/  STG.E.64 desc[UR6][R194.64], R216 ;  /* 0x000000d8c2007986 */ /* 0x0007e4000c101b06 */
.L_x_27274:
[----:B------:R-:W-:Y:S05]  /*37d90*/  BSYNC.RECONVERGENT B1 ;  /* 0x0000000000017941 */ /* 0x000fea0003800200 */
.L_x_27273:
[----:B------:R-:W-:Y:S01]  /*37da0*/  FADD.FTZ R192, RZ, R128 ;  /* 0x00000080ffc07221 */ /* 0x000fe20000010000 */
        /* <DEDUP_REMOVED lines=21> */
[----:B---3--:R-:W-:-:S04]  /*37f00*/  FADD.FTZ R194, R136, R192 ;  /* 0x000000c088c27221 */ /* 0x008fc80000010000 */
        /* <DEDUP_REMOVED lines=58> */
[----:B------:R-:W3:Y:S01]  /*382b0*/  SHFL.BFLY PT, R194, R192, 0x1, 0x1f ;  /* 0x0c201f00c0c27f89 */ /* 0x000ee200000e0000 */
[----:B------:R-:W-:Y:S01]  /*382c0*/  LOP3.LUT P6, RZ, R210, 0x2, RZ, 0xc0, !PT ;  /* 0x00000002d2ff7812 */ /* 0x000fe200078cc0ff */
[----:B---3--:R-:W-:-:S05]  /*382d0*/  FADD.FTZ R192, R192, R194 ;  /* 0x000000c2c0c07221 */ /* 0x008fca0000010000 */
[----:B------:R-:W3:Y:S02]  /*382e0*/  SHFL.BFLY PT, R194, R192, 0x2, 0x1f ;  /* 0x0c401f00c0c27f89 */ /* 0x000ee400000e0000 */
[----:B---3--:R-:W-:-:S05]  /*382f0*/  FADD.FTZ R192, R192, R194 ;  /* 0x000000c2c0c07221 */ /* 0x008fca0000010000 */
[----:B------:R-:W3:Y:S02]  /*38300*/  SHFL.BFLY PT, R194, R192, 0x4, 0x1f ;  /* 0x0c801f00c0c27f89 */ /* 0x000ee400000e0000 */
[----:B---3--:R-:W-:-:S05]  /*38310*/  FADD.FTZ R192, R192, R194 ;  /* 0x000000c2c0c07221 */ /* 0x008fca0000010000 */
[----:B------:R-:W3:Y:S02]  /*38320*/  SHFL.BFLY PT, R194, R192, 0x8, 0x1f ;  /* 0x0d001f00c0c27f89 */ /* 0x000ee400000e0000 */
[----:B---3--:R-:W-:-:S05]  /*38330*/  FADD.FTZ R192, R192, R194 ;  /* 0x000000c2c0c07221 */ /* 0x008fca0000010000 */
[----:B------:R-:W3:Y:S02]  /*38340*/  SHFL.BFLY PT, R194, R192, 0x10, 0x1f ;  /* 0x0e001f00c0c27f89 */ /* 0x000ee400000e0000 */
[----:B---3--:R-:W-:Y:S02]  /*38350*/  FADD.FTZ R194, R192, R194 ;  /* 0x000000c2c0c27221 */ /* 0x008fe40000010000 */
[----:B------:R-:W3:Y:S02]  /*38360*/  LDC R192, c[0x0][0x400] ;  /* 0x00010000ffc07b82 */ /* 0x000ee40000000800 */
[----:B---3--:R-:W-:-:S04]  /*38370*/  FMUL.FTZ R215, R194, R192 ;  /* 0x000000c0c2d77220 */ /* 0x008fc80000410000 */
        /* <DEDUP_REMOVED lines=17> */
[----:B012---:R-:W-:Y:S01]  /*38490*/  FSEL R213, R194, RZ, P5 ;  /* 0x000000ffc2d57208 */ /* 0x007fe20002800000 */
        /* <DEDUP_REMOVED lines=121> */
.L_x_27415:
        /* <DEDUP_REMOVED lines=26> */
[--C-:B------:R-:W-:Y:S01]  /*38dd0*/  FADD.FTZ R217, R128, -R216.reuse ;  /* 0x800000d880d97221 */ /* 0x100fe20000010000 */
[----:B------:R-:W-:Y:S01]  /*38de0*/  SHF.L.U32 R192, R20, 0x10, RZ ;  /* 0x0000001014c07819 */ /* 0x000fe200000006ff */
[----:B------:R-:W-:Y:S02]  /*38df0*/  IMAD.U32 R193, R24, 0x10000, RZ ;  /* 0x0001000018c17824 */ /* 0x000fe400078e00ff */
[--C-:B------:R-:W-:Y:S01]  /*38e00*/  FADD.FTZ R214, R130, -R216.reuse ;  /* 0x800000d882d67221 */ /* 0x100fe20000010000 */
        /* <DEDUP_REMOVED lines=44> */
.L_x_27390:
[----:B------:R-:W-:Y:S05]  /*390d0*/  BSYNC.RECONVERGENT B1 ;  /* 0x0000000000017941 */ /* 0x000fea0003800200 */
.L_x_27389:
[----:B------:R-:W-:Y:S01]  /*390e0*/  LOP3.LUT P0, RZ, R210, 0x200, RZ, 0xc0, !PT ;  /* 0x00000200d2ff7812 */ /* 0x000fe2000780c0ff */
[----:B------:R-:W-:-:S12]  /*390f0*/  BSSY.RECONVERGENT B1, `(.L_x_27391) ;  /* 0x0000035000017945 */ /* 0x000fd80003800200 */
[----:B------:R-:W-:Y:S05]  /*39100*/  @!P0 BRA `(.L_x_27392) ;  /* 0x0000000000cc8947 */ /* 0x000fea0003800000 */
[----:B------:R-:W2:Y:S01]  /*39110*/  LDL R250, [R1] ;  /* 0x0000000001fa7983 */ /* 0x000ea20000100800 */
[--C-:B------:R-:W-:Y:S01]  /*39120*/  FADD.FTZ R217, R136, -R216.reuse ;  /* 0x800000d888d97221 */ /* 0x100fe20000010000 */
[----:B0-----:R-:W-:Y:S01]  /*39130*/  SHF.L.U32 R193, R36, 0x10, RZ ;  /* 0x0000001024c17819 */ /* 0x001fe200000006ff */
[----:B------:R-:W-:Y:S01]  /*39140*/  IMAD.U32 R192, R32, 0x10000, RZ ;  /* 0x0001000020c07824 */ /* 0x000fe200078e00ff */
[----:B------:R-:W3:Y:S01]  /*39150*/  LDL R252, [R1+0x8] ;  /* 0x0000080001fc7983 */ /* 0x000ee20000100800 */
[----:B------:R-:W-:Y:S01]  /*39160*/  FMUL.FTZ R217, R213, R217 ;  /* 0x000000d9d5d97220 */ /* 0x000fe20000410000 */
[----:B------:R-:W-:Y:S01]  /*39170*/  SHF.L.U32 R194, R246, 0x10, RZ ;  /* 0x00000010f6c27819 */ /* 0x000fe200000006ff */
[--C-:B------:R-:W-:Y:S01]  /*39180*/  FADD.FTZ R214, R138, -R216.reuse ;  /* 0x800000d88ad67221 */ /* 0x100fe20000010000 */
[----:B------:R-:W-:Y:S01]  /*39190*/  SHF.L.U32 R195, R248, 0x10, RZ ;  /* 0x00000010f8c37819 */ /* 0x000fe200000006ff */
[----:B------:R-:W-:Y:S01]  /*391a0*/  FFMA.FTZ R217, R217, R192, R193 ;  /* 0x000000c0d9d97223 */ /* 0x000fe200000100c1 */
[----:B------:R-:W-:Y:S01]  /*391b0*/  FADD.FTZ R192, R137, -R216 ;  /* 0x800000d889c07221 */ /* 0x000fe20000010000 */
[----:B------:R-:W-:-:S02]  /*391c0*/  IMAD.U32 R193, R245, 0x10000, RZ ;  /* 0x00010000f5c17824 */ /* 0x000fc400078e00ff */
[C---:B------:R-:W-:Y:S01]  /*391d0*/  FMUL.FTZ R214, R213.reuse, R214 ;  /* 0x000000d6d5d67220 */ /* 0x040fe20000410000 */
[----:B------:R-:W-:Y:S01]  /*391e0*/  FADD.FTZ R215, R140, -R216 ;  /* 0x800000d88cd77221 */ /* 0x000fe20000010000 */
[----:B------:R-:W-:Y:S01]  /*391f0*/  FMUL.FTZ R192, R213, R192 ;  /* 0x000000c0d5c07220 */ /* 0x000fe20000410000 */
[----:B------:R-:W-:Y:S02]  /*39200*/  SHF.L.U32 R251, R39, 0x10, RZ ;  /* 0x0000001027fb7819 */ /* 0x000fe400000006ff */
[----:B------:R-:W-:Y:S01]  /*39210*/  FMUL.FTZ R215, R213, R215 ;  /* 0x000000d7d5d77220 */ /* 0x000fe20000410000 */
[----:B------:R-:W-:Y:S01]  /*39220*/  FFMA.FTZ R192, R192, R193, R194 ;  /* 0x000000c1c0c07223 */ /* 0x000fe200000100c2 */
[----:B------:R-:W-:Y:S01]  /*39230*/  SHF.L.U32 R194, R37, 0x10, RZ ;  /* 0x0000001025c27819 */ /* 0x000fe200000006ff */
[----:B------:R-:W-:-:S04]  /*39240*/  IMAD.U32 R193, R33, 0x10000, RZ ;  /* 0x0001000021c17824 */ /* 0x000fc800078e00ff */
[----:B------:R-:W-:Y:S01]  /*39250*/  FFMA.FTZ R214, R214, R193, R194 ;  /* 0x000000c1d6d67223 */ /* 0x000fe200000100c2 */
[----:B------:R-:W-:Y:S01]  /*39260*/  FADD.FTZ R193, R139, -R216 ;  /* 0x800000d88bc17221 */ /* 0x000fe20000010000 */
[----:B------:R-:W-:-:S03]  /*39270*/  IMAD.U32 R194, R247, 0x10000, RZ ;  /* 0x00010000f7c27824 */ /* 0x000fc600078e00ff */
[----:B------:R-:W-:-:S04]  /*39280*/  FMUL.FTZ R193, R213, R193 ;  /* 0x000000c1d5c17220 */ /* 0x000fc80000410000 */
[----:B------:R-:W-:Y:S01]  /*39290*/  FFMA.FTZ R193, R193, R194, R195 ;  /* 0x000000c2c1c17223 */ /* 0x000fe200000100c3 */
[----:B------:R-:W-:Y:S01]  /*392a0*/  SHF.L.U32 R195, R38, 0x10, RZ ;  /* 0x0000001026c37819 */ /* 0x000fe200000006ff */
[----:B------:R-:W-:-:S04]  /*392b0*/  IMAD.U32 R194, R34, 0x10000, RZ ;  /* 0x0001000022c27824 */ /* 0x000fc800078e00ff */
[----:B------:R-:W-:Y:S01]  /*392c0*/  FFMA.FTZ R215, R215, R194, R195 ;  /* 0x000000c2d7d77223 */ /* 0x000fe200000100c3 */
[----:B------:R-:W-:Y:S01]  /*392d0*/  FADD.FTZ R194, R141, -R216 ;  /* 0x800000d88dc27221 */ /* 0x000fe20000010000 */
[----:B------:R-:W-:-:S03]  /*392e0*/  IMAD.U32 R195, R249, 0x10000, RZ ;  /* 0x00010000f9c37824 */ /* 0x000fc600078e00ff */
[----:B------:R-:W-:Y:S01]  /*392f0*/  FMUL.FTZ R194, R213, R194 ;  /* 0x000000c2d5c27220 */ /* 0x000fe20000410000 */
[----:B--2---:R-:W-:-:S05]  /*39300*/  SHF.L.U32 R250, R250, 0x10, RZ ;  /* 0x00000010fafa7819 */ /* 0x004fca00000006ff */
[----:B------:R-:W-:Y:S01]  /*39310*/  FFMA.FTZ R194, R194, R195, R250 ;  /* 0x000000c3c2c27223 */ /* 0x000fe200000100fa */
[----:B------:R-:W-:Y:S01]  /*39320*/  FADD.FTZ R195, R142, -R216 ;  /* 0x800000d88ec37221 */ /* 0x000fe20000010000 */
[----:B------:R-:W-:-:S03]  /*39330*/  IMAD.U32 R250, R35, 0x10000, RZ ;  /* 0x0001000023fa7824 */ /* 0x000fc600078e00ff */
[----:B------:R-:W-:-:S04]  /*39340*/  FMUL.FTZ R195, R213, R195 ;  /* 0x000000c3d5c37220 */ /* 0x000fc80000410000 */
[----:B------:R-:W-:Y:S02]  /*39350*/  FFMA.FTZ R195, R195, R250, R251 ;  /* 0x000000fac3c37223 */ /* 0x000fe400000100fb */
[----:B------:R-:W2:Y:S01]  /*39360*/  LDL R251, [R1+0x4] ;  /* 0x0000040001fb7983 */ /* 0x000ea20000100800 */
[----:B------:R-:W-:Y:S01]  /*39370*/  F2FP.BF16.F32.PACK_AB R194, R194, R215 ;  /* 0x000000d7c2c2723e */ /* 0x000fe200000010ff */
[----:B------:R-:W-:Y:S01]  /*39380*/  FADD.FTZ R250, R143, -R216 ;  /* 0x800000d88ffa7221 */ /* 0x000fe20000010000 */
[----:B------:R-:W-:Y:S02]  /*39390*/  F2FP.BF16.F32.PACK_AB R193, R193, R214 ;  /* 0x000000d6c1c1723e */ /* 0x000fe400000010ff */
[----:B------:R-:W0:Y:S01]  /*393a0*/  LDC.64 R214, c[0x0][0x428] ;  /* 0x00010a00ffd67b82 */ /* 0x000e220000000a00 */
[----:B---3--:R-:W-:Y:S01]  /*393b0*/  SHF.L.U32 R252, R252, 0x10, RZ ;  /* 0x00000010fcfc7819 */ /* 0x008fe200000006ff */
        /* <DEDUP_REMOVED lines=8> */
.L_x_27392:
[----:B------:R-:W-:Y:S05]  /*39440*/  BSYNC.RECONVERGENT B1 ;  /* 0x0000000000017941 */ /* 0x000fea0003800200 */
.L_x_27391:
[----:B------:R-:W-:Y:S01]  /*39450*/  LOP3.LUT P0, RZ, R210, 0x100, RZ, 0xc0, !PT ;  /* 0x00000100d2ff7812 */ /* 0x000fe2000780c0ff */
[----:B------:R-:W-:-:S12]  /*39460*/  BSSY.RECONVERGENT B1, `(.L_x_27393) ;  /* 0x000003a000017945 */ /* 0x000fd80003800200 */
[----:B------:R-:W-:Y:S05]  /*39470*/  @!P0 BRA `(.L_x_27394) ;  /* 0x0000000000e08947 */ /* 0x000fea0003800000 */
[----:B01----:R-:W2:Y:S04]  /*39480*/  LDL R214, [R1+0xc] ;  /* 0x00000c0001d67983 */ /* 0x003ea80000100800 */
        /* <DEDUP_REMOVED lines=55> */
.L_x_27394:
[----:B------:R-:W-:Y:S05]  /*39800*/  BSYNC.RECONVERGENT B1 ;  /* 0x0000000000017941 */ /* 0x000fea0003800200 */
.L_x_27393:
[----:B------:R-:W-:Y:S01]  /*39810*/  LOP3.LUT P0, RZ, R210, 0x80, RZ, 0xc0, !PT ;  /* 0x00000080d2ff7812 */ /* 0x000fe2000780c0ff */
[----:B------:R-:W-:-:S12]  /*39820*/  BSSY.RECONVERGENT B1, `(.L_x_27395) ;  /* 0x000003a000017945 */ /* 0x000fd80003800200 */
[----:B------:R-:W-:Y:S05]  /*39830*/  @!P0 BRA `(.L_x_27396) ;  /* 0x0000000000e08947 */ /* 0x000fea0003800000 */
[----:B012---:R-:W2:Y:S04]  /*39840*/  LDL R194, [R1+0x30] ;  /* 0x0000300001c27983 */ /* 0x007ea80000100800 */
[----:B------:R-:W3:Y:S04]  /*39850*/  LDL R214, [R1+0x2c] ;  /* 0x00002c0001d67983 */ /* 0x000ee80000100800 */
[----:B------:R-:W4:Y:S04]  /*39860*/  LDL R195, [R1+0x38] ;  /* 0x0000380001c37983 */ /* 0x000f280000100800 */
[----:B------:R-:W5:Y:S04]  /*39870*/  LDL R215, [R1+0x34] ;  /* 0x0000340001d77983 */ /* 0x000f680000100800 */
[----:B------:R-:W5:Y:S04]  /*39880*/  LDL R250, [R1+0x40] ;  /* 0x0000400001fa7983 */ /* 0x000f680000100800 */
[----:B------:R-:W5:Y:S01]  /*39890*/  LDL R251, [R1+0x3c] ;  /* 0x00003c0001fb7983 */ /* 0x000f620000100800 */
[----:B------:R-:W-:Y:S01]  /*398a0*/  FADD.FTZ R217, R152, -R216 ;  /* 0x800000d898d97221 */ /* 0x000fe20000010000 */
[----:B------:R-:W-:Y:S01]  /*398b0*/  SHF.L.U32 R193, R60, 0x10, RZ ;  /* 0x000000103cc17819 */ /* 0x000fe200000006ff */
        /* <DEDUP_REMOVED lines=48> */
.L_x_27396:
[----:B------:R-:W-:Y:S05]  /*39bc0*/  BSYNC.RECONVERGENT B1 ;  /* 0x0000000000017941 */ /* 0x000fea0003800200 */
.L_x_27395:
        /* <DEDUP_REMOVED lines=59> */
.L_x_27398:
[----:B------:R-:W-:Y:S05]  /*39f80*/  BSYNC.RECONVERGENT B1 ;  /* 0x0000000000017941 */ /* 0x000fea0003800200 */
.L_x_27397:
        /* <DEDUP_REMOVED lines=59> */
.L_x_27400:
[----:B------:R-:W-:Y:S05]  /*3a340*/  BSYNC.RECONVERGENT B1 ;  /* 0x0000000000017941 */ /* 0x000fea0003800200 */
.L_x_27399:
        /* <DEDUP_REMOVED lines=59> */
.L_x_27402:
[----:B------:R-:W-:Y:S05]  /*3a700*/  BSYNC.RECONVERGENT B1 ;  /* 0x0000000000017941 */ /* 0x000fea0003800200 */
.L_x_27401:
[----:B------:R-:W-:-:S13]  /*3a710*/  LOP3.LUT P0, RZ, R210, 0x4, RZ, 0xc0, !PT ;  /* 0x00000004d2ff7812 */ /* 0x000fda000780c0ff */
[----:B------:R-:W-:Y:S05]  /*3a720*/  @!P0 BRA `(.L_x_27388) ;  /* 0x0000000000dc8947 */ /* 0x000fea0003800000 */
[----:B01234-:R-:W2:Y:S04]  /*3a730*/  LDL R215, [R1+0xac] ;  /* 0x0000ac0001d77983 */ /* 0x01fea80000100800 */
[----:B------:R-:W3:Y:S04]  /*3a740*/  LDL R194, [R1+0xb0] ;  /* 0x0000b00001c27983 */ /* 0x000ee80000100800 */
[----:B------:R-:W4:Y:S04]  /*3a750*/  LDL R195, [R1+0xb8] ;  /* 0x0000b80001c37983 */ /* 0x000f280000100800 */
[----:B------:R-:W5:Y:S01]  /*3a760*/  LDL R214, [R1+0xb4] ;  /* 0x0000b40001d67983 */ /* 0x000f620000100800 */
[--C-:B------:R-:W-:Y:S01]  /*3a770*/  FADD.FTZ R217, R184, -R216.reuse ;  /* 0x800000d8b8d97221 */ /* 0x100fe20000010000 */
[----:B------:R-:W-:Y:S01]  /*3a780*/  SHF.L.U32 R193, R108, 0x10, RZ ;  /* 0x000000106cc17819 */ /* 0x000fe200000006ff */
        /* <DEDUP_REMOVED lines=49> */
.L_x_27388:
[----:B------:R-:W-:Y:S05]  /*3aaa0*/  BSYNC.RECONVERGENT B0 ;  /* 0x0000000000007941 */ /* 0x000fea0003800200 */
.L_x_27387:
[----:B01234-:R-:W0:Y:S02]  /*3aab0*/  LDC.64 R192, c[0x0][0x380] ;  /* 0x0000e000ffc07b82 */ /* 0x01fe240000000a00 */
[----:B0-----:R-:W-:-:S05]  /*3aac0*/  IMAD R3, R192, 0x4, R3 ;  /* 0x00000004c0037824 */ /* 0x001fca00078e0203 */
[----:B------:R-:W-:-:S13]  /*3aad0*/  ISETP.GE.AND P0, PT, R3, R193, PT ;  /* 0x000000c10300720c */ /* 0x000fda0003f06270 */
[----:B------:R-:W-:Y:S05]  /*3aae0*/  @!P0 BRA `(.L_x_27403) ;  /* 0xfffffc7000848947 */ /* 0x000fea000383ffff */
[----:B------:R-:W-:Y:S05]  /*3aaf0*/  EXIT ;  /* 0x000000000000794d */ /* 0x000fea0003800000 */
.L_x_27386:
[----:B------:R-:W-:Y:S01]  /*3ab00*/  HFMA2 R195, -RZ, RZ, 0, 1.847743988037109375e-06 ;  /* 0x0000001fffc37431 */ /* 0x000fe200000001ff */
[----:B------:R-:W-:Y:S01]  /*3ab10*/  BSSY B0, `(.L_x_27404) ;  /* 0x0000007000007945 */ /* 0x000fe20003800000 */
[----:B-1----:R-:W-:Y:S01]  /*3ab20*/  MOV R217, R192 ;  /* 0x000000c000d97202 */ /* 0x002fe20000000f00 */
[----:B0-2---:R-:W-:Y:S02]  /*3ab30*/  IMAD.MOV.U32 R212, RZ, RZ, 0x1 ;  /* 0x00000001ffd47424 */ /* 0x005fe400078e00ff */
[----:B------:R-:W-:-:S07]  /*3ab40*/  IMAD.MOV.U32 R194, RZ, RZ, -0x1 ;  /* 0xffffffffffc27424 */ /* 0x000fce00078e00ff */
[----:B-----5:R-:W-:Y:S05]  /*3ab50*/  WARPSYNC.COLLECTIVE R194, `(.L_x_27405) ;  /* 0x00000000c2087348 */ /* 0x020fea0003c00000 */
[----:B------:R0:W1:Y:S02]  /*3ab60*/  SHFL.BFLY P6, R194, R217, R212, R195 ;  /* 0x0c0000d4d9c27389 */ /* 0x00006400000c00c3 */
[----:B01---5:R-:W-:Y:S05]  /*3ab70*/  ENDCOLLECTIVE ;  /* 0x000000000000791b */ /* 0x023fea0003800000 */
.L_x_27405:
[----:B------:R-:W-:Y:S05]  /*3ab80*/  BSYNC B0 ;  /* 0x0000000000007941 */ /* 0x000fea0003800000 */
.L_x_27404:
        /* <DEDUP_REMOVED lines=8> */
.L_x_27406:
[----:B------:R-:W-:Y:S02]  /*3ac10*/  IMAD.MOV.U32 R212, RZ, RZ, 0x4 ;  /* 0x00000004ffd47424 */ /* 0x000fe400078e00ff */
[----:B------:R-:W-:Y:S01]  /*3ac20*/  FADD.FTZ R192, R192, R194 ;  /* 0x000000c2c0c07221 */ /* 0x000fe20000010000 */
[----:B------:R-:W-:-:S04]  /*3ac30*/  MOV R194, 0xffffffff ;  /* 0xffffffff00c27802 */ /* 0x000fc80000000f00 */
[----:B------:R-:W-:-:S07]  /*3ac40*/  MOV R217, R192 ;  /* 0x000000c000d97202 */ /* 0x000fce0000000f00 */
[----:B------:R-:W-:Y:S05]  /*3ac50*/  WARPSYNC.COLLECTIVE R194, `(.L_x_27407) ;  /* 0x00000000c2087348 */ /* 0x000fea0003c00000 */
[----:B------:R0:W1:Y:S02]  /*3ac60*/  SHFL.BFLY P6, R194, R217, R212, R195 ;  /* 0x0c0000d4d9c27389 */ /* 0x00006400000c00c3 */
[----:B01----:R-:W-:Y:S05]  /*3ac70*/  ENDCOLLECTIVE ;  /* 0x000000000000791b */ /* 0x003fea0003800000 */
.L_x_27407:
[----:B------:R-:W-:Y:S02]  /*3ac80*/  HFMA2 R212, -RZ, RZ, 0, 4.76837158203125e-07 ;  /* 0x00000008ffd47431 */ /* 0x000fe400000001ff */
[----:B------:R-:W-:Y:S01]  /*3ac90*/  FADD.FTZ R192, R192, R194 ;  /* 0x000000c2c0c07221 */ /* 0x000fe20000010000 */
[----:B------:R-:W-:-:S03]  /*3aca0*/  IMAD.MOV.U32 R194, RZ, RZ, -0x1 ;  /* 0xffffffffffc27424 */ /* 0x000fc600078e00ff */
[----:B------:R-:W-:-:S07]  /*3acb0*/  IMAD.MOV.U32 R217, RZ, RZ, R192 ;  /* 0x000000ffffd97224 */ /* 0x000fce00078e00c0 */
[----:B------:R-:W-:Y:S05]  /*3acc0*/  WARPSYNC.COLLECTIVE R194, `(.L_x_27408) ;  /* 0x00000000c2087348 */ /* 0x000fea0003c00000 */
[----:B------:R0:W1:Y:S02]  /*3acd0*/  SHFL.BFLY P6, R194, R217, R212, R195 ;  /* 0x0c0000d4d9c27389 */ /* 0x00006400000c00c3 */
[----:B01----:R-:W-:Y:S05]  /*3ace0*/  ENDCOLLECTIVE ;  /* 0x000000000000791b */ /* 0x003fea0003800000 */
.L_x_27408:
[----:B------:R-:W-:Y:S02]  /*3acf0*/  IMAD.MOV.U32 R212, RZ, RZ, 0x10 ;  /* 0x00000010ffd47424 */ /* 0x000fe400078e00ff */
[----:B------:R-:W-:Y:S01]  /*3ad00*/  FADD.FTZ R192, R192, R194 ;  /* 0x000000c2c0c07221 */ /* 0x000fe20000010000 */
[----:B------:R-:W-:-:S04]  /*3ad10*/  MOV R194, 0xffffffff ;  /* 0xffffffff00c27802 */ /* 0x000fc80000000f00 */
[----:B------:R-:W-:-:S07]  /*3ad20*/  MOV R217, R192 ;  /* 0x000000c000d97202 */ /* 0x000fce0000000f00 */
[----:B------:R-:W-:Y:S05]  /*3ad30*/  WARPSYNC.COLLECTIVE R194, `(.L_x_27409) ;  /* 0x00000000c2087348 */ /* 0x000fea0003c00000 */
[----:B------:R0:W1:Y:S02]  /*3ad40*/  SHFL.BFLY P6, R194, R217, R212, R195 ;  /* 0x0c0000d4d9c27389 */ /* 0x00006400000c00c3 */
[----:B01----:R-:W-:Y:S05]  /*3ad50*/  ENDCOLLECTIVE ;  /* 0x000000000000791b */ /* 0x003fea0003800000 */
.L_x_27409:
        /* <DEDUP_REMOVED lines=141> */
.L_x_27410:
[----:B------:R-:W-:Y:S02]  /*3b630*/  HFMA2 R212, -RZ, RZ, 0, 1.1920928955078125e-07 ;  /* 0x00000002ffd47431 */ /* 0x000fe400000001ff */
[----:B------:R-:W-:Y:S01]  /*3b640*/  FADD.FTZ R213, R213, R194 ;  /* 0x000000c2d5d57221 */ /* 0x000fe20000010000 */
[----:B------:R-:W-:-:S03]  /*3b650*/  IMAD.MOV.U32 R194, RZ, RZ, -0x1 ;  /* 0xffffffffffc27424 */ /* 0x000fc600078e00ff */
[----:B------:R-:W-:-:S07]  /*3b660*/  IMAD.MOV.U32 R217, RZ, RZ, R213 ;  /* 0x000000ffffd97224 */ /* 0x000fce00078e00d5 */
[----:B------:R-:W-:Y:S05]  /*3b670*/  WARPSYNC.COLLECTIVE R194, `(.L_x_27411) ;  /* 0x00000000c2087348 */ /* 0x000fea0003c00000 */
[----:B------:R0:W1:Y:S02]  /*3b680*/  SHFL.BFLY P6, R194, R217, R212, R195 ;  /* 0x0c0000d4d9c27389 */ /* 0x00006400000c00c3 */
[----:B01----:R-:W-:Y:S05]  /*3b690*/  ENDCOLLECTIVE ;  /* 0x000000000000791b */ /* 0x003fea0003800000 */
.L_x_27411:
[----:B------:R-:W-:Y:S02]  /*3b6a0*/  IMAD.MOV.U32 R212, RZ, RZ, 0x4 ;  /* 0x00000004ffd47424 */ /* 0x000fe400078e00ff */
[----:B------:R-:W-:Y:S01]  /*3b6b0*/  FADD.FTZ R213, R213, R194 ;  /* 0x000000c2d5d57221 */ /* 0x000fe20000010000 */
[----:B------:R-:W-:-:S04]  /*3b6c0*/  MOV R194, 0xffffffff ;  /* 0xffffffff00c27802 */ /* 0x000fc80000000f00 */
[----:B------:R-:W-:-:S07]  /*3b6d0*/  MOV R217, R213 ;  /* 0x000000d500d97202 */ /* 0x000fce0000000f00 */
[----:B------:R-:W-:Y:S05]  /*3b6e0*/  WARPSYNC.COLLECTIVE R194, `(.L_x_27412) ;  /* 0x00000000c2087348 */ /* 0x000fea0003c00000 */
[----:B------:R0:W1:Y:S02]  /*3b6f0*/  SHFL.BFLY P6, R194, R217, R212, R195 ;  /* 0x0c0000d4d9c27389 */ /* 0x00006400000c00c3 */
[----:B01----:R-:W-:Y:S05]  /*3b700*/  ENDCOLLECTIVE ;  /* 0x000000000000791b */ /* 0x003fea0003800000 */
.L_x_27412:
[----:B------:R-:W-:Y:S02]  /*3b710*/  HFMA2 R212, -RZ, RZ, 0, 4.76837158203125e-07 ;  /* 0x00000008ffd47431 */ /* 0x000fe400000001ff */
[----:B------:R-:W-:Y:S01]  /*3b720*/  FADD.FTZ R213, R213, R194 ;  /* 0x000000c2d5d57221 */ /* 0x000fe20000010000 */
[----:B------:R-:W-:-:S03]  /*3b730*/  IMAD.MOV.U32 R194, RZ, RZ, -0x1 ;  /* 0xffffffffffc27424 */ /* 0x000fc600078e00ff */
[----:B------:R-:W-:-:S07]  /*3b740*/  IMAD.MOV.U32 R217, RZ, RZ, R213 ;  /* 0x000000ffffd97224 */ /* 0x000fce00078e00d5 */
[----:B------:R-:W-:Y:S05]  /*3b750*/  WARPSYNC.COLLECTIVE R194, `(.L_x_27413) ;  /* 0x00000000c2087348 */ /* 0x000fea0003c00000 */
[----:B------:R0:W1:Y:S02]  /*3b760*/  SHFL.BFLY P6, R194, R217, R212, R195 ;  /* 0x0c0000d4d9c27389 */ /* 0x00006400000c00c3 */
[----:B01----:R-:W-:Y:S05]  /*3b770*/  ENDCOLLECTIVE ;  /* 0x000000000000791b */ /* 0x003fea0003800000 */
.L_x_27413:
[----:B------:R-:W-:Y:S02]  /*3b780*/  IMAD.MOV.U32 R212, RZ, RZ, 0x10 ;  /* 0x00000010ffd47424 */ /* 0x000fe400078e00ff */
[----:B------:R-:W-:Y:S01]  /*3b790*/  FADD.FTZ R213, R213, R194 ;  /* 0x000000c2d5d57221 */ /* 0x000fe20000010000 */
[----:B------:R-:W-:-:S04]  /*3b7a0*/  MOV R194, 0xffffffff ;  /* 0xffffffff00c27802 */ /* 0x000fc80000000f00 */
[----:B------:R-:W-:-:S07]  /*3b7b0*/  MOV R217, R213 ;  /* 0x000000d500d97202 */ /* 0x000fce0000000f00 */
[----:B------:R-:W-:Y:S05]  /*3b7c0*/  WARPSYNC.COLLECTIVE R194, `(.L_x_27414) ;  /* 0x00000000c2087348 */ /* 0x000fea0003c00000 */
[----:B------:R0:W1:Y:S02]  /*3b7d0*/  SHFL.BFLY P6, R194, R217, R212, R195 ;  /* 0x0c0000d4d9c27389 */ /* 0x00006400000c00c3 */
[----:B01----:R-:W-:Y:S05]  /*3b7e0*/  ENDCOLLECTIVE ;  /* 0x000000000000791b */ /* 0x003fea0003800000 */
.L_x_27414:
[----:B------:R-:W-:Y:S05]  /*3b7f0*/  BRA `(.L_x_27415) ;  /* 0xffffffd4000c7947 */ /* 0x000fea000383ffff */
.L_x_27416:
        /* <DEDUP_REMOVED lines=16> */
.L_x_71482:


//--------------------- .text._ZN10layer_norm13ln_fwd_kernelINS_13Kernel_traitsI13__nv_bfloat16S2_fS2_fjLj2048ELj1ELj4ELj1ELj16ENS_18Kernel_traits_baseILj2048ES2_S2_fS2_fjLj128EEEEELb1ELb1ELb1ELb1EEEvNS_9FwdParamsE --------------------------
	.section	.text._ZN10layer_norm13ln_fwd_kernelINS_13Kernel_traitsI13__nv_bfloat16S2_fS2_fjLj2048ELj1ELj4ELj1ELj16ENS_18Kernel_traits_baseILj2048ES2_S2_fS2_fjLj128EEEEELb1ELb1ELb1ELb1EEEvNS_9FwdParamsE,"ax",@progbits
	.align	128
        .global         _ZN10layer_norm13ln_fwd_kernelINS_13Kernel_traitsI13__nv_bfloat16S2_fS2_fjLj2048ELj1ELj4ELj1ELj16ENS_18Kernel_traits_baseILj2048ES2_S2_fS2_fjLj128EEEEELb1ELb1ELb1ELb1EEEvNS_9FwdParamsE
        .type           _ZN10layer_norm13ln_fwd_kernelINS_13Kernel_traitsI13__nv_bfloat16S2_fS2_fjLj2048ELj1ELj4ELj1ELj16ENS_18Kernel_traits_baseILj2048ES2_S2_fS2_fjLj128EEEEELb1ELb1ELb1ELb1EEEvNS_9FwdParamsE,@function
        .size           _ZN10layer_norm13ln_fwd_kernelINS_13Kernel_traitsI13__nv_bfloat16S2_fS2_fjLj2048ELj1ELj4ELj1ELj16ENS_18Kernel_traits_baseILj2048ES2_S2_fS2_fjLj128EEEEELb1ELb1ELb1ELb1EEEvNS_9FwdParamsE,(.L_x_71483 - _ZN10layer_norm13ln_fwd_kernelINS_13Kernel_traitsI13__nv_bfloat16S2_fS2_fjLj2048ELj1ELj4ELj1ELj16ENS_18Kernel_traits_baseILj2048ES2_S2_fS2_fjLj128EEEEELb1ELb1ELb1ELb1EEEvNS_9FwdParamsE)
        .other          _ZN10layer_norm13ln_fwd_kernelINS_13Kernel_traitsI13__nv_bfloat16S2_fS2_fjLj2048ELj1ELj4ELj1ELj16ENS_18Kernel_traits_baseILj2048ES2_S2_fS2_fjLj128EEEEELb1ELb1ELb1ELb1EEEvNS_9FwdParamsE,@"STO_CUDA_ENTRY STV_DEFAULT"
_ZN10layer_norm13ln_fwd_kernelINS_13Kernel_traitsI13__nv_bfloat16S2_fS2_fjLj2048ELj1ELj4ELj1ELj16ENS_18Kernel_traits_baseILj2048ES2_S2_fS2_fjLj128EEEEELb1ELb1ELb1ELb1EEEvNS_9FwdParamsE:
.text._ZN10layer_norm13ln_fwd_kernelINS_13Kernel_traitsI13__nv_bfloat16S2_fS2_fjLj2048ELj1ELj4ELj1ELj16ENS_18Kernel_traits_baseILj2048ES2_S2_fS2_fjLj128EEEEELb1ELb1ELb1ELb1EEEvNS_9FwdParamsE:
        /* <DEDUP_REMOVED lines=70> */
.L_x_27417:
        /* <DEDUP_REMOVED lines=36> */
.L_x_27418:
        /* <DEDUP_REMOVED lines=8> */
[----:B------:R-:W-:Y:S02]  /*0720*/  LOP3.LUT R4, R13, UR4, R4, 0x96, !PT ;  /* 0x000000040d047c12 */ /* 0x000fe4000f8e9604 */
[----:B------:R-:W-:Y:S01]  /*0730*/  PRMT R123, R39, 0x7632, R123 ;  /* 0x00007632277b7816 */ /* 0x000fe2000000007b */
[----:B------:R-:W-:Y:S01]  /*0740*/  IMAD R9, R3, -0x2daee0ad, RZ ;  /* 0xd2511f5303097824 */ /* 0x000fe200078e02ff */
[----:B------:R-:W-:Y:S01]  /*0750*/  LOP3.LUT R5, R5, UR5, RZ, 0x3c, !PT ;  /* 0x0000000505057c12 */ /* 0x000fe2000f8e3cff */
[----:B------:R-:W-:Y:S01]  /*0760*/  IMAD.HI.U32 R8, R4, -0x2daee0ad, RZ ;  /* 0xd2511f5304087827 */ /* 0x000fe200078e00ff */
[----:B------:R-:W-:Y:S01]  /*0770*/  PRMT R122, R70, 0x7632, R122 ;  /* 0x00007632467a7816 */ /* 0x000fe2000000007a */
[----:B------:R0:W-:Y:S01]  /*0780*/  STL.S16 [R1+0x20], R124 ;  /* 0x0000207c01007387 */ /* 0x0001e20000100600 */
[----:B------:R-:W-:Y:S01]  /*0790*/  PRMT R121, R38, 0x7632, R121 ;  /* 0x0000763226797816 */ /* 0x000fe20000000079 */
[----:B------:R-:W-:Y:S01]  /*07a0*/  IMAD R7, R0, -0x326172a9, RZ ;  /* 0xcd9e8d5700077824 */ /* 0x000fe200078e02ff */
[----:B------:R-:W-:Y:S01]  /*07b0*/  LOP3.LUT R8, R9, UR9, R8, 0x96, !PT ;  /* 0x0000000909087c12 */ /* 0x000fe2000f8e9608 */
[----:B------:R-:W-:Y:S01]  /*07c0*/  IMAD.HI.U32 R6, R5, -0x326172a9, RZ ;  /* 0xcd9e8d5705067827 */ /* 0x000fe200078e00ff */
[----:B------:R-:W-:Y:S01]  /*07d0*/  UIADD3 UR9, UPT, UPT, UR5, -0x126145ec, URZ ;  /* 0xed9eba1405097890 */ /* 0x000fe2000fffe0ff */
[----:B------:R-:W-:Y:S01]  /*07e0*/  PRMT R120, R69, 0x7632, R120 ;  /* 0x0000763245787816 */ /* 0x000fe20000000078 */
[----:B------:R0:W-:Y:S01]  /*07f0*/  STL.S16 [R1+0x1c], R123 ;  /* 0x00001c7b01007387 */ /* 0x0001e20000100600 */
[----:B------:R-:W-:Y:S01]  /*0800*/  IMAD R10, R5, -0x326172a9, RZ ;  /* 0xcd9e8d57050a7824 */ /* 0x000fe200078e02ff */
[----:B------:R-:W-:Y:S01]  /*0810*/  LOP3.LUT R6, R7, UR8, R6, 0x96, !PT ;  /* 0x0000000807067c12 */ /* 0x000fe2000f8e9606 */
[----:B------:R-:W-:Y:S01]  /*0820*/  UIADD3 UR8, UPT, UPT, UR5, 0x76cf5d0a, URZ ;  /* 0x76cf5d0a05087890 */ /* 0x000fe2000fffe0ff */
[----:B------:R-:W-:Y:S01]  /*0830*/  IMAD.HI.U32 R5, R8, -0x326172a9, RZ ;  /* 0xcd9e8d5708057827 */ /* 0x000fe200078e00ff */
[----:B------:R-:W-:Y:S01]  /*0840*/  PRMT R119, R37, 0x7632, R119 ;  /* 0x0000763225777816 */ /* 0x000fe20000000077 */
[----:B------:R0:W-:Y:S01]  /*0850*/  STL.S16 [R1+0x18], R122 ;  /* 0x0000187a01007387 */ /* 0x0001e20000100600 */
[----:B------:R-:W-:Y:S01]  /*0860*/  PRMT R118, R68, 0x7632, R118 ;  /* 0x0000763244767816 */ /* 0x000fe20000000076 */
[----:B------:R-:W-:Y:S01]  /*0870*/  IMAD R7, R4, -0x2daee0ad, RZ ;  /* 0xd2511f5304077824 */ /* 0x000fe200078e02ff */
[----:B------:R-:W-:Y:S01]  /*0880*/  LOP3.LUT R5, R10, UR10, R5, 0x96, !PT ;  /* 0x0000000a0a057c12 */ /* 0x000fe2000f8e9605 */
[----:B------:R-:W-:Y:S01]  /*0890*/  IMAD.HI.U32 R4, R6, -0x2daee0ad, RZ ;  /* 0xd2511f5306047827 */ /* 0x000fe200078e00ff */
[----:B------:R-:W-:Y:S01]  /*08a0*/  PRMT R117, R36, 0x7632, R117 ;  /* 0x0000763224757816 */ /* 0x000fe20000000075 */
[----:B------:R0:W-:Y:S01]  /*08b0*/  STL.S16 [R1+0x14], R121 ;  /* 0x0000147901007387 */ /* 0x0001e20000100600 */
[----:B------:R-:W-:Y:S01]  /*08c0*/  PRMT R116, R67, 0x7632, R116 ;  /* 0x0000763243747816 */ /* 0x000fe20000000074 */
[----:B------:R-:W-:Y:S01]  /*08d0*/  IMAD R10, R6, -0x2daee0ad, RZ ;  /* 0xd2511f53060a7824 */ /* 0x000fe200078e02ff */
[----:B------:R-:W-:Y:S01]  /*08e0*/  LOP3.LUT R4, R7, UR8, R4, 0x96, !PT ;  /* 0x0000000807047c12 */ /* 0x000fe2000f8e9604 */
[----:B------:R-:W-:Y:S01]  /*08f0*/  IMAD.HI.U32 R9, R5, -0x2daee0ad, RZ ;  /* 0xd2511f5305097827 */ /* 0x000fe200078e00ff */
[----:B------:R-:W-:Y:S01]  /*0900*/  UIADD3 UR8, UPT, UPT, UR4, 0x78dde6e4, URZ ;  /* 0x78dde6e404087890 */ /* 0x000fe2000fffe0ff */
[----:B------:R0:W-:Y:S01]  /*0910*/  STL.S16 [R1+0x10], R120 ;  /* 0x0000107801007387 */ /* 0x0001e20000100600 */
[----:B------:R-:W-:Y:S01]  /*0920*/  UIADD3 UR10, UPT, UPT, UR5, -0x695add53, URZ ;  /* 0x96a522ad050a7890 */ /* 0x000fe2000fffe0ff */
[----:B------:R-:W-:Y:S01]  /*0930*/  IMAD R7, R8, -0x326172a9, RZ ;  /* 0xcd9e8d5708077824 */ /* 0x000fe200078e02ff */
[----:B------:R-:W-:Y:S01]  /*0940*/  LOP3.LUT R9, R10, UR12, R9, 0x96, !PT ;  /* 0x0000000c0a097c12 */ /* 0x000fe2000f8e9609 */
[C---:B------:R-:W-:Y:S01]  /*0950*/  IMAD.HI.U32 R6, R4.reuse, -0x326172a9, RZ ;  /* 0xcd9e8d5704067827 */ /* 0x040fe200078e00ff */
[----:B------:R0:W-:Y:S01]  /*0960*/  STL.S16 [R1+0xc], R119 ;  /* 0x00000c7701007387 */ /* 0x0001e20000100600 */
[----:B------:R-:W-:Y:S01]  /*0970*/  PRMT R251, R35, 0x7632, R251 ;  /* 0x0000763223fb7816 */ /* 0x000fe200000000fb */
[----:B------:R-:W1:Y:S01]  /*0980*/  LDCU UR12, c[0x0][0x404] ;  /* 0x00008080ff0c77ac */ /* 0x000e620008000800 */
[----:B------:R-:W-:Y:S01]  /*0990*/  IMAD R8, R5, -0x2daee0ad, RZ ;  /* 0xd2511f5305087824 */ /* 0x000fe200078e02ff */
[----:B------:R-:W-:Y:S01]  /*09a0*/  LOP3.LUT R6, R7, UR11, R6, 0x96, !PT ;  /* 0x0000000b07067c12 */ /* 0x000fe2000f8e9606 */
[----:B------:R-:W-:Y:S01]  /*09b0*/  IMAD R7, R4, -0x326172a9, RZ ;  /* 0xcd9e8d5704077824 */ /* 0x000fe200078e02ff */
[----:B------:R0:W-:Y:S01]  /*09c0*/  STL.S16 [R1+0x8], R118 ;  /* 0x0000087601007387 */ /* 0x0001e20000100600 */
[----:B------:R-:W-:Y:S01]  /*09d0*/  IMAD.HI.U32 R4, R9, -0x326172a9, RZ ;  /* 0xcd9e8d5709047827 */ /* 0x000fe200078e00ff */
[----:B------:R-:W-:-:S02]  /*09e0*/  PRMT R250, R66, 0x7632, R250 ;  /* 0x0000763242fa7816 */ /* 0x000fc400000000fa */
[----:B------:R0:W-:Y:S01]  /*09f0*/  STL.S16 [R1+0x4], R117 ;  /* 0x0000047501007387 */ /* 0x0001e20000100600 */
[----:B------:R-:W-:Y:S01]  /*0a00*/  IMAD.HI.U32 R5, R6, -0x2daee0ad, RZ ;  /* 0xd2511f5306057827 */ /* 0x000fe200078e00ff */
[----:B------:R-:W-:Y:S01]  /*0a10*/  LOP3.LUT R4, R7, UR8, R4, 0x96, !PT ;  /* 0x0000000807047c12 */ /* 0x000fe2000f8e9604 */
[----:B------:R-:W-:Y:S01]  /*0a20*/  UIADD3 UR8, UPT, UPT, UR5, -0x56f99767, URZ ;  /* 0xa906689905087890 */ /* 0x000fe2000fffe0ff */
[----:B------:R0:W-:Y:S01]  /*0a30*/  STL.S16 [R1], R116 ;  /* 0x0000007401007387 */ /* 0x0001e20000100600 */
        /* <DEDUP_REMOVED lines=9> */
[----:B------:R-:W-:Y:S01]  /*0ad0*/  UIADD3 UR8, UPT, UPT, UR5, 0x646e171e, URZ ;  /* 0x646e171e05087890 */ /* 0x000fe2000fffe0ff */
[----:B------:R-:W-:Y:S01]  /*0ae0*/  PRMT R247, R33, 0x7632, R247 ;  /* 0x0000763221f77816 */ /* 0x000fe200000000f7 */
[----:B------:R-:W-:Y:S01]  /*0af0*/  IMAD R8, R5, -0x326172a9, RZ ;  /* 0xcd9e8d5705087824 */ /* 0x000fe200078e02ff */
[----:B------:R-:W-:Y:S01]  /*0b00*/  LOP3.LUT R6, R9, UR13, R6, 0x96, !PT ;  /* 0x0000000d09067c12 */ /* 0x000fe2000f8e9606 */
[----:B------:R-:W-:Y:S01]  /*0b10*/  IMAD.HI.U32 R5, R7, -0x326172a9, RZ ;  /* 0xcd9e8d5707057827 */ /* 0x000fe200078e00ff */
[----:B------:R-:W-:Y:S01]  /*0b20*/  PRMT R246, R64, 0x7632, R246 ;  /* 0x0000763240f67816 */ /* 0x000fe200000000f6 */
[----:B------:R-:W2:Y:S01]  /*0b30*/  LDCU.U8 UR13, c[0x0][0x410] ;  /* 0x00008200ff0d77ac */ /* 0x000ea20008000000 */
[----:B------:R-:W-:Y:S01]  /*0b40*/  PRMT R245, R32, 0x7632, R245 ;  /* 0x0000763220f57816 */ /* 0x000fe200000000f5 */
[----:B------:R-:W-:Y:S01]  /*0b50*/  IMAD R9, R4, -0x2daee0ad, RZ ;  /* 0xd2511f5304097824 */ /* 0x000fe200078e02ff */
[----:B------:R-:W-:Y:S01]  /*0b60*/  LOP3.LUT R5, R8, UR14, R5, 0x96, !PT ;  /* 0x0000000e08057c12 */ /* 0x000fe2000f8e9605 */
[----:B------:R-:W-:Y:S01]  /*0b70*/  IMAD.HI.U32 R4, R6, -0x2daee0ad, RZ ;  /* 0xd2511f5306047827 */ /* 0x000fe200078e00ff */
[----:B------:R-:W-:Y:S01]  /*0b80*/  PRMT R244, R63, 0x7632, R244 ;  /* 0x000076323ff47816 */ /* 0x000fe200000000f4 */
[----:B------:R-:W3:Y:S01]  /*0b90*/  LDCU UR14, c[0x0][0x448] ;  /* 0x00008900ff0e77ac */ /* 0x000ee20008000800 */
[----:B------:R-:W-:Y:S01]  /*0ba0*/  PRMT R243, R31, 0x7632, R243 ;  /* 0x000076321ff37816 */ /* 0x000fe200000000f3 */
[----:B------:R-:W-:Y:S01]  /*0bb0*/  IMAD.HI.U32 R8, R5, -0x2daee0ad, RZ ;  /* 0xd2511f5305087827 */ /* 0x000fe200078e00ff */
[----:B------:R-:W-:Y:S01]  /*0bc0*/  LOP3.LUT R4, R9, UR8, R4, 0x96, !PT ;  /* 0x0000000809047c12 */ /* 0x000fe2000f8e9604 */
[----:B------:R-:W-:Y:S01]  /*0bd0*/  UIADD3 UR8, UPT, UPT, UR5, 0x1fd5c5a3, URZ ;  /* 0x1fd5c5a305087890 */ /* 0x000fe2000fffe0ff */
[----:B------:R-:W-:Y:S01]  /*0be0*/  PRMT R242, R62, 0x7632, R242 ;  /* 0x000076323ef27816 */ /* 0x000fe200000000f2 */
[----:B------:R-:W-:Y:S01]  /*0bf0*/  IMAD R9, R6, -0x2daee0ad, RZ ;  /* 0xd2511f5306097824 */ /* 0x000fe200078e02ff */
[----:B------:R-:W-:Y:S01]  /*0c00*/  PRMT R241, R30, 0x7632, R241 ;  /* 0x000076321ef17816 */ /* 0x000fe200000000f1 */
[----:B------:R-:W-:Y:S01]  /*0c10*/  IMAD R7, R7, -0x326172a9, RZ ;  /* 0xcd9e8d5707077824 */ /* 0x000fe200078e02ff */
        /* <DEDUP_REMOVED lines=8> */
[----:B------:R-:W-:Y:S01]  /*0ca0*/  UIADD3 UR9, UPT, UPT, UR5, -0x24c28bd8, URZ ;  /* 0xdb3d742805097890 */ /* 0x000fe2000fffe0ff */
        /* <DEDUP_REMOVED lines=11> */
[----:B------:R-:W-:Y:S01]  /*0d60*/  PRMT R234, R58, 0x7632, R234 ;  /* 0x000076323aea7816 */ /* 0x000fe200000000ea */
[----:B------:R-:W4:Y:S01]  /*0d70*/  LDCU.64 UR8, c[0x0][0x408] ;  /* 0x00008100ff0877ac */ /* 0x000f220008000a00 */
[----:B------:R-:W-:Y:S01]  /*0d80*/  PRMT R233, R26, 0x7632, R233 ;  /* 0x000076321ae97816 */ /* 0x000fe200000000e9 */
[----:B------:R-:W-:Y:S01]  /*0d90*/  IMAD.HI.U32 R6, R202, -0x326172a9, RZ ;  /* 0xcd9e8d57ca067827 */ /* 0x000fe200078e00ff */
[----:B------:R-:W-:Y:S01]  /*0da0*/  LOP3.LUT R4, R5, UR10, R4, 0x96, !PT ;  /* 0x0000000a05047c12 */ /* 0x000fe2000f8e9604 */
[----:B------:R-:W0:Y:S01]  /*0db0*/  LDCU.64 UR10, c[0x0][0x3a0] ;  /* 0x00007400ff0a77ac */ /* 0x000e220008000a00 */
[----:B------:R-:W-:Y:S01]  /*0dc0*/  PRMT R232, R57, 0x7632, R232 ;  /* 0x0000763239e87816 */ /* 0x000fe200000000e8 */
[----:B------:R-:W-:Y:S01]  /*0dd0*/  IMAD.MOV.U32 R200, RZ, RZ, RZ ;  /* 0x000000ffffc87224 */ /* 0x000fe200078e00ff */
[----:B------:R-:W-:Y:S01]  /*0de0*/  LOP3.LUT R5, R7, UR15, R6, 0x96, !PT ;  /* 0x0000000f07057c12 */ /* 0x000fe2000f8e9606 */
[----:B------:R-:W-:Y:S01]  /*0df0*/  IMAD.MOV.U32 R7, RZ, RZ, R13 ;  /* 0x000000ffff077224 */ /* 0x000fe200078e000d */
[----:B------:R-:W-:Y:S01]  /*0e00*/  LOP3.LUT R6, R12, 0x3, RZ, 0xc0, !PT ;  /* 0x000000030c067812 */ /* 0x000fe200078ec0ff */
        /* <DEDUP_REMOVED lines=35> */
.L_x_28326:
[----:B0-----:R-:W0:Y:S01]  /*1040*/  LDC.64 R128, c[0x0][0x3f0] ;  /* 0x0000fc00ff807b82 */ /* 0x001e220000000a00 */
[----:B------:R-:W1:Y:S07]  /*1050*/  S2R R252, SR_TID.X ;  /* 0x0000000000fc7919 */ /* 0x000e6e0000002100 */
[----:B------:R-:W2:Y:S08]  /*1060*/  LDC R137, c[0x0][0x388] ;  /* 0x0000e200ff897b82 */ /* 0x000eb00000000800 */
[----:B------:R-:W3:Y:S01]  /*1070*/  LDC.64 R130, c[0x0][0x3f8] ;  /* 0x0000fe00ff827b82 */ /* 0x000ee20000000a00 */
[----:B0-----:R-:W-:-:S05]  /*1080*/  IMAD.WIDE R128, R2, 0x4, R128 ;  /* 0x0000000402807825 */ /* 0x001fca00078e0280 */
[----:B------:R-:W4:Y:S01]  /*1090*/  LDG.E R190, desc[UR6][R128.64] ;  /* 0x0000000680be7981 */ /* 0x000f22000c1e1900 */
[----:B------:R-:W-:Y:S01]  /*10a0*/  IMAD.MOV.U32 R218, RZ, RZ, RZ ;  /* 0x000000ffffda7224 */ /* 0x000fe200078e00ff */
[----:B-1----:R-:W-:Y:S02]  /*10b0*/  LOP3.LUT R135, R252, 0x1f, RZ, 0xc0, !PT ;  /* 0x0000001ffc877812 */ /* 0x002fe400078ec0ff */
[----:B------:R-:W-:Y:S01]  /*10c0*/  ISETP.NE.U32.AND P0, PT, RZ, UR10, PT ;  /* 0x0000000aff007c0c */ /* 0x000fe2000bf05070 */
[----:B------:R-:W-:Y:S01]  /*10d0*/  BSSY.RECONVERGENT B0, `(.L_x_27419) ;  /* 0x00006b4000007945 */ /* 0x000fe20003800200 */
[----:B---3--:R-:W-:Y:S01]  /*10e0*/  IMAD.WIDE R130, R2, 0x4, R130 ;  /* 0x0000000402827825 */ /* 0x008fe200078e0282 */
[----:B----4-:R-:W-:-:S04]  /*10f0*/  ISETP.GE.AND P1, PT, R190, 0x1, PT ;  /* 0x00000001be00780c */ /* 0x010fc80003f26270 */
[----:B-----5:R0:W5:Y:S09]  /*1100*/  LDG.E R217, desc[UR6][R130.64] ;  /* 0x0000000682d97981 */ /* 0x020172000c1e1900 */
        /* <DEDUP_REMOVED lines=8> */
[----:B------:R-:W-:Y:S01]  /*1190*/  ISETP.NE.AND.EX P0, PT, RZ, UR11, PT, P0 ;  /* 0x0000000bff007c0c */ /* 0x000fe2000bf05300 */
[----:B------:R-:W-:-:S05]  /*11a0*/  IMAD R132, R2, R137, RZ ;  /* 0x0000008902847224 */ /* 0x000fca00078e02ff */
[----:B------:R-:W-:-:S04]  /*11b0*/  SHF.R.S32.HI R133, RZ, 0x1f, R132 ;  /* 0x0000001fff857819 */ /* 0x000fc80000011484 */
[----:B------:R-:W-:Y:S02]  /*11c0*/  LEA.HI R133, R133, R132, RZ, 0x3 ;  /* 0x0000008485857211 */ /* 0x000fe400078f18ff */
[----:B------:R-:W-:Y:S02]  /*11d0*/  PRMT R136, R87, 0x7632, R136 ;  /* 0x0000763257887816 */ /* 0x000fe40000000088 */
[----:B------:R-:W-:Y:S02]  /*11e0*/  PRMT R134, R86, 0x7632, R134 ;  /* 0x0000763256867816 */ /* 0x000fe40000000086 */
[----:B------:R-:W-:Y:S02]  /*11f0*/  PRMT R132, R85, 0x7632, R132 ;  /* 0x0000763255847816 */ /* 0x000fe40000000084 */
[----:B0-----:R-:W-:Y:S02]  /*1200*/  PRMT R130, R84, 0x7632, R130 ;  /* 0x0000763254827816 */ /* 0x001fe40000000082 */
[----:B------:R-:W-:Y:S01]  /*1210*/  LEA.HI.SX32 R210, R133, R135, 0x1d ;  /* 0x0000008785d27211 */ /* 0x000fe200078feaff */
[----:B-1----:R-:W-:Y:S06]  /*1220*/  @!P0 BRA `(.L_x_27420) ;  /* 0x0000003400488947 */ /* 0x002fec0003800000 */
        /* <DEDUP_REMOVED lines=26> */
.L_x_27425:
        /* <DEDUP_REMOVED lines=13> */
.L_x_27427:
[----:B------:R-:W-:Y:S05]  /*14a0*/  BSYNC.RECONVERGENT B3 ;  /* 0x0000000000037941 */ /* 0x000fea0003800200 */
.L_x_27426:
        /* <DEDUP_REMOVED lines=57> */
[----:B------:R-:W-:Y:S02]  /*1840*/  MOV R128, R201 ;  /* 0x000000c900807202 */ /* 0x000fe40000000f00 */
[----:B------:R-:W-:-:S07]  /*1850*/  LOP3.LUT R4, R4, UR16, R149, 0x96, !PT ;  /* 0x0000001004047c12 */ /* 0x000fce000f8e9695 */
.L_x_27424:
[----:B------:R-:W-:Y:S05]  /*1860*/  BSYNC.RECONVERGENT B2 ;  /* 0x0000000000027941 */ /* 0x000fea0003800200 */
.L_x_27423:
        /* <DEDUP_REMOVED lines=11> */
.L_x_27422:
[----:B------:R-:W-:Y:S05]  /*1920*/  BSYNC.RECONVERGENT B1 ;  /* 0x0000000000017941 */ /* 0x000fea0003800200 */
.L_x_27421:
[----:B------:R-:W-:Y:S01]  /*1930*/  BSSY.RECONVERGENT B1, `(.L_x_27428) ;  /* 0x0000069000017945 */ /* 0x000fe20003800200 */
[----:B------:R-:W-:Y:S01]  /*1940*/  IMAD.MOV.U32 R6, RZ, RZ, R131 ;  /* 0x000000ffff067224 */ /* 0x000fe200078e0083 */
[----:B------:R-:W-:Y:S02]  /*1950*/  MOV R129, R121 ;  /* 0x0000007900817202 */ /* 0x000fe40000000f00 */
        /* <DEDUP_REMOVED lines=14> */
.L_x_27432:
        /* <DEDUP_REMOVED lines=13> */
.L_x_27434:
[----:B------:R-:W-:Y:S05]  /*1b10*/  BSYNC.RECONVERGENT B3 ;  /* 0x0000000000037941 */ /* 0x000fea0003800200 */
.L_x_27433:
        /* <DEDUP_REMOVED lines=61> */
.L_x_27431:
[----:B------:R-:W-:Y:S05]  /*1ef0*/  BSYNC.RECONVERGENT B2 ;  /* 0x0000000000027941 */ /* 0x000fea0003800200 */
.L_x_27430:
        /* <DEDUP_REMOVED lines=12> */
.L_x_27429:
[----:B------:R-:W-:Y:S05]  /*1fc0*/  BSYNC.RECONVERGENT B1 ;  /* 0x0000000000017941 */ /* 0x000fea0003800200 */
.L_x_27428:
        /* <DEDUP_REMOVED lines=17> */
.L_x_27439:
        /* <DEDUP_REMOVED lines=13> */
.L_x_27441:
[----:B------:R-:W-:Y:S05]  /*21b0*/  BSYNC.RECONVERGENT B3 ;  /* 0x0000000000037941 */ /* 0x000fea0003800200 */
.L_x_27440:
        /* <DEDUP_REMOVED lines=58> */
[----:B------:R-:W-:Y:S01]  /*2560*/  LOP3.LUT R4, R4, UR16, R131, 0x96, !PT ;  /* 0x0000001004047c12 */ /* 0x000fe2000f8e9683 */
[----:B------:R-:W-:Y:S02]  /*2570*/  IMAD.MOV.U32 R131, RZ, RZ, R148 ;  /* 0x000000ffff837224 */ /* 0x000fe400078e0094 */
[----:B------:R-:W-:-:S07]  /*2580*/  IMAD.MOV.U32 R148, RZ, RZ, R130 ;  /* 0x000000ffff947224 */ /* 0x000fce00078e0082 */
.L_x_27438:
[----:B------:R-:W-:Y:S05]  /*2590*/  BSYNC.RECONVERGENT B2 ;  /* 0x0000000000027941 */ /* 0x000fea0003800200 */
.L_x_27437:
        /* <DEDUP_REMOVED lines=10> */
[----:B------:R-:W-:-:S07]  /*2640*/  FFMA.FTZ R130, R131, R6, R122 ;  /* 0x0000000683827223 */ /* 0x000fce000001007a */
.L_x_27436:
[----:B------:R-:W-:Y:S05]  /*2650*/  BSYNC.RECONVERGENT B1 ;  /* 0x0000000000017941 */ /* 0x000fea0003800200 */
.L_x_27435:
[----:B------:R-:W-:Y:S01]  /*2660*/  BSSY.RECONVERGENT B1, `(.L_x_27442) ;  /* 0x0000069000017945 */ /* 0x000fe20003800200 */
[----:B------:R-:W-:Y:S02]  /*2670*/  IMAD.MOV.U32 R6, RZ, RZ, R133 ;  /* 0x000000ffff067224 */ /* 0x000fe400078e0085 */
        /* <DEDUP_REMOVED lines=15> */
.L_x_27446:
        /* <DEDUP_REMOVED lines=13> */
.L_x_27448:
[----:B------:R-:W-:Y:S05]  /*2840*/  BSYNC.RECONVERGENT B3 ;  /* 0x0000000000037941 */ /* 0x000fea0003800200 */
.L_x_27447:
        /* <DEDUP_REMOVED lines=59> */
[----:B------:R-:W-:Y:S02]  /*2c00*/  LOP3.LUT R4, R4, UR16, R139, 0x96, !PT ;  /* 0x0000001004047c12 */ /* 0x000fe4000f8e968b */
[----:B------:R-:W-:-:S07]  /*2c10*/  MOV R148, R138 ;  /* 0x0000008a00947202 */ /* 0x000fce0000000f00 */
.L_x_27445:
[----:B------:R-:W-:Y:S05]  /*2c20*/  BSYNC.RECONVERGENT B2 ;  /* 0x0000000000027941 */ /* 0x000fea0003800200 */
.L_x_27444:
        /* <DEDUP_REMOVED lines=12> */
.L_x_27443:
[----:B------:R-:W-:Y:S05]  /*2cf0*/  BSYNC.RECONVERGENT B1 ;  /* 0x0000000000017941 */ /* 0x000fea0003800200 */
.L_x_27442:
[----:B------:R-:W-:Y:S01]  /*2d00*/  BSSY.RECONVERGENT B1, `(.L_x_27449) ;  /* 0x0000068000017945 */ /* 0x000fe20003800200 */
[----:B------:R-:W-:Y:S01]  /*2d10*/  IMAD.MOV.U32 R135, RZ, RZ, R6 ;  /* 0x000000ffff877224 */ /* 0x000fe200078e0006 */
[----:B-----5:R-:W-:Y:S02]  /*2d20*/  MOV R132, R124 ;  /* 0x0000007c00847202 */ /* 0x020fe40000000f00 */
        /* <DEDUP_REMOVED lines=14> */
.L_x_27453:
        /* <DEDUP_REMOVED lines=13> */
.L_x_27455:
[----:B------:R-:W-:Y:S05]  /*2ee0*/  BSYNC.RECONVERGENT B3 ;  /* 0x0000000000037941 */ /* 0x000fea0003800200 */
.L_x_27454:
        /* <DEDUP_REMOVED lines=59> */
[----:B------:R-:W-:Y:S01]  /*32a0*/  MOV R133, R148 ;  /* 0x0000009400857202 */ /* 0x000fe20000000f00 */
[----:B------:R-:W-:-:S07]  /*32b0*/  IMAD.MOV.U32 R148, RZ, RZ, R132 ;  /* 0x000000ffff947224 */ /* 0x000fce00078e0084 */
.L_x_27452:
[----:B------:R-:W-:Y:S05]  /*32c0*/  BSYNC.RECONVERGENT B2 ;  /* 0x0000000000027941 */ /* 0x000fea0003800200 */
.L_x_27451:
        /* <DEDUP_REMOVED lines=10> */
[----:B------:R-:W-:-:S07]  /*3370*/  FFMA.FTZ R132, R133, R6, R124 ;  /* 0x0000000685847223 */ /* 0x000fce000001007c */
.L_x_27450:
[----:B------:R-:W-:Y:S05]  /*3380*/  BSYNC.RECONVERGENT B1 ;  /* 0x0000000000017941 */ /* 0x000fea0003800200 */
.L_x_27449:
        /* <DEDUP_REMOVED lines=17> */
.L_x_27460:
        /* <DEDUP_REMOVED lines=13> */
.L_x_27462:
[----:B------:R-:W-:Y:S05]  /*3570*/  BSYNC.RECONVERGENT B3 ;  /* 0x0000000000037941 */ /* 0x000fea0003800200 */
.L_x_27461:
        /* <DEDUP_REMOVED lines=59> */
[----:B------:R-:W-:Y:S01]  /*3930*/  IMAD.MOV.U32 R148, RZ, RZ, R138 ;  /* 0x000000ffff947224 */ /* 0x000fe200078e008a */
[----:B------:R-:W-:-:S07]  /*3940*/  LOP3.LUT R4, R4, UR16, R139, 0x96, !PT ;  /* 0x0000001004047c12 */ /* 0x000fce000f8e968b */
.L_x_27459:
[----:B------:R-:W-:Y:S05]  /*3950*/  BSYNC.RECONVERGENT B2 ;  /* 0x0000000000027941 */ /* 0x000fea0003800200 */
.L_x_27458:
        /* <DEDUP_REMOVED lines=12> */
.L_x_27457:
[----:B------:R-:W-:Y:S05]  /*3a20*/  BSYNC.RECONVERGENT B1 ;  /* 0x0000000000017941 */ /* 0x000fea0003800200 */
.L_x_27456:
        /* <DEDUP_REMOVED lines=17> */
.L_x_27467:
        /* <DEDUP_REMOVED lines=13> */
.L_x_27469:
[----:B------:R-:W-:Y:S05]  /*3c10*/  BSYNC.RECONVERGENT B3 ;  /* 0x0000000000037941 */ /* 0x000fea0003800200 */
.L_x_27468:
        /* <DEDUP_REMOVED lines=59> */
[----:B------:R-:W-:Y:S01]  /*3fd0*/  IMAD.MOV.U32 R135, RZ, RZ, R148 ;  /* 0x000000ffff877224 */ /* 0x000fe200078e0094 */
[----:B------:R-:W-:-:S07]  /*3fe0*/  MOV R148, R134 ;  /* 0x0000008600947202 */ /* 0x000fce0000000f00 */
.L_x_27466:
[----:B------:R-:W-:Y:S05]  /*3ff0*/  BSYNC.RECONVERGENT B2 ;  /* 0x0000000000027941 */ /* 0x000fea0003800200 */
.L_x_27465:
        /* <DEDUP_REMOVED lines=11> */
.L_x_27464:
[----:B------:R-:W-:Y:S05]  /*40b0*/  BSYNC.RECONVERGENT B1 ;  /* 0x0000000000017941 */ /* 0x000fea0003800200 */
.L_x_27463:
[----:B------:R-:W-:Y:S01]  /*40c0*/  IMAD.MOV.U32 R149, RZ, RZ, R137 ;  /* 0x000000ffff957224 */ /* 0x000fe200078e0089 */
        /* <DEDUP_REMOVED lines=15> */
.L_x_27473:
        /* <DEDUP_REMOVED lines=13> */
.L_x_27475:
[----:B------:R-:W-:Y:S05]  /*4290*/  BSYNC.RECONVERGENT B2 ;  /* 0x0000000000027941 */ /* 0x000fea0003800200 */
.L_x_27474:
        /* <DEDUP_REMOVED lines=61> */
.L_x_27472:
[----:B------:R-:W-:Y:S05]  /*4670*/  BSYNC.RECONVERGENT B1 ;  /* 0x0000000000017941 */ /* 0x000fea0003800200 */
.L_x_27471:
[----:B------:R-:W-:Y:S01]  /*4680*/  PRMT R135, R119, 0x7632, R135 ;  /* 0x0000763277877816 */ /* 0x000fe20000000087 */
        /* <DEDUP_REMOVED lines=10> */
[----:B------:R-:W-:Y:S01]  /*4730*/  FFMA.FTZ R135, R6, R136, R127 ;  /* 0x0000008806877223 */ /* 0x000fe2000001007f */
[----:B------:R-:W-:Y:S06]  /*4740*/  BRA `(.L_x_27470) ;  /* 0x0000003400307947 */ /* 0x000fec0003800000 */
.L_x_27420:
        /* <DEDUP_REMOVED lines=21> */
.L_x_27480:
        /* <DEDUP_REMOVED lines=13> */
.L_x_27482:
[----:B------:R-:W-:Y:S05]  /*4970*/  BSYNC.RECONVERGENT B3 ;  /* 0x0000000000037941 */ /* 0x000fea0003800200 */
.L_x_27481:
        /* <DEDUP_REMOVED lines=58> */
[----:B------:R-:W-:-:S07]  /*4d20*/  LOP3.LUT R4, R4, UR16, R149, 0x96, !PT ;  /* 0x0000001004047c12 */ /* 0x000fce000f8e9695 */
.L_x_27479:
[----:B------:R-:W-:Y:S05]  /*4d30*/  BSYNC.RECONVERGENT B2 ;  /* 0x0000000000027941 */ /* 0x000fea0003800200 */
.L_x_27478:
        /* <DEDUP_REMOVED lines=11> */
.L_x_27477:
[----:B------:R-:W-:Y:S05]  /*4df0*/  BSYNC.RECONVERGENT B1 ;  /* 0x0000000000017941 */ /* 0x000fea0003800200 */
.L_x_27476:
        /* <DEDUP_REMOVED lines=17> */
.L_x_27487:
        /* <DEDUP_REMOVED lines=13> */
.L_x_27489:
[----:B------:R-:W-:Y:S05]  /*4fe0*/  BSYNC.RECONVERGENT B3 ;  /* 0x0000000000037941 */ /* 0x000fea0003800200 */
.L_x_27488:
        /* <DEDUP_REMOVED lines=61> */
.L_x_27486:
[----:B------:R-:W-:Y:S05]  /*53c0*/  BSYNC.RECONVERGENT B2 ;  /* 0x0000000000027941 */ /* 0x000fea0003800200 */
.L_x_27485:
        /* <DEDUP_REMOVED lines=12> */
.L_x_27484:
[----:B------:R-:W-:Y:S05]  /*5490*/  BSYNC.RECONVERGENT B1 ;  /* 0x0000000000017941 */ /* 0x000fea0003800200 */
.L_x_27483:
        /* <DEDUP_REMOVED lines=17> */
.L_x_27494:
        /* <DEDUP_REMOVED lines=13> */
.L_x_27496:
[----:B------:R-:W-:Y:S05]  /*5680*/  BSYNC.RECONVERGENT B3 ;  /* 0x0000000000037941 */ /* 0x000fea0003800200 */
.L_x_27495:
        /* <DEDUP_REMOVED lines=61> */
.L_x_27493:
[----:B------:R-:W-:Y:S05]  /*5a60*/  BSYNC.RECONVERGENT B2 ;  /* 0x0000000000027941 */ /* 0x000fea0003800200 */
.L_x_27492:
        /* <DEDUP_REMOVED lines=11> */
.L_x_27491:
[----:B------:R-:W-:Y:S05]  /*5b20*/  BSYNC.RECONVERGENT B1 ;  /* 0x0000000000017941 */ /* 0x000fea0003800200 */
.L_x_27490:
[----:B------:R-:W-:Y:S01]  /*5b30*/  BSSY.RECONVERGENT B1, `(.L_x_27497) ;  /* 0x0000069000017945 */ /* 0x000fe20003800200 */
[----:B------:R-:W-:Y:S02]  /*5b40*/  HFMA2 R131, -RZ, RZ, 0, 0 ;  /* 0x00000000ff837431 */ /* 0x000fe400000001ff */
[----:B------:R-:W-:Y:S01]  /*5b50*/  IMAD.MOV.U32 R6, RZ, RZ, R133 ;  /* 0x000000ffff067224 */ /* 0x000fe200078e0085 */
        /* <DEDUP_REMOVED lines=14> */
.L_x_27501:
        /* <DEDUP_REMOVED lines=13> */
.L_x_27503:
[----:B------:R-:W-:Y:S05]  /*5d10*/  BSYNC.RECONVERGENT B3 ;  /* 0x0000000000037941 */ /* 0x000fea0003800200 */
.L_x_27502:
        /* <DEDUP_REMOVED lines=61> */
.L_x_27500:
[----:B------:R-:W-:Y:S05]  /*60f0*/  BSYNC.RECONVERGENT B2 ;  /* 0x0000000000027941 */ /* 0x000fea0003800200 */
.L_x_27499:
        /* <DEDUP_REMOVED lines=12> */
.L_x_27498:
[----:B------:R-:W-:Y:S05]  /*61c0*/  BSYNC.RECONVERGENT B1 ;  /* 0x0000000000017941 */ /* 0x000fea0003800200 */
.L_x_27497:
        /* <DEDUP_REMOVED lines=17> */
.L_x_27508:
        /* <DEDUP_REMOVED lines=13> */
.L_x_27510:
[----:B------:R-:W-:Y:S05]  /*63b0*/  BSYNC.RECONVERGENT B3 ;  /* 0x0000000000037941 */ /* 0x000fea0003800200 */
.L_x_27509:
        /* <DEDUP_REMOVED lines=61> */
.L_x_27507:
[----:B------:R-:W-:Y:S05]  /*6790*/  BSYNC.RECONVERGENT B2 ;  /* 0x0000000000027941 */ /* 0x000fea0003800200 */
.L_x_27506:
        /* <DEDUP_REMOVED lines=11> */
.L_x_27505:
[----:B------:R-:W-:Y:S05]  /*6850*/  BSYNC.RECONVERGENT B1 ;  /* 0x0000000000017941 */ /* 0x000fea0003800200 */
.L_x_27504:
        /* <DEDUP_REMOVED lines=17> */
.L_x_27515:
        /* <DEDUP_REMOVED lines=13> */
.L_x_27517:
[----:B------:R-:W-:Y:S05]  /*6a40*/  BSYNC.RECONVERGENT B3 ;  /* 0x0000000000037941 */ /* 0x000fea0003800200 */
.L_x_27516:
        /* <DEDUP_REMOVED lines=61> */
.L_x_27514:
[----:B------:R-:W-:Y:S05]  /*6e20*/  BSYNC.RECONVERGENT B2 ;  /* 0x0000000000027941 */ /* 0x000fea0003800200 */
.L_x_27513:
[----:B-----5:R-:W-:Y:S01]  /*6e30*/  PRMT R135, R118, 0x7632, R135 ;  /* 0x0000763276877816 */ /* 0x020fe20000000087 */
[----:B------:R-:W-:Y:S01]  /*6e40*/  IMAD.MOV.U32 R138, RZ, RZ, 0x2f800000 ;  /* 0x2f800000ff8a7424 */ /* 0x000fe200078e00ff */
[----:B------:R-:W-:Y:S01]  /*6e50*/  I2FP.F32.U32 R133, R133 ;  /* 0x0000008500857245 */ /* 0x000fe20000201000 */
[----:B------:R-:W-:Y:S01]  /*6e60*/  IMAD.U32 R134, R134, 0x10000, RZ ;  /* 0x0001000086867824 */ /* 0x000fe200078e00ff */
        /* <DEDUP_REMOVED lines=8> */
.L_x_27512:
[----:B------:R-:W-:Y:S05]  /*6ef0*/  BSYNC.RECONVERGENT B1 ;  /* 0x0000000000017941 */ /* 0x000fea0003800200 */
.L_x_27511:
        /* <DEDUP_REMOVED lines=17> */
.L_x_27522:
        /* <DEDUP_REMOVED lines=13> */
.L_x_27524:
[----:B------:R-:W-:Y:S05]  /*70e0*/  BSYNC.RECONVERGENT B3 ;  /* 0x0000000000037941 */ /* 0x000fea0003800200 */
.L_x_27523:
        /* <DEDUP_REMOVED lines=61> */
.L_x_27521:
[----:B------:R-:W-:Y:S05]  /*74c0*/  BSYNC.RECONVERGENT B2 ;  /* 0x0000000000027941 */ /* 0x000fea0003800200 */
.L_x_27520:
        /* <DEDUP_REMOVED lines=11> */
.L_x_27519:
[----:B------:R-:W-:Y:S05]  /*7580*/  BSYNC.RECONVERGENT B1 ;  /* 0x0000000000017941 */ /* 0x000fea0003800200 */
.L_x_27518:
        /* <DEDUP_REMOVED lines=16> */
.L_x_27527:
        /* <DEDUP_REMOVED lines=13> */
.L_x_27529:
[----:B------:R-:W-:Y:S05]  /*7760*/  BSYNC.RECONVERGENT B2 ;  /* 0x0000000000027941 */ /* 0x000fea0003800200 */
.L_x_27528:
        /* <DEDUP_REMOVED lines=61> */
.L_x_27526:
[----:B------:R-:W-:Y:S05]  /*7b40*/  BSYNC.RECONVERGENT B1 ;  /* 0x0000000000017941 */ /* 0x000fea0003800200 */
.L_x_27525:
        /* <DEDUP_REMOVED lines=12> */
.L_x_27470:
[----:B------:R-:W-:Y:S05]  /*7c10*/  BSYNC.RECONVERGENT B0 ;  /* 0x0000000000007941 */ /* 0x000fea0003800200 */
.L_x_27419:
[----:B------:R-:W0:Y:S01]  /*7c20*/  LDC.64 R188, c[0x0][0x3a8] ;  /* 0x0000ea00ffbc7b82 */ /* 0x000e220000000a00 */
[----:B------:R-:W-:Y:S01]  /*7c30*/  @P1 VIADD R143, R218, 0x20 ;  /* 0x00000020da8f1836 */ /* 0x000fe20000000000 */
[----:B------:R-:W-:Y:S01]  /*7c40*/  BSSY.RECONVERGENT B0, `(.L_x_27530) ;  /* 0x000001e000007945 */ /* 0x000fe20003800200 */
[----:B------:R-:W-:-:S05]  /*7c50*/  @P0 VIADD R145, R210, 0x20 ;  /* 0x00000020d2910836 */ /* 0x000fca0000000000 */
[----:B------:R-:W1:Y:S08]  /*7c60*/  @P1 LDC.64 R136, c[0x0][0x390] ;  /* 0x0000e400ff881b82 */ /* 0x000e700000000a00 */
[----:B------:R-:W2:Y:S01]  /*7c70*/  @P0 LDC.64 R138, c[0x0][0x3a0] ;  /* 0x0000e800ff8a0b82 */ /* 0x000ea20000000a00 */
[----:B0-----:R-:W-:-:S05]  /*7c80*/  IMAD.WIDE.U32 R140, R210, 0x20, R188 ;  /* 0x00000020d28c7825 */ /* 0x001fca00078e00bc */
[----:B------:R0:W-:Y:S01]  /*7c90*/  STG.E.128 desc[UR6][R140.64], R128 ;  /* 0x000000808c007986 */ /* 0x0001e2000c101d06 */
[----:B-1----:R-:W-:-:S03]  /*7ca0*/  @P1 IMAD.WIDE.U32 R136, R143, 0x10, R136 ;  /* 0x000000108f881825 */ /* 0x002fc600078e0088 */
[----:B------:R0:W-:Y:S01]  /*7cb0*/  STG.E.128 desc[UR6][R140.64+0x10], R132 ;  /* 0x000010848c007986 */ /* 0x0001e2000c101d06 */
[----:B--2---:R-:W-:Y:S01]  /*7cc0*/  @P0 IMAD.WIDE.U32 R138, R145, 0x20, R138 ;  /* 0x00000020918a0825 */ /* 0x004fe200078e008a */
[----:B------:R-:W-:Y:S06]  /*7cd0*/  @!P1 BRA `(.L_x_27531) ;  /* 0x0000000000509947 */ /* 0x000fec0003800000 */
        /* <DEDUP_REMOVED lines=20> */
.L_x_27531:
[----:B------:R-:W-:Y:S05]  /*7e20*/  BSYNC.RECONVERGENT B0 ;  /* 0x0000000000007941 */ /* 0x000fea0003800200 */
.L_x_27530:
[----:B-----5:R-:W5:Y:S01]  /*7e30*/  @P1 LDG.E.128 R116, desc[UR6][R136.64] ;  /* 0x0000000688741981 */ /* 0x020f62000c1e1d00 */
[----:B------:R-:W-:Y:S01]  /*7e40*/  BSSY.RECONVERGENT B0, `(.L_x_27532) ;  /* 0x00006a2000007945 */ /* 0x000fe20003800200 */
[----:B------:R-:W-:Y:S02]  /*7e50*/  PRMT R6, R91, 0x7632, R6 ;  /* 0x000076325b067816 */ /* 0x000fe40000000006 */
[----:B------:R-:W5:Y:S01]  /*7e60*/  @P0 LDG.E.128 R120, desc[UR6][R138.64] ;  /* 0x000000068a780981 */ /* 0x000f62000c1e1d00 */
[----:B-1----:R-:W-:Y:S02]  /*7e70*/  PRMT R142, R90, 0x7632, R142 ;  /* 0x000076325a8e7816 */ /* 0x002fe4000000008e */
[----:B0-----:R-:W-:Y:S01]  /*7e80*/  PRMT R140, R89, 0x7632, R140 ;  /* 0x00007632598c7816 */ /* 0x001fe2000000008c */
[----:B------:R0:W5:Y:S02]  /*7e90*/  @P0 LDG.E.128 R124, desc[UR6][R138.64+0x10] ;  /* 0x000010068a7c0981 */ /* 0x000164000c1e1d00 */
[----:B0-----:R-:W-:Y:S01]  /*7ea0*/  PRMT R138, R88, 0x7632, R138 ;  /* 0x00007632588a7816 */ /* 0x001fe2000000008a */
[----:B------:R-:W-:Y:S06]  /*7eb0*/  @!P0 BRA `(.L_x_27533) ;  /* 0x0000003400388947 */ /* 0x000fec0003800000 */
[----:B------:R-:W-:Y:S01]  /*7ec0*/  ISETP.GT.AND P2, PT, R190, RZ, PT ;  /* 0x000000ffbe00720c */ /* 0x000fe20003f44270 */
[----:B------:R-:W-:Y:S01]  /*7ed0*/  BSSY.RECONVERGENT B1, `(.L_x_27534) ;  /* 0x000006a000017945 */ /* 0x000fe20003800200 */
[----:B------:R-:W-:Y:S01]  /*7ee0*/  IMAD.MOV.U32 R156, RZ, RZ, R148 ;  /* 0x000000ffff9c7224 */ /* 0x000fe200078e0094 */
[----:B-----5:R-:W-:Y:S01]  /*7ef0*/  MOV R136, R120 ;  /* 0x0000007800887202 */ /* 0x020fe20000000f00 */
[----:B------:R-:W-:-:S09]  /*7f00*/  IMAD.MOV.U32 R139, RZ, RZ, R149 ;  /* 0x000000ffff8b7224 */ /* 0x000fd200078e0095 */
        /* <DEDUP_REMOVED lines=17> */
.L_x_27538:
        /* <DEDUP_REMOVED lines=13> */
.L_x_27540:
[----:B------:R-:W-:Y:S05]  /*80f0*/  BSYNC.RECONVERGENT B3 ;  /* 0x0000000000037941 */ /* 0x000fea0003800200 */
.L_x_27539:
        /* <DEDUP_REMOVED lines=59> */
.L_x_27537:
[----:B------:R-:W-:Y:S05]  /*84b0*/  BSYNC.RECONVERGENT B2 ;  /* 0x0000000000027941 */ /* 0x000fea0003800200 */
.L_x_27536:
        /* <DEDUP_REMOVED lines=11> */
.L_x_27535:
[----:B------:R-:W-:Y:S05]  /*8570*/  BSYNC.RECONVERGENT B1 ;  /* 0x0000000000017941 */ /* 0x000fea0003800200 */
.L_x_27534:
        /* <DEDUP_REMOVED lines=17> */
.L_x_27545:
        /* <DEDUP_REMOVED lines=13> */
.L_x_27547:
[----:B------:R-:W-:Y:S05]  /*8760*/  BSYNC.RECONVERGENT B3 ;  /* 0x0000000000037941 */ /* 0x000fea0003800200 */
.L_x_27546:
        /* <DEDUP_REMOVED lines=61> */
.L_x_27544:
[----:B------:R-:W-:Y:S05]  /*8b40*/  BSYNC.RECONVERGENT B2 ;  /* 0x0000000000027941 */ /* 0x000fea0003800200 */
.L_x_27543:
        /* <DEDUP_REMOVED lines=12> */
.L_x_27542:
[----:B------:R-:W-:Y:S05]  /*8c10*/  BSYNC.RECONVERGENT B1 ;  /* 0x0000000000017941 */ /* 0x000fea0003800200 */
.L_x_27541:
        /* <DEDUP_REMOVED lines=17> */
.L_x_27552:
        /* <DEDUP_REMOVED lines=13> */
.L_x_27554:
[----:B------:R-:W-:Y:S05]  /*8e00*/  BSYNC.RECONVERGENT B3 ;  /* 0x0000000000037941 */ /* 0x000fea0003800200 */
.L_x_27553:
        /* <DEDUP_REMOVED lines=61> */
.L_x_27551:
[----:B------:R-:W-:Y:S05]  /*91e0*/  BSYNC.RECONVERGENT B2 ;  /* 0x0000000000027941 */ /* 0x000fea0003800200 */
.L_x_27550:
        /* <DEDUP_REMOVED lines=11> */
.L_x_27549:
[----:B------:R-:W-:Y:S05]  /*92a0*/  BSYNC.RECONVERGENT B1 ;  /* 0x0000000000017941 */ /* 0x000fea0003800200 */
.L_x_27548:
        /* <DEDUP_REMOVED lines=17> */
.L_x_27559:
        /* <DEDUP_REMOVED lines=13> */
.L_x_27561:
[----:B------:R-:W-:Y:S05]  /*9490*/  BSYNC.RECONVERGENT B3 ;  /* 0x0000000000037941 */ /* 0x000fea0003800200 */
.L_x_27560:
        /* <DEDUP_REMOVED lines=61> */
.L_x_27558:
[----:B------:R-:W-:Y:S05]  /*9870*/  BSYNC.RECONVERGENT B2 ;  /* 0x0000000000027941 */ /* 0x000fea0003800200 */
.L_x_27557:
        /* <DEDUP_REMOVED lines=12> */
.L_x_27556:
[----:B------:R-:W-:Y:S05]  /*9940*/  BSYNC.RECONVERGENT B1 ;  /* 0x0000000000017941 */ /* 0x000fea0003800200 */
.L_x_27555:
        /* <DEDUP_REMOVED lines=17> */
.L_x_27566:
        /* <DEDUP_REMOVED lines=13> */
.L_x_27568:
[----:B------:R-:W-:Y:S05]  /*9b30*/  BSYNC.RECONVERGENT B3 ;  /* 0x0000000000037941 */ /* 0x000fea0003800200 */
.L_x_27567:
        /* <DEDUP_REMOVED lines=61> */
.L_x_27565:
[----:B------:R-:W-:Y:S05]  /*9f10*/  BSYNC.RECONVERGENT B2 ;  /* 0x0000000000027941 */ /* 0x000fea0003800200 */
.L_x_27564:
        /* <DEDUP_REMOVED lines=11> */
.L_x_27563:
[----:B------:R-:W-:Y:S05]  /*9fd0*/  BSYNC.RECONVERGENT B1 ;  /* 0x0000000000017941 */ /* 0x000fea0003800200 */
.L_x_27562:
        /* <DEDUP_REMOVED lines=17> */
.L_x_27573:
        /* <DEDUP_REMOVED lines=13> */
.L_x_27575:
[----:B------:R-:W-:Y:S05]  /*a1c0*/  BSYNC.RECONVERGENT B3 ;  /* 0x0000000000037941 */ /* 0x000fea0003800200 */
.L_x_27574:
        /* <DEDUP_REMOVED lines=61> */
.L_x_27572:
[----:B------:R-:W-:Y:S05]  /*a5a0*/  BSYNC.RECONVERGENT B2 ;  /* 0x0000000000027941 */ /* 0x000fea0003800200 */
.L_x_27571:
        /* <DEDUP_REMOVED lines=12> */
.L_x_27570:
[----:B------:R-:W-:Y:S05]  /*a670*/  BSYNC.RECONVERGENT B1 ;  /* 0x0000000000017941 */ /* 0x000fea0003800200 */
.L_x_27569:
        /* <DEDUP_REMOVED lines=17> */
.L_x_27580:
        /* <DEDUP_REMOVED lines=13> */
.L_x_27582:
[----:B------:R-:W-:Y:S05]  /*a860*/  BSYNC.RECONVERGENT B3 ;  /* 0x0000000000037941 */ /* 0x000fea0003800200 */
.L_x_27581:
        /* <DEDUP_REMOVED lines=61> */
.L_x_27579:
[----:B------:R-:W-:Y:S05]  /*ac40*/  BSYNC.RECONVERGENT B2 ;  /* 0x0000000000027941 */ /* 0x000fea0003800200 */
.L_x_27578:
        /* <DEDUP_REMOVED lines=11> */
.L_x_27577:
[----:B------:R-:W-:Y:S05]  /*ad00*/  BSYNC.RECONVERGENT B1 ;  /* 0x0000000000017941 */ /* 0x000fea0003800200 */
.L_x_27576:
        /* <DEDUP_REMOVED lines=16> */
.L_x_27586:
        /* <DEDUP_REMOVED lines=13> */
.L_x_27588:
[----:B------:R-:W-:Y:S05]  /*aee0*/  BSYNC.RECONVERGENT B2 ;  /* 0x0000000000027941 */ /* 0x000fea0003800200 */
.L_x_27587:
        /* <DEDUP_REMOVED lines=61> */
.L_x_27585:
[----:B------:R-:W-:Y:S05]  /*b2c0*/  BSYNC.RECONVERGENT B1 ;  /* 0x0000000000017941 */ /* 0x000fea0003800200 */
.L_x_27584:
[----:B------:R-:W-:Y:S01]  /*b2d0*/  PRMT R144, R119, 0x7632, R144 ;  /* 0x0000763277907816 */ /* 0x000fe20000000090 */
        /* <DEDUP_REMOVED lines=12> */
.L_x_27533:
        /* <DEDUP_REMOVED lines=21> */
.L_x_27593:
        /* <DEDUP_REMOVED lines=13> */
.L_x_27595:
[----:B------:R-:W-:Y:S05]  /*b5c0*/  BSYNC.RECONVERGENT B3 ;  /* 0x0000000000037941 */ /* 0x000fea0003800200 */
.L_x_27594:
        /* <DEDUP_REMOVED lines=59> */
.L_x_27592:
[----:B------:R-:W-:Y:S05]  /*b980*/  BSYNC.RECONVERGENT B2 ;  /* 0x0000000000027941 */ /* 0x000fea0003800200 */
.L_x_27591:
        /* <DEDUP_REMOVED lines=11> */
.L_x_27590:
[----:B------:R-:W-:Y:S05]  /*ba40*/  BSYNC.RECONVERGENT B1 ;  /* 0x0000000000017941 */ /* 0x000fea0003800200 */
.L_x_27589:
        /* <DEDUP_REMOVED lines=17> */
.L_x_27600:
        /* <DEDUP_REMOVED lines=13> */
.L_x_27602:
[----:B------:R-:W-:Y:S05]  /*bc30*/  BSYNC.RECONVERGENT B3 ;  /* 0x0000000000037941 */ /* 0x000fea0003800200 */
.L_x_27601:
        /* <DEDUP_REMOVED lines=61> */
.L_x_27599:
[----:B------:R-:W-:Y:S05]  /*c010*/  BSYNC.RECONVERGENT B2 ;  /* 0x0000000000027941 */ /* 0x000fea0003800200 */
.L_x_27598:
        /* <DEDUP_REMOVED lines=12> */
.L_x_27597:
[----:B------:R-:W-:Y:S05]  /*c0e0*/  BSYNC.RECONVERGENT B1 ;  /* 0x0000000000017941 */ /* 0x000fea0003800200 */
.L_x_27596:
        /* <DEDUP_REMOVED lines=17> */
.L_x_27607:
        /* <DEDUP_REMOVED lines=13> */
.L_x_27609:
[----:B------:R-:W-:Y:S05]  /*c2d0*/  BSYNC.RECONVERGENT B3 ;  /* 0x0000000000037941 */ /* 0x000fea0003800200 */
.L_x_27608:
        /* <DEDUP_REMOVED lines=61> */
.L_x_27606:
[----:B------:R-:W-:Y:S05]  /*c6b0*/  BSYNC.RECONVERGENT B2 ;  /* 0x0000000000027941 */ /* 0x000fea0003800200 */
.L_x_27605:
        /* <DEDUP_REMOVED lines=11> */
.L_x_27604:
[----:B------:R-:W-:Y:S05]  /*c770*/  BSYNC.RECONVERGENT B1 ;  /* 0x0000000000017941 */ /* 0x000fea0003800200 */
.L_x_27603:
        /* <DEDUP_REMOVED lines=17> */
.L_x_27614:
        /* <DEDUP_REMOVED lines=13> */
.L_x_27616:
[----:B------:R-:W-:Y:S05]  /*c960*/  BSYNC.RECONVERGENT B3 ;  /* 0x0000000000037941 */ /* 0x000fea0003800200 */
.L_x_27615:
        /* <DEDUP_REMOVED lines=61> */
.L_x_27613:
[----:B------:R-:W-:Y:S05]  /*cd40*/  BSYNC.RECONVERGENT B2 ;  /* 0x0000000000027941 */ /* 0x000fea0003800200 */
.L_x_27612:
        /* <DEDUP_REMOVED lines=12> */
.L_x_27611:
[----:B------:R-:W-:Y:S05]  /*ce10*/  BSYNC.RECONVERGENT B1 ;  /* 0x0000000000017941 */ /* 0x000fea0003800200 */
.L_x_27610:
        /* <DEDUP_REMOVED lines=17> */
.L_x_27621:
        /* <DEDUP_REMOVED lines=13> */
.L_x_27623:
[----:B------:R-:W-:Y:S05]  /*d000*/  BSYNC.RECONVERGENT B3 ;  /* 0x0000000000037941 */ /* 0x000fea0003800200 */
.L_x_27622:
        /* <DEDUP_REMOVED lines=58> */
[----:B------:R-:W-:Y:S01]  /*d3b0*/  MOV R144, R156 ;  /* 0x0000009c00907202 */ /* 0x000fe20000000f00 */
[----:B------:R-:W-:Y:S01]  /*d3c0*/  IMAD.MOV.U32 R156, RZ, RZ, R140 ;  /* 0x000000ffff9c7224 */ /* 0x000fe200078e008c */
[----:B------:R-:W-:-:S07]  /*d3d0*/  LOP3.LUT R4, R4, UR16, R141, 0x96, !PT ;  /* 0x0000001004047c12 */ /* 0x000fce000f8e968d */
.L_x_27620:
[----:B------:R-:W-:Y:S05]  /*d3e0*/  BSYNC.RECONVERGENT B2 ;  /* 0x0000000000027941 */ /* 0x000fea0003800200 */
.L_x_27619:
        /* <DEDUP_REMOVED lines=11> */
.L_x_27618:
[----:B------:R-:W-:Y:S05]  /*d4a0*/  BSYNC.RECONVERGENT B1 ;  /* 0x0000000000017941 */ /* 0x000fea0003800200 */
.L_x_27617:
        /* <DEDUP_REMOVED lines=17> */
.L_x_27628:
        /* <DEDUP_REMOVED lines=13> */
.L_x_27630:
[----:B------:R-:W-:Y:S05]  /*d690*/  BSYNC.RECONVERGENT B3 ;  /* 0x0000000000037941 */ /* 0x000fea0003800200 */
.L_x_27629:
        /* <DEDUP_REMOVED lines=61> */
.L_x_27627:
[----:B------:R-:W-:Y:S05]  /*da70*/  BSYNC.RECONVERGENT B2 ;  /* 0x0000000000027941 */ /* 0x000fea0003800200 */
.L_x_27626:
        /* <DEDUP_REMOVED lines=12> */
.L_x_27625:
[----:B------:R-:W-:Y:S05]  /*db40*/  BSYNC.RECONVERGENT B1 ;  /* 0x0000000000017941 */ /* 0x000fea0003800200 */
.L_x_27624:
        /* <DEDUP_REMOVED lines=17> */
.L_x_27635:
        /* <DEDUP_REMOVED lines=13> */
.L_x_27637:
[----:B------:R-:W-:Y:S05]  /*dd30*/  BSYNC.RECONVERGENT B3 ;  /* 0x0000000000037941 */ /* 0x000fea0003800200 */
.L_x_27636:
        /* <DEDUP_REMOVED lines=61> */
.L_x_27634:
[----:B------:R-:W-:Y:S05]  /*e110*/  BSYNC.RECONVERGENT B2 ;  /* 0x0000000000027941 */ /* 0x000fea0003800200 */
.L_x_27633:
        /* <DEDUP_REMOVED lines=11> */
.L_x_27632:
[----:B------:R-:W-:Y:S05]  /*e1d0*/  BSYNC.RECONVERGENT B1 ;  /* 0x0000000000017941 */ /* 0x000fea0003800200 */
.L_x_27631:
        /* <DEDUP_REMOVED lines=16> */
.L_x_27640:
        /* <DEDUP_REMOVED lines=13> */
.L_x_27642:
[----:B------:R-:W-:Y:S05]  /*e3b0*/  BSYNC.RECONVERGENT B2 ;  /* 0x0000000000027941 */ /* 0x000fea0003800200 */
.L_x_27641:
        /* <DEDUP_REMOVED lines=61> */
.L_x_27639:
[----:B------:R-:W-:Y:S05]  /*e790*/  BSYNC.RECONVERGENT B1 ;  /* 0x0000000000017941 */ /* 0x000fea0003800200 */
.L_x_27638:
        /* <DEDUP_REMOVED lines=12> */
.L_x_27583:
[----:B------:R-:W-:Y:S05]  /*e860*/  BSYNC.RECONVERGENT B0 ;  /* 0x0000000000007941 */ /* 0x000fea0003800200 */
.L_x_27532:
[----:B------:R-:W-:Y:S01]  /*e870*/  IADD3 R148, PT, PT, R210, 0x20, RZ ;  /* 0x00000020d2947810 */ /* 0x000fe20007ffe0ff */
[----:B------:R-:W0:Y:S01]  /*e880*/  @P1 LDC.64 R144, c[0x0][0x390] ;  /* 0x0000e400ff901b82 */ /* 0x000e220000000a00 */
[----:B------:R-:W-:Y:S01]  /*e890*/  @P1 VIADD R151, R218, 0x40 ;  /* 0x00000040da971836 */ /* 0x000fe20000000000 */
[----:B------:R-:W-:Y:S01]  /*e8a0*/  BSSY.RECONVERGENT B0, `(.L_x_27643) ;  /* 0x000001e000007945 */ /* 0x000fe20003800200 */
[----:B------:R-:W-:Y:S02]  /*e8b0*/  @P0 VIADD R153, R210, 0x40 ;  /* 0x00000040d2990836 */ /* 0x000fe40000000000 */
[----:B------:R-:W-:-:S03]  /*e8c0*/  IMAD.WIDE.U32 R148, R148, 0x20, R188 ;  /* 0x0000002094947825 */ /* 0x000fc600078e00bc */
[----:B------:R-:W1:Y:S02]  /*e8d0*/  @P0 LDC.64 R146, c[0x0][0x3a0] ;  /* 0x0000e800ff920b82 */ /* 0x000e640000000a00 */
[----:B------:R2:W-:Y:S04]  /*e8e0*/  STG.E.128 desc[UR6][R148.64], R136 ;  /* 0x0000008894007986 */ /* 0x0005e8000c101d06 */
        /* <DEDUP_REMOVED lines=25> */
.L_x_27644:
[----:B------:R-:W-:Y:S05]  /*ea80*/  BSYNC.RECONVERGENT B0 ;  /* 0x0000000000007941 */ /* 0x000fea0003800200 */
.L_x_27643:
[----:B-----5:R1:W5:Y:S04]  /*ea90*/  @P1 LDG.E.128 R116, desc[UR6][R144.64] ;  /* 0x0000000690741981 */ /* 0x020368000c1e1d00 */
[----:B------:R1:W5:Y:S04]  /*eaa0*/  @P0 LDG.E.128 R120, desc[UR6][R146.64] ;  /* 0x0000000692780981 */ /* 0x000368000c1e1d00 */
[----:B------:R1:W5:Y:S01]  /*eab0*/  @P0 LDG.E.128 R124, desc[UR6][R146.64+0x10] ;  /* 0x00001006927c0981 */ /* 0x000362000c1e1d00 */
[----:B------:R-:W-:Y:S04]  /*eac0*/  BSSY.RECONVERGENT B0, `(.L_x_27645) ;  /* 0x00006a2000007945 */ /* 0x000fe80003800200 */
[----:B------:R-:W-:Y:S05]  /*ead0*/  @!P0 BRA `(.L_x_27646) ;  /* 0x0000003400448947 */ /* 0x000fea0003800000 */
[----:B------:R-:W-:Y:S01]  /*eae0*/  ISETP.GT.AND P2, PT, R190, RZ, PT ;  /* 0x000000ffbe00720c */ /* 0x000fe20003f44270 */
[----:B------:R-:W-:Y:S01]  /*eaf0*/  BSSY.RECONVERGENT B1, `(.L_x_27647) ;  /* 0x000006b000017945 */ /* 0x000fe20003800200 */
[----:B------:R-:W-:Y:S01]  /*eb00*/  IMAD.MOV.U32 R6, RZ, RZ, R156 ;  /* 0x000000ffff067224 */ /* 0x000fe200078e009c */
[----:B-1----:R-:W-:Y:S01]  /*eb10*/  MOV R146, R157 ;  /* 0x0000009d00927202 */ /* 0x002fe20000000f00 */
[----:B-----5:R-:W-:-:S09]  /*eb20*/  IMAD.MOV.U32 R144, RZ, RZ, R120 ;  /* 0x000000ffff907224 */ /* 0x020fd200078e0078 */
        /* <DEDUP_REMOVED lines=17> */
.L_x_27651:
        /* <DEDUP_REMOVED lines=13> */
.L_x_27653:
[----:B------:R-:W-:Y:S05]  /*ed10*/  BSYNC.RECONVERGENT B3 ;  /* 0x0000000000037941 */ /* 0x000fea0003800200 */
.L_x_27652:
[----:B------:R-:W-:Y:S01]  /*ed20*/  IMAD.WIDE.U32 R146, R0, -0x326172a9, RZ ;  /* 0xcd9e8d5700927825 */ /* 0x000fe200078e00ff */
[----:B------:R-:W-:Y:S01]  /*ed30*/  LOP3.LUT R144, R200, UR5, R5, 0x96, !PT ;  /* 0x00000005c8907c12 */ /* 0x000fe2000f8e9605 */
[----:B------:R-:W-:Y:S02]  /*ed40*/  UIADD3 UR15, UPT, UPT, UR4, -0x61c88647, URZ ;  /* 0x9e3779b9040f7890 */ /* 0x000fe4000fffe0ff */
[----:B------:R-:W-:Y:S01]  /*ed50*/  UIADD3 UR16, UPT, UPT, UR5, -0x4498517b, URZ ;  /* 0xbb67ae8505107890 */ /* 0x000fe2000fffe0ff */
[----:B0-----:R-:W-:Y:S01]  /*ed60*/  LOP3.LUT R148, R7, UR4, R147, 0x96, !PT ;  /* 0x0000000407947c12 */ /* 0x001fe2000f8e9693 */
        /* <DEDUP_REMOVED lines=52> */
[----:B------:R-:W-:Y:S01]  /*f0b0*/  MOV R6, R144 ;  /* 0x0000009000067202 */ /* 0x000fe20000000f00 */
[----:B------:R-:W-:Y:S01]  /*f0c0*/  IMAD.MOV.U32 R144, RZ, RZ, R156 ;  /* 0x000000ffff907224 */ /* 0x000fe200078e009c */
[----:B------:R-:W-:-:S07]  /*f0d0*/  LOP3.LUT R4, R4, UR16, R145, 0x96, !PT ;  /* 0x0000001004047c12 */ /* 0x000fce000f8e9691 */
.L_x_27650:
[----:B------:R-:W-:Y:S05]  /*f0e0*/  BSYNC.RECONVERGENT B2 ;  /* 0x0000000000027941 */ /* 0x000fea0003800200 */
.L_x_27649:
        /* <DEDUP_REMOVED lines=11> */
.L_x_27648:
[----:B------:R-:W-:Y:S05]  /*f1a0*/  BSYNC.RECONVERGENT B1 ;  /* 0x0000000000017941 */ /* 0x000fea0003800200 */
.L_x_27647:
        /* <DEDUP_REMOVED lines=17> */
.L_x_27658:
        /* <DEDUP_REMOVED lines=13> */
.L_x_27660:
[----:B------:R-:W-:Y:S05]  /*f390*/  BSYNC.RECONVERGENT B3 ;  /* 0x0000000000037941 */ /* 0x000fea0003800200 */
.L_x_27659:
        /* <DEDUP_REMOVED lines=59> */
[----:B------:R-:W-:Y:S01]  /*f750*/  LOP3.LUT R4, R4, UR16, R147, 0x96, !PT ;  /* 0x0000001004047c12 */ /* 0x000fe2000f8e9693 */
[----:B------:R-:W-:-:S07]  /*f760*/  HFMA2 R147, -RZ, RZ, 0, 0 ;  /* 0x00000000ff937431 */ /* 0x000fce00000001ff */
.L_x_27657:
[----:B------:R-:W-:Y:S05]  /*f770*/  BSYNC.RECONVERGENT B2 ;  /* 0x0000000000027941 */ /* 0x000fea0003800200 */
.L_x_27656:
[----:B------:R-:W-:Y:S01]  /*f780*/  PRMT R146, R116, 0x7632, R146 ;  /* 0x0000763274927816 */ /* 0x000fe20000000092 */
[----:B0-----:R-:W-:Y:S01]  /*f790*/  IMAD.MOV.U32 R148, RZ, RZ, 0x2f800000 ;  /* 0x2f800000ff947424 */ /* 0x001fe200078e00ff */
[----:B------:R-:W-:-:S03]  /*f7a0*/  I2FP.F32.U32 R145, R145 ;  /* 0x0000009100917245 */ /* 0x000fc60000201000 */
        /* <DEDUP_REMOVED lines=10> */
.L_x_27655:
[----:B------:R-:W-:Y:S05]  /*f850*/  BSYNC.RECONVERGENT B1 ;  /* 0x0000000000017941 */ /* 0x000fea0003800200 */
.L_x_27654:
[----:B------:R-:W-:Y:S01]  /*f860*/  BSSY.RECONVERGENT B1, `(.L_x_27661) ;  /* 0x0000068000017945 */ /* 0x000fe20003800200 */
[----:B0-----:R-:W-:Y:S02]  /*f870*/  IMAD.MOV.U32 R148, RZ, RZ, R147 ;  /* 0x000000ffff947224 */ /* 0x001fe400078e0093 */
        /* <DEDUP_REMOVED lines=15> */
.L_x_27665:
        /* <DEDUP_REMOVED lines=13> */
.L_x_27667:
[----:B------:R-:W-:Y:S05]  /*fa40*/  BSYNC.RECONVERGENT B3 ;  /* 0x0000000000037941 */ /* 0x000fea0003800200 */
.L_x_27666:
        /* <DEDUP_REMOVED lines=61> */
.L_x_27664:
[----:B------:R-:W-:Y:S05]  /*fe20*/  BSYNC.RECONVERGENT B2 ;  /* 0x0000000000027941 */ /* 0x000fea0003800200 */
.L_x_27663:
        /* <DEDUP_REMOVED lines=11> */
.L_x_27662:
[----:B------:R-:W-:Y:S05]  /*fee0*/  BSYNC.RECONVERGENT B1 ;  /* 0x0000000000017941 */ /* 0x000fea0003800200 */
.L_x_27661:
        /* <DEDUP_REMOVED lines=17> */
.L_x_27672:
        /* <DEDUP_REMOVED lines=13> */
.L_x_27674:
[----:B------:R-:W-:Y:S05]  /*100d0*/  BSYNC.RECONVERGENT B3 ;  /* 0x0000000000037941 */ /* 0x000fea0003800200 */
.L_x_27673:
        /* <DEDUP_REMOVED lines=61> */
.L_x_27671:
[----:B------:R-:W-:Y:S05]  /*104b0*/  BSYNC.RECONVERGENT B2 ;  /* 0x0000000000027941 */ /* 0x000fea0003800200 */
.L_x_27670:
        /* <DEDUP_REMOVED lines=13> */
.L_x_27669:
[----:B------:R-:W-:Y:S05]  /*10590*/  BSYNC.RECONVERGENT B1 ;  /* 0x0000000000017941 */ /* 0x000fea0003800200 */
.L_x_27668:
        /* <DEDUP_REMOVED lines=17> */
.L_x_27679:
        /* <DEDUP_REMOVED lines=13> */
.L_x_27681:
[----:B------:R-:W-:Y:S05]  /*10780*/  BSYNC.RECONVERGENT B3 ;  /* 0x0000000000037941 */ /* 0x000fea0003800200 */
.L_x_27680:
        /* <DEDUP_REMOVED lines=55> */
[----:B------:R-:W-:-:S03]  /*10b00*/  MOV R202, R150 ;  /* 0x0000009600ca7202 */ /* 0x000fc60000000f00 */
[----:B------:R-:W-:Y:S01]  /*10b10*/  HFMA2 R150, -RZ, RZ, 0, 0 ;  /* 0x00000000ff967431 */ /* 0x000fe200000001ff */
[----:B------:R-:W-:Y:S01]  /*10b20*/  LOP3.LUT R5, R152, UR15, R151, 0x96, !PT ;  /* 0x0000000f98057c12 */ /* 0x000fe2000f8e9697 */
[----:B------:R-:W-:Y:S01]  /*10b30*/  IMAD.MOV.U32 R151, RZ, RZ, R6 ;  /* 0x000000ffff977224 */ /* 0x000fe200078e0006 */
[----:B------:R-:W-:Y:S01]  /*10b40*/  LOP3.LUT R4, R4, UR16, R149, 0x96, !PT ;  /* 0x0000001004047c12 */ /* 0x000fe2000f8e9695 */
[----:B------:R-:W-:-:S07]  /*10b50*/  IMAD.MOV.U32 R6, RZ, RZ, R148 ;  /* 0x000000ffff067224 */ /* 0x000fce00078e0094 */
.L_x_27678:
[----:B------:R-:W-:Y:S05]  /*10b60*/  BSYNC.RECONVERGENT B2 ;  /* 0x0000000000027941 */ /* 0x000fea0003800200 */
.L_x_27677:
        /* <DEDUP_REMOVED lines=11> */
.L_x_27676:
[----:B------:R-:W-:Y:S05]  /*10c20*/  BSYNC.RECONVERGENT B1 ;  /* 0x0000000000017941 */ /* 0x000fea0003800200 */
.L_x_27675:
        /* <DEDUP_REMOVED lines=17> */
.L_x_27686:
        /* <DEDUP_REMOVED lines=13> */
.L_x_27688:
[----:B------:R-:W-:Y:S05]  /*10e10*/  BSYNC.RECONVERGENT B3 ;  /* 0x0000000000037941 */ /* 0x000fea0003800200 */
.L_x_27687:
        /* <DEDUP_REMOVED lines=59> */
[----:B------:R-:W-:Y:S01]  /*111d0*/  IMAD.MOV.U32 R151, RZ, RZ, RZ ;  /* 0x000000ffff977224 */ /* 0x000fe200078e00ff */
[----:B------:R-:W-:-:S07]  /*111e0*/  MOV R6, R150 ;  /* 0x0000009600067202 */ /* 0x000fce0000000f00 */
.L_x_27685:
[----:B------:R-:W-:Y:S05]  /*111f0*/  BSYNC.RECONVERGENT B2 ;  /* 0x0000000000027941 */ /* 0x000fea0003800200 */
.L_x_27684:
        /* <DEDUP_REMOVED lines=12> */
.L_x_27683:
[----:B------:R-:W-:Y:S05]  /*112c0*/  BSYNC.RECONVERGENT B1 ;  /* 0x0000000000017941 */ /* 0x000fea0003800200 */
.L_x_27682:
        /* <DEDUP_REMOVED lines=17> */
.L_x_27693:
        /* <DEDUP_REMOVED lines=13> */
.L_x_27695:
[----:B------:R-:W-:Y:S05]  /*114b0*/  BSYNC.RECONVERGENT B3 ;  /* 0x0000000000037941 */ /* 0x000fea0003800200 */
.L_x_27694:
        /* <DEDUP_REMOVED lines=59> */
[----:B------:R-:W-:Y:S02]  /*11870*/  IMAD.MOV.U32 R6, RZ, RZ, R150 ;  /* 0x000000ffff067224 */ /* 0x000fe400078e0096 */
[----:B------:R-:W-:-:S07]  /*11880*/  IMAD.MOV.U32 R152, RZ, RZ, RZ ;  /* 0x000000ffff987224 */ /* 0x000fce00078e00ff */
.L_x_27692:
[----:B------:R-:W-:Y:S05]  /*11890*/  BSYNC.RECONVERGENT B2 ;  /* 0x0000000000027941 */ /* 0x000fea0003800200 */
.L_x_27691:
        /* <DEDUP_REMOVED lines=11> */
.L_x_27690:
[----:B------:R-:W-:Y:S05]  /*11950*/  BSYNC.RECONVERGENT B1 ;  /* 0x0000000000017941 */ /* 0x000fea0003800200 */
.L_x_27689:
        /* <DEDUP_REMOVED lines=16> */
.L_x_27699:
        /* <DEDUP_REMOVED lines=13> */
.L_x_27701:
[----:B------:R-:W-:Y:S05]  /*11b30*/  BSYNC.RECONVERGENT B2 ;  /* 0x0000000000027941 */ /* 0x000fea0003800200 */
.L_x_27700:
        /* <DEDUP_REMOVED lines=61> */
.L_x_27698:
[----:B------:R-:W-:Y:S05]  /*11f10*/  BSYNC.RECONVERGENT B1 ;  /* 0x0000000000017941 */ /* 0x000fea0003800200 */
.L_x_27697:
        /* <DEDUP_REMOVED lines=11> */
[----:B------:R-:W-:Y:S01]  /*11fd0*/  FFMA.FTZ R151, R152, R151, R127 ;  /* 0x0000009798977223 */ /* 0x000fe2000001007f */
[----:B------:R-:W-:Y:S06]  /*11fe0*/  BRA `(.L_x_27696) ;  /* 0x00000034003c7947 */ /* 0x000fec0003800000 */
.L_x_27646:
[----:B------:R-:W-:Y:S01]  /*11ff0*/  BSSY.RECONVERGENT B1, `(.L_x_27702) ;  /* 0x000006b000017945 */ /* 0x000fe20003800200 */
[----:B------:R-:W-:Y:S01]  /*12000*/  IMAD.MOV.U32 R6, RZ, RZ, R156 ;  /* 0x000000ffff067224 */ /* 0x000fe200078e009c */
[----:B-1----:R-:W-:Y:S01]  /*12010*/  MOV R144, RZ ;  /* 0x000000ff00907202 */ /* 0x002fe20000000f00 */
        /* <DEDUP_REMOVED lines=18> */
.L_x_27706:
        /* <DEDUP_REMOVED lines=13> */
.L_x_27708:
[----:B------:R-:W-:Y:S05]  /*12210*/  BSYNC.RECONVERGENT B3 ;  /* 0x0000000000037941 */ /* 0x000fea0003800200 */
.L_x_27707:
        /* <DEDUP_REMOVED lines=60> */
.L_x_27705:
[----:B------:R-:W-:Y:S05]  /*125e0*/  BSYNC.RECONVERGENT B2 ;  /* 0x0000000000027941 */ /* 0x000fea0003800200 */
.L_x_27704:
        /* <DEDUP_REMOVED lines=11> */
.L_x_27703:
[----:B------:R-:W-:Y:S05]  /*126a0*/  BSYNC.RECONVERGENT B1 ;  /* 0x0000000000017941 */ /* 0x000fea0003800200 */
.L_x_27702:
        /* <DEDUP_REMOVED lines=17> */
.L_x_27713:
        /* <DEDUP_REMOVED lines=13> */
.L_x_27715:
[----:B------:R-:W-:Y:S05]  /*12890*/  BSYNC.RECONVERGENT B3 ;  /* 0x0000000000037941 */ /* 0x000fea0003800200 */
.L_x_27714:
[----:B------:R-:W-:Y:S01]  /*128a0*/  IMAD.WIDE.U32 R150, R0, -0x326172a9, RZ ;  /* 0xcd9e8d5700967825 */ /* 0x000fe200078e00ff */
[----:B------:R-:W-:Y:S01]  /*128b0*/  LOP3.LUT R146, R200, UR5, R5, 0x96, !PT ;  /* 0x00000005c8927c12 */ /* 0x000fe2000f8e9605 */
[----:B------:R-:W-:Y:S01]  /*128c0*/  UIADD3 UR15, UPT, UPT, UR4, -0x61c88647, URZ ;  /* 0x9e3779b9040f7890 */ /* 0x000fe2000fffe0ff */
[----:B------:R-:W-:Y:S01]  /*128d0*/  MOV R145, R6 ;  /* 0x0000000600917202 */ /* 0x000fe20000000f00 */
        /* <DEDUP_REMOVED lines=57> */
.L_x_27712:
[----:B------:R-:W-:Y:S05]  /*12c70*/  BSYNC.RECONVERGENT B2 ;  /* 0x0000000000027941 */ /* 0x000fea0003800200 */
.L_x_27711:
[----:B-----5:R-:W-:Y:S01]  /*12c80*/  PRMT R146, R116, 0x7632, R146 ;  /* 0x0000763274927816 */ /* 0x020fe20000000092 */
[----:B0-----:R-:W-:Y:S01]  /*12c90*/  HFMA2 R148, -RZ, RZ, 0.1171875, 0 ;  /* 0x2f800000ff947431 */ /* 0x001fe200000001ff */
        /* <DEDUP_REMOVED lines=11> */
.L_x_27710:
[----:B------:R-:W-:Y:S05]  /*12d50*/  BSYNC.RECONVERGENT B1 ;  /* 0x0000000000017941 */ /* 0x000fea0003800200 */
.L_x_27709:
[----:B------:R-:W-:Y:S01]  /*12d60*/  BSSY.RECONVERGENT B1, `(.L_x_27716) ;  /* 0x0000068000017945 */ /* 0x000fe20003800200 */
[----:B0-----:R-:W-:Y:S01]  /*12d70*/  MOV R148, R147 ;  /* 0x0000009300947202 */ /* 0x001fe20000000f00 */
        /* <DEDUP_REMOVED lines=15> */
.L_x_27720:
        /* <DEDUP_REMOVED lines=13> */
.L_x_27722:
[----:B------:R-:W-:Y:S05]  /*12f40*/  BSYNC.RECONVERGENT B3 ;  /* 0x0000000000037941 */ /* 0x000fea0003800200 */
.L_x_27721:
        /* <DEDUP_REMOVED lines=61> */
.L_x_27719:
[----:B------:R-:W-:Y:S05]  /*13320*/  BSYNC.RECONVERGENT B2 ;  /* 0x0000000000027941 */ /* 0x000fea0003800200 */
.L_x_27718:
        /* <DEDUP_REMOVED lines=11> */
.L_x_27717:
[----:B------:R-:W-:Y:S05]  /*133e0*/  BSYNC.RECONVERGENT B1 ;  /* 0x0000000000017941 */ /* 0x000fea0003800200 */
.L_x_27716:
        /* <DEDUP_REMOVED lines=17> */
.L_x_27727:
        /* <DEDUP_REMOVED lines=13> */
.L_x_27729:
[----:B------:R-:W-:Y:S05]  /*135d0*/  BSYNC.RECONVERGENT B3 ;  /* 0x0000000000037941 */ /* 0x000fea0003800200 */
.L_x_27728:
        /* <DEDUP_REMOVED lines=61> */
.L_x_27726:
[----:B------:R-:W-:Y:S05]  /*139b0*/  BSYNC.RECONVERGENT B2 ;  /* 0x0000000000027941 */ /* 0x000fea0003800200 */
.L_x_27725:
        /* <DEDUP_REMOVED lines=13> */
.L_x_27724:
[----:B------:R-:W-:Y:S05]  /*13a90*/  BSYNC.RECONVERGENT B1 ;  /* 0x0000000000017941 */ /* 0x000fea0003800200 */
.L_x_27723:
        /* <DEDUP_REMOVED lines=17> */
.L_x_27734:
        /* <DEDUP_REMOVED lines=13> */
.L_x_27736:
[----:B------:R-:W-:Y:S05]  /*13c80*/  BSYNC.RECONVERGENT B3 ;  /* 0x0000000000037941 */ /* 0x000fea0003800200 */
.L_x_27735:
        /* <DEDUP_REMOVED lines=61> */
.L_x_27733:
[----:B------:R-:W-:Y:S05]  /*14060*/  BSYNC.RECONVERGENT B2 ;  /* 0x0000000000027941 */ /* 0x000fea0003800200 */
.L_x_27732:
        /* <DEDUP_REMOVED lines=11> */
.L_x_27731:
[----:B------:R-:W-:Y:S05]  /*14120*/  BSYNC.RECONVERGENT B1 ;  /* 0x0000000000017941 */ /* 0x000fea0003800200 */
.L_x_27730:
        /* <DEDUP_REMOVED lines=17> */
.L_x_27741:
        /* <DEDUP_REMOVED lines=13> */
.L_x_27743:
[----:B------:R-:W-:Y:S05]  /*14310*/  BSYNC.RECONVERGENT B3 ;  /* 0x0000000000037941 */ /* 0x000fea0003800200 */
.L_x_27742:
        /* <DEDUP_REMOVED lines=61> */
.L_x_27740:
[----:B------:R-:W-:Y:S05]  /*146f0*/  BSYNC.RECONVERGENT B2 ;  /* 0x0000000000027941 */ /* 0x000fea0003800200 */
.L_x_27739:
        /* <DEDUP_REMOVED lines=12> */
.L_x_27738:
[----:B------:R-:W-:Y:S05]  /*147c0*/  BSYNC.RECONVERGENT B1 ;  /* 0x0000000000017941 */ /* 0x000fea0003800200 */
.L_x_27737:
        /* <DEDUP_REMOVED lines=17> */
.L_x_27748:
        /* <DEDUP_REMOVED lines=13> */
.L_x_27750:
[----:B------:R-:W-:Y:S05]  /*149b0*/  BSYNC.RECONVERGENT B3 ;  /* 0x0000000000037941 */ /* 0x000fea0003800200 */
.L_x_27749:
        /* <DEDUP_REMOVED lines=61> */
.L_x_27747:
[----:B------:R-:W-:Y:S05]  /*14d90*/  BSYNC.RECONVERGENT B2 ;  /* 0x0000000000027941 */ /* 0x000fea0003800200 */
.L_x_27746:
        /* <DEDUP_REMOVED lines=11> */
.L_x_27745:
[----:B------:R-:W-:Y:S05]  /*14e50*/  BSYNC.RECONVERGENT B1 ;  /* 0x0000000000017941 */ /* 0x000fea0003800200 */
.L_x_27744:
        /* <DEDUP_REMOVED lines=16> */
.L_x_27753:
        /* <DEDUP_REMOVED lines=13> */
.L_x_27755:
[----:B------:R-:W-:Y:S05]  /*15030*/  BSYNC.RECONVERGENT B2 ;  /* 0x0000000000027941 */ /* 0x000fea0003800200 */
.L_x_27754:
        /* <DEDUP_REMOVED lines=61> */
.L_x_27752:
[----:B------:R-:W-:Y:S05]  /*15410*/  BSYNC.RECONVERGENT B1 ;  /* 0x0000000000017941 */ /* 0x000fea0003800200 */
.L_x_27751:
        /* <DEDUP_REMOVED lines=12> */
.L_x_27696:
[----:B------:R-:W-:Y:S05]  /*154e0*/  BSYNC.RECONVERGENT B0 ;  /* 0x0000000000007941 */ /* 0x000fea0003800200 */
.L_x_27645:
        /* <DEDUP_REMOVED lines=20> */
[----:B------:R-:W-:Y:S01]  /*15630*/  LOP3.LUT R160, R156, 0xff00, R159, 0xf8, !PT ;  /* 0x0000ff009ca07812 */ /* 0x000fe200078ef89f */
[----:B------:R-:W-:Y:S01]  /*15640*/  IMAD.WIDE.U32 R156, R157, 0x1000000, RZ ;  /* 0x010000009d9c7825 */ /* 0x000fe200078e00ff */
[----:B------:R-:W-:Y:S02]  /*15650*/  LOP3.LUT R161, R204, 0xff, RZ, 0xc0, !PT ;  /* 0x000000ffcca17812 */ /* 0x000fe400078ec0ff */
        /* <DEDUP_REMOVED lines=10> */
.L_x_27757:
[----:B------:R-:W-:Y:S05]  /*15700*/  BSYNC.RECONVERGENT B0 ;  /* 0x0000000000007941 */ /* 0x000fea0003800200 */
.L_x_27756:
        /* <DEDUP_REMOVED lines=27> */
.L_x_27764:
        /* <DEDUP_REMOVED lines=13> */
.L_x_27766:
[----:B------:R-:W-:Y:S05]  /*15990*/  BSYNC.RECONVERGENT B3 ;  /* 0x0000000000037941 */ /* 0x000fea0003800200 */
.L_x_27765:
        /* <DEDUP_REMOVED lines=57> */
[----:B------:R-:W-:Y:S01]  /*15d30*/  IMAD.MOV.U32 R154, RZ, RZ, RZ ;  /* 0x000000ffff9a7224 */ /* 0x000fe200078e00ff */
[----:B------:R-:W-:-:S07]  /*15d40*/  LOP3.LUT R4, R4, UR16, R171, 0x96, !PT ;  /* 0x0000001004047c12 */ /* 0x000fce000f8e96ab */
.L_x_27763:
[----:B------:R-:W-:Y:S05]  /*15d50*/  BSYNC.RECONVERGENT B2 ;  /* 0x0000000000027941 */ /* 0x000fea0003800200 */
.L_x_27762:
        /* <DEDUP_REMOVED lines=11> */
.L_x_27761:
[----:B------:R-:W-:Y:S05]  /*15e10*/  BSYNC.RECONVERGENT B1 ;  /* 0x0000000000017941 */ /* 0x000fea0003800200 */
.L_x_27760:
        /* <DEDUP_REMOVED lines=17> */
.L_x_27771:
        /* <DEDUP_REMOVED lines=13> */
.L_x_27773:
[----:B------:R-:W-:Y:S05]  /*16000*/  BSYNC.RECONVERGENT B3 ;  /* 0x0000000000037941 */ /* 0x000fea0003800200 */
.L_x_27772:
        /* <DEDUP_REMOVED lines=61> */
.L_x_27770:
[----:B------:R-:W-:Y:S05]  /*163e0*/  BSYNC.RECONVERGENT B2 ;  /* 0x0000000000027941 */ /* 0x000fea0003800200 */
.L_x_27769:
[----:B------:R-:W-:Y:S01]  /*163f0*/  PRMT R154, R116, 0x7632, R154 ;  /* 0x00007632749a7816 */ /* 0x000fe2000000009a */
[----:B0-----:R-:W-:Y:S01]  /*16400*/  HFMA2 R156, -RZ, RZ, 0.1171875, 0 ;  /* 0x2f800000ff9c7431 */ /* 0x001fe200000001ff */
        /* <DEDUP_REMOVED lines=10> */
.L_x_27768:
[----:B------:R-:W-:Y:S05]  /*164b0*/  BSYNC.RECONVERGENT B1 ;  /* 0x0000000000017941 */ /* 0x000fea0003800200 */
.L_x_27767:
[----:B------:R-:W-:Y:S01]  /*164c0*/  BSSY.RECONVERGENT B1, `(.L_x_27774) ;  /* 0x0000068000017945 */ /* 0x000fe20003800200 */
[----:B0-----:R-:W-:Y:S01]  /*164d0*/  MOV R156, R6 ;  /* 0x00000006009c7202 */ /* 0x001fe20000000f00 */
        /* <DEDUP_REMOVED lines=15> */
.L_x_27778:
        /* <DEDUP_REMOVED lines=13> */
.L_x_27780:
[----:B------:R-:W-:Y:S05]  /*166a0*/  BSYNC.RECONVERGENT B3 ;  /* 0x0000000000037941 */ /* 0x000fea0003800200 */
.L_x_27779:
        /* <DEDUP_REMOVED lines=52> */
[----:B------:R-:W-:Y:S01]  /*169f0*/  IMAD.WIDE.U32 R156, R156, -0x326172a9, RZ ;  /* 0xcd9e8d579c9c7825 */ /* 0x000fe200078e00ff */
[----:B------:R-:W-:-:S03]  /*16a00*/  UIADD3 UR15, UPT, UPT, UR4, -0x700cb87f, URZ ;  /* 0x8ff34781040f7890 */ /* 0x000fc6000fffe0ff */
[----:B------:R-:W-:Y:S01]  /*16a10*/  IMAD.WIDE.U32 R154, R154, -0x2daee0ad, RZ ;  /* 0xd2511f539a9a7825 */ /* 0x000fe200078e00ff */
[----:B------:R-:W-:-:S03]  /*16a20*/  MOV R202, R156 ;  /* 0x0000009c00ca7202 */ /* 0x000fc60000000f00 */
[----:B------:R-:W-:Y:S01]  /*16a30*/  HFMA2 R156, -RZ, RZ, 0, 0 ;  /* 0x00000000ff9c7431 */ /* 0x000fe200000001ff */
[----:B------:R-:W-:Y:S02]  /*16a40*/  LOP3.LUT R5, R158, UR15, R157, 0x96, !PT ;  /* 0x0000000f9e057c12 */ /* 0x000fe4000f8e969d */
[----:B------:R-:W-:Y:S01]  /*16a50*/  LOP3.LUT R4, R4, UR16, R155, 0x96, !PT ;  /* 0x0000001004047c12 */ /* 0x000fe2000f8e969b */
[----:B------:R-:W-:Y:S02]  /*16a60*/  IMAD.MOV.U32 R155, RZ, RZ, R170 ;  /* 0x000000ffff9b7224 */ /* 0x000fe400078e00aa */
[----:B------:R-:W-:-:S07]  /*16a70*/  IMAD.MOV.U32 R170, RZ, RZ, R154 ;  /* 0x000000ffffaa7224 */ /* 0x000fce00078e009a */
.L_x_27777:
[----:B------:R-:W-:Y:S05]  /*16a80*/  BSYNC.RECONVERGENT B2 ;  /* 0x0000000000027941 */ /* 0x000fea0003800200 */
.L_x_27776:
        /* <DEDUP_REMOVED lines=11> */
.L_x_27775:
[----:B------:R-:W-:Y:S05]  /*16b40*/  BSYNC.RECONVERGENT B1 ;  /* 0x0000000000017941 */ /* 0x000fea0003800200 */
.L_x_27774:
        /* <DEDUP_REMOVED lines=17> */
.L_x_27785:
        /* <DEDUP_REMOVED lines=13> */
.L_x_27787:
[----:B------:R-:W-:Y:S05]  /*16d30*/  BSYNC.RECONVERGENT B3 ;  /* 0x0000000000037941 */ /* 0x000fea0003800200 */
.L_x_27786:
        /* <DEDUP_REMOVED lines=61> */
.L_x_27784:
[----:B------:R-:W-:Y:S05]  /*17110*/  BSYNC.RECONVERGENT B2 ;  /* 0x0000000000027941 */ /* 0x000fea0003800200 */
.L_x_27783:
        /* <DEDUP_REMOVED lines=12> */
.L_x_27782:
[----:B------:R-:W-:Y:S05]  /*171e0*/  BSYNC.RECONVERGENT B1 ;  /* 0x0000000000017941 */ /* 0x000fea0003800200 */
.L_x_27781:
        /* <DEDUP_REMOVED lines=17> */
.L_x_27792:
        /* <DEDUP_REMOVED lines=13> */
.L_x_27794:
[----:B------:R-:W-:Y:S05]  /*173d0*/  BSYNC.RECONVERGENT B3 ;  /* 0x0000000000037941 */ /* 0x000fea0003800200 */
.L_x_27793:
        /* <DEDUP_REMOVED lines=61> */
.L_x_27791:
[----:B------:R-:W-:Y:S05]  /*177b0*/  BSYNC.RECONVERGENT B2 ;  /* 0x0000000000027941 */ /* 0x000fea0003800200 */
.L_x_27790:
        /* <DEDUP_REMOVED lines=11> */
.L_x_27789:
[----:B------:R-:W-:Y:S05]  /*17870*/  BSYNC.RECONVERGENT B1 ;  /* 0x0000000000017941 */ /* 0x000fea0003800200 */
.L_x_27788:
        /* <DEDUP_REMOVED lines=17> */
.L_x_27799:
        /* <DEDUP_REMOVED lines=13> */
.L_x_27801:
[----:B------:R-:W-:Y:S05]  /*17a60*/  BSYNC.RECONVERGENT B3 ;  /* 0x0000000000037941 */ /* 0x000fea0003800200 */
.L_x_27800:
        /* <DEDUP_REMOVED lines=61> */
.L_x_27798:
[----:B------:R-:W-:Y:S05]  /*17e40*/  BSYNC.RECONVERGENT B2 ;  /* 0x0000000000027941 */ /* 0x000fea0003800200 */
.L_x_27797:
        /* <DEDUP_REMOVED lines=12> */
.L_x_27796:
[----:B------:R-:W-:Y:S05]  /*17f10*/  BSYNC.RECONVERGENT B1 ;  /* 0x0000000000017941 */ /* 0x000fea0003800200 */
.L_x_27795:
        /* <DEDUP_REMOVED lines=17> */
.L_x_27806:
        /* <DEDUP_REMOVED lines=13> */
.L_x_27808:
[----:B------:R-:W-:Y:S05]  /*18100*/  BSYNC.RECONVERGENT B3 ;  /* 0x0000000000037941 */ /* 0x000fea0003800200 */
.L_x_27807:
        /* <DEDUP_REMOVED lines=61> */
.L_x_27805:
[----:B------:R-:W-:Y:S05]  /*184e0*/  BSYNC.RECONVERGENT B2 ;  /* 0x0000000000027941 */ /* 0x000fea0003800200 */
.L_x_27804:
        /* <DEDUP_REMOVED lines=11> */
.L_x_27803:
[----:B------:R-:W-:Y:S05]  /*185a0*/  BSYNC.RECONVERGENT B1 ;  /* 0x0000000000017941 */ /* 0x000fea0003800200 */
.L_x_27802:
        /* <DEDUP_REMOVED lines=16> */
.L_x_27812:
        /* <DEDUP_REMOVED lines=13> */
.L_x_27814:
[----:B------:R-:W-:Y:S05]  /*18780*/  BSYNC.RECONVERGENT B2 ;  /* 0x0000000000027941 */ /* 0x000fea0003800200 */
.L_x_27813:
        /* <DEDUP_REMOVED lines=61> */
.L_x_27811:
[----:B------:R-:W-:Y:S05]  /*18b60*/  BSYNC.RECONVERGENT B1 ;  /* 0x0000000000017941 */ /* 0x000fea0003800200 */
.L_x_27810:
        /* <DEDUP_REMOVED lines=13> */
.L_x_27759:
[----:B------:R-:W-:Y:S01]  /*18c40*/  BSSY.RECONVERGENT B1, `(.L_x_27815) ;  /* 0x000006a000017945 */ /* 0x000fe20003800200 */
[----:B------:R-:W-:Y:S01]  /*18c50*/  MOV R170, R6 ;  /* 0x0000000600aa7202 */ /* 0x000fe20000000f00 */
[----:B-1----:R-:W-:Y:S02]  /*18c60*/  IMAD.MOV.U32 R154, RZ, RZ, R164 ;  /* 0x000000ffff9a7224 */ /* 0x002fe400078e00a4 */
        /* <DEDUP_REMOVED lines=18> */
.L_x_27819:
        /* <DEDUP_REMOVED lines=13> */
.L_x_27821:
[----:B------:R-:W-:Y:S05]  /*18e60*/  BSYNC.RECONVERGENT B3 ;  /* 0x0000000000037941 */ /* 0x000fea0003800200 */
.L_x_27820:
        /* <DEDUP_REMOVED lines=59> */
.L_x_27818:
[----:B------:R-:W-:Y:S05]  /*19220*/  BSYNC.RECONVERGENT B2 ;  /* 0x0000000000027941 */ /* 0x000fea0003800200 */
.L_x_27817:
        /* <DEDUP_REMOVED lines=11> */
.L_x_27816:
[----:B------:R-:W-:Y:S05]  /*192e0*/  BSYNC.RECONVERGENT B1 ;  /* 0x0000000000017941 */ /* 0x000fea0003800200 */
.L_x_27815:
        /* <DEDUP_REMOVED lines=17> */
.L_x_27826:
        /* <DEDUP_REMOVED lines=13> */
.L_x_27828:
[----:B------:R-:W-:Y:S05]  /*194d0*/  BSYNC.RECONVERGENT B3 ;  /* 0x0000000000037941 */ /* 0x000fea0003800200 */
.L_x_27827:
[----:B------:R-:W-:Y:S01]  /*194e0*/  IMAD.WIDE.U32 R158, R0, -0x326172a9, RZ ;  /* 0xcd9e8d57009e7825 */ /* 0x000fe200078e00ff */
[----:B------:R-:W-:Y:S01]  /*194f0*/  LOP3.LUT R154, R200, UR5, R5, 0x96, !PT ;  /* 0x00000005c89a7c12 */ /* 0x000fe2000f8e9605 */
[----:B------:R-:W-:Y:S02]  /*19500*/  UIADD3 UR15, UPT, UPT, UR4, -0x61c88647, URZ ;  /* 0x9e3779b9040f7890 */ /* 0x000fe4000fffe0ff */
[----:B------:R-:W-:Y:S01]  /*19510*/  HFMA2 R6, -RZ, RZ, 0, 0 ;  /* 0x00000000ff067431 */ /* 0x000fe200000001ff */
        /* <DEDUP_REMOVED lines=57> */
.L_x_27825:
[----:B------:R-:W-:Y:S05]  /*198b0*/  BSYNC.RECONVERGENT B2 ;  /* 0x0000000000027941 */ /* 0x000fea0003800200 */
.L_x_27824:
[----:B-----5:R-:W-:Y:S01]  /*198c0*/  PRMT R154, R116, 0x7632, R154 ;  /* 0x00007632749a7816 */ /* 0x020fe2000000009a */
[----:B0-----:R-:W-:Y:S01]  /*198d0*/  IMAD.MOV.U32 R156, RZ, RZ, 0x2f800000 ;  /* 0x2f800000ff9c7424 */ /* 0x001fe200078e00ff */
        /* <DEDUP_REMOVED lines=10> */
.L_x_27823:
[----:B------:R-:W-:Y:S05]  /*19980*/  BSYNC.RECONVERGENT B1 ;  /* 0x0000000000017941 */ /* 0x000fea0003800200 */
.L_x_27822:
[----:B------:R-:W-:Y:S01]  /*19990*/  BSSY.RECONVERGENT B1, `(.L_x_27829) ;  /* 0x0000068000017945 */ /* 0x000fe20003800200 */
[----:B0-----:R-:W-:Y:S02]  /*199a0*/  IMAD.MOV.U32 R156, RZ, RZ, R6 ;  /* 0x000000ffff9c7224 */ /* 0x001fe400078e0006 */
        /* <DEDUP_REMOVED lines=15> */
.L_x_27833:
        /* <DEDUP_REMOVED lines=13> */
.L_x_27835:
[----:B------:R-:W-:Y:S05]  /*19b70*/  BSYNC.RECONVERGENT B3 ;  /* 0x0000000000037941 */ /* 0x000fea0003800200 */
.L_x_27834:
        /* <DEDUP_REMOVED lines=61> */
.L_x_27832:
[----:B------:R-:W-:Y:S05]  /*19f50*/  BSYNC.RECONVERGENT B2 ;  /* 0x0000000000027941 */ /* 0x000fea0003800200 */
.L_x_27831:
        /* <DEDUP_REMOVED lines=11> */
.L_x_27830:
[----:B------:R-:W-:Y:S05]  /*1a010*/  BSYNC.RECONVERGENT B1 ;  /* 0x0000000000017941 */ /* 0x000fea0003800200 */
.L_x_27829:
        /* <DEDUP_REMOVED lines=17> */
.L_x_27840:
        /* <DEDUP_REMOVED lines=13> */
.L_x_27842:
[----:B------:R-:W-:Y:S05]  /*1a200*/  BSYNC.RECONVERGENT B3 ;  /* 0x0000000000037941 */ /* 0x000fea0003800200 */
.L_x_27841:
        /* <DEDUP_REMOVED lines=61> */
.L_x_27839:
[----:B------:R-:W-:Y:S05]  /*1a5e0*/  BSYNC.RECONVERGENT B2 ;  /* 0x0000000000027941 */ /* 0x000fea0003800200 */
.L_x_27838:
        /* <DEDUP_REMOVED lines=12> */
.L_x_27837:
[----:B------:R-:W-:Y:S05]  /*1a6b0*/  BSYNC.RECONVERGENT B1 ;  /* 0x0000000000017941 */ /* 0x000fea0003800200 */
.L_x_27836:
        /* <DEDUP_REMOVED lines=17> */
.L_x_27847:
        /* <DEDUP_REMOVED lines=13> */
.L_x_27849:
[----:B------:R-:W-:Y:S05]  /*1a8a0*/  BSYNC.RECONVERGENT B3 ;  /* 0x0000000000037941 */ /* 0x000fea0003800200 */
.L_x_27848:
        /* <DEDUP_REMOVED lines=61> */
.L_x_27846:
[----:B------:R-:W-:Y:S05]  /*1ac80*/  BSYNC.RECONVERGENT B2 ;  /* 0x0000000000027941 */ /* 0x000fea0003800200 */
.L_x_27845:
        /* <DEDUP_REMOVED lines=11> */
.L_x_27844:
[----:B------:R-:W-:Y:S05]  /*1ad40*/  BSYNC.RECONVERGENT B1 ;  /* 0x0000000000017941 */ /* 0x000fea0003800200 */
.L_x_27843:
        /* <DEDUP_REMOVED lines=17> */
.L_x_27854:
        /* <DEDUP_REMOVED lines=13> */
.L_x_27856:
[----:B------:R-:W-:Y:S05]  /*1af30*/  BSYNC.RECONVERGENT B3 ;  /* 0x0000000000037941 */ /* 0x000fea0003800200 */
.L_x_27855:
        /* <DEDUP_REMOVED lines=61> */
.L_x_27853:
[----:B------:R-:W-:Y:S05]  /*1b310*/  BSYNC.RECONVERGENT B2 ;  /* 0x0000000000027941 */ /* 0x000fea0003800200 */
.L_x_27852:
        /* <DEDUP_REMOVED lines=12> */
.L_x_27851:
[----:B------:R-:W-:Y:S05]  /*1b3e0*/  BSYNC.RECONVERGENT B1 ;  /* 0x0000000000017941 */ /* 0x000fea0003800200 */
.L_x_27850:
        /* <DEDUP_REMOVED lines=17> */
.L_x_27861:
        /* <DEDUP_REMOVED lines=13> */
.L_x_27863:
[----:B------:R-:W-:Y:S05]  /*1b5d0*/  BSYNC.RECONVERGENT B3 ;  /* 0x0000000000037941 */ /* 0x000fea0003800200 */
.L_x_27862:
        /* <DEDUP_REMOVED lines=61> */
.L_x_27860:
[----:B------:R-:W-:Y:S05]  /*1b9b0*/  BSYNC.RECONVERGENT B2 ;  /* 0x0000000000027941 */ /* 0x000fea0003800200 */
.L_x_27859:
        /* <DEDUP_REMOVED lines=11> */
.L_x_27858:
[----:B------:R-:W-:Y:S05]  /*1ba70*/  BSYNC.RECONVERGENT B1 ;  /* 0x0000000000017941 */ /* 0x000fea0003800200 */
.L_x_27857:
        /* <DEDUP_REMOVED lines=16> */
.L_x_27866:
        /* <DEDUP_REMOVED lines=13> */
.L_x_27868:
[----:B------:R-:W-:Y:S05]  /*1bc50*/  BSYNC.RECONVERGENT B2 ;  /* 0x0000000000027941 */ /* 0x000fea0003800200 */
.L_x_27867:
        /* <DEDUP_REMOVED lines=61> */
.L_x_27865:
[----:B------:R-:W-:Y:S05]  /*1c030*/  BSYNC.RECONVERGENT B1 ;  /* 0x0000000000017941 */ /* 0x000fea0003800200 */
.L_x_27864:
        /* <DEDUP_REMOVED lines=12> */
.L_x_27809:
[----:B------:R-:W-:Y:S05]  /*1c100*/  BSYNC.RECONVERGENT B0 ;  /* 0x0000000000007941 */ /* 0x000fea0003800200 */
.L_x_27758:
[C---:B------:R-:W-:Y:S01]  /*1c110*/  VIADD R164, R210.reuse, 0x60 ;  /* 0x00000060d2a47836 */ /* 0x040fe20000000000 */
[----:B------:R-:W0:Y:S01]  /*1c120*/  @P1 LDC.64 R160, c[0x0][0x390] ;  /* 0x0000e400ffa01b82 */ /* 0x000e220000000a00 */
[----:B------:R-:W-:Y:S01]  /*1c130*/  @P0 IADD3 R169, PT, PT, R210, 0x80, RZ ;  /* 0x00000080d2a90810 */ /* 0x000fe20007ffe0ff */
[----:B------:R-:W-:Y:S01]  /*1c140*/  @P1 VIADD R167, R218, 0x80 ;  /* 0x00000080daa71836 */ /* 0x000fe20000000000 */
[----:B------:R-:W-:Y:S01]  /*1c150*/  BSSY.RECONVERGENT B0, `(.L_x_27869) ;  /* 0x000001d000007945 */ /* 0x000fe20003800200 */
[----:B------:R-:W-:-:S04]  /*1c160*/  IMAD.WIDE.U32 R164, R164, 0x20, R188 ;  /* 0x00000020a4a47825 */ /* 0x000fc800078e00bc */
[----:B------:R-:W1:Y:S01]  /*1c170*/  @P0 LDC.64 R162, c[0x0][0x3a0] ;  /* 0x0000e800ffa20b82 */ /* 0x000e620000000a00 */
[----:B------:R2:W-:Y:S04]  /*1c180*/  STG.E.128 desc[UR6][R164.64], R152 ;  /* 0x00000098a4007986 */ /* 0x0005e8000c101d06 */
[----:B------:R2:W-:Y:S01]  /*1c190*/  STG.E.128 desc[UR6][R164.64+0x10], R156 ;  /* 0x0000109ca4007986 */ /* 0x0005e2000c101d06 */
[----:B0-----:R-:W-:-:S04]  /*1c1a0*/  @P1 IMAD.WIDE.U32 R160, R167, 0x10, R160 ;  /* 0x00000010a7a01825 */ /* 0x001fc800078e00a0 */
[----:B-1----:R-:W-:Y:S01]  /*1c1b0*/  @P0 IMAD.WIDE.U32 R162, R169, 0x20, R162 ;  /* 0x00000020a9a20825 */ /* 0x002fe200078e00a2 */
[----:B--2---:R-:W-:Y:S06]  /*1c1c0*/  @!P1 BRA `(.L_x_27870) ;  /* 0x0000000000549947 */ /* 0x004fec0003800000 */
[----:B------:R-:W-:Y:S01]  /*1c1d0*/  IMAD.U32 R6, R209, 0x10000, RZ ;  /* 0x00010000d1067824 */ /* 0x000fe200078e00ff */
[----:B------:R-:W0:Y:S01]  /*1c1e0*/  LDC.64 R172, c[0x0][0x3b0] ;  /* 0x0000ec00ffac7b82 */ /* 0x000e220000000a00 */
[----:B------:R-:W-:Y:S02]  /*1c1f0*/  LOP3.LUT R164, R206, 0xff, RZ, 0xc0, !PT ;  /* 0x000000ffcea47812 */ /* 0x000fe400078ec0ff */
[----:B------:R-:W-:Y:S02]  /*1c200*/  LOP3.LUT R166, R205, 0xff, RZ, 0xc0, !PT ;  /* 0x000000ffcda67812 */ /* 0x000fe400078ec0ff */
[----:B------:R-:W-:Y:S02]  /*1c210*/  LOP3.LUT R165, R6, 0xff0000, RZ, 0xc0, !PT ;  /* 0x00ff000006a57812 */ /* 0x000fe400078ec0ff */
[----:B------:R-:W-:Y:S01]  /*1c220*/  LOP3.LUT R6, R216, 0xffff, RZ, 0xc0, !PT ;  /* 0x0000ffffd8067812 */ /* 0x000fe200078ec0ff */
[----:B------:R-:W-:Y:S01]  /*1c230*/  IMAD.WIDE.U32 R166, R166, 0x10000, RZ ;  /* 0x00010000a6a67825 */ /* 0x000fe200078e00ff */
[----:B------:R-:W-:-:S02]  /*1c240*/  LOP3.LUT R168, R204, 0xff, RZ, 0xc0, !PT ;  /* 0x000000ffcca87812 */ /* 0x000fc400078ec0ff */
[----:B------:R-:W-:Y:S02]  /*1c250*/  PRMT R6, R165, 0x4210, R6 ;  /* 0x00004210a5067816 */ /* 0x000fe40000000006 */
[----:B------:R-:W-:Y:S01]  /*1c260*/  PRMT R165, R208, 0x7104, RZ ;  /* 0x00007104d0a57816 */ /* 0x000fe200000000ff */
[----:B------:R-:W-:-:S03]  /*1c270*/  IMAD.WIDE.U32 R168, R168, 0x100, RZ ;  /* 0x00000100a8a87825 */ /* 0x000fc600078e00ff */
[----:B------:R-:W-:Y:S01]  /*1c280*/  LOP3.LUT R6, R6, 0xff00, R165, 0xf8, !PT ;  /* 0x0000ff0006067812 */ /* 0x000fe200078ef8a5 */
[----:B------:R-:W-:-:S03]  /*1c290*/  IMAD.WIDE.U32 R164, R164, 0x1000000, RZ ;  /* 0x01000000a4a47825 */ /* 0x000fc600078e00ff */
[----:B------:R-:W-:Y:S02]  /*1c2a0*/  LOP3.LUT R175, R6, 0xff, R207, 0xf8, !PT ;  /* 0x000000ff06af7812 */ /* 0x000fe400078ef8cf */
[----:B------:R-:W-:Y:S02]  /*1c2b0*/  LOP3.LUT R166, R168, R164, R166, 0xfe, !PT ;  /* 0x000000a4a8a67212 */ /* 0x000fe400078efea6 */
[----:B------:R-:W-:Y:S01]  /*1c2c0*/  LOP3.LUT R175, R167, R175, R165, 0xfe, !PT ;  /* 0x000000afa7af7212 */ /* 0x000fe200078efea5 */
[----:B------:R-:W-:Y:S01]  /*1c2d0*/  VIADD R165, R218, 0x60 ;  /* 0x00000060daa57836 */ /* 0x000fe20000000000 */
[----:B------:R-:W-:Y:S02]  /*1c2e0*/  LOP3.LUT R168, R166, 0xff, R203, 0xf8, !PT ;  /* 0x000000ffa6a87812 */ /* 0x000fe400078ef8cb */
[----:B------:R-:W-:Y:S01]  /*1c2f0*/  LOP3.LUT R169, R175, R169, RZ, 0xfc, !PT ;  /* 0x000000a9afa97212 */ /* 0x000fe200078efcff */
[----:B0-----:R-:W-:-:S05]  /*1c300*/  IMAD.WIDE.U32 R164, R165, 0x8, R172 ;  /* 0x00000008a5a47825 */ /* 0x001fca00078e00ac */
[----:B------:R0:W-:Y:S02]  /*1c310*/  STG.E.64 desc[UR6][R164.64], R168 ;  /* 0x000000a8a4007986 */ /* 0x0001e4000c101b06 */
.L_x_27870:
[----:B------:R-:W-:Y:S05]  /*1c320*/  BSYNC.RECONVERGENT B0 ;  /* 0x0000000000007941 */ /* 0x000fea0003800200 */
.L_x_27869:
[----:B-----5:R1:W5:Y:S04]  /*1c330*/  @P1 LDG.E.128 R116, desc[UR6][R160.64] ;  /* 0x00000006a0741981 */ /* 0x020368000c1e1d00 */
[----:B------:R1:W5:Y:S04]  /*1c340*/  @P0 LDG.E.128 R120, desc[UR6][R162.64] ;  /* 0x00000006a2780981 */ /* 0x000368000c1e1d00 */
[----:B------:R1:W5:Y:S01]  /*1c350*/  @P0 LDG.E.128 R124, desc[UR6][R162.64+0x10] ;  /* 0x00001006a27c0981 */ /* 0x000362000c1e1d00 */
[----:B------:R-:W-:Y:S04]  /*1c360*/  BSSY.RECONVERGENT B0, `(.L_x_27871) ;  /* 0x000069e000007945 */ /* 0x000fe80003800200 */
[----:B------:R-:W-:Y:S05]  /*1c370*/  @!P0 BRA `(.L_x_27872) ;  /* 0x00000034003c8947 */ /* 0x000fea0003800000 */
[----:B------:R-:W-:Y:S01]  /*1c380*/  ISETP.GT.AND P2, PT, R190, RZ, PT ;  /* 0x000000ffbe00720c */ /* 0x000fe20003f44270 */
[----:B------:R-:W-:Y:S01]  /*1c390*/  BSSY.RECONVERGENT B1, `(.L_x_27873) ;  /* 0x000006b000017945 */ /* 0x000fe20003800200 */
[----:B------:R-:W-:Y:S01]  /*1c3a0*/  MOV R6, R170 ;  /* 0x000000aa00067202 */ /* 0x000fe20000000f00 */
[----:B-1----:R-:W-:Y:S02]  /*1c3b0*/  IMAD.MOV.U32 R162, RZ, RZ, R171 ;  /* 0x000000ffffa27224 */ /* 0x002fe400078e00ab */
[----:B-----5:R-:W-:-:S08]  /*1c3c0*/  IMAD.MOV.U32 R160, RZ, RZ, R120 ;  /* 0x000000ffffa07224 */ /* 0x020fd000078e0078 */
        /* <DEDUP_REMOVED lines=17> */
.L_x_27877:
        /* <DEDUP_REMOVED lines=13> */
.L_x_27879:
[----:B------:R-:W-:Y:S05]  /*1c5b0*/  BSYNC.RECONVERGENT B3 ;  /* 0x0000000000037941 */ /* 0x000fea0003800200 */
.L_x_27878:
        /* <DEDUP_REMOVED lines=57> */
[----:B------:R-:W-:Y:S01]  /*1c950*/  MOV R6, R160 ;  /* 0x000000a000067202 */ /* 0x000fe20000000f00 */
[----:B------:R-:W-:Y:S01]  /*1c960*/  IMAD.MOV.U32 R160, RZ, RZ, R170 ;  /* 0x000000ffffa07224 */ /* 0x000fe200078e00aa */
[----:B------:R-:W-:-:S07]  /*1c970*/  LOP3.LUT R4, R4, UR16, R161, 0x96, !PT ;  /* 0x0000001004047c12 */ /* 0x000fce000f8e96a1 */
.L_x_27876:
[----:B------:R-:W-:Y:S05]  /*1c980*/  BSYNC.RECONVERGENT B2 ;  /* 0x0000000000027941 */ /* 0x000fea0003800200 */
.L_x_27875:
        /* <DEDUP_REMOVED lines=11> */
.L_x_27874:
[----:B------:R-:W-:Y:S05]  /*1ca40*/  BSYNC.RECONVERGENT B1 ;  /* 0x0000000000017941 */ /* 0x000fea0003800200 */
.L_x_27873:
        /* <DEDUP_REMOVED lines=17> */
.L_x_27884:
        /* <DEDUP_REMOVED lines=13> */
.L_x_27886:
[----:B------:R-:W-:Y:S05]  /*1cc30*/  BSYNC.RECONVERGENT B3 ;  /* 0x0000000000037941 */ /* 0x000fea0003800200 */
.L_x_27885:
        /* <DEDUP_REMOVED lines=59> */
[----:B------:R-:W-:Y:S02]  /*1cff0*/  HFMA2 R163, -RZ, RZ, 0, 0 ;  /* 0x00000000ffa37431 */ /* 0x000fe400000001ff */
[----:B------:R-:W-:-:S07]  /*1d000*/  IMAD.MOV.U32 R6, RZ, RZ, R162 ;  /* 0x000000ffff067224 */ /* 0x000fce00078e00a2 */
.L_x_27883:
[----:B------:R-:W-:Y:S05]  /*1d010*/  BSYNC.RECONVERGENT B2 ;  /* 0x0000000000027941 */ /* 0x000fea0003800200 */
.L_x_27882:
[----:B------:R-:W-:Y:S01]  /*1d020*/  PRMT R162, R116, 0x7632, R162 ;  /* 0x0000763274a27816 */ /* 0x000fe200000000a2 */
[----:B0-----:R-:W-:Y:S01]  /*1d030*/  IMAD.MOV.U32 R164, RZ, RZ, 0x2f800000 ;  /* 0x2f800000ffa47424 */ /* 0x001fe200078e00ff */
        /* <DEDUP_REMOVED lines=10> */
.L_x_27881:
[----:B------:R-:W-:Y:S05]  /*1d0e0*/  BSYNC.RECONVERGENT B1 ;  /* 0x0000000000017941 */ /* 0x000fea0003800200 */
.L_x_27880:
[----:B------:R-:W-:Y:S01]  /*1d0f0*/  BSSY.RECONVERGENT B1, `(.L_x_27887) ;  /* 0x0000068000017945 */ /* 0x000fe20003800200 */
[----:B0-----:R-:W-:Y:S01]  /*1d100*/  MOV R164, R163 ;  /* 0x000000a300a47202 */ /* 0x001fe20000000f00 */
        /* <DEDUP_REMOVED lines=15> */
.L_x_27891:
        /* <DEDUP_REMOVED lines=13> */
.L_x_27893:
[----:B------:R-:W-:Y:S05]  /*1d2d0*/  BSYNC.RECONVERGENT B3 ;  /* 0x0000000000037941 */ /* 0x000fea0003800200 */
.L_x_27892:
        /* <DEDUP_REMOVED lines=61> */
.L_x_27890:
[----:B------:R-:W-:Y:S05]  /*1d6b0*/  BSYNC.RECONVERGENT B2 ;  /* 0x0000000000027941 */ /* 0x000fea0003800200 */
.L_x_27889:
        /* <DEDUP_REMOVED lines=11> */
.L_x_27888:
[----:B------:R-:W-:Y:S05]  /*1d770*/  BSYNC.RECONVERGENT B1 ;  /* 0x0000000000017941 */ /* 0x000fea0003800200 */
.L_x_27887:
        /* <DEDUP_REMOVED lines=17> */
.L_x_27898:
        /* <DEDUP_REMOVED lines=13> */
.L_x_27900:
[----:B------:R-:W-:Y:S05]  /*1d960*/  BSYNC.RECONVERGENT B3 ;  /* 0x0000000000037941 */ /* 0x000fea0003800200 */
.L_x_27899:
        /* <DEDUP_REMOVED lines=61> */
.L_x_27897:
[----:B------:R-:W-:Y:S05]  /*1dd40*/  BSYNC.RECONVERGENT B2 ;  /* 0x0000000000027941 */ /* 0x000fea0003800200 */
.L_x_27896:
        /* <DEDUP_REMOVED lines=12> */
.L_x_27895:
[----:B------:R-:W-:Y:S05]  /*1de10*/  BSYNC.RECONVERGENT B1 ;  /* 0x0000000000017941 */ /* 0x000fea0003800200 */
.L_x_27894:
        /* <DEDUP_REMOVED lines=17> */
.L_x_27905:
        /* <DEDUP_REMOVED lines=13> */
.L_x_27907:
[----:B------:R-:W-:Y:S05]  /*1e000*/  BSYNC.RECONVERGENT B3 ;  /* 0x0000000000037941 */ /* 0x000fea0003800200 */
.L_x_27906:
        /* <DEDUP_REMOVED lines=57> */
[----:B------:R-:W-:Y:S01]  /*1e3a0*/  HFMA2 R166, -RZ, RZ, 0, 0 ;  /* 0x00000000ffa67431 */ /* 0x000fe200000001ff */
[----:B------:R-:W-:Y:S01]  /*1e3b0*/  MOV R167, R6 ;  /* 0x0000000600a77202 */ /* 0x000fe20000000f00 */
[----:B------:R-:W-:Y:S01]  /*1e3c0*/  IMAD.MOV.U32 R6, RZ, RZ, R164 ;  /* 0x000000ffff067224 */ /* 0x000fe200078e00a4 */
[----:B------:R-:W-:-:S07]  /*1e3d0*/  LOP3.LUT R4, R4, UR15, R165, 0x96, !PT ;  /* 0x0000000f04047c12 */ /* 0x000fce000f8e96a5 */
.L_x_27904:
[----:B------:R-:W-:Y:S05]  /*1e3e0*/  BSYNC.RECONVERGENT B2 ;  /* 0x0000000000027941 */ /* 0x000fea0003800200 */
.L_x_27903:
        /* <DEDUP_REMOVED lines=11> */
.L_x_27902:
[----:B------:R-:W-:Y:S05]  /*1e4a0*/  BSYNC.RECONVERGENT B1 ;  /* 0x0000000000017941 */ /* 0x000fea0003800200 */
.L_x_27901:
        /* <DEDUP_REMOVED lines=17> */
.L_x_27912:
        /* <DEDUP_REMOVED lines=13> */
.L_x_27914:
[----:B------:R-:W-:Y:S05]  /*1e690*/  BSYNC.RECONVERGENT B3 ;  /* 0x0000000000037941 */ /* 0x000fea0003800200 */
.L_x_27913:
        /* <DEDUP_REMOVED lines=60> */
[----:B------:R-:W-:-:S07]  /*1ea60*/  HFMA2 R167, -RZ, RZ, 0, 0 ;  /* 0x00000000ffa77431 */ /* 0x000fce00000001ff */
.L_x_27911:
[----:B------:R-:W-:Y:S05]  /*1ea70*/  BSYNC.RECONVERGENT B2 ;  /* 0x0000000000027941 */ /* 0x000fea0003800200 */
.L_x_27910:
        /* <DEDUP_REMOVED lines=12> */
.L_x_27909:
[----:B------:R-:W-:Y:S05]  /*1eb40*/  BSYNC.RECONVERGENT B1 ;  /* 0x0000000000017941 */ /* 0x000fea0003800200 */
.L_x_27908:
        /* <DEDUP_REMOVED lines=17> */
.L_x_27919:
        /* <DEDUP_REMOVED lines=13> */
.L_x_27921:
[----:B------:R-:W-:Y:S05]  /*1ed30*/  BSYNC.RECONVERGENT B3 ;  /* 0x0000000000037941 */ /* 0x000fea0003800200 */
.L_x_27920:
        /* <DEDUP_REMOVED lines=61> */
.L_x_27918:
[----:B------:R-:W-:Y:S05]  /*1f110*/  BSYNC.RECONVERGENT B2 ;  /* 0x0000000000027941 */ /* 0x000fea0003800200 */
.L_x_27917:
[----:B------:R-:W-:Y:S01]  /*1f120*/  I2FP.F32.U32 R166, R169 ;  /* 0x000000a900a67245 */ /* 0x000fe20000201000 */
[----:B------:R-:W-:-:S04]  /*1f130*/  IMAD.MOV.U32 R167, RZ, RZ, 0x2f800000 ;  /* 0x2f800000ffa77424 */ /* 0x000fc800078e00ff */
[----:B------:R-:W-:Y:S01]  /*1f140*/  FFMA.FTZ R166, R166, R167, 1.1641532182693481445e-10 ;  /* 0x2f000000a6a67423 */ /* 0x000fe200000100a7 */
[----:B------:R-:W-:-:S04]  /*1f150*/  SHF.L.U32 R167, R119, 0x10, RZ ;  /* 0x0000001077a77819 */ /* 0x000fc800000006ff */
[----:B------:R-:W-:Y:S01]  /*1f160*/  FSETP.GTU.FTZ.AND P3, PT, R166, UR12, PT ;  /* 0x0000000ca6007c0b */ /* 0x000fe2000bf7c000 */
[----:B------:R-:W-:Y:S01]  /*1f170*/  FMUL.FTZ R167, R167, UR9 ;  /* 0x00000009a7a77c20 */ /* 0x000fe20008410000 */
[----:B------:R-:W-:Y:S02]  /*1f180*/  IMAD.U32 R166, R103, 0x10000, RZ ;  /* 0x0001000067a67824 */ /* 0x000fe400078e00ff */
[----:B------:R-:W-:Y:S01]  /*1f190*/  SEL R209, RZ, 0x1, P3 ;  /* 0x00000001ffd17807 */ /* 0x000fe20001800000 */
[----:B------:R-:W-:-:S05]  /*1f1a0*/  FMUL.FTZ R167, R167, UR8 ;  /* 0x00000008a7a77c20 */ /* 0x000fca0008410000 */
[----:B------:R-:W-:-:S05]  /*1f1b0*/  FSEL R167, R167, RZ, !P3 ;  /* 0x000000ffa7a77208 */ /* 0x000fca0005800000 */
[----:B------:R-:W-:-:S07]  /*1f1c0*/  FFMA.FTZ R166, R167, R166, R126 ;  /* 0x000000a6a7a67223 */ /* 0x000fce000001007e */
.L_x_27916:
[----:B------:R-:W-:Y:S05]  /*1f1d0*/  BSYNC.RECONVERGENT B1 ;  /* 0x0000000000017941 */ /* 0x000fea0003800200 */
.L_x_27915:
[----:B------:R-:W-:Y:S01]  /*1f1e0*/  MOV R176, R168 ;  /* 0x000000a800b07202 */ /* 0x000fe20000000f00 */
        /* <DEDUP_REMOVED lines=15> */
.L_x_27925:
        /* <DEDUP_REMOVED lines=13> */
.L_x_27927:
[----:B------:R-:W-:Y:S05]  /*1f3b0*/  BSYNC.RECONVERGENT B2 ;  /* 0x0000000000027941 */ /* 0x000fea0003800200 */
.L_x_27926:
        /* <DEDUP_REMOVED lines=61> */
.L_x_27924:
[----:B------:R-:W-:Y:S05]  /*1f790*/  BSYNC.RECONVERGENT B1 ;  /* 0x0000000000017941 */ /* 0x000fea0003800200 */
.L_x_27923:
        /* <DEDUP_REMOVED lines=11> */
[----:B------:R-:W-:Y:S01]  /*1f850*/  FFMA.FTZ R167, R168, R167, R127 ;  /* 0x000000a7a8a77223 */ /* 0x000fe2000001007f */
[----:B------:R-:W-:Y:S06]  /*1f860*/  BRA `(.L_x_27922) ;  /* 0x0000003400347947 */ /* 0x000fec0003800000 */
.L_x_27872:
[----:B------:R-:W-:Y:S01]  /*1f870*/  BSSY.RECONVERGENT B1, `(.L_x_27928) ;  /* 0x000006b000017945 */ /* 0x000fe20003800200 */
[----:B-1----:R-:W-:Y:S01]  /*1f880*/  HFMA2 R160, -RZ, RZ, 0, 0 ;  /* 0x00000000ffa07431 */ /* 0x002fe200000001ff */
        /* <DEDUP_REMOVED lines=19> */
.L_x_27932:
        /* <DEDUP_REMOVED lines=13> */
.L_x_27934:
[----:B------:R-:W-:Y:S05]  /*1fa90*/  BSYNC.RECONVERGENT B3 ;  /* 0x0000000000037941 */ /* 0x000fea0003800200 */
.L_x_27933:
        /* <DEDUP_REMOVED lines=60> */
.L_x_27931:
[----:B------:R-:W-:Y:S05]  /*1fe60*/  BSYNC.RECONVERGENT B2 ;  /* 0x0000000000027941 */ /* 0x000fea0003800200 */
.L_x_27930:
        /* <DEDUP_REMOVED lines=10> */
[----:B------:R-:W-:-:S07]  /*1ff10*/  FMUL.FTZ R160, R161, R160 ;  /* 0x000000a0a1a07220 */ /* 0x000fce0000410000 */
.L_x_27929:
[----:B------:R-:W-:Y:S05]  /*1ff20*/  BSYNC.RECONVERGENT B1 ;  /* 0x0000000000017941 */ /* 0x000fea0003800200 */
.L_x_27928:
        /* <DEDUP_REMOVED lines=17> */
.L_x_27939:
        /* <DEDUP_REMOVED lines=13> */
.L_x_27941:
[----:B------:R-:W-:Y:S05]  /*20110*/  BSYNC.RECONVERGENT B3 ;  /* 0x0000000000037941 */ /* 0x000fea0003800200 */
.L_x_27940:
        /* <DEDUP_REMOVED lines=59> */
[----:B------:R-:W-:Y:S01]  /*204d0*/  IMAD.MOV.U32 R163, RZ, RZ, RZ ;  /* 0x000000ffffa37224 */ /* 0x000fe200078e00ff */
[----:B------:R-:W-:-:S07]  /*204e0*/  MOV R6, R162 ;  /* 0x000000a200067202 */ /* 0x000fce0000000f00 */
.L_x_27938:
[----:B------:R-:W-:Y:S05]  /*204f0*/  BSYNC.RECONVERGENT B2 ;  /* 0x0000000000027941 */ /* 0x000fea0003800200 */
.L_x_27937:
[----:B-----5:R-:W-:Y:S01]  /*20500*/  PRMT R162, R116, 0x7632, R162 ;  /* 0x0000763274a27816 */ /* 0x020fe200000000a2 */
[----:B0-----:R-:W-:Y:S01]  /*20510*/  HFMA2 R164, -RZ, RZ, 0.1171875, 0 ;  /* 0x2f800000ffa47431 */ /* 0x001fe200000001ff */
        /* <DEDUP_REMOVED lines=10> */
.L_x_27936:
[----:B------:R-:W-:Y:S05]  /*205c0*/  BSYNC.RECONVERGENT B1 ;  /* 0x0000000000017941 */ /* 0x000fea0003800200 */
.L_x_27935:
[----:B------:R-:W-:Y:S01]  /*205d0*/  BSSY.RECONVERGENT B1, `(.L_x_27942) ;  /* 0x0000068000017945 */ /* 0x000fe20003800200 */
[----:B0-----:R-:W-:Y:S01]  /*205e0*/  IMAD.MOV.U32 R164, RZ, RZ, R163 ;  /* 0x000000ffffa47224 */ /* 0x001fe200078e00a3 */
        /* <DEDUP_REMOVED lines=15> */
.L_x_27946:
        /* <DEDUP_REMOVED lines=13> */
.L_x_27948:
[----:B------:R-:W-:Y:S05]  /*207b0*/  BSYNC.RECONVERGENT B3 ;  /* 0x0000000000037941 */ /* 0x000fea0003800200 */
.L_x_27947:
        /* <DEDUP_REMOVED lines=61> */
.L_x_27945:
[----:B------:R-:W-:Y:S05]  /*20b90*/  BSYNC.RECONVERGENT B2 ;  /* 0x0000000000027941 */ /* 0x000fea0003800200 */
.L_x_27944:
        /* <DEDUP_REMOVED lines=11> */
.L_x_27943:
[----:B------:R-:W-:Y:S05]  /*20c50*/  BSYNC.RECONVERGENT B1 ;  /* 0x0000000000017941 */ /* 0x000fea0003800200 */
.L_x_27942:
        /* <DEDUP_REMOVED lines=17> */
.L_x_27953:
        /* <DEDUP_REMOVED lines=13> */
.L_x_27955:
[----:B------:R-:W-:Y:S05]  /*20e40*/  BSYNC.RECONVERGENT B3 ;  /* 0x0000000000037941 */ /* 0x000fea0003800200 */
.L_x_27954:
        /* <DEDUP_REMOVED lines=61> */
.L_x_27952:
[----:B------:R-:W-:Y:S05]  /*21220*/  BSYNC.RECONVERGENT B2 ;  /* 0x0000000000027941 */ /* 0x000fea0003800200 */
.L_x_27951:
        /* <DEDUP_REMOVED lines=12> */
.L_x_27950:
[----:B------:R-:W-:Y:S05]  /*212f0*/  BSYNC.RECONVERGENT B1 ;  /* 0x0000000000017941 */ /* 0x000fea0003800200 */
.L_x_27949:
        /* <DEDUP_REMOVED lines=17> */
.L_x_27960:
        /* <DEDUP_REMOVED lines=13> */
.L_x_27962:
[----:B------:R-:W-:Y:S05]  /*214e0*/  BSYNC.RECONVERGENT B3 ;  /* 0x0000000000037941 */ /* 0x000fea0003800200 */
.L_x_27961:
        /* <DEDUP_REMOVED lines=58> */
[----:B------:R-:W-:Y:S01]  /*21890*/  LOP3.LUT R4, R4, UR15, R165, 0x96, !PT ;  /* 0x0000000f04047c12 */ /* 0x000fe2000f8e96a5 */
[----:B------:R-:W-:Y:S01]  /*218a0*/  IMAD.MOV.U32 R166, RZ, RZ, RZ ;  /* 0x000000ffffa67224 */ /* 0x000fe200078e00ff */
[----:B------:R-:W-:-:S07]  /*218b0*/  MOV R6, R164 ;  /* 0x000000a400067202 */ /* 0x000fce0000000f00 */
.L_x_27959:
[----:B------:R-:W-:Y:S05]  /*218c0*/  BSYNC.RECONVERGENT B2 ;  /* 0x0000000000027941 */ /* 0x000fea0003800200 */
.L_x_27958:
[----:B------:R-:W-:Y:S01]  /*218d0*/  I2FP.F32.U32 R164, R167 ;  /* 0x000000a700a47245 */ /* 0x000fe20000201000 */
[----:B------:R-:W-:Y:S02]  /*218e0*/  HFMA2 R165, -RZ, RZ, 0.1171875, 0 ;  /* 0x2f800000ffa57431 */ /* 0x000fe400000001ff */
[----:B-----5:R-:W-:-:S03]  /*218f0*/  IMAD.U32 R167, R118, 0x10000, RZ ;  /* 0x0001000076a77824 */ /* 0x020fc600078e00ff */
[----:B------:R-:W-:Y:S01]  /*21900*/  FFMA.FTZ R164, R164, R165, 1.1641532182693481445e-10 ;  /* 0x2f000000a4a47423 */ /* 0x000fe200000100a5 */
[----:B------:R-:W-:Y:S01]  /*21910*/  FMUL.FTZ R167, R167, UR9 ;  /* 0x00000009a7a77c20 */ /* 0x000fe20008410000 */
[----:B------:R-:W-:-:S03]  /*21920*/  SHF.L.U32 R165, R102, 0x10, RZ ;  /* 0x0000001066a57819 */ /* 0x000fc600000006ff */
[----:B------:R-:W-:Y:S01]  /*21930*/  FSETP.GTU.FTZ.AND P2, PT, R164, UR12, PT ;  /* 0x0000000ca4007c0b */ /* 0x000fe2000bf5c000 */
[----:B------:R-:W-:-:S03]  /*21940*/  FMUL.FTZ R164, R167, UR8 ;  /* 0x00000008a7a47c20 */ /* 0x000fc60008410000 */
[----:B------:R-:W-:Y:S02]  /*21950*/  SEL R207, RZ, 0x1, P2 ;  /* 0x00000001ffcf7807 */ /* 0x000fe40001000000 */
[----:B------:R-:W-:-:S05]  /*21960*/  FSEL R164, R164, RZ, !P2 ;  /* 0x000000ffa4a47208 */ /* 0x000fca0005000000 */
[----:B------:R-:W-:-:S07]  /*21970*/  FMUL.FTZ R164, R165, R164 ;  /* 0x000000a4a5a47220 */ /* 0x000fce0000410000 */
.L_x_27957:
[----:B------:R-:W-:Y:S05]  /*21980*/  BSYNC.RECONVERGENT B1 ;  /* 0x0000000000017941 */ /* 0x000fea0003800200 */
.L_x_27956:
        /* <DEDUP_REMOVED lines=17> */
.L_x_27967:
        /* <DEDUP_REMOVED lines=13> */
.L_x_27969:
[----:B------:R-:W-:Y:S05]  /*21b70*/  BSYNC.RECONVERGENT B3 ;  /* 0x0000000000037941 */ /* 0x000fea0003800200 */
.L_x_27968:
        /* <DEDUP_REMOVED lines=59> */
[----:B------:R-:W-:Y:S01]  /*21f30*/  IMAD.MOV.U32 R167, RZ, RZ, RZ ;  /* 0x000000ffffa77224 */ /* 0x000fe200078e00ff */
[----:B------:R-:W-:-:S07]  /*21f40*/  MOV R6, R166 ;  /* 0x000000a600067202 */ /* 0x000fce0000000f00 */
.L_x_27966:
[----:B------:R-:W-:Y:S05]  /*21f50*/  BSYNC.RECONVERGENT B2 ;  /* 0x0000000000027941 */ /* 0x000fea0003800200 */
.L_x_27965:
        /* <DEDUP_REMOVED lines=12> */
.L_x_27964:
[----:B------:R-:W-:Y:S05]  /*22020*/  BSYNC.RECONVERGENT B1 ;  /* 0x0000000000017941 */ /* 0x000fea0003800200 */
.L_x_27963:
        /* <DEDUP_REMOVED lines=17> */
.L_x_27974:
        /* <DEDUP_REMOVED lines=13> */
.L_x_27976:
[----:B------:R-:W-:Y:S05]  /*22210*/  BSYNC.RECONVERGENT B3 ;  /* 0x0000000000037941 */ /* 0x000fea0003800200 */
.L_x_27975:
        /* <DEDUP_REMOVED lines=61> */
.L_x_27973:
[----:B------:R-:W-:Y:S05]  /*225f0*/  BSYNC.RECONVERGENT B2 ;  /* 0x0000000000027941 */ /* 0x000fea0003800200 */
.L_x_27972:
[----:B------:R-:W-:Y:S01]  /*22600*/  I2FP.F32.U32 R166, R169 ;  /* 0x000000a900a67245 */ /* 0x000fe20000201000 */
[----:B------:R-:W-:-:S05]  /*22610*/  HFMA2 R167, -RZ, RZ, 0.1171875, 0 ;  /* 0x2f800000ffa77431 */ /* 0x000fca00000001ff */
[----:B------:R-:W-:Y:S01]  /*22620*/  FFMA.FTZ R166, R166, R167, 1.1641532182693481445e-10 ;  /* 0x2f000000a6a67423 */ /* 0x000fe200000100a7 */
[----:B-----5:R-:W-:-:S04]  /*22630*/  IMAD.U32 R167, R119, 0x10000, RZ ;  /* 0x0001000077a77824 */ /* 0x020fc800078e00ff */
[----:B------:R-:W-:Y:S01]  /*22640*/  FMUL.FTZ R167, R167, UR9 ;  /* 0x00000009a7a77c20 */ /* 0x000fe20008410000 */
[----:B------:R-:W-:-:S03]  /*22650*/  FSETP.GTU.FTZ.AND P2, PT, R166, UR12, PT ;  /* 0x0000000ca6007c0b */ /* 0x000fc6000bf5c000 */
[----:B------:R-:W-:Y:S01]  /*22660*/  FMUL.FTZ R166, R167, UR8 ;  /* 0x00000008a7a67c20 */ /* 0x000fe20008410000 */
[----:B------:R-:W-:Y:S02]  /*22670*/  SHF.L.U32 R167, R103, 0x10, RZ ;  /* 0x0000001067a77819 */ /* 0x000fe400000006ff */
[----:B------:R-:W-:Y:S02]  /*22680*/  SEL R209, RZ, 0x1, P2 ;  /* 0x00000001ffd17807 */ /* 0x000fe40001000000 */
[----:B------:R-:W-:-:S05]  /*22690*/  FSEL R166, R166, RZ, !P2 ;  /* 0x000000ffa6a67208 */ /* 0x000fca0005000000 */
[----:B------:R-:W-:-:S07]  /*226a0*/  FMUL.FTZ R166, R167, R166 ;  /* 0x000000a6a7a67220 */ /* 0x000fce0000410000 */
.L_x_27971:
[----:B------:R-:W-:Y:S05]  /*226b0*/  BSYNC.RECONVERGENT B1 ;  /* 0x0000000000017941 */ /* 0x000fea0003800200 */
.L_x_27970:
        /* <DEDUP_REMOVED lines=16> */
.L_x_27979:
        /* <DEDUP_REMOVED lines=13> */
.L_x_27981:
[----:B------:R-:W-:Y:S05]  /*22890*/  BSYNC.RECONVERGENT B2 ;  /* 0x0000000000027941 */ /* 0x000fea0003800200 */
.L_x_27980:
        /* <DEDUP_REMOVED lines=61> */
.L_x_27978:
[----:B------:R-:W-:Y:S05]  /*22c70*/  BSYNC.RECONVERGENT B1 ;  /* 0x0000000000017941 */ /* 0x000fea0003800200 */
.L_x_27977:
        /* <DEDUP_REMOVED lines=12> */
.L_x_27922:
[----:B------:R-:W-:Y:S05]  /*22d40*/  BSYNC.RECONVERGENT B0 ;  /* 0x0000000000007941 */ /* 0x000fea0003800200 */
.L_x_27871:
[----:B------:R-:W-:Y:S01]  /*22d50*/  VIADD R168, R210, 0x80 ;  /* 0x00000080d2a87836 */ /* 0x000fe20000000000 */
[----:B------:R-:W-:Y:S03]  /*22d60*/  BSSY.RECONVERGENT B0, `(.L_x_27982) ;  /* 0x000001a000007945 */ /* 0x000fe60003800200 */
[----:B------:R-:W-:-:S05]  /*22d70*/  IMAD.WIDE.U32 R168, R168, 0x20, R188 ;  /* 0x00000020a8a87825 */ /* 0x000fca00078e00bc */
[----:B------:R0:W-:Y:S04]  /*22d80*/  STG.E.128 desc[UR6][R168.64], R160 ;  /* 0x000000a0a8007986 */ /* 0x0001e8000c101d06 */
        /* <DEDUP_REMOVED lines=23> */
.L_x_27983:
[----:B------:R-:W-:Y:S05]  /*22f00*/  BSYNC.RECONVERGENT B0 ;  /* 0x0000000000007941 */ /* 0x000fea0003800200 */
.L_x_27982:
[----:B------:R-:W2:Y:S01]  /*22f10*/  @P1 LDC.64 R170, c[0x0][0x390] ;  /* 0x0000e400ffaa1b82 */ /* 0x000ea20000000a00 */
[----:B-1----:R-:W-:Y:S01]  /*22f20*/  @P1 IADD3 R173, PT, PT, R218, 0xa0, RZ ;  /* 0x000000a0daad1810 */ /* 0x002fe20007ffe0ff */
[----:B------:R-:W-:-:S06]  /*22f30*/  @P0 VIADD R175, R210, 0xa0 ;  /* 0x000000a0d2af0836 */ /* 0x000fcc0000000000 */
[----:B0-----:R-:W0:Y:S01]  /*22f40*/  @P0 LDC.64 R168, c[0x0][0x3a0] ;  /* 0x0000e800ffa80b82 */ /* 0x001e220000000a00 */
[----:B--2---:R-:W-:-:S05]  /*22f50*/  @P1 IMAD.WIDE.U32 R170, R173, 0x10, R170 ;  /* 0x00000010adaa1825 */ /* 0x004fca00078e00aa */
[----:B-----5:R1:W5:Y:S01]  /*22f60*/  @P1 LDG.E.128 R116, desc[UR6][R170.64] ;  /* 0x00000006aa741981 */ /* 0x020362000c1e1d00 */
[----:B0-----:R-:W-:-:S05]  /*22f70*/  @P0 IMAD.WIDE.U32 R168, R175, 0x20, R168 ;  /* 0x00000020afa80825 */ /* 0x001fca00078e00a8 */
[----:B------:R1:W5:Y:S04]  /*22f80*/  @P0 LDG.E.128 R120, desc[UR6][R168.64] ;  /* 0x00000006a8780981 */ /* 0x000368000c1e1d00 */
[----:B------:R1:W5:Y:S01]  /*22f90*/  @P0 LDG.E.128 R124, desc[UR6][R168.64+0x10] ;  /* 0x00001006a87c0981 */ /* 0x000362000c1e1d00 */
[----:B------:R-:W-:Y:S04]  /*22fa0*/  BSSY.RECONVERGENT B0, `(.L_x_27984) ;  /* 0x000069c000007945 */ /* 0x000fe80003800200 */
[----:B------:R-:W-:Y:S05]  /*22fb0*/  @!P0 BRA `(.L_x_27985) ;  /* 0x0000003400388947 */ /* 0x000fea0003800000 */
[----:B------:R-:W-:Y:S01]  /*22fc0*/  ISETP.GT.AND P2, PT, R190, RZ, PT ;  /* 0x000000ffbe00720c */ /* 0x000fe20003f44270 */
[----:B------:R-:W-:Y:S01]  /*22fd0*/  BSSY.RECONVERGENT B1, `(.L_x_27986) ;  /* 0x000006a000017945 */ /* 0x000fe20003800200 */
[----:B------:R-:W-:Y:S01]  /*22fe0*/  MOV R182, R6 ;  /* 0x0000000600b67202 */ /* 0x000fe20000000f00 */
[----:B-1----:R-:W-:Y:S01]  /*22ff0*/  IMAD.MOV.U32 R170, RZ, RZ, R176 ;  /* 0x000000ffffaa7224 */ /* 0x002fe200078e00b0 */
[----:B-----5:R-:W-:-:S09]  /*23000*/  MOV R168, R120 ;  /* 0x0000007800a87202 */ /* 0x020fd20000000f00 */
        /* <DEDUP_REMOVED lines=17> */
.L_x_27990:
        /* <DEDUP_REMOVED lines=13> */
.L_x_27992:
[----:B------:R-:W-:Y:S05]  /*231f0*/  BSYNC.RECONVERGENT B3 ;  /* 0x0000000000037941 */ /* 0x000fea0003800200 */
.L_x_27991:
        /* <DEDUP_REMOVED lines=53> */
[----:B------:R-:W-:Y:S02]  /*23550*/  HFMA2 R170, -RZ, RZ, 0, 0 ;  /* 0x00000000ffaa7431 */ /* 0x000fe400000001ff */
[----:B------:R-:W-:Y:S02]  /*23560*/  IMAD.WIDE.U32 R182, R182, -0x2daee0ad, RZ ;  /* 0xd2511f53b6b67825 */ /* 0x000fe400078e00ff */
[----:B------:R-:W-:Y:S01]  /*23570*/  LOP3.LUT R5, R168, UR15, R203, 0x96, !PT ;  /* 0x0000000fa8057c12 */ /* 0x000fe2000f8e96cb */
[----:B------:R-:W-:Y:S01]  /*23580*/  UIADD3 UR15, UPT, UPT, UR5, -0x695add53, URZ ;  /* 0x96a522ad050f7890 */ /* 0x000fe2000fffe0ff */
[----:B------:R-:W-:-:S05]  /*23590*/  IMAD.MOV.U32 R168, RZ, RZ, R6 ;  /* 0x000000ffffa87224 */ /* 0x000fca00078e0006 */
[----:B------:R-:W-:-:S07]  /*235a0*/  LOP3.LUT R4, R4, UR15, R183, 0x96, !PT ;  /* 0x0000000f04047c12 */ /* 0x000fce000f8e96b7 */
.L_x_27989:
[----:B------:R-:W-:Y:S05]  /*235b0*/  BSYNC.RECONVERGENT B2 ;  /* 0x0000000000027941 */ /* 0x000fea0003800200 */
.L_x_27988:
        /* <DEDUP_REMOVED lines=8> */
[----:B------:R-:W-:Y:S01]  /*23640*/  FSEL R169, R168, RZ, !P3 ;  /* 0x000000ffa8a97208 */ /* 0x000fe20005800000 */
[----:B------:R-:W-:-:S04]  /*23650*/  IMAD.U32 R168, R104, 0x10000, RZ ;  /* 0x0001000068a87824 */ /* 0x000fc800078e00ff */
[----:B------:R-:W-:-:S07]  /*23660*/  FFMA.FTZ R168, R169, R168, R120 ;  /* 0x000000a8a9a87223 */ /* 0x000fce0000010078 */
.L_x_27987:
[----:B------:R-:W-:Y:S05]  /*23670*/  BSYNC.RECONVERGENT B1 ;  /* 0x0000000000017941 */ /* 0x000fea0003800200 */
.L_x_27986:
        /* <DEDUP_REMOVED lines=17> */
.L_x_27997:
        /* <DEDUP_REMOVED lines=13> */
.L_x_27999:
[----:B------:R-:W-:Y:S05]  /*23860*/  BSYNC.RECONVERGENT B3 ;  /* 0x0000000000037941 */ /* 0x000fea0003800200 */
.L_x_27998:
        /* <DEDUP_REMOVED lines=61> */
.L_x_27996:
[----:B------:R-:W-:Y:S05]  /*23c40*/  BSYNC.RECONVERGENT B2 ;  /* 0x0000000000027941 */ /* 0x000fea0003800200 */
.L_x_27995:
        /* <DEDUP_REMOVED lines=12> */
.L_x_27994:
[----:B------:R-:W-:Y:S05]  /*23d10*/  BSYNC.RECONVERGENT B1 ;  /* 0x0000000000017941 */ /* 0x000fea0003800200 */
.L_x_27993:
        /* <DEDUP_REMOVED lines=17> */
.L_x_28004:
        /* <DEDUP_REMOVED lines=12> */
.L_x_28006:
[----:B------:R-:W-:Y:S05]  /*23ef0*/  BSYNC.RECONVERGENT B3 ;  /* 0x0000000000037941 */ /* 0x000fea0003800200 */
.L_x_28005:
        /* <DEDUP_REMOVED lines=59> */
[----:B------:R-:W-:Y:S02]  /*242b0*/  LOP3.LUT R4, R4, UR15, R171, 0x96, !PT ;  /* 0x0000000f04047c12 */ /* 0x000fe4000f8e96ab */
[----:B------:R-:W-:Y:S01]  /*242c0*/  MOV R171, R182 ;  /* 0x000000b600ab7202 */ /* 0x000fe20000000f00 */
[----:B------:R-:W-:-:S07]  /*242d0*/  IMAD.MOV.U32 R182, RZ, RZ, R170 ;  /* 0x000000ffffb67224 */ /* 0x000fce00078e00aa */
.L_x_28003:
[----:B------:R-:W-:Y:S05]  /*242e0*/  BSYNC.RECONVERGENT B2 ;  /* 0x0000000000027941 */ /* 0x000fea0003800200 */
.L_x_28002:
        /* <DEDUP_REMOVED lines=11> */
.L_x_28001:
[----:B------:R-:W-:Y:S05]  /*243a0*/  BSYNC.RECONVERGENT B1 ;  /* 0x0000000000017941 */ /* 0x000fea0003800200 */
.L_x_28000:
        /* <DEDUP_REMOVED lines=17> */
.L_x_28011:
        /* <DEDUP_REMOVED lines=12> */
.L_x_28013:
[----:B------:R-:W-:Y:S05]  /*24580*/  BSYNC.RECONVERGENT B3 ;  /* 0x0000000000037941 */ /* 0x000fea0003800200 */
.L_x_28012:
        /* <DEDUP_REMOVED lines=62> */
.L_x_28010:
[----:B------:R-:W-:Y:S05]  /*24970*/  BSYNC.RECONVERGENT B2 ;  /* 0x0000000000027941 */ /* 0x000fea0003800200 */
.L_x_28009:
        /* <DEDUP_REMOVED lines=12> */
.L_x_28008:
[----:B------:R-:W-:Y:S05]  /*24a40*/  BSYNC.RECONVERGENT B1 ;  /* 0x0000000000017941 */ /* 0x000fea0003800200 */
.L_x_28007:
        /* <DEDUP_REMOVED lines=17> */
.L_x_28018:
        /* <DEDUP_REMOVED lines=12> */
.L_x_28020:
[----:B------:R-:W-:Y:S05]  /*24c20*/  BSYNC.RECONVERGENT B3 ;  /* 0x0000000000037941 */ /* 0x000fea0003800200 */
.L_x_28019:
        /* <DEDUP_REMOVED lines=62> */
.L_x_28017:
[----:B------:R-:W-:Y:S05]  /*25010*/  BSYNC.RECONVERGENT B2 ;  /* 0x0000000000027941 */ /* 0x000fea0003800200 */
.L_x_28016:
        /* <DEDUP_REMOVED lines=11> */
.L_x_28015:
[----:B------:R-:W-:Y:S05]  /*250d0*/  BSYNC.RECONVERGENT B1 ;  /* 0x0000000000017941 */ /* 0x000fea0003800200 */
.L_x_28014:
        /* <DEDUP_REMOVED lines=17> */
.L_x_28025:
        /* <DEDUP_REMOVED lines=12> */
.L_x_28027:
[----:B------:R-:W-:Y:S05]  /*252b0*/  BSYNC.RECONVERGENT B3 ;  /* 0x0000000000037941 */ /* 0x000fea0003800200 */
.L_x_28026:
        /* <DEDUP_REMOVED lines=62> */
.L_x_28024:
[----:B------:R-:W-:Y:S05]  /*256a0*/  BSYNC.RECONVERGENT B2 ;  /* 0x0000000000027941 */ /* 0x000fea0003800200 */
.L_x_28023:
        /* <DEDUP_REMOVED lines=12> */
.L_x_28022:
[----:B------:R-:W-:Y:S05]  /*25770*/  BSYNC.RECONVERGENT B1 ;  /* 0x0000000000017941 */ /* 0x000fea0003800200 */
.L_x_28021:
        /* <DEDUP_REMOVED lines=17> */
.L_x_28032:
        /* <DEDUP_REMOVED lines=12> */
.L_x_28034:
[----:B------:R-:W-:Y:S05]  /*25950*/  BSYNC.RECONVERGENT B3 ;  /* 0x0000000000037941 */ /* 0x000fea0003800200 */
.L_x_28033:
        /* <DEDUP_REMOVED lines=62> */
.L_x_28031:
[----:B------:R-:W-:Y:S05]  /*25d40*/  BSYNC.RECONVERGENT B2 ;  /* 0x0000000000027941 */ /* 0x000fea0003800200 */
.L_x_28030:
        /* <DEDUP_REMOVED lines=11> */
.L_x_28029:
[----:B------:R-:W-:Y:S05]  /*25e00*/  BSYNC.RECONVERGENT B1 ;  /* 0x0000000000017941 */ /* 0x000fea0003800200 */
.L_x_28028:
        /* <DEDUP_REMOVED lines=16> */
.L_x_28038:
        /* <DEDUP_REMOVED lines=12> */
.L_x_28040:
[----:B------:R-:W-:Y:S05]  /*25fd0*/  BSYNC.RECONVERGENT B2 ;  /* 0x0000000000027941 */ /* 0x000fea0003800200 */
.L_x_28039:
        /* <DEDUP_REMOVED lines=62> */
.L_x_28037:
[----:B------:R-:W-:Y:S05]  /*263c0*/  BSYNC.RECONVERGENT B1 ;  /* 0x0000000000017941 */ /* 0x000fea0003800200 */
.L_x_28036:
        /* <DEDUP_REMOVED lines=11> */
[----:B------:R-:W-:Y:S01]  /*26480*/  FFMA.FTZ R175, R6, R175, R127 ;  /* 0x000000af06af7223 */ /* 0x000fe2000001007f */
[----:B------:R-:W-:Y:S06]  /*26490*/  BRA `(.L_x_28035) ;  /* 0x0000003400307947 */ /* 0x000fec0003800000 */
.L_x_27985:
        /* <DEDUP_REMOVED lines=21> */
.L_x_28045:
        /* <DEDUP_REMOVED lines=13> */
.L_x_28047:
[----:B------:R-:W-:Y:S05]  /*266c0*/  BSYNC.RECONVERGENT B3 ;  /* 0x0000000000037941 */ /* 0x000fea0003800200 */
.L_x_28046:
        /* <DEDUP_REMOVED lines=59> */
.L_x_28044:
[----:B------:R-:W-:Y:S05]  /*26a80*/  BSYNC.RECONVERGENT B2 ;  /* 0x0000000000027941 */ /* 0x000fea0003800200 */
.L_x_28043:
        /* <DEDUP_REMOVED lines=11> */
.L_x_28042:
[----:B------:R-:W-:Y:S05]  /*26b40*/  BSYNC.RECONVERGENT B1 ;  /* 0x0000000000017941 */ /* 0x000fea0003800200 */
.L_x_28041:
        /* <DEDUP_REMOVED lines=17> */
.L_x_28052:
        /* <DEDUP_REMOVED lines=13> */
.L_x_28054:
[----:B------:R-:W-:Y:S05]  /*26d30*/  BSYNC.RECONVERGENT B3 ;  /* 0x0000000000037941 */ /* 0x000fea0003800200 */
.L_x_28053:
        /* <DEDUP_REMOVED lines=61> */
.L_x_28051:
[----:B------:R-:W-:Y:S05]  /*27110*/  BSYNC.RECONVERGENT B2 ;  /* 0x0000000000027941 */ /* 0x000fea0003800200 */
.L_x_28050:
        /* <DEDUP_REMOVED lines=12> */
.L_x_28049:
[----:B------:R-:W-:Y:S05]  /*271e0*/  BSYNC.RECONVERGENT B1 ;  /* 0x0000000000017941 */ /* 0x000fea0003800200 */
.L_x_28048:
        /* <DEDUP_REMOVED lines=17> */
.L_x_28059:
        /* <DEDUP_REMOVED lines=12> */
.L_x_28061:
[----:B------:R-:W-:Y:S05]  /*273c0*/  BSYNC.RECONVERGENT B3 ;  /* 0x0000000000037941 */ /* 0x000fea0003800200 */
.L_x_28060:
        /* <DEDUP_REMOVED lines=62> */
.L_x_28058:
[----:B------:R-:W-:Y:S05]  /*277b0*/  BSYNC.RECONVERGENT B2 ;  /* 0x0000000000027941 */ /* 0x000fea0003800200 */
.L_x_28057:
        /* <DEDUP_REMOVED lines=11> */
.L_x_28056:
[----:B------:R-:W-:Y:S05]  /*27870*/  BSYNC.RECONVERGENT B1 ;  /* 0x0000000000017941 */ /* 0x000fea0003800200 */
.L_x_28055:
        /* <DEDUP_REMOVED lines=17> */
.L_x_28066:
        /* <DEDUP_REMOVED lines=12> */
.L_x_28068:
[----:B------:R-:W-:Y:S05]  /*27a50*/  BSYNC.RECONVERGENT B3 ;  /* 0x0000000000037941 */ /* 0x000fea0003800200 */
.L_x_28067:
        /* <DEDUP_REMOVED lines=62> */
.L_x_28065:
[----:B------:R-:W-:Y:S05]  /*27e40*/  BSYNC.RECONVERGENT B2 ;  /* 0x0000000000027941 */ /* 0x000fea0003800200 */
.L_x_28064:
        /* <DEDUP_REMOVED lines=12> */
.L_x_28063:
[----:B------:R-:W-:Y:S05]  /*27f10*/  BSYNC.RECONVERGENT B1 ;  /* 0x0000000000017941 */ /* 0x000fea0003800200 */
.L_x_28062:
        /* <DEDUP_REMOVED lines=17> */
.L_x_28073:
        /* <DEDUP_REMOVED lines=12> */
.L_x_28075:
[----:B------:R-:W-:Y:S05]  /*280f0*/  BSYNC.RECONVERGENT B3 ;  /* 0x0000000000037941 */ /* 0x000fea0003800200 */
.L_x_28074:
        /* <DEDUP_REMOVED lines=62> */
.L_x_28072:
[----:B------:R-:W-:Y:S05]  /*284e0*/  BSYNC.RECONVERGENT B2 ;  /* 0x0000000000027941 */ /* 0x000fea0003800200 */
.L_x_28071:
        /* <DEDUP_REMOVED lines=11> */
.L_x_28070:
[----:B------:R-:W-:Y:S05]  /*285a0*/  BSYNC.RECONVERGENT B1 ;  /* 0x0000000000017941 */ /* 0x000fea0003800200 */
.L_x_28069:
        /* <DEDUP_REMOVED lines=17> */
.L_x_28080:
        /* <DEDUP_REMOVED lines=12> */
.L_x_28082:
[----:B------:R-:W-:Y:S05]  /*28780*/  BSYNC.RECONVERGENT B3 ;  /* 0x0000000000037941 */ /* 0x000fea0003800200 */
.L_x_28081:
        /* <DEDUP_REMOVED lines=62> */
.L_x_28079:
[----:B------:R-:W-:Y:S05]  /*28b70*/  BSYNC.RECONVERGENT B2 ;  /* 0x0000000000027941 */ /* 0x000fea0003800200 */
.L_x_28078:
        /* <DEDUP_REMOVED lines=12> */
.L_x_28077:
[----:B------:R-:W-:Y:S05]  /*28c40*/  BSYNC.RECONVERGENT B1 ;  /* 0x0000000000017941 */ /* 0x000fea0003800200 */
.L_x_28076:
        /* <DEDUP_REMOVED lines=17> */
.L_x_28087:
        /* <DEDUP_REMOVED lines=12> */
.L_x_28089:
[----:B------:R-:W-:Y:S05]  /*28e20*/  BSYNC.RECONVERGENT B3 ;  /* 0x0000000000037941 */ /* 0x000fea0003800200 */
.L_x_28088:
        /* <DEDUP_REMOVED lines=62> */
.L_x_28086:
[----:B------:R-:W-:Y:S05]  /*29210*/  BSYNC.RECONVERGENT B2 ;  /* 0x0000000000027941 */ /* 0x000fea0003800200 */
.L_x_28085:
        /* <DEDUP_REMOVED lines=11> */
.L_x_28084:
[----:B------:R-:W-:Y:S05]  /*292d0*/  BSYNC.RECONVERGENT B1 ;  /* 0x0000000000017941 */ /* 0x000fea0003800200 */
.L_x_28083:
        /* <DEDUP_REMOVED lines=16> */
.L_x_28092:
        /* <DEDUP_REMOVED lines=12> */
.L_x_28094:
[----:B------:R-:W-:Y:S05]  /*294a0*/  BSYNC.RECONVERGENT B2 ;  /* 0x0000000000027941 */ /* 0x000fea0003800200 */
.L_x_28093:
        /* <DEDUP_REMOVED lines=62> */
.L_x_28091:
[----:B------:R-:W-:Y:S05]  /*29890*/  BSYNC.RECONVERGENT B1 ;  /* 0x0000000000017941 */ /* 0x000fea0003800200 */
.L_x_28090:
        /* <DEDUP_REMOVED lines=12> */
.L_x_28035:
[----:B------:R-:W-:Y:S05]  /*29960*/  BSYNC.RECONVERGENT B0 ;  /* 0x0000000000007941 */ /* 0x000fea0003800200 */
.L_x_27984:
[----:B------:R-:W-:Y:S01]  /*29970*/  IADD3 R176, PT, PT, R210, 0xa0, RZ ;  /* 0x000000a0d2b07810 */ /* 0x000fe20007ffe0ff */
[----:B------:R-:W-:Y:S04]  /*29980*/  BSSY.RECONVERGENT B0, `(.L_x_28095) ;  /* 0x000001a000007945 */ /* 0x000fe80003800200 */
[----:B------:R-:W-:-:S05]  /*29990*/  IMAD.WIDE.U32 R176, R176, 0x20, R188 ;  /* 0x00000020b0b07825 */ /* 0x000fca00078e00bc */
[----:B------:R0:W-:Y:S04]  /*299a0*/  STG.E.128 desc[UR6][R176.64], R168 ;  /* 0x000000a8b0007986 */ /* 0x0001e8000c101d06 */
        /* <DEDUP_REMOVED lines=12> */
[----:B------:R-:W-:Y:S01]  /*29a70*/  LOP3.LUT R6, R6, 0xff00, R177, 0xf8, !PT ;  /* 0x0000ff0006067812 */ /* 0x000fe200078ef8b1 */
[----:B------:R-:W-:-:S03]  /*29a80*/  IMAD.WIDE.U32 R176, R176, 0x1000000, RZ ;  /* 0x01000000b0b07825 */ /* 0x000fc600078e00ff */
[----:B------:R-:W-:Y:S02]  /*29a90*/  LOP3.LUT R185, R6, 0xff, R207, 0xf8, !PT ;  /* 0x000000ff06b97812 */ /* 0x000fe400078ef8cf */
        /* <DEDUP_REMOVED lines=8> */
.L_x_28096:
[----:B------:R-:W-:Y:S05]  /*29b20*/  BSYNC.RECONVERGENT B0 ;  /* 0x0000000000007941 */ /* 0x000fea0003800200 */
.L_x_28095:
[----:B01----:R-:W0:Y:S01]  /*29b30*/  @P1 LDC.64 R176, c[0x0][0x390] ;  /* 0x0000e400ffb01b82 */ /* 0x003e220000000a00 */
[----:B------:R-:W-:Y:S01]  /*29b40*/  @P1 VIADD R179, R218, 0xc0 ;  /* 0x000000c0dab31836 */ /* 0x000fe20000000000 */
[----:B------:R-:W-:-:S03]  /*29b50*/  @P0 IADD3 R181, PT, PT, R210, 0xc0, RZ ;  /* 0x000000c0d2b50810 */ /* 0x000fc60007ffe0ff */
[----:B0-----:R-:W-:-:S03]  /*29b60*/  @P1 IMAD.WIDE.U32 R176, R179, 0x10, R176 ;  /* 0x00000010b3b01825 */ /* 0x001fc600078e00b0 */
[----:B------:R-:W0:Y:S02]  /*29b70*/  @P0 LDC.64 R178, c[0x0][0x3a0] ;  /* 0x0000e800ffb20b82 */ /* 0x000e240000000a00 */
        /* <DEDUP_REMOVED lines=28> */
.L_x_28103:
        /* <DEDUP_REMOVED lines=12> */
.L_x_28105:
[----:B------:R-:W-:Y:S05]  /*29e00*/  BSYNC.RECONVERGENT B3 ;  /* 0x0000000000037941 */ /* 0x000fea0003800200 */
.L_x_28104:
        /* <DEDUP_REMOVED lines=54> */
[----:B------:R-:W-:-:S04]  /*2a170*/  HFMA2 R178, -RZ, RZ, 0, 0 ;  /* 0x00000000ffb27431 */ /* 0x000fc800000001ff */
[----:B------:R-:W-:Y:S01]  /*2a180*/  LOP3.LUT R5, R176, UR15, R203, 0x96, !PT ;  /* 0x0000000fb0057c12 */ /* 0x000fe2000f8e96cb */
[----:B------:R-:W-:Y:S01]  /*2a190*/  UIADD3 UR15, UPT, UPT, UR5, -0x695add53, URZ ;  /* 0x96a522ad050f7890 */ /* 0x000fe2000fffe0ff */
[----:B------:R-:W-:-:S03]  /*2a1a0*/  IMAD.WIDE.U32 R176, R177, -0x2daee0ad, RZ ;  /* 0xd2511f53b1b07825 */ /* 0x000fc600078e00ff */
[----:B------:R-:W-:Y:S01]  /*2a1b0*/  MOV R6, R176 ;  /* 0x000000b000067202 */ /* 0x000fe20000000f00 */
[----:B------:R-:W-:Y:S01]  /*2a1c0*/  IMAD.MOV.U32 R176, RZ, RZ, R182 ;  /* 0x000000ffffb07224 */ /* 0x000fe200078e00b6 */
[----:B------:R-:W-:-:S07]  /*2a1d0*/  LOP3.LUT R4, R4, UR15, R177, 0x96, !PT ;  /* 0x0000000f04047c12 */ /* 0x000fce000f8e96b1 */
.L_x_28102:
[----:B------:R-:W-:Y:S05]  /*2a1e0*/  BSYNC.RECONVERGENT B2 ;  /* 0x0000000000027941 */ /* 0x000fea0003800200 */
.L_x_28101:
        /* <DEDUP_REMOVED lines=11> */
.L_x_28100:
[----:B------:R-:W-:Y:S05]  /*2a2a0*/  BSYNC.RECONVERGENT B1 ;  /* 0x0000000000017941 */ /* 0x000fea0003800200 */
.L_x_28099:
        /* <DEDUP_REMOVED lines=17> */
.L_x_28110:
        /* <DEDUP_REMOVED lines=12> */
.L_x_28112:
[----:B------:R-:W-:Y:S05]  /*2a480*/  BSYNC.RECONVERGENT B3 ;  /* 0x0000000000037941 */ /* 0x000fea0003800200 */
.L_x_28111:
        /* <DEDUP_REMOVED lines=62> */
.L_x_28109:
[----:B------:R-:W-:Y:S05]  /*2a870*/  BSYNC.RECONVERGENT B2 ;  /* 0x0000000000027941 */ /* 0x000fea0003800200 */
.L_x_28108:
        /* <DEDUP_REMOVED lines=12> */
.L_x_28107:
[----:B------:R-:W-:Y:S05]  /*2a940*/  BSYNC.RECONVERGENT B1 ;  /* 0x0000000000017941 */ /* 0x000fea0003800200 */
.L_x_28106:
        /* <DEDUP_REMOVED lines=17> */
.L_x_28117:
        /* <DEDUP_REMOVED lines=12> */
.L_x_28119:
[----:B------:R-:W-:Y:S05]  /*2ab20*/  BSYNC.RECONVERGENT B3 ;  /* 0x0000000000037941 */ /* 0x000fea0003800200 */
.L_x_28118:
        /* <DEDUP_REMOVED lines=44> */
[----:B------:R-:W-:-:S04]  /*2adf0*/  IMAD.WIDE.U32 R178, R179, -0x326172a9, RZ ;  /* 0xcd9e8d57b3b27825 */ /* 0x000fc800078e00ff */
[----:B------:R-:W-:Y:S01]  /*2ae00*/  IMAD.WIDE.U32 R182, R182, -0x326172a9, RZ ;  /* 0xcd9e8d57b6b67825 */ /* 0x000fe200078e00ff */
[----:B------:R-:W-:Y:S01]  /*2ae10*/  LOP3.LUT R4, R4, UR15, R179, 0x96, !PT ;  /* 0x0000000f04047c12 */ /* 0x000fe2000f8e96b3 */
[----:B------:R-:W-:-:S04]  /*2ae20*/  UIADD3 UR15, UPT, UPT, UR5, -0x24c28bd8, URZ ;  /* 0xdb3d7428050f7890 */ /* 0x000fc8000fffe0ff */
[----:B------:R-:W-:-:S05]  /*2ae30*/  IMAD.WIDE.U32 R4, R4, -0x2daee0ad, RZ ;  /* 0xd2511f5304047825 */ /* 0x000fca00078e00ff */
[----:B------:R-:W-:Y:S01]  /*2ae40*/  LOP3.LUT R180, R180, UR15, R5, 0x96, !PT ;  /* 0x0000000fb4b47c12 */ /* 0x000fe2000f8e9605 */
[----:B------:R-:W-:-:S04]  /*2ae50*/  UIADD3 UR15, UPT, UPT, UR4, -0xe443238, URZ ;  /* 0xf1bbcdc8040f7890 */ /* 0x000fc8000fffe0ff */
[----:B------:R-:W-:Y:S02]  /*2ae60*/  IMAD.WIDE.U32 R180, R180, -0x326172a9, RZ ;  /* 0xcd9e8d57b4b47825 */ /* 0x000fe400078e00ff */
[----:B------:R-:W-:Y:S01]  /*2ae70*/  LOP3.LUT R178, R178, UR15, R183, 0x96, !PT ;  /* 0x0000000fb2b27c12 */ /* 0x000fe2000f8e96b7 */
[----:B------:R-:W-:Y:S01]  /*2ae80*/  UIADD3 UR15, UPT, UPT, UR5, -0x695add53, URZ ;  /* 0x96a522ad050f7890 */ /* 0x000fe2000fffe0ff */
[----:B------:R-:W-:Y:S02]  /*2ae90*/  IMAD.MOV.U32 R202, RZ, RZ, R180 ;  /* 0x000000ffffca7224 */ /* 0x000fe400078e00b4 */
[----:B------:R-:W-:Y:S02]  /*2aea0*/  HFMA2 R180, -RZ, RZ, 0, 0 ;  /* 0x00000000ffb47431 */ /* 0x000fe400000001ff */
[----:B------:R-:W-:-:S05]  /*2aeb0*/  IMAD.WIDE.U32 R178, R178, -0x2daee0ad, RZ ;  /* 0xd2511f53b2b27825 */ /* 0x000fca00078e00ff */
[----:B------:R-:W-:Y:S01]  /*2aec0*/  LOP3.LUT R4, R4, UR15, R179, 0x96, !PT ;  /* 0x0000000f04047c12 */ /* 0x000fe2000f8e96b3 */
[----:B------:R-:W-:-:S06]  /*2aed0*/  UIADD3 UR15, UPT, UPT, UR4, -0x700cb87f, URZ ;  /* 0x8ff34781040f7890 */ /* 0x000fcc000fffe0ff */
[----:B------:R-:W-:Y:S02]  /*2aee0*/  LOP3.LUT R5, R182, UR15, R181, 0x96, !PT ;  /* 0x0000000fb6057c12 */ /* 0x000fe4000f8e96b5 */
[----:B------:R-:W-:Y:S01]  /*2aef0*/  MOV R181, R6 ;  /* 0x0000000600b57202 */ /* 0x000fe20000000f00 */
[----:B------:R-:W-:-:S07]  /*2af00*/  IMAD.MOV.U32 R6, RZ, RZ, R178 ;  /* 0x000000ffff067224 */ /* 0x000fce00078e00b2 */
.L_x_28116:
[----:B------:R-:W-:Y:S05]  /*2af10*/  BSYNC.RECONVERGENT B2 ;  /* 0x0000000000027941 */ /* 0x000fea0003800200 */
.L_x_28115:
        /* <DEDUP_REMOVED lines=11> */
.L_x_28114:
[----:B------:R-:W-:Y:S05]  /*2afd0*/  BSYNC.RECONVERGENT B1 ;  /* 0x0000000000017941 */ /* 0x000fea0003800200 */
.L_x_28113:
        /* <DEDUP_REMOVED lines=17> */
.L_x_28124:
        /* <DEDUP_REMOVED lines=12> */
.L_x_28126:
[----:B------:R-:W-:Y:S05]  /*2b1b0*/  BSYNC.RECONVERGENT B3 ;  /* 0x0000000000037941 */ /* 0x000fea0003800200 */
.L_x_28125:
        /* <DEDUP_REMOVED lines=62> */
.L_x_28123:
[----:B------:R-:W-:Y:S05]  /*2b5a0*/  BSYNC.RECONVERGENT B2 ;  /* 0x0000000000027941 */ /* 0x000fea0003800200 */
.L_x_28122:
[----:B------:R-:W-:Y:S01]  /*2b5b0*/  I2FP.F32.U32 R179, R179 ;  /* 0x000000b300b37245 */ /* 0x000fe20000201000 */
[----:B------:R-:W-:-:S04]  /*2b5c0*/  IMAD.MOV.U32 R180, RZ, RZ, 0x2f800000 ;  /* 0x2f800000ffb47424 */ /* 0x000fc800078e00ff */
[----:B------:R-:W-:Y:S01]  /*2b5d0*/  FFMA.FTZ R179, R179, R180, 1.1641532182693481445e-10 ;  /* 0x2f000000b3b37423 */ /* 0x000fe200000100b4 */
[----:B------:R-:W-:-:S04]  /*2b5e0*/  PRMT R180, R117, 0x7632, R180 ;  /* 0x0000763275b47816 */ /* 0x000fc800000000b4 */
[----:B------:R-:W-:Y:S02]  /*2b5f0*/  SHF.L.U32 R180, R180, 0x10, RZ ;  /* 0x00000010b4b47819 */ /* 0x000fe400000006ff */
[----:B------:R-:W-:Y:S01]  /*2b600*/  FSETP.GTU.FTZ.AND P3, PT, R179, UR12, PT ;  /* 0x0000000cb3007c0b */ /* 0x000fe2000bf7c000 */
[----:B------:R-:W-:Y:S02]  /*2b610*/  IMAD.U32 R179, R12, 0x10000, RZ ;  /* 0x000100000cb37824 */ /* 0x000fe400078e00ff */
[----:B------:R-:W-:Y:S01]  /*2b620*/  FMUL.FTZ R180, R180, UR9 ;  /* 0x00000009b4b47c20 */ /* 0x000fe20008410000 */
[----:B------:R-:W-:-:S03]  /*2b630*/  SEL R206, RZ, 0x1, P3 ;  /* 0x00000001ffce7807 */ /* 0x000fc60001800000 */
[----:B------:R-:W-:-:S05]  /*2b640*/  FMUL.FTZ R180, R180, UR8 ;  /* 0x00000008b4b47c20 */ /* 0x000fca0008410000 */
[----:B------:R-:W-:-:S05]  /*2b650*/  FSEL R180, R180, RZ, !P3 ;  /* 0x000000ffb4b47208 */ /* 0x000fca0005800000 */
[----:B------:R-:W-:-:S07]  /*2b660*/  FFMA.FTZ R179, R180, R179, R123 ;  /* 0x000000b3b4b37223 */ /* 0x000fce000001007b */
.L_x_28121:
[----:B------:R-:W-:Y:S05]  /*2b670*/  BSYNC.RECONVERGENT B1 ;  /* 0x0000000000017941 */ /* 0x000fea0003800200 */
.L_x_28120:
        /* <DEDUP_REMOVED lines=17> */
.L_x_28131:
        /* <DEDUP_REMOVED lines=12> */
.L_x_28133:
[----:B------:R-:W-:Y:S05]  /*2b850*/  BSYNC.RECONVERGENT B3 ;  /* 0x0000000000037941 */ /* 0x000fea0003800200 */
.L_x_28132:
        /* <DEDUP_REMOVED lines=62> */
.L_x_28130:
[----:B------:R-:W-:Y:S05]  /*2bc40*/  BSYNC.RECONVERGENT B2 ;  /* 0x0000000000027941 */ /* 0x000fea0003800200 */
.L_x_28129:
        /* <DEDUP_REMOVED lines=11> */
.L_x_28128:
[----:B------:R-:W-:Y:S05]  /*2bd00*/  BSYNC.RECONVERGENT B1 ;  /* 0x0000000000017941 */ /* 0x000fea0003800200 */
.L_x_28127:
        /* <DEDUP_REMOVED lines=17> */
.L_x_28138:
        /* <DEDUP_REMOVED lines=12> */
.L_x_28140:
[----:B------:R-:W-:Y:S05]  /*2bee0*/  BSYNC.RECONVERGENT B3 ;  /* 0x0000000000037941 */ /* 0x000fea0003800200 */
.L_x_28139:
        /* <DEDUP_REMOVED lines=62> */
.L_x_28137:
[----:B------:R-:W-:Y:S05]  /*2c2d0*/  BSYNC.RECONVERGENT B2 ;  /* 0x0000000000027941 */ /* 0x000fea0003800200 */
.L_x_28136:
[----:B------:R-:W-:Y:S01]  /*2c2e0*/  I2FP.F32.U32 R181, R181 ;  /* 0x000000b500b57245 */ /* 0x000fe20000201000 */
[----:B------:R-:W-:-:S04]  /*2c2f0*/  IMAD.MOV.U32 R182, RZ, RZ, 0x2f800000 ;  /* 0x2f800000ffb67424 */ /* 0x000fc800078e00ff */
[----:B------:R-:W-:-:S05]  /*2c300*/  FFMA.FTZ R181, R181, R182, 1.1641532182693481445e-10 ;  /* 0x2f000000b5b57423 */ /* 0x000fca00000100b6 */
[----:B------:R-:W-:Y:S02]  /*2c310*/  FSETP.GTU.FTZ.AND P3, PT, R181, UR12, PT ;  /* 0x0000000cb5007c0b */ /* 0x000fe4000bf7c000 */
[----:B------:R-:W-:Y:S02]  /*2c320*/  PRMT R181, R118, 0x7632, R181 ;  /* 0x0000763276b57816 */ /* 0x000fe400000000b5 */
[----:B------:R-:W-:Y:S02]  /*2c330*/  SEL R208, RZ, 0x1, P3 ;  /* 0x00000001ffd07807 */ /* 0x000fe40001800000 */
[----:B------:R-:W-:-:S05]  /*2c340*/  SHF.L.U32 R181, R181, 0x10, RZ ;  /* 0x00000010b5b57819 */ /* 0x000fca00000006ff */
[----:B------:R-:W-:-:S04]  /*2c350*/  FMUL.FTZ R181, R181, UR9 ;  /* 0x00000009b5b57c20 */ /* 0x000fc80008410000 */
[----:B------:R-:W-:-:S05]  /*2c360*/  FMUL.FTZ R181, R181, UR8 ;  /* 0x00000008b5b57c20 */ /* 0x000fca0008410000 */
[----:B------:R-:W-:Y:S01]  /*2c370*/  FSEL R182, R181, RZ, !P3 ;  /* 0x000000ffb5b67208 */ /* 0x000fe20005800000 */
[----:B------:R-:W-:-:S04]  /*2c380*/  IMAD.U32 R181, R11, 0x10000, RZ ;  /* 0x000100000bb57824 */ /* 0x000fc800078e00ff */
[----:B------:R-:W-:-:S07]  /*2c390*/  FFMA.FTZ R181, R182, R181, R125 ;  /* 0x000000b5b6b57223 */ /* 0x000fce000001007d */
.L_x_28135:
[----:B------:R-:W-:Y:S05]  /*2c3a0*/  BSYNC.RECONVERGENT B1 ;  /* 0x0000000000017941 */ /* 0x000fea0003800200 */
.L_x_28134:
        /* <DEDUP_REMOVED lines=17> */
.L_x_28145:
        /* <DEDUP_REMOVED lines=12> */
.L_x_28147:
[----:B------:R-:W-:Y:S05]  /*2c580*/  BSYNC.RECONVERGENT B3 ;  /* 0x0000000000037941 */ /* 0x000fea0003800200 */
.L_x_28146:
        /* <DEDUP_REMOVED lines=62> */
.L_x_28144:
[----:B------:R-:W-:Y:S05]  /*2c970*/  BSYNC.RECONVERGENT B2 ;  /* 0x0000000000027941 */ /* 0x000fea0003800200 */
.L_x_28143:
        /* <DEDUP_REMOVED lines=11> */
.L_x_28142:
[----:B------:R-:W-:Y:S05]  /*2ca30*/  BSYNC.RECONVERGENT B1 ;  /* 0x0000000000017941 */ /* 0x000fea0003800200 */
.L_x_28141:
        /* <DEDUP_REMOVED lines=16> */
.L_x_28151:
        /* <DEDUP_REMOVED lines=12> */
.L_x_28153:
[----:B------:R-:W-:Y:S05]  /*2cc00*/  BSYNC.RECONVERGENT B2 ;  /* 0x0000000000027941 */ /* 0x000fea0003800200 */
.L_x_28152:
        /* <DEDUP_REMOVED lines=62> */
.L_x_28150:
[----:B------:R-:W-:Y:S05]  /*2cff0*/  BSYNC.RECONVERGENT B1 ;  /* 0x0000000000017941 */ /* 0x000fea0003800200 */
.L_x_28149:
        /* <DEDUP_REMOVED lines=13> */
.L_x_28098:
        /* <DEDUP_REMOVED lines=21> */
.L_x_28158:
        /* <DEDUP_REMOVED lines=12> */
.L_x_28160:
[----:B------:R-:W-:Y:S05]  /*2d2e0*/  BSYNC.RECONVERGENT B3 ;  /* 0x0000000000037941 */ /* 0x000fea0003800200 */
.L_x_28159:
        /* <DEDUP_REMOVED lines=54> */
[----:B------:R-:W-:-:S04]  /*2d650*/  IMAD.MOV.U32 R178, RZ, RZ, RZ ;  /* 0x000000ffffb27224 */ /* 0x000fc800078e00ff */
[----:B------:R-:W-:Y:S01]  /*2d660*/  LOP3.LUT R5, R176, UR15, R203, 0x96, !PT ;  /* 0x0000000fb0057c12 */ /* 0x000fe2000f8e96cb */
[----:B------:R-:W-:Y:S01]  /*2d670*/  UIADD3 UR15, UPT, UPT, UR5, -0x695add53, URZ ;  /* 0x96a522ad050f7890 */ /* 0x000fe2000fffe0ff */
[----:B------:R-:W-:-:S04]  /*2d680*/  IMAD.WIDE.U32 R176, R177, -0x2daee0ad, RZ ;  /* 0xd2511f53b1b07825 */ /* 0x000fc800078e00ff */
[----:B------:R-:W-:Y:S01]  /*2d690*/  IMAD.MOV.U32 R6, RZ, RZ, R176 ;  /* 0x000000ffff067224 */ /* 0x000fe200078e00b0 */
[----:B------:R-:W-:Y:S02]  /*2d6a0*/  LOP3.LUT R4, R4, UR15, R177, 0x96, !PT ;  /* 0x0000000f04047c12 */ /* 0x000fe4000f8e96b1 */
[----:B------:R-:W-:-:S07]  /*2d6b0*/  MOV R176, R182 ;  /* 0x000000b600b07202 */ /* 0x000fce0000000f00 */
.L_x_28157:
[----:B------:R-:W-:Y:S05]  /*2d6c0*/  BSYNC.RECONVERGENT B2 ;  /* 0x0000000000027941 */ /* 0x000fea0003800200 */
.L_x_28156:
        /* <DEDUP_REMOVED lines=11> */
.L_x_28155:
[----:B------:R-:W-:Y:S05]  /*2d780*/  BSYNC.RECONVERGENT B1 ;  /* 0x0000000000017941 */ /* 0x000fea0003800200 */
.L_x_28154:
        /* <DEDUP_REMOVED lines=17> */
.L_x_28165:
        /* <DEDUP_REMOVED lines=12> */
.L_x_28167:
[----:B------:R-:W-:Y:S05]  /*2d960*/  BSYNC.RECONVERGENT B3 ;  /* 0x0000000000037941 */ /* 0x000fea0003800200 */
.L_x_28166:
        /* <DEDUP_REMOVED lines=62> */
.L_x_28164:
[----:B------:R-:W-:Y:S05]  /*2dd50*/  BSYNC.RECONVERGENT B2 ;  /* 0x0000000000027941 */ /* 0x000fea0003800200 */
.L_x_28163:
        /* <DEDUP_REMOVED lines=12> */
.L_x_28162:
[----:B------:R-:W-:Y:S05]  /*2de20*/  BSYNC.RECONVERGENT B1 ;  /* 0x0000000000017941 */ /* 0x000fea0003800200 */
.L_x_28161:
        /* <DEDUP_REMOVED lines=17> */
.L_x_28172:
        /* <DEDUP_REMOVED lines=12> */
.L_x_28174:
[----:B------:R-:W-:Y:S05]  /*2e000*/  BSYNC.RECONVERGENT B3 ;  /* 0x0000000000037941 */ /* 0x000fea0003800200 */
.L_x_28173:
        /* <DEDUP_REMOVED lines=54> */
[----:B------:R-:W-:Y:S01]  /*2e370*/  MOV R202, R180 ;  /* 0x000000b400ca7202 */ /* 0x000fe20000000f00 */
[----:B------:R-:W-:Y:S02]  /*2e380*/  IMAD.MOV.U32 R180, RZ, RZ, RZ ;  /* 0x000000ffffb47224 */ /* 0x000fe400078e00ff */
[----:B------:R-:W-:-:S05]  /*2e390*/  IMAD.WIDE.U32 R178, R178, -0x2daee0ad, RZ ;  /* 0xd2511f53b2b27825 */ /* 0x000fca00078e00ff */
[----:B------:R-:W-:Y:S01]  /*2e3a0*/  LOP3.LUT R4, R4, UR15, R179, 0x96, !PT ;  /* 0x0000000f04047c12 */ /* 0x000fe2000f8e96b3 */
[----:B------:R-:W-:-:S06]  /*2e3b0*/  UIADD3 UR15, UPT, UPT, UR4, -0x700cb87f, URZ ;  /* 0x8ff34781040f7890 */ /* 0x000fcc000fffe0ff */
[----:B------:R-:W-:Y:S01]  /*2e3c0*/  LOP3.LUT R5, R182, UR15, R181, 0x96, !PT ;  /* 0x0000000fb6057c12 */ /* 0x000fe2000f8e96b5 */
[----:B------:R-:W-:Y:S01]  /*2e3d0*/  IMAD.MOV.U32 R181, RZ, RZ, R6 ;  /* 0x000000ffffb57224 */ /* 0x000fe200078e0006 */
[----:B------:R-:W-:-:S07]  /*2e3e0*/  MOV R6, R178 ;  /* 0x000000b200067202 */ /* 0x000fce0000000f00 */
.L_x_28171:
[----:B------:R-:W-:Y:S05]  /*2e3f0*/  BSYNC.RECONVERGENT B2 ;  /* 0x0000000000027941 */ /* 0x000fea0003800200 */
.L_x_28170:
        /* <DEDUP_REMOVED lines=11> */
.L_x_28169:
[----:B------:R-:W-:Y:S05]  /*2e4b0*/  BSYNC.RECONVERGENT B1 ;  /* 0x0000000000017941 */ /* 0x000fea0003800200 */
.L_x_28168:
        /* <DEDUP_REMOVED lines=17> */
.L_x_28179:
        /* <DEDUP_REMOVED lines=12> */
.L_x_28181:
[----:B------:R-:W-:Y:S05]  /*2e690*/  BSYNC.RECONVERGENT B3 ;  /* 0x0000000000037941 */ /* 0x000fea0003800200 */
.L_x_28180:
        /* <DEDUP_REMOVED lines=62> */
.L_x_28178:
[----:B------:R-:W-:Y:S05]  /*2ea80*/  BSYNC.RECONVERGENT B2 ;  /* 0x0000000000027941 */ /* 0x000fea0003800200 */
.L_x_28177:
[----:B------:R-:W-:Y:S01]  /*2ea90*/  I2FP.F32.U32 R179, R179 ;  /* 0x000000b300b37245 */ /* 0x000fe20000201000 */
[----:B------:R-:W-:-:S05]  /*2eaa0*/  HFMA2 R180, -RZ, RZ, 0.1171875, 0 ;  /* 0x2f800000ffb47431 */ /* 0x000fca00000001ff */
[----:B------:R-:W-:Y:S01]  /*2eab0*/  FFMA.FTZ R179, R179, R180, 1.1641532182693481445e-10 ;  /* 0x2f000000b3b37423 */ /* 0x000fe200000100b4 */
[----:B-----5:R-:W-:-:S04]  /*2eac0*/  PRMT R180, R117, 0x7632, R180 ;  /* 0x0000763275b47816 */ /* 0x020fc800000000b4 */
[----:B------:R-:W-:Y:S01]  /*2ead0*/  FSETP.GTU.FTZ.AND P2, PT, R179, UR12, PT ;  /* 0x0000000cb3007c0b */ /* 0x000fe2000bf5c000 */
[----:B------:R-:W-:Y:S01]  /*2eae0*/  IMAD.U32 R180, R180, 0x10000, RZ ;  /* 0x00010000b4b47824 */ /* 0x000fe200078e00ff */
[----:B------:R-:W-:Y:S02]  /*2eaf0*/  SHF.L.U32 R179, R12, 0x10, RZ ;  /* 0x000000100cb37819 */ /* 0x000fe400000006ff */
[----:B------:R-:W-:Y:S01]  /*2eb00*/  SEL R206, RZ, 0x1, P2 ;  /* 0x00000001ffce7807 */ /* 0x000fe20001000000 */
[----:B------:R-:W-:-:S04]  /*2eb10*/  FMUL.FTZ R180, R180, UR9 ;  /* 0x00000009b4b47c20 */ /* 0x000fc80008410000 */
[----:B------:R-:W-:-:S05]  /*2eb20*/  FMUL.FTZ R180, R180, UR8 ;  /* 0x00000008b4b47c20 */ /* 0x000fca0008410000 */
[----:B------:R-:W-:-:S05]  /*2eb30*/  FSEL R180, R180, RZ, !P2 ;  /* 0x000000ffb4b47208 */ /* 0x000fca0005000000 */
[----:B------:R-:W-:-:S07]  /*2eb40*/  FMUL.FTZ R179, R179, R180 ;  /* 0x000000b4b3b37220 */ /* 0x000fce0000410000 */
.L_x_28176:
[----:B------:R-:W-:Y:S05]  /*2eb50*/  BSYNC.RECONVERGENT B1 ;  /* 0x0000000000017941 */ /* 0x000fea0003800200 */
.L_x_28175:
        /* <DEDUP_REMOVED lines=17> */
.L_x_28186:
        /* <DEDUP_REMOVED lines=12> */
.L_x_28188:
[----:B------:R-:W-:Y:S05]  /*2ed30*/  BSYNC.RECONVERGENT B3 ;  /* 0x0000000000037941 */ /* 0x000fea0003800200 */
.L_x_28187:
        /* <DEDUP_REMOVED lines=62> */
.L_x_28185:
[----:B------:R-:W-:Y:S05]  /*2f120*/  BSYNC.RECONVERGENT B2 ;  /* 0x0000000000027941 */ /* 0x000fea0003800200 */
.L_x_28184:
[----:B------:R-:W-:Y:S01]  /*2f130*/  I2FP.F32.U32 R180, R183 ;  /* 0x000000b700b47245 */ /* 0x000fe20000201000 */
[----:B------:R-:W-:-:S05]  /*2f140*/  HFMA2 R181, -RZ, RZ, 0.1171875, 0 ;  /* 0x2f800000ffb57431 */ /* 0x000fca00000001ff */
[----:B------:R-:W-:Y:S01]  /*2f150*/  FFMA.FTZ R180, R180, R181, 1.1641532182693481445e-10 ;  /* 0x2f000000b4b47423 */ /* 0x000fe200000100b5 */
[----:B------:R-:W-:-:S04]  /*2f160*/  SHF.L.U32 R181, R110, 0x10, RZ ;  /* 0x000000106eb57819 */ /* 0x000fc800000006ff */
[----:B------:R-:W-:Y:S01]  /*2f170*/  FSETP.GTU.FTZ.AND P2, PT, R180, UR12, PT ;  /* 0x0000000cb4007c0b */ /* 0x000fe2000bf5c000 */
[----:B-----5:R-:W-:-:S03]  /*2f180*/  IMAD.U32 R180, R118, 0x10000, RZ ;  /* 0x0001000076b47824 */ /* 0x020fc600078e00ff */
[----:B------:R-:W-:Y:S01]  /*2f190*/  SEL R207, RZ, 0x1, P2 ;  /* 0x00000001ffcf7807 */ /* 0x000fe20001000000 */
[----:B------:R-:W-:-:S04]  /*2f1a0*/  FMUL.FTZ R180, R180, UR9 ;  /* 0x00000009b4b47c20 */ /* 0x000fc80008410000 */
[----:B------:R-:W-:-:S05]  /*2f1b0*/  FMUL.FTZ R180, R180, UR8 ;  /* 0x00000008b4b47c20 */ /* 0x000fca0008410000 */
[----:B------:R-:W-:-:S05]  /*2f1c0*/  FSEL R180, R180, RZ, !P2 ;  /* 0x000000ffb4b47208 */ /* 0x000fca0005000000 */
[----:B------:R-:W-:-:S07]  /*2f1d0*/  FMUL.FTZ R180, R181, R180 ;  /* 0x000000b4b5b47220 */ /* 0x000fce0000410000 */
.L_x_28183:
[----:B------:R-:W-:Y:S05]  /*2f1e0*/  BSYNC.RECONVERGENT B1 ;  /* 0x0000000000017941 */ /* 0x000fea0003800200 */
.L_x_28182:
        /* <DEDUP_REMOVED lines=17> */
.L_x_28193:
        /* <DEDUP_REMOVED lines=12> */
.L_x_28195:
[----:B------:R-:W-:Y:S05]  /*2f3c0*/  BSYNC.RECONVERGENT B3 ;  /* 0x0000000000037941 */ /* 0x000fea0003800200 */
.L_x_28194:
        /* <DEDUP_REMOVED lines=62> */
.L_x_28192:
[----:B------:R-:W-:Y:S05]  /*2f7b0*/  BSYNC.RECONVERGENT B2 ;  /* 0x0000000000027941 */ /* 0x000fea0003800200 */
.L_x_28191:
[----:B------:R-:W-:Y:S01]  /*2f7c0*/  I2FP.F32.U32 R181, R181 ;  /* 0x000000b500b57245 */ /* 0x000fe20000201000 */
[----:B------:R-:W-:-:S05]  /*2f7d0*/  HFMA2 R182, -RZ, RZ, 0.1171875, 0 ;  /* 0x2f800000ffb67431 */ /* 0x000fca00000001ff */
        /* <DEDUP_REMOVED lines=10> */
.L_x_28190:
[----:B------:R-:W-:Y:S05]  /*2f880*/  BSYNC.RECONVERGENT B1 ;  /* 0x0000000000017941 */ /* 0x000fea0003800200 */
.L_x_28189:
        /* <DEDUP_REMOVED lines=17> */
.L_x_28200:
        /* <DEDUP_REMOVED lines=12> */
.L_x_28202:
[----:B------:R-:W-:Y:S05]  /*2fa60*/  BSYNC.RECONVERGENT B3 ;  /* 0x0000000000037941 */ /* 0x000fea0003800200 */
.L_x_28201:
        /* <DEDUP_REMOVED lines=62> */
.L_x_28199:
[----:B------:R-:W-:Y:S05]  /*2fe50*/  BSYNC.RECONVERGENT B2 ;  /* 0x0000000000027941 */ /* 0x000fea0003800200 */
.L_x_28198:
        /* <DEDUP_REMOVED lines=11> */
.L_x_28197:
[----:B------:R-:W-:Y:S05]  /*2ff10*/  BSYNC.RECONVERGENT B1 ;  /* 0x0000000000017941 */ /* 0x000fea0003800200 */
.L_x_28196:
        /* <DEDUP_REMOVED lines=16> */
.L_x_28205:
        /* <DEDUP_REMOVED lines=12> */
.L_x_28207:
[----:B------:R-:W-:Y:S05]  /*300e0*/  BSYNC.RECONVERGENT B2 ;  /* 0x0000000000027941 */ /* 0x000fea0003800200 */
.L_x_28206:
        /* <DEDUP_REMOVED lines=62> */
.L_x_28204:
[----:B------:R-:W-:Y:S05]  /*304d0*/  BSYNC.RECONVERGENT B1 ;  /* 0x0000000000017941 */ /* 0x000fea0003800200 */
.L_x_28203:
        /* <DEDUP_REMOVED lines=12> */
.L_x_28148:
[----:B------:R-:W-:Y:S05]  /*305a0*/  BSYNC.RECONVERGENT B0 ;  /* 0x0000000000007941 */ /* 0x000fea0003800200 */
.L_x_28097:
[----:B------:R-:W-:Y:S01]  /*305b0*/  VIADD R184, R210, 0xc0 ;  /* 0x000000c0d2b87836 */ /* 0x000fe20000000000 */
[----:B------:R-:W-:Y:S03]  /*305c0*/  BSSY.RECONVERGENT B0, `(.L_x_28208) ;  /* 0x000001a000007945 */ /* 0x000fe60003800200 */
[----:B------:R-:W-:-:S05]  /*305d0*/  IMAD.WIDE.U32 R184, R184, 0x20, R188 ;  /* 0x00000020b8b87825 */ /* 0x000fca00078e00bc */
[----:B------:R0:W-:Y:S04]  /*305e0*/  STG.E.128 desc[UR6][R184.64], R176 ;  /* 0x000000b0b8007986 */ /* 0x0001e8000c101d06 */
        /* <DEDUP_REMOVED lines=19> */
[----:B------:R-:W0:Y:S01]  /*30720*/  LDC.64 R184, c[0x0][0x3b0] ;  /* 0x0000ec00ffb87b82 */ /* 0x000e220000000a00 */
[----:B------:R-:W-:Y:S01]  /*30730*/  LOP3.LUT R188, R186, 0xff, R203, 0xf8, !PT ;  /* 0x000000ffbabc7812 */ /* 0x000fe200078ef8cb */
[----:B0-----:R-:W-:-:S05]  /*30740*/  IMAD.WIDE.U32 R184, R187, 0x8, R184 ;  /* 0x00000008bbb87825 */ /* 0x001fca00078e00b8 */
[----:B------:R1:W-:Y:S02]  /*30750*/  STG.E.64 desc[UR6][R184.64], R188 ;  /* 0x000000bcb8007986 */ /* 0x0003e4000c101b06 */
.L_x_28209:
[----:B------:R-:W-:Y:S05]  /*30760*/  BSYNC.RECONVERGENT B0 ;  /* 0x0000000000007941 */ /* 0x000fea0003800200 */
.L_x_28208:
[----:B01----:R-:W0:Y:S01]  /*30770*/  @P1 LDC.64 R184, c[0x0][0x390] ;  /* 0x0000e400ffb81b82 */ /* 0x003e220000000a00 */
[----:B------:R-:W-:-:S05]  /*30780*/  IADD3 R218, PT, PT, R218, 0xe0, RZ ;  /* 0x000000e0dada7810 */ /* 0x000fca0007ffe0ff */
[----:B0-----:R-:W-:-:S05]  /*30790*/  @P1 IMAD.WIDE.U32 R184, R218, 0x10, R184 ;  /* 0x00000010dab81825 */ /* 0x001fca00078e00b8 */
[----:B-----5:R0:W5:Y:S01]  /*307a0*/  @P1 LDG.E.128 R116, desc[UR6][R184.64] ;  /* 0x00000006b8741981 */ /* 0x020162000c1e1d00 */
[----:B------:R-:W-:Y:S01]  /*307b0*/  VIADD R210, R210, 0xe0 ;  /* 0x000000e0d2d27836 */ /* 0x000fe20000000000 */
[----:B0-----:R-:W0:Y:S03]  /*307c0*/  @P0 LDC.64 R184, c[0x0][0x3a0] ;  /* 0x0000e800ffb80b82 */ /* 0x001e260000000a00 */
        /* <DEDUP_REMOVED lines=9> */
[----:B0----5:R-:W-:-:S09]  /*30860*/  MOV R184, R120 ;  /* 0x0000007800b87202 */ /* 0x021fd20000000f00 */
        /* <DEDUP_REMOVED lines=17> */
.L_x_28216:
        /* <DEDUP_REMOVED lines=12> */
.L_x_28218:
[----:B------:R-:W-:Y:S05]  /*30a40*/  BSYNC.RECONVERGENT B3 ;  /* 0x0000000000037941 */ /* 0x000fea0003800200 */
.L_x_28217:
        /* <DEDUP_REMOVED lines=53> */
[----:B------:R-:W-:-:S04]  /*30da0*/  UIADD3 UR15, UPT, UPT, UR5, -0x695add53, URZ ;  /* 0x96a522ad050f7890 */ /* 0x000fc8000fffe0ff */
[----:B------:R-:W-:-:S04]  /*30db0*/  IMAD.WIDE.U32 R186, R186, -0x2daee0ad, RZ ;  /* 0xd2511f53baba7825 */ /* 0x000fc800078e00ff */
[----:B------:R-:W-:Y:S01]  /*30dc0*/  IMAD.MOV.U32 R201, RZ, RZ, R186 ;  /* 0x000000ffffc97224 */ /* 0x000fe200078e00ba */
[----:B------:R-:W-:Y:S01]  /*30dd0*/  LOP3.LUT R4, R4, UR15, R187, 0x96, !PT ;  /* 0x0000000f04047c12 */ /* 0x000fe2000f8e96bb */
[----:B------:R-:W-:Y:S01]  /*30de0*/  UIADD3 UR15, UPT, UPT, UR4, -0x700cb87f, URZ ;  /* 0x8ff34781040f7890 */ /* 0x000fe2000fffe0ff */
[----:B------:R-:W-:-:S05]  /*30df0*/  IMAD.MOV.U32 R186, RZ, RZ, RZ ;  /* 0x000000ffffba7224 */ /* 0x000fca00078e00ff */
[----:B------:R-:W-:Y:S02]  /*30e00*/  LOP3.LUT R5, R184, UR15, R203, 0x96, !PT ;  /* 0x0000000fb8057c12 */ /* 0x000fe4000f8e96cb */
[----:B------:R-:W-:-:S07]  /*30e10*/  MOV R184, R6 ;  /* 0x0000000600b87202 */ /* 0x000fce0000000f00 */
.L_x_28215:
[----:B------:R-:W-:Y:S05]  /*30e20*/  BSYNC.RECONVERGENT B2 ;  /* 0x0000000000027941 */ /* 0x000fea0003800200 */
.L_x_28214:
        /* <DEDUP_REMOVED lines=11> */
.L_x_28213:
[----:B------:R-:W-:Y:S05]  /*30ee0*/  BSYNC.RECONVERGENT B1 ;  /* 0x0000000000017941 */ /* 0x000fea0003800200 */
.L_x_28212:
        /* <DEDUP_REMOVED lines=17> */
.L_x_28223:
        /* <DEDUP_REMOVED lines=12> */
.L_x_28225:
[----:B------:R-:W-:Y:S05]  /*310c0*/  BSYNC.RECONVERGENT B3 ;  /* 0x0000000000037941 */ /* 0x000fea0003800200 */
.L_x_28224:
        /* <DEDUP_REMOVED lines=62> */
.L_x_28222:
[----:B------:R-:W-:Y:S05]  /*314b0*/  BSYNC.RECONVERGENT B2 ;  /* 0x0000000000027941 */ /* 0x000fea0003800200 */
.L_x_28221:
[----:B------:R-:W-:Y:S01]  /*314c0*/  I2FP.F32.U32 R6, R6 ;  /* 0x0000000600067245 */ /* 0x000fe20000201000 */
[----:B------:R-:W-:-:S05]  /*314d0*/  HFMA2 R185, -RZ, RZ, 0.1171875, 0 ;  /* 0x2f800000ffb97431 */ /* 0x000fca00000001ff */
[----:B------:R-:W-:-:S05]  /*314e0*/  FFMA.FTZ R6, R6, R185, 1.1641532182693481445e-10 ;  /* 0x2f00000006067423 */ /* 0x000fca00000100b9 */
[----:B------:R-:W-:Y:S02]  /*314f0*/  FSETP.GTU.FTZ.AND P2, PT, R6, UR12, PT ;  /* 0x0000000c06007c0b */ /* 0x000fe4000bf5c000 */
[----:B------:R-:W-:Y:S02]  /*31500*/  PRMT R6, R116, 0x7632, R6 ;  /* 0x0000763274067816 */ /* 0x000fe40000000006 */
[----:B------:R-:W-:-:S03]  /*31510*/  SEL R204, RZ, 0x1, P2 ;  /* 0x00000001ffcc7807 */ /* 0x000fc60001000000 */
[----:B------:R-:W-:-:S04]  /*31520*/  IMAD.U32 R6, R6, 0x10000, RZ ;  /* 0x0001000006067824 */ /* 0x000fc800078e00ff */
[----:B------:R-:W-:-:S04]  /*31530*/  FMUL.FTZ R6, R6, UR9 ;  /* 0x0000000906067c20 */ /* 0x000fc80008410000 */
[----:B------:R-:W-:-:S05]  /*31540*/  FMUL.FTZ R6, R6, UR8 ;  /* 0x0000000806067c20 */ /* 0x000fca0008410000 */
[----:B------:R-:W-:Y:S02]  /*31550*/  FSEL R185, R6, RZ, !P2 ;  /* 0x000000ff06b97208 */ /* 0x000fe40005000000 */
[----:B------:R-:W-:-:S05]  /*31560*/  SHF.L.U32 R6, R9, 0x10, RZ ;  /* 0x0000001009067819 */ /* 0x000fca00000006ff */
[----:B------:R-:W-:-:S07]  /*31570*/  FFMA.FTZ R185, R185, R6, R121 ;  /* 0x00000006b9b97223 */ /* 0x000fce0000010079 */
.L_x_28220:
[----:B------:R-:W-:Y:S05]  /*31580*/  BSYNC.RECONVERGENT B1 ;  /* 0x0000000000017941 */ /* 0x000fea0003800200 */
.L_x_28219:
        /* <DEDUP_REMOVED lines=17> */
.L_x_28230:
        /* <DEDUP_REMOVED lines=12> */
.L_x_28232:
[----:B------:R-:W-:Y:S05]  /*31760*/  BSYNC.RECONVERGENT B3 ;  /* 0x0000000000037941 */ /* 0x000fea0003800200 */
.L_x_28231:
        /* <DEDUP_REMOVED lines=62> */
.L_x_28229:
[----:B------:R-:W-:Y:S05]  /*31b50*/  BSYNC.RECONVERGENT B2 ;  /* 0x0000000000027941 */ /* 0x000fea0003800200 */
.L_x_28228:
        /* <DEDUP_REMOVED lines=11> */
.L_x_28227:
[----:B------:R-:W-:Y:S05]  /*31c10*/  BSYNC.RECONVERGENT B1 ;  /* 0x0000000000017941 */ /* 0x000fea0003800200 */
.L_x_28226:
        /* <DEDUP_REMOVED lines=17> */
.L_x_28237:
        /* <DEDUP_REMOVED lines=12> */
.L_x_28239:
[----:B------:R-:W-:Y:S05]  /*31df0*/  BSYNC.RECONVERGENT B3 ;  /* 0x0000000000037941 */ /* 0x000fea0003800200 */
.L_x_28238:
        /* <DEDUP_REMOVED lines=62> */
.L_x_28236:
[----:B------:R-:W-:Y:S05]  /*321e0*/  BSYNC.RECONVERGENT B2 ;  /* 0x0000000000027941 */ /* 0x000fea0003800200 */
.L_x_28235:
        /* <DEDUP_REMOVED lines=12> */
.L_x_28234:
[----:B------:R-:W-:Y:S05]  /*322b0*/  BSYNC.RECONVERGENT B1 ;  /* 0x0000000000017941 */ /* 0x000fea0003800200 */
.L_x_28233:
        /* <DEDUP_REMOVED lines=17> */
.L_x_28244:
        /* <DEDUP_REMOVED lines=12> */
.L_x_28246:
[----:B------:R-:W-:Y:S05]  /*32490*/  BSYNC.RECONVERGENT B3 ;  /* 0x0000000000037941 */ /* 0x000fea0003800200 */
.L_x_28245:
        /* <DEDUP_REMOVED lines=62> */
.L_x_28243:
[----:B------:R-:W-:Y:S05]  /*32880*/  BSYNC.RECONVERGENT B2 ;  /* 0x0000000000027941 */ /* 0x000fea0003800200 */
.L_x_28242:
        /* <DEDUP_REMOVED lines=11> */
.L_x_28241:
[----:B------:R-:W-:Y:S05]  /*32940*/  BSYNC.RECONVERGENT B1 ;  /* 0x0000000000017941 */ /* 0x000fea0003800200 */
.L_x_28240:
        /* <DEDUP_REMOVED lines=17> */
.L_x_28251:
        /* <DEDUP_REMOVED lines=12> */
.L_x_28253:
[----:B------:R-:W-:Y:S05]  /*32b20*/  BSYNC.RECONVERGENT B3 ;  /* 0x0000000000037941 */ /* 0x000fea0003800200 */
.L_x_28252:
        /* <DEDUP_REMOVED lines=62> */
.L_x_28250:
[----:B------:R-:W-:Y:S05]  /*32f10*/  BSYNC.RECONVERGENT B2 ;  /* 0x0000000000027941 */ /* 0x000fea0003800200 */
.L_x_28249:
        /* <DEDUP_REMOVED lines=12> */
.L_x_28248:
[----:B------:R-:W-:Y:S05]  /*32fe0*/  BSYNC.RECONVERGENT B1 ;  /* 0x0000000000017941 */ /* 0x000fea0003800200 */
.L_x_28247:
        /* <DEDUP_REMOVED lines=17> */
.L_x_28258:
        /* <DEDUP_REMOVED lines=12> */
.L_x_28260:
[----:B------:R-:W-:Y:S05]  /*331c0*/  BSYNC.RECONVERGENT B3 ;  /* 0x0000000000037941 */ /* 0x000fea0003800200 */
.L_x_28259:
        /* <DEDUP_REMOVED lines=62> */
.L_x_28257:
[----:B------:R-:W-:Y:S05]  /*335b0*/  BSYNC.RECONVERGENT B2 ;  /* 0x0000000000027941 */ /* 0x000fea0003800200 */
.L_x_28256:
        /* <DEDUP_REMOVED lines=11> */
.L_x_28255:
[----:B------:R-:W-:Y:S05]  /*33670*/  BSYNC.RECONVERGENT B1 ;  /* 0x0000000000017941 */ /* 0x000fea0003800200 */
.L_x_28254:
        /* <DEDUP_REMOVED lines=16> */
.L_x_28264:
        /* <DEDUP_REMOVED lines=12> */
.L_x_28266:
[----:B------:R-:W-:Y:S05]  /*33840*/  BSYNC.RECONVERGENT B2 ;  /* 0x0000000000027941 */ /* 0x000fea0003800200 */
.L_x_28265:
        /* <DEDUP_REMOVED lines=62> */
.L_x_28263:
[----:B------:R-:W-:Y:S05]  /*33c30*/  BSYNC.RECONVERGENT B1 ;  /* 0x0000000000017941 */ /* 0x000fea0003800200 */
.L_x_28262:
        /* <DEDUP_REMOVED lines=13> */
.L_x_28211:
[----:B------:R-:W-:Y:S01]  /*33d10*/  BSSY.RECONVERGENT B1, `(.L_x_28267) ;  /* 0x000006b000017945 */ /* 0x000fe20003800200 */
[----:B------:R-:W-:Y:S01]  /*33d20*/  IMAD.MOV.U32 R201, RZ, RZ, R6 ;  /* 0x000000ffffc97224 */ /* 0x000fe200078e0006 */
[----:B------:R-:W-:Y:S01]  /*33d30*/  MOV R186, R191 ;  /* 0x000000bf00ba7202 */ /* 0x000fe20000000f00 */
[----:B0-----:R-:W-:Y:S01]  /*33d40*/  IMAD.MOV.U32 R184, RZ, RZ, RZ ;  /* 0x000000ffffb87224 */ /* 0x001fe200078e00ff */
        /* <DEDUP_REMOVED lines=17> */
.L_x_28271:
        /* <DEDUP_REMOVED lines=12> */
.L_x_28273:
[----:B------:R-:W-:Y:S05]  /*33f20*/  BSYNC.RECONVERGENT B3 ;  /* 0x0000000000037941 */ /* 0x000fea0003800200 */
.L_x_28272:
        /* <DEDUP_REMOVED lines=54> */
[----:B------:R-:W-:-:S05]  /*34290*/  IMAD.WIDE.U32 R186, R186, -0x2daee0ad, RZ ;  /* 0xd2511f53baba7825 */ /* 0x000fca00078e00ff */
[----:B------:R-:W-:Y:S01]  /*342a0*/  LOP3.LUT R4, R4, UR15, R187, 0x96, !PT ;  /* 0x0000000f04047c12 */ /* 0x000fe2000f8e96bb */
[----:B------:R-:W-:Y:S01]  /*342b0*/  UIADD3 UR15, UPT, UPT, UR4, -0x700cb87f, URZ ;  /* 0x8ff34781040f7890 */ /* 0x000fe2000fffe0ff */
[----:B------:R-:W-:Y:S01]  /*342c0*/  MOV R201, R186 ;  /* 0x000000ba00c97202 */ /* 0x000fe20000000f00 */
[----:B------:R-:W-:-:S04]  /*342d0*/  HFMA2 R186, -RZ, RZ, 0, 0 ;  /* 0x00000000ffba7431 */ /* 0x000fc800000001ff */
[----:B------:R-:W-:Y:S01]  /*342e0*/  LOP3.LUT R5, R184, UR15, R203, 0x96, !PT ;  /* 0x0000000fb8057c12 */ /* 0x000fe2000f8e96cb */
[----:B------:R-:W-:-:S07]  /*342f0*/  IMAD.MOV.U32 R184, RZ, RZ, R6 ;  /* 0x000000ffffb87224 */ /* 0x000fce00078e0006 */
.L_x_28270:
[----:B------:R-:W-:Y:S05]  /*34300*/  BSYNC.RECONVERGENT B2 ;  /* 0x0000000000027941 */ /* 0x000fea0003800200 */
.L_x_28269:
        /* <DEDUP_REMOVED lines=11> */
.L_x_28268:
[----:B------:R-:W-:Y:S05]  /*343c0*/  BSYNC.RECONVERGENT B1 ;  /* 0x0000000000017941 */ /* 0x000fea0003800200 */
.L_x_28267:
        /* <DEDUP_REMOVED lines=17> */
.L_x_28278:
        /* <DEDUP_REMOVED lines=12> */
.L_x_28280:
[----:B------:R-:W-:Y:S05]  /*345a0*/  BSYNC.RECONVERGENT B3 ;  /* 0x0000000000037941 */ /* 0x000fea0003800200 */
.L_x_28279:
        /* <DEDUP_REMOVED lines=62> */
.L_x_28277:
[----:B------:R-:W-:Y:S05]  /*34990*/  BSYNC.RECONVERGENT B2 ;  /* 0x0000000000027941 */ /* 0x000fea0003800200 */
.L_x_28276:
        /* <DEDUP_REMOVED lines=12> */
.L_x_28275:
[----:B------:R-:W-:Y:S05]  /*34a60*/  BSYNC.RECONVERGENT B1 ;  /* 0x0000000000017941 */ /* 0x000fea0003800200 */
.L_x_28274:
        /* <DEDUP_REMOVED lines=17> */
.L_x_28285:
        /* <DEDUP_REMOVED lines=12> */
.L_x_28287:
[----:B------:R-:W-:Y:S05]  /*34c40*/  BSYNC.RECONVERGENT B3 ;  /* 0x0000000000037941 */ /* 0x000fea0003800200 */
.L_x_28286:
        /* <DEDUP_REMOVED lines=62> */
.L_x_28284:
[----:B------:R-:W-:Y:S05]  /*35030*/  BSYNC.RECONVERGENT B2 ;  /* 0x0000000000027941 */ /* 0x000fea0003800200 */
.L_x_28283:
        /* <DEDUP_REMOVED lines=11> */
.L_x_28282:
[----:B------:R-:W-:Y:S05]  /*350f0*/  BSYNC.RECONVERGENT B1 ;  /* 0x0000000000017941 */ /* 0x000fea0003800200 */
.L_x_28281:
        /* <DEDUP_REMOVED lines=17> */
.L_x_28292:
        /* <DEDUP_REMOVED lines=12> */
.L_x_28294:
[----:B------:R-:W-:Y:S05]  /*352d0*/  BSYNC.RECONVERGENT B3 ;  /* 0x0000000000037941 */ /* 0x000fea0003800200 */
.L_x_28293:
        /* <DEDUP_REMOVED lines=62> */
.L_x_28291:
[----:B------:R-:W-:Y:S05]  /*356c0*/  BSYNC.RECONVERGENT B2 ;  /* 0x0000000000027941 */ /* 0x000fea0003800200 */
.L_x_28290:
        /* <DEDUP_REMOVED lines=12> */
.L_x_28289:
[----:B------:R-:W-:Y:S05]  /*35790*/  BSYNC.RECONVERGENT B1 ;  /* 0x0000000000017941 */ /* 0x000fea0003800200 */
.L_x_28288:
        /* <DEDUP_REMOVED lines=17> */
.L_x_28299:
        /* <DEDUP_REMOVED lines=12> */
.L_x_28301:
[----:B------:R-:W-:Y:S05]  /*35970*/  BSYNC.RECONVERGENT B3 ;  /* 0x0000000000037941 */ /* 0x000fea0003800200 */
.L_x_28300:
        /* <DEDUP_REMOVED lines=62> */
.L_x_28298:
[----:B------:R-:W-:Y:S05]  /*35d60*/  BSYNC.RECONVERGENT B2 ;  /* 0x0000000000027941 */ /* 0x000fea0003800200 */
.L_x_28297:
        /* <DEDUP_REMOVED lines=11> */
.L_x_28296:
[----:B------:R-:W-:Y:S05]  /*35e20*/  BSYNC.RECONVERGENT B1 ;  /* 0x0000000000017941 */ /* 0x000fea0003800200 */
.L_x_28295:
        /* <DEDUP_REMOVED lines=17> */
.L_x_28306:
        /* <DEDUP_REMOVED lines=12> */
.L_x_28308:
[----:B------:R-:W-:Y:S05]  /*36000*/  BSYNC.RECONVERGENT B3 ;  /* 0x0000000000037941 */ /* 0x000fea0003800200 */
.L_x_28307:
        /* <DEDUP_REMOVED lines=62> */
.L_x_28305:
[----:B------:R-:W-:Y:S05]  /*363f0*/  BSYNC.RECONVERGENT B2 ;  /* 0x0000000000027941 */ /* 0x000fea0003800200 */
.L_x_28304:
        /* <DEDUP_REMOVED lines=12> */
.L_x_28303:
[----:B------:R-:W-:Y:S05]  /*364c0*/  BSYNC.RECONVERGENT B1 ;  /* 0x0000000000017941 */ /* 0x000fea0003800200 */
.L_x_28302:
        /* <DEDUP_REMOVED lines=17> */
.L_x_28313:
        /* <DEDUP_REMOVED lines=12> */
.L_x_28315:
[----:B------:R-:W-:Y:S05]  /*366a0*/  BSYNC.RECONVERGENT B3 ;  /* 0x0000000000037941 */ /* 0x000fea0003800200 */
.L_x_28314:
        /* <DEDUP_REMOVED lines=62> */
.L_x_28312:
[----:B------:R-:W-:Y:S05]  /*36a90*/  BSYNC.RECONVERGENT B2 ;  /* 0x0000000000027941 */ /* 0x000fea0003800200 */
.L_x_28311:
        /* <DEDUP_REMOVED lines=11> */
.L_x_28310:
[----:B------:R-:W-:Y:S05]  /*36b50*/  BSYNC.RECONVERGENT B1 ;  /* 0x0000000000017941 */ /* 0x000fea0003800200 */
.L_x_28309:
        /* <DEDUP_REMOVED lines=16> */
.L_x_28318:
        /* <DEDUP_REMOVED lines=12> */
.L_x_28320:
[----:B------:R-:W-:Y:S05]  /*36d20*/  BSYNC.RECONVERGENT B2 ;  /* 0x0000000000027941 */ /* 0x000fea0003800200 */
.L_x_28319:
        /* <DEDUP_REMOVED lines=62> */
.L_x_28317:
[----:B------:R-:W-:Y:S05]  /*37110*/  BSYNC.RECONVERGENT B1 ;  /* 0x0000000000017941 */ /* 0x000fea0003800200 */
.L_x_28316:
        /* <DEDUP_REMOVED lines=12> */
.L_x_28261:
[----:B------:R-:W-:Y:S05]  /*371e0*/  BSYNC.RECONVERGENT B0 ;  /* 0x0000000000007941 */ /* 0x000fea0003800200 */
.L_x_28210:
[----:B------:R-:W0:Y:S01]  /*371f0*/  LDC.64 R212, c[0x0][0x3a8] ;  /* 0x0000ea00ffd47b82 */ /* 0x000e220000000a00 */
[----:B------:R-:W-:Y:S01]  /*37200*/  BSSY.RECONVERGENT B0, `(.L_x_28321) ;  /* 0x000001a000007945 */ /* 0x000fe20003800200 */
[----:B------:R-:W-:Y:S01]  /*37210*/  LOP3.LUT P0, RZ, R252, 0x1f, RZ, 0xc0, !PT ;  /* 0x0000001ffcff7812 */ /* 0x000fe2000780c0ff */
[----:B0-----:R-:W-:-:S05]  /*37220*/  IMAD.WIDE.U32 R210, R210, 0x20, R212 ;  /* 0x00000020d2d27825 */ /* 0x001fca00078e00d4 */
        /* <DEDUP_REMOVED lines=18> */
[----:B------:R-:W-:Y:S02]  /*37350*/  LOP3.LUT R215, R211, R215, RZ, 0xfc, !PT ;  /* 0x000000d7d3d77212 */ /* 0x000fe400078efcff */
[----:B------:R-:W0:Y:S01]  /*37360*/  LDC.64 R210, c[0x0][0x3b0] ;  /* 0x0000ec00ffd27b82 */ /* 0x000e220000000a00 */
[----:B------:R-:W-:Y:S01]  /*37370*/  LOP3.LUT R214, R212, 0xff, R203, 0xf8, !PT ;  /* 0x000000ffd4d67812 */ /* 0x000fe200078ef8cb */
[----:B0-----:R-:W-:-:S05]  /*37380*/  IMAD.WIDE.U32 R210, R218, 0x8, R210 ;  /* 0x00000008dad27825 */ /* 0x001fca00078e00d2 */
[----:B------:R1:W-:Y:S02]  /*37390*/  STG.E.64 desc[UR6][R210.64], R214 ;  /* 0x000000d6d2007986 */ /* 0x0003e4000c101b06 */
.L_x_28322:
[----:B------:R-:W-:Y:S05]  /*373a0*/  BSYNC.RECONVERGENT B0 ;  /* 0x0000000000007941 */ /* 0x000fea0003800200 */
.L_x_28321:
[----:B01----:R-:W-:Y:S01]  /*373b0*/  FADD.FTZ R210, RZ, R128 ;  /* 0x00000080ffd27221 */ /* 0x003fe20000010000 */
[----:B------:R-:W-:-:S03]  /*373c0*/  UMOV UR15, 0xffffffff ;  /* 0xffffffff000f7882 */ /* 0x000fc60000000000 */
        /* <DEDUP_REMOVED lines=213> */
.L_x_28338:
        /* <DEDUP_REMOVED lines=10> */
[----:B------:R-:W1:Y:S04]  /*381c0*/  @!P0 LDC.64 R210, c[0x0][0x3c8] ;  /* 0x0000f200ffd28b82 */ /* 0x000e680000000a00 */
[----:B------:R-:W2:Y:S01]  /*381d0*/  MUFU.RSQ R212, R212 ;  /* 0x000000d400d47308 */ /* 0x000ea20000001400 */
[----:B-1----:R-:W-:-:S05]  /*381e0*/  @!P0 IMAD.WIDE R210, R2, 0x4, R210 ;  /* 0x0000000402d28825 */ /* 0x002fca00078e02d2 */
[----:B--2---:R1:W-:Y:S01]  /*381f0*/  @!P0 STG.E desc[UR6][R210.64], R212 ;  /* 0x000000d4d2008986 */ /* 0x0043e2000c101906 */
[----:B------:R-:W-:-:S13]  /*38200*/  ISETP.GE.AND P0, PT, R217, 0x1, PT ;  /* 0x00000001d900780c */ /* 0x000fda0003f06270 */
[----:B-1----:R-:W-:Y:S05]  /*38210*/  @!P0 BRA `(.L_x_28325) ;  /* 0x0000001800888947 */ /* 0x002fea0003800000 */
[----:B------:R-:W1:Y:S01]  /*38220*/  LDC R218, c[0x0][0x388] ;  /* 0x0000e200ffda7b82 */ /* 0x000e620000000800 */
[----:B------:R-:W2:Y:S01]  /*38230*/  S2R R214, SR_TID.X ;  /* 0x0000000000d67919 */ /* 0x000ea20000002100 */
[----:B------:R-:W-:Y:S02]  /*38240*/  VIADD R210, R217, 0xffffffff ;  /* 0xffffffffd9d27836 */ /* 0x000fe40000000000 */
[----:B0-----:R-:W-:Y:S01]  /*38250*/  IMAD.U32 R215, R56, 0x10000, RZ ;  /* 0x0001000038d77824 */ /* 0x001fe200078e00ff */
[----:B------:R-:W3:Y:S04]  /*38260*/  LDL R252, [R1+0x8] ;  /* 0x0000080001fc7983 */ /* 0x000ee80000100800 */
[----:B------:R-:W4:Y:S01]  /*38270*/  LDL R217, [R1+0x10] ;  /* 0x0000100001d97983 */ /* 0x000f220000100800 */
[----:B-1----:R-:W-:-:S03]  /*38280*/  IMAD R210, R210, R218, RZ ;  /* 0x000000dad2d27224 */ /* 0x002fc600078e02ff */
[----:B------:R-:W4:Y:S02]  /*38290*/  LDL R218, [R1+0xc] ;  /* 0x00000c0001da7983 */ /* 0x000f240000100800 */
[----:B------:R-:W-:-:S04]  /*382a0*/  SHF.R.S32.HI R211, RZ, 0x1f, R210 ;  /* 0x0000001fffd37819 */ /* 0x000fc800000114d2 */
[----:B------:R-:W-:Y:S02]  /*382b0*/  LEA.HI R210, R211, R210, RZ, 0x3 ;  /* 0x000000d2d3d27211 */ /* 0x000fe400078f18ff */
[----:B------:R-:W-:Y:S02]  /*382c0*/  FSEL R211, R213, RZ, !P1 ;  /* 0x000000ffd5d37208 */ /* 0x000fe40004800000 */
[----:B--2---:R-:W-:-:S03]  /*382d0*/  LOP3.LUT R214, R214, 0x1f, RZ, 0xc0, !PT ;  /* 0x0000001fd6d67812 */ /* 0x004fc600078ec0ff */
[----:B------:R-:W-:Y:S01]  /*382e0*/  FADD.FTZ R128, -R211, R128 ;  /* 0x00000080d3807221 */ /* 0x000fe20000010100 */
[----:B------:R-:W-:Y:S01]  /*382f0*/  LEA.HI.SX32 R210, R210, R214, 0x1d ;  /* 0x000000d6d2d27211 */ /* 0x000fe200078feaff */
[----:B------:R-:W-:Y:S01]  /*38300*/  IMAD.U32 R214, R52, 0x10000, RZ ;  /* 0x0001000034d67824 */ /* 0x000fe200078e00ff */
[----:B------:R-:W-:Y:S01]  /*38310*/  SHF.L.U32 R213, R20, 0x10, RZ ;  /* 0x0000001014d57819 */ /* 0x000fe200000006ff */
        /* <DEDUP_REMOVED lines=36> */
[----:B------:R-:W-:Y:S02]  /*38560*/  FFMA.FTZ R133, R133, R134, R135 ;  /* 0x0000008685857223 */ /* 0x000fe40000010087 */
[----:B------:R-:W0:Y:S01]  /*38570*/  LDC.64 R134, c[0x0][0x428] ;  /* 0x00010a00ff867b82 */ /* 0x000e220000000a00 */
[----:B------:R-:W-:Y:S02]  /*38580*/  F2FP.BF16.F32.PACK_AB R130, R132, R130 ;  /* 0x000000828482723e */ /* 0x000fe400000010ff */
[----:B------:R-:W-:Y:S02]  /*38590*/  F2FP.BF16.F32.PACK_AB R131, R133, R131 ;  /* 0x000000838583723e */ /* 0x000fe400000010ff */
[----:B------:R-:W-:Y:S02]  /*385a0*/  F2FP.BF16.F32.PACK_AB R129, R214, R129 ;  /* 0x00000081d681723e */ /* 0x000fe400000010ff */
[----:B------:R-:W-:Y:S01]  /*385b0*/  F2FP.BF16.F32.PACK_AB R128, R213, R128 ;  /* 0x00000080d580723e */ /* 0x000fe200000010ff */
[----:B0-----:R-:W-:-:S04]  /*385c0*/  IMAD.WIDE.U32 R132, R210, 0x10, R134 ;  /* 0x00000010d2847825 */ /* 0x001fc800078e0086 */
[C---:B------:R-:W-:Y:S01]  /*385d0*/  FADD.FTZ R137, -R211.reuse, R137 ;  /* 0x00000089d3897221 */ /* 0x040fe20000010100 */
[----:B------:R-:W2:Y:S04]  /*385e0*/  LDL R214, [R1+0x4] ;  /* 0x0000040001d67983 */ /* 0x000ea80000100800 */
[----:B------:R0:W-:Y:S02]  /*385f0*/  STG.E.128 desc[UR6][R132.64], R128 ;  /* 0x0000008084007986 */ /* 0x0001e4000c101d06 */
[----:B0-----:R-:W-:Y:S01]  /*38600*/  FADD.FTZ R129, -R211, R139 ;  /* 0x0000008bd3817221 */ /* 0x001fe20000010100 */
[----:B------:R-:W-:Y:S01]  /*38610*/  SHF.L.U32 R128, R231, 0x10, RZ ;  /* 0x00000010e7807819 */ /* 0x000fe200000006ff */
[----:B------:R-:W-:Y:S02]  /*38620*/  IMAD.U32 R130, R232, 0x10000, RZ ;  /* 0x00010000e8827824 */ /* 0x000fe400078e00ff */
[----:B------:R-:W-:Y:S01]  /*38630*/  FADD.FTZ R131, -R211, R140 ;  /* 0x0000008cd3837221 */ /* 0x000fe20000010100 */
[----:B------:R-:W-:Y:S01]  /*38640*/  FMUL.FTZ R129, R212, R129 ;  /* 0x00000081d4817220 */ /* 0x000fe20000410000 */
[----:B------:R-:W-:-:S03]  /*38650*/  IMAD.U32 R133, R58, 0x10000, RZ ;  /* 0x000100003a857824 */ /* 0x000fc600078e00ff */
[----:B------:R-:W-:Y:S01]  /*38660*/  FFMA.FTZ R129, R129, R128, R130 ;  /* 0x0000008081817223 */ /* 0x000fe20000010082 */
        /* <DEDUP_REMOVED lines=8> */
[C---:B------:R-:W-:Y:S01]  /*386f0*/  FADD.FTZ R131, -R211.reuse, R142 ;  /* 0x0000008ed3837221 */ /* 0x040fe20000010100 */
[----:B------:R-:W-:Y:S01]  /*38700*/  FADD.FTZ R213, -R211, R136 ;  /* 0x00000088d3d57221 */ /* 0x000fe20000010100 */
[----:B------:R-:W-:Y:S01]  /*38710*/  SHF.L.U32 R128, R27, 0x10, RZ ;  /* 0x000000101b807819 */ /* 0x000fe200000006ff */
[----:B------:R-:W-:Y:S02]  /*38720*/  IMAD.U32 R132, R59, 0x10000, RZ ;  /* 0x000100003b847824 */ /* 0x000fe400078e00ff */
[C---:B------:R-:W-:Y:S01]  /*38730*/  FMUL.FTZ R131, R212.reuse, R131 ;  /* 0x00000083d4837220 */ /* 0x040fe20000410000 */
[----:B------:R-:W-:Y:S01]  /*38740*/  FADD.FTZ R139, -R211, R143 ;  /* 0x0000008fd38b7221 */ /* 0x000fe20000010100 */
[----:B------:R-:W-:Y:S01]  /*38750*/  FMUL.FTZ R136, R212, R213 ;  /* 0x000000d5d4887220 */ /* 0x000fe20000410000 */
[----:B------:R-:W-:Y:S01]  /*38760*/  SHF.L.U32 R213, R24, 0x10, RZ ;  /* 0x0000001018d57819 */ /* 0x000fe200000006ff */
[----:B------:R-:W-:Y:S01]  /*38770*/  FFMA.FTZ R131, R131, R128, R132 ;  /* 0x0000008083837223 */ /* 0x000fe20000010084 */
[----:B------:R-:W-:Y:S01]  /*38780*/  FMUL.FTZ R128, R212, R139 ;  /* 0x0000008bd4807220 */ /* 0x000fe20000410000 */
[----:B------:R-:W-:Y:S01]  /*38790*/  SHF.L.U32 R139, R235, 0x10, RZ ;  /* 0x00000010eb8b7819 */ /* 0x000fe200000006ff */
[----:B------:R-:W-:Y:S01]  /*387a0*/  IMAD.U32 R141, R236, 0x10000, RZ ;  /* 0x00010000ec8d7824 */ /* 0x000fe200078e00ff */
[----:B------:R-:W-:Y:S01]  /*387b0*/  SHF.L.U32 R132, R229, 0x10, RZ ;  /* 0x00000010e5847819 */ /* 0x000fe200000006ff */
[----:B------:R-:W-:Y:S01]  /*387c0*/  FMUL.FTZ R137, R212, R137 ;  /* 0x00000089d4897220 */ /* 0x000fe20000410000 */
[----:B------:R-:W-:-:S02]  /*387d0*/  IMAD.U32 R140, R230, 0x10000, RZ ;  /* 0x00010000e68c7824 */ /* 0x000fc400078e00ff */
[----:B------:R-:W-:Y:S01]  /*387e0*/  FFMA.FTZ R136, R136, R213, R215 ;  /* 0x000000d588887223 */ /* 0x000fe200000100d7 */
[----:B------:R-:W-:Y:S01]  /*387f0*/  FADD.FTZ R213, -R211, R138 ;  /* 0x0000008ad3d57221 */ /* 0x000fe20000010100 */
[----:B------:R-:W-:Y:S01]  /*38800*/  FFMA.FTZ R128, R128, R139, R141 ;  /* 0x0000008b80807223 */ /* 0x000fe2000001008d */
[----:B------:R-:W-:Y:S02]  /*38810*/  FFMA.FTZ R137, R137, R132, R140 ;  /* 0x0000008489897223 */ /* 0x000fe4000001008c */
[----:B------:R-:W-:Y:S01]  /*38820*/  FMUL.FTZ R138, R212, R213 ;  /* 0x000000d5d48a7220 */ /* 0x000fe20000410000 */
[----:B------:R-:W-:Y:S01]  /*38830*/  SHF.L.U32 R213, R25, 0x10, RZ ;  /* 0x0000001019d57819 */ /* 0x000fe200000006ff */
[----:B------:R-:W-:Y:S01]  /*38840*/  IMAD.U32 R215, R57, 0x10000, RZ ;  /* 0x0001000039d77824 */ /* 0x000fe200078e00ff */
[----:B------:R-:W-:Y:S02]  /*38850*/  F2FP.BF16.F32.PACK_AB R131, R128, R131 ;  /* 0x000000838083723e */ /* 0x000fe400000010ff */
[----:B------:R-:W-:Y:S01]  /*38860*/  F2FP.BF16.F32.PACK_AB R128, R137, R136 ;  /* 0x000000888980723e */ /* 0x000fe200000010ff */
[----:B------:R-:W-:Y:S01]  /*38870*/  FADD.FTZ R137, -R211, R169 ;  /* 0x000000a9d3897221 */ /* 0x000fe20000010100 */
[----:B------:R-:W-:-:S02]  /*38880*/  PRMT R139, R40, 0x7632, R139 ;  /* 0x00007632288b7816 */ /* 0x000fc4000000008b */
[----:B------:R-:W-:Y:S01]  /*38890*/  PRMT R141, R72, 0x7632, R141 ;  /* 0x00007632488d7816 */ /* 0x000fe2000000008d */
[----:B------:R-:W-:Y:S01]  /*388a0*/  FFMA.FTZ R138, R138, R213, R215 ;  /* 0x000000d58a8a7223 */ /* 0x000fe200000100d7 */
[----:B------:R-:W-:Y:S01]  /*388b0*/  F2FP.BF16.F32.PACK_AB R130, R133, R130 ;  /* 0x000000828582723e */ /* 0x000fe200000010ff */
[----:B------:R-:W-:Y:S01]  /*388c0*/  IMAD.U32 R139, R139, 0x10000, RZ ;  /* 0x000100008b8b7824 */ /* 0x000fe200078e00ff */
[----:B------:R-:W-:Y:S01]  /*388d0*/  IADD3 R133, PT, PT, R210, 0x20, RZ ;  /* 0x00000020d2857810 */ /* 0x000fe20007ffe0ff */
[----:B------:R-:W-:Y:S01]  /*388e0*/  FMUL.FTZ R136, R212, R137 ;  /* 0x00000089d4887220 */ /* 0x000fe20000410000 */
[----:B------:R-:W-:Y:S01]  /*388f0*/  SHF.L.U32 R141, R141, 0x10, RZ ;  /* 0x000000108d8d7819 */ /* 0x000fe200000006ff */
[----:B------:R-:W3:Y:S01]  /*38900*/  LDL R215, [R1] ;  /* 0x0000000001d77983 */ /* 0x000ee20000100800 */
[----:B------:R-:W-:Y:S01]  /*38910*/  F2FP.BF16.F32.PACK_AB R129, R129, R138 ;  /* 0x0000008a8181723e */ /* 0x000fe200000010ff */
[----:B------:R-:W-:Y:S01]  /*38920*/  IMAD.WIDE.U32 R132, R133, 0x10, R134 ;  /* 0x0000001085847825 */ /* 0x000fe200078e0086 */
[----:B------:R-:W-:-:S03]  /*38930*/  PRMT R138, R73, 0x7632, R138 ;  /* 0x00007632498a7816 */ /* 0x000fc6000000008a */
[----:B------:R-:W-:Y:S01]  /*38940*/  FFMA.FTZ R136, R136, R139, R141 ;  /* 0x0000008b88887223 */ /* 0x000fe2000001008d */
[----:B------:R-:W-:Y:S01]  /*38950*/  PRMT R139, R41, 0x7632, R139 ;  /* 0x00007632298b7816 */ /* 0x000fe2000000008b */
[----:B------:R-:W-:Y:S01]  /*38960*/  FADD.FTZ R137, -R211, R171 ;  /* 0x000000abd3897221 */ /* 0x000fe20000010100 */
[----:B------:R0:W-:Y:S03]  /*38970*/  STG.E.128 desc[UR6][R132.64], R128 ;  /* 0x0000008084007986 */ /* 0x0001e6000c101d06 */
[----:B------:R-:W-:Y:S01]  /*38980*/  FMUL.FTZ R137, R212, R137 ;  /* 0x00000089d4897220 */ /* 0x000fe20000410000 */
[----:B0-----:R-:W-:Y:S01]  /*38990*/  SHF.L.U32 R130, R138, 0x10, RZ ;  /* 0x000000108a827819 */ /* 0x001fe200000006ff */
[----:B------:R-:W-:Y:S01]  /*389a0*/  IMAD.U32 R128, R139, 0x10000, RZ ;  /* 0x000100008b807824 */ /* 0x000fe200078e00ff */
[----:B------:R-:W-:Y:S01]  /*389b0*/  PRMT R138, R42, 0x7632, R138 ;  /* 0x000076322a8a7816 */ /* 0x000fe2000000008a */
[----:B------:R-:W-:-:S02]  /*389c0*/  FADD.FTZ R129, -R211, R173 ;  /* 0x000000add3817221 */ /* 0x000fc40000010100 */
        /* <DEDUP_REMOVED lines=8> */
[----:B------:R-:W-:Y:S01]  /*38a50*/  FADD.FTZ R129, -R211, R175 ;  /* 0x000000afd3817221 */ /* 0x000fe20000010100 */
[----:B------:R-:W-:-:S03]  /*38a60*/  SHF.L.U32 R130, R130, 0x10, RZ ;  /* 0x0000001082827819 */ /* 0x000fc600000006ff */
[----:B------:R-:W-:Y:S02]  /*38a70*/  IMAD.U32 R128, R128, 0x10000, RZ ;  /* 0x0001000080807824 */ /* 0x000fe400078e00ff */
[----:B------:R-:W-:Y:S01]  /*38a80*/  FMUL.FTZ R129, R212, R129 ;  /* 0x00000081d4817220 */ /* 0x000fe20000410000 */
[----:B------:R-:W-:-:S03]  /*38a90*/  PRMT R140, R44, 0x7632, R140 ;  /* 0x000076322c8c7816 */ /* 0x000fc6000000008c */
[----:B------:R-:W-:Y:S01]  /*38aa0*/  FFMA.FTZ R139, R129, R128, R130 ;  /* 0x00000080818b7223 */ /* 0x000fe20000010082 */
[----:B------:R-:W-:Y:S01]  /*38ab0*/  PRMT R128, R76, 0x7632, R128 ;  /* 0x000076324c807816 */ /* 0x000fe20000000080 */
[----:B------:R-:W-:Y:S01]  /*38ac0*/  FADD.FTZ R129, -R211, R177 ;  /* 0x000000b1d3817221 */ /* 0x000fe20000010100 */
[----:B------:R-:W-:Y:S02]  /*38ad0*/  IMAD.U32 R140, R140, 0x10000, RZ ;  /* 0x000100008c8c7824 */ /* 0x000fe400078e00ff */
[----:B------:R-:W-:Y:S01]  /*38ae0*/  SHF.L.U32 R128, R128, 0x10, RZ ;  /* 0x0000001080807819 */ /* 0x000fe200000006ff */
[----:B------:R-:W-:Y:S01]  /*38af0*/  FMUL.FTZ R129, R212, R129 ;  /* 0x00000081d4817220 */ /* 0x000fe20000410000 */
        /* <DEDUP_REMOVED lines=98> */
[----:B------:R-:W-:Y:S01]  /*39120*/  FADD.FTZ R147, -R211, R154 ;  /* 0x0000009ad3937221 */ /* 0x000fe20000010100 */
[C---:B------:R-:W-:Y:S01]  /*39130*/  FMUL.FTZ R145, R212.reuse, R145 ;  /* 0x00000091d4917220 */ /* 0x040fe20000410000 */
[----:B------:R-:W-:Y:S01]  /*39140*/  SHF.L.U32 R151, R65, 0x10, RZ ;  /* 0x0000001041977819 */ /* 0x000fe200000006ff */
[----:B------:R-:W4:Y:S02]  /*39150*/  LDL R153, [R1+0x20] ;  /* 0x0000200001997983 */ /* 0x000f240000100800 */
[----:B------:R-:W-:Y:S01]  /*39160*/  FFMA.FTZ R145, R145, R146, R150 ;  /* 0x0000009291917223 */ /* 0x000fe20000010096 */
[----:B------:R-:W-:Y:S01]  /*39170*/  FMUL.FTZ R146, R212, R147 ;  /* 0x00000093d4927220 */ /* 0x000fe20000410000 */
[----:B------:R-:W-:Y:S01]  /*39180*/  IMAD.U32 R147, R33, 0x10000, RZ ;  /* 0x0001000021937824 */ /* 0x000fe200078e00ff */
[----:B------:R-:W4:Y:S03]  /*39190*/  LDL R154, [R1+0x1c] ;  /* 0x00001c00019a7983 */ /* 0x000f260000100800 */
[----:B------:R-:W-:Y:S01]  /*391a0*/  FFMA.FTZ R146, R146, R147, R151 ;  /* 0x0000009392927223 */ /* 0x000fe20000010097 */
[C---:B------:R-:W-:Y:S01]  /*391b0*/  FADD.FTZ R147, -R211.reuse, R155 ;  /* 0x0000009bd3937221 */ /* 0x040fe20000010100 */
[----:B------:R-:W-:Y:S01]  /*391c0*/  FADD.FTZ R151, -R211, R156 ;  /* 0x0000009cd3977221 */ /* 0x000fe20000010100 */
[----:B------:R-:W4:Y:S04]  /*391d0*/  LDL R155, [R1+0x18] ;  /* 0x00001800019b7983 */ /* 0x000f280000100800 */
[----:B------:R-:W4:Y:S01]  /*391e0*/  LDL R156, [R1+0x14] ;  /* 0x00001400019c7983 */ /* 0x000f220000100800 */
[----:B------:R-:W-:Y:S01]  /*391f0*/  SHF.L.U32 R152, R248, 0x10, RZ ;  /* 0x00000010f8987819 */ /* 0x000fe200000006ff */
[----:B------:R-:W-:Y:S01]  /*39200*/  FMUL.FTZ R147, R212, R147 ;  /* 0x00000093d4937220 */ /* 0x000fe20000410000 */
[----:B------:R-:W-:-:S02]  /*39210*/  IMAD.U32 R150, R247, 0x10000, RZ ;  /* 0x00010000f7967824 */ /* 0x000fc400078e00ff */
        /* <DEDUP_REMOVED lines=16> */
[----:B------:R-:W-:-:S03]  /*39320*/  IMAD.U32 R150, R251, 0x10000, RZ ;  /* 0x00010000fb967824 */ /* 0x000fc600078e00ff */
[----:B------:R-:W-:Y:S01]  /*39330*/  FMUL.FTZ R151, R212, R151 ;  /* 0x00000097d4977220 */ /* 0x000fe20000410000 */
[----:B------:R-:W-:Y:S01]  /*39340*/  IMAD.U32 R158, R36, 0x10000, RZ ;  /* 0x00010000249e7824 */ /* 0x000fe200078e00ff */
[----:B---3--:R-:W-:-:S05]  /*39350*/  SHF.L.U32 R152, R215, 0x10, RZ ;  /* 0x00000010d7987819 */ /* 0x008fca00000006ff */
[----:B------:R-:W-:Y:S01]  /*39360*/  FFMA.FTZ R183, R151, R150, R152 ;  /* 0x0000009697b77223 */ /* 0x000fe20000010098 */
[----:B------:R-:W-:Y:S01]  /*39370*/  FADD.FTZ R151, -R211, R160 ;  /* 0x000000a0d3977221 */ /* 0x000fe20000010100 */
[----:B------:R-:W-:-:S03]  /*39380*/  SHF.L.U32 R150, R68, 0x10, RZ ;  /* 0x0000001044967819 */ /* 0x000fc600000006ff */
[----:B------:R-:W-:-:S04]  /*39390*/  FMUL.FTZ R151, R212, R151 ;  /* 0x00000097d4977220 */ /* 0x000fc80000410000 */
[----:B------:R-:W-:Y:S01]  /*393a0*/  FFMA.FTZ R158, R151, R158, R150 ;  /* 0x0000009e979e7223 */ /* 0x000fe20000010096 */
[----:B------:R-:W-:Y:S01]  /*393b0*/  FADD.FTZ R151, -R211, R161 ;  /* 0x000000a1d3977221 */ /* 0x000fe20000010100 */
[----:B------:R-:W-:Y:S01]  /*393c0*/  SHF.L.U32 R152, R252, 0x10, RZ ;  /* 0x00000010fc987819 */ /* 0x000fe200000006ff */
[----:B--2---:R-:W-:Y:S02]  /*393d0*/  IMAD.U32 R150, R214, 0x10000, RZ ;  /* 0x00010000d6967824 */ /* 0x004fe400078e00ff */
        /* <DEDUP_REMOVED lines=8> */
[----:B----4-:R-:W-:Y:S01]  /*39460*/  SHF.L.U32 R152, R217, 0x10, RZ ;  /* 0x00000010d9987819 */ /* 0x010fe200000006ff */
        /* <DEDUP_REMOVED lines=8> */
[----:B------:R-:W-:-:S04]  /*394f0*/  FADD.FTZ R151, -R211, R165 ;  /* 0x000000a5d3977221 */ /* 0x000fc80000010100 */
[----:B------:R-:W-:Y:S01]  /*39500*/  FMUL.FTZ R151, R212, R151 ;  /* 0x00000097d4977220 */ /* 0x000fe20000410000 */
[----:B------:R-:W-:Y:S02]  /*39510*/  IMAD.U32 R162, R40, 0x10000, RZ ;  /* 0x0001000028a27824 */ /* 0x000fe400078e00ff */
[----:B------:R-:W-:Y:S01]  /*39520*/  IMAD.U32 R164, R48, 0x10000, RZ ;  /* 0x0001000030a47824 */ /* 0x000fe200078e00ff */
[----:B------:R-:W-:Y:S02]  /*39530*/  F2FP.BF16.F32.PACK_AB R131, R149, R131 ;  /* 0x000000839583723e */ /* 0x000fe400000010ff */
[----:B------:R-:W-:Y:S01]  /*39540*/  F2FP.BF16.F32.PACK_AB R129, R133, R129 ;  /* 0x000000818581723e */ /* 0x000fe200000010ff */
[----:B------:R-:W-:Y:S01]  /*39550*/  VIADD R133, R210, 0x40 ;  /* 0x00000040d2857836 */ /* 0x000fe20000000000 */
[----:B------:R-:W-:Y:S02]  /*39560*/  SHF.L.U32 R149, R51, 0x10, RZ ;  /* 0x0000001033957819 */ /* 0x000fe400000006ff */
[----:B------:R-:W-:Y:S01]  /*39570*/  F2FP.BF16.F32.PACK_AB R128, R132, R128 ;  /* 0x000000808480723e */ /* 0x000fe200000010ff */
[----:B------:R-:W-:Y:S01]  /*39580*/  IMAD.WIDE.U32 R132, R133, 0x10, R134 ;  /* 0x0000001085847825 */ /* 0x000fe200078e0086 */
[----:B------:R-:W-:-:S02]  /*39590*/  F2FP.BF16.F32.PACK_AB R130, R148, R130 ;  /* 0x000000829482723e */ /* 0x000fc400000010ff */
[----:B------:R-:W-:-:S03]  /*395a0*/  IADD3 R157, PT, PT, R210, 0xe0, RZ ;  /* 0x000000e0d29d7810 */ /* 0x000fc60007ffe0ff */
[----:B------:R0:W-:Y:S02]  /*395b0*/  STG.E.128 desc[UR6][R132.64], R128 ;  /* 0x0000008084007986 */ /* 0x0001e4000c101d06 */
[----:B0-----:R-:W-:Y:S02]  /*395c0*/  F2FP.BF16.F32.PACK_AB R131, R183, R181 ;  /* 0x000000b5b783723e */ /* 0x001fe400000010ff */
[----:B------:R-:W-:Y:S02]  /*395d0*/  F2FP.BF16.F32.PACK_AB R130, R179, R177 ;  /* 0x000000b1b382723e */ /* 0x000fe400000010ff */
[----:B------:R-:W-:Y:S02]  /*395e0*/  F2FP.BF16.F32.PACK_AB R129, R147, R146 ;  /* 0x000000929381723e */ /* 0x000fe400000010ff */
[----:B------:R-:W-:Y:S02]  /*395f0*/  F2FP.BF16.F32.PACK_AB R128, R145, R144 ;  /* 0x000000909180723e */ /* 0x000fe400000010ff */
[----:B------:R-:W-:-:S02]  /*39600*/  F2FP.BF16.F32.PACK_AB R133, R161, R160 ;  /* 0x000000a0a185723e */ /* 0x000fc400000010ff */
[----:B------:R-:W-:Y:S02]  /*39610*/  F2FP.BF16.F32.PACK_AB R132, R159, R158 ;  /* 0x0000009e9f84723e */ /* 0x000fe400000010ff */
        /* <DEDUP_REMOVED lines=69> */
[C---:B------:R-:W-:Y:S01]  /*39a70*/  IADD3 R153, PT, PT, R210.reuse, 0xa0, RZ ;  /* 0x000000a0d2997810 */ /* 0x040fe20007ffe0ff */
[----:B------:R-:W-:Y:S02]  /*39a80*/  VIADD R155, R210, 0x80 ;  /* 0x00000080d29b7836 */ /* 0x000fe40000000000 */
[----:B------:R-:W-:Y:S01]  /*39a90*/  FFMA.FTZ R178, R178, R149, R151 ;  /* 0x00000095b2b27223 */ /* 0x000fe20000010097 */
[C---:B------:R-:W-:Y:S01]  /*39aa0*/  IADD3 R149, PT, PT, R210.reuse, 0x60, RZ ;  /* 0x00000060d2957810 */ /* 0x040fe20007ffe0ff */
[----:B------:R-:W-:Y:S02]  /*39ab0*/  VIADD R151, R210, 0xc0 ;  /* 0x000000c0d2977836 */ /* 0x000fe40000000000 */
[----:B------:R-:W-:Y:S01]  /*39ac0*/  IMAD.WIDE.U32 R154, R155, 0x10, R134 ;  /* 0x000000109b9a7825 */ /* 0x000fe200078e0086 */
[----:B------:R-:W-:-:S03]  /*39ad0*/  F2FP.BF16.F32.PACK_AB R139, R139, R172 ;  /* 0x000000ac8b8b723e */ /* 0x000fc600000010ff */
[----:B------:R-:W-:Y:S01]  /*39ae0*/  IMAD.WIDE.U32 R148, R149, 0x10, R134 ;  /* 0x0000001095947825 */ /* 0x000fe200078e0086 */
[----:B------:R-:W-:-:S03]  /*39af0*/  F2FP.BF16.F32.PACK_AB R138, R138, R170 ;  /* 0x000000aa8a8a723e */ /* 0x000fc600000010ff */
[----:B------:R-:W-:Y:S01]  /*39b00*/  IMAD.WIDE.U32 R152, R153, 0x10, R134 ;  /* 0x0000001099987825 */ /* 0x000fe200078e0086 */
[----:B------:R-:W-:-:S03]  /*39b10*/  F2FP.BF16.F32.PACK_AB R137, R137, R165 ;  /* 0x000000a58989723e */ /* 0x000fc600000010ff */
[----:B------:R-:W-:Y:S01]  /*39b20*/  IMAD.WIDE.U32 R150, R151, 0x10, R134 ;  /* 0x0000001097967825 */ /* 0x000fe200078e0086 */
[----:B------:R-:W-:-:S03]  /*39b30*/  F2FP.BF16.F32.PACK_AB R136, R136, R162 ;  /* 0x000000a28888723e */ /* 0x000fc600000010ff */
[----:B------:R-:W-:Y:S01]  /*39b40*/  IMAD.WIDE.U32 R156, R157, 0x10, R134 ;  /* 0x000000109d9c7825 */ /* 0x000fe200078e0086 */
[----:B------:R-:W-:Y:S02]  /*39b50*/  F2FP.BF16.F32.PACK_AB R135, R191, R189 ;  /* 0x000000bdbf87723e */ /* 0x000fe400000010ff */
        /* <DEDUP_REMOVED lines=8> */
[----:B------:R-:W-:Y:S02]  /*39be0*/  F2FP.BF16.F32.PACK_AB R145, R171, R167 ;  /* 0x000000a7ab91723e */ /* 0x000fe400000010ff */
[----:B------:R-:W-:Y:S01]  /*39bf0*/  F2FP.BF16.F32.PACK_AB R144, R169, R164 ;  /* 0x000000a4a990723e */ /* 0x000fe200000010ff */
[----:B------:R1:W-:Y:S04]  /*39c00*/  STG.E.128 desc[UR6][R154.64], R132 ;  /* 0x000000849a007986 */ /* 0x0003e8000c101d06 */
[----:B------:R1:W-:Y:S04]  /*39c10*/  STG.E.128 desc[UR6][R152.64], R136 ;  /* 0x0000008898007986 */ /* 0x0003e8000c101d06 */
[----:B------:R1:W-:Y:S04]  /*39c20*/  STG.E.128 desc[UR6][R150.64], R140 ;  /* 0x0000008c96007986 */ /* 0x0003e8000c101d06 */
[----:B------:R1:W-:Y:S02]  /*39c30*/  STG.E.128 desc[UR6][R156.64], R144 ;  /* 0x000000909c007986 */ /* 0x0003e4000c101d06 */
.L_x_28325:
[----:B------:R-:W-:Y:S05]  /*39c40*/  BSYNC.RECONVERGENT B0 ;  /* 0x0000000000007941 */ /* 0x000fea0003800200 */
.L_x_28324:
[----:B-1----:R-:W1:Y:S02]  /*39c50*/  LDC.64 R128, c[0x0][0x380] ;  /* 0x0000e000ff807b82 */ /* 0x002e640000000a00 */
[----:B-1----:R-:W-:-:S05]  /*39c60*/  IMAD R2, R128, 0x4, R2 ;  /* 0x0000000480027824 */ /* 0x002fca00078e0202 */
[----:B------:R-:W-:-:S13]  /*39c70*/  ISETP.GE.AND P0, PT, R2, R129, PT ;  /* 0x000000810200720c */ /* 0x000fda0003f06270 */
[----:B------:R-:W-:Y:S05]  /*39c80*/  @!P0 BRA `(.L_x_28326) ;  /* 0xfffffc7000ec8947 */ /* 0x000fea000383ffff */
[----:B------:R-:W-:Y:S05]  /*39c90*/  EXIT ;  /* 0x000000000000794d */ /* 0x000fea0003800000 */
.L_x_28323:
        /* <DEDUP_REMOVED lines=8> */
.L_x_28328:
[----:B------:R-:W-:Y:S05]  /*39d20*/  BSYNC B0 ;  /* 0x0000000000007941 */ /* 0x000fea0003800000 */
.L_x_28327:
        /* <DEDUP_REMOVED lines=8> */
.L_x_28329:
[----:B------:R-:W-:Y:S02]  /*39db0*/  IMAD.MOV.U32 R214, RZ, RZ, 0x4 ;  /* 0x00000004ffd67424 */ /* 0x000fe400078e00ff */
[----:B------:R-:W-:Y:S01]  /*39dc0*/  FADD.FTZ R210, R210, R211 ;  /* 0x000000d3d2d27221 */ /* 0x000fe20000010000 */
[----:B------:R-:W-:-:S04]  /*39dd0*/  MOV R211, 0xffffffff ;  /* 0xffffffff00d37802 */ /* 0x000fc80000000f00 */
[----:B------:R-:W-:-:S07]  /*39de0*/  MOV R218, R210 ;  /* 0x000000d200da7202 */ /* 0x000fce0000000f00 */
[----:B------:R-:W-:Y:S05]  /*39df0*/  WARPSYNC.COLLECTIVE R211, `(.L_x_28330) ;  /* 0x00000000d3087348 */ /* 0x000fea0003c00000 */
[----:B------:R0:W1:Y:S02]  /*39e00*/  SHFL.BFLY P1, R211, R218, R214, R212 ;  /* 0x0c0000d6dad37389 */ /* 0x00006400000200d4 */
[----:B01----:R-:W-:Y:S05]  /*39e10*/  ENDCOLLECTIVE ;  /* 0x000000000000791b */ /* 0x003fea0003800000 */
.L_x_28330:
[----:B------:R-:W-:Y:S02]  /*39e20*/  HFMA2 R214, -RZ, RZ, 0, 4.76837158203125e-07 ;  /* 0x00000008ffd67431 */ /* 0x000fe400000001ff */
[----:B------:R-:W-:Y:S01]  /*39e30*/  FADD.FTZ R210, R210, R211 ;  /* 0x000000d3d2d27221 */ /* 0x000fe20000010000 */
[----:B------:R-:W-:-:S03]  /*39e40*/  IMAD.MOV.U32 R211, RZ, RZ, -0x1 ;  /* 0xffffffffffd37424 */ /* 0x000fc600078e00ff */
[----:B------:R-:W-:-:S07]  /*39e50*/  IMAD.MOV.U32 R218, RZ, RZ, R210 ;  /* 0x000000ffffda7224 */ /* 0x000fce00078e00d2 */
[----:B------:R-:W-:Y:S05]  /*39e60*/  WARPSYNC.COLLECTIVE R211, `(.L_x_28331) ;  /* 0x00000000d3087348 */ /* 0x000fea0003c00000 */
[----:B------:R0:W1:Y:S02]  /*39e70*/  SHFL.BFLY P1, R211, R218, R214, R212 ;  /* 0x0c0000d6dad37389 */ /* 0x00006400000200d4 */
[----:B01----:R-:W-:Y:S05]  /*39e80*/  ENDCOLLECTIVE ;  /* 0x000000000000791b */ /* 0x003fea0003800000 */
.L_x_28331:
[----:B------:R-:W-:Y:S02]  /*39e90*/  IMAD.MOV.U32 R214, RZ, RZ, 0x10 ;  /* 0x00000010ffd67424 */ /* 0x000fe400078e00ff */
[----:B------:R-:W-:Y:S01]  /*39ea0*/  FADD.FTZ R210, R210, R211 ;  /* 0x000000d3d2d27221 */ /* 0x000fe20000010000 */
[----:B------:R-:W-:-:S04]  /*39eb0*/  MOV R211, 0xffffffff ;  /* 0xffffffff00d37802 */ /* 0x000fc80000000f00 */
[----:B------:R-:W-:-:S07]  /*39ec0*/  MOV R218, R210 ;  /* 0x000000d200da7202 */ /* 0x000fce0000000f00 */
[----:B------:R-:W-:Y:S05]  /*39ed0*/  WARPSYNC.COLLECTIVE R211, `(.L_x_28332) ;  /* 0x00000000d3087348 */ /* 0x000fea0003c00000 */
[----:B------:R0:W1:Y:S02]  /*39ee0*/  SHFL.BFLY P1, R211, R218, R214, R212 ;  /* 0x0c0000d6dad37389 */ /* 0x00006400000200d4 */
[----:B01----:R-:W-:Y:S05]  /*39ef0*/  ENDCOLLECTIVE ;  /* 0x000000000000791b */ /* 0x003fea0003800000 */
.L_x_28332:
        /* <DEDUP_REMOVED lines=138> */
.L_x_28333:
[----:B------:R-:W-:Y:S02]  /*3a7a0*/  HFMA2 R214, -RZ, RZ, 0, 1.1920928955078125e-07 ;  /* 0x00000002ffd67431 */ /* 0x000fe400000001ff */
[----:B------:R-:W-:Y:S01]  /*3a7b0*/  FADD.FTZ R215, R215, R211 ;  /* 0x000000d3d7d77221 */ /* 0x000fe20000010000 */
[----:B------:R-:W-:-:S03]  /*3a7c0*/  IMAD.MOV.U32 R211, RZ, RZ, -0x1 ;  /* 0xffffffffffd37424 */ /* 0x000fc600078e00ff */
[----:B------:R-:W-:-:S07]  /*3a7d0*/  IMAD.MOV.U32 R218, RZ, RZ, R215 ;  /* 0x000000ffffda7224 */ /* 0x000fce00078e00d7 */
[----:B------:R-:W-:Y:S05]  /*3a7e0*/  WARPSYNC.COLLECTIVE R211, `(.L_x_28334) ;  /* 0x00000000d3087348 */ /* 0x000fea0003c00000 */
[----:B------:R0:W1:Y:S02]  /*3a7f0*/  SHFL.BFLY P1, R211, R218, R214, R212 ;  /* 0x0c0000d6dad37389 */ /* 0x00006400000200d4 */
[----:B01----:R-:W-:Y:S05]  /*3a800*/  ENDCOLLECTIVE ;  /* 0x000000000000791b */ /* 0x003fea0003800000 */
.L_x_28334:
[----:B------:R-:W-:Y:S02]  /*3a810*/  IMAD.MOV.U32 R214, RZ, RZ, 0x4 ;  /* 0x00000004ffd67424 */ /* 0x000fe400078e00ff */
[----:B------:R-:W-:Y:S01]  /*3a820*/  FADD.FTZ R215, R215, R211 ;  /* 0x000000d3d7d77221 */ /* 0x000fe20000010000 */
[----:B------:R-:W-:-:S04]  /*3a830*/  MOV R211, 0xffffffff ;  /* 0xffffffff00d37802 */ /* 0x000fc80000000f00 */
[----:B------:R-:W-:-:S07]  /*3a840*/  MOV R218, R215 ;  /* 0x000000d700da7202 */ /* 0x000fce0000000f00 */
[----:B------:R-:W-:Y:S05]  /*3a850*/  WARPSYNC.COLLECTIVE R211, `(.L_x_28335) ;  /* 0x00000000d3087348 */ /* 0x000fea0003c00000 */
[----:B------:R0:W1:Y:S02]  /*3a860*/  SHFL.BFLY P1, R211, R218, R214, R212 ;  /* 0x0c0000d6dad37389 */ /* 0x00006400000200d4 */
[----:B01----:R-:W-:Y:S05]  /*3a870*/  ENDCOLLECTIVE ;  /* 0x000000000000791b */ /* 0x003fea0003800000 */
.L_x_28335:
[----:B------:R-:W-:Y:S02]  /*3a880*/  HFMA2 R214, -RZ, RZ, 0, 4.76837158203125e-07 ;  /* 0x00000008ffd67431 */ /* 0x000fe400000001ff */
[----:B------:R-:W-:Y:S01]  /*3a890*/  FADD.FTZ R215, R215, R211 ;  /* 0x000000d3d7d77221 */ /* 0x000fe20000010000 */
[----:B------:R-:W-:-:S03]  /*3a8a0*/  IMAD.MOV.U32 R211, RZ, RZ, -0x1 ;  /* 0xffffffffffd37424 */ /* 0x000fc600078e00ff */
[----:B------:R-:W-:-:S07]  /*3a8b0*/  IMAD.MOV.U32 R218, RZ, RZ, R215 ;  /* 0x000000ffffda7224 */ /* 0x000fce00078e00d7 */
[----:B------:R-:W-:Y:S05]  /*3a8c0*/  WARPSYNC.COLLECTIVE R211, `(.L_x_28336) ;  /* 0x00000000d3087348 */ /* 0x000fea0003c00000 */
[----:B------:R0:W1:Y:S02]  /*3a8d0*/  SHFL.BFLY P1, R211, R218, R214, R212 ;  /* 0x0c0000d6dad37389 */ /* 0x00006400000200d4 */
[----:B01----:R-:W-:Y:S05]  /*3a8e0*/  ENDCOLLECTIVE ;  /* 0x000000000000791b */ /* 0x003fea0003800000 */
.L_x_28336:
[----:B------:R-:W-:Y:S02]  /*3a8f0*/  IMAD.MOV.U32 R214, RZ, RZ, 0x10 ;  /* 0x00000010ffd67424 */ /* 0x000fe400078e00ff */
[----:B------:R-:W-:Y:S01]  /*3a900*/  FADD.FTZ R215, R215, R211 ;  /* 0x000000d3d7d77221 */ /* 0x000fe20000010000 */
[----:B------:R-:W-:-:S04]  /*3a910*/  MOV R211, 0xffffffff ;  /* 0xffffffff00d37802 */ /* 0x000fc80000000f00 */
[----:B------:R-:W-:-:S07]  /*3a920*/  MOV R218, R215 ;  /* 0x000000d700da7202 */ /* 0x000fce0000000f00 */
[----:B------:R-:W-:Y:S05]  /*3a930*/  WARPSYNC.COLLECTIVE R211, `(.L_x_28337) ;  /* 0x00000000d3087348 */ /* 0x000fea0003c00000 */
[----:B------:R0:W1:Y:S02]  /*3a940*/  SHFL.BFLY P1, R211, R218, R214, R212 ;  /* 0x0c0000d6dad37389 */ /* 0x00006400000200d4 */
[----:B01----:R-:W-:Y:S05]  /*3a950*/  ENDCOLLECTIVE ;  /* 0x000000000000791b */ /* 0x003fea0003800000 */
.L_x_28337:
[----:B------:R-:W-:Y:S05]  /*3a960*/  BRA `(.L_x_28338) ;  /* 0xffffffd400ec7947 */ /* 0x000fea000383ffff */
.L_x_28339:
        /* <DEDUP_REMOVED lines=9> */
.L_x_71483:


//--------------------- .text._ZN10layer_norm13ln_fwd_kernelINS_13Kernel_traitsIf13__nv_bfloat16fS2_fjLj2048ELj1ELj4ELj1ELj16ENS_18Kernel_traits_baseILj2048EfS2_fS2_fjLj128EEEEELb0ELb0ELb0ELb0EEEvNS_9FwdParamsE --------------------------
	.section	.text._ZN10layer_norm13ln_fwd_kernelINS_13Kernel_traitsIf13__nv_bfloat16fS2_fjLj2048ELj1ELj4ELj1ELj16ENS_18Kernel_traits_baseILj2048EfS2_fS2_fjLj128EEEEELb0ELb0ELb0ELb0EEEvNS_9FwdParamsE,"ax",@progbits
	.align	128
        .global         _ZN10layer_norm13ln_fwd_kernelINS_13Kernel_traitsIf13__nv_bfloat16fS2_fjLj2048ELj1ELj4ELj1ELj16ENS_18Kernel_traits_baseILj2048EfS2_fS2_fjLj128EEEEELb0ELb0ELb0ELb0EEEvNS_9FwdParamsE
        .type           _ZN10layer_norm13ln_fwd_kernelINS_13Kernel_traitsIf13__nv_bfloat16fS2_fjLj2048ELj1ELj4ELj1ELj16ENS_18Kernel_traits_baseILj2048EfS2_fS2_fjLj128EEEEELb0ELb0ELb0ELb0EEEvNS_9FwdParamsE,@function
        .size           _ZN10layer_norm13ln_fwd_kernelINS_13Kernel_traitsIf13__nv_bfloat16fS2_fjLj2048ELj1ELj4ELj1ELj16ENS_18Kernel_traits_baseILj2048EfS2_fS2_fjLj128EEEEELb0ELb0ELb0ELb0EEEvNS_9FwdParamsE,(.L_x_71484 - _ZN10layer_norm13ln_fwd_kernelINS_13Kernel_traitsIf13__nv_bfloat16fS2_fjLj2048ELj1ELj4ELj1ELj16ENS_18Kernel_traits_baseILj2048EfS2_fS2_fjLj128EEEEELb0ELb0ELb0ELb0EEEvNS_9FwdParamsE)
        .other          _ZN10layer_norm13ln_fwd_kernelINS_13Kernel_traitsIf13__nv_bfloat16fS2_fjLj2048ELj1ELj4ELj1ELj16ENS_18Kernel_traits_baseILj2048EfS2_fS2_fjLj128EEEEELb0ELb0ELb0ELb0EEEvNS_9FwdParamsE,@"STO_CUDA_ENTRY STV_DEFAULT"
_ZN10layer_norm13ln_fwd_kernelINS_13Kernel_traitsIf13__nv_bfloat16fS2_fjLj2048ELj1ELj4ELj1ELj16ENS_18Kernel_traits_baseILj2048EfS2_fS2_fjLj128EEEEELb0ELb0ELb0ELb0EEEvNS_9FwdParamsE:
.text._ZN10layer_norm13ln_fwd_kernelINS_13Kernel_traitsIf13__nv_bfloat16fS2_fjLj2048ELj1ELj4ELj1ELj16ENS_18Kernel_traits_baseILj2048EfS2_fS2_fjLj128EEEEELb0ELb0ELb0ELb0EEEvNS_9FwdParamsE:
        /* <DEDUP_REMOVED lines=100> */
.L_x_28341:
        /* <DEDUP_REMOVED lines=20> */
[----:B------:R-:W5:Y:S01]  /*0780*/  @P5 LDG.E.128 R20, desc[UR6][R14.64] ;  /* 0x000000060e145981 */ /* 0x000f62000c1e1d00 */
[C---:B--2---:R-:W-:Y:S01]  /*0790*/  @P4 IMAD.WIDE.U32 R16, R141.reuse, 0x20, R16 ;  /* 0x000000208d104825 */ /* 0x044fe200078e0010 */
[----:B------:R-:W-:Y:S02]  /*07a0*/  @P4 IADD3 R141, PT, PT, R141, 0x20, RZ ;  /* 0x000000208d8d4810 */ /* 0x000fe40007ffe0ff */
[----:B------:R-:W-:Y:S01]  /*07b0*/  CS2R R114, SRZ ;  /* 0x0000000000727805 */ /* 0x000fe2000001ff00 */
[----:B------:R-:W5:Y:S02]  /*07c0*/  @P5 LDG.E.128 R24, desc[UR6][R14.64+0x10] ;  /* 0x000010060e185981 */ /* 0x000f64000c1e1d00 */
[----:B------:R-:W2:Y:S01]  /*07d0*/  @P0 LDC.64 R32, c[0x0][0x3d0] ;  /* 0x0000f400ff200b82 */ /* 0x000ea20000000a00 */
[C---:B---3--:R-:W-:Y:S01]  /*07e0*/  @P3 IMAD.WIDE.U32 R18, R141.reuse, 0x20, R18 ;  /* 0x000000208d123825 */ /* 0x048fe200078e0012 */
[----:B------:R-:W-:Y:S01]  /*07f0*/  @P3 IADD3 R141, PT, PT, R141, 0x20, RZ ;  /* 0x000000208d8d3810 */ /* 0x000fe20007ffe0ff */
[----:B------:R-:W5:Y:S01]  /*0800*/  @P4 LDG.E.128 R36, desc[UR6][R16.64] ;  /* 0x0000000610244981 */ /* 0x000f62000c1e1d00 */
[----:B------:R-:W-:-:S02]  /*0810*/  CS2R R112, SRZ ;  /* 0x0000000000707805 */ /* 0x000fc4000001ff00 */
[----:B------:R-:W-:Y:S02]  /*0820*/  CS2R R110, SRZ ;  /* 0x00000000006e7805 */ /* 0x000fe4000001ff00 */
[----:B------:R-:W-:Y:S01]  /*0830*/  CS2R R108, SRZ ;  /* 0x00000000006c7805 */ /* 0x000fe2000001ff00 */
[----:B------:R-:W5:Y:S01]  /*0840*/  @P4 LDG.E.128 R40, desc[UR6][R16.64+0x10] ;  /* 0x0000100610284981 */ /* 0x000f62000c1e1d00 */
[----:B------:R-:W4:Y:S01]  /*0850*/  @P6 LDC.64 R34, c[0x0][0x3d0] ;  /* 0x0000f400ff226b82 */ /* 0x000f220000000a00 */
[C---:B0-----:R-:W-:Y:S01]  /*0860*/  @P2 IMAD.WIDE.U32 R28, R141.reuse, 0x20, R28 ;  /* 0x000000208d1c2825 */ /* 0x041fe200078e001c */
[----:B------:R-:W-:Y:S01]  /*0870*/  @P2 IADD3 R141, PT, PT, R141, 0x20, RZ ;  /* 0x000000208d8d2810 */ /* 0x000fe20007ffe0ff */
[----:B------:R-:W5:Y:S01]  /*0880*/  @P3 LDG.E.128 R52, desc[UR6][R18.64] ;  /* 0x0000000612343981 */ /* 0x000f62000c1e1d00 */
[----:B------:R-:W-:Y:S02]  /*0890*/  CS2R R98, SRZ ;  /* 0x0000000000627805 */ /* 0x000fe4000001ff00 */
[----:B------:R-:W-:-:S02]  /*08a0*/  CS2R R96, SRZ ;  /* 0x0000000000607805 */ /* 0x000fc4000001ff00 */
[----:B------:R-:W-:Y:S01]  /*08b0*/  CS2R R94, SRZ ;  /* 0x00000000005e7805 */ /* 0x000fe2000001ff00 */
[----:B------:R-:W5:Y:S01]  /*08c0*/  @P3 LDG.E.128 R56, desc[UR6][R18.64+0x10] ;  /* 0x0000100612383981 */ /* 0x000f62000c1e1d00 */
[C---:B-1----:R-:W-:Y:S01]  /*08d0*/  @P1 IMAD.WIDE.U32 R30, R141.reuse, 0x20, R30 ;  /* 0x000000208d1e1825 */ /* 0x042fe200078e001e */
[----:B------:R-:W-:Y:S02]  /*08e0*/  @P1 IADD3 R141, PT, PT, R141, 0x20, RZ ;  /* 0x000000208d8d1810 */ /* 0x000fe40007ffe0ff */
[----:B------:R-:W-:Y:S01]  /*08f0*/  CS2R R92, SRZ ;  /* 0x00000000005c7805 */ /* 0x000fe2000001ff00 */
[----:B------:R-:W5:Y:S01]  /*0900*/  @P2 LDG.E.128 R68, desc[UR6][R28.64] ;  /* 0x000000061c442981 */ /* 0x000f62000c1e1d00 */
[----:B------:R-:W-:Y:S02]  /*0910*/  CS2R R82, SRZ ;  /* 0x0000000000527805 */ /* 0x000fe4000001ff00 */
[----:B------:R-:W-:Y:S02]  /*0920*/  CS2R R80, SRZ ;  /* 0x0000000000507805 */ /* 0x000fe4000001ff00 */
[----:B------:R-:W-:Y:S01]  /*0930*/  CS2R R78, SRZ ;  /* 0x00000000004e7805 */ /* 0x000fe2000001ff00 */
[----:B------:R-:W5:Y:S01]  /*0940*/  @P2 LDG.E.128 R72, desc[UR6][R28.64+0x10] ;  /* 0x000010061c482981 */ /* 0x000f62000c1e1d00 */
[C---:B--2---:R-:W-:Y:S01]  /*0950*/  @P0 IMAD.WIDE.U32 R32, R141.reuse, 0x20, R32 ;  /* 0x000000208d200825 */ /* 0x044fe200078e0020 */
[----:B------:R-:W-:-:S02]  /*0960*/  @P0 IADD3 R141, PT, PT, R141, 0x20, RZ ;  /* 0x000000208d8d0810 */ /* 0x000fc40007ffe0ff */
[----:B------:R-:W-:Y:S01]  /*0970*/  CS2R R76, SRZ ;  /* 0x00000000004c7805 */ /* 0x000fe2000001ff00 */
[----:B------:R-:W5:Y:S01]  /*0980*/  @P1 LDG.E.128 R84, desc[UR6][R30.64] ;  /* 0x000000061e541981 */ /* 0x000f62000c1e1d00 */
[----:B------:R-:W-:Y:S02]  /*0990*/  CS2R R66, SRZ ;  /* 0x0000000000427805 */ /* 0x000fe4000001ff00 */
[----:B------:R-:W-:Y:S02]  /*09a0*/  CS2R R64, SRZ ;  /* 0x0000000000407805 */ /* 0x000fe4000001ff00 */
[----:B------:R-:W-:Y:S01]  /*09b0*/  CS2R R62, SRZ ;  /* 0x00000000003e7805 */ /* 0x000fe2000001ff00 */
[----:B------:R0:W5:Y:S01]  /*09c0*/  @P1 LDG.E.128 R88, desc[UR6][R30.64+0x10] ;  /* 0x000010061e581981 */ /* 0x000162000c1e1d00 */
[----:B----4-:R-:W-:Y:S01]  /*09d0*/  @P6 IMAD.WIDE.U32 R12, R141, 0x20, R34 ;  /* 0x000000208d0c6825 */ /* 0x010fe200078e0022 */
[----:B------:R-:W-:Y:S02]  /*09e0*/  CS2R R60, SRZ ;  /* 0x00000000003c7805 */ /* 0x000fe4000001ff00 */
[----:B------:R-:W-:Y:S01]  /*09f0*/  CS2R R50, SRZ ;  /* 0x0000000000327805 */ /* 0x000fe2000001ff00 */
[----:B------:R-:W5:Y:S01]  /*0a00*/  @P0 LDG.E.128 R100, desc[UR6][R32.64] ;  /* 0x0000000620640981 */ /* 0x000f62000c1e1d00 */
[----:B------:R-:W-:-:S02]  /*0a10*/  CS2R R48, SRZ ;  /* 0x0000000000307805 */ /* 0x000fc4000001ff00 */
[----:B------:R-:W-:Y:S02]  /*0a20*/  CS2R R46, SRZ ;  /* 0x00000000002e7805 */ /* 0x000fe4000001ff00 */
[----:B------:R-:W-:Y:S01]  /*0a30*/  CS2R R44, SRZ ;  /* 0x00000000002c7805 */ /* 0x000fe2000001ff00 */
[----:B------:R1:W5:Y:S01]  /*0a40*/  @P0 LDG.E.128 R104, desc[UR6][R32.64+0x10] ;  /* 0x0000100620680981 */ /* 0x000362000c1e1d00 */
[----:B------:R-:W-:Y:S02]  /*0a50*/  CS2R R34, SRZ ;  /* 0x0000000000227805 */ /* 0x000fe4000001ff00 */
[----:B0-----:R-:W-:Y:S02]  /*0a60*/  CS2R R30, SRZ ;  /* 0x00000000001e7805 */ /* 0x001fe4000001ff00 */
[----:B------:R-:W-:Y:S01]  /*0a70*/  CS2R R28, SRZ ;  /* 0x00000000001c7805 */ /* 0x000fe2000001ff00 */
[----:B------:R-:W5:Y:S01]  /*0a80*/  @P6 LDG.E.128 R116, desc[UR6][R12.64] ;  /* 0x000000060c746981 */ /* 0x000f62000c1e1d00 */
[----:B------:R-:W-:-:S02]  /*0a90*/  CS2R R18, SRZ ;  /* 0x0000000000127805 */ /* 0x000fc4000001ff00 */
[----:B------:R-:W-:Y:S02]  /*0aa0*/  CS2R R16, SRZ ;  /* 0x0000000000107805 */ /* 0x000fe4000001ff00 */
[----:B------:R-:W-:Y:S01]  /*0ab0*/  CS2R R14, SRZ ;  /* 0x00000000000e7805 */ /* 0x000fe2000001ff00 */
[----:B------:R0:W5:Y:S01]  /*0ac0*/  @P6 LDG.E.128 R120, desc[UR6][R12.64+0x10] ;  /* 0x000010060c786981 */ /* 0x000162000c1e1d00 */
[----:B------:R-:W-:Y:S02]  /*0ad0*/  @P6 CS2R R130, SRZ ;  /* 0x0000000000826805 */ /* 0x000fe4000001ff00 */
[----:B-1----:R-:W-:Y:S02]  /*0ae0*/  CS2R R32, SRZ ;  /* 0x0000000000207805 */ /* 0x002fe4000001ff00 */
[----:B------:R-:W-:Y:S02]  /*0af0*/  @P6 CS2R R128, SRZ ;  /* 0x0000000000806805 */ /* 0x000fe4000001ff00 */
[----:B------:R-:W-:-:S02]  /*0b00*/  @P6 CS2R R126, SRZ ;  /* 0x00000000007e6805 */ /* 0x000fc4000001ff00 */
[----:B------:R-:W-:Y:S02]  /*0b10*/  @P6 CS2R R124, SRZ ;  /* 0x00000000007c6805 */ /* 0x000fe4000001ff00 */
[----:B0-----:R-:W-:-:S07]  /*0b20*/  CS2R R12, SRZ ;  /* 0x00000000000c7805 */ /* 0x001fce000001ff00 */
.L_x_28342:
[----:B------:R-:W-:Y:S05]  /*0b30*/  BSYNC.RECONVERGENT B0 ;  /* 0x0000000000007941 */ /* 0x000fea0003800200 */
.L_x_28340:
        /* <DEDUP_REMOVED lines=8> */
[----:B-1----:R-:W-:-:S04]  /*0bc0*/  ISETP.NE.U32.AND P5, PT, RZ, UR4, PT ;  /* 0x00000004ff007c0c */ /* 0x002fc8000bfa5070 */
[----:B0-234-:R-:W-:-:S13]  /*0bd0*/  ISETP.NE.AND.EX P5, PT, RZ, UR5, PT, P5 ;  /* 0x00000005ff007c0c */ /* 0x01dfda000bfa5350 */
.L_x_28392:
[----:B------:R-:W0:Y:S02]  /*0be0*/  @P5 LDC.64 R200, c[0x0][0x3e0] ;  /* 0x0000f800ffc85b82 */ /* 0x000e240000000a00 */
[----:B0-----:R-:W-:-:S06]  /*0bf0*/  @P5 IMAD.WIDE R200, R3, 0x2, R200 ;  /* 0x0000000203c85825 */ /* 0x001fcc00078e02c8 */
[----:B------:R-:W2:Y:S01]  /*0c00*/  @P5 LDG.E.U16 R200, desc[UR6][R200.64] ;  /* 0x00000006c8c85981 */ /* 0x000ea2000c1e1500 */
[----:B------:R-:W-:Y:S01]  /*0c10*/  IMAD R0, R3, UR12, RZ ;  /* 0x0000000c03007c24 */ /* 0x000fe2000f8e02ff */
[----:B------:R-:W-:Y:S01]  /*0c20*/  ISETP.GE.U32.AND P4, PT, R196, 0x20, PT ;  /* 0x00000020c400780c */ /* 0x000fe20003f86070 */
[----:B------:R-:W-:Y:S03]  /*0c30*/  BSSY.RECONVERGENT B0, `(.L_x_28343) ;  /* 0x0000040000007945 */ /* 0x000fe60003800200 */
[----:B------:R-:W-:-:S04]  /*0c40*/  SHF.R.S32.HI R203, RZ, 0x1f, R0 ;  /* 0x0000001fffcb7819 */ /* 0x000fc80000011400 */
[----:B------:R-:W-:Y:S01]  /*0c50*/  LEA.HI R2, R203, R0, RZ, 0x3 ;  /* 0x00000000cb027211 */ /* 0x000fe200078f18ff */
[----:B------:R-:W-:-:S03]  /*0c60*/  HFMA2 R0, -RZ, RZ, 1.875, 0 ;  /* 0x3f800000ff007431 */ /* 0x000fc600000001ff */
[----:B------:R-:W-:-:S04]  /*0c70*/  LEA.HI.SX32 R2, R2, R197, 0x1d ;  /* 0x000000c502027211 */ /* 0x000fc800078feaff */
[----:B------:R-:W-:Y:S02]  /*0c80*/  MOV R198, R2 ;  /* 0x0000000200c67202 */ /* 0x000fe40000000f00 */
[----:B--2---:R-:W-:Y:S01]  /*0c90*/  @P5 SHF.L.U32 R0, R200, 0x10, RZ ;  /* 0x00000010c8005819 */ /* 0x004fe200000006ff */
        /* <DEDUP_REMOVED lines=32> */
.L_x_28345:
[----:B-----5:R-:W-:Y:S02]  /*0ea0*/  PRMT R184, R200, 0x7632, R184 ;  /* 0x00007632c8b87816 */ /* 0x020fe400000000b8 */
[----:B------:R-:W-:Y:S02]  /*0eb0*/  PRMT R186, R201, 0x7632, R186 ;  /* 0x00007632c9ba7816 */ /* 0x000fe400000000ba */
[----:B------:R-:W-:Y:S02]  /*0ec0*/  PRMT R188, R202, 0x7632, R188 ;  /* 0x00007632cabc7816 */ /* 0x000fe400000000bc */
[----:B------:R-:W-:Y:S02]  /*0ed0*/  PRMT R190, R203, 0x7632, R190 ;  /* 0x00007632cbbe7816 */ /* 0x000fe400000000be */
[----:B------:R-:W-:Y:S02]  /*0ee0*/  SHF.L.U32 R185, R200, 0x10, RZ ;  /* 0x00000010c8b97819 */ /* 0x000fe400000006ff */
[----:B------:R-:W-:-:S02]  /*0ef0*/  SHF.L.U32 R187, R184, 0x10, RZ ;  /* 0x00000010b8bb7819 */ /* 0x000fc400000006ff */
[----:B------:R-:W-:Y:S01]  /*0f00*/  SHF.L.U32 R191, R202, 0x10, RZ ;  /* 0x00000010cabf7819 */ /* 0x000fe200000006ff */
[-C--:B------:R-:W-:Y:S01]  /*0f10*/  FMUL.FTZ R184, R185, R0.reuse ;  /* 0x00000000b9b87220 */ /* 0x080fe20000410000 */
        /* <DEDUP_REMOVED lines=12> */
.L_x_28346:
[----:B------:R-:W0:Y:S01]  /*0fe0*/  LDC.64 R200, c[0x0][0x3a8] ;  /* 0x0000ea00ffc87b82 */ /* 0x000e220000000a00 */
[C---:B------:R-:W-:Y:S01]  /*0ff0*/  IADD3 R198, PT, PT, R2.reuse, 0x20, RZ ;  /* 0x0000002002c67810 */ /* 0x040fe20007ffe0ff */
[----:B0-----:R-:W-:-:S05]  /*1000*/  IMAD.WIDE.U32 R200, R2, 0x20, R200 ;  /* 0x0000002002c87825 */ /* 0x001fca00078e00c8 */
[----:B------:R0:W-:Y:S04]  /*1010*/  STG.E.128 desc[UR6][R200.64], R184 ;  /* 0x000000b8c8007986 */ /* 0x0001e8000c101d06 */
[----:B------:R0:W-:Y:S02]  /*1020*/  STG.E.128 desc[UR6][R200.64+0x10], R188 ;  /* 0x000010bcc8007986 */ /* 0x0001e4000c101d06 */
.L_x_28344:
[----:B------:R-:W-:Y:S05]  /*1030*/  BSYNC.RECONVERGENT B0 ;  /* 0x0000000000007941 */ /* 0x000fea0003800200 */
.L_x_28343:
        /* <DEDUP_REMOVED lines=11> */
[----:B------:R-:W1:Y:S02]  /*10f0*/  LDC.64 R204, c[0x0][0x3a0] ;  /* 0x0000e800ffcc7b82 */ /* 0x000e640000000a00 */
[----:B-1----:R-:W-:-:S05]  /*1100*/  IMAD.WIDE.U32 R204, R198, 0x20, R204 ;  /* 0x00000020c6cc7825 */ /* 0x002fca00078e00cc */
[----:B0-----:R-:W2:Y:S04]  /*1110*/  LDG.E.128 R200, desc[UR6][R204.64] ;  /* 0x00000006ccc87981 */ /* 0x001ea8000c1e1d00 */
        /* <DEDUP_REMOVED lines=22> */
.L_x_28349:
[C---:B-----5:R-:W-:Y:S02]  /*1280*/  PRMT R192, R180.reuse, 0x7632, R192 ;  /* 0x00007632b4c07816 */ /* 0x060fe400000000c0 */
[----:B------:R-:W-:Y:S02]  /*1290*/  SHF.L.U32 R193, R180, 0x10, RZ ;  /* 0x00000010b4c17819 */ /* 0x000fe400000006ff */
[C---:B------:R-:W-:Y:S02]  /*12a0*/  PRMT R194, R182.reuse, 0x7632, R194 ;  /* 0x00007632b6c27816 */ /* 0x040fe400000000c2 */
[----:B0-----:R-:W-:Y:S02]  /*12b0*/  SHF.L.U32 R201, R182, 0x10, RZ ;  /* 0x00000010b6c97819 */ /* 0x001fe400000006ff */
        /* <DEDUP_REMOVED lines=16> */
.L_x_28350:
[----:B------:R-:W0:Y:S02]  /*13c0*/  LDC.64 R200, c[0x0][0x3a8] ;  /* 0x0000ea00ffc87b82 */ /* 0x000e240000000a00 */
[C---:B0-----:R-:W-:Y:S01]  /*13d0*/  IMAD.WIDE.U32 R200, R198.reuse, 0x20, R200 ;  /* 0x00000020c6c87825 */ /* 0x041fe200078e00c8 */
[----:B------:R-:W-:-:S04]  /*13e0*/  IADD3 R198, PT, PT, R198, 0x20, RZ ;  /* 0x00000020c6c67810 */ /* 0x000fc80007ffe0ff */
[----:B------:R1:W-:Y:S04]  /*13f0*/  STG.E.128 desc[UR6][R200.64], R180 ;  /* 0x000000b4c8007986 */ /* 0x0003e8000c101d06 */
[----:B------:R1:W-:Y:S02]  /*1400*/  STG.E.128 desc[UR6][R200.64+0x10], R192 ;  /* 0x000010c0c8007986 */ /* 0x0003e4000c101d06 */
.L_x_28348:
[----:B------:R-:W-:Y:S05]  /*1410*/  BSYNC.RECONVERGENT B0 ;  /* 0x0000000000007941 */ /* 0x000fea0003800200 */
.L_x_28347:
        /* <DEDUP_REMOVED lines=36> */
.L_x_28353:
        /* <DEDUP_REMOVED lines=20> */
.L_x_28354:
[----:B------:R-:W0:Y:S02]  /*17a0*/  LDC.64 R200, c[0x0][0x3a8] ;  /* 0x0000ea00ffc87b82 */ /* 0x000e240000000a00 */
[C---:B0-----:R-:W-:Y:S01]  /*17b0*/  IMAD.WIDE.U32 R200, R198.reuse, 0x20, R200 ;  /* 0x00000020c6c87825 */ /* 0x041fe200078e00c8 */
[----:B------:R-:W-:-:S04]  /*17c0*/  IADD3 R198, PT, PT, R198, 0x20, RZ ;  /* 0x00000020c6c67810 */ /* 0x000fc80007ffe0ff */
[----:B------:R2:W-:Y:S04]  /*17d0*/  STG.E.128 desc[UR6][R200.64], R132 ;  /* 0x00000084c8007986 */ /* 0x0005e8000c101d06 */
[----:B------:R2:W-:Y:S02]  /*17e0*/  STG.E.128 desc[UR6][R200.64+0x10], R136 ;  /* 0x00001088c8007986 */ /* 0x0005e4000c101d06 */
.L_x_28352:
[----:B------:R-:W-:Y:S05]  /*17f0*/  BSYNC.RECONVERGENT B0 ;  /* 0x0000000000007941 */ /* 0x000fea0003800200 */
.L_x_28351:
        /* <DEDUP_REMOVED lines=36> */
.L_x_28357:
        /* <DEDUP_REMOVED lines=20> */
.L_x_28358:
[----:B------:R-:W0:Y:S02]  /*1b80*/  LDC.64 R200, c[0x0][0x3a8] ;  /* 0x0000ea00ffc87b82 */ /* 0x000e240000000a00 */
[C---:B0-----:R-:W-:Y:S01]  /*1b90*/  IMAD.WIDE.U32 R200, R198.reuse, 0x20, R200 ;  /* 0x00000020c6c87825 */ /* 0x041fe200078e00c8 */
[----:B------:R-:W-:-:S04]  /*1ba0*/  IADD3 R198, PT, PT, R198, 0x20, RZ ;  /* 0x00000020c6c67810 */ /* 0x000fc80007ffe0ff */
[----:B------:R3:W-:Y:S04]  /*1bb0*/  STG.E.128 desc[UR6][R200.64], R140 ;  /* 0x0000008cc8007986 */ /* 0x0007e8000c101d06 */
[----:B------:R3:W-:Y:S02]  /*1bc0*/  STG.E.128 desc[UR6][R200.64+0x10], R144 ;  /* 0x00001090c8007986 */ /* 0x0007e4000c101d06 */
.L_x_28356:
[----:B------:R-:W-:Y:S05]  /*1bd0*/  BSYNC.RECONVERGENT B0 ;  /* 0x0000000000007941 */ /* 0x000fea0003800200 */
.L_x_28355:
        /* <DEDUP_REMOVED lines=36> */
.L_x_28361:
        /* <DEDUP_REMOVED lines=20> */
.L_x_28362:
[----:B------:R-:W0:Y:S02]  /*1f60*/  LDC.64 R200, c[0x0][0x3a8] ;  /* 0x0000ea00ffc87b82 */ /* 0x000e240000000a00 */
[C---:B0-----:R-:W-:Y:S01]  /*1f70*/  IMAD.WIDE.U32 R200, R198.reuse, 0x20, R200 ;  /* 0x00000020c6c87825 */ /* 0x041fe200078e00c8 */
[----:B------:R-:W-:-:S04]  /*1f80*/  IADD3 R198, PT, PT, R198, 0x20, RZ ;  /* 0x00000020c6c67810 */ /* 0x000fc80007ffe0ff */
[----:B------:R4:W-:Y:S04]  /*1f90*/  STG.E.128 desc[UR6][R200.64], R148 ;  /* 0x00000094c8007986 */ /* 0x0009e8000c101d06 */
[----:B------:R4:W-:Y:S02]  /*1fa0*/  STG.E.128 desc[UR6][R200.64+0x10], R152 ;  /* 0x00001098c8007986 */ /* 0x0009e4000c101d06 */
.L_x_28360:
[----:B------:R-:W-:Y:S05]  /*1fb0*/  BSYNC.RECONVERGENT B0 ;  /* 0x0000000000007941 */ /* 0x000fea0003800200 */
.L_x_28359:
        /* <DEDUP_REMOVED lines=36> */
.L_x_28365:
        /* <DEDUP_REMOVED lines=20> */
.L_x_28366:
[----:B------:R-:W0:Y:S02]  /*2340*/  LDC.64 R200, c[0x0][0x3a8] ;  /* 0x0000ea00ffc87b82 */ /* 0x000e240000000a00 */
[C---:B0-----:R-:W-:Y:S01]  /*2350*/  IMAD.WIDE.U32 R200, R198.reuse, 0x20, R200 ;  /* 0x00000020c6c87825 */ /* 0x041fe200078e00c8 */
[----:B------:R-:W-:-:S04]  /*2360*/  IADD3 R198, PT, PT, R198, 0x20, RZ ;  /* 0x00000020c6c67810 */ /* 0x000fc80007ffe0ff */
[----:B------:R0:W-:Y:S04]  /*2370*/  STG.E.128 desc[UR6][R200.64], R156 ;  /* 0x0000009cc8007986 */ /* 0x0001e8000c101d06 */
[----:B------:R0:W-:Y:S02]  /*2380*/  STG.E.128 desc[UR6][R200.64+0x10], R160 ;  /* 0x000010a0c8007986 */ /* 0x0001e4000c101d06 */
.L_x_28364:
[----:B------:R-:W-:Y:S05]  /*2390*/  BSYNC.RECONVERGENT B0 ;  /* 0x0000000000007941 */ /* 0x000fea0003800200 */
.L_x_28363:
        /* <DEDUP_REMOVED lines=36> */
.L_x_28369:
        /* <DEDUP_REMOVED lines=20> */
.L_x_28370:
[----:B------:R-:W0:Y:S02]  /*2720*/  LDC.64 R200, c[0x0][0x3a8] ;  /* 0x0000ea00ffc87b82 */ /* 0x000e240000000a00 */
[C---:B0-----:R-:W-:Y:S01]  /*2730*/  IMAD.WIDE.U32 R200, R198.reuse, 0x20, R200 ;  /* 0x00000020c6c87825 */ /* 0x041fe200078e00c8 */
[----:B------:R-:W-:-:S04]  /*2740*/  IADD3 R198, PT, PT, R198, 0x20, RZ ;  /* 0x00000020c6c67810 */ /* 0x000fc80007ffe0ff */
[----:B------:R0:W-:Y:S04]  /*2750*/  STG.E.128 desc[UR6][R200.64], R164 ;  /* 0x000000a4c8007986 */ /* 0x0001e8000c101d06 */
[----:B------:R0:W-:Y:S02]  /*2760*/  STG.E.128 desc[UR6][R200.64+0x10], R168 ;  /* 0x000010a8c8007986 */ /* 0x0001e4000c101d06 */
.L_x_28368:
[----:B------:R-:W-:Y:S05]  /*2770*/  BSYNC.RECONVERGENT B0 ;  /* 0x0000000000007941 */ /* 0x000fea0003800200 */
.L_x_28367:
        /* <DEDUP_REMOVED lines=36> */
.L_x_28373:
        /* <DEDUP_REMOVED lines=20> */
.L_x_28374:
[----:B------:R-:W0:Y:S02]  /*2b00*/  LDC.64 R200, c[0x0][0x3a8] ;  /* 0x0000ea00ffc87b82 */ /* 0x000e240000000a00 */
[----:B0-----:R-:W-:-:S05]  /*2b10*/  IMAD.WIDE.U32 R200, R198, 0x20, R200 ;  /* 0x00000020c6c87825 */ /* 0x001fca00078e00c8 */
[----:B------:R0:W-:Y:S04]  /*2b20*/  STG.E.128 desc[UR6][R200.64], R172 ;  /* 0x000000acc8007986 */ /* 0x0001e8000c101d06 */
[----:B------:R0:W-:Y:S02]  /*2b30*/  STG.E.128 desc[UR6][R200.64+0x10], R176 ;  /* 0x000010b0c8007986 */ /* 0x0001e4000c101d06 */
.L_x_28372:
[----:B------:R-:W-:Y:S05]  /*2b40*/  BSYNC.RECONVERGENT B0 ;  /* 0x0000000000007941 */ /* 0x000fea0003800200 */
.L_x_28371:
[----:B------:R-:W-:Y:S01]  /*2b50*/  FADD.FTZ R0, RZ, R184 ;  /* 0x000000b8ff007221 */ /* 0x000fe20000010000 */
[C---:B------:R-:W-:Y:S01]  /*2b60*/  ISETP.GT.U32.AND P3, PT, R196.reuse, 0x3f, PT ;  /* 0x0000003fc400780c */ /* 0x040fe20003f64070 */
[----:B------:R-:W0:Y:S01]  /*2b70*/  S2R R206, SR_TID.X ;  /* 0x0000000000ce7919 */ /* 0x000e220000002100 */
[C---:B------:R-:W-:Y:S01]  /*2b80*/  ISETP.GT.U32.AND P2, PT, R196.reuse, 0x5f, PT ;  /* 0x0000005fc400780c */ /* 0x040fe20003f44070 */
[----:B01234-:R-:W-:Y:S01]  /*2b90*/  FADD.FTZ R201, R185, R0 ;  /* 0x00000000b9c97221 */ /* 0x01ffe20000010000 */
        /* <DEDUP_REMOVED lines=232> */
.L_x_28404:
        /* <DEDUP_REMOVED lines=11> */
[----:B0-----:R-:W0:Y:S01]  /*3ad0*/  @!P1 LDC.64 R204, c[0x0][0x3c8] ;  /* 0x0000f200ffcc9b82 */ /* 0x001e220000000a00 */
[----:B-1----:R-:W-:-:S05]  /*3ae0*/  @!P1 IMAD.WIDE R202, R3, 0x4, R202 ;  /* 0x0000000403ca9825 */ /* 0x002fca00078e02ca */
[----:B------:R1:W-:Y:S01]  /*3af0*/  @!P1 STG.E desc[UR6][R202.64], R200 ;  /* 0x000000c8ca009986 */ /* 0x0003e2000c101906 */
[----:B0-----:R-:W-:-:S05]  /*3b00*/  @!P1 IMAD.WIDE R204, R3, 0x4, R204 ;  /* 0x0000000403cc9825 */ /* 0x001fca00078e02cc */
[----:B--2---:R1:W-:Y:S01]  /*3b10*/  @!P1 STG.E desc[UR6][R204.64], R198 ;  /* 0x000000c6cc009986 */ /* 0x0043e2000c101906 */
        /* <DEDUP_REMOVED lines=33> */
.L_x_28377:
[----:B------:R-:W-:Y:S05]  /*3d30*/  BSYNC.RECONVERGENT B0 ;  /* 0x0000000000007941 */ /* 0x000fea0003800200 */
.L_x_28376:
        /* <DEDUP_REMOVED lines=35> */
.L_x_28379:
[----:B------:R-:W-:Y:S05]  /*3f70*/  BSYNC.RECONVERGENT B0 ;  /* 0x0000000000007941 */ /* 0x000fea0003800200 */
.L_x_28378:
        /* <DEDUP_REMOVED lines=35> */
.L_x_28381:
[----:B------:R-:W-:Y:S05]  /*41b0*/  BSYNC.RECONVERGENT B0 ;  /* 0x0000000000007941 */ /* 0x000fea0003800200 */
.L_x_28380:
        /* <DEDUP_REMOVED lines=35> */
.L_x_28383:
[----:B------:R-:W-:Y:S05]  /*43f0*/  BSYNC.RECONVERGENT B0 ;  /* 0x0000000000007941 */ /* 0x000fea0003800200 */
.L_x_28382:
        /* <DEDUP_REMOVED lines=35> */
.L_x_28385:
[----:B------:R-:W-:Y:S05]  /*4630*/  BSYNC.RECONVERGENT B0 ;  /* 0x0000000000007941 */ /* 0x000fea0003800200 */
.L_x_28384:
        /* <DEDUP_REMOVED lines=35> */
.L_x_28387:
[----:B------:R-:W-:Y:S05]  /*4870*/  BSYNC.RECONVERGENT B0 ;  /* 0x0000000000007941 */ /* 0x000fea0003800200 */
.L_x_28386:
        /* <DEDUP_REMOVED lines=35> */
.L_x_28389:
[----:B------:R-:W-:Y:S05]  /*4ab0*/  BSYNC.RECONVERGENT B0 ;  /* 0x0000000000007941 */ /* 0x000fea0003800200 */
.L_x_28388:
        /* <DEDUP_REMOVED lines=34> */
.L_x_28391:
[----:B------:R-:W-:Y:S05]  /*4ce0*/  BSYNC.RECONVERGENT B0 ;  /* 0x0000000000007941 */ /* 0x000fea0003800200 */
.L_x_28390:
[----:B01234-:R-:W0:Y:S02]  /*4cf0*/  LDC.64 R200, c[0x0][0x380] ;  /* 0x0000e000ffc87b82 */ /* 0x01fe240000000a00 */
[----:B0-----:R-:W-:-:S04]  /*4d00*/  LEA R3, R200, R3, 0x2 ;  /* 0x00000003c8037211 */ /* 0x001fc800078e10ff */
[----:B------:R-:W-:-:S13]  /*4d10*/  ISETP.GE.AND P0, PT, R3, R201, PT ;  /* 0x000000c90300720c */ /* 0x000fda0003f06270 */
[----:B------:R-:W-:Y:S05]  /*4d20*/  @!P0 BRA `(.L_x_28392) ;  /* 0xffffffbc00ac8947 */ /* 0x000fea000383ffff */
[----:B------:R-:W-:Y:S05]  /*4d30*/  EXIT ;  /* 0x000000000000794d */ /* 0x000fea0003800000 */
.L_x_28375:
        /* <DEDUP_REMOVED lines=8> */
.L_x_28394:
[----:B------:R-:W-:Y:S05]  /*4dc0*/  BSYNC B0 ;  /* 0x0000000000007941 */ /* 0x000fea0003800000 */
.L_x_28393:
        /* <DEDUP_REMOVED lines=10> */
.L_x_28395:
[----:B------:R-:W-:Y:S01]  /*4e70*/  HFMA2 R209, -RZ, RZ, 0, 2.384185791015625e-07 ;  /* 0x00000004ffd17431 */ /* 0x000fe200000001ff */
[----:B------:R-:W-:-:S05]  /*4e80*/  MOV R203, R208 ;  /* 0x000000d000cb7202 */ /* 0x000fca0000000f00 */
[----:B------:R-:W-:-:S05]  /*4e90*/  FADD.FTZ R203, R202, R203 ;  /* 0x000000cbcacb7221 */ /* 0x000fca0000010000 */
[----:B------:R-:W-:-:S07]  /*4ea0*/  MOV R210, R203 ;  /* 0x000000cb00d27202 */ /* 0x000fce0000000f00 */
[----:B------:R-:W-:Y:S05]  /*4eb0*/  WARPSYNC.COLLECTIVE R207, `(.L_x_28396) ;  /* 0x00000000cf087348 */ /* 0x000fea0003c00000 */
[----:B------:R0:W1:Y:S02]  /*4ec0*/  SHFL.BFLY P6, R208, R210, R209, R212 ;  /* 0x0c0000d1d2d07389 */ /* 0x00006400000c00d4 */
[----:B01----:R-:W-:Y:S05]  /*4ed0*/  ENDCOLLECTIVE ;  /* 0x000000000000791b */ /* 0x003fea0003800000 */
.L_x_28396:
[----:B------:R-:W-:Y:S01]  /*4ee0*/  HFMA2 R209, -RZ, RZ, 0, 4.76837158203125e-07 ;  /* 0x00000008ffd17431 */ /* 0x000fe200000001ff */
[----:B------:R-:W-:-:S05]  /*4ef0*/  MOV R0, R208 ;  /* 0x000000d000007202 */ /* 0x000fca0000000f00 */
[----:B------:R-:W-:-:S05]  /*4f00*/  FADD.FTZ R204, R203, R0 ;  /* 0x00000000cbcc7221 */ /* 0x000fca0000010000 */
[----:B------:R-:W-:-:S07]  /*4f10*/  MOV R210, R204 ;  /* 0x000000cc00d27202 */ /* 0x000fce0000000f00 */
[----:B------:R-:W-:Y:S05]  /*4f20*/  WARPSYNC.COLLECTIVE R207, `(.L_x_28397) ;  /* 0x00000000cf087348 */ /* 0x000fea0003c00000 */
[----:B------:R0:W1:Y:S02]  /*4f30*/  SHFL.BFLY P6, R208, R210, R209, R212 ;  /* 0x0c0000d1d2d07389 */ /* 0x00006400000c00d4 */
[----:B01----:R-:W-:Y:S05]  /*4f40*/  ENDCOLLECTIVE ;  /* 0x000000000000791b */ /* 0x003fea0003800000 */
.L_x_28397:
[----:B------:R-:W-:Y:S01]  /*4f50*/  HFMA2 R209, -RZ, RZ, 0, 9.5367431640625e-07 ;  /* 0x00000010ffd17431 */ /* 0x000fe200000001ff */
[----:B------:R-:W-:-:S05]  /*4f60*/  MOV R205, R208 ;  /* 0x000000d000cd7202 */ /* 0x000fca0000000f00 */
[----:B------:R-:W-:-:S05]  /*4f70*/  FADD.FTZ R205, R204, R205 ;  /* 0x000000cdcccd7221 */ /* 0x000fca0000010000 */
[----:B------:R-:W-:-:S07]  /*4f80*/  MOV R210, R205 ;  /* 0x000000cd00d27202 */ /* 0x000fce0000000f00 */
[----:B------:R-:W-:Y:S05]  /*4f90*/  WARPSYNC.COLLECTIVE R207, `(.L_x_28398) ;  /* 0x00000000cf087348 */ /* 0x000fea0003c00000 */
[----:B------:R0:W1:Y:S02]  /*4fa0*/  SHFL.BFLY P6, R208, R210, R209, R212 ;  /* 0x0c0000d1d2d07389 */ /* 0x00006400000c00d4 */
[----:B01----:R-:W-:Y:S05]  /*4fb0*/  ENDCOLLECTIVE ;  /* 0x000000000000791b */ /* 0x003fea0003800000 */
.L_x_28398:
        /* <DEDUP_REMOVED lines=140> */
.L_x_28399:
[----:B------:R-:W-:Y:S01]  /*5880*/  HFMA2 R209, -RZ, RZ, 0, 1.1920928955078125e-07 ;  /* 0x00000002ffd17431 */ /* 0x000fe200000001ff */
[----:B------:R-:W-:-:S05]  /*5890*/  MOV R201, R208 ;  /* 0x000000d000c97202 */ /* 0x000fca0000000f00 */
[----:B------:R-:W-:-:S05]  /*58a0*/  FADD.FTZ R201, R0, R201 ;  /* 0x000000c900c97221 */ /* 0x000fca0000010000 */
[----:B------:R-:W-:-:S07]  /*58b0*/  MOV R210, R201 ;  /* 0x000000c900d27202 */ /* 0x000fce0000000f00 */
[----:B------:R-:W-:Y:S05]  /*58c0*/  WARPSYNC.COLLECTIVE R207, `(.L_x_28400) ;  /* 0x00000000cf087348 */ /* 0x000fea0003c00000 */
[----:B------:R0:W1:Y:S02]  /*58d0*/  SHFL.BFLY P6, R208, R210, R209, R212 ;  /* 0x0c0000d1d2d07389 */ /* 0x00006400000c00d4 */
[----:B01----:R-:W-:Y:S05]  /*58e0*/  ENDCOLLECTIVE ;  /* 0x000000000000791b */ /* 0x003fea0003800000 */
.L_x_28400:
[----:B------:R-:W-:Y:S01]  /*58f0*/  HFMA2 R209, -RZ, RZ, 0, 2.384185791015625e-07 ;  /* 0x00000004ffd17431 */ /* 0x000fe200000001ff */
[----:B------:R-:W-:-:S05]  /*5900*/  MOV R202, R208 ;  /* 0x000000d000ca7202 */ /* 0x000fca0000000f00 */
[----:B------:R-:W-:-:S05]  /*5910*/  FADD.FTZ R202, R201, R202 ;  /* 0x000000cac9ca7221 */ /* 0x000fca0000010000 */
[----:B------:R-:W-:-:S07]  /*5920*/  MOV R210, R202 ;  /* 0x000000ca00d27202 */ /* 0x000fce0000000f00 */
[----:B------:R-:W-:Y:S05]  /*5930*/  WARPSYNC.COLLECTIVE R207, `(.L_x_28401) ;  /* 0x00000000cf087348 */ /* 0x000fea0003c00000 */
[----:B------:R0:W1:Y:S02]  /*5940*/  SHFL.BFLY P6, R208, R210, R209, R212 ;  /* 0x0c0000d1d2d07389 */ /* 0x00006400000c00d4 */
[----:B01----:R-:W-:Y:S05]  /*5950*/  ENDCOLLECTIVE ;  /* 0x000000000000791b */ /* 0x003fea0003800000 */
.L_x_28401:
[----:B------:R-:W-:Y:S01]  /*5960*/  HFMA2 R209, -RZ, RZ, 0, 4.76837158203125e-07 ;  /* 0x00000008ffd17431 */ /* 0x000fe200000001ff */
[----:B------:R-:W-:-:S05]  /*5970*/  MOV R203, R208 ;  /* 0x000000d000cb7202 */ /* 0x000fca0000000f00 */
[----:B------:R-:W-:-:S05]  /*5980*/  FADD.FTZ R203, R202, R203 ;  /* 0x000000cbcacb7221 */ /* 0x000fca0000010000 */
[----:B------:R-:W-:-:S07]  /*5990*/  MOV R210, R203 ;  /* 0x000000cb00d27202 */ /* 0x000fce0000000f00 */
[----:B------:R-:W-:Y:S05]  /*59a0*/  WARPSYNC.COLLECTIVE R207, `(.L_x_28402) ;  /* 0x00000000cf087348 */ /* 0x000fea0003c00000 */
[----:B------:R0:W1:Y:S02]  /*59b0*/  SHFL.BFLY P6, R208, R210, R209, R212 ;  /* 0x0c0000d1d2d07389 */ /* 0x00006400000c00d4 */
[----:B01----:R-:W-:Y:S05]  /*59c0*/  ENDCOLLECTIVE ;  /* 0x000000000000791b */ /* 0x003fea0003800000 */
.L_x_28402:
[----:B------:R-:W-:Y:S01]  /*59d0*/  HFMA2 R209, -RZ, RZ, 0, 9.5367431640625e-07 ;  /* 0x00000010ffd17431 */ /* 0x000fe200000001ff */
[----:B------:R-:W-:-:S05]  /*59e0*/  MOV R204, R208 ;  /* 0x000000d000cc7202 */ /* 0x000fca0000000f00 */
[----:B------:R-:W-:-:S05]  /*59f0*/  FADD.FTZ R204, R203, R204 ;  /* 0x000000cccbcc7221 */ /* 0x000fca0000010000 */
[----:B------:R-:W-:-:S07]  /*5a00*/  MOV R210, R204 ;  /* 0x000000cc00d27202 */ /* 0x000fce0000000f00 */
[----:B------:R-:W-:Y:S05]  /*5a10*/  WARPSYNC.COLLECTIVE R207, `(.L_x_28403) ;  /* 0x00000000cf087348 */ /* 0x000fea0003c00000 */
[----:B------:R0:W1:Y:S02]  /*5a20*/  SHFL.BFLY P6, R208, R210, R209, R212 ;  /* 0x0c0000d1d2d07389 */ /* 0x00006400000c00d4 */
[----:B01----:R-:W-:Y:S05]  /*5a30*/  ENDCOLLECTIVE ;  /* 0x000000000000791b */ /* 0x003fea0003800000 */
.L_x_28403:
[----:B------:R-:W-:Y:S01]  /*5a40*/  MOV R205, R208 ;  /* 0x000000d000cd7202 */ /* 0x000fe20000000f00 */
[----:B------:R-:W-:Y:S06]  /*5a50*/  BRA `(.L_x_28404) ;  /* 0xffffffdc00f07947 */ /* 0x000fec000383ffff */
.L_x_28405:
        /* <DEDUP_REMOVED lines=10> */
.L_x_71484:


//--------------------- .text._ZN10layer_norm13ln_fwd_kernelINS_13Kernel_traitsIf13__nv_bfloat16fS2_fjLj2048ELj1ELj4ELj1ELj16ENS_18Kernel_traits_baseILj2048EfS2_fS2_fjLj128EEEEELb0ELb0ELb0ELb1EEEvNS_9FwdParamsE --------------------------
	.section	.text._ZN10layer_norm13ln_fwd_kernelINS_13Kernel_traitsIf13__nv_bfloat16fS2_fjLj2048ELj1ELj4ELj1ELj16ENS_18Kernel_traits_baseILj2048EfS2_fS2_fjLj128EEEEELb0ELb0ELb0ELb1EEEvNS_9FwdParamsE,"ax",@progbits
	.align	128
        .global         _ZN10layer_norm13ln_fwd_kernelINS_13Kernel_traitsIf13__nv_bfloat16fS2_fjLj2048ELj1ELj4ELj1ELj16ENS_18Kernel_traits_baseILj2048EfS2_fS2_fjLj128EEEEELb0ELb0ELb0ELb1EEEvNS_9FwdParamsE
        .type           _ZN10layer_norm13ln_fwd_kernelINS_13Kernel_traitsIf13__nv_bfloat16fS2_fjLj2048ELj1ELj4ELj1ELj16ENS_18Kernel_traits_baseILj2048EfS2_fS2_fjLj128EEEEELb0ELb0ELb0ELb1EEEvNS_9FwdParamsE,@function
        .size           _ZN10layer_norm13ln_fwd_kernelINS_13Kernel_traitsIf13__nv_bfloat16fS2_fjLj2048ELj1ELj4ELj1ELj16ENS_18Kernel_traits_baseILj2048EfS2_fS2_fjLj128EEEEELb0ELb0ELb0ELb1EEEvNS_9FwdParamsE,(.L_x_71485 - _ZN10layer_norm13ln_fwd_kernelINS_13Kernel_traitsIf13__nv_bfloat16fS2_fjLj2048ELj1ELj4ELj1ELj16ENS_18Kernel_traits_baseILj2048EfS2_fS2_fjLj128EEEEELb0ELb0ELb0ELb1EEEvNS_9FwdParamsE)
        .other          _ZN10layer_norm13ln_fwd_kernelINS_13Kernel_traitsIf13__nv_bfloat16fS2_fjLj2048ELj1ELj4ELj1ELj16ENS_18Kernel_traits_baseILj2048EfS2_fS2_fjLj128EEEEELb0ELb0ELb0ELb1EEEvNS_9FwdParamsE,@"STO_CUDA_ENTRY STV_DEFAULT"
_ZN10layer_norm13ln_fwd_kernelINS_13Kernel_traitsIf13__nv_bfloat16fS2_fjLj2048ELj1ELj4ELj1ELj16ENS_18Kernel_traits_baseILj2048EfS2_fS2_fjLj128EEEEELb0ELb0ELb0ELb1EEEvNS_9FwdParamsE:
.text._ZN10layer_norm13ln_fwd_kernelINS_13Kernel_traitsIf13__nv_bfloat16fS2_fjLj2048ELj1ELj4ELj1ELj16ENS_18Kernel_traits_baseILj2048EfS2_fS2_fjLj128EEEEELb0ELb0ELb0ELb1EEEvNS_9FwdParamsE:
        /* <DEDUP_REMOVED lines=49> */
.L_x_28406:
[----:B------:R-:W0:Y:S01]  /*0310*/  LDC.64 R4, c[0x0][0x3d0] ;  /* 0x0000f400ff047b82 */ /* 0x000e220000000a00 */
        /* <DEDUP_REMOVED lines=17> */
[----:B------:R-:W-:Y:S01]  /*0430*/  CS2R R40, SRZ ;  /* 0x0000000000287805 */ /* 0x000fe2000001ff00 */
[----:B0-----:R-:W-:Y:S01]  /*0440*/  IMAD.WIDE.U32 R12, R3, 0x20, R4 ;  /* 0x00000020030c7825 */ /* 0x001fe200078e0004 */
[----:B------:R-:W-:-:S02]  /*0450*/  CS2R R4, SRZ ;  /* 0x0000000000047805 */ /* 0x000fc4000001ff00 */
[----:B------:R-:W-:Y:S02]  /*0460*/  CS2R R46, SRZ ;  /* 0x00000000002e7805 */ /* 0x000fe4000001ff00 */
        /* <DEDUP_REMOVED lines=14> */
[----:B------:R-:W5:Y:S04]  /*0550*/  LDG.E.128 R116, desc[UR6][R12.64+0x410] ;  /* 0x000410060c747981 */ /* 0x000f68000c1e1d00 */
        /* <DEDUP_REMOVED lines=11> */
[----:B------:R0:W5:Y:S02]  /*0610*/  LDG.E.128 R68, desc[UR6][R12.64+0x1c10] ;  /* 0x001c10060c447981 */ /* 0x000164000c1e1d00 */
[----:B0-----:R-:W-:-:S07]  /*0620*/  CS2R R12, SRZ ;  /* 0x00000000000c7805 */ /* 0x001fce000001ff00 */
.L_x_28407:
        /* <DEDUP_REMOVED lines=15> */
.L_x_28427:
[----:B0-2---:R-:W0:Y:S01]  /*0720*/  LDC.64 R132, c[0x0][0x3e0] ;  /* 0x0000f800ff847b82 */ /* 0x005e220000000a00 */
[----:B------:R-:W-:-:S05]  /*0730*/  IMAD R0, R2, UR8, RZ ;  /* 0x0000000802007c24 */ /* 0x000fca000f8e02ff */
[----:B------:R-:W-:Y:S02]  /*0740*/  SHF.R.S32.HI R137, RZ, 0x1f, R0 ;  /* 0x0000001fff897819 */ /* 0x000fe40000011400 */
[----:B------:R-:W2:Y:S02]  /*0750*/  LDC.64 R134, c[0x0][0x390] ;  /* 0x0000e400ff867b82 */ /* 0x000ea40000000a00 */
[----:B------:R-:W-:-:S04]  /*0760*/  LEA.HI R204, R137, R0, RZ, 0x3 ;  /* 0x0000000089cc7211 */ /* 0x000fc800078f18ff */
[----:B------:R-:W-:Y:S01]  /*0770*/  LEA.HI.SX32 R204, R204, R3, 0x1d ;  /* 0x00000003cccc7211 */ /* 0x000fe200078feaff */
[----:B0-----:R-:W-:-:S06]  /*0780*/  IMAD.WIDE R132, R2, 0x2, R132 ;  /* 0x0000000202847825 */ /* 0x001fcc00078e0284 */
[----:B------:R-:W3:Y:S01]  /*0790*/  LDG.E.U16 R132, desc[UR6][R132.64] ;  /* 0x0000000684847981 */ /* 0x000ee2000c1e1500 */
[----:B--2---:R-:W-:-:S05]  /*07a0*/  IMAD.WIDE.U32 R136, R204, 0x10, R134 ;  /* 0x00000010cc887825 */ /* 0x004fca00078e0086 */
[----:B-----5:R0:W5:Y:S01]  /*07b0*/  LDG.E.128 R140, desc[UR6][R136.64] ;  /* 0x00000006888c7981 */ /* 0x020162000c1e1d00 */
[----:B------:R-:W-:Y:S01]  /*07c0*/  BSSY.RECONVERGENT B0, `(.L_x_28409) ;  /* 0x0000030000007945 */ /* 0x000fe20003800200 */
[----:B---3--:R-:W-:-:S03]  /*07d0*/  SHF.L.U32 R209, R132, 0x10, RZ ;  /* 0x0000001084d17819 */ /* 0x008fc600000006ff */
[----:B0-----:R-:W-:Y:S05]  /*07e0*/  @!P1 BRA `(.L_x_28410) ;  /* 0x0000000000649947 */ /* 0x001fea0003800000 */
        /* <DEDUP_REMOVED lines=13> */
[----:B0-----:R-:W-:-:S02]  /*08c0*/  SHF.L.U32 R132, R137, 0x10, RZ ;  /* 0x0000001089847819 */ /* 0x001fc400000006ff */
        /* <DEDUP_REMOVED lines=11> */
.L_x_28410:
[----:B-----5:R-:W-:Y:S02]  /*0980*/  PRMT R0, R140, 0x7632, R0 ;  /* 0x000076328c007816 */ /* 0x020fe40000000000 */
[----:B------:R-:W-:Y:S02]  /*0990*/  PRMT R132, R141, 0x7632, R132 ;  /* 0x000076328d847816 */ /* 0x000fe40000000084 */
[----:B------:R-:W-:Y:S02]  /*09a0*/  PRMT R133, R142, 0x7632, R133 ;  /* 0x000076328e857816 */ /* 0x000fe40000000085 */
[----:B------:R-:W-:Y:S02]  /*09b0*/  PRMT R137, R143, 0x7632, R137 ;  /* 0x000076328f897816 */ /* 0x000fe40000000089 */
[----:B------:R-:W-:Y:S02]  /*09c0*/  SHF.L.U32 R140, R140, 0x10, RZ ;  /* 0x000000108c8c7819 */ /* 0x000fe400000006ff */
[----:B------:R-:W-:-:S02]  /*09d0*/  SHF.L.U32 R158, R141, 0x10, RZ ;  /* 0x000000108d9e7819 */ /* 0x000fc400000006ff */
        /* <DEDUP_REMOVED lines=12> */
[C---:B------:R-:W-:Y:S02]  /*0aa0*/  FMUL.FTZ R153, R209.reuse, R136 ;  /* 0x00000088d1997220 */ /* 0x040fe40000410000 */
[----:B------:R-:W-:-:S07]  /*0ab0*/  FMUL.FTZ R155, R209, R138 ;  /* 0x0000008ad19b7220 */ /* 0x000fce0000410000 */
.L_x_28411:
[----:B-1----:R-:W-:Y:S05]  /*0ac0*/  BSYNC.RECONVERGENT B0 ;  /* 0x0000000000007941 */ /* 0x002fea0003800200 */
.L_x_28409:
[----:B------:R-:W0:Y:S01]  /*0ad0*/  LDC.64 R132, c[0x0][0x3a8] ;  /* 0x0000ea00ff847b82 */ /* 0x000e220000000a00 */
[----:B------:R-:W-:-:S05]  /*0ae0*/  IADD3 R201, PT, PT, R204, 0x20, RZ ;  /* 0x00000020ccc97810 */ /* 0x000fca0007ffe0ff */
[----:B------:R-:W-:-:S04]  /*0af0*/  IMAD.WIDE.U32 R138, R201, 0x10, R134 ;  /* 0x00000010c98a7825 */ /* 0x000fc800078e0086 */
[----:B0-----:R-:W-:-:S05]  /*0b00*/  IMAD.WIDE.U32 R136, R204, 0x20, R132 ;  /* 0x00000020cc887825 */ /* 0x001fca00078e0084 */
[----:B------:R0:W-:Y:S04]  /*0b10*/  STG.E.128 desc[UR6][R136.64], R156 ;  /* 0x0000009c88007986 */ /* 0x0001e8000c101d06 */
[----:B------:R0:W-:Y:S04]  /*0b20*/  STG.E.128 desc[UR6][R136.64+0x10], R152 ;  /* 0x0000109888007986 */ /* 0x0001e8000c101d06 */
[----:B------:R0:W5:Y:S01]  /*0b30*/  LDG.E.128 R160, desc[UR6][R138.64] ;  /* 0x000000068aa07981 */ /* 0x000162000c1e1d00 */
[----:B------:R-:W-:-:S04]  /*0b40*/  UISETP.NE.U32.AND UP0, UPT, UR10, URZ, UPT ;  /* 0x000000ff0a00728c */ /* 0x000fc8000bf05070 */
[----:B------:R-:W-:-:S06]  /*0b50*/  UISETP.NE.AND.EX UP0, UPT, UR11, URZ, UPT, UP0 ;  /* 0x000000ff0b00728c */ /* 0x000fcc000bf05300 */
[----:B------:R-:W-:-:S13]  /*0b60*/  PLOP3.LUT P1, PT, PT, PT, UP0, 0x80, 0x8 ;  /* 0x000000000008781c */ /* 0x000fda0003f2f008 */
[----:B0-----:R-:W-:Y:S05]  /*0b70*/  @!P1 BRA `(.L_x_28412) ;  /* 0x0000000000649947 */ /* 0x001fea0003800000 */
[----:B------:R-:W0:Y:S02]  /*0b80*/  LDC.64 R136, c[0x0][0x3a0] ;  /* 0x0000e800ff887b82 */ /* 0x000e240000000a00 */
[----:B0-----:R-:W-:-:S05]  /*0b90*/  IMAD.WIDE.U32 R136, R201, 0x20, R136 ;  /* 0x00000020c9887825 */ /* 0x001fca00078e0088 */
[----:B------:R-:W2:Y:S04]  /*0ba0*/  LDG.E.128 R148, desc[UR6][R136.64] ;  /* 0x0000000688947981 */ /* 0x000ea8000c1e1d00 */
[----:B------:R0:W3:Y:S01]  /*0bb0*/  LDG.E.128 R144, desc[UR6][R136.64+0x10] ;  /* 0x0000100688907981 */ /* 0x0000e2000c1e1d00 */
        /* <DEDUP_REMOVED lines=21> */
.L_x_28412:
        /* <DEDUP_REMOVED lines=20> */
.L_x_28413:
[----:B------:R-:W-:Y:S01]  /*0e50*/  IADD3 R206, PT, PT, R204, 0x40, RZ ;  /* 0x00000040ccce7810 */ /* 0x000fe20007ffe0ff */
[----:B------:R-:W-:-:S04]  /*0e60*/  IMAD.WIDE.U32 R140, R201, 0x20, R132 ;  /* 0x00000020c98c7825 */ /* 0x000fc800078e0084 */
[----:B------:R-:W-:Y:S01]  /*0e70*/  IMAD.WIDE.U32 R136, R206, 0x10, R134 ;  /* 0x00000010ce887825 */ /* 0x000fe200078e0086 */
[----:B------:R0:W-:Y:S04]  /*0e80*/  STG.E.128 desc[UR6][R140.64], R148 ;  /* 0x000000948c007986 */ /* 0x0001e8000c101d06 */
[----:B------:R0:W-:Y:S04]  /*0e90*/  STG.E.128 desc[UR6][R140.64+0x10], R144 ;  /* 0x000010908c007986 */ /* 0x0001e8000c101d06 */
[----:B------:R-:W5:Y:S01]  /*0ea0*/  LDG.E.128 R136, desc[UR6][R136.64] ;  /* 0x0000000688887981 */ /* 0x000f62000c1e1d00 */
[----:B------:R-:W-:Y:S05]  /*0eb0*/  @!P1 BRA `(.L_x_28414) ;  /* 0x0000000000649947 */ /* 0x000fea0003800000 */
[----:B------:R-:W1:Y:S02]  /*0ec0*/  LDC.64 R142, c[0x0][0x3a0] ;  /* 0x0000e800ff8e7b82 */ /* 0x000e640000000a00 */
[----:B-1----:R-:W-:-:S05]  /*0ed0*/  IMAD.WIDE.U32 R142, R206, 0x20, R142 ;  /* 0x00000020ce8e7825 */ /* 0x002fca00078e008e */
[----:B------:R-:W2:Y:S04]  /*0ee0*/  LDG.E.128 R160, desc[UR6][R142.64] ;  /* 0x000000068ea07981 */ /* 0x000ea8000c1e1d00 */
[----:B------:R1:W3:Y:S01]  /*0ef0*/  LDG.E.128 R164, desc[UR6][R142.64+0x10] ;  /* 0x000010068ea47981 */ /* 0x0002e2000c1e1d00 */
[C---:B-----5:R-:W-:Y:S02]  /*0f00*/  PRMT R0, R136.reuse, 0x7632, R0 ;  /* 0x0000763288007816 */ /* 0x060fe40000000000 */
[----:B------:R-:W-:Y:S02]  /*0f10*/  SHF.L.U32 R136, R136, 0x10, RZ ;  /* 0x0000001088887819 */ /* 0x000fe400000006ff */
[----:B0-----:R-:W-:Y:S02]  /*0f20*/  PRMT R141, R137, 0x7632, R141 ;  /* 0x00007632898d7816 */ /* 0x001fe4000000008d */
[----:B------:R-:W-:-:S02]  /*0f30*/  SHF.L.U32 R0, R0, 0x10, RZ ;  /* 0x0000001000007819 */ /* 0x000fc400000006ff */
[C---:B------:R-:W-:Y:S02]  /*0f40*/  PRMT R168, R138.reuse, 0x7632, R168 ;  /* 0x000076328aa87816 */ /* 0x040fe400000000a8 */
[----:B------:R-:W-:Y:S02]  /*0f50*/  SHF.L.U32 R169, R138, 0x10, RZ ;  /* 0x000000108aa97819 */ /* 0x000fe400000006ff */
[----:B------:R-:W-:Y:S02]  /*0f60*/  PRMT R138, R139, 0x7632, R138 ;  /* 0x000076328b8a7816 */ /* 0x000fe4000000008a */
[----:B------:R-:W-:Y:S02]  /*0f70*/  SHF.L.U32 R137, R137, 0x10, RZ ;  /* 0x0000001089897819 */ /* 0x000fe400000006ff */
[----:B------:R-:W-:Y:S02]  /*0f80*/  SHF.L.U32 R139, R139, 0x10, RZ ;  /* 0x000000108b8b7819 */ /* 0x000fe400000006ff */
[----:B------:R-:W-:Y:S01]  /*0f90*/  SHF.L.U32 R168, R168, 0x10, RZ ;  /* 0x00000010a8a87819 */ /* 0x000fe200000006ff */
[----:B--2---:R-:W-:Y:S01]  /*0fa0*/  FFMA.FTZ R140, R209, R136, R160 ;  /* 0x00000088d18c7223 */ /* 0x004fe200000100a0 */
[----:B------:R-:W-:Y:S01]  /*0fb0*/  SHF.L.U32 R136, R141, 0x10, RZ ;  /* 0x000000108d887819 */ /* 0x000fe200000006ff */
[C---:B------:R-:W-:Y:S01]  /*0fc0*/  FFMA.FTZ R141, R209.reuse, R0, R161 ;  /* 0x00000000d18d7223 */ /* 0x040fe200000100a1 */
[----:B------:R-:W-:Y:S01]  /*0fd0*/  SHF.L.U32 R0, R138, 0x10, RZ ;  /* 0x000000108a007819 */ /* 0x000fe200000006ff */
[C---:B-1----:R-:W-:Y:S01]  /*0fe0*/  FFMA.FTZ R142, R209.reuse, R137, R162 ;  /* 0x00000089d18e7223 */ /* 0x042fe200000100a2 */
[C---:B---3--:R-:W-:Y:S01]  /*0ff0*/  FFMA.FTZ R138, R209.reuse, R139, R166 ;  /* 0x0000008bd18a7223 */ /* 0x048fe200000100a6 */
[C---:B------:R-:W-:Y:S01]  /*1000*/  FFMA.FTZ R143, R209.reuse, R136, R163 ;  /* 0x00000088d18f7223 */ /* 0x040fe200000100a3 */
[C---:B------:R-:W-:Y:S01]  /*1010*/  FFMA.FTZ R136, R209.reuse, R169, R164 ;  /* 0x000000a9d1887223 */ /* 0x040fe200000100a4 */
[C---:B------:R-:W-:Y:S01]  /*1020*/  FFMA.FTZ R137, R209.reuse, R168, R165 ;  /* 0x000000a8d1897223 */ /* 0x040fe200000100a5 */
[----:B------:R-:W-:Y:S01]  /*1030*/  FFMA.FTZ R139, R209, R0, R167 ;  /* 0x00000000d18b7223 */ /* 0x000fe200000100a7 */
[----:B------:R-:W-:Y:S06]  /*1040*/  BRA `(.L_x_28415) ;  /* 0x0000000000507947 */ /* 0x000fec0003800000 */
.L_x_28414:
        /* <DEDUP_REMOVED lines=18> */
[C---:B------:R-:W-:Y:S01]  /*1170*/  FMUL.FTZ R137, R209.reuse, R162 ;  /* 0x000000a2d1897220 */ /* 0x040fe20000410000 */
[----:B------:R-:W-:-:S07]  /*1180*/  FMUL.FTZ R139, R209, R166 ;  /* 0x000000a6d18b7220 */ /* 0x000fce0000410000 */
.L_x_28415:
        /* <DEDUP_REMOVED lines=9> */
[----:B0-----:R-:W2:Y:S04]  /*1220*/  LDG.E.128 R160, desc[UR6][R172.64] ;  /* 0x00000006aca07981 */ /* 0x001ea8000c1e1d00 */
[----:B------:R-:W3:Y:S01]  /*1230*/  LDG.E.128 R164, desc[UR6][R172.64+0x10] ;  /* 0x00001006aca47981 */ /* 0x000ee2000c1e1d00 */
[----:B-----5:R-:W-:Y:S02]  /*1240*/  PRMT R0, R168, 0x7632, R0 ;  /* 0x00007632a8007816 */ /* 0x020fe40000000000 */
[----:B------:R-:W-:Y:S02]  /*1250*/  PRMT R175, R170, 0x7632, R175 ;  /* 0x00007632aaaf7816 */ /* 0x000fe400000000af */
[----:B------:R-:W-:Y:S02]  /*1260*/  SHF.L.U32 R0, R0, 0x10, RZ ;  /* 0x0000001000007819 */ /* 0x000fe400000006ff */
[----:B------:R-:W-:-:S02]  /*1270*/  SHF.L.U32 R177, R170, 0x10, RZ ;  /* 0x00000010aab17819 */ /* 0x000fc400000006ff */
[----:B------:R-:W-:Y:S02]  /*1280*/  PRMT R174, R169, 0x7632, R174 ;  /* 0x00007632a9ae7816 */ /* 0x000fe400000000ae */
[----:B------:R-:W-:Y:S02]  /*1290*/  PRMT R170, R171, 0x7632, R170 ;  /* 0x00007632abaa7816 */ /* 0x000fe400000000aa */
        /* <DEDUP_REMOVED lines=15> */
.L_x_28416:
[----:B-----5:R-:W-:Y:S02]  /*1390*/  PRMT R0, R168, 0x7632, R0 ;  /* 0x00007632a8007816 */ /* 0x020fe40000000000 */
[----:B0-----:R-:W-:Y:S02]  /*13a0*/  PRMT R161, R169, 0x7632, R161 ;  /* 0x00007632a9a17816 */ /* 0x001fe400000000a1 */
        /* <DEDUP_REMOVED lines=18> */
.L_x_28417:
        /* <DEDUP_REMOVED lines=32> */
.L_x_28418:
        /* <DEDUP_REMOVED lines=20> */
.L_x_28419:
        /* <DEDUP_REMOVED lines=10> */
[----:B0-----:R-:W3:Y:S01]  /*18b0*/  LDG.E.128 R180, desc[UR6][R188.64+0x10] ;  /* 0x00001006bcb47981 */ /* 0x001ee2000c1e1d00 */
        /* <DEDUP_REMOVED lines=21> */
.L_x_28420:
        /* <DEDUP_REMOVED lines=20> */
.L_x_28421:
        /* <DEDUP_REMOVED lines=13> */
[----:B------:R-:W-:Y:S02]  /*1c20*/  SHF.L.U32 R0, R0, 0x10, RZ ;  /* 0x0000001000007819 */ /* 0x000fe400000006ff */
        /* <DEDUP_REMOVED lines=18> */
.L_x_28422:
        /* <DEDUP_REMOVED lines=20> */
.L_x_28423:
        /* <DEDUP_REMOVED lines=32> */
.L_x_28424:
[----:B0----5:R-:W-:Y:S02]  /*2090*/  PRMT R197, R195, 0x7632, R197 ;  /* 0x00007632c3c57816 */ /* 0x021fe400000000c5 */
[----:B------:R-:W-:Y:S02]  /*20a0*/  PRMT R0, R192, 0x7632, R0 ;  /* 0x00007632c0007816 */ /* 0x000fe40000000000 */
[C---:B------:R-:W-:Y:S02]  /*20b0*/  PRMT R134, R193.reuse, 0x7632, R134 ;  /* 0x00007632c1867816 */ /* 0x040fe40000000086 */
[----:B------:R-:W-:Y:S02]  /*20c0*/  PRMT R135, R194, 0x7632, R135 ;  /* 0x00007632c2877816 */ /* 0x000fe40000000087 */
[----:B------:R-:W-:Y:S02]  /*20d0*/  SHF.L.U32 R196, R193, 0x10, RZ ;  /* 0x00000010c1c47819 */ /* 0x000fe400000006ff */
[----:B------:R-:W-:-:S02]  /*20e0*/  SHF.L.U32 R198, R195, 0x10, RZ ;  /* 0x00000010c3c67819 */ /* 0x000fc400000006ff */
        /* <DEDUP_REMOVED lines=12> */
[----:B------:R-:W-:-:S02]  /*21b0*/  FMUL.FTZ R195, R209, R134 ;  /* 0x00000086d1c37220 */ /* 0x000fc40000410000 */
[----:B------:R-:W-:-:S07]  /*21c0*/  FMUL.FTZ R197, R209, R210 ;  /* 0x000000d2d1c57220 */ /* 0x000fce0000410000 */
.L_x_28425:
        /* <DEDUP_REMOVED lines=220> */
.L_x_28459:
[----:B-1----:R-:W-:Y:S01]  /*2f90*/  FADD.FTZ R132, R213, R0 ;  /* 0x00000000d5847221 */ /* 0x002fe20000010000 */
[----:B------:R-:W-:Y:S01]  /*2fa0*/  FMUL.FTZ R0, R208, R208 ;  /* 0x000000d0d0007220 */ /* 0x000fe20000410000 */
[----:B------:R-:W-:Y:S01]  /*2fb0*/  ISETP.NE.AND P0, PT, RZ, UR9, PT ;  /* 0x00000009ff007c0c */ /* 0x000fe2000bf05270 */
[----:B------:R-:W1:Y:S01]  /*2fc0*/  @!P2 LDC.64 R134, c[0x0][0x3c8] ;  /* 0x0000f200ff86ab82 */ /* 0x000e620000000a00 */
[----:B------:R-:W-:Y:S02]  /*2fd0*/  FFMA.FTZ R209, R132, R209, UR4 ;  /* 0x0000000484d17e23 */ /* 0x000fe400080100d1 */
[----:B------:R-:W-:Y:S02]  /*2fe0*/  FSEL R132, R0, RZ, P0 ;  /* 0x000000ff00847208 */ /* 0x000fe40000000000 */
[----:B------:R-:W-:-:S03]  /*2ff0*/  FSEL R0, R208, RZ, !P0 ;  /* 0x000000ffd0007208 */ /* 0x000fc60004000000 */
[----:B------:R-:W-:Y:S02]  /*3000*/  FADD.FTZ R209, R209, R132 ;  /* 0x00000084d1d17221 */ /* 0x000fe40000010000 */
[----:B------:R-:W2:Y:S01]  /*3010*/  @!P2 LDC.64 R132, c[0x0][0x3c0] ;  /* 0x0000f000ff84ab82 */ /* 0x000ea20000000a00 */
[C---:B------:R-:W-:Y:S01]  /*3020*/  FADD.FTZ R144, -R0.reuse, R144 ;  /* 0x0000009000907221 */ /* 0x040fe20000010100 */
        /* <DEDUP_REMOVED lines=20> */
[C---:B---3--:R-:W-:Y:S01]  /*3170*/  FMUL.FTZ R193, R209.reuse, R144 ;  /* 0x00000090d1c17220 */ /* 0x048fe20000410000 */
[C---:B------:R-:W-:Y:S01]  /*3180*/  FMUL.FTZ R226, R209.reuse, R145 ;  /* 0x00000091d1e27220 */ /* 0x040fe20000410000 */
[C---:B------:R-:W-:Y:S01]  /*3190*/  FMUL.FTZ R187, R209.reuse, R156 ;  /* 0x0000009cd1bb7220 */ /* 0x040fe20000410000 */
[----:B------:R-:W3:Y:S01]  /*31a0*/  LDC.64 R144, c[0x0][0x428] ;  /* 0x00010a00ff907b82 */ /* 0x000ee20000000a00 */
[C---:B------:R-:W-:Y:S01]  /*31b0*/  FMUL.FTZ R156, R209.reuse, R157 ;  /* 0x0000009dd19c7220 */ /* 0x040fe20000410000 */
[C---:B------:R-:W-:Y:S01]  /*31c0*/  FMUL.FTZ R157, R209.reuse, R158 ;  /* 0x0000009ed19d7220 */ /* 0x040fe20000410000 */
[C---:B------:R-:W-:Y:S01]  /*31d0*/  FMUL.FTZ R158, R209.reuse, R159 ;  /* 0x0000009fd19e7220 */ /* 0x040fe20000410000 */
[C---:B------:R-:W-:Y:S01]  /*31e0*/  FMUL.FTZ R159, R209.reuse, R152 ;  /* 0x00000098d19f7220 */ /* 0x040fe20000410000 */
[----:B------:R-:W-:Y:S01]  /*31f0*/  FMUL.FTZ R222, R209, R153 ;  /* 0x00000099d1de7220 */ /* 0x000fe20000410000 */
[----:B--2---:R-:W-:-:S04]  /*3200*/  @!P2 IMAD.WIDE R132, R2, 0x4, R132 ;  /* 0x000000040284a825 */ /* 0x004fc800078e0284 */
        /* <DEDUP_REMOVED lines=11> */
[----:B------:R-:W-:Y:S01]  /*32c0*/  FMUL.FTZ R140, R209, R141 ;  /* 0x0000008dd18c7220 */ /* 0x000fe20000410000 */
[----:B------:R-:W-:Y:S01]  /*32d0*/  FFMA.FTZ R138, R159, R124, R60 ;  /* 0x0000007c9f8a7223 */ /* 0x000fe2000001003c */
[----:B------:R-:W-:Y:S01]  /*32e0*/  FFMA.FTZ R137, R222, R125, R61 ;  /* 0x0000007dde897223 */ /* 0x000fe2000001003d */
[----:B------:R-:W-:Y:S01]  /*32f0*/  FADD.FTZ R212, -R0, R189 ;  /* 0x000000bd00d47221 */ /* 0x000fe20000010100 */
[----:B-1----:R-:W-:-:S04]  /*3300*/  @!P2 IMAD.WIDE R134, R2, 0x4, R134 ;  /* 0x000000040286a825 */ /* 0x002fc800078e0286 */
[C---:B------:R-:W-:Y:S01]  /*3310*/  FMUL.FTZ R141, R209.reuse, R142 ;  /* 0x0000008ed18d7220 */ /* 0x040fe20000410000 */
[C---:B------:R-:W-:Y:S01]  /*3320*/  FADD.FTZ R218, -R0.reuse, R195 ;  /* 0x000000c300da7221 */ /* 0x040fe20000010100 */
[----:B------:R1:W-:Y:S01]  /*3330*/  @!P2 STG.E desc[UR6][R132.64], R208 ;  /* 0x000000d08400a986 */ /* 0x0003e2000c101906 */
        /* <DEDUP_REMOVED lines=8> */
[C---:B------:R-:W-:Y:S01]  /*33c0*/  FADD.FTZ R162, -R0.reuse, R162 ;  /* 0x000000a200a27221 */ /* 0x040fe20000010100 */
[C---:B------:R-:W-:Y:S01]  /*33d0*/  FADD.FTZ R163, -R0.reuse, R163 ;  /* 0x000000a300a37221 */ /* 0x040fe20000010100 */
[C---:B------:R-:W-:Y:S01]  /*33e0*/  FADD.FTZ R173, -R0.reuse, R173 ;  /* 0x000000ad00ad7221 */ /* 0x040fe20000010100 */
[C---:B-1----:R-:W-:Y:S01]  /*33f0*/  FMUL.FTZ R132, R209.reuse, R149 ;  /* 0x00000095d1847220 */ /* 0x042fe20000410000 */
[C---:B------:R-:W-:Y:S01]  /*3400*/  FMUL.FTZ R133, R209.reuse, R150 ;  /* 0x00000096d1857220 */ /* 0x040fe20000410000 */
[C---:B------:R-:W-:Y:S01]  /*3410*/  FMUL.FTZ R208, R209.reuse, R151 ;  /* 0x00000097d1d07220 */ /* 0x040fe20000410000 */
[----:B------:R-:W-:Y:S01]  /*3420*/  FMUL.FTZ R232, R209, R139 ;  /* 0x0000008bd1e87220 */ /* 0x000fe20000410000 */
        /* <DEDUP_REMOVED lines=8> */
[----:B------:R-:W-:Y:S01]  /*34b0*/  FADD.FTZ R183, -R0, R183 ;  /* 0x000000b700b77221 */ /* 0x000fe20000010100 */
[----:B------:R-:W-:Y:S01]  /*34c0*/  FFMA.FTZ R139, R189, R126, R62 ;  /* 0x0000007ebd8b7223 */ /* 0x000fe2000001003e */
[----:B------:R-:W-:Y:S01]  /*34d0*/  FFMA.FTZ R224, R224, R127, R63 ;  /* 0x0000007fe0e07223 */ /* 0x000fe2000001003f */
[----:B------:R1:W-:Y:S01]  /*34e0*/  @!P2 STG.E desc[UR6][R134.64], R209 ;  /* 0x000000d18600a986 */ /* 0x0003e2000c101906 */
[----:B------:R-:W-:Y:S01]  /*34f0*/  FFMA.FTZ R136, R187, R128, R64 ;  /* 0x00000080bb887223 */ /* 0x000fe20000010040 */
[----:B------:R-:W-:Y:S01]  /*3500*/  FFMA.FTZ R159, R156, R129, R65 ;  /* 0x000000819c9f7223 */ /* 0x000fe20000010041 */
[----:B------:R-:W-:Y:S01]  /*3510*/  FFMA.FTZ R137, R157, R130, R66 ;  /* 0x000000829d897223 */ /* 0x000fe20000010042 */
[----:B------:R-:W-:Y:S01]  /*3520*/  FFMA.FTZ R158, R158, R131, R67 ;  /* 0x000000839e9e7223 */ /* 0x000fe20000010043 */
[C---:B------:R-:W-:Y:S01]  /*3530*/  FADD.FTZ R181, -R0.reuse, R181 ;  /* 0x000000b500b57221 */ /* 0x040fe20000010100 */
[----:B------:R-:W-:Y:S01]  /*3540*/  FADD.FTZ R186, -R0, R186 ;  /* 0x000000ba00ba7221 */ /* 0x000fe20000010100 */
[----:B------:R-:W-:Y:S01]  /*3550*/  FMUL.FTZ R155, R209, R164 ;  /* 0x000000a4d19b7220 */ /* 0x000fe20000410000 */
[----:B------:R-:W-:Y:S01]  /*3560*/  FFMA.FTZ R133, R133, R122, R58 ;  /* 0x0000007a85857223 */ /* 0x000fe2000001003a */
[----:B------:R-:W-:Y:S01]  /*3570*/  FFMA.FTZ R193, R193, R116, R52 ;  /* 0x00000074c1c17223 */ /* 0x000fe20000010034 */
[----:B------:R-:W-:Y:S01]  /*3580*/  FFMA.FTZ R195, R195, R118, R54 ;  /* 0x00000076c3c37223 */ /* 0x000fe20000010036 */
[----:B------:R-:W-:Y:S01]  /*3590*/  FFMA.FTZ R228, R228, R119, R55 ;  /* 0x00000077e4e47223 */ /* 0x000fe20000010037 */
[----:B-1----:R-:W-:Y:S01]  /*35a0*/  FFMA.FTZ R134, R226, R117, R53 ;  /* 0x00000075e2867223 */ /* 0x002fe20000010035 */
[----:B------:R-:W-:Y:S01]  /*35b0*/  FFMA.FTZ R208, R208, R123, R59 ;  /* 0x0000007bd0d07223 */ /* 0x000fe2000001003b */
[----:B------:R-:W-:Y:S01]  /*35c0*/  FFMA.FTZ R153, R153, R120, R56 ;  /* 0x0000007899997223 */ /* 0x000fe20000010038 */
[----:B------:R-:W-:Y:S01]  /*35d0*/  FFMA.FTZ R132, R132, R121, R57 ;  /* 0x0000007984847223 */ /* 0x000fe20000010039 */
[----:B------:R-:W-:Y:S01]  /*35e0*/  FFMA.FTZ R157, R143, R108, R44 ;  /* 0x0000006c8f9d7223 */ /* 0x000fe2000001002c */
[----:B------:R-:W-:Y:S01]  /*35f0*/  FADD.FTZ R188, -R0, R188 ;  /* 0x000000bc00bc7221 */ /* 0x000fe20000010100 */
        /* <DEDUP_REMOVED lines=18> */
[----:B------:R-:W-:Y:S01]  /*3720*/  FADD.FTZ R169, -R0, R169 ;  /* 0x000000a900a97221 */ /* 0x000fe20000010100 */
[C---:B------:R-:W-:Y:S01]  /*3730*/  FMUL.FTZ R170, R209.reuse, R181 ;  /* 0x000000b5d1aa7220 */ /* 0x040fe20000410000 */
[----:B------:R-:W-:Y:S01]  /*3740*/  FMUL.FTZ R179, R209, R186 ;  /* 0x000000bad1b37220 */ /* 0x000fe20000410000 */
[----:B------:R-:W-:Y:S01]  /*3750*/  F2FP.BF16.F32.PACK_AB R139, R224, R139 ;  /* 0x0000008be08b723e */ /* 0x000fe200000010ff */
[----:B---3--:R-:W-:Y:S01]  /*3760*/  IMAD.WIDE.U32 R182, R204, 0x10, R144 ;  /* 0x00000010ccb67825 */ /* 0x008fe200078e0090 */
[----:B------:R-:W-:-:S03]  /*3770*/  F2FP.BF16.F32.PACK_AB R137, R158, R137 ;  /* 0x000000899e89723e */ /* 0x000fc600000010ff */
[C---:B------:R-:W-:Y:S01]  /*3780*/  FADD.FTZ R160, -R0.reuse, R160 ;  /* 0x000000a000a07221 */ /* 0x040fe20000010100 */
[----:B------:R-:W-:Y:S01]  /*3790*/  F2FP.BF16.F32.PACK_AB R136, R159, R136 ;  /* 0x000000889f88723e */ /* 0x000fe200000010ff */
[----:B------:R-:W-:Y:S01]  /*37a0*/  FADD.FTZ R165, -R0, R165 ;  /* 0x000000a500a57221 */ /* 0x000fe20000010100 */
[----:B------:R-:W-:Y:S01]  /*37b0*/  FMUL.FTZ R181, R209, R188 ;  /* 0x000000bcd1b57220 */ /* 0x000fe20000410000 */
        /* <DEDUP_REMOVED lines=9> */
[C---:B------:R-:W-:Y:S01]  /*3850*/  FMUL.FTZ R152, R209.reuse, R165 ;  /* 0x000000a5d1987220 */ /* 0x040fe20000410000 */
[----:B------:R-:W-:Y:S01]  /*3860*/  F2FP.BF16.F32.PACK_AB R142, R230, R157 ;  /* 0x0000009de68e723e */ /* 0x000fe200000010ff */
[----:B------:R-:W-:Y:S01]  /*3870*/  FMUL.FTZ R212, R209, R212 ;  /* 0x000000d4d1d47220 */ /* 0x000fe20000410000 */
[----:B------:R-:W-:Y:S01]  /*3880*/  F2FP.BF16.F32.PACK_AB R141, R156, R141 ;  /* 0x0000008d9c8d723e */ /* 0x000fe200000010ff */
[----:B------:R-:W-:Y:S01]  /*3890*/  STG.E.128 desc[UR6][R182.64], R136 ;  /* 0x00000088b6007986 */ /* 0x000fe2000c101d06 */
[----:B------:R-:W-:Y:S01]  /*38a0*/  F2FP.BF16.F32.PACK_AB R140, R140, R191 ;  /* 0x000000bf8c8c723e */ /* 0x000fe200000010ff */
[C---:B------:R-:W-:Y:S01]  /*38b0*/  FADD.FTZ R171, -R0.reuse, R171 ;  /* 0x000000ab00ab7221 */ /* 0x040fe20000010100 */
[----:B------:R-:W-:Y:S01]  /*38c0*/  FADD.FTZ R180, -R0, R180 ;  /* 0x000000b400b47221 */ /* 0x000fe20000010100 */
[----:B------:R1:W-:Y:S01]  /*38d0*/  STG.E.128 desc[UR6][R186.64], R132 ;  /* 0x00000084ba007986 */ /* 0x0003e2000c101d06 */
[----:B------:R-:W-:Y:S01]  /*38e0*/  FFMA.FTZ R147, R147, R104, R40 ;  /* 0x0000006893937223 */ /* 0x000fe20000010028 */
[----:B------:R-:W-:Y:S01]  /*38f0*/  FFMA.FTZ R146, R146, R105, R41 ;  /* 0x0000006992927223 */ /* 0x000fe20000010029 */
[----:B------:R-:W-:Y:S01]  /*3900*/  FFMA.FTZ R155, R155, R100, R36 ;  /* 0x000000649b9b7223 */ /* 0x000fe20000010024 */
[----:B------:R2:W-:Y:S01]  /*3910*/  STG.E.128 desc[UR6][R188.64], R140 ;  /* 0x0000008cbc007986 */ /* 0x0005e2000c101d06 */
[----:B------:R-:W-:Y:S01]  /*3920*/  FFMA.FTZ R152, R152, R101, R37 ;  /* 0x0000006598987223 */ /* 0x000fe20000010025 */
[----:B------:R-:W-:Y:S01]  /*3930*/  FFMA.FTZ R153, R212, R77, R13 ;  /* 0x0000004dd4997223 */ /* 0x000fe2000001000d */
[C---:B------:R-:W-:Y:S01]  /*3940*/  FMUL.FTZ R154, R209.reuse, R171 ;  /* 0x000000abd19a7220 */ /* 0x040fe20000410000 */
[C---:B------:R-:W-:Y:S01]  /*3950*/  FMUL.FTZ R171, R209.reuse, R180 ;  /* 0x000000b4d1ab7220 */ /* 0x040fe20000410000 */
[C---:B------:R-:W-:Y:S01]  /*3960*/  FADD.FTZ R167, -R0.reuse, R167 ;  /* 0x000000a700a77221 */ /* 0x040fe20000010100 */
[C---:B------:R-:W-:Y:S01]  /*3970*/  FADD.FTZ R168, -R0.reuse, R168 ;  /* 0x000000a800a87221 */ /* 0x040fe20000010100 */
[C---:B------:R-:W-:Y:S01]  /*3980*/  FADD.FTZ R176, -R0.reuse, R176 ;  /* 0x000000b000b07221 */ /* 0x040fe20000010100 */
[C---:B------:R-:W-:Y:S01]  /*3990*/  FADD.FTZ R172, -R0.reuse, R172 ;  /* 0x000000ac00ac7221 */ /* 0x040fe20000010100 */
[C---:B------:R-:W-:Y:S01]  /*39a0*/  FMUL.FTZ R160, R209.reuse, R167 ;  /* 0x000000a7d1a07220 */ /* 0x040fe20000410000 */
[C---:B------:R-:W-:Y:S01]  /*39b0*/  FMUL.FTZ R151, R209.reuse, R168 ;  /* 0x000000a8d1977220 */ /* 0x040fe20000410000 */
[C---:B------:R-:W-:Y:S01]  /*39c0*/  FADD.FTZ R175, -R0.reuse, R175 ;  /* 0x000000af00af7221 */ /* 0x040fe20000010100 */
[----:B------:R-:W-:Y:S01]  /*39d0*/  FMUL.FTZ R167, R209, R176 ;  /* 0x000000b0d1a77220 */ /* 0x000fe20000410000 */
[----:B------:R-:W-:Y:S01]  /*39e0*/  FADD.FTZ R178, -R0, R178 ;  /* 0x000000b200b27221 */ /* 0x000fe20000010100 */
[----:B-1----:R-:W-:Y:S01]  /*39f0*/  F2FP.BF16.F32.PACK_AB R134, R152, R155 ;  /* 0x0000009b9886723e */ /* 0x002fe200000010ff */
[----:B------:R-:W-:Y:S01]  /*3a00*/  FADD.FTZ R190, -R0, R190 ;  /* 0x000000be00be7221 */ /* 0x000fe20000010100 */
[----:B------:R-:W-:Y:S01]  /*3a10*/  F2FP.BF16.F32.PACK_AB R132, R146, R147 ;  /* 0x000000939284723e */ /* 0x000fe200000010ff */
[----:B------:R-:W-:Y:S01]  /*3a20*/  FFMA.FTZ R147, R170, R85, R21 ;  /* 0x00000055aa937223 */ /* 0x000fe20000010015 */
[----:B--2---:R-:W-:Y:S01]  /*3a30*/  FFMA.FTZ R141, R150, R97, R33 ;  /* 0x00000061968d7223 */ /* 0x004fe20000010021 */
[----:B------:R-:W-:Y:S01]  /*3a40*/  FFMA.FTZ R150, R181, R76, R12 ;  /* 0x0000004cb5967223 */ /* 0x000fe2000001000c */
[----:B------:R-:W-:Y:S01]  /*3a50*/  FFMA.FTZ R142, R171, R84, R20 ;  /* 0x00000054ab8e7223 */ /* 0x000fe20000010014 */
[C---:B------:R-:W-:Y:S01]  /*3a60*/  FADD.FTZ R184, -R0.reuse, R184 ;  /* 0x000000b800b87221 */ /* 0x040fe20000010100 */
[C---:B------:R-:W-:Y:S01]  /*3a70*/  FADD.FTZ R185, -R0.reuse, R185 ;  /* 0x000000b900b97221 */ /* 0x040fe20000010100 */
[C---:B------:R-:W-:Y:S01]  /*3a80*/  FADD.FTZ R192, -R0.reuse, R192 ;  /* 0x000000c000c07221 */ /* 0x040fe20000010100 */
[----:B------:R-:W-:Y:S01]  /*3a90*/  F2FP.BF16.F32.PACK_AB R150, R153, R150 ;  /* 0x000000969996723e */ /* 0x000fe200000010ff */
[C---:B------:R-:W-:Y:S01]  /*3aa0*/  FADD.FTZ R194, -R0.reuse, R194 ;  /* 0x000000c200c27221 */ /* 0x040fe20000010100 */
[----:B------:R-:W1:Y:S01]  /*3ab0*/  LDC.64 R152, c[0x0][0x380] ;  /* 0x0000e000ff987b82 */ /* 0x000e620000000a00 */
[C---:B------:R-:W-:Y:S01]  /*3ac0*/  FADD.FTZ R196, -R0.reuse, R196 ;  /* 0x000000c400c47221 */ /* 0x040fe20000010100 */
[C---:B------:R-:W-:Y:S01]  /*3ad0*/  FADD.FTZ R198, -R0.reuse, R198 ;  /* 0x000000c600c67221 */ /* 0x040fe20000010100 */
[----:B------:R-:W-:Y:S01]  /*3ae0*/  FADD.FTZ R0, -R0, R199 ;  /* 0x000000c700007221 */ /* 0x000fe20000010100 */
[----:B------:R-:W-:Y:S01]  /*3af0*/  FFMA.FTZ R136, R151, R96, R32 ;  /* 0x0000006097887223 */ /* 0x000fe20000010020 */
[----:B------:R-:W-:Y:S01]  /*3b00*/  F2FP.BF16.F32.PACK_AB R142, R147, R142 ;  /* 0x0000008e938e723e */ /* 0x000fe200000010ff */
        /* <DEDUP_REMOVED lines=12> */
[C---:B0-----:R-:W-:Y:S01]  /*3bd0*/  FMUL.FTZ R213, R209.reuse, R196 ;  /* 0x000000c4d1d57220 */ /* 0x041fe20000410000 */
        /* <DEDUP_REMOVED lines=63> */
.L_x_28408:
        /* <DEDUP_REMOVED lines=8> */
.L_x_28447:
[----:B--2---:R-:W2:Y:S01]  /*4050*/  LDC.64 R134, c[0x0][0x390] ;  /* 0x0000e400ff867b82 */ /* 0x004ea20000000a00 */
[----:B------:R-:W-:-:S05]  /*4060*/  IMAD R0, R2, UR8, RZ ;  /* 0x0000000802007c24 */ /* 0x000fca000f8e02ff */
[----:B0-----:R-:W-:-:S04]  /*4070*/  SHF.R.S32.HI R133, RZ, 0x1f, R0 ;  /* 0x0000001fff857819 */ /* 0x001fc80000011400 */
[----:B------:R-:W-:-:S04]  /*4080*/  LEA.HI R204, R133, R0, RZ, 0x3 ;  /* 0x0000000085cc7211 */ /* 0x000fc800078f18ff */
[----:B------:R-:W-:-:S05]  /*4090*/  LEA.HI.SX32 R204, R204, R3, 0x1d ;  /* 0x00000003cccc7211 */ /* 0x000fca00078feaff */
[----:B--2---:R-:W-:-:S05]  /*40a0*/  IMAD.WIDE.U32 R132, R204, 0x10, R134 ;  /* 0x00000010cc847825 */ /* 0x004fca00078e0086 */
[----:B-----5:R0:W5:Y:S01]  /*40b0*/  LDG.E.128 R140, desc[UR6][R132.64] ;  /* 0x00000006848c7981 */ /* 0x020162000c1e1d00 */
[----:B------:R-:W-:Y:S04]  /*40c0*/  BSSY.RECONVERGENT B0, `(.L_x_28428) ;  /* 0x0000027000007945 */ /* 0x000fe80003800200 */
[----:B------:R-:W-:Y:S05]  /*40d0*/  @!P1 BRA `(.L_x_28429) ;  /* 0x0000000000649947 */ /* 0x000fea0003800000 */
[----:B0-----:R-:W0:Y:S02]  /*40e0*/  LDC.64 R132, c[0x0][0x3a0] ;  /* 0x0000e800ff847b82 */ /* 0x001e240000000a00 */
        /* <DEDUP_REMOVED lines=24> */
.L_x_28429:
        /* <DEDUP_REMOVED lines=12> */
.L_x_28430:
[----:B-1----:R-:W-:Y:S05]  /*4330*/  BSYNC.RECONVERGENT B0 ;  /* 0x0000000000007941 */ /* 0x002fea0003800200 */
.L_x_28428:
[----:B0-----:R-:W0:Y:S01]  /*4340*/  LDC.64 R132, c[0x0][0x3a8] ;  /* 0x0000ea00ff847b82 */ /* 0x001e220000000a00 */
[----:B------:R-:W-:-:S05]  /*4350*/  IADD3 R201, PT, PT, R204, 0x20, RZ ;  /* 0x00000020ccc97810 */ /* 0x000fca0007ffe0ff */
[----:B------:R-:W-:-:S04]  /*4360*/  IMAD.WIDE.U32 R138, R201, 0x10, R134 ;  /* 0x00000010c98a7825 */ /* 0x000fc800078e0086 */
[----:B0-----:R-:W-:-:S05]  /*4370*/  IMAD.WIDE.U32 R136, R204, 0x20, R132 ;  /* 0x00000020cc887825 */ /* 0x001fca00078e0084 */
[----:B------:R0:W-:Y:S04]  /*4380*/  STG.E.128 desc[UR6][R136.64], R156 ;  /* 0x0000009c88007986 */ /* 0x0001e8000c101d06 */
[----:B------:R0:W-:Y:S04]  /*4390*/  STG.E.128 desc[UR6][R136.64+0x10], R152 ;  /* 0x0000109888007986 */ /* 0x0001e8000c101d06 */
[----:B------:R0:W5:Y:S01]  /*43a0*/  LDG.E.128 R160, desc[UR6][R138.64] ;  /* 0x000000068aa07981 */ /* 0x000162000c1e1d00 */
[----:B------:R-:W-:Y:S04]  /*43b0*/  BSSY.RECONVERGENT B0, `(.L_x_28431) ;  /* 0x0000027000007945 */ /* 0x000fe80003800200 */
[----:B------:R-:W-:Y:S05]  /*43c0*/  @!P1 BRA `(.L_x_28432) ;  /* 0x0000000000649947 */ /* 0x000fea0003800000 */
[----:B0-----:R-:W0:Y:S02]  /*43d0*/  LDC.64 R136, c[0x0][0x3a0] ;  /* 0x0000e800ff887b82 */ /* 0x001e240000000a00 */
[----:B0-----:R-:W-:-:S05]  /*43e0*/  IMAD.WIDE.U32 R136, R201, 0x20, R136 ;  /* 0x00000020c9887825 */ /* 0x001fca00078e0088 */
[----:B------:R-:W2:Y:S04]  /*43f0*/  LDG.E.128 R148, desc[UR6][R136.64] ;  /* 0x0000000688947981 */ /* 0x000ea8000c1e1d00 */
        /* <DEDUP_REMOVED lines=22> */
.L_x_28432:
        /* <DEDUP_REMOVED lines=12> */
.L_x_28433:
[----:B------:R-:W-:Y:S05]  /*4620*/  BSYNC.RECONVERGENT B0 ;  /* 0x0000000000007941 */ /* 0x000fea0003800200 */
.L_x_28431:
[----:B------:R-:W-:Y:S01]  /*4630*/  IADD3 R206, PT, PT, R204, 0x40, RZ ;  /* 0x00000040ccce7810 */ /* 0x000fe20007ffe0ff */
[----:B0-----:R-:W-:-:S04]  /*4640*/  IMAD.WIDE.U32 R136, R201, 0x20, R132 ;  /* 0x00000020c9887825 */ /* 0x001fc800078e0084 */
[----:B------:R-:W-:Y:S01]  /*4650*/  IMAD.WIDE.U32 R138, R206, 0x10, R134 ;  /* 0x00000010ce8a7825 */ /* 0x000fe200078e0086 */
        /* <DEDUP_REMOVED lines=32> */
.L_x_28434:
        /* <DEDUP_REMOVED lines=12> */
.L_x_28435:
        /* <DEDUP_REMOVED lines=12> */
[----:B0-----:R-:W-:Y:S02]  /*49e0*/  SHF.L.U32 R161, R164, 0x10, RZ ;  /* 0x00000010a4a17819 */ /* 0x001fe400000006ff */
[----:B------:R-:W-:Y:S02]  /*49f0*/  SHF.L.U32 R0, R0, 0x10, RZ ;  /* 0x0000001000007819 */ /* 0x000fe400000006ff */
[----:B------:R-:W-:-:S02]  /*4a00*/  PRMT R164, R165, 0x7632, R164 ;  /* 0x00007632a5a47816 */ /* 0x000fc400000000a4 */
[C---:B------:R-:W-:Y:S02]  /*4a10*/  PRMT R176, R166.reuse, 0x7632, R176 ;  /* 0x00007632a6b07816 */ /* 0x040fe400000000b0 */
[----:B------:R-:W-:Y:S02]  /*4a20*/  SHF.L.U32 R177, R166, 0x10, RZ ;  /* 0x00000010a6b17819 */ /* 0x000fe400000006ff */
[----:B------:R-:W-:Y:S02]  /*4a30*/  PRMT R166, R167, 0x7632, R166 ;  /* 0x00007632a7a67816 */ /* 0x000fe400000000a6 */
[----:B------:R-:W-:Y:S02]  /*4a40*/  SHF.L.U32 R165, R165, 0x10, RZ ;  /* 0x00000010a5a57819 */ /* 0x000fe400000006ff */
[----:B------:R-:W-:Y:S02]  /*4a50*/  SHF.L.U32 R167, R167, 0x10, RZ ;  /* 0x00000010a7a77819 */ /* 0x000fe400000006ff */
[----:B------:R-:W-:-:S02]  /*4a60*/  SHF.L.U32 R164, R164, 0x10, RZ ;  /* 0x00000010a4a47819 */ /* 0x000fc400000006ff */
[----:B------:R-:W-:Y:S01]  /*4a70*/  SHF.L.U32 R176, R176, 0x10, RZ ;  /* 0x00000010b0b07819 */ /* 0x000fe200000006ff */
[----:B--2---:R-:W-:Y:S01]  /*4a80*/  FADD.FTZ R160, R168, R161 ;  /* 0x000000a1a8a07221 */ /* 0x004fe20000010000 */
[----:B------:R-:W-:Y:S01]  /*4a90*/  FADD.FTZ R161, R169, R0 ;  /* 0x00000000a9a17221 */ /* 0x000fe20000010000 */
[----:B------:R-:W-:Y:S01]  /*4aa0*/  SHF.L.U32 R0, R166, 0x10, RZ ;  /* 0x00000010a6007819 */ /* 0x000fe200000006ff */
[----:B-1----:R-:W-:Y:S01]  /*4ab0*/  FADD.FTZ R162, R170, R165 ;  /* 0x000000a5aaa27221 */ /* 0x002fe20000010000 */
[----:B------:R-:W-:Y:S01]  /*4ac0*/  FADD.FTZ R163, R171, R164 ;  /* 0x000000a4aba37221 */ /* 0x000fe20000010000 */
[----:B---3--:R-:W-:Y:S01]  /*4ad0*/  FADD.FTZ R166, R174, R167 ;  /* 0x000000a7aea67221 */ /* 0x008fe20000010000 */
[----:B------:R-:W-:Y:S01]  /*4ae0*/  FADD.FTZ R164, R172, R177 ;  /* 0x000000b1aca47221 */ /* 0x000fe20000010000 */
[----:B------:R-:W-:Y:S01]  /*4af0*/  FADD.FTZ R165, R173, R176 ;  /* 0x000000b0ada57221 */ /* 0x000fe20000010000 */
[----:B------:R-:W-:Y:S01]  /*4b00*/  FADD.FTZ R167, R175, R0 ;  /* 0x00000000afa77221 */ /* 0x000fe20000010000 */
[----:B------:R-:W-:Y:S06]  /*4b10*/  BRA `(.L_x_28437) ;  /* 0x0000000000307947 */ /* 0x000fec0003800000 */
.L_x_28436:
        /* <DEDUP_REMOVED lines=12> */
.L_x_28437:
        /* <DEDUP_REMOVED lines=32> */
.L_x_28438:
        /* <DEDUP_REMOVED lines=12> */
.L_x_28439:
        /* <DEDUP_REMOVED lines=23> */
[----:B------:R-:W-:Y:S01]  /*5010*/  SHF.L.U32 R0, R182, 0x10, RZ ;  /* 0x00000010b6007819 */ /* 0x000fe200000006ff */
[----:B------:R-:W-:Y:S01]  /*5020*/  FADD.FTZ R178, R178, R181 ;  /* 0x000000b5b2b27221 */ /* 0x000fe20000010000 */
[----:B------:R-:W-:Y:S01]  /*5030*/  FADD.FTZ R179, R179, R180 ;  /* 0x000000b4b3b37221 */ /* 0x000fe20000010000 */
[----:B---3--:R-:W-:Y:S01]  /*5040*/  FADD.FTZ R182, R186, R183 ;  /* 0x000000b7bab67221 */ /* 0x008fe20000010000 */
[----:B------:R-:W-:Y:S01]  /*5050*/  FADD.FTZ R176, R176, R191 ;  /* 0x000000bfb0b07221 */ /* 0x000fe20000010000 */
[----:B------:R-:W-:Y:S01]  /*5060*/  FADD.FTZ R180, R184, R193 ;  /* 0x000000c1b8b47221 */ /* 0x000fe20000010000 */
[----:B------:R-:W-:Y:S01]  /*5070*/  FADD.FTZ R181, R185, R190 ;  /* 0x000000beb9b57221 */ /* 0x000fe20000010000 */
[----:B------:R-:W-:Y:S01]  /*5080*/  FADD.FTZ R183, R187, R0 ;  /* 0x00000000bbb77221 */ /* 0x000fe20000010000 */
[----:B------:R-:W-:Y:S06]  /*5090*/  BRA `(.L_x_28441) ;  /* 0x0000000000307947 */ /* 0x000fec0003800000 */
.L_x_28440:
        /* <DEDUP_REMOVED lines=12> */
.L_x_28441:
        /* <DEDUP_REMOVED lines=32> */
.L_x_28442:
        /* <DEDUP_REMOVED lines=12> */
.L_x_28443:
        /* <DEDUP_REMOVED lines=32> */
.L_x_28444:
        /* <DEDUP_REMOVED lines=12> */
.L_x_28445:
        /* <DEDUP_REMOVED lines=220> */
.L_x_28471:
        /* <DEDUP_REMOVED lines=260> */
.L_x_28426:
        /* <DEDUP_REMOVED lines=8> */
.L_x_28449:
[----:B------:R-:W-:Y:S05]  /*7560*/  BSYNC B0 ;  /* 0x0000000000007941 */ /* 0x000fea0003800000 */
.L_x_28448:
        /* <DEDUP_REMOVED lines=8> */
.L_x_28450:
[----:B------:R-:W-:Y:S02]  /*75f0*/  HFMA2 R133, -RZ, RZ, 0, 2.384185791015625e-07 ;  /* 0x00000004ff857431 */ /* 0x000fe400000001ff */
[----:B------:R-:W-:-:S05]  /*7600*/  FADD.FTZ R210, R132, R0 ;  /* 0x0000000084d27221 */ /* 0x000fca0000010000 */
[----:B------:R-:W-:-:S07]  /*7610*/  MOV R132, R210 ;  /* 0x000000d200847202 */ /* 0x000fce0000000f00 */
[----:B------:R-:W-:Y:S05]  /*7620*/  WARPSYNC.COLLECTIVE R135, `(.L_x_28451) ;  /* 0x0000000087087348 */ /* 0x000fea0003c00000 */
[----:B------:R0:W1:Y:S02]  /*7630*/  SHFL.BFLY P0, R0, R132, R133, R134 ;  /* 0x0c00008584007389 */ /* 0x0000640000000086 */
[----:B01----:R-:W-:Y:S05]  /*7640*/  ENDCOLLECTIVE ;  /* 0x000000000000791b */ /* 0x003fea0003800000 */
.L_x_28451:
[----:B------:R-:W-:Y:S02]  /*7650*/  HFMA2 R133, -RZ, RZ, 0, 4.76837158203125e-07 ;  /* 0x00000008ff857431 */ /* 0x000fe400000001ff */
[----:B------:R-:W-:-:S05]  /*7660*/  FADD.FTZ R211, R210, R0 ;  /* 0x00000000d2d37221 */ /* 0x000fca0000010000 */
[----:B------:R-:W-:-:S07]  /*7670*/  MOV R132, R211 ;  /* 0x000000d300847202 */ /* 0x000fce0000000f00 */
[----:B------:R-:W-:Y:S05]  /*7680*/  WARPSYNC.COLLECTIVE R135, `(.L_x_28452) ;  /* 0x0000000087087348 */ /* 0x000fea0003c00000 */
[----:B------:R0:W1:Y:S02]  /*7690*/  SHFL.BFLY P0, R0, R132, R133, R134 ;  /* 0x0c00008584007389 */ /* 0x0000640000000086 */
[----:B01----:R-:W-:Y:S05]  /*76a0*/  ENDCOLLECTIVE ;  /* 0x000000000000791b */ /* 0x003fea0003800000 */
.L_x_28452:
[----:B------:R-:W-:Y:S02]  /*76b0*/  HFMA2 R133, -RZ, RZ, 0, 9.5367431640625e-07 ;  /* 0x00000010ff857431 */ /* 0x000fe400000001ff */
[----:B------:R-:W-:-:S05]  /*76c0*/  FADD.FTZ R212, R211, R0 ;  /* 0x00000000d3d47221 */ /* 0x000fca0000010000 */
[----:B------:R-:W-:-:S07]  /*76d0*/  MOV R132, R212 ;  /* 0x000000d400847202 */ /* 0x000fce0000000f00 */
[----:B------:R-:W-:Y:S05]  /*76e0*/  WARPSYNC.COLLECTIVE R135, `(.L_x_28453) ;  /* 0x0000000087087348 */ /* 0x000fea0003c00000 */
[----:B------:R0:W1:Y:S02]  /*76f0*/  SHFL.BFLY P0, R0, R132, R133, R134 ;  /* 0x0c00008584007389 */ /* 0x0000640000000086 */
[----:B01----:R-:W-:Y:S05]  /*7700*/  ENDCOLLECTIVE ;  /* 0x000000000000791b */ /* 0x003fea0003800000 */
.L_x_28453:
        /* <DEDUP_REMOVED lines=134> */
.L_x_28454:
[----:B------:R-:W-:Y:S02]  /*7f70*/  HFMA2 R133, -RZ, RZ, 0, 1.1920928955078125e-07 ;  /* 0x00000002ff857431 */ /* 0x000fe400000001ff */
[----:B------:R-:W-:-:S05]  /*7f80*/  FADD.FTZ R210, R132, R0 ;  /* 0x0000000084d27221 */ /* 0x000fca0000010000 */
[----:B------:R-:W-:-:S07]  /*7f90*/  MOV R132, R210 ;  /* 0x000000d200847202 */ /* 0x000fce0000000f00 */
[----:B------:R-:W-:Y:S05]  /*7fa0*/  WARPSYNC.COLLECTIVE R135, `(.L_x_28455) ;  /* 0x0000000087087348 */ /* 0x000fea0003c00000 */
[----:B------:R0:W1:Y:S02]  /*7fb0*/  SHFL.BFLY P0, R0, R132, R133, R134 ;  /* 0x0c00008584007389 */ /* 0x0000640000000086 */
[----:B01----:R-:W-:Y:S05]  /*7fc0*/  ENDCOLLECTIVE ;  /* 0x000000000000791b */ /* 0x003fea0003800000 */
.L_x_28455:
[----:B------:R-:W-:Y:S02]  /*7fd0*/  HFMA2 R133, -RZ, RZ, 0, 2.384185791015625e-07 ;  /* 0x00000004ff857431 */ /* 0x000fe400000001ff */
[----:B------:R-:W-:-:S05]  /*7fe0*/  FADD.FTZ R211, R210, R0 ;  /* 0x00000000d2d37221 */ /* 0x000fca0000010000 */
[----:B------:R-:W-:-:S07]  /*7ff0*/  MOV R132, R211 ;  /* 0x000000d300847202 */ /* 0x000fce0000000f00 */
[----:B------:R-:W-:Y:S05]  /*8000*/  WARPSYNC.COLLECTIVE R135, `(.L_x_28456) ;  /* 0x0000000087087348 */ /* 0x000fea0003c00000 */
[----:B------:R0:W1:Y:S02]  /*8010*/  SHFL.BFLY P0, R0, R132, R133, R134 ;  /* 0x0c00008584007389 */ /* 0x0000640000000086 */
[----:B01----:R-:W-:Y:S05]  /*8020*/  ENDCOLLECTIVE ;  /* 0x000000000000791b */ /* 0x003fea0003800000 */
.L_x_28456:
[----:B------:R-:W-:Y:S02]  /*8030*/  HFMA2 R133, -RZ, RZ, 0, 4.76837158203125e-07 ;  /* 0x00000008ff857431 */ /* 0x000fe400000001ff */
[----:B------:R-:W-:-:S05]  /*8040*/  FADD.FTZ R212, R211, R0 ;  /* 0x00000000d3d47221 */ /* 0x000fca0000010000 */
[----:B------:R-:W-:-:S07]  /*8050*/  MOV R132, R212 ;  /* 0x000000d400847202 */ /* 0x000fce0000000f00 */
[----:B------:R-:W-:Y:S05]  /*8060*/  WARPSYNC.COLLECTIVE R135, `(.L_x_28457) ;  /* 0x0000000087087348 */ /* 0x000fea0003c00000 */
[----:B------:R0:W1:Y:S02]  /*8070*/  SHFL.BFLY P0, R0, R132, R133, R134 ;  /* 0x0c00008584007389 */ /* 0x0000640000000086 */
[----:B01----:R-:W-:Y:S05]  /*8080*/  ENDCOLLECTIVE ;  /* 0x000000000000791b */ /* 0x003fea0003800000 */
.L_x_28457:
[----:B------:R-:W-:Y:S02]  /*8090*/  HFMA2 R133, -RZ, RZ, 0, 9.5367431640625e-07 ;  /* 0x00000010ff857431 */ /* 0x000fe400000001ff */
[----:B------:R-:W-:-:S05]  /*80a0*/  FADD.FTZ R213, R212, R0 ;  /* 0x00000000d4d57221 */ /* 0x000fca0000010000 */
[----:B------:R-:W-:-:S07]  /*80b0*/  MOV R132, R213 ;  /* 0x000000d500847202 */ /* 0x000fce0000000f00 */
[----:B------:R-:W-:Y:S05]  /*80c0*/  WARPSYNC.COLLECTIVE R135, `(.L_x_28458) ;  /* 0x0000000087087348 */ /* 0x000fea0003c00000 */
[----:B------:R0:W1:Y:S02]  /*80d0*/  SHFL.BFLY P0, R0, R132, R133, R134 ;  /* 0x0c00008584007389 */ /* 0x0000640000000086 */
[----:B01----:R-:W-:Y:S05]  /*80e0*/  ENDCOLLECTIVE ;  /* 0x000000000000791b */ /* 0x003fea0003800000 */
.L_x_28458:
[----:B------:R-:W-:Y:S05]  /*80f0*/  BRA `(.L_x_28459) ;  /* 0xffffffac00a47947 */ /* 0x000fea000383ffff */
.L_x_28446:
        /* <DEDUP_REMOVED lines=8> */
.L_x_28461:
[----:B------:R-:W-:Y:S05]  /*8180*/  BSYNC B0 ;  /* 0x0000000000007941 */ /* 0x000fea0003800000 */
.L_x_28460:
        /* <DEDUP_REMOVED lines=8> */
.L_x_28462:
[----:B------:R-:W-:Y:S02]  /*8210*/  HFMA2 R133, -RZ, RZ, 0, 2.384185791015625e-07 ;  /* 0x00000004ff857431 */ /* 0x000fe400000001ff */
[----:B------:R-:W-:-:S05]  /*8220*/  FADD.FTZ R210, R132, R0 ;  /* 0x0000000084d27221 */ /* 0x000fca0000010000 */
[----:B------:R-:W-:-:S07]  /*8230*/  MOV R132, R210 ;  /* 0x000000d200847202 */ /* 0x000fce0000000f00 */
[----:B------:R-:W-:Y:S05]  /*8240*/  WARPSYNC.COLLECTIVE R135, `(.L_x_28463) ;  /* 0x0000000087087348 */ /* 0x000fea0003c00000 */
[----:B------:R0:W1:Y:S02]  /*8250*/  SHFL.BFLY P0, R0, R132, R133, R134 ;  /* 0x0c00008584007389 */ /* 0x0000640000000086 */
[----:B01----:R-:W-:Y:S05]  /*8260*/  ENDCOLLECTIVE ;  /* 0x000000000000791b */ /* 0x003fea0003800000 */
.L_x_28463:
[----:B------:R-:W-:Y:S02]  /*8270*/  HFMA2 R133, -RZ, RZ, 0, 4.76837158203125e-07 ;  /* 0x00000008ff857431 */ /* 0x000fe400000001ff */
[----:B------:R-:W-:-:S05]  /*8280*/  FADD.FTZ R211, R210, R0 ;  /* 0x00000000d2d37221 */ /* 0x000fca0000010000 */
[----:B------:R-:W-:-:S07]  /*8290*/  MOV R132, R211 ;  /* 0x000000d300847202 */ /* 0x000fce0000000f00 */
[----:B------:R-:W-:Y:S05]  /*82a0*/  WARPSYNC.COLLECTIVE R135, `(.L_x_28464) ;  /* 0x0000000087087348 */ /* 0x000fea0003c00000 */
[----:B------:R0:W1:Y:S02]  /*82b0*/  SHFL.BFLY P0, R0, R132, R133, R134 ;  /* 0x0c00008584007389 */ /* 0x0000640000000086 */
[----:B01----:R-:W-:Y:S05]  /*82c0*/  ENDCOLLECTIVE ;  /* 0x000000000000791b */ /* 0x003fea0003800000 */
.L_x_28464:
[----:B------:R-:W-:Y:S02]  /*82d0*/  HFMA2 R133, -RZ, RZ, 0, 9.5367431640625e-07 ;  /* 0x00000010ff857431 */ /* 0x000fe400000001ff */
[----:B------:R-:W-:-:S05]  /*82e0*/  FADD.FTZ R212, R211, R0 ;  /* 0x00000000d3d47221 */ /* 0x000fca0000010000 */
[----:B------:R-:W-:-:S07]  /*82f0*/  MOV R132, R212 ;  /* 0x000000d400847202 */ /* 0x000fce0000000f00 */
[----:B------:R-:W-:Y:S05]  /*8300*/  WARPSYNC.COLLECTIVE R135, `(.L_x_28465) ;  /* 0x0000000087087348 */ /* 0x000fea0003c00000 */
[----:B------:R0:W1:Y:S02]  /*8310*/  SHFL.BFLY P0, R0, R132, R133, R134 ;  /* 0x0c00008584007389 */ /* 0x0000640000000086 */
[----:B01----:R-:W-:Y:S05]  /*8320*/  ENDCOLLECTIVE ;  /* 0x000000000000791b */ /* 0x003fea0003800000 */
.L_x_28465:
        /* <DEDUP_REMOVED lines=134> */
.L_x_28466:
[----:B------:R-:W-:Y:S02]  /*8b90*/  HFMA2 R133, -RZ, RZ, 0, 1.1920928955078125e-07 ;  /* 0x00000002ff857431 */ /* 0x000fe400000001ff */
[----:B------:R-:W-:-:S05]  /*8ba0*/  FADD.FTZ R210, R132, R0 ;  /* 0x0000000084d27221 */ /* 0x000fca0000010000 */
[----:B------:R-:W-:-:S07]  /*8bb0*/  MOV R132, R210 ;  /* 0x000000d200847202 */ /* 0x000fce0000000f00 */
[----:B------:R-:W-:Y:S05]  /*8bc0*/  WARPSYNC.COLLECTIVE R135, `(.L_x_28467) ;  /* 0x0000000087087348 */ /* 0x000fea0003c00000 */
[----:B------:R0:W1:Y:S02]  /*8bd0*/  SHFL.BFLY P0, R0, R132, R133, R134 ;  /* 0x0c00008584007389 */ /* 0x0000640000000086 */
[----:B01----:R-:W-:Y:S05]  /*8be0*/  ENDCOLLECTIVE ;  /* 0x000000000000791b */ /* 0x003fea0003800000 */
.L_x_28467:
[----:B------:R-:W-:Y:S02]  /*8bf0*/  HFMA2 R133, -RZ, RZ, 0, 2.384185791015625e-07 ;  /* 0x00000004ff857431 */ /* 0x000fe400000001ff */
[----:B------:R-:W-:-:S05]  /*8c00*/  FADD.FTZ R211, R210, R0 ;  /* 0x00000000d2d37221 */ /* 0x000fca0000010000 */
[----:B------:R-:W-:-:S07]  /*8c10*/  MOV R132, R211 ;  /* 0x000000d300847202 */ /* 0x000fce0000000f00 */
[----:B------:R-:W-:Y:S05]  /*8c20*/  WARPSYNC.COLLECTIVE R135, `(.L_x_28468) ;  /* 0x0000000087087348 */ /* 0x000fea0003c00000 */
[----:B------:R0:W1:Y:S02]  /*8c30*/  SHFL.BFLY P0, R0, R132, R133, R134 ;  /* 0x0c00008584007389 */ /* 0x0000640000000086 */
[----:B01----:R-:W-:Y:S05]  /*8c40*/  ENDCOLLECTIVE ;  /* 0x000000000000791b */ /* 0x003fea0003800000 */
.L_x_28468:
[----:B------:R-:W-:Y:S02]  /*8c50*/  HFMA2 R133, -RZ, RZ, 0, 4.76837158203125e-07 ;  /* 0x00000008ff857431 */ /* 0x000fe400000001ff */
[----:B------:R-:W-:-:S05]  /*8c60*/  FADD.FTZ R212, R211, R0 ;  /* 0x00000000d3d47221 */ /* 0x000fca0000010000 */
[----:B------:R-:W-:-:S07]  /*8c70*/  MOV R132, R212 ;  /* 0x000000d400847202 */ /* 0x000fce0000000f00 */
[----:B------:R-:W-:Y:S05]  /*8c80*/  WARPSYNC.COLLECTIVE R135, `(.L_x_28469) ;  /* 0x0000000087087348 */ /* 0x000fea0003c00000 */
[----:B------:R0:W1:Y:S02]  /*8c90*/  SHFL.BFLY P0, R0, R132, R133, R134 ;  /* 0x0c00008584007389 */ /* 0x0000640000000086 */
[----:B01----:R-:W-:Y:S05]  /*8ca0*/  ENDCOLLECTIVE ;  /* 0x000000000000791b */ /* 0x003fea0003800000 */
.L_x_28469:
[----:B------:R-:W-:Y:S02]  /*8cb0*/  HFMA2 R133, -RZ, RZ, 0, 9.5367431640625e-07 ;  /* 0x00000010ff857431 */ /* 0x000fe400000001ff */
[----:B------:R-:W-:-:S05]  /*8cc0*/  FADD.FTZ R213, R212, R0 ;  /* 0x00000000d4d57221 */ /* 0x000fca0000010000 */
[----:B------:R-:W-:-:S07]  /*8cd0*/  MOV R132, R213 ;  /* 0x000000d500847202 */ /* 0x000fce0000000f00 */
[----:B------:R-:W-:Y:S05]  /*8ce0*/  WARPSYNC.COLLECTIVE R135, `(.L_x_28470) ;  /* 0x0000000087087348 */ /* 0x000fea0003c00000 */
[----:B------:R0:W1:Y:S02]  /*8cf0*/  SHFL.BFLY P0, R0, R132, R133, R134 ;  /* 0x0c00008584007389 */ /* 0x0000640000000086 */
[----:B01----:R-:W-:Y:S05]  /*8d00*/  ENDCOLLECTIVE ;  /* 0x000000000000791b */ /* 0x003fea0003800000 */
.L_x_28470:
[----:B------:R-:W-:Y:S05]  /*8d10*/  BRA `(.L_x_28471) ;  /* 0xffffffd400e07947 */ /* 0x000fea000383ffff */
.L_x_28472:
        /* <DEDUP_REMOVED lines=14> */
.L_x_71485:


//--------------------- .text._ZN10layer_norm13ln_fwd_kernelINS_13Kernel_traitsIf13__nv_bfloat16fS2_fjLj2048ELj1ELj4ELj1ELj16ENS_18Kernel_traits_baseILj2048EfS2_fS2_fjLj128EEEEELb0ELb0ELb1ELb0EEEvNS_9FwdParamsE --------------------------
	.section	.text._ZN10layer_norm13ln_fwd_kernelINS_13Kernel_traitsIf13__nv_bfloat16fS2_fjLj2048ELj1ELj4ELj1ELj16ENS_18Kernel_traits_baseILj2048EfS2_fS2_fjLj128EEEEELb0ELb0ELb1ELb0EEEvNS_9FwdParamsE,"ax",@progbits
	.align	128
        .global         _ZN10layer_norm13ln_fwd_kernelINS_13Kernel_traitsIf13__nv_bfloat16fS2_fjLj2048ELj1ELj4ELj1ELj16ENS_18Kernel_traits_baseILj2048EfS2_fS2_fjLj128EEEEELb0ELb0ELb1ELb0EEEvNS_9FwdParamsE
        .type           _ZN10layer_norm13ln_fwd_kernelINS_13Kernel_traitsIf13__nv_bfloat16fS2_fjLj2048ELj1ELj4ELj1ELj16ENS_18Kernel_traits_baseILj2048EfS2_fS2_fjLj128EEEEELb0ELb0ELb1ELb0EEEvNS_9FwdParamsE,@function
        .size           _ZN10layer_norm13ln_fwd_kernelINS_13Kernel_traitsIf13__nv_bfloat16fS2_fjLj2048ELj1ELj4ELj1ELj16ENS_18Kernel_traits_baseILj2048EfS2_fS2_fjLj128EEEEELb0ELb0ELb1ELb0EEEvNS_9FwdParamsE,(.L_x_71486 - _ZN10layer_norm13ln_fwd_kernelINS_13Kernel_traitsIf13__nv_bfloat16fS2_fjLj2048ELj1ELj4ELj1ELj16ENS_18Kernel_traits_baseILj2048EfS2_fS2_fjLj128EEEEELb0ELb0ELb1ELb0EEEvNS_9FwdParamsE)
        .other          _ZN10layer_norm13ln_fwd_kernelINS_13Kernel_traitsIf13__nv_bfloat16fS2_fjLj2048ELj1ELj4ELj1ELj16ENS_18Kernel_traits_baseILj2048EfS2_fS2_fjLj128EEEEELb0ELb0ELb1ELb0EEEvNS_9FwdParamsE,@"STO_CUDA_ENTRY STV_DEFAULT"
_ZN10layer_norm13ln_fwd_kernelINS_13Kernel_traitsIf13__nv_bfloat16fS2_fjLj2048ELj1ELj4ELj1ELj16ENS_18Kernel_traits_baseILj2048EfS2_fS2_fjLj128EEEEELb0ELb0ELb1ELb0EEEvNS_9FwdParamsE:
.text._ZN10layer_norm13ln_fwd_kernelINS_13Kernel_traitsIf13__nv_bfloat16fS2_fjLj2048ELj1ELj4ELj1ELj16ENS_18Kernel_traits_baseILj2048EfS2_fS2_fjLj128EEEEELb0ELb0ELb1ELb0EEEvNS_9FwdParamsE:
        /* <DEDUP_REMOVED lines=100> */
.L_x_28474:
        /* <DEDUP_REMOVED lines=23> */
[----:B------:R-:W5:Y:S03]  /*07b0*/  @P5 LDG.E.128 R28, desc[UR6][R6.64+0x10] ;  /* 0x00001006061c5981 */ /* 0x000f66000c1e1d00 */
        /* <DEDUP_REMOVED lines=35> */
[----:B------:R-:W5:Y:S04]  /*09f0*/  @P0 LDG.E.128 R104, desc[UR6][R32.64] ;  /* 0x0000000620680981 */ /* 0x000f68000c1e1d00 */
[----:B------:R-:W5:Y:S04]  /*0a00*/  @P6 LDG.E.128 R120, desc[UR6][R4.64] ;  /* 0x0000000604786981 */ /* 0x000f68000c1e1d00 */
[----:B------:R-:W5:Y:S01]  /*0a10*/  @P6 LDG.E.128 R124, desc[UR6][R4.64+0x10] ;  /* 0x00001006047c6981 */ /* 0x000f62000c1e1d00 */
[----:B------:R-:W-:-:S02]  /*0a20*/  CS2R R54, SRZ ;  /* 0x0000000000367805 */ /* 0x000fc4000001ff00 */
[----:B------:R-:W-:Y:S02]  /*0a30*/  CS2R R52, SRZ ;  /* 0x0000000000347805 */ /* 0x000fe4000001ff00 */
[----:B------:R-:W-:Y:S01]  /*0a40*/  CS2R R50, SRZ ;  /* 0x0000000000327805 */ /* 0x000fe2000001ff00 */
[----:B------:R1:W5:Y:S01]  /*0a50*/  @P0 LDG.E.128 R108, desc[UR6][R32.64+0x10] ;  /* 0x00001006206c0981 */ /* 0x000362000c1e1d00 */
[----:B------:R-:W-:Y:S02]  /*0a60*/  CS2R R48, SRZ ;  /* 0x0000000000307805 */ /* 0x000fe4000001ff00 */
[----:B------:R-:W-:Y:S02]  /*0a70*/  CS2R R38, SRZ ;  /* 0x0000000000267805 */ /* 0x000fe4000001ff00 */
[----:B------:R-:W-:Y:S02]  /*0a80*/  CS2R R36, SRZ ;  /* 0x0000000000247805 */ /* 0x000fe4000001ff00 */
[----:B------:R-:W-:-:S02]  /*0a90*/  CS2R R34, SRZ ;  /* 0x0000000000227805 */ /* 0x000fc4000001ff00 */
[----:B0-----:R-:W-:Y:S02]  /*0aa0*/  CS2R R22, SRZ ;  /* 0x0000000000167805 */ /* 0x001fe4000001ff00 */
[----:B------:R-:W-:Y:S02]  /*0ab0*/  CS2R R20, SRZ ;  /* 0x0000000000147805 */ /* 0x000fe4000001ff00 */
[----:B------:R-:W-:Y:S02]  /*0ac0*/  CS2R R18, SRZ ;  /* 0x0000000000127805 */ /* 0x000fe4000001ff00 */
[----:B------:R-:W-:Y:S02]  /*0ad0*/  CS2R R16, SRZ ;  /* 0x0000000000107805 */ /* 0x000fe4000001ff00 */
[----:B------:R-:W-:Y:S02]  /*0ae0*/  @P6 CS2R R134, SRZ ;  /* 0x0000000000866805 */ /* 0x000fe4000001ff00 */
[----:B-1----:R-:W-:-:S02]  /*0af0*/  CS2R R32, SRZ ;  /* 0x0000000000207805 */ /* 0x002fc4000001ff00 */
[----:B------:R-:W-:Y:S02]  /*0b00*/  @P6 CS2R R132, SRZ ;  /* 0x0000000000846805 */ /* 0x000fe4000001ff00 */
[----:B------:R-:W-:Y:S02]  /*0b10*/  @P6 CS2R R130, SRZ ;  /* 0x0000000000826805 */ /* 0x000fe4000001ff00 */
[----:B------:R-:W-:-:S07]  /*0b20*/  @P6 CS2R R128, SRZ ;  /* 0x0000000000806805 */ /* 0x000fce000001ff00 */
.L_x_28475:
[----:B------:R-:W-:Y:S05]  /*0b30*/  BSYNC.RECONVERGENT B0 ;  /* 0x0000000000007941 */ /* 0x000fea0003800200 */
.L_x_28473:
[----:B------:R-:W1:Y:S01]  /*0b40*/  LDCU UR4, c[0x0][0x384] ;  /* 0x00007080ff0477ac */ /* 0x000e620008000800 */
[----:B------:R-:W2:Y:S01]  /*0b50*/  LDCU.U8 UR5, c[0x0][0x410] ;  /* 0x00008200ff0577ac */ /* 0x000ea20008000000 */
[----:B------:R-:W3:Y:S01]  /*0b60*/  LDCU UR10, c[0x0][0x448] ;  /* 0x00008900ff0a77ac */ /* 0x000ee20008000800 */
[----:B------:R-:W4:Y:S01]  /*0b70*/  LDCU.64 UR8, c[0x0][0x3a0] ;  /* 0x00007400ff0877ac */ /* 0x000f220008000a00 */
[----:B-1----:R-:W-:-:S13]  /*0b80*/  ISETP.GE.AND P0, PT, R200, UR4, PT ;  /* 0x00000004c8007c0c */ /* 0x002fda000bf06270 */
[----:B--234-:R-:W-:Y:S05]  /*0b90*/  @P0 EXIT ;  /* 0x000000000000094d */ /* 0x01cfea0003800000 */
.L_x_28541:
[----:B01234-:R-:W1:Y:S08]  /*0ba0*/  LDC.64 R206, c[0x0][0x3f0] ;  /* 0x0000fc00ffce7b82 */ /* 0x01fe700000000a00 */
[----:B------:R-:W2:Y:S08]  /*0bb0*/  LDC.64 R208, c[0x0][0x3f8] ;  /* 0x0000fe00ffd07b82 */ /* 0x000eb00000000a00 */
[----:B------:R-:W3:Y:S01]  /*0bc0*/  LDC R203, c[0x0][0x388] ;  /* 0x0000e200ffcb7b82 */ /* 0x000ee20000000800 */
[----:B-1----:R-:W-:-:S05]  /*0bd0*/  IMAD.WIDE R206, R200, 0x4, R206 ;  /* 0x00000004c8ce7825 */ /* 0x002fca00078e02ce */
[----:B------:R-:W4:Y:S01]  /*0be0*/  LDG.E R0, desc[UR6][R206.64] ;  /* 0x00000006ce007981 */ /* 0x000f22000c1e1900 */
[----:B--2---:R-:W-:-:S05]  /*0bf0*/  IMAD.WIDE R208, R200, 0x4, R208 ;  /* 0x00000004c8d07825 */ /* 0x004fca00078e02d0 */
[----:B-----5:R1:W5:Y:S01]  /*0c00*/  LDG.E R201, desc[UR6][R208.64] ;  /* 0x00000006d0c97981 */ /* 0x020362000c1e1900 */
[----:B------:R-:W-:Y:S01]  /*0c10*/  ISETP.GE.U32.AND P5, PT, R3, 0x20, PT ;  /* 0x000000200300780c */ /* 0x000fe20003fa6070 */
[----:B------:R-:W-:Y:S01]  /*0c20*/  BSSY.RECONVERGENT B0, `(.L_x_28476) ;  /* 0x0000062000007945 */ /* 0x000fe20003800200 */
[----:B---3--:R-:W-:-:S05]  /*0c30*/  IMAD R202, R200, R203, RZ ;  /* 0x000000cbc8ca7224 */ /* 0x008fca00078e02ff */
[----:B------:R-:W-:-:S04]  /*0c40*/  SHF.R.S32.HI R211, RZ, 0x1f, R202 ;  /* 0x0000001fffd37819 */ /* 0x000fc800000114ca */
[----:B------:R-:W-:-:S04]  /*0c50*/  LEA.HI R211, R211, R202, RZ, 0x3 ;  /* 0x000000cad3d37211 */ /* 0x000fc800078f18ff */
[----:B------:R-:W-:Y:S02]  /*0c60*/  LEA.HI.SX32 R202, R211, R2, 0x1d ;  /* 0x00000002d3ca7211 */ /* 0x000fe400078feaff */
[----:B----4-:R-:W-:-:S13]  /*0c70*/  ISETP.GE.AND P0, PT, R0, 0x1, PT ;  /* 0x000000010000780c */ /* 0x010fda0003f06270 */
[----:B------:R-:W2:Y:S01]  /*0c80*/  @P0 S2R R210, SR_TID.X ;  /* 0x0000000000d20919 */ /* 0x000ea20000002100 */
[----:B------:R-:W-:-:S05]  /*0c90*/  @P0 IADD3 R204, PT, PT, R0, -0x1, RZ ;  /* 0xffffffff00cc0810 */ /* 0x000fca0007ffe0ff */
[----:B------:R-:W-:-:S05]  /*0ca0*/  @P0 IMAD R204, R204, R203, RZ ;  /* 0x000000cbcccc0224 */ /* 0x000fca00078e02ff */
[----:B------:R-:W-:-:S04]  /*0cb0*/  @P0 SHF.R.S32.HI R207, RZ, 0x1f, R204 ;  /* 0x0000001fffcf0819 */ /* 0x000fc800000114cc */
[----:B------:R-:W-:Y:S01]  /*0cc0*/  @P0 LEA.HI R207, R207, R204, RZ, 0x3 ;  /* 0x000000cccfcf0211 */ /* 0x000fe200078f18ff */
[----:B------:R-:W-:Y:S01]  /*0cd0*/  HFMA2 R204, -RZ, RZ, 0, 0 ;  /* 0x00000000ffcc7431 */ /* 0x000fe200000001ff */
[----:B--2---:R-:W-:-:S04]  /*0ce0*/  @P0 LOP3.LUT R2, R210, 0x1f, RZ, 0xc0, !PT ;  /* 0x0000001fd2020812 */ /* 0x004fc800078ec0ff */
[----:B------:R-:W-:Y:S01]  /*0cf0*/  @P0 LEA.HI.SX32 R204, R207, R2, 0x1d ;  /* 0x00000002cfcc0211 */ /* 0x000fe200078feaff */
[----:B-1----:R-:W-:Y:S06]  /*0d00*/  @!P5 BRA `(.L_x_28477) ;  /* 0x00000004004cd947 */ /* 0x002fec0003800000 */
[----:B------:R-:W-:Y:S04]  /*0d10*/  BSSY.RECONVERGENT B1, `(.L_x_28478) ;  /* 0x0000005000017945 */ /* 0x000fe80003800200 */
[----:B------:R-:W-:Y:S05]  /*0d20*/  @!P0 BRA `(.L_x_28479) ;  /* 0x00000000000c8947 */ /* 0x000fea0003800000 */
[----:B------:R-:W1:Y:S02]  /*0d30*/  LDC.64 R136, c[0x0][0x390] ;  /* 0x0000e400ff887b82 */ /* 0x000e640000000a00 */
[----:B-1----:R-:W-:-:S06]  /*0d40*/  IMAD.WIDE.U32 R136, R204, 0x10, R136 ;  /* 0x00000010cc887825 */ /* 0x002fcc00078e0088 */
[----:B------:R-:W5:Y:S02]  /*0d50*/  LDG.E.128 R136, desc[UR6][R136.64] ;  /* 0x0000000688887981 */ /* 0x000f64000c1e1d00 */
.L_x_28479:
[----:B------:R-:W-:Y:S05]  /*0d60*/  BSYNC.RECONVERGENT B1 ;  /* 0x0000000000017941 */ /* 0x000fea0003800200 */
.L_x_28478:
[----:B------:R-:W-:-:S04]  /*0d70*/  UISETP.NE.U32.AND UP0, UPT, UR8, URZ, UPT ;  /* 0x000000ff0800728c */ /* 0x000fc8000bf05070 */
[----:B------:R-:W-:-:S09]  /*0d80*/  UISETP.NE.AND.EX UP0, UPT, UR9, URZ, UPT, UP0 ;  /* 0x000000ff0900728c */ /* 0x000fd2000bf05300 */
[----:B------:R-:W-:Y:S05]  /*0d90*/  BRA.U !UP0, `(.L_x_28480) ;  /* 0x0000000108887547 */ /* 0x000fea000b800000 */
[----:B------:R-:W1:Y:S02]  /*0da0*/  LDC.64 R206, c[0x0][0x3a0] ;  /* 0x0000e800ffce7b82 */ /* 0x000e640000000a00 */
[----:B-1----:R-:W-:-:S05]  /*0db0*/  IMAD.WIDE.U32 R206, R202, 0x20, R206 ;  /* 0x00000020cace7825 */ /* 0x002fca00078e00ce */
[----:B------:R-:W2:Y:S04]  /*0dc0*/  LDG.E.128 R196, desc[UR6][R206.64] ;  /* 0x00000006cec47981 */ /* 0x000ea8000c1e1d00 */
[----:B0-----:R0:W3:Y:S01]  /*0dd0*/  LDG.E.128 R4, desc[UR6][R206.64+0x10] ;  /* 0x00001006ce047981 */ /* 0x0010e2000c1e1d00 */
        /* <DEDUP_REMOVED lines=30> */
.L_x_28480:
[----:B------:R-:W1:Y:S01]  /*0fc0*/  @P0 LDC R207, c[0x0][0x40c] ;  /* 0x00010300ffcf0b82 */ /* 0x000e620000000800 */
[----:B0----5:R-:W-:Y:S02]  /*0fd0*/  @P0 PRMT R4, R136, 0x7632, R4 ;  /* 0x0000763288040816 */ /* 0x021fe40000000004 */
[----:B------:R-:W-:Y:S02]  /*0fe0*/  CS2R R198, SRZ ;  /* 0x0000000000c67805 */ /* 0x000fe4000001ff00 */
[----:B------:R-:W-:Y:S01]  /*0ff0*/  @P0 PRMT R6, R137, 0x7632, R6 ;  /* 0x0000763289060816 */ /* 0x000fe20000000006 */
[----:B------:R-:W-:Y:S01]  /*1000*/  HFMA2 R5, -RZ, RZ, 0, 0 ;  /* 0x00000000ff057431 */ /* 0x000fe200000001ff */
[----:B------:R-:W-:Y:S02]  /*1010*/  @P0 SHF.L.U32 R4, R4, 0x10, RZ ;  /* 0x0000001004040819 */ /* 0x000fe400000006ff */
[----:B------:R-:W-:Y:S01]  /*1020*/  @P0 PRMT R7, R138, 0x7632, R7 ;  /* 0x000076328a070816 */ /* 0x000fe20000000007 */
[----:B------:R-:W0:Y:S01]  /*1030*/  @P0 LDC R209, c[0x0][0x40c] ;  /* 0x00010300ffd10b82 */ /* 0x000e220000000800 */
[----:B------:R-:W-:-:S02]  /*1040*/  MOV R197, RZ ;  /* 0x000000ff00c57202 */ /* 0x000fc40000000f00 */
[----:B------:R-:W-:Y:S02]  /*1050*/  @P0 SHF.L.U32 R6, R6, 0x10, RZ ;  /* 0x0000001006060819 */ /* 0x000fe400000006ff */
[----:B------:R-:W-:Y:S02]  /*1060*/  @P0 SHF.L.U32 R7, R7, 0x10, RZ ;  /* 0x0000001007070819 */ /* 0x000fe400000006ff */
[----:B------:R-:W-:Y:S01]  /*1070*/  @P0 SHF.L.U32 R211, R138, 0x10, RZ ;  /* 0x000000108ad30819 */ /* 0x000fe200000006ff */
[----:B------:R-:W2:Y:S01]  /*1080*/  @P0 LDC R196, c[0x0][0x40c] ;  /* 0x00010300ffc40b82 */ /* 0x000ea20000000800 */
[----:B------:R-:W-:-:S07]  /*1090*/  @P0 SHF.L.U32 R213, R139, 0x10, RZ ;  /* 0x000000108bd50819 */ /* 0x000fce00000006ff */
[----:B------:R-:W3:Y:S01]  /*10a0*/  @P0 LDC R215, c[0x0][0x40c] ;  /* 0x00010300ffd70b82 */ /* 0x000ee20000000800 */
[----:B-1----:R-:W-:Y:S01]  /*10b0*/  @P0 FMUL.FTZ R197, R4, R207 ;  /* 0x000000cf04c50220 */ /* 0x002fe20000410000 */
[----:B------:R-:W-:Y:S02]  /*10c0*/  @P0 PRMT R4, R139, 0x7632, R4 ;  /* 0x000076328b040816 */ /* 0x000fe40000000004 */
[----:B------:R-:W-:Y:S02]  /*10d0*/  @P0 SHF.L.U32 R207, R136, 0x10, RZ ;  /* 0x0000001088cf0819 */ /* 0x000fe400000006ff */
[----:B------:R-:W-:Y:S01]  /*10e0*/  @P0 SHF.L.U32 R206, R4, 0x10, RZ ;  /* 0x0000001004ce0819 */ /* 0x000fe200000006ff */
[----:B------:R-:W-:Y:S01]  /*10f0*/  HFMA2 R4, -RZ, RZ, 0, 0 ;  /* 0x00000000ff047431 */ /* 0x000fe200000001ff */
[----:B------:R-:W1:Y:S01]  /*1100*/  @P0 LDC R208, c[0x0][0x40c] ;  /* 0x00010300ffd00b82 */ /* 0x000e620000000800 */
[----:B0-----:R-:W-:Y:S01]  /*1110*/  @P0 FMUL.FTZ R199, R6, R209 ;  /* 0x000000d106c70220 */ /* 0x001fe20000410000 */
[----:B------:R-:W-:-:S06]  /*1120*/  @P0 SHF.L.U32 R209, R137, 0x10, RZ ;  /* 0x0000001089d10819 */ /* 0x000fcc00000006ff */
[----:B------:R-:W0:Y:S01]  /*1130*/  @P0 LDC R210, c[0x0][0x40c] ;  /* 0x00010300ffd20b82 */ /* 0x000e220000000800 */
[----:B--2---:R-:W-:Y:S01]  /*1140*/  @P0 FMUL.FTZ R5, R7, R196 ;  /* 0x000000c407050220 */ /* 0x004fe20000410000 */
[----:B------:R-:W-:Y:S02]  /*1150*/  CS2R R6, SRZ ;  /* 0x0000000000067805 */ /* 0x000fe4000001ff00 */
[----:B------:R-:W-:-:S04]  /*1160*/  MOV R196, RZ ;  /* 0x000000ff00c47202 */ /* 0x000fc80000000f00 */
[----:B------:R-:W2:Y:S01]  /*1170*/  @P0 LDC R212, c[0x0][0x40c] ;  /* 0x00010300ffd40b82 */ /* 0x000ea20000000800 */
[----:B---3--:R-:W-:-:S07]  /*1180*/  @P0 FMUL.FTZ R7, R206, R215 ;  /* 0x000000d7ce070220 */ /* 0x008fce0000410000 */
[----:B------:R-:W3:Y:S01]  /*1190*/  @P0 LDC R214, c[0x0][0x40c] ;  /* 0x00010300ffd60b82 */ /* 0x000ee20000000800 */
[----:B-1----:R-:W-:Y:S01]  /*11a0*/  @P0 FMUL.FTZ R196, R207, R208 ;  /* 0x000000d0cfc40220 */ /* 0x002fe20000410000 */
[----:B0-----:R-:W-:Y:S01]  /*11b0*/  @P0 FMUL.FTZ R198, R209, R210 ;  /* 0x000000d2d1c60220 */ /* 0x001fe20000410000 */
[----:B--2---:R-:W-:Y:S01]  /*11c0*/  @P0 FMUL.FTZ R4, R211, R212 ;  /* 0x000000d4d3040220 */ /* 0x004fe20000410000 */
[----:B---3--:R-:W-:-:S07]  /*11d0*/  @P0 FMUL.FTZ R6, R213, R214 ;  /* 0x000000d6d5060220 */ /* 0x008fce0000410000 */
.L_x_28481:
[----:B------:R-:W0:Y:S01]  /*11e0*/  LDC.64 R206, c[0x0][0x3a8] ;  /* 0x0000ea00ffce7b82 */ /* 0x000e220000000a00 */
[----:B------:R-:W-:Y:S01]  /*11f0*/  IADD3 R204, PT, PT, R204, 0x20, RZ ;  /* 0x00000020cccc7810 */ /* 0x000fe20007ffe0ff */
[C---:B0-----:R-:W-:Y:S01]  /*1200*/  IMAD.WIDE.U32 R206, R202.reuse, 0x20, R206 ;  /* 0x00000020cace7825 */ /* 0x041fe200078e00ce */
[----:B------:R-:W-:-:S04]  /*1210*/  IADD3 R202, PT, PT, R202, 0x20, RZ ;  /* 0x00000020caca7810 */ /* 0x000fc80007ffe0ff */
[----:B------:R1:W-:Y:S04]  /*1220*/  STG.E.128 desc[UR6][R206.64], R196 ;  /* 0x000000c4ce007986 */ /* 0x0003e8000c101d06 */
[----:B------:R1:W-:Y:S02]  /*1230*/  STG.E.128 desc[UR6][R206.64+0x10], R4 ;  /* 0x00001004ce007986 */ /* 0x0003e4000c101d06 */
.L_x_28477:
[----:B------:R-:W-:Y:S05]  /*1240*/  BSYNC.RECONVERGENT B0 ;  /* 0x0000000000007941 */ /* 0x000fea0003800200 */
.L_x_28476:
        /* <DEDUP_REMOVED lines=10> */
.L_x_28485:
[----:B------:R-:W-:Y:S05]  /*12f0*/  BSYNC.RECONVERGENT B1 ;  /* 0x0000000000017941 */ /* 0x000fea0003800200 */
.L_x_28484:
[----:B------:R-:W-:-:S04]  /*1300*/  UISETP.NE.U32.AND UP0, UPT, UR8, URZ, UPT ;  /* 0x000000ff0800728c */ /* 0x000fc8000bf05070 */
[----:B------:R-:W-:-:S09]  /*1310*/  UISETP.NE.AND.EX UP0, UPT, UR9, URZ, UPT, UP0 ;  /* 0x000000ff0900728c */ /* 0x000fd2000bf05300 */
[----:B------:R-:W-:Y:S05]  /*1320*/  BRA.U !UP0, `(.L_x_28486) ;  /* 0x0000000108887547 */ /* 0x000fea000b800000 */
[----:B------:R-:W1:Y:S02]  /*1330*/  LDC.64 R144, c[0x0][0x3a0] ;  /* 0x0000e800ff907b82 */ /* 0x000e640000000a00 */
        /* <DEDUP_REMOVED lines=9> */
[----:B------:R-:W4:Y:S01]  /*13d0*/  @P1 LDC R211, c[0x0][0x40c] ;  /* 0x00010300ffd31b82 */ /* 0x000f220000000800 */
[----:B-1----:R-:W-:Y:S02]  /*13e0*/  @P1 PRMT R206, R137, 0x7632, R206 ;  /* 0x0000763289ce1816 */ /* 0x002fe400000000ce */
[----:B------:R-:W-:-:S02]  /*13f0*/  @P1 PRMT R207, R138, 0x7632, R207 ;  /* 0x000076328acf1816 */ /* 0x000fc400000000cf */
[----:B------:R-:W-:-:S03]  /*1400*/  @P1 SHF.L.U32 R206, R206, 0x10, RZ ;  /* 0x00000010cece1819 */ /* 0x000fc600000006ff */
[----:B------:R-:W1:Y:S08]  /*1410*/  @P1 LDC R212, c[0x0][0x40c] ;  /* 0x00010300ffd41b82 */ /* 0x000e700000000800 */
[----:B------:R-:W0:Y:S08]  /*1420*/  @P1 LDC R214, c[0x0][0x40c] ;  /* 0x00010300ffd61b82 */ /* 0x000e300000000800 */
[----:B------:R-:W3:Y:S08]  /*1430*/  @P1 LDC R215, c[0x0][0x40c] ;  /* 0x00010300ffd71b82 */ /* 0x000ef00000000800 */
[----:B------:R-:W3:Y:S08]  /*1440*/  @P1 LDC R216, c[0x0][0x40c] ;  /* 0x00010300ffd81b82 */ /* 0x000ef00000000800 */
[----:B------:R-:W3:Y:S08]  /*1450*/  @P1 LDC R217, c[0x0][0x40c] ;  /* 0x00010300ffd91b82 */ /* 0x000ef00000000800 */
[----:B------:R-:W3:Y:S01]  /*1460*/  @P1 LDC R218, c[0x0][0x40c] ;  /* 0x00010300ffda1b82 */ /* 0x000ee20000000800 */
[----:B--2---:R-:W-:Y:S01]  /*1470*/  @P1 FFMA.FTZ R144, R209, R210, R144 ;  /* 0x000000d2d1901223 */ /* 0x004fe20000010090 */
[----:B------:R-:W-:Y:S01]  /*1480*/  @P1 PRMT R209, R139, 0x7632, R209 ;  /* 0x000076328bd11816 */ /* 0x000fe200000000d1 */
[----:B----4-:R-:W-:Y:S01]  /*1490*/  @P1 FFMA.FTZ R145, R208, R211, R145 ;  /* 0x000000d3d0911223 */ /* 0x010fe20000010091 */
[----:B-1----:R-:W-:Y:S01]  /*14a0*/  @P1 FFMA.FTZ R146, R213, R212, R146 ;  /* 0x000000d4d5921223 */ /* 0x002fe20000010092 */
[----:B------:R-:W-:Y:S01]  /*14b0*/  @P1 SHF.L.U32 R211, R138, 0x10, RZ ;  /* 0x000000108ad31819 */ /* 0x000fe200000006ff */
[----:B0-----:R-:W-:Y:S01]  /*14c0*/  @P1 FFMA.FTZ R147, R206, R214, R147 ;  /* 0x000000d6ce931223 */ /* 0x001fe20000010093 */
        /* <DEDUP_REMOVED lines=8> */
.L_x_28486:
[----:B------:R-:W2:Y:S01]  /*1550*/  @P0 LDC R151, c[0x0][0x40c] ;  /* 0x00010300ff970b82 */ /* 0x000ea20000000800 */
[----:B-----5:R-:W-:Y:S01]  /*1560*/  @P0 PRMT R144, R136, 0x7632, R144 ;  /* 0x0000763288900816 */ /* 0x020fe20000000090 */
[----:B------:R-:W-:Y:S01]  /*1570*/  HFMA2 R147, -RZ, RZ, 0, 0 ;  /* 0x00000000ff937431 */ /* 0x000fe200000001ff */
[----:B------:R-:W-:Y:S02]  /*1580*/  @P0 PRMT R146, R137, 0x7632, R146 ;  /* 0x0000763289920816 */ /* 0x000fe40000000092 */
[----:B------:R-:W-:Y:S02]  /*1590*/  @P0 PRMT R148, R138, 0x7632, R148 ;  /* 0x000076328a940816 */ /* 0x000fe40000000094 */
[----:B------:R-:W-:Y:S01]  /*15a0*/  @P0 SHF.L.U32 R144, R144, 0x10, RZ ;  /* 0x0000001090900819 */ /* 0x000fe200000006ff */
[----:B-1----:R-:W1:Y:S01]  /*15b0*/  @P0 LDC R207, c[0x0][0x40c] ;  /* 0x00010300ffcf0b82 */ /* 0x002e620000000800 */
[----:B------:R-:W-:Y:S02]  /*15c0*/  MOV R145, RZ ;  /* 0x000000ff00917202 */ /* 0x000fe40000000f00 */
[----:B------:R-:W-:-:S02]  /*15d0*/  @P0 SHF.L.U32 R146, R146, 0x10, RZ ;  /* 0x0000001092920819 */ /* 0x000fc400000006ff */
[----:B------:R-:W-:Y:S02]  /*15e0*/  @P0 SHF.L.U32 R148, R148, 0x10, RZ ;  /* 0x0000001094940819 */ /* 0x000fe400000006ff */
[----:B------:R-:W-:Y:S01]  /*15f0*/  MOV R149, RZ ;  /* 0x000000ff00957202 */ /* 0x000fe20000000f00 */
[----:B------:R-:W3:Y:S01]  /*1600*/  @P0 LDC R209, c[0x0][0x40c] ;  /* 0x00010300ffd10b82 */ /* 0x000ee20000000800 */
[----:B------:R-:W-:Y:S02]  /*1610*/  @P0 SHF.L.U32 R211, R138, 0x10, RZ ;  /* 0x000000108ad30819 */ /* 0x000fe400000006ff */
[----:B------:R-:W-:-:S05]  /*1620*/  @P0 SHF.L.U32 R213, R139, 0x10, RZ ;  /* 0x000000108bd50819 */ /* 0x000fca00000006ff */
[----:B------:R-:W4:Y:S01]  /*1630*/  @P0 LDC R215, c[0x0][0x40c] ;  /* 0x00010300ffd70b82 */ /* 0x000f220000000800 */
[----:B--2---:R-:W-:Y:S01]  /*1640*/  @P0 FMUL.FTZ R145, R144, R151 ;  /* 0x0000009790910220 */ /* 0x004fe20000410000 */
[----:B------:R-:W-:Y:S02]  /*1650*/  @P0 PRMT R144, R139, 0x7632, R144 ;  /* 0x000076328b900816 */ /* 0x000fe40000000090 */
[----:B------:R-:W-:Y:S02]  /*1660*/  CS2R R150, SRZ ;  /* 0x0000000000967805 */ /* 0x000fe4000001ff00 */
[----:B------:R-:W-:Y:S01]  /*1670*/  @P0 SHF.L.U32 R206, R144, 0x10, RZ ;  /* 0x0000001090ce0819 */ /* 0x000fe200000006ff */
[----:B------:R-:W-:Y:S01]  /*1680*/  HFMA2 R144, -RZ, RZ, 0, 0 ;  /* 0x00000000ff907431 */ /* 0x000fe200000001ff */
[----:B------:R-:W2:Y:S01]  /*1690*/  @P0 LDC R208, c[0x0][0x40c] ;  /* 0x00010300ffd00b82 */ /* 0x000ea20000000800 */
[----:B-1----:R-:W-:Y:S01]  /*16a0*/  @P0 FMUL.FTZ R147, R146, R207 ;  /* 0x000000cf92930220 */ /* 0x002fe20000410000 */
[----:B------:R-:W-:-:S02]  /*16b0*/  @P0 SHF.L.U32 R207, R136, 0x10, RZ ;  /* 0x0000001088cf0819 */ /* 0x000fc400000006ff */
[----:B------:R-:W-:-:S04]  /*16c0*/  MOV R146, RZ ;  /* 0x000000ff00927202 */ /* 0x000fc80000000f00 */
[----:B------:R-:W1:Y:S01]  /*16d0*/  @P0 LDC R210, c[0x0][0x40c] ;  /* 0x00010300ffd20b82 */ /* 0x000e620000000800 */
[----:B---3--:R-:W-:Y:S01]  /*16e0*/  @P0 FMUL.FTZ R149, R148, R209 ;  /* 0x000000d194950220 */ /* 0x008fe20000410000 */
[----:B------:R-:W-:Y:S01]  /*16f0*/  @P0 SHF.L.U32 R209, R137, 0x10, RZ ;  /* 0x0000001089d10819 */ /* 0x000fe200000006ff */
[----:B------:R-:W-:-:S05]  /*1700*/  HFMA2 R148, -RZ, RZ, 0, 0 ;  /* 0x00000000ff947431 */ /* 0x000fca00000001ff */
[----:B------:R-:W3:Y:S01]  /*1710*/  @P0 LDC R212, c[0x0][0x40c] ;  /* 0x00010300ffd40b82 */ /* 0x000ee20000000800 */
[----:B----4-:R-:W-:-:S07]  /*1720*/  @P0 FMUL.FTZ R151, R206, R215 ;  /* 0x000000d7ce970220 */ /* 0x010fce0000410000 */
[----:B------:R-:W4:Y:S01]  /*1730*/  @P0 LDC R214, c[0x0][0x40c] ;  /* 0x00010300ffd60b82 */ /* 0x000f220000000800 */
[----:B--2---:R-:W-:Y:S01]  /*1740*/  @P0 FMUL.FTZ R144, R207, R208 ;  /* 0x000000d0cf900220 */ /* 0x004fe20000410000 */
[----:B-1----:R-:W-:Y:S01]  /*1750*/  @P0 FMUL.FTZ R146, R209, R210 ;  /* 0x000000d2d1920220 */ /* 0x002fe20000410000 */
[----:B---3--:R-:W-:Y:S01]  /*1760*/  @P0 FMUL.FTZ R148, R211, R212 ;  /* 0x000000d4d3940220 */ /* 0x008fe20000410000 */
[----:B----4-:R-:W-:-:S07]  /*1770*/  @P0 FMUL.FTZ R150, R213, R214 ;  /* 0x000000d6d5960220 */ /* 0x010fce0000410000 */
.L_x_28487:
[----:B------:R-:W1:Y:S01]  /*1780*/  LDC.64 R206, c[0x0][0x3a8] ;  /* 0x0000ea00ffce7b82 */ /* 0x000e620000000a00 */
[----:B------:R-:W-:Y:S01]  /*1790*/  IADD3 R204, PT, PT, R204, 0x20, RZ ;  /* 0x00000020cccc7810 */ /* 0x000fe20007ffe0ff */
[C---:B-1----:R-:W-:Y:S01]  /*17a0*/  IMAD.WIDE.U32 R206, R202.reuse, 0x20, R206 ;  /* 0x00000020cace7825 */ /* 0x042fe200078e00ce */
[----:B------:R-:W-:-:S04]  /*17b0*/  IADD3 R202, PT, PT, R202, 0x20, RZ ;  /* 0x00000020caca7810 */ /* 0x000fc80007ffe0ff */
[----:B------:R2:W-:Y:S04]  /*17c0*/  STG.E.128 desc[UR6][R206.64], R144 ;  /* 0x00000090ce007986 */ /* 0x0005e8000c101d06 */
[----:B------:R2:W-:Y:S02]  /*17d0*/  STG.E.128 desc[UR6][R206.64+0x10], R148 ;  /* 0x00001094ce007986 */ /* 0x0005e4000c101d06 */
.L_x_28483:
[----:B------:R-:W-:Y:S05]  /*17e0*/  BSYNC.RECONVERGENT B0 ;  /* 0x0000000000007941 */ /* 0x000fea0003800200 */
.L_x_28482:
        /* <DEDUP_REMOVED lines=10> */
.L_x_28491:
[----:B------:R-:W-:Y:S05]  /*1890*/  BSYNC.RECONVERGENT B1 ;  /* 0x0000000000017941 */ /* 0x000fea0003800200 */
.L_x_28490:
[----:B------:R-:W-:-:S04]  /*18a0*/  UISETP.NE.U32.AND UP0, UPT, UR8, URZ, UPT ;  /* 0x000000ff0800728c */ /* 0x000fc8000bf05070 */
[----:B------:R-:W-:-:S09]  /*18b0*/  UISETP.NE.AND.EX UP0, UPT, UR9, URZ, UPT, UP0 ;  /* 0x000000ff0900728c */ /* 0x000fd2000bf05300 */
[----:B------:R-:W-:Y:S05]  /*18c0*/  BRA.U !UP0, `(.L_x_28492) ;  /* 0x0000000108887547 */ /* 0x000fea000b800000 */
[----:B------:R-:W1:Y:S02]  /*18d0*/  LDC.64 R152, c[0x0][0x3a0] ;  /* 0x0000e800ff987b82 */ /* 0x000e640000000a00 */
[----:B-12---:R-:W-:-:S05]  /*18e0*/  IMAD.WIDE.U32 R206, R202, 0x20, R152 ;  /* 0x00000020cace7825 */ /* 0x006fca00078e0098 */
        /* <DEDUP_REMOVED lines=32> */
.L_x_28492:
[----:B------:R-:W3:Y:S01]  /*1af0*/  @P0 LDC R159, c[0x0][0x40c] ;  /* 0x00010300ff9f0b82 */ /* 0x000ee20000000800 */
[----:B-----5:R-:W-:Y:S01]  /*1b00*/  @P0 PRMT R152, R136, 0x7632, R152 ;  /* 0x0000763288980816 */ /* 0x020fe20000000098 */
[----:B------:R-:W-:Y:S01]  /*1b10*/  HFMA2 R155, -RZ, RZ, 0, 0 ;  /* 0x00000000ff9b7431 */ /* 0x000fe200000001ff */
[----:B------:R-:W-:Y:S02]  /*1b20*/  @P0 PRMT R154, R137, 0x7632, R154 ;  /* 0x00007632899a0816 */ /* 0x000fe4000000009a */
[----:B------:R-:W-:Y:S02]  /*1b30*/  @P0 PRMT R156, R138, 0x7632, R156 ;  /* 0x000076328a9c0816 */ /* 0x000fe4000000009c */
[----:B------:R-:W-:Y:S01]  /*1b40*/  @P0 SHF.L.U32 R152, R152, 0x10, RZ ;  /* 0x0000001098980819 */ /* 0x000fe200000006ff */
[----:B-12---:R-:W1:Y:S01]  /*1b50*/  @P0 LDC R207, c[0x0][0x40c] ;  /* 0x00010300ffcf0b82 */ /* 0x006e620000000800 */
[----:B------:R-:W-:Y:S02]  /*1b60*/  MOV R153, RZ ;  /* 0x000000ff00997202 */ /* 0x000fe40000000f00 */
[----:B------:R-:W-:-:S02]  /*1b70*/  @P0 SHF.L.U32 R154, R154, 0x10, RZ ;  /* 0x000000109a9a0819 */ /* 0x000fc400000006ff */
[----:B------:R-:W-:Y:S02]  /*1b80*/  @P0 SHF.L.U32 R156, R156, 0x10, RZ ;  /* 0x000000109c9c0819 */ /* 0x000fe400000006ff */
[----:B------:R-:W-:Y:S01]  /*1b90*/  MOV R157, RZ ;  /* 0x000000ff009d7202 */ /* 0x000fe20000000f00 */
[----:B------:R-:W2:Y:S01]  /*1ba0*/  @P0 LDC R209, c[0x0][0x40c] ;  /* 0x00010300ffd10b82 */ /* 0x000ea20000000800 */
[----:B------:R-:W-:Y:S02]  /*1bb0*/  @P0 SHF.L.U32 R211, R138, 0x10, RZ ;  /* 0x000000108ad30819 */ /* 0x000fe400000006ff */
[----:B------:R-:W-:-:S05]  /*1bc0*/  @P0 SHF.L.U32 R213, R139, 0x10, RZ ;  /* 0x000000108bd50819 */ /* 0x000fca00000006ff */
[----:B------:R-:W4:Y:S01]  /*1bd0*/  @P0 LDC R215, c[0x0][0x40c] ;  /* 0x00010300ffd70b82 */ /* 0x000f220000000800 */
[----:B---3--:R-:W-:Y:S01]  /*1be0*/  @P0 FMUL.FTZ R153, R152, R159 ;  /* 0x0000009f98990220 */ /* 0x008fe20000410000 */
[----:B------:R-:W-:Y:S02]  /*1bf0*/  @P0 PRMT R152, R139, 0x7632, R152 ;  /* 0x000076328b980816 */ /* 0x000fe40000000098 */
[----:B------:R-:W-:Y:S02]  /*1c00*/  CS2R R158, SRZ ;  /* 0x00000000009e7805 */ /* 0x000fe4000001ff00 */
[----:B------:R-:W-:Y:S01]  /*1c10*/  @P0 SHF.L.U32 R206, R152, 0x10, RZ ;  /* 0x0000001098ce0819 */ /* 0x000fe200000006ff */
[----:B------:R-:W-:Y:S01]  /*1c20*/  HFMA2 R152, -RZ, RZ, 0, 0 ;  /* 0x00000000ff987431 */ /* 0x000fe200000001ff */
[----:B------:R-:W3:Y:S01]  /*1c30*/  @P0 LDC R208, c[0x0][0x40c] ;  /* 0x00010300ffd00b82 */ /* 0x000ee20000000800 */
        /* <DEDUP_REMOVED lines=8> */
[----:B----4-:R-:W-:-:S07]  /*1cc0*/  @P0 FMUL.FTZ R159, R206, R215 ;  /* 0x000000d7ce9f0220 */ /* 0x010fce0000410000 */
[----:B------:R-:W4:Y:S01]  /*1cd0*/  @P0 LDC R214, c[0x0][0x40c] ;  /* 0x00010300ffd60b82 */ /* 0x000f220000000800 */
[----:B---3--:R-:W-:Y:S01]  /*1ce0*/  @P0 FMUL.FTZ R152, R207, R208 ;  /* 0x000000d0cf980220 */ /* 0x008fe20000410000 */
[----:B-1----:R-:W-:Y:S01]  /*1cf0*/  @P0 FMUL.FTZ R154, R209, R210 ;  /* 0x000000d2d19a0220 */ /* 0x002fe20000410000 */
[----:B--2---:R-:W-:Y:S01]  /*1d00*/  @P0 FMUL.FTZ R156, R211, R212 ;  /* 0x000000d4d39c0220 */ /* 0x004fe20000410000 */
[----:B----4-:R-:W-:-:S07]  /*1d10*/  @P0 FMUL.FTZ R158, R213, R214 ;  /* 0x000000d6d59e0220 */ /* 0x010fce0000410000 */
.L_x_28493:
[----:B------:R-:W1:Y:S01]  /*1d20*/  LDC.64 R206, c[0x0][0x3a8] ;  /* 0x0000ea00ffce7b82 */ /* 0x000e620000000a00 */
[----:B------:R-:W-:Y:S01]  /*1d30*/  IADD3 R204, PT, PT, R204, 0x20, RZ ;  /* 0x00000020cccc7810 */ /* 0x000fe20007ffe0ff */
[C---:B-1----:R-:W-:Y:S01]  /*1d40*/  IMAD.WIDE.U32 R206, R202.reuse, 0x20, R206 ;  /* 0x00000020cace7825 */ /* 0x042fe200078e00ce */
[----:B------:R-:W-:-:S04]  /*1d50*/  IADD3 R202, PT, PT, R202, 0x20, RZ ;  /* 0x00000020caca7810 */ /* 0x000fc80007ffe0ff */
[----:B------:R3:W-:Y:S04]  /*1d60*/  STG.E.128 desc[UR6][R206.64], R152 ;  /* 0x00000098ce007986 */ /* 0x0007e8000c101d06 */
[----:B------:R3:W-:Y:S02]  /*1d70*/  STG.E.128 desc[UR6][R206.64+0x10], R156 ;  /* 0x0000109cce007986 */ /* 0x0007e4000c101d06 */
.L_x_28489:
[----:B------:R-:W-:Y:S05]  /*1d80*/  BSYNC.RECONVERGENT B0 ;  /* 0x0000000000007941 */ /* 0x000fea0003800200 */
.L_x_28488:
        /* <DEDUP_REMOVED lines=10> */
.L_x_28497:
[----:B------:R-:W-:Y:S05]  /*1e30*/  BSYNC.RECONVERGENT B1 ;  /* 0x0000000000017941 */ /* 0x000fea0003800200 */
.L_x_28496:
[----:B------:R-:W-:-:S04]  /*1e40*/  UISETP.NE.U32.AND UP0, UPT, UR8, URZ, UPT ;  /* 0x000000ff0800728c */ /* 0x000fc8000bf05070 */
[----:B------:R-:W-:-:S09]  /*1e50*/  UISETP.NE.AND.EX UP0, UPT, UR9, URZ, UPT, UP0 ;  /* 0x000000ff0900728c */ /* 0x000fd2000bf05300 */
[----:B------:R-:W-:Y:S05]  /*1e60*/  BRA.U !UP0, `(.L_x_28498) ;  /* 0x0000000108887547 */ /* 0x000fea000b800000 */
[----:B------:R-:W1:Y:S02]  /*1e70*/  LDC.64 R160, c[0x0][0x3a0] ;  /* 0x0000e800ffa07b82 */ /* 0x000e640000000a00 */
[----:B-123--:R-:W-:-:S05]  /*1e80*/  IMAD.WIDE.U32 R206, R202, 0x20, R160 ;  /* 0x00000020cace7825 */ /* 0x00efca00078e00a0 */
        /* <DEDUP_REMOVED lines=32> */
.L_x_28498:
[----:B------:R-:W4:Y:S01]  /*2090*/  @P0 LDC R167, c[0x0][0x40c] ;  /* 0x00010300ffa70b82 */ /* 0x000f220000000800 */
[----:B-----5:R-:W-:Y:S01]  /*20a0*/  @P0 PRMT R160, R136, 0x7632, R160 ;  /* 0x0000763288a00816 */ /* 0x020fe200000000a0 */
[----:B------:R-:W-:Y:S01]  /*20b0*/  HFMA2 R163, -RZ, RZ, 0, 0 ;  /* 0x00000000ffa37431 */ /* 0x000fe200000001ff */
[----:B------:R-:W-:Y:S02]  /*20c0*/  @P0 PRMT R162, R137, 0x7632, R162 ;  /* 0x0000763289a20816 */ /* 0x000fe400000000a2 */
[----:B------:R-:W-:Y:S02]  /*20d0*/  @P0 PRMT R164, R138, 0x7632, R164 ;  /* 0x000076328aa40816 */ /* 0x000fe400000000a4 */
[----:B------:R-:W-:Y:S01]  /*20e0*/  @P0 SHF.L.U32 R160, R160, 0x10, RZ ;  /* 0x00000010a0a00819 */ /* 0x000fe200000006ff */
[----:B-123--:R-:W1:Y:S01]  /*20f0*/  @P0 LDC R207, c[0x0][0x40c] ;  /* 0x00010300ffcf0b82 */ /* 0x00ee620000000800 */
        /* <DEDUP_REMOVED lines=8> */
[----:B----4-:R-:W-:Y:S01]  /*2180*/  @P0 FMUL.FTZ R161, R160, R167 ;  /* 0x000000a7a0a10220 */ /* 0x010fe20000410000 */
[----:B------:R-:W-:Y:S02]  /*2190*/  @P0 PRMT R160, R139, 0x7632, R160 ;  /* 0x000076328ba00816 */ /* 0x000fe400000000a0 */
[----:B------:R-:W-:Y:S02]  /*21a0*/  CS2R R166, SRZ ;  /* 0x0000000000a67805 */ /* 0x000fe4000001ff00 */
[----:B------:R-:W-:Y:S01]  /*21b0*/  @P0 SHF.L.U32 R206, R160, 0x10, RZ ;  /* 0x00000010a0ce0819 */ /* 0x000fe200000006ff */
[----:B------:R-:W-:Y:S01]  /*21c0*/  HFMA2 R160, -RZ, RZ, 0, 0 ;  /* 0x00000000ffa07431 */ /* 0x000fe200000001ff */
[----:B------:R-:W4:Y:S01]  /*21d0*/  @P0 LDC R208, c[0x0][0x40c] ;  /* 0x00010300ffd00b82 */ /* 0x000f220000000800 */
        /* <DEDUP_REMOVED lines=10> */
[----:B----4-:R-:W-:Y:S01]  /*2280*/  @P0 FMUL.FTZ R160, R207, R208 ;  /* 0x000000d0cfa00220 */ /* 0x010fe20000410000 */
[----:B-1----:R-:W-:Y:S01]  /*2290*/  @P0 FMUL.FTZ R162, R209, R210 ;  /* 0x000000d2d1a20220 */ /* 0x002fe20000410000 */
[----:B--2---:R-:W-:Y:S01]  /*22a0*/  @P0 FMUL.FTZ R164, R211, R212 ;  /* 0x000000d4d3a40220 */ /* 0x004fe20000410000 */
[----:B---3--:R-:W-:-:S07]  /*22b0*/  @P0 FMUL.FTZ R166, R213, R214 ;  /* 0x000000d6d5a60220 */ /* 0x008fce0000410000 */
.L_x_28499:
[----:B------:R-:W1:Y:S01]  /*22c0*/  LDC.64 R206, c[0x0][0x3a8] ;  /* 0x0000ea00ffce7b82 */ /* 0x000e620000000a00 */
[----:B------:R-:W-:Y:S01]  /*22d0*/  IADD3 R204, PT, PT, R204, 0x20, RZ ;  /* 0x00000020cccc7810 */ /* 0x000fe20007ffe0ff */
[C---:B-1----:R-:W-:Y:S01]  /*22e0*/  IMAD.WIDE.U32 R206, R202.reuse, 0x20, R206 ;  /* 0x00000020cace7825 */ /* 0x042fe200078e00ce */
[----:B------:R-:W-:-:S04]  /*22f0*/  IADD3 R202, PT, PT, R202, 0x20, RZ ;  /* 0x00000020caca7810 */ /* 0x000fc80007ffe0ff */
[----:B------:R4:W-:Y:S04]  /*2300*/  STG.E.128 desc[UR6][R206.64], R160 ;  /* 0x000000a0ce007986 */ /* 0x0009e8000c101d06 */
[----:B------:R4:W-:Y:S02]  /*2310*/  STG.E.128 desc[UR6][R206.64+0x10], R164 ;  /* 0x000010a4ce007986 */ /* 0x0009e4000c101d06 */
.L_x_28495:
[----:B------:R-:W-:Y:S05]  /*2320*/  BSYNC.RECONVERGENT B0 ;  /* 0x0000000000007941 */ /* 0x000fea0003800200 */
.L_x_28494:
        /* <DEDUP_REMOVED lines=10> */
.L_x_28503:
[----:B------:R-:W-:Y:S05]  /*23d0*/  BSYNC.RECONVERGENT B1 ;  /* 0x0000000000017941 */ /* 0x000fea0003800200 */
.L_x_28502:
[----:B------:R-:W-:-:S04]  /*23e0*/  UISETP.NE.U32.AND UP0, UPT, UR8, URZ, UPT ;  /* 0x000000ff0800728c */ /* 0x000fc8000bf05070 */
[----:B------:R-:W-:-:S09]  /*23f0*/  UISETP.NE.AND.EX UP0, UPT, UR9, URZ, UPT, UP0 ;  /* 0x000000ff0900728c */ /* 0x000fd2000bf05300 */
[----:B------:R-:W-:Y:S05]  /*2400*/  BRA.U !UP0, `(.L_x_28504) ;  /* 0x0000000108887547 */ /* 0x000fea000b800000 */
[----:B------:R-:W1:Y:S02]  /*2410*/  LDC.64 R168, c[0x0][0x3a0] ;  /* 0x0000e800ffa87b82 */ /* 0x000e640000000a00 */
[----:B-1234-:R-:W-:-:S05]  /*2420*/  IMAD.WIDE.U32 R206, R202, 0x20, R168 ;  /* 0x00000020cace7825 */ /* 0x01efca00078e00a8 */
        /* <DEDUP_REMOVED lines=32> */
.L_x_28504:
[----:B------:R-:W0:Y:S01]  /*2630*/  @P0 LDC R175, c[0x0][0x40c] ;  /* 0x00010300ffaf0b82 */ /* 0x000e220000000800 */
[----:B-----5:R-:W-:Y:S01]  /*2640*/  @P0 PRMT R168, R136, 0x7632, R168 ;  /* 0x0000763288a80816 */ /* 0x020fe200000000a8 */
[----:B------:R-:W-:Y:S01]  /*2650*/  HFMA2 R171, -RZ, RZ, 0, 0 ;  /* 0x00000000ffab7431 */ /* 0x000fe200000001ff */
[----:B------:R-:W-:Y:S02]  /*2660*/  @P0 PRMT R170, R137, 0x7632, R170 ;  /* 0x0000763289aa0816 */ /* 0x000fe400000000aa */
[----:B------:R-:W-:Y:S02]  /*2670*/  @P0 PRMT R172, R138, 0x7632, R172 ;  /* 0x000076328aac0816 */ /* 0x000fe400000000ac */
[----:B------:R-:W-:Y:S01]  /*2680*/  @P0 SHF.L.U32 R168, R168, 0x10, RZ ;  /* 0x00000010a8a80819 */ /* 0x000fe200000006ff */
[----:B-1234-:R-:W1:Y:S01]  /*2690*/  @P0 LDC R207, c[0x0][0x40c] ;  /* 0x00010300ffcf0b82 */ /* 0x01ee620000000800 */
        /* <DEDUP_REMOVED lines=28> */
.L_x_28505:
[----:B------:R-:W0:Y:S01]  /*2860*/  LDC.64 R206, c[0x0][0x3a8] ;  /* 0x0000ea00ffce7b82 */ /* 0x000e220000000a00 */
[----:B------:R-:W-:Y:S01]  /*2870*/  IADD3 R204, PT, PT, R204, 0x20, RZ ;  /* 0x00000020cccc7810 */ /* 0x000fe20007ffe0ff */
[C---:B0-----:R-:W-:Y:S01]  /*2880*/  IMAD.WIDE.U32 R206, R202.reuse, 0x20, R206 ;  /* 0x00000020cace7825 */ /* 0x041fe200078e00ce */
[----:B------:R-:W-:-:S04]  /*2890*/  IADD3 R202, PT, PT, R202, 0x20, RZ ;  /* 0x00000020caca7810 */ /* 0x000fc80007ffe0ff */
[----:B------:R0:W-:Y:S04]  /*28a0*/  STG.E.128 desc[UR6][R206.64], R168 ;  /* 0x000000a8ce007986 */ /* 0x0001e8000c101d06 */
[----:B------:R0:W-:Y:S02]  /*28b0*/  STG.E.128 desc[UR6][R206.64+0x10], R172 ;  /* 0x000010acce007986 */ /* 0x0001e4000c101d06 */
.L_x_28501:
[----:B------:R-:W-:Y:S05]  /*28c0*/  BSYNC.RECONVERGENT B0 ;  /* 0x0000000000007941 */ /* 0x000fea0003800200 */
.L_x_28500:
        /* <DEDUP_REMOVED lines=10> */
.L_x_28509:
[----:B------:R-:W-:Y:S05]  /*2970*/  BSYNC.RECONVERGENT B1 ;  /* 0x0000000000017941 */ /* 0x000fea0003800200 */
.L_x_28508:
[----:B------:R-:W-:-:S04]  /*2980*/  UISETP.NE.U32.AND UP0, UPT, UR8, URZ, UPT ;  /* 0x000000ff0800728c */ /* 0x000fc8000bf05070 */
[----:B------:R-:W-:-:S09]  /*2990*/  UISETP.NE.AND.EX UP0, UPT, UR9, URZ, UPT, UP0 ;  /* 0x000000ff0900728c */ /* 0x000fd2000bf05300 */
[----:B------:R-:W-:Y:S05]  /*29a0*/  BRA.U !UP0, `(.L_x_28510) ;  /* 0x0000000108887547 */ /* 0x000fea000b800000 */
[----:B------:R-:W0:Y:S02]  /*29b0*/  LDC.64 R176, c[0x0][0x3a0] ;  /* 0x0000e800ffb07b82 */ /* 0x000e240000000a00 */
[----:B01234-:R-:W-:-:S05]  /*29c0*/  IMAD.WIDE.U32 R206, R202, 0x20, R176 ;  /* 0x00000020cace7825 */ /* 0x01ffca00078e00b0 */
        /* <DEDUP_REMOVED lines=32> */
.L_x_28510:
        /* <DEDUP_REMOVED lines=35> */
.L_x_28511:
[----:B------:R-:W0:Y:S01]  /*2e00*/  LDC.64 R206, c[0x0][0x3a8] ;  /* 0x0000ea00ffce7b82 */ /* 0x000e220000000a00 */
[----:B------:R-:W-:Y:S01]  /*2e10*/  IADD3 R204, PT, PT, R204, 0x20, RZ ;  /* 0x00000020cccc7810 */ /* 0x000fe20007ffe0ff */
[C---:B0-----:R-:W-:Y:S01]  /*2e20*/  IMAD.WIDE.U32 R206, R202.reuse, 0x20, R206 ;  /* 0x00000020cace7825 */ /* 0x041fe200078e00ce */
[----:B------:R-:W-:-:S04]  /*2e30*/  IADD3 R202, PT, PT, R202, 0x20, RZ ;  /* 0x00000020caca7810 */ /* 0x000fc80007ffe0ff */
[----:B------:R0:W-:Y:S04]  /*2e40*/  STG.E.128 desc[UR6][R206.64], R176 ;  /* 0x000000b0ce007986 */ /* 0x0001e8000c101d06 */
[----:B------:R0:W-:Y:S02]  /*2e50*/  STG.E.128 desc[UR6][R206.64+0x10], R180 ;  /* 0x000010b4ce007986 */ /* 0x0001e4000c101d06 */
.L_x_28507:
[----:B------:R-:W-:Y:S05]  /*2e60*/  BSYNC.RECONVERGENT B0 ;  /* 0x0000000000007941 */ /* 0x000fea0003800200 */
.L_x_28506:
        /* <DEDUP_REMOVED lines=10> */
.L_x_28515:
[----:B------:R-:W-:Y:S05]  /*2f10*/  BSYNC.RECONVERGENT B1 ;  /* 0x0000000000017941 */ /* 0x000fea0003800200 */
.L_x_28514:
        /* <DEDUP_REMOVED lines=37> */
.L_x_28516:
        /* <DEDUP_REMOVED lines=35> */
.L_x_28517:
[----:B------:R-:W0:Y:S01]  /*33a0*/  LDC.64 R206, c[0x0][0x3a8] ;  /* 0x0000ea00ffce7b82 */ /* 0x000e220000000a00 */
[----:B------:R-:W-:Y:S01]  /*33b0*/  IADD3 R204, PT, PT, R204, 0x20, RZ ;  /* 0x00000020cccc7810 */ /* 0x000fe20007ffe0ff */
[C---:B0-----:R-:W-:Y:S01]  /*33c0*/  IMAD.WIDE.U32 R206, R202.reuse, 0x20, R206 ;  /* 0x00000020cace7825 */ /* 0x041fe200078e00ce */
[----:B------:R-:W-:-:S04]  /*33d0*/  IADD3 R202, PT, PT, R202, 0x20, RZ ;  /* 0x00000020caca7810 */ /* 0x000fc80007ffe0ff */
[----:B------:R0:W-:Y:S04]  /*33e0*/  STG.E.128 desc[UR6][R206.64], R184 ;  /* 0x000000b8ce007986 */ /* 0x0001e8000c101d06 */
[----:B------:R0:W-:Y:S02]  /*33f0*/  STG.E.128 desc[UR6][R206.64+0x10], R188 ;  /* 0x000010bcce007986 */ /* 0x0001e4000c101d06 */
.L_x_28513:
[----:B------:R-:W-:Y:S05]  /*3400*/  BSYNC.RECONVERGENT B0 ;  /* 0x0000000000007941 */ /* 0x000fea0003800200 */
.L_x_28512:
        /* <DEDUP_REMOVED lines=10> */
.L_x_28521:
[----:B------:R-:W-:Y:S05]  /*34b0*/  BSYNC.RECONVERGENT B1 ;  /* 0x0000000000017941 */ /* 0x000fea0003800200 */
.L_x_28520:
        /* <DEDUP_REMOVED lines=12> */
[----:B0-----:R-:W-:Y:S01]  /*3580*/  @P0 PRMT R206, R139, 0x7632, R206 ;  /* 0x000076328bce0816 */ /* 0x001fe200000000ce */
[----:B------:R-:W0:Y:S01]  /*3590*/  @P0 LDC R208, c[0x0][0x40c] ;  /* 0x00010300ffd00b82 */ /* 0x000e220000000800 */
[----:B------:R-:W-:Y:S02]  /*35a0*/  @P0 SHF.L.U32 R211, R137, 0x10, RZ ;  /* 0x0000001089d30819 */ /* 0x000fe400000006ff */
[----:B------:R-:W-:-:S02]  /*35b0*/  @P0 SHF.L.U32 R207, R138, 0x10, RZ ;  /* 0x000000108acf0819 */ /* 0x000fc400000006ff */
[----:B------:R-:W-:-:S03]  /*35c0*/  @P0 SHF.L.U32 R206, R206, 0x10, RZ ;  /* 0x00000010cece0819 */ /* 0x000fc600000006ff */
[----:B------:R-:W1:Y:S08]  /*35d0*/  @P0 LDC R210, c[0x0][0x40c] ;  /* 0x00010300ffd20b82 */ /* 0x000e700000000800 */
[----:B------:R-:W4:Y:S08]  /*35e0*/  @P0 LDC R212, c[0x0][0x40c] ;  /* 0x00010300ffd40b82 */ /* 0x000f300000000800 */
[----:B------:R-:W3:Y:S08]  /*35f0*/  @P0 LDC R213, c[0x0][0x40c] ;  /* 0x00010300ffd50b82 */ /* 0x000ef00000000800 */
[----:B------:R-:W4:Y:S08]  /*3600*/  @P0 LDC R214, c[0x0][0x40c] ;  /* 0x00010300ffd60b82 */ /* 0x000f300000000800 */
[----:B------:R-:W4:Y:S08]  /*3610*/  @P0 LDC R215, c[0x0][0x40c] ;  /* 0x00010300ffd70b82 */ /* 0x000f300000000800 */
[----:B------:R-:W4:Y:S01]  /*3620*/  @P0 LDC R216, c[0x0][0x40c] ;  /* 0x00010300ffd80b82 */ /* 0x000f220000000800 */
[----:B--2---:R-:W-:Y:S01]  /*3630*/  @P0 FFMA.FTZ R192, R209, R204, R192 ;  /* 0x000000ccd1c00223 */ /* 0x004fe200000100c0 */
[----:B0-----:R-:W-:Y:S01]  /*3640*/  @P0 FFMA.FTZ R193, R0, R208, R193 ;  /* 0x000000d000c10223 */ /* 0x001fe200000100c1 */
[----:B------:R-:W-:Y:S01]  /*3650*/  @P0 PRMT R0, R137, 0x7632, R0 ;  /* 0x0000763289000816 */ /* 0x000fe20000000000 */
[----:B-1----:R-:W-:Y:S01]  /*3660*/  @P0 FFMA.FTZ R194, R211, R210, R194 ;  /* 0x000000d2d3c20223 */ /* 0x002fe200000100c2 */
[----:B------:R-:W-:Y:S01]  /*3670*/  @P0 PRMT R204, R138, 0x7632, R204 ;  /* 0x000076328acc0816 */ /* 0x000fe200000000cc */
[----:B---3--:R-:W-:Y:S01]  /*3680*/  @P0 FFMA.FTZ R140, R207, R213, R140 ;  /* 0x000000d5cf8c0223 */ /* 0x008fe2000001008c */
[----:B------:R-:W-:Y:S01]  /*3690*/  @P0 SHF.L.U32 R209, R139, 0x10, RZ ;  /* 0x000000108bd10819 */ /* 0x000fe200000006ff */
[----:B----4-:R-:W-:Y:S01]  /*36a0*/  @P0 FFMA.FTZ R143, R206, R216, R143 ;  /* 0x000000d8ce8f0223 */ /* 0x010fe2000001008f */
[----:B------:R-:W-:-:S02]  /*36b0*/  @P0 SHF.L.U32 R0, R0, 0x10, RZ ;  /* 0x0000001000000819 */ /* 0x000fc400000006ff */
[----:B------:R-:W-:Y:S01]  /*36c0*/  @P0 SHF.L.U32 R204, R204, 0x10, RZ ;  /* 0x00000010cccc0819 */ /* 0x000fe200000006ff */
[----:B------:R-:W-:Y:S02]  /*36d0*/  @P0 FFMA.FTZ R142, R209, R215, R142 ;  /* 0x000000d7d18e0223 */ /* 0x000fe4000001008e */
[----:B------:R-:W-:Y:S02]  /*36e0*/  @P0 FFMA.FTZ R195, R0, R212, R195 ;  /* 0x000000d400c30223 */ /* 0x000fe400000100c3 */
[----:B------:R-:W-:Y:S01]  /*36f0*/  @P0 FFMA.FTZ R141, R204, R214, R141 ;  /* 0x000000d6cc8d0223 */ /* 0x000fe2000001008d */
[----:B------:R-:W-:Y:S06]  /*3700*/  BRA `(.L_x_28523) ;  /* 0x0000000000847947 */ /* 0x000fec0003800000 */
.L_x_28522:
[----:B------:R-:W0:Y:S01]  /*3710*/  @P0 LDC R143, c[0x0][0x40c] ;  /* 0x00010300ff8f0b82 */ /* 0x000e220000000800 */
[----:B-----5:R-:W-:Y:S02]  /*3720*/  @P0 PRMT R0, R136, 0x7632, R0 ;  /* 0x0000763288000816 */ /* 0x020fe40000000000 */
[----:B------:R-:W-:Y:S02]  /*3730*/  CS2R R192, SRZ ;  /* 0x0000000000c07805 */ /* 0x000fe4000001ff00 */
[----:B------:R-:W-:Y:S02]  /*3740*/  @P0 PRMT R142, R138, 0x7632, R142 ;  /* 0x000076328a8e0816 */ /* 0x000fe4000000008e */
[----:B------:R-:W-:Y:S02]  /*3750*/  CS2R R194, SRZ ;  /* 0x0000000000c27805 */ /* 0x000fe4000001ff00 */
[----:B------:R-:W-:Y:S02]  /*3760*/  @P0 SHF.L.U32 R0, R0, 0x10, RZ ;  /* 0x0000001000000819 */ /* 0x000fe400000006ff */
[----:B------:R-:W-:Y:S01]  /*3770*/  @P0 PRMT R140, R137, 0x7632, R140 ;  /* 0x00007632898c0816 */ /* 0x000fe2000000008c */
[----:B------:R-:W0:Y:S01]  /*3780*/  @P0 LDC R215, c[0x0][0x40c] ;  /* 0x00010300ffd70b82 */ /* 0x000e220000000800 */
[----:B------:R-:W-:-:S02]  /*3790*/  @P0 SHF.L.U32 R142, R142, 0x10, RZ ;  /* 0x000000108e8e0819 */ /* 0x000fc400000006ff */
[----:B------:R-:W-:Y:S02]  /*37a0*/  @P0 SHF.L.U32 R140, R140, 0x10, RZ ;  /* 0x000000108c8c0819 */ /* 0x000fe400000006ff */
[----:B------:R-:W-:Y:S02]  /*37b0*/  @P0 SHF.L.U32 R204, R136, 0x10, RZ ;  /* 0x0000001088cc0819 */ /* 0x000fe400000006ff */
[----:B01234-:R-:W-:Y:S01]  /*37c0*/  @P0 SHF.L.U32 R206, R137, 0x10, RZ ;  /* 0x0000001089ce0819 */ /* 0x01ffe200000006ff */
[----:B------:R-:W0:Y:S01]  /*37d0*/  @P0 LDC R211, c[0x0][0x40c] ;  /* 0x00010300ffd30b82 */ /* 0x000e220000000800 */
[----:B------:R-:W-:Y:S02]  /*37e0*/  @P0 SHF.L.U32 R208, R138, 0x10, RZ ;  /* 0x000000108ad00819 */ /* 0x000fe400000006ff */
[----:B------:R-:W-:Y:S02]  /*37f0*/  @P0 SHF.L.U32 R210, R139, 0x10, RZ ;  /* 0x000000108bd20819 */ /* 0x000fe400000006ff */
[----:B------:R-:W-:-:S03]  /*3800*/  MOV R141, RZ ;  /* 0x000000ff008d7202 */ /* 0x000fc60000000f00 */
[----:B------:R-:W1:Y:S01]  /*3810*/  @P0 LDC R219, c[0x0][0x40c] ;  /* 0x00010300ffdb0b82 */ /* 0x000e620000000800 */
[----:B------:R-:W-:Y:S01]  /*3820*/  @P0 FMUL.FTZ R193, R0, R143 ;  /* 0x0000008f00c10220 */ /* 0x000fe20000410000 */
[----:B------:R-:W-:-:S04]  /*3830*/  @P0 PRMT R0, R139, 0x7632, R0 ;  /* 0x000076328b000816 */ /* 0x000fc80000000000 */
[----:B------:R-:W-:Y:S02]  /*3840*/  @P0 SHF.L.U32 R0, R0, 0x10, RZ ;  /* 0x0000001000000819 */ /* 0x000fe400000006ff */
[----:B------:R-:W2:Y:S01]  /*3850*/  @P0 LDC R207, c[0x0][0x40c] ;  /* 0x00010300ffcf0b82 */ /* 0x000ea20000000800 */
[----:B------:R-:W-:Y:S01]  /*3860*/  @P0 FMUL.FTZ R141, R142, R215 ;  /* 0x000000d78e8d0220 */ /* 0x000fe20000410000 */
[----:B------:R-:W-:-:S06]  /*3870*/  CS2R R142, SRZ ;  /* 0x00000000008e7805 */ /* 0x000fcc000001ff00 */
[----:B------:R-:W3:Y:S01]  /*3880*/  @P0 LDC R209, c[0x0][0x40c] ;  /* 0x00010300ffd10b82 */ /* 0x000ee20000000800 */
[----:B0-----:R-:W-:Y:S01]  /*3890*/  @P0 FMUL.FTZ R195, R140, R211 ;  /* 0x000000d38cc30220 */ /* 0x001fe20000410000 */
[----:B------:R-:W-:-:S06]  /*38a0*/  HFMA2 R140, -RZ, RZ, 0, 0 ;  /* 0x00000000ff8c7431 */ /* 0x000fcc00000001ff */
[----:B------:R-:W0:Y:S01]  /*38b0*/  @P0 LDC R213, c[0x0][0x40c] ;  /* 0x00010300ffd50b82 */ /* 0x000e220000000800 */
[----:B-1----:R-:W-:-:S07]  /*38c0*/  @P0 FMUL.FTZ R143, R0, R219 ;  /* 0x000000db008f0220 */ /* 0x002fce0000410000 */
[----:B------:R-:W1:Y:S01]  /*38d0*/  @P0 LDC R217, c[0x0][0x40c] ;  /* 0x00010300ffd90b82 */ /* 0x000e620000000800 */
[----:B--2---:R-:W-:Y:S01]  /*38e0*/  @P0 FMUL.FTZ R192, R204, R207 ;  /* 0x000000cfccc00220 */ /* 0x004fe20000410000 */
[----:B---3--:R-:W-:Y:S01]  /*38f0*/  @P0 FMUL.FTZ R194, R206, R209 ;  /* 0x000000d1cec20220 */ /* 0x008fe20000410000 */
[----:B0-----:R-:W-:Y:S01]  /*3900*/  @P0 FMUL.FTZ R140, R208, R213 ;  /* 0x000000d5d08c0220 */ /* 0x001fe20000410000 */
[----:B-1----:R-:W-:-:S07]  /*3910*/  @P0 FMUL.FTZ R142, R210, R217 ;  /* 0x000000d9d28e0220 */ /* 0x002fce0000410000 */
.L_x_28523:
[----:B------:R-:W0:Y:S02]  /*3920*/  LDC.64 R206, c[0x0][0x3a8] ;  /* 0x0000ea00ffce7b82 */ /* 0x000e240000000a00 */
[----:B0-----:R-:W-:-:S05]  /*3930*/  IMAD.WIDE.U32 R206, R202, 0x20, R206 ;  /* 0x00000020cace7825 */ /* 0x001fca00078e00ce */
[----:B------:R0:W-:Y:S04]  /*3940*/  STG.E.128 desc[UR6][R206.64], R192 ;  /* 0x000000c0ce007986 */ /* 0x0001e8000c101d06 */
[----:B------:R0:W-:Y:S02]  /*3950*/  STG.E.128 desc[UR6][R206.64+0x10], R140 ;  /* 0x0000108cce007986 */ /* 0x0001e4000c101d06 */
.L_x_28519:
[----:B------:R-:W-:Y:S05]  /*3960*/  BSYNC.RECONVERGENT B0 ;  /* 0x0000000000007941 */ /* 0x000fea0003800200 */
.L_x_28518:
[----:B------:R-:W-:Y:S01]  /*3970*/  FADD.FTZ R0, RZ, R196 ;  /* 0x000000c4ff007221 */ /* 0x000fe20000010000 */
[C---:B------:R-:W-:Y:S01]  /*3980*/  ISETP.GT.U32.AND P4, PT, R3.reuse, 0x3f, PT ;  /* 0x0000003f0300780c */ /* 0x040fe20003f84070 */
[----:B------:R-:W0:Y:S01]  /*3990*/  S2R R204, SR_TID.X ;  /* 0x0000000000cc7919 */ /* 0x000e220000002100 */
[----:B------:R-:W-:Y:S01]  /*39a0*/  ISETP.GT.U32.AND P3, PT, R3, 0x5f, PT ;  /* 0x0000005f0300780c */ /* 0x000fe20003f64070 */
[----:B01234-:R-:W-:Y:S01]  /*39b0*/  FADD.FTZ R207, R197, R0 ;  /* 0x00000000c5cf7221 */ /* 0x01ffe20000010000 */
        /* <DEDUP_REMOVED lines=229> */
.L_x_28553:
        /* <DEDUP_REMOVED lines=15> */
[----:B-----5:R-:W-:-:S13]  /*4900*/  ISETP.GE.AND P1, PT, R201, 0x1, PT ;  /* 0x00000001c900780c */ /* 0x020fda0003f26270 */
[----:B-1----:R-:W-:Y:S05]  /*4910*/  @!P1 BRA `(.L_x_28526) ;  /* 0x00000010008c9947 */ /* 0x002fea0003800000 */
[----:B------:R-:W-:Y:S01]  /*4920*/  IADD3 R2, PT, PT, R201, -0x1, RZ ;  /* 0xffffffffc9027810 */ /* 0x000fe20007ffe0ff */
[----:B------:R-:W-:Y:S01]  /*4930*/  BSSY.RECONVERGENT B1, `(.L_x_28527) ;  /* 0x0000028000017945 */ /* 0x000fe20003800200 */
[----:B------:R-:W-:-:S03]  /*4940*/  FSEL R202, R202, RZ, !P0 ;  /* 0x000000ffcaca7208 */ /* 0x000fc60004000000 */
[----:B------:R-:W-:Y:S01]  /*4950*/  IMAD R203, R2, R203, RZ ;  /* 0x000000cb02cb7224 */ /* 0x000fe200078e02ff */
[----:B------:R-:W-:-:S04]  /*4960*/  LOP3.LUT R2, R204, 0x1f, RZ, 0xc0, !PT ;  /* 0x0000001fcc027812 */ /* 0x000fc800078ec0ff */
        /* <DEDUP_REMOVED lines=36> */
.L_x_28528:
[----:B------:R-:W-:Y:S05]  /*4bb0*/  BSYNC.RECONVERGENT B1 ;  /* 0x0000000000017941 */ /* 0x000fea0003800200 */
.L_x_28527:
        /* <DEDUP_REMOVED lines=35> */
.L_x_28530:
[----:B------:R-:W-:Y:S05]  /*4df0*/  BSYNC.RECONVERGENT B1 ;  /* 0x0000000000017941 */ /* 0x000fea0003800200 */
.L_x_28529:
        /* <DEDUP_REMOVED lines=35> */
.L_x_28532:
[----:B------:R-:W-:Y:S05]  /*5030*/  BSYNC.RECONVERGENT B1 ;  /* 0x0000000000017941 */ /* 0x000fea0003800200 */
.L_x_28531:
        /* <DEDUP_REMOVED lines=35> */
.L_x_28534:
[----:B------:R-:W-:Y:S05]  /*5270*/  BSYNC.RECONVERGENT B1 ;  /* 0x0000000000017941 */ /* 0x000fea0003800200 */
.L_x_28533:
        /* <DEDUP_REMOVED lines=35> */
.L_x_28536:
[----:B------:R-:W-:Y:S05]  /*54b0*/  BSYNC.RECONVERGENT B1 ;  /* 0x0000000000017941 */ /* 0x000fea0003800200 */
.L_x_28535:
        /* <DEDUP_REMOVED lines=35> */
.L_x_28538:
[----:B------:R-:W-:Y:S05]  /*56f0*/  BSYNC.RECONVERGENT B1 ;  /* 0x0000000000017941 */ /* 0x000fea0003800200 */
.L_x_28537:
        /* <DEDUP_REMOVED lines=35> */
.L_x_28540:
[----:B------:R-:W-:Y:S05]  /*5930*/  BSYNC.RECONVERGENT B1 ;  /* 0x0000000000017941 */ /* 0x000fea0003800200 */
.L_x_28539:
        /* <DEDUP_REMOVED lines=33> */
.L_x_28526:
[----:B------:R-:W-:Y:S05]  /*5b50*/  BSYNC.RECONVERGENT B0 ;  /* 0x0000000000007941 */ /* 0x000fea0003800200 */
.L_x_28525:
[----:B------:R-:W5:Y:S02]  /*5b60*/  LDC.64 R202, c[0x0][0x380] ;  /* 0x0000e000ffca7b82 */ /* 0x000f640000000a00 */
[----:B-----5:R-:W-:-:S04]  /*5b70*/  LEA R200, R202, R200, 0x2 ;  /* 0x000000c8cac87211 */ /* 0x020fc800078e10ff */
[----:B------:R-:W-:-:S13]  /*5b80*/  ISETP.GE.AND P0, PT, R200, R203, PT ;  /* 0x000000cbc800720c */ /* 0x000fda0003f06270 */
[----:B------:R-:W-:Y:S05]  /*5b90*/  @!P0 BRA `(.L_x_28541) ;  /* 0xffffffb000008947 */ /* 0x000fea000383ffff */
[----:B------:R-:W-:Y:S05]  /*5ba0*/  EXIT ;  /* 0x000000000000794d */ /* 0x000fea0003800000 */
.L_x_28524:
        /* <DEDUP_REMOVED lines=8> */
.L_x_28543:
[----:B------:R-:W-:Y:S05]  /*5c30*/  BSYNC B0 ;  /* 0x0000000000007941 */ /* 0x000fea0003800000 */
.L_x_28542:
        /* <DEDUP_REMOVED lines=10> */
.L_x_28544:
[----:B------:R-:W-:Y:S01]  /*5ce0*/  HFMA2 R214, -RZ, RZ, 0, 2.384185791015625e-07 ;  /* 0x00000004ffd67431 */ /* 0x000fe200000001ff */
[----:B------:R-:W-:-:S05]  /*5cf0*/  MOV R209, R213 ;  /* 0x000000d500d17202 */ /* 0x000fca0000000f00 */
[----:B------:R-:W-:-:S05]  /*5d00*/  FADD.FTZ R209, R208, R209 ;  /* 0x000000d1d0d17221 */ /* 0x000fca0000010000 */
[----:B------:R-:W-:-:S07]  /*5d10*/  MOV R215, R209 ;  /* 0x000000d100d77202 */ /* 0x000fce0000000f00 */
[----:B------:R-:W-:Y:S05]  /*5d20*/  WARPSYNC.COLLECTIVE R212, `(.L_x_28545) ;  /* 0x00000000d4087348 */ /* 0x000fea0003c00000 */
[----:B------:R0:W1:Y:S02]  /*5d30*/  SHFL.BFLY P6, R213, R215, R214, R217 ;  /* 0x0c0000d6d7d57389 */ /* 0x00006400000c00d9 */
[----:B01----:R-:W-:Y:S05]  /*5d40*/  ENDCOLLECTIVE ;  /* 0x000000000000791b */ /* 0x003fea0003800000 */
.L_x_28545:
[----:B------:R-:W-:Y:S01]  /*5d50*/  HFMA2 R214, -RZ, RZ, 0, 4.76837158203125e-07 ;  /* 0x00000008ffd67431 */ /* 0x000fe200000001ff */
[----:B------:R-:W-:-:S05]  /*5d60*/  MOV R0, R213 ;  /* 0x000000d500007202 */ /* 0x000fca0000000f00 */
[----:B------:R-:W-:-:S05]  /*5d70*/  FADD.FTZ R210, R209, R0 ;  /* 0x00000000d1d27221 */ /* 0x000fca0000010000 */
[----:B------:R-:W-:-:S07]  /*5d80*/  MOV R215, R210 ;  /* 0x000000d200d77202 */ /* 0x000fce0000000f00 */
[----:B------:R-:W-:Y:S05]  /*5d90*/  WARPSYNC.COLLECTIVE R212, `(.L_x_28546) ;  /* 0x00000000d4087348 */ /* 0x000fea0003c00000 */
[----:B------:R0:W1:Y:S02]  /*5da0*/  SHFL.BFLY P6, R213, R215, R214, R217 ;  /* 0x0c0000d6d7d57389 */ /* 0x00006400000c00d9 */
[----:B01----:R-:W-:Y:S05]  /*5db0*/  ENDCOLLECTIVE ;  /* 0x000000000000791b */ /* 0x003fea0003800000 */
.L_x_28546:
[----:B------:R-:W-:Y:S01]  /*5dc0*/  HFMA2 R214, -RZ, RZ, 0, 9.5367431640625e-07 ;  /* 0x00000010ffd67431 */ /* 0x000fe200000001ff */
[----:B------:R-:W-:-:S05]  /*5dd0*/  MOV R211, R213 ;  /* 0x000000d500d37202 */ /* 0x000fca0000000f00 */
[----:B------:R-:W-:-:S05]  /*5de0*/  FADD.FTZ R211, R210, R211 ;  /* 0x000000d3d2d37221 */ /* 0x000fca0000010000 */
[----:B------:R-:W-:-:S07]  /*5df0*/  MOV R215, R211 ;  /* 0x000000d300d77202 */ /* 0x000fce0000000f00 */
[----:B------:R-:W-:Y:S05]  /*5e00*/  WARPSYNC.COLLECTIVE R212, `(.L_x_28547) ;  /* 0x00000000d4087348 */ /* 0x000fea0003c00000 */
[----:B------:R0:W1:Y:S02]  /*5e10*/  SHFL.BFLY P6, R213, R215, R214, R217 ;  /* 0x0c0000d6d7d57389 */ /* 0x00006400000c00d9 */
[----:B01----:R-:W-:Y:S05]  /*5e20*/  ENDCOLLECTIVE ;  /* 0x000000000000791b */ /* 0x003fea0003800000 */
.L_x_28547:
        /* <DEDUP_REMOVED lines=139> */
.L_x_28548:
[----:B------:R-:W-:Y:S01]  /*66e0*/  HFMA2 R214, -RZ, RZ, 0, 1.1920928955078125e-07 ;  /* 0x00000002ffd67431 */ /* 0x000fe200000001ff */
[----:B------:R-:W-:-:S05]  /*66f0*/  MOV R207, R213 ;  /* 0x000000d500cf7202 */ /* 0x000fca0000000f00 */
[----:B------:R-:W-:-:S05]  /*6700*/  FADD.FTZ R207, R0, R207 ;  /* 0x000000cf00cf7221 */ /* 0x000fca0000010000 */
[----:B------:R-:W-:-:S07]  /*6710*/  MOV R215, R207 ;  /* 0x000000cf00d77202 */ /* 0x000fce0000000f00 */
[----:B------:R-:W-:Y:S05]  /*6720*/  WARPSYNC.COLLECTIVE R212, `(.L_x_28549) ;  /* 0x00000000d4087348 */ /* 0x000fea0003c00000 */
[----:B------:R0:W1:Y:S02]  /*6730*/  SHFL.BFLY P6, R213, R215, R214, R217 ;  /* 0x0c0000d6d7d57389 */ /* 0x00006400000c00d9 */
[----:B01----:R-:W-:Y:S05]  /*6740*/  ENDCOLLECTIVE ;  /* 0x000000000000791b */ /* 0x003fea0003800000 */
.L_x_28549:
[----:B------:R-:W-:Y:S01]  /*6750*/  HFMA2 R214, -RZ, RZ, 0, 2.384185791015625e-07 ;  /* 0x00000004ffd67431 */ /* 0x000fe200000001ff */
[----:B------:R-:W-:-:S05]  /*6760*/  MOV R208, R213 ;  /* 0x000000d500d07202 */ /* 0x000fca0000000f00 */
[----:B------:R-:W-:-:S05]  /*6770*/  FADD.FTZ R208, R207, R208 ;  /* 0x000000d0cfd07221 */ /* 0x000fca0000010000 */
[----:B------:R-:W-:-:S07]  /*6780*/  MOV R215, R208 ;  /* 0x000000d000d77202 */ /* 0x000fce0000000f00 */
[----:B------:R-:W-:Y:S05]  /*6790*/  WARPSYNC.COLLECTIVE R212, `(.L_x_28550) ;  /* 0x00000000d4087348 */ /* 0x000fea0003c00000 */
[----:B------:R0:W1:Y:S02]  /*67a0*/  SHFL.BFLY P6, R213, R215, R214, R217 ;  /* 0x0c0000d6d7d57389 */ /* 0x00006400000c00d9 */
[----:B01----:R-:W-:Y:S05]  /*67b0*/  ENDCOLLECTIVE ;  /* 0x000000000000791b */ /* 0x003fea0003800000 */
.L_x_28550:
[----:B------:R-:W-:Y:S01]  /*67c0*/  HFMA2 R214, -RZ, RZ, 0, 4.76837158203125e-07 ;  /* 0x00000008ffd67431 */ /* 0x000fe200000001ff */
[----:B------:R-:W-:-:S05]  /*67d0*/  MOV R209, R213 ;  /* 0x000000d500d17202 */ /* 0x000fca0000000f00 */
[----:B------:R-:W-:-:S05]  /*67e0*/  FADD.FTZ R209, R208, R209 ;  /* 0x000000d1d0d17221 */ /* 0x000fca0000010000 */
[----:B------:R-:W-:-:S07]  /*67f0*/  MOV R215, R209 ;  /* 0x000000d100d77202 */ /* 0x000fce0000000f00 */
[----:B------:R-:W-:Y:S05]  /*6800*/  WARPSYNC.COLLECTIVE R212, `(.L_x_28551) ;  /* 0x00000000d4087348 */ /* 0x000fea0003c00000 */
[----:B------:R0:W1:Y:S02]  /*6810*/  SHFL.BFLY P6, R213, R215, R214, R217 ;  /* 0x0c0000d6d7d57389 */ /* 0x00006400000c00d9 */
[----:B01----:R-:W-:Y:S05]  /*6820*/  ENDCOLLECTIVE ;  /* 0x000000000000791b */ /* 0x003fea0003800000 */
.L_x_28551:
[----:B------:R-:W-:Y:S01]  /*6830*/  HFMA2 R214, -RZ, RZ, 0, 9.5367431640625e-07 ;  /* 0x00000010ffd67431 */ /* 0x000fe200000001ff */
[----:B------:R-:W-:-:S05]  /*6840*/  MOV R210, R213 ;  /* 0x000000d500d27202 */ /* 0x000fca0000000f00 */
[----:B------:R-:W-:-:S05]  /*6850*/  FADD.FTZ R210, R209, R210 ;  /* 0x000000d2d1d27221 */ /* 0x000fca0000010000 */
[----:B------:R-:W-:-:S07]  /*6860*/  MOV R215, R210 ;  /* 0x000000d200d77202 */ /* 0x000fce0000000f00 */
[----:B------:R-:W-:Y:S05]  /*6870*/  WARPSYNC.COLLECTIVE R212, `(.L_x_28552) ;  /* 0x00000000d4087348 */ /* 0x000fea0003c00000 */
[----:B------:R0:W1:Y:S02]  /*6880*/  SHFL.BFLY P6, R213, R215, R214, R217 ;  /* 0x0c0000d6d7d57389 */ /* 0x00006400000c00d9 */
[----:B01----:R-:W-:Y:S05]  /*6890*/  ENDCOLLECTIVE ;  /* 0x000000000000791b */ /* 0x003fea0003800000 */
.L_x_28552:
[----:B------:R-:W-:Y:S01]  /*68a0*/  MOV R211, R213 ;  /* 0x000000d500d37202 */ /* 0x000fe20000000f00 */
[----:B------:R-:W-:Y:S06]  /*68b0*/  BRA `(.L_x_28553) ;  /* 0xffffffdc00d47947 */ /* 0x000fec000383ffff */
.L_x_28554:
        /* <DEDUP_REMOVED lines=12> */
.L_x_71486:


//--------------------- .text._ZN10layer_norm13ln_fwd_kernelINS_13Kernel_traitsIf13__nv_bfloat16fS2_fjLj2048ELj1ELj4ELj1ELj16ENS_18Kernel_traits_baseILj2048EfS2_fS2_fjLj128EEEEELb0ELb0ELb1ELb1EEEvNS_9FwdParamsE --------------------------
	.section	.text._ZN10layer_norm13ln_fwd_kernelINS_13Kernel_traitsIf13__nv_bfloat16fS2_fjLj2048ELj1ELj4ELj1ELj16ENS_18Kernel_traits_baseILj2048EfS2_fS2_fjLj128EEEEELb0ELb0ELb1ELb1EEEvNS_9FwdParamsE,"ax",@progbits
	.align	128
        .global         _ZN10layer_norm13ln_fwd_kernelINS_13Kernel_traitsIf13__nv_bfloat16fS2_fjLj2048ELj1ELj4ELj1ELj16ENS_18Kernel_traits_baseILj2048EfS2_fS2_fjLj128EEEEELb0ELb0ELb1ELb1EEEvNS_9FwdParamsE
        .type           _ZN10layer_norm13ln_fwd_kernelINS_13Kernel_traitsIf13__nv_bfloat16fS2_fjLj2048ELj1ELj4ELj1ELj16ENS_18Kernel_traits_baseILj2048EfS2_fS2_fjLj128EEEEELb0ELb0ELb1ELb1EEEvNS_9FwdParamsE,@function
        .size           _ZN10layer_norm13ln_fwd_kernelINS_13Kernel_traitsIf13__nv_bfloat16fS2_fjLj2048ELj1ELj4ELj1ELj16ENS_18Kernel_traits_baseILj2048EfS2_fS2_fjLj128EEEEELb0ELb0ELb1ELb1EEEvNS_9FwdParamsE,(.L_x_71487 - _ZN10layer_norm13ln_fwd_kernelINS_13Kernel_traitsIf13__nv_bfloat16fS2_fjLj2048ELj1ELj4ELj1ELj16ENS_18Kernel_traits_baseILj2048EfS2_fS2_fjLj128EEEEELb0ELb0ELb1ELb1EEEvNS_9FwdParamsE)
        .other          _ZN10layer_norm13ln_fwd_kernelINS_13Kernel_traitsIf13__nv_bfloat16fS2_fjLj2048ELj1ELj4ELj1ELj16ENS_18Kernel_traits_baseILj2048EfS2_fS2_fjLj128EEEEELb0ELb0ELb1ELb1EEEvNS_9FwdParamsE,@"STO_CUDA_ENTRY STV_DEFAULT"
_ZN10layer_norm13ln_fwd_kernelINS_13Kernel_traitsIf13__nv_bfloat16fS2_fjLj2048ELj1ELj4ELj1ELj16ENS_18Kernel_traits_baseILj2048EfS2_fS2_fjLj128EEEEELb0ELb0ELb1ELb1EEEvNS_9FwdParamsE:
.text._ZN10layer_norm13ln_fwd_kernelINS_13Kernel_traitsIf13__nv_bfloat16fS2_fjLj2048ELj1ELj4ELj1ELj16ENS_18Kernel_traits_baseILj2048EfS2_fS2_fjLj128EEEEELb0ELb0ELb1ELb1EEEvNS_9FwdParamsE:
        /* <DEDUP_REMOVED lines=49> */
.L_x_28555:
        /* <DEDUP_REMOVED lines=50> */
.L_x_28556:
[----:B------:R-:W1:Y:S01]  /*0630*/  LDCU UR4, c[0x0][0x384] ;  /* 0x00007080ff0477ac */ /* 0x000e620008000800 */
[----:B------:R-:W2:Y:S01]  /*0640*/  LDCU.U8 UR5, c[0x0][0x410] ;  /* 0x00008200ff0577ac */ /* 0x000ea20008000000 */
[----:B------:R-:W3:Y:S01]  /*0650*/  LDCU UR10, c[0x0][0x448] ;  /* 0x00008900ff0a77ac */ /* 0x000ee20008000800 */
[----:B------:R-:W4:Y:S01]  /*0660*/  LDCU.64 UR8, c[0x0][0x3a0] ;  /* 0x00007400ff0877ac */ /* 0x000f220008000a00 */
[----:B-1----:R-:W-:-:S13]  /*0670*/  ISETP.GE.AND P0, PT, R2, UR4, PT ;  /* 0x0000000402007c0c */ /* 0x002fda000bf06270 */
[----:B--234-:R-:W-:Y:S05]  /*0680*/  @P0 EXIT ;  /* 0x000000000000094d */ /* 0x01cfea0003800000 */
.L_x_28590:
[----:B------:R-:W1:Y:S08]  /*0690*/  LDC.64 R138, c[0x0][0x3f0] ;  /* 0x0000fc00ff8a7b82 */ /* 0x000e700000000a00 */
[----:B------:R-:W2:Y:S08]  /*06a0*/  LDC R199, c[0x0][0x388] ;  /* 0x0000e200ffc77b82 */ /* 0x000eb00000000800 */
[----:B------:R-:W3:Y:S01]  /*06b0*/  LDC.64 R140, c[0x0][0x3f8] ;  /* 0x0000fe00ff8c7b82 */ /* 0x000ee20000000a00 */
[----:B-1----:R-:W-:-:S05]  /*06c0*/  IMAD.WIDE R138, R2, 0x4, R138 ;  /* 0x00000004028a7825 */ /* 0x002fca00078e028a */
[----:B------:R3:W4:Y:S02]  /*06d0*/  LDG.E R0, desc[UR6][R138.64] ;  /* 0x000000068a007981 */ /* 0x000724000c1e1900 */
[----:B---3--:R-:W-:-:S05]  /*06e0*/  IMAD.WIDE R138, R2, 0x4, R140 ;  /* 0x00000004028a7825 */ /* 0x008fca00078e028c */
[----:B-----5:R1:W5:Y:S01]  /*06f0*/  LDG.E R197, desc[UR6][R138.64] ;  /* 0x000000068ac57981 */ /* 0x020362000c1e1900 */
[----:B----4-:R-:W-:-:S13]  /*0700*/  ISETP.GE.AND P1, PT, R0, 0x1, PT ;  /* 0x000000010000780c */ /* 0x010fda0003f26270 */
[----:B------:R-:W3:Y:S01]  /*0710*/  @P1 LDC.64 R142, c[0x0][0x390] ;  /* 0x0000e400ff8e1b82 */ /* 0x000ee20000000a00 */
[----:B------:R-:W-:-:S05]  /*0720*/  @P1 IADD3 R136, PT, PT, R0, -0x1, RZ ;  /* 0xffffffff00881810 */ /* 0x000fca0007ffe0ff */
[----:B--2---:R-:W-:-:S05]  /*0730*/  @P1 IMAD R136, R136, R199, RZ ;  /* 0x000000c788881224 */ /* 0x004fca00078e02ff */
[----:B------:R-:W-:-:S04]  /*0740*/  @P1 SHF.R.S32.HI R137, RZ, 0x1f, R136 ;  /* 0x0000001fff891819 */ /* 0x000fc80000011488 */
[----:B------:R-:W-:Y:S01]  /*0750*/  @P1 LEA.HI R144, R137, R136, RZ, 0x3 ;  /* 0x0000008889901211 */ /* 0x000fe200078f18ff */
[----:B------:R-:W-:-:S03]  /*0760*/  HFMA2 R136, -RZ, RZ, 0, 0 ;  /* 0x00000000ff887431 */ /* 0x000fc600000001ff */
[----:B------:R-:W-:-:S05]  /*0770*/  @P1 LEA.HI.SX32 R136, R144, R3, 0x1d ;  /* 0x0000000390881211 */ /* 0x000fca00078feaff */
[----:B---3--:R-:W-:-:S05]  /*0780*/  @P1 IMAD.WIDE.U32 R140, R136, 0x10, R142 ;  /* 0x00000010888c1825 */ /* 0x008fca00078e008e */
[----:B0-----:R1:W5:Y:S01]  /*0790*/  @P1 LDG.E.128 R132, desc[UR6][R140.64] ;  /* 0x000000068c841981 */ /* 0x001362000c1e1d00 */
        /* <DEDUP_REMOVED lines=41> */
.L_x_28557:
        /* <DEDUP_REMOVED lines=29> */
[----:B-1----:R-:W-:Y:S01]  /*0c00*/  @P1 FMUL.FTZ R206, R140, R143 ;  /* 0x0000008f8cce1220 */ /* 0x002fe20000410000 */
[----:B--2---:R-:W-:Y:S01]  /*0c10*/  @P1 FMUL.FTZ R192, R141, R146 ;  /* 0x000000928dc01220 */ /* 0x004fe20000410000 */
[----:B---3--:R-:W-:-:S07]  /*0c20*/  @P1 FMUL.FTZ R194, R144, R147 ;  /* 0x0000009390c21220 */ /* 0x008fce0000410000 */
.L_x_28558:
        /* <DEDUP_REMOVED lines=10> */
.L_x_28560:
[----:B------:R-:W-:Y:S05]  /*0cd0*/  BSYNC.RECONVERGENT B0 ;  /* 0x0000000000007941 */ /* 0x000fea0003800200 */
.L_x_28559:
[----:B------:R-:W-:Y:S05]  /*0ce0*/  @!P0 BRA `(.L_x_28561) ;  /* 0x00000000008c8947 */ /* 0x000fea0003800000 */
[----:B0-----:R-:W0:Y:S01]  /*0cf0*/  LDC.64 R138, c[0x0][0x3a0] ;  /* 0x0000e800ff8a7b82 */ /* 0x001e220000000a00 */
[----:B------:R-:W-:-:S05]  /*0d00*/  IADD3 R141, PT, PT, R137, 0x20, RZ ;  /* 0x00000020898d7810 */ /* 0x000fca0007ffe0ff */
        /* <DEDUP_REMOVED lines=33> */
.L_x_28561:
[----:B------:R-:W1:Y:S01]  /*0f20*/  @P1 LDC R141, c[0x0][0x40c] ;  /* 0x00010300ff8d1b82 */ /* 0x000e620000000800 */
[----:B0----5:R-:W-:Y:S02]  /*0f30*/  @P1 PRMT R138, R132, 0x7632, R138 ;  /* 0x00007632848a1816 */ /* 0x021fe4000000008a */
[----:B------:R-:W-:Y:S02]  /*0f40*/  CS2R R188, SRZ ;  /* 0x0000000000bc7805 */ /* 0x000fe4000001ff00 */
[----:B------:R-:W-:Y:S02]  /*0f50*/  @P1 PRMT R139, R133, 0x7632, R139 ;  /* 0x00007632858b1816 */ /* 0x000fe4000000008b */
[----:B------:R-:W-:Y:S02]  /*0f60*/  CS2R R190, SRZ ;  /* 0x0000000000be7805 */ /* 0x000fe4000001ff00 */
[----:B------:R-:W-:Y:S02]  /*0f70*/  @P1 PRMT R140, R134, 0x7632, R140 ;  /* 0x00007632868c1816 */ /* 0x000fe4000000008c */
[----:B------:R-:W-:-:S02]  /*0f80*/  CS2R R184, SRZ ;  /* 0x0000000000b87805 */ /* 0x000fc4000001ff00 */
[----:B------:R-:W-:Y:S01]  /*0f90*/  @P1 SHF.L.U32 R138, R138, 0x10, RZ ;  /* 0x000000108a8a1819 */ /* 0x000fe200000006ff */
[----:B------:R-:W0:Y:S01]  /*0fa0*/  @P1 LDC R144, c[0x0][0x40c] ;  /* 0x00010300ff901b82 */ /* 0x000e220000000800 */
[----:B------:R-:W-:Y:S02]  /*0fb0*/  @P1 SHF.L.U32 R139, R139, 0x10, RZ ;  /* 0x000000108b8b1819 */ /* 0x000fe400000006ff */
[----:B------:R-:W-:Y:S02]  /*0fc0*/  CS2R R186, SRZ ;  /* 0x0000000000ba7805 */ /* 0x000fe4000001ff00 */
[----:B------:R-:W-:-:S03]  /*0fd0*/  @P1 SHF.L.U32 R140, R140, 0x10, RZ ;  /* 0x000000108c8c1819 */ /* 0x000fc600000006ff */
[----:B------:R-:W2:Y:S08]  /*0fe0*/  @P1 LDC R145, c[0x0][0x40c] ;  /* 0x00010300ff911b82 */ /* 0x000eb00000000800 */
[----:B------:R-:W3:Y:S01]  /*0ff0*/  @P1 LDC R149, c[0x0][0x40c] ;  /* 0x00010300ff951b82 */ /* 0x000ee20000000800 */
[----:B-1----:R-:W-:Y:S01]  /*1000*/  @P1 FMUL.FTZ R189, R138, R141 ;  /* 0x0000008d8abd1220 */ /* 0x002fe20000410000 */
[----:B------:R-:W-:-:S02]  /*1010*/  @P1 PRMT R138, R135, 0x7632, R138 ;  /* 0x00007632878a1816 */ /* 0x000fc4000000008a */
[----:B------:R-:W-:Y:S02]  /*1020*/  @P1 SHF.L.U32 R141, R134, 0x10, RZ ;  /* 0x00000010868d1819 */ /* 0x000fe400000006ff */
[----:B------:R-:W-:Y:S02]  /*1030*/  @P1 SHF.L.U32 R138, R138, 0x10, RZ ;  /* 0x000000108a8a1819 */ /* 0x000fe400000006ff */
[----:B------:R-:W1:Y:S01]  /*1040*/  @P1 LDC R142, c[0x0][0x40c] ;  /* 0x00010300ff8e1b82 */ /* 0x000e620000000800 */
[----:B0-----:R-:W-:Y:S01]  /*1050*/  @P1 FMUL.FTZ R191, R139, R144 ;  /* 0x000000908bbf1220 */ /* 0x001fe20000410000 */
[----:B------:R-:W-:Y:S02]  /*1060*/  @P1 SHF.L.U32 R139, R132, 0x10, RZ ;  /* 0x00000010848b1819 */ /* 0x000fe400000006ff */
[----:B------:R-:W-:-:S04]  /*1070*/  @P1 SHF.L.U32 R144, R135, 0x10, RZ ;  /* 0x0000001087901819 */ /* 0x000fc800000006ff */
[----:B------:R-:W0:Y:S01]  /*1080*/  @P1 LDC R143, c[0x0][0x40c] ;  /* 0x00010300ff8f1b82 */ /* 0x000e220000000800 */
[----:B--2---:R-:W-:Y:S01]  /*1090*/  @P1 FMUL.FTZ R185, R140, R145 ;  /* 0x000000918cb91220 */ /* 0x004fe20000410000 */
[----:B------:R-:W-:-:S06]  /*10a0*/  @P1 SHF.L.U32 R140, R133, 0x10, RZ ;  /* 0x00000010858c1819 */ /* 0x000fcc00000006ff */
[----:B------:R-:W2:Y:S01]  /*10b0*/  @P1 LDC R146, c[0x0][0x40c] ;  /* 0x00010300ff921b82 */ /* 0x000ea20000000800 */
[----:B---3--:R-:W-:-:S07]  /*10c0*/  @P1 FMUL.FTZ R187, R138, R149 ;  /* 0x000000958abb1220 */ /* 0x008fce0000410000 */
[----:B------:R-:W3:Y:S01]  /*10d0*/  @P1 LDC R147, c[0x0][0x40c] ;  /* 0x00010300ff931b82 */ /* 0x000ee20000000800 */
[----:B-1----:R-:W-:Y:S01]  /*10e0*/  @P1 FMUL.FTZ R188, R139, R142 ;  /* 0x0000008e8bbc1220 */ /* 0x002fe20000410000 */
[----:B0-----:R-:W-:Y:S01]  /*10f0*/  @P1 FMUL.FTZ R190, R140, R143 ;  /* 0x0000008f8cbe1220 */ /* 0x001fe20000410000 */
[----:B--2---:R-:W-:Y:S01]  /*1100*/  @P1 FMUL.FTZ R184, R141, R146 ;  /* 0x000000928db81220 */ /* 0x004fe20000410000 */
[----:B---3--:R-:W-:-:S07]  /*1110*/  @P1 FMUL.FTZ R186, R144, R147 ;  /* 0x0000009390ba1220 */ /* 0x008fce0000410000 */
.L_x_28562:
        /* <DEDUP_REMOVED lines=10> */
.L_x_28564:
[----:B------:R-:W-:Y:S05]  /*11c0*/  BSYNC.RECONVERGENT B0 ;  /* 0x0000000000007941 */ /* 0x000fea0003800200 */
.L_x_28563:
        /* <DEDUP_REMOVED lines=36> */
.L_x_28565:
        /* <DEDUP_REMOVED lines=32> */
.L_x_28566:
        /* <DEDUP_REMOVED lines=10> */
.L_x_28568:
[----:B------:R-:W-:Y:S05]  /*16b0*/  BSYNC.RECONVERGENT B0 ;  /* 0x0000000000007941 */ /* 0x000fea0003800200 */
.L_x_28567:
        /* <DEDUP_REMOVED lines=36> */
.L_x_28569:
        /* <DEDUP_REMOVED lines=32> */
.L_x_28570:
        /* <DEDUP_REMOVED lines=10> */
.L_x_28572:
[----:B------:R-:W-:Y:S05]  /*1ba0*/  BSYNC.RECONVERGENT B0 ;  /* 0x0000000000007941 */ /* 0x000fea0003800200 */
.L_x_28571:
        /* <DEDUP_REMOVED lines=36> */
.L_x_28573:
        /* <DEDUP_REMOVED lines=32> */
.L_x_28574:
        /* <DEDUP_REMOVED lines=10> */
.L_x_28576:
[----:B------:R-:W-:Y:S05]  /*2090*/  BSYNC.RECONVERGENT B0 ;  /* 0x0000000000007941 */ /* 0x000fea0003800200 */
.L_x_28575:
        /* <DEDUP_REMOVED lines=36> */
.L_x_28577:
        /* <DEDUP_REMOVED lines=32> */
.L_x_28578:
        /* <DEDUP_REMOVED lines=10> */
.L_x_28580:
[----:B------:R-:W-:Y:S05]  /*2580*/  BSYNC.RECONVERGENT B0 ;  /* 0x0000000000007941 */ /* 0x000fea0003800200 */
.L_x_28579:
        /* <DEDUP_REMOVED lines=36> */
.L_x_28581:
[----:B------:R-:W1:Y:S01]  /*27d0*/  @P1 LDC R143, c[0x0][0x40c] ;  /* 0x00010300ff8f1b82 */ /* 0x000e620000000800 */
[----:B0----5:R-:W-:Y:S02]  /*27e0*/  @P1 PRMT R138, R132, 0x7632, R138 ;  /* 0x00007632848a1816 */ /* 0x021fe4000000008a */
[----:B------:R-:W-:Y:S02]  /*27f0*/  CS2R R152, SRZ ;  /* 0x0000000000987805 */ /* 0x000fe4000001ff00 */
[----:B------:R-:W-:Y:S02]  /*2800*/  @P1 PRMT R139, R133, 0x7632, R139 ;  /* 0x00007632858b1816 */ /* 0x000fe4000000008b */
[----:B------:R-:W-:Y:S02]  /*2810*/  CS2R R154, SRZ ;  /* 0x00000000009a7805 */ /* 0x000fe4000001ff00 */
[----:B------:R-:W-:Y:S02]  /*2820*/  @P1 PRMT R140, R134, 0x7632, R140 ;  /* 0x00007632868c1816 */ /* 0x000fe4000000008c */
[----:B------:R-:W-:Y:S01]  /*2830*/  @P1 SHF.L.U32 R138, R138, 0x10, RZ ;  /* 0x000000108a8a1819 */ /* 0x000fe200000006ff */
[----:B------:R-:W0:Y:S01]  /*2840*/  @P1 LDC R142, c[0x0][0x40c] ;  /* 0x00010300ff8e1b82 */ /* 0x000e220000000800 */
[----:B------:R-:W-:-:S02]  /*2850*/  @P1 SHF.L.U32 R139, R139, 0x10, RZ ;  /* 0x000000108b8b1819 */ /* 0x000fc400000006ff */
[----:B------:R-:W-:Y:S02]  /*2860*/  @P1 SHF.L.U32 R140, R140, 0x10, RZ ;  /* 0x000000108c8c1819 */ /* 0x000fe400000006ff */
[----:B------:R-:W-:Y:S02]  /*2870*/  MOV R141, RZ ;  /* 0x000000ff008d7202 */ /* 0x000fe40000000f00 */
[----:B------:R-:W-:Y:S01]  /*2880*/  @P1 SHF.L.U32 R147, R134, 0x10, RZ ;  /* 0x0000001086931819 */ /* 0x000fe200000006ff */
[----:B------:R-:W2:Y:S01]  /*2890*/  @P1 LDC R145, c[0x0][0x40c] ;  /* 0x00010300ff911b82 */ /* 0x000ea20000000800 */
[----:B------:R-:W-:-:S07]  /*28a0*/  @P1 SHF.L.U32 R198, R135, 0x10, RZ ;  /* 0x0000001087c61819 */ /* 0x000fce00000006ff */
[----:B------:R-:W3:Y:S01]  /*28b0*/  @P1 LDC R209, c[0x0][0x40c] ;  /* 0x00010300ffd11b82 */ /* 0x000ee20000000800 */
[----:B-1----:R-:W-:Y:S01]  /*28c0*/  @P1 FMUL.FTZ R153, R138, R143 ;  /* 0x0000008f8a991220 */ /* 0x002fe20000410000 */
[----:B------:R-:W-:-:S04]  /*28d0*/  @P1 PRMT R138, R135, 0x7632, R138 ;  /* 0x00007632878a1816 */ /* 0x000fc8000000008a */
[----:B------:R-:W-:Y:S02]  /*28e0*/  @P1 SHF.L.U32 R138, R138, 0x10, RZ ;  /* 0x000000108a8a1819 */ /* 0x000fe400000006ff */
[----:B------:R-:W1:Y:S01]  /*28f0*/  @P1 LDC R144, c[0x0][0x40c] ;  /* 0x00010300ff901b82 */ /* 0x000e620000000800 */
[----:B0-----:R-:W-:Y:S01]  /*2900*/  @P1 FMUL.FTZ R155, R139, R142 ;  /* 0x0000008e8b9b1220 */ /* 0x001fe20000410000 */
[----:B------:R-:W-:Y:S02]  /*2910*/  @P1 SHF.L.U32 R139, R132, 0x10, RZ ;  /* 0x00000010848b1819 */ /* 0x000fe400000006ff */
[----:B------:R-:W-:-:S04]  /*2920*/  CS2R R142, SRZ ;  /* 0x00000000008e7805 */ /* 0x000fc8000001ff00 */
        /* <DEDUP_REMOVED lines=11> */
.L_x_28582:
        /* <DEDUP_REMOVED lines=10> */
.L_x_28584:
[----:B------:R-:W-:Y:S05]  /*2a80*/  BSYNC.RECONVERGENT B0 ;  /* 0x0000000000007941 */ /* 0x000fea0003800200 */
.L_x_28583:
[----:B------:R-:W-:Y:S01]  /*2a90*/  IADD3 R203, PT, PT, R137, 0xe0, RZ ;  /* 0x000000e089cb7810 */ /* 0x000fe20007ffe0ff */
[----:B------:R-:W-:Y:S06]  /*2aa0*/  @!P0 BRA `(.L_x_28585) ;  /* 0x0000000000888947 */ /* 0x000fec0003800000 */
        /* <DEDUP_REMOVED lines=9> */
[----:B------:R-:W-:Y:S01]  /*2b40*/  @P0 SHF.L.U32 R213, R133, 0x10, RZ ;  /* 0x0000001085d50819 */ /* 0x000fe200000006ff */
[----:B------:R-:W1:Y:S01]  /*2b50*/  @P0 LDC R198, c[0x0][0x40c] ;  /* 0x00010300ffc60b82 */ /* 0x000e620000000800 */
[----:B0-----:R-:W-:-:S07]  /*2b60*/  @P0 SHF.L.U32 R209, R134, 0x10, RZ ;  /* 0x0000001086d10819 */ /* 0x001fce00000006ff */
        /* <DEDUP_REMOVED lines=10> */
[----:B------:R-:W-:Y:S01]  /*2c10*/  @P0 PRMT R196, R134, 0x7632, R196 ;  /* 0x0000763286c40816 */ /* 0x000fe200000000c4 */
[----:B---3--:R-:W-:Y:S01]  /*2c20*/  @P0 FFMA.FTZ R136, R209, R212, R136 ;  /* 0x000000d4d1880223 */ /* 0x008fe20000010088 */
[----:B------:R-:W-:-:S02]  /*2c30*/  @P0 PRMT R198, R135, 0x7632, R198 ;  /* 0x0000763287c60816 */ /* 0x000fc400000000c6 */
[----:B------:R-:W-:Y:S02]  /*2c40*/  @P0 SHF.L.U32 R211, R135, 0x10, RZ ;  /* 0x0000001087d30819 */ /* 0x000fe400000006ff */
[----:B------:R-:W-:Y:S02]  /*2c50*/  @P0 SHF.L.U32 R0, R0, 0x10, RZ ;  /* 0x0000001000000819 */ /* 0x000fe400000006ff */
[----:B------:R-:W-:Y:S01]  /*2c60*/  @P0 SHF.L.U32 R196, R196, 0x10, RZ ;  /* 0x00000010c4c40819 */ /* 0x000fe200000006ff */
[----:B----4-:R-:W-:Y:S01]  /*2c70*/  @P0 FFMA.FTZ R138, R211, R208, R138 ;  /* 0x000000d0d38a0223 */ /* 0x010fe2000001008a */
[----:B------:R-:W-:Y:S01]  /*2c80*/  @P0 SHF.L.U32 R198, R198, 0x10, RZ ;  /* 0x00000010c6c60819 */ /* 0x000fe200000006ff */
[----:B------:R-:W-:Y:S02]  /*2c90*/  @P0 FFMA.FTZ R147, R0, R210, R147 ;  /* 0x000000d200930223 */ /* 0x000fe40000010093 */
[----:B------:R-:W-:Y:S02]  /*2ca0*/  @P0 FFMA.FTZ R137, R196, R214, R137 ;  /* 0x000000d6c4890223 */ /* 0x000fe40000010089 */
[----:B------:R-:W-:Y:S01]  /*2cb0*/  @P0 FFMA.FTZ R139, R198, R215, R139 ;  /* 0x000000d7c68b0223 */ /* 0x000fe2000001008b */
[----:B------:R-:W-:Y:S06]  /*2cc0*/  BRA `(.L_x_28586) ;  /* 0x0000000000847947 */ /* 0x000fec0003800000 */
.L_x_28585:
[----:B0-----:R-:W0:Y:S01]  /*2cd0*/  @P1 LDC R139, c[0x0][0x40c] ;  /* 0x00010300ff8b1b82 */ /* 0x001e220000000800 */
[----:B-----5:R-:W-:Y:S02]  /*2ce0*/  @P1 PRMT R0, R132, 0x7632, R0 ;  /* 0x0000763284001816 */ /* 0x020fe40000000000 */
[----:B------:R-:W-:Y:S02]  /*2cf0*/  CS2R R144, SRZ ;  /* 0x0000000000907805 */ /* 0x000fe4000001ff00 */
[----:B------:R-:W-:Y:S02]  /*2d00*/  @P1 PRMT R138, R134, 0x7632, R138 ;  /* 0x00007632868a1816 */ /* 0x000fe4000000008a */
[----:B------:R-:W-:Y:S02]  /*2d10*/  CS2R R146, SRZ ;  /* 0x0000000000927805 */ /* 0x000fe4000001ff00 */
[----:B------:R-:W-:Y:S02]  /*2d20*/  @P1 SHF.L.U32 R0, R0, 0x10, RZ ;  /* 0x0000001000001819 */ /* 0x000fe400000006ff */
[----:B------:R-:W-:Y:S01]  /*2d30*/  @P1 PRMT R136, R133, 0x7632, R136 ;  /* 0x0000763285881816 */ /* 0x000fe20000000088 */
[----:B------:R-:W1:Y:S01]  /*2d40*/  @P1 LDC R217, c[0x0][0x40c] ;  /* 0x00010300ffd91b82 */ /* 0x000e620000000800 */
[----:B------:R-:W-:-:S02]  /*2d50*/  @P1 SHF.L.U32 R138, R138, 0x10, RZ ;  /* 0x000000108a8a1819 */ /* 0x000fc400000006ff */
[----:B------:R-:W-:Y:S02]  /*2d60*/  @P1 SHF.L.U32 R136, R136, 0x10, RZ ;  /* 0x0000001088881819 */ /* 0x000fe400000006ff */
[----:B------:R-:W-:Y:S02]  /*2d70*/  @P1 SHF.L.U32 R196, R132, 0x10, RZ ;  /* 0x0000001084c41819 */ /* 0x000fe400000006ff */
[----:B------:R-:W-:Y:S01]  /*2d80*/  @P1 SHF.L.U32 R198, R133, 0x10, RZ ;  /* 0x0000001085c61819 */ /* 0x000fe200000006ff */
[----:B------:R-:W2:Y:S01]  /*2d90*/  @P1 LDC R213, c[0x0][0x40c] ;  /* 0x00010300ffd51b82 */ /* 0x000ea20000000800 */
[----:B------:R-:W-:Y:S02]  /*2da0*/  @P1 SHF.L.U32 R202, R134, 0x10, RZ ;  /* 0x0000001086ca1819 */ /* 0x000fe400000006ff */
[----:B------:R-:W-:Y:S02]  /*2db0*/  @P1 SHF.L.U32 R208, R135, 0x10, RZ ;  /* 0x0000001087d01819 */ /* 0x000fe400000006ff */
[----:B------:R-:W-:-:S03]  /*2dc0*/  MOV R137, RZ ;  /* 0x000000ff00897202 */ /* 0x000fc60000000f00 */
[----:B------:R-:W3:Y:S01]  /*2dd0*/  @P1 LDC R221, c[0x0][0x40c] ;  /* 0x00010300ffdd1b82 */ /* 0x000ee20000000800 */
[----:B0-----:R-:W-:Y:S01]  /*2de0*/  @P1 FMUL.FTZ R145, R0, R139 ;  /* 0x0000008b00911220 */ /* 0x001fe20000410000 */
[----:B------:R-:W-:-:S04]  /*2df0*/  @P1 PRMT R0, R135, 0x7632, R0 ;  /* 0x0000763287001816 */ /* 0x000fc80000000000 */
[----:B------:R-:W-:Y:S02]  /*2e00*/  @P1 SHF.L.U32 R0, R0, 0x10, RZ ;  /* 0x0000001000001819 */ /* 0x000fe400000006ff */
[----:B------:R-:W0:Y:S01]  /*2e10*/  @P1 LDC R209, c[0x0][0x40c] ;  /* 0x00010300ffd11b82 */ /* 0x000e220000000800 */
[----:B-1----:R-:W-:Y:S01]  /*2e20*/  @P1 FMUL.FTZ R137, R138, R217 ;  /* 0x000000d98a891220 */ /* 0x002fe20000410000 */
[----:B------:R-:W-:-:S06]  /*2e30*/  CS2R R138, SRZ ;  /* 0x00000000008a7805 */ /* 0x000fcc000001ff00 */
[----:B------:R-:W1:Y:S01]  /*2e40*/  @P1 LDC R211, c[0x0][0x40c] ;  /* 0x00010300ffd31b82 */ /* 0x000e620000000800 */
[----:B--2---:R-:W-:Y:S01]  /*2e50*/  @P1 FMUL.FTZ R147, R136, R213 ;  /* 0x000000d588931220 */ /* 0x004fe20000410000 */
[----:B------:R-:W-:-:S06]  /*2e60*/  HFMA2 R136, -RZ, RZ, 0, 0 ;  /* 0x00000000ff887431 */ /* 0x000fcc00000001ff */
[----:B------:R-:W2:Y:S01]  /*2e70*/  @P1 LDC R215, c[0x0][0x40c] ;  /* 0x00010300ffd71b82 */ /* 0x000ea20000000800 */
[----:B---3--:R-:W-:-:S07]  /*2e80*/  @P1 FMUL.FTZ R139, R0, R221 ;  /* 0x000000dd008b1220 */ /* 0x008fce0000410000 */
[----:B------:R-:W3:Y:S01]  /*2e90*/  @P1 LDC R219, c[0x0][0x40c] ;  /* 0x00010300ffdb1b82 */ /* 0x000ee20000000800 */
[----:B0-----:R-:W-:Y:S01]  /*2ea0*/  @P1 FMUL.FTZ R144, R196, R209 ;  /* 0x000000d1c4901220 */ /* 0x001fe20000410000 */
[----:B-1----:R-:W-:Y:S01]  /*2eb0*/  @P1 FMUL.FTZ R146, R198, R211 ;  /* 0x000000d3c6921220 */ /* 0x002fe20000410000 */
[----:B--2---:R-:W-:Y:S01]  /*2ec0*/  @P1 FMUL.FTZ R136, R202, R215 ;  /* 0x000000d7ca881220 */ /* 0x004fe20000410000 */
[----:B---3--:R-:W-:-:S07]  /*2ed0*/  @P1 FMUL.FTZ R138, R208, R219 ;  /* 0x000000dbd08a1220 */ /* 0x008fce0000410000 */
.L_x_28586:
        /* <DEDUP_REMOVED lines=220> */
.L_x_28602:
        /* <DEDUP_REMOVED lines=10> */
[----:B-1----:R-:W-:-:S05]  /*3d40*/  @!P0 IMAD.WIDE R200, R2, 0x4, R202 ;  /* 0x0000000402c88825 */ /* 0x002fca00078e02ca */
[----:B------:R1:W-:Y:S01]  /*3d50*/  @!P0 STG.E desc[UR6][R200.64], R198 ;  /* 0x000000c6c8008986 */ /* 0x0003e2000c101906 */
[----:B0-----:R-:W-:-:S05]  /*3d60*/  @!P0 IMAD.WIDE R202, R2, 0x4, R208 ;  /* 0x0000000402ca8825 */ /* 0x001fca00078e02d0 */
[----:B--2---:R1:W-:Y:S01]  /*3d70*/  @!P0 STG.E desc[UR6][R202.64], R0 ;  /* 0x00000000ca008986 */ /* 0x0043e2000c101906 */
        /* <DEDUP_REMOVED lines=27> */
[C---:B------:R-:W-:Y:S01]  /*3f30*/  FADD.FTZ R235, -R197.reuse, R167 ;  /* 0x000000a7c5eb7221 */ /* 0x040fe20000010100 */
[C---:B------:R-:W-:Y:S01]  /*3f40*/  FADD.FTZ R167, -R197.reuse, R170 ;  /* 0x000000aac5a77221 */ /* 0x040fe20000010100 */
[----:B------:R-:W-:Y:S01]  /*3f50*/  SHF.R.S32.HI R170, RZ, 0x1f, R3 ;  /* 0x0000001fffaa7819 */ /* 0x000fe20000011403 */
[C---:B------:R-:W-:Y:S01]  /*3f60*/  FADD.FTZ R207, -R197.reuse, R192 ;  /* 0x000000c0c5cf7221 */ /* 0x040fe20000010100 */
[----:B------:R-:W-:Y:S01]  /*3f70*/  F2FP.BF16.F32.PACK_AB R137, R140, R137 ;  /* 0x000000898c89723e */ /* 0x000fe200000010ff */
[----:B------:R-:W-:Y:S01]  /*3f80*/  FADD.FTZ R211, -R197, R193 ;  /* 0x000000c1c5d37221 */ /* 0x000fe20000010100 */
[----:B------:R-:W-:Y:S01]  /*3f90*/  F2FP.BF16.F32.PACK_AB R136, R141, R136 ;  /* 0x000000888d88723e */ /* 0x000fe200000010ff */
[C---:B------:R-:W-:Y:S01]  /*3fa0*/  FADD.FTZ R213, -R197.reuse, R194 ;  /* 0x000000c2c5d57221 */ /* 0x040fe20000010100 */
[----:B------:R-:W0:Y:S01]  /*3fb0*/  LDC.64 R140, c[0x0][0x428] ;  /* 0x00010a00ff8c7b82 */ /* 0x000e220000000a00 */
[C---:B------:R-:W-:Y:S01]  /*3fc0*/  FADD.FTZ R217, -R197.reuse, R195 ;  /* 0x000000c3c5d97221 */ /* 0x040fe20000010100 */
[C---:B------:R-:W-:Y:S01]  /*3fd0*/  FADD.FTZ R247, -R197.reuse, R160 ;  /* 0x000000a0c5f77221 */ /* 0x040fe20000010100 */
[C---:B------:R-:W-:Y:S01]  /*3fe0*/  FADD.FTZ R243, -R197.reuse, R162 ;  /* 0x000000a2c5f37221 */ /* 0x040fe20000010100 */
[C---:B------:R-:W-:Y:S01]  /*3ff0*/  FADD.FTZ R149, -R197.reuse, R149 ;  /* 0x00000095c5957221 */ /* 0x040fe20000010100 */
[----:B------:R-:W-:Y:S01]  /*4000*/  LEA.HI R170, R170, R3, RZ, 0x3 ;  /* 0x00000003aaaa7211 */ /* 0x000fe200078f18ff */
[C---:B------:R-:W-:Y:S01]  /*4010*/  FADD.FTZ R209, -R197.reuse, R184 ;  /* 0x000000b8c5d17221 */ /* 0x040fe20000010100 */
[C---:B------:R-:W-:Y:S01]  /*4020*/  FADD.FTZ R185, -R197.reuse, R185 ;  /* 0x000000b9c5b97221 */ /* 0x040fe20000010100 */
[C---:B------:R-:W-:Y:S01]  /*4030*/  FMUL.FTZ R207, R0.reuse, R207 ;  /* 0x000000cf00cf7220 */ /* 0x040fe20000410000 */
[C---:B------:R-:W-:Y:S01]  /*4040*/  FMUL.FTZ R160, R0.reuse, R211 ;  /* 0x000000d300a07220 */ /* 0x040fe20000410000 */
[C---:B------:R-:W-:Y:S01]  /*4050*/  FMUL.FTZ R213, R0.reuse, R213 ;  /* 0x000000d500d57220 */ /* 0x040fe20000410000 */
[----:B------:R-:W-:Y:S01]  /*4060*/  FMUL.FTZ R162, R0, R217 ;  /* 0x000000d900a27220 */ /* 0x000fe20000410000 */
[----:B------:R-:W-:Y:S01]  /*4070*/  LOP3.LUT R3, R196, 0x1f, RZ, 0xc0, !PT ;  /* 0x0000001fc4037812 */ /* 0x000fe200078ec0ff */
        /* <DEDUP_REMOVED lines=40> */
[----:B------:R-:W-:Y:S01]  /*4300*/  FFMA.FTZ R207, R207, R8, R72 ;  /* 0x00000008cfcf7223 */ /* 0x000fe20000010048 */
[----:B------:R-:W-:Y:S01]  /*4310*/  FFMA.FTZ R139, R213, R10, R74 ;  /* 0x0000000ad58b7223 */ /* 0x000fe2000001004a */
[----:B------:R-:W-:Y:S01]  /*4320*/  FFMA.FTZ R162, R162, R11, R75 ;  /* 0x0000000ba2a27223 */ /* 0x000fe2000001004b */
[----:B------:R-:W-:Y:S01]  /*4330*/  FFMA.FTZ R160, R160, R9, R73 ;  /* 0x00000009a0a07223 */ /* 0x000fe20000010049 */
[C---:B------:R-:W-:Y:S01]  /*4340*/  FMUL.FTZ R209, R0.reuse, R209 ;  /* 0x000000d100d17220 */ /* 0x040fe20000410000 */
[----:B------:R-:W-:Y:S01]  /*4350*/  FMUL.FTZ R194, R0, R185 ;  /* 0x000000b900c27220 */ /* 0x000fe20000410000 */
[----:B------:R-:W-:Y:S01]  /*4360*/  LEA.HI.SX32 R149, R170, R3, 0x1d ;  /* 0x00000003aa957211 */ /* 0x000fe200078feaff */
        /* <DEDUP_REMOVED lines=27> */
[----:B------:R-:W-:Y:S01]  /*4520*/  F2FP.BF16.F32.PACK_AB R146, R151, R146 ;  /* 0x000000929792723e */ /* 0x000fe200000010ff */
[C---:B------:R-:W-:Y:S01]  /*4530*/  FMUL.FTZ R200, R0.reuse, R145 ;  /* 0x0000009100c87220 */ /* 0x040fe20000410000 */
[----:B------:R-:W-:Y:S01]  /*4540*/  FMUL.FTZ R206, R0, R147 ;  /* 0x0000009300ce7220 */ /* 0x000fe20000410000 */
        /* <DEDUP_REMOVED lines=13> */
[----:B------:R-:W-:Y:S01]  /*4620*/  IADD3 R185, PT, PT, R149, 0x40, RZ ;  /* 0x0000004095b97810 */ /* 0x000fe20007ffe0ff */
[C---:B------:R-:W-:Y:S01]  /*4630*/  FMUL.FTZ R165, R0.reuse, R165 ;  /* 0x000000a500a57220 */ /* 0x040fe20000410000 */
[C---:B------:R-:W-:Y:S01]  /*4640*/  FMUL.FTZ R176, R0.reuse, R235 ;  /* 0x000000eb00b07220 */ /* 0x040fe20000410000 */
[----:B------:R-:W-:Y:S01]  /*4650*/  F2FP.BF16.F32.PACK_AB R144, R151, R144 ;  /* 0x000000909790723e */ /* 0x000fe200000010ff */
[----:B------:R-:W-:Y:S01]  /*4660*/  FMUL.FTZ R178, R0, R157 ;  /* 0x0000009d00b27220 */ /* 0x000fe20000410000 */
[----:B0-----:R-:W-:Y:S01]  /*4670*/  IADD3 R143, PT, PT, R149, 0x20, RZ ;  /* 0x00000020958f7810 */ /* 0x001fe20007ffe0ff */
[----:B------:R-:W-:Y:S01]  /*4680*/  FFMA.FTZ R138, R196, R25, R89 ;  /* 0x00000019c48a7223 */ /* 0x000fe20000010059 */
[----:B------:R-:W-:Y:S01]  /*4690*/  FFMA.FTZ R136, R184, R21, R85 ;  /* 0x00000015b8887223 */ /* 0x000fe20000010055 */
[----:B------:R-:W-:Y:S01]  /*46a0*/  F2FP.BF16.F32.PACK_AB R147, R214, R147 ;  /* 0x00000093d693723e */ /* 0x000fe200000010ff */
[----:B------:R-:W-:Y:S01]  /*46b0*/  FMUL.FTZ R164, R0, R179 ;  /* 0x000000b300a47220 */ /* 0x000fe20000410000 */
[----:B------:R-:W-:Y:S01]  /*46c0*/  F2FP.BF16.F32.PACK_AB R145, R186, R145 ;  /* 0x00000091ba91723e */ /* 0x000fe200000010ff */
[----:B------:R-:W-:Y:S01]  /*46d0*/  IMAD.WIDE.U32 R142, R143, 0x10, R140 ;  /* 0x000000108f8e7825 */ /* 0x000fe200078e008c */
[----:B------:R-:W-:-:S03]  /*46e0*/  IADD3 R151, PT, PT, R149, 0x60, RZ ;  /* 0x0000006095977810 */ /* 0x000fc60007ffe0ff */
[C---:B------:R-:W-:Y:S01]  /*46f0*/  FMUL.FTZ R182, R0.reuse, R153 ;  /* 0x0000009900b67220 */ /* 0x040fe20000410000 */
[----:B------:R-:W-:Y:S01]  /*4700*/  FMUL.FTZ R198, R0, R155 ;  /* 0x0000009b00c67220 */ /* 0x000fe20000410000 */
[----:B------:R-:W-:Y:S01]  /*4710*/  F2FP.BF16.F32.PACK_AB R139, R208, R225 ;  /* 0x000000e1d08b723e */ /* 0x000fe200000010ff */
[----:B------:R-:W-:Y:S01]  /*4720*/  IMAD.WIDE.U32 R184, R185, 0x10, R140 ;  /* 0x00000010b9b87825 */ /* 0x000fe200078e008c */
[----:B------:R-:W-:-:S03]  /*4730*/  F2FP.BF16.F32.PACK_AB R138, R138, R223 ;  /* 0x000000df8a8a723e */ /* 0x000fc600000010ff */
[----:B------:R-:W-:Y:S01]  /*4740*/  FFMA.FTZ R165, R165, R34, R98 ;  /* 0x00000022a5a57223 */ /* 0x000fe20000010062 */
[----:B------:R-:W-:Y:S01]  /*4750*/  F2FP.BF16.F32.PACK_AB R137, R188, R221 ;  /* 0x000000ddbc89723e */ /* 0x000fe200000010ff */
[----:B------:R-:W-:Y:S01]  /*4760*/  FFMA.FTZ R176, R176, R35, R99 ;  /* 0x00000023b0b07223 */ /* 0x000fe20000010063 */
[----:B------:R-:W-:Y:S01]  /*4770*/  F2FP.BF16.F32.PACK_AB R136, R136, R219 ;  /* 0x000000db8888723e */ /* 0x000fe200000010ff */
[C---:B------:R-:W-:Y:S01]  /*4780*/  FMUL.FTZ R180, R0.reuse, R163 ;  /* 0x000000a300b47220 */ /* 0x040fe20000410000 */
[C---:B------:R-:W-:Y:S01]  /*4790*/  IADD3 R157, PT, PT, R149.reuse, 0xc0, RZ ;  /* 0x000000c0959d7810 */ /* 0x040fe20007ffe0ff */
[C---:B------:R-:W-:Y:S01]  /*47a0*/  FMUL.FTZ R237, R0.reuse, R237 ;  /* 0x000000ed00ed7220 */ /* 0x040fe20000410000 */
[C---:B------:R-:W-:Y:S01]  /*47b0*/  IADD3 R155, PT, PT, R149.reuse, 0x80, RZ ;  /* 0x00000080959b7810 */ /* 0x040fe20007ffe0ff */
[C---:B------:R-:W-:Y:S01]  /*47c0*/  FMUL.FTZ R245, R0.reuse, R245 ;  /* 0x000000f500f57220 */ /* 0x040fe20000410000 */
[C---:B------:R-:W-:Y:S01]  /*47d0*/  IADD3 R153, PT, PT, R149.reuse, 0xa0, RZ ;  /* 0x000000a095997810 */ /* 0x040fe20007ffe0ff */
[C---:B------:R-:W-:Y:S01]  /*47e0*/  FMUL.FTZ R163, R0.reuse, R148 ;  /* 0x0000009400a37220 */ /* 0x040fe20000410000 */
[----:B------:R-:W-:Y:S01]  /*47f0*/  IADD3 R179, PT, PT, R149, 0xe0, RZ ;  /* 0x000000e095b37810 */ /* 0x000fe20007ffe0ff */
[C---:B------:R-:W-:Y:S01]  /*4800*/  FMUL.FTZ R231, R0.reuse, R231 ;  /* 0x000000e700e77220 */ /* 0x040fe20000410000 */
[C---:B------:R-:W-:Y:S01]  /*4810*/  FMUL.FTZ R190, R0.reuse, R159 ;  /* 0x0000009f00be7220 */ /* 0x040fe20000410000 */
[C---:B------:R-:W-:Y:S01]  /*4820*/  FMUL.FTZ R204, R0.reuse, R150 ;  /* 0x0000009600cc7220 */ /* 0x040fe20000410000 */
[--C-:B------:R-:W-:Y:S01]  /*4830*/  IMAD.WIDE.U32 R148, R151, 0x10, R140.reuse ;  /* 0x0000001097947825 */ /* 0x100fe200078e008c */
[----:B------:R0:W-:Y:S03]  /*4840*/  STG.E.128 desc[UR6][R142.64], R144 ;  /* 0x000000908e007986 */ /* 0x0001e6000c101d06 */
[C---:B------:R-:W-:Y:S01]  /*4850*/  FMUL.FTZ R159, R0.reuse, R152 ;  /* 0x00000098009f7220 */ /* 0x040fe20000410000 */
[C---:B------:R-:W-:Y:S01]  /*4860*/  FMUL.FTZ R173, R0.reuse, R154 ;  /* 0x0000009a00ad7220 */ /* 0x040fe20000410000 */
[C---:B------:R-:W-:Y:S01]  /*4870*/  FMUL.FTZ R212, R0.reuse, R156 ;  /* 0x0000009c00d47220 */ /* 0x040fe20000410000 */
[--C-:B------:R-:W-:Y:S01]  /*4880*/  IMAD.WIDE.U32 R150, R157, 0x10, R140.reuse ;  /* 0x000000109d967825 */ /* 0x100fe200078e008c */
[----:B------:R1:W-:Y:S03]  /*4890*/  STG.E.128 desc[UR6][R184.64], R136 ;  /* 0x00000088b8007986 */ /* 0x0003e6000c101d06 */
        /* <DEDUP_REMOVED lines=8> */
[----:B------:R-:W-:Y:S01]  /*4920*/  FMUL.FTZ R229, R0, R229 ;  /* 0x000000e500e57220 */ /* 0x000fe20000410000 */
[----:B------:R-:W-:Y:S01]  /*4930*/  FFMA.FTZ R231, R231, R30, R94 ;  /* 0x0000001ee7e77223 */ /* 0x000fe2000001005e */
[----:B------:R-:W-:-:S04]  /*4940*/  IMAD.WIDE.U32 R156, R179, 0x10, R140 ;  /* 0x00000010b39c7825 */ /* 0x000fc800078e008c */
[----:B------:R-:W-:Y:S01]  /*4950*/  FFMA.FTZ R140, R237, R36, R100 ;  /* 0x00000024ed8c7223 */ /* 0x000fe20000010064 */
[----:B0-----:R-:W-:Y:S01]  /*4960*/  FFMA.FTZ R145, R166, R37, R101 ;  /* 0x00000025a6917223 */ /* 0x001fe20000010065 */
[----:B------:R-:W-:Y:S01]  /*4970*/  FFMA.FTZ R146, R245, R48, R112 ;  /* 0x00000030f5927223 */ /* 0x000fe20000010070 */
[----:B------:R-:W-:Y:S01]  /*4980*/  FFMA.FTZ R164, R164, R31, R95 ;  /* 0x0000001fa4a47223 */ /* 0x000fe2000001005f */
[C---:B------:R-:W-:Y:S01]  /*4990*/  FMUL.FTZ R247, R0.reuse, R247 ;  /* 0x000000f700f77220 */ /* 0x040fe20000410000 */
[----:B------:R-:W-:Y:S01]  /*49a0*/  FMUL.FTZ R243, R0, R243 ;  /* 0x000000f300f37220 */ /* 0x000fe20000410000 */
[----:B-1----:R-:W-:Y:S01]  /*49b0*/  F2FP.BF16.F32.PACK_AB R139, R176, R165 ;  /* 0x000000a5b08b723e */ /* 0x002fe200000010ff */
[----:B------:R-:W-:Y:S01]  /*49c0*/  FFMA.FTZ R165, R192, R49, R113 ;  /* 0x00000031c0a57223 */ /* 0x000fe20000010071 */
        /* <DEDUP_REMOVED lines=54> */
[----:B------:R-:W-:Y:S02]  /*4d30*/  F2FP.BF16.F32.PACK_AB R171, R0, R175 ;  /* 0x000000af00ab723e */ /* 0x000fe400000010ff */
[----:B------:R-:W-:Y:S01]  /*4d40*/  F2FP.BF16.F32.PACK_AB R170, R212, R173 ;  /* 0x000000add4aa723e */ /* 0x000fe200000010ff */
[----:B------:R0:W-:Y:S01]  /*4d50*/  STG.E.128 desc[UR6][R150.64], R164 ;  /* 0x000000a496007986 */ /* 0x0001e2000c101d06 */
[----:B------:R-:W-:-:S02]  /*4d60*/  F2FP.BF16.F32.PACK_AB R169, R206, R169 ;  /* 0x000000a9cea9723e */ /* 0x000fc400000010ff */
[----:B------:R-:W-:-:S05]  /*4d70*/  F2FP.BF16.F32.PACK_AB R168, R200, R161 ;  /* 0x000000a1c8a8723e */ /* 0x000fca00000010ff */
[----:B------:R0:W-:Y:S02]  /*4d80*/  STG.E.128 desc[UR6][R156.64], R168 ;  /* 0x000000a89c007986 */ /* 0x0001e4000c101d06 */
.L_x_28589:
[----:B------:R-:W-:Y:S05]  /*4d90*/  BSYNC.RECONVERGENT B0 ;  /* 0x0000000000007941 */ /* 0x000fea0003800200 */
.L_x_28588:
[----:B0-----:R-:W0:Y:S02]  /*4da0*/  LDC.64 R136, c[0x0][0x380] ;  /* 0x0000e000ff887b82 */ /* 0x001e240000000a00 */
[----:B0-----:R-:W-:-:S04]  /*4db0*/  LEA R2, R136, R2, 0x2 ;  /* 0x0000000288027211 */ /* 0x001fc800078e10ff */
[----:B------:R-:W-:-:S13]  /*4dc0*/  ISETP.GE.AND P0, PT, R2, R137, PT ;  /* 0x000000890200720c */ /* 0x000fda0003f06270 */
[----:B------:R-:W-:Y:S05]  /*4dd0*/  @!P0 BRA `(.L_x_28590) ;  /* 0xffffffb8002c8947 */ /* 0x000fea000383ffff */
[----:B------:R-:W-:Y:S05]  /*4de0*/  EXIT ;  /* 0x000000000000794d */ /* 0x000fea0003800000 */
.L_x_28587:
        /* <DEDUP_REMOVED lines=8> */
.L_x_28592:
[----:B------:R-:W-:Y:S05]  /*4e70*/  BSYNC B0 ;  /* 0x0000000000007941 */ /* 0x000fea0003800000 */
.L_x_28591:
        /* <DEDUP_REMOVED lines=10> */
.L_x_28593:
[----:B------:R-:W-:Y:S01]  /*4f20*/  HFMA2 R212, -RZ, RZ, 0, 2.384185791015625e-07 ;  /* 0x00000004ffd47431 */ /* 0x000fe200000001ff */
[----:B------:R-:W-:-:S05]  /*4f30*/  MOV R198, R209 ;  /* 0x000000d100c67202 */ /* 0x000fca0000000f00 */
[----:B------:R-:W-:-:S05]  /*4f40*/  FADD.FTZ R202, R201, R198 ;  /* 0x000000c6c9ca7221 */ /* 0x000fca0000010000 */
[----:B------:R-:W-:-:S07]  /*4f50*/  MOV R211, R202 ;  /* 0x000000ca00d37202 */ /* 0x000fce0000000f00 */
[----:B------:R-:W-:Y:S05]  /*4f60*/  WARPSYNC.COLLECTIVE R210, `(.L_x_28594) ;  /* 0x00000000d2087348 */ /* 0x000fea0003c00000 */
[----:B------:R0:W1:Y:S02]  /*4f70*/  SHFL.BFLY P1, R209, R211, R212, R213 ;  /* 0x0c0000d4d3d17389 */ /* 0x00006400000200d5 */
[----:B01----:R-:W-:Y:S05]  /*4f80*/  ENDCOLLECTIVE ;  /* 0x000000000000791b */ /* 0x003fea0003800000 */
.L_x_28594:
[----:B------:R-:W-:Y:S01]  /*4f90*/  HFMA2 R212, -RZ, RZ, 0, 4.76837158203125e-07 ;  /* 0x00000008ffd47431 */ /* 0x000fe200000001ff */
[----:B------:R-:W-:-:S05]  /*4fa0*/  MOV R203, R209 ;  /* 0x000000d100cb7202 */ /* 0x000fca0000000f00 */
[----:B------:R-:W-:-:S05]  /*4fb0*/  FADD.FTZ R203, R202, R203 ;  /* 0x000000cbcacb7221 */ /* 0x000fca0000010000 */
[----:B------:R-:W-:-:S07]  /*4fc0*/  MOV R211, R203 ;  /* 0x000000cb00d37202 */ /* 0x000fce0000000f00 */
[----:B------:R-:W-:Y:S05]  /*4fd0*/  WARPSYNC.COLLECTIVE R210, `(.L_x_28595) ;  /* 0x00000000d2087348 */ /* 0x000fea0003c00000 */
[----:B------:R0:W1:Y:S02]  /*4fe0*/  SHFL.BFLY P1, R209, R211, R212, R213 ;  /* 0x0c0000d4d3d17389 */ /* 0x00006400000200d5 */
[----:B01----:R-:W-:Y:S05]  /*4ff0*/  ENDCOLLECTIVE ;  /* 0x000000000000791b */ /* 0x003fea0003800000 */
.L_x_28595:
[----:B------:R-:W-:Y:S01]  /*5000*/  HFMA2 R212, -RZ, RZ, 0, 9.5367431640625e-07 ;  /* 0x00000010ffd47431 */ /* 0x000fe200000001ff */
[----:B------:R-:W-:-:S05]  /*5010*/  MOV R198, R209 ;  /* 0x000000d100c67202 */ /* 0x000fca0000000f00 */
[----:B------:R-:W-:-:S05]  /*5020*/  FADD.FTZ R208, R203, R198 ;  /* 0x000000c6cbd07221 */ /* 0x000fca0000010000 */
[----:B------:R-:W-:-:S07]  /*5030*/  MOV R211, R208 ;  /* 0x000000d000d37202 */ /* 0x000fce0000000f00 */
[----:B------:R-:W-:Y:S05]  /*5040*/  WARPSYNC.COLLECTIVE R210, `(.L_x_28596) ;  /* 0x00000000d2087348 */ /* 0x000fea0003c00000 */
[----:B------:R0:W1:Y:S02]  /*5050*/  SHFL.BFLY P1, R209, R211, R212, R213 ;  /* 0x0c0000d4d3d17389 */ /* 0x00006400000200d5 */
[----:B01----:R-:W-:Y:S05]  /*5060*/  ENDCOLLECTIVE ;  /* 0x000000000000791b */ /* 0x003fea0003800000 */
.L_x_28596:
        /* <DEDUP_REMOVED lines=135> */
.L_x_28597:
[----:B------:R-:W-:Y:S01]  /*58e0*/  HFMA2 R212, -RZ, RZ, 0, 1.1920928955078125e-07 ;  /* 0x00000002ffd47431 */ /* 0x000fe200000001ff */
[----:B------:R-:W-:-:S05]  /*58f0*/  MOV R201, R209 ;  /* 0x000000d100c97202 */ /* 0x000fca0000000f00 */
[----:B------:R-:W-:-:S05]  /*5900*/  FADD.FTZ R201, R0, R201 ;  /* 0x000000c900c97221 */ /* 0x000fca0000010000 */
[----:B------:R-:W-:-:S07]  /*5910*/  MOV R211, R201 ;  /* 0x000000c900d37202 */ /* 0x000fce0000000f00 */
[----:B------:R-:W-:Y:S05]  /*5920*/  WARPSYNC.COLLECTIVE R210, `(.L_x_28598) ;  /* 0x00000000d2087348 */ /* 0x000fea0003c00000 */
[----:B------:R0:W1:Y:S02]  /*5930*/  SHFL.BFLY P1, R209, R211, R212, R213 ;  /* 0x0c0000d4d3d17389 */ /* 0x00006400000200d5 */
[----:B01----:R-:W-:Y:S05]  /*5940*/  ENDCOLLECTIVE ;  /* 0x000000000000791b */ /* 0x003fea0003800000 */
.L_x_28598:
[----:B------:R-:W-:Y:S01]  /*5950*/  HFMA2 R212, -RZ, RZ, 0, 2.384185791015625e-07 ;  /* 0x00000004ffd47431 */ /* 0x000fe200000001ff */
[----:B------:R-:W-:-:S05]  /*5960*/  MOV R202, R209 ;  /* 0x000000d100ca7202 */ /* 0x000fca0000000f00 */
[----:B------:R-:W-:-:S05]  /*5970*/  FADD.FTZ R202, R201, R202 ;  /* 0x000000cac9ca7221 */ /* 0x000fca0000010000 */
[----:B------:R-:W-:-:S07]  /*5980*/  MOV R211, R202 ;  /* 0x000000ca00d37202 */ /* 0x000fce0000000f00 */
[----:B------:R-:W-:Y:S05]  /*5990*/  WARPSYNC.COLLECTIVE R210, `(.L_x_28599) ;  /* 0x00000000d2087348 */ /* 0x000fea0003c00000 */
[----:B------:R0:W1:Y:S02]  /*59a0*/  SHFL.BFLY P1, R209, R211, R212, R213 ;  /* 0x0c0000d4d3d17389 */ /* 0x00006400000200d5 */
[----:B01----:R-:W-:Y:S05]  /*59b0*/  ENDCOLLECTIVE ;  /* 0x000000000000791b */ /* 0x003fea0003800000 */
.L_x_28599:
[----:B------:R-:W-:Y:S01]  /*59c0*/  HFMA2 R212, -RZ, RZ, 0, 4.76837158203125e-07 ;  /* 0x00000008ffd47431 */ /* 0x000fe200000001ff */
[----:B------:R-:W-:-:S05]  /*59d0*/  MOV R203, R209 ;  /* 0x000000d100cb7202 */ /* 0x000fca0000000f00 */
[----:B------:R-:W-:-:S05]  /*59e0*/  FADD.FTZ R203, R202, R203 ;  /* 0x000000cbcacb7221 */ /* 0x000fca0000010000 */
[----:B------:R-:W-:-:S07]  /*59f0*/  MOV R211, R203 ;  /* 0x000000cb00d37202 */ /* 0x000fce0000000f00 */
[----:B------:R-:W-:Y:S05]  /*5a00*/  WARPSYNC.COLLECTIVE R210, `(.L_x_28600) ;  /* 0x00000000d2087348 */ /* 0x000fea0003c00000 */
[----:B------:R0:W1:Y:S02]  /*5a10*/  SHFL.BFLY P1, R209, R211, R212, R213 ;  /* 0x0c0000d4d3d17389 */ /* 0x00006400000200d5 */
[----:B01----:R-:W-:Y:S05]  /*5a20*/  ENDCOLLECTIVE ;  /* 0x000000000000791b */ /* 0x003fea0003800000 */
.L_x_28600:
[----:B------:R-:W-:Y:S01]  /*5a30*/  HFMA2 R212, -RZ, RZ, 0, 9.5367431640625e-07 ;  /* 0x00000010ffd47431 */ /* 0x000fe200000001ff */
[----:B------:R-:W-:-:S05]  /*5a40*/  MOV R208, R209 ;  /* 0x000000d100d07202 */ /* 0x000fca0000000f00 */
[----:B------:R-:W-:-:S05]  /*5a50*/  FADD.FTZ R208, R203, R208 ;  /* 0x000000d0cbd07221 */ /* 0x000fca0000010000 */
[----:B------:R-:W-:-:S07]  /*5a60*/  MOV R211, R208 ;  /* 0x000000d000d37202 */ /* 0x000fce0000000f00 */
[----:B------:R-:W-:Y:S05]  /*5a70*/  WARPSYNC.COLLECTIVE R210, `(.L_x_28601) ;  /* 0x00000000d2087348 */ /* 0x000fea0003c00000 */
[----:B------:R0:W1:Y:S02]  /*5a80*/  SHFL.BFLY P1, R209, R211, R212, R213 ;  /* 0x0c0000d4d3d17389 */ /* 0x00006400000200d5 */
[----:B01----:R-:W-:Y:S05]  /*5a90*/  ENDCOLLECTIVE ;  /* 0x000000000000791b */ /* 0x003fea0003800000 */
.L_x_28601:
[----:B------:R-:W-:Y:S05]  /*5aa0*/  BRA `(.L_x_28602) ;  /* 0xffffffe0007c7947 */ /* 0x000fea000383ffff */
.L_x_28603:
        /* <DEDUP_REMOVED lines=13> */
.L_x_71487:


//--------------------- .text._ZN10layer_norm13ln_fwd_kernelINS_13Kernel_traitsIf13__nv_bfloat16fS2_fjLj2048ELj1ELj4ELj1ELj16ENS_18Kernel_traits_baseILj2048EfS2_fS2_fjLj128EEEEELb0ELb1ELb0ELb0EEEvNS_9FwdParamsE --------------------------
	.section	.text._ZN10layer_norm13ln_fwd_kernelINS_13Kernel_traitsIf13__nv_bfloat16fS2_fjLj2048ELj1ELj4ELj1ELj16ENS_18Kernel_traits_baseILj2048EfS2_fS2_fjLj128EEEEELb0ELb1ELb0ELb0EEEvNS_9FwdParamsE,"ax",@progbits
	.align	128
        .global         _ZN10layer_norm13ln_fwd_kernelINS_13Kernel_traitsIf13__nv_bfloat16fS2_fjLj2048ELj1ELj4ELj1ELj16ENS_18Kernel_traits_baseILj2048EfS2_fS2_fjLj128EEEEELb0ELb1ELb0ELb0EEEvNS_9FwdParamsE
        .type           _ZN10layer_norm13ln_fwd_kernelINS_13Kernel_traitsIf13__nv_bfloat16fS2_fjLj2048ELj1ELj4ELj1ELj16ENS_18Kernel_traits_baseILj2048EfS2_fS2_fjLj128EEEEELb0ELb1ELb0ELb0EEEvNS_9FwdParamsE,@function
        .size           _ZN10layer_norm13ln_fwd_kernelINS_13Kernel_traitsIf13__nv_bfloat16fS2_fjLj2048ELj1ELj4ELj1ELj16ENS_18Kernel_traits_baseILj2048EfS2_fS2_fjLj128EEEEELb0ELb1ELb0ELb0EEEvNS_9FwdParamsE,(.L_x_71488 - _ZN10layer_norm13ln_fwd_kernelINS_13Kernel_traitsIf13__nv_bfloat16fS2_fjLj2048ELj1ELj4ELj1ELj16ENS_18Kernel_traits_baseILj2048EfS2_fS2_fjLj128EEEEELb0ELb1ELb0ELb0EEEvNS_9FwdParamsE)
        .other          _ZN10layer_norm13ln_fwd_kernelINS_13Kernel_traitsIf13__nv_bfloat16fS2_fjLj2048ELj1ELj4ELj1ELj16ENS_18Kernel_traits_baseILj2048EfS2_fS2_fjLj128EEEEELb0ELb1ELb0ELb0EEEvNS_9FwdParamsE,@"STO_CUDA_ENTRY STV_DEFAULT"
_ZN10layer_norm13ln_fwd_kernelINS_13Kernel_traitsIf13__nv_bfloat16fS2_fjLj2048ELj1ELj4ELj1ELj16ENS_18Kernel_traits_baseILj2048EfS2_fS2_fjLj128EEEEELb0ELb1ELb0ELb0EEEvNS_9FwdParamsE:
.text._ZN10layer_norm13ln_fwd_kernelINS_13Kernel_traitsIf13__nv_bfloat16fS2_fjLj2048ELj1ELj4ELj1ELj16ENS_18Kernel_traits_baseILj2048EfS2_fS2_fjLj128EEEEELb0ELb1ELb0ELb0EEEvNS_9FwdParamsE:
        /* <DEDUP_REMOVED lines=31> */
[C---:B------:R-:W-:Y:S01]  /*01f0*/  ISETP.GE.U32.AND P1, PT, R0.reuse, 0x40, PT ;  /* 0x000000400000780c */ /* 0x040fe20003f26070 */
[----:B------:R-:W4:Y:S04]  /*0200*/  LDL.64 R156, [R1+0x18] ;  /* 0x00001800019c7983 */ /* 0x000f280000100a00 */
[----:B------:R-:W4:Y:S06]  /*0210*/  LDL.64 R158, [R1+0x20] ;  /* 0x00002000019e7983 */ /* 0x000f2c0000100a00 */
[----:B------:R-:W0:Y:S08]  /*0220*/  @P0 LDC.64 R4, c[0x0][0x3d0] ;  /* 0x0000f400ff040b82 */ /* 0x000e300000000a00 */
[----:B------:R-:W1:Y:S08]  /*0230*/  @P0 LDC.64 R6, c[0x0][0x438] ;  /* 0x00010e00ff060b82 */ /* 0x000e700000000a00 */
[----:B------:R-:W1:Y:S01]  /*0240*/  @P0 LDC.64 R136, c[0x0][0x3e8] ;  /* 0x0000fa00ff880b82 */ /* 0x000e620000000a00 */
[----:B------:R-:W-:-:S07]  /*0250*/  ISETP.GE.U32.AND P2, PT, R0, 0x60, PT ;  /* 0x000000600000780c */ /* 0x000fce0003f46070 */
[----:B------:R-:W1:Y:S01]  /*0260*/  @P1 LDC.64 R138, c[0x0][0x3d0] ;  /* 0x0000f400ff8a1b82 */ /* 0x000e620000000a00 */
[----:B0-----:R-:W-:-:S07]  /*0270*/  @P0 IMAD.WIDE.U32 R4, R2, 0x20, R4 ;  /* 0x0000002002040825 */ /* 0x001fce00078e0004 */
[----:B------:R-:W0:Y:S08]  /*0280*/  @P1 LDC.64 R140, c[0x0][0x438] ;  /* 0x00010e00ff8c1b82 */ /* 0x000e300000000a00 */
[----:B------:R-:W0:Y:S01]  /*0290*/  @P1 LDC.64 R142, c[0x0][0x3e8] ;  /* 0x0000fa00ff8e1b82 */ /* 0x000e220000000a00 */
[----:B-1----:R-:W-:-:S04]  /*02a0*/  @P0 IMAD.WIDE.U32 R6, R2, 0x20, R6 ;  /* 0x0000002002060825 */ /* 0x002fc800078e0006 */
[----:B------:R-:W-:-:S03]  /*02b0*/  @P0 IMAD.WIDE.U32 R136, R2, 0x20, R136 ;  /* 0x0000002002880825 */ /* 0x000fc600078e0088 */
[----:B------:R-:W1:Y:S01]  /*02c0*/  @P2 LDC.64 R144, c[0x0][0x3d0] ;  /* 0x0000f400ff902b82 */ /* 0x000e620000000a00 */
[----:B------:R-:W-:Y:S01]  /*02d0*/  @P0 LOP3.LUT R2, R2, 0x20, RZ, 0xfc, !PT ;  /* 0x0000002002020812 */ /* 0x000fe200078efcff */
[----:B------:R-:W5:Y:S04]  /*02e0*/  @P0 LD.E.128 R8, desc[UR6][R6.64] ;  /* 0x0000000606080980 */ /* 0x000f68000c101d00 */
[----:B------:R-:W-:Y:S01]  /*02f0*/  @P1 IMAD.WIDE.U32 R138, R2, 0x20, R138 ;  /* 0x00000020028a1825 */ /* 0x000fe200078e008a */
[----:B------:R-:W-:Y:S01]  /*0300*/  ISETP.GE.U32.AND P3, PT, R0, 0x80, PT ;  /* 0x000000800000780c */ /* 0x000fe20003f66070 */
[----:B------:R-:W4:Y:S01]  /*0310*/  @P2 LDC.64 R146, c[0x0][0x438] ;  /* 0x00010e00ff922b82 */ /* 0x000f220000000a00 */
[----:B------:R0:W5:Y:S02]  /*0320*/  @P0 LD.E.128 R12, desc[UR6][R6.64+0x10] ;  /* 0x00001006060c0980 */ /* 0x000164000c101d00 */
[----:B0-----:R-:W-:-:S02]  /*0330*/  @P1 IMAD.WIDE.U32 R140, R2, 0x20, R140 ;  /* 0x00000020028c1825 */ /* 0x001fc400078e008c */
[----:B------:R-:W5:Y:S02]  /*0340*/  @P0 LDG.E.128 R16, desc[UR6][R136.64] ;  /* 0x0000000688100981 */ /* 0x000f64000c1e1d00 */
[C---:B------:R-:W-:Y:S01]  /*0350*/  @P1 IMAD.WIDE.U32 R142, R2.reuse, 0x20, R142 ;  /* 0x00000020028e1825 */ /* 0x040fe200078e008e */
[----:B------:R-:W-:Y:S01]  /*0360*/  @P1 IADD3 R2, PT, PT, R2, 0x20, RZ ;  /* 0x0000002002021810 */ /* 0x000fe20007ffe0ff */
[----:B------:R0:W5:Y:S03]  /*0370*/  @P0 LDG.E.128 R20, desc[UR6][R136.64+0x10] ;  /* 0x0000100688140981 */ /* 0x000166000c1e1d00 */
[----:B------:R-:W4:Y:S01]  /*0380*/  @P3 LDC.64 R6, c[0x0][0x438] ;  /* 0x00010e00ff063b82 */ /* 0x000f220000000a00 */
[----:B------:R-:W5:Y:S01]  /*0390*/  @P1 LD.E.128 R24, desc[UR6][R140.64] ;  /* 0x000000068c181980 */ /* 0x000f62000c101d00 */
[----:B-1----:R-:W-:-:S03]  /*03a0*/  @P2 IMAD.WIDE.U32 R144, R2, 0x20, R144 ;  /* 0x0000002002902825 */ /* 0x002fc600078e0090 */
[----:B------:R-:W5:Y:S03]  /*03b0*/  @P1 LD.E.128 R28, desc[UR6][R140.64+0x10] ;  /* 0x000010068c1c1980 */ /* 0x000f66000c101d00 */
[----:B0-----:R-:W0:Y:S01]  /*03c0*/  @P3 LDC.64 R136, c[0x0][0x3e8] ;  /* 0x0000fa00ff883b82 */ /* 0x001e220000000a00 */
[----:B------:R-:W5:Y:S04]  /*03d0*/  @P1 LDG.E.128 R32, desc[UR6][R142.64] ;  /* 0x000000068e201981 */ /* 0x000f68000c1e1d00 */
[----:B------:R-:W5:Y:S04]  /*03e0*/  @P1 LDG.E.128 R36, desc[UR6][R142.64+0x10] ;  /* 0x000010068e241981 */ /* 0x000f68000c1e1d00 */
[----:B--2---:R-:W2:Y:S04]  /*03f0*/  @P0 LDG.E.128 R148, desc[UR6][R4.64+0x10] ;  /* 0x0000100604940981 */ /* 0x004ea8000c1e1d00 */
[----:B---3--:R1:W3:Y:S04]  /*0400*/  @P0 LDG.E.128 R168, desc[UR6][R4.64] ;  /* 0x0000000604a80981 */ /* 0x0082e8000c1e1d00 */
[----:B----4-:R-:W4:Y:S01]  /*0410*/  @P1 LDG.E.128 R160, desc[UR6][R138.64+0x10] ;  /* 0x000010068aa01981 */ /* 0x010f22000c1e1d00 */
[----:B-1----:R-:W1:Y:S03]  /*0420*/  @P3 LDC.64 R4, c[0x0][0x3d0] ;  /* 0x0000f400ff043b82 */ /* 0x002e660000000a00 */
[----:B------:R-:W4:Y:S04]  /*0430*/  @P1 LDG.E.128 R164, desc[UR6][R138.64] ;  /* 0x000000068aa41981 */ /* 0x000f28000c1e1d00 */
[----:B------:R-:W4:Y:S01]  /*0440*/  @P2 LDG.E.128 R152, desc[UR6][R144.64+0x10] ;  /* 0x0000100690982981 */ /* 0x000f22000c1e1d00 */
[----:B------:R-:W-:Y:S01]  /*0450*/  ISETP.GE.U32.AND P4, PT, R0, 0xe0, PT ;  /* 0x000000e00000780c */ /* 0x000fe20003f86070 */
[----:B------:R-:W-:-:S05]  /*0460*/  @P2 IMAD.WIDE.U32 R146, R2, 0x20, R146 ;  /* 0x0000002002922825 */ /* 0x000fca00078e0092 */
[----:B------:R-:W5:Y:S04]  /*0470*/  @P2 LD.E.128 R40, desc[UR6][R146.64] ;  /* 0x0000000692282980 */ /* 0x000f68000c101d00 */
[----:B------:R-:W4:Y:S04]  /*0480*/  @P2 LDG.E.128 R156, desc[UR6][R144.64] ;  /* 0x00000006909c2981 */ /* 0x000f28000c1e1d00 */
[----:B------:R0:W5:Y:S02]  /*0490*/  @P2 LD.E.128 R44, desc[UR6][R146.64+0x10] ;  /* 0x00001006922c2980 */ /* 0x000164000c101d00 */
[----:B0-----:R-:W0:Y:S02]  /*04a0*/  @P4 LDC.64 R146, c[0x0][0x438] ;  /* 0x00010e00ff924b82 */ /* 0x001e240000000a00 */
[----:B--2---:R2:W-:Y:S04]  /*04b0*/  @P0 STL.64 [R1+0x48], R148 ;  /* 0x0000489401000387 */ /* 0x0045e80000100a00 */
[----:B------:R1:W-:Y:S04]  /*04c0*/  @P0 STL.64 [R1+0x50], R150 ;  /* 0x0000509601000387 */ /* 0x0003e80000100a00 */
[----:B---3--:R-:W-:Y:S01]  /*04d0*/  @P0 STL.64 [R1+0x58], R168 ;  /* 0x000058a801000387 */ /* 0x008fe20000100a00 */
[----:B--2---:R-:W2:Y:S03]  /*04e0*/  @P2 LDC.64 R148, c[0x0][0x3e8] ;  /* 0x0000fa00ff942b82 */ /* 0x004ea60000000a00 */
[----:B------:R-:W-:Y:S01]  /*04f0*/  @P0 STL.64 [R1+0x60], R170 ;  /* 0x000060aa01000387 */ /* 0x000fe20000100a00 */
[----:B------:R-:W-:-:S03]  /*0500*/  ISETP.GE.U32.AND P0, PT, R0, 0xa0, PT ;  /* 0x000000a00000780c */ /* 0x000fc60003f06070 */
[----:B----4-:R-:W-:Y:S04]  /*0510*/  @P1 STL.64 [R1+0x28], R160 ;  /* 0x000028a001001387 */ /* 0x010fe80000100a00 */
[----:B------:R-:W-:Y:S04]  /*0520*/  @P1 STL.64 [R1+0x30], R162 ;  /* 0x000030a201001387 */ /* 0x000fe80000100a00 */
[----:B------:R-:W-:Y:S02]  /*0530*/  @P1 STL.64 [R1+0x38], R164 ;  /* 0x000038a401001387 */ /* 0x000fe40000100a00 */
[----:B------:R-:W3:Y:S02]  /*0540*/  @P0 LDC.64 R138, c[0x0][0x3d0] ;  /* 0x0000f400ff8a0b82 */ /* 0x000ee40000000a00 */
[----:B------:R-:W-:Y:S01]  /*0550*/  @P1 STL.64 [R1+0x40], R166 ;  /* 0x000040a601001387 */ /* 0x000fe20000100a00 */
[----:B------:R-:W-:-:S05]  /*0560*/  ISETP.GE.U32.AND P1, PT, R0, 0xc0, PT ;  /* 0x000000c00000780c */ /* 0x000fca0003f26070 */
[----:B-1----:R-:W1:Y:S01]  /*0570*/  @P0 LDC.64 R150, c[0x0][0x438] ;  /* 0x00010e00ff960b82 */ /* 0x002e620000000a00 */
[----:B------:R4:W-:Y:S01]  /*0580*/  @P2 STL.64 [R1+0x8], R152 ;  /* 0x0000089801002387 */ /* 0x0009e20000100a00 */
[----:B--2---:R-:W-:-:S06]  /*0590*/  @P2 IMAD.WIDE.U32 R148, R2, 0x20, R148 ;  /* 0x0000002002942825 */ /* 0x004fcc00078e0094 */
[----:B------:R-:W2:Y:S01]  /*05a0*/  @P0 LDC.64 R140, c[0x0][0x3e8] ;  /* 0x0000fa00ff8c0b82 */ /* 0x000ea20000000a00 */
[----:B------:R-:W5:Y:S07]  /*05b0*/  @P2 LDG.E.128 R48, desc[UR6][R148.64] ;  /* 0x0000000694302981 */ /* 0x000f6e000c1e1d00 */
[----:B------:R-:W0:Y:S01]  /*05c0*/  @P1 LDC.64 R142, c[0x0][0x3d0] ;  /* 0x0000f400ff8e1b82 */ /* 0x000e220000000a00 */
[----:B------:R3:W5:Y:S07]  /*05d0*/  @P2 LDG.E.128 R52, desc[UR6][R148.64+0x10] ;  /* 0x0000100694342981 */ /* 0x00076e000c1e1d00 */
[----:B------:R-:W0:Y:S01]  /*05e0*/  @P1 LDC.64 R144, c[0x0][0x438] ;  /* 0x00010e00ff901b82 */ /* 0x000e220000000a00 */
[----:B------:R1:W-:Y:S07]  /*05f0*/  @P2 STL.64 [R1+0x10], R154 ;  /* 0x0000109a01002387 */ /* 0x0003ee0000100a00 */
[----:B----4-:R-:W4:Y:S01]  /*0600*/  @P1 LDC.64 R152, c[0x0][0x3e8] ;  /* 0x0000fa00ff981b82 */ /* 0x010f220000000a00 */
[----:B------:R-:W-:-:S07]  /*0610*/  @P2 IADD3 R2, PT, PT, R2, 0x20, RZ ;  /* 0x0000002002022810 */ /* 0x000fce0007ffe0ff */
[----:B-1----:R-:W1:Y:S01]  /*0620*/  @P4 LDC.64 R154, c[0x0][0x3d0] ;  /* 0x0000f400ff9a4b82 */ /* 0x002e620000000a00 */
        /* <DEDUP_REMOVED lines=9> */
[C---:B------:R-:W-:Y:S01]  /*06c0*/  @P0 IMAD.WIDE.U32 R150, R2.reuse, 0x20, R150 ;  /* 0x0000002002960825 */ /* 0x040fe200078e0096 */
[----:B------:R1:W5:Y:S03]  /*06d0*/  @P3 LD.E.128 R60, desc[UR6][R6.64+0x10] ;  /* 0x00001006063c3980 */ /* 0x000366000c101d00 */
[C---:B--2---:R-:W-:Y:S01]  /*06e0*/  @P0 IMAD.WIDE.U32 R140, R2.reuse, 0x20, R140 ;  /* 0x00000020028c0825 */ /* 0x044fe200078e008c */
[----:B------:R-:W-:Y:S01]  /*06f0*/  @P0 IADD3 R2, PT, PT, R2, 0x20, RZ ;  /* 0x0000002002020810 */ /* 0x000fe20007ffe0ff */
[----:B------:R2:W5:Y:S04]  /*0700*/  @P3 LDG.E.128 R64, desc[UR6][R136.64] ;  /* 0x0000000688403981 */ /* 0x000568000c1e1d00 */
[C---:B0-----:R-:W-:Y:S01]  /*0710*/  @P1 IMAD.WIDE.U32 R142, R2.reuse, 0x20, R142 ;  /* 0x00000020028e1825 */ /* 0x041fe200078e008e */
[----:B------:R2:W5:Y:S03]  /*0720*/  @P3 LDG.E.128 R68, desc[UR6][R136.64+0x10] ;  /* 0x0000100688443981 */ /* 0x000566000c1e1d00 */
[C---:B------:R-:W-:Y:S01]  /*0730*/  @P1 IMAD.WIDE.U32 R144, R2.reuse, 0x20, R144 ;  /* 0x0000002002901825 */ /* 0x040fe200078e0090 */
[----:B------:R2:W5:Y:S03]  /*0740*/  @P1 LDG.E.128 R88, desc[UR6][R142.64] ;  /* 0x000000068e581981 */ /* 0x000566000c1e1d00 */
[C---:B----4-:R-:W-:Y:S01]  /*0750*/  @P1 IMAD.WIDE.U32 R152, R2.reuse, 0x20, R152 ;  /* 0x0000002002981825 */ /* 0x050fe200078e0098 */
[----:B------:R-:W-:Y:S01]  /*0760*/  @P1 IADD3 R2, PT, PT, R2, 0x20, RZ ;  /* 0x0000002002021810 */ /* 0x000fe20007ffe0ff */
[----:B------:R2:W5:Y:S04]  /*0770*/  @P1 LDG.E.128 R92, desc[UR6][R142.64+0x10] ;  /* 0x000010068e5c1981 */ /* 0x000568000c1e1d00 */
[C---:B-1----:R-:W-:Y:S01]  /*0780*/  @P4 IMAD.WIDE.U32 R154, R2.reuse, 0x20, R154 ;  /* 0x00000020029a4825 */ /* 0x042fe200078e009a */
[----:B------:R2:W5:Y:S03]  /*0790*/  @P1 LD.E.128 R96, desc[UR6][R144.64] ;  /* 0x0000000690601980 */ /* 0x000566000c101d00 */
[C---:B------:R-:W-:Y:S01]  /*07a0*/  @P4 IMAD.WIDE.U32 R146, R2.reuse, 0x20, R146 ;  /* 0x0000002002924825 */ /* 0x040fe200078e0092 */
        /* <DEDUP_REMOVED lines=10> */
[----:B------:R2:W-:Y:S04]  /*0850*/  @P2 STL.64 [R1+0x18], R156 ;  /* 0x0000189c01002387 */ /* 0x0005e80000100a00 */
[----:B------:R2:W-:Y:S04]  /*0860*/  @P2 STL.64 [R1+0x20], R158 ;  /* 0x0000209e01002387 */ /* 0x0005e80000100a00 */
        /* <DEDUP_REMOVED lines=8> */
[----:B--2---:R-:W-:Y:S05]  /*08f0*/  @!P0 BRA `(.L_x_28606) ;  /* 0x0000000800848947 */ /* 0x004fea0003800000 */
[----:B------:R-:W0:Y:S08]  /*0900*/  LDC.64 R4, c[0x0][0x3d0] ;  /* 0x0000f400ff047b82 */ /* 0x000e300000000a00 */
[----:B------:R-:W1:Y:S08]  /*0910*/  LDC.64 R6, c[0x0][0x438] ;  /* 0x00010e00ff067b82 */ /* 0x000e700000000a00 */
[----:B------:R-:W2:Y:S01]  /*0920*/  LDC.64 R136, c[0x0][0x3e8] ;  /* 0x0000fa00ff887b82 */ /* 0x000ea20000000a00 */
[----:B0-----:R-:W-:-:S05]  /*0930*/  IMAD.WIDE.U32 R4, R2, 0x20, R4 ;  /* 0x0000002002047825 */ /* 0x001fca00078e0004 */
[----:B------:R0:W5:Y:S01]  /*0940*/  LDG.E.128 R140, desc[UR6][R4.64+0x10] ;  /* 0x00001006048c7981 */ /* 0x000162000c1e1d00 */
[----:B-1----:R-:W-:-:S05]  /*0950*/  IMAD.WIDE.U32 R6, R2, 0x20, R6 ;  /* 0x0000002002067825 */ /* 0x002fca00078e0006 */
[----:B------:R0:W5:Y:S01]  /*0960*/  LD.E.128 R144, desc[UR6][R6.64] ;  /* 0x0000000606907980 */ /* 0x000162000c101d00 */
[----:B--2---:R-:W-:-:S03]  /*0970*/  IMAD.WIDE.U32 R2, R2, 0x20, R136 ;  /* 0x0000002002027825 */ /* 0x004fc600078e0088 */
[----:B------:R0:W5:Y:S04]  /*0980*/  LD.E.128 R148, desc[UR6][R6.64+0x10] ;  /* 0x0000100606947980 */ /* 0x000168000c101d00 */
[----:B------:R0:W5:Y:S04]  /*0990*/  LDG.E.128 R136, desc[UR6][R4.64] ;  /* 0x0000000604887981 */ /* 0x000168000c1e1d00 */
[----:B------:R0:W5:Y:S04]  /*09a0*/  LDG.E.128 R152, desc[UR6][R2.64] ;  /* 0x0000000602987981 */ /* 0x000168000c1e1d00 */
[----:B------:R0:W5:Y:S01]  /*09b0*/  LDG.E.128 R156, desc[UR6][R2.64+0x10] ;  /* 0x00001006029c7981 */ /* 0x000162000c1e1d00 */
[----:B------:R-:W-:Y:S05]  /*09c0*/  BRA `(.L_x_28606) ;  /* 0x0000000800507947 */ /* 0x000fea0003800000 */
.L_x_28605:
        /* <DEDUP_REMOVED lines=26> */
[----:B------:R-:W4:Y:S01]  /*0b70*/  LDL R160, [R1+0x8] ;  /* 0x0000080001a07983 */ /* 0x000f220000100800 */
        /* <DEDUP_REMOVED lines=8> */
[----:B------:R-:W4:Y:S01]  /*0c00*/  @P3 LDC.64 R12, c[0x0][0x3d0] ;  /* 0x0000f400ff0c3b82 */ /* 0x000f220000000a00 */
[----:B--2---:R-:W2:Y:S07]  /*0c10*/  @P5 LDG.E.128 R176, desc[UR6][R4.64+0x10] ;  /* 0x0000100604b05981 */ /* 0x004eae000c1e1d00 */
[----:B------:R-:W4:Y:S01]  /*0c20*/  @P3 LDC.64 R14, c[0x0][0x3e8] ;  /* 0x0000fa00ff0e3b82 */ /* 0x000f220000000a00 */
[----:B---3--:R3:W2:Y:S01]  /*0c30*/  @P5 LDG.E.128 R180, desc[UR6][R4.64] ;  /* 0x0000000604b45981 */ /* 0x0086a2000c1e1d00 */
[----:B0-----:R-:W-:-:S06]  /*0c40*/  @P5 IMAD.WIDE.U32 R6, R2, 0x20, R6 ;  /* 0x0000002002065825 */ /* 0x001fcc00078e0006 */
[----:B------:R-:W0:Y:S01]  /*0c50*/  @P2 LDC.64 R24, c[0x0][0x3d0] ;  /* 0x0000f400ff182b82 */ /* 0x000e220000000a00 */
[----:B------:R-:W-:Y:S01]  /*0c60*/  @P5 LOP3.LUT R2, R2, 0x20, RZ, 0xfc, !PT ;  /* 0x0000002002025812 */ /* 0x000fe200078efcff */
[----:B------:R-:W5:Y:S06]  /*0c70*/  @P5 LDG.E.128 R16, desc[UR6][R6.64] ;  /* 0x0000000606105981 */ /* 0x000f6c000c1e1d00 */
[----:B------:R-:W0:Y:S01]  /*0c80*/  @P2 LDC.64 R26, c[0x0][0x3e8] ;  /* 0x0000fa00ff1a2b82 */ /* 0x000e220000000a00 */
[----:B------:R-:W5:Y:S01]  /*0c90*/  @P5 LDG.E.128 R20, desc[UR6][R6.64+0x10] ;  /* 0x0000100606145981 */ /* 0x000f62000c1e1d00 */
[----:B------:R-:W-:-:S06]  /*0ca0*/  ISETP.GE.U32.AND P6, PT, R0, 0x100, PT ;  /* 0x000001000000780c */ /* 0x000fcc0003fc6070 */
[----:B------:R-:W0:Y:S01]  /*0cb0*/  @P1 LDC.64 R28, c[0x0][0x3d0] ;  /* 0x0000f400ff1c1b82 */ /* 0x000e220000000a00 */
[----:B-1----:R-:W-:-:S07]  /*0cc0*/  @P4 IMAD.WIDE.U32 R8, R2, 0x20, R8 ;  /* 0x0000002002084825 */ /* 0x002fce00078e0008 */
[----:B------:R-:W1:Y:S01]  /*0cd0*/  @P1 LDC.64 R30, c[0x0][0x3e8] ;  /* 0x0000fa00ff1e1b82 */ /* 0x000e620000000a00 */
[C---:B------:R-:W-:Y:S01]  /*0ce0*/  @P4 IMAD.WIDE.U32 R10, R2.reuse, 0x20, R10 ;  /* 0x00000020020a4825 */ /* 0x040fe200078e000a */
[----:B------:R-:W-:Y:S02]  /*0cf0*/  @P4 IADD3 R2, PT, PT, R2, 0x20, RZ ;  /* 0x0000002002024810 */ /* 0x000fe40007ffe0ff */
[----:B----4-:R-:W-:Y:S01]  /*0d00*/  MOV R175, R3 ;  /* 0x0000000300af7202 */ /* 0x010fe20000000f00 */
[----:B------:R-:W4:Y:S03]  /*0d10*/  @P4 LDG.E.128 R168, desc[UR6][R8.64+0x10] ;  /* 0x0000100608a84981 */ /* 0x000f26000c1e1d00 */
[----:B---3--:R-:W3:Y:S01]  /*0d20*/  @P0 LDC.64 R4, c[0x0][0x3d0] ;  /* 0x0000f400ff040b82 */ /* 0x008ee20000000a00 */
[C---:B------:R-:W-:Y:S01]  /*0d30*/  @P3 IMAD.WIDE.U32 R12, R2.reuse, 0x20, R12 ;  /* 0x00000020020c3825 */ /* 0x040fe200078e000c */
[----:B------:R-:W4:Y:S06]  /*0d40*/  @P4 LDG.E.128 R172, desc[UR6][R8.64] ;  /* 0x0000000608ac4981 */ /* 0x000f2c000c1e1d00 */
[----:B------:R-:W3:Y:S01]  /*0d50*/  @P0 LDC.64 R40, c[0x0][0x3e8] ;  /* 0x0000fa00ff280b82 */ /* 0x000ee20000000a00 */
[C---:B------:R-:W-:Y:S01]  /*0d60*/  @P3 IMAD.WIDE.U32 R14, R2.reuse, 0x20, R14 ;  /* 0x00000020020e3825 */ /* 0x040fe200078e000e */
[----:B------:R-:W-:Y:S01]  /*0d70*/  @P3 IADD3 R2, PT, PT, R2, 0x20, RZ ;  /* 0x0000002002023810 */ /* 0x000fe20007ffe0ff */
[----:B------:R-:W5:Y:S04]  /*0d80*/  @P4 LDG.E.128 R32, desc[UR6][R10.64] ;  /* 0x000000060a204981 */ /* 0x000f68000c1e1d00 */
[C---:B0-----:R-:W-:Y:S01]  /*0d90*/  @P2 IMAD.WIDE.U32 R24, R2.reuse, 0x20, R24 ;  /* 0x0000002002182825 */ /* 0x041fe200078e0018 */
[----:B------:R-:W0:Y:S01]  /*0da0*/  @P6 LDC.64 R46, c[0x0][0x3d0] ;  /* 0x0000f400ff2e6b82 */ /* 0x000e220000000a00 */
[----:B------:R-:W4:Y:S02]  /*0db0*/  @P3 LDG.E.128 R164, desc[UR6][R12.64] ;  /* 0x000000060ca43981 */ /* 0x000f24000c1e1d00 */
[C---:B------:R-:W-:Y:S01]  /*0dc0*/  @P2 IMAD.WIDE.U32 R26, R2.reuse, 0x20, R26 ;  /* 0x00000020021a2825 */ /* 0x040fe200078e001a */
[----:B------:R-:W-:Y:S01]  /*0dd0*/  @P2 IADD3 R2, PT, PT, R2, 0x20, RZ ;  /* 0x0000002002022810 */ /* 0x000fe20007ffe0ff */
[----:B------:R3:W5:Y:S03]  /*0de0*/  @P4 LDG.E.128 R36, desc[UR6][R10.64+0x10] ;  /* 0x000010060a244981 */ /* 0x000766000c1e1d00 */
[----:B------:R-:W0:Y:S01]  /*0df0*/  @P6 LDC.64 R56, c[0x0][0x3e8] ;  /* 0x0000fa00ff386b82 */ /* 0x000e220000000a00 */
[C---:B------:R-:W-:Y:S01]  /*0e00*/  @P1 IMAD.WIDE.U32 R28, R2.reuse, 0x20, R28 ;  /* 0x00000020021c1825 */ /* 0x040fe200078e001c */
[----:B------:R-:W5:Y:S03]  /*0e10*/  @P3 LDG.E.128 R48, desc[UR6][R14.64] ;  /* 0x000000060e303981 */ /* 0x000f66000c1e1d00 */
[C---:B-1----:R-:W-:Y:S01]  /*0e20*/  @P1 IMAD.WIDE.U32 R30, R2.reuse, 0x20, R30 ;  /* 0x00000020021e1825 */ /* 0x042fe200078e001e */
[----:B------:R-:W4:Y:S01]  /*0e30*/  @P3 LDG.E.128 R160, desc[UR6][R12.64+0x10] ;  /* 0x000010060ca03981 */ /* 0x000f22000c1e1d00 */
[----:B------:R-:W-:-:S03]  /*0e40*/  @P1 IADD3 R2, PT, PT, R2, 0x20, RZ ;  /* 0x0000002002021810 */ /* 0x000fc60007ffe0ff */
[----:B--2---:R1:W-:Y:S04]  /*0e50*/  @P5 STL.64 [R1+0x48], R176 ;  /* 0x000048b001005387 */ /* 0x0043e80000100a00 */
[----:B------:R1:W-:Y:S01]  /*0e60*/  @P5 STL.64 [R1+0x50], R178 ;  /* 0x000050b201005387 */ /* 0x0003e20000100a00 */
[----:B------:R-:W-:Y:S02]  /*0e70*/  CS2R R126, SRZ ;  /* 0x00000000007e7805 */ /* 0x000fe4000001ff00 */
[----:B------:R-:W-:Y:S02]  /*0e80*/  CS2R R124, SRZ ;  /* 0x00000000007c7805 */ /* 0x000fe4000001ff00 */
[----:B------:R-:W-:Y:S01]  /*0e90*/  CS2R R122, SRZ ;  /* 0x00000000007a7805 */ /* 0x000fe2000001ff00 */
[----:B------:R-:W5:Y:S01]  /*0ea0*/  @P3 LDG.E.128 R52, desc[UR6][R14.64+0x10] ;  /* 0x000010060e343981 */ /* 0x000f62000c1e1d00 */
[----:B------:R-:W-:-:S02]  /*0eb0*/  CS2R R120, SRZ ;  /* 0x0000000000787805 */ /* 0x000fc4000001ff00 */
[----:B------:R-:W-:Y:S02]  /*0ec0*/  CS2R R102, SRZ ;  /* 0x0000000000667805 */ /* 0x000fe4000001ff00 */
[----:B------:R-:W-:Y:S01]  /*0ed0*/  CS2R R100, SRZ ;  /* 0x0000000000647805 */ /* 0x000fe2000001ff00 */
[----:B------:R-:W5:Y:S04]  /*0ee0*/  @P2 LDG.E.128 R248, desc[UR6][R24.64] ;  /* 0x0000000618f82981 */ /* 0x000f68000c1e1d00 */
[----:B------:R1:W-:Y:S04]  /*0ef0*/  @P5 STL.64 [R1+0x58], R180 ;  /* 0x000058b401005387 */ /* 0x0003e80000100a00 */
[----:B------:R1:W-:Y:S01]  /*0f00*/  @P5 STL.64 [R1+0x60], R182 ;  /* 0x000060b601005387 */ /* 0x0003e20000100a00 */
[----:B------:R-:W-:-:S02]  /*0f10*/  ISETP.GE.U32.AND P5, PT, R0, 0xe0, PT ;  /* 0x000000e00000780c */ /* 0x000fc40003fa6070 */
[----:B------:R-:W-:Y:S02]  /*0f20*/  CS2R R98, SRZ ;  /* 0x0000000000627805 */ /* 0x000fe4000001ff00 */
[----:B------:R-:W-:Y:S01]  /*0f30*/  CS2R R96, SRZ ;  /* 0x0000000000607805 */ /* 0x000fe2000001ff00 */
[----:B------:R-:W5:Y:S01]  /*0f40*/  @P2 LDG.E.128 R244, desc[UR6][R24.64+0x10] ;  /* 0x0000100618f42981 */ /* 0x000f62000c1e1d00 */
[----:B------:R-:W-:Y:S02]  /*0f50*/  CS2R R78, SRZ ;  /* 0x00000000004e7805 */ /* 0x000fe4000001ff00 */
[----:B------:R-:W-:Y:S02]  /*0f60*/  CS2R R76, SRZ ;  /* 0x00000000004c7805 */ /* 0x000fe4000001ff00 */
[----:B------:R-:W-:Y:S01]  /*0f70*/  CS2R R74, SRZ ;  /* 0x00000000004a7805 */ /* 0x000fe2000001ff00 */
[----:B------:R-:W5:Y:S01]  /*0f80*/  @P2 LDG.E.128 R64, desc[UR6][R26.64] ;  /* 0x000000061a402981 */ /* 0x000f62000c1e1d00 */
[----:B------:R-:W-:-:S02]  /*0f90*/  CS2R R72, SRZ ;  /* 0x0000000000487805 */ /* 0x000fc4000001ff00 */
[----:B------:R-:W-:Y:S02]  /*0fa0*/  CS2R R62, SRZ ;  /* 0x00000000003e7805 */ /* 0x000fe4000001ff00 */
[----:B------:R-:W-:Y:S01]  /*0fb0*/  CS2R R60, SRZ ;  /* 0x00000000003c7805 */ /* 0x000fe2000001ff00 */
[----:B------:R-:W5:Y:S01]  /*0fc0*/  @P2 LDG.E.128 R68, desc[UR6][R26.64+0x10] ;  /* 0x000010061a442981 */ /* 0x000f62000c1e1d00 */
[----:B------:R-:W2:Y:S01]  /*0fd0*/  @P5 LDC.64 R42, c[0x0][0x3d0] ;  /* 0x0000f400ff2a5b82 */ /* 0x000ea20000000a00 */
[----:B------:R-:W-:Y:S02]  /*0fe0*/  CS2R R58, SRZ ;  /* 0x00000000003a7805 */ /* 0x000fe4000001ff00 */
[----:B------:R-:W5:Y:S01]  /*0ff0*/  @P1 LDG.E.128 R240, desc[UR6][R28.64] ;  /* 0x000000061cf01981 */ /* 0x000f62000c1e1d00 */
[----:B---3--:R-:W-:Y:S02]  /*1000*/  CS2R R10, SRZ ;  /* 0x00000000000a7805 */ /* 0x008fe4000001ff00 */
[----:B------:R-:W-:-:S02]  /*1010*/  CS2R R8, SRZ ;  /* 0x0000000000087805 */ /* 0x000fc4000001ff00 */
[----:B------:R-:W-:Y:S01]  /*1020*/  @P6 CS2R R150, SRZ ;  /* 0x0000000000966805 */ /* 0x000fe2000001ff00 */
[----:B------:R3:W5:Y:S01]  /*1030*/  @P1 LDG.E.128 R236, desc[UR6][R28.64+0x10] ;  /* 0x000010061cec1981 */ /* 0x000762000c1e1d00 */
[----:B------:R-:W0:Y:S01]  /*1040*/  @P5 LDC.64 R44, c[0x0][0x3e8] ;  /* 0x0000fa00ff2c5b82 */ /* 0x000e220000000a00 */
[C---:B------:R-:W-:Y:S02]  /*1050*/  @P0 IMAD.WIDE.U32 R6, R2.reuse, 0x20, R4 ;  /* 0x0000002002060825 */ /* 0x040fe400078e0004 */
[----:B------:R-:W5:Y:S02]  /*1060*/  @P1 LDG.E.128 R80, desc[UR6][R30.64] ;  /* 0x000000061e501981 */ /* 0x000f64000c1e1d00 */
[C---:B------:R-:W-:Y:S01]  /*1070*/  @P0 IMAD.WIDE.U32 R40, R2.reuse, 0x20, R40 ;  /* 0x0000002002280825 */ /* 0x040fe200078e0028 */
[----:B------:R-:W-:Y:S01]  /*1080*/  @P0 IADD3 R2, PT, PT, R2, 0x20, RZ ;  /* 0x0000002002020810 */ /* 0x000fe20007ffe0ff */
[----:B------:R-:W5:Y:S04]  /*1090*/  @P0 LDG.E.128 R88, desc[UR6][R6.64] ;  /* 0x0000000606580981 */ /* 0x000f68000c1e1d00 */
[----:B------:R-:W5:Y:S04]  /*10a0*/  @P0 LDG.E.128 R92, desc[UR6][R6.64+0x10] ;  /* 0x00001006065c0981 */ /* 0x000f68000c1e1d00 */
[----:B----4-:R1:W-:Y:S01]  /*10b0*/  @P4 STL.64 [R1+0x38], R172 ;  /* 0x000038ac01004387 */ /* 0x0103e20000100a00 */
[----:B--2---:R-:W-:Y:S01]  /*10c0*/  @P5 IMAD.WIDE.U32 R42, R2, 0x20, R42 ;  /* 0x00000020022a5825 */ /* 0x004fe200078e002a */
[----:B---3--:R-:W-:-:S02]  /*10d0*/  CS2R R28, SRZ ;  /* 0x00000000001c7805 */ /* 0x008fc4000001ff00 */
[----:B------:R-:W-:Y:S01]  /*10e0*/  CS2R R26, SRZ ;  /* 0x00000000001a7805 */ /* 0x000fe2000001ff00 */
[----:B------:R-:W5:Y:S01]  /*10f0*/  @P1 LDG.E.128 R84, desc[UR6][R30.64+0x10] ;  /* 0x000010061e541981 */ /* 0x000f62000c1e1d00 */
[----:B------:R-:W-:Y:S02]  /*1100*/  CS2R R24, SRZ ;  /* 0x0000000000187805 */ /* 0x000fe4000001ff00 */
[----:B------:R-:W-:Y:S02]  /*1110*/  CS2R R14, SRZ ;  /* 0x00000000000e7805 */ /* 0x000fe4000001ff00 */
[----:B------:R-:W-:Y:S01]  /*1120*/  CS2R R12, SRZ ;  /* 0x00000000000c7805 */ /* 0x000fe2000001ff00 */
[----:B------:R-:W5:Y:S01]  /*1130*/  @P0 LDG.E.128 R104, desc[UR6][R40.64] ;  /* 0x0000000628680981 */ /* 0x000f62000c1e1d00 */
[C---:B0-----:R-:W-:Y:S01]  /*1140*/  @P5 IMAD.WIDE.U32 R44, R2.reuse, 0x20, R44 ;  /* 0x00000020022c5825 */ /* 0x041fe200078e002c */
[----:B------:R-:W-:Y:S02]  /*1150*/  @P5 IADD3 R2, PT, PT, R2, 0x20, RZ ;  /* 0x0000002002025810 */ /* 0x000fe40007ffe0ff */
[----:B------:R1:W-:Y:S03]  /*1160*/  @P4 STL.64 [R1+0x40], R174 ;  /* 0x000040ae01004387 */ /* 0x0003e60000100a00 */
[C---:B------:R-:W-:Y:S01]  /*1170*/  @P6 IMAD.WIDE.U32 R4, R2.reuse, 0x20, R46 ;  /* 0x0000002002046825 */ /* 0x040fe200078e002e */
[----:B------:R0:W5:Y:S03]  /*1180*/  @P0 LDG.E.128 R108, desc[UR6][R40.64+0x10] ;  /* 0x00001006286c0981 */ /* 0x000166000c1e1d00 */
[----:B------:R-:W-:Y:S01]  /*1190*/  @P6 IMAD.WIDE.U32 R2, R2, 0x20, R56 ;  /* 0x0000002002026825 */ /* 0x000fe200078e0038 */
[----:B------:R-:W5:Y:S04]  /*11a0*/  @P6 LDG.E.128 R136, desc[UR6][R4.64] ;  /* 0x0000000604886981 */ /* 0x000f68000c1e1d00 */
[----:B------:R-:W5:Y:S04]  /*11b0*/  @P6 LDG.E.128 R140, desc[UR6][R4.64+0x10] ;  /* 0x00001006048c6981 */ /* 0x000f68000c1e1d00 */
[----:B------:R-:W5:Y:S04]  /*11c0*/  @P6 LDG.E.128 R152, desc[UR6][R2.64] ;  /* 0x0000000602986981 */ /* 0x000f68000c1e1d00 */
[----:B------:R-:W5:Y:S04]  /*11d0*/  @P6 LDG.E.128 R156, desc[UR6][R2.64+0x10] ;  /* 0x00001006029c6981 */ /* 0x000f68000c1e1d00 */
[----:B------:R1:W-:Y:S04]  /*11e0*/  @P4 STL.64 [R1+0x28], R168 ;  /* 0x000028a801004387 */ /* 0x0003e80000100a00 */
[----:B------:R1:W-:Y:S04]  /*11f0*/  @P4 STL.64 [R1+0x30], R170 ;  /* 0x000030aa01004387 */ /* 0x0003e80000100a00 */
[----:B------:R1:W-:Y:S04]  /*1200*/  @P3 STL.64 [R1+0x18], R164 ;  /* 0x000018a401003387 */ /* 0x0003e80000100a00 */
[----:B------:R1:W-:Y:S04]  /*1210*/  @P3 STL.64 [R1+0x20], R166 ;  /* 0x000020a601003387 */ /* 0x0003e80000100a00 */
[----:B------:R1:W-:Y:S04]  /*1220*/  @P3 STL.64 [R1+0x8], R160 ;  /* 0x000008a001003387 */ /* 0x0003e80000100a00 */
[----:B------:R1:W-:Y:S01]  /*1230*/  @P3 STL.64 [R1+0x10], R162 ;  /* 0x000010a201003387 */ /* 0x0003e20000100a00 */
[----:B------:R-:W-:-:S02]  /*1240*/  CS2R R56, SRZ ;  /* 0x0000000000387805 */ /* 0x000fc4000001ff00 */
[----:B------:R-:W-:Y:S02]  /*1250*/  CS2R R46, SRZ ;  /* 0x00000000002e7805 */ /* 0x000fe4000001ff00 */
[----:B0-----:R-:W-:Y:S01]  /*1260*/  CS2R R40, SRZ ;  /* 0x0000000000287805 */ /* 0x001fe2000001ff00 */
[----:B------:R-:W5:Y:S01]  /*1270*/  @P5 LDG.E.128 R112, desc[UR6][R42.64] ;  /* 0x000000062a705981 */ /* 0x000f62000c1e1d00 */
[----:B------:R-:W-:Y:S02]  /*1280*/  CS2R R30, SRZ ;  /* 0x00000000001e7805 */ /* 0x000fe4000001ff00 */
[----:B------:R-:W-:Y:S02]  /*1290*/  @P6 CS2R R148, SRZ ;  /* 0x0000000000946805 */ /* 0x000fe4000001ff00 */
[----:B------:R-:W-:Y:S01]  /*12a0*/  @P6 CS2R R146, SRZ ;  /* 0x0000000000926805 */ /* 0x000fe2000001ff00 */
[----:B------:R0:W5:Y:S01]  /*12b0*/  @P5 LDG.E.128 R116, desc[UR6][R42.64+0x10] ;  /* 0x000010062a745981 */ /* 0x000162000c1e1d00 */
[----:B------:R-:W-:-:S03]  /*12c0*/  @P6 CS2R R144, SRZ ;  /* 0x0000000000906805 */ /* 0x000fc6000001ff00 */
[----:B------:R-:W5:Y:S04]  /*12d0*/  @P5 LDG.E.128 R128, desc[UR6][R44.64] ;  /* 0x000000062c805981 */ /* 0x000f68000c1e1d00 */
[----:B------:R2:W5:Y:S01]  /*12e0*/  @P5 LDG.E.128 R132, desc[UR6][R44.64+0x10] ;  /* 0x000010062c845981 */ /* 0x000562000c1e1d00 */
[----:B0-----:R-:W-:Y:S02]  /*12f0*/  CS2R R42, SRZ ;  /* 0x00000000002a7805 */ /* 0x001fe4000001ff00 */
[----:B-12---:R-:W-:-:S07]  /*1300*/  CS2R R44, SRZ ;  /* 0x00000000002c7805 */ /* 0x006fce000001ff00 */
.L_x_28606:
[----:B------:R-:W-:Y:S05]  /*1310*/  BSYNC.RECONVERGENT B0 ;  /* 0x0000000000007941 */ /* 0x000fea0003800200 */
.L_x_28604:
        /* <DEDUP_REMOVED lines=10> */
.L_x_28656:
[----:B------:R-:W0:Y:S01]  /*13c0*/  @UP0 LDCU.64 UR4, c[0x0][0x3e0] ;  /* 0x00007c00ff0407ac */ /* 0x000e220008000a00 */
[----:B------:R-:W-:Y:S01]  /*13d0*/  PLOP3.LUT P0, PT, PT, PT, UP0, 0x80, 0x8 ;  /* 0x000000000008781c */ /* 0x000fe20003f0f008 */
[----:B------:R-:W-:Y:S01]  /*13e0*/  HFMA2 R4, -RZ, RZ, 0, 1.1920928955078125e-07 ;  /* 0x00000002ff047431 */ /* 0x000fe200000001ff */
[----:B------:R-:W-:-:S11]  /*13f0*/  PLOP3.LUT P1, PT, PT, PT, UP0, 0x80, 0x8 ;  /* 0x000000000008781c */ /* 0x000fd60003f2f008 */
[----:B0-----:R-:W-:-:S05]  /*1400*/  @P0 IMAD.WIDE R4, R252, R4, UR4 ;  /* 0x00000004fc040e25 */ /* 0x001fca000f8e0204 */
[----:B--2---:R0:W2:Y:S01]  /*1410*/  @P1 LDG.E.U16 R2, desc[UR6][R4.64] ;  /* 0x0000000604021981 */ /* 0x0040a2000c1e1500 */
[----:B------:R-:W-:Y:S01]  /*1420*/  PLOP3.LUT P0, PT, PT, PT, UP0, 0x80, 0x8 ;  /* 0x000000000008781c */ /* 0x000fe20003f0f008 */
[----:B------:R-:W-:Y:S01]  /*1430*/  BSSY.RECONVERGENT B0, `(.L_x_28607) ;  /* 0x0000054000007945 */ /* 0x000fe20003800200 */
[----:B-----5:R-:W-:Y:S01]  /*1440*/  ISETP.GE.U32.AND P5, PT, R0, 0x20, PT ;  /* 0x000000200000780c */ /* 0x020fe20003fa6070 */
[----:B-1-34-:R-:W1:Y:S01]  /*1450*/  S2R R6, SR_TID.X ;  /* 0x0000000000067919 */ /* 0x01ae620000002100 */
[----:B0-----:R-:W-:Y:S02]  /*1460*/  MOV R4, 0x3f800000 ;  /* 0x3f80000000047802 */ /* 0x001fe40000000f00 */
[----:B-1----:R-:W-:-:S07]  /*1470*/  LOP3.LUT R6, R6, 0x1f, RZ, 0xc0, !PT ;  /* 0x0000001f06067812 */ /* 0x002fce00078ec0ff */
[----:B--2---:R-:W-:Y:S01]  /*1480*/  @P0 SHF.L.U32 R4, R2, 0x10, RZ ;  /* 0x0000001002040819 */ /* 0x004fe200000006ff */
[----:B------:R-:W-:-:S05]  /*1490*/  IMAD R2, R252, UR12, RZ ;  /* 0x0000000cfc027c24 */ /* 0x000fca000f8e02ff */
[----:B------:R-:W-:-:S04]  /*14a0*/  SHF.R.S32.HI R5, RZ, 0x1f, R2 ;  /* 0x0000001fff057819 */ /* 0x000fc80000011402 */
[----:B------:R-:W-:-:S04]  /*14b0*/  LEA.HI R2, R5, R2, RZ, 0x3 ;  /* 0x0000000205027211 */ /* 0x000fc800078f18ff */
[----:B------:R-:W-:-:S04]  /*14c0*/  LEA.HI.SX32 R5, R2, R6, 0x1d ;  /* 0x0000000602057211 */ /* 0x000fc800078feaff */
[----:B------:R-:W-:Y:S01]  /*14d0*/  MOV R2, R5 ;  /* 0x0000000500027202 */ /* 0x000fe20000000f00 */
        /* <DEDUP_REMOVED lines=9> */
[----:B------:R-:W2:Y:S04]  /*1570*/  LDG.E.128 R160, desc[UR6][R6.64] ;  /* 0x0000000606a07981 */ /* 0x000ea8000c1e1d00 */
[----:B------:R0:W3:Y:S01]  /*1580*/  LDG.E.128 R164, desc[UR6][R6.64+0x10] ;  /* 0x0000100606a47981 */ /* 0x0000e2000c1e1d00 */
[----:B-----5:R-:W-:Y:S02]  /*1590*/  PRMT R2, R170, 0x7632, R2 ;  /* 0x00007632aa027816 */ /* 0x020fe40000000002 */
[----:B------:R-:W-:Y:S02]  /*15a0*/  PRMT R172, R168, 0x7632, R172 ;  /* 0x00007632a8ac7816 */ /* 0x000fe400000000ac */
[----:B------:R-:W-:Y:S02]  /*15b0*/  SHF.L.U32 R173, R171, 0x10, RZ ;  /* 0x00000010abad7819 */ /* 0x000fe400000006ff */
[----:B------:R-:W-:-:S02]  /*15c0*/  SHF.L.U32 R175, R169, 0x10, RZ ;  /* 0x00000010a9af7819 */ /* 0x000fc400000006ff */
[----:B------:R-:W-:Y:S02]  /*15d0*/  SHF.L.U32 R168, R168, 0x10, RZ ;  /* 0x00000010a8a87819 */ /* 0x000fe400000006ff */
[----:B0-----:R-:W-:Y:S02]  /*15e0*/  PRMT R7, R169, 0x7632, R7 ;  /* 0x00007632a9077816 */ /* 0x001fe40000000007 */
[----:B------:R-:W-:Y:S01]  /*15f0*/  PRMT R6, R171, 0x7632, R6 ;  /* 0x00007632ab067816 */ /* 0x000fe20000000006 */
        /* <DEDUP_REMOVED lines=12> */
[----:B------:R-:W-:Y:S01]  /*16c0*/  FMUL.FTZ R2, R2, R4 ;  /* 0x0000000402027220 */ /* 0x000fe20000410000 */
[----:B--2---:R-:W-:Y:S01]  /*16d0*/  FFMA.FTZ R168, R168, R16, R160 ;  /* 0x00000010a8a87223 */ /* 0x004fe200000100a0 */
[----:B------:R-:W-:Y:S01]  /*16e0*/  FFMA.FTZ R169, R169, R17, R161 ;  /* 0x00000011a9a97223 */ /* 0x000fe200000100a1 */
[----:B------:R-:W-:Y:S01]  /*16f0*/  FFMA.FTZ R170, R170, R18, R162 ;  /* 0x00000012aaaa7223 */ /* 0x000fe200000100a2 */
[----:B------:R-:W-:Y:S01]  /*1700*/  FFMA.FTZ R171, R171, R19, R163 ;  /* 0x00000013abab7223 */ /* 0x000fe200000100a3 */
[----:B---3--:R-:W-:Y:S01]  /*1710*/  FFMA.FTZ R172, R172, R20, R164 ;  /* 0x00000014acac7223 */ /* 0x008fe200000100a4 */
[----:B------:R-:W-:Y:S01]  /*1720*/  FFMA.FTZ R173, R7, R21, R165 ;  /* 0x0000001507ad7223 */ /* 0x000fe200000100a5 */
[----:B------:R-:W-:Y:S01]  /*1730*/  FFMA.FTZ R174, R6, R22, R166 ;  /* 0x0000001606ae7223 */ /* 0x000fe200000100a6 */
[----:B------:R-:W-:Y:S01]  /*1740*/  FFMA.FTZ R175, R2, R23, R167 ;  /* 0x0000001702af7223 */ /* 0x000fe200000100a7 */
[----:B------:R-:W-:Y:S06]  /*1750*/  BRA `(.L_x_28610) ;  /* 0x0000000000707947 */ /* 0x000fec0003800000 */
.L_x_28609:
[----:B-----5:R-:W-:Y:S02]  /*1760*/  PRMT R6, R168, 0x7632, R6 ;  /* 0x00007632a8067816 */ /* 0x020fe40000000006 */
[----:B------:R-:W-:Y:S02]  /*1770*/  PRMT R2, R170, 0x7632, R2 ;  /* 0x00007632aa027816 */ /* 0x000fe40000000002 */
[----:B------:R-:W-:Y:S02]  /*1780*/  PRMT R7, R169, 0x7632, R7 ;  /* 0x00007632a9077816 */ /* 0x000fe40000000007 */
[----:B------:R-:W-:Y:S02]  /*1790*/  PRMT R173, R171, 0x7632, R173 ;  /* 0x00007632abad7816 */ /* 0x000fe400000000ad */
[----:B------:R-:W-:Y:S02]  /*17a0*/  SHF.L.U32 R174, R169, 0x10, RZ ;  /* 0x00000010a9ae7819 */ /* 0x000fe400000006ff */
        /* <DEDUP_REMOVED lines=22> */
[----:B------:R-:W-:-:S07]  /*1910*/  FMUL.FTZ R175, R2, R23 ;  /* 0x0000001702af7220 */ /* 0x000fce0000410000 */
.L_x_28610:
[----:B------:R-:W0:Y:S01]  /*1920*/  LDC.64 R6, c[0x0][0x3a8] ;  /* 0x0000ea00ff067b82 */ /* 0x000e220000000a00 */
[C---:B------:R-:W-:Y:S01]  /*1930*/  IADD3 R2, PT, PT, R5.reuse, 0x20, RZ ;  /* 0x0000002005027810 */ /* 0x040fe20007ffe0ff */
[----:B0-----:R-:W-:-:S05]  /*1940*/  IMAD.WIDE.U32 R6, R5, 0x20, R6 ;  /* 0x0000002005067825 */ /* 0x001fca00078e0006 */
[----:B------:R0:W-:Y:S04]  /*1950*/  STG.E.128 desc[UR6][R6.64], R168 ;  /* 0x000000a806007986 */ /* 0x0001e8000c101d06 */
[----:B------:R0:W-:Y:S02]  /*1960*/  STG.E.128 desc[UR6][R6.64+0x10], R172 ;  /* 0x000010ac06007986 */ /* 0x0001e4000c101d06 */
.L_x_28608:
[----:B------:R-:W-:Y:S05]  /*1970*/  BSYNC.RECONVERGENT B0 ;  /* 0x0000000000007941 */ /* 0x000fea0003800200 */
.L_x_28607:
        /* <DEDUP_REMOVED lines=8> */
[----:B0-----:R-:W0:Y:S02]  /*1a00*/  @P0 LDC.64 R6, c[0x0][0x3a0] ;  /* 0x0000e800ff060b82 */ /* 0x001e240000000a00 */
[----:B0-----:R-:W-:-:S05]  /*1a10*/  @P0 IMAD.WIDE.U32 R6, R2, 0x20, R6 ;  /* 0x0000002002060825 */ /* 0x001fca00078e0006 */
[----:B------:R-:W5:Y:S04]  /*1a20*/  @P0 LDG.E.128 R160, desc[UR6][R6.64] ;  /* 0x0000000606a00981 */ /* 0x000f68000c1e1d00 */
[----:B------:R1:W5:Y:S02]  /*1a30*/  @P0 LDG.E.128 R164, desc[UR6][R6.64+0x10] ;  /* 0x0000100606a40981 */ /* 0x000364000c1e1d00 */
[----:B-1----:R-:W-:-:S05]  /*1a40*/  IMAD.WIDE.U32 R6, R2, 0x10, R176 ;  /* 0x0000001002067825 */ /* 0x002fca00078e00b0 */
[----:B------:R0:W5:Y:S01]  /*1a50*/  LDG.E.128 R176, desc[UR6][R6.64] ;  /* 0x0000000606b07981 */ /* 0x000162000c1e1d00 */
[----:B------:R-:W-:Y:S05]  /*1a60*/  @!P0 BRA `(.L_x_28613) ;  /* 0x0000000000748947 */ /* 0x000fea0003800000 */
[----:B-----5:R-:W-:Y:S02]  /*1a70*/  PRMT R181, R176, 0x7632, R181 ;  /* 0x00007632b0b57816 */ /* 0x020fe400000000b5 */
[----:B------:R-:W-:Y:S02]  /*1a80*/  PRMT R180, R177, 0x7632, R180 ;  /* 0x00007632b1b47816 */ /* 0x000fe400000000b4 */
[----:B0-----:R-:W-:Y:S02]  /*1a90*/  PRMT R7, R178, 0x7632, R7 ;  /* 0x00007632b2077816 */ /* 0x001fe40000000007 */
        /* <DEDUP_REMOVED lines=16> */
[----:B------:R-:W-:Y:S01]  /*1ba0*/  FFMA.FTZ R176, R176, R32, R160 ;  /* 0x00000020b0b07223 */ /* 0x000fe200000100a0 */
        /* <DEDUP_REMOVED lines=8> */
[----:B------:R-:W-:Y:S06]  /*1c30*/  BRA `(.L_x_28614) ;  /* 0x0000000000707947 */ /* 0x000fec0003800000 */
.L_x_28613:
        /* <DEDUP_REMOVED lines=28> */
.L_x_28614:
[----:B------:R-:W0:Y:S02]  /*1e00*/  LDC.64 R6, c[0x0][0x3a8] ;  /* 0x0000ea00ff067b82 */ /* 0x000e240000000a00 */
[C---:B0-----:R-:W-:Y:S01]  /*1e10*/  IMAD.WIDE.U32 R6, R2.reuse, 0x20, R6 ;  /* 0x0000002002067825 */ /* 0x041fe200078e0006 */
[----:B------:R-:W-:-:S04]  /*1e20*/  IADD3 R2, PT, PT, R2, 0x20, RZ ;  /* 0x0000002002027810 */ /* 0x000fc80007ffe0ff */
[----:B------:R1:W-:Y:S04]  /*1e30*/  STG.E.128 desc[UR6][R6.64], R176 ;  /* 0x000000b006007986 */ /* 0x0003e8000c101d06 */
[----:B------:R1:W-:Y:S02]  /*1e40*/  STG.E.128 desc[UR6][R6.64+0x10], R180 ;  /* 0x000010b406007986 */ /* 0x0003e4000c101d06 */
.L_x_28612:
[----:B------:R-:W-:Y:S05]  /*1e50*/  BSYNC.RECONVERGENT B0 ;  /* 0x0000000000007941 */ /* 0x000fea0003800200 */
.L_x_28611:
        /* <DEDUP_REMOVED lines=8> */
[----:B01----:R-:W0:Y:S02]  /*1ee0*/  @P0 LDC.64 R6, c[0x0][0x3a0] ;  /* 0x0000e800ff060b82 */ /* 0x003e240000000a00 */
[----:B0-----:R-:W-:-:S05]  /*1ef0*/  @P0 IMAD.WIDE.U32 R6, R2, 0x20, R6 ;  /* 0x0000002002060825 */ /* 0x001fca00078e0006 */
[----:B------:R-:W5:Y:S04]  /*1f00*/  @P0 LDG.E.128 R160, desc[UR6][R6.64] ;  /* 0x0000000606a00981 */ /* 0x000f68000c1e1d00 */
[----:B------:R2:W5:Y:S02]  /*1f10*/  @P0 LDG.E.128 R164, desc[UR6][R6.64+0x10] ;  /* 0x0000100606a40981 */ /* 0x000564000c1e1d00 */
[----:B--2---:R-:W-:-:S05]  /*1f20*/  IMAD.WIDE.U32 R6, R2, 0x10, R184 ;  /* 0x0000001002067825 */ /* 0x004fca00078e00b8 */
        /* <DEDUP_REMOVED lines=31> */
.L_x_28617:
        /* <DEDUP_REMOVED lines=28> */
.L_x_28618:
[----:B------:R-:W0:Y:S02]  /*22e0*/  LDC.64 R6, c[0x0][0x3a8] ;  /* 0x0000ea00ff067b82 */ /* 0x000e240000000a00 */
[C---:B0-----:R-:W-:Y:S01]  /*22f0*/  IMAD.WIDE.U32 R6, R2.reuse, 0x20, R6 ;  /* 0x0000002002067825 */ /* 0x041fe200078e0006 */
[----:B------:R-:W-:-:S04]  /*2300*/  IADD3 R2, PT, PT, R2, 0x20, RZ ;  /* 0x0000002002027810 */ /* 0x000fc80007ffe0ff */
[----:B------:R2:W-:Y:S04]  /*2310*/  STG.E.128 desc[UR6][R6.64], R184 ;  /* 0x000000b806007986 */ /* 0x0005e8000c101d06 */
[----:B------:R2:W-:Y:S02]  /*2320*/  STG.E.128 desc[UR6][R6.64+0x10], R188 ;  /* 0x000010bc06007986 */ /* 0x0005e4000c101d06 */
.L_x_28616:
[----:B------:R-:W-:Y:S05]  /*2330*/  BSYNC.RECONVERGENT B0 ;  /* 0x0000000000007941 */ /* 0x000fea0003800200 */
.L_x_28615:
        /* <DEDUP_REMOVED lines=8> */
[----:B012---:R-:W0:Y:S02]  /*23c0*/  @P0 LDC.64 R6, c[0x0][0x3a0] ;  /* 0x0000e800ff060b82 */ /* 0x007e240000000a00 */
[----:B0-----:R-:W-:-:S05]  /*23d0*/  @P0 IMAD.WIDE.U32 R6, R2, 0x20, R6 ;  /* 0x0000002002060825 */ /* 0x001fca00078e0006 */
[----:B------:R-:W5:Y:S04]  /*23e0*/  @P0 LDG.E.128 R160, desc[UR6][R6.64] ;  /* 0x0000000606a00981 */ /* 0x000f68000c1e1d00 */
[----:B------:R3:W5:Y:S02]  /*23f0*/  @P0 LDG.E.128 R164, desc[UR6][R6.64+0x10] ;  /* 0x0000100606a40981 */ /* 0x000764000c1e1d00 */
[----:B---3--:R-:W-:-:S05]  /*2400*/  IMAD.WIDE.U32 R6, R2, 0x10, R192 ;  /* 0x0000001002067825 */ /* 0x008fca00078e00c0 */
        /* <DEDUP_REMOVED lines=31> */
.L_x_28621:
        /* <DEDUP_REMOVED lines=28> */
.L_x_28622:
[----:B------:R-:W0:Y:S02]  /*27c0*/  LDC.64 R6, c[0x0][0x3a8] ;  /* 0x0000ea00ff067b82 */ /* 0x000e240000000a00 */
[C---:B0-----:R-:W-:Y:S01]  /*27d0*/  IMAD.WIDE.U32 R6, R2.reuse, 0x20, R6 ;  /* 0x0000002002067825 */ /* 0x041fe200078e0006 */
[----:B------:R-:W-:-:S04]  /*27e0*/  IADD3 R2, PT, PT, R2, 0x20, RZ ;  /* 0x0000002002027810 */ /* 0x000fc80007ffe0ff */
[----:B------:R3:W-:Y:S04]  /*27f0*/  STG.E.128 desc[UR6][R6.64], R192 ;  /* 0x000000c006007986 */ /* 0x0007e8000c101d06 */
[----:B------:R3:W-:Y:S02]  /*2800*/  STG.E.128 desc[UR6][R6.64+0x10], R196 ;  /* 0x000010c406007986 */ /* 0x0007e4000c101d06 */
.L_x_28620:
[----:B------:R-:W-:Y:S05]  /*2810*/  BSYNC.RECONVERGENT B0 ;  /* 0x0000000000007941 */ /* 0x000fea0003800200 */
.L_x_28619:
        /* <DEDUP_REMOVED lines=8> */
[----:B0123--:R-:W0:Y:S02]  /*28a0*/  @P0 LDC.64 R6, c[0x0][0x3a0] ;  /* 0x0000e800ff060b82 */ /* 0x00fe240000000a00 */
[----:B0-----:R-:W-:-:S05]  /*28b0*/  @P0 IMAD.WIDE.U32 R6, R2, 0x20, R6 ;  /* 0x0000002002060825 */ /* 0x001fca00078e0006 */
[----:B------:R-:W5:Y:S04]  /*28c0*/  @P0 LDG.E.128 R160, desc[UR6][R6.64] ;  /* 0x0000000606a00981 */ /* 0x000f68000c1e1d00 */
[----:B------:R4:W5:Y:S02]  /*28d0*/  @P0 LDG.E.128 R164, desc[UR6][R6.64+0x10] ;  /* 0x0000100606a40981 */ /* 0x000964000c1e1d00 */
[----:B----4-:R-:W-:-:S05]  /*28e0*/  IMAD.WIDE.U32 R6, R2, 0x10, R200 ;  /* 0x0000001002067825 */ /* 0x010fca00078e00c8 */
        /* <DEDUP_REMOVED lines=31> */
.L_x_28625:
        /* <DEDUP_REMOVED lines=28> */
.L_x_28626:
[----:B------:R-:W0:Y:S02]  /*2ca0*/  LDC.64 R6, c[0x0][0x3a8] ;  /* 0x0000ea00ff067b82 */ /* 0x000e240000000a00 */
[C---:B0-----:R-:W-:Y:S01]  /*2cb0*/  IMAD.WIDE.U32 R6, R2.reuse, 0x20, R6 ;  /* 0x0000002002067825 */ /* 0x041fe200078e0006 */
[----:B------:R-:W-:-:S04]  /*2cc0*/  IADD3 R2, PT, PT, R2, 0x20, RZ ;  /* 0x0000002002027810 */ /* 0x000fc80007ffe0ff */
[----:B------:R4:W-:Y:S04]  /*2cd0*/  STG.E.128 desc[UR6][R6.64], R200 ;  /* 0x000000c806007986 */ /* 0x0009e8000c101d06 */
[----:B------:R4:W-:Y:S02]  /*2ce0*/  STG.E.128 desc[UR6][R6.64+0x10], R204 ;  /* 0x000010cc06007986 */ /* 0x0009e4000c101d06 */
.L_x_28624:
[----:B------:R-:W-:Y:S05]  /*2cf0*/  BSYNC.RECONVERGENT B0 ;  /* 0x0000000000007941 */ /* 0x000fea0003800200 */
.L_x_28623:
        /* <DEDUP_REMOVED lines=8> */
[----:B01234-:R-:W0:Y:S02]  /*2d80*/  @P0 LDC.64 R6, c[0x0][0x3a0] ;  /* 0x0000e800ff060b82 */ /* 0x01fe240000000a00 */
[----:B0-----:R-:W-:-:S05]  /*2d90*/  @P0 IMAD.WIDE.U32 R6, R2, 0x20, R6 ;  /* 0x0000002002060825 */ /* 0x001fca00078e0006 */
[----:B------:R-:W5:Y:S04]  /*2da0*/  @P0 LDG.E.128 R160, desc[UR6][R6.64] ;  /* 0x0000000606a00981 */ /* 0x000f68000c1e1d00 */
[----:B------:R0:W5:Y:S02]  /*2db0*/  @P0 LDG.E.128 R164, desc[UR6][R6.64+0x10] ;  /* 0x0000100606a40981 */ /* 0x000164000c1e1d00 */
[----:B0-----:R-:W-:-:S05]  /*2dc0*/  IMAD.WIDE.U32 R6, R2, 0x10, R208 ;  /* 0x0000001002067825 */ /* 0x001fca00078e00d0 */
        /* <DEDUP_REMOVED lines=31> */
.L_x_28629:
        /* <DEDUP_REMOVED lines=28> */
.L_x_28630:
[----:B------:R-:W0:Y:S02]  /*3180*/  LDC.64 R6, c[0x0][0x3a8] ;  /* 0x0000ea00ff067b82 */ /* 0x000e240000000a00 */
[C---:B0-----:R-:W-:Y:S01]  /*3190*/  IMAD.WIDE.U32 R6, R2.reuse, 0x20, R6 ;  /* 0x0000002002067825 */ /* 0x041fe200078e0006 */
[----:B------:R-:W-:-:S04]  /*31a0*/  IADD3 R2, PT, PT, R2, 0x20, RZ ;  /* 0x0000002002027810 */ /* 0x000fc80007ffe0ff */
[----:B------:R0:W-:Y:S04]  /*31b0*/  STG.E.128 desc[UR6][R6.64], R208 ;  /* 0x000000d006007986 */ /* 0x0001e8000c101d06 */
[----:B------:R0:W-:Y:S02]  /*31c0*/  STG.E.128 desc[UR6][R6.64+0x10], R212 ;  /* 0x000010d406007986 */ /* 0x0001e4000c101d06 */
.L_x_28628:
[----:B------:R-:W-:Y:S05]  /*31d0*/  BSYNC.RECONVERGENT B0 ;  /* 0x0000000000007941 */ /* 0x000fea0003800200 */
.L_x_28627:
        /* <DEDUP_REMOVED lines=44> */
.L_x_28633:
        /* <DEDUP_REMOVED lines=28> */
.L_x_28634:
[----:B------:R-:W0:Y:S02]  /*3660*/  LDC.64 R6, c[0x0][0x3a8] ;  /* 0x0000ea00ff067b82 */ /* 0x000e240000000a00 */
[C---:B0-----:R-:W-:Y:S01]  /*3670*/  IMAD.WIDE.U32 R6, R2.reuse, 0x20, R6 ;  /* 0x0000002002067825 */ /* 0x041fe200078e0006 */
[----:B------:R-:W-:-:S04]  /*3680*/  IADD3 R2, PT, PT, R2, 0x20, RZ ;  /* 0x0000002002027810 */ /* 0x000fc80007ffe0ff */
[----:B------:R0:W-:Y:S04]  /*3690*/  STG.E.128 desc[UR6][R6.64], R216 ;  /* 0x000000d806007986 */ /* 0x0001e8000c101d06 */
[----:B------:R0:W-:Y:S02]  /*36a0*/  STG.E.128 desc[UR6][R6.64+0x10], R220 ;  /* 0x000010dc06007986 */ /* 0x0001e4000c101d06 */
.L_x_28632:
[----:B------:R-:W-:Y:S05]  /*36b0*/  BSYNC.RECONVERGENT B0 ;  /* 0x0000000000007941 */ /* 0x000fea0003800200 */
.L_x_28631:
        /* <DEDUP_REMOVED lines=15> */
[C---:B-----5:R-:W-:Y:S02]  /*37b0*/  PRMT R228, R227.reuse, 0x7632, R228 ;  /* 0x00007632e3e47816 */ /* 0x060fe400000000e4 */
[----:B------:R-:W-:Y:S02]  /*37c0*/  SHF.L.U32 R230, R227, 0x10, RZ ;  /* 0x00000010e3e67819 */ /* 0x000fe400000006ff */
[----:B0-----:R-:W-:Y:S02]  /*37d0*/  PRMT R7, R224, 0x7632, R7 ;  /* 0x00007632e0077816 */ /* 0x001fe40000000007 */
[C---:B------:R-:W-:Y:S01]  /*37e0*/  PRMT R6, R225.reuse, 0x7632, R6 ;  /* 0x00007632e1067816 */ /* 0x040fe20000000006 */
        /* <DEDUP_REMOVED lines=17> */
[----:B------:R-:W-:Y:S01]  /*3900*/  FFMA.FTZ R231, R225, R159, R167 ;  /* 0x0000009fe1e77223 */ /* 0x000fe200000100a7 */
[----:B------:R-:W-:Y:S01]  /*3910*/  FMUL.FTZ R4, R228, R4 ;  /* 0x00000004e4047220 */ /* 0x000fe20000410000 */
[----:B------:R-:W-:Y:S01]  /*3920*/  FFMA.FTZ R228, R227, R156, R164 ;  /* 0x0000009ce3e47223 */ /* 0x000fe200000100a4 */
[----:B------:R-:W-:Y:S01]  /*3930*/  FFMA.FTZ R224, R224, R152, R160 ;  /* 0x00000098e0e07223 */ /* 0x000fe200000100a0 */
[----:B------:R-:W-:Y:S01]  /*3940*/  FFMA.FTZ R225, R7, R153, R161 ;  /* 0x0000009907e17223 */ /* 0x000fe200000100a1 */
[----:B------:R-:W-:Y:S01]  /*3950*/  FFMA.FTZ R227, R6, R155, R163 ;  /* 0x0000009b06e37223 */ /* 0x000fe200000100a3 */
[----:B------:R-:W-:Y:S01]  /*3960*/  FFMA.FTZ R229, R4, R157, R165 ;  /* 0x0000009d04e57223 */ /* 0x000fe200000100a5 */
[----:B------:R-:W-:Y:S06]  /*3970*/  BRA `(.L_x_28638) ;  /* 0x0000000000707947 */ /* 0x000fec0003800000 */
.L_x_28637:
[C---:B-----5:R-:W-:Y:S02]  /*3980*/  PRMT R228, R227.reuse, 0x7632, R228 ;  /* 0x00007632e3e47816 */ /* 0x060fe400000000e4 */
[----:B------:R-:W-:Y:S02]  /*3990*/  SHF.L.U32 R230, R227, 0x10, RZ ;  /* 0x00000010e3e67819 */ /* 0x000fe400000006ff */
[----:B0-----:R-:W-:Y:S02]  /*39a0*/  PRMT R7, R224, 0x7632, R7 ;  /* 0x00007632e0077816 */ /* 0x001fe40000000007 */
[C---:B------:R-:W-:Y:S01]  /*39b0*/  PRMT R6, R225.reuse, 0x7632, R6 ;  /* 0x00007632e1067816 */ /* 0x040fe20000000006 */
[----:B------:R-:W-:Y:S01]  /*39c0*/  FMUL.FTZ R230, R230, R4 ;  /* 0x00000004e6e67220 */ /* 0x000fe20000410000 */
[----:B------:R-:W-:Y:S02]  /*39d0*/  PRMT R227, R226, 0x7632, R227 ;  /* 0x00007632e2e37816 */ /* 0x000fe400000000e3 */
        /* <DEDUP_REMOVED lines=21> */
[----:B------:R-:W-:-:S07]  /*3b30*/  FMUL.FTZ R229, R4, R157 ;  /* 0x0000009d04e57220 */ /* 0x000fce0000410000 */
.L_x_28638:
[----:B------:R-:W0:Y:S02]  /*3b40*/  LDC.64 R6, c[0x0][0x3a8] ;  /* 0x0000ea00ff067b82 */ /* 0x000e240000000a00 */
[----:B0-----:R-:W-:-:S05]  /*3b50*/  IMAD.WIDE.U32 R6, R2, 0x20, R6 ;  /* 0x0000002002067825 */ /* 0x001fca00078e0006 */
[----:B------:R0:W-:Y:S04]  /*3b60*/  STG.E.128 desc[UR6][R6.64], R224 ;  /* 0x000000e006007986 */ /* 0x0001e8000c101d06 */
[----:B------:R0:W-:Y:S02]  /*3b70*/  STG.E.128 desc[UR6][R6.64+0x10], R228 ;  /* 0x000010e406007986 */ /* 0x0001e4000c101d06 */
.L_x_28636:
[----:B------:R-:W-:Y:S05]  /*3b80*/  BSYNC.RECONVERGENT B0 ;  /* 0x0000000000007941 */ /* 0x000fea0003800200 */
.L_x_28635:
[----:B------:R-:W-:Y:S01]  /*3b90*/  FADD.FTZ R2, RZ, R168 ;  /* 0x000000a8ff027221 */ /* 0x000fe20000010000 */
        /* <DEDUP_REMOVED lines=18> */
[----:B01234-:R-:W-:-:S05]  /*3cc0*/  FSEL R7, R2, RZ, P5 ;  /* 0x000000ff02077208 */ /* 0x01ffca0002800000 */
        /* <DEDUP_REMOVED lines=214> */
.L_x_28668:
        /* <DEDUP_REMOVED lines=8> */
[----:B0-----:R-:W0:Y:S03]  /*4ab0*/  @!P1 LDC.64 R6, c[0x0][0x3c0] ;  /* 0x0000f000ff069b82 */ /* 0x001e260000000a00 */
[----:B------:R1:W2:Y:S02]  /*4ac0*/  MUFU.RSQ R4, R2 ;  /* 0x0000000200047308 */ /* 0x0002a40000001400 */
[----:B-1----:R-:W-:Y:S01]  /*4ad0*/  FSEL R2, R233, RZ, !P0 ;  /* 0x000000ffe9027208 */ /* 0x002fe20004000000 */
[----:B0-----:R-:W-:-:S05]  /*4ae0*/  @!P1 IMAD.WIDE R6, R252, 0x4, R6 ;  /* 0x00000004fc069825 */ /* 0x001fca00078e0206 */
[----:B------:R0:W-:Y:S02]  /*4af0*/  @!P1 STG.E desc[UR6][R6.64], R233 ;  /* 0x000000e906009986 */ /* 0x0001e4000c101906 */
[----:B0-----:R-:W0:Y:S02]  /*4b00*/  @!P1 LDC.64 R6, c[0x0][0x3c8] ;  /* 0x0000f200ff069b82 */ /* 0x001e240000000a00 */
[----:B0-----:R-:W-:-:S05]  /*4b10*/  @!P1 IMAD.WIDE R6, R252, 0x4, R6 ;  /* 0x00000004fc069825 */ /* 0x001fca00078e0206 */
[----:B--2---:R0:W-:Y:S01]  /*4b20*/  @!P1 STG.E desc[UR6][R6.64], R4 ;  /* 0x0000000406009986 */ /* 0x0041e2000c101906 */
[----:B------:R-:W-:Y:S05]  /*4b30*/  @!P5 BRA `(.L_x_28641) ;  /* 0x0000000000c0d947 */ /* 0x000fea0003800000 */
[----:B-----5:R1:W-:Y:S04]  /*4b40*/  STL [R1+0x74], R17 ;  /* 0x0000741101007387 */ /* 0x0203e80000100800 */
[----:B------:R-:W2:Y:S04]  /*4b50*/  LDL R232, [R1+0x5c] ;  /* 0x00005c0001e87983 */ /* 0x000ea80000100800 */
[----:B-1----:R-:W3:Y:S04]  /*4b60*/  LDL R17, [R1+0x58] ;  /* 0x0000580001117983 */ /* 0x002ee80000100800 */
[----:B------:R1:W-:Y:S04]  /*4b70*/  STL [R1+0x70], R16 ;  /* 0x0000701001007387 */ /* 0x0003e80000100800 */
[----:B------:R-:W4:Y:S04]  /*4b80*/  LDL R233, [R1+0x64] ;  /* 0x0000640001e97983 */ /* 0x000f280000100800 */
[----:B-1----:R-:W4:Y:S04]  /*4b90*/  LDL R16, [R1+0x60] ;  /* 0x0000600001107983 */ /* 0x002f280000100800 */
[----:B------:R1:W-:Y:S04]  /*4ba0*/  STL [R1+0x6c], R3 ;  /* 0x00006c0301007387 */ /* 0x0003e80000100800 */
[----:B------:R-:W4:Y:S04]  /*4bb0*/  LDL R234, [R1+0x4c] ;  /* 0x00004c0001ea7983 */ /* 0x000f280000100800 */
[----:B-1----:R-:W4:Y:S04]  /*4bc0*/  LDL R3, [R1+0x48] ;  /* 0x0000480001037983 */ /* 0x002f280000100800 */
[----:B------:R1:W-:Y:S04]  /*4bd0*/  STL [R1+0x68], R0 ;  /* 0x0000680001007387 */ /* 0x0003e80000100800 */
[----:B------:R-:W4:Y:S04]  /*4be0*/  LDL R235, [R1+0x54] ;  /* 0x0000540001eb7983 */ /* 0x000f280000100800 */
[----:B-1----:R-:W4:Y:S01]  /*4bf0*/  LDL R0, [R1+0x50] ;  /* 0x0000500001007983 */ /* 0x002f220000100800 */
[--C-:B0-----:R-:W-:Y:S01]  /*4c00*/  FADD.FTZ R6, R168, -R2.reuse ;  /* 0x80000002a8067221 */ /* 0x101fe20000010000 */
[----:B------:R-:W-:-:S03]  /*4c10*/  FADD.FTZ R7, R169, -R2 ;  /* 0x80000002a9077221 */ /* 0x000fc60000010000 */
[C---:B------:R-:W-:Y:S01]  /*4c20*/  FMUL.FTZ R6, R4.reuse, R6 ;  /* 0x0000000604067220 */ /* 0x040fe20000410000 */
[----:B------:R-:W-:-:S04]  /*4c30*/  FMUL.FTZ R7, R4, R7 ;  /* 0x0000000704077220 */ /* 0x000fc80000410000 */
[----:B--2---:R-:W-:Y:S01]  /*4c40*/  FFMA.FTZ R7, R7, R232, R9 ;  /* 0x000000e807077223 */ /* 0x004fe20000010009 */
[----:B---3--:R-:W-:Y:S02]  /*4c50*/  FFMA.FTZ R6, R6, R17, R8 ;  /* 0x0000001106067223 */ /* 0x008fe40000010008 */
[----:B------:R1:W5:Y:S03]  /*4c60*/  LDL.LU R17, [R1+0x74] ;  /* 0x0000740001117983 */ /* 0x0003660000300800 */
[----:B------:R-:W-:Y:S01]  /*4c70*/  F2FP.BF16.F32.PACK_AB R232, R7, R6 ;  /* 0x0000000607e8723e */ /* 0x000fe200000010ff */
[--C-:B------:R-:W-:Y:S01]  /*4c80*/  FADD.FTZ R7, R170, -R2.reuse ;  /* 0x80000002aa077221 */ /* 0x100fe20000010000 */
[----:B------:R-:W-:-:S03]  /*4c90*/  FADD.FTZ R6, R171, -R2 ;  /* 0x80000002ab067221 */ /* 0x000fc60000010000 */
[C---:B------:R-:W-:Y:S01]  /*4ca0*/  FMUL.FTZ R7, R4.reuse, R7 ;  /* 0x0000000704077220 */ /* 0x040fe20000410000 */
[----:B------:R-:W-:-:S03]  /*4cb0*/  FMUL.FTZ R6, R4, R6 ;  /* 0x0000000604067220 */ /* 0x000fc60000410000 */
[----:B----4-:R-:W-:Y:S01]  /*4cc0*/  FFMA.FTZ R7, R7, R16, R10 ;  /* 0x0000001007077223 */ /* 0x010fe2000001000a */
[----:B------:R-:W-:Y:S01]  /*4cd0*/  FFMA.FTZ R6, R6, R233, R11 ;  /* 0x000000e906067223 */ /* 0x000fe2000001000b */
[----:B------:R1:W5:Y:S04]  /*4ce0*/  LDL.LU R16, [R1+0x70] ;  /* 0x0000700001107983 */ /* 0x0003680000300800 */
[----:B------:R-:W-:Y:S01]  /*4cf0*/  F2FP.BF16.F32.PACK_AB R233, R6, R7 ;  /* 0x0000000706e9723e */ /* 0x000fe200000010ff */
[--C-:B------:R-:W-:Y:S01]  /*4d00*/  FADD.FTZ R7, R172, -R2.reuse ;  /* 0x80000002ac077221 */ /* 0x100fe20000010000 */
[----:B------:R-:W-:-:S03]  /*4d10*/  FADD.FTZ R6, R173, -R2 ;  /* 0x80000002ad067221 */ /* 0x000fc60000010000 */
[C---:B------:R-:W-:Y:S01]  /*4d20*/  FMUL.FTZ R7, R4.reuse, R7 ;  /* 0x0000000704077220 */ /* 0x040fe20000410000 */
[----:B------:R-:W-:-:S03]  /*4d30*/  FMUL.FTZ R6, R4, R6 ;  /* 0x0000000604067220 */ /* 0x000fc60000410000 */
[----:B------:R-:W-:Y:S01]  /*4d40*/  FFMA.FTZ R7, R7, R3, R12 ;  /* 0x0000000307077223 */ /* 0x000fe2000001000c */
[----:B------:R-:W-:Y:S01]  /*4d50*/  FFMA.FTZ R6, R6, R234, R13 ;  /* 0x000000ea06067223 */ /* 0x000fe2000001000d */
[----:B------:R1:W5:Y:S04]  /*4d60*/  LDL.LU R3, [R1+0x6c] ;  /* 0x00006c0001037983 */ /* 0x0003680000300800 */
[----:B------:R-:W-:Y:S01]  /*4d70*/  F2FP.BF16.F32.PACK_AB R234, R6, R7 ;  /* 0x0000000706ea723e */ /* 0x000fe200000010ff */
[----:B------:R-:W-:-:S04]  /*4d80*/  FADD.FTZ R7, R174, -R2 ;  /* 0x80000002ae077221 */ /* 0x000fc80000010000 */
[----:B------:R-:W-:-:S04]  /*4d90*/  FMUL.FTZ R7, R4, R7 ;  /* 0x0000000704077220 */ /* 0x000fc80000410000 */
[----:B------:R-:W-:Y:S02]  /*4da0*/  FFMA.FTZ R7, R7, R0, R14 ;  /* 0x0000000007077223 */ /* 0x000fe4000001000e */
[----:B------:R1:W5:Y:S01]  /*4db0*/  LDL.LU R0, [R1+0x68] ;  /* 0x0000680001007983 */ /* 0x0003620000300800 */
[----:B------:R-:W-:-:S04]  /*4dc0*/  FADD.FTZ R6, R175, -R2 ;  /* 0x80000002af067221 */ /* 0x000fc80000010000 */
[----:B------:R-:W-:-:S04]  /*4dd0*/  FMUL.FTZ R6, R4, R6 ;  /* 0x0000000604067220 */ /* 0x000fc80000410000 */
[----:B------:R-:W-:-:S05]  /*4de0*/  FFMA.FTZ R6, R6, R235, R15 ;  /* 0x000000eb06067223 */ /* 0x000fca000001000f */
[----:B------:R-:W-:Y:S02]  /*4df0*/  F2FP.BF16.F32.PACK_AB R235, R6, R7 ;  /* 0x0000000706eb723e */ /* 0x000fe400000010ff */
[----:B------:R-:W0:Y:S02]  /*4e00*/  LDC.64 R6, c[0x0][0x428] ;  /* 0x00010a00ff067b82 */ /* 0x000e240000000a00 */
[----:B0-----:R-:W-:-:S05]  /*4e10*/  IMAD.WIDE.U32 R6, R5, 0x10, R6 ;  /* 0x0000001005067825 */ /* 0x001fca00078e0006 */
[----:B------:R1:W-:Y:S01]  /*4e20*/  STG.E.128 desc[UR6][R6.64], R232 ;  /* 0x000000e806007986 */ /* 0x0003e2000c101d06 */
[----:B------:R-:W-:-:S07]  /*4e30*/  IADD3 R5, PT, PT, R5, 0x20, RZ ;  /* 0x0000002005057810 */ /* 0x000fce0007ffe0ff */
.L_x_28641:
[----:B------:R-:W-:Y:S05]  /*4e40*/  BSYNC.RECONVERGENT B0 ;  /* 0x0000000000007941 */ /* 0x000fea0003800200 */
.L_x_28640:
[----:B-----5:R-:W-:Y:S01]  /*4e50*/  ISETP.GE.U32.AND P0, PT, R0, 0x40, PT ;  /* 0x000000400000780c */ /* 0x020fe20003f06070 */
[----:B------:R-:W-:-:S12]  /*4e60*/  BSSY.RECONVERGENT B0, `(.L_x_28642) ;  /* 0x0000032000007945 */ /* 0x000fd80003800200 */
[----:B------:R-:W-:Y:S05]  /*4e70*/  @!P0 BRA `(.L_x_28643) ;  /* 0x0000000000c08947 */ /* 0x000fea0003800000 */
[----:B------:R2:W-:Y:S04]  /*4e80*/  STL [R1+0x74], R9 ;  /* 0x0000740901007387 */ /* 0x0005e80000100800 */
[----:B-1----:R-:W3:Y:S04]  /*4e90*/  LDL R232, [R1+0x3c] ;  /* 0x00003c0001e87983 */ /* 0x002ee80000100800 */
[----:B--2---:R-:W2:Y:S04]  /*4ea0*/  LDL R9, [R1+0x38] ;  /* 0x0000380001097983 */ /* 0x004ea80000100800 */
        /* <DEDUP_REMOVED lines=13> */
[----:B---3--:R-:W-:Y:S01]  /*4f80*/  FFMA.FTZ R7, R7, R232, R25 ;  /* 0x000000e807077223 */ /* 0x008fe20000010019 */
[----:B--2---:R-:W-:Y:S02]  /*4f90*/  FFMA.FTZ R6, R6, R9, R24 ;  /* 0x0000000906067223 */ /* 0x004fe40000010018 */
        /* <DEDUP_REMOVED lines=30> */
.L_x_28643:
[----:B------:R-:W-:Y:S05]  /*5180*/  BSYNC.RECONVERGENT B0 ;  /* 0x0000000000007941 */ /* 0x000fea0003800200 */
.L_x_28642:
[----:B-----5:R-:W-:Y:S01]  /*5190*/  ISETP.GE.U32.AND P0, PT, R0, 0x60, PT ;  /* 0x000000600000780c */ /* 0x020fe20003f06070 */
[----:B------:R-:W-:-:S12]  /*51a0*/  BSSY.RECONVERGENT B0, `(.L_x_28644) ;  /* 0x0000032000007945 */ /* 0x000fd80003800200 */
[----:B------:R-:W-:Y:S05]  /*51b0*/  @!P0 BRA `(.L_x_28645) ;  /* 0x0000000000c08947 */ /* 0x000fea0003800000 */
[----:B------:R3:W-:Y:S04]  /*51c0*/  STL [R1+0x74], R9 ;  /* 0x0000740901007387 */ /* 0x0007e80000100800 */
[----:B-12---:R-:W2:Y:S04]  /*51d0*/  LDL R232, [R1+0x1c] ;  /* 0x00001c0001e87983 */ /* 0x006ea80000100800 */
[----:B---3--:R-:W3:Y:S04]  /*51e0*/  LDL R9, [R1+0x18] ;  /* 0x0000180001097983 */ /* 0x008ee80000100800 */
        /* <DEDUP_REMOVED lines=45> */
.L_x_28645:
[----:B------:R-:W-:Y:S05]  /*54c0*/  BSYNC.RECONVERGENT B0 ;  /* 0x0000000000007941 */ /* 0x000fea0003800200 */
.L_x_28644:
[----:B-----5:R-:W-:Y:S01]  /*54d0*/  ISETP.GE.U32.AND P0, PT, R0, 0x80, PT ;  /* 0x000000800000780c */ /* 0x020fe20003f06070 */
[----:B------:R-:W-:-:S12]  /*54e0*/  BSSY.RECONVERGENT B0, `(.L_x_28646) ;  /* 0x0000022000007945 */ /* 0x000fd80003800200 */
[----:B------:R-:W-:Y:S05]  /*54f0*/  @!P0 BRA `(.L_x_28647) ;  /* 0x0000000000808947 */ /* 0x000fea0003800000 */
[--C-:B0123--:R-:W-:Y:S01]  /*5500*/  FADD.FTZ R6, R192, -R2.reuse ;  /* 0x80000002c0067221 */ /* 0x10ffe20000010000 */
[----:B------:R-:W-:-:S03]  /*5510*/  FADD.FTZ R7, R193, -R2 ;  /* 0x80000002c1077221 */ /* 0x000fc60000010000 */
[C---:B------:R-:W-:Y:S01]  /*5520*/  FMUL.FTZ R6, R4.reuse, R6 ;  /* 0x0000000604067220 */ /* 0x040fe20000410000 */
[----:B------:R-:W-:-:S03]  /*5530*/  FMUL.FTZ R7, R4, R7 ;  /* 0x0000000704077220 */ /* 0x000fc60000410000 */
[----:B------:R-:W-:Y:S01]  /*5540*/  FFMA.FTZ R6, R6, R248, R56 ;  /* 0x000000f806067223 */ /* 0x000fe20000010038 */
[----:B------:R-:W-:-:S05]  /*5550*/  FFMA.FTZ R7, R7, R249, R57 ;  /* 0x000000f907077223 */ /* 0x000fca0000010039 */
[----:B------:R-:W-:Y:S01]  /*5560*/  F2FP.BF16.F32.PACK_AB R232, R7, R6 ;  /* 0x0000000607e8723e */ /* 0x000fe200000010ff */
[--C-:B------:R-:W-:Y:S01]  /*5570*/  FADD.FTZ R7, R194, -R2.reuse ;  /* 0x80000002c2077221 */ /* 0x100fe20000010000 */
        /* <DEDUP_REMOVED lines=19> */
[----:B------:R-:W-:Y:S02]  /*56b0*/  F2FP.BF16.F32.PACK_AB R235, R6, R7 ;  /* 0x0000000706eb723e */ /* 0x000fe400000010ff */
[----:B------:R-:W0:Y:S02]  /*56c0*/  LDC.64 R6, c[0x0][0x428] ;  /* 0x00010a00ff067b82 */ /* 0x000e240000000a00 */
[C---:B0-----:R-:W-:Y:S01]  /*56d0*/  IMAD.WIDE.U32 R6, R5.reuse, 0x10, R6 ;  /* 0x0000001005067825 */ /* 0x041fe200078e0006 */
[----:B------:R-:W-:-:S04]  /*56e0*/  IADD3 R5, PT, PT, R5, 0x20, RZ ;  /* 0x0000002005057810 */ /* 0x000fc80007ffe0ff */
[----:B------:R4:W-:Y:S03]  /*56f0*/  STG.E.128 desc[UR6][R6.64], R232 ;  /* 0x000000e806007986 */ /* 0x0009e6000c101d06 */
.L_x_28647:
[----:B------:R-:W-:Y:S05]  /*5700*/  BSYNC.RECONVERGENT B0 ;  /* 0x0000000000007941 */ /* 0x000fea0003800200 */
.L_x_28646:
[----:B------:R-:W-:Y:S01]  /*5710*/  ISETP.GE.U32.AND P0, PT, R0, 0xa0, PT ;  /* 0x000000a00000780c */ /* 0x000fe20003f06070 */
[----:B------:R-:W-:-:S12]  /*5720*/  BSSY.RECONVERGENT B0, `(.L_x_28648) ;  /* 0x0000022000007945 */ /* 0x000fd80003800200 */
[----:B------:R-:W-:Y:S05]  /*5730*/  @!P0 BRA `(.L_x_28649) ;  /* 0x0000000000808947 */ /* 0x000fea0003800000 */
[--C-:B01234-:R-:W-:Y:S01]  /*5740*/  FADD.FTZ R6, R200, -R2.reuse ;  /* 0x80000002c8067221 */ /* 0x11ffe20000010000 */
        /* <DEDUP_REMOVED lines=31> */
.L_x_28649:
[----:B------:R-:W-:Y:S05]  /*5940*/  BSYNC.RECONVERGENT B0 ;  /* 0x0000000000007941 */ /* 0x000fea0003800200 */
.L_x_28648:
        /* <DEDUP_REMOVED lines=35> */
.L_x_28651:
[----:B------:R-:W-:Y:S05]  /*5b80*/  BSYNC.RECONVERGENT B0 ;  /* 0x0000000000007941 */ /* 0x000fea0003800200 */
.L_x_28650:
        /* <DEDUP_REMOVED lines=35> */
.L_x_28653:
[----:B------:R-:W-:Y:S05]  /*5dc0*/  BSYNC.RECONVERGENT B0 ;  /* 0x0000000000007941 */ /* 0x000fea0003800200 */
.L_x_28652:
[----:B------:R-:W-:Y:S01]  /*5dd0*/  ISETP.GE.U32.AND P0, PT, R0, 0x100, PT ;  /* 0x000001000000780c */ /* 0x000fe20003f06070 */
[----:B------:R-:W-:-:S12]  /*5de0*/  BSSY.RECONVERGENT B0, `(.L_x_28654) ;  /* 0x0000025000007945 */ /* 0x000fd80003800200 */
[----:B------:R-:W-:Y:S05]  /*5df0*/  @!P0 BRA `(.L_x_28655) ;  /* 0x00000000008c8947 */ /* 0x000fea0003800000 */
[----:B------:R0:W-:Y:S02]  /*5e00*/  STL [R1+0x68], R0 ;  /* 0x0000680001007387 */ /* 0x0001e40000100800 */
[--C-:B01234-:R-:W-:Y:S01]  /*5e10*/  FADD.FTZ R235, R225, -R2.reuse ;  /* 0x80000002e1eb7221 */ /* 0x11ffe20000010000 */
[--C-:B------:R-:W-:Y:S01]  /*5e20*/  FADD.FTZ R234, R224, -R2.reuse ;  /* 0x80000002e0ea7221 */ /* 0x100fe20000010000 */
[--C-:B------:R-:W-:Y:S01]  /*5e30*/  FADD.FTZ R7, R226, -R2.reuse ;  /* 0x80000002e2077221 */ /* 0x100fe20000010000 */
[--C-:B------:R-:W-:Y:S01]  /*5e40*/  FADD.FTZ R232, R227, -R2.reuse ;  /* 0x80000002e3e87221 */ /* 0x100fe20000010000 */
[--C-:B------:R-:W-:Y:S01]  /*5e50*/  FADD.FTZ R6, R228, -R2.reuse ;  /* 0x80000002e4067221 */ /* 0x100fe20000010000 */
[--C-:B------:R-:W-:Y:S01]  /*5e60*/  FADD.FTZ R233, R229, -R2.reuse ;  /* 0x80000002e5e97221 */ /* 0x100fe20000010000 */
[----:B------:R-:W-:Y:S01]  /*5e70*/  FMUL.FTZ R234, R4, R234 ;  /* 0x000000ea04ea7220 */ /* 0x000fe20000410000 */
[--C-:B------:R-:W-:Y:S01]  /*5e80*/  FADD.FTZ R0, R230, -R2.reuse ;  /* 0x80000002e6007221 */ /* 0x100fe20000010000 */
[----:B------:R-:W-:-:S04]  /*5e90*/  FADD.FTZ R2, R231, -R2 ;  /* 0x80000002e7027221 */ /* 0x000fc80000010000 */
[----:B------:R0:W-:Y:S02]  /*5ea0*/  STL [R1], R0 ;  /* 0x0000000001007387 */ /* 0x0001e40000100800 */
[C---:B0-----:R-:W-:Y:S02]  /*5eb0*/  FMUL.FTZ R0, R4.reuse, R235 ;  /* 0x000000eb04007220 */ /* 0x041fe40000410000 */
[----:B------:R-:W2:Y:S01]  /*5ec0*/  LDL.LU R235, [R1] ;  /* 0x0000000001eb7983 */ /* 0x000ea20000300800 */
        /* <DEDUP_REMOVED lines=10> */
[----:B--2---:R-:W-:-:S04]  /*5f70*/  FMUL.FTZ R235, R4, R235 ;  /* 0x000000eb04eb7220 */ /* 0x004fc80000410000 */
[----:B------:R-:W-:-:S05]  /*5f80*/  FFMA.FTZ R4, R235, R142, R150 ;  /* 0x0000008eeb047223 */ /* 0x000fca0000010096 */
[----:B------:R-:W-:Y:S01]  /*5f90*/  F2FP.BF16.F32.PACK_AB R235, R2, R4 ;  /* 0x0000000402eb723e */ /* 0x000fe200000010ff */
[----:B------:R-:W-:Y:S01]  /*5fa0*/  FFMA.FTZ R4, R0, R137, R145 ;  /* 0x0000008900047223 */ /* 0x000fe20000010091 */
[----:B------:R-:W-:Y:S01]  /*5fb0*/  FFMA.FTZ R2, R234, R136, R144 ;  /* 0x00000088ea027223 */ /* 0x000fe20000010090 */
[----:B------:R0:W5:Y:S01]  /*5fc0*/  LDL.LU R0, [R1+0x68] ;  /* 0x0000680001007983 */ /* 0x0001620000300800 */
[----:B------:R-:W-:Y:S02]  /*5fd0*/  F2FP.BF16.F32.PACK_AB R234, R233, R6 ;  /* 0x00000006e9ea723e */ /* 0x000fe400000010ff */
[----:B------:R-:W-:Y:S02]  /*5fe0*/  F2FP.BF16.F32.PACK_AB R233, R232, R7 ;  /* 0x00000007e8e9723e */ /* 0x000fe400000010ff */
[----:B------:R-:W1:Y:S01]  /*5ff0*/  LDC.64 R6, c[0x0][0x428] ;  /* 0x00010a00ff067b82 */ /* 0x000e620000000a00 */
[----:B------:R-:W-:Y:S01]  /*6000*/  F2FP.BF16.F32.PACK_AB R232, R4, R2 ;  /* 0x0000000204e8723e */ /* 0x000fe200000010ff */
[----:B-1----:R-:W-:-:S05]  /*6010*/  IMAD.WIDE.U32 R4, R5, 0x10, R6 ;  /* 0x0000001005047825 */ /* 0x002fca00078e0006 */
[----:B------:R0:W-:Y:S02]  /*6020*/  STG.E.128 desc[UR6][R4.64], R232 ;  /* 0x000000e804007986 */ /* 0x0001e4000c101d06 */
.L_x_28655:
[----:B------:R-:W-:Y:S05]  /*6030*/  BSYNC.RECONVERGENT B0 ;  /* 0x0000000000007941 */ /* 0x000fea0003800200 */
.L_x_28654:
[----:B0-----:R-:W0:Y:S02]  /*6040*/  LDC.64 R4, c[0x0][0x380] ;  /* 0x0000e000ff047b82 */ /* 0x001e240000000a00 */
[----:B0-----:R-:W-:-:S04]  /*6050*/  LEA R252, R4, R252, 0x2 ;  /* 0x000000fc04fc7211 */ /* 0x001fc800078e10ff */
[----:B------:R-:W-:-:S13]  /*6060*/  ISETP.GE.AND P0, PT, R252, R5, PT ;  /* 0x00000005fc00720c */ /* 0x000fda0003f06270 */
[----:B------:R-:W-:Y:S05]  /*6070*/  @!P0 BRA `(.L_x_28656) ;  /* 0xffffffb000d08947 */ /* 0x000fea000383ffff */
[----:B------:R-:W-:Y:S05]  /*6080*/  EXIT ;  /* 0x000000000000794d */ /* 0x000fea0003800000 */
.L_x_28639:
        /* <DEDUP_REMOVED lines=8> */
.L_x_28658:
[----:B------:R-:W-:Y:S05]  /*6110*/  BSYNC B0 ;  /* 0x0000000000007941 */ /* 0x000fea0003800000 */
.L_x_28657:
        /* <DEDUP_REMOVED lines=9> */
.L_x_28659:
[----:B------:R-:W-:Y:S02]  /*61b0*/  HFMA2 R6, -RZ, RZ, 0, 2.384185791015625e-07 ;  /* 0x00000004ff067431 */ /* 0x000fe400000001ff */
[----:B------:R-:W-:Y:S01]  /*61c0*/  FADD.FTZ R7, R7, R2 ;  /* 0x0000000207077221 */ /* 0x000fe20000010000 */
[----:B------:R-:W-:-:S04]  /*61d0*/  MOV R2, 0xffffffff ;  /* 0xffffffff00027802 */ /* 0x000fc80000000f00 */
[----:B------:R-:W-:-:S07]  /*61e0*/  MOV R235, R7 ;  /* 0x0000000700eb7202 */ /* 0x000fce0000000f00 */
[----:B------:R-:W-:Y:S05]  /*61f0*/  WARPSYNC.COLLECTIVE R2, `(.L_x_28660) ;  /* 0x0000000002087348 */ /* 0x000fea0003c00000 */
[----:B------:R0:W1:Y:S02]  /*6200*/  SHFL.BFLY P6, R2, R235, R6, R4 ;  /* 0x0c000006eb027389 */ /* 0x00006400000c0004 */
[----:B01----:R-:W-:Y:S05]  /*6210*/  ENDCOLLECTIVE ;  /* 0x000000000000791b */ /* 0x003fea0003800000 */
.L_x_28660:
[----:B------:R-:W-:Y:S02]  /*6220*/  HFMA2 R6, -RZ, RZ, 0, 4.76837158203125e-07 ;  /* 0x00000008ff067431 */ /* 0x000fe400000001ff */
[----:B------:R-:W-:Y:S01]  /*6230*/  FADD.FTZ R7, R7, R2 ;  /* 0x0000000207077221 */ /* 0x000fe20000010000 */
[----:B------:R-:W-:-:S04]  /*6240*/  MOV R2, 0xffffffff ;  /* 0xffffffff00027802 */ /* 0x000fc80000000f00 */
[----:B------:R-:W-:-:S07]  /*6250*/  MOV R235, R7 ;  /* 0x0000000700eb7202 */ /* 0x000fce0000000f00 */
[----:B------:R-:W-:Y:S05]  /*6260*/  WARPSYNC.COLLECTIVE R2, `(.L_x_28661) ;  /* 0x0000000002087348 */ /* 0x000fea0003c00000 */
[----:B------:R0:W1:Y:S02]  /*6270*/  SHFL.BFLY P6, R2, R235, R6, R4 ;  /* 0x0c000006eb027389 */ /* 0x00006400000c0004 */
[----:B01----:R-:W-:Y:S05]  /*6280*/  ENDCOLLECTIVE ;  /* 0x000000000000791b */ /* 0x003fea0003800000 */
.L_x_28661:
[----:B------:R-:W-:Y:S02]  /*6290*/  HFMA2 R6, -RZ, RZ, 0, 9.5367431640625e-07 ;  /* 0x00000010ff067431 */ /* 0x000fe400000001ff */
[----:B------:R-:W-:Y:S01]  /*62a0*/  FADD.FTZ R7, R7, R2 ;  /* 0x0000000207077221 */ /* 0x000fe20000010000 */
[----:B------:R-:W-:-:S04]  /*62b0*/  MOV R2, 0xffffffff ;  /* 0xffffffff00027802 */ /* 0x000fc80000000f00 */
[----:B------:R-:W-:-:S07]  /*62c0*/  MOV R235, R7 ;  /* 0x0000000700eb7202 */ /* 0x000fce0000000f00 */
[----:B------:R-:W-:Y:S05]  /*62d0*/  WARPSYNC.COLLECTIVE R2, `(.L_x_28662) ;  /* 0x0000000002087348 */ /* 0x000fea0003c00000 */
[----:B------:R0:W1:Y:S02]  /*62e0*/  SHFL.BFLY P6, R2, R235, R6, R4 ;  /* 0x0c000006eb027389 */ /* 0x00006400000c0004 */
[----:B01----:R-:W-:Y:S05]  /*62f0*/  ENDCOLLECTIVE ;  /* 0x000000000000791b */ /* 0x003fea0003800000 */
.L_x_28662:
        /* <DEDUP_REMOVED lines=140> */
.L_x_28663:
[----:B------:R-:W-:Y:S02]  /*6bc0*/  HFMA2 R6, -RZ, RZ, 0, 1.1920928955078125e-07 ;  /* 0x00000002ff067431 */ /* 0x000fe400000001ff */
[----:B------:R-:W-:Y:S01]  /*6bd0*/  FADD.FTZ R7, R7, R2 ;  /* 0x0000000207077221 */ /* 0x000fe20000010000 */
[----:B------:R-:W-:-:S04]  /*6be0*/  MOV R2, 0xffffffff ;  /* 0xffffffff00027802 */ /* 0x000fc80000000f00 */
[----:B------:R-:W-:-:S07]  /*6bf0*/  MOV R235, R7 ;  /* 0x0000000700eb7202 */ /* 0x000fce0000000f00 */
[----:B------:R-:W-:Y:S05]  /*6c00*/  WARPSYNC.COLLECTIVE R2, `(.L_x_28664) ;  /* 0x0000000002087348 */ /* 0x000fea0003c00000 */
[----:B------:R0:W1:Y:S02]  /*6c10*/  SHFL.BFLY P6, R2, R235, R6, R4 ;  /* 0x0c000006eb027389 */ /* 0x00006400000c0004 */
[----:B01----:R-:W-:Y:S05]  /*6c20*/  ENDCOLLECTIVE ;  /* 0x000000000000791b */ /* 0x003fea0003800000 */
.L_x_28664:
[----:B------:R-:W-:Y:S02]  /*6c30*/  HFMA2 R6, -RZ, RZ, 0, 2.384185791015625e-07 ;  /* 0x00000004ff067431 */ /* 0x000fe400000001ff */
[----:B------:R-:W-:Y:S01]  /*6c40*/  FADD.FTZ R7, R7, R2 ;  /* 0x0000000207077221 */ /* 0x000fe20000010000 */
[----:B------:R-:W-:-:S04]  /*6c50*/  MOV R2, 0xffffffff ;  /* 0xffffffff00027802 */ /* 0x000fc80000000f00 */
[----:B------:R-:W-:-:S07]  /*6c60*/  MOV R235, R7 ;  /* 0x0000000700eb7202 */ /* 0x000fce0000000f00 */
[----:B------:R-:W-:Y:S05]  /*6c70*/  WARPSYNC.COLLECTIVE R2, `(.L_x_28665) ;  /* 0x0000000002087348 */ /* 0x000fea0003c00000 */
[----:B------:R0:W1:Y:S02]  /*6c80*/  SHFL.BFLY P6, R2, R235, R6, R4 ;  /* 0x0c000006eb027389 */ /* 0x00006400000c0004 */
[----:B01----:R-:W-:Y:S05]  /*6c90*/  ENDCOLLECTIVE ;  /* 0x000000000000791b */ /* 0x003fea0003800000 */
.L_x_28665:
[----:B------:R-:W-:Y:S02]  /*6ca0*/  HFMA2 R6, -RZ, RZ, 0, 4.76837158203125e-07 ;  /* 0x00000008ff067431 */ /* 0x000fe400000001ff */
[----:B------:R-:W-:Y:S01]  /*6cb0*/  FADD.FTZ R7, R7, R2 ;  /* 0x0000000207077221 */ /* 0x000fe20000010000 */
[----:B------:R-:W-:-:S04]  /*6cc0*/  MOV R2, 0xffffffff ;  /* 0xffffffff00027802 */ /* 0x000fc80000000f00 */
[----:B------:R-:W-:-:S07]  /*6cd0*/  MOV R235, R7 ;  /* 0x0000000700eb7202 */ /* 0x000fce0000000f00 */
[----:B------:R-:W-:Y:S05]  /*6ce0*/  WARPSYNC.COLLECTIVE R2, `(.L_x_28666) ;  /* 0x0000000002087348 */ /* 0x000fea0003c00000 */
[----:B------:R0:W1:Y:S02]  /*6cf0*/  SHFL.BFLY P6, R2, R235, R6, R4 ;  /* 0x0c000006eb027389 */ /* 0x00006400000c0004 */
[----:B01----:R-:W-:Y:S05]  /*6d00*/  ENDCOLLECTIVE ;  /* 0x000000000000791b */ /* 0x003fea0003800000 */
.L_x_28666:
[----:B------:R-:W-:Y:S02]  /*6d10*/  HFMA2 R6, -RZ, RZ, 0, 9.5367431640625e-07 ;  /* 0x00000010ff067431 */ /* 0x000fe400000001ff */
[----:B------:R-:W-:Y:S01]  /*6d20*/  FADD.FTZ R7, R7, R2 ;  /* 0x0000000207077221 */ /* 0x000fe20000010000 */
[----:B------:R-:W-:-:S04]  /*6d30*/  MOV R2, 0xffffffff ;  /* 0xffffffff00027802 */ /* 0x000fc80000000f00 */
[----:B------:R-:W-:-:S07]  /*6d40*/  MOV R235, R7 ;  /* 0x0000000700eb7202 */ /* 0x000fce0000000f00 */
[----:B------:R-:W-:Y:S05]  /*6d50*/  WARPSYNC.COLLECTIVE R2, `(.L_x_28667) ;  /* 0x0000000002087348 */ /* 0x000fea0003c00000 */
[----:B------:R0:W1:Y:S02]  /*6d60*/  SHFL.BFLY P6, R2, R235, R6, R4 ;  /* 0x0c000006eb027389 */ /* 0x00006400000c0004 */
[----:B01----:R-:W-:Y:S05]  /*6d70*/  ENDCOLLECTIVE ;  /* 0x000000000000791b */ /* 0x003fea0003800000 */
.L_x_28667:
[----:B------:R-:W-:Y:S05]  /*6d80*/  BRA `(.L_x_28668) ;  /* 0xffffffdc00287947 */ /* 0x000fea000383ffff */
.L_x_28669:
        /* <DEDUP_REMOVED lines=15> */
.L_x_71488:


//--------------------- .text._ZN10layer_norm13ln_fwd_kernelINS_13Kernel_traitsIf13__nv_bfloat16fS2_fjLj2048ELj1ELj4ELj1ELj16ENS_18Kernel_traits_baseILj2048EfS2_fS2_fjLj128EEEEELb0ELb1ELb0ELb1EEEvNS_9FwdParamsE --------------------------
	.section	.text._ZN10layer_norm13ln_fwd_kernelINS_13Kernel_traitsIf13__nv_bfloat16fS2_fjLj2048ELj1ELj4ELj1ELj16ENS_18Kernel_traits_baseILj2048EfS2_fS2_fjLj128EEEEELb0ELb1ELb0ELb1EEEvNS_9FwdParamsE,"ax",@progbits
	.align	128
        .global         _ZN10layer_norm13ln_fwd_kernelINS_13Kernel_traitsIf13__nv_bfloat16fS2_fjLj2048ELj1ELj4ELj1ELj16ENS_18Kernel_traits_baseILj2048EfS2_fS2_fjLj128EEEEELb0ELb1ELb0ELb1EEEvNS_9FwdParamsE
        .type           _ZN10layer_norm13ln_fwd_kernelINS_13Kernel_traitsIf13__nv_bfloat16fS2_fjLj2048ELj1ELj4ELj1ELj16ENS_18Kernel_traits_baseILj2048EfS2_fS2_fjLj128EEEEELb0ELb1ELb0ELb1EEEvNS_9FwdParamsE,@function
        .size           _ZN10layer_norm13ln_fwd_kernelINS_13Kernel_traitsIf13__nv_bfloat16fS2_fjLj2048ELj1ELj4ELj1ELj16ENS_18Kernel_traits_baseILj2048EfS2_fS2_fjLj128EEEEELb0ELb1ELb0ELb1EEEvNS_9FwdParamsE,(.L_x_71489 - _ZN10layer_norm13ln_fwd_kernelINS_13Kernel_traitsIf13__nv_bfloat16fS2_fjLj2048ELj1ELj4ELj1ELj16ENS_18Kernel_traits_baseILj2048EfS2_fS2_fjLj128EEEEELb0ELb1ELb0ELb1EEEvNS_9FwdParamsE)
        .other          _ZN10layer_norm13ln_fwd_kernelINS_13Kernel_traitsIf13__nv_bfloat16fS2_fjLj2048ELj1ELj4ELj1ELj16ENS_18Kernel_traits_baseILj2048EfS2_fS2_fjLj128EEEEELb0ELb1ELb0ELb1EEEvNS_9FwdParamsE,@"STO_CUDA_ENTRY STV_DEFAULT"
_ZN10layer_norm13ln_fwd_kernelINS_13Kernel_traitsIf13__nv_bfloat16fS2_fjLj2048ELj1ELj4ELj1ELj16ENS_18Kernel_traits_baseILj2048EfS2_fS2_fjLj128EEEEELb0ELb1ELb0ELb1EEEvNS_9FwdParamsE:
.text._ZN10layer_norm13ln_fwd_kernelINS_13Kernel_traitsIf13__nv_bfloat16fS2_fjLj2048ELj1ELj4ELj1ELj16ENS_18Kernel_traits_baseILj2048EfS2_fS2_fjLj128EEEEELb0ELb1ELb0ELb1EEEvNS_9FwdParamsE:
        /* <DEDUP_REMOVED lines=65> */
[----:B------:R-:W-:Y:S04]  /*0410*/  STL.64 [R1+0x38], R116 ;  /* 0x0000387401007387 */ /* 0x000fe80000100a00 */
[----:B------:R4:W-:Y:S04]  /*0420*/  STL.64 [R1+0x40], R118 ;  /* 0x0000407601007387 */ /* 0x0009e80000100a00 */
[----:B---3--:R-:W-:Y:S04]  /*0430*/  STL.64 [R1+0x28], R120 ;  /* 0x0000287801007387 */ /* 0x008fe80000100a00 */
[----:B------:R3:W-:Y:S04]  /*0440*/  STL.64 [R1+0x30], R122 ;  /* 0x0000307a01007387 */ /* 0x0007e80000100a00 */
[----:B------:R-:W-:Y:S04]  /*0450*/  STL.64 [R1+0x18], R124 ;  /* 0x0000187c01007387 */ /* 0x000fe80000100a00 */
[----:B------:R0:W-:Y:S04]  /*0460*/  STL.64 [R1+0x20], R126 ;  /* 0x0000207e01007387 */ /* 0x0001e80000100a00 */
[----:B------:R-:W-:Y:S04]  /*0470*/  STL.64 [R1+0x8], R128 ;  /* 0x0000088001007387 */ /* 0x000fe80000100a00 */
[----:B------:R0:W-:Y:S04]  /*0480*/  STL.64 [R1+0x10], R130 ;  /* 0x0000108201007387 */ /* 0x0001e80000100a00 */
[----:B-1----:R1:W5:Y:S04]  /*0490*/  LDG.E.128 R108, desc[UR6][R6.64+0x1c10] ;  /* 0x001c1006066c7981 */ /* 0x002368000c1e1d00 */
[----:B--2---:R1:W5:Y:S04]  /*04a0*/  LDG.E.128 R112, desc[UR6][R176.64] ;  /* 0x00000006b0707981 */ /* 0x004368000c1e1d00 */
[----:B----4-:R1:W5:Y:S04]  /*04b0*/  LDG.E.128 R116, desc[UR6][R176.64+0x10] ;  /* 0x00001006b0747981 */ /* 0x010368000c1e1d00 */
[----:B---3--:R1:W5:Y:S04]  /*04c0*/  LDG.E.128 R120, desc[UR6][R176.64+0x400] ;  /* 0x00040006b0787981 */ /* 0x008368000c1e1d00 */
[----:B0-----:R1:W5:Y:S04]  /*04d0*/  LDG.E.128 R124, desc[UR6][R176.64+0x410] ;  /* 0x00041006b07c7981 */ /* 0x001368000c1e1d00 */
[----:B------:R1:W5:Y:S01]  /*04e0*/  LDG.E.128 R128, desc[UR6][R176.64+0x800] ;  /* 0x00080006b0807981 */ /* 0x000362000c1e1d00 */
[----:B------:R-:W-:Y:S05]  /*04f0*/  BRA `(.L_x_28671) ;  /* 0x0000000400407947 */ /* 0x000fea0003800000 */
.L_x_28670:
        /* <DEDUP_REMOVED lines=56> */
[----:B---3--:R-:W-:Y:S04]  /*0880*/  STL.64 [R1+0x58], R68 ;  /* 0x0000584401007387 */ /* 0x008fe80000100a00 */
[----:B------:R1:W-:Y:S04]  /*0890*/  STL.64 [R1+0x60], R70 ;  /* 0x0000604601007387 */ /* 0x0003e80000100a00 */
[----:B--2---:R-:W-:Y:S04]  /*08a0*/  STL.64 [R1+0x48], R64 ;  /* 0x0000484001007387 */ /* 0x004fe80000100a00 */
[----:B------:R2:W-:Y:S04]  /*08b0*/  STL.64 [R1+0x50], R66 ;  /* 0x0000504201007387 */ /* 0x0005e80000100a00 */
[----:B----4-:R-:W-:Y:S04]  /*08c0*/  STL.64 [R1+0x38], R60 ;  /* 0x0000383c01007387 */ /* 0x010fe80000100a00 */
[----:B------:R3:W-:Y:S04]  /*08d0*/  STL.64 [R1+0x40], R62 ;  /* 0x0000403e01007387 */ /* 0x0007e80000100a00 */
[----:B------:R-:W-:Y:S04]  /*08e0*/  STL.64 [R1+0x28], R56 ;  /* 0x0000283801007387 */ /* 0x000fe80000100a00 */
[----:B------:R4:W-:Y:S04]  /*08f0*/  STL.64 [R1+0x30], R58 ;  /* 0x0000303a01007387 */ /* 0x0009e80000100a00 */
[----:B------:R0:W-:Y:S01]  /*0900*/  STL.64 [R1+0x18], R52 ;  /* 0x0000183401007387 */ /* 0x0001e20000100a00 */
[----:B-1----:R-:W-:-:S03]  /*0910*/  CS2R R70, SRZ ;  /* 0x0000000000467805 */ /* 0x002fc6000001ff00 */
[----:B------:R1:W-:Y:S01]  /*0920*/  STL.64 [R1+0x20], R54 ;  /* 0x0000203601007387 */ /* 0x0003e20000100a00 */
[----:B------:R-:W-:Y:S02]  /*0930*/  CS2R R68, SRZ ;  /* 0x0000000000447805 */ /* 0x000fe4000001ff00 */
[----:B--2---:R-:W-:Y:S01]  /*0940*/  CS2R R66, SRZ ;  /* 0x0000000000427805 */ /* 0x004fe2000001ff00 */
[----:B------:R2:W-:Y:S01]  /*0950*/  STL.64 [R1+0x8], R48 ;  /* 0x0000083001007387 */ /* 0x0005e20000100a00 */
[----:B------:R-:W-:Y:S02]  /*0960*/  CS2R R64, SRZ ;  /* 0x0000000000407805 */ /* 0x000fe4000001ff00 */
[----:B---3--:R-:W-:Y:S02]  /*0970*/  CS2R R62, SRZ ;  /* 0x00000000003e7805 */ /* 0x008fe4000001ff00 */
[----:B------:R-:W-:Y:S01]  /*0980*/  CS2R R60, SRZ ;  /* 0x00000000003c7805 */ /* 0x000fe2000001ff00 */
[----:B------:R3:W-:Y:S01]  /*0990*/  STL.64 [R1+0x10], R50 ;  /* 0x0000103201007387 */ /* 0x0007e20000100a00 */
[----:B----4-:R-:W-:-:S02]  /*09a0*/  CS2R R58, SRZ ;  /* 0x00000000003a7805 */ /* 0x010fc4000001ff00 */
[----:B------:R-:W-:Y:S02]  /*09b0*/  CS2R R56, SRZ ;  /* 0x0000000000387805 */ /* 0x000fe4000001ff00 */
[----:B0-----:R-:W-:Y:S02]  /*09c0*/  CS2R R52, SRZ ;  /* 0x0000000000347805 */ /* 0x001fe4000001ff00 */
[----:B-1----:R-:W-:Y:S02]  /*09d0*/  CS2R R54, SRZ ;  /* 0x0000000000367805 */ /* 0x002fe4000001ff00 */
[----:B--2---:R-:W-:Y:S02]  /*09e0*/  CS2R R48, SRZ ;  /* 0x0000000000307805 */ /* 0x004fe4000001ff00 */
[----:B---3--:R-:W-:-:S07]  /*09f0*/  CS2R R50, SRZ ;  /* 0x0000000000327805 */ /* 0x008fce000001ff00 */
.L_x_28671:
[----:B------:R-:W0:Y:S02]  /*0a00*/  LDCU UR4, c[0x0][0x384] ;  /* 0x00007080ff0477ac */ /* 0x000e240008000800 */
[----:B0-----:R-:W-:-:S13]  /*0a10*/  ISETP.GE.AND P0, PT, R3, UR4, PT ;  /* 0x0000000403007c0c */ /* 0x001fda000bf06270 */
[----:B------:R-:W-:Y:S05]  /*0a20*/  @P0 EXIT ;  /* 0x000000000000094d */ /* 0x000fea0003800000 */
[----:B------:R-:W0:Y:S01]  /*0a30*/  LDCU.64 UR4, c[0x0][0x3e0] ;  /* 0x00007c00ff0477ac */ /* 0x000e220008000a00 */
[----:B------:R-:W2:Y:S01]  /*0a40*/  LDCU UR10, c[0x0][0x388] ;  /* 0x00007100ff0a77ac */ /* 0x000ea20008000800 */
[----:B------:R-:W3:Y:S01]  /*0a50*/  LDCU.U8 UR12, c[0x0][0x410] ;  /* 0x00008200ff0c77ac */ /* 0x000ee20008000000 */
[----:B------:R-:W4:Y:S01]  /*0a60*/  LDCU UR11, c[0x0][0x448] ;  /* 0x00008900ff0b77ac */ /* 0x000f220008000800 */
[----:B------:R-:W1:Y:S01]  /*0a70*/  LDCU.64 UR8, c[0x0][0x3a0] ;  /* 0x00007400ff0877ac */ /* 0x000e620008000a00 */
[----:B0-----:R-:W-:-:S04]  /*0a80*/  ISETP.NE.U32.AND P0, PT, RZ, UR4, PT ;  /* 0x00000004ff007c0c */ /* 0x001fc8000bf05070 */
[----:B-1234-:R-:W-:-:S13]  /*0a90*/  ISETP.NE.AND.EX P0, PT, RZ, UR5, PT, P0 ;  /* 0x00000005ff007c0c */ /* 0x01efda000bf05300 */
.L_x_28689:
        /* <DEDUP_REMOVED lines=11> */
[----:B-----5:R-:W5:Y:S01]  /*0b50*/  LDG.E.128 R4, desc[UR6][R4.64] ;  /* 0x0000000604047981 */ /* 0x020f62000c1e1d00 */
[----:B------:R-:W-:-:S04]  /*0b60*/  ISETP.NE.U32.AND P1, PT, RZ, UR8, PT ;  /* 0x00000008ff007c0c */ /* 0x000fc8000bf25070 */
[----:B------:R-:W-:Y:S01]  /*0b70*/  ISETP.NE.AND.EX P1, PT, RZ, UR9, PT, P1 ;  /* 0x00000009ff007c0c */ /* 0x000fe2000bf25310 */
[----:B------:R-:W-:Y:S01]  /*0b80*/  HFMA2 R212, -RZ, RZ, 1.875, 0 ;  /* 0x3f800000ffd47431 */ /* 0x000fe200000001ff */
[----:B---3--:R-:W-:-:S11]  /*0b90*/  @P0 SHF.L.U32 R212, R184, 0x10, RZ ;  /* 0x00000010b8d40819 */ /* 0x008fd600000006ff */
[----:B------:R-:W-:Y:S05]  /*0ba0*/  @!P1 BRA `(.L_x_28672) ;  /* 0x0000000000849947 */ /* 0x000fea0003800000 */
[----:B------:R-:W0:Y:S02]  /*0bb0*/  LDC.64 R184, c[0x0][0x3a0] ;  /* 0x0000e800ffb87b82 */ /* 0x000e240000000a00 */
[----:B0-----:R-:W-:-:S05]  /*0bc0*/  IMAD.WIDE.U32 R184, R2, 0x20, R184 ;  /* 0x0000002002b87825 */ /* 0x001fca00078e00b8 */
[----:B------:R-:W2:Y:S04]  /*0bd0*/  LDG.E.128 R176, desc[UR6][R184.64] ;  /* 0x00000006b8b07981 */ /* 0x000ea8000c1e1d00 */
[----:B------:R0:W3:Y:S01]  /*0be0*/  LDG.E.128 R180, desc[UR6][R184.64+0x10] ;  /* 0x00001006b8b47981 */ /* 0x0000e2000c1e1d00 */
[C---:B-----5:R-:W-:Y:S02]  /*0bf0*/  PRMT R0, R4.reuse, 0x7632, R0 ;  /* 0x0000763204007816 */ /* 0x060fe40000000000 */
[----:B------:R-:W-:Y:S02]  /*0c00*/  SHF.L.U32 R187, R4, 0x10, RZ ;  /* 0x0000001004bb7819 */ /* 0x000fe400000006ff */
[C---:B------:R-:W-:Y:S02]  /*0c10*/  PRMT R186, R6.reuse, 0x7632, R186 ;  /* 0x0000763206ba7816 */ /* 0x040fe400000000ba */
[----:B------:R-:W-:Y:S01]  /*0c20*/  SHF.L.U32 R191, R6, 0x10, RZ ;  /* 0x0000001006bf7819 */ /* 0x000fe200000006ff */
[----:B------:R-:W-:Y:S01]  /*0c30*/  FMUL.FTZ R187, R187, R212 ;  /* 0x000000d4bbbb7220 */ /* 0x000fe20000410000 */
[----:B------:R-:W-:-:S02]  /*0c40*/  PRMT R4, R5, 0x7632, R4 ;  /* 0x0000763205047816 */ /* 0x000fc40000000004 */
        /* <DEDUP_REMOVED lines=11> */
[----:B------:R-:W-:-:S02]  /*0d00*/  FMUL.FTZ R184, R7, R212 ;  /* 0x000000d407b87220 */ /* 0x000fc40000410000 */
[-C--:B------:R-:W-:Y:S02]  /*0d10*/  FMUL.FTZ R186, R185, R212.reuse ;  /* 0x000000d4b9ba7220 */ /* 0x080fe40000410000 */
        /* <DEDUP_REMOVED lines=10> */
.L_x_28672:
        /* <DEDUP_REMOVED lines=28> */
.L_x_28673:
[----:B------:R-:W0:Y:S01]  /*0f80*/  LDC.64 R250, c[0x0][0x3a8] ;  /* 0x0000ea00fffa7b82 */ /* 0x000e220000000a00 */
[----:B------:R-:W-:-:S05]  /*0f90*/  IADD3 R192, PT, PT, R2, 0x20, RZ ;  /* 0x0000002002c07810 */ /* 0x000fca0007ffe0ff */
[----:B------:R-:W-:Y:S01]  /*0fa0*/  IMAD.WIDE.U32 R184, R192, 0x10, R244 ;  /* 0x00000010c0b87825 */ /* 0x000fe200078e00f4 */
[----:B------:R1:W-:Y:S01]  /*0fb0*/  STL [R1+0x4], R192 ;  /* 0x000004c001007387 */ /* 0x0003e20000100800 */
[----:B------:R-:W2:Y:S02]  /*0fc0*/  @P1 LDC.64 R190, c[0x0][0x3a0] ;  /* 0x0000e800ffbe1b82 */ /* 0x000ea40000000a00 */
[----:B0-----:R-:W-:-:S05]  /*0fd0*/  IMAD.WIDE.U32 R188, R2, 0x20, R250 ;  /* 0x0000002002bc7825 */ /* 0x001fca00078e00fa */
[----:B------:R1:W-:Y:S01]  /*0fe0*/  STG.E.128 desc[UR6][R188.64], R4 ;  /* 0x00000004bc007986 */ /* 0x0003e2000c101d06 */
[----:B--2---:R-:W-:-:S03]  /*0ff0*/  @P1 IMAD.WIDE.U32 R190, R192, 0x20, R190 ;  /* 0x00000020c0be1825 */ /* 0x004fc600078e00be */
[----:B------:R1:W-:Y:S04]  /*1000*/  STG.E.128 desc[UR6][R188.64+0x10], R240 ;  /* 0x000010f0bc007986 */ /* 0x0003e8000c101d06 */
[----:B------:R1:W5:Y:S04]  /*1010*/  @P1 LDG.E.128 R176, desc[UR6][R190.64] ;  /* 0x00000006beb01981 */ /* 0x000368000c1e1d00 */
[----:B------:R1:W5:Y:S04]  /*1020*/  @P1 LDG.E.128 R180, desc[UR6][R190.64+0x10] ;  /* 0x00001006beb41981 */ /* 0x000368000c1e1d00 */
[----:B------:R-:W5:Y:S01]  /*1030*/  LDG.E.128 R184, desc[UR6][R184.64] ;  /* 0x00000006b8b87981 */ /* 0x000f62000c1e1d00 */
[----:B------:R-:W-:Y:S05]  /*1040*/  @!P1 BRA `(.L_x_28674) ;  /* 0x0000000000749947 */ /* 0x000fea0003800000 */
[C---:B-----5:R-:W-:Y:S02]  /*1050*/  PRMT R0, R184.reuse, 0x7632, R0 ;  /* 0x00007632b8007816 */ /* 0x060fe40000000000 */
[----:B-1----:R-:W-:Y:S02]  /*1060*/  SHF.L.U32 R189, R184, 0x10, RZ ;  /* 0x00000010b8bd7819 */ /* 0x002fe400000006ff */
[C---:B------:R-:W-:Y:S02]  /*1070*/  PRMT R188, R186.reuse, 0x7632, R188 ;  /* 0x00007632babc7816 */ /* 0x040fe400000000bc */
[----:B------:R-:W-:Y:S01]  /*1080*/  SHF.L.U32 R193, R186, 0x10, RZ ;  /* 0x00000010bac17819 */ /* 0x000fe200000006ff */
[-C--:B------:R-:W-:Y:S01]  /*1090*/  FMUL.FTZ R189, R189, R212.reuse ;  /* 0x000000d4bdbd7220 */ /* 0x080fe20000410000 */
[----:B------:R-:W-:Y:S02]  /*10a0*/  PRMT R184, R185, 0x7632, R184 ;  /* 0x00007632b9b87816 */ /* 0x000fe400000000b8 */
[----:B------:R-:W-:Y:S01]  /*10b0*/  PRMT R186, R187, 0x7632, R186 ;  /* 0x00007632bbba7816 */ /* 0x000fe200000000ba */
[----:B------:R-:W-:Y:S01]  /*10c0*/  FMUL.FTZ R193, R193, R212 ;  /* 0x000000d4c1c17220 */ /* 0x000fe20000410000 */
[----:B------:R-:W-:Y:S01]  /*10d0*/  SHF.L.U32 R191, R185, 0x10, RZ ;  /* 0x00000010b9bf7819 */ /* 0x000fe200000006ff */
[----:B------:R-:W-:Y:S01]  /*10e0*/  FFMA.FTZ R232, R189, R120, R176 ;  /* 0x00000078bde87223 */ /* 0x000fe200000100b0 */
[----:B------:R-:W-:Y:S01]  /*10f0*/  SHF.L.U32 R197, R187, 0x10, RZ ;  /* 0x00000010bbc57819 */ /* 0x000fe200000006ff */
[----:B------:R-:W-:Y:S01]  /*1100*/  FFMA.FTZ R236, R193, R124, R180 ;  /* 0x0000007cc1ec7223 */ /* 0x000fe200000100b4 */
        /* <DEDUP_REMOVED lines=8> */
[----:B------:R-:W-:Y:S01]  /*1190*/  FFMA.FTZ R234, R191, R122, R178 ;  /* 0x0000007abfea7223 */ /* 0x000fe200000100b2 */
[----:B------:R-:W-:Y:S01]  /*11a0*/  FMUL.FTZ R186, R195, R212 ;  /* 0x000000d4c3ba7220 */ /* 0x000fe20000410000 */
[----:B------:R-:W-:Y:S01]  /*11b0*/  FFMA.FTZ R238, R197, R126, R182 ;  /* 0x0000007ec5ee7223 */ /* 0x000fe200000100b6 */
[----:B------:R-:W-:Y:S01]  /*11c0*/  FMUL.FTZ R188, R199, R212 ;  /* 0x000000d4c7bc7220 */ /* 0x000fe20000410000 */
[----:B------:R-:W-:Y:S01]  /*11d0*/  FFMA.FTZ R233, R0, R121, R177 ;  /* 0x0000007900e97223 */ /* 0x000fe200000100b1 */
[----:B------:R-:W-:Y:S01]  /*11e0*/  FFMA.FTZ R235, R184, R123, R179 ;  /* 0x0000007bb8eb7223 */ /* 0x000fe200000100b3 */
[----:B------:R-:W-:Y:S01]  /*11f0*/  FFMA.FTZ R237, R186, R125, R181 ;  /* 0x0000007dbaed7223 */ /* 0x000fe200000100b5 */
[----:B------:R-:W-:Y:S01]  /*1200*/  FFMA.FTZ R239, R188, R127, R183 ;  /* 0x0000007fbcef7223 */ /* 0x000fe200000100b7 */
[----:B------:R-:W-:Y:S06]  /*1210*/  BRA `(.L_x_28675) ;  /* 0x0000000000707947 */ /* 0x000fec0003800000 */
.L_x_28674:
        /* <DEDUP_REMOVED lines=28> */
.L_x_28675:
        /* <DEDUP_REMOVED lines=40> */
.L_x_28676:
        /* <DEDUP_REMOVED lines=28> */
.L_x_28677:
        /* <DEDUP_REMOVED lines=11> */
[C---:B-1---5:R-:W-:Y:S02]  /*18d0*/  SHF.L.U32 R189, R184.reuse, 0x10, RZ ;  /* 0x00000010b8bd7819 */ /* 0x062fe400000006ff */
[C---:B------:R-:W-:Y:S02]  /*18e0*/  SHF.L.U32 R191, R185.reuse, 0x10, RZ ;  /* 0x00000010b9bf7819 */ /* 0x040fe400000006ff */
[----:B------:R-:W-:Y:S02]  /*18f0*/  PRMT R0, R184, 0x7632, R0 ;  /* 0x00007632b8007816 */ /* 0x000fe40000000000 */
[C---:B------:R-:W-:Y:S02]  /*1900*/  PRMT R188, R186.reuse, 0x7632, R188 ;  /* 0x00007632babc7816 */ /* 0x040fe400000000bc */
[----:B------:R-:W-:Y:S02]  /*1910*/  SHF.L.U32 R193, R186, 0x10, RZ ;  /* 0x00000010bac17819 */ /* 0x000fe400000006ff */
[----:B------:R-:W-:Y:S01]  /*1920*/  PRMT R184, R185, 0x7632, R184 ;  /* 0x00007632b9b87816 */ /* 0x000fe200000000b8 */
[-C--:B------:R-:W-:Y:S01]  /*1930*/  FMUL.FTZ R185, R189, R212.reuse ;  /* 0x000000d4bdb97220 */ /* 0x080fe20000410000 */
[----:B------:R-:W-:Y:S01]  /*1940*/  PRMT R186, R187, 0x7632, R186 ;  /* 0x00007632bbba7816 */ /* 0x000fe200000000ba */
        /* <DEDUP_REMOVED lines=21> */
.L_x_28678:
        /* <DEDUP_REMOVED lines=28> */
.L_x_28679:
[----:B------:R-:W0:Y:S01]  /*1c60*/  @P1 LDC.64 R184, c[0x0][0x3a0] ;  /* 0x0000e800ffb81b82 */ /* 0x000e220000000a00 */
[----:B------:R-:W-:Y:S01]  /*1c70*/  IADD3 R246, PT, PT, R2, 0x80, RZ ;  /* 0x0000008002f67810 */ /* 0x000fe20007ffe0ff */
[----:B------:R-:W-:-:S05]  /*1c80*/  IMAD.WIDE.U32 R186, R247, 0x20, R250 ;  /* 0x00000020f7ba7825 */ /* 0x000fca00078e00fa */
[----:B------:R-:W-:Y:S04]  /*1c90*/  STG.E.128 desc[UR6][R186.64], R204 ;  /* 0x000000ccba007986 */ /* 0x000fe8000c101d06 */
[----:B------:R1:W-:Y:S01]  /*1ca0*/  STG.E.128 desc[UR6][R186.64+0x10], R196 ;  /* 0x000010c4ba007986 */ /* 0x0003e2000c101d06 */
[----:B0-----:R-:W-:-:S05]  /*1cb0*/  @P1 IMAD.WIDE.U32 R184, R246, 0x20, R184 ;  /* 0x00000020f6b81825 */ /* 0x001fca00078e00b8 */
[----:B------:R-:W5:Y:S04]  /*1cc0*/  @P1 LDG.E.128 R176, desc[UR6][R184.64] ;  /* 0x00000006b8b01981 */ /* 0x000f68000c1e1d00 */
[----:B------:R0:W5:Y:S02]  /*1cd0*/  @P1 LDG.E.128 R180, desc[UR6][R184.64+0x10] ;  /* 0x00001006b8b41981 */ /* 0x000164000c1e1d00 */
[----:B0-----:R-:W-:-:S06]  /*1ce0*/  IMAD.WIDE.U32 R184, R246, 0x10, R244 ;  /* 0x00000010f6b87825 */ /* 0x001fcc00078e00f4 */
[----:B-1----:R-:W5:Y:S01]  /*1cf0*/  LDG.E.128 R184, desc[UR6][R184.64] ;  /* 0x00000006b8b87981 */ /* 0x002f62000c1e1d00 */
[----:B------:R-:W-:Y:S05]  /*1d00*/  @!P1 BRA `(.L_x_28680) ;  /* 0x0000000000749947 */ /* 0x000fea0003800000 */
        /* <DEDUP_REMOVED lines=28> */
[----:B------:R-:W-:Y:S06]  /*1ed0*/  BRA `(.L_x_28681) ;  /* 0x0000000000707947 */ /* 0x000fec0003800000 */
.L_x_28680:
        /* <DEDUP_REMOVED lines=28> */
.L_x_28681:
        /* <DEDUP_REMOVED lines=11> */
[C---:B-----5:R-:W-:Y:S02]  /*2150*/  PRMT R189, R184.reuse, 0x7632, R189 ;  /* 0x00007632b8bd7816 */ /* 0x060fe400000000bd */
[----:B------:R-:W-:Y:S02]  /*2160*/  SHF.L.U32 R191, R184, 0x10, RZ ;  /* 0x00000010b8bf7819 */ /* 0x000fe400000006ff */
[C---:B------:R-:W-:Y:S02]  /*2170*/  PRMT R188, R185.reuse, 0x7632, R188 ;  /* 0x00007632b9bc7816 */ /* 0x040fe400000000bc */
[----:B------:R-:W-:Y:S01]  /*2180*/  SHF.L.U32 R201, R185, 0x10, RZ ;  /* 0x00000010b9c97819 */ /* 0x000fe200000006ff */
        /* <DEDUP_REMOVED lines=25> */
.L_x_28682:
        /* <DEDUP_REMOVED lines=28> */
.L_x_28683:
        /* <DEDUP_REMOVED lines=19> */
[----:B------:R-:W-:Y:S01]  /*2610*/  PRMT R186, R187, 0x7632, R186 ;  /* 0x00007632bbba7816 */ /* 0x000fe200000000ba */
        /* <DEDUP_REMOVED lines=20> */
.L_x_28684:
        /* <DEDUP_REMOVED lines=28> */
.L_x_28685:
[----:B------:R-:W-:Y:S01]  /*2920*/  IMAD.WIDE.U32 R208, R252, 0x20, R250 ;  /* 0x00000020fcd07825 */ /* 0x000fe200078e00fa */
[----:B------:R-:W-:-:S04]  /*2930*/  IADD3 R210, PT, PT, R2, 0xe0, RZ ;  /* 0x000000e002d27810 */ /* 0x000fc80007ffe0ff */
[----:B------:R-:W-:Y:S04]  /*2940*/  STG.E.128 desc[UR6][R208.64], R216 ;  /* 0x000000d8d0007986 */ /* 0x000fe8000c101d06 */
[----:B------:R0:W-:Y:S04]  /*2950*/  STG.E.128 desc[UR6][R208.64+0x10], R184 ;  /* 0x000010b8d0007986 */ /* 0x0001e8000c101d06 */
[----:B------:R1:W-:Y:S01]  /*2960*/  STL [R1], R210 ;  /* 0x000000d201007387 */ /* 0x0003e20000100800 */
[----:B0-----:R-:W0:Y:S02]  /*2970*/  @P1 LDC.64 R208, c[0x0][0x3a0] ;  /* 0x0000e800ffd01b82 */ /* 0x001e240000000a00 */
        /* <DEDUP_REMOVED lines=11> */
[C---:B------:R-:W-:Y:S02]  /*2a30*/  SHF.L.U32 R244, R209.reuse, 0x10, RZ ;  /* 0x00000010d1f47819 */ /* 0x040fe400000006ff */
[----:B------:R-:W-:-:S02]  /*2a40*/  PRMT R213, R209, 0x7632, R213 ;  /* 0x00007632d1d57816 */ /* 0x000fc400000000d5 */
[----:B------:R-:W-:Y:S02]  /*2a50*/  PRMT R209, R210, 0x7632, R209 ;  /* 0x00007632d2d17816 */ /* 0x000fe400000000d1 */
[----:B------:R-:W-:Y:S01]  /*2a60*/  SHF.L.U32 R251, R214, 0x10, RZ ;  /* 0x00000010d6fb7819 */ /* 0x000fe200000006ff */
[-C--:B------:R-:W-:Y:S01]  /*2a70*/  FMUL.FTZ R214, R208, R212.reuse ;  /* 0x000000d4d0d67220 */ /* 0x080fe20000410000 */
        /* <DEDUP_REMOVED lines=19> */
.L_x_28686:
        /* <DEDUP_REMOVED lines=28> */
.L_x_28687:
[----:B------:R-:W2:Y:S01]  /*2d70*/  LDL R244, [R1] ;  /* 0x0000000001f47983 */ /* 0x000ea20000100800 */
[----:B------:R-:W2:Y:S01]  /*2d80*/  LDC.64 R250, c[0x0][0x3a8] ;  /* 0x0000ea00fffa7b82 */ /* 0x000ea20000000a00 */
[----:B------:R-:W0:Y:S01]  /*2d90*/  S2R R248, SR_TID.X ;  /* 0x0000000000f87919 */ /* 0x000e220000002100 */
[----:B------:R-:W-:Y:S01]  /*2da0*/  UMOV UR4, 0xffffffff ;  /* 0xffffffff00047882 */ /* 0x000fe20000000000 */
[----:B0-----:R-:W-:Y:S01]  /*2db0*/  LOP3.LUT P1, RZ, R248, 0x1f, RZ, 0xc0, !PT ;  /* 0x0000001ff8ff7812 */ /* 0x001fe2000782c0ff */
[----:B--2---:R-:W-:-:S05]  /*2dc0*/  IMAD.WIDE.U32 R244, R244, 0x20, R250 ;  /* 0x00000020f4f47825 */ /* 0x004fca00078e00fa */
[----:B------:R-:W-:Y:S04]  /*2dd0*/  STG.E.128 desc[UR6][R244.64], R212 ;  /* 0x000000d4f4007986 */ /* 0x000fe8000c101d06 */
[----:B------:R0:W-:Y:S02]  /*2de0*/  STG.E.128 desc[UR6][R244.64+0x10], R208 ;  /* 0x000010d0f4007986 */ /* 0x0001e4000c101d06 */
        /* <DEDUP_REMOVED lines=214> */
.L_x_28701:
[----:B------:R2:W-:Y:S01]  /*3b50*/  STL [R1+0x70], R114 ;  /* 0x0000707201007387 */ /* 0x0005e20000100800 */
[----:B------:R-:W3:Y:S03]  /*3b60*/  LDC R245, c[0x0][0x400] ;  /* 0x00010000fff57b82 */ /* 0x000ee60000000800 */
[----:B--2---:R-:W2:Y:S04]  /*3b70*/  LDL R114, [R1+0x54] ;  /* 0x0000540001727983 */ /* 0x004ea80000100800 */
[----:B------:R4:W-:Y:S04]  /*3b80*/  STL [R1+0x6c], R113 ;  /* 0x00006c7101007387 */ /* 0x0009e80000100800 */
[----:B----4-:R-:W4:Y:S01]  /*3b90*/  LDL R113, [R1+0x50] ;  /* 0x0000500001717983 */ /* 0x010f220000100800 */
[----:B-1----:R-:W-:Y:S01]  /*3ba0*/  FADD.FTZ R244, R251, R244 ;  /* 0x000000f4fbf47221 */ /* 0x002fe20000010000 */
[----:B------:R-:W-:-:S02]  /*3bb0*/  ISETP.NE.AND P2, PT, RZ, UR12, PT ;  /* 0x0000000cff007c0c */ /* 0x000fc4000bf45270 */
[----:B------:R1:W-:Y:S01]  /*3bc0*/  STL [R1+0x68], R112 ;  /* 0x0000687001007387 */ /* 0x0003e20000100800 */
[----:B---3--:R-:W-:Y:S01]  /*3bd0*/  FFMA.FTZ R244, R244, R245, UR11 ;  /* 0x0000000bf4f47e23 */ /* 0x008fe200080100f5 */
[----:B------:R-:W-:Y:S02]  /*3be0*/  FMUL.FTZ R245, R248, R248 ;  /* 0x000000f8f8f57220 */ /* 0x000fe40000410000 */
[----:B0-----:R-:W3:Y:S03]  /*3bf0*/  LDL R251, [R1+0x64] ;  /* 0x0000640001fb7983 */ /* 0x001ee60000100800 */
[----:B------:R-:W-:Y:S01]  /*3c00*/  FSEL R245, R245, RZ, P2 ;  /* 0x000000fff5f57208 */ /* 0x000fe20001000000 */
[----:B------:R-:W3:Y:S04]  /*3c10*/  LDL R250, [R1+0x5c] ;  /* 0x00005c0001fa7983 */ /* 0x000ee80000100800 */
[----:B------:R-:W-:Y:S01]  /*3c20*/  FADD.FTZ R244, R244, R245 ;  /* 0x000000f5f4f47221 */ /* 0x000fe20000010000 */
[----:B------:R-:W-:Y:S01]  /*3c30*/  FSEL R245, R248, RZ, !P2 ;  /* 0x000000fff8f57208 */ /* 0x000fe20005000000 */
[----:B-1----:R-:W3:Y:S04]  /*3c40*/  LDL R112, [R1+0x48] ;  /* 0x0000480001707983 */ /* 0x002ee80000100800 */
[----:B------:R-:W0:Y:S01]  /*3c50*/  MUFU.RSQ R244, R244 ;  /* 0x000000f400f47308 */ /* 0x000e220000001400 */
[C---:B------:R-:W-:Y:S01]  /*3c60*/  FADD.FTZ R242, -R245.reuse, R242 ;  /* 0x000000f2f5f27221 */ /* 0x040fe20000010100 */
[C---:B------:R-:W-:Y:S01]  /*3c70*/  FADD.FTZ R243, -R245.reuse, R243 ;  /* 0x000000f3f5f37221 */ /* 0x040fe20000010100 */
[C---:B------:R-:W-:Y:S01]  /*3c80*/  FADD.FTZ R5, -R245.reuse, R5 ;  /* 0x00000005f5057221 */ /* 0x040fe20000010100 */
[----:B------:R-:W-:Y:S01]  /*3c90*/  FADD.FTZ R240, -R245, R240 ;  /* 0x000000f0f5f07221 */ /* 0x000fe20000010100 */
[C---:B0-----:R-:W-:Y:S01]  /*3ca0*/  FMUL.FTZ R242, R244.reuse, R242 ;  /* 0x000000f2f4f27220 */ /* 0x041fe20000410000 */
[----:B------:R-:W-:-:S04]  /*3cb0*/  FMUL.FTZ R243, R244, R243 ;  /* 0x000000f3f4f37220 */ /* 0x000fc80000410000 */
[----:B--2---:R-:W-:Y:S02]  /*3cc0*/  FFMA.FTZ R243, R243, R114, R55 ;  /* 0x00000072f3f37223 */ /* 0x004fe40000010037 */
[----:B------:R-:W2:Y:S01]  /*3cd0*/  LDL R114, [R1+0x58] ;  /* 0x0000580001727983 */ /* 0x000ea20000100800 */
[----:B----4-:R-:W-:-:S03]  /*3ce0*/  FFMA.FTZ R242, R242, R113, R54 ;  /* 0x00000071f2f27223 */ /* 0x010fc60000010036 */
[----:B------:R-:W4:Y:S02]  /*3cf0*/  LDL R113, [R1+0x60] ;  /* 0x0000600001717983 */ /* 0x000f240000100800 */
[----:B------:R-:W-:Y:S01]  /*3d00*/  F2FP.BF16.F32.PACK_AB R243, R243, R242 ;  /* 0x000000f2f3f3723e */ /* 0x000fe200000010ff */
[C---:B------:R-:W-:Y:S01]  /*3d10*/  FMUL.FTZ R242, R244.reuse, R5 ;  /* 0x00000005f4f27220 */ /* 0x040fe20000410000 */
[C---:B------:R-:W-:Y:S02]  /*3d20*/  FMUL.FTZ R5, R244.reuse, R240 ;  /* 0x000000f0f4057220 */ /* 0x040fe40000410000 */
[----:B------:R-:W4:Y:S01]  /*3d30*/  LDL R240, [R1+0x4c] ;  /* 0x00004c0001f07983 */ /* 0x000f220000100800 */
        /* <DEDUP_REMOVED lines=8> */
[----:B---3--:R-:W-:-:S03]  /*3dc0*/  FFMA.FTZ R5, R5, R112, R52 ;  /* 0x0000007005057223 */ /* 0x008fc60000010034 */
[----:B--2---:R-:W-:Y:S02]  /*3dd0*/  FFMA.FTZ R4, R4, R114, R48 ;  /* 0x0000007204047223 */ /* 0x004fe40000010030 */
[----:B------:R0:W5:Y:S01]  /*3de0*/  LDL.LU R114, [R1+0x70] ;  /* 0x0000700001727983 */ /* 0x0001620000300800 */
[----:B----4-:R-:W-:-:S03]  /*3df0*/  FFMA.FTZ R6, R6, R113, R50 ;  /* 0x0000007106067223 */ /* 0x010fc60000010032 */
[----:B------:R0:W5:Y:S04]  /*3e00*/  LDL.LU R113, [R1+0x6c] ;  /* 0x00006c0001717983 */ /* 0x0001680000300800 */
[----:B------:R0:W5:Y:S01]  /*3e10*/  LDL.LU R112, [R1+0x68] ;  /* 0x0000680001707983 */ /* 0x0001620000300800 */
[----:B------:R-:W-:Y:S01]  /*3e20*/  FFMA.FTZ R241, R241, R240, R53 ;  /* 0x000000f0f1f17223 */ /* 0x000fe20000010035 */
[----:B------:R-:W-:Y:S01]  /*3e30*/  FFMA.FTZ R240, R7, R251, R51 ;  /* 0x000000fb07f07223 */ /* 0x000fe20000010033 */
[----:B------:R-:W-:Y:S02]  /*3e40*/  FFMA.FTZ R7, R242, R250, R49 ;  /* 0x000000faf2077223 */ /* 0x000fe40000010031 */
[----:B------:R-:W1:Y:S01]  /*3e50*/  LDC.64 R250, c[0x0][0x428] ;  /* 0x00010a00fffa7b82 */ /* 0x000e620000000a00 */
[----:B------:R-:W-:-:S02]  /*3e60*/  F2FP.BF16.F32.PACK_AB R242, R241, R5 ;  /* 0x00000005f1f2723e */ /* 0x000fc400000010ff */
[----:B------:R-:W-:Y:S02]  /*3e70*/  F2FP.BF16.F32.PACK_AB R241, R240, R6 ;  /* 0x00000006f0f1723e */ /* 0x000fe400000010ff */
[----:B------:R-:W-:Y:S01]  /*3e80*/  F2FP.BF16.F32.PACK_AB R240, R7, R4 ;  /* 0x0000000407f0723e */ /* 0x000fe200000010ff */
[----:B------:R-:W2:Y:S02]  /*3e90*/  LDL R6, [R1+0x34] ;  /* 0x0000340001067983 */ /* 0x000ea40000100800 */
[----:B------:R-:W3:Y:S02]  /*3ea0*/  @!P1 LDC.64 R4, c[0x0][0x3c0] ;  /* 0x0000f000ff049b82 */ /* 0x000ee40000000a00 */
[----:B------:R-:W4:Y:S01]  /*3eb0*/  LDL R7, [R1+0x30] ;  /* 0x0000300001077983 */ /* 0x000f220000100800 */
[----:B---3--:R-:W-:-:S05]  /*3ec0*/  @!P1 IMAD.WIDE R4, R3, 0x4, R4 ;  /* 0x0000000403049825 */ /* 0x008fca00078e0204 */
[----:B------:R3:W-:Y:S02]  /*3ed0*/  @!P1 STG.E desc[UR6][R4.64], R248 ;  /* 0x000000f804009986 */ /* 0x0007e4000c101906 */
[----:B---3--:R-:W3:Y:S02]  /*3ee0*/  @!P1 LDC.64 R4, c[0x0][0x3c8] ;  /* 0x0000f200ff049b82 */ /* 0x008ee40000000a00 */
[----:B------:R-:W4:Y:S01]  /*3ef0*/  LDL.LU R248, [R1+0x4] ;  /* 0x0000040001f87983 */ /* 0x000f220000300800 */
[----:B---3--:R-:W-:-:S05]  /*3f00*/  @!P1 IMAD.WIDE R4, R3, 0x4, R4 ;  /* 0x0000000403049825 */ /* 0x008fca00078e0204 */
[----:B------:R1:W-:Y:S02]  /*3f10*/  @!P1 STG.E desc[UR6][R4.64], R244 ;  /* 0x000000f404009986 */ /* 0x0003e4000c101906 */
[----:B-1----:R-:W-:-:S05]  /*3f20*/  IMAD.WIDE.U32 R4, R2, 0x10, R250 ;  /* 0x0000001002047825 */ /* 0x002fca00078e00fa */
[----:B------:R1:W-:Y:S01]  /*3f30*/  STG.E.128 desc[UR6][R4.64], R240 ;  /* 0x000000f004007986 */ /* 0x0003e2000c101d06 */
[----:B------:R-:W-:-:S03]  /*3f40*/  FADD.FTZ R2, -R245, R238 ;  /* 0x000000eef5027221 */ /* 0x000fc60000010100 */
[----:B------:R-:W3:Y:S04]  /*3f50*/  LDL R238, [R1+0x40] ;  /* 0x0000400001ee7983 */ /* 0x000ee80000100800 */
[----:B-1----:R-:W3:Y:S04]  /*3f60*/  LDL R240, [R1+0x28] ;  /* 0x0000280001f07983 */ /* 0x002ee80000100800 */
[----:B------:R-:W3:Y:S01]  /*3f70*/  LDL R241, [R1+0x2c] ;  /* 0x00002c0001f17983 */ /* 0x000ee20000100800 */
[----:B------:R-:W-:-:S03]  /*3f80*/  FADD.FTZ R4, -R245, R239 ;  /* 0x000000eff5047221 */ /* 0x000fc60000010100 */
[----:B------:R-:W3:Y:S04]  /*3f90*/  LDL R242, [R1+0x44] ;  /* 0x0000440001f27983 */ /* 0x000ee80000100800 */
[----:B------:R-:W3:Y:S01]  /*3fa0*/  LDL R239, [R1+0x38] ;  /* 0x0000380001ef7983 */ /* 0x000ee20000100800 */
[C---:B------:R-:W-:Y:S01]  /*3fb0*/  FMUL.FTZ R2, R244.reuse, R2 ;  /* 0x00000002f4027220 */ /* 0x040fe20000410000 */
[----:B------:R-:W-:Y:S02]  /*3fc0*/  FMUL.FTZ R4, R244, R4 ;  /* 0x00000004f4047220 */ /* 0x000fe40000410000 */
[----:B------:R-:W3:Y:S01]  /*3fd0*/  LDL R243, [R1+0x3c] ;  /* 0x00003c0001f37983 */ /* 0x000ee20000100800 */
[----:B------:R-:W-:-:S04]  /*3fe0*/  FADD.FTZ R5, -R245, R234 ;  /* 0x000000eaf5057221 */ /* 0x000fc80000010100 */
[----:B------:R-:W-:Y:S01]  /*3ff0*/  FMUL.FTZ R5, R244, R5 ;  /* 0x00000005f4057220 */ /* 0x000fe20000410000 */
[----:B--2---:R-:W-:Y:S01]  /*4000*/  FFMA.FTZ R4, R4, R6, R63 ;  /* 0x0000000604047223 */ /* 0x004fe2000001003f */
[----:B----4-:R-:W-:-:S05]  /*4010*/  FFMA.FTZ R2, R2, R7, R62 ;  /* 0x0000000702027223 */ /* 0x010fca000001003e */
[----:B------:R-:W-:Y:S01]  /*4020*/  F2FP.BF16.F32.PACK_AB R7, R4, R2 ;  /* 0x000000020407723e */ /* 0x000fe200000010ff */
        /* <DEDUP_REMOVED lines=9> */
[----:B------:R-:W2:Y:S04]  /*40c0*/  LDL R237, [R1+0x8] ;  /* 0x0000080001ed7983 */ /* 0x000ea80000100800 */
[----:B------:R-:W4:Y:S04]  /*40d0*/  LDL R236, [R1+0xc] ;  /* 0x00000c0001ec7983 */ /* 0x000f280000100800 */
[----:B------:R-:W2:Y:S01]  /*40e0*/  LDL R235, [R1+0x24] ;  /* 0x0000240001eb7983 */ /* 0x000ea20000100800 */
[----:B---3--:R-:W-:-:S03]  /*40f0*/  FFMA.FTZ R5, R5, R238, R58 ;  /* 0x000000ee05057223 */ /* 0x008fc6000001003a */
[----:B------:R-:W3:Y:S01]  /*4100*/  LDL R238, [R1+0x20] ;  /* 0x0000200001ee7983 */ /* 0x000ee20000100800 */
[----:B------:R-:W-:-:S03]  /*4110*/  FFMA.FTZ R232, R232, R240, R60 ;  /* 0x000000f0e8e87223 */ /* 0x000fc6000001003c */
[----:B------:R-:W2:Y:S01]  /*4120*/  LDL R240, [R1+0x14] ;  /* 0x0000140001f07983 */ /* 0x000ea20000100800 */
[----:B------:R-:W-:-:S03]  /*4130*/  FFMA.FTZ R233, R233, R241, R61 ;  /* 0x000000f1e9e97223 */ /* 0x000fc6000001003d */
[----:B------:R-:W3:Y:S01]  /*4140*/  LDL R241, [R1+0x10] ;  /* 0x0000100001f17983 */ /* 0x000ee20000100800 */
[----:B------:R-:W-:Y:S01]  /*4150*/  FFMA.FTZ R234, R6, R242, R59 ;  /* 0x000000f206ea7223 */ /* 0x000fe2000001003b */
[----:B------:R-:W-:Y:S02]  /*4160*/  FFMA.FTZ R2, R2, R239, R56 ;  /* 0x000000ef02027223 */ /* 0x000fe40000010038 */
[----:B------:R-:W3:Y:S02]  /*4170*/  LDL R239, [R1+0x18] ;  /* 0x0000180001ef7983 */ /* 0x000ee40000100800 */
[----:B------:R-:W-:Y:S02]  /*4180*/  F2FP.BF16.F32.PACK_AB R5, R234, R5 ;  /* 0x00000005ea05723e */ /* 0x000fe400000010ff */
[----:B------:R-:W3:Y:S01]  /*4190*/  LDL R234, [R1+0x1c] ;  /* 0x00001c0001ea7983 */ /* 0x000ee20000100800 */
[----:B------:R-:W-:Y:S01]  /*41a0*/  F2FP.BF16.F32.PACK_AB R6, R233, R232 ;  /* 0x000000e8e906723e */ /* 0x000fe200000010ff */
[----:B------:R-:W-:-:S02]  /*41b0*/  IMAD.WIDE.U32 R232, R248, 0x10, R250 ;  /* 0x00000010f8e87825 */ /* 0x000fc400078e00fa */
[----:B------:R-:W3:Y:S02]  /*41c0*/  LDL.LU R248, [R1] ;  /* 0x0000000001f87983 */ /* 0x000ee40000300800 */
[----:B------:R-:W-:-:S04]  /*41d0*/  FMUL.FTZ R4, R244, R4 ;  /* 0x00000004f4047220 */ /* 0x000fc80000410000 */
[----:B------:R-:W-:-:S05]  /*41e0*/  FFMA.FTZ R4, R4, R243, R57 ;  /* 0x000000f304047223 */ /* 0x000fca0000010039 */
[----:B------:R-:W-:-:S05]  /*41f0*/  F2FP.BF16.F32.PACK_AB R4, R4, R2 ;  /* 0x000000020404723e */ /* 0x000fca00000010ff */
[----:B------:R1:W-:Y:S01]  /*4200*/  STG.E.128 desc[UR6][R232.64], R4 ;  /* 0x00000004e8007986 */ /* 0x0003e2000c101d06 */
[C---:B------:R-:W-:Y:S01]  /*4210*/  FADD.FTZ R228, -R245.reuse, R228 ;  /* 0x000000e4f5e47221 */ /* 0x040fe20000010100 */
[C---:B------:R-:W-:Y:S01]  /*4220*/  FADD.FTZ R230, -R245.reuse, R230 ;  /* 0x000000e6f5e67221 */ /* 0x040fe20000010100 */
[C---:B------:R-:W-:Y:S01]  /*4230*/  FADD.FTZ R2, -R245.reuse, R224 ;  /* 0x000000e0f5027221 */ /* 0x040fe20000010100 */
[C---:B------:R-:W-:Y:S01]  /*4240*/  FADD.FTZ R231, -R245.reuse, R231 ;  /* 0x000000e7f5e77221 */ /* 0x040fe20000010100 */
[C---:B-1----:R-:W-:Y:S01]  /*4250*/  FADD.FTZ R5, -R245.reuse, R226 ;  /* 0x000000e2f5057221 */ /* 0x042fe20000010100 */
[C---:B------:R-:W-:Y:S01]  /*4260*/  FADD.FTZ R6, -R245.reuse, R227 ;  /* 0x000000e3f5067221 */ /* 0x040fe20000010100 */
[C---:B------:R-:W-:Y:S02]  /*4270*/  FADD.FTZ R226, -R245.reuse, R187 ;  /* 0x000000bbf5e27221 */ /* 0x040fe40000010100 */
        /* <DEDUP_REMOVED lines=11> */
[C---:B------:R-:W-:Y:S01]  /*4330*/  FMUL.FTZ R4, R244.reuse, R4 ;  /* 0x00000004f4047220 */ /* 0x040fe20000410000 */
        /* <DEDUP_REMOVED lines=30> */
[C---:B------:R-:W-:Y:S01]  /*4520*/  FADD.FTZ R223, -R245.reuse, R223 ;  /* 0x000000dff5df7221 */ /* 0x040fe20000010100 */
[C---:B------:R-:W-:Y:S01]  /*4530*/  FADD.FTZ R192, -R245.reuse, R192 ;  /* 0x000000c0f5c07221 */ /* 0x040fe20000010100 */
[----:B------:R-:W-:Y:S01]  /*4540*/  FADD.FTZ R193, -R245, R193 ;  /* 0x000000c1f5c17221 */ /* 0x000fe20000010100 */
[C---:B------:R-:W-:Y:S01]  /*4550*/  FMUL.FTZ R220, R244.reuse, R212 ;  /* 0x000000d4f4dc7220 */ /* 0x040fe20000410000 */
[C---:B------:R-:W-:Y:S01]  /*4560*/  FMUL.FTZ R194, R244.reuse, R194 ;  /* 0x000000c2f4c27220 */ /* 0x040fe20000410000 */
[----:B------:R-:W-:Y:S01]  /*4570*/  FMUL.FTZ R229, R244, R6 ;  /* 0x00000006f4e57220 */ /* 0x000fe20000410000 */
[----:B------:R-:W-:Y:S01]  /*4580*/  FFMA.FTZ R188, R188, R28, R92 ;  /* 0x0000001cbcbc7223 */ /* 0x000fe2000001005c */
[----:B------:R-:W-:Y:S01]  /*4590*/  FFMA.FTZ R189, R189, R29, R93 ;  /* 0x0000001dbdbd7223 */ /* 0x000fe2000001005d */
[----:B------:R-:W-:Y:S01]  /*45a0*/  FFMA.FTZ R6, R196, R12, R76 ;  /* 0x0000000cc4067223 */ /* 0x000fe2000001004c */
[C---:B------:R-:W-:Y:S01]  /*45b0*/  FADD.FTZ R195, -R245.reuse, R195 ;  /* 0x000000c3f5c37221 */ /* 0x040fe20000010100 */
[C---:B------:R-:W-:Y:S01]  /*45c0*/  FMUL.FTZ R192, R244.reuse, R192 ;  /* 0x000000c0f4c07220 */ /* 0x040fe20000410000 */
[C---:B------:R-:W-:Y:S01]  /*45d0*/  FMUL.FTZ R193, R244.reuse, R193 ;  /* 0x000000c1f4c17220 */ /* 0x040fe20000410000 */
[C---:B------:R-:W-:Y:S01]  /*45e0*/  FADD.FTZ R200, -R245.reuse, R200 ;  /* 0x000000c8f5c87221 */ /* 0x040fe20000010100 */
[C---:B------:R-:W-:Y:S01]  /*45f0*/  FADD.FTZ R201, -R245.reuse, R201 ;  /* 0x000000c9f5c97221 */ /* 0x040fe20000010100 */
[C---:B------:R-:W-:Y:S01]  /*4600*/  FADD.FTZ R202, -R245.reuse, R202 ;  /* 0x000000caf5ca7221 */ /* 0x040fe20000010100 */
[----:B------:R-:W-:Y:S01]  /*4610*/  FADD.FTZ R203, -R245, R203 ;  /* 0x000000cbf5cb7221 */ /* 0x000fe20000010100 */
[C---:B------:R-:W-:Y:S01]  /*4620*/  FMUL.FTZ R195, R244.reuse, R195 ;  /* 0x000000c3f4c37220 */ /* 0x040fe20000410000 */
[----:B------:R-:W-:Y:S01]  /*4630*/  FFMA.FTZ R193, R193, R21, R85 ;  /* 0x00000015c1c17223 */ /* 0x000fe20000010055 */
[C---:B------:R-:W-:Y:S01]  /*4640*/  FADD.FTZ R190, -R245.reuse, R190 ;  /* 0x000000bef5be7221 */ /* 0x040fe20000010100 */
[C---:B------:R-:W-:Y:S01]  /*4650*/  FADD.FTZ R217, -R245.reuse, R217 ;  /* 0x000000d9f5d97221 */ /* 0x040fe20000010100 */
        /* <DEDUP_REMOVED lines=26> */
[----:B------:R-:W-:-:S04]  /*4800*/  IMAD.WIDE.U32 R208, R247, 0x10, R250 ;  /* 0x00000010f7d07825 */ /* 0x000fc800078e00fa */
[----:B----4-:R-:W-:Y:S01]  /*4810*/  FFMA.FTZ R4, R4, R236, R69 ;  /* 0x000000ec04047223 */ /* 0x010fe20000010045 */
[----:B--2---:R-:W-:Y:S01]  /*4820*/  FFMA.FTZ R187, R187, R240, R71 ;  /* 0x000000f0bbbb7223 */ /* 0x004fe20000010047 */
[----:B---3--:R-:W-:-:S05]  /*4830*/  FFMA.FTZ R5, R5, R241, R70 ;  /* 0x000000f105057223 */ /* 0x008fca0000010046 */
[----:B------:R-:W-:Y:S01]  /*4840*/  F2FP.BF16.F32.PACK_AB R187, R187, R5 ;  /* 0x00000005bbbb723e */ /* 0x000fe200000010ff */
[----:B------:R-:W-:-:S04]  /*4850*/  FMUL.FTZ R5, R244, R228 ;  /* 0x000000e4f4057220 */ /* 0x000fc80000410000 */
[----:B------:R-:W-:Y:S01]  /*4860*/  FFMA.FTZ R2, R5, R239, R64 ;  /* 0x000000ef05027223 */ /* 0x000fe20000010040 */
[----:B------:R-:W-:Y:S01]  /*4870*/  FFMA.FTZ R5, R185, R238, R66 ;  /* 0x000000eeb9057223 */ /* 0x000fe20000010042 */
[----:B------:R-:W-:Y:S01]  /*4880*/  FFMA.FTZ R185, R214, R237, R68 ;  /* 0x000000edd6b97223 */ /* 0x000fe20000010044 */
[----:B------:R-:W-:Y:S01]  /*4890*/  FFMA.FTZ R214, R186, R235, R67 ;  /* 0x000000ebbad67223 */ /* 0x000fe20000010043 */
[----:B------:R-:W-:-:S03]  /*48a0*/  FFMA.FTZ R184, R184, R234, R65 ;  /* 0x000000eab8b87223 */ /* 0x000fc60000010041 */
[----:B------:R-:W-:Y:S02]  /*48b0*/  F2FP.BF16.F32.PACK_AB R186, R4, R185 ;  /* 0x000000b904ba723e */ /* 0x000fe400000010ff */
[----:B------:R-:W-:Y:S01]  /*48c0*/  F2FP.BF16.F32.PACK_AB R185, R214, R5 ;  /* 0x00000005d6b9723e */ /* 0x000fe200000010ff */
[----:B------:R-:W-:Y:S01]  /*48d0*/  IMAD.WIDE.U32 R4, R249, 0x10, R250 ;  /* 0x00000010f9047825 */ /* 0x000fe200078e00fa */
[----:B------:R-:W-:-:S03]  /*48e0*/  F2FP.BF16.F32.PACK_AB R184, R184, R2 ;  /* 0x00000002b8b8723e */ /* 0x000fc600000010ff */
[C---:B------:R-:W-:Y:S01]  /*48f0*/  FMUL.FTZ R235, R244.reuse, R7 ;  /* 0x00000007f4eb7220 */ /* 0x040fe20000410000 */
[C---:B------:R-:W-:Y:S01]  /*4900*/  FMUL.FTZ R2, R244.reuse, R206 ;  /* 0x000000cef4027220 */ /* 0x040fe20000410000 */
[C---:B------:R-:W-:Y:S01]  /*4910*/  FMUL.FTZ R7, R244.reuse, R207 ;  /* 0x000000cff4077220 */ /* 0x040fe20000410000 */
[C---:B------:R-:W-:Y:S01]  /*4920*/  FMUL.FTZ R228, R244.reuse, R226 ;  /* 0x000000e2f4e47220 */ /* 0x040fe20000410000 */
[----:B------:R-:W-:Y:S01]  /*4930*/  FMUL.FTZ R226, R244, R213 ;  /* 0x000000d5f4e27220 */ /* 0x000fe20000410000 */
[----:B------:R1:W-:Y:S01]  /*4940*/  STG.E.128 desc[UR6][R4.64], R184 ;  /* 0x000000b804007986 */ /* 0x0003e2000c101d06 */
[----:B------:R-:W-:-:S04]  /*4950*/  IMAD.WIDE.U32 R212, R0, 0x10, R250 ;  /* 0x0000001000d47825 */ /* 0x000fc800078e00fa */
[----:B------:R-:W-:Y:S01]  /*4960*/  FFMA.FTZ R0, R235, R8, R72 ;  /* 0x00000008eb007223 */ /* 0x000fe20000010048 */
[----:B------:R-:W-:Y:S01]  /*4970*/  FFMA.FTZ R2, R2, R10, R74 ;  /* 0x0000000a02027223 */ /* 0x000fe2000001004a */
[C---:B------:R-:W-:Y:S01]  /*4980*/  FMUL.FTZ R206, R244.reuse, R222 ;  /* 0x000000def4ce7220 */ /* 0x040fe20000410000 */
[----:B------:R-:W-:Y:S01]  /*4990*/  FMUL.FTZ R207, R244, R223 ;  /* 0x000000dff4cf7220 */ /* 0x000fe20000410000 */
[----:B-1----:R-:W-:Y:S01]  /*49a0*/  FFMA.FTZ R5, R198, R14, R78 ;  /* 0x0000000ec6057223 */ /* 0x002fe2000001004e */
[----:B------:R-:W-:Y:S01]  /*49b0*/  FFMA.FTZ R184, R199, R15, R79 ;  /* 0x0000000fc7b87223 */ /* 0x000fe2000001004f */
[----:B------:R-:W-:Y:S01]  /*49c0*/  FFMA.FTZ R4, R233, R9, R73 ;  /* 0x00000009e9047223 */ /* 0x000fe20000010049 */
[----:B------:R-:W-:Y:S01]  /*49d0*/  FFMA.FTZ R185, R197, R13, R77 ;  /* 0x0000000dc5b97223 */ /* 0x000fe2000001004d */
[----:B------:R-:W-:Y:S01]  /*49e0*/  FFMA.FTZ R186, R7, R11, R75 ;  /* 0x0000000b07ba7223 */ /* 0x000fe2000001004b */
[----:B------:R-:W-:Y:S01]  /*49f0*/  FFMA.FTZ R187, R194, R22, R86 ;  /* 0x00000016c2bb7223 */ /* 0x000fe20000010056 */
[----:B------:R-:W-:-:S02]  /*4a00*/  F2FP.BF16.F32.PACK_AB R7, R184, R5 ;  /* 0x00000005b807723e */ /* 0x000fc400000010ff */
[----:B------:R-:W-:Y:S02]  /*4a10*/  F2FP.BF16.F32.PACK_AB R194, R189, R188 ;  /* 0x000000bcbdc2723e */ /* 0x000fe400000010ff */
[----:B------:R-:W-:Y:S01]  /*4a20*/  F2FP.BF16.F32.PACK_AB R6, R185, R6 ;  /* 0x00000006b906723e */ /* 0x000fe200000010ff */
[----:B------:R-:W1:Y:S01]  /*4a30*/  LDC.64 R188, c[0x0][0x380] ;  /* 0x0000e000ffbc7b82 */ /* 0x000e620000000a00 */
[----:B------:R-:W-:Y:S01]  /*4a40*/  F2FP.BF16.F32.PACK_AB R5, R186, R2 ;  /* 0x00000002ba05723e */ /* 0x000fe200000010ff */
[----:B------:R-:W-:Y:S01]  /*4a50*/  FFMA.FTZ R185, R206, R18, R82 ;  /* 0x00000012ceb97223 */ /* 0x000fe20000010052 */
[----:B------:R-:W-:Y:S01]  /*4a60*/  F2FP.BF16.F32.PACK_AB R4, R4, R0 ;  /* 0x000000000404723e */ /* 0x000fe200000010ff */
[----:B------:R-:W-:Y:S01]  /*4a70*/  FFMA.FTZ R0, R207, R19, R83 ;  /* 0x00000013cf007223 */ /* 0x000fe20000010053 */
[----:B------:R-:W-:Y:S01]  /*4a80*/  FFMA.FTZ R186, R192, R20, R84 ;  /* 0x00000014c0ba7223 */ /* 0x000fe20000010054 */
[----:B------:R-:W-:Y:S01]  /*4a90*/  FMUL.FTZ R214, R244, R217 ;  /* 0x000000d9f4d67220 */ /* 0x000fe20000410000 */
[----:B------:R-:W-:Y:S01]  /*4aa0*/  FFMA.FTZ R184, R204, R16, R80 ;  /* 0x00000010ccb87223 */ /* 0x000fe20000010050 */
[----:B------:R-:W-:Y:S01]  /*4ab0*/  FFMA.FTZ R192, R200, R24, R88 ;  /* 0x00000018c8c07223 */ /* 0x000fe20000010058 */
[----:B------:R-:W-:Y:S01]  /*4ac0*/  F2FP.BF16.F32.PACK_AB R185, R0, R185 ;  /* 0x000000b900b9723e */ /* 0x000fe200000010ff */
[----:B------:R-:W-:Y:S01]  /*4ad0*/  FFMA.FTZ R0, R203, R27, R91 ;  /* 0x0000001bcb007223 */ /* 0x000fe2000001005b */
[----:B------:R-:W-:Y:S01]  /*4ae0*/  F2FP.BF16.F32.PACK_AB R186, R193, R186 ;  /* 0x000000bac1ba723e */ /* 0x000fe200000010ff */
[----:B------:R-:W-:Y:S01]  /*4af0*/  FFMA.FTZ R193, R202, R26, R90 ;  /* 0x0000001acac17223 */ /* 0x000fe2000001005a */
[C---:B------:R-:W-:Y:S01]  /*4b00*/  FMUL.FTZ R217, R244.reuse, R224 ;  /* 0x000000e0f4d97220 */ /* 0x040fe20000410000 */
[----:B------:R-:W-:Y:S01]  /*4b10*/  FMUL.FTZ R234, R244, R211 ;  /* 0x000000d3f4ea7220 */ /* 0x000fe20000410000 */
        /* <DEDUP_REMOVED lines=25> */
[----:B------:R-:W-:Y:S01]  /*4cb0*/  IMAD.WIDE.U32 R224, R248, 0x10, R250 ;  /* 0x00000010f8e07825 */ /* 0x000fe200078e00fa */
[----:B------:R-:W-:Y:S01]  /*4cc0*/  F2FP.BF16.F32.PACK_AB R196, R196, R191 ;  /* 0x000000bfc4c4723e */ /* 0x000fe200000010ff */
[----:B------:R0:W-:Y:S01]  /*4cd0*/  STG.E.128 desc[UR6][R208.64], R4 ;  /* 0x00000004d0007986 */ /* 0x0001e2000c101d06 */
[----:B------:R-:W-:Y:S02]  /*4ce0*/  F2FP.BF16.F32.PACK_AB R203, R234, R203 ;  /* 0x000000cbeacb723e */ /* 0x000fe400000010ff */
[----:B------:R-:W-:-:S02]  /*4cf0*/  F2FP.BF16.F32.PACK_AB R202, R231, R202 ;  /* 0x000000cae7ca723e */ /* 0x000fc400000010ff */
        /* <DEDUP_REMOVED lines=10> */
.L_x_28688:
        /* <DEDUP_REMOVED lines=8> */
.L_x_28691:
[----:B------:R-:W-:Y:S05]  /*4e20*/  BSYNC B0 ;  /* 0x0000000000007941 */ /* 0x000fea0003800000 */
.L_x_28690:
        /* <DEDUP_REMOVED lines=8> */
.L_x_28692:
[----:B------:R-:W-:Y:S02]  /*4eb0*/  HFMA2 R250, -RZ, RZ, 0, 2.384185791015625e-07 ;  /* 0x00000004fffa7431 */ /* 0x000fe400000001ff */
[----:B------:R-:W-:Y:S01]  /*4ec0*/  FADD.FTZ R248, R248, R244 ;  /* 0x000000f4f8f87221 */ /* 0x000fe20000010000 */
[----:B------:R-:W-:-:S04]  /*4ed0*/  MOV R244, 0xffffffff ;  /* 0xffffffff00f47802 */ /* 0x000fc80000000f00 */
[----:B------:R-:W-:-:S07]  /*4ee0*/  MOV R251, R248 ;  /* 0x000000f800fb7202 */ /* 0x000fce0000000f00 */
[----:B------:R-:W-:Y:S05]  /*4ef0*/  WARPSYNC.COLLECTIVE R244, `(.L_x_28693) ;  /* 0x00000000f4087348 */ /* 0x000fea0003c00000 */
[----:B------:R0:W1:Y:S02]  /*4f00*/  SHFL.BFLY P2, R244, R251, R250, R245 ;  /* 0x0c0000fafbf47389 */ /* 0x00006400000400f5 */
[----:B01----:R-:W-:Y:S05]  /*4f10*/  ENDCOLLECTIVE ;  /* 0x000000000000791b */ /* 0x003fea0003800000 */
.L_x_28693:
[----:B------:R-:W-:Y:S02]  /*4f20*/  HFMA2 R250, -RZ, RZ, 0, 4.76837158203125e-07 ;  /* 0x00000008fffa7431 */ /* 0x000fe400000001ff */
[----:B------:R-:W-:Y:S01]  /*4f30*/  FADD.FTZ R248, R248, R244 ;  /* 0x000000f4f8f87221 */ /* 0x000fe20000010000 */
[----:B------:R-:W-:-:S04]  /*4f40*/  MOV R244, 0xffffffff ;  /* 0xffffffff00f47802 */ /* 0x000fc80000000f00 */
[----:B------:R-:W-:-:S07]  /*4f50*/  MOV R251, R248 ;  /* 0x000000f800fb7202 */ /* 0x000fce0000000f00 */
[----:B------:R-:W-:Y:S05]  /*4f60*/  WARPSYNC.COLLECTIVE R244, `(.L_x_28694) ;  /* 0x00000000f4087348 */ /* 0x000fea0003c00000 */
[----:B------:R0:W1:Y:S02]  /*4f70*/  SHFL.BFLY P2, R244, R251, R250, R245 ;  /* 0x0c0000fafbf47389 */ /* 0x00006400000400f5 */
[----:B01----:R-:W-:Y:S05]  /*4f80*/  ENDCOLLECTIVE ;  /* 0x000000000000791b */ /* 0x003fea0003800000 */
.L_x_28694:
[----:B------:R-:W-:Y:S02]  /*4f90*/  HFMA2 R250, -RZ, RZ, 0, 9.5367431640625e-07 ;  /* 0x00000010fffa7431 */ /* 0x000fe400000001ff */
[----:B------:R-:W-:Y:S01]  /*4fa0*/  FADD.FTZ R248, R248, R244 ;  /* 0x000000f4f8f87221 */ /* 0x000fe20000010000 */
[----:B------:R-:W-:-:S04]  /*4fb0*/  MOV R244, 0xffffffff ;  /* 0xffffffff00f47802 */ /* 0x000fc80000000f00 */
[----:B------:R-:W-:-:S07]  /*4fc0*/  MOV R251, R248 ;  /* 0x000000f800fb7202 */ /* 0x000fce0000000f00 */
[----:B------:R-:W-:Y:S05]  /*4fd0*/  WARPSYNC.COLLECTIVE R244, `(.L_x_28695) ;  /* 0x00000000f4087348 */ /* 0x000fea0003c00000 */
[----:B------:R0:W1:Y:S02]  /*4fe0*/  SHFL.BFLY P2, R244, R251, R250, R245 ;  /* 0x0c0000fafbf47389 */ /* 0x00006400000400f5 */
[----:B01----:R-:W-:Y:S05]  /*4ff0*/  ENDCOLLECTIVE ;  /* 0x000000000000791b */ /* 0x003fea0003800000 */
.L_x_28695:
[----:B------:R-:W0:Y:S01]  /*5000*/  LDC R245, c[0x0][0x400] ;  /* 0x00010000fff57b82 */ /* 0x000e220000000800 */
[----:B------:R-:W-:Y:S02]  /*5010*/  HFMA2 R250, -RZ, RZ, 0, 5.9604644775390625e-08 ;  /* 0x00000001fffa7431 */ /* 0x000fe400000001ff */
[----:B------:R-:W-:-:S04]  /*5020*/  FADD.FTZ R244, R248, R244 ;  /* 0x000000f4f8f47221 */ /* 0x000fc80000010000 */
[----:B0-----:R-:W-:-:S04]  /*5030*/  FMUL.FTZ R248, R244, R245 ;  /* 0x000000f5f4f87220 */ /* 0x001fc80000410000 */
        /* <DEDUP_REMOVED lines=129> */
[----:B------:R-:W-:-:S07]  /*5850*/  MOV R245, 0x1f ;  /* 0x0000001f00f57802 */ /* 0x000fce0000000f00 */
[----:B------:R-:W-:Y:S05]  /*5860*/  WARPSYNC.COLLECTIVE R244, `(.L_x_28696) ;  /* 0x00000000f4087348 */ /* 0x000fea0003c00000 */
[----:B------:R0:W1:Y:S02]  /*5870*/  SHFL.BFLY P2, R244, R251, R250, R245 ;  /* 0x0c0000fafbf47389 */ /* 0x00006400000400f5 */
[----:B01----:R-:W-:Y:S05]  /*5880*/  ENDCOLLECTIVE ;  /* 0x000000000000791b */ /* 0x003fea0003800000 */
.L_x_28696:
[----:B------:R-:W-:Y:S02]  /*5890*/  HFMA2 R250, -RZ, RZ, 0, 1.1920928955078125e-07 ;  /* 0x00000002fffa7431 */ /* 0x000fe400000001ff */
[----:B------:R-:W-:Y:S01]  /*58a0*/  FADD.FTZ R251, R251, R244 ;  /* 0x000000f4fbfb7221 */ /* 0x000fe20000010000 */
[----:B------:R-:W-:-:S07]  /*58b0*/  MOV R244, 0xffffffff ;  /* 0xffffffff00f47802 */ /* 0x000fce0000000f00 */
[----:B------:R-:W-:Y:S05]  /*58c0*/  WARPSYNC.COLLECTIVE R244, `(.L_x_28697) ;  /* 0x00000000f4087348 */ /* 0x000fea0003c00000 */
[----:B------:R0:W1:Y:S02]  /*58d0*/  SHFL.BFLY P2, R244, R251, R250, R245 ;  /* 0x0c0000fafbf47389 */ /* 0x00006400000400f5 */
[----:B01----:R-:W-:Y:S05]  /*58e0*/  ENDCOLLECTIVE ;  /* 0x000000000000791b */ /* 0x003fea0003800000 */
.L_x_28697:
[----:B------:R-:W-:Y:S02]  /*58f0*/  HFMA2 R250, -RZ, RZ, 0, 2.384185791015625e-07 ;  /* 0x00000004fffa7431 */ /* 0x000fe400000001ff */
[----:B------:R-:W-:Y:S01]  /*5900*/  FADD.FTZ R251, R251, R244 ;  /* 0x000000f4fbfb7221 */ /* 0x000fe20000010000 */
[----:B------:R-:W-:-:S07]  /*5910*/  MOV R244, 0xffffffff ;  /* 0xffffffff00f47802 */ /* 0x000fce0000000f00 */
[----:B------:R-:W-:Y:S05]  /*5920*/  WARPSYNC.COLLECTIVE R244, `(.L_x_28698) ;  /* 0x00000000f4087348 */ /* 0x000fea0003c00000 */
[----:B------:R0:W1:Y:S02]  /*5930*/  SHFL.BFLY P2, R244, R251, R250, R245 ;  /* 0x0c0000fafbf47389 */ /* 0x00006400000400f5 */
[----:B01----:R-:W-:Y:S05]  /*5940*/  ENDCOLLECTIVE ;  /* 0x000000000000791b */ /* 0x003fea0003800000 */
.L_x_28698:
[----:B------:R-:W-:Y:S02]  /*5950*/  HFMA2 R250, -RZ, RZ, 0, 4.76837158203125e-07 ;  /* 0x00000008fffa7431 */ /* 0x000fe400000001ff */
[----:B------:R-:W-:Y:S01]  /*5960*/  FADD.FTZ R251, R251, R244 ;  /* 0x000000f4fbfb7221 */ /* 0x000fe20000010000 */
[----:B------:R-:W-:-:S07]  /*5970*/  MOV R244, 0xffffffff ;  /* 0xffffffff00f47802 */ /* 0x000fce0000000f00 */
[----:B------:R-:W-:Y:S05]  /*5980*/  WARPSYNC.COLLECTIVE R244, `(.L_x_28699) ;  /* 0x00000000f4087348 */ /* 0x000fea0003c00000 */
[----:B------:R0:W1:Y:S02]  /*5990*/  SHFL.BFLY P2, R244, R251, R250, R245 ;  /* 0x0c0000fafbf47389 */ /* 0x00006400000400f5 */
[----:B01----:R-:W-:Y:S05]  /*59a0*/  ENDCOLLECTIVE ;  /* 0x000000000000791b */ /* 0x003fea0003800000 */
.L_x_28699:
[----:B------:R-:W-:Y:S02]  /*59b0*/  HFMA2 R250, -RZ, RZ, 0, 9.5367431640625e-07 ;  /* 0x00000010fffa7431 */ /* 0x000fe400000001ff */
[----:B------:R-:W-:Y:S01]  /*59c0*/  FADD.FTZ R251, R251, R244 ;  /* 0x000000f4fbfb7221 */ /* 0x000fe20000010000 */
[----:B------:R-:W-:-:S07]  /*59d0*/  MOV R244, 0xffffffff ;  /* 0xffffffff00f47802 */ /* 0x000fce0000000f00 */
[----:B------:R-:W-:Y:S05]  /*59e0*/  WARPSYNC.COLLECTIVE R244, `(.L_x_28700) ;  /* 0x00000000f4087348 */ /* 0x000fea0003c00000 */
[----:B------:R0:W1:Y:S02]  /*59f0*/  SHFL.BFLY P2, R244, R251, R250, R245 ;  /* 0x0c0000fafbf47389 */ /* 0x00006400000400f5 */
[----:B01----:R-:W-:Y:S05]  /*5a00*/  ENDCOLLECTIVE ;  /* 0x000000000000791b */ /* 0x003fea0003800000 */
.L_x_28700:
[----:B------:R-:W-:Y:S05]  /*5a10*/  BRA `(.L_x_28701) ;  /* 0xffffffe0004c7947 */ /* 0x000fea000383ffff */
.L_x_28702:
        /* <DEDUP_REMOVED lines=14> */
.L_x_71489:


//--------------------- .text._ZN10layer_norm13ln_fwd_kernelINS_13Kernel_traitsIf13__nv_bfloat16fS2_fjLj2048ELj1ELj4ELj1ELj16ENS_18Kernel_traits_baseILj2048EfS2_fS2_fjLj128EEEEELb0ELb1ELb1ELb0EEEvNS_9FwdParamsE --------------------------
	.section	.text._ZN10layer_norm13ln_fwd_kernelINS_13Kernel_traitsIf13__nv_bfloat16fS2_fjLj2048ELj1ELj4ELj1ELj16ENS_18Kernel_traits_baseILj2048EfS2_fS2_fjLj128EEEEELb0ELb1ELb1ELb0EEEvNS_9FwdParamsE,"ax",@progbits
	.align	128
        .global         _ZN10layer_norm13ln_fwd_kernelINS_13Kernel_traitsIf13__nv_bfloat16fS2_fjLj2048ELj1ELj4ELj1ELj16ENS_18Kernel_traits_baseILj2048EfS2_fS2_fjLj128EEEEELb0ELb1ELb1ELb0EEEvNS_9FwdParamsE
        .type           _ZN10layer_norm13ln_fwd_kernelINS_13Kernel_traitsIf13__nv_bfloat16fS2_fjLj2048ELj1ELj4ELj1ELj16ENS_18Kernel_traits_baseILj2048EfS2_fS2_fjLj128EEEEELb0ELb1ELb1ELb0EEEvNS_9FwdParamsE,@function
        .size           _ZN10layer_norm13ln_fwd_kernelINS_13Kernel_traitsIf13__nv_bfloat16fS2_fjLj2048ELj1ELj4ELj1ELj16ENS_18Kernel_traits_baseILj2048EfS2_fS2_fjLj128EEEEELb0ELb1ELb1ELb0EEEvNS_9FwdParamsE,(.L_x_71490 - _ZN10layer_norm13ln_fwd_kernelINS_13Kernel_traitsIf13__nv_bfloat16fS2_fjLj2048ELj1ELj4ELj1ELj16ENS_18Kernel_traits_baseILj2048EfS2_fS2_fjLj128EEEEELb0ELb1ELb1ELb0EEEvNS_9FwdParamsE)
        .other          _ZN10layer_norm13ln_fwd_kernelINS_13Kernel_traitsIf13__nv_bfloat16fS2_fjLj2048ELj1ELj4ELj1ELj16ENS_18Kernel_traits_baseILj2048EfS2_fS2_fjLj128EEEEELb0ELb1ELb1ELb0EEEvNS_9FwdParamsE,@"STO_CUDA_ENTRY STV_DEFAULT"
_ZN10layer_norm13ln_fwd_kernelINS_13Kernel_traitsIf13__nv_bfloat16fS2_fjLj2048ELj1ELj4ELj1ELj16ENS_18Kernel_traits_baseILj2048EfS2_fS2_fjLj128EEEEELb0ELb1ELb1ELb0EEEvNS_9FwdParamsE:
.text._ZN10layer_norm13ln_fwd_kernelINS_13Kernel_traitsIf13__nv_bfloat16fS2_fjLj2048ELj1ELj4ELj1ELj16ENS_18Kernel_traits_baseILj2048EfS2_fS2_fjLj128EEEEELb0ELb1ELb1ELb0EEEvNS_9FwdParamsE:
        /* <DEDUP_REMOVED lines=37> */
[----:B------:R-:W-:-:S07]  /*0250*/  ISETP.GE.U32.AND P2, PT, R0, 0x60, PT ;  /* 0x000000600000780c */ /* 0x000fce0003f46070 */
[----:B------:R-:W1:Y:S08]  /*0260*/  @P0 LDC.64 R134, c[0x0][0x3e8] ;  /* 0x0000fa00ff860b82 */ /* 0x000e700000000a00 */
[----:B------:R-:W1:Y:S01]  /*0270*/  @P1 LDC.64 R136, c[0x0][0x3d0] ;  /* 0x0000f400ff881b82 */ /* 0x000e620000000a00 */
[----:B------:R-:W-:-:S07]  /*0280*/  ISETP.GE.U32.AND P3, PT, R0, 0x80, PT ;  /* 0x000000800000780c */ /* 0x000fce0003f66070 */
[----:B------:R-:W4:Y:S08]  /*0290*/  @P1 LDC.64 R138, c[0x0][0x438] ;  /* 0x00010e00ff8a1b82 */ /* 0x000f300000000a00 */
[----:B------:R-:W4:Y:S08]  /*02a0*/  @P1 LDC.64 R140, c[0x0][0x3e8] ;  /* 0x0000fa00ff8c1b82 */ /* 0x000f300000000a00 */
[----:B------:R-:W4:Y:S01]  /*02b0*/  @P2 LDC.64 R142, c[0x0][0x3d0] ;  /* 0x0000f400ff8e2b82 */ /* 0x000f220000000a00 */
[----:B--2---:R-:W2:Y:S04]  /*02c0*/  @P0 LDG.E.128 R152, desc[UR6][R4.64] ;  /* 0x0000000604980981 */ /* 0x004ea8000c1e1d00 */
        /* <DEDUP_REMOVED lines=14> */
[----:B--2---:R-:W2:Y:S04]  /*03b0*/  LDL.64 R152, [R1+0x8] ;  /* 0x0000080001987983 */ /* 0x004ea80000100a00 */
[----:B---3--:R-:W2:Y:S04]  /*03c0*/  LDL.64 R154, [R1+0x10] ;  /* 0x00001000019a7983 */ /* 0x008ea80000100a00 */
[----:B------:R3:W-:Y:S04]  /*03d0*/  @P0 STL.64 [R1+0x58], R144 ;  /* 0x0000589001000387 */ /* 0x0007e80000100a00 */
[----:B------:R0:W-:Y:S01]  /*03e0*/  @P0 STL.64 [R1+0x60], R146 ;  /* 0x0000609201000387 */ /* 0x0001e20000100a00 */
[----:B------:R-:W-:-:S03]  /*03f0*/  @P1 IADD3 R2, PT, PT, R2, 0x20, RZ ;  /* 0x0000002002021810 */ /* 0x000fc60007ffe0ff */
        /* <DEDUP_REMOVED lines=16> */
[C---:B0-----:R-:W-:Y:S01]  /*0500*/  @P2 IMAD.WIDE.U32 R146, R2.reuse, 0x20, R146 ;  /* 0x0000002002922825 */ /* 0x041fe200078e0092 */
[----:B------:R-:W-:Y:S02]  /*0510*/  @P2 IADD3 R2, PT, PT, R2, 0x20, RZ ;  /* 0x0000002002022810 */ /* 0x000fe40007ffe0ff */
[----:B------:R-:W5:Y:S03]  /*0520*/  @P2 LD.E.128 R40, desc[UR6][R144.64] ;  /* 0x0000000690282980 */ /* 0x000f66000c101d00 */
[C---:B------:R-:W-:Y:S01]  /*0530*/  @P3 IMAD.WIDE.U32 R4, R2.reuse, 0x20, R4 ;  /* 0x0000002002043825 */ /* 0x040fe200078e0004 */
[----:B------:R-:W0:Y:S01]  /*0540*/  @P0 LDC.64 R136, c[0x0][0x3d0] ;  /* 0x0000f400ff880b82 */ /* 0x000e220000000a00 */
[----:B------:R1:W5:Y:S04]  /*0550*/  @P2 LD.E.128 R44, desc[UR6][R144.64+0x10] ;  /* 0x00001006902c2980 */ /* 0x000368000c101d00 */
[----:B------:R-:W5:Y:S03]  /*0560*/  @P2 LDG.E.128 R48, desc[UR6][R146.64] ;  /* 0x0000000692302981 */ /* 0x000f66000c1e1d00 */
[----:B------:R-:W0:Y:S01]  /*0570*/  @P0 LDC.64 R138, c[0x0][0x3e8] ;  /* 0x0000fa00ff8a0b82 */ /* 0x000e220000000a00 */
[----:B------:R1:W5:Y:S01]  /*0580*/  @P2 LDG.E.128 R52, desc[UR6][R146.64+0x10] ;  /* 0x0000100692342981 */ /* 0x000362000c1e1d00 */
[----:B------:R-:W-:-:S03]  /*0590*/  @P3 IMAD.WIDE.U32 R132, R2, 0x20, R132 ;  /* 0x0000002002843825 */ /* 0x000fc600078e0084 */
[----:B------:R0:W5:Y:S03]  /*05a0*/  @P3 LDG.E.128 R248, desc[UR6][R4.64+0x10] ;  /* 0x0000100604f83981 */ /* 0x000166000c1e1d00 */
[----:B-1----:R-:W1:Y:S01]  /*05b0*/  @P4 LDC.64 R144, c[0x0][0x438] ;  /* 0x00010e00ff904b82 */ /* 0x002e620000000a00 */
[----:B------:R-:W-:-:S07]  /*05c0*/  @P3 IMAD.WIDE.U32 R134, R2, 0x20, R134 ;  /* 0x0000002002863825 */ /* 0x000fce00078e0086 */
[----:B------:R-:W1:Y:S01]  /*05d0*/  @P4 LDC.64 R146, c[0x0][0x3e8] ;  /* 0x0000fa00ff924b82 */ /* 0x000e620000000a00 */
[----:B--2---:R-:W2:Y:S04]  /*05e0*/  @P3 LDG.E.128 R152, desc[UR6][R4.64] ;  /* 0x0000000604983981 */ /* 0x004ea8000c1e1d00 */
[----:B----4-:R-:W-:Y:S04]  /*05f0*/  @P1 STL.64 [R1+0x38], R160 ;  /* 0x000038a001001387 */ /* 0x010fe80000100a00 */
[----:B------:R-:W-:Y:S04]  /*0600*/  @P1 STL.64 [R1+0x40], R162 ;  /* 0x000040a201001387 */ /* 0x000fe80000100a00 */
[----:B------:R-:W-:Y:S04]  /*0610*/  @P1 STL.64 [R1+0x48], R164 ;  /* 0x000048a401001387 */ /* 0x000fe80000100a00 */
[----:B------:R-:W-:Y:S01]  /*0620*/  @P1 STL.64 [R1+0x50], R166 ;  /* 0x000050a601001387 */ /* 0x000fe20000100a00 */
[----:B------:R-:W-:-:S02]  /*0630*/  ISETP.GE.U32.AND P1, PT, R0, 0xc0, PT ;  /* 0x000000c00000780c */ /* 0x000fc40003f26070 */
[----:B------:R-:W-:Y:S01]  /*0640*/  @P3 IADD3 R2, PT, PT, R2, 0x20, RZ ;  /* 0x0000002002023810 */ /* 0x000fe20007ffe0ff */
[----:B------:R4:W5:Y:S04]  /*0650*/  @P3 LD.E.128 R56, desc[UR6][R132.64] ;  /* 0x0000000684383980 */ /* 0x000968000c101d00 */
[----:B------:R4:W5:Y:S04]  /*0660*/  @P3 LD.E.128 R60, desc[UR6][R132.64+0x10] ;  /* 0x00001006843c3980 */ /* 0x000968000c101d00 */
[----:B------:R4:W5:Y:S02]  /*0670*/  @P3 LDG.E.128 R64, desc[UR6][R134.64] ;  /* 0x0000000686403981 */ /* 0x000964000c1e1d00 */
[----:B------:R-:W1:Y:S02]  /*0680*/  @P1 LDC.64 R140, c[0x0][0x3d0] ;  /* 0x0000f400ff8c1b82 */ /* 0x000e640000000a00 */
[----:B------:R0:W-:Y:S04]  /*0690*/  @P2 STL.64 [R1+0x18], R148 ;  /* 0x0000189401002387 */ /* 0x0001e80000100a00 */
[----:B------:R4:W-:Y:S02]  /*06a0*/  @P2 STL.64 [R1+0x20], R150 ;  /* 0x0000209601002387 */ /* 0x0009e40000100a00 */
[----:B------:R-:W3:Y:S02]  /*06b0*/  @P1 LDC.64 R142, c[0x0][0x438] ;  /* 0x00010e00ff8e1b82 */ /* 0x000ee40000000a00 */
[----:B------:R1:W5:Y:S06]  /*06c0*/  @P3 LDG.E.128 R68, desc[UR6][R134.64+0x10] ;  /* 0x0000100686443981 */ /* 0x00036c000c1e1d00 */
[----:B0-----:R-:W0:Y:S08]  /*06d0*/  @P0 LDC.64 R148, c[0x0][0x438] ;  /* 0x00010e00ff940b82 */ /* 0x001e300000000a00 */
[----:B----4-:R-:W4:Y:S01]  /*06e0*/  @P1 LDC.64 R150, c[0x0][0x3e8] ;  /* 0x0000fa00ff961b82 */ /* 0x010f220000000a00 */
[----:B------:R-:W-:-:S04]  /*06f0*/  @P0 IMAD.WIDE.U32 R136, R2, 0x20, R136 ;  /* 0x0000002002880825 */ /* 0x000fc800078e0088 */
[C---:B------:R-:W-:Y:S01]  /*0700*/  @P0 IMAD.WIDE.U32 R138, R2.reuse, 0x20, R138 ;  /* 0x00000020028a0825 */ /* 0x040fe200078e008a */
[----:B------:R0:W5:Y:S04]  /*0710*/  @P0 LDG.E.128 R244, desc[UR6][R136.64] ;  /* 0x0000000688f40981 */ /* 0x000168000c1e1d00 */
[----:B------:R0:W5:Y:S04]  /*0720*/  @P0 LDG.E.128 R240, desc[UR6][R136.64+0x10] ;  /* 0x0000100688f00981 */ /* 0x000168000c1e1d00 */
[----:B------:R0:W5:Y:S02]  /*0730*/  @P0 LDG.E.128 R80, desc[UR6][R138.64] ;  /* 0x000000068a500981 */ /* 0x000164000c1e1d00 */
[C---:B0-----:R-:W-:Y:S01]  /*0740*/  @P0 IMAD.WIDE.U32 R148, R2.reuse, 0x20, R148 ;  /* 0x0000002002940825 */ /* 0x041fe200078e0094 */
[----:B------:R-:W-:Y:S01]  /*0750*/  @P0 IADD3 R2, PT, PT, R2, 0x20, RZ ;  /* 0x0000002002020810 */ /* 0x000fe20007ffe0ff */
[----:B------:R0:W5:Y:S04]  /*0760*/  @P0 LDG.E.128 R84, desc[UR6][R138.64+0x10] ;  /* 0x000010068a540981 */ /* 0x000168000c1e1d00 */
[C---:B-1----:R-:W-:Y:S01]  /*0770*/  @P1 IMAD.WIDE.U32 R140, R2.reuse, 0x20, R140 ;  /* 0x00000020028c1825 */ /* 0x042fe200078e008c */
[----:B------:R0:W5:Y:S03]  /*0780*/  @P0 LD.E.128 R72, desc[UR6][R148.64] ;  /* 0x0000000694480980 */ /* 0x000166000c101d00 */
[C---:B---3--:R-:W-:Y:S01]  /*0790*/  @P1 IMAD.WIDE.U32 R142, R2.reuse, 0x20, R142 ;  /* 0x00000020028e1825 */ /* 0x048fe200078e008e */
[----:B------:R0:W5:Y:S03]  /*07a0*/  @P1 LDG.E.128 R236, desc[UR6][R140.64] ;  /* 0x000000068cec1981 */ /* 0x000166000c1e1d00 */
[C---:B----4-:R-:W-:Y:S01]  /*07b0*/  @P1 IMAD.WIDE.U32 R150, R2.reuse, 0x20, R150 ;  /* 0x0000002002961825 */ /* 0x050fe200078e0096 */
[----:B------:R-:W-:Y:S01]  /*07c0*/  @P1 IADD3 R2, PT, PT, R2, 0x20, RZ ;  /* 0x0000002002021810 */ /* 0x000fe20007ffe0ff */
[----:B------:R0:W5:Y:S04]  /*07d0*/  @P1 LDG.E.128 R88, desc[UR6][R140.64+0x10] ;  /* 0x000010068c581981 */ /* 0x000168000c1e1d00 */
[C---:B------:R-:W-:Y:S01]  /*07e0*/  @P4 IMAD.WIDE.U32 R144, R2.reuse, 0x20, R144 ;  /* 0x0000002002904825 */ /* 0x040fe200078e0090 */
[----:B------:R0:W5:Y:S03]  /*07f0*/  @P1 LD.E.128 R92, desc[UR6][R142.64] ;  /* 0x000000068e5c1980 */ /* 0x000166000c101d00 */
[C---:B------:R-:W-:Y:S01]  /*0800*/  @P4 IMAD.WIDE.U32 R146, R2.reuse, 0x20, R146 ;  /* 0x0000002002924825 */ /* 0x040fe200078e0092 */
        /* <DEDUP_REMOVED lines=8> */
[----:B--2---:R1:W-:Y:S02]  /*0890*/  @P3 STL.64 [R1+0x8], R152 ;  /* 0x0000089801003387 */ /* 0x0043e40000100a00 */
[----:B-1----:R-:W1:Y:S02]  /*08a0*/  @P4 LDC.64 R152, c[0x0][0x3d0] ;  /* 0x0000f400ff984b82 */ /* 0x002e640000000a00 */
[----:B-1----:R-:W-:-:S05]  /*08b0*/  @P4 IMAD.WIDE.U32 R152, R2, 0x20, R152 ;  /* 0x0000002002984825 */ /* 0x002fca00078e0098 */
[----:B------:R0:W5:Y:S04]  /*08c0*/  @P4 LDG.E.128 R108, desc[UR6][R152.64] ;  /* 0x00000006986c4981 */ /* 0x000168000c1e1d00 */
[----:B------:R0:W5:Y:S04]  /*08d0*/  @P4 LDG.E.128 R112, desc[UR6][R152.64+0x10] ;  /* 0x0000100698704981 */ /* 0x000168000c1e1d00 */
[----:B------:R0:W-:Y:S04]  /*08e0*/  @P3 STL.64 [R1+0x10], R154 ;  /* 0x0000109a01003387 */ /* 0x0001e80000100a00 */
[----:B------:R0:W-:Y:S04]  /*08f0*/  @P2 STL.64 [R1+0x28], R156 ;  /* 0x0000289c01002387 */ /* 0x0001e80000100a00 */
[----:B------:R0:W-:Y:S01]  /*0900*/  @P2 STL.64 [R1+0x30], R158 ;  /* 0x0000309e01002387 */ /* 0x0001e20000100a00 */
[----:B------:R-:W-:-:S02]  /*0910*/  ISETP.GE.U32.AND P0, PT, R0, 0x100, PT ;  /* 0x000001000000780c */ /* 0x000fc40003f06070 */
[----:B------:R-:W-:-:S11]  /*0920*/  @P4 IADD3 R2, PT, PT, R2, 0x20, RZ ;  /* 0x0000002002024810 */ /* 0x000fd60007ffe0ff */
[----:B0-----:R-:W-:Y:S05]  /*0930*/  @!P0 BRA `(.L_x_28705) ;  /* 0x0000000800a08947 */ /* 0x001fea0003800000 */
        /* <DEDUP_REMOVED lines=13> */
.L_x_28704:
        /* <DEDUP_REMOVED lines=55> */
[----:B----4-:R-:W-:Y:S02]  /*0d80*/  MOV R174, R7 ;  /* 0x0000000700ae7202 */ /* 0x010fe40000000f00 */
[----:B------:R-:W-:Y:S02]  /*0d90*/  MOV R175, R3 ;  /* 0x0000000300af7202 */ /* 0x000fe40000000f00 */
[----:B---3--:R-:W3:Y:S01]  /*0da0*/  @P0 LDC.64 R4, c[0x0][0x3d0] ;  /* 0x0000f400ff040b82 */ /* 0x008ee20000000a00 */
[C---:B------:R-:W-:Y:S01]  /*0db0*/  @P3 IMAD.WIDE.U32 R14, R2.reuse, 0x20, R14 ;  /* 0x00000020020e3825 */ /* 0x040fe200078e000e */
[----:B------:R-:W4:Y:S06]  /*0dc0*/  @P4 LDG.E.128 R168, desc[UR6][R10.64+0x10] ;  /* 0x000010060aa84981 */ /* 0x000f2c000c1e1d00 */
[----:B------:R-:W3:Y:S01]  /*0dd0*/  @P0 LDC.64 R42, c[0x0][0x3e8] ;  /* 0x0000fa00ff2a0b82 */ /* 0x000ee20000000a00 */
[C---:B------:R-:W-:Y:S01]  /*0de0*/  @P3 IMAD.WIDE.U32 R24, R2.reuse, 0x20, R24 ;  /* 0x0000002002183825 */ /* 0x040fe200078e0018 */
[----:B------:R-:W-:Y:S01]  /*0df0*/  @P3 IADD3 R2, PT, PT, R2, 0x20, RZ ;  /* 0x0000002002023810 */ /* 0x000fe20007ffe0ff */
[----:B------:R-:W4:Y:S04]  /*0e00*/  @P4 LDG.E.128 R172, desc[UR6][R10.64] ;  /* 0x000000060aac4981 */ /* 0x000f28000c1e1d00 */
[C---:B0-----:R-:W-:Y:S01]  /*0e10*/  @P2 IMAD.WIDE.U32 R26, R2.reuse, 0x20, R26 ;  /* 0x00000020021a2825 */ /* 0x041fe200078e001a */
[----:B------:R-:W0:Y:S01]  /*0e20*/  @P6 LDC.64 R56, c[0x0][0x3d0] ;  /* 0x0000f400ff386b82 */ /* 0x000e220000000a00 */
[----:B------:R-:W4:Y:S02]  /*0e30*/  @P3 LDG.E.128 R164, desc[UR6][R14.64] ;  /* 0x000000060ea43981 */ /* 0x000f24000c1e1d00 */
[C---:B------:R-:W-:Y:S01]  /*0e40*/  @P2 IMAD.WIDE.U32 R28, R2.reuse, 0x20, R28 ;  /* 0x00000020021c2825 */ /* 0x040fe200078e001c */
[----:B------:R-:W-:Y:S01]  /*0e50*/  @P2 IADD3 R2, PT, PT, R2, 0x20, RZ ;  /* 0x0000002002022810 */ /* 0x000fe20007ffe0ff */
[----:B------:R-:W5:Y:S03]  /*0e60*/  @P4 LDG.E.128 R32, desc[UR6][R12.64] ;  /* 0x000000060c204981 */ /* 0x000f66000c1e1d00 */
[----:B------:R-:W0:Y:S01]  /*0e70*/  @P6 LDC.64 R58, c[0x0][0x3e8] ;  /* 0x0000fa00ff3a6b82 */ /* 0x000e220000000a00 */
[C---:B------:R-:W-:Y:S01]  /*0e80*/  @P1 IMAD.WIDE.U32 R30, R2.reuse, 0x20, R30 ;  /* 0x00000020021e1825 */ /* 0x040fe200078e001e */
[----:B------:R-:W5:Y:S04]  /*0e90*/  @P4 LDG.E.128 R36, desc[UR6][R12.64+0x10] ;  /* 0x000010060c244981 */ /* 0x000f68000c1e1d00 */
[----:B------:R3:W4:Y:S01]  /*0ea0*/  @P3 LDG.E.128 R160, desc[UR6][R14.64+0x10] ;  /* 0x000010060ea03981 */ /* 0x000722000c1e1d00 */
[C---:B-1----:R-:W-:Y:S01]  /*0eb0*/  @P1 IMAD.WIDE.U32 R40, R2.reuse, 0x20, R40 ;  /* 0x0000002002281825 */ /* 0x042fe200078e0028 */
[----:B------:R-:W-:-:S02]  /*0ec0*/  @P1 IADD3 R2, PT, PT, R2, 0x20, RZ ;  /* 0x0000002002021810 */ /* 0x000fc40007ffe0ff */
[----:B--2---:R1:W-:Y:S04]  /*0ed0*/  @P5 STL.64 [R1+0x58], R176 ;  /* 0x000058b001005387 */ /* 0x0043e80000100a00 */
[----:B------:R1:W-:Y:S04]  /*0ee0*/  @P5 STL.64 [R1+0x60], R178 ;  /* 0x000060b201005387 */ /* 0x0003e80000100a00 */
[----:B------:R-:W2:Y:S01]  /*0ef0*/  @P2 LDG.E.128 R156, desc[UR6][R26.64] ;  /* 0x000000061a9c2981 */ /* 0x000ea2000c1e1d00 */
[----:B------:R-:W-:Y:S02]  /*0f00*/  CS2R R122, SRZ ;  /* 0x00000000007a7805 */ /* 0x000fe4000001ff00 */
[----:B------:R-:W-:-:S02]  /*0f10*/  CS2R R120, SRZ ;  /* 0x0000000000787805 */ /* 0x000fc4000001ff00 */
        /* <DEDUP_REMOVED lines=16> */
[----:B------:R-:W0:Y:S01]  /*1020*/  @P5 LDC.64 R44, c[0x0][0x3d0] ;  /* 0x0000f400ff2c5b82 */ /* 0x000e220000000a00 */
[----:B------:R-:W-:Y:S02]  /*1030*/  CS2R R72, SRZ ;  /* 0x0000000000487805 */ /* 0x000fe4000001ff00 */
[----:B------:R-:W5:Y:S01]  /*1040*/  @P2 LDG.E.128 R68, desc[UR6][R28.64+0x10] ;  /* 0x000010061c442981 */ /* 0x000f62000c1e1d00 */
[----:B------:R-:W-:Y:S02]  /*1050*/  CS2R R62, SRZ ;  /* 0x00000000003e7805 */ /* 0x000fe4000001ff00 */
[----:B------:R-:W-:-:S02]  /*1060*/  CS2R R60, SRZ ;  /* 0x00000000003c7805 */ /* 0x000fc4000001ff00 */
[----:B---3--:R-:W-:Y:S01]  /*1070*/  CS2R R14, SRZ ;  /* 0x00000000000e7805 */ /* 0x008fe2000001ff00 */
[----:B------:R-:W5:Y:S01]  /*1080*/  @P1 LDG.E.128 R244, desc[UR6][R30.64] ;  /* 0x000000061ef41981 */ /* 0x000f62000c1e1d00 */
[----:B------:R-:W3:Y:S01]  /*1090*/  @P5 LDC.64 R46, c[0x0][0x3e8] ;  /* 0x0000fa00ff2e5b82 */ /* 0x000ee20000000a00 */
[C---:B------:R-:W-:Y:S02]  /*10a0*/  @P0 IMAD.WIDE.U32 R8, R2.reuse, 0x20, R4 ;  /* 0x0000002002080825 */ /* 0x040fe400078e0004 */
[----:B------:R1:W5:Y:S02]  /*10b0*/  @P1 LDG.E.128 R240, desc[UR6][R30.64+0x10] ;  /* 0x000010061ef01981 */ /* 0x000364000c1e1d00 */
[C---:B------:R-:W-:Y:S01]  /*10c0*/  @P0 IMAD.WIDE.U32 R42, R2.reuse, 0x20, R42 ;  /* 0x00000020022a0825 */ /* 0x040fe200078e002a */
[----:B------:R-:W-:Y:S01]  /*10d0*/  @P0 IADD3 R2, PT, PT, R2, 0x20, RZ ;  /* 0x0000002002020810 */ /* 0x000fe20007ffe0ff */
[----:B------:R-:W5:Y:S01]  /*10e0*/  @P1 LDG.E.128 R80, desc[UR6][R40.64] ;  /* 0x0000000628501981 */ /* 0x000f62000c1e1d00 */
[----:B------:R-:W-:-:S02]  /*10f0*/  CS2R R12, SRZ ;  /* 0x00000000000c7805 */ /* 0x000fc4000001ff00 */
[----:B------:R-:W-:Y:S02]  /*1100*/  CS2R R10, SRZ ;  /* 0x00000000000a7805 */ /* 0x000fe4000001ff00 */
[----:B------:R-:W-:Y:S01]  /*1110*/  @P6 CS2R R146, SRZ ;  /* 0x0000000000926805 */ /* 0x000fe2000001ff00 */
[----:B------:R3:W5:Y:S04]  /*1120*/  @P1 LDG.E.128 R84, desc[UR6][R40.64+0x10] ;  /* 0x0000100628541981 */ /* 0x000768000c1e1d00 */
[----:B----4-:R4:W-:Y:S01]  /*1130*/  @P4 STL.64 [R1+0x48], R172 ;  /* 0x000048ac01004387 */ /* 0x0109e20000100a00 */
[C---:B0-----:R-:W-:Y:S01]  /*1140*/  @P5 IMAD.WIDE.U32 R44, R2.reuse, 0x20, R44 ;  /* 0x00000020022c5825 */ /* 0x041fe200078e002c */
[----:B-1----:R-:W-:Y:S02]  /*1150*/  CS2R R30, SRZ ;  /* 0x00000000001e7805 */ /* 0x002fe4000001ff00 */
[----:B------:R-:W-:Y:S01]  /*1160*/  CS2R R28, SRZ ;  /* 0x00000000001c7805 */ /* 0x000fe2000001ff00 */
[----:B------:R-:W5:Y:S01]  /*1170*/  @P0 LDG.E.128 R236, desc[UR6][R8.64] ;  /* 0x0000000608ec0981 */ /* 0x000f62000c1e1d00 */
[C---:B---3--:R-:W-:Y:S01]  /*1180*/  @P5 IMAD.WIDE.U32 R46, R2.reuse, 0x20, R46 ;  /* 0x00000020022e5825 */ /* 0x048fe200078e002e */
[----:B------:R-:W-:-:S02]  /*1190*/  @P5 IADD3 R2, PT, PT, R2, 0x20, RZ ;  /* 0x0000002002025810 */ /* 0x000fc40007ffe0ff */
        /* <DEDUP_REMOVED lines=16> */
[----:B------:R-:W-:Y:S01]  /*12a0*/  CS2R R40, SRZ ;  /* 0x0000000000287805 */ /* 0x000fe2000001ff00 */
[----:B------:R-:W5:Y:S01]  /*12b0*/  @P0 LDG.E.128 R100, desc[UR6][R42.64] ;  /* 0x000000062a640981 */ /* 0x000f62000c1e1d00 */
[----:B------:R-:W-:Y:S02]  /*12c0*/  CS2R R26, SRZ ;  /* 0x00000000001a7805 */ /* 0x000fe4000001ff00 */
[----:B------:R-:W-:Y:S02]  /*12d0*/  CS2R R24, SRZ ;  /* 0x0000000000187805 */ /* 0x000fe4000001ff00 */
[----:B0-----:R-:W-:Y:S01]  /*12e0*/  CS2R R8, SRZ ;  /* 0x0000000000087805 */ /* 0x001fe2000001ff00 */
[----:B------:R0:W5:Y:S01]  /*12f0*/  @P0 LDG.E.128 R104, desc[UR6][R42.64+0x10] ;  /* 0x000010062a680981 */ /* 0x000162000c1e1d00 */
[----:B------:R-:W-:-:S02]  /*1300*/  @P6 CS2R R144, SRZ ;  /* 0x0000000000906805 */ /* 0x000fc4000001ff00 */
[----:B------:R-:W-:Y:S02]  /*1310*/  @P6 CS2R R142, SRZ ;  /* 0x00000000008e6805 */ /* 0x000fe4000001ff00 */
[----:B------:R-:W-:Y:S01]  /*1320*/  @P6 CS2R R140, SRZ ;  /* 0x00000000008c6805 */ /* 0x000fe2000001ff00 */
[----:B------:R-:W5:Y:S04]  /*1330*/  @P5 LDG.E.128 R108, desc[UR6][R44.64] ;  /* 0x000000062c6c5981 */ /* 0x000f68000c1e1d00 */
[----:B------:R1:W5:Y:S01]  /*1340*/  @P5 LDG.E.128 R112, desc[UR6][R44.64+0x10] ;  /* 0x000010062c705981 */ /* 0x000362000c1e1d00 */
[----:B0-----:R-:W-:-:S03]  /*1350*/  CS2R R42, SRZ ;  /* 0x00000000002a7805 */ /* 0x001fc6000001ff00 */
[----:B------:R-:W5:Y:S04]  /*1360*/  @P5 LDG.E.128 R124, desc[UR6][R46.64] ;  /* 0x000000062e7c5981 */ /* 0x000f68000c1e1d00 */
[----:B------:R0:W5:Y:S01]  /*1370*/  @P5 LDG.E.128 R128, desc[UR6][R46.64+0x10] ;  /* 0x000010062e805981 */ /* 0x000162000c1e1d00 */
[----:B-1----:R-:W-:Y:S02]  /*1380*/  CS2R R44, SRZ ;  /* 0x00000000002c7805 */ /* 0x002fe4000001ff00 */
[----:B0-----:R-:W-:Y:S01]  /*1390*/  CS2R R46, SRZ ;  /* 0x00000000002e7805 */ /* 0x001fe2000001ff00 */
[----:B--2---:R4:W-:Y:S04]  /*13a0*/  @P2 STL.64 [R1+0x8], R156 ;  /* 0x0000089c01002387 */ /* 0x0049e80000100a00 */
[----:B------:R4:W-:Y:S02]  /*13b0*/  @P2 STL.64 [R1+0x10], R158 ;  /* 0x0000109e01002387 */ /* 0x0009e40000100a00 */
.L_x_28705:
[----:B------:R-:W-:Y:S05]  /*13c0*/  BSYNC.RECONVERGENT B0 ;  /* 0x0000000000007941 */ /* 0x000fea0003800200 */
.L_x_28703:
[----:B------:R-:W1:Y:S01]  /*13d0*/  LDCU UR4, c[0x0][0x384] ;  /* 0x00007080ff0477ac */ /* 0x000e620008000800 */
[----:B------:R-:W2:Y:S01]  /*13e0*/  LDCU UR11, c[0x0][0x40c] ;  /* 0x00008180ff0b77ac */ /* 0x000ea20008000800 */
[----:B------:R-:W3:Y:S01]  /*13f0*/  LDCU.U8 UR5, c[0x0][0x410] ;  /* 0x00008200ff0577ac */ /* 0x000ee20008000000 */
[----:B------:R-:W0:Y:S01]  /*1400*/  LDCU UR10, c[0x0][0x448] ;  /* 0x00008900ff0a77ac */ /* 0x000e220008000800 */
[----:B------:R-:W0:Y:S01]  /*1410*/  LDCU.64 UR8, c[0x0][0x3a0] ;  /* 0x00007400ff0877ac */ /* 0x000e220008000a00 */
[----:B-1----:R-:W-:-:S13]  /*1420*/  ISETP.GE.AND P0, PT, R6, UR4, PT ;  /* 0x0000000406007c0c */ /* 0x002fda000bf06270 */
[----:B0-23--:R-:W-:Y:S05]  /*1430*/  @P0 EXIT ;  /* 0x000000000000094d */ /* 0x00dfea0003800000 */
.L_x_28765:
[----:B------:R-:W0:Y:S08]  /*1440*/  LDC.64 R4, c[0x0][0x3f0] ;  /* 0x0000fc00ff047b82 */ /* 0x000e300000000a00 */
[----:B-1----:R-:W1:Y:S01]  /*1450*/  LDC R232, c[0x0][0x388] ;  /* 0x0000e200ffe87b82 */ /* 0x002e620000000800 */
[----:B0-----:R-:W-:-:S05]  /*1460*/  IMAD.WIDE R4, R6, 0x4, R4 ;  /* 0x0000000406047825 */ /* 0x001fca00078e0204 */
[----:B--2---:R0:W2:Y:S02]  /*1470*/  LDG.E R3, desc[UR6][R4.64] ;  /* 0x0000000604037981 */ /* 0x0040a4000c1e1900 */
[----:B0-----:R-:W0:Y:S01]  /*1480*/  LDC.64 R4, c[0x0][0x3f8] ;  /* 0x0000fe00ff047b82 */ /* 0x001e220000000a00 */
[C---:B-1----:R-:W-:Y:S02]  /*1490*/  IMAD R7, R6.reuse, R232, RZ ;  /* 0x000000e806077224 */ /* 0x042fe400078e02ff */
[----:B0-----:R-:W-:-:S05]  /*14a0*/  IMAD.WIDE R4, R6, 0x4, R4 ;  /* 0x0000000406047825 */ /* 0x001fca00078e0204 */
[----:B-----5:R0:W5:Y:S01]  /*14b0*/  LDG.E R233, desc[UR6][R4.64] ;  /* 0x0000000604e97981 */ /* 0x020162000c1e1900 */
[----:B------:R-:W-:Y:S01]  /*14c0*/  ISETP.GE.U32.AND P5, PT, R0, 0x20, PT ;  /* 0x000000200000780c */ /* 0x000fe20003fa6070 */
[----:B------:R-:W-:Y:S01]  /*14d0*/  BSSY.RECONVERGENT B0, `(.L_x_28706) ;  /* 0x000007b000007945 */ /* 0x000fe20003800200 */
[----:B0-----:R-:W-:-:S04]  /*14e0*/  SHF.R.S32.HI R4, RZ, 0x1f, R7 ;  /* 0x0000001fff047819 */ /* 0x001fc80000011407 */
[----:B------:R-:W-:-:S04]  /*14f0*/  LEA.HI R7, R4, R7, RZ, 0x3 ;  /* 0x0000000704077211 */ /* 0x000fc800078f18ff */
[----:B------:R-:W-:Y:S02]  /*1500*/  LEA.HI.SX32 R7, R7, R252, 0x1d ;  /* 0x000000fc07077211 */ /* 0x000fe400078feaff */
[----:B--2---:R-:W-:-:S13]  /*1510*/  ISETP.GE.AND P0, PT, R3, 0x1, PT ;  /* 0x000000010300780c */ /* 0x004fda0003f06270 */
[----:B------:R-:W-:-:S05]  /*1520*/  @P0 IADD3 R4, PT, PT, R3, -0x1, RZ ;  /* 0xffffffff03040810 */ /* 0x000fca0007ffe0ff */
[----:B------:R-:W-:Y:S02]  /*1530*/  @P0 IMAD R4, R4, R232, RZ ;  /* 0x000000e804040224 */ /* 0x000fe400078e02ff */
[----:B------:R-:W-:-:S03]  /*1540*/  HFMA2 R232, -RZ, RZ, 0, 0 ;  /* 0x00000000ffe87431 */ /* 0x000fc600000001ff */
[----:B------:R-:W-:-:S04]  /*1550*/  @P0 SHF.R.S32.HI R5, RZ, 0x1f, R4 ;  /* 0x0000001fff050819 */ /* 0x000fc80000011404 */
[----:B------:R-:W-:Y:S02]  /*1560*/  @P0 LEA.HI R4, R5, R4, RZ, 0x3 ;  /* 0x0000000405040211 */ /* 0x000fe400078f18ff */
[----:B------:R-:W0:Y:S02]  /*1570*/  @P0 S2R R5, SR_TID.X ;  /* 0x0000000000050919 */ /* 0x000e240000002100 */
[----:B0-----:R-:W-:-:S04]  /*1580*/  @P0 LOP3.LUT R252, R5, 0x1f, RZ, 0xc0, !PT ;  /* 0x0000001f05fc0812 */ /* 0x001fc800078ec0ff */
[----:B------:R-:W-:Y:S01]  /*1590*/  @P0 LEA.HI.SX32 R232, R4, R252, 0x1d ;  /* 0x000000fc04e80211 */ /* 0x000fe200078feaff */
[----:B---3--:R-:W-:Y:S06]  /*15a0*/  @!P5 BRA `(.L_x_28707) ;  /* 0x0000000400b4d947 */ /* 0x008fec0003800000 */
[----:B------:R-:W-:Y:S04]  /*15b0*/  BSSY.RECONVERGENT B1, `(.L_x_28708) ;  /* 0x0000005000017945 */ /* 0x000fe80003800200 */
[----:B------:R-:W-:Y:S05]  /*15c0*/  @!P0 BRA `(.L_x_28709) ;  /* 0x00000000000c8947 */ /* 0x000fea0003800000 */
[----:B------:R-:W0:Y:S02]  /*15d0*/  LDC.64 R4, c[0x0][0x390] ;  /* 0x0000e400ff047b82 */ /* 0x000e240000000a00 */
[----:B0-----:R-:W-:-:S05]  /*15e0*/  IMAD.WIDE.U32 R4, R232, 0x10, R4 ;  /* 0x00000010e8047825 */ /* 0x001fca00078e0004 */
[----:B----4-:R0:W5:Y:S02]  /*15f0*/  LDG.E.128 R156, desc[UR6][R4.64] ;  /* 0x00000006049c7981 */ /* 0x010164000c1e1d00 */
.L_x_28709:
[----:B------:R-:W-:Y:S05]  /*1600*/  BSYNC.RECONVERGENT B1 ;  /* 0x0000000000017941 */ /* 0x000fea0003800200 */
.L_x_28708:
[----:B------:R-:W-:Y:S01]  /*1610*/  UISETP.NE.U32.AND UP0, UPT, UR8, URZ, UPT ;  /* 0x000000ff0800728c */ /* 0x000fe2000bf05070 */
[----:B------:R-:W-:Y:S03]  /*1620*/  BSSY.RECONVERGENT B1, `(.L_x_28710) ;  /* 0x000005f000017945 */ /* 0x000fe60003800200 */
[----:B------:R-:W-:-:S09]  /*1630*/  UISETP.NE.AND.EX UP0, UPT, UR9, URZ, UPT, UP0 ;  /* 0x000000ff0900728c */ /* 0x000fd2000bf05300 */
[----:B------:R-:W-:Y:S05]  /*1640*/  BRA.U !UP0, `(.L_x_28711) ;  /* 0x0000000108c87547 */ /* 0x000fea000b800000 */
[----:B0-----:R-:W0:Y:S02]  /*1650*/  LDC.64 R4, c[0x0][0x3a0] ;  /* 0x0000e800ff047b82 */ /* 0x001e240000000a00 */
[----:B0-----:R-:W-:-:S05]  /*1660*/  IMAD.WIDE.U32 R4, R7, 0x20, R4 ;  /* 0x0000002007047825 */ /* 0x001fca00078e0004 */
[----:B----4-:R-:W2:Y:S04]  /*1670*/  LDG.E.128 R160, desc[UR6][R4.64] ;  /* 0x0000000604a07981 */ /* 0x010ea8000c1e1d00 */
[----:B------:R0:W3:Y:S01]  /*1680*/  LDG.E.128 R164, desc[UR6][R4.64+0x10] ;  /* 0x0000100604a47981 */ /* 0x0000e2000c1e1d00 */
[----:B------:R-:W-:-:S13]  /*1690*/  ISETP.GT.AND P1, PT, R3, RZ, PT ;  /* 0x000000ff0300720c */ /* 0x000fda0003f24270 */
[----:B0-----:R-:W0:Y:S01]  /*16a0*/  @P1 LDC R4, c[0x0][0x40c] ;  /* 0x00010300ff041b82 */ /* 0x001e220000000800 */
[C---:B-----5:R-:W-:Y:S02]  /*16b0*/  @P1 SHF.L.U32 R169, R156.reuse, 0x10, RZ ;  /* 0x000000109ca91819 */ /* 0x060fe400000006ff */
[----:B------:R-:W-:Y:S02]  /*16c0*/  @P1 PRMT R170, R156, 0x7632, R170 ;  /* 0x000076329caa1816 */ /* 0x000fe400000000aa */
[----:B------:R-:W-:Y:S02]  /*16d0*/  @P1 SHF.L.U32 R171, R157, 0x10, RZ ;  /* 0x000000109dab1819 */ /* 0x000fe400000006ff */
[----:B------:R-:W-:Y:S01]  /*16e0*/  @P1 SHF.L.U32 R170, R170, 0x10, RZ ;  /* 0x00000010aaaa1819 */ /* 0x000fe200000006ff */
[----:B------:R-:W1:Y:S01]  /*16f0*/  @P1 LDC R5, c[0x0][0x40c] ;  /* 0x00010300ff051b82 */ /* 0x000e620000000800 */
[C---:B------:R-:W-:Y:S02]  /*1700*/  @P1 SHF.L.U32 R173, R158.reuse, 0x10, RZ ;  /* 0x000000109ead1819 */ /* 0x040fe400000006ff */
[----:B------:R-:W-:-:S04]  /*1710*/  @P1 PRMT R174, R158, 0x7632, R174 ;  /* 0x000076329eae1816 */ /* 0x000fc800000000ae */
[----:B------:R-:W-:Y:S01]  /*1720*/  @P1 SHF.L.U32 R174, R174, 0x10, RZ ;  /* 0x00000010aeae1819 */ /* 0x000fe200000006ff */
[----:B0-----:R-:W-:Y:S02]  /*1730*/  @P1 FMUL.FTZ R169, R169, R4 ;  /* 0x00000004a9a91220 */ /* 0x001fe40000410000 */
[----:B------:R-:W0:Y:S01]  /*1740*/  @P1 LDC R4, c[0x0][0x40c] ;  /* 0x00010300ff041b82 */ /* 0x000e220000000800 */
[----:B-1----:R-:W-:-:S07]  /*1750*/  @P1 FMUL.FTZ R170, R170, R5 ;  /* 0x00000005aaaa1220 */ /* 0x002fce0000410000 */
[----:B------:R-:W1:Y:S01]  /*1760*/  @P1 LDC R5, c[0x0][0x40c] ;  /* 0x00010300ff051b82 */ /* 0x000e620000000800 */
[----:B0-----:R-:W-:-:S07]  /*1770*/  @P1 FMUL.FTZ R171, R171, R4 ;  /* 0x00000004abab1220 */ /* 0x001fce0000410000 */
[----:B------:R-:W0:Y:S02]  /*1780*/  @P1 LDC R4, c[0x0][0x40c] ;  /* 0x00010300ff041b82 */ /* 0x000e240000000800 */
[----:B0-----:R-:W-:-:S06]  /*1790*/  @P1 FMUL.FTZ R173, R173, R4 ;  /* 0x00000004adad1220 */ /* 0x001fcc0000410000 */
[----:B------:R-:W0:Y:S01]  /*17a0*/  @P1 LDC R4, c[0x0][0x40c] ;  /* 0x00010300ff041b82 */ /* 0x000e220000000800 */
[----:B--2---:R-:W-:Y:S01]  /*17b0*/  @!P1 MOV R168, R160 ;  /* 0x000000a000a89202 */ /* 0x004fe20000000f00 */
[----:B------:R-:W-:Y:S01]  /*17c0*/  @P1 FFMA.FTZ R168, R169, R16, R160 ;  /* 0x00000010a9a81223 */ /* 0x000fe200000100a0 */
[----:B------:R-:W-:Y:S01]  /*17d0*/  MOV R169, R161 ;  /* 0x000000a100a97202 */ /* 0x000fe20000000f00 */
[----:B------:R-:W-:Y:S01]  /*17e0*/  @P1 FFMA.FTZ R169, R170, R17, R161 ;  /* 0x00000011aaa91223 */ /* 0x000fe200000100a1 */
[----:B------:R-:W-:Y:S02]  /*17f0*/  @P1 PRMT R170, R157, 0x7632, R170 ;  /* 0x000076329daa1816 */ /* 0x000fe400000000aa */
[----:B---3--:R-:W-:Y:S02]  /*1800*/  MOV R175, R167 ;  /* 0x000000a700af7202 */ /* 0x008fe40000000f00 */
[----:B------:R-:W-:Y:S02]  /*1810*/  @P1 SHF.L.U32 R172, R170, 0x10, RZ ;  /* 0x00000010aaac1819 */ /* 0x000fe400000006ff */
[----:B------:R-:W-:Y:S01]  /*1820*/  MOV R170, R162 ;  /* 0x000000a200aa7202 */ /* 0x000fe20000000f00 */
[----:B------:R-:W-:Y:S01]  /*1830*/  @P1 FFMA.FTZ R170, R171, R18, R162 ;  /* 0x00000012abaa1223 */ /* 0x000fe200000100a2 */
[----:B------:R-:W-:Y:S01]  /*1840*/  MOV R171, R163 ;  /* 0x000000a300ab7202 */ /* 0x000fe20000000f00 */
[----:B-1----:R-:W-:-:S02]  /*1850*/  @P1 FMUL.FTZ R172, R172, R5 ;  /* 0x00000005acac1220 */ /* 0x002fc40000410000 */
[----:B------:R-:W1:Y:S02]  /*1860*/  @P1 LDC R5, c[0x0][0x40c] ;  /* 0x00010300ff051b82 */ /* 0x000e640000000800 */
[----:B------:R-:W-:Y:S01]  /*1870*/  @P1 FFMA.FTZ R171, R172, R19, R163 ;  /* 0x00000013acab1223 */ /* 0x000fe200000100a3 */
[----:B------:R-:W-:Y:S01]  /*1880*/  MOV R172, R164 ;  /* 0x000000a400ac7202 */ /* 0x000fe20000000f00 */
[----:B------:R-:W-:Y:S01]  /*1890*/  @P1 FFMA.FTZ R172, R173, R20, R164 ;  /* 0x00000014adac1223 */ /* 0x000fe200000100a4 */
[----:B------:R-:W-:Y:S01]  /*18a0*/  MOV R173, R165 ;  /* 0x000000a500ad7202 */ /* 0x000fe20000000f00 */
[----:B-1----:R-:W-:Y:S01]  /*18b0*/  @P1 FMUL.FTZ R5, R174, R5 ;  /* 0x00000005ae051220 */ /* 0x002fe20000410000 */
[----:B------:R-:W-:-:S03]  /*18c0*/  MOV R174, R166 ;  /* 0x000000a600ae7202 */ /* 0x000fc60000000f00 */
[----:B------:R-:W-:Y:S01]  /*18d0*/  @P1 FFMA.FTZ R173, R5, R21, R165 ;  /* 0x0000001505ad1223 */ /* 0x000fe200000100a5 */
[----:B------:R-:W-:-:S05]  /*18e0*/  @P1 SHF.L.U32 R5, R159, 0x10, RZ ;  /* 0x000000109f051819 */ /* 0x000fca00000006ff */
[----:B0-----:R-:W-:-:S04]  /*18f0*/  @P1 FMUL.FTZ R4, R5, R4 ;  /* 0x0000000405041220 */ /* 0x001fc80000410000 */
[----:B------:R-:W-:Y:S01]  /*1900*/  @P1 FFMA.FTZ R174, R4, R22, R166 ;  /* 0x0000001604ae1223 */ /* 0x000fe200000100a6 */
[----:B------:R-:W-:Y:S06]  /*1910*/  @!P1 BRA `(.L_x_28712) ;  /* 0x0000000000bc9947 */ /* 0x000fec0003800000 */
[----:B------:R-:W-:-:S04]  /*1920*/  PRMT R4, R159, 0x7632, R4 ;  /* 0x000076329f047816 */ /* 0x000fc80000000004 */
[----:B------:R-:W-:-:S05]  /*1930*/  SHF.L.U32 R4, R4, 0x10, RZ ;  /* 0x0000001004047819 */ /* 0x000fca00000006ff */
[----:B------:R-:W-:-:S04]  /*1940*/  FMUL.FTZ R4, R4, UR11 ;  /* 0x0000000b04047c20 */ /* 0x000fc80008410000 */
[----:B------:R-:W-:Y:S01]  /*1950*/  FFMA.FTZ R175, R4, R23, R167 ;  /* 0x0000001704af7223 */ /* 0x000fe200000100a7 */
[----:B------:R-:W-:Y:S06]  /*1960*/  BRA `(.L_x_28712) ;  /* 0x0000000000a87947 */ /* 0x000fec0003800000 */
.L_x_28711:
[----:B0-----:R-:W0:Y:S01]  /*1970*/  @P0 LDC R4, c[0x0][0x40c] ;  /* 0x00010300ff040b82 */ /* 0x001e220000000800 */
[C---:B----45:R-:W-:Y:S01]  /*1980*/  @P0 SHF.L.U32 R169, R156.reuse, 0x10, RZ ;  /* 0x000000109ca90819 */ /* 0x070fe200000006ff */
[----:B------:R-:W-:Y:S01]  /*1990*/  HFMA2 R168, -RZ, RZ, 0, 0 ;  /* 0x00000000ffa87431 */ /* 0x000fe200000001ff */
[----:B------:R-:W-:Y:S02]  /*19a0*/  @P0 PRMT R170, R156, 0x7632, R170 ;  /* 0x000076329caa0816 */ /* 0x000fe400000000aa */
[----:B------:R-:W-:Y:S02]  /*19b0*/  CS2R R172, SRZ ;  /* 0x0000000000ac7805 */ /* 0x000fe4000001ff00 */
[----:B------:R-:W-:Y:S02]  /*19c0*/  @P0 PRMT R171, R157, 0x7632, R171 ;  /* 0x000076329dab0816 */ /* 0x000fe400000000ab */
[----:B------:R-:W-:Y:S02]  /*19d0*/  CS2R R174, SRZ ;  /* 0x0000000000ae7805 */ /* 0x000fe4000001ff00 */
[----:B------:R-:W-:Y:S01]  /*19e0*/  @P0 SHF.L.U32 R170, R170, 0x10, RZ ;  /* 0x00000010aaaa0819 */ /* 0x000fe200000006ff */
[----:B------:R-:W1:Y:S01]  /*19f0*/  @P0 LDC R5, c[0x0][0x40c] ;  /* 0x00010300ff050b82 */ /* 0x000e620000000800 */
[----:B------:R-:W-:Y:S01]  /*1a00*/  @P0 SHF.L.U32 R171, R171, 0x10, RZ ;  /* 0x00000010abab0819 */ /* 0x000fe200000006ff */
[----:B0-----:R-:W-:-:S06]  /*1a10*/  @P0 FMUL.FTZ R169, R169, R4 ;  /* 0x00000004a9a90220 */ /* 0x001fcc0000410000 */
[----:B------:R-:W0:Y:S01]  /*1a20*/  @P0 LDC R4, c[0x0][0x40c] ;  /* 0x00010300ff040b82 */ /* 0x000e220000000800 */
[----:B------:R-:W-:Y:S01]  /*1a30*/  @P0 FMUL.FTZ R168, R169, R16 ;  /* 0x00000010a9a80220 */ /* 0x000fe20000410000 */
[----:B------:R-:W-:Y:S01]  /*1a40*/  MOV R169, RZ ;  /* 0x000000ff00a97202 */ /* 0x000fe20000000f00 */
[----:B-1----:R-:W-:Y:S01]  /*1a50*/  @P0 FMUL.FTZ R5, R170, R5 ;  /* 0x00000005aa050220 */ /* 0x002fe20000410000 */
[----:B------:R-:W-:-:S03]  /*1a60*/  @P0 SHF.L.U32 R170, R157, 0x10, RZ ;  /* 0x000000109daa0819 */ /* 0x000fc600000006ff */
[----:B------:R-:W-:Y:S02]  /*1a70*/  @P0 FMUL.FTZ R169, R5, R17 ;  /* 0x0000001105a90220 */ /* 0x000fe40000410000 */
[----:B------:R-:W1:Y:S01]  /*1a80*/  @P0 LDC R5, c[0x0][0x40c] ;  /* 0x00010300ff050b82 */ /* 0x000e620000000800 */
[----:B0-----:R-:W-:Y:S01]  /*1a90*/  @P0 FMUL.FTZ R4, R170, R4 ;  /* 0x00000004aa040220 */ /* 0x001fe20000410000 */
[----:B------:R-:W-:-:S03]  /*1aa0*/  HFMA2 R170, -RZ, RZ, 0, 0 ;  /* 0x00000000ffaa7431 */ /* 0x000fc600000001ff */
[----:B------:R-:W-:-:S03]  /*1ab0*/  @P0 FMUL.FTZ R170, R4, R18 ;  /* 0x0000001204aa0220 */ /* 0x000fc60000410000 */
[----:B------:R-:W0:Y:S01]  /*1ac0*/  @P0 LDC R4, c[0x0][0x40c] ;  /* 0x00010300ff040b82 */ /* 0x000e220000000800 */
[----:B-1----:R-:W-:Y:S01]  /*1ad0*/  @P0 FMUL.FTZ R5, R171, R5 ;  /* 0x00000005ab050220 */ /* 0x002fe20000410000 */
[----:B------:R-:W-:-:S03]  /*1ae0*/  MOV R171, RZ ;  /* 0x000000ff00ab7202 */ /* 0x000fc60000000f00 */
[----:B------:R-:W-:Y:S01]  /*1af0*/  @P0 FMUL.FTZ R171, R5, R19 ;  /* 0x0000001305ab0220 */ /* 0x000fe20000410000 */
[----:B------:R-:W-:-:S05]  /*1b00*/  @P0 SHF.L.U32 R5, R158, 0x10, RZ ;  /* 0x000000109e050819 */ /* 0x000fca00000006ff */
[----:B0-----:R-:W-:Y:S01]  /*1b10*/  @P0 FMUL.FTZ R4, R5, R4 ;  /* 0x0000000405040220 */ /* 0x001fe20000410000 */
[----:B------:R-:W-:-:S03]  /*1b20*/  @P0 PRMT R5, R158, 0x7632, R5 ;  /* 0x000076329e050816 */ /* 0x000fc60000000005 */
[----:B------:R-:W-:Y:S01]  /*1b30*/  @P0 FMUL.FTZ R172, R4, R20 ;  /* 0x0000001404ac0220 */ /* 0x000fe20000410000 */
[----:B------:R-:W-:Y:S01]  /*1b40*/  @P0 SHF.L.U32 R5, R5, 0x10, RZ ;  /* 0x0000001005050819 */ /* 0x000fe200000006ff */
[----:B------:R-:W0:Y:S04]  /*1b50*/  @P0 LDC R4, c[0x0][0x40c] ;  /* 0x00010300ff040b82 */ /* 0x000e280000000800 */
[----:B0-----:R-:W-:Y:S01]  /*1b60*/  @P0 FMUL.FTZ R4, R5, R4 ;  /* 0x0000000405040220 */ /* 0x001fe20000410000 */
[----:B------:R-:W-:-:S03]  /*1b70*/  @P0 SHF.L.U32 R5, R159, 0x10, RZ ;  /* 0x000000109f050819 */ /* 0x000fc600000006ff */
[----:B------:R-:W-:Y:S02]  /*1b80*/  @P0 FMUL.FTZ R173, R4, R21 ;  /* 0x0000001504ad0220 */ /* 0x000fe40000410000 */
[----:B------:R-:W0:Y:S02]  /*1b90*/  @P0 LDC R4, c[0x0][0x40c] ;  /* 0x00010300ff040b82 */ /* 0x000e240000000800 */
[----:B0-----:R-:W-:Y:S01]  /*1ba0*/  @P0 FMUL.FTZ R4, R5, R4 ;  /* 0x0000000405040220 */ /* 0x001fe20000410000 */
[----:B------:R-:W-:-:S03]  /*1bb0*/  @P0 PRMT R5, R159, 0x7632, R5 ;  /* 0x000076329f050816 */ /* 0x000fc60000000005 */
[----:B------:R-:W-:Y:S01]  /*1bc0*/  @P0 FMUL.FTZ R174, R4, R22 ;  /* 0x0000001604ae0220 */ /* 0x000fe20000410000 */
[----:B------:R-:W-:Y:S01]  /*1bd0*/  @P0 SHF.L.U32 R5, R5, 0x10, RZ ;  /* 0x0000001005050819 */ /* 0x000fe200000006ff */
[----:B------:R-:W0:Y:S04]  /*1be0*/  @P0 LDC R4, c[0x0][0x40c] ;  /* 0x00010300ff040b82 */ /* 0x000e280000000800 */
[----:B0-----:R-:W-:-:S04]  /*1bf0*/  @P0 FMUL.FTZ R4, R5, R4 ;  /* 0x0000000405040220 */ /* 0x001fc80000410000 */
[----:B------:R-:W-:-:S07]  /*1c00*/  @P0 FMUL.FTZ R175, R4, R23 ;  /* 0x0000001704af0220 */ /* 0x000fce0000410000 */
.L_x_28712:
[----:B------:R-:W-:Y:S05]  /*1c10*/  BSYNC.RECONVERGENT B1 ;  /* 0x0000000000017941 */ /* 0x000fea0003800200 */
.L_x_28710:
[----:B------:R-:W0:Y:S01]  /*1c20*/  LDC.64 R4, c[0x0][0x3a8] ;  /* 0x0000ea00ff047b82 */ /* 0x000e220000000a00 */
[----:B------:R-:W-:Y:S01]  /*1c30*/  IADD3 R232, PT, PT, R232, 0x20, RZ ;  /* 0x00000020e8e87810 */ /* 0x000fe20007ffe0ff */
[C---:B0-----:R-:W-:Y:S01]  /*1c40*/  IMAD.WIDE.U32 R4, R7.reuse, 0x20, R4 ;  /* 0x0000002007047825 */ /* 0x041fe200078e0004 */
[----:B------:R-:W-:-:S04]  /*1c50*/  IADD3 R7, PT, PT, R7, 0x20, RZ ;  /* 0x0000002007077810 */ /* 0x000fc80007ffe0ff */
[----:B------:R0:W-:Y:S04]  /*1c60*/  STG.E.128 desc[UR6][R4.64], R168 ;  /* 0x000000a804007986 */ /* 0x0001e8000c101d06 */
[----:B------:R0:W-:Y:S02]  /*1c70*/  STG.E.128 desc[UR6][R4.64+0x10], R172 ;  /* 0x000010ac04007986 */ /* 0x0001e4000c101d06 */
.L_x_28707:
[----:B------:R-:W-:Y:S05]  /*1c80*/  BSYNC.RECONVERGENT B0 ;  /* 0x0000000000007941 */ /* 0x000fea0003800200 */
.L_x_28706:
[----:B------:R-:W-:Y:S01]  /*1c90*/  ISETP.GE.U32.AND P1, PT, R0, 0x40, PT ;  /* 0x000000400000780c */ /* 0x000fe20003f26070 */
[----:B------:R-:W-:Y:S01]  /*1ca0*/  BSSY.RECONVERGENT B0, `(.L_x_28713) ;  /* 0x000006e000007945 */ /* 0x000fe20003800200 */
[----:B------:R-:W-:-:S11]  /*1cb0*/  LOP3.LUT R2, R2, 0xfffffdff, RZ, 0xc0, !PT ;  /* 0xfffffdff02027812 */ /* 0x000fd600078ec0ff */
[----:B------:R-:W-:Y:S01]  /*1cc0*/  @P1 LOP3.LUT R2, R2, 0x200, RZ, 0xfc, !PT ;  /* 0x0000020002021812 */ /* 0x000fe200078efcff */
[----:B------:R-:W-:Y:S06]  /*1cd0*/  @!P1 BRA `(.L_x_28714) ;  /* 0x0000000400a89947 */ /* 0x000fec0003800000 */
[----:B0-----:R-:W0:Y:S01]  /*1ce0*/  @P0 LDC.64 R4, c[0x0][0x390] ;  /* 0x0000e400ff040b82 */ /* 0x001e220000000a00 */
[----:B------:R-:W-:-:S04]  /*1cf0*/  ISETP.NE.U32.AND P1, PT, RZ, UR8, PT ;  /* 0x00000008ff007c0c */ /* 0x000fc8000bf25070 */
[----:B------:R-:W-:Y:S01]  /*1d00*/  ISETP.NE.AND.EX P1, PT, RZ, UR9, PT, P1 ;  /* 0x00000009ff007c0c */ /* 0x000fe2000bf25310 */
[----:B0-----:R-:W-:-:S05]  /*1d10*/  @P0 IMAD.WIDE.U32 R4, R232, 0x10, R4 ;  /* 0x00000010e8040825 */ /* 0x001fca00078e0004 */
[----:B----4-:R0:W5:Y:S07]  /*1d20*/  @P0 LDG.E.128 R156, desc[UR6][R4.64] ;  /* 0x00000006049c0981 */ /* 0x01016e000c1e1d00 */
[----:B0-----:R-:W0:Y:S02]  /*1d30*/  @P1 LDC.64 R4, c[0x0][0x3a0] ;  /* 0x0000e800ff041b82 */ /* 0x001e240000000a00 */
[----:B0-----:R-:W-:-:S05]  /*1d40*/  @P1 IMAD.WIDE.U32 R4, R7, 0x20, R4 ;  /* 0x0000002007041825 */ /* 0x001fca00078e0004 */
[----:B------:R0:W5:Y:S04]  /*1d50*/  @P1 LDG.E.128 R160, desc[UR6][R4.64] ;  /* 0x0000000604a01981 */ /* 0x000168000c1e1d00 */
[----:B------:R0:W5:Y:S01]  /*1d60*/  @P1 LDG.E.128 R164, desc[UR6][R4.64+0x10] ;  /* 0x0000100604a41981 */ /* 0x000162000c1e1d00 */
[----:B------:R-:W-:Y:S04]  /*1d70*/  BSSY.RECONVERGENT B1, `(.L_x_28715) ;  /* 0x000005a000017945 */ /* 0x000fe80003800200 */
[----:B------:R-:W-:Y:S05]  /*1d80*/  @!P1 BRA `(.L_x_28716) ;  /* 0x0000000000b89947 */ /* 0x000fea0003800000 */
[----:B------:R-:W-:Y:S02]  /*1d90*/  ISETP.GT.AND P1, PT, R3, RZ, PT ;  /* 0x000000ff0300720c */ /* 0x000fe40003f24270 */
[----:B-----5:R-:W-:Y:S02]  /*1da0*/  MOV R176, R160 ;  /* 0x000000a000b07202 */ /* 0x020fe40000000f00 */
[----:B------:R-:W-:Y:S02]  /*1db0*/  MOV R179, R163 ;  /* 0x000000a300b37202 */ /* 0x000fe40000000f00 */
[----:B------:R-:W-:Y:S02]  /*1dc0*/  MOV R180, R164 ;  /* 0x000000a400b47202 */ /* 0x000fe40000000f00 */
[----:B------:R-:W-:Y:S02]  /*1dd0*/  MOV R181, R165 ;  /* 0x000000a500b57202 */ /* 0x000fe40000000f00 */
[----:B------:R-:W-:-:S02]  /*1de0*/  MOV R182, R166 ;  /* 0x000000a600b67202 */ /* 0x000fc40000000f00 */
[----:B------:R-:W-:Y:S01]  /*1df0*/  MOV R183, R167 ;  /* 0x000000a700b77202 */ /* 0x000fe20000000f00 */
[----:B0-----:R-:W0:Y:S01]  /*1e00*/  @P1 LDC R5, c[0x0][0x40c] ;  /* 0x00010300ff051b82 */ /* 0x001e220000000800 */
[C---:B------:R-:W-:Y:S02]  /*1e10*/  @P1 SHF.L.U32 R177, R156.reuse, 0x10, RZ ;  /* 0x000000109cb11819 */ /* 0x040fe400000006ff */
[----:B------:R-:W-:-:S04]  /*1e20*/  @P1 PRMT R178, R156, 0x7632, R178 ;  /* 0x000076329cb21816 */ /* 0x000fc800000000b2 */
[----:B------:R-:W-:Y:S01]  /*1e30*/  @P1 SHF.L.U32 R178, R178, 0x10, RZ ;  /* 0x00000010b2b21819 */ /* 0x000fe200000006ff */
[----:B------:R-:W1:Y:S01]  /*1e40*/  @P1 LDC R4, c[0x0][0x40c] ;  /* 0x00010300ff041b82 */ /* 0x000e620000000800 */
[----:B0-----:R-:W-:-:S07]  /*1e50*/  @P1 FMUL.FTZ R177, R177, R5 ;  /* 0x00000005b1b11220 */ /* 0x001fce0000410000 */
[----:B------:R-:W0:Y:S01]  /*1e60*/  @P1 LDC R5, c[0x0][0x40c] ;  /* 0x00010300ff051b82 */ /* 0x000e220000000800 */
[----:B------:R-:W-:Y:S01]  /*1e70*/  @P1 FFMA.FTZ R176, R177, R32, R160 ;  /* 0x00000020b1b01223 */ /* 0x000fe200000100a0 */
[----:B------:R-:W-:Y:S01]  /*1e80*/  MOV R177, R161 ;  /* 0x000000a100b17202 */ /* 0x000fe20000000f00 */
[----:B-1----:R-:W-:Y:S01]  /*1e90*/  @P1 FMUL.FTZ R4, R178, R4 ;  /* 0x00000004b2041220 */ /* 0x002fe20000410000 */
[----:B------:R-:W-:-:S03]  /*1ea0*/  @P1 SHF.L.U32 R178, R157, 0x10, RZ ;  /* 0x000000109db21819 */ /* 0x000fc600000006ff */
[----:B------:R-:W-:Y:S02]  /*1eb0*/  @P1 FFMA.FTZ R177, R4, R33, R161 ;  /* 0x0000002104b11223 */ /* 0x000fe400000100a1 */
[----:B------:R-:W1:Y:S01]  /*1ec0*/  @P1 LDC R4, c[0x0][0x40c] ;  /* 0x00010300ff041b82 */ /* 0x000e620000000800 */
[----:B0-----:R-:W-:Y:S01]  /*1ed0*/  @P1 FMUL.FTZ R5, R178, R5 ;  /* 0x00000005b2051220 */ /* 0x001fe20000410000 */
[----:B------:R-:W-:-:S03]  /*1ee0*/  MOV R178, R162 ;  /* 0x000000a200b27202 */ /* 0x000fc60000000f00 */
[----:B------:R-:W-:Y:S01]  /*1ef0*/  @P1 FFMA.FTZ R178, R5, R34, R162 ;  /* 0x0000002205b21223 */ /* 0x000fe200000100a2 */
[----:B------:R-:W-:-:S04]  /*1f00*/  @P1 PRMT R5, R157, 0x7632, R5 ;  /* 0x000076329d051816 */ /* 0x000fc80000000005 */
[----:B------:R-:W-:-:S05]  /*1f10*/  @P1 SHF.L.U32 R5, R5, 0x10, RZ ;  /* 0x0000001005051819 */ /* 0x000fca00000006ff */
[----:B-1----:R-:W-:Y:S01]  /*1f20*/  @P1 FMUL.FTZ R4, R5, R4 ;  /* 0x0000000405041220 */ /* 0x002fe20000410000 */
[----:B------:R-:W-:-:S03]  /*1f30*/  @P1 SHF.L.U32 R5, R158, 0x10, RZ ;  /* 0x000000109e051819 */ /* 0x000fc600000006ff */
[----:B------:R-:W-:Y:S02]  /*1f40*/  @P1 FFMA.FTZ R179, R4, R35, R163 ;  /* 0x0000002304b31223 */ /* 0x000fe400000100a3 */
[----:B------:R-:W0:Y:S02]  /*1f50*/  @P1 LDC R4, c[0x0][0x40c] ;  /* 0x00010300ff041b82 */ /* 0x000e240000000800 */
[----:B0-----:R-:W-:Y:S01]  /*1f60*/  @P1 FMUL.FTZ R4, R5, R4 ;  /* 0x0000000405041220 */ /* 0x001fe20000410000 */
[----:B------:R-:W-:-:S03]  /*1f70*/  @P1 PRMT R5, R158, 0x7632, R5 ;  /* 0x000076329e051816 */ /* 0x000fc60000000005 */
[----:B------:R-:W-:Y:S01]  /*1f80*/  @P1 FFMA.FTZ R180, R4, R36, R164 ;  /* 0x0000002404b41223 */ /* 0x000fe200000100a4 */
[----:B------:R-:W-:Y:S01]  /*1f90*/  @P1 SHF.L.U32 R5, R5, 0x10, RZ ;  /* 0x0000001005051819 */ /* 0x000fe200000006ff */
[----:B------:R-:W0:Y:S04]  /*1fa0*/  @P1 LDC R4, c[0x0][0x40c] ;  /* 0x00010300ff041b82 */ /* 0x000e280000000800 */
[----:B0-----:R-:W-:Y:S01]  /*1fb0*/  @P1 FMUL.FTZ R4, R5, R4 ;  /* 0x0000000405041220 */ /* 0x001fe20000410000 */
[----:B------:R-:W-:-:S03]  /*1fc0*/  @P1 SHF.L.U32 R5, R159, 0x10, RZ ;  /* 0x000000109f051819 */ /* 0x000fc600000006ff */
[----:B------:R-:W-:Y:S02]  /*1fd0*/  @P1 FFMA.FTZ R181, R4, R37, R165 ;  /* 0x0000002504b51223 */ /* 0x000fe400000100a5 */
[----:B------:R-:W0:Y:S02]  /*1fe0*/  @P1 LDC R4, c[0x0][0x40c] ;  /* 0x00010300ff041b82 */ /* 0x000e240000000800 */
        /* <DEDUP_REMOVED lines=8> */
.L_x_28716:
[----:B0-----:R-:W0:Y:S01]  /*2070*/  @P0 LDC R4, c[0x0][0x40c] ;  /* 0x00010300ff040b82 */ /* 0x001e220000000800 */
[C---:B-----5:R-:W-:Y:S01]  /*2080*/  @P0 SHF.L.U32 R177, R156.reuse, 0x10, RZ ;  /* 0x000000109cb10819 */ /* 0x060fe200000006ff */
        /* <DEDUP_REMOVED lines=40> */
.L_x_28717:
[----:B------:R-:W-:Y:S05]  /*2310*/  BSYNC.RECONVERGENT B1 ;  /* 0x0000000000017941 */ /* 0x000fea0003800200 */
.L_x_28715:
[----:B------:R-:W0:Y:S01]  /*2320*/  LDC.64 R4, c[0x0][0x3a8] ;  /* 0x0000ea00ff047b82 */ /* 0x000e220000000a00 */
[----:B------:R-:W-:Y:S01]  /*2330*/  IADD3 R232, PT, PT, R232, 0x20, RZ ;  /* 0x00000020e8e87810 */ /* 0x000fe20007ffe0ff */
[C---:B0-----:R-:W-:Y:S01]  /*2340*/  IMAD.WIDE.U32 R4, R7.reuse, 0x20, R4 ;  /* 0x0000002007047825 */ /* 0x041fe200078e0004 */
[----:B------:R-:W-:-:S04]  /*2350*/  IADD3 R7, PT, PT, R7, 0x20, RZ ;  /* 0x0000002007077810 */ /* 0x000fc80007ffe0ff */
[----:B------:R1:W-:Y:S04]  /*2360*/  STG.E.128 desc[UR6][R4.64], R176 ;  /* 0x000000b004007986 */ /* 0x0003e8000c101d06 */
[----:B------:R1:W-:Y:S02]  /*2370*/  STG.E.128 desc[UR6][R4.64+0x10], R180 ;  /* 0x000010b404007986 */ /* 0x0003e4000c101d06 */
.L_x_28714:
[----:B------:R-:W-:Y:S05]  /*2380*/  BSYNC.RECONVERGENT B0 ;  /* 0x0000000000007941 */ /* 0x000fea0003800200 */
.L_x_28713:
        /* <DEDUP_REMOVED lines=62> */
.L_x_28721:
        /* <DEDUP_REMOVED lines=42> */
.L_x_28722:
[----:B------:R-:W-:Y:S05]  /*2a10*/  BSYNC.RECONVERGENT B1 ;  /* 0x0000000000017941 */ /* 0x000fea0003800200 */
.L_x_28720:
[----:B------:R-:W0:Y:S01]  /*2a20*/  LDC.64 R4, c[0x0][0x3a8] ;  /* 0x0000ea00ff047b82 */ /* 0x000e220000000a00 */
[----:B------:R-:W-:Y:S01]  /*2a30*/  IADD3 R232, PT, PT, R232, 0x20, RZ ;  /* 0x00000020e8e87810 */ /* 0x000fe20007ffe0ff */
[C---:B0-----:R-:W-:Y:S01]  /*2a40*/  IMAD.WIDE.U32 R4, R7.reuse, 0x20, R4 ;  /* 0x0000002007047825 */ /* 0x041fe200078e0004 */
[----:B------:R-:W-:-:S04]  /*2a50*/  IADD3 R7, PT, PT, R7, 0x20, RZ ;  /* 0x0000002007077810 */ /* 0x000fc80007ffe0ff */
[----:B------:R2:W-:Y:S04]  /*2a60*/  STG.E.128 desc[UR6][R4.64], R184 ;  /* 0x000000b804007986 */ /* 0x0005e8000c101d06 */
[----:B------:R2:W-:Y:S02]  /*2a70*/  STG.E.128 desc[UR6][R4.64+0x10], R188 ;  /* 0x000010bc04007986 */ /* 0x0005e4000c101d06 */
.L_x_28719:
[----:B------:R-:W-:Y:S05]  /*2a80*/  BSYNC.RECONVERGENT B0 ;  /* 0x0000000000007941 */ /* 0x000fea0003800200 */
.L_x_28718:
[----:B------:R-:W-:Y:S01]  /*2a90*/  ISETP.GE.U32.AND P1, PT, R0, 0x80, PT ;  /* 0x000000800000780c */ /* 0x000fe20003f26070 */
[----:B------:R-:W-:Y:S01]  /*2aa0*/  BSSY.RECONVERGENT B0, `(.L_x_28723) ;  /* 0x000006e000007945 */ /* 0x000fe20003800200 */
[----:B------:R-:W-:-:S11]  /*2ab0*/  LOP3.LUT R2, R2, 0xffffffbf, RZ, 0xc0, !PT ;  /* 0xffffffbf02027812 */ /* 0x000fd600078ec0ff */
[----:B------:R-:W-:Y:S01]  /*2ac0*/  @P1 LOP3.LUT R2, R2, 0x40, RZ, 0xfc, !PT ;  /* 0x0000004002021812 */ /* 0x000fe200078efcff */
[----:B------:R-:W-:Y:S06]  /*2ad0*/  @!P1 BRA `(.L_x_28724) ;  /* 0x0000000400a89947 */ /* 0x000fec0003800000 */
[----:B012---:R-:W0:Y:S01]  /*2ae0*/  @P0 LDC.64 R4, c[0x0][0x390] ;  /* 0x0000e400ff040b82 */ /* 0x007e220000000a00 */
        /* <DEDUP_REMOVED lines=56> */
.L_x_28726:
        /* <DEDUP_REMOVED lines=42> */
.L_x_28727:
[----:B------:R-:W-:Y:S05]  /*3110*/  BSYNC.RECONVERGENT B1 ;  /* 0x0000000000017941 */ /* 0x000fea0003800200 */
.L_x_28725:
[----:B------:R-:W0:Y:S01]  /*3120*/  LDC.64 R4, c[0x0][0x3a8] ;  /* 0x0000ea00ff047b82 */ /* 0x000e220000000a00 */
[----:B------:R-:W-:Y:S01]  /*3130*/  IADD3 R232, PT, PT, R232, 0x20, RZ ;  /* 0x00000020e8e87810 */ /* 0x000fe20007ffe0ff */
[C---:B0-----:R-:W-:Y:S01]  /*3140*/  IMAD.WIDE.U32 R4, R7.reuse, 0x20, R4 ;  /* 0x0000002007047825 */ /* 0x041fe200078e0004 */
[----:B------:R-:W-:-:S04]  /*3150*/  IADD3 R7, PT, PT, R7, 0x20, RZ ;  /* 0x0000002007077810 */ /* 0x000fc80007ffe0ff */
[----:B------:R3:W-:Y:S04]  /*3160*/  STG.E.128 desc[UR6][R4.64], R192 ;  /* 0x000000c004007986 */ /* 0x0007e8000c101d06 */
[----:B------:R3:W-:Y:S02]  /*3170*/  STG.E.128 desc[UR6][R4.64+0x10], R196 ;  /* 0x000010c404007986 */ /* 0x0007e4000c101d06 */
.L_x_28724:
[----:B------:R-:W-:Y:S05]  /*3180*/  BSYNC.RECONVERGENT B0 ;  /* 0x0000000000007941 */ /* 0x000fea0003800200 */
.L_x_28723:
        /* <DEDUP_REMOVED lines=62> */
.L_x_28731:
        /* <DEDUP_REMOVED lines=42> */
.L_x_28732:
[----:B------:R-:W-:Y:S05]  /*3810*/  BSYNC.RECONVERGENT B1 ;  /* 0x0000000000017941 */ /* 0x000fea0003800200 */
.L_x_28730:
[----:B------:R-:W0:Y:S01]  /*3820*/  LDC.64 R4, c[0x0][0x3a8] ;  /* 0x0000ea00ff047b82 */ /* 0x000e220000000a00 */
[----:B------:R-:W-:Y:S01]  /*3830*/  IADD3 R232, PT, PT, R232, 0x20, RZ ;  /* 0x00000020e8e87810 */ /* 0x000fe20007ffe0ff */
[C---:B0-----:R-:W-:Y:S01]  /*3840*/  IMAD.WIDE.U32 R4, R7.reuse, 0x20, R4 ;  /* 0x0000002007047825 */ /* 0x041fe200078e0004 */
[----:B------:R-:W-:-:S04]  /*3850*/  IADD3 R7, PT, PT, R7, 0x20, RZ ;  /* 0x0000002007077810 */ /* 0x000fc80007ffe0ff */
[----:B------:R0:W-:Y:S04]  /*3860*/  STG.E.128 desc[UR6][R4.64], R200 ;  /* 0x000000c804007986 */ /* 0x0001e8000c101d06 */
[----:B------:R0:W-:Y:S02]  /*3870*/  STG.E.128 desc[UR6][R4.64+0x10], R204 ;  /* 0x000010cc04007986 */ /* 0x0001e4000c101d06 */
.L_x_28729:
[----:B------:R-:W-:Y:S05]  /*3880*/  BSYNC.RECONVERGENT B0 ;  /* 0x0000000000007941 */ /* 0x000fea0003800200 */
.L_x_28728:
        /* <DEDUP_REMOVED lines=62> */
.L_x_28736:
        /* <DEDUP_REMOVED lines=42> */
.L_x_28737:
[----:B------:R-:W-:Y:S05]  /*3f10*/  BSYNC.RECONVERGENT B1 ;  /* 0x0000000000017941 */ /* 0x000fea0003800200 */
.L_x_28735:
[----:B------:R-:W0:Y:S01]  /*3f20*/  LDC.64 R4, c[0x0][0x3a8] ;  /* 0x0000ea00ff047b82 */ /* 0x000e220000000a00 */
[----:B------:R-:W-:Y:S01]  /*3f30*/  IADD3 R232, PT, PT, R232, 0x20, RZ ;  /* 0x00000020e8e87810 */ /* 0x000fe20007ffe0ff */
[C---:B0-----:R-:W-:Y:S01]  /*3f40*/  IMAD.WIDE.U32 R4, R7.reuse, 0x20, R4 ;  /* 0x0000002007047825 */ /* 0x041fe200078e0004 */
[----:B------:R-:W-:-:S04]  /*3f50*/  IADD3 R7, PT, PT, R7, 0x20, RZ ;  /* 0x0000002007077810 */ /* 0x000fc80007ffe0ff */
[----:B------:R0:W-:Y:S04]  /*3f60*/  STG.E.128 desc[UR6][R4.64], R208 ;  /* 0x000000d004007986 */ /* 0x0001e8000c101d06 */
[----:B------:R0:W-:Y:S02]  /*3f70*/  STG.E.128 desc[UR6][R4.64+0x10], R212 ;  /* 0x000010d404007986 */ /* 0x0001e4000c101d06 */
.L_x_28734:
[----:B------:R-:W-:Y:S05]  /*3f80*/  BSYNC.RECONVERGENT B0 ;  /* 0x0000000000007941 */ /* 0x000fea0003800200 */
.L_x_28733:
        /* <DEDUP_REMOVED lines=62> */
.L_x_28741:
        /* <DEDUP_REMOVED lines=42> */
.L_x_28742:
[----:B------:R-:W-:Y:S05]  /*4610*/  BSYNC.RECONVERGENT B1 ;  /* 0x0000000000017941 */ /* 0x000fea0003800200 */
.L_x_28740:
[----:B------:R-:W0:Y:S01]  /*4620*/  LDC.64 R4, c[0x0][0x3a8] ;  /* 0x0000ea00ff047b82 */ /* 0x000e220000000a00 */
[----:B------:R-:W-:Y:S01]  /*4630*/  IADD3 R232, PT, PT, R232, 0x20, RZ ;  /* 0x00000020e8e87810 */ /* 0x000fe20007ffe0ff */
[C---:B0-----:R-:W-:Y:S01]  /*4640*/  IMAD.WIDE.U32 R4, R7.reuse, 0x20, R4 ;  /* 0x0000002007047825 */ /* 0x041fe200078e0004 */
[----:B------:R-:W-:-:S04]  /*4650*/  IADD3 R7, PT, PT, R7, 0x20, RZ ;  /* 0x0000002007077810 */ /* 0x000fc80007ffe0ff */
[----:B------:R0:W-:Y:S04]  /*4660*/  STG.E.128 desc[UR6][R4.64], R216 ;  /* 0x000000d804007986 */ /* 0x0001e8000c101d06 */
[----:B------:R0:W-:Y:S02]  /*4670*/  STG.E.128 desc[UR6][R4.64+0x10], R220 ;  /* 0x000010dc04007986 */ /* 0x0001e4000c101d06 */
.L_x_28739:
[----:B------:R-:W-:Y:S05]  /*4680*/  BSYNC.RECONVERGENT B0 ;  /* 0x0000000000007941 */ /* 0x000fea0003800200 */
.L_x_28738:
        /* <DEDUP_REMOVED lines=25> */
[----:B------:R-:W-:Y:S02]  /*4820*/  @P0 PRMT R225, R156, 0x7632, R225 ;  /* 0x000076329ce10816 */ /* 0x000fe400000000e1 */
[----:B------:R-:W-:Y:S02]  /*4830*/  MOV R231, R167 ;  /* 0x000000a700e77202 */ /* 0x000fe40000000f00 */
[----:B------:R-:W-:Y:S01]  /*4840*/  @P0 SHF.L.U32 R225, R225, 0x10, RZ ;  /* 0x00000010e1e10819 */ /* 0x000fe200000006ff */
[----:B------:R-:W1:Y:S01]  /*4850*/  @P0 LDC R3, c[0x0][0x40c] ;  /* 0x00010300ff030b82 */ /* 0x000e620000000800 */
[----:B0-----:R-:W-:-:S07]  /*4860*/  @P0 FMUL.FTZ R5, R4, R5 ;  /* 0x0000000504050220 */ /* 0x001fce0000410000 */
[----:B------:R-:W0:Y:S01]  /*4870*/  @P0 LDC R4, c[0x0][0x40c] ;  /* 0x00010300ff040b82 */ /* 0x000e220000000800 */
[----:B------:R-:W-:Y:S01]  /*4880*/  @P0 FFMA.FTZ R224, R5, R148, R160 ;  /* 0x0000009405e00223 */ /* 0x000fe200000100a0 */
[----:B------:R-:W-:Y:S01]  /*4890*/  @P0 SHF.L.U32 R5, R157, 0x10, RZ ;  /* 0x000000109d050819 */ /* 0x000fe200000006ff */
[----:B-1----:R-:W-:Y:S01]  /*48a0*/  @P0 FMUL.FTZ R3, R225, R3 ;  /* 0x00000003e1030220 */ /* 0x002fe20000410000 */
[----:B------:R-:W-:-:S03]  /*48b0*/  MOV R225, R161 ;  /* 0x000000a100e17202 */ /* 0x000fc60000000f00 */
[----:B------:R-:W-:Y:S02]  /*48c0*/  @P0 FFMA.FTZ R225, R3, R149, R161 ;  /* 0x0000009503e10223 */ /* 0x000fe400000100a1 */
[----:B------:R-:W1:Y:S01]  /*48d0*/  @P0 LDC R3, c[0x0][0x40c] ;  /* 0x00010300ff030b82 */ /* 0x000e620000000800 */
[----:B0-----:R-:W-:-:S04]  /*48e0*/  @P0 FMUL.FTZ R4, R5, R4 ;  /* 0x0000000405040220 */ /* 0x001fc80000410000 */
        /* <DEDUP_REMOVED lines=24> */
.L_x_28746:
[----:B------:R-:W1:Y:S01]  /*4a70*/  @P0 LDC R3, c[0x0][0x40c] ;  /* 0x00010300ff030b82 */ /* 0x000e620000000800 */
[C---:B0----5:R-:W-:Y:S01]  /*4a80*/  @P0 SHF.L.U32 R5, R156.reuse, 0x10, RZ ;  /* 0x000000109c050819 */ /* 0x061fe200000006ff */
[----:B------:R-:W-:Y:S01]  /*4a90*/  HFMA2 R224, -RZ, RZ, 0, 0 ;  /* 0x00000000ffe07431 */ /* 0x000fe200000001ff */
[----:B------:R-:W-:Y:S02]  /*4aa0*/  @P0 PRMT R225, R156, 0x7632, R225 ;  /* 0x000076329ce10816 */ /* 0x000fe400000000e1 */
[----:B------:R-:W-:Y:S02]  /*4ab0*/  CS2R R226, SRZ ;  /* 0x0000000000e27805 */ /* 0x000fe4000001ff00 */
[----:B------:R-:W-:Y:S02]  /*4ac0*/  CS2R R228, SRZ ;  /* 0x0000000000e47805 */ /* 0x000fe4000001ff00 */
[----:B------:R-:W-:Y:S02]  /*4ad0*/  CS2R R230, SRZ ;  /* 0x0000000000e67805 */ /* 0x000fe4000001ff00 */
[----:B------:R-:W-:Y:S01]  /*4ae0*/  @P0 SHF.L.U32 R225, R225, 0x10, RZ ;  /* 0x00000010e1e10819 */ /* 0x000fe200000006ff */
[----:B------:R-:W0:Y:S01]  /*4af0*/  @P0 LDC R4, c[0x0][0x40c] ;  /* 0x00010300ff040b82 */ /* 0x000e220000000800 */
[----:B-1----:R-:W-:-:S07]  /*4b00*/  @P0 FMUL.FTZ R5, R5, R3 ;  /* 0x0000000305050220 */ /* 0x002fce0000410000 */
[----:B------:R-:W1:Y:S01]  /*4b10*/  @P0 LDC R3, c[0x0][0x40c] ;  /* 0x00010300ff030b82 */ /* 0x000e620000000800 */
[----:B------:R-:W-:Y:S01]  /*4b20*/  @P0 FMUL.FTZ R224, R5, R148 ;  /* 0x0000009405e00220 */ /* 0x000fe20000410000 */
[----:B------:R-:W-:Y:S01]  /*4b30*/  @P0 SHF.L.U32 R5, R157, 0x10, RZ ;  /* 0x000000109d050819 */ /* 0x000fe200000006ff */
[----:B0-----:R-:W-:Y:S01]  /*4b40*/  @P0 FMUL.FTZ R4, R225, R4 ;  /* 0x00000004e1040220 */ /* 0x001fe20000410000 */
[----:B------:R-:W-:-:S03]  /*4b50*/  MOV R225, RZ ;  /* 0x000000ff00e17202 */ /* 0x000fc60000000f00 */
[----:B------:R-:W-:Y:S02]  /*4b60*/  @P0 FMUL.FTZ R225, R4, R149 ;  /* 0x0000009504e10220 */ /* 0x000fe40000410000 */
[----:B------:R-:W0:Y:S01]  /*4b70*/  @P0 LDC R4, c[0x0][0x40c] ;  /* 0x00010300ff040b82 */ /* 0x000e220000000800 */
[----:B-1----:R-:W-:Y:S01]  /*4b80*/  @P0 FMUL.FTZ R3, R5, R3 ;  /* 0x0000000305030220 */ /* 0x002fe20000410000 */
[----:B------:R-:W-:-:S03]  /*4b90*/  @P0 PRMT R5, R157, 0x7632, R5 ;  /* 0x000076329d050816 */ /* 0x000fc60000000005 */
[----:B------:R-:W-:Y:S01]  /*4ba0*/  @P0 FMUL.FTZ R226, R3, R150 ;  /* 0x0000009603e20220 */ /* 0x000fe20000410000 */
[----:B------:R-:W-:Y:S02]  /*4bb0*/  @P0 SHF.L.U32 R5, R5, 0x10, RZ ;  /* 0x0000001005050819 */ /* 0x000fe400000006ff */
[----:B------:R-:W1:Y:S03]  /*4bc0*/  @P0 LDC R3, c[0x0][0x40c] ;  /* 0x00010300ff030b82 */ /* 0x000e660000000800 */
[----:B0-----:R-:W-:-:S04]  /*4bd0*/  @P0 FMUL.FTZ R4, R5, R4 ;  /* 0x0000000405040220 */ /* 0x001fc80000410000 */
[----:B------:R-:W-:Y:S01]  /*4be0*/  @P0 FMUL.FTZ R227, R4, R151 ;  /* 0x0000009704e30220 */ /* 0x000fe20000410000 */
[----:B------:R-:W-:-:S05]  /*4bf0*/  @P0 SHF.L.U32 R4, R158, 0x10, RZ ;  /* 0x000000109e040819 */ /* 0x000fca00000006ff */
[----:B-1----:R-:W-:Y:S01]  /*4c00*/  @P0 FMUL.FTZ R3, R4, R3 ;  /* 0x0000000304030220 */ /* 0x002fe20000410000 */
        /* <DEDUP_REMOVED lines=15> */
.L_x_28747:
[----:B------:R-:W-:Y:S05]  /*4d00*/  BSYNC.RECONVERGENT B1 ;  /* 0x0000000000017941 */ /* 0x000fea0003800200 */
.L_x_28745:
[----:B------:R-:W0:Y:S02]  /*4d10*/  LDC.64 R4, c[0x0][0x3a8] ;  /* 0x0000ea00ff047b82 */ /* 0x000e240000000a00 */
[----:B0-----:R-:W-:-:S05]  /*4d20*/  IMAD.WIDE.U32 R4, R7, 0x20, R4 ;  /* 0x0000002007047825 */ /* 0x001fca00078e0004 */
[----:B------:R0:W-:Y:S04]  /*4d30*/  STG.E.128 desc[UR6][R4.64], R224 ;  /* 0x000000e004007986 */ /* 0x0001e8000c101d06 */
[----:B------:R0:W-:Y:S02]  /*4d40*/  STG.E.128 desc[UR6][R4.64+0x10], R228 ;  /* 0x000010e404007986 */ /* 0x0001e4000c101d06 */
.L_x_28744:
[----:B------:R-:W-:Y:S05]  /*4d50*/  BSYNC.RECONVERGENT B0 ;  /* 0x0000000000007941 */ /* 0x000fea0003800200 */
.L_x_28743:
[----:B------:R-:W-:Y:S01]  /*4d60*/  FADD.FTZ R3, RZ, R168 ;  /* 0x000000a8ff037221 */ /* 0x000fe20000010000 */
[C---:B------:R-:W-:Y:S01]  /*4d70*/  ISETP.GT.U32.AND P4, PT, R0.reuse, 0x3f, PT ;  /* 0x0000003f0000780c */ /* 0x040fe20003f84070 */
[----:B0123--:R-:W0:Y:S01]  /*4d80*/  S2R R4, SR_TID.X ;  /* 0x0000000000047919 */ /* 0x00fe220000002100 */
        /* <DEDUP_REMOVED lines=231> */
.L_x_28777:
[----:B------:R-:W2:Y:S01]  /*5c00*/  S2R R234, SR_TID.X ;  /* 0x0000000000ea7919 */ /* 0x000ea20000002100 */
[----:B------:R-:W-:Y:S01]  /*5c10*/  ISETP.NE.AND P0, PT, RZ, UR5, PT ;  /* 0x00000005ff007c0c */ /* 0x000fe2000bf05270 */
[----:B-1----:R-:W-:Y:S01]  /*5c20*/  FADD.FTZ R3, R232, R3 ;  /* 0x00000003e8037221 */ /* 0x002fe20000010000 */
[----:B------:R-:W-:Y:S03]  /*5c30*/  BSSY.RECONVERGENT B0, `(.L_x_28749) ;  /* 0x0000173000007945 */ /* 0x000fe60003800200 */
[----:B------:R-:W-:Y:S01]  /*5c40*/  FFMA.FTZ R3, R3, R235, UR10 ;  /* 0x0000000a03037e23 */ /* 0x000fe200080100eb */
[----:B--2---:R-:W-:-:S13]  /*5c50*/  LOP3.LUT P1, RZ, R234, 0x1f, RZ, 0xc0, !PT ;  /* 0x0000001feaff7812 */ /* 0x004fda000782c0ff */
        /* <DEDUP_REMOVED lines=10> */
[----:B-----5:R-:W-:-:S13]  /*5d00*/  ISETP.GE.AND P1, PT, R233, 0x1, PT ;  /* 0x00000001e900780c */ /* 0x020fda0003f26270 */
[----:B-1----:R-:W-:Y:S05]  /*5d10*/  @!P1 BRA `(.L_x_28750) ;  /* 0x0000001400909947 */ /* 0x002fea0003800000 */
[----:B0-----:R-:W0:Y:S01]  /*5d20*/  LDC R232, c[0x0][0x388] ;  /* 0x0000e200ffe87b82 */ /* 0x001e220000000800 */
[----:B------:R-:W-:Y:S01]  /*5d30*/  IADD3 R5, PT, PT, R233, -0x1, RZ ;  /* 0xffffffffe9057810 */ /* 0x000fe20007ffe0ff */
[----:B------:R-:W-:Y:S01]  /*5d40*/  BSSY.RECONVERGENT B1, `(.L_x_28751) ;  /* 0x0000038000017945 */ /* 0x000fe20003800200 */
[----:B------:R-:W-:Y:S02]  /*5d50*/  FSEL R4, R7, RZ, !P0 ;  /* 0x000000ff07047208 */ /* 0x000fe40004000000 */
[----:B------:R-:W-:Y:S01]  /*5d60*/  LOP3.LUT R252, R234, 0x1f, RZ, 0xc0, !PT ;  /* 0x0000001feafc7812 */ /* 0x000fe200078ec0ff */
[----:B0-----:R-:W-:-:S05]  /*5d70*/  IMAD R5, R5, R232, RZ ;  /* 0x000000e805057224 */ /* 0x001fca00078e02ff */
[----:B------:R-:W-:-:S04]  /*5d80*/  SHF.R.S32.HI R7, RZ, 0x1f, R5 ;  /* 0x0000001fff077819 */ /* 0x000fc80000011405 */
[----:B------:R-:W-:-:S04]  /*5d90*/  LEA.HI R5, R7, R5, RZ, 0x3 ;  /* 0x0000000507057211 */ /* 0x000fc800078f18ff */
[----:B------:R-:W-:Y:S01]  /*5da0*/  LEA.HI.SX32 R5, R5, R252, 0x1d ;  /* 0x000000fc05057211 */ /* 0x000fe200078feaff */
[----:B------:R-:W-:Y:S06]  /*5db0*/  @!P5 BRA `(.L_x_28752) ;  /* 0x0000000000c0d947 */ /* 0x000fec0003800000 */
[----:B------:R0:W-:Y:S04]  /*5dc0*/  STL [R1+0x88], R6 ;  /* 0x0000880601007387 */ /* 0x0001e80000100800 */
[----:B------:R-:W2:Y:S04]  /*5dd0*/  LDL R233, [R1+0x6c] ;  /* 0x00006c0001e97983 */ /* 0x000ea80000100800 */
[----:B0-----:R-:W3:Y:S04]  /*5de0*/  LDL R6, [R1+0x68] ;  /* 0x0000680001067983 */ /* 0x001ee80000100800 */
[----:B------:R0:W-:Y:S04]  /*5df0*/  STL [R1+0x84], R2 ;  /* 0x0000840201007387 */ /* 0x0001e80000100800 */
[----:B------:R-:W4:Y:S04]  /*5e00*/  LDL R234, [R1+0x74] ;  /* 0x0000740001ea7983 */ /* 0x000f280000100800 */
[----:B0-----:R-:W4:Y:S04]  /*5e10*/  LDL R2, [R1+0x70] ;  /* 0x0000700001027983 */ /* 0x001f280000100800 */
[----:B------:R0:W-:Y:S04]  /*5e20*/  STL [R1+0x80], R0 ;  /* 0x0000800001007387 */ /* 0x0001e80000100800 */
[----:B------:R-:W4:Y:S04]  /*5e30*/  LDL R235, [R1+0x5c] ;  /* 0x00005c0001eb7983 */ /* 0x000f280000100800 */
[----:B0-----:R-:W4:Y:S04]  /*5e40*/  LDL R0, [R1+0x58] ;  /* 0x0000580001007983 */ /* 0x001f280000100800 */
        /* <DEDUP_REMOVED lines=14> */
[----:B------:R-:W-:Y:S01]  /*5f30*/  FMUL.FTZ R7, R3, R7 ;  /* 0x0000000703077220 */ /* 0x000fe20000410000 */
[----:B----4-:R-:W-:-:S03]  /*5f40*/  FFMA.FTZ R233, R233, R2, R10 ;  /* 0x00000002e9e97223 */ /* 0x010fc6000001000a */
[----:B------:R-:W-:Y:S01]  /*5f50*/  FFMA.FTZ R7, R7, R234, R11 ;  /* 0x000000ea07077223 */ /* 0x000fe2000001000b */
[--C-:B------:R-:W-:Y:S01]  /*5f60*/  FADD.FTZ R234, R172, -R4.reuse ;  /* 0x80000004acea7221 */ /* 0x100fe20000010000 */
[----:B------:R0:W5:Y:S03]  /*5f70*/  LDL.LU R2, [R1+0x84] ;  /* 0x0000840001027983 */ /* 0x0001660000300800 */
[----:B------:R-:W-:Y:S01]  /*5f80*/  F2FP.BF16.F32.PACK_AB R233, R7, R233 ;  /* 0x000000e907e9723e */ /* 0x000fe200000010ff */
[----:B------:R-:W-:Y:S01]  /*5f90*/  FADD.FTZ R7, R173, -R4 ;  /* 0x80000004ad077221 */ /* 0x000fe20000010000 */
[----:B------:R-:W-:-:S03]  /*5fa0*/  FMUL.FTZ R234, R3, R234 ;  /* 0x000000ea03ea7220 */ /* 0x000fc60000410000 */
[----:B------:R-:W-:Y:S01]  /*5fb0*/  FMUL.FTZ R7, R3, R7 ;  /* 0x0000000703077220 */ /* 0x000fe20000410000 */
[----:B------:R-:W-:-:S03]  /*5fc0*/  FFMA.FTZ R234, R234, R0, R12 ;  /* 0x00000000eaea7223 */ /* 0x000fc6000001000c */
[----:B------:R-:W-:Y:S01]  /*5fd0*/  FFMA.FTZ R7, R7, R235, R13 ;  /* 0x000000eb07077223 */ /* 0x000fe2000001000d */
[--C-:B------:R-:W-:Y:S01]  /*5fe0*/  FADD.FTZ R235, R175, -R4.reuse ;  /* 0x80000004afeb7221 */ /* 0x100fe20000010000 */
[----:B------:R0:W5:Y:S03]  /*5ff0*/  LDL.LU R0, [R1+0x80] ;  /* 0x0000800001007983 */ /* 0x0001660000300800 */
[----:B------:R-:W-:Y:S01]  /*6000*/  F2FP.BF16.F32.PACK_AB R234, R7, R234 ;  /* 0x000000ea07ea723e */ /* 0x000fe200000010ff */
[----:B------:R-:W-:Y:S01]  /*6010*/  FADD.FTZ R7, R174, -R4 ;  /* 0x80000004ae077221 */ /* 0x000fe20000010000 */
[----:B------:R-:W-:-:S03]  /*6020*/  FMUL.FTZ R235, R3, R235 ;  /* 0x000000eb03eb7220 */ /* 0x000fc60000410000 */
[----:B------:R-:W-:-:S04]  /*6030*/  FMUL.FTZ R7, R3, R7 ;  /* 0x0000000703077220 */ /* 0x000fc80000410000 */
[----:B------:R-:W-:Y:S01]  /*6040*/  FFMA.FTZ R7, R7, R16, R14 ;  /* 0x0000001007077223 */ /* 0x000fe2000001000e */
[----:B------:R-:W-:Y:S02]  /*6050*/  FFMA.FTZ R235, R235, R17, R15 ;  /* 0x00000011ebeb7223 */ /* 0x000fe4000001000f */
[----:B------:R-:W1:Y:S03]  /*6060*/  LDC.64 R16, c[0x0][0x428] ;  /* 0x00010a00ff107b82 */ /* 0x000e660000000a00 */
[----:B------:R-:W-:Y:S01]  /*6070*/  F2FP.BF16.F32.PACK_AB R235, R235, R7 ;  /* 0x00000007ebeb723e */ /* 0x000fe200000010ff */
[----:B-1----:R-:W-:-:S05]  /*6080*/  IMAD.WIDE.U32 R16, R5, 0x10, R16 ;  /* 0x0000001005107825 */ /* 0x002fca00078e0010 */
[----:B------:R1:W-:Y:S04]  /*6090*/  STG.E.128 desc[UR6][R16.64], R232 ;  /* 0x000000e810007986 */ /* 0x0003e8000c101d06 */
[----:B-1----:R0:W5:Y:S01]  /*60a0*/  LDL.LU.64 R16, [R1+0x78] ;  /* 0x0000780001107983 */ /* 0x0021620000300a00 */
[----:B------:R-:W-:-:S07]  /*60b0*/  IADD3 R5, PT, PT, R5, 0x20, RZ ;  /* 0x0000002005057810 */ /* 0x000fce0007ffe0ff */
.L_x_28752:
[----:B------:R-:W-:Y:S05]  /*60c0*/  BSYNC.RECONVERGENT B1 ;  /* 0x0000000000017941 */ /* 0x000fea0003800200 */
.L_x_28751:
[----:B-----5:R-:W-:Y:S01]  /*60d0*/  LOP3.LUT P0, RZ, R2, 0x200, RZ, 0xc0, !PT ;  /* 0x0000020002ff7812 */ /* 0x020fe2000780c0ff */
[----:B------:R-:W-:-:S12]  /*60e0*/  BSSY.RECONVERGENT B1, `(.L_x_28753) ;  /* 0x0000032000017945 */ /* 0x000fd80003800200 */
[----:B------:R-:W-:Y:S05]  /*60f0*/  @!P0 BRA `(.L_x_28754) ;  /* 0x0000000000c08947 */ /* 0x000fea0003800000 */
[----:B------:R1:W-:Y:S04]  /*6100*/  STL [R1+0x88], R6 ;  /* 0x0000880601007387 */ /* 0x0003e80000100800 */
        /* <DEDUP_REMOVED lines=8> */
[----:B------:R1:W-:Y:S04]  /*6190*/  STL.64 [R1+0x78], R8 ;  /* 0x0000780801007387 */ /* 0x0003e80000100a00 */
[----:B-1----:R-:W4:Y:S04]  /*61a0*/  LDL R8, [R1+0x40] ;  /* 0x0000400001087983 */ /* 0x002f280000100800 */
        /* <DEDUP_REMOVED lines=31> */
[----:B------:R-:W2:Y:S03]  /*63a0*/  LDC.64 R8, c[0x0][0x428] ;  /* 0x00010a00ff087b82 */ /* 0x000ea60000000a00 */
[----:B------:R-:W-:Y:S01]  /*63b0*/  F2FP.BF16.F32.PACK_AB R235, R235, R7 ;  /* 0x00000007ebeb723e */ /* 0x000fe200000010ff */
[----:B--2---:R-:W-:-:S05]  /*63c0*/  IMAD.WIDE.U32 R8, R5, 0x10, R8 ;  /* 0x0000001005087825 */ /* 0x004fca00078e0008 */
[----:B------:R2:W-:Y:S04]  /*63d0*/  STG.E.128 desc[UR6][R8.64], R232 ;  /* 0x000000e808007986 */ /* 0x0005e8000c101d06 */
[----:B--2---:R1:W5:Y:S01]  /*63e0*/  LDL.LU.64 R8, [R1+0x78] ;  /* 0x0000780001087983 */ /* 0x0043620000300a00 */
[----:B------:R-:W-:-:S07]  /*63f0*/  IADD3 R5, PT, PT, R5, 0x20, RZ ;  /* 0x0000002005057810 */ /* 0x000fce0007ffe0ff */
.L_x_28754:
[----:B------:R-:W-:Y:S05]  /*6400*/  BSYNC.RECONVERGENT B1 ;  /* 0x0000000000017941 */ /* 0x000fea0003800200 */
.L_x_28753:
[----:B-----5:R-:W-:Y:S01]  /*6410*/  LOP3.LUT P0, RZ, R2, 0x100, RZ, 0xc0, !PT ;  /* 0x0000010002ff7812 */ /* 0x020fe2000780c0ff */
[----:B------:R-:W-:-:S12]  /*6420*/  BSSY.RECONVERGENT B1, `(.L_x_28755) ;  /* 0x0000032000017945 */ /* 0x000fd80003800200 */
[----:B------:R-:W-:Y:S05]  /*6430*/  @!P0 BRA `(.L_x_28756) ;  /* 0x0000000000c08947 */ /* 0x000fea0003800000 */
[----:B------:R2:W-:Y:S04]  /*6440*/  STL [R1+0x88], R6 ;  /* 0x0000880601007387 */ /* 0x0005e80000100800 */
[----:B------:R-:W3:Y:S04]  /*6450*/  LDL R233, [R1+0x2c] ;  /* 0x00002c0001e97983 */ /* 0x000ee80000100800 */
[----:B--2---:R-:W2:Y:S04]  /*6460*/  LDL R6, [R1+0x28] ;  /* 0x0000280001067983 */ /* 0x004ea80000100800 */
        /* <DEDUP_REMOVED lines=13> */
[----:B---3--:R-:W-:Y:S01]  /*6540*/  FFMA.FTZ R7, R7, R233, R41 ;  /* 0x000000e907077223 */ /* 0x008fe20000010029 */
[----:B--2---:R-:W-:Y:S01]  /*6550*/  FFMA.FTZ R232, R232, R6, R40 ;  /* 0x00000006e8e87223 */ /* 0x004fe20000010028 */
        /* <DEDUP_REMOVED lines=24> */
[----:B------:R-:W0:Y:S03]  /*66e0*/  LDC.64 R8, c[0x0][0x428] ;  /* 0x00010a00ff087b82 */ /* 0x000e260000000a00 */
[----:B------:R-:W-:Y:S01]  /*66f0*/  F2FP.BF16.F32.PACK_AB R235, R235, R7 ;  /* 0x00000007ebeb723e */ /* 0x000fe200000010ff */
[----:B0-----:R-:W-:-:S05]  /*6700*/  IMAD.WIDE.U32 R8, R5, 0x10, R8 ;  /* 0x0000001005087825 */ /* 0x001fca00078e0008 */
[----:B------:R0:W-:Y:S04]  /*6710*/  STG.E.128 desc[UR6][R8.64], R232 ;  /* 0x000000e808007986 */ /* 0x0001e8000c101d06 */
[----:B0-----:R2:W5:Y:S01]  /*6720*/  LDL.LU.64 R8, [R1+0x78] ;  /* 0x0000780001087983 */ /* 0x0015620000300a00 */
[----:B------:R-:W-:-:S07]  /*6730*/  IADD3 R5, PT, PT, R5, 0x20, RZ ;  /* 0x0000002005057810 */ /* 0x000fce0007ffe0ff */
.L_x_28756:
[----:B------:R-:W-:Y:S05]  /*6740*/  BSYNC.RECONVERGENT B1 ;  /* 0x0000000000017941 */ /* 0x000fea0003800200 */
.L_x_28755:
[----:B-----5:R-:W-:Y:S01]  /*6750*/  LOP3.LUT P0, RZ, R2, 0x40, RZ, 0xc0, !PT ;  /* 0x0000004002ff7812 */ /* 0x020fe2000780c0ff */
[----:B------:R-:W-:-:S12]  /*6760*/  BSSY.RECONVERGENT B1, `(.L_x_28757) ;  /* 0x0000028000017945 */ /* 0x000fd80003800200 */
[----:B------:R-:W-:Y:S05]  /*6770*/  @!P0 BRA `(.L_x_28758) ;  /* 0x0000000000988947 */ /* 0x000fea0003800000 */
[----:B------:R-:W3:Y:S04]  /*6780*/  LDL R233, [R1+0xc] ;  /* 0x00000c0001e97983 */ /* 0x000ee80000100800 */
[----:B------:R-:W2:Y:S04]  /*6790*/  LDL R235, [R1+0x10] ;  /* 0x0000100001eb7983 */ /* 0x000ea80000100800 */
[----:B------:R-:W4:Y:S04]  /*67a0*/  LDL R234, [R1+0x14] ;  /* 0x0000140001ea7983 */ /* 0x000f280000100800 */
[----:B------:R0:W-:Y:S04]  /*67b0*/  STL.64 [R1+0x78], R8 ;  /* 0x0000780801007387 */ /* 0x0001e80000100a00 */
[----:B0-----:R-:W4:Y:S01]  /*67c0*/  LDL R9, [R1+0x8] ;  /* 0x0000080001097983 */ /* 0x001f220000100800 */
[--C-:B------:R-:W-:Y:S01]  /*67d0*/  FADD.FTZ R232, R192, -R4.reuse ;  /* 0x80000004c0e87221 */ /* 0x100fe20000010000 */
[----:B------:R-:W-:-:S03]  /*67e0*/  FADD.FTZ R7, R193, -R4 ;  /* 0x80000004c1077221 */ /* 0x000fc60000010000 */
[C---:B------:R-:W-:Y:S01]  /*67f0*/  FMUL.FTZ R232, R3.reuse, R232 ;  /* 0x000000e803e87220 */ /* 0x040fe20000410000 */
[----:B------:R-:W-:-:S04]  /*6800*/  FMUL.FTZ R7, R3, R7 ;  /* 0x0000000703077220 */ /* 0x000fc80000410000 */
[----:B---3--:R-:W-:Y:S01]  /*6810*/  FFMA.FTZ R7, R7, R233, R57 ;  /* 0x000000e907077223 */ /* 0x008fe20000010039 */
[----:B------:R-:W-:-:S04]  /*6820*/  FADD.FTZ R233, R194, -R4 ;  /* 0x80000004c2e97221 */ /* 0x000fc80000010000 */
[----:B------:R-:W-:-:S04]  /*6830*/  FMUL.FTZ R233, R3, R233 ;  /* 0x000000e903e97220 */ /* 0x000fc80000410000 */
[----:B--2---:R-:W-:Y:S01]  /*6840*/  FFMA.FTZ R233, R233, R235, R58 ;  /* 0x000000ebe9e97223 */ /* 0x004fe2000001003a */
[----:B------:R-:W-:-:S04]  /*6850*/  FADD.FTZ R235, R199, -R4 ;  /* 0x80000004c7eb7221 */ /* 0x000fc80000010000 */
[----:B------:R-:W-:-:S04]  /*6860*/  FMUL.FTZ R235, R3, R235 ;  /* 0x000000eb03eb7220 */ /* 0x000fc80000410000 */
[----:B------:R-:W-:Y:S01]  /*6870*/  FFMA.FTZ R235, R235, R251, R63 ;  /* 0x000000fbebeb7223 */ /* 0x000fe2000001003f */
[----:B----4-:R-:W-:Y:S02]  /*6880*/  FFMA.FTZ R232, R232, R9, R56 ;  /* 0x00000009e8e87223 */ /* 0x010fe40000010038 */
[----:B------:R-:W0:Y:S03]  /*6890*/  LDC.64 R8, c[0x0][0x428] ;  /* 0x00010a00ff087b82 */ /* 0x000e260000000a00 */
        /* <DEDUP_REMOVED lines=9> */
[----:B------:R-:W-:Y:S01]  /*6930*/  FFMA.FTZ R234, R234, R248, R60 ;  /* 0x000000f8eaea7223 */ /* 0x000fe2000001003c */
[----:B0-----:R-:W-:-:S04]  /*6940*/  IMAD.WIDE.U32 R8, R5, 0x10, R8 ;  /* 0x0000001005087825 */ /* 0x001fc800078e0008 */
        /* <DEDUP_REMOVED lines=9> */
.L_x_28758:
[----:B------:R-:W-:Y:S05]  /*69e0*/  BSYNC.RECONVERGENT B1 ;  /* 0x0000000000017941 */ /* 0x000fea0003800200 */
.L_x_28757:
[----:B------:R-:W-:Y:S01]  /*69f0*/  LOP3.LUT P0, RZ, R2, 0x20, RZ, 0xc0, !PT ;  /* 0x0000002002ff7812 */ /* 0x000fe2000780c0ff */
[----:B------:R-:W-:-:S12]  /*6a00*/  BSSY.RECONVERGENT B1, `(.L_x_28759) ;  /* 0x0000024000017945 */ /* 0x000fd80003800200 */
[----:B------:R-:W-:Y:S05]  /*6a10*/  @!P0 BRA `(.L_x_28760) ;  /* 0x0000000000888947 */ /* 0x000fea0003800000 */
[--C-:B------:R-:W-:Y:S01]  /*6a20*/  FADD.FTZ R232, R200, -R4.reuse ;  /* 0x80000004c8e87221 */ /* 0x100fe20000010000 */
[--C-:B------:R-:W-:Y:S01]  /*6a30*/  FADD.FTZ R7, R201, -R4.reuse ;  /* 0x80000004c9077221 */ /* 0x100fe20000010000 */
[--C-:B------:R-:W-:Y:S01]  /*6a40*/  FADD.FTZ R233, R202, -R4.reuse ;  /* 0x80000004cae97221 */ /* 0x100fe20000010000 */
[----:B------:R-:W-:Y:S01]  /*6a50*/  FADD.FTZ R234, R204, -R4 ;  /* 0x80000004ccea7221 */ /* 0x000fe20000010000 */
[C---:B------:R-:W-:Y:S01]  /*6a60*/  FMUL.FTZ R232, R3.reuse, R232 ;  /* 0x000000e803e87220 */ /* 0x040fe20000410000 */
[C---:B------:R-:W-:Y:S01]  /*6a70*/  FMUL.FTZ R7, R3.reuse, R7 ;  /* 0x0000000703077220 */ /* 0x040fe20000410000 */
[----:B------:R-:W-:Y:S01]  /*6a80*/  FMUL.FTZ R233, R3, R233 ;  /* 0x000000e903e97220 */ /* 0x000fe20000410000 */
[----:B-----5:R0:W-:Y:S01]  /*6a90*/  STL.64 [R1+0x78], R8 ;  /* 0x0000780801007387 */ /* 0x0201e20000100a00 */
        /* <DEDUP_REMOVED lines=26> */
.L_x_28760:
[----:B------:R-:W-:Y:S05]  /*6c40*/  BSYNC.RECONVERGENT B1 ;  /* 0x0000000000017941 */ /* 0x000fea0003800200 */
.L_x_28759:
        /* <DEDUP_REMOVED lines=37> */
.L_x_28762:
[----:B------:R-:W-:Y:S05]  /*6ea0*/  BSYNC.RECONVERGENT B1 ;  /* 0x0000000000017941 */ /* 0x000fea0003800200 */
.L_x_28761:
        /* <DEDUP_REMOVED lines=37> */
.L_x_28764:
[----:B------:R-:W-:Y:S05]  /*7100*/  BSYNC.RECONVERGENT B1 ;  /* 0x0000000000017941 */ /* 0x000fea0003800200 */
.L_x_28763:
[----:B------:R-:W-:-:S13]  /*7110*/  LOP3.LUT P0, RZ, R2, 0x4, RZ, 0xc0, !PT ;  /* 0x0000000402ff7812 */ /* 0x000fda000780c0ff */
[----:B------:R-:W-:Y:S05]  /*7120*/  @!P0 BRA `(.L_x_28750) ;  /* 0x00000000008c8947 */ /* 0x000fea0003800000 */
[----:B-----5:R0:W-:Y:S01]  /*7130*/  STL.64 [R1+0x78], R8 ;  /* 0x0000780801007387 */ /* 0x0201e20000100a00 */
[--C-:B------:R-:W-:Y:S01]  /*7140*/  FADD.FTZ R235, R225, -R4.reuse ;  /* 0x80000004e1eb7221 */ /* 0x100fe20000010000 */
[--C-:B------:R-:W-:Y:S01]  /*7150*/  FADD.FTZ R234, R224, -R4.reuse ;  /* 0x80000004e0ea7221 */ /* 0x100fe20000010000 */
[--C-:B------:R-:W-:Y:S01]  /*7160*/  FADD.FTZ R232, R226, -R4.reuse ;  /* 0x80000004e2e87221 */ /* 0x100fe20000010000 */
[--C-:B------:R-:W-:Y:S01]  /*7170*/  FADD.FTZ R7, R228, -R4.reuse ;  /* 0x80000004e4077221 */ /* 0x100fe20000010000 */
[--C-:B------:R-:W-:Y:S01]  /*7180*/  FADD.FTZ R233, R229, -R4.reuse ;  /* 0x80000004e5e97221 */ /* 0x100fe20000010000 */
[----:B------:R-:W-:Y:S01]  /*7190*/  FMUL.FTZ R234, R3, R234 ;  /* 0x000000ea03ea7220 */ /* 0x000fe20000410000 */
[--C-:B0-----:R-:W-:Y:S01]  /*71a0*/  FADD.FTZ R9, R230, -R4.reuse ;  /* 0x80000004e6097221 */ /* 0x101fe20000010000 */
[--C-:B------:R-:W-:Y:S01]  /*71b0*/  FADD.FTZ R8, R227, -R4.reuse ;  /* 0x80000004e3087221 */ /* 0x100fe20000010000 */
[----:B------:R-:W-:-:S03]  /*71c0*/  FADD.FTZ R4, R231, -R4 ;  /* 0x80000004e7047221 */ /* 0x000fc60000010000 */
[----:B------:R0:W-:Y:S02]  /*71d0*/  STL [R1], R9 ;  /* 0x0000000901007387 */ /* 0x0001e40000100800 */
[C---:B0-----:R-:W-:Y:S02]  /*71e0*/  FMUL.FTZ R9, R3.reuse, R235 ;  /* 0x000000eb03097220 */ /* 0x041fe40000410000 */
[----:B------:R-:W2:Y:S01]  /*71f0*/  LDL.LU R235, [R1] ;  /* 0x0000000001eb7983 */ /* 0x000ea20000300800 */
[C---:B------:R-:W-:Y:S01]  /*7200*/  FMUL.FTZ R232, R3.reuse, R232 ;  /* 0x000000e803e87220 */ /* 0x040fe20000410000 */
[C---:B------:R-:W-:Y:S01]  /*7210*/  FMUL.FTZ R8, R3.reuse, R8 ;  /* 0x0000000803087220 */ /* 0x040fe20000410000 */
[C---:B------:R-:W-:Y:S01]  /*7220*/  FMUL.FTZ R7, R3.reuse, R7 ;  /* 0x0000000703077220 */ /* 0x040fe20000410000 */
[C---:B------:R-:W-:Y:S01]  /*7230*/  FMUL.FTZ R233, R3.reuse, R233 ;  /* 0x000000e903e97220 */ /* 0x040fe20000410000 */
[C---:B--2---:R-:W-:Y:S01]  /*7240*/  FMUL.FTZ R235, R3.reuse, R235 ;  /* 0x000000eb03eb7220 */ /* 0x044fe20000410000 */
[----:B------:R-:W-:-:S03]  /*7250*/  FMUL.FTZ R3, R3, R4 ;  /* 0x0000000403037220 */ /* 0x000fc60000410000 */
        /* <DEDUP_REMOVED lines=8> */
[----:B------:R-:W-:Y:S02]  /*72e0*/  FFMA.FTZ R7, R9, R133, R141 ;  /* 0x0000008509077223 */ /* 0x000fe4000001008d */
[----:B------:R-:W0:Y:S01]  /*72f0*/  LDC.64 R8, c[0x0][0x428] ;  /* 0x00010a00ff087b82 */ /* 0x000e220000000a00 */
[----:B------:R-:W-:Y:S02]  /*7300*/  F2FP.BF16.F32.PACK_AB R234, R232, R234 ;  /* 0x000000eae8ea723e */ /* 0x000fe400000010ff */
[----:B------:R-:W-:-:S02]  /*7310*/  F2FP.BF16.F32.PACK_AB R233, R233, R4 ;  /* 0x00000004e9e9723e */ /* 0x000fc400000010ff */
[----:B------:R-:W-:Y:S01]  /*7320*/  F2FP.BF16.F32.PACK_AB R232, R7, R3 ;  /* 0x0000000307e8723e */ /* 0x000fe200000010ff */
[----:B0-----:R-:W-:Y:S02]  /*7330*/  IMAD.WIDE.U32 R4, R5, 0x10, R8 ;  /* 0x0000001005047825 */ /* 0x001fe400078e0008 */
[----:B------:R0:W5:Y:S04]  /*7340*/  LDL.LU.64 R8, [R1+0x78] ;  /* 0x0000780001087983 */ /* 0x0001680000300a00 */
[----:B------:R0:W-:Y:S02]  /*7350*/  STG.E.128 desc[UR6][R4.64], R232 ;  /* 0x000000e804007986 */ /* 0x0001e4000c101d06 */
.L_x_28750:
[----:B------:R-:W-:Y:S05]  /*7360*/  BSYNC.RECONVERGENT B0 ;  /* 0x0000000000007941 */ /* 0x000fea0003800200 */
.L_x_28749:
[----:B0-----:R-:W0:Y:S02]  /*7370*/  LDC.64 R4, c[0x0][0x380] ;  /* 0x0000e000ff047b82 */ /* 0x001e240000000a00 */
[----:B0-----:R-:W-:-:S04]  /*7380*/  LEA R6, R4, R6, 0x2 ;  /* 0x0000000604067211 */ /* 0x001fc800078e10ff */
[----:B------:R-:W-:-:S13]  /*7390*/  ISETP.GE.AND P0, PT, R6, R5, PT ;  /* 0x000000050600720c */ /* 0x000fda0003f06270 */
[----:B------:R-:W-:Y:S05]  /*73a0*/  @!P0 BRA `(.L_x_28765) ;  /* 0xffffffa000248947 */ /* 0x000fea000383ffff */
[----:B------:R-:W-:Y:S05]  /*73b0*/  EXIT ;  /* 0x000000000000794d */ /* 0x000fea0003800000 */
.L_x_28748:
[----:B------:R-:W-:Y:S01]  /*73c0*/  HFMA2 R5, -RZ, RZ, 0, 5.9604644775390625e-08 ;  /* 0x00000001ff057431 */ /* 0x000fe200000001ff */
[----:B------:R-:W-:Y:S01]  /*73d0*/  BSSY B0, `(.L_x_28766) ;  /* 0x0000007000007945 */ /* 0x000fe20003800000 */
[----:B------:R-:W-:Y:S02]  /*73e0*/  MOV R234, R7 ;  /* 0x0000000700ea7202 */ /* 0x000fe40000000f00 */
[----:B------:R-:W-:Y:S02]  /*73f0*/  MOV R4, 0x1f ;  /* 0x0000001f00047802 */ /* 0x000fe40000000f00 */
[----:B------:R-:W-:-:S07]  /*7400*/  MOV R3, 0xffffffff ;  /* 0xffffffff00037802 */ /* 0x000fce0000000f00 */
[----:B----45:R-:W-:Y:S05]  /*7410*/  WARPSYNC.COLLECTIVE R3, `(.L_x_28767) ;  /* 0x0000000003087348 */ /* 0x030fea0003c00000 */
[----:B------:R0:W1:Y:S02]  /*7420*/  SHFL.BFLY P6, R3, R234, R5, R4 ;  /* 0x0c000005ea037389 */ /* 0x00006400000c0004 */
[----:B01--45:R-:W-:Y:S05]  /*7430*/  ENDCOLLECTIVE ;  /* 0x000000000000791b */ /* 0x033fea0003800000 */
.L_x_28767:
[----:B------:R-:W-:Y:S05]  /*7440*/  BSYNC B0 ;  /* 0x0000000000007941 */ /* 0x000fea0003800000 */
.L_x_28766:
        /* <DEDUP_REMOVED lines=9> */
.L_x_28768:
[----:B------:R-:W-:Y:S02]  /*74e0*/  HFMA2 R5, -RZ, RZ, 0, 2.384185791015625e-07 ;  /* 0x00000004ff057431 */ /* 0x000fe400000001ff */
[----:B------:R-:W-:Y:S01]  /*74f0*/  FADD.FTZ R7, R7, R3 ;  /* 0x0000000307077221 */ /* 0x000fe20000010000 */
[----:B------:R-:W-:-:S04]  /*7500*/  MOV R3, 0xffffffff ;  /* 0xffffffff00037802 */ /* 0x000fc80000000f00 */
[----:B------:R-:W-:-:S07]  /*7510*/  MOV R234, R7 ;  /* 0x0000000700ea7202 */ /* 0x000fce0000000f00 */
[----:B------:R-:W-:Y:S05]  /*7520*/  WARPSYNC.COLLECTIVE R3, `(.L_x_28769) ;  /* 0x0000000003087348 */ /* 0x000fea0003c00000 */
[----:B------:R0:W1:Y:S02]  /*7530*/  SHFL.BFLY P6, R3, R234, R5, R4 ;  /* 0x0c000005ea037389 */ /* 0x00006400000c0004 */
[----:B01----:R-:W-:Y:S05]  /*7540*/  ENDCOLLECTIVE ;  /* 0x000000000000791b */ /* 0x003fea0003800000 */
.L_x_28769:
[----:B------:R-:W-:Y:S02]  /*7550*/  HFMA2 R5, -RZ, RZ, 0, 4.76837158203125e-07 ;  /* 0x00000008ff057431 */ /* 0x000fe400000001ff */
[----:B------:R-:W-:Y:S01]  /*7560*/  FADD.FTZ R7, R7, R3 ;  /* 0x0000000307077221 */ /* 0x000fe20000010000 */
[----:B------:R-:W-:-:S04]  /*7570*/  MOV R3, 0xffffffff ;  /* 0xffffffff00037802 */ /* 0x000fc80000000f00 */
[----:B------:R-:W-:-:S07]  /*7580*/  MOV R234, R7 ;  /* 0x0000000700ea7202 */ /* 0x000fce0000000f00 */
[----:B------:R-:W-:Y:S05]  /*7590*/  WARPSYNC.COLLECTIVE R3, `(.L_x_28770) ;  /* 0x0000000003087348 */ /* 0x000fea0003c00000 */
[----:B------:R0:W1:Y:S02]  /*75a0*/  SHFL.BFLY P6, R3, R234, R5, R4 ;  /* 0x0c000005ea037389 */ /* 0x00006400000c0004 */
[----:B01----:R-:W-:Y:S05]  /*75b0*/  ENDCOLLECTIVE ;  /* 0x000000000000791b */ /* 0x003fea0003800000 */
.L_x_28770:
[----:B------:R-:W-:Y:S02]  /*75c0*/  HFMA2 R5, -RZ, RZ, 0, 9.5367431640625e-07 ;  /* 0x00000010ff057431 */ /* 0x000fe400000001ff */
[----:B------:R-:W-:Y:S01]  /*75d0*/  FADD.FTZ R7, R7, R3 ;  /* 0x0000000307077221 */ /* 0x000fe20000010000 */
[----:B------:R-:W-:-:S04]  /*75e0*/  MOV R3, 0xffffffff ;  /* 0xffffffff00037802 */ /* 0x000fc80000000f00 */
[----:B------:R-:W-:-:S07]  /*75f0*/  MOV R234, R7 ;  /* 0x0000000700ea7202 */ /* 0x000fce0000000f00 */
[----:B------:R-:W-:Y:S05]  /*7600*/  WARPSYNC.COLLECTIVE R3, `(.L_x_28771) ;  /* 0x0000000003087348 */ /* 0x000fea0003c00000 */
[----:B------:R0:W1:Y:S02]  /*7610*/  SHFL.BFLY P6, R3, R234, R5, R4 ;  /* 0x0c000005ea037389 */ /* 0x00006400000c0004 */
[----:B01----:R-:W-:Y:S05]  /*7620*/  ENDCOLLECTIVE ;  /* 0x000000000000791b */ /* 0x003fea0003800000 */
.L_x_28771:
        /* <DEDUP_REMOVED lines=140> */
.L_x_28772:
[----:B------:R-:W-:Y:S02]  /*7ef0*/  HFMA2 R5, -RZ, RZ, 0, 1.1920928955078125e-07 ;  /* 0x00000002ff057431 */ /* 0x000fe400000001ff */
[----:B------:R-:W-:Y:S01]  /*7f00*/  FADD.FTZ R232, R232, R3 ;  /* 0x00000003e8e87221 */ /* 0x000fe20000010000 */
[----:B------:R-:W-:-:S04]  /*7f10*/  MOV R3, 0xffffffff ;  /* 0xffffffff00037802 */ /* 0x000fc80000000f00 */
[----:B------:R-:W-:-:S07]  /*7f20*/  MOV R234, R232 ;  /* 0x000000e800ea7202 */ /* 0x000fce0000000f00 */
[----:B------:R-:W-:Y:S05]  /*7f30*/  WARPSYNC.COLLECTIVE R3, `(.L_x_28773) ;  /* 0x0000000003087348 */ /* 0x000fea0003c00000 */
[----:B------:R0:W1:Y:S02]  /*7f40*/  SHFL.BFLY P6, R3, R234, R5, R4 ;  /* 0x0c000005ea037389 */ /* 0x00006400000c0004 */
[----:B01----:R-:W-:Y:S05]  /*7f50*/  ENDCOLLECTIVE ;  /* 0x000000000000791b */ /* 0x003fea0003800000 */
.L_x_28773:
[----:B------:R-:W-:Y:S02]  /*7f60*/  HFMA2 R5, -RZ, RZ, 0, 2.384185791015625e-07 ;  /* 0x00000004ff057431 */ /* 0x000fe400000001ff */
[----:B------:R-:W-:Y:S01]  /*7f70*/  FADD.FTZ R232, R232, R3 ;  /* 0x00000003e8e87221 */ /* 0x000fe20000010000 */
[----:B------:R-:W-:-:S04]  /*7f80*/  MOV R3, 0xffffffff ;  /* 0xffffffff00037802 */ /* 0x000fc80000000f00 */
[----:B------:R-:W-:-:S07]  /*7f90*/  MOV R234, R232 ;  /* 0x000000e800ea7202 */ /* 0x000fce0000000f00 */
[----:B------:R-:W-:Y:S05]  /*7fa0*/  WARPSYNC.COLLECTIVE R3, `(.L_x_28774) ;  /* 0x0000000003087348 */ /* 0x000fea0003c00000 */
[----:B------:R0:W1:Y:S02]  /*7fb0*/  SHFL.BFLY P6, R3, R234, R5, R4 ;  /* 0x0c000005ea037389 */ /* 0x00006400000c0004 */
[----:B01----:R-:W-:Y:S05]  /*7fc0*/  ENDCOLLECTIVE ;  /* 0x000000000000791b */ /* 0x003fea0003800000 */
.L_x_28774:
[----:B------:R-:W-:Y:S02]  /*7fd0*/  HFMA2 R5, -RZ, RZ, 0, 4.76837158203125e-07 ;  /* 0x00000008ff057431 */ /* 0x000fe400000001ff */
[----:B------:R-:W-:Y:S01]  /*7fe0*/  FADD.FTZ R232, R232, R3 ;  /* 0x00000003e8e87221 */ /* 0x000fe20000010000 */
[----:B------:R-:W-:-:S04]  /*7ff0*/  MOV R3, 0xffffffff ;  /* 0xffffffff00037802 */ /* 0x000fc80000000f00 */
[----:B------:R-:W-:-:S07]  /*8000*/  MOV R234, R232 ;  /* 0x000000e800ea7202 */ /* 0x000fce0000000f00 */
[----:B------:R-:W-:Y:S05]  /*8010*/  WARPSYNC.COLLECTIVE R3, `(.L_x_28775) ;  /* 0x0000000003087348 */ /* 0x000fea0003c00000 */
[----:B------:R0:W1:Y:S02]  /*8020*/  SHFL.BFLY P6, R3, R234, R5, R4 ;  /* 0x0c000005ea037389 */ /* 0x00006400000c0004 */
[----:B01----:R-:W-:Y:S05]  /*8030*/  ENDCOLLECTIVE ;  /* 0x000000000000791b */ /* 0x003fea0003800000 */
.L_x_28775:
[----:B------:R-:W-:Y:S02]  /*8040*/  HFMA2 R5, -RZ, RZ, 0, 9.5367431640625e-07 ;  /* 0x00000010ff057431 */ /* 0x000fe400000001ff */
[----:B------:R-:W-:Y:S01]  /*8050*/  FADD.FTZ R232, R232, R3 ;  /* 0x00000003e8e87221 */ /* 0x000fe20000010000 */
[----:B------:R-:W-:-:S04]  /*8060*/  MOV R3, 0xffffffff ;  /* 0xffffffff00037802 */ /* 0x000fc80000000f00 */
[----:B------:R-:W-:-:S07]  /*8070*/  MOV R234, R232 ;  /* 0x000000e800ea7202 */ /* 0x000fce0000000f00 */
[----:B------:R-:W-:Y:S05]  /*8080*/  WARPSYNC.COLLECTIVE R3, `(.L_x_28776) ;  /* 0x0000000003087348 */ /* 0x000fea0003c00000 */
[----:B------:R0:W1:Y:S02]  /*8090*/  SHFL.BFLY P6, R3, R234, R5, R4 ;  /* 0x0c000005ea037389 */ /* 0x00006400000c0004 */
[----:B01----:R-:W-:Y:S05]  /*80a0*/  ENDCOLLECTIVE ;  /* 0x000000000000791b */ /* 0x003fea0003800000 */
.L_x_28776:
[----:B------:R-:W-:Y:S05]  /*80b0*/  BRA `(.L_x_28777) ;  /* 0xffffffd800d07947 */ /* 0x000fea000383ffff */
.L_x_28778:
        /* <DEDUP_REMOVED lines=12> */
.L_x_71490:


//--------------------- .text._ZN10layer_norm13ln_fwd_kernelINS_13Kernel_traitsIf13__nv_bfloat16fS2_fjLj2048ELj1ELj4ELj1ELj16ENS_18Kernel_traits_baseILj2048EfS2_fS2_fjLj128EEEEELb0ELb1ELb1ELb1EEEvNS_9FwdParamsE --------------------------
	.section	.text._ZN10layer_norm13ln_fwd_kernelINS_13Kernel_traitsIf13__nv_bfloat16fS2_fjLj2048ELj1ELj4ELj1ELj16ENS_18Kernel_traits_baseILj2048EfS2_fS2_fjLj128EEEEELb0ELb1ELb1ELb1EEEvNS_9FwdParamsE,"ax",@progbits
	.align	128
        .global         _ZN10layer_norm13ln_fwd_kernelINS_13Kernel_traitsIf13__nv_bfloat16fS2_fjLj2048ELj1ELj4ELj1ELj16ENS_18Kernel_traits_baseILj2048EfS2_fS2_fjLj128EEEEELb0ELb1ELb1ELb1EEEvNS_9FwdParamsE
        .type           _ZN10layer_norm13ln_fwd_kernelINS_13Kernel_traitsIf13__nv_bfloat16fS2_fjLj2048ELj1ELj4ELj1ELj16ENS_18Kernel_traits_baseILj2048EfS2_fS2_fjLj128EEEEELb0ELb1ELb1ELb1EEEvNS_9FwdParamsE,@function
        .size           _ZN10layer_norm13ln_fwd_kernelINS_13Kernel_traitsIf13__nv_bfloat16fS2_fjLj2048ELj1ELj4ELj1ELj16ENS_18Kernel_traits_baseILj2048EfS2_fS2_fjLj128EEEEELb0ELb1ELb1ELb1EEEvNS_9FwdParamsE,(.L_x_71491 - _ZN10layer_norm13ln_fwd_kernelINS_13Kernel_traitsIf13__nv_bfloat16fS2_fjLj2048ELj1ELj4ELj1ELj16ENS_18Kernel_traits_baseILj2048EfS2_fS2_fjLj128EEEEELb0ELb1ELb1ELb1EEEvNS_9FwdParamsE)
        .other          _ZN10layer_norm13ln_fwd_kernelINS_13Kernel_traitsIf13__nv_bfloat16fS2_fjLj2048ELj1ELj4ELj1ELj16ENS_18Kernel_traits_baseILj2048EfS2_fS2_fjLj128EEEEELb0ELb1ELb1ELb1EEEvNS_9FwdParamsE,@"STO_CUDA_ENTRY STV_DEFAULT"
_ZN10layer_norm13ln_fwd_kernelINS_13Kernel_traitsIf13__nv_bfloat16fS2_fjLj2048ELj1ELj4ELj1ELj16ENS_18Kernel_traits_baseILj2048EfS2_fS2_fjLj128EEEEELb0ELb1ELb1ELb1EEEvNS_9FwdParamsE:
.text._ZN10layer_norm13ln_fwd_kernelINS_13Kernel_traitsIf13__nv_bfloat16fS2_fjLj2048ELj1ELj4ELj1ELj16ENS_18Kernel_traits_baseILj2048EfS2_fS2_fjLj128EEEEELb0ELb1ELb1ELb1EEEvNS_9FwdParamsE:
        /* <DEDUP_REMOVED lines=71> */
[----:B------:R-:W-:Y:S04]  /*0470*/  STL.64 [R1], R128 ;  /* 0x0000008001007387 */ /* 0x000fe80000100a00 */
        /* <DEDUP_REMOVED lines=8> */
.L_x_28779:
        /* <DEDUP_REMOVED lines=69> */
[----:B------:R2:W-:Y:S01]  /*0950*/  STL.64 [R1], R48 ;  /* 0x0000003001007387 */ /* 0x0005e20000100a00 */
        /* <DEDUP_REMOVED lines=10> */
.L_x_28780:
[----:B------:R-:W0:Y:S01]  /*0a00*/  LDCU UR4, c[0x0][0x384] ;  /* 0x00007080ff0477ac */ /* 0x000e220008000800 */
[----:B------:R-:W2:Y:S01]  /*0a10*/  LDCU UR11, c[0x0][0x40c] ;  /* 0x00008180ff0b77ac */ /* 0x000ea20008000800 */
[----:B------:R-:W3:Y:S01]  /*0a20*/  LDCU.U8 UR5, c[0x0][0x410] ;  /* 0x00008200ff0577ac */ /* 0x000ee20008000000 */
[----:B------:R-:W4:Y:S01]  /*0a30*/  LDCU UR10, c[0x0][0x448] ;  /* 0x00008900ff0a77ac */ /* 0x000f220008000800 */
[----:B------:R-:W1:Y:S01]  /*0a40*/  LDCU.64 UR8, c[0x0][0x3a0] ;  /* 0x00007400ff0877ac */ /* 0x000e620008000a00 */
[----:B0-----:R-:W-:-:S13]  /*0a50*/  ISETP.GE.AND P0, PT, R0, UR4, PT ;  /* 0x0000000400007c0c */ /* 0x001fda000bf06270 */
[----:B-1234-:R-:W-:Y:S05]  /*0a60*/  @P0 EXIT ;  /* 0x000000000000094d */ /* 0x01efea0003800000 */
.L_x_28808:
        /* <DEDUP_REMOVED lines=32> */
[----:B------:R0:W3:Y:S01]  /*0c70*/  LDG.E.128 R184, desc[UR6][R4.64+0x10] ;  /* 0x0000100604b87981 */ /* 0x0000e2000c1e1d00 */
[----:B------:R-:W-:-:S13]  /*0c80*/  ISETP.GT.AND P2, PT, R3, RZ, PT ;  /* 0x000000ff0300720c */ /* 0x000fda0003f44270 */
[----:B------:R-:W1:Y:S01]  /*0c90*/  @P2 LDC R192, c[0x0][0x40c] ;  /* 0x00010300ffc02b82 */ /* 0x000e620000000800 */
[----:B------:R-:W-:Y:S02]  /*0ca0*/  @P2 SHF.L.U32 R191, R7, 0x10, RZ ;  /* 0x0000001007bf2819 */ /* 0x000fe400000006ff */
[----:B------:R-:W-:Y:S02]  /*0cb0*/  @P2 SHF.L.U32 R190, R176, 0x10, RZ ;  /* 0x00000010b0be2819 */ /* 0x000fe400000006ff */
[----:B0-----:R-:W-:Y:S02]  /*0cc0*/  @P2 SHF.L.U32 R5, R6, 0x10, RZ ;  /* 0x0000001006052819 */ /* 0x001fe400000006ff */
[----:B------:R-:W-:Y:S01]  /*0cd0*/  @P2 SHF.L.U32 R4, R177, 0x10, RZ ;  /* 0x00000010b1042819 */ /* 0x000fe200000006ff */
[----:B------:R-:W0:Y:S08]  /*0ce0*/  @P2 LDC R193, c[0x0][0x40c] ;  /* 0x00010300ffc12b82 */ /* 0x000e300000000800 */
[----:B------:R-:W4:Y:S08]  /*0cf0*/  @P2 LDC R194, c[0x0][0x40c] ;  /* 0x00010300ffc22b82 */ /* 0x000f300000000800 */
[----:B------:R-:W4:Y:S01]  /*0d00*/  @P2 LDC R197, c[0x0][0x40c] ;  /* 0x00010300ffc52b82 */ /* 0x000f220000000800 */
[----:B-1----:R-:W-:Y:S01]  /*0d10*/  @P2 FMUL.FTZ R6, R191, R192 ;  /* 0x000000c0bf062220 */ /* 0x002fe20000410000 */
[----:B------:R-:W-:-:S06]  /*0d20*/  @P2 SHF.L.U32 R192, R178, 0x10, RZ ;  /* 0x00000010b2c02819 */ /* 0x000fcc00000006ff */
[----:B------:R-:W1:Y:S01]  /*0d30*/  @P2 LDC R196, c[0x0][0x40c] ;  /* 0x00010300ffc42b82 */ /* 0x000e620000000800 */
[----:B0-----:R-:W-:Y:S01]  /*0d40*/  @P2 FMUL.FTZ R7, R190, R193 ;  /* 0x000000c1be072220 */ /* 0x001fe20000410000 */
[----:B------:R-:W-:-:S06]  /*0d50*/  @P2 SHF.L.U32 R193, R189, 0x10, RZ ;  /* 0x00000010bdc12819 */ /* 0x000fcc00000006ff */
[----:B------:R-:W0:Y:S01]  /*0d60*/  @P2 LDC R195, c[0x0][0x40c] ;  /* 0x00010300ffc32b82 */ /* 0x000e220000000800 */
[----:B----4-:R-:W-:Y:S01]  /*0d70*/  @P2 FMUL.FTZ R190, R5, R194 ;  /* 0x000000c205be2220 */ /* 0x010fe20000410000 */
[----:B------:R-:W-:-:S06]  /*0d80*/  @P2 SHF.L.U32 R194, R179, 0x10, RZ ;  /* 0x00000010b3c22819 */ /* 0x000fcc00000006ff */
[----:B------:R-:W4:Y:S01]  /*0d90*/  @P2 LDC R199, c[0x0][0x40c] ;  /* 0x00010300ffc72b82 */ /* 0x000f220000000800 */
[----:B------:R-:W-:Y:S01]  /*0da0*/  @P2 FMUL.FTZ R189, R192, R197 ;  /* 0x000000c5c0bd2220 */ /* 0x000fe20000410000 */
[----:B-1----:R-:W-:Y:S01]  /*0db0*/  @P2 FMUL.FTZ R192, R193, R196 ;  /* 0x000000c4c1c02220 */ /* 0x002fe20000410000 */
[----:B0-----:R-:W-:Y:S01]  /*0dc0*/  @P2 FMUL.FTZ R191, R4, R195 ;  /* 0x000000c304bf2220 */ /* 0x001fe20000410000 */
        /* <DEDUP_REMOVED lines=17> */
[----:B------:R-:W-:-:S05]  /*0ee0*/  SHF.L.U32 R188, R188, 0x10, RZ ;  /* 0x00000010bcbc7819 */ /* 0x000fca00000006ff */
[----:B------:R-:W-:-:S04]  /*0ef0*/  FMUL.FTZ R188, R188, UR11 ;  /* 0x0000000bbcbc7c20 */ /* 0x000fc80008410000 */
[----:B------:R-:W-:Y:S01]  /*0f00*/  FFMA.FTZ R247, R188, R119, R187 ;  /* 0x00000077bcf77223 */ /* 0x000fe200000100bb */
[----:B------:R-:W-:Y:S06]  /*0f10*/  BRA `(.L_x_28783) ;  /* 0x0000000000947947 */ /* 0x000fec0003800000 */
.L_x_28782:
[----:B------:R-:W0:Y:S01]  /*0f20*/  @P1 LDC R5, c[0x0][0x40c] ;  /* 0x00010300ff051b82 */ /* 0x000e220000000800 */
[----:B------:R-:W-:Y:S02]  /*0f30*/  @P1 SHF.L.U32 R4, R176, 0x10, RZ ;  /* 0x00000010b0041819 */ /* 0x000fe400000006ff */
[----:B------:R-:W-:Y:S02]  /*0f40*/  CS2R R244, SRZ ;  /* 0x0000000000f47805 */ /* 0x000fe4000001ff00 */
[----:B------:R-:W-:Y:S02]  /*0f50*/  @P1 SHF.L.U32 R7, R7, 0x10, RZ ;  /* 0x0000001007071819 */ /* 0x000fe400000006ff */
[----:B------:R-:W-:Y:S02]  /*0f60*/  CS2R R246, SRZ ;  /* 0x0000000000f67805 */ /* 0x000fe4000001ff00 */
[----:B------:R-:W-:Y:S02]  /*0f70*/  @P1 SHF.L.U32 R6, R6, 0x10, RZ ;  /* 0x0000001006061819 */ /* 0x000fe400000006ff */
[----:B------:R-:W-:Y:S01]  /*0f80*/  @P1 SHF.L.U32 R196, R189, 0x10, RZ ;  /* 0x00000010bdc41819 */ /* 0x000fe200000006ff */
[----:B------:R-:W1:Y:S01]  /*0f90*/  @P1 LDC R190, c[0x0][0x40c] ;  /* 0x00010300ffbe1b82 */ /* 0x000e620000000800 */
[----:B------:R-:W-:-:S07]  /*0fa0*/  @P1 SHF.L.U32 R188, R188, 0x10, RZ ;  /* 0x00000010bcbc1819 */ /* 0x000fce00000006ff */
[----:B------:R-:W2:Y:S08]  /*0fb0*/  @P1 LDC R195, c[0x0][0x40c] ;  /* 0x00010300ffc31b82 */ /* 0x000eb00000000800 */
[----:B------:R-:W3:Y:S01]  /*0fc0*/  @P1 LDC R193, c[0x0][0x40c] ;  /* 0x00010300ffc11b82 */ /* 0x000ee20000000800 */
[----:B0-----:R-:W-:Y:S01]  /*0fd0*/  @P1 FMUL.FTZ R191, R4, R5 ;  /* 0x0000000504bf1220 */ /* 0x001fe20000410000 */
[----:B------:R-:W-:-:S02]  /*0fe0*/  @P1 SHF.L.U32 R4, R177, 0x10, RZ ;  /* 0x00000010b1041819 */ /* 0x000fc400000006ff */
[----:B------:R-:W-:-:S04]  /*0ff0*/  @P1 SHF.L.U32 R5, R178, 0x10, RZ ;  /* 0x00000010b2051819 */ /* 0x000fc800000006ff */
[----:B------:R-:W0:Y:S01]  /*1000*/  @P1 LDC R194, c[0x0][0x40c] ;  /* 0x00010300ffc21b82 */ /* 0x000e220000000800 */
[----:B-1----:R-:W-:Y:S01]  /*1010*/  @P1 FMUL.FTZ R190, R7, R190 ;  /* 0x000000be07be1220 */ /* 0x002fe20000410000 */
[----:B------:R-:W-:-:S06]  /*1020*/  @P1 SHF.L.U32 R7, R179, 0x10, RZ ;  /* 0x00000010b3071819 */ /* 0x000fcc00000006ff */
[----:B------:R-:W1:Y:S01]  /*1030*/  @P1 LDC R197, c[0x0][0x40c] ;  /* 0x00010300ffc51b82 */ /* 0x000e620000000800 */
[----:B--2---:R-:W-:Y:S01]  /*1040*/  @P1 FMUL.FTZ R192, R6, R195 ;  /* 0x000000c306c01220 */ /* 0x004fe20000410000 */
[----:B------:R-:W-:-:S06]  /*1050*/  MOV R6, RZ ;  /* 0x000000ff00067202 */ /* 0x000fcc0000000f00 */
[----:B------:R-:W2:Y:S01]  /*1060*/  @P1 LDC R198, c[0x0][0x40c] ;  /* 0x00010300ffc61b82 */ /* 0x000ea20000000800 */
[----:B---3--:R-:W-:-:S04]  /*1070*/  @P1 FMUL.FTZ R193, R4, R193 ;  /* 0x000000c104c11220 */ /* 0x008fc80000410000 */
[----:B------:R-:W-:-:S03]  /*1080*/  @P1 FMUL.FTZ R6, R193, R114 ;  /* 0x00000072c1061220 */ /* 0x000fc60000410000 */
[----:B------:R-:W3:Y:S01]  /*1090*/  @P1 LDC R199, c[0x0][0x40c] ;  /* 0x00010300ffc71b82 */ /* 0x000ee20000000800 */
[----:B0-----:R-:W-:Y:S01]  /*10a0*/  @P1 FMUL.FTZ R189, R5, R194 ;  /* 0x000000c205bd1220 */ /* 0x001fe20000410000 */
[----:B------:R-:W-:Y:S02]  /*10b0*/  CS2R R4, SRZ ;  /* 0x0000000000047805 */ /* 0x000fe4000001ff00 */
[----:B------:R-:W-:Y:S01]  /*10c0*/  @P1 FMUL.FTZ R4, R191, R112 ;  /* 0x00000070bf041220 */ /* 0x000fe20000410000 */
[----:B------:R-:W-:Y:S01]  /*10d0*/  @P1 FMUL.FTZ R5, R190, R113 ;  /* 0x00000071be051220 */ /* 0x000fe20000410000 */
[----:B------:R-:W-:Y:S01]  /*10e0*/  @P1 FMUL.FTZ R244, R189, R116 ;  /* 0x00000074bdf41220 */ /* 0x000fe20000410000 */
[----:B-1----:R-:W-:-:S04]  /*10f0*/  @P1 FMUL.FTZ R196, R196, R197 ;  /* 0x000000c5c4c41220 */ /* 0x002fc80000410000 */
[----:B------:R-:W-:Y:S01]  /*1100*/  @P1 FMUL.FTZ R245, R196, R117 ;  /* 0x00000075c4f51220 */ /* 0x000fe20000410000 */
[----:B--2---:R-:W-:Y:S01]  /*1110*/  @P1 FMUL.FTZ R195, R7, R198 ;  /* 0x000000c607c31220 */ /* 0x004fe20000410000 */
[----:B------:R-:W-:Y:S01]  /*1120*/  MOV R7, RZ ;  /* 0x000000ff00077202 */ /* 0x000fe20000000f00 */
[----:B------:R-:W-:Y:S02]  /*1130*/  @P1 FMUL.FTZ R7, R192, R115 ;  /* 0x00000073c0071220 */ /* 0x000fe40000410000 */
[----:B------:R-:W-:Y:S01]  /*1140*/  @P1 FMUL.FTZ R246, R195, R118 ;  /* 0x00000076c3f61220 */ /* 0x000fe20000410000 */
[----:B---3--:R-:W-:-:S04]  /*1150*/  @P1 FMUL.FTZ R188, R188, R199 ;  /* 0x000000c7bcbc1220 */ /* 0x008fc80000410000 */
[----:B------:R-:W-:-:S07]  /*1160*/  @P1 FMUL.FTZ R247, R188, R119 ;  /* 0x00000077bcf71220 */ /* 0x000fce0000410000 */
.L_x_28783:
[----:B------:R-:W-:Y:S05]  /*1170*/  BSYNC.RECONVERGENT B0 ;  /* 0x0000000000007941 */ /* 0x000fea0003800200 */
.L_x_28781:
        /* <DEDUP_REMOVED lines=25> */
[----:B------:R-:W-:Y:S02]  /*1310*/  @P2 PRMT R188, R176, 0x7632, R188 ;  /* 0x00007632b0bc2816 */ /* 0x000fe400000000bc */
[----:B------:R-:W-:Y:S01]  /*1320*/  @P2 SHF.L.U32 R189, R189, 0x10, RZ ;  /* 0x00000010bdbd2819 */ /* 0x000fe200000006ff */
[----:B------:R-:W1:Y:S01]  /*1330*/  @P2 LDC R194, c[0x0][0x40c] ;  /* 0x00010300ffc22b82 */ /* 0x000e620000000800 */
[----:B------:R-:W-:-:S02]  /*1340*/  @P2 SHF.L.U32 R192, R177, 0x10, RZ ;  /* 0x00000010b1c02819 */ /* 0x000fc400000006ff */
[----:B------:R-:W-:Y:S02]  /*1350*/  @P2 SHF.L.U32 R188, R188, 0x10, RZ ;  /* 0x00000010bcbc2819 */ /* 0x000fe400000006ff */
[----:B------:R-:W-:Y:S02]  /*1360*/  MOV R242, R186 ;  /* 0x000000ba00f27202 */ /* 0x000fe40000000f00 */
[----:B------:R-:W-:Y:S01]  /*1370*/  MOV R243, R187 ;  /* 0x000000bb00f37202 */ /* 0x000fe20000000f00 */
[----:B------:R-:W2:Y:S08]  /*1380*/  @P2 LDC R197, c[0x0][0x40c] ;  /* 0x00010300ffc52b82 */ /* 0x000eb00000000800 */
[----:B------:R-:W3:Y:S01]  /*1390*/  @P2 LDC R195, c[0x0][0x40c] ;  /* 0x00010300ffc32b82 */ /* 0x000ee20000000800 */
[----:B0-----:R-:W-:Y:S01]  /*13a0*/  @P2 FMUL.FTZ R193, R190, R191 ;  /* 0x000000bfbec12220 */ /* 0x001fe20000410000 */
[----:B------:R-:W-:-:S03]  /*13b0*/  @P2 PRMT R191, R178, 0x7632, R191 ;  /* 0x00007632b2bf2816 */ /* 0x000fc600000000bf */
[----:B------:R-:W-:Y:S01]  /*13c0*/  @P2 FFMA.FTZ R236, R193, R120, R180 ;  /* 0x00000078c1ec2223 */ /* 0x000fe200000100b4 */
[----:B------:R-:W-:Y:S02]  /*13d0*/  @P2 SHF.L.U32 R191, R191, 0x10, RZ ;  /* 0x00000010bfbf2819 */ /* 0x000fe400000006ff */
[----:B------:R-:W0:Y:S01]  /*13e0*/  @P2 LDC R196, c[0x0][0x40c] ;  /* 0x00010300ffc42b82 */ /* 0x000e220000000800 */
[----:B-1----:R-:W-:Y:S01]  /*13f0*/  @P2 FMUL.FTZ R190, R189, R194 ;  /* 0x000000c2bdbe2220 */ /* 0x002fe20000410000 */
[----:B------:R-:W-:Y:S02]  /*1400*/  @P2 SHF.L.U32 R189, R178, 0x10, RZ ;  /* 0x00000010b2bd2819 */ /* 0x000fe400000006ff */
[----:B------:R-:W-:Y:S01]  /*1410*/  @P2 SHF.L.U32 R194, R179, 0x10, RZ ;  /* 0x00000010b3c22819 */ /* 0x000fe200000006ff */
[----:B------:R-:W-:-:S03]  /*1420*/  @P2 FFMA.FTZ R239, R190, R123, R183 ;  /* 0x0000007bbeef2223 */ /* 0x000fc600000100b7 */
[----:B------:R-:W1:Y:S01]  /*1430*/  @P2 LDC R198, c[0x0][0x40c] ;  /* 0x00010300ffc62b82 */ /* 0x000e620000000800 */
[----:B--2---:R-:W-:-:S04]  /*1440*/  @P2 FMUL.FTZ R197, R192, R197 ;  /* 0x000000c5c0c52220 */ /* 0x004fc80000410000 */
[----:B------:R-:W-:-:S03]  /*1450*/  @P2 FFMA.FTZ R238, R197, R122, R182 ;  /* 0x0000007ac5ee2223 */ /* 0x000fc600000100b6 */
[----:B------:R-:W2:Y:S01]  /*1460*/  @P2 LDC R199, c[0x0][0x40c] ;  /* 0x00010300ffc72b82 */ /* 0x000ea20000000800 */
[----:B---3--:R-:W-:-:S04]  /*1470*/  @P2 FMUL.FTZ R188, R188, R195 ;  /* 0x000000c3bcbc2220 */ /* 0x008fc80000410000 */
[----:B------:R-:W-:Y:S01]  /*1480*/  @P2 FFMA.FTZ R237, R188, R121, R181 ;  /* 0x00000079bced2223 */ /* 0x000fe200000100b5 */
[----:B0-----:R-:W-:-:S04]  /*1490*/  @P2 FMUL.FTZ R189, R189, R196 ;  /* 0x000000c4bdbd2220 */ /* 0x001fc80000410000 */
[----:B------:R-:W-:Y:S01]  /*14a0*/  @P2 FFMA.FTZ R240, R189, R124, R184 ;  /* 0x0000007cbdf02223 */ /* 0x000fe200000100b8 */
[----:B-1----:R-:W-:-:S04]  /*14b0*/  @P2 FMUL.FTZ R192, R191, R198 ;  /* 0x000000c6bfc02220 */ /* 0x002fc80000410000 */
[----:B------:R-:W-:Y:S01]  /*14c0*/  @P2 FFMA.FTZ R241, R192, R125, R185 ;  /* 0x0000007dc0f12223 */ /* 0x000fe200000100b9 */
[----:B--2---:R-:W-:-:S04]  /*14d0*/  @P2 FMUL.FTZ R199, R194, R199 ;  /* 0x000000c7c2c72220 */ /* 0x004fc80000410000 */
[----:B------:R-:W-:Y:S01]  /*14e0*/  @P2 FFMA.FTZ R242, R199, R126, R186 ;  /* 0x0000007ec7f22223 */ /* 0x000fe200000100ba */
[----:B------:R-:W-:Y:S06]  /*14f0*/  @!P2 BRA `(.L_x_28786) ;  /* 0x0000000000b4a947 */ /* 0x000fec0003800000 */
[----:B------:R-:W-:-:S04]  /*1500*/  PRMT R188, R179, 0x7632, R188 ;  /* 0x00007632b3bc7816 */ /* 0x000fc800000000bc */
[----:B------:R-:W-:-:S05]  /*1510*/  SHF.L.U32 R188, R188, 0x10, RZ ;  /* 0x00000010bcbc7819 */ /* 0x000fca00000006ff */
[----:B------:R-:W-:-:S04]  /*1520*/  FMUL.FTZ R188, R188, UR11 ;  /* 0x0000000bbcbc7c20 */ /* 0x000fc80008410000 */
[----:B------:R-:W-:Y:S01]  /*1530*/  FFMA.FTZ R243, R188, R127, R187 ;  /* 0x0000007fbcf37223 */ /* 0x000fe200000100bb */
[----:B------:R-:W-:Y:S06]  /*1540*/  BRA `(.L_x_28786) ;  /* 0x0000000000a07947 */ /* 0x000fec0003800000 */
.L_x_28785:
[----:B0-----:R-:W0:Y:S01]  /*1550*/  @P1 LDC R190, c[0x0][0x40c] ;  /* 0x00010300ffbe1b82 */ /* 0x001e220000000800 */
[C---:B-----5:R-:W-:Y:S02]  /*1560*/  @P1 SHF.L.U32 R189, R176.reuse, 0x10, RZ ;  /* 0x00000010b0bd1819 */ /* 0x060fe400000006ff */
[----:B------:R-:W-:Y:S02]  /*1570*/  CS2R R236, SRZ ;  /* 0x0000000000ec7805 */ /* 0x000fe4000001ff00 */
[----:B------:R-:W-:Y:S02]  /*1580*/  @P1 PRMT R188, R176, 0x7632, R188 ;  /* 0x00007632b0bc1816 */ /* 0x000fe400000000bc */
[----:B------:R-:W-:Y:S02]  /*1590*/  CS2R R238, SRZ ;  /* 0x0000000000ee7805 */ /* 0x000fe4000001ff00 */
[----:B------:R-:W-:Y:S02]  /*15a0*/  @P1 SHF.L.U32 R192, R177, 0x10, RZ ;  /* 0x00000010b1c01819 */ /* 0x000fe400000006ff */
        /* <DEDUP_REMOVED lines=10> */
[----:B------:R-:W-:Y:S01]  /*1650*/  @P1 PRMT R190, R178, 0x7632, R190 ;  /* 0x00007632b2be1816 */ /* 0x000fe200000000be */
[----:B------:R-:W-:Y:S01]  /*1660*/  @P1 FMUL.FTZ R236, R193, R120 ;  /* 0x00000078c1ec1220 */ /* 0x000fe20000410000 */
[----:B------:R-:W-:Y:S02]  /*1670*/  @P1 SHF.L.U32 R189, R189, 0x10, RZ ;  /* 0x00000010bdbd1819 */ /* 0x000fe400000006ff */
[----:B------:R-:W0:Y:S01]  /*1680*/  @P1 LDC R197, c[0x0][0x40c] ;  /* 0x00010300ffc51b82 */ /* 0x000e220000000800 */
[----:B-1----:R-:W-:Y:S01]  /*1690*/  @P1 FMUL.FTZ R188, R188, R191 ;  /* 0x000000bfbcbc1220 */ /* 0x002fe20000410000 */
[----:B------:R-:W-:-:S03]  /*16a0*/  @P1 SHF.L.U32 R191, R190, 0x10, RZ ;  /* 0x00000010bebf1819 */ /* 0x000fc600000006ff */
[----:B------:R-:W-:-:S03]  /*16b0*/  @P1 FMUL.FTZ R237, R188, R121 ;  /* 0x00000079bced1220 */ /* 0x000fc60000410000 */
[----:B------:R-:W1:Y:S01]  /*16c0*/  @P1 LDC R198, c[0x0][0x40c] ;  /* 0x00010300ffc61b82 */ /* 0x000e620000000800 */
[----:B--2---:R-:W-:Y:S01]  /*16d0*/  @P1 FMUL.FTZ R190, R189, R194 ;  /* 0x000000c2bdbe1220 */ /* 0x004fe20000410000 */
[----:B------:R-:W-:-:S03]  /*16e0*/  @P1 PRMT R189, R179, 0x7632, R189 ;  /* 0x00007632b3bd1816 */ /* 0x000fc600000000bd */
[----:B------:R-:W-:Y:S01]  /*16f0*/  @P1 FMUL.FTZ R239, R190, R123 ;  /* 0x0000007bbeef1220 */ /* 0x000fe20000410000 */
[----:B------:R-:W-:Y:S02]  /*1700*/  @P1 SHF.L.U32 R189, R189, 0x10, RZ ;  /* 0x00000010bdbd1819 */ /* 0x000fe400000006ff */
[----:B------:R-:W2:Y:S01]  /*1710*/  @P1 LDC R200, c[0x0][0x40c] ;  /* 0x00010300ffc81b82 */ /* 0x000ea20000000800 */
[----:B---3--:R-:W-:-:S04]  /*1720*/  @P1 FMUL.FTZ R195, R192, R195 ;  /* 0x000000c3c0c31220 */ /* 0x008fc80000410000 */
[----:B------:R-:W-:-:S03]  /*1730*/  @P1 FMUL.FTZ R238, R195, R122 ;  /* 0x0000007ac3ee1220 */ /* 0x000fc60000410000 */
[----:B------:R-:W3:Y:S01]  /*1740*/  @P1 LDC R202, c[0x0][0x40c] ;  /* 0x00010300ffca1b82 */ /* 0x000ee20000000800 */
[----:B0-----:R-:W-:-:S04]  /*1750*/  @P1 FMUL.FTZ R197, R196, R197 ;  /* 0x000000c5c4c51220 */ /* 0x001fc80000410000 */
[----:B------:R-:W-:Y:S01]  /*1760*/  @P1 FMUL.FTZ R240, R197, R124 ;  /* 0x0000007cc5f01220 */ /* 0x000fe20000410000 */
[----:B-1----:R-:W-:-:S04]  /*1770*/  @P1 FMUL.FTZ R192, R191, R198 ;  /* 0x000000c6bfc01220 */ /* 0x002fc80000410000 */
[----:B------:R-:W-:Y:S01]  /*1780*/  @P1 FMUL.FTZ R241, R192, R125 ;  /* 0x0000007dc0f11220 */ /* 0x000fe20000410000 */
[----:B--2---:R-:W-:-:S04]  /*1790*/  @P1 FMUL.FTZ R199, R199, R200 ;  /* 0x000000c8c7c71220 */ /* 0x004fc80000410000 */
[----:B------:R-:W-:Y:S01]  /*17a0*/  @P1 FMUL.FTZ R242, R199, R126 ;  /* 0x0000007ec7f21220 */ /* 0x000fe20000410000 */
[----:B---3--:R-:W-:-:S04]  /*17b0*/  @P1 FMUL.FTZ R188, R189, R202 ;  /* 0x000000cabdbc1220 */ /* 0x008fc80000410000 */
[----:B------:R-:W-:-:S07]  /*17c0*/  @P1 FMUL.FTZ R243, R188, R127 ;  /* 0x0000007fbcf31220 */ /* 0x000fce0000410000 */
.L_x_28786:
[----:B------:R-:W-:Y:S05]  /*17d0*/  BSYNC.RECONVERGENT B0 ;  /* 0x0000000000007941 */ /* 0x000fea0003800200 */
.L_x_28784:
        /* <DEDUP_REMOVED lines=23> */
[----:B------:R-:W-:Y:S02]  /*1950*/  @P2 SHF.L.U32 R188, R176, 0x10, RZ ;  /* 0x00000010b0bc2819 */ /* 0x000fe400000006ff */
[----:B------:R-:W-:Y:S02]  /*1960*/  MOV R234, R186 ;  /* 0x000000ba00ea7202 */ /* 0x000fe40000000f00 */
[----:B------:R-:W-:-:S03]  /*1970*/  MOV R235, R187 ;  /* 0x000000bb00eb7202 */ /* 0x000fc60000000f00 */
[----:B------:R-:W1:Y:S08]  /*1980*/  @P2 LDC R191, c[0x0][0x40c] ;  /* 0x00010300ffbf2b82 */ /* 0x000e700000000800 */
[----:B------:R-:W2:Y:S01]  /*1990*/  @P2 LDC R190, c[0x0][0x40c] ;  /* 0x00010300ffbe2b82 */ /* 0x000ea20000000800 */
[----:B0-----:R-:W-:Y:S01]  /*19a0*/  @P2 FMUL.FTZ R189, R188, R189 ;  /* 0x000000bdbcbd2220 */ /* 0x001fe20000410000 */
[----:B------:R-:W-:-:S06]  /*19b0*/  @P2 PRMT R188, R176, 0x7632, R188 ;  /* 0x00007632b0bc2816 */ /* 0x000fcc00000000bc */
[----:B------:R-:W0:Y:S01]  /*19c0*/  @P2 LDC R193, c[0x0][0x40c] ;  /* 0x00010300ffc12b82 */ /* 0x000e220000000800 */
[----:B------:R-:W-:Y:S01]  /*19d0*/  @P2 FFMA.FTZ R228, R189, R128, R180 ;  /* 0x00000080bde42223 */ /* 0x000fe200000100b4 */
[----:B------:R-:W-:Y:S02]  /*19e0*/  @P2 SHF.L.U32 R188, R188, 0x10, RZ ;  /* 0x00000010bcbc2819 */ /* 0x000fe400000006ff */
[----:B------:R-:W-:-:S03]  /*19f0*/  @P2 SHF.L.U32 R189, R177, 0x10, RZ ;  /* 0x00000010b1bd2819 */ /* 0x000fc600000006ff */
[----:B-1----:R-:W-:Y:S02]  /*1a00*/  @P2 FMUL.FTZ R188, R188, R191 ;  /* 0x000000bfbcbc2220 */ /* 0x002fe40000410000 */
[----:B------:R-:W1:Y:S02]  /*1a10*/  @P2 LDC R191, c[0x0][0x40c] ;  /* 0x00010300ffbf2b82 */ /* 0x000e640000000800 */
[----:B------:R-:W-:Y:S01]  /*1a20*/  @P2 FFMA.FTZ R229, R188, R129, R181 ;  /* 0x00000081bce52223 */ /* 0x000fe200000100b5 */
[----:B------:R-:W-:Y:S01]  /*1a30*/  @P2 PRMT R188, R177, 0x7632, R188 ;  /* 0x00007632b1bc2816 */ /* 0x000fe200000000bc */
[----:B--2---:R-:W-:-:S03]  /*1a40*/  @P2 FMUL.FTZ R189, R189, R190 ;  /* 0x000000bebdbd2220 */ /* 0x004fc60000410000 */
[----:B------:R-:W-:Y:S01]  /*1a50*/  @P2 SHF.L.U32 R188, R188, 0x10, RZ ;  /* 0x00000010bcbc2819 */ /* 0x000fe200000006ff */
[----:B------:R-:W-:Y:S02]  /*1a60*/  @P2 FFMA.FTZ R230, R189, R130, R182 ;  /* 0x00000082bde62223 */ /* 0x000fe400000100b6 */
[----:B------:R-:W2:Y:S02]  /*1a70*/  @P2 LDC R189, c[0x0][0x40c] ;  /* 0x00010300ffbd2b82 */ /* 0x000ea40000000800 */
[----:B0-----:R-:W-:-:S04]  /*1a80*/  @P2 FMUL.FTZ R188, R188, R193 ;  /* 0x000000c1bcbc2220 */ /* 0x001fc80000410000 */
[----:B------:R-:W-:Y:S01]  /*1a90*/  @P2 FFMA.FTZ R231, R188, R131, R183 ;  /* 0x00000083bce72223 */ /* 0x000fe200000100b7 */
[----:B------:R-:W-:Y:S01]  /*1aa0*/  @P2 SHF.L.U32 R188, R178, 0x10, RZ ;  /* 0x00000010b2bc2819 */ /* 0x000fe200000006ff */
[----:B------:R-:W0:Y:S04]  /*1ab0*/  @P2 LDC R193, c[0x0][0x40c] ;  /* 0x00010300ffc12b82 */ /* 0x000e280000000800 */
[----:B-1----:R-:W-:Y:S01]  /*1ac0*/  @P2 FMUL.FTZ R191, R188, R191 ;  /* 0x000000bfbcbf2220 */ /* 0x002fe20000410000 */
[----:B------:R-:W-:-:S03]  /*1ad0*/  @P2 PRMT R188, R178, 0x7632, R188 ;  /* 0x00007632b2bc2816 */ /* 0x000fc600000000bc */
[----:B------:R-:W-:Y:S01]  /*1ae0*/  @P2 FFMA.FTZ R232, R191, R132, R184 ;  /* 0x00000084bfe82223 */ /* 0x000fe200000100b8 */
[----:B------:R-:W-:-:S05]  /*1af0*/  @P2 SHF.L.U32 R188, R188, 0x10, RZ ;  /* 0x00000010bcbc2819 */ /* 0x000fca00000006ff */
[----:B--2---:R-:W-:-:S04]  /*1b00*/  @P2 FMUL.FTZ R188, R188, R189 ;  /* 0x000000bdbcbc2220 */ /* 0x004fc80000410000 */
        /* <DEDUP_REMOVED lines=10> */
.L_x_28788:
[----:B0-----:R-:W0:Y:S01]  /*1bb0*/  @P1 LDC R189, c[0x0][0x40c] ;  /* 0x00010300ffbd1b82 */ /* 0x001e220000000800 */
[----:B-----5:R-:W-:Y:S02]  /*1bc0*/  @P1 SHF.L.U32 R188, R176, 0x10, RZ ;  /* 0x00000010b0bc1819 */ /* 0x020fe400000006ff */
[----:B------:R-:W-:Y:S02]  /*1bd0*/  CS2R R228, SRZ ;  /* 0x0000000000e47805 */ /* 0x000fe4000001ff00 */
[----:B------:R-:W-:Y:S02]  /*1be0*/  CS2R R230, SRZ ;  /* 0x0000000000e67805 */ /* 0x000fe4000001ff00 */
[----:B------:R-:W-:Y:S02]  /*1bf0*/  CS2R R232, SRZ ;  /* 0x0000000000e87805 */ /* 0x000fe4000001ff00 */
[----:B------:R-:W-:Y:S01]  /*1c00*/  CS2R R234, SRZ ;  /* 0x0000000000ea7805 */ /* 0x000fe2000001ff00 */
[----:B------:R-:W1:Y:S08]  /*1c10*/  @P1 LDC R191, c[0x0][0x40c] ;  /* 0x00010300ffbf1b82 */ /* 0x000e700000000800 */
[----:B------:R-:W2:Y:S01]  /*1c20*/  @P1 LDC R190, c[0x0][0x40c] ;  /* 0x00010300ffbe1b82 */ /* 0x000ea20000000800 */
[----:B0-----:R-:W-:Y:S01]  /*1c30*/  @P1 FMUL.FTZ R189, R188, R189 ;  /* 0x000000bdbcbd1220 */ /* 0x001fe20000410000 */
[----:B------:R-:W-:-:S06]  /*1c40*/  @P1 PRMT R188, R176, 0x7632, R188 ;  /* 0x00007632b0bc1816 */ /* 0x000fcc00000000bc */
[----:B------:R-:W0:Y:S01]  /*1c50*/  @P1 LDC R193, c[0x0][0x40c] ;  /* 0x00010300ffc11b82 */ /* 0x000e220000000800 */
[----:B------:R-:W-:Y:S01]  /*1c60*/  @P1 FMUL.FTZ R228, R189, R128 ;  /* 0x00000080bde41220 */ /* 0x000fe20000410000 */
[----:B------:R-:W-:Y:S02]  /*1c70*/  @P1 SHF.L.U32 R188, R188, 0x10, RZ ;  /* 0x00000010bcbc1819 */ /* 0x000fe400000006ff */
[----:B------:R-:W-:-:S03]  /*1c80*/  @P1 SHF.L.U32 R189, R177, 0x10, RZ ;  /* 0x00000010b1bd1819 */ /* 0x000fc600000006ff */
[----:B-1----:R-:W-:Y:S02]  /*1c90*/  @P1 FMUL.FTZ R188, R188, R191 ;  /* 0x000000bfbcbc1220 */ /* 0x002fe40000410000 */
[----:B------:R-:W1:Y:S02]  /*1ca0*/  @P1 LDC R191, c[0x0][0x40c] ;  /* 0x00010300ffbf1b82 */ /* 0x000e640000000800 */
[----:B------:R-:W-:Y:S01]  /*1cb0*/  @P1 FMUL.FTZ R229, R188, R129 ;  /* 0x00000081bce51220 */ /* 0x000fe20000410000 */
[----:B------:R-:W-:Y:S01]  /*1cc0*/  @P1 PRMT R188, R177, 0x7632, R188 ;  /* 0x00007632b1bc1816 */ /* 0x000fe200000000bc */
[----:B--2---:R-:W-:-:S03]  /*1cd0*/  @P1 FMUL.FTZ R189, R189, R190 ;  /* 0x000000bebdbd1220 */ /* 0x004fc60000410000 */
[----:B------:R-:W-:Y:S01]  /*1ce0*/  @P1 SHF.L.U32 R188, R188, 0x10, RZ ;  /* 0x00000010bcbc1819 */ /* 0x000fe200000006ff */
[----:B------:R-:W-:Y:S02]  /*1cf0*/  @P1 FMUL.FTZ R230, R189, R130 ;  /* 0x00000082bde61220 */ /* 0x000fe40000410000 */
[----:B------:R-:W2:Y:S02]  /*1d00*/  @P1 LDC R189, c[0x0][0x40c] ;  /* 0x00010300ffbd1b82 */ /* 0x000ea40000000800 */
[----:B0-----:R-:W-:-:S04]  /*1d10*/  @P1 FMUL.FTZ R188, R188, R193 ;  /* 0x000000c1bcbc1220 */ /* 0x001fc80000410000 */
[----:B------:R-:W-:Y:S01]  /*1d20*/  @P1 FMUL.FTZ R231, R188, R131 ;  /* 0x00000083bce71220 */ /* 0x000fe20000410000 */
[----:B------:R-:W-:Y:S01]  /*1d30*/  @P1 SHF.L.U32 R188, R178, 0x10, RZ ;  /* 0x00000010b2bc1819 */ /* 0x000fe200000006ff */
[----:B------:R-:W0:Y:S04]  /*1d40*/  @P1 LDC R193, c[0x0][0x40c] ;  /* 0x00010300ffc11b82 */ /* 0x000e280000000800 */
[----:B-1----:R-:W-:Y:S01]  /*1d50*/  @P1 FMUL.FTZ R191, R188, R191 ;  /* 0x000000bfbcbf1220 */ /* 0x002fe20000410000 */
[----:B------:R-:W-:-:S03]  /*1d60*/  @P1 PRMT R188, R178, 0x7632, R188 ;  /* 0x00007632b2bc1816 */ /* 0x000fc600000000bc */
[----:B------:R-:W-:Y:S01]  /*1d70*/  @P1 FMUL.FTZ R232, R191, R132 ;  /* 0x00000084bfe81220 */ /* 0x000fe20000410000 */
[----:B------:R-:W-:-:S05]  /*1d80*/  @P1 SHF.L.U32 R188, R188, 0x10, RZ ;  /* 0x00000010bcbc1819 */ /* 0x000fca00000006ff */
[----:B--2---:R-:W-:Y:S02]  /*1d90*/  @P1 FMUL.FTZ R188, R188, R189 ;  /* 0x000000bdbcbc1220 */ /* 0x004fe40000410000 */
[----:B------:R-:W1:Y:S02]  /*1da0*/  @P1 LDC R189, c[0x0][0x40c] ;  /* 0x00010300ffbd1b82 */ /* 0x000e640000000800 */
[----:B------:R-:W-:Y:S01]  /*1db0*/  @P1 FMUL.FTZ R233, R188, R133 ;  /* 0x00000085bce91220 */ /* 0x000fe20000410000 */
[----:B------:R-:W-:-:S05]  /*1dc0*/  @P1 SHF.L.U32 R188, R179, 0x10, RZ ;  /* 0x00000010b3bc1819 */ /* 0x000fca00000006ff */
[----:B0-----:R-:W-:Y:S01]  /*1dd0*/  @P1 FMUL.FTZ R193, R188, R193 ;  /* 0x000000c1bcc11220 */ /* 0x001fe20000410000 */
[----:B------:R-:W-:-:S03]  /*1de0*/  @P1 PRMT R188, R179, 0x7632, R188 ;  /* 0x00007632b3bc1816 */ /* 0x000fc600000000bc */
[----:B------:R-:W-:Y:S01]  /*1df0*/  @P1 FMUL.FTZ R234, R193, R134 ;  /* 0x00000086c1ea1220 */ /* 0x000fe20000410000 */
[----:B------:R-:W-:-:S05]  /*1e00*/  @P1 SHF.L.U32 R188, R188, 0x10, RZ ;  /* 0x00000010bcbc1819 */ /* 0x000fca00000006ff */
[----:B-1----:R-:W-:-:S04]  /*1e10*/  @P1 FMUL.FTZ R188, R188, R189 ;  /* 0x000000bdbcbc1220 */ /* 0x002fc80000410000 */
[----:B------:R-:W-:-:S07]  /*1e20*/  @P1 FMUL.FTZ R235, R188, R135 ;  /* 0x00000087bceb1220 */ /* 0x000fce0000410000 */
.L_x_28789:
[----:B------:R-:W-:Y:S05]  /*1e30*/  BSYNC.RECONVERGENT B0 ;  /* 0x0000000000007941 */ /* 0x000fea0003800200 */
.L_x_28787:
        /* <DEDUP_REMOVED lines=29> */
[----:B------:R-:W-:-:S03]  /*2010*/  @P2 PRMT R188, R176, 0x7632, R188 ;  /* 0x00007632b0bc2816 */ /* 0x000fc600000000bc */
[----:B------:R-:W-:Y:S01]  /*2020*/  @P2 FFMA.FTZ R224, R189, R136, R180 ;  /* 0x00000088bde02223 */ /* 0x000fe200000100b4 */
[----:B------:R-:W-:Y:S02]  /*2030*/  @P2 SHF.L.U32 R188, R188, 0x10, RZ ;  /* 0x00000010bcbc2819 */ /* 0x000fe400000006ff */
[----:B------:R-:W0:Y:S03]  /*2040*/  @P2 LDC R189, c[0x0][0x40c] ;  /* 0x00010300ffbd2b82 */ /* 0x000e260000000800 */
[----:B-1----:R-:W-:-:S04]  /*2050*/  @P2 FMUL.FTZ R188, R188, R191 ;  /* 0x000000bfbcbc2220 */ /* 0x002fc80000410000 */
[----:B------:R-:W-:Y:S01]  /*2060*/  @P2 FFMA.FTZ R225, R188, R137, R181 ;  /* 0x00000089bce12223 */ /* 0x000fe200000100b5 */
[C---:B------:R-:W-:Y:S01]  /*2070*/  @P2 SHF.L.U32 R188, R177.reuse, 0x10, RZ ;  /* 0x00000010b1bc2819 */ /* 0x040fe200000006ff */
[----:B------:R-:W1:Y:S04]  /*2080*/  @P2 LDC R191, c[0x0][0x40c] ;  /* 0x00010300ffbf2b82 */ /* 0x000e680000000800 */
[----:B--2---:R-:W-:Y:S01]  /*2090*/  @P2 FMUL.FTZ R193, R188, R193 ;  /* 0x000000c1bcc12220 */ /* 0x004fe20000410000 */
[----:B------:R-:W-:-:S03]  /*20a0*/  @P2 PRMT R188, R177, 0x7632, R188 ;  /* 0x00007632b1bc2816 */ /* 0x000fc600000000bc */
[----:B------:R-:W-:Y:S01]  /*20b0*/  @P2 FFMA.FTZ R226, R193, R138, R182 ;  /* 0x0000008ac1e22223 */ /* 0x000fe200000100b6 */
[----:B------:R-:W-:Y:S01]  /*20c0*/  @P2 SHF.L.U32 R188, R188, 0x10, RZ ;  /* 0x00000010bcbc2819 */ /* 0x000fe200000006ff */
[----:B------:R-:W2:Y:S04]  /*20d0*/  @P2 LDC R193, c[0x0][0x40c] ;  /* 0x00010300ffc12b82 */ /* 0x000ea80000000800 */
[----:B0-----:R-:W-:-:S04]  /*20e0*/  @P2 FMUL.FTZ R188, R188, R189 ;  /* 0x000000bdbcbc2220 */ /* 0x001fc80000410000 */
[----:B------:R-:W0:Y:S01]  /*20f0*/  @P2 LDC R189, c[0x0][0x40c] ;  /* 0x00010300ffbd2b82 */ /* 0x000e220000000800 */
[----:B------:R-:W-:Y:S01]  /*2100*/  @P2 FFMA.FTZ R227, R188, R139, R183 ;  /* 0x0000008bbce32223 */ /* 0x000fe200000100b7 */
[----:B------:R-:W-:-:S05]  /*2110*/  @P2 SHF.L.U32 R188, R178, 0x10, RZ ;  /* 0x00000010b2bc2819 */ /* 0x000fca00000006ff */
[----:B-1----:R-:W-:Y:S01]  /*2120*/  @P2 FMUL.FTZ R191, R188, R191 ;  /* 0x000000bfbcbf2220 */ /* 0x002fe20000410000 */
[----:B------:R-:W-:-:S03]  /*2130*/  @P2 PRMT R188, R178, 0x7632, R188 ;  /* 0x00007632b2bc2816 */ /* 0x000fc600000000bc */
[----:B------:R-:W-:Y:S01]  /*2140*/  @P2 FFMA.FTZ R204, R191, R140, R184 ;  /* 0x0000008cbfcc2223 */ /* 0x000fe200000100b8 */
[----:B------:R-:W-:-:S05]  /*2150*/  @P2 SHF.L.U32 R188, R188, 0x10, RZ ;  /* 0x00000010bcbc2819 */ /* 0x000fca00000006ff */
[----:B0-----:R-:W-:-:S04]  /*2160*/  @P2 FMUL.FTZ R188, R188, R189 ;  /* 0x000000bdbcbc2220 */ /* 0x001fc80000410000 */
[----:B------:R-:W-:Y:S01]  /*2170*/  @P2 FFMA.FTZ R205, R188, R141, R185 ;  /* 0x0000008dbccd2223 */ /* 0x000fe200000100b9 */
[----:B------:R-:W-:-:S05]  /*2180*/  @P2 SHF.L.U32 R188, R179, 0x10, RZ ;  /* 0x00000010b3bc2819 */ /* 0x000fca00000006ff */
        /* <DEDUP_REMOVED lines=8> */
.L_x_28791:
        /* <DEDUP_REMOVED lines=9> */
[----:B------:R-:W-:-:S03]  /*22a0*/  @P1 PRMT R188, R176, 0x7632, R188 ;  /* 0x00007632b0bc1816 */ /* 0x000fc600000000bc */
[----:B------:R-:W-:Y:S01]  /*22b0*/  @P1 FMUL.FTZ R224, R189, R136 ;  /* 0x00000088bde01220 */ /* 0x000fe20000410000 */
[----:B------:R-:W-:Y:S02]  /*22c0*/  @P1 SHF.L.U32 R188, R188, 0x10, RZ ;  /* 0x00000010bcbc1819 */ /* 0x000fe400000006ff */
[----:B------:R-:W0:Y:S03]  /*22d0*/  @P1 LDC R189, c[0x0][0x40c] ;  /* 0x00010300ffbd1b82 */ /* 0x000e260000000800 */
[----:B-1----:R-:W-:-:S04]  /*22e0*/  @P1 FMUL.FTZ R188, R188, R191 ;  /* 0x000000bfbcbc1220 */ /* 0x002fc80000410000 */
[----:B------:R-:W-:Y:S01]  /*22f0*/  @P1 FMUL.FTZ R225, R188, R137 ;  /* 0x00000089bce11220 */ /* 0x000fe20000410000 */
[C---:B------:R-:W-:Y:S01]  /*2300*/  @P1 SHF.L.U32 R188, R177.reuse, 0x10, RZ ;  /* 0x00000010b1bc1819 */ /* 0x040fe200000006ff */
[----:B------:R-:W1:Y:S04]  /*2310*/  @P1 LDC R191, c[0x0][0x40c] ;  /* 0x00010300ffbf1b82 */ /* 0x000e680000000800 */
[----:B--2---:R-:W-:Y:S01]  /*2320*/  @P1 FMUL.FTZ R193, R188, R193 ;  /* 0x000000c1bcc11220 */ /* 0x004fe20000410000 */
[----:B------:R-:W-:-:S03]  /*2330*/  @P1 PRMT R188, R177, 0x7632, R188 ;  /* 0x00007632b1bc1816 */ /* 0x000fc600000000bc */
[----:B------:R-:W-:Y:S01]  /*2340*/  @P1 FMUL.FTZ R226, R193, R138 ;  /* 0x0000008ac1e21220 */ /* 0x000fe20000410000 */
[----:B------:R-:W-:Y:S01]  /*2350*/  @P1 SHF.L.U32 R188, R188, 0x10, RZ ;  /* 0x00000010bcbc1819 */ /* 0x000fe200000006ff */
[----:B------:R-:W2:Y:S04]  /*2360*/  @P1 LDC R193, c[0x0][0x40c] ;  /* 0x00010300ffc11b82 */ /* 0x000ea80000000800 */
[----:B0-----:R-:W-:-:S04]  /*2370*/  @P1 FMUL.FTZ R188, R188, R189 ;  /* 0x000000bdbcbc1220 */ /* 0x001fc80000410000 */
[----:B------:R-:W0:Y:S01]  /*2380*/  @P1 LDC R189, c[0x0][0x40c] ;  /* 0x00010300ffbd1b82 */ /* 0x000e220000000800 */
[----:B------:R-:W-:Y:S01]  /*2390*/  @P1 FMUL.FTZ R227, R188, R139 ;  /* 0x0000008bbce31220 */ /* 0x000fe20000410000 */
[----:B------:R-:W-:-:S05]  /*23a0*/  @P1 SHF.L.U32 R188, R178, 0x10, RZ ;  /* 0x00000010b2bc1819 */ /* 0x000fca00000006ff */
[----:B-1----:R-:W-:Y:S01]  /*23b0*/  @P1 FMUL.FTZ R191, R188, R191 ;  /* 0x000000bfbcbf1220 */ /* 0x002fe20000410000 */
[----:B------:R-:W-:-:S03]  /*23c0*/  @P1 PRMT R188, R178, 0x7632, R188 ;  /* 0x00007632b2bc1816 */ /* 0x000fc600000000bc */
[----:B------:R-:W-:Y:S01]  /*23d0*/  @P1 FMUL.FTZ R204, R191, R140 ;  /* 0x0000008cbfcc1220 */ /* 0x000fe20000410000 */
[----:B------:R-:W-:-:S05]  /*23e0*/  @P1 SHF.L.U32 R188, R188, 0x10, RZ ;  /* 0x00000010bcbc1819 */ /* 0x000fca00000006ff */
[----:B0-----:R-:W-:Y:S02]  /*23f0*/  @P1 FMUL.FTZ R188, R188, R189 ;  /* 0x000000bdbcbc1220 */ /* 0x001fe40000410000 */
[----:B------:R-:W0:Y:S02]  /*2400*/  @P1 LDC R189, c[0x0][0x40c] ;  /* 0x00010300ffbd1b82 */ /* 0x000e240000000800 */
[----:B------:R-:W-:Y:S01]  /*2410*/  @P1 FMUL.FTZ R205, R188, R141 ;  /* 0x0000008dbccd1220 */ /* 0x000fe20000410000 */
[----:B------:R-:W-:-:S05]  /*2420*/  @P1 SHF.L.U32 R188, R179, 0x10, RZ ;  /* 0x00000010b3bc1819 */ /* 0x000fca00000006ff */
[----:B--2---:R-:W-:Y:S01]  /*2430*/  @P1 FMUL.FTZ R193, R188, R193 ;  /* 0x000000c1bcc11220 */ /* 0x004fe20000410000 */
[----:B------:R-:W-:-:S03]  /*2440*/  @P1 PRMT R188, R179, 0x7632, R188 ;  /* 0x00007632b3bc1816 */ /* 0x000fc600000000bc */
[----:B------:R-:W-:Y:S01]  /*2450*/  @P1 FMUL.FTZ R206, R193, R142 ;  /* 0x0000008ec1ce1220 */ /* 0x000fe20000410000 */
[----:B------:R-:W-:-:S05]  /*2460*/  @P1 SHF.L.U32 R188, R188, 0x10, RZ ;  /* 0x00000010bcbc1819 */ /* 0x000fca00000006ff */
[----:B0-----:R-:W-:-:S04]  /*2470*/  @P1 FMUL.FTZ R188, R188, R189 ;  /* 0x000000bdbcbc1220 */ /* 0x001fc80000410000 */
[----:B------:R-:W-:-:S07]  /*2480*/  @P1 FMUL.FTZ R207, R188, R143 ;  /* 0x0000008fbccf1220 */ /* 0x000fce0000410000 */
.L_x_28792:
[----:B------:R-:W-:Y:S05]  /*2490*/  BSYNC.RECONVERGENT B0 ;  /* 0x0000000000007941 */ /* 0x000fea0003800200 */
.L_x_28790:
[----:B------:R-:W-:Y:S01]  /*24a0*/  IADD3 R191, PT, PT, R2, 0x60, RZ ;  /* 0x0000006002bf7810 */ /* 0x000fe20007ffe0ff */
[----:B------:R-:W0:Y:S01]  /*24b0*/  @P1 LDC.64 R188, c[0x0][0x390] ;  /* 0x0000e400ffbc1b82 */ /* 0x000e220000000a00 */
[----:B------:R-:W-:-:S03]  /*24c0*/  @P1 IADD3 R193, PT, PT, R214, 0x80, RZ ;  /* 0x00000080d6c11810 */ /* 0x000fc60007ffe0ff */
[----:B------:R-:W-:-:S05]  /*24d0*/  IMAD.WIDE.U32 R190, R191, 0x20, R250 ;  /* 0x00000020bfbe7825 */ /* 0x000fca00078e00fa */
[----:B------:R-:W-:Y:S04]  /*24e0*/  STG.E.128 desc[UR6][R190.64], R224 ;  /* 0x000000e0be007986 */ /* 0x000fe8000c101d06 */
[----:B------:R1:W-:Y:S01]  /*24f0*/  STG.E.128 desc[UR6][R190.64+0x10], R204 ;  /* 0x000010ccbe007986 */ /* 0x0003e2000c101d06 */
[----:B0-----:R-:W-:Y:S01]  /*2500*/  @P1 IMAD.WIDE.U32 R188, R193, 0x10, R188 ;  /* 0x00000010c1bc1825 */ /* 0x001fe200078e00bc */
[----:B-1----:R-:W0:Y:S01]  /*2510*/  @P0 LDC.64 R190, c[0x0][0x3a0] ;  /* 0x0000e800ffbe0b82 */ /* 0x002e220000000a00 */
[----:B------:R-:W-:-:S03]  /*2520*/  @P0 IADD3 R193, PT, PT, R2, 0x80, RZ ;  /* 0x0000008002c10810 */ /* 0x000fc60007ffe0ff */
[----:B------:R1:W5:Y:S02]  /*2530*/  @P1 LDG.E.128 R176, desc[UR6][R188.64] ;  /* 0x00000006bcb01981 */ /* 0x000364000c1e1d00 */
        /* <DEDUP_REMOVED lines=12> */
[----:B-1----:R-:W0:Y:S01]  /*2600*/  @P2 LDC R191, c[0x0][0x40c] ;  /* 0x00010300ffbf2b82 */ /* 0x002e220000000800 */
[C---:B------:R-:W-:Y:S02]  /*2610*/  @P2 SHF.L.U32 R188, R176.reuse, 0x10, RZ ;  /* 0x00000010b0bc2819 */ /* 0x040fe400000006ff */
[----:B------:R-:W-:Y:S02]  /*2620*/  @P2 PRMT R190, R176, 0x7632, R190 ;  /* 0x00007632b0be2816 */ /* 0x000fe400000000be */
[----:B------:R-:W-:Y:S02]  /*2630*/  MOV R198, R186 ;  /* 0x000000ba00c67202 */ /* 0x000fe40000000f00 */
[----:B------:R-:W-:Y:S01]  /*2640*/  @P2 SHF.L.U32 R190, R190, 0x10, RZ ;  /* 0x00000010bebe2819 */ /* 0x000fe200000006ff */
[----:B------:R-:W1:Y:S01]  /*2650*/  @P2 LDC R189, c[0x0][0x40c] ;  /* 0x00010300ffbd2b82 */ /* 0x000e620000000800 */
[----:B------:R-:W-:Y:S01]  /*2660*/  MOV R199, R187 ;  /* 0x000000bb00c77202 */ /* 0x000fe20000000f00 */
[----:B0-----:R-:W-:-:S06]  /*2670*/  @P2 FMUL.FTZ R191, R188, R191 ;  /* 0x000000bfbcbf2220 */ /* 0x001fcc0000410000 */
[----:B------:R-:W0:Y:S01]  /*2680*/  @P2 LDC R188, c[0x0][0x40c] ;  /* 0x00010300ffbc2b82 */ /* 0x000e220000000800 */
[----:B------:R-:W-:Y:S01]  /*2690*/  @P2 FFMA.FTZ R208, R191, R144, R180 ;  /* 0x00000090bfd02223 */ /* 0x000fe200000100b4 */
[----:B------:R-:W-:Y:S01]  /*26a0*/  @P2 SHF.L.U32 R191, R177, 0x10, RZ ;  /* 0x00000010b1bf2819 */ /* 0x000fe200000006ff */
[----:B-1----:R-:W-:-:S05]  /*26b0*/  @P2 FMUL.FTZ R190, R190, R189 ;  /* 0x000000bdbebe2220 */ /* 0x002fca0000410000 */
[----:B------:R-:W1:Y:S01]  /*26c0*/  @P2 LDC R189, c[0x0][0x40c] ;  /* 0x00010300ffbd2b82 */ /* 0x000e620000000800 */
[----:B------:R-:W-:Y:S01]  /*26d0*/  @P2 FFMA.FTZ R209, R190, R145, R181 ;  /* 0x00000091bed12223 */ /* 0x000fe200000100b5 */
[----:B0-----:R-:W-:Y:S01]  /*26e0*/  @P2 FMUL.FTZ R191, R191, R188 ;  /* 0x000000bcbfbf2220 */ /* 0x001fe20000410000 */
[----:B------:R-:W-:-:S03]  /*26f0*/  @P2 PRMT R188, R177, 0x7632, R188 ;  /* 0x00007632b1bc2816 */ /* 0x000fc600000000bc */
[----:B------:R-:W-:Y:S01]  /*2700*/  @P2 FFMA.FTZ R210, R191, R146, R182 ;  /* 0x00000092bfd22223 */ /* 0x000fe200000100b6 */
[----:B------:R-:W-:-:S05]  /*2710*/  @P2 SHF.L.U32 R188, R188, 0x10, RZ ;  /* 0x00000010bcbc2819 */ /* 0x000fca00000006ff */
[----:B-1----:R-:W-:Y:S02]  /*2720*/  @P2 FMUL.FTZ R188, R188, R189 ;  /* 0x000000bdbcbc2220 */ /* 0x002fe40000410000 */
[----:B------:R-:W0:Y:S02]  /*2730*/  @P2 LDC R189, c[0x0][0x40c] ;  /* 0x00010300ffbd2b82 */ /* 0x000e240000000800 */
[----:B------:R-:W-:Y:S01]  /*2740*/  @P2 FFMA.FTZ R211, R188, R147, R183 ;  /* 0x00000093bcd32223 */ /* 0x000fe200000100b7 */
[----:B------:R-:W-:-:S05]  /*2750*/  @P2 SHF.L.U32 R188, R178, 0x10, RZ ;  /* 0x00000010b2bc2819 */ /* 0x000fca00000006ff */
[----:B0-----:R-:W-:Y:S02]  /*2760*/  @P2 FMUL.FTZ R189, R188, R189 ;  /* 0x000000bdbcbd2220 */ /* 0x001fe40000410000 */
[----:B------:R-:W0:Y:S02]  /*2770*/  @P2 LDC R188, c[0x0][0x40c] ;  /* 0x00010300ffbc2b82 */ /* 0x000e240000000800 */
[----:B------:R-:W-:Y:S01]  /*2780*/  @P2 FFMA.FTZ R196, R189, R148, R184 ;  /* 0x00000094bdc42223 */ /* 0x000fe200000100b8 */
[----:B------:R-:W-:-:S04]  /*2790*/  @P2 PRMT R189, R178, 0x7632, R189 ;  /* 0x00007632b2bd2816 */ /* 0x000fc800000000bd */
[----:B------:R-:W-:-:S05]  /*27a0*/  @P2 SHF.L.U32 R189, R189, 0x10, RZ ;  /* 0x00000010bdbd2819 */ /* 0x000fca00000006ff */
        /* <DEDUP_REMOVED lines=12> */
.L_x_28794:
[----:B-1----:R-:W0:Y:S01]  /*2870*/  @P1 LDC R191, c[0x0][0x40c] ;  /* 0x00010300ffbf1b82 */ /* 0x002e220000000800 */
[C---:B-----5:R-:W-:Y:S02]  /*2880*/  @P1 SHF.L.U32 R188, R176.reuse, 0x10, RZ ;  /* 0x00000010b0bc1819 */ /* 0x060fe400000006ff */
[----:B------:R-:W-:Y:S02]  /*2890*/  CS2R R208, SRZ ;  /* 0x0000000000d07805 */ /* 0x000fe4000001ff00 */
[----:B------:R-:W-:Y:S02]  /*28a0*/  @P1 PRMT R190, R176, 0x7632, R190 ;  /* 0x00007632b0be1816 */ /* 0x000fe400000000be */
[----:B------:R-:W-:Y:S02]  /*28b0*/  CS2R R196, SRZ ;  /* 0x0000000000c47805 */ /* 0x000fe4000001ff00 */
[----:B------:R-:W-:Y:S02]  /*28c0*/  CS2R R198, SRZ ;  /* 0x0000000000c67805 */ /* 0x000fe4000001ff00 */
[----:B------:R-:W-:-:S02]  /*28d0*/  CS2R R210, SRZ ;  /* 0x0000000000d27805 */ /* 0x000fc4000001ff00 */
[----:B------:R-:W-:Y:S01]  /*28e0*/  @P1 SHF.L.U32 R190, R190, 0x10, RZ ;  /* 0x00000010bebe1819 */ /* 0x000fe200000006ff */
[----:B------:R-:W1:Y:S01]  /*28f0*/  @P1 LDC R189, c[0x0][0x40c] ;  /* 0x00010300ffbd1b82 */ /* 0x000e620000000800 */
[----:B0-----:R-:W-:-:S07]  /*2900*/  @P1 FMUL.FTZ R191, R188, R191 ;  /* 0x000000bfbcbf1220 */ /* 0x001fce0000410000 */
[----:B------:R-:W0:Y:S01]  /*2910*/  @P1 LDC R188, c[0x0][0x40c] ;  /* 0x00010300ffbc1b82 */ /* 0x000e220000000800 */
[----:B------:R-:W-:Y:S01]  /*2920*/  @P1 FMUL.FTZ R208, R191, R144 ;  /* 0x00000090bfd01220 */ /* 0x000fe20000410000 */
[----:B------:R-:W-:Y:S01]  /*2930*/  @P1 SHF.L.U32 R191, R177, 0x10, RZ ;  /* 0x00000010b1bf1819 */ /* 0x000fe200000006ff */
[----:B-1----:R-:W-:-:S05]  /*2940*/  @P1 FMUL.FTZ R190, R190, R189 ;  /* 0x000000bdbebe1220 */ /* 0x002fca0000410000 */
[----:B------:R-:W1:Y:S01]  /*2950*/  @P1 LDC R189, c[0x0][0x40c] ;  /* 0x00010300ffbd1b82 */ /* 0x000e620000000800 */
[----:B------:R-:W-:Y:S01]  /*2960*/  @P1 FMUL.FTZ R209, R190, R145 ;  /* 0x00000091bed11220 */ /* 0x000fe20000410000 */
[----:B------:R-:W-:-:S04]  /*2970*/  @P1 PRMT R190, R177, 0x7632, R190 ;  /* 0x00007632b1be1816 */ /* 0x000fc800000000be */
[----:B------:R-:W-:Y:S01]  /*2980*/  @P1 SHF.L.U32 R190, R190, 0x10, RZ ;  /* 0x00000010bebe1819 */ /* 0x000fe200000006ff */
[----:B0-----:R-:W-:Y:S02]  /*2990*/  @P1 FMUL.FTZ R191, R191, R188 ;  /* 0x000000bcbfbf1220 */ /* 0x001fe40000410000 */
[----:B------:R-:W0:Y:S02]  /*29a0*/  @P1 LDC R188, c[0x0][0x40c] ;  /* 0x00010300ffbc1b82 */ /* 0x000e240000000800 */
[----:B------:R-:W-:Y:S01]  /*29b0*/  @P1 FMUL.FTZ R210, R191, R146 ;  /* 0x00000092bfd21220 */ /* 0x000fe20000410000 */
[----:B-1----:R-:W-:Y:S01]  /*29c0*/  @P1 FMUL.FTZ R190, R190, R189 ;  /* 0x000000bdbebe1220 */ /* 0x002fe20000410000 */
[----:B------:R-:W-:-:S03]  /*29d0*/  @P1 SHF.L.U32 R189, R178, 0x10, RZ ;  /* 0x00000010b2bd1819 */ /* 0x000fc600000006ff */
[----:B------:R-:W-:Y:S02]  /*29e0*/  @P1 FMUL.FTZ R211, R190, R147 ;  /* 0x00000093bed31220 */ /* 0x000fe40000410000 */
[----:B0-----:R-:W-:Y:S02]  /*29f0*/  @P1 FMUL.FTZ R189, R189, R188 ;  /* 0x000000bcbdbd1220 */ /* 0x001fe40000410000 */
[----:B------:R-:W0:Y:S02]  /*2a00*/  @P1 LDC R188, c[0x0][0x40c] ;  /* 0x00010300ffbc1b82 */ /* 0x000e240000000800 */
[----:B------:R-:W-:Y:S01]  /*2a10*/  @P1 FMUL.FTZ R196, R189, R148 ;  /* 0x00000094bdc41220 */ /* 0x000fe20000410000 */
[----:B------:R-:W-:-:S04]  /*2a20*/  @P1 PRMT R189, R178, 0x7632, R189 ;  /* 0x00007632b2bd1816 */ /* 0x000fc800000000bd */
[----:B------:R-:W-:-:S05]  /*2a30*/  @P1 SHF.L.U32 R189, R189, 0x10, RZ ;  /* 0x00000010bdbd1819 */ /* 0x000fca00000006ff */
        /* <DEDUP_REMOVED lines=11> */
.L_x_28795:
[----:B------:R-:W-:Y:S05]  /*2af0*/  BSYNC.RECONVERGENT B0 ;  /* 0x0000000000007941 */ /* 0x000fea0003800200 */
.L_x_28793:
[----:B------:R-:W-:Y:S02]  /*2b00*/  IADD3 R188, PT, PT, R2, 0x80, RZ ;  /* 0x0000008002bc7810 */ /* 0x000fe40007ffe0ff */
[----:B------:R-:W-:-:S03]  /*2b10*/  @P1 IADD3 R190, PT, PT, R214, 0xa0, RZ ;  /* 0x000000a0d6be1810 */ /* 0x000fc60007ffe0ff */
[----:B------:R-:W-:-:S05]  /*2b20*/  IMAD.WIDE.U32 R188, R188, 0x20, R250 ;  /* 0x00000020bcbc7825 */ /* 0x000fca00078e00fa */
[----:B------:R-:W-:Y:S04]  /*2b30*/  STG.E.128 desc[UR6][R188.64], R208 ;  /* 0x000000d0bc007986 */ /* 0x000fe8000c101d06 */
[----:B------:R0:W-:Y:S02]  /*2b40*/  STG.E.128 desc[UR6][R188.64+0x10], R196 ;  /* 0x000010c4bc007986 */ /* 0x0001e4000c101d06 */
[----:B0-----:R-:W0:Y:S02]  /*2b50*/  @P1 LDC.64 R188, c[0x0][0x390] ;  /* 0x0000e400ffbc1b82 */ /* 0x001e240000000a00 */
[----:B0-----:R-:W-:-:S05]  /*2b60*/  @P1 IMAD.WIDE.U32 R188, R190, 0x10, R188 ;  /* 0x00000010bebc1825 */ /* 0x001fca00078e00bc */
[----:B------:R0:W5:Y:S01]  /*2b70*/  @P1 LDG.E.128 R176, desc[UR6][R188.64] ;  /* 0x00000006bcb01981 */ /* 0x000162000c1e1d00 */
[----:B------:R-:W-:Y:S01]  /*2b80*/  @P0 IADD3 R190, PT, PT, R2, 0xa0, RZ ;  /* 0x000000a002be0810 */ /* 0x000fe20007ffe0ff */
[----:B0-----:R-:W0:Y:S04]  /*2b90*/  @P0 LDC.64 R188, c[0x0][0x3a0] ;  /* 0x0000e800ffbc0b82 */ /* 0x001e280000000a00 */
        /* <DEDUP_REMOVED lines=12> */
[----:B------:R-:W1:Y:S01]  /*2c60*/  @P2 LDC R190, c[0x0][0x40c] ;  /* 0x00010300ffbe2b82 */ /* 0x000e620000000800 */
[C---:B0-----:R-:W-:Y:S02]  /*2c70*/  @P2 SHF.L.U32 R189, R176.reuse, 0x10, RZ ;  /* 0x00000010b0bd2819 */ /* 0x041fe400000006ff */
[----:B------:R-:W-:Y:S02]  /*2c80*/  @P2 PRMT R191, R176, 0x7632, R191 ;  /* 0x00007632b0bf2816 */ /* 0x000fe400000000bf */
[----:B------:R-:W-:Y:S02]  /*2c90*/  MOV R194, R186 ;  /* 0x000000ba00c27202 */ /* 0x000fe40000000f00 */
[----:B------:R-:W-:Y:S01]  /*2ca0*/  @P2 SHF.L.U32 R191, R191, 0x10, RZ ;  /* 0x00000010bfbf2819 */ /* 0x000fe200000006ff */
[----:B------:R-:W0:Y:S01]  /*2cb0*/  @P2 LDC R188, c[0x0][0x40c] ;  /* 0x00010300ffbc2b82 */ /* 0x000e220000000800 */
[----:B------:R-:W-:Y:S01]  /*2cc0*/  MOV R195, R187 ;  /* 0x000000bb00c37202 */ /* 0x000fe20000000f00 */
[----:B-1----:R-:W-:-:S06]  /*2cd0*/  @P2 FMUL.FTZ R190, R189, R190 ;  /* 0x000000bebdbe2220 */ /* 0x002fcc0000410000 */
[----:B------:R-:W1:Y:S01]  /*2ce0*/  @P2 LDC R189, c[0x0][0x40c] ;  /* 0x00010300ffbd2b82 */ /* 0x000e620000000800 */
[----:B------:R-:W-:Y:S01]  /*2cf0*/  @P2 FFMA.FTZ R200, R190, R152, R180 ;  /* 0x00000098bec82223 */ /* 0x000fe200000100b4 */
[----:B------:R-:W-:Y:S01]  /*2d00*/  @P2 SHF.L.U32 R190, R177, 0x10, RZ ;  /* 0x00000010b1be2819 */ /* 0x000fe200000006ff */
[----:B0-----:R-:W-:-:S04]  /*2d10*/  @P2 FMUL.FTZ R188, R191, R188 ;  /* 0x000000bcbfbc2220 */ /* 0x001fc80000410000 */
[----:B------:R-:W-:Y:S02]  /*2d20*/  @P2 FFMA.FTZ R201, R188, R153, R181 ;  /* 0x00000099bcc92223 */ /* 0x000fe400000100b5 */
[----:B------:R-:W0:Y:S01]  /*2d30*/  @P2 LDC R188, c[0x0][0x40c] ;  /* 0x00010300ffbc2b82 */ /* 0x000e220000000800 */
[----:B-1----:R-:W-:-:S04]  /*2d40*/  @P2 FMUL.FTZ R189, R190, R189 ;  /* 0x000000bdbebd2220 */ /* 0x002fc80000410000 */
[----:B------:R-:W-:Y:S01]  /*2d50*/  @P2 FFMA.FTZ R202, R189, R154, R182 ;  /* 0x0000009abdca2223 */ /* 0x000fe200000100b6 */
[----:B------:R-:W-:-:S04]  /*2d60*/  @P2 PRMT R189, R177, 0x7632, R189 ;  /* 0x00007632b1bd2816 */ /* 0x000fc800000000bd */
[----:B------:R-:W-:-:S05]  /*2d70*/  @P2 SHF.L.U32 R189, R189, 0x10, RZ ;  /* 0x00000010bdbd2819 */ /* 0x000fca00000006ff */
[----:B0-----:R-:W-:Y:S01]  /*2d80*/  @P2 FMUL.FTZ R188, R189, R188 ;  /* 0x000000bcbdbc2220 */ /* 0x001fe20000410000 */
        /* <DEDUP_REMOVED lines=20> */
.L_x_28797:
[----:B------:R-:W1:Y:S01]  /*2ed0*/  @P1 LDC R190, c[0x0][0x40c] ;  /* 0x00010300ffbe1b82 */ /* 0x000e620000000800 */
[C---:B0----5:R-:W-:Y:S02]  /*2ee0*/  @P1 SHF.L.U32 R188, R176.reuse, 0x10, RZ ;  /* 0x00000010b0bc1819 */ /* 0x061fe400000006ff */
[----:B------:R-:W-:Y:S02]  /*2ef0*/  CS2R R200, SRZ ;  /* 0x0000000000c87805 */ /* 0x000fe4000001ff00 */
[----:B------:R-:W-:Y:S02]  /*2f00*/  @P1 PRMT R191, R176, 0x7632, R191 ;  /* 0x00007632b0bf1816 */ /* 0x000fe400000000bf */
[----:B------:R-:W-:Y:S02]  /*2f10*/  CS2R R202, SRZ ;  /* 0x0000000000ca7805 */ /* 0x000fe4000001ff00 */
[----:B------:R-:W-:Y:S02]  /*2f20*/  CS2R R192, SRZ ;  /* 0x0000000000c07805 */ /* 0x000fe4000001ff00 */
[----:B------:R-:W-:-:S02]  /*2f30*/  CS2R R194, SRZ ;  /* 0x0000000000c27805 */ /* 0x000fc4000001ff00 */
[----:B------:R-:W-:Y:S01]  /*2f40*/  @P1 SHF.L.U32 R191, R191, 0x10, RZ ;  /* 0x00000010bfbf1819 */ /* 0x000fe200000006ff */
[----:B------:R-:W0:Y:S01]  /*2f50*/  @P1 LDC R189, c[0x0][0x40c] ;  /* 0x00010300ffbd1b82 */ /* 0x000e220000000800 */
[----:B-1----:R-:W-:-:S07]  /*2f60*/  @P1 FMUL.FTZ R190, R188, R190 ;  /* 0x000000bebcbe1220 */ /* 0x002fce0000410000 */
[----:B------:R-:W1:Y:S01]  /*2f70*/  @P1 LDC R188, c[0x0][0x40c] ;  /* 0x00010300ffbc1b82 */ /* 0x000e620000000800 */
[----:B------:R-:W-:Y:S01]  /*2f80*/  @P1 FMUL.FTZ R200, R190, R152 ;  /* 0x00000098bec81220 */ /* 0x000fe20000410000 */
[----:B------:R-:W-:Y:S01]  /*2f90*/  @P1 SHF.L.U32 R190, R177, 0x10, RZ ;  /* 0x00000010b1be1819 */ /* 0x000fe200000006ff */
[----:B0-----:R-:W-:-:S04]  /*2fa0*/  @P1 FMUL.FTZ R189, R191, R189 ;  /* 0x000000bdbfbd1220 */ /* 0x001fc80000410000 */
        /* <DEDUP_REMOVED lines=26> */
.L_x_28798:
[----:B------:R-:W-:Y:S05]  /*3150*/  BSYNC.RECONVERGENT B0 ;  /* 0x0000000000007941 */ /* 0x000fea0003800200 */
.L_x_28796:
        /* <DEDUP_REMOVED lines=19> */
[----:B------:R-:W-:-:S05]  /*3290*/  MOV R223, R183 ;  /* 0x000000b700df7202 */ /* 0x000fca0000000f00 */
[----:B------:R-:W1:Y:S01]  /*32a0*/  @P2 LDC R190, c[0x0][0x40c] ;  /* 0x00010300ffbe2b82 */ /* 0x000e620000000800 */
[C---:B0-----:R-:W-:Y:S02]  /*32b0*/  @P2 SHF.L.U32 R189, R176.reuse, 0x10, RZ ;  /* 0x00000010b0bd2819 */ /* 0x041fe400000006ff */
[----:B------:R-:W-:-:S04]  /*32c0*/  @P2 PRMT R191, R176, 0x7632, R191 ;  /* 0x00007632b0bf2816 */ /* 0x000fc800000000bf */
[----:B------:R-:W-:Y:S01]  /*32d0*/  @P2 SHF.L.U32 R191, R191, 0x10, RZ ;  /* 0x00000010bfbf2819 */ /* 0x000fe200000006ff */
[----:B------:R-:W0:Y:S01]  /*32e0*/  @P2 LDC R188, c[0x0][0x40c] ;  /* 0x00010300ffbc2b82 */ /* 0x000e220000000800 */
[----:B-1----:R-:W-:-:S07]  /*32f0*/  @P2 FMUL.FTZ R190, R189, R190 ;  /* 0x000000bebdbe2220 */ /* 0x002fce0000410000 */
[----:B------:R-:W1:Y:S01]  /*3300*/  @P2 LDC R189, c[0x0][0x40c] ;  /* 0x00010300ffbd2b82 */ /* 0x000e620000000800 */
[----:B------:R-:W-:Y:S01]  /*3310*/  @P2 FFMA.FTZ R220, R190, R160, R180 ;  /* 0x000000a0bedc2223 */ /* 0x000fe200000100b4 */
[----:B------:R-:W-:Y:S01]  /*3320*/  @P2 SHF.L.U32 R190, R177, 0x10, RZ ;  /* 0x00000010b1be2819 */ /* 0x000fe200000006ff */
[----:B0-----:R-:W-:Y:S01]  /*3330*/  @P2 FMUL.FTZ R188, R191, R188 ;  /* 0x000000bcbfbc2220 */ /* 0x001fe20000410000 */
[----:B------:R-:W-:-:S03]  /*3340*/  @P2 SHF.L.U32 R191, R179, 0x10, RZ ;  /* 0x00000010b3bf2819 */ /* 0x000fc600000006ff */
[----:B------:R-:W-:Y:S02]  /*3350*/  @P2 FFMA.FTZ R221, R188, R161, R181 ;  /* 0x000000a1bcdd2223 */ /* 0x000fe400000100b5 */
[----:B------:R-:W0:Y:S01]  /*3360*/  @P2 LDC R188, c[0x0][0x40c] ;  /* 0x00010300ffbc2b82 */ /* 0x000e220000000800 */
[----:B-1----:R-:W-:Y:S01]  /*3370*/  @P2 FMUL.FTZ R189, R190, R189 ;  /* 0x000000bdbebd2220 */ /* 0x002fe20000410000 */
[----:B------:R-:W-:-:S03]  /*3380*/  @P2 PRMT R190, R178, 0x7632, R190 ;  /* 0x00007632b2be2816 */ /* 0x000fc600000000be */
[----:B------:R-:W-:Y:S01]  /*3390*/  @P2 FFMA.FTZ R222, R189, R162, R182 ;  /* 0x000000a2bdde2223 */ /* 0x000fe200000100b6 */
[----:B------:R-:W-:Y:S02]  /*33a0*/  @P2 PRMT R189, R177, 0x7632, R189 ;  /* 0x00007632b1bd2816 */ /* 0x000fe400000000bd */
[----:B------:R-:W-:Y:S02]  /*33b0*/  @P2 SHF.L.U32 R190, R190, 0x10, RZ ;  /* 0x00000010bebe2819 */ /* 0x000fe400000006ff */
[----:B------:R-:W-:-:S05]  /*33c0*/  @P2 SHF.L.U32 R189, R189, 0x10, RZ ;  /* 0x00000010bdbd2819 */ /* 0x000fca00000006ff */
[----:B0-----:R-:W-:Y:S01]  /*33d0*/  @P2 FMUL.FTZ R188, R189, R188 ;  /* 0x000000bcbdbc2220 */ /* 0x001fe20000410000 */
[----:B------:R-:W-:-:S03]  /*33e0*/  @P2 SHF.L.U32 R189, R178, 0x10, RZ ;  /* 0x00000010b2bd2819 */ /* 0x000fc600000006ff */
[----:B------:R-:W-:Y:S02]  /*33f0*/  @P2 FFMA.FTZ R223, R188, R163, R183 ;  /* 0x000000a3bcdf2223 */ /* 0x000fe400000100b7 */
[----:B------:R-:W0:Y:S02]  /*3400*/  @P2 LDC R188, c[0x0][0x40c] ;  /* 0x00010300ffbc2b82 */ /* 0x000e240000000800 */
[----:B0-----:R-:W-:Y:S01]  /*3410*/  @P2 FMUL.FTZ R189, R189, R188 ;  /* 0x000000bcbdbd2220 */ /* 0x001fe20000410000 */
[----:B------:R-:W-:-:S03]  /*3420*/  MOV R188, R184 ;  /* 0x000000b800bc7202 */ /* 0x000fc60000000f00 */
        /* <DEDUP_REMOVED lines=8> */
[----:B------:R-:W-:Y:S01]  /*34b0*/  @P2 FFMA.FTZ R190, R191, R166, R186 ;  /* 0x000000a6bfbe2223 */ /* 0x000fe200000100ba */
[----:B------:R-:W-:Y:S01]  /*34c0*/  MOV R191, R187 ;  /* 0x000000bb00bf7202 */ /* 0x000fe20000000f00 */
[----:B------:R-:W-:Y:S06]  /*34d0*/  @!P2 BRA `(.L_x_28801) ;  /* 0x0000000000bca947 */ /* 0x000fec0003800000 */
[----:B------:R-:W-:-:S04]  /*34e0*/  PRMT R191, R179, 0x7632, R191 ;  /* 0x00007632b3bf7816 */ /* 0x000fc800000000bf */
[----:B------:R-:W-:-:S05]  /*34f0*/  SHF.L.U32 R191, R191, 0x10, RZ ;  /* 0x00000010bfbf7819 */ /* 0x000fca00000006ff */
[----:B------:R-:W-:-:S04]  /*3500*/  FMUL.FTZ R191, R191, UR11 ;  /* 0x0000000bbfbf7c20 */ /* 0x000fc80008410000 */
[----:B------:R-:W-:Y:S01]  /*3510*/  FFMA.FTZ R191, R191, R167, R187 ;  /* 0x000000a7bfbf7223 */ /* 0x000fe200000100bb */
[----:B------:R-:W-:Y:S06]  /*3520*/  BRA `(.L_x_28801) ;  /* 0x0000000000a87947 */ /* 0x000fec0003800000 */
.L_x_28800:
[----:B------:R-:W1:Y:S01]  /*3530*/  @P1 LDC R190, c[0x0][0x40c] ;  /* 0x00010300ffbe1b82 */ /* 0x000e620000000800 */
[C---:B0----5:R-:W-:Y:S02]  /*3540*/  @P1 SHF.L.U32 R188, R176.reuse, 0x10, RZ ;  /* 0x00000010b0bc1819 */ /* 0x061fe400000006ff */
[----:B------:R-:W-:Y:S02]  /*3550*/  CS2R R220, SRZ ;  /* 0x0000000000dc7805 */ /* 0x000fe4000001ff00 */
[----:B------:R-:W-:Y:S02]  /*3560*/  @P1 PRMT R191, R176, 0x7632, R191 ;  /* 0x00007632b0bf1816 */ /* 0x000fe400000000bf */
[----:B------:R-:W-:Y:S02]  /*3570*/  CS2R R222, SRZ ;  /* 0x0000000000de7805 */ /* 0x000fe4000001ff00 */
[----:B------:R-:W-:Y:S02]  /*3580*/  @P1 PRMT R212, R179, 0x7632, R212 ;  /* 0x00007632b3d41816 */ /* 0x000fe400000000d4 */
[----:B------:R-:W-:Y:S01]  /*3590*/  @P1 SHF.L.U32 R191, R191, 0x10, RZ ;  /* 0x00000010bfbf1819 */ /* 0x000fe200000006ff */
[----:B------:R-:W0:Y:S01]  /*35a0*/  @P1 LDC R189, c[0x0][0x40c] ;  /* 0x00010300ffbd1b82 */ /* 0x000e220000000800 */
[----:B------:R-:W-:Y:S01]  /*35b0*/  @P1 SHF.L.U32 R212, R212, 0x10, RZ ;  /* 0x00000010d4d41819 */ /* 0x000fe200000006ff */
[----:B-1----:R-:W-:-:S06]  /*35c0*/  @P1 FMUL.FTZ R190, R188, R190 ;  /* 0x000000bebcbe1220 */ /* 0x002fcc0000410000 */
[----:B------:R-:W1:Y:S01]  /*35d0*/  @P1 LDC R188, c[0x0][0x40c] ;  /* 0x00010300ffbc1b82 */ /* 0x000e620000000800 */
[----:B------:R-:W-:Y:S01]  /*35e0*/  @P1 FMUL.FTZ R220, R190, R160 ;  /* 0x000000a0bedc1220 */ /* 0x000fe20000410000 */
[----:B------:R-:W-:Y:S01]  /*35f0*/  @P1 SHF.L.U32 R190, R177, 0x10, RZ ;  /* 0x00000010b1be1819 */ /* 0x000fe200000006ff */
[----:B0-----:R-:W-:Y:S01]  /*3600*/  @P1 FMUL.FTZ R189, R191, R189 ;  /* 0x000000bdbfbd1220 */ /* 0x001fe20000410000 */
[----:B------:R-:W-:-:S03]  /*3610*/  @P1 SHF.L.U32 R191, R179, 0x10, RZ ;  /* 0x00000010b3bf1819 */ /* 0x000fc600000006ff */
[----:B------:R-:W-:Y:S02]  /*3620*/  @P1 FMUL.FTZ R221, R189, R161 ;  /* 0x000000a1bddd1220 */ /* 0x000fe40000410000 */
[----:B------:R-:W0:Y:S01]  /*3630*/  @P1 LDC R189, c[0x0][0x40c] ;  /* 0x00010300ffbd1b82 */ /* 0x000e220000000800 */
[----:B-1----:R-:W-:Y:S01]  /*3640*/  @P1 FMUL.FTZ R188, R190, R188 ;  /* 0x000000bcbebc1220 */ /* 0x002fe20000410000 */
[----:B------:R-:W-:-:S03]  /*3650*/  @P1 PRMT R190, R177, 0x7632, R190 ;  /* 0x00007632b1be1816 */ /* 0x000fc600000000be */
[----:B------:R-:W-:Y:S01]  /*3660*/  @P1 FMUL.FTZ R222, R188, R162 ;  /* 0x000000a2bcde1220 */ /* 0x000fe20000410000 */
[----:B------:R-:W-:Y:S02]  /*3670*/  @P1 SHF.L.U32 R190, R190, 0x10, RZ ;  /* 0x00000010bebe1819 */ /* 0x000fe400000006ff */
[----:B------:R-:W1:Y:S03]  /*3680*/  @P1 LDC R188, c[0x0][0x40c] ;  /* 0x00010300ffbc1b82 */ /* 0x000e660000000800 */
[----:B0-----:R-:W-:Y:S01]  /*3690*/  @P1 FMUL.FTZ R189, R190, R189 ;  /* 0x000000bdbebd1220 */ /* 0x001fe20000410000 */
[----:B------:R-:W-:-:S03]  /*36a0*/  @P1 PRMT R190, R178, 0x7632, R190 ;  /* 0x00007632b2be1816 */ /* 0x000fc600000000be */
[----:B------:R-:W-:Y:S01]  /*36b0*/  @P1 FMUL.FTZ R223, R189, R163 ;  /* 0x000000a3bddf1220 */ /* 0x000fe20000410000 */
[----:B------:R-:W-:Y:S02]  /*36c0*/  @P1 SHF.L.U32 R189, R178, 0x10, RZ ;  /* 0x00000010b2bd1819 */ /* 0x000fe400000006ff */
[----:B------:R-:W-:-:S03]  /*36d0*/  @P1 SHF.L.U32 R190, R190, 0x10, RZ ;  /* 0x00000010bebe1819 */ /* 0x000fc600000006ff */
[----:B-1----:R-:W-:Y:S01]  /*36e0*/  @P1 FMUL.FTZ R189, R189, R188 ;  /* 0x000000bcbdbd1220 */ /* 0x002fe20000410000 */
[----:B------:R-:W-:-:S03]  /*36f0*/  HFMA2 R188, -RZ, RZ, 0, 0 ;  /* 0x00000000ffbc7431 */ /* 0x000fc600000001ff */
[----:B------:R-:W-:Y:S02]  /*3700*/  @P1 FMUL.FTZ R188, R189, R164 ;  /* 0x000000a4bdbc1220 */ /* 0x000fe40000410000 */
[----:B------:R-:W0:Y:S02]  /*3710*/  @P1 LDC R189, c[0x0][0x40c] ;  /* 0x00010300ffbd1b82 */ /* 0x000e240000000800 */
[----:B0-----:R-:W-:Y:S01]  /*3720*/  @P1 FMUL.FTZ R190, R190, R189 ;  /* 0x000000bdbebe1220 */ /* 0x001fe20000410000 */
[----:B------:R-:W-:-:S03]  /*3730*/  MOV R189, RZ ;  /* 0x000000ff00bd7202 */ /* 0x000fc60000000f00 */
[----:B------:R-:W-:Y:S02]  /*3740*/  @P1 FMUL.FTZ R189, R190, R165 ;  /* 0x000000a5bebd1220 */ /* 0x000fe40000410000 */
[----:B------:R-:W0:Y:S02]  /*3750*/  @P1 LDC R190, c[0x0][0x40c] ;  /* 0x00010300ffbe1b82 */ /* 0x000e240000000800 */
[----:B0-----:R-:W-:Y:S01]  /*3760*/  @P1 FMUL.FTZ R191, R191, R190 ;  /* 0x000000bebfbf1220 */ /* 0x001fe20000410000 */
[----:B------:R-:W-:-:S03]  /*3770*/  HFMA2 R190, -RZ, RZ, 0, 0 ;  /* 0x00000000ffbe7431 */ /* 0x000fc600000001ff */
[----:B------:R-:W-:Y:S02]  /*3780*/  @P1 FMUL.FTZ R190, R191, R166 ;  /* 0x000000a6bfbe1220 */ /* 0x000fe40000410000 */
[----:B------:R-:W0:Y:S02]  /*3790*/  @P1 LDC R191, c[0x0][0x40c] ;  /* 0x00010300ffbf1b82 */ /* 0x000e240000000800 */
[----:B0-----:R-:W-:Y:S01]  /*37a0*/  @P1 FMUL.FTZ R212, R212, R191 ;  /* 0x000000bfd4d41220 */ /* 0x001fe20000410000 */
[----:B------:R-:W-:-:S03]  /*37b0*/  MOV R191, RZ ;  /* 0x000000ff00bf7202 */ /* 0x000fc60000000f00 */
[----:B------:R-:W-:-:S07]  /*37c0*/  @P1 FMUL.FTZ R191, R212, R167 ;  /* 0x000000a7d4bf1220 */ /* 0x000fce0000410000 */
.L_x_28801:
[----:B------:R-:W-:Y:S05]  /*37d0*/  BSYNC.RECONVERGENT B0 ;  /* 0x0000000000007941 */ /* 0x000fea0003800200 */
.L_x_28799:
        /* <DEDUP_REMOVED lines=8> */
[----:B------:R-:W-:Y:S01]  /*3860*/  IADD3 R2, PT, PT, R2, 0xe0, RZ ;  /* 0x000000e002027810 */ /* 0x000fe20007ffe0ff */
        /* <DEDUP_REMOVED lines=11> */
[----:B------:R-:W-:-:S03]  /*3920*/  MOV R215, R187 ;  /* 0x000000bb00d77202 */ /* 0x000fc60000000f00 */
        /* <DEDUP_REMOVED lines=8> */
[----:B------:R-:W-:Y:S01]  /*39b0*/  @P0 SHF.L.U32 R213, R177, 0x10, RZ ;  /* 0x00000010b1d50819 */ /* 0x000fe200000006ff */
[----:B-1----:R-:W-:Y:S01]  /*39c0*/  @P0 FMUL.FTZ R3, R214, R3 ;  /* 0x00000003d6030220 */ /* 0x002fe20000410000 */
[----:B------:R-:W-:-:S03]  /*39d0*/  @P0 SHF.L.U32 R214, R179, 0x10, RZ ;  /* 0x00000010b3d60819 */ /* 0x000fc600000006ff */
[----:B------:R-:W-:Y:S02]  /*39e0*/  @P0 FFMA.FTZ R217, R3, R169, R181 ;  /* 0x000000a903d90223 */ /* 0x000fe400000100b5 */
[----:B------:R-:W1:Y:S01]  /*39f0*/  @P0 LDC R3, c[0x0][0x40c] ;  /* 0x00010300ff030b82 */ /* 0x000e620000000800 */
[----:B0-----:R-:W-:Y:S01]  /*3a00*/  @P0 FMUL.FTZ R212, R213, R212 ;  /* 0x000000d4d5d40220 */ /* 0x001fe20000410000 */
[----:B------:R-:W-:-:S03]  /*3a10*/  @P0 PRMT R213, R178, 0x7632, R213 ;  /* 0x00007632b2d50816 */ /* 0x000fc600000000d5 */
[----:B------:R-:W-:Y:S01]  /*3a20*/  @P0 FFMA.FTZ R218, R212, R170, R182 ;  /* 0x000000aad4da0223 */ /* 0x000fe200000100b6 */
[----:B------:R-:W-:Y:S02]  /*3a30*/  @P0 PRMT R212, R177, 0x7632, R212 ;  /* 0x00007632b1d40816 */ /* 0x000fe400000000d4 */
[----:B------:R-:W-:Y:S02]  /*3a40*/  @P0 SHF.L.U32 R213, R213, 0x10, RZ ;  /* 0x00000010d5d50819 */ /* 0x000fe400000006ff */
[----:B------:R-:W-:-:S05]  /*3a50*/  @P0 SHF.L.U32 R212, R212, 0x10, RZ ;  /* 0x00000010d4d40819 */ /* 0x000fca00000006ff */
[----:B-1----:R-:W-:Y:S01]  /*3a60*/  @P0 FMUL.FTZ R3, R212, R3 ;  /* 0x00000003d4030220 */ /* 0x002fe20000410000 */
        /* <DEDUP_REMOVED lines=14> */
[----:B------:R-:W-:Y:S06]  /*3b50*/  @!P0 BRA `(.L_x_28804) ;  /* 0x0000000000bc8947 */ /* 0x000fec0003800000 */
[----:B------:R-:W-:-:S04]  /*3b60*/  PRMT R3, R179, 0x7632, R3 ;  /* 0x00007632b3037816 */ /* 0x000fc80000000003 */
[----:B------:R-:W-:-:S05]  /*3b70*/  SHF.L.U32 R3, R3, 0x10, RZ ;  /* 0x0000001003037819 */ /* 0x000fca00000006ff */
[----:B------:R-:W-:-:S04]  /*3b80*/  FMUL.FTZ R3, R3, UR11 ;  /* 0x0000000b03037c20 */ /* 0x000fc80008410000 */
[----:B------:R-:W-:Y:S01]  /*3b90*/  FFMA.FTZ R215, R3, R175, R187 ;  /* 0x000000af03d77223 */ /* 0x000fe200000100bb */
[----:B------:R-:W-:Y:S06]  /*3ba0*/  BRA `(.L_x_28804) ;  /* 0x0000000000a87947 */ /* 0x000fec0003800000 */
.L_x_28803:
        /* <DEDUP_REMOVED lines=42> */
.L_x_28804:
[----:B------:R-:W-:Y:S05]  /*3e50*/  BSYNC.RECONVERGENT B0 ;  /* 0x0000000000007941 */ /* 0x000fea0003800200 */
.L_x_28802:
[----:B------:R-:W-:Y:S01]  /*3e60*/  IMAD.WIDE.U32 R2, R2, 0x20, R250 ;  /* 0x0000002002027825 */ /* 0x000fe200078e00fa */
[----:B------:R-:W0:Y:S01]  /*3e70*/  S2R R249, SR_TID.X ;  /* 0x0000000000f97919 */ /* 0x000e220000002100 */
[----:B------:R-:W-:-:S03]  /*3e80*/  UMOV UR4, 0xffffffff ;  /* 0xffffffff00047882 */ /* 0x000fc60000000000 */
[----:B------:R-:W-:Y:S04]  /*3e90*/  STG.E.128 desc[UR6][R2.64], R216 ;  /* 0x000000d802007986 */ /* 0x000fe8000c101d06 */
[----:B------:R1:W-:Y:S02]  /*3ea0*/  STG.E.128 desc[UR6][R2.64+0x10], R212 ;  /* 0x000010d402007986 */ /* 0x0003e4000c101d06 */
[----:B-1----:R-:W-:-:S04]  /*3eb0*/  FADD.FTZ R2, RZ, R4 ;  /* 0x00000004ff027221 */ /* 0x002fc80000010000 */
        /* <DEDUP_REMOVED lines=214> */
.L_x_28820:
[----:B------:R-:W2:Y:S01]  /*4c20*/  LDC R3, c[0x0][0x400] ;  /* 0x00010000ff037b82 */ /* 0x000ea20000000800 */
[----:B-1----:R-:W-:Y:S01]  /*4c30*/  FADD.FTZ R2, R251, R2 ;  /* 0x00000002fb027221 */ /* 0x002fe20000010000 */
[----:B------:R-:W-:Y:S01]  /*4c40*/  ISETP.NE.AND P1, PT, RZ, UR5, PT ;  /* 0x00000005ff007c0c */ /* 0x000fe2000bf25270 */
[----:B------:R-:W-:Y:S02]  /*4c50*/  BSSY.RECONVERGENT B0, `(.L_x_28806) ;  /* 0x000012d000007945 */ /* 0x000fe40003800200 */
[----:B--2---:R-:W-:-:S03]  /*4c60*/  FFMA.FTZ R250, R2, R3, UR10 ;  /* 0x0000000a02fa7e23 */ /* 0x004fc60008010003 */
[----:B------:R-:W1:Y:S02]  /*4c70*/  @!P0 LDC.64 R2, c[0x0][0x3c0] ;  /* 0x0000f000ff028b82 */ /* 0x000e640000000a00 */
[----:B-1----:R-:W-:-:S05]  /*4c80*/  @!P0 IMAD.WIDE R2, R0, 0x4, R2 ;  /* 0x0000000400028825 */ /* 0x002fca00078e0202 */
[----:B------:R1:W-:Y:S02]  /*4c90*/  @!P0 STG.E desc[UR6][R2.64], R249 ;  /* 0x000000f902008986 */ /* 0x0003e4000c101906 */
[----:B-1----:R-:W-:-:S05]  /*4ca0*/  FMUL.FTZ R2, R249, R249 ;  /* 0x000000f9f9027220 */ /* 0x002fca0000410000 */
[----:B------:R-:W-:-:S05]  /*4cb0*/  FSEL R2, R2, RZ, P1 ;  /* 0x000000ff02027208 */ /* 0x000fca0000800000 */
[----:B------:R-:W-:Y:S02]  /*4cc0*/  FADD.FTZ R2, R250, R2 ;  /* 0x00000002fa027221 */ /* 0x000fe40000010000 */
[----:B0-----:R-:W0:Y:S04]  /*4cd0*/  @!P0 LDC.64 R250, c[0x0][0x3c8] ;  /* 0x0000f200fffa8b82 */ /* 0x001e280000000a00 */
[----:B------:R-:W1:Y:S01]  /*4ce0*/  MUFU.RSQ R2, R2 ;  /* 0x0000000200027308 */ /* 0x000e620000001400 */
[----:B0-----:R-:W-:-:S05]  /*4cf0*/  @!P0 IMAD.WIDE R250, R0, 0x4, R250 ;  /* 0x0000000400fa8825 */ /* 0x001fca00078e02fa */
[----:B-1----:R0:W-:Y:S01]  /*4d00*/  @!P0 STG.E desc[UR6][R250.64], R2 ;  /* 0x00000002fa008986 */ /* 0x0021e2000c101906 */
[----:B------:R-:W-:-:S13]  /*4d10*/  ISETP.GE.AND P0, PT, R252, 0x1, PT ;  /* 0x00000001fc00780c */ /* 0x000fda0003f06270 */
[----:B0-----:R-:W-:Y:S05]  /*4d20*/  @!P0 BRA `(.L_x_28807) ;  /* 0x00000010007c8947 */ /* 0x001fea0003800000 */
[----:B------:R0:W-:Y:S01]  /*4d30*/  STL [R1+0x68], R113 ;  /* 0x0000687101007387 */ /* 0x0001e20000100800 */
[----:B------:R-:W1:Y:S03]  /*4d40*/  LDC R251, c[0x0][0x388] ;  /* 0x0000e200fffb7b82 */ /* 0x000e660000000800 */
[----:B0-----:R-:W2:Y:S04]  /*4d50*/  LDL R113, [R1+0x48] ;  /* 0x0000480001717983 */ /* 0x001ea80000100800 */
[----:B------:R0:W-:Y:S04]  /*4d60*/  STL [R1+0x64], R112 ;  /* 0x0000647001007387 */ /* 0x0001e80000100800 */
[----:B0-----:R-:W3:Y:S01]  /*4d70*/  LDL R112, [R1+0x4c] ;  /* 0x00004c0001707983 */ /* 0x001ee20000100800 */
[----:B------:R-:W-:-:S03]  /*4d80*/  IADD3 R3, PT, PT, R252, -0x1, RZ ;  /* 0xfffffffffc037810 */ /* 0x000fc60007ffe0ff */
[----:B------:R0:W-:Y:S02]  /*4d90*/  STL [R1+0x60], R0 ;  /* 0x0000600001007387 */ /* 0x0001e40000100800 */
[----:B-1----:R-:W-:Y:S02]  /*4da0*/  IMAD R248, R3, R251, RZ ;  /* 0x000000fb03f87224 */ /* 0x002fe400078e02ff */
[----:B------:R-:W4:Y:S01]  /*4db0*/  LDL R252, [R1+0x44] ;  /* 0x0000440001fc7983 */ /* 0x000f220000100800 */
[----:B------:R-:W-:-:S03]  /*4dc0*/  FSEL R3, R249, RZ, !P1 ;  /* 0x000000fff9037208 */ /* 0x000fc60004800000 */
[----:B------:R-:W4:Y:S02]  /*4dd0*/  LDL R251, [R1+0x5c] ;  /* 0x00005c0001fb7983 */ /* 0x000f240000100800 */
[C---:B------:R-:W-:Y:S01]  /*4de0*/  FADD.FTZ R246, -R3.reuse, R246 ;  /* 0x000000f603f67221 */ /* 0x040fe20000010100 */
[----:B------:R-:W-:Y:S01]  /*4df0*/  FADD.FTZ R247, -R3, R247 ;  /* 0x000000f703f77221 */ /* 0x000fe20000010100 */
[----:B------:R-:W4:Y:S02]  /*4e00*/  LDL R250, [R1+0x54] ;  /* 0x0000540001fa7983 */ /* 0x000f240000100800 */
[C---:B------:R-:W-:Y:S01]  /*4e10*/  FMUL.FTZ R246, R2.reuse, R246 ;  /* 0x000000f602f67220 */ /* 0x040fe20000410000 */
[----:B------:R-:W-:Y:S01]  /*4e20*/  FMUL.FTZ R247, R2, R247 ;  /* 0x000000f702f77220 */ /* 0x000fe20000410000 */
[----:B------:R-:W4:Y:S04]  /*4e30*/  LDL R249, [R1+0x40] ;  /* 0x0000400001f97983 */ /* 0x000f280000100800 */
[----:B0-----:R-:W4:Y:S01]  /*4e40*/  LDL R0, [R1+0x50] ;  /* 0x0000500001007983 */ /* 0x001f220000100800 */
[----:B--2---:R-:W-:-:S03]  /*4e50*/  FFMA.FTZ R246, R246, R113, R54 ;  /* 0x00000071f6f67223 */ /* 0x004fc60000010036 */
[----:B------:R0:W5:Y:S01]  /*4e60*/  LDL.LU R113, [R1+0x68] ;  /* 0x0000680001717983 */ /* 0x0001620000300800 */
[----:B---3--:R-:W-:-:S03]  /*4e70*/  FFMA.FTZ R247, R247, R112, R55 ;  /* 0x00000070f7f77223 */ /* 0x008fc60000010037 */
[----:B------:R0:W5:Y:S02]  /*4e80*/  LDL.LU R112, [R1+0x64] ;  /* 0x0000640001707983 */ /* 0x0001640000300800 */
[----:B------:R-:W-:Y:S02]  /*4e90*/  F2FP.BF16.F32.PACK_AB R247, R247, R246 ;  /* 0x000000f6f7f7723e */ /* 0x000fe400000010ff */
[----:B------:R-:W2:Y:S01]  /*4ea0*/  LDL R246, [R1+0x58] ;  /* 0x0000580001f67983 */ /* 0x000ea20000100800 */
[----:B------:R-:W-:-:S04]  /*4eb0*/  FADD.FTZ R245, -R3, R245 ;  /* 0x000000f503f57221 */ /* 0x000fc80000010100 */
[----:B------:R-:W-:-:S04]  /*4ec0*/  FMUL.FTZ R245, R2, R245 ;  /* 0x000000f502f57220 */ /* 0x000fc80000410000 */
[----:B----4-:R-:W-:Y:S02]  /*4ed0*/  FFMA.FTZ R245, R245, R252, R53 ;  /* 0x000000fcf5f57223 */ /* 0x010fe40000010035 */
[----:B------:R-:W1:Y:S01]  /*4ee0*/  S2R R252, SR_TID.X ;  /* 0x0000000000fc7919 */ /* 0x000e620000002100 */
[C---:B------:R-:W-:Y:S01]  /*4ef0*/  FADD.FTZ R5, -R3.reuse, R5 ;  /* 0x0000000503057221 */ /* 0x040fe20000010100 */
[C---:B------:R-:W-:Y:S01]  /*4f00*/  FADD.FTZ R7, -R3.reuse, R7 ;  /* 0x0000000703077221 */ /* 0x040fe20000010100 */
[C---:B------:R-:W-:Y:S01]  /*4f10*/  FADD.FTZ R244, -R3.reuse, R244 ;  /* 0x000000f403f47221 */ /* 0x040fe20000010100 */
[C---:B------:R-:W-:Y:S01]  /*4f20*/  FADD.FTZ R4, -R3.reuse, R4 ;  /* 0x0000000403047221 */ /* 0x040fe20000010100 */
[C---:B------:R-:W-:Y:S01]  /*4f30*/  FMUL.FTZ R5, R2.reuse, R5 ;  /* 0x0000000502057220 */ /* 0x040fe20000410000 */
[C---:B------:R-:W-:Y:S01]  /*4f40*/  FMUL.FTZ R7, R2.reuse, R7 ;  /* 0x0000000702077220 */ /* 0x040fe20000410000 */
[----:B------:R-:W-:Y:S01]  /*4f50*/  FADD.FTZ R6, -R3, R6 ;  /* 0x0000000603067221 */ /* 0x000fe20000010100 */
[C---:B------:R-:W-:Y:S01]  /*4f60*/  FMUL.FTZ R244, R2.reuse, R244 ;  /* 0x000000f402f47220 */ /* 0x040fe20000410000 */
[----:B------:R-:W-:Y:S01]  /*4f70*/  FFMA.FTZ R5, R5, R250, R49 ;  /* 0x000000fa05057223 */ /* 0x000fe20000010031 */
[----:B------:R-:W-:Y:S01]  /*4f80*/  FFMA.FTZ R7, R7, R251, R51 ;  /* 0x000000fb07077223 */ /* 0x000fe20000010033 */
[C---:B------:R-:W-:Y:S01]  /*4f90*/  FMUL.FTZ R4, R2.reuse, R4 ;  /* 0x0000000402047220 */ /* 0x040fe20000410000 */
[----:B------:R-:W3:Y:S01]  /*4fa0*/  LDC.64 R250, c[0x0][0x428] ;  /* 0x00010a00fffa7b82 */ /* 0x000ee20000000a00 */
[----:B------:R-:W-:Y:S01]  /*4fb0*/  FMUL.FTZ R6, R2, R6 ;  /* 0x0000000602067220 */ /* 0x000fe20000410000 */
[----:B------:R-:W-:Y:S01]  /*4fc0*/  FFMA.FTZ R244, R244, R249, R52 ;  /* 0x000000f9f4f47223 */ /* 0x000fe20000010034 */
[----:B------:R-:W-:-:S02]  /*4fd0*/  FFMA.FTZ R4, R4, R0, R48 ;  /* 0x0000000004047223 */ /* 0x000fc40000010030 */
[----:B------:R0:W5:Y:S01]  /*4fe0*/  LDL.LU R0, [R1+0x60] ;  /* 0x0000600001007983 */ /* 0x0001620000300800 */
[----:B--2---:R-:W-:Y:S01]  /*4ff0*/  FFMA.FTZ R6, R6, R246, R50 ;  /* 0x000000f606067223 */ /* 0x004fe20000010032 */
[----:B------:R-:W-:Y:S02]  /*5000*/  F2FP.BF16.F32.PACK_AB R246, R245, R244 ;  /* 0x000000f4f5f6723e */ /* 0x000fe400000010ff */
[----:B------:R-:W-:Y:S02]  /*5010*/  F2FP.BF16.F32.PACK_AB R244, R5, R4 ;  /* 0x0000000405f4723e */ /* 0x000fe400000010ff */
[----:B------:R-:W-:Y:S02]  /*5020*/  SHF.R.S32.HI R4, RZ, 0x1f, R248 ;  /* 0x0000001fff047819 */ /* 0x000fe400000114f8 */
[----:B------:R-:W-:Y:S02]  /*5030*/  F2FP.BF16.F32.PACK_AB R245, R7, R6 ;  /* 0x0000000607f5723e */ /* 0x000fe400000010ff */
[----:B------:R-:W-:Y:S01]  /*5040*/  LEA.HI R4, R4, R248, RZ, 0x3 ;  /* 0x000000f804047211 */ /* 0x000fe200078f18ff */
[----:B------:R-:W2:Y:S01]  /*5050*/  LDL R6, [R1+0x28] ;  /* 0x0000280001067983 */ /* 0x000ea20000100800 */
[----:B-1----:R-:W-:-:S03]  /*5060*/  LOP3.LUT R248, R252, 0x1f, RZ, 0xc0, !PT ;  /* 0x0000001ffcf87812 */ /* 0x002fc600078ec0ff */
[----:B------:R-:W4:Y:S01]  /*5070*/  LDL R7, [R1+0x2c] ;  /* 0x00002c0001077983 */ /* 0x000f220000100800 */
[----:B------:R-:W-:-:S03]  /*5080*/  LEA.HI.SX32 R249, R4, R248, 0x1d ;  /* 0x000000f804f97211 */ /* 0x000fc600078feaff */
[----:B------:R-:W4:Y:S02]  /*5090*/  LDL R252, [R1+0x34] ;  /* 0x0000340001fc7983 */ /* 0x000f240000100800 */
[----:B---3--:R-:W-:-:S05]  /*50a0*/  IMAD.WIDE.U32 R4, R249, 0x10, R250 ;  /* 0x00000010f9047825 */ /* 0x008fca00078e00fa */
[----:B------:R1:W-:Y:S04]  /*50b0*/  STG.E.128 desc[UR6][R4.64], R244 ;  /* 0x000000f404007986 */ /* 0x0003e8000c101d06 */
[----:B-1----:R-:W3:Y:S04]  /*50c0*/  LDL R244, [R1+0x38] ;  /* 0x0000380001f47983 */ /* 0x002ee80000100800 */
[----:B------:R-:W3:Y:S04]  /*50d0*/  LDL R246, [R1+0x20] ;  /* 0x0000200001f67983 */ /* 0x000ee80000100800 */
[----:B------:R-:W3:Y:S01]  /*50e0*/  LDL R247, [R1+0x24] ;  /* 0x0000240001f77983 */ /* 0x000ee20000100800 */
[----:B------:R-:W-:-:S03]  /*50f0*/  FADD.FTZ R4, -R3, R242 ;  /* 0x000000f203047221 */ /* 0x000fc60000010100 */
[----:B------:R-:W3:Y:S04]  /*5100*/  LDL R245, [R1+0x3c] ;  /* 0x00003c0001f57983 */ /* 0x000ee80000100800 */
[----:B------:R-:W3:Y:S01]  /*5110*/  LDL R242, [R1+0x30] ;  /* 0x0000300001f27983 */ /* 0x000ee20000100800 */
[----:B------:R-:W-:Y:S01]  /*5120*/  FADD.FTZ R5, -R3, R243 ;  /* 0x000000f303057221 */ /* 0x000fe20000010100 */
[C---:B------:R-:W-:Y:S02]  /*5130*/  FMUL.FTZ R4, R2.reuse, R4 ;  /* 0x0000000402047220 */ /* 0x040fe40000410000 */
[----:B------:R-:W3:Y:S01]  /*5140*/  LDL R243, [R1] ;  /* 0x0000000001f37983 */ /* 0x000ee20000100800 */
[----:B------:R-:W-:Y:S01]  /*5150*/  FMUL.FTZ R5, R2, R5 ;  /* 0x0000000502057220 */ /* 0x000fe20000410000 */
[----:B--2---:R-:W-:-:S03]  /*5160*/  FFMA.FTZ R4, R4, R6, R62 ;  /* 0x0000000604047223 */ /* 0x004fc6000001003e */
[----:B----4-:R-:W-:Y:S01]  /*5170*/  FFMA.FTZ R5, R5, R7, R63 ;  /* 0x0000000705057223 */ /* 0x010fe2000001003f */
[C---:B------:R-:W-:Y:S01]  /*5180*/  FADD.FTZ R6, -R3.reuse, R238 ;  /* 0x000000ee03067221 */ /* 0x040fe20000010100 */
[----:B------:R-:W-:Y:S02]  /*5190*/  FADD.FTZ R238, -R3, R241 ;  /* 0x000000f103ee7221 */ /* 0x000fe40000010100 */
[----:B------:R-:W2:Y:S01]  /*51a0*/  LDL R241, [R1+0x1c] ;  /* 0x00001c0001f17983 */ /* 0x000ea20000100800 */
[----:B------:R-:W-:Y:S01]  /*51b0*/  F2FP.BF16.F32.PACK_AB R7, R5, R4 ;  /* 0x000000040507723e */ /* 0x000fe200000010ff */
[C---:B------:R-:W-:Y:S01]  /*51c0*/  FADD.FTZ R5, -R3.reuse, R237 ;  /* 0x000000ed03057221 */ /* 0x040fe20000010100 */
[C---:B------:R-:W-:Y:S01]  /*51d0*/  FADD.FTZ R237, -R3.reuse, R240 ;  /* 0x000000f003ed7221 */ /* 0x040fe20000010100 */
[C---:B------:R-:W-:Y:S01]  /*51e0*/  FMUL.FTZ R6, R2.reuse, R6 ;  /* 0x0000000602067220 */ /* 0x040fe20000410000 */
[C---:B------:R-:W-:Y:S01]  /*51f0*/  FMUL.FTZ R238, R2.reuse, R238 ;  /* 0x000000ee02ee7220 */ /* 0x040fe20000410000 */
[C---:B------:R-:W-:Y:S01]  /*5200*/  FADD.FTZ R4, -R3.reuse, R236 ;  /* 0x000000ec03047221 */ /* 0x040fe20000010100 */
[----:B------:R-:W-:Y:S01]  /*5210*/  FMUL.FTZ R237, R2, R237 ;  /* 0x000000ed02ed7220 */ /* 0x000fe20000410000 */
[----:B------:R-:W-:Y:S01]  /*5220*/  FADD.FTZ R236, -R3, R239 ;  /* 0x000000ef03ec7221 */ /* 0x000fe20000010100 */
[----:B------:R-:W4:Y:S01]  /*5230*/  LDL R240, [R1+0x14] ;  /* 0x0000140001f07983 */ /* 0x000f220000100800 */
[----:B---3--:R-:W-:Y:S01]  /*5240*/  FFMA.FTZ R239, R6, R244, R58 ;  /* 0x000000f406ef7223 */ /* 0x008fe2000001003a */
[----:B------:R-:W-:Y:S01]  /*5250*/  FFMA.FTZ R238, R238, R247, R61 ;  /* 0x000000f7eeee7223 */ /* 0x000fe2000001003d */
[----:B------:R-:W-:Y:S01]  /*5260*/  FFMA.FTZ R6, R237, R246, R60 ;  /* 0x000000f6ed067223 */ /* 0x000fe2000001003c */
[----:B------:R-:W3:Y:S04]  /*5270*/  LDL R247, [R1+0x8] ;  /* 0x0000080001f77983 */ /* 0x000ee80000100800 */
[----:B------:R-:W2:Y:S01]  /*5280*/  LDL R246, [R1+0xc] ;  /* 0x00000c0001f67983 */ /* 0x000ea20000100800 */
[C---:B------:R-:W-:Y:S01]  /*5290*/  FMUL.FTZ R236, R2.reuse, R236 ;  /* 0x000000ec02ec7220 */ /* 0x040fe20000410000 */
[----:B------:R-:W-:-:S02]  /*52a0*/  FMUL.FTZ R4, R2, R4 ;  /* 0x0000000402047220 */ /* 0x000fc40000410000 */
[----:B------:R-:W4:Y:S01]  /*52b0*/  LDL R244, [R1+0x18] ;  /* 0x0000180001f47983 */ /* 0x000f220000100800 */
[----:B------:R-:W-:Y:S01]  /*52c0*/  FFMA.FTZ R236, R236, R245, R59 ;  /* 0x000000f5ecec7223 */ /* 0x000fe2000001003b */
[----:B------:R-:W-:Y:S02]  /*52d0*/  FFMA.FTZ R4, R4, R242, R56 ;  /* 0x000000f204047223 */ /* 0x000fe40000010038 */
[----:B------:R-:W4:Y:S04]  /*52e0*/  LDL R245, [R1+0x10] ;  /* 0x0000100001f57983 */ /* 0x000f280000100800 */
[----:B------:R-:W4:Y:S01]  /*52f0*/  LDL R242, [R1+0x4] ;  /* 0x0000040001f27983 */ /* 0x000f220000100800 */
[----:B------:R-:W-:-:S04]  /*5300*/  FMUL.FTZ R5, R2, R5 ;  /* 0x0000000502057220 */ /* 0x000fc80000410000 */
[----:B------:R-:W-:Y:S01]  /*5310*/  FFMA.FTZ R237, R5, R252, R57 ;  /* 0x000000fc05ed7223 */ /* 0x000fe20000010039 */
[----:B------:R-:W-:Y:S02]  /*5320*/  F2FP.BF16.F32.PACK_AB R5, R236, R239 ;  /* 0x000000efec05723e */ /* 0x000fe400000010ff */
[----:B------:R-:W-:Y:S02]  /*5330*/  IADD3 R236, PT, PT, R249, 0x20, RZ ;  /* 0x00000020f9ec7810 */ /* 0x000fe40007ffe0ff */
[----:B------:R-:W-:Y:S02]  /*5340*/  F2FP.BF16.F32.PACK_AB R4, R237, R4 ;  /* 0x00000004ed04723e */ /* 0x000fe400000010ff */
[----:B------:R-:W-:Y:S01]  /*5350*/  F2FP.BF16.F32.PACK_AB R6, R238, R6 ;  /* 0x00000006ee06723e */ /* 0x000fe200000010ff */
[----:B------:R-:W-:-:S05]  /*5360*/  IMAD.WIDE.U32 R236, R236, 0x10, R250 ;  /* 0x00000010ecec7825 */ /* 0x000fca00078e00fa */
[----:B------:R1:W-:Y:S02]  /*5370*/  STG.E.128 desc[UR6][R236.64], R4 ;  /* 0x00000004ec007986 */ /* 0x0003e4000c101d06 */
[C---:B-1----:R-:W-:Y:S01]  /*5380*/  FADD.FTZ R4, -R3.reuse, R234 ;  /* 0x000000ea03047221 */ /* 0x042fe20000010100 */
[----:B------:R-:W-:-:S03]  /*5390*/  FADD.FTZ R5, -R3, R235 ;  /* 0x000000eb03057221 */ /* 0x000fc60000010100 */
[C---:B------:R-:W-:Y:S01]  /*53a0*/  FMUL.FTZ R4, R2.reuse, R4 ;  /* 0x0000000402047220 */ /* 0x040fe20000410000 */
[----:B------:R-:W-:Y:S01]  /*53b0*/  FMUL.FTZ R5, R2, R5 ;  /* 0x0000000502057220 */ /* 0x000fe20000410000 */
[C---:B------:R-:W-:Y:S01]  /*53c0*/  FADD.FTZ R6, -R3.reuse, R230 ;  /* 0x000000e603067221 */ /* 0x040fe20000010100 */
[----:B------:R-:W-:-:S03]  /*53d0*/  FADD.FTZ R230, -R3, R233 ;  /* 0x000000e903e67221 */ /* 0x000fc60000010100 */
        /* <DEDUP_REMOVED lines=36> */
[----:B------:R-:W-:Y:S01]  /*5620*/  FFMA.FTZ R199, R199, R23, R87 ;  /* 0x00000017c7c77223 */ /* 0x000fe20000010057 */
[C---:B------:R-:W-:Y:S01]  /*5630*/  FADD.FTZ R202, -R3.reuse, R202 ;  /* 0x000000ca03ca7221 */ /* 0x040fe20000010100 */
[----:B------:R-:W-:Y:S01]  /*5640*/  FADD.FTZ R203, -R3, R203 ;  /* 0x000000cb03cb7221 */ /* 0x000fe20000010100 */
[C---:B------:R-:W-:Y:S01]  /*5650*/  FMUL.FTZ R210, R2.reuse, R210 ;  /* 0x000000d202d27220 */ /* 0x040fe20000410000 */
[----:B------:R-:W-:Y:S01]  /*5660*/  FMUL.FTZ R211, R2, R211 ;  /* 0x000000d302d37220 */ /* 0x000fe20000410000 */
[----:B------:R-:W-:Y:S01]  /*5670*/  FFMA.FTZ R197, R197, R21, R85 ;  /* 0x00000015c5c57223 */ /* 0x000fe20000010055 */
        /* <DEDUP_REMOVED lines=21> */
[----:B------:R-:W-:-:S03]  /*57d0*/  FFMA.FTZ R201, R201, R25, R89 ;  /* 0x00000019c9c97223 */ /* 0x000fc60000010059 */
[----:B------:R-:W-:Y:S01]  /*57e0*/  FFMA.FTZ R214, R214, R46, R110 ;  /* 0x0000002ed6d67223 */ /* 0x000fe2000001006e */
[----:B---3--:R-:W-:Y:S01]  /*57f0*/  FFMA.FTZ R4, R4, R247, R70 ;  /* 0x000000f704047223 */ /* 0x008fe20000010046 */
[----:B--2---:R-:W-:-:S05]  /*5800*/  FFMA.FTZ R5, R5, R246, R71 ;  /* 0x000000f605057223 */ /* 0x004fca0000010047 */
[----:B------:R-:W-:Y:S01]  /*5810*/  F2FP.BF16.F32.PACK_AB R7, R5, R4 ;  /* 0x000000040507723e */ /* 0x000fe200000010ff */
[C---:B------:R-:W-:Y:S01]  /*5820*/  FADD.FTZ R4, -R3.reuse, R228 ;  /* 0x000000e403047221 */ /* 0x040fe20000010100 */
[C---:B------:R-:W-:Y:S01]  /*5830*/  FADD.FTZ R228, -R3.reuse, R231 ;  /* 0x000000e703e47221 */ /* 0x040fe20000010100 */
[C---:B------:R-:W-:Y:S01]  /*5840*/  FADD.FTZ R5, -R3.reuse, R229 ;  /* 0x000000e503057221 */ /* 0x040fe20000010100 */
[----:B------:R-:W-:Y:S02]  /*5850*/  FADD.FTZ R229, -R3, R232 ;  /* 0x000000e803e57221 */ /* 0x000fe40000010100 */
[C---:B------:R-:W-:Y:S01]  /*5860*/  FMUL.FTZ R228, R2.reuse, R228 ;  /* 0x000000e402e47220 */ /* 0x040fe20000410000 */
[C---:B------:R-:W-:Y:S01]  /*5870*/  FMUL.FTZ R5, R2.reuse, R5 ;  /* 0x0000000502057220 */ /* 0x040fe20000410000 */
[----:B------:R-:W-:Y:S01]  /*5880*/  FMUL.FTZ R229, R2, R229 ;  /* 0x000000e502e57220 */ /* 0x000fe20000410000 */
[----:B----4-:R-:W-:Y:S01]  /*5890*/  FFMA.FTZ R231, R6, R244, R66 ;  /* 0x000000f406e77223 */ /* 0x010fe20000010042 */
[----:B------:R-:W-:Y:S01]  /*58a0*/  FFMA.FTZ R228, R228, R241, R67 ;  /* 0x000000f1e4e47223 */ /* 0x000fe20000010043 */
[----:B------:R-:W-:Y:S01]  /*58b0*/  FMUL.FTZ R4, R2, R4 ;  /* 0x0000000402047220 */ /* 0x000fe20000410000 */
[----:B------:R-:W-:Y:S01]  /*58c0*/  FFMA.FTZ R6, R229, R243, R68 ;  /* 0x000000f3e5067223 */ /* 0x000fe20000010044 */
[----:B------:R-:W-:Y:S01]  /*58d0*/  FFMA.FTZ R229, R5, R240, R65 ;  /* 0x000000f005e57223 */ /* 0x000fe20000010041 */
[----:B------:R-:W-:Y:S01]  /*58e0*/  FFMA.FTZ R230, R230, R242, R69 ;  /* 0x000000f2e6e67223 */ /* 0x000fe20000010045 */
[----:B------:R-:W-:Y:S01]  /*58f0*/  FFMA.FTZ R4, R4, R245, R64 ;  /* 0x000000f504047223 */ /* 0x000fe20000010040 */
[----:B------:R-:W-:-:S02]  /*5900*/  F2FP.BF16.F32.PACK_AB R5, R228, R231 ;  /* 0x000000e7e405723e */ /* 0x000fc400000010ff */
[----:B------:R-:W-:Y:S02]  /*5910*/  IADD3 R228, PT, PT, R249, 0x40, RZ ;  /* 0x00000040f9e47810 */ /* 0x000fe40007ffe0ff */
[----:B------:R-:W-:Y:S02]  /*5920*/  F2FP.BF16.F32.PACK_AB R4, R229, R4 ;  /* 0x00000004e504723e */ /* 0x000fe400000010ff */
[----:B------:R-:W-:Y:S01]  /*5930*/  F2FP.BF16.F32.PACK_AB R6, R230, R6 ;  /* 0x00000006e606723e */ /* 0x000fe200000010ff */
[----:B------:R-:W-:-:S05]  /*5940*/  IMAD.WIDE.U32 R228, R228, 0x10, R250 ;  /* 0x00000010e4e47825 */ /* 0x000fca00078e00fa */
[----:B------:R1:W-:Y:S02]  /*5950*/  STG.E.128 desc[UR6][R228.64], R4 ;  /* 0x00000004e4007986 */ /* 0x0003e4000c101d06 */
[C---:B-1----:R-:W-:Y:S01]  /*5960*/  FADD.FTZ R5, -R3.reuse, R225 ;  /* 0x000000e103057221 */ /* 0x042fe20000010100 */
[C---:B------:R-:W-:Y:S01]  /*5970*/  FADD.FTZ R4, -R3.reuse, R224 ;  /* 0x000000e003047221 */ /* 0x040fe20000010100 */
[C---:B------:R-:W-:Y:S01]  /*5980*/  FMUL.FTZ R225, R2.reuse, R195 ;  /* 0x000000c302e17220 */ /* 0x040fe20000410000 */
[C---:B------:R-:W-:Y:S01]  /*5990*/  FADD.FTZ R6, -R3.reuse, R226 ;  /* 0x000000e203067221 */ /* 0x040fe20000010100 */
[----:B------:R-:W-:Y:S01]  /*59a0*/  FADD.FTZ R7, -R3, R227 ;  /* 0x000000e303077221 */ /* 0x000fe20000010100 */
        /* <DEDUP_REMOVED lines=30> */
[----:B------:R-:W-:Y:S01]  /*5b90*/  FADD.FTZ R3, -R3, R215 ;  /* 0x000000d703037221 */ /* 0x000fe20000010100 */
        /* <DEDUP_REMOVED lines=8> */
[C---:B------:R-:W-:Y:S01]  /*5c20*/  FMUL.FTZ R222, R2.reuse, R216 ;  /* 0x000000d802de7220 */ /* 0x040fe20000410000 */
[C---:B------:R-:W-:Y:S01]  /*5c30*/  FMUL.FTZ R227, R2.reuse, R217 ;  /* 0x000000d902e37220 */ /* 0x040fe20000410000 */
[C---:B------:R-:W-:Y:S01]  /*5c40*/  FMUL.FTZ R229, R2.reuse, R212 ;  /* 0x000000d402e57220 */ /* 0x040fe20000410000 */
[C---:B------:R-:W-:Y:S01]  /*5c50*/  FMUL.FTZ R230, R2.reuse, R213 ;  /* 0x000000d502e67220 */ /* 0x040fe20000410000 */
[----:B------:R-:W-:Y:S01]  /*5c60*/  FMUL.FTZ R231, R2, R3 ;  /* 0x0000000302e77220 */ /* 0x000fe20000410000 */
[----:B------:R-:W-:-:S02]  /*5c70*/  F2FP.BF16.F32.PACK_AB R5, R199, R5 ;  /* 0x00000005c705723e */ /* 0x000fc400000010ff */
[C---:B------:R-:W-:Y:S02]  /*5c80*/  IADD3 R2, PT, PT, R249.reuse, 0x60, RZ ;  /* 0x00000060f9027810 */ /* 0x040fe40007ffe0ff */
[----:B------:R-:W-:Y:S01]  /*5c90*/  F2FP.BF16.F32.PACK_AB R199, R208, R196 ;  /* 0x000000c4d0c7723e */ /* 0x000fe200000010ff */
[----:B------:R-:W-:Y:S01]  /*5ca0*/  FFMA.FTZ R196, R200, R24, R88 ;  /* 0x00000018c8c47223 */ /* 0x000fe20000010058 */
[----:B------:R-:W-:Y:S01]  /*5cb0*/  IADD3 R204, PT, PT, R249, 0x80, RZ ;  /* 0x00000080f9cc7810 */ /* 0x000fe20007ffe0ff */
[----:B------:R-:W-:Y:S01]  /*5cc0*/  FFMA.FTZ R215, R215, R34, R98 ;  /* 0x00000022d7d77223 */ /* 0x000fe20000010062 */
[----:B------:R-:W-:Y:S01]  /*5cd0*/  IADD3 R206, PT, PT, R249, 0xa0, RZ ;  /* 0x000000a0f9ce7810 */ /* 0x000fe20007ffe0ff */
[----:B------:R-:W-:Y:S01]  /*5ce0*/  FFMA.FTZ R200, R223, R35, R99 ;  /* 0x00000023dfc87223 */ /* 0x000fe20000010063 */
[----:B------:R-:W-:Y:S01]  /*5cf0*/  IADD3 R212, PT, PT, R249, 0xc0, RZ ;  /* 0x000000c0f9d47810 */ /* 0x000fe20007ffe0ff */
[----:B------:R-:W-:Y:S01]  /*5d00*/  FFMA.FTZ R202, R220, R36, R100 ;  /* 0x00000024dcca7223 */ /* 0x000fe20000010064 */
[----:B------:R-:W-:Y:S01]  /*5d10*/  FFMA.FTZ R203, R226, R38, R102 ;  /* 0x00000026e2cb7223 */ /* 0x000fe20000010066 */
[----:B------:R-:W-:Y:S01]  /*5d20*/  FFMA.FTZ R228, R228, R39, R103 ;  /* 0x00000027e4e47223 */ /* 0x000fe20000010067 */
[----:B------:R-:W-:Y:S01]  /*5d30*/  FFMA.FTZ R221, R221, R37, R101 ;  /* 0x00000025dddd7223 */ /* 0x000fe20000010065 */
[----:B------:R-:W-:Y:S01]  /*5d40*/  F2FP.BF16.F32.PACK_AB R197, R192, R197 ;  /* 0x000000c5c0c5723e */ /* 0x000fe200000010ff */
[----:B------:R-:W-:Y:S01]  /*5d50*/  FFMA.FTZ R194, R194, R32, R96 ;  /* 0x00000020c2c27223 */ /* 0x000fe20000010060 */
[----:B------:R-:W-:Y:S01]  /*5d60*/  FFMA.FTZ R195, R195, R33, R97 ;  /* 0x00000021c3c37223 */ /* 0x000fe20000010061 */
[----:B------:R-:W-:Y:S01]  /*5d70*/  IADD3 R216, PT, PT, R249, 0xe0, RZ ;  /* 0x000000e0f9d87810 */ /* 0x000fe20007ffe0ff */
        /* <DEDUP_REMOVED lines=22> */
[----:B------:R0:W-:Y:S04]  /*5ee0*/  STG.E.128 desc[UR6][R204.64], R4 ;  /* 0x00000004cc007986 */ /* 0x0001e8000c101d06 */
[----:B------:R0:W-:Y:S04]  /*5ef0*/  STG.E.128 desc[UR6][R206.64], R196 ;  /* 0x000000c4ce007986 */ /* 0x0001e8000c101d06 */
[----:B------:R0:W-:Y:S04]  /*5f00*/  STG.E.128 desc[UR6][R212.64], R200 ;  /* 0x000000c8d4007986 */ /* 0x0001e8000c101d06 */
[----:B------:R0:W-:Y:S02]  /*5f10*/  STG.E.128 desc[UR6][R216.64], R192 ;  /* 0x000000c0d8007986 */ /* 0x0001e4000c101d06 */
.L_x_28807:
[----:B------:R-:W-:Y:S05]  /*5f20*/  BSYNC.RECONVERGENT B0 ;  /* 0x0000000000007941 */ /* 0x000fea0003800200 */
.L_x_28806:
[----:B0-----:R-:W0:Y:S02]  /*5f30*/  LDC.64 R2, c[0x0][0x380] ;  /* 0x0000e000ff027b82 */ /* 0x001e240000000a00 */
[----:B0----5:R-:W-:-:S04]  /*5f40*/  LEA R0, R2, R0, 0x2 ;  /* 0x0000000002007211 */ /* 0x021fc800078e10ff */
[----:B------:R-:W-:-:S13]  /*5f50*/  ISETP.GE.AND P0, PT, R0, R3, PT ;  /* 0x000000030000720c */ /* 0x000fda0003f06270 */
[----:B------:R-:W-:Y:S05]  /*5f60*/  @!P0 BRA `(.L_x_28808) ;  /* 0xffffffa800c08947 */ /* 0x000fea000383ffff */
[----:B------:R-:W-:Y:S05]  /*5f70*/  EXIT ;  /* 0x000000000000794d */ /* 0x000fea0003800000 */
.L_x_28805:
        /* <DEDUP_REMOVED lines=8> */
.L_x_28810:
[----:B------:R-:W-:Y:S05]  /*6000*/  BSYNC B0 ;  /* 0x0000000000007941 */ /* 0x000fea0003800000 */
.L_x_28809:
        /* <DEDUP_REMOVED lines=8> */
.L_x_28811:
[----:B------:R-:W-:Y:S02]  /*6090*/  HFMA2 R250, -RZ, RZ, 0, 2.384185791015625e-07 ;  /* 0x00000004fffa7431 */ /* 0x000fe400000001ff */
[----:B------:R-:W-:Y:S01]  /*60a0*/  FADD.FTZ R249, R249, R2 ;  /* 0x00000002f9f97221 */ /* 0x000fe20000010000 */
[----:B------:R-:W-:-:S04]  /*60b0*/  MOV R2, 0xffffffff ;  /* 0xffffffff00027802 */ /* 0x000fc80000000f00 */
[----:B------:R-:W-:-:S07]  /*60c0*/  MOV R251, R249 ;  /* 0x000000f900fb7202 */ /* 0x000fce0000000f00 */
[----:B------:R-:W-:Y:S05]  /*60d0*/  WARPSYNC.COLLECTIVE R2, `(.L_x_28812) ;  /* 0x0000000002087348 */ /* 0x000fea0003c00000 */
[----:B------:R0:W1:Y:S02]  /*60e0*/  SHFL.BFLY P1, R2, R251, R250, R3 ;  /* 0x0c0000fafb027389 */ /* 0x0000640000020003 */
[----:B01----:R-:W-:Y:S05]  /*60f0*/  ENDCOLLECTIVE ;  /* 0x000000000000791b */ /* 0x003fea0003800000 */
.L_x_28812:
[----:B------:R-:W-:Y:S02]  /*6100*/  HFMA2 R250, -RZ, RZ, 0, 4.76837158203125e-07 ;  /* 0x00000008fffa7431 */ /* 0x000fe400000001ff */
[----:B------:R-:W-:Y:S01]  /*6110*/  FADD.FTZ R249, R249, R2 ;  /* 0x00000002f9f97221 */ /* 0x000fe20000010000 */
[----:B------:R-:W-:-:S04]  /*6120*/  MOV R2, 0xffffffff ;  /* 0xffffffff00027802 */ /* 0x000fc80000000f00 */
[----:B------:R-:W-:-:S07]  /*6130*/  MOV R251, R249 ;  /* 0x000000f900fb7202 */ /* 0x000fce0000000f00 */
[----:B------:R-:W-:Y:S05]  /*6140*/  WARPSYNC.COLLECTIVE R2, `(.L_x_28813) ;  /* 0x0000000002087348 */ /* 0x000fea0003c00000 */
[----:B------:R0:W1:Y:S02]  /*6150*/  SHFL.BFLY P1, R2, R251, R250, R3 ;  /* 0x0c0000fafb027389 */ /* 0x0000640000020003 */
[----:B01----:R-:W-:Y:S05]  /*6160*/  ENDCOLLECTIVE ;  /* 0x000000000000791b */ /* 0x003fea0003800000 */
.L_x_28813:
[----:B------:R-:W-:Y:S02]  /*6170*/  HFMA2 R250, -RZ, RZ, 0, 9.5367431640625e-07 ;  /* 0x00000010fffa7431 */ /* 0x000fe400000001ff */
[----:B------:R-:W-:Y:S01]  /*6180*/  FADD.FTZ R249, R249, R2 ;  /* 0x00000002f9f97221 */ /* 0x000fe20000010000 */
[----:B------:R-:W-:-:S04]  /*6190*/  MOV R2, 0xffffffff ;  /* 0xffffffff00027802 */ /* 0x000fc80000000f00 */
[----:B------:R-:W-:-:S07]  /*61a0*/  MOV R251, R249 ;  /* 0x000000f900fb7202 */ /* 0x000fce0000000f00 */
[----:B------:R-:W-:Y:S05]  /*61b0*/  WARPSYNC.COLLECTIVE R2, `(.L_x_28814) ;  /* 0x0000000002087348 */ /* 0x000fea0003c00000 */
[----:B------:R0:W1:Y:S02]  /*61c0*/  SHFL.BFLY P1, R2, R251, R250, R3 ;  /* 0x0c0000fafb027389 */ /* 0x0000640000020003 */
[----:B01----:R-:W-:Y:S05]  /*61d0*/  ENDCOLLECTIVE ;  /* 0x000000000000791b */ /* 0x003fea0003800000 */
.L_x_28814:
        /* <DEDUP_REMOVED lines=137> */
.L_x_28815:
[----:B------:R-:W-:Y:S02]  /*6a70*/  HFMA2 R250, -RZ, RZ, 0, 1.1920928955078125e-07 ;  /* 0x00000002fffa7431 */ /* 0x000fe400000001ff */
[----:B------:R-:W-:Y:S01]  /*6a80*/  FADD.FTZ R251, R251, R2 ;  /* 0x00000002fbfb7221 */ /* 0x000fe20000010000 */
[----:B------:R-:W-:-:S07]  /*6a90*/  MOV R2, 0xffffffff ;  /* 0xffffffff00027802 */ /* 0x000fce0000000f00 */
[----:B------:R-:W-:Y:S05]  /*6aa0*/  WARPSYNC.COLLECTIVE R2, `(.L_x_28816) ;  /* 0x0000000002087348 */ /* 0x000fea0003c00000 */
[----:B------:R0:W1:Y:S02]  /*6ab0*/  SHFL.BFLY P1, R2, R251, R250, R3 ;  /* 0x0c0000fafb027389 */ /* 0x0000640000020003 */
[----:B01----:R-:W-:Y:S05]  /*6ac0*/  ENDCOLLECTIVE ;  /* 0x000000000000791b */ /* 0x003fea0003800000 */
.L_x_28816:
[----:B------:R-:W-:Y:S02]  /*6ad0*/  HFMA2 R250, -RZ, RZ, 0, 2.384185791015625e-07 ;  /* 0x00000004fffa7431 */ /* 0x000fe400000001ff */
[----:B------:R-:W-:Y:S01]  /*6ae0*/  FADD.FTZ R251, R251, R2 ;  /* 0x00000002fbfb7221 */ /* 0x000fe20000010000 */
[----:B------:R-:W-:-:S07]  /*6af0*/  MOV R2, 0xffffffff ;  /* 0xffffffff00027802 */ /* 0x000fce0000000f00 */
[----:B------:R-:W-:Y:S05]  /*6b00*/  WARPSYNC.COLLECTIVE R2, `(.L_x_28817) ;  /* 0x0000000002087348 */ /* 0x000fea0003c00000 */
[----:B------:R0:W1:Y:S02]  /*6b10*/  SHFL.BFLY P1, R2, R251, R250, R3 ;  /* 0x0c0000fafb027389 */ /* 0x0000640000020003 */
[----:B01----:R-:W-:Y:S05]  /*6b20*/  ENDCOLLECTIVE ;  /* 0x000000000000791b */ /* 0x003fea0003800000 */
.L_x_28817:
[----:B------:R-:W-:Y:S02]  /*6b30*/  HFMA2 R250, -RZ, RZ, 0, 4.76837158203125e-07 ;  /* 0x00000008fffa7431 */ /* 0x000fe400000001ff */
[----:B------:R-:W-:Y:S01]  /*6b40*/  FADD.FTZ R251, R251, R2 ;  /* 0x00000002fbfb7221 */ /* 0x000fe20000010000 */
[----:B------:R-:W-:-:S07]  /*6b50*/  MOV R2, 0xffffffff ;  /* 0xffffffff00027802 */ /* 0x000fce0000000f00 */
[----:B------:R-:W-:Y:S05]  /*6b60*/  WARPSYNC.COLLECTIVE R2, `(.L_x_28818) ;  /* 0x0000000002087348 */ /* 0x000fea0003c00000 */
[----:B------:R0:W1:Y:S02]  /*6b70*/  SHFL.BFLY P1, R2, R251, R250, R3 ;  /* 0x0c0000fafb027389 */ /* 0x0000640000020003 */
[----:B01----:R-:W-:Y:S05]  /*6b80*/  ENDCOLLECTIVE ;  /* 0x000000000000791b */ /* 0x003fea0003800000 */
.L_x_28818:
[----:B------:R-:W-:Y:S02]  /*6b90*/  HFMA2 R250, -RZ, RZ, 0, 9.5367431640625e-07 ;  /* 0x00000010fffa7431 */ /* 0x000fe400000001ff */
[----:B------:R-:W-:Y:S01]  /*6ba0*/  FADD.FTZ R251, R251, R2 ;  /* 0x00000002fbfb7221 */ /* 0x000fe20000010000 */
[----:B------:R-:W-:-:S07]  /*6bb0*/  MOV R2, 0xffffffff ;  /* 0xffffffff00027802 */ /* 0x000fce0000000f00 */
[----:B------:R-:W-:Y:S05]  /*6bc0*/  WARPSYNC.COLLECTIVE R2, `(.L_x_28819) ;  /* 0x0000000002087348 */ /* 0x000fea0003c00000 */
[----:B------:R0:W1:Y:S02]  /*6bd0*/  SHFL.BFLY P1, R2, R251, R250, R3 ;  /* 0x0c0000fafb027389 */ /* 0x0000640000020003 */
[----:B01----:R-:W-:Y:S05]  /*6be0*/  ENDCOLLECTIVE ;  /* 0x000000000000791b */ /* 0x003fea0003800000 */
.L_x_28819:
[----:B------:R-:W-:Y:S05]  /*6bf0*/  BRA `(.L_x_28820) ;  /* 0xffffffe000087947 */ /* 0x000fea000383ffff */
.L_x_28821:
        /* <DEDUP_REMOVED lines=16> */
.L_x_71491:


//--------------------- .text._ZN10layer_norm13ln_fwd_kernelINS_13Kernel_traitsIf13__nv_bfloat16fS2_fjLj2048ELj1ELj4ELj1ELj16ENS_18Kernel_traits_baseILj2048EfS2_fS2_fjLj128EEEEELb1ELb0ELb0ELb0EEEvNS_9FwdParamsE --------------------------
	.section	.text._ZN10layer_norm13ln_fwd_kernelINS_13Kernel_traitsIf13__nv_bfloat16fS2_fjLj2048ELj1ELj4ELj1ELj16ENS_18Kernel_traits_baseILj2048EfS2_fS2_fjLj128EEEEELb1ELb0ELb0ELb0EEEvNS_9FwdParamsE,"ax",@progbits
	.align	128
        .global         _ZN10layer_norm13ln_fwd_kernelINS_13Kernel_traitsIf13__nv_bfloat16fS2_fjLj2048ELj1ELj4ELj1ELj16ENS_18Kernel_traits_baseILj2048EfS2_fS2_fjLj128EEEEELb1ELb0ELb0ELb0EEEvNS_9FwdParamsE
        .type           _ZN10layer_norm13ln_fwd_kernelINS_13Kernel_traitsIf13__nv_bfloat16fS2_fjLj2048ELj1ELj4ELj1ELj16ENS_18Kernel_traits_baseILj2048EfS2_fS2_fjLj128EEEEELb1ELb0ELb0ELb0EEEvNS_9FwdParamsE,@function
        .size           _ZN10layer_norm13ln_fwd_kernelINS_13Kernel_traitsIf13__nv_bfloat16fS2_fjLj2048ELj1ELj4ELj1ELj16ENS_18Kernel_traits_baseILj2048EfS2_fS2_fjLj128EEEEELb1ELb0ELb0ELb0EEEvNS_9FwdParamsE,(.L_x_71492 - _ZN10layer_norm13ln_fwd_kernelINS_13Kernel_traitsIf13__nv_bfloat16fS2_fjLj2048ELj1ELj4ELj1ELj16ENS_18Kernel_traits_baseILj2048EfS2_fS2_fjLj128EEEEELb1ELb0ELb0ELb0EEEvNS_9FwdParamsE)
        .other          _ZN10layer_norm13ln_fwd_kernelINS_13Kernel_traitsIf13__nv_bfloat16fS2_fjLj2048ELj1ELj4ELj1ELj16ENS_18Kernel_traits_baseILj2048EfS2_fS2_fjLj128EEEEELb1ELb0ELb0ELb0EEEvNS_9FwdParamsE,@"STO_CUDA_ENTRY STV_DEFAULT"
_ZN10layer_norm13ln_fwd_kernelINS_13Kernel_traitsIf13__nv_bfloat16fS2_fjLj2048ELj1ELj4ELj1ELj16ENS_18Kernel_traits_baseILj2048EfS2_fS2_fjLj128EEEEELb1ELb0ELb0ELb0EEEvNS_9FwdParamsE:
.text._ZN10layer_norm13ln_fwd_kernelINS_13Kernel_traitsIf13__nv_bfloat16fS2_fjLj2048ELj1ELj4ELj1ELj16ENS_18Kernel_traits_baseILj2048EfS2_fS2_fjLj128EEEEELb1ELb0ELb0ELb0EEEvNS_9FwdParamsE:
        /* <DEDUP_REMOVED lines=18> */
[----:B------:R-:W-:Y:S01]  /*0120*/  BSSY.RECONVERGENT B0, `(.L_x_28822) ;  /* 0x00000c8000007945 */ /* 0x000fe20003800200 */
[----:B------:R-:W1:Y:S01]  /*0130*/  S2UR UR5, SR_CTAID.X ;  /* 0x00000000000579c3 */ /* 0x000e620000002500 */
[----:B-----5:R-:W-:Y:S01]  /*0140*/  SHF.R.U32.HI R10, RZ, 0x5, R11 ;  /* 0x00000005ff0a7819 */ /* 0x020fe2000001160b */
[----:B------:R-:W-:-:S06]  /*0150*/  UISETP.NE.AND.EX UP0, UPT, UR11, URZ, UPT, UP0 ;  /* 0x000000ff0b00728c */ /* 0x000fcc000bf05300 */
[----:B------:R-:W3:Y:S01]  /*0160*/  LDC R12, c[0x0][0x360] ;  /* 0x0000d800ff0c7b82 */ /* 0x000ee20000000800 */
[----:B-1----:R-:W-:-:S06]  /*0170*/  USHF.L.U32 UR4, UR5, 0x2, URZ ;  /* 0x0000000205047899 */ /* 0x002fcc00080006ff */
[----:B------:R-:W-:Y:S01]  /*0180*/  LOP3.LUT R10, R10, UR4, RZ, 0xfc, !PT ;  /* 0x000000040a0a7c12 */ /* 0x000fe2000f8efcff */
[----:B---3--:R-:W-:Y:S01]  /*0190*/  IMAD R12, R12, UR5, R11 ;  /* 0x000000050c0c7c24 */ /* 0x008fe2000f8e020b */
[----:B--2---:R-:W-:Y:S02]  /*01a0*/  @P0 R2UR UR6, R2 ;  /* 0x00000000020602ca */ /* 0x004fe400000e0000 */
[----:B------:R-:W-:Y:S02]  /*01b0*/  @P0 R2UR UR7, R3 ;  /* 0x00000000030702ca */ /* 0x000fe400000e0000 */
[----:B------:R-:W-:Y:S02]  /*01c0*/  SHF.R.S32.HI R2, RZ, 0x1f, R13 ;  /* 0x0000001fff027819 */ /* 0x000fe4000001140d */
[----:B0-----:R-:W-:Y:S02]  /*01d0*/  @P0 IADD3 R0, P1, PT, R4, R9, RZ ;  /* 0x0000000904000210 */ /* 0x001fe40007f3e0ff */
[----:B------:R-:W-:-:S02]  /*01e0*/  LEA.HI R2, R2, R13, RZ, 0x3 ;  /* 0x0000000d02027211 */ /* 0x000fc400078f18ff */
[C---:B------:R-:W-:Y:S01]  /*01f0*/  LOP3.LUT R13, R11.reuse, 0x1f, RZ, 0xc, !PT ;  /* 0x0000001f0b0d7812 */ /* 0x040fe200078e0cff */
[----:B------:R-:W-:Y:S01]  /*0200*/  @P0 IMAD.X R7, RZ, RZ, R5, P1 ;  /* 0x000000ffff070224 */ /* 0x000fe200008e0605 */
[----:B------:R-:W-:Y:S01]  /*0210*/  LOP3.LUT R11, R11, 0x1f, RZ, 0xc0, !PT ;  /* 0x0000001f0b0b7812 */ /* 0x000fe200078ec0ff */
[----:B------:R-:W-:Y:S01]  /*0220*/  UIADD3 UR15, UPT, UPT, UR6, -0x61c88647, URZ ;  /* 0x9e3779b9060f7890 */ /* 0x000fe2000fffe0ff */
[----:B------:R-:W-:Y:S01]  /*0230*/  LEA.HI.SX32 R13, R2, R13, 0x1d ;  /* 0x0000000d020d7211 */ /* 0x000fe200078feaff */
[----:B------:R-:W-:Y:S01]  /*0240*/  UIADD3 UR16, UPT, UPT, UR7, -0x4498517b, URZ ;  /* 0xbb67ae8507107890 */ /* 0x000fe2000fffe0ff */
        /* <DEDUP_REMOVED lines=30> */
[----:B------:R-:W-:-:S02]  /*0430*/  ISETP.GE.U32.AND P0, PT, R13, 0xe0, PT ;  /* 0x000000e00d00780c */ /* 0x000fc40003f06070 */
[----:B------:R-:W-:-:S03]  /*0440*/  MOV R33, R11 ;  /* 0x0000000b00217202 */ /* 0x000fc60000000f00 */
[----:B------:R-:W0:Y:S08]  /*0450*/  @P3 LDC.64 R16, c[0x0][0x3d0] ;  /* 0x0000f400ff103b82 */ /* 0x000e300000000a00 */
[----:B------:R-:W4:Y:S01]  /*0460*/  @P3 LDC.64 R18, c[0x0][0x438] ;  /* 0x00010e00ff123b82 */ /* 0x000f220000000a00 */
[C---:B------:R-:W-:Y:S01]  /*0470*/  @P1 LOP3.LUT R33, R11.reuse, 0x20, RZ, 0xfc, !PT ;  /* 0x000000200b211812 */ /* 0x040fe200078efcff */
[----:B------:R-:W5:Y:S06]  /*0480*/  @P1 LDG.E.128 R144, desc[UR8][R2.64] ;  /* 0x0000000802901981 */ /* 0x000f6c000c1e1d00 */
[----:B------:R-:W4:Y:S01]  /*0490*/  @P4 LDC.64 R20, c[0x0][0x3d0] ;  /* 0x0000f400ff144b82 */ /* 0x000f220000000a00 */
[----:B------:R2:W5:Y:S01]  /*04a0*/  @P1 LDG.E.128 R140, desc[UR8][R2.64+0x10] ;  /* 0x00001008028c1981 */ /* 0x000562000c1e1d00 */
[----:B-1----:R-:W-:-:S04]  /*04b0*/  @P1 IMAD.WIDE.U32 R4, R11, 0x20, R4 ;  /* 0x000000200b041825 */ /* 0x002fc800078e0004 */
[C---:B---3--:R-:W-:Y:S01]  /*04c0*/  @P2 IMAD.WIDE.U32 R6, R33.reuse, 0x20, R6 ;  /* 0x0000002021062825 */ /* 0x048fe200078e0006 */
[----:B------:R-:W5:Y:S01]  /*04d0*/  @P1 LD.E.128 R136, desc[UR8][R4.64] ;  /* 0x0000000804881980 */ /* 0x000f62000c101d00 */
[----:B------:R-:W1:Y:S02]  /*04e0*/  @P4 LDC.64 R22, c[0x0][0x438] ;  /* 0x00010e00ff164b82 */ /* 0x000e640000000a00 */
[C---:B--2---:R-:W-:Y:S01]  /*04f0*/  @P2 IMAD.WIDE.U32 R2, R33.reuse, 0x20, R14 ;  /* 0x0000002021022825 */ /* 0x044fe200078e000e */
        /* <DEDUP_REMOVED lines=12> */
[----:B--2---:R-:W2:Y:S01]  /*05c0*/  @P0 LDC.64 R4, c[0x0][0x3d0] ;  /* 0x0000f400ff040b82 */ /* 0x004ea20000000a00 */
[----:B------:R-:W-:Y:S01]  /*05d0*/  @P3 VIADD R33, R33, 0x20 ;  /* 0x0000002021213836 */ /* 0x000fe20000000000 */
[----:B------:R0:W5:Y:S06]  /*05e0*/  @P3 LDG.E.128 R112, desc[UR8][R16.64] ;  /* 0x0000000810703981 */ /* 0x00016c000c1e1d00 */
[----:B------:R-:W4:Y:S01]  /*05f0*/  @P0 LDC.64 R30, c[0x0][0x438] ;  /* 0x00010e00ff1e0b82 */ /* 0x000f220000000a00 */
[C---:B------:R-:W-:Y:S01]  /*0600*/  @P4 IMAD.WIDE.U32 R20, R33.reuse, 0x20, R20 ;  /* 0x0000002021144825 */ /* 0x040fe200078e0014 */
[----:B------:R0:W5:Y:S03]  /*0610*/  @P3 LDG.E.128 R108, desc[UR8][R16.64+0x10] ;  /* 0x00001008106c3981 */ /* 0x000166000c1e1d00 */
[C---:B-1----:R-:W-:Y:S01]  /*0620*/  @P4 IMAD.WIDE.U32 R22, R33.reuse, 0x20, R22 ;  /* 0x0000002021164825 */ /* 0x042fe200078e0016 */
[----:B------:R-:W-:Y:S01]  /*0630*/  @P4 IADD3 R33, PT, PT, R33, 0x20, RZ ;  /* 0x0000002021214810 */ /* 0x000fe20007ffe0ff */
[----:B------:R0:W5:Y:S04]  /*0640*/  @P3 LD.E.128 R104, desc[UR8][R18.64] ;  /* 0x0000000812683980 */ /* 0x000168000c101d00 */
[C---:B---3--:R-:W-:Y:S01]  /*0650*/  @P5 IMAD.WIDE.U32 R24, R33.reuse, 0x20, R24 ;  /* 0x0000002021185825 */ /* 0x048fe200078e0018 */
[----:B------:R0:W5:Y:S03]  /*0660*/  @P3 LD.E.128 R100, desc[UR8][R18.64+0x10] ;  /* 0x0000100812643980 */ /* 0x000166000c101d00 */
[C---:B------:R-:W-:Y:S01]  /*0670*/  @P5 IMAD.WIDE.U32 R26, R33.reuse, 0x20, R26 ;  /* 0x00000020211a5825 */ /* 0x040fe200078e001a */
[----:B------:R0:W5:Y:S03]  /*0680*/  @P4 LDG.E.128 R96, desc[UR8][R20.64] ;  /* 0x0000000814604981 */ /* 0x000166000c1e1d00 */
[----:B------:R-:W-:Y:S01]  /*0690*/  @P5 VIADD R33, R33, 0x20 ;  /* 0x0000002021215836 */ /* 0x000fe20000000000 */
[----:B------:R0:W5:Y:S03]  /*06a0*/  @P4 LDG.E.128 R92, desc[UR8][R20.64+0x10] ;  /* 0x00001008145c4981 */ /* 0x000166000c1e1d00 */
[C---:B------:R-:W-:Y:S01]  /*06b0*/  @P6 IMAD.WIDE.U32 R14, R33.reuse, 0x20, R14 ;  /* 0x00000020210e6825 */ /* 0x040fe200078e000e */
[----:B------:R0:W5:Y:S03]  /*06c0*/  @P4 LD.E.128 R88, desc[UR8][R22.64] ;  /* 0x0000000816584980 */ /* 0x000166000c101d00 */
[C---:B------:R-:W-:Y:S01]  /*06d0*/  @P6 IMAD.WIDE.U32 R28, R33.reuse, 0x20, R28 ;  /* 0x00000020211c6825 */ /* 0x040fe200078e001c */
[----:B------:R0:W5:Y:S03]  /*06e0*/  @P4 LD.E.128 R84, desc[UR8][R22.64+0x10] ;  /* 0x0000100816544980 */ /* 0x000166000c101d00 */
[----:B------:R-:W-:Y:S01]  /*06f0*/  @P6 VIADD R33, R33, 0x20 ;  /* 0x0000002021216836 */ /* 0x000fe20000000000 */
[----:B------:R0:W5:Y:S03]  /*0700*/  @P5 LDG.E.128 R80, desc[UR8][R24.64] ;  /* 0x0000000818505981 */ /* 0x000166000c1e1d00 */
        /* <DEDUP_REMOVED lines=25> */
.L_x_28823:
        /* <DEDUP_REMOVED lines=18> */
[----:B-1----:R-:W-:-:S04]  /*09c0*/  @P5 IMAD.WIDE.U32 R2, R43, 0x20, R6 ;  /* 0x000000202b025825 */ /* 0x002fc800078e0006 */
[----:B------:R-:W1:Y:S01]  /*09d0*/  @P1 LDC.64 R36, c[0x0][0x3d0] ;  /* 0x0000f400ff241b82 */ /* 0x000e620000000a00 */
[----:B------:R-:W-:Y:S01]  /*09e0*/  @P5 VIADD R43, R43, 0x20 ;  /* 0x000000202b2b5836 */ /* 0x000fe20000000000 */
[----:B------:R-:W5:Y:S03]  /*09f0*/  @P5 LDG.E.128 R128, desc[UR8][R2.64] ;  /* 0x0000000802805981 */ /* 0x000f66000c1e1d00 */
[C---:B--2---:R-:W-:Y:S01]  /*0a00*/  @P4 IMAD.WIDE.U32 R14, R43.reuse, 0x20, R14 ;  /* 0x000000202b0e4825 */ /* 0x044fe200078e000e */
[----:B------:R-:W-:Y:S01]  /*0a10*/  @P4 IADD3 R43, PT, PT, R43, 0x20, RZ ;  /* 0x000000202b2b4810 */ /* 0x000fe20007ffe0ff */
[----:B------:R-:W5:Y:S01]  /*0a20*/  @P5 LDG.E.128 R124, desc[UR8][R2.64+0x10] ;  /* 0x00001008027c5981 */ /* 0x000f62000c1e1d00 */
[----:B------:R-:W2:Y:S03]  /*0a30*/  @P0 LDC.64 R38, c[0x0][0x3d0] ;  /* 0x0000f400ff260b82 */ /* 0x000ea60000000a00 */
[C---:B---3--:R-:W-:Y:S01]  /*0a40*/  @P3 IMAD.WIDE.U32 R16, R43.reuse, 0x20, R16 ;  /* 0x000000202b103825 */ /* 0x048fe200078e0010 */
[----:B------:R-:W5:Y:S03]  /*0a50*/  @P4 LDG.E.128 R112, desc[UR8][R14.64] ;  /* 0x000000080e704981 */ /* 0x000f66000c1e1d00 */
[----:B------:R-:W-:Y:S01]  /*0a60*/  @P3 VIADD R43, R43, 0x20 ;  /* 0x000000202b2b3836 */ /* 0x000fe20000000000 */
[----:B------:R-:W4:Y:S01]  /*0a70*/  @P6 LDC.64 R40, c[0x0][0x3d0] ;  /* 0x0000f400ff286b82 */ /* 0x000f220000000a00 */
[----:B------:R-:W5:Y:S02]  /*0a80*/  @P4 LDG.E.128 R108, desc[UR8][R14.64+0x10] ;  /* 0x000010080e6c4981 */ /* 0x000f64000c1e1d00 */
[----:B0-----:R-:W-:-:S02]  /*0a90*/  @P2 IMAD.WIDE.U32 R18, R43, 0x20, R18 ;  /* 0x000000202b122825 */ /* 0x001fc400078e0012 */
[----:B------:R-:W5:Y:S02]  /*0aa0*/  @P3 LDG.E.128 R96, desc[UR8][R16.64] ;  /* 0x0000000810603981 */ /* 0x000f64000c1e1d00 */
[----:B------:R-:W-:Y:S02]  /*0ab0*/  @P2 VIADD R43, R43, 0x20 ;  /* 0x000000202b2b2836 */ /* 0x000fe40000000000 */
[----:B------:R-:W5:Y:S02]  /*0ac0*/  @P3 LDG.E.128 R92, desc[UR8][R16.64+0x10] ;  /* 0x00001008105c3981 */ /* 0x000f64000c1e1d00 */
[C---:B-1----:R-:W-:Y:S01]  /*0ad0*/  @P1 IMAD.WIDE.U32 R6, R43.reuse, 0x20, R36 ;  /* 0x000000202b061825 */ /* 0x042fe200078e0024 */
[----:B------:R-:W-:Y:S01]  /*0ae0*/  @P1 IADD3 R43, PT, PT, R43, 0x20, RZ ;  /* 0x000000202b2b1810 */ /* 0x000fe20007ffe0ff */
[----:B------:R-:W5:Y:S04]  /*0af0*/  @P2 LDG.E.128 R80, desc[UR8][R18.64] ;  /* 0x0000000812502981 */ /* 0x000f68000c1e1d00 */
[C---:B--2---:R-:W-:Y:S01]  /*0b00*/  @P0 IMAD.WIDE.U32 R52, R43.reuse, 0x20, R38 ;  /* 0x000000202b340825 */ /* 0x044fe200078e0026 */
[----:B------:R-:W5:Y:S03]  /*0b10*/  @P2 LDG.E.128 R76, desc[UR8][R18.64+0x10] ;  /* 0x00001008124c2981 */ /* 0x000f66000c1e1d00 */
[----:B------:R-:W-:Y:S01]  /*0b20*/  @P0 VIADD R43, R43, 0x20 ;  /* 0x000000202b2b0836 */ /* 0x000fe20000000000 */
[----:B------:R-:W5:Y:S03]  /*0b30*/  @P1 LDG.E.128 R64, desc[UR8][R6.64] ;  /* 0x0000000806401981 */ /* 0x000f66000c1e1d00 */
[----:B----4-:R-:W-:Y:S01]  /*0b40*/  @P6 IMAD.WIDE.U32 R4, R43, 0x20, R40 ;  /* 0x000000202b046825 */ /* 0x010fe200078e0028 */
[----:B------:R-:W5:Y:S04]  /*0b50*/  @P1 LDG.E.128 R60, desc[UR8][R6.64+0x10] ;  /* 0x00001008063c1981 */ /* 0x000f68000c1e1d00 */
[----:B------:R-:W5:Y:S04]  /*0b60*/  @P6 LDG.E.128 R32, desc[UR8][R4.64] ;  /* 0x0000000804206981 */ /* 0x000f68000c1e1d00 */
[----:B------:R-:W5:Y:S01]  /*0b70*/  @P6 LDG.E.128 R28, desc[UR8][R4.64+0x10] ;  /* 0x00001008041c6981 */ /* 0x000f62000c1e1d00 */
[----:B------:R-:W-:-:S02]  /*0b80*/  CS2R R38, SRZ ;  /* 0x0000000000267805 */ /* 0x000fc4000001ff00 */
[----:B------:R-:W-:Y:S02]  /*0b90*/  CS2R R36, SRZ ;  /* 0x0000000000247805 */ /* 0x000fe4000001ff00 */
[----:B------:R-:W-:Y:S01]  /*0ba0*/  CS2R R42, SRZ ;  /* 0x00000000002a7805 */ /* 0x000fe2000001ff00 */
[----:B------:R-:W5:Y:S01]  /*0bb0*/  @P0 LDG.E.128 R48, desc[UR8][R52.64] ;  /* 0x0000000834300981 */ /* 0x000f62000c1e1d00 */
[----:B------:R-:W-:Y:S02]  /*0bc0*/  CS2R R40, SRZ ;  /* 0x0000000000287805 */ /* 0x000fe4000001ff00 */
[----:B------:R-:W-:Y:S02]  /*0bd0*/  CS2R R54, SRZ ;  /* 0x0000000000367805 */ /* 0x000fe4000001ff00 */
[----:B------:R-:W-:Y:S01]  /*0be0*/  CS2R R58, SRZ ;  /* 0x00000000003a7805 */ /* 0x000fe2000001ff00 */
        /* <DEDUP_REMOVED lines=10> */
[----:B0-----:R-:W-:Y:S02]  /*0c90*/  CS2R R52, SRZ ;  /* 0x0000000000347805 */ /* 0x001fe4000001ff00 */
        /* <DEDUP_REMOVED lines=15> */
[----:B------:R-:W-:-:S07]  /*0d90*/  @P6 CS2R R24, SRZ ;  /* 0x0000000000186805 */ /* 0x000fce000001ff00 */
.L_x_28824:
[----:B------:R-:W-:Y:S05]  /*0da0*/  BSYNC.RECONVERGENT B0 ;  /* 0x0000000000007941 */ /* 0x000fea0003800200 */
.L_x_28822:
[----:B------:R-:W1:Y:S02]  /*0db0*/  LDCU UR4, c[0x0][0x384] ;  /* 0x00007080ff0477ac */ /* 0x000e640008000800 */
[----:B-1----:R-:W-:-:S13]  /*0dc0*/  ISETP.GE.AND P0, PT, R10, UR4, PT ;  /* 0x000000040a007c0c */ /* 0x002fda000bf06270 */
[----:B------:R-:W-:Y:S05]  /*0dd0*/  @P0 EXIT ;  /* 0x000000000000094d */ /* 0x000fea0003800000 */
[----:B0-----:R-:W-:Y:S01]  /*0de0*/  IMAD.HI.U32 R3, R12, -0x326172a9, RZ ;  /* 0xcd9e8d570c037827 */ /* 0x001fe200078e00ff */
[----:B------:R-:W0:Y:S01]  /*0df0*/  LDCU.64 UR10, c[0x0][0x3e0] ;  /* 0x00007c00ff0a77ac */ /* 0x000e220008000a00 */
[----:B------:R-:W-:Y:S02]  /*0e00*/  BSSY B0, `(.L_x_28825) ;  /* 0x0002c11000007945 */ /* 0x000fe40003800000 */
        /* <DEDUP_REMOVED lines=22> */
[----:B------:R-:W-:Y:S01]  /*0f70*/  IMAD R14, R4, -0x2daee0ad, RZ ;  /* 0xd2511f53040e7824 */ /* 0x000fe200078e02ff */
[----:B-1----:R-:W-:Y:S01]  /*0f80*/  UISETP.NE.AND UP2, UPT, UR4, URZ, UPT ;  /* 0x000000ff0400728c */ /* 0x002fe2000bf45270 */
        /* <DEDUP_REMOVED lines=42> */
[----:B------:R-:W-:Y:S01]  /*1230*/  LOP3.LUT R5, R0, 0x3, RZ, 0xc0, !PT ;  /* 0x0000000300057812 */ /* 0x000fe200078ec0ff */
[----:B0-23--:R-:W-:-:S07]  /*1240*/  IMAD R2, R2, -0x326172a9, RZ ;  /* 0xcd9e8d5702027824 */ /* 0x00dfce00078e02ff */
.L_x_29514:
        /* <DEDUP_REMOVED lines=9> */
[----:B------:R-:W-:Y:S02]  /*12e0*/  PLOP3.LUT P0, PT, PT, PT, UP0, 0x80, 0x8 ;  /* 0x000000000008781c */ /* 0x000fe40003f0f008 */
[----:B------:R-:W-:Y:S02]  /*12f0*/  SHF.R.S32.HI R15, RZ, 0x1f, R0 ;  /* 0x0000001fff0f7819 */ /* 0x000fe40000011400 */
[----:B------:R-:W-:Y:S02]  /*1300*/  LOP3.LUT R14, R14, 0xffffffef, RZ, 0xc0, !PT ;  /* 0xffffffef0e0e7812 */ /* 0x000fe400078ec0ff */
[----:B------:R-:W-:Y:S01]  /*1310*/  LEA.HI R0, R15, R0, RZ, 0x3 ;  /* 0x000000000f007211 */ /* 0x000fe200078f18ff */
[----:B------:R-:W-:-:S03]  /*1320*/  IMAD.MOV.U32 R15, RZ, RZ, 0x3f800000 ;  /* 0x3f800000ff0f7424 */ /* 0x000fc600078e00ff */
        /* <DEDUP_REMOVED lines=26> */
.L_x_71324:
[----:B------:R-:W-:Y:S05]  /*14d0*/  BRX R212 -0x14e0                                       (*"BRANCH_TARGETS .L_x_71325,.L_x_71326,.L_x_71327"*) ;  /* 0xffffffe8d4c87949 */ /* 0x000fea000383ffff */
.L_x_71327:
[----:B------:R-:W-:Y:S01]  /*14e0*/  IADD3 R216, PT, PT, R5, 0x1, RZ ;  /* 0x0000000105d87810 */ /* 0x000fe20007ffe0ff */
[----:B------:R-:W-:Y:S02]  /*14f0*/  IMAD.MOV.U32 R212, RZ, RZ, R3 ;  /* 0x000000ffffd47224 */ /* 0x000fe400078e0003 */
[----:B------:R-:W-:Y:S01]  /*1500*/  IMAD.MOV.U32 R217, RZ, RZ, R6 ;  /* 0x000000ffffd97224 */ /* 0x000fe200078e0006 */
[----:B------:R-:W-:Y:S06]  /*1510*/  BRA `(.L_x_28830) ;  /* 0x0000000000f47947 */ /* 0x000fec0003800000 */
.L_x_71325:
[----:B------:R-:W-:Y:S01]  /*1520*/  MOV R212, R3 ;  /* 0x0000000300d47202 */ /* 0x000fe20000000f00 */
[----:B------:R-:W-:Y:S02]  /*1530*/  IMAD.MOV.U32 R216, RZ, RZ, 0x3 ;  /* 0x00000003ffd87424 */ /* 0x000fe400078e00ff */
[----:B------:R-:W-:Y:S01]  /*1540*/  IMAD.MOV.U32 R217, RZ, RZ, R7 ;  /* 0x000000ffffd97224 */ /* 0x000fe200078e0007 */
[----:B------:R-:W-:Y:S06]  /*1550*/  BRA `(.L_x_28830) ;  /* 0x0000000000e47947 */ /* 0x000fec0003800000 */
.L_x_71326:
        /* <DEDUP_REMOVED lines=13> */
.L_x_28832:
[----:B------:R-:W-:Y:S05]  /*1630*/  BSYNC.RECONVERGENT B3 ;  /* 0x0000000000037941 */ /* 0x000fea0003800200 */
.L_x_28831:
        /* <DEDUP_REMOVED lines=43> */
.L_x_28830:
[----:B------:R-:W-:Y:S05]  /*18f0*/  BSYNC.RECONVERGENT B2 ;  /* 0x0000000000027941 */ /* 0x000fea0003800200 */
.L_x_28829:
        /* <DEDUP_REMOVED lines=28> */
.L_x_28835:
        /* <DEDUP_REMOVED lines=13> */
.L_x_28837:
[----:B------:R-:W-:Y:S05]  /*1b90*/  BSYNC.RECONVERGENT B3 ;  /* 0x0000000000037941 */ /* 0x000fea0003800200 */
.L_x_28836:
        /* <DEDUP_REMOVED lines=43> */
.L_x_28834:
[----:B------:R-:W-:Y:S05]  /*1e50*/  BSYNC.RECONVERGENT B2 ;  /* 0x0000000000027941 */ /* 0x000fea0003800200 */
.L_x_28833:
        /* <DEDUP_REMOVED lines=22> */
.L_x_28840:
        /* <DEDUP_REMOVED lines=13> */
.L_x_28842:
[----:B------:R-:W-:Y:S05]  /*2090*/  BSYNC.RECONVERGENT B3 ;  /* 0x0000000000037941 */ /* 0x000fea0003800200 */
.L_x_28841:
        /* <DEDUP_REMOVED lines=43> */
.L_x_28839:
[----:B------:R-:W-:Y:S05]  /*2350*/  BSYNC.RECONVERGENT B2 ;  /* 0x0000000000027941 */ /* 0x000fea0003800200 */
.L_x_28838:
        /* <DEDUP_REMOVED lines=23> */
.L_x_28845:
        /* <DEDUP_REMOVED lines=13> */
.L_x_28847:
[----:B------:R-:W-:Y:S05]  /*25a0*/  BSYNC.RECONVERGENT B3 ;  /* 0x0000000000037941 */ /* 0x000fea0003800200 */
.L_x_28846:
        /* <DEDUP_REMOVED lines=43> */
.L_x_28844:
[----:B------:R-:W-:Y:S05]  /*2860*/  BSYNC.RECONVERGENT B2 ;  /* 0x0000000000027941 */ /* 0x000fea0003800200 */
.L_x_28843:
        /* <DEDUP_REMOVED lines=22> */
.L_x_28850:
        /* <DEDUP_REMOVED lines=13> */
.L_x_28852:
[----:B------:R-:W-:Y:S05]  /*2aa0*/  BSYNC.RECONVERGENT B3 ;  /* 0x0000000000037941 */ /* 0x000fea0003800200 */
.L_x_28851:
        /* <DEDUP_REMOVED lines=43> */
.L_x_28849:
[----:B------:R-:W-:Y:S05]  /*2d60*/  BSYNC.RECONVERGENT B2 ;  /* 0x0000000000027941 */ /* 0x000fea0003800200 */
.L_x_28848:
        /* <DEDUP_REMOVED lines=23> */
.L_x_28855:
        /* <DEDUP_REMOVED lines=13> */
.L_x_28857:
[----:B------:R-:W-:Y:S05]  /*2fb0*/  BSYNC.RECONVERGENT B3 ;  /* 0x0000000000037941 */ /* 0x000fea0003800200 */
.L_x_28856:
        /* <DEDUP_REMOVED lines=43> */
.L_x_28854:
[----:B------:R-:W-:Y:S05]  /*3270*/  BSYNC.RECONVERGENT B2 ;  /* 0x0000000000027941 */ /* 0x000fea0003800200 */
.L_x_28853:
        /* <DEDUP_REMOVED lines=22> */
.L_x_28860:
        /* <DEDUP_REMOVED lines=13> */
.L_x_28862:
[----:B------:R-:W-:Y:S05]  /*34b0*/  BSYNC.RECONVERGENT B3 ;  /* 0x0000000000037941 */ /* 0x000fea0003800200 */
.L_x_28861:
        /* <DEDUP_REMOVED lines=43> */
.L_x_28859:
[----:B------:R-:W-:Y:S05]  /*3770*/  BSYNC.RECONVERGENT B2 ;  /* 0x0000000000027941 */ /* 0x000fea0003800200 */
.L_x_28858:
        /* <DEDUP_REMOVED lines=23> */
.L_x_28865:
        /* <DEDUP_REMOVED lines=15> */
.L_x_28867:
[----:B------:R-:W-:Y:S05]  /*39e0*/  BSYNC.RECONVERGENT B3 ;  /* 0x0000000000037941 */ /* 0x000fea0003800200 */
.L_x_28866:
        /* <DEDUP_REMOVED lines=43> */
.L_x_28864:
[----:B------:R-:W-:Y:S05]  /*3ca0*/  BSYNC.RECONVERGENT B2 ;  /* 0x0000000000027941 */ /* 0x000fea0003800200 */
.L_x_28863:
        /* <DEDUP_REMOVED lines=10> */
.L_x_28828:
        /* <DEDUP_REMOVED lines=16> */
.L_x_28871:
        /* <DEDUP_REMOVED lines=13> */
.L_x_28873:
[----:B------:R-:W-:Y:S05]  /*3f20*/  BSYNC.RECONVERGENT B3 ;  /* 0x0000000000037941 */ /* 0x000fea0003800200 */
.L_x_28872:
        /* <DEDUP_REMOVED lines=42> */
.L_x_28870:
[----:B------:R-:W-:Y:S05]  /*41d0*/  BSYNC.RECONVERGENT B2 ;  /* 0x0000000000027941 */ /* 0x000fea0003800200 */
.L_x_28869:
        /* <DEDUP_REMOVED lines=10> */
[----:B------:R-:W-:-:S02]  /*4280*/  IMAD.MOV.U32 R209, RZ, RZ, 0x2 ;  /* 0x00000002ffd17424 */ /* 0x000fc400078e00ff */
[----:B------:R-:W-:Y:S01]  /*4290*/  IMAD.MOV.U32 R5, RZ, RZ, R2 ;  /* 0x000000ffff057224 */ /* 0x000fe200078e0002 */
[----:B0-----:R-:W-:Y:S01]  /*42a0*/  FSETP.LE.FTZ.AND P1, PT, R18, R3, PT ;  /* 0x000000031200720b */ /* 0x001fe20003f33000 */
[----:B------:R-:W-:-:S04]  /*42b0*/  FMUL.FTZ R18, R208, R15 ;  /* 0x0000000fd0127220 */ /* 0x000fc80000410000 */
[----:B-1----:R-:W-:-:S08]  /*42c0*/  FMUL.FTZ R18, R18, R17 ;  /* 0x0000001112127220 */ /* 0x002fd00000410000 */
        /* <DEDUP_REMOVED lines=10> */
.L_x_28876:
        /* <DEDUP_REMOVED lines=13> */
.L_x_28878:
[----:B------:R-:W-:Y:S05]  /*4440*/  BSYNC.RECONVERGENT B3 ;  /* 0x0000000000037941 */ /* 0x000fea0003800200 */
.L_x_28877:
        /* <DEDUP_REMOVED lines=43> */
.L_x_28875:
[----:B------:R-:W-:Y:S05]  /*4700*/  BSYNC.RECONVERGENT B2 ;  /* 0x0000000000027941 */ /* 0x000fea0003800200 */
.L_x_28874:
        /* <DEDUP_REMOVED lines=19> */
.L_x_28881:
        /* <DEDUP_REMOVED lines=13> */
.L_x_28883:
[----:B------:R-:W-:Y:S05]  /*4910*/  BSYNC.RECONVERGENT B3 ;  /* 0x0000000000037941 */ /* 0x000fea0003800200 */
.L_x_28882:
        /* <DEDUP_REMOVED lines=43> */
.L_x_28880:
[----:B------:R-:W-:Y:S05]  /*4bd0*/  BSYNC.RECONVERGENT B2 ;  /* 0x0000000000027941 */ /* 0x000fea0003800200 */
.L_x_28879:
        /* <DEDUP_REMOVED lines=8> */
[----:B------:R-:W-:Y:S01]  /*4c60*/  FSETP.LE.FTZ.AND P1, PT, R204, R3, PT ;  /* 0x00000003cc00720b */ /* 0x000fe20003f33000 */
[----:B------:R-:W-:-:S04]  /*4c70*/  FMUL.FTZ R204, R208, R15 ;  /* 0x0000000fd0cc7220 */ /* 0x000fc80000410000 */
[----:B------:R-:W-:Y:S01]  /*4c80*/  FMUL.FTZ R204, R204, R17 ;  /* 0x00000011cccc7220 */ /* 0x000fe20000410000 */
        /* <DEDUP_REMOVED lines=9> */
.L_x_28886:
        /* <DEDUP_REMOVED lines=13> */
.L_x_28888:
[----:B------:R-:W-:Y:S05]  /*4df0*/  BSYNC.RECONVERGENT B3 ;  /* 0x0000000000037941 */ /* 0x000fea0003800200 */
.L_x_28887:
        /* <DEDUP_REMOVED lines=43> */
.L_x_28885:
[----:B------:R-:W-:Y:S05]  /*50b0*/  BSYNC.RECONVERGENT B2 ;  /* 0x0000000000027941 */ /* 0x000fea0003800200 */
.L_x_28884:
        /* <DEDUP_REMOVED lines=19> */
.L_x_28891:
        /* <DEDUP_REMOVED lines=13> */
.L_x_28893:
[----:B------:R-:W-:Y:S05]  /*52c0*/  BSYNC.RECONVERGENT B3 ;  /* 0x0000000000037941 */ /* 0x000fea0003800200 */
.L_x_28892:
        /* <DEDUP_REMOVED lines=43> */
.L_x_28890:
[----:B------:R-:W-:Y:S05]  /*5580*/  BSYNC.RECONVERGENT B2 ;  /* 0x0000000000027941 */ /* 0x000fea0003800200 */
.L_x_28889:
[----:B------:R-:W-:Y:S01]  /*5590*/  I2FP.F32.U32 R5, R5 ;  /* 0x0000000500057245 */ /* 0x000fe20000201000 */
[----:B------:R-:W-:Y:S01]  /*55a0*/  BSSY.RECONVERGENT B2, `(.L_x_28894) ;  /* 0x000004c000027945 */ /* 0x000fe20003800200 */
[----:B------:R-:W-:Y:S01]  /*55b0*/  ISETP.NE.AND P4, PT, R211, 0x1, PT ;  /* 0x00000001d300780c */ /* 0x000fe20003f85270 */
[----:B------:R-:W-:Y:S01]  /*55c0*/  IMAD.MOV.U32 R213, RZ, RZ, 0x2 ;  /* 0x00000002ffd57424 */ /* 0x000fe200078e00ff */
[C---:B------:R-:W-:Y:S01]  /*55d0*/  SHF.L.U32 R210, R206.reuse, 0x10, RZ ;  /* 0x00000010ced27819 */ /* 0x040fe200000006ff */
        /* <DEDUP_REMOVED lines=15> */
.L_x_28896:
        /* <DEDUP_REMOVED lines=13> */
.L_x_28898:
[----:B------:R-:W-:Y:S05]  /*57a0*/  BSYNC.RECONVERGENT B3 ;  /* 0x0000000000037941 */ /* 0x000fea0003800200 */
.L_x_28897:
        /* <DEDUP_REMOVED lines=43> */
.L_x_28895:
[----:B------:R-:W-:Y:S05]  /*5a60*/  BSYNC.RECONVERGENT B2 ;  /* 0x0000000000027941 */ /* 0x000fea0003800200 */
.L_x_28894:
        /* <DEDUP_REMOVED lines=19> */
.L_x_28901:
        /* <DEDUP_REMOVED lines=13> */
.L_x_28903:
[----:B------:R-:W-:Y:S05]  /*5c70*/  BSYNC.RECONVERGENT B3 ;  /* 0x0000000000037941 */ /* 0x000fea0003800200 */
.L_x_28902:
        /* <DEDUP_REMOVED lines=43> */
.L_x_28900:
[----:B------:R-:W-:Y:S05]  /*5f30*/  BSYNC.RECONVERGENT B2 ;  /* 0x0000000000027941 */ /* 0x000fea0003800200 */
.L_x_28899:
[----:B------:R-:W-:Y:S01]  /*5f40*/  ISETP.NE.AND P6, PT, R214, 0x1, PT ;  /* 0x00000001d600780c */ /* 0x000fe20003fc5270 */
[----:B------:R-:W-:Y:S01]  /*5f50*/  BSSY.RECONVERGENT B2, `(.L_x_28904) ;  /* 0x000004e000027945 */ /* 0x000fe20003800200 */
[----:B------:R-:W-:Y:S01]  /*5f60*/  I2FP.F32.U32 R5, R5 ;  /* 0x0000000500057245 */ /* 0x000fe20000201000 */
[----:B------:R-:W-:Y:S01]  /*5f70*/  IMAD.MOV.U32 R211, RZ, RZ, R2 ;  /* 0x000000ffffd37224 */ /* 0x000fe200078e0002 */
[C---:B------:R-:W-:Y:S02]  /*5f80*/  SHF.L.U32 R210, R207.reuse, 0x10, RZ ;  /* 0x00000010cfd27819 */ /* 0x040fe400000006ff */
[----:B------:R-:W-:Y:S01]  /*5f90*/  PRMT R207, R207, 0x7632, R207 ;  /* 0x00007632cfcf7816 */ /* 0x000fe200000000cf */
[----:B------:R-:W-:Y:S01]  /*5fa0*/  FFMA.FTZ R206, R5, R16, 1.1641532182693481445e-10 ;  /* 0x2f00000005ce7423 */ /* 0x000fe20000010010 */
[----:B------:R-:W-:Y:S02]  /*5fb0*/  IMAD.MOV.U32 R5, RZ, RZ, 0x2 ;  /* 0x00000002ff057424 */ /* 0x000fe400078e00ff */
        /* <DEDUP_REMOVED lines=12> */
.L_x_28906:
        /* <DEDUP_REMOVED lines=15> */
.L_x_28908:
[----:B------:R-:W-:Y:S05]  /*6170*/  BSYNC.RECONVERGENT B3 ;  /* 0x0000000000037941 */ /* 0x000fea0003800200 */
.L_x_28907:
        /* <DEDUP_REMOVED lines=43> */
.L_x_28905:
[----:B------:R-:W-:Y:S05]  /*6430*/  BSYNC.RECONVERGENT B2 ;  /* 0x0000000000027941 */ /* 0x000fea0003800200 */
.L_x_28904:
        /* <DEDUP_REMOVED lines=16> */
.L_x_28868:
        /* <DEDUP_REMOVED lines=18> */
[C---:B------:R-:W-:Y:S02]  /*6660*/  VIADD R212, R0.reuse, 0x20 ;  /* 0x0000002000d47836 */ /* 0x040fe40000000000 */
[----:B-1----:R-:W-:Y:S01]  /*6670*/  IMAD.WIDE.U32 R206, R0, 0x8, R206 ;  /* 0x0000000800ce7825 */ /* 0x002fe200078e00ce */
[----:B------:R0:W-:Y:S04]  /*6680*/  STG.E.128 desc[UR8][R204.64+0x10], R208 ;  /* 0x000010d0cc007986 */ /* 0x0001e8000c101d08 */
[----:B------:R0:W-:Y:S02]  /*6690*/  STG.E.64 desc[UR8][R206.64], R214 ;  /* 0x000000d6ce007986 */ /* 0x0001e4000c101b08 */
.L_x_28827:
[----:B------:R-:W-:Y:S05]  /*66a0*/  BSYNC.RECONVERGENT B1 ;  /* 0x0000000000017941 */ /* 0x000fea0003800200 */
.L_x_28826:
        /* <DEDUP_REMOVED lines=13> */
[----:B------:R1:W5:Y:S04]  /*6780*/  LDG.E.128 R148, desc[UR8][R216.64] ;  /* 0x00000008d8947981 */ /* 0x000368000c1e1d00 */
[----:B0-----:R1:W5:Y:S01]  /*6790*/  LDG.E.128 R204, desc[UR8][R216.64+0x10] ;  /* 0x00001008d8cc7981 */ /* 0x001362000c1e1d00 */
[----:B------:R-:W-:Y:S01]  /*67a0*/  ISETP.NE.AND P0, PT, R5, 0x1, PT ;  /* 0x000000010500780c */ /* 0x000fe20003f05270 */
[----:B------:R-:W-:Y:S01]  /*67b0*/  BSSY.RECONVERGENT B2, `(.L_x_28912) ;  /* 0x0000048000027945 */ /* 0x000fe20003800200 */
[----:B------:R-:W-:Y:S02]  /*67c0*/  HFMA2 R218, -RZ, RZ, 0, 1.1920928955078125e-07 ;  /* 0x00000002ffda7431 */ /* 0x000fe400000001ff */
[----:B------:R-:W-:Y:S02]  /*67d0*/  IMAD.MOV.U32 R215, RZ, RZ, R2 ;  /* 0x000000ffffd77224 */ /* 0x000fe400078e0002 */
[----:B------:R-:W-:-:S07]  /*67e0*/  IMAD.MOV.U32 R214, RZ, RZ, R3 ;  /* 0x000000ffffd67224 */ /* 0x000fce00078e0003 */
[----:B-1----:R-:W-:Y:S05]  /*67f0*/  @!P0 BRA `(.L_x_28913) ;  /* 0x00000004000c8947 */ /* 0x002fea0003800000 */
        /* <DEDUP_REMOVED lines=10> */
.L_x_28914:
        /* <DEDUP_REMOVED lines=13> */
.L_x_28916:
[----:B------:R-:W-:Y:S05]  /*6970*/  BSYNC.RECONVERGENT B3 ;  /* 0x0000000000037941 */ /* 0x000fea0003800200 */
.L_x_28915:
        /* <DEDUP_REMOVED lines=43> */
.L_x_28913:
[----:B------:R-:W-:Y:S05]  /*6c30*/  BSYNC.RECONVERGENT B2 ;  /* 0x0000000000027941 */ /* 0x000fea0003800200 */
.L_x_28912:
        /* <DEDUP_REMOVED lines=28> */
.L_x_28919:
        /* <DEDUP_REMOVED lines=13> */
.L_x_28921:
[----:B------:R-:W-:Y:S05]  /*6ed0*/  BSYNC.RECONVERGENT B3 ;  /* 0x0000000000037941 */ /* 0x000fea0003800200 */
.L_x_28920:
        /* <DEDUP_REMOVED lines=43> */
.L_x_28918:
[----:B------:R-:W-:Y:S05]  /*7190*/  BSYNC.RECONVERGENT B2 ;  /* 0x0000000000027941 */ /* 0x000fea0003800200 */
.L_x_28917:
        /* <DEDUP_REMOVED lines=22> */
.L_x_28924:
        /* <DEDUP_REMOVED lines=13> */
.L_x_28926:
[----:B------:R-:W-:Y:S05]  /*73d0*/  BSYNC.RECONVERGENT B3 ;  /* 0x0000000000037941 */ /* 0x000fea0003800200 */
.L_x_28925:
        /* <DEDUP_REMOVED lines=43> */
.L_x_28923:
[----:B------:R-:W-:Y:S05]  /*7690*/  BSYNC.RECONVERGENT B2 ;  /* 0x0000000000027941 */ /* 0x000fea0003800200 */
.L_x_28922:
        /* <DEDUP_REMOVED lines=23> */
.L_x_28929:
        /* <DEDUP_REMOVED lines=13> */
.L_x_28931:
[----:B------:R-:W-:Y:S05]  /*78e0*/  BSYNC.RECONVERGENT B3 ;  /* 0x0000000000037941 */ /* 0x000fea0003800200 */
.L_x_28930:
        /* <DEDUP_REMOVED lines=43> */
.L_x_28928:
[----:B------:R-:W-:Y:S05]  /*7ba0*/  BSYNC.RECONVERGENT B2 ;  /* 0x0000000000027941 */ /* 0x000fea0003800200 */
.L_x_28927:
        /* <DEDUP_REMOVED lines=22> */
.L_x_28934:
        /* <DEDUP_REMOVED lines=13> */
.L_x_28936:
[----:B------:R-:W-:Y:S05]  /*7de0*/  BSYNC.RECONVERGENT B3 ;  /* 0x0000000000037941 */ /* 0x000fea0003800200 */
.L_x_28935:
        /* <DEDUP_REMOVED lines=43> */
.L_x_28933:
[----:B------:R-:W-:Y:S05]  /*80a0*/  BSYNC.RECONVERGENT B2 ;  /* 0x0000000000027941 */ /* 0x000fea0003800200 */
.L_x_28932:
        /* <DEDUP_REMOVED lines=23> */
.L_x_28939:
        /* <DEDUP_REMOVED lines=13> */
.L_x_28941:
[----:B------:R-:W-:Y:S05]  /*82f0*/  BSYNC.RECONVERGENT B3 ;  /* 0x0000000000037941 */ /* 0x000fea0003800200 */
.L_x_28940:
        /* <DEDUP_REMOVED lines=43> */
.L_x_28938:
[----:B------:R-:W-:Y:S05]  /*85b0*/  BSYNC.RECONVERGENT B2 ;  /* 0x0000000000027941 */ /* 0x000fea0003800200 */
.L_x_28937:
        /* <DEDUP_REMOVED lines=22> */
.L_x_28944:
        /* <DEDUP_REMOVED lines=13> */
.L_x_28946:
[----:B------:R-:W-:Y:S05]  /*87f0*/  BSYNC.RECONVERGENT B3 ;  /* 0x0000000000037941 */ /* 0x000fea0003800200 */
.L_x_28945:
        /* <DEDUP_REMOVED lines=43> */
.L_x_28943:
[----:B------:R-:W-:Y:S05]  /*8ab0*/  BSYNC.RECONVERGENT B2 ;  /* 0x0000000000027941 */ /* 0x000fea0003800200 */
.L_x_28942:
        /* <DEDUP_REMOVED lines=23> */
.L_x_28949:
        /* <DEDUP_REMOVED lines=15> */
.L_x_28951:
[----:B------:R-:W-:Y:S05]  /*8d20*/  BSYNC.RECONVERGENT B3 ;  /* 0x0000000000037941 */ /* 0x000fea0003800200 */
.L_x_28950:
        /* <DEDUP_REMOVED lines=43> */
.L_x_28948:
[----:B------:R-:W-:Y:S05]  /*8fe0*/  BSYNC.RECONVERGENT B2 ;  /* 0x0000000000027941 */ /* 0x000fea0003800200 */
.L_x_28947:
        /* <DEDUP_REMOVED lines=10> */
.L_x_28911:
        /* <DEDUP_REMOVED lines=16> */
.L_x_28955:
        /* <DEDUP_REMOVED lines=13> */
.L_x_28957:
[----:B------:R-:W-:Y:S05]  /*9260*/  BSYNC.RECONVERGENT B3 ;  /* 0x0000000000037941 */ /* 0x000fea0003800200 */
.L_x_28956:
        /* <DEDUP_REMOVED lines=42> */
.L_x_28954:
[----:B------:R-:W-:Y:S05]  /*9510*/  BSYNC.RECONVERGENT B2 ;  /* 0x0000000000027941 */ /* 0x000fea0003800200 */
.L_x_28953:
        /* <DEDUP_REMOVED lines=25> */
.L_x_28960:
        /* <DEDUP_REMOVED lines=13> */
.L_x_28962:
[----:B------:R-:W-:Y:S05]  /*9780*/  BSYNC.RECONVERGENT B3 ;  /* 0x0000000000037941 */ /* 0x000fea0003800200 */
.L_x_28961:
        /* <DEDUP_REMOVED lines=43> */
.L_x_28959:
[----:B------:R-:W-:Y:S05]  /*9a40*/  BSYNC.RECONVERGENT B2 ;  /* 0x0000000000027941 */ /* 0x000fea0003800200 */
.L_x_28958:
        /* <DEDUP_REMOVED lines=19> */
.L_x_28965:
        /* <DEDUP_REMOVED lines=13> */
.L_x_28967:
[----:B------:R-:W-:Y:S05]  /*9c50*/  BSYNC.RECONVERGENT B3 ;  /* 0x0000000000037941 */ /* 0x000fea0003800200 */
.L_x_28966:
        /* <DEDUP_REMOVED lines=43> */
.L_x_28964:
[----:B------:R-:W-:Y:S05]  /*9f10*/  BSYNC.RECONVERGENT B2 ;  /* 0x0000000000027941 */ /* 0x000fea0003800200 */
.L_x_28963:
        /* <DEDUP_REMOVED lines=20> */
.L_x_28970:
        /* <DEDUP_REMOVED lines=13> */
.L_x_28972:
[----:B------:R-:W-:Y:S05]  /*a130*/  BSYNC.RECONVERGENT B3 ;  /* 0x0000000000037941 */ /* 0x000fea0003800200 */
.L_x_28971:
        /* <DEDUP_REMOVED lines=43> */
.L_x_28969:
[----:B------:R-:W-:Y:S05]  /*a3f0*/  BSYNC.RECONVERGENT B2 ;  /* 0x0000000000027941 */ /* 0x000fea0003800200 */
.L_x_28968:
        /* <DEDUP_REMOVED lines=19> */
.L_x_28975:
        /* <DEDUP_REMOVED lines=13> */
.L_x_28977:
[----:B------:R-:W-:Y:S05]  /*a600*/  BSYNC.RECONVERGENT B3 ;  /* 0x0000000000037941 */ /* 0x000fea0003800200 */
.L_x_28976:
        /* <DEDUP_REMOVED lines=43> */
.L_x_28974:
[----:B------:R-:W-:Y:S05]  /*a8c0*/  BSYNC.RECONVERGENT B2 ;  /* 0x0000000000027941 */ /* 0x000fea0003800200 */
.L_x_28973:
[----:B------:R-:W-:Y:S01]  /*a8d0*/  ISETP.NE.AND P4, PT, R207, 0x1, PT ;  /* 0x00000001cf00780c */ /* 0x000fe20003f85270 */
[----:B------:R-:W-:Y:S01]  /*a8e0*/  BSSY.RECONVERGENT B2, `(.L_x_28978) ;  /* 0x000004c000027945 */ /* 0x000fe20003800200 */
[----:B------:R-:W-:Y:S01]  /*a8f0*/  I2FP.F32.U32 R5, R5 ;  /* 0x0000000500057245 */ /* 0x000fe20000201000 */
[----:B------:R-:W-:Y:S01]  /*a900*/  IMAD.MOV.U32 R213, RZ, RZ, 0x2 ;  /* 0x00000002ffd57424 */ /* 0x000fe200078e00ff */
[----:B------:R-:W-:-:S03]  /*a910*/  SHF.L.U32 R206, R154, 0x10, RZ ;  /* 0x000000109ace7819 */ /* 0x000fc600000006ff */
[----:B------:R-:W-:Y:S01]  /*a920*/  FFMA.FTZ R204, R5, R148, 1.1641532182693481445e-10 ;  /* 0x2f00000005cc7423 */ /* 0x000fe20000010094 */
[----:B------:R-:W-:Y:S01]  /*a930*/  PRMT R5, R154, 0x7632, R5 ;  /* 0x000076329a057816 */ /* 0x000fe20000000005 */
        /* <DEDUP_REMOVED lines=13> */
.L_x_28980:
        /* <DEDUP_REMOVED lines=13> */
.L_x_28982:
[----:B------:R-:W-:Y:S05]  /*aae0*/  BSYNC.RECONVERGENT B3 ;  /* 0x0000000000037941 */ /* 0x000fea0003800200 */
.L_x_28981:
        /* <DEDUP_REMOVED lines=43> */
.L_x_28979:
[----:B------:R-:W-:Y:S05]  /*ada0*/  BSYNC.RECONVERGENT B2 ;  /* 0x0000000000027941 */ /* 0x000fea0003800200 */
.L_x_28978:
        /* <DEDUP_REMOVED lines=19> */
.L_x_28985:
        /* <DEDUP_REMOVED lines=13> */
.L_x_28987:
[----:B------:R-:W-:Y:S05]  /*afb0*/  BSYNC.RECONVERGENT B3 ;  /* 0x0000000000037941 */ /* 0x000fea0003800200 */
.L_x_28986:
        /* <DEDUP_REMOVED lines=43> */
.L_x_28984:
[----:B------:R-:W-:Y:S05]  /*b270*/  BSYNC.RECONVERGENT B2 ;  /* 0x0000000000027941 */ /* 0x000fea0003800200 */
.L_x_28983:
        /* <DEDUP_REMOVED lines=20> */
.L_x_28990:
        /* <DEDUP_REMOVED lines=15> */
.L_x_28992:
[----:B------:R-:W-:Y:S05]  /*b4b0*/  BSYNC.RECONVERGENT B3 ;  /* 0x0000000000037941 */ /* 0x000fea0003800200 */
.L_x_28991:
        /* <DEDUP_REMOVED lines=42> */
[----:B------:R-:W-:-:S07]  /*b760*/  IMAD.MOV.U32 R214, RZ, RZ, R216 ;  /* 0x000000ffffd67224 */ /* 0x000fce00078e00d8 */
.L_x_28989:
[----:B------:R-:W-:Y:S05]  /*b770*/  BSYNC.RECONVERGENT B2 ;  /* 0x0000000000027941 */ /* 0x000fea0003800200 */
.L_x_28988:
[----:B------:R-:W-:Y:S02]  /*b780*/  I2FP.F32.U32 R207, R207 ;  /* 0x000000cf00cf7245 */ /* 0x000fe40000201000 */
[----:B------:R-:W-:Y:S02]  /*b790*/  SHF.L.U32 R216, R155, 0x10, RZ ;  /* 0x000000109bd87819 */ /* 0x000fe400000006ff */
[----:B------:R-:W-:Y:S01]  /*b7a0*/  LOP3.LUT P6, RZ, R14, 0x2, RZ, 0xc0, !PT ;  /* 0x000000020eff7812 */ /* 0x000fe200078cc0ff */
[----:B------:R-:W-:Y:S02]  /*b7b0*/  FFMA.FTZ R206, R207, R148, 1.1641532182693481445e-10 ;  /* 0x2f000000cfce7423 */ /* 0x000fe40000010094 */
[----:B------:R-:W-:Y:S01]  /*b7c0*/  FMUL.FTZ R216, R216, R15 ;  /* 0x0000000fd8d87220 */ /* 0x000fe20000410000 */
[----:B------:R-:W-:Y:S02]  /*b7d0*/  FSEL R148, R150, RZ, P6 ;  /* 0x000000ff96947208 */ /* 0x000fe40003000000 */
[----:B------:R-:W-:Y:S01]  /*b7e0*/  FSETP.GTU.FTZ.AND P6, PT, R206, R3, PT ;  /* 0x00000003ce00720b */ /* 0x000fe20003fdc000 */
[----:B------:R-:W-:Y:S01]  /*b7f0*/  FMUL.FTZ R216, R216, R149 ;  /* 0x00000095d8d87220 */ /* 0x000fe20000410000 */
[----:B------:R-:W-:-:S02]  /*b800*/  FSEL R149, R151, RZ, P0 ;  /* 0x000000ff97957208 */ /* 0x000fc40000000000 */
[----:B------:R-:W-:Y:S02]  /*b810*/  FSEL R150, R152, RZ, P1 ;  /* 0x000000ff98967208 */ /* 0x000fe40000800000 */
[----:B------:R-:W-:Y:S02]  /*b820*/  FSEL R155, R216, RZ, !P6 ;  /* 0x000000ffd89b7208 */ /* 0x000fe40007000000 */
[----:B------:R-:W-:Y:S02]  /*b830*/  FSEL R151, R153, RZ, P2 ;  /* 0x000000ff99977208 */ /* 0x000fe40001000000 */
[----:B------:R-:W-:Y:S02]  /*b840*/  FSEL R152, R154, RZ, P3 ;  /* 0x000000ff9a987208 */ /* 0x000fe40001800000 */
[----:B------:R-:W-:Y:S02]  /*b850*/  PLOP3.LUT P6, PT, P6, PT, PT, 0x8, 0x80 ;  /* 0x000000000080781c */ /* 0x000fe400037ce170 */
[----:B------:R-:W-:-:S02]  /*b860*/  FSEL R153, R204, RZ, P4 ;  /* 0x000000ffcc997208 */ /* 0x000fc40002000000 */
[----:B------:R-:W-:-:S09]  /*b870*/  FSEL R154, R205, RZ, P5 ;  /* 0x000000ffcd9a7208 */ /* 0x000fd20002800000 */
.L_x_28952:
        /* <DEDUP_REMOVED lines=22> */
.L_x_28910:
[----:B------:R-:W-:Y:S05]  /*b9e0*/  BSYNC.RECONVERGENT B1 ;  /* 0x0000000000017941 */ /* 0x000fea0003800200 */
.L_x_28909:
        /* <DEDUP_REMOVED lines=11> */
[----:B------:R-:W2:Y:S02]  /*baa0*/  LDC.64 R156, c[0x0][0x3a0] ;  /* 0x0000e800ff9c7b82 */ /* 0x000ea40000000a00 */
[----:B--2---:R-:W-:-:S05]  /*bab0*/  IMAD.WIDE.U32 R216, R212, 0x20, R156 ;  /* 0x00000020d4d87825 */ /* 0x004fca00078e009c */
        /* <DEDUP_REMOVED lines=18> */
.L_x_28998:
        /* <DEDUP_REMOVED lines=13> */
.L_x_29000:
[----:B------:R-:W-:Y:S05]  /*bcb0*/  BSYNC.RECONVERGENT B3 ;  /* 0x0000000000037941 */ /* 0x000fea0003800200 */
.L_x_28999:
        /* <DEDUP_REMOVED lines=43> */
.L_x_28997:
[----:B------:R-:W-:Y:S05]  /*bf70*/  BSYNC.RECONVERGENT B2 ;  /* 0x0000000000027941 */ /* 0x000fea0003800200 */
.L_x_28996:
        /* <DEDUP_REMOVED lines=28> */
.L_x_29003:
        /* <DEDUP_REMOVED lines=13> */
.L_x_29005:
[----:B------:R-:W-:Y:S05]  /*c210*/  BSYNC.RECONVERGENT B3 ;  /* 0x0000000000037941 */ /* 0x000fea0003800200 */
.L_x_29004:
        /* <DEDUP_REMOVED lines=43> */
.L_x_29002:
[----:B------:R-:W-:Y:S05]  /*c4d0*/  BSYNC.RECONVERGENT B2 ;  /* 0x0000000000027941 */ /* 0x000fea0003800200 */
.L_x_29001:
        /* <DEDUP_REMOVED lines=22> */
.L_x_29008:
        /* <DEDUP_REMOVED lines=13> */
.L_x_29010:
[----:B------:R-:W-:Y:S05]  /*c710*/  BSYNC.RECONVERGENT B3 ;  /* 0x0000000000037941 */ /* 0x000fea0003800200 */
.L_x_29009:
        /* <DEDUP_REMOVED lines=43> */
.L_x_29007:
[----:B------:R-:W-:Y:S05]  /*c9d0*/  BSYNC.RECONVERGENT B2 ;  /* 0x0000000000027941 */ /* 0x000fea0003800200 */
.L_x_29006:
        /* <DEDUP_REMOVED lines=23> */
.L_x_29013:
        /* <DEDUP_REMOVED lines=13> */
.L_x_29015:
[----:B------:R-:W-:Y:S05]  /*cc20*/  BSYNC.RECONVERGENT B3 ;  /* 0x0000000000037941 */ /* 0x000fea0003800200 */
.L_x_29014:
        /* <DEDUP_REMOVED lines=43> */
.L_x_29012:
[----:B------:R-:W-:Y:S05]  /*cee0*/  BSYNC.RECONVERGENT B2 ;  /* 0x0000000000027941 */ /* 0x000fea0003800200 */
.L_x_29011:
        /* <DEDUP_REMOVED lines=22> */
.L_x_29018:
        /* <DEDUP_REMOVED lines=13> */
.L_x_29020:
[----:B------:R-:W-:Y:S05]  /*d120*/  BSYNC.RECONVERGENT B3 ;  /* 0x0000000000037941 */ /* 0x000fea0003800200 */
.L_x_29019:
        /* <DEDUP_REMOVED lines=43> */
.L_x_29017:
[----:B------:R-:W-:Y:S05]  /*d3e0*/  BSYNC.RECONVERGENT B2 ;  /* 0x0000000000027941 */ /* 0x000fea0003800200 */
.L_x_29016:
        /* <DEDUP_REMOVED lines=23> */
.L_x_29023:
        /* <DEDUP_REMOVED lines=13> */
.L_x_29025:
[----:B------:R-:W-:Y:S05]  /*d630*/  BSYNC.RECONVERGENT B3 ;  /* 0x0000000000037941 */ /* 0x000fea0003800200 */
.L_x_29024:
        /* <DEDUP_REMOVED lines=43> */
.L_x_29022:
[----:B------:R-:W-:Y:S05]  /*d8f0*/  BSYNC.RECONVERGENT B2 ;  /* 0x0000000000027941 */ /* 0x000fea0003800200 */
.L_x_29021:
        /* <DEDUP_REMOVED lines=22> */
.L_x_29028:
        /* <DEDUP_REMOVED lines=13> */
.L_x_29030:
[----:B------:R-:W-:Y:S05]  /*db30*/  BSYNC.RECONVERGENT B3 ;  /* 0x0000000000037941 */ /* 0x000fea0003800200 */
.L_x_29029:
        /* <DEDUP_REMOVED lines=43> */
.L_x_29027:
[----:B------:R-:W-:Y:S05]  /*ddf0*/  BSYNC.RECONVERGENT B2 ;  /* 0x0000000000027941 */ /* 0x000fea0003800200 */
.L_x_29026:
        /* <DEDUP_REMOVED lines=23> */
.L_x_29033:
        /* <DEDUP_REMOVED lines=15> */
.L_x_29035:
[----:B------:R-:W-:Y:S05]  /*e060*/  BSYNC.RECONVERGENT B3 ;  /* 0x0000000000037941 */ /* 0x000fea0003800200 */
.L_x_29034:
        /* <DEDUP_REMOVED lines=43> */
.L_x_29032:
[----:B------:R-:W-:Y:S05]  /*e320*/  BSYNC.RECONVERGENT B2 ;  /* 0x0000000000027941 */ /* 0x000fea0003800200 */
.L_x_29031:
        /* <DEDUP_REMOVED lines=10> */
.L_x_28995:
        /* <DEDUP_REMOVED lines=16> */
.L_x_29039:
        /* <DEDUP_REMOVED lines=13> */
.L_x_29041:
[----:B------:R-:W-:Y:S05]  /*e5a0*/  BSYNC.RECONVERGENT B3 ;  /* 0x0000000000037941 */ /* 0x000fea0003800200 */
.L_x_29040:
[----:B------:R-:W-:Y:S01]  /*e5b0*/  IMAD.WIDE.U32 R156, R12, -0x326172a9, RZ ;  /* 0xcd9e8d570c9c7825 */ /* 0x000fe200078e00ff */
[----:B--2---:R-:W-:-:S04]  /*e5c0*/  LOP3.LUT R204, R4, UR7, R7, 0x96, !PT ;  /* 0x0000000704cc7c12 */ /* 0x004fc8000f8e9607 */
        /* <DEDUP_REMOVED lines=40> */
.L_x_29038:
[----:B------:R-:W-:Y:S05]  /*e850*/  BSYNC.RECONVERGENT B2 ;  /* 0x0000000000027941 */ /* 0x000fea0003800200 */
.L_x_29037:
[----:B------:R-:W0:Y:S01]  /*e860*/  LDC R3, c[0x0][0x404] ;  /* 0x00010100ff037b82 */ /* 0x000e220000000800 */
[----:B------:R-:W-:Y:S01]  /*e870*/  I2FP.F32.U32 R5, R156 ;  /* 0x0000009c00057245 */ /* 0x000fe20000201000 */
[----:B------:R-:W-:Y:S01]  /*e880*/  IMAD.MOV.U32 R156, RZ, RZ, 0x2f800000 ;  /* 0x2f800000ff9c7424 */ /* 0x000fe200078e00ff */
[----:B------:R-:W-:Y:S01]  /*e890*/  ISETP.NE.AND P0, PT, R159, 0x1, PT ;  /* 0x000000019f00780c */ /* 0x000fe20003f05270 */
[----:B------:R-:W-:Y:S01]  /*e8a0*/  BSSY.RECONVERGENT B2, `(.L_x_29042) ;  /* 0x000004e000027945 */ /* 0x000fe20003800200 */
[----:B--2--5:R-:W-:Y:S01]  /*e8b0*/  SHF.L.U32 R204, R160, 0x10, RZ ;  /* 0x00000010a0cc7819 */ /* 0x024fe200000006ff */
        /* <DEDUP_REMOVED lines=19> */
.L_x_29044:
        /* <DEDUP_REMOVED lines=13> */
.L_x_29046:
[----:B------:R-:W-:Y:S05]  /*eac0*/  BSYNC.RECONVERGENT B3 ;  /* 0x0000000000037941 */ /* 0x000fea0003800200 */
.L_x_29045:
        /* <DEDUP_REMOVED lines=43> */
.L_x_29043:
[----:B------:R-:W-:Y:S05]  /*ed80*/  BSYNC.RECONVERGENT B2 ;  /* 0x0000000000027941 */ /* 0x000fea0003800200 */
.L_x_29042:
        /* <DEDUP_REMOVED lines=19> */
.L_x_29049:
        /* <DEDUP_REMOVED lines=13> */
.L_x_29051:
[----:B------:R-:W-:Y:S05]  /*ef90*/  BSYNC.RECONVERGENT B3 ;  /* 0x0000000000037941 */ /* 0x000fea0003800200 */
.L_x_29050:
        /* <DEDUP_REMOVED lines=43> */
.L_x_29048:
[----:B------:R-:W-:Y:S05]  /*f250*/  BSYNC.RECONVERGENT B2 ;  /* 0x0000000000027941 */ /* 0x000fea0003800200 */
.L_x_29047:
        /* <DEDUP_REMOVED lines=20> */
.L_x_29054:
        /* <DEDUP_REMOVED lines=13> */
.L_x_29056:
[----:B------:R-:W-:Y:S05]  /*f470*/  BSYNC.RECONVERGENT B3 ;  /* 0x0000000000037941 */ /* 0x000fea0003800200 */
.L_x_29055:
        /* <DEDUP_REMOVED lines=43> */
.L_x_29053:
[----:B------:R-:W-:Y:S05]  /*f730*/  BSYNC.RECONVERGENT B2 ;  /* 0x0000000000027941 */ /* 0x000fea0003800200 */
.L_x_29052:
        /* <DEDUP_REMOVED lines=19> */
.L_x_29059:
        /* <DEDUP_REMOVED lines=13> */
.L_x_29061:
[----:B------:R-:W-:Y:S05]  /*f940*/  BSYNC.RECONVERGENT B3 ;  /* 0x0000000000037941 */ /* 0x000fea0003800200 */
.L_x_29060:
        /* <DEDUP_REMOVED lines=43> */
.L_x_29058:
[----:B------:R-:W-:Y:S05]  /*fc00*/  BSYNC.RECONVERGENT B2 ;  /* 0x0000000000027941 */ /* 0x000fea0003800200 */
.L_x_29057:
[----:B------:R-:W-:Y:S01]  /*fc10*/  ISETP.NE.AND P4, PT, R207, 0x1, PT ;  /* 0x00000001cf00780c */ /* 0x000fe20003f85270 */
[----:B------:R-:W-:Y:S01]  /*fc20*/  BSSY.RECONVERGENT B2, `(.L_x_29062) ;  /* 0x000004c000027945 */ /* 0x000fe20003800200 */
[----:B------:R-:W-:Y:S01]  /*fc30*/  I2FP.F32.U32 R5, R5 ;  /* 0x0000000500057245 */ /* 0x000fe20000201000 */
[----:B------:R-:W-:Y:S01]  /*fc40*/  IMAD.MOV.U32 R213, RZ, RZ, 0x2 ;  /* 0x00000002ffd57424 */ /* 0x000fe200078e00ff */
[C---:B------:R-:W-:Y:S01]  /*fc50*/  SHF.L.U32 R206, R162.reuse, 0x10, RZ ;  /* 0x00000010a2ce7819 */ /* 0x040fe200000006ff */
[----:B------:R-:W-:Y:S02]  /*fc60*/  IMAD.MOV.U32 R205, RZ, RZ, R2 ;  /* 0x000000ffffcd7224 */ /* 0x000fe400078e0002 */
        /* <DEDUP_REMOVED lines=14> */
.L_x_29064:
        /* <DEDUP_REMOVED lines=13> */
.L_x_29066:
[----:B------:R-:W-:Y:S05]  /*fe20*/  BSYNC.RECONVERGENT B3 ;  /* 0x0000000000037941 */ /* 0x000fea0003800200 */
.L_x_29065:
        /* <DEDUP_REMOVED lines=43> */
.L_x_29063:
[----:B------:R-:W-:Y:S05]  /*100e0*/  BSYNC.RECONVERGENT B2 ;  /* 0x0000000000027941 */ /* 0x000fea0003800200 */
.L_x_29062:
        /* <DEDUP_REMOVED lines=19> */
.L_x_29069:
        /* <DEDUP_REMOVED lines=13> */
.L_x_29071:
[----:B------:R-:W-:Y:S05]  /*102f0*/  BSYNC.RECONVERGENT B3 ;  /* 0x0000000000037941 */ /* 0x000fea0003800200 */
.L_x_29070:
        /* <DEDUP_REMOVED lines=43> */
.L_x_29068:
[----:B------:R-:W-:Y:S05]  /*105b0*/  BSYNC.RECONVERGENT B2 ;  /* 0x0000000000027941 */ /* 0x000fea0003800200 */
.L_x_29067:
        /* <DEDUP_REMOVED lines=20> */
.L_x_29074:
        /* <DEDUP_REMOVED lines=15> */
.L_x_29076:
[----:B------:R-:W-:Y:S05]  /*107f0*/  BSYNC.RECONVERGENT B3 ;  /* 0x0000000000037941 */ /* 0x000fea0003800200 */
.L_x_29075:
        /* <DEDUP_REMOVED lines=43> */
.L_x_29073:
[----:B------:R-:W-:Y:S05]  /*10ab0*/  BSYNC.RECONVERGENT B2 ;  /* 0x0000000000027941 */ /* 0x000fea0003800200 */
.L_x_29072:
        /* <DEDUP_REMOVED lines=16> */
.L_x_29036:
        /* <DEDUP_REMOVED lines=10> */
[----:B------:R-:W-:Y:S02]  /*10c60*/  LOP3.LUT R220, R220, R217, R215, 0xfe, !PT ;  /* 0x000000d9dcdc7212 */ /* 0x000fe400078efed7 */
[----:B------:R-:W-:Y:S02]  /*10c70*/  SEL R213, RZ, 0x1, !P3 ;  /* 0x00000001ffd57807 */ /* 0x000fe40005800000 */
[----:B------:R-:W-:Y:S01]  /*10c80*/  SEL R218, RZ, 0x1, !P6 ;  /* 0x00000001ffda7807 */ /* 0x000fe20007000000 */
[----:B0-----:R-:W-:Y:S01]  /*10c90*/  IMAD.WIDE.U32 R216, R212, 0x20, R206 ;  /* 0x00000020d4d87825 */ /* 0x001fe200078e00ce */
[----:B------:R-:W-:-:S02]  /*10ca0*/  LOP3.LUT R207, R220, R213, RZ, 0xfc, !PT ;  /* 0x000000d5dccf7212 */ /* 0x000fc400078efcff */
[----:B------:R-:W-:Y:S01]  /*10cb0*/  LOP3.LUT R206, R3, R218, RZ, 0xfc, !PT ;  /* 0x000000da03ce7212 */ /* 0x000fe200078efcff */
[----:B------:R-:W-:Y:S01]  /*10cc0*/  IMAD.MOV.U32 R3, RZ, RZ, R214 ;  /* 0x000000ffff037224 */ /* 0x000fe200078e00d6 */
[----:B------:R3:W-:Y:S01]  /*10cd0*/  STG.E.128 desc[UR8][R216.64], R156 ;  /* 0x0000009cd8007986 */ /* 0x0007e2000c101d08 */
[----:B-1----:R-:W-:-:S03]  /*10ce0*/  IMAD.WIDE.U32 R204, R212, 0x8, R204 ;  /* 0x00000008d4cc7825 */ /* 0x002fc600078e00cc */
[----:B------:R3:W-:Y:S01]  /*10cf0*/  STG.E.128 desc[UR8][R216.64+0x10], R160 ;  /* 0x000010a0d8007986 */ /* 0x0007e2000c101d08 */
[----:B------:R-:W-:-:S03]  /*10d00*/  VIADD R212, R212, 0x20 ;  /* 0x00000020d4d47836 */ /* 0x000fc60000000000 */
[----:B------:R3:W-:Y:S04]  /*10d10*/  STG.E.64 desc[UR8][R204.64], R206 ;  /* 0x000000cecc007986 */ /* 0x0007e8000c101b08 */
.L_x_28994:
[----:B------:R-:W-:Y:S05]  /*10d20*/  BSYNC.RECONVERGENT B1 ;  /* 0x0000000000017941 */ /* 0x000fea0003800200 */
.L_x_28993:
        /* <DEDUP_REMOVED lines=12> */
[----:B--23--:R-:W-:-:S05]  /*10df0*/  IMAD.WIDE.U32 R216, R212, 0x20, R164 ;  /* 0x00000020d4d87825 */ /* 0x00cfca00078e00a4 */
        /* <DEDUP_REMOVED lines=18> */
.L_x_29082:
        /* <DEDUP_REMOVED lines=13> */
.L_x_29084:
[----:B------:R-:W-:Y:S05]  /*10ff0*/  BSYNC.RECONVERGENT B3 ;  /* 0x0000000000037941 */ /* 0x000fea0003800200 */
.L_x_29083:
        /* <DEDUP_REMOVED lines=43> */
.L_x_29081:
[----:B------:R-:W-:Y:S05]  /*112b0*/  BSYNC.RECONVERGENT B2 ;  /* 0x0000000000027941 */ /* 0x000fea0003800200 */
.L_x_29080:
        /* <DEDUP_REMOVED lines=28> */
.L_x_29087:
        /* <DEDUP_REMOVED lines=13> */
.L_x_29089:
[----:B------:R-:W-:Y:S05]  /*11550*/  BSYNC.RECONVERGENT B3 ;  /* 0x0000000000037941 */ /* 0x000fea0003800200 */
.L_x_29088:
        /* <DEDUP_REMOVED lines=43> */
.L_x_29086:
[----:B------:R-:W-:Y:S05]  /*11810*/  BSYNC.RECONVERGENT B2 ;  /* 0x0000000000027941 */ /* 0x000fea0003800200 */
.L_x_29085:
        /* <DEDUP_REMOVED lines=22> */
.L_x_29092:
        /* <DEDUP_REMOVED lines=13> */
.L_x_29094:
[----:B------:R-:W-:Y:S05]  /*11a50*/  BSYNC.RECONVERGENT B3 ;  /* 0x0000000000037941 */ /* 0x000fea0003800200 */
.L_x_29093:
        /* <DEDUP_REMOVED lines=43> */
.L_x_29091:
[----:B------:R-:W-:Y:S05]  /*11d10*/  BSYNC.RECONVERGENT B2 ;  /* 0x0000000000027941 */ /* 0x000fea0003800200 */
.L_x_29090:
        /* <DEDUP_REMOVED lines=23> */
.L_x_29097:
        /* <DEDUP_REMOVED lines=13> */
.L_x_29099:
[----:B------:R-:W-:Y:S05]  /*11f60*/  BSYNC.RECONVERGENT B3 ;  /* 0x0000000000037941 */ /* 0x000fea0003800200 */
.L_x_29098:
        /* <DEDUP_REMOVED lines=43> */
.L_x_29096:
[----:B------:R-:W-:Y:S05]  /*12220*/  BSYNC.RECONVERGENT B2 ;  /* 0x0000000000027941 */ /* 0x000fea0003800200 */
.L_x_29095:
        /* <DEDUP_REMOVED lines=22> */
.L_x_29102:
        /* <DEDUP_REMOVED lines=13> */
.L_x_29104:
[----:B------:R-:W-:Y:S05]  /*12460*/  BSYNC.RECONVERGENT B3 ;  /* 0x0000000000037941 */ /* 0x000fea0003800200 */
.L_x_29103:
        /* <DEDUP_REMOVED lines=43> */
.L_x_29101:
[----:B------:R-:W-:Y:S05]  /*12720*/  BSYNC.RECONVERGENT B2 ;  /* 0x0000000000027941 */ /* 0x000fea0003800200 */
.L_x_29100:
        /* <DEDUP_REMOVED lines=23> */
.L_x_29107:
        /* <DEDUP_REMOVED lines=13> */
.L_x_29109:
[----:B------:R-:W-:Y:S05]  /*12970*/  BSYNC.RECONVERGENT B3 ;  /* 0x0000000000037941 */ /* 0x000fea0003800200 */
.L_x_29108:
        /* <DEDUP_REMOVED lines=43> */
.L_x_29106:
[----:B------:R-:W-:Y:S05]  /*12c30*/  BSYNC.RECONVERGENT B2 ;  /* 0x0000000000027941 */ /* 0x000fea0003800200 */
.L_x_29105:
        /* <DEDUP_REMOVED lines=22> */
.L_x_29112:
        /* <DEDUP_REMOVED lines=13> */
.L_x_29114:
[----:B------:R-:W-:Y:S05]  /*12e70*/  BSYNC.RECONVERGENT B3 ;  /* 0x0000000000037941 */ /* 0x000fea0003800200 */
.L_x_29113:
        /* <DEDUP_REMOVED lines=43> */
.L_x_29111:
[----:B------:R-:W-:Y:S05]  /*13130*/  BSYNC.RECONVERGENT B2 ;  /* 0x0000000000027941 */ /* 0x000fea0003800200 */
.L_x_29110:
        /* <DEDUP_REMOVED lines=23> */
.L_x_29117:
        /* <DEDUP_REMOVED lines=15> */
.L_x_29119:
[----:B------:R-:W-:Y:S05]  /*133a0*/  BSYNC.RECONVERGENT B3 ;  /* 0x0000000000037941 */ /* 0x000fea0003800200 */
.L_x_29118:
        /* <DEDUP_REMOVED lines=43> */
.L_x_29116:
[----:B------:R-:W-:Y:S05]  /*13660*/  BSYNC.RECONVERGENT B2 ;  /* 0x0000000000027941 */ /* 0x000fea0003800200 */
.L_x_29115:
        /* <DEDUP_REMOVED lines=10> */
.L_x_29079:
        /* <DEDUP_REMOVED lines=16> */
.L_x_29123:
        /* <DEDUP_REMOVED lines=13> */
.L_x_29125:
[----:B------:R-:W-:Y:S05]  /*138e0*/  BSYNC.RECONVERGENT B3 ;  /* 0x0000000000037941 */ /* 0x000fea0003800200 */
.L_x_29124:
[----:B------:R-:W-:Y:S01]  /*138f0*/  IMAD.WIDE.U32 R164, R12, -0x326172a9, RZ ;  /* 0xcd9e8d570ca47825 */ /* 0x000fe200078e00ff */
[----:B--23--:R-:W-:-:S04]  /*13900*/  LOP3.LUT R204, R4, UR7, R7, 0x96, !PT ;  /* 0x0000000704cc7c12 */ /* 0x00cfc8000f8e9607 */
        /* <DEDUP_REMOVED lines=40> */
.L_x_29122:
[----:B------:R-:W-:Y:S05]  /*13b90*/  BSYNC.RECONVERGENT B2 ;  /* 0x0000000000027941 */ /* 0x000fea0003800200 */
.L_x_29121:
[----:B------:R-:W0:Y:S01]  /*13ba0*/  LDC R3, c[0x0][0x404] ;  /* 0x00010100ff037b82 */ /* 0x000e220000000800 */
[----:B------:R-:W-:Y:S01]  /*13bb0*/  I2FP.F32.U32 R5, R164 ;  /* 0x000000a400057245 */ /* 0x000fe20000201000 */
[----:B------:R-:W-:Y:S01]  /*13bc0*/  IMAD.MOV.U32 R164, RZ, RZ, 0x2f800000 ;  /* 0x2f800000ffa47424 */ /* 0x000fe200078e00ff */
[----:B------:R-:W-:Y:S01]  /*13bd0*/  ISETP.NE.AND P0, PT, R167, 0x1, PT ;  /* 0x00000001a700780c */ /* 0x000fe20003f05270 */
[----:B------:R-:W-:Y:S01]  /*13be0*/  BSSY.RECONVERGENT B2, `(.L_x_29126) ;  /* 0x000004e000027945 */ /* 0x000fe20003800200 */
[----:B--23-5:R-:W-:Y:S01]  /*13bf0*/  SHF.L.U32 R204, R168, 0x10, RZ ;  /* 0x00000010a8cc7819 */ /* 0x02cfe200000006ff */
        /* <DEDUP_REMOVED lines=19> */
.L_x_29128:
        /* <DEDUP_REMOVED lines=13> */
.L_x_29130:
[----:B------:R-:W-:Y:S05]  /*13e00*/  BSYNC.RECONVERGENT B3 ;  /* 0x0000000000037941 */ /* 0x000fea0003800200 */
.L_x_29129:
        /* <DEDUP_REMOVED lines=43> */
.L_x_29127:
[----:B------:R-:W-:Y:S05]  /*140c0*/  BSYNC.RECONVERGENT B2 ;  /* 0x0000000000027941 */ /* 0x000fea0003800200 */
.L_x_29126:
        /* <DEDUP_REMOVED lines=19> */
.L_x_29133:
        /* <DEDUP_REMOVED lines=13> */
.L_x_29135:
[----:B------:R-:W-:Y:S05]  /*142d0*/  BSYNC.RECONVERGENT B3 ;  /* 0x0000000000037941 */ /* 0x000fea0003800200 */
.L_x_29134:
        /* <DEDUP_REMOVED lines=43> */
.L_x_29132:
[----:B------:R-:W-:Y:S05]  /*14590*/  BSYNC.RECONVERGENT B2 ;  /* 0x0000000000027941 */ /* 0x000fea0003800200 */
.L_x_29131:
        /* <DEDUP_REMOVED lines=20> */
.L_x_29138:
        /* <DEDUP_REMOVED lines=13> */
.L_x_29140:
[----:B------:R-:W-:Y:S05]  /*147b0*/  BSYNC.RECONVERGENT B3 ;  /* 0x0000000000037941 */ /* 0x000fea0003800200 */
.L_x_29139:
        /* <DEDUP_REMOVED lines=43> */
.L_x_29137:
[----:B------:R-:W-:Y:S05]  /*14a70*/  BSYNC.RECONVERGENT B2 ;  /* 0x0000000000027941 */ /* 0x000fea0003800200 */
.L_x_29136:
        /* <DEDUP_REMOVED lines=19> */
.L_x_29143:
        /* <DEDUP_REMOVED lines=13> */
.L_x_29145:
[----:B------:R-:W-:Y:S05]  /*14c80*/  BSYNC.RECONVERGENT B3 ;  /* 0x0000000000037941 */ /* 0x000fea0003800200 */
.L_x_29144:
        /* <DEDUP_REMOVED lines=43> */
.L_x_29142:
[----:B------:R-:W-:Y:S05]  /*14f40*/  BSYNC.RECONVERGENT B2 ;  /* 0x0000000000027941 */ /* 0x000fea0003800200 */
.L_x_29141:
        /* <DEDUP_REMOVED lines=20> */
.L_x_29148:
        /* <DEDUP_REMOVED lines=13> */
.L_x_29150:
[----:B------:R-:W-:Y:S05]  /*15160*/  BSYNC.RECONVERGENT B3 ;  /* 0x0000000000037941 */ /* 0x000fea0003800200 */
.L_x_29149:
        /* <DEDUP_REMOVED lines=43> */
.L_x_29147:
[----:B------:R-:W-:Y:S05]  /*15420*/  BSYNC.RECONVERGENT B2 ;  /* 0x0000000000027941 */ /* 0x000fea0003800200 */
.L_x_29146:
        /* <DEDUP_REMOVED lines=19> */
.L_x_29153:
        /* <DEDUP_REMOVED lines=13> */
.L_x_29155:
[----:B------:R-:W-:Y:S05]  /*15630*/  BSYNC.RECONVERGENT B3 ;  /* 0x0000000000037941 */ /* 0x000fea0003800200 */
.L_x_29154:
        /* <DEDUP_REMOVED lines=43> */
.L_x_29152:
[----:B------:R-:W-:Y:S05]  /*158f0*/  BSYNC.RECONVERGENT B2 ;  /* 0x0000000000027941 */ /* 0x000fea0003800200 */
.L_x_29151:
        /* <DEDUP_REMOVED lines=20> */
.L_x_29158:
        /* <DEDUP_REMOVED lines=15> */
.L_x_29160:
[----:B------:R-:W-:Y:S05]  /*15b30*/  BSYNC.RECONVERGENT B3 ;  /* 0x0000000000037941 */ /* 0x000fea0003800200 */
.L_x_29159:
        /* <DEDUP_REMOVED lines=43> */
.L_x_29157:
[----:B------:R-:W-:Y:S05]  /*15df0*/  BSYNC.RECONVERGENT B2 ;  /* 0x0000000000027941 */ /* 0x000fea0003800200 */
.L_x_29156:
        /* <DEDUP_REMOVED lines=16> */
.L_x_29120:
        /* <DEDUP_REMOVED lines=22> */
.L_x_29078:
[----:B------:R-:W-:Y:S05]  /*16060*/  BSYNC.RECONVERGENT B1 ;  /* 0x0000000000017941 */ /* 0x000fea0003800200 */
.L_x_29077:
        /* <DEDUP_REMOVED lines=12> */
[----:B--234-:R-:W-:-:S05]  /*16130*/  IMAD.WIDE.U32 R216, R212, 0x20, R172 ;  /* 0x00000020d4d87825 */ /* 0x01cfca00078e00ac */
        /* <DEDUP_REMOVED lines=18> */
.L_x_29166:
        /* <DEDUP_REMOVED lines=13> */
.L_x_29168:
[----:B------:R-:W-:Y:S05]  /*16330*/  BSYNC.RECONVERGENT B3 ;  /* 0x0000000000037941 */ /* 0x000fea0003800200 */
.L_x_29167:
        /* <DEDUP_REMOVED lines=43> */
.L_x_29165:
[----:B------:R-:W-:Y:S05]  /*165f0*/  BSYNC.RECONVERGENT B2 ;  /* 0x0000000000027941 */ /* 0x000fea0003800200 */
.L_x_29164:
        /* <DEDUP_REMOVED lines=28> */
.L_x_29171:
        /* <DEDUP_REMOVED lines=13> */
.L_x_29173:
[----:B------:R-:W-:Y:S05]  /*16890*/  BSYNC.RECONVERGENT B3 ;  /* 0x0000000000037941 */ /* 0x000fea0003800200 */
.L_x_29172:
        /* <DEDUP_REMOVED lines=43> */
.L_x_29170:
[----:B------:R-:W-:Y:S05]  /*16b50*/  BSYNC.RECONVERGENT B2 ;  /* 0x0000000000027941 */ /* 0x000fea0003800200 */
.L_x_29169:
        /* <DEDUP_REMOVED lines=22> */
.L_x_29176:
        /* <DEDUP_REMOVED lines=13> */
.L_x_29178:
[----:B------:R-:W-:Y:S05]  /*16d90*/  BSYNC.RECONVERGENT B3 ;  /* 0x0000000000037941 */ /* 0x000fea0003800200 */
.L_x_29177:
        /* <DEDUP_REMOVED lines=43> */
.L_x_29175:
[----:B------:R-:W-:Y:S05]  /*17050*/  BSYNC.RECONVERGENT B2 ;  /* 0x0000000000027941 */ /* 0x000fea0003800200 */
.L_x_29174:
        /* <DEDUP_REMOVED lines=23> */
.L_x_29181:
        /* <DEDUP_REMOVED lines=13> */
.L_x_29183:
[----:B------:R-:W-:Y:S05]  /*172a0*/  BSYNC.RECONVERGENT B3 ;  /* 0x0000000000037941 */ /* 0x000fea0003800200 */
.L_x_29182:
        /* <DEDUP_REMOVED lines=43> */
.L_x_29180:
[----:B------:R-:W-:Y:S05]  /*17560*/  BSYNC.RECONVERGENT B2 ;  /* 0x0000000000027941 */ /* 0x000fea0003800200 */
.L_x_29179:
        /* <DEDUP_REMOVED lines=22> */
.L_x_29186:
        /* <DEDUP_REMOVED lines=13> */
.L_x_29188:
[----:B------:R-:W-:Y:S05]  /*177a0*/  BSYNC.RECONVERGENT B3 ;  /* 0x0000000000037941 */ /* 0x000fea0003800200 */
.L_x_29187:
        /* <DEDUP_REMOVED lines=43> */
.L_x_29185:
[----:B------:R-:W-:Y:S05]  /*17a60*/  BSYNC.RECONVERGENT B2 ;  /* 0x0000000000027941 */ /* 0x000fea0003800200 */
.L_x_29184:
        /* <DEDUP_REMOVED lines=23> */
.L_x_29191:
        /* <DEDUP_REMOVED lines=13> */
.L_x_29193:
[----:B------:R-:W-:Y:S05]  /*17cb0*/  BSYNC.RECONVERGENT B3 ;  /* 0x0000000000037941 */ /* 0x000fea0003800200 */
.L_x_29192:
        /* <DEDUP_REMOVED lines=43> */
.L_x_29190:
[----:B------:R-:W-:Y:S05]  /*17f70*/  BSYNC.RECONVERGENT B2 ;  /* 0x0000000000027941 */ /* 0x000fea0003800200 */
.L_x_29189:
        /* <DEDUP_REMOVED lines=22> */
.L_x_29196:
        /* <DEDUP_REMOVED lines=13> */
.L_x_29198:
[----:B------:R-:W-:Y:S05]  /*181b0*/  BSYNC.RECONVERGENT B3 ;  /* 0x0000000000037941 */ /* 0x000fea0003800200 */
.L_x_29197:
        /* <DEDUP_REMOVED lines=43> */
.L_x_29195:
[----:B------:R-:W-:Y:S05]  /*18470*/  BSYNC.RECONVERGENT B2 ;  /* 0x0000000000027941 */ /* 0x000fea0003800200 */
.L_x_29194:
        /* <DEDUP_REMOVED lines=23> */
.L_x_29201:
        /* <DEDUP_REMOVED lines=15> */
.L_x_29203:
[----:B------:R-:W-:Y:S05]  /*186e0*/  BSYNC.RECONVERGENT B3 ;  /* 0x0000000000037941 */ /* 0x000fea0003800200 */
.L_x_29202:
        /* <DEDUP_REMOVED lines=43> */
.L_x_29200:
[----:B------:R-:W-:Y:S05]  /*189a0*/  BSYNC.RECONVERGENT B2 ;  /* 0x0000000000027941 */ /* 0x000fea0003800200 */
.L_x_29199:
        /* <DEDUP_REMOVED lines=10> */
.L_x_29163:
        /* <DEDUP_REMOVED lines=16> */
.L_x_29207:
        /* <DEDUP_REMOVED lines=13> */
.L_x_29209:
[----:B------:R-:W-:Y:S05]  /*18c20*/  BSYNC.RECONVERGENT B3 ;  /* 0x0000000000037941 */ /* 0x000fea0003800200 */
.L_x_29208:
[----:B------:R-:W-:Y:S01]  /*18c30*/  IMAD.WIDE.U32 R172, R12, -0x326172a9, RZ ;  /* 0xcd9e8d570cac7825 */ /* 0x000fe200078e00ff */
[----:B--234-:R-:W-:-:S04]  /*18c40*/  LOP3.LUT R204, R4, UR7, R7, 0x96, !PT ;  /* 0x0000000704cc7c12 */ /* 0x01cfc8000f8e9607 */
        /* <DEDUP_REMOVED lines=40> */
.L_x_29206:
[----:B------:R-:W-:Y:S05]  /*18ed0*/  BSYNC.RECONVERGENT B2 ;  /* 0x0000000000027941 */ /* 0x000fea0003800200 */
.L_x_29205:
[----:B------:R-:W0:Y:S01]  /*18ee0*/  LDC R3, c[0x0][0x404] ;  /* 0x00010100ff037b82 */ /* 0x000e220000000800 */
[----:B------:R-:W-:Y:S01]  /*18ef0*/  I2FP.F32.U32 R5, R172 ;  /* 0x000000ac00057245 */ /* 0x000fe20000201000 */
[----:B------:R-:W-:Y:S01]  /*18f00*/  IMAD.MOV.U32 R172, RZ, RZ, 0x2f800000 ;  /* 0x2f800000ffac7424 */ /* 0x000fe200078e00ff */
[----:B------:R-:W-:Y:S01]  /*18f10*/  ISETP.NE.AND P0, PT, R175, 0x1, PT ;  /* 0x00000001af00780c */ /* 0x000fe20003f05270 */
[----:B------:R-:W-:Y:S01]  /*18f20*/  BSSY.RECONVERGENT B2, `(.L_x_29210) ;  /* 0x000004e000027945 */ /* 0x000fe20003800200 */
[----:B--2345:R-:W-:Y:S01]  /*18f30*/  SHF.L.U32 R204, R176, 0x10, RZ ;  /* 0x00000010b0cc7819 */ /* 0x03cfe200000006ff */
        /* <DEDUP_REMOVED lines=19> */
.L_x_29212:
        /* <DEDUP_REMOVED lines=13> */
.L_x_29214:
[----:B------:R-:W-:Y:S05]  /*19140*/  BSYNC.RECONVERGENT B3 ;  /* 0x0000000000037941 */ /* 0x000fea0003800200 */
.L_x_29213:
        /* <DEDUP_REMOVED lines=43> */
.L_x_29211:
[----:B------:R-:W-:Y:S05]  /*19400*/  BSYNC.RECONVERGENT B2 ;  /* 0x0000000000027941 */ /* 0x000fea0003800200 */
.L_x_29210:
        /* <DEDUP_REMOVED lines=19> */
.L_x_29217:
        /* <DEDUP_REMOVED lines=13> */
.L_x_29219:
[----:B------:R-:W-:Y:S05]  /*19610*/  BSYNC.RECONVERGENT B3 ;  /* 0x0000000000037941 */ /* 0x000fea0003800200 */
.L_x_29218:
        /* <DEDUP_REMOVED lines=43> */
.L_x_29216:
[----:B------:R-:W-:Y:S05]  /*198d0*/  BSYNC.RECONVERGENT B2 ;  /* 0x0000000000027941 */ /* 0x000fea0003800200 */
.L_x_29215:
        /* <DEDUP_REMOVED lines=20> */
.L_x_29222:
        /* <DEDUP_REMOVED lines=13> */
.L_x_29224:
[----:B------:R-:W-:Y:S05]  /*19af0*/  BSYNC.RECONVERGENT B3 ;  /* 0x0000000000037941 */ /* 0x000fea0003800200 */
.L_x_29223:
        /* <DEDUP_REMOVED lines=43> */
.L_x_29221:
[----:B------:R-:W-:Y:S05]  /*19db0*/  BSYNC.RECONVERGENT B2 ;  /* 0x0000000000027941 */ /* 0x000fea0003800200 */
.L_x_29220:
        /* <DEDUP_REMOVED lines=19> */
.L_x_29227:
        /* <DEDUP_REMOVED lines=13> */
.L_x_29229:
[----:B------:R-:W-:Y:S05]  /*19fc0*/  BSYNC.RECONVERGENT B3 ;  /* 0x0000000000037941 */ /* 0x000fea0003800200 */
.L_x_29228:
        /* <DEDUP_REMOVED lines=43> */
.L_x_29226:
[----:B------:R-:W-:Y:S05]  /*1a280*/  BSYNC.RECONVERGENT B2 ;  /* 0x0000000000027941 */ /* 0x000fea0003800200 */
.L_x_29225:
        /* <DEDUP_REMOVED lines=20> */
.L_x_29232:
        /* <DEDUP_REMOVED lines=13> */
.L_x_29234:
[----:B------:R-:W-:Y:S05]  /*1a4a0*/  BSYNC.RECONVERGENT B3 ;  /* 0x0000000000037941 */ /* 0x000fea0003800200 */
.L_x_29233:
        /* <DEDUP_REMOVED lines=43> */
.L_x_29231:
[----:B------:R-:W-:Y:S05]  /*1a760*/  BSYNC.RECONVERGENT B2 ;  /* 0x0000000000027941 */ /* 0x000fea0003800200 */
.L_x_29230:
        /* <DEDUP_REMOVED lines=19> */
.L_x_29237:
        /* <DEDUP_REMOVED lines=13> */
.L_x_29239:
[----:B------:R-:W-:Y:S05]  /*1a970*/  BSYNC.RECONVERGENT B3 ;  /* 0x0000000000037941 */ /* 0x000fea0003800200 */
.L_x_29238:
        /* <DEDUP_REMOVED lines=43> */
.L_x_29236:
[----:B------:R-:W-:Y:S05]  /*1ac30*/  BSYNC.RECONVERGENT B2 ;  /* 0x0000000000027941 */ /* 0x000fea0003800200 */
.L_x_29235:
        /* <DEDUP_REMOVED lines=20> */
.L_x_29242:
        /* <DEDUP_REMOVED lines=15> */
.L_x_29244:
[----:B------:R-:W-:Y:S05]  /*1ae70*/  BSYNC.RECONVERGENT B3 ;  /* 0x0000000000037941 */ /* 0x000fea0003800200 */
.L_x_29243:
        /* <DEDUP_REMOVED lines=43> */
.L_x_29241:
[----:B------:R-:W-:Y:S05]  /*1b130*/  BSYNC.RECONVERGENT B2 ;  /* 0x0000000000027941 */ /* 0x000fea0003800200 */
.L_x_29240:
        /* <DEDUP_REMOVED lines=16> */
.L_x_29204:
        /* <DEDUP_REMOVED lines=22> */
.L_x_29162:
[----:B------:R-:W-:Y:S05]  /*1b3a0*/  BSYNC.RECONVERGENT B1 ;  /* 0x0000000000017941 */ /* 0x000fea0003800200 */
.L_x_29161:
        /* <DEDUP_REMOVED lines=11> */
[----:B------:R-:W0:Y:S02]  /*1b460*/  LDC.64 R180, c[0x0][0x3a0] ;  /* 0x0000e800ffb47b82 */ /* 0x000e240000000a00 */
[----:B0-234-:R-:W-:-:S05]  /*1b470*/  IMAD.WIDE.U32 R216, R212, 0x20, R180 ;  /* 0x00000020d4d87825 */ /* 0x01dfca00078e00b4 */
        /* <DEDUP_REMOVED lines=18> */
.L_x_29250:
        /* <DEDUP_REMOVED lines=13> */
.L_x_29252:
[----:B------:R-:W-:Y:S05]  /*1b670*/  BSYNC.RECONVERGENT B3 ;  /* 0x0000000000037941 */ /* 0x000fea0003800200 */
.L_x_29251:
        /* <DEDUP_REMOVED lines=43> */
.L_x_29249:
[----:B------:R-:W-:Y:S05]  /*1b930*/  BSYNC.RECONVERGENT B2 ;  /* 0x0000000000027941 */ /* 0x000fea0003800200 */
.L_x_29248:
        /* <DEDUP_REMOVED lines=28> */
.L_x_29255:
        /* <DEDUP_REMOVED lines=13> */
.L_x_29257:
[----:B------:R-:W-:Y:S05]  /*1bbd0*/  BSYNC.RECONVERGENT B3 ;  /* 0x0000000000037941 */ /* 0x000fea0003800200 */
.L_x_29256:
        /* <DEDUP_REMOVED lines=43> */
.L_x_29254:
[----:B------:R-:W-:Y:S05]  /*1be90*/  BSYNC.RECONVERGENT B2 ;  /* 0x0000000000027941 */ /* 0x000fea0003800200 */
.L_x_29253:
        /* <DEDUP_REMOVED lines=22> */
.L_x_29260:
        /* <DEDUP_REMOVED lines=13> */
.L_x_29262:
[----:B------:R-:W-:Y:S05]  /*1c0d0*/  BSYNC.RECONVERGENT B3 ;  /* 0x0000000000037941 */ /* 0x000fea0003800200 */
.L_x_29261:
        /* <DEDUP_REMOVED lines=43> */
.L_x_29259:
[----:B------:R-:W-:Y:S05]  /*1c390*/  BSYNC.RECONVERGENT B2 ;  /* 0x0000000000027941 */ /* 0x000fea0003800200 */
.L_x_29258:
        /* <DEDUP_REMOVED lines=23> */
.L_x_29265:
        /* <DEDUP_REMOVED lines=13> */
.L_x_29267:
[----:B------:R-:W-:Y:S05]  /*1c5e0*/  BSYNC.RECONVERGENT B3 ;  /* 0x0000000000037941 */ /* 0x000fea0003800200 */
.L_x_29266:
        /* <DEDUP_REMOVED lines=43> */
.L_x_29264:
[----:B------:R-:W-:Y:S05]  /*1c8a0*/  BSYNC.RECONVERGENT B2 ;  /* 0x0000000000027941 */ /* 0x000fea0003800200 */
.L_x_29263:
        /* <DEDUP_REMOVED lines=22> */
.L_x_29270:
        /* <DEDUP_REMOVED lines=13> */
.L_x_29272:
[----:B------:R-:W-:Y:S05]  /*1cae0*/  BSYNC.RECONVERGENT B3 ;  /* 0x0000000000037941 */ /* 0x000fea0003800200 */
.L_x_29271:
        /* <DEDUP_REMOVED lines=43> */
.L_x_29269:
[----:B------:R-:W-:Y:S05]  /*1cda0*/  BSYNC.RECONVERGENT B2 ;  /* 0x0000000000027941 */ /* 0x000fea0003800200 */
.L_x_29268:
        /* <DEDUP_REMOVED lines=23> */
.L_x_29275:
        /* <DEDUP_REMOVED lines=13> */
.L_x_29277:
[----:B------:R-:W-:Y:S05]  /*1cff0*/  BSYNC.RECONVERGENT B3 ;  /* 0x0000000000037941 */ /* 0x000fea0003800200 */
.L_x_29276:
        /* <DEDUP_REMOVED lines=43> */
.L_x_29274:
[----:B------:R-:W-:Y:S05]  /*1d2b0*/  BSYNC.RECONVERGENT B2 ;  /* 0x0000000000027941 */ /* 0x000fea0003800200 */
.L_x_29273:
        /* <DEDUP_REMOVED lines=22> */
.L_x_29280:
        /* <DEDUP_REMOVED lines=13> */
.L_x_29282:
[----:B------:R-:W-:Y:S05]  /*1d4f0*/  BSYNC.RECONVERGENT B3 ;  /* 0x0000000000037941 */ /* 0x000fea0003800200 */
.L_x_29281:
        /* <DEDUP_REMOVED lines=43> */
.L_x_29279:
[----:B------:R-:W-:Y:S05]  /*1d7b0*/  BSYNC.RECONVERGENT B2 ;  /* 0x0000000000027941 */ /* 0x000fea0003800200 */
.L_x_29278:
        /* <DEDUP_REMOVED lines=23> */
.L_x_29285:
        /* <DEDUP_REMOVED lines=15> */
.L_x_29287:
[----:B------:R-:W-:Y:S05]  /*1da20*/  BSYNC.RECONVERGENT B3 ;  /* 0x0000000000037941 */ /* 0x000fea0003800200 */
.L_x_29286:
        /* <DEDUP_REMOVED lines=43> */
.L_x_29284:
[----:B------:R-:W-:Y:S05]  /*1dce0*/  BSYNC.RECONVERGENT B2 ;  /* 0x0000000000027941 */ /* 0x000fea0003800200 */
.L_x_29283:
        /* <DEDUP_REMOVED lines=10> */
.L_x_29247:
[----:B------:R-:W-:Y:S01]  /*1dd90*/  ISETP.NE.AND P0, PT, R5, 0x1, PT ;  /* 0x000000010500780c */ /* 0x000fe20003f05270 */
[----:B------:R-:W-:Y:S01]  /*1dda0*/  BSSY.RECONVERGENT B2, `(.L_x_29289) ;  /* 0x0000047000027945 */ /* 0x000fe20003800200 */
[----:B------:R-:W-:Y:S02]  /*1ddb0*/  HFMA2 R183, -RZ, RZ, 0, 1.1920928955078125e-07 ;  /* 0x00000002ffb77431 */ /* 0x000fe400000001ff */
[----:B------:R-:W-:Y:S01]  /*1ddc0*/  IMAD.MOV.U32 R180, RZ, RZ, R2 ;  /* 0x000000ffffb47224 */ /* 0x000fe200078e0002 */
[----:B0-----:R-:W-:-:S08]  /*1ddd0*/  MOV R214, R3 ;  /* 0x0000000300d67202 */ /* 0x001fd00000000f00 */
        /* <DEDUP_REMOVED lines=11> */
.L_x_29291:
        /* <DEDUP_REMOVED lines=13> */
.L_x_29293:
[----:B------:R-:W-:Y:S05]  /*1df60*/  BSYNC.RECONVERGENT B3 ;  /* 0x0000000000037941 */ /* 0x000fea0003800200 */
.L_x_29292:
        /* <DEDUP_REMOVED lines=41> */
[----:B------:R-:W-:-:S07]  /*1e200*/  IMAD.MOV.U32 R180, RZ, RZ, R3 ;  /* 0x000000ffffb47224 */ /* 0x000fce00078e0003 */
.L_x_29290:
[----:B------:R-:W-:Y:S05]  /*1e210*/  BSYNC.RECONVERGENT B2 ;  /* 0x0000000000027941 */ /* 0x000fea0003800200 */
.L_x_29289:
[----:B------:R-:W0:Y:S01]  /*1e220*/  LDC R3, c[0x0][0x404] ;  /* 0x00010100ff037b82 */ /* 0x000e220000000800 */
[----:B------:R-:W-:Y:S01]  /*1e230*/  I2FP.F32.U32 R5, R180 ;  /* 0x000000b400057245 */ /* 0x000fe20000201000 */
[----:B------:R-:W-:Y:S01]  /*1e240*/  IMAD.MOV.U32 R180, RZ, RZ, 0x2f800000 ;  /* 0x2f800000ffb47424 */ /* 0x000fe200078e00ff */
[----:B------:R-:W-:Y:S01]  /*1e250*/  LOP3.LUT R14, R14, 0xfffffffd, RZ, 0xc0, !PT ;  /* 0xfffffffd0e0e7812 */ /* 0x000fe200078ec0ff */
[----:B------:R-:W-:Y:S01]  /*1e260*/  BSSY.RECONVERGENT B2, `(.L_x_29294) ;  /* 0x000004e000027945 */ /* 0x000fe20003800200 */
[C---:B--2345:R-:W-:Y:S01]  /*1e270*/  SHF.L.U32 R204, R184.reuse, 0x10, RZ ;  /* 0x00000010b8cc7819 */ /* 0x07cfe200000006ff */
[----:B------:R-:W-:Y:S01]  /*1e280*/  FFMA.FTZ R182, R5, R180, 1.1641532182693481445e-10 ;  /* 0x2f00000005b67423 */ /* 0x000fe200000100b4 */
[----:B------:R-:W-:Y:S01]  /*1e290*/  PRMT R184, R184, 0x7632, R184 ;  /* 0x00007632b8b87816 */ /* 0x000fe200000000b8 */
[----:B------:R-:W1:Y:S01]  /*1e2a0*/  LDC R181, c[0x0][0x408] ;  /* 0x00010200ffb57b82 */ /* 0x000e620000000800 */
[----:B------:R-:W-:Y:S02]  /*1e2b0*/  IMAD.MOV.U32 R205, RZ, RZ, 0x2 ;  /* 0x00000002ffcd7424 */ /* 0x000fe400078e00ff */
[----:B------:R-:W-:Y:S01]  /*1e2c0*/  FMUL.FTZ R204, R204, R15 ;  /* 0x0000000fcccc7220 */ /* 0x000fe20000410000 */
[----:B------:R-:W-:-:S02]  /*1e2d0*/  MOV R5, R2 ;  /* 0x0000000200057202 */ /* 0x000fc40000000f00 */
[----:B0-----:R-:W-:Y:S01]  /*1e2e0*/  FSETP.LE.FTZ.AND P0, PT, R182, R3, PT ;  /* 0x00000003b600720b */ /* 0x001fe20003f13000 */
[----:B-1----:R-:W-:-:S12]  /*1e2f0*/  FMUL.FTZ R182, R204, R181 ;  /* 0x000000b5ccb67220 */ /* 0x002fd80000410000 */
        /* <DEDUP_REMOVED lines=11> */
.L_x_29296:
        /* <DEDUP_REMOVED lines=13> */
.L_x_29298:
[----:B------:R-:W-:Y:S05]  /*1e480*/  BSYNC.RECONVERGENT B3 ;  /* 0x0000000000037941 */ /* 0x000fea0003800200 */
.L_x_29297:
        /* <DEDUP_REMOVED lines=43> */
.L_x_29295:
[----:B------:R-:W-:Y:S05]  /*1e740*/  BSYNC.RECONVERGENT B2 ;  /* 0x0000000000027941 */ /* 0x000fea0003800200 */
.L_x_29294:
        /* <DEDUP_REMOVED lines=19> */
.L_x_29301:
        /* <DEDUP_REMOVED lines=13> */
.L_x_29303:
[----:B------:R-:W-:Y:S05]  /*1e950*/  BSYNC.RECONVERGENT B3 ;  /* 0x0000000000037941 */ /* 0x000fea0003800200 */
.L_x_29302:
        /* <DEDUP_REMOVED lines=43> */
.L_x_29300:
[----:B------:R-:W-:Y:S05]  /*1ec10*/  BSYNC.RECONVERGENT B2 ;  /* 0x0000000000027941 */ /* 0x000fea0003800200 */
.L_x_29299:
        /* <DEDUP_REMOVED lines=20> */
.L_x_29306:
        /* <DEDUP_REMOVED lines=13> */
.L_x_29308:
[----:B------:R-:W-:Y:S05]  /*1ee30*/  BSYNC.RECONVERGENT B3 ;  /* 0x0000000000037941 */ /* 0x000fea0003800200 */
.L_x_29307:
        /* <DEDUP_REMOVED lines=43> */
.L_x_29305:
[----:B------:R-:W-:Y:S05]  /*1f0f0*/  BSYNC.RECONVERGENT B2 ;  /* 0x0000000000027941 */ /* 0x000fea0003800200 */
.L_x_29304:
        /* <DEDUP_REMOVED lines=19> */
.L_x_29311:
        /* <DEDUP_REMOVED lines=13> */
.L_x_29313:
[----:B------:R-:W-:Y:S05]  /*1f300*/  BSYNC.RECONVERGENT B3 ;  /* 0x0000000000037941 */ /* 0x000fea0003800200 */
.L_x_29312:
        /* <DEDUP_REMOVED lines=43> */
.L_x_29310:
[----:B------:R-:W-:Y:S05]  /*1f5c0*/  BSYNC.RECONVERGENT B2 ;  /* 0x0000000000027941 */ /* 0x000fea0003800200 */
.L_x_29309:
        /* <DEDUP_REMOVED lines=20> */
.L_x_29316:
        /* <DEDUP_REMOVED lines=13> */
.L_x_29318:
[----:B------:R-:W-:Y:S05]  /*1f7e0*/  BSYNC.RECONVERGENT B3 ;  /* 0x0000000000037941 */ /* 0x000fea0003800200 */
.L_x_29317:
        /* <DEDUP_REMOVED lines=41> */
[----:B------:R-:W-:Y:S02]  /*1fa80*/  LOP3.LUT R7, R204, UR32, R207, 0x96, !PT ;  /* 0x00000020cc077c12 */ /* 0x000fe4000f8e96cf */
[----:B------:R-:W-:-:S07]  /*1fa90*/  MOV R214, R206 ;  /* 0x000000ce00d67202 */ /* 0x000fce0000000f00 */
.L_x_29315:
[----:B------:R-:W-:Y:S05]  /*1faa0*/  BSYNC.RECONVERGENT B2 ;  /* 0x0000000000027941 */ /* 0x000fea0003800200 */
.L_x_29314:
        /* <DEDUP_REMOVED lines=19> */
.L_x_29321:
        /* <DEDUP_REMOVED lines=13> */
.L_x_29323:
[----:B------:R-:W-:Y:S05]  /*1fcb0*/  BSYNC.RECONVERGENT B3 ;  /* 0x0000000000037941 */ /* 0x000fea0003800200 */
.L_x_29322:
        /* <DEDUP_REMOVED lines=43> */
.L_x_29320:
[----:B------:R-:W-:Y:S05]  /*1ff70*/  BSYNC.RECONVERGENT B2 ;  /* 0x0000000000027941 */ /* 0x000fea0003800200 */
.L_x_29319:
[----:B------:R-:W-:Y:S01]  /*1ff80*/  ISETP.NE.AND P6, PT, R215, 0x1, PT ;  /* 0x00000001d700780c */ /* 0x000fe20003fc5270 */
[----:B------:R-:W-:Y:S01]  /*1ff90*/  BSSY.RECONVERGENT B2, `(.L_x_29324) ;  /* 0x000004e000027945 */ /* 0x000fe20003800200 */
[----:B------:R-:W-:Y:S02]  /*1ffa0*/  I2FP.F32.U32 R5, R5 ;  /* 0x0000000500057245 */ /* 0x000fe40000201000 */
[C---:B------:R-:W-:Y:S02]  /*1ffb0*/  SHF.L.U32 R216, R187.reuse, 0x10, RZ ;  /* 0x00000010bbd87819 */ /* 0x040fe400000006ff */
[----:B------:R-:W-:Y:S01]  /*1ffc0*/  PRMT R187, R187, 0x7632, R187 ;  /* 0x00007632bbbb7816 */ /* 0x000fe200000000bb */
[----:B------:R-:W-:Y:S01]  /*1ffd0*/  FFMA.FTZ R206, R5, R180, 1.1641532182693481445e-10 ;  /* 0x2f00000005ce7423 */ /* 0x000fe200000100b4 */
[----:B------:R-:W-:Y:S02]  /*1ffe0*/  IMAD.MOV.U32 R5, RZ, RZ, 0x2 ;  /* 0x00000002ff057424 */ /* 0x000fe400078e00ff */
        /* <DEDUP_REMOVED lines=13> */
.L_x_29326:
        /* <DEDUP_REMOVED lines=15> */
.L_x_29328:
[----:B------:R-:W-:Y:S05]  /*201b0*/  BSYNC.RECONVERGENT B3 ;  /* 0x0000000000037941 */ /* 0x000fea0003800200 */
.L_x_29327:
        /* <DEDUP_REMOVED lines=43> */
.L_x_29325:
[----:B------:R-:W-:Y:S05]  /*20470*/  BSYNC.RECONVERGENT B2 ;  /* 0x0000000000027941 */ /* 0x000fea0003800200 */
.L_x_29324:
        /* <DEDUP_REMOVED lines=16> */
.L_x_29288:
        /* <DEDUP_REMOVED lines=20> */
[----:B------:R-:W-:-:S03]  /*206c0*/  IADD3 R212, PT, PT, R212, 0x20, RZ ;  /* 0x00000020d4d47810 */ /* 0x000fc60007ffe0ff */
[----:B------:R0:W-:Y:S04]  /*206d0*/  STG.E.64 desc[UR8][R204.64], R206 ;  /* 0x000000cecc007986 */ /* 0x0001e8000c101b08 */
.L_x_29246:
[----:B------:R-:W-:Y:S05]  /*206e0*/  BSYNC.RECONVERGENT B1 ;  /* 0x0000000000017941 */ /* 0x000fea0003800200 */
.L_x_29245:
        /* <DEDUP_REMOVED lines=31> */
.L_x_29334:
        /* <DEDUP_REMOVED lines=13> */
.L_x_29336:
[----:B------:R-:W-:Y:S05]  /*209b0*/  BSYNC.RECONVERGENT B3 ;  /* 0x0000000000037941 */ /* 0x000fea0003800200 */
.L_x_29335:
        /* <DEDUP_REMOVED lines=43> */
.L_x_29333:
[----:B------:R-:W-:Y:S05]  /*20c70*/  BSYNC.RECONVERGENT B2 ;  /* 0x0000000000027941 */ /* 0x000fea0003800200 */
.L_x_29332:
        /* <DEDUP_REMOVED lines=28> */
.L_x_29339:
        /* <DEDUP_REMOVED lines=13> */
.L_x_29341:
[----:B------:R-:W-:Y:S05]  /*20f10*/  BSYNC.RECONVERGENT B3 ;  /* 0x0000000000037941 */ /* 0x000fea0003800200 */
.L_x_29340:
        /* <DEDUP_REMOVED lines=43> */
.L_x_29338:
[----:B------:R-:W-:Y:S05]  /*211d0*/  BSYNC.RECONVERGENT B2 ;  /* 0x0000000000027941 */ /* 0x000fea0003800200 */
.L_x_29337:
        /* <DEDUP_REMOVED lines=22> */
.L_x_29344:
        /* <DEDUP_REMOVED lines=13> */
.L_x_29346:
[----:B------:R-:W-:Y:S05]  /*21410*/  BSYNC.RECONVERGENT B3 ;  /* 0x0000000000037941 */ /* 0x000fea0003800200 */
.L_x_29345:
        /* <DEDUP_REMOVED lines=43> */
.L_x_29343:
[----:B------:R-:W-:Y:S05]  /*216d0*/  BSYNC.RECONVERGENT B2 ;  /* 0x0000000000027941 */ /* 0x000fea0003800200 */
.L_x_29342:
        /* <DEDUP_REMOVED lines=23> */
.L_x_29349:
        /* <DEDUP_REMOVED lines=13> */
.L_x_29351:
[----:B------:R-:W-:Y:S05]  /*21920*/  BSYNC.RECONVERGENT B3 ;  /* 0x0000000000037941 */ /* 0x000fea0003800200 */
.L_x_29350:
        /* <DEDUP_REMOVED lines=43> */
.L_x_29348:
[----:B------:R-:W-:Y:S05]  /*21be0*/  BSYNC.RECONVERGENT B2 ;  /* 0x0000000000027941 */ /* 0x000fea0003800200 */
.L_x_29347:
        /* <DEDUP_REMOVED lines=22> */
.L_x_29354:
        /* <DEDUP_REMOVED lines=13> */
.L_x_29356:
[----:B------:R-:W-:Y:S05]  /*21e20*/  BSYNC.RECONVERGENT B3 ;  /* 0x0000000000037941 */ /* 0x000fea0003800200 */
.L_x_29355:
        /* <DEDUP_REMOVED lines=43> */
.L_x_29353:
[----:B------:R-:W-:Y:S05]  /*220e0*/  BSYNC.RECONVERGENT B2 ;  /* 0x0000000000027941 */ /* 0x000fea0003800200 */
.L_x_29352:
        /* <DEDUP_REMOVED lines=23> */
.L_x_29359:
        /* <DEDUP_REMOVED lines=13> */
.L_x_29361:
[----:B------:R-:W-:Y:S05]  /*22330*/  BSYNC.RECONVERGENT B3 ;  /* 0x0000000000037941 */ /* 0x000fea0003800200 */
.L_x_29360:
        /* <DEDUP_REMOVED lines=43> */
.L_x_29358:
[----:B------:R-:W-:Y:S05]  /*225f0*/  BSYNC.RECONVERGENT B2 ;  /* 0x0000000000027941 */ /* 0x000fea0003800200 */
.L_x_29357:
        /* <DEDUP_REMOVED lines=22> */
.L_x_29364:
        /* <DEDUP_REMOVED lines=13> */
.L_x_29366:
[----:B------:R-:W-:Y:S05]  /*22830*/  BSYNC.RECONVERGENT B3 ;  /* 0x0000000000037941 */ /* 0x000fea0003800200 */
.L_x_29365:
        /* <DEDUP_REMOVED lines=43> */
.L_x_29363:
[----:B------:R-:W-:Y:S05]  /*22af0*/  BSYNC.RECONVERGENT B2 ;  /* 0x0000000000027941 */ /* 0x000fea0003800200 */
.L_x_29362:
        /* <DEDUP_REMOVED lines=23> */
.L_x_29369:
        /* <DEDUP_REMOVED lines=15> */
.L_x_29371:
[----:B------:R-:W-:Y:S05]  /*22d60*/  BSYNC.RECONVERGENT B3 ;  /* 0x0000000000037941 */ /* 0x000fea0003800200 */
.L_x_29370:
        /* <DEDUP_REMOVED lines=43> */
.L_x_29368:
[----:B------:R-:W-:Y:S05]  /*23020*/  BSYNC.RECONVERGENT B2 ;  /* 0x0000000000027941 */ /* 0x000fea0003800200 */
.L_x_29367:
        /* <DEDUP_REMOVED lines=10> */
.L_x_29331:
[----:B------:R-:W-:Y:S01]  /*230d0*/  ISETP.NE.AND P0, PT, R5, 0x1, PT ;  /* 0x000000010500780c */ /* 0x000fe20003f05270 */
[----:B------:R-:W-:Y:S01]  /*230e0*/  BSSY.RECONVERGENT B2, `(.L_x_29373) ;  /* 0x0000047000027945 */ /* 0x000fe20003800200 */
[----:B------:R-:W-:Y:S01]  /*230f0*/  IMAD.MOV.U32 R191, RZ, RZ, 0x2 ;  /* 0x00000002ffbf7424 */ /* 0x000fe200078e00ff */
[----:B------:R-:W-:Y:S01]  /*23100*/  MOV R188, R2 ;  /* 0x0000000200bc7202 */ /* 0x000fe20000000f00 */
[----:B0-----:R-:W-:-:S09]  /*23110*/  IMAD.MOV.U32 R214, RZ, RZ, R3 ;  /* 0x000000ffffd67224 */ /* 0x001fd200078e0003 */
        /* <DEDUP_REMOVED lines=11> */
.L_x_29375:
        /* <DEDUP_REMOVED lines=13> */
.L_x_29377:
[----:B------:R-:W-:Y:S05]  /*232a0*/  BSYNC.RECONVERGENT B3 ;  /* 0x0000000000037941 */ /* 0x000fea0003800200 */
.L_x_29376:
        /* <DEDUP_REMOVED lines=42> */
.L_x_29374:
[----:B------:R-:W-:Y:S05]  /*23550*/  BSYNC.RECONVERGENT B2 ;  /* 0x0000000000027941 */ /* 0x000fea0003800200 */
.L_x_29373:
[----:B------:R-:W0:Y:S01]  /*23560*/  LDC R189, c[0x0][0x404] ;  /* 0x00010100ffbd7b82 */ /* 0x000e220000000800 */
[----:B------:R-:W-:Y:S01]  /*23570*/  I2FP.F32.U32 R5, R188 ;  /* 0x000000bc00057245 */ /* 0x000fe20000201000 */
[----:B------:R-:W-:Y:S01]  /*23580*/  HFMA2 R188, -RZ, RZ, 0.1171875, 0 ;  /* 0x2f800000ffbc7431 */ /* 0x000fe200000001ff */
[----:B------:R-:W-:Y:S01]  /*23590*/  ISETP.NE.AND P0, PT, R191, 0x1, PT ;  /* 0x00000001bf00780c */ /* 0x000fe20003f05270 */
[----:B-----5:R-:W-:Y:S01]  /*235a0*/  IMAD.U32 R190, R192, 0x10000, RZ ;  /* 0x00010000c0be7824 */ /* 0x020fe200078e00ff */
[----:B------:R-:W-:Y:S01]  /*235b0*/  LOP3.LUT R14, R14, 0xfffffffd, RZ, 0xc0, !PT ;  /* 0xfffffffd0e0e7812 */ /* 0x000fe200078ec0ff */
[----:B------:R-:W-:Y:S01]  /*235c0*/  BSSY.RECONVERGENT B2, `(.L_x_29378) ;  /* 0x000004c000027945 */ /* 0x000fe20003800200 */
[----:B--234-:R-:W-:Y:S01]  /*235d0*/  FFMA.FTZ R204, R5, R188, 1.1641532182693481445e-10 ;  /* 0x2f00000005cc7423 */ /* 0x01cfe200000100bc */
[----:B------:R-:W1:Y:S01]  /*235e0*/  LDC R3, c[0x0][0x408] ;  /* 0x00010200ff037b82 */ /* 0x000e620000000800 */
[----:B------:R-:W-:Y:S01]  /*235f0*/  FMUL.FTZ R190, R190, R15 ;  /* 0x0000000fbebe7220 */ /* 0x000fe20000410000 */
[----:B------:R-:W-:Y:S01]  /*23600*/  PRMT R192, R192, 0x7632, R192 ;  /* 0x00007632c0c07816 */ /* 0x000fe200000000c0 */
[----:B------:R-:W-:Y:S01]  /*23610*/  IMAD.MOV.U32 R5, RZ, RZ, R2 ;  /* 0x000000ffff057224 */ /* 0x000fe200078e0002 */
[----:B------:R-:W-:-:S02]  /*23620*/  MOV R205, 0x2 ;  /* 0x0000000200cd7802 */ /* 0x000fc40000000f00 */
[----:B0-----:R-:W-:Y:S01]  /*23630*/  FSETP.LE.FTZ.AND P1, PT, R204, R189, PT ;  /* 0x000000bdcc00720b */ /* 0x001fe20003f33000 */
[----:B-1----:R-:W-:-:S12]  /*23640*/  FMUL.FTZ R190, R190, R3 ;  /* 0x00000003bebe7220 */ /* 0x002fd80000410000 */
        /* <DEDUP_REMOVED lines=10> */
.L_x_29380:
        /* <DEDUP_REMOVED lines=13> */
.L_x_29382:
[----:B------:R-:W-:Y:S05]  /*237c0*/  BSYNC.RECONVERGENT B3 ;  /* 0x0000000000037941 */ /* 0x000fea0003800200 */
.L_x_29381:
        /* <DEDUP_REMOVED lines=43> */
.L_x_29379:
[----:B------:R-:W-:Y:S05]  /*23a80*/  BSYNC.RECONVERGENT B2 ;  /* 0x0000000000027941 */ /* 0x000fea0003800200 */
.L_x_29378:
[----:B------:R-:W-:Y:S01]  /*23a90*/  ISETP.NE.AND P1, PT, R205, 0x1, PT ;  /* 0x00000001cd00780c */ /* 0x000fe20003f25270 */
[----:B------:R-:W-:Y:S01]  /*23aa0*/  IMAD.U32 R204, R192, 0x10000, RZ ;  /* 0x00010000c0cc7824 */ /* 0x000fe200078e00ff */
[----:B------:R-:W-:Y:S01]  /*23ab0*/  I2FP.F32.U32 R5, R5 ;  /* 0x0000000500057245 */ /* 0x000fe20000201000 */
[----:B------:R-:W-:Y:S01]  /*23ac0*/  BSSY.RECONVERGENT B2, `(.L_x_29383) ;  /* 0x0000049000027945 */ /* 0x000fe20003800200 */
[----:B------:R-:W-:Y:S01]  /*23ad0*/  MOV R206, 0x2 ;  /* 0x0000000200ce7802 */ /* 0x000fe20000000f00 */
[----:B------:R-:W-:Y:S02]  /*23ae0*/  FMUL.FTZ R204, R204, R15 ;  /* 0x0000000fcccc7220 */ /* 0x000fe40000410000 */
        /* <DEDUP_REMOVED lines=13> */
.L_x_29385:
        /* <DEDUP_REMOVED lines=13> */
.L_x_29387:
[----:B------:R-:W-:Y:S05]  /*23c90*/  BSYNC.RECONVERGENT B3 ;  /* 0x0000000000037941 */ /* 0x000fea0003800200 */
.L_x_29386:
        /* <DEDUP_REMOVED lines=43> */
.L_x_29384:
[----:B------:R-:W-:Y:S05]  /*23f50*/  BSYNC.RECONVERGENT B2 ;  /* 0x0000000000027941 */ /* 0x000fea0003800200 */
.L_x_29383:
        /* <DEDUP_REMOVED lines=20> */
.L_x_29390:
        /* <DEDUP_REMOVED lines=13> */
.L_x_29392:
[----:B------:R-:W-:Y:S05]  /*24170*/  BSYNC.RECONVERGENT B3 ;  /* 0x0000000000037941 */ /* 0x000fea0003800200 */
.L_x_29391:
        /* <DEDUP_REMOVED lines=43> */
.L_x_29389:
[----:B------:R-:W-:Y:S05]  /*24430*/  BSYNC.RECONVERGENT B2 ;  /* 0x0000000000027941 */ /* 0x000fea0003800200 */
.L_x_29388:
        /* <DEDUP_REMOVED lines=19> */
.L_x_29395:
        /* <DEDUP_REMOVED lines=13> */
.L_x_29397:
[----:B------:R-:W-:Y:S05]  /*24640*/  BSYNC.RECONVERGENT B3 ;  /* 0x0000000000037941 */ /* 0x000fea0003800200 */
.L_x_29396:
        /* <DEDUP_REMOVED lines=43> */
.L_x_29394:
[----:B------:R-:W-:Y:S05]  /*24900*/  BSYNC.RECONVERGENT B2 ;  /* 0x0000000000027941 */ /* 0x000fea0003800200 */
.L_x_29393:
[----:B------:R-:W-:Y:S01]  /*24910*/  ISETP.NE.AND P4, PT, R207, 0x1, PT ;  /* 0x00000001cf00780c */ /* 0x000fe20003f85270 */
[----:B------:R-:W-:Y:S01]  /*24920*/  IMAD.U32 R206, R194, 0x10000, RZ ;  /* 0x00010000c2ce7824 */ /* 0x000fe200078e00ff */
[----:B------:R-:W-:Y:S01]  /*24930*/  I2FP.F32.U32 R5, R5 ;  /* 0x0000000500057245 */ /* 0x000fe20000201000 */
[----:B------:R-:W-:Y:S01]  /*24940*/  BSSY.RECONVERGENT B2, `(.L_x_29398) ;  /* 0x000004a000027945 */ /* 0x000fe20003800200 */
[----:B------:R-:W-:Y:S01]  /*24950*/  MOV R213, 0x2 ;  /* 0x0000000200d57802 */ /* 0x000fe20000000f00 */
[----:B------:R-:W-:Y:S01]  /*24960*/  FMUL.FTZ R206, R206, R15 ;  /* 0x0000000fcece7220 */ /* 0x000fe20000410000 */
[----:B------:R-:W-:Y:S02]  /*24970*/  IMAD.MOV.U32 R205, RZ, RZ, R2 ;  /* 0x000000ffffcd7224 */ /* 0x000fe400078e0002 */
        /* <DEDUP_REMOVED lines=13> */
.L_x_29400:
        /* <DEDUP_REMOVED lines=13> */
.L_x_29402:
[----:B------:R-:W-:Y:S05]  /*24b20*/  BSYNC.RECONVERGENT B3 ;  /* 0x0000000000037941 */ /* 0x000fea0003800200 */
.L_x_29401:
        /* <DEDUP_REMOVED lines=43> */
.L_x_29399:
[----:B------:R-:W-:Y:S05]  /*24de0*/  BSYNC.RECONVERGENT B2 ;  /* 0x0000000000027941 */ /* 0x000fea0003800200 */
.L_x_29398:
        /* <DEDUP_REMOVED lines=19> */
.L_x_29405:
        /* <DEDUP_REMOVED lines=13> */
.L_x_29407:
[----:B------:R-:W-:Y:S05]  /*24ff0*/  BSYNC.RECONVERGENT B3 ;  /* 0x0000000000037941 */ /* 0x000fea0003800200 */
.L_x_29406:
        /* <DEDUP_REMOVED lines=43> */
.L_x_29404:
[----:B------:R-:W-:Y:S05]  /*252b0*/  BSYNC.RECONVERGENT B2 ;  /* 0x0000000000027941 */ /* 0x000fea0003800200 */
.L_x_29403:
        /* <DEDUP_REMOVED lines=8> */
[----:B------:R-:W-:Y:S01]  /*25340*/  MOV R5, 0x2 ;  /* 0x0000000200057802 */ /* 0x000fe20000000f00 */
        /* <DEDUP_REMOVED lines=11> */
.L_x_29410:
        /* <DEDUP_REMOVED lines=15> */
.L_x_29412:
[----:B------:R-:W-:Y:S05]  /*254f0*/  BSYNC.RECONVERGENT B3 ;  /* 0x0000000000037941 */ /* 0x000fea0003800200 */
.L_x_29411:
        /* <DEDUP_REMOVED lines=43> */
.L_x_29409:
[----:B------:R-:W-:Y:S05]  /*257b0*/  BSYNC.RECONVERGENT B2 ;  /* 0x0000000000027941 */ /* 0x000fea0003800200 */
.L_x_29408:
[----:B------:R-:W-:Y:S01]  /*257c0*/  I2FP.F32.U32 R207, R207 ;  /* 0x000000cf00cf7245 */ /* 0x000fe20000201000 */
[----:B------:R-:W-:Y:S01]  /*257d0*/  IMAD.U32 R216, R195, 0x10000, RZ ;  /* 0x00010000c3d87824 */ /* 0x000fe200078e00ff */
[----:B------:R-:W-:-:S03]  /*257e0*/  LOP3.LUT P6, RZ, R14, 0x2, RZ, 0xc0, !PT ;  /* 0x000000020eff7812 */ /* 0x000fc600078cc0ff */
[----:B------:R-:W-:Y:S01]  /*257f0*/  FFMA.FTZ R206, R207, R188, 1.1641532182693481445e-10 ;  /* 0x2f000000cfce7423 */ /* 0x000fe200000100bc */
[----:B------:R-:W-:Y:S01]  /*25800*/  FMUL.FTZ R216, R216, R15 ;  /* 0x0000000fd8d87220 */ /* 0x000fe20000410000 */
[----:B------:R-:W-:Y:S02]  /*25810*/  FSEL R188, R190, RZ, P6 ;  /* 0x000000ffbebc7208 */ /* 0x000fe40003000000 */
[----:B------:R-:W-:Y:S01]  /*25820*/  FSEL R190, R192, RZ, P1 ;  /* 0x000000ffc0be7208 */ /* 0x000fe20000800000 */
[----:B------:R-:W-:Y:S01]  /*25830*/  FMUL.FTZ R216, R216, R3 ;  /* 0x00000003d8d87220 */ /* 0x000fe20000410000 */
[----:B------:R-:W-:Y:S02]  /*25840*/  FSETP.GTU.FTZ.AND P6, PT, R206, R189, PT ;  /* 0x000000bdce00720b */ /* 0x000fe40003fdc000 */
[----:B------:R-:W-:Y:S02]  /*25850*/  FSEL R189, R191, RZ, P0 ;  /* 0x000000ffbfbd7208 */ /* 0x000fe40000000000 */
[----:B------:R-:W-:-:S02]  /*25860*/  FSEL R195, R216, RZ, !P6 ;  /* 0x000000ffd8c37208 */ /* 0x000fc40007000000 */
[----:B------:R-:W-:Y:S02]  /*25870*/  FSEL R191, R193, RZ, P2 ;  /* 0x000000ffc1bf7208 */ /* 0x000fe40001000000 */
[----:B------:R-:W-:Y:S02]  /*25880*/  FSEL R192, R194, RZ, P3 ;  /* 0x000000ffc2c07208 */ /* 0x000fe40001800000 */
[----:B------:R-:W-:Y:S02]  /*25890*/  PLOP3.LUT P6, PT, P6, PT, PT, 0x8, 0x80 ;  /* 0x000000000080781c */ /* 0x000fe400037ce170 */
[----:B------:R-:W-:Y:S02]  /*258a0*/  FSEL R193, R204, RZ, P4 ;  /* 0x000000ffccc17208 */ /* 0x000fe40002000000 */
[----:B------:R-:W-:-:S09]  /*258b0*/  FSEL R194, R205, RZ, P5 ;  /* 0x000000ffcdc27208 */ /* 0x000fd20002800000 */
.L_x_29372:
        /* <DEDUP_REMOVED lines=12> */
[----:B------:R-:W-:Y:S01]  /*25980*/  LOP3.LUT R3, R3, R213, R216, 0xfe, !PT ;  /* 0x000000d503037212 */ /* 0x000fe200078efed8 */
[----:B0-----:R-:W-:Y:S01]  /*25990*/  IMAD.WIDE.U32 R216, R212, 0x20, R206 ;  /* 0x00000020d4d87825 */ /* 0x001fe200078e00ce */
[----:B------:R-:W-:-:S02]  /*259a0*/  LOP3.LUT R207, R220, R215, RZ, 0xfc, !PT ;  /* 0x000000d7dccf7212 */ /* 0x000fc400078efcff */
[----:B------:R-:W-:Y:S02]  /*259b0*/  LOP3.LUT R206, R3, R218, RZ, 0xfc, !PT ;  /* 0x000000da03ce7212 */ /* 0x000fe400078efcff */
[----:B------:R0:W-:Y:S01]  /*259c0*/  STG.E.128 desc[UR8][R216.64], R188 ;  /* 0x000000bcd8007986 */ /* 0x0001e2000c101d08 */
[----:B------:R-:W-:Y:S01]  /*259d0*/  MOV R3, R214 ;  /* 0x000000d600037202 */ /* 0x000fe20000000f00 */
[C---:B-1----:R-:W-:Y:S02]  /*259e0*/  IMAD.WIDE.U32 R204, R212.reuse, 0x8, R204 ;  /* 0x00000008d4cc7825 */ /* 0x042fe400078e00cc */
[----:B------:R0:W-:Y:S02]  /*259f0*/  STG.E.128 desc[UR8][R216.64+0x10], R192 ;  /* 0x000010c0d8007986 */ /* 0x0001e4000c101d08 */
[----:B------:R-:W-:Y:S02]  /*25a00*/  VIADD R212, R212, 0x20 ;  /* 0x00000020d4d47836 */ /* 0x000fe40000000000 */
[----:B------:R0:W-:Y:S05]  /*25a10*/  STG.E.64 desc[UR8][R204.64], R206 ;  /* 0x000000cecc007986 */ /* 0x0001ea000c101b08 */
.L_x_29330:
[----:B------:R-:W-:Y:S05]  /*25a20*/  BSYNC.RECONVERGENT B1 ;  /* 0x0000000000017941 */ /* 0x000fea0003800200 */
.L_x_29329:
        /* <DEDUP_REMOVED lines=31> */
.L_x_29418:
        /* <DEDUP_REMOVED lines=13> */
.L_x_29420:
[----:B------:R-:W-:Y:S05]  /*25cf0*/  BSYNC.RECONVERGENT B3 ;  /* 0x0000000000037941 */ /* 0x000fea0003800200 */
.L_x_29419:
        /* <DEDUP_REMOVED lines=43> */
.L_x_29417:
[----:B------:R-:W-:Y:S05]  /*25fb0*/  BSYNC.RECONVERGENT B2 ;  /* 0x0000000000027941 */ /* 0x000fea0003800200 */
.L_x_29416:
        /* <DEDUP_REMOVED lines=28> */
.L_x_29423:
        /* <DEDUP_REMOVED lines=13> */
.L_x_29425:
[----:B------:R-:W-:Y:S05]  /*26250*/  BSYNC.RECONVERGENT B3 ;  /* 0x0000000000037941 */ /* 0x000fea0003800200 */
.L_x_29424:
        /* <DEDUP_REMOVED lines=43> */
.L_x_29422:
[----:B------:R-:W-:Y:S05]  /*26510*/  BSYNC.RECONVERGENT B2 ;  /* 0x0000000000027941 */ /* 0x000fea0003800200 */
.L_x_29421:
[----:B------:R-:W-:Y:S01]  /*26520*/  I2FP.F32.U32 R216, R5 ;  /* 0x0000000500d87245 */ /* 0x000fe20000201000 */
[----:B------:R-:W-:Y:S01]  /*26530*/  IMAD.U32 R200, R200, 0x10000, RZ ;  /* 0x00010000c8c87824 */ /* 0x000fe200078e00ff */
[----:B------:R-:W-:Y:S01]  /*26540*/  ISETP.NE.AND P1, PT, R217, 0x1, PT ;  /* 0x00000001d900780c */ /* 0x000fe20003f25270 */
[----:B------:R-:W-:Y:S01]  /*26550*/  BSSY.RECONVERGENT B2, `(.L_x_29426) ;  /* 0x000004c000027945 */ /* 0x000fe20003800200 */
[----:B------:R-:W-:Y:S01]  /*26560*/  MOV R218, 0x2 ;  /* 0x0000000200da7802 */ /* 0x000fe20000000f00 */
        /* <DEDUP_REMOVED lines=17> */
.L_x_29428:
        /* <DEDUP_REMOVED lines=13> */
.L_x_29430:
[----:B------:R-:W-:Y:S05]  /*26750*/  BSYNC.RECONVERGENT B3 ;  /* 0x0000000000037941 */ /* 0x000fea0003800200 */
.L_x_29429:
        /* <DEDUP_REMOVED lines=43> */
.L_x_29427:
[----:B------:R-:W-:Y:S05]  /*26a10*/  BSYNC.RECONVERGENT B2 ;  /* 0x0000000000027941 */ /* 0x000fea0003800200 */
.L_x_29426:
        /* <DEDUP_REMOVED lines=23> */
.L_x_29433:
        /* <DEDUP_REMOVED lines=13> */
.L_x_29435:
[----:B------:R-:W-:Y:S05]  /*26c60*/  BSYNC.RECONVERGENT B3 ;  /* 0x0000000000037941 */ /* 0x000fea0003800200 */
.L_x_29434:
        /* <DEDUP_REMOVED lines=43> */
.L_x_29432:
[----:B------:R-:W-:Y:S05]  /*26f20*/  BSYNC.RECONVERGENT B2 ;  /* 0x0000000000027941 */ /* 0x000fea0003800200 */
.L_x_29431:
        /* <DEDUP_REMOVED lines=22> */
.L_x_29438:
        /* <DEDUP_REMOVED lines=13> */
.L_x_29440:
[----:B------:R-:W-:Y:S05]  /*27160*/  BSYNC.RECONVERGENT B3 ;  /* 0x0000000000037941 */ /* 0x000fea0003800200 */
.L_x_29439:
        /* <DEDUP_REMOVED lines=43> */
.L_x_29437:
[----:B------:R-:W-:Y:S05]  /*27420*/  BSYNC.RECONVERGENT B2 ;  /* 0x0000000000027941 */ /* 0x000fea0003800200 */
.L_x_29436:
        /* <DEDUP_REMOVED lines=23> */
.L_x_29443:
        /* <DEDUP_REMOVED lines=13> */
.L_x_29445:
[----:B------:R-:W-:Y:S05]  /*27670*/  BSYNC.RECONVERGENT B3 ;  /* 0x0000000000037941 */ /* 0x000fea0003800200 */
.L_x_29444:
        /* <DEDUP_REMOVED lines=43> */
.L_x_29442:
[----:B------:R-:W-:Y:S05]  /*27930*/  BSYNC.RECONVERGENT B2 ;  /* 0x0000000000027941 */ /* 0x000fea0003800200 */
.L_x_29441:
        /* <DEDUP_REMOVED lines=22> */
.L_x_29448:
        /* <DEDUP_REMOVED lines=13> */
.L_x_29450:
[----:B------:R-:W-:Y:S05]  /*27b70*/  BSYNC.RECONVERGENT B3 ;  /* 0x0000000000037941 */ /* 0x000fea0003800200 */
.L_x_29449:
        /* <DEDUP_REMOVED lines=43> */
.L_x_29447:
[----:B------:R-:W-:Y:S05]  /*27e30*/  BSYNC.RECONVERGENT B2 ;  /* 0x0000000000027941 */ /* 0x000fea0003800200 */
.L_x_29446:
[----:B------:R-:W-:Y:S01]  /*27e40*/  I2FP.F32.U32 R202, R5 ;  /* 0x0000000500ca7245 */ /* 0x000fe20000201000 */
[----:B------:R-:W-:Y:S01]  /*27e50*/  IMAD.U32 R204, R203, 0x10000, RZ ;  /* 0x00010000cbcc7824 */ /* 0x000fe200078e00ff */
        /* <DEDUP_REMOVED lines=21> */
.L_x_29453:
        /* <DEDUP_REMOVED lines=15> */
.L_x_29455:
[----:B------:R-:W-:Y:S05]  /*280a0*/  BSYNC.RECONVERGENT B3 ;  /* 0x0000000000037941 */ /* 0x000fea0003800200 */
.L_x_29454:
        /* <DEDUP_REMOVED lines=43> */
.L_x_29452:
[----:B------:R-:W-:Y:S05]  /*28360*/  BSYNC.RECONVERGENT B2 ;  /* 0x0000000000027941 */ /* 0x000fea0003800200 */
.L_x_29451:
        /* <DEDUP_REMOVED lines=10> */
.L_x_29415:
        /* <DEDUP_REMOVED lines=16> */
.L_x_29459:
        /* <DEDUP_REMOVED lines=13> */
.L_x_29461:
[----:B------:R-:W-:Y:S05]  /*285e0*/  BSYNC.RECONVERGENT B3 ;  /* 0x0000000000037941 */ /* 0x000fea0003800200 */
.L_x_29460:
        /* <DEDUP_REMOVED lines=42> */
.L_x_29458:
[----:B------:R-:W-:Y:S05]  /*28890*/  BSYNC.RECONVERGENT B2 ;  /* 0x0000000000027941 */ /* 0x000fea0003800200 */
.L_x_29457:
[----:B------:R-:W0:Y:S01]  /*288a0*/  LDC R197, c[0x0][0x404] ;  /* 0x00010100ffc57b82 */ /* 0x000e220000000800 */
[----:B------:R-:W-:Y:S01]  /*288b0*/  I2FP.F32.U32 R5, R196 ;  /* 0x000000c400057245 */ /* 0x000fe20000201000 */
[----:B------:R-:W-:Y:S01]  /*288c0*/  IMAD.MOV.U32 R196, RZ, RZ, 0x2f800000 ;  /* 0x2f800000ffc47424 */ /* 0x000fe200078e00ff */
[----:B------:R-:W-:Y:S01]  /*288d0*/  ISETP.NE.AND P0, PT, R199, 0x1, PT ;  /* 0x00000001c700780c */ /* 0x000fe20003f05270 */
[----:B------:R-:W-:Y:S01]  /*288e0*/  BSSY.RECONVERGENT B2, `(.L_x_29462) ;  /* 0x000004e000027945 */ /* 0x000fe20003800200 */
[----:B-----5:R-:W-:Y:S01]  /*288f0*/  SHF.L.U32 R198, R200, 0x10, RZ ;  /* 0x00000010c8c67819 */ /* 0x020fe200000006ff */
[----:B--234-:R-:W-:Y:S01]  /*28900*/  FFMA.FTZ R204, R5, R196, 1.1641532182693481445e-10 ;  /* 0x2f00000005cc7423 */ /* 0x01cfe200000100c4 */
        /* <DEDUP_REMOVED lines=18> */
.L_x_29464:
        /* <DEDUP_REMOVED lines=13> */
.L_x_29466:
[----:B------:R-:W-:Y:S05]  /*28b00*/  BSYNC.RECONVERGENT B3 ;  /* 0x0000000000037941 */ /* 0x000fea0003800200 */
.L_x_29465:
        /* <DEDUP_REMOVED lines=43> */
.L_x_29463:
[----:B------:R-:W-:Y:S05]  /*28dc0*/  BSYNC.RECONVERGENT B2 ;  /* 0x0000000000027941 */ /* 0x000fea0003800200 */
.L_x_29462:
        /* <DEDUP_REMOVED lines=19> */
.L_x_29469:
        /* <DEDUP_REMOVED lines=13> */
.L_x_29471:
[----:B------:R-:W-:Y:S05]  /*28fd0*/  BSYNC.RECONVERGENT B3 ;  /* 0x0000000000037941 */ /* 0x000fea0003800200 */
.L_x_29470:
        /* <DEDUP_REMOVED lines=43> */
.L_x_29468:
[----:B------:R-:W-:Y:S05]  /*29290*/  BSYNC.RECONVERGENT B2 ;  /* 0x0000000000027941 */ /* 0x000fea0003800200 */
.L_x_29467:
        /* <DEDUP_REMOVED lines=20> */
.L_x_29474:
        /* <DEDUP_REMOVED lines=13> */
.L_x_29476:
[----:B------:R-:W-:Y:S05]  /*294b0*/  BSYNC.RECONVERGENT B3 ;  /* 0x0000000000037941 */ /* 0x000fea0003800200 */
.L_x_29475:
        /* <DEDUP_REMOVED lines=43> */
.L_x_29473:
[----:B------:R-:W-:Y:S05]  /*29770*/  BSYNC.RECONVERGENT B2 ;  /* 0x0000000000027941 */ /* 0x000fea0003800200 */
.L_x_29472:
        /* <DEDUP_REMOVED lines=19> */
.L_x_29479:
        /* <DEDUP_REMOVED lines=13> */
.L_x_29481:
[----:B------:R-:W-:Y:S05]  /*29980*/  BSYNC.RECONVERGENT B3 ;  /* 0x0000000000037941 */ /* 0x000fea0003800200 */
.L_x_29480:
        /* <DEDUP_REMOVED lines=43> */
.L_x_29478:
[----:B------:R-:W-:Y:S05]  /*29c40*/  BSYNC.RECONVERGENT B2 ;  /* 0x0000000000027941 */ /* 0x000fea0003800200 */
.L_x_29477:
        /* <DEDUP_REMOVED lines=20> */
.L_x_29484:
        /* <DEDUP_REMOVED lines=13> */
.L_x_29486:
[----:B------:R-:W-:Y:S05]  /*29e60*/  BSYNC.RECONVERGENT B3 ;  /* 0x0000000000037941 */ /* 0x000fea0003800200 */
.L_x_29485:
        /* <DEDUP_REMOVED lines=43> */
.L_x_29483:
[----:B------:R-:W-:Y:S05]  /*2a120*/  BSYNC.RECONVERGENT B2 ;  /* 0x0000000000027941 */ /* 0x000fea0003800200 */
.L_x_29482:
        /* <DEDUP_REMOVED lines=19> */
.L_x_29489:
        /* <DEDUP_REMOVED lines=13> */
.L_x_29491:
[----:B------:R-:W-:Y:S05]  /*2a330*/  BSYNC.RECONVERGENT B3 ;  /* 0x0000000000037941 */ /* 0x000fea0003800200 */
.L_x_29490:
        /* <DEDUP_REMOVED lines=43> */
.L_x_29488:
[----:B------:R-:W-:Y:S05]  /*2a5f0*/  BSYNC.RECONVERGENT B2 ;  /* 0x0000000000027941 */ /* 0x000fea0003800200 */
.L_x_29487:
        /* <DEDUP_REMOVED lines=20> */
.L_x_29494:
        /* <DEDUP_REMOVED lines=15> */
.L_x_29496:
[----:B------:R-:W-:Y:S05]  /*2a830*/  BSYNC.RECONVERGENT B3 ;  /* 0x0000000000037941 */ /* 0x000fea0003800200 */
.L_x_29495:
        /* <DEDUP_REMOVED lines=43> */
.L_x_29493:
[----:B------:R-:W-:Y:S05]  /*2aaf0*/  BSYNC.RECONVERGENT B2 ;  /* 0x0000000000027941 */ /* 0x000fea0003800200 */
.L_x_29492:
        /* <DEDUP_REMOVED lines=16> */
.L_x_29456:
        /* <DEDUP_REMOVED lines=21> */
.L_x_29414:
[----:B------:R-:W-:Y:S05]  /*2ad50*/  BSYNC.RECONVERGENT B1 ;  /* 0x0000000000017941 */ /* 0x000fea0003800200 */
.L_x_29413:
[----:B0-234-:R-:W-:Y:S01]  /*2ad60*/  FADD.FTZ R204, RZ, R16 ;  /* 0x00000010ffcc7221 */ /* 0x01dfe20000010000 */
[C---:B------:R-:W-:Y:S01]  /*2ad70*/  ISETP.GE.U32.AND P0, PT, R13.reuse, 0x20, PT ;  /* 0x000000200d00780c */ /* 0x040fe20003f06070 */
        /* <DEDUP_REMOVED lines=231> */
.L_x_29526:
        /* <DEDUP_REMOVED lines=18> */
[----:B-1----:R-:W1:Y:S01]  /*2bd10*/  LDC.64 R214, c[0x0][0x428] ;  /* 0x00010a00ffd67b82 */ /* 0x002e620000000a00 */
[--C-:B------:R-:W-:Y:S01]  /*2bd20*/  FADD.FTZ R205, R16, -R15.reuse ;  /* 0x8000000f10cd7221 */ /* 0x100fe20000010000 */
[--C-:B------:R-:W-:Y:S01]  /*2bd30*/  FADD.FTZ R207, R17, -R15.reuse ;  /* 0x8000000f11cf7221 */ /* 0x100fe20000010000 */
[--C-:B------:R-:W-:Y:S01]  /*2bd40*/  FADD.FTZ R219, R208, -R15.reuse ;  /* 0x8000000fd0db7221 */ /* 0x100fe20000010000 */
[--C-:B------:R-:W-:Y:S01]  /*2bd50*/  FADD.FTZ R221, R209, -R15.reuse ;  /* 0x8000000fd1dd7221 */ /* 0x100fe20000010000 */
[--C-:B0-----:R-:W-:Y:S01]  /*2bd60*/  FADD.FTZ R213, R18, -R15.reuse ;  /* 0x8000000f12d57221 */ /* 0x101fe20000010000 */
        /* <DEDUP_REMOVED lines=26> */
.L_x_29499:
[----:B------:R-:W-:Y:S05]  /*2bf10*/  BSYNC.RECONVERGENT B1 ;  /* 0x0000000000017941 */ /* 0x000fea0003800200 */
.L_x_29498:
[----:B------:R-:W-:Y:S01]  /*2bf20*/  ISETP.GE.U32.AND P0, PT, R13, 0x40, PT ;  /* 0x000000400d00780c */ /* 0x000fe20003f06070 */
[----:B------:R-:W-:-:S12]  /*2bf30*/  BSSY.RECONVERGENT B1, `(.L_x_29500) ;  /* 0x0000022000017945 */ /* 0x000fd80003800200 */
[----:B------:R-:W-:Y:S05]  /*2bf40*/  @!P0 BRA `(.L_x_29501) ;  /* 0x0000000000808947 */ /* 0x000fea0003800000 */
[----:B-12---:R-:W1:Y:S01]  /*2bf50*/  LDC.64 R214, c[0x0][0x428] ;  /* 0x00010a00ffd67b82 */ /* 0x006e620000000a00 */
        /* <DEDUP_REMOVED lines=31> */
.L_x_29501:
[----:B------:R-:W-:Y:S05]  /*2c150*/  BSYNC.RECONVERGENT B1 ;  /* 0x0000000000017941 */ /* 0x000fea0003800200 */
.L_x_29500:
[----:B------:R-:W-:Y:S01]  /*2c160*/  ISETP.GE.U32.AND P0, PT, R13, 0x60, PT ;  /* 0x000000600d00780c */ /* 0x000fe20003f06070 */
[----:B------:R-:W-:-:S12]  /*2c170*/  BSSY.RECONVERGENT B1, `(.L_x_29502) ;  /* 0x0000022000017945 */ /* 0x000fd80003800200 */
[----:B------:R-:W-:Y:S05]  /*2c180*/  @!P0 BRA `(.L_x_29503) ;  /* 0x0000000000808947 */ /* 0x000fea0003800000 */
[----:B-123--:R-:W1:Y:S01]  /*2c190*/  LDC.64 R214, c[0x0][0x428] ;  /* 0x00010a00ffd67b82 */ /* 0x00ee620000000a00 */
        /* <DEDUP_REMOVED lines=31> */
.L_x_29503:
[----:B------:R-:W-:Y:S05]  /*2c390*/  BSYNC.RECONVERGENT B1 ;  /* 0x0000000000017941 */ /* 0x000fea0003800200 */
.L_x_29502:
[----:B------:R-:W-:Y:S01]  /*2c3a0*/  ISETP.GE.U32.AND P0, PT, R13, 0x80, PT ;  /* 0x000000800d00780c */ /* 0x000fe20003f06070 */
[----:B------:R-:W-:-:S12]  /*2c3b0*/  BSSY.RECONVERGENT B1, `(.L_x_29504) ;  /* 0x0000022000017945 */ /* 0x000fd80003800200 */
[----:B------:R-:W-:Y:S05]  /*2c3c0*/  @!P0 BRA `(.L_x_29505) ;  /* 0x0000000000808947 */ /* 0x000fea0003800000 */
[----:B-1234-:R-:W1:Y:S01]  /*2c3d0*/  LDC.64 R214, c[0x0][0x428] ;  /* 0x00010a00ffd67b82 */ /* 0x01ee620000000a00 */
        /* <DEDUP_REMOVED lines=31> */
.L_x_29505:
[----:B------:R-:W-:Y:S05]  /*2c5d0*/  BSYNC.RECONVERGENT B1 ;  /* 0x0000000000017941 */ /* 0x000fea0003800200 */
.L_x_29504:
        /* <DEDUP_REMOVED lines=35> */
.L_x_29507:
[----:B------:R-:W-:Y:S05]  /*2c810*/  BSYNC.RECONVERGENT B1 ;  /* 0x0000000000017941 */ /* 0x000fea0003800200 */
.L_x_29506:
        /* <DEDUP_REMOVED lines=35> */
.L_x_29509:
[----:B------:R-:W-:Y:S05]  /*2ca50*/  BSYNC.RECONVERGENT B1 ;  /* 0x0000000000017941 */ /* 0x000fea0003800200 */
.L_x_29508:
        /* <DEDUP_REMOVED lines=35> */
.L_x_29511:
[----:B------:R-:W-:Y:S05]  /*2cc90*/  BSYNC.RECONVERGENT B1 ;  /* 0x0000000000017941 */ /* 0x000fea0003800200 */
.L_x_29510:
        /* <DEDUP_REMOVED lines=34> */
.L_x_29513:
[----:B------:R-:W-:Y:S05]  /*2cec0*/  BSYNC.RECONVERGENT B1 ;  /* 0x0000000000017941 */ /* 0x000fea0003800200 */
.L_x_29512:
[----:B01234-:R-:W0:Y:S02]  /*2ced0*/  LDC.64 R204, c[0x0][0x380] ;  /* 0x0000e000ffcc7b82 */ /* 0x01fe240000000a00 */
[----:B0-----:R-:W-:-:S05]  /*2cee0*/  IMAD R10, R204, 0x4, R10 ;  /* 0x00000004cc0a7824 */ /* 0x001fca00078e020a */
[----:B------:R-:W-:-:S13]  /*2cef0*/  ISETP.GE.AND P0, PT, R10, R205, PT ;  /* 0x000000cd0a00720c */ /* 0x000fda0003f06270 */
[----:B------:R-:W-:Y:S05]  /*2cf00*/  @!P0 BRA `(.L_x_29514) ;  /* 0xfffffd4000d08947 */ /* 0x000fea000383ffff */
[----:B------:R-:W-:Y:S05]  /*2cf10*/  BSYNC B0 ;  /* 0x0000000000007941 */ /* 0x000fea0003800000 */
.L_x_28825:
[----:B------:R-:W-:Y:S05]  /*2cf20*/  EXIT ;  /* 0x000000000000794d */ /* 0x000fea0003800000 */
.L_x_29497:
        /* <DEDUP_REMOVED lines=8> */
.L_x_29516:
[----:B------:R-:W-:Y:S05]  /*2cfb0*/  BSYNC B1 ;  /* 0x0000000000017941 */ /* 0x000fea0003800000 */
.L_x_29515:
        /* <DEDUP_REMOVED lines=9> */
.L_x_29517:
[----:B------:R-:W-:Y:S02]  /*2d050*/  IMAD.MOV.U32 R217, RZ, RZ, 0x4 ;  /* 0x00000004ffd97424 */ /* 0x000fe400078e00ff */
[----:B------:R-:W-:-:S04]  /*2d060*/  IMAD.MOV.U32 R205, RZ, RZ, R214 ;  /* 0x000000ffffcd7224 */ /* 0x000fc800078e00d6 */
[----:B------:R-:W-:-:S05]  /*2d070*/  FADD.FTZ R207, R206, R205 ;  /* 0x000000cdcecf7221 */ /* 0x000fca0000010000 */
[----:B------:R-:W-:-:S07]  /*2d080*/  MOV R216, R207 ;  /* 0x000000cf00d87202 */ /* 0x000fce0000000f00 */
[----:B------:R-:W-:Y:S05]  /*2d090*/  WARPSYNC.COLLECTIVE R215, `(.L_x_29518) ;  /* 0x00000000d7087348 */ /* 0x000fea0003c00000 */
[----:B------:R0:W1:Y:S02]  /*2d0a0*/  SHFL.BFLY P6, R214, R216, R217, R218 ;  /* 0x0c0000d9d8d67389 */ /* 0x00006400000c00da */
[----:B01----:R-:W-:Y:S05]  /*2d0b0*/  ENDCOLLECTIVE ;  /* 0x000000000000791b */ /* 0x003fea0003800000 */
.L_x_29518:
[----:B------:R-:W-:Y:S01]  /*2d0c0*/  HFMA2 R217, -RZ, RZ, 0, 4.76837158203125e-07 ;  /* 0x00000008ffd97431 */ /* 0x000fe200000001ff */
[----:B------:R-:W-:-:S05]  /*2d0d0*/  MOV R204, R214 ;  /* 0x000000d600cc7202 */ /* 0x000fca0000000f00 */
[----:B------:R-:W-:-:S04]  /*2d0e0*/  FADD.FTZ R212, R207, R204 ;  /* 0x000000cccfd47221 */ /* 0x000fc80000010000 */
[----:B------:R-:W-:-:S07]  /*2d0f0*/  IMAD.MOV.U32 R216, RZ, RZ, R212 ;  /* 0x000000ffffd87224 */ /* 0x000fce00078e00d4 */
[----:B------:R-:W-:Y:S05]  /*2d100*/  WARPSYNC.COLLECTIVE R215, `(.L_x_29519) ;  /* 0x00000000d7087348 */ /* 0x000fea0003c00000 */
[----:B------:R0:W1:Y:S02]  /*2d110*/  SHFL.BFLY P6, R214, R216, R217, R218 ;  /* 0x0c0000d9d8d67389 */ /* 0x00006400000c00da */
[----:B01----:R-:W-:Y:S05]  /*2d120*/  ENDCOLLECTIVE ;  /* 0x000000000000791b */ /* 0x003fea0003800000 */
.L_x_29519:
        /* <DEDUP_REMOVED lines=8> */
.L_x_29520:
        /* <DEDUP_REMOVED lines=140> */
.L_x_29521:
[----:B------:R-:W-:Y:S02]  /*2da70*/  IMAD.MOV.U32 R217, RZ, RZ, 0x2 ;  /* 0x00000002ffd97424 */ /* 0x000fe400078e00ff */
[----:B------:R-:W-:-:S04]  /*2da80*/  IMAD.MOV.U32 R206, RZ, RZ, R214 ;  /* 0x000000ffffce7224 */ /* 0x000fc800078e00d6 */
[----:B------:R-:W-:-:S05]  /*2da90*/  FADD.FTZ R206, R15, R206 ;  /* 0x000000ce0fce7221 */ /* 0x000fca0000010000 */
[----:B------:R-:W-:-:S07]  /*2daa0*/  MOV R216, R206 ;  /* 0x000000ce00d87202 */ /* 0x000fce0000000f00 */
[----:B------:R-:W-:Y:S05]  /*2dab0*/  WARPSYNC.COLLECTIVE R215, `(.L_x_29522) ;  /* 0x00000000d7087348 */ /* 0x000fea0003c00000 */
[----:B------:R0:W1:Y:S02]  /*2dac0*/  SHFL.BFLY P6, R214, R216, R217, R218 ;  /* 0x0c0000d9d8d67389 */ /* 0x00006400000c00da */
[----:B01----:R-:W-:Y:S05]  /*2dad0*/  ENDCOLLECTIVE ;  /* 0x000000000000791b */ /* 0x003fea0003800000 */
.L_x_29522:
[----:B------:R-:W-:Y:S01]  /*2dae0*/  HFMA2 R217, -RZ, RZ, 0, 2.384185791015625e-07 ;  /* 0x00000004ffd97431 */ /* 0x000fe200000001ff */
[----:B------:R-:W-:-:S05]  /*2daf0*/  MOV R207, R214 ;  /* 0x000000d600cf7202 */ /* 0x000fca0000000f00 */
[----:B------:R-:W-:-:S04]  /*2db00*/  FADD.FTZ R207, R206, R207 ;  /* 0x000000cfcecf7221 */ /* 0x000fc80000010000 */
[----:B------:R-:W-:-:S07]  /*2db10*/  IMAD.MOV.U32 R216, RZ, RZ, R207 ;  /* 0x000000ffffd87224 */ /* 0x000fce00078e00cf */
[----:B------:R-:W-:Y:S05]  /*2db20*/  WARPSYNC.COLLECTIVE R215, `(.L_x_29523) ;  /* 0x00000000d7087348 */ /* 0x000fea0003c00000 */
[----:B------:R0:W1:Y:S02]  /*2db30*/  SHFL.BFLY P6, R214, R216, R217, R218 ;  /* 0x0c0000d9d8d67389 */ /* 0x00006400000c00da */
[----:B01----:R-:W-:Y:S05]  /*2db40*/  ENDCOLLECTIVE ;  /* 0x000000000000791b */ /* 0x003fea0003800000 */
.L_x_29523:
[----:B------:R-:W-:Y:S02]  /*2db50*/  IMAD.MOV.U32 R217, RZ, RZ, 0x8 ;  /* 0x00000008ffd97424 */ /* 0x000fe400078e00ff */
[----:B------:R-:W-:-:S04]  /*2db60*/  IMAD.MOV.U32 R212, RZ, RZ, R214 ;  /* 0x000000ffffd47224 */ /* 0x000fc800078e00d6 */
[----:B------:R-:W-:-:S05]  /*2db70*/  FADD.FTZ R212, R207, R212 ;  /* 0x000000d4cfd47221 */ /* 0x000fca0000010000 */
[----:B------:R-:W-:-:S07]  /*2db80*/  MOV R216, R212 ;  /* 0x000000d400d87202 */ /* 0x000fce0000000f00 */
[----:B------:R-:W-:Y:S05]  /*2db90*/  WARPSYNC.COLLECTIVE R215, `(.L_x_29524) ;  /* 0x00000000d7087348 */ /* 0x000fea0003c00000 */
[----:B------:R0:W1:Y:S02]  /*2dba0*/  SHFL.BFLY P6, R214, R216, R217, R218 ;  /* 0x0c0000d9d8d67389 */ /* 0x00006400000c00da */
[----:B01----:R-:W-:Y:S05]  /*2dbb0*/  ENDCOLLECTIVE ;  /* 0x000000000000791b */ /* 0x003fea0003800000 */
.L_x_29524:
[----:B------:R-:W-:Y:S01]  /*2dbc0*/  HFMA2 R217, -RZ, RZ, 0, 9.5367431640625e-07 ;  /* 0x00000010ffd97431 */ /* 0x000fe200000001ff */
[----:B------:R-:W-:-:S05]  /*2dbd0*/  MOV R213, R214 ;  /* 0x000000d600d57202 */ /* 0x000fca0000000f00 */
[----:B------:R-:W-:-:S04]  /*2dbe0*/  FADD.FTZ R213, R212, R213 ;  /* 0x000000d5d4d57221 */ /* 0x000fc80000010000 */
[----:B------:R-:W-:-:S07]  /*2dbf0*/  IMAD.MOV.U32 R216, RZ, RZ, R213 ;  /* 0x000000ffffd87224 */ /* 0x000fce00078e00d5 */
[----:B------:R-:W-:Y:S05]  /*2dc00*/  WARPSYNC.COLLECTIVE R215, `(.L_x_29525) ;  /* 0x00000000d7087348 */ /* 0x000fea0003c00000 */
[----:B------:R0:W1:Y:S02]  /*2dc10*/  SHFL.BFLY P6, R214, R216, R217, R218 ;  /* 0x0c0000d9d8d67389 */ /* 0x00006400000c00da */
[----:B01----:R-:W-:Y:S05]  /*2dc20*/  ENDCOLLECTIVE ;  /* 0x000000000000791b */ /* 0x003fea0003800000 */
.L_x_29525:
[----:B------:R-:W-:Y:S05]  /*2dc30*/  BRA `(.L_x_29526) ;  /* 0xffffffdc00ec7947 */ /* 0x000fea000383ffff */
.L_x_29527:
        /* <DEDUP_REMOVED lines=12> */
.L_x_71492:


//--------------------- .text._ZN10layer_norm13ln_fwd_kernelINS_13Kernel_traitsIf13__nv_bfloat16fS2_fjLj2048ELj1ELj4ELj1ELj16ENS_18Kernel_traits_baseILj2048EfS2_fS2_fjLj128EEEEELb1ELb0ELb0ELb1EEEvNS_9FwdParamsE --------------------------
	.section	.text._ZN10layer_norm13ln_fwd_kernelINS_13Kernel_traitsIf13__nv_bfloat16fS2_fjLj2048ELj1ELj4ELj1ELj16ENS_18Kernel_traits_baseILj2048EfS2_fS2_fjLj128EEEEELb1ELb0ELb0ELb1EEEvNS_9FwdParamsE,"ax",@progbits
	.align	128
        .global         _ZN10layer_norm13ln_fwd_kernelINS_13Kernel_traitsIf13__nv_bfloat16fS2_fjLj2048ELj1ELj4ELj1ELj16ENS_18Kernel_traits_baseILj2048EfS2_fS2_fjLj128EEEEELb1ELb0ELb0ELb1EEEvNS_9FwdParamsE
        .type           _ZN10layer_norm13ln_fwd_kernelINS_13Kernel_traitsIf13__nv_bfloat16fS2_fjLj2048ELj1ELj4ELj1ELj16ENS_18Kernel_traits_baseILj2048EfS2_fS2_fjLj128EEEEELb1ELb0ELb0ELb1EEEvNS_9FwdParamsE,@function
        .size           _ZN10layer_norm13ln_fwd_kernelINS_13Kernel_traitsIf13__nv_bfloat16fS2_fjLj2048ELj1ELj4ELj1ELj16ENS_18Kernel_traits_baseILj2048EfS2_fS2_fjLj128EEEEELb1ELb0ELb0ELb1EEEvNS_9FwdParamsE,(.L_x_71493 - _ZN10layer_norm13ln_fwd_kernelINS_13Kernel_traitsIf13__nv_bfloat16fS2_fjLj2048ELj1ELj4ELj1ELj16ENS_18Kernel_traits_baseILj2048EfS2_fS2_fjLj128EEEEELb1ELb0ELb0ELb1EEEvNS_9FwdParamsE)
        .other          _ZN10layer_norm13ln_fwd_kernelINS_13Kernel_traitsIf13__nv_bfloat16fS2_fjLj2048ELj1ELj4ELj1ELj16ENS_18Kernel_traits_baseILj2048EfS2_fS2_fjLj128EEEEELb1ELb0ELb0ELb1EEEvNS_9FwdParamsE,@"STO_CUDA_ENTRY STV_DEFAULT"
_ZN10layer_norm13ln_fwd_kernelINS_13Kernel_traitsIf13__nv_bfloat16fS2_fjLj2048ELj1ELj4ELj1ELj16ENS_18Kernel_traits_baseILj2048EfS2_fS2_fjLj128EEEEELb1ELb0ELb0ELb1EEEvNS_9FwdParamsE:
.text._ZN10layer_norm13ln_fwd_kernelINS_13Kernel_traitsIf13__nv_bfloat16fS2_fjLj2048ELj1ELj4ELj1ELj16ENS_18Kernel_traits_baseILj2048EfS2_fS2_fjLj128EEEEELb1ELb0ELb0ELb1EEEvNS_9FwdParamsE:
        /* <DEDUP_REMOVED lines=87> */
.L_x_29528:
        /* <DEDUP_REMOVED lines=50> */
.L_x_29529:
        /* <DEDUP_REMOVED lines=68> */
[----:B------:R-:W-:Y:S01]  /*0cd0*/  IMAD R4, R3, -0x2daee0ad, RZ ;  /* 0xd2511f5303047824 */ /* 0x000fe200078e02ff */
[----:B------:R-:W-:Y:S01]  /*0ce0*/  MOV R9, R17 ;  /* 0x0000001100097202 */ /* 0x000fe20000000f00 */
[----:B------:R-:W-:-:S04]  /*0cf0*/  IMAD.HI.U32 R11, R0, -0x2daee0ad, RZ ;  /* 0xd2511f53000b7827 */ /* 0x000fc800078e00ff */
[----:B------:R-:W-:Y:S01]  /*0d00*/  IMAD.HI.U32 R10, R2, -0x326172a9, RZ ;  /* 0xcd9e8d57020a7827 */ /* 0x000fe200078e00ff */
[----:B------:R-:W-:-:S03]  /*0d10*/  LOP3.LUT R11, R4, UR33, R11, 0x96, !PT ;  /* 0x00000021040b7c12 */ /* 0x000fc6000f8e960b */
[----:B------:R-:W-:Y:S01]  /*0d20*/  IMAD.MOV.U32 R7, RZ, RZ, RZ ;  /* 0x000000ffff077224 */ /* 0x000fe200078e00ff */
[----:B------:R-:W-:Y:S01]  /*0d30*/  LOP3.LUT R10, R5, UR32, R10, 0x96, !PT ;  /* 0x00000020050a7c12 */ /* 0x000fe2000f8e960a */
[----:B------:R-:W-:Y:S02]  /*0d40*/  IMAD R220, R0, -0x2daee0ad, RZ ;  /* 0xd2511f5300dc7824 */ /* 0x000fe400078e02ff */
[----:B-1234-:R-:W-:-:S07]  /*0d50*/  IMAD R8, R2, -0x326172a9, RZ ;  /* 0xcd9e8d5702087824 */ /* 0x01efce00078e02ff */
.L_x_30187:
[----:B0-----:R-:W0:Y:S01]  /*0d60*/  @UP0 LDCU.64 UR4, c[0x0][0x3e0] ;  /* 0x00007c00ff0407ac */ /* 0x001e220008000a00 */
[----:B------:R-:W1:Y:S01]  /*0d70*/  LDC.64 R20, c[0x0][0x390] ;  /* 0x0000e400ff147b82 */ /* 0x000e620000000a00 */
        /* <DEDUP_REMOVED lines=11> */
[----:B-----5:R-:W5:Y:S01]  /*0e30*/  LDG.E.128 R24, desc[UR8][R24.64] ;  /* 0x0000000818187981 */ /* 0x020f62000c1e1d00 */
        /* <DEDUP_REMOVED lines=24> */
.L_x_71328:
[----:B------:R-:W-:Y:S05]  /*0fc0*/  BRX R2 -0xfd0                                          (*"BRANCH_TARGETS .L_x_71329,.L_x_71330,.L_x_71331"*) ;  /* 0xfffffff0020c7949 */ /* 0x000fea000383ffff */
.L_x_71331:
[----:B------:R-:W-:Y:S01]  /*0fd0*/  IADD3 R17, PT, PT, R16, 0x1, RZ ;  /* 0x0000000110117810 */ /* 0x000fe20007ffe0ff */
[----:B------:R-:W-:Y:S02]  /*0fe0*/  IMAD.MOV.U32 R0, RZ, RZ, R220 ;  /* 0x000000ffff007224 */ /* 0x000fe400078e00dc */
[----:B------:R-:W-:Y:S01]  /*0ff0*/  IMAD.MOV.U32 R4, RZ, RZ, R10 ;  /* 0x000000ffff047224 */ /* 0x000fe200078e000a */
[----:B------:R-:W-:Y:S06]  /*1000*/  BRA `(.L_x_29533) ;  /* 0x0000000000f47947 */ /* 0x000fec0003800000 */
.L_x_71329:
[----:B------:R-:W-:Y:S01]  /*1010*/  MOV R0, R220 ;  /* 0x000000dc00007202 */ /* 0x000fe20000000f00 */
[----:B------:R-:W-:Y:S02]  /*1020*/  IMAD.MOV.U32 R17, RZ, RZ, 0x3 ;  /* 0x00000003ff117424 */ /* 0x000fe400078e00ff */
[----:B------:R-:W-:Y:S01]  /*1030*/  IMAD.MOV.U32 R4, RZ, RZ, R11 ;  /* 0x000000ffff047224 */ /* 0x000fe200078e000b */
[----:B------:R-:W-:Y:S06]  /*1040*/  BRA `(.L_x_29533) ;  /* 0x0000000000e47947 */ /* 0x000fec0003800000 */
.L_x_71330:
        /* <DEDUP_REMOVED lines=13> */
.L_x_29535:
[----:B------:R-:W-:Y:S05]  /*1120*/  BSYNC.RECONVERGENT B2 ;  /* 0x0000000000027941 */ /* 0x000fea0003800200 */
.L_x_29534:
        /* <DEDUP_REMOVED lines=43> */
.L_x_29533:
[----:B------:R-:W-:Y:S05]  /*13e0*/  BSYNC.RECONVERGENT B1 ;  /* 0x0000000000017941 */ /* 0x000fea0003800200 */
.L_x_29532:
        /* <DEDUP_REMOVED lines=8> */
[----:B------:R-:W-:Y:S01]  /*1470*/  PRMT R24, R24, 0x7632, R24 ;  /* 0x0000763218187816 */ /* 0x000fe20000000018 */
[----:B------:R-:W-:Y:S02]  /*1480*/  IMAD.MOV.U32 R16, RZ, RZ, 0x2 ;  /* 0x00000002ff107424 */ /* 0x000fe400078e00ff */
[----:B------:R-:W-:Y:S01]  /*1490*/  FMUL.FTZ R2, R2, R213 ;  /* 0x000000d502027220 */ /* 0x000fe20000410000 */
[----:B------:R-:W-:-:S04]  /*14a0*/  FSETP.GTU.FTZ.AND P0, PT, R3, R212, PT ;  /* 0x000000d40300720b */ /* 0x000fc80003f1c000 */
[----:B------:R-:W-:Y:S02]  /*14b0*/  FSEL R3, R2, RZ, !P0 ;  /* 0x000000ff02037208 */ /* 0x000fe40004000000 */
[----:B------:R-:W-:Y:S02]  /*14c0*/  PLOP3.LUT P0, PT, P0, PT, PT, 0x8, 0x80 ;  /* 0x000000000080781c */ /* 0x000fe4000070e170 */
[----:B------:R-:W-:Y:S01]  /*14d0*/  MOV R2, R8 ;  /* 0x0000000800027202 */ /* 0x000fe20000000f00 */
        /* <DEDUP_REMOVED lines=11> */
.L_x_29538:
        /* <DEDUP_REMOVED lines=13> */
.L_x_29540:
[----:B------:R-:W-:Y:S05]  /*1660*/  BSYNC.RECONVERGENT B2 ;  /* 0x0000000000027941 */ /* 0x000fea0003800200 */
.L_x_29539:
        /* <DEDUP_REMOVED lines=43> */
.L_x_29537:
[----:B------:R-:W-:Y:S05]  /*1920*/  BSYNC.RECONVERGENT B1 ;  /* 0x0000000000017941 */ /* 0x000fea0003800200 */
.L_x_29536:
        /* <DEDUP_REMOVED lines=22> */
.L_x_29543:
        /* <DEDUP_REMOVED lines=13> */
.L_x_29545:
[----:B------:R-:W-:Y:S05]  /*1b60*/  BSYNC.RECONVERGENT B2 ;  /* 0x0000000000027941 */ /* 0x000fea0003800200 */
.L_x_29544:
        /* <DEDUP_REMOVED lines=43> */
.L_x_29542:
[----:B------:R-:W-:Y:S05]  /*1e20*/  BSYNC.RECONVERGENT B1 ;  /* 0x0000000000017941 */ /* 0x000fea0003800200 */
.L_x_29541:
        /* <DEDUP_REMOVED lines=23> */
.L_x_29548:
        /* <DEDUP_REMOVED lines=13> */
.L_x_29550:
[----:B------:R-:W-:Y:S05]  /*2070*/  BSYNC.RECONVERGENT B2 ;  /* 0x0000000000027941 */ /* 0x000fea0003800200 */
.L_x_29549:
        /* <DEDUP_REMOVED lines=43> */
.L_x_29547:
[----:B------:R-:W-:Y:S05]  /*2330*/  BSYNC.RECONVERGENT B1 ;  /* 0x0000000000017941 */ /* 0x000fea0003800200 */
.L_x_29546:
        /* <DEDUP_REMOVED lines=22> */
.L_x_29553:
        /* <DEDUP_REMOVED lines=13> */
.L_x_29555:
[----:B------:R-:W-:Y:S05]  /*2570*/  BSYNC.RECONVERGENT B2 ;  /* 0x0000000000027941 */ /* 0x000fea0003800200 */
.L_x_29554:
        /* <DEDUP_REMOVED lines=43> */
.L_x_29552:
[----:B------:R-:W-:Y:S05]  /*2830*/  BSYNC.RECONVERGENT B1 ;  /* 0x0000000000017941 */ /* 0x000fea0003800200 */
.L_x_29551:
        /* <DEDUP_REMOVED lines=23> */
.L_x_29558:
        /* <DEDUP_REMOVED lines=13> */
.L_x_29560:
[----:B------:R-:W-:Y:S05]  /*2a80*/  BSYNC.RECONVERGENT B2 ;  /* 0x0000000000027941 */ /* 0x000fea0003800200 */
.L_x_29559:
        /* <DEDUP_REMOVED lines=43> */
.L_x_29557:
[----:B------:R-:W-:Y:S05]  /*2d40*/  BSYNC.RECONVERGENT B1 ;  /* 0x0000000000017941 */ /* 0x000fea0003800200 */
.L_x_29556:
        /* <DEDUP_REMOVED lines=22> */
.L_x_29563:
        /* <DEDUP_REMOVED lines=13> */
.L_x_29565:
[----:B------:R-:W-:Y:S05]  /*2f80*/  BSYNC.RECONVERGENT B2 ;  /* 0x0000000000027941 */ /* 0x000fea0003800200 */
.L_x_29564:
        /* <DEDUP_REMOVED lines=43> */
.L_x_29562:
[----:B------:R-:W-:Y:S05]  /*3240*/  BSYNC.RECONVERGENT B1 ;  /* 0x0000000000017941 */ /* 0x000fea0003800200 */
.L_x_29561:
        /* <DEDUP_REMOVED lines=23> */
.L_x_29568:
        /* <DEDUP_REMOVED lines=15> */
.L_x_29570:
[----:B------:R-:W-:Y:S05]  /*34b0*/  BSYNC.RECONVERGENT B2 ;  /* 0x0000000000027941 */ /* 0x000fea0003800200 */
.L_x_29569:
        /* <DEDUP_REMOVED lines=43> */
.L_x_29567:
[----:B------:R-:W-:Y:S05]  /*3770*/  BSYNC.RECONVERGENT B1 ;  /* 0x0000000000017941 */ /* 0x000fea0003800200 */
.L_x_29566:
        /* <DEDUP_REMOVED lines=10> */
.L_x_29531:
        /* <DEDUP_REMOVED lines=16> */
.L_x_29574:
        /* <DEDUP_REMOVED lines=13> */
.L_x_29576:
[----:B------:R-:W-:Y:S05]  /*39f0*/  BSYNC.RECONVERGENT B2 ;  /* 0x0000000000027941 */ /* 0x000fea0003800200 */
.L_x_29575:
        /* <DEDUP_REMOVED lines=43> */
.L_x_29573:
[----:B------:R-:W-:Y:S05]  /*3cb0*/  BSYNC.RECONVERGENT B1 ;  /* 0x0000000000017941 */ /* 0x000fea0003800200 */
.L_x_29572:
        /* <DEDUP_REMOVED lines=23> */
.L_x_29579:
        /* <DEDUP_REMOVED lines=13> */
.L_x_29581:
[----:B------:R-:W-:Y:S05]  /*3f00*/  BSYNC.RECONVERGENT B2 ;  /* 0x0000000000027941 */ /* 0x000fea0003800200 */
.L_x_29580:
        /* <DEDUP_REMOVED lines=43> */
.L_x_29578:
[----:B------:R-:W-:Y:S05]  /*41c0*/  BSYNC.RECONVERGENT B1 ;  /* 0x0000000000017941 */ /* 0x000fea0003800200 */
.L_x_29577:
        /* <DEDUP_REMOVED lines=19> */
.L_x_29584:
        /* <DEDUP_REMOVED lines=13> */
.L_x_29586:
[----:B------:R-:W-:Y:S05]  /*43d0*/  BSYNC.RECONVERGENT B2 ;  /* 0x0000000000027941 */ /* 0x000fea0003800200 */
.L_x_29585:
        /* <DEDUP_REMOVED lines=43> */
.L_x_29583:
[----:B------:R-:W-:Y:S05]  /*4690*/  BSYNC.RECONVERGENT B1 ;  /* 0x0000000000017941 */ /* 0x000fea0003800200 */
.L_x_29582:
        /* <DEDUP_REMOVED lines=8> */
[----:B------:R-:W-:-:S02]  /*4720*/  IMAD.MOV.U32 R2, RZ, RZ, R8 ;  /* 0x000000ffff027224 */ /* 0x000fc400078e0008 */
        /* <DEDUP_REMOVED lines=11> */
.L_x_29589:
        /* <DEDUP_REMOVED lines=13> */
.L_x_29591:
[----:B------:R-:W-:Y:S05]  /*48b0*/  BSYNC.RECONVERGENT B2 ;  /* 0x0000000000027941 */ /* 0x000fea0003800200 */
.L_x_29590:
        /* <DEDUP_REMOVED lines=43> */
.L_x_29588:
[----:B------:R-:W-:Y:S05]  /*4b70*/  BSYNC.RECONVERGENT B1 ;  /* 0x0000000000017941 */ /* 0x000fea0003800200 */
.L_x_29587:
        /* <DEDUP_REMOVED lines=19> */
.L_x_29594:
        /* <DEDUP_REMOVED lines=13> */
.L_x_29596:
[----:B------:R-:W-:Y:S05]  /*4d80*/  BSYNC.RECONVERGENT B2 ;  /* 0x0000000000027941 */ /* 0x000fea0003800200 */
.L_x_29595:
        /* <DEDUP_REMOVED lines=43> */
.L_x_29593:
[----:B------:R-:W-:Y:S05]  /*5040*/  BSYNC.RECONVERGENT B1 ;  /* 0x0000000000017941 */ /* 0x000fea0003800200 */
.L_x_29592:
        /* <DEDUP_REMOVED lines=20> */
.L_x_29599:
        /* <DEDUP_REMOVED lines=13> */
.L_x_29601:
[----:B------:R-:W-:Y:S05]  /*5260*/  BSYNC.RECONVERGENT B2 ;  /* 0x0000000000027941 */ /* 0x000fea0003800200 */
.L_x_29600:
        /* <DEDUP_REMOVED lines=43> */
.L_x_29598:
[----:B------:R-:W-:Y:S05]  /*5520*/  BSYNC.RECONVERGENT B1 ;  /* 0x0000000000017941 */ /* 0x000fea0003800200 */
.L_x_29597:
        /* <DEDUP_REMOVED lines=19> */
.L_x_29604:
        /* <DEDUP_REMOVED lines=13> */
.L_x_29606:
[----:B------:R-:W-:Y:S05]  /*5730*/  BSYNC.RECONVERGENT B2 ;  /* 0x0000000000027941 */ /* 0x000fea0003800200 */
.L_x_29605:
        /* <DEDUP_REMOVED lines=43> */
.L_x_29603:
[----:B------:R-:W-:Y:S05]  /*59f0*/  BSYNC.RECONVERGENT B1 ;  /* 0x0000000000017941 */ /* 0x000fea0003800200 */
.L_x_29602:
        /* <DEDUP_REMOVED lines=20> */
.L_x_29609:
        /* <DEDUP_REMOVED lines=15> */
.L_x_29611:
[----:B------:R-:W-:Y:S05]  /*5c30*/  BSYNC.RECONVERGENT B2 ;  /* 0x0000000000027941 */ /* 0x000fea0003800200 */
.L_x_29610:
        /* <DEDUP_REMOVED lines=43> */
.L_x_29608:
[----:B------:R-:W-:Y:S05]  /*5ef0*/  BSYNC.RECONVERGENT B1 ;  /* 0x0000000000017941 */ /* 0x000fea0003800200 */
.L_x_29607:
        /* <DEDUP_REMOVED lines=16> */
.L_x_29571:
[----:B------:R-:W0:Y:S01]  /*6000*/  LDC.64 R218, c[0x0][0x3a8] ;  /* 0x0000ea00ffda7b82 */ /* 0x000e220000000a00 */
[----:B------:R-:W-:Y:S02]  /*6010*/  SEL R17, RZ, 0x1000000, !P6 ;  /* 0x01000000ff117807 */ /* 0x000fe40007000000 */
[----:B------:R-:W-:Y:S02]  /*6020*/  SEL R18, RZ, 0x10000, !P5 ;  /* 0x00010000ff127807 */ /* 0x000fe40006800000 */
[----:B------:R-:W-:Y:S02]  /*6030*/  SEL R25, RZ, 0x100, !P4 ;  /* 0x00000100ff197807 */ /* 0x000fe40006000000 */
[----:B------:R-:W-:Y:S01]  /*6040*/  ISETP.NE.AND P5, PT, R4, RZ, PT ;  /* 0x000000ff0400720c */ /* 0x000fe20003fa5270 */
[----:B------:R-:W1:Y:S01]  /*6050*/  LDC.64 R216, c[0x0][0x3b0] ;  /* 0x0000ec00ffd87b82 */ /* 0x000e620000000a00 */
[----:B------:R-:W-:Y:S01]  /*6060*/  SEL R2, RZ, 0x1000000, !P2 ;  /* 0x01000000ff027807 */ /* 0x000fe20005000000 */
[----:B------:R-:W-:Y:S01]  /*6070*/  VIADD R4, R6, 0x20 ;  /* 0x0000002006047836 */ /* 0x000fe20000000000 */
        /* <DEDUP_REMOVED lines=37> */
.L_x_29615:
        /* <DEDUP_REMOVED lines=13> */
.L_x_29617:
[----:B------:R-:W-:Y:S05]  /*63a0*/  BSYNC.RECONVERGENT B2 ;  /* 0x0000000000027941 */ /* 0x000fea0003800200 */
.L_x_29616:
        /* <DEDUP_REMOVED lines=41> */
[----:B------:R-:W-:Y:S01]  /*6640*/  LOP3.LUT R11, R2, UR33, R23, 0x96, !PT ;  /* 0x00000021020b7c12 */ /* 0x000fe2000f8e9617 */
[----:B------:R-:W-:-:S07]  /*6650*/  IMAD.MOV.U32 R2, RZ, RZ, R22 ;  /* 0x000000ffff027224 */ /* 0x000fce00078e0016 */
.L_x_29614:
[----:B------:R-:W-:Y:S05]  /*6660*/  BSYNC.RECONVERGENT B1 ;  /* 0x0000000000017941 */ /* 0x000fea0003800200 */
.L_x_29613:
[----:B------:R-:W-:Y:S01]  /*6670*/  I2FP.F32.U32 R23, R24 ;  /* 0x0000001800177245 */ /* 0x000fe20000201000 */
[C---:B-----5:R-:W-:Y:S01]  /*6680*/  IMAD.U32 R0, R16.reuse, 0x10000, RZ ;  /* 0x0001000010007824 */ /* 0x060fe200078e00ff */
        /* <DEDUP_REMOVED lines=22> */
.L_x_29620:
        /* <DEDUP_REMOVED lines=13> */
.L_x_29622:
[----:B------:R-:W-:Y:S05]  /*68c0*/  BSYNC.RECONVERGENT B2 ;  /* 0x0000000000027941 */ /* 0x000fea0003800200 */
.L_x_29621:
        /* <DEDUP_REMOVED lines=43> */
.L_x_29619:
[----:B------:R-:W-:Y:S05]  /*6b80*/  BSYNC.RECONVERGENT B1 ;  /* 0x0000000000017941 */ /* 0x000fea0003800200 */
.L_x_29618:
        /* <DEDUP_REMOVED lines=22> */
.L_x_29625:
        /* <DEDUP_REMOVED lines=13> */
.L_x_29627:
[----:B------:R-:W-:Y:S05]  /*6dc0*/  BSYNC.RECONVERGENT B2 ;  /* 0x0000000000027941 */ /* 0x000fea0003800200 */
.L_x_29626:
        /* <DEDUP_REMOVED lines=43> */
.L_x_29624:
[----:B------:R-:W-:Y:S05]  /*7080*/  BSYNC.RECONVERGENT B1 ;  /* 0x0000000000017941 */ /* 0x000fea0003800200 */
.L_x_29623:
        /* <DEDUP_REMOVED lines=12> */
[--C-:B------:R-:W-:Y:S01]  /*7150*/  FADD.FTZ R70, R70, R3.reuse ;  /* 0x0000000346467221 */ /* 0x100fe20000010000 */
[----:B------:R-:W-:Y:S01]  /*7160*/  PRMT R3, R17, 0x7632, R3 ;  /* 0x0000763211037816 */ /* 0x000fe20000000003 */
        /* <DEDUP_REMOVED lines=9> */
.L_x_29630:
        /* <DEDUP_REMOVED lines=13> */
.L_x_29632:
[----:B------:R-:W-:Y:S05]  /*72d0*/  BSYNC.RECONVERGENT B2 ;  /* 0x0000000000027941 */ /* 0x000fea0003800200 */
.L_x_29631:
        /* <DEDUP_REMOVED lines=43> */
.L_x_29629:
[----:B------:R-:W-:Y:S05]  /*7590*/  BSYNC.RECONVERGENT B1 ;  /* 0x0000000000017941 */ /* 0x000fea0003800200 */
.L_x_29628:
[----:B------:R-:W-:Y:S01]  /*75a0*/  I2FP.F32.U32 R17, R16 ;  /* 0x0000001000117245 */ /* 0x000fe20000201000 */
[----:B------:R-:W-:Y:S01]  /*75b0*/  IMAD.U32 R16, R3, 0x10000, RZ ;  /* 0x0001000003107824 */ /* 0x000fe200078e00ff */
[----:B------:R-:W-:Y:S01]  /*75c0*/  ISETP.NE.AND P3, PT, R23, 0x1, PT ;  /* 0x000000011700780c */ /* 0x000fe20003f65270 */
[----:B------:R-:W-:Y:S01]  /*75d0*/  BSSY.RECONVERGENT B1, `(.L_x_29633) ;  /* 0x000004c000017945 */ /* 0x000fe20003800200 */
[----:B------:R-:W-:Y:S01]  /*75e0*/  MOV R3, R8 ;  /* 0x0000000800037202 */ /* 0x000fe20000000f00 */
[----:B------:R-:W-:Y:S01]  /*75f0*/  FFMA.FTZ R17, R17, R214, 1.1641532182693481445e-10 ;  /* 0x2f00000011117423 */ /* 0x000fe200000100d6 */
[----:B------:R-:W-:-:S04]  /*7600*/  FMUL.FTZ R16, R16, R215 ;  /* 0x000000d710107220 */ /* 0x000fc80000410000 */
        /* <DEDUP_REMOVED lines=15> */
.L_x_29635:
        /* <DEDUP_REMOVED lines=13> */
.L_x_29637:
[----:B------:R-:W-:Y:S05]  /*77d0*/  BSYNC.RECONVERGENT B2 ;  /* 0x0000000000027941 */ /* 0x000fea0003800200 */
.L_x_29636:
        /* <DEDUP_REMOVED lines=43> */
.L_x_29634:
[----:B------:R-:W-:Y:S05]  /*7a90*/  BSYNC.RECONVERGENT B1 ;  /* 0x0000000000017941 */ /* 0x000fea0003800200 */
.L_x_29633:
        /* <DEDUP_REMOVED lines=23> */
.L_x_29640:
        /* <DEDUP_REMOVED lines=13> */
.L_x_29642:
[----:B------:R-:W-:Y:S05]  /*7ce0*/  BSYNC.RECONVERGENT B2 ;  /* 0x0000000000027941 */ /* 0x000fea0003800200 */
.L_x_29641:
        /* <DEDUP_REMOVED lines=43> */
.L_x_29639:
[----:B------:R-:W-:Y:S05]  /*7fa0*/  BSYNC.RECONVERGENT B1 ;  /* 0x0000000000017941 */ /* 0x000fea0003800200 */
.L_x_29638:
        /* <DEDUP_REMOVED lines=22> */
.L_x_29645:
        /* <DEDUP_REMOVED lines=13> */
.L_x_29647:
[----:B------:R-:W-:Y:S05]  /*81e0*/  BSYNC.RECONVERGENT B2 ;  /* 0x0000000000027941 */ /* 0x000fea0003800200 */
.L_x_29646:
        /* <DEDUP_REMOVED lines=43> */
.L_x_29644:
[----:B------:R-:W-:Y:S05]  /*84a0*/  BSYNC.RECONVERGENT B1 ;  /* 0x0000000000017941 */ /* 0x000fea0003800200 */
.L_x_29643:
        /* <DEDUP_REMOVED lines=23> */
.L_x_29650:
        /* <DEDUP_REMOVED lines=15> */
.L_x_29652:
[----:B------:R-:W-:Y:S05]  /*8710*/  BSYNC.RECONVERGENT B2 ;  /* 0x0000000000027941 */ /* 0x000fea0003800200 */
.L_x_29651:
        /* <DEDUP_REMOVED lines=43> */
.L_x_29649:
[----:B------:R-:W-:Y:S05]  /*89d0*/  BSYNC.RECONVERGENT B1 ;  /* 0x0000000000017941 */ /* 0x000fea0003800200 */
.L_x_29648:
        /* <DEDUP_REMOVED lines=10> */
.L_x_29612:
        /* <DEDUP_REMOVED lines=16> */
.L_x_29656:
        /* <DEDUP_REMOVED lines=13> */
.L_x_29658:
[----:B------:R-:W-:Y:S05]  /*8c50*/  BSYNC.RECONVERGENT B2 ;  /* 0x0000000000027941 */ /* 0x000fea0003800200 */
.L_x_29657:
        /* <DEDUP_REMOVED lines=43> */
.L_x_29655:
[----:B------:R-:W-:Y:S05]  /*8f10*/  BSYNC.RECONVERGENT B1 ;  /* 0x0000000000017941 */ /* 0x000fea0003800200 */
.L_x_29654:
        /* <DEDUP_REMOVED lines=21> */
.L_x_29661:
        /* <DEDUP_REMOVED lines=13> */
.L_x_29663:
[----:B------:R-:W-:Y:S05]  /*9140*/  BSYNC.RECONVERGENT B2 ;  /* 0x0000000000027941 */ /* 0x000fea0003800200 */
.L_x_29662:
        /* <DEDUP_REMOVED lines=43> */
.L_x_29660:
[----:B------:R-:W-:Y:S05]  /*9400*/  BSYNC.RECONVERGENT B1 ;  /* 0x0000000000017941 */ /* 0x000fea0003800200 */
.L_x_29659:
        /* <DEDUP_REMOVED lines=19> */
.L_x_29666:
        /* <DEDUP_REMOVED lines=13> */
.L_x_29668:
[----:B------:R-:W-:Y:S05]  /*9610*/  BSYNC.RECONVERGENT B2 ;  /* 0x0000000000027941 */ /* 0x000fea0003800200 */
.L_x_29667:
        /* <DEDUP_REMOVED lines=43> */
.L_x_29665:
[----:B------:R-:W-:Y:S05]  /*98d0*/  BSYNC.RECONVERGENT B1 ;  /* 0x0000000000017941 */ /* 0x000fea0003800200 */
.L_x_29664:
        /* <DEDUP_REMOVED lines=20> */
.L_x_29671:
        /* <DEDUP_REMOVED lines=13> */
.L_x_29673:
[----:B------:R-:W-:Y:S05]  /*9af0*/  BSYNC.RECONVERGENT B2 ;  /* 0x0000000000027941 */ /* 0x000fea0003800200 */
.L_x_29672:
        /* <DEDUP_REMOVED lines=43> */
.L_x_29670:
[----:B------:R-:W-:Y:S05]  /*9db0*/  BSYNC.RECONVERGENT B1 ;  /* 0x0000000000017941 */ /* 0x000fea0003800200 */
.L_x_29669:
[----:B------:R-:W-:Y:S01]  /*9dc0*/  ISETP.NE.AND P3, PT, R23, 0x1, PT ;  /* 0x000000011700780c */ /* 0x000fe20003f65270 */
[----:B------:R-:W-:Y:S01]  /*9dd0*/  BSSY.RECONVERGENT B1, `(.L_x_29674) ;  /* 0x000004b000017945 */ /* 0x000fe20003800200 */
[----:B------:R-:W-:Y:S01]  /*9de0*/  I2FP.F32.U32 R17, R16 ;  /* 0x0000001000117245 */ /* 0x000fe20000201000 */
[----:B------:R-:W-:Y:S01]  /*9df0*/  IMAD.U32 R16, R3, 0x10000, RZ ;  /* 0x0001000003107824 */ /* 0x000fe200078e00ff */
[----:B------:R-:W-:-:S03]  /*9e00*/  MOV R3, R8 ;  /* 0x0000000800037202 */ /* 0x000fc60000000f00 */
[----:B------:R-:W-:Y:S01]  /*9e10*/  FFMA.FTZ R17, R17, R214, 1.1641532182693481445e-10 ;  /* 0x2f00000011117423 */ /* 0x000fe200000100d6 */
[----:B------:R-:W-:-:S04]  /*9e20*/  FMUL.FTZ R16, R16, R215 ;  /* 0x000000d710107220 */ /* 0x000fc80000410000 */
        /* <DEDUP_REMOVED lines=12> */
.L_x_29676:
        /* <DEDUP_REMOVED lines=13> */
.L_x_29678:
[----:B------:R-:W-:Y:S05]  /*9fc0*/  BSYNC.RECONVERGENT B2 ;  /* 0x0000000000027941 */ /* 0x000fea0003800200 */
.L_x_29677:
        /* <DEDUP_REMOVED lines=43> */
.L_x_29675:
[----:B------:R-:W-:Y:S05]  /*a280*/  BSYNC.RECONVERGENT B1 ;  /* 0x0000000000017941 */ /* 0x000fea0003800200 */
.L_x_29674:
        /* <DEDUP_REMOVED lines=20> */
.L_x_29681:
        /* <DEDUP_REMOVED lines=13> */
.L_x_29683:
[----:B------:R-:W-:Y:S05]  /*a4a0*/  BSYNC.RECONVERGENT B2 ;  /* 0x0000000000027941 */ /* 0x000fea0003800200 */
.L_x_29682:
        /* <DEDUP_REMOVED lines=43> */
.L_x_29680:
[----:B------:R-:W-:Y:S05]  /*a760*/  BSYNC.RECONVERGENT B1 ;  /* 0x0000000000017941 */ /* 0x000fea0003800200 */
.L_x_29679:
        /* <DEDUP_REMOVED lines=19> */
.L_x_29686:
        /* <DEDUP_REMOVED lines=13> */
.L_x_29688:
[----:B------:R-:W-:Y:S05]  /*a970*/  BSYNC.RECONVERGENT B2 ;  /* 0x0000000000027941 */ /* 0x000fea0003800200 */
.L_x_29687:
        /* <DEDUP_REMOVED lines=43> */
.L_x_29685:
[----:B------:R-:W-:Y:S05]  /*ac30*/  BSYNC.RECONVERGENT B1 ;  /* 0x0000000000017941 */ /* 0x000fea0003800200 */
.L_x_29684:
        /* <DEDUP_REMOVED lines=20> */
.L_x_29691:
        /* <DEDUP_REMOVED lines=15> */
.L_x_29693:
[----:B------:R-:W-:Y:S05]  /*ae70*/  BSYNC.RECONVERGENT B2 ;  /* 0x0000000000027941 */ /* 0x000fea0003800200 */
.L_x_29692:
        /* <DEDUP_REMOVED lines=43> */
.L_x_29690:
[----:B------:R-:W-:Y:S05]  /*b130*/  BSYNC.RECONVERGENT B1 ;  /* 0x0000000000017941 */ /* 0x000fea0003800200 */
.L_x_29689:
        /* <DEDUP_REMOVED lines=16> */
.L_x_29653:
        /* <DEDUP_REMOVED lines=13> */
[----:B------:R-:W-:Y:S01]  /*b310*/  LOP3.LUT R0, R0, R16, R3, 0xfe, !PT ;  /* 0x0000001000007212 */ /* 0x000fe200078efe03 */
[----:B------:R-:W-:Y:S01]  /*b320*/  VIADD R3, R6, 0x40 ;  /* 0x0000004006037836 */ /* 0x000fe20000000000 */
[----:B------:R-:W-:Y:S02]  /*b330*/  SEL R17, RZ, 0x1, !P5 ;  /* 0x00000001ff117807 */ /* 0x000fe40006800000 */
        /* <DEDUP_REMOVED lines=27> */
.L_x_29697:
        /* <DEDUP_REMOVED lines=13> */
.L_x_29699:
[----:B------:R-:W-:Y:S05]  /*b5c0*/  BSYNC.RECONVERGENT B2 ;  /* 0x0000000000027941 */ /* 0x000fea0003800200 */
.L_x_29698:
        /* <DEDUP_REMOVED lines=43> */
.L_x_29696:
[----:B------:R-:W-:Y:S05]  /*b880*/  BSYNC.RECONVERGENT B1 ;  /* 0x0000000000017941 */ /* 0x000fea0003800200 */
.L_x_29695:
        /* <DEDUP_REMOVED lines=24> */
.L_x_29702:
        /* <DEDUP_REMOVED lines=13> */
.L_x_29704:
[----:B------:R-:W-:Y:S05]  /*bae0*/  BSYNC.RECONVERGENT B2 ;  /* 0x0000000000027941 */ /* 0x000fea0003800200 */
.L_x_29703:
        /* <DEDUP_REMOVED lines=43> */
.L_x_29701:
[----:B------:R-:W-:Y:S05]  /*bda0*/  BSYNC.RECONVERGENT B1 ;  /* 0x0000000000017941 */ /* 0x000fea0003800200 */
.L_x_29700:
        /* <DEDUP_REMOVED lines=22> */
.L_x_29707:
        /* <DEDUP_REMOVED lines=13> */
.L_x_29709:
[----:B------:R-:W-:Y:S05]  /*bfe0*/  BSYNC.RECONVERGENT B2 ;  /* 0x0000000000027941 */ /* 0x000fea0003800200 */
.L_x_29708:
        /* <DEDUP_REMOVED lines=43> */
.L_x_29706:
[----:B------:R-:W-:Y:S05]  /*c2a0*/  BSYNC.RECONVERGENT B1 ;  /* 0x0000000000017941 */ /* 0x000fea0003800200 */
.L_x_29705:
        /* <DEDUP_REMOVED lines=23> */
.L_x_29712:
        /* <DEDUP_REMOVED lines=13> */
.L_x_29714:
[----:B------:R-:W-:Y:S05]  /*c4f0*/  BSYNC.RECONVERGENT B2 ;  /* 0x0000000000027941 */ /* 0x000fea0003800200 */
.L_x_29713:
        /* <DEDUP_REMOVED lines=43> */
.L_x_29711:
[----:B------:R-:W-:Y:S05]  /*c7b0*/  BSYNC.RECONVERGENT B1 ;  /* 0x0000000000017941 */ /* 0x000fea0003800200 */
.L_x_29710:
        /* <DEDUP_REMOVED lines=22> */
.L_x_29717:
        /* <DEDUP_REMOVED lines=13> */
.L_x_29719:
[----:B------:R-:W-:Y:S05]  /*c9f0*/  BSYNC.RECONVERGENT B2 ;  /* 0x0000000000027941 */ /* 0x000fea0003800200 */
.L_x_29718:
        /* <DEDUP_REMOVED lines=43> */
.L_x_29716:
[----:B------:R-:W-:Y:S05]  /*ccb0*/  BSYNC.RECONVERGENT B1 ;  /* 0x0000000000017941 */ /* 0x000fea0003800200 */
.L_x_29715:
        /* <DEDUP_REMOVED lines=23> */
.L_x_29722:
        /* <DEDUP_REMOVED lines=13> */
.L_x_29724:
[----:B------:R-:W-:Y:S05]  /*cf00*/  BSYNC.RECONVERGENT B2 ;  /* 0x0000000000027941 */ /* 0x000fea0003800200 */
.L_x_29723:
        /* <DEDUP_REMOVED lines=43> */
.L_x_29721:
[----:B------:R-:W-:Y:S05]  /*d1c0*/  BSYNC.RECONVERGENT B1 ;  /* 0x0000000000017941 */ /* 0x000fea0003800200 */
.L_x_29720:
        /* <DEDUP_REMOVED lines=22> */
.L_x_29727:
        /* <DEDUP_REMOVED lines=13> */
.L_x_29729:
[----:B------:R-:W-:Y:S05]  /*d400*/  BSYNC.RECONVERGENT B2 ;  /* 0x0000000000027941 */ /* 0x000fea0003800200 */
.L_x_29728:
        /* <DEDUP_REMOVED lines=43> */
.L_x_29726:
[----:B------:R-:W-:Y:S05]  /*d6c0*/  BSYNC.RECONVERGENT B1 ;  /* 0x0000000000017941 */ /* 0x000fea0003800200 */
.L_x_29725:
        /* <DEDUP_REMOVED lines=23> */
.L_x_29732:
        /* <DEDUP_REMOVED lines=15> */
.L_x_29734:
[----:B------:R-:W-:Y:S05]  /*d930*/  BSYNC.RECONVERGENT B2 ;  /* 0x0000000000027941 */ /* 0x000fea0003800200 */
.L_x_29733:
        /* <DEDUP_REMOVED lines=43> */
.L_x_29731:
[----:B------:R-:W-:Y:S05]  /*dbf0*/  BSYNC.RECONVERGENT B1 ;  /* 0x0000000000017941 */ /* 0x000fea0003800200 */
.L_x_29730:
        /* <DEDUP_REMOVED lines=10> */
.L_x_29694:
        /* <DEDUP_REMOVED lines=16> */
.L_x_29738:
        /* <DEDUP_REMOVED lines=13> */
.L_x_29740:
[----:B------:R-:W-:Y:S05]  /*de70*/  BSYNC.RECONVERGENT B2 ;  /* 0x0000000000027941 */ /* 0x000fea0003800200 */
.L_x_29739:
        /* <DEDUP_REMOVED lines=43> */
.L_x_29737:
[----:B------:R-:W-:Y:S05]  /*e130*/  BSYNC.RECONVERGENT B1 ;  /* 0x0000000000017941 */ /* 0x000fea0003800200 */
.L_x_29736:
[----:B------:R-:W-:Y:S01]  /*e140*/  ISETP.NE.AND P0, PT, R24, 0x1, PT ;  /* 0x000000011800780c */ /* 0x000fe20003f05270 */
[----:B-----5:R-:W-:Y:S01]  /*e150*/  IMAD.U32 R2, R16, 0x10000, RZ ;  /* 0x0001000010027824 */ /* 0x020fe200078e00ff */
        /* <DEDUP_REMOVED lines=8> */
[----:B------:R-:W-:-:S04]  /*e1e0*/  FSETP.LE.FTZ.AND P1, PT, R23, R212, PT ;  /* 0x000000d41700720b */ /* 0x000fc80003f33000 */
        /* <DEDUP_REMOVED lines=10> */
.L_x_29743:
        /* <DEDUP_REMOVED lines=13> */
.L_x_29745:
[----:B------:R-:W-:Y:S05]  /*e360*/  BSYNC.RECONVERGENT B2 ;  /* 0x0000000000027941 */ /* 0x000fea0003800200 */
.L_x_29744:
        /* <DEDUP_REMOVED lines=43> */
.L_x_29742:
[----:B------:R-:W-:Y:S05]  /*e620*/  BSYNC.RECONVERGENT B1 ;  /* 0x0000000000017941 */ /* 0x000fea0003800200 */
.L_x_29741:
        /* <DEDUP_REMOVED lines=19> */
.L_x_29748:
        /* <DEDUP_REMOVED lines=13> */
.L_x_29750:
[----:B------:R-:W-:Y:S05]  /*e830*/  BSYNC.RECONVERGENT B2 ;  /* 0x0000000000027941 */ /* 0x000fea0003800200 */
.L_x_29749:
        /* <DEDUP_REMOVED lines=43> */
.L_x_29747:
[----:B------:R-:W-:Y:S05]  /*eaf0*/  BSYNC.RECONVERGENT B1 ;  /* 0x0000000000017941 */ /* 0x000fea0003800200 */
.L_x_29746:
        /* <DEDUP_REMOVED lines=20> */
.L_x_29753:
        /* <DEDUP_REMOVED lines=13> */
.L_x_29755:
[----:B------:R-:W-:Y:S05]  /*ed10*/  BSYNC.RECONVERGENT B2 ;  /* 0x0000000000027941 */ /* 0x000fea0003800200 */
.L_x_29754:
        /* <DEDUP_REMOVED lines=43> */
.L_x_29752:
[----:B------:R-:W-:Y:S05]  /*efd0*/  BSYNC.RECONVERGENT B1 ;  /* 0x0000000000017941 */ /* 0x000fea0003800200 */
.L_x_29751:
        /* <DEDUP_REMOVED lines=19> */
.L_x_29758:
        /* <DEDUP_REMOVED lines=13> */
.L_x_29760:
[----:B------:R-:W-:Y:S05]  /*f1e0*/  BSYNC.RECONVERGENT B2 ;  /* 0x0000000000027941 */ /* 0x000fea0003800200 */
.L_x_29759:
        /* <DEDUP_REMOVED lines=43> */
.L_x_29757:
[----:B------:R-:W-:Y:S05]  /*f4a0*/  BSYNC.RECONVERGENT B1 ;  /* 0x0000000000017941 */ /* 0x000fea0003800200 */
.L_x_29756:
[----:B------:R-:W-:Y:S01]  /*f4b0*/  ISETP.NE.AND P4, PT, R23, 0x1, PT ;  /* 0x000000011700780c */ /* 0x000fe20003f85270 */
[----:B------:R-:W-:Y:S01]  /*f4c0*/  BSSY.RECONVERGENT B1, `(.L_x_29761) ;  /* 0x000004c000017945 */ /* 0x000fe20003800200 */
[----:B------:R-:W-:Y:S01]  /*f4d0*/  I2FP.F32.U32 R17, R16 ;  /* 0x0000001000117245 */ /* 0x000fe20000201000 */
[C---:B------:R-:W-:Y:S02]  /*f4e0*/  IMAD.U32 R16, R18.reuse, 0x10000, RZ ;  /* 0x0001000012107824 */ /* 0x040fe400078e00ff */
[----:B------:R-:W-:Y:S01]  /*f4f0*/  HFMA2 R22, -RZ, RZ, 0, 1.1920928955078125e-07 ;  /* 0x00000002ff167431 */ /* 0x000fe200000001ff */
[----:B------:R-:W-:Y:S01]  /*f500*/  PRMT R18, R18, 0x7632, R18 ;  /* 0x0000763212127816 */ /* 0x000fe20000000012 */
        /* <DEDUP_REMOVED lines=14> */
.L_x_29763:
        /* <DEDUP_REMOVED lines=13> */
.L_x_29765:
[----:B------:R-:W-:Y:S05]  /*f6c0*/  BSYNC.RECONVERGENT B2 ;  /* 0x0000000000027941 */ /* 0x000fea0003800200 */
.L_x_29764:
        /* <DEDUP_REMOVED lines=43> */
.L_x_29762:
[----:B------:R-:W-:Y:S05]  /*f980*/  BSYNC.RECONVERGENT B1 ;  /* 0x0000000000017941 */ /* 0x000fea0003800200 */
.L_x_29761:
        /* <DEDUP_REMOVED lines=19> */
.L_x_29768:
        /* <DEDUP_REMOVED lines=13> */
.L_x_29770:
[----:B------:R-:W-:Y:S05]  /*fb90*/  BSYNC.RECONVERGENT B2 ;  /* 0x0000000000027941 */ /* 0x000fea0003800200 */
.L_x_29769:
        /* <DEDUP_REMOVED lines=43> */
.L_x_29767:
[----:B------:R-:W-:Y:S05]  /*fe50*/  BSYNC.RECONVERGENT B1 ;  /* 0x0000000000017941 */ /* 0x000fea0003800200 */
.L_x_29766:
        /* <DEDUP_REMOVED lines=20> */
.L_x_29773:
        /* <DEDUP_REMOVED lines=15> */
.L_x_29775:
[----:B------:R-:W-:Y:S05]  /*10090*/  BSYNC.RECONVERGENT B2 ;  /* 0x0000000000027941 */ /* 0x000fea0003800200 */
.L_x_29774:
        /* <DEDUP_REMOVED lines=43> */
.L_x_29772:
[----:B------:R-:W-:Y:S05]  /*10350*/  BSYNC.RECONVERGENT B1 ;  /* 0x0000000000017941 */ /* 0x000fea0003800200 */
.L_x_29771:
        /* <DEDUP_REMOVED lines=16> */
.L_x_29735:
[----:B------:R-:W-:Y:S01]  /*10460*/  SEL R18, RZ, 0x10000, !P5 ;  /* 0x00010000ff127807 */ /* 0x000fe20006800000 */
[C---:B------:R-:W-:Y:S01]  /*10470*/  IMAD.WIDE.U32 R22, R3.reuse, 0x20, R218 ;  /* 0x0000002003167825 */ /* 0x040fe200078e00da */
[----:B------:R-:W-:Y:S02]  /*10480*/  ISETP.NE.AND P5, PT, R2, RZ, PT ;  /* 0x000000ff0200720c */ /* 0x000fe40003fa5270 */
[----:B------:R-:W-:Y:S01]  /*10490*/  SEL R19, RZ, 0x1000000, !P6 ;  /* 0x01000000ff137807 */ /* 0x000fe20007000000 */
        /* <DEDUP_REMOVED lines=39> */
.L_x_29779:
        /* <DEDUP_REMOVED lines=13> */
.L_x_29781:
[----:B------:R-:W-:Y:S05]  /*107e0*/  BSYNC.RECONVERGENT B2 ;  /* 0x0000000000027941 */ /* 0x000fea0003800200 */
.L_x_29780:
        /* <DEDUP_REMOVED lines=43> */
.L_x_29778:
[----:B------:R-:W-:Y:S05]  /*10aa0*/  BSYNC.RECONVERGENT B1 ;  /* 0x0000000000017941 */ /* 0x000fea0003800200 */
.L_x_29777:
        /* <DEDUP_REMOVED lines=25> */
.L_x_29784:
        /* <DEDUP_REMOVED lines=13> */
.L_x_29786:
[----:B------:R-:W-:Y:S05]  /*10d10*/  BSYNC.RECONVERGENT B2 ;  /* 0x0000000000027941 */ /* 0x000fea0003800200 */
.L_x_29785:
        /* <DEDUP_REMOVED lines=43> */
.L_x_29783:
[----:B------:R-:W-:Y:S05]  /*10fd0*/  BSYNC.RECONVERGENT B1 ;  /* 0x0000000000017941 */ /* 0x000fea0003800200 */
.L_x_29782:
        /* <DEDUP_REMOVED lines=22> */
.L_x_29789:
        /* <DEDUP_REMOVED lines=13> */
.L_x_29791:
[----:B------:R-:W-:Y:S05]  /*11210*/  BSYNC.RECONVERGENT B2 ;  /* 0x0000000000027941 */ /* 0x000fea0003800200 */
.L_x_29790:
        /* <DEDUP_REMOVED lines=43> */
.L_x_29788:
[----:B------:R-:W-:Y:S05]  /*114d0*/  BSYNC.RECONVERGENT B1 ;  /* 0x0000000000017941 */ /* 0x000fea0003800200 */
.L_x_29787:
        /* <DEDUP_REMOVED lines=8> */
[----:B------:R-:W-:-:S05]  /*11560*/  FMUL.FTZ R0, R0, R213 ;  /* 0x000000d500007220 */ /* 0x000fca0000410000 */
[----:B------:R-:W-:Y:S02]  /*11570*/  FSEL R23, R0, RZ, !P1 ;  /* 0x000000ff00177208 */ /* 0x000fe40004800000 */
[----:B------:R-:W-:Y:S02]  /*11580*/  PLOP3.LUT P1, PT, P1, PT, PT, 0x8, 0x80 ;  /* 0x000000000080781c */ /* 0x000fe40000f2e170 */
[----:B------:R-:W-:Y:S01]  /*11590*/  PRMT R0, R17, 0x7632, R0 ;  /* 0x0000763211007816 */ /* 0x000fe20000000000 */
        /* <DEDUP_REMOVED lines=11> */
.L_x_29794:
        /* <DEDUP_REMOVED lines=13> */
.L_x_29796:
[----:B------:R-:W-:Y:S05]  /*11720*/  BSYNC.RECONVERGENT B2 ;  /* 0x0000000000027941 */ /* 0x000fea0003800200 */
.L_x_29795:
        /* <DEDUP_REMOVED lines=43> */
.L_x_29793:
[----:B------:R-:W-:Y:S05]  /*119e0*/  BSYNC.RECONVERGENT B1 ;  /* 0x0000000000017941 */ /* 0x000fea0003800200 */
.L_x_29792:
        /* <DEDUP_REMOVED lines=22> */
.L_x_29799:
        /* <DEDUP_REMOVED lines=13> */
.L_x_29801:
[----:B------:R-:W-:Y:S05]  /*11c20*/  BSYNC.RECONVERGENT B2 ;  /* 0x0000000000027941 */ /* 0x000fea0003800200 */
.L_x_29800:
        /* <DEDUP_REMOVED lines=43> */
.L_x_29798:
[----:B------:R-:W-:Y:S05]  /*11ee0*/  BSYNC.RECONVERGENT B1 ;  /* 0x0000000000017941 */ /* 0x000fea0003800200 */
.L_x_29797:
        /* <DEDUP_REMOVED lines=23> */
.L_x_29804:
        /* <DEDUP_REMOVED lines=13> */
.L_x_29806:
[----:B------:R-:W-:Y:S05]  /*12130*/  BSYNC.RECONVERGENT B2 ;  /* 0x0000000000027941 */ /* 0x000fea0003800200 */
.L_x_29805:
        /* <DEDUP_REMOVED lines=43> */
.L_x_29803:
[----:B------:R-:W-:Y:S05]  /*123f0*/  BSYNC.RECONVERGENT B1 ;  /* 0x0000000000017941 */ /* 0x000fea0003800200 */
.L_x_29802:
        /* <DEDUP_REMOVED lines=22> */
.L_x_29809:
        /* <DEDUP_REMOVED lines=13> */
.L_x_29811:
[----:B------:R-:W-:Y:S05]  /*12630*/  BSYNC.RECONVERGENT B2 ;  /* 0x0000000000027941 */ /* 0x000fea0003800200 */
.L_x_29810:
        /* <DEDUP_REMOVED lines=43> */
.L_x_29808:
[----:B------:R-:W-:Y:S05]  /*128f0*/  BSYNC.RECONVERGENT B1 ;  /* 0x0000000000017941 */ /* 0x000fea0003800200 */
.L_x_29807:
        /* <DEDUP_REMOVED lines=11> */
[----:B------:R-:W-:Y:S02]  /*129b0*/  PRMT R0, R19, 0x7632, R0 ;  /* 0x0000763213007816 */ /* 0x000fe40000000000 */
        /* <DEDUP_REMOVED lines=11> */
.L_x_29814:
        /* <DEDUP_REMOVED lines=15> */
.L_x_29816:
[----:B------:R-:W-:Y:S05]  /*12b60*/  BSYNC.RECONVERGENT B2 ;  /* 0x0000000000027941 */ /* 0x000fea0003800200 */
.L_x_29815:
        /* <DEDUP_REMOVED lines=43> */
.L_x_29813:
[----:B------:R-:W-:Y:S05]  /*12e20*/  BSYNC.RECONVERGENT B1 ;  /* 0x0000000000017941 */ /* 0x000fea0003800200 */
.L_x_29812:
        /* <DEDUP_REMOVED lines=10> */
.L_x_29776:
        /* <DEDUP_REMOVED lines=16> */
.L_x_29820:
        /* <DEDUP_REMOVED lines=13> */
.L_x_29822:
[----:B------:R-:W-:Y:S05]  /*130a0*/  BSYNC.RECONVERGENT B2 ;  /* 0x0000000000027941 */ /* 0x000fea0003800200 */
.L_x_29821:
        /* <DEDUP_REMOVED lines=43> */
.L_x_29819:
[----:B------:R-:W-:Y:S05]  /*13360*/  BSYNC.RECONVERGENT B1 ;  /* 0x0000000000017941 */ /* 0x000fea0003800200 */
.L_x_29818:
[----:B------:R-:W-:Y:S01]  /*13370*/  I2FP.F32.U32 R23, R23 ;  /* 0x0000001700177245 */ /* 0x000fe20000201000 */
[----:B------:R-:W-:Y:S01]  /*13380*/  BSSY.RECONVERGENT B1, `(.L_x_29823) ;  /* 0x000004e000017945 */ /* 0x000fe20003800200 */
[----:B------:R-:W-:Y:S01]  /*13390*/  ISETP.NE.AND P0, PT, R24, 0x1, PT ;  /* 0x000000011800780c */ /* 0x000fe20003f05270 */
[----:B------:R-:W-:Y:S01]  /*133a0*/  IMAD.MOV.U32 R25, RZ, RZ, 0x2 ;  /* 0x00000002ff197424 */ /* 0x000fe200078e00ff */
[C---:B-----5:R-:W-:Y:S01]  /*133b0*/  SHF.L.U32 R0, R16.reuse, 0x10, RZ ;  /* 0x0000001010007819 */ /* 0x060fe200000006ff */
        /* <DEDUP_REMOVED lines=17> */
.L_x_29825:
        /* <DEDUP_REMOVED lines=13> */
.L_x_29827:
[----:B------:R-:W-:Y:S05]  /*135a0*/  BSYNC.RECONVERGENT B2 ;  /* 0x0000000000027941 */ /* 0x000fea0003800200 */
.L_x_29826:
        /* <DEDUP_REMOVED lines=43> */
.L_x_29824:
[----:B------:R-:W-:Y:S05]  /*13860*/  BSYNC.RECONVERGENT B1 ;  /* 0x0000000000017941 */ /* 0x000fea0003800200 */
.L_x_29823:
        /* <DEDUP_REMOVED lines=19> */
.L_x_29830:
        /* <DEDUP_REMOVED lines=13> */
.L_x_29832:
[----:B------:R-:W-:Y:S05]  /*13a70*/  BSYNC.RECONVERGENT B2 ;  /* 0x0000000000027941 */ /* 0x000fea0003800200 */
.L_x_29831:
        /* <DEDUP_REMOVED lines=43> */
.L_x_29829:
[----:B------:R-:W-:Y:S05]  /*13d30*/  BSYNC.RECONVERGENT B1 ;  /* 0x0000000000017941 */ /* 0x000fea0003800200 */
.L_x_29828:
[----:B------:R-:W-:Y:S01]  /*13d40*/  ISETP.NE.AND P2, PT, R24, 0x1, PT ;  /* 0x000000011800780c */ /* 0x000fe20003f45270 */
[----:B------:R-:W-:Y:S01]  /*13d50*/  BSSY.RECONVERGENT B1, `(.L_x_29833) ;  /* 0x000004c000017945 */ /* 0x000fe20003800200 */
[----:B------:R-:W-:Y:S01]  /*13d60*/  I2FP.F32.U32 R23, R0 ;  /* 0x0000000000177245 */ /* 0x000fe20000201000 */
[----:B------:R-:W-:Y:S01]  /*13d70*/  IMAD.MOV.U32 R16, RZ, RZ, R8 ;  /* 0x000000ffff107224 */ /* 0x000fe200078e0008 */
[----:B------:R-:W-:-:S03]  /*13d80*/  SHF.L.U32 R0, R17, 0x10, RZ ;  /* 0x0000001011007819 */ /* 0x000fc600000006ff */
[----:B------:R-:W-:Y:S02]  /*13d90*/  FFMA.FTZ R23, R23, R214, 1.1641532182693481445e-10 ;  /* 0x2f00000017177423 */ /* 0x000fe400000100d6 */
[----:B------:R-:W-:Y:S01]  /*13da0*/  FMUL.FTZ R54, R0, R215 ;  /* 0x000000d700367220 */ /* 0x000fe20000410000 */
[----:B------:R-:W-:Y:S02]  /*13db0*/  PRMT R0, R17, 0x7632, R0 ;  /* 0x0000763211007816 */ /* 0x000fe40000000000 */
[----:B------:R-:W-:Y:S01]  /*13dc0*/  FSETP.LE.FTZ.AND P1, PT, R23, R212, PT ;  /* 0x000000d41700720b */ /* 0x000fe20003f33000 */
[----:B------:R-:W-:Y:S02]  /*13dd0*/  IMAD.MOV.U32 R23, RZ, RZ, 0x2 ;  /* 0x00000002ff177424 */ /* 0x000fe400078e00ff */
        /* <DEDUP_REMOVED lines=10> */
.L_x_29835:
        /* <DEDUP_REMOVED lines=13> */
.L_x_29837:
[----:B------:R-:W-:Y:S05]  /*13f50*/  BSYNC.RECONVERGENT B2 ;  /* 0x0000000000027941 */ /* 0x000fea0003800200 */
.L_x_29836:
        /* <DEDUP_REMOVED lines=43> */
.L_x_29834:
[----:B------:R-:W-:Y:S05]  /*14210*/  BSYNC.RECONVERGENT B1 ;  /* 0x0000000000017941 */ /* 0x000fea0003800200 */
.L_x_29833:
        /* <DEDUP_REMOVED lines=19> */
.L_x_29840:
        /* <DEDUP_REMOVED lines=13> */
.L_x_29842:
[----:B------:R-:W-:Y:S05]  /*14420*/  BSYNC.RECONVERGENT B2 ;  /* 0x0000000000027941 */ /* 0x000fea0003800200 */
.L_x_29841:
        /* <DEDUP_REMOVED lines=43> */
.L_x_29839:
[----:B------:R-:W-:Y:S05]  /*146e0*/  BSYNC.RECONVERGENT B1 ;  /* 0x0000000000017941 */ /* 0x000fea0003800200 */
.L_x_29838:
        /* <DEDUP_REMOVED lines=20> */
.L_x_29845:
        /* <DEDUP_REMOVED lines=13> */
.L_x_29847:
[----:B------:R-:W-:Y:S05]  /*14900*/  BSYNC.RECONVERGENT B2 ;  /* 0x0000000000027941 */ /* 0x000fea0003800200 */
.L_x_29846:
        /* <DEDUP_REMOVED lines=43> */
.L_x_29844:
[----:B------:R-:W-:Y:S05]  /*14bc0*/  BSYNC.RECONVERGENT B1 ;  /* 0x0000000000017941 */ /* 0x000fea0003800200 */
.L_x_29843:
        /* <DEDUP_REMOVED lines=19> */
.L_x_29850:
        /* <DEDUP_REMOVED lines=13> */
.L_x_29852:
[----:B------:R-:W-:Y:S05]  /*14dd0*/  BSYNC.RECONVERGENT B2 ;  /* 0x0000000000027941 */ /* 0x000fea0003800200 */
.L_x_29851:
        /* <DEDUP_REMOVED lines=43> */
.L_x_29849:
[----:B------:R-:W-:Y:S05]  /*15090*/  BSYNC.RECONVERGENT B1 ;  /* 0x0000000000017941 */ /* 0x000fea0003800200 */
.L_x_29848:
[----:B------:R-:W-:Y:S01]  /*150a0*/  ISETP.NE.AND P6, PT, R23, 0x1, PT ;  /* 0x000000011700780c */ /* 0x000fe20003fc5270 */
[----:B------:R-:W-:Y:S01]  /*150b0*/  BSSY.RECONVERGENT B1, `(.L_x_29853) ;  /* 0x000004e000017945 */ /* 0x000fe20003800200 */
[----:B------:R-:W-:Y:S01]  /*150c0*/  I2FP.F32.U32 R17, R0 ;  /* 0x0000000000117245 */ /* 0x000fe20000201000 */
[----:B------:R-:W-:Y:S01]  /*150d0*/  IMAD.MOV.U32 R30, RZ, RZ, 0x2 ;  /* 0x00000002ff1e7424 */ /* 0x000fe200078e00ff */
[----:B------:R-:W-:Y:S01]  /*150e0*/  SHF.L.U32 R0, R19, 0x10, RZ ;  /* 0x0000001013007819 */ /* 0x000fe200000006ff */
[----:B------:R-:W-:Y:S02]  /*150f0*/  IMAD.MOV.U32 R16, RZ, RZ, R8 ;  /* 0x000000ffff107224 */ /* 0x000fe400078e0008 */
[----:B------:R-:W-:Y:S02]  /*15100*/  FFMA.FTZ R17, R17, R214, 1.1641532182693481445e-10 ;  /* 0x2f00000011117423 */ /* 0x000fe400000100d6 */
[----:B------:R-:W-:Y:S01]  /*15110*/  FMUL.FTZ R50, R0, R215 ;  /* 0x000000d700327220 */ /* 0x000fe20000410000 */
[----:B------:R-:W-:-:S02]  /*15120*/  PRMT R0, R19, 0x7632, R0 ;  /* 0x0000763213007816 */ /* 0x000fc40000000000 */
        /* <DEDUP_REMOVED lines=11> */
.L_x_29855:
        /* <DEDUP_REMOVED lines=15> */
.L_x_29857:
[----:B------:R-:W-:Y:S05]  /*152d0*/  BSYNC.RECONVERGENT B2 ;  /* 0x0000000000027941 */ /* 0x000fea0003800200 */
.L_x_29856:
        /* <DEDUP_REMOVED lines=43> */
.L_x_29854:
[----:B------:R-:W-:Y:S05]  /*15590*/  BSYNC.RECONVERGENT B1 ;  /* 0x0000000000017941 */ /* 0x000fea0003800200 */
.L_x_29853:
        /* <DEDUP_REMOVED lines=16> */
.L_x_29817:
        /* <DEDUP_REMOVED lines=43> */
.L_x_29861:
        /* <DEDUP_REMOVED lines=13> */
.L_x_29863:
[----:B------:R-:W-:Y:S05]  /*15a20*/  BSYNC.RECONVERGENT B2 ;  /* 0x0000000000027941 */ /* 0x000fea0003800200 */
.L_x_29862:
        /* <DEDUP_REMOVED lines=42> */
[----:B------:R-:W-:-:S07]  /*15cd0*/  IMAD.MOV.U32 R24, RZ, RZ, R26 ;  /* 0x000000ffff187224 */ /* 0x000fce00078e001a */
.L_x_29860:
[----:B------:R-:W-:Y:S05]  /*15ce0*/  BSYNC.RECONVERGENT B1 ;  /* 0x0000000000017941 */ /* 0x000fea0003800200 */
.L_x_29859:
[----:B------:R-:W-:Y:S01]  /*15cf0*/  I2FP.F32.U32 R25, R25 ;  /* 0x0000001900197245 */ /* 0x000fe20000201000 */
[----:B-----5:R-:W-:Y:S01]  /*15d00*/  IMAD.U32 R22, R16, 0x10000, RZ ;  /* 0x0001000010167824 */ /* 0x020fe200078e00ff */
[----:B------:R-:W-:Y:S01]  /*15d10*/  ISETP.NE.AND P1, PT, R23, 0x1, PT ;  /* 0x000000011700780c */ /* 0x000fe20003f25270 */
[----:B------:R-:W-:Y:S01]  /*15d20*/  BSSY.RECONVERGENT B1, `(.L_x_29864) ;  /* 0x000004f000017945 */ /* 0x000fe20003800200 */
[----:B------:R-:W-:Y:S01]  /*15d30*/  LOP3.LUT R5, R5, 0xfffffffd, RZ, 0xc0, !PT ;  /* 0xfffffffd05057812 */ /* 0x000fe200078ec0ff */
[----:B------:R-:W-:Y:S01]  /*15d40*/  FFMA.FTZ R25, R25, R214, 1.1641532182693481445e-10 ;  /* 0x2f00000019197423 */ /* 0x000fe200000100d6 */
[----:B------:R-:W-:Y:S01]  /*15d50*/  FMUL.FTZ R22, R22, R215 ;  /* 0x000000d716167220 */ /* 0x000fe20000410000 */
[----:B------:R-:W-:-:S03]  /*15d60*/  PRMT R16, R16, 0x7632, R16 ;  /* 0x0000763210107816 */ /* 0x000fc60000000010 */
[----:B------:R-:W-:Y:S01]  /*15d70*/  FMUL.FTZ R22, R22, R213 ;  /* 0x000000d516167220 */ /* 0x000fe20000410000 */
[----:B------:R-:W-:-:S04]  /*15d80*/  FSETP.GTU.FTZ.AND P0, PT, R25, R212, PT ;  /* 0x000000d41900720b */ /* 0x000fc80003f1c000 */
[----:B------:R-:W-:Y:S02]  /*15d90*/  FSEL R25, R22, RZ, !P0 ;  /* 0x000000ff16197208 */ /* 0x000fe40004000000 */
[----:B------:R-:W-:Y:S02]  /*15da0*/  PLOP3.LUT P0, PT, P0, PT, PT, 0x8, 0x80 ;  /* 0x000000000080781c */ /* 0x000fe4000070e170 */
[----:B------:R-:W-:Y:S01]  /*15db0*/  MOV R22, R8 ;  /* 0x0000000800167202 */ /* 0x000fe20000000f00 */
        /* <DEDUP_REMOVED lines=12> */
.L_x_29866:
        /* <DEDUP_REMOVED lines=13> */
.L_x_29868:
[----:B------:R-:W-:Y:S05]  /*15f50*/  BSYNC.RECONVERGENT B2 ;  /* 0x0000000000027941 */ /* 0x000fea0003800200 */
.L_x_29867:
        /* <DEDUP_REMOVED lines=43> */
.L_x_29865:
[----:B------:R-:W-:Y:S05]  /*16210*/  BSYNC.RECONVERGENT B1 ;  /* 0x0000000000017941 */ /* 0x000fea0003800200 */
.L_x_29864:
        /* <DEDUP_REMOVED lines=22> */
.L_x_29871:
        /* <DEDUP_REMOVED lines=13> */
.L_x_29873:
[----:B------:R-:W-:Y:S05]  /*16450*/  BSYNC.RECONVERGENT B2 ;  /* 0x0000000000027941 */ /* 0x000fea0003800200 */
.L_x_29872:
        /* <DEDUP_REMOVED lines=43> */
.L_x_29870:
[----:B------:R-:W-:Y:S05]  /*16710*/  BSYNC.RECONVERGENT B1 ;  /* 0x0000000000017941 */ /* 0x000fea0003800200 */
.L_x_29869:
        /* <DEDUP_REMOVED lines=23> */
.L_x_29876:
        /* <DEDUP_REMOVED lines=13> */
.L_x_29878:
[----:B------:R-:W-:Y:S05]  /*16960*/  BSYNC.RECONVERGENT B2 ;  /* 0x0000000000027941 */ /* 0x000fea0003800200 */
.L_x_29877:
        /* <DEDUP_REMOVED lines=43> */
.L_x_29875:
[----:B------:R-:W-:Y:S05]  /*16c20*/  BSYNC.RECONVERGENT B1 ;  /* 0x0000000000017941 */ /* 0x000fea0003800200 */
.L_x_29874:
        /* <DEDUP_REMOVED lines=22> */
.L_x_29881:
        /* <DEDUP_REMOVED lines=13> */
.L_x_29883:
[----:B------:R-:W-:Y:S05]  /*16e60*/  BSYNC.RECONVERGENT B2 ;  /* 0x0000000000027941 */ /* 0x000fea0003800200 */
.L_x_29882:
        /* <DEDUP_REMOVED lines=43> */
.L_x_29880:
[----:B------:R-:W-:Y:S05]  /*17120*/  BSYNC.RECONVERGENT B1 ;  /* 0x0000000000017941 */ /* 0x000fea0003800200 */
.L_x_29879:
        /* <DEDUP_REMOVED lines=23> */
.L_x_29886:
        /* <DEDUP_REMOVED lines=13> */
.L_x_29888:
[----:B------:R-:W-:Y:S05]  /*17370*/  BSYNC.RECONVERGENT B2 ;  /* 0x0000000000027941 */ /* 0x000fea0003800200 */
.L_x_29887:
        /* <DEDUP_REMOVED lines=43> */
.L_x_29885:
[----:B------:R-:W-:Y:S05]  /*17630*/  BSYNC.RECONVERGENT B1 ;  /* 0x0000000000017941 */ /* 0x000fea0003800200 */
.L_x_29884:
        /* <DEDUP_REMOVED lines=22> */
.L_x_29891:
        /* <DEDUP_REMOVED lines=13> */
.L_x_29893:
[----:B------:R-:W-:Y:S05]  /*17870*/  BSYNC.RECONVERGENT B2 ;  /* 0x0000000000027941 */ /* 0x000fea0003800200 */
.L_x_29892:
        /* <DEDUP_REMOVED lines=43> */
.L_x_29890:
[----:B------:R-:W-:Y:S05]  /*17b30*/  BSYNC.RECONVERGENT B1 ;  /* 0x0000000000017941 */ /* 0x000fea0003800200 */
.L_x_29889:
        /* <DEDUP_REMOVED lines=23> */
.L_x_29896:
        /* <DEDUP_REMOVED lines=15> */
.L_x_29898:
[----:B------:R-:W-:Y:S05]  /*17da0*/  BSYNC.RECONVERGENT B2 ;  /* 0x0000000000027941 */ /* 0x000fea0003800200 */
.L_x_29897:
        /* <DEDUP_REMOVED lines=43> */
.L_x_29895:
[----:B------:R-:W-:Y:S05]  /*18060*/  BSYNC.RECONVERGENT B1 ;  /* 0x0000000000017941 */ /* 0x000fea0003800200 */
.L_x_29894:
        /* <DEDUP_REMOVED lines=10> */
.L_x_29858:
        /* <DEDUP_REMOVED lines=16> */
.L_x_29902:
        /* <DEDUP_REMOVED lines=13> */
.L_x_29904:
[----:B------:R-:W-:Y:S05]  /*182e0*/  BSYNC.RECONVERGENT B2 ;  /* 0x0000000000027941 */ /* 0x000fea0003800200 */
.L_x_29903:
        /* <DEDUP_REMOVED lines=43> */
.L_x_29901:
[----:B------:R-:W-:Y:S05]  /*185a0*/  BSYNC.RECONVERGENT B1 ;  /* 0x0000000000017941 */ /* 0x000fea0003800200 */
.L_x_29900:
        /* <DEDUP_REMOVED lines=8> */
[----:B------:R-:W-:Y:S01]  /*18630*/  IMAD.MOV.U32 R26, RZ, RZ, 0x2 ;  /* 0x00000002ff1a7424 */ /* 0x000fe200078e00ff */
[----:B------:R-:W-:Y:S01]  /*18640*/  MOV R22, R8 ;  /* 0x0000000800167202 */ /* 0x000fe20000000f00 */
[----:B------:R-:W-:Y:S01]  /*18650*/  FMUL.FTZ R44, R44, R213 ;  /* 0x000000d52c2c7220 */ /* 0x000fe20000410000 */
[----:B------:R-:W-:-:S13]  /*18660*/  FSETP.LE.FTZ.AND P1, PT, R23, R212, PT ;  /* 0x000000d41700720b */ /* 0x000fda0003f33000 */
        /* <DEDUP_REMOVED lines=10> */
.L_x_29907:
        /* <DEDUP_REMOVED lines=13> */
.L_x_29909:
[----:B------:R-:W-:Y:S05]  /*187e0*/  BSYNC.RECONVERGENT B2 ;  /* 0x0000000000027941 */ /* 0x000fea0003800200 */
.L_x_29908:
        /* <DEDUP_REMOVED lines=43> */
.L_x_29906:
[----:B------:R-:W-:Y:S05]  /*18aa0*/  BSYNC.RECONVERGENT B1 ;  /* 0x0000000000017941 */ /* 0x000fea0003800200 */
.L_x_29905:
        /* <DEDUP_REMOVED lines=19> */
.L_x_29912:
        /* <DEDUP_REMOVED lines=13> */
.L_x_29914:
[----:B------:R-:W-:Y:S05]  /*18cb0*/  BSYNC.RECONVERGENT B2 ;  /* 0x0000000000027941 */ /* 0x000fea0003800200 */
.L_x_29913:
        /* <DEDUP_REMOVED lines=43> */
.L_x_29911:
[----:B------:R-:W-:Y:S05]  /*18f70*/  BSYNC.RECONVERGENT B1 ;  /* 0x0000000000017941 */ /* 0x000fea0003800200 */
.L_x_29910:
        /* <DEDUP_REMOVED lines=20> */
.L_x_29917:
        /* <DEDUP_REMOVED lines=13> */
.L_x_29919:
[----:B------:R-:W-:Y:S05]  /*19190*/  BSYNC.RECONVERGENT B2 ;  /* 0x0000000000027941 */ /* 0x000fea0003800200 */
.L_x_29918:
        /* <DEDUP_REMOVED lines=43> */
.L_x_29916:
[----:B------:R-:W-:Y:S05]  /*19450*/  BSYNC.RECONVERGENT B1 ;  /* 0x0000000000017941 */ /* 0x000fea0003800200 */
.L_x_29915:
        /* <DEDUP_REMOVED lines=19> */
.L_x_29922:
        /* <DEDUP_REMOVED lines=13> */
.L_x_29924:
[----:B------:R-:W-:Y:S05]  /*19660*/  BSYNC.RECONVERGENT B2 ;  /* 0x0000000000027941 */ /* 0x000fea0003800200 */
.L_x_29923:
        /* <DEDUP_REMOVED lines=43> */
.L_x_29921:
[----:B------:R-:W-:Y:S05]  /*19920*/  BSYNC.RECONVERGENT B1 ;  /* 0x0000000000017941 */ /* 0x000fea0003800200 */
.L_x_29920:
        /* <DEDUP_REMOVED lines=20> */
.L_x_29927:
        /* <DEDUP_REMOVED lines=13> */
.L_x_29929:
[----:B------:R-:W-:Y:S05]  /*19b40*/  BSYNC.RECONVERGENT B2 ;  /* 0x0000000000027941 */ /* 0x000fea0003800200 */
.L_x_29928:
        /* <DEDUP_REMOVED lines=43> */
.L_x_29926:
[----:B------:R-:W-:Y:S05]  /*19e00*/  BSYNC.RECONVERGENT B1 ;  /* 0x0000000000017941 */ /* 0x000fea0003800200 */
.L_x_29925:
        /* <DEDUP_REMOVED lines=19> */
.L_x_29932:
        /* <DEDUP_REMOVED lines=13> */
.L_x_29934:
[----:B------:R-:W-:Y:S05]  /*1a010*/  BSYNC.RECONVERGENT B2 ;  /* 0x0000000000027941 */ /* 0x000fea0003800200 */
.L_x_29933:
        /* <DEDUP_REMOVED lines=43> */
.L_x_29931:
[----:B------:R-:W-:Y:S05]  /*1a2d0*/  BSYNC.RECONVERGENT B1 ;  /* 0x0000000000017941 */ /* 0x000fea0003800200 */
.L_x_29930:
[----:B------:R-:W-:Y:S01]  /*1a2e0*/  ISETP.NE.AND P6, PT, R23, 0x1, PT ;  /* 0x000000011700780c */ /* 0x000fe20003fc5270 */
[----:B------:R-:W-:Y:S01]  /*1a2f0*/  BSSY.RECONVERGENT B1, `(.L_x_29935) ;  /* 0x000004e000017945 */ /* 0x000fe20003800200 */
[----:B------:R-:W-:Y:S01]  /*1a300*/  I2FP.F32.U32 R17, R16 ;  /* 0x0000001000117245 */ /* 0x000fe20000201000 */
[C---:B------:R-:W-:Y:S01]  /*1a310*/  IMAD.U32 R16, R19.reuse, 0x10000, RZ ;  /* 0x0001000013107824 */ /* 0x040fe200078e00ff */
[----:B------:R-:W-:Y:S01]  /*1a320*/  PRMT R19, R19, 0x7632, R19 ;  /* 0x0000763213137816 */ /* 0x000fe20000000013 */
[----:B------:R-:W-:Y:S02]  /*1a330*/  IMAD.MOV.U32 R30, RZ, RZ, 0x2 ;  /* 0x00000002ff1e7424 */ /* 0x000fe400078e00ff */
[----:B------:R-:W-:Y:S01]  /*1a340*/  FFMA.FTZ R17, R17, R214, 1.1641532182693481445e-10 ;  /* 0x2f00000011117423 */ /* 0x000fe200000100d6 */
[----:B------:R-:W-:Y:S01]  /*1a350*/  FMUL.FTZ R42, R16, R215 ;  /* 0x000000d7102a7220 */ /* 0x000fe20000410000 */
[----:B------:R-:W-:-:S03]  /*1a360*/  MOV R16, R8 ;  /* 0x0000000800107202 */ /* 0x000fc60000000f00 */
[----:B------:R-:W-:Y:S01]  /*1a370*/  FMUL.FTZ R42, R42, R213 ;  /* 0x000000d52a2a7220 */ /* 0x000fe20000410000 */
        /* <DEDUP_REMOVED lines=10> */
.L_x_29937:
        /* <DEDUP_REMOVED lines=15> */
.L_x_29939:
[----:B------:R-:W-:Y:S05]  /*1a510*/  BSYNC.RECONVERGENT B2 ;  /* 0x0000000000027941 */ /* 0x000fea0003800200 */
.L_x_29938:
        /* <DEDUP_REMOVED lines=43> */
.L_x_29936:
[----:B------:R-:W-:Y:S05]  /*1a7d0*/  BSYNC.RECONVERGENT B1 ;  /* 0x0000000000017941 */ /* 0x000fea0003800200 */
.L_x_29935:
        /* <DEDUP_REMOVED lines=16> */
.L_x_29899:
        /* <DEDUP_REMOVED lines=18> */
[----:B------:R0:W-:Y:S01]  /*1aa00*/  STG.E.128 desc[UR8][R22.64+0x10], R40 ;  /* 0x0000102816007986 */ /* 0x0001e2000c101d08 */
        /* <DEDUP_REMOVED lines=24> */
.L_x_29943:
        /* <DEDUP_REMOVED lines=13> */
.L_x_29945:
[----:B------:R-:W-:Y:S05]  /*1ac60*/  BSYNC.RECONVERGENT B2 ;  /* 0x0000000000027941 */ /* 0x000fea0003800200 */
.L_x_29944:
        /* <DEDUP_REMOVED lines=43> */
.L_x_29942:
[----:B------:R-:W-:Y:S05]  /*1af20*/  BSYNC.RECONVERGENT B1 ;  /* 0x0000000000017941 */ /* 0x000fea0003800200 */
.L_x_29941:
[----:B------:R-:W-:Y:S01]  /*1af30*/  I2FP.F32.U32 R25, R25 ;  /* 0x0000001900197245 */ /* 0x000fe20000201000 */
[----:B------:R-:W-:Y:S01]  /*1af40*/  BSSY.RECONVERGENT B1, `(.L_x_29946) ;  /* 0x0000051000017945 */ /* 0x000fe20003800200 */
[----:B-----5:R-:W-:Y:S02]  /*1af50*/  SHF.L.U32 R24, R16, 0x10, RZ ;  /* 0x0000001010187819 */ /* 0x020fe400000006ff */
        /* <DEDUP_REMOVED lines=22> */
.L_x_29948:
        /* <DEDUP_REMOVED lines=13> */
.L_x_29950:
[----:B------:R-:W-:Y:S05]  /*1b190*/  BSYNC.RECONVERGENT B2 ;  /* 0x0000000000027941 */ /* 0x000fea0003800200 */
.L_x_29949:
        /* <DEDUP_REMOVED lines=43> */
.L_x_29947:
[----:B------:R-:W-:Y:S05]  /*1b450*/  BSYNC.RECONVERGENT B1 ;  /* 0x0000000000017941 */ /* 0x000fea0003800200 */
.L_x_29946:
        /* <DEDUP_REMOVED lines=22> */
.L_x_29953:
        /* <DEDUP_REMOVED lines=13> */
.L_x_29955:
[----:B------:R-:W-:Y:S05]  /*1b690*/  BSYNC.RECONVERGENT B2 ;  /* 0x0000000000027941 */ /* 0x000fea0003800200 */
.L_x_29954:
        /* <DEDUP_REMOVED lines=43> */
.L_x_29952:
[----:B------:R-:W-:Y:S05]  /*1b950*/  BSYNC.RECONVERGENT B1 ;  /* 0x0000000000017941 */ /* 0x000fea0003800200 */
.L_x_29951:
        /* <DEDUP_REMOVED lines=23> */
.L_x_29958:
        /* <DEDUP_REMOVED lines=13> */
.L_x_29960:
[----:B------:R-:W-:Y:S05]  /*1bba0*/  BSYNC.RECONVERGENT B2 ;  /* 0x0000000000027941 */ /* 0x000fea0003800200 */
.L_x_29959:
        /* <DEDUP_REMOVED lines=43> */
.L_x_29957:
[----:B------:R-:W-:Y:S05]  /*1be60*/  BSYNC.RECONVERGENT B1 ;  /* 0x0000000000017941 */ /* 0x000fea0003800200 */
.L_x_29956:
        /* <DEDUP_REMOVED lines=22> */
.L_x_29963:
        /* <DEDUP_REMOVED lines=13> */
.L_x_29965:
[----:B------:R-:W-:Y:S05]  /*1c0a0*/  BSYNC.RECONVERGENT B2 ;  /* 0x0000000000027941 */ /* 0x000fea0003800200 */
.L_x_29964:
        /* <DEDUP_REMOVED lines=43> */
.L_x_29962:
[----:B------:R-:W-:Y:S05]  /*1c360*/  BSYNC.RECONVERGENT B1 ;  /* 0x0000000000017941 */ /* 0x000fea0003800200 */
.L_x_29961:
        /* <DEDUP_REMOVED lines=23> */
.L_x_29968:
        /* <DEDUP_REMOVED lines=13> */
.L_x_29970:
[----:B------:R-:W-:Y:S05]  /*1c5b0*/  BSYNC.RECONVERGENT B2 ;  /* 0x0000000000027941 */ /* 0x000fea0003800200 */
.L_x_29969:
        /* <DEDUP_REMOVED lines=43> */
.L_x_29967:
[----:B------:R-:W-:Y:S05]  /*1c870*/  BSYNC.RECONVERGENT B1 ;  /* 0x0000000000017941 */ /* 0x000fea0003800200 */
.L_x_29966:
        /* <DEDUP_REMOVED lines=22> */
.L_x_29973:
        /* <DEDUP_REMOVED lines=13> */
.L_x_29975:
[----:B------:R-:W-:Y:S05]  /*1cab0*/  BSYNC.RECONVERGENT B2 ;  /* 0x0000000000027941 */ /* 0x000fea0003800200 */
.L_x_29974:
        /* <DEDUP_REMOVED lines=43> */
.L_x_29972:
[----:B------:R-:W-:Y:S05]  /*1cd70*/  BSYNC.RECONVERGENT B1 ;  /* 0x0000000000017941 */ /* 0x000fea0003800200 */
.L_x_29971:
        /* <DEDUP_REMOVED lines=23> */
.L_x_29978:
        /* <DEDUP_REMOVED lines=15> */
.L_x_29980:
[----:B------:R-:W-:Y:S05]  /*1cfe0*/  BSYNC.RECONVERGENT B2 ;  /* 0x0000000000027941 */ /* 0x000fea0003800200 */
.L_x_29979:
        /* <DEDUP_REMOVED lines=43> */
.L_x_29977:
[----:B------:R-:W-:Y:S05]  /*1d2a0*/  BSYNC.RECONVERGENT B1 ;  /* 0x0000000000017941 */ /* 0x000fea0003800200 */
.L_x_29976:
        /* <DEDUP_REMOVED lines=10> */
.L_x_29940:
        /* <DEDUP_REMOVED lines=16> */
.L_x_29984:
        /* <DEDUP_REMOVED lines=13> */
.L_x_29986:
[----:B------:R-:W-:Y:S05]  /*1d520*/  BSYNC.RECONVERGENT B2 ;  /* 0x0000000000027941 */ /* 0x000fea0003800200 */
.L_x_29985:
        /* <DEDUP_REMOVED lines=43> */
.L_x_29983:
[----:B------:R-:W-:Y:S05]  /*1d7e0*/  BSYNC.RECONVERGENT B1 ;  /* 0x0000000000017941 */ /* 0x000fea0003800200 */
.L_x_29982:
        /* <DEDUP_REMOVED lines=22> */
.L_x_29989:
        /* <DEDUP_REMOVED lines=13> */
.L_x_29991:
[----:B------:R-:W-:Y:S05]  /*1da20*/  BSYNC.RECONVERGENT B2 ;  /* 0x0000000000027941 */ /* 0x000fea0003800200 */
.L_x_29990:
        /* <DEDUP_REMOVED lines=43> */
.L_x_29988:
[----:B------:R-:W-:Y:S05]  /*1dce0*/  BSYNC.RECONVERGENT B1 ;  /* 0x0000000000017941 */ /* 0x000fea0003800200 */
.L_x_29987:
        /* <DEDUP_REMOVED lines=19> */
.L_x_29994:
        /* <DEDUP_REMOVED lines=13> */
.L_x_29996:
[----:B------:R-:W-:Y:S05]  /*1def0*/  BSYNC.RECONVERGENT B2 ;  /* 0x0000000000027941 */ /* 0x000fea0003800200 */
.L_x_29995:
        /* <DEDUP_REMOVED lines=43> */
.L_x_29993:
[----:B------:R-:W-:Y:S05]  /*1e1b0*/  BSYNC.RECONVERGENT B1 ;  /* 0x0000000000017941 */ /* 0x000fea0003800200 */
.L_x_29992:
        /* <DEDUP_REMOVED lines=20> */
.L_x_29999:
        /* <DEDUP_REMOVED lines=13> */
.L_x_30001:
[----:B------:R-:W-:Y:S05]  /*1e3d0*/  BSYNC.RECONVERGENT B2 ;  /* 0x0000000000027941 */ /* 0x000fea0003800200 */
.L_x_30000:
        /* <DEDUP_REMOVED lines=43> */
.L_x_29998:
[----:B------:R-:W-:Y:S05]  /*1e690*/  BSYNC.RECONVERGENT B1 ;  /* 0x0000000000017941 */ /* 0x000fea0003800200 */
.L_x_29997:
[----:B------:R-:W-:Y:S01]  /*1e6a0*/  ISETP.NE.AND P3, PT, R25, 0x1, PT ;  /* 0x000000011900780c */ /* 0x000fe20003f65270 */
[----:B------:R-:W-:Y:S01]  /*1e6b0*/  BSSY.RECONVERGENT B1, `(.L_x_30002) ;  /* 0x000004b000017945 */ /* 0x000fe20003800200 */
[----:B------:R-:W-:Y:S01]  /*1e6c0*/  I2FP.F32.U32 R23, R16 ;  /* 0x0000001000177245 */ /* 0x000fe20000201000 */
[----:B------:R-:W-:Y:S02]  /*1e6d0*/  IMAD.U32 R16, R17, 0x10000, RZ ;  /* 0x0001000011107824 */ /* 0x000fe400078e00ff */
[----:B------:R-:W-:Y:S02]  /*1e6e0*/  IMAD.MOV.U32 R17, RZ, RZ, R8 ;  /* 0x000000ffff117224 */ /* 0x000fe400078e0008 */
[----:B------:R-:W-:Y:S01]  /*1e6f0*/  FFMA.FTZ R23, R23, R214, 1.1641532182693481445e-10 ;  /* 0x2f00000017177423 */ /* 0x000fe200000100d6 */
[----:B------:R-:W-:-:S04]  /*1e700*/  FMUL.FTZ R16, R16, R215 ;  /* 0x000000d710107220 */ /* 0x000fc80000410000 */
[----:B------:R-:W-:Y:S01]  /*1e710*/  FSETP.LE.FTZ.AND P2, PT, R23, R212, PT ;  /* 0x000000d41700720b */ /* 0x000fe20003f53000 */
[----:B------:R-:W-:Y:S01]  /*1e720*/  FMUL.FTZ R39, R16, R213 ;  /* 0x000000d510277220 */ /* 0x000fe20000410000 */
        /* <DEDUP_REMOVED lines=10> */
.L_x_30004:
        /* <DEDUP_REMOVED lines=13> */
.L_x_30006:
[----:B------:R-:W-:Y:S05]  /*1e8a0*/  BSYNC.RECONVERGENT B2 ;  /* 0x0000000000027941 */ /* 0x000fea0003800200 */
.L_x_30005:
        /* <DEDUP_REMOVED lines=43> */
.L_x_30003:
[----:B------:R-:W-:Y:S05]  /*1eb60*/  BSYNC.RECONVERGENT B1 ;  /* 0x0000000000017941 */ /* 0x000fea0003800200 */
.L_x_30002:
        /* <DEDUP_REMOVED lines=20> */
.L_x_30009:
        /* <DEDUP_REMOVED lines=13> */
.L_x_30011:
[----:B------:R-:W-:Y:S05]  /*1ed80*/  BSYNC.RECONVERGENT B2 ;  /* 0x0000000000027941 */ /* 0x000fea0003800200 */
.L_x_30010:
        /* <DEDUP_REMOVED lines=43> */
.L_x_30008:
[----:B------:R-:W-:Y:S05]  /*1f040*/  BSYNC.RECONVERGENT B1 ;  /* 0x0000000000017941 */ /* 0x000fea0003800200 */
.L_x_30007:
        /* <DEDUP_REMOVED lines=19> */
.L_x_30014:
        /* <DEDUP_REMOVED lines=13> */
.L_x_30016:
[----:B------:R-:W-:Y:S05]  /*1f250*/  BSYNC.RECONVERGENT B2 ;  /* 0x0000000000027941 */ /* 0x000fea0003800200 */
.L_x_30015:
        /* <DEDUP_REMOVED lines=43> */
.L_x_30013:
[----:B------:R-:W-:Y:S05]  /*1f510*/  BSYNC.RECONVERGENT B1 ;  /* 0x0000000000017941 */ /* 0x000fea0003800200 */
.L_x_30012:
[----:B------:R-:W-:Y:S01]  /*1f520*/  ISETP.NE.AND P6, PT, R25, 0x1, PT ;  /* 0x000000011900780c */ /* 0x000fe20003fc5270 */
[----:B------:R-:W-:Y:S01]  /*1f530*/  BSSY.RECONVERGENT B1, `(.L_x_30017) ;  /* 0x000004e000017945 */ /* 0x000fe20003800200 */
[----:B------:R-:W-:Y:S01]  /*1f540*/  I2FP.F32.U32 R17, R16 ;  /* 0x0000001000117245 */ /* 0x000fe20000201000 */
[C---:B------:R-:W-:Y:S01]  /*1f550*/  IMAD.U32 R16, R19.reuse, 0x10000, RZ ;  /* 0x0001000013107824 */ /* 0x040fe200078e00ff */
[----:B------:R-:W-:Y:S02]  /*1f560*/  PRMT R19, R19, 0x7632, R19 ;  /* 0x0000763213137816 */ /* 0x000fe40000000013 */
[----:B------:R-:W-:Y:S01]  /*1f570*/  MOV R23, 0x2 ;  /* 0x0000000200177802 */ /* 0x000fe20000000f00 */
        /* <DEDUP_REMOVED lines=14> */
.L_x_30019:
        /* <DEDUP_REMOVED lines=15> */
.L_x_30021:
[----:B------:R-:W-:Y:S05]  /*1f750*/  BSYNC.RECONVERGENT B2 ;  /* 0x0000000000027941 */ /* 0x000fea0003800200 */
.L_x_30020:
        /* <DEDUP_REMOVED lines=43> */
.L_x_30018:
[----:B------:R-:W-:Y:S05]  /*1fa10*/  BSYNC.RECONVERGENT B1 ;  /* 0x0000000000017941 */ /* 0x000fea0003800200 */
.L_x_30017:
        /* <DEDUP_REMOVED lines=16> */
.L_x_29981:
        /* <DEDUP_REMOVED lines=15> */
[----:B------:R-:W-:Y:S01]  /*1fc10*/  LOP3.LUT R29, R29, R28, RZ, 0xfc, !PT ;  /* 0x0000001c1d1d7212 */ /* 0x000fe200078efcff */
[----:B------:R0:W-:Y:S01]  /*1fc20*/  STG.E.128 desc[UR8][R24.64+0x10], R32 ;  /* 0x0000102018007986 */ /* 0x0001e2000c101d08 */
        /* <DEDUP_REMOVED lines=26> */
.L_x_30025:
        /* <DEDUP_REMOVED lines=13> */
.L_x_30027:
[----:B------:R-:W-:Y:S05]  /*1fea0*/  BSYNC.RECONVERGENT B2 ;  /* 0x0000000000027941 */ /* 0x000fea0003800200 */
.L_x_30026:
        /* <DEDUP_REMOVED lines=41> */
[----:B------:R-:W-:Y:S01]  /*20140*/  IMAD.MOV.U32 R211, RZ, RZ, R22 ;  /* 0x000000ffffd37224 */ /* 0x000fe200078e0016 */
[----:B------:R-:W-:-:S07]  /*20150*/  MOV R222, R224 ;  /* 0x000000e000de7202 */ /* 0x000fce0000000f00 */
.L_x_30024:
[----:B------:R-:W-:Y:S05]  /*20160*/  BSYNC.RECONVERGENT B1 ;  /* 0x0000000000017941 */ /* 0x000fea0003800200 */
.L_x_30023:
        /* <DEDUP_REMOVED lines=25> */
.L_x_30030:
        /* <DEDUP_REMOVED lines=13> */
.L_x_30032:
[----:B------:R-:W-:Y:S05]  /*203d0*/  BSYNC.RECONVERGENT B2 ;  /* 0x0000000000027941 */ /* 0x000fea0003800200 */
.L_x_30031:
        /* <DEDUP_REMOVED lines=43> */
.L_x_30029:
[----:B------:R-:W-:Y:S05]  /*20690*/  BSYNC.RECONVERGENT B1 ;  /* 0x0000000000017941 */ /* 0x000fea0003800200 */
.L_x_30028:
        /* <DEDUP_REMOVED lines=22> */
.L_x_30035:
        /* <DEDUP_REMOVED lines=13> */
.L_x_30037:
[----:B------:R-:W-:Y:S05]  /*208d0*/  BSYNC.RECONVERGENT B2 ;  /* 0x0000000000027941 */ /* 0x000fea0003800200 */
.L_x_30036:
        /* <DEDUP_REMOVED lines=43> */
.L_x_30034:
[----:B------:R-:W-:Y:S05]  /*20b90*/  BSYNC.RECONVERGENT B1 ;  /* 0x0000000000017941 */ /* 0x000fea0003800200 */
.L_x_30033:
        /* <DEDUP_REMOVED lines=23> */
.L_x_30040:
        /* <DEDUP_REMOVED lines=13> */
.L_x_30042:
[----:B------:R-:W-:Y:S05]  /*20de0*/  BSYNC.RECONVERGENT B2 ;  /* 0x0000000000027941 */ /* 0x000fea0003800200 */
.L_x_30041:
        /* <DEDUP_REMOVED lines=43> */
.L_x_30039:
[----:B------:R-:W-:Y:S05]  /*210a0*/  BSYNC.RECONVERGENT B1 ;  /* 0x0000000000017941 */ /* 0x000fea0003800200 */
.L_x_30038:
        /* <DEDUP_REMOVED lines=22> */
.L_x_30045:
        /* <DEDUP_REMOVED lines=13> */
.L_x_30047:
[----:B------:R-:W-:Y:S05]  /*212e0*/  BSYNC.RECONVERGENT B2 ;  /* 0x0000000000027941 */ /* 0x000fea0003800200 */
.L_x_30046:
        /* <DEDUP_REMOVED lines=43> */
.L_x_30044:
[----:B------:R-:W-:Y:S05]  /*215a0*/  BSYNC.RECONVERGENT B1 ;  /* 0x0000000000017941 */ /* 0x000fea0003800200 */
.L_x_30043:
        /* <DEDUP_REMOVED lines=23> */
.L_x_30050:
        /* <DEDUP_REMOVED lines=13> */
.L_x_30052:
[----:B------:R-:W-:Y:S05]  /*217f0*/  BSYNC.RECONVERGENT B2 ;  /* 0x0000000000027941 */ /* 0x000fea0003800200 */
.L_x_30051:
        /* <DEDUP_REMOVED lines=40> */
[----:B------:R-:W-:Y:S02]  /*21a80*/  LOP3.LUT R11, R16, UR33, R209, 0x96, !PT ;  /* 0x00000021100b7c12 */ /* 0x000fe4000f8e96d1 */
[----:B------:R-:W-:Y:S01]  /*21a90*/  MOV R16, R222 ;  /* 0x000000de00107202 */ /* 0x000fe20000000f00 */
[----:B------:R-:W-:-:S07]  /*21aa0*/  IMAD.MOV.U32 R222, RZ, RZ, R208 ;  /* 0x000000ffffde7224 */ /* 0x000fce00078e00d0 */
.L_x_30049:
[----:B------:R-:W-:Y:S05]  /*21ab0*/  BSYNC.RECONVERGENT B1 ;  /* 0x0000000000017941 */ /* 0x000fea0003800200 */
.L_x_30048:
        /* <DEDUP_REMOVED lines=22> */
.L_x_30055:
        /* <DEDUP_REMOVED lines=13> */
.L_x_30057:
[----:B------:R-:W-:Y:S05]  /*21cf0*/  BSYNC.RECONVERGENT B2 ;  /* 0x0000000000027941 */ /* 0x000fea0003800200 */
.L_x_30056:
        /* <DEDUP_REMOVED lines=43> */
.L_x_30054:
[----:B------:R-:W-:Y:S05]  /*21fb0*/  BSYNC.RECONVERGENT B1 ;  /* 0x0000000000017941 */ /* 0x000fea0003800200 */
.L_x_30053:
        /* <DEDUP_REMOVED lines=23> */
.L_x_30060:
        /* <DEDUP_REMOVED lines=15> */
.L_x_30062:
[----:B------:R-:W-:Y:S05]  /*22220*/  BSYNC.RECONVERGENT B2 ;  /* 0x0000000000027941 */ /* 0x000fea0003800200 */
.L_x_30061:
        /* <DEDUP_REMOVED lines=43> */
.L_x_30059:
[----:B------:R-:W-:Y:S05]  /*224e0*/  BSYNC.RECONVERGENT B1 ;  /* 0x0000000000017941 */ /* 0x000fea0003800200 */
.L_x_30058:
        /* <DEDUP_REMOVED lines=10> */
.L_x_30022:
        /* <DEDUP_REMOVED lines=16> */
.L_x_30066:
        /* <DEDUP_REMOVED lines=13> */
.L_x_30068:
[----:B------:R-:W-:Y:S05]  /*22760*/  BSYNC.RECONVERGENT B2 ;  /* 0x0000000000027941 */ /* 0x000fea0003800200 */
.L_x_30067:
        /* <DEDUP_REMOVED lines=43> */
.L_x_30065:
[----:B------:R-:W-:Y:S05]  /*22a20*/  BSYNC.RECONVERGENT B1 ;  /* 0x0000000000017941 */ /* 0x000fea0003800200 */
.L_x_30064:
        /* <DEDUP_REMOVED lines=22> */
.L_x_30071:
        /* <DEDUP_REMOVED lines=13> */
.L_x_30073:
[----:B------:R-:W-:Y:S05]  /*22c60*/  BSYNC.RECONVERGENT B2 ;  /* 0x0000000000027941 */ /* 0x000fea0003800200 */
.L_x_30072:
        /* <DEDUP_REMOVED lines=43> */
.L_x_30070:
[----:B------:R-:W-:Y:S05]  /*22f20*/  BSYNC.RECONVERGENT B1 ;  /* 0x0000000000017941 */ /* 0x000fea0003800200 */
.L_x_30069:
        /* <DEDUP_REMOVED lines=19> */
.L_x_30076:
        /* <DEDUP_REMOVED lines=13> */
.L_x_30078:
[----:B------:R-:W-:Y:S05]  /*23130*/  BSYNC.RECONVERGENT B2 ;  /* 0x0000000000027941 */ /* 0x000fea0003800200 */
.L_x_30077:
        /* <DEDUP_REMOVED lines=43> */
.L_x_30075:
[----:B------:R-:W-:Y:S05]  /*233f0*/  BSYNC.RECONVERGENT B1 ;  /* 0x0000000000017941 */ /* 0x000fea0003800200 */
.L_x_30074:
        /* <DEDUP_REMOVED lines=20> */
.L_x_30081:
        /* <DEDUP_REMOVED lines=13> */
.L_x_30083:
[----:B------:R-:W-:Y:S05]  /*23610*/  BSYNC.RECONVERGENT B2 ;  /* 0x0000000000027941 */ /* 0x000fea0003800200 */
.L_x_30082:
        /* <DEDUP_REMOVED lines=43> */
.L_x_30080:
[----:B------:R-:W-:Y:S05]  /*238d0*/  BSYNC.RECONVERGENT B1 ;  /* 0x0000000000017941 */ /* 0x000fea0003800200 */
.L_x_30079:
[----:B------:R-:W-:Y:S01]  /*238e0*/  ISETP.NE.AND P3, PT, R22, 0x1, PT ;  /* 0x000000011600780c */ /* 0x000fe20003f65270 */
[----:B------:R-:W-:Y:S01]  /*238f0*/  BSSY.RECONVERGENT B1, `(.L_x_30084) ;  /* 0x000004b000017945 */ /* 0x000fe20003800200 */
[----:B------:R-:W-:Y:S02]  /*23900*/  I2FP.F32.U32 R23, R16 ;  /* 0x0000001000177245 */ /* 0x000fe40000201000 */
[----:B------:R-:W-:Y:S02]  /*23910*/  SHF.L.U32 R16, R17, 0x10, RZ ;  /* 0x0000001011107819 */ /* 0x000fe400000006ff */
[----:B------:R-:W-:Y:S01]  /*23920*/  MOV R17, R8 ;  /* 0x0000000800117202 */ /* 0x000fe20000000f00 */
[----:B------:R-:W-:Y:S02]  /*23930*/  FFMA.FTZ R23, R23, R214, 1.1641532182693481445e-10 ;  /* 0x2f00000017177423 */ /* 0x000fe400000100d6 */
        /* <DEDUP_REMOVED lines=13> */
.L_x_30086:
        /* <DEDUP_REMOVED lines=13> */
.L_x_30088:
[----:B------:R-:W-:Y:S05]  /*23ae0*/  BSYNC.RECONVERGENT B2 ;  /* 0x0000000000027941 */ /* 0x000fea0003800200 */
.L_x_30087:
        /* <DEDUP_REMOVED lines=43> */
.L_x_30085:
[----:B------:R-:W-:Y:S05]  /*23da0*/  BSYNC.RECONVERGENT B1 ;  /* 0x0000000000017941 */ /* 0x000fea0003800200 */
.L_x_30084:
        /* <DEDUP_REMOVED lines=20> */
.L_x_30091:
        /* <DEDUP_REMOVED lines=13> */
.L_x_30093:
[----:B------:R-:W-:Y:S05]  /*23fc0*/  BSYNC.RECONVERGENT B2 ;  /* 0x0000000000027941 */ /* 0x000fea0003800200 */
.L_x_30092:
        /* <DEDUP_REMOVED lines=43> */
.L_x_30090:
[----:B------:R-:W-:Y:S05]  /*24280*/  BSYNC.RECONVERGENT B1 ;  /* 0x0000000000017941 */ /* 0x000fea0003800200 */
.L_x_30089:
        /* <DEDUP_REMOVED lines=19> */
.L_x_30096:
        /* <DEDUP_REMOVED lines=13> */
.L_x_30098:
[----:B------:R-:W-:Y:S05]  /*24490*/  BSYNC.RECONVERGENT B2 ;  /* 0x0000000000027941 */ /* 0x000fea0003800200 */
.L_x_30097:
        /* <DEDUP_REMOVED lines=43> */
.L_x_30095:
[----:B------:R-:W-:Y:S05]  /*24750*/  BSYNC.RECONVERGENT B1 ;  /* 0x0000000000017941 */ /* 0x000fea0003800200 */
.L_x_30094:
        /* <DEDUP_REMOVED lines=20> */
.L_x_30101:
        /* <DEDUP_REMOVED lines=15> */
.L_x_30103:
[----:B------:R-:W-:Y:S05]  /*24990*/  BSYNC.RECONVERGENT B2 ;  /* 0x0000000000027941 */ /* 0x000fea0003800200 */
.L_x_30102:
        /* <DEDUP_REMOVED lines=43> */
.L_x_30100:
[----:B------:R-:W-:Y:S05]  /*24c50*/  BSYNC.RECONVERGENT B1 ;  /* 0x0000000000017941 */ /* 0x000fea0003800200 */
.L_x_30099:
        /* <DEDUP_REMOVED lines=16> */
.L_x_30063:
        /* <DEDUP_REMOVED lines=43> */
.L_x_30107:
        /* <DEDUP_REMOVED lines=13> */
.L_x_30109:
[----:B------:R-:W-:Y:S05]  /*250e0*/  BSYNC.RECONVERGENT B2 ;  /* 0x0000000000027941 */ /* 0x000fea0003800200 */
.L_x_30108:
        /* <DEDUP_REMOVED lines=43> */
.L_x_30106:
[----:B------:R-:W-:Y:S05]  /*253a0*/  BSYNC.RECONVERGENT B1 ;  /* 0x0000000000017941 */ /* 0x000fea0003800200 */
.L_x_30105:
        /* <DEDUP_REMOVED lines=25> */
.L_x_30112:
        /* <DEDUP_REMOVED lines=13> */
.L_x_30114:
[----:B------:R-:W-:Y:S05]  /*25610*/  BSYNC.RECONVERGENT B2 ;  /* 0x0000000000027941 */ /* 0x000fea0003800200 */
.L_x_30113:
        /* <DEDUP_REMOVED lines=43> */
.L_x_30111:
[----:B------:R-:W-:Y:S05]  /*258d0*/  BSYNC.RECONVERGENT B1 ;  /* 0x0000000000017941 */ /* 0x000fea0003800200 */
.L_x_30110:
        /* <DEDUP_REMOVED lines=22> */
.L_x_30117:
        /* <DEDUP_REMOVED lines=13> */
.L_x_30119:
[----:B------:R-:W-:Y:S05]  /*25b10*/  BSYNC.RECONVERGENT B2 ;  /* 0x0000000000027941 */ /* 0x000fea0003800200 */
.L_x_30118:
        /* <DEDUP_REMOVED lines=43> */
.L_x_30116:
[----:B------:R-:W-:Y:S05]  /*25dd0*/  BSYNC.RECONVERGENT B1 ;  /* 0x0000000000017941 */ /* 0x000fea0003800200 */
.L_x_30115:
        /* <DEDUP_REMOVED lines=23> */
.L_x_30122:
        /* <DEDUP_REMOVED lines=13> */
.L_x_30124:
[----:B------:R-:W-:Y:S05]  /*26020*/  BSYNC.RECONVERGENT B2 ;  /* 0x0000000000027941 */ /* 0x000fea0003800200 */
.L_x_30123:
        /* <DEDUP_REMOVED lines=43> */
.L_x_30121:
[----:B------:R-:W-:Y:S05]  /*262e0*/  BSYNC.RECONVERGENT B1 ;  /* 0x0000000000017941 */ /* 0x000fea0003800200 */
.L_x_30120:
        /* <DEDUP_REMOVED lines=22> */
.L_x_30127:
        /* <DEDUP_REMOVED lines=13> */
.L_x_30129:
[----:B------:R-:W-:Y:S05]  /*26520*/  BSYNC.RECONVERGENT B2 ;  /* 0x0000000000027941 */ /* 0x000fea0003800200 */
.L_x_30128:
        /* <DEDUP_REMOVED lines=43> */
.L_x_30126:
[----:B------:R-:W-:Y:S05]  /*267e0*/  BSYNC.RECONVERGENT B1 ;  /* 0x0000000000017941 */ /* 0x000fea0003800200 */
.L_x_30125:
        /* <DEDUP_REMOVED lines=23> */
.L_x_30132:
        /* <DEDUP_REMOVED lines=13> */
.L_x_30134:
[----:B------:R-:W-:Y:S05]  /*26a30*/  BSYNC.RECONVERGENT B2 ;  /* 0x0000000000027941 */ /* 0x000fea0003800200 */
.L_x_30133:
        /* <DEDUP_REMOVED lines=43> */
.L_x_30131:
[----:B------:R-:W-:Y:S05]  /*26cf0*/  BSYNC.RECONVERGENT B1 ;  /* 0x0000000000017941 */ /* 0x000fea0003800200 */
.L_x_30130:
        /* <DEDUP_REMOVED lines=22> */
.L_x_30137:
        /* <DEDUP_REMOVED lines=13> */
.L_x_30139:
[----:B------:R-:W-:Y:S05]  /*26f30*/  BSYNC.RECONVERGENT B2 ;  /* 0x0000000000027941 */ /* 0x000fea0003800200 */
.L_x_30138:
        /* <DEDUP_REMOVED lines=43> */
.L_x_30136:
[----:B------:R-:W-:Y:S05]  /*271f0*/  BSYNC.RECONVERGENT B1 ;  /* 0x0000000000017941 */ /* 0x000fea0003800200 */
.L_x_30135:
        /* <DEDUP_REMOVED lines=23> */
.L_x_30142:
        /* <DEDUP_REMOVED lines=15> */
.L_x_30144:
[----:B------:R-:W-:Y:S05]  /*27460*/  BSYNC.RECONVERGENT B2 ;  /* 0x0000000000027941 */ /* 0x000fea0003800200 */
.L_x_30143:
        /* <DEDUP_REMOVED lines=43> */
.L_x_30141:
[----:B------:R-:W-:Y:S05]  /*27720*/  BSYNC.RECONVERGENT B1 ;  /* 0x0000000000017941 */ /* 0x000fea0003800200 */
.L_x_30140:
        /* <DEDUP_REMOVED lines=10> */
.L_x_30104:
        /* <DEDUP_REMOVED lines=16> */
.L_x_30148:
        /* <DEDUP_REMOVED lines=13> */
.L_x_30150:
[----:B------:R-:W-:Y:S05]  /*279a0*/  BSYNC.RECONVERGENT B2 ;  /* 0x0000000000027941 */ /* 0x000fea0003800200 */
.L_x_30149:
        /* <DEDUP_REMOVED lines=43> */
.L_x_30147:
[----:B------:R-:W-:Y:S05]  /*27c60*/  BSYNC.RECONVERGENT B1 ;  /* 0x0000000000017941 */ /* 0x000fea0003800200 */
.L_x_30146:
        /* <DEDUP_REMOVED lines=8> */
[----:B------:R-:W-:Y:S01]  /*27cf0*/  IMAD.MOV.U32 R20, RZ, RZ, R8 ;  /* 0x000000ffff147224 */ /* 0x000fe200078e0008 */
[----:B------:R-:W-:Y:S01]  /*27d00*/  MOV R23, 0x2 ;  /* 0x0000000200177802 */ /* 0x000fe20000000f00 */
[----:B------:R-:W-:Y:S01]  /*27d10*/  FMUL.FTZ R208, R208, R213 ;  /* 0x000000d5d0d07220 */ /* 0x000fe20000410000 */
[----:B------:R-:W-:-:S13]  /*27d20*/  FSETP.LE.FTZ.AND P1, PT, R21, R212, PT ;  /* 0x000000d41500720b */ /* 0x000fda0003f33000 */
        /* <DEDUP_REMOVED lines=10> */
.L_x_30153:
        /* <DEDUP_REMOVED lines=13> */
.L_x_30155:
[----:B------:R-:W-:Y:S05]  /*27ea0*/  BSYNC.RECONVERGENT B2 ;  /* 0x0000000000027941 */ /* 0x000fea0003800200 */
.L_x_30154:
        /* <DEDUP_REMOVED lines=43> */
.L_x_30152:
[----:B------:R-:W-:Y:S05]  /*28160*/  BSYNC.RECONVERGENT B1 ;  /* 0x0000000000017941 */ /* 0x000fea0003800200 */
.L_x_30151:
        /* <DEDUP_REMOVED lines=19> */
.L_x_30158:
        /* <DEDUP_REMOVED lines=13> */
.L_x_30160:
[----:B------:R-:W-:Y:S05]  /*28370*/  BSYNC.RECONVERGENT B2 ;  /* 0x0000000000027941 */ /* 0x000fea0003800200 */
.L_x_30159:
        /* <DEDUP_REMOVED lines=43> */
.L_x_30157:
[----:B------:R-:W-:Y:S05]  /*28630*/  BSYNC.RECONVERGENT B1 ;  /* 0x0000000000017941 */ /* 0x000fea0003800200 */
.L_x_30156:
        /* <DEDUP_REMOVED lines=20> */
.L_x_30163:
        /* <DEDUP_REMOVED lines=13> */
.L_x_30165:
[----:B------:R-:W-:Y:S05]  /*28850*/  BSYNC.RECONVERGENT B2 ;  /* 0x0000000000027941 */ /* 0x000fea0003800200 */
.L_x_30164:
        /* <DEDUP_REMOVED lines=43> */
.L_x_30162:
[----:B------:R-:W-:Y:S05]  /*28b10*/  BSYNC.RECONVERGENT B1 ;  /* 0x0000000000017941 */ /* 0x000fea0003800200 */
.L_x_30161:
        /* <DEDUP_REMOVED lines=19> */
.L_x_30168:
        /* <DEDUP_REMOVED lines=13> */
.L_x_30170:
[----:B------:R-:W-:Y:S05]  /*28d20*/  BSYNC.RECONVERGENT B2 ;  /* 0x0000000000027941 */ /* 0x000fea0003800200 */
.L_x_30169:
        /* <DEDUP_REMOVED lines=43> */
.L_x_30167:
[----:B------:R-:W-:Y:S05]  /*28fe0*/  BSYNC.RECONVERGENT B1 ;  /* 0x0000000000017941 */ /* 0x000fea0003800200 */
.L_x_30166:
        /* <DEDUP_REMOVED lines=20> */
.L_x_30173:
        /* <DEDUP_REMOVED lines=13> */
.L_x_30175:
[----:B------:R-:W-:Y:S05]  /*29200*/  BSYNC.RECONVERGENT B2 ;  /* 0x0000000000027941 */ /* 0x000fea0003800200 */
.L_x_30174:
        /* <DEDUP_REMOVED lines=43> */
.L_x_30172:
[----:B------:R-:W-:Y:S05]  /*294c0*/  BSYNC.RECONVERGENT B1 ;  /* 0x0000000000017941 */ /* 0x000fea0003800200 */
.L_x_30171:
        /* <DEDUP_REMOVED lines=19> */
.L_x_30178:
        /* <DEDUP_REMOVED lines=13> */
.L_x_30180:
[----:B------:R-:W-:Y:S05]  /*296d0*/  BSYNC.RECONVERGENT B2 ;  /* 0x0000000000027941 */ /* 0x000fea0003800200 */
.L_x_30179:
        /* <DEDUP_REMOVED lines=43> */
.L_x_30177:
[----:B------:R-:W-:Y:S05]  /*29990*/  BSYNC.RECONVERGENT B1 ;  /* 0x0000000000017941 */ /* 0x000fea0003800200 */
.L_x_30176:
        /* <DEDUP_REMOVED lines=20> */
.L_x_30183:
        /* <DEDUP_REMOVED lines=15> */
.L_x_30185:
[----:B------:R-:W-:Y:S05]  /*29bd0*/  BSYNC.RECONVERGENT B2 ;  /* 0x0000000000027941 */ /* 0x000fea0003800200 */
.L_x_30184:
        /* <DEDUP_REMOVED lines=43> */
.L_x_30182:
[----:B------:R-:W-:Y:S05]  /*29e90*/  BSYNC.RECONVERGENT B1 ;  /* 0x0000000000017941 */ /* 0x000fea0003800200 */
.L_x_30181:
        /* <DEDUP_REMOVED lines=16> */
.L_x_30145:
        /* <DEDUP_REMOVED lines=17> */
[----:B------:R-:W-:Y:S01]  /*2a0b0*/  SEL R17, RZ, 0x1, !P3 ;  /* 0x00000001ff117807 */ /* 0x000fe20005800000 */
[----:B------:R-:W-:Y:S01]  /*2a0c0*/  UMOV UR4, 0xffffffff ;  /* 0xffffffff00047882 */ /* 0x000fe20000000000 */
        /* <DEDUP_REMOVED lines=55> */
[----:B------:R-:W-:-:S03]  /*2a440*/  LOP3.LUT R19, R222, R17, RZ, 0xfc, !PT ;  /* 0x00000011de137212 */ /* 0x000fc600078efcff */
        /* <DEDUP_REMOVED lines=159> */
.L_x_30199:
[----:B------:R-:W-:Y:S01]  /*2ae40*/  FMUL.FTZ R212, R19, R19 ;  /* 0x0000001313d47220 */ /* 0x000fe20000410000 */
[----:B-1----:R-:W-:Y:S01]  /*2ae50*/  FADD.FTZ R17, R215, R216 ;  /* 0x000000d8d7117221 */ /* 0x002fe20000010000 */
[----:B------:R-:W-:Y:S02]  /*2ae60*/  PLOP3.LUT P1, PT, PT, PT, UP1, 0x40, 0x4 ;  /* 0x000000000004781c */ /* 0x000fe40003f2e818 */
[----:B------:R-:W-:Y:S01]  /*2ae70*/  PLOP3.LUT P2, PT, PT, PT, UP1, 0x40, 0x4 ;  /* 0x000000000004781c */ /* 0x000fe20003f4e818 */
[----:B------:R-:W-:Y:S01]  /*2ae80*/  FFMA.FTZ R17, R17, R18, UR15 ;  /* 0x0000000f11117e23 */ /* 0x000fe20008010012 */
[----:B------:R-:W-:Y:S02]  /*2ae90*/  FSEL R212, R212, RZ, !P1 ;  /* 0x000000ffd4d47208 */ /* 0x000fe40004800000 */
[----:B------:R-:W-:-:S03]  /*2aea0*/  FSEL R18, R19, RZ, P2 ;  /* 0x000000ff13127208 */ /* 0x000fc60001000000 */
[----:B------:R-:W-:Y:S02]  /*2aeb0*/  FADD.FTZ R17, R17, R212 ;  /* 0x000000d411117221 */ /* 0x000fe40000010000 */
[C---:B------:R-:W-:Y:S01]  /*2aec0*/  FADD.FTZ R212, -R18.reuse, R44 ;  /* 0x0000002c12d47221 */ /* 0x040fe20000010100 */
[C---:B------:R-:W-:Y:S01]  /*2aed0*/  FADD.FTZ R213, -R18.reuse, R45 ;  /* 0x0000002d12d57221 */ /* 0x040fe20000010100 */
[C---:B------:R-:W-:Y:S01]  /*2aee0*/  FADD.FTZ R69, -R18.reuse, R69 ;  /* 0x0000004512457221 */ /* 0x040fe20000010100 */
[----:B------:R-:W1:Y:S01]  /*2aef0*/  @!P0 LDC.64 R44, c[0x0][0x3c0] ;  /* 0x0000f000ff2c8b82 */ /* 0x000e620000000a00 */
        /* <DEDUP_REMOVED lines=17> */
[----:B0-----:R-:W-:Y:S01]  /*2b010*/  FADD.FTZ R215, -R18, R37 ;  /* 0x0000002512d77221 */ /* 0x001fe20000010100 */
[C---:B--2---:R-:W-:Y:S01]  /*2b020*/  FMUL.FTZ R31, R17.reuse, R68 ;  /* 0x00000044111f7220 */ /* 0x044fe20000410000 */
[C---:B------:R-:W-:Y:S01]  /*2b030*/  FMUL.FTZ R68, R17.reuse, R71 ;  /* 0x0000004711447220 */ /* 0x040fe20000410000 */
[C---:B------:R-:W-:Y:S01]  /*2b040*/  FMUL.FTZ R71, R17.reuse, R38 ;  /* 0x0000002611477220 */ /* 0x040fe20000410000 */
[----:B------:R-:W-:Y:S01]  /*2b050*/  FMUL.FTZ R38, R17, R39 ;  /* 0x0000002711267220 */ /* 0x000fe20000410000 */
[----:B------:R-:W0:Y:S01]  /*2b060*/  @!P0 LDC.64 R36, c[0x0][0x3c8] ;  /* 0x0000f200ff248b82 */ /* 0x000e220000000a00 */
[----:B-1----:R-:W-:-:S04]  /*2b070*/  @!P0 IMAD.WIDE R44, R13, 0x4, R44 ;  /* 0x000000040d2c8825 */ /* 0x002fc800078e022c */
[C---:B------:R-:W-:Y:S01]  /*2b080*/  FMUL.FTZ R39, R17.reuse, R32 ;  /* 0x0000002011277220 */ /* 0x040fe20000410000 */
[C---:B------:R-:W-:Y:S01]  /*2b090*/  FADD.FTZ R76, -R18.reuse, R76 ;  /* 0x0000004c124c7221 */ /* 0x040fe20000010100 */
[C---:B------:R-:W-:Y:S01]  /*2b0a0*/  FADD.FTZ R77, -R18.reuse, R77 ;  /* 0x0000004d124d7221 */ /* 0x040fe20000010100 */
[C---:B------:R-:W-:Y:S01]  /*2b0b0*/  FADD.FTZ R70, -R18.reuse, R70 ;  /* 0x0000004612467221 */ /* 0x040fe20000010100 */
[----:B------:R1:W-:Y:S01]  /*2b0c0*/  @!P0 STG.E desc[UR8][R44.64], R19 ;  /* 0x000000132c008986 */ /* 0x0003e2000c101908 */
[C---:B------:R-:W-:Y:S01]  /*2b0d0*/  FADD.FTZ R64, -R18.reuse, R64 ;  /* 0x0000004012407221 */ /* 0x040fe20000010100 */
[C---:B------:R-:W-:Y:S01]  /*2b0e0*/  FADD.FTZ R65, -R18.reuse, R65 ;  /* 0x0000004112417221 */ /* 0x040fe20000010100 */
[C---:B------:R-:W-:Y:S01]  /*2b0f0*/  FADD.FTZ R228, -R18.reuse, R21 ;  /* 0x0000001512e47221 */ /* 0x040fe20000010100 */
[C---:B------:R-:W-:Y:S01]  /*2b100*/  FADD.FTZ R60, -R18.reuse, R60 ;  /* 0x0000003c123c7221 */ /* 0x040fe20000010100 */
[C---:B------:R-:W-:Y:S01]  /*2b110*/  FADD.FTZ R24, -R18.reuse, R24 ;  /* 0x0000001812187221 */ /* 0x040fe20000010100 */
[C---:B------:R-:W-:Y:S01]  /*2b120*/  FMUL.FTZ R21, R17.reuse, R76 ;  /* 0x0000004c11157220 */ /* 0x040fe20000410000 */
[C---:B------:R-:W-:Y:S01]  /*2b130*/  FADD.FTZ R61, -R18.reuse, R61 ;  /* 0x0000003d123d7221 */ /* 0x040fe20000010100 */
[C---:B------:R-:W-:Y:S01]  /*2b140*/  FMUL.FTZ R76, R17.reuse, R77 ;  /* 0x0000004d114c7220 */ /* 0x040fe20000410000 */
[C---:B------:R-:W-:Y:S01]  /*2b150*/  FADD.FTZ R62, -R18.reuse, R62 ;  /* 0x0000003e123e7221 */ /* 0x040fe20000010100 */
[C---:B------:R-:W-:Y:S01]  /*2b160*/  FADD.FTZ R72, -R18.reuse, R72 ;  /* 0x0000004812487221 */ /* 0x040fe20000010100 */
[C---:B------:R-:W-:Y:S01]  /*2b170*/  FADD.FTZ R63, -R18.reuse, R63 ;  /* 0x0000003f123f7221 */ /* 0x040fe20000010100 */
[C---:B-1----:R-:W-:Y:S01]  /*2b180*/  FMUL.FTZ R44, R17.reuse, R69 ;  /* 0x00000045112c7220 */ /* 0x042fe20000410000 */
        /* <DEDUP_REMOVED lines=11> */
[----:B------:R-:W1:Y:S01]  /*2b240*/  LDC.64 R32, c[0x0][0x428] ;  /* 0x00010a00ff207b82 */ /* 0x000e620000000a00 */
        /* <DEDUP_REMOVED lines=10> */
[----:B------:R-:W-:Y:S01]  /*2b2f0*/  FADD.FTZ R57, -R18, R57 ;  /* 0x0000003912397221 */ /* 0x000fe20000010100 */
[----:B------:R-:W-:Y:S01]  /*2b300*/  FMUL.FTZ R60, R17, R61 ;  /* 0x0000003d113c7220 */ /* 0x000fe20000410000 */
        /* <DEDUP_REMOVED lines=45> */
[----:B------:R-:W-:Y:S01]  /*2b5e0*/  F2FP.BF16.F32.PACK_AB R21, R68, R19 ;  /* 0x000000134415723e */ /* 0x000fe200000010ff */
        /* <DEDUP_REMOVED lines=8> */
[----:B------:R-:W-:Y:S01]  /*2b670*/  FFMA.FTZ R23, R23, R206, R142 ;  /* 0x000000ce17177223 */ /* 0x000fe2000001008e */
[----:B------:R-:W-:Y:S01]  /*2b680*/  FFMA.FTZ R78, R78, R207, R143 ;  /* 0x000000cf4e4e7223 */ /* 0x000fe2000001008f */
[C---:B------:R-:W-:Y:S01]  /*2b690*/  FMUL.FTZ R53, R17.reuse, R54 ;  /* 0x0000003611357220 */ /* 0x040fe20000410000 */
[C---:B------:R-:W-:Y:S01]  /*2b6a0*/  FMUL.FTZ R54, R17.reuse, R55 ;  /* 0x0000003711367220 */ /* 0x040fe20000410000 */
[----:B------:R-:W-:Y:S01]  /*2b6b0*/  FMUL.FTZ R55, R17, R48 ;  /* 0x0000003011377220 */ /* 0x000fe20000410000 */
[----:B0-----:R-:W-:-:S04]  /*2b6c0*/  @!P0 IMAD.WIDE R36, R13, 0x4, R36 ;  /* 0x000000040d248825 */ /* 0x001fc800078e0224 */
[C---:B------:R-:W-:Y:S01]  /*2b6d0*/  FMUL.FTZ R48, R17.reuse, R49 ;  /* 0x0000003111307220 */ /* 0x040fe20000410000 */
[C---:B------:R-:W-:Y:S01]  /*2b6e0*/  FMUL.FTZ R72, R17.reuse, R18 ;  /* 0x0000001211487220 */ /* 0x040fe20000410000 */
[----:B------:R-:W-:Y:S01]  /*2b6f0*/  F2FP.BF16.F32.PACK_AB R26, R26, R25 ;  /* 0x000000191a1a723e */ /* 0x000fe200000010ff */
[----:B------:R-:W-:Y:S01]  /*2b700*/  FMUL.FTZ R49, R17, R50 ;  /* 0x0000003211317220 */ /* 0x000fe20000410000 */
[----:B------:R-:W-:Y:S01]  /*2b710*/  F2FP.BF16.F32.PACK_AB R28, R19, R28 ;  /* 0x0000001c131c723e */ /* 0x000fe200000010ff */
[----:B-1----:R-:W-:Y:S01]  /*2b720*/  IMAD.WIDE.U32 R18, R6, 0x10, R32 ;  /* 0x0000001006127825 */ /* 0x002fe200078e0020 */
[----:B------:R-:W-:-:S03]  /*2b730*/  F2FP.BF16.F32.PACK_AB R27, R74, R27 ;  /* 0x0000001b4a1b723e */ /* 0x000fc600000010ff */
        /* <DEDUP_REMOVED lines=30> */
[----:B0-----:R-:W-:Y:S01]  /*2b920*/  FFMA.FTZ R17, R64, R193, R129 ;  /* 0x000000c140117223 */ /* 0x001fe20000010081 */
[----:B------:R-:W-:Y:S01]  /*2b930*/  FFMA.FTZ R37, R56, R185, R121 ;  /* 0x000000b938257223 */ /* 0x000fe20000010079 */
[----:B------:R-:W-:Y:S01]  /*2b940*/  F2FP.BF16.F32.PACK_AB R23, R66, R69 ;  /* 0x000000454217723e */ /* 0x000fe200000010ff */
[----:B------:R-:W-:Y:S01]  /*2b950*/  IMAD.WIDE.U32 R60, R4, 0x10, R32 ;  /* 0x00000010043c7825 */ /* 0x000fe200078e0020 */
[----:B------:R-:W-:-:S03]  /*2b960*/  F2FP.BF16.F32.PACK_AB R29, R62, R29 ;  /* 0x0000001d3e1d723e */ /* 0x000fc600000010ff */
[----:B------:R-:W-:Y:S01]  /*2b970*/  FFMA.FTZ R59, R59, R180, R116 ;  /* 0x000000b43b3b7223 */ /* 0x000fe20000010074 */
[----:B------:R-:W-:Y:S01]  /*2b980*/  F2FP.BF16.F32.PACK_AB R22, R17, R22 ;  /* 0x000000161116723e */ /* 0x000fe200000010ff */
[----:B------:R-:W-:Y:S01]  /*2b990*/  FFMA.FTZ R17, R44, R197, R133 ;  /* 0x000000c52c117223 */ /* 0x000fe20000010085 */
[----:B------:R-:W-:Y:S01]  /*2b9a0*/  F2FP.BF16.F32.PACK_AB R31, R58, R31 ;  /* 0x0000001f3a1f723e */ /* 0x000fe200000010ff */
[----:B------:R-:W-:-:S04]  /*2b9b0*/  IMAD.WIDE.U32 R62, R3, 0x10, R32 ;  /* 0x00000010033e7825 */ /* 0x000fc800078e0020 */
[----:B-1----:R-:W-:Y:S01]  /*2b9c0*/  FFMA.FTZ R27, R41, R170, R106 ;  /* 0x000000aa291b7223 */ /* 0x002fe2000001006a */
        /* <DEDUP_REMOVED lines=9> */
[----:B------:R-:W-:Y:S01]  /*2ba60*/  STG.E.128 desc[UR8][R60.64], R20 ;  /* 0x000000143c007986 */ /* 0x000fe2000c101d08 */
[----:B------:R-:W-:Y:S01]  /*2ba70*/  FFMA.FTZ R17, R70, R173, R109 ;  /* 0x000000ad46117223 */ /* 0x000fe2000001006d */
[----:B------:R-:W-:Y:S01]  /*2ba80*/  FFMA.FTZ R52, R52, R181, R117 ;  /* 0x000000b534347223 */ /* 0x000fe20000010075 */
[----:B------:R-:W-:Y:S01]  /*2ba90*/  F2FP.BF16.F32.PACK_AB R42, R19, R42 ;  /* 0x0000002a132a723e */ /* 0x000fe200000010ff */
[----:B------:R0:W-:Y:S01]  /*2baa0*/  STG.E.128 desc[UR8][R62.64], R28 ;  /* 0x0000001c3e007986 */ /* 0x0001e2000c101d08 */
[----:B------:R-:W1:Y:S01]  /*2bab0*/  LDC.64 R18, c[0x0][0x380] ;  /* 0x0000e000ff127b82 */ /* 0x000e620000000a00 */
        /* <DEDUP_REMOVED lines=60> */
[----:B------:R-:W-:Y:S05]  /*2be80*/  BSYNC B0 ;  /* 0x0000000000007941 */ /* 0x000fea0003800000 */
.L_x_29530:
[----:B------:R-:W-:Y:S05]  /*2be90*/  EXIT ;  /* 0x000000000000794d */ /* 0x000fea0003800000 */
.L_x_30186:
        /* <DEDUP_REMOVED lines=8> */
.L_x_30189:
[----:B------:R-:W-:Y:S05]  /*2bf20*/  BSYNC B1 ;  /* 0x0000000000017941 */ /* 0x000fea0003800000 */
.L_x_30188:
        /* <DEDUP_REMOVED lines=9> */
.L_x_30190:
[----:B------:R-:W-:Y:S01]  /*2bfc0*/  HFMA2 R219, -RZ, RZ, 0, 2.384185791015625e-07 ;  /* 0x00000004ffdb7431 */ /* 0x000fe200000001ff */
[----:B------:R-:W-:-:S05]  /*2bfd0*/  MOV R18, R218 ;  /* 0x000000da00127202 */ /* 0x000fca0000000f00 */
[----:B------:R-:W-:-:S04]  /*2bfe0*/  FADD.FTZ R214, R213, R18 ;  /* 0x00000012d5d67221 */ /* 0x000fc80000010000 */
[----:B------:R-:W-:-:S07]  /*2bff0*/  IMAD.MOV.U32 R222, RZ, RZ, R214 ;  /* 0x000000ffffde7224 */ /* 0x000fce00078e00d6 */
[----:B------:R-:W-:Y:S05]  /*2c000*/  WARPSYNC.COLLECTIVE R217, `(.L_x_30191) ;  /* 0x00000000d9087348 */ /* 0x000fea0003c00000 */
[----:B------:R0:W1:Y:S02]  /*2c010*/  SHFL.BFLY P1, R218, R222, R219, R224 ;  /* 0x0c0000dbdeda7389 */ /* 0x00006400000200e0 */
[----:B01----:R-:W-:Y:S05]  /*2c020*/  ENDCOLLECTIVE ;  /* 0x000000000000791b */ /* 0x003fea0003800000 */
.L_x_30191:
[----:B------:R-:W-:Y:S02]  /*2c030*/  IMAD.MOV.U32 R219, RZ, RZ, 0x8 ;  /* 0x00000008ffdb7424 */ /* 0x000fe400078e00ff */
[----:B------:R-:W-:-:S04]  /*2c040*/  IMAD.MOV.U32 R17, RZ, RZ, R218 ;  /* 0x000000ffff117224 */ /* 0x000fc800078e00da */
[----:B------:R-:W-:-:S05]  /*2c050*/  FADD.FTZ R215, R214, R17 ;  /* 0x00000011d6d77221 */ /* 0x000fca0000010000 */
[----:B------:R-:W-:-:S07]  /*2c060*/  MOV R222, R215 ;  /* 0x000000d700de7202 */ /* 0x000fce0000000f00 */
[----:B------:R-:W-:Y:S05]  /*2c070*/  WARPSYNC.COLLECTIVE R217, `(.L_x_30192) ;  /* 0x00000000d9087348 */ /* 0x000fea0003c00000 */
[----:B------:R0:W1:Y:S02]  /*2c080*/  SHFL.BFLY P1, R218, R222, R219, R224 ;  /* 0x0c0000dbdeda7389 */ /* 0x00006400000200e0 */
[----:B01----:R-:W-:Y:S05]  /*2c090*/  ENDCOLLECTIVE ;  /* 0x000000000000791b */ /* 0x003fea0003800000 */
.L_x_30192:
        /* <DEDUP_REMOVED lines=8> */
.L_x_30193:
        /* <DEDUP_REMOVED lines=136> */
.L_x_30194:
[----:B------:R-:W-:Y:S01]  /*2c9a0*/  HFMA2 R219, -RZ, RZ, 0, 1.1920928955078125e-07 ;  /* 0x00000002ffdb7431 */ /* 0x000fe200000001ff */
[----:B------:R-:W-:-:S05]  /*2c9b0*/  MOV R212, R218 ;  /* 0x000000da00d47202 */ /* 0x000fca0000000f00 */
[----:B------:R-:W-:-:S04]  /*2c9c0*/  FADD.FTZ R212, R17, R212 ;  /* 0x000000d411d47221 */ /* 0x000fc80000010000 */
[----:B------:R-:W-:-:S07]  /*2c9d0*/  IMAD.MOV.U32 R222, RZ, RZ, R212 ;  /* 0x000000ffffde7224 */ /* 0x000fce00078e00d4 */
[----:B------:R-:W-:Y:S05]  /*2c9e0*/  WARPSYNC.COLLECTIVE R217, `(.L_x_30195) ;  /* 0x00000000d9087348 */ /* 0x000fea0003c00000 */
[----:B------:R0:W1:Y:S02]  /*2c9f0*/  SHFL.BFLY P1, R218, R222, R219, R224 ;  /* 0x0c0000dbdeda7389 */ /* 0x00006400000200e0 */
[----:B01----:R-:W-:Y:S05]  /*2ca00*/  ENDCOLLECTIVE ;  /* 0x000000000000791b */ /* 0x003fea0003800000 */
.L_x_30195:
[----:B------:R-:W-:Y:S02]  /*2ca10*/  IMAD.MOV.U32 R219, RZ, RZ, 0x4 ;  /* 0x00000004ffdb7424 */ /* 0x000fe400078e00ff */
[----:B------:R-:W-:-:S04]  /*2ca20*/  IMAD.MOV.U32 R213, RZ, RZ, R218 ;  /* 0x000000ffffd57224 */ /* 0x000fc800078e00da */
[----:B------:R-:W-:-:S05]  /*2ca30*/  FADD.FTZ R213, R212, R213 ;  /* 0x000000d5d4d57221 */ /* 0x000fca0000010000 */
[----:B------:R-:W-:-:S07]  /*2ca40*/  MOV R222, R213 ;  /* 0x000000d500de7202 */ /* 0x000fce0000000f00 */
[----:B------:R-:W-:Y:S05]  /*2ca50*/  WARPSYNC.COLLECTIVE R217, `(.L_x_30196) ;  /* 0x00000000d9087348 */ /* 0x000fea0003c00000 */
[----:B------:R0:W1:Y:S02]  /*2ca60*/  SHFL.BFLY P1, R218, R222, R219, R224 ;  /* 0x0c0000dbdeda7389 */ /* 0x00006400000200e0 */
[----:B01----:R-:W-:Y:S05]  /*2ca70*/  ENDCOLLECTIVE ;  /* 0x000000000000791b */ /* 0x003fea0003800000 */
.L_x_30196:
[----:B------:R-:W-:Y:S01]  /*2ca80*/  HFMA2 R219, -RZ, RZ, 0, 4.76837158203125e-07 ;  /* 0x00000008ffdb7431 */ /* 0x000fe200000001ff */
[----:B------:R-:W-:-:S05]  /*2ca90*/  MOV R214, R218 ;  /* 0x000000da00d67202 */ /* 0x000fca0000000f00 */
[----:B------:R-:W-:-:S04]  /*2caa0*/  FADD.FTZ R214, R213, R214 ;  /* 0x000000d6d5d67221 */ /* 0x000fc80000010000 */
[----:B------:R-:W-:-:S07]  /*2cab0*/  IMAD.MOV.U32 R222, RZ, RZ, R214 ;  /* 0x000000ffffde7224 */ /* 0x000fce00078e00d6 */
[----:B------:R-:W-:Y:S05]  /*2cac0*/  WARPSYNC.COLLECTIVE R217, `(.L_x_30197) ;  /* 0x00000000d9087348 */ /* 0x000fea0003c00000 */
[----:B------:R0:W1:Y:S02]  /*2cad0*/  SHFL.BFLY P1, R218, R222, R219, R224 ;  /* 0x0c0000dbdeda7389 */ /* 0x00006400000200e0 */
[----:B01----:R-:W-:Y:S05]  /*2cae0*/  ENDCOLLECTIVE ;  /* 0x000000000000791b */ /* 0x003fea0003800000 */
.L_x_30197:
[----:B------:R-:W-:Y:S02]  /*2caf0*/  IMAD.MOV.U32 R219, RZ, RZ, 0x10 ;  /* 0x00000010ffdb7424 */ /* 0x000fe400078e00ff */
[----:B------:R-:W-:-:S04]  /*2cb00*/  IMAD.MOV.U32 R215, RZ, RZ, R218 ;  /* 0x000000ffffd77224 */ /* 0x000fc800078e00da */
[----:B------:R-:W-:-:S05]  /*2cb10*/  FADD.FTZ R215, R214, R215 ;  /* 0x000000d7d6d77221 */ /* 0x000fca0000010000 */
[----:B------:R-:W-:-:S07]  /*2cb20*/  MOV R222, R215 ;  /* 0x000000d700de7202 */ /* 0x000fce0000000f00 */
[----:B------:R-:W-:Y:S05]  /*2cb30*/  WARPSYNC.COLLECTIVE R217, `(.L_x_30198) ;  /* 0x00000000d9087348 */ /* 0x000fea0003c00000 */
[----:B------:R0:W1:Y:S02]  /*2cb40*/  SHFL.BFLY P1, R218, R222, R219, R224 ;  /* 0x0c0000dbdeda7389 */ /* 0x00006400000200e0 */
[----:B01----:R-:W-:Y:S05]  /*2cb50*/  ENDCOLLECTIVE ;  /* 0x000000000000791b */ /* 0x003fea0003800000 */
.L_x_30198:
[----:B------:R-:W-:Y:S01]  /*2cb60*/  MOV R216, R218 ;  /* 0x000000da00d87202 */ /* 0x000fe20000000f00 */
[----:B------:R-:W-:Y:S06]  /*2cb70*/  BRA `(.L_x_30199) ;  /* 0xffffffe000b07947 */ /* 0x000fec000383ffff */
.L_x_30200:
        /* <DEDUP_REMOVED lines=16> */
.L_x_71493:


//--------------------- .text._ZN10layer_norm13ln_fwd_kernelINS_13Kernel_traitsIf13__nv_bfloat16fS2_fjLj2048ELj1ELj4ELj1ELj16ENS_18Kernel_traits_baseILj2048EfS2_fS2_fjLj128EEEEELb1ELb0ELb1ELb0EEEvNS_9FwdParamsE --------------------------
	.section	.text._ZN10layer_norm13ln_fwd_kernelINS_13Kernel_traitsIf13__nv_bfloat16fS2_fjLj2048ELj1ELj4ELj1ELj16ENS_18Kernel_traits_baseILj2048EfS2_fS2_fjLj128EEEEELb1ELb0ELb1ELb0EEEvNS_9FwdParamsE,"ax",@progbits
	.align	128
        .global         _ZN10layer_norm13ln_fwd_kernelINS_13Kernel_traitsIf13__nv_bfloat16fS2_fjLj2048ELj1ELj4ELj1ELj16ENS_18Kernel_traits_baseILj2048EfS2_fS2_fjLj128EEEEELb1ELb0ELb1ELb0EEEvNS_9FwdParamsE
        .type           _ZN10layer_norm13ln_fwd_kernelINS_13Kernel_traitsIf13__nv_bfloat16fS2_fjLj2048ELj1ELj4ELj1ELj16ENS_18Kernel_traits_baseILj2048EfS2_fS2_fjLj128EEEEELb1ELb0ELb1ELb0EEEvNS_9FwdParamsE,@function
        .size           _ZN10layer_norm13ln_fwd_kernelINS_13Kernel_traitsIf13__nv_bfloat16fS2_fjLj2048ELj1ELj4ELj1ELj16ENS_18Kernel_traits_baseILj2048EfS2_fS2_fjLj128EEEEELb1ELb0ELb1ELb0EEEvNS_9FwdParamsE,(.L_x_71494 - _ZN10layer_norm13ln_fwd_kernelINS_13Kernel_traitsIf13__nv_bfloat16fS2_fjLj2048ELj1ELj4ELj1ELj16ENS_18Kernel_traits_baseILj2048EfS2_fS2_fjLj128EEEEELb1ELb0ELb1ELb0EEEvNS_9FwdParamsE)
        .other          _ZN10layer_norm13ln_fwd_kernelINS_13Kernel_traitsIf13__nv_bfloat16fS2_fjLj2048ELj1ELj4ELj1ELj16ENS_18Kernel_traits_baseILj2048EfS2_fS2_fjLj128EEEEELb1ELb0ELb1ELb0EEEvNS_9FwdParamsE,@"STO_CUDA_ENTRY STV_DEFAULT"
_ZN10layer_norm13ln_fwd_kernelINS_13Kernel_traitsIf13__nv_bfloat16fS2_fjLj2048ELj1ELj4ELj1ELj16ENS_18Kernel_traits_baseILj2048EfS2_fS2_fjLj128EEEEELb1ELb0ELb1ELb0EEEvNS_9FwdParamsE:
.text._ZN10layer_norm13ln_fwd_kernelINS_13Kernel_traitsIf13__nv_bfloat16fS2_fjLj2048ELj1ELj4ELj1ELj16ENS_18Kernel_traits_baseILj2048EfS2_fS2_fjLj128EEEEELb1ELb0ELb1ELb0EEEvNS_9FwdParamsE:
        /* <DEDUP_REMOVED lines=112> */
[----:B----4-:R-:W-:Y:S01]  /*0700*/  @P0 IMAD.WIDE.U32 R140, R145, 0x20, R140 ;  /* 0x00000020918c0825 */ /* 0x010fe200078e008c */
        /* <DEDUP_REMOVED lines=23> */
.L_x_30202:
        /* <DEDUP_REMOVED lines=73> */
[----:B0-----:R-:W-:Y:S02]  /*0d10*/  CS2R R26, SRZ ;  /* 0x00000000001a7805 */ /* 0x001fe4000001ff00 */
[----:B------:R-:W-:Y:S02]  /*0d20*/  CS2R R24, SRZ ;  /* 0x0000000000187805 */ /* 0x000fe4000001ff00 */
[----:B------:R-:W-:Y:S02]  /*0d30*/  @P6 CS2R R142, SRZ ;  /* 0x00000000008e6805 */ /* 0x000fe4000001ff00 */
[----:B------:R-:W-:Y:S02]  /*0d40*/  @P6 CS2R R140, SRZ ;  /* 0x00000000008c6805 */ /* 0x000fe4000001ff00 */
[----:B------:R-:W-:-:S02]  /*0d50*/  @P6 CS2R R138, SRZ ;  /* 0x00000000008a6805 */ /* 0x000fc4000001ff00 */
[----:B------:R-:W-:-:S07]  /*0d60*/  @P6 CS2R R136, SRZ ;  /* 0x0000000000886805 */ /* 0x000fce000001ff00 */
.L_x_30203:
[----:B------:R-:W-:Y:S05]  /*0d70*/  BSYNC.RECONVERGENT B0 ;  /* 0x0000000000007941 */ /* 0x000fea0003800200 */
.L_x_30201:
[----:B------:R-:W1:Y:S02]  /*0d80*/  LDCU UR4, c[0x0][0x384] ;  /* 0x00007080ff0477ac */ /* 0x000e640008000800 */
[----:B-1----:R-:W-:-:S13]  /*0d90*/  ISETP.GE.AND P0, PT, R219, UR4, PT ;  /* 0x00000004db007c0c */ /* 0x002fda000bf06270 */
[----:B------:R-:W-:Y:S05]  /*0da0*/  @P0 EXIT ;  /* 0x000000000000094d */ /* 0x000fea0003800000 */
[----:B------:R-:W-:Y:S01]  /*0db0*/  IMAD.HI.U32 R0, R218, -0x326172a9, RZ ;  /* 0xcd9e8d57da007827 */ /* 0x000fe200078e00ff */
[----:B------:R-:W-:Y:S01]  /*0dc0*/  BSSY B0, `(.L_x_30204) ;  /* 0x0002f65000007945 */ /* 0x000fe20003800000 */
[----:B------:R-:W-:Y:S01]  /*0dd0*/  LOP3.LUT R12, R12, 0x3, RZ, 0xc0, !PT ;  /* 0x000000030c0c7812 */ /* 0x000fe200078ec0ff */
[----:B------:R-:W1:Y:S01]  /*0de0*/  LDCU.U8 UR11, c[0x0][0x410] ;  /* 0x00008200ff0b77ac */ /* 0x000e620008000000 */
[----:B0-----:R-:W-:Y:S01]  /*0df0*/  IMAD.HI.U32 R2, R217, -0x2daee0ad, RZ ;  /* 0xd2511f53d9027827 */ /* 0x001fe200078e00ff */
[----:B------:R-:W-:Y:S01]  /*0e00*/  LOP3.LUT R0, R11, UR6, R0, 0x96, !PT ;  /* 0x000000060b007c12 */ /* 0x000fe2000f8e9600 */
[----:B------:R-:W0:Y:S02]  /*0e10*/  LDCU.64 UR4, c[0x0][0x3a0] ;  /* 0x00007400ff0477ac */ /* 0x000e240008000a00 */
[----:B------:R-:W-:Y:S01]  /*0e20*/  IMAD R4, R218, -0x326172a9, RZ ;  /* 0xcd9e8d57da047824 */ /* 0x000fe200078e02ff */
[----:B------:R-:W-:Y:S01]  /*0e30*/  LOP3.LUT R2, R2, UR7, RZ, 0x3c, !PT ;  /* 0x0000000702027c12 */ /* 0x000fe2000f8e3cff */
[----:B------:R-:W-:-:S02]  /*0e40*/  IMAD R6, R217, -0x2daee0ad, RZ ;  /* 0xd2511f53d9067824 */ /* 0x000fc400078e02ff */
[----:B------:R-:W-:-:S04]  /*0e50*/  IMAD.HI.U32 R5, R0, -0x2daee0ad, RZ ;  /* 0xd2511f5300057827 */ /* 0x000fc800078e00ff */
[----:B------:R-:W-:Y:S01]  /*0e60*/  IMAD.HI.U32 R3, R2, -0x326172a9, RZ ;  /* 0xcd9e8d5702037827 */ /* 0x000fe200078e00ff */
[----:B------:R-:W-:-:S03]  /*0e70*/  LOP3.LUT R5, R6, UR12, R5, 0x96, !PT ;  /* 0x0000000c06057c12 */ /* 0x000fc6000f8e9605 */
[----:B------:R-:W-:Y:S01]  /*0e80*/  IMAD R7, R2, -0x326172a9, RZ ;  /* 0xcd9e8d5702077824 */ /* 0x000fe200078e02ff */
[----:B------:R-:W-:Y:S01]  /*0e90*/  LOP3.LUT R3, R4, UR10, R3, 0x96, !PT ;  /* 0x0000000a04037c12 */ /* 0x000fe2000f8e9603 */
[----:B------:R-:W-:Y:S01]  /*0ea0*/  IMAD R9, R0, -0x2daee0ad, RZ ;  /* 0xd2511f5300097824 */ /* 0x000fe200078e02ff */
[----:B------:R-:W2:Y:S01]  /*0eb0*/  LDCU UR10, c[0x0][0x404] ;  /* 0x00008080ff0a77ac */ /* 0x000ea20008000800 */
[----:B------:R-:W-:-:S04]  /*0ec0*/  IMAD.HI.U32 R0, R5, -0x326172a9, RZ ;  /* 0xcd9e8d5705007827 */ /* 0x000fc800078e00ff */
[----:B------:R-:W-:Y:S01]  /*0ed0*/  IMAD.HI.U32 R2, R3, -0x2daee0ad, RZ ;  /* 0xd2511f5303027827 */ /* 0x000fe200078e00ff */
[----:B------:R-:W-:Y:S01]  /*0ee0*/  LOP3.LUT R0, R7, UR13, R0, 0x96, !PT ;  /* 0x0000000d07007c12 */ /* 0x000fe2000f8e9600 */
[----:B------:R-:W3:Y:S02]  /*0ef0*/  LDCU.64 UR12, c[0x0][0x408] ;  /* 0x00008100ff0c77ac */ /* 0x000ee40008000a00 */
[----:B------:R-:W-:Y:S01]  /*0f00*/  IMAD R4, R5, -0x326172a9, RZ ;  /* 0xcd9e8d5705047824 */ /* 0x000fe200078e02ff */
[----:B------:R-:W-:Y:S01]  /*0f10*/  LOP3.LUT R2, R9, UR14, R2, 0x96, !PT ;  /* 0x0000000e09027c12 */ /* 0x000fe2000f8e9602 */
[----:B------:R-:W-:Y:S01]  /*0f20*/  IMAD R6, R3, -0x2daee0ad, RZ ;  /* 0xd2511f5303067824 */ /* 0x000fe200078e02ff */
[----:B------:R-:W4:Y:S01]  /*0f30*/  LDCU UR14, c[0x0][0x448] ;  /* 0x00008900ff0e77ac */ /* 0x000f220008000800 */
        /* <DEDUP_REMOVED lines=41> */
[----:B------:R-:W-:Y:S02]  /*11d0*/  IMAD R10, R0, -0x2daee0ad, RZ ;  /* 0xd2511f53000a7824 */ /* 0x000fe400078e02ff */
[----:B01234-:R-:W-:-:S07]  /*11e0*/  IMAD R14, R2, -0x326172a9, RZ ;  /* 0xcd9e8d57020e7824 */ /* 0x01ffce00078e02ff */
.L_x_31156:
[----:B------:R-:W0:Y:S08]  /*11f0*/  LDC.64 R212, c[0x0][0x3f0] ;  /* 0x0000fc00ffd47b82 */ /* 0x000e300000000a00 */
[----:B------:R-:W1:Y:S08]  /*1200*/  LDC R222, c[0x0][0x388] ;  /* 0x0000e200ffde7b82 */ /* 0x000e700000000800 */
[----:B------:R-:W2:Y:S01]  /*1210*/  LDC.64 R226, c[0x0][0x3f8] ;  /* 0x0000fe00ffe27b82 */ /* 0x000ea20000000a00 */
[----:B0-----:R-:W-:-:S05]  /*1220*/  IMAD.WIDE R212, R219, 0x4, R212 ;  /* 0x00000004dbd47825 */ /* 0x001fca00078e02d4 */
[----:B------:R0:W3:Y:S01]  /*1230*/  LDG.E R223, desc[UR8][R212.64] ;  /* 0x00000008d4df7981 */ /* 0x0000e2000c1e1900 */
[----:B------:R-:W4:Y:S01]  /*1240*/  S2R R215, SR_TID.X ;  /* 0x0000000000d77919 */ /* 0x000f220000002100 */
[----:B------:R-:W-:Y:S01]  /*1250*/  ISETP.GE.U32.AND P5, PT, R13, 0x20, PT ;  /* 0x000000200d00780c */ /* 0x000fe20003fa6070 */
[----:B--2---:R-:W-:Y:S01]  /*1260*/  IMAD.WIDE R226, R219, 0x4, R226 ;  /* 0x00000004dbe27825 */ /* 0x004fe200078e02e2 */
[----:B------:R-:W-:Y:S03]  /*1270*/  BSSY.RECONVERGENT B1, `(.L_x_30205) ;  /* 0x00005ad000017945 */ /* 0x000fe60003800200 */
[----:B0-----:R-:W-:Y:S01]  /*1280*/  IMAD.U32 R213, RZ, RZ, UR7 ;  /* 0x00000007ffd57e24 */ /* 0x001fe2000f8e00ff */
[----:B-----5:R0:W5:Y:S01]  /*1290*/  LDG.E R221, desc[UR8][R226.64] ;  /* 0x00000008e2dd7981 */ /* 0x020162000c1e1900 */
[----:B------:R-:W-:-:S03]  /*12a0*/  IMAD.MOV.U32 R224, RZ, RZ, RZ ;  /* 0x000000ffffe07224 */ /* 0x000fc600078e00ff */
[----:B------:R-:W-:Y:S02]  /*12b0*/  IADD3 R213, PT, PT, R213, 0x76cf5d0a, RZ ;  /* 0x76cf5d0ad5d57810 */ /* 0x000fe40007ffe0ff */
[----:B0-----:R-:W-:Y:S01]  /*12c0*/  MOV R227, UR6 ;  /* 0x0000000600e37c02 */ /* 0x001fe20008000f00 */
[----:B------:R-:W-:-:S04]  /*12d0*/  IMAD.U32 R226, RZ, RZ, UR6 ;  /* 0x00000006ffe27e24 */ /* 0x000fc8000f8e00ff */
[----:B------:R-:W-:Y:S01]  /*12e0*/  VIADD R227, R227, 0x9e3779b9 ;  /* 0x9e3779b9e3e37836 */ /* 0x000fe20000000000 */
[----:B------:R-:W-:Y:S02]  /*12f0*/  IADD3 R226, PT, PT, R226, 0x3c6ef372, RZ ;  /* 0x3c6ef372e2e27810 */ /* 0x000fe40007ffe0ff */
[----:B---3--:R-:W-:-:S13]  /*1300*/  ISETP.GE.AND P0, PT, R223, 0x1, PT ;  /* 0x00000001df00780c */ /* 0x008fda0003f06270 */
[----:B------:R-:W-:-:S05]  /*1310*/  @P0 IADD3 R225, PT, PT, R223, -0x1, RZ ;  /* 0xffffffffdfe10810 */ /* 0x000fca0007ffe0ff */
[-C--:B-1----:R-:W-:Y:S02]  /*1320*/  @P0 IMAD R214, R225, R222.reuse, RZ ;  /* 0x000000dee1d60224 */ /* 0x082fe400078e02ff */
[----:B------:R-:W-:-:S03]  /*1330*/  IMAD R225, R219, R222, RZ ;  /* 0x000000dedbe17224 */ /* 0x000fc600078e02ff */
[----:B------:R-:W-:Y:S02]  /*1340*/  @P0 SHF.R.S32.HI R229, RZ, 0x1f, R214 ;  /* 0x0000001fffe50819 */ /* 0x000fe400000114d6 */
[----:B------:R-:W-:Y:S02]  /*1350*/  SHF.R.S32.HI R212, RZ, 0x1f, R225 ;  /* 0x0000001fffd47819 */ /* 0x000fe400000114e1 */
[----:B------:R-:W-:Y:S02]  /*1360*/  @P0 LEA.HI R229, R229, R214, RZ, 0x3 ;  /* 0x000000d6e5e50211 */ /* 0x000fe400078f18ff */
[----:B------:R-:W-:Y:S01]  /*1370*/  LEA.HI R225, R212, R225, RZ, 0x3 ;  /* 0x000000e1d4e17211 */ /* 0x000fe200078f18ff */
[----:B------:R-:W-:Y:S01]  /*1380*/  IMAD.U32 R212, RZ, RZ, UR7 ;  /* 0x00000007ffd47e24 */ /* 0x000fe2000f8e00ff */
[----:B----4-:R-:W-:-:S03]  /*1390*/  LOP3.LUT R214, R215, 0x1f, RZ, 0xc0, !PT ;  /* 0x0000001fd7d67812 */ /* 0x010fc600078ec0ff */
[----:B------:R-:W-:Y:S01]  /*13a0*/  VIADD R212, R212, 0xbb67ae85 ;  /* 0xbb67ae85d4d47836 */ /* 0x000fe20000000000 */
[-C--:B------:R-:W-:Y:S02]  /*13b0*/  @P0 LEA.HI.SX32 R224, R229, R214.reuse, 0x1d ;  /* 0x000000d6e5e00211 */ /* 0x080fe400078feaff */
[----:B------:R-:W-:Y:S01]  /*13c0*/  LEA.HI.SX32 R225, R225, R214, 0x1d ;  /* 0x000000d6e1e17211 */ /* 0x000fe200078feaff */
[----:B------:R-:W-:Y:S06]  /*13d0*/  @!P5 BRA `(.L_x_30206) ;  /* 0x000000580058d947 */ /* 0x000fec0003800000 */
[----:B------:R-:W-:Y:S04]  /*13e0*/  BSSY.RECONVERGENT B2, `(.L_x_30207) ;  /* 0x0000005000027945 */ /* 0x000fe80003800200 */
[----:B------:R-:W-:Y:S05]  /*13f0*/  @!P0 BRA `(.L_x_30208) ;  /* 0x00000000000c8947 */ /* 0x000fea0003800000 */
[----:B------:R-:W0:Y:S02]  /*1400*/  LDC.64 R144, c[0x0][0x390] ;  /* 0x0000e400ff907b82 */ /* 0x000e240000000a00 */
[----:B0-----:R-:W-:-:S06]  /*1410*/  IMAD.WIDE.U32 R144, R224, 0x10, R144 ;  /* 0x00000010e0907825 */ /* 0x001fcc00078e0090 */
[----:B------:R-:W5:Y:S02]  /*1420*/  LDG.E.128 R144, desc[UR8][R144.64] ;  /* 0x0000000890907981 */ /* 0x000f64000c1e1d00 */
.L_x_30208:
[----:B------:R-:W-:Y:S05]  /*1430*/  BSYNC.RECONVERGENT B2 ;  /* 0x0000000000027941 */ /* 0x000fea0003800200 */
.L_x_30207:
        /* <DEDUP_REMOVED lines=29> */
.L_x_30215:
        /* <DEDUP_REMOVED lines=13> */
.L_x_30217:
[----:B------:R-:W-:Y:S05]  /*16e0*/  BSYNC.RECONVERGENT B5 ;  /* 0x0000000000057941 */ /* 0x000fea0003800200 */
.L_x_30216:
[----:B------:R-:W-:Y:S01]  /*16f0*/  IMAD.WIDE.U32 R228, R218, -0x326172a9, RZ ;  /* 0xcd9e8d57dae47825 */ /* 0x000fe200078e00ff */
[----:B------:R-:W-:-:S03]  /*1700*/  LOP3.LUT R14, R9, UR7, R231, 0x96, !PT ;  /* 0x00000007090e7c12 */ /* 0x000fc6000f8e96e7 */
[----:B------:R-:W-:Y:S01]  /*1710*/  IMAD.MOV.U32 R8, RZ, RZ, R10 ;  /* 0x000000ffff087224 */ /* 0x000fe200078e000a */
        /* <DEDUP_REMOVED lines=38> */
.L_x_30214:
[----:B------:R-:W-:Y:S05]  /*1980*/  BSYNC.RECONVERGENT B4 ;  /* 0x0000000000047941 */ /* 0x000fea0003800200 */
.L_x_30213:
        /* <DEDUP_REMOVED lines=10> */
.L_x_30212:
[----:B------:R-:W-:Y:S05]  /*1a30*/  BSYNC.RECONVERGENT B3 ;  /* 0x0000000000037941 */ /* 0x000fea0003800200 */
.L_x_30211:
        /* <DEDUP_REMOVED lines=20> */
.L_x_30222:
        /* <DEDUP_REMOVED lines=13> */
.L_x_30224:
[----:B------:R-:W-:Y:S05]  /*1c50*/  BSYNC.RECONVERGENT B5 ;  /* 0x0000000000057941 */ /* 0x000fea0003800200 */
.L_x_30223:
[----:B------:R-:W-:Y:S01]  /*1c60*/  IMAD.WIDE.U32 R230, R218, -0x326172a9, RZ ;  /* 0xcd9e8d57dae67825 */ /* 0x000fe200078e00ff */
[----:B------:R-:W-:Y:S02]  /*1c70*/  LOP3.LUT R14, R9, UR7, R233, 0x96, !PT ;  /* 0x00000007090e7c12 */ /* 0x000fe4000f8e96e9 */
[----:B------:R-:W-:Y:S02]  /*1c80*/  MOV R7, R234 ;  /* 0x000000ea00077202 */ /* 0x000fe40000000f00 */
        /* <DEDUP_REMOVED lines=39> */
.L_x_30221:
[----:B------:R-:W-:Y:S05]  /*1f00*/  BSYNC.RECONVERGENT B4 ;  /* 0x0000000000047941 */ /* 0x000fea0003800200 */
.L_x_30220:
        /* <DEDUP_REMOVED lines=11> */
.L_x_30219:
[----:B------:R-:W-:Y:S05]  /*1fc0*/  BSYNC.RECONVERGENT B3 ;  /* 0x0000000000037941 */ /* 0x000fea0003800200 */
.L_x_30218:
        /* <DEDUP_REMOVED lines=20> */
.L_x_30229:
        /* <DEDUP_REMOVED lines=13> */
.L_x_30231:
[----:B------:R-:W-:Y:S05]  /*21e0*/  BSYNC.RECONVERGENT B5 ;  /* 0x0000000000057941 */ /* 0x000fea0003800200 */
.L_x_30230:
        /* <DEDUP_REMOVED lines=42> */
.L_x_30228:
[----:B------:R-:W-:Y:S05]  /*2490*/  BSYNC.RECONVERGENT B4 ;  /* 0x0000000000047941 */ /* 0x000fea0003800200 */
.L_x_30227:
        /* <DEDUP_REMOVED lines=10> */
.L_x_30226:
[----:B------:R-:W-:Y:S05]  /*2540*/  BSYNC.RECONVERGENT B3 ;  /* 0x0000000000037941 */ /* 0x000fea0003800200 */
.L_x_30225:
        /* <DEDUP_REMOVED lines=20> */
.L_x_30236:
        /* <DEDUP_REMOVED lines=13> */
.L_x_30238:
[----:B------:R-:W-:Y:S05]  /*2760*/  BSYNC.RECONVERGENT B5 ;  /* 0x0000000000057941 */ /* 0x000fea0003800200 */
.L_x_30237:
        /* <DEDUP_REMOVED lines=42> */
.L_x_30235:
[----:B------:R-:W-:Y:S05]  /*2a10*/  BSYNC.RECONVERGENT B4 ;  /* 0x0000000000047941 */ /* 0x000fea0003800200 */
.L_x_30234:
        /* <DEDUP_REMOVED lines=11> */
.L_x_30233:
[----:B------:R-:W-:Y:S05]  /*2ad0*/  BSYNC.RECONVERGENT B3 ;  /* 0x0000000000037941 */ /* 0x000fea0003800200 */
.L_x_30232:
        /* <DEDUP_REMOVED lines=20> */
.L_x_30243:
        /* <DEDUP_REMOVED lines=13> */
.L_x_30245:
[----:B------:R-:W-:Y:S05]  /*2cf0*/  BSYNC.RECONVERGENT B5 ;  /* 0x0000000000057941 */ /* 0x000fea0003800200 */
.L_x_30244:
        /* <DEDUP_REMOVED lines=42> */
.L_x_30242:
[----:B------:R-:W-:Y:S05]  /*2fa0*/  BSYNC.RECONVERGENT B4 ;  /* 0x0000000000047941 */ /* 0x000fea0003800200 */
.L_x_30241:
        /* <DEDUP_REMOVED lines=10> */
.L_x_30240:
[----:B------:R-:W-:Y:S05]  /*3050*/  BSYNC.RECONVERGENT B3 ;  /* 0x0000000000037941 */ /* 0x000fea0003800200 */
.L_x_30239:
        /* <DEDUP_REMOVED lines=20> */
.L_x_30250:
        /* <DEDUP_REMOVED lines=13> */
.L_x_30252:
[----:B------:R-:W-:Y:S05]  /*3270*/  BSYNC.RECONVERGENT B5 ;  /* 0x0000000000057941 */ /* 0x000fea0003800200 */
.L_x_30251:
        /* <DEDUP_REMOVED lines=42> */
.L_x_30249:
[----:B------:R-:W-:Y:S05]  /*3520*/  BSYNC.RECONVERGENT B4 ;  /* 0x0000000000047941 */ /* 0x000fea0003800200 */
.L_x_30248:
        /* <DEDUP_REMOVED lines=11> */
.L_x_30247:
[----:B------:R-:W-:Y:S05]  /*35e0*/  BSYNC.RECONVERGENT B3 ;  /* 0x0000000000037941 */ /* 0x000fea0003800200 */
.L_x_30246:
        /* <DEDUP_REMOVED lines=20> */
.L_x_30257:
        /* <DEDUP_REMOVED lines=13> */
.L_x_30259:
[----:B------:R-:W-:Y:S05]  /*3800*/  BSYNC.RECONVERGENT B5 ;  /* 0x0000000000057941 */ /* 0x000fea0003800200 */
.L_x_30258:
        /* <DEDUP_REMOVED lines=42> */
.L_x_30256:
[----:B------:R-:W-:Y:S05]  /*3ab0*/  BSYNC.RECONVERGENT B4 ;  /* 0x0000000000047941 */ /* 0x000fea0003800200 */
.L_x_30255:
        /* <DEDUP_REMOVED lines=10> */
.L_x_30254:
[----:B------:R-:W-:Y:S05]  /*3b60*/  BSYNC.RECONVERGENT B3 ;  /* 0x0000000000037941 */ /* 0x000fea0003800200 */
.L_x_30253:
        /* <DEDUP_REMOVED lines=19> */
.L_x_30263:
        /* <DEDUP_REMOVED lines=13> */
.L_x_30265:
[----:B------:R-:W-:Y:S05]  /*3d70*/  BSYNC.RECONVERGENT B4 ;  /* 0x0000000000047941 */ /* 0x000fea0003800200 */
.L_x_30264:
[----:B------:R-:W-:Y:S01]  /*3d80*/  IMAD.WIDE.U32 R230, R218, -0x326172a9, RZ ;  /* 0xcd9e8d57dae67825 */ /* 0x000fe200078e00ff */
[----:B------:R-:W-:Y:S02]  /*3d90*/  LOP3.LUT R14, R9, UR7, R233, 0x96, !PT ;  /* 0x00000007090e7c12 */ /* 0x000fe4000f8e96e9 */
[----:B------:R-:W-:Y:S01]  /*3da0*/  MOV R0, R10 ;  /* 0x0000000a00007202 */ /* 0x000fe20000000f00 */
[----:B------:R-:W-:Y:S01]  /*3db0*/  IMAD.MOV.U32 R12, RZ, RZ, RZ ;  /* 0x000000ffff0c7224 */ /* 0x000fe200078e00ff */
        /* <DEDUP_REMOVED lines=38> */
.L_x_30262:
[----:B------:R-:W-:Y:S05]  /*4020*/  BSYNC.RECONVERGENT B3 ;  /* 0x0000000000037941 */ /* 0x000fea0003800200 */
.L_x_30261:
        /* <DEDUP_REMOVED lines=12> */
.L_x_30210:
[----:B------:R-:W-:Y:S01]  /*40f0*/  BSSY.RECONVERGENT B3, `(.L_x_30266) ;  /* 0x0000057000037945 */ /* 0x000fe20003800200 */
[----:B------:R-:W-:Y:S02]  /*4100*/  HFMA2 R148, -RZ, RZ, 0, 0 ;  /* 0x00000000ff947431 */ /* 0x000fe400000001ff */
[----:B------:R-:W-:Y:S02]  /*4110*/  IMAD.MOV.U32 R234, RZ, RZ, R10 ;  /* 0x000000ffffea7224 */ /* 0x000fe400078e000a */
        /* <DEDUP_REMOVED lines=18> */
.L_x_30270:
        /* <DEDUP_REMOVED lines=13> */
.L_x_30272:
[----:B------:R-:W-:Y:S05]  /*4310*/  BSYNC.RECONVERGENT B5 ;  /* 0x0000000000057941 */ /* 0x000fea0003800200 */
.L_x_30271:
        /* <DEDUP_REMOVED lines=42> */
.L_x_30269:
[----:B------:R-:W-:Y:S05]  /*45c0*/  BSYNC.RECONVERGENT B4 ;  /* 0x0000000000047941 */ /* 0x000fea0003800200 */
.L_x_30268:
        /* <DEDUP_REMOVED lines=9> */
.L_x_30267:
[----:B------:R-:W-:Y:S05]  /*4660*/  BSYNC.RECONVERGENT B3 ;  /* 0x0000000000037941 */ /* 0x000fea0003800200 */
.L_x_30266:
        /* <DEDUP_REMOVED lines=17> */
.L_x_30277:
        /* <DEDUP_REMOVED lines=13> */
.L_x_30279:
[----:B------:R-:W-:Y:S05]  /*4850*/  BSYNC.RECONVERGENT B5 ;  /* 0x0000000000057941 */ /* 0x000fea0003800200 */
.L_x_30278:
[----:B------:R-:W-:Y:S01]  /*4860*/  IMAD.WIDE.U32 R154, R218, -0x326172a9, RZ ;  /* 0xcd9e8d57da9a7825 */ /* 0x000fe200078e00ff */
[----:B------:R-:W-:-:S03]  /*4870*/  LOP3.LUT R14, R9, UR7, R153, 0x96, !PT ;  /* 0x00000007090e7c12 */ /* 0x000fc6000f8e9699 */
[----:B------:R-:W-:Y:S02]  /*4880*/  HFMA2 R10, -RZ, RZ, 0, 0 ;  /* 0x00000000ff0a7431 */ /* 0x000fe400000001ff */
        /* <DEDUP_REMOVED lines=39> */
.L_x_30276:
[----:B------:R-:W-:Y:S05]  /*4b00*/  BSYNC.RECONVERGENT B4 ;  /* 0x0000000000047941 */ /* 0x000fea0003800200 */
.L_x_30275:
        /* <DEDUP_REMOVED lines=10> */
.L_x_30274:
[----:B------:R-:W-:Y:S05]  /*4bb0*/  BSYNC.RECONVERGENT B3 ;  /* 0x0000000000037941 */ /* 0x000fea0003800200 */
.L_x_30273:
        /* <DEDUP_REMOVED lines=17> */
.L_x_30284:
        /* <DEDUP_REMOVED lines=13> */
.L_x_30286:
[----:B------:R-:W-:Y:S05]  /*4da0*/  BSYNC.RECONVERGENT B5 ;  /* 0x0000000000057941 */ /* 0x000fea0003800200 */
.L_x_30285:
        /* <DEDUP_REMOVED lines=42> */
.L_x_30283:
[----:B------:R-:W-:Y:S05]  /*5050*/  BSYNC.RECONVERGENT B4 ;  /* 0x0000000000047941 */ /* 0x000fea0003800200 */
.L_x_30282:
        /* <DEDUP_REMOVED lines=9> */
.L_x_30281:
[----:B------:R-:W-:Y:S05]  /*50f0*/  BSYNC.RECONVERGENT B3 ;  /* 0x0000000000037941 */ /* 0x000fea0003800200 */
.L_x_30280:
        /* <DEDUP_REMOVED lines=17> */
.L_x_30291:
        /* <DEDUP_REMOVED lines=13> */
.L_x_30293:
[----:B------:R-:W-:Y:S05]  /*52e0*/  BSYNC.RECONVERGENT B5 ;  /* 0x0000000000057941 */ /* 0x000fea0003800200 */
.L_x_30292:
[----:B------:R-:W-:Y:S01]  /*52f0*/  IMAD.WIDE.U32 R154, R218, -0x326172a9, RZ ;  /* 0xcd9e8d57da9a7825 */ /* 0x000fe200078e00ff */
[----:B------:R-:W-:-:S03]  /*5300*/  LOP3.LUT R14, R9, UR7, R229, 0x96, !PT ;  /* 0x00000007090e7c12 */ /* 0x000fc6000f8e96e5 */
[----:B------:R-:W-:Y:S01]  /*5310*/  IMAD.MOV.U32 R5, RZ, RZ, R234 ;  /* 0x000000ffff057224 */ /* 0x000fe200078e00ea */
        /* <DEDUP_REMOVED lines=39> */
.L_x_30290:
[----:B------:R-:W-:Y:S05]  /*5590*/  BSYNC.RECONVERGENT B4 ;  /* 0x0000000000047941 */ /* 0x000fea0003800200 */
.L_x_30289:
        /* <DEDUP_REMOVED lines=10> */
.L_x_30288:
[----:B------:R-:W-:Y:S05]  /*5640*/  BSYNC.RECONVERGENT B3 ;  /* 0x0000000000037941 */ /* 0x000fea0003800200 */
.L_x_30287:
        /* <DEDUP_REMOVED lines=17> */
.L_x_30298:
        /* <DEDUP_REMOVED lines=13> */
.L_x_30300:
[----:B------:R-:W-:Y:S05]  /*5830*/  BSYNC.RECONVERGENT B5 ;  /* 0x0000000000057941 */ /* 0x000fea0003800200 */
.L_x_30299:
        /* <DEDUP_REMOVED lines=42> */
.L_x_30297:
[----:B------:R-:W-:Y:S05]  /*5ae0*/  BSYNC.RECONVERGENT B4 ;  /* 0x0000000000047941 */ /* 0x000fea0003800200 */
.L_x_30296:
        /* <DEDUP_REMOVED lines=9> */
.L_x_30295:
[----:B------:R-:W-:Y:S05]  /*5b80*/  BSYNC.RECONVERGENT B3 ;  /* 0x0000000000037941 */ /* 0x000fea0003800200 */
.L_x_30294:
        /* <DEDUP_REMOVED lines=17> */
.L_x_30305:
        /* <DEDUP_REMOVED lines=13> */
.L_x_30307:
[----:B------:R-:W-:Y:S05]  /*5d70*/  BSYNC.RECONVERGENT B5 ;  /* 0x0000000000057941 */ /* 0x000fea0003800200 */
.L_x_30306:
        /* <DEDUP_REMOVED lines=42> */
.L_x_30304:
[----:B------:R-:W-:Y:S05]  /*6020*/  BSYNC.RECONVERGENT B4 ;  /* 0x0000000000047941 */ /* 0x000fea0003800200 */
.L_x_30303:
        /* <DEDUP_REMOVED lines=10> */
.L_x_30302:
[----:B------:R-:W-:Y:S05]  /*60d0*/  BSYNC.RECONVERGENT B3 ;  /* 0x0000000000037941 */ /* 0x000fea0003800200 */
.L_x_30301:
        /* <DEDUP_REMOVED lines=17> */
.L_x_30312:
        /* <DEDUP_REMOVED lines=13> */
.L_x_30314:
[----:B------:R-:W-:Y:S05]  /*62c0*/  BSYNC.RECONVERGENT B5 ;  /* 0x0000000000057941 */ /* 0x000fea0003800200 */
.L_x_30313:
        /* <DEDUP_REMOVED lines=42> */
.L_x_30311:
[----:B------:R-:W-:Y:S05]  /*6570*/  BSYNC.RECONVERGENT B4 ;  /* 0x0000000000047941 */ /* 0x000fea0003800200 */
.L_x_30310:
        /* <DEDUP_REMOVED lines=9> */
.L_x_30309:
[----:B------:R-:W-:Y:S05]  /*6610*/  BSYNC.RECONVERGENT B3 ;  /* 0x0000000000037941 */ /* 0x000fea0003800200 */
.L_x_30308:
        /* <DEDUP_REMOVED lines=16> */
.L_x_30317:
        /* <DEDUP_REMOVED lines=13> */
.L_x_30319:
[----:B------:R-:W-:Y:S05]  /*67f0*/  BSYNC.RECONVERGENT B4 ;  /* 0x0000000000047941 */ /* 0x000fea0003800200 */
.L_x_30318:
        /* <DEDUP_REMOVED lines=42> */
.L_x_30316:
[----:B------:R-:W-:Y:S05]  /*6aa0*/  BSYNC.RECONVERGENT B3 ;  /* 0x0000000000037941 */ /* 0x000fea0003800200 */
.L_x_30315:
        /* <DEDUP_REMOVED lines=10> */
.L_x_30260:
[----:B------:R-:W-:Y:S05]  /*6b50*/  BSYNC.RECONVERGENT B2 ;  /* 0x0000000000027941 */ /* 0x000fea0003800200 */
.L_x_30209:
[----:B------:R-:W0:Y:S01]  /*6b60*/  LDC.64 R228, c[0x0][0x3a8] ;  /* 0x0000ea00ffe47b82 */ /* 0x000e220000000a00 */
[----:B------:R-:W-:Y:S01]  /*6b70*/  BSSY.RECONVERGENT B2, `(.L_x_30320) ;  /* 0x000001a000027945 */ /* 0x000fe20003800200 */
[----:B------:R-:W-:Y:S01]  /*6b80*/  MOV R10, R234 ;  /* 0x000000ea000a7202 */ /* 0x000fe20000000f00 */
[----:B0-----:R-:W-:-:S05]  /*6b90*/  IMAD.WIDE.U32 R228, R225, 0x20, R228 ;  /* 0x00000020e1e47825 */ /* 0x001fca00078e00e4 */
[----:B-----5:R0:W-:Y:S04]  /*6ba0*/  STG.E.128 desc[UR8][R228.64], R148 ;  /* 0x00000094e4007986 */ /* 0x0201e8000c101d08 */
[----:B------:R0:W-:Y:S01]  /*6bb0*/  STG.E.128 desc[UR8][R228.64+0x10], R152 ;  /* 0x00001098e4007986 */ /* 0x0001e2000c101d08 */
[----:B------:R-:W-:Y:S05]  /*6bc0*/  @!P0 BRA `(.L_x_30321) ;  /* 0x0000000000508947 */ /* 0x000fea0003800000 */
[----:B0-----:R-:W-:Y:S01]  /*6bd0*/  IMAD.U32 R228, R2, 0x10000, RZ ;  /* 0x0001000002e47824 */ /* 0x001fe200078e00ff */
[----:B------:R-:W-:Y:S02]  /*6be0*/  LOP3.LUT R230, R0, 0xffff, RZ, 0xc0, !PT ;  /* 0x0000ffff00e67812 */ /* 0x000fe400078ec0ff */
[----:B------:R-:W-:Y:S02]  /*6bf0*/  PRMT R231, R3, 0x7104, RZ ;  /* 0x0000710403e77816 */ /* 0x000fe400000000ff */
[----:B------:R-:W-:Y:S02]  /*6c00*/  LOP3.LUT R233, R228, 0xff0000, RZ, 0xc0, !PT ;  /* 0x00ff0000e4e97812 */ /* 0x000fe400078ec0ff */
[----:B------:R-:W0:Y:S01]  /*6c10*/  LDC.64 R228, c[0x0][0x3b0] ;  /* 0x0000ec00ffe47b82 */ /* 0x000e220000000a00 */
[----:B------:R-:W-:Y:S02]  /*6c20*/  LOP3.LUT R234, R5, 0xff, RZ, 0xc0, !PT ;  /* 0x000000ff05ea7812 */ /* 0x000fe400078ec0ff */
[----:B------:R-:W-:-:S02]  /*6c30*/  PRMT R230, R233, 0x4210, R230 ;  /* 0x00004210e9e67816 */ /* 0x000fc400000000e6 */
[----:B------:R-:W-:Y:S01]  /*6c40*/  LOP3.LUT R232, R6, 0xff, RZ, 0xc0, !PT ;  /* 0x000000ff06e87812 */ /* 0x000fe200078ec0ff */
[----:B------:R-:W-:Y:S01]  /*6c50*/  IMAD.WIDE.U32 R234, R234, 0x1000000, RZ ;  /* 0x01000000eaea7825 */ /* 0x000fe200078e00ff */
[----:B------:R-:W-:Y:S02]  /*6c60*/  LOP3.LUT R231, R230, 0xff00, R231, 0xf8, !PT ;  /* 0x0000ff00e6e77812 */ /* 0x000fe400078ef8e7 */
[----:B------:R-:W-:Y:S01]  /*6c70*/  LOP3.LUT R230, R7, 0xff, RZ, 0xc0, !PT ;  /* 0x000000ff07e67812 */ /* 0x000fe200078ec0ff */
[----:B------:R-:W-:Y:S01]  /*6c80*/  IMAD.WIDE.U32 R232, R232, 0x10000, RZ ;  /* 0x00010000e8e87825 */ /* 0x000fe200078e00ff */
[----:B------:R-:W-:-:S03]  /*6c90*/  LOP3.LUT R237, R231, 0xff, R4, 0xf8, !PT ;  /* 0x000000ffe7ed7812 */ /* 0x000fc600078ef804 */
[----:B------:R-:W-:Y:S01]  /*6ca0*/  IMAD.WIDE.U32 R230, R230, 0x100, RZ ;  /* 0x00000100e6e67825 */ /* 0x000fe200078e00ff */
[----:B------:R-:W-:Y:S02]  /*6cb0*/  LOP3.LUT R235, R233, R237, R235, 0xfe, !PT ;  /* 0x000000ede9eb7212 */ /* 0x000fe400078efeeb */
[----:B------:R-:W-:Y:S02]  /*6cc0*/  LOP3.LUT R233, R230, R234, R232, 0xfe, !PT ;  /* 0x000000eae6e97212 */ /* 0x000fe400078efee8 */
[----:B------:R-:W-:Y:S02]  /*6cd0*/  LOP3.LUT R231, R235, R231, RZ, 0xfc, !PT ;  /* 0x000000e7ebe77212 */ /* 0x000fe400078efcff */
[----:B------:R-:W-:Y:S01]  /*6ce0*/  LOP3.LUT R230, R233, 0xff, R8, 0xf8, !PT ;  /* 0x000000ffe9e67812 */ /* 0x000fe200078ef808 */
[----:B0-----:R-:W-:-:S05]  /*6cf0*/  IMAD.WIDE.U32 R228, R224, 0x8, R228 ;  /* 0x00000008e0e47825 */ /* 0x001fca00078e00e4 */
[----:B------:R1:W-:Y:S02]  /*6d00*/  STG.E.64 desc[UR8][R228.64], R230 ;  /* 0x000000e6e4007986 */ /* 0x0003e4000c101b08 */
.L_x_30321:
[----:B------:R-:W-:Y:S05]  /*6d10*/  BSYNC.RECONVERGENT B2 ;  /* 0x0000000000027941 */ /* 0x000fea0003800200 */
.L_x_30320:
[----:B------:R-:W-:Y:S01]  /*6d20*/  VIADD R225, R225, 0x20 ;  /* 0x00000020e1e17836 */ /* 0x000fe20000000000 */
[----:B------:R-:W-:-:S07]  /*6d30*/  IADD3 R224, PT, PT, R224, 0x20, RZ ;  /* 0x00000020e0e07810 */ /* 0x000fce0007ffe0ff */
.L_x_30206:
[----:B------:R-:W-:Y:S05]  /*6d40*/  BSYNC.RECONVERGENT B1 ;  /* 0x0000000000017941 */ /* 0x000fea0003800200 */
.L_x_30205:
        /* <DEDUP_REMOVED lines=10> */
.L_x_30325:
[----:B------:R-:W-:Y:S05]  /*6df0*/  BSYNC.RECONVERGENT B2 ;  /* 0x0000000000027941 */ /* 0x000fea0003800200 */
.L_x_30324:
        /* <DEDUP_REMOVED lines=29> */
.L_x_30332:
        /* <DEDUP_REMOVED lines=13> */
.L_x_30334:
[----:B------:R-:W-:Y:S05]  /*70a0*/  BSYNC.RECONVERGENT B5 ;  /* 0x0000000000057941 */ /* 0x000fea0003800200 */
.L_x_30333:
        /* <DEDUP_REMOVED lines=41> */
.L_x_30331:
[----:B------:R-:W-:Y:S05]  /*7340*/  BSYNC.RECONVERGENT B4 ;  /* 0x0000000000047941 */ /* 0x000fea0003800200 */
.L_x_30330:
        /* <DEDUP_REMOVED lines=10> */
.L_x_30329:
[----:B------:R-:W-:Y:S05]  /*73f0*/  BSYNC.RECONVERGENT B3 ;  /* 0x0000000000037941 */ /* 0x000fea0003800200 */
.L_x_30328:
        /* <DEDUP_REMOVED lines=20> */
.L_x_30339:
        /* <DEDUP_REMOVED lines=13> */
.L_x_30341:
[----:B------:R-:W-:Y:S05]  /*7610*/  BSYNC.RECONVERGENT B5 ;  /* 0x0000000000057941 */ /* 0x000fea0003800200 */
.L_x_30340:
        /* <DEDUP_REMOVED lines=42> */
.L_x_30338:
[----:B------:R-:W-:Y:S05]  /*78c0*/  BSYNC.RECONVERGENT B4 ;  /* 0x0000000000047941 */ /* 0x000fea0003800200 */
.L_x_30337:
        /* <DEDUP_REMOVED lines=11> */
.L_x_30336:
[----:B------:R-:W-:Y:S05]  /*7980*/  BSYNC.RECONVERGENT B3 ;  /* 0x0000000000037941 */ /* 0x000fea0003800200 */
.L_x_30335:
        /* <DEDUP_REMOVED lines=20> */
.L_x_30346:
        /* <DEDUP_REMOVED lines=13> */
.L_x_30348:
[----:B------:R-:W-:Y:S05]  /*7ba0*/  BSYNC.RECONVERGENT B5 ;  /* 0x0000000000057941 */ /* 0x000fea0003800200 */
.L_x_30347:
        /* <DEDUP_REMOVED lines=42> */
.L_x_30345:
[----:B------:R-:W-:Y:S05]  /*7e50*/  BSYNC.RECONVERGENT B4 ;  /* 0x0000000000047941 */ /* 0x000fea0003800200 */
.L_x_30344:
        /* <DEDUP_REMOVED lines=10> */
.L_x_30343:
[----:B------:R-:W-:Y:S05]  /*7f00*/  BSYNC.RECONVERGENT B3 ;  /* 0x0000000000037941 */ /* 0x000fea0003800200 */
.L_x_30342:
        /* <DEDUP_REMOVED lines=20> */
.L_x_30353:
        /* <DEDUP_REMOVED lines=13> */
.L_x_30355:
[----:B------:R-:W-:Y:S05]  /*8120*/  BSYNC.RECONVERGENT B5 ;  /* 0x0000000000057941 */ /* 0x000fea0003800200 */
.L_x_30354:
        /* <DEDUP_REMOVED lines=42> */
.L_x_30352:
[----:B------:R-:W-:Y:S05]  /*83d0*/  BSYNC.RECONVERGENT B4 ;  /* 0x0000000000047941 */ /* 0x000fea0003800200 */
.L_x_30351:
        /* <DEDUP_REMOVED lines=11> */
.L_x_30350:
[----:B------:R-:W-:Y:S05]  /*8490*/  BSYNC.RECONVERGENT B3 ;  /* 0x0000000000037941 */ /* 0x000fea0003800200 */
.L_x_30349:
        /* <DEDUP_REMOVED lines=20> */
.L_x_30360:
        /* <DEDUP_REMOVED lines=13> */
.L_x_30362:
[----:B------:R-:W-:Y:S05]  /*86b0*/  BSYNC.RECONVERGENT B5 ;  /* 0x0000000000057941 */ /* 0x000fea0003800200 */
.L_x_30361:
        /* <DEDUP_REMOVED lines=42> */
.L_x_30359:
[----:B------:R-:W-:Y:S05]  /*8960*/  BSYNC.RECONVERGENT B4 ;  /* 0x0000000000047941 */ /* 0x000fea0003800200 */
.L_x_30358:
        /* <DEDUP_REMOVED lines=10> */
.L_x_30357:
[----:B------:R-:W-:Y:S05]  /*8a10*/  BSYNC.RECONVERGENT B3 ;  /* 0x0000000000037941 */ /* 0x000fea0003800200 */
.L_x_30356:
        /* <DEDUP_REMOVED lines=20> */
.L_x_30367:
        /* <DEDUP_REMOVED lines=13> */
.L_x_30369:
[----:B------:R-:W-:Y:S05]  /*8c30*/  BSYNC.RECONVERGENT B5 ;  /* 0x0000000000057941 */ /* 0x000fea0003800200 */
.L_x_30368:
        /* <DEDUP_REMOVED lines=42> */
.L_x_30366:
[----:B------:R-:W-:Y:S05]  /*8ee0*/  BSYNC.RECONVERGENT B4 ;  /* 0x0000000000047941 */ /* 0x000fea0003800200 */
.L_x_30365:
        /* <DEDUP_REMOVED lines=11> */
.L_x_30364:
[----:B------:R-:W-:Y:S05]  /*8fa0*/  BSYNC.RECONVERGENT B3 ;  /* 0x0000000000037941 */ /* 0x000fea0003800200 */
.L_x_30363:
        /* <DEDUP_REMOVED lines=20> */
.L_x_30374:
        /* <DEDUP_REMOVED lines=13> */
.L_x_30376:
[----:B------:R-:W-:Y:S05]  /*91c0*/  BSYNC.RECONVERGENT B5 ;  /* 0x0000000000057941 */ /* 0x000fea0003800200 */
.L_x_30375:
        /* <DEDUP_REMOVED lines=42> */
.L_x_30373:
[----:B------:R-:W-:Y:S05]  /*9470*/  BSYNC.RECONVERGENT B4 ;  /* 0x0000000000047941 */ /* 0x000fea0003800200 */
.L_x_30372:
        /* <DEDUP_REMOVED lines=10> */
.L_x_30371:
[----:B------:R-:W-:Y:S05]  /*9520*/  BSYNC.RECONVERGENT B3 ;  /* 0x0000000000037941 */ /* 0x000fea0003800200 */
.L_x_30370:
        /* <DEDUP_REMOVED lines=19> */
.L_x_30380:
        /* <DEDUP_REMOVED lines=13> */
.L_x_30382:
[----:B------:R-:W-:Y:S05]  /*9730*/  BSYNC.RECONVERGENT B4 ;  /* 0x0000000000047941 */ /* 0x000fea0003800200 */
.L_x_30381:
        /* <DEDUP_REMOVED lines=42> */
.L_x_30379:
[----:B------:R-:W-:Y:S05]  /*99e0*/  BSYNC.RECONVERGENT B3 ;  /* 0x0000000000037941 */ /* 0x000fea0003800200 */
.L_x_30378:
        /* <DEDUP_REMOVED lines=12> */
.L_x_30327:
        /* <DEDUP_REMOVED lines=21> */
.L_x_30387:
        /* <DEDUP_REMOVED lines=13> */
.L_x_30389:
[----:B------:R-:W-:Y:S05]  /*9cd0*/  BSYNC.RECONVERGENT B5 ;  /* 0x0000000000057941 */ /* 0x000fea0003800200 */
.L_x_30388:
        /* <DEDUP_REMOVED lines=42> */
.L_x_30386:
[----:B------:R-:W-:Y:S05]  /*9f80*/  BSYNC.RECONVERGENT B4 ;  /* 0x0000000000047941 */ /* 0x000fea0003800200 */
.L_x_30385:
        /* <DEDUP_REMOVED lines=9> */
.L_x_30384:
[----:B------:R-:W-:Y:S05]  /*a020*/  BSYNC.RECONVERGENT B3 ;  /* 0x0000000000037941 */ /* 0x000fea0003800200 */
.L_x_30383:
        /* <DEDUP_REMOVED lines=17> */
.L_x_30394:
        /* <DEDUP_REMOVED lines=13> */
.L_x_30396:
[----:B------:R-:W-:Y:S05]  /*a210*/  BSYNC.RECONVERGENT B5 ;  /* 0x0000000000057941 */ /* 0x000fea0003800200 */
.L_x_30395:
        /* <DEDUP_REMOVED lines=42> */
.L_x_30393:
[----:B------:R-:W-:Y:S05]  /*a4c0*/  BSYNC.RECONVERGENT B4 ;  /* 0x0000000000047941 */ /* 0x000fea0003800200 */
.L_x_30392:
        /* <DEDUP_REMOVED lines=10> */
.L_x_30391:
[----:B------:R-:W-:Y:S05]  /*a570*/  BSYNC.RECONVERGENT B3 ;  /* 0x0000000000037941 */ /* 0x000fea0003800200 */
.L_x_30390:
        /* <DEDUP_REMOVED lines=17> */
.L_x_30401:
        /* <DEDUP_REMOVED lines=13> */
.L_x_30403:
[----:B------:R-:W-:Y:S05]  /*a760*/  BSYNC.RECONVERGENT B5 ;  /* 0x0000000000057941 */ /* 0x000fea0003800200 */
.L_x_30402:
        /* <DEDUP_REMOVED lines=42> */
.L_x_30400:
[----:B------:R-:W-:Y:S05]  /*aa10*/  BSYNC.RECONVERGENT B4 ;  /* 0x0000000000047941 */ /* 0x000fea0003800200 */
.L_x_30399:
        /* <DEDUP_REMOVED lines=9> */
.L_x_30398:
[----:B------:R-:W-:Y:S05]  /*aab0*/  BSYNC.RECONVERGENT B3 ;  /* 0x0000000000037941 */ /* 0x000fea0003800200 */
.L_x_30397:
        /* <DEDUP_REMOVED lines=17> */
.L_x_30408:
[----:B------:R-:W-:Y:S01]  /*abd0*/  VIADD R217, R217, 0x1 ;  /* 0x00000001d9d97836 */ /* 0x000fe20000000000 */
[----:B------:R-:W-:Y:S03]  /*abe0*/  BSSY.RECONVERGENT B5, `(.L_x_30409) ;  /* 0x000000c000057945 */ /* 0x000fe60003800200 */
[C---:B01----:R-:W-:Y:S01]  /*abf0*/  IMAD.WIDE.U32 R228, R217.reuse, -0x2daee0ad, RZ ;  /* 0xd2511f53d9e47825 */ /* 0x043fe200078e00ff */
        /* <DEDUP_REMOVED lines=10> */
.L_x_30410:
[----:B------:R-:W-:Y:S05]  /*aca0*/  BSYNC.RECONVERGENT B5 ;  /* 0x0000000000057941 */ /* 0x000fea0003800200 */
.L_x_30409:
        /* <DEDUP_REMOVED lines=42> */
.L_x_30407:
[----:B------:R-:W-:Y:S05]  /*af50*/  BSYNC.RECONVERGENT B4 ;  /* 0x0000000000047941 */ /* 0x000fea0003800200 */
.L_x_30406:
        /* <DEDUP_REMOVED lines=10> */
.L_x_30405:
[----:B------:R-:W-:Y:S05]  /*b000*/  BSYNC.RECONVERGENT B3 ;  /* 0x0000000000037941 */ /* 0x000fea0003800200 */
.L_x_30404:
        /* <DEDUP_REMOVED lines=17> */
.L_x_30415:
[----:B------:R-:W-:Y:S01]  /*b120*/  IADD3 R217, PT, PT, R217, 0x1, RZ ;  /* 0x00000001d9d97810 */ /* 0x000fe20007ffe0ff */
[----:B------:R-:W-:Y:S03]  /*b130*/  BSSY.RECONVERGENT B5, `(.L_x_30416) ;  /* 0x000000c000057945 */ /* 0x000fe60003800200 */
[C---:B------:R-:W-:Y:S01]  /*b140*/  ISETP.NE.AND P1, PT, R217.reuse, RZ, PT ;  /* 0x000000ffd900720c */ /* 0x040fe20003f25270 */
[----:B01----:R-:W-:-:S12]  /*b150*/  IMAD.WIDE.U32 R228, R217, -0x2daee0ad, RZ ;  /* 0xd2511f53d9e47825 */ /* 0x003fd800078e00ff */
        /* <DEDUP_REMOVED lines=9> */
.L_x_30417:
[----:B------:R-:W-:Y:S05]  /*b1f0*/  BSYNC.RECONVERGENT B5 ;  /* 0x0000000000057941 */ /* 0x000fea0003800200 */
.L_x_30416:
        /* <DEDUP_REMOVED lines=42> */
.L_x_30414:
[----:B------:R-:W-:Y:S05]  /*b4a0*/  BSYNC.RECONVERGENT B4 ;  /* 0x0000000000047941 */ /* 0x000fea0003800200 */
.L_x_30413:
        /* <DEDUP_REMOVED lines=9> */
.L_x_30412:
[----:B------:R-:W-:Y:S05]  /*b540*/  BSYNC.RECONVERGENT B3 ;  /* 0x0000000000037941 */ /* 0x000fea0003800200 */
.L_x_30411:
        /* <DEDUP_REMOVED lines=17> */
.L_x_30422:
        /* <DEDUP_REMOVED lines=13> */
.L_x_30424:
[----:B------:R-:W-:Y:S05]  /*b730*/  BSYNC.RECONVERGENT B5 ;  /* 0x0000000000057941 */ /* 0x000fea0003800200 */
.L_x_30423:
[----:B0-----:R-:W-:Y:S01]  /*b740*/  IMAD.WIDE.U32 R228, R218, -0x326172a9, RZ ;  /* 0xcd9e8d57dae47825 */ /* 0x001fe200078e00ff */
        /* <DEDUP_REMOVED lines=41> */
.L_x_30421:
[----:B------:R-:W-:Y:S05]  /*b9e0*/  BSYNC.RECONVERGENT B4 ;  /* 0x0000000000047941 */ /* 0x000fea0003800200 */
.L_x_30420:
        /* <DEDUP_REMOVED lines=10> */
.L_x_30419:
[----:B------:R-:W-:Y:S05]  /*ba90*/  BSYNC.RECONVERGENT B3 ;  /* 0x0000000000037941 */ /* 0x000fea0003800200 */
.L_x_30418:
[----:B------:R-:W-:Y:S01]  /*baa0*/  BSSY.RECONVERGENT B3, `(.L_x_30425) ;  /* 0x0000053000037945 */ /* 0x000fe20003800200 */
[----:B01----:R-:W-:Y:S01]  /*bab0*/  IMAD.MOV.U32 R228, RZ, RZ, R10 ;  /* 0x000000ffffe47224 */ /* 0x003fe200078e000a */
        /* <DEDUP_REMOVED lines=15> */
.L_x_30429:
        /* <DEDUP_REMOVED lines=13> */
.L_x_30431:
[----:B------:R-:W-:Y:S05]  /*bc80*/  BSYNC.RECONVERGENT B5 ;  /* 0x0000000000057941 */ /* 0x000fea0003800200 */
.L_x_30430:
        /* <DEDUP_REMOVED lines=42> */
.L_x_30428:
[----:B------:R-:W-:Y:S05]  /*bf30*/  BSYNC.RECONVERGENT B4 ;  /* 0x0000000000047941 */ /* 0x000fea0003800200 */
.L_x_30427:
        /* <DEDUP_REMOVED lines=9> */
.L_x_30426:
[----:B------:R-:W-:Y:S05]  /*bfd0*/  BSYNC.RECONVERGENT B3 ;  /* 0x0000000000037941 */ /* 0x000fea0003800200 */
.L_x_30425:
        /* <DEDUP_REMOVED lines=16> */
.L_x_30434:
        /* <DEDUP_REMOVED lines=13> */
.L_x_30436:
[----:B------:R-:W-:Y:S05]  /*c1b0*/  BSYNC.RECONVERGENT B4 ;  /* 0x0000000000047941 */ /* 0x000fea0003800200 */
.L_x_30435:
        /* <DEDUP_REMOVED lines=42> */
.L_x_30433:
[----:B------:R-:W-:Y:S05]  /*c460*/  BSYNC.RECONVERGENT B3 ;  /* 0x0000000000037941 */ /* 0x000fea0003800200 */
.L_x_30432:
        /* <DEDUP_REMOVED lines=10> */
.L_x_30377:
[----:B------:R-:W-:Y:S05]  /*c510*/  BSYNC.RECONVERGENT B2 ;  /* 0x0000000000027941 */ /* 0x000fea0003800200 */
.L_x_30326:
        /* <DEDUP_REMOVED lines=17> */
[----:B------:R-:W-:Y:S02]  /*c630*/  LOP3.LUT R230, R7, 0xff, RZ, 0xc0, !PT ;  /* 0x000000ff07e67812 */ /* 0x000fe400078ec0ff */
        /* <DEDUP_REMOVED lines=9> */
.L_x_30438:
[----:B------:R-:W-:Y:S05]  /*c6d0*/  BSYNC.RECONVERGENT B2 ;  /* 0x0000000000027941 */ /* 0x000fea0003800200 */
.L_x_30437:
[----:B------:R-:W-:Y:S01]  /*c6e0*/  VIADD R225, R225, 0x20 ;  /* 0x00000020e1e17836 */ /* 0x000fe20000000000 */
[----:B------:R-:W-:-:S07]  /*c6f0*/  IADD3 R224, PT, PT, R224, 0x20, RZ ;  /* 0x00000020e0e07810 */ /* 0x000fce0007ffe0ff */
.L_x_30323:
[----:B------:R-:W-:Y:S05]  /*c700*/  BSYNC.RECONVERGENT B1 ;  /* 0x0000000000017941 */ /* 0x000fea0003800200 */
.L_x_30322:
        /* <DEDUP_REMOVED lines=10> */
.L_x_30442:
[----:B------:R-:W-:Y:S05]  /*c7b0*/  BSYNC.RECONVERGENT B2 ;  /* 0x0000000000027941 */ /* 0x000fea0003800200 */
.L_x_30441:
        /* <DEDUP_REMOVED lines=29> */
.L_x_30449:
        /* <DEDUP_REMOVED lines=13> */
.L_x_30451:
[----:B------:R-:W-:Y:S05]  /*ca60*/  BSYNC.RECONVERGENT B5 ;  /* 0x0000000000057941 */ /* 0x000fea0003800200 */
.L_x_30450:
        /* <DEDUP_REMOVED lines=41> */
.L_x_30448:
[----:B------:R-:W-:Y:S05]  /*cd00*/  BSYNC.RECONVERGENT B4 ;  /* 0x0000000000047941 */ /* 0x000fea0003800200 */
.L_x_30447:
        /* <DEDUP_REMOVED lines=10> */
.L_x_30446:
[----:B------:R-:W-:Y:S05]  /*cdb0*/  BSYNC.RECONVERGENT B3 ;  /* 0x0000000000037941 */ /* 0x000fea0003800200 */
.L_x_30445:
        /* <DEDUP_REMOVED lines=20> */
.L_x_30456:
        /* <DEDUP_REMOVED lines=13> */
.L_x_30458:
[----:B------:R-:W-:Y:S05]  /*cfd0*/  BSYNC.RECONVERGENT B5 ;  /* 0x0000000000057941 */ /* 0x000fea0003800200 */
.L_x_30457:
        /* <DEDUP_REMOVED lines=42> */
.L_x_30455:
[----:B------:R-:W-:Y:S05]  /*d280*/  BSYNC.RECONVERGENT B4 ;  /* 0x0000000000047941 */ /* 0x000fea0003800200 */
.L_x_30454:
        /* <DEDUP_REMOVED lines=11> */
.L_x_30453:
[----:B------:R-:W-:Y:S05]  /*d340*/  BSYNC.RECONVERGENT B3 ;  /* 0x0000000000037941 */ /* 0x000fea0003800200 */
.L_x_30452:
        /* <DEDUP_REMOVED lines=20> */
.L_x_30463:
        /* <DEDUP_REMOVED lines=13> */
.L_x_30465:
[----:B------:R-:W-:Y:S05]  /*d560*/  BSYNC.RECONVERGENT B5 ;  /* 0x0000000000057941 */ /* 0x000fea0003800200 */
.L_x_30464:
        /* <DEDUP_REMOVED lines=42> */
.L_x_30462:
[----:B------:R-:W-:Y:S05]  /*d810*/  BSYNC.RECONVERGENT B4 ;  /* 0x0000000000047941 */ /* 0x000fea0003800200 */
.L_x_30461:
        /* <DEDUP_REMOVED lines=10> */
.L_x_30460:
[----:B------:R-:W-:Y:S05]  /*d8c0*/  BSYNC.RECONVERGENT B3 ;  /* 0x0000000000037941 */ /* 0x000fea0003800200 */
.L_x_30459:
        /* <DEDUP_REMOVED lines=20> */
.L_x_30470:
        /* <DEDUP_REMOVED lines=13> */
.L_x_30472:
[----:B------:R-:W-:Y:S05]  /*dae0*/  BSYNC.RECONVERGENT B5 ;  /* 0x0000000000057941 */ /* 0x000fea0003800200 */
.L_x_30471:
        /* <DEDUP_REMOVED lines=42> */
.L_x_30469:
[----:B------:R-:W-:Y:S05]  /*dd90*/  BSYNC.RECONVERGENT B4 ;  /* 0x0000000000047941 */ /* 0x000fea0003800200 */
.L_x_30468:
        /* <DEDUP_REMOVED lines=11> */
.L_x_30467:
[----:B------:R-:W-:Y:S05]  /*de50*/  BSYNC.RECONVERGENT B3 ;  /* 0x0000000000037941 */ /* 0x000fea0003800200 */
.L_x_30466:
        /* <DEDUP_REMOVED lines=20> */
.L_x_30477:
        /* <DEDUP_REMOVED lines=13> */
.L_x_30479:
[----:B------:R-:W-:Y:S05]  /*e070*/  BSYNC.RECONVERGENT B5 ;  /* 0x0000000000057941 */ /* 0x000fea0003800200 */
.L_x_30478:
        /* <DEDUP_REMOVED lines=42> */
.L_x_30476:
[----:B------:R-:W-:Y:S05]  /*e320*/  BSYNC.RECONVERGENT B4 ;  /* 0x0000000000047941 */ /* 0x000fea0003800200 */
.L_x_30475:
        /* <DEDUP_REMOVED lines=10> */
.L_x_30474:
[----:B------:R-:W-:Y:S05]  /*e3d0*/  BSYNC.RECONVERGENT B3 ;  /* 0x0000000000037941 */ /* 0x000fea0003800200 */
.L_x_30473:
        /* <DEDUP_REMOVED lines=20> */
.L_x_30484:
        /* <DEDUP_REMOVED lines=13> */
.L_x_30486:
[----:B------:R-:W-:Y:S05]  /*e5f0*/  BSYNC.RECONVERGENT B5 ;  /* 0x0000000000057941 */ /* 0x000fea0003800200 */
.L_x_30485:
        /* <DEDUP_REMOVED lines=42> */
.L_x_30483:
[----:B------:R-:W-:Y:S05]  /*e8a0*/  BSYNC.RECONVERGENT B4 ;  /* 0x0000000000047941 */ /* 0x000fea0003800200 */
.L_x_30482:
        /* <DEDUP_REMOVED lines=11> */
.L_x_30481:
[----:B------:R-:W-:Y:S05]  /*e960*/  BSYNC.RECONVERGENT B3 ;  /* 0x0000000000037941 */ /* 0x000fea0003800200 */
.L_x_30480:
        /* <DEDUP_REMOVED lines=20> */
.L_x_30491:
        /* <DEDUP_REMOVED lines=13> */
.L_x_30493:
[----:B------:R-:W-:Y:S05]  /*eb80*/  BSYNC.RECONVERGENT B5 ;  /* 0x0000000000057941 */ /* 0x000fea0003800200 */
.L_x_30492:
        /* <DEDUP_REMOVED lines=42> */
.L_x_30490:
[----:B------:R-:W-:Y:S05]  /*ee30*/  BSYNC.RECONVERGENT B4 ;  /* 0x0000000000047941 */ /* 0x000fea0003800200 */
.L_x_30489:
        /* <DEDUP_REMOVED lines=10> */
.L_x_30488:
[----:B------:R-:W-:Y:S05]  /*eee0*/  BSYNC.RECONVERGENT B3 ;  /* 0x0000000000037941 */ /* 0x000fea0003800200 */
.L_x_30487:
        /* <DEDUP_REMOVED lines=19> */
.L_x_30497:
        /* <DEDUP_REMOVED lines=13> */
.L_x_30499:
[----:B------:R-:W-:Y:S05]  /*f0f0*/  BSYNC.RECONVERGENT B4 ;  /* 0x0000000000047941 */ /* 0x000fea0003800200 */
.L_x_30498:
        /* <DEDUP_REMOVED lines=42> */
.L_x_30496:
[----:B------:R-:W-:Y:S05]  /*f3a0*/  BSYNC.RECONVERGENT B3 ;  /* 0x0000000000037941 */ /* 0x000fea0003800200 */
.L_x_30495:
        /* <DEDUP_REMOVED lines=12> */
.L_x_30444:
        /* <DEDUP_REMOVED lines=21> */
.L_x_30504:
        /* <DEDUP_REMOVED lines=13> */
.L_x_30506:
[----:B------:R-:W-:Y:S05]  /*f690*/  BSYNC.RECONVERGENT B5 ;  /* 0x0000000000057941 */ /* 0x000fea0003800200 */
.L_x_30505:
        /* <DEDUP_REMOVED lines=42> */
.L_x_30503:
[----:B------:R-:W-:Y:S05]  /*f940*/  BSYNC.RECONVERGENT B4 ;  /* 0x0000000000047941 */ /* 0x000fea0003800200 */
.L_x_30502:
        /* <DEDUP_REMOVED lines=9> */
.L_x_30501:
[----:B------:R-:W-:Y:S05]  /*f9e0*/  BSYNC.RECONVERGENT B3 ;  /* 0x0000000000037941 */ /* 0x000fea0003800200 */
.L_x_30500:
        /* <DEDUP_REMOVED lines=17> */
.L_x_30511:
        /* <DEDUP_REMOVED lines=13> */
.L_x_30513:
[----:B------:R-:W-:Y:S05]  /*fbd0*/  BSYNC.RECONVERGENT B5 ;  /* 0x0000000000057941 */ /* 0x000fea0003800200 */
.L_x_30512:
        /* <DEDUP_REMOVED lines=42> */
.L_x_30510:
[----:B------:R-:W-:Y:S05]  /*fe80*/  BSYNC.RECONVERGENT B4 ;  /* 0x0000000000047941 */ /* 0x000fea0003800200 */
.L_x_30509:
        /* <DEDUP_REMOVED lines=10> */
.L_x_30508:
[----:B------:R-:W-:Y:S05]  /*ff30*/  BSYNC.RECONVERGENT B3 ;  /* 0x0000000000037941 */ /* 0x000fea0003800200 */
.L_x_30507:
        /* <DEDUP_REMOVED lines=17> */
.L_x_30518:
        /* <DEDUP_REMOVED lines=13> */
.L_x_30520:
[----:B------:R-:W-:Y:S05]  /*10120*/  BSYNC.RECONVERGENT B5 ;  /* 0x0000000000057941 */ /* 0x000fea0003800200 */
.L_x_30519:
        /* <DEDUP_REMOVED lines=42> */
.L_x_30517:
[----:B------:R-:W-:Y:S05]  /*103d0*/  BSYNC.RECONVERGENT B4 ;  /* 0x0000000000047941 */ /* 0x000fea0003800200 */
.L_x_30516:
        /* <DEDUP_REMOVED lines=9> */
.L_x_30515:
[----:B------:R-:W-:Y:S05]  /*10470*/  BSYNC.RECONVERGENT B3 ;  /* 0x0000000000037941 */ /* 0x000fea0003800200 */
.L_x_30514:
        /* <DEDUP_REMOVED lines=17> */
.L_x_30525:
        /* <DEDUP_REMOVED lines=13> */
.L_x_30527:
[----:B------:R-:W-:Y:S05]  /*10660*/  BSYNC.RECONVERGENT B5 ;  /* 0x0000000000057941 */ /* 0x000fea0003800200 */
.L_x_30526:
        /* <DEDUP_REMOVED lines=42> */
.L_x_30524:
[----:B------:R-:W-:Y:S05]  /*10910*/  BSYNC.RECONVERGENT B4 ;  /* 0x0000000000047941 */ /* 0x000fea0003800200 */
.L_x_30523:
        /* <DEDUP_REMOVED lines=10> */
.L_x_30522:
[----:B------:R-:W-:Y:S05]  /*109c0*/  BSYNC.RECONVERGENT B3 ;  /* 0x0000000000037941 */ /* 0x000fea0003800200 */
.L_x_30521:
        /* <DEDUP_REMOVED lines=17> */
.L_x_30532:
        /* <DEDUP_REMOVED lines=13> */
.L_x_30534:
[----:B------:R-:W-:Y:S05]  /*10bb0*/  BSYNC.RECONVERGENT B5 ;  /* 0x0000000000057941 */ /* 0x000fea0003800200 */
.L_x_30533:
        /* <DEDUP_REMOVED lines=42> */
.L_x_30531:
[----:B------:R-:W-:Y:S05]  /*10e60*/  BSYNC.RECONVERGENT B4 ;  /* 0x0000000000047941 */ /* 0x000fea0003800200 */
.L_x_30530:
        /* <DEDUP_REMOVED lines=9> */
.L_x_30529:
[----:B------:R-:W-:Y:S05]  /*10f00*/  BSYNC.RECONVERGENT B3 ;  /* 0x0000000000037941 */ /* 0x000fea0003800200 */
.L_x_30528:
        /* <DEDUP_REMOVED lines=17> */
.L_x_30539:
        /* <DEDUP_REMOVED lines=13> */
.L_x_30541:
[----:B------:R-:W-:Y:S05]  /*110f0*/  BSYNC.RECONVERGENT B5 ;  /* 0x0000000000057941 */ /* 0x000fea0003800200 */
.L_x_30540:
        /* <DEDUP_REMOVED lines=42> */
.L_x_30538:
[----:B------:R-:W-:Y:S05]  /*113a0*/  BSYNC.RECONVERGENT B4 ;  /* 0x0000000000047941 */ /* 0x000fea0003800200 */
.L_x_30537:
        /* <DEDUP_REMOVED lines=10> */
.L_x_30536:
[----:B------:R-:W-:Y:S05]  /*11450*/  BSYNC.RECONVERGENT B3 ;  /* 0x0000000000037941 */ /* 0x000fea0003800200 */
.L_x_30535:
        /* <DEDUP_REMOVED lines=17> */
.L_x_30546:
        /* <DEDUP_REMOVED lines=13> */
.L_x_30548:
[----:B------:R-:W-:Y:S05]  /*11640*/  BSYNC.RECONVERGENT B5 ;  /* 0x0000000000057941 */ /* 0x000fea0003800200 */
.L_x_30547:
        /* <DEDUP_REMOVED lines=42> */
.L_x_30545:
[----:B------:R-:W-:Y:S05]  /*118f0*/  BSYNC.RECONVERGENT B4 ;  /* 0x0000000000047941 */ /* 0x000fea0003800200 */
.L_x_30544:
        /* <DEDUP_REMOVED lines=9> */
.L_x_30543:
[----:B------:R-:W-:Y:S05]  /*11990*/  BSYNC.RECONVERGENT B3 ;  /* 0x0000000000037941 */ /* 0x000fea0003800200 */
.L_x_30542:
        /* <DEDUP_REMOVED lines=16> */
.L_x_30551:
        /* <DEDUP_REMOVED lines=13> */
.L_x_30553:
[----:B------:R-:W-:Y:S05]  /*11b70*/  BSYNC.RECONVERGENT B4 ;  /* 0x0000000000047941 */ /* 0x000fea0003800200 */
.L_x_30552:
        /* <DEDUP_REMOVED lines=42> */
.L_x_30550:
[----:B------:R-:W-:Y:S05]  /*11e20*/  BSYNC.RECONVERGENT B3 ;  /* 0x0000000000037941 */ /* 0x000fea0003800200 */
.L_x_30549:
        /* <DEDUP_REMOVED lines=10> */
.L_x_30494:
[----:B------:R-:W-:Y:S05]  /*11ed0*/  BSYNC.RECONVERGENT B2 ;  /* 0x0000000000027941 */ /* 0x000fea0003800200 */
.L_x_30443:
        /* <DEDUP_REMOVED lines=27> */
.L_x_30555:
[----:B------:R-:W-:Y:S05]  /*12090*/  BSYNC.RECONVERGENT B2 ;  /* 0x0000000000027941 */ /* 0x000fea0003800200 */
.L_x_30554:
[----:B------:R-:W-:Y:S01]  /*120a0*/  VIADD R225, R225, 0x20 ;  /* 0x00000020e1e17836 */ /* 0x000fe20000000000 */
[----:B------:R-:W-:-:S07]  /*120b0*/  IADD3 R224, PT, PT, R224, 0x20, RZ ;  /* 0x00000020e0e07810 */ /* 0x000fce0007ffe0ff */
.L_x_30440:
[----:B------:R-:W-:Y:S05]  /*120c0*/  BSYNC.RECONVERGENT B1 ;  /* 0x0000000000017941 */ /* 0x000fea0003800200 */
.L_x_30439:
        /* <DEDUP_REMOVED lines=10> */
.L_x_30559:
[----:B------:R-:W-:Y:S05]  /*12170*/  BSYNC.RECONVERGENT B2 ;  /* 0x0000000000027941 */ /* 0x000fea0003800200 */
.L_x_30558:
        /* <DEDUP_REMOVED lines=29> */
.L_x_30566:
        /* <DEDUP_REMOVED lines=13> */
.L_x_30568:
[----:B------:R-:W-:Y:S05]  /*12420*/  BSYNC.RECONVERGENT B5 ;  /* 0x0000000000057941 */ /* 0x000fea0003800200 */
.L_x_30567:
        /* <DEDUP_REMOVED lines=41> */
.L_x_30565:
[----:B------:R-:W-:Y:S05]  /*126c0*/  BSYNC.RECONVERGENT B4 ;  /* 0x0000000000047941 */ /* 0x000fea0003800200 */
.L_x_30564:
        /* <DEDUP_REMOVED lines=10> */
.L_x_30563:
[----:B------:R-:W-:Y:S05]  /*12770*/  BSYNC.RECONVERGENT B3 ;  /* 0x0000000000037941 */ /* 0x000fea0003800200 */
.L_x_30562:
        /* <DEDUP_REMOVED lines=20> */
.L_x_30573:
        /* <DEDUP_REMOVED lines=13> */
.L_x_30575:
[----:B------:R-:W-:Y:S05]  /*12990*/  BSYNC.RECONVERGENT B5 ;  /* 0x0000000000057941 */ /* 0x000fea0003800200 */
.L_x_30574:
        /* <DEDUP_REMOVED lines=42> */
.L_x_30572:
[----:B------:R-:W-:Y:S05]  /*12c40*/  BSYNC.RECONVERGENT B4 ;  /* 0x0000000000047941 */ /* 0x000fea0003800200 */
.L_x_30571:
        /* <DEDUP_REMOVED lines=11> */
.L_x_30570:
[----:B------:R-:W-:Y:S05]  /*12d00*/  BSYNC.RECONVERGENT B3 ;  /* 0x0000000000037941 */ /* 0x000fea0003800200 */
.L_x_30569:
        /* <DEDUP_REMOVED lines=20> */
.L_x_30580:
        /* <DEDUP_REMOVED lines=13> */
.L_x_30582:
[----:B------:R-:W-:Y:S05]  /*12f20*/  BSYNC.RECONVERGENT B5 ;  /* 0x0000000000057941 */ /* 0x000fea0003800200 */
.L_x_30581:
        /* <DEDUP_REMOVED lines=42> */
.L_x_30579:
[----:B------:R-:W-:Y:S05]  /*131d0*/  BSYNC.RECONVERGENT B4 ;  /* 0x0000000000047941 */ /* 0x000fea0003800200 */
.L_x_30578:
        /* <DEDUP_REMOVED lines=10> */
.L_x_30577:
[----:B------:R-:W-:Y:S05]  /*13280*/  BSYNC.RECONVERGENT B3 ;  /* 0x0000000000037941 */ /* 0x000fea0003800200 */
.L_x_30576:
        /* <DEDUP_REMOVED lines=20> */
.L_x_30587:
        /* <DEDUP_REMOVED lines=13> */
.L_x_30589:
[----:B------:R-:W-:Y:S05]  /*134a0*/  BSYNC.RECONVERGENT B5 ;  /* 0x0000000000057941 */ /* 0x000fea0003800200 */
.L_x_30588:
        /* <DEDUP_REMOVED lines=42> */
.L_x_30586:
[----:B------:R-:W-:Y:S05]  /*13750*/  BSYNC.RECONVERGENT B4 ;  /* 0x0000000000047941 */ /* 0x000fea0003800200 */
.L_x_30585:
        /* <DEDUP_REMOVED lines=11> */
.L_x_30584:
[----:B------:R-:W-:Y:S05]  /*13810*/  BSYNC.RECONVERGENT B3 ;  /* 0x0000000000037941 */ /* 0x000fea0003800200 */
.L_x_30583:
        /* <DEDUP_REMOVED lines=20> */
.L_x_30594:
        /* <DEDUP_REMOVED lines=13> */
.L_x_30596:
[----:B------:R-:W-:Y:S05]  /*13a30*/  BSYNC.RECONVERGENT B5 ;  /* 0x0000000000057941 */ /* 0x000fea0003800200 */
.L_x_30595:
        /* <DEDUP_REMOVED lines=42> */
.L_x_30593:
[----:B------:R-:W-:Y:S05]  /*13ce0*/  BSYNC.RECONVERGENT B4 ;  /* 0x0000000000047941 */ /* 0x000fea0003800200 */
.L_x_30592:
        /* <DEDUP_REMOVED lines=10> */
.L_x_30591:
[----:B------:R-:W-:Y:S05]  /*13d90*/  BSYNC.RECONVERGENT B3 ;  /* 0x0000000000037941 */ /* 0x000fea0003800200 */
.L_x_30590:
        /* <DEDUP_REMOVED lines=20> */
.L_x_30601:
        /* <DEDUP_REMOVED lines=13> */
.L_x_30603:
[----:B------:R-:W-:Y:S05]  /*13fb0*/  BSYNC.RECONVERGENT B5 ;  /* 0x0000000000057941 */ /* 0x000fea0003800200 */
.L_x_30602:
        /* <DEDUP_REMOVED lines=42> */
.L_x_30600:
[----:B------:R-:W-:Y:S05]  /*14260*/  BSYNC.RECONVERGENT B4 ;  /* 0x0000000000047941 */ /* 0x000fea0003800200 */
.L_x_30599:
        /* <DEDUP_REMOVED lines=11> */
.L_x_30598:
[----:B------:R-:W-:Y:S05]  /*14320*/  BSYNC.RECONVERGENT B3 ;  /* 0x0000000000037941 */ /* 0x000fea0003800200 */
.L_x_30597:
        /* <DEDUP_REMOVED lines=20> */
.L_x_30608:
        /* <DEDUP_REMOVED lines=13> */
.L_x_30610:
[----:B------:R-:W-:Y:S05]  /*14540*/  BSYNC.RECONVERGENT B5 ;  /* 0x0000000000057941 */ /* 0x000fea0003800200 */
.L_x_30609:
        /* <DEDUP_REMOVED lines=42> */
.L_x_30607:
[----:B------:R-:W-:Y:S05]  /*147f0*/  BSYNC.RECONVERGENT B4 ;  /* 0x0000000000047941 */ /* 0x000fea0003800200 */
.L_x_30606:
        /* <DEDUP_REMOVED lines=10> */
.L_x_30605:
[----:B------:R-:W-:Y:S05]  /*148a0*/  BSYNC.RECONVERGENT B3 ;  /* 0x0000000000037941 */ /* 0x000fea0003800200 */
.L_x_30604:
        /* <DEDUP_REMOVED lines=19> */
.L_x_30614:
        /* <DEDUP_REMOVED lines=13> */
.L_x_30616:
[----:B------:R-:W-:Y:S05]  /*14ab0*/  BSYNC.RECONVERGENT B4 ;  /* 0x0000000000047941 */ /* 0x000fea0003800200 */
.L_x_30615:
        /* <DEDUP_REMOVED lines=42> */
.L_x_30613:
[----:B------:R-:W-:Y:S05]  /*14d60*/  BSYNC.RECONVERGENT B3 ;  /* 0x0000000000037941 */ /* 0x000fea0003800200 */
.L_x_30612:
        /* <DEDUP_REMOVED lines=12> */
.L_x_30561:
        /* <DEDUP_REMOVED lines=21> */
.L_x_30621:
        /* <DEDUP_REMOVED lines=13> */
.L_x_30623:
[----:B------:R-:W-:Y:S05]  /*15050*/  BSYNC.RECONVERGENT B5 ;  /* 0x0000000000057941 */ /* 0x000fea0003800200 */
.L_x_30622:
        /* <DEDUP_REMOVED lines=42> */
.L_x_30620:
[----:B------:R-:W-:Y:S05]  /*15300*/  BSYNC.RECONVERGENT B4 ;  /* 0x0000000000047941 */ /* 0x000fea0003800200 */
.L_x_30619:
        /* <DEDUP_REMOVED lines=9> */
.L_x_30618:
[----:B------:R-:W-:Y:S05]  /*153a0*/  BSYNC.RECONVERGENT B3 ;  /* 0x0000000000037941 */ /* 0x000fea0003800200 */
.L_x_30617:
        /* <DEDUP_REMOVED lines=17> */
.L_x_30628:
        /* <DEDUP_REMOVED lines=13> */
.L_x_30630:
[----:B------:R-:W-:Y:S05]  /*15590*/  BSYNC.RECONVERGENT B5 ;  /* 0x0000000000057941 */ /* 0x000fea0003800200 */
.L_x_30629:
        /* <DEDUP_REMOVED lines=42> */
.L_x_30627:
[----:B------:R-:W-:Y:S05]  /*15840*/  BSYNC.RECONVERGENT B4 ;  /* 0x0000000000047941 */ /* 0x000fea0003800200 */
.L_x_30626:
        /* <DEDUP_REMOVED lines=10> */
.L_x_30625:
[----:B------:R-:W-:Y:S05]  /*158f0*/  BSYNC.RECONVERGENT B3 ;  /* 0x0000000000037941 */ /* 0x000fea0003800200 */
.L_x_30624:
        /* <DEDUP_REMOVED lines=17> */
.L_x_30635:
        /* <DEDUP_REMOVED lines=13> */
.L_x_30637:
[----:B------:R-:W-:Y:S05]  /*15ae0*/  BSYNC.RECONVERGENT B5 ;  /* 0x0000000000057941 */ /* 0x000fea0003800200 */
.L_x_30636:
        /* <DEDUP_REMOVED lines=42> */
.L_x_30634:
[----:B------:R-:W-:Y:S05]  /*15d90*/  BSYNC.RECONVERGENT B4 ;  /* 0x0000000000047941 */ /* 0x000fea0003800200 */
.L_x_30633:
        /* <DEDUP_REMOVED lines=9> */
.L_x_30632:
[----:B------:R-:W-:Y:S05]  /*15e30*/  BSYNC.RECONVERGENT B3 ;  /* 0x0000000000037941 */ /* 0x000fea0003800200 */
.L_x_30631:
        /* <DEDUP_REMOVED lines=17> */
.L_x_30642:
        /* <DEDUP_REMOVED lines=13> */
.L_x_30644:
[----:B------:R-:W-:Y:S05]  /*16020*/  BSYNC.RECONVERGENT B5 ;  /* 0x0000000000057941 */ /* 0x000fea0003800200 */
.L_x_30643:
        /* <DEDUP_REMOVED lines=42> */
.L_x_30641:
[----:B------:R-:W-:Y:S05]  /*162d0*/  BSYNC.RECONVERGENT B4 ;  /* 0x0000000000047941 */ /* 0x000fea0003800200 */
.L_x_30640:
        /* <DEDUP_REMOVED lines=10> */
.L_x_30639:
[----:B------:R-:W-:Y:S05]  /*16380*/  BSYNC.RECONVERGENT B3 ;  /* 0x0000000000037941 */ /* 0x000fea0003800200 */
.L_x_30638:
        /* <DEDUP_REMOVED lines=17> */
.L_x_30649:
        /* <DEDUP_REMOVED lines=13> */
.L_x_30651:
[----:B------:R-:W-:Y:S05]  /*16570*/  BSYNC.RECONVERGENT B5 ;  /* 0x0000000000057941 */ /* 0x000fea0003800200 */
.L_x_30650:
        /* <DEDUP_REMOVED lines=42> */
.L_x_30648:
[----:B------:R-:W-:Y:S05]  /*16820*/  BSYNC.RECONVERGENT B4 ;  /* 0x0000000000047941 */ /* 0x000fea0003800200 */
.L_x_30647:
        /* <DEDUP_REMOVED lines=9> */
.L_x_30646:
[----:B------:R-:W-:Y:S05]  /*168c0*/  BSYNC.RECONVERGENT B3 ;  /* 0x0000000000037941 */ /* 0x000fea0003800200 */
.L_x_30645:
        /* <DEDUP_REMOVED lines=17> */
.L_x_30656:
        /* <DEDUP_REMOVED lines=13> */
.L_x_30658:
[----:B------:R-:W-:Y:S05]  /*16ab0*/  BSYNC.RECONVERGENT B5 ;  /* 0x0000000000057941 */ /* 0x000fea0003800200 */
.L_x_30657:
        /* <DEDUP_REMOVED lines=42> */
.L_x_30655:
[----:B------:R-:W-:Y:S05]  /*16d60*/  BSYNC.RECONVERGENT B4 ;  /* 0x0000000000047941 */ /* 0x000fea0003800200 */
.L_x_30654:
        /* <DEDUP_REMOVED lines=10> */
.L_x_30653:
[----:B------:R-:W-:Y:S05]  /*16e10*/  BSYNC.RECONVERGENT B3 ;  /* 0x0000000000037941 */ /* 0x000fea0003800200 */
.L_x_30652:
        /* <DEDUP_REMOVED lines=17> */
.L_x_30663:
        /* <DEDUP_REMOVED lines=13> */
.L_x_30665:
[----:B------:R-:W-:Y:S05]  /*17000*/  BSYNC.RECONVERGENT B5 ;  /* 0x0000000000057941 */ /* 0x000fea0003800200 */
.L_x_30664:
        /* <DEDUP_REMOVED lines=42> */
.L_x_30662:
[----:B------:R-:W-:Y:S05]  /*172b0*/  BSYNC.RECONVERGENT B4 ;  /* 0x0000000000047941 */ /* 0x000fea0003800200 */
.L_x_30661:
        /* <DEDUP_REMOVED lines=9> */
.L_x_30660:
[----:B------:R-:W-:Y:S05]  /*17350*/  BSYNC.RECONVERGENT B3 ;  /* 0x0000000000037941 */ /* 0x000fea0003800200 */
.L_x_30659:
        /* <DEDUP_REMOVED lines=16> */
.L_x_30668:
        /* <DEDUP_REMOVED lines=13> */
.L_x_30670:
[----:B------:R-:W-:Y:S05]  /*17530*/  BSYNC.RECONVERGENT B4 ;  /* 0x0000000000047941 */ /* 0x000fea0003800200 */
.L_x_30669:
        /* <DEDUP_REMOVED lines=42> */
.L_x_30667:
[----:B------:R-:W-:Y:S05]  /*177e0*/  BSYNC.RECONVERGENT B3 ;  /* 0x0000000000037941 */ /* 0x000fea0003800200 */
.L_x_30666:
        /* <DEDUP_REMOVED lines=10> */
.L_x_30611:
[----:B------:R-:W-:Y:S05]  /*17890*/  BSYNC.RECONVERGENT B2 ;  /* 0x0000000000027941 */ /* 0x000fea0003800200 */
.L_x_30560:
        /* <DEDUP_REMOVED lines=27> */
.L_x_30672:
[----:B------:R-:W-:Y:S05]  /*17a50*/  BSYNC.RECONVERGENT B2 ;  /* 0x0000000000027941 */ /* 0x000fea0003800200 */
.L_x_30671:
[----:B------:R-:W-:Y:S01]  /*17a60*/  VIADD R225, R225, 0x20 ;  /* 0x00000020e1e17836 */ /* 0x000fe20000000000 */
[----:B------:R-:W-:-:S07]  /*17a70*/  IADD3 R224, PT, PT, R224, 0x20, RZ ;  /* 0x00000020e0e07810 */ /* 0x000fce0007ffe0ff */
.L_x_30557:
[----:B------:R-:W-:Y:S05]  /*17a80*/  BSYNC.RECONVERGENT B1 ;  /* 0x0000000000017941 */ /* 0x000fea0003800200 */
.L_x_30556:
        /* <DEDUP_REMOVED lines=10> */
.L_x_30676:
[----:B------:R-:W-:Y:S05]  /*17b30*/  BSYNC.RECONVERGENT B2 ;  /* 0x0000000000027941 */ /* 0x000fea0003800200 */
.L_x_30675:
        /* <DEDUP_REMOVED lines=29> */
.L_x_30683:
        /* <DEDUP_REMOVED lines=13> */
.L_x_30685:
[----:B------:R-:W-:Y:S05]  /*17de0*/  BSYNC.RECONVERGENT B5 ;  /* 0x0000000000057941 */ /* 0x000fea0003800200 */
.L_x_30684:
        /* <DEDUP_REMOVED lines=41> */
.L_x_30682:
[----:B------:R-:W-:Y:S05]  /*18080*/  BSYNC.RECONVERGENT B4 ;  /* 0x0000000000047941 */ /* 0x000fea0003800200 */
.L_x_30681:
        /* <DEDUP_REMOVED lines=10> */
.L_x_30680:
[----:B------:R-:W-:Y:S05]  /*18130*/  BSYNC.RECONVERGENT B3 ;  /* 0x0000000000037941 */ /* 0x000fea0003800200 */
.L_x_30679:
        /* <DEDUP_REMOVED lines=20> */
.L_x_30690:
        /* <DEDUP_REMOVED lines=13> */
.L_x_30692:
[----:B------:R-:W-:Y:S05]  /*18350*/  BSYNC.RECONVERGENT B5 ;  /* 0x0000000000057941 */ /* 0x000fea0003800200 */
.L_x_30691:
        /* <DEDUP_REMOVED lines=42> */
.L_x_30689:
[----:B------:R-:W-:Y:S05]  /*18600*/  BSYNC.RECONVERGENT B4 ;  /* 0x0000000000047941 */ /* 0x000fea0003800200 */
.L_x_30688:
        /* <DEDUP_REMOVED lines=11> */
.L_x_30687:
[----:B------:R-:W-:Y:S05]  /*186c0*/  BSYNC.RECONVERGENT B3 ;  /* 0x0000000000037941 */ /* 0x000fea0003800200 */
.L_x_30686:
        /* <DEDUP_REMOVED lines=20> */
.L_x_30697:
        /* <DEDUP_REMOVED lines=13> */
.L_x_30699:
[----:B------:R-:W-:Y:S05]  /*188e0*/  BSYNC.RECONVERGENT B5 ;  /* 0x0000000000057941 */ /* 0x000fea0003800200 */
.L_x_30698:
        /* <DEDUP_REMOVED lines=42> */
.L_x_30696:
[----:B------:R-:W-:Y:S05]  /*18b90*/  BSYNC.RECONVERGENT B4 ;  /* 0x0000000000047941 */ /* 0x000fea0003800200 */
.L_x_30695:
        /* <DEDUP_REMOVED lines=10> */
.L_x_30694:
[----:B------:R-:W-:Y:S05]  /*18c40*/  BSYNC.RECONVERGENT B3 ;  /* 0x0000000000037941 */ /* 0x000fea0003800200 */
.L_x_30693:
        /* <DEDUP_REMOVED lines=20> */
.L_x_30704:
        /* <DEDUP_REMOVED lines=13> */
.L_x_30706:
[----:B------:R-:W-:Y:S05]  /*18e60*/  BSYNC.RECONVERGENT B5 ;  /* 0x0000000000057941 */ /* 0x000fea0003800200 */
.L_x_30705:
        /* <DEDUP_REMOVED lines=42> */
.L_x_30703:
[----:B------:R-:W-:Y:S05]  /*19110*/  BSYNC.RECONVERGENT B4 ;  /* 0x0000000000047941 */ /* 0x000fea0003800200 */
.L_x_30702:
        /* <DEDUP_REMOVED lines=11> */
.L_x_30701:
[----:B------:R-:W-:Y:S05]  /*191d0*/  BSYNC.RECONVERGENT B3 ;  /* 0x0000000000037941 */ /* 0x000fea0003800200 */
.L_x_30700:
        /* <DEDUP_REMOVED lines=20> */
.L_x_30711:
        /* <DEDUP_REMOVED lines=13> */
.L_x_30713:
[----:B------:R-:W-:Y:S05]  /*193f0*/  BSYNC.RECONVERGENT B5 ;  /* 0x0000000000057941 */ /* 0x000fea0003800200 */
.L_x_30712:
        /* <DEDUP_REMOVED lines=42> */
.L_x_30710:
[----:B------:R-:W-:Y:S05]  /*196a0*/  BSYNC.RECONVERGENT B4 ;  /* 0x0000000000047941 */ /* 0x000fea0003800200 */
.L_x_30709:
        /* <DEDUP_REMOVED lines=10> */
.L_x_30708:
[----:B------:R-:W-:Y:S05]  /*19750*/  BSYNC.RECONVERGENT B3 ;  /* 0x0000000000037941 */ /* 0x000fea0003800200 */
.L_x_30707:
        /* <DEDUP_REMOVED lines=20> */
.L_x_30718:
        /* <DEDUP_REMOVED lines=13> */
.L_x_30720:
[----:B------:R-:W-:Y:S05]  /*19970*/  BSYNC.RECONVERGENT B5 ;  /* 0x0000000000057941 */ /* 0x000fea0003800200 */
.L_x_30719:
        /* <DEDUP_REMOVED lines=42> */
.L_x_30717:
[----:B------:R-:W-:Y:S05]  /*19c20*/  BSYNC.RECONVERGENT B4 ;  /* 0x0000000000047941 */ /* 0x000fea0003800200 */
.L_x_30716:
        /* <DEDUP_REMOVED lines=11> */
.L_x_30715:
[----:B------:R-:W-:Y:S05]  /*19ce0*/  BSYNC.RECONVERGENT B3 ;  /* 0x0000000000037941 */ /* 0x000fea0003800200 */
.L_x_30714:
        /* <DEDUP_REMOVED lines=20> */
.L_x_30725:
        /* <DEDUP_REMOVED lines=13> */
.L_x_30727:
[----:B------:R-:W-:Y:S05]  /*19f00*/  BSYNC.RECONVERGENT B5 ;  /* 0x0000000000057941 */ /* 0x000fea0003800200 */
.L_x_30726:
        /* <DEDUP_REMOVED lines=42> */
.L_x_30724:
[----:B------:R-:W-:Y:S05]  /*1a1b0*/  BSYNC.RECONVERGENT B4 ;  /* 0x0000000000047941 */ /* 0x000fea0003800200 */
.L_x_30723:
        /* <DEDUP_REMOVED lines=10> */
.L_x_30722:
[----:B------:R-:W-:Y:S05]  /*1a260*/  BSYNC.RECONVERGENT B3 ;  /* 0x0000000000037941 */ /* 0x000fea0003800200 */
.L_x_30721:
        /* <DEDUP_REMOVED lines=19> */
.L_x_30731:
        /* <DEDUP_REMOVED lines=13> */
.L_x_30733:
[----:B------:R-:W-:Y:S05]  /*1a470*/  BSYNC.RECONVERGENT B4 ;  /* 0x0000000000047941 */ /* 0x000fea0003800200 */
.L_x_30732:
        /* <DEDUP_REMOVED lines=42> */
.L_x_30730:
[----:B------:R-:W-:Y:S05]  /*1a720*/  BSYNC.RECONVERGENT B3 ;  /* 0x0000000000037941 */ /* 0x000fea0003800200 */
.L_x_30729:
        /* <DEDUP_REMOVED lines=12> */
.L_x_30678:
        /* <DEDUP_REMOVED lines=21> */
.L_x_30738:
        /* <DEDUP_REMOVED lines=13> */
.L_x_30740:
[----:B------:R-:W-:Y:S05]  /*1aa10*/  BSYNC.RECONVERGENT B5 ;  /* 0x0000000000057941 */ /* 0x000fea0003800200 */
.L_x_30739:
        /* <DEDUP_REMOVED lines=42> */
.L_x_30737:
[----:B------:R-:W-:Y:S05]  /*1acc0*/  BSYNC.RECONVERGENT B4 ;  /* 0x0000000000047941 */ /* 0x000fea0003800200 */
.L_x_30736:
        /* <DEDUP_REMOVED lines=9> */
.L_x_30735:
[----:B------:R-:W-:Y:S05]  /*1ad60*/  BSYNC.RECONVERGENT B3 ;  /* 0x0000000000037941 */ /* 0x000fea0003800200 */
.L_x_30734:
        /* <DEDUP_REMOVED lines=17> */
.L_x_30745:
        /* <DEDUP_REMOVED lines=13> */
.L_x_30747:
[----:B------:R-:W-:Y:S05]  /*1af50*/  BSYNC.RECONVERGENT B5 ;  /* 0x0000000000057941 */ /* 0x000fea0003800200 */
.L_x_30746:
[----:B------:R-:W-:Y:S01]  /*1af60*/  IMAD.WIDE.U32 R186, R218, -0x326172a9, RZ ;  /* 0xcd9e8d57daba7825 */ /* 0x000fe200078e00ff */
[----:B------:R-:W-:-:S03]  /*1af70*/  LOP3.LUT R14, R9, UR7, R185, 0x96, !PT ;  /* 0x00000007090e7c12 */ /* 0x000fc6000f8e96b9 */
[----:B------:R-:W-:Y:S01]  /*1af80*/  HFMA2 R10, -RZ, RZ, 0, 0 ;  /* 0x00000000ff0a7431 */ /* 0x000fe200000001ff */
        /* <DEDUP_REMOVED lines=39> */
.L_x_30744:
[----:B------:R-:W-:Y:S05]  /*1b200*/  BSYNC.RECONVERGENT B4 ;  /* 0x0000000000047941 */ /* 0x000fea0003800200 */
.L_x_30743:
        /* <DEDUP_REMOVED lines=10> */
.L_x_30742:
[----:B------:R-:W-:Y:S05]  /*1b2b0*/  BSYNC.RECONVERGENT B3 ;  /* 0x0000000000037941 */ /* 0x000fea0003800200 */
.L_x_30741:
        /* <DEDUP_REMOVED lines=17> */
.L_x_30752:
        /* <DEDUP_REMOVED lines=13> */
.L_x_30754:
[----:B------:R-:W-:Y:S05]  /*1b4a0*/  BSYNC.RECONVERGENT B5 ;  /* 0x0000000000057941 */ /* 0x000fea0003800200 */
.L_x_30753:
        /* <DEDUP_REMOVED lines=42> */
.L_x_30751:
[----:B------:R-:W-:Y:S05]  /*1b750*/  BSYNC.RECONVERGENT B4 ;  /* 0x0000000000047941 */ /* 0x000fea0003800200 */
.L_x_30750:
        /* <DEDUP_REMOVED lines=9> */
.L_x_30749:
[----:B------:R-:W-:Y:S05]  /*1b7f0*/  BSYNC.RECONVERGENT B3 ;  /* 0x0000000000037941 */ /* 0x000fea0003800200 */
.L_x_30748:
        /* <DEDUP_REMOVED lines=17> */
.L_x_30759:
        /* <DEDUP_REMOVED lines=13> */
.L_x_30761:
[----:B------:R-:W-:Y:S05]  /*1b9e0*/  BSYNC.RECONVERGENT B5 ;  /* 0x0000000000057941 */ /* 0x000fea0003800200 */
.L_x_30760:
        /* <DEDUP_REMOVED lines=42> */
.L_x_30758:
[----:B------:R-:W-:Y:S05]  /*1bc90*/  BSYNC.RECONVERGENT B4 ;  /* 0x0000000000047941 */ /* 0x000fea0003800200 */
.L_x_30757:
        /* <DEDUP_REMOVED lines=10> */
.L_x_30756:
[----:B------:R-:W-:Y:S05]  /*1bd40*/  BSYNC.RECONVERGENT B3 ;  /* 0x0000000000037941 */ /* 0x000fea0003800200 */
.L_x_30755:
        /* <DEDUP_REMOVED lines=17> */
.L_x_30766:
        /* <DEDUP_REMOVED lines=13> */
.L_x_30768:
[----:B------:R-:W-:Y:S05]  /*1bf30*/  BSYNC.RECONVERGENT B5 ;  /* 0x0000000000057941 */ /* 0x000fea0003800200 */
.L_x_30767:
        /* <DEDUP_REMOVED lines=42> */
.L_x_30765:
[----:B------:R-:W-:Y:S05]  /*1c1e0*/  BSYNC.RECONVERGENT B4 ;  /* 0x0000000000047941 */ /* 0x000fea0003800200 */
.L_x_30764:
        /* <DEDUP_REMOVED lines=9> */
.L_x_30763:
[----:B------:R-:W-:Y:S05]  /*1c280*/  BSYNC.RECONVERGENT B3 ;  /* 0x0000000000037941 */ /* 0x000fea0003800200 */
.L_x_30762:
        /* <DEDUP_REMOVED lines=17> */
.L_x_30773:
        /* <DEDUP_REMOVED lines=13> */
.L_x_30775:
[----:B------:R-:W-:Y:S05]  /*1c470*/  BSYNC.RECONVERGENT B5 ;  /* 0x0000000000057941 */ /* 0x000fea0003800200 */
.L_x_30774:
[----:B0-----:R-:W-:Y:S01]  /*1c480*/  IMAD.WIDE.U32 R228, R218, -0x326172a9, RZ ;  /* 0xcd9e8d57dae47825 */ /* 0x001fe200078e00ff */
        /* <DEDUP_REMOVED lines=41> */
.L_x_30772:
[----:B------:R-:W-:Y:S05]  /*1c720*/  BSYNC.RECONVERGENT B4 ;  /* 0x0000000000047941 */ /* 0x000fea0003800200 */
.L_x_30771:
        /* <DEDUP_REMOVED lines=10> */
.L_x_30770:
[----:B------:R-:W-:Y:S05]  /*1c7d0*/  BSYNC.RECONVERGENT B3 ;  /* 0x0000000000037941 */ /* 0x000fea0003800200 */
.L_x_30769:
[----:B------:R-:W-:Y:S01]  /*1c7e0*/  BSSY.RECONVERGENT B3, `(.L_x_30776) ;  /* 0x0000053000037945 */ /* 0x000fe20003800200 */
[----:B01----:R-:W-:Y:S01]  /*1c7f0*/  IMAD.MOV.U32 R228, RZ, RZ, R10 ;  /* 0x000000ffffe47224 */ /* 0x003fe200078e000a */
        /* <DEDUP_REMOVED lines=15> */
.L_x_30780:
        /* <DEDUP_REMOVED lines=13> */
.L_x_30782:
[----:B------:R-:W-:Y:S05]  /*1c9c0*/  BSYNC.RECONVERGENT B5 ;  /* 0x0000000000057941 */ /* 0x000fea0003800200 */
.L_x_30781:
        /* <DEDUP_REMOVED lines=42> */
.L_x_30779:
[----:B------:R-:W-:Y:S05]  /*1cc70*/  BSYNC.RECONVERGENT B4 ;  /* 0x0000000000047941 */ /* 0x000fea0003800200 */
.L_x_30778:
        /* <DEDUP_REMOVED lines=9> */
.L_x_30777:
[----:B------:R-:W-:Y:S05]  /*1cd10*/  BSYNC.RECONVERGENT B3 ;  /* 0x0000000000037941 */ /* 0x000fea0003800200 */
.L_x_30776:
        /* <DEDUP_REMOVED lines=16> */
.L_x_30785:
        /* <DEDUP_REMOVED lines=13> */
.L_x_30787:
[----:B------:R-:W-:Y:S05]  /*1cef0*/  BSYNC.RECONVERGENT B4 ;  /* 0x0000000000047941 */ /* 0x000fea0003800200 */
.L_x_30786:
        /* <DEDUP_REMOVED lines=42> */
.L_x_30784:
[----:B------:R-:W-:Y:S05]  /*1d1a0*/  BSYNC.RECONVERGENT B3 ;  /* 0x0000000000037941 */ /* 0x000fea0003800200 */
.L_x_30783:
        /* <DEDUP_REMOVED lines=10> */
.L_x_30728:
[----:B------:R-:W-:Y:S05]  /*1d250*/  BSYNC.RECONVERGENT B2 ;  /* 0x0000000000027941 */ /* 0x000fea0003800200 */
.L_x_30677:
[----:B------:R-:W0:Y:S01]  /*1d260*/  LDC.64 R228, c[0x0][0x3a8] ;  /* 0x0000ea00ffe47b82 */ /* 0x000e220000000a00 */
[----:B------:R-:W-:Y:S01]  /*1d270*/  BSSY.RECONVERGENT B2, `(.L_x_30788) ;  /* 0x000001a000027945 */ /* 0x000fe20003800200 */
[----:B------:R-:W-:Y:S02]  /*1d280*/  IMAD.MOV.U32 R10, RZ, RZ, R234 ;  /* 0x000000ffff0a7224 */ /* 0x000fe400078e00ea */
[----:B0-----:R-:W-:-:S05]  /*1d290*/  IMAD.WIDE.U32 R228, R225, 0x20, R228 ;  /* 0x00000020e1e47825 */ /* 0x001fca00078e00e4 */
[----:B-----5:R0:W-:Y:S04]  /*1d2a0*/  STG.E.128 desc[UR8][R228.64], R180 ;  /* 0x000000b4e4007986 */ /* 0x0201e8000c101d08 */
[----:B------:R0:W-:Y:S01]  /*1d2b0*/  STG.E.128 desc[UR8][R228.64+0x10], R184 ;  /* 0x000010b8e4007986 */ /* 0x0001e2000c101d08 */
[----:B------:R-:W-:Y:S05]  /*1d2c0*/  @!P0 BRA `(.L_x_30789) ;  /* 0x0000000000508947 */ /* 0x000fea0003800000 */
[----:B0-----:R-:W-:Y:S02]  /*1d2d0*/  SHF.L.U32 R228, R2, 0x10, RZ ;  /* 0x0000001002e47819 */ /* 0x001fe400000006ff */
[----:B------:R-:W-:Y:S02]  /*1d2e0*/  LOP3.LUT R230, R0, 0xffff, RZ, 0xc0, !PT ;  /* 0x0000ffff00e67812 */ /* 0x000fe400078ec0ff */
[----:B------:R-:W-:Y:S02]  /*1d2f0*/  LOP3.LUT R231, R228, 0xff0000, RZ, 0xc0, !PT ;  /* 0x00ff0000e4e77812 */ /* 0x000fe400078ec0ff */
[----:B------:R-:W0:Y:S01]  /*1d300*/  LDC.64 R228, c[0x0][0x3b0] ;  /* 0x0000ec00ffe47b82 */ /* 0x000e220000000a00 */
        /* <DEDUP_REMOVED lines=16> */
.L_x_30789:
[----:B------:R-:W-:Y:S05]  /*1d410*/  BSYNC.RECONVERGENT B2 ;  /* 0x0000000000027941 */ /* 0x000fea0003800200 */
.L_x_30788:
[----:B------:R-:W-:Y:S01]  /*1d420*/  VIADD R225, R225, 0x20 ;  /* 0x00000020e1e17836 */ /* 0x000fe20000000000 */
[----:B------:R-:W-:-:S07]  /*1d430*/  IADD3 R224, PT, PT, R224, 0x20, RZ ;  /* 0x00000020e0e07810 */ /* 0x000fce0007ffe0ff */
.L_x_30674:
[----:B------:R-:W-:Y:S05]  /*1d440*/  BSYNC.RECONVERGENT B1 ;  /* 0x0000000000017941 */ /* 0x000fea0003800200 */
.L_x_30673:
        /* <DEDUP_REMOVED lines=10> */
.L_x_30793:
[----:B------:R-:W-:Y:S05]  /*1d4f0*/  BSYNC.RECONVERGENT B2 ;  /* 0x0000000000027941 */ /* 0x000fea0003800200 */
.L_x_30792:
        /* <DEDUP_REMOVED lines=29> */
.L_x_30800:
        /* <DEDUP_REMOVED lines=13> */
.L_x_30802:
[----:B------:R-:W-:Y:S05]  /*1d7a0*/  BSYNC.RECONVERGENT B5 ;  /* 0x0000000000057941 */ /* 0x000fea0003800200 */
.L_x_30801:
        /* <DEDUP_REMOVED lines=41> */
.L_x_30799:
[----:B------:R-:W-:Y:S05]  /*1da40*/  BSYNC.RECONVERGENT B4 ;  /* 0x0000000000047941 */ /* 0x000fea0003800200 */
.L_x_30798:
        /* <DEDUP_REMOVED lines=10> */
.L_x_30797:
[----:B------:R-:W-:Y:S05]  /*1daf0*/  BSYNC.RECONVERGENT B3 ;  /* 0x0000000000037941 */ /* 0x000fea0003800200 */
.L_x_30796:
        /* <DEDUP_REMOVED lines=20> */
.L_x_30807:
        /* <DEDUP_REMOVED lines=13> */
.L_x_30809:
[----:B------:R-:W-:Y:S05]  /*1dd10*/  BSYNC.RECONVERGENT B5 ;  /* 0x0000000000057941 */ /* 0x000fea0003800200 */
.L_x_30808:
        /* <DEDUP_REMOVED lines=42> */
.L_x_30806:
[----:B------:R-:W-:Y:S05]  /*1dfc0*/  BSYNC.RECONVERGENT B4 ;  /* 0x0000000000047941 */ /* 0x000fea0003800200 */
.L_x_30805:
        /* <DEDUP_REMOVED lines=11> */
.L_x_30804:
[----:B------:R-:W-:Y:S05]  /*1e080*/  BSYNC.RECONVERGENT B3 ;  /* 0x0000000000037941 */ /* 0x000fea0003800200 */
.L_x_30803:
        /* <DEDUP_REMOVED lines=20> */
.L_x_30814:
        /* <DEDUP_REMOVED lines=13> */
.L_x_30816:
[----:B------:R-:W-:Y:S05]  /*1e2a0*/  BSYNC.RECONVERGENT B5 ;  /* 0x0000000000057941 */ /* 0x000fea0003800200 */
.L_x_30815:
        /* <DEDUP_REMOVED lines=42> */
.L_x_30813:
[----:B------:R-:W-:Y:S05]  /*1e550*/  BSYNC.RECONVERGENT B4 ;  /* 0x0000000000047941 */ /* 0x000fea0003800200 */
.L_x_30812:
        /* <DEDUP_REMOVED lines=10> */
.L_x_30811:
[----:B------:R-:W-:Y:S05]  /*1e600*/  BSYNC.RECONVERGENT B3 ;  /* 0x0000000000037941 */ /* 0x000fea0003800200 */
.L_x_30810:
        /* <DEDUP_REMOVED lines=20> */
.L_x_30821:
        /* <DEDUP_REMOVED lines=13> */
.L_x_30823:
[----:B------:R-:W-:Y:S05]  /*1e820*/  BSYNC.RECONVERGENT B5 ;  /* 0x0000000000057941 */ /* 0x000fea0003800200 */
.L_x_30822:
        /* <DEDUP_REMOVED lines=42> */
.L_x_30820:
[----:B------:R-:W-:Y:S05]  /*1ead0*/  BSYNC.RECONVERGENT B4 ;  /* 0x0000000000047941 */ /* 0x000fea0003800200 */
.L_x_30819:
        /* <DEDUP_REMOVED lines=11> */
.L_x_30818:
[----:B------:R-:W-:Y:S05]  /*1eb90*/  BSYNC.RECONVERGENT B3 ;  /* 0x0000000000037941 */ /* 0x000fea0003800200 */
.L_x_30817:
        /* <DEDUP_REMOVED lines=20> */
.L_x_30828:
        /* <DEDUP_REMOVED lines=13> */
.L_x_30830:
[----:B------:R-:W-:Y:S05]  /*1edb0*/  BSYNC.RECONVERGENT B5 ;  /* 0x0000000000057941 */ /* 0x000fea0003800200 */
.L_x_30829:
        /* <DEDUP_REMOVED lines=42> */
.L_x_30827:
[----:B------:R-:W-:Y:S05]  /*1f060*/  BSYNC.RECONVERGENT B4 ;  /* 0x0000000000047941 */ /* 0x000fea0003800200 */
.L_x_30826:
        /* <DEDUP_REMOVED lines=10> */
.L_x_30825:
[----:B------:R-:W-:Y:S05]  /*1f110*/  BSYNC.RECONVERGENT B3 ;  /* 0x0000000000037941 */ /* 0x000fea0003800200 */
.L_x_30824:
        /* <DEDUP_REMOVED lines=20> */
.L_x_30835:
        /* <DEDUP_REMOVED lines=13> */
.L_x_30837:
[----:B------:R-:W-:Y:S05]  /*1f330*/  BSYNC.RECONVERGENT B5 ;  /* 0x0000000000057941 */ /* 0x000fea0003800200 */
.L_x_30836:
        /* <DEDUP_REMOVED lines=42> */
.L_x_30834:
[----:B------:R-:W-:Y:S05]  /*1f5e0*/  BSYNC.RECONVERGENT B4 ;  /* 0x0000000000047941 */ /* 0x000fea0003800200 */
.L_x_30833:
        /* <DEDUP_REMOVED lines=11> */
.L_x_30832:
[----:B------:R-:W-:Y:S05]  /*1f6a0*/  BSYNC.RECONVERGENT B3 ;  /* 0x0000000000037941 */ /* 0x000fea0003800200 */
.L_x_30831:
        /* <DEDUP_REMOVED lines=20> */
.L_x_30842:
        /* <DEDUP_REMOVED lines=13> */
.L_x_30844:
[----:B------:R-:W-:Y:S05]  /*1f8c0*/  BSYNC.RECONVERGENT B5 ;  /* 0x0000000000057941 */ /* 0x000fea0003800200 */
.L_x_30843:
        /* <DEDUP_REMOVED lines=42> */
.L_x_30841:
[----:B------:R-:W-:Y:S05]  /*1fb70*/  BSYNC.RECONVERGENT B4 ;  /* 0x0000000000047941 */ /* 0x000fea0003800200 */
.L_x_30840:
        /* <DEDUP_REMOVED lines=10> */
.L_x_30839:
[----:B------:R-:W-:Y:S05]  /*1fc20*/  BSYNC.RECONVERGENT B3 ;  /* 0x0000000000037941 */ /* 0x000fea0003800200 */
.L_x_30838:
        /* <DEDUP_REMOVED lines=19> */
.L_x_30848:
        /* <DEDUP_REMOVED lines=13> */
.L_x_30850:
[----:B------:R-:W-:Y:S05]  /*1fe30*/  BSYNC.RECONVERGENT B4 ;  /* 0x0000000000047941 */ /* 0x000fea0003800200 */
.L_x_30849:
        /* <DEDUP_REMOVED lines=42> */
.L_x_30847:
[----:B------:R-:W-:Y:S05]  /*200e0*/  BSYNC.RECONVERGENT B3 ;  /* 0x0000000000037941 */ /* 0x000fea0003800200 */
.L_x_30846:
        /* <DEDUP_REMOVED lines=12> */
.L_x_30795:
        /* <DEDUP_REMOVED lines=21> */
.L_x_30855:
        /* <DEDUP_REMOVED lines=13> */
.L_x_30857:
[----:B------:R-:W-:Y:S05]  /*203d0*/  BSYNC.RECONVERGENT B5 ;  /* 0x0000000000057941 */ /* 0x000fea0003800200 */
.L_x_30856:
        /* <DEDUP_REMOVED lines=42> */
.L_x_30854:
[----:B------:R-:W-:Y:S05]  /*20680*/  BSYNC.RECONVERGENT B4 ;  /* 0x0000000000047941 */ /* 0x000fea0003800200 */
.L_x_30853:
        /* <DEDUP_REMOVED lines=9> */
.L_x_30852:
[----:B------:R-:W-:Y:S05]  /*20720*/  BSYNC.RECONVERGENT B3 ;  /* 0x0000000000037941 */ /* 0x000fea0003800200 */
.L_x_30851:
        /* <DEDUP_REMOVED lines=17> */
.L_x_30862:
        /* <DEDUP_REMOVED lines=13> */
.L_x_30864:
[----:B------:R-:W-:Y:S05]  /*20910*/  BSYNC.RECONVERGENT B5 ;  /* 0x0000000000057941 */ /* 0x000fea0003800200 */
.L_x_30863:
        /* <DEDUP_REMOVED lines=42> */
.L_x_30861:
[----:B------:R-:W-:Y:S05]  /*20bc0*/  BSYNC.RECONVERGENT B4 ;  /* 0x0000000000047941 */ /* 0x000fea0003800200 */
.L_x_30860:
        /* <DEDUP_REMOVED lines=10> */
.L_x_30859:
[----:B------:R-:W-:Y:S05]  /*20c70*/  BSYNC.RECONVERGENT B3 ;  /* 0x0000000000037941 */ /* 0x000fea0003800200 */
.L_x_30858:
        /* <DEDUP_REMOVED lines=17> */
.L_x_30869:
        /* <DEDUP_REMOVED lines=13> */
.L_x_30871:
[----:B------:R-:W-:Y:S05]  /*20e60*/  BSYNC.RECONVERGENT B5 ;  /* 0x0000000000057941 */ /* 0x000fea0003800200 */
.L_x_30870:
        /* <DEDUP_REMOVED lines=42> */
.L_x_30868:
[----:B------:R-:W-:Y:S05]  /*21110*/  BSYNC.RECONVERGENT B4 ;  /* 0x0000000000047941 */ /* 0x000fea0003800200 */
.L_x_30867:
        /* <DEDUP_REMOVED lines=9> */
.L_x_30866:
[----:B------:R-:W-:Y:S05]  /*211b0*/  BSYNC.RECONVERGENT B3 ;  /* 0x0000000000037941 */ /* 0x000fea0003800200 */
.L_x_30865:
        /* <DEDUP_REMOVED lines=17> */
.L_x_30876:
        /* <DEDUP_REMOVED lines=13> */
.L_x_30878:
[----:B------:R-:W-:Y:S05]  /*213a0*/  BSYNC.RECONVERGENT B5 ;  /* 0x0000000000057941 */ /* 0x000fea0003800200 */
.L_x_30877:
        /* <DEDUP_REMOVED lines=42> */
.L_x_30875:
[----:B------:R-:W-:Y:S05]  /*21650*/  BSYNC.RECONVERGENT B4 ;  /* 0x0000000000047941 */ /* 0x000fea0003800200 */
.L_x_30874:
        /* <DEDUP_REMOVED lines=10> */
.L_x_30873:
[----:B------:R-:W-:Y:S05]  /*21700*/  BSYNC.RECONVERGENT B3 ;  /* 0x0000000000037941 */ /* 0x000fea0003800200 */
.L_x_30872:
        /* <DEDUP_REMOVED lines=17> */
.L_x_30883:
        /* <DEDUP_REMOVED lines=13> */
.L_x_30885:
[----:B------:R-:W-:Y:S05]  /*218f0*/  BSYNC.RECONVERGENT B5 ;  /* 0x0000000000057941 */ /* 0x000fea0003800200 */
.L_x_30884:
        /* <DEDUP_REMOVED lines=42> */
.L_x_30882:
[----:B------:R-:W-:Y:S05]  /*21ba0*/  BSYNC.RECONVERGENT B4 ;  /* 0x0000000000047941 */ /* 0x000fea0003800200 */
.L_x_30881:
        /* <DEDUP_REMOVED lines=9> */
.L_x_30880:
[----:B------:R-:W-:Y:S05]  /*21c40*/  BSYNC.RECONVERGENT B3 ;  /* 0x0000000000037941 */ /* 0x000fea0003800200 */
.L_x_30879:
        /* <DEDUP_REMOVED lines=17> */
.L_x_30890:
        /* <DEDUP_REMOVED lines=13> */
.L_x_30892:
[----:B------:R-:W-:Y:S05]  /*21e30*/  BSYNC.RECONVERGENT B5 ;  /* 0x0000000000057941 */ /* 0x000fea0003800200 */
.L_x_30891:
[----:B0-----:R-:W-:Y:S01]  /*21e40*/  IMAD.WIDE.U32 R228, R218, -0x326172a9, RZ ;  /* 0xcd9e8d57dae47825 */ /* 0x001fe200078e00ff */
        /* <DEDUP_REMOVED lines=41> */
.L_x_30889:
[----:B------:R-:W-:Y:S05]  /*220e0*/  BSYNC.RECONVERGENT B4 ;  /* 0x0000000000047941 */ /* 0x000fea0003800200 */
.L_x_30888:
        /* <DEDUP_REMOVED lines=10> */
.L_x_30887:
[----:B------:R-:W-:Y:S05]  /*22190*/  BSYNC.RECONVERGENT B3 ;  /* 0x0000000000037941 */ /* 0x000fea0003800200 */
.L_x_30886:
        /* <DEDUP_REMOVED lines=17> */
.L_x_30897:
        /* <DEDUP_REMOVED lines=13> */
.L_x_30899:
[----:B------:R-:W-:Y:S05]  /*22380*/  BSYNC.RECONVERGENT B5 ;  /* 0x0000000000057941 */ /* 0x000fea0003800200 */
.L_x_30898:
        /* <DEDUP_REMOVED lines=42> */
.L_x_30896:
[----:B------:R-:W-:Y:S05]  /*22630*/  BSYNC.RECONVERGENT B4 ;  /* 0x0000000000047941 */ /* 0x000fea0003800200 */
.L_x_30895:
        /* <DEDUP_REMOVED lines=9> */
.L_x_30894:
[----:B------:R-:W-:Y:S05]  /*226d0*/  BSYNC.RECONVERGENT B3 ;  /* 0x0000000000037941 */ /* 0x000fea0003800200 */
.L_x_30893:
        /* <DEDUP_REMOVED lines=16> */
.L_x_30902:
        /* <DEDUP_REMOVED lines=13> */
.L_x_30904:
[----:B------:R-:W-:Y:S05]  /*228b0*/  BSYNC.RECONVERGENT B4 ;  /* 0x0000000000047941 */ /* 0x000fea0003800200 */
.L_x_30903:
        /* <DEDUP_REMOVED lines=42> */
.L_x_30901:
[----:B------:R-:W-:Y:S05]  /*22b60*/  BSYNC.RECONVERGENT B3 ;  /* 0x0000000000037941 */ /* 0x000fea0003800200 */
.L_x_30900:
        /* <DEDUP_REMOVED lines=10> */
.L_x_30845:
[----:B------:R-:W-:Y:S05]  /*22c10*/  BSYNC.RECONVERGENT B2 ;  /* 0x0000000000027941 */ /* 0x000fea0003800200 */
.L_x_30794:
        /* <DEDUP_REMOVED lines=22> */
[----:B------:R-:W-:Y:S02]  /*22d80*/  LOP3.LUT R233, R230, R234, R232, 0xfe, !PT ;  /* 0x000000eae6e97212 */ /* 0x000fe400078efee8 */
[----:B------:R-:W-:Y:S02]  /*22d90*/  LOP3.LUT R231, R227, R231, RZ, 0xfc, !PT ;  /* 0x000000e7e3e77212 */ /* 0x000fe400078efcff */
[----:B------:R-:W-:Y:S01]  /*22da0*/  LOP3.LUT R230, R233, 0xff, R8, 0xf8, !PT ;  /* 0x000000ffe9e67812 */ /* 0x000fe200078ef808 */
[----:B0-----:R-:W-:-:S05]  /*22db0*/  IMAD.WIDE.U32 R228, R224, 0x8, R228 ;  /* 0x00000008e0e47825 */ /* 0x001fca00078e00e4 */
[----:B------:R1:W-:Y:S02]  /*22dc0*/  STG.E.64 desc[UR8][R228.64], R230 ;  /* 0x000000e6e4007986 */ /* 0x0003e4000c101b08 */
.L_x_30906:
[----:B------:R-:W-:Y:S05]  /*22dd0*/  BSYNC.RECONVERGENT B2 ;  /* 0x0000000000027941 */ /* 0x000fea0003800200 */
.L_x_30905:
[----:B------:R-:W-:Y:S01]  /*22de0*/  IADD3 R225, PT, PT, R225, 0x20, RZ ;  /* 0x00000020e1e17810 */ /* 0x000fe20007ffe0ff */
[----:B------:R-:W-:-:S07]  /*22df0*/  VIADD R224, R224, 0x20 ;  /* 0x00000020e0e07836 */ /* 0x000fce0000000000 */
.L_x_30791:
[----:B------:R-:W-:Y:S05]  /*22e00*/  BSYNC.RECONVERGENT B1 ;  /* 0x0000000000017941 */ /* 0x000fea0003800200 */
.L_x_30790:
        /* <DEDUP_REMOVED lines=10> */
.L_x_30910:
[----:B------:R-:W-:Y:S05]  /*22eb0*/  BSYNC.RECONVERGENT B2 ;  /* 0x0000000000027941 */ /* 0x000fea0003800200 */
.L_x_30909:
[----:B------:R-:W-:Y:S01]  /*22ec0*/  UISETP.NE.U32.AND UP0, UPT, UR4, URZ, UPT ;  /* 0x000000ff0400728c */ /* 0x000fe2000bf05070 */
[----:B------:R-:W-:Y:S01]  /*22ed0*/  MOV R227, UR6 ;  /* 0x0000000600e37c02 */ /* 0x000fe20008000f00 */
[----:B------:R-:W-:Y:S02]  /*22ee0*/  BSSY.RECONVERGENT B2, `(.L_x_30911) ;  /* 0x0000571000027945 */ /* 0x000fe40003800200 */
[----:B------:R-:W-:Y:S02]  /*22ef0*/  UISETP.NE.AND.EX UP0, UPT, UR5, URZ, UPT, UP0 ;  /* 0x000000ff0500728c */ /* 0x000fe4000bf05300 */
[----:B------:R-:W-:-:S07]  /*22f00*/  VIADD R227, R227, 0x9e3779b9 ;  /* 0x9e3779b9e3e37836 */ /* 0x000fce0000000000 */
[----:B------:R-:W-:Y:S05]  /*22f10*/  BRA.U !UP0, `(.L_x_30912) ;  /* 0x0000002d081c7547 */ /* 0x000fea000b800000 */
[----:B01----:R-:W0:Y:S02]  /*22f20*/  LDC.64 R228, c[0x0][0x3a0] ;  /* 0x0000e800ffe47b82 */ /* 0x003e240000000a00 */
        /* <DEDUP_REMOVED lines=24> */
.L_x_30917:
        /* <DEDUP_REMOVED lines=13> */
.L_x_30919:
[----:B------:R-:W-:Y:S05]  /*23180*/  BSYNC.RECONVERGENT B5 ;  /* 0x0000000000057941 */ /* 0x000fea0003800200 */
.L_x_30918:
        /* <DEDUP_REMOVED lines=41> */
.L_x_30916:
[----:B------:R-:W-:Y:S05]  /*23420*/  BSYNC.RECONVERGENT B4 ;  /* 0x0000000000047941 */ /* 0x000fea0003800200 */
.L_x_30915:
        /* <DEDUP_REMOVED lines=10> */
.L_x_30914:
[----:B------:R-:W-:Y:S05]  /*234d0*/  BSYNC.RECONVERGENT B3 ;  /* 0x0000000000037941 */ /* 0x000fea0003800200 */
.L_x_30913:
        /* <DEDUP_REMOVED lines=20> */
.L_x_30924:
        /* <DEDUP_REMOVED lines=13> */
.L_x_30926:
[----:B------:R-:W-:Y:S05]  /*236f0*/  BSYNC.RECONVERGENT B5 ;  /* 0x0000000000057941 */ /* 0x000fea0003800200 */
.L_x_30925:
        /* <DEDUP_REMOVED lines=42> */
.L_x_30923:
[----:B------:R-:W-:Y:S05]  /*239a0*/  BSYNC.RECONVERGENT B4 ;  /* 0x0000000000047941 */ /* 0x000fea0003800200 */
.L_x_30922:
        /* <DEDUP_REMOVED lines=11> */
.L_x_30921:
[----:B------:R-:W-:Y:S05]  /*23a60*/  BSYNC.RECONVERGENT B3 ;  /* 0x0000000000037941 */ /* 0x000fea0003800200 */
.L_x_30920:
        /* <DEDUP_REMOVED lines=20> */
.L_x_30931:
        /* <DEDUP_REMOVED lines=13> */
.L_x_30933:
[----:B------:R-:W-:Y:S05]  /*23c80*/  BSYNC.RECONVERGENT B5 ;  /* 0x0000000000057941 */ /* 0x000fea0003800200 */
.L_x_30932:
        /* <DEDUP_REMOVED lines=42> */
.L_x_30930:
[----:B------:R-:W-:Y:S05]  /*23f30*/  BSYNC.RECONVERGENT B4 ;  /* 0x0000000000047941 */ /* 0x000fea0003800200 */
.L_x_30929:
        /* <DEDUP_REMOVED lines=10> */
.L_x_30928:
[----:B------:R-:W-:Y:S05]  /*23fe0*/  BSYNC.RECONVERGENT B3 ;  /* 0x0000000000037941 */ /* 0x000fea0003800200 */
.L_x_30927:
        /* <DEDUP_REMOVED lines=20> */
.L_x_30938:
        /* <DEDUP_REMOVED lines=13> */
.L_x_30940:
[----:B------:R-:W-:Y:S05]  /*24200*/  BSYNC.RECONVERGENT B5 ;  /* 0x0000000000057941 */ /* 0x000fea0003800200 */
.L_x_30939:
        /* <DEDUP_REMOVED lines=42> */
.L_x_30937:
[----:B------:R-:W-:Y:S05]  /*244b0*/  BSYNC.RECONVERGENT B4 ;  /* 0x0000000000047941 */ /* 0x000fea0003800200 */
.L_x_30936:
        /* <DEDUP_REMOVED lines=11> */
.L_x_30935:
[----:B------:R-:W-:Y:S05]  /*24570*/  BSYNC.RECONVERGENT B3 ;  /* 0x0000000000037941 */ /* 0x000fea0003800200 */
.L_x_30934:
        /* <DEDUP_REMOVED lines=20> */
.L_x_30945:
        /* <DEDUP_REMOVED lines=13> */
.L_x_30947:
[----:B------:R-:W-:Y:S05]  /*24790*/  BSYNC.RECONVERGENT B5 ;  /* 0x0000000000057941 */ /* 0x000fea0003800200 */
.L_x_30946:
        /* <DEDUP_REMOVED lines=42> */
.L_x_30944:
[----:B------:R-:W-:Y:S05]  /*24a40*/  BSYNC.RECONVERGENT B4 ;  /* 0x0000000000047941 */ /* 0x000fea0003800200 */
.L_x_30943:
        /* <DEDUP_REMOVED lines=10> */
.L_x_30942:
[----:B------:R-:W-:Y:S05]  /*24af0*/  BSYNC.RECONVERGENT B3 ;  /* 0x0000000000037941 */ /* 0x000fea0003800200 */
.L_x_30941:
        /* <DEDUP_REMOVED lines=20> */
.L_x_30952:
        /* <DEDUP_REMOVED lines=13> */
.L_x_30954:
[----:B------:R-:W-:Y:S05]  /*24d10*/  BSYNC.RECONVERGENT B5 ;  /* 0x0000000000057941 */ /* 0x000fea0003800200 */
.L_x_30953:
        /* <DEDUP_REMOVED lines=42> */
.L_x_30951:
[----:B------:R-:W-:Y:S05]  /*24fc0*/  BSYNC.RECONVERGENT B4 ;  /* 0x0000000000047941 */ /* 0x000fea0003800200 */
.L_x_30950:
        /* <DEDUP_REMOVED lines=11> */
.L_x_30949:
[----:B------:R-:W-:Y:S05]  /*25080*/  BSYNC.RECONVERGENT B3 ;  /* 0x0000000000037941 */ /* 0x000fea0003800200 */
.L_x_30948:
        /* <DEDUP_REMOVED lines=20> */
.L_x_30959:
        /* <DEDUP_REMOVED lines=13> */
.L_x_30961:
[----:B------:R-:W-:Y:S05]  /*252a0*/  BSYNC.RECONVERGENT B5 ;  /* 0x0000000000057941 */ /* 0x000fea0003800200 */
.L_x_30960:
        /* <DEDUP_REMOVED lines=42> */
.L_x_30958:
[----:B------:R-:W-:Y:S05]  /*25550*/  BSYNC.RECONVERGENT B4 ;  /* 0x0000000000047941 */ /* 0x000fea0003800200 */
.L_x_30957:
        /* <DEDUP_REMOVED lines=10> */
.L_x_30956:
[----:B------:R-:W-:Y:S05]  /*25600*/  BSYNC.RECONVERGENT B3 ;  /* 0x0000000000037941 */ /* 0x000fea0003800200 */
.L_x_30955:
        /* <DEDUP_REMOVED lines=19> */
.L_x_30965:
        /* <DEDUP_REMOVED lines=13> */
.L_x_30967:
[----:B------:R-:W-:Y:S05]  /*25810*/  BSYNC.RECONVERGENT B4 ;  /* 0x0000000000047941 */ /* 0x000fea0003800200 */
.L_x_30966:
        /* <DEDUP_REMOVED lines=42> */
.L_x_30964:
[----:B------:R-:W-:Y:S05]  /*25ac0*/  BSYNC.RECONVERGENT B3 ;  /* 0x0000000000037941 */ /* 0x000fea0003800200 */
.L_x_30963:
        /* <DEDUP_REMOVED lines=12> */
.L_x_30912:
        /* <DEDUP_REMOVED lines=21> */
.L_x_30972:
        /* <DEDUP_REMOVED lines=13> */
.L_x_30974:
[----:B------:R-:W-:Y:S05]  /*25db0*/  BSYNC.RECONVERGENT B5 ;  /* 0x0000000000057941 */ /* 0x000fea0003800200 */
.L_x_30973:
        /* <DEDUP_REMOVED lines=42> */
.L_x_30971:
[----:B------:R-:W-:Y:S05]  /*26060*/  BSYNC.RECONVERGENT B4 ;  /* 0x0000000000047941 */ /* 0x000fea0003800200 */
.L_x_30970:
        /* <DEDUP_REMOVED lines=9> */
.L_x_30969:
[----:B------:R-:W-:Y:S05]  /*26100*/  BSYNC.RECONVERGENT B3 ;  /* 0x0000000000037941 */ /* 0x000fea0003800200 */
.L_x_30968:
        /* <DEDUP_REMOVED lines=17> */
.L_x_30979:
        /* <DEDUP_REMOVED lines=13> */
.L_x_30981:
[----:B------:R-:W-:Y:S05]  /*262f0*/  BSYNC.RECONVERGENT B5 ;  /* 0x0000000000057941 */ /* 0x000fea0003800200 */
.L_x_30980:
        /* <DEDUP_REMOVED lines=42> */
.L_x_30978:
[----:B------:R-:W-:Y:S05]  /*265a0*/  BSYNC.RECONVERGENT B4 ;  /* 0x0000000000047941 */ /* 0x000fea0003800200 */
.L_x_30977:
        /* <DEDUP_REMOVED lines=10> */
.L_x_30976:
[----:B------:R-:W-:Y:S05]  /*26650*/  BSYNC.RECONVERGENT B3 ;  /* 0x0000000000037941 */ /* 0x000fea0003800200 */
.L_x_30975:
        /* <DEDUP_REMOVED lines=17> */
.L_x_30986:
        /* <DEDUP_REMOVED lines=13> */
.L_x_30988:
[----:B------:R-:W-:Y:S05]  /*26840*/  BSYNC.RECONVERGENT B5 ;  /* 0x0000000000057941 */ /* 0x000fea0003800200 */
.L_x_30987:
        /* <DEDUP_REMOVED lines=42> */
.L_x_30985:
[----:B------:R-:W-:Y:S05]  /*26af0*/  BSYNC.RECONVERGENT B4 ;  /* 0x0000000000047941 */ /* 0x000fea0003800200 */
.L_x_30984:
        /* <DEDUP_REMOVED lines=9> */
.L_x_30983:
[----:B------:R-:W-:Y:S05]  /*26b90*/  BSYNC.RECONVERGENT B3 ;  /* 0x0000000000037941 */ /* 0x000fea0003800200 */
.L_x_30982:
        /* <DEDUP_REMOVED lines=17> */
.L_x_30993:
        /* <DEDUP_REMOVED lines=13> */
.L_x_30995:
[----:B------:R-:W-:Y:S05]  /*26d80*/  BSYNC.RECONVERGENT B5 ;  /* 0x0000000000057941 */ /* 0x000fea0003800200 */
.L_x_30994:
        /* <DEDUP_REMOVED lines=42> */
.L_x_30992:
[----:B------:R-:W-:Y:S05]  /*27030*/  BSYNC.RECONVERGENT B4 ;  /* 0x0000000000047941 */ /* 0x000fea0003800200 */
.L_x_30991:
        /* <DEDUP_REMOVED lines=10> */
.L_x_30990:
[----:B------:R-:W-:Y:S05]  /*270e0*/  BSYNC.RECONVERGENT B3 ;  /* 0x0000000000037941 */ /* 0x000fea0003800200 */
.L_x_30989:
        /* <DEDUP_REMOVED lines=17> */
.L_x_31000:
        /* <DEDUP_REMOVED lines=13> */
.L_x_31002:
[----:B------:R-:W-:Y:S05]  /*272d0*/  BSYNC.RECONVERGENT B5 ;  /* 0x0000000000057941 */ /* 0x000fea0003800200 */
.L_x_31001:
        /* <DEDUP_REMOVED lines=42> */
.L_x_30999:
[----:B------:R-:W-:Y:S05]  /*27580*/  BSYNC.RECONVERGENT B4 ;  /* 0x0000000000047941 */ /* 0x000fea0003800200 */
.L_x_30998:
        /* <DEDUP_REMOVED lines=9> */
.L_x_30997:
[----:B------:R-:W-:Y:S05]  /*27620*/  BSYNC.RECONVERGENT B3 ;  /* 0x0000000000037941 */ /* 0x000fea0003800200 */
.L_x_30996:
        /* <DEDUP_REMOVED lines=17> */
.L_x_31007:
        /* <DEDUP_REMOVED lines=13> */
.L_x_31009:
[----:B------:R-:W-:Y:S05]  /*27810*/  BSYNC.RECONVERGENT B5 ;  /* 0x0000000000057941 */ /* 0x000fea0003800200 */
.L_x_31008:
        /* <DEDUP_REMOVED lines=42> */
.L_x_31006:
[----:B------:R-:W-:Y:S05]  /*27ac0*/  BSYNC.RECONVERGENT B4 ;  /* 0x0000000000047941 */ /* 0x000fea0003800200 */
.L_x_31005:
        /* <DEDUP_REMOVED lines=10> */
.L_x_31004:
[----:B------:R-:W-:Y:S05]  /*27b70*/  BSYNC.RECONVERGENT B3 ;  /* 0x0000000000037941 */ /* 0x000fea0003800200 */
.L_x_31003:
        /* <DEDUP_REMOVED lines=17> */
.L_x_31014:
        /* <DEDUP_REMOVED lines=13> */
.L_x_31016:
[----:B------:R-:W-:Y:S05]  /*27d60*/  BSYNC.RECONVERGENT B5 ;  /* 0x0000000000057941 */ /* 0x000fea0003800200 */
.L_x_31015:
        /* <DEDUP_REMOVED lines=42> */
.L_x_31013:
[----:B------:R-:W-:Y:S05]  /*28010*/  BSYNC.RECONVERGENT B4 ;  /* 0x0000000000047941 */ /* 0x000fea0003800200 */
.L_x_31012:
        /* <DEDUP_REMOVED lines=9> */
.L_x_31011:
[----:B------:R-:W-:Y:S05]  /*280b0*/  BSYNC.RECONVERGENT B3 ;  /* 0x0000000000037941 */ /* 0x000fea0003800200 */
.L_x_31010:
        /* <DEDUP_REMOVED lines=16> */
.L_x_31019:
        /* <DEDUP_REMOVED lines=13> */
.L_x_31021:
[----:B------:R-:W-:Y:S05]  /*28290*/  BSYNC.RECONVERGENT B4 ;  /* 0x0000000000047941 */ /* 0x000fea0003800200 */
.L_x_31020:
        /* <DEDUP_REMOVED lines=42> */
.L_x_31018:
[----:B------:R-:W-:Y:S05]  /*28540*/  BSYNC.RECONVERGENT B3 ;  /* 0x0000000000037941 */ /* 0x000fea0003800200 */
.L_x_31017:
        /* <DEDUP_REMOVED lines=10> */
.L_x_30962:
[----:B------:R-:W-:Y:S05]  /*285f0*/  BSYNC.RECONVERGENT B2 ;  /* 0x0000000000027941 */ /* 0x000fea0003800200 */
.L_x_30911:
[----:B------:R-:W0:Y:S01]  /*28600*/  LDC.64 R226, c[0x0][0x3a8] ;  /* 0x0000ea00ffe27b82 */ /* 0x000e220000000a00 */
        /* <DEDUP_REMOVED lines=26> */
.L_x_31023:
[----:B------:R-:W-:Y:S05]  /*287b0*/  BSYNC.RECONVERGENT B2 ;  /* 0x0000000000027941 */ /* 0x000fea0003800200 */
.L_x_31022:
[----:B------:R-:W-:Y:S01]  /*287c0*/  VIADD R225, R225, 0x20 ;  /* 0x00000020e1e17836 */ /* 0x000fe20000000000 */
[----:B------:R-:W-:-:S07]  /*287d0*/  IADD3 R224, PT, PT, R224, 0x20, RZ ;  /* 0x00000020e0e07810 */ /* 0x000fce0007ffe0ff */
.L_x_30908:
[----:B------:R-:W-:Y:S05]  /*287e0*/  BSYNC.RECONVERGENT B1 ;  /* 0x0000000000017941 */ /* 0x000fea0003800200 */
.L_x_30907:
        /* <DEDUP_REMOVED lines=10> */
.L_x_31027:
[----:B------:R-:W-:Y:S05]  /*28890*/  BSYNC.RECONVERGENT B2 ;  /* 0x0000000000027941 */ /* 0x000fea0003800200 */
.L_x_31026:
[----:B------:R-:W-:Y:S01]  /*288a0*/  UISETP.NE.U32.AND UP0, UPT, UR4, URZ, UPT ;  /* 0x000000ff0400728c */ /* 0x000fe2000bf05070 */
[----:B------:R-:W-:Y:S01]  /*288b0*/  IMAD.U32 R232, RZ, RZ, UR6 ;  /* 0x00000006ffe87e24 */ /* 0x000fe2000f8e00ff */
[----:B------:R-:W-:Y:S01]  /*288c0*/  MOV R233, UR6 ;  /* 0x0000000600e97c02 */ /* 0x000fe20008000f00 */
[----:B------:R-:W-:Y:S01]  /*288d0*/  BSSY.RECONVERGENT B2, `(.L_x_31028) ;  /* 0x0000578000027945 */ /* 0x000fe20003800200 */
[----:B------:R-:W-:Y:S01]  /*288e0*/  UISETP.NE.AND.EX UP0, UPT, UR5, URZ, UPT, UP0 ;  /* 0x000000ff0500728c */ /* 0x000fe2000bf05300 */
[----:B------:R-:W-:Y:S01]  /*288f0*/  VIADD R232, R232, 0x9e3779b9 ;  /* 0x9e3779b9e8e87836 */ /* 0x000fe20000000000 */
[----:B------:R-:W-:-:S07]  /*28900*/  IADD3 R233, PT, PT, R233, 0x3c6ef372, RZ ;  /* 0x3c6ef372e9e97810 */ /* 0x000fce0007ffe0ff */
        /* <DEDUP_REMOVED lines=26> */
.L_x_31034:
        /* <DEDUP_REMOVED lines=13> */
.L_x_31036:
[----:B------:R-:W-:Y:S05]  /*28b80*/  BSYNC.RECONVERGENT B5 ;  /* 0x0000000000057941 */ /* 0x000fea0003800200 */
.L_x_31035:
        /* <DEDUP_REMOVED lines=41> */
.L_x_31033:
[----:B------:R-:W-:Y:S05]  /*28e20*/  BSYNC.RECONVERGENT B4 ;  /* 0x0000000000047941 */ /* 0x000fea0003800200 */
.L_x_31032:
        /* <DEDUP_REMOVED lines=10> */
.L_x_31031:
[----:B------:R-:W-:Y:S05]  /*28ed0*/  BSYNC.RECONVERGENT B3 ;  /* 0x0000000000037941 */ /* 0x000fea0003800200 */
.L_x_31030:
        /* <DEDUP_REMOVED lines=20> */
.L_x_31041:
        /* <DEDUP_REMOVED lines=13> */
.L_x_31043:
[----:B------:R-:W-:Y:S05]  /*290f0*/  BSYNC.RECONVERGENT B5 ;  /* 0x0000000000057941 */ /* 0x000fea0003800200 */
.L_x_31042:
        /* <DEDUP_REMOVED lines=42> */
.L_x_31040:
[----:B------:R-:W-:Y:S05]  /*293a0*/  BSYNC.RECONVERGENT B4 ;  /* 0x0000000000047941 */ /* 0x000fea0003800200 */
.L_x_31039:
        /* <DEDUP_REMOVED lines=11> */
.L_x_31038:
[----:B------:R-:W-:Y:S05]  /*29460*/  BSYNC.RECONVERGENT B3 ;  /* 0x0000000000037941 */ /* 0x000fea0003800200 */
.L_x_31037:
        /* <DEDUP_REMOVED lines=20> */
.L_x_31048:
        /* <DEDUP_REMOVED lines=13> */
.L_x_31050:
[----:B------:R-:W-:Y:S05]  /*29680*/  BSYNC.RECONVERGENT B5 ;  /* 0x0000000000057941 */ /* 0x000fea0003800200 */
.L_x_31049:
        /* <DEDUP_REMOVED lines=42> */
.L_x_31047:
[----:B------:R-:W-:Y:S05]  /*29930*/  BSYNC.RECONVERGENT B4 ;  /* 0x0000000000047941 */ /* 0x000fea0003800200 */
.L_x_31046:
        /* <DEDUP_REMOVED lines=10> */
.L_x_31045:
[----:B------:R-:W-:Y:S05]  /*299e0*/  BSYNC.RECONVERGENT B3 ;  /* 0x0000000000037941 */ /* 0x000fea0003800200 */
.L_x_31044:
        /* <DEDUP_REMOVED lines=20> */
.L_x_31055:
        /* <DEDUP_REMOVED lines=13> */
.L_x_31057:
[----:B------:R-:W-:Y:S05]  /*29c00*/  BSYNC.RECONVERGENT B5 ;  /* 0x0000000000057941 */ /* 0x000fea0003800200 */
.L_x_31056:
        /* <DEDUP_REMOVED lines=42> */
.L_x_31054:
[----:B------:R-:W-:Y:S05]  /*29eb0*/  BSYNC.RECONVERGENT B4 ;  /* 0x0000000000047941 */ /* 0x000fea0003800200 */
.L_x_31053:
        /* <DEDUP_REMOVED lines=11> */
.L_x_31052:
[----:B------:R-:W-:Y:S05]  /*29f70*/  BSYNC.RECONVERGENT B3 ;  /* 0x0000000000037941 */ /* 0x000fea0003800200 */
.L_x_31051:
        /* <DEDUP_REMOVED lines=20> */
.L_x_31062:
        /* <DEDUP_REMOVED lines=13> */
.L_x_31064:
[----:B------:R-:W-:Y:S05]  /*2a190*/  BSYNC.RECONVERGENT B5 ;  /* 0x0000000000057941 */ /* 0x000fea0003800200 */
.L_x_31063:
        /* <DEDUP_REMOVED lines=42> */
.L_x_31061:
[----:B------:R-:W-:Y:S05]  /*2a440*/  BSYNC.RECONVERGENT B4 ;  /* 0x0000000000047941 */ /* 0x000fea0003800200 */
.L_x_31060:
        /* <DEDUP_REMOVED lines=10> */
.L_x_31059:
[----:B------:R-:W-:Y:S05]  /*2a4f0*/  BSYNC.RECONVERGENT B3 ;  /* 0x0000000000037941 */ /* 0x000fea0003800200 */
.L_x_31058:
        /* <DEDUP_REMOVED lines=20> */
.L_x_31069:
        /* <DEDUP_REMOVED lines=13> */
.L_x_31071:
[----:B------:R-:W-:Y:S05]  /*2a710*/  BSYNC.RECONVERGENT B5 ;  /* 0x0000000000057941 */ /* 0x000fea0003800200 */
.L_x_31070:
        /* <DEDUP_REMOVED lines=42> */
.L_x_31068:
[----:B------:R-:W-:Y:S05]  /*2a9c0*/  BSYNC.RECONVERGENT B4 ;  /* 0x0000000000047941 */ /* 0x000fea0003800200 */
.L_x_31067:
        /* <DEDUP_REMOVED lines=11> */
.L_x_31066:
[----:B------:R-:W-:Y:S05]  /*2aa80*/  BSYNC.RECONVERGENT B3 ;  /* 0x0000000000037941 */ /* 0x000fea0003800200 */
.L_x_31065:
        /* <DEDUP_REMOVED lines=20> */
.L_x_31076:
        /* <DEDUP_REMOVED lines=13> */
.L_x_31078:
[----:B------:R-:W-:Y:S05]  /*2aca0*/  BSYNC.RECONVERGENT B5 ;  /* 0x0000000000057941 */ /* 0x000fea0003800200 */
.L_x_31077:
        /* <DEDUP_REMOVED lines=42> */
.L_x_31075:
[----:B------:R-:W-:Y:S05]  /*2af50*/  BSYNC.RECONVERGENT B4 ;  /* 0x0000000000047941 */ /* 0x000fea0003800200 */
.L_x_31074:
        /* <DEDUP_REMOVED lines=10> */
.L_x_31073:
[----:B------:R-:W-:Y:S05]  /*2b000*/  BSYNC.RECONVERGENT B3 ;  /* 0x0000000000037941 */ /* 0x000fea0003800200 */
.L_x_31072:
        /* <DEDUP_REMOVED lines=19> */
.L_x_31082:
        /* <DEDUP_REMOVED lines=13> */
.L_x_31084:
[----:B------:R-:W-:Y:S05]  /*2b210*/  BSYNC.RECONVERGENT B4 ;  /* 0x0000000000047941 */ /* 0x000fea0003800200 */
.L_x_31083:
        /* <DEDUP_REMOVED lines=42> */
.L_x_31081:
[----:B------:R-:W-:Y:S05]  /*2b4c0*/  BSYNC.RECONVERGENT B3 ;  /* 0x0000000000037941 */ /* 0x000fea0003800200 */
.L_x_31080:
        /* <DEDUP_REMOVED lines=12> */
.L_x_31029:
        /* <DEDUP_REMOVED lines=21> */
.L_x_31089:
        /* <DEDUP_REMOVED lines=13> */
.L_x_31091:
[----:B------:R-:W-:Y:S05]  /*2b7b0*/  BSYNC.RECONVERGENT B5 ;  /* 0x0000000000057941 */ /* 0x000fea0003800200 */
.L_x_31090:
        /* <DEDUP_REMOVED lines=41> */
.L_x_31088:
[----:B------:R-:W-:Y:S05]  /*2ba50*/  BSYNC.RECONVERGENT B4 ;  /* 0x0000000000047941 */ /* 0x000fea0003800200 */
.L_x_31087:
        /* <DEDUP_REMOVED lines=9> */
.L_x_31086:
[----:B------:R-:W-:Y:S05]  /*2baf0*/  BSYNC.RECONVERGENT B3 ;  /* 0x0000000000037941 */ /* 0x000fea0003800200 */
.L_x_31085:
        /* <DEDUP_REMOVED lines=17> */
.L_x_31096:
        /* <DEDUP_REMOVED lines=13> */
.L_x_31098:
[----:B------:R-:W-:Y:S05]  /*2bce0*/  BSYNC.RECONVERGENT B5 ;  /* 0x0000000000057941 */ /* 0x000fea0003800200 */
.L_x_31097:
        /* <DEDUP_REMOVED lines=43> */
.L_x_31095:
[----:B------:R-:W-:Y:S05]  /*2bfa0*/  BSYNC.RECONVERGENT B4 ;  /* 0x0000000000047941 */ /* 0x000fea0003800200 */
.L_x_31094:
        /* <DEDUP_REMOVED lines=10> */
.L_x_31093:
[----:B------:R-:W-:Y:S05]  /*2c050*/  BSYNC.RECONVERGENT B3 ;  /* 0x0000000000037941 */ /* 0x000fea0003800200 */
.L_x_31092:
        /* <DEDUP_REMOVED lines=17> */
.L_x_31103:
        /* <DEDUP_REMOVED lines=13> */
.L_x_31105:
[----:B------:R-:W-:Y:S05]  /*2c240*/  BSYNC.RECONVERGENT B5 ;  /* 0x0000000000057941 */ /* 0x000fea0003800200 */
.L_x_31104:
        /* <DEDUP_REMOVED lines=43> */
.L_x_31102:
[----:B------:R-:W-:Y:S05]  /*2c500*/  BSYNC.RECONVERGENT B4 ;  /* 0x0000000000047941 */ /* 0x000fea0003800200 */
.L_x_31101:
        /* <DEDUP_REMOVED lines=9> */
.L_x_31100:
[----:B------:R-:W-:Y:S05]  /*2c5a0*/  BSYNC.RECONVERGENT B3 ;  /* 0x0000000000037941 */ /* 0x000fea0003800200 */
.L_x_31099:
        /* <DEDUP_REMOVED lines=17> */
.L_x_31110:
        /* <DEDUP_REMOVED lines=13> */
.L_x_31112:
[----:B------:R-:W-:Y:S05]  /*2c790*/  BSYNC.RECONVERGENT B5 ;  /* 0x0000000000057941 */ /* 0x000fea0003800200 */
.L_x_31111:
[----:B01----:R-:W-:Y:S01]  /*2c7a0*/  IMAD.WIDE.U32 R226, R218, -0x326172a9, RZ ;  /* 0xcd9e8d57dae27825 */ /* 0x003fe200078e00ff */
        /* <DEDUP_REMOVED lines=41> */
.L_x_31109:
[----:B------:R-:W-:Y:S05]  /*2ca40*/  BSYNC.RECONVERGENT B4 ;  /* 0x0000000000047941 */ /* 0x000fea0003800200 */
.L_x_31108:
        /* <DEDUP_REMOVED lines=10> */
.L_x_31107:
[----:B------:R-:W-:Y:S05]  /*2caf0*/  BSYNC.RECONVERGENT B3 ;  /* 0x0000000000037941 */ /* 0x000fea0003800200 */
.L_x_31106:
        /* <DEDUP_REMOVED lines=17> */
.L_x_31117:
        /* <DEDUP_REMOVED lines=13> */
.L_x_31119:
[----:B------:R-:W-:Y:S05]  /*2cce0*/  BSYNC.RECONVERGENT B5 ;  /* 0x0000000000057941 */ /* 0x000fea0003800200 */
.L_x_31118:
        /* <DEDUP_REMOVED lines=42> */
.L_x_31116:
[----:B------:R-:W-:Y:S05]  /*2cf90*/  BSYNC.RECONVERGENT B4 ;  /* 0x0000000000047941 */ /* 0x000fea0003800200 */
.L_x_31115:
        /* <DEDUP_REMOVED lines=9> */
.L_x_31114:
[----:B------:R-:W-:Y:S05]  /*2d030*/  BSYNC.RECONVERGENT B3 ;  /* 0x0000000000037941 */ /* 0x000fea0003800200 */
.L_x_31113:
        /* <DEDUP_REMOVED lines=17> */
.L_x_31124:
        /* <DEDUP_REMOVED lines=13> */
.L_x_31126:
[----:B------:R-:W-:Y:S05]  /*2d220*/  BSYNC.RECONVERGENT B5 ;  /* 0x0000000000057941 */ /* 0x000fea0003800200 */
.L_x_31125:
        /* <DEDUP_REMOVED lines=42> */
.L_x_31123:
[----:B------:R-:W-:Y:S05]  /*2d4d0*/  BSYNC.RECONVERGENT B4 ;  /* 0x0000000000047941 */ /* 0x000fea0003800200 */
.L_x_31122:
        /* <DEDUP_REMOVED lines=10> */
.L_x_31121:
[----:B------:R-:W-:Y:S05]  /*2d580*/  BSYNC.RECONVERGENT B3 ;  /* 0x0000000000037941 */ /* 0x000fea0003800200 */
.L_x_31120:
        /* <DEDUP_REMOVED lines=17> */
.L_x_31131:
        /* <DEDUP_REMOVED lines=13> */
.L_x_31133:
[----:B------:R-:W-:Y:S05]  /*2d770*/  BSYNC.RECONVERGENT B5 ;  /* 0x0000000000057941 */ /* 0x000fea0003800200 */
.L_x_31132:
        /* <DEDUP_REMOVED lines=42> */
.L_x_31130:
[----:B------:R-:W-:Y:S05]  /*2da20*/  BSYNC.RECONVERGENT B4 ;  /* 0x0000000000047941 */ /* 0x000fea0003800200 */
.L_x_31129:
        /* <DEDUP_REMOVED lines=9> */
.L_x_31128:
[----:B------:R-:W-:Y:S05]  /*2dac0*/  BSYNC.RECONVERGENT B3 ;  /* 0x0000000000037941 */ /* 0x000fea0003800200 */
.L_x_31127:
        /* <DEDUP_REMOVED lines=20> */
.L_x_31136:
        /* <DEDUP_REMOVED lines=13> */
.L_x_31138:
[----:B------:R-:W-:Y:S05]  /*2dce0*/  BSYNC.RECONVERGENT B4 ;  /* 0x0000000000047941 */ /* 0x000fea0003800200 */
.L_x_31137:
[----:B------:R-:W-:Y:S01]  /*2dcf0*/  IMAD.WIDE.U32 R14, R218, -0x326172a9, RZ ;  /* 0xcd9e8d57da0e7825 */ /* 0x000fe200078e00ff */
[----:B0-----:R-:W-:Y:S02]  /*2dd00*/  LOP3.LUT R226, R9, UR7, R231, 0x96, !PT ;  /* 0x0000000709e27c12 */ /* 0x001fe4000f8e96e7 */
        /* <DEDUP_REMOVED lines=41> */
.L_x_31135:
[----:B------:R-:W-:Y:S05]  /*2dfa0*/  BSYNC.RECONVERGENT B3 ;  /* 0x0000000000037941 */ /* 0x000fea0003800200 */
.L_x_31134:
        /* <DEDUP_REMOVED lines=10> */
.L_x_31079:
[----:B------:R-:W-:Y:S05]  /*2e050*/  BSYNC.RECONVERGENT B2 ;  /* 0x0000000000027941 */ /* 0x000fea0003800200 */
.L_x_31028:
[----:B------:R-:W2:Y:S02]  /*2e060*/  LDC.64 R212, c[0x0][0x3a8] ;  /* 0x0000ea00ffd47b82 */ /* 0x000ea40000000a00 */
[----:B--2---:R-:W-:-:S05]  /*2e070*/  IMAD.WIDE.U32 R212, R225, 0x20, R212 ;  /* 0x00000020e1d47825 */ /* 0x004fca00078e00d4 */
[----:B-----5:R2:W-:Y:S04]  /*2e080*/  STG.E.128 desc[UR8][R212.64], R204 ;  /* 0x000000ccd4007986 */ /* 0x0205e8000c101d08 */
[----:B------:R2:W-:Y:S01]  /*2e090*/  STG.E.128 desc[UR8][R212.64+0x10], R208 ;  /* 0x000010d0d4007986 */ /* 0x0005e2000c101d08 */
[----:B------:R-:W-:Y:S05]  /*2e0a0*/  @!P0 BRA `(.L_x_31025) ;  /* 0x0000000000508947 */ /* 0x000fea0003800000 */
[----:B------:R-:W-:Y:S01]  /*2e0b0*/  SHF.L.U32 R225, R2, 0x10, RZ ;  /* 0x0000001002e17819 */ /* 0x000fe200000006ff */
[----:B--2---:R-:W2:Y:S01]  /*2e0c0*/  LDC.64 R212, c[0x0][0x3b0] ;  /* 0x0000ec00ffd47b82 */ /* 0x004ea20000000a00 */
[----:B------:R-:W-:Y:S02]  /*2e0d0*/  LOP3.LUT R223, R0, 0xffff, RZ, 0xc0, !PT ;  /* 0x0000ffff00df7812 */ /* 0x000fe400078ec0ff */
[----:B01----:R-:W-:Y:S02]  /*2e0e0*/  LOP3.LUT R226, R225, 0xff0000, RZ, 0xc0, !PT ;  /* 0x00ff0000e1e27812 */ /* 0x003fe400078ec0ff */
        /* <DEDUP_REMOVED lines=11> */
[----:B--2---:R-:W-:Y:S01]  /*2e1a0*/  IMAD.WIDE.U32 R212, R224, 0x8, R212 ;  /* 0x00000008e0d47825 */ /* 0x004fe200078e00d4 */
[----:B------:R-:W-:Y:S02]  /*2e1b0*/  LOP3.LUT R225, R226, R230, R228, 0xfe, !PT ;  /* 0x000000e6e2e17212 */ /* 0x000fe400078efee4 */
[----:B------:R-:W-:Y:S02]  /*2e1c0*/  LOP3.LUT R227, R223, R227, RZ, 0xfc, !PT ;  /* 0x000000e3dfe37212 */ /* 0x000fe400078efcff */
[----:B------:R-:W-:-:S05]  /*2e1d0*/  LOP3.LUT R226, R225, 0xff, R8, 0xf8, !PT ;  /* 0x000000ffe1e27812 */ /* 0x000fca00078ef808 */
[----:B------:R3:W-:Y:S02]  /*2e1e0*/  STG.E.64 desc[UR8][R212.64], R226 ;  /* 0x000000e2d4007986 */ /* 0x0007e4000c101b08 */
.L_x_31025:
[----:B------:R-:W-:Y:S05]  /*2e1f0*/  BSYNC.RECONVERGENT B1 ;  /* 0x0000000000017941 */ /* 0x000fea0003800200 */
.L_x_31024:
[----:B--23--:R-:W-:Y:S01]  /*2e200*/  FADD.FTZ R212, RZ, R148 ;  /* 0x00000094ffd47221 */ /* 0x00cfe20000010000 */
        /* <DEDUP_REMOVED lines=80> */
[----:B------:R-:W2:Y:S01]  /*2e710*/  SHFL.BFLY PT, R212, R213, 0x1, 0x1f ;  /* 0x0c201f00d5d47f89 */ /* 0x000ea200000e0000 */
[----:B------:R-:W-:Y:S01]  /*2e720*/  LOP3.LUT P6, RZ, R220, 0x2, RZ, 0xc0, !PT ;  /* 0x00000002dcff7812 */ /* 0x000fe200078cc0ff */
[----:B--2---:R-:W-:-:S05]  /*2e730*/  FADD.FTZ R224, R213, R212 ;  /* 0x000000d4d5e07221 */ /* 0x004fca0000010000 */
[----:B------:R-:W2:Y:S02]  /*2e740*/  SHFL.BFLY PT, R223, R224, 0x2, 0x1f ;  /* 0x0c401f00e0df7f89 */ /* 0x000ea400000e0000 */
[----:B--2---:R-:W-:-:S05]  /*2e750*/  FADD.FTZ R225, R224, R223 ;  /* 0x000000dfe0e17221 */ /* 0x004fca0000010000 */
[----:B------:R-:W0:Y:S02]  /*2e760*/  SHFL.BFLY PT, R212, R225, 0x4, 0x1f ;  /* 0x0c801f00e1d47f89 */ /* 0x000e2400000e0000 */
[----:B01----:R-:W-:-:S05]  /*2e770*/  FADD.FTZ R226, R225, R212 ;  /* 0x000000d4e1e27221 */ /* 0x003fca0000010000 */
        /* <DEDUP_REMOVED lines=145> */
.L_x_31168:
[----:B------:R-:W-:Y:S01]  /*2f090*/  LOP3.LUT P1, RZ, R215, 0x1f, RZ, 0xc0, !PT ;  /* 0x0000001fd7ff7812 */ /* 0x000fe2000782c0ff */
[----:B------:R-:W-:Y:S01]  /*2f0a0*/  FMUL.FTZ R215, R227, R227 ;  /* 0x000000e3e3d77220 */ /* 0x000fe20000410000 */
[----:B------:R-:W-:Y:S01]  /*2f0b0*/  ISETP.NE.AND P0, PT, RZ, UR11, PT ;  /* 0x0000000bff007c0c */ /* 0x000fe2000bf05270 */
[----:B-1----:R-:W-:Y:S01]  /*2f0c0*/  FADD.FTZ R228, R226, R229 ;  /* 0x000000e5e2e47221 */ /* 0x002fe20000010000 */
[----:B------:R-:W-:Y:S02]  /*2f0d0*/  BSSY.RECONVERGENT B1, `(.L_x_31140) ;  /* 0x000012f000017945 */ /* 0x000fe40003800200 */
[----:B0-----:R-:W-:Y:S01]  /*2f0e0*/  FSEL R226, R215, RZ, P0 ;  /* 0x000000ffd7e27208 */ /* 0x001fe20000000000 */
[----:B------:R-:W-:-:S04]  /*2f0f0*/  FFMA.FTZ R223, R228, R223, UR14 ;  /* 0x0000000ee4df7e23 */ /* 0x000fc800080100df */
[----:B------:R-:W-:Y:S02]  /*2f100*/  FADD.FTZ R223, R223, R226 ;  /* 0x000000e2dfdf7221 */ /* 0x000fe40000010000 */
[----:B------:R-:W0:Y:S04]  /*2f110*/  @!P1 LDC.64 R224, c[0x0][0x3c0] ;  /* 0x0000f000ffe09b82 */ /* 0x000e280000000a00 */
        /* <DEDUP_REMOVED lines=48> */
.L_x_31143:
[----:B------:R-:W-:Y:S05]  /*2f420*/  BSYNC.RECONVERGENT B2 ;  /* 0x0000000000027941 */ /* 0x000fea0003800200 */
.L_x_31142:
        /* <DEDUP_REMOVED lines=35> */
.L_x_31145:
[----:B------:R-:W-:Y:S05]  /*2f660*/  BSYNC.RECONVERGENT B2 ;  /* 0x0000000000027941 */ /* 0x000fea0003800200 */
.L_x_31144:
        /* <DEDUP_REMOVED lines=35> */
.L_x_31147:
[----:B------:R-:W-:Y:S05]  /*2f8a0*/  BSYNC.RECONVERGENT B2 ;  /* 0x0000000000027941 */ /* 0x000fea0003800200 */
.L_x_31146:
        /* <DEDUP_REMOVED lines=35> */
.L_x_31149:
[----:B------:R-:W-:Y:S05]  /*2fae0*/  BSYNC.RECONVERGENT B2 ;  /* 0x0000000000027941 */ /* 0x000fea0003800200 */
.L_x_31148:
        /* <DEDUP_REMOVED lines=35> */
.L_x_31151:
[----:B------:R-:W-:Y:S05]  /*2fd20*/  BSYNC.RECONVERGENT B2 ;  /* 0x0000000000027941 */ /* 0x000fea0003800200 */
.L_x_31150:
        /* <DEDUP_REMOVED lines=35> */
.L_x_31153:
[----:B------:R-:W-:Y:S05]  /*2ff60*/  BSYNC.RECONVERGENT B2 ;  /* 0x0000000000027941 */ /* 0x000fea0003800200 */
.L_x_31152:
        /* <DEDUP_REMOVED lines=35> */
.L_x_31155:
[----:B------:R-:W-:Y:S05]  /*301a0*/  BSYNC.RECONVERGENT B2 ;  /* 0x0000000000027941 */ /* 0x000fea0003800200 */
.L_x_31154:
        /* <DEDUP_REMOVED lines=33> */
.L_x_31141:
[----:B------:R-:W-:Y:S05]  /*303c0*/  BSYNC.RECONVERGENT B1 ;  /* 0x0000000000017941 */ /* 0x000fea0003800200 */
.L_x_31140:
[----:B01234-:R-:W0:Y:S02]  /*303d0*/  LDC.64 R212, c[0x0][0x380] ;  /* 0x0000e000ffd47b82 */ /* 0x01fe240000000a00 */
[----:B0-----:R-:W-:-:S05]  /*303e0*/  IMAD R219, R212, 0x4, R219 ;  /* 0x00000004d4db7824 */ /* 0x001fca00078e02db */
[----:B------:R-:W-:-:S13]  /*303f0*/  ISETP.GE.AND P0, PT, R219, R213, PT ;  /* 0x000000d5db00720c */ /* 0x000fda0003f06270 */
[----:B------:R-:W-:Y:S05]  /*30400*/  @!P0 BRA `(.L_x_31156) ;  /* 0xfffffd0c00788947 */ /* 0x000fea000383ffff */
[----:B------:R-:W-:Y:S05]  /*30410*/  BSYNC B0 ;  /* 0x0000000000007941 */ /* 0x000fea0003800000 */
.L_x_30204:
[----:B------:R-:W-:Y:S05]  /*30420*/  EXIT ;  /* 0x000000000000794d */ /* 0x000fea0003800000 */
.L_x_31139:
[----:B------:R-:W-:Y:S01]  /*30430*/  HFMA2 R233, -RZ, RZ, 0, 1.847743988037109375e-06 ;  /* 0x0000001fffe97431 */ /* 0x000fe200000001ff */
[----:B------:R-:W-:Y:S01]  /*30440*/  BSSY B1, `(.L_x_31157) ;  /* 0x0000007000017945 */ /* 0x000fe20003800000 */
[----:B-1----:R-:W-:Y:S01]  /*30450*/  MOV R231, R213 ;  /* 0x000000d500e77202 */ /* 0x002fe20000000f00 */
[----:B------:R-:W-:Y:S02]  /*30460*/  IMAD.MOV.U32 R232, RZ, RZ, 0x1 ;  /* 0x00000001ffe87424 */ /* 0x000fe400078e00ff */
[----:B------:R-:W-:-:S07]  /*30470*/  IMAD.MOV.U32 R230, RZ, RZ, -0x1 ;  /* 0xffffffffffe67424 */ /* 0x000fce00078e00ff */
[----:B0----5:R-:W-:Y:S05]  /*30480*/  WARPSYNC.COLLECTIVE R230, `(.L_x_31158) ;  /* 0x00000000e6087348 */ /* 0x021fea0003c00000 */
[----:B0-----:R0:W1:Y:S02]  /*30490*/  SHFL.BFLY P6, R229, R231, R232, R233 ;  /* 0x0c0000e8e7e57389 */ /* 0x00106400000c00e9 */
[----:B01---5:R-:W-:Y:S05]  /*304a0*/  ENDCOLLECTIVE ;  /* 0x000000000000791b */ /* 0x023fea0003800000 */
.L_x_31158:
[----:B------:R-:W-:Y:S05]  /*304b0*/  BSYNC B1 ;  /* 0x0000000000017941 */ /* 0x000fea0003800000 */
.L_x_31157:
        /* <DEDUP_REMOVED lines=9> */
.L_x_31159:
[----:B------:R-:W-:Y:S02]  /*30550*/  IMAD.MOV.U32 R232, RZ, RZ, 0x4 ;  /* 0x00000004ffe87424 */ /* 0x000fe400078e00ff */
[----:B------:R-:W-:-:S04]  /*30560*/  IMAD.MOV.U32 R223, RZ, RZ, R229 ;  /* 0x000000ffffdf7224 */ /* 0x000fc800078e00e5 */
[----:B------:R-:W-:-:S05]  /*30570*/  FADD.FTZ R225, R224, R223 ;  /* 0x000000dfe0e17221 */ /* 0x000fca0000010000 */
[----:B------:R-:W-:-:S07]  /*30580*/  MOV R231, R225 ;  /* 0x000000e100e77202 */ /* 0x000fce0000000f00 */
[----:B------:R-:W-:Y:S05]  /*30590*/  WARPSYNC.COLLECTIVE R230, `(.L_x_31160) ;  /* 0x00000000e6087348 */ /* 0x000fea0003c00000 */
[----:B------:R0:W1:Y:S02]  /*305a0*/  SHFL.BFLY P6, R229, R231, R232, R233 ;  /* 0x0c0000e8e7e57389 */ /* 0x00006400000c00e9 */
[----:B01----:R-:W-:Y:S05]  /*305b0*/  ENDCOLLECTIVE ;  /* 0x000000000000791b */ /* 0x003fea0003800000 */
.L_x_31160:
[----:B------:R-:W-:Y:S01]  /*305c0*/  HFMA2 R232, -RZ, RZ, 0, 4.76837158203125e-07 ;  /* 0x00000008ffe87431 */ /* 0x000fe200000001ff */
[----:B------:R-:W-:-:S05]  /*305d0*/  MOV R212, R229 ;  /* 0x000000e500d47202 */ /* 0x000fca0000000f00 */
[----:B------:R-:W-:-:S04]  /*305e0*/  FADD.FTZ R226, R225, R212 ;  /* 0x000000d4e1e27221 */ /* 0x000fc80000010000 */
[----:B------:R-:W-:-:S07]  /*305f0*/  IMAD.MOV.U32 R231, RZ, RZ, R226 ;  /* 0x000000ffffe77224 */ /* 0x000fce00078e00e2 */
[----:B------:R-:W-:Y:S05]  /*30600*/  WARPSYNC.COLLECTIVE R230, `(.L_x_31161) ;  /* 0x00000000e6087348 */ /* 0x000fea0003c00000 */
[----:B------:R0:W1:Y:S02]  /*30610*/  SHFL.BFLY P6, R229, R231, R232, R233 ;  /* 0x0c0000e8e7e57389 */ /* 0x00006400000c00e9 */
[----:B01----:R-:W-:Y:S05]  /*30620*/  ENDCOLLECTIVE ;  /* 0x000000000000791b */ /* 0x003fea0003800000 */
.L_x_31161:
        /* <DEDUP_REMOVED lines=8> */
.L_x_31162:
        /* <DEDUP_REMOVED lines=139> */
.L_x_31163:
[----:B------:R-:W-:Y:S02]  /*30f60*/  IMAD.MOV.U32 R232, RZ, RZ, 0x2 ;  /* 0x00000002ffe87424 */ /* 0x000fe400078e00ff */
[----:B------:R-:W-:-:S04]  /*30f70*/  IMAD.MOV.U32 R213, RZ, RZ, R229 ;  /* 0x000000ffffd57224 */ /* 0x000fc800078e00e5 */
[----:B------:R-:W-:-:S05]  /*30f80*/  FADD.FTZ R213, R212, R213 ;  /* 0x000000d5d4d57221 */ /* 0x000fca0000010000 */
[----:B------:R-:W-:-:S07]  /*30f90*/  MOV R231, R213 ;  /* 0x000000d500e77202 */ /* 0x000fce0000000f00 */
[----:B------:R-:W-:Y:S05]  /*30fa0*/  WARPSYNC.COLLECTIVE R230, `(.L_x_31164) ;  /* 0x00000000e6087348 */ /* 0x000fea0003c00000 */
[----:B------:R0:W1:Y:S02]  /*30fb0*/  SHFL.BFLY P6, R229, R231, R232, R233 ;  /* 0x0c0000e8e7e57389 */ /* 0x00006400000c00e9 */
[----:B01----:R-:W-:Y:S05]  /*30fc0*/  ENDCOLLECTIVE ;  /* 0x000000000000791b */ /* 0x003fea0003800000 */
.L_x_31164:
[----:B------:R-:W-:Y:S01]  /*30fd0*/  HFMA2 R232, -RZ, RZ, 0, 2.384185791015625e-07 ;  /* 0x00000004ffe87431 */ /* 0x000fe200000001ff */
[----:B------:R-:W-:-:S05]  /*30fe0*/  MOV R224, R229 ;  /* 0x000000e500e07202 */ /* 0x000fca0000000f00 */
[----:B------:R-:W-:-:S04]  /*30ff0*/  FADD.FTZ R224, R213, R224 ;  /* 0x000000e0d5e07221 */ /* 0x000fc80000010000 */
[----:B------:R-:W-:-:S07]  /*31000*/  IMAD.MOV.U32 R231, RZ, RZ, R224 ;  /* 0x000000ffffe77224 */ /* 0x000fce00078e00e0 */
[----:B------:R-:W-:Y:S05]  /*31010*/  WARPSYNC.COLLECTIVE R230, `(.L_x_31165) ;  /* 0x00000000e6087348 */ /* 0x000fea0003c00000 */
[----:B------:R0:W1:Y:S02]  /*31020*/  SHFL.BFLY P6, R229, R231, R232, R233 ;  /* 0x0c0000e8e7e57389 */ /* 0x00006400000c00e9 */
[----:B01----:R-:W-:Y:S05]  /*31030*/  ENDCOLLECTIVE ;  /* 0x000000000000791b */ /* 0x003fea0003800000 */
.L_x_31165:
[----:B------:R-:W-:Y:S02]  /*31040*/  IMAD.MOV.U32 R232, RZ, RZ, 0x8 ;  /* 0x00000008ffe87424 */ /* 0x000fe400078e00ff */
[----:B------:R-:W-:-:S04]  /*31050*/  IMAD.MOV.U32 R225, RZ, RZ, R229 ;  /* 0x000000ffffe17224 */ /* 0x000fc800078e00e5 */
[----:B------:R-:W-:-:S05]  /*31060*/  FADD.FTZ R225, R224, R225 ;  /* 0x000000e1e0e17221 */ /* 0x000fca0000010000 */
[----:B------:R-:W-:-:S07]  /*31070*/  MOV R231, R225 ;  /* 0x000000e100e77202 */ /* 0x000fce0000000f00 */
[----:B------:R-:W-:Y:S05]  /*31080*/  WARPSYNC.COLLECTIVE R230, `(.L_x_31166) ;  /* 0x00000000e6087348 */ /* 0x000fea0003c00000 */
[----:B------:R0:W1:Y:S02]  /*31090*/  SHFL.BFLY P6, R229, R231, R232, R233 ;  /* 0x0c0000e8e7e57389 */ /* 0x00006400000c00e9 */
[----:B01----:R-:W-:Y:S05]  /*310a0*/  ENDCOLLECTIVE ;  /* 0x000000000000791b */ /* 0x003fea0003800000 */
.L_x_31166:
[----:B------:R-:W-:Y:S01]  /*310b0*/  HFMA2 R232, -RZ, RZ, 0, 9.5367431640625e-07 ;  /* 0x00000010ffe87431 */ /* 0x000fe200000001ff */
[----:B------:R-:W-:-:S05]  /*310c0*/  MOV R226, R229 ;  /* 0x000000e500e27202 */ /* 0x000fca0000000f00 */
[----:B------:R-:W-:-:S04]  /*310d0*/  FADD.FTZ R226, R225, R226 ;  /* 0x000000e2e1e27221 */ /* 0x000fc80000010000 */
[----:B------:R-:W-:-:S07]  /*310e0*/  IMAD.MOV.U32 R231, RZ, RZ, R226 ;  /* 0x000000ffffe77224 */ /* 0x000fce00078e00e2 */
[----:B------:R-:W-:Y:S05]  /*310f0*/  WARPSYNC.COLLECTIVE R230, `(.L_x_31167) ;  /* 0x00000000e6087348 */ /* 0x000fea0003c00000 */
[----:B------:R0:W1:Y:S02]  /*31100*/  SHFL.BFLY P6, R229, R231, R232, R233 ;  /* 0x0c0000e8e7e57389 */ /* 0x00006400000c00e9 */
[----:B01----:R-:W-:Y:S05]  /*31110*/  ENDCOLLECTIVE ;  /* 0x000000000000791b */ /* 0x003fea0003800000 */
.L_x_31167:
[----:B------:R-:W-:Y:S05]  /*31120*/  BRA `(.L_x_31168) ;  /* 0xffffffdc00d87947 */ /* 0x000fea000383ffff */
.L_x_31169:
        /* <DEDUP_REMOVED lines=13> */
.L_x_71494:


//--------------------- .text._ZN10layer_norm13ln_fwd_kernelINS_13Kernel_traitsIf13__nv_bfloat16fS2_fjLj2048ELj1ELj4ELj1ELj16ENS_18Kernel_traits_baseILj2048EfS2_fS2_fjLj128EEEEELb1ELb0ELb1ELb1EEEvNS_9FwdParamsE --------------------------
	.section	.text._ZN10layer_norm13ln_fwd_kernelINS_13Kernel_traitsIf13__nv_bfloat16fS2_fjLj2048ELj1ELj4ELj1ELj16ENS_18Kernel_traits_baseILj2048EfS2_fS2_fjLj128EEEEELb1ELb0ELb1ELb1EEEvNS_9FwdParamsE,"ax",@progbits
	.align	128
        .global         _ZN10layer_norm13ln_fwd_kernelINS_13Kernel_traitsIf13__nv_bfloat16fS2_fjLj2048ELj1ELj4ELj1ELj16ENS_18Kernel_traits_baseILj2048EfS2_fS2_fjLj128EEEEELb1ELb0ELb1ELb1EEEvNS_9FwdParamsE
        .type           _ZN10layer_norm13ln_fwd_kernelINS_13Kernel_traitsIf13__nv_bfloat16fS2_fjLj2048ELj1ELj4ELj1ELj16ENS_18Kernel_traits_baseILj2048EfS2_fS2_fjLj128EEEEELb1ELb0ELb1ELb1EEEvNS_9FwdParamsE,@function
        .size           _ZN10layer_norm13ln_fwd_kernelINS_13Kernel_traitsIf13__nv_bfloat16fS2_fjLj2048ELj1ELj4ELj1ELj16ENS_18Kernel_traits_baseILj2048EfS2_fS2_fjLj128EEEEELb1ELb0ELb1ELb1EEEvNS_9FwdParamsE,(.L_x_71495 - _ZN10layer_norm13ln_fwd_kernelINS_13Kernel_traitsIf13__nv_bfloat16fS2_fjLj2048ELj1ELj4ELj1ELj16ENS_18Kernel_traits_baseILj2048EfS2_fS2_fjLj128EEEEELb1ELb0ELb1ELb1EEEvNS_9FwdParamsE)
        .other          _ZN10layer_norm13ln_fwd_kernelINS_13Kernel_traitsIf13__nv_bfloat16fS2_fjLj2048ELj1ELj4ELj1ELj16ENS_18Kernel_traits_baseILj2048EfS2_fS2_fjLj128EEEEELb1ELb0ELb1ELb1EEEvNS_9FwdParamsE,@"STO_CUDA_ENTRY STV_DEFAULT"
_ZN10layer_norm13ln_fwd_kernelINS_13Kernel_traitsIf13__nv_bfloat16fS2_fjLj2048ELj1ELj4ELj1ELj16ENS_18Kernel_traits_baseILj2048EfS2_fS2_fjLj128EEEEELb1ELb0ELb1ELb1EEEvNS_9FwdParamsE:
.text._ZN10layer_norm13ln_fwd_kernelINS_13Kernel_traitsIf13__nv_bfloat16fS2_fjLj2048ELj1ELj4ELj1ELj16ENS_18Kernel_traits_baseILj2048EfS2_fS2_fjLj128EEEEELb1ELb0ELb1ELb1EEEvNS_9FwdParamsE:
        /* <DEDUP_REMOVED lines=87> */
.L_x_31170:
        /* <DEDUP_REMOVED lines=50> */
.L_x_31171:
        /* <DEDUP_REMOVED lines=71> */
.L_x_32094:
[----:B0-----:R-:W0:Y:S01]  /*0d00*/  LDC.64 R16, c[0x0][0x3f0] ;  /* 0x0000fc00ff107b82 */ /* 0x001e220000000a00 */
[----:B------:R-:W1:Y:S07]  /*0d10*/  S2R R11, SR_TID.X ;  /* 0x00000000000b7919 */ /* 0x000e6e0000002100 */
[----:B------:R-:W2:Y:S08]  /*0d20*/  LDC R12, c[0x0][0x388] ;  /* 0x0000e200ff0c7b82 */ /* 0x000eb00000000800 */
[----:B------:R-:W3:Y:S01]  /*0d30*/  LDC.64 R20, c[0x0][0x3f8] ;  /* 0x0000fe00ff147b82 */ /* 0x000ee20000000a00 */
[----:B0-----:R-:W-:-:S05]  /*0d40*/  IMAD.WIDE R16, R215, 0x4, R16 ;  /* 0x00000004d7107825 */ /* 0x001fca00078e0210 */
[----:B------:R-:W4:Y:S01]  /*0d50*/  LDG.E R217, desc[UR8][R16.64] ;  /* 0x0000000810d97981 */ /* 0x000f22000c1e1900 */
[----:B------:R-:W-:Y:S02]  /*0d60*/  IMAD.MOV.U32 R205, RZ, RZ, RZ ;  /* 0x000000ffffcd7224 */ /* 0x000fe400078e00ff */
[----:B---3--:R-:W-:Y:S01]  /*0d70*/  IMAD.WIDE R20, R215, 0x4, R20 ;  /* 0x00000004d7147825 */ /* 0x008fe200078e0214 */
[----:B----4-:R-:W-:-:S13]  /*0d80*/  ISETP.GE.AND P1, PT, R217, 0x1, PT ;  /* 0x00000001d900780c */ /* 0x010fda0003f26270 */
[----:B------:R-:W0:Y:S01]  /*0d90*/  @P1 LDC.64 R18, c[0x0][0x390] ;  /* 0x0000e400ff121b82 */ /* 0x000e220000000a00 */
[----:B------:R-:W-:-:S04]  /*0da0*/  @P1 VIADD R9, R217, 0xffffffff ;  /* 0xffffffffd9091836 */ /* 0x000fc80000000000 */
[----:B--2---:R-:W-:-:S05]  /*0db0*/  @P1 IMAD R9, R9, R12, RZ ;  /* 0x0000000c09091224 */ /* 0x004fca00078e02ff */
[----:B------:R-:W-:-:S04]  /*0dc0*/  @P1 SHF.R.S32.HI R10, RZ, 0x1f, R9 ;  /* 0x0000001fff0a1819 */ /* 0x000fc80000011409 */
[----:B------:R-:W-:Y:S02]  /*0dd0*/  @P1 LEA.HI R9, R10, R9, RZ, 0x3 ;  /* 0x000000090a091211 */ /* 0x000fe400078f18ff */
[----:B-1----:R-:W-:-:S04]  /*0de0*/  LOP3.LUT R10, R11, 0x1f, RZ, 0xc0, !PT ;  /* 0x0000001f0b0a7812 */ /* 0x002fc800078ec0ff */
[----:B------:R-:W-:Y:S02]  /*0df0*/  @P1 LEA.HI.SX32 R205, R9, R10, 0x1d ;  /* 0x0000000a09cd1211 */ /* 0x000fe400078feaff */
[----:B-----5:R1:W5:Y:S03]  /*0e00*/  LDG.E R9, desc[UR8][R20.64] ;  /* 0x0000000814097981 */ /* 0x020366000c1e1900 */
[----:B0-----:R-:W-:-:S05]  /*0e10*/  @P1 IMAD.WIDE.U32 R18, R205, 0x10, R18 ;  /* 0x00000010cd121825 */ /* 0x001fca00078e0012 */
[----:B------:R-:W2:Y:S01]  /*0e20*/  @P1 LDG.E.128 R72, desc[UR8][R18.64] ;  /* 0x0000000812481981 */ /* 0x000ea2000c1e1d00 */
[----:B------:R-:W-:Y:S01]  /*0e30*/  ISETP.NE.U32.AND P0, PT, RZ, UR4, PT ;  /* 0x00000004ff007c0c */ /* 0x000fe2000bf05070 */
[----:B------:R-:W-:-:S03]  /*0e40*/  IMAD R16, R215, R12, RZ ;  /* 0x0000000cd7107224 */ /* 0x000fc600078e02ff */
[----:B------:R-:W-:Y:S02]  /*0e50*/  ISETP.NE.AND.EX P0, PT, RZ, UR5, PT, P0 ;  /* 0x00000005ff007c0c */ /* 0x000fe4000bf05300 */
[----:B------:R-:W-:Y:S01]  /*0e60*/  SHF.R.S32.HI R17, RZ, 0x1f, R16 ;  /* 0x0000001fff117819 */ /* 0x000fe20000011410 */
[----:B------:R-:W-:Y:S03]  /*0e70*/  BSSY.RECONVERGENT B1, `(.L_x_31173) ;  /* 0x000057d000017945 */ /* 0x000fe60003800200 */
[----:B------:R-:W-:-:S04]  /*0e80*/  LEA.HI R17, R17, R16, RZ, 0x3 ;  /* 0x0000001011117211 */ /* 0x000fc800078f18ff */
[----:B------:R-:W-:Y:S02]  /*0e90*/  LEA.HI.SX32 R204, R17, R10, 0x1d ;  /* 0x0000000a11cc7211 */ /* 0x000fe400078feaff */
[----:B--2---:R-:W-:Y:S02]  /*0ea0*/  PRMT R16, R75, 0x7632, R16 ;  /* 0x000076324b107816 */ /* 0x004fe40000000010 */
[----:B------:R-:W-:Y:S02]  /*0eb0*/  PRMT R17, R74, 0x7632, R17 ;  /* 0x000076324a117816 */ /* 0x000fe40000000011 */
[----:B------:R-:W-:Y:S02]  /*0ec0*/  PRMT R18, R73, 0x7632, R18 ;  /* 0x0000763249127816 */ /* 0x000fe40000000012 */
[----:B------:R-:W-:Y:S01]  /*0ed0*/  PRMT R19, R72, 0x7632, R19 ;  /* 0x0000763248137816 */ /* 0x000fe20000000013 */
[----:B-1----:R-:W-:Y:S06]  /*0ee0*/  @!P0 BRA `(.L_x_31174) ;  /* 0x0000002c002c8947 */ /* 0x002fec0003800000 */
        /* <DEDUP_REMOVED lines=25> */
.L_x_31179:
        /* <DEDUP_REMOVED lines=13> */
.L_x_31181:
[----:B------:R-:W-:Y:S05]  /*1150*/  BSYNC.RECONVERGENT B4 ;  /* 0x0000000000047941 */ /* 0x000fea0003800200 */
.L_x_31180:
        /* <DEDUP_REMOVED lines=43> */
.L_x_31178:
[----:B------:R-:W-:Y:S05]  /*1410*/  BSYNC.RECONVERGENT B3 ;  /* 0x0000000000037941 */ /* 0x000fea0003800200 */
.L_x_31177:
        /* <DEDUP_REMOVED lines=10> */
.L_x_31176:
[----:B------:R-:W-:Y:S05]  /*14c0*/  BSYNC.RECONVERGENT B2 ;  /* 0x0000000000027941 */ /* 0x000fea0003800200 */
.L_x_31175:
        /* <DEDUP_REMOVED lines=20> */
.L_x_31186:
        /* <DEDUP_REMOVED lines=13> */
.L_x_31188:
[----:B------:R-:W-:Y:S05]  /*16e0*/  BSYNC.RECONVERGENT B4 ;  /* 0x0000000000047941 */ /* 0x000fea0003800200 */
.L_x_31187:
        /* <DEDUP_REMOVED lines=43> */
.L_x_31185:
[----:B------:R-:W-:Y:S05]  /*19a0*/  BSYNC.RECONVERGENT B3 ;  /* 0x0000000000037941 */ /* 0x000fea0003800200 */
.L_x_31184:
        /* <DEDUP_REMOVED lines=10> */
.L_x_31183:
[----:B------:R-:W-:Y:S05]  /*1a50*/  BSYNC.RECONVERGENT B2 ;  /* 0x0000000000027941 */ /* 0x000fea0003800200 */
.L_x_31182:
        /* <DEDUP_REMOVED lines=20> */
.L_x_31193:
        /* <DEDUP_REMOVED lines=13> */
.L_x_31195:
[----:B------:R-:W-:Y:S05]  /*1c70*/  BSYNC.RECONVERGENT B4 ;  /* 0x0000000000047941 */ /* 0x000fea0003800200 */
.L_x_31194:
        /* <DEDUP_REMOVED lines=43> */
.L_x_31192:
[----:B------:R-:W-:Y:S05]  /*1f30*/  BSYNC.RECONVERGENT B3 ;  /* 0x0000000000037941 */ /* 0x000fea0003800200 */
.L_x_31191:
        /* <DEDUP_REMOVED lines=10> */
.L_x_31190:
[----:B------:R-:W-:Y:S05]  /*1fe0*/  BSYNC.RECONVERGENT B2 ;  /* 0x0000000000027941 */ /* 0x000fea0003800200 */
.L_x_31189:
        /* <DEDUP_REMOVED lines=20> */
.L_x_31200:
        /* <DEDUP_REMOVED lines=13> */
.L_x_31202:
[----:B------:R-:W-:Y:S05]  /*2200*/  BSYNC.RECONVERGENT B4 ;  /* 0x0000000000047941 */ /* 0x000fea0003800200 */
.L_x_31201:
        /* <DEDUP_REMOVED lines=43> */
.L_x_31199:
[----:B------:R-:W-:Y:S05]  /*24c0*/  BSYNC.RECONVERGENT B3 ;  /* 0x0000000000037941 */ /* 0x000fea0003800200 */
.L_x_31198:
        /* <DEDUP_REMOVED lines=10> */
.L_x_31197:
[----:B------:R-:W-:Y:S05]  /*2570*/  BSYNC.RECONVERGENT B2 ;  /* 0x0000000000027941 */ /* 0x000fea0003800200 */
.L_x_31196:
        /* <DEDUP_REMOVED lines=20> */
.L_x_31207:
        /* <DEDUP_REMOVED lines=13> */
.L_x_31209:
[----:B------:R-:W-:Y:S05]  /*2790*/  BSYNC.RECONVERGENT B4 ;  /* 0x0000000000047941 */ /* 0x000fea0003800200 */
.L_x_31208:
        /* <DEDUP_REMOVED lines=43> */
.L_x_31206:
[----:B------:R-:W-:Y:S05]  /*2a50*/  BSYNC.RECONVERGENT B3 ;  /* 0x0000000000037941 */ /* 0x000fea0003800200 */
.L_x_31205:
        /* <DEDUP_REMOVED lines=10> */
.L_x_31204:
[----:B------:R-:W-:Y:S05]  /*2b00*/  BSYNC.RECONVERGENT B2 ;  /* 0x0000000000027941 */ /* 0x000fea0003800200 */
.L_x_31203:
        /* <DEDUP_REMOVED lines=20> */
.L_x_31214:
        /* <DEDUP_REMOVED lines=13> */
.L_x_31216:
[----:B------:R-:W-:Y:S05]  /*2d20*/  BSYNC.RECONVERGENT B4 ;  /* 0x0000000000047941 */ /* 0x000fea0003800200 */
.L_x_31215:
        /* <DEDUP_REMOVED lines=43> */
.L_x_31213:
[----:B------:R-:W-:Y:S05]  /*2fe0*/  BSYNC.RECONVERGENT B3 ;  /* 0x0000000000037941 */ /* 0x000fea0003800200 */
.L_x_31212:
        /* <DEDUP_REMOVED lines=10> */
.L_x_31211:
[----:B------:R-:W-:Y:S05]  /*3090*/  BSYNC.RECONVERGENT B2 ;  /* 0x0000000000027941 */ /* 0x000fea0003800200 */
.L_x_31210:
        /* <DEDUP_REMOVED lines=20> */
.L_x_31221:
        /* <DEDUP_REMOVED lines=13> */
.L_x_31223:
[----:B------:R-:W-:Y:S05]  /*32b0*/  BSYNC.RECONVERGENT B4 ;  /* 0x0000000000047941 */ /* 0x000fea0003800200 */
.L_x_31222:
        /* <DEDUP_REMOVED lines=43> */
.L_x_31220:
[----:B------:R-:W-:Y:S05]  /*3570*/  BSYNC.RECONVERGENT B3 ;  /* 0x0000000000037941 */ /* 0x000fea0003800200 */
.L_x_31219:
        /* <DEDUP_REMOVED lines=10> */
.L_x_31218:
[----:B------:R-:W-:Y:S05]  /*3620*/  BSYNC.RECONVERGENT B2 ;  /* 0x0000000000027941 */ /* 0x000fea0003800200 */
.L_x_31217:
        /* <DEDUP_REMOVED lines=19> */
.L_x_31227:
        /* <DEDUP_REMOVED lines=13> */
.L_x_31229:
[----:B------:R-:W-:Y:S05]  /*3830*/  BSYNC.RECONVERGENT B3 ;  /* 0x0000000000037941 */ /* 0x000fea0003800200 */
.L_x_31228:
        /* <DEDUP_REMOVED lines=42> */
.L_x_31226:
[----:B------:R-:W-:Y:S05]  /*3ae0*/  BSYNC.RECONVERGENT B2 ;  /* 0x0000000000027941 */ /* 0x000fea0003800200 */
.L_x_31225:
        /* <DEDUP_REMOVED lines=11> */
.L_x_31174:
        /* <DEDUP_REMOVED lines=21> */
.L_x_31234:
        /* <DEDUP_REMOVED lines=13> */
.L_x_31236:
[----:B------:R-:W-:Y:S05]  /*3dc0*/  BSYNC.RECONVERGENT B4 ;  /* 0x0000000000047941 */ /* 0x000fea0003800200 */
.L_x_31235:
        /* <DEDUP_REMOVED lines=43> */
.L_x_31233:
[----:B------:R-:W-:Y:S05]  /*4080*/  BSYNC.RECONVERGENT B3 ;  /* 0x0000000000037941 */ /* 0x000fea0003800200 */
.L_x_31232:
        /* <DEDUP_REMOVED lines=9> */
.L_x_31231:
[----:B------:R-:W-:Y:S05]  /*4120*/  BSYNC.RECONVERGENT B2 ;  /* 0x0000000000027941 */ /* 0x000fea0003800200 */
.L_x_31230:
        /* <DEDUP_REMOVED lines=17> */
.L_x_31241:
        /* <DEDUP_REMOVED lines=13> */
.L_x_31243:
[----:B------:R-:W-:Y:S05]  /*4310*/  BSYNC.RECONVERGENT B4 ;  /* 0x0000000000047941 */ /* 0x000fea0003800200 */
.L_x_31242:
        /* <DEDUP_REMOVED lines=43> */
.L_x_31240:
[----:B------:R-:W-:Y:S05]  /*45d0*/  BSYNC.RECONVERGENT B3 ;  /* 0x0000000000037941 */ /* 0x000fea0003800200 */
.L_x_31239:
        /* <DEDUP_REMOVED lines=9> */
.L_x_31238:
[----:B------:R-:W-:Y:S05]  /*4670*/  BSYNC.RECONVERGENT B2 ;  /* 0x0000000000027941 */ /* 0x000fea0003800200 */
.L_x_31237:
        /* <DEDUP_REMOVED lines=17> */
.L_x_31248:
        /* <DEDUP_REMOVED lines=13> */
.L_x_31250:
[----:B------:R-:W-:Y:S05]  /*4860*/  BSYNC.RECONVERGENT B4 ;  /* 0x0000000000047941 */ /* 0x000fea0003800200 */
.L_x_31249:
        /* <DEDUP_REMOVED lines=43> */
.L_x_31247:
[----:B------:R-:W-:Y:S05]  /*4b20*/  BSYNC.RECONVERGENT B3 ;  /* 0x0000000000037941 */ /* 0x000fea0003800200 */
.L_x_31246:
        /* <DEDUP_REMOVED lines=9> */
.L_x_31245:
[----:B------:R-:W-:Y:S05]  /*4bc0*/  BSYNC.RECONVERGENT B2 ;  /* 0x0000000000027941 */ /* 0x000fea0003800200 */
.L_x_31244:
        /* <DEDUP_REMOVED lines=17> */
.L_x_31255:
        /* <DEDUP_REMOVED lines=13> */
.L_x_31257:
[----:B------:R-:W-:Y:S05]  /*4db0*/  BSYNC.RECONVERGENT B4 ;  /* 0x0000000000047941 */ /* 0x000fea0003800200 */
.L_x_31256:
        /* <DEDUP_REMOVED lines=43> */
.L_x_31254:
[----:B------:R-:W-:Y:S05]  /*5070*/  BSYNC.RECONVERGENT B3 ;  /* 0x0000000000037941 */ /* 0x000fea0003800200 */
.L_x_31253:
        /* <DEDUP_REMOVED lines=9> */
.L_x_31252:
[----:B------:R-:W-:Y:S05]  /*5110*/  BSYNC.RECONVERGENT B2 ;  /* 0x0000000000027941 */ /* 0x000fea0003800200 */
.L_x_31251:
        /* <DEDUP_REMOVED lines=17> */
.L_x_31262:
        /* <DEDUP_REMOVED lines=13> */
.L_x_31264:
[----:B------:R-:W-:Y:S05]  /*5300*/  BSYNC.RECONVERGENT B4 ;  /* 0x0000000000047941 */ /* 0x000fea0003800200 */
.L_x_31263:
        /* <DEDUP_REMOVED lines=43> */
.L_x_31261:
[----:B------:R-:W-:Y:S05]  /*55c0*/  BSYNC.RECONVERGENT B3 ;  /* 0x0000000000037941 */ /* 0x000fea0003800200 */
.L_x_31260:
        /* <DEDUP_REMOVED lines=9> */
.L_x_31259:
[----:B------:R-:W-:Y:S05]  /*5660*/  BSYNC.RECONVERGENT B2 ;  /* 0x0000000000027941 */ /* 0x000fea0003800200 */
.L_x_31258:
        /* <DEDUP_REMOVED lines=17> */
.L_x_31269:
        /* <DEDUP_REMOVED lines=13> */
.L_x_31271:
[----:B------:R-:W-:Y:S05]  /*5850*/  BSYNC.RECONVERGENT B4 ;  /* 0x0000000000047941 */ /* 0x000fea0003800200 */
.L_x_31270:
        /* <DEDUP_REMOVED lines=43> */
.L_x_31268:
[----:B------:R-:W-:Y:S05]  /*5b10*/  BSYNC.RECONVERGENT B3 ;  /* 0x0000000000037941 */ /* 0x000fea0003800200 */
.L_x_31267:
        /* <DEDUP_REMOVED lines=9> */
.L_x_31266:
[----:B------:R-:W-:Y:S05]  /*5bb0*/  BSYNC.RECONVERGENT B2 ;  /* 0x0000000000027941 */ /* 0x000fea0003800200 */
.L_x_31265:
        /* <DEDUP_REMOVED lines=17> */
.L_x_31276:
        /* <DEDUP_REMOVED lines=13> */
.L_x_31278:
[----:B------:R-:W-:Y:S05]  /*5da0*/  BSYNC.RECONVERGENT B4 ;  /* 0x0000000000047941 */ /* 0x000fea0003800200 */
.L_x_31277:
        /* <DEDUP_REMOVED lines=43> */
.L_x_31275:
[----:B------:R-:W-:Y:S05]  /*6060*/  BSYNC.RECONVERGENT B3 ;  /* 0x0000000000037941 */ /* 0x000fea0003800200 */
.L_x_31274:
        /* <DEDUP_REMOVED lines=9> */
.L_x_31273:
[----:B------:R-:W-:Y:S05]  /*6100*/  BSYNC.RECONVERGENT B2 ;  /* 0x0000000000027941 */ /* 0x000fea0003800200 */
.L_x_31272:
        /* <DEDUP_REMOVED lines=16> */
.L_x_31281:
        /* <DEDUP_REMOVED lines=13> */
.L_x_31283:
[----:B------:R-:W-:Y:S05]  /*62e0*/  BSYNC.RECONVERGENT B3 ;  /* 0x0000000000037941 */ /* 0x000fea0003800200 */
.L_x_31282:
        /* <DEDUP_REMOVED lines=43> */
.L_x_31280:
[----:B------:R-:W-:Y:S05]  /*65a0*/  BSYNC.RECONVERGENT B2 ;  /* 0x0000000000027941 */ /* 0x000fea0003800200 */
.L_x_31279:
        /* <DEDUP_REMOVED lines=9> */
.L_x_31224:
[----:B------:R-:W-:Y:S05]  /*6640*/  BSYNC.RECONVERGENT B1 ;  /* 0x0000000000017941 */ /* 0x000fea0003800200 */
.L_x_31173:
[----:B------:R-:W0:Y:S01]  /*6650*/  LDC.64 R218, c[0x0][0x3a8] ;  /* 0x0000ea00ffda7b82 */ /* 0x000e220000000a00 */
[----:B------:R-:W-:Y:S01]  /*6660*/  BSSY.RECONVERGENT B1, `(.L_x_31284) ;  /* 0x000001b000017945 */ /* 0x000fe20003800200 */
[C---:B------:R-:W-:Y:S01]  /*6670*/  IADD3 R17, PT, PT, R204.reuse, 0x20, RZ ;  /* 0x00000020cc117810 */ /* 0x040fe20007ffe0ff */
[----:B------:R-:W-:Y:S02]  /*6680*/  VIADD R16, R205, 0x20 ;  /* 0x00000020cd107836 */ /* 0x000fe40000000000 */
[----:B0-----:R-:W-:-:S05]  /*6690*/  IMAD.WIDE.U32 R18, R204, 0x20, R218 ;  /* 0x00000020cc127825 */ /* 0x001fca00078e00da */
[----:B-----5:R0:W-:Y:S04]  /*66a0*/  STG.E.128 desc[UR8][R18.64], R68 ;  /* 0x0000004412007986 */ /* 0x0201e8000c101d08 */
        /* <DEDUP_REMOVED lines=16> */
[----:B------:R-:W-:Y:S02]  /*67b0*/  LOP3.LUT R19, R23, R29, R19, 0xfe, !PT ;  /* 0x0000001d17137212 */ /* 0x000fe400078efe13 */
[----:B------:R-:W-:Y:S02]  /*67c0*/  LOP3.LUT R21, R24, R18, R22, 0xfe, !PT ;  /* 0x0000001218157212 */ /* 0x000fe400078efe16 */
[----:B------:R-:W-:Y:S01]  /*67d0*/  LOP3.LUT R23, R19, R25, RZ, 0xfc, !PT ;  /* 0x0000001913177212 */ /* 0x000fe200078efcff */
[----:B0-----:R-:W-:Y:S01]  /*67e0*/  IMAD.WIDE.U32 R18, R205, 0x8, R26 ;  /* 0x00000008cd127825 */ /* 0x001fe200078e001a */
[----:B------:R-:W-:-:S05]  /*67f0*/  LOP3.LUT R22, R21, 0xff, R8, 0xf8, !PT ;  /* 0x000000ff15167812 */ /* 0x000fca00078ef808 */
[----:B------:R1:W-:Y:S02]  /*6800*/  STG.E.64 desc[UR8][R18.64], R22 ;  /* 0x0000001612007986 */ /* 0x0003e4000c101b08 */
.L_x_31285:
[----:B------:R-:W-:Y:S05]  /*6810*/  BSYNC.RECONVERGENT B1 ;  /* 0x0000000000017941 */ /* 0x000fea0003800200 */
.L_x_31284:
[----:B------:R-:W-:Y:S04]  /*6820*/  BSSY.RECONVERGENT B1, `(.L_x_31286) ;  /* 0x0000005000017945 */ /* 0x000fe80003800200 */
[----:B------:R-:W-:Y:S05]  /*6830*/  @!P1 BRA `(.L_x_31287) ;  /* 0x00000000000c9947 */ /* 0x000fea0003800000 */
[----:B------:R-:W2:Y:S02]  /*6840*/  LDC.64 R72, c[0x0][0x390] ;  /* 0x0000e400ff487b82 */ /* 0x000ea40000000a00 */
[----:B--2---:R-:W-:-:S06]  /*6850*/  IMAD.WIDE.U32 R72, R16, 0x10, R72 ;  /* 0x0000001010487825 */ /* 0x004fcc00078e0048 */
[----:B------:R-:W5:Y:S02]  /*6860*/  LDG.E.128 R72, desc[UR8][R72.64] ;  /* 0x0000000848487981 */ /* 0x000f64000c1e1d00 */
.L_x_31287:
[----:B------:R-:W-:Y:S05]  /*6870*/  BSYNC.RECONVERGENT B1 ;  /* 0x0000000000017941 */ /* 0x000fea0003800200 */
.L_x_31286:
[----:B------:R-:W-:Y:S01]  /*6880*/  BSSY.RECONVERGENT B1, `(.L_x_31288) ;  /* 0x000057b000017945 */ /* 0x000fe20003800200 */
[----:B01---5:R-:W-:Y:S02]  /*6890*/  PRMT R18, R75, 0x7632, R18 ;  /* 0x000076324b127816 */ /* 0x023fe40000000012 */
[----:B------:R-:W-:Y:S02]  /*68a0*/  PRMT R19, R74, 0x7632, R19 ;  /* 0x000076324a137816 */ /* 0x000fe40000000013 */
[----:B------:R-:W-:Y:S02]  /*68b0*/  PRMT R21, R73, 0x7632, R21 ;  /* 0x0000763249157816 */ /* 0x000fe40000000015 */
[----:B------:R-:W-:Y:S01]  /*68c0*/  PRMT R22, R72, 0x7632, R22 ;  /* 0x0000763248167816 */ /* 0x000fe20000000016 */
[----:B------:R-:W-:Y:S06]  /*68d0*/  @!P0 BRA `(.L_x_31289) ;  /* 0x0000002c002c8947 */ /* 0x000fec0003800000 */
        /* <DEDUP_REMOVED lines=25> */
.L_x_31294:
        /* <DEDUP_REMOVED lines=13> */
.L_x_31296:
[----:B------:R-:W-:Y:S05]  /*6b40*/  BSYNC.RECONVERGENT B4 ;  /* 0x0000000000047941 */ /* 0x000fea0003800200 */
.L_x_31295:
        /* <DEDUP_REMOVED lines=43> */
.L_x_31293:
[----:B------:R-:W-:Y:S05]  /*6e00*/  BSYNC.RECONVERGENT B3 ;  /* 0x0000000000037941 */ /* 0x000fea0003800200 */
.L_x_31292:
        /* <DEDUP_REMOVED lines=10> */
.L_x_31291:
[----:B------:R-:W-:Y:S05]  /*6eb0*/  BSYNC.RECONVERGENT B2 ;  /* 0x0000000000027941 */ /* 0x000fea0003800200 */
.L_x_31290:
        /* <DEDUP_REMOVED lines=20> */
.L_x_31301:
        /* <DEDUP_REMOVED lines=13> */
.L_x_31303:
[----:B------:R-:W-:Y:S05]  /*70d0*/  BSYNC.RECONVERGENT B4 ;  /* 0x0000000000047941 */ /* 0x000fea0003800200 */
.L_x_31302:
        /* <DEDUP_REMOVED lines=43> */
.L_x_31300:
[----:B------:R-:W-:Y:S05]  /*7390*/  BSYNC.RECONVERGENT B3 ;  /* 0x0000000000037941 */ /* 0x000fea0003800200 */
.L_x_31299:
        /* <DEDUP_REMOVED lines=10> */
.L_x_31298:
[----:B------:R-:W-:Y:S05]  /*7440*/  BSYNC.RECONVERGENT B2 ;  /* 0x0000000000027941 */ /* 0x000fea0003800200 */
.L_x_31297:
        /* <DEDUP_REMOVED lines=20> */
.L_x_31308:
        /* <DEDUP_REMOVED lines=13> */
.L_x_31310:
[----:B------:R-:W-:Y:S05]  /*7660*/  BSYNC.RECONVERGENT B4 ;  /* 0x0000000000047941 */ /* 0x000fea0003800200 */
.L_x_31309:
        /* <DEDUP_REMOVED lines=43> */
.L_x_31307:
[----:B------:R-:W-:Y:S05]  /*7920*/  BSYNC.RECONVERGENT B3 ;  /* 0x0000000000037941 */ /* 0x000fea0003800200 */
.L_x_31306:
        /* <DEDUP_REMOVED lines=10> */
.L_x_31305:
[----:B------:R-:W-:Y:S05]  /*79d0*/  BSYNC.RECONVERGENT B2 ;  /* 0x0000000000027941 */ /* 0x000fea0003800200 */
.L_x_31304:
        /* <DEDUP_REMOVED lines=20> */
.L_x_31315:
        /* <DEDUP_REMOVED lines=13> */
.L_x_31317:
[----:B------:R-:W-:Y:S05]  /*7bf0*/  BSYNC.RECONVERGENT B4 ;  /* 0x0000000000047941 */ /* 0x000fea0003800200 */
.L_x_31316:
        /* <DEDUP_REMOVED lines=43> */
.L_x_31314:
[----:B------:R-:W-:Y:S05]  /*7eb0*/  BSYNC.RECONVERGENT B3 ;  /* 0x0000000000037941 */ /* 0x000fea0003800200 */
.L_x_31313:
        /* <DEDUP_REMOVED lines=10> */
.L_x_31312:
[----:B------:R-:W-:Y:S05]  /*7f60*/  BSYNC.RECONVERGENT B2 ;  /* 0x0000000000027941 */ /* 0x000fea0003800200 */
.L_x_31311:
        /* <DEDUP_REMOVED lines=20> */
.L_x_31322:
        /* <DEDUP_REMOVED lines=13> */
.L_x_31324:
[----:B------:R-:W-:Y:S05]  /*8180*/  BSYNC.RECONVERGENT B4 ;  /* 0x0000000000047941 */ /* 0x000fea0003800200 */
.L_x_31323:
        /* <DEDUP_REMOVED lines=43> */
.L_x_31321:
[----:B------:R-:W-:Y:S05]  /*8440*/  BSYNC.RECONVERGENT B3 ;  /* 0x0000000000037941 */ /* 0x000fea0003800200 */
.L_x_31320:
        /* <DEDUP_REMOVED lines=10> */
.L_x_31319:
[----:B------:R-:W-:Y:S05]  /*84f0*/  BSYNC.RECONVERGENT B2 ;  /* 0x0000000000027941 */ /* 0x000fea0003800200 */
.L_x_31318:
        /* <DEDUP_REMOVED lines=20> */
.L_x_31329:
        /* <DEDUP_REMOVED lines=13> */
.L_x_31331:
[----:B------:R-:W-:Y:S05]  /*8710*/  BSYNC.RECONVERGENT B4 ;  /* 0x0000000000047941 */ /* 0x000fea0003800200 */
.L_x_31330:
        /* <DEDUP_REMOVED lines=43> */
.L_x_31328:
[----:B------:R-:W-:Y:S05]  /*89d0*/  BSYNC.RECONVERGENT B3 ;  /* 0x0000000000037941 */ /* 0x000fea0003800200 */
.L_x_31327:
        /* <DEDUP_REMOVED lines=10> */
.L_x_31326:
[----:B------:R-:W-:Y:S05]  /*8a80*/  BSYNC.RECONVERGENT B2 ;  /* 0x0000000000027941 */ /* 0x000fea0003800200 */
.L_x_31325:
        /* <DEDUP_REMOVED lines=20> */
.L_x_31336:
        /* <DEDUP_REMOVED lines=13> */
.L_x_31338:
[----:B------:R-:W-:Y:S05]  /*8ca0*/  BSYNC.RECONVERGENT B4 ;  /* 0x0000000000047941 */ /* 0x000fea0003800200 */
.L_x_31337:
        /* <DEDUP_REMOVED lines=43> */
.L_x_31335:
[----:B------:R-:W-:Y:S05]  /*8f60*/  BSYNC.RECONVERGENT B3 ;  /* 0x0000000000037941 */ /* 0x000fea0003800200 */
.L_x_31334:
        /* <DEDUP_REMOVED lines=10> */
.L_x_31333:
[----:B------:R-:W-:Y:S05]  /*9010*/  BSYNC.RECONVERGENT B2 ;  /* 0x0000000000027941 */ /* 0x000fea0003800200 */
.L_x_31332:
        /* <DEDUP_REMOVED lines=19> */
.L_x_31342:
        /* <DEDUP_REMOVED lines=13> */
.L_x_31344:
[----:B------:R-:W-:Y:S05]  /*9220*/  BSYNC.RECONVERGENT B3 ;  /* 0x0000000000037941 */ /* 0x000fea0003800200 */
.L_x_31343:
        /* <DEDUP_REMOVED lines=42> */
.L_x_31341:
[----:B------:R-:W-:Y:S05]  /*94d0*/  BSYNC.RECONVERGENT B2 ;  /* 0x0000000000027941 */ /* 0x000fea0003800200 */
.L_x_31340:
        /* <DEDUP_REMOVED lines=11> */
.L_x_31289:
        /* <DEDUP_REMOVED lines=21> */
.L_x_31349:
        /* <DEDUP_REMOVED lines=13> */
.L_x_31351:
[----:B------:R-:W-:Y:S05]  /*97b0*/  BSYNC.RECONVERGENT B4 ;  /* 0x0000000000047941 */ /* 0x000fea0003800200 */
.L_x_31350:
        /* <DEDUP_REMOVED lines=43> */
.L_x_31348:
[----:B------:R-:W-:Y:S05]  /*9a70*/  BSYNC.RECONVERGENT B3 ;  /* 0x0000000000037941 */ /* 0x000fea0003800200 */
.L_x_31347:
        /* <DEDUP_REMOVED lines=9> */
.L_x_31346:
[----:B------:R-:W-:Y:S05]  /*9b10*/  BSYNC.RECONVERGENT B2 ;  /* 0x0000000000027941 */ /* 0x000fea0003800200 */
.L_x_31345:
        /* <DEDUP_REMOVED lines=17> */
.L_x_31356:
        /* <DEDUP_REMOVED lines=13> */
.L_x_31358:
[----:B------:R-:W-:Y:S05]  /*9d00*/  BSYNC.RECONVERGENT B4 ;  /* 0x0000000000047941 */ /* 0x000fea0003800200 */
.L_x_31357:
        /* <DEDUP_REMOVED lines=43> */
.L_x_31355:
[----:B------:R-:W-:Y:S05]  /*9fc0*/  BSYNC.RECONVERGENT B3 ;  /* 0x0000000000037941 */ /* 0x000fea0003800200 */
.L_x_31354:
        /* <DEDUP_REMOVED lines=9> */
.L_x_31353:
[----:B------:R-:W-:Y:S05]  /*a060*/  BSYNC.RECONVERGENT B2 ;  /* 0x0000000000027941 */ /* 0x000fea0003800200 */
.L_x_31352:
        /* <DEDUP_REMOVED lines=17> */
.L_x_31363:
        /* <DEDUP_REMOVED lines=13> */
.L_x_31365:
[----:B------:R-:W-:Y:S05]  /*a250*/  BSYNC.RECONVERGENT B4 ;  /* 0x0000000000047941 */ /* 0x000fea0003800200 */
.L_x_31364:
        /* <DEDUP_REMOVED lines=43> */
.L_x_31362:
[----:B------:R-:W-:Y:S05]  /*a510*/  BSYNC.RECONVERGENT B3 ;  /* 0x0000000000037941 */ /* 0x000fea0003800200 */
.L_x_31361:
        /* <DEDUP_REMOVED lines=9> */
.L_x_31360:
[----:B------:R-:W-:Y:S05]  /*a5b0*/  BSYNC.RECONVERGENT B2 ;  /* 0x0000000000027941 */ /* 0x000fea0003800200 */
.L_x_31359:
        /* <DEDUP_REMOVED lines=17> */
.L_x_31370:
        /* <DEDUP_REMOVED lines=13> */
.L_x_31372:
[----:B------:R-:W-:Y:S05]  /*a7a0*/  BSYNC.RECONVERGENT B4 ;  /* 0x0000000000047941 */ /* 0x000fea0003800200 */
.L_x_31371:
        /* <DEDUP_REMOVED lines=43> */
.L_x_31369:
[----:B------:R-:W-:Y:S05]  /*aa60*/  BSYNC.RECONVERGENT B3 ;  /* 0x0000000000037941 */ /* 0x000fea0003800200 */
.L_x_31368:
        /* <DEDUP_REMOVED lines=9> */
.L_x_31367:
[----:B------:R-:W-:Y:S05]  /*ab00*/  BSYNC.RECONVERGENT B2 ;  /* 0x0000000000027941 */ /* 0x000fea0003800200 */
.L_x_31366:
        /* <DEDUP_REMOVED lines=17> */
.L_x_31377:
        /* <DEDUP_REMOVED lines=13> */
.L_x_31379:
[----:B------:R-:W-:Y:S05]  /*acf0*/  BSYNC.RECONVERGENT B4 ;  /* 0x0000000000047941 */ /* 0x000fea0003800200 */
.L_x_31378:
        /* <DEDUP_REMOVED lines=43> */
.L_x_31376:
[----:B------:R-:W-:Y:S05]  /*afb0*/  BSYNC.RECONVERGENT B3 ;  /* 0x0000000000037941 */ /* 0x000fea0003800200 */
.L_x_31375:
        /* <DEDUP_REMOVED lines=9> */
.L_x_31374:
[----:B------:R-:W-:Y:S05]  /*b050*/  BSYNC.RECONVERGENT B2 ;  /* 0x0000000000027941 */ /* 0x000fea0003800200 */
.L_x_31373:
        /* <DEDUP_REMOVED lines=17> */
.L_x_31384:
        /* <DEDUP_REMOVED lines=13> */
.L_x_31386:
[----:B------:R-:W-:Y:S05]  /*b240*/  BSYNC.RECONVERGENT B4 ;  /* 0x0000000000047941 */ /* 0x000fea0003800200 */
.L_x_31385:
        /* <DEDUP_REMOVED lines=43> */
.L_x_31383:
[----:B------:R-:W-:Y:S05]  /*b500*/  BSYNC.RECONVERGENT B3 ;  /* 0x0000000000037941 */ /* 0x000fea0003800200 */
.L_x_31382:
        /* <DEDUP_REMOVED lines=9> */
.L_x_31381:
[----:B------:R-:W-:Y:S05]  /*b5a0*/  BSYNC.RECONVERGENT B2 ;  /* 0x0000000000027941 */ /* 0x000fea0003800200 */
.L_x_31380:
        /* <DEDUP_REMOVED lines=17> */
.L_x_31391:
        /* <DEDUP_REMOVED lines=13> */
.L_x_31393:
[----:B------:R-:W-:Y:S05]  /*b790*/  BSYNC.RECONVERGENT B4 ;  /* 0x0000000000047941 */ /* 0x000fea0003800200 */
.L_x_31392:
        /* <DEDUP_REMOVED lines=43> */
.L_x_31390:
[----:B------:R-:W-:Y:S05]  /*ba50*/  BSYNC.RECONVERGENT B3 ;  /* 0x0000000000037941 */ /* 0x000fea0003800200 */
.L_x_31389:
        /* <DEDUP_REMOVED lines=9> */
.L_x_31388:
[----:B------:R-:W-:Y:S05]  /*baf0*/  BSYNC.RECONVERGENT B2 ;  /* 0x0000000000027941 */ /* 0x000fea0003800200 */
.L_x_31387:
        /* <DEDUP_REMOVED lines=16> */
.L_x_31396:
        /* <DEDUP_REMOVED lines=13> */
.L_x_31398:
[----:B------:R-:W-:Y:S05]  /*bcd0*/  BSYNC.RECONVERGENT B3 ;  /* 0x0000000000037941 */ /* 0x000fea0003800200 */
.L_x_31397:
        /* <DEDUP_REMOVED lines=43> */
.L_x_31395:
[----:B------:R-:W-:Y:S05]  /*bf90*/  BSYNC.RECONVERGENT B2 ;  /* 0x0000000000027941 */ /* 0x000fea0003800200 */
.L_x_31394:
        /* <DEDUP_REMOVED lines=9> */
.L_x_31339:
[----:B------:R-:W-:Y:S05]  /*c030*/  BSYNC.RECONVERGENT B1 ;  /* 0x0000000000017941 */ /* 0x000fea0003800200 */
.L_x_31288:
[----:B------:R-:W-:Y:S01]  /*c040*/  IMAD.WIDE.U32 R20, R17, 0x20, R218 ;  /* 0x0000002011147825 */ /* 0x000fe200078e00da */
[----:B------:R-:W-:Y:S01]  /*c050*/  BSSY.RECONVERGENT B1, `(.L_x_31399) ;  /* 0x000001a000017945 */ /* 0x000fe20003800200 */
[----:B------:R-:W-:Y:S02]  /*c060*/  IADD3 R19, PT, PT, R204, 0x40, RZ ;  /* 0x00000040cc137810 */ /* 0x000fe40007ffe0ff */
[----:B------:R-:W-:Y:S01]  /*c070*/  VIADD R17, R205, 0x40 ;  /* 0x00000040cd117836 */ /* 0x000fe20000000000 */
[----:B-----5:R0:W-:Y:S04]  /*c080*/  STG.E.128 desc[UR8][R20.64], R60 ;  /* 0x0000003c14007986 */ /* 0x0201e8000c101d08 */
        /* <DEDUP_REMOVED lines=17> */
[----:B------:R-:W-:Y:S01]  /*c1a0*/  LOP3.LUT R33, R28, R20, R26, 0xfe, !PT ;  /* 0x000000141c217212 */ /* 0x000fe200078efe1a */
[----:B0-----:R-:W-:Y:S01]  /*c1b0*/  IMAD.WIDE.U32 R20, R16, 0x8, R30 ;  /* 0x0000000810147825 */ /* 0x001fe200078e001e */
[----:B------:R-:W-:Y:S02]  /*c1c0*/  LOP3.LUT R27, R25, R29, RZ, 0xfc, !PT ;  /* 0x0000001d191b7212 */ /* 0x000fe400078efcff */
[----:B------:R-:W-:-:S05]  /*c1d0*/  LOP3.LUT R26, R33, 0xff, R8, 0xf8, !PT ;  /* 0x000000ff211a7812 */ /* 0x000fca00078ef808 */
[----:B------:R1:W-:Y:S02]  /*c1e0*/  STG.E.64 desc[UR8][R20.64], R26 ;  /* 0x0000001a14007986 */ /* 0x0003e4000c101b08 */
.L_x_31400:
[----:B------:R-:W-:Y:S05]  /*c1f0*/  BSYNC.RECONVERGENT B1 ;  /* 0x0000000000017941 */ /* 0x000fea0003800200 */
.L_x_31399:
[----:B------:R-:W-:Y:S04]  /*c200*/  BSSY.RECONVERGENT B1, `(.L_x_31401) ;  /* 0x0000005000017945 */ /* 0x000fe80003800200 */
[----:B------:R-:W-:Y:S05]  /*c210*/  @!P1 BRA `(.L_x_31402) ;  /* 0x00000000000c9947 */ /* 0x000fea0003800000 */
[----:B------:R-:W2:Y:S02]  /*c220*/  LDC.64 R72, c[0x0][0x390] ;  /* 0x0000e400ff487b82 */ /* 0x000ea40000000a00 */
[----:B--2---:R-:W-:-:S06]  /*c230*/  IMAD.WIDE.U32 R72, R17, 0x10, R72 ;  /* 0x0000001011487825 */ /* 0x004fcc00078e0048 */
[----:B------:R-:W5:Y:S02]  /*c240*/  LDG.E.128 R72, desc[UR8][R72.64] ;  /* 0x0000000848487981 */ /* 0x000f64000c1e1d00 */
.L_x_31402:
[----:B------:R-:W-:Y:S05]  /*c250*/  BSYNC.RECONVERGENT B1 ;  /* 0x0000000000017941 */ /* 0x000fea0003800200 */
.L_x_31401:
[----:B------:R-:W-:Y:S01]  /*c260*/  BSSY.RECONVERGENT B1, `(.L_x_31403) ;  /* 0x000057b000017945 */ /* 0x000fe20003800200 */
[----:B-----5:R-:W-:Y:S02]  /*c270*/  PRMT R16, R75, 0x7632, R16 ;  /* 0x000076324b107816 */ /* 0x020fe40000000010 */
[----:B------:R-:W-:Y:S02]  /*c280*/  PRMT R18, R74, 0x7632, R18 ;  /* 0x000076324a127816 */ /* 0x000fe40000000012 */
[----:B01----:R-:W-:Y:S02]  /*c290*/  PRMT R20, R73, 0x7632, R20 ;  /* 0x0000763249147816 */ /* 0x003fe40000000014 */
        /* <DEDUP_REMOVED lines=27> */
.L_x_31409:
        /* <DEDUP_REMOVED lines=13> */
.L_x_31411:
[----:B------:R-:W-:Y:S05]  /*c520*/  BSYNC.RECONVERGENT B4 ;  /* 0x0000000000047941 */ /* 0x000fea0003800200 */
.L_x_31410:
        /* <DEDUP_REMOVED lines=43> */
.L_x_31408:
[----:B------:R-:W-:Y:S05]  /*c7e0*/  BSYNC.RECONVERGENT B3 ;  /* 0x0000000000037941 */ /* 0x000fea0003800200 */
.L_x_31407:
        /* <DEDUP_REMOVED lines=10> */
.L_x_31406:
[----:B------:R-:W-:Y:S05]  /*c890*/  BSYNC.RECONVERGENT B2 ;  /* 0x0000000000027941 */ /* 0x000fea0003800200 */
.L_x_31405:
        /* <DEDUP_REMOVED lines=20> */
.L_x_31416:
        /* <DEDUP_REMOVED lines=13> */
.L_x_31418:
[----:B------:R-:W-:Y:S05]  /*cab0*/  BSYNC.RECONVERGENT B4 ;  /* 0x0000000000047941 */ /* 0x000fea0003800200 */
.L_x_31417:
        /* <DEDUP_REMOVED lines=43> */
.L_x_31415:
[----:B------:R-:W-:Y:S05]  /*cd70*/  BSYNC.RECONVERGENT B3 ;  /* 0x0000000000037941 */ /* 0x000fea0003800200 */
.L_x_31414:
        /* <DEDUP_REMOVED lines=10> */
.L_x_31413:
[----:B------:R-:W-:Y:S05]  /*ce20*/  BSYNC.RECONVERGENT B2 ;  /* 0x0000000000027941 */ /* 0x000fea0003800200 */
.L_x_31412:
        /* <DEDUP_REMOVED lines=20> */
.L_x_31423:
        /* <DEDUP_REMOVED lines=13> */
.L_x_31425:
[----:B------:R-:W-:Y:S05]  /*d040*/  BSYNC.RECONVERGENT B4 ;  /* 0x0000000000047941 */ /* 0x000fea0003800200 */
.L_x_31424:
        /* <DEDUP_REMOVED lines=43> */
.L_x_31422:
[----:B------:R-:W-:Y:S05]  /*d300*/  BSYNC.RECONVERGENT B3 ;  /* 0x0000000000037941 */ /* 0x000fea0003800200 */
.L_x_31421:
        /* <DEDUP_REMOVED lines=10> */
.L_x_31420:
[----:B------:R-:W-:Y:S05]  /*d3b0*/  BSYNC.RECONVERGENT B2 ;  /* 0x0000000000027941 */ /* 0x000fea0003800200 */
.L_x_31419:
        /* <DEDUP_REMOVED lines=20> */
.L_x_31430:
        /* <DEDUP_REMOVED lines=13> */
.L_x_31432:
[----:B------:R-:W-:Y:S05]  /*d5d0*/  BSYNC.RECONVERGENT B4 ;  /* 0x0000000000047941 */ /* 0x000fea0003800200 */
.L_x_31431:
        /* <DEDUP_REMOVED lines=43> */
.L_x_31429:
[----:B------:R-:W-:Y:S05]  /*d890*/  BSYNC.RECONVERGENT B3 ;  /* 0x0000000000037941 */ /* 0x000fea0003800200 */
.L_x_31428:
        /* <DEDUP_REMOVED lines=10> */
.L_x_31427:
[----:B------:R-:W-:Y:S05]  /*d940*/  BSYNC.RECONVERGENT B2 ;  /* 0x0000000000027941 */ /* 0x000fea0003800200 */
.L_x_31426:
        /* <DEDUP_REMOVED lines=20> */
.L_x_31437:
        /* <DEDUP_REMOVED lines=13> */
.L_x_31439:
[----:B------:R-:W-:Y:S05]  /*db60*/  BSYNC.RECONVERGENT B4 ;  /* 0x0000000000047941 */ /* 0x000fea0003800200 */
.L_x_31438:
        /* <DEDUP_REMOVED lines=43> */
.L_x_31436:
[----:B------:R-:W-:Y:S05]  /*de20*/  BSYNC.RECONVERGENT B3 ;  /* 0x0000000000037941 */ /* 0x000fea0003800200 */
.L_x_31435:
        /* <DEDUP_REMOVED lines=10> */
.L_x_31434:
[----:B------:R-:W-:Y:S05]  /*ded0*/  BSYNC.RECONVERGENT B2 ;  /* 0x0000000000027941 */ /* 0x000fea0003800200 */
.L_x_31433:
        /* <DEDUP_REMOVED lines=20> */
.L_x_31444:
        /* <DEDUP_REMOVED lines=13> */
.L_x_31446:
[----:B------:R-:W-:Y:S05]  /*e0f0*/  BSYNC.RECONVERGENT B4 ;  /* 0x0000000000047941 */ /* 0x000fea0003800200 */
.L_x_31445:
        /* <DEDUP_REMOVED lines=43> */
.L_x_31443:
[----:B------:R-:W-:Y:S05]  /*e3b0*/  BSYNC.RECONVERGENT B3 ;  /* 0x0000000000037941 */ /* 0x000fea0003800200 */
.L_x_31442:
        /* <DEDUP_REMOVED lines=10> */
.L_x_31441:
[----:B------:R-:W-:Y:S05]  /*e460*/  BSYNC.RECONVERGENT B2 ;  /* 0x0000000000027941 */ /* 0x000fea0003800200 */
.L_x_31440:
        /* <DEDUP_REMOVED lines=20> */
.L_x_31451:
        /* <DEDUP_REMOVED lines=13> */
.L_x_31453:
[----:B------:R-:W-:Y:S05]  /*e680*/  BSYNC.RECONVERGENT B4 ;  /* 0x0000000000047941 */ /* 0x000fea0003800200 */
.L_x_31452:
        /* <DEDUP_REMOVED lines=43> */
.L_x_31450:
[----:B------:R-:W-:Y:S05]  /*e940*/  BSYNC.RECONVERGENT B3 ;  /* 0x0000000000037941 */ /* 0x000fea0003800200 */
.L_x_31449:
        /* <DEDUP_REMOVED lines=10> */
.L_x_31448:
[----:B------:R-:W-:Y:S05]  /*e9f0*/  BSYNC.RECONVERGENT B2 ;  /* 0x0000000000027941 */ /* 0x000fea0003800200 */
.L_x_31447:
        /* <DEDUP_REMOVED lines=19> */
.L_x_31457:
        /* <DEDUP_REMOVED lines=13> */
.L_x_31459:
[----:B------:R-:W-:Y:S05]  /*ec00*/  BSYNC.RECONVERGENT B3 ;  /* 0x0000000000037941 */ /* 0x000fea0003800200 */
.L_x_31458:
        /* <DEDUP_REMOVED lines=42> */
.L_x_31456:
[----:B------:R-:W-:Y:S05]  /*eeb0*/  BSYNC.RECONVERGENT B2 ;  /* 0x0000000000027941 */ /* 0x000fea0003800200 */
.L_x_31455:
        /* <DEDUP_REMOVED lines=11> */
.L_x_31404:
        /* <DEDUP_REMOVED lines=21> */
.L_x_31464:
        /* <DEDUP_REMOVED lines=13> */
.L_x_31466:
[----:B------:R-:W-:Y:S05]  /*f190*/  BSYNC.RECONVERGENT B4 ;  /* 0x0000000000047941 */ /* 0x000fea0003800200 */
.L_x_31465:
        /* <DEDUP_REMOVED lines=43> */
.L_x_31463:
[----:B------:R-:W-:Y:S05]  /*f450*/  BSYNC.RECONVERGENT B3 ;  /* 0x0000000000037941 */ /* 0x000fea0003800200 */
.L_x_31462:
        /* <DEDUP_REMOVED lines=9> */
.L_x_31461:
[----:B------:R-:W-:Y:S05]  /*f4f0*/  BSYNC.RECONVERGENT B2 ;  /* 0x0000000000027941 */ /* 0x000fea0003800200 */
.L_x_31460:
        /* <DEDUP_REMOVED lines=17> */
.L_x_31471:
        /* <DEDUP_REMOVED lines=13> */
.L_x_31473:
[----:B------:R-:W-:Y:S05]  /*f6e0*/  BSYNC.RECONVERGENT B4 ;  /* 0x0000000000047941 */ /* 0x000fea0003800200 */
.L_x_31472:
        /* <DEDUP_REMOVED lines=43> */
.L_x_31470:
[----:B------:R-:W-:Y:S05]  /*f9a0*/  BSYNC.RECONVERGENT B3 ;  /* 0x0000000000037941 */ /* 0x000fea0003800200 */
.L_x_31469:
        /* <DEDUP_REMOVED lines=9> */
.L_x_31468:
[----:B------:R-:W-:Y:S05]  /*fa40*/  BSYNC.RECONVERGENT B2 ;  /* 0x0000000000027941 */ /* 0x000fea0003800200 */
.L_x_31467:
        /* <DEDUP_REMOVED lines=17> */
.L_x_31478:
        /* <DEDUP_REMOVED lines=13> */
.L_x_31480:
[----:B------:R-:W-:Y:S05]  /*fc30*/  BSYNC.RECONVERGENT B4 ;  /* 0x0000000000047941 */ /* 0x000fea0003800200 */
.L_x_31479:
        /* <DEDUP_REMOVED lines=43> */
.L_x_31477:
[----:B------:R-:W-:Y:S05]  /*fef0*/  BSYNC.RECONVERGENT B3 ;  /* 0x0000000000037941 */ /* 0x000fea0003800200 */
.L_x_31476:
        /* <DEDUP_REMOVED lines=9> */
.L_x_31475:
[----:B------:R-:W-:Y:S05]  /*ff90*/  BSYNC.RECONVERGENT B2 ;  /* 0x0000000000027941 */ /* 0x000fea0003800200 */
.L_x_31474:
        /* <DEDUP_REMOVED lines=17> */
.L_x_31485:
        /* <DEDUP_REMOVED lines=13> */
.L_x_31487:
[----:B------:R-:W-:Y:S05]  /*10180*/  BSYNC.RECONVERGENT B4 ;  /* 0x0000000000047941 */ /* 0x000fea0003800200 */
.L_x_31486:
        /* <DEDUP_REMOVED lines=43> */
.L_x_31484:
[----:B------:R-:W-:Y:S05]  /*10440*/  BSYNC.RECONVERGENT B3 ;  /* 0x0000000000037941 */ /* 0x000fea0003800200 */
.L_x_31483:
        /* <DEDUP_REMOVED lines=9> */
.L_x_31482:
[----:B------:R-:W-:Y:S05]  /*104e0*/  BSYNC.RECONVERGENT B2 ;  /* 0x0000000000027941 */ /* 0x000fea0003800200 */
.L_x_31481:
        /* <DEDUP_REMOVED lines=17> */
.L_x_31492:
        /* <DEDUP_REMOVED lines=13> */
.L_x_31494:
[----:B------:R-:W-:Y:S05]  /*106d0*/  BSYNC.RECONVERGENT B4 ;  /* 0x0000000000047941 */ /* 0x000fea0003800200 */
.L_x_31493:
        /* <DEDUP_REMOVED lines=43> */
.L_x_31491:
[----:B------:R-:W-:Y:S05]  /*10990*/  BSYNC.RECONVERGENT B3 ;  /* 0x0000000000037941 */ /* 0x000fea0003800200 */
.L_x_31490:
        /* <DEDUP_REMOVED lines=9> */
.L_x_31489:
[----:B------:R-:W-:Y:S05]  /*10a30*/  BSYNC.RECONVERGENT B2 ;  /* 0x0000000000027941 */ /* 0x000fea0003800200 */
.L_x_31488:
        /* <DEDUP_REMOVED lines=17> */
.L_x_31499:
        /* <DEDUP_REMOVED lines=13> */
.L_x_31501:
[----:B------:R-:W-:Y:S05]  /*10c20*/  BSYNC.RECONVERGENT B4 ;  /* 0x0000000000047941 */ /* 0x000fea0003800200 */
.L_x_31500:
        /* <DEDUP_REMOVED lines=43> */
.L_x_31498:
[----:B------:R-:W-:Y:S05]  /*10ee0*/  BSYNC.RECONVERGENT B3 ;  /* 0x0000000000037941 */ /* 0x000fea0003800200 */
.L_x_31497:
        /* <DEDUP_REMOVED lines=9> */
.L_x_31496:
[----:B------:R-:W-:Y:S05]  /*10f80*/  BSYNC.RECONVERGENT B2 ;  /* 0x0000000000027941 */ /* 0x000fea0003800200 */
.L_x_31495:
        /* <DEDUP_REMOVED lines=17> */
.L_x_31506:
        /* <DEDUP_REMOVED lines=13> */
.L_x_31508:
[----:B------:R-:W-:Y:S05]  /*11170*/  BSYNC.RECONVERGENT B4 ;  /* 0x0000000000047941 */ /* 0x000fea0003800200 */
.L_x_31507:
        /* <DEDUP_REMOVED lines=43> */
.L_x_31505:
[----:B------:R-:W-:Y:S05]  /*11430*/  BSYNC.RECONVERGENT B3 ;  /* 0x0000000000037941 */ /* 0x000fea0003800200 */
.L_x_31504:
        /* <DEDUP_REMOVED lines=9> */
.L_x_31503:
[----:B------:R-:W-:Y:S05]  /*114d0*/  BSYNC.RECONVERGENT B2 ;  /* 0x0000000000027941 */ /* 0x000fea0003800200 */
.L_x_31502:
        /* <DEDUP_REMOVED lines=16> */
.L_x_31511:
        /* <DEDUP_REMOVED lines=13> */
.L_x_31513:
[----:B------:R-:W-:Y:S05]  /*116b0*/  BSYNC.RECONVERGENT B3 ;  /* 0x0000000000037941 */ /* 0x000fea0003800200 */
.L_x_31512:
        /* <DEDUP_REMOVED lines=43> */
.L_x_31510:
[----:B------:R-:W-:Y:S05]  /*11970*/  BSYNC.RECONVERGENT B2 ;  /* 0x0000000000027941 */ /* 0x000fea0003800200 */
.L_x_31509:
        /* <DEDUP_REMOVED lines=9> */
.L_x_31454:
[----:B------:R-:W-:Y:S05]  /*11a10*/  BSYNC.RECONVERGENT B1 ;  /* 0x0000000000017941 */ /* 0x000fea0003800200 */
.L_x_31403:
        /* <DEDUP_REMOVED lines=27> */
.L_x_31515:
[----:B------:R-:W-:Y:S05]  /*11bd0*/  BSYNC.RECONVERGENT B1 ;  /* 0x0000000000017941 */ /* 0x000fea0003800200 */
.L_x_31514:
[----:B------:R-:W-:Y:S04]  /*11be0*/  BSSY.RECONVERGENT B1, `(.L_x_31516) ;  /* 0x0000005000017945 */ /* 0x000fe80003800200 */
[----:B------:R-:W-:Y:S05]  /*11bf0*/  @!P1 BRA `(.L_x_31517) ;  /* 0x00000000000c9947 */ /* 0x000fea0003800000 */
[----:B------:R-:W2:Y:S02]  /*11c00*/  LDC.64 R72, c[0x0][0x390] ;  /* 0x0000e400ff487b82 */ /* 0x000ea40000000a00 */
[----:B--2---:R-:W-:-:S06]  /*11c10*/  IMAD.WIDE.U32 R72, R16, 0x10, R72 ;  /* 0x0000001010487825 */ /* 0x004fcc00078e0048 */
[----:B------:R-:W5:Y:S02]  /*11c20*/  LDG.E.128 R72, desc[UR8][R72.64] ;  /* 0x0000000848487981 */ /* 0x000f64000c1e1d00 */
.L_x_31517:
[----:B------:R-:W-:Y:S05]  /*11c30*/  BSYNC.RECONVERGENT B1 ;  /* 0x0000000000017941 */ /* 0x000fea0003800200 */
.L_x_31516:
        /* <DEDUP_REMOVED lines=31> */
.L_x_31524:
        /* <DEDUP_REMOVED lines=13> */
.L_x_31526:
[----:B------:R-:W-:Y:S05]  /*11f00*/  BSYNC.RECONVERGENT B4 ;  /* 0x0000000000047941 */ /* 0x000fea0003800200 */
.L_x_31525:
        /* <DEDUP_REMOVED lines=43> */
.L_x_31523:
[----:B------:R-:W-:Y:S05]  /*121c0*/  BSYNC.RECONVERGENT B3 ;  /* 0x0000000000037941 */ /* 0x000fea0003800200 */
.L_x_31522:
        /* <DEDUP_REMOVED lines=10> */
.L_x_31521:
[----:B------:R-:W-:Y:S05]  /*12270*/  BSYNC.RECONVERGENT B2 ;  /* 0x0000000000027941 */ /* 0x000fea0003800200 */
.L_x_31520:
        /* <DEDUP_REMOVED lines=20> */
.L_x_31531:
        /* <DEDUP_REMOVED lines=13> */
.L_x_31533:
[----:B------:R-:W-:Y:S05]  /*12490*/  BSYNC.RECONVERGENT B4 ;  /* 0x0000000000047941 */ /* 0x000fea0003800200 */
.L_x_31532:
        /* <DEDUP_REMOVED lines=43> */
.L_x_31530:
[----:B------:R-:W-:Y:S05]  /*12750*/  BSYNC.RECONVERGENT B3 ;  /* 0x0000000000037941 */ /* 0x000fea0003800200 */
.L_x_31529:
        /* <DEDUP_REMOVED lines=10> */
.L_x_31528:
[----:B------:R-:W-:Y:S05]  /*12800*/  BSYNC.RECONVERGENT B2 ;  /* 0x0000000000027941 */ /* 0x000fea0003800200 */
.L_x_31527:
        /* <DEDUP_REMOVED lines=20> */
.L_x_31538:
        /* <DEDUP_REMOVED lines=13> */
.L_x_31540:
[----:B------:R-:W-:Y:S05]  /*12a20*/  BSYNC.RECONVERGENT B4 ;  /* 0x0000000000047941 */ /* 0x000fea0003800200 */
.L_x_31539:
        /* <DEDUP_REMOVED lines=43> */
.L_x_31537:
[----:B------:R-:W-:Y:S05]  /*12ce0*/  BSYNC.RECONVERGENT B3 ;  /* 0x0000000000037941 */ /* 0x000fea0003800200 */
.L_x_31536:
        /* <DEDUP_REMOVED lines=10> */
.L_x_31535:
[----:B------:R-:W-:Y:S05]  /*12d90*/  BSYNC.RECONVERGENT B2 ;  /* 0x0000000000027941 */ /* 0x000fea0003800200 */
.L_x_31534:
        /* <DEDUP_REMOVED lines=20> */
.L_x_31545:
        /* <DEDUP_REMOVED lines=13> */
.L_x_31547:
[----:B------:R-:W-:Y:S05]  /*12fb0*/  BSYNC.RECONVERGENT B4 ;  /* 0x0000000000047941 */ /* 0x000fea0003800200 */
.L_x_31546:
        /* <DEDUP_REMOVED lines=43> */
.L_x_31544:
[----:B------:R-:W-:Y:S05]  /*13270*/  BSYNC.RECONVERGENT B3 ;  /* 0x0000000000037941 */ /* 0x000fea0003800200 */
.L_x_31543:
        /* <DEDUP_REMOVED lines=10> */
.L_x_31542:
[----:B------:R-:W-:Y:S05]  /*13320*/  BSYNC.RECONVERGENT B2 ;  /* 0x0000000000027941 */ /* 0x000fea0003800200 */
.L_x_31541:
        /* <DEDUP_REMOVED lines=20> */
.L_x_31552:
        /* <DEDUP_REMOVED lines=13> */
.L_x_31554:
[----:B------:R-:W-:Y:S05]  /*13540*/  BSYNC.RECONVERGENT B4 ;  /* 0x0000000000047941 */ /* 0x000fea0003800200 */
.L_x_31553:
        /* <DEDUP_REMOVED lines=43> */
.L_x_31551:
[----:B------:R-:W-:Y:S05]  /*13800*/  BSYNC.RECONVERGENT B3 ;  /* 0x0000000000037941 */ /* 0x000fea0003800200 */
.L_x_31550:
        /* <DEDUP_REMOVED lines=10> */
.L_x_31549:
[----:B------:R-:W-:Y:S05]  /*138b0*/  BSYNC.RECONVERGENT B2 ;  /* 0x0000000000027941 */ /* 0x000fea0003800200 */
.L_x_31548:
        /* <DEDUP_REMOVED lines=20> */
.L_x_31559:
        /* <DEDUP_REMOVED lines=13> */
.L_x_31561:
[----:B------:R-:W-:Y:S05]  /*13ad0*/  BSYNC.RECONVERGENT B4 ;  /* 0x0000000000047941 */ /* 0x000fea0003800200 */
.L_x_31560:
        /* <DEDUP_REMOVED lines=43> */
.L_x_31558:
[----:B------:R-:W-:Y:S05]  /*13d90*/  BSYNC.RECONVERGENT B3 ;  /* 0x0000000000037941 */ /* 0x000fea0003800200 */
.L_x_31557:
        /* <DEDUP_REMOVED lines=10> */
.L_x_31556:
[----:B------:R-:W-:Y:S05]  /*13e40*/  BSYNC.RECONVERGENT B2 ;  /* 0x0000000000027941 */ /* 0x000fea0003800200 */
.L_x_31555:
        /* <DEDUP_REMOVED lines=20> */
.L_x_31566:
        /* <DEDUP_REMOVED lines=13> */
.L_x_31568:
[----:B------:R-:W-:Y:S05]  /*14060*/  BSYNC.RECONVERGENT B4 ;  /* 0x0000000000047941 */ /* 0x000fea0003800200 */
.L_x_31567:
        /* <DEDUP_REMOVED lines=43> */
.L_x_31565:
[----:B------:R-:W-:Y:S05]  /*14320*/  BSYNC.RECONVERGENT B3 ;  /* 0x0000000000037941 */ /* 0x000fea0003800200 */
.L_x_31564:
        /* <DEDUP_REMOVED lines=10> */
.L_x_31563:
[----:B------:R-:W-:Y:S05]  /*143d0*/  BSYNC.RECONVERGENT B2 ;  /* 0x0000000000027941 */ /* 0x000fea0003800200 */
.L_x_31562:
        /* <DEDUP_REMOVED lines=19> */
.L_x_31572:
        /* <DEDUP_REMOVED lines=13> */
.L_x_31574:
[----:B------:R-:W-:Y:S05]  /*145e0*/  BSYNC.RECONVERGENT B3 ;  /* 0x0000000000037941 */ /* 0x000fea0003800200 */
.L_x_31573:
        /* <DEDUP_REMOVED lines=42> */
.L_x_31571:
[----:B------:R-:W-:Y:S05]  /*14890*/  BSYNC.RECONVERGENT B2 ;  /* 0x0000000000027941 */ /* 0x000fea0003800200 */
.L_x_31570:
        /* <DEDUP_REMOVED lines=11> */
.L_x_31519:
        /* <DEDUP_REMOVED lines=21> */
.L_x_31579:
        /* <DEDUP_REMOVED lines=13> */
.L_x_31581:
[----:B------:R-:W-:Y:S05]  /*14b70*/  BSYNC.RECONVERGENT B4 ;  /* 0x0000000000047941 */ /* 0x000fea0003800200 */
.L_x_31580:
        /* <DEDUP_REMOVED lines=43> */
.L_x_31578:
[----:B------:R-:W-:Y:S05]  /*14e30*/  BSYNC.RECONVERGENT B3 ;  /* 0x0000000000037941 */ /* 0x000fea0003800200 */
.L_x_31577:
        /* <DEDUP_REMOVED lines=9> */
.L_x_31576:
[----:B------:R-:W-:Y:S05]  /*14ed0*/  BSYNC.RECONVERGENT B2 ;  /* 0x0000000000027941 */ /* 0x000fea0003800200 */
.L_x_31575:
        /* <DEDUP_REMOVED lines=17> */
.L_x_31586:
        /* <DEDUP_REMOVED lines=13> */
.L_x_31588:
[----:B------:R-:W-:Y:S05]  /*150c0*/  BSYNC.RECONVERGENT B4 ;  /* 0x0000000000047941 */ /* 0x000fea0003800200 */
.L_x_31587:
        /* <DEDUP_REMOVED lines=43> */
.L_x_31585:
[----:B------:R-:W-:Y:S05]  /*15380*/  BSYNC.RECONVERGENT B3 ;  /* 0x0000000000037941 */ /* 0x000fea0003800200 */
.L_x_31584:
        /* <DEDUP_REMOVED lines=9> */
.L_x_31583:
[----:B------:R-:W-:Y:S05]  /*15420*/  BSYNC.RECONVERGENT B2 ;  /* 0x0000000000027941 */ /* 0x000fea0003800200 */
.L_x_31582:
        /* <DEDUP_REMOVED lines=17> */
.L_x_31593:
        /* <DEDUP_REMOVED lines=13> */
.L_x_31595:
[----:B------:R-:W-:Y:S05]  /*15610*/  BSYNC.RECONVERGENT B4 ;  /* 0x0000000000047941 */ /* 0x000fea0003800200 */
.L_x_31594:
        /* <DEDUP_REMOVED lines=43> */
.L_x_31592:
[----:B------:R-:W-:Y:S05]  /*158d0*/  BSYNC.RECONVERGENT B3 ;  /* 0x0000000000037941 */ /* 0x000fea0003800200 */
.L_x_31591:
        /* <DEDUP_REMOVED lines=9> */
.L_x_31590:
[----:B------:R-:W-:Y:S05]  /*15970*/  BSYNC.RECONVERGENT B2 ;  /* 0x0000000000027941 */ /* 0x000fea0003800200 */
.L_x_31589:
        /* <DEDUP_REMOVED lines=17> */
.L_x_31600:
        /* <DEDUP_REMOVED lines=13> */
.L_x_31602:
[----:B------:R-:W-:Y:S05]  /*15b60*/  BSYNC.RECONVERGENT B4 ;  /* 0x0000000000047941 */ /* 0x000fea0003800200 */
.L_x_31601:
        /* <DEDUP_REMOVED lines=43> */
.L_x_31599:
[----:B------:R-:W-:Y:S05]  /*15e20*/  BSYNC.RECONVERGENT B3 ;  /* 0x0000000000037941 */ /* 0x000fea0003800200 */
.L_x_31598:
        /* <DEDUP_REMOVED lines=9> */
.L_x_31597:
[----:B------:R-:W-:Y:S05]  /*15ec0*/  BSYNC.RECONVERGENT B2 ;  /* 0x0000000000027941 */ /* 0x000fea0003800200 */
.L_x_31596:
        /* <DEDUP_REMOVED lines=17> */
.L_x_31607:
        /* <DEDUP_REMOVED lines=13> */
.L_x_31609:
[----:B------:R-:W-:Y:S05]  /*160b0*/  BSYNC.RECONVERGENT B4 ;  /* 0x0000000000047941 */ /* 0x000fea0003800200 */
.L_x_31608:
        /* <DEDUP_REMOVED lines=43> */
.L_x_31606:
[----:B------:R-:W-:Y:S05]  /*16370*/  BSYNC.RECONVERGENT B3 ;  /* 0x0000000000037941 */ /* 0x000fea0003800200 */
.L_x_31605:
        /* <DEDUP_REMOVED lines=9> */
.L_x_31604:
[----:B------:R-:W-:Y:S05]  /*16410*/  BSYNC.RECONVERGENT B2 ;  /* 0x0000000000027941 */ /* 0x000fea0003800200 */
.L_x_31603:
        /* <DEDUP_REMOVED lines=17> */
.L_x_31614:
        /* <DEDUP_REMOVED lines=13> */
.L_x_31616:
[----:B------:R-:W-:Y:S05]  /*16600*/  BSYNC.RECONVERGENT B4 ;  /* 0x0000000000047941 */ /* 0x000fea0003800200 */
.L_x_31615:
        /* <DEDUP_REMOVED lines=43> */
.L_x_31613:
[----:B------:R-:W-:Y:S05]  /*168c0*/  BSYNC.RECONVERGENT B3 ;  /* 0x0000000000037941 */ /* 0x000fea0003800200 */
.L_x_31612:
        /* <DEDUP_REMOVED lines=9> */
.L_x_31611:
[----:B------:R-:W-:Y:S05]  /*16960*/  BSYNC.RECONVERGENT B2 ;  /* 0x0000000000027941 */ /* 0x000fea0003800200 */
.L_x_31610:
        /* <DEDUP_REMOVED lines=17> */
.L_x_31621:
        /* <DEDUP_REMOVED lines=13> */
.L_x_31623:
[----:B------:R-:W-:Y:S05]  /*16b50*/  BSYNC.RECONVERGENT B4 ;  /* 0x0000000000047941 */ /* 0x000fea0003800200 */
.L_x_31622:
        /* <DEDUP_REMOVED lines=43> */
.L_x_31620:
[----:B------:R-:W-:Y:S05]  /*16e10*/  BSYNC.RECONVERGENT B3 ;  /* 0x0000000000037941 */ /* 0x000fea0003800200 */
.L_x_31619:
        /* <DEDUP_REMOVED lines=9> */
.L_x_31618:
[----:B------:R-:W-:Y:S05]  /*16eb0*/  BSYNC.RECONVERGENT B2 ;  /* 0x0000000000027941 */ /* 0x000fea0003800200 */
.L_x_31617:
        /* <DEDUP_REMOVED lines=16> */
.L_x_31626:
        /* <DEDUP_REMOVED lines=13> */
.L_x_31628:
[----:B------:R-:W-:Y:S05]  /*17090*/  BSYNC.RECONVERGENT B3 ;  /* 0x0000000000037941 */ /* 0x000fea0003800200 */
.L_x_31627:
        /* <DEDUP_REMOVED lines=43> */
.L_x_31625:
[----:B------:R-:W-:Y:S05]  /*17350*/  BSYNC.RECONVERGENT B2 ;  /* 0x0000000000027941 */ /* 0x000fea0003800200 */
.L_x_31624:
        /* <DEDUP_REMOVED lines=9> */
.L_x_31569:
[----:B------:R-:W-:Y:S05]  /*173f0*/  BSYNC.RECONVERGENT B1 ;  /* 0x0000000000017941 */ /* 0x000fea0003800200 */
.L_x_31518:
[----:B------:R-:W-:Y:S01]  /*17400*/  IMAD.WIDE.U32 R20, R19, 0x20, R218 ;  /* 0x0000002013147825 */ /* 0x000fe200078e00da */
[----:B------:R-:W-:Y:S01]  /*17410*/  BSSY.RECONVERGENT B1, `(.L_x_31629) ;  /* 0x000001a000017945 */ /* 0x000fe20003800200 */
[----:B------:R-:W-:Y:S02]  /*17420*/  IADD3 R19, PT, PT, R204, 0x80, RZ ;  /* 0x00000080cc137810 */ /* 0x000fe40007ffe0ff */
[----:B------:R-:W-:Y:S01]  /*17430*/  VIADD R17, R205, 0x80 ;  /* 0x00000080cd117836 */ /* 0x000fe20000000000 */
        /* <DEDUP_REMOVED lines=23> */
.L_x_31630:
[----:B------:R-:W-:Y:S05]  /*175b0*/  BSYNC.RECONVERGENT B1 ;  /* 0x0000000000017941 */ /* 0x000fea0003800200 */
.L_x_31629:
[----:B------:R-:W-:Y:S04]  /*175c0*/  BSSY.RECONVERGENT B1, `(.L_x_31631) ;  /* 0x0000005000017945 */ /* 0x000fe80003800200 */
[----:B------:R-:W-:Y:S05]  /*175d0*/  @!P1 BRA `(.L_x_31632) ;  /* 0x00000000000c9947 */ /* 0x000fea0003800000 */
[----:B------:R-:W2:Y:S02]  /*175e0*/  LDC.64 R72, c[0x0][0x390] ;  /* 0x0000e400ff487b82 */ /* 0x000ea40000000a00 */
[----:B--2---:R-:W-:-:S06]  /*175f0*/  IMAD.WIDE.U32 R72, R17, 0x10, R72 ;  /* 0x0000001011487825 */ /* 0x004fcc00078e0048 */
[----:B------:R-:W5:Y:S02]  /*17600*/  LDG.E.128 R72, desc[UR8][R72.64] ;  /* 0x0000000848487981 */ /* 0x000f64000c1e1d00 */
.L_x_31632:
[----:B------:R-:W-:Y:S05]  /*17610*/  BSYNC.RECONVERGENT B1 ;  /* 0x0000000000017941 */ /* 0x000fea0003800200 */
.L_x_31631:
        /* <DEDUP_REMOVED lines=31> */
.L_x_31639:
        /* <DEDUP_REMOVED lines=13> */
.L_x_31641:
[----:B------:R-:W-:Y:S05]  /*178e0*/  BSYNC.RECONVERGENT B4 ;  /* 0x0000000000047941 */ /* 0x000fea0003800200 */
.L_x_31640:
        /* <DEDUP_REMOVED lines=43> */
.L_x_31638:
[----:B------:R-:W-:Y:S05]  /*17ba0*/  BSYNC.RECONVERGENT B3 ;  /* 0x0000000000037941 */ /* 0x000fea0003800200 */
.L_x_31637:
        /* <DEDUP_REMOVED lines=10> */
.L_x_31636:
[----:B------:R-:W-:Y:S05]  /*17c50*/  BSYNC.RECONVERGENT B2 ;  /* 0x0000000000027941 */ /* 0x000fea0003800200 */
.L_x_31635:
        /* <DEDUP_REMOVED lines=20> */
.L_x_31646:
        /* <DEDUP_REMOVED lines=13> */
.L_x_31648:
[----:B------:R-:W-:Y:S05]  /*17e70*/  BSYNC.RECONVERGENT B4 ;  /* 0x0000000000047941 */ /* 0x000fea0003800200 */
.L_x_31647:
        /* <DEDUP_REMOVED lines=43> */
.L_x_31645:
[----:B------:R-:W-:Y:S05]  /*18130*/  BSYNC.RECONVERGENT B3 ;  /* 0x0000000000037941 */ /* 0x000fea0003800200 */
.L_x_31644:
        /* <DEDUP_REMOVED lines=10> */
.L_x_31643:
[----:B------:R-:W-:Y:S05]  /*181e0*/  BSYNC.RECONVERGENT B2 ;  /* 0x0000000000027941 */ /* 0x000fea0003800200 */
.L_x_31642:
        /* <DEDUP_REMOVED lines=20> */
.L_x_31653:
        /* <DEDUP_REMOVED lines=13> */
.L_x_31655:
[----:B------:R-:W-:Y:S05]  /*18400*/  BSYNC.RECONVERGENT B4 ;  /* 0x0000000000047941 */ /* 0x000fea0003800200 */
.L_x_31654:
        /* <DEDUP_REMOVED lines=43> */
.L_x_31652:
[----:B------:R-:W-:Y:S05]  /*186c0*/  BSYNC.RECONVERGENT B3 ;  /* 0x0000000000037941 */ /* 0x000fea0003800200 */
.L_x_31651:
        /* <DEDUP_REMOVED lines=10> */
.L_x_31650:
[----:B------:R-:W-:Y:S05]  /*18770*/  BSYNC.RECONVERGENT B2 ;  /* 0x0000000000027941 */ /* 0x000fea0003800200 */
.L_x_31649:
        /* <DEDUP_REMOVED lines=20> */
.L_x_31660:
        /* <DEDUP_REMOVED lines=13> */
.L_x_31662:
[----:B------:R-:W-:Y:S05]  /*18990*/  BSYNC.RECONVERGENT B4 ;  /* 0x0000000000047941 */ /* 0x000fea0003800200 */
.L_x_31661:
        /* <DEDUP_REMOVED lines=43> */
.L_x_31659:
[----:B------:R-:W-:Y:S05]  /*18c50*/  BSYNC.RECONVERGENT B3 ;  /* 0x0000000000037941 */ /* 0x000fea0003800200 */
.L_x_31658:
        /* <DEDUP_REMOVED lines=10> */
.L_x_31657:
[----:B------:R-:W-:Y:S05]  /*18d00*/  BSYNC.RECONVERGENT B2 ;  /* 0x0000000000027941 */ /* 0x000fea0003800200 */
.L_x_31656:
        /* <DEDUP_REMOVED lines=20> */
.L_x_31667:
        /* <DEDUP_REMOVED lines=13> */
.L_x_31669:
[----:B------:R-:W-:Y:S05]  /*18f20*/  BSYNC.RECONVERGENT B4 ;  /* 0x0000000000047941 */ /* 0x000fea0003800200 */
.L_x_31668:
        /* <DEDUP_REMOVED lines=43> */
.L_x_31666:
[----:B------:R-:W-:Y:S05]  /*191e0*/  BSYNC.RECONVERGENT B3 ;  /* 0x0000000000037941 */ /* 0x000fea0003800200 */
.L_x_31665:
        /* <DEDUP_REMOVED lines=10> */
.L_x_31664:
[----:B------:R-:W-:Y:S05]  /*19290*/  BSYNC.RECONVERGENT B2 ;  /* 0x0000000000027941 */ /* 0x000fea0003800200 */
.L_x_31663:
        /* <DEDUP_REMOVED lines=20> */
.L_x_31674:
        /* <DEDUP_REMOVED lines=13> */
.L_x_31676:
[----:B------:R-:W-:Y:S05]  /*194b0*/  BSYNC.RECONVERGENT B4 ;  /* 0x0000000000047941 */ /* 0x000fea0003800200 */
.L_x_31675:
        /* <DEDUP_REMOVED lines=43> */
.L_x_31673:
[----:B------:R-:W-:Y:S05]  /*19770*/  BSYNC.RECONVERGENT B3 ;  /* 0x0000000000037941 */ /* 0x000fea0003800200 */
.L_x_31672:
        /* <DEDUP_REMOVED lines=10> */
.L_x_31671:
[----:B------:R-:W-:Y:S05]  /*19820*/  BSYNC.RECONVERGENT B2 ;  /* 0x0000000000027941 */ /* 0x000fea0003800200 */
.L_x_31670:
        /* <DEDUP_REMOVED lines=20> */
.L_x_31681:
        /* <DEDUP_REMOVED lines=13> */
.L_x_31683:
[----:B------:R-:W-:Y:S05]  /*19a40*/  BSYNC.RECONVERGENT B4 ;  /* 0x0000000000047941 */ /* 0x000fea0003800200 */
.L_x_31682:
        /* <DEDUP_REMOVED lines=43> */
.L_x_31680:
[----:B------:R-:W-:Y:S05]  /*19d00*/  BSYNC.RECONVERGENT B3 ;  /* 0x0000000000037941 */ /* 0x000fea0003800200 */
.L_x_31679:
        /* <DEDUP_REMOVED lines=10> */
.L_x_31678:
[----:B------:R-:W-:Y:S05]  /*19db0*/  BSYNC.RECONVERGENT B2 ;  /* 0x0000000000027941 */ /* 0x000fea0003800200 */
.L_x_31677:
        /* <DEDUP_REMOVED lines=19> */
.L_x_31687:
        /* <DEDUP_REMOVED lines=13> */
.L_x_31689:
[----:B------:R-:W-:Y:S05]  /*19fc0*/  BSYNC.RECONVERGENT B3 ;  /* 0x0000000000037941 */ /* 0x000fea0003800200 */
.L_x_31688:
        /* <DEDUP_REMOVED lines=42> */
.L_x_31686:
[----:B------:R-:W-:Y:S05]  /*1a270*/  BSYNC.RECONVERGENT B2 ;  /* 0x0000000000027941 */ /* 0x000fea0003800200 */
.L_x_31685:
        /* <DEDUP_REMOVED lines=11> */
.L_x_31634:
        /* <DEDUP_REMOVED lines=21> */
.L_x_31694:
        /* <DEDUP_REMOVED lines=13> */
.L_x_31696:
[----:B------:R-:W-:Y:S05]  /*1a550*/  BSYNC.RECONVERGENT B4 ;  /* 0x0000000000047941 */ /* 0x000fea0003800200 */
.L_x_31695:
        /* <DEDUP_REMOVED lines=43> */
.L_x_31693:
[----:B------:R-:W-:Y:S05]  /*1a810*/  BSYNC.RECONVERGENT B3 ;  /* 0x0000000000037941 */ /* 0x000fea0003800200 */
.L_x_31692:
        /* <DEDUP_REMOVED lines=9> */
.L_x_31691:
[----:B------:R-:W-:Y:S05]  /*1a8b0*/  BSYNC.RECONVERGENT B2 ;  /* 0x0000000000027941 */ /* 0x000fea0003800200 */
.L_x_31690:
        /* <DEDUP_REMOVED lines=17> */
.L_x_31701:
        /* <DEDUP_REMOVED lines=13> */
.L_x_31703:
[----:B------:R-:W-:Y:S05]  /*1aaa0*/  BSYNC.RECONVERGENT B4 ;  /* 0x0000000000047941 */ /* 0x000fea0003800200 */
.L_x_31702:
        /* <DEDUP_REMOVED lines=43> */
.L_x_31700:
[----:B------:R-:W-:Y:S05]  /*1ad60*/  BSYNC.RECONVERGENT B3 ;  /* 0x0000000000037941 */ /* 0x000fea0003800200 */
.L_x_31699:
        /* <DEDUP_REMOVED lines=9> */
.L_x_31698:
[----:B------:R-:W-:Y:S05]  /*1ae00*/  BSYNC.RECONVERGENT B2 ;  /* 0x0000000000027941 */ /* 0x000fea0003800200 */
.L_x_31697:
        /* <DEDUP_REMOVED lines=17> */
.L_x_31708:
        /* <DEDUP_REMOVED lines=13> */
.L_x_31710:
[----:B------:R-:W-:Y:S05]  /*1aff0*/  BSYNC.RECONVERGENT B4 ;  /* 0x0000000000047941 */ /* 0x000fea0003800200 */
.L_x_31709:
        /* <DEDUP_REMOVED lines=43> */
.L_x_31707:
[----:B------:R-:W-:Y:S05]  /*1b2b0*/  BSYNC.RECONVERGENT B3 ;  /* 0x0000000000037941 */ /* 0x000fea0003800200 */
.L_x_31706:
        /* <DEDUP_REMOVED lines=9> */
.L_x_31705:
[----:B------:R-:W-:Y:S05]  /*1b350*/  BSYNC.RECONVERGENT B2 ;  /* 0x0000000000027941 */ /* 0x000fea0003800200 */
.L_x_31704:
        /* <DEDUP_REMOVED lines=17> */
.L_x_31715:
        /* <DEDUP_REMOVED lines=13> */
.L_x_31717:
[----:B------:R-:W-:Y:S05]  /*1b540*/  BSYNC.RECONVERGENT B4 ;  /* 0x0000000000047941 */ /* 0x000fea0003800200 */
.L_x_31716:
        /* <DEDUP_REMOVED lines=43> */
.L_x_31714:
[----:B------:R-:W-:Y:S05]  /*1b800*/  BSYNC.RECONVERGENT B3 ;  /* 0x0000000000037941 */ /* 0x000fea0003800200 */
.L_x_31713:
        /* <DEDUP_REMOVED lines=9> */
.L_x_31712:
[----:B------:R-:W-:Y:S05]  /*1b8a0*/  BSYNC.RECONVERGENT B2 ;  /* 0x0000000000027941 */ /* 0x000fea0003800200 */
.L_x_31711:
        /* <DEDUP_REMOVED lines=17> */
.L_x_31722:
        /* <DEDUP_REMOVED lines=13> */
.L_x_31724:
[----:B------:R-:W-:Y:S05]  /*1ba90*/  BSYNC.RECONVERGENT B4 ;  /* 0x0000000000047941 */ /* 0x000fea0003800200 */
.L_x_31723:
        /* <DEDUP_REMOVED lines=43> */
.L_x_31721:
[----:B------:R-:W-:Y:S05]  /*1bd50*/  BSYNC.RECONVERGENT B3 ;  /* 0x0000000000037941 */ /* 0x000fea0003800200 */
.L_x_31720:
        /* <DEDUP_REMOVED lines=9> */
.L_x_31719:
[----:B------:R-:W-:Y:S05]  /*1bdf0*/  BSYNC.RECONVERGENT B2 ;  /* 0x0000000000027941 */ /* 0x000fea0003800200 */
.L_x_31718:
        /* <DEDUP_REMOVED lines=17> */
.L_x_31729:
        /* <DEDUP_REMOVED lines=13> */
.L_x_31731:
[----:B------:R-:W-:Y:S05]  /*1bfe0*/  BSYNC.RECONVERGENT B4 ;  /* 0x0000000000047941 */ /* 0x000fea0003800200 */
.L_x_31730:
        /* <DEDUP_REMOVED lines=43> */
.L_x_31728:
[----:B------:R-:W-:Y:S05]  /*1c2a0*/  BSYNC.RECONVERGENT B3 ;  /* 0x0000000000037941 */ /* 0x000fea0003800200 */
.L_x_31727:
        /* <DEDUP_REMOVED lines=9> */
.L_x_31726:
[----:B------:R-:W-:Y:S05]  /*1c340*/  BSYNC.RECONVERGENT B2 ;  /* 0x0000000000027941 */ /* 0x000fea0003800200 */
.L_x_31725:
        /* <DEDUP_REMOVED lines=17> */
.L_x_31736:
        /* <DEDUP_REMOVED lines=13> */
.L_x_31738:
[----:B------:R-:W-:Y:S05]  /*1c530*/  BSYNC.RECONVERGENT B4 ;  /* 0x0000000000047941 */ /* 0x000fea0003800200 */
.L_x_31737:
        /* <DEDUP_REMOVED lines=43> */
.L_x_31735:
[----:B------:R-:W-:Y:S05]  /*1c7f0*/  BSYNC.RECONVERGENT B3 ;  /* 0x0000000000037941 */ /* 0x000fea0003800200 */
.L_x_31734:
        /* <DEDUP_REMOVED lines=9> */
.L_x_31733:
[----:B------:R-:W-:Y:S05]  /*1c890*/  BSYNC.RECONVERGENT B2 ;  /* 0x0000000000027941 */ /* 0x000fea0003800200 */
.L_x_31732:
        /* <DEDUP_REMOVED lines=16> */
.L_x_31741:
        /* <DEDUP_REMOVED lines=13> */
.L_x_31743:
[----:B------:R-:W-:Y:S05]  /*1ca70*/  BSYNC.RECONVERGENT B3 ;  /* 0x0000000000037941 */ /* 0x000fea0003800200 */
.L_x_31742:
        /* <DEDUP_REMOVED lines=43> */
.L_x_31740:
[----:B------:R-:W-:Y:S05]  /*1cd30*/  BSYNC.RECONVERGENT B2 ;  /* 0x0000000000027941 */ /* 0x000fea0003800200 */
.L_x_31739:
        /* <DEDUP_REMOVED lines=9> */
.L_x_31684:
[----:B------:R-:W-:Y:S05]  /*1cdd0*/  BSYNC.RECONVERGENT B1 ;  /* 0x0000000000017941 */ /* 0x000fea0003800200 */
.L_x_31633:
[----:B------:R-:W-:Y:S01]  /*1cde0*/  IMAD.WIDE.U32 R18, R19, 0x20, R218 ;  /* 0x0000002013127825 */ /* 0x000fe200078e00da */
[----:B------:R-:W-:Y:S04]  /*1cdf0*/  BSSY.RECONVERGENT B1, `(.L_x_31744) ;  /* 0x0000018000017945 */ /* 0x000fe80003800200 */
        /* <DEDUP_REMOVED lines=23> */
.L_x_31745:
[----:B------:R-:W-:Y:S05]  /*1cf70*/  BSYNC.RECONVERGENT B1 ;  /* 0x0000000000017941 */ /* 0x000fea0003800200 */
.L_x_31744:
[----:B------:R-:W-:Y:S04]  /*1cf80*/  BSSY.RECONVERGENT B1, `(.L_x_31746) ;  /* 0x0000006000017945 */ /* 0x000fe80003800200 */
[----:B------:R-:W-:Y:S05]  /*1cf90*/  @!P1 BRA `(.L_x_31747) ;  /* 0x0000000000109947 */ /* 0x000fea0003800000 */
[----:B------:R-:W2:Y:S01]  /*1cfa0*/  LDC.64 R72, c[0x0][0x390] ;  /* 0x0000e400ff487b82 */ /* 0x000ea20000000a00 */
[----:B------:R-:W-:-:S04]  /*1cfb0*/  VIADD R17, R205, 0xa0 ;  /* 0x000000a0cd117836 */ /* 0x000fc80000000000 */
[----:B--2---:R-:W-:-:S06]  /*1cfc0*/  IMAD.WIDE.U32 R72, R17, 0x10, R72 ;  /* 0x0000001011487825 */ /* 0x004fcc00078e0048 */
[----:B------:R-:W5:Y:S02]  /*1cfd0*/  LDG.E.128 R72, desc[UR8][R72.64] ;  /* 0x0000000848487981 */ /* 0x000f64000c1e1d00 */
.L_x_31747:
[----:B------:R-:W-:Y:S05]  /*1cfe0*/  BSYNC.RECONVERGENT B1 ;  /* 0x0000000000017941 */ /* 0x000fea0003800200 */
.L_x_31746:
[----:B------:R-:W-:Y:S01]  /*1cff0*/  BSSY.RECONVERGENT B1, `(.L_x_31748) ;  /* 0x000057f000017945 */ /* 0x000fe20003800200 */
[----:B-----5:R-:W-:Y:S02]  /*1d000*/  PRMT R16, R75, 0x7632, R16 ;  /* 0x000076324b107816 */ /* 0x020fe40000000010 */
[----:B------:R-:W-:Y:S02]  /*1d010*/  PRMT R17, R74, 0x7632, R17 ;  /* 0x000076324a117816 */ /* 0x000fe40000000011 */
[----:B01----:R-:W-:Y:S02]  /*1d020*/  PRMT R18, R73, 0x7632, R18 ;  /* 0x0000763249127816 */ /* 0x003fe40000000012 */
[----:B------:R-:W-:Y:S01]  /*1d030*/  PRMT R19, R72, 0x7632, R19 ;  /* 0x0000763248137816 */ /* 0x000fe20000000013 */
[----:B------:R-:W-:Y:S06]  /*1d040*/  @!P0 BRA `(.L_x_31749) ;  /* 0x0000002c00408947 */ /* 0x000fec0003800000 */
[----:B------:R-:W0:Y:S01]  /*1d050*/  LDC.64 R18, c[0x0][0x3a0] ;  /* 0x0000e800ff127b82 */ /* 0x000e220000000a00 */
[----:B------:R-:W-:-:S05]  /*1d060*/  IADD3 R17, PT, PT, R204, 0xa0, RZ ;  /* 0x000000a0cc117810 */ /* 0x000fca0007ffe0ff */
        /* <DEDUP_REMOVED lines=24> */
.L_x_31754:
        /* <DEDUP_REMOVED lines=13> */
.L_x_31756:
[----:B------:R-:W-:Y:S05]  /*1d2c0*/  BSYNC.RECONVERGENT B4 ;  /* 0x0000000000047941 */ /* 0x000fea0003800200 */
.L_x_31755:
        /* <DEDUP_REMOVED lines=43> */
.L_x_31753:
[----:B------:R-:W-:Y:S05]  /*1d580*/  BSYNC.RECONVERGENT B3 ;  /* 0x0000000000037941 */ /* 0x000fea0003800200 */
.L_x_31752:
        /* <DEDUP_REMOVED lines=10> */
.L_x_31751:
[----:B------:R-:W-:Y:S05]  /*1d630*/  BSYNC.RECONVERGENT B2 ;  /* 0x0000000000027941 */ /* 0x000fea0003800200 */
.L_x_31750:
        /* <DEDUP_REMOVED lines=20> */
.L_x_31761:
        /* <DEDUP_REMOVED lines=13> */
.L_x_31763:
[----:B------:R-:W-:Y:S05]  /*1d850*/  BSYNC.RECONVERGENT B4 ;  /* 0x0000000000047941 */ /* 0x000fea0003800200 */
.L_x_31762:
        /* <DEDUP_REMOVED lines=43> */
.L_x_31760:
[----:B------:R-:W-:Y:S05]  /*1db10*/  BSYNC.RECONVERGENT B3 ;  /* 0x0000000000037941 */ /* 0x000fea0003800200 */
.L_x_31759:
        /* <DEDUP_REMOVED lines=11> */
.L_x_31758:
[----:B------:R-:W-:Y:S05]  /*1dbd0*/  BSYNC.RECONVERGENT B2 ;  /* 0x0000000000027941 */ /* 0x000fea0003800200 */
.L_x_31757:
        /* <DEDUP_REMOVED lines=20> */
.L_x_31768:
        /* <DEDUP_REMOVED lines=13> */
.L_x_31770:
[----:B------:R-:W-:Y:S05]  /*1ddf0*/  BSYNC.RECONVERGENT B4 ;  /* 0x0000000000047941 */ /* 0x000fea0003800200 */
.L_x_31769:
        /* <DEDUP_REMOVED lines=43> */
.L_x_31767:
[----:B------:R-:W-:Y:S05]  /*1e0b0*/  BSYNC.RECONVERGENT B3 ;  /* 0x0000000000037941 */ /* 0x000fea0003800200 */
.L_x_31766:
        /* <DEDUP_REMOVED lines=10> */
.L_x_31765:
[----:B------:R-:W-:Y:S05]  /*1e160*/  BSYNC.RECONVERGENT B2 ;  /* 0x0000000000027941 */ /* 0x000fea0003800200 */
.L_x_31764:
        /* <DEDUP_REMOVED lines=20> */
.L_x_31775:
        /* <DEDUP_REMOVED lines=13> */
.L_x_31777:
[----:B------:R-:W-:Y:S05]  /*1e380*/  BSYNC.RECONVERGENT B4 ;  /* 0x0000000000047941 */ /* 0x000fea0003800200 */
.L_x_31776:
        /* <DEDUP_REMOVED lines=43> */
.L_x_31774:
[----:B------:R-:W-:Y:S05]  /*1e640*/  BSYNC.RECONVERGENT B3 ;  /* 0x0000000000037941 */ /* 0x000fea0003800200 */
.L_x_31773:
        /* <DEDUP_REMOVED lines=11> */
.L_x_31772:
[----:B------:R-:W-:Y:S05]  /*1e700*/  BSYNC.RECONVERGENT B2 ;  /* 0x0000000000027941 */ /* 0x000fea0003800200 */
.L_x_31771:
        /* <DEDUP_REMOVED lines=20> */
.L_x_31782:
        /* <DEDUP_REMOVED lines=13> */
.L_x_31784:
[----:B------:R-:W-:Y:S05]  /*1e920*/  BSYNC.RECONVERGENT B4 ;  /* 0x0000000000047941 */ /* 0x000fea0003800200 */
.L_x_31783:
        /* <DEDUP_REMOVED lines=43> */
.L_x_31781:
[----:B------:R-:W-:Y:S05]  /*1ebe0*/  BSYNC.RECONVERGENT B3 ;  /* 0x0000000000037941 */ /* 0x000fea0003800200 */
.L_x_31780:
        /* <DEDUP_REMOVED lines=10> */
.L_x_31779:
[----:B------:R-:W-:Y:S05]  /*1ec90*/  BSYNC.RECONVERGENT B2 ;  /* 0x0000000000027941 */ /* 0x000fea0003800200 */
.L_x_31778:
        /* <DEDUP_REMOVED lines=20> */
.L_x_31789:
        /* <DEDUP_REMOVED lines=13> */
.L_x_31791:
[----:B------:R-:W-:Y:S05]  /*1eeb0*/  BSYNC.RECONVERGENT B4 ;  /* 0x0000000000047941 */ /* 0x000fea0003800200 */
.L_x_31790:
        /* <DEDUP_REMOVED lines=43> */
.L_x_31788:
[----:B------:R-:W-:Y:S05]  /*1f170*/  BSYNC.RECONVERGENT B3 ;  /* 0x0000000000037941 */ /* 0x000fea0003800200 */
.L_x_31787:
        /* <DEDUP_REMOVED lines=11> */
.L_x_31786:
[----:B------:R-:W-:Y:S05]  /*1f230*/  BSYNC.RECONVERGENT B2 ;  /* 0x0000000000027941 */ /* 0x000fea0003800200 */
.L_x_31785:
        /* <DEDUP_REMOVED lines=20> */
.L_x_31796:
        /* <DEDUP_REMOVED lines=13> */
.L_x_31798:
[----:B------:R-:W-:Y:S05]  /*1f450*/  BSYNC.RECONVERGENT B4 ;  /* 0x0000000000047941 */ /* 0x000fea0003800200 */
.L_x_31797:
        /* <DEDUP_REMOVED lines=43> */
.L_x_31795:
[----:B------:R-:W-:Y:S05]  /*1f710*/  BSYNC.RECONVERGENT B3 ;  /* 0x0000000000037941 */ /* 0x000fea0003800200 */
.L_x_31794:
        /* <DEDUP_REMOVED lines=10> */
.L_x_31793:
[----:B------:R-:W-:Y:S05]  /*1f7c0*/  BSYNC.RECONVERGENT B2 ;  /* 0x0000000000027941 */ /* 0x000fea0003800200 */
.L_x_31792:
        /* <DEDUP_REMOVED lines=19> */
.L_x_31802:
        /* <DEDUP_REMOVED lines=13> */
.L_x_31804:
[----:B------:R-:W-:Y:S05]  /*1f9d0*/  BSYNC.RECONVERGENT B3 ;  /* 0x0000000000037941 */ /* 0x000fea0003800200 */
.L_x_31803:
        /* <DEDUP_REMOVED lines=42> */
.L_x_31801:
[----:B------:R-:W-:Y:S05]  /*1fc80*/  BSYNC.RECONVERGENT B2 ;  /* 0x0000000000027941 */ /* 0x000fea0003800200 */
.L_x_31800:
        /* <DEDUP_REMOVED lines=12> */
.L_x_31749:
        /* <DEDUP_REMOVED lines=21> */
.L_x_31809:
        /* <DEDUP_REMOVED lines=13> */
.L_x_31811:
[----:B------:R-:W-:Y:S05]  /*1ff70*/  BSYNC.RECONVERGENT B4 ;  /* 0x0000000000047941 */ /* 0x000fea0003800200 */
.L_x_31810:
        /* <DEDUP_REMOVED lines=42> */
.L_x_31808:
[----:B------:R-:W-:Y:S05]  /*20220*/  BSYNC.RECONVERGENT B3 ;  /* 0x0000000000037941 */ /* 0x000fea0003800200 */
.L_x_31807:
        /* <DEDUP_REMOVED lines=9> */
.L_x_31806:
[----:B------:R-:W-:Y:S05]  /*202c0*/  BSYNC.RECONVERGENT B2 ;  /* 0x0000000000027941 */ /* 0x000fea0003800200 */
.L_x_31805:
        /* <DEDUP_REMOVED lines=17> */
.L_x_31816:
        /* <DEDUP_REMOVED lines=13> */
.L_x_31818:
[----:B------:R-:W-:Y:S05]  /*204b0*/  BSYNC.RECONVERGENT B4 ;  /* 0x0000000000047941 */ /* 0x000fea0003800200 */
.L_x_31817:
        /* <DEDUP_REMOVED lines=43> */
.L_x_31815:
[----:B------:R-:W-:Y:S05]  /*20770*/  BSYNC.RECONVERGENT B3 ;  /* 0x0000000000037941 */ /* 0x000fea0003800200 */
.L_x_31814:
        /* <DEDUP_REMOVED lines=9> */
.L_x_31813:
[----:B------:R-:W-:Y:S05]  /*20810*/  BSYNC.RECONVERGENT B2 ;  /* 0x0000000000027941 */ /* 0x000fea0003800200 */
.L_x_31812:
        /* <DEDUP_REMOVED lines=17> */
.L_x_31823:
        /* <DEDUP_REMOVED lines=13> */
.L_x_31825:
[----:B------:R-:W-:Y:S05]  /*20a00*/  BSYNC.RECONVERGENT B4 ;  /* 0x0000000000047941 */ /* 0x000fea0003800200 */
.L_x_31824:
        /* <DEDUP_REMOVED lines=43> */
.L_x_31822:
[----:B------:R-:W-:Y:S05]  /*20cc0*/  BSYNC.RECONVERGENT B3 ;  /* 0x0000000000037941 */ /* 0x000fea0003800200 */
.L_x_31821:
        /* <DEDUP_REMOVED lines=9> */
.L_x_31820:
[----:B------:R-:W-:Y:S05]  /*20d60*/  BSYNC.RECONVERGENT B2 ;  /* 0x0000000000027941 */ /* 0x000fea0003800200 */
.L_x_31819:
        /* <DEDUP_REMOVED lines=17> */
.L_x_31830:
        /* <DEDUP_REMOVED lines=13> */
.L_x_31832:
[----:B------:R-:W-:Y:S05]  /*20f50*/  BSYNC.RECONVERGENT B4 ;  /* 0x0000000000047941 */ /* 0x000fea0003800200 */
.L_x_31831:
        /* <DEDUP_REMOVED lines=43> */
.L_x_31829:
[----:B------:R-:W-:Y:S05]  /*21210*/  BSYNC.RECONVERGENT B3 ;  /* 0x0000000000037941 */ /* 0x000fea0003800200 */
.L_x_31828:
        /* <DEDUP_REMOVED lines=9> */
.L_x_31827:
[----:B------:R-:W-:Y:S05]  /*212b0*/  BSYNC.RECONVERGENT B2 ;  /* 0x0000000000027941 */ /* 0x000fea0003800200 */
.L_x_31826:
        /* <DEDUP_REMOVED lines=17> */
.L_x_31837:
        /* <DEDUP_REMOVED lines=13> */
.L_x_31839:
[----:B------:R-:W-:Y:S05]  /*214a0*/  BSYNC.RECONVERGENT B4 ;  /* 0x0000000000047941 */ /* 0x000fea0003800200 */
.L_x_31838:
        /* <DEDUP_REMOVED lines=43> */
.L_x_31836:
[----:B------:R-:W-:Y:S05]  /*21760*/  BSYNC.RECONVERGENT B3 ;  /* 0x0000000000037941 */ /* 0x000fea0003800200 */
.L_x_31835:
        /* <DEDUP_REMOVED lines=9> */
.L_x_31834:
[----:B------:R-:W-:Y:S05]  /*21800*/  BSYNC.RECONVERGENT B2 ;  /* 0x0000000000027941 */ /* 0x000fea0003800200 */
.L_x_31833:
        /* <DEDUP_REMOVED lines=17> */
.L_x_31844:
        /* <DEDUP_REMOVED lines=13> */
.L_x_31846:
[----:B------:R-:W-:Y:S05]  /*219f0*/  BSYNC.RECONVERGENT B4 ;  /* 0x0000000000047941 */ /* 0x000fea0003800200 */
.L_x_31845:
        /* <DEDUP_REMOVED lines=43> */
.L_x_31843:
[----:B------:R-:W-:Y:S05]  /*21cb0*/  BSYNC.RECONVERGENT B3 ;  /* 0x0000000000037941 */ /* 0x000fea0003800200 */
.L_x_31842:
        /* <DEDUP_REMOVED lines=9> */
.L_x_31841:
[----:B------:R-:W-:Y:S05]  /*21d50*/  BSYNC.RECONVERGENT B2 ;  /* 0x0000000000027941 */ /* 0x000fea0003800200 */
.L_x_31840:
        /* <DEDUP_REMOVED lines=17> */
.L_x_31851:
        /* <DEDUP_REMOVED lines=13> */
.L_x_31853:
[----:B------:R-:W-:Y:S05]  /*21f40*/  BSYNC.RECONVERGENT B4 ;  /* 0x0000000000047941 */ /* 0x000fea0003800200 */
.L_x_31852:
        /* <DEDUP_REMOVED lines=43> */
.L_x_31850:
[----:B------:R-:W-:Y:S05]  /*22200*/  BSYNC.RECONVERGENT B3 ;  /* 0x0000000000037941 */ /* 0x000fea0003800200 */
.L_x_31849:
        /* <DEDUP_REMOVED lines=9> */
.L_x_31848:
[----:B------:R-:W-:Y:S05]  /*222a0*/  BSYNC.RECONVERGENT B2 ;  /* 0x0000000000027941 */ /* 0x000fea0003800200 */
.L_x_31847:
        /* <DEDUP_REMOVED lines=16> */
.L_x_31856:
        /* <DEDUP_REMOVED lines=13> */
.L_x_31858:
[----:B------:R-:W-:Y:S05]  /*22480*/  BSYNC.RECONVERGENT B3 ;  /* 0x0000000000037941 */ /* 0x000fea0003800200 */
.L_x_31857:
        /* <DEDUP_REMOVED lines=43> */
.L_x_31855:
[----:B------:R-:W-:Y:S05]  /*22740*/  BSYNC.RECONVERGENT B2 ;  /* 0x0000000000027941 */ /* 0x000fea0003800200 */
.L_x_31854:
        /* <DEDUP_REMOVED lines=9> */
.L_x_31799:
[----:B------:R-:W-:Y:S05]  /*227e0*/  BSYNC.RECONVERGENT B1 ;  /* 0x0000000000017941 */ /* 0x000fea0003800200 */
.L_x_31748:
[----:B------:R-:W-:Y:S01]  /*227f0*/  VIADD R17, R204, 0xa0 ;  /* 0x000000a0cc117836 */ /* 0x000fe20000000000 */
[----:B------:R-:W-:Y:S03]  /*22800*/  BSSY.RECONVERGENT B1, `(.L_x_31859) ;  /* 0x000001a000017945 */ /* 0x000fe60003800200 */
[----:B------:R-:W-:-:S05]  /*22810*/  IMAD.WIDE.U32 R16, R17, 0x20, R218 ;  /* 0x0000002011107825 */ /* 0x000fca00078e00da */
        /* <DEDUP_REMOVED lines=24> */
.L_x_31860:
[----:B------:R-:W-:Y:S05]  /*229a0*/  BSYNC.RECONVERGENT B1 ;  /* 0x0000000000017941 */ /* 0x000fea0003800200 */
.L_x_31859:
[----:B------:R-:W-:Y:S04]  /*229b0*/  BSSY.RECONVERGENT B1, `(.L_x_31861) ;  /* 0x0000006000017945 */ /* 0x000fe80003800200 */
[----:B------:R-:W-:Y:S05]  /*229c0*/  @!P1 BRA `(.L_x_31862) ;  /* 0x0000000000109947 */ /* 0x000fea0003800000 */
[----:B------:R-:W2:Y:S01]  /*229d0*/  LDC.64 R72, c[0x0][0x390] ;  /* 0x0000e400ff487b82 */ /* 0x000ea20000000a00 */
[----:B01----:R-:W-:-:S05]  /*229e0*/  IADD3 R17, PT, PT, R205, 0xc0, RZ ;  /* 0x000000c0cd117810 */ /* 0x003fca0007ffe0ff */
[----:B--2---:R-:W-:-:S06]  /*229f0*/  IMAD.WIDE.U32 R72, R17, 0x10, R72 ;  /* 0x0000001011487825 */ /* 0x004fcc00078e0048 */
[----:B------:R-:W5:Y:S02]  /*22a00*/  LDG.E.128 R72, desc[UR8][R72.64] ;  /* 0x0000000848487981 */ /* 0x000f64000c1e1d00 */
.L_x_31862:
[----:B------:R-:W-:Y:S05]  /*22a10*/  BSYNC.RECONVERGENT B1 ;  /* 0x0000000000017941 */ /* 0x000fea0003800200 */
.L_x_31861:
[----:B------:R-:W-:Y:S04]  /*22a20*/  BSSY.RECONVERGENT B1, `(.L_x_31863) ;  /* 0x000057f000017945 */ /* 0x000fe80003800200 */
[----:B------:R-:W-:Y:S05]  /*22a30*/  @!P0 BRA `(.L_x_31864) ;  /* 0x0000002c00408947 */ /* 0x000fea0003800000 */
[----:B------:R-:W2:Y:S01]  /*22a40*/  LDC.64 R210, c[0x0][0x3a0] ;  /* 0x0000e800ffd27b82 */ /* 0x000ea20000000a00 */
[----:B01----:R-:W-:-:S04]  /*22a50*/  VIADD R17, R204, 0xc0 ;  /* 0x000000c0cc117836 */ /* 0x003fc80000000000 */
[----:B--2---:R-:W-:-:S05]  /*22a60*/  IMAD.WIDE.U32 R210, R17, 0x20, R210 ;  /* 0x0000002011d27825 */ /* 0x004fca00078e00d2 */
        /* <DEDUP_REMOVED lines=23> */
.L_x_31869:
        /* <DEDUP_REMOVED lines=13> */
.L_x_31871:
[----:B------:R-:W-:Y:S05]  /*22cb0*/  BSYNC.RECONVERGENT B4 ;  /* 0x0000000000047941 */ /* 0x000fea0003800200 */
.L_x_31870:
        /* <DEDUP_REMOVED lines=43> */
.L_x_31868:
[----:B------:R-:W-:Y:S05]  /*22f70*/  BSYNC.RECONVERGENT B3 ;  /* 0x0000000000037941 */ /* 0x000fea0003800200 */
.L_x_31867:
        /* <DEDUP_REMOVED lines=10> */
.L_x_31866:
[----:B------:R-:W-:Y:S05]  /*23020*/  BSYNC.RECONVERGENT B2 ;  /* 0x0000000000027941 */ /* 0x000fea0003800200 */
.L_x_31865:
        /* <DEDUP_REMOVED lines=20> */
.L_x_31876:
        /* <DEDUP_REMOVED lines=13> */
.L_x_31878:
[----:B------:R-:W-:Y:S05]  /*23240*/  BSYNC.RECONVERGENT B4 ;  /* 0x0000000000047941 */ /* 0x000fea0003800200 */
.L_x_31877:
        /* <DEDUP_REMOVED lines=43> */
.L_x_31875:
[----:B------:R-:W-:Y:S05]  /*23500*/  BSYNC.RECONVERGENT B3 ;  /* 0x0000000000037941 */ /* 0x000fea0003800200 */
.L_x_31874:
        /* <DEDUP_REMOVED lines=11> */
.L_x_31873:
[----:B------:R-:W-:Y:S05]  /*235c0*/  BSYNC.RECONVERGENT B2 ;  /* 0x0000000000027941 */ /* 0x000fea0003800200 */
.L_x_31872:
        /* <DEDUP_REMOVED lines=20> */
.L_x_31883:
        /* <DEDUP_REMOVED lines=13> */
.L_x_31885:
[----:B------:R-:W-:Y:S05]  /*237e0*/  BSYNC.RECONVERGENT B4 ;  /* 0x0000000000047941 */ /* 0x000fea0003800200 */
.L_x_31884:
        /* <DEDUP_REMOVED lines=43> */
.L_x_31882:
[----:B------:R-:W-:Y:S05]  /*23aa0*/  BSYNC.RECONVERGENT B3 ;  /* 0x0000000000037941 */ /* 0x000fea0003800200 */
.L_x_31881:
        /* <DEDUP_REMOVED lines=10> */
.L_x_31880:
[----:B------:R-:W-:Y:S05]  /*23b50*/  BSYNC.RECONVERGENT B2 ;  /* 0x0000000000027941 */ /* 0x000fea0003800200 */
.L_x_31879:
        /* <DEDUP_REMOVED lines=20> */
.L_x_31890:
        /* <DEDUP_REMOVED lines=13> */
.L_x_31892:
[----:B------:R-:W-:Y:S05]  /*23d70*/  BSYNC.RECONVERGENT B4 ;  /* 0x0000000000047941 */ /* 0x000fea0003800200 */
.L_x_31891:
        /* <DEDUP_REMOVED lines=43> */
.L_x_31889:
[----:B------:R-:W-:Y:S05]  /*24030*/  BSYNC.RECONVERGENT B3 ;  /* 0x0000000000037941 */ /* 0x000fea0003800200 */
.L_x_31888:
        /* <DEDUP_REMOVED lines=11> */
.L_x_31887:
[----:B------:R-:W-:Y:S05]  /*240f0*/  BSYNC.RECONVERGENT B2 ;  /* 0x0000000000027941 */ /* 0x000fea0003800200 */
.L_x_31886:
        /* <DEDUP_REMOVED lines=20> */
.L_x_31897:
        /* <DEDUP_REMOVED lines=13> */
.L_x_31899:
[----:B------:R-:W-:Y:S05]  /*24310*/  BSYNC.RECONVERGENT B4 ;  /* 0x0000000000047941 */ /* 0x000fea0003800200 */
.L_x_31898:
        /* <DEDUP_REMOVED lines=43> */
.L_x_31896:
[----:B------:R-:W-:Y:S05]  /*245d0*/  BSYNC.RECONVERGENT B3 ;  /* 0x0000000000037941 */ /* 0x000fea0003800200 */
.L_x_31895:
        /* <DEDUP_REMOVED lines=10> */
.L_x_31894:
[----:B------:R-:W-:Y:S05]  /*24680*/  BSYNC.RECONVERGENT B2 ;  /* 0x0000000000027941 */ /* 0x000fea0003800200 */
.L_x_31893:
        /* <DEDUP_REMOVED lines=20> */
.L_x_31904:
        /* <DEDUP_REMOVED lines=13> */
.L_x_31906:
[----:B------:R-:W-:Y:S05]  /*248a0*/  BSYNC.RECONVERGENT B4 ;  /* 0x0000000000047941 */ /* 0x000fea0003800200 */
.L_x_31905:
        /* <DEDUP_REMOVED lines=43> */
.L_x_31903:
[----:B------:R-:W-:Y:S05]  /*24b60*/  BSYNC.RECONVERGENT B3 ;  /* 0x0000000000037941 */ /* 0x000fea0003800200 */
.L_x_31902:
        /* <DEDUP_REMOVED lines=11> */
.L_x_31901:
[----:B------:R-:W-:Y:S05]  /*24c20*/  BSYNC.RECONVERGENT B2 ;  /* 0x0000000000027941 */ /* 0x000fea0003800200 */
.L_x_31900:
        /* <DEDUP_REMOVED lines=20> */
.L_x_31911:
        /* <DEDUP_REMOVED lines=13> */
.L_x_31913:
[----:B------:R-:W-:Y:S05]  /*24e40*/  BSYNC.RECONVERGENT B4 ;  /* 0x0000000000047941 */ /* 0x000fea0003800200 */
.L_x_31912:
        /* <DEDUP_REMOVED lines=43> */
.L_x_31910:
[----:B------:R-:W-:Y:S05]  /*25100*/  BSYNC.RECONVERGENT B3 ;  /* 0x0000000000037941 */ /* 0x000fea0003800200 */
.L_x_31909:
        /* <DEDUP_REMOVED lines=10> */
.L_x_31908:
[----:B------:R-:W-:Y:S05]  /*251b0*/  BSYNC.RECONVERGENT B2 ;  /* 0x0000000000027941 */ /* 0x000fea0003800200 */
.L_x_31907:
        /* <DEDUP_REMOVED lines=19> */
.L_x_31917:
        /* <DEDUP_REMOVED lines=13> */
.L_x_31919:
[----:B------:R-:W-:Y:S05]  /*253c0*/  BSYNC.RECONVERGENT B3 ;  /* 0x0000000000037941 */ /* 0x000fea0003800200 */
.L_x_31918:
        /* <DEDUP_REMOVED lines=42> */
.L_x_31916:
[----:B------:R-:W-:Y:S05]  /*25670*/  BSYNC.RECONVERGENT B2 ;  /* 0x0000000000027941 */ /* 0x000fea0003800200 */
.L_x_31915:
        /* <DEDUP_REMOVED lines=12> */
.L_x_31864:
[----:B------:R-:W-:Y:S01]  /*25740*/  BSSY.RECONVERGENT B2, `(.L_x_31920) ;  /* 0x0000057000027945 */ /* 0x000fe20003800200 */
[----:B------:R-:W-:Y:S01]  /*25750*/  IMAD.MOV.U32 R220, RZ, RZ, R206 ;  /* 0x000000ffffdc7224 */ /* 0x000fe200078e00ce */
[----:B01----:R-:W-:Y:S01]  /*25760*/  MOV R16, R207 ;  /* 0x000000cf00107202 */ /* 0x003fe20000000f00 */
        /* <DEDUP_REMOVED lines=18> */
.L_x_31924:
        /* <DEDUP_REMOVED lines=13> */
.L_x_31926:
[----:B------:R-:W-:Y:S05]  /*25960*/  BSYNC.RECONVERGENT B4 ;  /* 0x0000000000047941 */ /* 0x000fea0003800200 */
.L_x_31925:
        /* <DEDUP_REMOVED lines=42> */
.L_x_31923:
[----:B------:R-:W-:Y:S05]  /*25c10*/  BSYNC.RECONVERGENT B3 ;  /* 0x0000000000037941 */ /* 0x000fea0003800200 */
.L_x_31922:
        /* <DEDUP_REMOVED lines=9> */
.L_x_31921:
[----:B------:R-:W-:Y:S05]  /*25cb0*/  BSYNC.RECONVERGENT B2 ;  /* 0x0000000000027941 */ /* 0x000fea0003800200 */
.L_x_31920:
        /* <DEDUP_REMOVED lines=17> */
.L_x_31931:
        /* <DEDUP_REMOVED lines=13> */
.L_x_31933:
[----:B------:R-:W-:Y:S05]  /*25ea0*/  BSYNC.RECONVERGENT B4 ;  /* 0x0000000000047941 */ /* 0x000fea0003800200 */
.L_x_31932:
        /* <DEDUP_REMOVED lines=43> */
.L_x_31930:
[----:B------:R-:W-:Y:S05]  /*26160*/  BSYNC.RECONVERGENT B3 ;  /* 0x0000000000037941 */ /* 0x000fea0003800200 */
.L_x_31929:
        /* <DEDUP_REMOVED lines=10> */
.L_x_31928:
[----:B------:R-:W-:Y:S05]  /*26210*/  BSYNC.RECONVERGENT B2 ;  /* 0x0000000000027941 */ /* 0x000fea0003800200 */
.L_x_31927:
        /* <DEDUP_REMOVED lines=17> */
.L_x_31938:
        /* <DEDUP_REMOVED lines=13> */
.L_x_31940:
[----:B------:R-:W-:Y:S05]  /*26400*/  BSYNC.RECONVERGENT B4 ;  /* 0x0000000000047941 */ /* 0x000fea0003800200 */
.L_x_31939:
        /* <DEDUP_REMOVED lines=43> */
.L_x_31937:
[----:B------:R-:W-:Y:S05]  /*266c0*/  BSYNC.RECONVERGENT B3 ;  /* 0x0000000000037941 */ /* 0x000fea0003800200 */
.L_x_31936:
        /* <DEDUP_REMOVED lines=9> */
.L_x_31935:
[----:B------:R-:W-:Y:S05]  /*26760*/  BSYNC.RECONVERGENT B2 ;  /* 0x0000000000027941 */ /* 0x000fea0003800200 */
.L_x_31934:
        /* <DEDUP_REMOVED lines=17> */
.L_x_31945:
        /* <DEDUP_REMOVED lines=13> */
.L_x_31947:
[----:B------:R-:W-:Y:S05]  /*26950*/  BSYNC.RECONVERGENT B4 ;  /* 0x0000000000047941 */ /* 0x000fea0003800200 */
.L_x_31946:
        /* <DEDUP_REMOVED lines=43> */
.L_x_31944:
[----:B------:R-:W-:Y:S05]  /*26c10*/  BSYNC.RECONVERGENT B3 ;  /* 0x0000000000037941 */ /* 0x000fea0003800200 */
.L_x_31943:
        /* <DEDUP_REMOVED lines=10> */
.L_x_31942:
[----:B------:R-:W-:Y:S05]  /*26cc0*/  BSYNC.RECONVERGENT B2 ;  /* 0x0000000000027941 */ /* 0x000fea0003800200 */
.L_x_31941:
        /* <DEDUP_REMOVED lines=17> */
.L_x_31952:
        /* <DEDUP_REMOVED lines=13> */
.L_x_31954:
[----:B------:R-:W-:Y:S05]  /*26eb0*/  BSYNC.RECONVERGENT B4 ;  /* 0x0000000000047941 */ /* 0x000fea0003800200 */
.L_x_31953:
        /* <DEDUP_REMOVED lines=43> */
.L_x_31951:
[----:B------:R-:W-:Y:S05]  /*27170*/  BSYNC.RECONVERGENT B3 ;  /* 0x0000000000037941 */ /* 0x000fea0003800200 */
.L_x_31950:
        /* <DEDUP_REMOVED lines=9> */
.L_x_31949:
[----:B------:R-:W-:Y:S05]  /*27210*/  BSYNC.RECONVERGENT B2 ;  /* 0x0000000000027941 */ /* 0x000fea0003800200 */
.L_x_31948:
        /* <DEDUP_REMOVED lines=17> */
.L_x_31959:
        /* <DEDUP_REMOVED lines=13> */
.L_x_31961:
[----:B------:R-:W-:Y:S05]  /*27400*/  BSYNC.RECONVERGENT B4 ;  /* 0x0000000000047941 */ /* 0x000fea0003800200 */
.L_x_31960:
        /* <DEDUP_REMOVED lines=43> */
.L_x_31958:
[----:B------:R-:W-:Y:S05]  /*276c0*/  BSYNC.RECONVERGENT B3 ;  /* 0x0000000000037941 */ /* 0x000fea0003800200 */
.L_x_31957:
        /* <DEDUP_REMOVED lines=10> */
.L_x_31956:
[----:B------:R-:W-:Y:S05]  /*27770*/  BSYNC.RECONVERGENT B2 ;  /* 0x0000000000027941 */ /* 0x000fea0003800200 */
.L_x_31955:
        /* <DEDUP_REMOVED lines=17> */
.L_x_31966:
        /* <DEDUP_REMOVED lines=13> */
.L_x_31968:
[----:B------:R-:W-:Y:S05]  /*27960*/  BSYNC.RECONVERGENT B4 ;  /* 0x0000000000047941 */ /* 0x000fea0003800200 */
.L_x_31967:
        /* <DEDUP_REMOVED lines=43> */
.L_x_31965:
[----:B------:R-:W-:Y:S05]  /*27c20*/  BSYNC.RECONVERGENT B3 ;  /* 0x0000000000037941 */ /* 0x000fea0003800200 */
.L_x_31964:
        /* <DEDUP_REMOVED lines=9> */
.L_x_31963:
[----:B------:R-:W-:Y:S05]  /*27cc0*/  BSYNC.RECONVERGENT B2 ;  /* 0x0000000000027941 */ /* 0x000fea0003800200 */
.L_x_31962:
        /* <DEDUP_REMOVED lines=16> */
.L_x_31971:
        /* <DEDUP_REMOVED lines=13> */
.L_x_31973:
[----:B------:R-:W-:Y:S05]  /*27ea0*/  BSYNC.RECONVERGENT B3 ;  /* 0x0000000000037941 */ /* 0x000fea0003800200 */
.L_x_31972:
        /* <DEDUP_REMOVED lines=43> */
.L_x_31970:
[----:B------:R-:W-:Y:S05]  /*28160*/  BSYNC.RECONVERGENT B2 ;  /* 0x0000000000027941 */ /* 0x000fea0003800200 */
.L_x_31969:
        /* <DEDUP_REMOVED lines=10> */
.L_x_31914:
[----:B------:R-:W-:Y:S05]  /*28210*/  BSYNC.RECONVERGENT B1 ;  /* 0x0000000000017941 */ /* 0x000fea0003800200 */
.L_x_31863:
[----:B------:R-:W-:Y:S01]  /*28220*/  IADD3 R207, PT, PT, R204, 0xc0, RZ ;  /* 0x000000c0cccf7810 */ /* 0x000fe20007ffe0ff */
[----:B------:R-:W-:Y:S01]  /*28230*/  BSSY.RECONVERGENT B1, `(.L_x_31974) ;  /* 0x000001b000017945 */ /* 0x000fe20003800200 */
[----:B------:R-:W-:-:S03]  /*28240*/  VIADD R221, R205, 0xe0 ;  /* 0x000000e0cddd7836 */ /* 0x000fc60000000000 */
[----:B------:R-:W-:-:S05]  /*28250*/  IMAD.WIDE.U32 R206, R207, 0x20, R218 ;  /* 0x00000020cfce7825 */ /* 0x000fca00078e00da */
[----:B-----5:R0:W-:Y:S04]  /*28260*/  STG.E.128 desc[UR8][R206.64], R20 ;  /* 0x00000014ce007986 */ /* 0x0201e8000c101d08 */
[----:B------:R0:W-:Y:S01]  /*28270*/  STG.E.128 desc[UR8][R206.64+0x10], R16 ;  /* 0x00001010ce007986 */ /* 0x0001e2000c101d08 */
[----:B------:R-:W-:Y:S05]  /*28280*/  @!P1 BRA `(.L_x_31975) ;  /* 0x0000000000549947 */ /* 0x000fea0003800000 */
[----:B------:R-:W-:Y:S01]  /*28290*/  SHF.L.U32 R209, R2, 0x10, RZ ;  /* 0x0000001002d17819 */ /* 0x000fe200000006ff */
[----:B0-----:R-:W0:Y:S01]  /*282a0*/  LDC.64 R206, c[0x0][0x3b0] ;  /* 0x0000ec00ffce7b82 */ /* 0x001e220000000a00 */
[----:B------:R-:W-:Y:S01]  /*282b0*/  LOP3.LUT R208, R0, 0xffff, RZ, 0xc0, !PT ;  /* 0x0000ffff00d07812 */ /* 0x000fe200078ec0ff */
[----:B------:R-:W-:Y:S01]  /*282c0*/  VIADD R205, R205, 0xc0 ;  /* 0x000000c0cdcd7836 */ /* 0x000fe20000000000 */
        /* <DEDUP_REMOVED lines=17> */
.L_x_31975:
[----:B------:R-:W-:Y:S05]  /*283e0*/  BSYNC.RECONVERGENT B1 ;  /* 0x0000000000017941 */ /* 0x000fea0003800200 */
.L_x_31974:
[----:B------:R-:W-:Y:S04]  /*283f0*/  BSSY.RECONVERGENT B1, `(.L_x_31976) ;  /* 0x0000005000017945 */ /* 0x000fe80003800200 */
[----:B------:R-:W-:Y:S05]  /*28400*/  @!P1 BRA `(.L_x_31977) ;  /* 0x00000000000c9947 */ /* 0x000fea0003800000 */
[----:B------:R-:W2:Y:S02]  /*28410*/  LDC.64 R72, c[0x0][0x390] ;  /* 0x0000e400ff487b82 */ /* 0x000ea40000000a00 */
[----:B--2---:R-:W-:-:S06]  /*28420*/  IMAD.WIDE.U32 R72, R221, 0x10, R72 ;  /* 0x00000010dd487825 */ /* 0x004fcc00078e0048 */
[----:B------:R-:W5:Y:S02]  /*28430*/  LDG.E.128 R72, desc[UR8][R72.64] ;  /* 0x0000000848487981 */ /* 0x000f64000c1e1d00 */
.L_x_31977:
[----:B------:R-:W-:Y:S05]  /*28440*/  BSYNC.RECONVERGENT B1 ;  /* 0x0000000000017941 */ /* 0x000fea0003800200 */
.L_x_31976:
[----:B------:R-:W-:Y:S01]  /*28450*/  BSSY.RECONVERGENT B1, `(.L_x_31978) ;  /* 0x0000581000017945 */ /* 0x000fe20003800200 */
[----:B------:R-:W-:-:S03]  /*28460*/  IADD3 R223, PT, PT, R204, 0xe0, RZ ;  /* 0x000000e0ccdf7810 */ /* 0x000fc60007ffe0ff */
[----:B------:R-:W-:Y:S05]  /*28470*/  @!P0 BRA `(.L_x_31979) ;  /* 0x0000002c00408947 */ /* 0x000fea0003800000 */
[----:B------:R-:W2:Y:S02]  /*28480*/  LDC.64 R226, c[0x0][0x3a0] ;  /* 0x0000e800ffe27b82 */ /* 0x000ea40000000a00 */
[----:B--2---:R-:W-:-:S05]  /*28490*/  IMAD.WIDE.U32 R226, R223, 0x20, R226 ;  /* 0x00000020dfe27825 */ /* 0x004fca00078e00e2 */
[----:B-1----:R1:W5:Y:S04]  /*284a0*/  LDG.E.128 R208, desc[UR8][R226.64] ;  /* 0x00000008e2d07981 */ /* 0x002368000c1e1d00 */
[----:B0-----:R1:W5:Y:S01]  /*284b0*/  LDG.E.128 R204, desc[UR8][R226.64+0x10] ;  /* 0x00001008e2cc7981 */ /* 0x001362000c1e1d00 */
[----:B------:R-:W-:Y:S01]  /*284c0*/  ISETP.GT.AND P0, PT, R217, RZ, PT ;  /* 0x000000ffd900720c */ /* 0x000fe20003f04270 */
[----:B------:R-:W-:-:S12]  /*284d0*/  BSSY.RECONVERGENT B2, `(.L_x_31980) ;  /* 0x0000058000027945 */ /* 0x000fd80003800200 */
[----:B------:R-:W-:Y:S01]  /*284e0*/  @!P0 IMAD.MOV.U32 R222, RZ, RZ, R220 ;  /* 0x000000ffffde8224 */ /* 0x000fe200078e00dc */
[----:B------:R-:W-:Y:S01]  /*284f0*/  @!P0 MOV R217, R224 ;  /* 0x000000e000d98202 */ /* 0x000fe20000000f00 */
[----:B-1----:R-:W-:Y:S06]  /*28500*/  @!P0 BRA `(.L_x_31981) ;  /* 0x0000000400508947 */ /* 0x002fec0003800000 */
        /* <DEDUP_REMOVED lines=16> */
.L_x_31984:
        /* <DEDUP_REMOVED lines=13> */
.L_x_31986:
[----:B------:R-:W-:Y:S05]  /*286e0*/  BSYNC.RECONVERGENT B4 ;  /* 0x0000000000047941 */ /* 0x000fea0003800200 */
.L_x_31985:
        /* <DEDUP_REMOVED lines=43> */
.L_x_31983:
[----:B------:R-:W-:Y:S05]  /*289a0*/  BSYNC.RECONVERGENT B3 ;  /* 0x0000000000037941 */ /* 0x000fea0003800200 */
.L_x_31982:
        /* <DEDUP_REMOVED lines=10> */
.L_x_31981:
[----:B------:R-:W-:Y:S05]  /*28a50*/  BSYNC.RECONVERGENT B2 ;  /* 0x0000000000027941 */ /* 0x000fea0003800200 */
.L_x_31980:
        /* <DEDUP_REMOVED lines=20> */
.L_x_31991:
        /* <DEDUP_REMOVED lines=13> */
.L_x_31993:
[----:B------:R-:W-:Y:S05]  /*28c70*/  BSYNC.RECONVERGENT B4 ;  /* 0x0000000000047941 */ /* 0x000fea0003800200 */
.L_x_31992:
        /* <DEDUP_REMOVED lines=43> */
.L_x_31990:
[----:B------:R-:W-:Y:S05]  /*28f30*/  BSYNC.RECONVERGENT B3 ;  /* 0x0000000000037941 */ /* 0x000fea0003800200 */
.L_x_31989:
        /* <DEDUP_REMOVED lines=11> */
.L_x_31988:
[----:B------:R-:W-:Y:S05]  /*28ff0*/  BSYNC.RECONVERGENT B2 ;  /* 0x0000000000027941 */ /* 0x000fea0003800200 */
.L_x_31987:
        /* <DEDUP_REMOVED lines=20> */
.L_x_31998:
        /* <DEDUP_REMOVED lines=13> */
.L_x_32000:
[----:B------:R-:W-:Y:S05]  /*29210*/  BSYNC.RECONVERGENT B4 ;  /* 0x0000000000047941 */ /* 0x000fea0003800200 */
.L_x_31999:
        /* <DEDUP_REMOVED lines=43> */
.L_x_31997:
[----:B------:R-:W-:Y:S05]  /*294d0*/  BSYNC.RECONVERGENT B3 ;  /* 0x0000000000037941 */ /* 0x000fea0003800200 */
.L_x_31996:
        /* <DEDUP_REMOVED lines=10> */
.L_x_31995:
[----:B------:R-:W-:Y:S05]  /*29580*/  BSYNC.RECONVERGENT B2 ;  /* 0x0000000000027941 */ /* 0x000fea0003800200 */
.L_x_31994:
        /* <DEDUP_REMOVED lines=20> */
.L_x_32005:
        /* <DEDUP_REMOVED lines=13> */
.L_x_32007:
[----:B------:R-:W-:Y:S05]  /*297a0*/  BSYNC.RECONVERGENT B4 ;  /* 0x0000000000047941 */ /* 0x000fea0003800200 */
.L_x_32006:
        /* <DEDUP_REMOVED lines=43> */
.L_x_32004:
[----:B------:R-:W-:Y:S05]  /*29a60*/  BSYNC.RECONVERGENT B3 ;  /* 0x0000000000037941 */ /* 0x000fea0003800200 */
.L_x_32003:
        /* <DEDUP_REMOVED lines=11> */
.L_x_32002:
[----:B------:R-:W-:Y:S05]  /*29b20*/  BSYNC.RECONVERGENT B2 ;  /* 0x0000000000027941 */ /* 0x000fea0003800200 */
.L_x_32001:
        /* <DEDUP_REMOVED lines=20> */
.L_x_32012:
        /* <DEDUP_REMOVED lines=13> */
.L_x_32014:
[----:B------:R-:W-:Y:S05]  /*29d40*/  BSYNC.RECONVERGENT B4 ;  /* 0x0000000000047941 */ /* 0x000fea0003800200 */
.L_x_32013:
        /* <DEDUP_REMOVED lines=43> */
.L_x_32011:
[----:B------:R-:W-:Y:S05]  /*2a000*/  BSYNC.RECONVERGENT B3 ;  /* 0x0000000000037941 */ /* 0x000fea0003800200 */
.L_x_32010:
        /* <DEDUP_REMOVED lines=10> */
.L_x_32009:
[----:B------:R-:W-:Y:S05]  /*2a0b0*/  BSYNC.RECONVERGENT B2 ;  /* 0x0000000000027941 */ /* 0x000fea0003800200 */
.L_x_32008:
        /* <DEDUP_REMOVED lines=20> */
.L_x_32019:
        /* <DEDUP_REMOVED lines=13> */
.L_x_32021:
[----:B------:R-:W-:Y:S05]  /*2a2d0*/  BSYNC.RECONVERGENT B4 ;  /* 0x0000000000047941 */ /* 0x000fea0003800200 */
.L_x_32020:
        /* <DEDUP_REMOVED lines=43> */
.L_x_32018:
[----:B------:R-:W-:Y:S05]  /*2a590*/  BSYNC.RECONVERGENT B3 ;  /* 0x0000000000037941 */ /* 0x000fea0003800200 */
.L_x_32017:
        /* <DEDUP_REMOVED lines=11> */
.L_x_32016:
[----:B------:R-:W-:Y:S05]  /*2a650*/  BSYNC.RECONVERGENT B2 ;  /* 0x0000000000027941 */ /* 0x000fea0003800200 */
.L_x_32015:
        /* <DEDUP_REMOVED lines=20> */
.L_x_32026:
        /* <DEDUP_REMOVED lines=13> */
.L_x_32028:
[----:B------:R-:W-:Y:S05]  /*2a870*/  BSYNC.RECONVERGENT B4 ;  /* 0x0000000000047941 */ /* 0x000fea0003800200 */
.L_x_32027:
        /* <DEDUP_REMOVED lines=43> */
.L_x_32025:
[----:B------:R-:W-:Y:S05]  /*2ab30*/  BSYNC.RECONVERGENT B3 ;  /* 0x0000000000037941 */ /* 0x000fea0003800200 */
.L_x_32024:
        /* <DEDUP_REMOVED lines=10> */
.L_x_32023:
[----:B------:R-:W-:Y:S05]  /*2abe0*/  BSYNC.RECONVERGENT B2 ;  /* 0x0000000000027941 */ /* 0x000fea0003800200 */
.L_x_32022:
        /* <DEDUP_REMOVED lines=19> */
.L_x_32032:
        /* <DEDUP_REMOVED lines=13> */
.L_x_32034:
[----:B------:R-:W-:Y:S05]  /*2adf0*/  BSYNC.RECONVERGENT B3 ;  /* 0x0000000000037941 */ /* 0x000fea0003800200 */
.L_x_32033:
        /* <DEDUP_REMOVED lines=43> */
.L_x_32031:
[----:B------:R-:W-:Y:S05]  /*2b0b0*/  BSYNC.RECONVERGENT B2 ;  /* 0x0000000000027941 */ /* 0x000fea0003800200 */
.L_x_32030:
        /* <DEDUP_REMOVED lines=12> */
.L_x_31979:
        /* <DEDUP_REMOVED lines=21> */
.L_x_32039:
        /* <DEDUP_REMOVED lines=13> */
.L_x_32041:
[----:B------:R-:W-:Y:S05]  /*2b3a0*/  BSYNC.RECONVERGENT B4 ;  /* 0x0000000000047941 */ /* 0x000fea0003800200 */
.L_x_32040:
[----:B0-----:R-:W-:Y:S01]  /*2b3b0*/  IMAD.WIDE.U32 R206, R216, -0x326172a9, RZ ;  /* 0xcd9e8d57d8ce7825 */ /* 0x001fe200078e00ff */
        /* <DEDUP_REMOVED lines=42> */
.L_x_32038:
[----:B------:R-:W-:Y:S05]  /*2b660*/  BSYNC.RECONVERGENT B3 ;  /* 0x0000000000037941 */ /* 0x000fea0003800200 */
.L_x_32037:
[----:B------:R-:W-:Y:S01]  /*2b670*/  I2FP.F32.U32 R8, R8 ;  /* 0x0000000800087245 */ /* 0x000fe20000201000 */
[----:B------:R-:W-:Y:S02]  /*2b680*/  HFMA2 R205, -RZ, RZ, 0.1171875, 0 ;  /* 0x2f800000ffcd7431 */ /* 0x000fe400000001ff */
[----:B0----5:R-:W-:-:S03]  /*2b690*/  IMAD.U32 R206, R72, 0x10000, RZ ;  /* 0x0001000048ce7824 */ /* 0x021fc600078e00ff */
[----:B------:R-:W-:Y:S01]  /*2b6a0*/  FFMA.FTZ R8, R8, R205, 1.1641532182693481445e-10 ;  /* 0x2f00000008087423 */ /* 0x000fe200000100cd */
[----:B------:R-:W-:-:S04]  /*2b6b0*/  FMUL.FTZ R206, R206, UR13 ;  /* 0x0000000dcece7c20 */ /* 0x000fc80008410000 */
[----:B------:R-:W-:Y:S01]  /*2b6c0*/  FMUL.FTZ R206, R206, UR12 ;  /* 0x0000000ccece7c20 */ /* 0x000fe20008410000 */
[----:B------:R-:W-:-:S04]  /*2b6d0*/  FSETP.GTU.FTZ.AND P0, PT, R8, UR10, PT ;  /* 0x0000000a08007c0b */ /* 0x000fc8000bf1c000 */
[----:B------:R-:W-:Y:S02]  /*2b6e0*/  SEL R8, RZ, 0x1, P0 ;  /* 0x00000001ff087807 */ /* 0x000fe40000000000 */
[----:B------:R-:W-:-:S07]  /*2b6f0*/  FSEL R208, R206, RZ, !P0 ;  /* 0x000000ffced07208 */ /* 0x000fce0004000000 */
.L_x_32036:
[----:B------:R-:W-:Y:S05]  /*2b700*/  BSYNC.RECONVERGENT B2 ;  /* 0x0000000000027941 */ /* 0x000fea0003800200 */
.L_x_32035:
        /* <DEDUP_REMOVED lines=17> */
.L_x_32046:
        /* <DEDUP_REMOVED lines=13> */
.L_x_32048:
[----:B------:R-:W-:Y:S05]  /*2b8f0*/  BSYNC.RECONVERGENT B4 ;  /* 0x0000000000047941 */ /* 0x000fea0003800200 */
.L_x_32047:
        /* <DEDUP_REMOVED lines=43> */
.L_x_32045:
[----:B------:R-:W-:Y:S05]  /*2bbb0*/  BSYNC.RECONVERGENT B3 ;  /* 0x0000000000037941 */ /* 0x000fea0003800200 */
.L_x_32044:
[----:B-----5:R-:W-:Y:S01]  /*2bbc0*/  PRMT R204, R72, 0x7632, R204 ;  /* 0x0000763248cc7816 */ /* 0x020fe200000000cc */
[----:B0-----:R-:W-:Y:S01]  /*2bbd0*/  IMAD.MOV.U32 R206, RZ, RZ, 0x2f800000 ;  /* 0x2f800000ffce7424 */ /* 0x001fe200078e00ff */
        /* <DEDUP_REMOVED lines=8> */
.L_x_32043:
[----:B------:R-:W-:Y:S05]  /*2bc60*/  BSYNC.RECONVERGENT B2 ;  /* 0x0000000000027941 */ /* 0x000fea0003800200 */
.L_x_32042:
        /* <DEDUP_REMOVED lines=17> */
.L_x_32053:
        /* <DEDUP_REMOVED lines=13> */
.L_x_32055:
[----:B------:R-:W-:Y:S05]  /*2be50*/  BSYNC.RECONVERGENT B4 ;  /* 0x0000000000047941 */ /* 0x000fea0003800200 */
.L_x_32054:
[----:B0-----:R-:W-:Y:S01]  /*2be60*/  IMAD.WIDE.U32 R206, R216, -0x326172a9, RZ ;  /* 0xcd9e8d57d8ce7825 */ /* 0x001fe200078e00ff */
        /* <DEDUP_REMOVED lines=42> */
.L_x_32052:
[----:B------:R-:W-:Y:S05]  /*2c110*/  BSYNC.RECONVERGENT B3 ;  /* 0x0000000000037941 */ /* 0x000fea0003800200 */
.L_x_32051:
        /* <DEDUP_REMOVED lines=9> */
.L_x_32050:
[----:B------:R-:W-:Y:S05]  /*2c1b0*/  BSYNC.RECONVERGENT B2 ;  /* 0x0000000000027941 */ /* 0x000fea0003800200 */
.L_x_32049:
        /* <DEDUP_REMOVED lines=17> */
.L_x_32060:
[----:B------:R-:W-:Y:S01]  /*2c2d0*/  IADD3 R214, PT, PT, R214, 0x1, RZ ;  /* 0x00000001d6d67810 */ /* 0x000fe20007ffe0ff */
[----:B------:R-:W-:Y:S03]  /*2c2e0*/  BSSY.RECONVERGENT B4, `(.L_x_32061) ;  /* 0x000000c000047945 */ /* 0x000fe60003800200 */
[C---:B------:R-:W-:Y:S01]  /*2c2f0*/  ISETP.NE.AND P0, PT, R214.reuse, RZ, PT ;  /* 0x000000ffd600720c */ /* 0x040fe20003f05270 */
[----:B0-----:R-:W-:-:S12]  /*2c300*/  IMAD.WIDE.U32 R206, R214, -0x2daee0ad, RZ ;  /* 0xd2511f53d6ce7825 */ /* 0x001fd800078e00ff */
        /* <DEDUP_REMOVED lines=9> */
.L_x_32062:
[----:B------:R-:W-:Y:S05]  /*2c3a0*/  BSYNC.RECONVERGENT B4 ;  /* 0x0000000000047941 */ /* 0x000fea0003800200 */
.L_x_32061:
        /* <DEDUP_REMOVED lines=43> */
.L_x_32059:
[----:B------:R-:W-:Y:S05]  /*2c660*/  BSYNC.RECONVERGENT B3 ;  /* 0x0000000000037941 */ /* 0x000fea0003800200 */
.L_x_32058:
        /* <DEDUP_REMOVED lines=10> */
.L_x_32057:
[----:B------:R-:W-:Y:S05]  /*2c710*/  BSYNC.RECONVERGENT B2 ;  /* 0x0000000000027941 */ /* 0x000fea0003800200 */
.L_x_32056:
        /* <DEDUP_REMOVED lines=17> */
.L_x_32067:
        /* <DEDUP_REMOVED lines=13> */
.L_x_32069:
[----:B------:R-:W-:Y:S05]  /*2c900*/  BSYNC.RECONVERGENT B4 ;  /* 0x0000000000047941 */ /* 0x000fea0003800200 */
.L_x_32068:
        /* <DEDUP_REMOVED lines=43> */
.L_x_32066:
[----:B------:R-:W-:Y:S05]  /*2cbc0*/  BSYNC.RECONVERGENT B3 ;  /* 0x0000000000037941 */ /* 0x000fea0003800200 */
.L_x_32065:
        /* <DEDUP_REMOVED lines=9> */
.L_x_32064:
[----:B------:R-:W-:Y:S05]  /*2cc60*/  BSYNC.RECONVERGENT B2 ;  /* 0x0000000000027941 */ /* 0x000fea0003800200 */
.L_x_32063:
        /* <DEDUP_REMOVED lines=17> */
.L_x_32074:
        /* <DEDUP_REMOVED lines=13> */
.L_x_32076:
[----:B------:R-:W-:Y:S05]  /*2ce50*/  BSYNC.RECONVERGENT B4 ;  /* 0x0000000000047941 */ /* 0x000fea0003800200 */
.L_x_32075:
        /* <DEDUP_REMOVED lines=43> */
.L_x_32073:
[----:B------:R-:W-:Y:S05]  /*2d110*/  BSYNC.RECONVERGENT B3 ;  /* 0x0000000000037941 */ /* 0x000fea0003800200 */
.L_x_32072:
        /* <DEDUP_REMOVED lines=10> */
.L_x_32071:
[----:B------:R-:W-:Y:S05]  /*2d1c0*/  BSYNC.RECONVERGENT B2 ;  /* 0x0000000000027941 */ /* 0x000fea0003800200 */
.L_x_32070:
        /* <DEDUP_REMOVED lines=17> */
.L_x_32081:
        /* <DEDUP_REMOVED lines=13> */
.L_x_32083:
[----:B------:R-:W-:Y:S05]  /*2d3b0*/  BSYNC.RECONVERGENT B4 ;  /* 0x0000000000047941 */ /* 0x000fea0003800200 */
.L_x_32082:
        /* <DEDUP_REMOVED lines=43> */
.L_x_32080:
[----:B------:R-:W-:Y:S05]  /*2d670*/  BSYNC.RECONVERGENT B3 ;  /* 0x0000000000037941 */ /* 0x000fea0003800200 */
.L_x_32079:
        /* <DEDUP_REMOVED lines=9> */
.L_x_32078:
[----:B------:R-:W-:Y:S05]  /*2d710*/  BSYNC.RECONVERGENT B2 ;  /* 0x0000000000027941 */ /* 0x000fea0003800200 */
.L_x_32077:
        /* <DEDUP_REMOVED lines=16> */
.L_x_32086:
        /* <DEDUP_REMOVED lines=13> */
.L_x_32088:
[----:B------:R-:W-:Y:S05]  /*2d8f0*/  BSYNC.RECONVERGENT B3 ;  /* 0x0000000000037941 */ /* 0x000fea0003800200 */
.L_x_32087:
        /* <DEDUP_REMOVED lines=43> */
.L_x_32085:
[----:B------:R-:W-:Y:S05]  /*2dbb0*/  BSYNC.RECONVERGENT B2 ;  /* 0x0000000000027941 */ /* 0x000fea0003800200 */
.L_x_32084:
        /* <DEDUP_REMOVED lines=10> */
.L_x_32029:
[----:B------:R-:W-:Y:S05]  /*2dc60*/  BSYNC.RECONVERGENT B1 ;  /* 0x0000000000017941 */ /* 0x000fea0003800200 */
.L_x_31978:
[----:B------:R-:W-:Y:S01]  /*2dc70*/  FADD.FTZ R224, RZ, R68 ;  /* 0x00000044ffe07221 */ /* 0x000fe20000010000 */
[----:B------:R-:W-:Y:S01]  /*2dc80*/  IMAD.WIDE.U32 R218, R223, 0x20, R218 ;  /* 0x00000020dfda7825 */ /* 0x000fe200078e00da */
[----:B------:R-:W-:Y:S01]  /*2dc90*/  LOP3.LUT P0, RZ, R11, 0x1f, RZ, 0xc0, !PT ;  /* 0x0000001f0bff7812 */ /* 0x000fe2000780c0ff */
[----:B------:R-:W-:Y:S02]  /*2dca0*/  BSSY.RECONVERGENT B1, `(.L_x_32089) ;  /* 0x0000056000017945 */ /* 0x000fe40003800200 */
        /* <DEDUP_REMOVED lines=85> */
.L_x_32090:
[----:B------:R-:W-:Y:S05]  /*2e200*/  BSYNC.RECONVERGENT B1 ;  /* 0x0000000000017941 */ /* 0x000fea0003800200 */
.L_x_32089:
[----:B------:R-:W-:Y:S01]  /*2e210*/  UMOV UR33, 0xffffffff ;  /* 0xffffffff00217882 */ /* 0x000fe20000000000 */
[----:B------:R-:W-:Y:S02]  /*2e220*/  FADD.FTZ R230, R230, R207 ;  /* 0x000000cfe6e67221 */ /* 0x000fe40000010000 */
[----:B------:R-:W-:Y:S05]  /*2e230*/  BRA.DIV UR33, `(.L_x_32091) ;  /* 0x0000001a21a87947 */ /* 0x000fea000b800000 */
        /* <DEDUP_REMOVED lines=149> */
.L_x_32106:
[----:B------:R-:W-:Y:S01]  /*2eb90*/  FMUL.FTZ R11, R217, R217 ;  /* 0x000000d9d90b7220 */ /* 0x000fe20000410000 */
[----:B------:R-:W-:Y:S01]  /*2eba0*/  ISETP.NE.AND P1, PT, RZ, UR11, PT ;  /* 0x0000000bff007c0c */ /* 0x000fe2000bf25270 */
[----:B01----:R-:W-:Y:S01]  /*2ebb0*/  FADD.FTZ R221, R221, R228 ;  /* 0x000000e4dddd7221 */ /* 0x003fe20000010000 */
[----:B------:R-:W0:Y:S01]  /*2ebc0*/  @!P0 LDC.64 R226, c[0x0][0x3c0] ;  /* 0x0000f000ffe28b82 */ /* 0x000e220000000a00 */
[----:B------:R-:W-:Y:S01]  /*2ebd0*/  BSSY.RECONVERGENT B1, `(.L_x_32092) ;  /* 0x000010a000017945 */ /* 0x000fe20003800200 */
[----:B------:R-:W-:Y:S01]  /*2ebe0*/  FSEL R11, R11, RZ, P1 ;  /* 0x000000ff0b0b7208 */ /* 0x000fe20000800000 */
[----:B------:R-:W-:-:S04]  /*2ebf0*/  FFMA.FTZ R218, R221, R218, UR14 ;  /* 0x0000000eddda7e23 */ /* 0x000fc800080100da */
[----:B------:R-:W-:Y:S01]  /*2ec00*/  FADD.FTZ R11, R218, R11 ;  /* 0x0000000bda0b7221 */ /* 0x000fe20000010000 */
[----:B------:R-:W1:Y:S05]  /*2ec10*/  @!P0 LDC.64 R224, c[0x0][0x3c8] ;  /* 0x0000f200ffe08b82 */ /* 0x000e6a0000000a00 */
[----:B------:R-:W2:Y:S01]  /*2ec20*/  MUFU.RSQ R11, R11 ;  /* 0x0000000b000b7308 */ /* 0x000ea20000001400 */
[----:B0-----:R-:W-:-:S05]  /*2ec30*/  @!P0 IMAD.WIDE R226, R215, 0x4, R226 ;  /* 0x00000004d7e28825 */ /* 0x001fca00078e02e2 */
[----:B------:R0:W-:Y:S01]  /*2ec40*/  @!P0 STG.E desc[UR8][R226.64], R217 ;  /* 0x000000d9e2008986 */ /* 0x0001e2000c101908 */
[----:B-1----:R-:W-:-:S05]  /*2ec50*/  @!P0 IMAD.WIDE R224, R215, 0x4, R224 ;  /* 0x00000004d7e08825 */ /* 0x002fca00078e02e0 */
[----:B--2---:R0:W-:Y:S01]  /*2ec60*/  @!P0 STG.E desc[UR8][R224.64], R11 ;  /* 0x0000000be0008986 */ /* 0x0041e2000c101908 */
[----:B------:R-:W-:-:S13]  /*2ec70*/  ISETP.GE.AND P0, PT, R9, 0x1, PT ;  /* 0x000000010900780c */ /* 0x000fda0003f06270 */
[----:B0-----:R-:W-:Y:S05]  /*2ec80*/  @!P0 BRA `(.L_x_32093) ;  /* 0x0000000c00f88947 */ /* 0x001fea0003800000 */
        /* <DEDUP_REMOVED lines=11> */
[----:B------:R-:W-:Y:S01]  /*2ed40*/  SHF.R.S32.HI R17, RZ, 0x1f, R12 ;  /* 0x0000001fff117819 */ /* 0x000fe2000001140c */
[----:B------:R-:W-:Y:S01]  /*2ed50*/  FADD.FTZ R51, -R9, R19 ;  /* 0x0000001309337221 */ /* 0x000fe20000010100 */
[C---:B------:R-:W-:Y:S01]  /*2ed60*/  FMUL.FTZ R21, R11.reuse, R70 ;  /* 0x000000460b157220 */ /* 0x040fe20000410000 */
[C---:B------:R-:W-:Y:S01]  /*2ed70*/  FMUL.FTZ R19, R11.reuse, R68 ;  /* 0x000000440b137220 */ /* 0x040fe20000410000 */
[----:B------:R-:W-:Y:S01]  /*2ed80*/  FMUL.FTZ R218, R11, R218 ;  /* 0x000000da0bda7220 */ /* 0x000fe20000410000 */
[----:B------:R-:W-:Y:S01]  /*2ed90*/  FADD.FTZ R246, -R9, R45 ;  /* 0x0000002d09f67221 */ /* 0x000fe20000010100 */
[----:B------:R-:W-:Y:S01]  /*2eda0*/  LEA.HI R17, R17, R12, RZ, 0x3 ;  /* 0x0000000c11117211 */ /* 0x000fe200078f18ff */
[----:B------:R-:W-:Y:S01]  /*2edb0*/  FADD.FTZ R45, -R9, R16 ;  /* 0x00000010092d7221 */ /* 0x000fe20000010100 */
[----:B------:R-:W-:Y:S01]  /*2edc0*/  FFMA.FTZ R12, R21, R202, R138 ;  /* 0x000000ca150c7223 */ /* 0x000fe2000001008a */
[----:B------:R-:W-:Y:S01]  /*2edd0*/  FFMA.FTZ R16, R19, R200, R136 ;  /* 0x000000c813107223 */ /* 0x000fe20000010088 */
[----:B------:R-:W-:Y:S01]  /*2ede0*/  FFMA.FTZ R21, R218, R201, R137 ;  /* 0x000000c9da157223 */ /* 0x000fe20000010089 */
[C---:B------:R-:W-:Y:S01]  /*2edf0*/  FADD.FTZ R250, -R9.reuse, R41 ;  /* 0x0000002909fa7221 */ /* 0x040fe20000010100 */
[C---:B------:R-:W-:Y:S01]  /*2ee00*/  FADD.FTZ R41, -R9.reuse, R20 ;  /* 0x0000001409297221 */ /* 0x040fe20000010100 */
[C---:B------:R-:W-:Y:S01]  /*2ee10*/  FADD.FTZ R230, -R9.reuse, R66 ;  /* 0x0000004209e67221 */ /* 0x040fe20000010100 */
[----:B------:R-:W-:Y:S01]  /*2ee20*/  FADD.FTZ R224, -R9, R71 ;  /* 0x0000004709e07221 */ /* 0x000fe20000010100 */
[----:B------:R-:W-:Y:S01]  /*2ee30*/  F2FP.BF16.F32.PACK_AB R16, R21, R16 ;  /* 0x000000101510723e */ /* 0x000fe200000010ff */
[C---:B------:R-:W-:Y:S01]  /*2ee40*/  FADD.FTZ R226, -R9.reuse, R64 ;  /* 0x0000004009e27221 */ /* 0x040fe20000010100 */
[----:B------:R-:W0:Y:S01]  /*2ee50*/  LDC.64 R20, c[0x0][0x428] ;  /* 0x00010a00ff147b82 */ /* 0x000e220000000a00 */
[C---:B------:R-:W-:Y:S01]  /*2ee60*/  FADD.FTZ R228, -R9.reuse, R65 ;  /* 0x0000004109e47221 */ /* 0x040fe20000010100 */
[C---:B------:R-:W-:Y:S01]  /*2ee70*/  FADD.FTZ R234, -R9.reuse, R67 ;  /* 0x0000004309ea7221 */ /* 0x040fe20000010100 */
[----:B------:R-:W-:Y:S01]  /*2ee80*/  FADD.FTZ R240, -R9, R55 ;  /* 0x0000003709f07221 */ /* 0x000fe20000010100 */
[----:B------:R-:W-:Y:S01]  /*2ee90*/  FMUL.FTZ R55, R11, R230 ;  /* 0x000000e60b377220 */ /* 0x000fe20000410000 */
[----:B------:R-:W-:Y:S01]  /*2eea0*/  FADD.FTZ R238, -R9, R53 ;  /* 0x0000003509ee7221 */ /* 0x000fe20000010100 */
[C---:B------:R-:W-:Y:S01]  /*2eeb0*/  FMUL.FTZ R224, R11.reuse, R224 ;  /* 0x000000e00be07220 */ /* 0x040fe20000410000 */
[----:B------:R-:W-:Y:S01]  /*2eec0*/  FMUL.FTZ R53, R11, R226 ;  /* 0x000000e20b357220 */ /* 0x000fe20000410000 */
[----:B------:R-:W-:Y:S01]  /*2eed0*/  FADD.FTZ R28, -R9, R28 ;  /* 0x0000001c091c7221 */ /* 0x000fe20000010100 */
[C---:B------:R-:W-:Y:S01]  /*2eee0*/  FMUL.FTZ R228, R11.reuse, R228 ;  /* 0x000000e40be47220 */ /* 0x040fe20000410000 */
[----:B------:R-:W-:Y:S01]  /*2eef0*/  FMUL.FTZ R234, R11, R234 ;  /* 0x000000ea0bea7220 */ /* 0x000fe20000410000 */
[C---:B------:R-:W-:Y:S01]  /*2ef00*/  FADD.FTZ R62, -R9.reuse, R62 ;  /* 0x0000003e093e7221 */ /* 0x040fe20000010100 */
        /* <DEDUP_REMOVED lines=44> */
[----:B------:R-:W-:Y:S01]  /*2f1d0*/  FADD.FTZ R9, -R9, R207 ;  /* 0x000000cf09097221 */ /* 0x000fe20000010100 */
[----:B------:R-:W-:Y:S01]  /*2f1e0*/  FFMA.FTZ R234, R234, R199, R135 ;  /* 0x000000c7eaea7223 */ /* 0x000fe20000010087 */
[----:B------:R-:W-:Y:S01]  /*2f1f0*/  FFMA.FTZ R57, R228, R197, R133 ;  /* 0x000000c5e4397223 */ /* 0x000fe20000010085 */
[----:B------:R-:W-:Y:S01]  /*2f200*/  LEA.HI.SX32 R53, R17, R10, 0x1d ;  /* 0x0000000a11357211 */ /* 0x000fe200078feaff */
        /* <DEDUP_REMOVED lines=19> */
[----:B------:R-:W-:Y:S01]  /*2f340*/  FMUL.FTZ R44, R11, R33 ;  /* 0x000000210b2c7220 */ /* 0x000fe20000410000 */
[----:B------:R-:W-:Y:S01]  /*2f350*/  F2FP.BF16.F32.PACK_AB R18, R57, R18 ;  /* 0x000000123912723e */ /* 0x000fe200000010ff */
[----:B------:R-:W-:Y:S01]  /*2f360*/  FMUL.FTZ R233, R11, R26 ;  /* 0x0000001a0be97220 */ /* 0x000fe20000410000 */
[----:B------:R-:W-:Y:S01]  /*2f370*/  FFMA.FTZ R25, R207, R194, R130 ;  /* 0x000000c2cf197223 */ /* 0x000fe20000010082 */
[----:B0-----:R-:W-:-:S04]  /*2f380*/  IMAD.WIDE.U32 R22, R53, 0x10, R20 ;  /* 0x0000001035167825 */ /* 0x001fc800078e0014 */
        /* <DEDUP_REMOVED lines=18> */
[----:B------:R0:W-:Y:S01]  /*2f4b0*/  STG.E.128 desc[UR8][R22.64], R16 ;  /* 0x0000001016007986 */ /* 0x0001e2000c101d08 */
[----:B------:R-:W-:Y:S01]  /*2f4c0*/  F2FP.BF16.F32.PACK_AB R25, R24, R25 ;  /* 0x000000191819723e */ /* 0x000fe200000010ff */
[C---:B------:R-:W-:Y:S01]  /*2f4d0*/  FMUL.FTZ R12, R11.reuse, R37 ;  /* 0x000000250b0c7220 */ /* 0x040fe20000410000 */
[----:B------:R-:W-:Y:S01]  /*2f4e0*/  FMUL.FTZ R217, R11, R41 ;  /* 0x000000290bd97220 */ /* 0x000fe20000410000 */
[----:B------:R-:W-:Y:S01]  /*2f4f0*/  FFMA.FTZ R27, R225, R190, R126 ;  /* 0x000000bee11b7223 */ /* 0x000fe2000001007e */
[----:B------:R-:W-:Y:S01]  /*2f500*/  FFMA.FTZ R236, R236, R191, R127 ;  /* 0x000000bfecec7223 */ /* 0x000fe2000001007f */
[----:B------:R-:W-:Y:S01]  /*2f510*/  F2FP.BF16.F32.PACK_AB R26, R33, R26 ;  /* 0x0000001a211a723e */ /* 0x000fe200000010ff */
[----:B------:R-:W-:Y:S01]  /*2f520*/  FFMA.FTZ R24, R57, R192, R128 ;  /* 0x000000c039187223 */ /* 0x000fe20000010080 */
[----:B------:R-:W-:Y:S01]  /*2f530*/  FFMA.FTZ R9, R64, R193, R129 ;  /* 0x000000c140097223 */ /* 0x000fe20000010081 */
[C---:B------:R-:W-:Y:S01]  /*2f540*/  IADD3 R35, PT, PT, R53.reuse, 0x80, RZ ;  /* 0x0000008035237810 */ /* 0x040fe20007ffe0ff */
[C---:B------:R-:W-:Y:S01]  /*2f550*/  VIADD R207, R53.reuse, 0x20 ;  /* 0x0000002035cf7836 */ /* 0x040fe20000000000 */
[C---:B------:R-:W-:Y:S01]  /*2f560*/  IADD3 R39, PT, PT, R53.reuse, 0xc0, RZ ;  /* 0x000000c035277810 */ /* 0x040fe20007ffe0ff */
[----:B------:R-:W-:-:S02]  /*2f570*/  VIADD R33, R53, 0x60 ;  /* 0x0000006035217836 */ /* 0x000fc40000000000 */
[----:B------:R-:W-:Y:S01]  /*2f580*/  FMUL.FTZ R61, R11, R36 ;  /* 0x000000240b3d7220 */ /* 0x000fe20000410000 */
[----:B------:R-:W-:Y:S02]  /*2f590*/  VIADD R37, R53, 0xa0 ;  /* 0x000000a035257836 */ /* 0x000fe40000000000 */
[----:B------:R-:W-:Y:S01]  /*2f5a0*/  FFMA.FTZ R219, R219, R184, R120 ;  /* 0x000000b8dbdb7223 */ /* 0x000fe20000010078 */
[----:B------:R-:W-:Y:S02]  /*2f5b0*/  VIADD R41, R53, 0xe0 ;  /* 0x000000e035297836 */ /* 0x000fe40000000000 */
[----:B------:R-:W-:Y:S01]  /*2f5c0*/  FFMA.FTZ R223, R223, R186, R122 ;  /* 0x000000badfdf7223 */ /* 0x000fe2000001007a */
[----:B0-----:R-:W-:Y:S01]  /*2f5d0*/  IADD3 R23, PT, PT, R53, 0x40, RZ ;  /* 0x0000004035177810 */ /* 0x001fe20007ffe0ff */
        /* <DEDUP_REMOVED lines=21> */
[----:B------:R-:W-:Y:S01]  /*2f730*/  IMAD.WIDE.U32 R32, R33, 0x10, R20 ;  /* 0x0000001021207825 */ /* 0x000fe200078e0014 */
[----:B------:R-:W-:-:S03]  /*2f740*/  F2FP.BF16.F32.PACK_AB R16, R16, R219 ;  /* 0x000000db1010723e */ /* 0x000fc600000010ff */
        /* <DEDUP_REMOVED lines=16> */
[----:B0-----:R-:W-:Y:S01]  /*2f850*/  FFMA.FTZ R26, R31, R156, R92 ;  /* 0x0000009c1f1a7223 */ /* 0x001fe2000001005c */
[----:B------:R-:W-:Y:S01]  /*2f860*/  FFMA.FTZ R25, R50, R157, R93 ;  /* 0x0000009d32197223 */ /* 0x000fe2000001005d */
[C---:B------:R-:W-:Y:S01]  /*2f870*/  FMUL.FTZ R60, R11.reuse, R211 ;  /* 0x000000d30b3c7220 */ /* 0x040fe20000410000 */
[----:B------:R-:W-:Y:S01]  /*2f880*/  FMUL.FTZ R51, R11, R204 ;  /* 0x000000cc0b337220 */ /* 0x000fe20000410000 */
[----:B------:R-:W-:Y:S01]  /*2f890*/  F2FP.BF16.F32.PACK_AB R20, R9, R20 ;  /* 0x000000140914723e */ /* 0x000fe200000010ff */
        /* <DEDUP_REMOVED lines=18> */
[----:B0-----:R-:W-:Y:S01]  /*2f9c0*/  FFMA.FTZ R22, R71, R164, R100 ;  /* 0x000000a447167223 */ /* 0x001fe20000010064 */
        /* <DEDUP_REMOVED lines=40> */
[----:B------:R-:W-:-:S05]  /*2fc50*/  F2FP.BF16.F32.PACK_AB R44, R11, R44 ;  /* 0x0000002c0b2c723e */ /* 0x000fca00000010ff */
[----:B------:R0:W-:Y:S02]  /*2fc60*/  STG.E.128 desc[UR8][R40.64], R44 ;  /* 0x0000002c28007986 */ /* 0x0001e4000c101d08 */
.L_x_32093:
[----:B------:R-:W-:Y:S05]  /*2fc70*/  BSYNC.RECONVERGENT B1 ;  /* 0x0000000000017941 */ /* 0x000fea0003800200 */
.L_x_32092:
[----:B------:R-:W1:Y:S02]  /*2fc80*/  LDC.64 R10, c[0x0][0x380] ;  /* 0x0000e000ff0a7b82 */ /* 0x000e640000000a00 */
[----:B-1----:R-:W-:-:S04]  /*2fc90*/  LEA R215, R10, R215, 0x2 ;  /* 0x000000d70ad77211 */ /* 0x002fc800078e10ff */
[----:B------:R-:W-:-:S13]  /*2fca0*/  ISETP.GE.AND P0, PT, R215, R11, PT ;  /* 0x0000000bd700720c */ /* 0x000fda0003f06270 */
[----:B------:R-:W-:Y:S05]  /*2fcb0*/  @!P0 BRA `(.L_x_32094) ;  /* 0xfffffd1000108947 */ /* 0x000fea000383ffff */
[----:B------:R-:W-:Y:S05]  /*2fcc0*/  BSYNC B0 ;  /* 0x0000000000007941 */ /* 0x000fea0003800000 */
.L_x_31172:
[----:B------:R-:W-:Y:S05]  /*2fcd0*/  EXIT ;  /* 0x000000000000794d */ /* 0x000fea0003800000 */
.L_x_32091:
[----:B------:R-:W-:Y:S01]  /*2fce0*/  HFMA2 R232, -RZ, RZ, 0, 1.847743988037109375e-06 ;  /* 0x0000001fffe87431 */ /* 0x000fe200000001ff */
[----:B------:R-:W-:Y:S01]  /*2fcf0*/  BSSY B1, `(.L_x_32095) ;  /* 0x0000006000017945 */ /* 0x000fe20003800000 */
[----:B------:R-:W-:Y:S02]  /*2fd00*/  IMAD.MOV.U32 R227, RZ, RZ, 0x1 ;  /* 0x00000001ffe37424 */ /* 0x000fe400078e00ff */
[----:B0-----:R-:W-:-:S07]  /*2fd10*/  IMAD.MOV.U32 R225, RZ, RZ, -0x1 ;  /* 0xffffffffffe17424 */ /* 0x001fce00078e00ff */
[----:B------:R-:W-:Y:S05]  /*2fd20*/  WARPSYNC.COLLECTIVE R225, `(.L_x_32096) ;  /* 0x00000000e1087348 */ /* 0x000fea0003c00000 */
[----:B------:R0:W1:Y:S02]  /*2fd30*/  SHFL.BFLY P1, R228, R230, R227, R232 ;  /* 0x0c0000e3e6e47389 */ /* 0x00006400000200e8 */
[----:B01----:R-:W-:Y:S05]  /*2fd40*/  ENDCOLLECTIVE ;  /* 0x000000000000791b */ /* 0x003fea0003800000 */
.L_x_32096:
[----:B------:R-:W-:Y:S05]  /*2fd50*/  BSYNC B1 ;  /* 0x0000000000017941 */ /* 0x000fea0003800000 */
.L_x_32095:
        /* <DEDUP_REMOVED lines=9> */
.L_x_32097:
[----:B------:R-:W-:Y:S02]  /*2fdf0*/  IMAD.MOV.U32 R227, RZ, RZ, 0x4 ;  /* 0x00000004ffe37424 */ /* 0x000fe400078e00ff */
[----:B------:R-:W-:-:S04]  /*2fe00*/  IMAD.MOV.U32 R218, RZ, RZ, R228 ;  /* 0x000000ffffda7224 */ /* 0x000fc800078e00e4 */
[----:B------:R-:W-:-:S05]  /*2fe10*/  FADD.FTZ R221, R219, R218 ;  /* 0x000000dadbdd7221 */ /* 0x000fca0000010000 */
[----:B------:R-:W-:-:S07]  /*2fe20*/  MOV R230, R221 ;  /* 0x000000dd00e67202 */ /* 0x000fce0000000f00 */
[----:B------:R-:W-:Y:S05]  /*2fe30*/  WARPSYNC.COLLECTIVE R225, `(.L_x_32098) ;  /* 0x00000000e1087348 */ /* 0x000fea0003c00000 */
[----:B------:R0:W1:Y:S02]  /*2fe40*/  SHFL.BFLY P1, R228, R230, R227, R232 ;  /* 0x0c0000e3e6e47389 */ /* 0x00006400000200e8 */
[----:B01----:R-:W-:Y:S05]  /*2fe50*/  ENDCOLLECTIVE ;  /* 0x000000000000791b */ /* 0x003fea0003800000 */
.L_x_32098:
[----:B------:R-:W-:Y:S01]  /*2fe60*/  HFMA2 R227, -RZ, RZ, 0, 4.76837158203125e-07 ;  /* 0x00000008ffe37431 */ /* 0x000fe200000001ff */
[----:B------:R-:W-:-:S05]  /*2fe70*/  MOV R218, R228 ;  /* 0x000000e400da7202 */ /* 0x000fca0000000f00 */
[----:B------:R-:W-:-:S04]  /*2fe80*/  FADD.FTZ R223, R221, R218 ;  /* 0x000000dadddf7221 */ /* 0x000fc80000010000 */
[----:B------:R-:W-:-:S07]  /*2fe90*/  IMAD.MOV.U32 R230, RZ, RZ, R223 ;  /* 0x000000ffffe67224 */ /* 0x000fce00078e00df */
[----:B------:R-:W-:Y:S05]  /*2fea0*/  WARPSYNC.COLLECTIVE R225, `(.L_x_32099) ;  /* 0x00000000e1087348 */ /* 0x000fea0003c00000 */
[----:B------:R0:W1:Y:S02]  /*2feb0*/  SHFL.BFLY P1, R228, R230, R227, R232 ;  /* 0x0c0000e3e6e47389 */ /* 0x00006400000200e8 */
[----:B01----:R-:W-:Y:S05]  /*2fec0*/  ENDCOLLECTIVE ;  /* 0x000000000000791b */ /* 0x003fea0003800000 */
.L_x_32099:
        /* <DEDUP_REMOVED lines=8> */
.L_x_32100:
        /* <DEDUP_REMOVED lines=136> */
.L_x_32101:
[----:B------:R-:W-:Y:S02]  /*307d0*/  IMAD.MOV.U32 R227, RZ, RZ, 0x2 ;  /* 0x00000002ffe37424 */ /* 0x000fe400078e00ff */
[----:B------:R-:W-:-:S04]  /*307e0*/  IMAD.MOV.U32 R224, RZ, RZ, R228 ;  /* 0x000000ffffe07224 */ /* 0x000fc800078e00e4 */
[----:B------:R-:W-:-:S05]  /*307f0*/  FADD.FTZ R224, R11, R224 ;  /* 0x000000e00be07221 */ /* 0x000fca0000010000 */
[----:B------:R-:W-:-:S07]  /*30800*/  MOV R230, R224 ;  /* 0x000000e000e67202 */ /* 0x000fce0000000f00 */
[----:B------:R-:W-:Y:S05]  /*30810*/  WARPSYNC.COLLECTIVE R225, `(.L_x_32102) ;  /* 0x00000000e1087348 */ /* 0x000fea0003c00000 */
[----:B------:R0:W1:Y:S02]  /*30820*/  SHFL.BFLY P1, R228, R230, R227, R232 ;  /* 0x0c0000e3e6e47389 */ /* 0x00006400000200e8 */
[----:B01----:R-:W-:Y:S05]  /*30830*/  ENDCOLLECTIVE ;  /* 0x000000000000791b */ /* 0x003fea0003800000 */
.L_x_32102:
[----:B------:R-:W-:Y:S01]  /*30840*/  HFMA2 R227, -RZ, RZ, 0, 2.384185791015625e-07 ;  /* 0x00000004ffe37431 */ /* 0x000fe200000001ff */
[----:B------:R-:W-:-:S05]  /*30850*/  MOV R219, R228 ;  /* 0x000000e400db7202 */ /* 0x000fca0000000f00 */
[----:B------:R-:W-:-:S04]  /*30860*/  FADD.FTZ R219, R224, R219 ;  /* 0x000000dbe0db7221 */ /* 0x000fc80000010000 */
[----:B------:R-:W-:-:S07]  /*30870*/  IMAD.MOV.U32 R230, RZ, RZ, R219 ;  /* 0x000000ffffe67224 */ /* 0x000fce00078e00db */
[----:B------:R-:W-:Y:S05]  /*30880*/  WARPSYNC.COLLECTIVE R225, `(.L_x_32103) ;  /* 0x00000000e1087348 */ /* 0x000fea0003c00000 */
[----:B------:R0:W1:Y:S02]  /*30890*/  SHFL.BFLY P1, R228, R230, R227, R232 ;  /* 0x0c0000e3e6e47389 */ /* 0x00006400000200e8 */
[----:B01----:R-:W-:Y:S05]  /*308a0*/  ENDCOLLECTIVE ;  /* 0x000000000000791b */ /* 0x003fea0003800000 */
.L_x_32103:
[----:B------:R-:W-:Y:S02]  /*308b0*/  IMAD.MOV.U32 R227, RZ, RZ, 0x8 ;  /* 0x00000008ffe37424 */ /* 0x000fe400078e00ff */
[----:B------:R-:W-:-:S04]  /*308c0*/  IMAD.MOV.U32 R226, RZ, RZ, R228 ;  /* 0x000000ffffe27224 */ /* 0x000fc800078e00e4 */
[----:B------:R-:W-:-:S05]  /*308d0*/  FADD.FTZ R226, R219, R226 ;  /* 0x000000e2dbe27221 */ /* 0x000fca0000010000 */
[----:B------:R-:W-:-:S07]  /*308e0*/  MOV R230, R226 ;  /* 0x000000e200e67202 */ /* 0x000fce0000000f00 */
[----:B------:R-:W-:Y:S05]  /*308f0*/  WARPSYNC.COLLECTIVE R225, `(.L_x_32104) ;  /* 0x00000000e1087348 */ /* 0x000fea0003c00000 */
[----:B------:R0:W1:Y:S02]  /*30900*/  SHFL.BFLY P1, R228, R230, R227, R232 ;  /* 0x0c0000e3e6e47389 */ /* 0x00006400000200e8 */
[----:B01----:R-:W-:Y:S05]  /*30910*/  ENDCOLLECTIVE ;  /* 0x000000000000791b */ /* 0x003fea0003800000 */
.L_x_32104:
[----:B------:R-:W-:Y:S01]  /*30920*/  HFMA2 R227, -RZ, RZ, 0, 9.5367431640625e-07 ;  /* 0x00000010ffe37431 */ /* 0x000fe200000001ff */
[----:B------:R-:W-:-:S05]  /*30930*/  MOV R221, R228 ;  /* 0x000000e400dd7202 */ /* 0x000fca0000000f00 */
[----:B------:R-:W-:-:S04]  /*30940*/  FADD.FTZ R221, R226, R221 ;  /* 0x000000dde2dd7221 */ /* 0x000fc80000010000 */
[----:B------:R-:W-:-:S07]  /*30950*/  IMAD.MOV.U32 R230, RZ, RZ, R221 ;  /* 0x000000ffffe67224 */ /* 0x000fce00078e00dd */
[----:B------:R-:W-:Y:S05]  /*30960*/  WARPSYNC.COLLECTIVE R225, `(.L_x_32105) ;  /* 0x00000000e1087348 */ /* 0x000fea0003c00000 */
[----:B------:R0:W1:Y:S02]  /*30970*/  SHFL.BFLY P1, R228, R230, R227, R232 ;  /* 0x0c0000e3e6e47389 */ /* 0x00006400000200e8 */
[----:B01----:R-:W-:Y:S05]  /*30980*/  ENDCOLLECTIVE ;  /* 0x000000000000791b */ /* 0x003fea0003800000 */
.L_x_32105:
[----:B------:R-:W-:Y:S05]  /*30990*/  BRA `(.L_x_32106) ;  /* 0xffffffe0007c7947 */ /* 0x000fea000383ffff */
.L_x_32107:
        /* <DEDUP_REMOVED lines=14> */
.L_x_71495:


//--------------------- .text._ZN10layer_norm13ln_fwd_kernelINS_13Kernel_traitsIf13__nv_bfloat16fS2_fjLj2048ELj1ELj4ELj1ELj16ENS_18Kernel_traits_baseILj2048EfS2_fS2_fjLj128EEEEELb1ELb1ELb0ELb0EEEvNS_9FwdParamsE --------------------------
	.section	.text._ZN10layer_norm13ln_fwd_kernelINS_13Kernel_traitsIf13__nv_bfloat16fS2_fjLj2048ELj1ELj4ELj1ELj16ENS_18Kernel_traits_baseILj2048EfS2_fS2_fjLj128EEEEELb1ELb1ELb0ELb0EEEvNS_9FwdParamsE,"ax",@progbits
	.align	128
        .global         _ZN10layer_norm13ln_fwd_kernelINS_13Kernel_traitsIf13__nv_bfloat16fS2_fjLj2048ELj1ELj4ELj1ELj16ENS_18Kernel_traits_baseILj2048EfS2_fS2_fjLj128EEEEELb1ELb1ELb0ELb0EEEvNS_9FwdParamsE
        .type           _ZN10layer_norm13ln_fwd_kernelINS_13Kernel_traitsIf13__nv_bfloat16fS2_fjLj2048ELj1ELj4ELj1ELj16ENS_18Kernel_traits_baseILj2048EfS2_fS2_fjLj128EEEEELb1ELb1ELb0ELb0EEEvNS_9FwdParamsE,@function
        .size           _ZN10layer_norm13ln_fwd_kernelINS_13Kernel_traitsIf13__nv_bfloat16fS2_fjLj2048ELj1ELj4ELj1ELj16ENS_18Kernel_traits_baseILj2048EfS2_fS2_fjLj128EEEEELb1ELb1ELb0ELb0EEEvNS_9FwdParamsE,(.L_x_71496 - _ZN10layer_norm13ln_fwd_kernelINS_13Kernel_traitsIf13__nv_bfloat16fS2_fjLj2048ELj1ELj4ELj1ELj16ENS_18Kernel_traits_baseILj2048EfS2_fS2_fjLj128EEEEELb1ELb1ELb0ELb0EEEvNS_9FwdParamsE)
        .other          _ZN10layer_norm13ln_fwd_kernelINS_13Kernel_traitsIf13__nv_bfloat16fS2_fjLj2048ELj1ELj4ELj1ELj16ENS_18Kernel_traits_baseILj2048EfS2_fS2_fjLj128EEEEELb1ELb1ELb0ELb0EEEvNS_9FwdParamsE,@"STO_CUDA_ENTRY STV_DEFAULT"
_ZN10layer_norm13ln_fwd_kernelINS_13Kernel_traitsIf13__nv_bfloat16fS2_fjLj2048ELj1ELj4ELj1ELj16ENS_18Kernel_traits_baseILj2048EfS2_fS2_fjLj128EEEEELb1ELb1ELb0ELb0EEEvNS_9FwdParamsE:
.text._ZN10layer_norm13ln_fwd_kernelINS_13Kernel_traitsIf13__nv_bfloat16fS2_fjLj2048ELj1ELj4ELj1ELj16ENS_18Kernel_traits_baseILj2048EfS2_fS2_fjLj128EEEEELb1ELb1ELb0ELb0EEEvNS_9FwdParamsE:
        /* <DEDUP_REMOVED lines=23> */
[----:B------:R-:W-:-:S02]  /*0170*/  LEA.HI R11, R0, R11, RZ, 0x3 ;  /* 0x0000000b000b7211 */ /* 0x000fc400078f18ff */
[----:B------:R-:W-:-:S03]  /*0180*/  LOP3.LUT R0, R219, 0x1f, RZ, 0xc0, !PT ;  /* 0x0000001fdb007812 */ /* 0x000fc600078ec0ff */
[----:B------:R-:W3:Y:S01]  /*0190*/  LDC R216, c[0x0][0x360] ;  /* 0x0000d800ffd87b82 */ /* 0x000ee20000000800 */
[----:B-1----:R-:W-:Y:S02]  /*01a0*/  USHF.L.U32 UR8, UR9, 0x2, URZ ;  /* 0x0000000209087899 */ /* 0x002fe400080006ff */
[--C-:B---3--:R-:W-:Y:S01]  /*01b0*/  IMAD R216, R216, UR9, R219.reuse ;  /* 0x00000009d8d87c24 */ /* 0x108fe2000f8e02db */
[----:B------:R-:W-:-:S04]  /*01c0*/  SHF.R.U32.HI R219, RZ, 0x5, R219 ;  /* 0x00000005ffdb7819 */ /* 0x000fc800000116db */
[----:B------:R-:W-:Y:S02]  /*01d0*/  LOP3.LUT R219, R219, UR8, RZ, 0xfc, !PT ;  /* 0x00000008dbdb7c12 */ /* 0x000fe4000f8efcff */
[----:B--2---:R-:W-:Y:S02]  /*01e0*/  @P0 R2UR UR4, R2 ;  /* 0x00000000020402ca */ /* 0x004fe400000e0000 */
[----:B------:R-:W-:Y:S02]  /*01f0*/  @P0 R2UR UR5, R3 ;  /* 0x00000000030502ca */ /* 0x000fe400000e0000 */
[----:B------:R-:W-:Y:S02]  /*0200*/  LOP3.LUT R2, R0, 0x1f, RZ, 0x3c, !PT ;  /* 0x0000001f00027812 */ /* 0x000fe400078e3cff */
[----:B0-----:R-:W-:Y:S02]  /*0210*/  @P0 IADD3 R6, P1, PT, R4, R9, RZ ;  /* 0x0000000904060210 */ /* 0x001fe40007f3e0ff */
[----:B------:R-:W-:-:S02]  /*0220*/  LEA.HI.SX32 R11, R11, R2, 0x1d ;  /* 0x000000020b0b7211 */ /* 0x000fc400078feaff */
[----:B------:R-:W-:-:S03]  /*0230*/  @P0 IADD3.X R7, PT, PT, RZ, R5, RZ, P1, !PT ;  /* 0x00000005ff070210 */ /* 0x000fc60000ffe4ff */
[----:B------:R-:W-:Y:S01]  /*0240*/  UIADD3 UR16, UPT, UPT, UR4, -0xe443238, URZ ;  /* 0xf1bbcdc804107890 */ /* 0x000fe2000fffe0ff */
[--C-:B------:R-:W-:Y:S01]  /*0250*/  SHF.R.U64 R10, R6, 0x2, R7.reuse ;  /* 0x00000002060a7819 */ /* 0x100fe20000001207 */
[----:B------:R-:W-:Y:S01]  /*0260*/  UIADD3 UR10, UPT, UPT, UR5, 0x646e171e, URZ ;  /* 0x646e171e050a7890 */ /* 0x000fe2000fffe0ff */
[----:B------:R-:W-:Y:S01]  /*0270*/  SHF.R.U32.HI R9, RZ, 0x2, R7 ;  /* 0x00000002ff097819 */ /* 0x000fe20000011607 */
[----:B------:R-:W-:Y:S02]  /*0280*/  UIADD3 UR17, UPT, UPT, UR5, -0x24c28bd8, URZ ;  /* 0xdb3d742805117890 */ /* 0x000fe4000fffe0ff */
[----:B------:R-:W-:Y:S01]  /*0290*/  UIADD3 UR18, UPT, UPT, UR5, -0x695add53, URZ ;  /* 0x96a522ad05127890 */ /* 0x000fe2000fffe0ff */
[----:B------:R-:W-:Y:S11]  /*02a0*/  BRA.U !UP0, `(.L_x_32109) ;  /* 0x0000000908547547 */ /* 0x000ff6000b800000 */
[----:B------:R-:W2:Y:S04]  /*02b0*/  LDL.64 R128, [R1+0x70] ;  /* 0x0000700001807983 */ /* 0x000ea80000100a00 */
[----:B------:R-:W2:Y:S04]  /*02c0*/  LDL.64 R130, [R1+0x78] ;  /* 0x0000780001827983 */ /* 0x000ea80000100a00 */
[----:B------:R-:W3:Y:S04]  /*02d0*/  LDL.64 R144, [R1+0x80] ;  /* 0x0000800001907983 */ /* 0x000ee80000100a00 */
[----:B------:R-:W3:Y:S04]  /*02e0*/  LDL.64 R146, [R1+0x88] ;  /* 0x0000880001927983 */ /* 0x000ee80000100a00 */
[----:B------:R-:W4:Y:S04]  /*02f0*/  LDL.64 R140, [R1+0x60] ;  /* 0x00006000018c7983 */ /* 0x000f280000100a00 */
[----:B------:R-:W4:Y:S04]  /*0300*/  LDL.64 R142, [R1+0x68] ;  /* 0x00006800018e7983 */ /* 0x000f280000100a00 */
[----:B------:R-:W4:Y:S04]  /*0310*/  LDL.64 R136, [R1+0x40] ;  /* 0x0000400001887983 */ /* 0x000f280000100a00 */
[----:B------:R-:W4:Y:S01]  /*0320*/  LDL.64 R138, [R1+0x48] ;  /* 0x00004800018a7983 */ /* 0x000f220000100a00 */
[----:B------:R-:W-:-:S02]  /*0330*/  ISETP.GE.U32.AND P0, PT, R11, 0x20, PT ;  /* 0x000000200b00780c */ /* 0x000fc40003f06070 */
[C---:B------:R-:W-:Y:S01]  /*0340*/  ISETP.GE.U32.AND P1, PT, R11.reuse, 0x40, PT ;  /* 0x000000400b00780c */ /* 0x040fe20003f26070 */
[----:B------:R-:W4:Y:S01]  /*0350*/  LDL.64 R148, [R1+0x50] ;  /* 0x0000500001947983 */ /* 0x000f220000100a00 */
[----:B------:R-:W-:-:S03]  /*0360*/  ISETP.GE.U32.AND P2, PT, R11, 0x60, PT ;  /* 0x000000600b00780c */ /* 0x000fc60003f46070 */
[----:B------:R-:W4:Y:S04]  /*0370*/  LDL.64 R150, [R1+0x58] ;  /* 0x0000580001967983 */ /* 0x000f280000100a00 */
[----:B------:R-:W4:Y:S02]  /*0380*/  LDL.64 R132, [R1+0x30] ;  /* 0x0000300001847983 */ /* 0x000f240000100a00 */
[----:B------:R-:W0:Y:S02]  /*0390*/  @P0 LDC.64 R2, c[0x0][0x3d0] ;  /* 0x0000f400ff020b82 */ /* 0x000e240000000a00 */
[----:B------:R-:W4:Y:S06]  /*03a0*/  LDL.64 R134, [R1+0x38] ;  /* 0x0000380001867983 */ /* 0x000f2c0000100a00 */
[----:B------:R-:W1:Y:S08]  /*03b0*/  @P0 LDC.64 R4, c[0x0][0x438] ;  /* 0x00010e00ff040b82 */ /* 0x000e700000000a00 */
[----:B------:R-:W1:Y:S08]  /*03c0*/  @P0 LDC.64 R116, c[0x0][0x3e8] ;  /* 0x0000fa00ff740b82 */ /* 0x000e700000000a00 */
[----:B------:R-:W1:Y:S08]  /*03d0*/  @P1 LDC.64 R118, c[0x0][0x3d0] ;  /* 0x0000f400ff761b82 */ /* 0x000e700000000a00 */
[----:B------:R-:W1:Y:S08]  /*03e0*/  @P1 LDC.64 R120, c[0x0][0x438] ;  /* 0x00010e00ff781b82 */ /* 0x000e700000000a00 */
[----:B------:R-:W1:Y:S08]  /*03f0*/  @P1 LDC.64 R122, c[0x0][0x3e8] ;  /* 0x0000fa00ff7a1b82 */ /* 0x000e700000000a00 */
[----:B------:R-:W1:Y:S01]  /*0400*/  @P2 LDC.64 R124, c[0x0][0x3d0] ;  /* 0x0000f400ff7c2b82 */ /* 0x000e620000000a00 */
[----:B0-----:R-:W-:-:S04]  /*0410*/  @P0 IMAD.WIDE.U32 R2, R0, 0x20, R2 ;  /* 0x0000002000020825 */ /* 0x001fc800078e0002 */
[C---:B-1----:R-:W-:Y:S01]  /*0420*/  @P0 IMAD.WIDE.U32 R4, R0.reuse, 0x20, R4 ;  /* 0x0000002000040825 */ /* 0x042fe200078e0004 */
[C---:B------:R-:W-:Y:S02]  /*0430*/  ISETP.GE.U32.AND P3, PT, R11.reuse, 0x80, PT ;  /* 0x000000800b00780c */ /* 0x040fe40003f66070 */
[----:B------:R-:W0:Y:S01]  /*0440*/  @P2 LDC.64 R126, c[0x0][0x438] ;  /* 0x00010e00ff7e2b82 */ /* 0x000e220000000a00 */
[C---:B------:R-:W-:Y:S01]  /*0450*/  @P0 IMAD.WIDE.U32 R116, R0.reuse, 0x20, R116 ;  /* 0x0000002000740825 */ /* 0x040fe200078e0074 */
[----:B------:R-:W-:Y:S01]  /*0460*/  @P0 LOP3.LUT R0, R0, 0x20, RZ, 0xfc, !PT ;  /* 0x0000002000000812 */ /* 0x000fe200078efcff */
[----:B------:R-:W5:Y:S04]  /*0470*/  @P0 LD.E.128 R12, desc[UR6][R4.64] ;  /* 0x00000006040c0980 */ /* 0x000f68000c101d00 */
[C---:B------:R-:W-:Y:S01]  /*0480*/  @P1 IMAD.WIDE.U32 R118, R0.reuse, 0x20, R118 ;  /* 0x0000002000761825 */ /* 0x040fe200078e0076 */
[----:B------:R1:W5:Y:S03]  /*0490*/  @P0 LD.E.128 R16, desc[UR6][R4.64+0x10] ;  /* 0x0000100604100980 */ /* 0x000366000c101d00 */
[C---:B------:R-:W-:Y:S01]  /*04a0*/  @P1 IMAD.WIDE.U32 R120, R0.reuse, 0x20, R120 ;  /* 0x0000002000781825 */ /* 0x040fe200078e0078 */
[----:B------:R-:W5:Y:S03]  /*04b0*/  @P0 LDG.E.128 R20, desc[UR6][R116.64] ;  /* 0x0000000674140981 */ /* 0x000f66000c1e1d00 */
[C---:B------:R-:W-:Y:S01]  /*04c0*/  @P1 IMAD.WIDE.U32 R122, R0.reuse, 0x20, R122 ;  /* 0x00000020007a1825 */ /* 0x040fe200078e007a */
[----:B------:R0:W5:Y:S01]  /*04d0*/  @P0 LDG.E.128 R24, desc[UR6][R116.64+0x10] ;  /* 0x0000100674180981 */ /* 0x000162000c1e1d00 */
[----:B-1----:R-:W1:Y:S02]  /*04e0*/  @P3 LDC.64 R4, c[0x0][0x438] ;  /* 0x00010e00ff043b82 */ /* 0x002e640000000a00 */
[----:B------:R-:W-:Y:S01]  /*04f0*/  @P1 VIADD R0, R0, 0x20 ;  /* 0x0000002000001836 */ /* 0x000fe20000000000 */
[----:B------:R-:W5:Y:S03]  /*0500*/  @P1 LD.E.128 R28, desc[UR6][R120.64] ;  /* 0x00000006781c1980 */ /* 0x000f66000c101d00 */
[----:B------:R-:W-:Y:S01]  /*0510*/  @P2 IMAD.WIDE.U32 R124, R0, 0x20, R124 ;  /* 0x00000020007c2825 */ /* 0x000fe200078e007c */
[----:B------:R-:W5:Y:S01]  /*0520*/  @P1 LD.E.128 R32, desc[UR6][R120.64+0x10] ;  /* 0x0000100678201980 */ /* 0x000f62000c101d00 */
[----:B0-----:R-:W0:Y:S03]  /*0530*/  @P3 LDC.64 R116, c[0x0][0x3e8] ;  /* 0x0000fa00ff743b82 */ /* 0x001e260000000a00 */
[----:B------:R-:W5:Y:S04]  /*0540*/  @P1 LDG.E.128 R36, desc[UR6][R122.64] ;  /* 0x000000067a241981 */ /* 0x000f68000c1e1d00 */
[----:B------:R-:W5:Y:S04]  /*0550*/  @P1 LDG.E.128 R40, desc[UR6][R122.64+0x10] ;  /* 0x000010067a281981 */ /* 0x000f68000c1e1d00 */
[----:B--2---:R-:W2:Y:S04]  /*0560*/  @P0 LDG.E.128 R128, desc[UR6][R2.64+0x10] ;  /* 0x0000100602800981 */ /* 0x004ea8000c1e1d00 */
[----:B---3--:R3:W2:Y:S04]  /*0570*/  @P0 LDG.E.128 R144, desc[UR6][R2.64] ;  /* 0x0000000602900981 */ /* 0x0086a8000c1e1d00 */
[----:B----4-:R-:W4:Y:S01]  /*0580*/  @P1 LDG.E.128 R140, desc[UR6][R118.64] ;  /* 0x00000006768c1981 */ /* 0x010f22000c1e1d00 */
[----:B---3--:R-:W3:Y:S03]  /*0590*/  @P3 LDC.64 R2, c[0x0][0x3d0] ;  /* 0x0000f400ff023b82 */ /* 0x008ee60000000a00 */
[----:B------:R-:W3:Y:S04]  /*05a0*/  @P2 LDG.E.128 R136, desc[UR6][R124.64] ;  /* 0x000000067c882981 */ /* 0x000ee8000c1e1d00 */
[----:B------:R-:W3:Y:S04]  /*05b0*/  @P1 LDG.E.128 R148, desc[UR6][R118.64+0x10] ;  /* 0x0000100676941981 */ /* 0x000ee8000c1e1d00 */
[----:B------:R-:W3:Y:S04]  /*05c0*/  @P2 LDG.E.128 R132, desc[UR6][R124.64+0x10] ;  /* 0x000010067c842981 */ /* 0x000ee8000c1e1d00 */
[----:B--2---:R2:W-:Y:S04]  /*05d0*/  @P0 STL.64 [R1+0x70], R128 ;  /* 0x0000708001000387 */ /* 0x0045e80000100a00 */
[----:B------:R-:W-:Y:S04]  /*05e0*/  @P0 STL.64 [R1+0x78], R130 ;  /* 0x0000788201000387 */ /* 0x000fe80000100a00 */
[----:B------:R1:W-:Y:S04]  /*05f0*/  @P0 STL.64 [R1+0x80], R144 ;  /* 0x0000809001000387 */ /* 0x0003e80000100a00 */
[----:B------:R0:W-:Y:S01]  /*0600*/  @P0 STL.64 [R1+0x88], R146 ;  /* 0x0000889201000387 */ /* 0x0001e20000100a00 */
[----:B--2---:R-:W2:Y:S03]  /*0610*/  @P2 LDC.64 R128, c[0x0][0x3e8] ;  /* 0x0000fa00ff802b82 */ /* 0x004ea60000000a00 */
[----:B-1----:R-:W2:Y:S04]  /*0620*/  LDL.64 R144, [R1+0x20] ;  /* 0x0000200001907983 */ /* 0x002ea80000100a00 */
[----:B0-----:R-:W2:Y:S04]  /*0630*/  LDL.64 R146, [R1+0x28] ;  /* 0x0000280001927983 */ /* 0x001ea80000100a00 */
[----:B----4-:R0:W-:Y:S04]  /*0640*/  @P1 STL.64 [R1+0x60], R140 ;  /* 0x0000608c01001387 */ /* 0x0101e80000100a00 */
[----:B------:R1:W-:Y:S04]  /*0650*/  @P1 STL.64 [R1+0x68], R142 ;  /* 0x0000688e01001387 */ /* 0x0003e80000100a00 */
[----:B0-----:R-:W4:Y:S04]  /*0660*/  LDL.64 R140, [R1+0x10] ;  /* 0x00001000018c7983 */ /* 0x001f280000100a00 */
[----:B-1----:R-:W4:Y:S04]  /*0670*/  LDL.64 R142, [R1+0x18] ;  /* 0x00001800018e7983 */ /* 0x002f280000100a00 */
[----:B---3--:R0:W-:Y:S04]  /*0680*/  @P2 STL.64 [R1+0x40], R136 ;  /* 0x0000408801002387 */ /* 0x0081e80000100a00 */
[----:B------:R1:W-:Y:S04]  /*0690*/  @P2 STL.64 [R1+0x48], R138 ;  /* 0x0000488a01002387 */ /* 0x0003e80000100a00 */
[----:B0-----:R-:W3:Y:S04]  /*06a0*/  LDL.64 R136, [R1] ;  /* 0x0000000001887983 */ /* 0x001ee80000100a00 */
[----:B-1----:R-:W3:Y:S01]  /*06b0*/  LDL.64 R138, [R1+0x8] ;  /* 0x00000800018a7983 */ /* 0x002ee20000100a00 */
[----:B------:R-:W-:-:S03]  /*06c0*/  ISETP.GE.U32.AND P0, PT, R11, 0xa0, PT ;  /* 0x000000a00b00780c */ /* 0x000fc60003f06070 */
[----:B------:R-:W-:Y:S04]  /*06d0*/  @P1 STL.64 [R1+0x50], R148 ;  /* 0x0000509401001387 */ /* 0x000fe80000100a00 */
[----:B------:R-:W-:Y:S01]  /*06e0*/  @P1 STL.64 [R1+0x58], R150 ;  /* 0x0000589601001387 */ /* 0x000fe20000100a00 */
[----:B------:R-:W-:-:S05]  /*06f0*/  ISETP.GE.U32.AND P1, PT, R11, 0xc0, PT ;  /* 0x000000c00b00780c */ /* 0x000fca0003f26070 */
[----:B------:R-:W0:Y:S01]  /*0700*/  @P0 LDC.64 R118, c[0x0][0x3d0] ;  /* 0x0000f400ff760b82 */ /* 0x000e220000000a00 */
[----:B------:R-:W-:Y:S01]  /*0710*/  ISETP.GE.U32.AND P4, PT, R11, 0xe0, PT ;  /* 0x000000e00b00780c */ /* 0x000fe20003f86070 */
[C---:B------:R-:W-:Y:S01]  /*0720*/  @P2 IMAD.WIDE.U32 R126, R0.reuse, 0x20, R126 ;  /* 0x00000020007e2825 */ /* 0x040fe200078e007e */
[----:B------:R1:W-:Y:S03]  /*0730*/  @P2 STL.64 [R1+0x30], R132 ;  /* 0x0000308401002387 */ /* 0x0003e60000100a00 */
[C---:B--2---:R-:W-:Y:S01]  /*0740*/  @P2 IMAD.WIDE.U32 R128, R0.reuse, 0x20, R128 ;  /* 0x0000002000802825 */ /* 0x044fe200078e0080 */
[----:B------:R-:W5:Y:S01]  /*0750*/  @P2 LD.E.128 R44, desc[UR6][R126.64] ;  /* 0x000000067e2c2980 */ /* 0x000f62000c101d00 */
[----:B------:R-:W2:Y:S02]  /*0760*/  @P0 LDC.64 R130, c[0x0][0x438] ;  /* 0x00010e00ff820b82 */ /* 0x000ea40000000a00 */
[----:B------:R-:W-:Y:S01]  /*0770*/  @P2 VIADD R0, R0, 0x20 ;  /* 0x0000002000002836 */ /* 0x000fe20000000000 */
[----:B------:R0:W5:Y:S05]  /*0780*/  @P2 LD.E.128 R48, desc[UR6][R126.64+0x10] ;  /* 0x000010067e302980 */ /* 0x00016a000c101d00 */
[----:B------:R-:W2:Y:S01]  /*0790*/  @P0 LDC.64 R120, c[0x0][0x3e8] ;  /* 0x0000fa00ff780b82 */ /* 0x000ea20000000a00 */
[C---:B------:R-:W-:Y:S01]  /*07a0*/  @P3 IMAD.WIDE.U32 R2, R0.reuse, 0x20, R2 ;  /* 0x0000002000023825 */ /* 0x040fe200078e0002 */
[----:B------:R-:W5:Y:S03]  /*07b0*/  @P2 LDG.E.128 R52, desc[UR6][R128.64] ;  /* 0x0000000680342981 */ /* 0x000f66000c1e1d00 */
[C---:B------:R-:W-:Y:S01]  /*07c0*/  @P3 IMAD.WIDE.U32 R4, R0.reuse, 0x20, R4 ;  /* 0x0000002000043825 */ /* 0x040fe200078e0004 */
[----:B------:R0:W5:Y:S02]  /*07d0*/  @P2 LDG.E.128 R56, desc[UR6][R128.64+0x10] ;  /* 0x0000100680382981 */ /* 0x000164000c1e1d00 */
[----:B------:R-:W2:Y:S01]  /*07e0*/  @P1 LDC.64 R122, c[0x0][0x3d0] ;  /* 0x0000f400ff7a1b82 */ /* 0x000ea20000000a00 */
[C---:B------:R-:W-:Y:S01]  /*07f0*/  @P3 IMAD.WIDE.U32 R116, R0.reuse, 0x20, R116 ;  /* 0x0000002000743825 */ /* 0x040fe200078e0074 */
[----:B------:R-:W-:Y:S01]  /*0800*/  @P3 IADD3 R0, PT, PT, R0, 0x20, RZ ;  /* 0x0000002000003810 */ /* 0x000fe20007ffe0ff */
[----:B------:R2:W-:Y:S04]  /*0810*/  @P2 STL.64 [R1+0x38], R134 ;  /* 0x0000388601002387 */ /* 0x0005e80000100a00 */
[----:B------:R0:W5:Y:S01]  /*0820*/  @P3 LD.E.128 R60, desc[UR6][R4.64] ;  /* 0x00000006043c3980 */ /* 0x000162000c101d00 */
[----:B------:R-:W2:Y:S08]  /*0830*/  @P1 LDC.64 R124, c[0x0][0x438] ;  /* 0x00010e00ff7c1b82 */ /* 0x000eb00000000a00 */
[----:B-1----:R-:W1:Y:S01]  /*0840*/  @P1 LDC.64 R132, c[0x0][0x3e8] ;  /* 0x0000fa00ff841b82 */ /* 0x002e620000000a00 */
[C---:B0-----:R-:W-:Y:S01]  /*0850*/  @P0 IMAD.WIDE.U32 R118, R0.reuse, 0x20, R118 ;  /* 0x0000002000760825 */ /* 0x041fe200078e0076 */
[----:B------:R0:W5:Y:S06]  /*0860*/  @P3 LD.E.128 R64, desc[UR6][R4.64+0x10] ;  /* 0x0000100604403980 */ /* 0x00016c000c101d00 */
[----:B------:R-:W0:Y:S08]  /*0870*/  @P4 LDC.64 R126, c[0x0][0x438] ;  /* 0x00010e00ff7e4b82 */ /* 0x000e300000000a00 */
[----:B------:R-:W0:Y:S01]  /*0880*/  @P4 LDC.64 R128, c[0x0][0x3e8] ;  /* 0x0000fa00ff804b82 */ /* 0x000e220000000a00 */
[C---:B--2---:R-:W-:Y:S01]  /*0890*/  @P0 IMAD.WIDE.U32 R130, R0.reuse, 0x20, R130 ;  /* 0x0000002000820825 */ /* 0x044fe200078e0082 */
[----:B------:R2:W5:Y:S03]  /*08a0*/  @P3 LDG.E.128 R68, desc[UR6][R116.64] ;  /* 0x0000000674443981 */ /* 0x000566000c1e1d00 */
[C---:B------:R-:W-:Y:S01]  /*08b0*/  @P0 IMAD.WIDE.U32 R120, R0.reuse, 0x20, R120 ;  /* 0x0000002000780825 */ /* 0x040fe200078e0078 */
[----:B------:R2:W5:Y:S02]  /*08c0*/  @P3 LDG.E.128 R72, desc[UR6][R116.64+0x10] ;  /* 0x0000100674483981 */ /* 0x000564000c1e1d00 */
[----:B------:R-:W0:Y:S01]  /*08d0*/  @P4 LDC.64 R134, c[0x0][0x3d0] ;  /* 0x0000f400ff864b82 */ /* 0x000e220000000a00 */
[----:B------:R-:W-:Y:S01]  /*08e0*/  @P0 VIADD R0, R0, 0x20 ;  /* 0x0000002000000836 */ /* 0x000fe20000000000 */
[----:B------:R2:W5:Y:S03]  /*08f0*/  @P0 LDG.E.128 R248, desc[UR6][R118.64+0x10] ;  /* 0x0000100676f80981 */ /* 0x000566000c1e1d00 */
[C---:B------:R-:W-:Y:S01]  /*0900*/  @P1 IMAD.WIDE.U32 R122, R0.reuse, 0x20, R122 ;  /* 0x00000020007a1825 */ /* 0x040fe200078e007a */
[----:B------:R2:W5:Y:S03]  /*0910*/  @P0 LD.E.128 R76, desc[UR6][R130.64] ;  /* 0x00000006824c0980 */ /* 0x000566000c101d00 */
[C---:B------:R-:W-:Y:S01]  /*0920*/  @P1 IMAD.WIDE.U32 R124, R0.reuse, 0x20, R124 ;  /* 0x00000020007c1825 */ /* 0x040fe200078e007c */
[----:B------:R2:W5:Y:S03]  /*0930*/  @P1 LDG.E.128 R244, desc[UR6][R122.64] ;  /* 0x000000067af41981 */ /* 0x000566000c1e1d00 */
[C---:B-1----:R-:W-:Y:S01]  /*0940*/  @P1 IMAD.WIDE.U32 R132, R0.reuse, 0x20, R132 ;  /* 0x0000002000841825 */ /* 0x042fe200078e0084 */
[----:B------:R2:W5:Y:S03]  /*0950*/  @P1 LDG.E.128 R240, desc[UR6][R122.64+0x10] ;  /* 0x000010067af01981 */ /* 0x000566000c1e1d00 */
[----:B------:R-:W-:Y:S01]  /*0960*/  @P1 VIADD R0, R0, 0x20 ;  /* 0x0000002000001836 */ /* 0x000fe20000000000 */
[----:B------:R2:W5:Y:S03]  /*0970*/  @P1 LD.E.128 R92, desc[UR6][R124.64] ;  /* 0x000000067c5c1980 */ /* 0x000566000c101d00 */
[C---:B0-----:R-:W-:Y:S01]  /*0980*/  @P4 IMAD.WIDE.U32 R126, R0.reuse, 0x20, R126 ;  /* 0x00000020007e4825 */ /* 0x041fe200078e007e */
[----:B------:R2:W5:Y:S03]  /*0990*/  @P1 LD.E.128 R96, desc[UR6][R124.64+0x10] ;  /* 0x000010067c601980 */ /* 0x000566000c101d00 */
[C---:B------:R-:W-:Y:S01]  /*09a0*/  @P4 IMAD.WIDE.U32 R134, R0.reuse, 0x20, R134 ;  /* 0x0000002000864825 */ /* 0x040fe200078e0086 */
[----:B------:R2:W5:Y:S03]  /*09b0*/  @P1 LDG.E.128 R100, desc[UR6][R132.64] ;  /* 0x0000000684641981 */ /* 0x000566000c1e1d00 */
[C---:B------:R-:W-:Y:S01]  /*09c0*/  @P4 IMAD.WIDE.U32 R128, R0.reuse, 0x20, R128 ;  /* 0x0000002000804825 */ /* 0x040fe200078e0080 */
[----:B------:R2:W5:Y:S04]  /*09d0*/  @P1 LDG.E.128 R104, desc[UR6][R132.64+0x10] ;  /* 0x0000100684681981 */ /* 0x000568000c1e1d00 */
[----:B------:R2:W5:Y:S04]  /*09e0*/  @P4 LDG.E.128 R232, desc[UR6][R134.64] ;  /* 0x0000000686e84981 */ /* 0x000568000c1e1d00 */
[----:B------:R2:W5:Y:S04]  /*09f0*/  @P4 LDG.E.128 R228, desc[UR6][R134.64+0x10] ;  /* 0x0000100686e44981 */ /* 0x000568000c1e1d00 */
[----:B------:R2:W5:Y:S04]  /*0a00*/  @P4 LD.E.128 R220, desc[UR6][R126.64] ;  /* 0x000000067edc4980 */ /* 0x000568000c101d00 */
[----:B------:R2:W5:Y:S04]  /*0a10*/  @P4 LD.E.128 R224, desc[UR6][R126.64+0x10] ;  /* 0x000010067ee04980 */ /* 0x000568000c101d00 */
[----:B------:R2:W5:Y:S04]  /*0a20*/  @P4 LDG.E.128 R108, desc[UR6][R128.64] ;  /* 0x00000006806c4981 */ /* 0x000568000c1e1d00 */
[----:B------:R2:W5:Y:S04]  /*0a30*/  @P4 LDG.E.128 R112, desc[UR6][R128.64+0x10] ;  /* 0x0000100680704981 */ /* 0x000568000c1e1d00 */
[----:B------:R2:W5:Y:S04]  /*0a40*/  @P0 LD.E.128 R80, desc[UR6][R130.64+0x10] ;  /* 0x0000100682500980 */ /* 0x000568000c101d00 */
[----:B------:R2:W5:Y:S04]  /*0a50*/  @P0 LDG.E.128 R84, desc[UR6][R120.64] ;  /* 0x0000000678540981 */ /* 0x000568000c1e1d00 */
[----:B------:R2:W5:Y:S04]  /*0a60*/  @P0 LDG.E.128 R88, desc[UR6][R120.64+0x10] ;  /* 0x0000100678580981 */ /* 0x000568000c1e1d00 */
[----:B------:R-:W2:Y:S04]  /*0a70*/  @P3 LDG.E.128 R144, desc[UR6][R2.64] ;  /* 0x0000000602903981 */ /* 0x000ea8000c1e1d00 */
[----:B----4-:R-:W4:Y:S04]  /*0a80*/  @P3 LDG.E.128 R140, desc[UR6][R2.64+0x10] ;  /* 0x00001006028c3981 */ /* 0x010f28000c1e1d00 */
[----:B---3--:R-:W3:Y:S01]  /*0a90*/  @P0 LDG.E.128 R136, desc[UR6][R118.64] ;  /* 0x0000000676880981 */ /* 0x008ee2000c1e1d00 */
[----:B------:R-:W-:-:S03]  /*0aa0*/  @P4 IADD3 R0, PT, PT, R0, 0x20, RZ ;  /* 0x0000002000004810 */ /* 0x000fc60007ffe0ff */
[----:B--2---:R1:W-:Y:S04]  /*0ab0*/  @P3 STL.64 [R1+0x20], R144 ;  /* 0x0000209001003387 */ /* 0x0043e80000100a00 */
[----:B------:R1:W-:Y:S04]  /*0ac0*/  @P3 STL.64 [R1+0x28], R146 ;  /* 0x0000289201003387 */ /* 0x0003e80000100a00 */
[----:B----4-:R1:W-:Y:S04]  /*0ad0*/  @P3 STL.64 [R1+0x10], R140 ;  /* 0x0000108c01003387 */ /* 0x0103e80000100a00 */
[----:B------:R1:W-:Y:S04]  /*0ae0*/  @P3 STL.64 [R1+0x18], R142 ;  /* 0x0000188e01003387 */ /* 0x0003e80000100a00 */
[----:B---3--:R1:W-:Y:S04]  /*0af0*/  @P0 STL.64 [R1], R136 ;  /* 0x0000008801000387 */ /* 0x0083e80000100a00 */
[----:B------:R1:W-:Y:S01]  /*0b00*/  @P0 STL.64 [R1+0x8], R138 ;  /* 0x0000088a01000387 */ /* 0x0003e20000100a00 */
[----:B------:R-:W-:-:S13]  /*0b10*/  ISETP.GE.U32.AND P0, PT, R11, 0x100, PT ;  /* 0x000001000b00780c */ /* 0x000fda0003f06070 */
[----:B-1----:R-:W-:Y:S05]  /*0b20*/  @!P0 BRA `(.L_x_32110) ;  /* 0x0000000800d08947 */ /* 0x002fea0003800000 */
        /* <DEDUP_REMOVED lines=13> */
.L_x_32109:
        /* <DEDUP_REMOVED lines=45> */
[----:B------:R-:W1:Y:S08]  /*0ed0*/  @P4 LDC.64 R14, c[0x0][0x3e8] ;  /* 0x0000fa00ff0e4b82 */ /* 0x000e700000000a00 */
[----:B------:R-:W4:Y:S08]  /*0ee0*/  @P3 LDC.64 R16, c[0x0][0x3d0] ;  /* 0x0000f400ff103b82 */ /* 0x000f300000000a00 */
[----:B------:R-:W4:Y:S01]  /*0ef0*/  @P3 LDC.64 R18, c[0x0][0x3e8] ;  /* 0x0000fa00ff123b82 */ /* 0x000f220000000a00 */
[----:B--2---:R-:W2:Y:S07]  /*0f00*/  @P5 LDG.E.128 R172, desc[UR6][R2.64] ;  /* 0x0000000602ac5981 */ /* 0x004eae000c1e1d00 */
[----:B------:R-:W4:Y:S01]  /*0f10*/  @P2 LDC.64 R28, c[0x0][0x3d0] ;  /* 0x0000f400ff1c2b82 */ /* 0x000f220000000a00 */
[----:B---3--:R3:W2:Y:S07]  /*0f20*/  @P5 LDG.E.128 R168, desc[UR6][R2.64+0x10] ;  /* 0x0000100602a85981 */ /* 0x0086ae000c1e1d00 */
[----:B------:R-:W3:Y:S01]  /*0f30*/  @P2 LDC.64 R30, c[0x0][0x3e8] ;  /* 0x0000fa00ff1e2b82 */ /* 0x000ee20000000a00 */
[----:B0-----:R-:W-:Y:S01]  /*0f40*/  @P5 IMAD.WIDE.U32 R4, R0, 0x20, R4 ;  /* 0x0000002000045825 */ /* 0x001fe200078e0004 */
[----:B------:R-:W-:-:S02]  /*0f50*/  ISETP.GE.U32.AND P0, PT, R11, 0xc0, PT ;  /* 0x000000c00b00780c */ /* 0x000fc40003f06070 */
[----:B------:R-:W-:Y:S02]  /*0f60*/  @P5 LOP3.LUT R0, R0, 0x20, RZ, 0xfc, !PT ;  /* 0x0000002000005812 */ /* 0x000fe400078efcff */
[----:B------:R-:W5:Y:S02]  /*0f70*/  @P5 LDG.E.128 R20, desc[UR6][R4.64] ;  /* 0x0000000604145981 */ /* 0x000f64000c1e1d00 */
[----:B------:R-:W0:Y:S02]  /*0f80*/  @P1 LDC.64 R32, c[0x0][0x3d0] ;  /* 0x0000f400ff201b82 */ /* 0x000e240000000a00 */
[----:B------:R2:W5:Y:S01]  /*0f90*/  @P5 LDG.E.128 R24, desc[UR6][R4.64+0x10] ;  /* 0x0000100604185981 */ /* 0x000562000c1e1d00 */
[----:B-1----:R-:W-:-:S04]  /*0fa0*/  @P4 IMAD.WIDE.U32 R12, R0, 0x20, R12 ;  /* 0x00000020000c4825 */ /* 0x002fc800078e000c */
[C---:B------:R-:W-:Y:S01]  /*0fb0*/  @P4 IMAD.WIDE.U32 R14, R0.reuse, 0x20, R14 ;  /* 0x00000020000e4825 */ /* 0x040fe200078e000e */
[----:B------:R-:W1:Y:S01]  /*0fc0*/  @P1 LDC.64 R34, c[0x0][0x3e8] ;  /* 0x0000fa00ff221b82 */ /* 0x000e620000000a00 */
[----:B------:R-:W-:Y:S02]  /*0fd0*/  @P4 IADD3 R0, PT, PT, R0, 0x20, RZ ;  /* 0x0000002000004810 */ /* 0x000fe40007ffe0ff */
[----:B----4-:R-:W-:Y:S01]  /*0fe0*/  IMAD.MOV.U32 R166, RZ, RZ, R8 ;  /* 0x000000ffffa67224 */ /* 0x010fe200078e0008 */
[----:B------:R-:W-:Y:S01]  /*0ff0*/  ISETP.GE.U32.AND P6, PT, R11, 0x100, PT ;  /* 0x000001000b00780c */ /* 0x000fe20003fc6070 */
[----:B------:R-:W-:Y:S01]  /*1000*/  IMAD.MOV.U32 R167, RZ, RZ, R7 ;  /* 0x000000ffffa77224 */ /* 0x000fe200078e0007 */
[----:B------:R-:W5:Y:S01]  /*1010*/  @P4 LDG.E.128 R36, desc[UR6][R14.64] ;  /* 0x000000060e244981 */ /* 0x000f62000c1e1d00 */
[C---:B------:R-:W-:Y:S01]  /*1020*/  @P3 IMAD.WIDE.U32 R16, R0.reuse, 0x20, R16 ;  /* 0x0000002000103825 */ /* 0x040fe200078e0010 */
[----:B---3--:R-:W3:Y:S01]  /*1030*/  @P0 LDC.64 R2, c[0x0][0x3d0] ;  /* 0x0000f400ff020b82 */ /* 0x008ee20000000a00 */
[----:B------:R-:W-:Y:S01]  /*1040*/  CS2R R226, SRZ ;  /* 0x0000000000e27805 */ /* 0x000fe2000001ff00 */
[----:B------:R-:W5:Y:S01]  /*1050*/  @P4 LDG.E.128 R40, desc[UR6][R14.64+0x10] ;  /* 0x000010060e284981 */ /* 0x000f62000c1e1d00 */
[----:B------:R-:W-:-:S03]  /*1060*/  @P3 IMAD.WIDE.U32 R18, R0, 0x20, R18 ;  /* 0x0000002000123825 */ /* 0x000fc600078e0012 */
[----:B------:R-:W4:Y:S01]  /*1070*/  @P4 LDG.E.128 R164, desc[UR6][R12.64] ;  /* 0x000000060ca44981 */ /* 0x000f22000c1e1d00 */
[----:B------:R-:W-:Y:S01]  /*1080*/  @P3 VIADD R0, R0, 0x20 ;  /* 0x0000002000003836 */ /* 0x000fe20000000000 */
[----:B------:R-:W3:Y:S02]  /*1090*/  @P0 LDC.64 R46, c[0x0][0x3e8] ;  /* 0x0000fa00ff2e0b82 */ /* 0x000ee40000000a00 */
[----:B------:R-:W4:Y:S01]  /*10a0*/  @P4 LDG.E.128 R160, desc[UR6][R12.64+0x10] ;  /* 0x000010060ca04981 */ /* 0x000f22000c1e1d00 */
[----:B------:R-:W-:-:S05]  /*10b0*/  @P2 IMAD.WIDE.U32 R28, R0, 0x20, R28 ;  /* 0x00000020001c2825 */ /* 0x000fca00078e001c */
[----:B------:R-:W4:Y:S01]  /*10c0*/  @P6 LDC.64 R60, c[0x0][0x3d0] ;  /* 0x0000f400ff3c6b82 */ /* 0x000f220000000a00 */
[C---:B------:R-:W-:Y:S01]  /*10d0*/  @P2 IMAD.WIDE.U32 R30, R0.reuse, 0x20, R30 ;  /* 0x00000020001e2825 */ /* 0x040fe200078e001e */
[----:B------:R-:W5:Y:S03]  /*10e0*/  @P3 LDG.E.128 R52, desc[UR6][R18.64] ;  /* 0x0000000612343981 */ /* 0x000f66000c1e1d00 */
[----:B------:R-:W-:Y:S01]  /*10f0*/  @P2 VIADD R0, R0, 0x20 ;  /* 0x0000002000002836 */ /* 0x000fe20000000000 */
[----:B------:R-:W5:Y:S02]  /*1100*/  @P3 LDG.E.128 R56, desc[UR6][R18.64+0x10] ;  /* 0x0000100612383981 */ /* 0x000f64000c1e1d00 */
[----:B------:R-:W4:Y:S02]  /*1110*/  @P6 LDC.64 R62, c[0x0][0x3e8] ;  /* 0x0000fa00ff3e6b82 */ /* 0x000f240000000a00 */
[----:B------:R-:W4:Y:S01]  /*1120*/  @P3 LDG.E.128 R156, desc[UR6][R16.64] ;  /* 0x00000006109c3981 */ /* 0x000f22000c1e1d00 */
[----:B0-----:R-:W-:-:S03]  /*1130*/  @P1 IMAD.WIDE.U32 R32, R0, 0x20, R32 ;  /* 0x0000002000201825 */ /* 0x001fc600078e0020 */
[----:B------:R-:W4:Y:S01]  /*1140*/  @P3 LDG.E.128 R152, desc[UR6][R16.64+0x10] ;  /* 0x0000100610983981 */ /* 0x000f22000c1e1d00 */
[C---:B-1----:R-:W-:Y:S01]  /*1150*/  @P1 IMAD.WIDE.U32 R34, R0.reuse, 0x20, R34 ;  /* 0x0000002000221825 */ /* 0x042fe200078e0022 */
[----:B------:R-:W-:Y:S02]  /*1160*/  @P1 IADD3 R0, PT, PT, R0, 0x20, RZ ;  /* 0x0000002000001810 */ /* 0x000fe40007ffe0ff */
[----:B------:R-:W4:Y:S03]  /*1170*/  @P2 LDG.E.128 R148, desc[UR6][R28.64] ;  /* 0x000000061c942981 */ /* 0x000f26000c1e1d00 */
[C---:B---3--:R-:W-:Y:S01]  /*1180*/  @P0 IMAD.WIDE.U32 R44, R0.reuse, 0x20, R2 ;  /* 0x00000020002c0825 */ /* 0x048fe200078e0002 */
[----:B------:R0:W3:Y:S03]  /*1190*/  @P2 LDG.E.128 R144, desc[UR6][R28.64+0x10] ;  /* 0x000010061c902981 */ /* 0x0000e6000c1e1d00 */
[C---:B------:R-:W-:Y:S01]  /*11a0*/  @P0 IMAD.WIDE.U32 R46, R0.reuse, 0x20, R46 ;  /* 0x00000020002e0825 */ /* 0x040fe200078e002e */
[----:B--2---:R1:W-:Y:S04]  /*11b0*/  @P5 STL.64 [R1+0x80], R172 ;  /* 0x000080ac01005387 */ /* 0x0043e80000100a00 */
[----:B------:R1:W-:Y:S04]  /*11c0*/  @P5 STL.64 [R1+0x88], R174 ;  /* 0x000088ae01005387 */ /* 0x0003e80000100a00 */
[----:B------:R-:W2:Y:S01]  /*11d0*/  @P1 LDG.E.128 R140, desc[UR6][R32.64] ;  /* 0x00000006208c1981 */ /* 0x000ea2000c1e1d00 */
[----:B------:R-:W-:Y:S01]  /*11e0*/  @P0 VIADD R0, R0, 0x20 ;  /* 0x0000002000000836 */ /* 0x000fe20000000000 */
        /* <DEDUP_REMOVED lines=17> */
[----:B------:R-:W1:Y:S01]  /*1300*/  @P5 LDC.64 R4, c[0x0][0x3d0] ;  /* 0x0000f400ff045b82 */ /* 0x000e620000000a00 */
[----:B------:R-:W-:Y:S02]  /*1310*/  CS2R R76, SRZ ;  /* 0x00000000004c7805 */ /* 0x000fe4000001ff00 */
[----:B------:R-:W5:Y:S01]  /*1320*/  @P1 LDG.E.128 R88, desc[UR6][R34.64+0x10] ;  /* 0x0000100622581981 */ /* 0x000f62000c1e1d00 */
[----:B------:R-:W-:Y:S02]  /*1330*/  CS2R R66, SRZ ;  /* 0x0000000000427805 */ /* 0x000fe4000001ff00 */
[----:B------:R-:W-:-:S02]  /*1340*/  CS2R R64, SRZ ;  /* 0x0000000000407805 */ /* 0x000fc4000001ff00 */
[----:B0-----:R-:W-:Y:S01]  /*1350*/  CS2R R28, SRZ ;  /* 0x00000000001c7805 */ /* 0x001fe2000001ff00 */
[----:B------:R-:W5:Y:S01]  /*1360*/  @P0 LDG.E.128 R244, desc[UR6][R44.64] ;  /* 0x000000062cf40981 */ /* 0x000f62000c1e1d00 */
[----:B------:R-:W0:Y:S01]  /*1370*/  @P5 LDC.64 R50, c[0x0][0x3e8] ;  /* 0x0000fa00ff325b82 */ /* 0x000e220000000a00 */
[----:B------:R-:W-:Y:S02]  /*1380*/  CS2R R18, SRZ ;  /* 0x0000000000127805 */ /* 0x000fe4000001ff00 */
[----:B------:R-:W5:Y:S01]  /*1390*/  @P0 LDG.E.128 R240, desc[UR6][R44.64+0x10] ;  /* 0x000010062cf00981 */ /* 0x000f62000c1e1d00 */
[----:B------:R-:W-:Y:S02]  /*13a0*/  CS2R R16, SRZ ;  /* 0x0000000000107805 */ /* 0x000fe4000001ff00 */
[----:B------:R-:W-:Y:S02]  /*13b0*/  CS2R R14, SRZ ;  /* 0x00000000000e7805 */ /* 0x000fe4000001ff00 */
[----:B------:R-:W-:Y:S01]  /*13c0*/  CS2R R12, SRZ ;  /* 0x00000000000c7805 */ /* 0x000fe2000001ff00 */
[----:B------:R-:W5:Y:S01]  /*13d0*/  @P0 LDG.E.128 R100, desc[UR6][R46.64] ;  /* 0x000000062e640981 */ /* 0x000f62000c1e1d00 */
[----:B------:R-:W-:-:S02]  /*13e0*/  @P6 CS2R R130, SRZ ;  /* 0x0000000000826805 */ /* 0x000fc4000001ff00 */
[----:B------:R-:W-:Y:S02]  /*13f0*/  @P6 CS2R R128, SRZ ;  /* 0x0000000000806805 */ /* 0x000fe4000001ff00 */
[----:B------:R-:W-:Y:S01]  /*1400*/  @P6 CS2R R126, SRZ ;  /* 0x00000000007e6805 */ /* 0x000fe2000001ff00 */
[----:B------:R-:W5:Y:S01]  /*1410*/  @P0 LDG.E.128 R104, desc[UR6][R46.64+0x10] ;  /* 0x000010062e680981 */ /* 0x000f62000c1e1d00 */
[----:B-1----:R-:W-:-:S04]  /*1420*/  @P5 IMAD.WIDE.U32 R48, R0, 0x20, R4 ;  /* 0x0000002000305825 */ /* 0x002fc800078e0004 */
[C---:B0-----:R-:W-:Y:S01]  /*1430*/  @P5 IMAD.WIDE.U32 R50, R0.reuse, 0x20, R50 ;  /* 0x0000002000325825 */ /* 0x041fe200078e0032 */
[----:B----4-:R0:W-:Y:S03]  /*1440*/  @P4 STL.64 [R1+0x60], R164 ;  /* 0x000060a401004387 */ /* 0x0101e60000100a00 */
[----:B------:R-:W-:Y:S01]  /*1450*/  @P5 VIADD R0, R0, 0x20 ;  /* 0x0000002000005836 */ /* 0x000fe20000000000 */
[----:B------:R-:W5:Y:S03]  /*1460*/  @P5 LDG.E.128 R232, desc[UR6][R48.64] ;  /* 0x0000000630e85981 */ /* 0x000f66000c1e1d00 */
        /* <DEDUP_REMOVED lines=16> */
[----:B---3--:R0:W-:Y:S04]  /*1570*/  @P2 STL.64 [R1+0x10], R144 ;  /* 0x0000109001002387 */ /* 0x0081e80000100a00 */
[----:B------:R0:W-:Y:S01]  /*1580*/  @P2 STL.64 [R1+0x18], R146 ;  /* 0x0000189201002387 */ /* 0x0001e20000100a00 */
[----:B------:R-:W-:-:S02]  /*1590*/  CS2R R62, SRZ ;  /* 0x00000000003e7805 */ /* 0x000fc4000001ff00 */
[----:B------:R-:W-:Y:S02]  /*15a0*/  CS2R R60, SRZ ;  /* 0x00000000003c7805 */ /* 0x000fe4000001ff00 */
[----:B-1----:R-:W-:Y:S01]  /*15b0*/  CS2R R48, SRZ ;  /* 0x0000000000307805 */ /* 0x002fe2000001ff00 */
[----:B------:R-:W5:Y:S01]  /*15c0*/  @P5 LDG.E.128 R108, desc[UR6][R50.64] ;  /* 0x00000006326c5981 */ /* 0x000f62000c1e1d00 */
[----:B------:R-:W-:Y:S02]  /*15d0*/  CS2R R46, SRZ ;  /* 0x00000000002e7805 */ /* 0x000fe4000001ff00 */
[----:B------:R-:W-:Y:S02]  /*15e0*/  CS2R R44, SRZ ;  /* 0x00000000002c7805 */ /* 0x000fe4000001ff00 */
[----:B------:R-:W-:Y:S01]  /*15f0*/  CS2R R34, SRZ ;  /* 0x0000000000227805 */ /* 0x000fe2000001ff00 */
[----:B------:R1:W5:Y:S01]  /*1600*/  @P5 LDG.E.128 R112, desc[UR6][R50.64+0x10] ;  /* 0x0000100632705981 */ /* 0x000362000c1e1d00 */
[----:B------:R-:W-:-:S02]  /*1610*/  CS2R R32, SRZ ;  /* 0x0000000000207805 */ /* 0x000fc4000001ff00 */
[----:B------:R-:W-:Y:S02]  /*1620*/  CS2R R30, SRZ ;  /* 0x00000000001e7805 */ /* 0x000fe4000001ff00 */
[----:B------:R-:W-:Y:S02]  /*1630*/  @P6 CS2R R124, SRZ ;  /* 0x00000000007c6805 */ /* 0x000fe4000001ff00 */
[----:B-1----:R-:W-:Y:S01]  /*1640*/  CS2R R50, SRZ ;  /* 0x0000000000327805 */ /* 0x002fe2000001ff00 */
[----:B--2---:R0:W-:Y:S04]  /*1650*/  @P1 STL.64 [R1], R140 ;  /* 0x0000008c01001387 */ /* 0x0041e80000100a00 */
[----:B------:R0:W-:Y:S02]  /*1660*/  @P1 STL.64 [R1+0x8], R142 ;  /* 0x0000088e01001387 */ /* 0x0001e40000100a00 */
.L_x_32110:
[----:B------:R-:W-:Y:S05]  /*1670*/  BSYNC.RECONVERGENT B0 ;  /* 0x0000000000007941 */ /* 0x000fea0003800200 */
.L_x_32108:
[----:B------:R-:W1:Y:S02]  /*1680*/  LDCU UR8, c[0x0][0x384] ;  /* 0x00007080ff0877ac */ /* 0x000e640008000800 */
[----:B-1----:R-:W-:-:S13]  /*1690*/  ISETP.GE.AND P0, PT, R219, UR8, PT ;  /* 0x00000008db007c0c */ /* 0x002fda000bf06270 */
[----:B------:R-:W-:Y:S05]  /*16a0*/  @P0 EXIT ;  /* 0x000000000000094d */ /* 0x000fea0003800000 */
[----:B------:R-:W-:Y:S01]  /*16b0*/  IMAD.HI.U32 R0, R216, -0x326172a9, RZ ;  /* 0xcd9e8d57d8007827 */ /* 0x000fe200078e00ff */
[----:B------:R-:W-:Y:S01]  /*16c0*/  UIADD3 UR8, UPT, UPT, UR4, -0x61c88647, URZ ;  /* 0x9e3779b904087890 */ /* 0x000fe2000fffe0ff */
[----:B------:R-:W-:Y:S01]  /*16d0*/  LOP3.LUT R6, R6, 0x3, RZ, 0xc0, !PT ;  /* 0x0000000306067812 */ /* 0x000fe200078ec0ff */
[----:B------:R-:W-:Y:S01]  /*16e0*/  UIADD3 UR9, UPT, UPT, UR5, -0x4498517b, URZ ;  /* 0xbb67ae8505097890 */ /* 0x000fe2000fffe0ff */
[C---:B---3--:R-:W-:Y:S01]  /*16f0*/  IMAD.HI.U32 R2, R10.reuse, -0x2daee0ad, RZ ;  /* 0xd2511f530a027827 */ /* 0x048fe200078e00ff */
[----:B------:R-:W-:Y:S01]  /*1700*/  LOP3.LUT R0, R9, UR4, R0, 0x96, !PT ;  /* 0x0000000409007c12 */ /* 0x000fe2000f8e9600 */
[----:B------:R-:W-:Y:S02]  /*1710*/  UIADD3 UR11, UPT, UPT, UR5, 0x1fd5c5a3, URZ ;  /* 0x1fd5c5a3050b7890 */ /* 0x000fe4000fffe0ff */
[----:B------:R-:W-:Y:S01]  /*1720*/  IMAD R8, R10, -0x2daee0ad, RZ ;  /* 0xd2511f530a087824 */ /* 0x000fe200078e02ff */
[----:B------:R-:W-:Y:S01]  /*1730*/  LOP3.LUT R2, R2, UR5, RZ, 0x3c, !PT ;  /* 0x0000000502027c12 */ /* 0x000fe2000f8e3cff */
[----:B------:R-:W-:Y:S01]  /*1740*/  IMAD.HI.U32 R5, R0, -0x2daee0ad, RZ ;  /* 0xd2511f5300057827 */ /* 0x000fe200078e00ff */
[----:B------:R-:W1:Y:S03]  /*1750*/  LDCU.64 UR14, c[0x0][0x3e0] ;  /* 0x00007c00ff0e77ac */ /* 0x000e660008000a00 */
        /* <DEDUP_REMOVED lines=8> */
[----:B0-----:R-:W-:Y:S01]  /*17e0*/  IMAD R141, R0, -0x2daee0ad, RZ ;  /* 0xd2511f53008d7824 */ /* 0x001fe200078e02ff */
[----:B------:R-:W0:Y:S01]  /*17f0*/  LDCU UR12, c[0x0][0x448] ;  /* 0x00008900ff0c77ac */ /* 0x000e220008000800 */
[----:B------:R-:W-:-:S04]  /*1800*/  IMAD.HI.U32 R2, R5, -0x326172a9, RZ ;  /* 0xcd9e8d5705027827 */ /* 0x000fc800078e00ff */
[----:B------:R-:W-:Y:S01]  /*1810*/  IMAD.HI.U32 R0, R3, -0x2daee0ad, RZ ;  /* 0xd2511f5303007827 */ /* 0x000fe200078e00ff */
[----:B------:R-:W-:Y:S01]  /*1820*/  LOP3.LUT R2, R7, UR9, R2, 0x96, !PT ;  /* 0x0000000907027c12 */ /* 0x000fe2000f8e9602 */
[----:B------:R-:W-:Y:S02]  /*1830*/  UIADD3 UR9, UPT, UPT, UR4, -0x255992d5, URZ ;  /* 0xdaa66d2b04097890 */ /* 0x000fe4000fffe0ff */
[----:B------:R-:W-:Y:S01]  /*1840*/  IMAD R8, R3, -0x2daee0ad, RZ ;  /* 0xd2511f5303087824 */ /* 0x000fe200078e02ff */
[----:B------:R-:W-:Y:S01]  /*1850*/  LOP3.LUT R0, R141, UR8, R0, 0x96, !PT ;  /* 0x000000088d007c12 */ /* 0x000fe2000f8e9600 */
[----:B------:R-:W-:Y:S01]  /*1860*/  UIADD3 UR8, UPT, UPT, UR5, 0x32370b8f, URZ ;  /* 0x32370b8f05087890 */ /* 0x000fe2000fffe0ff */
[----:B------:R-:W-:Y:S01]  /*1870*/  IMAD.HI.U32 R7, R2, -0x2daee0ad, RZ ;  /* 0xd2511f5302077827 */ /* 0x000fe200078e00ff */
[----:B-1----:R-:W-:-:S03]  /*1880*/  UISETP.NE.U32.AND UP0, UPT, UR14, URZ, UPT ;  /* 0x000000ff0e00728c */ /* 0x002fc6000bf05070 */
[----:B------:R-:W-:Y:S01]  /*1890*/  IMAD R4, R5, -0x326172a9, RZ ;  /* 0xcd9e8d5705047824 */ /* 0x000fe200078e02ff */
[----:B------:R-:W-:Y:S01]  /*18a0*/  LOP3.LUT R7, R8, UR8, R7, 0x96, !PT ;  /* 0x0000000808077c12 */ /* 0x000fe2000f8e9607 */
[C---:B------:R-:W-:Y:S01]  /*18b0*/  IMAD.HI.U32 R3, R0.reuse, -0x326172a9, RZ ;  /* 0xcd9e8d5700037827 */ /* 0x040fe200078e00ff */
[----:B------:R-:W-:Y:S02]  /*18c0*/  UIADD3 UR8, UPT, UPT, UR4, 0x78dde6e4, URZ ;  /* 0x78dde6e404087890 */ /* 0x000fe4000fffe0ff */
[----:B------:R-:W-:Y:S01]  /*18d0*/  UISETP.NE.AND.EX UP0, UPT, UR15, URZ, UPT, UP0 ;  /* 0x000000ff0f00728c */ /* 0x000fe2000bf05300 */
[----:B------:R-:W-:Y:S01]  /*18e0*/  IMAD R5, R0, -0x326172a9, RZ ;  /* 0xcd9e8d5700057824 */ /* 0x000fe200078e02ff */
[----:B------:R-:W-:Y:S01]  /*18f0*/  LOP3.LUT R3, R4, UR9, R3, 0x96, !PT ;  /* 0x0000000904037c12 */ /* 0x000fe2000f8e9603 */
[----:B------:R-:W-:Y:S01]  /*1900*/  UIADD3 UR9, UPT, UPT, UR5, -0x126145ec, URZ ;  /* 0xed9eba1405097890 */ /* 0x000fe2000fffe0ff */
[----:B------:R-:W-:Y:S02]  /*1910*/  IMAD R141, R2, -0x2daee0ad, RZ ;  /* 0xd2511f53028d7824 */ /* 0x000fe400078e02ff */
[----:B------:R-:W-:-:S04]  /*1920*/  IMAD.HI.U32 R0, R7, -0x326172a9, RZ ;  /* 0xcd9e8d5707007827 */ /* 0x000fc800078e00ff */
[----:B------:R-:W-:Y:S01]  /*1930*/  IMAD.HI.U32 R2, R3, -0x2daee0ad, RZ ;  /* 0xd2511f5303027827 */ /* 0x000fe200078e00ff */
[----:B------:R-:W-:Y:S01]  /*1940*/  LOP3.LUT R0, R5, UR8, R0, 0x96, !PT ;  /* 0x0000000805007c12 */ /* 0x000fe2000f8e9600 */
[----:B------:R-:W-:Y:S02]  /*1950*/  UIADD3 UR8, UPT, UPT, UR4, 0x1715609d, URZ ;  /* 0x1715609d04087890 */ /* 0x000fe4000fffe0ff */
[----:B------:R-:W-:Y:S01]  /*1960*/  IMAD R8, R3, -0x2daee0ad, RZ ;  /* 0xd2511f5303087824 */ /* 0x000fe200078e02ff */
[----:B------:R-:W-:Y:S01]  /*1970*/  LOP3.LUT R2, R141, UR9, R2, 0x96, !PT ;  /* 0x000000098d027c12 */ /* 0x000fe2000f8e9602 */
[----:B------:R-:W-:Y:S01]  /*1980*/  UIADD3 UR9, UPT, UPT, UR5, -0x56f99767, URZ ;  /* 0xa906689905097890 */ /* 0x000fe2000fffe0ff */
        /* <DEDUP_REMOVED lines=14> */
[----:B------:R-:W-:Y:S01]  /*1a70*/  IMAD R8, R3, -0x2daee0ad, RZ ;  /* 0xd2511f5303087824 */ /* 0x000fe200078e02ff */
[----:B------:R-:W1:Y:S01]  /*1a80*/  LDCU UR10, c[0x0][0x388] ;  /* 0x00007100ff0a77ac */ /* 0x000e620008000800 */
[----:B------:R-:W-:-:S04]  /*1a90*/  IMAD.HI.U32 R5, R0, -0x2daee0ad, RZ ;  /* 0xd2511f5300057827 */ /* 0x000fc800078e00ff */
[----:B------:R-:W-:Y:S01]  /*1aa0*/  IMAD.HI.U32 R3, R2, -0x326172a9, RZ ;  /* 0xcd9e8d5702037827 */ /* 0x000fe200078e00ff */
[----:B------:R-:W-:Y:S01]  /*1ab0*/  LOP3.LUT R5, R8, UR11, R5, 0x96, !PT ;  /* 0x0000000b08057c12 */ /* 0x000fe2000f8e9605 */
[----:B------:R-:W2:Y:S02]  /*1ac0*/  LDCU.U8 UR11, c[0x0][0x410] ;  /* 0x00008200ff0b77ac */ /* 0x000ea40008000000 */
        /* <DEDUP_REMOVED lines=9> */
[----:B------:R-:W-:Y:S02]  /*1b60*/  IMAD R3, R3, -0x2daee0ad, RZ ;  /* 0xd2511f5303037824 */ /* 0x000fe400078e02ff */
[----:B------:R-:W-:Y:S02]  /*1b70*/  HFMA2 R5, -RZ, RZ, 0, 0 ;  /* 0x00000000ff057431 */ /* 0x000fe400000001ff */
[----:B------:R-:W-:-:S04]  /*1b80*/  IMAD.HI.U32 R8, R0, -0x2daee0ad, RZ ;  /* 0xd2511f5300087827 */ /* 0x000fc800078e00ff */
[----:B------:R-:W-:Y:S01]  /*1b90*/  IMAD.HI.U32 R7, R2, -0x326172a9, RZ ;  /* 0xcd9e8d5702077827 */ /* 0x000fe200078e00ff */
[----:B------:R-:W-:-:S03]  /*1ba0*/  LOP3.LUT R8, R3, UR18, R8, 0x96, !PT ;  /* 0x0000001203087c12 */ /* 0x000fc6000f8e9608 */
[----:B------:R-:W-:Y:S01]  /*1bb0*/  IMAD R3, R0, -0x2daee0ad, RZ ;  /* 0xd2511f5300037824 */ /* 0x000fe200078e02ff */
[----:B------:R-:W-:Y:S01]  /*1bc0*/  LOP3.LUT R7, R4, UR13, R7, 0x96, !PT ;  /* 0x0000000d04077c12 */ /* 0x000fe2000f8e9607 */
[----:B0123--:R-:W-:-:S07]  /*1bd0*/  IMAD R4, R2, -0x326172a9, RZ ;  /* 0xcd9e8d5702047824 */ /* 0x00ffce00078e02ff */
.L_x_32799:
[----:B------:R-:W0:Y:S01]  /*1be0*/  @UP0 LDCU.64 UR14, c[0x0][0x3e0] ;  /* 0x00007c00ff0e07ac */ /* 0x000e220008000a00 */
[----:B------:R-:W-:Y:S01]  /*1bf0*/  PLOP3.LUT P0, PT, PT, PT, UP0, 0x80, 0x8 ;  /* 0x000000000008781c */ /* 0x000fe20003f0f008 */
[----:B------:R-:W-:Y:S01]  /*1c00*/  IMAD.MOV.U32 R212, RZ, RZ, 0x2 ;  /* 0x00000002ffd47424 */ /* 0x000fe200078e00ff */
[----:B------:R-:W-:-:S11]  /*1c10*/  PLOP3.LUT P1, PT, PT, PT, UP0, 0x80, 0x8 ;  /* 0x000000000008781c */ /* 0x000fd60003f2f008 */
[----:B0-----:R-:W-:-:S05]  /*1c20*/  @P0 IMAD.WIDE R212, R219, R212, UR14 ;  /* 0x0000000edbd40e25 */ /* 0x001fca000f8e02d4 */
[----:B------:R0:W2:Y:S01]  /*1c30*/  @P1 LDG.E.U16 R2, desc[UR6][R212.64] ;  /* 0x00000006d4021981 */ /* 0x0000a2000c1e1500 */
[----:B------:R-:W-:Y:S01]  /*1c40*/  PLOP3.LUT P0, PT, PT, PT, UP0, 0x80, 0x8 ;  /* 0x000000000008781c */ /* 0x000fe20003f0f008 */
[----:B------:R-:W-:Y:S01]  /*1c50*/  BSSY.RECONVERGENT B0, `(.L_x_32111) ;  /* 0x0000671000007945 */ /* 0x000fe20003800200 */
[----:B------:R-:W-:Y:S01]  /*1c60*/  ISETP.GE.U32.AND P2, PT, R11, 0x20, PT ;  /* 0x000000200b00780c */ /* 0x000fe20003f46070 */
[----:B------:R-:W1:Y:S01]  /*1c70*/  S2R R214, SR_TID.X ;  /* 0x0000000000d67919 */ /* 0x000e620000002100 */
[----:B------:R-:W-:Y:S01]  /*1c80*/  LOP3.LUT R0, R0, 0xffffffef, RZ, 0xc0, !PT ;  /* 0xffffffef00007812 */ /* 0x000fe200078ec0ff */
[----:B0-----:R-:W-:-:S10]  /*1c90*/  IMAD.MOV.U32 R212, RZ, RZ, 0x3f800000 ;  /* 0x3f800000ffd47424 */ /* 0x001fd400078e00ff */
[----:B------:R-:W-:Y:S02]  /*1ca0*/  @P2 LOP3.LUT R0, R0, 0x10, RZ, 0xfc, !PT ;  /* 0x0000001000002812 */ /* 0x000fe400078efcff */
[----:B--2---:R-:W-:Y:S01]  /*1cb0*/  @P0 SHF.L.U32 R212, R2, 0x10, RZ ;  /* 0x0000001002d40819 */ /* 0x004fe200000006ff */
[----:B------:R-:W-:-:S05]  /*1cc0*/  IMAD R2, R219, UR10, RZ ;  /* 0x0000000adb027c24 */ /* 0x000fca000f8e02ff */
[----:B------:R-:W-:-:S04]  /*1cd0*/  SHF.R.S32.HI R213, RZ, 0x1f, R2 ;  /* 0x0000001fffd57819 */ /* 0x000fc80000011402 */
[----:B------:R-:W-:Y:S02]  /*1ce0*/  LEA.HI R2, R213, R2, RZ, 0x3 ;  /* 0x00000002d5027211 */ /* 0x000fe400078f18ff */
[----:B-1----:R-:W-:-:S04]  /*1cf0*/  LOP3.LUT R213, R214, 0x1f, RZ, 0xc0, !PT ;  /* 0x0000001fd6d57812 */ /* 0x002fc800078ec0ff */
[----:B------:R-:W-:-:S05]  /*1d00*/  LEA.HI.SX32 R2, R2, R213, 0x1d ;  /* 0x000000d502027211 */ /* 0x000fca00078feaff */
[----:B------:R-:W-:Y:S01]  /*1d10*/  IMAD.MOV.U32 R213, RZ, RZ, R2 ;  /* 0x000000ffffd57224 */ /* 0x000fe200078e0002 */
        /* <DEDUP_REMOVED lines=22> */
.L_x_71332:
[----:B------:R-:W-:Y:S05]  /*1e80*/  BRX R148 -0x1e90                                       (*"BRANCH_TARGETS .L_x_71333,.L_x_71334,.L_x_71335"*) ;  /* 0xffffffe0945c7949 */ /* 0x000fea000383ffff */
.L_x_71335:
[----:B------:R-:W-:Y:S01]  /*1e90*/  VIADD R150, R6, 0x1 ;  /* 0x0000000106967836 */ /* 0x000fe20000000000 */
[----:B------:R-:W-:Y:S01]  /*1ea0*/  MOV R148, R7 ;  /* 0x0000000700947202 */ /* 0x000fe20000000f00 */
[----:B------:R-:W-:Y:S01]  /*1eb0*/  IMAD.MOV.U32 R213, RZ, RZ, R3 ;  /* 0x000000ffffd57224 */ /* 0x000fe200078e0003 */
[----:B------:R-:W-:Y:S06]  /*1ec0*/  BRA `(.L_x_32115) ;  /* 0x00000004003c7947 */ /* 0x000fec0003800000 */
.L_x_71333:
[----:B------:R-:W-:Y:S01]  /*1ed0*/  IMAD.MOV.U32 R213, RZ, RZ, R3 ;  /* 0x000000ffffd57224 */ /* 0x000fe200078e0003 */
[----:B------:R-:W-:Y:S01]  /*1ee0*/  MOV R148, R8 ;  /* 0x0000000800947202 */ /* 0x000fe20000000f00 */
[----:B------:R-:W-:Y:S01]  /*1ef0*/  IMAD.MOV.U32 R150, RZ, RZ, 0x3 ;  /* 0x00000003ff967424 */ /* 0x000fe200078e00ff */
[----:B------:R-:W-:Y:S06]  /*1f00*/  BRA `(.L_x_32115) ;  /* 0x00000004002c7947 */ /* 0x000fec0003800000 */
.L_x_71334:
        /* <DEDUP_REMOVED lines=12> */
.L_x_32117:
[----:B------:R-:W-:Y:S05]  /*1fd0*/  BSYNC.RECONVERGENT B2 ;  /* 0x0000000000027941 */ /* 0x000fea0003800200 */
.L_x_32116:
        /* <DEDUP_REMOVED lines=62> */
.L_x_32115:
[----:B------:R-:W-:Y:S05]  /*23c0*/  BSYNC.RECONVERGENT B1 ;  /* 0x0000000000017941 */ /* 0x000fea0003800200 */
.L_x_32114:
[----:B------:R-:W0:Y:S01]  /*23d0*/  LDC R218, c[0x0][0x404] ;  /* 0x00010100ffda7b82 */ /* 0x000e220000000800 */
[----:B------:R-:W-:Y:S01]  /*23e0*/  I2FP.F32.U32 R3, R148 ;  /* 0x0000009400037245 */ /* 0x000fe20000201000 */
[----:B------:R-:W-:Y:S01]  /*23f0*/  HFMA2 R238, -RZ, RZ, 0.1171875, 0 ;  /* 0x2f800000ffee7431 */ /* 0x000fe200000001ff */
[----:B------:R-:W-:Y:S01]  /*2400*/  ISETP.NE.AND P1, PT, R150, 0x1, PT ;  /* 0x000000019600780c */ /* 0x000fe20003f25270 */
[----:B------:R-:W-:Y:S01]  /*2410*/  BSSY.RECONVERGENT B1, `(.L_x_32118) ;  /* 0x0000063000017945 */ /* 0x000fe20003800200 */
[----:B------:R-:W-:Y:S02]  /*2420*/  LOP3.LUT R0, R0, 0xfffffffd, RZ, 0xc0, !PT ;  /* 0xfffffffd00007812 */ /* 0x000fe400078ec0ff */
[----:B------:R-:W-:Y:S01]  /*2430*/  FFMA.FTZ R3, R3, R238, 1.1641532182693481445e-10 ;  /* 0x2f00000003037423 */ /* 0x000fe200000100ee */
[----:B------:R-:W1:Y:S01]  /*2440*/  LDC R217, c[0x0][0x408] ;  /* 0x00010200ffd97b82 */ /* 0x000e620000000800 */
[----:B------:R-:W-:-:S03]  /*2450*/  MOV R149, R4 ;  /* 0x0000000400957202 */ /* 0x000fc60000000f00 */
[----:B0-----:R-:W-:Y:S01]  /*2460*/  FSETP.GTU.FTZ.AND P0, PT, R3, R218, PT ;  /* 0x000000da0300720b */ /* 0x001fe20003f1c000 */
[----:B-----5:R-:W-:-:S04]  /*2470*/  IMAD.U32 R3, R152, 0x10000, RZ ;  /* 0x0001000098037824 */ /* 0x020fc800078e00ff */
[----:B------:R-:W-:-:S04]  /*2480*/  FMUL.FTZ R3, R3, R212 ;  /* 0x000000d403037220 */ /* 0x000fc80000410000 */
[----:B-1----:R-:W-:-:S05]  /*2490*/  FMUL.FTZ R3, R3, R217 ;  /* 0x000000d903037220 */ /* 0x002fca0000410000 */
[----:B------:R-:W-:Y:S02]  /*24a0*/  FSEL R6, R3, RZ, !P0 ;  /* 0x000000ff03067208 */ /* 0x000fe40004000000 */
[----:B------:R-:W-:Y:S02]  /*24b0*/  PLOP3.LUT P0, PT, P0, PT, PT, 0x8, 0x80 ;  /* 0x000000000080781c */ /* 0x000fe4000070e170 */
[----:B------:R-:W-:Y:S01]  /*24c0*/  PRMT R3, R152, 0x7632, R3 ;  /* 0x0000763298037816 */ /* 0x000fe20000000003 */
        /* <DEDUP_REMOVED lines=12> */
.L_x_32120:
        /* <DEDUP_REMOVED lines=12> */
.L_x_32122:
[----:B------:R-:W-:Y:S05]  /*2650*/  BSYNC.RECONVERGENT B2 ;  /* 0x0000000000027941 */ /* 0x000fea0003800200 */
.L_x_32121:
        /* <DEDUP_REMOVED lines=62> */
.L_x_32119:
[----:B------:R-:W-:Y:S05]  /*2a40*/  BSYNC.RECONVERGENT B1 ;  /* 0x0000000000017941 */ /* 0x000fea0003800200 */
.L_x_32118:
        /* <DEDUP_REMOVED lines=22> */
.L_x_32125:
        /* <DEDUP_REMOVED lines=12> */
.L_x_32127:
[----:B------:R-:W-:Y:S05]  /*2c70*/  BSYNC.RECONVERGENT B2 ;  /* 0x0000000000027941 */ /* 0x000fea0003800200 */
.L_x_32126:
        /* <DEDUP_REMOVED lines=59> */
[----:B------:R-:W-:-:S04]  /*3030*/  IMAD.WIDE.U32 R6, R4, -0x326172a9, RZ ;  /* 0xcd9e8d5704067825 */ /* 0x000fc800078e00ff */
[----:B------:R-:W-:Y:S01]  /*3040*/  IMAD.MOV.U32 R4, RZ, RZ, R6 ;  /* 0x000000ffff047224 */ /* 0x000fe200078e0006 */
[----:B------:R-:W-:-:S07]  /*3050*/  LOP3.LUT R7, R150, UR13, R7, 0x96, !PT ;  /* 0x0000000d96077c12 */ /* 0x000fce000f8e9607 */
.L_x_32124:
[----:B------:R-:W-:Y:S05]  /*3060*/  BSYNC.RECONVERGENT B1 ;  /* 0x0000000000017941 */ /* 0x000fea0003800200 */
.L_x_32123:
[----:B------:R-:W-:Y:S01]  /*3070*/  I2FP.F32.U32 R3, R3 ;  /* 0x0000000300037245 */ /* 0x000fe20000201000 */
[----:B------:R-:W-:Y:S01]  /*3080*/  BSSY.RECONVERGENT B1, `(.L_x_32128) ;  /* 0x0000061000017945 */ /* 0x000fe20003800200 */
[----:B------:R-:W-:Y:S02]  /*3090*/  ISETP.NE.AND P2, PT, R152, 0x1, PT ;  /* 0x000000019800780c */ /* 0x000fe40003f45270 */
[----:B------:R-:W-:Y:S01]  /*30a0*/  MOV R151, R4 ;  /* 0x0000000400977202 */ /* 0x000fe20000000f00 */
[----:B------:R-:W-:-:S05]  /*30b0*/  FFMA.FTZ R3, R3, R238, 1.1641532182693481445e-10 ;  /* 0x2f00000003037423 */ /* 0x000fca00000100ee */
[----:B------:R-:W-:Y:S01]  /*30c0*/  FSETP.GTU.FTZ.AND P1, PT, R3, R218, PT ;  /* 0x000000da0300720b */ /* 0x000fe20003f3c000 */
[----:B------:R-:W-:-:S04]  /*30d0*/  IMAD.U32 R3, R153, 0x10000, RZ ;  /* 0x0001000099037824 */ /* 0x000fc800078e00ff */
[----:B------:R-:W-:-:S04]  /*30e0*/  FMUL.FTZ R3, R3, R212 ;  /* 0x000000d403037220 */ /* 0x000fc80000410000 */
[----:B------:R-:W-:-:S05]  /*30f0*/  FMUL.FTZ R3, R3, R217 ;  /* 0x000000d903037220 */ /* 0x000fca0000410000 */
[----:B------:R-:W-:Y:S02]  /*3100*/  FSEL R6, R3, RZ, !P1 ;  /* 0x000000ff03067208 */ /* 0x000fe40004800000 */
[----:B------:R-:W-:Y:S02]  /*3110*/  PLOP3.LUT P1, PT, P1, PT, PT, 0x8, 0x80 ;  /* 0x000000000080781c */ /* 0x000fe40000f2e170 */
[----:B------:R-:W-:Y:S01]  /*3120*/  PRMT R3, R153, 0x7632, R3 ;  /* 0x0000763299037816 */ /* 0x000fe20000000003 */
        /* <DEDUP_REMOVED lines=11> */
.L_x_32130:
        /* <DEDUP_REMOVED lines=12> */
.L_x_32132:
[----:B------:R-:W-:Y:S05]  /*32a0*/  BSYNC.RECONVERGENT B2 ;  /* 0x0000000000027941 */ /* 0x000fea0003800200 */
.L_x_32131:
        /* <DEDUP_REMOVED lines=62> */
.L_x_32129:
[----:B------:R-:W-:Y:S05]  /*3690*/  BSYNC.RECONVERGENT B1 ;  /* 0x0000000000017941 */ /* 0x000fea0003800200 */
.L_x_32128:
        /* <DEDUP_REMOVED lines=22> */
.L_x_32135:
        /* <DEDUP_REMOVED lines=12> */
.L_x_32137:
[----:B------:R-:W-:Y:S05]  /*38c0*/  BSYNC.RECONVERGENT B2 ;  /* 0x0000000000027941 */ /* 0x000fea0003800200 */
.L_x_32136:
        /* <DEDUP_REMOVED lines=59> */
[----:B------:R-:W-:Y:S02]  /*3c80*/  HFMA2 R214, -RZ, RZ, 0, 0 ;  /* 0x00000000ffd67431 */ /* 0x000fe400000001ff */
[----:B------:R-:W-:Y:S01]  /*3c90*/  IMAD.MOV.U32 R4, RZ, RZ, R6 ;  /* 0x000000ffff047224 */ /* 0x000fe200078e0006 */
[----:B------:R-:W-:-:S07]  /*3ca0*/  LOP3.LUT R7, R152, UR13, R7, 0x96, !PT ;  /* 0x0000000d98077c12 */ /* 0x000fce000f8e9607 */
.L_x_32134:
[----:B------:R-:W-:Y:S05]  /*3cb0*/  BSYNC.RECONVERGENT B1 ;  /* 0x0000000000017941 */ /* 0x000fea0003800200 */
.L_x_32133:
        /* <DEDUP_REMOVED lines=23> */
.L_x_32140:
        /* <DEDUP_REMOVED lines=12> */
.L_x_32142:
[----:B------:R-:W-:Y:S05]  /*3ef0*/  BSYNC.RECONVERGENT B2 ;  /* 0x0000000000027941 */ /* 0x000fea0003800200 */
.L_x_32141:
        /* <DEDUP_REMOVED lines=62> */
.L_x_32139:
[----:B------:R-:W-:Y:S05]  /*42e0*/  BSYNC.RECONVERGENT B1 ;  /* 0x0000000000017941 */ /* 0x000fea0003800200 */
.L_x_32138:
        /* <DEDUP_REMOVED lines=22> */
.L_x_32145:
        /* <DEDUP_REMOVED lines=12> */
.L_x_32147:
[----:B------:R-:W-:Y:S05]  /*4510*/  BSYNC.RECONVERGENT B2 ;  /* 0x0000000000027941 */ /* 0x000fea0003800200 */
.L_x_32146:
        /* <DEDUP_REMOVED lines=60> */
[----:B------:R-:W-:Y:S01]  /*48e0*/  LOP3.LUT R7, R214, UR13, R7, 0x96, !PT ;  /* 0x0000000dd6077c12 */ /* 0x000fe2000f8e9607 */
[----:B------:R-:W-:-:S07]  /*48f0*/  HFMA2 R214, -RZ, RZ, 0, 0 ;  /* 0x00000000ffd67431 */ /* 0x000fce00000001ff */
.L_x_32144:
[----:B------:R-:W-:Y:S05]  /*4900*/  BSYNC.RECONVERGENT B1 ;  /* 0x0000000000017941 */ /* 0x000fea0003800200 */
.L_x_32143:
[----:B------:R-:W-:Y:S01]  /*4910*/  I2FP.F32.U32 R3, R3 ;  /* 0x0000000300037245 */ /* 0x000fe20000201000 */
[----:B------:R-:W-:Y:S01]  /*4920*/  BSSY.RECONVERGENT B1, `(.L_x_32148) ;  /* 0x0000064000017945 */ /* 0x000fe20003800200 */
[----:B------:R-:W-:-:S03]  /*4930*/  ISETP.NE.AND P6, PT, R214, 0x1, PT ;  /* 0x00000001d600780c */ /* 0x000fc60003fc5270 */
[----:B------:R-:W-:-:S05]  /*4940*/  FFMA.FTZ R3, R3, R238, 1.1641532182693481445e-10 ;  /* 0x2f00000003037423 */ /* 0x000fca00000100ee */
[----:B------:R-:W-:Y:S01]  /*4950*/  FSETP.GTU.FTZ.AND P5, PT, R3, R218, PT ;  /* 0x000000da0300720b */ /* 0x000fe20003fbc000 */
[----:B------:R-:W-:-:S04]  /*4960*/  IMAD.U32 R3, R155, 0x10000, RZ ;  /* 0x000100009b037824 */ /* 0x000fc800078e00ff */
[----:B------:R-:W-:-:S04]  /*4970*/  FMUL.FTZ R3, R3, R212 ;  /* 0x000000d403037220 */ /* 0x000fc80000410000 */
[----:B------:R-:W-:-:S05]  /*4980*/  FMUL.FTZ R3, R3, R217 ;  /* 0x000000d903037220 */ /* 0x000fca0000410000 */
[----:B------:R-:W-:Y:S02]  /*4990*/  FSEL R6, R3, RZ, !P5 ;  /* 0x000000ff03067208 */ /* 0x000fe40006800000 */
[----:B------:R-:W-:Y:S02]  /*49a0*/  PRMT R3, R155, 0x7632, R3 ;  /* 0x000076329b037816 */ /* 0x000fe40000000003 */
[----:B------:R-:W-:Y:S01]  /*49b0*/  PLOP3.LUT P5, PT, P5, PT, PT, 0x8, 0x80 ;  /* 0x000000000080781c */ /* 0x000fe20002fae170 */
[----:B------:R-:W-:Y:S01]  /*49c0*/  FFMA.FTZ R154, R6, R26, R146 ;  /* 0x0000001a069a7223 */ /* 0x000fe20000010092 */
[----:B------:R-:W-:Y:S01]  /*49d0*/  IMAD.MOV.U32 R6, RZ, RZ, 0x2 ;  /* 0x00000002ff067424 */ /* 0x000fe200078e00ff */
[----:B------:R-:W-:Y:S01]  /*49e0*/  MOV R155, R4 ;  /* 0x00000004009b7202 */ /* 0x000fe20000000f00 */
        /* <DEDUP_REMOVED lines=9> */
.L_x_32150:
        /* <DEDUP_REMOVED lines=15> */
.L_x_32152:
[----:B------:R-:W-:Y:S05]  /*4b70*/  BSYNC.RECONVERGENT B2 ;  /* 0x0000000000027941 */ /* 0x000fea0003800200 */
.L_x_32151:
        /* <DEDUP_REMOVED lines=62> */
.L_x_32149:
[----:B------:R-:W-:Y:S05]  /*4f60*/  BSYNC.RECONVERGENT B1 ;  /* 0x0000000000017941 */ /* 0x000fea0003800200 */
.L_x_32148:
        /* <DEDUP_REMOVED lines=10> */
.L_x_32113:
        /* <DEDUP_REMOVED lines=16> */
.L_x_32156:
        /* <DEDUP_REMOVED lines=12> */
.L_x_32158:
[----:B------:R-:W-:Y:S05]  /*51d0*/  BSYNC.RECONVERGENT B2 ;  /* 0x0000000000027941 */ /* 0x000fea0003800200 */
.L_x_32157:
        /* <DEDUP_REMOVED lines=62> */
.L_x_32155:
[----:B------:R-:W-:Y:S05]  /*55c0*/  BSYNC.RECONVERGENT B1 ;  /* 0x0000000000017941 */ /* 0x000fea0003800200 */
.L_x_32154:
[----:B------:R-:W0:Y:S01]  /*55d0*/  LDC R218, c[0x0][0x404] ;  /* 0x00010100ffda7b82 */ /* 0x000e220000000800 */
[----:B------:R-:W-:Y:S01]  /*55e0*/  I2FP.F32.U32 R3, R148 ;  /* 0x0000009400037245 */ /* 0x000fe20000201000 */
[----:B------:R-:W-:Y:S01]  /*55f0*/  IMAD.MOV.U32 R238, RZ, RZ, 0x2f800000 ;  /* 0x2f800000ffee7424 */ /* 0x000fe200078e00ff */
[----:B------:R-:W-:Y:S01]  /*5600*/  ISETP.NE.AND P1, PT, R150, 0x1, PT ;  /* 0x000000019600780c */ /* 0x000fe20003f25270 */
[----:B------:R-:W-:Y:S01]  /*5610*/  BSSY.RECONVERGENT B1, `(.L_x_32159) ;  /* 0x0000062000017945 */ /* 0x000fe20003800200 */
[----:B------:R-:W-:Y:S01]  /*5620*/  LOP3.LUT R0, R0, 0xfffffffd, RZ, 0xc0, !PT ;  /* 0xfffffffd00007812 */ /* 0x000fe200078ec0ff */
[----:B------:R-:W-:Y:S01]  /*5630*/  FFMA.FTZ R3, R3, R238, 1.1641532182693481445e-10 ;  /* 0x2f00000003037423 */ /* 0x000fe200000100ee */
[----:B------:R-:W-:Y:S01]  /*5640*/  IMAD.MOV.U32 R149, RZ, RZ, R4 ;  /* 0x000000ffff957224 */ /* 0x000fe200078e0004 */
[----:B------:R-:W1:Y:S03]  /*5650*/  LDC R217, c[0x0][0x408] ;  /* 0x00010200ffd97b82 */ /* 0x000e660000000800 */
[----:B0-----:R-:W-:Y:S01]  /*5660*/  FSETP.GTU.FTZ.AND P0, PT, R3, R218, PT ;  /* 0x000000da0300720b */ /* 0x001fe20003f1c000 */
[----:B-----5:R-:W-:-:S03]  /*5670*/  IMAD.U32 R3, R152, 0x10000, RZ ;  /* 0x0001000098037824 */ /* 0x020fc600078e00ff */
[----:B------:R-:W-:Y:S01]  /*5680*/  PLOP3.LUT P2, PT, P0, PT, PT, 0x8, 0x80 ;  /* 0x000000000080781c */ /* 0x000fe2000074e170 */
[----:B------:R-:W-:-:S04]  /*5690*/  FMUL.FTZ R3, R3, R212 ;  /* 0x000000d403037220 */ /* 0x000fc80000410000 */
[----:B-1----:R-:W-:Y:S01]  /*56a0*/  FMUL.FTZ R6, R3, R217 ;  /* 0x000000d903067220 */ /* 0x002fe20000410000 */
[----:B------:R-:W-:-:S04]  /*56b0*/  PRMT R3, R152, 0x7632, R3 ;  /* 0x0000763298037816 */ /* 0x000fc80000000003 */
[----:B------:R-:W-:Y:S01]  /*56c0*/  FSEL R148, R6, RZ, !P0 ;  /* 0x000000ff06947208 */ /* 0x000fe20004000000 */
[----:B------:R-:W-:Y:S02]  /*56d0*/  HFMA2 R6, -RZ, RZ, 0, 1.1920928955078125e-07 ;  /* 0x00000002ff067431 */ /* 0x000fe400000001ff */
        /* <DEDUP_REMOVED lines=10> */
.L_x_32161:
        /* <DEDUP_REMOVED lines=12> */
.L_x_32163:
[----:B------:R-:W-:Y:S05]  /*5840*/  BSYNC.RECONVERGENT B2 ;  /* 0x0000000000027941 */ /* 0x000fea0003800200 */
.L_x_32162:
        /* <DEDUP_REMOVED lines=62> */
.L_x_32160:
[----:B------:R-:W-:Y:S05]  /*5c30*/  BSYNC.RECONVERGENT B1 ;  /* 0x0000000000017941 */ /* 0x000fea0003800200 */
.L_x_32159:
        /* <DEDUP_REMOVED lines=21> */
.L_x_32166:
        /* <DEDUP_REMOVED lines=12> */
.L_x_32168:
[----:B------:R-:W-:Y:S05]  /*5e50*/  BSYNC.RECONVERGENT B2 ;  /* 0x0000000000027941 */ /* 0x000fea0003800200 */
.L_x_32167:
        /* <DEDUP_REMOVED lines=62> */
.L_x_32165:
[----:B------:R-:W-:Y:S05]  /*6240*/  BSYNC.RECONVERGENT B1 ;  /* 0x0000000000017941 */ /* 0x000fea0003800200 */
.L_x_32164:
[----:B------:R-:W-:Y:S01]  /*6250*/  I2FP.F32.U32 R3, R3 ;  /* 0x0000000300037245 */ /* 0x000fe20000201000 */
[----:B------:R-:W-:Y:S01]  /*6260*/  BSSY.RECONVERGENT B1, `(.L_x_32169) ;  /* 0x0000060000017945 */ /* 0x000fe20003800200 */
[----:B------:R-:W-:Y:S01]  /*6270*/  ISETP.NE.AND P3, PT, R152, 0x1, PT ;  /* 0x000000019800780c */ /* 0x000fe20003f65270 */
[----:B------:R-:W-:Y:S02]  /*6280*/  IMAD.MOV.U32 R151, RZ, RZ, R4 ;  /* 0x000000ffff977224 */ /* 0x000fe400078e0004 */
[----:B------:R-:W-:-:S05]  /*6290*/  FFMA.FTZ R3, R3, R238, 1.1641532182693481445e-10 ;  /* 0x2f00000003037423 */ /* 0x000fca00000100ee */
[----:B------:R-:W-:Y:S01]  /*62a0*/  FSETP.GTU.FTZ.AND P2, PT, R3, R218, PT ;  /* 0x000000da0300720b */ /* 0x000fe20003f5c000 */
[----:B------:R-:W-:-:S03]  /*62b0*/  IMAD.U32 R3, R153, 0x10000, RZ ;  /* 0x0001000099037824 */ /* 0x000fc600078e00ff */
[----:B------:R-:W-:Y:S01]  /*62c0*/  PLOP3.LUT P1, PT, P2, PT, PT, 0x8, 0x80 ;  /* 0x000000000080781c */ /* 0x000fe2000172e170 */
[----:B------:R-:W-:-:S04]  /*62d0*/  FMUL.FTZ R3, R3, R212 ;  /* 0x000000d403037220 */ /* 0x000fc80000410000 */
[----:B------:R-:W-:Y:S01]  /*62e0*/  FMUL.FTZ R6, R3, R217 ;  /* 0x000000d903067220 */ /* 0x000fe20000410000 */
[----:B------:R-:W-:-:S04]  /*62f0*/  PRMT R3, R153, 0x7632, R3 ;  /* 0x0000763299037816 */ /* 0x000fc80000000003 */
[----:B------:R-:W-:Y:S01]  /*6300*/  FSEL R150, R6, RZ, !P2 ;  /* 0x000000ff06967208 */ /* 0x000fe20005000000 */
[----:B------:R-:W-:Y:S01]  /*6310*/  HFMA2 R6, -RZ, RZ, 0, 1.1920928955078125e-07 ;  /* 0x00000002ff067431 */ /* 0x000fe200000001ff */
        /* <DEDUP_REMOVED lines=9> */
.L_x_32171:
        /* <DEDUP_REMOVED lines=12> */
.L_x_32173:
[----:B------:R-:W-:Y:S05]  /*6470*/  BSYNC.RECONVERGENT B2 ;  /* 0x0000000000027941 */ /* 0x000fea0003800200 */
.L_x_32172:
        /* <DEDUP_REMOVED lines=62> */
.L_x_32170:
[----:B------:R-:W-:Y:S05]  /*6860*/  BSYNC.RECONVERGENT B1 ;  /* 0x0000000000017941 */ /* 0x000fea0003800200 */
.L_x_32169:
        /* <DEDUP_REMOVED lines=21> */
.L_x_32176:
        /* <DEDUP_REMOVED lines=12> */
.L_x_32178:
[----:B------:R-:W-:Y:S05]  /*6a80*/  BSYNC.RECONVERGENT B2 ;  /* 0x0000000000027941 */ /* 0x000fea0003800200 */
.L_x_32177:
        /* <DEDUP_REMOVED lines=62> */
.L_x_32175:
[----:B------:R-:W-:Y:S05]  /*6e70*/  BSYNC.RECONVERGENT B1 ;  /* 0x0000000000017941 */ /* 0x000fea0003800200 */
.L_x_32174:
[----:B------:R-:W-:Y:S01]  /*6e80*/  I2FP.F32.U32 R3, R3 ;  /* 0x0000000300037245 */ /* 0x000fe20000201000 */
[----:B------:R-:W-:Y:S01]  /*6e90*/  BSSY.RECONVERGENT B1, `(.L_x_32179) ;  /* 0x0000060000017945 */ /* 0x000fe20003800200 */
[----:B------:R-:W-:Y:S01]  /*6ea0*/  ISETP.NE.AND P4, PT, R152, 0x1, PT ;  /* 0x000000019800780c */ /* 0x000fe20003f85270 */
[----:B------:R-:W-:Y:S01]  /*6eb0*/  HFMA2 R215, -RZ, RZ, 0, 1.1920928955078125e-07 ;  /* 0x00000002ffd77431 */ /* 0x000fe200000001ff */
        /* <DEDUP_REMOVED lines=18> */
.L_x_32181:
        /* <DEDUP_REMOVED lines=12> */
.L_x_32183:
[----:B------:R-:W-:Y:S05]  /*70a0*/  BSYNC.RECONVERGENT B2 ;  /* 0x0000000000027941 */ /* 0x000fea0003800200 */
.L_x_32182:
        /* <DEDUP_REMOVED lines=59> */
[----:B------:R-:W-:-:S05]  /*7460*/  IMAD.WIDE.U32 R152, R4, -0x326172a9, RZ ;  /* 0xcd9e8d5704987825 */ /* 0x000fca00078e00ff */
[----:B------:R-:W-:Y:S02]  /*7470*/  LOP3.LUT R7, R214, UR13, R153, 0x96, !PT ;  /* 0x0000000dd6077c12 */ /* 0x000fe4000f8e9699 */
[----:B------:R-:W-:-:S07]  /*7480*/  MOV R4, R152 ;  /* 0x0000009800047202 */ /* 0x000fce0000000f00 */
.L_x_32180:
[----:B------:R-:W-:Y:S05]  /*7490*/  BSYNC.RECONVERGENT B1 ;  /* 0x0000000000017941 */ /* 0x000fea0003800200 */
.L_x_32179:
        /* <DEDUP_REMOVED lines=21> */
.L_x_32186:
        /* <DEDUP_REMOVED lines=12> */
.L_x_32188:
[----:B------:R-:W-:Y:S05]  /*76b0*/  BSYNC.RECONVERGENT B2 ;  /* 0x0000000000027941 */ /* 0x000fea0003800200 */
.L_x_32187:
        /* <DEDUP_REMOVED lines=62> */
.L_x_32185:
[----:B------:R-:W-:Y:S05]  /*7aa0*/  BSYNC.RECONVERGENT B1 ;  /* 0x0000000000017941 */ /* 0x000fea0003800200 */
.L_x_32184:
        /* <DEDUP_REMOVED lines=22> */
.L_x_32191:
        /* <DEDUP_REMOVED lines=15> */
.L_x_32193:
[----:B------:R-:W-:Y:S05]  /*7d00*/  BSYNC.RECONVERGENT B2 ;  /* 0x0000000000027941 */ /* 0x000fea0003800200 */
.L_x_32192:
        /* <DEDUP_REMOVED lines=62> */
.L_x_32190:
[----:B------:R-:W-:Y:S05]  /*80f0*/  BSYNC.RECONVERGENT B1 ;  /* 0x0000000000017941 */ /* 0x000fea0003800200 */
.L_x_32189:
[----:B------:R-:W-:Y:S01]  /*8100*/  I2FP.F32.U32 R152, R152 ;  /* 0x0000009800987245 */ /* 0x000fe20000201000 */
[----:B------:R-:W-:Y:S02]  /*8110*/  IMAD.U32 R155, R155, 0x10000, RZ ;  /* 0x000100009b9b7824 */ /* 0x000fe400078e00ff */
[----:B------:R-:W-:Y:S01]  /*8120*/  FMUL.FTZ R148, R148, R20 ;  /* 0x0000001494947220 */ /* 0x000fe20000410000 */
[----:B------:R-:W-:Y:S01]  /*8130*/  FMUL.FTZ R149, R149, R21 ;  /* 0x0000001595957220 */ /* 0x000fe20000410000 */
[----:B------:R-:W-:Y:S01]  /*8140*/  FMUL.FTZ R150, R150, R22 ;  /* 0x0000001696967220 */ /* 0x000fe20000410000 */
[----:B------:R-:W-:Y:S01]  /*8150*/  FFMA.FTZ R152, R152, R238, 1.1641532182693481445e-10 ;  /* 0x2f00000098987423 */ /* 0x000fe200000100ee */
[----:B------:R-:W-:Y:S01]  /*8160*/  FMUL.FTZ R155, R155, R212 ;  /* 0x000000d49b9b7220 */ /* 0x000fe20000410000 */
[----:B------:R-:W-:Y:S01]  /*8170*/  FMUL.FTZ R151, R151, R23 ;  /* 0x0000001797977220 */ /* 0x000fe20000410000 */
[----:B------:R-:W-:Y:S01]  /*8180*/  FMUL.FTZ R153, R153, R25 ;  /* 0x0000001999997220 */ /* 0x000fe20000410000 */
[----:B------:R-:W-:Y:S01]  /*8190*/  FMUL.FTZ R154, R154, R26 ;  /* 0x0000001a9a9a7220 */ /* 0x000fe20000410000 */
[----:B------:R-:W-:Y:S01]  /*81a0*/  FMUL.FTZ R155, R155, R217 ;  /* 0x000000d99b9b7220 */ /* 0x000fe20000410000 */
[----:B------:R-:W-:Y:S01]  /*81b0*/  FSETP.GTU.FTZ.AND P6, PT, R152, R218, PT ;  /* 0x000000da9800720b */ /* 0x000fe20003fdc000 */
[----:B------:R-:W-:-:S03]  /*81c0*/  FMUL.FTZ R152, R3, R24 ;  /* 0x0000001803987220 */ /* 0x000fc60000410000 */
[----:B------:R-:W-:Y:S02]  /*81d0*/  FSEL R155, R155, RZ, !P6 ;  /* 0x000000ff9b9b7208 */ /* 0x000fe40007000000 */
[----:B------:R-:W-:-:S03]  /*81e0*/  PLOP3.LUT P6, PT, P6, PT, PT, 0x8, 0x80 ;  /* 0x000000000080781c */ /* 0x000fc600037ce170 */
[----:B------:R-:W-:-:S10]  /*81f0*/  FMUL.FTZ R155, R155, R27 ;  /* 0x0000001b9b9b7220 */ /* 0x000fd40000410000 */
.L_x_32153:
        /* <DEDUP_REMOVED lines=12> */
[----:B------:R-:W-:-:S04]  /*82c0*/  SEL R214, RZ, 0x1, !P3 ;  /* 0x00000001ffd67807 */ /* 0x000fc80005800000 */
[----:B------:R-:W-:Y:S02]  /*82d0*/  LOP3.LUT R215, R3, R214, RZ, 0xfc, !PT ;  /* 0x000000d603d77212 */ /* 0x000fe400078efcff */
[----:B------:R-:W-:Y:S02]  /*82e0*/  SEL R3, RZ, 0x1000000, !P2 ;  /* 0x01000000ff037807 */ /* 0x000fe40005000000 */
[----:B------:R-:W-:-:S04]  /*82f0*/  SEL R214, RZ, 0x10000, !P1 ;  /* 0x00010000ffd67807 */ /* 0x000fc80004800000 */
[----:B------:R-:W-:Y:S02]  /*8300*/  LOP3.LUT R3, R217, R3, R214, 0xfe, !PT ;  /* 0x00000003d9037212 */ /* 0x000fe400078efed6 */
[----:B------:R-:W-:-:S04]  /*8310*/  SEL R214, RZ, 0x1, !P6 ;  /* 0x00000001ffd67807 */ /* 0x000fc80007000000 */
[----:B------:R-:W-:Y:S02]  /*8320*/  LOP3.LUT R214, R3, R214, RZ, 0xfc, !PT ;  /* 0x000000d603d67212 */ /* 0x000fe400078efcff */
[----:B------:R-:W-:Y:S01]  /*8330*/  MOV R3, R213 ;  /* 0x000000d500037202 */ /* 0x000fe20000000f00 */
[----:B------:R-:W-:Y:S02]  /*8340*/  VIADD R213, R2, 0x20 ;  /* 0x0000002002d57836 */ /* 0x000fe40000000000 */
[----:B------:R0:W-:Y:S05]  /*8350*/  STG.E.64 desc[UR6][R236.64], R214 ;  /* 0x000000d6ec007986 */ /* 0x0001ea000c101b06 */
.L_x_32112:
[----:B------:R-:W-:Y:S05]  /*8360*/  BSYNC.RECONVERGENT B0 ;  /* 0x0000000000007941 */ /* 0x000fea0003800200 */
.L_x_32111:
        /* <DEDUP_REMOVED lines=8> */
[----:B------:R-:W2:Y:S02]  /*83f0*/  @P0 LDC.64 R156, c[0x0][0x3a0] ;  /* 0x0000e800ff9c0b82 */ /* 0x000ea40000000a00 */
[----:B--2---:R-:W-:-:S05]  /*8400*/  @P0 IMAD.WIDE.U32 R156, R213, 0x20, R156 ;  /* 0x00000020d59c0825 */ /* 0x004fca00078e009c */
[----:B------:R-:W5:Y:S04]  /*8410*/  @P0 LDG.E.128 R140, desc[UR6][R156.64] ;  /* 0x000000069c8c0981 */ /* 0x000f68000c1e1d00 */
[----:B------:R1:W5:Y:S02]  /*8420*/  @P0 LDG.E.128 R144, desc[UR6][R156.64+0x10] ;  /* 0x000010069c900981 */ /* 0x000364000c1e1d00 */
[----:B-1----:R-:W-:-:S05]  /*8430*/  IMAD.WIDE.U32 R156, R213, 0x10, R158 ;  /* 0x00000010d59c7825 */ /* 0x002fca00078e009e */
[----:B------:R1:W5:Y:S01]  /*8440*/  LDG.E.128 R160, desc[UR6][R156.64] ;  /* 0x000000069ca07981 */ /* 0x000362000c1e1d00 */
[----:B------:R-:W-:Y:S05]  /*8450*/  @!P0 BRA `(.L_x_32196) ;  /* 0x0000003000808947 */ /* 0x000fea0003800000 */
[----:B------:R-:W-:Y:S01]  /*8460*/  ISETP.NE.AND P0, PT, R6, 0x1, PT ;  /* 0x000000010600780c */ /* 0x000fe20003f05270 */
[----:B------:R-:W-:Y:S01]  /*8470*/  BSSY.RECONVERGENT B1, `(.L_x_32197) ;  /* 0x000005a000017945 */ /* 0x000fe20003800200 */
[----:B------:R-:W-:Y:S01]  /*8480*/  IMAD.MOV.U32 R158, RZ, RZ, 0x2 ;  /* 0x00000002ff9e7424 */ /* 0x000fe200078e00ff */
[----:B-1----:R-:W-:Y:S01]  /*8490*/  MOV R156, R4 ;  /* 0x00000004009c7202 */ /* 0x002fe20000000f00 */
[----:B0-----:R-:W-:-:S09]  /*84a0*/  IMAD.MOV.U32 R214, RZ, RZ, R3 ;  /* 0x000000ffffd67224 */ /* 0x001fd200078e0003 */
        /* <DEDUP_REMOVED lines=11> */
.L_x_32199:
        /* <DEDUP_REMOVED lines=12> */
.L_x_32201:
[----:B------:R-:W-:Y:S05]  /*8620*/  BSYNC.RECONVERGENT B2 ;  /* 0x0000000000027941 */ /* 0x000fea0003800200 */
.L_x_32200:
        /* <DEDUP_REMOVED lines=62> */
.L_x_32198:
[----:B------:R-:W-:Y:S05]  /*8a10*/  BSYNC.RECONVERGENT B1 ;  /* 0x0000000000017941 */ /* 0x000fea0003800200 */
.L_x_32197:
        /* <DEDUP_REMOVED lines=28> */
.L_x_32204:
        /* <DEDUP_REMOVED lines=12> */
.L_x_32206:
[----:B------:R-:W-:Y:S05]  /*8ca0*/  BSYNC.RECONVERGENT B2 ;  /* 0x0000000000027941 */ /* 0x000fea0003800200 */
.L_x_32205:
        /* <DEDUP_REMOVED lines=62> */
.L_x_32203:
[----:B------:R-:W-:Y:S05]  /*9090*/  BSYNC.RECONVERGENT B1 ;  /* 0x0000000000017941 */ /* 0x000fea0003800200 */
.L_x_32202:
        /* <DEDUP_REMOVED lines=22> */
.L_x_32209:
        /* <DEDUP_REMOVED lines=12> */
.L_x_32211:
[----:B------:R-:W-:Y:S05]  /*92c0*/  BSYNC.RECONVERGENT B2 ;  /* 0x0000000000027941 */ /* 0x000fea0003800200 */
.L_x_32210:
        /* <DEDUP_REMOVED lines=62> */
.L_x_32208:
[----:B------:R-:W-:Y:S05]  /*96b0*/  BSYNC.RECONVERGENT B1 ;  /* 0x0000000000017941 */ /* 0x000fea0003800200 */
.L_x_32207:
[----:B------:R-:W-:Y:S01]  /*96c0*/  I2FP.F32.U32 R3, R3 ;  /* 0x0000000300037245 */ /* 0x000fe20000201000 */
[----:B------:R-:W-:Y:S01]  /*96d0*/  BSSY.RECONVERGENT B1, `(.L_x_32212) ;  /* 0x0000061000017945 */ /* 0x000fe20003800200 */
[----:B------:R-:W-:Y:S01]  /*96e0*/  ISETP.NE.AND P2, PT, R160, 0x1, PT ;  /* 0x00000001a000780c */ /* 0x000fe20003f45270 */
[----:B------:R-:W-:Y:S02]  /*96f0*/  IMAD.MOV.U32 R159, RZ, RZ, R4 ;  /* 0x000000ffff9f7224 */ /* 0x000fe400078e0004 */
        /* <DEDUP_REMOVED lines=19> */
.L_x_32214:
        /* <DEDUP_REMOVED lines=12> */
.L_x_32216:
[----:B------:R-:W-:Y:S05]  /*98f0*/  BSYNC.RECONVERGENT B2 ;  /* 0x0000000000027941 */ /* 0x000fea0003800200 */
.L_x_32215:
        /* <DEDUP_REMOVED lines=62> */
.L_x_32213:
[----:B------:R-:W-:Y:S05]  /*9ce0*/  BSYNC.RECONVERGENT B1 ;  /* 0x0000000000017941 */ /* 0x000fea0003800200 */
.L_x_32212:
        /* <DEDUP_REMOVED lines=22> */
.L_x_32219:
        /* <DEDUP_REMOVED lines=12> */
.L_x_32221:
[----:B------:R-:W-:Y:S05]  /*9f10*/  BSYNC.RECONVERGENT B2 ;  /* 0x0000000000027941 */ /* 0x000fea0003800200 */
.L_x_32220:
        /* <DEDUP_REMOVED lines=62> */
.L_x_32218:
[----:B------:R-:W-:Y:S05]  /*a300*/  BSYNC.RECONVERGENT B1 ;  /* 0x0000000000017941 */ /* 0x000fea0003800200 */
.L_x_32217:
        /* <DEDUP_REMOVED lines=13> */
[----:B------:R-:W-:Y:S01]  /*a3e0*/  HFMA2 R6, -RZ, RZ, 0, 1.1920928955078125e-07 ;  /* 0x00000002ff067431 */ /* 0x000fe200000001ff */
        /* <DEDUP_REMOVED lines=9> */
.L_x_32224:
        /* <DEDUP_REMOVED lines=12> */
.L_x_32226:
[----:B------:R-:W-:Y:S05]  /*a540*/  BSYNC.RECONVERGENT B2 ;  /* 0x0000000000027941 */ /* 0x000fea0003800200 */
.L_x_32225:
        /* <DEDUP_REMOVED lines=62> */
.L_x_32223:
[----:B------:R-:W-:Y:S05]  /*a930*/  BSYNC.RECONVERGENT B1 ;  /* 0x0000000000017941 */ /* 0x000fea0003800200 */
.L_x_32222:
        /* <DEDUP_REMOVED lines=22> */
.L_x_32229:
        /* <DEDUP_REMOVED lines=12> */
.L_x_32231:
[----:B------:R-:W-:Y:S05]  /*ab60*/  BSYNC.RECONVERGENT B2 ;  /* 0x0000000000027941 */ /* 0x000fea0003800200 */
.L_x_32230:
        /* <DEDUP_REMOVED lines=62> */
.L_x_32228:
[----:B------:R-:W-:Y:S05]  /*af50*/  BSYNC.RECONVERGENT B1 ;  /* 0x0000000000017941 */ /* 0x000fea0003800200 */
.L_x_32227:
        /* <DEDUP_REMOVED lines=9> */
[----:B------:R-:W-:Y:S01]  /*aff0*/  PRMT R3, R163, 0x7632, R3 ;  /* 0x00007632a3037816 */ /* 0x000fe20000000003 */
[----:B------:R-:W-:Y:S01]  /*b000*/  IMAD.MOV.U32 R163, RZ, RZ, R4 ;  /* 0x000000ffffa37224 */ /* 0x000fe200078e0004 */
        /* <DEDUP_REMOVED lines=12> */
.L_x_32234:
        /* <DEDUP_REMOVED lines=15> */
.L_x_32236:
[----:B------:R-:W-:Y:S05]  /*b1c0*/  BSYNC.RECONVERGENT B2 ;  /* 0x0000000000027941 */ /* 0x000fea0003800200 */
.L_x_32235:
        /* <DEDUP_REMOVED lines=62> */
.L_x_32233:
[----:B------:R-:W-:Y:S05]  /*b5b0*/  BSYNC.RECONVERGENT B1 ;  /* 0x0000000000017941 */ /* 0x000fea0003800200 */
.L_x_32232:
        /* <DEDUP_REMOVED lines=10> */
.L_x_32196:
[----:B------:R-:W-:Y:S01]  /*b660*/  ISETP.NE.AND P0, PT, R6, 0x1, PT ;  /* 0x000000010600780c */ /* 0x000fe20003f05270 */
[----:B------:R-:W-:Y:S01]  /*b670*/  BSSY.RECONVERGENT B1, `(.L_x_32238) ;  /* 0x000005a000017945 */ /* 0x000fe20003800200 */
[----:B------:R-:W-:Y:S02]  /*b680*/  HFMA2 R158, -RZ, RZ, 0, 1.1920928955078125e-07 ;  /* 0x00000002ff9e7431 */ /* 0x000fe400000001ff */
[----:B-1----:R-:W-:Y:S02]  /*b690*/  IMAD.MOV.U32 R156, RZ, RZ, R4 ;  /* 0x000000ffff9c7224 */ /* 0x002fe400078e0004 */
[----:B0-----:R-:W-:-:S07]  /*b6a0*/  IMAD.MOV.U32 R214, RZ, RZ, R3 ;  /* 0x000000ffffd67224 */ /* 0x001fce00078e0003 */
        /* <DEDUP_REMOVED lines=11> */
.L_x_32240:
        /* <DEDUP_REMOVED lines=12> */
.L_x_32242:
[----:B------:R-:W-:Y:S05]  /*b820*/  BSYNC.RECONVERGENT B2 ;  /* 0x0000000000027941 */ /* 0x000fea0003800200 */
.L_x_32241:
        /* <DEDUP_REMOVED lines=62> */
.L_x_32239:
[----:B------:R-:W-:Y:S05]  /*bc10*/  BSYNC.RECONVERGENT B1 ;  /* 0x0000000000017941 */ /* 0x000fea0003800200 */
.L_x_32238:
        /* <DEDUP_REMOVED lines=9> */
[----:B0-----:R-:W-:-:S02]  /*bcb0*/  FSETP.GTU.FTZ.AND P0, PT, R3, R218, PT ;  /* 0x000000da0300720b */ /* 0x001fc40003f1c000 */
[----:B-----5:R-:W-:Y:S02]  /*bcc0*/  SHF.L.U32 R3, R160, 0x10, RZ ;  /* 0x00000010a0037819 */ /* 0x020fe400000006ff */
[----:B------:R-:W-:-:S03]  /*bcd0*/  PLOP3.LUT P2, PT, P0, PT, PT, 0x8, 0x80 ;  /* 0x000000000080781c */ /* 0x000fc6000074e170 */
[----:B------:R-:W-:-:S04]  /*bce0*/  FMUL.FTZ R3, R3, R212 ;  /* 0x000000d403037220 */ /* 0x000fc80000410000 */
[----:B-1----:R-:W-:Y:S01]  /*bcf0*/  FMUL.FTZ R6, R3, R215 ;  /* 0x000000d703067220 */ /* 0x002fe20000410000 */
[----:B------:R-:W-:-:S04]  /*bd00*/  PRMT R3, R160, 0x7632, R3 ;  /* 0x00007632a0037816 */ /* 0x000fc80000000003 */
[----:B------:R-:W-:Y:S01]  /*bd10*/  FSEL R156, R6, RZ, !P0 ;  /* 0x000000ff069c7208 */ /* 0x000fe20004000000 */
[----:B------:R-:W-:Y:S01]  /*bd20*/  IMAD.MOV.U32 R6, RZ, RZ, 0x2 ;  /* 0x00000002ff067424 */ /* 0x000fe200078e00ff */
        /* <DEDUP_REMOVED lines=10> */
.L_x_32245:
        /* <DEDUP_REMOVED lines=12> */
.L_x_32247:
[----:B------:R-:W-:Y:S05]  /*be90*/  BSYNC.RECONVERGENT B2 ;  /* 0x0000000000027941 */ /* 0x000fea0003800200 */
.L_x_32246:
        /* <DEDUP_REMOVED lines=62> */
.L_x_32244:
[----:B------:R-:W-:Y:S05]  /*c280*/  BSYNC.RECONVERGENT B1 ;  /* 0x0000000000017941 */ /* 0x000fea0003800200 */
.L_x_32243:
        /* <DEDUP_REMOVED lines=21> */
.L_x_32250:
        /* <DEDUP_REMOVED lines=12> */
.L_x_32252:
[----:B------:R-:W-:Y:S05]  /*c4a0*/  BSYNC.RECONVERGENT B2 ;  /* 0x0000000000027941 */ /* 0x000fea0003800200 */
.L_x_32251:
        /* <DEDUP_REMOVED lines=61> */
[----:B------:R-:W-:-:S07]  /*c880*/  LOP3.LUT R7, R158, UR13, R7, 0x96, !PT ;  /* 0x0000000d9e077c12 */ /* 0x000fce000f8e9607 */
.L_x_32249:
[----:B------:R-:W-:Y:S05]  /*c890*/  BSYNC.RECONVERGENT B1 ;  /* 0x0000000000017941 */ /* 0x000fea0003800200 */
.L_x_32248:
[----:B------:R-:W-:Y:S01]  /*c8a0*/  I2FP.F32.U32 R3, R3 ;  /* 0x0000000300037245 */ /* 0x000fe20000201000 */
[----:B------:R-:W-:Y:S01]  /*c8b0*/  BSSY.RECONVERGENT B1, `(.L_x_32253) ;  /* 0x0000060000017945 */ /* 0x000fe20003800200 */
[----:B------:R-:W-:Y:S01]  /*c8c0*/  ISETP.NE.AND P3, PT, R160, 0x1, PT ;  /* 0x00000001a000780c */ /* 0x000fe20003f65270 */
[----:B------:R-:W-:Y:S02]  /*c8d0*/  IMAD.MOV.U32 R159, RZ, RZ, R4 ;  /* 0x000000ffff9f7224 */ /* 0x000fe400078e0004 */
[----:B------:R-:W-:-:S05]  /*c8e0*/  FFMA.FTZ R3, R3, R252, 1.1641532182693481445e-10 ;  /* 0x2f00000003037423 */ /* 0x000fca00000100fc */
[----:B------:R-:W-:Y:S02]  /*c8f0*/  FSETP.GTU.FTZ.AND P2, PT, R3, R218, PT ;  /* 0x000000da0300720b */ /* 0x000fe40003f5c000 */
[----:B------:R-:W-:Y:S02]  /*c900*/  SHF.L.U32 R3, R161, 0x10, RZ ;  /* 0x00000010a1037819 */ /* 0x000fe400000006ff */
[----:B------:R-:W-:-:S03]  /*c910*/  PLOP3.LUT P1, PT, P2, PT, PT, 0x8, 0x80 ;  /* 0x000000000080781c */ /* 0x000fc6000172e170 */
[----:B------:R-:W-:-:S04]  /*c920*/  FMUL.FTZ R3, R3, R212 ;  /* 0x000000d403037220 */ /* 0x000fc80000410000 */
[----:B------:R-:W-:Y:S01]  /*c930*/  FMUL.FTZ R6, R3, R215 ;  /* 0x000000d703067220 */ /* 0x000fe20000410000 */
[----:B------:R-:W-:-:S04]  /*c940*/  PRMT R3, R161, 0x7632, R3 ;  /* 0x00007632a1037816 */ /* 0x000fc80000000003 */
[----:B------:R-:W-:Y:S01]  /*c950*/  FSEL R158, R6, RZ, !P2 ;  /* 0x000000ff069e7208 */ /* 0x000fe20005000000 */
[----:B------:R-:W-:Y:S01]  /*c960*/  IMAD.MOV.U32 R6, RZ, RZ, 0x2 ;  /* 0x00000002ff067424 */ /* 0x000fe200078e00ff */
        /* <DEDUP_REMOVED lines=9> */
.L_x_32255:
        /* <DEDUP_REMOVED lines=12> */
.L_x_32257:
[----:B------:R-:W-:Y:S05]  /*cac0*/  BSYNC.RECONVERGENT B2 ;  /* 0x0000000000027941 */ /* 0x000fea0003800200 */
.L_x_32256:
        /* <DEDUP_REMOVED lines=62> */
.L_x_32254:
[----:B------:R-:W-:Y:S05]  /*ceb0*/  BSYNC.RECONVERGENT B1 ;  /* 0x0000000000017941 */ /* 0x000fea0003800200 */
.L_x_32253:
        /* <DEDUP_REMOVED lines=21> */
.L_x_32260:
        /* <DEDUP_REMOVED lines=12> */
.L_x_32262:
[----:B------:R-:W-:Y:S05]  /*d0d0*/  BSYNC.RECONVERGENT B2 ;  /* 0x0000000000027941 */ /* 0x000fea0003800200 */
.L_x_32261:
        /* <DEDUP_REMOVED lines=62> */
.L_x_32259:
[----:B------:R-:W-:Y:S05]  /*d4c0*/  BSYNC.RECONVERGENT B1 ;  /* 0x0000000000017941 */ /* 0x000fea0003800200 */
.L_x_32258:
[----:B------:R-:W-:Y:S01]  /*d4d0*/  I2FP.F32.U32 R3, R3 ;  /* 0x0000000300037245 */ /* 0x000fe20000201000 */
[----:B------:R-:W-:Y:S01]  /*d4e0*/  BSSY.RECONVERGENT B1, `(.L_x_32263) ;  /* 0x0000060000017945 */ /* 0x000fe20003800200 */
[----:B------:R-:W-:Y:S01]  /*d4f0*/  ISETP.NE.AND P4, PT, R217, 0x1, PT ;  /* 0x00000001d900780c */ /* 0x000fe20003f85270 */
[----:B------:R-:W-:Y:S02]  /*d500*/  IMAD.MOV.U32 R161, RZ, RZ, R4 ;  /* 0x000000ffffa17224 */ /* 0x000fe400078e0004 */
[----:B------:R-:W-:-:S05]  /*d510*/  FFMA.FTZ R3, R3, R252, 1.1641532182693481445e-10 ;  /* 0x2f00000003037423 */ /* 0x000fca00000100fc */
[----:B------:R-:W-:Y:S02]  /*d520*/  FSETP.GTU.FTZ.AND P3, PT, R3, R218, PT ;  /* 0x000000da0300720b */ /* 0x000fe40003f7c000 */
[----:B------:R-:W-:-:S05]  /*d530*/  SHF.L.U32 R3, R162, 0x10, RZ ;  /* 0x00000010a2037819 */ /* 0x000fca00000006ff */
[----:B------:R-:W-:-:S04]  /*d540*/  FMUL.FTZ R3, R3, R212 ;  /* 0x000000d403037220 */ /* 0x000fc80000410000 */
[----:B------:R-:W-:Y:S01]  /*d550*/  FMUL.FTZ R6, R3, R215 ;  /* 0x000000d703067220 */ /* 0x000fe20000410000 */
[----:B------:R-:W-:-:S04]  /*d560*/  PRMT R3, R162, 0x7632, R3 ;  /* 0x00007632a2037816 */ /* 0x000fc80000000003 */
        /* <DEDUP_REMOVED lines=12> */
.L_x_32265:
        /* <DEDUP_REMOVED lines=12> */
.L_x_32267:
[----:B------:R-:W-:Y:S05]  /*d6f0*/  BSYNC.RECONVERGENT B2 ;  /* 0x0000000000027941 */ /* 0x000fea0003800200 */
.L_x_32266:
        /* <DEDUP_REMOVED lines=62> */
.L_x_32264:
[----:B------:R-:W-:Y:S05]  /*dae0*/  BSYNC.RECONVERGENT B1 ;  /* 0x0000000000017941 */ /* 0x000fea0003800200 */
.L_x_32263:
        /* <DEDUP_REMOVED lines=21> */
.L_x_32270:
        /* <DEDUP_REMOVED lines=12> */
.L_x_32272:
[----:B------:R-:W-:Y:S05]  /*dd00*/  BSYNC.RECONVERGENT B2 ;  /* 0x0000000000027941 */ /* 0x000fea0003800200 */
.L_x_32271:
        /* <DEDUP_REMOVED lines=62> */
.L_x_32269:
[----:B------:R-:W-:Y:S05]  /*e0f0*/  BSYNC.RECONVERGENT B1 ;  /* 0x0000000000017941 */ /* 0x000fea0003800200 */
.L_x_32268:
        /* <DEDUP_REMOVED lines=22> */
.L_x_32275:
        /* <DEDUP_REMOVED lines=15> */
.L_x_32277:
[----:B------:R-:W-:Y:S05]  /*e350*/  BSYNC.RECONVERGENT B2 ;  /* 0x0000000000027941 */ /* 0x000fea0003800200 */
.L_x_32276:
        /* <DEDUP_REMOVED lines=62> */
.L_x_32274:
[----:B------:R-:W-:Y:S05]  /*e740*/  BSYNC.RECONVERGENT B1 ;  /* 0x0000000000017941 */ /* 0x000fea0003800200 */
.L_x_32273:
[----:B------:R-:W-:Y:S01]  /*e750*/  I2FP.F32.U32 R162, R162 ;  /* 0x000000a200a27245 */ /* 0x000fe20000201000 */
[----:B------:R-:W-:Y:S01]  /*e760*/  FMUL.FTZ R156, R156, R36 ;  /* 0x000000249c9c7220 */ /* 0x000fe20000410000 */
[----:B------:R-:W-:Y:S01]  /*e770*/  SHF.L.U32 R163, R163, 0x10, RZ ;  /* 0x00000010a3a37819 */ /* 0x000fe200000006ff */
[----:B------:R-:W-:Y:S01]  /*e780*/  FMUL.FTZ R157, R157, R37 ;  /* 0x000000259d9d7220 */ /* 0x000fe20000410000 */
[----:B------:R-:W-:Y:S01]  /*e790*/  FMUL.FTZ R158, R158, R38 ;  /* 0x000000269e9e7220 */ /* 0x000fe20000410000 */
[----:B------:R-:W-:Y:S01]  /*e7a0*/  FFMA.FTZ R162, R162, R252, 1.1641532182693481445e-10 ;  /* 0x2f000000a2a27423 */ /* 0x000fe200000100fc */
[----:B------:R-:W-:Y:S01]  /*e7b0*/  FMUL.FTZ R159, R159, R39 ;  /* 0x000000279f9f7220 */ /* 0x000fe20000410000 */
[----:B------:R-:W-:Y:S01]  /*e7c0*/  FMUL.FTZ R163, R163, R212 ;  /* 0x000000d4a3a37220 */ /* 0x000fe20000410000 */
[----:B------:R-:W-:Y:S01]  /*e7d0*/  FMUL.FTZ R160, R160, R40 ;  /* 0x00000028a0a07220 */ /* 0x000fe20000410000 */
[----:B------:R-:W-:Y:S01]  /*e7e0*/  FMUL.FTZ R161, R161, R41 ;  /* 0x00000029a1a17220 */ /* 0x000fe20000410000 */
[----:B------:R-:W-:Y:S01]  /*e7f0*/  FSETP.GTU.FTZ.AND P6, PT, R162, R218, PT ;  /* 0x000000daa200720b */ /* 0x000fe20003fdc000 */
[----:B------:R-:W-:Y:S01]  /*e800*/  FMUL.FTZ R163, R163, R215 ;  /* 0x000000d7a3a37220 */ /* 0x000fe20000410000 */
[----:B------:R-:W-:-:S04]  /*e810*/  FMUL.FTZ R162, R3, R42 ;  /* 0x0000002a03a27220 */ /* 0x000fc80000410000 */
[----:B------:R-:W-:Y:S02]  /*e820*/  FSEL R163, R163, RZ, !P6 ;  /* 0x000000ffa3a37208 */ /* 0x000fe40007000000 */
[----:B------:R-:W-:-:S03]  /*e830*/  PLOP3.LUT P6, PT, P6, PT, PT, 0x8, 0x80 ;  /* 0x000000000080781c */ /* 0x000fc600037ce170 */
[----:B------:R-:W-:-:S10]  /*e840*/  FMUL.FTZ R163, R163, R43 ;  /* 0x0000002ba3a37220 */ /* 0x000fd40000410000 */
.L_x_32237:
        /* <DEDUP_REMOVED lines=10> */
[----:B------:R-:W-:Y:S01]  /*e8f0*/  STG.E.128 desc[UR6][R236.64], R156 ;  /* 0x0000009cec007986 */ /* 0x000fe2000c101d06 */
[----:B-1----:R-:W-:-:S03]  /*e900*/  IMAD.WIDE.U32 R238, R213, 0x8, R238 ;  /* 0x00000008d5ee7825 */ /* 0x002fc600078e00ee */
[----:B------:R0:W-:Y:S01]  /*e910*/  STG.E.128 desc[UR6][R236.64+0x10], R160 ;  /* 0x000010a0ec007986 */ /* 0x0001e2000c101d06 */
[----:B------:R-:W-:Y:S01]  /*e920*/  VIADD R213, R213, 0x20 ;  /* 0x00000020d5d57836 */ /* 0x000fe20000000000 */
[----:B0-----:R-:W-:Y:S02]  /*e930*/  LOP3.LUT R237, R3, R215, RZ, 0xfc, !PT ;  /* 0x000000d703ed7212 */ /* 0x001fe400078efcff */
[----:B------:R-:W-:Y:S02]  /*e940*/  SEL R3, RZ, 0x1000000, !P2 ;  /* 0x01000000ff037807 */ /* 0x000fe40005000000 */
[----:B------:R-:W-:-:S04]  /*e950*/  SEL R215, RZ, 0x10000, !P1 ;  /* 0x00010000ffd77807 */ /* 0x000fc80004800000 */
[----:B------:R-:W-:Y:S02]  /*e960*/  LOP3.LUT R3, R217, R3, R215, 0xfe, !PT ;  /* 0x00000003d9037212 */ /* 0x000fe400078efed7 */
[----:B------:R-:W-:-:S04]  /*e970*/  SEL R215, RZ, 0x1, !P6 ;  /* 0x00000001ffd77807 */ /* 0x000fc80007000000 */
[----:B------:R-:W-:Y:S01]  /*e980*/  LOP3.LUT R236, R3, R215, RZ, 0xfc, !PT ;  /* 0x000000d703ec7212 */ /* 0x000fe200078efcff */
[----:B------:R-:W-:-:S04]  /*e990*/  IMAD.MOV.U32 R3, RZ, RZ, R214 ;  /* 0x000000ffff037224 */ /* 0x000fc800078e00d6 */
[----:B------:R1:W-:Y:S03]  /*e9a0*/  STG.E.64 desc[UR6][R238.64], R236 ;  /* 0x000000ecee007986 */ /* 0x0003e6000c101b06 */
.L_x_32195:
[----:B------:R-:W-:Y:S05]  /*e9b0*/  BSYNC.RECONVERGENT B0 ;  /* 0x0000000000007941 */ /* 0x000fea0003800200 */
.L_x_32194:
        /* <DEDUP_REMOVED lines=8> */
[----:B------:R-:W3:Y:S02]  /*ea40*/  @P0 LDC.64 R164, c[0x0][0x3a0] ;  /* 0x0000e800ffa40b82 */ /* 0x000ee40000000a00 */
[----:B---3--:R-:W-:-:S05]  /*ea50*/  @P0 IMAD.WIDE.U32 R164, R213, 0x20, R164 ;  /* 0x00000020d5a40825 */ /* 0x008fca00078e00a4 */
[----:B------:R-:W5:Y:S04]  /*ea60*/  @P0 LDG.E.128 R140, desc[UR6][R164.64] ;  /* 0x00000006a48c0981 */ /* 0x000f68000c1e1d00 */
[----:B------:R2:W5:Y:S02]  /*ea70*/  @P0 LDG.E.128 R144, desc[UR6][R164.64+0x10] ;  /* 0x00001006a4900981 */ /* 0x000564000c1e1d00 */
[----:B--2---:R-:W-:-:S05]  /*ea80*/  IMAD.WIDE.U32 R164, R213, 0x10, R166 ;  /* 0x00000010d5a47825 */ /* 0x004fca00078e00a6 */
[----:B------:R2:W5:Y:S01]  /*ea90*/  LDG.E.128 R168, desc[UR6][R164.64] ;  /* 0x00000006a4a87981 */ /* 0x000562000c1e1d00 */
[----:B------:R-:W-:Y:S05]  /*eaa0*/  @!P0 BRA `(.L_x_32280) ;  /* 0x0000003000808947 */ /* 0x000fea0003800000 */
[----:B------:R-:W-:Y:S01]  /*eab0*/  ISETP.NE.AND P0, PT, R6, 0x1, PT ;  /* 0x000000010600780c */ /* 0x000fe20003f05270 */
[----:B------:R-:W-:Y:S01]  /*eac0*/  BSSY.RECONVERGENT B1, `(.L_x_32281) ;  /* 0x000005a000017945 */ /* 0x000fe20003800200 */
[----:B------:R-:W-:Y:S02]  /*ead0*/  HFMA2 R166, -RZ, RZ, 0, 1.1920928955078125e-07 ;  /* 0x00000002ffa67431 */ /* 0x000fe400000001ff */
[----:B--2---:R-:W-:Y:S02]  /*eae0*/  IMAD.MOV.U32 R164, RZ, RZ, R4 ;  /* 0x000000ffffa47224 */ /* 0x004fe400078e0004 */
        /* <DEDUP_REMOVED lines=12> */
.L_x_32283:
        /* <DEDUP_REMOVED lines=12> */
.L_x_32285:
[----:B------:R-:W-:Y:S05]  /*ec70*/  BSYNC.RECONVERGENT B2 ;  /* 0x0000000000027941 */ /* 0x000fea0003800200 */
.L_x_32284:
        /* <DEDUP_REMOVED lines=62> */
.L_x_32282:
[----:B------:R-:W-:Y:S05]  /*f060*/  BSYNC.RECONVERGENT B1 ;  /* 0x0000000000017941 */ /* 0x000fea0003800200 */
.L_x_32281:
        /* <DEDUP_REMOVED lines=8> */
[----:B------:R-:W2:Y:S03]  /*f0f0*/  LDC R215, c[0x0][0x408] ;  /* 0x00010200ffd77b82 */ /* 0x000ea60000000800 */
[----:B0-----:R-:W-:-:S02]  /*f100*/  FSETP.GTU.FTZ.AND P0, PT, R3, R218, PT ;  /* 0x000000da0300720b */ /* 0x001fc40003f1c000 */
[----:B-----5:R-:W-:-:S05]  /*f110*/  SHF.L.U32 R3, R168, 0x10, RZ ;  /* 0x00000010a8037819 */ /* 0x020fca00000006ff */
[----:B------:R-:W-:-:S04]  /*f120*/  FMUL.FTZ R3, R3, R212 ;  /* 0x000000d403037220 */ /* 0x000fc80000410000 */
[----:B--2---:R-:W-:-:S05]  /*f130*/  FMUL.FTZ R3, R3, R215 ;  /* 0x000000d703037220 */ /* 0x004fca0000410000 */
        /* <DEDUP_REMOVED lines=15> */
.L_x_32288:
        /* <DEDUP_REMOVED lines=12> */
.L_x_32290:
[----:B------:R-:W-:Y:S05]  /*f2f0*/  BSYNC.RECONVERGENT B2 ;  /* 0x0000000000027941 */ /* 0x000fea0003800200 */
.L_x_32289:
[----:B-1----:R-:W-:Y:S01]  /*f300*/  IMAD.WIDE.U32 R236, R10, -0x2daee0ad, RZ ;  /* 0xd2511f530aec7825 */ /* 0x002fe200078e00ff */
        /* <DEDUP_REMOVED lines=61> */
.L_x_32287:
[----:B------:R-:W-:Y:S05]  /*f6e0*/  BSYNC.RECONVERGENT B1 ;  /* 0x0000000000017941 */ /* 0x000fea0003800200 */
.L_x_32286:
        /* <DEDUP_REMOVED lines=22> */
.L_x_32293:
        /* <DEDUP_REMOVED lines=12> */
.L_x_32295:
[----:B------:R-:W-:Y:S05]  /*f910*/  BSYNC.RECONVERGENT B2 ;  /* 0x0000000000027941 */ /* 0x000fea0003800200 */
.L_x_32294:
[----:B-1----:R-:W-:Y:S01]  /*f920*/  IMAD.WIDE.U32 R236, R10, -0x2daee0ad, RZ ;  /* 0xd2511f530aec7825 */ /* 0x002fe200078e00ff */
        /* <DEDUP_REMOVED lines=61> */
.L_x_32292:
[----:B------:R-:W-:Y:S05]  /*fd00*/  BSYNC.RECONVERGENT B1 ;  /* 0x0000000000017941 */ /* 0x000fea0003800200 */
.L_x_32291:
        /* <DEDUP_REMOVED lines=23> */
.L_x_32298:
        /* <DEDUP_REMOVED lines=12> */
.L_x_32300:
[----:B------:R-:W-:Y:S05]  /*ff40*/  BSYNC.RECONVERGENT B2 ;  /* 0x0000000000027941 */ /* 0x000fea0003800200 */
.L_x_32299:
        /* <DEDUP_REMOVED lines=62> */
.L_x_32297:
[----:B------:R-:W-:Y:S05]  /*10330*/  BSYNC.RECONVERGENT B1 ;  /* 0x0000000000017941 */ /* 0x000fea0003800200 */
.L_x_32296:
        /* <DEDUP_REMOVED lines=22> */
.L_x_32303:
        /* <DEDUP_REMOVED lines=12> */
.L_x_32305:
[----:B------:R-:W-:Y:S05]  /*10560*/  BSYNC.RECONVERGENT B2 ;  /* 0x0000000000027941 */ /* 0x000fea0003800200 */
.L_x_32304:
        /* <DEDUP_REMOVED lines=62> */
.L_x_32302:
[----:B------:R-:W-:Y:S05]  /*10950*/  BSYNC.RECONVERGENT B1 ;  /* 0x0000000000017941 */ /* 0x000fea0003800200 */
.L_x_32301:
        /* <DEDUP_REMOVED lines=10> */
[----:B------:R-:W-:Y:S02]  /*10a00*/  PRMT R3, R170, 0x7632, R3 ;  /* 0x00007632aa037816 */ /* 0x000fe40000000003 */
[----:B------:R-:W-:Y:S01]  /*10a10*/  PLOP3.LUT P3, PT, P3, PT, PT, 0x8, 0x80 ;  /* 0x000000000080781c */ /* 0x000fe20001f6e170 */
[----:B------:R-:W-:Y:S01]  /*10a20*/  FFMA.FTZ R168, R6, R56, R144 ;  /* 0x0000003806a87223 */ /* 0x000fe20000010090 */
[----:B------:R-:W-:Y:S01]  /*10a30*/  IMAD.MOV.U32 R6, RZ, RZ, 0x2 ;  /* 0x00000002ff067424 */ /* 0x000fe200078e00ff */
        /* <DEDUP_REMOVED lines=9> */
.L_x_32308:
        /* <DEDUP_REMOVED lines=12> */
.L_x_32310:
[----:B------:R-:W-:Y:S05]  /*10b90*/  BSYNC.RECONVERGENT B2 ;  /* 0x0000000000027941 */ /* 0x000fea0003800200 */
.L_x_32309:
        /* <DEDUP_REMOVED lines=62> */
.L_x_32307:
[----:B------:R-:W-:Y:S05]  /*10f80*/  BSYNC.RECONVERGENT B1 ;  /* 0x0000000000017941 */ /* 0x000fea0003800200 */
.L_x_32306:
        /* <DEDUP_REMOVED lines=22> */
.L_x_32313:
        /* <DEDUP_REMOVED lines=12> */
.L_x_32315:
[----:B------:R-:W-:Y:S05]  /*111b0*/  BSYNC.RECONVERGENT B2 ;  /* 0x0000000000027941 */ /* 0x000fea0003800200 */
.L_x_32314:
        /* <DEDUP_REMOVED lines=62> */
.L_x_32312:
[----:B------:R-:W-:Y:S05]  /*115a0*/  BSYNC.RECONVERGENT B1 ;  /* 0x0000000000017941 */ /* 0x000fea0003800200 */
.L_x_32311:
[----:B------:R-:W-:Y:S01]  /*115b0*/  I2FP.F32.U32 R3, R3 ;  /* 0x0000000300037245 */ /* 0x000fe20000201000 */
[----:B------:R-:W-:Y:S01]  /*115c0*/  BSSY.RECONVERGENT B1, `(.L_x_32316) ;  /* 0x0000064000017945 */ /* 0x000fe20003800200 */
[----:B------:R-:W-:-:S03]  /*115d0*/  ISETP.NE.AND P6, PT, R217, 0x1, PT ;  /* 0x00000001d900780c */ /* 0x000fc60003fc5270 */
[----:B------:R-:W-:-:S05]  /*115e0*/  FFMA.FTZ R3, R3, R252, 1.1641532182693481445e-10 ;  /* 0x2f00000003037423 */ /* 0x000fca00000100fc */
[----:B------:R-:W-:Y:S02]  /*115f0*/  FSETP.GTU.FTZ.AND P5, PT, R3, R218, PT ;  /* 0x000000da0300720b */ /* 0x000fe40003fbc000 */
[----:B------:R-:W-:-:S05]  /*11600*/  SHF.L.U32 R3, R171, 0x10, RZ ;  /* 0x00000010ab037819 */ /* 0x000fca00000006ff */
[----:B------:R-:W-:-:S04]  /*11610*/  FMUL.FTZ R3, R3, R212 ;  /* 0x000000d403037220 */ /* 0x000fc80000410000 */
[----:B------:R-:W-:-:S05]  /*11620*/  FMUL.FTZ R3, R3, R215 ;  /* 0x000000d703037220 */ /* 0x000fca0000410000 */
[----:B------:R-:W-:Y:S02]  /*11630*/  FSEL R6, R3, RZ, !P5 ;  /* 0x000000ff03067208 */ /* 0x000fe40006800000 */
[----:B------:R-:W-:Y:S01]  /*11640*/  PRMT R3, R171, 0x7632, R3 ;  /* 0x00007632ab037816 */ /* 0x000fe20000000003 */
[----:B------:R-:W-:Y:S01]  /*11650*/  IMAD.MOV.U32 R171, RZ, RZ, R4 ;  /* 0x000000ffffab7224 */ /* 0x000fe200078e0004 */
        /* <DEDUP_REMOVED lines=12> */
.L_x_32318:
        /* <DEDUP_REMOVED lines=15> */
.L_x_32320:
[----:B------:R-:W-:Y:S05]  /*11810*/  BSYNC.RECONVERGENT B2 ;  /* 0x0000000000027941 */ /* 0x000fea0003800200 */
.L_x_32319:
        /* <DEDUP_REMOVED lines=62> */
.L_x_32317:
[----:B------:R-:W-:Y:S05]  /*11c00*/  BSYNC.RECONVERGENT B1 ;  /* 0x0000000000017941 */ /* 0x000fea0003800200 */
.L_x_32316:
        /* <DEDUP_REMOVED lines=10> */
.L_x_32280:
[----:B------:R-:W-:Y:S01]  /*11cb0*/  ISETP.NE.AND P0, PT, R6, 0x1, PT ;  /* 0x000000010600780c */ /* 0x000fe20003f05270 */
[----:B------:R-:W-:Y:S01]  /*11cc0*/  BSSY.RECONVERGENT B1, `(.L_x_32322) ;  /* 0x000005a000017945 */ /* 0x000fe20003800200 */
[----:B------:R-:W-:Y:S01]  /*11cd0*/  IMAD.MOV.U32 R166, RZ, RZ, 0x2 ;  /* 0x00000002ffa67424 */ /* 0x000fe200078e00ff */
[----:B0-----:R-:W-:Y:S01]  /*11ce0*/  MOV R214, R3 ;  /* 0x0000000300d67202 */ /* 0x001fe20000000f00 */
[----:B--2---:R-:W-:-:S09]  /*11cf0*/  IMAD.MOV.U32 R164, RZ, RZ, R4 ;  /* 0x000000ffffa47224 */ /* 0x004fd200078e0004 */
        /* <DEDUP_REMOVED lines=11> */
.L_x_32324:
        /* <DEDUP_REMOVED lines=12> */
.L_x_32326:
[----:B------:R-:W-:Y:S05]  /*11e70*/  BSYNC.RECONVERGENT B2 ;  /* 0x0000000000027941 */ /* 0x000fea0003800200 */
.L_x_32325:
        /* <DEDUP_REMOVED lines=62> */
.L_x_32323:
[----:B------:R-:W-:Y:S05]  /*12260*/  BSYNC.RECONVERGENT B1 ;  /* 0x0000000000017941 */ /* 0x000fea0003800200 */
.L_x_32322:
[----:B------:R-:W0:Y:S01]  /*12270*/  LDC R218, c[0x0][0x404] ;  /* 0x00010100ffda7b82 */ /* 0x000e220000000800 */
[----:B------:R-:W-:Y:S01]  /*12280*/  I2FP.F32.U32 R3, R164 ;  /* 0x000000a400037245 */ /* 0x000fe20000201000 */
[----:B------:R-:W-:Y:S01]  /*12290*/  HFMA2 R252, -RZ, RZ, 0.1171875, 0 ;  /* 0x2f800000fffc7431 */ /* 0x000fe200000001ff */
[----:B------:R-:W-:Y:S01]  /*122a0*/  ISETP.NE.AND P1, PT, R166, 0x1, PT ;  /* 0x00000001a600780c */ /* 0x000fe20003f25270 */
[----:B------:R-:W-:Y:S01]  /*122b0*/  BSSY.RECONVERGENT B1, `(.L_x_32327) ;  /* 0x0000062000017945 */ /* 0x000fe20003800200 */
[----:B------:R-:W-:Y:S02]  /*122c0*/  LOP3.LUT R0, R0, 0xfffffffd, RZ, 0xc0, !PT ;  /* 0xfffffffd00007812 */ /* 0x000fe400078ec0ff */
[----:B------:R-:W-:Y:S01]  /*122d0*/  FFMA.FTZ R3, R3, R252, 1.1641532182693481445e-10 ;  /* 0x2f00000003037423 */ /* 0x000fe200000100fc */
[----:B------:R-:W2:Y:S01]  /*122e0*/  LDC R215, c[0x0][0x408] ;  /* 0x00010200ffd77b82 */ /* 0x000ea20000000800 */
[----:B------:R-:W-:-:S03]  /*122f0*/  MOV R165, R4 ;  /* 0x0000000400a57202 */ /* 0x000fc60000000f00 */
[----:B0-----:R-:W-:Y:S01]  /*12300*/  FSETP.GTU.FTZ.AND P0, PT, R3, R218, PT ;  /* 0x000000da0300720b */ /* 0x001fe20003f1c000 */
[----:B-----5:R-:W-:-:S03]  /*12310*/  IMAD.U32 R3, R168, 0x10000, RZ ;  /* 0x00010000a8037824 */ /* 0x020fc600078e00ff */
[----:B------:R-:W-:Y:S01]  /*12320*/  PLOP3.LUT P2, PT, P0, PT, PT, 0x8, 0x80 ;  /* 0x000000000080781c */ /* 0x000fe2000074e170 */
[----:B------:R-:W-:-:S04]  /*12330*/  FMUL.FTZ R3, R3, R212 ;  /* 0x000000d403037220 */ /* 0x000fc80000410000 */
[----:B--2---:R-:W-:Y:S01]  /*12340*/  FMUL.FTZ R6, R3, R215 ;  /* 0x000000d703067220 */ /* 0x004fe20000410000 */
[----:B------:R-:W-:-:S04]  /*12350*/  PRMT R3, R168, 0x7632, R3 ;  /* 0x00007632a8037816 */ /* 0x000fc80000000003 */
[----:B------:R-:W-:Y:S01]  /*12360*/  FSEL R164, R6, RZ, !P0 ;  /* 0x000000ff06a47208 */ /* 0x000fe20004000000 */
[----:B------:R-:W-:Y:S02]  /*12370*/  IMAD.MOV.U32 R6, RZ, RZ, 0x2 ;  /* 0x00000002ff067424 */ /* 0x000fe400078e00ff */
        /* <DEDUP_REMOVED lines=10> */
.L_x_32329:
        /* <DEDUP_REMOVED lines=12> */
.L_x_32331:
[----:B------:R-:W-:Y:S05]  /*124e0*/  BSYNC.RECONVERGENT B2 ;  /* 0x0000000000027941 */ /* 0x000fea0003800200 */
.L_x_32330:
[----:B-1----:R-:W-:Y:S01]  /*124f0*/  IMAD.WIDE.U32 R236, R10, -0x2daee0ad, RZ ;  /* 0xd2511f530aec7825 */ /* 0x002fe200078e00ff */
        /* <DEDUP_REMOVED lines=61> */
.L_x_32328:
[----:B------:R-:W-:Y:S05]  /*128d0*/  BSYNC.RECONVERGENT B1 ;  /* 0x0000000000017941 */ /* 0x000fea0003800200 */
.L_x_32327:
        /* <DEDUP_REMOVED lines=21> */
.L_x_32334:
        /* <DEDUP_REMOVED lines=12> */
.L_x_32336:
[----:B------:R-:W-:Y:S05]  /*12af0*/  BSYNC.RECONVERGENT B2 ;  /* 0x0000000000027941 */ /* 0x000fea0003800200 */
.L_x_32335:
[----:B-1----:R-:W-:Y:S01]  /*12b00*/  IMAD.WIDE.U32 R236, R10, -0x2daee0ad, RZ ;  /* 0xd2511f530aec7825 */ /* 0x002fe200078e00ff */
        /* <DEDUP_REMOVED lines=61> */
.L_x_32333:
[----:B------:R-:W-:Y:S05]  /*12ee0*/  BSYNC.RECONVERGENT B1 ;  /* 0x0000000000017941 */ /* 0x000fea0003800200 */
.L_x_32332:
[----:B------:R-:W-:Y:S01]  /*12ef0*/  I2FP.F32.U32 R3, R3 ;  /* 0x0000000300037245 */ /* 0x000fe20000201000 */
[----:B------:R-:W-:Y:S01]  /*12f00*/  BSSY.RECONVERGENT B1, `(.L_x_32337) ;  /* 0x0000060000017945 */ /* 0x000fe20003800200 */
[----:B------:R-:W-:Y:S01]  /*12f10*/  ISETP.NE.AND P2, PT, R168, 0x1, PT ;  /* 0x00000001a800780c */ /* 0x000fe20003f45270 */
[----:B------:R-:W-:Y:S01]  /*12f20*/  IMAD.MOV.U32 R6, RZ, RZ, 0x2 ;  /* 0x00000002ff067424 */ /* 0x000fe200078e00ff */
        /* <DEDUP_REMOVED lines=18> */
.L_x_32339:
        /* <DEDUP_REMOVED lines=12> */
.L_x_32341:
[----:B------:R-:W-:Y:S05]  /*13110*/  BSYNC.RECONVERGENT B2 ;  /* 0x0000000000027941 */ /* 0x000fea0003800200 */
.L_x_32340:
        /* <DEDUP_REMOVED lines=62> */
.L_x_32338:
[----:B------:R-:W-:Y:S05]  /*13500*/  BSYNC.RECONVERGENT B1 ;  /* 0x0000000000017941 */ /* 0x000fea0003800200 */
.L_x_32337:
        /* <DEDUP_REMOVED lines=21> */
.L_x_32344:
        /* <DEDUP_REMOVED lines=12> */
.L_x_32346:
[----:B------:R-:W-:Y:S05]  /*13720*/  BSYNC.RECONVERGENT B2 ;  /* 0x0000000000027941 */ /* 0x000fea0003800200 */
.L_x_32345:
        /* <DEDUP_REMOVED lines=62> */
.L_x_32343:
[----:B------:R-:W-:Y:S05]  /*13b10*/  BSYNC.RECONVERGENT B1 ;  /* 0x0000000000017941 */ /* 0x000fea0003800200 */
.L_x_32342:
        /* <DEDUP_REMOVED lines=22> */
.L_x_32349:
        /* <DEDUP_REMOVED lines=12> */
.L_x_32351:
[----:B------:R-:W-:Y:S05]  /*13d40*/  BSYNC.RECONVERGENT B2 ;  /* 0x0000000000027941 */ /* 0x000fea0003800200 */
.L_x_32350:
        /* <DEDUP_REMOVED lines=62> */
.L_x_32348:
[----:B------:R-:W-:Y:S05]  /*14130*/  BSYNC.RECONVERGENT B1 ;  /* 0x0000000000017941 */ /* 0x000fea0003800200 */
.L_x_32347:
        /* <DEDUP_REMOVED lines=21> */
.L_x_32354:
        /* <DEDUP_REMOVED lines=12> */
.L_x_32356:
[----:B------:R-:W-:Y:S05]  /*14350*/  BSYNC.RECONVERGENT B2 ;  /* 0x0000000000027941 */ /* 0x000fea0003800200 */
.L_x_32355:
        /* <DEDUP_REMOVED lines=62> */
.L_x_32353:
[----:B------:R-:W-:Y:S05]  /*14740*/  BSYNC.RECONVERGENT B1 ;  /* 0x0000000000017941 */ /* 0x000fea0003800200 */
.L_x_32352:
        /* <DEDUP_REMOVED lines=22> */
.L_x_32359:
        /* <DEDUP_REMOVED lines=15> */
.L_x_32361:
[----:B------:R-:W-:Y:S05]  /*149a0*/  BSYNC.RECONVERGENT B2 ;  /* 0x0000000000027941 */ /* 0x000fea0003800200 */
.L_x_32360:
        /* <DEDUP_REMOVED lines=62> */
.L_x_32358:
[----:B------:R-:W-:Y:S05]  /*14d90*/  BSYNC.RECONVERGENT B1 ;  /* 0x0000000000017941 */ /* 0x000fea0003800200 */
.L_x_32357:
        /* <DEDUP_REMOVED lines=16> */
.L_x_32321:
[----:B-1----:R-:W0:Y:S01]  /*14ea0*/  LDC.64 R236, c[0x0][0x3a8] ;  /* 0x0000ea00ffec7b82 */ /* 0x002e220000000a00 */
        /* <DEDUP_REMOVED lines=12> */
[----:B------:R-:W-:Y:S02]  /*14f70*/  IADD3 R213, PT, PT, R213, 0x20, RZ ;  /* 0x00000020d5d57810 */ /* 0x000fe40007ffe0ff */
        /* <DEDUP_REMOVED lines=8> */
.L_x_32279:
[----:B------:R-:W-:Y:S05]  /*15000*/  BSYNC.RECONVERGENT B0 ;  /* 0x0000000000007941 */ /* 0x000fea0003800200 */
.L_x_32278:
        /* <DEDUP_REMOVED lines=8> */
[----:B------:R-:W4:Y:S02]  /*15090*/  @P0 LDC.64 R172, c[0x0][0x3a0] ;  /* 0x0000e800ffac0b82 */ /* 0x000f240000000a00 */
[----:B----4-:R-:W-:-:S05]  /*150a0*/  @P0 IMAD.WIDE.U32 R172, R213, 0x20, R172 ;  /* 0x00000020d5ac0825 */ /* 0x010fca00078e00ac */
[----:B------:R-:W5:Y:S04]  /*150b0*/  @P0 LDG.E.128 R140, desc[UR6][R172.64] ;  /* 0x00000006ac8c0981 */ /* 0x000f68000c1e1d00 */
[----:B------:R3:W5:Y:S02]  /*150c0*/  @P0 LDG.E.128 R144, desc[UR6][R172.64+0x10] ;  /* 0x00001006ac900981 */ /* 0x000764000c1e1d00 */
[----:B---3--:R-:W-:-:S05]  /*150d0*/  IMAD.WIDE.U32 R172, R213, 0x10, R174 ;  /* 0x00000010d5ac7825 */ /* 0x008fca00078e00ae */
[----:B------:R3:W5:Y:S01]  /*150e0*/  LDG.E.128 R176, desc[UR6][R172.64] ;  /* 0x00000006acb07981 */ /* 0x000762000c1e1d00 */
[----:B------:R-:W-:Y:S05]  /*150f0*/  @!P0 BRA `(.L_x_32364) ;  /* 0x0000003000808947 */ /* 0x000fea0003800000 */
[----:B------:R-:W-:Y:S01]  /*15100*/  ISETP.NE.AND P0, PT, R6, 0x1, PT ;  /* 0x000000010600780c */ /* 0x000fe20003f05270 */
[----:B------:R-:W-:Y:S01]  /*15110*/  BSSY.RECONVERGENT B1, `(.L_x_32365) ;  /* 0x000005a000017945 */ /* 0x000fe20003800200 */
[----:B------:R-:W-:Y:S01]  /*15120*/  IMAD.MOV.U32 R174, RZ, RZ, 0x2 ;  /* 0x00000002ffae7424 */ /* 0x000fe200078e00ff */
[----:B0-----:R-:W-:Y:S01]  /*15130*/  MOV R214, R3 ;  /* 0x0000000300d67202 */ /* 0x001fe20000000f00 */
        /* <DEDUP_REMOVED lines=12> */
.L_x_32367:
        /* <DEDUP_REMOVED lines=12> */
.L_x_32369:
[----:B------:R-:W-:Y:S05]  /*152c0*/  BSYNC.RECONVERGENT B2 ;  /* 0x0000000000027941 */ /* 0x000fea0003800200 */
.L_x_32368:
        /* <DEDUP_REMOVED lines=62> */
.L_x_32366:
[----:B------:R-:W-:Y:S05]  /*156b0*/  BSYNC.RECONVERGENT B1 ;  /* 0x0000000000017941 */ /* 0x000fea0003800200 */
.L_x_32365:
[----:B------:R-:W0:Y:S01]  /*156c0*/  LDC R218, c[0x0][0x404] ;  /* 0x00010100ffda7b82 */ /* 0x000e220000000800 */
[----:B------:R-:W-:Y:S01]  /*156d0*/  I2FP.F32.U32 R3, R172 ;  /* 0x000000ac00037245 */ /* 0x000fe20000201000 */
[----:B------:R-:W-:Y:S01]  /*156e0*/  HFMA2 R252, -RZ, RZ, 0.1171875, 0 ;  /* 0x2f800000fffc7431 */ /* 0x000fe200000001ff */
[----:B------:R-:W-:Y:S01]  /*156f0*/  ISETP.NE.AND P1, PT, R174, 0x1, PT ;  /* 0x00000001ae00780c */ /* 0x000fe20003f25270 */
[----:B------:R-:W-:Y:S01]  /*15700*/  BSSY.RECONVERGENT B1, `(.L_x_32370) ;  /* 0x0000063000017945 */ /* 0x000fe20003800200 */
[----:B------:R-:W-:Y:S02]  /*15710*/  LOP3.LUT R0, R0, 0xfffffffd, RZ, 0xc0, !PT ;  /* 0xfffffffd00007812 */ /* 0x000fe400078ec0ff */
[----:B------:R-:W-:Y:S01]  /*15720*/  FFMA.FTZ R3, R3, R252, 1.1641532182693481445e-10 ;  /* 0x2f00000003037423 */ /* 0x000fe200000100fc */
[----:B------:R-:W3:Y:S01]  /*15730*/  LDC R215, c[0x0][0x408] ;  /* 0x00010200ffd77b82 */ /* 0x000ee20000000800 */
[----:B------:R-:W-:-:S03]  /*15740*/  MOV R173, R4 ;  /* 0x0000000400ad7202 */ /* 0x000fc60000000f00 */
[----:B0-----:R-:W-:Y:S01]  /*15750*/  FSETP.GTU.FTZ.AND P0, PT, R3, R218, PT ;  /* 0x000000da0300720b */ /* 0x001fe20003f1c000 */
[----:B-----5:R-:W-:-:S04]  /*15760*/  IMAD.U32 R3, R176, 0x10000, RZ ;  /* 0x00010000b0037824 */ /* 0x020fc800078e00ff */
[----:B------:R-:W-:-:S04]  /*15770*/  FMUL.FTZ R3, R3, R212 ;  /* 0x000000d403037220 */ /* 0x000fc80000410000 */
[----:B---3--:R-:W-:-:S05]  /*15780*/  FMUL.FTZ R3, R3, R215 ;  /* 0x000000d703037220 */ /* 0x008fca0000410000 */
        /* <DEDUP_REMOVED lines=15> */
.L_x_32372:
        /* <DEDUP_REMOVED lines=12> */
.L_x_32374:
[----:B------:R-:W-:Y:S05]  /*15940*/  BSYNC.RECONVERGENT B2 ;  /* 0x0000000000027941 */ /* 0x000fea0003800200 */
.L_x_32373:
[----:B-12---:R-:W-:Y:S01]  /*15950*/  IMAD.WIDE.U32 R236, R10, -0x2daee0ad, RZ ;  /* 0xd2511f530aec7825 */ /* 0x006fe200078e00ff */
        /* <DEDUP_REMOVED lines=61> */
.L_x_32371:
[----:B------:R-:W-:Y:S05]  /*15d30*/  BSYNC.RECONVERGENT B1 ;  /* 0x0000000000017941 */ /* 0x000fea0003800200 */
.L_x_32370:
        /* <DEDUP_REMOVED lines=22> */
.L_x_32377:
        /* <DEDUP_REMOVED lines=12> */
.L_x_32379:
[----:B------:R-:W-:Y:S05]  /*15f60*/  BSYNC.RECONVERGENT B2 ;  /* 0x0000000000027941 */ /* 0x000fea0003800200 */
.L_x_32378:
[----:B-12---:R-:W-:Y:S01]  /*15f70*/  IMAD.WIDE.U32 R236, R10, -0x2daee0ad, RZ ;  /* 0xd2511f530aec7825 */ /* 0x006fe200078e00ff */
        /* <DEDUP_REMOVED lines=61> */
.L_x_32376:
[----:B------:R-:W-:Y:S05]  /*16350*/  BSYNC.RECONVERGENT B1 ;  /* 0x0000000000017941 */ /* 0x000fea0003800200 */
.L_x_32375:
        /* <DEDUP_REMOVED lines=23> */
.L_x_32382:
        /* <DEDUP_REMOVED lines=12> */
.L_x_32384:
[----:B------:R-:W-:Y:S05]  /*16590*/  BSYNC.RECONVERGENT B2 ;  /* 0x0000000000027941 */ /* 0x000fea0003800200 */
.L_x_32383:
        /* <DEDUP_REMOVED lines=62> */
.L_x_32381:
[----:B------:R-:W-:Y:S05]  /*16980*/  BSYNC.RECONVERGENT B1 ;  /* 0x0000000000017941 */ /* 0x000fea0003800200 */
.L_x_32380:
        /* <DEDUP_REMOVED lines=22> */
.L_x_32387:
        /* <DEDUP_REMOVED lines=12> */
.L_x_32389:
[----:B------:R-:W-:Y:S05]  /*16bb0*/  BSYNC.RECONVERGENT B2 ;  /* 0x0000000000027941 */ /* 0x000fea0003800200 */
.L_x_32388:
        /* <DEDUP_REMOVED lines=62> */
.L_x_32386:
[----:B------:R-:W-:Y:S05]  /*16fa0*/  BSYNC.RECONVERGENT B1 ;  /* 0x0000000000017941 */ /* 0x000fea0003800200 */
.L_x_32385:
        /* <DEDUP_REMOVED lines=23> */
.L_x_32392:
        /* <DEDUP_REMOVED lines=12> */
.L_x_32394:
[----:B------:R-:W-:Y:S05]  /*171e0*/  BSYNC.RECONVERGENT B2 ;  /* 0x0000000000027941 */ /* 0x000fea0003800200 */
.L_x_32393:
        /* <DEDUP_REMOVED lines=62> */
.L_x_32391:
[----:B------:R-:W-:Y:S05]  /*175d0*/  BSYNC.RECONVERGENT B1 ;  /* 0x0000000000017941 */ /* 0x000fea0003800200 */
.L_x_32390:
        /* <DEDUP_REMOVED lines=22> */
.L_x_32397:
        /* <DEDUP_REMOVED lines=12> */
.L_x_32399:
[----:B------:R-:W-:Y:S05]  /*17800*/  BSYNC.RECONVERGENT B2 ;  /* 0x0000000000027941 */ /* 0x000fea0003800200 */
.L_x_32398:
        /* <DEDUP_REMOVED lines=62> */
.L_x_32396:
[----:B------:R-:W-:Y:S05]  /*17bf0*/  BSYNC.RECONVERGENT B1 ;  /* 0x0000000000017941 */ /* 0x000fea0003800200 */
.L_x_32395:
        /* <DEDUP_REMOVED lines=23> */
.L_x_32402:
        /* <DEDUP_REMOVED lines=15> */
.L_x_32404:
[----:B------:R-:W-:Y:S05]  /*17e60*/  BSYNC.RECONVERGENT B2 ;  /* 0x0000000000027941 */ /* 0x000fea0003800200 */
.L_x_32403:
        /* <DEDUP_REMOVED lines=62> */
.L_x_32401:
[----:B------:R-:W-:Y:S05]  /*18250*/  BSYNC.RECONVERGENT B1 ;  /* 0x0000000000017941 */ /* 0x000fea0003800200 */
.L_x_32400:
        /* <DEDUP_REMOVED lines=10> */
.L_x_32364:
[----:B------:R-:W-:Y:S01]  /*18300*/  ISETP.NE.AND P0, PT, R6, 0x1, PT ;  /* 0x000000010600780c */ /* 0x000fe20003f05270 */
[----:B------:R-:W-:Y:S01]  /*18310*/  BSSY.RECONVERGENT B1, `(.L_x_32406) ;  /* 0x000005a000017945 */ /* 0x000fe20003800200 */
[----:B------:R-:W-:Y:S01]  /*18320*/  IMAD.MOV.U32 R174, RZ, RZ, 0x2 ;  /* 0x00000002ffae7424 */ /* 0x000fe200078e00ff */
[----:B---3--:R-:W-:Y:S01]  /*18330*/  MOV R172, R4 ;  /* 0x0000000400ac7202 */ /* 0x008fe20000000f00 */
        /* <DEDUP_REMOVED lines=12> */
.L_x_32408:
        /* <DEDUP_REMOVED lines=12> */
.L_x_32410:
[----:B------:R-:W-:Y:S05]  /*184c0*/  BSYNC.RECONVERGENT B2 ;  /* 0x0000000000027941 */ /* 0x000fea0003800200 */
.L_x_32409:
        /* <DEDUP_REMOVED lines=62> */
.L_x_32407:
[----:B------:R-:W-:Y:S05]  /*188b0*/  BSYNC.RECONVERGENT B1 ;  /* 0x0000000000017941 */ /* 0x000fea0003800200 */
.L_x_32406:
        /* <DEDUP_REMOVED lines=9> */
[----:B0-----:R-:W-:Y:S01]  /*18950*/  FSETP.GTU.FTZ.AND P0, PT, R3, R218, PT ;  /* 0x000000da0300720b */ /* 0x001fe20003f1c000 */
[----:B-----5:R-:W-:-:S03]  /*18960*/  IMAD.U32 R3, R176, 0x10000, RZ ;  /* 0x00010000b0037824 */ /* 0x020fc600078e00ff */
[----:B------:R-:W-:Y:S01]  /*18970*/  PLOP3.LUT P2, PT, P0, PT, PT, 0x8, 0x80 ;  /* 0x000000000080781c */ /* 0x000fe2000074e170 */
[----:B------:R-:W-:-:S04]  /*18980*/  FMUL.FTZ R3, R3, R212 ;  /* 0x000000d403037220 */ /* 0x000fc80000410000 */
[----:B---3--:R-:W-:Y:S01]  /*18990*/  FMUL.FTZ R6, R3, R215 ;  /* 0x000000d703067220 */ /* 0x008fe20000410000 */
        /* <DEDUP_REMOVED lines=13> */
.L_x_32413:
        /* <DEDUP_REMOVED lines=12> */
.L_x_32415:
[----:B------:R-:W-:Y:S05]  /*18b30*/  BSYNC.RECONVERGENT B2 ;  /* 0x0000000000027941 */ /* 0x000fea0003800200 */
.L_x_32414:
[----:B-12---:R-:W-:Y:S01]  /*18b40*/  IMAD.WIDE.U32 R236, R10, -0x2daee0ad, RZ ;  /* 0xd2511f530aec7825 */ /* 0x006fe200078e00ff */
        /* <DEDUP_REMOVED lines=61> */
.L_x_32412:
[----:B------:R-:W-:Y:S05]  /*18f20*/  BSYNC.RECONVERGENT B1 ;  /* 0x0000000000017941 */ /* 0x000fea0003800200 */
.L_x_32411:
        /* <DEDUP_REMOVED lines=21> */
.L_x_32418:
        /* <DEDUP_REMOVED lines=12> */
.L_x_32420:
[----:B------:R-:W-:Y:S05]  /*19140*/  BSYNC.RECONVERGENT B2 ;  /* 0x0000000000027941 */ /* 0x000fea0003800200 */
.L_x_32419:
[----:B-12---:R-:W-:Y:S01]  /*19150*/  IMAD.WIDE.U32 R236, R10, -0x2daee0ad, RZ ;  /* 0xd2511f530aec7825 */ /* 0x006fe200078e00ff */
        /* <DEDUP_REMOVED lines=61> */
.L_x_32417:
[----:B------:R-:W-:Y:S05]  /*19530*/  BSYNC.RECONVERGENT B1 ;  /* 0x0000000000017941 */ /* 0x000fea0003800200 */
.L_x_32416:
        /* <DEDUP_REMOVED lines=8> */
[----:B------:R-:W-:Y:S01]  /*195c0*/  FMUL.FTZ R6, R3, R215 ;  /* 0x000000d703067220 */ /* 0x000fe20000410000 */
[----:B------:R-:W-:-:S04]  /*195d0*/  PRMT R3, R177, 0x7632, R3 ;  /* 0x00007632b1037816 */ /* 0x000fc80000000003 */
        /* <DEDUP_REMOVED lines=12> */
.L_x_32423:
        /* <DEDUP_REMOVED lines=12> */
.L_x_32425:
[----:B------:R-:W-:Y:S05]  /*19760*/  BSYNC.RECONVERGENT B2 ;  /* 0x0000000000027941 */ /* 0x000fea0003800200 */
.L_x_32424:
        /* <DEDUP_REMOVED lines=62> */
.L_x_32422:
[----:B------:R-:W-:Y:S05]  /*19b50*/  BSYNC.RECONVERGENT B1 ;  /* 0x0000000000017941 */ /* 0x000fea0003800200 */
.L_x_32421:
        /* <DEDUP_REMOVED lines=21> */
.L_x_32428:
        /* <DEDUP_REMOVED lines=12> */
.L_x_32430:
[----:B------:R-:W-:Y:S05]  /*19d70*/  BSYNC.RECONVERGENT B2 ;  /* 0x0000000000027941 */ /* 0x000fea0003800200 */
.L_x_32429:
        /* <DEDUP_REMOVED lines=62> */
.L_x_32427:
[----:B------:R-:W-:Y:S05]  /*1a160*/  BSYNC.RECONVERGENT B1 ;  /* 0x0000000000017941 */ /* 0x000fea0003800200 */
.L_x_32426:
        /* <DEDUP_REMOVED lines=22> */
.L_x_32433:
        /* <DEDUP_REMOVED lines=12> */
.L_x_32435:
[----:B------:R-:W-:Y:S05]  /*1a390*/  BSYNC.RECONVERGENT B2 ;  /* 0x0000000000027941 */ /* 0x000fea0003800200 */
.L_x_32434:
        /* <DEDUP_REMOVED lines=62> */
.L_x_32432:
[----:B------:R-:W-:Y:S05]  /*1a780*/  BSYNC.RECONVERGENT B1 ;  /* 0x0000000000017941 */ /* 0x000fea0003800200 */
.L_x_32431:
        /* <DEDUP_REMOVED lines=21> */
.L_x_32438:
        /* <DEDUP_REMOVED lines=12> */
.L_x_32440:
[----:B------:R-:W-:Y:S05]  /*1a9a0*/  BSYNC.RECONVERGENT B2 ;  /* 0x0000000000027941 */ /* 0x000fea0003800200 */
.L_x_32439:
        /* <DEDUP_REMOVED lines=62> */
.L_x_32437:
[----:B------:R-:W-:Y:S05]  /*1ad90*/  BSYNC.RECONVERGENT B1 ;  /* 0x0000000000017941 */ /* 0x000fea0003800200 */
.L_x_32436:
        /* <DEDUP_REMOVED lines=22> */
.L_x_32443:
        /* <DEDUP_REMOVED lines=15> */
.L_x_32445:
[----:B------:R-:W-:Y:S05]  /*1aff0*/  BSYNC.RECONVERGENT B2 ;  /* 0x0000000000027941 */ /* 0x000fea0003800200 */
.L_x_32444:
        /* <DEDUP_REMOVED lines=62> */
.L_x_32442:
[----:B------:R-:W-:Y:S05]  /*1b3e0*/  BSYNC.RECONVERGENT B1 ;  /* 0x0000000000017941 */ /* 0x000fea0003800200 */
.L_x_32441:
        /* <DEDUP_REMOVED lines=16> */
.L_x_32405:
[----:B-12---:R-:W0:Y:S01]  /*1b4f0*/  LDC.64 R236, c[0x0][0x3a8] ;  /* 0x0000ea00ffec7b82 */ /* 0x006e220000000a00 */
        /* <DEDUP_REMOVED lines=18> */
[----:B------:R-:W-:Y:S02]  /*1b620*/  LOP3.LUT R236, R3, R215, RZ, 0xfc, !PT ;  /* 0x000000d703ec7212 */ /* 0x000fe400078efcff */
[----:B------:R-:W-:-:S03]  /*1b630*/  MOV R3, R214 ;  /* 0x000000d600037202 */ /* 0x000fc60000000f00 */
[----:B------:R3:W-:Y:S04]  /*1b640*/  STG.E.64 desc[UR6][R238.64], R236 ;  /* 0x000000ecee007986 */ /* 0x0007e8000c101b06 */
.L_x_32363:
[----:B------:R-:W-:Y:S05]  /*1b650*/  BSYNC.RECONVERGENT B0 ;  /* 0x0000000000007941 */ /* 0x000fea0003800200 */
.L_x_32362:
        /* <DEDUP_REMOVED lines=8> */
[----:B------:R-:W0:Y:S02]  /*1b6e0*/  @P0 LDC.64 R180, c[0x0][0x3a0] ;  /* 0x0000e800ffb40b82 */ /* 0x000e240000000a00 */
[----:B0-----:R-:W-:-:S05]  /*1b6f0*/  @P0 IMAD.WIDE.U32 R180, R213, 0x20, R180 ;  /* 0x00000020d5b40825 */ /* 0x001fca00078e00b4 */
[----:B------:R-:W5:Y:S04]  /*1b700*/  @P0 LDG.E.128 R140, desc[UR6][R180.64] ;  /* 0x00000006b48c0981 */ /* 0x000f68000c1e1d00 */
[----:B------:R4:W5:Y:S02]  /*1b710*/  @P0 LDG.E.128 R144, desc[UR6][R180.64+0x10] ;  /* 0x00001006b4900981 */ /* 0x000964000c1e1d00 */
[----:B----4-:R-:W-:-:S05]  /*1b720*/  IMAD.WIDE.U32 R180, R213, 0x10, R182 ;  /* 0x00000010d5b47825 */ /* 0x010fca00078e00b6 */
[----:B------:R0:W5:Y:S01]  /*1b730*/  LDG.E.128 R184, desc[UR6][R180.64] ;  /* 0x00000006b4b87981 */ /* 0x000162000c1e1d00 */
        /* <DEDUP_REMOVED lines=17> */
.L_x_32451:
        /* <DEDUP_REMOVED lines=12> */
.L_x_32453:
[----:B------:R-:W-:Y:S05]  /*1b910*/  BSYNC.RECONVERGENT B2 ;  /* 0x0000000000027941 */ /* 0x000fea0003800200 */
.L_x_32452:
        /* <DEDUP_REMOVED lines=62> */
.L_x_32450:
[----:B------:R-:W-:Y:S05]  /*1bd00*/  BSYNC.RECONVERGENT B1 ;  /* 0x0000000000017941 */ /* 0x000fea0003800200 */
.L_x_32449:
        /* <DEDUP_REMOVED lines=8> */
[----:B------:R-:W4:Y:S03]  /*1bd90*/  LDC R215, c[0x0][0x408] ;  /* 0x00010200ffd77b82 */ /* 0x000f260000000800 */
[----:B0-----:R-:W-:Y:S01]  /*1bda0*/  FSETP.GTU.FTZ.AND P1, PT, R3, R218, PT ;  /* 0x000000da0300720b */ /* 0x001fe20003f3c000 */
[----:B-----5:R-:W-:-:S04]  /*1bdb0*/  IMAD.U32 R3, R184, 0x10000, RZ ;  /* 0x00010000b8037824 */ /* 0x020fc800078e00ff */
[----:B------:R-:W-:-:S04]  /*1bdc0*/  FMUL.FTZ R3, R3, R212 ;  /* 0x000000d403037220 */ /* 0x000fc80000410000 */
[----:B----4-:R-:W-:-:S05]  /*1bdd0*/  FMUL.FTZ R3, R3, R215 ;  /* 0x000000d703037220 */ /* 0x010fca0000410000 */
        /* <DEDUP_REMOVED lines=15> */
.L_x_32456:
        /* <DEDUP_REMOVED lines=12> */
.L_x_32458:
[----:B------:R-:W-:Y:S05]  /*1bf90*/  BSYNC.RECONVERGENT B2 ;  /* 0x0000000000027941 */ /* 0x000fea0003800200 */
.L_x_32457:
[----:B-123--:R-:W-:Y:S01]  /*1bfa0*/  IMAD.WIDE.U32 R236, R10, -0x2daee0ad, RZ ;  /* 0xd2511f530aec7825 */ /* 0x00efe200078e00ff */
        /* <DEDUP_REMOVED lines=61> */
.L_x_32455:
[----:B------:R-:W-:Y:S05]  /*1c380*/  BSYNC.RECONVERGENT B1 ;  /* 0x0000000000017941 */ /* 0x000fea0003800200 */
.L_x_32454:
        /* <DEDUP_REMOVED lines=22> */
.L_x_32461:
        /* <DEDUP_REMOVED lines=12> */
.L_x_32463:
[----:B------:R-:W-:Y:S05]  /*1c5b0*/  BSYNC.RECONVERGENT B2 ;  /* 0x0000000000027941 */ /* 0x000fea0003800200 */
.L_x_32462:
[----:B-123--:R-:W-:Y:S01]  /*1c5c0*/  IMAD.WIDE.U32 R236, R10, -0x2daee0ad, RZ ;  /* 0xd2511f530aec7825 */ /* 0x00efe200078e00ff */
        /* <DEDUP_REMOVED lines=61> */
.L_x_32460:
[----:B------:R-:W-:Y:S05]  /*1c9a0*/  BSYNC.RECONVERGENT B1 ;  /* 0x0000000000017941 */ /* 0x000fea0003800200 */
.L_x_32459:
        /* <DEDUP_REMOVED lines=23> */
.L_x_32466:
        /* <DEDUP_REMOVED lines=12> */
.L_x_32468:
[----:B------:R-:W-:Y:S05]  /*1cbe0*/  BSYNC.RECONVERGENT B2 ;  /* 0x0000000000027941 */ /* 0x000fea0003800200 */
.L_x_32467:
        /* <DEDUP_REMOVED lines=62> */
.L_x_32465:
[----:B------:R-:W-:Y:S05]  /*1cfd0*/  BSYNC.RECONVERGENT B1 ;  /* 0x0000000000017941 */ /* 0x000fea0003800200 */
.L_x_32464:
        /* <DEDUP_REMOVED lines=22> */
.L_x_32471:
        /* <DEDUP_REMOVED lines=12> */
.L_x_32473:
[----:B------:R-:W-:Y:S05]  /*1d200*/  BSYNC.RECONVERGENT B2 ;  /* 0x0000000000027941 */ /* 0x000fea0003800200 */
.L_x_32472:
        /* <DEDUP_REMOVED lines=62> */
.L_x_32470:
[----:B------:R-:W-:Y:S05]  /*1d5f0*/  BSYNC.RECONVERGENT B1 ;  /* 0x0000000000017941 */ /* 0x000fea0003800200 */
.L_x_32469:
        /* <DEDUP_REMOVED lines=23> */
.L_x_32476:
        /* <DEDUP_REMOVED lines=12> */
.L_x_32478:
[----:B------:R-:W-:Y:S05]  /*1d830*/  BSYNC.RECONVERGENT B2 ;  /* 0x0000000000027941 */ /* 0x000fea0003800200 */
.L_x_32477:
        /* <DEDUP_REMOVED lines=62> */
.L_x_32475:
[----:B------:R-:W-:Y:S05]  /*1dc20*/  BSYNC.RECONVERGENT B1 ;  /* 0x0000000000017941 */ /* 0x000fea0003800200 */
.L_x_32474:
        /* <DEDUP_REMOVED lines=22> */
.L_x_32481:
        /* <DEDUP_REMOVED lines=12> */
.L_x_32483:
[----:B------:R-:W-:Y:S05]  /*1de50*/  BSYNC.RECONVERGENT B2 ;  /* 0x0000000000027941 */ /* 0x000fea0003800200 */
.L_x_32482:
        /* <DEDUP_REMOVED lines=62> */
.L_x_32480:
[----:B------:R-:W-:Y:S05]  /*1e240*/  BSYNC.RECONVERGENT B1 ;  /* 0x0000000000017941 */ /* 0x000fea0003800200 */
.L_x_32479:
        /* <DEDUP_REMOVED lines=23> */
.L_x_32486:
        /* <DEDUP_REMOVED lines=15> */
.L_x_32488:
[----:B------:R-:W-:Y:S05]  /*1e4b0*/  BSYNC.RECONVERGENT B2 ;  /* 0x0000000000027941 */ /* 0x000fea0003800200 */
.L_x_32487:
        /* <DEDUP_REMOVED lines=62> */
.L_x_32485:
[----:B------:R-:W-:Y:S05]  /*1e8a0*/  BSYNC.RECONVERGENT B1 ;  /* 0x0000000000017941 */ /* 0x000fea0003800200 */
.L_x_32484:
        /* <DEDUP_REMOVED lines=10> */
.L_x_32448:
        /* <DEDUP_REMOVED lines=16> */
.L_x_32492:
        /* <DEDUP_REMOVED lines=12> */
.L_x_32494:
[----:B------:R-:W-:Y:S05]  /*1eb10*/  BSYNC.RECONVERGENT B2 ;  /* 0x0000000000027941 */ /* 0x000fea0003800200 */
.L_x_32493:
        /* <DEDUP_REMOVED lines=62> */
.L_x_32491:
[----:B------:R-:W-:Y:S05]  /*1ef00*/  BSYNC.RECONVERGENT B1 ;  /* 0x0000000000017941 */ /* 0x000fea0003800200 */
.L_x_32490:
[----:B------:R-:W0:Y:S01]  /*1ef10*/  LDC R218, c[0x0][0x404] ;  /* 0x00010100ffda7b82 */ /* 0x000e220000000800 */
[----:B------:R-:W-:Y:S01]  /*1ef20*/  I2FP.F32.U32 R3, R180 ;  /* 0x000000b400037245 */ /* 0x000fe20000201000 */
[----:B------:R-:W-:Y:S01]  /*1ef30*/  IMAD.MOV.U32 R252, RZ, RZ, 0x2f800000 ;  /* 0x2f800000fffc7424 */ /* 0x000fe200078e00ff */
[----:B------:R-:W-:Y:S01]  /*1ef40*/  ISETP.NE.AND P0, PT, R182, 0x1, PT ;  /* 0x00000001b600780c */ /* 0x000fe20003f05270 */
[----:B------:R-:W-:Y:S01]  /*1ef50*/  BSSY.RECONVERGENT B1, `(.L_x_32495) ;  /* 0x0000062000017945 */ /* 0x000fe20003800200 */
[----:B------:R-:W-:Y:S01]  /*1ef60*/  LOP3.LUT R0, R0, 0xfffffffd, RZ, 0xc0, !PT ;  /* 0xfffffffd00007812 */ /* 0x000fe200078ec0ff */
[----:B------:R-:W-:Y:S01]  /*1ef70*/  FFMA.FTZ R3, R3, R252, 1.1641532182693481445e-10 ;  /* 0x2f00000003037423 */ /* 0x000fe200000100fc */
[----:B------:R-:W-:Y:S01]  /*1ef80*/  IMAD.MOV.U32 R6, RZ, RZ, 0x2 ;  /* 0x00000002ff067424 */ /* 0x000fe200078e00ff */
[----:B------:R-:W4:Y:S01]  /*1ef90*/  LDC R215, c[0x0][0x408] ;  /* 0x00010200ffd77b82 */ /* 0x000f220000000800 */
[----:B------:R-:W-:Y:S02]  /*1efa0*/  IMAD.MOV.U32 R181, RZ, RZ, R4 ;  /* 0x000000ffffb57224 */ /* 0x000fe400078e0004 */
[----:B0-----:R-:W-:-:S02]  /*1efb0*/  FSETP.GTU.FTZ.AND P1, PT, R3, R218, PT ;  /* 0x000000da0300720b */ /* 0x001fc40003f3c000 */
[----:B-----5:R-:W-:-:S05]  /*1efc0*/  SHF.L.U32 R3, R184, 0x10, RZ ;  /* 0x00000010b8037819 */ /* 0x020fca00000006ff */
[----:B------:R-:W-:-:S04]  /*1efd0*/  FMUL.FTZ R3, R3, R212 ;  /* 0x000000d403037220 */ /* 0x000fc80000410000 */
[----:B----4-:R-:W-:-:S05]  /*1efe0*/  FMUL.FTZ R3, R3, R215 ;  /* 0x000000d703037220 */ /* 0x010fca0000410000 */
[----:B------:R-:W-:Y:S02]  /*1eff0*/  FSEL R180, R3, RZ, !P1 ;  /* 0x000000ff03b47208 */ /* 0x000fe40004800000 */
[----:B------:R-:W-:Y:S02]  /*1f000*/  PLOP3.LUT P1, PT, P1, PT, PT, 0x8, 0x80 ;  /* 0x000000000080781c */ /* 0x000fe40000f2e170 */
[----:B------:R-:W-:-:S11]  /*1f010*/  PRMT R3, R184, 0x7632, R3 ;  /* 0x00007632b8037816 */ /* 0x000fd60000000003 */
        /* <DEDUP_REMOVED lines=10> */
.L_x_32497:
        /* <DEDUP_REMOVED lines=12> */
.L_x_32499:
[----:B------:R-:W-:Y:S05]  /*1f180*/  BSYNC.RECONVERGENT B2 ;  /* 0x0000000000027941 */ /* 0x000fea0003800200 */
.L_x_32498:
        /* <DEDUP_REMOVED lines=62> */
.L_x_32496:
[----:B------:R-:W-:Y:S05]  /*1f570*/  BSYNC.RECONVERGENT B1 ;  /* 0x0000000000017941 */ /* 0x000fea0003800200 */
.L_x_32495:
        /* <DEDUP_REMOVED lines=21> */
.L_x_32502:
        /* <DEDUP_REMOVED lines=12> */
.L_x_32504:
[----:B------:R-:W-:Y:S05]  /*1f790*/  BSYNC.RECONVERGENT B2 ;  /* 0x0000000000027941 */ /* 0x000fea0003800200 */
.L_x_32503:
        /* <DEDUP_REMOVED lines=62> */
.L_x_32501:
[----:B------:R-:W-:Y:S05]  /*1fb80*/  BSYNC.RECONVERGENT B1 ;  /* 0x0000000000017941 */ /* 0x000fea0003800200 */
.L_x_32500:
        /* <DEDUP_REMOVED lines=22> */
.L_x_32507:
        /* <DEDUP_REMOVED lines=12> */
.L_x_32509:
[----:B------:R-:W-:Y:S05]  /*1fdb0*/  BSYNC.RECONVERGENT B2 ;  /* 0x0000000000027941 */ /* 0x000fea0003800200 */
.L_x_32508:
        /* <DEDUP_REMOVED lines=62> */
.L_x_32506:
[----:B------:R-:W-:Y:S05]  /*201a0*/  BSYNC.RECONVERGENT B1 ;  /* 0x0000000000017941 */ /* 0x000fea0003800200 */
.L_x_32505:
        /* <DEDUP_REMOVED lines=21> */
.L_x_32512:
        /* <DEDUP_REMOVED lines=12> */
.L_x_32514:
[----:B------:R-:W-:Y:S05]  /*203c0*/  BSYNC.RECONVERGENT B2 ;  /* 0x0000000000027941 */ /* 0x000fea0003800200 */
.L_x_32513:
        /* <DEDUP_REMOVED lines=62> */
.L_x_32511:
[----:B------:R-:W-:Y:S05]  /*207b0*/  BSYNC.RECONVERGENT B1 ;  /* 0x0000000000017941 */ /* 0x000fea0003800200 */
.L_x_32510:
        /* <DEDUP_REMOVED lines=22> */
.L_x_32517:
        /* <DEDUP_REMOVED lines=12> */
.L_x_32519:
[----:B------:R-:W-:Y:S05]  /*209e0*/  BSYNC.RECONVERGENT B2 ;  /* 0x0000000000027941 */ /* 0x000fea0003800200 */
.L_x_32518:
        /* <DEDUP_REMOVED lines=62> */
.L_x_32516:
[----:B------:R-:W-:Y:S05]  /*20dd0*/  BSYNC.RECONVERGENT B1 ;  /* 0x0000000000017941 */ /* 0x000fea0003800200 */
.L_x_32515:
        /* <DEDUP_REMOVED lines=21> */
.L_x_32522:
        /* <DEDUP_REMOVED lines=12> */
.L_x_32524:
[----:B------:R-:W-:Y:S05]  /*20ff0*/  BSYNC.RECONVERGENT B2 ;  /* 0x0000000000027941 */ /* 0x000fea0003800200 */
.L_x_32523:
        /* <DEDUP_REMOVED lines=62> */
.L_x_32521:
[----:B------:R-:W-:Y:S05]  /*213e0*/  BSYNC.RECONVERGENT B1 ;  /* 0x0000000000017941 */ /* 0x000fea0003800200 */
.L_x_32520:
        /* <DEDUP_REMOVED lines=22> */
.L_x_32527:
        /* <DEDUP_REMOVED lines=15> */
.L_x_32529:
[----:B------:R-:W-:Y:S05]  /*21640*/  BSYNC.RECONVERGENT B2 ;  /* 0x0000000000027941 */ /* 0x000fea0003800200 */
.L_x_32528:
        /* <DEDUP_REMOVED lines=62> */
.L_x_32526:
[----:B------:R-:W-:Y:S05]  /*21a30*/  BSYNC.RECONVERGENT B1 ;  /* 0x0000000000017941 */ /* 0x000fea0003800200 */
.L_x_32525:
        /* <DEDUP_REMOVED lines=16> */
.L_x_32489:
[----:B-123--:R-:W0:Y:S01]  /*21b40*/  LDC.64 R236, c[0x0][0x3a8] ;  /* 0x0000ea00ffec7b82 */ /* 0x00ee220000000a00 */
        /* <DEDUP_REMOVED lines=21> */
.L_x_32447:
[----:B------:R-:W-:Y:S05]  /*21ca0*/  BSYNC.RECONVERGENT B0 ;  /* 0x0000000000007941 */ /* 0x000fea0003800200 */
.L_x_32446:
        /* <DEDUP_REMOVED lines=8> */
[----:B------:R-:W1:Y:S02]  /*21d30*/  @P0 LDC.64 R188, c[0x0][0x3a0] ;  /* 0x0000e800ffbc0b82 */ /* 0x000e640000000a00 */
[----:B-1----:R-:W-:-:S05]  /*21d40*/  @P0 IMAD.WIDE.U32 R188, R213, 0x20, R188 ;  /* 0x00000020d5bc0825 */ /* 0x002fca00078e00bc */
[----:B------:R-:W5:Y:S04]  /*21d50*/  @P0 LDG.E.128 R140, desc[UR6][R188.64] ;  /* 0x00000006bc8c0981 */ /* 0x000f68000c1e1d00 */
[----:B------:R0:W5:Y:S02]  /*21d60*/  @P0 LDG.E.128 R144, desc[UR6][R188.64+0x10] ;  /* 0x00001006bc900981 */ /* 0x000164000c1e1d00 */
[----:B0-----:R-:W-:-:S05]  /*21d70*/  IMAD.WIDE.U32 R188, R213, 0x10, R190 ;  /* 0x00000010d5bc7825 */ /* 0x001fca00078e00be */
[----:B------:R0:W5:Y:S01]  /*21d80*/  LDG.E.128 R192, desc[UR6][R188.64] ;  /* 0x00000006bcc07981 */ /* 0x000162000c1e1d00 */
        /* <DEDUP_REMOVED lines=17> */
.L_x_32535:
        /* <DEDUP_REMOVED lines=12> */
.L_x_32537:
[----:B------:R-:W-:Y:S05]  /*21f60*/  BSYNC.RECONVERGENT B2 ;  /* 0x0000000000027941 */ /* 0x000fea0003800200 */
.L_x_32536:
        /* <DEDUP_REMOVED lines=62> */
.L_x_32534:
[----:B------:R-:W-:Y:S05]  /*22350*/  BSYNC.RECONVERGENT B1 ;  /* 0x0000000000017941 */ /* 0x000fea0003800200 */
.L_x_32533:
        /* <DEDUP_REMOVED lines=8> */
[----:B0-----:R-:W-:-:S02]  /*223e0*/  FSETP.GTU.FTZ.AND P0, PT, R3, R218, PT ;  /* 0x000000da0300720b */ /* 0x001fc40003f1c000 */
[----:B-----5:R-:W-:-:S05]  /*223f0*/  SHF.L.U32 R3, R192, 0x10, RZ ;  /* 0x00000010c0037819 */ /* 0x020fca00000006ff */
[----:B------:R-:W-:-:S04]  /*22400*/  FMUL.FTZ R3, R3, R212 ;  /* 0x000000d403037220 */ /* 0x000fc80000410000 */
[----:B-1----:R-:W-:-:S05]  /*22410*/  FMUL.FTZ R3, R3, R215 ;  /* 0x000000d703037220 */ /* 0x002fca0000410000 */
[----:B------:R-:W-:Y:S02]  /*22420*/  FSEL R6, R3, RZ, !P0 ;  /* 0x000000ff03067208 */ /* 0x000fe40004000000 */
[----:B------:R-:W-:Y:S02]  /*22430*/  PLOP3.LUT P0, PT, P0, PT, PT, 0x8, 0x80 ;  /* 0x000000000080781c */ /* 0x000fe4000070e170 */
[----:B------:R-:W-:Y:S01]  /*22440*/  PRMT R3, R192, 0x7632, R3 ;  /* 0x00007632c0037816 */ /* 0x000fe20000000003 */
        /* <DEDUP_REMOVED lines=13> */
.L_x_32540:
        /* <DEDUP_REMOVED lines=12> */
.L_x_32542:
[----:B------:R-:W-:Y:S05]  /*225e0*/  BSYNC.RECONVERGENT B2 ;  /* 0x0000000000027941 */ /* 0x000fea0003800200 */
.L_x_32541:
[----:B--234-:R-:W-:Y:S01]  /*225f0*/  IMAD.WIDE.U32 R236, R10, -0x2daee0ad, RZ ;  /* 0xd2511f530aec7825 */ /* 0x01cfe200078e00ff */
        /* <DEDUP_REMOVED lines=61> */
.L_x_32539:
[----:B------:R-:W-:Y:S05]  /*229d0*/  BSYNC.RECONVERGENT B1 ;  /* 0x0000000000017941 */ /* 0x000fea0003800200 */
.L_x_32538:
        /* <DEDUP_REMOVED lines=22> */
.L_x_32545:
        /* <DEDUP_REMOVED lines=12> */
.L_x_32547:
[----:B------:R-:W-:Y:S05]  /*22c00*/  BSYNC.RECONVERGENT B2 ;  /* 0x0000000000027941 */ /* 0x000fea0003800200 */
.L_x_32546:
[----:B--234-:R-:W-:Y:S01]  /*22c10*/  IMAD.WIDE.U32 R236, R10, -0x2daee0ad, RZ ;  /* 0xd2511f530aec7825 */ /* 0x01cfe200078e00ff */
        /* <DEDUP_REMOVED lines=61> */
.L_x_32544:
[----:B------:R-:W-:Y:S05]  /*22ff0*/  BSYNC.RECONVERGENT B1 ;  /* 0x0000000000017941 */ /* 0x000fea0003800200 */
.L_x_32543:
        /* <DEDUP_REMOVED lines=23> */
.L_x_32550:
        /* <DEDUP_REMOVED lines=12> */
.L_x_32552:
[----:B------:R-:W-:Y:S05]  /*23230*/  BSYNC.RECONVERGENT B2 ;  /* 0x0000000000027941 */ /* 0x000fea0003800200 */
.L_x_32551:
        /* <DEDUP_REMOVED lines=62> */
.L_x_32549:
[----:B------:R-:W-:Y:S05]  /*23620*/  BSYNC.RECONVERGENT B1 ;  /* 0x0000000000017941 */ /* 0x000fea0003800200 */
.L_x_32548:
        /* <DEDUP_REMOVED lines=22> */
.L_x_32555:
        /* <DEDUP_REMOVED lines=12> */
.L_x_32557:
[----:B------:R-:W-:Y:S05]  /*23850*/  BSYNC.RECONVERGENT B2 ;  /* 0x0000000000027941 */ /* 0x000fea0003800200 */
.L_x_32556:
        /* <DEDUP_REMOVED lines=62> */
.L_x_32554:
[----:B------:R-:W-:Y:S05]  /*23c40*/  BSYNC.RECONVERGENT B1 ;  /* 0x0000000000017941 */ /* 0x000fea0003800200 */
.L_x_32553:
        /* <DEDUP_REMOVED lines=23> */
.L_x_32560:
        /* <DEDUP_REMOVED lines=12> */
.L_x_32562:
[----:B------:R-:W-:Y:S05]  /*23e80*/  BSYNC.RECONVERGENT B2 ;  /* 0x0000000000027941 */ /* 0x000fea0003800200 */
.L_x_32561:
        /* <DEDUP_REMOVED lines=62> */
.L_x_32559:
[----:B------:R-:W-:Y:S05]  /*24270*/  BSYNC.RECONVERGENT B1 ;  /* 0x0000000000017941 */ /* 0x000fea0003800200 */
.L_x_32558:
        /* <DEDUP_REMOVED lines=22> */
.L_x_32565:
        /* <DEDUP_REMOVED lines=12> */
.L_x_32567:
[----:B------:R-:W-:Y:S05]  /*244a0*/  BSYNC.RECONVERGENT B2 ;  /* 0x0000000000027941 */ /* 0x000fea0003800200 */
.L_x_32566:
        /* <DEDUP_REMOVED lines=60> */
[----:B------:R-:W-:Y:S02]  /*24870*/  LOP3.LUT R7, R236, UR13, R7, 0x96, !PT ;  /* 0x0000000dec077c12 */ /* 0x000fe4000f8e9607 */
[----:B------:R-:W-:-:S07]  /*24880*/  MOV R4, R6 ;  /* 0x0000000600047202 */ /* 0x000fce0000000f00 */
.L_x_32564:
[----:B------:R-:W-:Y:S05]  /*24890*/  BSYNC.RECONVERGENT B1 ;  /* 0x0000000000017941 */ /* 0x000fea0003800200 */
.L_x_32563:
        /* <DEDUP_REMOVED lines=23> */
.L_x_32570:
        /* <DEDUP_REMOVED lines=15> */
.L_x_32572:
[----:B------:R-:W-:Y:S05]  /*24b00*/  BSYNC.RECONVERGENT B2 ;  /* 0x0000000000027941 */ /* 0x000fea0003800200 */
.L_x_32571:
[----:B--234-:R-:W-:Y:S01]  /*24b10*/  IMAD.WIDE.U32 R238, R10, -0x2daee0ad, RZ ;  /* 0xd2511f530aee7825 */ /* 0x01cfe200078e00ff */
        /* <DEDUP_REMOVED lines=61> */
.L_x_32569:
[----:B------:R-:W-:Y:S05]  /*24ef0*/  BSYNC.RECONVERGENT B1 ;  /* 0x0000000000017941 */ /* 0x000fea0003800200 */
.L_x_32568:
        /* <DEDUP_REMOVED lines=10> */
.L_x_32532:
        /* <DEDUP_REMOVED lines=16> */
.L_x_32576:
        /* <DEDUP_REMOVED lines=12> */
.L_x_32578:
[----:B------:R-:W-:Y:S05]  /*25160*/  BSYNC.RECONVERGENT B2 ;  /* 0x0000000000027941 */ /* 0x000fea0003800200 */
.L_x_32577:
        /* <DEDUP_REMOVED lines=62> */
.L_x_32575:
[----:B------:R-:W-:Y:S05]  /*25550*/  BSYNC.RECONVERGENT B1 ;  /* 0x0000000000017941 */ /* 0x000fea0003800200 */
.L_x_32574:
[----:B------:R-:W0:Y:S01]  /*25560*/  LDC R218, c[0x0][0x404] ;  /* 0x00010100ffda7b82 */ /* 0x000e220000000800 */
[----:B------:R-:W-:Y:S01]  /*25570*/  I2FP.F32.U32 R3, R188 ;  /* 0x000000bc00037245 */ /* 0x000fe20000201000 */
[----:B------:R-:W-:Y:S01]  /*25580*/  IMAD.MOV.U32 R252, RZ, RZ, 0x2f800000 ;  /* 0x2f800000fffc7424 */ /* 0x000fe200078e00ff */
[----:B------:R-:W-:Y:S01]  /*25590*/  LOP3.LUT R0, R0, 0xfffffffd, RZ, 0xc0, !PT ;  /* 0xfffffffd00007812 */ /* 0x000fe200078ec0ff */
[----:B------:R-:W-:Y:S01]  /*255a0*/  BSSY.RECONVERGENT B1, `(.L_x_32579) ;  /* 0x0000062000017945 */ /* 0x000fe20003800200 */
[----:B------:R-:W-:Y:S01]  /*255b0*/  MOV R189, R4 ;  /* 0x0000000400bd7202 */ /* 0x000fe20000000f00 */
[----:B------:R-:W-:Y:S02]  /*255c0*/  FFMA.FTZ R3, R3, R252, 1.1641532182693481445e-10 ;  /* 0x2f00000003037423 */ /* 0x000fe400000100fc */
[----:B------:R-:W1:Y:S03]  /*255d0*/  LDC R215, c[0x0][0x408] ;  /* 0x00010200ffd77b82 */ /* 0x000e660000000800 */
[----:B0-----:R-:W-:-:S02]  /*255e0*/  FSETP.GTU.FTZ.AND P0, PT, R3, R218, PT ;  /* 0x000000da0300720b */ /* 0x001fc40003f1c000 */
[----:B-----5:R-:W-:-:S05]  /*255f0*/  SHF.L.U32 R3, R192, 0x10, RZ ;  /* 0x00000010c0037819 */ /* 0x020fca00000006ff */
[----:B------:R-:W-:-:S04]  /*25600*/  FMUL.FTZ R3, R3, R212 ;  /* 0x000000d403037220 */ /* 0x000fc80000410000 */
[----:B-1----:R-:W-:Y:S01]  /*25610*/  FMUL.FTZ R6, R3, R215 ;  /* 0x000000d703067220 */ /* 0x002fe20000410000 */
[----:B------:R-:W-:-:S04]  /*25620*/  PRMT R3, R192, 0x7632, R3 ;  /* 0x00007632c0037816 */ /* 0x000fc80000000003 */
[----:B------:R-:W-:Y:S01]  /*25630*/  FSEL R188, R6, RZ, !P0 ;  /* 0x000000ff06bc7208 */ /* 0x000fe20004000000 */
[----:B------:R-:W-:Y:S01]  /*25640*/  IMAD.MOV.U32 R6, RZ, RZ, 0x2 ;  /* 0x00000002ff067424 */ /* 0x000fe200078e00ff */
[----:B------:R-:W-:-:S13]  /*25650*/  PLOP3.LUT P0, PT, P0, PT, PT, 0x8, 0x80 ;  /* 0x000000000080781c */ /* 0x000fda000070e170 */
        /* <DEDUP_REMOVED lines=11> */
.L_x_32581:
        /* <DEDUP_REMOVED lines=12> */
.L_x_32583:
[----:B------:R-:W-:Y:S05]  /*257d0*/  BSYNC.RECONVERGENT B2 ;  /* 0x0000000000027941 */ /* 0x000fea0003800200 */
.L_x_32582:
        /* <DEDUP_REMOVED lines=62> */
.L_x_32580:
[----:B------:R-:W-:Y:S05]  /*25bc0*/  BSYNC.RECONVERGENT B1 ;  /* 0x0000000000017941 */ /* 0x000fea0003800200 */
.L_x_32579:
        /* <DEDUP_REMOVED lines=21> */
.L_x_32586:
        /* <DEDUP_REMOVED lines=12> */
.L_x_32588:
[----:B------:R-:W-:Y:S05]  /*25de0*/  BSYNC.RECONVERGENT B2 ;  /* 0x0000000000027941 */ /* 0x000fea0003800200 */
.L_x_32587:
        /* <DEDUP_REMOVED lines=62> */
.L_x_32585:
[----:B------:R-:W-:Y:S05]  /*261d0*/  BSYNC.RECONVERGENT B1 ;  /* 0x0000000000017941 */ /* 0x000fea0003800200 */
.L_x_32584:
[----:B------:R-:W-:Y:S01]  /*261e0*/  I2FP.F32.U32 R3, R3 ;  /* 0x0000000300037245 */ /* 0x000fe20000201000 */
[----:B------:R-:W-:Y:S01]  /*261f0*/  BSSY.RECONVERGENT B1, `(.L_x_32589) ;  /* 0x0000060000017945 */ /* 0x000fe20003800200 */
[----:B------:R-:W-:Y:S02]  /*26200*/  ISETP.NE.AND P2, PT, R192, 0x1, PT ;  /* 0x00000001c000780c */ /* 0x000fe40003f45270 */
[----:B------:R-:W-:Y:S01]  /*26210*/  MOV R191, R4 ;  /* 0x0000000400bf7202 */ /* 0x000fe20000000f00 */
        /* <DEDUP_REMOVED lines=18> */
.L_x_32591:
        /* <DEDUP_REMOVED lines=12> */
.L_x_32593:
[----:B------:R-:W-:Y:S05]  /*26400*/  BSYNC.RECONVERGENT B2 ;  /* 0x0000000000027941 */ /* 0x000fea0003800200 */
.L_x_32592:
        /* <DEDUP_REMOVED lines=62> */
.L_x_32590:
[----:B------:R-:W-:Y:S05]  /*267f0*/  BSYNC.RECONVERGENT B1 ;  /* 0x0000000000017941 */ /* 0x000fea0003800200 */
.L_x_32589:
        /* <DEDUP_REMOVED lines=21> */
.L_x_32596:
        /* <DEDUP_REMOVED lines=12> */
.L_x_32598:
[----:B------:R-:W-:Y:S05]  /*26a10*/  BSYNC.RECONVERGENT B2 ;  /* 0x0000000000027941 */ /* 0x000fea0003800200 */
.L_x_32597:
        /* <DEDUP_REMOVED lines=62> */
.L_x_32595:
[----:B------:R-:W-:Y:S05]  /*26e00*/  BSYNC.RECONVERGENT B1 ;  /* 0x0000000000017941 */ /* 0x000fea0003800200 */
.L_x_32594:
        /* <DEDUP_REMOVED lines=22> */
.L_x_32601:
        /* <DEDUP_REMOVED lines=12> */
.L_x_32603:
[----:B------:R-:W-:Y:S05]  /*27030*/  BSYNC.RECONVERGENT B2 ;  /* 0x0000000000027941 */ /* 0x000fea0003800200 */
.L_x_32602:
        /* <DEDUP_REMOVED lines=62> */
.L_x_32600:
[----:B------:R-:W-:Y:S05]  /*27420*/  BSYNC.RECONVERGENT B1 ;  /* 0x0000000000017941 */ /* 0x000fea0003800200 */
.L_x_32599:
        /* <DEDUP_REMOVED lines=21> */
.L_x_32606:
        /* <DEDUP_REMOVED lines=12> */
.L_x_32608:
[----:B------:R-:W-:Y:S05]  /*27640*/  BSYNC.RECONVERGENT B2 ;  /* 0x0000000000027941 */ /* 0x000fea0003800200 */
.L_x_32607:
        /* <DEDUP_REMOVED lines=62> */
.L_x_32605:
[----:B------:R-:W-:Y:S05]  /*27a30*/  BSYNC.RECONVERGENT B1 ;  /* 0x0000000000017941 */ /* 0x000fea0003800200 */
.L_x_32604:
        /* <DEDUP_REMOVED lines=22> */
.L_x_32611:
        /* <DEDUP_REMOVED lines=15> */
.L_x_32613:
[----:B------:R-:W-:Y:S05]  /*27c90*/  BSYNC.RECONVERGENT B2 ;  /* 0x0000000000027941 */ /* 0x000fea0003800200 */
.L_x_32612:
        /* <DEDUP_REMOVED lines=62> */
.L_x_32610:
[----:B------:R-:W-:Y:S05]  /*28080*/  BSYNC.RECONVERGENT B1 ;  /* 0x0000000000017941 */ /* 0x000fea0003800200 */
.L_x_32609:
        /* <DEDUP_REMOVED lines=16> */
.L_x_32573:
[----:B--234-:R-:W0:Y:S01]  /*28190*/  LDC.64 R236, c[0x0][0x3a8] ;  /* 0x0000ea00ffec7b82 */ /* 0x01ce220000000a00 */
        /* <DEDUP_REMOVED lines=21> */
.L_x_32531:
[----:B------:R-:W-:Y:S05]  /*282f0*/  BSYNC.RECONVERGENT B0 ;  /* 0x0000000000007941 */ /* 0x000fea0003800200 */
.L_x_32530:
        /* <DEDUP_REMOVED lines=31> */
.L_x_32619:
        /* <DEDUP_REMOVED lines=12> */
.L_x_32621:
[----:B------:R-:W-:Y:S05]  /*285b0*/  BSYNC.RECONVERGENT B2 ;  /* 0x0000000000027941 */ /* 0x000fea0003800200 */
.L_x_32620:
        /* <DEDUP_REMOVED lines=62> */
.L_x_32618:
[----:B------:R-:W-:Y:S05]  /*289a0*/  BSYNC.RECONVERGENT B1 ;  /* 0x0000000000017941 */ /* 0x000fea0003800200 */
.L_x_32617:
[----:B------:R-:W0:Y:S01]  /*289b0*/  LDC R218, c[0x0][0x404] ;  /* 0x00010100ffda7b82 */ /* 0x000e220000000800 */
[----:B------:R-:W-:Y:S01]  /*289c0*/  I2FP.F32.U32 R3, R196 ;  /* 0x000000c400037245 */ /* 0x000fe20000201000 */
[----:B------:R-:W-:Y:S01]  /*289d0*/  IMAD.MOV.U32 R252, RZ, RZ, 0x2f800000 ;  /* 0x2f800000fffc7424 */ /* 0x000fe200078e00ff */
[----:B-----5:R-:W-:Y:S01]  /*289e0*/  SHF.L.U32 R6, R200, 0x10, RZ ;  /* 0x00000010c8067819 */ /* 0x020fe200000006ff */
[----:B------:R-:W-:Y:S01]  /*289f0*/  BSSY.RECONVERGENT B1, `(.L_x_32622) ;  /* 0x0000063000017945 */ /* 0x000fe20003800200 */
[----:B------:R-:W-:Y:S01]  /*28a00*/  LOP3.LUT R0, R0, 0xfffffffd, RZ, 0xc0, !PT ;  /* 0xfffffffd00007812 */ /* 0x000fe200078ec0ff */
[----:B------:R-:W-:Y:S01]  /*28a10*/  FFMA.FTZ R3, R3, R252, 1.1641532182693481445e-10 ;  /* 0x2f00000003037423 */ /* 0x000fe200000100fc */
[----:B------:R-:W-:Y:S01]  /*28a20*/  MOV R197, R4 ;  /* 0x0000000400c57202 */ /* 0x000fe20000000f00 */
[----:B------:R-:W1:Y:S03]  /*28a30*/  LDC R215, c[0x0][0x408] ;  /* 0x00010200ffd77b82 */ /* 0x000e660000000800 */
[----:B0-----:R-:W-:Y:S01]  /*28a40*/  FSETP.GTU.FTZ.AND P0, PT, R3, R218, PT ;  /* 0x000000da0300720b */ /* 0x001fe20003f1c000 */
        /* <DEDUP_REMOVED lines=18> */
.L_x_32624:
        /* <DEDUP_REMOVED lines=12> */
.L_x_32626:
[----:B------:R-:W-:Y:S05]  /*28c30*/  BSYNC.RECONVERGENT B2 ;  /* 0x0000000000027941 */ /* 0x000fea0003800200 */
.L_x_32625:
        /* <DEDUP_REMOVED lines=62> */
.L_x_32623:
[----:B------:R-:W-:Y:S05]  /*29020*/  BSYNC.RECONVERGENT B1 ;  /* 0x0000000000017941 */ /* 0x000fea0003800200 */
.L_x_32622:
        /* <DEDUP_REMOVED lines=22> */
.L_x_32629:
        /* <DEDUP_REMOVED lines=12> */
.L_x_32631:
[----:B------:R-:W-:Y:S05]  /*29250*/  BSYNC.RECONVERGENT B2 ;  /* 0x0000000000027941 */ /* 0x000fea0003800200 */
.L_x_32630:
        /* <DEDUP_REMOVED lines=62> */
.L_x_32628:
[----:B------:R-:W-:Y:S05]  /*29640*/  BSYNC.RECONVERGENT B1 ;  /* 0x0000000000017941 */ /* 0x000fea0003800200 */
.L_x_32627:
        /* <DEDUP_REMOVED lines=23> */
.L_x_32634:
        /* <DEDUP_REMOVED lines=12> */
.L_x_32636:
[----:B------:R-:W-:Y:S05]  /*29880*/  BSYNC.RECONVERGENT B2 ;  /* 0x0000000000027941 */ /* 0x000fea0003800200 */
.L_x_32635:
        /* <DEDUP_REMOVED lines=62> */
.L_x_32633:
[----:B------:R-:W-:Y:S05]  /*29c70*/  BSYNC.RECONVERGENT B1 ;  /* 0x0000000000017941 */ /* 0x000fea0003800200 */
.L_x_32632:
        /* <DEDUP_REMOVED lines=22> */
.L_x_32639:
        /* <DEDUP_REMOVED lines=12> */
.L_x_32641:
[----:B------:R-:W-:Y:S05]  /*29ea0*/  BSYNC.RECONVERGENT B2 ;  /* 0x0000000000027941 */ /* 0x000fea0003800200 */
.L_x_32640:
        /* <DEDUP_REMOVED lines=62> */
.L_x_32638:
[----:B------:R-:W-:Y:S05]  /*2a290*/  BSYNC.RECONVERGENT B1 ;  /* 0x0000000000017941 */ /* 0x000fea0003800200 */
.L_x_32637:
        /* <DEDUP_REMOVED lines=23> */
.L_x_32644:
        /* <DEDUP_REMOVED lines=12> */
.L_x_32646:
[----:B------:R-:W-:Y:S05]  /*2a4d0*/  BSYNC.RECONVERGENT B2 ;  /* 0x0000000000027941 */ /* 0x000fea0003800200 */
.L_x_32645:
        /* <DEDUP_REMOVED lines=62> */
.L_x_32643:
[----:B------:R-:W-:Y:S05]  /*2a8c0*/  BSYNC.RECONVERGENT B1 ;  /* 0x0000000000017941 */ /* 0x000fea0003800200 */
.L_x_32642:
        /* <DEDUP_REMOVED lines=22> */
.L_x_32649:
        /* <DEDUP_REMOVED lines=12> */
.L_x_32651:
[----:B------:R-:W-:Y:S05]  /*2aaf0*/  BSYNC.RECONVERGENT B2 ;  /* 0x0000000000027941 */ /* 0x000fea0003800200 */
.L_x_32650:
        /* <DEDUP_REMOVED lines=62> */
.L_x_32648:
[----:B------:R-:W-:Y:S05]  /*2aee0*/  BSYNC.RECONVERGENT B1 ;  /* 0x0000000000017941 */ /* 0x000fea0003800200 */
.L_x_32647:
        /* <DEDUP_REMOVED lines=23> */
.L_x_32654:
        /* <DEDUP_REMOVED lines=15> */
.L_x_32656:
[----:B------:R-:W-:Y:S05]  /*2b150*/  BSYNC.RECONVERGENT B2 ;  /* 0x0000000000027941 */ /* 0x000fea0003800200 */
.L_x_32655:
        /* <DEDUP_REMOVED lines=62> */
.L_x_32653:
[----:B------:R-:W-:Y:S05]  /*2b540*/  BSYNC.RECONVERGENT B1 ;  /* 0x0000000000017941 */ /* 0x000fea0003800200 */
.L_x_32652:
        /* <DEDUP_REMOVED lines=10> */
.L_x_32616:
        /* <DEDUP_REMOVED lines=16> */
.L_x_32660:
        /* <DEDUP_REMOVED lines=12> */
.L_x_32662:
[----:B------:R-:W-:Y:S05]  /*2b7b0*/  BSYNC.RECONVERGENT B2 ;  /* 0x0000000000027941 */ /* 0x000fea0003800200 */
.L_x_32661:
        /* <DEDUP_REMOVED lines=62> */
.L_x_32659:
[----:B------:R-:W-:Y:S05]  /*2bba0*/  BSYNC.RECONVERGENT B1 ;  /* 0x0000000000017941 */ /* 0x000fea0003800200 */
.L_x_32658:
        /* <DEDUP_REMOVED lines=27> */
.L_x_32665:
        /* <DEDUP_REMOVED lines=12> */
.L_x_32667:
[----:B------:R-:W-:Y:S05]  /*2be20*/  BSYNC.RECONVERGENT B2 ;  /* 0x0000000000027941 */ /* 0x000fea0003800200 */
.L_x_32666:
        /* <DEDUP_REMOVED lines=62> */
.L_x_32664:
[----:B------:R-:W-:Y:S05]  /*2c210*/  BSYNC.RECONVERGENT B1 ;  /* 0x0000000000017941 */ /* 0x000fea0003800200 */
.L_x_32663:
        /* <DEDUP_REMOVED lines=21> */
.L_x_32670:
        /* <DEDUP_REMOVED lines=12> */
.L_x_32672:
[----:B------:R-:W-:Y:S05]  /*2c430*/  BSYNC.RECONVERGENT B2 ;  /* 0x0000000000027941 */ /* 0x000fea0003800200 */
.L_x_32671:
        /* <DEDUP_REMOVED lines=62> */
.L_x_32669:
[----:B------:R-:W-:Y:S05]  /*2c820*/  BSYNC.RECONVERGENT B1 ;  /* 0x0000000000017941 */ /* 0x000fea0003800200 */
.L_x_32668:
        /* <DEDUP_REMOVED lines=22> */
.L_x_32675:
        /* <DEDUP_REMOVED lines=12> */
.L_x_32677:
[----:B------:R-:W-:Y:S05]  /*2ca50*/  BSYNC.RECONVERGENT B2 ;  /* 0x0000000000027941 */ /* 0x000fea0003800200 */
.L_x_32676:
        /* <DEDUP_REMOVED lines=62> */
.L_x_32674:
[----:B------:R-:W-:Y:S05]  /*2ce40*/  BSYNC.RECONVERGENT B1 ;  /* 0x0000000000017941 */ /* 0x000fea0003800200 */
.L_x_32673:
        /* <DEDUP_REMOVED lines=21> */
.L_x_32680:
        /* <DEDUP_REMOVED lines=12> */
.L_x_32682:
[----:B------:R-:W-:Y:S05]  /*2d060*/  BSYNC.RECONVERGENT B2 ;  /* 0x0000000000027941 */ /* 0x000fea0003800200 */
.L_x_32681:
        /* <DEDUP_REMOVED lines=62> */
.L_x_32679:
[----:B------:R-:W-:Y:S05]  /*2d450*/  BSYNC.RECONVERGENT B1 ;  /* 0x0000000000017941 */ /* 0x000fea0003800200 */
.L_x_32678:
        /* <DEDUP_REMOVED lines=22> */
.L_x_32685:
        /* <DEDUP_REMOVED lines=12> */
.L_x_32687:
[----:B------:R-:W-:Y:S05]  /*2d680*/  BSYNC.RECONVERGENT B2 ;  /* 0x0000000000027941 */ /* 0x000fea0003800200 */
.L_x_32686:
        /* <DEDUP_REMOVED lines=62> */
.L_x_32684:
[----:B------:R-:W-:Y:S05]  /*2da70*/  BSYNC.RECONVERGENT B1 ;  /* 0x0000000000017941 */ /* 0x000fea0003800200 */
.L_x_32683:
        /* <DEDUP_REMOVED lines=21> */
.L_x_32690:
        /* <DEDUP_REMOVED lines=12> */
.L_x_32692:
[----:B------:R-:W-:Y:S05]  /*2dc90*/  BSYNC.RECONVERGENT B2 ;  /* 0x0000000000027941 */ /* 0x000fea0003800200 */
.L_x_32691:
        /* <DEDUP_REMOVED lines=62> */
.L_x_32689:
[----:B------:R-:W-:Y:S05]  /*2e080*/  BSYNC.RECONVERGENT B1 ;  /* 0x0000000000017941 */ /* 0x000fea0003800200 */
.L_x_32688:
        /* <DEDUP_REMOVED lines=22> */
.L_x_32695:
        /* <DEDUP_REMOVED lines=15> */
.L_x_32697:
[----:B------:R-:W-:Y:S05]  /*2e2e0*/  BSYNC.RECONVERGENT B2 ;  /* 0x0000000000027941 */ /* 0x000fea0003800200 */
.L_x_32696:
        /* <DEDUP_REMOVED lines=62> */
.L_x_32694:
[----:B------:R-:W-:Y:S05]  /*2e6d0*/  BSYNC.RECONVERGENT B1 ;  /* 0x0000000000017941 */ /* 0x000fea0003800200 */
.L_x_32693:
        /* <DEDUP_REMOVED lines=16> */
.L_x_32657:
        /* <DEDUP_REMOVED lines=22> */
.L_x_32615:
[----:B------:R-:W-:Y:S05]  /*2e940*/  BSYNC.RECONVERGENT B0 ;  /* 0x0000000000007941 */ /* 0x000fea0003800200 */
.L_x_32614:
        /* <DEDUP_REMOVED lines=31> */
.L_x_32703:
        /* <DEDUP_REMOVED lines=12> */
.L_x_32705:
[----:B------:R-:W-:Y:S05]  /*2ec00*/  BSYNC.RECONVERGENT B2 ;  /* 0x0000000000027941 */ /* 0x000fea0003800200 */
.L_x_32704:
        /* <DEDUP_REMOVED lines=62> */
.L_x_32702:
[----:B------:R-:W-:Y:S05]  /*2eff0*/  BSYNC.RECONVERGENT B1 ;  /* 0x0000000000017941 */ /* 0x000fea0003800200 */
.L_x_32701:
        /* <DEDUP_REMOVED lines=28> */
.L_x_32708:
        /* <DEDUP_REMOVED lines=12> */
.L_x_32710:
[----:B------:R-:W-:Y:S05]  /*2f280*/  BSYNC.RECONVERGENT B2 ;  /* 0x0000000000027941 */ /* 0x000fea0003800200 */
.L_x_32709:
        /* <DEDUP_REMOVED lines=62> */
.L_x_32707:
[----:B------:R-:W-:Y:S05]  /*2f670*/  BSYNC.RECONVERGENT B1 ;  /* 0x0000000000017941 */ /* 0x000fea0003800200 */
.L_x_32706:
        /* <DEDUP_REMOVED lines=22> */
.L_x_32713:
        /* <DEDUP_REMOVED lines=12> */
.L_x_32715:
[----:B------:R-:W-:Y:S05]  /*2f8a0*/  BSYNC.RECONVERGENT B2 ;  /* 0x0000000000027941 */ /* 0x000fea0003800200 */
.L_x_32714:
        /* <DEDUP_REMOVED lines=62> */
.L_x_32712:
[----:B------:R-:W-:Y:S05]  /*2fc90*/  BSYNC.RECONVERGENT B1 ;  /* 0x0000000000017941 */ /* 0x000fea0003800200 */
.L_x_32711:
        /* <DEDUP_REMOVED lines=23> */
.L_x_32718:
        /* <DEDUP_REMOVED lines=12> */
.L_x_32720:
[----:B------:R-:W-:Y:S05]  /*2fed0*/  BSYNC.RECONVERGENT B2 ;  /* 0x0000000000027941 */ /* 0x000fea0003800200 */
.L_x_32719:
        /* <DEDUP_REMOVED lines=62> */
.L_x_32717:
[----:B------:R-:W-:Y:S05]  /*302c0*/  BSYNC.RECONVERGENT B1 ;  /* 0x0000000000017941 */ /* 0x000fea0003800200 */
.L_x_32716:
        /* <DEDUP_REMOVED lines=22> */
.L_x_32723:
        /* <DEDUP_REMOVED lines=12> */
.L_x_32725:
[----:B------:R-:W-:Y:S05]  /*304f0*/  BSYNC.RECONVERGENT B2 ;  /* 0x0000000000027941 */ /* 0x000fea0003800200 */
.L_x_32724:
        /* <DEDUP_REMOVED lines=62> */
.L_x_32722:
[----:B------:R-:W-:Y:S05]  /*308e0*/  BSYNC.RECONVERGENT B1 ;  /* 0x0000000000017941 */ /* 0x000fea0003800200 */
.L_x_32721:
        /* <DEDUP_REMOVED lines=23> */
.L_x_32728:
        /* <DEDUP_REMOVED lines=12> */
.L_x_32730:
[----:B------:R-:W-:Y:S05]  /*30b20*/  BSYNC.RECONVERGENT B2 ;  /* 0x0000000000027941 */ /* 0x000fea0003800200 */
.L_x_32729:
        /* <DEDUP_REMOVED lines=62> */
.L_x_32727:
[----:B------:R-:W-:Y:S05]  /*30f10*/  BSYNC.RECONVERGENT B1 ;  /* 0x0000000000017941 */ /* 0x000fea0003800200 */
.L_x_32726:
        /* <DEDUP_REMOVED lines=22> */
.L_x_32733:
        /* <DEDUP_REMOVED lines=12> */
.L_x_32735:
[----:B------:R-:W-:Y:S05]  /*31140*/  BSYNC.RECONVERGENT B2 ;  /* 0x0000000000027941 */ /* 0x000fea0003800200 */
.L_x_32734:
        /* <DEDUP_REMOVED lines=62> */
.L_x_32732:
[----:B------:R-:W-:Y:S05]  /*31530*/  BSYNC.RECONVERGENT B1 ;  /* 0x0000000000017941 */ /* 0x000fea0003800200 */
.L_x_32731:
        /* <DEDUP_REMOVED lines=23> */
.L_x_32738:
        /* <DEDUP_REMOVED lines=15> */
.L_x_32740:
[----:B------:R-:W-:Y:S05]  /*317a0*/  BSYNC.RECONVERGENT B2 ;  /* 0x0000000000027941 */ /* 0x000fea0003800200 */
.L_x_32739:
        /* <DEDUP_REMOVED lines=62> */
.L_x_32737:
[----:B------:R-:W-:Y:S05]  /*31b90*/  BSYNC.RECONVERGENT B1 ;  /* 0x0000000000017941 */ /* 0x000fea0003800200 */
.L_x_32736:
        /* <DEDUP_REMOVED lines=10> */
.L_x_32700:
        /* <DEDUP_REMOVED lines=16> */
.L_x_32744:
        /* <DEDUP_REMOVED lines=12> */
.L_x_32746:
[----:B------:R-:W-:Y:S05]  /*31e00*/  BSYNC.RECONVERGENT B2 ;  /* 0x0000000000027941 */ /* 0x000fea0003800200 */
.L_x_32745:
        /* <DEDUP_REMOVED lines=62> */
.L_x_32743:
[----:B------:R-:W-:Y:S05]  /*321f0*/  BSYNC.RECONVERGENT B1 ;  /* 0x0000000000017941 */ /* 0x000fea0003800200 */
.L_x_32742:
        /* <DEDUP_REMOVED lines=27> */
.L_x_32749:
        /* <DEDUP_REMOVED lines=12> */
.L_x_32751:
[----:B------:R-:W-:Y:S05]  /*32470*/  BSYNC.RECONVERGENT B2 ;  /* 0x0000000000027941 */ /* 0x000fea0003800200 */
.L_x_32750:
        /* <DEDUP_REMOVED lines=62> */
.L_x_32748:
[----:B------:R-:W-:Y:S05]  /*32860*/  BSYNC.RECONVERGENT B1 ;  /* 0x0000000000017941 */ /* 0x000fea0003800200 */
.L_x_32747:
        /* <DEDUP_REMOVED lines=21> */
.L_x_32754:
        /* <DEDUP_REMOVED lines=12> */
.L_x_32756:
[----:B------:R-:W-:Y:S05]  /*32a80*/  BSYNC.RECONVERGENT B2 ;  /* 0x0000000000027941 */ /* 0x000fea0003800200 */
.L_x_32755:
        /* <DEDUP_REMOVED lines=62> */
.L_x_32753:
[----:B------:R-:W-:Y:S05]  /*32e70*/  BSYNC.RECONVERGENT B1 ;  /* 0x0000000000017941 */ /* 0x000fea0003800200 */
.L_x_32752:
        /* <DEDUP_REMOVED lines=22> */
.L_x_32759:
        /* <DEDUP_REMOVED lines=12> */
.L_x_32761:
[----:B------:R-:W-:Y:S05]  /*330a0*/  BSYNC.RECONVERGENT B2 ;  /* 0x0000000000027941 */ /* 0x000fea0003800200 */
.L_x_32760:
        /* <DEDUP_REMOVED lines=62> */
.L_x_32758:
[----:B------:R-:W-:Y:S05]  /*33490*/  BSYNC.RECONVERGENT B1 ;  /* 0x0000000000017941 */ /* 0x000fea0003800200 */
.L_x_32757:
        /* <DEDUP_REMOVED lines=21> */
.L_x_32764:
        /* <DEDUP_REMOVED lines=12> */
.L_x_32766:
[----:B------:R-:W-:Y:S05]  /*336b0*/  BSYNC.RECONVERGENT B2 ;  /* 0x0000000000027941 */ /* 0x000fea0003800200 */
.L_x_32765:
        /* <DEDUP_REMOVED lines=62> */
.L_x_32763:
[----:B------:R-:W-:Y:S05]  /*33aa0*/  BSYNC.RECONVERGENT B1 ;  /* 0x0000000000017941 */ /* 0x000fea0003800200 */
.L_x_32762:
        /* <DEDUP_REMOVED lines=22> */
.L_x_32769:
        /* <DEDUP_REMOVED lines=12> */
.L_x_32771:
[----:B------:R-:W-:Y:S05]  /*33cd0*/  BSYNC.RECONVERGENT B2 ;  /* 0x0000000000027941 */ /* 0x000fea0003800200 */
.L_x_32770:
        /* <DEDUP_REMOVED lines=62> */
.L_x_32768:
[----:B------:R-:W-:Y:S05]  /*340c0*/  BSYNC.RECONVERGENT B1 ;  /* 0x0000000000017941 */ /* 0x000fea0003800200 */
.L_x_32767:
        /* <DEDUP_REMOVED lines=21> */
.L_x_32774:
        /* <DEDUP_REMOVED lines=12> */
.L_x_32776:
[----:B------:R-:W-:Y:S05]  /*342e0*/  BSYNC.RECONVERGENT B2 ;  /* 0x0000000000027941 */ /* 0x000fea0003800200 */
.L_x_32775:
        /* <DEDUP_REMOVED lines=62> */
.L_x_32773:
[----:B------:R-:W-:Y:S05]  /*346d0*/  BSYNC.RECONVERGENT B1 ;  /* 0x0000000000017941 */ /* 0x000fea0003800200 */
.L_x_32772:
        /* <DEDUP_REMOVED lines=22> */
.L_x_32779:
        /* <DEDUP_REMOVED lines=15> */
.L_x_32781:
[----:B------:R-:W-:Y:S05]  /*34930*/  BSYNC.RECONVERGENT B2 ;  /* 0x0000000000027941 */ /* 0x000fea0003800200 */
.L_x_32780:
        /* <DEDUP_REMOVED lines=62> */
.L_x_32778:
[----:B------:R-:W-:Y:S05]  /*34d20*/  BSYNC.RECONVERGENT B1 ;  /* 0x0000000000017941 */ /* 0x000fea0003800200 */
.L_x_32777:
        /* <DEDUP_REMOVED lines=16> */
.L_x_32741:
        /* <DEDUP_REMOVED lines=12> */
[----:B0-----:R-:W-:Y:S02]  /*34ef0*/  LOP3.LUT R237, R3, R212, RZ, 0xfc, !PT ;  /* 0x000000d403ed7212 */ /* 0x001fe400078efcff */
[----:B------:R-:W-:Y:S02]  /*34f00*/  SEL R3, RZ, 0x1000000, !P2 ;  /* 0x01000000ff037807 */ /* 0x000fe40005000000 */
[----:B------:R-:W-:-:S04]  /*34f10*/  SEL R212, RZ, 0x10000, !P1 ;  /* 0x00010000ffd47807 */ /* 0x000fc80004800000 */
[----:B------:R-:W-:Y:S02]  /*34f20*/  LOP3.LUT R3, R215, R3, R212, 0xfe, !PT ;  /* 0x00000003d7037212 */ /* 0x000fe400078efed4 */
[----:B------:R-:W-:-:S04]  /*34f30*/  SEL R212, RZ, 0x1, !P6 ;  /* 0x00000001ffd47807 */ /* 0x000fc80007000000 */
[----:B------:R-:W-:Y:S01]  /*34f40*/  LOP3.LUT R236, R3, R212, RZ, 0xfc, !PT ;  /* 0x000000d403ec7212 */ /* 0x000fe200078efcff */
[----:B-1----:R-:W-:-:S04]  /*34f50*/  IMAD.WIDE.U32 R212, R213, 0x8, R238 ;  /* 0x00000008d5d47825 */ /* 0x002fc800078e00ee */
[----:B------:R-:W-:Y:S01]  /*34f60*/  IMAD.MOV.U32 R3, RZ, RZ, R214 ;  /* 0x000000ffff037224 */ /* 0x000fe200078e00d6 */
[----:B------:R0:W-:Y:S06]  /*34f70*/  STG.E.64 desc[UR6][R212.64], R236 ;  /* 0x000000ecd4007986 */ /* 0x0001ec000c101b06 */
.L_x_32699:
[----:B------:R-:W-:Y:S05]  /*34f80*/  BSYNC.RECONVERGENT B0 ;  /* 0x0000000000007941 */ /* 0x000fea0003800200 */
.L_x_32698:
[----:B0-----:R-:W-:Y:S01]  /*34f90*/  FADD.FTZ R212, RZ, R148 ;  /* 0x00000094ffd47221 */ /* 0x001fe20000010000 */
[----:B------:R-:W-:Y:S01]  /*34fa0*/  LOP3.LUT P0, RZ, R0, 0x10, RZ, 0xc0, !PT ;  /* 0x0000001000ff7812 */ /* 0x000fe2000780c0ff */
[----:B-1234-:R-:W0:Y:S01]  /*34fb0*/  S2R R236, SR_TID.X ;  /* 0x0000000000ec7919 */ /* 0x01ee220000002100 */
[----:B------:R-:W-:Y:S01]  /*34fc0*/  ISETP.GT.U32.AND P5, PT, R11, 0x3f, PT ;  /* 0x0000003f0b00780c */ /* 0x000fe20003fa4070 */
[----:B------:R-:W-:Y:S01]  /*34fd0*/  FADD.FTZ R212, R149, R212 ;  /* 0x000000d495d47221 */ /* 0x000fe20000010000 */
[C---:B------:R-:W-:Y:S01]  /*34fe0*/  ISETP.GT.U32.AND P4, PT, R11.reuse, 0x5f, PT ;  /* 0x0000005f0b00780c */ /* 0x040fe20003f84070 */
[----:B------:R-:W-:Y:S01]  /*34ff0*/  UMOV UR13, 0xffffffff ;  /* 0xffffffff000d7882 */ /* 0x000fe20000000000 */
[C---:B------:R-:W-:Y:S01]  /*35000*/  ISETP.GT.U32.AND P3, PT, R11.reuse, 0x7f, PT ;  /* 0x0000007f0b00780c */ /* 0x040fe20003f64070 */
[----:B------:R-:W-:Y:S01]  /*35010*/  FADD.FTZ R212, R150, R212 ;  /* 0x000000d496d47221 */ /* 0x000fe20000010000 */
[----:B------:R-:W-:Y:S02]  /*35020*/  ISETP.GT.U32.AND P2, PT, R11, 0x9f, PT ;  /* 0x0000009f0b00780c */ /* 0x000fe40003f44070 */
        /* <DEDUP_REMOVED lines=223> */
.L_x_32811:
        /* <DEDUP_REMOVED lines=60> */
.L_x_32784:
[----:B------:R-:W-:Y:S05]  /*361e0*/  BSYNC.RECONVERGENT B0 ;  /* 0x0000000000007941 */ /* 0x000fea0003800200 */
.L_x_32783:
        /* <DEDUP_REMOVED lines=45> */
.L_x_32786:
[----:B------:R-:W-:Y:S05]  /*364c0*/  BSYNC.RECONVERGENT B0 ;  /* 0x0000000000007941 */ /* 0x000fea0003800200 */
.L_x_32785:
        /* <DEDUP_REMOVED lines=45> */
.L_x_32788:
[----:B------:R-:W-:Y:S05]  /*367a0*/  BSYNC.RECONVERGENT B0 ;  /* 0x0000000000007941 */ /* 0x000fea0003800200 */
.L_x_32787:
        /* <DEDUP_REMOVED lines=45> */
.L_x_32790:
[----:B------:R-:W-:Y:S05]  /*36a80*/  BSYNC.RECONVERGENT B0 ;  /* 0x0000000000007941 */ /* 0x000fea0003800200 */
.L_x_32789:
[----:B-----5:R-:W-:Y:S01]  /*36a90*/  LOP3.LUT P0, RZ, R0, 0x40, RZ, 0xc0, !PT ;  /* 0x0000004000ff7812 */ /* 0x020fe2000780c0ff */
[----:B------:R-:W-:-:S12]  /*36aa0*/  BSSY.RECONVERGENT B0, `(.L_x_32791) ;  /* 0x0000026000007945 */ /* 0x000fd80003800200 */
[----:B------:R-:W-:Y:S05]  /*36ab0*/  @!P0 BRA `(.L_x_32792) ;  /* 0x0000000000908947 */ /* 0x000fea0003800000 */
[----:B-1234-:R-:W2:Y:S04]  /*36ac0*/  LDL R237, [R1] ;  /* 0x0000000001ed7983 */ /* 0x01eea80000100800 */
[----:B------:R-:W3:Y:S04]  /*36ad0*/  LDL R214, [R1+0x4] ;  /* 0x0000040001d67983 */ /* 0x000ee80000100800 */
[----:B------:R-:W4:Y:S04]  /*36ae0*/  LDL R236, [R1+0x8] ;  /* 0x0000080001ec7983 */ /* 0x000f280000100800 */
[----:B------:R-:W5:Y:S01]  /*36af0*/  LDL R215, [R1+0xc] ;  /* 0x00000c0001d77983 */ /* 0x000f620000100800 */
[--C-:B0-----:R-:W-:Y:S01]  /*36b00*/  FADD.FTZ R213, R180, -R218.reuse ;  /* 0x800000dab4d57221 */ /* 0x101fe20000010000 */
        /* <DEDUP_REMOVED lines=12> */
[----:B-----5:R-:W-:Y:S01]  /*36bd0*/  FFMA.FTZ R213, R213, R215, R79 ;  /* 0x000000d7d5d57223 */ /* 0x020fe2000001004f */
        /* <DEDUP_REMOVED lines=18> */
.L_x_32792:
[----:B------:R-:W-:Y:S05]  /*36d00*/  BSYNC.RECONVERGENT B0 ;  /* 0x0000000000007941 */ /* 0x000fea0003800200 */
.L_x_32791:
        /* <DEDUP_REMOVED lines=35> */
.L_x_32794:
[----:B------:R-:W-:Y:S05]  /*36f40*/  BSYNC.RECONVERGENT B0 ;  /* 0x0000000000007941 */ /* 0x000fea0003800200 */
.L_x_32793:
        /* <DEDUP_REMOVED lines=35> */
.L_x_32796:
[----:B------:R-:W-:Y:S05]  /*37180*/  BSYNC.RECONVERGENT B0 ;  /* 0x0000000000007941 */ /* 0x000fea0003800200 */
.L_x_32795:
        /* <DEDUP_REMOVED lines=8> */
[--C-:B------:R-:W-:Y:S01]  /*37210*/  FADD.FTZ R236, R205, -R218.reuse ;  /* 0x800000dacdec7221 */ /* 0x100fe20000010000 */
[C---:B------:R-:W-:Y:S01]  /*37220*/  FMUL.FTZ R214, R217.reuse, R214 ;  /* 0x000000d6d9d67220 */ /* 0x040fe20000410000 */
[----:B------:R-:W-:Y:S01]  /*37230*/  FMUL.FTZ R215, R217, R215 ;  /* 0x000000d7d9d77220 */ /* 0x000fe20000410000 */
        /* <DEDUP_REMOVED lines=23> */
.L_x_32798:
[----:B------:R-:W-:Y:S05]  /*373b0*/  BSYNC.RECONVERGENT B0 ;  /* 0x0000000000007941 */ /* 0x000fea0003800200 */
.L_x_32797:
[----:B01234-:R-:W0:Y:S02]  /*373c0*/  LDC.64 R212, c[0x0][0x380] ;  /* 0x0000e000ffd47b82 */ /* 0x01fe240000000a00 */
[----:B0-----:R-:W-:-:S05]  /*373d0*/  IMAD R219, R212, 0x4, R219 ;  /* 0x00000004d4db7824 */ /* 0x001fca00078e02db */
[----:B------:R-:W-:-:S13]  /*373e0*/  ISETP.GE.AND P0, PT, R219, R213, PT ;  /* 0x000000d5db00720c */ /* 0x000fda0003f06270 */
[----:B------:R-:W-:Y:S05]  /*373f0*/  @!P0 BRA `(.L_x_32799) ;  /* 0xfffffca400f88947 */ /* 0x000fea000383ffff */
[----:B------:R-:W-:Y:S05]  /*37400*/  EXIT ;  /* 0x000000000000794d */ /* 0x000fea0003800000 */
.L_x_32782:
        /* <DEDUP_REMOVED lines=8> */
.L_x_32801:
[----:B------:R-:W-:Y:S05]  /*37490*/  BSYNC B0 ;  /* 0x0000000000007941 */ /* 0x000fea0003800000 */
.L_x_32800:
        /* <DEDUP_REMOVED lines=9> */
.L_x_32802:
[----:B------:R-:W-:Y:S02]  /*37530*/  IMAD.MOV.U32 R214, RZ, RZ, 0x4 ;  /* 0x00000004ffd67424 */ /* 0x000fe400078e00ff */
[----:B------:R-:W-:Y:S01]  /*37540*/  FADD.FTZ R215, R215, R212 ;  /* 0x000000d4d7d77221 */ /* 0x000fe20000010000 */
[----:B------:R-:W-:-:S04]  /*37550*/  MOV R212, 0xffffffff ;  /* 0xffffffff00d47802 */ /* 0x000fc80000000f00 */
[----:B------:R-:W-:-:S07]  /*37560*/  MOV R237, R215 ;  /* 0x000000d700ed7202 */ /* 0x000fce0000000f00 */
[----:B------:R-:W-:Y:S05]  /*37570*/  WARPSYNC.COLLECTIVE R212, `(.L_x_32803) ;  /* 0x00000000d4087348 */ /* 0x000fea0003c00000 */
[----:B------:R0:W1:Y:S02]  /*37580*/  SHFL.BFLY P6, R212, R237, R214, R213 ;  /* 0x0c0000d6edd47389 */ /* 0x00006400000c00d5 */
[----:B01----:R-:W-:Y:S05]  /*37590*/  ENDCOLLECTIVE ;  /* 0x000000000000791b */ /* 0x003fea0003800000 */
.L_x_32803:
[----:B------:R-:W-:Y:S02]  /*375a0*/  HFMA2 R214, -RZ, RZ, 0, 4.76837158203125e-07 ;  /* 0x00000008ffd67431 */ /* 0x000fe400000001ff */
[----:B------:R-:W-:Y:S01]  /*375b0*/  FADD.FTZ R215, R215, R212 ;  /* 0x000000d4d7d77221 */ /* 0x000fe20000010000 */
[----:B------:R-:W-:-:S03]  /*375c0*/  IMAD.MOV.U32 R212, RZ, RZ, -0x1 ;  /* 0xffffffffffd47424 */ /* 0x000fc600078e00ff */
[----:B------:R-:W-:-:S07]  /*375d0*/  IMAD.MOV.U32 R237, RZ, RZ, R215 ;  /* 0x000000ffffed7224 */ /* 0x000fce00078e00d7 */
[----:B------:R-:W-:Y:S05]  /*375e0*/  WARPSYNC.COLLECTIVE R212, `(.L_x_32804) ;  /* 0x00000000d4087348 */ /* 0x000fea0003c00000 */
[----:B------:R0:W1:Y:S02]  /*375f0*/  SHFL.BFLY P6, R212, R237, R214, R213 ;  /* 0x0c0000d6edd47389 */ /* 0x00006400000c00d5 */
[----:B01----:R-:W-:Y:S05]  /*37600*/  ENDCOLLECTIVE ;  /* 0x000000000000791b */ /* 0x003fea0003800000 */
.L_x_32804:
[----:B------:R-:W-:Y:S02]  /*37610*/  IMAD.MOV.U32 R214, RZ, RZ, 0x10 ;  /* 0x00000010ffd67424 */ /* 0x000fe400078e00ff */
[----:B------:R-:W-:Y:S01]  /*37620*/  FADD.FTZ R215, R215, R212 ;  /* 0x000000d4d7d77221 */ /* 0x000fe20000010000 */
[----:B------:R-:W-:-:S04]  /*37630*/  MOV R212, 0xffffffff ;  /* 0xffffffff00d47802 */ /* 0x000fc80000000f00 */
[----:B------:R-:W-:-:S07]  /*37640*/  MOV R237, R215 ;  /* 0x000000d700ed7202 */ /* 0x000fce0000000f00 */
[----:B------:R-:W-:Y:S05]  /*37650*/  WARPSYNC.COLLECTIVE R212, `(.L_x_32805) ;  /* 0x00000000d4087348 */ /* 0x000fea0003c00000 */
[----:B------:R0:W1:Y:S02]  /*37660*/  SHFL.BFLY P6, R212, R237, R214, R213 ;  /* 0x0c0000d6edd47389 */ /* 0x00006400000c00d5 */
[----:B01----:R-:W-:Y:S05]  /*37670*/  ENDCOLLECTIVE ;  /* 0x000000000000791b */ /* 0x003fea0003800000 */
.L_x_32805:
        /* <DEDUP_REMOVED lines=140> */
.L_x_32806:
[----:B------:R-:W-:Y:S02]  /*37f40*/  HFMA2 R214, -RZ, RZ, 0, 1.1920928955078125e-07 ;  /* 0x00000002ffd67431 */ /* 0x000fe400000001ff */
[----:B------:R-:W-:Y:S01]  /*37f50*/  FADD.FTZ R217, R217, R212 ;  /* 0x000000d4d9d97221 */ /* 0x000fe20000010000 */
[----:B------:R-:W-:-:S03]  /*37f60*/  IMAD.MOV.U32 R212, RZ, RZ, -0x1 ;  /* 0xffffffffffd47424 */ /* 0x000fc600078e00ff */
[----:B------:R-:W-:-:S07]  /*37f70*/  IMAD.MOV.U32 R237, RZ, RZ, R217 ;  /* 0x000000ffffed7224 */ /* 0x000fce00078e00d9 */
[----:B------:R-:W-:Y:S05]  /*37f80*/  WARPSYNC.COLLECTIVE R212, `(.L_x_32807) ;  /* 0x00000000d4087348 */ /* 0x000fea0003c00000 */
[----:B------:R0:W1:Y:S02]  /*37f90*/  SHFL.BFLY P6, R212, R237, R214, R213 ;  /* 0x0c0000d6edd47389 */ /* 0x00006400000c00d5 */
[----:B01----:R-:W-:Y:S05]  /*37fa0*/  ENDCOLLECTIVE ;  /* 0x000000000000791b */ /* 0x003fea0003800000 */
.L_x_32807:
[----:B------:R-:W-:Y:S02]  /*37fb0*/  IMAD.MOV.U32 R214, RZ, RZ, 0x4 ;  /* 0x00000004ffd67424 */ /* 0x000fe400078e00ff */
[----:B------:R-:W-:Y:S01]  /*37fc0*/  FADD.FTZ R217, R217, R212 ;  /* 0x000000d4d9d97221 */ /* 0x000fe20000010000 */
[----:B------:R-:W-:-:S04]  /*37fd0*/  MOV R212, 0xffffffff ;  /* 0xffffffff00d47802 */ /* 0x000fc80000000f00 */
[----:B------:R-:W-:-:S07]  /*37fe0*/  MOV R237, R217 ;  /* 0x000000d900ed7202 */ /* 0x000fce0000000f00 */
[----:B------:R-:W-:Y:S05]  /*37ff0*/  WARPSYNC.COLLECTIVE R212, `(.L_x_32808) ;  /* 0x00000000d4087348 */ /* 0x000fea0003c00000 */
[----:B------:R0:W1:Y:S02]  /*38000*/  SHFL.BFLY P6, R212, R237, R214, R213 ;  /* 0x0c0000d6edd47389 */ /* 0x00006400000c00d5 */
[----:B01----:R-:W-:Y:S05]  /*38010*/  ENDCOLLECTIVE ;  /* 0x000000000000791b */ /* 0x003fea0003800000 */
.L_x_32808:
[----:B------:R-:W-:Y:S02]  /*38020*/  HFMA2 R214, -RZ, RZ, 0, 4.76837158203125e-07 ;  /* 0x00000008ffd67431 */ /* 0x000fe400000001ff */
[----:B------:R-:W-:Y:S01]  /*38030*/  FADD.FTZ R217, R217, R212 ;  /* 0x000000d4d9d97221 */ /* 0x000fe20000010000 */
[----:B------:R-:W-:-:S03]  /*38040*/  IMAD.MOV.U32 R212, RZ, RZ, -0x1 ;  /* 0xffffffffffd47424 */ /* 0x000fc600078e00ff */
[----:B------:R-:W-:-:S07]  /*38050*/  IMAD.MOV.U32 R237, RZ, RZ, R217 ;  /* 0x000000ffffed7224 */ /* 0x000fce00078e00d9 */
[----:B------:R-:W-:Y:S05]  /*38060*/  WARPSYNC.COLLECTIVE R212, `(.L_x_32809) ;  /* 0x00000000d4087348 */ /* 0x000fea0003c00000 */
[----:B------:R0:W1:Y:S02]  /*38070*/  SHFL.BFLY P6, R212, R237, R214, R213 ;  /* 0x0c0000d6edd47389 */ /* 0x00006400000c00d5 */
[----:B01----:R-:W-:Y:S05]  /*38080*/  ENDCOLLECTIVE ;  /* 0x000000000000791b */ /* 0x003fea0003800000 */
.L_x_32809:
[----:B------:R-:W-:Y:S02]  /*38090*/  IMAD.MOV.U32 R214, RZ, RZ, 0x10 ;  /* 0x00000010ffd67424 */ /* 0x000fe400078e00ff */
[----:B------:R-:W-:Y:S01]  /*380a0*/  FADD.FTZ R217, R217, R212 ;  /* 0x000000d4d9d97221 */ /* 0x000fe20000010000 */
[----:B------:R-:W-:-:S04]  /*380b0*/  MOV R212, 0xffffffff ;  /* 0xffffffff00d47802 */ /* 0x000fc80000000f00 */
[----:B------:R-:W-:-:S07]  /*380c0*/  MOV R237, R217 ;  /* 0x000000d900ed7202 */ /* 0x000fce0000000f00 */
[----:B------:R-:W-:Y:S05]  /*380d0*/  WARPSYNC.COLLECTIVE R212, `(.L_x_32810) ;  /* 0x00000000d4087348 */ /* 0x000fea0003c00000 */
[----:B------:R0:W1:Y:S02]  /*380e0*/  SHFL.BFLY P6, R212, R237, R214, R213 ;  /* 0x0c0000d6edd47389 */ /* 0x00006400000c00d5 */
[----:B01----:R-:W-:Y:S05]  /*380f0*/  ENDCOLLECTIVE ;  /* 0x000000000000791b */ /* 0x003fea0003800000 */
.L_x_32810:
[----:B------:R-:W-:Y:S05]  /*38100*/  BRA `(.L_x_32811) ;  /* 0xffffffdc00447947 */ /* 0x000fea000383ffff */
.L_x_32812:
        /* <DEDUP_REMOVED lines=15> */
.L_x_71496:


//--------------------- .text._ZN10layer_norm13ln_fwd_kernelINS_13Kernel_traitsIf13__nv_bfloat16fS2_fjLj2048ELj1ELj4ELj1ELj16ENS_18Kernel_traits_baseILj2048EfS2_fS2_fjLj128EEEEELb1ELb1ELb0ELb1EEEvNS_9FwdParamsE --------------------------
	.section	.text._ZN10layer_norm13ln_fwd_kernelINS_13Kernel_traitsIf13__nv_bfloat16fS2_fjLj2048ELj1ELj4ELj1ELj16ENS_18Kernel_traits_baseILj2048EfS2_fS2_fjLj128EEEEELb1ELb1ELb0ELb1EEEvNS_9FwdParamsE,"ax",@progbits
	.align	128
        .global         _ZN10layer_norm13ln_fwd_kernelINS_13Kernel_traitsIf13__nv_bfloat16fS2_fjLj2048ELj1ELj4ELj1ELj16ENS_18Kernel_traits_baseILj2048EfS2_fS2_fjLj128EEEEELb1ELb1ELb0ELb1EEEvNS_9FwdParamsE
        .type           _ZN10layer_norm13ln_fwd_kernelINS_13Kernel_traitsIf13__nv_bfloat16fS2_fjLj2048ELj1ELj4ELj1ELj16ENS_18Kernel_traits_baseILj2048EfS2_fS2_fjLj128EEEEELb1ELb1ELb0ELb1EEEvNS_9FwdParamsE,@function
        .size           _ZN10layer_norm13ln_fwd_kernelINS_13Kernel_traitsIf13__nv_bfloat16fS2_fjLj2048ELj1ELj4ELj1ELj16ENS_18Kernel_traits_baseILj2048EfS2_fS2_fjLj128EEEEELb1ELb1ELb0ELb1EEEvNS_9FwdParamsE,(.L_x_71497 - _ZN10layer_norm13ln_fwd_kernelINS_13Kernel_traitsIf13__nv_bfloat16fS2_fjLj2048ELj1ELj4ELj1ELj16ENS_18Kernel_traits_baseILj2048EfS2_fS2_fjLj128EEEEELb1ELb1ELb0ELb1EEEvNS_9FwdParamsE)
        .other          _ZN10layer_norm13ln_fwd_kernelINS_13Kernel_traitsIf13__nv_bfloat16fS2_fjLj2048ELj1ELj4ELj1ELj16ENS_18Kernel_traits_baseILj2048EfS2_fS2_fjLj128EEEEELb1ELb1ELb0ELb1EEEvNS_9FwdParamsE,@"STO_CUDA_ENTRY STV_DEFAULT"
_ZN10layer_norm13ln_fwd_kernelINS_13Kernel_traitsIf13__nv_bfloat16fS2_fjLj2048ELj1ELj4ELj1ELj16ENS_18Kernel_traits_baseILj2048EfS2_fS2_fjLj128EEEEELb1ELb1ELb0ELb1EEEvNS_9FwdParamsE:
.text._ZN10layer_norm13ln_fwd_kernelINS_13Kernel_traitsIf13__nv_bfloat16fS2_fjLj2048ELj1ELj4ELj1ELj16ENS_18Kernel_traits_baseILj2048EfS2_fS2_fjLj128EEEEELb1ELb1ELb0ELb1EEEvNS_9FwdParamsE:
        /* <DEDUP_REMOVED lines=24> */
[----:B------:R-:W-:-:S02]  /*0180*/  SHF.R.U32.HI R2, RZ, 0x5, R13 ;  /* 0x00000005ff027819 */ /* 0x000fc4000001160d */
[----:B------:R-:W-:Y:S01]  /*0190*/  LOP3.LUT R13, R13, 0x1f, RZ, 0xc0, !PT ;  /* 0x0000001f0d0d7812 */ /* 0x000fe200078ec0ff */
[----:B------:R-:W-:Y:S01]  /*01a0*/  @P0 IMAD.X R5, RZ, RZ, R7, P1 ;  /* 0x000000ffff050224 */ /* 0x000fe200008e0607 */
[----:B------:R-:W-:-:S03]  /*01b0*/  LOP3.LUT R2, R2, UR8, RZ, 0xfc, !PT ;  /* 0x0000000802027c12 */ /* 0x000fc6000f8efcff */
[----:B------:R-:W-:Y:S01]  /*01c0*/  UIADD3 UR10, UPT, UPT, UR4, -0x61c88647, URZ ;  /* 0x9e3779b9040a7890 */ /* 0x000fe2000fffe0ff */
[--C-:B------:R-:W-:Y:S01]  /*01d0*/  SHF.R.U64 R3, R4, 0x2, R5.reuse ;  /* 0x0000000204037819 */ /* 0x100fe20000001205 */
[----:B------:R-:W-:Y:S01]  /*01e0*/  UIADD3 UR11, UPT, UPT, UR5, -0x4498517b, URZ ;  /* 0xbb67ae85050b7890 */ /* 0x000fe2000fffe0ff */
[----:B------:R-:W-:Y:S01]  /*01f0*/  SHF.R.U32.HI R5, RZ, 0x2, R5 ;  /* 0x00000002ff057819 */ /* 0x000fe20000011605 */
[----:B------:R-:W-:Y:S02]  /*0200*/  UIADD3 UR13, UPT, UPT, UR4, -0x255992d5, URZ ;  /* 0xdaa66d2b040d7890 */ /* 0x000fe4000fffe0ff */
[----:B------:R-:W-:Y:S02]  /*0210*/  UIADD3 UR15, UPT, UPT, UR5, -0x126145ec, URZ ;  /* 0xed9eba14050f7890 */ /* 0x000fe4000fffe0ff */
[----:B------:R-:W-:Y:S01]  /*0220*/  UIADD3 UR20, UPT, UPT, UR4, 0x5384540f, URZ ;  /* 0x5384540f04147890 */ /* 0x000fe2000fffe0ff */
        /* <DEDUP_REMOVED lines=55> */
[----:B---3--:R1:W-:Y:S04]  /*05a0*/  STL.64 [R1+0xb0], R56 ;  /* 0x0000b03801007387 */ /* 0x0083e80000100a00 */
[----:B------:R1:W-:Y:S04]  /*05b0*/  STL.64 [R1+0xb8], R58 ;  /* 0x0000b83a01007387 */ /* 0x0003e80000100a00 */
[----:B----4-:R1:W-:Y:S04]  /*05c0*/  STL.64 [R1+0xa0], R52 ;  /* 0x0000a03401007387 */ /* 0x0103e80000100a00 */
[----:B------:R1:W-:Y:S04]  /*05d0*/  STL.64 [R1+0xa8], R54 ;  /* 0x0000a83601007387 */ /* 0x0003e80000100a00 */
[----:B------:R1:W-:Y:S04]  /*05e0*/  STL.64 [R1+0x90], R48 ;  /* 0x0000903001007387 */ /* 0x0003e80000100a00 */
[----:B------:R1:W-:Y:S04]  /*05f0*/  STL.64 [R1+0x98], R50 ;  /* 0x0000983201007387 */ /* 0x0003e80000100a00 */
        /* <DEDUP_REMOVED lines=19> */
.L_x_32813:
        /* <DEDUP_REMOVED lines=68> */
[----:B--2---:R0:W-:Y:S04]  /*0b70*/  STL.64 [R1+0xb0], R56 ;  /* 0x0000b03801007387 */ /* 0x0041e80000100a00 */
[----:B------:R0:W-:Y:S04]  /*0b80*/  STL.64 [R1+0xb8], R58 ;  /* 0x0000b83a01007387 */ /* 0x0001e80000100a00 */
        /* <DEDUP_REMOVED lines=21> */
[----:B------:R0:W-:Y:S02]  /*0ce0*/  STL.64 [R1+0x8], R14 ;  /* 0x0000080e01007387 */ /* 0x0001e40000100a00 */
.L_x_32814:
[----:B------:R-:W2:Y:S02]  /*0cf0*/  LDCU UR8, c[0x0][0x384] ;  /* 0x00007080ff0877ac */ /* 0x000ea40008000800 */
[----:B--2---:R-:W-:-:S13]  /*0d00*/  ISETP.GE.AND P0, PT, R2, UR8, PT ;  /* 0x0000000802007c0c */ /* 0x004fda000bf06270 */
[----:B------:R-:W-:Y:S05]  /*0d10*/  @P0 EXIT ;  /* 0x000000000000094d */ /* 0x000fea0003800000 */
[----:B01----:R-:W-:Y:S01]  /*0d20*/  IMAD.HI.U32 R6, R0, -0x326172a9, RZ ;  /* 0xcd9e8d5700067827 */ /* 0x003fe200078e00ff */
[----:B------:R-:W-:Y:S01]  /*0d30*/  UIADD3 UR8, UPT, UPT, UR4, 0x3c6ef372, URZ ;  /* 0x3c6ef37204087890 */ /* 0x000fe2000fffe0ff */
[----:B------:R-:W-:Y:S01]  /*0d40*/  LOP3.LUT R225, R4, 0x3, RZ, 0xc0, !PT ;  /* 0x0000000304e17812 */ /* 0x000fe200078ec0ff */
[----:B------:R-:W-:Y:S01]  /*0d50*/  UIADD3 UR9, UPT, UPT, UR5, 0x76cf5d0a, URZ ;  /* 0x76cf5d0a05097890 */ /* 0x000fe2000fffe0ff */
[----:B------:R-:W-:Y:S01]  /*0d60*/  IMAD.HI.U32 R7, R3, -0x2daee0ad, RZ ;  /* 0xd2511f5303077827 */ /* 0x000fe200078e00ff */
[----:B------:R-:W-:Y:S01]  /*0d70*/  LOP3.LUT R6, R5, UR4, R6, 0x96, !PT ;  /* 0x0000000405067c12 */ /* 0x000fe2000f8e9606 */
[----:B------:R-:W-:Y:S02]  /*0d80*/  UIADD3 UR12, UPT, UPT, UR4, -0x4ab325aa, URZ ;  /* 0xb54cda56040c7890 */ /* 0x000fe4000fffe0ff */
[----:B------:R-:W-:Y:S01]  /*0d90*/  IMAD R11, R3, -0x2daee0ad, RZ ;  /* 0xd2511f53030b7824 */ /* 0x000fe200078e02ff */
[----:B------:R-:W-:Y:S01]  /*0da0*/  LOP3.LUT R7, R7, UR5, RZ, 0x3c, !PT ;  /* 0x0000000507077c12 */ /* 0x000fe2000f8e3cff */
[----:B------:R-:W-:Y:S01]  /*0db0*/  IMAD.HI.U32 R10, R6, -0x2daee0ad, RZ ;  /* 0xd2511f53060a7827 */ /* 0x000fe200078e00ff */
[----:B------:R-:W-:Y:S01]  /*0dc0*/  UIADD3 UR14, UPT, UPT, UR5, 0x1fd5c5a3, URZ ;  /* 0x1fd5c5a3050e7890 */ /* 0x000fe2000fffe0ff */
[----:B------:R-:W0:Y:S02]  /*0dd0*/  LDCU.64 UR18, c[0x0][0x3e0] ;  /* 0x00007c00ff1277ac */ /* 0x000e240008000a00 */
[----:B------:R-:W-:Y:S01]  /*0de0*/  IMAD R9, R0, -0x326172a9, RZ ;  /* 0xcd9e8d5700097824 */ /* 0x000fe200078e02ff */
[----:B------:R-:W-:Y:S01]  /*0df0*/  LOP3.LUT R10, R11, UR11, R10, 0x96, !PT ;  /* 0x0000000b0b0a7c12 */ /* 0x000fe2000f8e960a */
[----:B------:R-:W-:Y:S01]  /*0e00*/  IMAD.HI.U32 R8, R7, -0x326172a9, RZ ;  /* 0xcd9e8d5707087827 */ /* 0x000fe200078e00ff */
[----:B------:R-:W-:-:S02]  /*0e10*/  UIADD3 UR11, UPT, UPT, UR5, -0x56f99767, URZ ;  /* 0xa9066899050b7890 */ /* 0x000fc4000fffe0ff */
[----:B------:R-:W-:Y:S01]  /*0e20*/  UIADD3 UR16, UPT, UPT, UR5, -0x695add53, URZ ;  /* 0x96a522ad05107890 */ /* 0x000fe2000fffe0ff */
[----:B------:R-:W-:Y:S01]  /*0e30*/  IMAD R12, R7, -0x326172a9, RZ ;  /* 0xcd9e8d57070c7824 */ /* 0x000fe200078e02ff */
[----:B------:R-:W-:Y:S01]  /*0e40*/  LOP3.LUT R8, R9, UR10, R8, 0x96, !PT ;  /* 0x0000000a09087c12 */ /* 0x000fe2000f8e9608 */
[----:B------:R-:W-:Y:S01]  /*0e50*/  IMAD R9, R6, -0x2daee0ad, RZ ;  /* 0xd2511f5306097824 */ /* 0x000fe200078e02ff */
[----:B------:R-:W-:Y:S01]  /*0e60*/  UIADD3 UR10, UPT, UPT, UR5, 0x32370b8f, URZ ;  /* 0x32370b8f050a7890 */ /* 0x000fe2000fffe0ff */
[----:B------:R-:W-:Y:S01]  /*0e70*/  IMAD.HI.U32 R7, R10, -0x326172a9, RZ ;  /* 0xcd9e8d570a077827 */ /* 0x000fe200078e00ff */
[----:B------:R-:W-:-:S03]  /*0e80*/  UIADD3 UR17, UPT, UPT, UR4, -0x700cb87f, URZ ;  /* 0x8ff3478104117890 */ /* 0x000fc6000fffe0ff */
[----:B------:R-:W-:Y:S01]  /*0e90*/  IMAD.HI.U32 R6, R8, -0x2daee0ad, RZ ;  /* 0xd2511f5308067827 */ /* 0x000fe200078e00ff */
[----:B------:R-:W-:Y:S01]  /*0ea0*/  LOP3.LUT R7, R12, UR8, R7, 0x96, !PT ;  /* 0x000000080c077c12 */ /* 0x000fe2000f8e9607 */
[----:B------:R-:W-:Y:S02]  /*0eb0*/  UIADD3 UR8, UPT, UPT, UR4, 0x78dde6e4, URZ ;  /* 0x78dde6e404087890 */ /* 0x000fe4000fffe0ff */
[----:B------:R-:W-:Y:S01]  /*0ec0*/  IMAD R12, R8, -0x2daee0ad, RZ ;  /* 0xd2511f53080c7824 */ /* 0x000fe200078e02ff */
[----:B------:R-:W-:Y:S01]  /*0ed0*/  LOP3.LUT R6, R9, UR9, R6, 0x96, !PT ;  /* 0x0000000909067c12 */ /* 0x000fe2000f8e9606 */
[C---:B------:R-:W-:Y:S01]  /*0ee0*/  IMAD.HI.U32 R11, R7.reuse, -0x2daee0ad, RZ ;  /* 0xd2511f53070b7827 */ /* 0x040fe200078e00ff */
[----:B------:R-:W-:Y:S02]  /*0ef0*/  UIADD3 UR9, UPT, UPT, UR4, 0x1715609d, URZ ;  /* 0x1715609d04097890 */ /* 0x000fe4000fffe0ff */
[----:B0-----:R-:W-:Y:S01]  /*0f00*/  UISETP.NE.U32.AND UP0, UPT, UR18, URZ, UPT ;  /* 0x000000ff1200728c */ /* 0x001fe2000bf05070 */
[----:B------:R-:W-:Y:S01]  /*0f10*/  IMAD R9, R10, -0x326172a9, RZ ;  /* 0xcd9e8d570a097824 */ /* 0x000fe200078e02ff */
[----:B------:R-:W-:Y:S01]  /*0f20*/  LOP3.LUT R11, R12, UR10, R11, 0x96, !PT ;  /* 0x0000000a0c0b7c12 */ /* 0x000fe2000f8e960b */
[C---:B------:R-:W-:Y:S01]  /*0f30*/  IMAD.HI.U32 R8, R6.reuse, -0x326172a9, RZ ;  /* 0xcd9e8d5706087827 */ /* 0x040fe200078e00ff */
[----:B------:R-:W0:Y:S03]  /*0f40*/  LDCU UR10, c[0x0][0x404] ;  /* 0x00008080ff0a77ac */ /* 0x000e260008000800 */
        /* <DEDUP_REMOVED lines=11> */
[----:B------:R-:W-:Y:S01]  /*1000*/  IMAD R10, R8, -0x2daee0ad, RZ ;  /* 0xd2511f53080a7824 */ /* 0x000fe200078e02ff */
[----:B------:R-:W-:Y:S01]  /*1010*/  UIADD3 UR15, UPT, UPT, UR5, -0x24c28bd8, URZ ;  /* 0xdb3d7428050f7890 */ /* 0x000fe2000fffe0ff */
        /* <DEDUP_REMOVED lines=14> */
[----:B------:R-:W3:Y:S01]  /*1100*/  LDCU.U8 UR13, c[0x0][0x410] ;  /* 0x00008200ff0d77ac */ /* 0x000ee20008000000 */
[----:B------:R-:W-:-:S04]  /*1110*/  IMAD.HI.U32 R8, R6, -0x2daee0ad, RZ ;  /* 0xd2511f5306087827 */ /* 0x000fc800078e00ff */
[C---:B------:R-:W-:Y:S01]  /*1120*/  IMAD.HI.U32 R7, R10.reuse, -0x326172a9, RZ ;  /* 0xcd9e8d570a077827 */ /* 0x040fe200078e00ff */
[----:B------:R-:W-:Y:S01]  /*1130*/  LOP3.LUT R8, R9, UR14, R8, 0x96, !PT ;  /* 0x0000000e09087c12 */ /* 0x000fe2000f8e9608 */
[----:B------:R-:W4:Y:S02]  /*1140*/  LDCU UR14, c[0x0][0x448] ;  /* 0x00008900ff0e77ac */ /* 0x000f240008000800 */
[----:B------:R-:W-:Y:S01]  /*1150*/  IMAD R9, R10, -0x326172a9, RZ ;  /* 0xcd9e8d570a097824 */ /* 0x000fe200078e02ff */
[----:B------:R-:W-:Y:S01]  /*1160*/  LOP3.LUT R7, R12, UR20, R7, 0x96, !PT ;  /* 0x000000140c077c12 */ /* 0x000fe2000f8e9607 */
[----:B------:R-:W-:Y:S02]  /*1170*/  IMAD R11, R6, -0x2daee0ad, RZ ;  /* 0xd2511f53060b7824 */ /* 0x000fe400078e02ff */
[----:B------:R-:W-:-:S04]  /*1180*/  IMAD.HI.U32 R6, R8, -0x326172a9, RZ ;  /* 0xcd9e8d5708067827 */ /* 0x000fc800078e00ff */
[----:B------:R-:W-:Y:S01]  /*1190*/  IMAD.HI.U32 R10, R7, -0x2daee0ad, RZ ;  /* 0xd2511f53070a7827 */ /* 0x000fe200078e00ff */
[----:B------:R-:W-:Y:S01]  /*11a0*/  LOP3.LUT R6, R9, UR8, R6, 0x96, !PT ;  /* 0x0000000809067c12 */ /* 0x000fe2000f8e9606 */
[----:B------:R-:W0:Y:S02]  /*11b0*/  LDCU.64 UR8, c[0x0][0x3a0] ;  /* 0x00007400ff0877ac */ /* 0x000e240008000a00 */
[----:B------:R-:W-:Y:S01]  /*11c0*/  IMAD R8, R8, -0x326172a9, RZ ;  /* 0xcd9e8d5708087824 */ /* 0x000fe200078e02ff */
[----:B------:R-:W-:Y:S01]  /*11d0*/  LOP3.LUT R10, R11, UR15, R10, 0x96, !PT ;  /* 0x0000000f0b0a7c12 */ /* 0x000fe2000f8e960a */
[----:B------:R-:W-:Y:S02]  /*11e0*/  IMAD R7, R7, -0x2daee0ad, RZ ;  /* 0xd2511f5307077824 */ /* 0x000fe400078e02ff */
[----:B------:R-:W-:-:S04]  /*11f0*/  IMAD.HI.U32 R12, R6, -0x2daee0ad, RZ ;  /* 0xd2511f53060c7827 */ /* 0x000fc800078e00ff */
[----:B------:R-:W-:Y:S01]  /*1200*/  IMAD.HI.U32 R13, R10, -0x326172a9, RZ ;  /* 0xcd9e8d570a0d7827 */ /* 0x000fe200078e00ff */
[----:B------:R-:W-:-:S03]  /*1210*/  LOP3.LUT R12, R7, UR16, R12, 0x96, !PT ;  /* 0x00000010070c7c12 */ /* 0x000fc6000f8e960c */
[----:B------:R-:W-:Y:S02]  /*1220*/  IMAD.MOV.U32 R4, RZ, RZ, R5 ;  /* 0x000000ffff047224 */ /* 0x000fe400078e0005 */
[----:B------:R-:W-:Y:S01]  /*1230*/  HFMA2 R5, -RZ, RZ, 0, 0 ;  /* 0x00000000ff057431 */ /* 0x000fe200000001ff */
[----:B------:R-:W-:Y:S01]  /*1240*/  LOP3.LUT R13, R8, UR17, R13, 0x96, !PT ;  /* 0x00000011080d7c12 */ /* 0x000fe2000f8e960d */
[----:B------:R-:W-:Y:S02]  /*1250*/  IMAD R221, R6, -0x2daee0ad, RZ ;  /* 0xd2511f5306dd7824 */ /* 0x000fe400078e02ff */
[----:B01234-:R-:W-:-:S07]  /*1260*/  IMAD R224, R10, -0x326172a9, RZ ;  /* 0xcd9e8d570ae07824 */ /* 0x01ffce00078e02ff */
.L_x_33471:
[----:B-1----:R-:W0:Y:S01]  /*1270*/  S2R R10, SR_TID.X ;  /* 0x00000000000a7919 */ /* 0x002e220000002100 */
[----:B------:R-:W1:Y:S01]  /*1280*/  LDC.64 R210, c[0x0][0x390] ;  /* 0x0000e400ffd27b82 */ /* 0x000e620000000a00 */
[----:B------:R-:W2:Y:S01]  /*1290*/  @UP0 LDCU.64 UR16, c[0x0][0x3e0] ;  /* 0x00007c00ff1007ac */ /* 0x000ea20008000a00 */
[----:B------:R-:W-:Y:S01]  /*12a0*/  IMAD R6, R2, UR12, RZ ;  /* 0x0000000c02067c24 */ /* 0x000fe2000f8e02ff */
[----:B------:R-:W-:Y:S01]  /*12b0*/  PLOP3.LUT P0, PT, PT, PT, UP0, 0x80, 0x8 ;  /* 0x000000000008781c */ /* 0x000fe20003f0f008 */
[----:B------:R-:W-:Y:S01]  /*12c0*/  IMAD.MOV.U32 R9, RZ, RZ, 0x2 ;  /* 0x00000002ff097424 */ /* 0x000fe200078e00ff */
[----:B------:R-:W-:Y:S02]  /*12d0*/  PLOP3.LUT P1, PT, PT, PT, UP0, 0x80, 0x8 ;  /* 0x000000000008781c */ /* 0x000fe40003f2f008 */
[----:B------:R-:W-:-:S04]  /*12e0*/  SHF.R.S32.HI R11, RZ, 0x1f, R6 ;  /* 0x0000001fff0b7819 */ /* 0x000fc80000011406 */
[----:B------:R-:W-:-:S05]  /*12f0*/  LEA.HI R6, R11, R6, RZ, 0x3 ;  /* 0x000000060b067211 */ /* 0x000fca00078f18ff */
[----:B--2---:R-:W-:-:S06]  /*1300*/  @P0 IMAD.WIDE R8, R2, R9, UR16 ;  /* 0x0000001002080e25 */ /* 0x004fcc000f8e0209 */
[----:B------:R-:W2:Y:S01]  /*1310*/  @P1 LDG.E.U16 R8, desc[UR6][R8.64] ;  /* 0x0000000608081981 */ /* 0x000ea2000c1e1500 */
[----:B0-----:R-:W-:-:S04]  /*1320*/  LOP3.LUT R11, R10, 0x1f, RZ, 0xc0, !PT ;  /* 0x0000001f0a0b7812 */ /* 0x001fc800078ec0ff */
[----:B------:R-:W-:-:S05]  /*1330*/  LEA.HI.SX32 R6, R6, R11, 0x1d ;  /* 0x0000000b06067211 */ /* 0x000fca00078feaff */
[----:B-1----:R-:W-:-:S06]  /*1340*/  IMAD.WIDE.U32 R16, R6, 0x10, R210 ;  /* 0x0000001006107825 */ /* 0x002fcc00078e00d2 */
        /* <DEDUP_REMOVED lines=11> */
[----:B------:R-:W-:Y:S01]  /*1400*/  IADD3 R14, PT, PT, R14, -0x61c88647, RZ ;  /* 0x9e3779b90e0e7810 */ /* 0x000fe20007ffe0ff */
[----:B------:R-:W-:Y:S01]  /*1410*/  IMAD.MOV.U32 R11, RZ, RZ, 0x3f800000 ;  /* 0x3f800000ff0b7424 */ /* 0x000fe200078e00ff */
[----:B------:R-:W-:Y:S01]  /*1420*/  IADD3 R213, PT, PT, R213, 0x5384540f, RZ ;  /* 0x5384540fd5d57810 */ /* 0x000fe20007ffe0ff */
[----:B------:R-:W-:Y:S01]  /*1430*/  IMAD.MOV.U32 R252, RZ, RZ, 0x2f800000 ;  /* 0x2f800000fffc7424 */ /* 0x000fe200078e00ff */
[----:B------:R-:W-:Y:S01]  /*1440*/  IADD3 R216, PT, PT, R216, -0xe443238, RZ ;  /* 0xf1bbcdc8d8d87810 */ /* 0x000fe20007ffe0ff */
[----:B------:R-:W-:-:S02]  /*1450*/  VIADD R15, R15, 0xbb67ae85 ;  /* 0xbb67ae850f0f7836 */ /* 0x000fc40000000000 */
[----:B------:R-:W-:Y:S02]  /*1460*/  VIADD R212, R212, 0xdaa66d2b ;  /* 0xdaa66d2bd4d47836 */ /* 0x000fe40000000000 */
[----:B------:R-:W-:Y:S02]  /*1470*/  VIADD R214, R214, 0xed9eba14 ;  /* 0xed9eba14d6d67836 */ /* 0x000fe40000000000 */
[----:B------:R-:W-:Y:S01]  /*1480*/  VIADD R215, R215, 0x8ff34781 ;  /* 0x8ff34781d7d77836 */ /* 0x000fe20000000000 */
[----:B--2---:R-:W-:Y:S01]  /*1490*/  @P1 SHF.L.U32 R11, R8, 0x10, RZ ;  /* 0x00000010080b1819 */ /* 0x004fe200000006ff */
        /* <DEDUP_REMOVED lines=16> */
.L_x_71336:
[----:B------:R-:W-:Y:S05]  /*15a0*/  BRX R8 -0x15b0                                         (*"BRANCH_TARGETS .L_x_71337,.L_x_71338,.L_x_71339"*) ;  /* 0xffffffe808947949 */ /* 0x000fea000383ffff */
.L_x_71339:
[----:B------:R-:W-:Y:S01]  /*15b0*/  IADD3 R22, PT, PT, R225, 0x1, RZ ;  /* 0x00000001e1167810 */ /* 0x000fe20007ffe0ff */
[----:B------:R-:W-:Y:S02]  /*15c0*/  IMAD.MOV.U32 R8, RZ, RZ, R221 ;  /* 0x000000ffff087224 */ /* 0x000fe400078e00dd */
[----:B------:R-:W-:Y:S01]  /*15d0*/  IMAD.MOV.U32 R9, RZ, RZ, R13 ;  /* 0x000000ffff097224 */ /* 0x000fe200078e000d */
[----:B------:R-:W-:Y:S06]  /*15e0*/  BRA `(.L_x_32817) ;  /* 0x0000000400187947 */ /* 0x000fec0003800000 */
.L_x_71337:
[----:B------:R-:W-:Y:S01]  /*15f0*/  MOV R8, R221 ;  /* 0x000000dd00087202 */ /* 0x000fe20000000f00 */
[----:B------:R-:W-:Y:S02]  /*1600*/  IMAD.MOV.U32 R22, RZ, RZ, 0x3 ;  /* 0x00000003ff167424 */ /* 0x000fe400078e00ff */
[----:B------:R-:W-:Y:S01]  /*1610*/  IMAD.MOV.U32 R9, RZ, RZ, R12 ;  /* 0x000000ffff097224 */ /* 0x000fe200078e000c */
[----:B------:R-:W-:Y:S06]  /*1620*/  BRA `(.L_x_32817) ;  /* 0x0000000400087947 */ /* 0x000fec0003800000 */
.L_x_71338:
        /* <DEDUP_REMOVED lines=13> */
.L_x_32819:
[----:B------:R-:W-:Y:S05]  /*1700*/  BSYNC.RECONVERGENT B1 ;  /* 0x0000000000017941 */ /* 0x000fea0003800200 */
.L_x_32818:
[----:B------:R-:W-:Y:S01]  /*1710*/  IMAD.WIDE.U32 R12, R0, -0x326172a9, RZ ;  /* 0xcd9e8d57000c7825 */ /* 0x000fe200078e00ff */
[----:B------:R-:W-:Y:S01]  /*1720*/  LOP3.LUT R8, R5, UR5, R21, 0x96, !PT ;  /* 0x0000000505087c12 */ /* 0x000fe2000f8e9615 */
[----:B------:R-:W-:Y:S02]  /*1730*/  UIADD3 UR16, UPT, UPT, UR5, 0x76cf5d0a, URZ ;  /* 0x76cf5d0a05107890 */ /* 0x000fe4000fffe0ff */
[----:B------:R-:W-:Y:S02]  /*1740*/  UIADD3 UR15, UPT, UPT, UR4, 0x3c6ef372, URZ ;  /* 0x3c6ef372040f7890 */ /* 0x000fe4000fffe0ff */
[----:B------:R-:W-:Y:S01]  /*1750*/  LOP3.LUT R22, R4, UR4, R13, 0x96, !PT ;  /* 0x0000000404167c12 */ /* 0x000fe2000f8e960d */
[----:B------:R-:W-:-:S04]  /*1760*/  IMAD.WIDE.U32 R8, R8, -0x326172a9, RZ ;  /* 0xcd9e8d5708087825 */ /* 0x000fc800078e00ff */
[----:B------:R-:W-:Y:S01]  /*1770*/  IMAD.WIDE.U32 R22, R22, -0x2daee0ad, RZ ;  /* 0xd2511f5316167825 */ /* 0x000fe200078e00ff */
[----:B------:R-:W-:-:S04]  /*1780*/  LOP3.LUT R12, R14, R12, R9, 0x96, !PT ;  /* 0x0000000c0e0c7212 */ /* 0x000fc800078e9609 */
[----:B------:R-:W-:Y:S01]  /*1790*/  LOP3.LUT R20, R15, R20, R23, 0x96, !PT ;  /* 0x000000140f147212 */ /* 0x000fe200078e9617 */
        /* <DEDUP_REMOVED lines=24> */
[----:B------:R-:W-:-:S04]  /*1920*/  LOP3.LUT R9, R22, UR16, R13, 0x96, !PT ;  /* 0x0000001016097c12 */ /* 0x000fc8000f8e960d */
        /* <DEDUP_REMOVED lines=15> */
[----:B------:R-:W-:-:S04]  /*1a20*/  LOP3.LUT R13, R215, R20, R225, 0x96, !PT ;  /* 0x00000014d70d7212 */ /* 0x000fc800078e96e1 */
[----:B------:R-:W-:Y:S01]  /*1a30*/  LOP3.LUT R12, R12, UR15, R9, 0x96, !PT ;  /* 0x0000000f0c0c7c12 */ /* 0x000fe2000f8e9609 */
[----:B------:R-:W-:-:S07]  /*1a40*/  IMAD.MOV.U32 R9, RZ, RZ, R221 ;  /* 0x000000ffff097224 */ /* 0x000fce00078e00dd */
.L_x_32817:
[----:B------:R-:W-:Y:S05]  /*1a50*/  BSYNC.RECONVERGENT B0 ;  /* 0x0000000000007941 */ /* 0x000fea0003800200 */
.L_x_32816:
        /* <DEDUP_REMOVED lines=10> */
[----:B------:R-:W-:-:S03]  /*1b00*/  FMUL.FTZ R9, R9, R218 ;  /* 0x000000da09097220 */ /* 0x000fc60000410000 */
[----:B------:R-:W-:Y:S02]  /*1b10*/  PLOP3.LUT P3, PT, P1, PT, PT, 0x8, 0x80 ;  /* 0x000000000080781c */ /* 0x000fe40000f6e170 */
[----:B------:R-:W-:Y:S02]  /*1b20*/  FSEL R21, R9, RZ, !P1 ;  /* 0x000000ff09157208 */ /* 0x000fe40004800000 */
[----:B------:R-:W-:Y:S01]  /*1b30*/  PRMT R9, R16, 0x7632, R9 ;  /* 0x0000763210097816 */ /* 0x000fe20000000009 */
[----:B------:R-:W-:Y:S01]  /*1b40*/  IMAD.MOV.U32 R16, RZ, RZ, R224 ;  /* 0x000000ffff107224 */ /* 0x000fe200078e00e0 */
[----:B------:R-:W-:Y:S01]  /*1b50*/  P2R R10, PR, RZ, 0x8 ;  /* 0x00000008ff0a7803 */ /* 0x000fe20000000000 */
[----:B------:R-:W-:Y:S01]  /*1b60*/  FFMA.FTZ R72, R21, R144, R80 ;  /* 0x0000009015487223 */ /* 0x000fe20000010050 */
        /* <DEDUP_REMOVED lines=9> */
.L_x_32822:
        /* <DEDUP_REMOVED lines=13> */
.L_x_32824:
[----:B------:R-:W-:Y:S05]  /*1cd0*/  BSYNC.RECONVERGENT B1 ;  /* 0x0000000000017941 */ /* 0x000fea0003800200 */
.L_x_32823:
[----:B------:R-:W-:Y:S01]  /*1ce0*/  IMAD.WIDE.U32 R24, R0, -0x326172a9, RZ ;  /* 0xcd9e8d5700187825 */ /* 0x000fe200078e00ff */
[----:B------:R-:W-:Y:S01]  /*1cf0*/  LOP3.LUT R20, R5, UR5, R13, 0x96, !PT ;  /* 0x0000000505147c12 */ /* 0x000fe2000f8e960d */
[----:B------:R-:W-:Y:S02]  /*1d00*/  UIADD3 UR16, UPT, UPT, UR5, 0x76cf5d0a, URZ ;  /* 0x76cf5d0a05107890 */ /* 0x000fe4000fffe0ff */
[----:B------:R-:W-:Y:S02]  /*1d10*/  UIADD3 UR15, UPT, UPT, UR4, 0x3c6ef372, URZ ;  /* 0x3c6ef372040f7890 */ /* 0x000fe4000fffe0ff */
        /* <DEDUP_REMOVED lines=44> */
[----:B------:R-:W-:Y:S01]  /*1fe0*/  IMAD.WIDE.U32 R20, R20, -0x2daee0ad, RZ ;  /* 0xd2511f5314147825 */ /* 0x000fe200078e00ff */
[----:B------:R-:W-:-:S03]  /*1ff0*/  LOP3.LUT R13, R215, R24, R23, 0x96, !PT ;  /* 0x00000018d70d7212 */ /* 0x000fc600078e9617 */
[----:B------:R-:W-:Y:S01]  /*2000*/  IMAD.MOV.U32 R224, RZ, RZ, R22 ;  /* 0x000000ffffe07224 */ /* 0x000fe200078e0016 */
[----:B------:R-:W-:Y:S01]  /*2010*/  LOP3.LUT R12, R12, UR15, R21, 0x96, !PT ;  /* 0x0000000f0c0c7c12 */ /* 0x000fe2000f8e9615 */
[----:B------:R-:W-:Y:S01]  /*2020*/  IMAD.MOV.U32 R23, RZ, RZ, RZ ;  /* 0x000000ffff177224 */ /* 0x000fe200078e00ff */
[----:B------:R-:W-:-:S07]  /*2030*/  MOV R8, R20 ;  /* 0x0000001400087202 */ /* 0x000fce0000000f00 */
.L_x_32821:
[----:B------:R-:W-:Y:S05]  /*2040*/  BSYNC.RECONVERGENT B0 ;  /* 0x0000000000007941 */ /* 0x000fea0003800200 */
.L_x_32820:
        /* <DEDUP_REMOVED lines=23> */
.L_x_32827:
        /* <DEDUP_REMOVED lines=13> */
.L_x_32829:
[----:B------:R-:W-:Y:S05]  /*2290*/  BSYNC.RECONVERGENT B1 ;  /* 0x0000000000017941 */ /* 0x000fea0003800200 */
.L_x_32828:
        /* <DEDUP_REMOVED lines=51> */
[----:B------:R-:W-:Y:S01]  /*25d0*/  IMAD.MOV.U32 R21, RZ, RZ, R8 ;  /* 0x000000ffff157224 */ /* 0x000fe200078e0008 */
[----:B------:R-:W-:Y:S01]  /*25e0*/  MOV R8, R20 ;  /* 0x0000001400087202 */ /* 0x000fe20000000f00 */
[----:B------:R-:W-:-:S07]  /*25f0*/  IMAD.MOV.U32 R22, RZ, RZ, RZ ;  /* 0x000000ffff167224 */ /* 0x000fce00078e00ff */
.L_x_32826:
[----:B------:R-:W-:Y:S05]  /*2600*/  BSYNC.RECONVERGENT B0 ;  /* 0x0000000000007941 */ /* 0x000fea0003800200 */
.L_x_32825:
        /* <DEDUP_REMOVED lines=23> */
.L_x_32832:
        /* <DEDUP_REMOVED lines=13> */
.L_x_32834:
[----:B------:R-:W-:Y:S05]  /*2850*/  BSYNC.RECONVERGENT B1 ;  /* 0x0000000000017941 */ /* 0x000fea0003800200 */
.L_x_32833:
        /* <DEDUP_REMOVED lines=54> */
.L_x_32831:
[----:B------:R-:W-:Y:S05]  /*2bc0*/  BSYNC.RECONVERGENT B0 ;  /* 0x0000000000007941 */ /* 0x000fea0003800200 */
.L_x_32830:
        /* <DEDUP_REMOVED lines=22> */
.L_x_32837:
        /* <DEDUP_REMOVED lines=13> */
.L_x_32839:
[----:B------:R-:W-:Y:S05]  /*2e00*/  BSYNC.RECONVERGENT B1 ;  /* 0x0000000000017941 */ /* 0x000fea0003800200 */
.L_x_32838:
        /* <DEDUP_REMOVED lines=54> */
.L_x_32836:
[----:B------:R-:W-:Y:S05]  /*3170*/  BSYNC.RECONVERGENT B0 ;  /* 0x0000000000007941 */ /* 0x000fea0003800200 */
.L_x_32835:
        /* <DEDUP_REMOVED lines=23> */
.L_x_32842:
        /* <DEDUP_REMOVED lines=13> */
.L_x_32844:
[----:B------:R-:W-:Y:S05]  /*33c0*/  BSYNC.RECONVERGENT B1 ;  /* 0x0000000000017941 */ /* 0x000fea0003800200 */
.L_x_32843:
        /* <DEDUP_REMOVED lines=43> */
[----:B------:R-:W-:Y:S01]  /*3680*/  IMAD.WIDE.U32 R16, R17, -0x326172a9, RZ ;  /* 0xcd9e8d5711107825 */ /* 0x000fe200078e00ff */
[----:B------:R-:W-:-:S04]  /*3690*/  UIADD3 UR15, UPT, UPT, UR5, -0x695add53, URZ ;  /* 0x96a522ad050f7890 */ /* 0x000fc8000fffe0ff */
[----:B------:R-:W-:Y:S01]  /*36a0*/  LOP3.LUT R17, R216, R20, R17, 0x96, !PT ;  /* 0x00000014d8117212 */ /* 0x000fe200078e9611 */
[----:B------:R-:W-:-:S04]  /*36b0*/  IMAD.WIDE.U32 R20, R21, -0x326172a9, RZ ;  /* 0xcd9e8d5715147825 */ /* 0x000fc800078e00ff */
[----:B------:R-:W-:Y:S01]  /*36c0*/  IMAD.MOV.U32 R224, RZ, RZ, R20 ;  /* 0x000000ffffe07224 */ /* 0x000fe200078e0014 */
[----:B------:R-:W-:Y:S01]  /*36d0*/  LOP3.LUT R13, R215, R16, R21, 0x96, !PT ;  /* 0x00000010d70d7212 */ /* 0x000fe200078e9615 */
[----:B------:R-:W-:-:S04]  /*36e0*/  IMAD.WIDE.U32 R16, R17, -0x2daee0ad, RZ ;  /* 0xd2511f5311107825 */ /* 0x000fc800078e00ff */
[----:B------:R-:W-:Y:S01]  /*36f0*/  IMAD.MOV.U32 R20, RZ, RZ, RZ ;  /* 0x000000ffff147224 */ /* 0x000fe200078e00ff */
[----:B------:R-:W-:Y:S01]  /*3700*/  LOP3.LUT R12, R12, UR15, R17, 0x96, !PT ;  /* 0x0000000f0c0c7c12 */ /* 0x000fe2000f8e9611 */
[----:B------:R-:W-:Y:S01]  /*3710*/  IMAD.MOV.U32 R17, RZ, RZ, R8 ;  /* 0x000000ffff117224 */ /* 0x000fe200078e0008 */
[----:B------:R-:W-:-:S07]  /*3720*/  MOV R8, R16 ;  /* 0x0000001000087202 */ /* 0x000fce0000000f00 */
.L_x_32841:
[----:B------:R-:W-:Y:S05]  /*3730*/  BSYNC.RECONVERGENT B0 ;  /* 0x0000000000007941 */ /* 0x000fea0003800200 */
.L_x_32840:
        /* <DEDUP_REMOVED lines=22> */
.L_x_32847:
        /* <DEDUP_REMOVED lines=13> */
.L_x_32849:
[----:B------:R-:W-:Y:S05]  /*3970*/  BSYNC.RECONVERGENT B1 ;  /* 0x0000000000017941 */ /* 0x000fea0003800200 */
.L_x_32848:
        /* <DEDUP_REMOVED lines=54> */
.L_x_32846:
[----:B------:R-:W-:Y:S05]  /*3ce0*/  BSYNC.RECONVERGENT B0 ;  /* 0x0000000000007941 */ /* 0x000fea0003800200 */
.L_x_32845:
        /* <DEDUP_REMOVED lines=23> */
.L_x_32852:
        /* <DEDUP_REMOVED lines=15> */
.L_x_32854:
[----:B------:R-:W-:Y:S05]  /*3f50*/  BSYNC.RECONVERGENT B1 ;  /* 0x0000000000017941 */ /* 0x000fea0003800200 */
.L_x_32853:
        /* <DEDUP_REMOVED lines=50> */
[----:B------:R-:W-:-:S05]  /*4280*/  IMAD.WIDE.U32 R16, R18, -0x2daee0ad, RZ ;  /* 0xd2511f5312107825 */ /* 0x000fca00078e00ff */
[----:B------:R-:W-:Y:S01]  /*4290*/  LOP3.LUT R12, R12, UR15, R17, 0x96, !PT ;  /* 0x0000000f0c0c7c12 */ /* 0x000fe2000f8e9611 */
[----:B------:R-:W-:Y:S01]  /*42a0*/  IMAD.MOV.U32 R17, RZ, RZ, R8 ;  /* 0x000000ffff117224 */ /* 0x000fe200078e0008 */
[----:B------:R-:W-:-:S07]  /*42b0*/  MOV R8, R16 ;  /* 0x0000001000087202 */ /* 0x000fce0000000f00 */
.L_x_32851:
[----:B------:R-:W-:Y:S05]  /*42c0*/  BSYNC.RECONVERGENT B0 ;  /* 0x0000000000007941 */ /* 0x000fea0003800200 */
.L_x_32850:
        /* <DEDUP_REMOVED lines=10> */
.L_x_32815:
        /* <DEDUP_REMOVED lines=16> */
.L_x_32858:
        /* <DEDUP_REMOVED lines=13> */
.L_x_32860:
[----:B------:R-:W-:Y:S05]  /*4540*/  BSYNC.RECONVERGENT B1 ;  /* 0x0000000000017941 */ /* 0x000fea0003800200 */
.L_x_32859:
        /* <DEDUP_REMOVED lines=49> */
[----:B------:R-:W-:Y:S01]  /*4860*/  IMAD.MOV.U32 R21, RZ, RZ, RZ ;  /* 0x000000ffff157224 */ /* 0x000fe200078e00ff */
[----:B------:R-:W-:Y:S01]  /*4870*/  LOP3.LUT R12, R12, UR15, R9, 0x96, !PT ;  /* 0x0000000f0c0c7c12 */ /* 0x000fe2000f8e9609 */
[----:B------:R-:W-:-:S07]  /*4880*/  IMAD.MOV.U32 R9, RZ, RZ, R221 ;  /* 0x000000ffff097224 */ /* 0x000fce00078e00dd */
.L_x_32857:
[----:B------:R-:W-:Y:S05]  /*4890*/  BSYNC.RECONVERGENT B0 ;  /* 0x0000000000007941 */ /* 0x000fea0003800200 */
.L_x_32856:
        /* <DEDUP_REMOVED lines=8> */
[----:B------:R-:W-:Y:S02]  /*4920*/  HFMA2 R22, -RZ, RZ, 0, 1.1920928955078125e-07 ;  /* 0x00000002ff167431 */ /* 0x000fe400000001ff */
[----:B------:R-:W-:Y:S01]  /*4930*/  FSETP.GTU.FTZ.AND P1, PT, R10, R217, PT ;  /* 0x000000d90a00720b */ /* 0x000fe20003f3c000 */
[----:B------:R-:W-:Y:S01]  /*4940*/  FMUL.FTZ R23, R9, R218 ;  /* 0x000000da09177220 */ /* 0x000fe20000410000 */
[----:B------:R-:W-:Y:S01]  /*4950*/  PRMT R9, R16, 0x7632, R9 ;  /* 0x0000763210097816 */ /* 0x000fe20000000009 */
[----:B------:R-:W-:Y:S01]  /*4960*/  IMAD.MOV.U32 R16, RZ, RZ, R224 ;  /* 0x000000ffff107224 */ /* 0x000fe200078e00e0 */
[----:B------:R-:W-:-:S02]  /*4970*/  PLOP3.LUT P3, PT, P1, PT, PT, 0x8, 0x80 ;  /* 0x000000000080781c */ /* 0x000fc40000f6e170 */
        /* <DEDUP_REMOVED lines=11> */
.L_x_32863:
        /* <DEDUP_REMOVED lines=13> */
.L_x_32865:
[----:B------:R-:W-:Y:S05]  /*4b00*/  BSYNC.RECONVERGENT B1 ;  /* 0x0000000000017941 */ /* 0x000fea0003800200 */
.L_x_32864:
        /* <DEDUP_REMOVED lines=13> */
[----:B------:R-:W-:Y:S02]  /*4be0*/  UIADD3 UR16, UPT, UPT, UR5, -0x56f99767, URZ ;  /* 0xa906689905107890 */ /* 0x000fe4000fffe0ff */
[----:B------:R-:W-:Y:S01]  /*4bf0*/  IMAD.MOV.U32 R22, RZ, RZ, RZ ;  /* 0x000000ffff167224 */ /* 0x000fe200078e00ff */
        /* <DEDUP_REMOVED lines=37> */
[----:B------:R-:W-:Y:S02]  /*4e50*/  LOP3.LUT R12, R12, UR15, R21, 0x96, !PT ;  /* 0x0000000f0c0c7c12 */ /* 0x000fe4000f8e9615 */
[----:B------:R-:W-:-:S07]  /*4e60*/  MOV R8, R20 ;  /* 0x0000001400087202 */ /* 0x000fce0000000f00 */
.L_x_32862:
[----:B------:R-:W-:Y:S05]  /*4e70*/  BSYNC.RECONVERGENT B0 ;  /* 0x0000000000007941 */ /* 0x000fea0003800200 */
.L_x_32861:
        /* <DEDUP_REMOVED lines=22> */
.L_x_32868:
        /* <DEDUP_REMOVED lines=13> */
.L_x_32870:
[----:B------:R-:W-:Y:S05]  /*50b0*/  BSYNC.RECONVERGENT B1 ;  /* 0x0000000000017941 */ /* 0x000fea0003800200 */
.L_x_32869:
        /* <DEDUP_REMOVED lines=51> */
[----:B------:R-:W-:Y:S01]  /*53f0*/  MOV R8, R24 ;  /* 0x0000001800087202 */ /* 0x000fe20000000f00 */
[----:B------:R-:W-:Y:S01]  /*5400*/  IMAD.MOV.U32 R24, RZ, RZ, RZ ;  /* 0x000000ffff187224 */ /* 0x000fe200078e00ff */
[----:B------:R-:W-:-:S07]  /*5410*/  LOP3.LUT R12, R12, UR15, R25, 0x96, !PT ;  /* 0x0000000f0c0c7c12 */ /* 0x000fce000f8e9619 */
.L_x_32867:
[----:B------:R-:W-:Y:S05]  /*5420*/  BSYNC.RECONVERGENT B0 ;  /* 0x0000000000007941 */ /* 0x000fea0003800200 */
.L_x_32866:
        /* <DEDUP_REMOVED lines=22> */
.L_x_32873:
        /* <DEDUP_REMOVED lines=13> */
.L_x_32875:
[----:B------:R-:W-:Y:S05]  /*5660*/  BSYNC.RECONVERGENT B1 ;  /* 0x0000000000017941 */ /* 0x000fea0003800200 */
.L_x_32874:
        /* <DEDUP_REMOVED lines=54> */
.L_x_32872:
[----:B------:R-:W-:Y:S05]  /*59d0*/  BSYNC.RECONVERGENT B0 ;  /* 0x0000000000007941 */ /* 0x000fea0003800200 */
.L_x_32871:
[----:B------:R-:W-:Y:S01]  /*59e0*/  ISETP.NE.AND P4, PT, R26, 0x1, PT ;  /* 0x000000011a00780c */ /* 0x000fe20003f85270 */
[----:B------:R-:W-:Y:S01]  /*59f0*/  IMAD.U32 R20, R17, 0x10000, RZ ;  /* 0x0001000011147824 */ /* 0x000fe200078e00ff */
[----:B------:R-:W-:Y:S01]  /*5a00*/  I2FP.F32.U32 R25, R16 ;  /* 0x0000001000197245 */ /* 0x000fe20000201000 */
[----:B------:R-:W-:Y:S01]  /*5a10*/  BSSY.RECONVERGENT B0, `(.L_x_32876) ;  /* 0x0000056000007945 */ /* 0x000fe20003800200 */
[----:B------:R-:W-:Y:S02]  /*5a20*/  IMAD.MOV.U32 R24, RZ, RZ, R224 ;  /* 0x000000ffff187224 */ /* 0x000fe400078e00e0 */
[----:B------:R-:W-:Y:S01]  /*5a30*/  FMUL.FTZ R17, R20, R11 ;  /* 0x0000000b14117220 */ /* 0x000fe20000410000 */
[----:B------:R-:W-:Y:S01]  /*5a40*/  FFMA.FTZ R16, R25, R252, 1.1641532182693481445e-10 ;  /* 0x2f00000019107423 */ /* 0x000fe200000100fc */
[----:B------:R-:W-:Y:S02]  /*5a50*/  HFMA2 R25, -RZ, RZ, 0, 1.1920928955078125e-07 ;  /* 0x00000002ff197431 */ /* 0x000fe400000001ff */
[----:B------:R-:W-:-:S02]  /*5a60*/  FMUL.FTZ R17, R17, R218 ;  /* 0x000000da11117220 */ /* 0x000fc40000410000 */
        /* <DEDUP_REMOVED lines=12> */
.L_x_32878:
        /* <DEDUP_REMOVED lines=13> */
.L_x_32880:
[----:B------:R-:W-:Y:S05]  /*5c00*/  BSYNC.RECONVERGENT B1 ;  /* 0x0000000000017941 */ /* 0x000fea0003800200 */
.L_x_32879:
        /* <DEDUP_REMOVED lines=54> */
.L_x_32877:
[----:B------:R-:W-:Y:S05]  /*5f70*/  BSYNC.RECONVERGENT B0 ;  /* 0x0000000000007941 */ /* 0x000fea0003800200 */
.L_x_32876:
        /* <DEDUP_REMOVED lines=22> */
.L_x_32883:
        /* <DEDUP_REMOVED lines=13> */
.L_x_32885:
[----:B------:R-:W-:Y:S05]  /*61b0*/  BSYNC.RECONVERGENT B1 ;  /* 0x0000000000017941 */ /* 0x000fea0003800200 */
.L_x_32884:
        /* <DEDUP_REMOVED lines=52> */
[----:B------:R-:W-:Y:S02]  /*6500*/  LOP3.LUT R12, R12, UR15, R25, 0x96, !PT ;  /* 0x0000000f0c0c7c12 */ /* 0x000fe4000f8e9619 */
[----:B------:R-:W-:-:S07]  /*6510*/  MOV R8, R24 ;  /* 0x0000001800087202 */ /* 0x000fce0000000f00 */
.L_x_32882:
[----:B------:R-:W-:Y:S05]  /*6520*/  BSYNC.RECONVERGENT B0 ;  /* 0x0000000000007941 */ /* 0x000fea0003800200 */
.L_x_32881:
        /* <DEDUP_REMOVED lines=21> */
.L_x_32888:
        /* <DEDUP_REMOVED lines=13> */
.L_x_32890:
[----:B------:R-:W-:Y:S05]  /*6750*/  BSYNC.RECONVERGENT B1 ;  /* 0x0000000000017941 */ /* 0x000fea0003800200 */
.L_x_32889:
        /* <DEDUP_REMOVED lines=54> */
.L_x_32887:
[----:B------:R-:W-:Y:S05]  /*6ac0*/  BSYNC.RECONVERGENT B0 ;  /* 0x0000000000007941 */ /* 0x000fea0003800200 */
.L_x_32886:
[----:B------:R-:W-:Y:S01]  /*6ad0*/  I2FP.F32.U32 R25, R18 ;  /* 0x0000001200197245 */ /* 0x000fe20000201000 */
[----:B------:R-:W-:Y:S01]  /*6ae0*/  IMAD.U32 R24, R19, 0x10000, RZ ;  /* 0x0001000013187824 */ /* 0x000fe200078e00ff */
        /* <DEDUP_REMOVED lines=20> */
.L_x_32893:
        /* <DEDUP_REMOVED lines=15> */
.L_x_32895:
[----:B------:R-:W-:Y:S05]  /*6d20*/  BSYNC.RECONVERGENT B1 ;  /* 0x0000000000017941 */ /* 0x000fea0003800200 */
.L_x_32894:
        /* <DEDUP_REMOVED lines=52> */
[----:B------:R-:W-:Y:S01]  /*7070*/  MOV R8, R24 ;  /* 0x0000001800087202 */ /* 0x000fe20000000f00 */
[----:B------:R-:W-:-:S07]  /*7080*/  IMAD.MOV.U32 R24, RZ, RZ, RZ ;  /* 0x000000ffff187224 */ /* 0x000fce00078e00ff */
.L_x_32892:
[----:B------:R-:W-:Y:S05]  /*7090*/  BSYNC.RECONVERGENT B0 ;  /* 0x0000000000007941 */ /* 0x000fea0003800200 */
.L_x_32891:
        /* <DEDUP_REMOVED lines=16> */
.L_x_32855:
[----:B------:R-:W0:Y:S01]  /*71a0*/  LDC.64 R230, c[0x0][0x3a8] ;  /* 0x0000ea00ffe67b82 */ /* 0x000e220000000a00 */
[----:B------:R-:W-:Y:S02]  /*71b0*/  SEL R18, RZ, 0x1000000, !P6 ;  /* 0x01000000ff127807 */ /* 0x000fe40007000000 */
        /* <DEDUP_REMOVED lines=8> */
[----:B------:R-:W-:Y:S02]  /*7240*/  SEL R9, RZ, 0x100, !P5 ;  /* 0x00000100ff097807 */ /* 0x000fe40006800000 */
[C---:B------:R-:W-:Y:S02]  /*7250*/  IADD3 R223, PT, PT, R6.reuse, 0x20, RZ ;  /* 0x0000002006df7810 */ /* 0x040fe40007ffe0ff */
[----:B------:R-:W-:Y:S02]  /*7260*/  LOP3.LUT R9, R9, R18, R10, 0xfe, !PT ;  /* 0x0000001209097212 */ /* 0x000fe400078efe0a */
[----:B------:R-:W-:Y:S01]  /*7270*/  SEL R18, RZ, 0x1, !P3 ;  /* 0x00000001ff127807 */ /* 0x000fe20005800000 */
[----:B0-----:R-:W-:Y:S01]  /*7280*/  IMAD.WIDE.U32 R16, R6, 0x20, R230 ;  /* 0x0000002006107825 */ /* 0x001fe200078e00e6 */
[----:B------:R-:W-:-:S02]  /*7290*/  SEL R10, RZ, 0x1, !P6 ;  /* 0x00000001ff0a7807 */ /* 0x000fc40007000000 */
[----:B------:R-:W-:Y:S02]  /*72a0*/  LOP3.LUT R19, R19, R18, RZ, 0xfc, !PT ;  /* 0x0000001213137212 */ /* 0x000fe400078efcff */
[----:B------:R-:W-:Y:S01]  /*72b0*/  STG.E.128 desc[UR6][R16.64], R72 ;  /* 0x0000004810007986 */ /* 0x000fe2000c101d06 */
[----:B------:R-:W-:Y:S01]  /*72c0*/  LOP3.LUT R18, R9, R10, RZ, 0xfc, !PT ;  /* 0x0000000a09127212 */ /* 0x000fe200078efcff */
[----:B-1----:R-:W-:Y:S02]  /*72d0*/  IMAD.WIDE.U32 R20, R6, 0x8, R228 ;  /* 0x0000000806147825 */ /* 0x002fe400078e00e4 */
[----:B------:R0:W-:Y:S04]  /*72e0*/  STG.E.128 desc[UR6][R16.64+0x10], R68 ;  /* 0x0000104410007986 */ /* 0x0001e8000c101d06 */
[----:B------:R1:W-:Y:S01]  /*72f0*/  STG.E.64 desc[UR6][R20.64], R18 ;  /* 0x0000001214007986 */ /* 0x0003e2000c101b06 */
[----:B0-----:R-:W0:Y:S02]  /*7300*/  @P0 LDC.64 R16, c[0x0][0x3a0] ;  /* 0x0000e800ff100b82 */ /* 0x001e240000000a00 */
        /* <DEDUP_REMOVED lines=22> */
.L_x_32899:
        /* <DEDUP_REMOVED lines=13> */
.L_x_32901:
[----:B------:R-:W-:Y:S05]  /*7540*/  BSYNC.RECONVERGENT B1 ;  /* 0x0000000000017941 */ /* 0x000fea0003800200 */
.L_x_32900:
        /* <DEDUP_REMOVED lines=50> */
[----:B------:R-:W-:-:S03]  /*7870*/  IMAD.WIDE.U32 R20, R9, -0x2daee0ad, RZ ;  /* 0xd2511f5309147825 */ /* 0x000fc600078e00ff */
[----:B------:R-:W-:Y:S01]  /*7880*/  MOV R9, R20 ;  /* 0x0000001400097202 */ /* 0x000fe20000000f00 */
[----:B------:R-:W-:Y:S01]  /*7890*/  IMAD.MOV.U32 R20, RZ, RZ, RZ ;  /* 0x000000ffff147224 */ /* 0x000fe200078e00ff */
[----:B------:R-:W-:-:S07]  /*78a0*/  LOP3.LUT R12, R12, UR15, R21, 0x96, !PT ;  /* 0x0000000f0c0c7c12 */ /* 0x000fce000f8e9615 */
.L_x_32898:
[----:B------:R-:W-:Y:S05]  /*78b0*/  BSYNC.RECONVERGENT B0 ;  /* 0x0000000000007941 */ /* 0x000fea0003800200 */
.L_x_32897:
[----:B------:R-:W-:Y:S01]  /*78c0*/  I2FP.F32.U32 R21, R10 ;  /* 0x0000000a00157245 */ /* 0x000fe20000201000 */
[----:B------:R-:W-:Y:S01]  /*78d0*/  BSSY.RECONVERGENT B0, `(.L_x_32902) ;  /* 0x000005c000007945 */ /* 0x000fe20003800200 */
[----:B-----5:R-:W-:Y:S02]  /*78e0*/  SHF.L.U32 R10, R16, 0x10, RZ ;  /* 0x00000010100a7819 */ /* 0x020fe400000006ff */
[----:B------:R-:W-:Y:S01]  /*78f0*/  ISETP.NE.AND P2, PT, R20, 0x1, PT ;  /* 0x000000011400780c */ /* 0x000fe20003f45270 */
[----:B------:R-:W-:Y:S01]  /*7900*/  FFMA.FTZ R8, R21, R252, 1.1641532182693481445e-10 ;  /* 0x2f00000015087423 */ /* 0x000fe200000100fc */
[----:B------:R-:W-:Y:S01]  /*7910*/  LOP3.LUT R7, R7, 0xfffffffb, RZ, 0xc0, !PT ;  /* 0xfffffffb07077812 */ /* 0x000fe200078ec0ff */
[----:B------:R-:W-:Y:S01]  /*7920*/  FMUL.FTZ R21, R10, R11 ;  /* 0x0000000b0a157220 */ /* 0x000fe20000410000 */
[----:B------:R-:W-:Y:S02]  /*7930*/  IMAD.MOV.U32 R10, RZ, RZ, R224 ;  /* 0x000000ffff0a7224 */ /* 0x000fe400078e00e0 */
[----:B------:R-:W-:Y:S01]  /*7940*/  FSETP.GTU.FTZ.AND P1, PT, R8, R217, PT ;  /* 0x000000d90800720b */ /* 0x000fe20003f3c000 */
[----:B------:R-:W-:Y:S01]  /*7950*/  FMUL.FTZ R21, R21, R218 ;  /* 0x000000da15157220 */ /* 0x000fe20000410000 */
[----:B------:R-:W-:Y:S01]  /*7960*/  PRMT R8, R16, 0x7632, R8 ;  /* 0x0000763210087816 */ /* 0x000fe20000000008 */
[----:B------:R-:W-:-:S03]  /*7970*/  IMAD.MOV.U32 R16, RZ, RZ, 0x2 ;  /* 0x00000002ff107424 */ /* 0x000fc600078e00ff */
        /* <DEDUP_REMOVED lines=13> */
.L_x_32904:
        /* <DEDUP_REMOVED lines=13> */
.L_x_32906:
[----:B------:R-:W-:Y:S05]  /*7b20*/  BSYNC.RECONVERGENT B1 ;  /* 0x0000000000017941 */ /* 0x000fea0003800200 */
.L_x_32905:
        /* <DEDUP_REMOVED lines=50> */
[----:B------:R-:W-:Y:S01]  /*7e50*/  IMAD.WIDE.U32 R20, R10, -0x2daee0ad, RZ ;  /* 0xd2511f530a147825 */ /* 0x000fe200078e00ff */
[----:B------:R-:W-:-:S03]  /*7e60*/  MOV R10, R9 ;  /* 0x00000009000a7202 */ /* 0x000fc60000000f00 */
[----:B------:R-:W-:Y:S01]  /*7e70*/  IMAD.MOV.U32 R9, RZ, RZ, R20 ;  /* 0x000000ffff097224 */ /* 0x000fe200078e0014 */
[----:B------:R-:W-:-:S07]  /*7e80*/  LOP3.LUT R12, R12, UR15, R21, 0x96, !PT ;  /* 0x0000000f0c0c7c12 */ /* 0x000fce000f8e9615 */
.L_x_32903:
[----:B------:R-:W-:Y:S05]  /*7e90*/  BSYNC.RECONVERGENT B0 ;  /* 0x0000000000007941 */ /* 0x000fea0003800200 */
.L_x_32902:
[----:B------:R-:W-:Y:S01]  /*7ea0*/  I2FP.F32.U32 R21, R10 ;  /* 0x0000000a00157245 */ /* 0x000fe20000201000 */
[----:B------:R-:W-:Y:S01]  /*7eb0*/  BSSY.RECONVERGENT B0, `(.L_x_32907) ;  /* 0x000005b000007945 */ /* 0x000fe20003800200 */
[----:B------:R-:W-:Y:S01]  /*7ec0*/  SHF.L.U32 R10, R8, 0x10, RZ ;  /* 0x00000010080a7819 */ /* 0x000fe200000006ff */
[----:B------:R-:W-:Y:S01]  /*7ed0*/  IMAD.MOV.U32 R20, RZ, RZ, 0x2 ;  /* 0x00000002ff147424 */ /* 0x000fe200078e00ff */
[----:B------:R-:W-:Y:S01]  /*7ee0*/  ISETP.NE.AND P2, PT, R16, 0x1, PT ;  /* 0x000000011000780c */ /* 0x000fe20003f45270 */
[----:B------:R-:W-:Y:S01]  /*7ef0*/  FFMA.FTZ R8, R21, R252, 1.1641532182693481445e-10 ;  /* 0x2f00000015087423 */ /* 0x000fe200000100fc */
[----:B------:R-:W-:Y:S01]  /*7f00*/  LOP3.LUT R7, R7, 0xfffffffd, RZ, 0xc0, !PT ;  /* 0xfffffffd07077812 */ /* 0x000fe200078ec0ff */
[----:B------:R-:W-:-:S03]  /*7f10*/  FMUL.FTZ R21, R10, R11 ;  /* 0x0000000b0a157220 */ /* 0x000fc60000410000 */
[----:B------:R-:W-:Y:S01]  /*7f20*/  FSETP.GTU.FTZ.AND P1, PT, R8, R217, PT ;  /* 0x000000d90800720b */ /* 0x000fe20003f3c000 */
        /* <DEDUP_REMOVED lines=15> */
.L_x_32909:
        /* <DEDUP_REMOVED lines=13> */
.L_x_32911:
[----:B------:R-:W-:Y:S05]  /*80f0*/  BSYNC.RECONVERGENT B1 ;  /* 0x0000000000017941 */ /* 0x000fea0003800200 */
.L_x_32910:
        /* <DEDUP_REMOVED lines=52> */
[----:B------:R-:W-:Y:S01]  /*8440*/  LOP3.LUT R12, R12, UR15, R21, 0x96, !PT ;  /* 0x0000000f0c0c7c12 */ /* 0x000fe2000f8e9615 */
[----:B------:R-:W-:-:S07]  /*8450*/  IMAD.MOV.U32 R20, RZ, RZ, RZ ;  /* 0x000000ffff147224 */ /* 0x000fce00078e00ff */
.L_x_32908:
[----:B------:R-:W-:Y:S05]  /*8460*/  BSYNC.RECONVERGENT B0 ;  /* 0x0000000000007941 */ /* 0x000fea0003800200 */
.L_x_32907:
[----:B------:R-:W-:Y:S01]  /*8470*/  I2FP.F32.U32 R21, R8 ;  /* 0x0000000800157245 */ /* 0x000fe20000201000 */
[----:B------:R-:W-:Y:S01]  /*8480*/  BSSY.RECONVERGENT B0, `(.L_x_32912) ;  /* 0x000005a000007945 */ /* 0x000fe20003800200 */
[----:B------:R-:W-:Y:S01]  /*8490*/  SHF.L.U32 R10, R17, 0x10, RZ ;  /* 0x00000010110a7819 */ /* 0x000fe200000006ff */
[----:B------:R-:W-:Y:S01]  /*84a0*/  IMAD.MOV.U32 R16, RZ, RZ, 0x2 ;  /* 0x00000002ff107424 */ /* 0x000fe200078e00ff */
[----:B------:R-:W-:Y:S01]  /*84b0*/  ISETP.NE.AND P2, PT, R20, 0x1, PT ;  /* 0x000000011400780c */ /* 0x000fe20003f45270 */
[----:B------:R-:W-:Y:S02]  /*84c0*/  FFMA.FTZ R8, R21, R252, 1.1641532182693481445e-10 ;  /* 0x2f00000015087423 */ /* 0x000fe400000100fc */
[----:B------:R-:W-:Y:S01]  /*84d0*/  FMUL.FTZ R21, R10, R11 ;  /* 0x0000000b0a157220 */ /* 0x000fe20000410000 */
[----:B------:R-:W-:Y:S02]  /*84e0*/  IMAD.MOV.U32 R10, RZ, RZ, R224 ;  /* 0x000000ffff0a7224 */ /* 0x000fe400078e00e0 */
[----:B------:R-:W-:Y:S01]  /*84f0*/  FSETP.GTU.FTZ.AND P1, PT, R8, R217, PT ;  /* 0x000000d90800720b */ /* 0x000fe20003f3c000 */
[----:B------:R-:W-:Y:S01]  /*8500*/  FMUL.FTZ R21, R21, R218 ;  /* 0x000000da15157220 */ /* 0x000fe20000410000 */
[----:B------:R-:W-:-:S04]  /*8510*/  PRMT R8, R17, 0x7632, R8 ;  /* 0x0000763211087816 */ /* 0x000fc80000000008 */
        /* <DEDUP_REMOVED lines=12> */
.L_x_32914:
        /* <DEDUP_REMOVED lines=13> */
.L_x_32916:
[----:B------:R-:W-:Y:S05]  /*86b0*/  BSYNC.RECONVERGENT B1 ;  /* 0x0000000000017941 */ /* 0x000fea0003800200 */
.L_x_32915:
        /* <DEDUP_REMOVED lines=54> */
.L_x_32913:
[----:B------:R-:W-:Y:S05]  /*8a20*/  BSYNC.RECONVERGENT B0 ;  /* 0x0000000000007941 */ /* 0x000fea0003800200 */
.L_x_32912:
        /* <DEDUP_REMOVED lines=22> */
.L_x_32919:
        /* <DEDUP_REMOVED lines=13> */
.L_x_32921:
[----:B------:R-:W-:Y:S05]  /*8c60*/  BSYNC.RECONVERGENT B1 ;  /* 0x0000000000017941 */ /* 0x000fea0003800200 */
.L_x_32920:
        /* <DEDUP_REMOVED lines=54> */
.L_x_32918:
[----:B------:R-:W-:Y:S05]  /*8fd0*/  BSYNC.RECONVERGENT B0 ;  /* 0x0000000000007941 */ /* 0x000fea0003800200 */
.L_x_32917:
        /* <DEDUP_REMOVED lines=23> */
.L_x_32924:
        /* <DEDUP_REMOVED lines=13> */
.L_x_32926:
[----:B------:R-:W-:Y:S05]  /*9220*/  BSYNC.RECONVERGENT B1 ;  /* 0x0000000000017941 */ /* 0x000fea0003800200 */
.L_x_32925:
        /* <DEDUP_REMOVED lines=54> */
.L_x_32923:
[----:B------:R-:W-:Y:S05]  /*9590*/  BSYNC.RECONVERGENT B0 ;  /* 0x0000000000007941 */ /* 0x000fea0003800200 */
.L_x_32922:
        /* <DEDUP_REMOVED lines=22> */
.L_x_32929:
        /* <DEDUP_REMOVED lines=13> */
.L_x_32931:
[----:B------:R-:W-:Y:S05]  /*97d0*/  BSYNC.RECONVERGENT B1 ;  /* 0x0000000000017941 */ /* 0x000fea0003800200 */
.L_x_32930:
        /* <DEDUP_REMOVED lines=54> */
.L_x_32928:
[----:B------:R-:W-:Y:S05]  /*9b40*/  BSYNC.RECONVERGENT B0 ;  /* 0x0000000000007941 */ /* 0x000fea0003800200 */
.L_x_32927:
        /* <DEDUP_REMOVED lines=23> */
.L_x_32934:
        /* <DEDUP_REMOVED lines=15> */
.L_x_32936:
[----:B------:R-:W-:Y:S05]  /*9db0*/  BSYNC.RECONVERGENT B1 ;  /* 0x0000000000017941 */ /* 0x000fea0003800200 */
.L_x_32935:
        /* <DEDUP_REMOVED lines=40> */
[----:B------:R-:W-:-:S03]  /*a040*/  UIADD3 UR15, UPT, UPT, UR5, -0x24c28bd8, URZ ;  /* 0xdb3d7428050f7890 */ /* 0x000fc6000fffe0ff */
[----:B------:R-:W-:Y:S01]  /*a050*/  IMAD.WIDE.U32 R20, R20, -0x326172a9, RZ ;  /* 0xcd9e8d5714147825 */ /* 0x000fe200078e00ff */
[----:B------:R-:W-:-:S04]  /*a060*/  LOP3.LUT R12, R213, R12, R17, 0x96, !PT ;  /* 0x0000000cd50c7212 */ /* 0x000fc800078e9611 */
[----:B------:R-:W-:Y:S01]  /*a070*/  LOP3.LUT R16, R216, R16, R21, 0x96, !PT ;  /* 0x00000010d8107212 */ /* 0x000fe200078e9615 */
[----:B------:R-:W-:-:S04]  /*a080*/  IMAD.WIDE.U32 R12, R12, -0x2daee0ad, RZ ;  /* 0xd2511f530c0c7825 */ /* 0x000fc800078e00ff */
[----:B------:R-:W-:Y:S01]  /*a090*/  IMAD.WIDE.U32 R16, R16, -0x2daee0ad, RZ ;  /* 0xd2511f5310107825 */ /* 0x000fe200078e00ff */
[----:B------:R-:W-:Y:S01]  /*a0a0*/  LOP3.LUT R18, R18, UR15, R13, 0x96, !PT ;  /* 0x0000000f12127c12 */ /* 0x000fe2000f8e960d */
[----:B------:R-:W-:-:S04]  /*a0b0*/  UIADD3 UR15, UPT, UPT, UR5, -0x695add53, URZ ;  /* 0x96a522ad050f7890 */ /* 0x000fc8000fffe0ff */
[----:B------:R-:W-:Y:S02]  /*a0c0*/  IMAD.WIDE.U32 R18, R18, -0x326172a9, RZ ;  /* 0xcd9e8d5712127825 */ /* 0x000fe400078e00ff */
[----:B------:R-:W-:Y:S02]  /*a0d0*/  LOP3.LUT R12, R12, UR15, R17, 0x96, !PT ;  /* 0x0000000f0c0c7c12 */ /* 0x000fe4000f8e9611 */
[----:B------:R-:W-:Y:S01]  /*a0e0*/  MOV R17, R9 ;  /* 0x0000000900117202 */ /* 0x000fe20000000f00 */
[----:B------:R-:W-:Y:S01]  /*a0f0*/  IMAD.MOV.U32 R224, RZ, RZ, R18 ;  /* 0x000000ffffe07224 */ /* 0x000fe200078e0012 */
[----:B------:R-:W-:Y:S01]  /*a100*/  LOP3.LUT R13, R215, R20, R19, 0x96, !PT ;  /* 0x00000014d70d7212 */ /* 0x000fe200078e9613 */
[----:B------:R-:W-:-:S07]  /*a110*/  IMAD.MOV.U32 R9, RZ, RZ, R16 ;  /* 0x000000ffff097224 */ /* 0x000fce00078e0010 */
.L_x_32933:
[----:B------:R-:W-:Y:S05]  /*a120*/  BSYNC.RECONVERGENT B0 ;  /* 0x0000000000007941 */ /* 0x000fea0003800200 */
.L_x_32932:
        /* <DEDUP_REMOVED lines=10> */
.L_x_32896:
        /* <DEDUP_REMOVED lines=16> */
.L_x_32940:
        /* <DEDUP_REMOVED lines=13> */
.L_x_32942:
[----:B------:R-:W-:Y:S05]  /*a3a0*/  BSYNC.RECONVERGENT B1 ;  /* 0x0000000000017941 */ /* 0x000fea0003800200 */
.L_x_32941:
        /* <DEDUP_REMOVED lines=54> */
.L_x_32939:
[----:B------:R-:W-:Y:S05]  /*a710*/  BSYNC.RECONVERGENT B0 ;  /* 0x0000000000007941 */ /* 0x000fea0003800200 */
.L_x_32938:
[----:B------:R-:W-:Y:S01]  /*a720*/  I2FP.F32.U32 R21, R10 ;  /* 0x0000000a00157245 */ /* 0x000fe20000201000 */
[----:B------:R-:W-:Y:S01]  /*a730*/  BSSY.RECONVERGENT B0, `(.L_x_32943) ;  /* 0x000005b000007945 */ /* 0x000fe20003800200 */
[----:B------:R-:W-:Y:S01]  /*a740*/  ISETP.NE.AND P2, PT, R20, 0x1, PT ;  /* 0x000000011400780c */ /* 0x000fe20003f45270 */
[----:B------:R-:W-:Y:S01]  /*a750*/  IMAD.MOV.U32 R10, RZ, RZ, R224 ;  /* 0x000000ffff0a7224 */ /* 0x000fe200078e00e0 */
[----:B------:R-:W-:Y:S01]  /*a760*/  LOP3.LUT R7, R7, 0xfffffffb, RZ, 0xc0, !PT ;  /* 0xfffffffb07077812 */ /* 0x000fe200078ec0ff */
[----:B------:R-:W-:-:S05]  /*a770*/  FFMA.FTZ R8, R21, R252, 1.1641532182693481445e-10 ;  /* 0x2f00000015087423 */ /* 0x000fca00000100fc */
[----:B------:R-:W-:Y:S02]  /*a780*/  FSETP.GTU.FTZ.AND P1, PT, R8, R217, PT ;  /* 0x000000d90800720b */ /* 0x000fe40003f3c000 */
[----:B-----5:R-:W-:Y:S02]  /*a790*/  SHF.L.U32 R8, R16, 0x10, RZ ;  /* 0x0000001010087819 */ /* 0x020fe400000006ff */
[----:B------:R-:W-:-:S03]  /*a7a0*/  PLOP3.LUT P3, PT, P1, PT, PT, 0x8, 0x80 ;  /* 0x000000000080781c */ /* 0x000fc60000f6e170 */
[----:B------:R-:W-:Y:S01]  /*a7b0*/  FMUL.FTZ R21, R8, R11 ;  /* 0x0000000b08157220 */ /* 0x000fe20000410000 */
[----:B------:R-:W-:Y:S01]  /*a7c0*/  PRMT R8, R16, 0x7632, R8 ;  /* 0x0000763210087816 */ /* 0x000fe20000000008 */
[----:B------:R-:W-:Y:S02]  /*a7d0*/  IMAD.MOV.U32 R16, RZ, RZ, 0x2 ;  /* 0x00000002ff107424 */ /* 0x000fe400078e00ff */
[----:B------:R-:W-:-:S05]  /*a7e0*/  FMUL.FTZ R21, R21, R218 ;  /* 0x000000da15157220 */ /* 0x000fca0000410000 */
[----:B------:R-:W-:Y:S02]  /*a7f0*/  FSEL R22, R21, RZ, !P1 ;  /* 0x000000ff15167208 */ /* 0x000fe40004800000 */
        /* <DEDUP_REMOVED lines=10> */
.L_x_32945:
        /* <DEDUP_REMOVED lines=13> */
.L_x_32947:
[----:B------:R-:W-:Y:S05]  /*a970*/  BSYNC.RECONVERGENT B1 ;  /* 0x0000000000017941 */ /* 0x000fea0003800200 */
.L_x_32946:
        /* <DEDUP_REMOVED lines=54> */
.L_x_32944:
[----:B------:R-:W-:Y:S05]  /*ace0*/  BSYNC.RECONVERGENT B0 ;  /* 0x0000000000007941 */ /* 0x000fea0003800200 */
.L_x_32943:
[----:B------:R-:W-:Y:S01]  /*acf0*/  I2FP.F32.U32 R21, R10 ;  /* 0x0000000a00157245 */ /* 0x000fe20000201000 */
[----:B------:R-:W-:Y:S01]  /*ad00*/  BSSY.RECONVERGENT B0, `(.L_x_32948) ;  /* 0x000005a000007945 */ /* 0x000fe20003800200 */
[----:B------:R-:W-:Y:S01]  /*ad10*/  ISETP.NE.AND P2, PT, R16, 0x1, PT ;  /* 0x000000011000780c */ /* 0x000fe20003f45270 */
[----:B------:R-:W-:Y:S01]  /*ad20*/  IMAD.MOV.U32 R23, RZ, RZ, 0x2 ;  /* 0x00000002ff177424 */ /* 0x000fe200078e00ff */
[----:B------:R-:W-:Y:S01]  /*ad30*/  SHF.L.U32 R8, R8, 0x10, RZ ;  /* 0x0000001008087819 */ /* 0x000fe200000006ff */
[----:B------:R-:W-:Y:S01]  /*ad40*/  FFMA.FTZ R10, R21, R252, 1.1641532182693481445e-10 ;  /* 0x2f000000150a7423 */ /* 0x000fe200000100fc */
[----:B------:R-:W-:-:S03]  /*ad50*/  LOP3.LUT R7, R7, 0xfffffffd, RZ, 0xc0, !PT ;  /* 0xfffffffd07077812 */ /* 0x000fc600078ec0ff */
[----:B------:R-:W-:Y:S01]  /*ad60*/  FMUL.FTZ R21, R8, R11 ;  /* 0x0000000b08157220 */ /* 0x000fe20000410000 */
[----:B------:R-:W-:Y:S01]  /*ad70*/  FSETP.GTU.FTZ.AND P1, PT, R10, R217, PT ;  /* 0x000000d90a00720b */ /* 0x000fe20003f3c000 */
[----:B------:R-:W-:Y:S02]  /*ad80*/  IMAD.MOV.U32 R8, RZ, RZ, R224 ;  /* 0x000000ffff087224 */ /* 0x000fe400078e00e0 */
        /* <DEDUP_REMOVED lines=13> */
.L_x_32950:
        /* <DEDUP_REMOVED lines=13> */
.L_x_32952:
[----:B------:R-:W-:Y:S05]  /*af30*/  BSYNC.RECONVERGENT B1 ;  /* 0x0000000000017941 */ /* 0x000fea0003800200 */
.L_x_32951:
        /* <DEDUP_REMOVED lines=54> */
.L_x_32949:
[----:B------:R-:W-:Y:S05]  /*b2a0*/  BSYNC.RECONVERGENT B0 ;  /* 0x0000000000007941 */ /* 0x000fea0003800200 */
.L_x_32948:
[----:B------:R-:W-:Y:S01]  /*b2b0*/  I2FP.F32.U32 R21, R8 ;  /* 0x0000000800157245 */ /* 0x000fe20000201000 */
[----:B------:R-:W-:Y:S01]  /*b2c0*/  BSSY.RECONVERGENT B0, `(.L_x_32953) ;  /* 0x0000059000007945 */ /* 0x000fe20003800200 */
[----:B------:R-:W-:Y:S01]  /*b2d0*/  ISETP.NE.AND P3, PT, R23, 0x1, PT ;  /* 0x000000011700780c */ /* 0x000fe20003f65270 */
[----:B------:R-:W-:Y:S02]  /*b2e0*/  IMAD.MOV.U32 R16, RZ, RZ, 0x2 ;  /* 0x00000002ff107424 */ /* 0x000fe400078e00ff */
[----:B------:R-:W-:Y:S01]  /*b2f0*/  FFMA.FTZ R8, R21, R252, 1.1641532182693481445e-10 ;  /* 0x2f00000015087423 */ /* 0x000fe200000100fc */
[----:B------:R-:W-:-:S04]  /*b300*/  IMAD.MOV.U32 R10, RZ, RZ, R224 ;  /* 0x000000ffff0a7224 */ /* 0x000fc800078e00e0 */
[----:B------:R-:W-:Y:S02]  /*b310*/  FSETP.GTU.FTZ.AND P2, PT, R8, R217, PT ;  /* 0x000000d90800720b */ /* 0x000fe40003f5c000 */
[----:B------:R-:W-:Y:S02]  /*b320*/  SHF.L.U32 R8, R17, 0x10, RZ ;  /* 0x0000001011087819 */ /* 0x000fe400000006ff */
[----:B------:R-:W-:-:S03]  /*b330*/  PLOP3.LUT P1, PT, P2, PT, PT, 0x8, 0x80 ;  /* 0x000000000080781c */ /* 0x000fc6000172e170 */
[----:B------:R-:W-:Y:S01]  /*b340*/  FMUL.FTZ R21, R8, R11 ;  /* 0x0000000b08157220 */ /* 0x000fe20000410000 */
[----:B------:R-:W-:-:S03]  /*b350*/  PRMT R8, R17, 0x7632, R8 ;  /* 0x0000763211087816 */ /* 0x000fc60000000008 */
[----:B------:R-:W-:-:S05]  /*b360*/  FMUL.FTZ R21, R21, R218 ;  /* 0x000000da15157220 */ /* 0x000fca0000410000 */
[----:B------:R-:W-:Y:S01]  /*b370*/  FSEL R21, R21, RZ, !P2 ;  /* 0x000000ff15157208 */ /* 0x000fe20005000000 */
        /* <DEDUP_REMOVED lines=9> */
.L_x_32955:
        /* <DEDUP_REMOVED lines=13> */
.L_x_32957:
[----:B------:R-:W-:Y:S05]  /*b4e0*/  BSYNC.RECONVERGENT B1 ;  /* 0x0000000000017941 */ /* 0x000fea0003800200 */
.L_x_32956:
        /* <DEDUP_REMOVED lines=54> */
.L_x_32954:
[----:B------:R-:W-:Y:S05]  /*b850*/  BSYNC.RECONVERGENT B0 ;  /* 0x0000000000007941 */ /* 0x000fea0003800200 */
.L_x_32953:
[----:B------:R-:W-:Y:S01]  /*b860*/  I2FP.F32.U32 R17, R10 ;  /* 0x0000000a00117245 */ /* 0x000fe20000201000 */
[----:B------:R-:W-:Y:S01]  /*b870*/  BSSY.RECONVERGENT B0, `(.L_x_32958) ;  /* 0x0000058000007945 */ /* 0x000fe20003800200 */
[----:B------:R-:W-:Y:S01]  /*b880*/  ISETP.NE.AND P4, PT, R16, 0x1, PT ;  /* 0x000000011000780c */ /* 0x000fe20003f85270 */
[----:B------:R-:W-:Y:S01]  /*b890*/  IMAD.MOV.U32 R24, RZ, RZ, 0x2 ;  /* 0x00000002ff187424 */ /* 0x000fe200078e00ff */
[----:B------:R-:W-:Y:S01]  /*b8a0*/  SHF.L.U32 R8, R8, 0x10, RZ ;  /* 0x0000001008087819 */ /* 0x000fe200000006ff */
[----:B------:R-:W-:-:S04]  /*b8b0*/  FFMA.FTZ R10, R17, R252, 1.1641532182693481445e-10 ;  /* 0x2f000000110a7423 */ /* 0x000fc800000100fc */
[----:B------:R-:W-:Y:S01]  /*b8c0*/  FMUL.FTZ R17, R8, R11 ;  /* 0x0000000b08117220 */ /* 0x000fe20000410000 */
[----:B------:R-:W-:Y:S01]  /*b8d0*/  FSETP.GTU.FTZ.AND P3, PT, R10, R217, PT ;  /* 0x000000d90a00720b */ /* 0x000fe20003f7c000 */
[----:B------:R-:W-:Y:S02]  /*b8e0*/  IMAD.MOV.U32 R8, RZ, RZ, R224 ;  /* 0x000000ffff087224 */ /* 0x000fe400078e00e0 */
        /* <DEDUP_REMOVED lines=12> */
.L_x_32960:
        /* <DEDUP_REMOVED lines=13> */
.L_x_32962:
[----:B------:R-:W-:Y:S05]  /*ba80*/  BSYNC.RECONVERGENT B1 ;  /* 0x0000000000017941 */ /* 0x000fea0003800200 */
.L_x_32961:
        /* <DEDUP_REMOVED lines=54> */
.L_x_32959:
[----:B------:R-:W-:Y:S05]  /*bdf0*/  BSYNC.RECONVERGENT B0 ;  /* 0x0000000000007941 */ /* 0x000fea0003800200 */
.L_x_32958:
        /* <DEDUP_REMOVED lines=9> */
[----:B------:R-:W-:Y:S01]  /*be90*/  PRMT R8, R18, 0x7632, R8 ;  /* 0x0000763212087816 */ /* 0x000fe20000000008 */
        /* <DEDUP_REMOVED lines=12> */
.L_x_32965:
        /* <DEDUP_REMOVED lines=13> */
.L_x_32967:
[----:B------:R-:W-:Y:S05]  /*c030*/  BSYNC.RECONVERGENT B1 ;  /* 0x0000000000017941 */ /* 0x000fea0003800200 */
.L_x_32966:
        /* <DEDUP_REMOVED lines=54> */
.L_x_32964:
[----:B------:R-:W-:Y:S05]  /*c3a0*/  BSYNC.RECONVERGENT B0 ;  /* 0x0000000000007941 */ /* 0x000fea0003800200 */
.L_x_32963:
        /* <DEDUP_REMOVED lines=21> */
.L_x_32970:
        /* <DEDUP_REMOVED lines=13> */
.L_x_32972:
[----:B------:R-:W-:Y:S05]  /*c5d0*/  BSYNC.RECONVERGENT B1 ;  /* 0x0000000000017941 */ /* 0x000fea0003800200 */
.L_x_32971:
        /* <DEDUP_REMOVED lines=54> */
.L_x_32969:
[----:B------:R-:W-:Y:S05]  /*c940*/  BSYNC.RECONVERGENT B0 ;  /* 0x0000000000007941 */ /* 0x000fea0003800200 */
.L_x_32968:
        /* <DEDUP_REMOVED lines=22> */
.L_x_32975:
        /* <DEDUP_REMOVED lines=15> */
.L_x_32977:
[----:B------:R-:W-:Y:S05]  /*cba0*/  BSYNC.RECONVERGENT B1 ;  /* 0x0000000000017941 */ /* 0x000fea0003800200 */
.L_x_32976:
        /* <DEDUP_REMOVED lines=49> */
[----:B------:R-:W-:Y:S01]  /*cec0*/  IMAD.MOV.U32 R224, RZ, RZ, R24 ;  /* 0x000000ffffe07224 */ /* 0x000fe200078e0018 */
[----:B------:R-:W-:Y:S01]  /*ced0*/  MOV R19, R9 ;  /* 0x0000000900137202 */ /* 0x000fe20000000f00 */
[----:B------:R-:W-:Y:S01]  /*cee0*/  IMAD.MOV.U32 R9, RZ, RZ, R18 ;  /* 0x000000ffff097224 */ /* 0x000fe200078e0012 */
[----:B------:R-:W-:Y:S01]  /*cef0*/  LOP3.LUT R13, R215, R26, R25, 0x96, !PT ;  /* 0x0000001ad70d7212 */ /* 0x000fe200078e9619 */
[----:B------:R-:W-:-:S07]  /*cf00*/  IMAD.MOV.U32 R24, RZ, RZ, RZ ;  /* 0x000000ffff187224 */ /* 0x000fce00078e00ff */
.L_x_32974:
[----:B------:R-:W-:Y:S05]  /*cf10*/  BSYNC.RECONVERGENT B0 ;  /* 0x0000000000007941 */ /* 0x000fea0003800200 */
.L_x_32973:
        /* <DEDUP_REMOVED lines=16> */
.L_x_32937:
[----:B------:R-:W-:Y:S01]  /*d020*/  SEL R8, RZ, 0x1000000, !P6 ;  /* 0x01000000ff087807 */ /* 0x000fe20007000000 */
[----:B------:R-:W-:Y:S01]  /*d030*/  IMAD.WIDE.U32 R16, R223, 0x20, R230 ;  /* 0x00000020df107825 */ /* 0x000fe200078e00e6 */
[----:B------:R-:W-:Y:S02]  /*d040*/  SEL R19, RZ, 0x10000, !P5 ;  /* 0x00010000ff137807 */ /* 0x000fe40006800000 */
[----:B------:R-:W-:Y:S02]  /*d050*/  SEL R10, RZ, 0x100, !P4 ;  /* 0x00000100ff0a7807 */ /* 0x000fe40006000000 */
[----:B------:R-:W-:Y:S01]  /*d060*/  LOP3.LUT P5, RZ, R7, 0x2, RZ, 0xc0, !PT ;  /* 0x0000000207ff7812 */ /* 0x000fe200078ac0ff */
[----:B------:R-:W-:Y:S01]  /*d070*/  STG.E.128 desc[UR6][R16.64], R64 ;  /* 0x0000004010007986 */ /* 0x000fe2000c101d06 */
[----:B------:R-:W-:Y:S02]  /*d080*/  LOP3.LUT R10, R10, R8, R19, 0xfe, !PT ;  /* 0x000000080a0a7212 */ /* 0x000fe400078efe13 */
[----:B------:R-:W-:Y:S01]  /*d090*/  SEL R18, RZ, 0x1000000, !P2 ;  /* 0x01000000ff127807 */ /* 0x000fe20005000000 */
[----:B------:R0:W-:Y:S01]  /*d0a0*/  STG.E.128 desc[UR6][R16.64+0x10], R60 ;  /* 0x0000103c10007986 */ /* 0x0001e2000c101d06 */
[----:B------:R-:W-:-:S02]  /*d0b0*/  SEL R19, RZ, 0x10000, !P1 ;  /* 0x00010000ff137807 */ /* 0x000fc40004800000 */
[----:B------:R-:W-:Y:S02]  /*d0c0*/  SEL R8, RZ, 0x100, !P5 ;  /* 0x00000100ff087807 */ /* 0x000fe40006800000 */
[----:B------:R-:W-:Y:S02]  /*d0d0*/  LOP3.LUT P6, RZ, R7, 0x4, RZ, 0xc0, !PT ;  /* 0x0000000407ff7812 */ /* 0x000fe400078cc0ff */
[----:B------:R-:W-:Y:S02]  /*d0e0*/  LOP3.LUT R8, R8, R18, R19, 0xfe, !PT ;  /* 0x0000001208087212 */ /* 0x000fe400078efe13 */
[----:B------:R-:W-:-:S04]  /*d0f0*/  SEL R19, RZ, 0x1, !P3 ;  /* 0x00000001ff137807 */ /* 0x000fc80005800000 */
[----:B0-----:R-:W-:Y:S02]  /*d100*/  LOP3.LUT R17, R10, R19, RZ, 0xfc, !PT ;  /* 0x000000130a117212 */ /* 0x001fe400078efcff */
[----:B------:R-:W-:-:S04]  /*d110*/  SEL R19, RZ, 0x1, !P6 ;  /* 0x00000001ff137807 */ /* 0x000fc80007000000 */
[----:B------:R-:W-:Y:S01]  /*d120*/  LOP3.LUT R16, R8, R19, RZ, 0xfc, !PT ;  /* 0x0000001308107212 */ /* 0x000fe200078efcff */
[----:B------:R-:W-:-:S04]  /*d130*/  IMAD.WIDE.U32 R18, R223, 0x8, R228 ;  /* 0x00000008df127825 */ /* 0x000fc800078e00e4 */
[----:B------:R-:W-:Y:S01]  /*d140*/  VIADD R8, R6, 0x40 ;  /* 0x0000004006087836 */ /* 0x000fe20000000000 */
        /* <DEDUP_REMOVED lines=24> */
.L_x_32981:
        /* <DEDUP_REMOVED lines=13> */
.L_x_32983:
[----:B------:R-:W-:Y:S05]  /*d3a0*/  BSYNC.RECONVERGENT B1 ;  /* 0x0000000000017941 */ /* 0x000fea0003800200 */
.L_x_32982:
        /* <DEDUP_REMOVED lines=43> */
[----:B------:R-:W-:Y:S01]  /*d660*/  IMAD.WIDE.U32 R22, R23, -0x326172a9, RZ ;  /* 0xcd9e8d5717167825 */ /* 0x000fe200078e00ff */
[----:B------:R-:W-:-:S04]  /*d670*/  UIADD3 UR15, UPT, UPT, UR5, -0x695add53, URZ ;  /* 0x96a522ad050f7890 */ /* 0x000fc8000fffe0ff */
[----:B------:R-:W-:-:S05]  /*d680*/  LOP3.LUT R20, R216, R20, R23, 0x96, !PT ;  /* 0x00000014d8147212 */ /* 0x000fca00078e9617 */
[----:B------:R-:W-:-:S05]  /*d690*/  IMAD.WIDE.U32 R20, R20, -0x2daee0ad, RZ ;  /* 0xd2511f5314147825 */ /* 0x000fca00078e00ff */
[----:B------:R-:W-:Y:S02]  /*d6a0*/  LOP3.LUT R12, R12, UR15, R21, 0x96, !PT ;  /* 0x0000000f0c0c7c12 */ /* 0x000fe4000f8e9615 */
[----:B------:R-:W-:Y:S01]  /*d6b0*/  MOV R10, R20 ;  /* 0x00000014000a7202 */ /* 0x000fe20000000f00 */
[----:B------:R-:W-:-:S04]  /*d6c0*/  IMAD.WIDE.U32 R20, R13, -0x326172a9, RZ ;  /* 0xcd9e8d570d147825 */ /* 0x000fc800078e00ff */
[----:B------:R-:W-:Y:S02]  /*d6d0*/  IMAD.MOV.U32 R224, RZ, RZ, R20 ;  /* 0x000000ffffe07224 */ /* 0x000fe400078e0014 */
[----:B------:R-:W-:Y:S01]  /*d6e0*/  HFMA2 R20, -RZ, RZ, 0, 0 ;  /* 0x00000000ff147431 */ /* 0x000fe200000001ff */
[----:B------:R-:W-:Y:S01]  /*d6f0*/  LOP3.LUT R13, R215, R22, R21, 0x96, !PT ;  /* 0x00000016d70d7212 */ /* 0x000fe200078e9615 */
[----:B------:R-:W-:-:S07]  /*d700*/  IMAD.MOV.U32 R21, RZ, RZ, R9 ;  /* 0x000000ffff157224 */ /* 0x000fce00078e0009 */
.L_x_32980:
[----:B------:R-:W-:Y:S05]  /*d710*/  BSYNC.RECONVERGENT B0 ;  /* 0x0000000000007941 */ /* 0x000fea0003800200 */
.L_x_32979:
[----:B------:R-:W-:Y:S01]  /*d720*/  I2FP.F32.U32 R9, R21 ;  /* 0x0000001500097245 */ /* 0x000fe20000201000 */
[----:B------:R-:W-:Y:S01]  /*d730*/  BSSY.RECONVERGENT B0, `(.L_x_32984) ;  /* 0x000005c000007945 */ /* 0x000fe20003800200 */
[----:B------:R-:W-:Y:S01]  /*d740*/  ISETP.NE.AND P2, PT, R20, 0x1, PT ;  /* 0x000000011400780c */ /* 0x000fe20003f45270 */
[----:B------:R-:W-:Y:S01]  /*d750*/  IMAD.MOV.U32 R21, RZ, RZ, 0x2 ;  /* 0x00000002ff157424 */ /* 0x000fe200078e00ff */
[----:B------:R-:W-:Y:S01]  /*d760*/  LOP3.LUT R7, R7, 0xfffffffb, RZ, 0xc0, !PT ;  /* 0xfffffffb07077812 */ /* 0x000fe200078ec0ff */
[----:B------:R-:W-:-:S05]  /*d770*/  FFMA.FTZ R9, R9, R252, 1.1641532182693481445e-10 ;  /* 0x2f00000009097423 */ /* 0x000fca00000100fc */
[----:B------:R-:W-:Y:S01]  /*d780*/  FSETP.GTU.FTZ.AND P1, PT, R9, R217, PT ;  /* 0x000000d90900720b */ /* 0x000fe20003f3c000 */
[----:B-----5:R-:W-:-:S04]  /*d790*/  IMAD.U32 R9, R16, 0x10000, RZ ;  /* 0x0001000010097824 */ /* 0x020fc800078e00ff */
[----:B------:R-:W-:-:S04]  /*d7a0*/  FMUL.FTZ R9, R9, R11 ;  /* 0x0000000b09097220 */ /* 0x000fc80000410000 */
[----:B------:R-:W-:-:S05]  /*d7b0*/  FMUL.FTZ R9, R9, R218 ;  /* 0x000000da09097220 */ /* 0x000fca0000410000 */
[----:B------:R-:W-:Y:S02]  /*d7c0*/  FSEL R56, R9, RZ, !P1 ;  /* 0x000000ff09387208 */ /* 0x000fe40004800000 */
[----:B------:R-:W-:Y:S02]  /*d7d0*/  PLOP3.LUT P1, PT, P1, PT, PT, 0x8, 0x80 ;  /* 0x000000000080781c */ /* 0x000fe40000f2e170 */
[----:B------:R-:W-:Y:S01]  /*d7e0*/  PRMT R9, R16, 0x7632, R9 ;  /* 0x0000763210097816 */ /* 0x000fe20000000009 */
        /* <DEDUP_REMOVED lines=12> */
.L_x_32986:
        /* <DEDUP_REMOVED lines=13> */
.L_x_32988:
[----:B------:R-:W-:Y:S05]  /*d980*/  BSYNC.RECONVERGENT B1 ;  /* 0x0000000000017941 */ /* 0x000fea0003800200 */
.L_x_32987:
        /* <DEDUP_REMOVED lines=47> */
[----:B------:R-:W-:-:S04]  /*dc80*/  IMAD.WIDE.U32 R20, R20, -0x2daee0ad, RZ ;  /* 0xd2511f5314147825 */ /* 0x000fc800078e00ff */
[----:B------:R-:W-:Y:S01]  /*dc90*/  IMAD.MOV.U32 R10, RZ, RZ, R20 ;  /* 0x000000ffff0a7224 */ /* 0x000fe200078e0014 */
[----:B------:R-:W-:Y:S01]  /*dca0*/  LOP3.LUT R12, R12, UR15, R21, 0x96, !PT ;  /* 0x0000000f0c0c7c12 */ /* 0x000fe2000f8e9615 */
[----:B------:R-:W-:-:S04]  /*dcb0*/  IMAD.WIDE.U32 R20, R13, -0x326172a9, RZ ;  /* 0xcd9e8d570d147825 */ /* 0x000fc800078e00ff */
[----:B------:R-:W-:Y:S01]  /*dcc0*/  IMAD.MOV.U32 R224, RZ, RZ, R20 ;  /* 0x000000ffffe07224 */ /* 0x000fe200078e0014 */
[----:B------:R-:W-:Y:S01]  /*dcd0*/  LOP3.LUT R13, R215, R22, R21, 0x96, !PT ;  /* 0x00000016d70d7212 */ /* 0x000fe200078e9615 */
[----:B------:R-:W-:-:S07]  /*dce0*/  HFMA2 R21, -RZ, RZ, 0, 0 ;  /* 0x00000000ff157431 */ /* 0x000fce00000001ff */
.L_x_32985:
[----:B------:R-:W-:Y:S05]  /*dcf0*/  BSYNC.RECONVERGENT B0 ;  /* 0x0000000000007941 */ /* 0x000fea0003800200 */
.L_x_32984:
[----:B------:R-:W-:Y:S01]  /*dd00*/  I2FP.F32.U32 R16, R16 ;  /* 0x0000001000107245 */ /* 0x000fe20000201000 */
[----:B------:R-:W-:Y:S01]  /*dd10*/  IMAD.U32 R9, R9, 0x10000, RZ ;  /* 0x0001000009097824 */ /* 0x000fe200078e00ff */
[----:B------:R-:W-:Y:S01]  /*dd20*/  ISETP.NE.AND P2, PT, R21, 0x1, PT ;  /* 0x000000011500780c */ /* 0x000fe20003f45270 */
[----:B------:R-:W-:Y:S01]  /*dd30*/  BSSY.RECONVERGENT B0, `(.L_x_32989) ;  /* 0x0000059000007945 */ /* 0x000fe20003800200 */
[----:B------:R-:W-:Y:S01]  /*dd40*/  LOP3.LUT R7, R7, 0xfffffffd, RZ, 0xc0, !PT ;  /* 0xfffffffd07077812 */ /* 0x000fe200078ec0ff */
[----:B------:R-:W-:Y:S01]  /*dd50*/  FFMA.FTZ R16, R16, R252, 1.1641532182693481445e-10 ;  /* 0x2f00000010107423 */ /* 0x000fe200000100fc */
[----:B------:R-:W-:-:S04]  /*dd60*/  FMUL.FTZ R9, R9, R11 ;  /* 0x0000000b09097220 */ /* 0x000fc80000410000 */
[----:B------:R-:W-:Y:S01]  /*dd70*/  FMUL.FTZ R9, R9, R218 ;  /* 0x000000da09097220 */ /* 0x000fe20000410000 */
[----:B------:R-:W-:Y:S01]  /*dd80*/  FSETP.GTU.FTZ.AND P1, PT, R16, R217, PT ;  /* 0x000000d91000720b */ /* 0x000fe20003f3c000 */
[----:B------:R-:W-:-:S03]  /*dd90*/  IMAD.MOV.U32 R16, RZ, RZ, 0x2 ;  /* 0x00000002ff107424 */ /* 0x000fc600078e00ff */
        /* <DEDUP_REMOVED lines=14> */
.L_x_32991:
        /* <DEDUP_REMOVED lines=13> */
.L_x_32993:
[----:B------:R-:W-:Y:S05]  /*df50*/  BSYNC.RECONVERGENT B1 ;  /* 0x0000000000017941 */ /* 0x000fea0003800200 */
.L_x_32992:
[----:B------:R-:W-:Y:S01]  /*df60*/  LOP3.LUT R20, R5, UR5, R13, 0x96, !PT ;  /* 0x0000000505147c12 */ /* 0x000fe2000f8e960d */
[----:B------:R-:W-:Y:S01]  /*df70*/  IMAD.WIDE.U32 R22, R0, -0x326172a9, RZ ;  /* 0xcd9e8d5700167825 */ /* 0x000fe200078e00ff */
[----:B------:R-:W-:Y:S01]  /*df80*/  UIADD3 UR15, UPT, UPT, UR5, 0x76cf5d0a, URZ ;  /* 0x76cf5d0a050f7890 */ /* 0x000fe2000fffe0ff */
[----:B------:R-:W-:Y:S02]  /*df90*/  MOV R9, R10 ;  /* 0x0000000a00097202 */ /* 0x000fe40000000f00 */
[----:B------:R-:W-:Y:S02]  /*dfa0*/  HFMA2 R16, -RZ, RZ, 0, 0 ;  /* 0x00000000ff107431 */ /* 0x000fe400000001ff */
        /* <DEDUP_REMOVED lines=48> */
[----:B------:R-:W-:-:S07]  /*e2b0*/  LOP3.LUT R13, R215, R22, R21, 0x96, !PT ;  /* 0x00000016d70d7212 */ /* 0x000fce00078e9615 */
.L_x_32990:
[----:B------:R-:W-:Y:S05]  /*e2c0*/  BSYNC.RECONVERGENT B0 ;  /* 0x0000000000007941 */ /* 0x000fea0003800200 */
.L_x_32989:
        /* <DEDUP_REMOVED lines=10> */
[----:B------:R-:W-:Y:S01]  /*e370*/  PRMT R9, R17, 0x7632, R9 ;  /* 0x0000763211097816 */ /* 0x000fe20000000009 */
[----:B------:R-:W-:Y:S01]  /*e380*/  IMAD.MOV.U32 R17, RZ, RZ, 0x2 ;  /* 0x00000002ff117424 */ /* 0x000fe200078e00ff */
[----:B------:R-:W-:Y:S01]  /*e390*/  PLOP3.LUT P1, PT, P1, PT, PT, 0x8, 0x80 ;  /* 0x000000000080781c */ /* 0x000fe20000f2e170 */
[----:B------:R-:W-:Y:S01]  /*e3a0*/  FFMA.FTZ R58, R58, R130, R82 ;  /* 0x000000823a3a7223 */ /* 0x000fe20000010052 */
        /* <DEDUP_REMOVED lines=9> */
.L_x_32996:
        /* <DEDUP_REMOVED lines=13> */
.L_x_32998:
[----:B------:R-:W-:Y:S05]  /*e510*/  BSYNC.RECONVERGENT B1 ;  /* 0x0000000000017941 */ /* 0x000fea0003800200 */
.L_x_32997:
        /* <DEDUP_REMOVED lines=45> */
[----:B------:R-:W-:Y:S02]  /*e7f0*/  LOP3.LUT R16, R216, R16, R21, 0x96, !PT ;  /* 0x00000010d8107212 */ /* 0x000fe400078e9615 */
[----:B------:R-:W-:-:S03]  /*e800*/  MOV R21, R10 ;  /* 0x0000000a00157202 */ /* 0x000fc60000000f00 */
[----:B------:R-:W-:-:S04]  /*e810*/  IMAD.WIDE.U32 R16, R16, -0x2daee0ad, RZ ;  /* 0xd2511f5310107825 */ /* 0x000fc800078e00ff */
[----:B------:R-:W-:Y:S01]  /*e820*/  IMAD.MOV.U32 R10, RZ, RZ, R16 ;  /* 0x000000ffff0a7224 */ /* 0x000fe200078e0010 */
[----:B------:R-:W-:Y:S01]  /*e830*/  LOP3.LUT R12, R12, UR15, R17, 0x96, !PT ;  /* 0x0000000f0c0c7c12 */ /* 0x000fe2000f8e9611 */
[----:B------:R-:W-:-:S04]  /*e840*/  IMAD.WIDE.U32 R16, R13, -0x326172a9, RZ ;  /* 0xcd9e8d570d107825 */ /* 0x000fc800078e00ff */
[----:B------:R-:W-:Y:S01]  /*e850*/  IMAD.MOV.U32 R224, RZ, RZ, R16 ;  /* 0x000000ffffe07224 */ /* 0x000fe200078e0010 */
[----:B------:R-:W-:Y:S01]  /*e860*/  LOP3.LUT R13, R215, R20, R17, 0x96, !PT ;  /* 0x00000014d70d7212 */ /* 0x000fe200078e9611 */
[----:B------:R-:W-:-:S07]  /*e870*/  HFMA2 R17, -RZ, RZ, 0, 0 ;  /* 0x00000000ff117431 */ /* 0x000fce00000001ff */
.L_x_32995:
[----:B------:R-:W-:Y:S05]  /*e880*/  BSYNC.RECONVERGENT B0 ;  /* 0x0000000000007941 */ /* 0x000fea0003800200 */
.L_x_32994:
        /* <DEDUP_REMOVED lines=22> */
.L_x_33001:
        /* <DEDUP_REMOVED lines=13> */
.L_x_33003:
[----:B------:R-:W-:Y:S05]  /*eac0*/  BSYNC.RECONVERGENT B1 ;  /* 0x0000000000017941 */ /* 0x000fea0003800200 */
.L_x_33002:
        /* <DEDUP_REMOVED lines=51> */
[----:B------:R-:W-:Y:S02]  /*ee00*/  IMAD.MOV.U32 R224, RZ, RZ, R16 ;  /* 0x000000ffffe07224 */ /* 0x000fe400078e0010 */
[----:B------:R-:W-:Y:S01]  /*ee10*/  HFMA2 R16, -RZ, RZ, 0, 0 ;  /* 0x00000000ff107431 */ /* 0x000fe200000001ff */
[----:B------:R-:W-:-:S07]  /*ee20*/  LOP3.LUT R13, R215, R20, R17, 0x96, !PT ;  /* 0x00000014d70d7212 */ /* 0x000fce00078e9611 */
.L_x_33000:
[----:B------:R-:W-:Y:S05]  /*ee30*/  BSYNC.RECONVERGENT B0 ;  /* 0x0000000000007941 */ /* 0x000fea0003800200 */
.L_x_32999:
[----:B------:R-:W-:Y:S01]  /*ee40*/  I2FP.F32.U32 R9, R21 ;  /* 0x0000001500097245 */ /* 0x000fe20000201000 */
[----:B------:R-:W-:Y:S01]  /*ee50*/  BSSY.RECONVERGENT B0, `(.L_x_33004) ;  /* 0x000005a000007945 */ /* 0x000fe20003800200 */
[----:B------:R-:W-:Y:S01]  /*ee60*/  ISETP.NE.AND P4, PT, R16, 0x1, PT ;  /* 0x000000011000780c */ /* 0x000fe20003f85270 */
[----:B------:R-:W-:Y:S02]  /*ee70*/  IMAD.MOV.U32 R17, RZ, RZ, 0x2 ;  /* 0x00000002ff117424 */ /* 0x000fe400078e00ff */
        /* <DEDUP_REMOVED lines=19> */
.L_x_33006:
        /* <DEDUP_REMOVED lines=13> */
.L_x_33008:
[----:B------:R-:W-:Y:S05]  /*f080*/  BSYNC.RECONVERGENT B1 ;  /* 0x0000000000017941 */ /* 0x000fea0003800200 */
.L_x_33007:
        /* <DEDUP_REMOVED lines=44> */
[----:B------:R-:W-:Y:S01]  /*f350*/  UIADD3 UR15, UPT, UPT, UR5, -0x695add53, URZ ;  /* 0x96a522ad050f7890 */ /* 0x000fe2000fffe0ff */
[----:B------:R-:W-:-:S03]  /*f360*/  MOV R18, R10 ;  /* 0x0000000a00127202 */ /* 0x000fc60000000f00 */
        /* <DEDUP_REMOVED lines=8> */
.L_x_33005:
[----:B------:R-:W-:Y:S05]  /*f3f0*/  BSYNC.RECONVERGENT B0 ;  /* 0x0000000000007941 */ /* 0x000fea0003800200 */
.L_x_33004:
[----:B------:R-:W-:Y:S01]  /*f400*/  I2FP.F32.U32 R16, R18 ;  /* 0x0000001200107245 */ /* 0x000fe20000201000 */
[----:B------:R-:W-:Y:S01]  /*f410*/  IMAD.U32 R9, R9, 0x10000, RZ ;  /* 0x0001000009097824 */ /* 0x000fe200078e00ff */
[----:B------:R-:W-:Y:S01]  /*f420*/  ISETP.NE.AND P5, PT, R17, 0x1, PT ;  /* 0x000000011100780c */ /* 0x000fe20003fa5270 */
[----:B------:R-:W-:Y:S02]  /*f430*/  BSSY.RECONVERGENT B0, `(.L_x_33009) ;  /* 0x0000057000007945 */ /* 0x000fe40003800200 */
        /* <DEDUP_REMOVED lines=18> */
.L_x_33011:
        /* <DEDUP_REMOVED lines=13> */
.L_x_33013:
[----:B------:R-:W-:Y:S05]  /*f630*/  BSYNC.RECONVERGENT B1 ;  /* 0x0000000000017941 */ /* 0x000fea0003800200 */
.L_x_33012:
        /* <DEDUP_REMOVED lines=51> */
[----:B------:R-:W-:Y:S02]  /*f970*/  IMAD.MOV.U32 R224, RZ, RZ, R16 ;  /* 0x000000ffffe07224 */ /* 0x000fe400078e0010 */
[----:B------:R-:W-:Y:S01]  /*f980*/  HFMA2 R16, -RZ, RZ, 0, 0 ;  /* 0x00000000ff107431 */ /* 0x000fe200000001ff */
[----:B------:R-:W-:-:S07]  /*f990*/  LOP3.LUT R13, R215, R20, R17, 0x96, !PT ;  /* 0x00000014d70d7212 */ /* 0x000fce00078e9611 */
.L_x_33010:
[----:B------:R-:W-:Y:S05]  /*f9a0*/  BSYNC.RECONVERGENT B0 ;  /* 0x0000000000007941 */ /* 0x000fea0003800200 */
.L_x_33009:
        /* <DEDUP_REMOVED lines=23> */
.L_x_33016:
        /* <DEDUP_REMOVED lines=16> */
.L_x_33018:
[----:B------:R-:W-:Y:S05]  /*fc20*/  BSYNC.RECONVERGENT B1 ;  /* 0x0000000000017941 */ /* 0x000fea0003800200 */
.L_x_33017:
        /* <DEDUP_REMOVED lines=53> */
[----:B------:R-:W-:-:S07]  /*ff80*/  LOP3.LUT R13, R215, R18, R17, 0x96, !PT ;  /* 0x00000012d70d7212 */ /* 0x000fce00078e9611 */
.L_x_33015:
[----:B------:R-:W-:Y:S05]  /*ff90*/  BSYNC.RECONVERGENT B0 ;  /* 0x0000000000007941 */ /* 0x000fea0003800200 */
.L_x_33014:
        /* <DEDUP_REMOVED lines=10> */
.L_x_32978:
        /* <DEDUP_REMOVED lines=16> */
.L_x_33022:
        /* <DEDUP_REMOVED lines=13> */
.L_x_33024:
[----:B------:R-:W-:Y:S05]  /*10210*/  BSYNC.RECONVERGENT B1 ;  /* 0x0000000000017941 */ /* 0x000fea0003800200 */
.L_x_33023:
        /* <DEDUP_REMOVED lines=54> */
.L_x_33021:
[----:B------:R-:W-:Y:S05]  /*10580*/  BSYNC.RECONVERGENT B0 ;  /* 0x0000000000007941 */ /* 0x000fea0003800200 */
.L_x_33020:
[----:B------:R-:W-:Y:S01]  /*10590*/  I2FP.F32.U32 R9, R21 ;  /* 0x0000001500097245 */ /* 0x000fe20000201000 */
[----:B------:R-:W-:Y:S01]  /*105a0*/  BSSY.RECONVERGENT B0, `(.L_x_33025) ;  /* 0x000005b000007945 */ /* 0x000fe20003800200 */
[----:B------:R-:W-:Y:S01]  /*105b0*/  ISETP.NE.AND P2, PT, R20, 0x1, PT ;  /* 0x000000011400780c */ /* 0x000fe20003f45270 */
[----:B------:R-:W-:Y:S01]  /*105c0*/  IMAD.MOV.U32 R22, RZ, RZ, 0x2 ;  /* 0x00000002ff167424 */ /* 0x000fe200078e00ff */
[----:B------:R-:W-:Y:S01]  /*105d0*/  LOP3.LUT R7, R7, 0xfffffffb, RZ, 0xc0, !PT ;  /* 0xfffffffb07077812 */ /* 0x000fe200078ec0ff */
[----:B------:R-:W-:-:S05]  /*105e0*/  FFMA.FTZ R9, R9, R252, 1.1641532182693481445e-10 ;  /* 0x2f00000009097423 */ /* 0x000fca00000100fc */
[----:B------:R-:W-:Y:S01]  /*105f0*/  FSETP.GTU.FTZ.AND P1, PT, R9, R217, PT ;  /* 0x000000d90900720b */ /* 0x000fe20003f3c000 */
[----:B-----5:R-:W-:-:S03]  /*10600*/  IMAD.U32 R9, R16, 0x10000, RZ ;  /* 0x0001000010097824 */ /* 0x020fc600078e00ff */
[----:B------:R-:W-:Y:S01]  /*10610*/  PLOP3.LUT P3, PT, P1, PT, PT, 0x8, 0x80 ;  /* 0x000000000080781c */ /* 0x000fe20000f6e170 */
[----:B------:R-:W-:-:S04]  /*10620*/  FMUL.FTZ R9, R9, R11 ;  /* 0x0000000b09097220 */ /* 0x000fc80000410000 */
[----:B------:R-:W-:Y:S01]  /*10630*/  FMUL.FTZ R23, R9, R218 ;  /* 0x000000da09177220 */ /* 0x000fe20000410000 */
[----:B------:R-:W-:Y:S02]  /*10640*/  PRMT R9, R16, 0x7632, R9 ;  /* 0x0000763210097816 */ /* 0x000fe40000000009 */
[----:B------:R-:W-:Y:S02]  /*10650*/  MOV R16, R224 ;  /* 0x000000e000107202 */ /* 0x000fe40000000f00 */
[----:B------:R-:W-:-:S03]  /*10660*/  FSEL R23, R23, RZ, !P1 ;  /* 0x000000ff17177208 */ /* 0x000fc60004800000 */
        /* <DEDUP_REMOVED lines=10> */
.L_x_33027:
        /* <DEDUP_REMOVED lines=13> */
.L_x_33029:
[----:B------:R-:W-:Y:S05]  /*107e0*/  BSYNC.RECONVERGENT B1 ;  /* 0x0000000000017941 */ /* 0x000fea0003800200 */
.L_x_33028:
        /* <DEDUP_REMOVED lines=54> */
.L_x_33026:
[----:B------:R-:W-:Y:S05]  /*10b50*/  BSYNC.RECONVERGENT B0 ;  /* 0x0000000000007941 */ /* 0x000fea0003800200 */
.L_x_33025:
        /* <DEDUP_REMOVED lines=23> */
.L_x_33032:
        /* <DEDUP_REMOVED lines=13> */
.L_x_33034:
[----:B------:R-:W-:Y:S05]  /*10da0*/  BSYNC.RECONVERGENT B1 ;  /* 0x0000000000017941 */ /* 0x000fea0003800200 */
.L_x_33033:
        /* <DEDUP_REMOVED lines=54> */
.L_x_33031:
[----:B------:R-:W-:Y:S05]  /*11110*/  BSYNC.RECONVERGENT B0 ;  /* 0x0000000000007941 */ /* 0x000fea0003800200 */
.L_x_33030:
[----:B------:R-:W-:Y:S01]  /*11120*/  I2FP.F32.U32 R9, R9 ;  /* 0x0000000900097245 */ /* 0x000fe20000201000 */
[----:B------:R-:W-:Y:S01]  /*11130*/  BSSY.RECONVERGENT B0, `(.L_x_33035) ;  /* 0x0000059000007945 */ /* 0x000fe20003800200 */
[----:B------:R-:W-:Y:S01]  /*11140*/  ISETP.NE.AND P3, PT, R24, 0x1, PT ;  /* 0x000000011800780c */ /* 0x000fe20003f65270 */
[----:B------:R-:W-:Y:S01]  /*11150*/  IMAD.MOV.U32 R16, RZ, RZ, 0x2 ;  /* 0x00000002ff107424 */ /* 0x000fe200078e00ff */
[----:B------:R-:W-:Y:S01]  /*11160*/  MOV R20, R224 ;  /* 0x000000e000147202 */ /* 0x000fe20000000f00 */
        /* <DEDUP_REMOVED lines=17> */
.L_x_33037:
        /* <DEDUP_REMOVED lines=13> */
.L_x_33039:
[----:B------:R-:W-:Y:S05]  /*11350*/  BSYNC.RECONVERGENT B1 ;  /* 0x0000000000017941 */ /* 0x000fea0003800200 */
.L_x_33038:
        /* <DEDUP_REMOVED lines=54> */
.L_x_33036:
[----:B------:R-:W-:Y:S05]  /*116c0*/  BSYNC.RECONVERGENT B0 ;  /* 0x0000000000007941 */ /* 0x000fea0003800200 */
.L_x_33035:
        /* <DEDUP_REMOVED lines=21> */
.L_x_33042:
        /* <DEDUP_REMOVED lines=13> */
.L_x_33044:
[----:B------:R-:W-:Y:S05]  /*118f0*/  BSYNC.RECONVERGENT B1 ;  /* 0x0000000000017941 */ /* 0x000fea0003800200 */
.L_x_33043:
        /* <DEDUP_REMOVED lines=54> */
.L_x_33041:
[----:B------:R-:W-:Y:S05]  /*11c60*/  BSYNC.RECONVERGENT B0 ;  /* 0x0000000000007941 */ /* 0x000fea0003800200 */
.L_x_33040:
        /* <DEDUP_REMOVED lines=22> */
.L_x_33047:
        /* <DEDUP_REMOVED lines=13> */
.L_x_33049:
[----:B------:R-:W-:Y:S05]  /*11ea0*/  BSYNC.RECONVERGENT B1 ;  /* 0x0000000000017941 */ /* 0x000fea0003800200 */
.L_x_33048:
        /* <DEDUP_REMOVED lines=40> */
[----:B------:R-:W-:Y:S01]  /*12130*/  HFMA2 R18, -RZ, RZ, 0, 0 ;  /* 0x00000000ff127431 */ /* 0x000fe200000001ff */
        /* <DEDUP_REMOVED lines=12> */
[----:B------:R-:W-:-:S07]  /*12200*/  LOP3.LUT R13, R215, R26, R25, 0x96, !PT ;  /* 0x0000001ad70d7212 */ /* 0x000fce00078e9619 */
.L_x_33046:
[----:B------:R-:W-:Y:S05]  /*12210*/  BSYNC.RECONVERGENT B0 ;  /* 0x0000000000007941 */ /* 0x000fea0003800200 */
.L_x_33045:
        /* <DEDUP_REMOVED lines=21> */
.L_x_33052:
        /* <DEDUP_REMOVED lines=13> */
.L_x_33054:
[----:B------:R-:W-:Y:S05]  /*12440*/  BSYNC.RECONVERGENT B1 ;  /* 0x0000000000017941 */ /* 0x000fea0003800200 */
.L_x_33053:
        /* <DEDUP_REMOVED lines=54> */
.L_x_33051:
[----:B------:R-:W-:Y:S05]  /*127b0*/  BSYNC.RECONVERGENT B0 ;  /* 0x0000000000007941 */ /* 0x000fea0003800200 */
.L_x_33050:
        /* <DEDUP_REMOVED lines=22> */
.L_x_33057:
        /* <DEDUP_REMOVED lines=16> */
.L_x_33059:
[----:B------:R-:W-:Y:S05]  /*12a20*/  BSYNC.RECONVERGENT B1 ;  /* 0x0000000000017941 */ /* 0x000fea0003800200 */
.L_x_33058:
        /* <DEDUP_REMOVED lines=54> */
.L_x_33056:
[----:B------:R-:W-:Y:S05]  /*12d90*/  BSYNC.RECONVERGENT B0 ;  /* 0x0000000000007941 */ /* 0x000fea0003800200 */
.L_x_33055:
        /* <DEDUP_REMOVED lines=11> */
[----:B------:R-:W-:-:S04]  /*12e50*/  FMUL.FTZ R18, R19, R11 ;  /* 0x0000000b13127220 */ /* 0x000fc80000410000 */
[----:B------:R-:W-:-:S05]  /*12e60*/  FMUL.FTZ R18, R18, R218 ;  /* 0x000000da12127220 */ /* 0x000fca0000410000 */
[----:B------:R-:W-:Y:S02]  /*12e70*/  FSEL R18, R18, RZ, !P6 ;  /* 0x000000ff12127208 */ /* 0x000fe40007000000 */
[----:B------:R-:W-:-:S03]  /*12e80*/  PLOP3.LUT P6, PT, P6, PT, PT, 0x8, 0x80 ;  /* 0x000000000080781c */ /* 0x000fc600037ce170 */
[----:B------:R-:W-:-:S10]  /*12e90*/  FMUL.FTZ R55, R18, R127 ;  /* 0x0000007f12377220 */ /* 0x000fd40000410000 */
.L_x_33019:
[----:B------:R-:W-:Y:S01]  /*12ea0*/  IMAD.WIDE.U32 R16, R8, 0x20, R230 ;  /* 0x0000002008107825 */ /* 0x000fe200078e00e6 */
[----:B------:R-:W-:Y:S02]  /*12eb0*/  SEL R9, RZ, 0x1000000, !P6 ;  /* 0x01000000ff097807 */ /* 0x000fe40007000000 */
[----:B------:R-:W-:Y:S02]  /*12ec0*/  SEL R18, RZ, 0x10000, !P5 ;  /* 0x00010000ff127807 */ /* 0x000fe40006800000 */
        /* <DEDUP_REMOVED lines=11> */
[----:B------:R-:W-:Y:S01]  /*12f80*/  LOP3.LUT R17, R18, R16, RZ, 0xfc, !PT ;  /* 0x0000001012117212 */ /* 0x000fe200078efcff */
[----:B------:R-:W-:Y:S01]  /*12f90*/  IMAD.WIDE.U32 R18, R8, 0x8, R228 ;  /* 0x0000000808127825 */ /* 0x000fe200078e00e4 */
[----:B------:R-:W-:-:S04]  /*12fa0*/  SEL R16, RZ, 0x1, !P6 ;  /* 0x00000001ff107807 */ /* 0x000fc80007000000 */
[----:B------:R-:W-:Y:S01]  /*12fb0*/  LOP3.LUT R16, R9, R16, RZ, 0xfc, !PT ;  /* 0x0000001009107212 */ /* 0x000fe200078efcff */
[----:B------:R-:W-:-:S04]  /*12fc0*/  VIADD R9, R6, 0x60 ;  /* 0x0000006006097836 */ /* 0x000fc80000000000 */
        /* <DEDUP_REMOVED lines=24> */
.L_x_33063:
        /* <DEDUP_REMOVED lines=13> */
.L_x_33065:
[----:B------:R-:W-:Y:S05]  /*13220*/  BSYNC.RECONVERGENT B1 ;  /* 0x0000000000017941 */ /* 0x000fea0003800200 */
.L_x_33064:
        /* <DEDUP_REMOVED lines=49> */
[----:B------:R-:W-:Y:S02]  /*13540*/  HFMA2 R21, -RZ, RZ, 0, 0 ;  /* 0x00000000ff157431 */ /* 0x000fe400000001ff */
[----:B------:R-:W-:Y:S01]  /*13550*/  IMAD.MOV.U32 R224, RZ, RZ, R22 ;  /* 0x000000ffffe07224 */ /* 0x000fe200078e0016 */
[----:B------:R-:W-:Y:S01]  /*13560*/  LOP3.LUT R13, R215, R24, R23, 0x96, !PT ;  /* 0x00000018d70d7212 */ /* 0x000fe200078e9617 */
[----:B------:R-:W-:-:S07]  /*13570*/  IMAD.MOV.U32 R22, RZ, RZ, R10 ;  /* 0x000000ffff167224 */ /* 0x000fce00078e000a */
.L_x_33062:
[----:B------:R-:W-:Y:S05]  /*13580*/  BSYNC.RECONVERGENT B0 ;  /* 0x0000000000007941 */ /* 0x000fea0003800200 */
.L_x_33061:
        /* <DEDUP_REMOVED lines=25> */
.L_x_33068:
        /* <DEDUP_REMOVED lines=13> */
.L_x_33070:
[----:B------:R-:W-:Y:S05]  /*137f0*/  BSYNC.RECONVERGENT B1 ;  /* 0x0000000000017941 */ /* 0x000fea0003800200 */
.L_x_33069:
        /* <DEDUP_REMOVED lines=46> */
[----:B------:R-:W-:Y:S01]  /*13ae0*/  IMAD.WIDE.U32 R22, R16, -0x2daee0ad, RZ ;  /* 0xd2511f5310167825 */ /* 0x000fe200078e00ff */
[----:B------:R-:W-:-:S03]  /*13af0*/  MOV R16, R20 ;  /* 0x0000001400107202 */ /* 0x000fc60000000f00 */
[----:B------:R-:W-:Y:S01]  /*13b00*/  IMAD.MOV.U32 R20, RZ, RZ, R22 ;  /* 0x000000ffff147224 */ /* 0x000fe200078e0016 */
[----:B------:R-:W-:Y:S01]  /*13b10*/  LOP3.LUT R12, R12, UR15, R23, 0x96, !PT ;  /* 0x0000000f0c0c7c12 */ /* 0x000fe2000f8e9617 */
[----:B------:R-:W-:-:S04]  /*13b20*/  IMAD.WIDE.U32 R22, R13, -0x326172a9, RZ ;  /* 0xcd9e8d570d167825 */ /* 0x000fc800078e00ff */
[----:B------:R-:W-:Y:S01]  /*13b30*/  IMAD.MOV.U32 R224, RZ, RZ, R22 ;  /* 0x000000ffffe07224 */ /* 0x000fe200078e0016 */
[----:B------:R-:W-:Y:S01]  /*13b40*/  LOP3.LUT R13, R215, R24, R23, 0x96, !PT ;  /* 0x00000018d70d7212 */ /* 0x000fe200078e9617 */
[----:B------:R-:W-:-:S07]  /*13b50*/  HFMA2 R23, -RZ, RZ, 0, 0 ;  /* 0x00000000ff177431 */ /* 0x000fce00000001ff */
.L_x_33067:
[----:B------:R-:W-:Y:S05]  /*13b60*/  BSYNC.RECONVERGENT B0 ;  /* 0x0000000000007941 */ /* 0x000fea0003800200 */
.L_x_33066:
        /* <DEDUP_REMOVED lines=24> */
.L_x_33073:
        /* <DEDUP_REMOVED lines=13> */
.L_x_33075:
[----:B------:R-:W-:Y:S05]  /*13dc0*/  BSYNC.RECONVERGENT B1 ;  /* 0x0000000000017941 */ /* 0x000fea0003800200 */
.L_x_33074:
        /* <DEDUP_REMOVED lines=54> */
.L_x_33072:
[----:B------:R-:W-:Y:S05]  /*14130*/  BSYNC.RECONVERGENT B0 ;  /* 0x0000000000007941 */ /* 0x000fea0003800200 */
.L_x_33071:
        /* <DEDUP_REMOVED lines=23> */
.L_x_33078:
        /* <DEDUP_REMOVED lines=13> */
.L_x_33080:
[----:B------:R-:W-:Y:S05]  /*14380*/  BSYNC.RECONVERGENT B1 ;  /* 0x0000000000017941 */ /* 0x000fea0003800200 */
.L_x_33079:
        /* <DEDUP_REMOVED lines=54> */
.L_x_33077:
[----:B------:R-:W-:Y:S05]  /*146f0*/  BSYNC.RECONVERGENT B0 ;  /* 0x0000000000007941 */ /* 0x000fea0003800200 */
.L_x_33076:
        /* <DEDUP_REMOVED lines=22> */
.L_x_33083:
        /* <DEDUP_REMOVED lines=13> */
.L_x_33085:
[----:B------:R-:W-:Y:S05]  /*14930*/  BSYNC.RECONVERGENT B1 ;  /* 0x0000000000017941 */ /* 0x000fea0003800200 */
.L_x_33084:
        /* <DEDUP_REMOVED lines=51> */
[----:B------:R-:W-:Y:S02]  /*14c70*/  IMAD.MOV.U32 R224, RZ, RZ, R16 ;  /* 0x000000ffffe07224 */ /* 0x000fe400078e0010 */
[----:B------:R-:W-:Y:S01]  /*14c80*/  HFMA2 R16, -RZ, RZ, 0, 0 ;  /* 0x00000000ff107431 */ /* 0x000fe200000001ff */
[----:B------:R-:W-:-:S07]  /*14c90*/  LOP3.LUT R13, R215, R22, R17, 0x96, !PT ;  /* 0x00000016d70d7212 */ /* 0x000fce00078e9611 */
.L_x_33082:
[----:B------:R-:W-:Y:S05]  /*14ca0*/  BSYNC.RECONVERGENT B0 ;  /* 0x0000000000007941 */ /* 0x000fea0003800200 */
.L_x_33081:
        /* <DEDUP_REMOVED lines=23> */
.L_x_33088:
        /* <DEDUP_REMOVED lines=13> */
.L_x_33090:
[----:B------:R-:W-:Y:S05]  /*14ef0*/  BSYNC.RECONVERGENT B1 ;  /* 0x0000000000017941 */ /* 0x000fea0003800200 */
.L_x_33089:
        /* <DEDUP_REMOVED lines=54> */
.L_x_33087:
[----:B------:R-:W-:Y:S05]  /*15260*/  BSYNC.RECONVERGENT B0 ;  /* 0x0000000000007941 */ /* 0x000fea0003800200 */
.L_x_33086:
        /* <DEDUP_REMOVED lines=22> */
.L_x_33093:
        /* <DEDUP_REMOVED lines=13> */
.L_x_33095:
[----:B------:R-:W-:Y:S05]  /*154a0*/  BSYNC.RECONVERGENT B1 ;  /* 0x0000000000017941 */ /* 0x000fea0003800200 */
.L_x_33094:
        /* <DEDUP_REMOVED lines=54> */
.L_x_33092:
[----:B------:R-:W-:Y:S05]  /*15810*/  BSYNC.RECONVERGENT B0 ;  /* 0x0000000000007941 */ /* 0x000fea0003800200 */
.L_x_33091:
        /* <DEDUP_REMOVED lines=23> */
.L_x_33098:
        /* <DEDUP_REMOVED lines=16> */
.L_x_33100:
[----:B------:R-:W-:Y:S05]  /*15a90*/  BSYNC.RECONVERGENT B1 ;  /* 0x0000000000017941 */ /* 0x000fea0003800200 */
.L_x_33099:
        /* <DEDUP_REMOVED lines=54> */
.L_x_33097:
[----:B------:R-:W-:Y:S05]  /*15e00*/  BSYNC.RECONVERGENT B0 ;  /* 0x0000000000007941 */ /* 0x000fea0003800200 */
.L_x_33096:
        /* <DEDUP_REMOVED lines=10> */
.L_x_33060:
        /* <DEDUP_REMOVED lines=16> */
.L_x_33104:
        /* <DEDUP_REMOVED lines=13> */
.L_x_33106:
[----:B------:R-:W-:Y:S05]  /*16080*/  BSYNC.RECONVERGENT B1 ;  /* 0x0000000000017941 */ /* 0x000fea0003800200 */
.L_x_33105:
        /* <DEDUP_REMOVED lines=49> */
[----:B------:R-:W-:Y:S01]  /*163a0*/  IMAD.MOV.U32 R21, RZ, RZ, RZ ;  /* 0x000000ffff157224 */ /* 0x000fe200078e00ff */
[----:B------:R-:W-:Y:S01]  /*163b0*/  MOV R224, R22 ;  /* 0x0000001600e07202 */ /* 0x000fe20000000f00 */
[----:B------:R-:W-:Y:S01]  /*163c0*/  IMAD.MOV.U32 R22, RZ, RZ, R10 ;  /* 0x000000ffff167224 */ /* 0x000fe200078e000a */
[----:B------:R-:W-:-:S07]  /*163d0*/  LOP3.LUT R13, R215, R24, R23, 0x96, !PT ;  /* 0x00000018d70d7212 */ /* 0x000fce00078e9617 */
.L_x_33103:
[----:B------:R-:W-:Y:S05]  /*163e0*/  BSYNC.RECONVERGENT B0 ;  /* 0x0000000000007941 */ /* 0x000fea0003800200 */
.L_x_33102:
[----:B------:R-:W-:Y:S01]  /*163f0*/  I2FP.F32.U32 R10, R22 ;  /* 0x00000016000a7245 */ /* 0x000fe20000201000 */
[----:B------:R-:W-:Y:S01]  /*16400*/  BSSY.RECONVERGENT B0, `(.L_x_33107) ;  /* 0x000005b000007945 */ /* 0x000fe20003800200 */
[----:B------:R-:W-:Y:S01]  /*16410*/  ISETP.NE.AND P2, PT, R21, 0x1, PT ;  /* 0x000000011500780c */ /* 0x000fe20003f45270 */
[----:B------:R-:W-:Y:S01]  /*16420*/  IMAD.MOV.U32 R23, RZ, RZ, 0x2 ;  /* 0x00000002ff177424 */ /* 0x000fe200078e00ff */
[----:B------:R-:W-:Y:S01]  /*16430*/  LOP3.LUT R7, R7, 0xfffffffb, RZ, 0xc0, !PT ;  /* 0xfffffffb07077812 */ /* 0x000fe200078ec0ff */
[----:B------:R-:W-:-:S05]  /*16440*/  FFMA.FTZ R10, R10, R252, 1.1641532182693481445e-10 ;  /* 0x2f0000000a0a7423 */ /* 0x000fca00000100fc */
[----:B------:R-:W-:Y:S02]  /*16450*/  FSETP.GTU.FTZ.AND P1, PT, R10, R217, PT ;  /* 0x000000d90a00720b */ /* 0x000fe40003f3c000 */
[----:B-----5:R-:W-:Y:S02]  /*16460*/  SHF.L.U32 R10, R16, 0x10, RZ ;  /* 0x00000010100a7819 */ /* 0x020fe400000006ff */
[----:B------:R-:W-:-:S03]  /*16470*/  PLOP3.LUT P3, PT, P1, PT, PT, 0x8, 0x80 ;  /* 0x000000000080781c */ /* 0x000fc60000f6e170 */
[----:B------:R-:W-:-:S04]  /*16480*/  FMUL.FTZ R10, R10, R11 ;  /* 0x0000000b0a0a7220 */ /* 0x000fc80000410000 */
[----:B------:R-:W-:Y:S01]  /*16490*/  FMUL.FTZ R22, R10, R218 ;  /* 0x000000da0a167220 */ /* 0x000fe20000410000 */
[----:B------:R-:W-:Y:S01]  /*164a0*/  PRMT R10, R16, 0x7632, R10 ;  /* 0x00007632100a7816 */ /* 0x000fe2000000000a */
[----:B------:R-:W-:-:S03]  /*164b0*/  IMAD.MOV.U32 R16, RZ, RZ, R224 ;  /* 0x000000ffff107224 */ /* 0x000fc600078e00e0 */
        /* <DEDUP_REMOVED lines=11> */
.L_x_33109:
        /* <DEDUP_REMOVED lines=13> */
.L_x_33111:
[----:B------:R-:W-:Y:S05]  /*16640*/  BSYNC.RECONVERGENT B1 ;  /* 0x0000000000017941 */ /* 0x000fea0003800200 */
.L_x_33110:
        /* <DEDUP_REMOVED lines=48> */
[----:B------:R-:W-:Y:S02]  /*16950*/  LOP3.LUT R12, R12, UR15, R23, 0x96, !PT ;  /* 0x0000000f0c0c7c12 */ /* 0x000fe4000f8e9617 */
[----:B------:R-:W-:Y:S01]  /*16960*/  MOV R20, R22 ;  /* 0x0000001600147202 */ /* 0x000fe20000000f00 */
[----:B------:R-:W-:-:S04]  /*16970*/  IMAD.WIDE.U32 R22, R13, -0x326172a9, RZ ;  /* 0xcd9e8d570d167825 */ /* 0x000fc800078e00ff */
[----:B------:R-:W-:Y:S01]  /*16980*/  IMAD.MOV.U32 R224, RZ, RZ, R22 ;  /* 0x000000ffffe07224 */ /* 0x000fe200078e0016 */
[----:B------:R-:W-:Y:S01]  /*16990*/  LOP3.LUT R13, R215, R26, R23, 0x96, !PT ;  /* 0x0000001ad70d7212 */ /* 0x000fe200078e9617 */
[----:B------:R-:W-:-:S07]  /*169a0*/  IMAD.MOV.U32 R23, RZ, RZ, RZ ;  /* 0x000000ffff177224 */ /* 0x000fce00078e00ff */
.L_x_33108:
[----:B------:R-:W-:Y:S05]  /*169b0*/  BSYNC.RECONVERGENT B0 ;  /* 0x0000000000007941 */ /* 0x000fea0003800200 */
.L_x_33107:
        /* <DEDUP_REMOVED lines=23> */
.L_x_33114:
        /* <DEDUP_REMOVED lines=13> */
.L_x_33116:
[----:B------:R-:W-:Y:S05]  /*16c00*/  BSYNC.RECONVERGENT B1 ;  /* 0x0000000000017941 */ /* 0x000fea0003800200 */
.L_x_33115:
        /* <DEDUP_REMOVED lines=45> */
[----:B------:R-:W-:-:S03]  /*16ee0*/  UIADD3 UR15, UPT, UPT, UR5, -0x695add53, URZ ;  /* 0x96a522ad050f7890 */ /* 0x000fc6000fffe0ff */
[----:B------:R-:W-:Y:S01]  /*16ef0*/  IMAD.MOV.U32 R16, RZ, RZ, R20 ;  /* 0x000000ffff107224 */ /* 0x000fe200078e0014 */
[----:B------:R-:W-:-:S05]  /*16f00*/  LOP3.LUT R13, R216, R26, R29, 0x96, !PT ;  /* 0x0000001ad80d7212 */ /* 0x000fca00078e961d */
[----:B------:R-:W-:-:S05]  /*16f10*/  IMAD.WIDE.U32 R26, R13, -0x2daee0ad, RZ ;  /* 0xd2511f530d1a7825 */ /* 0x000fca00078e00ff */
[----:B------:R-:W-:Y:S02]  /*16f20*/  LOP3.LUT R12, R12, UR15, R27, 0x96, !PT ;  /* 0x0000000f0c0c7c12 */ /* 0x000fe4000f8e961b */
[----:B------:R-:W-:Y:S01]  /*16f30*/  MOV R20, R26 ;  /* 0x0000001a00147202 */ /* 0x000fe20000000f00 */
[----:B------:R-:W-:-:S04]  /*16f40*/  IMAD.WIDE.U32 R26, R10, -0x326172a9, RZ ;  /* 0xcd9e8d570a1a7825 */ /* 0x000fc800078e00ff */
[----:B------:R-:W-:Y:S01]  /*16f50*/  IMAD.MOV.U32 R224, RZ, RZ, R26 ;  /* 0x000000ffffe07224 */ /* 0x000fe200078e001a */
[----:B------:R-:W-:-:S07]  /*16f60*/  LOP3.LUT R13, R215, R28, R27, 0x96, !PT ;  /* 0x0000001cd70d7212 */ /* 0x000fce00078e961b */
.L_x_33113:
[----:B------:R-:W-:Y:S05]  /*16f70*/  BSYNC.RECONVERGENT B0 ;  /* 0x0000000000007941 */ /* 0x000fea0003800200 */
.L_x_33112:
        /* <DEDUP_REMOVED lines=22> */
.L_x_33119:
        /* <DEDUP_REMOVED lines=13> */
.L_x_33121:
[----:B------:R-:W-:Y:S05]  /*171b0*/  BSYNC.RECONVERGENT B1 ;  /* 0x0000000000017941 */ /* 0x000fea0003800200 */
.L_x_33120:
        /* <DEDUP_REMOVED lines=52> */
[----:B------:R-:W-:Y:S01]  /*17500*/  LOP3.LUT R13, R215, R26, R17, 0x96, !PT ;  /* 0x0000001ad70d7212 */ /* 0x000fe200078e9611 */
[----:B------:R-:W-:-:S07]  /*17510*/  IMAD.MOV.U32 R16, RZ, RZ, RZ ;  /* 0x000000ffff107224 */ /* 0x000fce00078e00ff */
.L_x_33118:
[----:B------:R-:W-:Y:S05]  /*17520*/  BSYNC.RECONVERGENT B0 ;  /* 0x0000000000007941 */ /* 0x000fea0003800200 */
.L_x_33117:
        /* <DEDUP_REMOVED lines=21> */
.L_x_33124:
        /* <DEDUP_REMOVED lines=13> */
.L_x_33126:
[----:B------:R-:W-:Y:S05]  /*17750*/  BSYNC.RECONVERGENT B1 ;  /* 0x0000000000017941 */ /* 0x000fea0003800200 */
.L_x_33125:
        /* <DEDUP_REMOVED lines=54> */
.L_x_33123:
[----:B------:R-:W-:Y:S05]  /*17ac0*/  BSYNC.RECONVERGENT B0 ;  /* 0x0000000000007941 */ /* 0x000fea0003800200 */
.L_x_33122:
[----:B------:R-:W-:Y:S01]  /*17ad0*/  I2FP.F32.U32 R10, R10 ;  /* 0x0000000a000a7245 */ /* 0x000fe20000201000 */
[----:B------:R-:W-:Y:S01]  /*17ae0*/  BSSY.RECONVERGENT B0, `(.L_x_33127) ;  /* 0x0000059000007945 */ /* 0x000fe20003800200 */
[----:B------:R-:W-:Y:S01]  /*17af0*/  ISETP.NE.AND P4, PT, R26, 0x1, PT ;  /* 0x000000011a00780c */ /* 0x000fe20003f85270 */
[----:B------:R-:W-:Y:S02]  /*17b00*/  IMAD.MOV.U32 R25, RZ, RZ, 0x2 ;  /* 0x00000002ff197424 */ /* 0x000fe400078e00ff */
[----:B------:R-:W-:Y:S01]  /*17b10*/  FFMA.FTZ R10, R10, R252, 1.1641532182693481445e-10 ;  /* 0x2f0000000a0a7423 */ /* 0x000fe200000100fc */
[----:B------:R-:W-:-:S04]  /*17b20*/  IMAD.MOV.U32 R17, RZ, RZ, R224 ;  /* 0x000000ffff117224 */ /* 0x000fc800078e00e0 */
[----:B------:R-:W-:Y:S02]  /*17b30*/  FSETP.GTU.FTZ.AND P3, PT, R10, R217, PT ;  /* 0x000000d90a00720b */ /* 0x000fe40003f7c000 */
[----:B------:R-:W-:-:S05]  /*17b40*/  SHF.L.U32 R10, R18, 0x10, RZ ;  /* 0x00000010120a7819 */ /* 0x000fca00000006ff */
        /* <DEDUP_REMOVED lines=14> */
.L_x_33129:
        /* <DEDUP_REMOVED lines=13> */
.L_x_33131:
[----:B------:R-:W-:Y:S05]  /*17d00*/  BSYNC.RECONVERGENT B1 ;  /* 0x0000000000017941 */ /* 0x000fea0003800200 */
.L_x_33130:
        /* <DEDUP_REMOVED lines=53> */
[----:B------:R-:W-:-:S07]  /*18060*/  LOP3.LUT R13, R215, R28, R27, 0x96, !PT ;  /* 0x0000001cd70d7212 */ /* 0x000fce00078e961b */
.L_x_33128:
[----:B------:R-:W-:Y:S05]  /*18070*/  BSYNC.RECONVERGENT B0 ;  /* 0x0000000000007941 */ /* 0x000fea0003800200 */
.L_x_33127:
        /* <DEDUP_REMOVED lines=21> */
.L_x_33134:
        /* <DEDUP_REMOVED lines=13> */
.L_x_33136:
[----:B------:R-:W-:Y:S05]  /*182a0*/  BSYNC.RECONVERGENT B1 ;  /* 0x0000000000017941 */ /* 0x000fea0003800200 */
.L_x_33135:
        /* <DEDUP_REMOVED lines=54> */
.L_x_33133:
[----:B------:R-:W-:Y:S05]  /*18610*/  BSYNC.RECONVERGENT B0 ;  /* 0x0000000000007941 */ /* 0x000fea0003800200 */
.L_x_33132:
        /* <DEDUP_REMOVED lines=22> */
.L_x_33139:
        /* <DEDUP_REMOVED lines=16> */
.L_x_33141:
[----:B------:R-:W-:Y:S05]  /*18880*/  BSYNC.RECONVERGENT B1 ;  /* 0x0000000000017941 */ /* 0x000fea0003800200 */
.L_x_33140:
        /* <DEDUP_REMOVED lines=54> */
.L_x_33138:
[----:B------:R-:W-:Y:S05]  /*18bf0*/  BSYNC.RECONVERGENT B0 ;  /* 0x0000000000007941 */ /* 0x000fea0003800200 */
.L_x_33137:
        /* <DEDUP_REMOVED lines=16> */
.L_x_33101:
        /* <DEDUP_REMOVED lines=43> */
.L_x_33145:
        /* <DEDUP_REMOVED lines=13> */
.L_x_33147:
[----:B------:R-:W-:Y:S05]  /*19080*/  BSYNC.RECONVERGENT B1 ;  /* 0x0000000000017941 */ /* 0x000fea0003800200 */
.L_x_33146:
        /* <DEDUP_REMOVED lines=54> */
.L_x_33144:
[----:B------:R-:W-:Y:S05]  /*193f0*/  BSYNC.RECONVERGENT B0 ;  /* 0x0000000000007941 */ /* 0x000fea0003800200 */
.L_x_33143:
        /* <DEDUP_REMOVED lines=25> */
.L_x_33150:
        /* <DEDUP_REMOVED lines=13> */
.L_x_33152:
[----:B------:R-:W-:Y:S05]  /*19660*/  BSYNC.RECONVERGENT B1 ;  /* 0x0000000000017941 */ /* 0x000fea0003800200 */
.L_x_33151:
        /* <DEDUP_REMOVED lines=54> */
.L_x_33149:
[----:B------:R-:W-:Y:S05]  /*199d0*/  BSYNC.RECONVERGENT B0 ;  /* 0x0000000000007941 */ /* 0x000fea0003800200 */
.L_x_33148:
        /* <DEDUP_REMOVED lines=24> */
.L_x_33155:
        /* <DEDUP_REMOVED lines=13> */
.L_x_33157:
[----:B------:R-:W-:Y:S05]  /*19c30*/  BSYNC.RECONVERGENT B1 ;  /* 0x0000000000017941 */ /* 0x000fea0003800200 */
.L_x_33156:
        /* <DEDUP_REMOVED lines=53> */
[----:B------:R-:W-:-:S07]  /*19f90*/  LOP3.LUT R13, R215, R24, R23, 0x96, !PT ;  /* 0x00000018d70d7212 */ /* 0x000fce00078e9617 */
.L_x_33154:
[----:B------:R-:W-:Y:S05]  /*19fa0*/  BSYNC.RECONVERGENT B0 ;  /* 0x0000000000007941 */ /* 0x000fea0003800200 */
.L_x_33153:
[----:B------:R-:W-:Y:S01]  /*19fb0*/  I2FP.F32.U32 R16, R16 ;  /* 0x0000001000107245 */ /* 0x000fe20000201000 */
[----:B------:R-:W-:Y:S01]  /*19fc0*/  BSSY.RECONVERGENT B0, `(.L_x_33158) ;  /* 0x000005a000007945 */ /* 0x000fe20003800200 */
[----:B------:R-:W-:Y:S01]  /*19fd0*/  ISETP.NE.AND P2, PT, R20, 0x1, PT ;  /* 0x000000011400780c */ /* 0x000fe20003f45270 */
[----:B------:R-:W-:Y:S02]  /*19fe0*/  IMAD.MOV.U32 R22, RZ, RZ, 0x2 ;  /* 0x00000002ff167424 */ /* 0x000fe400078e00ff */
        /* <DEDUP_REMOVED lines=19> */
.L_x_33160:
        /* <DEDUP_REMOVED lines=13> */
.L_x_33162:
[----:B------:R-:W-:Y:S05]  /*1a1f0*/  BSYNC.RECONVERGENT B1 ;  /* 0x0000000000017941 */ /* 0x000fea0003800200 */
.L_x_33161:
        /* <DEDUP_REMOVED lines=54> */
.L_x_33159:
[----:B------:R-:W-:Y:S05]  /*1a560*/  BSYNC.RECONVERGENT B0 ;  /* 0x0000000000007941 */ /* 0x000fea0003800200 */
.L_x_33158:
        /* <DEDUP_REMOVED lines=22> */
.L_x_33165:
        /* <DEDUP_REMOVED lines=13> */
.L_x_33167:
[----:B------:R-:W-:Y:S05]  /*1a7a0*/  BSYNC.RECONVERGENT B1 ;  /* 0x0000000000017941 */ /* 0x000fea0003800200 */
.L_x_33166:
        /* <DEDUP_REMOVED lines=54> */
.L_x_33164:
[----:B------:R-:W-:Y:S05]  /*1ab10*/  BSYNC.RECONVERGENT B0 ;  /* 0x0000000000007941 */ /* 0x000fea0003800200 */
.L_x_33163:
        /* <DEDUP_REMOVED lines=23> */
.L_x_33170:
        /* <DEDUP_REMOVED lines=13> */
.L_x_33172:
[----:B------:R-:W-:Y:S05]  /*1ad60*/  BSYNC.RECONVERGENT B1 ;  /* 0x0000000000017941 */ /* 0x000fea0003800200 */
.L_x_33171:
        /* <DEDUP_REMOVED lines=54> */
.L_x_33169:
[----:B------:R-:W-:Y:S05]  /*1b0d0*/  BSYNC.RECONVERGENT B0 ;  /* 0x0000000000007941 */ /* 0x000fea0003800200 */
.L_x_33168:
        /* <DEDUP_REMOVED lines=22> */
.L_x_33175:
        /* <DEDUP_REMOVED lines=13> */
.L_x_33177:
[----:B------:R-:W-:Y:S05]  /*1b310*/  BSYNC.RECONVERGENT B1 ;  /* 0x0000000000017941 */ /* 0x000fea0003800200 */
.L_x_33176:
        /* <DEDUP_REMOVED lines=54> */
.L_x_33174:
[----:B------:R-:W-:Y:S05]  /*1b680*/  BSYNC.RECONVERGENT B0 ;  /* 0x0000000000007941 */ /* 0x000fea0003800200 */
.L_x_33173:
        /* <DEDUP_REMOVED lines=23> */
.L_x_33180:
        /* <DEDUP_REMOVED lines=16> */
.L_x_33182:
[----:B------:R-:W-:Y:S05]  /*1b900*/  BSYNC.RECONVERGENT B1 ;  /* 0x0000000000017941 */ /* 0x000fea0003800200 */
.L_x_33181:
        /* <DEDUP_REMOVED lines=54> */
.L_x_33179:
[----:B------:R-:W-:Y:S05]  /*1bc70*/  BSYNC.RECONVERGENT B0 ;  /* 0x0000000000007941 */ /* 0x000fea0003800200 */
.L_x_33178:
        /* <DEDUP_REMOVED lines=10> */
.L_x_33142:
        /* <DEDUP_REMOVED lines=16> */
.L_x_33186:
        /* <DEDUP_REMOVED lines=13> */
.L_x_33188:
[----:B------:R-:W-:Y:S05]  /*1bef0*/  BSYNC.RECONVERGENT B1 ;  /* 0x0000000000017941 */ /* 0x000fea0003800200 */
.L_x_33187:
        /* <DEDUP_REMOVED lines=54> */
.L_x_33185:
[----:B------:R-:W-:Y:S05]  /*1c260*/  BSYNC.RECONVERGENT B0 ;  /* 0x0000000000007941 */ /* 0x000fea0003800200 */
.L_x_33184:
        /* <DEDUP_REMOVED lines=8> */
[----:B------:R-:W-:Y:S02]  /*1c2f0*/  PRMT R16, R16, 0x7632, R16 ;  /* 0x0000763210107816 */ /* 0x000fe40000000010 */
[----:B------:R-:W-:Y:S01]  /*1c300*/  PLOP3.LUT P3, PT, P1, PT, PT, 0x8, 0x80 ;  /* 0x000000000080781c */ /* 0x000fe20000f6e170 */
[----:B------:R-:W-:-:S04]  /*1c310*/  FMUL.FTZ R20, R20, R11 ;  /* 0x0000000b14147220 */ /* 0x000fc80000410000 */
[----:B------:R-:W-:-:S05]  /*1c320*/  FMUL.FTZ R20, R20, R218 ;  /* 0x000000da14147220 */ /* 0x000fca0000410000 */
[----:B------:R-:W-:Y:S02]  /*1c330*/  FSEL R24, R20, RZ, !P1 ;  /* 0x000000ff14187208 */ /* 0x000fe40004800000 */
        /* <DEDUP_REMOVED lines=11> */
.L_x_33191:
        /* <DEDUP_REMOVED lines=13> */
.L_x_33193:
[----:B------:R-:W-:Y:S05]  /*1c4c0*/  BSYNC.RECONVERGENT B1 ;  /* 0x0000000000017941 */ /* 0x000fea0003800200 */
.L_x_33192:
        /* <DEDUP_REMOVED lines=54> */
.L_x_33190:
[----:B------:R-:W-:Y:S05]  /*1c830*/  BSYNC.RECONVERGENT B0 ;  /* 0x0000000000007941 */ /* 0x000fea0003800200 */
.L_x_33189:
[----:B------:R-:W-:Y:S01]  /*1c840*/  I2FP.F32.U32 R20, R20 ;  /* 0x0000001400147245 */ /* 0x000fe20000201000 */
[----:B------:R-:W-:Y:S01]  /*1c850*/  IMAD.U32 R16, R16, 0x10000, RZ ;  /* 0x0001000010107824 */ /* 0x000fe200078e00ff */
[----:B------:R-:W-:Y:S01]  /*1c860*/  ISETP.NE.AND P2, PT, R23, 0x1, PT ;  /* 0x000000011700780c */ /* 0x000fe20003f45270 */
[----:B------:R-:W-:Y:S01]  /*1c870*/  BSSY.RECONVERGENT B0, `(.L_x_33194) ;  /* 0x0000058000007945 */ /* 0x000fe20003800200 */
[----:B------:R-:W-:Y:S01]  /*1c880*/  LOP3.LUT R7, R7, 0xfffffffd, RZ, 0xc0, !PT ;  /* 0xfffffffd07077812 */ /* 0x000fe200078ec0ff */
[----:B------:R-:W-:Y:S01]  /*1c890*/  FFMA.FTZ R20, R20, R252, 1.1641532182693481445e-10 ;  /* 0x2f00000014147423 */ /* 0x000fe200000100fc */
[----:B------:R-:W-:-:S04]  /*1c8a0*/  FMUL.FTZ R16, R16, R11 ;  /* 0x0000000b10107220 */ /* 0x000fc80000410000 */
[----:B------:R-:W-:Y:S01]  /*1c8b0*/  FSETP.GTU.FTZ.AND P1, PT, R20, R217, PT ;  /* 0x000000d91400720b */ /* 0x000fe20003f3c000 */
[----:B------:R-:W-:Y:S01]  /*1c8c0*/  FMUL.FTZ R16, R16, R218 ;  /* 0x000000da10107220 */ /* 0x000fe20000410000 */
[----:B------:R-:W-:Y:S02]  /*1c8d0*/  IMAD.MOV.U32 R20, RZ, RZ, 0x2 ;  /* 0x00000002ff147424 */ /* 0x000fe400078e00ff */
        /* <DEDUP_REMOVED lines=13> */
.L_x_33196:
        /* <DEDUP_REMOVED lines=13> */
.L_x_33198:
[----:B------:R-:W-:Y:S05]  /*1ca80*/  BSYNC.RECONVERGENT B1 ;  /* 0x0000000000017941 */ /* 0x000fea0003800200 */
.L_x_33197:
        /* <DEDUP_REMOVED lines=54> */
.L_x_33195:
[----:B------:R-:W-:Y:S05]  /*1cdf0*/  BSYNC.RECONVERGENT B0 ;  /* 0x0000000000007941 */ /* 0x000fea0003800200 */
.L_x_33194:
[----:B------:R-:W-:Y:S01]  /*1ce00*/  I2FP.F32.U32 R16, R16 ;  /* 0x0000001000107245 */ /* 0x000fe20000201000 */
[----:B------:R-:W-:Y:S01]  /*1ce10*/  BSSY.RECONVERGENT B0, `(.L_x_33199) ;  /* 0x0000059000007945 */ /* 0x000fe20003800200 */
[----:B------:R-:W-:Y:S01]  /*1ce20*/  ISETP.NE.AND P3, PT, R20, 0x1, PT ;  /* 0x000000011400780c */ /* 0x000fe20003f65270 */
[----:B------:R-:W-:Y:S02]  /*1ce30*/  IMAD.MOV.U32 R27, RZ, RZ, 0x2 ;  /* 0x00000002ff1b7424 */ /* 0x000fe400078e00ff */
[----:B------:R-:W-:-:S05]  /*1ce40*/  FFMA.FTZ R16, R16, R252, 1.1641532182693481445e-10 ;  /* 0x2f00000010107423 */ /* 0x000fca00000100fc */
[----:B------:R-:W-:Y:S01]  /*1ce50*/  FSETP.GTU.FTZ.AND P2, PT, R16, R217, PT ;  /* 0x000000d91000720b */ /* 0x000fe20003f5c000 */
[C---:B------:R-:W-:Y:S01]  /*1ce60*/  IMAD.U32 R16, R17.reuse, 0x10000, RZ ;  /* 0x0001000011107824 */ /* 0x040fe200078e00ff */
[----:B------:R-:W-:Y:S02]  /*1ce70*/  PRMT R17, R17, 0x7632, R17 ;  /* 0x0000763211117816 */ /* 0x000fe40000000011 */
[----:B------:R-:W-:Y:S01]  /*1ce80*/  PLOP3.LUT P1, PT, P2, PT, PT, 0x8, 0x80 ;  /* 0x000000000080781c */ /* 0x000fe2000172e170 */
[----:B------:R-:W-:-:S04]  /*1ce90*/  FMUL.FTZ R16, R16, R11 ;  /* 0x0000000b10107220 */ /* 0x000fc80000410000 */
[----:B------:R-:W-:-:S05]  /*1cea0*/  FMUL.FTZ R16, R16, R218 ;  /* 0x000000da10107220 */ /* 0x000fca0000410000 */
[----:B------:R-:W-:Y:S02]  /*1ceb0*/  FSEL R23, R16, RZ, !P2 ;  /* 0x000000ff10177208 */ /* 0x000fe40005000000 */
        /* <DEDUP_REMOVED lines=10> */
.L_x_33201:
        /* <DEDUP_REMOVED lines=13> */
.L_x_33203:
[----:B------:R-:W-:Y:S05]  /*1d030*/  BSYNC.RECONVERGENT B1 ;  /* 0x0000000000017941 */ /* 0x000fea0003800200 */
.L_x_33202:
        /* <DEDUP_REMOVED lines=54> */
.L_x_33200:
[----:B------:R-:W-:Y:S05]  /*1d3a0*/  BSYNC.RECONVERGENT B0 ;  /* 0x0000000000007941 */ /* 0x000fea0003800200 */
.L_x_33199:
        /* <DEDUP_REMOVED lines=21> */
.L_x_33206:
        /* <DEDUP_REMOVED lines=13> */
.L_x_33208:
[----:B------:R-:W-:Y:S05]  /*1d5d0*/  BSYNC.RECONVERGENT B1 ;  /* 0x0000000000017941 */ /* 0x000fea0003800200 */
.L_x_33207:
        /* <DEDUP_REMOVED lines=54> */
.L_x_33205:
[----:B------:R-:W-:Y:S05]  /*1d940*/  BSYNC.RECONVERGENT B0 ;  /* 0x0000000000007941 */ /* 0x000fea0003800200 */
.L_x_33204:
        /* <DEDUP_REMOVED lines=22> */
.L_x_33211:
        /* <DEDUP_REMOVED lines=13> */
.L_x_33213:
[----:B------:R-:W-:Y:S05]  /*1db80*/  BSYNC.RECONVERGENT B1 ;  /* 0x0000000000017941 */ /* 0x000fea0003800200 */
.L_x_33212:
        /* <DEDUP_REMOVED lines=54> */
.L_x_33210:
[----:B------:R-:W-:Y:S05]  /*1def0*/  BSYNC.RECONVERGENT B0 ;  /* 0x0000000000007941 */ /* 0x000fea0003800200 */
.L_x_33209:
        /* <DEDUP_REMOVED lines=21> */
.L_x_33216:
        /* <DEDUP_REMOVED lines=13> */
.L_x_33218:
[----:B------:R-:W-:Y:S05]  /*1e120*/  BSYNC.RECONVERGENT B1 ;  /* 0x0000000000017941 */ /* 0x000fea0003800200 */
.L_x_33217:
        /* <DEDUP_REMOVED lines=54> */
.L_x_33215:
[----:B------:R-:W-:Y:S05]  /*1e490*/  BSYNC.RECONVERGENT B0 ;  /* 0x0000000000007941 */ /* 0x000fea0003800200 */
.L_x_33214:
        /* <DEDUP_REMOVED lines=22> */
.L_x_33221:
        /* <DEDUP_REMOVED lines=16> */
.L_x_33223:
[----:B------:R-:W-:Y:S05]  /*1e700*/  BSYNC.RECONVERGENT B1 ;  /* 0x0000000000017941 */ /* 0x000fea0003800200 */
.L_x_33222:
        /* <DEDUP_REMOVED lines=45> */
[----:B------:R-:W-:Y:S01]  /*1e9e0*/  HFMA2 R25, -RZ, RZ, 0, 0 ;  /* 0x00000000ff197431 */ /* 0x000fe200000001ff */
        /* <DEDUP_REMOVED lines=8> */
.L_x_33220:
[----:B------:R-:W-:Y:S05]  /*1ea70*/  BSYNC.RECONVERGENT B0 ;  /* 0x0000000000007941 */ /* 0x000fea0003800200 */
.L_x_33219:
        /* <DEDUP_REMOVED lines=16> */
.L_x_33183:
        /* <DEDUP_REMOVED lines=43> */
.L_x_33227:
        /* <DEDUP_REMOVED lines=13> */
.L_x_33229:
[----:B------:R-:W-:Y:S05]  /*1ef00*/  BSYNC.RECONVERGENT B1 ;  /* 0x0000000000017941 */ /* 0x000fea0003800200 */
.L_x_33228:
        /* <DEDUP_REMOVED lines=52> */
[----:B------:R-:W-:Y:S01]  /*1f250*/  IMAD.MOV.U32 R22, RZ, RZ, RZ ;  /* 0x000000ffff167224 */ /* 0x000fe200078e00ff */
[----:B------:R-:W-:-:S07]  /*1f260*/  MOV R23, R21 ;  /* 0x0000001500177202 */ /* 0x000fce0000000f00 */
.L_x_33226:
[----:B------:R-:W-:Y:S05]  /*1f270*/  BSYNC.RECONVERGENT B0 ;  /* 0x0000000000007941 */ /* 0x000fea0003800200 */
.L_x_33225:
        /* <DEDUP_REMOVED lines=25> */
.L_x_33232:
        /* <DEDUP_REMOVED lines=13> */
.L_x_33234:
[----:B------:R-:W-:Y:S05]  /*1f4e0*/  BSYNC.RECONVERGENT B1 ;  /* 0x0000000000017941 */ /* 0x000fea0003800200 */
.L_x_33233:
        /* <DEDUP_REMOVED lines=47> */
[----:B------:R-:W-:-:S04]  /*1f7e0*/  IMAD.WIDE.U32 R22, R22, -0x2daee0ad, RZ ;  /* 0xd2511f5316167825 */ /* 0x000fc800078e00ff */
[----:B------:R-:W-:Y:S01]  /*1f7f0*/  IMAD.MOV.U32 R20, RZ, RZ, R22 ;  /* 0x000000ffff147224 */ /* 0x000fe200078e0016 */
[----:B------:R-:W-:Y:S01]  /*1f800*/  LOP3.LUT R12, R12, UR15, R23, 0x96, !PT ;  /* 0x0000000f0c0c7c12 */ /* 0x000fe2000f8e9617 */
[----:B------:R-:W-:-:S05]  /*1f810*/  IMAD.WIDE.U32 R22, R13, -0x326172a9, RZ ;  /* 0xcd9e8d570d167825 */ /* 0x000fca00078e00ff */
[----:B------:R-:W-:Y:S01]  /*1f820*/  LOP3.LUT R13, R215, R24, R23, 0x96, !PT ;  /* 0x00000018d70d7212 */ /* 0x000fe200078e9617 */
[----:B------:R-:W-:Y:S01]  /*1f830*/  IMAD.MOV.U32 R23, RZ, RZ, RZ ;  /* 0x000000ffff177224 */ /* 0x000fe200078e00ff */
[----:B------:R-:W-:-:S07]  /*1f840*/  MOV R224, R22 ;  /* 0x0000001600e07202 */ /* 0x000fce0000000f00 */
.L_x_33231:
[----:B------:R-:W-:Y:S05]  /*1f850*/  BSYNC.RECONVERGENT B0 ;  /* 0x0000000000007941 */ /* 0x000fea0003800200 */
.L_x_33230:
        /* <DEDUP_REMOVED lines=9> */
[----:B------:R-:W-:-:S03]  /*1f8f0*/  HFMA2 R21, -RZ, RZ, 0, 1.1920928955078125e-07 ;  /* 0x00000002ff157431 */ /* 0x000fc600000001ff */
        /* <DEDUP_REMOVED lines=14> */
.L_x_33237:
        /* <DEDUP_REMOVED lines=13> */
.L_x_33239:
[----:B------:R-:W-:Y:S05]  /*1fab0*/  BSYNC.RECONVERGENT B1 ;  /* 0x0000000000017941 */ /* 0x000fea0003800200 */
.L_x_33238:
        /* <DEDUP_REMOVED lines=50> */
[----:B------:R-:W-:Y:S02]  /*1fde0*/  IMAD.MOV.U32 R20, RZ, RZ, R22 ;  /* 0x000000ffff147224 */ /* 0x000fe400078e0016 */
[----:B------:R-:W-:-:S05]  /*1fdf0*/  IMAD.WIDE.U32 R22, R13, -0x326172a9, RZ ;  /* 0xcd9e8d570d167825 */ /* 0x000fca00078e00ff */
[----:B------:R-:W-:Y:S02]  /*1fe00*/  LOP3.LUT R13, R215, R24, R23, 0x96, !PT ;  /* 0x00000018d70d7212 */ /* 0x000fe400078e9617 */
[----:B------:R-:W-:-:S07]  /*1fe10*/  MOV R224, R22 ;  /* 0x0000001600e07202 */ /* 0x000fce0000000f00 */
.L_x_33236:
[----:B------:R-:W-:Y:S05]  /*1fe20*/  BSYNC.RECONVERGENT B0 ;  /* 0x0000000000007941 */ /* 0x000fea0003800200 */
.L_x_33235:
[----:B------:R-:W-:Y:S01]  /*1fe30*/  I2FP.F32.U32 R16, R16 ;  /* 0x0000001000107245 */ /* 0x000fe20000201000 */
[----:B------:R-:W-:Y:S01]  /*1fe40*/  BSSY.RECONVERGENT B0, `(.L_x_33240) ;  /* 0x000005a000007945 */ /* 0x000fe20003800200 */
[----:B------:R-:W-:Y:S01]  /*1fe50*/  ISETP.NE.AND P2, PT, R21, 0x1, PT ;  /* 0x000000011500780c */ /* 0x000fe20003f45270 */
        /* <DEDUP_REMOVED lines=20> */
.L_x_33242:
        /* <DEDUP_REMOVED lines=13> */
.L_x_33244:
[----:B------:R-:W-:Y:S05]  /*20070*/  BSYNC.RECONVERGENT B1 ;  /* 0x0000000000017941 */ /* 0x000fea0003800200 */
.L_x_33243:
        /* <DEDUP_REMOVED lines=51> */
[----:B------:R-:W-:Y:S02]  /*203b0*/  IMAD.MOV.U32 R224, RZ, RZ, R22 ;  /* 0x000000ffffe07224 */ /* 0x000fe400078e0016 */
[----:B------:R-:W-:Y:S01]  /*203c0*/  HFMA2 R22, -RZ, RZ, 0, 0 ;  /* 0x00000000ff167431 */ /* 0x000fe200000001ff */
[----:B------:R-:W-:-:S07]  /*203d0*/  LOP3.LUT R13, R215, R24, R23, 0x96, !PT ;  /* 0x00000018d70d7212 */ /* 0x000fce00078e9617 */
.L_x_33241:
[----:B------:R-:W-:Y:S05]  /*203e0*/  BSYNC.RECONVERGENT B0 ;  /* 0x0000000000007941 */ /* 0x000fea0003800200 */
.L_x_33240:
        /* <DEDUP_REMOVED lines=22> */
.L_x_33247:
        /* <DEDUP_REMOVED lines=13> */
.L_x_33249:
[----:B------:R-:W-:Y:S05]  /*20620*/  BSYNC.RECONVERGENT B1 ;  /* 0x0000000000017941 */ /* 0x000fea0003800200 */
.L_x_33248:
        /* <DEDUP_REMOVED lines=53> */
[----:B------:R-:W-:-:S07]  /*20980*/  LOP3.LUT R13, R215, R22, R17, 0x96, !PT ;  /* 0x00000016d70d7212 */ /* 0x000fce00078e9611 */
.L_x_33246:
[----:B------:R-:W-:Y:S05]  /*20990*/  BSYNC.RECONVERGENT B0 ;  /* 0x0000000000007941 */ /* 0x000fea0003800200 */
.L_x_33245:
        /* <DEDUP_REMOVED lines=23> */
.L_x_33252:
        /* <DEDUP_REMOVED lines=13> */
.L_x_33254:
[----:B------:R-:W-:Y:S05]  /*20be0*/  BSYNC.RECONVERGENT B1 ;  /* 0x0000000000017941 */ /* 0x000fea0003800200 */
.L_x_33253:
        /* <DEDUP_REMOVED lines=51> */
[----:B------:R-:W-:Y:S01]  /*20f20*/  IMAD.MOV.U32 R224, RZ, RZ, R16 ;  /* 0x000000ffffe07224 */ /* 0x000fe200078e0010 */
[----:B------:R-:W-:Y:S01]  /*20f30*/  LOP3.LUT R13, R215, R22, R17, 0x96, !PT ;  /* 0x00000016d70d7212 */ /* 0x000fe200078e9611 */
[----:B------:R-:W-:-:S07]  /*20f40*/  HFMA2 R17, -RZ, RZ, 0, 0 ;  /* 0x00000000ff117431 */ /* 0x000fce00000001ff */
.L_x_33251:
[----:B------:R-:W-:Y:S05]  /*20f50*/  BSYNC.RECONVERGENT B0 ;  /* 0x0000000000007941 */ /* 0x000fea0003800200 */
.L_x_33250:
        /* <DEDUP_REMOVED lines=22> */
.L_x_33257:
        /* <DEDUP_REMOVED lines=13> */
.L_x_33259:
[----:B------:R-:W-:Y:S05]  /*21190*/  BSYNC.RECONVERGENT B1 ;  /* 0x0000000000017941 */ /* 0x000fea0003800200 */
.L_x_33258:
        /* <DEDUP_REMOVED lines=54> */
.L_x_33256:
[----:B------:R-:W-:Y:S05]  /*21500*/  BSYNC.RECONVERGENT B0 ;  /* 0x0000000000007941 */ /* 0x000fea0003800200 */
.L_x_33255:
        /* <DEDUP_REMOVED lines=23> */
.L_x_33262:
        /* <DEDUP_REMOVED lines=16> */
.L_x_33264:
[----:B------:R-:W-:Y:S05]  /*21780*/  BSYNC.RECONVERGENT B1 ;  /* 0x0000000000017941 */ /* 0x000fea0003800200 */
.L_x_33263:
        /* <DEDUP_REMOVED lines=54> */
.L_x_33261:
[----:B------:R-:W-:Y:S05]  /*21af0*/  BSYNC.RECONVERGENT B0 ;  /* 0x0000000000007941 */ /* 0x000fea0003800200 */
.L_x_33260:
        /* <DEDUP_REMOVED lines=10> */
.L_x_33224:
        /* <DEDUP_REMOVED lines=16> */
.L_x_33268:
        /* <DEDUP_REMOVED lines=13> */
.L_x_33270:
[----:B------:R-:W-:Y:S05]  /*21d70*/  BSYNC.RECONVERGENT B1 ;  /* 0x0000000000017941 */ /* 0x000fea0003800200 */
.L_x_33269:
        /* <DEDUP_REMOVED lines=52> */
[----:B------:R-:W-:Y:S01]  /*220c0*/  IMAD.MOV.U32 R22, RZ, RZ, RZ ;  /* 0x000000ffff167224 */ /* 0x000fe200078e00ff */
[----:B------:R-:W-:-:S07]  /*220d0*/  MOV R23, R21 ;  /* 0x0000001500177202 */ /* 0x000fce0000000f00 */
.L_x_33267:
[----:B------:R-:W-:Y:S05]  /*220e0*/  BSYNC.RECONVERGENT B0 ;  /* 0x0000000000007941 */ /* 0x000fea0003800200 */
.L_x_33266:
[----:B------:R-:W-:Y:S01]  /*220f0*/  I2FP.F32.U32 R21, R23 ;  /* 0x0000001700157245 */ /* 0x000fe20000201000 */
[----:B------:R-:W-:Y:S01]  /*22100*/  BSSY.RECONVERGENT B0, `(.L_x_33271) ;  /* 0x000005b000007945 */ /* 0x000fe20003800200 */
[----:B------:R-:W-:Y:S01]  /*22110*/  ISETP.NE.AND P2, PT, R22, 0x1, PT ;  /* 0x000000011600780c */ /* 0x000fe20003f45270 */
[----:B------:R-:W-:Y:S01]  /*22120*/  IMAD.MOV.U32 R23, RZ, RZ, 0x2 ;  /* 0x00000002ff177424 */ /* 0x000fe200078e00ff */
[----:B------:R-:W-:Y:S01]  /*22130*/  LOP3.LUT R7, R7, 0xfffffffb, RZ, 0xc0, !PT ;  /* 0xfffffffb07077812 */ /* 0x000fe200078ec0ff */
[----:B------:R-:W-:-:S05]  /*22140*/  FFMA.FTZ R21, R21, R252, 1.1641532182693481445e-10 ;  /* 0x2f00000015157423 */ /* 0x000fca00000100fc */
[----:B------:R-:W-:Y:S02]  /*22150*/  FSETP.GTU.FTZ.AND P1, PT, R21, R217, PT ;  /* 0x000000d91500720b */ /* 0x000fe40003f3c000 */
[C---:B-----5:R-:W-:Y:S02]  /*22160*/  SHF.L.U32 R21, R16.reuse, 0x10, RZ ;  /* 0x0000001010157819 */ /* 0x060fe400000006ff */
[----:B------:R-:W-:Y:S02]  /*22170*/  PLOP3.LUT P3, PT, P1, PT, PT, 0x8, 0x80 ;  /* 0x000000000080781c */ /* 0x000fe40000f6e170 */
[----:B------:R-:W-:Y:S01]  /*22180*/  PRMT R16, R16, 0x7632, R16 ;  /* 0x0000763210107816 */ /* 0x000fe20000000010 */
[----:B------:R-:W-:-:S04]  /*22190*/  FMUL.FTZ R21, R21, R11 ;  /* 0x0000000b15157220 */ /* 0x000fc80000410000 */
[----:B------:R-:W-:-:S05]  /*221a0*/  FMUL.FTZ R21, R21, R218 ;  /* 0x000000da15157220 */ /* 0x000fca0000410000 */
[----:B------:R-:W-:Y:S02]  /*221b0*/  FSEL R24, R21, RZ, !P1 ;  /* 0x000000ff15187208 */ /* 0x000fe40004800000 */
[----:B------:R-:W-:Y:S02]  /*221c0*/  @P3 LOP3.LUT R7, R7, 0x4, RZ, 0xfc, !PT ;  /* 0x0000000407073812 */ /* 0x000fe400078efcff */
        /* <DEDUP_REMOVED lines=10> */
.L_x_33273:
        /* <DEDUP_REMOVED lines=13> */
.L_x_33275:
[----:B------:R-:W-:Y:S05]  /*22340*/  BSYNC.RECONVERGENT B1 ;  /* 0x0000000000017941 */ /* 0x000fea0003800200 */
.L_x_33274:
        /* <DEDUP_REMOVED lines=54> */
.L_x_33272:
[----:B------:R-:W-:Y:S05]  /*226b0*/  BSYNC.RECONVERGENT B0 ;  /* 0x0000000000007941 */ /* 0x000fea0003800200 */
.L_x_33271:
        /* <DEDUP_REMOVED lines=23> */
.L_x_33278:
        /* <DEDUP_REMOVED lines=13> */
.L_x_33280:
[----:B------:R-:W-:Y:S05]  /*22900*/  BSYNC.RECONVERGENT B1 ;  /* 0x0000000000017941 */ /* 0x000fea0003800200 */
.L_x_33279:
        /* <DEDUP_REMOVED lines=40> */
[----:B------:R-:W-:Y:S01]  /*22b90*/  IMAD.MOV.U32 R21, RZ, RZ, RZ ;  /* 0x000000ffff157224 */ /* 0x000fe200078e00ff */
        /* <DEDUP_REMOVED lines=10> */
[----:B------:R-:W-:-:S05]  /*22c40*/  IMAD.WIDE.U32 R26, R13, -0x326172a9, RZ ;  /* 0xcd9e8d570d1a7825 */ /* 0x000fca00078e00ff */
[----:B------:R-:W-:Y:S02]  /*22c50*/  LOP3.LUT R13, R215, R28, R27, 0x96, !PT ;  /* 0x0000001cd70d7212 */ /* 0x000fe400078e961b */
[----:B------:R-:W-:-:S07]  /*22c60*/  MOV R224, R26 ;  /* 0x0000001a00e07202 */ /* 0x000fce0000000f00 */
.L_x_33277:
[----:B------:R-:W-:Y:S05]  /*22c70*/  BSYNC.RECONVERGENT B0 ;  /* 0x0000000000007941 */ /* 0x000fea0003800200 */
.L_x_33276:
[----:B------:R-:W-:Y:S01]  /*22c80*/  I2FP.F32.U32 R16, R16 ;  /* 0x0000001000107245 */ /* 0x000fe20000201000 */
[----:B------:R-:W-:Y:S01]  /*22c90*/  BSSY.RECONVERGENT B0, `(.L_x_33281) ;  /* 0x0000059000007945 */ /* 0x000fe20003800200 */
[----:B------:R-:W-:Y:S01]  /*22ca0*/  ISETP.NE.AND P3, PT, R21, 0x1, PT ;  /* 0x000000011500780c */ /* 0x000fe20003f65270 */
[----:B------:R-:W-:Y:S02]  /*22cb0*/  IMAD.MOV.U32 R27, RZ, RZ, 0x2 ;  /* 0x00000002ff1b7424 */ /* 0x000fe400078e00ff */
[----:B------:R-:W-:-:S05]  /*22cc0*/  FFMA.FTZ R16, R16, R252, 1.1641532182693481445e-10 ;  /* 0x2f00000010107423 */ /* 0x000fca00000100fc */
[----:B------:R-:W-:Y:S02]  /*22cd0*/  FSETP.GTU.FTZ.AND P2, PT, R16, R217, PT ;  /* 0x000000d91000720b */ /* 0x000fe40003f5c000 */
[C---:B------:R-:W-:Y:S02]  /*22ce0*/  SHF.L.U32 R16, R17.reuse, 0x10, RZ ;  /* 0x0000001011107819 */ /* 0x040fe400000006ff */
[----:B------:R-:W-:Y:S02]  /*22cf0*/  PLOP3.LUT P1, PT, P2, PT, PT, 0x8, 0x80 ;  /* 0x000000000080781c */ /* 0x000fe4000172e170 */
[----:B------:R-:W-:Y:S01]  /*22d00*/  PRMT R17, R17, 0x7632, R17 ;  /* 0x0000763211117816 */ /* 0x000fe20000000011 */
        /* <DEDUP_REMOVED lines=13> */
.L_x_33283:
        /* <DEDUP_REMOVED lines=13> */
.L_x_33285:
[----:B------:R-:W-:Y:S05]  /*22eb0*/  BSYNC.RECONVERGENT B1 ;  /* 0x0000000000017941 */ /* 0x000fea0003800200 */
.L_x_33284:
        /* <DEDUP_REMOVED lines=51> */
[----:B------:R-:W-:Y:S01]  /*231f0*/  LOP3.LUT R13, R215, R28, R27, 0x96, !PT ;  /* 0x0000001cd70d7212 */ /* 0x000fe200078e961b */
[----:B------:R-:W-:Y:S01]  /*23200*/  IMAD.MOV.U32 R27, RZ, RZ, RZ ;  /* 0x000000ffff1b7224 */ /* 0x000fe200078e00ff */
[----:B------:R-:W-:-:S07]  /*23210*/  MOV R224, R26 ;  /* 0x0000001a00e07202 */ /* 0x000fce0000000f00 */
.L_x_33282:
[----:B------:R-:W-:Y:S05]  /*23220*/  BSYNC.RECONVERGENT B0 ;  /* 0x0000000000007941 */ /* 0x000fea0003800200 */
.L_x_33281:
        /* <DEDUP_REMOVED lines=21> */
.L_x_33288:
        /* <DEDUP_REMOVED lines=13> */
.L_x_33290:
[----:B------:R-:W-:Y:S05]  /*23450*/  BSYNC.RECONVERGENT B1 ;  /* 0x0000000000017941 */ /* 0x000fea0003800200 */
.L_x_33289:
        /* <DEDUP_REMOVED lines=54> */
.L_x_33287:
[----:B------:R-:W-:Y:S05]  /*237c0*/  BSYNC.RECONVERGENT B0 ;  /* 0x0000000000007941 */ /* 0x000fea0003800200 */
.L_x_33286:
[----:B------:R-:W-:Y:S01]  /*237d0*/  I2FP.F32.U32 R16, R25 ;  /* 0x0000001900107245 */ /* 0x000fe20000201000 */
[----:B------:R-:W-:Y:S01]  /*237e0*/  BSSY.RECONVERGENT B0, `(.L_x_33291) ;  /* 0x0000059000007945 */ /* 0x000fe20003800200 */
[----:B------:R-:W-:Y:S01]  /*237f0*/  ISETP.NE.AND P4, PT, R26, 0x1, PT ;  /* 0x000000011a00780c */ /* 0x000fe20003f85270 */
        /* <DEDUP_REMOVED lines=19> */
.L_x_33293:
        /* <DEDUP_REMOVED lines=13> */
.L_x_33295:
[----:B------:R-:W-:Y:S05]  /*23a00*/  BSYNC.RECONVERGENT B1 ;  /* 0x0000000000017941 */ /* 0x000fea0003800200 */
.L_x_33294:
        /* <DEDUP_REMOVED lines=54> */
.L_x_33292:
[----:B------:R-:W-:Y:S05]  /*23d70*/  BSYNC.RECONVERGENT B0 ;  /* 0x0000000000007941 */ /* 0x000fea0003800200 */
.L_x_33291:
        /* <DEDUP_REMOVED lines=21> */
.L_x_33298:
        /* <DEDUP_REMOVED lines=13> */
.L_x_33300:
[----:B------:R-:W-:Y:S05]  /*23fa0*/  BSYNC.RECONVERGENT B1 ;  /* 0x0000000000017941 */ /* 0x000fea0003800200 */
.L_x_33299:
        /* <DEDUP_REMOVED lines=50> */
[----:B------:R-:W-:-:S03]  /*242d0*/  IMAD.WIDE.U32 R26, R13, -0x326172a9, RZ ;  /* 0xcd9e8d570d1a7825 */ /* 0x000fc600078e00ff */
[----:B------:R-:W-:Y:S01]  /*242e0*/  MOV R224, R26 ;  /* 0x0000001a00e07202 */ /* 0x000fe20000000f00 */
[----:B------:R-:W-:Y:S01]  /*242f0*/  IMAD.MOV.U32 R26, RZ, RZ, RZ ;  /* 0x000000ffff1a7224 */ /* 0x000fe200078e00ff */
[----:B------:R-:W-:-:S07]  /*24300*/  LOP3.LUT R13, R215, R28, R27, 0x96, !PT ;  /* 0x0000001cd70d7212 */ /* 0x000fce00078e961b */
.L_x_33297:
[----:B------:R-:W-:Y:S05]  /*24310*/  BSYNC.RECONVERGENT B0 ;  /* 0x0000000000007941 */ /* 0x000fea0003800200 */
.L_x_33296:
        /* <DEDUP_REMOVED lines=22> */
.L_x_33303:
        /* <DEDUP_REMOVED lines=16> */
.L_x_33305:
[----:B------:R-:W-:Y:S05]  /*24580*/  BSYNC.RECONVERGENT B1 ;  /* 0x0000000000017941 */ /* 0x000fea0003800200 */
.L_x_33304:
        /* <DEDUP_REMOVED lines=45> */
[----:B------:R-:W-:Y:S01]  /*24860*/  IMAD.MOV.U32 R25, RZ, RZ, RZ ;  /* 0x000000ffff197224 */ /* 0x000fe200078e00ff */
[----:B------:R-:W-:Y:S02]  /*24870*/  LOP3.LUT R26, R216, R26, R29, 0x96, !PT ;  /* 0x0000001ad81a7212 */ /* 0x000fe400078e961d */
[----:B------:R-:W-:-:S03]  /*24880*/  MOV R29, R20 ;  /* 0x00000014001d7202 */ /* 0x000fc60000000f00 */
[----:B------:R-:W-:-:S04]  /*24890*/  IMAD.WIDE.U32 R26, R26, -0x2daee0ad, RZ ;  /* 0xd2511f531a1a7825 */ /* 0x000fc800078e00ff */
[----:B------:R-:W-:Y:S01]  /*248a0*/  IMAD.MOV.U32 R20, RZ, RZ, R26 ;  /* 0x000000ffff147224 */ /* 0x000fe200078e001a */
[----:B------:R-:W-:Y:S01]  /*248b0*/  LOP3.LUT R12, R12, UR15, R27, 0x96, !PT ;  /* 0x0000000f0c0c7c12 */ /* 0x000fe2000f8e961b */
[----:B------:R-:W-:-:S05]  /*248c0*/  IMAD.WIDE.U32 R26, R13, -0x326172a9, RZ ;  /* 0xcd9e8d570d1a7825 */ /* 0x000fca00078e00ff */
[----:B------:R-:W-:Y:S02]  /*248d0*/  LOP3.LUT R13, R215, R28, R27, 0x96, !PT ;  /* 0x0000001cd70d7212 */ /* 0x000fe400078e961b */
[----:B------:R-:W-:-:S07]  /*248e0*/  MOV R224, R26 ;  /* 0x0000001a00e07202 */ /* 0x000fce0000000f00 */
.L_x_33302:
[----:B------:R-:W-:Y:S05]  /*248f0*/  BSYNC.RECONVERGENT B0 ;  /* 0x0000000000007941 */ /* 0x000fea0003800200 */
.L_x_33301:
        /* <DEDUP_REMOVED lines=16> */
.L_x_33265:
        /* <DEDUP_REMOVED lines=43> */
.L_x_33309:
        /* <DEDUP_REMOVED lines=13> */
.L_x_33311:
[----:B------:R-:W-:Y:S05]  /*24d80*/  BSYNC.RECONVERGENT B1 ;  /* 0x0000000000017941 */ /* 0x000fea0003800200 */
.L_x_33310:
        /* <DEDUP_REMOVED lines=46> */
[----:B------:R-:W-:-:S05]  /*25070*/  LOP3.LUT R22, R216, R22, R25, 0x96, !PT ;  /* 0x00000016d8167212 */ /* 0x000fca00078e9619 */
[----:B------:R-:W-:-:S05]  /*25080*/  IMAD.WIDE.U32 R22, R22, -0x2daee0ad, RZ ;  /* 0xd2511f5316167825 */ /* 0x000fca00078e00ff */
[----:B------:R-:W-:Y:S02]  /*25090*/  LOP3.LUT R12, R12, UR15, R23, 0x96, !PT ;  /* 0x0000000f0c0c7c12 */ /* 0x000fe4000f8e9617 */
[----:B------:R-:W-:Y:S01]  /*250a0*/  MOV R225, R22 ;  /* 0x0000001600e17202 */ /* 0x000fe20000000f00 */
[----:B------:R-:W-:-:S04]  /*250b0*/  IMAD.WIDE.U32 R22, R13, -0x326172a9, RZ ;  /* 0xcd9e8d570d167825 */ /* 0x000fc800078e00ff */
[----:B------:R-:W-:Y:S01]  /*250c0*/  IMAD.MOV.U32 R224, RZ, RZ, R22 ;  /* 0x000000ffffe07224 */ /* 0x000fe200078e0016 */
[----:B------:R-:W-:Y:S02]  /*250d0*/  LOP3.LUT R13, R215, R24, R23, 0x96, !PT ;  /* 0x00000018d70d7212 */ /* 0x000fe400078e9617 */
[----:B------:R-:W-:-:S07]  /*250e0*/  MOV R22, R20 ;  /* 0x0000001400167202 */ /* 0x000fce0000000f00 */
.L_x_33308:
[----:B------:R-:W-:Y:S05]  /*250f0*/  BSYNC.RECONVERGENT B0 ;  /* 0x0000000000007941 */ /* 0x000fea0003800200 */
.L_x_33307:
[----:B------:R-:W-:Y:S01]  /*25100*/  I2FP.F32.U32 R20, R22 ;  /* 0x0000001600147245 */ /* 0x000fe20000201000 */
[----:B------:R-:W-:Y:S01]  /*25110*/  BSSY.RECONVERGENT B0, `(.L_x_33312) ;  /* 0x000005c000007945 */ /* 0x000fe20003800200 */
[----:B------:R-:W-:Y:S02]  /*25120*/  ISETP.NE.AND P2, PT, R21, 0x1, PT ;  /* 0x000000011500780c */ /* 0x000fe40003f45270 */
[----:B------:R-:W-:Y:S01]  /*25130*/  LOP3.LUT R7, R7, 0xfffffffb, RZ, 0xc0, !PT ;  /* 0xfffffffb07077812 */ /* 0x000fe200078ec0ff */
[----:B------:R-:W-:Y:S01]  /*25140*/  FFMA.FTZ R20, R20, R252, 1.1641532182693481445e-10 ;  /* 0x2f00000014147423 */ /* 0x000fe200000100fc */
[----:B------:R-:W-:-:S04]  /*25150*/  MOV R23, R224 ;  /* 0x000000e000177202 */ /* 0x000fc80000000f00 */
        /* <DEDUP_REMOVED lines=19> */
.L_x_33314:
        /* <DEDUP_REMOVED lines=13> */
.L_x_33316:
[----:B------:R-:W-:Y:S05]  /*25360*/  BSYNC.RECONVERGENT B1 ;  /* 0x0000000000017941 */ /* 0x000fea0003800200 */
.L_x_33315:
        /* <DEDUP_REMOVED lines=50> */
[----:B------:R-:W-:-:S03]  /*25690*/  IMAD.WIDE.U32 R20, R13, -0x326172a9, RZ ;  /* 0xcd9e8d570d147825 */ /* 0x000fc600078e00ff */
[----:B------:R-:W-:Y:S01]  /*256a0*/  MOV R224, R20 ;  /* 0x0000001400e07202 */ /* 0x000fe20000000f00 */
[----:B------:R-:W-:Y:S01]  /*256b0*/  IMAD.MOV.U32 R20, RZ, RZ, RZ ;  /* 0x000000ffff147224 */ /* 0x000fe200078e00ff */
[----:B------:R-:W-:-:S07]  /*256c0*/  LOP3.LUT R13, R215, R22, R21, 0x96, !PT ;  /* 0x00000016d70d7212 */ /* 0x000fce00078e9615 */
.L_x_33313:
[----:B------:R-:W-:Y:S05]  /*256d0*/  BSYNC.RECONVERGENT B0 ;  /* 0x0000000000007941 */ /* 0x000fea0003800200 */
.L_x_33312:
        /* <DEDUP_REMOVED lines=9> */
[----:B------:R-:W-:-:S04]  /*25770*/  IMAD.MOV.U32 R21, RZ, RZ, 0x2 ;  /* 0x00000002ff157424 */ /* 0x000fc800078e00ff */
        /* <DEDUP_REMOVED lines=14> */
.L_x_33319:
        /* <DEDUP_REMOVED lines=13> */
.L_x_33321:
[----:B------:R-:W-:Y:S05]  /*25930*/  BSYNC.RECONVERGENT B1 ;  /* 0x0000000000017941 */ /* 0x000fea0003800200 */
.L_x_33320:
        /* <DEDUP_REMOVED lines=54> */
.L_x_33318:
[----:B------:R-:W-:Y:S05]  /*25ca0*/  BSYNC.RECONVERGENT B0 ;  /* 0x0000000000007941 */ /* 0x000fea0003800200 */
.L_x_33317:
        /* <DEDUP_REMOVED lines=23> */
.L_x_33324:
        /* <DEDUP_REMOVED lines=13> */
.L_x_33326:
[----:B------:R-:W-:Y:S05]  /*25ef0*/  BSYNC.RECONVERGENT B1 ;  /* 0x0000000000017941 */ /* 0x000fea0003800200 */
.L_x_33325:
        /* <DEDUP_REMOVED lines=54> */
.L_x_33323:
[----:B------:R-:W-:Y:S05]  /*26260*/  BSYNC.RECONVERGENT B0 ;  /* 0x0000000000007941 */ /* 0x000fea0003800200 */
.L_x_33322:
        /* <DEDUP_REMOVED lines=22> */
.L_x_33329:
        /* <DEDUP_REMOVED lines=13> */
.L_x_33331:
[----:B------:R-:W-:Y:S05]  /*264a0*/  BSYNC.RECONVERGENT B1 ;  /* 0x0000000000017941 */ /* 0x000fea0003800200 */
.L_x_33330:
        /* <DEDUP_REMOVED lines=54> */
.L_x_33328:
[----:B------:R-:W-:Y:S05]  /*26810*/  BSYNC.RECONVERGENT B0 ;  /* 0x0000000000007941 */ /* 0x000fea0003800200 */
.L_x_33327:
        /* <DEDUP_REMOVED lines=23> */
.L_x_33334:
        /* <DEDUP_REMOVED lines=13> */
.L_x_33336:
[----:B------:R-:W-:Y:S05]  /*26a60*/  BSYNC.RECONVERGENT B1 ;  /* 0x0000000000017941 */ /* 0x000fea0003800200 */
.L_x_33335:
        /* <DEDUP_REMOVED lines=54> */
.L_x_33333:
[----:B------:R-:W-:Y:S05]  /*26dd0*/  BSYNC.RECONVERGENT B0 ;  /* 0x0000000000007941 */ /* 0x000fea0003800200 */
.L_x_33332:
        /* <DEDUP_REMOVED lines=22> */
.L_x_33339:
        /* <DEDUP_REMOVED lines=13> */
.L_x_33341:
[----:B------:R-:W-:Y:S05]  /*27010*/  BSYNC.RECONVERGENT B1 ;  /* 0x0000000000017941 */ /* 0x000fea0003800200 */
.L_x_33340:
        /* <DEDUP_REMOVED lines=50> */
[----:B------:R-:W-:-:S03]  /*27340*/  IMAD.WIDE.U32 R16, R13, -0x326172a9, RZ ;  /* 0xcd9e8d570d107825 */ /* 0x000fc600078e00ff */
[----:B------:R-:W-:Y:S01]  /*27350*/  MOV R224, R16 ;  /* 0x0000001000e07202 */ /* 0x000fe20000000f00 */
[----:B------:R-:W-:Y:S01]  /*27360*/  IMAD.MOV.U32 R16, RZ, RZ, RZ ;  /* 0x000000ffff107224 */ /* 0x000fe200078e00ff */
[----:B------:R-:W-:-:S07]  /*27370*/  LOP3.LUT R13, R215, R22, R17, 0x96, !PT ;  /* 0x00000016d70d7212 */ /* 0x000fce00078e9611 */
.L_x_33338:
[----:B------:R-:W-:Y:S05]  /*27380*/  BSYNC.RECONVERGENT B0 ;  /* 0x0000000000007941 */ /* 0x000fea0003800200 */
.L_x_33337:
        /* <DEDUP_REMOVED lines=23> */
.L_x_33344:
        /* <DEDUP_REMOVED lines=16> */
.L_x_33346:
[----:B------:R-:W-:Y:S05]  /*27600*/  BSYNC.RECONVERGENT B1 ;  /* 0x0000000000017941 */ /* 0x000fea0003800200 */
.L_x_33345:
        /* <DEDUP_REMOVED lines=52> */
[----:B------:R-:W-:Y:S02]  /*27950*/  LOP3.LUT R13, R215, R208, R17, 0x96, !PT ;  /* 0x000000d0d70d7212 */ /* 0x000fe400078e9611 */
[----:B------:R-:W-:-:S07]  /*27960*/  MOV R224, R16 ;  /* 0x0000001000e07202 */ /* 0x000fce0000000f00 */
.L_x_33343:
[----:B------:R-:W-:Y:S05]  /*27970*/  BSYNC.RECONVERGENT B0 ;  /* 0x0000000000007941 */ /* 0x000fea0003800200 */
.L_x_33342:
        /* <DEDUP_REMOVED lines=10> */
.L_x_33306:
        /* <DEDUP_REMOVED lines=16> */
.L_x_33350:
        /* <DEDUP_REMOVED lines=13> */
.L_x_33352:
[----:B------:R-:W-:Y:S05]  /*27bf0*/  BSYNC.RECONVERGENT B1 ;  /* 0x0000000000017941 */ /* 0x000fea0003800200 */
.L_x_33351:
        /* <DEDUP_REMOVED lines=46> */
[----:B------:R-:W-:-:S05]  /*27ee0*/  LOP3.LUT R22, R216, R22, R25, 0x96, !PT ;  /* 0x00000016d8167212 */ /* 0x000fca00078e9619 */
[----:B------:R-:W-:-:S04]  /*27ef0*/  IMAD.WIDE.U32 R22, R22, -0x2daee0ad, RZ ;  /* 0xd2511f5316167825 */ /* 0x000fc800078e00ff */
[----:B------:R-:W-:Y:S01]  /*27f00*/  IMAD.MOV.U32 R225, RZ, RZ, R22 ;  /* 0x000000ffffe17224 */ /* 0x000fe200078e0016 */
[----:B------:R-:W-:Y:S01]  /*27f10*/  LOP3.LUT R12, R12, UR15, R23, 0x96, !PT ;  /* 0x0000000f0c0c7c12 */ /* 0x000fe2000f8e9617 */
[----:B------:R-:W-:-:S03]  /*27f20*/  IMAD.WIDE.U32 R22, R13, -0x326172a9, RZ ;  /* 0xcd9e8d570d167825 */ /* 0x000fc600078e00ff */
[----:B------:R-:W-:Y:S01]  /*27f30*/  MOV R224, R22 ;  /* 0x0000001600e07202 */ /* 0x000fe20000000f00 */
[----:B------:R-:W-:Y:S01]  /*27f40*/  IMAD.MOV.U32 R22, RZ, RZ, R20 ;  /* 0x000000ffff167224 */ /* 0x000fe200078e0014 */
[----:B------:R-:W-:-:S07]  /*27f50*/  LOP3.LUT R13, R215, R24, R23, 0x96, !PT ;  /* 0x00000018d70d7212 */ /* 0x000fce00078e9617 */
.L_x_33349:
[----:B------:R-:W-:Y:S05]  /*27f60*/  BSYNC.RECONVERGENT B0 ;  /* 0x0000000000007941 */ /* 0x000fea0003800200 */
.L_x_33348:
        /* <DEDUP_REMOVED lines=9> */
[----:B------:R-:W-:Y:S02]  /*28000*/  PRMT R16, R16, 0x7632, R16 ;  /* 0x0000763210107816 */ /* 0x000fe40000000010 */
[----:B------:R-:W-:Y:S01]  /*28010*/  PLOP3.LUT P3, PT, P1, PT, PT, 0x8, 0x80 ;  /* 0x000000000080781c */ /* 0x000fe20000f6e170 */
[----:B------:R-:W-:-:S04]  /*28020*/  FMUL.FTZ R20, R20, R11 ;  /* 0x0000000b14147220 */ /* 0x000fc80000410000 */
[----:B------:R-:W-:-:S05]  /*28030*/  FMUL.FTZ R23, R20, R218 ;  /* 0x000000da14177220 */ /* 0x000fca0000410000 */
[----:B------:R-:W-:-:S03]  /*28040*/  FSEL R23, R23, RZ, !P1 ;  /* 0x000000ff17177208 */ /* 0x000fc60004800000 */
        /* <DEDUP_REMOVED lines=10> */
.L_x_33355:
        /* <DEDUP_REMOVED lines=13> */
.L_x_33357:
[----:B------:R-:W-:Y:S05]  /*281c0*/  BSYNC.RECONVERGENT B1 ;  /* 0x0000000000017941 */ /* 0x000fea0003800200 */
.L_x_33356:
        /* <DEDUP_REMOVED lines=54> */
.L_x_33354:
[----:B------:R-:W-:Y:S05]  /*28530*/  BSYNC.RECONVERGENT B0 ;  /* 0x0000000000007941 */ /* 0x000fea0003800200 */
.L_x_33353:
        /* <DEDUP_REMOVED lines=9> */
[----:B------:R-:W-:Y:S02]  /*285d0*/  HFMA2 R20, -RZ, RZ, 0, 1.1920928955078125e-07 ;  /* 0x00000002ff147431 */ /* 0x000fe400000001ff */
        /* <DEDUP_REMOVED lines=13> */
.L_x_33360:
        /* <DEDUP_REMOVED lines=13> */
.L_x_33362:
[----:B------:R-:W-:Y:S05]  /*28780*/  BSYNC.RECONVERGENT B1 ;  /* 0x0000000000017941 */ /* 0x000fea0003800200 */
.L_x_33361:
        /* <DEDUP_REMOVED lines=54> */
.L_x_33359:
[----:B------:R-:W-:Y:S05]  /*28af0*/  BSYNC.RECONVERGENT B0 ;  /* 0x0000000000007941 */ /* 0x000fea0003800200 */
.L_x_33358:
[----:B------:R-:W-:Y:S01]  /*28b00*/  I2FP.F32.U32 R16, R16 ;  /* 0x0000001000107245 */ /* 0x000fe20000201000 */
[----:B------:R-:W-:Y:S01]  /*28b10*/  BSSY.RECONVERGENT B0, `(.L_x_33363) ;  /* 0x0000059000007945 */ /* 0x000fe20003800200 */
[----:B------:R-:W-:Y:S01]  /*28b20*/  ISETP.NE.AND P3, PT, R20, 0x1, PT ;  /* 0x000000011400780c */ /* 0x000fe20003f65270 */
[----:B------:R-:W-:Y:S02]  /*28b30*/  HFMA2 R26, -RZ, RZ, 0, 1.1920928955078125e-07 ;  /* 0x00000002ff1a7431 */ /* 0x000fe400000001ff */
[----:B------:R-:W-:-:S05]  /*28b40*/  FFMA.FTZ R16, R16, R252, 1.1641532182693481445e-10 ;  /* 0x2f00000010107423 */ /* 0x000fca00000100fc */
[----:B------:R-:W-:Y:S01]  /*28b50*/  FSETP.GTU.FTZ.AND P2, PT, R16, R217, PT ;  /* 0x000000d91000720b */ /* 0x000fe20003f5c000 */
[C---:B------:R-:W-:Y:S01]  /*28b60*/  IMAD.U32 R16, R17.reuse, 0x10000, RZ ;  /* 0x0001000011107824 */ /* 0x040fe200078e00ff */
[----:B------:R-:W-:Y:S02]  /*28b70*/  PRMT R17, R17, 0x7632, R17 ;  /* 0x0000763211117816 */ /* 0x000fe40000000011 */
[----:B------:R-:W-:Y:S01]  /*28b80*/  PLOP3.LUT P1, PT, P2, PT, PT, 0x8, 0x80 ;  /* 0x000000000080781c */ /* 0x000fe2000172e170 */
[----:B------:R-:W-:-:S04]  /*28b90*/  FMUL.FTZ R16, R16, R11 ;  /* 0x0000000b10107220 */ /* 0x000fc80000410000 */
[----:B------:R-:W-:-:S05]  /*28ba0*/  FMUL.FTZ R16, R16, R218 ;  /* 0x000000da10107220 */ /* 0x000fca0000410000 */
[----:B------:R-:W-:Y:S01]  /*28bb0*/  FSEL R22, R16, RZ, !P2 ;  /* 0x000000ff10167208 */ /* 0x000fe20005000000 */
        /* <DEDUP_REMOVED lines=10> */
.L_x_33365:
        /* <DEDUP_REMOVED lines=13> */
.L_x_33367:
[----:B------:R-:W-:Y:S05]  /*28d30*/  BSYNC.RECONVERGENT B1 ;  /* 0x0000000000017941 */ /* 0x000fea0003800200 */
.L_x_33366:
        /* <DEDUP_REMOVED lines=53> */
[----:B------:R-:W-:-:S07]  /*29090*/  HFMA2 R26, -RZ, RZ, 0, 0 ;  /* 0x00000000ff1a7431 */ /* 0x000fce00000001ff */
.L_x_33364:
[----:B------:R-:W-:Y:S05]  /*290a0*/  BSYNC.RECONVERGENT B0 ;  /* 0x0000000000007941 */ /* 0x000fea0003800200 */
.L_x_33363:
        /* <DEDUP_REMOVED lines=21> */
.L_x_33370:
        /* <DEDUP_REMOVED lines=13> */
.L_x_33372:
[----:B------:R-:W-:Y:S05]  /*292d0*/  BSYNC.RECONVERGENT B1 ;  /* 0x0000000000017941 */ /* 0x000fea0003800200 */
.L_x_33371:
        /* <DEDUP_REMOVED lines=45> */
[----:B------:R-:W-:Y:S01]  /*295b0*/  LOP3.LUT R16, R216, R16, R25, 0x96, !PT ;  /* 0x00000010d8107212 */ /* 0x000fe200078e9619 */
[----:B------:R-:W-:-:S04]  /*295c0*/  IMAD.MOV.U32 R25, RZ, RZ, R225 ;  /* 0x000000ffff197224 */ /* 0x000fc800078e00e1 */
[----:B------:R-:W-:-:S05]  /*295d0*/  IMAD.WIDE.U32 R16, R16, -0x2daee0ad, RZ ;  /* 0xd2511f5310107825 */ /* 0x000fca00078e00ff */
[----:B------:R-:W-:Y:S02]  /*295e0*/  LOP3.LUT R12, R12, UR15, R17, 0x96, !PT ;  /* 0x0000000f0c0c7c12 */ /* 0x000fe4000f8e9611 */
[----:B------:R-:W-:Y:S01]  /*295f0*/  MOV R225, R16 ;  /* 0x0000001000e17202 */ /* 0x000fe20000000f00 */
[----:B------:R-:W-:-:S04]  /*29600*/  IMAD.WIDE.U32 R16, R13, -0x326172a9, RZ ;  /* 0xcd9e8d570d107825 */ /* 0x000fc800078e00ff */
[----:B------:R-:W-:Y:S01]  /*29610*/  IMAD.MOV.U32 R224, RZ, RZ, R16 ;  /* 0x000000ffffe07224 */ /* 0x000fe200078e0010 */
[----:B------:R-:W-:Y:S01]  /*29620*/  LOP3.LUT R13, R215, R24, R17, 0x96, !PT ;  /* 0x00000018d70d7212 */ /* 0x000fe200078e9611 */
[----:B------:R-:W-:-:S07]  /*29630*/  HFMA2 R24, -RZ, RZ, 0, 0 ;  /* 0x00000000ff187431 */ /* 0x000fce00000001ff */
.L_x_33369:
[----:B------:R-:W-:Y:S05]  /*29640*/  BSYNC.RECONVERGENT B0 ;  /* 0x0000000000007941 */ /* 0x000fea0003800200 */
.L_x_33368:
        /* <DEDUP_REMOVED lines=22> */
.L_x_33375:
        /* <DEDUP_REMOVED lines=13> */
.L_x_33377:
[----:B------:R-:W-:Y:S05]  /*29880*/  BSYNC.RECONVERGENT B1 ;  /* 0x0000000000017941 */ /* 0x000fea0003800200 */
.L_x_33376:
        /* <DEDUP_REMOVED lines=54> */
.L_x_33374:
[----:B------:R-:W-:Y:S05]  /*29bf0*/  BSYNC.RECONVERGENT B0 ;  /* 0x0000000000007941 */ /* 0x000fea0003800200 */
.L_x_33373:
        /* <DEDUP_REMOVED lines=21> */
.L_x_33380:
        /* <DEDUP_REMOVED lines=13> */
.L_x_33382:
[----:B------:R-:W-:Y:S05]  /*29e20*/  BSYNC.RECONVERGENT B1 ;  /* 0x0000000000017941 */ /* 0x000fea0003800200 */
.L_x_33381:
        /* <DEDUP_REMOVED lines=54> */
.L_x_33379:
[----:B------:R-:W-:Y:S05]  /*2a190*/  BSYNC.RECONVERGENT B0 ;  /* 0x0000000000007941 */ /* 0x000fea0003800200 */
.L_x_33378:
        /* <DEDUP_REMOVED lines=22> */
.L_x_33385:
        /* <DEDUP_REMOVED lines=16> */
.L_x_33387:
[----:B------:R-:W-:Y:S05]  /*2a400*/  BSYNC.RECONVERGENT B1 ;  /* 0x0000000000017941 */ /* 0x000fea0003800200 */
.L_x_33386:
        /* <DEDUP_REMOVED lines=53> */
[----:B------:R-:W-:-:S07]  /*2a760*/  LOP3.LUT R13, R215, R26, R25, 0x96, !PT ;  /* 0x0000001ad70d7212 */ /* 0x000fce00078e9619 */
.L_x_33384:
[----:B------:R-:W-:Y:S05]  /*2a770*/  BSYNC.RECONVERGENT B0 ;  /* 0x0000000000007941 */ /* 0x000fea0003800200 */
.L_x_33383:
        /* <DEDUP_REMOVED lines=16> */
.L_x_33347:
[----:B------:R-:W-:Y:S01]  /*2a880*/  IMAD.WIDE.U32 R16, R220, 0x20, R230 ;  /* 0x00000020dc107825 */ /* 0x000fe200078e00e6 */
[----:B------:R-:W-:Y:S02]  /*2a890*/  SEL R18, RZ, 0x1000000, !P6 ;  /* 0x01000000ff127807 */ /* 0x000fe40007000000 */
[----:B------:R-:W-:Y:S02]  /*2a8a0*/  SEL R19, RZ, 0x10000, !P5 ;  /* 0x00010000ff137807 */ /* 0x000fe40006800000 */
[----:B------:R-:W-:Y:S01]  /*2a8b0*/  STG.E.128 desc[UR6][R16.64], R24 ;  /* 0x0000001810007986 */ /* 0x000fe2000c101d06 */
[C---:B------:R-:W-:Y:S02]  /*2a8c0*/  LOP3.LUT P5, RZ, R7.reuse, 0x2, RZ, 0xc0, !PT ;  /* 0x0000000207ff7812 */ /* 0x040fe400078ac0ff */
[----:B------:R-:W-:Y:S01]  /*2a8d0*/  LOP3.LUT P6, RZ, R7, 0x4, RZ, 0xc0, !PT ;  /* 0x0000000407ff7812 */ /* 0x000fe200078cc0ff */
[----:B------:R0:W-:Y:S01]  /*2a8e0*/  STG.E.128 desc[UR6][R16.64+0x10], R20 ;  /* 0x0000101410007986 */ /* 0x0001e2000c101d06 */
[----:B------:R-:W-:-:S02]  /*2a8f0*/  IADD3 R222, PT, PT, R6, 0xe0, RZ ;  /* 0x000000e006de7810 */ /* 0x000fc40007ffe0ff */
[----:B0-----:R-:W-:Y:S02]  /*2a900*/  SEL R16, RZ, 0x100, !P4 ;  /* 0x00000100ff107807 */ /* 0x001fe40006000000 */
[----:B------:R-:W-:Y:S02]  /*2a910*/  SEL R17, RZ, 0x1, !P3 ;  /* 0x00000001ff117807 */ /* 0x000fe40005800000 */
[----:B------:R-:W-:Y:S02]  /*2a920*/  LOP3.LUT R16, R16, R18, R19, 0xfe, !PT ;  /* 0x0000001210107212 */ /* 0x000fe400078efe13 */
[----:B------:R-:W-:Y:S02]  /*2a930*/  SEL R18, RZ, 0x10000, !P1 ;  /* 0x00010000ff127807 */ /* 0x000fe40004800000 */
[----:B------:R-:W-:Y:S02]  /*2a940*/  LOP3.LUT R17, R16, R17, RZ, 0xfc, !PT ;  /* 0x0000001110117212 */ /* 0x000fe400078efcff */
[----:B------:R-:W-:-:S02]  /*2a950*/  SEL R16, RZ, 0x1000000, !P2 ;  /* 0x01000000ff107807 */ /* 0x000fc40005000000 */
[----:B------:R-:W-:-:S04]  /*2a960*/  SEL R19, RZ, 0x100, !P5 ;  /* 0x00000100ff137807 */ /* 0x000fc80006800000 */
[----:B------:R-:W-:Y:S02]  /*2a970*/  LOP3.LUT R16, R19, R16, R18, 0xfe, !PT ;  /* 0x0000001013107212 */ /* 0x000fe400078efe12 */
        /* <DEDUP_REMOVED lines=27> */
.L_x_33391:
        /* <DEDUP_REMOVED lines=13> */
.L_x_33393:
[----:B------:R-:W-:Y:S05]  /*2ac00*/  BSYNC.RECONVERGENT B1 ;  /* 0x0000000000017941 */ /* 0x000fea0003800200 */
.L_x_33392:
        /* <DEDUP_REMOVED lines=54> */
.L_x_33390:
[----:B------:R-:W-:Y:S05]  /*2af70*/  BSYNC.RECONVERGENT B0 ;  /* 0x0000000000007941 */ /* 0x000fea0003800200 */
.L_x_33389:
[----:B------:R-:W-:Y:S01]  /*2af80*/  I2FP.F32.U32 R16, R16 ;  /* 0x0000001000107245 */ /* 0x000fe20000201000 */
[----:B------:R-:W-:Y:S01]  /*2af90*/  BSSY.RECONVERGENT B0, `(.L_x_33394) ;  /* 0x000005c000007945 */ /* 0x000fe20003800200 */
[----:B------:R-:W-:Y:S01]  /*2afa0*/  ISETP.NE.AND P1, PT, R18, 0x1, PT ;  /* 0x000000011200780c */ /* 0x000fe20003f25270 */
[----:B------:R-:W-:Y:S01]  /*2afb0*/  HFMA2 R19, -RZ, RZ, 0, 1.1920928955078125e-07 ;  /* 0x00000002ff137431 */ /* 0x000fe200000001ff */
[----:B------:R-:W-:Y:S01]  /*2afc0*/  LOP3.LUT R7, R7, 0xfffffffd, RZ, 0xc0, !PT ;  /* 0xfffffffd07077812 */ /* 0x000fe200078ec0ff */
[----:B------:R-:W-:Y:S01]  /*2afd0*/  FFMA.FTZ R16, R16, R252, 1.1641532182693481445e-10 ;  /* 0x2f00000010107423 */ /* 0x000fe200000100fc */
[----:B-----5:R-:W-:-:S04]  /*2afe0*/  PRMT R17, R208, 0x7632, R17 ;  /* 0x00007632d0117816 */ /* 0x020fc80000000011 */
[----:B------:R-:W-:Y:S01]  /*2aff0*/  FSETP.GTU.FTZ.AND P0, PT, R16, R217, PT ;  /* 0x000000d91000720b */ /* 0x000fe20003f1c000 */
[----:B------:R-:W-:Y:S02]  /*2b000*/  IMAD.U32 R16, R208, 0x10000, RZ ;  /* 0x00010000d0107824 */ /* 0x000fe400078e00ff */
[----:B------:R-:W-:Y:S02]  /*2b010*/  IMAD.MOV.U32 R208, RZ, RZ, R224 ;  /* 0x000000ffffd07224 */ /* 0x000fe400078e00e0 */
        /* <DEDUP_REMOVED lines=15> */
.L_x_33396:
        /* <DEDUP_REMOVED lines=13> */
.L_x_33398:
[----:B------:R-:W-:Y:S05]  /*2b1e0*/  BSYNC.RECONVERGENT B1 ;  /* 0x0000000000017941 */ /* 0x000fea0003800200 */
.L_x_33397:
        /* <DEDUP_REMOVED lines=50> */
[----:B------:R-:W-:-:S05]  /*2b510*/  IMAD.WIDE.U32 R18, R13, -0x326172a9, RZ ;  /* 0xcd9e8d570d127825 */ /* 0x000fca00078e00ff */
[----:B------:R-:W-:Y:S01]  /*2b520*/  LOP3.LUT R13, R215, R224, R19, 0x96, !PT ;  /* 0x000000e0d70d7212 */ /* 0x000fe200078e9613 */
[----:B------:R-:W-:Y:S02]  /*2b530*/  HFMA2 R19, -RZ, RZ, 0, 0 ;  /* 0x00000000ff137431 */ /* 0x000fe400000001ff */
[----:B------:R-:W-:-:S07]  /*2b540*/  IMAD.MOV.U32 R224, RZ, RZ, R18 ;  /* 0x000000ffffe07224 */ /* 0x000fce00078e0012 */
.L_x_33395:
[----:B------:R-:W-:Y:S05]  /*2b550*/  BSYNC.RECONVERGENT B0 ;  /* 0x0000000000007941 */ /* 0x000fea0003800200 */
.L_x_33394:
        /* <DEDUP_REMOVED lines=24> */
.L_x_33401:
        /* <DEDUP_REMOVED lines=13> */
.L_x_33403:
[----:B------:R-:W-:Y:S05]  /*2b7b0*/  BSYNC.RECONVERGENT B1 ;  /* 0x0000000000017941 */ /* 0x000fea0003800200 */
.L_x_33402:
        /* <DEDUP_REMOVED lines=53> */
[----:B------:R-:W-:-:S07]  /*2bb10*/  IMAD.MOV.U32 R224, RZ, RZ, R18 ;  /* 0x000000ffffe07224 */ /* 0x000fce00078e0012 */
.L_x_33400:
[----:B------:R-:W-:Y:S05]  /*2bb20*/  BSYNC.RECONVERGENT B0 ;  /* 0x0000000000007941 */ /* 0x000fea0003800200 */
.L_x_33399:
        /* <DEDUP_REMOVED lines=23> */
.L_x_33406:
        /* <DEDUP_REMOVED lines=13> */
.L_x_33408:
[----:B------:R-:W-:Y:S05]  /*2bd70*/  BSYNC.RECONVERGENT B1 ;  /* 0x0000000000017941 */ /* 0x000fea0003800200 */
.L_x_33407:
        /* <DEDUP_REMOVED lines=50> */
[----:B------:R-:W-:-:S05]  /*2c0a0*/  IMAD.WIDE.U32 R208, R13, -0x326172a9, RZ ;  /* 0xcd9e8d570dd07825 */ /* 0x000fca00078e00ff */
[----:B------:R-:W-:Y:S01]  /*2c0b0*/  LOP3.LUT R13, R215, R224, R209, 0x96, !PT ;  /* 0x000000e0d70d7212 */ /* 0x000fe200078e96d1 */
[----:B------:R-:W-:Y:S02]  /*2c0c0*/  IMAD.MOV.U32 R224, RZ, RZ, R208 ;  /* 0x000000ffffe07224 */ /* 0x000fe400078e00d0 */
[----:B------:R-:W-:-:S07]  /*2c0d0*/  HFMA2 R208, -RZ, RZ, 0, 0 ;  /* 0x00000000ffd07431 */ /* 0x000fce00000001ff */
.L_x_33405:
[----:B------:R-:W-:Y:S05]  /*2c0e0*/  BSYNC.RECONVERGENT B0 ;  /* 0x0000000000007941 */ /* 0x000fea0003800200 */
.L_x_33404:
        /* <DEDUP_REMOVED lines=22> */
.L_x_33411:
        /* <DEDUP_REMOVED lines=13> */
.L_x_33413:
[----:B------:R-:W-:Y:S05]  /*2c320*/  BSYNC.RECONVERGENT B1 ;  /* 0x0000000000017941 */ /* 0x000fea0003800200 */
.L_x_33412:
        /* <DEDUP_REMOVED lines=53> */
[----:B------:R-:W-:-:S07]  /*2c680*/  IMAD.MOV.U32 R224, RZ, RZ, R208 ;  /* 0x000000ffffe07224 */ /* 0x000fce00078e00d0 */
.L_x_33410:
[----:B------:R-:W-:Y:S05]  /*2c690*/  BSYNC.RECONVERGENT B0 ;  /* 0x0000000000007941 */ /* 0x000fea0003800200 */
.L_x_33409:
        /* <DEDUP_REMOVED lines=23> */
.L_x_33416:
        /* <DEDUP_REMOVED lines=13> */
.L_x_33418:
[----:B------:R-:W-:Y:S05]  /*2c8e0*/  BSYNC.RECONVERGENT B1 ;  /* 0x0000000000017941 */ /* 0x000fea0003800200 */
.L_x_33417:
        /* <DEDUP_REMOVED lines=19> */
[----:B------:R-:W-:-:S03]  /*2ca20*/  UIADD3 UR15, UPT, UPT, UR4, 0x78dde6e4, URZ ;  /* 0x78dde6e4040f7890 */ /* 0x000fc6000fffe0ff */
        /* <DEDUP_REMOVED lines=32> */
[----:B------:R-:W-:-:S07]  /*2cc30*/  IMAD.MOV.U32 R225, RZ, RZ, RZ ;  /* 0x000000ffffe17224 */ /* 0x000fce00078e00ff */
.L_x_33415:
[----:B------:R-:W-:Y:S05]  /*2cc40*/  BSYNC.RECONVERGENT B0 ;  /* 0x0000000000007941 */ /* 0x000fea0003800200 */
.L_x_33414:
        /* <DEDUP_REMOVED lines=22> */
.L_x_33421:
        /* <DEDUP_REMOVED lines=13> */
.L_x_33423:
[----:B------:R-:W-:Y:S05]  /*2ce80*/  BSYNC.RECONVERGENT B1 ;  /* 0x0000000000017941 */ /* 0x000fea0003800200 */
.L_x_33422:
        /* <DEDUP_REMOVED lines=52> */
[----:B------:R-:W-:-:S07]  /*2d1d0*/  HFMA2 R226, -RZ, RZ, 0, 0 ;  /* 0x00000000ffe27431 */ /* 0x000fce00000001ff */
.L_x_33420:
[----:B------:R-:W-:Y:S05]  /*2d1e0*/  BSYNC.RECONVERGENT B0 ;  /* 0x0000000000007941 */ /* 0x000fea0003800200 */
.L_x_33419:
        /* <DEDUP_REMOVED lines=23> */
.L_x_33426:
        /* <DEDUP_REMOVED lines=13> */
.L_x_33428:
[----:B------:R-:W-:Y:S05]  /*2d430*/  BSYNC.RECONVERGENT B1 ;  /* 0x0000000000017941 */ /* 0x000fea0003800200 */
.L_x_33427:
[----:B------:R-:W-:Y:S01]  /*2d440*/  LOP3.LUT R13, R5, UR5, R13, 0x96, !PT ;  /* 0x00000005050d7c12 */ /* 0x000fe2000f8e960d */
[----:B------:R-:W-:Y:S01]  /*2d450*/  IMAD.WIDE.U32 R224, R0, -0x326172a9, RZ ;  /* 0xcd9e8d5700e07825 */ /* 0x000fe200078e00ff */
[----:B------:R-:W-:-:S03]  /*2d460*/  UIADD3 UR15, UPT, UPT, UR5, 0x76cf5d0a, URZ ;  /* 0x76cf5d0a050f7890 */ /* 0x000fc6000fffe0ff */
[----:B------:R-:W-:Y:S01]  /*2d470*/  IMAD.WIDE.U32 R226, R13, -0x326172a9, RZ ;  /* 0xcd9e8d570de27825 */ /* 0x000fe200078e00ff */
[----:B------:R-:W-:-:S04]  /*2d480*/  LOP3.LUT R13, R4, UR4, R225, 0x96, !PT ;  /* 0x00000004040d7c12 */ /* 0x000fc8000f8e96e1 */
[----:B------:R-:W-:Y:S01]  /*2d490*/  LOP3.LUT R14, R14, R224, R227, 0x96, !PT ;  /* 0x000000e00e0e7212 */ /* 0x000fe200078e96e3 */
[----:B------:R-:W-:Y:S01]  /*2d4a0*/  IMAD.WIDE.U32 R224, R13, -0x2daee0ad, RZ ;  /* 0xd2511f530de07825 */ /* 0x000fe200078e00ff */
[----:B------:R-:W-:-:S04]  /*2d4b0*/  MOV R227, R221 ;  /* 0x000000dd00e37202 */ /* 0x000fc80000000f00 */
        /* <DEDUP_REMOVED lines=31> */
[----:B------:R-:W-:-:S04]  /*2d6b0*/  IMAD.WIDE.U32 R14, R15, -0x2daee0ad, RZ ;  /* 0xd2511f530f0e7825 */ /* 0x000fc800078e00ff */
[----:B------:R-:W-:Y:S01]  /*2d6c0*/  HFMA2 R225, -RZ, RZ, 0, 0 ;  /* 0x00000000ffe17431 */ /* 0x000fe200000001ff */
[----:B------:R-:W-:Y:S01]  /*2d6d0*/  LOP3.LUT R15, R12, UR15, R15, 0x96, !PT ;  /* 0x0000000f0c0f7c12 */ /* 0x000fe2000f8e960f */
[----:B------:R-:W-:Y:S01]  /*2d6e0*/  UIADD3 UR15, UPT, UPT, UR5, -0x24c28bd8, URZ ;  /* 0xdb3d7428050f7890 */ /* 0x000fe2000fffe0ff */
[----:B------:R-:W-:-:S05]  /*2d6f0*/  IMAD.WIDE.U32 R12, R13, -0x2daee0ad, RZ ;  /* 0xd2511f530d0c7825 */ /* 0x000fca00078e00ff */
[----:B------:R-:W-:Y:S01]  /*2d700*/  LOP3.LUT R13, R14, UR15, R13, 0x96, !PT ;  /* 0x0000000f0e0d7c12 */ /* 0x000fe2000f8e960d */
[----:B------:R-:W-:Y:S01]  /*2d710*/  IMAD.WIDE.U32 R14, R15, -0x326172a9, RZ ;  /* 0xcd9e8d570f0e7825 */ /* 0x000fe200078e00ff */
[----:B------:R-:W-:-:S03]  /*2d720*/  UIADD3 UR15, UPT, UPT, UR5, -0x695add53, URZ ;  /* 0x96a522ad050f7890 */ /* 0x000fc6000fffe0ff */
[----:B------:R-:W-:Y:S01]  /*2d730*/  IMAD.WIDE.U32 R212, R13, -0x326172a9, RZ ;  /* 0xcd9e8d570dd47825 */ /* 0x000fe200078e00ff */
[----:B------:R-:W-:-:S03]  /*2d740*/  LOP3.LUT R15, R216, R224, R15, 0x96, !PT ;  /* 0x000000e0d80f7212 */ /* 0x000fc600078e960f */
[----:B------:R-:W-:Y:S01]  /*2d750*/  IMAD.MOV.U32 R224, RZ, RZ, R212 ;  /* 0x000000ffffe07224 */ /* 0x000fe200078e00d4 */
[----:B------:R-:W-:Y:S01]  /*2d760*/  LOP3.LUT R13, R215, R14, R213, 0x96, !PT ;  /* 0x0000000ed70d7212 */ /* 0x000fe200078e96d5 */
[----:B------:R-:W-:-:S04]  /*2d770*/  IMAD.WIDE.U32 R14, R15, -0x2daee0ad, RZ ;  /* 0xd2511f530f0e7825 */ /* 0x000fc800078e00ff */
[----:B------:R-:W-:Y:S01]  /*2d780*/  IMAD.MOV.U32 R221, RZ, RZ, R14 ;  /* 0x000000ffffdd7224 */ /* 0x000fe200078e000e */
[----:B------:R-:W-:-:S07]  /*2d790*/  LOP3.LUT R12, R12, UR15, R15, 0x96, !PT ;  /* 0x0000000f0c0c7c12 */ /* 0x000fce000f8e960f */
.L_x_33425:
[----:B------:R-:W-:Y:S05]  /*2d7a0*/  BSYNC.RECONVERGENT B0 ;  /* 0x0000000000007941 */ /* 0x000fea0003800200 */
.L_x_33424:
        /* <DEDUP_REMOVED lines=10> */
.L_x_33388:
        /* <DEDUP_REMOVED lines=16> */
.L_x_33432:
        /* <DEDUP_REMOVED lines=13> */
.L_x_33434:
[----:B------:R-:W-:Y:S05]  /*2da20*/  BSYNC.RECONVERGENT B1 ;  /* 0x0000000000017941 */ /* 0x000fea0003800200 */
.L_x_33433:
        /* <DEDUP_REMOVED lines=54> */
.L_x_33431:
[----:B------:R-:W-:Y:S05]  /*2dd90*/  BSYNC.RECONVERGENT B0 ;  /* 0x0000000000007941 */ /* 0x000fea0003800200 */
.L_x_33430:
        /* <DEDUP_REMOVED lines=11> */
[----:B------:R-:W-:-:S04]  /*2de50*/  PRMT R16, R208, 0x7632, R16 ;  /* 0x00007632d0107816 */ /* 0x000fc80000000010 */
        /* <DEDUP_REMOVED lines=12> */
.L_x_33437:
        /* <DEDUP_REMOVED lines=13> */
.L_x_33439:
[----:B------:R-:W-:Y:S05]  /*2dff0*/  BSYNC.RECONVERGENT B1 ;  /* 0x0000000000017941 */ /* 0x000fea0003800200 */
.L_x_33438:
        /* <DEDUP_REMOVED lines=46> */
[----:B------:R-:W-:Y:S01]  /*2e2e0*/  LOP3.LUT R18, R216, R18, R225, 0x96, !PT ;  /* 0x00000012d8127212 */ /* 0x000fe200078e96e1 */
[----:B------:R-:W-:-:S04]  /*2e2f0*/  IMAD.MOV.U32 R225, RZ, RZ, RZ ;  /* 0x000000ffffe17224 */ /* 0x000fc800078e00ff */
[----:B------:R-:W-:-:S04]  /*2e300*/  IMAD.WIDE.U32 R18, R18, -0x2daee0ad, RZ ;  /* 0xd2511f5312127825 */ /* 0x000fc800078e00ff */
[----:B------:R-:W-:Y:S01]  /*2e310*/  IMAD.MOV.U32 R221, RZ, RZ, R18 ;  /* 0x000000ffffdd7224 */ /* 0x000fe200078e0012 */
[----:B------:R-:W-:Y:S01]  /*2e320*/  LOP3.LUT R12, R12, UR15, R19, 0x96, !PT ;  /* 0x0000000f0c0c7c12 */ /* 0x000fe2000f8e9613 */
[----:B------:R-:W-:-:S05]  /*2e330*/  IMAD.WIDE.U32 R18, R13, -0x326172a9, RZ ;  /* 0xcd9e8d570d127825 */ /* 0x000fca00078e00ff */
[----:B------:R-:W-:Y:S02]  /*2e340*/  LOP3.LUT R13, R215, R224, R19, 0x96, !PT ;  /* 0x000000e0d70d7212 */ /* 0x000fe400078e9613 */
[----:B------:R-:W-:-:S07]  /*2e350*/  MOV R224, R18 ;  /* 0x0000001200e07202 */ /* 0x000fce0000000f00 */
.L_x_33436:
[----:B------:R-:W-:Y:S05]  /*2e360*/  BSYNC.RECONVERGENT B0 ;  /* 0x0000000000007941 */ /* 0x000fea0003800200 */
.L_x_33435:
[----:B------:R-:W-:Y:S01]  /*2e370*/  I2FP.F32.U32 R17, R17 ;  /* 0x0000001100117245 */ /* 0x000fe20000201000 */
[----:B------:R-:W-:Y:S01]  /*2e380*/  BSSY.RECONVERGENT B0, `(.L_x_33440) ;  /* 0x000005a000007945 */ /* 0x000fe20003800200 */
[----:B------:R-:W-:Y:S01]  /*2e390*/  ISETP.NE.AND P1, PT, R225, 0x1, PT ;  /* 0x00000001e100780c */ /* 0x000fe20003f25270 */
[----:B------:R-:W-:Y:S01]  /*2e3a0*/  IMAD.MOV.U32 R208, RZ, RZ, 0x2 ;  /* 0x00000002ffd07424 */ /* 0x000fe200078e00ff */
[----:B------:R-:W-:Y:S01]  /*2e3b0*/  SHF.L.U32 R16, R16, 0x10, RZ ;  /* 0x0000001010107819 */ /* 0x000fe200000006ff */
[----:B------:R-:W-:Y:S01]  /*2e3c0*/  FFMA.FTZ R17, R17, R252, 1.1641532182693481445e-10 ;  /* 0x2f00000011117423 */ /* 0x000fe200000100fc */
[----:B------:R-:W-:Y:S02]  /*2e3d0*/  LOP3.LUT R7, R7, 0xfffffffe, RZ, 0xc0, !PT ;  /* 0xfffffffe07077812 */ /* 0x000fe400078ec0ff */
[----:B------:R-:W-:Y:S01]  /*2e3e0*/  MOV R19, R224 ;  /* 0x000000e000137202 */ /* 0x000fe20000000f00 */
[----:B------:R-:W-:Y:S01]  /*2e3f0*/  FMUL.FTZ R16, R16, R11 ;  /* 0x0000000b10107220 */ /* 0x000fe20000410000 */
[----:B------:R-:W-:-:S03]  /*2e400*/  FSETP.GTU.FTZ.AND P0, PT, R17, R217, PT ;  /* 0x000000d91100720b */ /* 0x000fc60003f1c000 */
        /* <DEDUP_REMOVED lines=13> */
.L_x_33442:
        /* <DEDUP_REMOVED lines=13> */
.L_x_33444:
[----:B------:R-:W-:Y:S05]  /*2e5b0*/  BSYNC.RECONVERGENT B1 ;  /* 0x0000000000017941 */ /* 0x000fea0003800200 */
.L_x_33443:
        /* <DEDUP_REMOVED lines=54> */
.L_x_33441:
[----:B------:R-:W-:Y:S05]  /*2e920*/  BSYNC.RECONVERGENT B0 ;  /* 0x0000000000007941 */ /* 0x000fea0003800200 */
.L_x_33440:
[----:B------:R-:W-:Y:S01]  /*2e930*/  I2FP.F32.U32 R16, R19 ;  /* 0x0000001300107245 */ /* 0x000fe20000201000 */
[----:B------:R-:W-:Y:S01]  /*2e940*/  BSSY.RECONVERGENT B0, `(.L_x_33445) ;  /* 0x0000059000007945 */ /* 0x000fe20003800200 */
[----:B------:R-:W-:Y:S01]  /*2e950*/  ISETP.NE.AND P2, PT, R208, 0x1, PT ;  /* 0x00000001d000780c */ /* 0x000fe20003f45270 */
[----:B------:R-:W-:Y:S02]  /*2e960*/  IMAD.MOV.U32 R18, RZ, RZ, 0x2 ;  /* 0x00000002ff127424 */ /* 0x000fe400078e00ff */
[----:B------:R-:W-:-:S05]  /*2e970*/  FFMA.FTZ R16, R16, R252, 1.1641532182693481445e-10 ;  /* 0x2f00000010107423 */ /* 0x000fca00000100fc */
[----:B------:R-:W-:Y:S02]  /*2e980*/  FSETP.GTU.FTZ.AND P1, PT, R16, R217, PT ;  /* 0x000000d91000720b */ /* 0x000fe40003f3c000 */
[----:B------:R-:W-:Y:S02]  /*2e990*/  SHF.L.U32 R16, R209, 0x10, RZ ;  /* 0x00000010d1107819 */ /* 0x000fe400000006ff */
[----:B------:R-:W-:-:S03]  /*2e9a0*/  PLOP3.LUT P0, PT, P1, PT, PT, 0x8, 0x80 ;  /* 0x000000000080781c */ /* 0x000fc60000f0e170 */
[----:B------:R-:W-:-:S04]  /*2e9b0*/  FMUL.FTZ R16, R16, R11 ;  /* 0x0000000b10107220 */ /* 0x000fc80000410000 */
[----:B------:R-:W-:Y:S01]  /*2e9c0*/  FMUL.FTZ R17, R16, R218 ;  /* 0x000000da10117220 */ /* 0x000fe20000410000 */
[----:B------:R-:W-:-:S04]  /*2e9d0*/  PRMT R16, R209, 0x7632, R16 ;  /* 0x00007632d1107816 */ /* 0x000fc80000000010 */
        /* <DEDUP_REMOVED lines=11> */
.L_x_33447:
        /* <DEDUP_REMOVED lines=13> */
.L_x_33449:
[----:B------:R-:W-:Y:S05]  /*2eb60*/  BSYNC.RECONVERGENT B1 ;  /* 0x0000000000017941 */ /* 0x000fea0003800200 */
.L_x_33448:
        /* <DEDUP_REMOVED lines=54> */
.L_x_33446:
[----:B------:R-:W-:Y:S05]  /*2eed0*/  BSYNC.RECONVERGENT B0 ;  /* 0x0000000000007941 */ /* 0x000fea0003800200 */
.L_x_33445:
        /* <DEDUP_REMOVED lines=21> */
.L_x_33452:
        /* <DEDUP_REMOVED lines=13> */
.L_x_33454:
[----:B------:R-:W-:Y:S05]  /*2f100*/  BSYNC.RECONVERGENT B1 ;  /* 0x0000000000017941 */ /* 0x000fea0003800200 */
.L_x_33453:
        /* <DEDUP_REMOVED lines=54> */
.L_x_33451:
[----:B------:R-:W-:Y:S05]  /*2f470*/  BSYNC.RECONVERGENT B0 ;  /* 0x0000000000007941 */ /* 0x000fea0003800200 */
.L_x_33450:
        /* <DEDUP_REMOVED lines=22> */
.L_x_33457:
        /* <DEDUP_REMOVED lines=13> */
.L_x_33459:
[----:B------:R-:W-:Y:S05]  /*2f6b0*/  BSYNC.RECONVERGENT B1 ;  /* 0x0000000000017941 */ /* 0x000fea0003800200 */
.L_x_33458:
        /* <DEDUP_REMOVED lines=52> */
[----:B------:R-:W-:Y:S01]  /*2fa00*/  MOV R224, R18 ;  /* 0x0000001200e07202 */ /* 0x000fe20000000f00 */
[----:B------:R-:W-:-:S07]  /*2fa10*/  IMAD.MOV.U32 R18, RZ, RZ, RZ ;  /* 0x000000ffff127224 */ /* 0x000fce00078e00ff */
.L_x_33456:
[----:B------:R-:W-:Y:S05]  /*2fa20*/  BSYNC.RECONVERGENT B0 ;  /* 0x0000000000007941 */ /* 0x000fea0003800200 */
.L_x_33455:
        /* <DEDUP_REMOVED lines=21> */
.L_x_33462:
        /* <DEDUP_REMOVED lines=13> */
.L_x_33464:
[----:B------:R-:W-:Y:S05]  /*2fc50*/  BSYNC.RECONVERGENT B1 ;  /* 0x0000000000017941 */ /* 0x000fea0003800200 */
.L_x_33463:
        /* <DEDUP_REMOVED lines=54> */
.L_x_33461:
[----:B------:R-:W-:Y:S05]  /*2ffc0*/  BSYNC.RECONVERGENT B0 ;  /* 0x0000000000007941 */ /* 0x000fea0003800200 */
.L_x_33460:
        /* <DEDUP_REMOVED lines=22> */
.L_x_33467:
        /* <DEDUP_REMOVED lines=13> */
.L_x_33469:
[----:B------:R-:W-:Y:S05]  /*30200*/  BSYNC.RECONVERGENT B1 ;  /* 0x0000000000017941 */ /* 0x000fea0003800200 */
.L_x_33468:
        /* <DEDUP_REMOVED lines=9> */
[----:B------:R-:W-:-:S04]  /*302a0*/  IMAD.WIDE.U32 R14, R14, -0x2daee0ad, RZ ;  /* 0xd2511f530e0e7825 */ /* 0x000fc800078e00ff */
[----:B------:R-:W-:Y:S01]  /*302b0*/  IMAD.WIDE.U32 R16, R13, -0x326172a9, RZ ;  /* 0xcd9e8d570d107825 */ /* 0x000fe200078e00ff */
[----:B------:R-:W-:Y:S01]  /*302c0*/  LOP3.LUT R15, R18, UR15, R15, 0x96, !PT ;  /* 0x0000000f120f7c12 */ /* 0x000fe2000f8e960f */
[----:B------:R-:W-:-:S06]  /*302d0*/  UIADD3 UR15, UPT, UPT, UR4, 0x3c6ef372, URZ ;  /* 0x3c6ef372040f7890 */ /* 0x000fcc000fffe0ff */
        /* <DEDUP_REMOVED lines=34> */
[----:B------:R-:W-:-:S05]  /*30500*/  IMAD.WIDE.U32 R12, R15, -0x326172a9, RZ ;  /* 0xcd9e8d570f0c7825 */ /* 0x000fca00078e00ff */
[----:B------:R-:W-:Y:S01]  /*30510*/  LOP3.LUT R13, R215, R16, R13, 0x96, !PT ;  /* 0x00000010d70d7212 */ /* 0x000fe200078e960d */
[----:B------:R-:W-:Y:S01]  /*30520*/  IMAD.WIDE.U32 R16, R17, -0x2daee0ad, RZ ;  /* 0xd2511f5311107825 */ /* 0x000fe200078e00ff */
[----:B------:R-:W-:-:S04]  /*30530*/  MOV R224, R12 ;  /* 0x0000000c00e07202 */ /* 0x000fc80000000f00 */
[----:B------:R-:W-:Y:S01]  /*30540*/  LOP3.LUT R12, R14, UR15, R17, 0x96, !PT ;  /* 0x0000000f0e0c7c12 */ /* 0x000fe2000f8e9611 */
[----:B------:R-:W-:Y:S01]  /*30550*/  IMAD.MOV.U32 R17, RZ, RZ, R221 ;  /* 0x000000ffff117224 */ /* 0x000fe200078e00dd */
[----:B------:R-:W-:-:S07]  /*30560*/  MOV R221, R16 ;  /* 0x0000001000dd7202 */ /* 0x000fce0000000f00 */
.L_x_33466:
[----:B------:R-:W-:Y:S05]  /*30570*/  BSYNC.RECONVERGENT B0 ;  /* 0x0000000000007941 */ /* 0x000fea0003800200 */
.L_x_33465:
        /* <DEDUP_REMOVED lines=16> */
.L_x_33429:
        /* <DEDUP_REMOVED lines=9> */
[C---:B------:R-:W-:Y:S02]  /*30710*/  LOP3.LUT P5, RZ, R7.reuse, 0x2, RZ, 0xc0, !PT ;  /* 0x0000000207ff7812 */ /* 0x040fe400078ac0ff */
[----:B0-----:R-:W-:Y:S02]  /*30720*/  SEL R14, RZ, 0x10000, !P4 ;  /* 0x00010000ff0e7807 */ /* 0x001fe40006000000 */
[----:B------:R-:W-:Y:S02]  /*30730*/  SEL R15, RZ, 0x100, !P3 ;  /* 0x00000100ff0f7807 */ /* 0x000fe40005800000 */
[----:B------:R-:W-:Y:S02]  /*30740*/  LOP3.LUT P4, RZ, R7, 0x1, RZ, 0xc0, !PT ;  /* 0x0000000107ff7812 */ /* 0x000fe4000788c0ff */
[----:B------:R-:W-:-:S02]  /*30750*/  LOP3.LUT R11, R15, R11, R14, 0xfe, !PT ;  /* 0x0000000b0f0b7212 */ /* 0x000fc400078efe0e */
[----:B------:R-:W-:Y:S02]  /*30760*/  SEL R14, RZ, 0x1, !P2 ;  /* 0x00000001ff0e7807 */ /* 0x000fe40005000000 */
[----:B------:R-:W-:Y:S02]  /*30770*/  SEL R212, RZ, 0x100, !P4 ;  /* 0x00000100ffd47807 */ /* 0x000fe40006000000 */
[----:B------:R-:W-:Y:S02]  /*30780*/  LOP3.LUT R15, R11, R14, RZ, 0xfc, !PT ;  /* 0x0000000e0b0f7212 */ /* 0x000fe400078efcff */
[----:B------:R-:W-:Y:S02]  /*30790*/  SEL R11, RZ, 0x1000000, !P1 ;  /* 0x01000000ff0b7807 */ /* 0x000fe40004800000 */
[----:B------:R-:W-:-:S04]  /*307a0*/  SEL R14, RZ, 0x10000, !P0 ;  /* 0x00010000ff0e7807 */ /* 0x000fc80004000000 */
[----:B------:R-:W-:Y:S01]  /*307b0*/  LOP3.LUT R11, R212, R11, R14, 0xfe, !PT ;  /* 0x0000000bd40b7212 */ /* 0x000fe200078efe0e */
[----:B--2---:R-:W-:Y:S01]  /*307c0*/  IMAD.WIDE.U32 R212, R222, 0x8, R214 ;  /* 0x00000008ded47825 */ /* 0x004fe200078e00d6 */
[----:B------:R-:W-:-:S04]  /*307d0*/  SEL R14, RZ, 0x1, !P5 ;  /* 0x00000001ff0e7807 */ /* 0x000fc80006800000 */
[----:B------:R-:W-:Y:S01]  /*307e0*/  LOP3.LUT R14, R11, R14, RZ, 0xfc, !PT ;  /* 0x0000000e0b0e7212 */ /* 0x000fe200078efcff */
[----:B------:R-:W-:-:S04]  /*307f0*/  FADD.FTZ R11, RZ, R72 ;  /* 0x00000048ff0b7221 */ /* 0x000fc80000010000 */
[----:B------:R-:W-:Y:S01]  /*30800*/  FADD.FTZ R11, R11, R73 ;  /* 0x000000490b0b7221 */ /* 0x000fe20000010000 */
[----:B------:R0:W-:Y:S03]  /*30810*/  STG.E.64 desc[UR6][R212.64], R14 ;  /* 0x0000000ed4007986 */ /* 0x0001e6000c101b06 */
        /* <DEDUP_REMOVED lines=61> */
[----:B0-----:R-:W-:Y:S01]  /*30bf0*/  FADD.FTZ R212, R11, R211 ;  /* 0x000000d30bd47221 */ /* 0x001fe20000010000 */
        /* <DEDUP_REMOVED lines=150> */
.L_x_33483:
        /* <DEDUP_REMOVED lines=9> */
[----:B------:R-:W-:-:S02]  /*315f0*/  ISETP.NE.AND P0, PT, RZ, UR13, PT ;  /* 0x0000000dff007c0c */ /* 0x000fc4000bf05270 */
[----:B------:R-:W5:Y:S01]  /*31600*/  LDL R227, [R1+0x88] ;  /* 0x0000880001e37983 */ /* 0x000f620000100800 */
[----:B-1----:R-:W-:-:S03]  /*31610*/  FADD.FTZ R11, R212, R11 ;  /* 0x0000000bd40b7221 */ /* 0x002fc60000010000 */
[----:B------:R-:W5:Y:S01]  /*31620*/  LDL R226, [R1+0x8c] ;  /* 0x00008c0001e27983 */ /* 0x000f620000100800 */
[----:B------:R-:W-:Y:S01]  /*31630*/  FSEL R14, R14, RZ, P0 ;  /* 0x000000ff0e0e7208 */ /* 0x000fe20000000000 */
[----:B------:R-:W-:Y:S01]  /*31640*/  FFMA.FTZ R11, R11, R215, UR14 ;  /* 0x0000000e0b0b7e23 */ /* 0x000fe200080100d7 */
[----:B0-----:R-:W-:Y:S01]  /*31650*/  FSEL R212, R213, RZ, !P0 ;  /* 0x000000ffd5d47208 */ /* 0x001fe20004000000 */
[----:B------:R-:W5:Y:S02]  /*31660*/  LDL R215, [R1+0x84] ;  /* 0x0000840001d77983 */ /* 0x000f640000100800 */
[----:B------:R-:W-:Y:S02]  /*31670*/  FADD.FTZ R11, R11, R14 ;  /* 0x0000000e0b0b7221 */ /* 0x000fe40000010000 */
[C---:B------:R-:W-:Y:S01]  /*31680*/  FADD.FTZ R14, -R212.reuse, R70 ;  /* 0x00000046d40e7221 */ /* 0x040fe20000010100 */
[C---:B------:R-:W-:Y:S02]  /*31690*/  FADD.FTZ R70, -R212.reuse, R74 ;  /* 0x0000004ad4467221 */ /* 0x040fe40000010100 */
[----:B------:R-:W5:Y:S01]  /*316a0*/  LDL R74, [R1+0x94] ;  /* 0x00009400014a7983 */ /* 0x000f620000100800 */
[----:B------:R-:W0:Y:S01]  /*316b0*/  MUFU.RSQ R11, R11 ;  /* 0x0000000b000b7308 */ /* 0x000e220000001400 */
[C---:B------:R-:W-:Y:S01]  /*316c0*/  FADD.FTZ R15, -R212.reuse, R71 ;  /* 0x00000047d40f7221 */ /* 0x040fe20000010100 */
[C---:B------:R-:W-:Y:S01]  /*316d0*/  FADD.FTZ R68, -R212.reuse, R68 ;  /* 0x00000044d4447221 */ /* 0x040fe20000010100 */
[C---:B------:R-:W-:Y:S01]  /*316e0*/  FADD.FTZ R69, -R212.reuse, R69 ;  /* 0x00000045d4457221 */ /* 0x040fe20000010100 */
[C---:B0-----:R-:W-:Y:S01]  /*316f0*/  FMUL.FTZ R14, R11.reuse, R14 ;  /* 0x0000000e0b0e7220 */ /* 0x041fe20000410000 */
[C---:B------:R-:W-:Y:S01]  /*31700*/  FMUL.FTZ R15, R11.reuse, R15 ;  /* 0x0000000f0b0f7220 */ /* 0x040fe20000410000 */
[C---:B------:R-:W-:Y:S01]  /*31710*/  FMUL.FTZ R68, R11.reuse, R68 ;  /* 0x000000440b447220 */ /* 0x040fe20000410000 */
[C---:B------:R-:W-:Y:S01]  /*31720*/  FMUL.FTZ R69, R11.reuse, R69 ;  /* 0x000000450b457220 */ /* 0x040fe20000410000 */
[----:B------:R-:W-:Y:S01]  /*31730*/  FMUL.FTZ R70, R11, R70 ;  /* 0x000000460b467220 */ /* 0x000fe20000410000 */
[----:B------:R-:W-:-:S04]  /*31740*/  FADD.FTZ R75, -R212, R75 ;  /* 0x0000004bd44b7221 */ /* 0x000fc80000010100 */
[----:B------:R-:W-:Y:S01]  /*31750*/  FMUL.FTZ R75, R11, R75 ;  /* 0x0000004b0b4b7220 */ /* 0x000fe20000410000 */
[----:B--2---:R-:W-:Y:S01]  /*31760*/  FFMA.FTZ R14, R14, R231, R202 ;  /* 0x000000e70e0e7223 */ /* 0x004fe200000100ca */
[----:B---3--:R-:W-:Y:S01]  /*31770*/  FFMA.FTZ R15, R15, R230, R203 ;  /* 0x000000e60f0f7223 */ /* 0x008fe200000100cb */
[C---:B------:R-:W-:Y:S01]  /*31780*/  FADD.FTZ R60, -R212.reuse, R60 ;  /* 0x0000003cd43c7221 */ /* 0x040fe20000010100 */
[C---:B------:R-:W-:Y:S01]  /*31790*/  FADD.FTZ R61, -R212.reuse, R61 ;  /* 0x0000003dd43d7221 */ /* 0x040fe20000010100 */
[----:B------:R-:W-:Y:S01]  /*317a0*/  FADD.FTZ R54, -R212, R54 ;  /* 0x00000036d4367221 */ /* 0x000fe20000010100 */
[----:B----4-:R-:W-:Y:S01]  /*317b0*/  FFMA.FTZ R68, R68, R218, R200 ;  /* 0x000000da44447223 */ /* 0x010fe200000100c8 */
[----:B------:R-:W-:Y:S01]  /*317c0*/  F2FP.BF16.F32.PACK_AB R71, R15, R14 ;  /* 0x0000000e0f47723e */ /* 0x000fe200000010ff */
[C---:B------:R-:W-:Y:S01]  /*317d0*/  FADD.FTZ R14, -R212.reuse, R72 ;  /* 0x00000048d40e7221 */ /* 0x040fe20000010100 */
[----:B------:R-:W-:Y:S01]  /*317e0*/  FADD.FTZ R15, -R212, R73 ;  /* 0x00000049d40f7221 */ /* 0x000fe20000010100 */
[----:B-----5:R-:W-:Y:S01]  /*317f0*/  FFMA.FTZ R69, R69, R217, R201 ;  /* 0x000000d945457223 */ /* 0x020fe200000100c9 */
[----:B------:R-:W2:Y:S01]  /*31800*/  LDL R218, [R1+0x90] ;  /* 0x0000900001da7983 */ /* 0x000ea20000100800 */
[C---:B------:R-:W-:Y:S01]  /*31810*/  FMUL.FTZ R14, R11.reuse, R14 ;  /* 0x0000000e0b0e7220 */ /* 0x040fe20000410000 */
[----:B------:R-:W-:-:S02]  /*31820*/  FMUL.FTZ R15, R11, R15 ;  /* 0x0000000f0b0f7220 */ /* 0x000fc40000410000 */
[----:B------:R-:W3:Y:S01]  /*31830*/  LDL R217, [R1+0x98] ;  /* 0x0000980001d97983 */ /* 0x000ee20000100800 */
[----:B------:R-:W-:Y:S01]  /*31840*/  FFMA.FTZ R14, R14, R229, R204 ;  /* 0x000000e50e0e7223 */ /* 0x000fe200000100cc */
[----:B------:R-:W-:Y:S01]  /*31850*/  FFMA.FTZ R15, R15, R214, R205 ;  /* 0x000000d60f0f7223 */ /* 0x000fe200000100cd */
[----:B------:R-:W-:Y:S01]  /*31860*/  FFMA.FTZ R75, R75, R216, R207 ;  /* 0x000000d84b4b7223 */ /* 0x000fe200000100cf */
[----:B------:R-:W-:Y:S01]  /*31870*/  FFMA.FTZ R72, R70, R228, R206 ;  /* 0x000000e446487223 */ /* 0x000fe200000100ce */
[----:B------:R-:W-:Y:S01]  /*31880*/  F2FP.BF16.F32.PACK_AB R70, R69, R68 ;  /* 0x000000444546723e */ /* 0x000fe200000010ff */
[----:B------:R-:W4:Y:S01]  /*31890*/  LDL R216, [R1+0x80] ;  /* 0x0000800001d87983 */ /* 0x000f220000100800 */
[----:B------:R-:W-:Y:S02]  /*318a0*/  F2FP.BF16.F32.PACK_AB R68, R15, R14 ;  /* 0x0000000e0f44723e */ /* 0x000fe400000010ff */
[----:B------:R-:W0:Y:S01]  /*318b0*/  @!P6 LDC.64 R14, c[0x0][0x3c0] ;  /* 0x0000f000ff0eeb82 */ /* 0x000e220000000a00 */
[----:B------:R-:W-:Y:S01]  /*318c0*/  F2FP.BF16.F32.PACK_AB R69, R75, R72 ;  /* 0x000000484b45723e */ /* 0x000fe200000010ff */
[----:B------:R-:W5:Y:S01]  /*318d0*/  LDL R214, [R1+0x9c] ;  /* 0x00009c0001d67983 */ /* 0x000f620000100800 */
[C---:B------:R-:W-:Y:S01]  /*318e0*/  FMUL.FTZ R60, R11.reuse, R60 ;  /* 0x0000003c0b3c7220 */ /* 0x040fe20000410000 */
[----:B------:R-:W-:Y:S01]  /*318f0*/  FMUL.FTZ R61, R11, R61 ;  /* 0x0000003d0b3d7220 */ /* 0x000fe20000410000 */
[----:B------:R-:W-:Y:S01]  /*31900*/  FADD.FTZ R55, -R212, R55 ;  /* 0x00000037d4377221 */ /* 0x000fe20000010100 */
[----:B------:R-:W5:Y:S02]  /*31910*/  LDL R230, [R1+0x50] ;  /* 0x0000500001e67983 */ /* 0x000f640000100800 */
[----:B------:R-:W1:Y:S02]  /*31920*/  LDC.64 R72, c[0x0][0x428] ;  /* 0x00010a00ff487b82 */ /* 0x000e640000000a00 */
[----:B------:R-:W5:Y:S04]  /*31930*/  LDL R229, [R1+0x54] ;  /* 0x0000540001e57983 */ /* 0x000f680000100800 */
[----:B------:R-:W5:Y:S01]  /*31940*/  LDL R228, [R1+0x58] ;  /* 0x0000580001e47983 */ /* 0x000f620000100800 */
[----:B0-----:R-:W-:-:S04]  /*31950*/  @!P6 IMAD.WIDE R14, R2, 0x4, R14 ;  /* 0x00000004020ee825 */ /* 0x001fc800078e020e */
[C---:B------:R-:W-:Y:S01]  /*31960*/  FADD.FTZ R52, -R212.reuse, R52 ;  /* 0x00000034d4347221 */ /* 0x040fe20000010100 */
[C---:B------:R-:W-:Y:S01]  /*31970*/  FADD.FTZ R53, -R212.reuse, R53 ;  /* 0x00000035d4357221 */ /* 0x040fe20000010100 */
[----:B------:R-:W5:Y:S04]  /*31980*/  LDL R75, [R1+0x8] ;  /* 0x00000800014b7983 */ /* 0x000f680000100800 */
[----:B------:R0:W-:Y:S02]  /*31990*/  @!P6 STG.E desc[UR6][R14.64], R213 ;  /* 0x000000d50e00e986 */ /* 0x0001e4000c101906 */
[----:B0-----:R-:W0:Y:S01]  /*319a0*/  @!P6 LDC.64 R14, c[0x0][0x3c8] ;  /* 0x0000f200ff0eeb82 */ /* 0x001e220000000a00 */
[----:B------:R-:W-:Y:S01]  /*319b0*/  FFMA.FTZ R61, R61, R215, R193 ;  /* 0x000000d73d3d7223 */ /* 0x000fe200000100c1 */
        /* <DEDUP_REMOVED lines=22> */
[----:B0-----:R-:W-:-:S04]  /*31b20*/  @!P6 IMAD.WIDE R14, R2, 0x4, R14 ;  /* 0x00000004020ee825 */ /* 0x001fc800078e020e */
[C---:B------:R-:W-:Y:S01]  /*31b30*/  FADD.FTZ R28, -R212.reuse, R28 ;  /* 0x0000001cd41c7221 */ /* 0x040fe20000010100 */
        /* <DEDUP_REMOVED lines=12> */
[----:B------:R-:W5:Y:S01]  /*31c00*/  LDL R215, [R1+0x2c] ;  /* 0x00002c0001d77983 */ /* 0x000f620000100800 */
[----:B-1----:R-:W-:-:S04]  /*31c10*/  IMAD.WIDE.U32 R14, R6, 0x10, R72 ;  /* 0x00000010060e7825 */ /* 0x002fc800078e0048 */
[----:B------:R-:W-:Y:S01]  /*31c20*/  FADD.FTZ R6, -R212, R62 ;  /* 0x0000003ed4067221 */ /* 0x000fe20000010100 */
[----:B------:R0:W-:Y:S03]  /*31c30*/  STG.E.128 desc[UR6][R14.64], R68 ;  /* 0x000000440e007986 */ /* 0x0001e6000c101d06 */
[----:B------:R-:W-:-:S04]  /*31c40*/  FMUL.FTZ R6, R11, R6 ;  /* 0x000000060b067220 */ /* 0x000fc80000410000 */
[----:B------:R-:W-:Y:S01]  /*31c50*/  FFMA.FTZ R6, R6, R227, R194 ;  /* 0x000000e306067223 */ /* 0x000fe200000100c2 */
[C---:B------:R-:W-:Y:S01]  /*31c60*/  FADD.FTZ R62, -R212.reuse, R67 ;  /* 0x00000043d43e7221 */ /* 0x040fe20000010100 */
[----:B------:R-:W5:Y:S04]  /*31c70*/  LDL R227, [R1+0x40] ;  /* 0x0000400001e37983 */ /* 0x000f680000100800 */
[----:B------:R-:W5:Y:S01]  /*31c80*/  LDL R67, [R1+0x64] ;  /* 0x0000640001437983 */ /* 0x000f620000100800 */
[----:B0-----:R-:W-:-:S03]  /*31c90*/  FADD.FTZ R14, -R212, R63 ;  /* 0x0000003fd40e7221 */ /* 0x001fc60000010100 */
[----:B------:R-:W5:Y:S01]  /*31ca0*/  LDL R71, [R1+0x6c] ;  /* 0x00006c0001477983 */ /* 0x000f620000100800 */
[----:B------:R-:W-:-:S03]  /*31cb0*/  FMUL.FTZ R14, R11, R14 ;  /* 0x0000000e0b0e7220 */ /* 0x000fc60000410000 */
[----:B------:R-:W5:Y:S01]  /*31cc0*/  LDL R70, [R1+0x70] ;  /* 0x0000700001467983 */ /* 0x000f620000100800 */
[----:B------:R-:W-:-:S03]  /*31cd0*/  FFMA.FTZ R14, R14, R226, R195 ;  /* 0x000000e20e0e7223 */ /* 0x000fc600000100c3 */
[----:B------:R-:W5:Y:S02]  /*31ce0*/  LDL R69, [R1+0x78] ;  /* 0x0000780001457983 */ /* 0x000f640000100800 */
[----:B------:R-:W-:Y:S01]  /*31cf0*/  F2FP.BF16.F32.PACK_AB R63, R14, R6 ;  /* 0x000000060e3f723e */ /* 0x000fe200000010ff */
[C---:B------:R-:W-:Y:S01]  /*31d00*/  FADD.FTZ R14, -R212.reuse, R65 ;  /* 0x00000041d40e7221 */ /* 0x040fe20000010100 */
[----:B------:R-:W5:Y:S03]  /*31d10*/  LDL R68, [R1+0x60] ;  /* 0x0000600001447983 */ /* 0x000f660000100800 */
[C---:B------:R-:W-:Y:S01]  /*31d20*/  FMUL.FTZ R14, R11.reuse, R14 ;  /* 0x0000000e0b0e7220 */ /* 0x040fe20000410000 */
[C---:B------:R-:W-:Y:S01]  /*31d30*/  FADD.FTZ R6, -R212.reuse, R64 ;  /* 0x00000040d4067221 */ /* 0x040fe20000010100 */
[----:B------:R-:W-:Y:S01]  /*31d40*/  FADD.FTZ R15, -R212, R66 ;  /* 0x00000042d40f7221 */ /* 0x000fe20000010100 */
[C---:B------:R-:W-:Y:S01]  /*31d50*/  FMUL.FTZ R62, R11.reuse, R62 ;  /* 0x0000003e0b3e7220 */ /* 0x040fe20000410000 */
[----:B------:R-:W-:Y:S01]  /*31d60*/  FFMA.FTZ R14, R14, R74, R197 ;  /* 0x0000004a0e0e7223 */ /* 0x000fe200000100c5 */
[C---:B------:R-:W-:Y:S01]  /*31d70*/  FMUL.FTZ R6, R11.reuse, R6 ;  /* 0x000000060b067220 */ /* 0x040fe20000410000 */
[----:B------:R-:W5:Y:S01]  /*31d80*/  LDL R74, [R1+0x68] ;  /* 0x00006800014a7983 */ /* 0x000f620000100800 */
[----:B------:R-:W-:-:S03]  /*31d90*/  FMUL.FTZ R15, R11, R15 ;  /* 0x0000000f0b0f7220 */ /* 0x000fc60000410000 */
[----:B------:R-:W5:Y:S04]  /*31da0*/  LDL R66, [R1+0x7c] ;  /* 0x00007c0001427983 */ /* 0x000f680000100800 */
        /* <DEDUP_REMOVED lines=8> */
[----:B-----5:R-:W-:Y:S01]  /*31e30*/  FFMA.FTZ R64, R62, R214, R199 ;  /* 0x000000d63e407223 */ /* 0x020fe200000100c7 */
[----:B------:R-:W-:Y:S02]  /*31e40*/  F2FP.BF16.F32.PACK_AB R62, R61, R60 ;  /* 0x0000003c3d3e723e */ /* 0x000fe400000010ff */
[----:B------:R-:W5:Y:S01]  /*31e50*/  LDL R214, [R1+0x30] ;  /* 0x0000300001d67983 */ /* 0x000f620000100800 */
[----:B------:R-:W-:Y:S02]  /*31e60*/  F2FP.BF16.F32.PACK_AB R60, R14, R6 ;  /* 0x000000060e3c723e */ /* 0x000fe400000010ff */
[----:B------:R-:W-:Y:S01]  /*31e70*/  F2FP.BF16.F32.PACK_AB R61, R64, R15 ;  /* 0x0000000f403d723e */ /* 0x000fe200000010ff */
[----:B------:R-:W-:-:S04]  /*31e80*/  IMAD.WIDE.U32 R14, R223, 0x10, R72 ;  /* 0x00000010df0e7825 */ /* 0x000fc800078e0048 */
[C---:B------:R-:W-:Y:S01]  /*31e90*/  FADD.FTZ R6, -R212.reuse, R56 ;  /* 0x00000038d4067221 */ /* 0x040fe20000010100 */
[----:B------:R-:W5:Y:S01]  /*31ea0*/  LDL R223, [R1+0x4c] ;  /* 0x00004c0001df7983 */ /* 0x000f620000100800 */
[C---:B------:R-:W-:Y:S01]  /*31eb0*/  FADD.FTZ R56, -R212.reuse, R16 ;  /* 0x00000010d4387221 */ /* 0x040fe20000010100 */
[C---:B------:R-:W-:Y:S02]  /*31ec0*/  FMUL.FTZ R16, R11.reuse, R54 ;  /* 0x000000360b107220 */ /* 0x040fe40000410000 */
[----:B------:R0:W-:Y:S01]  /*31ed0*/  STG.E.128 desc[UR6][R14.64], R60 ;  /* 0x0000003c0e007986 */ /* 0x0001e2000c101d06 */
[C---:B------:R-:W-:Y:S01]  /*31ee0*/  FADD.FTZ R54, -R212.reuse, R18 ;  /* 0x00000012d4367221 */ /* 0x040fe20000010100 */
[C---:B------:R-:W-:Y:S01]  /*31ef0*/  FMUL.FTZ R6, R11.reuse, R6 ;  /* 0x000000060b067220 */ /* 0x040fe20000410000 */
[C---:B------:R-:W-:Y:S01]  /*31f00*/  FMUL.FTZ R18, R11.reuse, R53 ;  /* 0x000000350b127220 */ /* 0x040fe20000410000 */
[C---:B0-----:R-:W-:Y:S01]  /*31f10*/  FADD.FTZ R14, -R212.reuse, R57 ;  /* 0x00000039d40e7221 */ /* 0x041fe20000010100 */
[C---:B------:R-:W-:Y:S01]  /*31f20*/  FADD.FTZ R57, -R212.reuse, R17 ;  /* 0x00000011d4397221 */ /* 0x040fe20000010100 */
[C---:B------:R-:W-:Y:S01]  /*31f30*/  FMUL.FTZ R17, R11.reuse, R55 ;  /* 0x000000370b117220 */ /* 0x040fe20000410000 */
[C---:B------:R-:W-:Y:S01]  /*31f40*/  FADD.FTZ R15, -R212.reuse, R58 ;  /* 0x0000003ad40f7221 */ /* 0x040fe20000010100 */
[C---:B------:R-:W-:Y:S01]  /*31f50*/  FADD.FTZ R55, -R212.reuse, R19 ;  /* 0x00000013d4377221 */ /* 0x040fe20000010100 */
[C---:B------:R-:W-:Y:S01]  /*31f60*/  FADD.FTZ R61, -R212.reuse, R210 ;  /* 0x000000d2d43d7221 */ /* 0x040fe20000010100 */
[C---:B------:R-:W-:Y:S01]  /*31f70*/  FADD.FTZ R58, -R212.reuse, R208 ;  /* 0x000000d0d43a7221 */ /* 0x040fe20000010100 */
[----:B------:R-:W5:Y:S01]  /*31f80*/  LDL R210, [R1+0x20] ;  /* 0x0000200001d27983 */ /* 0x000f620000100800 */
[C---:B------:R-:W-:Y:S01]  /*31f90*/  FADD.FTZ R60, -R212.reuse, R209 ;  /* 0x000000d1d43c7221 */ /* 0x040fe20000010100 */
[----:B------:R-:W-:Y:S01]  /*31fa0*/  FADD.FTZ R62, -R212, R211 ;  /* 0x000000d3d43e7221 */ /* 0x000fe20000010100 */
[----:B------:R-:W-:Y:S01]  /*31fb0*/  FMUL.FTZ R15, R11, R15 ;  /* 0x0000000f0b0f7220 */ /* 0x000fe20000410000 */
[----:B------:R-:W5:Y:S04]  /*31fc0*/  LDL R208, [R1] ;  /* 0x0000000001d07983 */ /* 0x000f680000100800 */
[----:B------:R-:W5:Y:S04]  /*31fd0*/  LDL R212, [R1+0x38] ;  /* 0x0000380001d47983 */ /* 0x000f680000100800 */
[----:B------:R-:W5:Y:S04]  /*31fe0*/  LDL R211, [R1+0x3c] ;  /* 0x00003c0001d37983 */ /* 0x000f680000100800 */
[----:B------:R-:W5:Y:S01]  /*31ff0*/  LDL R209, [R1+0x24] ;  /* 0x0000240001d17983 */ /* 0x000f620000100800 */
[----:B------:R-:W-:-:S03]  /*32000*/  FFMA.FTZ R18, R18, R67, R185 ;  /* 0x0000004312127223 */ /* 0x000fc600000100b9 */
[----:B------:R-:W5:Y:S01]  /*32010*/  LDL R67, [R1+0x1c] ;  /* 0x00001c0001437983 */ /* 0x000f620000100800 */
[----:B------:R-:W-:-:S03]  /*32020*/  FFMA.FTZ R6, R6, R70, R188 ;  /* 0x0000004606067223 */ /* 0x000fc600000100bc */
[----:B------:R-:W5:Y:S01]  /*32030*/  LDL R70, [R1+0x10] ;  /* 0x0000100001467983 */ /* 0x000f620000100800 */
[----:B------:R-:W-:-:S03]  /*32040*/  FFMA.FTZ R15, R15, R69, R190 ;  /* 0x000000450f0f7223 */ /* 0x000fc600000100be */
[----:B------:R-:W5:Y:S01]  /*32050*/  LDL R69, [R1+0x14] ;  /* 0x0000140001457983 */ /* 0x000f620000100800 */
[----:B------:R-:W-:Y:S01]  /*32060*/  FFMA.FTZ R19, R16, R74, R186 ;  /* 0x0000004a10137223 */ /* 0x000fe200000100ba */
[----:B------:R-:W-:Y:S02]  /*32070*/  FFMA.FTZ R16, R17, R71, R187 ;  /* 0x0000004711107223 */ /* 0x000fe400000100bb */
[----:B------:R-:W5:Y:S01]  /*32080*/  LDL R74, [R1+0xc] ;  /* 0x00000c00014a7983 */ /* 0x000f620000100800 */
[----:B------:R-:W-:-:S03]  /*32090*/  FMUL.FTZ R17, R11, R52 ;  /* 0x000000340b117220 */ /* 0x000fc60000410000 */
[----:B------:R-:W5:Y:S01]  /*320a0*/  LDL R71, [R1+0x4] ;  /* 0x0000040001477983 */ /* 0x000f620000100800 */
[----:B------:R-:W-:-:S03]  /*320b0*/  FFMA.FTZ R17, R17, R68, R184 ;  /* 0x0000004411117223 */ /* 0x000fc600000100b8 */
[----:B------:R-:W5:Y:S01]  /*320c0*/  LDL R68, [R1+0x18] ;  /* 0x0000180001447983 */ /* 0x000f620000100800 */
[----:B------:R-:W-:Y:S01]  /*320d0*/  F2FP.BF16.F32.PACK_AB R19, R16, R19 ;  /* 0x000000131013723e */ /* 0x000fe200000010ff */
[C---:B------:R-:W-:Y:S01]  /*320e0*/  FMUL.FTZ R16, R11.reuse, R59 ;  /* 0x0000003b0b107220 */ /* 0x040fe20000410000 */
[----:B------:R-:W-:-:S03]  /*320f0*/  FMUL.FTZ R14, R11, R14 ;  /* 0x0000000e0b0e7220 */ /* 0x000fc60000410000 */
[----:B------:R-:W-:Y:S01]  /*32100*/  FFMA.FTZ R16, R16, R66, R191 ;  /* 0x0000004210107223 */ /* 0x000fe200000100bf */
[----:B------:R-:W-:Y:S01]  /*32110*/  FFMA.FTZ R14, R14, R65, R189 ;  /* 0x000000410e0e7223 */ /* 0x000fe200000100bd */
[----:B------:R-:W-:-:S03]  /*32120*/  F2FP.BF16.F32.PACK_AB R18, R18, R17 ;  /* 0x000000111212723e */ /* 0x000fc600000010ff */
[----:B------:R-:W-:Y:S02]  /*32130*/  F2FP.BF16.F32.PACK_AB R17, R16, R15 ;  /* 0x0000000f1011723e */ /* 0x000fe400000010ff */
[----:B------:R-:W-:Y:S01]  /*32140*/  F2FP.BF16.F32.PACK_AB R16, R14, R6 ;  /* 0x000000060e10723e */ /* 0x000fe200000010ff */
[----:B------:R-:W-:-:S04]  /*32150*/  IMAD.WIDE.U32 R14, R8, 0x10, R72 ;  /* 0x00000010080e7825 */ /* 0x000fc800078e0048 */
        /* <DEDUP_REMOVED lines=40> */
[----:B------:R0:W-:Y:S01]  /*323e0*/  STG.E.128 desc[UR6][R14.64], R16 ;  /* 0x000000100e007986 */ /* 0x0001e2000c101d06 */
[----:B------:R-:W-:Y:S01]  /*323f0*/  FFMA.FTZ R6, R6, R230, R180 ;  /* 0x000000e606067223 */ /* 0x000fe200000100b4 */
[----:B------:R-:W-:Y:S01]  /*32400*/  FFMA.FTZ R8, R8, R229, R181 ;  /* 0x000000e508087223 */ /* 0x000fe200000100b5 */
[----:B------:R-:W-:Y:S01]  /*32410*/  FFMA.FTZ R11, R46, R226, R178 ;  /* 0x000000e22e0b7223 */ /* 0x000fe200000100b2 */
[----:B------:R-:W-:-:S04]  /*32420*/  IMAD.WIDE.U32 R20, R10, 0x10, R72 ;  /* 0x000000100a147825 */ /* 0x000fc800078e0048 */
[----:B------:R-:W-:Y:S01]  /*32430*/  FFMA.FTZ R10, R44, R227, R176 ;  /* 0x000000e32c0a7223 */ /* 0x000fe200000100b0 */
[----:B------:R-:W-:Y:S01]  /*32440*/  F2FP.BF16.F32.PACK_AB R8, R8, R6 ;  /* 0x000000060808723e */ /* 0x000fe200000010ff */
[----:B------:R-:W-:Y:S01]  /*32450*/  FFMA.FTZ R30, R30, R75, R162 ;  /* 0x0000004b1e1e7223 */ /* 0x000fe200000100a2 */
[----:B------:R-:W-:Y:S01]  /*32460*/  FFMA.FTZ R39, R39, R215, R171 ;  /* 0x000000d727277223 */ /* 0x000fe200000100ab */
[----:B0-----:R-:W-:-:S04]  /*32470*/  IMAD.WIDE.U32 R14, R9, 0x10, R72 ;  /* 0x00000010090e7825 */ /* 0x001fc800078e0048 */
[----:B------:R-:W-:Y:S01]  /*32480*/  FFMA.FTZ R9, R50, R228, R182 ;  /* 0x000000e432097223 */ /* 0x000fe200000100b6 */
[----:B------:R-:W-:Y:S01]  /*32490*/  FFMA.FTZ R24, R24, R248, R156 ;  /* 0x000000f818187223 */ /* 0x000fe2000001009c */
[----:B------:R-:W-:Y:S01]  /*324a0*/  FFMA.FTZ R25, R25, R249, R157 ;  /* 0x000000f919197223 */ /* 0x000fe2000001009d */
[----:B------:R-:W-:Y:S01]  /*324b0*/  FFMA.FTZ R62, R62, R239, R235 ;  /* 0x000000ef3e3e7223 */ /* 0x000fe200000100eb */
[----:B------:R-:W-:Y:S01]  /*324c0*/  FFMA.FTZ R57, R57, R241, R149 ;  /* 0x000000f139397223 */ /* 0x000fe20000010095 */
[----:B------:R-:W-:-:S04]  /*324d0*/  IMAD.WIDE.U32 R22, R219, 0x10, R72 ;  /* 0x00000010db167825 */ /* 0x000fc800078e0048 */
[----:B------:R-:W-:-:S04]  /*324e0*/  IMAD.WIDE.U32 R26, R220, 0x10, R72 ;  /* 0x00000010dc1a7825 */ /* 0x000fc800078e0048 */
[----:B------:R-:W-:-:S04]  /*324f0*/  IMAD.WIDE.U32 R48, R222, 0x10, R72 ;  /* 0x00000010de307825 */ /* 0x000fc800078e0048 */
[----:B--2---:R-:W-:Y:S01]  /*32500*/  FFMA.FTZ R17, R45, R218, R177 ;  /* 0x000000da2d117223 */ /* 0x004fe200000100b1 */
[----:B---3--:R-:W-:-:S04]  /*32510*/  FFMA.FTZ R18, R51, R217, R183 ;  /* 0x000000d933127223 */ /* 0x008fc800000100b7 */
[----:B------:R-:W-:Y:S02]  /*32520*/  F2FP.BF16.F32.PACK_AB R10, R17, R10 ;  /* 0x0000000a110a723e */ /* 0x000fe400000010ff */
[----:B------:R-:W-:Y:S01]  /*32530*/  F2FP.BF16.F32.PACK_AB R9, R18, R9 ;  /* 0x000000091209723e */ /* 0x000fe200000010ff */
[----:B----4-:R-:W-:Y:S01]  /*32540*/  FFMA.FTZ R19, R38, R216, R170 ;  /* 0x000000d826137223 */ /* 0x010fe200000100aa */
[----:B-----5:R-:W-:Y:S01]  /*32550*/  FFMA.FTZ R6, R40, R214, R172 ;  /* 0x000000d628067223 */ /* 0x020fe200000100ac */
[----:B------:R-:W-:-:S05]  /*32560*/  FFMA.FTZ R16, R47, R223, R179 ;  /* 0x000000df2f107223 */ /* 0x000fca00000100b3 */
[----:B------:R-:W-:Y:S01]  /*32570*/  F2FP.BF16.F32.PACK_AB R11, R16, R11 ;  /* 0x0000000b100b723e */ /* 0x000fe200000010ff */
[----:B------:R-:W-:Y:S02]  /*32580*/  FFMA.FTZ R16, R41, R213, R173 ;  /* 0x000000d529107223 */ /* 0x000fe400000100ad */
[----:B------:R-:W0:Y:S01]  /*32590*/  LDC.64 R40, c[0x0][0x380] ;  /* 0x0000e000ff287b82 */ /* 0x000e220000000a00 */
[----:B------:R-:W-:Y:S02]  /*325a0*/  F2FP.BF16.F32.PACK_AB R19, R39, R19 ;  /* 0x000000132713723e */ /* 0x000fe400000010ff */
[----:B------:R-:W-:Y:S01]  /*325b0*/  F2FP.BF16.F32.PACK_AB R16, R16, R6 ;  /* 0x000000061010723e */ /* 0x000fe200000010ff */
[----:B------:R-:W-:Y:S01]  /*325c0*/  FFMA.FTZ R39, R59, R251, R159 ;  /* 0x000000fb3b277223 */ /* 0x000fe2000001009f */
[----:B------:R-:W-:Y:S01]  /*325d0*/  FFMA.FTZ R18, R36, R210, R168 ;  /* 0x000000d224127223 */ /* 0x000fe200000100a8 */
[----:B------:R-:W-:Y:S01]  /*325e0*/  FFMA.FTZ R28, R28, R208, R160 ;  /* 0x000000d01c1c7223 */ /* 0x000fe200000100a0 */
[----:B------:R-:W-:Y:S01]  /*325f0*/  FFMA.FTZ R17, R42, R212, R174 ;  /* 0x000000d42a117223 */ /* 0x000fe200000100ae */
[----:B------:R-:W-:Y:S01]  /*32600*/  FFMA.FTZ R38, R43, R211, R175 ;  /* 0x000000d32b267223 */ /* 0x000fe200000100af */
[----:B------:R-:W-:-:S04]  /*32610*/  FFMA.FTZ R37, R37, R209, R169 ;  /* 0x000000d125257223 */ /* 0x000fc800000100a9 */
[----:B------:R-:W-:Y:S01]  /*32620*/  F2FP.BF16.F32.PACK_AB R17, R38, R17 ;  /* 0x000000112611723e */ /* 0x000fe200000010ff */
[----:B------:R-:W-:Y:S01]  /*32630*/  FFMA.FTZ R38, R64, R245, R153 ;  /* 0x000000f540267223 */ /* 0x000fe20000010099 */
[----:B------:R-:W-:Y:S01]  /*32640*/  F2FP.BF16.F32.PACK_AB R18, R37, R18 ;  /* 0x000000122512723e */ /* 0x000fe200000010ff */
[----:B------:R-:W-:Y:S01]  /*32650*/  FFMA.FTZ R37, R66, R247, R155 ;  /* 0x000000f742257223 */ /* 0x000fe2000001009b */
[----:B------:R-:W-:Y:S01]  /*32660*/  FFMA.FTZ R43, R56, R237, R233 ;  /* 0x000000ed382b7223 */ /* 0x000fe200000100e9 */
[----:B------:R1:W-:Y:S01]  /*32670*/  STG.E.128 desc[UR6][R14.64], R8 ;  /* 0x000000080e007986 */ /* 0x0003e2000c101d06 */
[----:B0-----:R-:W-:-:S03]  /*32680*/  IMAD R2, R40, 0x4, R2 ;  /* 0x0000000428027824 */ /* 0x001fc600078e0202 */
[----:B------:R1:W-:Y:S02]  /*32690*/  STG.E.128 desc[UR6][R20.64], R16 ;  /* 0x0000001014007986 */ /* 0x0003e4000c101d06 */
[----:B------:R-:W-:Y:S01]  /*326a0*/  ISETP.GE.AND P0, PT, R2, R41, PT ;  /* 0x000000290200720c */ /* 0x000fe20003f06270 */
        /* <DEDUP_REMOVED lines=9> */
[----:B------:R-:W-:Y:S01]  /*32740*/  FFMA.FTZ R34, R63, R244, R152 ;  /* 0x000000f43f227223 */ /* 0x000fe20000010098 */
[----:B------:R-:W-:Y:S01]  /*32750*/  FFMA.FTZ R36, R65, R246, R154 ;  /* 0x000000f641247223 */ /* 0x000fe2000001009a */
[----:B------:R-:W-:Y:S02]  /*32760*/  F2FP.BF16.F32.PACK_AB R29, R35, R32 ;  /* 0x00000020231d723e */ /* 0x000fe400000010ff */
        /* <DEDUP_REMOVED lines=9> */
[----:B------:R-:W-:-:S02]  /*32800*/  F2FP.BF16.F32.PACK_AB R32, R25, R24 ;  /* 0x000000181920723e */ /* 0x000fc400000010ff */
[----:B------:R-:W-:Y:S02]  /*32810*/  F2FP.BF16.F32.PACK_AB R37, R6, R37 ;  /* 0x000000250625723e */ /* 0x000fe400000010ff */
        /* <DEDUP_REMOVED lines=8> */
.L_x_33470:
        /* <DEDUP_REMOVED lines=8> */
.L_x_33473:
[----:B------:R-:W-:Y:S05]  /*32920*/  BSYNC B0 ;  /* 0x0000000000007941 */ /* 0x000fea0003800000 */
.L_x_33472:
        /* <DEDUP_REMOVED lines=9> */
.L_x_33474:
[----:B------:R-:W-:Y:S01]  /*329c0*/  FADD.FTZ R212, R212, R11 ;  /* 0x0000000bd4d47221 */ /* 0x000fe20000010000 */
[----:B------:R-:W-:-:S04]  /*329d0*/  IMAD.MOV.U32 R11, RZ, RZ, 0x4 ;  /* 0x00000004ff0b7424 */ /* 0x000fc800078e00ff */
[----:B------:R-:W-:-:S07]  /*329e0*/  MOV R214, R212 ;  /* 0x000000d400d67202 */ /* 0x000fce0000000f00 */
[----:B------:R-:W-:Y:S05]  /*329f0*/  WARPSYNC.COLLECTIVE R15, `(.L_x_33475) ;  /* 0x000000000f087348 */ /* 0x000fea0003c00000 */
[----:B------:R0:W1:Y:S02]  /*32a00*/  SHFL.BFLY P0, R11, R214, R11, R14 ;  /* 0x0c00000bd60b7389 */ /* 0x000064000000000e */
[----:B01----:R-:W-:Y:S05]  /*32a10*/  ENDCOLLECTIVE ;  /* 0x000000000000791b */ /* 0x003fea0003800000 */
.L_x_33475:
[----:B------:R-:W-:Y:S01]  /*32a20*/  FADD.FTZ R212, R212, R11 ;  /* 0x0000000bd4d47221 */ /* 0x000fe20000010000 */
[----:B------:R-:W-:-:S04]  /*32a30*/  IMAD.MOV.U32 R11, RZ, RZ, 0x8 ;  /* 0x00000008ff0b7424 */ /* 0x000fc800078e00ff */
[----:B------:R-:W-:-:S07]  /*32a40*/  MOV R214, R212 ;  /* 0x000000d400d67202 */ /* 0x000fce0000000f00 */
[----:B------:R-:W-:Y:S05]  /*32a50*/  WARPSYNC.COLLECTIVE R15, `(.L_x_33476) ;  /* 0x000000000f087348 */ /* 0x000fea0003c00000 */
[----:B------:R0:W1:Y:S02]  /*32a60*/  SHFL.BFLY P0, R11, R214, R11, R14 ;  /* 0x0c00000bd60b7389 */ /* 0x000064000000000e */
[----:B01----:R-:W-:Y:S05]  /*32a70*/  ENDCOLLECTIVE ;  /* 0x000000000000791b */ /* 0x003fea0003800000 */
.L_x_33476:
[----:B------:R-:W-:Y:S01]  /*32a80*/  FADD.FTZ R212, R212, R11 ;  /* 0x0000000bd4d47221 */ /* 0x000fe20000010000 */
[----:B------:R-:W-:-:S04]  /*32a90*/  IMAD.MOV.U32 R11, RZ, RZ, 0x10 ;  /* 0x00000010ff0b7424 */ /* 0x000fc800078e00ff */
[----:B------:R-:W-:-:S07]  /*32aa0*/  MOV R214, R212 ;  /* 0x000000d400d67202 */ /* 0x000fce0000000f00 */
[----:B------:R-:W-:Y:S05]  /*32ab0*/  WARPSYNC.COLLECTIVE R15, `(.L_x_33477) ;  /* 0x000000000f087348 */ /* 0x000fea0003c00000 */
[----:B------:R0:W1:Y:S02]  /*32ac0*/  SHFL.BFLY P0, R11, R214, R11, R14 ;  /* 0x0c00000bd60b7389 */ /* 0x000064000000000e */
[----:B01----:R-:W-:Y:S05]  /*32ad0*/  ENDCOLLECTIVE ;  /* 0x000000000000791b */ /* 0x003fea0003800000 */
.L_x_33477:
        /* <DEDUP_REMOVED lines=136> */
.L_x_33478:
[----:B------:R-:W-:Y:S01]  /*33360*/  FADD.FTZ R212, R212, R11 ;  /* 0x0000000bd4d47221 */ /* 0x000fe20000010000 */
[----:B------:R-:W-:-:S03]  /*33370*/  MOV R11, 0x2 ;  /* 0x00000002000b7802 */ /* 0x000fc60000000f00 */
[----:B------:R-:W-:-:S07]  /*33380*/  IMAD.MOV.U32 R214, RZ, RZ, R212 ;  /* 0x000000ffffd67224 */ /* 0x000fce00078e00d4 */
[----:B------:R-:W-:Y:S05]  /*33390*/  WARPSYNC.COLLECTIVE R15, `(.L_x_33479) ;  /* 0x000000000f087348 */ /* 0x000fea0003c00000 */
[----:B------:R0:W1:Y:S02]  /*333a0*/  SHFL.BFLY P0, R11, R214, R11, R14 ;  /* 0x0c00000bd60b7389 */ /* 0x000064000000000e */
[----:B01----:R-:W-:Y:S05]  /*333b0*/  ENDCOLLECTIVE ;  /* 0x000000000000791b */ /* 0x003fea0003800000 */
.L_x_33479:
[----:B------:R-:W-:Y:S01]  /*333c0*/  FADD.FTZ R212, R212, R11 ;  /* 0x0000000bd4d47221 */ /* 0x000fe20000010000 */
[----:B------:R-:W-:-:S03]  /*333d0*/  HFMA2 R11, -RZ, RZ, 0, 2.384185791015625e-07 ;  /* 0x00000004ff0b7431 */ /* 0x000fc600000001ff */
[----:B------:R-:W-:-:S07]  /*333e0*/  IMAD.MOV.U32 R214, RZ, RZ, R212 ;  /* 0x000000ffffd67224 */ /* 0x000fce00078e00d4 */
[----:B------:R-:W-:Y:S05]  /*333f0*/  WARPSYNC.COLLECTIVE R15, `(.L_x_33480) ;  /* 0x000000000f087348 */ /* 0x000fea0003c00000 */
[----:B------:R0:W1:Y:S02]  /*33400*/  SHFL.BFLY P0, R11, R214, R11, R14 ;  /* 0x0c00000bd60b7389 */ /* 0x000064000000000e */
[----:B01----:R-:W-:Y:S05]  /*33410*/  ENDCOLLECTIVE ;  /* 0x000000000000791b */ /* 0x003fea0003800000 */
.L_x_33480:
[----:B------:R-:W-:Y:S01]  /*33420*/  FADD.FTZ R212, R212, R11 ;  /* 0x0000000bd4d47221 */ /* 0x000fe20000010000 */
[----:B------:R-:W-:-:S03]  /*33430*/  MOV R11, 0x8 ;  /* 0x00000008000b7802 */ /* 0x000fc60000000f00 */
[----:B------:R-:W-:-:S07]  /*33440*/  IMAD.MOV.U32 R214, RZ, RZ, R212 ;  /* 0x000000ffffd67224 */ /* 0x000fce00078e00d4 */
[----:B------:R-:W-:Y:S05]  /*33450*/  WARPSYNC.COLLECTIVE R15, `(.L_x_33481) ;  /* 0x000000000f087348 */ /* 0x000fea0003c00000 */
[----:B------:R0:W1:Y:S02]  /*33460*/  SHFL.BFLY P0, R11, R214, R11, R14 ;  /* 0x0c00000bd60b7389 */ /* 0x000064000000000e */
[----:B01----:R-:W-:Y:S05]  /*33470*/  ENDCOLLECTIVE ;  /* 0x000000000000791b */ /* 0x003fea0003800000 */
.L_x_33481:
[----:B------:R-:W-:Y:S01]  /*33480*/  FADD.FTZ R212, R212, R11 ;  /* 0x0000000bd4d47221 */ /* 0x000fe20000010000 */
[----:B------:R-:W-:-:S03]  /*33490*/  HFMA2 R11, -RZ, RZ, 0, 9.5367431640625e-07 ;  /* 0x00000010ff0b7431 */ /* 0x000fc600000001ff */
[----:B------:R-:W-:-:S07]  /*334a0*/  IMAD.MOV.U32 R214, RZ, RZ, R212 ;  /* 0x000000ffffd67224 */ /* 0x000fce00078e00d4 */
[----:B------:R-:W-:Y:S05]  /*334b0*/  WARPSYNC.COLLECTIVE R15, `(.L_x_33482) ;  /* 0x000000000f087348 */ /* 0x000fea0003c00000 */
[----:B------:R0:W1:Y:S02]  /*334c0*/  SHFL.BFLY P0, R11, R214, R11, R14 ;  /* 0x0c00000bd60b7389 */ /* 0x000064000000000e */
[----:B01----:R-:W-:Y:S05]  /*334d0*/  ENDCOLLECTIVE ;  /* 0x000000000000791b */ /* 0x003fea0003800000 */
.L_x_33482:
[----:B------:R-:W-:Y:S05]  /*334e0*/  BRA `(.L_x_33483) ;  /* 0xffffffe0001c7947 */ /* 0x000fea000383ffff */
.L_x_33484:
        /* <DEDUP_REMOVED lines=9> */
.L_x_71497:


//--------------------- .text._ZN10layer_norm13ln_fwd_kernelINS_13Kernel_traitsIf13__nv_bfloat16fS2_fjLj2048ELj1ELj4ELj1ELj16ENS_18Kernel_traits_baseILj2048EfS2_fS2_fjLj128EEEEELb1ELb1ELb1ELb0EEEvNS_9FwdParamsE --------------------------
	.section	.text._ZN10layer_norm13ln_fwd_kernelINS_13Kernel_traitsIf13__nv_bfloat16fS2_fjLj2048ELj1ELj4ELj1ELj16ENS_18Kernel_traits_baseILj2048EfS2_fS2_fjLj128EEEEELb1ELb1ELb1ELb0EEEvNS_9FwdParamsE,"ax",@progbits
	.align	128
        .global         _ZN10layer_norm13ln_fwd_kernelINS_13Kernel_traitsIf13__nv_bfloat16fS2_fjLj2048ELj1ELj4ELj1ELj16ENS_18Kernel_traits_baseILj2048EfS2_fS2_fjLj128EEEEELb1ELb1ELb1ELb0EEEvNS_9FwdParamsE
        .type           _ZN10layer_norm13ln_fwd_kernelINS_13Kernel_traitsIf13__nv_bfloat16fS2_fjLj2048ELj1ELj4ELj1ELj16ENS_18Kernel_traits_baseILj2048EfS2_fS2_fjLj128EEEEELb1ELb1ELb1ELb0EEEvNS_9FwdParamsE,@function
        .size           _ZN10layer_norm13ln_fwd_kernelINS_13Kernel_traitsIf13__nv_bfloat16fS2_fjLj2048ELj1ELj4ELj1ELj16ENS_18Kernel_traits_baseILj2048EfS2_fS2_fjLj128EEEEELb1ELb1ELb1ELb0EEEvNS_9FwdParamsE,(.L_x_71498 - _ZN10layer_norm13ln_fwd_kernelINS_13Kernel_traitsIf13__nv_bfloat16fS2_fjLj2048ELj1ELj4ELj1ELj16ENS_18Kernel_traits_baseILj2048EfS2_fS2_fjLj128EEEEELb1ELb1ELb1ELb0EEEvNS_9FwdParamsE)
        .other          _ZN10layer_norm13ln_fwd_kernelINS_13Kernel_traitsIf13__nv_bfloat16fS2_fjLj2048ELj1ELj4ELj1ELj16ENS_18Kernel_traits_baseILj2048EfS2_fS2_fjLj128EEEEELb1ELb1ELb1ELb0EEEvNS_9FwdParamsE,@"STO_CUDA_ENTRY STV_DEFAULT"
_ZN10layer_norm13ln_fwd_kernelINS_13Kernel_traitsIf13__nv_bfloat16fS2_fjLj2048ELj1ELj4ELj1ELj16ENS_18Kernel_traits_baseILj2048EfS2_fS2_fjLj128EEEEELb1ELb1ELb1ELb0EEEvNS_9FwdParamsE:
.text._ZN10layer_norm13ln_fwd_kernelINS_13Kernel_traitsIf13__nv_bfloat16fS2_fjLj2048ELj1ELj4ELj1ELj16ENS_18Kernel_traits_baseILj2048EfS2_fS2_fjLj128EEEEELb1ELb1ELb1ELb0EEEvNS_9FwdParamsE:
        /* <DEDUP_REMOVED lines=21> */
[----:B------:R-:W-:Y:S02]  /*0150*/  BSSY.RECONVERGENT B0, `(.L_x_33485) ;  /* 0x000017b000007945 */ /* 0x000fe40003800200 */
[----:B------:R-:W-:Y:S01]  /*0160*/  UISETP.NE.AND.EX UP0, UPT, UR9, URZ, UPT, UP0 ;  /* 0x000000ff0900728c */ /* 0x000fe2000bf05300 */
[----:B------:R-:W-:Y:S02]  /*0170*/  LEA.HI R0, R0, R7, RZ, 0x3 ;  /* 0x0000000700007211 */ /* 0x000fe400078f18ff */
[----:B------:R-:W1:Y:S01]  /*0180*/  LDC R4, c[0x0][0x360] ;  /* 0x0000d800ff047b82 */ /* 0x000e620000000800 */
[----:B0-----:R-:W-:-:S02]  /*0190*/  USHF.L.U32 UR4, UR5, 0x2, URZ ;  /* 0x0000000205047899 */ /* 0x001fc400080006ff */
[--C-:B-1----:R-:W-:Y:S01]  /*01a0*/  IMAD R223, R4, UR5, R221.reuse ;  /* 0x0000000504df7c24 */ /* 0x102fe2000f8e02dd */
[----:B--2---:R-:W-:Y:S02]  /*01b0*/  @P0 IADD3 R216, P1, PT, R2, R5, RZ ;  /* 0x0000000502d80210 */ /* 0x004fe40007f3e0ff */
[----:B------:R-:W-:Y:S02]  /*01c0*/  LOP3.LUT R5, R221, 0x1f, RZ, 0xc0, !PT ;  /* 0x0000001fdd057812 */ /* 0x000fe400078ec0ff */
[----:B------:R-:W-:Y:S02]  /*01d0*/  @P0 IADD3.X R217, PT, PT, RZ, R3, RZ, P1, !PT ;  /* 0x00000003ffd90210 */ /* 0x000fe40000ffe4ff */
[----:B------:R-:W-:Y:S02]  /*01e0*/  LOP3.LUT R7, R5, 0x1f, RZ, 0x3c, !PT ;  /* 0x0000001f05077812 */ /* 0x000fe400078e3cff */
[----:B------:R-:W-:Y:S01]  /*01f0*/  SHF.R.U32.HI R221, RZ, 0x5, R221 ;  /* 0x00000005ffdd7819 */ /* 0x000fe200000116dd */
[C---:B---3--:R-:W-:Y:S01]  /*0200*/  VIADD R2, R13.reuse, 0x32370b8f ;  /* 0x32370b8f0d027836 */ /* 0x048fe20000000000 */
[----:B------:R-:W-:Y:S01]  /*0210*/  LEA.HI.SX32 R222, R0, R7, 0x1d ;  /* 0x0000000700de7211 */ /* 0x000fe200078feaff */
[----:B------:R-:W-:Y:S01]  /*0220*/  VIADD R0, R12, 0x9e3779b9 ;  /* 0x9e3779b90c007836 */ /* 0x000fe20000000000 */
[----:B------:R-:W-:Y:S01]  /*0230*/  SHF.R.U64 R220, R216, 0x2, R217 ;  /* 0x00000002d8dc7819 */ /* 0x000fe200000012d9 */
[----:B------:R-:W-:Y:S01]  /*0240*/  VIADD R4, R13, 0xa9066899 ;  /* 0xa90668990d047836 */ /* 0x000fe20000000000 */
[----:B------:R-:W-:Y:S01]  /*0250*/  LOP3.LUT R221, R221, UR4, RZ, 0xfc, !PT ;  /* 0x00000004dddd7c12 */ /* 0x000fe2000f8efcff */
        /* <DEDUP_REMOVED lines=23> */
[C---:B-1----:R-:W-:Y:S01]  /*03d0*/  @P0 IMAD.WIDE.U32 R8, R5.reuse, 0x20, R8 ;  /* 0x0000002005080825 */ /* 0x042fe200078e0008 */
        /* <DEDUP_REMOVED lines=11> */
[----:B------:R-:W5:Y:S07]  /*0490*/  @P0 LDG.E.128 R28, desc[UR6][R10.64+0x10] ;  /* 0x000010060a1c0981 */ /* 0x000f6e000c1e1d00 */
[----:B------:R-:W4:Y:S01]  /*04a0*/  @P2 LDC.64 R118, c[0x0][0x438] ;  /* 0x00010e00ff762b82 */ /* 0x000f220000000a00 */
[----:B--2---:R-:W2:Y:S04]  /*04b0*/  @P0 LDG.E.128 R120, desc[UR6][R6.64+0x10] ;  /* 0x0000100606780981 */ /* 0x004ea8000c1e1d00 */
[----:B---3--:R3:W2:Y:S01]  /*04c0*/  @P0 LDG.E.128 R140, desc[UR6][R6.64] ;  /* 0x00000006068c0981 */ /* 0x0086a2000c1e1d00 */
[----:B0-----:R-:W-:-:S02]  /*04d0*/  @P1 IMAD.WIDE.U32 R112, R5, 0x20, R112 ;  /* 0x0000002005701825 */ /* 0x001fc400078e0070 */
[----:B------:R-:W0:Y:S02]  /*04e0*/  @P3 LDC.64 R8, c[0x0][0x438] ;  /* 0x00010e00ff083b82 */ /* 0x000e240000000a00 */
[C---:B-1----:R-:W-:Y:S01]  /*04f0*/  @P1 IMAD.WIDE.U32 R114, R5.reuse, 0x20, R114 ;  /* 0x0000002005721825 */ /* 0x042fe200078e0072 */
[----:B----4-:R-:W4:Y:S05]  /*0500*/  @P1 LDG.E.128 R128, desc[UR6][R14.64+0x10] ;  /* 0x000010060e801981 */ /* 0x010f2a000c1e1d00 */
[----:B---3--:R-:W1:Y:S01]  /*0510*/  @P3 LDC.64 R6, c[0x0][0x3d0] ;  /* 0x0000f400ff063b82 */ /* 0x008e620000000a00 */
[----:B------:R3:W3:Y:S07]  /*0520*/  @P1 LDG.E.128 R136, desc[UR6][R14.64] ;  /* 0x000000060e881981 */ /* 0x0006ee000c1e1d00 */
[----:B------:R-:W0:Y:S01]  /*0530*/  @P3 LDC.64 R10, c[0x0][0x3e8] ;  /* 0x0000fa00ff0a3b82 */ /* 0x000e220000000a00 */
[----:B--2---:R2:W-:Y:S04]  /*0540*/  @P0 STL.64 [R1+0xb0], R120 ;  /* 0x0000b07801000387 */ /* 0x0045e80000100a00 */
[----:B------:R-:W-:Y:S04]  /*0550*/  @P0 STL.64 [R1+0xb8], R122 ;  /* 0x0000b87a01000387 */ /* 0x000fe80000100a00 */
[----:B------:R-:W-:Y:S04]  /*0560*/  @P0 STL.64 [R1+0xc0], R140 ;  /* 0x0000c08c01000387 */ /* 0x000fe80000100a00 */
[----:B------:R-:W-:Y:S01]  /*0570*/  @P0 STL.64 [R1+0xc8], R142 ;  /* 0x0000c88e01000387 */ /* 0x000fe20000100a00 */
[----:B--2---:R-:W2:Y:S03]  /*0580*/  @P2 LDC.64 R120, c[0x0][0x3e8] ;  /* 0x0000fa00ff782b82 */ /* 0x004ea60000000a00 */
[----:B------:R-:W3:Y:S04]  /*0590*/  LDL.64 R148, [R1+0x60] ;  /* 0x0000600001947983 */ /* 0x000ee80000100a00 */
[----:B------:R-:W3:Y:S04]  /*05a0*/  LDL.64 R150, [R1+0x68] ;  /* 0x0000680001967983 */ /* 0x000ee80000100a00 */
[----:B----4-:R4:W-:Y:S04]  /*05b0*/  @P1 STL.64 [R1+0x90], R128 ;  /* 0x0000908001001387 */ /* 0x0109e80000100a00 */
[----:B------:R1:W-:Y:S01]  /*05c0*/  @P1 STL.64 [R1+0x98], R130 ;  /* 0x0000988201001387 */ /* 0x0003e20000100a00 */
[----:B------:R-:W-:-:S03]  /*05d0*/  @P1 IADD3 R5, PT, PT, R5, 0x20, RZ ;  /* 0x0000002005051810 */ /* 0x000fc60007ffe0ff */
[----:B------:R-:W3:Y:S04]  /*05e0*/  LDL.64 R144, [R1+0x40] ;  /* 0x0000400001907983 */ /* 0x000ee80000100a00 */
[----:B----4-:R-:W4:Y:S04]  /*05f0*/  LDL.64 R128, [R1+0x50] ;  /* 0x0000500001807983 */ /* 0x010f280000100a00 */
[----:B-1----:R-:W4:Y:S01]  /*0600*/  LDL.64 R130, [R1+0x58] ;  /* 0x0000580001827983 */ /* 0x002f220000100a00 */
[----:B------:R-:W-:-:S03]  /*0610*/  @P2 IMAD.WIDE.U32 R116, R5, 0x20, R116 ;  /* 0x0000002005742825 */ /* 0x000fc600078e0074 */
[----:B------:R-:W4:Y:S01]  /*0620*/  LDL.64 R146, [R1+0x48] ;  /* 0x0000480001927983 */ /* 0x000f220000100a00 */
[----:B------:R-:W-:-:S03]  /*0630*/  @P2 IMAD.WIDE.U32 R118, R5, 0x20, R118 ;  /* 0x0000002005762825 */ /* 0x000fc600078e0076 */
[----:B------:R-:W4:Y:S01]  /*0640*/  @P2 LDG.E.128 R132, desc[UR6][R116.64] ;  /* 0x0000000674842981 */ /* 0x000f22000c1e1d00 */
[----:B--2---:R-:W-:-:S03]  /*0650*/  @P2 IMAD.WIDE.U32 R120, R5, 0x20, R120 ;  /* 0x0000002005782825 */ /* 0x004fc600078e0078 */
[----:B------:R-:W2:Y:S01]  /*0660*/  @P2 LDG.E.128 R124, desc[UR6][R116.64+0x10] ;  /* 0x00001006747c2981 */ /* 0x000ea2000c1e1d00 */
[----:B------:R-:W-:-:S03]  /*0670*/  @P2 VIADD R5, R5, 0x20 ;  /* 0x0000002005052836 */ /* 0x000fc60000000000 */
[----:B------:R-:W2:Y:S01]  /*0680*/  LDL.64 R140, [R1+0x30] ;  /* 0x00003000018c7983 */ /* 0x000ea20000100a00 */
[----:B------:R-:W-:-:S03]  /*0690*/  @P3 IMAD.WIDE.U32 R6, R5, 0x20, R6 ;  /* 0x0000002005063825 */ /* 0x000fc600078e0006 */
[----:B------:R-:W2:Y:S01]  /*06a0*/  LDL.64 R142, [R1+0x38] ;  /* 0x00003800018e7983 */ /* 0x000ea20000100a00 */
[----:B------:R-:W-:-:S03]  /*06b0*/  ISETP.GE.U32.AND P0, PT, R222, 0xa0, PT ;  /* 0x000000a0de00780c */ /* 0x000fc60003f06070 */
[----:B------:R-:W5:Y:S04]  /*06c0*/  @P1 LD.E.128 R32, desc[UR6][R112.64] ;  /* 0x0000000670201980 */ /* 0x000f68000c101d00 */
[----:B------:R1:W5:Y:S04]  /*06d0*/  @P1 LD.E.128 R36, desc[UR6][R112.64+0x10] ;  /* 0x0000100670241980 */ /* 0x000368000c101d00 */
[----:B------:R-:W5:Y:S01]  /*06e0*/  @P1 LDG.E.128 R40, desc[UR6][R114.64] ;  /* 0x0000000672281981 */ /* 0x000f62000c1e1d00 */
[C---:B------:R-:W-:Y:S01]  /*06f0*/  ISETP.GE.U32.AND P4, PT, R222.reuse, 0xe0, PT ;  /* 0x000000e0de00780c */ /* 0x040fe20003f86070 */
[----:B---3--:R-:W3:Y:S02]  /*0700*/  @P0 LDC.64 R14, c[0x0][0x3d0] ;  /* 0x0000f400ff0e0b82 */ /* 0x008ee40000000a00 */
[----:B------:R-:W5:Y:S04]  /*0710*/  @P1 LDG.E.128 R44, desc[UR6][R114.64+0x10] ;  /* 0x00001006722c1981 */ /* 0x000f68000c1e1d00 */
[----:B------:R-:W5:Y:S02]  /*0720*/  @P2 LD.E.128 R48, desc[UR6][R118.64] ;  /* 0x0000000676302980 */ /* 0x000f64000c101d00 */
[----:B------:R-:W3:Y:S02]  /*0730*/  @P0 LDC.64 R122, c[0x0][0x438] ;  /* 0x00010e00ff7a0b82 */ /* 0x000ee40000000a00 */
[----:B------:R0:W5:Y:S04]  /*0740*/  @P2 LD.E.128 R52, desc[UR6][R118.64+0x10] ;  /* 0x0000100676342980 */ /* 0x000168000c101d00 */
[----:B------:R-:W5:Y:S02]  /*0750*/  @P2 LDG.E.128 R56, desc[UR6][R120.64] ;  /* 0x0000000678382981 */ /* 0x000f64000c1e1d00 */
[----:B-1----:R-:W1:Y:S02]  /*0760*/  @P0 LDC.64 R112, c[0x0][0x3e8] ;  /* 0x0000fa00ff700b82 */ /* 0x002e640000000a00 */
[----:B------:R0:W5:Y:S04]  /*0770*/  @P2 LDG.E.128 R60, desc[UR6][R120.64+0x10] ;  /* 0x00001006783c2981 */ /* 0x000168000c1e1d00 */
[----:B----4-:R-:W4:Y:S01]  /*0780*/  @P3 LDG.E.128 R128, desc[UR6][R6.64+0x10] ;  /* 0x0000100606803981 */ /* 0x010f22000c1e1d00 */
[C---:B0-----:R-:W-:Y:S01]  /*0790*/  @P3 IMAD.WIDE.U32 R8, R5.reuse, 0x20, R8 ;  /* 0x0000002005083825 */ /* 0x041fe200078e0008 */
[----:B------:R-:W0:Y:S02]  /*07a0*/  @P4 LDC.64 R118, c[0x0][0x438] ;  /* 0x00010e00ff764b82 */ /* 0x000e240000000a00 */
[----:B------:R1:W-:Y:S04]  /*07b0*/  @P1 STL.64 [R1+0xa0], R136 ;  /* 0x0000a08801001387 */ /* 0x0003e80000100a00 */
[----:B------:R3:W-:Y:S01]  /*07c0*/  @P1 STL.64 [R1+0xa8], R138 ;  /* 0x0000a88a01001387 */ /* 0x0007e20000100a00 */
[C---:B------:R-:W-:Y:S01]  /*07d0*/  @P3 IMAD.WIDE.U32 R10, R5.reuse, 0x20, R10 ;  /* 0x00000020050a3825 */ /* 0x040fe200078e000a */
[----:B------:R-:W0:Y:S02]  /*07e0*/  @P4 LDC.64 R120, c[0x0][0x3e8] ;  /* 0x0000fa00ff784b82 */ /* 0x000e240000000a00 */
[----:B------:R-:W4:Y:S04]  /*07f0*/  @P3 LDG.E.128 R148, desc[UR6][R6.64] ;  /* 0x0000000606943981 */ /* 0x000f28000c1e1d00 */
[----:B-1----:R1:W4:Y:S04]  /*0800*/  LDL.64 R136, [R1+0x20] ;  /* 0x0000200001887983 */ /* 0x0023280000100a00 */
[----:B---3--:R1:W3:Y:S04]  /*0810*/  LDL.64 R138, [R1+0x28] ;  /* 0x00002800018a7983 */ /* 0x0082e80000100a00 */
[----:B------:R1:W-:Y:S04]  /*0820*/  @P2 STL.64 [R1+0x80], R132 ;  /* 0x0000808401002387 */ /* 0x0003e80000100a00 */
[----:B------:R2:W-:Y:S01]  /*0830*/  @P2 STL.64 [R1+0x88], R134 ;  /* 0x0000888601002387 */ /* 0x0005e20000100a00 */
[----:B------:R-:W-:Y:S01]  /*0840*/  ISETP.GE.U32.AND P1, PT, R222, 0xc0, PT ;  /* 0x000000c0de00780c */ /* 0x000fe20003f26070 */
[----:B------:R-:W-:-:S02]  /*0850*/  @P3 VIADD R5, R5, 0x20 ;  /* 0x0000002005053836 */ /* 0x000fc40000000000 */
[----:B------:R0:W5:Y:S04]  /*0860*/  @P3 LD.E.128 R64, desc[UR6][R8.64] ;  /* 0x0000000608403980 */ /* 0x000168000c101d00 */
[----:B-1----:R1:W3:Y:S04]  /*0870*/  LDL.64 R132, [R1+0x10] ;  /* 0x0000100001847983 */ /* 0x0022e80000100a00 */
[----:B--2---:R1:W2:Y:S02]  /*0880*/  LDL.64 R134, [R1+0x18] ;  /* 0x0000180001867983 */ /* 0x0042a40000100a00 */
[----:B------:R-:W1:Y:S02]  /*0890*/  @P1 LDC.64 R114, c[0x0][0x3d0] ;  /* 0x0000f400ff721b82 */ /* 0x000e640000000a00 */
[----:B------:R0:W-:Y:S04]  /*08a0*/  @P2 STL.64 [R1+0x70], R124 ;  /* 0x0000707c01002387 */ /* 0x0001e80000100a00 */
[----:B------:R0:W-:Y:S02]  /*08b0*/  @P2 STL.64 [R1+0x78], R126 ;  /* 0x0000787e01002387 */ /* 0x0001e40000100a00 */
[----:B------:R-:W1:Y:S02]  /*08c0*/  @P1 LDC.64 R116, c[0x0][0x438] ;  /* 0x00010e00ff741b82 */ /* 0x000e640000000a00 */
[----:B------:R1:W5:Y:S04]  /*08d0*/  @P3 LD.E.128 R68, desc[UR6][R8.64+0x10] ;  /* 0x0000100608443980 */ /* 0x000368000c101d00 */
[----:B------:R1:W5:Y:S02]  /*08e0*/  @P3 LDG.E.128 R72, desc[UR6][R10.64] ;  /* 0x000000060a483981 */ /* 0x000364000c1e1d00 */
[----:B0-----:R-:W0:Y:S02]  /*08f0*/  @P1 LDC.64 R124, c[0x0][0x3e8] ;  /* 0x0000fa00ff7c1b82 */ /* 0x001e240000000a00 */
[----:B------:R0:W5:Y:S06]  /*0900*/  @P3 LDG.E.128 R76, desc[UR6][R10.64+0x10] ;  /* 0x000010060a4c3981 */ /* 0x00016c000c1e1d00 */
[----:B------:R-:W2:Y:S01]  /*0910*/  @P4 LDC.64 R126, c[0x0][0x3d0] ;  /* 0x0000f400ff7e4b82 */ /* 0x000ea20000000a00 */
[----:B----4-:R4:W-:Y:S04]  /*0920*/  @P3 STL.64 [R1+0x50], R128 ;  /* 0x0000508001003387 */ /* 0x0109e80000100a00 */
[----:B------:R1:W-:Y:S04]  /*0930*/  @P3 STL.64 [R1+0x58], R130 ;  /* 0x0000588201003387 */ /* 0x0003e80000100a00 */
[----:B----4-:R4:W4:Y:S04]  /*0940*/  LDL.64 R128, [R1] ;  /* 0x0000000001807983 */ /* 0x0109280000100a00 */
[----:B-1----:R1:W4:Y:S01]  /*0950*/  LDL.64 R130, [R1+0x8] ;  /* 0x0000080001827983 */ /* 0x0023220000100a00 */
[----:B------:R-:W-:-:S04]  /*0960*/  @P0 IMAD.WIDE.U32 R14, R5, 0x20, R14 ;  /* 0x00000020050e0825 */ /* 0x000fc800078e000e */
[C---:B------:R-:W-:Y:S01]  /*0970*/  @P0 IMAD.WIDE.U32 R122, R5.reuse, 0x20, R122 ;  /* 0x00000020057a0825 */ /* 0x040fe200078e007a */
[----:B------:R-:W4:Y:S03]  /*0980*/  @P0 LDG.E.128 R140, desc[UR6][R14.64+0x10] ;  /* 0x000010060e8c0981 */ /* 0x000f26000c1e1d00 */
[C---:B------:R-:W-:Y:S01]  /*0990*/  @P0 IMAD.WIDE.U32 R112, R5.reuse, 0x20, R112 ;  /* 0x0000002005700825 */ /* 0x040fe200078e0070 */
[----:B------:R-:W-:Y:S01]  /*09a0*/  @P0 IADD3 R5, PT, PT, R5, 0x20, RZ ;  /* 0x0000002005050810 */ /* 0x000fe20007ffe0ff */
[----:B------:R-:W4:Y:S04]  /*09b0*/  @P0 LDG.E.128 R144, desc[UR6][R14.64] ;  /* 0x000000060e900981 */ /* 0x000f28000c1e1d00 */
[C---:B------:R-:W-:Y:S01]  /*09c0*/  @P1 IMAD.WIDE.U32 R114, R5.reuse, 0x20, R114 ;  /* 0x0000002005721825 */ /* 0x040fe200078e0072 */
[----:B------:R1:W-:Y:S03]  /*09d0*/  @P3 STL.64 [R1+0x60], R148 ;  /* 0x0000609401003387 */ /* 0x0003e60000100a00 */
[C---:B------:R-:W-:Y:S01]  /*09e0*/  @P1 IMAD.WIDE.U32 R116, R5.reuse, 0x20, R116 ;  /* 0x0000002005741825 */ /* 0x040fe200078e0074 */
[----:B---3--:R-:W3:Y:S03]  /*09f0*/  @P1 LDG.E.128 R136, desc[UR6][R114.64] ;  /* 0x0000000672881981 */ /* 0x008ee6000c1e1d00 */
[C---:B0-----:R-:W-:Y:S01]  /*0a00*/  @P1 IMAD.WIDE.U32 R124, R5.reuse, 0x20, R124 ;  /* 0x00000020057c1825 */ /* 0x041fe200078e007c */
[----:B--2---:R-:W2:Y:S03]  /*0a10*/  @P1 LDG.E.128 R132, desc[UR6][R114.64+0x10] ;  /* 0x0000100672841981 */ /* 0x004ea6000c1e1d00 */
[----:B------:R-:W-:Y:S01]  /*0a20*/  @P1 VIADD R5, R5, 0x20 ;  /* 0x0000002005051836 */ /* 0x000fe20000000000 */
[----:B------:R1:W5:Y:S03]  /*0a30*/  @P1 LD.E.128 R228, desc[UR6][R116.64] ;  /* 0x0000000674e41980 */ /* 0x000366000c101d00 */
[C---:B------:R-:W-:Y:S01]  /*0a40*/  @P4 IMAD.WIDE.U32 R126, R5.reuse, 0x20, R126 ;  /* 0x00000020057e4825 */ /* 0x040fe200078e007e */
[----:B------:R1:W5:Y:S03]  /*0a50*/  @P1 LD.E.128 R232, desc[UR6][R116.64+0x10] ;  /* 0x0000100674e81980 */ /* 0x000366000c101d00 */
[C---:B------:R-:W-:Y:S01]  /*0a60*/  @P4 IMAD.WIDE.U32 R118, R5.reuse, 0x20, R118 ;  /* 0x0000002005764825 */ /* 0x040fe200078e0076 */
[----:B------:R1:W5:Y:S03]  /*0a70*/  @P1 LDG.E.128 R96, desc[UR6][R124.64] ;  /* 0x000000067c601981 */ /* 0x000366000c1e1d00 */
        /* <DEDUP_REMOVED lines=11> */
[----:B----4-:R-:W4:Y:S04]  /*0b30*/  @P4 LDG.E.128 R128, desc[UR6][R126.64] ;  /* 0x000000067e804981 */ /* 0x010f28000c1e1d00 */
[----:B------:R1:W-:Y:S04]  /*0b40*/  @P3 STL.64 [R1+0x68], R150 ;  /* 0x0000689601003387 */ /* 0x0003e80000100a00 */
[----:B------:R1:W-:Y:S04]  /*0b50*/  @P0 STL.64 [R1+0x30], R140 ;  /* 0x0000308c01000387 */ /* 0x0003e80000100a00 */
[----:B------:R1:W-:Y:S04]  /*0b60*/  @P0 STL.64 [R1+0x38], R142 ;  /* 0x0000388e01000387 */ /* 0x0003e80000100a00 */
[----:B------:R1:W-:Y:S04]  /*0b70*/  @P0 STL.64 [R1+0x40], R144 ;  /* 0x0000409001000387 */ /* 0x0003e80000100a00 */
[----:B------:R1:W-:Y:S01]  /*0b80*/  @P0 STL.64 [R1+0x48], R146 ;  /* 0x0000489201000387 */ /* 0x0003e20000100a00 */
[----:B------:R-:W-:Y:S01]  /*0b90*/  ISETP.GE.U32.AND P0, PT, R222, 0x100, PT ;  /* 0x00000100de00780c */ /* 0x000fe20003f06070 */
[----:B------:R-:W-:-:S02]  /*0ba0*/  @P4 VIADD R5, R5, 0x20 ;  /* 0x0000002005054836 */ /* 0x000fc40000000000 */
[----:B----4-:R1:W-:Y:S04]  /*0bb0*/  @P4 STL.64 [R1], R128 ;  /* 0x0000008001004387 */ /* 0x0103e80000100a00 */
[----:B------:R1:W-:Y:S04]  /*0bc0*/  @P4 STL.64 [R1+0x8], R130 ;  /* 0x0000088201004387 */ /* 0x0003e80000100a00 */
[----:B--2---:R1:W-:Y:S04]  /*0bd0*/  @P1 STL.64 [R1+0x10], R132 ;  /* 0x0000108401001387 */ /* 0x0043e80000100a00 */
[----:B------:R1:W-:Y:S04]  /*0be0*/  @P1 STL.64 [R1+0x18], R134 ;  /* 0x0000188601001387 */ /* 0x0003e80000100a00 */
[----:B---3--:R1:W-:Y:S04]  /*0bf0*/  @P1 STL.64 [R1+0x20], R136 ;  /* 0x0000208801001387 */ /* 0x0083e80000100a00 */
[----:B------:R1:W-:Y:S01]  /*0c00*/  @P1 STL.64 [R1+0x28], R138 ;  /* 0x0000288a01001387 */ /* 0x0003e20000100a00 */
[----:B------:R-:W-:Y:S05]  /*0c10*/  @!P0 BRA `(.L_x_33487) ;  /* 0x0000000c00388947 */ /* 0x000fea0003800000 */
[----:B------:R-:W0:Y:S08]  /*0c20*/  LDC.64 R6, c[0x0][0x3d0] ;  /* 0x0000f400ff067b82 */ /* 0x000e300000000a00 */
[----:B------:R-:W2:Y:S08]  /*0c30*/  LDC.64 R8, c[0x0][0x438] ;  /* 0x00010e00ff087b82 */ /* 0x000eb00000000a00 */
[----:B------:R-:W3:Y:S01]  /*0c40*/  LDC.64 R10, c[0x0][0x3e8] ;  /* 0x0000fa00ff0a7b82 */ /* 0x000ee20000000a00 */
[----:B0-----:R-:W-:-:S05]  /*0c50*/  IMAD.WIDE.U32 R6, R5, 0x20, R6 ;  /* 0x0000002005067825 */ /* 0x001fca00078e0006 */
[----:B-1----:R4:W5:Y:S01]  /*0c60*/  LDG.E.128 R112, desc[UR6][R6.64] ;  /* 0x0000000606707981 */ /* 0x002962000c1e1d00 */
[----:B--2---:R-:W-:-:S03]  /*0c70*/  IMAD.WIDE.U32 R8, R5, 0x20, R8 ;  /* 0x0000002005087825 */ /* 0x004fc600078e0008 */
[----:B------:R4:W5:Y:S04]  /*0c80*/  LDG.E.128 R116, desc[UR6][R6.64+0x10] ;  /* 0x0000100606747981 */ /* 0x000968000c1e1d00 */
[----:B------:R4:W5:Y:S01]  /*0c90*/  LD.E.128 R120, desc[UR6][R8.64] ;  /* 0x0000000608787980 */ /* 0x000962000c101d00 */
[----:B---3--:R-:W-:-:S03]  /*0ca0*/  IMAD.WIDE.U32 R10, R5, 0x20, R10 ;  /* 0x00000020050a7825 */ /* 0x008fc600078e000a */
[----:B------:R4:W5:Y:S04]  /*0cb0*/  LD.E.128 R124, desc[UR6][R8.64+0x10] ;  /* 0x00001006087c7980 */ /* 0x000968000c101d00 */
[----:B------:R4:W5:Y:S04]  /*0cc0*/  LDG.E.128 R128, desc[UR6][R10.64] ;  /* 0x000000060a807981 */ /* 0x000968000c1e1d00 */
[----:B------:R4:W5:Y:S01]  /*0cd0*/  LDG.E.128 R132, desc[UR6][R10.64+0x10] ;  /* 0x000010060a847981 */ /* 0x000962000c1e1d00 */
[----:B------:R-:W-:Y:S05]  /*0ce0*/  BRA `(.L_x_33487) ;  /* 0x0000000c00047947 */ /* 0x000fea0003800000 */
.L_x_33486:
        /* <DEDUP_REMOVED lines=40> */
[----:B------:R0:W-:Y:S04]  /*0f70*/  @P5 STL.64 [R1+0xc8], R170 ;  /* 0x0000c8aa01005387 */ /* 0x0001e80000100a00 */
[----:B------:R-:W2:Y:S01]  /*0f80*/  LDL R166, [R1+0x78] ;  /* 0x0000780001a67983 */ /* 0x000ea20000100800 */
[----:B---3--:R-:W-:Y:S01]  /*0f90*/  MOV R168, R165 ;  /* 0x000000a500a87202 */ /* 0x008fe20000000f00 */
[----:B----4-:R-:W-:-:S02]  /*0fa0*/  IMAD.MOV.U32 R169, RZ, RZ, R164 ;  /* 0x000000ffffa97224 */ /* 0x010fc400078e00a4 */
[----:B------:R-:W2:Y:S01]  /*0fb0*/  LDL R165, [R1+0x74] ;  /* 0x0000740001a57983 */ /* 0x000ea20000100800 */
[----:B0-----:R-:W-:Y:S01]  /*0fc0*/  IMAD.MOV.U32 R170, RZ, RZ, R163 ;  /* 0x000000ffffaa7224 */ /* 0x001fe200078e00a3 */
[----:B------:R-:W-:Y:S02]  /*0fd0*/  MOV R171, R162 ;  /* 0x000000a200ab7202 */ /* 0x000fe40000000f00 */
[----:B------:R-:W3:Y:S04]  /*0fe0*/  LDL R163, [R1+0x6c] ;  /* 0x00006c0001a37983 */ /* 0x000ee80000100800 */
[----:B------:R-:W3:Y:S04]  /*0ff0*/  LDL R162, [R1+0x68] ;  /* 0x0000680001a27983 */ /* 0x000ee80000100800 */
[----:B------:R-:W4:Y:S04]  /*1000*/  @P5 LDG.E.128 R168, desc[UR6][R6.64+0x10] ;  /* 0x0000100606a85981 */ /* 0x000f28000c1e1d00 */
[----:B------:R-:W2:Y:S01]  /*1010*/  LDL R164, [R1+0x70] ;  /* 0x0000700001a47983 */ /* 0x000ea20000100800 */
[----:B------:R-:W-:-:S02]  /*1020*/  ISETP.GE.U32.AND P4, PT, R222, 0x40, PT ;  /* 0x00000040de00780c */ /* 0x000fc40003f86070 */
        /* <DEDUP_REMOVED lines=11> */
[----:B----4-:R4:W-:Y:S07]  /*10e0*/  @P5 STL.64 [R1+0xb0], R168 ;  /* 0x0000b0a801005387 */ /* 0x0109ee0000100a00 */
[----:B------:R-:W3:Y:S01]  /*10f0*/  @P2 LDC.64 R20, c[0x0][0x3d0] ;  /* 0x0000f400ff142b82 */ /* 0x000ee20000000a00 */
[----:B------:R0:W-:Y:S04]  /*1100*/  @P5 STL.64 [R1+0xb8], R170 ;  /* 0x0000b8aa01005387 */ /* 0x0001e80000100a00 */
[----:B------:R-:W2:Y:S03]  /*1110*/  LDL R176, [R1+0xa0] ;  /* 0x0000a00001b07983 */ /* 0x000ea60000100800 */
[----:B------:R-:W3:Y:S01]  /*1120*/  @P2 LDC.64 R22, c[0x0][0x3e8] ;  /* 0x0000fa00ff162b82 */ /* 0x000ee20000000a00 */
[----:B------:R-:W2:Y:S04]  /*1130*/  LDL R177, [R1+0xa4] ;  /* 0x0000a40001b17983 */ /* 0x000ea80000100800 */
[----:B------:R-:W2:Y:S01]  /*1140*/  LDL R178, [R1+0xa8] ;  /* 0x0000a80001b27983 */ /* 0x000ea20000100800 */
[----:B------:R-:W-:-:S02]  /*1150*/  @P5 LOP3.LUT R5, R5, 0x20, RZ, 0xfc, !PT ;  /* 0x0000002005055812 */ /* 0x000fc400078efcff */
[----:B------:R-:W3:Y:S01]  /*1160*/  @P1 LDC.64 R32, c[0x0][0x3d0] ;  /* 0x0000f400ff201b82 */ /* 0x000ee20000000a00 */
[----:B------:R-:W2:Y:S04]  /*1170*/  LDL R179, [R1+0xac] ;  /* 0x0000ac0001b37983 */ /* 0x000ea80000100800 */
[----:B------:R-:W2:Y:S03]  /*1180*/  LDL R172, [R1+0x90] ;  /* 0x0000900001ac7983 */ /* 0x000ea60000100800 */
[----:B------:R-:W3:Y:S01]  /*1190*/  @P1 LDC.64 R34, c[0x0][0x3e8] ;  /* 0x0000fa00ff221b82 */ /* 0x000ee20000000a00 */
[----:B------:R-:W2:Y:S04]  /*11a0*/  LDL R173, [R1+0x94] ;  /* 0x0000940001ad7983 */ /* 0x000ea80000100800 */
[----:B------:R-:W2:Y:S03]  /*11b0*/  LDL R174, [R1+0x98] ;  /* 0x0000980001ae7983 */ /* 0x000ea60000100800 */
[----:B------:R-:W3:Y:S01]  /*11c0*/  @P0 LDC.64 R6, c[0x0][0x3d0] ;  /* 0x0000f400ff060b82 */ /* 0x000ee20000000a00 */
[----:B------:R-:W2:Y:S04]  /*11d0*/  LDL R175, [R1+0x9c] ;  /* 0x00009c0001af7983 */ /* 0x000ea80000100800 */
[----:B----4-:R-:W4:Y:S03]  /*11e0*/  LDL R168, [R1+0x80] ;  /* 0x0000800001a87983 */ /* 0x010f260000100800 */
[----:B------:R-:W3:Y:S01]  /*11f0*/  @P0 LDC.64 R38, c[0x0][0x3e8] ;  /* 0x0000fa00ff260b82 */ /* 0x000ee20000000a00 */
[----:B------:R-:W4:Y:S04]  /*1200*/  LDL R169, [R1+0x84] ;  /* 0x0000840001a97983 */ /* 0x000f280000100800 */
[----:B0-----:R-:W4:Y:S04]  /*1210*/  LDL R170, [R1+0x88] ;  /* 0x0000880001aa7983 */ /* 0x001f280000100800 */
[----:B------:R-:W4:Y:S04]  /*1220*/  LDL R171, [R1+0x8c] ;  /* 0x00008c0001ab7983 */ /* 0x000f280000100800 */
[----:B------:R-:W4:Y:S01]  /*1230*/  LDL R167, [R1+0x7c] ;  /* 0x00007c0001a77983 */ /* 0x000f220000100800 */
[----:B------:R-:W-:Y:S01]  /*1240*/  ISETP.GE.U32.AND P5, PT, R222, 0xe0, PT ;  /* 0x000000e0de00780c */ /* 0x000fe20003fa6070 */
[----:B------:R-:W-:-:S04]  /*1250*/  @P4 IMAD.WIDE.U32 R10, R5, 0x20, R10 ;  /* 0x00000020050a4825 */ /* 0x000fc800078e000a */
[----:B-1----:R-:W-:-:S04]  /*1260*/  @P4 IMAD.WIDE.U32 R14, R5, 0x20, R14 ;  /* 0x00000020050e4825 */ /* 0x002fc800078e000e */
[----:B------:R-:W-:Y:S01]  /*1270*/  @P4 VIADD R5, R5, 0x20 ;  /* 0x0000002005054836 */ /* 0x000fe20000000000 */
[----:B------:R-:W-:Y:S01]  /*1280*/  ISETP.GE.U32.AND P6, PT, R222, 0x100, PT ;  /* 0x00000100de00780c */ /* 0x000fe20003fc6070 */
[----:B------:R-:W5:Y:S02]  /*1290*/  @P4 LDG.E.128 R40, desc[UR6][R14.64] ;  /* 0x000000060e284981 */ /* 0x000f64000c1e1d00 */
[----:B------:R-:W0:Y:S01]  /*12a0*/  @P5 LDC.64 R8, c[0x0][0x3d0] ;  /* 0x0000f400ff085b82 */ /* 0x000e220000000a00 */
[C---:B------:R-:W-:Y:S01]  /*12b0*/  @P3 IMAD.WIDE.U32 R16, R5.reuse, 0x20, R16 ;  /* 0x0000002005103825 */ /* 0x040fe200078e0010 */
[----:B------:R-:W5:Y:S03]  /*12c0*/  @P4 LDG.E.128 R44, desc[UR6][R14.64+0x10] ;  /* 0x000010060e2c4981 */ /* 0x000f66000c1e1d00 */
[----:B------:R-:W-:-:S03]  /*12d0*/  @P3 IMAD.WIDE.U32 R18, R5, 0x20, R18 ;  /* 0x0000002005123825 */ /* 0x000fc600078e0012 */
[----:B------:R-:W1:Y:S01]  /*12e0*/  @P5 LDC.64 R50, c[0x0][0x3e8] ;  /* 0x0000fa00ff325b82 */ /* 0x000e620000000a00 */
[----:B------:R-:W-:Y:S01]  /*12f0*/  @P3 VIADD R5, R5, 0x20 ;  /* 0x0000002005053836 */ /* 0x000fe20000000000 */
[----:B------:R-:W5:Y:S03]  /*1300*/  @P3 LDG.E.128 R56, desc[UR6][R18.64] ;  /* 0x0000000612383981 */ /* 0x000f66000c1e1d00 */
[C---:B---3--:R-:W-:Y:S01]  /*1310*/  @P2 IMAD.WIDE.U32 R20, R5.reuse, 0x20, R20 ;  /* 0x0000002005142825 */ /* 0x048fe200078e0014 */
[----:B------:R-:W5:Y:S02]  /*1320*/  @P3 LDG.E.128 R60, desc[UR6][R18.64+0x10] ;  /* 0x00001006123c3981 */ /* 0x000f64000c1e1d00 */
[----:B------:R-:W3:Y:S01]  /*1330*/  @P6 LDC.64 R52, c[0x0][0x3d0] ;  /* 0x0000f400ff346b82 */ /* 0x000ee20000000a00 */
[C---:B------:R-:W-:Y:S01]  /*1340*/  @P2 IMAD.WIDE.U32 R22, R5.reuse, 0x20, R22 ;  /* 0x0000002005162825 */ /* 0x040fe200078e0016 */
[----:B------:R-:W-:Y:S01]  /*1350*/  @P2 IADD3 R5, PT, PT, R5, 0x20, RZ ;  /* 0x0000002005052810 */ /* 0x000fe20007ffe0ff */
[----:B------:R-:W3:Y:S04]  /*1360*/  @P2 LDG.E.128 R160, desc[UR6][R20.64] ;  /* 0x0000000614a02981 */ /* 0x000ee8000c1e1d00 */
[C---:B------:R-:W-:Y:S01]  /*1370*/  @P1 IMAD.WIDE.U32 R32, R5.reuse, 0x20, R32 ;  /* 0x0000002005201825 */ /* 0x040fe200078e0020 */
[----:B------:R-:W3:Y:S01]  /*1380*/  @P2 LDG.E.128 R156, desc[UR6][R20.64+0x10] ;  /* 0x00001006149c2981 */ /* 0x000ee2000c1e1d00 */
[----:B------:R-:W3:Y:S02]  /*1390*/  @P6 LDC.64 R54, c[0x0][0x3e8] ;  /* 0x0000fa00ff366b82 */ /* 0x000ee40000000a00 */
[C---:B------:R-:W-:Y:S01]  /*13a0*/  @P1 IMAD.WIDE.U32 R34, R5.reuse, 0x20, R34 ;  /* 0x0000002005221825 */ /* 0x040fe200078e0022 */
[----:B------:R-:W3:Y:S03]  /*13b0*/  @P1 LDG.E.128 R152, desc[UR6][R32.64] ;  /* 0x0000000620981981 */ /* 0x000ee6000c1e1d00 */
[----:B------:R-:W-:Y:S01]  /*13c0*/  @P1 VIADD R5, R5, 0x20 ;  /* 0x0000002005051836 */ /* 0x000fe20000000000 */
[----:B------:R-:W3:Y:S03]  /*13d0*/  @P1 LDG.E.128 R148, desc[UR6][R32.64+0x10] ;  /* 0x0000100620941981 */ /* 0x000ee6000c1e1d00 */
[C---:B------:R-:W-:Y:S01]  /*13e0*/  @P0 IMAD.WIDE.U32 R36, R5.reuse, 0x20, R6 ;  /* 0x0000002005240825 */ /* 0x040fe200078e0006 */
[----:B------:R-:W5:Y:S03]  /*13f0*/  @P2 LDG.E.128 R72, desc[UR6][R22.64] ;  /* 0x0000000616482981 */ /* 0x000f66000c1e1d00 */
[C---:B------:R-:W-:Y:S01]  /*1400*/  @P0 IMAD.WIDE.U32 R38, R5.reuse, 0x20, R38 ;  /* 0x0000002005260825 */ /* 0x040fe200078e0026 */
[----:B------:R-:W3:Y:S03]  /*1410*/  @P0 LDG.E.128 R144, desc[UR6][R36.64] ;  /* 0x0000000624900981 */ /* 0x000ee6000c1e1d00 */
[----:B------:R-:W-:Y:S01]  /*1420*/  @P0 VIADD R5, R5, 0x20 ;  /* 0x0000002005050836 */ /* 0x000fe20000000000 */
[----:B------:R-:W3:Y:S03]  /*1430*/  @P0 LDG.E.128 R140, desc[UR6][R36.64+0x10] ;  /* 0x00001006248c0981 */ /* 0x000ee6000c1e1d00 */
[C---:B0-----:R-:W-:Y:S01]  /*1440*/  @P5 IMAD.WIDE.U32 R48, R5.reuse, 0x20, R8 ;  /* 0x0000002005305825 */ /* 0x041fe200078e0008 */
[----:B------:R-:W5:Y:S04]  /*1450*/  @P2 LDG.E.128 R76, desc[UR6][R22.64+0x10] ;  /* 0x00001006164c2981 */ /* 0x000f68000c1e1d00 */
[----:B------:R-:W3:Y:S01]  /*1460*/  @P5 LDG.E.128 R136, desc[UR6][R48.64] ;  /* 0x0000000630885981 */ /* 0x000ee2000c1e1d00 */
[C---:B-1----:R-:W-:Y:S01]  /*1470*/  @P5 IMAD.WIDE.U32 R50, R5.reuse, 0x20, R50 ;  /* 0x0000002005325825 */ /* 0x042fe200078e0032 */
[----:B------:R-:W-:-:S02]  /*1480*/  @P5 IADD3 R5, PT, PT, R5, 0x20, RZ ;  /* 0x0000002005055810 */ /* 0x000fc40007ffe0ff */
[----:B--2---:R-:W2:Y:S04]  /*1490*/  @P4 LDG.E.128 R176, desc[UR6][R10.64] ;  /* 0x000000060ab04981 */ /* 0x004ea8000c1e1d00 */
[----:B------:R-:W2:Y:S04]  /*14a0*/  @P4 LDG.E.128 R172, desc[UR6][R10.64+0x10] ;  /* 0x000010060aac4981 */ /* 0x000ea8000c1e1d00 */
[----:B----4-:R-:W4:Y:S04]  /*14b0*/  @P3 LDG.E.128 R168, desc[UR6][R16.64] ;  /* 0x0000000610a83981 */ /* 0x010f28000c1e1d00 */
[----:B------:R-:W4:Y:S01]  /*14c0*/  @P3 LDG.E.128 R164, desc[UR6][R16.64+0x10] ;  /* 0x0000100610a43981 */ /* 0x000f22000c1e1d00 */
[----:B---3--:R-:W-:Y:S01]  /*14d0*/  @P6 IMAD.WIDE.U32 R6, R5, 0x20, R52 ;  /* 0x0000002005066825 */ /* 0x008fe200078e0034 */
[----:B------:R-:W-:-:S02]  /*14e0*/  CS2R R246, SRZ ;  /* 0x0000000000f67805 */ /* 0x000fc4000001ff00 */
[----:B------:R-:W-:Y:S01]  /*14f0*/  CS2R R244, SRZ ;  /* 0x0000000000f47805 */ /* 0x000fe2000001ff00 */
[----:B------:R-:W5:Y:S01]  /*1500*/  @P1 LDG.E.128 R88, desc[UR6][R34.64] ;  /* 0x0000000622581981 */ /* 0x000f62000c1e1d00 */
[----:B------:R-:W-:-:S03]  /*1510*/  @P6 IMAD.WIDE.U32 R8, R5, 0x20, R54 ;  /* 0x0000002005086825 */ /* 0x000fc600078e0036 */
[----:B------:R-:W5:Y:S04]  /*1520*/  @P6 LDG.E.128 R112, desc[UR6][R6.64] ;  /* 0x0000000606706981 */ /* 0x000f68000c1e1d00 */
        /* <DEDUP_REMOVED lines=16> */
[----:B------:R-:W-:Y:S02]  /*1630*/  CS2R R70, SRZ ;  /* 0x0000000000467805 */ /* 0x000fe4000001ff00 */
[----:B------:R-:W-:Y:S01]  /*1640*/  CS2R R68, SRZ ;  /* 0x0000000000447805 */ /* 0x000fe2000001ff00 */
[----:B------:R1:W5:Y:S01]  /*1650*/  @P5 LDG.E.128 R248, desc[UR6][R48.64+0x10] ;  /* 0x0000100630f85981 */ /* 0x000362000c1e1d00 */
[----:B------:R-:W-:-:S02]  /*1660*/  CS2R R66, SRZ ;  /* 0x0000000000427805 */ /* 0x000fc4000001ff00 */
[----:B------:R-:W-:Y:S02]  /*1670*/  CS2R R64, SRZ ;  /* 0x0000000000407805 */ /* 0x000fe4000001ff00 */
[----:B------:R-:W-:Y:S01]  /*1680*/  CS2R R54, SRZ ;  /* 0x0000000000367805 */ /* 0x000fe2000001ff00 */
[----:B------:R-:W5:Y:S01]  /*1690*/  @P5 LDG.E.128 R104, desc[UR6][R50.64] ;  /* 0x0000000632685981 */ /* 0x000f62000c1e1d00 */
[----:B------:R-:W-:Y:S02]  /*16a0*/  CS2R R52, SRZ ;  /* 0x0000000000347805 */ /* 0x000fe4000001ff00 */
[----:B0-----:R-:W-:Y:S02]  /*16b0*/  CS2R R38, SRZ ;  /* 0x0000000000267805 */ /* 0x001fe4000001ff00 */
[----:B------:R-:W-:Y:S01]  /*16c0*/  CS2R R36, SRZ ;  /* 0x0000000000247805 */ /* 0x000fe2000001ff00 */
[----:B------:R0:W5:Y:S01]  /*16d0*/  @P5 LDG.E.128 R108, desc[UR6][R50.64+0x10] ;  /* 0x00001006326c5981 */ /* 0x000162000c1e1d00 */
[----:B------:R-:W-:-:S02]  /*16e0*/  CS2R R34, SRZ ;  /* 0x0000000000227805 */ /* 0x000fc4000001ff00 */
[----:B-1----:R-:W-:Y:S02]  /*16f0*/  CS2R R48, SRZ ;  /* 0x0000000000307805 */ /* 0x002fe4000001ff00 */
[----:B------:R-:W-:Y:S02]  /*1700*/  CS2R R32, SRZ ;  /* 0x0000000000207805 */ /* 0x000fe4000001ff00 */
[----:B------:R-:W-:Y:S02]  /*1710*/  CS2R R22, SRZ ;  /* 0x0000000000167805 */ /* 0x000fe4000001ff00 */
[----:B------:R-:W-:Y:S02]  /*1720*/  CS2R R20, SRZ ;  /* 0x0000000000147805 */ /* 0x000fe4000001ff00 */
[----:B------:R-:W-:Y:S02]  /*1730*/  CS2R R18, SRZ ;  /* 0x0000000000127805 */ /* 0x000fe4000001ff00 */
[----:B------:R-:W-:-:S02]  /*1740*/  CS2R R16, SRZ ;  /* 0x0000000000107805 */ /* 0x000fc4000001ff00 */
[----:B------:R-:W-:Y:S02]  /*1750*/  @P6 CS2R R126, SRZ ;  /* 0x00000000007e6805 */ /* 0x000fe4000001ff00 */
[----:B------:R-:W-:Y:S02]  /*1760*/  @P6 CS2R R124, SRZ ;  /* 0x00000000007c6805 */ /* 0x000fe4000001ff00 */
[----:B0-----:R-:W-:Y:S02]  /*1770*/  CS2R R50, SRZ ;  /* 0x0000000000327805 */ /* 0x001fe4000001ff00 */
[----:B------:R-:W-:Y:S02]  /*1780*/  @P6 CS2R R122, SRZ ;  /* 0x00000000007a6805 */ /* 0x000fe4000001ff00 */
[----:B------:R-:W-:Y:S01]  /*1790*/  @P6 CS2R R120, SRZ ;  /* 0x0000000000786805 */ /* 0x000fe2000001ff00 */
[----:B--2---:R0:W-:Y:S04]  /*17a0*/  @P4 STL.64 [R1+0xa0], R176 ;  /* 0x0000a0b001004387 */ /* 0x0041e80000100a00 */
[----:B------:R0:W-:Y:S04]  /*17b0*/  @P4 STL.64 [R1+0xa8], R178 ;  /* 0x0000a8b201004387 */ /* 0x0001e80000100a00 */
[----:B------:R0:W-:Y:S04]  /*17c0*/  @P4 STL.64 [R1+0x90], R172 ;  /* 0x000090ac01004387 */ /* 0x0001e80000100a00 */
[----:B------:R0:W-:Y:S04]  /*17d0*/  @P4 STL.64 [R1+0x98], R174 ;  /* 0x000098ae01004387 */ /* 0x0001e80000100a00 */
[----:B----4-:R0:W-:Y:S04]  /*17e0*/  @P3 STL.64 [R1+0x80], R168 ;  /* 0x000080a801003387 */ /* 0x0101e80000100a00 */
        /* <DEDUP_REMOVED lines=17> */
.L_x_33487:
[----:B------:R-:W-:Y:S05]  /*1900*/  BSYNC.RECONVERGENT B0 ;  /* 0x0000000000007941 */ /* 0x000fea0003800200 */
.L_x_33485:
[----:B------:R-:W2:Y:S02]  /*1910*/  LDCU UR4, c[0x0][0x384] ;  /* 0x00007080ff0477ac */ /* 0x000ea40008000800 */
[----:B--2---:R-:W-:-:S13]  /*1920*/  ISETP.GE.AND P0, PT, R221, UR4, PT ;  /* 0x00000004dd007c0c */ /* 0x004fda000bf06270 */
[----:B------:R-:W-:Y:S05]  /*1930*/  @P0 EXIT ;  /* 0x000000000000094d */ /* 0x000fea0003800000 */
[----:B----4-:R-:W-:Y:S01]  /*1940*/  IMAD.HI.U32 R7, R220, -0x2daee0ad, RZ ;  /* 0xd2511f53dc077827 */ /* 0x010fe200078e00ff */
[----:B------:R-:W-:Y:S01]  /*1950*/  LOP3.LUT R216, R216, 0x3, RZ, 0xc0, !PT ;  /* 0x00000003d8d87812 */ /* 0x000fe200078ec0ff */
[----:B------:R-:W2:Y:S02]  /*1960*/  LDCU UR8, c[0x0][0x404] ;  /* 0x00008080ff0877ac */ /* 0x000ea40008000800 */
[----:B------:R-:W-:Y:S01]  /*1970*/  IMAD.HI.U32 R5, R223, -0x326172a9, RZ ;  /* 0xcd9e8d57df057827 */ /* 0x000fe200078e00ff */
[----:B------:R-:W-:Y:S01]  /*1980*/  LOP3.LUT R7, R7, R13, RZ, 0x3c, !PT ;  /* 0x0000000d07077212 */ /* 0x000fe200078e3cff */
[----:B------:R-:W3:Y:S02]  /*1990*/  LDCU.U8 UR9, c[0x0][0x410] ;  /* 0x00008200ff0977ac */ /* 0x000ee40008000000 */
[----:B------:R-:W-:Y:S01]  /*19a0*/  IMAD R6, R223, -0x326172a9, RZ ;  /* 0xcd9e8d57df067824 */ /* 0x000fe200078e02ff */
[----:B------:R-:W-:Y:S01]  /*19b0*/  LOP3.LUT R5, R217, R5, R12, 0x96, !PT ;  /* 0x00000005d9057212 */ /* 0x000fe200078e960c */
[----:B------:R-:W-:Y:S01]  /*19c0*/  IMAD.HI.U32 R9, R7, -0x326172a9, RZ ;  /* 0xcd9e8d5707097827 */ /* 0x000fe200078e00ff */
[----:B------:R-:W4:Y:S03]  /*19d0*/  LDCU UR12, c[0x0][0x448] ;  /* 0x00008900ff0c77ac */ /* 0x000f260008000800 */
[----:B------:R-:W-:Y:S01]  /*19e0*/  IMAD R11, R220, -0x2daee0ad, RZ ;  /* 0xd2511f53dc0b7824 */ /* 0x000fe200078e02ff */
[----:B------:R-:W-:Y:S01]  /*19f0*/  LOP3.LUT R0, R0, R6, R9, 0x96, !PT ;  /* 0x0000000600007212 */ /* 0x000fe200078e9609 */
[----:B------:R-:W-:Y:S01]  /*1a00*/  IMAD.HI.U32 R8, R5, -0x2daee0ad, RZ ;  /* 0xd2511f5305087827 */ /* 0x000fe200078e00ff */
[----:B------:R-:W0:Y:S03]  /*1a10*/  LDCU.64 UR10, c[0x0][0x408] ;  /* 0x00008100ff0a77ac */ /* 0x000e260008000a00 */
[----:B------:R-:W-:Y:S01]  /*1a20*/  VIADD R10, R13, 0xbb67ae85 ;  /* 0xbb67ae850d0a7836 */ /* 0x000fe20000000000 */
[----:B------:R-:W0:Y:S01]  /*1a30*/  LDCU.64 UR4, c[0x0][0x3a0] ;  /* 0x00007400ff0477ac */ /* 0x000e220008000a00 */
[----:B------:R-:W-:-:S03]  /*1a40*/  IMAD.HI.U32 R9, R0, -0x2daee0ad, RZ ;  /* 0xd2511f5300097827 */ /* 0x000fc600078e00ff */
[----:B------:R-:W-:Y:S01]  /*1a50*/  LOP3.LUT R8, R10, R11, R8, 0x96, !PT ;  /* 0x0000000b0a087212 */ /* 0x000fe200078e9608 */
[----:B------:R-:W-:Y:S02]  /*1a60*/  IMAD R10, R5, -0x2daee0ad, RZ ;  /* 0xd2511f53050a7824 */ /* 0x000fe400078e02ff */
[----:B------:R-:W-:Y:S02]  /*1a70*/  VIADD R11, R13, 0x76cf5d0a ;  /* 0x76cf5d0a0d0b7836 */ /* 0x000fe40000000000 */
[----:B------:R-:W-:Y:S01]  /*1a80*/  IMAD R6, R7, -0x326172a9, RZ ;  /* 0xcd9e8d5707067824 */ /* 0x000fe200078e02ff */
[----:B------:R-:W-:Y:S01]  /*1a90*/  IADD3 R7, PT, PT, R12, 0x3c6ef372, RZ ;  /* 0x3c6ef3720c077810 */ /* 0x000fe20007ffe0ff */
[----:B------:R-:W-:Y:S01]  /*1aa0*/  IMAD.HI.U32 R5, R8, -0x326172a9, RZ ;  /* 0xcd9e8d5708057827 */ /* 0x000fe200078e00ff */
[----:B------:R-:W-:-:S03]  /*1ab0*/  LOP3.LUT R9, R11, R10, R9, 0x96, !PT ;  /* 0x0000000a0b097212 */ /* 0x000fc600078e9609 */
[----:B------:R-:W-:Y:S01]  /*1ac0*/  VIADD R10, R12, 0xdaa66d2b ;  /* 0xdaa66d2b0c0a7836 */ /* 0x000fe20000000000 */
[----:B------:R-:W-:Y:S01]  /*1ad0*/  LOP3.LUT R5, R7, R6, R5, 0x96, !PT ;  /* 0x0000000607057212 */ /* 0x000fe200078e9605 */
[----:B------:R-:W-:Y:S02]  /*1ae0*/  IMAD R7, R8, -0x326172a9, RZ ;  /* 0xcd9e8d5708077824 */ /* 0x000fe400078e02ff */
[----:B------:R-:W-:-:S04]  /*1af0*/  IMAD.HI.U32 R6, R9, -0x326172a9, RZ ;  /* 0xcd9e8d5709067827 */ /* 0x000fc800078e00ff */
[----:B------:R-:W-:Y:S01]  /*1b00*/  IMAD R0, R0, -0x2daee0ad, RZ ;  /* 0xd2511f5300007824 */ /* 0x000fe200078e02ff */
[----:B------:R-:W-:Y:S01]  /*1b10*/  LOP3.LUT R6, R10, R7, R6, 0x96, !PT ;  /* 0x000000070a067212 */ /* 0x000fe200078e9606 */
[----:B------:R-:W-:-:S04]  /*1b20*/  IMAD.HI.U32 R11, R5, -0x2daee0ad, RZ ;  /* 0xd2511f53050b7827 */ /* 0x000fc800078e00ff */
[----:B------:R-:W-:Y:S01]  /*1b30*/  VIADD R10, R13, 0xed9eba14 ;  /* 0xed9eba140d0a7836 */ /* 0x000fe20000000000 */
[----:B------:R-:W-:Y:S01]  /*1b40*/  LOP3.LUT R0, R2, R0, R11, 0x96, !PT ;  /* 0x0000000002007212 */ /* 0x000fe200078e960b */
[----:B------:R-:W-:Y:S01]  /*1b50*/  IMAD R8, R5, -0x2daee0ad, RZ ;  /* 0xd2511f5305087824 */ /* 0x000fe200078e02ff */
[----:B------:R-:W-:Y:S01]  /*1b60*/  IADD3 R5, PT, PT, R12, 0x78dde6e4, RZ ;  /* 0x78dde6e40c057810 */ /* 0x000fe20007ffe0ff */
[----:B------:R-:W-:-:S04]  /*1b70*/  IMAD.HI.U32 R7, R6, -0x2daee0ad, RZ ;  /* 0xd2511f5306077827 */ /* 0x000fc800078e00ff */
[----:B------:R-:W-:Y:S01]  /*1b80*/  IMAD R9, R9, -0x326172a9, RZ ;  /* 0xcd9e8d5709097824 */ /* 0x000fe200078e02ff */
[----:B------:R-:W-:Y:S01]  /*1b90*/  LOP3.LUT R7, R10, R8, R7, 0x96, !PT ;  /* 0x000000080a077212 */ /* 0x000fe200078e9607 */
[----:B------:R-:W-:-:S04]  /*1ba0*/  IMAD.HI.U32 R2, R0, -0x326172a9, RZ ;  /* 0xcd9e8d5700027827 */ /* 0x000fc800078e00ff */
[----:B------:R-:W-:Y:S01]  /*1bb0*/  IMAD R6, R6, -0x2daee0ad, RZ ;  /* 0xd2511f5306067824 */ /* 0x000fe200078e02ff */
[----:B------:R-:W-:Y:S01]  /*1bc0*/  LOP3.LUT R2, R5, R9, R2, 0x96, !PT ;  /* 0x0000000905027212 */ /* 0x000fe200078e9602 */
[----:B------:R-:W-:Y:S02]  /*1bd0*/  IMAD R5, R0, -0x326172a9, RZ ;  /* 0xcd9e8d5700057824 */ /* 0x000fe400078e02ff */
[----:B------:R-:W-:-:S04]  /*1be0*/  IMAD.HI.U32 R0, R7, -0x326172a9, RZ ;  /* 0xcd9e8d5707007827 */ /* 0x000fc800078e00ff */
        /* <DEDUP_REMOVED lines=8> */
[----:B------:R-:W-:Y:S01]  /*1c70*/  IMAD.HI.U32 R2, R4, -0x326172a9, RZ ;  /* 0xcd9e8d5704027827 */ /* 0x000fe200078e00ff */
[----:B------:R-:W-:-:S03]  /*1c80*/  IADD3 R6, PT, PT, R12, 0x5384540f, RZ ;  /* 0x5384540f0c067810 */ /* 0x000fc60007ffe0ff */
[----:B------:R-:W-:Y:S02]  /*1c90*/  VIADD R3, R12, 0xb54cda56 ;  /* 0xb54cda560c037836 */ /* 0x000fe40000000000 */
[----:B------:R-:W-:Y:S02]  /*1ca0*/  VIADD R8, R13, 0x1fd5c5a3 ;  /* 0x1fd5c5a30d087836 */ /* 0x000fe40000000000 */
[----:B------:R-:W-:Y:S01]  /*1cb0*/  IMAD.MOV.U32 R15, RZ, RZ, RZ ;  /* 0x000000ffff0f7224 */ /* 0x000fe200078e00ff */
[----:B------:R-:W-:Y:S01]  /*1cc0*/  LOP3.LUT R2, R3, R7, R2, 0x96, !PT ;  /* 0x0000000703027212 */ /* 0x000fe200078e9602 */
[----:B------:R-:W-:Y:S02]  /*1cd0*/  IMAD R3, R4, -0x326172a9, RZ ;  /* 0xcd9e8d5704037824 */ /* 0x000fe400078e02ff */
[----:B------:R-:W-:Y:S02]  /*1ce0*/  IMAD R7, R0, -0x2daee0ad, RZ ;  /* 0xd2511f5300077824 */ /* 0x000fe400078e02ff */
[----:B------:R-:W-:-:S04]  /*1cf0*/  IMAD.HI.U32 R0, R5, -0x326172a9, RZ ;  /* 0xcd9e8d5705007827 */ /* 0x000fc800078e00ff */
[----:B------:R-:W-:Y:S01]  /*1d00*/  IMAD.HI.U32 R4, R2, -0x2daee0ad, RZ ;  /* 0xd2511f5302047827 */ /* 0x000fe200078e00ff */
[----:B------:R-:W-:-:S03]  /*1d10*/  LOP3.LUT R0, R6, R3, R0, 0x96, !PT ;  /* 0x0000000306007212 */ /* 0x000fc600078e9600 */
[----:B------:R-:W-:Y:S01]  /*1d20*/  VIADD R3, R12, 0xf1bbcdc8 ;  /* 0xf1bbcdc80c037836 */ /* 0x000fe20000000000 */
[----:B------:R-:W-:Y:S01]  /*1d30*/  LOP3.LUT R4, R8, R7, R4, 0x96, !PT ;  /* 0x0000000708047212 */ /* 0x000fe200078e9604 */
[----:B------:R-:W-:Y:S01]  /*1d40*/  IMAD R7, R2, -0x2daee0ad, RZ ;  /* 0xd2511f5302077824 */ /* 0x000fe200078e02ff */
[----:B------:R-:W-:Y:S01]  /*1d50*/  IADD3 R8, PT, PT, R13, -0x24c28bd8, RZ ;  /* 0xdb3d74280d087810 */ /* 0x000fe20007ffe0ff */
[----:B------:R-:W-:Y:S02]  /*1d60*/  IMAD R5, R5, -0x326172a9, RZ ;  /* 0xcd9e8d5705057824 */ /* 0x000fe400078e02ff */
        /* <DEDUP_REMOVED lines=12> */
[----:B0-234-:R-:W-:-:S07]  /*1e30*/  LOP3.LUT R218, R4, R5, R218, 0x96, !PT ;  /* 0x0000000504da7212 */ /* 0x01dfce00078e96da */
.L_x_34425:
[----:B------:R-:W0:Y:S08]  /*1e40*/  LDC.64 R212, c[0x0][0x3f0] ;  /* 0x0000fc00ffd47b82 */ /* 0x000e300000000a00 */
[----:B------:R-:W2:Y:S01]  /*1e50*/  LDC R214, c[0x0][0x388] ;  /* 0x0000e200ffd67b82 */ /* 0x000ea20000000800 */
[----:B0-----:R-:W-:-:S05]  /*1e60*/  IMAD.WIDE R212, R221, 0x4, R212 ;  /* 0x00000004ddd47825 */ /* 0x001fca00078e02d4 */
[----:B------:R0:W3:Y:S02]  /*1e70*/  LDG.E R0, desc[UR6][R212.64] ;  /* 0x00000006d4007981 */ /* 0x0000e4000c1e1900 */
[----:B0-----:R-:W0:Y:S01]  /*1e80*/  LDC.64 R212, c[0x0][0x3f8] ;  /* 0x0000fe00ffd47b82 */ /* 0x001e220000000a00 */
[----:B------:R-:W4:Y:S01]  /*1e90*/  S2R R252, SR_TID.X ;  /* 0x0000000000fc7919 */ /* 0x000f220000002100 */
[----:B------:R-:W-:Y:S01]  /*1ea0*/  ISETP.GE.U32.AND P5, PT, R222, 0x20, PT ;  /* 0x00000020de00780c */ /* 0x000fe20003fa6070 */
[----:B0-----:R-:W-:-:S05]  /*1eb0*/  IMAD.WIDE R212, R221, 0x4, R212 ;  /* 0x00000004ddd47825 */ /* 0x001fca00078e02d4 */
[----:B-----5:R2:W5:Y:S01]  /*1ec0*/  LDG.E R238, desc[UR6][R212.64] ;  /* 0x00000006d4ee7981 */ /* 0x020562000c1e1900 */
[----:B------:R-:W-:Y:S01]  /*1ed0*/  BSSY.RECONVERGENT B0, `(.L_x_33488) ;  /* 0x00006c9000007945 */ /* 0x000fe20003800200 */
[----:B----4-:R-:W-:Y:S01]  /*1ee0*/  LOP3.LUT R239, R252, 0x1f, RZ, 0xc0, !PT ;  /* 0x0000001ffcef7812 */ /* 0x010fe200078ec0ff */
[----:B--2---:R-:W-:Y:S01]  /*1ef0*/  IMAD R213, R221, R214, RZ ;  /* 0x000000d6ddd57224 */ /* 0x004fe200078e02ff */
        /* <DEDUP_REMOVED lines=13> */
[----:B-1----:R-:W0:Y:S02]  /*1fd0*/  LDC.64 R136, c[0x0][0x390] ;  /* 0x0000e400ff887b82 */ /* 0x002e240000000a00 */
[----:B0-----:R-:W-:-:S06]  /*1fe0*/  IMAD.WIDE.U32 R136, R212, 0x10, R136 ;  /* 0x00000010d4887825 */ /* 0x001fcc00078e0088 */
[----:B------:R-:W5:Y:S02]  /*1ff0*/  LDG.E.128 R136, desc[UR6][R136.64] ;  /* 0x0000000688887981 */ /* 0x000f64000c1e1d00 */
.L_x_33491:
[----:B------:R-:W-:Y:S05]  /*2000*/  BSYNC.RECONVERGENT B1 ;  /* 0x0000000000017941 */ /* 0x000fea0003800200 */
.L_x_33490:
[----:B------:R-:W-:Y:S01]  /*2010*/  UISETP.NE.U32.AND UP0, UPT, UR4, URZ, UPT ;  /* 0x000000ff0400728c */ /* 0x000fe2000bf05070 */
[----:B------:R-:W-:Y:S03]  /*2020*/  BSSY.RECONVERGENT B1, `(.L_x_33492) ;  /* 0x0000695000017945 */ /* 0x000fe60003800200 */
[----:B------:R-:W-:-:S09]  /*2030*/  UISETP.NE.AND.EX UP0, UPT, UR5, URZ, UPT, UP0 ;  /* 0x000000ff0500728c */ /* 0x000fd2000bf05300 */
[----:B------:R-:W-:Y:S05]  /*2040*/  BRA.U !UP0, `(.L_x_33493) ;  /* 0x0000003508307547 */ /* 0x000fea000b800000 */
[----:B-1----:R-:W0:Y:S02]  /*2050*/  LDC.64 R144, c[0x0][0x3a0] ;  /* 0x0000e800ff907b82 */ /* 0x002e240000000a00 */
        /* <DEDUP_REMOVED lines=25> */
.L_x_33498:
        /* <DEDUP_REMOVED lines=13> */
.L_x_33500:
[----:B------:R-:W-:Y:S05]  /*22c0*/  BSYNC.RECONVERGENT B4 ;  /* 0x0000000000047941 */ /* 0x000fea0003800200 */
.L_x_33499:
[----:B------:R-:W-:Y:S01]  /*22d0*/  LOP3.LUT R10, R15, R153, R13, 0x96, !PT ;  /* 0x000000990f0a7212 */ /* 0x000fe200078e960d */
[----:B------:R-:W-:Y:S01]  /*22e0*/  IMAD.WIDE.U32 R148, R223, -0x326172a9, RZ ;  /* 0xcd9e8d57df947825 */ /* 0x000fe200078e00ff */
[----:B------:R-:W-:-:S03]  /*22f0*/  IADD3 R14, PT, PT, R12, -0x61c88647, RZ ;  /* 0x9e3779b90c0e7810 */ /* 0x000fc60007ffe0ff */
[----:B------:R-:W-:Y:S01]  /*2300*/  IMAD.WIDE.U32 R150, R10, -0x326172a9, RZ ;  /* 0xcd9e8d570a967825 */ /* 0x000fe200078e00ff */
[----:B------:R-:W-:-:S04]  /*2310*/  LOP3.LUT R10, R217, R149, R12, 0x96, !PT ;  /* 0x00000095d90a7212 */ /* 0x000fc800078e960c */
[----:B------:R-:W-:Y:S01]  /*2320*/  LOP3.LUT R14, R14, R148, R151, 0x96, !PT ;  /* 0x000000940e0e7212 */ /* 0x000fe200078e9697 */
[----:B------:R-:W-:-:S04]  /*2330*/  IMAD.WIDE.U32 R148, R10, -0x2daee0ad, RZ ;  /* 0xd2511f530a947825 */ /* 0x000fc800078e00ff */
[----:B------:R-:W-:-:S05]  /*2340*/  VIADD R10, R13, 0xbb67ae85 ;  /* 0xbb67ae850d0a7836 */ /* 0x000fca0000000000 */
[----:B------:R-:W-:Y:S01]  /*2350*/  LOP3.LUT R10, R10, R152, R149, 0x96, !PT ;  /* 0x000000980a0a7212 */ /* 0x000fe200078e9695 */
[----:B------:R-:W-:-:S04]  /*2360*/  IMAD.WIDE.U32 R152, R14, -0x2daee0ad, RZ ;  /* 0xd2511f530e987825 */ /* 0x000fc800078e00ff */
[----:B------:R-:W-:-:S05]  /*2370*/  VIADD R14, R13, 0x76cf5d0a ;  /* 0x76cf5d0a0d0e7836 */ /* 0x000fca0000000000 */
[----:B------:R-:W-:Y:S01]  /*2380*/  LOP3.LUT R14, R14, R148, R153, 0x96, !PT ;  /* 0x000000940e0e7212 */ /* 0x000fe200078e9699 */
[----:B------:R-:W-:Y:S01]  /*2390*/  IMAD.WIDE.U32 R148, R10, -0x326172a9, RZ ;  /* 0xcd9e8d570a947825 */ /* 0x000fe200078e00ff */
[----:B------:R-:W-:-:S04]  /*23a0*/  IADD3 R10, PT, PT, R12, 0x3c6ef372, RZ ;  /* 0x3c6ef3720c0a7810 */ /* 0x000fc80007ffe0ff */
[----:B------:R-:W-:Y:S01]  /*23b0*/  LOP3.LUT R10, R10, R150, R149, 0x96, !PT ;  /* 0x000000960a0a7212 */ /* 0x000fe200078e9695 */
[----:B------:R-:W-:-:S04]  /*23c0*/  IMAD.WIDE.U32 R150, R14, -0x326172a9, RZ ;  /* 0xcd9e8d570e967825 */ /* 0x000fc800078e00ff */
[----:B------:R-:W-:-:S05]  /*23d0*/  VIADD R14, R12, 0xdaa66d2b ;  /* 0xdaa66d2b0c0e7836 */ /* 0x000fca0000000000 */
[----:B------:R-:W-:Y:S01]  /*23e0*/  LOP3.LUT R14, R14, R148, R151, 0x96, !PT ;  /* 0x000000940e0e7212 */ /* 0x000fe200078e9697 */
[----:B------:R-:W-:-:S04]  /*23f0*/  IMAD.WIDE.U32 R148, R10, -0x2daee0ad, RZ ;  /* 0xd2511f530a947825 */ /* 0x000fc800078e00ff */
[----:B------:R-:W-:-:S05]  /*2400*/  VIADD R10, R13, 0x32370b8f ;  /* 0x32370b8f0d0a7836 */ /* 0x000fca0000000000 */
[----:B------:R-:W-:-:S05]  /*2410*/  LOP3.LUT R10, R10, R152, R149, 0x96, !PT ;  /* 0x000000980a0a7212 */ /* 0x000fca00078e9695 */
[----:B------:R-:W-:Y:S01]  /*2420*/  IMAD.WIDE.U32 R152, R10, -0x326172a9, RZ ;  /* 0xcd9e8d570a987825 */ /* 0x000fe200078e00ff */
[----:B------:R-:W-:-:S04]  /*2430*/  IADD3 R10, PT, PT, R12, 0x78dde6e4, RZ ;  /* 0x78dde6e40c0a7810 */ /* 0x000fc80007ffe0ff */
        /* <DEDUP_REMOVED lines=8> */
[----:B------:R-:W-:-:S04]  /*24c0*/  IADD3 R10, PT, PT, R13, -0x56f99767, RZ ;  /* 0xa90668990d0a7810 */ /* 0x000fc80007ffe0ff */
[----:B------:R-:W-:-:S05]  /*24d0*/  LOP3.LUT R10, R10, R150, R153, 0x96, !PT ;  /* 0x000000960a0a7212 */ /* 0x000fca00078e9699 */
        /* <DEDUP_REMOVED lines=21> */
[----:B------:R-:W-:Y:S01]  /*2630*/  IMAD.WIDE.U32 R148, R10, -0x2daee0ad, RZ ;  /* 0xd2511f530a947825 */ /* 0x000fe200078e00ff */
[----:B------:R-:W-:-:S03]  /*2640*/  MOV R14, R150 ;  /* 0x00000096000e7202 */ /* 0x000fc60000000f00 */
[----:B------:R-:W-:Y:S02]  /*2650*/  HFMA2 R150, -RZ, RZ, 0, 0 ;  /* 0x00000000ff967431 */ /* 0x000fe400000001ff */
[----:B------:R-:W-:Y:S02]  /*2660*/  VIADD R10, R13, 0x96a522ad ;  /* 0x96a522ad0d0a7836 */ /* 0x000fe40000000000 */
[----:B------:R-:W-:-:S03]  /*2670*/  IMAD.MOV.U32 R224, RZ, RZ, R148 ;  /* 0x000000ffffe07224 */ /* 0x000fc600078e0094 */
[----:B------:R-:W-:Y:S01]  /*2680*/  LOP3.LUT R219, R10, R152, R149, 0x96, !PT ;  /* 0x000000980adb7212 */ /* 0x000fe200078e9695 */
[----:B------:R-:W-:-:S07]  /*2690*/  IMAD.MOV.U32 R10, RZ, RZ, R11 ;  /* 0x000000ffff0a7224 */ /* 0x000fce00078e000b */
.L_x_33497:
[----:B------:R-:W-:Y:S05]  /*26a0*/  BSYNC.RECONVERGENT B3 ;  /* 0x0000000000037941 */ /* 0x000fea0003800200 */
.L_x_33496:
        /* <DEDUP_REMOVED lines=9> */
[----:B------:R-:W-:-:S07]  /*2740*/  FFMA.FTZ R148, R11, R24, R140 ;  /* 0x000000180b947223 */ /* 0x000fce000001008c */
.L_x_33495:
[----:B------:R-:W-:Y:S05]  /*2750*/  BSYNC.RECONVERGENT B2 ;  /* 0x0000000000027941 */ /* 0x000fea0003800200 */
.L_x_33494:
        /* <DEDUP_REMOVED lines=17> */
.L_x_33505:
        /* <DEDUP_REMOVED lines=13> */
.L_x_33507:
[----:B------:R-:W-:Y:S05]  /*2940*/  BSYNC.RECONVERGENT B4 ;  /* 0x0000000000047941 */ /* 0x000fea0003800200 */
.L_x_33506:
        /* <DEDUP_REMOVED lines=52> */
[----:B------:R-:W-:Y:S01]  /*2c90*/  VIADD R11, R12, 0x8ff34781 ;  /* 0x8ff347810c0b7836 */ /* 0x000fe20000000000 */
[----:B------:R-:W-:-:S04]  /*2ca0*/  MOV R14, R152 ;  /* 0x00000098000e7202 */ /* 0x000fc80000000f00 */
[----:B------:R-:W-:Y:S01]  /*2cb0*/  LOP3.LUT R218, R11, R150, R153, 0x96, !PT ;  /* 0x000000960bda7212 */ /* 0x000fe200078e9699 */
[----:B------:R-:W-:-:S04]  /*2cc0*/  IMAD.WIDE.U32 R150, R9, -0x2daee0ad, RZ ;  /* 0xd2511f5309967825 */ /* 0x000fc800078e00ff */
[----:B------:R-:W-:-:S05]  /*2cd0*/  VIADD R9, R13, 0x96a522ad ;  /* 0x96a522ad0d097836 */ /* 0x000fca0000000000 */
[----:B------:R-:W-:Y:S01]  /*2ce0*/  LOP3.LUT R219, R9, R154, R151, 0x96, !PT ;  /* 0x0000009a09db7212 */ /* 0x000fe200078e9697 */
[----:B------:R-:W-:Y:S02]  /*2cf0*/  HFMA2 R151, -RZ, RZ, 0, 0 ;  /* 0x00000000ff977431 */ /* 0x000fe400000001ff */
[----:B------:R-:W-:Y:S02]  /*2d00*/  IMAD.MOV.U32 R9, RZ, RZ, R224 ;  /* 0x000000ffff097224 */ /* 0x000fe400078e00e0 */
[----:B------:R-:W-:-:S07]  /*2d10*/  IMAD.MOV.U32 R224, RZ, RZ, R150 ;  /* 0x000000ffffe07224 */ /* 0x000fce00078e0096 */
.L_x_33504:
[----:B------:R-:W-:Y:S05]  /*2d20*/  BSYNC.RECONVERGENT B3 ;  /* 0x0000000000037941 */ /* 0x000fea0003800200 */
.L_x_33503:
        /* <DEDUP_REMOVED lines=10> */
[----:B------:R-:W-:-:S07]  /*2dd0*/  FFMA.FTZ R149, R11, R25, R141 ;  /* 0x000000190b957223 */ /* 0x000fce000001008d */
.L_x_33502:
[----:B------:R-:W-:Y:S05]  /*2de0*/  BSYNC.RECONVERGENT B2 ;  /* 0x0000000000027941 */ /* 0x000fea0003800200 */
.L_x_33501:
        /* <DEDUP_REMOVED lines=17> */
.L_x_33512:
        /* <DEDUP_REMOVED lines=13> */
.L_x_33514:
[----:B------:R-:W-:Y:S05]  /*2fd0*/  BSYNC.RECONVERGENT B4 ;  /* 0x0000000000047941 */ /* 0x000fea0003800200 */
.L_x_33513:
        /* <DEDUP_REMOVED lines=56> */
[----:B------:R-:W-:Y:S02]  /*3360*/  HFMA2 R11, -RZ, RZ, 0, 0 ;  /* 0x00000000ff0b7431 */ /* 0x000fe400000001ff */
[----:B------:R-:W-:-:S05]  /*3370*/  VIADD R8, R13, 0x96a522ad ;  /* 0x96a522ad0d087836 */ /* 0x000fca0000000000 */
[----:B------:R-:W-:Y:S01]  /*3380*/  LOP3.LUT R219, R8, R154, R151, 0x96, !PT ;  /* 0x0000009a08db7212 */ /* 0x000fe200078e9697 */
[----:B------:R-:W-:Y:S02]  /*3390*/  IMAD.MOV.U32 R8, RZ, RZ, R224 ;  /* 0x000000ffff087224 */ /* 0x000fe400078e00e0 */
[----:B------:R-:W-:-:S07]  /*33a0*/  IMAD.MOV.U32 R224, RZ, RZ, R150 ;  /* 0x000000ffffe07224 */ /* 0x000fce00078e0096 */
.L_x_33511:
[----:B------:R-:W-:Y:S05]  /*33b0*/  BSYNC.RECONVERGENT B3 ;  /* 0x0000000000037941 */ /* 0x000fea0003800200 */
.L_x_33510:
        /* <DEDUP_REMOVED lines=10> */
.L_x_33509:
[----:B------:R-:W-:Y:S05]  /*3460*/  BSYNC.RECONVERGENT B2 ;  /* 0x0000000000027941 */ /* 0x000fea0003800200 */
.L_x_33508:
        /* <DEDUP_REMOVED lines=17> */
.L_x_33519:
        /* <DEDUP_REMOVED lines=13> */
.L_x_33521:
[----:B------:R-:W-:Y:S05]  /*3650*/  BSYNC.RECONVERGENT B4 ;  /* 0x0000000000047941 */ /* 0x000fea0003800200 */
.L_x_33520:
        /* <DEDUP_REMOVED lines=61> */
.L_x_33518:
[----:B------:R-:W-:Y:S05]  /*3a30*/  BSYNC.RECONVERGENT B3 ;  /* 0x0000000000037941 */ /* 0x000fea0003800200 */
.L_x_33517:
        /* <DEDUP_REMOVED lines=11> */
.L_x_33516:
[----:B------:R-:W-:Y:S05]  /*3af0*/  BSYNC.RECONVERGENT B2 ;  /* 0x0000000000027941 */ /* 0x000fea0003800200 */
.L_x_33515:
        /* <DEDUP_REMOVED lines=17> */
.L_x_33526:
        /* <DEDUP_REMOVED lines=13> */
.L_x_33528:
[----:B------:R-:W-:Y:S05]  /*3ce0*/  BSYNC.RECONVERGENT B4 ;  /* 0x0000000000047941 */ /* 0x000fea0003800200 */
.L_x_33527:
        /* <DEDUP_REMOVED lines=61> */
.L_x_33525:
[----:B------:R-:W-:Y:S05]  /*40c0*/  BSYNC.RECONVERGENT B3 ;  /* 0x0000000000037941 */ /* 0x000fea0003800200 */
.L_x_33524:
[----:B------:R-:W-:Y:S01]  /*40d0*/  I2FP.F32.U32 R6, R6 ;  /* 0x0000000600067245 */ /* 0x000fe20000201000 */
[----:B------:R-:W-:-:S04]  /*40e0*/  IMAD.MOV.U32 R152, RZ, RZ, 0x2f800000 ;  /* 0x2f800000ff987424 */ /* 0x000fc800078e00ff */
[----:B------:R-:W-:-:S05]  /*40f0*/  FFMA.FTZ R6, R6, R152, 1.1641532182693481445e-10 ;  /* 0x2f00000006067423 */ /* 0x000fca0000010098 */
[----:B------:R-:W-:Y:S01]  /*4100*/  FSETP.GTU.FTZ.AND P2, PT, R6, UR8, PT ;  /* 0x0000000806007c0b */ /* 0x000fe2000bf5c000 */
[----:B------:R-:W-:-:S04]  /*4110*/  IMAD.U32 R6, R138, 0x10000, RZ ;  /* 0x000100008a067824 */ /* 0x000fc800078e00ff */
[----:B------:R-:W-:-:S04]  /*4120*/  FMUL.FTZ R6, R6, UR11 ;  /* 0x0000000b06067c20 */ /* 0x000fc80008410000 */
[----:B------:R-:W-:-:S05]  /*4130*/  FMUL.FTZ R6, R6, UR10 ;  /* 0x0000000a06067c20 */ /* 0x000fca0008410000 */
[----:B------:R-:W-:Y:S02]  /*4140*/  FSEL R152, R6, RZ, !P2 ;  /* 0x000000ff06987208 */ /* 0x000fe40005000000 */
[----:B------:R-:W-:-:S03]  /*4150*/  SEL R6, RZ, 0x1, P2 ;  /* 0x00000001ff067807 */ /* 0x000fc60001000000 */
[----:B------:R-:W-:-:S07]  /*4160*/  FFMA.FTZ R152, R152, R28, R144 ;  /* 0x0000001c98987223 */ /* 0x000fce0000010090 */
.L_x_33523:
[----:B------:R-:W-:Y:S05]  /*4170*/  BSYNC.RECONVERGENT B2 ;  /* 0x0000000000027941 */ /* 0x000fea0003800200 */
.L_x_33522:
        /* <DEDUP_REMOVED lines=17> */
.L_x_33533:
        /* <DEDUP_REMOVED lines=13> */
.L_x_33535:
[----:B------:R-:W-:Y:S05]  /*4360*/  BSYNC.RECONVERGENT B4 ;  /* 0x0000000000047941 */ /* 0x000fea0003800200 */
.L_x_33534:
        /* <DEDUP_REMOVED lines=50> */
[----:B------:R-:W-:-:S03]  /*4690*/  IMAD.WIDE.U32 R214, R11, -0x326172a9, RZ ;  /* 0xcd9e8d570bd67825 */ /* 0x000fc600078e00ff */
[----:B------:R-:W-:Y:S01]  /*46a0*/  LOP3.LUT R5, R5, R218, R155, 0x96, !PT ;  /* 0x000000da05057212 */ /* 0x000fe200078e969b */
        /* <DEDUP_REMOVED lines=9> */
.L_x_33532:
[----:B------:R-:W-:Y:S05]  /*4740*/  BSYNC.RECONVERGENT B3 ;  /* 0x0000000000037941 */ /* 0x000fea0003800200 */
.L_x_33531:
[----:B------:R-:W-:Y:S01]  /*4750*/  I2FP.F32.U32 R5, R5 ;  /* 0x0000000500057245 */ /* 0x000fe20000201000 */
[----:B------:R-:W-:-:S04]  /*4760*/  IMAD.MOV.U32 R11, RZ, RZ, 0x2f800000 ;  /* 0x2f800000ff0b7424 */ /* 0x000fc800078e00ff */
[----:B------:R-:W-:-:S05]  /*4770*/  FFMA.FTZ R5, R5, R11, 1.1641532182693481445e-10 ;  /* 0x2f00000005057423 */ /* 0x000fca000001000b */
[----:B------:R-:W-:Y:S02]  /*4780*/  FSETP.GTU.FTZ.AND P2, PT, R5, UR8, PT ;  /* 0x0000000805007c0b */ /* 0x000fe4000bf5c000 */
[----:B------:R-:W-:-:S05]  /*4790*/  PRMT R5, R138, 0x7632, R5 ;  /* 0x000076328a057816 */ /* 0x000fca0000000005 */
[----:B------:R-:W-:-:S04]  /*47a0*/  IMAD.U32 R5, R5, 0x10000, RZ ;  /* 0x0001000005057824 */ /* 0x000fc800078e00ff */
[----:B------:R-:W-:-:S04]  /*47b0*/  FMUL.FTZ R5, R5, UR11 ;  /* 0x0000000b05057c20 */ /* 0x000fc80008410000 */
[----:B------:R-:W-:-:S05]  /*47c0*/  FMUL.FTZ R5, R5, UR10 ;  /* 0x0000000a05057c20 */ /* 0x000fca0008410000 */
[----:B------:R-:W-:Y:S02]  /*47d0*/  FSEL R11, R5, RZ, !P2 ;  /* 0x000000ff050b7208 */ /* 0x000fe40005000000 */
[----:B------:R-:W-:-:S03]  /*47e0*/  SEL R5, RZ, 0x1, P2 ;  /* 0x00000001ff057807 */ /* 0x000fc60001000000 */
[----:B------:R-:W-:-:S07]  /*47f0*/  FFMA.FTZ R153, R11, R29, R145 ;  /* 0x0000001d0b997223 */ /* 0x000fce0000010091 */
.L_x_33530:
[----:B------:R-:W-:Y:S05]  /*4800*/  BSYNC.RECONVERGENT B2 ;  /* 0x0000000000027941 */ /* 0x000fea0003800200 */
.L_x_33529:
        /* <DEDUP_REMOVED lines=17> */
.L_x_33540:
        /* <DEDUP_REMOVED lines=13> */
.L_x_33542:
[----:B------:R-:W-:Y:S05]  /*49f0*/  BSYNC.RECONVERGENT B4 ;  /* 0x0000000000047941 */ /* 0x000fea0003800200 */
.L_x_33541:
        /* <DEDUP_REMOVED lines=61> */
.L_x_33539:
[----:B------:R-:W-:Y:S05]  /*4dd0*/  BSYNC.RECONVERGENT B3 ;  /* 0x0000000000037941 */ /* 0x000fea0003800200 */
.L_x_33538:
        /* <DEDUP_REMOVED lines=10> */
.L_x_33537:
[----:B------:R-:W-:Y:S05]  /*4e80*/  BSYNC.RECONVERGENT B2 ;  /* 0x0000000000027941 */ /* 0x000fea0003800200 */
.L_x_33536:
        /* <DEDUP_REMOVED lines=16> */
.L_x_33546:
        /* <DEDUP_REMOVED lines=13> */
.L_x_33548:
[----:B------:R-:W-:Y:S05]  /*5060*/  BSYNC.RECONVERGENT B3 ;  /* 0x0000000000037941 */ /* 0x000fea0003800200 */
.L_x_33547:
[----:B------:R-:W-:Y:S01]  /*5070*/  LOP3.LUT R3, R15, R227, R13, 0x96, !PT ;  /* 0x000000e30f037212 */ /* 0x000fe200078e960d */
[----:B------:R-:W-:Y:S01]  /*5080*/  IMAD.WIDE.U32 R214, R223, -0x326172a9, RZ ;  /* 0xcd9e8d57dfd67825 */ /* 0x000fe200078e00ff */
[----:B------:R-:W-:-:S03]  /*5090*/  IADD3 R11, PT, PT, R12, -0x61c88647, RZ ;  /* 0x9e3779b90c0b7810 */ /* 0x000fc60007ffe0ff */
[----:B------:R-:W-:Y:S02]  /*50a0*/  HFMA2 R216, -RZ, RZ, 0, 0 ;  /* 0x00000000ffd87431 */ /* 0x000fe400000001ff */
        /* <DEDUP_REMOVED lines=46> */
[----:B------:R-:W-:-:S05]  /*5390*/  VIADD R3, R12, 0xf1bbcdc8 ;  /* 0xf1bbcdc80c037836 */ /* 0x000fca0000000000 */
[----:B------:R-:W-:Y:S01]  /*53a0*/  LOP3.LUT R3, R3, R226, R215, 0x96, !PT ;  /* 0x000000e203037212 */ /* 0x000fe200078e96d7 */
[----:B------:R-:W-:-:S04]  /*53b0*/  IMAD.WIDE.U32 R226, R11, -0x326172a9, RZ ;  /* 0xcd9e8d570be27825 */ /* 0x000fc800078e00ff */
[----:B------:R-:W-:Y:S01]  /*53c0*/  VIADD R11, R12, 0x8ff34781 ;  /* 0x8ff347810c0b7836 */ /* 0x000fe20000000000 */
[----:B------:R-:W-:-:S04]  /*53d0*/  MOV R14, R226 ;  /* 0x000000e2000e7202 */ /* 0x000fc80000000f00 */
[----:B------:R-:W-:Y:S01]  /*53e0*/  LOP3.LUT R218, R11, R214, R227, 0x96, !PT ;  /* 0x000000d60bda7212 */ /* 0x000fe200078e96e3 */
[----:B------:R-:W-:-:S04]  /*53f0*/  IMAD.WIDE.U32 R214, R3, -0x2daee0ad, RZ ;  /* 0xd2511f5303d67825 */ /* 0x000fc800078e00ff */
[----:B------:R-:W-:-:S05]  /*5400*/  VIADD R3, R13, 0x96a522ad ;  /* 0x96a522ad0d037836 */ /* 0x000fca0000000000 */
[----:B------:R-:W-:Y:S01]  /*5410*/  LOP3.LUT R219, R3, R236, R215, 0x96, !PT ;  /* 0x000000ec03db7212 */ /* 0x000fe200078e96d7 */
[----:B------:R-:W-:Y:S02]  /*5420*/  IMAD.MOV.U32 R3, RZ, RZ, R224 ;  /* 0x000000ffff037224 */ /* 0x000fe400078e00e0 */
[----:B------:R-:W-:-:S07]  /*5430*/  IMAD.MOV.U32 R224, RZ, RZ, R214 ;  /* 0x000000ffffe07224 */ /* 0x000fce00078e00d6 */
.L_x_33545:
[----:B------:R-:W-:Y:S05]  /*5440*/  BSYNC.RECONVERGENT B2 ;  /* 0x0000000000027941 */ /* 0x000fea0003800200 */
.L_x_33544:
        /* <DEDUP_REMOVED lines=10> */
[----:B------:R-:W-:Y:S01]  /*54f0*/  FFMA.FTZ R155, R11, R31, R147 ;  /* 0x0000001f0b9b7223 */ /* 0x000fe20000010093 */
[----:B------:R-:W-:Y:S06]  /*5500*/  BRA `(.L_x_33543) ;  /* 0x0000003400187947 */ /* 0x000fec0003800000 */
.L_x_33493:
        /* <DEDUP_REMOVED lines=21> */
.L_x_33553:
        /* <DEDUP_REMOVED lines=13> */
.L_x_33555:
[----:B------:R-:W-:Y:S05]  /*5730*/  BSYNC.RECONVERGENT B4 ;  /* 0x0000000000047941 */ /* 0x000fea0003800200 */
.L_x_33554:
[----:B------:R-:W-:Y:S01]  /*5740*/  LOP3.LUT R10, R15, R153, R13, 0x96, !PT ;  /* 0x000000990f0a7212 */ /* 0x000fe200078e960d */
[----:B------:R-:W-:-:S04]  /*5750*/  IMAD.WIDE.U32 R148, R223, -0x326172a9, RZ ;  /* 0xcd9e8d57df947825 */ /* 0x000fc800078e00ff */
[----:B------:R-:W-:Y:S02]  /*5760*/  VIADD R14, R12, 0x9e3779b9 ;  /* 0x9e3779b90c0e7836 */ /* 0x000fe40000000000 */
[----:B------:R-:W-:Y:S01]  /*5770*/  IMAD.WIDE.U32 R150, R10, -0x326172a9, RZ ;  /* 0xcd9e8d570a967825 */ /* 0x000fe200078e00ff */
[----:B------:R-:W-:-:S04]  /*5780*/  LOP3.LUT R10, R217, R149, R12, 0x96, !PT ;  /* 0x00000095d90a7212 */ /* 0x000fc800078e960c */
        /* <DEDUP_REMOVED lines=41> */
[----:B------:R-:W-:-:S04]  /*5a20*/  IADD3 R10, PT, PT, R12, -0xe443238, RZ ;  /* 0xf1bbcdc80c0a7810 */ /* 0x000fc80007ffe0ff */
        /* <DEDUP_REMOVED lines=8> */
[----:B------:R-:W-:-:S03]  /*5ab0*/  IADD3 R10, PT, PT, R13, -0x695add53, RZ ;  /* 0x96a522ad0d0a7810 */ /* 0x000fc60007ffe0ff */
[----:B------:R-:W-:Y:S01]  /*5ac0*/  IMAD.MOV.U32 R14, RZ, RZ, R150 ;  /* 0x000000ffff0e7224 */ /* 0x000fe200078e0096 */
[----:B------:R-:W-:Y:S01]  /*5ad0*/  LOP3.LUT R219, R10, R152, R149, 0x96, !PT ;  /* 0x000000980adb7212 */ /* 0x000fe200078e9695 */
[----:B------:R-:W-:Y:S01]  /*5ae0*/  IMAD.MOV.U32 R224, RZ, RZ, R148 ;  /* 0x000000ffffe07224 */ /* 0x000fe200078e0094 */
[----:B------:R-:W-:Y:S01]  /*5af0*/  MOV R10, R11 ;  /* 0x0000000b000a7202 */ /* 0x000fe20000000f00 */
[----:B------:R-:W-:-:S07]  /*5b00*/  IMAD.MOV.U32 R150, RZ, RZ, RZ ;  /* 0x000000ffff967224 */ /* 0x000fce00078e00ff */
.L_x_33552:
[----:B------:R-:W-:Y:S05]  /*5b10*/  BSYNC.RECONVERGENT B3 ;  /* 0x0000000000037941 */ /* 0x000fea0003800200 */
.L_x_33551:
        /* <DEDUP_REMOVED lines=10> */
.L_x_33550:
[----:B------:R-:W-:Y:S05]  /*5bc0*/  BSYNC.RECONVERGENT B2 ;  /* 0x0000000000027941 */ /* 0x000fea0003800200 */
.L_x_33549:
        /* <DEDUP_REMOVED lines=17> */
.L_x_33560:
        /* <DEDUP_REMOVED lines=13> */
.L_x_33562:
[----:B------:R-:W-:Y:S05]  /*5db0*/  BSYNC.RECONVERGENT B4 ;  /* 0x0000000000047941 */ /* 0x000fea0003800200 */
.L_x_33561:
        /* <DEDUP_REMOVED lines=52> */
[----:B------:R-:W-:Y:S02]  /*6100*/  VIADD R11, R12, 0x8ff34781 ;  /* 0x8ff347810c0b7836 */ /* 0x000fe40000000000 */
[----:B------:R-:W-:-:S03]  /*6110*/  IMAD.MOV.U32 R14, RZ, RZ, R152 ;  /* 0x000000ffff0e7224 */ /* 0x000fc600078e0098 */
[----:B------:R-:W-:Y:S01]  /*6120*/  LOP3.LUT R218, R11, R150, R153, 0x96, !PT ;  /* 0x000000960bda7212 */ /* 0x000fe200078e9699 */
[----:B------:R-:W-:Y:S01]  /*6130*/  IMAD.WIDE.U32 R150, R9, -0x2daee0ad, RZ ;  /* 0xd2511f5309967825 */ /* 0x000fe200078e00ff */
[----:B------:R-:W-:-:S04]  /*6140*/  IADD3 R9, PT, PT, R13, -0x695add53, RZ ;  /* 0x96a522ad0d097810 */ /* 0x000fc80007ffe0ff */
[----:B------:R-:W-:Y:S01]  /*6150*/  LOP3.LUT R219, R9, R154, R151, 0x96, !PT ;  /* 0x0000009a09db7212 */ /* 0x000fe200078e9697 */
[----:B------:R-:W-:Y:S01]  /*6160*/  IMAD.MOV.U32 R9, RZ, RZ, R224 ;  /* 0x000000ffff097224 */ /* 0x000fe200078e00e0 */
[----:B------:R-:W-:Y:S01]  /*6170*/  MOV R224, R150 ;  /* 0x0000009600e07202 */ /* 0x000fe20000000f00 */
[----:B------:R-:W-:-:S07]  /*6180*/  IMAD.MOV.U32 R151, RZ, RZ, RZ ;  /* 0x000000ffff977224 */ /* 0x000fce00078e00ff */
.L_x_33559:
[----:B------:R-:W-:Y:S05]  /*6190*/  BSYNC.RECONVERGENT B3 ;  /* 0x0000000000037941 */ /* 0x000fea0003800200 */
.L_x_33558:
        /* <DEDUP_REMOVED lines=11> */
.L_x_33557:
[----:B------:R-:W-:Y:S05]  /*6250*/  BSYNC.RECONVERGENT B2 ;  /* 0x0000000000027941 */ /* 0x000fea0003800200 */
.L_x_33556:
        /* <DEDUP_REMOVED lines=17> */
.L_x_33567:
        /* <DEDUP_REMOVED lines=13> */
.L_x_33569:
[----:B------:R-:W-:Y:S05]  /*6440*/  BSYNC.RECONVERGENT B4 ;  /* 0x0000000000047941 */ /* 0x000fea0003800200 */
.L_x_33568:
        /* <DEDUP_REMOVED lines=56> */
[----:B------:R-:W-:-:S03]  /*67d0*/  IADD3 R8, PT, PT, R13, -0x695add53, RZ ;  /* 0x96a522ad0d087810 */ /* 0x000fc60007ffe0ff */
[----:B------:R-:W-:Y:S01]  /*67e0*/  IMAD.MOV.U32 R11, RZ, RZ, RZ ;  /* 0x000000ffff0b7224 */ /* 0x000fe200078e00ff */
[----:B------:R-:W-:Y:S01]  /*67f0*/  LOP3.LUT R219, R8, R154, R151, 0x96, !PT ;  /* 0x0000009a08db7212 */ /* 0x000fe200078e9697 */
[----:B------:R-:W-:Y:S01]  /*6800*/  IMAD.MOV.U32 R8, RZ, RZ, R224 ;  /* 0x000000ffff087224 */ /* 0x000fe200078e00e0 */
[----:B------:R-:W-:-:S07]  /*6810*/  MOV R224, R150 ;  /* 0x0000009600e07202 */ /* 0x000fce0000000f00 */
.L_x_33566:
[----:B------:R-:W-:Y:S05]  /*6820*/  BSYNC.RECONVERGENT B3 ;  /* 0x0000000000037941 */ /* 0x000fea0003800200 */
.L_x_33565:
        /* <DEDUP_REMOVED lines=10> */
.L_x_33564:
[----:B------:R-:W-:Y:S05]  /*68d0*/  BSYNC.RECONVERGENT B2 ;  /* 0x0000000000027941 */ /* 0x000fea0003800200 */
.L_x_33563:
        /* <DEDUP_REMOVED lines=17> */
.L_x_33574:
        /* <DEDUP_REMOVED lines=13> */
.L_x_33576:
[----:B------:R-:W-:Y:S05]  /*6ac0*/  BSYNC.RECONVERGENT B4 ;  /* 0x0000000000047941 */ /* 0x000fea0003800200 */
.L_x_33575:
        /* <DEDUP_REMOVED lines=61> */
.L_x_33573:
[----:B------:R-:W-:Y:S05]  /*6ea0*/  BSYNC.RECONVERGENT B3 ;  /* 0x0000000000037941 */ /* 0x000fea0003800200 */
.L_x_33572:
        /* <DEDUP_REMOVED lines=11> */
.L_x_33571:
[----:B------:R-:W-:Y:S05]  /*6f60*/  BSYNC.RECONVERGENT B2 ;  /* 0x0000000000027941 */ /* 0x000fea0003800200 */
.L_x_33570:
        /* <DEDUP_REMOVED lines=17> */
.L_x_33581:
        /* <DEDUP_REMOVED lines=13> */
.L_x_33583:
[----:B------:R-:W-:Y:S05]  /*7150*/  BSYNC.RECONVERGENT B4 ;  /* 0x0000000000047941 */ /* 0x000fea0003800200 */
.L_x_33582:
        /* <DEDUP_REMOVED lines=61> */
.L_x_33580:
[----:B------:R-:W-:Y:S05]  /*7530*/  BSYNC.RECONVERGENT B3 ;  /* 0x0000000000037941 */ /* 0x000fea0003800200 */
.L_x_33579:
        /* <DEDUP_REMOVED lines=10> */
.L_x_33578:
[----:B------:R-:W-:Y:S05]  /*75e0*/  BSYNC.RECONVERGENT B2 ;  /* 0x0000000000027941 */ /* 0x000fea0003800200 */
.L_x_33577:
        /* <DEDUP_REMOVED lines=17> */
.L_x_33588:
        /* <DEDUP_REMOVED lines=13> */
.L_x_33590:
[----:B------:R-:W-:Y:S05]  /*77d0*/  BSYNC.RECONVERGENT B4 ;  /* 0x0000000000047941 */ /* 0x000fea0003800200 */
.L_x_33589:
        /* <DEDUP_REMOVED lines=45> */
[----:B------:R-:W-:Y:S01]  /*7ab0*/  LOP3.LUT R5, R5, R154, R215, 0x96, !PT ;  /* 0x0000009a05057212 */ /* 0x000fe200078e96d7 */
[----:B------:R-:W-:-:S04]  /*7ac0*/  VIADD R11, R13, 0xdb3d7428 ;  /* 0xdb3d74280d0b7836 */ /* 0x000fc80000000000 */
[----:B------:R-:W-:Y:S01]  /*7ad0*/  IMAD.WIDE.U32 R154, R5, -0x326172a9, RZ ;  /* 0xcd9e8d57059a7825 */ /* 0x000fe200078e00ff */
[----:B------:R-:W-:Y:S02]  /*7ae0*/  LOP3.LUT R11, R11, R214, R227, 0x96, !PT ;  /* 0x000000d60b0b7212 */ /* 0x000fe400078e96e3 */
[----:B------:R-:W-:-:S03]  /*7af0*/  IADD3 R5, PT, PT, R12, -0xe443238, RZ ;  /* 0xf1bbcdc80c057810 */ /* 0x000fc60007ffe0ff */
[----:B------:R-:W-:Y:S01]  /*7b00*/  IMAD.WIDE.U32 R214, R11, -0x326172a9, RZ ;  /* 0xcd9e8d570bd67825 */ /* 0x000fe200078e00ff */
[----:B------:R-:W-:-:S03]  /*7b10*/  LOP3.LUT R5, R5, R218, R155, 0x96, !PT ;  /* 0x000000da05057212 */ /* 0x000fc600078e969b */
        /* <DEDUP_REMOVED lines=9> */
.L_x_33587:
[----:B------:R-:W-:Y:S05]  /*7bb0*/  BSYNC.RECONVERGENT B3 ;  /* 0x0000000000037941 */ /* 0x000fea0003800200 */
.L_x_33586:
        /* <DEDUP_REMOVED lines=11> */
.L_x_33585:
[----:B------:R-:W-:Y:S05]  /*7c70*/  BSYNC.RECONVERGENT B2 ;  /* 0x0000000000027941 */ /* 0x000fea0003800200 */
.L_x_33584:
        /* <DEDUP_REMOVED lines=17> */
.L_x_33595:
        /* <DEDUP_REMOVED lines=13> */
.L_x_33597:
[----:B------:R-:W-:Y:S05]  /*7e60*/  BSYNC.RECONVERGENT B4 ;  /* 0x0000000000047941 */ /* 0x000fea0003800200 */
.L_x_33596:
        /* <DEDUP_REMOVED lines=61> */
.L_x_33594:
[----:B------:R-:W-:Y:S05]  /*8240*/  BSYNC.RECONVERGENT B3 ;  /* 0x0000000000037941 */ /* 0x000fea0003800200 */
.L_x_33593:
        /* <DEDUP_REMOVED lines=10> */
.L_x_33592:
[----:B------:R-:W-:Y:S05]  /*82f0*/  BSYNC.RECONVERGENT B2 ;  /* 0x0000000000027941 */ /* 0x000fea0003800200 */
.L_x_33591:
        /* <DEDUP_REMOVED lines=16> */
.L_x_33600:
        /* <DEDUP_REMOVED lines=13> */
.L_x_33602:
[----:B------:R-:W-:Y:S05]  /*84d0*/  BSYNC.RECONVERGENT B3 ;  /* 0x0000000000037941 */ /* 0x000fea0003800200 */
.L_x_33601:
[----:B------:R-:W-:Y:S01]  /*84e0*/  LOP3.LUT R3, R15, R227, R13, 0x96, !PT ;  /* 0x000000e30f037212 */ /* 0x000fe200078e960d */
[----:B------:R-:W-:-:S04]  /*84f0*/  IMAD.WIDE.U32 R214, R223, -0x326172a9, RZ ;  /* 0xcd9e8d57dfd67825 */ /* 0x000fc800078e00ff */
[----:B------:R-:W-:Y:S02]  /*8500*/  VIADD R11, R12, 0x9e3779b9 ;  /* 0x9e3779b90c0b7836 */ /* 0x000fe40000000000 */
[----:B------:R-:W-:Y:S01]  /*8510*/  IMAD.WIDE.U32 R218, R3, -0x326172a9, RZ ;  /* 0xcd9e8d5703da7825 */ /* 0x000fe200078e00ff */
[----:B------:R-:W-:-:S03]  /*8520*/  LOP3.LUT R3, R217, R215, R12, 0x96, !PT ;  /* 0x000000d7d9037212 */ /* 0x000fc600078e960c */
[----:B------:R-:W-:Y:S01]  /*8530*/  IMAD.MOV.U32 R216, RZ, RZ, RZ ;  /* 0x000000ffffd87224 */ /* 0x000fe200078e00ff */
        /* <DEDUP_REMOVED lines=43> */
[----:B------:R-:W-:Y:S02]  /*87f0*/  IADD3 R3, PT, PT, R12, -0xe443238, RZ ;  /* 0xf1bbcdc80c037810 */ /* 0x000fe40007ffe0ff */
[----:B------:R-:W-:Y:S02]  /*8800*/  LOP3.LUT R11, R11, R218, R237, 0x96, !PT ;  /* 0x000000da0b0b7212 */ /* 0x000fe400078e96ed */
[----:B------:R-:W-:-:S03]  /*8810*/  LOP3.LUT R3, R3, R226, R215, 0x96, !PT ;  /* 0x000000e203037212 */ /* 0x000fc600078e96d7 */
        /* <DEDUP_REMOVED lines=8> */
[----:B------:R-:W-:-:S07]  /*88a0*/  MOV R224, R214 ;  /* 0x000000d600e07202 */ /* 0x000fce0000000f00 */
.L_x_33599:
[----:B------:R-:W-:Y:S05]  /*88b0*/  BSYNC.RECONVERGENT B2 ;  /* 0x0000000000027941 */ /* 0x000fea0003800200 */
.L_x_33598:
        /* <DEDUP_REMOVED lines=11> */
.L_x_33543:
[----:B------:R-:W-:Y:S05]  /*8970*/  BSYNC.RECONVERGENT B1 ;  /* 0x0000000000017941 */ /* 0x000fea0003800200 */
.L_x_33492:
        /* <DEDUP_REMOVED lines=27> */
.L_x_33604:
[----:B------:R-:W-:Y:S05]  /*8b30*/  BSYNC.RECONVERGENT B1 ;  /* 0x0000000000017941 */ /* 0x000fea0003800200 */
.L_x_33603:
[----:B------:R-:W-:Y:S01]  /*8b40*/  IADD3 R213, PT, PT, R213, 0x20, RZ ;  /* 0x00000020d5d57810 */ /* 0x000fe20007ffe0ff */
[----:B------:R-:W-:-:S07]  /*8b50*/  VIADD R212, R212, 0x20 ;  /* 0x00000020d4d47836 */ /* 0x000fce0000000000 */
.L_x_33489:
[----:B------:R-:W-:Y:S05]  /*8b60*/  BSYNC.RECONVERGENT B0 ;  /* 0x0000000000007941 */ /* 0x000fea0003800200 */
.L_x_33488:
        /* <DEDUP_REMOVED lines=9> */
[----:B-1---5:R1:W5:Y:S07]  /*8c00*/  @P0 LDG.E.128 R136, desc[UR6][R156.64] ;  /* 0x000000069c880981 */ /* 0x02236e000c1e1d00 */
[----:B-1----:R-:W1:Y:S02]  /*8c10*/  @P1 LDC.64 R156, c[0x0][0x3a0] ;  /* 0x0000e800ff9c1b82 */ /* 0x002e640000000a00 */
[----:B-1----:R-:W-:-:S05]  /*8c20*/  @P1 IMAD.WIDE.U32 R156, R213, 0x20, R156 ;  /* 0x00000020d59c1825 */ /* 0x002fca00078e009c */
[----:B------:R1:W5:Y:S04]  /*8c30*/  @P1 LDG.E.128 R140, desc[UR6][R156.64] ;  /* 0x000000069c8c1981 */ /* 0x000368000c1e1d00 */
[----:B------:R1:W5:Y:S01]  /*8c40*/  @P1 LDG.E.128 R144, desc[UR6][R156.64+0x10] ;  /* 0x000010069c901981 */ /* 0x000362000c1e1d00 */
[----:B------:R-:W-:Y:S04]  /*8c50*/  BSSY.RECONVERGENT B0, `(.L_x_33607) ;  /* 0x0000690000007945 */ /* 0x000fe80003800200 */
[----:B------:R-:W-:Y:S05]  /*8c60*/  @!P1 BRA `(.L_x_33608) ;  /* 0x0000003400209947 */ /* 0x000fea0003800000 */
[----:B------:R-:W-:Y:S01]  /*8c70*/  ISETP.GT.AND P1, PT, R0, RZ, PT ;  /* 0x000000ff0000720c */ /* 0x000fe20003f24270 */
[----:B------:R-:W-:Y:S01]  /*8c80*/  BSSY.RECONVERGENT B2, `(.L_x_33609) ;  /* 0x000006b000027945 */ /* 0x000fe20003800200 */
[----:B------:R-:W-:Y:S01]  /*8c90*/  IMAD.MOV.U32 R224, RZ, RZ, R11 ;  /* 0x000000ffffe07224 */ /* 0x000fe200078e000b */
[----:B------:R-:W-:Y:S01]  /*8ca0*/  MOV R158, R216 ;  /* 0x000000d8009e7202 */ /* 0x000fe20000000f00 */
[----:B-1---5:R-:W-:-:S09]  /*8cb0*/  IMAD.MOV.U32 R156, RZ, RZ, R140 ;  /* 0x000000ffff9c7224 */ /* 0x022fd200078e008c */
        /* <DEDUP_REMOVED lines=17> */
.L_x_33613:
        /* <DEDUP_REMOVED lines=13> */
.L_x_33615:
[----:B------:R-:W-:Y:S05]  /*8ea0*/  BSYNC.RECONVERGENT B4 ;  /* 0x0000000000047941 */ /* 0x000fea0003800200 */
.L_x_33614:
        /* <DEDUP_REMOVED lines=61> */
.L_x_33612:
[----:B------:R-:W-:Y:S05]  /*9280*/  BSYNC.RECONVERGENT B3 ;  /* 0x0000000000037941 */ /* 0x000fea0003800200 */
.L_x_33611:
        /* <DEDUP_REMOVED lines=10> */
.L_x_33610:
[----:B------:R-:W-:Y:S05]  /*9330*/  BSYNC.RECONVERGENT B2 ;  /* 0x0000000000027941 */ /* 0x000fea0003800200 */
.L_x_33609:
        /* <DEDUP_REMOVED lines=17> */
.L_x_33620:
        /* <DEDUP_REMOVED lines=13> */
.L_x_33622:
[----:B------:R-:W-:Y:S05]  /*9520*/  BSYNC.RECONVERGENT B4 ;  /* 0x0000000000047941 */ /* 0x000fea0003800200 */
.L_x_33621:
        /* <DEDUP_REMOVED lines=61> */
.L_x_33619:
[----:B------:R-:W-:Y:S05]  /*9900*/  BSYNC.RECONVERGENT B3 ;  /* 0x0000000000037941 */ /* 0x000fea0003800200 */
.L_x_33618:
        /* <DEDUP_REMOVED lines=11> */
.L_x_33617:
[----:B------:R-:W-:Y:S05]  /*99c0*/  BSYNC.RECONVERGENT B2 ;  /* 0x0000000000027941 */ /* 0x000fea0003800200 */
.L_x_33616:
        /* <DEDUP_REMOVED lines=17> */
.L_x_33627:
        /* <DEDUP_REMOVED lines=13> */
.L_x_33629:
[----:B------:R-:W-:Y:S05]  /*9bb0*/  BSYNC.RECONVERGENT B4 ;  /* 0x0000000000047941 */ /* 0x000fea0003800200 */
.L_x_33628:
        /* <DEDUP_REMOVED lines=61> */
.L_x_33626:
[----:B------:R-:W-:Y:S05]  /*9f90*/  BSYNC.RECONVERGENT B3 ;  /* 0x0000000000037941 */ /* 0x000fea0003800200 */
.L_x_33625:
        /* <DEDUP_REMOVED lines=10> */
.L_x_33624:
[----:B------:R-:W-:Y:S05]  /*a040*/  BSYNC.RECONVERGENT B2 ;  /* 0x0000000000027941 */ /* 0x000fea0003800200 */
.L_x_33623:
        /* <DEDUP_REMOVED lines=17> */
.L_x_33634:
        /* <DEDUP_REMOVED lines=13> */
.L_x_33636:
[----:B------:R-:W-:Y:S05]  /*a230*/  BSYNC.RECONVERGENT B4 ;  /* 0x0000000000047941 */ /* 0x000fea0003800200 */
.L_x_33635:
        /* <DEDUP_REMOVED lines=61> */
.L_x_33633:
[----:B------:R-:W-:Y:S05]  /*a610*/  BSYNC.RECONVERGENT B3 ;  /* 0x0000000000037941 */ /* 0x000fea0003800200 */
.L_x_33632:
        /* <DEDUP_REMOVED lines=11> */
.L_x_33631:
[----:B------:R-:W-:Y:S05]  /*a6d0*/  BSYNC.RECONVERGENT B2 ;  /* 0x0000000000027941 */ /* 0x000fea0003800200 */
.L_x_33630:
        /* <DEDUP_REMOVED lines=17> */
.L_x_33641:
        /* <DEDUP_REMOVED lines=13> */
.L_x_33643:
[----:B------:R-:W-:Y:S05]  /*a8c0*/  BSYNC.RECONVERGENT B4 ;  /* 0x0000000000047941 */ /* 0x000fea0003800200 */
.L_x_33642:
        /* <DEDUP_REMOVED lines=61> */
.L_x_33640:
[----:B------:R-:W-:Y:S05]  /*aca0*/  BSYNC.RECONVERGENT B3 ;  /* 0x0000000000037941 */ /* 0x000fea0003800200 */
.L_x_33639:
        /* <DEDUP_REMOVED lines=10> */
.L_x_33638:
[----:B------:R-:W-:Y:S05]  /*ad50*/  BSYNC.RECONVERGENT B2 ;  /* 0x0000000000027941 */ /* 0x000fea0003800200 */
.L_x_33637:
        /* <DEDUP_REMOVED lines=17> */
.L_x_33648:
        /* <DEDUP_REMOVED lines=13> */
.L_x_33650:
[----:B------:R-:W-:Y:S05]  /*af40*/  BSYNC.RECONVERGENT B4 ;  /* 0x0000000000047941 */ /* 0x000fea0003800200 */
.L_x_33649:
[----:B------:R-:W-:Y:S01]  /*af50*/  LOP3.LUT R5, R15, R219, R13, 0x96, !PT ;  /* 0x000000db0f057212 */ /* 0x000fe200078e960d */
[----:B------:R-:W-:Y:S01]  /*af60*/  IMAD.WIDE.U32 R162, R223, -0x326172a9, RZ ;  /* 0xcd9e8d57dfa27825 */ /* 0x000fe200078e00ff */
[----:B------:R-:W-:-:S03]  /*af70*/  IADD3 R11, PT, PT, R12, -0x61c88647, RZ ;  /* 0x9e3779b90c0b7810 */ /* 0x000fc60007ffe0ff */
[----:B0-----:R-:W-:Y:S01]  /*af80*/  IMAD.WIDE.U32 R214, R5, -0x326172a9, RZ ;  /* 0xcd9e8d5705d67825 */ /* 0x001fe200078e00ff */
        /* <DEDUP_REMOVED lines=57> */
.L_x_33647:
[----:B------:R-:W-:Y:S05]  /*b320*/  BSYNC.RECONVERGENT B3 ;  /* 0x0000000000037941 */ /* 0x000fea0003800200 */
.L_x_33646:
        /* <DEDUP_REMOVED lines=11> */
.L_x_33645:
[----:B------:R-:W-:Y:S05]  /*b3e0*/  BSYNC.RECONVERGENT B2 ;  /* 0x0000000000027941 */ /* 0x000fea0003800200 */
.L_x_33644:
        /* <DEDUP_REMOVED lines=17> */
.L_x_33655:
        /* <DEDUP_REMOVED lines=13> */
.L_x_33657:
[----:B------:R-:W-:Y:S05]  /*b5d0*/  BSYNC.RECONVERGENT B4 ;  /* 0x0000000000047941 */ /* 0x000fea0003800200 */
.L_x_33656:
        /* <DEDUP_REMOVED lines=61> */
.L_x_33654:
[----:B------:R-:W-:Y:S05]  /*b9b0*/  BSYNC.RECONVERGENT B3 ;  /* 0x0000000000037941 */ /* 0x000fea0003800200 */
.L_x_33653:
        /* <DEDUP_REMOVED lines=10> */
.L_x_33652:
[----:B------:R-:W-:Y:S05]  /*ba60*/  BSYNC.RECONVERGENT B2 ;  /* 0x0000000000027941 */ /* 0x000fea0003800200 */
.L_x_33651:
        /* <DEDUP_REMOVED lines=16> */
.L_x_33661:
        /* <DEDUP_REMOVED lines=13> */
.L_x_33663:
[----:B------:R-:W-:Y:S05]  /*bc40*/  BSYNC.RECONVERGENT B3 ;  /* 0x0000000000037941 */ /* 0x000fea0003800200 */
.L_x_33662:
[----:B------:R-:W-:Y:S01]  /*bc50*/  LOP3.LUT R3, R15, R227, R13, 0x96, !PT ;  /* 0x000000e30f037212 */ /* 0x000fe200078e960d */
[----:B0-----:R-:W-:Y:S01]  /*bc60*/  IMAD.WIDE.U32 R214, R223, -0x326172a9, RZ ;  /* 0xcd9e8d57dfd67825 */ /* 0x001fe200078e00ff */
        /* <DEDUP_REMOVED lines=59> */
.L_x_33660:
[----:B------:R-:W-:Y:S05]  /*c020*/  BSYNC.RECONVERGENT B2 ;  /* 0x0000000000027941 */ /* 0x000fea0003800200 */
.L_x_33659:
        /* <DEDUP_REMOVED lines=12> */
.L_x_33608:
[----:B------:R-:W-:Y:S01]  /*c0f0*/  BSSY.RECONVERGENT B2, `(.L_x_33664) ;  /* 0x000006b000027945 */ /* 0x000fe20003800200 */
[----:B------:R-:W-:Y:S01]  /*c100*/  MOV R224, R11 ;  /* 0x0000000b00e07202 */ /* 0x000fe20000000f00 */
[----:B------:R-:W-:Y:S02]  /*c110*/  IMAD.MOV.U32 R158, RZ, RZ, R216 ;  /* 0x000000ffff9e7224 */ /* 0x000fe400078e00d8 */
[----:B-1----:R-:W-:Y:S01]  /*c120*/  IMAD.MOV.U32 R156, RZ, RZ, RZ ;  /* 0x000000ffff9c7224 */ /* 0x002fe200078e00ff */
        /* <DEDUP_REMOVED lines=17> */
.L_x_33668:
        /* <DEDUP_REMOVED lines=13> */
.L_x_33670:
[----:B------:R-:W-:Y:S05]  /*c310*/  BSYNC.RECONVERGENT B4 ;  /* 0x0000000000047941 */ /* 0x000fea0003800200 */
.L_x_33669:
        /* <DEDUP_REMOVED lines=61> */
.L_x_33667:
[----:B------:R-:W-:Y:S05]  /*c6f0*/  BSYNC.RECONVERGENT B3 ;  /* 0x0000000000037941 */ /* 0x000fea0003800200 */
.L_x_33666:
        /* <DEDUP_REMOVED lines=10> */
.L_x_33665:
[----:B------:R-:W-:Y:S05]  /*c7a0*/  BSYNC.RECONVERGENT B2 ;  /* 0x0000000000027941 */ /* 0x000fea0003800200 */
.L_x_33664:
        /* <DEDUP_REMOVED lines=17> */
.L_x_33675:
        /* <DEDUP_REMOVED lines=13> */
.L_x_33677:
[----:B------:R-:W-:Y:S05]  /*c990*/  BSYNC.RECONVERGENT B4 ;  /* 0x0000000000047941 */ /* 0x000fea0003800200 */
.L_x_33676:
        /* <DEDUP_REMOVED lines=61> */
.L_x_33674:
[----:B------:R-:W-:Y:S05]  /*cd70*/  BSYNC.RECONVERGENT B3 ;  /* 0x0000000000037941 */ /* 0x000fea0003800200 */
.L_x_33673:
        /* <DEDUP_REMOVED lines=11> */
.L_x_33672:
[----:B------:R-:W-:Y:S05]  /*ce30*/  BSYNC.RECONVERGENT B2 ;  /* 0x0000000000027941 */ /* 0x000fea0003800200 */
.L_x_33671:
        /* <DEDUP_REMOVED lines=17> */
.L_x_33682:
        /* <DEDUP_REMOVED lines=13> */
.L_x_33684:
[----:B------:R-:W-:Y:S05]  /*d020*/  BSYNC.RECONVERGENT B4 ;  /* 0x0000000000047941 */ /* 0x000fea0003800200 */
.L_x_33683:
        /* <DEDUP_REMOVED lines=61> */
.L_x_33681:
[----:B------:R-:W-:Y:S05]  /*d400*/  BSYNC.RECONVERGENT B3 ;  /* 0x0000000000037941 */ /* 0x000fea0003800200 */
.L_x_33680:
        /* <DEDUP_REMOVED lines=10> */
.L_x_33679:
[----:B------:R-:W-:Y:S05]  /*d4b0*/  BSYNC.RECONVERGENT B2 ;  /* 0x0000000000027941 */ /* 0x000fea0003800200 */
.L_x_33678:
        /* <DEDUP_REMOVED lines=17> */
.L_x_33689:
        /* <DEDUP_REMOVED lines=13> */
.L_x_33691:
[----:B------:R-:W-:Y:S05]  /*d6a0*/  BSYNC.RECONVERGENT B4 ;  /* 0x0000000000047941 */ /* 0x000fea0003800200 */
.L_x_33690:
        /* <DEDUP_REMOVED lines=61> */
.L_x_33688:
[----:B------:R-:W-:Y:S05]  /*da80*/  BSYNC.RECONVERGENT B3 ;  /* 0x0000000000037941 */ /* 0x000fea0003800200 */
.L_x_33687:
        /* <DEDUP_REMOVED lines=11> */
.L_x_33686:
[----:B------:R-:W-:Y:S05]  /*db40*/  BSYNC.RECONVERGENT B2 ;  /* 0x0000000000027941 */ /* 0x000fea0003800200 */
.L_x_33685:
        /* <DEDUP_REMOVED lines=17> */
.L_x_33696:
        /* <DEDUP_REMOVED lines=13> */
.L_x_33698:
[----:B------:R-:W-:Y:S05]  /*dd30*/  BSYNC.RECONVERGENT B4 ;  /* 0x0000000000047941 */ /* 0x000fea0003800200 */
.L_x_33697:
        /* <DEDUP_REMOVED lines=61> */
.L_x_33695:
[----:B------:R-:W-:Y:S05]  /*e110*/  BSYNC.RECONVERGENT B3 ;  /* 0x0000000000037941 */ /* 0x000fea0003800200 */
.L_x_33694:
        /* <DEDUP_REMOVED lines=10> */
.L_x_33693:
[----:B------:R-:W-:Y:S05]  /*e1c0*/  BSYNC.RECONVERGENT B2 ;  /* 0x0000000000027941 */ /* 0x000fea0003800200 */
.L_x_33692:
        /* <DEDUP_REMOVED lines=17> */
.L_x_33703:
        /* <DEDUP_REMOVED lines=13> */
.L_x_33705:
[----:B------:R-:W-:Y:S05]  /*e3b0*/  BSYNC.RECONVERGENT B4 ;  /* 0x0000000000047941 */ /* 0x000fea0003800200 */
.L_x_33704:
[----:B------:R-:W-:Y:S01]  /*e3c0*/  LOP3.LUT R5, R15, R219, R13, 0x96, !PT ;  /* 0x000000db0f057212 */ /* 0x000fe200078e960d */
[----:B------:R-:W-:-:S04]  /*e3d0*/  IMAD.WIDE.U32 R162, R223, -0x326172a9, RZ ;  /* 0xcd9e8d57dfa27825 */ /* 0x000fc800078e00ff */
[----:B------:R-:W-:Y:S02]  /*e3e0*/  VIADD R11, R12, 0x9e3779b9 ;  /* 0x9e3779b90c0b7836 */ /* 0x000fe40000000000 */
[----:B0-----:R-:W-:Y:S01]  /*e3f0*/  IMAD.WIDE.U32 R214, R5, -0x326172a9, RZ ;  /* 0xcd9e8d5705d67825 */ /* 0x001fe200078e00ff */
        /* <DEDUP_REMOVED lines=57> */
.L_x_33702:
[----:B------:R-:W-:Y:S05]  /*e790*/  BSYNC.RECONVERGENT B3 ;  /* 0x0000000000037941 */ /* 0x000fea0003800200 */
.L_x_33701:
        /* <DEDUP_REMOVED lines=11> */
.L_x_33700:
[----:B------:R-:W-:Y:S05]  /*e850*/  BSYNC.RECONVERGENT B2 ;  /* 0x0000000000027941 */ /* 0x000fea0003800200 */
.L_x_33699:
        /* <DEDUP_REMOVED lines=17> */
.L_x_33710:
        /* <DEDUP_REMOVED lines=13> */
.L_x_33712:
[----:B------:R-:W-:Y:S05]  /*ea40*/  BSYNC.RECONVERGENT B4 ;  /* 0x0000000000047941 */ /* 0x000fea0003800200 */
.L_x_33711:
        /* <DEDUP_REMOVED lines=61> */
.L_x_33709:
[----:B------:R-:W-:Y:S05]  /*ee20*/  BSYNC.RECONVERGENT B3 ;  /* 0x0000000000037941 */ /* 0x000fea0003800200 */
.L_x_33708:
        /* <DEDUP_REMOVED lines=10> */
.L_x_33707:
[----:B------:R-:W-:Y:S05]  /*eed0*/  BSYNC.RECONVERGENT B2 ;  /* 0x0000000000027941 */ /* 0x000fea0003800200 */
.L_x_33706:
        /* <DEDUP_REMOVED lines=16> */
.L_x_33715:
        /* <DEDUP_REMOVED lines=13> */
.L_x_33717:
[----:B------:R-:W-:Y:S05]  /*f0b0*/  BSYNC.RECONVERGENT B3 ;  /* 0x0000000000037941 */ /* 0x000fea0003800200 */
.L_x_33716:
[----:B------:R-:W-:Y:S01]  /*f0c0*/  LOP3.LUT R3, R15, R227, R13, 0x96, !PT ;  /* 0x000000e30f037212 */ /* 0x000fe200078e960d */
[----:B0-----:R-:W-:-:S04]  /*f0d0*/  IMAD.WIDE.U32 R214, R223, -0x326172a9, RZ ;  /* 0xcd9e8d57dfd67825 */ /* 0x001fc800078e00ff */
        /* <DEDUP_REMOVED lines=59> */
.L_x_33714:
[----:B------:R-:W-:Y:S05]  /*f490*/  BSYNC.RECONVERGENT B2 ;  /* 0x0000000000027941 */ /* 0x000fea0003800200 */
.L_x_33713:
        /* <DEDUP_REMOVED lines=11> */
.L_x_33658:
[----:B------:R-:W-:Y:S05]  /*f550*/  BSYNC.RECONVERGENT B0 ;  /* 0x0000000000007941 */ /* 0x000fea0003800200 */
.L_x_33607:
        /* <DEDUP_REMOVED lines=27> */
.L_x_33719:
[----:B------:R-:W-:Y:S05]  /*f710*/  BSYNC.RECONVERGENT B0 ;  /* 0x0000000000007941 */ /* 0x000fea0003800200 */
.L_x_33718:
[----:B------:R-:W-:Y:S01]  /*f720*/  IADD3 R213, PT, PT, R213, 0x20, RZ ;  /* 0x00000020d5d57810 */ /* 0x000fe20007ffe0ff */
[----:B------:R-:W-:-:S07]  /*f730*/  VIADD R212, R212, 0x20 ;  /* 0x00000020d4d47836 */ /* 0x000fce0000000000 */
.L_x_33606:
[----:B------:R-:W-:Y:S05]  /*f740*/  BSYNC.RECONVERGENT B1 ;  /* 0x0000000000017941 */ /* 0x000fea0003800200 */
.L_x_33605:
        /* <DEDUP_REMOVED lines=38> */
.L_x_33728:
        /* <DEDUP_REMOVED lines=13> */
.L_x_33730:
[----:B------:R-:W-:Y:S05]  /*fa80*/  BSYNC.RECONVERGENT B4 ;  /* 0x0000000000047941 */ /* 0x000fea0003800200 */
.L_x_33729:
        /* <DEDUP_REMOVED lines=55> */
[----:B------:R-:W-:-:S03]  /*fe00*/  IADD3 R10, PT, PT, R13, -0x695add53, RZ ;  /* 0x96a522ad0d0a7810 */ /* 0x000fc60007ffe0ff */
[----:B------:R-:W-:Y:S02]  /*fe10*/  IMAD.MOV.U32 R14, RZ, RZ, R166 ;  /* 0x000000ffff0e7224 */ /* 0x000fe400078e00a6 */
[----:B------:R-:W-:Y:S01]  /*fe20*/  HFMA2 R166, -RZ, RZ, 0, 0 ;  /* 0x00000000ffa67431 */ /* 0x000fe200000001ff */
[----:B------:R-:W-:Y:S01]  /*fe30*/  LOP3.LUT R219, R10, R168, R165, 0x96, !PT ;  /* 0x000000a80adb7212 */ /* 0x000fe200078e96a5 */
[----:B------:R-:W-:Y:S01]  /*fe40*/  IMAD.MOV.U32 R10, RZ, RZ, R11 ;  /* 0x000000ffff0a7224 */ /* 0x000fe200078e000b */
[----:B------:R-:W-:-:S07]  /*fe50*/  MOV R224, R164 ;  /* 0x000000a400e07202 */ /* 0x000fce0000000f00 */
.L_x_33727:
[----:B------:R-:W-:Y:S05]  /*fe60*/  BSYNC.RECONVERGENT B3 ;  /* 0x0000000000037941 */ /* 0x000fea0003800200 */
.L_x_33726:
[----:B------:R-:W-:Y:S01]  /*fe70*/  I2FP.F32.U32 R10, R10 ;  /* 0x0000000a000a7245 */ /* 0x000fe20000201000 */
[----:B------:R-:W-:-:S04]  /*fe80*/  IMAD.MOV.U32 R11, RZ, RZ, 0x2f800000 ;  /* 0x2f800000ff0b7424 */ /* 0x000fc800078e00ff */
[----:B------:R-:W-:-:S05]  /*fe90*/  FFMA.FTZ R10, R10, R11, 1.1641532182693481445e-10 ;  /* 0x2f0000000a0a7423 */ /* 0x000fca000001000b */
[----:B------:R-:W-:Y:S02]  /*fea0*/  FSETP.GTU.FTZ.AND P2, PT, R10, UR8, PT ;  /* 0x000000080a007c0b */ /* 0x000fe4000bf5c000 */
[----:B------:R-:W-:-:S05]  /*feb0*/  SHF.L.U32 R10, R136, 0x10, RZ ;  /* 0x00000010880a7819 */ /* 0x000fca00000006ff */
[----:B------:R-:W-:-:S04]  /*fec0*/  FMUL.FTZ R10, R10, UR11 ;  /* 0x0000000b0a0a7c20 */ /* 0x000fc80008410000 */
[----:B------:R-:W-:-:S05]  /*fed0*/  FMUL.FTZ R10, R10, UR10 ;  /* 0x0000000a0a0a7c20 */ /* 0x000fca0008410000 */
[----:B------:R-:W-:Y:S02]  /*fee0*/  FSEL R11, R10, RZ, !P2 ;  /* 0x000000ff0a0b7208 */ /* 0x000fe40005000000 */
[----:B------:R-:W-:-:S03]  /*fef0*/  SEL R10, RZ, 0x1, P2 ;  /* 0x00000001ff0a7807 */ /* 0x000fc60001000000 */
[----:B------:R-:W-:-:S07]  /*ff00*/  FFMA.FTZ R164, R11, R56, R140 ;  /* 0x000000380ba47223 */ /* 0x000fce000001008c */
.L_x_33725:
[----:B------:R-:W-:Y:S05]  /*ff10*/  BSYNC.RECONVERGENT B2 ;  /* 0x0000000000027941 */ /* 0x000fea0003800200 */
.L_x_33724:
        /* <DEDUP_REMOVED lines=17> */
.L_x_33735:
        /* <DEDUP_REMOVED lines=13> */
.L_x_33737:
[----:B------:R-:W-:Y:S05]  /*10100*/  BSYNC.RECONVERGENT B4 ;  /* 0x0000000000047941 */ /* 0x000fea0003800200 */
.L_x_33736:
        /* <DEDUP_REMOVED lines=15> */
[----:B------:R-:W-:Y:S01]  /*10200*/  IMAD.WIDE.U32 R168, R11, -0x326172a9, RZ ;  /* 0xcd9e8d570ba87825 */ /* 0x000fe200078e00ff */
[----:B------:R-:W-:-:S04]  /*10210*/  IADD3 R11, PT, PT, R12, -0x255992d5, RZ ;  /* 0xdaa66d2b0c0b7810 */ /* 0x000fc80007ffe0ff */
        /* <DEDUP_REMOVED lines=35> */
[----:B------:R-:W-:-:S04]  /*10450*/  IADD3 R11, PT, PT, R12, -0x700cb87f, RZ ;  /* 0x8ff347810c0b7810 */ /* 0x000fc80007ffe0ff */
[----:B------:R-:W-:Y:S01]  /*10460*/  LOP3.LUT R218, R11, R166, R169, 0x96, !PT ;  /* 0x000000a60bda7212 */ /* 0x000fe200078e96a9 */
[----:B------:R-:W-:Y:S01]  /*10470*/  IMAD.WIDE.U32 R166, R9, -0x2daee0ad, RZ ;  /* 0xd2511f5309a67825 */ /* 0x000fe200078e00ff */
[----:B------:R-:W-:-:S03]  /*10480*/  MOV R14, R168 ;  /* 0x000000a8000e7202 */ /* 0x000fc60000000f00 */
[----:B------:R-:W-:-:S05]  /*10490*/  VIADD R9, R13, 0x96a522ad ;  /* 0x96a522ad0d097836 */ /* 0x000fca0000000000 */
[----:B------:R-:W-:Y:S01]  /*104a0*/  LOP3.LUT R219, R9, R170, R167, 0x96, !PT ;  /* 0x000000aa09db7212 */ /* 0x000fe200078e96a7 */
[----:B------:R-:W-:Y:S01]  /*104b0*/  IMAD.MOV.U32 R9, RZ, RZ, R224 ;  /* 0x000000ffff097224 */ /* 0x000fe200078e00e0 */
[----:B------:R-:W-:Y:S01]  /*104c0*/  MOV R224, R166 ;  /* 0x000000a600e07202 */ /* 0x000fe20000000f00 */
[----:B------:R-:W-:-:S07]  /*104d0*/  IMAD.MOV.U32 R167, RZ, RZ, RZ ;  /* 0x000000ffffa77224 */ /* 0x000fce00078e00ff */
.L_x_33734:
[----:B------:R-:W-:Y:S05]  /*104e0*/  BSYNC.RECONVERGENT B3 ;  /* 0x0000000000037941 */ /* 0x000fea0003800200 */
.L_x_33733:
[----:B------:R-:W-:Y:S01]  /*104f0*/  I2FP.F32.U32 R9, R9 ;  /* 0x0000000900097245 */ /* 0x000fe20000201000 */
[----:B------:R-:W-:-:S05]  /*10500*/  HFMA2 R11, -RZ, RZ, 0.1171875, 0 ;  /* 0x2f800000ff0b7431 */ /* 0x000fca00000001ff */
        /* <DEDUP_REMOVED lines=9> */
.L_x_33732:
[----:B------:R-:W-:Y:S05]  /*105a0*/  BSYNC.RECONVERGENT B2 ;  /* 0x0000000000027941 */ /* 0x000fea0003800200 */
.L_x_33731:
        /* <DEDUP_REMOVED lines=17> */
.L_x_33742:
        /* <DEDUP_REMOVED lines=13> */
.L_x_33744:
[----:B------:R-:W-:Y:S05]  /*10790*/  BSYNC.RECONVERGENT B4 ;  /* 0x0000000000047941 */ /* 0x000fea0003800200 */
.L_x_33743:
[----:B------:R-:W-:Y:S01]  /*107a0*/  LOP3.LUT R8, R15, R171, R13, 0x96, !PT ;  /* 0x000000ab0f087212 */ /* 0x000fe200078e960d */
[----:B------:R-:W-:-:S04]  /*107b0*/  IMAD.WIDE.U32 R166, R223, -0x326172a9, RZ ;  /* 0xcd9e8d57dfa67825 */ /* 0x000fc800078e00ff */
[----:B------:R-:W-:Y:S02]  /*107c0*/  VIADD R11, R12, 0x9e3779b9 ;  /* 0x9e3779b90c0b7836 */ /* 0x000fe40000000000 */
[----:B------:R-:W-:Y:S01]  /*107d0*/  IMAD.WIDE.U32 R168, R8, -0x326172a9, RZ ;  /* 0xcd9e8d5708a87825 */ /* 0x000fe200078e00ff */
[----:B------:R-:W-:-:S04]  /*107e0*/  LOP3.LUT R8, R217, R167, R12, 0x96, !PT ;  /* 0x000000a7d9087212 */ /* 0x000fc800078e960c */
[----:B------:R-:W-:Y:S01]  /*107f0*/  LOP3.LUT R11, R11, R166, R169, 0x96, !PT ;  /* 0x000000a60b0b7212 */ /* 0x000fe200078e96a9 */
[----:B------:R-:W-:Y:S01]  /*10800*/  IMAD.WIDE.U32 R166, R8, -0x2daee0ad, RZ ;  /* 0xd2511f5308a67825 */ /* 0x000fe200078e00ff */
[----:B------:R-:W-:-:S04]  /*10810*/  IADD3 R8, PT, PT, R13, -0x4498517b, RZ ;  /* 0xbb67ae850d087810 */ /* 0x000fc80007ffe0ff */
        /* <DEDUP_REMOVED lines=44> */
[----:B------:R-:W-:Y:S02]  /*10ae0*/  VIADD R11, R12, 0x8ff34781 ;  /* 0x8ff347810c0b7836 */ /* 0x000fe40000000000 */
[----:B------:R-:W-:-:S03]  /*10af0*/  IMAD.MOV.U32 R14, RZ, RZ, R168 ;  /* 0x000000ffff0e7224 */ /* 0x000fc600078e00a8 */
[----:B------:R-:W-:Y:S01]  /*10b00*/  LOP3.LUT R218, R11, R166, R169, 0x96, !PT ;  /* 0x000000a60bda7212 */ /* 0x000fe200078e96a9 */
[----:B------:R-:W-:Y:S01]  /*10b10*/  IMAD.WIDE.U32 R166, R8, -0x2daee0ad, RZ ;  /* 0xd2511f5308a67825 */ /* 0x000fe200078e00ff */
[----:B------:R-:W-:-:S03]  /*10b20*/  IADD3 R8, PT, PT, R13, -0x695add53, RZ ;  /* 0x96a522ad0d087810 */ /* 0x000fc60007ffe0ff */
[----:B------:R-:W-:Y:S01]  /*10b30*/  HFMA2 R11, -RZ, RZ, 0, 0 ;  /* 0x00000000ff0b7431 */ /* 0x000fe200000001ff */
[----:B------:R-:W-:Y:S02]  /*10b40*/  LOP3.LUT R219, R8, R170, R167, 0x96, !PT ;  /* 0x000000aa08db7212 */ /* 0x000fe400078e96a7 */
[----:B------:R-:W-:Y:S01]  /*10b50*/  MOV R8, R224 ;  /* 0x000000e000087202 */ /* 0x000fe20000000f00 */
[----:B------:R-:W-:-:S07]  /*10b60*/  IMAD.MOV.U32 R224, RZ, RZ, R166 ;  /* 0x000000ffffe07224 */ /* 0x000fce00078e00a6 */
.L_x_33741:
[----:B------:R-:W-:Y:S05]  /*10b70*/  BSYNC.RECONVERGENT B3 ;  /* 0x0000000000037941 */ /* 0x000fea0003800200 */
.L_x_33740:
        /* <DEDUP_REMOVED lines=10> */
.L_x_33739:
[----:B------:R-:W-:Y:S05]  /*10c20*/  BSYNC.RECONVERGENT B2 ;  /* 0x0000000000027941 */ /* 0x000fea0003800200 */
.L_x_33738:
        /* <DEDUP_REMOVED lines=17> */
.L_x_33749:
        /* <DEDUP_REMOVED lines=13> */
.L_x_33751:
[----:B------:R-:W-:Y:S05]  /*10e10*/  BSYNC.RECONVERGENT B4 ;  /* 0x0000000000047941 */ /* 0x000fea0003800200 */
.L_x_33750:
        /* <DEDUP_REMOVED lines=61> */
.L_x_33748:
[----:B------:R-:W-:Y:S05]  /*111f0*/  BSYNC.RECONVERGENT B3 ;  /* 0x0000000000037941 */ /* 0x000fea0003800200 */
.L_x_33747:
        /* <DEDUP_REMOVED lines=11> */
.L_x_33746:
[----:B------:R-:W-:Y:S05]  /*112b0*/  BSYNC.RECONVERGENT B2 ;  /* 0x0000000000027941 */ /* 0x000fea0003800200 */
.L_x_33745:
        /* <DEDUP_REMOVED lines=17> */
.L_x_33756:
        /* <DEDUP_REMOVED lines=13> */
.L_x_33758:
[----:B------:R-:W-:Y:S05]  /*114a0*/  BSYNC.RECONVERGENT B4 ;  /* 0x0000000000047941 */ /* 0x000fea0003800200 */
.L_x_33757:
        /* <DEDUP_REMOVED lines=61> */
.L_x_33755:
[----:B------:R-:W-:Y:S05]  /*11880*/  BSYNC.RECONVERGENT B3 ;  /* 0x0000000000037941 */ /* 0x000fea0003800200 */
.L_x_33754:
        /* <DEDUP_REMOVED lines=10> */
.L_x_33753:
[----:B------:R-:W-:Y:S05]  /*11930*/  BSYNC.RECONVERGENT B2 ;  /* 0x0000000000027941 */ /* 0x000fea0003800200 */
.L_x_33752:
        /* <DEDUP_REMOVED lines=17> */
.L_x_33763:
        /* <DEDUP_REMOVED lines=13> */
.L_x_33765:
[----:B------:R-:W-:Y:S05]  /*11b20*/  BSYNC.RECONVERGENT B4 ;  /* 0x0000000000047941 */ /* 0x000fea0003800200 */
.L_x_33764:
        /* <DEDUP_REMOVED lines=51> */
[----:B------:R-:W-:Y:S02]  /*11e60*/  LOP3.LUT R5, R5, R218, R171, 0x96, !PT ;  /* 0x000000da05057212 */ /* 0x000fe400078e96ab */
[----:B------:R-:W-:Y:S02]  /*11e70*/  IADD3 R11, PT, PT, R12, -0x700cb87f, RZ ;  /* 0x8ff347810c0b7810 */ /* 0x000fe40007ffe0ff */
[----:B------:R-:W-:Y:S02]  /*11e80*/  MOV R14, R214 ;  /* 0x000000d6000e7202 */ /* 0x000fe40000000f00 */
[----:B------:R-:W-:Y:S01]  /*11e90*/  LOP3.LUT R218, R11, R170, R215, 0x96, !PT ;  /* 0x000000aa0bda7212 */ /* 0x000fe200078e96d7 */
[----:B------:R-:W-:-:S04]  /*11ea0*/  IMAD.WIDE.U32 R170, R5, -0x2daee0ad, RZ ;  /* 0xd2511f5305aa7825 */ /* 0x000fc800078e00ff */
[----:B------:R-:W-:-:S05]  /*11eb0*/  VIADD R5, R13, 0x96a522ad ;  /* 0x96a522ad0d057836 */ /* 0x000fca0000000000 */
[----:B------:R-:W-:Y:S01]  /*11ec0*/  LOP3.LUT R219, R5, R226, R171, 0x96, !PT ;  /* 0x000000e205db7212 */ /* 0x000fe200078e96ab */
[----:B------:R-:W-:Y:S01]  /*11ed0*/  IMAD.MOV.U32 R5, RZ, RZ, R224 ;  /* 0x000000ffff057224 */ /* 0x000fe200078e00e0 */
[----:B------:R-:W-:Y:S01]  /*11ee0*/  MOV R224, R170 ;  /* 0x000000aa00e07202 */ /* 0x000fe20000000f00 */
[----:B------:R-:W-:-:S07]  /*11ef0*/  IMAD.MOV.U32 R171, RZ, RZ, RZ ;  /* 0x000000ffffab7224 */ /* 0x000fce00078e00ff */
.L_x_33762:
[----:B------:R-:W-:Y:S05]  /*11f00*/  BSYNC.RECONVERGENT B3 ;  /* 0x0000000000037941 */ /* 0x000fea0003800200 */
.L_x_33761:
        /* <DEDUP_REMOVED lines=11> */
.L_x_33760:
[----:B------:R-:W-:Y:S05]  /*11fc0*/  BSYNC.RECONVERGENT B2 ;  /* 0x0000000000027941 */ /* 0x000fea0003800200 */
.L_x_33759:
        /* <DEDUP_REMOVED lines=17> */
.L_x_33770:
        /* <DEDUP_REMOVED lines=13> */
.L_x_33772:
[----:B------:R-:W-:Y:S05]  /*121b0*/  BSYNC.RECONVERGENT B4 ;  /* 0x0000000000047941 */ /* 0x000fea0003800200 */
.L_x_33771:
[----:B------:R-:W-:Y:S01]  /*121c0*/  LOP3.LUT R4, R15, R219, R13, 0x96, !PT ;  /* 0x000000db0f047212 */ /* 0x000fe200078e960d */
[----:B------:R-:W-:-:S04]  /*121d0*/  IMAD.WIDE.U32 R170, R223, -0x326172a9, RZ ;  /* 0xcd9e8d57dfaa7825 */ /* 0x000fc800078e00ff */
[----:B------:R-:W-:Y:S02]  /*121e0*/  VIADD R11, R12, 0x9e3779b9 ;  /* 0x9e3779b90c0b7836 */ /* 0x000fe40000000000 */
[----:B0-----:R-:W-:Y:S01]  /*121f0*/  IMAD.WIDE.U32 R214, R4, -0x326172a9, RZ ;  /* 0xcd9e8d5704d67825 */ /* 0x001fe200078e00ff */
        /* <DEDUP_REMOVED lines=39> */
[----:B------:R-:W-:-:S03]  /*12470*/  IADD3 R4, PT, PT, R13, 0x1fd5c5a3, RZ ;  /* 0x1fd5c5a30d047810 */ /* 0x000fc60007ffe0ff */
[----:B------:R-:W-:Y:S01]  /*12480*/  IMAD.WIDE.U32 R226, R11, -0x2daee0ad, RZ ;  /* 0xd2511f530be27825 */ /* 0x000fe200078e00ff */
[----:B------:R-:W-:Y:S02]  /*12490*/  LOP3.LUT R4, R4, R170, R215, 0x96, !PT ;  /* 0x000000aa04047212 */ /* 0x000fe400078e96d7 */
[----:B------:R-:W-:-:S03]  /*124a0*/  IADD3 R11, PT, PT, R13, -0x24c28bd8, RZ ;  /* 0xdb3d74280d0b7810 */ /* 0x000fc60007ffe0ff */
[----:B------:R-:W-:Y:S01]  /*124b0*/  IMAD.WIDE.U32 R170, R4, -0x326172a9, RZ ;  /* 0xcd9e8d5704aa7825 */ /* 0x000fe200078e00ff */
[----:B------:R-:W-:-:S03]  /*124c0*/  LOP3.LUT R11, R11, R214, R227, 0x96, !PT ;  /* 0x000000d60b0b7212 */ /* 0x000fc600078e96e3 */
[----:B------:R-:W-:Y:S02]  /*124d0*/  VIADD R4, R12, 0xf1bbcdc8 ;  /* 0xf1bbcdc80c047836 */ /* 0x000fe40000000000 */
[----:B------:R-:W-:-:S03]  /*124e0*/  IMAD.WIDE.U32 R214, R11, -0x326172a9, RZ ;  /* 0xcd9e8d570bd67825 */ /* 0x000fc600078e00ff */
[----:B------:R-:W-:Y:S01]  /*124f0*/  LOP3.LUT R4, R4, R218, R171, 0x96, !PT ;  /* 0x000000da04047212 */ /* 0x000fe200078e96ab */
        /* <DEDUP_REMOVED lines=9> */
.L_x_33769:
[----:B------:R-:W-:Y:S05]  /*12590*/  BSYNC.RECONVERGENT B3 ;  /* 0x0000000000037941 */ /* 0x000fea0003800200 */
.L_x_33768:
        /* <DEDUP_REMOVED lines=10> */
.L_x_33767:
[----:B------:R-:W-:Y:S05]  /*12640*/  BSYNC.RECONVERGENT B2 ;  /* 0x0000000000027941 */ /* 0x000fea0003800200 */
.L_x_33766:
        /* <DEDUP_REMOVED lines=16> */
.L_x_33776:
        /* <DEDUP_REMOVED lines=13> */
.L_x_33778:
[----:B------:R-:W-:Y:S05]  /*12820*/  BSYNC.RECONVERGENT B3 ;  /* 0x0000000000037941 */ /* 0x000fea0003800200 */
.L_x_33777:
[----:B------:R-:W-:Y:S01]  /*12830*/  LOP3.LUT R3, R15, R227, R13, 0x96, !PT ;  /* 0x000000e30f037212 */ /* 0x000fe200078e960d */
[----:B0-----:R-:W-:Y:S01]  /*12840*/  IMAD.WIDE.U32 R214, R223, -0x326172a9, RZ ;  /* 0xcd9e8d57dfd67825 */ /* 0x001fe200078e00ff */
[----:B------:R-:W-:-:S03]  /*12850*/  IADD3 R11, PT, PT, R12, -0x61c88647, RZ ;  /* 0x9e3779b90c0b7810 */ /* 0x000fc60007ffe0ff */
        /* <DEDUP_REMOVED lines=57> */
[----:B------:R-:W-:-:S07]  /*12bf0*/  MOV R224, R214 ;  /* 0x000000d600e07202 */ /* 0x000fce0000000f00 */
.L_x_33775:
[----:B------:R-:W-:Y:S05]  /*12c00*/  BSYNC.RECONVERGENT B2 ;  /* 0x0000000000027941 */ /* 0x000fea0003800200 */
.L_x_33774:
        /* <DEDUP_REMOVED lines=12> */
.L_x_33723:
        /* <DEDUP_REMOVED lines=21> */
.L_x_33783:
        /* <DEDUP_REMOVED lines=13> */
.L_x_33785:
[----:B------:R-:W-:Y:S05]  /*12ef0*/  BSYNC.RECONVERGENT B4 ;  /* 0x0000000000047941 */ /* 0x000fea0003800200 */
.L_x_33784:
        /* <DEDUP_REMOVED lines=61> */
.L_x_33782:
[----:B------:R-:W-:Y:S05]  /*132d0*/  BSYNC.RECONVERGENT B3 ;  /* 0x0000000000037941 */ /* 0x000fea0003800200 */
.L_x_33781:
        /* <DEDUP_REMOVED lines=10> */
.L_x_33780:
[----:B------:R-:W-:Y:S05]  /*13380*/  BSYNC.RECONVERGENT B2 ;  /* 0x0000000000027941 */ /* 0x000fea0003800200 */
.L_x_33779:
        /* <DEDUP_REMOVED lines=17> */
.L_x_33790:
        /* <DEDUP_REMOVED lines=13> */
.L_x_33792:
[----:B------:R-:W-:Y:S05]  /*13570*/  BSYNC.RECONVERGENT B4 ;  /* 0x0000000000047941 */ /* 0x000fea0003800200 */
.L_x_33791:
        /* <DEDUP_REMOVED lines=61> */
.L_x_33789:
[----:B------:R-:W-:Y:S05]  /*13950*/  BSYNC.RECONVERGENT B3 ;  /* 0x0000000000037941 */ /* 0x000fea0003800200 */
.L_x_33788:
        /* <DEDUP_REMOVED lines=11> */
.L_x_33787:
[----:B------:R-:W-:Y:S05]  /*13a10*/  BSYNC.RECONVERGENT B2 ;  /* 0x0000000000027941 */ /* 0x000fea0003800200 */
.L_x_33786:
        /* <DEDUP_REMOVED lines=17> */
.L_x_33797:
        /* <DEDUP_REMOVED lines=13> */
.L_x_33799:
[----:B------:R-:W-:Y:S05]  /*13c00*/  BSYNC.RECONVERGENT B4 ;  /* 0x0000000000047941 */ /* 0x000fea0003800200 */
.L_x_33798:
        /* <DEDUP_REMOVED lines=61> */
.L_x_33796:
[----:B------:R-:W-:Y:S05]  /*13fe0*/  BSYNC.RECONVERGENT B3 ;  /* 0x0000000000037941 */ /* 0x000fea0003800200 */
.L_x_33795:
        /* <DEDUP_REMOVED lines=10> */
.L_x_33794:
[----:B------:R-:W-:Y:S05]  /*14090*/  BSYNC.RECONVERGENT B2 ;  /* 0x0000000000027941 */ /* 0x000fea0003800200 */
.L_x_33793:
        /* <DEDUP_REMOVED lines=17> */
.L_x_33804:
        /* <DEDUP_REMOVED lines=13> */
.L_x_33806:
[----:B------:R-:W-:Y:S05]  /*14280*/  BSYNC.RECONVERGENT B4 ;  /* 0x0000000000047941 */ /* 0x000fea0003800200 */
.L_x_33805:
        /* <DEDUP_REMOVED lines=61> */
.L_x_33803:
[----:B------:R-:W-:Y:S05]  /*14660*/  BSYNC.RECONVERGENT B3 ;  /* 0x0000000000037941 */ /* 0x000fea0003800200 */
.L_x_33802:
        /* <DEDUP_REMOVED lines=11> */
.L_x_33801:
[----:B------:R-:W-:Y:S05]  /*14720*/  BSYNC.RECONVERGENT B2 ;  /* 0x0000000000027941 */ /* 0x000fea0003800200 */
.L_x_33800:
        /* <DEDUP_REMOVED lines=17> */
.L_x_33811:
        /* <DEDUP_REMOVED lines=13> */
.L_x_33813:
[----:B------:R-:W-:Y:S05]  /*14910*/  BSYNC.RECONVERGENT B4 ;  /* 0x0000000000047941 */ /* 0x000fea0003800200 */
.L_x_33812:
        /* <DEDUP_REMOVED lines=61> */
.L_x_33810:
[----:B------:R-:W-:Y:S05]  /*14cf0*/  BSYNC.RECONVERGENT B3 ;  /* 0x0000000000037941 */ /* 0x000fea0003800200 */
.L_x_33809:
        /* <DEDUP_REMOVED lines=10> */
.L_x_33808:
[----:B------:R-:W-:Y:S05]  /*14da0*/  BSYNC.RECONVERGENT B2 ;  /* 0x0000000000027941 */ /* 0x000fea0003800200 */
.L_x_33807:
        /* <DEDUP_REMOVED lines=17> */
.L_x_33818:
        /* <DEDUP_REMOVED lines=13> */
.L_x_33820:
[----:B------:R-:W-:Y:S05]  /*14f90*/  BSYNC.RECONVERGENT B4 ;  /* 0x0000000000047941 */ /* 0x000fea0003800200 */
.L_x_33819:
        /* <DEDUP_REMOVED lines=61> */
.L_x_33817:
[----:B------:R-:W-:Y:S05]  /*15370*/  BSYNC.RECONVERGENT B3 ;  /* 0x0000000000037941 */ /* 0x000fea0003800200 */
.L_x_33816:
        /* <DEDUP_REMOVED lines=11> */
.L_x_33815:
[----:B------:R-:W-:Y:S05]  /*15430*/  BSYNC.RECONVERGENT B2 ;  /* 0x0000000000027941 */ /* 0x000fea0003800200 */
.L_x_33814:
        /* <DEDUP_REMOVED lines=17> */
.L_x_33825:
        /* <DEDUP_REMOVED lines=13> */
.L_x_33827:
[----:B------:R-:W-:Y:S05]  /*15620*/  BSYNC.RECONVERGENT B4 ;  /* 0x0000000000047941 */ /* 0x000fea0003800200 */
.L_x_33826:
        /* <DEDUP_REMOVED lines=61> */
.L_x_33824:
[----:B------:R-:W-:Y:S05]  /*15a00*/  BSYNC.RECONVERGENT B3 ;  /* 0x0000000000037941 */ /* 0x000fea0003800200 */
.L_x_33823:
        /* <DEDUP_REMOVED lines=10> */
.L_x_33822:
[----:B------:R-:W-:Y:S05]  /*15ab0*/  BSYNC.RECONVERGENT B2 ;  /* 0x0000000000027941 */ /* 0x000fea0003800200 */
.L_x_33821:
        /* <DEDUP_REMOVED lines=16> */
.L_x_33830:
        /* <DEDUP_REMOVED lines=13> */
.L_x_33832:
[----:B------:R-:W-:Y:S05]  /*15c90*/  BSYNC.RECONVERGENT B3 ;  /* 0x0000000000037941 */ /* 0x000fea0003800200 */
.L_x_33831:
        /* <DEDUP_REMOVED lines=61> */
.L_x_33829:
[----:B------:R-:W-:Y:S05]  /*16070*/  BSYNC.RECONVERGENT B2 ;  /* 0x0000000000027941 */ /* 0x000fea0003800200 */
.L_x_33828:
        /* <DEDUP_REMOVED lines=11> */
.L_x_33773:
[----:B------:R-:W-:Y:S05]  /*16130*/  BSYNC.RECONVERGENT B0 ;  /* 0x0000000000007941 */ /* 0x000fea0003800200 */
.L_x_33722:
        /* <DEDUP_REMOVED lines=27> */
.L_x_33834:
[----:B------:R-:W-:Y:S05]  /*162f0*/  BSYNC.RECONVERGENT B0 ;  /* 0x0000000000007941 */ /* 0x000fea0003800200 */
.L_x_33833:
[----:B------:R-:W-:Y:S01]  /*16300*/  IADD3 R213, PT, PT, R213, 0x20, RZ ;  /* 0x00000020d5d57810 */ /* 0x000fe20007ffe0ff */
[----:B------:R-:W-:-:S07]  /*16310*/  VIADD R212, R212, 0x20 ;  /* 0x00000020d4d47836 */ /* 0x000fce0000000000 */
.L_x_33721:
[----:B------:R-:W-:Y:S05]  /*16320*/  BSYNC.RECONVERGENT B1 ;  /* 0x0000000000017941 */ /* 0x000fea0003800200 */
.L_x_33720:
        /* <DEDUP_REMOVED lines=20> */
[----:B-1---5:R-:W-:-:S09]  /*16470*/  MOV R172, R140 ;  /* 0x0000008c00ac7202 */ /* 0x022fd20000000f00 */
        /* <DEDUP_REMOVED lines=17> */
.L_x_33843:
        /* <DEDUP_REMOVED lines=13> */
.L_x_33845:
[----:B------:R-:W-:Y:S05]  /*16660*/  BSYNC.RECONVERGENT B4 ;  /* 0x0000000000047941 */ /* 0x000fea0003800200 */
.L_x_33844:
        /* <DEDUP_REMOVED lines=61> */
.L_x_33842:
[----:B------:R-:W-:Y:S05]  /*16a40*/  BSYNC.RECONVERGENT B3 ;  /* 0x0000000000037941 */ /* 0x000fea0003800200 */
.L_x_33841:
        /* <DEDUP_REMOVED lines=10> */
.L_x_33840:
[----:B------:R-:W-:Y:S05]  /*16af0*/  BSYNC.RECONVERGENT B2 ;  /* 0x0000000000027941 */ /* 0x000fea0003800200 */
.L_x_33839:
        /* <DEDUP_REMOVED lines=17> */
.L_x_33850:
        /* <DEDUP_REMOVED lines=13> */
.L_x_33852:
[----:B------:R-:W-:Y:S05]  /*16ce0*/  BSYNC.RECONVERGENT B4 ;  /* 0x0000000000047941 */ /* 0x000fea0003800200 */
.L_x_33851:
        /* <DEDUP_REMOVED lines=61> */
.L_x_33849:
[----:B------:R-:W-:Y:S05]  /*170c0*/  BSYNC.RECONVERGENT B3 ;  /* 0x0000000000037941 */ /* 0x000fea0003800200 */
.L_x_33848:
        /* <DEDUP_REMOVED lines=11> */
.L_x_33847:
[----:B------:R-:W-:Y:S05]  /*17180*/  BSYNC.RECONVERGENT B2 ;  /* 0x0000000000027941 */ /* 0x000fea0003800200 */
.L_x_33846:
        /* <DEDUP_REMOVED lines=17> */
.L_x_33857:
        /* <DEDUP_REMOVED lines=13> */
.L_x_33859:
[----:B------:R-:W-:Y:S05]  /*17370*/  BSYNC.RECONVERGENT B4 ;  /* 0x0000000000047941 */ /* 0x000fea0003800200 */
.L_x_33858:
        /* <DEDUP_REMOVED lines=61> */
.L_x_33856:
[----:B------:R-:W-:Y:S05]  /*17750*/  BSYNC.RECONVERGENT B3 ;  /* 0x0000000000037941 */ /* 0x000fea0003800200 */
.L_x_33855:
        /* <DEDUP_REMOVED lines=10> */
.L_x_33854:
[----:B------:R-:W-:Y:S05]  /*17800*/  BSYNC.RECONVERGENT B2 ;  /* 0x0000000000027941 */ /* 0x000fea0003800200 */
.L_x_33853:
        /* <DEDUP_REMOVED lines=17> */
.L_x_33864:
        /* <DEDUP_REMOVED lines=13> */
.L_x_33866:
[----:B------:R-:W-:Y:S05]  /*179f0*/  BSYNC.RECONVERGENT B4 ;  /* 0x0000000000047941 */ /* 0x000fea0003800200 */
.L_x_33865:
        /* <DEDUP_REMOVED lines=61> */
.L_x_33863:
[----:B------:R-:W-:Y:S05]  /*17dd0*/  BSYNC.RECONVERGENT B3 ;  /* 0x0000000000037941 */ /* 0x000fea0003800200 */
.L_x_33862:
        /* <DEDUP_REMOVED lines=11> */
.L_x_33861:
[----:B------:R-:W-:Y:S05]  /*17e90*/  BSYNC.RECONVERGENT B2 ;  /* 0x0000000000027941 */ /* 0x000fea0003800200 */
.L_x_33860:
        /* <DEDUP_REMOVED lines=17> */
.L_x_33871:
        /* <DEDUP_REMOVED lines=13> */
.L_x_33873:
[----:B------:R-:W-:Y:S05]  /*18080*/  BSYNC.RECONVERGENT B4 ;  /* 0x0000000000047941 */ /* 0x000fea0003800200 */
.L_x_33872:
        /* <DEDUP_REMOVED lines=61> */
.L_x_33870:
[----:B------:R-:W-:Y:S05]  /*18460*/  BSYNC.RECONVERGENT B3 ;  /* 0x0000000000037941 */ /* 0x000fea0003800200 */
.L_x_33869:
        /* <DEDUP_REMOVED lines=10> */
.L_x_33868:
[----:B------:R-:W-:Y:S05]  /*18510*/  BSYNC.RECONVERGENT B2 ;  /* 0x0000000000027941 */ /* 0x000fea0003800200 */
.L_x_33867:
        /* <DEDUP_REMOVED lines=17> */
.L_x_33878:
        /* <DEDUP_REMOVED lines=13> */
.L_x_33880:
[----:B------:R-:W-:Y:S05]  /*18700*/  BSYNC.RECONVERGENT B4 ;  /* 0x0000000000047941 */ /* 0x000fea0003800200 */
.L_x_33879:
        /* <DEDUP_REMOVED lines=61> */
.L_x_33877:
[----:B------:R-:W-:Y:S05]  /*18ae0*/  BSYNC.RECONVERGENT B3 ;  /* 0x0000000000037941 */ /* 0x000fea0003800200 */
.L_x_33876:
        /* <DEDUP_REMOVED lines=11> */
.L_x_33875:
[----:B------:R-:W-:Y:S05]  /*18ba0*/  BSYNC.RECONVERGENT B2 ;  /* 0x0000000000027941 */ /* 0x000fea0003800200 */
.L_x_33874:
        /* <DEDUP_REMOVED lines=17> */
.L_x_33885:
        /* <DEDUP_REMOVED lines=13> */
.L_x_33887:
[----:B------:R-:W-:Y:S05]  /*18d90*/  BSYNC.RECONVERGENT B4 ;  /* 0x0000000000047941 */ /* 0x000fea0003800200 */
.L_x_33886:
        /* <DEDUP_REMOVED lines=61> */
.L_x_33884:
[----:B------:R-:W-:Y:S05]  /*19170*/  BSYNC.RECONVERGENT B3 ;  /* 0x0000000000037941 */ /* 0x000fea0003800200 */
.L_x_33883:
        /* <DEDUP_REMOVED lines=10> */
.L_x_33882:
[----:B------:R-:W-:Y:S05]  /*19220*/  BSYNC.RECONVERGENT B2 ;  /* 0x0000000000027941 */ /* 0x000fea0003800200 */
.L_x_33881:
        /* <DEDUP_REMOVED lines=16> */
.L_x_33891:
        /* <DEDUP_REMOVED lines=13> */
.L_x_33893:
[----:B------:R-:W-:Y:S05]  /*19400*/  BSYNC.RECONVERGENT B3 ;  /* 0x0000000000037941 */ /* 0x000fea0003800200 */
.L_x_33892:
        /* <DEDUP_REMOVED lines=61> */
.L_x_33890:
[----:B------:R-:W-:Y:S05]  /*197e0*/  BSYNC.RECONVERGENT B2 ;  /* 0x0000000000027941 */ /* 0x000fea0003800200 */
.L_x_33889:
        /* <DEDUP_REMOVED lines=12> */
.L_x_33838:
        /* <DEDUP_REMOVED lines=21> */
.L_x_33898:
        /* <DEDUP_REMOVED lines=13> */
.L_x_33900:
[----:B------:R-:W-:Y:S05]  /*19ad0*/  BSYNC.RECONVERGENT B4 ;  /* 0x0000000000047941 */ /* 0x000fea0003800200 */
.L_x_33899:
        /* <DEDUP_REMOVED lines=61> */
.L_x_33897:
[----:B------:R-:W-:Y:S05]  /*19eb0*/  BSYNC.RECONVERGENT B3 ;  /* 0x0000000000037941 */ /* 0x000fea0003800200 */
.L_x_33896:
        /* <DEDUP_REMOVED lines=10> */
.L_x_33895:
[----:B------:R-:W-:Y:S05]  /*19f60*/  BSYNC.RECONVERGENT B2 ;  /* 0x0000000000027941 */ /* 0x000fea0003800200 */
.L_x_33894:
        /* <DEDUP_REMOVED lines=17> */
.L_x_33905:
        /* <DEDUP_REMOVED lines=13> */
.L_x_33907:
[----:B------:R-:W-:Y:S05]  /*1a150*/  BSYNC.RECONVERGENT B4 ;  /* 0x0000000000047941 */ /* 0x000fea0003800200 */
.L_x_33906:
        /* <DEDUP_REMOVED lines=61> */
.L_x_33904:
[----:B------:R-:W-:Y:S05]  /*1a530*/  BSYNC.RECONVERGENT B3 ;  /* 0x0000000000037941 */ /* 0x000fea0003800200 */
.L_x_33903:
        /* <DEDUP_REMOVED lines=11> */
.L_x_33902:
[----:B------:R-:W-:Y:S05]  /*1a5f0*/  BSYNC.RECONVERGENT B2 ;  /* 0x0000000000027941 */ /* 0x000fea0003800200 */
.L_x_33901:
        /* <DEDUP_REMOVED lines=17> */
.L_x_33912:
        /* <DEDUP_REMOVED lines=13> */
.L_x_33914:
[----:B------:R-:W-:Y:S05]  /*1a7e0*/  BSYNC.RECONVERGENT B4 ;  /* 0x0000000000047941 */ /* 0x000fea0003800200 */
.L_x_33913:
        /* <DEDUP_REMOVED lines=61> */
.L_x_33911:
[----:B------:R-:W-:Y:S05]  /*1abc0*/  BSYNC.RECONVERGENT B3 ;  /* 0x0000000000037941 */ /* 0x000fea0003800200 */
.L_x_33910:
        /* <DEDUP_REMOVED lines=10> */
.L_x_33909:
[----:B------:R-:W-:Y:S05]  /*1ac70*/  BSYNC.RECONVERGENT B2 ;  /* 0x0000000000027941 */ /* 0x000fea0003800200 */
.L_x_33908:
        /* <DEDUP_REMOVED lines=17> */
.L_x_33919:
        /* <DEDUP_REMOVED lines=13> */
.L_x_33921:
[----:B------:R-:W-:Y:S05]  /*1ae60*/  BSYNC.RECONVERGENT B4 ;  /* 0x0000000000047941 */ /* 0x000fea0003800200 */
.L_x_33920:
        /* <DEDUP_REMOVED lines=61> */
.L_x_33918:
[----:B------:R-:W-:Y:S05]  /*1b240*/  BSYNC.RECONVERGENT B3 ;  /* 0x0000000000037941 */ /* 0x000fea0003800200 */
.L_x_33917:
        /* <DEDUP_REMOVED lines=11> */
.L_x_33916:
[----:B------:R-:W-:Y:S05]  /*1b300*/  BSYNC.RECONVERGENT B2 ;  /* 0x0000000000027941 */ /* 0x000fea0003800200 */
.L_x_33915:
        /* <DEDUP_REMOVED lines=17> */
.L_x_33926:
        /* <DEDUP_REMOVED lines=13> */
.L_x_33928:
[----:B------:R-:W-:Y:S05]  /*1b4f0*/  BSYNC.RECONVERGENT B4 ;  /* 0x0000000000047941 */ /* 0x000fea0003800200 */
.L_x_33927:
        /* <DEDUP_REMOVED lines=61> */
.L_x_33925:
[----:B------:R-:W-:Y:S05]  /*1b8d0*/  BSYNC.RECONVERGENT B3 ;  /* 0x0000000000037941 */ /* 0x000fea0003800200 */
.L_x_33924:
        /* <DEDUP_REMOVED lines=10> */
.L_x_33923:
[----:B------:R-:W-:Y:S05]  /*1b980*/  BSYNC.RECONVERGENT B2 ;  /* 0x0000000000027941 */ /* 0x000fea0003800200 */
.L_x_33922:
        /* <DEDUP_REMOVED lines=17> */
.L_x_33933:
        /* <DEDUP_REMOVED lines=13> */
.L_x_33935:
[----:B------:R-:W-:Y:S05]  /*1bb70*/  BSYNC.RECONVERGENT B4 ;  /* 0x0000000000047941 */ /* 0x000fea0003800200 */
.L_x_33934:
        /* <DEDUP_REMOVED lines=61> */
.L_x_33932:
[----:B------:R-:W-:Y:S05]  /*1bf50*/  BSYNC.RECONVERGENT B3 ;  /* 0x0000000000037941 */ /* 0x000fea0003800200 */
.L_x_33931:
        /* <DEDUP_REMOVED lines=11> */
.L_x_33930:
[----:B------:R-:W-:Y:S05]  /*1c010*/  BSYNC.RECONVERGENT B2 ;  /* 0x0000000000027941 */ /* 0x000fea0003800200 */
.L_x_33929:
        /* <DEDUP_REMOVED lines=17> */
.L_x_33940:
        /* <DEDUP_REMOVED lines=13> */
.L_x_33942:
[----:B------:R-:W-:Y:S05]  /*1c200*/  BSYNC.RECONVERGENT B4 ;  /* 0x0000000000047941 */ /* 0x000fea0003800200 */
.L_x_33941:
        /* <DEDUP_REMOVED lines=61> */
.L_x_33939:
[----:B------:R-:W-:Y:S05]  /*1c5e0*/  BSYNC.RECONVERGENT B3 ;  /* 0x0000000000037941 */ /* 0x000fea0003800200 */
.L_x_33938:
        /* <DEDUP_REMOVED lines=10> */
.L_x_33937:
[----:B------:R-:W-:Y:S05]  /*1c690*/  BSYNC.RECONVERGENT B2 ;  /* 0x0000000000027941 */ /* 0x000fea0003800200 */
.L_x_33936:
        /* <DEDUP_REMOVED lines=16> */
.L_x_33945:
        /* <DEDUP_REMOVED lines=13> */
.L_x_33947:
[----:B------:R-:W-:Y:S05]  /*1c870*/  BSYNC.RECONVERGENT B3 ;  /* 0x0000000000037941 */ /* 0x000fea0003800200 */
.L_x_33946:
        /* <DEDUP_REMOVED lines=61> */
.L_x_33944:
[----:B------:R-:W-:Y:S05]  /*1cc50*/  BSYNC.RECONVERGENT B2 ;  /* 0x0000000000027941 */ /* 0x000fea0003800200 */
.L_x_33943:
        /* <DEDUP_REMOVED lines=11> */
.L_x_33888:
[----:B------:R-:W-:Y:S05]  /*1cd10*/  BSYNC.RECONVERGENT B0 ;  /* 0x0000000000007941 */ /* 0x000fea0003800200 */
.L_x_33837:
        /* <DEDUP_REMOVED lines=27> */
.L_x_33949:
[----:B------:R-:W-:Y:S05]  /*1ced0*/  BSYNC.RECONVERGENT B0 ;  /* 0x0000000000007941 */ /* 0x000fea0003800200 */
.L_x_33948:
[----:B------:R-:W-:Y:S01]  /*1cee0*/  IADD3 R213, PT, PT, R213, 0x20, RZ ;  /* 0x00000020d5d57810 */ /* 0x000fe20007ffe0ff */
[----:B------:R-:W-:-:S07]  /*1cef0*/  VIADD R212, R212, 0x20 ;  /* 0x00000020d4d47836 */ /* 0x000fce0000000000 */
.L_x_33836:
[----:B------:R-:W-:Y:S05]  /*1cf00*/  BSYNC.RECONVERGENT B1 ;  /* 0x0000000000017941 */ /* 0x000fea0003800200 */
.L_x_33835:
        /* <DEDUP_REMOVED lines=38> */
.L_x_33958:
        /* <DEDUP_REMOVED lines=13> */
.L_x_33960:
[----:B------:R-:W-:Y:S05]  /*1d240*/  BSYNC.RECONVERGENT B4 ;  /* 0x0000000000047941 */ /* 0x000fea0003800200 */
.L_x_33959:
        /* <DEDUP_REMOVED lines=61> */
.L_x_33957:
[----:B------:R-:W-:Y:S05]  /*1d620*/  BSYNC.RECONVERGENT B3 ;  /* 0x0000000000037941 */ /* 0x000fea0003800200 */
.L_x_33956:
        /* <DEDUP_REMOVED lines=10> */
.L_x_33955:
[----:B------:R-:W-:Y:S05]  /*1d6d0*/  BSYNC.RECONVERGENT B2 ;  /* 0x0000000000027941 */ /* 0x000fea0003800200 */
.L_x_33954:
        /* <DEDUP_REMOVED lines=17> */
.L_x_33965:
        /* <DEDUP_REMOVED lines=13> */
.L_x_33967:
[----:B------:R-:W-:Y:S05]  /*1d8c0*/  BSYNC.RECONVERGENT B4 ;  /* 0x0000000000047941 */ /* 0x000fea0003800200 */
.L_x_33966:
        /* <DEDUP_REMOVED lines=61> */
.L_x_33964:
[----:B------:R-:W-:Y:S05]  /*1dca0*/  BSYNC.RECONVERGENT B3 ;  /* 0x0000000000037941 */ /* 0x000fea0003800200 */
.L_x_33963:
        /* <DEDUP_REMOVED lines=11> */
.L_x_33962:
[----:B------:R-:W-:Y:S05]  /*1dd60*/  BSYNC.RECONVERGENT B2 ;  /* 0x0000000000027941 */ /* 0x000fea0003800200 */
.L_x_33961:
        /* <DEDUP_REMOVED lines=17> */
.L_x_33972:
        /* <DEDUP_REMOVED lines=13> */
.L_x_33974:
[----:B------:R-:W-:Y:S05]  /*1df50*/  BSYNC.RECONVERGENT B4 ;  /* 0x0000000000047941 */ /* 0x000fea0003800200 */
.L_x_33973:
        /* <DEDUP_REMOVED lines=61> */
.L_x_33971:
[----:B------:R-:W-:Y:S05]  /*1e330*/  BSYNC.RECONVERGENT B3 ;  /* 0x0000000000037941 */ /* 0x000fea0003800200 */
.L_x_33970:
        /* <DEDUP_REMOVED lines=10> */
.L_x_33969:
[----:B------:R-:W-:Y:S05]  /*1e3e0*/  BSYNC.RECONVERGENT B2 ;  /* 0x0000000000027941 */ /* 0x000fea0003800200 */
.L_x_33968:
        /* <DEDUP_REMOVED lines=17> */
.L_x_33979:
        /* <DEDUP_REMOVED lines=13> */
.L_x_33981:
[----:B------:R-:W-:Y:S05]  /*1e5d0*/  BSYNC.RECONVERGENT B4 ;  /* 0x0000000000047941 */ /* 0x000fea0003800200 */
.L_x_33980:
        /* <DEDUP_REMOVED lines=61> */
.L_x_33978:
[----:B------:R-:W-:Y:S05]  /*1e9b0*/  BSYNC.RECONVERGENT B3 ;  /* 0x0000000000037941 */ /* 0x000fea0003800200 */
.L_x_33977:
        /* <DEDUP_REMOVED lines=11> */
.L_x_33976:
[----:B------:R-:W-:Y:S05]  /*1ea70*/  BSYNC.RECONVERGENT B2 ;  /* 0x0000000000027941 */ /* 0x000fea0003800200 */
.L_x_33975:
        /* <DEDUP_REMOVED lines=17> */
.L_x_33986:
        /* <DEDUP_REMOVED lines=13> */
.L_x_33988:
[----:B------:R-:W-:Y:S05]  /*1ec60*/  BSYNC.RECONVERGENT B4 ;  /* 0x0000000000047941 */ /* 0x000fea0003800200 */
.L_x_33987:
        /* <DEDUP_REMOVED lines=61> */
.L_x_33985:
[----:B------:R-:W-:Y:S05]  /*1f040*/  BSYNC.RECONVERGENT B3 ;  /* 0x0000000000037941 */ /* 0x000fea0003800200 */
.L_x_33984:
        /* <DEDUP_REMOVED lines=10> */
.L_x_33983:
[----:B------:R-:W-:Y:S05]  /*1f0f0*/  BSYNC.RECONVERGENT B2 ;  /* 0x0000000000027941 */ /* 0x000fea0003800200 */
.L_x_33982:
        /* <DEDUP_REMOVED lines=17> */
.L_x_33993:
        /* <DEDUP_REMOVED lines=13> */
.L_x_33995:
[----:B------:R-:W-:Y:S05]  /*1f2e0*/  BSYNC.RECONVERGENT B4 ;  /* 0x0000000000047941 */ /* 0x000fea0003800200 */
.L_x_33994:
        /* <DEDUP_REMOVED lines=61> */
.L_x_33992:
[----:B------:R-:W-:Y:S05]  /*1f6c0*/  BSYNC.RECONVERGENT B3 ;  /* 0x0000000000037941 */ /* 0x000fea0003800200 */
.L_x_33991:
        /* <DEDUP_REMOVED lines=11> */
.L_x_33990:
[----:B------:R-:W-:Y:S05]  /*1f780*/  BSYNC.RECONVERGENT B2 ;  /* 0x0000000000027941 */ /* 0x000fea0003800200 */
.L_x_33989:
        /* <DEDUP_REMOVED lines=17> */
.L_x_34000:
        /* <DEDUP_REMOVED lines=13> */
.L_x_34002:
[----:B------:R-:W-:Y:S05]  /*1f970*/  BSYNC.RECONVERGENT B4 ;  /* 0x0000000000047941 */ /* 0x000fea0003800200 */
.L_x_34001:
        /* <DEDUP_REMOVED lines=61> */
.L_x_33999:
[----:B------:R-:W-:Y:S05]  /*1fd50*/  BSYNC.RECONVERGENT B3 ;  /* 0x0000000000037941 */ /* 0x000fea0003800200 */
.L_x_33998:
        /* <DEDUP_REMOVED lines=10> */
.L_x_33997:
[----:B------:R-:W-:Y:S05]  /*1fe00*/  BSYNC.RECONVERGENT B2 ;  /* 0x0000000000027941 */ /* 0x000fea0003800200 */
.L_x_33996:
        /* <DEDUP_REMOVED lines=16> */
.L_x_34006:
        /* <DEDUP_REMOVED lines=13> */
.L_x_34008:
[----:B------:R-:W-:Y:S05]  /*1ffe0*/  BSYNC.RECONVERGENT B3 ;  /* 0x0000000000037941 */ /* 0x000fea0003800200 */
.L_x_34007:
        /* <DEDUP_REMOVED lines=61> */
.L_x_34005:
[----:B------:R-:W-:Y:S05]  /*203c0*/  BSYNC.RECONVERGENT B2 ;  /* 0x0000000000027941 */ /* 0x000fea0003800200 */
.L_x_34004:
        /* <DEDUP_REMOVED lines=12> */
.L_x_33953:
        /* <DEDUP_REMOVED lines=21> */
.L_x_34013:
        /* <DEDUP_REMOVED lines=13> */
.L_x_34015:
[----:B------:R-:W-:Y:S05]  /*206b0*/  BSYNC.RECONVERGENT B4 ;  /* 0x0000000000047941 */ /* 0x000fea0003800200 */
.L_x_34014:
        /* <DEDUP_REMOVED lines=61> */
.L_x_34012:
[----:B------:R-:W-:Y:S05]  /*20a90*/  BSYNC.RECONVERGENT B3 ;  /* 0x0000000000037941 */ /* 0x000fea0003800200 */
.L_x_34011:
        /* <DEDUP_REMOVED lines=10> */
.L_x_34010:
[----:B------:R-:W-:Y:S05]  /*20b40*/  BSYNC.RECONVERGENT B2 ;  /* 0x0000000000027941 */ /* 0x000fea0003800200 */
.L_x_34009:
        /* <DEDUP_REMOVED lines=17> */
.L_x_34020:
        /* <DEDUP_REMOVED lines=13> */
.L_x_34022:
[----:B------:R-:W-:Y:S05]  /*20d30*/  BSYNC.RECONVERGENT B4 ;  /* 0x0000000000047941 */ /* 0x000fea0003800200 */
.L_x_34021:
        /* <DEDUP_REMOVED lines=61> */
.L_x_34019:
[----:B------:R-:W-:Y:S05]  /*21110*/  BSYNC.RECONVERGENT B3 ;  /* 0x0000000000037941 */ /* 0x000fea0003800200 */
.L_x_34018:
        /* <DEDUP_REMOVED lines=11> */
.L_x_34017:
[----:B------:R-:W-:Y:S05]  /*211d0*/  BSYNC.RECONVERGENT B2 ;  /* 0x0000000000027941 */ /* 0x000fea0003800200 */
.L_x_34016:
        /* <DEDUP_REMOVED lines=17> */
.L_x_34027:
        /* <DEDUP_REMOVED lines=13> */
.L_x_34029:
[----:B------:R-:W-:Y:S05]  /*213c0*/  BSYNC.RECONVERGENT B4 ;  /* 0x0000000000047941 */ /* 0x000fea0003800200 */
.L_x_34028:
        /* <DEDUP_REMOVED lines=61> */
.L_x_34026:
[----:B------:R-:W-:Y:S05]  /*217a0*/  BSYNC.RECONVERGENT B3 ;  /* 0x0000000000037941 */ /* 0x000fea0003800200 */
.L_x_34025:
        /* <DEDUP_REMOVED lines=10> */
.L_x_34024:
[----:B------:R-:W-:Y:S05]  /*21850*/  BSYNC.RECONVERGENT B2 ;  /* 0x0000000000027941 */ /* 0x000fea0003800200 */
.L_x_34023:
        /* <DEDUP_REMOVED lines=17> */
.L_x_34034:
        /* <DEDUP_REMOVED lines=13> */
.L_x_34036:
[----:B------:R-:W-:Y:S05]  /*21a40*/  BSYNC.RECONVERGENT B4 ;  /* 0x0000000000047941 */ /* 0x000fea0003800200 */
.L_x_34035:
        /* <DEDUP_REMOVED lines=61> */
.L_x_34033:
[----:B------:R-:W-:Y:S05]  /*21e20*/  BSYNC.RECONVERGENT B3 ;  /* 0x0000000000037941 */ /* 0x000fea0003800200 */
.L_x_34032:
        /* <DEDUP_REMOVED lines=11> */
.L_x_34031:
[----:B------:R-:W-:Y:S05]  /*21ee0*/  BSYNC.RECONVERGENT B2 ;  /* 0x0000000000027941 */ /* 0x000fea0003800200 */
.L_x_34030:
        /* <DEDUP_REMOVED lines=17> */
.L_x_34041:
        /* <DEDUP_REMOVED lines=13> */
.L_x_34043:
[----:B------:R-:W-:Y:S05]  /*220d0*/  BSYNC.RECONVERGENT B4 ;  /* 0x0000000000047941 */ /* 0x000fea0003800200 */
.L_x_34042:
        /* <DEDUP_REMOVED lines=61> */
.L_x_34040:
[----:B------:R-:W-:Y:S05]  /*224b0*/  BSYNC.RECONVERGENT B3 ;  /* 0x0000000000037941 */ /* 0x000fea0003800200 */
.L_x_34039:
        /* <DEDUP_REMOVED lines=10> */
.L_x_34038:
[----:B------:R-:W-:Y:S05]  /*22560*/  BSYNC.RECONVERGENT B2 ;  /* 0x0000000000027941 */ /* 0x000fea0003800200 */
.L_x_34037:
        /* <DEDUP_REMOVED lines=17> */
.L_x_34048:
        /* <DEDUP_REMOVED lines=13> */
.L_x_34050:
[----:B------:R-:W-:Y:S05]  /*22750*/  BSYNC.RECONVERGENT B4 ;  /* 0x0000000000047941 */ /* 0x000fea0003800200 */
.L_x_34049:
        /* <DEDUP_REMOVED lines=61> */
.L_x_34047:
[----:B------:R-:W-:Y:S05]  /*22b30*/  BSYNC.RECONVERGENT B3 ;  /* 0x0000000000037941 */ /* 0x000fea0003800200 */
.L_x_34046:
        /* <DEDUP_REMOVED lines=11> */
.L_x_34045:
[----:B------:R-:W-:Y:S05]  /*22bf0*/  BSYNC.RECONVERGENT B2 ;  /* 0x0000000000027941 */ /* 0x000fea0003800200 */
.L_x_34044:
        /* <DEDUP_REMOVED lines=17> */
.L_x_34055:
        /* <DEDUP_REMOVED lines=13> */
.L_x_34057:
[----:B------:R-:W-:Y:S05]  /*22de0*/  BSYNC.RECONVERGENT B4 ;  /* 0x0000000000047941 */ /* 0x000fea0003800200 */
.L_x_34056:
        /* <DEDUP_REMOVED lines=61> */
.L_x_34054:
[----:B------:R-:W-:Y:S05]  /*231c0*/  BSYNC.RECONVERGENT B3 ;  /* 0x0000000000037941 */ /* 0x000fea0003800200 */
.L_x_34053:
        /* <DEDUP_REMOVED lines=10> */
.L_x_34052:
[----:B------:R-:W-:Y:S05]  /*23270*/  BSYNC.RECONVERGENT B2 ;  /* 0x0000000000027941 */ /* 0x000fea0003800200 */
.L_x_34051:
        /* <DEDUP_REMOVED lines=16> */
.L_x_34060:
        /* <DEDUP_REMOVED lines=13> */
.L_x_34062:
[----:B------:R-:W-:Y:S05]  /*23450*/  BSYNC.RECONVERGENT B3 ;  /* 0x0000000000037941 */ /* 0x000fea0003800200 */
.L_x_34061:
        /* <DEDUP_REMOVED lines=61> */
.L_x_34059:
[----:B------:R-:W-:Y:S05]  /*23830*/  BSYNC.RECONVERGENT B2 ;  /* 0x0000000000027941 */ /* 0x000fea0003800200 */
.L_x_34058:
        /* <DEDUP_REMOVED lines=11> */
.L_x_34003:
[----:B------:R-:W-:Y:S05]  /*238f0*/  BSYNC.RECONVERGENT B0 ;  /* 0x0000000000007941 */ /* 0x000fea0003800200 */
.L_x_33952:
        /* <DEDUP_REMOVED lines=27> */
.L_x_34064:
[----:B------:R-:W-:Y:S05]  /*23ab0*/  BSYNC.RECONVERGENT B0 ;  /* 0x0000000000007941 */ /* 0x000fea0003800200 */
.L_x_34063:
[----:B------:R-:W-:Y:S01]  /*23ac0*/  IADD3 R213, PT, PT, R213, 0x20, RZ ;  /* 0x00000020d5d57810 */ /* 0x000fe20007ffe0ff */
[----:B------:R-:W-:-:S07]  /*23ad0*/  VIADD R212, R212, 0x20 ;  /* 0x00000020d4d47836 */ /* 0x000fce0000000000 */
.L_x_33951:
[----:B------:R-:W-:Y:S05]  /*23ae0*/  BSYNC.RECONVERGENT B1 ;  /* 0x0000000000017941 */ /* 0x000fea0003800200 */
.L_x_33950:
        /* <DEDUP_REMOVED lines=38> */
.L_x_34073:
        /* <DEDUP_REMOVED lines=13> */
.L_x_34075:
[----:B------:R-:W-:Y:S05]  /*23e20*/  BSYNC.RECONVERGENT B4 ;  /* 0x0000000000047941 */ /* 0x000fea0003800200 */
.L_x_34074:
        /* <DEDUP_REMOVED lines=61> */
.L_x_34072:
[----:B------:R-:W-:Y:S05]  /*24200*/  BSYNC.RECONVERGENT B3 ;  /* 0x0000000000037941 */ /* 0x000fea0003800200 */
.L_x_34071:
        /* <DEDUP_REMOVED lines=10> */
.L_x_34070:
[----:B------:R-:W-:Y:S05]  /*242b0*/  BSYNC.RECONVERGENT B2 ;  /* 0x0000000000027941 */ /* 0x000fea0003800200 */
.L_x_34069:
        /* <DEDUP_REMOVED lines=17> */
.L_x_34080:
        /* <DEDUP_REMOVED lines=13> */
.L_x_34082:
[----:B------:R-:W-:Y:S05]  /*244a0*/  BSYNC.RECONVERGENT B4 ;  /* 0x0000000000047941 */ /* 0x000fea0003800200 */
.L_x_34081:
        /* <DEDUP_REMOVED lines=61> */
.L_x_34079:
[----:B------:R-:W-:Y:S05]  /*24880*/  BSYNC.RECONVERGENT B3 ;  /* 0x0000000000037941 */ /* 0x000fea0003800200 */
.L_x_34078:
        /* <DEDUP_REMOVED lines=11> */
.L_x_34077:
[----:B------:R-:W-:Y:S05]  /*24940*/  BSYNC.RECONVERGENT B2 ;  /* 0x0000000000027941 */ /* 0x000fea0003800200 */
.L_x_34076:
        /* <DEDUP_REMOVED lines=17> */
.L_x_34087:
        /* <DEDUP_REMOVED lines=13> */
.L_x_34089:
[----:B------:R-:W-:Y:S05]  /*24b30*/  BSYNC.RECONVERGENT B4 ;  /* 0x0000000000047941 */ /* 0x000fea0003800200 */
.L_x_34088:
        /* <DEDUP_REMOVED lines=61> */
.L_x_34086:
[----:B------:R-:W-:Y:S05]  /*24f10*/  BSYNC.RECONVERGENT B3 ;  /* 0x0000000000037941 */ /* 0x000fea0003800200 */
.L_x_34085:
        /* <DEDUP_REMOVED lines=10> */
.L_x_34084:
[----:B------:R-:W-:Y:S05]  /*24fc0*/  BSYNC.RECONVERGENT B2 ;  /* 0x0000000000027941 */ /* 0x000fea0003800200 */
.L_x_34083:
        /* <DEDUP_REMOVED lines=17> */
.L_x_34094:
        /* <DEDUP_REMOVED lines=13> */
.L_x_34096:
[----:B------:R-:W-:Y:S05]  /*251b0*/  BSYNC.RECONVERGENT B4 ;  /* 0x0000000000047941 */ /* 0x000fea0003800200 */
.L_x_34095:
        /* <DEDUP_REMOVED lines=61> */
.L_x_34093:
[----:B------:R-:W-:Y:S05]  /*25590*/  BSYNC.RECONVERGENT B3 ;  /* 0x0000000000037941 */ /* 0x000fea0003800200 */
.L_x_34092:
        /* <DEDUP_REMOVED lines=11> */
.L_x_34091:
[----:B------:R-:W-:Y:S05]  /*25650*/  BSYNC.RECONVERGENT B2 ;  /* 0x0000000000027941 */ /* 0x000fea0003800200 */
.L_x_34090:
        /* <DEDUP_REMOVED lines=17> */
.L_x_34101:
        /* <DEDUP_REMOVED lines=13> */
.L_x_34103:
[----:B------:R-:W-:Y:S05]  /*25840*/  BSYNC.RECONVERGENT B4 ;  /* 0x0000000000047941 */ /* 0x000fea0003800200 */
.L_x_34102:
        /* <DEDUP_REMOVED lines=61> */
.L_x_34100:
[----:B------:R-:W-:Y:S05]  /*25c20*/  BSYNC.RECONVERGENT B3 ;  /* 0x0000000000037941 */ /* 0x000fea0003800200 */
.L_x_34099:
        /* <DEDUP_REMOVED lines=10> */
.L_x_34098:
[----:B------:R-:W-:Y:S05]  /*25cd0*/  BSYNC.RECONVERGENT B2 ;  /* 0x0000000000027941 */ /* 0x000fea0003800200 */
.L_x_34097:
        /* <DEDUP_REMOVED lines=17> */
.L_x_34108:
        /* <DEDUP_REMOVED lines=13> */
.L_x_34110:
[----:B------:R-:W-:Y:S05]  /*25ec0*/  BSYNC.RECONVERGENT B4 ;  /* 0x0000000000047941 */ /* 0x000fea0003800200 */
.L_x_34109:
        /* <DEDUP_REMOVED lines=61> */
.L_x_34107:
[----:B------:R-:W-:Y:S05]  /*262a0*/  BSYNC.RECONVERGENT B3 ;  /* 0x0000000000037941 */ /* 0x000fea0003800200 */
.L_x_34106:
        /* <DEDUP_REMOVED lines=11> */
.L_x_34105:
[----:B------:R-:W-:Y:S05]  /*26360*/  BSYNC.RECONVERGENT B2 ;  /* 0x0000000000027941 */ /* 0x000fea0003800200 */
.L_x_34104:
        /* <DEDUP_REMOVED lines=17> */
.L_x_34115:
        /* <DEDUP_REMOVED lines=13> */
.L_x_34117:
[----:B------:R-:W-:Y:S05]  /*26550*/  BSYNC.RECONVERGENT B4 ;  /* 0x0000000000047941 */ /* 0x000fea0003800200 */
.L_x_34116:
        /* <DEDUP_REMOVED lines=61> */
.L_x_34114:
[----:B------:R-:W-:Y:S05]  /*26930*/  BSYNC.RECONVERGENT B3 ;  /* 0x0000000000037941 */ /* 0x000fea0003800200 */
.L_x_34113:
        /* <DEDUP_REMOVED lines=10> */
.L_x_34112:
[----:B------:R-:W-:Y:S05]  /*269e0*/  BSYNC.RECONVERGENT B2 ;  /* 0x0000000000027941 */ /* 0x000fea0003800200 */
.L_x_34111:
        /* <DEDUP_REMOVED lines=16> */
.L_x_34121:
        /* <DEDUP_REMOVED lines=13> */
.L_x_34123:
[----:B------:R-:W-:Y:S05]  /*26bc0*/  BSYNC.RECONVERGENT B3 ;  /* 0x0000000000037941 */ /* 0x000fea0003800200 */
.L_x_34122:
        /* <DEDUP_REMOVED lines=61> */
.L_x_34120:
[----:B------:R-:W-:Y:S05]  /*26fa0*/  BSYNC.RECONVERGENT B2 ;  /* 0x0000000000027941 */ /* 0x000fea0003800200 */
.L_x_34119:
        /* <DEDUP_REMOVED lines=12> */
.L_x_34068:
        /* <DEDUP_REMOVED lines=21> */
.L_x_34128:
        /* <DEDUP_REMOVED lines=13> */
.L_x_34130:
[----:B------:R-:W-:Y:S05]  /*27290*/  BSYNC.RECONVERGENT B4 ;  /* 0x0000000000047941 */ /* 0x000fea0003800200 */
.L_x_34129:
        /* <DEDUP_REMOVED lines=61> */
.L_x_34127:
[----:B------:R-:W-:Y:S05]  /*27670*/  BSYNC.RECONVERGENT B3 ;  /* 0x0000000000037941 */ /* 0x000fea0003800200 */
.L_x_34126:
        /* <DEDUP_REMOVED lines=10> */
.L_x_34125:
[----:B------:R-:W-:Y:S05]  /*27720*/  BSYNC.RECONVERGENT B2 ;  /* 0x0000000000027941 */ /* 0x000fea0003800200 */
.L_x_34124:
        /* <DEDUP_REMOVED lines=17> */
.L_x_34135:
        /* <DEDUP_REMOVED lines=13> */
.L_x_34137:
[----:B------:R-:W-:Y:S05]  /*27910*/  BSYNC.RECONVERGENT B4 ;  /* 0x0000000000047941 */ /* 0x000fea0003800200 */
.L_x_34136:
        /* <DEDUP_REMOVED lines=61> */
.L_x_34134:
[----:B------:R-:W-:Y:S05]  /*27cf0*/  BSYNC.RECONVERGENT B3 ;  /* 0x0000000000037941 */ /* 0x000fea0003800200 */
.L_x_34133:
        /* <DEDUP_REMOVED lines=11> */
.L_x_34132:
[----:B------:R-:W-:Y:S05]  /*27db0*/  BSYNC.RECONVERGENT B2 ;  /* 0x0000000000027941 */ /* 0x000fea0003800200 */
.L_x_34131:
        /* <DEDUP_REMOVED lines=17> */
.L_x_34142:
        /* <DEDUP_REMOVED lines=13> */
.L_x_34144:
[----:B------:R-:W-:Y:S05]  /*27fa0*/  BSYNC.RECONVERGENT B4 ;  /* 0x0000000000047941 */ /* 0x000fea0003800200 */
.L_x_34143:
        /* <DEDUP_REMOVED lines=61> */
.L_x_34141:
[----:B------:R-:W-:Y:S05]  /*28380*/  BSYNC.RECONVERGENT B3 ;  /* 0x0000000000037941 */ /* 0x000fea0003800200 */
.L_x_34140:
        /* <DEDUP_REMOVED lines=10> */
.L_x_34139:
[----:B------:R-:W-:Y:S05]  /*28430*/  BSYNC.RECONVERGENT B2 ;  /* 0x0000000000027941 */ /* 0x000fea0003800200 */
.L_x_34138:
        /* <DEDUP_REMOVED lines=17> */
.L_x_34149:
        /* <DEDUP_REMOVED lines=13> */
.L_x_34151:
[----:B------:R-:W-:Y:S05]  /*28620*/  BSYNC.RECONVERGENT B4 ;  /* 0x0000000000047941 */ /* 0x000fea0003800200 */
.L_x_34150:
        /* <DEDUP_REMOVED lines=61> */
.L_x_34148:
[----:B------:R-:W-:Y:S05]  /*28a00*/  BSYNC.RECONVERGENT B3 ;  /* 0x0000000000037941 */ /* 0x000fea0003800200 */
.L_x_34147:
        /* <DEDUP_REMOVED lines=11> */
.L_x_34146:
[----:B------:R-:W-:Y:S05]  /*28ac0*/  BSYNC.RECONVERGENT B2 ;  /* 0x0000000000027941 */ /* 0x000fea0003800200 */
.L_x_34145:
        /* <DEDUP_REMOVED lines=17> */
.L_x_34156:
        /* <DEDUP_REMOVED lines=13> */
.L_x_34158:
[----:B------:R-:W-:Y:S05]  /*28cb0*/  BSYNC.RECONVERGENT B4 ;  /* 0x0000000000047941 */ /* 0x000fea0003800200 */
.L_x_34157:
        /* <DEDUP_REMOVED lines=61> */
.L_x_34155:
[----:B------:R-:W-:Y:S05]  /*29090*/  BSYNC.RECONVERGENT B3 ;  /* 0x0000000000037941 */ /* 0x000fea0003800200 */
.L_x_34154:
        /* <DEDUP_REMOVED lines=10> */
.L_x_34153:
[----:B------:R-:W-:Y:S05]  /*29140*/  BSYNC.RECONVERGENT B2 ;  /* 0x0000000000027941 */ /* 0x000fea0003800200 */
.L_x_34152:
        /* <DEDUP_REMOVED lines=17> */
.L_x_34163:
        /* <DEDUP_REMOVED lines=13> */
.L_x_34165:
[----:B------:R-:W-:Y:S05]  /*29330*/  BSYNC.RECONVERGENT B4 ;  /* 0x0000000000047941 */ /* 0x000fea0003800200 */
.L_x_34164:
        /* <DEDUP_REMOVED lines=61> */
.L_x_34162:
[----:B------:R-:W-:Y:S05]  /*29710*/  BSYNC.RECONVERGENT B3 ;  /* 0x0000000000037941 */ /* 0x000fea0003800200 */
.L_x_34161:
        /* <DEDUP_REMOVED lines=11> */
.L_x_34160:
[----:B------:R-:W-:Y:S05]  /*297d0*/  BSYNC.RECONVERGENT B2 ;  /* 0x0000000000027941 */ /* 0x000fea0003800200 */
.L_x_34159:
        /* <DEDUP_REMOVED lines=17> */
.L_x_34170:
        /* <DEDUP_REMOVED lines=13> */
.L_x_34172:
[----:B------:R-:W-:Y:S05]  /*299c0*/  BSYNC.RECONVERGENT B4 ;  /* 0x0000000000047941 */ /* 0x000fea0003800200 */
.L_x_34171:
        /* <DEDUP_REMOVED lines=61> */
.L_x_34169:
[----:B------:R-:W-:Y:S05]  /*29da0*/  BSYNC.RECONVERGENT B3 ;  /* 0x0000000000037941 */ /* 0x000fea0003800200 */
.L_x_34168:
        /* <DEDUP_REMOVED lines=10> */
.L_x_34167:
[----:B------:R-:W-:Y:S05]  /*29e50*/  BSYNC.RECONVERGENT B2 ;  /* 0x0000000000027941 */ /* 0x000fea0003800200 */
.L_x_34166:
        /* <DEDUP_REMOVED lines=16> */
.L_x_34175:
        /* <DEDUP_REMOVED lines=13> */
.L_x_34177:
[----:B------:R-:W-:Y:S05]  /*2a030*/  BSYNC.RECONVERGENT B3 ;  /* 0x0000000000037941 */ /* 0x000fea0003800200 */
.L_x_34176:
        /* <DEDUP_REMOVED lines=61> */
.L_x_34174:
[----:B------:R-:W-:Y:S05]  /*2a410*/  BSYNC.RECONVERGENT B2 ;  /* 0x0000000000027941 */ /* 0x000fea0003800200 */
.L_x_34173:
        /* <DEDUP_REMOVED lines=11> */
.L_x_34118:
[----:B------:R-:W-:Y:S05]  /*2a4d0*/  BSYNC.RECONVERGENT B0 ;  /* 0x0000000000007941 */ /* 0x000fea0003800200 */
.L_x_34067:
        /* <DEDUP_REMOVED lines=27> */
.L_x_34179:
[----:B------:R-:W-:Y:S05]  /*2a690*/  BSYNC.RECONVERGENT B0 ;  /* 0x0000000000007941 */ /* 0x000fea0003800200 */
.L_x_34178:
[----:B------:R-:W-:Y:S01]  /*2a6a0*/  IADD3 R213, PT, PT, R213, 0x20, RZ ;  /* 0x00000020d5d57810 */ /* 0x000fe20007ffe0ff */
[----:B------:R-:W-:-:S07]  /*2a6b0*/  VIADD R212, R212, 0x20 ;  /* 0x00000020d4d47836 */ /* 0x000fce0000000000 */
.L_x_34066:
[----:B------:R-:W-:Y:S05]  /*2a6c0*/  BSYNC.RECONVERGENT B1 ;  /* 0x0000000000017941 */ /* 0x000fea0003800200 */
.L_x_34065:
        /* <DEDUP_REMOVED lines=38> */
.L_x_34188:
        /* <DEDUP_REMOVED lines=13> */
.L_x_34190:
[----:B------:R-:W-:Y:S05]  /*2aa00*/  BSYNC.RECONVERGENT B4 ;  /* 0x0000000000047941 */ /* 0x000fea0003800200 */
.L_x_34189:
        /* <DEDUP_REMOVED lines=61> */
.L_x_34187:
[----:B------:R-:W-:Y:S05]  /*2ade0*/  BSYNC.RECONVERGENT B3 ;  /* 0x0000000000037941 */ /* 0x000fea0003800200 */
.L_x_34186:
        /* <DEDUP_REMOVED lines=10> */
.L_x_34185:
[----:B------:R-:W-:Y:S05]  /*2ae90*/  BSYNC.RECONVERGENT B2 ;  /* 0x0000000000027941 */ /* 0x000fea0003800200 */
.L_x_34184:
        /* <DEDUP_REMOVED lines=17> */
.L_x_34195:
        /* <DEDUP_REMOVED lines=13> */
.L_x_34197:
[----:B------:R-:W-:Y:S05]  /*2b080*/  BSYNC.RECONVERGENT B4 ;  /* 0x0000000000047941 */ /* 0x000fea0003800200 */
.L_x_34196:
        /* <DEDUP_REMOVED lines=61> */
.L_x_34194:
[----:B------:R-:W-:Y:S05]  /*2b460*/  BSYNC.RECONVERGENT B3 ;  /* 0x0000000000037941 */ /* 0x000fea0003800200 */
.L_x_34193:
        /* <DEDUP_REMOVED lines=11> */
.L_x_34192:
[----:B------:R-:W-:Y:S05]  /*2b520*/  BSYNC.RECONVERGENT B2 ;  /* 0x0000000000027941 */ /* 0x000fea0003800200 */
.L_x_34191:
        /* <DEDUP_REMOVED lines=17> */
.L_x_34202:
        /* <DEDUP_REMOVED lines=13> */
.L_x_34204:
[----:B------:R-:W-:Y:S05]  /*2b710*/  BSYNC.RECONVERGENT B4 ;  /* 0x0000000000047941 */ /* 0x000fea0003800200 */
.L_x_34203:
        /* <DEDUP_REMOVED lines=61> */
.L_x_34201:
[----:B------:R-:W-:Y:S05]  /*2baf0*/  BSYNC.RECONVERGENT B3 ;  /* 0x0000000000037941 */ /* 0x000fea0003800200 */
.L_x_34200:
        /* <DEDUP_REMOVED lines=10> */
.L_x_34199:
[----:B------:R-:W-:Y:S05]  /*2bba0*/  BSYNC.RECONVERGENT B2 ;  /* 0x0000000000027941 */ /* 0x000fea0003800200 */
.L_x_34198:
        /* <DEDUP_REMOVED lines=17> */
.L_x_34209:
        /* <DEDUP_REMOVED lines=13> */
.L_x_34211:
[----:B------:R-:W-:Y:S05]  /*2bd90*/  BSYNC.RECONVERGENT B4 ;  /* 0x0000000000047941 */ /* 0x000fea0003800200 */
.L_x_34210:
        /* <DEDUP_REMOVED lines=61> */
.L_x_34208:
[----:B------:R-:W-:Y:S05]  /*2c170*/  BSYNC.RECONVERGENT B3 ;  /* 0x0000000000037941 */ /* 0x000fea0003800200 */
.L_x_34207:
        /* <DEDUP_REMOVED lines=11> */
.L_x_34206:
[----:B------:R-:W-:Y:S05]  /*2c230*/  BSYNC.RECONVERGENT B2 ;  /* 0x0000000000027941 */ /* 0x000fea0003800200 */
.L_x_34205:
        /* <DEDUP_REMOVED lines=17> */
.L_x_34216:
        /* <DEDUP_REMOVED lines=13> */
.L_x_34218:
[----:B------:R-:W-:Y:S05]  /*2c420*/  BSYNC.RECONVERGENT B4 ;  /* 0x0000000000047941 */ /* 0x000fea0003800200 */
.L_x_34217:
        /* <DEDUP_REMOVED lines=61> */
.L_x_34215:
[----:B------:R-:W-:Y:S05]  /*2c800*/  BSYNC.RECONVERGENT B3 ;  /* 0x0000000000037941 */ /* 0x000fea0003800200 */
.L_x_34214:
        /* <DEDUP_REMOVED lines=10> */
.L_x_34213:
[----:B------:R-:W-:Y:S05]  /*2c8b0*/  BSYNC.RECONVERGENT B2 ;  /* 0x0000000000027941 */ /* 0x000fea0003800200 */
.L_x_34212:
        /* <DEDUP_REMOVED lines=17> */
.L_x_34223:
        /* <DEDUP_REMOVED lines=13> */
.L_x_34225:
[----:B------:R-:W-:Y:S05]  /*2caa0*/  BSYNC.RECONVERGENT B4 ;  /* 0x0000000000047941 */ /* 0x000fea0003800200 */
.L_x_34224:
        /* <DEDUP_REMOVED lines=61> */
.L_x_34222:
[----:B------:R-:W-:Y:S05]  /*2ce80*/  BSYNC.RECONVERGENT B3 ;  /* 0x0000000000037941 */ /* 0x000fea0003800200 */
.L_x_34221:
        /* <DEDUP_REMOVED lines=11> */
.L_x_34220:
[----:B------:R-:W-:Y:S05]  /*2cf40*/  BSYNC.RECONVERGENT B2 ;  /* 0x0000000000027941 */ /* 0x000fea0003800200 */
.L_x_34219:
        /* <DEDUP_REMOVED lines=17> */
.L_x_34230:
        /* <DEDUP_REMOVED lines=13> */
.L_x_34232:
[----:B------:R-:W-:Y:S05]  /*2d130*/  BSYNC.RECONVERGENT B4 ;  /* 0x0000000000047941 */ /* 0x000fea0003800200 */
.L_x_34231:
        /* <DEDUP_REMOVED lines=61> */
.L_x_34229:
[----:B------:R-:W-:Y:S05]  /*2d510*/  BSYNC.RECONVERGENT B3 ;  /* 0x0000000000037941 */ /* 0x000fea0003800200 */
.L_x_34228:
        /* <DEDUP_REMOVED lines=10> */
.L_x_34227:
[----:B------:R-:W-:Y:S05]  /*2d5c0*/  BSYNC.RECONVERGENT B2 ;  /* 0x0000000000027941 */ /* 0x000fea0003800200 */
.L_x_34226:
        /* <DEDUP_REMOVED lines=16> */
.L_x_34236:
        /* <DEDUP_REMOVED lines=13> */
.L_x_34238:
[----:B------:R-:W-:Y:S05]  /*2d7a0*/  BSYNC.RECONVERGENT B3 ;  /* 0x0000000000037941 */ /* 0x000fea0003800200 */
.L_x_34237:
        /* <DEDUP_REMOVED lines=61> */
.L_x_34235:
[----:B------:R-:W-:Y:S05]  /*2db80*/  BSYNC.RECONVERGENT B2 ;  /* 0x0000000000027941 */ /* 0x000fea0003800200 */
.L_x_34234:
        /* <DEDUP_REMOVED lines=12> */
.L_x_34183:
        /* <DEDUP_REMOVED lines=21> */
.L_x_34243:
        /* <DEDUP_REMOVED lines=13> */
.L_x_34245:
[----:B------:R-:W-:Y:S05]  /*2de70*/  BSYNC.RECONVERGENT B4 ;  /* 0x0000000000047941 */ /* 0x000fea0003800200 */
.L_x_34244:
        /* <DEDUP_REMOVED lines=61> */
.L_x_34242:
[----:B------:R-:W-:Y:S05]  /*2e250*/  BSYNC.RECONVERGENT B3 ;  /* 0x0000000000037941 */ /* 0x000fea0003800200 */
.L_x_34241:
        /* <DEDUP_REMOVED lines=10> */
.L_x_34240:
[----:B------:R-:W-:Y:S05]  /*2e300*/  BSYNC.RECONVERGENT B2 ;  /* 0x0000000000027941 */ /* 0x000fea0003800200 */
.L_x_34239:
        /* <DEDUP_REMOVED lines=17> */
.L_x_34250:
        /* <DEDUP_REMOVED lines=13> */
.L_x_34252:
[----:B------:R-:W-:Y:S05]  /*2e4f0*/  BSYNC.RECONVERGENT B4 ;  /* 0x0000000000047941 */ /* 0x000fea0003800200 */
.L_x_34251:
        /* <DEDUP_REMOVED lines=61> */
.L_x_34249:
[----:B------:R-:W-:Y:S05]  /*2e8d0*/  BSYNC.RECONVERGENT B3 ;  /* 0x0000000000037941 */ /* 0x000fea0003800200 */
.L_x_34248:
        /* <DEDUP_REMOVED lines=11> */
.L_x_34247:
[----:B------:R-:W-:Y:S05]  /*2e990*/  BSYNC.RECONVERGENT B2 ;  /* 0x0000000000027941 */ /* 0x000fea0003800200 */
.L_x_34246:
        /* <DEDUP_REMOVED lines=17> */
.L_x_34257:
        /* <DEDUP_REMOVED lines=13> */
.L_x_34259:
[----:B------:R-:W-:Y:S05]  /*2eb80*/  BSYNC.RECONVERGENT B4 ;  /* 0x0000000000047941 */ /* 0x000fea0003800200 */
.L_x_34258:
        /* <DEDUP_REMOVED lines=61> */
.L_x_34256:
[----:B------:R-:W-:Y:S05]  /*2ef60*/  BSYNC.RECONVERGENT B3 ;  /* 0x0000000000037941 */ /* 0x000fea0003800200 */
.L_x_34255:
        /* <DEDUP_REMOVED lines=10> */
.L_x_34254:
[----:B------:R-:W-:Y:S05]  /*2f010*/  BSYNC.RECONVERGENT B2 ;  /* 0x0000000000027941 */ /* 0x000fea0003800200 */
.L_x_34253:
        /* <DEDUP_REMOVED lines=17> */
.L_x_34264:
        /* <DEDUP_REMOVED lines=13> */
.L_x_34266:
[----:B------:R-:W-:Y:S05]  /*2f200*/  BSYNC.RECONVERGENT B4 ;  /* 0x0000000000047941 */ /* 0x000fea0003800200 */
.L_x_34265:
        /* <DEDUP_REMOVED lines=61> */
.L_x_34263:
[----:B------:R-:W-:Y:S05]  /*2f5e0*/  BSYNC.RECONVERGENT B3 ;  /* 0x0000000000037941 */ /* 0x000fea0003800200 */
.L_x_34262:
        /* <DEDUP_REMOVED lines=11> */
.L_x_34261:
[----:B------:R-:W-:Y:S05]  /*2f6a0*/  BSYNC.RECONVERGENT B2 ;  /* 0x0000000000027941 */ /* 0x000fea0003800200 */
.L_x_34260:
        /* <DEDUP_REMOVED lines=17> */
.L_x_34271:
        /* <DEDUP_REMOVED lines=13> */
.L_x_34273:
[----:B------:R-:W-:Y:S05]  /*2f890*/  BSYNC.RECONVERGENT B4 ;  /* 0x0000000000047941 */ /* 0x000fea0003800200 */
.L_x_34272:
        /* <DEDUP_REMOVED lines=61> */
.L_x_34270:
[----:B------:R-:W-:Y:S05]  /*2fc70*/  BSYNC.RECONVERGENT B3 ;  /* 0x0000000000037941 */ /* 0x000fea0003800200 */
.L_x_34269:
        /* <DEDUP_REMOVED lines=10> */
.L_x_34268:
[----:B------:R-:W-:Y:S05]  /*2fd20*/  BSYNC.RECONVERGENT B2 ;  /* 0x0000000000027941 */ /* 0x000fea0003800200 */
.L_x_34267:
        /* <DEDUP_REMOVED lines=17> */
.L_x_34278:
        /* <DEDUP_REMOVED lines=13> */
.L_x_34280:
[----:B------:R-:W-:Y:S05]  /*2ff10*/  BSYNC.RECONVERGENT B4 ;  /* 0x0000000000047941 */ /* 0x000fea0003800200 */
.L_x_34279:
        /* <DEDUP_REMOVED lines=61> */
.L_x_34277:
[----:B------:R-:W-:Y:S05]  /*302f0*/  BSYNC.RECONVERGENT B3 ;  /* 0x0000000000037941 */ /* 0x000fea0003800200 */
.L_x_34276:
        /* <DEDUP_REMOVED lines=11> */
.L_x_34275:
[----:B------:R-:W-:Y:S05]  /*303b0*/  BSYNC.RECONVERGENT B2 ;  /* 0x0000000000027941 */ /* 0x000fea0003800200 */
.L_x_34274:
        /* <DEDUP_REMOVED lines=17> */
.L_x_34285:
        /* <DEDUP_REMOVED lines=13> */
.L_x_34287:
[----:B------:R-:W-:Y:S05]  /*305a0*/  BSYNC.RECONVERGENT B4 ;  /* 0x0000000000047941 */ /* 0x000fea0003800200 */
.L_x_34286:
        /* <DEDUP_REMOVED lines=61> */
.L_x_34284:
[----:B------:R-:W-:Y:S05]  /*30980*/  BSYNC.RECONVERGENT B3 ;  /* 0x0000000000037941 */ /* 0x000fea0003800200 */
.L_x_34283:
        /* <DEDUP_REMOVED lines=10> */
.L_x_34282:
[----:B------:R-:W-:Y:S05]  /*30a30*/  BSYNC.RECONVERGENT B2 ;  /* 0x0000000000027941 */ /* 0x000fea0003800200 */
.L_x_34281:
        /* <DEDUP_REMOVED lines=16> */
.L_x_34290:
        /* <DEDUP_REMOVED lines=13> */
.L_x_34292:
[----:B------:R-:W-:Y:S05]  /*30c10*/  BSYNC.RECONVERGENT B3 ;  /* 0x0000000000037941 */ /* 0x000fea0003800200 */
.L_x_34291:
        /* <DEDUP_REMOVED lines=61> */
.L_x_34289:
[----:B------:R-:W-:Y:S05]  /*30ff0*/  BSYNC.RECONVERGENT B2 ;  /* 0x0000000000027941 */ /* 0x000fea0003800200 */
.L_x_34288:
        /* <DEDUP_REMOVED lines=11> */
.L_x_34233:
[----:B------:R-:W-:Y:S05]  /*310b0*/  BSYNC.RECONVERGENT B0 ;  /* 0x0000000000007941 */ /* 0x000fea0003800200 */
.L_x_34182:
        /* <DEDUP_REMOVED lines=27> */
.L_x_34294:
[----:B------:R-:W-:Y:S05]  /*31270*/  BSYNC.RECONVERGENT B0 ;  /* 0x0000000000007941 */ /* 0x000fea0003800200 */
.L_x_34293:
[----:B------:R-:W-:Y:S01]  /*31280*/  IADD3 R213, PT, PT, R213, 0x20, RZ ;  /* 0x00000020d5d57810 */ /* 0x000fe20007ffe0ff */
[----:B------:R-:W-:-:S07]  /*31290*/  VIADD R212, R212, 0x20 ;  /* 0x00000020d4d47836 */ /* 0x000fce0000000000 */
.L_x_34181:
[----:B------:R-:W-:Y:S05]  /*312a0*/  BSYNC.RECONVERGENT B1 ;  /* 0x0000000000017941 */ /* 0x000fea0003800200 */
.L_x_34180:
        /* <DEDUP_REMOVED lines=38> */
.L_x_34303:
        /* <DEDUP_REMOVED lines=13> */
.L_x_34305:
[----:B------:R-:W-:Y:S05]  /*315e0*/  BSYNC.RECONVERGENT B4 ;  /* 0x0000000000047941 */ /* 0x000fea0003800200 */
.L_x_34304:
        /* <DEDUP_REMOVED lines=53> */
[----:B------:R-:W-:Y:S02]  /*31940*/  IMAD.MOV.U32 R14, RZ, RZ, R206 ;  /* 0x000000ffff0e7224 */ /* 0x000fe400078e00ce */
[----:B------:R-:W-:Y:S01]  /*31950*/  HFMA2 R206, -RZ, RZ, 0, 0 ;  /* 0x00000000ffce7431 */ /* 0x000fe200000001ff */
[----:B------:R-:W-:Y:S01]  /*31960*/  LOP3.LUT R218, R10, R204, R207, 0x96, !PT ;  /* 0x000000cc0ada7212 */ /* 0x000fe200078e96cf */
[----:B------:R-:W-:Y:S01]  /*31970*/  IMAD.WIDE.U32 R204, R0, -0x2daee0ad, RZ ;  /* 0xd2511f5300cc7825 */ /* 0x000fe200078e00ff */
[----:B------:R-:W-:-:S03]  /*31980*/  IADD3 R0, PT, PT, R13, -0x695add53, RZ ;  /* 0x96a522ad0d007810 */ /* 0x000fc60007ffe0ff */
[----:B------:R-:W-:Y:S01]  /*31990*/  IMAD.MOV.U32 R10, RZ, RZ, R11 ;  /* 0x000000ffff0a7224 */ /* 0x000fe200078e000b */
[----:B------:R-:W-:Y:S02]  /*319a0*/  LOP3.LUT R219, R0, R208, R205, 0x96, !PT ;  /* 0x000000d000db7212 */ /* 0x000fe400078e96cd */
[----:B------:R-:W-:-:S07]  /*319b0*/  MOV R0, R204 ;  /* 0x000000cc00007202 */ /* 0x000fce0000000f00 */
.L_x_34302:
[----:B------:R-:W-:Y:S05]  /*319c0*/  BSYNC.RECONVERGENT B3 ;  /* 0x0000000000037941 */ /* 0x000fea0003800200 */
.L_x_34301:
        /* <DEDUP_REMOVED lines=10> */
.L_x_34300:
[----:B------:R-:W-:Y:S05]  /*31a70*/  BSYNC.RECONVERGENT B2 ;  /* 0x0000000000027941 */ /* 0x000fea0003800200 */
.L_x_34299:
        /* <DEDUP_REMOVED lines=17> */
.L_x_34310:
        /* <DEDUP_REMOVED lines=13> */
.L_x_34312:
[----:B------:R-:W-:Y:S05]  /*31c60*/  BSYNC.RECONVERGENT B4 ;  /* 0x0000000000047941 */ /* 0x000fea0003800200 */
.L_x_34311:
        /* <DEDUP_REMOVED lines=56> */
[----:B------:R-:W-:Y:S02]  /*31ff0*/  VIADD R9, R13, 0x96a522ad ;  /* 0x96a522ad0d097836 */ /* 0x000fe40000000000 */
[----:B------:R-:W-:-:S03]  /*32000*/  IMAD.MOV.U32 R11, RZ, RZ, RZ ;  /* 0x000000ffff0b7224 */ /* 0x000fc600078e00ff */
[----:B------:R-:W-:Y:S01]  /*32010*/  LOP3.LUT R219, R9, R210, R207, 0x96, !PT ;  /* 0x000000d209db7212 */ /* 0x000fe200078e96cf */
[----:B------:R-:W-:Y:S01]  /*32020*/  IMAD.MOV.U32 R9, RZ, RZ, R0 ;  /* 0x000000ffff097224 */ /* 0x000fe200078e0000 */
[----:B------:R-:W-:-:S07]  /*32030*/  MOV R0, R206 ;  /* 0x000000ce00007202 */ /* 0x000fce0000000f00 */
.L_x_34309:
[----:B------:R-:W-:Y:S05]  /*32040*/  BSYNC.RECONVERGENT B3 ;  /* 0x0000000000037941 */ /* 0x000fea0003800200 */
.L_x_34308:
        /* <DEDUP_REMOVED lines=11> */
.L_x_34307:
[----:B------:R-:W-:Y:S05]  /*32100*/  BSYNC.RECONVERGENT B2 ;  /* 0x0000000000027941 */ /* 0x000fea0003800200 */
.L_x_34306:
        /* <DEDUP_REMOVED lines=17> */
.L_x_34317:
        /* <DEDUP_REMOVED lines=13> */
.L_x_34319:
[----:B------:R-:W-:Y:S05]  /*322f0*/  BSYNC.RECONVERGENT B4 ;  /* 0x0000000000047941 */ /* 0x000fea0003800200 */
.L_x_34318:
        /* <DEDUP_REMOVED lines=57> */
[----:B------:R-:W-:-:S04]  /*32690*/  IADD3 R8, PT, PT, R13, -0x695add53, RZ ;  /* 0x96a522ad0d087810 */ /* 0x000fc80007ffe0ff */
[----:B------:R-:W-:Y:S02]  /*326a0*/  LOP3.LUT R219, R8, R210, R207, 0x96, !PT ;  /* 0x000000d208db7212 */ /* 0x000fe400078e96cf */
[----:B------:R-:W-:Y:S01]  /*326b0*/  MOV R8, R0 ;  /* 0x0000000000087202 */ /* 0x000fe20000000f00 */
[----:B------:R-:W-:-:S07]  /*326c0*/  IMAD.MOV.U32 R0, RZ, RZ, R206 ;  /* 0x000000ffff007224 */ /* 0x000fce00078e00ce */
.L_x_34316:
[----:B------:R-:W-:Y:S05]  /*326d0*/  BSYNC.RECONVERGENT B3 ;  /* 0x0000000000037941 */ /* 0x000fea0003800200 */
.L_x_34315:
        /* <DEDUP_REMOVED lines=10> */
.L_x_34314:
[----:B------:R-:W-:Y:S05]  /*32780*/  BSYNC.RECONVERGENT B2 ;  /* 0x0000000000027941 */ /* 0x000fea0003800200 */
.L_x_34313:
        /* <DEDUP_REMOVED lines=17> */
.L_x_34324:
        /* <DEDUP_REMOVED lines=13> */
.L_x_34326:
[----:B------:R-:W-:Y:S05]  /*32970*/  BSYNC.RECONVERGENT B4 ;  /* 0x0000000000047941 */ /* 0x000fea0003800200 */
.L_x_34325:
        /* <DEDUP_REMOVED lines=61> */
.L_x_34323:
[----:B------:R-:W-:Y:S05]  /*32d50*/  BSYNC.RECONVERGENT B3 ;  /* 0x0000000000037941 */ /* 0x000fea0003800200 */
.L_x_34322:
        /* <DEDUP_REMOVED lines=11> */
.L_x_34321:
[----:B------:R-:W-:Y:S05]  /*32e10*/  BSYNC.RECONVERGENT B2 ;  /* 0x0000000000027941 */ /* 0x000fea0003800200 */
.L_x_34320:
        /* <DEDUP_REMOVED lines=17> */
.L_x_34331:
        /* <DEDUP_REMOVED lines=13> */
.L_x_34333:
[----:B------:R-:W-:Y:S05]  /*33000*/  BSYNC.RECONVERGENT B4 ;  /* 0x0000000000047941 */ /* 0x000fea0003800200 */
.L_x_34332:
        /* <DEDUP_REMOVED lines=61> */
.L_x_34330:
[----:B------:R-:W-:Y:S05]  /*333e0*/  BSYNC.RECONVERGENT B3 ;  /* 0x0000000000037941 */ /* 0x000fea0003800200 */
.L_x_34329:
        /* <DEDUP_REMOVED lines=10> */
.L_x_34328:
[----:B------:R-:W-:Y:S05]  /*33490*/  BSYNC.RECONVERGENT B2 ;  /* 0x0000000000027941 */ /* 0x000fea0003800200 */
.L_x_34327:
        /* <DEDUP_REMOVED lines=17> */
.L_x_34338:
        /* <DEDUP_REMOVED lines=13> */
.L_x_34340:
[----:B------:R-:W-:Y:S05]  /*33680*/  BSYNC.RECONVERGENT B4 ;  /* 0x0000000000047941 */ /* 0x000fea0003800200 */
.L_x_34339:
        /* <DEDUP_REMOVED lines=56> */
[----:B------:R-:W-:Y:S02]  /*33a10*/  VIADD R5, R13, 0x96a522ad ;  /* 0x96a522ad0d057836 */ /* 0x000fe40000000000 */
[----:B------:R-:W-:-:S03]  /*33a20*/  IMAD.MOV.U32 R11, RZ, RZ, RZ ;  /* 0x000000ffff0b7224 */ /* 0x000fc600078e00ff */
[----:B------:R-:W-:Y:S01]  /*33a30*/  LOP3.LUT R219, R5, R224, R211, 0x96, !PT ;  /* 0x000000e005db7212 */ /* 0x000fe200078e96d3 */
[----:B------:R-:W-:Y:S01]  /*33a40*/  IMAD.MOV.U32 R5, RZ, RZ, R0 ;  /* 0x000000ffff057224 */ /* 0x000fe200078e0000 */
[----:B------:R-:W-:-:S07]  /*33a50*/  MOV R0, R210 ;  /* 0x000000d200007202 */ /* 0x000fce0000000f00 */
.L_x_34337:
[----:B------:R-:W-:Y:S05]  /*33a60*/  BSYNC.RECONVERGENT B3 ;  /* 0x0000000000037941 */ /* 0x000fea0003800200 */
.L_x_34336:
        /* <DEDUP_REMOVED lines=11> */
.L_x_34335:
[----:B------:R-:W-:Y:S05]  /*33b20*/  BSYNC.RECONVERGENT B2 ;  /* 0x0000000000027941 */ /* 0x000fea0003800200 */
.L_x_34334:
        /* <DEDUP_REMOVED lines=17> */
.L_x_34345:
        /* <DEDUP_REMOVED lines=13> */
.L_x_34347:
[----:B------:R-:W-:Y:S05]  /*33d10*/  BSYNC.RECONVERGENT B4 ;  /* 0x0000000000047941 */ /* 0x000fea0003800200 */
.L_x_34346:
        /* <DEDUP_REMOVED lines=61> */
.L_x_34344:
[----:B------:R-:W-:Y:S05]  /*340f0*/  BSYNC.RECONVERGENT B3 ;  /* 0x0000000000037941 */ /* 0x000fea0003800200 */
.L_x_34343:
        /* <DEDUP_REMOVED lines=10> */
.L_x_34342:
[----:B------:R-:W-:Y:S05]  /*341a0*/  BSYNC.RECONVERGENT B2 ;  /* 0x0000000000027941 */ /* 0x000fea0003800200 */
.L_x_34341:
[----:B------:R-:W-:Y:S01]  /*341b0*/  IMAD.MOV.U32 R11, RZ, RZ, R0 ;  /* 0x000000ffff0b7224 */ /* 0x000fe200078e0000 */
        /* <DEDUP_REMOVED lines=19> */
.L_x_34351:
        /* <DEDUP_REMOVED lines=13> */
.L_x_34353:
[----:B------:R-:W-:Y:S05]  /*343c0*/  BSYNC.RECONVERGENT B3 ;  /* 0x0000000000037941 */ /* 0x000fea0003800200 */
.L_x_34352:
        /* <DEDUP_REMOVED lines=57> */
[----:B------:R-:W-:Y:S02]  /*34760*/  VIADD R3, R13, 0x96a522ad ;  /* 0x96a522ad0d037836 */ /* 0x000fe40000000000 */
[----:B------:R-:W-:-:S03]  /*34770*/  IMAD.MOV.U32 R11, RZ, RZ, R214 ;  /* 0x000000ffff0b7224 */ /* 0x000fc600078e00d6 */
[----:B------:R-:W-:Y:S02]  /*34780*/  LOP3.LUT R219, R3, R226, R215, 0x96, !PT ;  /* 0x000000e203db7212 */ /* 0x000fe400078e96d7 */
[----:B------:R-:W-:-:S07]  /*34790*/  MOV R3, R0 ;  /* 0x0000000000037202 */ /* 0x000fce0000000f00 */
.L_x_34350:
[----:B------:R-:W-:Y:S05]  /*347a0*/  BSYNC.RECONVERGENT B2 ;  /* 0x0000000000027941 */ /* 0x000fea0003800200 */
.L_x_34349:
        /* <DEDUP_REMOVED lines=12> */
.L_x_34298:
        /* <DEDUP_REMOVED lines=21> */
.L_x_34358:
        /* <DEDUP_REMOVED lines=13> */
.L_x_34360:
[----:B------:R-:W-:Y:S05]  /*34a90*/  BSYNC.RECONVERGENT B4 ;  /* 0x0000000000047941 */ /* 0x000fea0003800200 */
.L_x_34359:
        /* <DEDUP_REMOVED lines=61> */
.L_x_34357:
[----:B------:R-:W-:Y:S05]  /*34e70*/  BSYNC.RECONVERGENT B3 ;  /* 0x0000000000037941 */ /* 0x000fea0003800200 */
.L_x_34356:
        /* <DEDUP_REMOVED lines=10> */
.L_x_34355:
[----:B------:R-:W-:Y:S05]  /*34f20*/  BSYNC.RECONVERGENT B2 ;  /* 0x0000000000027941 */ /* 0x000fea0003800200 */
.L_x_34354:
        /* <DEDUP_REMOVED lines=17> */
.L_x_34365:
        /* <DEDUP_REMOVED lines=13> */
.L_x_34367:
[----:B------:R-:W-:Y:S05]  /*35110*/  BSYNC.RECONVERGENT B4 ;  /* 0x0000000000047941 */ /* 0x000fea0003800200 */
.L_x_34366:
        /* <DEDUP_REMOVED lines=61> */
.L_x_34364:
[----:B------:R-:W-:Y:S05]  /*354f0*/  BSYNC.RECONVERGENT B3 ;  /* 0x0000000000037941 */ /* 0x000fea0003800200 */
.L_x_34363:
        /* <DEDUP_REMOVED lines=11> */
.L_x_34362:
[----:B------:R-:W-:Y:S05]  /*355b0*/  BSYNC.RECONVERGENT B2 ;  /* 0x0000000000027941 */ /* 0x000fea0003800200 */
.L_x_34361:
        /* <DEDUP_REMOVED lines=17> */
.L_x_34372:
        /* <DEDUP_REMOVED lines=13> */
.L_x_34374:
[----:B------:R-:W-:Y:S05]  /*357a0*/  BSYNC.RECONVERGENT B4 ;  /* 0x0000000000047941 */ /* 0x000fea0003800200 */
.L_x_34373:
        /* <DEDUP_REMOVED lines=61> */
.L_x_34371:
[----:B------:R-:W-:Y:S05]  /*35b80*/  BSYNC.RECONVERGENT B3 ;  /* 0x0000000000037941 */ /* 0x000fea0003800200 */
.L_x_34370:
        /* <DEDUP_REMOVED lines=10> */
.L_x_34369:
[----:B------:R-:W-:Y:S05]  /*35c30*/  BSYNC.RECONVERGENT B2 ;  /* 0x0000000000027941 */ /* 0x000fea0003800200 */
.L_x_34368:
        /* <DEDUP_REMOVED lines=17> */
.L_x_34379:
        /* <DEDUP_REMOVED lines=13> */
.L_x_34381:
[----:B------:R-:W-:Y:S05]  /*35e20*/  BSYNC.RECONVERGENT B4 ;  /* 0x0000000000047941 */ /* 0x000fea0003800200 */
.L_x_34380:
        /* <DEDUP_REMOVED lines=61> */
.L_x_34378:
[----:B------:R-:W-:Y:S05]  /*36200*/  BSYNC.RECONVERGENT B3 ;  /* 0x0000000000037941 */ /* 0x000fea0003800200 */
.L_x_34377:
        /* <DEDUP_REMOVED lines=11> */
.L_x_34376:
[----:B------:R-:W-:Y:S05]  /*362c0*/  BSYNC.RECONVERGENT B2 ;  /* 0x0000000000027941 */ /* 0x000fea0003800200 */
.L_x_34375:
        /* <DEDUP_REMOVED lines=17> */
.L_x_34386:
        /* <DEDUP_REMOVED lines=13> */
.L_x_34388:
[----:B------:R-:W-:Y:S05]  /*364b0*/  BSYNC.RECONVERGENT B4 ;  /* 0x0000000000047941 */ /* 0x000fea0003800200 */
.L_x_34387:
        /* <DEDUP_REMOVED lines=61> */
.L_x_34385:
[----:B------:R-:W-:Y:S05]  /*36890*/  BSYNC.RECONVERGENT B3 ;  /* 0x0000000000037941 */ /* 0x000fea0003800200 */
.L_x_34384:
        /* <DEDUP_REMOVED lines=10> */
.L_x_34383:
[----:B------:R-:W-:Y:S05]  /*36940*/  BSYNC.RECONVERGENT B2 ;  /* 0x0000000000027941 */ /* 0x000fea0003800200 */
.L_x_34382:
        /* <DEDUP_REMOVED lines=17> */
.L_x_34393:
        /* <DEDUP_REMOVED lines=13> */
.L_x_34395:
[----:B------:R-:W-:Y:S05]  /*36b30*/  BSYNC.RECONVERGENT B4 ;  /* 0x0000000000047941 */ /* 0x000fea0003800200 */
.L_x_34394:
        /* <DEDUP_REMOVED lines=61> */
.L_x_34392:
[----:B------:R-:W-:Y:S05]  /*36f10*/  BSYNC.RECONVERGENT B3 ;  /* 0x0000000000037941 */ /* 0x000fea0003800200 */
.L_x_34391:
        /* <DEDUP_REMOVED lines=11> */
.L_x_34390:
[----:B------:R-:W-:Y:S05]  /*36fd0*/  BSYNC.RECONVERGENT B2 ;  /* 0x0000000000027941 */ /* 0x000fea0003800200 */
.L_x_34389:
        /* <DEDUP_REMOVED lines=17> */
.L_x_34400:
        /* <DEDUP_REMOVED lines=13> */
.L_x_34402:
[----:B------:R-:W-:Y:S05]  /*371c0*/  BSYNC.RECONVERGENT B4 ;  /* 0x0000000000047941 */ /* 0x000fea0003800200 */
.L_x_34401:
        /* <DEDUP_REMOVED lines=61> */
.L_x_34399:
[----:B------:R-:W-:Y:S05]  /*375a0*/  BSYNC.RECONVERGENT B3 ;  /* 0x0000000000037941 */ /* 0x000fea0003800200 */
.L_x_34398:
        /* <DEDUP_REMOVED lines=10> */
.L_x_34397:
[----:B------:R-:W-:Y:S05]  /*37650*/  BSYNC.RECONVERGENT B2 ;  /* 0x0000000000027941 */ /* 0x000fea0003800200 */
.L_x_34396:
        /* <DEDUP_REMOVED lines=20> */
.L_x_34405:
        /* <DEDUP_REMOVED lines=13> */
.L_x_34407:
[----:B------:R-:W-:Y:S05]  /*37870*/  BSYNC.RECONVERGENT B3 ;  /* 0x0000000000037941 */ /* 0x000fea0003800200 */
.L_x_34406:
        /* <DEDUP_REMOVED lines=61> */
.L_x_34404:
[----:B------:R-:W-:Y:S05]  /*37c50*/  BSYNC.RECONVERGENT B2 ;  /* 0x0000000000027941 */ /* 0x000fea0003800200 */
.L_x_34403:
[----:B------:R-:W-:Y:S01]  /*37c60*/  I2FP.F32.U32 R0, R3 ;  /* 0x0000000300007245 */ /* 0x000fe20000201000 */
[----:B------:R-:W-:-:S05]  /*37c70*/  HFMA2 R3, -RZ, RZ, 0.1171875, 0 ;  /* 0x2f800000ff037431 */ /* 0x000fca00000001ff */
        /* <DEDUP_REMOVED lines=9> */
.L_x_34348:
[----:B------:R-:W-:Y:S05]  /*37d10*/  BSYNC.RECONVERGENT B0 ;  /* 0x0000000000007941 */ /* 0x000fea0003800200 */
.L_x_34297:
        /* <DEDUP_REMOVED lines=17> */
[----:B------:R-:W-:Y:S01]  /*37e30*/  IMAD.WIDE.U32 R226, R213, 0x100, RZ ;  /* 0x00000100d5e27825 */ /* 0x000fe200078e00ff */
[----:B------:R-:W-:Y:S02]  /*37e40*/  LOP3.LUT R0, R225, R0, R215, 0xfe, !PT ;  /* 0x00000000e1007212 */ /* 0x000fe400078efed7 */
[----:B------:R-:W-:Y:S02]  /*37e50*/  LOP3.LUT R224, R226, R214, R224, 0xfe, !PT ;  /* 0x000000d6e2e07212 */ /* 0x000fe400078efee0 */
[----:B------:R-:W0:Y:S01]  /*37e60*/  LDC.64 R214, c[0x0][0x3b0] ;  /* 0x0000ec00ffd67b82 */ /* 0x000e220000000a00 */
[----:B------:R-:W-:Y:S01]  /*37e70*/  LOP3.LUT R213, R0, R227, RZ, 0xfc, !PT ;  /* 0x000000e300d57212 */ /* 0x000fe200078efcff */
[----:B0-----:R-:W-:Y:S01]  /*37e80*/  IMAD.WIDE.U32 R214, R212, 0x8, R214 ;  /* 0x00000008d4d67825 */ /* 0x001fe200078e00d6 */
[----:B------:R-:W-:-:S05]  /*37e90*/  LOP3.LUT R212, R224, 0xff, R10, 0xf8, !PT ;  /* 0x000000ffe0d47812 */ /* 0x000fca00078ef80a */
[----:B------:R3:W-:Y:S02]  /*37ea0*/  STG.E.64 desc[UR6][R214.64], R212 ;  /* 0x000000d4d6007986 */ /* 0x0007e4000c101b06 */
.L_x_34296:
[----:B------:R-:W-:Y:S05]  /*37eb0*/  BSYNC.RECONVERGENT B1 ;  /* 0x0000000000017941 */ /* 0x000fea0003800200 */
.L_x_34295:
        /* <DEDUP_REMOVED lines=20> */
[----:B0123--:R-:W-:Y:S02]  /*38000*/  FSEL R214, R0, RZ, P5 ;  /* 0x000000ff00d67208 */ /* 0x00ffe40002800000 */
        /* <DEDUP_REMOVED lines=212> */
.L_x_34437:
        /* <DEDUP_REMOVED lines=19> */
[----:B------:R-:W-:Y:S03]  /*38e80*/  BSSY.RECONVERGENT B1, `(.L_x_34411) ;  /* 0x000002f000017945 */ /* 0x000fe60003800200 */
[----:B-1----:R-:W-:Y:S01]  /*38e90*/  IMAD R0, R0, R225, RZ ;  /* 0x000000e100007224 */ /* 0x002fe200078e02ff */
[----:B------:R-:W-:-:S04]  /*38ea0*/  FSEL R225, R215, RZ, !P0 ;  /* 0x000000ffd7e17208 */ /* 0x000fc80004000000 */
[----:B------:R-:W-:-:S04]  /*38eb0*/  SHF.R.S32.HI R212, RZ, 0x1f, R0 ;  /* 0x0000001fffd47819 */ /* 0x000fc80000011400 */
[----:B------:R-:W-:-:S04]  /*38ec0*/  LEA.HI R0, R212, R0, RZ, 0x3 ;  /* 0x00000000d4007211 */ /* 0x000fc800078f18ff */
[----:B------:R-:W-:Y:S01]  /*38ed0*/  LEA.HI.SX32 R0, R0, R239, 0x1d ;  /* 0x000000ef00007211 */ /* 0x000fe200078feaff */
[----:B------:R-:W-:Y:S06]  /*38ee0*/  @!P5 BRA `(.L_x_34412) ;  /* 0x0000000000a0d947 */ /* 0x000fec0003800000 */
        /* <DEDUP_REMOVED lines=10> */
[----:B------:R-:W-:-:S02]  /*38f90*/  FADD.FTZ R215, R152, -R225 ;  /* 0x800000e198d77221 */ /* 0x000fc40000010000 */
[C---:B------:R-:W-:Y:S01]  /*38fa0*/  FMUL.FTZ R213, R224.reuse, R213 ;  /* 0x000000d5e0d57220 */ /* 0x040fe20000410000 */
[C---:B------:R-:W-:Y:S01]  /*38fb0*/  FMUL.FTZ R212, R224.reuse, R212 ;  /* 0x000000d4e0d47220 */ /* 0x040fe20000410000 */
[----:B------:R-:W-:Y:S02]  /*38fc0*/  FMUL.FTZ R215, R224, R215 ;  /* 0x000000d7e0d77220 */ /* 0x000fe40000410000 */
        /* <DEDUP_REMOVED lines=8> */
[----:B----4-:R-:W-:Y:S02]  /*39050*/  FFMA.FTZ R215, R215, R237, R20 ;  /* 0x000000edd7d77223 */ /* 0x010fe40000010014 */
        /* <DEDUP_REMOVED lines=17> */
.L_x_34412:
[----:B------:R-:W-:Y:S05]  /*39170*/  BSYNC.RECONVERGENT B1 ;  /* 0x0000000000017941 */ /* 0x000fea0003800200 */
.L_x_34411:
        /* <DEDUP_REMOVED lines=43> */
.L_x_34414:
[----:B------:R-:W-:Y:S05]  /*39430*/  BSYNC.RECONVERGENT B1 ;  /* 0x0000000000017941 */ /* 0x000fea0003800200 */
.L_x_34413:
        /* <DEDUP_REMOVED lines=43> */
.L_x_34416:
[----:B------:R-:W-:Y:S05]  /*396f0*/  BSYNC.RECONVERGENT B1 ;  /* 0x0000000000017941 */ /* 0x000fea0003800200 */
.L_x_34415:
        /* <DEDUP_REMOVED lines=43> */
.L_x_34418:
[----:B------:R-:W-:Y:S05]  /*399b0*/  BSYNC.RECONVERGENT B1 ;  /* 0x0000000000017941 */ /* 0x000fea0003800200 */
.L_x_34417:
        /* <DEDUP_REMOVED lines=43> */
.L_x_34420:
[----:B------:R-:W-:Y:S05]  /*39c70*/  BSYNC.RECONVERGENT B1 ;  /* 0x0000000000017941 */ /* 0x000fea0003800200 */
.L_x_34419:
        /* <DEDUP_REMOVED lines=43> */
.L_x_34422:
[----:B------:R-:W-:Y:S05]  /*39f30*/  BSYNC.RECONVERGENT B1 ;  /* 0x0000000000017941 */ /* 0x000fea0003800200 */
.L_x_34421:
        /* <DEDUP_REMOVED lines=39> */
.L_x_34424:
[----:B------:R-:W-:Y:S05]  /*3a1b0*/  BSYNC.RECONVERGENT B1 ;  /* 0x0000000000017941 */ /* 0x000fea0003800200 */
.L_x_34423:
        /* <DEDUP_REMOVED lines=27> */
[----:B------:R-:W0:Y:S01]  /*3a370*/  LDC.64 R224, c[0x0][0x428] ;  /* 0x00010a00ffe07b82 */ /* 0x000e220000000a00 */
[----:B------:R-:W-:Y:S01]  /*3a380*/  F2FP.BF16.F32.PACK_AB R215, R215, R213 ;  /* 0x000000d5d7d7723e */ /* 0x000fe200000010ff */
[----:B------:R-:W-:-:S05]  /*3a390*/  FFMA.FTZ R213, R227, R114, R122 ;  /* 0x00000072e3d57223 */ /* 0x000fca000001007a */
[----:B------:R-:W-:Y:S01]  /*3a3a0*/  F2FP.BF16.F32.PACK_AB R213, R226, R213 ;  /* 0x000000d5e2d5723e */ /* 0x000fe200000010ff */
[----:B0-----:R-:W-:-:S05]  /*3a3b0*/  IMAD.WIDE.U32 R224, R0, 0x10, R224 ;  /* 0x0000001000e07825 */ /* 0x001fca00078e00e0 */
[----:B------:R0:W-:Y:S02]  /*3a3c0*/  STG.E.128 desc[UR6][R224.64], R212 ;  /* 0x000000d4e0007986 */ /* 0x0001e4000c101d06 */
.L_x_34410:
[----:B------:R-:W-:Y:S05]  /*3a3d0*/  BSYNC.RECONVERGENT B0 ;  /* 0x0000000000007941 */ /* 0x000fea0003800200 */
.L_x_34409:
[----:B01234-:R-:W0:Y:S02]  /*3a3e0*/  LDC.64 R212, c[0x0][0x380] ;  /* 0x0000e000ffd47b82 */ /* 0x01fe240000000a00 */
[----:B0-----:R-:W-:-:S05]  /*3a3f0*/  IMAD R221, R212, 0x4, R221 ;  /* 0x00000004d4dd7824 */ /* 0x001fca00078e02dd */
[----:B------:R-:W-:-:S13]  /*3a400*/  ISETP.GE.AND P0, PT, R221, R213, PT ;  /* 0x000000d5dd00720c */ /* 0x000fda0003f06270 */
[----:B------:R-:W-:Y:S05]  /*3a410*/  @!P0 BRA `(.L_x_34425) ;  /* 0xfffffc7800888947 */ /* 0x000fea000383ffff */
[----:B------:R-:W-:Y:S05]  /*3a420*/  EXIT ;  /* 0x000000000000794d */ /* 0x000fea0003800000 */
.L_x_34408:
        /* <DEDUP_REMOVED lines=8> */
.L_x_34427:
[----:B------:R-:W-:Y:S05]  /*3a4b0*/  BSYNC B0 ;  /* 0x0000000000007941 */ /* 0x000fea0003800000 */
.L_x_34426:
        /* <DEDUP_REMOVED lines=9> */
.L_x_34428:
[----:B------:R-:W-:Y:S02]  /*3a550*/  IMAD.MOV.U32 R213, RZ, RZ, 0x4 ;  /* 0x00000004ffd57424 */ /* 0x000fe400078e00ff */
[----:B------:R-:W-:Y:S01]  /*3a560*/  FADD.FTZ R214, R214, R0 ;  /* 0x00000000d6d67221 */ /* 0x000fe20000010000 */
[----:B------:R-:W-:-:S04]  /*3a570*/  MOV R0, 0xffffffff ;  /* 0xffffffff00007802 */ /* 0x000fc80000000f00 */
[----:B------:R-:W-:-:S07]  /*3a580*/  MOV R225, R214 ;  /* 0x000000d600e17202 */ /* 0x000fce0000000f00 */
[----:B------:R-:W-:Y:S05]  /*3a590*/  WARPSYNC.COLLECTIVE R0, `(.L_x_34429) ;  /* 0x0000000000087348 */ /* 0x000fea0003c00000 */
[----:B------:R0:W1:Y:S02]  /*3a5a0*/  SHFL.BFLY P6, R0, R225, R213, R212 ;  /* 0x0c0000d5e1007389 */ /* 0x00006400000c00d4 */
[----:B01----:R-:W-:Y:S05]  /*3a5b0*/  ENDCOLLECTIVE ;  /* 0x000000000000791b */ /* 0x003fea0003800000 */
.L_x_34429:
[----:B------:R-:W-:Y:S02]  /*3a5c0*/  HFMA2 R213, -RZ, RZ, 0, 4.76837158203125e-07 ;  /* 0x00000008ffd57431 */ /* 0x000fe400000001ff */
[----:B------:R-:W-:Y:S01]  /*3a5d0*/  FADD.FTZ R214, R214, R0 ;  /* 0x00000000d6d67221 */ /* 0x000fe20000010000 */
[----:B------:R-:W-:-:S03]  /*3a5e0*/  IMAD.MOV.U32 R0, RZ, RZ, -0x1 ;  /* 0xffffffffff007424 */ /* 0x000fc600078e00ff */
[----:B------:R-:W-:-:S07]  /*3a5f0*/  IMAD.MOV.U32 R225, RZ, RZ, R214 ;  /* 0x000000ffffe17224 */ /* 0x000fce00078e00d6 */
[----:B------:R-:W-:Y:S05]  /*3a600*/  WARPSYNC.COLLECTIVE R0, `(.L_x_34430) ;  /* 0x0000000000087348 */ /* 0x000fea0003c00000 */
[----:B------:R0:W1:Y:S02]  /*3a610*/  SHFL.BFLY P6, R0, R225, R213, R212 ;  /* 0x0c0000d5e1007389 */ /* 0x00006400000c00d4 */
[----:B01----:R-:W-:Y:S05]  /*3a620*/  ENDCOLLECTIVE ;  /* 0x000000000000791b */ /* 0x003fea0003800000 */
.L_x_34430:
[----:B------:R-:W-:Y:S02]  /*3a630*/  IMAD.MOV.U32 R213, RZ, RZ, 0x10 ;  /* 0x00000010ffd57424 */ /* 0x000fe400078e00ff */
[----:B------:R-:W-:Y:S01]  /*3a640*/  FADD.FTZ R214, R214, R0 ;  /* 0x00000000d6d67221 */ /* 0x000fe20000010000 */
[----:B------:R-:W-:-:S04]  /*3a650*/  MOV R0, 0xffffffff ;  /* 0xffffffff00007802 */ /* 0x000fc80000000f00 */
[----:B------:R-:W-:-:S07]  /*3a660*/  MOV R225, R214 ;  /* 0x000000d600e17202 */ /* 0x000fce0000000f00 */
[----:B------:R-:W-:Y:S05]  /*3a670*/  WARPSYNC.COLLECTIVE R0, `(.L_x_34431) ;  /* 0x0000000000087348 */ /* 0x000fea0003c00000 */
[----:B------:R0:W1:Y:S02]  /*3a680*/  SHFL.BFLY P6, R0, R225, R213, R212 ;  /* 0x0c0000d5e1007389 */ /* 0x00006400000c00d4 */
[----:B01----:R-:W-:Y:S05]  /*3a690*/  ENDCOLLECTIVE ;  /* 0x000000000000791b */ /* 0x003fea0003800000 */
.L_x_34431:
        /* <DEDUP_REMOVED lines=140> */
.L_x_34432:
[----:B------:R-:W-:Y:S02]  /*3af60*/  HFMA2 R213, -RZ, RZ, 0, 1.1920928955078125e-07 ;  /* 0x00000002ffd57431 */ /* 0x000fe400000001ff */
[----:B------:R-:W-:Y:S01]  /*3af70*/  FADD.FTZ R214, R214, R0 ;  /* 0x00000000d6d67221 */ /* 0x000fe20000010000 */
[----:B------:R-:W-:-:S03]  /*3af80*/  IMAD.MOV.U32 R0, RZ, RZ, -0x1 ;  /* 0xffffffffff007424 */ /* 0x000fc600078e00ff */
[----:B------:R-:W-:-:S07]  /*3af90*/  IMAD.MOV.U32 R225, RZ, RZ, R214 ;  /* 0x000000ffffe17224 */ /* 0x000fce00078e00d6 */
[----:B------:R-:W-:Y:S05]  /*3afa0*/  WARPSYNC.COLLECTIVE R0, `(.L_x_34433) ;  /* 0x0000000000087348 */ /* 0x000fea0003c00000 */
[----:B------:R0:W1:Y:S02]  /*3afb0*/  SHFL.BFLY P6, R0, R225, R213, R212 ;  /* 0x0c0000d5e1007389 */ /* 0x00006400000c00d4 */
[----:B01----:R-:W-:Y:S05]  /*3afc0*/  ENDCOLLECTIVE ;  /* 0x000000000000791b */ /* 0x003fea0003800000 */
.L_x_34433:
[----:B------:R-:W-:Y:S02]  /*3afd0*/  IMAD.MOV.U32 R213, RZ, RZ, 0x4 ;  /* 0x00000004ffd57424 */ /* 0x000fe400078e00ff */
[----:B------:R-:W-:Y:S01]  /*3afe0*/  FADD.FTZ R214, R214, R0 ;  /* 0x00000000d6d67221 */ /* 0x000fe20000010000 */
[----:B------:R-:W-:-:S04]  /*3aff0*/  MOV R0, 0xffffffff ;  /* 0xffffffff00007802 */ /* 0x000fc80000000f00 */
[----:B------:R-:W-:-:S07]  /*3b000*/  MOV R225, R214 ;  /* 0x000000d600e17202 */ /* 0x000fce0000000f00 */
[----:B------:R-:W-:Y:S05]  /*3b010*/  WARPSYNC.COLLECTIVE R0, `(.L_x_34434) ;  /* 0x0000000000087348 */ /* 0x000fea0003c00000 */
[----:B------:R0:W1:Y:S02]  /*3b020*/  SHFL.BFLY P6, R0, R225, R213, R212 ;  /* 0x0c0000d5e1007389 */ /* 0x00006400000c00d4 */
[----:B01----:R-:W-:Y:S05]  /*3b030*/  ENDCOLLECTIVE ;  /* 0x000000000000791b */ /* 0x003fea0003800000 */
.L_x_34434:
[----:B------:R-:W-:Y:S02]  /*3b040*/  HFMA2 R213, -RZ, RZ, 0, 4.76837158203125e-07 ;  /* 0x00000008ffd57431 */ /* 0x000fe400000001ff */
[----:B------:R-:W-:Y:S01]  /*3b050*/  FADD.FTZ R214, R214, R0 ;  /* 0x00000000d6d67221 */ /* 0x000fe20000010000 */
[----:B------:R-:W-:-:S03]  /*3b060*/  IMAD.MOV.U32 R0, RZ, RZ, -0x1 ;  /* 0xffffffffff007424 */ /* 0x000fc600078e00ff */
[----:B------:R-:W-:-:S07]  /*3b070*/  IMAD.MOV.U32 R225, RZ, RZ, R214 ;  /* 0x000000ffffe17224 */ /* 0x000fce00078e00d6 */
[----:B------:R-:W-:Y:S05]  /*3b080*/  WARPSYNC.COLLECTIVE R0, `(.L_x_34435) ;  /* 0x0000000000087348 */ /* 0x000fea0003c00000 */
[----:B------:R0:W1:Y:S02]  /*3b090*/  SHFL.BFLY P6, R0, R225, R213, R212 ;  /* 0x0c0000d5e1007389 */ /* 0x00006400000c00d4 */
[----:B01----:R-:W-:Y:S05]  /*3b0a0*/  ENDCOLLECTIVE ;  /* 0x000000000000791b */ /* 0x003fea0003800000 */
.L_x_34435:
[----:B------:R-:W-:Y:S02]  /*3b0b0*/  IMAD.MOV.U32 R213, RZ, RZ, 0x10 ;  /* 0x00000010ffd57424 */ /* 0x000fe400078e00ff */
[----:B------:R-:W-:Y:S01]  /*3b0c0*/  FADD.FTZ R214, R214, R0 ;  /* 0x00000000d6d67221 */ /* 0x000fe20000010000 */
[----:B------:R-:W-:-:S04]  /*3b0d0*/  MOV R0, 0xffffffff ;  /* 0xffffffff00007802 */ /* 0x000fc80000000f00 */
[----:B------:R-:W-:-:S07]  /*3b0e0*/  MOV R225, R214 ;  /* 0x000000d600e17202 */ /* 0x000fce0000000f00 */
[----:B------:R-:W-:Y:S05]  /*3b0f0*/  WARPSYNC.COLLECTIVE R0, `(.L_x_34436) ;  /* 0x0000000000087348 */ /* 0x000fea0003c00000 */
[----:B------:R0:W1:Y:S02]  /*3b100*/  SHFL.BFLY P6, R0, R225, R213, R212 ;  /* 0x0c0000d5e1007389 */ /* 0x00006400000c00d4 */
[----:B01----:R-:W-:Y:S05]  /*3b110*/  ENDCOLLECTIVE ;  /* 0x000000000000791b */ /* 0x003fea0003800000 */
.L_x_34436:
[----:B------:R-:W-:Y:S05]  /*3b120*/  BRA `(.L_x_34437) ;  /* 0xffffffdc00087947 */ /* 0x000fea000383ffff */
.L_x_34438:
        /* <DEDUP_REMOVED lines=13> */
.L_x_71498:


//--------------------- .text._ZN10layer_norm13ln_fwd_kernelINS_13Kernel_traitsIf13__nv_bfloat16fS2_fjLj2048ELj1ELj4ELj1ELj16ENS_18Kernel_traits_baseILj2048EfS2_fS2_fjLj128EEEEELb1ELb1ELb1ELb1EEEvNS_9FwdParamsE --------------------------
	.section	.text._ZN10layer_norm13ln_fwd_kernelINS_13Kernel_traitsIf13__nv_bfloat16fS2_fjLj2048ELj1ELj4ELj1ELj16ENS_18Kernel_traits_baseILj2048EfS2_fS2_fjLj128EEEEELb1ELb1ELb1ELb1EEEvNS_9FwdParamsE,"ax",@progbits
	.align	128
        .global         _ZN10layer_norm13ln_fwd_kernelINS_13Kernel_traitsIf13__nv_bfloat16fS2_fjLj2048ELj1ELj4ELj1ELj16ENS_18Kernel_traits_baseILj2048EfS2_fS2_fjLj128EEEEELb1ELb1ELb1ELb1EEEvNS_9FwdParamsE
        .type           _ZN10layer_norm13ln_fwd_kernelINS_13Kernel_traitsIf13__nv_bfloat16fS2_fjLj2048ELj1ELj4ELj1ELj16ENS_18Kernel_traits_baseILj2048EfS2_fS2_fjLj128EEEEELb1ELb1ELb1ELb1EEEvNS_9FwdParamsE,@function
        .size           _ZN10layer_norm13ln_fwd_kernelINS_13Kernel_traitsIf13__nv_bfloat16fS2_fjLj2048ELj1ELj4ELj1ELj16ENS_18Kernel_traits_baseILj2048EfS2_fS2_fjLj128EEEEELb1ELb1ELb1ELb1EEEvNS_9FwdParamsE,(.L_x_71499 - _ZN10layer_norm13ln_fwd_kernelINS_13Kernel_traitsIf13__nv_bfloat16fS2_fjLj2048ELj1ELj4ELj1ELj16ENS_18Kernel_traits_baseILj2048EfS2_fS2_fjLj128EEEEELb1ELb1ELb1ELb1EEEvNS_9FwdParamsE)
        .other          _ZN10layer_norm13ln_fwd_kernelINS_13Kernel_traitsIf13__nv_bfloat16fS2_fjLj2048ELj1ELj4ELj1ELj16ENS_18Kernel_traits_baseILj2048EfS2_fS2_fjLj128EEEEELb1ELb1ELb1ELb1EEEvNS_9FwdParamsE,@"STO_CUDA_ENTRY STV_DEFAULT"
_ZN10layer_norm13ln_fwd_kernelINS_13Kernel_traitsIf13__nv_bfloat16fS2_fjLj2048ELj1ELj4ELj1ELj16ENS_18Kernel_traits_baseILj2048EfS2_fS2_fjLj128EEEEELb1ELb1ELb1ELb1EEEvNS_9FwdParamsE:
.text._ZN10layer_norm13ln_fwd_kernelINS_13Kernel_traitsIf13__nv_bfloat16fS2_fjLj2048ELj1ELj4ELj1ELj16ENS_18Kernel_traits_baseILj2048EfS2_fS2_fjLj128EEEEELb1ELb1ELb1ELb1EEEvNS_9FwdParamsE:
        /* <DEDUP_REMOVED lines=33> */
[----:B------:R-:W-:Y:S02]  /*0210*/  UIADD3 UR13, UPT, UPT, UR4, 0x78dde6e4, URZ ;  /* 0x78dde6e4040d7890 */ /* 0x000fe4000fffe0ff */
[----:B------:R-:W-:Y:S02]  /*0220*/  UIADD3 UR14, UPT, UPT, UR4, 0x1715609d, URZ ;  /* 0x1715609d040e7890 */ /* 0x000fe4000fffe0ff */
        /* <DEDUP_REMOVED lines=52> */
[----:B--2---:R-:W-:Y:S04]  /*0570*/  STL.64 [R1+0x70], R100 ;  /* 0x0000706401007387 */ /* 0x004fe80000100a00 */
[----:B------:R2:W-:Y:S04]  /*0580*/  STL.64 [R1+0x78], R102 ;  /* 0x0000786601007387 */ /* 0x0005e80000100a00 */
[----:B------:R-:W-:Y:S04]  /*0590*/  STL.64 [R1+0x60], R104 ;  /* 0x0000606801007387 */ /* 0x000fe80000100a00 */
        /* <DEDUP_REMOVED lines=11> */
[----:B-1----:R1:W5:Y:S04]  /*0650*/  LDG.E.128 R88, desc[UR6][R8.64+0x1c10] ;  /* 0x001c100608587981 */ /* 0x002368000c1e1d00 */
[----:B---3--:R1:W5:Y:S04]  /*0660*/  LDG.E.128 R92, desc[UR6][R10.64] ;  /* 0x000000060a5c7981 */ /* 0x008368000c1e1d00 */
[----:B----4-:R1:W5:Y:S04]  /*0670*/  LDG.E.128 R96, desc[UR6][R10.64+0x10] ;  /* 0x000010060a607981 */ /* 0x010368000c1e1d00 */
[----:B--2---:R1:W5:Y:S04]  /*0680*/  LDG.E.128 R100, desc[UR6][R10.64+0x400] ;  /* 0x000400060a647981 */ /* 0x004368000c1e1d00 */
[----:B0-----:R1:W5:Y:S04]  /*0690*/  LDG.E.128 R104, desc[UR6][R10.64+0x410] ;  /* 0x000410060a687981 */ /* 0x001368000c1e1d00 */
[----:B------:R1:W5:Y:S04]  /*06a0*/  LDG.E.128 R108, desc[UR6][R10.64+0x800] ;  /* 0x000800060a6c7981 */ /* 0x000368000c1e1d00 */
[----:B------:R1:W5:Y:S04]  /*06b0*/  LDG.E.128 R112, desc[UR6][R10.64+0x810] ;  /* 0x000810060a707981 */ /* 0x000368000c1e1d00 */
[----:B------:R1:W5:Y:S04]  /*06c0*/  LDG.E.128 R116, desc[UR6][R10.64+0xc00] ;  /* 0x000c00060a747981 */ /* 0x000368000c1e1d00 */
[----:B------:R1:W5:Y:S04]  /*06d0*/  LDG.E.128 R120, desc[UR6][R10.64+0xc10] ;  /* 0x000c10060a787981 */ /* 0x000368000c1e1d00 */
[----:B------:R1:W5:Y:S04]  /*06e0*/  LDG.E.128 R124, desc[UR6][R10.64+0x1000] ;  /* 0x001000060a7c7981 */ /* 0x000368000c1e1d00 */
[----:B------:R1:W-:Y:S04]  /*06f0*/  STL.64 [R1], R12 ;  /* 0x0000000c01007387 */ /* 0x0003e80000100a00 */
[----:B------:R1:W-:Y:S01]  /*0700*/  STL.64 [R1+0x8], R14 ;  /* 0x0000080e01007387 */ /* 0x0003e20000100a00 */
[----:B------:R-:W-:Y:S05]  /*0710*/  BRA `(.L_x_34440) ;  /* 0x0000000400687947 */ /* 0x000fea0003800000 */
.L_x_34439:
        /* <DEDUP_REMOVED lines=47> */
[----:B------:R-:W-:Y:S01]  /*0a10*/  CS2R R68, SRZ ;  /* 0x0000000000447805 */ /* 0x000fe2000001ff00 */
[----:B--2---:R-:W-:Y:S04]  /*0a20*/  STL.64 [R1+0xa0], R64 ;  /* 0x0000a04001007387 */ /* 0x004fe80000100a00 */
[----:B------:R1:W-:Y:S04]  /*0a30*/  STL.64 [R1+0xa8], R66 ;  /* 0x0000a84201007387 */ /* 0x0003e80000100a00 */
[----:B---3--:R-:W-:Y:S04]  /*0a40*/  STL.64 [R1+0x90], R60 ;  /* 0x0000903c01007387 */ /* 0x008fe80000100a00 */
[----:B------:R2:W-:Y:S04]  /*0a50*/  STL.64 [R1+0x98], R62 ;  /* 0x0000983e01007387 */ /* 0x0005e80000100a00 */
[----:B----4-:R-:W-:Y:S04]  /*0a60*/  STL.64 [R1+0x80], R56 ;  /* 0x0000803801007387 */ /* 0x010fe80000100a00 */
        /* <DEDUP_REMOVED lines=15> */
[----:B------:R0:W-:Y:S04]  /*0b60*/  STL.64 [R1], R12 ;  /* 0x0000000c01007387 */ /* 0x0001e80000100a00 */
[----:B------:R0:W-:Y:S01]  /*0b70*/  STL.64 [R1+0x8], R14 ;  /* 0x0000080e01007387 */ /* 0x0001e20000100a00 */
[----:B-1----:R-:W-:-:S02]  /*0b80*/  CS2R R66, SRZ ;  /* 0x0000000000427805 */ /* 0x002fc4000001ff00 */
[----:B------:R-:W-:Y:S02]  /*0b90*/  CS2R R64, SRZ ;  /* 0x0000000000407805 */ /* 0x000fe4000001ff00 */
[----:B--2---:R-:W-:Y:S02]  /*0ba0*/  CS2R R62, SRZ ;  /* 0x00000000003e7805 */ /* 0x004fe4000001ff00 */
[----:B------:R-:W-:Y:S02]  /*0bb0*/  CS2R R60, SRZ ;  /* 0x00000000003c7805 */ /* 0x000fe4000001ff00 */
[----:B---3--:R-:W-:Y:S02]  /*0bc0*/  CS2R R58, SRZ ;  /* 0x00000000003a7805 */ /* 0x008fe4000001ff00 */
[----:B------:R-:W-:Y:S02]  /*0bd0*/  CS2R R56, SRZ ;  /* 0x0000000000387805 */ /* 0x000fe4000001ff00 */
[----:B----4-:R-:W-:-:S02]  /*0be0*/  CS2R R54, SRZ ;  /* 0x0000000000367805 */ /* 0x010fc4000001ff00 */
[----:B------:R-:W-:Y:S02]  /*0bf0*/  CS2R R52, SRZ ;  /* 0x0000000000347805 */ /* 0x000fe4000001ff00 */
[----:B0-----:R-:W-:Y:S02]  /*0c00*/  CS2R R50, SRZ ;  /* 0x0000000000327805 */ /* 0x001fe4000001ff00 */
        /* <DEDUP_REMOVED lines=10> */
[----:B------:R-:W-:-:S07]  /*0cb0*/  CS2R R28, SRZ ;  /* 0x00000000001c7805 */ /* 0x000fce000001ff00 */
.L_x_34440:
[----:B------:R-:W0:Y:S02]  /*0cc0*/  LDCU UR8, c[0x0][0x384] ;  /* 0x00007080ff0877ac */ /* 0x000e240008000800 */
[----:B0-----:R-:W-:-:S13]  /*0cd0*/  ISETP.GE.AND P0, PT, R2, UR8, PT ;  /* 0x0000000802007c0c */ /* 0x001fda000bf06270 */
[----:B------:R-:W-:Y:S05]  /*0ce0*/  @P0 EXIT ;  /* 0x000000000000094d */ /* 0x000fea0003800000 */
[----:B------:R-:W-:Y:S01]  /*0cf0*/  IMAD.HI.U32 R4, R0, -0x326172a9, RZ ;  /* 0xcd9e8d5700047827 */ /* 0x000fe200078e00ff */
[----:B------:R-:W-:Y:S01]  /*0d00*/  UIADD3 UR8, UPT, UPT, UR4, 0x3c6ef372, URZ ;  /* 0x3c6ef37204087890 */ /* 0x000fe2000fffe0ff */
[----:B------:R-:W-:Y:S01]  /*0d10*/  LOP3.LUT R6, R6, 0x3, RZ, 0xc0, !PT ;  /* 0x0000000306067812 */ /* 0x000fe200078ec0ff */
[----:B------:R-:W-:Y:S01]  /*0d20*/  UIADD3 UR9, UPT, UPT, UR5, 0x76cf5d0a, URZ ;  /* 0x76cf5d0a05097890 */ /* 0x000fe2000fffe0ff */
[----:B------:R-:W-:Y:S01]  /*0d30*/  IMAD.HI.U32 R5, R3, -0x2daee0ad, RZ ;  /* 0xd2511f5303057827 */ /* 0x000fe200078e00ff */
[----:B------:R-:W-:Y:S01]  /*0d40*/  LOP3.LUT R4, R7, UR4, R4, 0x96, !PT ;  /* 0x0000000407047c12 */ /* 0x000fe2000f8e9604 */
[----:B------:R-:W-:Y:S02]  /*0d50*/  UIADD3 UR15, UPT, UPT, UR4, -0xe443238, URZ ;  /* 0xf1bbcdc8040f7890 */ /* 0x000fe4000fffe0ff */
[----:B-1----:R-:W-:Y:S01]  /*0d60*/  IMAD R11, R3, -0x2daee0ad, RZ ;  /* 0xd2511f53030b7824 */ /* 0x002fe200078e02ff */
[----:B------:R-:W-:Y:S01]  /*0d70*/  LOP3.LUT R5, R5, UR5, RZ, 0x3c, !PT ;  /* 0x0000000505057c12 */ /* 0x000fe2000f8e3cff */
[----:B------:R-:W-:Y:S01]  /*0d80*/  IMAD.HI.U32 R10, R4, -0x2daee0ad, RZ ;  /* 0xd2511f53040a7827 */ /* 0x000fe200078e00ff */
[----:B------:R-:W-:-:S02]  /*0d90*/  UIADD3 UR16, UPT, UPT, UR5, -0x24c28bd8, URZ ;  /* 0xdb3d742805107890 */ /* 0x000fc4000fffe0ff */
[----:B------:R-:W-:Y:S01]  /*0da0*/  UIADD3 UR17, UPT, UPT, UR4, -0x700cb87f, URZ ;  /* 0x8ff3478104117890 */ /* 0x000fe2000fffe0ff */
        /* <DEDUP_REMOVED lines=19> */
[----:B------:R-:W-:-:S03]  /*0ee0*/  UIADD3 UR8, UPT, UPT, UR5, -0x126145ec, URZ ;  /* 0xed9eba1405087890 */ /* 0x000fc6000fffe0ff */
[----:B------:R-:W-:Y:S01]  /*0ef0*/  IMAD R10, R5, -0x2daee0ad, RZ ;  /* 0xd2511f53050a7824 */ /* 0x000fe200078e02ff */
[----:B------:R-:W-:Y:S01]  /*0f00*/  LOP3.LUT R8, R9, UR12, R8, 0x96, !PT ;  /* 0x0000000c09087c12 */ /* 0x000fe2000f8e9608 */
[----:B------:R-:W-:Y:S01]  /*0f10*/  IMAD R9, R4, -0x326172a9, RZ ;  /* 0xcd9e8d5704097824 */ /* 0x000fe200078e02ff */
[----:B------:R-:W0:Y:S01]  /*0f20*/  LDCU UR12, c[0x0][0x404] ;  /* 0x00008080ff0c77ac */ /* 0x000e220008000800 */
[----:B------:R-:W-:-:S04]  /*0f30*/  IMAD.HI.U32 R4, R11, -0x326172a9, RZ ;  /* 0xcd9e8d570b047827 */ /* 0x000fc800078e00ff */
[----:B------:R-:W-:Y:S01]  /*0f40*/  IMAD.HI.U32 R5, R8, -0x2daee0ad, RZ ;  /* 0xd2511f5308057827 */ /* 0x000fe200078e00ff */
[----:B------:R-:W-:Y:S01]  /*0f50*/  LOP3.LUT R4, R9, UR13, R4, 0x96, !PT ;  /* 0x0000000d09047c12 */ /* 0x000fe2000f8e9604 */
[----:B------:R-:W1:Y:S02]  /*0f60*/  LDCU.U8 UR13, c[0x0][0x410] ;  /* 0x00008200ff0d77ac */ /* 0x000e640008000000 */
[----:B------:R-:W-:Y:S01]  /*0f70*/  IMAD R11, R11, -0x326172a9, RZ ;  /* 0xcd9e8d570b0b7824 */ /* 0x000fe200078e02ff */
[----:B------:R-:W-:Y:S01]  /*0f80*/  LOP3.LUT R5, R10, UR8, R5, 0x96, !PT ;  /* 0x000000080a057c12 */ /* 0x000fe2000f8e9605 */
[----:B------:R-:W-:Y:S01]  /*0f90*/  IMAD R10, R8, -0x2daee0ad, RZ ;  /* 0xd2511f53080a7824 */ /* 0x000fe200078e02ff */
[----:B------:R-:W-:Y:S01]  /*0fa0*/  UIADD3 UR8, UPT, UPT, UR5, 0x646e171e, URZ ;  /* 0x646e171e05087890 */ /* 0x000fe2000fffe0ff */
[----:B------:R-:W-:-:S04]  /*0fb0*/  IMAD.HI.U32 R9, R4, -0x2daee0ad, RZ ;  /* 0xd2511f5304097827 */ /* 0x000fc800078e00ff */
[C---:B------:R-:W-:Y:S01]  /*0fc0*/  IMAD.HI.U32 R8, R5.reuse, -0x326172a9, RZ ;  /* 0xcd9e8d5705087827 */ /* 0x040fe200078e00ff */
[----:B------:R-:W-:Y:S01]  /*0fd0*/  LOP3.LUT R9, R10, UR9, R9, 0x96, !PT ;  /* 0x000000090a097c12 */ /* 0x000fe2000f8e9609 */
[----:B------:R-:W-:Y:S02]  /*0fe0*/  UIADD3 UR9, UPT, UPT, UR5, 0x1fd5c5a3, URZ ;  /* 0x1fd5c5a305097890 */ /* 0x000fe4000fffe0ff */
[----:B------:R-:W-:Y:S01]  /*0ff0*/  IMAD R5, R5, -0x326172a9, RZ ;  /* 0xcd9e8d5705057824 */ /* 0x000fe200078e02ff */
[----:B------:R-:W-:Y:S01]  /*1000*/  LOP3.LUT R8, R11, UR14, R8, 0x96, !PT ;  /* 0x0000000e0b087c12 */ /* 0x000fe2000f8e9608 */
[----:B------:R-:W-:Y:S01]  /*1010*/  IMAD R11, R4, -0x2daee0ad, RZ ;  /* 0xd2511f53040b7824 */ /* 0x000fe200078e02ff */
[----:B------:R-:W2:Y:S01]  /*1020*/  LDCU UR14, c[0x0][0x448] ;  /* 0x00008900ff0e77ac */ /* 0x000ea20008000800 */
        /* <DEDUP_REMOVED lines=25> */
[----:B------:R-:W-:Y:S02]  /*11c0*/  IMAD.MOV.U32 R8, RZ, RZ, RZ ;  /* 0x000000ffff087224 */ /* 0x000fe400078e00ff */
[----:B01234-:R-:W-:-:S07]  /*11d0*/  IMAD R10, R10, -0x326172a9, RZ ;  /* 0xcd9e8d570a0a7824 */ /* 0x01ffce00078e02ff */
.L_x_35348:
[----:B------:R-:W0:Y:S01]  /*11e0*/  LDC.64 R198, c[0x0][0x3f0] ;  /* 0x0000fc00ffc67b82 */ /* 0x000e220000000a00 */
[----:B------:R-:W1:Y:S07]  /*11f0*/  S2R R239, SR_TID.X ;  /* 0x0000000000ef7919 */ /* 0x000e6e0000002100 */
[----:B------:R-:W2:Y:S08]  /*1200*/  LDC R170, c[0x0][0x388] ;  /* 0x0000e200ffaa7b82 */ /* 0x000eb00000000800 */
[----:B------:R-:W3:Y:S01]  /*1210*/  LDC.64 R14, c[0x0][0x3f8] ;  /* 0x0000fe00ff0e7b82 */ /* 0x000ee20000000a00 */
[----:B0-----:R-:W-:-:S06]  /*1220*/  IMAD.WIDE R198, R2, 0x4, R198 ;  /* 0x0000000402c67825 */ /* 0x001fcc00078e02c6 */
        /* <DEDUP_REMOVED lines=18> */
[----:B------:R-:W-:Y:S03]  /*1350*/  BSSY.RECONVERGENT B0, `(.L_x_34441) ;  /* 0x0000692000007945 */ /* 0x000fe60003800200 */
[----:B------:R-:W-:-:S04]  /*1360*/  LEA.HI R169, R169, R168, RZ, 0x3 ;  /* 0x000000a8a9a97211 */ /* 0x000fc800078f18ff */
[----:B------:R-:W-:-:S03]  /*1370*/  LEA.HI.SX32 R234, R169, R252, 0x1d ;  /* 0x000000fca9ea7211 */ /* 0x000fc600078feaff */
[----:B0-----:R-:W-:Y:S05]  /*1380*/  @!P0 BRA `(.L_x_34442) ;  /* 0x0000003400288947 */ /* 0x001fea0003800000 */
        /* <DEDUP_REMOVED lines=26> */
.L_x_34447:
        /* <DEDUP_REMOVED lines=13> */
.L_x_34449:
[----:B------:R-:W-:Y:S05]  /*1600*/  BSYNC.RECONVERGENT B3 ;  /* 0x0000000000037941 */ /* 0x000fea0003800200 */
.L_x_34448:
        /* <DEDUP_REMOVED lines=56> */
[----:B------:R-:W-:Y:S02]  /*1990*/  LOP3.LUT R5, R12, UR15, R11, 0x96, !PT ;  /* 0x0000000f0c057c12 */ /* 0x000fe4000f8e960b */
[----:B------:R-:W-:Y:S02]  /*19a0*/  MOV R11, R9 ;  /* 0x00000009000b7202 */ /* 0x000fe40000000f00 */
[----:B------:R-:W-:-:S07]  /*19b0*/  LOP3.LUT R4, R4, UR16, R175, 0x96, !PT ;  /* 0x0000001004047c12 */ /* 0x000fce000f8e96af */
.L_x_34446:
[----:B------:R-:W-:Y:S05]  /*19c0*/  BSYNC.RECONVERGENT B2 ;  /* 0x0000000000027941 */ /* 0x000fea0003800200 */
.L_x_34445:
        /* <DEDUP_REMOVED lines=9> */
[----:B------:R-:W-:-:S07]  /*1a60*/  FFMA.FTZ R12, R9, R92, R160 ;  /* 0x0000005c090c7223 */ /* 0x000fce00000100a0 */
.L_x_34444:
[----:B------:R-:W-:Y:S05]  /*1a70*/  BSYNC.RECONVERGENT B1 ;  /* 0x0000000000017941 */ /* 0x000fea0003800200 */
.L_x_34443:
[----:B------:R-:W-:Y:S01]  /*1a80*/  BSSY.RECONVERGENT B1, `(.L_x_34450) ;  /* 0x0000068000017945 */ /* 0x000fe20003800200 */
[----:B------:R-:W-:Y:S02]  /*1a90*/  IMAD.MOV.U32 R6, RZ, RZ, R14 ;  /* 0x000000ffff067224 */ /* 0x000fe400078e000e */
        /* <DEDUP_REMOVED lines=15> */
.L_x_34454:
        /* <DEDUP_REMOVED lines=13> */
.L_x_34456:
[----:B------:R-:W-:Y:S05]  /*1c60*/  BSYNC.RECONVERGENT B3 ;  /* 0x0000000000037941 */ /* 0x000fea0003800200 */
.L_x_34455:
        /* <DEDUP_REMOVED lines=61> */
.L_x_34453:
[----:B------:R-:W-:Y:S05]  /*2040*/  BSYNC.RECONVERGENT B2 ;  /* 0x0000000000027941 */ /* 0x000fea0003800200 */
.L_x_34452:
        /* <DEDUP_REMOVED lines=10> */
[----:B------:R-:W-:-:S07]  /*20f0*/  FFMA.FTZ R13, R14, R93, R161 ;  /* 0x0000005d0e0d7223 */ /* 0x000fce00000100a1 */
.L_x_34451:
[----:B------:R-:W-:Y:S05]  /*2100*/  BSYNC.RECONVERGENT B1 ;  /* 0x0000000000017941 */ /* 0x000fea0003800200 */
.L_x_34450:
        /* <DEDUP_REMOVED lines=17> */
.L_x_34461:
        /* <DEDUP_REMOVED lines=13> */
.L_x_34463:
[----:B------:R-:W-:Y:S05]  /*22f0*/  BSYNC.RECONVERGENT B3 ;  /* 0x0000000000037941 */ /* 0x000fea0003800200 */
.L_x_34462:
        /* <DEDUP_REMOVED lines=61> */
.L_x_34460:
[----:B------:R-:W-:Y:S05]  /*26d0*/  BSYNC.RECONVERGENT B2 ;  /* 0x0000000000027941 */ /* 0x000fea0003800200 */
.L_x_34459:
        /* <DEDUP_REMOVED lines=10> */
.L_x_34458:
[----:B------:R-:W-:Y:S05]  /*2780*/  BSYNC.RECONVERGENT B1 ;  /* 0x0000000000017941 */ /* 0x000fea0003800200 */
.L_x_34457:
        /* <DEDUP_REMOVED lines=17> */
.L_x_34468:
        /* <DEDUP_REMOVED lines=13> */
.L_x_34470:
[----:B------:R-:W-:Y:S05]  /*2970*/  BSYNC.RECONVERGENT B3 ;  /* 0x0000000000037941 */ /* 0x000fea0003800200 */
.L_x_34469:
        /* <DEDUP_REMOVED lines=61> */
.L_x_34467:
[----:B------:R-:W-:Y:S05]  /*2d50*/  BSYNC.RECONVERGENT B2 ;  /* 0x0000000000027941 */ /* 0x000fea0003800200 */
.L_x_34466:
        /* <DEDUP_REMOVED lines=11> */
.L_x_34465:
[----:B------:R-:W-:Y:S05]  /*2e10*/  BSYNC.RECONVERGENT B1 ;  /* 0x0000000000017941 */ /* 0x000fea0003800200 */
.L_x_34464:
[----:B------:R-:W-:Y:S01]  /*2e20*/  BSSY.RECONVERGENT B1, `(.L_x_34471) ;  /* 0x0000067000017945 */ /* 0x000fe20003800200 */
[----:B------:R-:W-:Y:S02]  /*2e30*/  IMAD.MOV.U32 R9, RZ, RZ, R6 ;  /* 0x000000ffff097224 */ /* 0x000fe400078e0006 */
[----:B-----5:R-:W-:Y:S01]  /*2e40*/  IMAD.MOV.U32 R224, RZ, RZ, R164 ;  /* 0x000000ffffe07224 */ /* 0x020fe200078e00a4 */
        /* <DEDUP_REMOVED lines=14> */
.L_x_34475:
        /* <DEDUP_REMOVED lines=13> */
.L_x_34477:
[----:B------:R-:W-:Y:S05]  /*3000*/  BSYNC.RECONVERGENT B3 ;  /* 0x0000000000037941 */ /* 0x000fea0003800200 */
.L_x_34476:
        /* <DEDUP_REMOVED lines=57> */
[----:B------:R-:W-:-:S05]  /*33a0*/  IMAD.WIDE.U32 R168, R169, -0x2daee0ad, RZ ;  /* 0xd2511f53a9a87825 */ /* 0x000fca00078e00ff */
[----:B------:R-:W-:Y:S01]  /*33b0*/  LOP3.LUT R4, R4, UR15, R169, 0x96, !PT ;  /* 0x0000000f04047c12 */ /* 0x000fe2000f8e96a9 */
[----:B------:R-:W-:Y:S01]  /*33c0*/  IMAD.MOV.U32 R169, RZ, RZ, R174 ;  /* 0x000000ffffa97224 */ /* 0x000fe200078e00ae */
[----:B------:R-:W-:-:S07]  /*33d0*/  MOV R174, R168 ;  /* 0x000000a800ae7202 */ /* 0x000fce0000000f00 */
.L_x_34474:
[----:B------:R-:W-:Y:S05]  /*33e0*/  BSYNC.RECONVERGENT B2 ;  /* 0x0000000000027941 */ /* 0x000fea0003800200 */
.L_x_34473:
        /* <DEDUP_REMOVED lines=10> */
.L_x_34472:
[----:B------:R-:W-:Y:S05]  /*3490*/  BSYNC.RECONVERGENT B1 ;  /* 0x0000000000017941 */ /* 0x000fea0003800200 */
.L_x_34471:
        /* <DEDUP_REMOVED lines=17> */
.L_x_34482:
        /* <DEDUP_REMOVED lines=13> */
.L_x_34484:
[----:B------:R-:W-:Y:S05]  /*3680*/  BSYNC.RECONVERGENT B3 ;  /* 0x0000000000037941 */ /* 0x000fea0003800200 */
.L_x_34483:
        /* <DEDUP_REMOVED lines=61> */
.L_x_34481:
[----:B------:R-:W-:Y:S05]  /*3a60*/  BSYNC.RECONVERGENT B2 ;  /* 0x0000000000027941 */ /* 0x000fea0003800200 */
.L_x_34480:
        /* <DEDUP_REMOVED lines=11> */
.L_x_34479:
[----:B------:R-:W-:Y:S05]  /*3b20*/  BSYNC.RECONVERGENT B1 ;  /* 0x0000000000017941 */ /* 0x000fea0003800200 */
.L_x_34478:
        /* <DEDUP_REMOVED lines=17> */
.L_x_34489:
        /* <DEDUP_REMOVED lines=13> */
.L_x_34491:
[----:B------:R-:W-:Y:S05]  /*3d10*/  BSYNC.RECONVERGENT B3 ;  /* 0x0000000000037941 */ /* 0x000fea0003800200 */
.L_x_34490:
        /* <DEDUP_REMOVED lines=61> */
.L_x_34488:
[----:B------:R-:W-:Y:S05]  /*40f0*/  BSYNC.RECONVERGENT B2 ;  /* 0x0000000000027941 */ /* 0x000fea0003800200 */
.L_x_34487:
        /* <DEDUP_REMOVED lines=10> */
.L_x_34486:
[----:B------:R-:W-:Y:S05]  /*41a0*/  BSYNC.RECONVERGENT B1 ;  /* 0x0000000000017941 */ /* 0x000fea0003800200 */
.L_x_34485:
        /* <DEDUP_REMOVED lines=16> */
.L_x_34495:
        /* <DEDUP_REMOVED lines=13> */
.L_x_34497:
[----:B------:R-:W-:Y:S05]  /*4380*/  BSYNC.RECONVERGENT B2 ;  /* 0x0000000000027941 */ /* 0x000fea0003800200 */
.L_x_34496:
        /* <DEDUP_REMOVED lines=61> */
.L_x_34494:
[----:B------:R-:W-:Y:S05]  /*4760*/  BSYNC.RECONVERGENT B1 ;  /* 0x0000000000017941 */ /* 0x000fea0003800200 */
.L_x_34493:
        /* <DEDUP_REMOVED lines=12> */
.L_x_34442:
        /* <DEDUP_REMOVED lines=21> */
.L_x_34502:
        /* <DEDUP_REMOVED lines=13> */
.L_x_34504:
[----:B------:R-:W-:Y:S05]  /*4a50*/  BSYNC.RECONVERGENT B3 ;  /* 0x0000000000037941 */ /* 0x000fea0003800200 */
.L_x_34503:
        /* <DEDUP_REMOVED lines=51> */
[----:B------:R-:W-:Y:S01]  /*4d90*/  HFMA2 R14, -RZ, RZ, 0, 0 ;  /* 0x00000000ff0e7431 */ /* 0x000fe200000001ff */
[----:B------:R-:W-:Y:S01]  /*4da0*/  LOP3.LUT R174, R10, UR15, R13, 0x96, !PT ;  /* 0x0000000f0aae7c12 */ /* 0x000fe2000f8e960d */
[----:B------:R-:W-:Y:S01]  /*4db0*/  UIADD3 UR15, UPT, UPT, UR4, -0x700cb87f, URZ ;  /* 0x8ff34781040f7890 */ /* 0x000fe2000fffe0ff */
[----:B------:R-:W-:-:S04]  /*4dc0*/  IMAD.WIDE.U32 R10, R11, -0x326172a9, RZ ;  /* 0xcd9e8d570b0a7825 */ /* 0x000fc800078e00ff */
[----:B------:R-:W-:Y:S01]  /*4dd0*/  IMAD.WIDE.U32 R174, R174, -0x2daee0ad, RZ ;  /* 0xd2511f53aeae7825 */ /* 0x000fe200078e00ff */
[----:B------:R-:W-:-:S03]  /*4de0*/  LOP3.LUT R5, R12, UR15, R11, 0x96, !PT ;  /* 0x0000000f0c057c12 */ /* 0x000fc6000f8e960b */
[----:B------:R-:W-:Y:S01]  /*4df0*/  IMAD.MOV.U32 R11, RZ, RZ, R9 ;  /* 0x000000ffff0b7224 */ /* 0x000fe200078e0009 */
[----:B------:R-:W-:-:S07]  /*4e00*/  LOP3.LUT R4, R4, UR16, R175, 0x96, !PT ;  /* 0x0000001004047c12 */ /* 0x000fce000f8e96af */
.L_x_34501:
[----:B------:R-:W-:Y:S05]  /*4e10*/  BSYNC.RECONVERGENT B2 ;  /* 0x0000000000027941 */ /* 0x000fea0003800200 */
.L_x_34500:
        /* <DEDUP_REMOVED lines=9> */
[----:B------:R-:W-:-:S07]  /*4eb0*/  FMUL.FTZ R12, R9, R92 ;  /* 0x0000005c090c7220 */ /* 0x000fce0000410000 */
.L_x_34499:
[----:B------:R-:W-:Y:S05]  /*4ec0*/  BSYNC.RECONVERGENT B1 ;  /* 0x0000000000017941 */ /* 0x000fea0003800200 */
.L_x_34498:
        /* <DEDUP_REMOVED lines=17> */
.L_x_34509:
        /* <DEDUP_REMOVED lines=13> */
.L_x_34511:
[----:B------:R-:W-:Y:S05]  /*50b0*/  BSYNC.RECONVERGENT B3 ;  /* 0x0000000000037941 */ /* 0x000fea0003800200 */
.L_x_34510:
        /* <DEDUP_REMOVED lines=61> */
.L_x_34508:
[----:B------:R-:W-:Y:S05]  /*5490*/  BSYNC.RECONVERGENT B2 ;  /* 0x0000000000027941 */ /* 0x000fea0003800200 */
.L_x_34507:
        /* <DEDUP_REMOVED lines=11> */
.L_x_34506:
[----:B------:R-:W-:Y:S05]  /*5550*/  BSYNC.RECONVERGENT B1 ;  /* 0x0000000000017941 */ /* 0x000fea0003800200 */
.L_x_34505:
        /* <DEDUP_REMOVED lines=17> */
.L_x_34516:
        /* <DEDUP_REMOVED lines=13> */
.L_x_34518:
[----:B------:R-:W-:Y:S05]  /*5740*/  BSYNC.RECONVERGENT B3 ;  /* 0x0000000000037941 */ /* 0x000fea0003800200 */
.L_x_34517:
        /* <DEDUP_REMOVED lines=61> */
.L_x_34515:
[----:B------:R-:W-:Y:S05]  /*5b20*/  BSYNC.RECONVERGENT B2 ;  /* 0x0000000000027941 */ /* 0x000fea0003800200 */
.L_x_34514:
        /* <DEDUP_REMOVED lines=10> */
.L_x_34513:
[----:B------:R-:W-:Y:S05]  /*5bd0*/  BSYNC.RECONVERGENT B1 ;  /* 0x0000000000017941 */ /* 0x000fea0003800200 */
.L_x_34512:
        /* <DEDUP_REMOVED lines=17> */
.L_x_34523:
        /* <DEDUP_REMOVED lines=13> */
.L_x_34525:
[----:B------:R-:W-:Y:S05]  /*5dc0*/  BSYNC.RECONVERGENT B3 ;  /* 0x0000000000037941 */ /* 0x000fea0003800200 */
.L_x_34524:
        /* <DEDUP_REMOVED lines=61> */
.L_x_34522:
[----:B------:R-:W-:Y:S05]  /*61a0*/  BSYNC.RECONVERGENT B2 ;  /* 0x0000000000027941 */ /* 0x000fea0003800200 */
.L_x_34521:
        /* <DEDUP_REMOVED lines=11> */
.L_x_34520:
[----:B------:R-:W-:Y:S05]  /*6260*/  BSYNC.RECONVERGENT B1 ;  /* 0x0000000000017941 */ /* 0x000fea0003800200 */
.L_x_34519:
        /* <DEDUP_REMOVED lines=17> */
.L_x_34530:
        /* <DEDUP_REMOVED lines=13> */
.L_x_34532:
[----:B------:R-:W-:Y:S05]  /*6450*/  BSYNC.RECONVERGENT B3 ;  /* 0x0000000000037941 */ /* 0x000fea0003800200 */
.L_x_34531:
        /* <DEDUP_REMOVED lines=57> */
[----:B------:R-:W-:-:S04]  /*67f0*/  MOV R10, R170 ;  /* 0x000000aa000a7202 */ /* 0x000fc80000000f00 */
[----:B------:R-:W-:Y:S01]  /*6800*/  LOP3.LUT R4, R4, UR15, R169, 0x96, !PT ;  /* 0x0000000f04047c12 */ /* 0x000fe2000f8e96a9 */
[----:B------:R-:W-:Y:S02]  /*6810*/  IMAD.MOV.U32 R169, RZ, RZ, R174 ;  /* 0x000000ffffa97224 */ /* 0x000fe400078e00ae */
[----:B------:R-:W-:-:S07]  /*6820*/  IMAD.MOV.U32 R174, RZ, RZ, R168 ;  /* 0x000000ffffae7224 */ /* 0x000fce00078e00a8 */
.L_x_34529:
[----:B------:R-:W-:Y:S05]  /*6830*/  BSYNC.RECONVERGENT B2 ;  /* 0x0000000000027941 */ /* 0x000fea0003800200 */
.L_x_34528:
        /* <DEDUP_REMOVED lines=10> */
.L_x_34527:
[----:B------:R-:W-:Y:S05]  /*68e0*/  BSYNC.RECONVERGENT B1 ;  /* 0x0000000000017941 */ /* 0x000fea0003800200 */
.L_x_34526:
        /* <DEDUP_REMOVED lines=17> */
.L_x_34537:
        /* <DEDUP_REMOVED lines=13> */
.L_x_34539:
[----:B------:R-:W-:Y:S05]  /*6ad0*/  BSYNC.RECONVERGENT B3 ;  /* 0x0000000000037941 */ /* 0x000fea0003800200 */
.L_x_34538:
        /* <DEDUP_REMOVED lines=57> */
[----:B------:R-:W-:Y:S01]  /*6e70*/  HFMA2 R6, -RZ, RZ, 0, 0 ;  /* 0x00000000ff067431 */ /* 0x000fe200000001ff */
[----:B------:R-:W-:Y:S01]  /*6e80*/  LOP3.LUT R4, R4, UR15, R169, 0x96, !PT ;  /* 0x0000000f04047c12 */ /* 0x000fe2000f8e96a9 */
[----:B------:R-:W-:Y:S02]  /*6e90*/  IMAD.MOV.U32 R169, RZ, RZ, R174 ;  /* 0x000000ffffa97224 */ /* 0x000fe400078e00ae */
[----:B------:R-:W-:-:S07]  /*6ea0*/  IMAD.MOV.U32 R174, RZ, RZ, R168 ;  /* 0x000000ffffae7224 */ /* 0x000fce00078e00a8 */
.L_x_34536:
[----:B------:R-:W-:Y:S05]  /*6eb0*/  BSYNC.RECONVERGENT B2 ;  /* 0x0000000000027941 */ /* 0x000fea0003800200 */
.L_x_34535:
        /* <DEDUP_REMOVED lines=11> */
.L_x_34534:
[----:B------:R-:W-:Y:S05]  /*6f70*/  BSYNC.RECONVERGENT B1 ;  /* 0x0000000000017941 */ /* 0x000fea0003800200 */
.L_x_34533:
        /* <DEDUP_REMOVED lines=17> */
.L_x_34544:
        /* <DEDUP_REMOVED lines=13> */
.L_x_34546:
[----:B------:R-:W-:Y:S05]  /*7160*/  BSYNC.RECONVERGENT B3 ;  /* 0x0000000000037941 */ /* 0x000fea0003800200 */
.L_x_34545:
        /* <DEDUP_REMOVED lines=57> */
[----:B------:R-:W-:-:S05]  /*7500*/  IMAD.WIDE.U32 R168, R6, -0x2daee0ad, RZ ;  /* 0xd2511f5306a87825 */ /* 0x000fca00078e00ff */
[----:B------:R-:W-:Y:S01]  /*7510*/  LOP3.LUT R4, R4, UR15, R169, 0x96, !PT ;  /* 0x0000000f04047c12 */ /* 0x000fe2000f8e96a9 */
[----:B------:R-:W-:Y:S02]  /*7520*/  IMAD.MOV.U32 R169, RZ, RZ, R174 ;  /* 0x000000ffffa97224 */ /* 0x000fe400078e00ae */
[----:B------:R-:W-:-:S07]  /*7530*/  IMAD.MOV.U32 R174, RZ, RZ, R168 ;  /* 0x000000ffffae7224 */ /* 0x000fce00078e00a8 */
.L_x_34543:
[----:B------:R-:W-:Y:S05]  /*7540*/  BSYNC.RECONVERGENT B2 ;  /* 0x0000000000027941 */ /* 0x000fea0003800200 */
.L_x_34542:
        /* <DEDUP_REMOVED lines=10> */
.L_x_34541:
[----:B------:R-:W-:Y:S05]  /*75f0*/  BSYNC.RECONVERGENT B1 ;  /* 0x0000000000017941 */ /* 0x000fea0003800200 */
.L_x_34540:
        /* <DEDUP_REMOVED lines=16> */
.L_x_34549:
        /* <DEDUP_REMOVED lines=13> */
.L_x_34551:
[----:B------:R-:W-:Y:S05]  /*77d0*/  BSYNC.RECONVERGENT B2 ;  /* 0x0000000000027941 */ /* 0x000fea0003800200 */
.L_x_34550:
        /* <DEDUP_REMOVED lines=61> */
.L_x_34548:
[----:B------:R-:W-:Y:S05]  /*7bb0*/  BSYNC.RECONVERGENT B1 ;  /* 0x0000000000017941 */ /* 0x000fea0003800200 */
.L_x_34547:
        /* <DEDUP_REMOVED lines=11> */
.L_x_34492:
[----:B------:R-:W-:Y:S05]  /*7c70*/  BSYNC.RECONVERGENT B0 ;  /* 0x0000000000007941 */ /* 0x000fea0003800200 */
.L_x_34441:
[----:B------:R-:W0:Y:S01]  /*7c80*/  LDC.64 R240, c[0x0][0x3a8] ;  /* 0x0000ea00fff07b82 */ /* 0x000e220000000a00 */
[----:B------:R-:W-:Y:S01]  /*7c90*/  BSSY.RECONVERGENT B0, `(.L_x_34552) ;  /* 0x0000019000007945 */ /* 0x000fe20003800200 */
[----:B0-----:R-:W-:-:S05]  /*7ca0*/  IMAD.WIDE.U32 R168, R234, 0x20, R240 ;  /* 0x00000020eaa87825 */ /* 0x001fca00078e00f0 */
[----:B------:R0:W-:Y:S04]  /*7cb0*/  STG.E.128 desc[UR6][R168.64], R12 ;  /* 0x0000000ca8007986 */ /* 0x0001e8000c101d06 */
[----:B------:R0:W-:Y:S01]  /*7cc0*/  STG.E.128 desc[UR6][R168.64+0x10], R224 ;  /* 0x000010e0a8007986 */ /* 0x0001e2000c101d06 */
[----:B------:R-:W-:Y:S05]  /*7cd0*/  @!P1 BRA `(.L_x_34553) ;  /* 0x0000000000509947 */ /* 0x000fea0003800000 */
[----:B------:R-:W-:Y:S01]  /*7ce0*/  SHF.L.U32 R9, R233, 0x10, RZ ;  /* 0x00000010e9097819 */ /* 0x000fe200000006ff */
[----:B------:R-:W1:Y:S01]  /*7cf0*/  LDC.64 R176, c[0x0][0x3b0] ;  /* 0x0000ec00ffb07b82 */ /* 0x000e620000000a00 */
[----:B0-----:R-:W-:Y:S02]  /*7d00*/  LOP3.LUT R168, R230, 0xff, RZ, 0xc0, !PT ;  /* 0x000000ffe6a87812 */ /* 0x001fe400078ec0ff */
[----:B------:R-:W-:Y:S02]  /*7d10*/  LOP3.LUT R178, R9, 0xff0000, RZ, 0xc0, !PT ;  /* 0x00ff000009b27812 */ /* 0x000fe400078ec0ff */
[----:B------:R-:W-:Y:S01]  /*7d20*/  LOP3.LUT R9, R236, 0xffff, RZ, 0xc0, !PT ;  /* 0x0000ffffec097812 */ /* 0x000fe200078ec0ff */
[----:B------:R-:W-:Y:S01]  /*7d30*/  IMAD.WIDE.U32 R168, R168, 0x1000000, RZ ;  /* 0x01000000a8a87825 */ /* 0x000fe200078e00ff */
[----:B------:R-:W-:Y:S02]  /*7d40*/  LOP3.LUT R170, R229, 0xff, RZ, 0xc0, !PT ;  /* 0x000000ffe5aa7812 */ /* 0x000fe400078ec0ff */
[----:B------:R-:W-:-:S02]  /*7d50*/  PRMT R178, R178, 0x4210, R9 ;  /* 0x00004210b2b27816 */ /* 0x000fc40000000009 */
[----:B------:R-:W-:Y:S01]  /*7d60*/  PRMT R9, R232, 0x7104, RZ ;  /* 0x00007104e8097816 */ /* 0x000fe200000000ff */
[----:B------:R-:W-:Y:S01]  /*7d70*/  IMAD.WIDE.U32 R170, R170, 0x10000, RZ ;  /* 0x00010000aaaa7825 */ /* 0x000fe200078e00ff */
[----:B------:R-:W-:Y:S02]  /*7d80*/  LOP3.LUT R172, R228, 0xff, RZ, 0xc0, !PT ;  /* 0x000000ffe4ac7812 */ /* 0x000fe400078ec0ff */
[----:B------:R-:W-:-:S03]  /*7d90*/  LOP3.LUT R178, R178, 0xff00, R9, 0xf8, !PT ;  /* 0x0000ff00b2b27812 */ /* 0x000fc600078ef809 */
[----:B------:R-:W-:Y:S01]  /*7da0*/  IMAD.WIDE.U32 R172, R172, 0x100, RZ ;  /* 0x00000100acac7825 */ /* 0x000fe200078e00ff */
[----:B------:R-:W-:-:S04]  /*7db0*/  LOP3.LUT R9, R178, 0xff, R231, 0xf8, !PT ;  /* 0x000000ffb2097812 */ /* 0x000fc800078ef8e7 */
[----:B------:R-:W-:Y:S02]  /*7dc0*/  LOP3.LUT R169, R171, R9, R169, 0xfe, !PT ;  /* 0x00000009aba97212 */ /* 0x000fe400078efea9 */
[----:B------:R-:W-:Y:S01]  /*7dd0*/  LOP3.LUT R168, R172, R168, R170, 0xfe, !PT ;  /* 0x000000a8aca87212 */ /* 0x000fe200078efeaa */
[----:B-1----:R-:W-:Y:S01]  /*7de0*/  IMAD.WIDE.U32 R170, R235, 0x8, R176 ;  /* 0x00000008ebaa7825 */ /* 0x002fe200078e00b0 */
[----:B------:R-:W-:Y:S02]  /*7df0*/  LOP3.LUT R169, R169, R173, RZ, 0xfc, !PT ;  /* 0x000000ada9a97212 */ /* 0x000fe400078efcff */
[----:B------:R-:W-:-:S05]  /*7e00*/  LOP3.LUT R168, R168, 0xff, R11, 0xf8, !PT ;  /* 0x000000ffa8a87812 */ /* 0x000fca00078ef80b */
[----:B------:R1:W-:Y:S02]  /*7e10*/  STG.E.64 desc[UR6][R170.64], R168 ;  /* 0x000000a8aa007986 */ /* 0x0003e4000c101b06 */
.L_x_34553:
[----:B------:R-:W-:Y:S05]  /*7e20*/  BSYNC.RECONVERGENT B0 ;  /* 0x0000000000007941 */ /* 0x000fea0003800200 */
.L_x_34552:
[----:B-1----:R-:W1:Y:S01]  /*7e30*/  @P1 LDC.64 R170, c[0x0][0x390] ;  /* 0x0000e400ffaa1b82 */ /* 0x002e620000000a00 */
[----:B------:R-:W-:Y:S02]  /*7e40*/  @P1 VIADD R9, R235, 0x20 ;  /* 0x00000020eb091836 */ /* 0x000fe40000000000 */
[----:B------:R-:W-:-:S05]  /*7e50*/  @P0 VIADD R173, R234, 0x20 ;  /* 0x00000020eaad0836 */ /* 0x000fca0000000000 */
[----:B0-----:R-:W0:Y:S01]  /*7e60*/  @P0 LDC.64 R168, c[0x0][0x3a0] ;  /* 0x0000e800ffa80b82 */ /* 0x001e220000000a00 */
[----:B-1----:R-:W-:-:S05]  /*7e70*/  @P1 IMAD.WIDE.U32 R170, R9, 0x10, R170 ;  /* 0x0000001009aa1825 */ /* 0x002fca00078e00aa */
        /* <DEDUP_REMOVED lines=28> */
.L_x_34560:
        /* <DEDUP_REMOVED lines=12> */
.L_x_34562:
[----:B------:R-:W-:Y:S05]  /*8100*/  BSYNC.RECONVERGENT B3 ;  /* 0x0000000000037941 */ /* 0x000fea0003800200 */
.L_x_34561:
        /* <DEDUP_REMOVED lines=55> */
[----:B------:R-:W-:Y:S01]  /*8480*/  IMAD.WIDE.U32 R168, R169, -0x2daee0ad, RZ ;  /* 0xd2511f53a9a87825 */ /* 0x000fe200078e00ff */
[----:B------:R-:W-:-:S03]  /*8490*/  UIADD3 UR15, UPT, UPT, UR5, -0x695add53, URZ ;  /* 0x96a522ad050f7890 */ /* 0x000fc6000fffe0ff */
[----:B------:R-:W-:Y:S02]  /*84a0*/  IMAD.MOV.U32 R9, RZ, RZ, R168 ;  /* 0x000000ffff097224 */ /* 0x000fe400078e00a8 */
[----:B------:R-:W-:Y:S02]  /*84b0*/  HFMA2 R168, -RZ, RZ, 0, 0 ;  /* 0x00000000ffa87431 */ /* 0x000fe400000001ff */
[----:B------:R-:W-:Y:S01]  /*84c0*/  IMAD.MOV.U32 R11, RZ, RZ, R174 ;  /* 0x000000ffff0b7224 */ /* 0x000fe200078e00ae */
[----:B------:R-:W-:-:S07]  /*84d0*/  LOP3.LUT R4, R4, UR15, R169, 0x96, !PT ;  /* 0x0000000f04047c12 */ /* 0x000fce000f8e96a9 */
.L_x_34559:
[----:B------:R-:W-:Y:S05]  /*84e0*/  BSYNC.RECONVERGENT B2 ;  /* 0x0000000000027941 */ /* 0x000fea0003800200 */
.L_x_34558:
[----:B------:R-:W-:Y:S01]  /*84f0*/  I2FP.F32.U32 R6, R11 ;  /* 0x0000000b00067245 */ /* 0x000fe20000201000 */
[----:B------:R-:W-:-:S04]  /*8500*/  IMAD.MOV.U32 R11, RZ, RZ, 0x2f800000 ;  /* 0x2f800000ff0b7424 */ /* 0x000fc800078e00ff */
[----:B------:R-:W-:Y:S01]  /*8510*/  FFMA.FTZ R6, R6, R11, 1.1641532182693481445e-10 ;  /* 0x2f00000006067423 */ /* 0x000fe2000001000b */
[----:B------:R-:W-:-:S04]  /*8520*/  IMAD.U32 R11, R156, 0x10000, RZ ;  /* 0x000100009c0b7824 */ /* 0x000fc800078e00ff */
[----:B------:R-:W-:Y:S01]  /*8530*/  FMUL.FTZ R11, R11, UR9 ;  /* 0x000000090b0b7c20 */ /* 0x000fe20008410000 */
[----:B------:R-:W-:-:S03]  /*8540*/  FSETP.GTU.FTZ.AND P3, PT, R6, UR12, PT ;  /* 0x0000000c06007c0b */ /* 0x000fc6000bf7c000 */
[----:B------:R-:W-:-:S05]  /*8550*/  FMUL.FTZ R11, R11, UR8 ;  /* 0x000000080b0b7c20 */ /* 0x000fca0008410000 */
[----:B------:R-:W-:Y:S02]  /*8560*/  FSEL R169, R11, RZ, !P3 ;  /* 0x000000ff0ba97208 */ /* 0x000fe40005800000 */
[----:B------:R-:W-:-:S03]  /*8570*/  SEL R11, RZ, 0x1, P3 ;  /* 0x00000001ff0b7807 */ /* 0x000fc60001800000 */
[----:B------:R-:W-:-:S07]  /*8580*/  FFMA.FTZ R216, R169, R100, R160 ;  /* 0x00000064a9d87223 */ /* 0x000fce00000100a0 */
.L_x_34557:
[----:B------:R-:W-:Y:S05]  /*8590*/  BSYNC.RECONVERGENT B1 ;  /* 0x0000000000017941 */ /* 0x000fea0003800200 */
.L_x_34556:
        /* <DEDUP_REMOVED lines=17> */
.L_x_34567:
        /* <DEDUP_REMOVED lines=12> */
.L_x_34569:
[----:B------:R-:W-:Y:S05]  /*8770*/  BSYNC.RECONVERGENT B3 ;  /* 0x0000000000037941 */ /* 0x000fea0003800200 */
.L_x_34568:
        /* <DEDUP_REMOVED lines=62> */
.L_x_34566:
[----:B------:R-:W-:Y:S05]  /*8b60*/  BSYNC.RECONVERGENT B2 ;  /* 0x0000000000027941 */ /* 0x000fea0003800200 */
.L_x_34565:
[----:B------:R-:W-:Y:S01]  /*8b70*/  I2FP.F32.U32 R168, R169 ;  /* 0x000000a900a87245 */ /* 0x000fe20000201000 */
[----:B------:R-:W-:Y:S01]  /*8b80*/  IMAD.MOV.U32 R171, RZ, RZ, 0x2f800000 ;  /* 0x2f800000ffab7424 */ /* 0x000fe200078e00ff */
[----:B------:R-:W-:-:S03]  /*8b90*/  PRMT R169, R156, 0x7632, R169 ;  /* 0x000076329ca97816 */ /* 0x000fc600000000a9 */
[----:B------:R-:W-:Y:S02]  /*8ba0*/  FFMA.FTZ R168, R168, R171, 1.1641532182693481445e-10 ;  /* 0x2f000000a8a87423 */ /* 0x000fe400000100ab */
[----:B------:R-:W-:-:S03]  /*8bb0*/  IMAD.U32 R169, R169, 0x10000, RZ ;  /* 0x00010000a9a97824 */ /* 0x000fc600078e00ff */
[----:B------:R-:W-:Y:S01]  /*8bc0*/  FSETP.GTU.FTZ.AND P3, PT, R168, UR12, PT ;  /* 0x0000000ca8007c0b */ /* 0x000fe2000bf7c000 */
[----:B------:R-:W-:-:S03]  /*8bd0*/  FMUL.FTZ R169, R169, UR9 ;  /* 0x00000009a9a97c20 */ /* 0x000fc60008410000 */
[----:B------:R-:W-:Y:S01]  /*8be0*/  SEL R228, RZ, 0x1, P3 ;  /* 0x00000001ffe47807 */ /* 0x000fe20001800000 */
[----:B------:R-:W-:-:S05]  /*8bf0*/  FMUL.FTZ R169, R169, UR8 ;  /* 0x00000008a9a97c20 */ /* 0x000fca0008410000 */
[----:B------:R-:W-:-:S05]  /*8c00*/  FSEL R168, R169, RZ, !P3 ;  /* 0x000000ffa9a87208 */ /* 0x000fca0005800000 */
[----:B------:R-:W-:-:S07]  /*8c10*/  FFMA.FTZ R217, R168, R101, R161 ;  /* 0x00000065a8d97223 */ /* 0x000fce00000100a1 */
.L_x_34564:
[----:B------:R-:W-:Y:S05]  /*8c20*/  BSYNC.RECONVERGENT B1 ;  /* 0x0000000000017941 */ /* 0x000fea0003800200 */
.L_x_34563:
        /* <DEDUP_REMOVED lines=17> */
.L_x_34574:
        /* <DEDUP_REMOVED lines=12> */
.L_x_34576:
[----:B------:R-:W-:Y:S05]  /*8e00*/  BSYNC.RECONVERGENT B3 ;  /* 0x0000000000037941 */ /* 0x000fea0003800200 */
.L_x_34575:
        /* <DEDUP_REMOVED lines=60> */
[----:B------:R-:W-:Y:S02]  /*91d0*/  IMAD.MOV.U32 R9, RZ, RZ, R168 ;  /* 0x000000ffff097224 */ /* 0x000fe400078e00a8 */
[----:B------:R-:W-:-:S07]  /*91e0*/  HFMA2 R168, -RZ, RZ, 0, 0 ;  /* 0x00000000ffa87431 */ /* 0x000fce00000001ff */
.L_x_34573:
[----:B------:R-:W-:Y:S05]  /*91f0*/  BSYNC.RECONVERGENT B2 ;  /* 0x0000000000027941 */ /* 0x000fea0003800200 */
.L_x_34572:
[----:B------:R-:W-:Y:S01]  /*9200*/  I2FP.F32.U32 R6, R169 ;  /* 0x000000a900067245 */ /* 0x000fe20000201000 */
[----:B------:R-:W-:-:S04]  /*9210*/  IMAD.MOV.U32 R169, RZ, RZ, 0x2f800000 ;  /* 0x2f800000ffa97424 */ /* 0x000fc800078e00ff */
[----:B------:R-:W-:Y:S01]  /*9220*/  FFMA.FTZ R6, R6, R169, 1.1641532182693481445e-10 ;  /* 0x2f00000006067423 */ /* 0x000fe200000100a9 */
[----:B------:R-:W-:-:S04]  /*9230*/  IMAD.U32 R169, R157, 0x10000, RZ ;  /* 0x000100009da97824 */ /* 0x000fc800078e00ff */
[----:B------:R-:W-:Y:S01]  /*9240*/  FMUL.FTZ R169, R169, UR9 ;  /* 0x00000009a9a97c20 */ /* 0x000fe20008410000 */
[----:B------:R-:W-:-:S03]  /*9250*/  FSETP.GTU.FTZ.AND P3, PT, R6, UR12, PT ;  /* 0x0000000c06007c0b */ /* 0x000fc6000bf7c000 */
[----:B------:R-:W-:Y:S01]  /*9260*/  FMUL.FTZ R169, R169, UR8 ;  /* 0x00000008a9a97c20 */ /* 0x000fe20008410000 */
[----:B------:R-:W-:-:S04]  /*9270*/  SEL R229, RZ, 0x1, P3 ;  /* 0x00000001ffe57807 */ /* 0x000fc80001800000 */
[----:B------:R-:W-:-:S05]  /*9280*/  FSEL R169, R169, RZ, !P3 ;  /* 0x000000ffa9a97208 */ /* 0x000fca0005800000 */
[----:B------:R-:W-:-:S07]  /*9290*/  FFMA.FTZ R218, R169, R102, R162 ;  /* 0x00000066a9da7223 */ /* 0x000fce00000100a2 */
.L_x_34571:
[----:B------:R-:W-:Y:S05]  /*92a0*/  BSYNC.RECONVERGENT B1 ;  /* 0x0000000000017941 */ /* 0x000fea0003800200 */
.L_x_34570:
        /* <DEDUP_REMOVED lines=17> */
.L_x_34581:
        /* <DEDUP_REMOVED lines=12> */
.L_x_34583:
[----:B------:R-:W-:Y:S05]  /*9480*/  BSYNC.RECONVERGENT B3 ;  /* 0x0000000000037941 */ /* 0x000fea0003800200 */
.L_x_34582:
        /* <DEDUP_REMOVED lines=62> */
.L_x_34580:
[----:B------:R-:W-:Y:S05]  /*9870*/  BSYNC.RECONVERGENT B2 ;  /* 0x0000000000027941 */ /* 0x000fea0003800200 */
.L_x_34579:
        /* <DEDUP_REMOVED lines=11> */
.L_x_34578:
[----:B------:R-:W-:Y:S05]  /*9930*/  BSYNC.RECONVERGENT B1 ;  /* 0x0000000000017941 */ /* 0x000fea0003800200 */
.L_x_34577:
        /* <DEDUP_REMOVED lines=17> */
.L_x_34588:
        /* <DEDUP_REMOVED lines=12> */
.L_x_34590:
[----:B------:R-:W-:Y:S05]  /*9b10*/  BSYNC.RECONVERGENT B3 ;  /* 0x0000000000037941 */ /* 0x000fea0003800200 */
.L_x_34589:
        /* <DEDUP_REMOVED lines=62> */
.L_x_34587:
[----:B------:R-:W-:Y:S05]  /*9f00*/  BSYNC.RECONVERGENT B2 ;  /* 0x0000000000027941 */ /* 0x000fea0003800200 */
.L_x_34586:
        /* <DEDUP_REMOVED lines=10> */
.L_x_34585:
[----:B------:R-:W-:Y:S05]  /*9fb0*/  BSYNC.RECONVERGENT B1 ;  /* 0x0000000000017941 */ /* 0x000fea0003800200 */
.L_x_34584:
        /* <DEDUP_REMOVED lines=17> */
.L_x_34595:
        /* <DEDUP_REMOVED lines=12> */
.L_x_34597:
[----:B------:R-:W-:Y:S05]  /*a190*/  BSYNC.RECONVERGENT B3 ;  /* 0x0000000000037941 */ /* 0x000fea0003800200 */
.L_x_34596:
        /* <DEDUP_REMOVED lines=62> */
.L_x_34594:
[----:B------:R-:W-:Y:S05]  /*a580*/  BSYNC.RECONVERGENT B2 ;  /* 0x0000000000027941 */ /* 0x000fea0003800200 */
.L_x_34593:
        /* <DEDUP_REMOVED lines=11> */
.L_x_34592:
[----:B------:R-:W-:Y:S05]  /*a640*/  BSYNC.RECONVERGENT B1 ;  /* 0x0000000000017941 */ /* 0x000fea0003800200 */
.L_x_34591:
        /* <DEDUP_REMOVED lines=17> */
.L_x_34602:
        /* <DEDUP_REMOVED lines=12> */
.L_x_34604:
[----:B------:R-:W-:Y:S05]  /*a820*/  BSYNC.RECONVERGENT B3 ;  /* 0x0000000000037941 */ /* 0x000fea0003800200 */
.L_x_34603:
        /* <DEDUP_REMOVED lines=62> */
.L_x_34601:
[----:B------:R-:W-:Y:S05]  /*ac10*/  BSYNC.RECONVERGENT B2 ;  /* 0x0000000000027941 */ /* 0x000fea0003800200 */
.L_x_34600:
        /* <DEDUP_REMOVED lines=10> */
.L_x_34599:
[----:B------:R-:W-:Y:S05]  /*acc0*/  BSYNC.RECONVERGENT B1 ;  /* 0x0000000000017941 */ /* 0x000fea0003800200 */
.L_x_34598:
        /* <DEDUP_REMOVED lines=16> */
.L_x_34608:
        /* <DEDUP_REMOVED lines=12> */
.L_x_34610:
[----:B------:R-:W-:Y:S05]  /*ae90*/  BSYNC.RECONVERGENT B2 ;  /* 0x0000000000027941 */ /* 0x000fea0003800200 */
.L_x_34609:
        /* <DEDUP_REMOVED lines=62> */
.L_x_34607:
[----:B------:R-:W-:Y:S05]  /*b280*/  BSYNC.RECONVERGENT B1 ;  /* 0x0000000000017941 */ /* 0x000fea0003800200 */
.L_x_34606:
[----:B------:R-:W-:Y:S01]  /*b290*/  PRMT R168, R159, 0x7632, R168 ;  /* 0x000076329fa87816 */ /* 0x000fe200000000a8 */
        /* <DEDUP_REMOVED lines=11> */
.L_x_34555:
        /* <DEDUP_REMOVED lines=21> */
.L_x_34615:
        /* <DEDUP_REMOVED lines=12> */
.L_x_34617:
[----:B------:R-:W-:Y:S05]  /*b560*/  BSYNC.RECONVERGENT B3 ;  /* 0x0000000000037941 */ /* 0x000fea0003800200 */
.L_x_34616:
        /* <DEDUP_REMOVED lines=61> */
.L_x_34614:
[----:B------:R-:W-:Y:S05]  /*b940*/  BSYNC.RECONVERGENT B2 ;  /* 0x0000000000027941 */ /* 0x000fea0003800200 */
.L_x_34613:
[----:B------:R-:W-:Y:S01]  /*b950*/  I2FP.F32.U32 R6, R11 ;  /* 0x0000000b00067245 */ /* 0x000fe20000201000 */
[----:B------:R-:W-:-:S04]  /*b960*/  IMAD.MOV.U32 R11, RZ, RZ, 0x2f800000 ;  /* 0x2f800000ff0b7424 */ /* 0x000fc800078e00ff */
[----:B------:R-:W-:Y:S01]  /*b970*/  FFMA.FTZ R6, R6, R11, 1.1641532182693481445e-10 ;  /* 0x2f00000006067423 */ /* 0x000fe2000001000b */
[----:B-----5:R-:W-:-:S04]  /*b980*/  IMAD.U32 R11, R156, 0x10000, RZ ;  /* 0x000100009c0b7824 */ /* 0x020fc800078e00ff */
[----:B------:R-:W-:Y:S01]  /*b990*/  FMUL.FTZ R11, R11, UR9 ;  /* 0x000000090b0b7c20 */ /* 0x000fe20008410000 */
[----:B------:R-:W-:-:S03]  /*b9a0*/  FSETP.GTU.FTZ.AND P2, PT, R6, UR12, PT ;  /* 0x0000000c06007c0b */ /* 0x000fc6000bf5c000 */
[----:B------:R-:W-:-:S05]  /*b9b0*/  FMUL.FTZ R11, R11, UR8 ;  /* 0x000000080b0b7c20 */ /* 0x000fca0008410000 */
[----:B------:R-:W-:Y:S02]  /*b9c0*/  FSEL R169, R11, RZ, !P2 ;  /* 0x000000ff0ba97208 */ /* 0x000fe40005000000 */
[----:B------:R-:W-:-:S03]  /*b9d0*/  SEL R11, RZ, 0x1, P2 ;  /* 0x00000001ff0b7807 */ /* 0x000fc60001000000 */
[----:B------:R-:W-:-:S07]  /*b9e0*/  FMUL.FTZ R216, R169, R100 ;  /* 0x00000064a9d87220 */ /* 0x000fce0000410000 */
.L_x_34612:
[----:B------:R-:W-:Y:S05]  /*b9f0*/  BSYNC.RECONVERGENT B1 ;  /* 0x0000000000017941 */ /* 0x000fea0003800200 */
.L_x_34611:
        /* <DEDUP_REMOVED lines=17> */
.L_x_34622:
        /* <DEDUP_REMOVED lines=12> */
.L_x_34624:
[----:B------:R-:W-:Y:S05]  /*bbd0*/  BSYNC.RECONVERGENT B3 ;  /* 0x0000000000037941 */ /* 0x000fea0003800200 */
.L_x_34623:
        /* <DEDUP_REMOVED lines=62> */
.L_x_34621:
[----:B------:R-:W-:Y:S05]  /*bfc0*/  BSYNC.RECONVERGENT B2 ;  /* 0x0000000000027941 */ /* 0x000fea0003800200 */
.L_x_34620:
        /* <DEDUP_REMOVED lines=9> */
[----:B------:R-:W-:-:S05]  /*c060*/  FSEL R168, R169, RZ, !P2 ;  /* 0x000000ffa9a87208 */ /* 0x000fca0005000000 */
[----:B------:R-:W-:-:S07]  /*c070*/  FMUL.FTZ R217, R168, R101 ;  /* 0x00000065a8d97220 */ /* 0x000fce0000410000 */
.L_x_34619:
[----:B------:R-:W-:Y:S05]  /*c080*/  BSYNC.RECONVERGENT B1 ;  /* 0x0000000000017941 */ /* 0x000fea0003800200 */
.L_x_34618:
        /* <DEDUP_REMOVED lines=17> */
.L_x_34629:
        /* <DEDUP_REMOVED lines=12> */
.L_x_34631:
[----:B------:R-:W-:Y:S05]  /*c260*/  BSYNC.RECONVERGENT B3 ;  /* 0x0000000000037941 */ /* 0x000fea0003800200 */
.L_x_34630:
        /* <DEDUP_REMOVED lines=62> */
.L_x_34628:
[----:B------:R-:W-:Y:S05]  /*c650*/  BSYNC.RECONVERGENT B2 ;  /* 0x0000000000027941 */ /* 0x000fea0003800200 */
.L_x_34627:
        /* <DEDUP_REMOVED lines=10> */
.L_x_34626:
[----:B------:R-:W-:Y:S05]  /*c700*/  BSYNC.RECONVERGENT B1 ;  /* 0x0000000000017941 */ /* 0x000fea0003800200 */
.L_x_34625:
        /* <DEDUP_REMOVED lines=17> */
.L_x_34636:
        /* <DEDUP_REMOVED lines=12> */
.L_x_34638:
[----:B------:R-:W-:Y:S05]  /*c8e0*/  BSYNC.RECONVERGENT B3 ;  /* 0x0000000000037941 */ /* 0x000fea0003800200 */
.L_x_34637:
        /* <DEDUP_REMOVED lines=62> */
.L_x_34635:
[----:B------:R-:W-:Y:S05]  /*ccd0*/  BSYNC.RECONVERGENT B2 ;  /* 0x0000000000027941 */ /* 0x000fea0003800200 */
.L_x_34634:
        /* <DEDUP_REMOVED lines=11> */
.L_x_34633:
[----:B------:R-:W-:Y:S05]  /*cd90*/  BSYNC.RECONVERGENT B1 ;  /* 0x0000000000017941 */ /* 0x000fea0003800200 */
.L_x_34632:
        /* <DEDUP_REMOVED lines=17> */
.L_x_34643:
        /* <DEDUP_REMOVED lines=12> */
.L_x_34645:
[----:B------:R-:W-:Y:S05]  /*cf70*/  BSYNC.RECONVERGENT B3 ;  /* 0x0000000000037941 */ /* 0x000fea0003800200 */
.L_x_34644:
        /* <DEDUP_REMOVED lines=62> */
.L_x_34642:
[----:B------:R-:W-:Y:S05]  /*d360*/  BSYNC.RECONVERGENT B2 ;  /* 0x0000000000027941 */ /* 0x000fea0003800200 */
.L_x_34641:
        /* <DEDUP_REMOVED lines=10> */
.L_x_34640:
[----:B------:R-:W-:Y:S05]  /*d410*/  BSYNC.RECONVERGENT B1 ;  /* 0x0000000000017941 */ /* 0x000fea0003800200 */
.L_x_34639:
        /* <DEDUP_REMOVED lines=17> */
.L_x_34650:
        /* <DEDUP_REMOVED lines=12> */
.L_x_34652:
[----:B------:R-:W-:Y:S05]  /*d5f0*/  BSYNC.RECONVERGENT B3 ;  /* 0x0000000000037941 */ /* 0x000fea0003800200 */
.L_x_34651:
        /* <DEDUP_REMOVED lines=62> */
.L_x_34649:
[----:B------:R-:W-:Y:S05]  /*d9e0*/  BSYNC.RECONVERGENT B2 ;  /* 0x0000000000027941 */ /* 0x000fea0003800200 */
.L_x_34648:
        /* <DEDUP_REMOVED lines=11> */
.L_x_34647:
[----:B------:R-:W-:Y:S05]  /*daa0*/  BSYNC.RECONVERGENT B1 ;  /* 0x0000000000017941 */ /* 0x000fea0003800200 */
.L_x_34646:
        /* <DEDUP_REMOVED lines=17> */
.L_x_34657:
        /* <DEDUP_REMOVED lines=12> */
.L_x_34659:
[----:B------:R-:W-:Y:S05]  /*dc80*/  BSYNC.RECONVERGENT B3 ;  /* 0x0000000000037941 */ /* 0x000fea0003800200 */
.L_x_34658:
        /* <DEDUP_REMOVED lines=62> */
.L_x_34656:
[----:B------:R-:W-:Y:S05]  /*e070*/  BSYNC.RECONVERGENT B2 ;  /* 0x0000000000027941 */ /* 0x000fea0003800200 */
.L_x_34655:
        /* <DEDUP_REMOVED lines=10> */
.L_x_34654:
[----:B------:R-:W-:Y:S05]  /*e120*/  BSYNC.RECONVERGENT B1 ;  /* 0x0000000000017941 */ /* 0x000fea0003800200 */
.L_x_34653:
        /* <DEDUP_REMOVED lines=16> */
.L_x_34662:
        /* <DEDUP_REMOVED lines=12> */
.L_x_34664:
[----:B------:R-:W-:Y:S05]  /*e2f0*/  BSYNC.RECONVERGENT B2 ;  /* 0x0000000000027941 */ /* 0x000fea0003800200 */
.L_x_34663:
        /* <DEDUP_REMOVED lines=62> */
.L_x_34661:
[----:B------:R-:W-:Y:S05]  /*e6e0*/  BSYNC.RECONVERGENT B1 ;  /* 0x0000000000017941 */ /* 0x000fea0003800200 */
.L_x_34660:
        /* <DEDUP_REMOVED lines=11> */
.L_x_34605:
[----:B------:R-:W-:Y:S05]  /*e7a0*/  BSYNC.RECONVERGENT B0 ;  /* 0x0000000000007941 */ /* 0x000fea0003800200 */
.L_x_34554:
        /* <DEDUP_REMOVED lines=22> */
[----:B------:R-:W0:Y:S01]  /*e910*/  LDC.64 R170, c[0x0][0x3b0] ;  /* 0x0000ec00ffaa7b82 */ /* 0x000e220000000a00 */
[----:B------:R-:W-:Y:S02]  /*e920*/  LOP3.LUT R168, R168, 0xff, R11, 0xf8, !PT ;  /* 0x000000ffa8a87812 */ /* 0x000fe400078ef80b */
[----:B------:R-:W-:Y:S01]  /*e930*/  LOP3.LUT R169, R169, R173, RZ, 0xfc, !PT ;  /* 0x000000ada9a97212 */ /* 0x000fe200078efcff */
[----:B0-----:R-:W-:-:S05]  /*e940*/  IMAD.WIDE.U32 R170, R6, 0x8, R170 ;  /* 0x0000000806aa7825 */ /* 0x001fca00078e00aa */
[----:B------:R1:W-:Y:S02]  /*e950*/  STG.E.64 desc[UR6][R170.64], R168 ;  /* 0x000000a8aa007986 */ /* 0x0003e4000c101b06 */
.L_x_34666:
[----:B------:R-:W-:Y:S05]  /*e960*/  BSYNC.RECONVERGENT B0 ;  /* 0x0000000000007941 */ /* 0x000fea0003800200 */
.L_x_34665:
[----:B01----:R-:W0:Y:S01]  /*e970*/  @P1 LDC.64 R168, c[0x0][0x390] ;  /* 0x0000e400ffa81b82 */ /* 0x003e220000000a00 */
[----:B------:R-:W-:-:S05]  /*e980*/  @P1 IADD3 R171, PT, PT, R235, 0x40, RZ ;  /* 0x00000040ebab1810 */ /* 0x000fca0007ffe0ff */
[----:B0-----:R-:W-:-:S05]  /*e990*/  @P1 IMAD.WIDE.U32 R168, R171, 0x10, R168 ;  /* 0x00000010aba81825 */ /* 0x001fca00078e00a8 */
[----:B-----5:R0:W5:Y:S01]  /*e9a0*/  @P1 LDG.E.128 R156, desc[UR6][R168.64] ;  /* 0x00000006a89c1981 */ /* 0x020162000c1e1d00 */
[----:B------:R-:W-:Y:S01]  /*e9b0*/  @P0 VIADD R171, R234, 0x40 ;  /* 0x00000040eaab0836 */ /* 0x000fe20000000000 */
        /* <DEDUP_REMOVED lines=9> */
[----:B0-----:R-:W-:Y:S01]  /*ea50*/  MOV R168, R174 ;  /* 0x000000ae00a87202 */ /* 0x001fe20000000f00 */
        /* <DEDUP_REMOVED lines=18> */
.L_x_34673:
        /* <DEDUP_REMOVED lines=12> */
.L_x_34675:
[----:B------:R-:W-:Y:S05]  /*ec40*/  BSYNC.RECONVERGENT B3 ;  /* 0x0000000000037941 */ /* 0x000fea0003800200 */
.L_x_34674:
        /* <DEDUP_REMOVED lines=50> */
[----:B------:R-:W-:-:S06]  /*ef70*/  UIADD3 UR15, UPT, UPT, UR4, -0xe443238, URZ ;  /* 0xf1bbcdc8040f7890 */ /* 0x000fcc000fffe0ff */
[----:B------:R-:W-:Y:S01]  /*ef80*/  LOP3.LUT R168, R10, UR15, R171, 0x96, !PT ;  /* 0x0000000f0aa87c12 */ /* 0x000fe2000f8e96ab */
[----:B------:R-:W-:Y:S01]  /*ef90*/  UIADD3 UR15, UPT, UPT, UR5, -0x695add53, URZ ;  /* 0x96a522ad050f7890 */ /* 0x000fe2000fffe0ff */
[----:B------:R-:W-:-:S04]  /*efa0*/  IMAD.WIDE.U32 R10, R11, -0x326172a9, RZ ;  /* 0xcd9e8d570b0a7825 */ /* 0x000fc800078e00ff */
[----:B------:R-:W-:-:S05]  /*efb0*/  IMAD.WIDE.U32 R168, R168, -0x2daee0ad, RZ ;  /* 0xd2511f53a8a87825 */ /* 0x000fca00078e00ff */
[----:B------:R-:W-:Y:S01]  /*efc0*/  LOP3.LUT R4, R4, UR15, R169, 0x96, !PT ;  /* 0x0000000f04047c12 */ /* 0x000fe2000f8e96a9 */
[----:B------:R-:W-:Y:S01]  /*efd0*/  UIADD3 UR15, UPT, UPT, UR4, -0x700cb87f, URZ ;  /* 0x8ff34781040f7890 */ /* 0x000fe2000fffe0ff */
[----:B------:R-:W-:Y:S01]  /*efe0*/  MOV R6, R168 ;  /* 0x000000a800067202 */ /* 0x000fe20000000f00 */
[----:B------:R-:W-:-:S04]  /*eff0*/  IMAD.MOV.U32 R168, RZ, RZ, RZ ;  /* 0x000000ffffa87224 */ /* 0x000fc800078e00ff */
[----:B------:R-:W-:Y:S01]  /*f000*/  LOP3.LUT R5, R170, UR15, R11, 0x96, !PT ;  /* 0x0000000faa057c12 */ /* 0x000fe2000f8e960b */
[----:B------:R-:W-:-:S07]  /*f010*/  IMAD.MOV.U32 R11, RZ, RZ, R9 ;  /* 0x000000ffff0b7224 */ /* 0x000fce00078e0009 */
.L_x_34672:
[----:B------:R-:W-:Y:S05]  /*f020*/  BSYNC.RECONVERGENT B2 ;  /* 0x0000000000027941 */ /* 0x000fea0003800200 */
.L_x_34671:
[----:B------:R-:W-:Y:S01]  /*f030*/  I2FP.F32.U32 R9, R11 ;  /* 0x0000000b00097245 */ /* 0x000fe20000201000 */
[----:B------:R-:W-:Y:S02]  /*f040*/  HFMA2 R170, -RZ, RZ, 0.1171875, 0 ;  /* 0x2f800000ffaa7431 */ /* 0x000fe400000001ff */
[----:B------:R-:W-:-:S03]  /*f050*/  IMAD.U32 R11, R156, 0x10000, RZ ;  /* 0x000100009c0b7824 */ /* 0x000fc600078e00ff */
[----:B------:R-:W-:Y:S01]  /*f060*/  FFMA.FTZ R9, R9, R170, 1.1641532182693481445e-10 ;  /* 0x2f00000009097423 */ /* 0x000fe200000100aa */
[----:B------:R-:W-:-:S04]  /*f070*/  FMUL.FTZ R11, R11, UR9 ;  /* 0x000000090b0b7c20 */ /* 0x000fc80008410000 */
[----:B------:R-:W-:Y:S01]  /*f080*/  FSETP.GTU.FTZ.AND P3, PT, R9, UR12, PT ;  /* 0x0000000c09007c0b */ /* 0x000fe2000bf7c000 */
[----:B------:R-:W-:-:S03]  /*f090*/  FMUL.FTZ R9, R11, UR8 ;  /* 0x000000080b097c20 */ /* 0x000fc60008410000 */
[----:B------:R-:W-:Y:S02]  /*f0a0*/  SEL R11, RZ, 0x1, P3 ;  /* 0x00000001ff0b7807 */ /* 0x000fe40001800000 */
[----:B------:R-:W-:-:S05]  /*f0b0*/  FSEL R9, R9, RZ, !P3 ;  /* 0x000000ff09097208 */ /* 0x000fca0005800000 */
[----:B------:R-:W-:-:S07]  /*f0c0*/  FFMA.FTZ R208, R9, R108, R160 ;  /* 0x0000006c09d07223 */ /* 0x000fce00000100a0 */
.L_x_34670:
[----:B------:R-:W-:Y:S05]  /*f0d0*/  BSYNC.RECONVERGENT B1 ;  /* 0x0000000000017941 */ /* 0x000fea0003800200 */
.L_x_34669:
        /* <DEDUP_REMOVED lines=17> */
.L_x_34680:
        /* <DEDUP_REMOVED lines=12> */
.L_x_34682:
[----:B------:R-:W-:Y:S05]  /*f2b0*/  BSYNC.RECONVERGENT B3 ;  /* 0x0000000000037941 */ /* 0x000fea0003800200 */
.L_x_34681:
        /* <DEDUP_REMOVED lines=62> */
.L_x_34679:
[----:B------:R-:W-:Y:S05]  /*f6a0*/  BSYNC.RECONVERGENT B2 ;  /* 0x0000000000027941 */ /* 0x000fea0003800200 */
.L_x_34678:
[----:B------:R-:W-:Y:S01]  /*f6b0*/  I2FP.F32.U32 R9, R9 ;  /* 0x0000000900097245 */ /* 0x000fe20000201000 */
[----:B------:R-:W-:-:S05]  /*f6c0*/  HFMA2 R168, -RZ, RZ, 0.1171875, 0 ;  /* 0x2f800000ffa87431 */ /* 0x000fca00000001ff */
[----:B------:R-:W-:Y:S01]  /*f6d0*/  FFMA.FTZ R9, R9, R168, 1.1641532182693481445e-10 ;  /* 0x2f00000009097423 */ /* 0x000fe200000100a8 */
[----:B------:R-:W-:-:S04]  /*f6e0*/  PRMT R168, R156, 0x7632, R168 ;  /* 0x000076329ca87816 */ /* 0x000fc800000000a8 */
[----:B------:R-:W-:Y:S01]  /*f6f0*/  FSETP.GTU.FTZ.AND P3, PT, R9, UR12, PT ;  /* 0x0000000c09007c0b */ /* 0x000fe2000bf7c000 */
[----:B------:R-:W-:-:S03]  /*f700*/  IMAD.U32 R168, R168, 0x10000, RZ ;  /* 0x00010000a8a87824 */ /* 0x000fc600078e00ff */
[----:B------:R-:W-:Y:S01]  /*f710*/  SEL R228, RZ, 0x1, P3 ;  /* 0x00000001ffe47807 */ /* 0x000fe20001800000 */
[----:B------:R-:W-:-:S04]  /*f720*/  FMUL.FTZ R168, R168, UR9 ;  /* 0x00000009a8a87c20 */ /* 0x000fc80008410000 */
[----:B------:R-:W-:-:S05]  /*f730*/  FMUL.FTZ R168, R168, UR8 ;  /* 0x00000008a8a87c20 */ /* 0x000fca0008410000 */
[----:B------:R-:W-:-:S05]  /*f740*/  FSEL R168, R168, RZ, !P3 ;  /* 0x000000ffa8a87208 */ /* 0x000fca0005800000 */
[----:B------:R-:W-:-:S07]  /*f750*/  FFMA.FTZ R209, R168, R109, R161 ;  /* 0x0000006da8d17223 */ /* 0x000fce00000100a1 */
.L_x_34677:
[----:B------:R-:W-:Y:S05]  /*f760*/  BSYNC.RECONVERGENT B1 ;  /* 0x0000000000017941 */ /* 0x000fea0003800200 */
.L_x_34676:
        /* <DEDUP_REMOVED lines=17> */
.L_x_34687:
        /* <DEDUP_REMOVED lines=12> */
.L_x_34689:
[----:B------:R-:W-:Y:S05]  /*f940*/  BSYNC.RECONVERGENT B3 ;  /* 0x0000000000037941 */ /* 0x000fea0003800200 */
.L_x_34688:
        /* <DEDUP_REMOVED lines=62> */
.L_x_34686:
[----:B------:R-:W-:Y:S05]  /*fd30*/  BSYNC.RECONVERGENT B2 ;  /* 0x0000000000027941 */ /* 0x000fea0003800200 */
.L_x_34685:
        /* <DEDUP_REMOVED lines=8> */
[----:B------:R-:W-:-:S05]  /*fdc0*/  FSEL R9, R9, RZ, !P3 ;  /* 0x000000ff09097208 */ /* 0x000fca0005800000 */
[----:B------:R-:W-:-:S07]  /*fdd0*/  FFMA.FTZ R210, R9, R110, R162 ;  /* 0x0000006e09d27223 */ /* 0x000fce00000100a2 */
.L_x_34684:
[----:B------:R-:W-:Y:S05]  /*fde0*/  BSYNC.RECONVERGENT B1 ;  /* 0x0000000000017941 */ /* 0x000fea0003800200 */
.L_x_34683:
        /* <DEDUP_REMOVED lines=17> */
.L_x_34694:
        /* <DEDUP_REMOVED lines=12> */
.L_x_34696:
[----:B------:R-:W-:Y:S05]  /*ffc0*/  BSYNC.RECONVERGENT B3 ;  /* 0x0000000000037941 */ /* 0x000fea0003800200 */
.L_x_34695:
        /* <DEDUP_REMOVED lines=62> */
.L_x_34693:
[----:B------:R-:W-:Y:S05]  /*103b0*/  BSYNC.RECONVERGENT B2 ;  /* 0x0000000000027941 */ /* 0x000fea0003800200 */
.L_x_34692:
        /* <DEDUP_REMOVED lines=11> */
.L_x_34691:
[----:B------:R-:W-:Y:S05]  /*10470*/  BSYNC.RECONVERGENT B1 ;  /* 0x0000000000017941 */ /* 0x000fea0003800200 */
.L_x_34690:
        /* <DEDUP_REMOVED lines=17> */
.L_x_34701:
        /* <DEDUP_REMOVED lines=12> */
.L_x_34703:
[----:B------:R-:W-:Y:S05]  /*10650*/  BSYNC.RECONVERGENT B3 ;  /* 0x0000000000037941 */ /* 0x000fea0003800200 */
.L_x_34702:
        /* <DEDUP_REMOVED lines=62> */
.L_x_34700:
[----:B------:R-:W-:Y:S05]  /*10a40*/  BSYNC.RECONVERGENT B2 ;  /* 0x0000000000027941 */ /* 0x000fea0003800200 */
.L_x_34699:
        /* <DEDUP_REMOVED lines=10> */
.L_x_34698:
[----:B------:R-:W-:Y:S05]  /*10af0*/  BSYNC.RECONVERGENT B1 ;  /* 0x0000000000017941 */ /* 0x000fea0003800200 */
.L_x_34697:
        /* <DEDUP_REMOVED lines=17> */
.L_x_34708:
        /* <DEDUP_REMOVED lines=12> */
.L_x_34710:
[----:B------:R-:W-:Y:S05]  /*10cd0*/  BSYNC.RECONVERGENT B3 ;  /* 0x0000000000037941 */ /* 0x000fea0003800200 */
.L_x_34709:
        /* <DEDUP_REMOVED lines=62> */
.L_x_34707:
[----:B------:R-:W-:Y:S05]  /*110c0*/  BSYNC.RECONVERGENT B2 ;  /* 0x0000000000027941 */ /* 0x000fea0003800200 */
.L_x_34706:
        /* <DEDUP_REMOVED lines=11> */
.L_x_34705:
[----:B------:R-:W-:Y:S05]  /*11180*/  BSYNC.RECONVERGENT B1 ;  /* 0x0000000000017941 */ /* 0x000fea0003800200 */
.L_x_34704:
        /* <DEDUP_REMOVED lines=17> */
.L_x_34715:
        /* <DEDUP_REMOVED lines=12> */
.L_x_34717:
[----:B------:R-:W-:Y:S05]  /*11360*/  BSYNC.RECONVERGENT B3 ;  /* 0x0000000000037941 */ /* 0x000fea0003800200 */
.L_x_34716:
        /* <DEDUP_REMOVED lines=62> */
.L_x_34714:
[----:B------:R-:W-:Y:S05]  /*11750*/  BSYNC.RECONVERGENT B2 ;  /* 0x0000000000027941 */ /* 0x000fea0003800200 */
.L_x_34713:
        /* <DEDUP_REMOVED lines=10> */
.L_x_34712:
[----:B------:R-:W-:Y:S05]  /*11800*/  BSYNC.RECONVERGENT B1 ;  /* 0x0000000000017941 */ /* 0x000fea0003800200 */
.L_x_34711:
        /* <DEDUP_REMOVED lines=16> */
.L_x_34721:
        /* <DEDUP_REMOVED lines=12> */
.L_x_34723:
[----:B------:R-:W-:Y:S05]  /*119d0*/  BSYNC.RECONVERGENT B2 ;  /* 0x0000000000027941 */ /* 0x000fea0003800200 */
.L_x_34722:
        /* <DEDUP_REMOVED lines=62> */
.L_x_34720:
[----:B------:R-:W-:Y:S05]  /*11dc0*/  BSYNC.RECONVERGENT B1 ;  /* 0x0000000000017941 */ /* 0x000fea0003800200 */
.L_x_34719:
        /* <DEDUP_REMOVED lines=12> */
.L_x_34668:
[----:B------:R-:W-:Y:S01]  /*11e90*/  BSSY.RECONVERGENT B1, `(.L_x_34724) ;  /* 0x000006a000017945 */ /* 0x000fe20003800200 */
[----:B------:R-:W-:Y:S01]  /*11ea0*/  IMAD.MOV.U32 R6, RZ, RZ, R9 ;  /* 0x000000ffff067224 */ /* 0x000fe200078e0009 */
[----:B0-----:R-:W-:Y:S01]  /*11eb0*/  MOV R168, R174 ;  /* 0x000000ae00a87202 */ /* 0x001fe20000000f00 */
        /* <DEDUP_REMOVED lines=18> */
.L_x_34728:
        /* <DEDUP_REMOVED lines=12> */
.L_x_34730:
[----:B------:R-:W-:Y:S05]  /*120a0*/  BSYNC.RECONVERGENT B3 ;  /* 0x0000000000037941 */ /* 0x000fea0003800200 */
.L_x_34729:
        /* <DEDUP_REMOVED lines=61> */
.L_x_34727:
[----:B------:R-:W-:Y:S05]  /*12480*/  BSYNC.RECONVERGENT B2 ;  /* 0x0000000000027941 */ /* 0x000fea0003800200 */
.L_x_34726:
[----:B------:R-:W-:Y:S01]  /*12490*/  I2FP.F32.U32 R9, R11 ;  /* 0x0000000b00097245 */ /* 0x000fe20000201000 */
[----:B------:R-:W-:Y:S02]  /*124a0*/  HFMA2 R170, -RZ, RZ, 0.1171875, 0 ;  /* 0x2f800000ffaa7431 */ /* 0x000fe400000001ff */
[----:B-----5:R-:W-:-:S03]  /*124b0*/  IMAD.U32 R11, R156, 0x10000, RZ ;  /* 0x000100009c0b7824 */ /* 0x020fc600078e00ff */
[----:B------:R-:W-:Y:S01]  /*124c0*/  FFMA.FTZ R9, R9, R170, 1.1641532182693481445e-10 ;  /* 0x2f00000009097423 */ /* 0x000fe200000100aa */
[----:B------:R-:W-:-:S04]  /*124d0*/  FMUL.FTZ R11, R11, UR9 ;  /* 0x000000090b0b7c20 */ /* 0x000fc80008410000 */
[----:B------:R-:W-:Y:S01]  /*124e0*/  FSETP.GTU.FTZ.AND P2, PT, R9, UR12, PT ;  /* 0x0000000c09007c0b */ /* 0x000fe2000bf5c000 */
[----:B------:R-:W-:-:S03]  /*124f0*/  FMUL.FTZ R9, R11, UR8 ;  /* 0x000000080b097c20 */ /* 0x000fc60008410000 */
[----:B------:R-:W-:Y:S02]  /*12500*/  SEL R11, RZ, 0x1, P2 ;  /* 0x00000001ff0b7807 */ /* 0x000fe40001000000 */
[----:B------:R-:W-:-:S05]  /*12510*/  FSEL R9, R9, RZ, !P2 ;  /* 0x000000ff09097208 */ /* 0x000fca0005000000 */
[----:B------:R-:W-:-:S07]  /*12520*/  FMUL.FTZ R208, R9, R108 ;  /* 0x0000006c09d07220 */ /* 0x000fce0000410000 */
.L_x_34725:
[----:B------:R-:W-:Y:S05]  /*12530*/  BSYNC.RECONVERGENT B1 ;  /* 0x0000000000017941 */ /* 0x000fea0003800200 */
.L_x_34724:
        /* <DEDUP_REMOVED lines=17> */
.L_x_34735:
        /* <DEDUP_REMOVED lines=12> */
.L_x_34737:
[----:B------:R-:W-:Y:S05]  /*12710*/  BSYNC.RECONVERGENT B3 ;  /* 0x0000000000037941 */ /* 0x000fea0003800200 */
.L_x_34736:
        /* <DEDUP_REMOVED lines=62> */
.L_x_34734:
[----:B------:R-:W-:Y:S05]  /*12b00*/  BSYNC.RECONVERGENT B2 ;  /* 0x0000000000027941 */ /* 0x000fea0003800200 */
.L_x_34733:
[----:B------:R-:W-:Y:S01]  /*12b10*/  I2FP.F32.U32 R9, R9 ;  /* 0x0000000900097245 */ /* 0x000fe20000201000 */
[----:B------:R-:W-:-:S05]  /*12b20*/  HFMA2 R168, -RZ, RZ, 0.1171875, 0 ;  /* 0x2f800000ffa87431 */ /* 0x000fca00000001ff */
[----:B------:R-:W-:Y:S01]  /*12b30*/  FFMA.FTZ R9, R9, R168, 1.1641532182693481445e-10 ;  /* 0x2f00000009097423 */ /* 0x000fe200000100a8 */
[----:B-----5:R-:W-:-:S04]  /*12b40*/  PRMT R168, R156, 0x7632, R168 ;  /* 0x000076329ca87816 */ /* 0x020fc800000000a8 */
[----:B------:R-:W-:Y:S01]  /*12b50*/  FSETP.GTU.FTZ.AND P2, PT, R9, UR12, PT ;  /* 0x0000000c09007c0b */ /* 0x000fe2000bf5c000 */
[----:B------:R-:W-:-:S03]  /*12b60*/  IMAD.U32 R168, R168, 0x10000, RZ ;  /* 0x00010000a8a87824 */ /* 0x000fc600078e00ff */
[----:B------:R-:W-:Y:S01]  /*12b70*/  SEL R228, RZ, 0x1, P2 ;  /* 0x00000001ffe47807 */ /* 0x000fe20001000000 */
[----:B------:R-:W-:-:S04]  /*12b80*/  FMUL.FTZ R168, R168, UR9 ;  /* 0x00000009a8a87c20 */ /* 0x000fc80008410000 */
[----:B------:R-:W-:-:S05]  /*12b90*/  FMUL.FTZ R168, R168, UR8 ;  /* 0x00000008a8a87c20 */ /* 0x000fca0008410000 */
[----:B------:R-:W-:-:S05]  /*12ba0*/  FSEL R168, R168, RZ, !P2 ;  /* 0x000000ffa8a87208 */ /* 0x000fca0005000000 */
[----:B------:R-:W-:-:S07]  /*12bb0*/  FMUL.FTZ R209, R168, R109 ;  /* 0x0000006da8d17220 */ /* 0x000fce0000410000 */
.L_x_34732:
[----:B------:R-:W-:Y:S05]  /*12bc0*/  BSYNC.RECONVERGENT B1 ;  /* 0x0000000000017941 */ /* 0x000fea0003800200 */
.L_x_34731:
        /* <DEDUP_REMOVED lines=17> */
.L_x_34742:
        /* <DEDUP_REMOVED lines=12> */
.L_x_34744:
[----:B------:R-:W-:Y:S05]  /*12da0*/  BSYNC.RECONVERGENT B3 ;  /* 0x0000000000037941 */ /* 0x000fea0003800200 */
.L_x_34743:
        /* <DEDUP_REMOVED lines=62> */
.L_x_34741:
[----:B------:R-:W-:Y:S05]  /*13190*/  BSYNC.RECONVERGENT B2 ;  /* 0x0000000000027941 */ /* 0x000fea0003800200 */
.L_x_34740:
        /* <DEDUP_REMOVED lines=8> */
[----:B------:R-:W-:-:S05]  /*13220*/  FSEL R9, R9, RZ, !P2 ;  /* 0x000000ff09097208 */ /* 0x000fca0005000000 */
[----:B------:R-:W-:-:S07]  /*13230*/  FMUL.FTZ R210, R9, R110 ;  /* 0x0000006e09d27220 */ /* 0x000fce0000410000 */
.L_x_34739:
[----:B------:R-:W-:Y:S05]  /*13240*/  BSYNC.RECONVERGENT B1 ;  /* 0x0000000000017941 */ /* 0x000fea0003800200 */
.L_x_34738:
        /* <DEDUP_REMOVED lines=17> */
.L_x_34749:
        /* <DEDUP_REMOVED lines=12> */
.L_x_34751:
[----:B------:R-:W-:Y:S05]  /*13420*/  BSYNC.RECONVERGENT B3 ;  /* 0x0000000000037941 */ /* 0x000fea0003800200 */
.L_x_34750:
        /* <DEDUP_REMOVED lines=62> */
.L_x_34748:
[----:B------:R-:W-:Y:S05]  /*13810*/  BSYNC.RECONVERGENT B2 ;  /* 0x0000000000027941 */ /* 0x000fea0003800200 */
.L_x_34747:
        /* <DEDUP_REMOVED lines=11> */
.L_x_34746:
[----:B------:R-:W-:Y:S05]  /*138d0*/  BSYNC.RECONVERGENT B1 ;  /* 0x0000000000017941 */ /* 0x000fea0003800200 */
.L_x_34745:
        /* <DEDUP_REMOVED lines=17> */
.L_x_34756:
        /* <DEDUP_REMOVED lines=12> */
.L_x_34758:
[----:B------:R-:W-:Y:S05]  /*13ab0*/  BSYNC.RECONVERGENT B3 ;  /* 0x0000000000037941 */ /* 0x000fea0003800200 */
.L_x_34757:
        /* <DEDUP_REMOVED lines=62> */
.L_x_34755:
[----:B------:R-:W-:Y:S05]  /*13ea0*/  BSYNC.RECONVERGENT B2 ;  /* 0x0000000000027941 */ /* 0x000fea0003800200 */
.L_x_34754:
        /* <DEDUP_REMOVED lines=10> */
.L_x_34753:
[----:B------:R-:W-:Y:S05]  /*13f50*/  BSYNC.RECONVERGENT B1 ;  /* 0x0000000000017941 */ /* 0x000fea0003800200 */
.L_x_34752:
        /* <DEDUP_REMOVED lines=17> */
.L_x_34763:
        /* <DEDUP_REMOVED lines=12> */
.L_x_34765:
[----:B------:R-:W-:Y:S05]  /*14130*/  BSYNC.RECONVERGENT B3 ;  /* 0x0000000000037941 */ /* 0x000fea0003800200 */
.L_x_34764:
        /* <DEDUP_REMOVED lines=62> */
.L_x_34762:
[----:B------:R-:W-:Y:S05]  /*14520*/  BSYNC.RECONVERGENT B2 ;  /* 0x0000000000027941 */ /* 0x000fea0003800200 */
.L_x_34761:
        /* <DEDUP_REMOVED lines=11> */
.L_x_34760:
[----:B------:R-:W-:Y:S05]  /*145e0*/  BSYNC.RECONVERGENT B1 ;  /* 0x0000000000017941 */ /* 0x000fea0003800200 */
.L_x_34759:
        /* <DEDUP_REMOVED lines=17> */
.L_x_34770:
        /* <DEDUP_REMOVED lines=12> */
.L_x_34772:
[----:B------:R-:W-:Y:S05]  /*147c0*/  BSYNC.RECONVERGENT B3 ;  /* 0x0000000000037941 */ /* 0x000fea0003800200 */
.L_x_34771:
        /* <DEDUP_REMOVED lines=62> */
.L_x_34769:
[----:B------:R-:W-:Y:S05]  /*14bb0*/  BSYNC.RECONVERGENT B2 ;  /* 0x0000000000027941 */ /* 0x000fea0003800200 */
.L_x_34768:
        /* <DEDUP_REMOVED lines=10> */
.L_x_34767:
[----:B------:R-:W-:Y:S05]  /*14c60*/  BSYNC.RECONVERGENT B1 ;  /* 0x0000000000017941 */ /* 0x000fea0003800200 */
.L_x_34766:
        /* <DEDUP_REMOVED lines=16> */
.L_x_34775:
        /* <DEDUP_REMOVED lines=12> */
.L_x_34777:
[----:B------:R-:W-:Y:S05]  /*14e30*/  BSYNC.RECONVERGENT B2 ;  /* 0x0000000000027941 */ /* 0x000fea0003800200 */
.L_x_34776:
        /* <DEDUP_REMOVED lines=62> */
.L_x_34774:
[----:B------:R-:W-:Y:S05]  /*15220*/  BSYNC.RECONVERGENT B1 ;  /* 0x0000000000017941 */ /* 0x000fea0003800200 */
.L_x_34773:
        /* <DEDUP_REMOVED lines=11> */
.L_x_34718:
[----:B------:R-:W-:Y:S05]  /*152e0*/  BSYNC.RECONVERGENT B0 ;  /* 0x0000000000007941 */ /* 0x000fea0003800200 */
.L_x_34667:
[----:B------:R-:W-:Y:S01]  /*152f0*/  VIADD R168, R234, 0x40 ;  /* 0x00000040eaa87836 */ /* 0x000fe20000000000 */
[----:B------:R-:W-:Y:S03]  /*15300*/  BSSY.RECONVERGENT B0, `(.L_x_34778) ;  /* 0x000001a000007945 */ /* 0x000fe60003800200 */
[----:B------:R-:W-:-:S05]  /*15310*/  IMAD.WIDE.U32 R168, R168, 0x20, R240 ;  /* 0x00000020a8a87825 */ /* 0x000fca00078e00f0 */
[----:B------:R0:W-:Y:S04]  /*15320*/  STG.E.128 desc[UR6][R168.64], R208 ;  /* 0x000000d0a8007986 */ /* 0x0001e8000c101d06 */
[----:B------:R0:W-:Y:S01]  /*15330*/  STG.E.128 desc[UR6][R168.64+0x10], R212 ;  /* 0x000010d4a8007986 */ /* 0x0001e2000c101d06 */
[----:B------:R-:W-:Y:S05]  /*15340*/  @!P1 BRA `(.L_x_34779) ;  /* 0x0000000000549947 */ /* 0x000fea0003800000 */
[----:B------:R-:W-:Y:S02]  /*15350*/  SHF.L.U32 R9, R233, 0x10, RZ ;  /* 0x00000010e9097819 */ /* 0x000fe400000006ff */
[----:B0-----:R-:W-:Y:S02]  /*15360*/  LOP3.LUT R168, R236, 0xffff, RZ, 0xc0, !PT ;  /* 0x0000ffffeca87812 */ /* 0x001fe400078ec0ff */
        /* <DEDUP_REMOVED lines=19> */
.L_x_34779:
[----:B------:R-:W-:Y:S05]  /*154a0*/  BSYNC.RECONVERGENT B0 ;  /* 0x0000000000007941 */ /* 0x000fea0003800200 */
.L_x_34778:
[----:B01----:R-:W0:Y:S01]  /*154b0*/  @P1 LDC.64 R168, c[0x0][0x390] ;  /* 0x0000e400ffa81b82 */ /* 0x003e220000000a00 */
[----:B------:R-:W-:-:S04]  /*154c0*/  @P1 VIADD R9, R235, 0x60 ;  /* 0x00000060eb091836 */ /* 0x000fc80000000000 */
[----:B0-----:R-:W-:-:S05]  /*154d0*/  @P1 IMAD.WIDE.U32 R168, R9, 0x10, R168 ;  /* 0x0000001009a81825 */ /* 0x001fca00078e00a8 */
[----:B-----5:R0:W5:Y:S01]  /*154e0*/  @P1 LDG.E.128 R156, desc[UR6][R168.64] ;  /* 0x00000006a89c1981 */ /* 0x020162000c1e1d00 */
[----:B------:R-:W-:Y:S01]  /*154f0*/  @P0 IADD3 R9, PT, PT, R234, 0x60, RZ ;  /* 0x00000060ea090810 */ /* 0x000fe20007ffe0ff */
[----:B0-----:R-:W0:Y:S04]  /*15500*/  @P0 LDC.64 R168, c[0x0][0x3a0] ;  /* 0x0000e800ffa80b82 */ /* 0x001e280000000a00 */
        /* <DEDUP_REMOVED lines=8> */
[----:B-----5:R-:W-:Y:S01]  /*15590*/  MOV R204, R160 ;  /* 0x000000a000cc7202 */ /* 0x020fe20000000f00 */
[----:B0-----:R-:W-:-:S09]  /*155a0*/  IMAD.MOV.U32 R168, RZ, RZ, R174 ;  /* 0x000000ffffa87224 */ /* 0x001fd200078e00ae */
        /* <DEDUP_REMOVED lines=17> */
.L_x_34786:
        /* <DEDUP_REMOVED lines=12> */
.L_x_34788:
[----:B------:R-:W-:Y:S05]  /*15780*/  BSYNC.RECONVERGENT B3 ;  /* 0x0000000000037941 */ /* 0x000fea0003800200 */
.L_x_34787:
        /* <DEDUP_REMOVED lines=61> */
.L_x_34785:
[----:B------:R-:W-:Y:S05]  /*15b60*/  BSYNC.RECONVERGENT B2 ;  /* 0x0000000000027941 */ /* 0x000fea0003800200 */
.L_x_34784:
        /* <DEDUP_REMOVED lines=8> */
[----:B------:R-:W-:-:S05]  /*15bf0*/  FSEL R204, R6, RZ, !P3 ;  /* 0x000000ff06cc7208 */ /* 0x000fca0005800000 */
[----:B------:R-:W-:-:S07]  /*15c00*/  FFMA.FTZ R204, R204, R116, R160 ;  /* 0x00000074cccc7223 */ /* 0x000fce00000100a0 */
.L_x_34783:
[----:B------:R-:W-:Y:S05]  /*15c10*/  BSYNC.RECONVERGENT B1 ;  /* 0x0000000000017941 */ /* 0x000fea0003800200 */
.L_x_34782:
        /* <DEDUP_REMOVED lines=17> */
.L_x_34793:
        /* <DEDUP_REMOVED lines=12> */
.L_x_34795:
[----:B------:R-:W-:Y:S05]  /*15df0*/  BSYNC.RECONVERGENT B3 ;  /* 0x0000000000037941 */ /* 0x000fea0003800200 */
.L_x_34794:
        /* <DEDUP_REMOVED lines=62> */
.L_x_34792:
[----:B------:R-:W-:Y:S05]  /*161e0*/  BSYNC.RECONVERGENT B2 ;  /* 0x0000000000027941 */ /* 0x000fea0003800200 */
.L_x_34791:
        /* <DEDUP_REMOVED lines=11> */
.L_x_34790:
[----:B------:R-:W-:Y:S05]  /*162a0*/  BSYNC.RECONVERGENT B1 ;  /* 0x0000000000017941 */ /* 0x000fea0003800200 */
.L_x_34789:
        /* <DEDUP_REMOVED lines=17> */
.L_x_34800:
        /* <DEDUP_REMOVED lines=12> */
.L_x_34802:
[----:B------:R-:W-:Y:S05]  /*16480*/  BSYNC.RECONVERGENT B3 ;  /* 0x0000000000037941 */ /* 0x000fea0003800200 */
.L_x_34801:
        /* <DEDUP_REMOVED lines=62> */
.L_x_34799:
[----:B------:R-:W-:Y:S05]  /*16870*/  BSYNC.RECONVERGENT B2 ;  /* 0x0000000000027941 */ /* 0x000fea0003800200 */
.L_x_34798:
        /* <DEDUP_REMOVED lines=10> */
.L_x_34797:
[----:B------:R-:W-:Y:S05]  /*16920*/  BSYNC.RECONVERGENT B1 ;  /* 0x0000000000017941 */ /* 0x000fea0003800200 */
.L_x_34796:
        /* <DEDUP_REMOVED lines=17> */
.L_x_34807:
        /* <DEDUP_REMOVED lines=12> */
.L_x_34809:
[----:B------:R-:W-:Y:S05]  /*16b00*/  BSYNC.RECONVERGENT B3 ;  /* 0x0000000000037941 */ /* 0x000fea0003800200 */
.L_x_34808:
        /* <DEDUP_REMOVED lines=62> */
.L_x_34806:
[----:B------:R-:W-:Y:S05]  /*16ef0*/  BSYNC.RECONVERGENT B2 ;  /* 0x0000000000027941 */ /* 0x000fea0003800200 */
.L_x_34805:
[----:B------:R-:W-:Y:S01]  /*16f00*/  I2FP.F32.U32 R6, R6 ;  /* 0x0000000600067245 */ /* 0x000fe20000201000 */
[----:B------:R-:W-:-:S04]  /*16f10*/  IMAD.MOV.U32 R168, RZ, RZ, 0x2f800000 ;  /* 0x2f800000ffa87424 */ /* 0x000fc800078e00ff */
[----:B------:R-:W-:-:S05]  /*16f20*/  FFMA.FTZ R6, R6, R168, 1.1641532182693481445e-10 ;  /* 0x2f00000006067423 */ /* 0x000fca00000100a8 */
[----:B------:R-:W-:Y:S02]  /*16f30*/  FSETP.GTU.FTZ.AND P3, PT, R6, UR12, PT ;  /* 0x0000000c06007c0b */ /* 0x000fe4000bf7c000 */
[----:B------:R-:W-:Y:S02]  /*16f40*/  PRMT R6, R157, 0x7632, R6 ;  /* 0x000076329d067816 */ /* 0x000fe40000000006 */
[----:B------:R-:W-:Y:S02]  /*16f50*/  SEL R168, RZ, 0x1, P3 ;  /* 0x00000001ffa87807 */ /* 0x000fe40001800000 */
[----:B------:R-:W-:Y:S02]  /*16f60*/  SHF.L.U32 R6, R6, 0x10, RZ ;  /* 0x0000001006067819 */ /* 0x000fe400000006ff */
[----:B------:R-:W-:-:S03]  /*16f70*/  PRMT R230, R168, 0x7610, R230 ;  /* 0x00007610a8e67816 */ /* 0x000fc600000000e6 */
[----:B------:R-:W-:-:S04]  /*16f80*/  FMUL.FTZ R6, R6, UR9 ;  /* 0x0000000906067c20 */ /* 0x000fc80008410000 */
[----:B------:R-:W-:-:S05]  /*16f90*/  FMUL.FTZ R6, R6, UR8 ;  /* 0x0000000806067c20 */ /* 0x000fca0008410000 */
[----:B------:R-:W-:-:S05]  /*16fa0*/  FSEL R6, R6, RZ, !P3 ;  /* 0x000000ff06067208 */ /* 0x000fca0005800000 */
[----:B------:R-:W-:-:S07]  /*16fb0*/  FFMA.FTZ R207, R6, R119, R163 ;  /* 0x0000007706cf7223 */ /* 0x000fce00000100a3 */
.L_x_34804:
[----:B------:R-:W-:Y:S05]  /*16fc0*/  BSYNC.RECONVERGENT B1 ;  /* 0x0000000000017941 */ /* 0x000fea0003800200 */
.L_x_34803:
        /* <DEDUP_REMOVED lines=17> */
.L_x_34814:
        /* <DEDUP_REMOVED lines=12> */
.L_x_34816:
[----:B------:R-:W-:Y:S05]  /*171a0*/  BSYNC.RECONVERGENT B3 ;  /* 0x0000000000037941 */ /* 0x000fea0003800200 */
.L_x_34815:
        /* <DEDUP_REMOVED lines=62> */
.L_x_34813:
[----:B------:R-:W-:Y:S05]  /*17590*/  BSYNC.RECONVERGENT B2 ;  /* 0x0000000000027941 */ /* 0x000fea0003800200 */
.L_x_34812:
[----:B------:R-:W-:Y:S01]  /*175a0*/  I2FP.F32.U32 R6, R6 ;  /* 0x0000000600067245 */ /* 0x000fe20000201000 */
[----:B------:R-:W-:-:S04]  /*175b0*/  IMAD.MOV.U32 R169, RZ, RZ, 0x2f800000 ;  /* 0x2f800000ffa97424 */ /* 0x000fc800078e00ff */
[----:B------:R-:W-:-:S05]  /*175c0*/  FFMA.FTZ R6, R6, R169, 1.1641532182693481445e-10 ;  /* 0x2f00000006067423 */ /* 0x000fca00000100a9 */
[----:B------:R-:W-:Y:S02]  /*175d0*/  FSETP.GTU.FTZ.AND P3, PT, R6, UR12, PT ;  /* 0x0000000c06007c0b */ /* 0x000fe4000bf7c000 */
[----:B------:R-:W-:Y:S02]  /*175e0*/  SHF.L.U32 R6, R158, 0x10, RZ ;  /* 0x000000109e067819 */ /* 0x000fe400000006ff */
[----:B------:R-:W-:-:S03]  /*175f0*/  SEL R169, RZ, 0x1, P3 ;  /* 0x00000001ffa97807 */ /* 0x000fc60001800000 */
[----:B------:R-:W-:Y:S01]  /*17600*/  FMUL.FTZ R6, R6, UR9 ;  /* 0x0000000906067c20 */ /* 0x000fe20008410000 */
[----:B------:R-:W-:-:S03]  /*17610*/  PRMT R231, R169, 0x7610, R231 ;  /* 0x00007610a9e77816 */ /* 0x000fc600000000e7 */
[----:B------:R-:W-:-:S05]  /*17620*/  FMUL.FTZ R6, R6, UR8 ;  /* 0x0000000806067c20 */ /* 0x000fca0008410000 */
[----:B------:R-:W-:-:S05]  /*17630*/  FSEL R6, R6, RZ, !P3 ;  /* 0x000000ff06067208 */ /* 0x000fca0005800000 */
[----:B------:R-:W-:-:S07]  /*17640*/  FFMA.FTZ R184, R6, R120, R164 ;  /* 0x0000007806b87223 */ /* 0x000fce00000100a4 */
.L_x_34811:
[----:B------:R-:W-:Y:S05]  /*17650*/  BSYNC.RECONVERGENT B1 ;  /* 0x0000000000017941 */ /* 0x000fea0003800200 */
.L_x_34810:
        /* <DEDUP_REMOVED lines=17> */
.L_x_34821:
        /* <DEDUP_REMOVED lines=12> */
.L_x_34823:
[----:B------:R-:W-:Y:S05]  /*17830*/  BSYNC.RECONVERGENT B3 ;  /* 0x0000000000037941 */ /* 0x000fea0003800200 */
.L_x_34822:
        /* <DEDUP_REMOVED lines=62> */
.L_x_34820:
[----:B------:R-:W-:Y:S05]  /*17c20*/  BSYNC.RECONVERGENT B2 ;  /* 0x0000000000027941 */ /* 0x000fea0003800200 */
.L_x_34819:
        /* <DEDUP_REMOVED lines=12> */
.L_x_34818:
[----:B------:R-:W-:Y:S05]  /*17cf0*/  BSYNC.RECONVERGENT B1 ;  /* 0x0000000000017941 */ /* 0x000fea0003800200 */
.L_x_34817:
        /* <DEDUP_REMOVED lines=17> */
.L_x_34828:
        /* <DEDUP_REMOVED lines=12> */
.L_x_34830:
[----:B------:R-:W-:Y:S05]  /*17ed0*/  BSYNC.RECONVERGENT B3 ;  /* 0x0000000000037941 */ /* 0x000fea0003800200 */
.L_x_34829:
        /* <DEDUP_REMOVED lines=62> */
.L_x_34827:
[----:B------:R-:W-:Y:S05]  /*182c0*/  BSYNC.RECONVERGENT B2 ;  /* 0x0000000000027941 */ /* 0x000fea0003800200 */
.L_x_34826:
        /* <DEDUP_REMOVED lines=11> */
.L_x_34825:
[----:B------:R-:W-:Y:S05]  /*18380*/  BSYNC.RECONVERGENT B1 ;  /* 0x0000000000017941 */ /* 0x000fea0003800200 */
.L_x_34824:
        /* <DEDUP_REMOVED lines=16> */
.L_x_34834:
        /* <DEDUP_REMOVED lines=12> */
.L_x_34836:
[----:B------:R-:W-:Y:S05]  /*18550*/  BSYNC.RECONVERGENT B2 ;  /* 0x0000000000027941 */ /* 0x000fea0003800200 */
.L_x_34835:
        /* <DEDUP_REMOVED lines=62> */
.L_x_34833:
[----:B------:R-:W-:Y:S05]  /*18940*/  BSYNC.RECONVERGENT B1 ;  /* 0x0000000000017941 */ /* 0x000fea0003800200 */
.L_x_34832:
        /* <DEDUP_REMOVED lines=11> */
[----:B------:R-:W-:Y:S01]  /*18a00*/  FFMA.FTZ R187, R6, R123, R167 ;  /* 0x0000007b06bb7223 */ /* 0x000fe200000100a7 */
[----:B------:R-:W-:Y:S06]  /*18a10*/  BRA `(.L_x_34831) ;  /* 0x0000003400287947 */ /* 0x000fec0003800000 */
.L_x_34781:
[----:B------:R-:W-:Y:S01]  /*18a20*/  BSSY.RECONVERGENT B1, `(.L_x_34837) ;  /* 0x000006a000017945 */ /* 0x000fe20003800200 */
[----:B------:R-:W-:Y:S02]  /*18a30*/  HFMA2 R204, -RZ, RZ, 0, 0 ;  /* 0x00000000ffcc7431 */ /* 0x000fe400000001ff */
[----:B------:R-:W-:Y:S02]  /*18a40*/  IMAD.MOV.U32 R9, RZ, RZ, R6 ;  /* 0x000000ffff097224 */ /* 0x000fe400078e0006 */
[----:B0-----:R-:W-:Y:S01]  /*18a50*/  IMAD.MOV.U32 R168, RZ, RZ, R174 ;  /* 0x000000ffffa87224 */ /* 0x001fe200078e00ae */
        /* <DEDUP_REMOVED lines=17> */
.L_x_34841:
        /* <DEDUP_REMOVED lines=12> */
.L_x_34843:
[----:B------:R-:W-:Y:S05]  /*18c30*/  BSYNC.RECONVERGENT B3 ;  /* 0x0000000000037941 */ /* 0x000fea0003800200 */
.L_x_34842:
        /* <DEDUP_REMOVED lines=61> */
.L_x_34840:
[----:B------:R-:W-:Y:S05]  /*19010*/  BSYNC.RECONVERGENT B2 ;  /* 0x0000000000027941 */ /* 0x000fea0003800200 */
.L_x_34839:
        /* <DEDUP_REMOVED lines=10> */
.L_x_34838:
[----:B------:R-:W-:Y:S05]  /*190c0*/  BSYNC.RECONVERGENT B1 ;  /* 0x0000000000017941 */ /* 0x000fea0003800200 */
.L_x_34837:
        /* <DEDUP_REMOVED lines=17> */
.L_x_34848:
        /* <DEDUP_REMOVED lines=12> */
.L_x_34850:
[----:B------:R-:W-:Y:S05]  /*192a0*/  BSYNC.RECONVERGENT B3 ;  /* 0x0000000000037941 */ /* 0x000fea0003800200 */
.L_x_34849:
        /* <DEDUP_REMOVED lines=62> */
.L_x_34847:
[----:B------:R-:W-:Y:S05]  /*19690*/  BSYNC.RECONVERGENT B2 ;  /* 0x0000000000027941 */ /* 0x000fea0003800200 */
.L_x_34846:
        /* <DEDUP_REMOVED lines=11> */
.L_x_34845:
[----:B------:R-:W-:Y:S05]  /*19750*/  BSYNC.RECONVERGENT B1 ;  /* 0x0000000000017941 */ /* 0x000fea0003800200 */
.L_x_34844:
        /* <DEDUP_REMOVED lines=17> */
.L_x_34855:
        /* <DEDUP_REMOVED lines=12> */
.L_x_34857:
[----:B------:R-:W-:Y:S05]  /*19930*/  BSYNC.RECONVERGENT B3 ;  /* 0x0000000000037941 */ /* 0x000fea0003800200 */
.L_x_34856:
        /* <DEDUP_REMOVED lines=62> */
.L_x_34854:
[----:B------:R-:W-:Y:S05]  /*19d20*/  BSYNC.RECONVERGENT B2 ;  /* 0x0000000000027941 */ /* 0x000fea0003800200 */
.L_x_34853:
        /* <DEDUP_REMOVED lines=10> */
.L_x_34852:
[----:B------:R-:W-:Y:S05]  /*19dd0*/  BSYNC.RECONVERGENT B1 ;  /* 0x0000000000017941 */ /* 0x000fea0003800200 */
.L_x_34851:
        /* <DEDUP_REMOVED lines=17> */
.L_x_34862:
        /* <DEDUP_REMOVED lines=12> */
.L_x_34864:
[----:B------:R-:W-:Y:S05]  /*19fb0*/  BSYNC.RECONVERGENT B3 ;  /* 0x0000000000037941 */ /* 0x000fea0003800200 */
.L_x_34863:
        /* <DEDUP_REMOVED lines=62> */
.L_x_34861:
[----:B------:R-:W-:Y:S05]  /*1a3a0*/  BSYNC.RECONVERGENT B2 ;  /* 0x0000000000027941 */ /* 0x000fea0003800200 */
.L_x_34860:
        /* <DEDUP_REMOVED lines=12> */
.L_x_34859:
[----:B------:R-:W-:Y:S05]  /*1a470*/  BSYNC.RECONVERGENT B1 ;  /* 0x0000000000017941 */ /* 0x000fea0003800200 */
.L_x_34858:
        /* <DEDUP_REMOVED lines=17> */
.L_x_34869:
        /* <DEDUP_REMOVED lines=12> */
.L_x_34871:
[----:B------:R-:W-:Y:S05]  /*1a650*/  BSYNC.RECONVERGENT B3 ;  /* 0x0000000000037941 */ /* 0x000fea0003800200 */
.L_x_34870:
        /* <DEDUP_REMOVED lines=62> */
.L_x_34868:
[----:B------:R-:W-:Y:S05]  /*1aa40*/  BSYNC.RECONVERGENT B2 ;  /* 0x0000000000027941 */ /* 0x000fea0003800200 */
.L_x_34867:
        /* <DEDUP_REMOVED lines=11> */
.L_x_34866:
[----:B------:R-:W-:Y:S05]  /*1ab00*/  BSYNC.RECONVERGENT B1 ;  /* 0x0000000000017941 */ /* 0x000fea0003800200 */
.L_x_34865:
        /* <DEDUP_REMOVED lines=17> */
.L_x_34876:
        /* <DEDUP_REMOVED lines=12> */
.L_x_34878:
[----:B------:R-:W-:Y:S05]  /*1ace0*/  BSYNC.RECONVERGENT B3 ;  /* 0x0000000000037941 */ /* 0x000fea0003800200 */
.L_x_34877:
        /* <DEDUP_REMOVED lines=62> */
.L_x_34875:
[----:B------:R-:W-:Y:S05]  /*1b0d0*/  BSYNC.RECONVERGENT B2 ;  /* 0x0000000000027941 */ /* 0x000fea0003800200 */
.L_x_34874:
        /* <DEDUP_REMOVED lines=12> */
.L_x_34873:
[----:B------:R-:W-:Y:S05]  /*1b1a0*/  BSYNC.RECONVERGENT B1 ;  /* 0x0000000000017941 */ /* 0x000fea0003800200 */
.L_x_34872:
        /* <DEDUP_REMOVED lines=17> */
.L_x_34883:
        /* <DEDUP_REMOVED lines=12> */
.L_x_34885:
[----:B------:R-:W-:Y:S05]  /*1b380*/  BSYNC.RECONVERGENT B3 ;  /* 0x0000000000037941 */ /* 0x000fea0003800200 */
.L_x_34884:
        /* <DEDUP_REMOVED lines=62> */
.L_x_34882:
[----:B------:R-:W-:Y:S05]  /*1b770*/  BSYNC.RECONVERGENT B2 ;  /* 0x0000000000027941 */ /* 0x000fea0003800200 */
.L_x_34881:
        /* <DEDUP_REMOVED lines=11> */
.L_x_34880:
[----:B------:R-:W-:Y:S05]  /*1b830*/  BSYNC.RECONVERGENT B1 ;  /* 0x0000000000017941 */ /* 0x000fea0003800200 */
.L_x_34879:
        /* <DEDUP_REMOVED lines=16> */
.L_x_34888:
        /* <DEDUP_REMOVED lines=12> */
.L_x_34890:
[----:B------:R-:W-:Y:S05]  /*1ba00*/  BSYNC.RECONVERGENT B2 ;  /* 0x0000000000027941 */ /* 0x000fea0003800200 */
.L_x_34889:
        /* <DEDUP_REMOVED lines=62> */
.L_x_34887:
[----:B------:R-:W-:Y:S05]  /*1bdf0*/  BSYNC.RECONVERGENT B1 ;  /* 0x0000000000017941 */ /* 0x000fea0003800200 */
.L_x_34886:
        /* <DEDUP_REMOVED lines=12> */
.L_x_34831:
[----:B------:R-:W-:Y:S05]  /*1bec0*/  BSYNC.RECONVERGENT B0 ;  /* 0x0000000000007941 */ /* 0x000fea0003800200 */
.L_x_34780:
[----:B------:R-:W-:Y:S01]  /*1bed0*/  VIADD R6, R234, 0x60 ;  /* 0x00000060ea067836 */ /* 0x000fe20000000000 */
[----:B------:R-:W-:Y:S03]  /*1bee0*/  BSSY.RECONVERGENT B0, `(.L_x_34891) ;  /* 0x000001a000007945 */ /* 0x000fe60003800200 */
        /* <DEDUP_REMOVED lines=25> */
.L_x_34892:
[----:B------:R-:W-:Y:S05]  /*1c080*/  BSYNC.RECONVERGENT B0 ;  /* 0x0000000000007941 */ /* 0x000fea0003800200 */
.L_x_34891:
[----:B01----:R-:W0:Y:S01]  /*1c090*/  @P1 LDC.64 R168, c[0x0][0x390] ;  /* 0x0000e400ffa81b82 */ /* 0x003e220000000a00 */
[----:B------:R-:W-:-:S04]  /*1c0a0*/  @P1 VIADD R6, R235, 0x80 ;  /* 0x00000080eb061836 */ /* 0x000fc80000000000 */
        /* <DEDUP_REMOVED lines=12> */
[----:B0-----:R-:W-:Y:S02]  /*1c170*/  IMAD.MOV.U32 R168, RZ, RZ, R174 ;  /* 0x000000ffffa87224 */ /* 0x001fe400078e00ae */
        /* <DEDUP_REMOVED lines=18> */
.L_x_34899:
[----:B------:R-:W-:Y:S01]  /*1c2a0*/  IADD3 R3, PT, PT, R3, 0x1, RZ ;  /* 0x0000000103037810 */ /* 0x000fe20007ffe0ff */
[----:B------:R-:W-:Y:S03]  /*1c2b0*/  BSSY.RECONVERGENT B3, `(.L_x_34900) ;  /* 0x000000b000037945 */ /* 0x000fe60003800200 */
[----:B------:R-:W-:-:S13]  /*1c2c0*/  ISETP.NE.AND P3, PT, R3, RZ, PT ;  /* 0x000000ff0300720c */ /* 0x000fda0003f65270 */
        /* <DEDUP_REMOVED lines=9> */
.L_x_34901:
[----:B------:R-:W-:Y:S05]  /*1c360*/  BSYNC.RECONVERGENT B3 ;  /* 0x0000000000037941 */ /* 0x000fea0003800200 */
.L_x_34900:
        /* <DEDUP_REMOVED lines=59> */
[----:B------:R-:W-:Y:S02]  /*1c720*/  HFMA2 R168, -RZ, RZ, 0, 0 ;  /* 0x00000000ffa87431 */ /* 0x000fe400000001ff */
[----:B------:R-:W-:-:S07]  /*1c730*/  IMAD.MOV.U32 R11, RZ, RZ, R9 ;  /* 0x000000ffff0b7224 */ /* 0x000fce00078e0009 */
.L_x_34898:
[----:B------:R-:W-:Y:S05]  /*1c740*/  BSYNC.RECONVERGENT B2 ;  /* 0x0000000000027941 */ /* 0x000fea0003800200 */
.L_x_34897:
        /* <DEDUP_REMOVED lines=10> */
.L_x_34896:
[----:B------:R-:W-:Y:S05]  /*1c7f0*/  BSYNC.RECONVERGENT B1 ;  /* 0x0000000000017941 */ /* 0x000fea0003800200 */
.L_x_34895:
        /* <DEDUP_REMOVED lines=17> */
.L_x_34906:
        /* <DEDUP_REMOVED lines=12> */
.L_x_34908:
[----:B------:R-:W-:Y:S05]  /*1c9d0*/  BSYNC.RECONVERGENT B3 ;  /* 0x0000000000037941 */ /* 0x000fea0003800200 */
.L_x_34907:
        /* <DEDUP_REMOVED lines=62> */
.L_x_34905:
[----:B------:R-:W-:Y:S05]  /*1cdc0*/  BSYNC.RECONVERGENT B2 ;  /* 0x0000000000027941 */ /* 0x000fea0003800200 */
.L_x_34904:
[----:B------:R-:W-:Y:S01]  /*1cdd0*/  I2FP.F32.U32 R9, R9 ;  /* 0x0000000900097245 */ /* 0x000fe20000201000 */
[----:B------:R-:W-:-:S05]  /*1cde0*/  HFMA2 R168, -RZ, RZ, 0.1171875, 0 ;  /* 0x2f800000ffa87431 */ /* 0x000fca00000001ff */
[----:B------:R-:W-:-:S05]  /*1cdf0*/  FFMA.FTZ R9, R9, R168, 1.1641532182693481445e-10 ;  /* 0x2f00000009097423 */ /* 0x000fca00000100a8 */
[----:B------:R-:W-:Y:S02]  /*1ce00*/  FSETP.GTU.FTZ.AND P3, PT, R9, UR12, PT ;  /* 0x0000000c09007c0b */ /* 0x000fe4000bf7c000 */
[----:B------:R-:W-:Y:S02]  /*1ce10*/  PRMT R9, R156, 0x7632, R9 ;  /* 0x000076329c097816 */ /* 0x000fe40000000009 */
[----:B------:R-:W-:-:S03]  /*1ce20*/  SEL R168, RZ, 0x1, P3 ;  /* 0x00000001ffa87807 */ /* 0x000fc60001800000 */
[----:B------:R-:W-:Y:S01]  /*1ce30*/  IMAD.U32 R9, R9, 0x10000, RZ ;  /* 0x0001000009097824 */ /* 0x000fe200078e00ff */
[----:B------:R-:W-:-:S03]  /*1ce40*/  PRMT R228, R168, 0x7610, R228 ;  /* 0x00007610a8e47816 */ /* 0x000fc600000000e4 */
[----:B------:R-:W-:-:S04]  /*1ce50*/  FMUL.FTZ R9, R9, UR9 ;  /* 0x0000000909097c20 */ /* 0x000fc80008410000 */
[----:B------:R-:W-:-:S05]  /*1ce60*/  FMUL.FTZ R9, R9, UR8 ;  /* 0x0000000809097c20 */ /* 0x000fca0008410000 */
[----:B------:R-:W-:-:S05]  /*1ce70*/  FSEL R9, R9, RZ, !P3 ;  /* 0x000000ff09097208 */ /* 0x000fca0005800000 */
[----:B------:R-:W-:-:S07]  /*1ce80*/  FFMA.FTZ R189, R9, R125, R161 ;  /* 0x0000007d09bd7223 */ /* 0x000fce00000100a1 */
.L_x_34903:
[----:B------:R-:W-:Y:S05]  /*1ce90*/  BSYNC.RECONVERGENT B1 ;  /* 0x0000000000017941 */ /* 0x000fea0003800200 */
.L_x_34902:
        /* <DEDUP_REMOVED lines=17> */
.L_x_34913:
        /* <DEDUP_REMOVED lines=12> */
.L_x_34915:
[----:B------:R-:W-:Y:S05]  /*1d070*/  BSYNC.RECONVERGENT B3 ;  /* 0x0000000000037941 */ /* 0x000fea0003800200 */
.L_x_34914:
        /* <DEDUP_REMOVED lines=62> */
.L_x_34912:
[----:B------:R-:W-:Y:S05]  /*1d460*/  BSYNC.RECONVERGENT B2 ;  /* 0x0000000000027941 */ /* 0x000fea0003800200 */
.L_x_34911:
        /* <DEDUP_REMOVED lines=11> */
.L_x_34910:
[----:B------:R-:W-:Y:S05]  /*1d520*/  BSYNC.RECONVERGENT B1 ;  /* 0x0000000000017941 */ /* 0x000fea0003800200 */
.L_x_34909:
        /* <DEDUP_REMOVED lines=17> */
.L_x_34920:
        /* <DEDUP_REMOVED lines=12> */
.L_x_34922:
[----:B------:R-:W-:Y:S05]  /*1d700*/  BSYNC.RECONVERGENT B3 ;  /* 0x0000000000037941 */ /* 0x000fea0003800200 */
.L_x_34921:
        /* <DEDUP_REMOVED lines=62> */
.L_x_34919:
[----:B------:R-:W-:Y:S05]  /*1daf0*/  BSYNC.RECONVERGENT B2 ;  /* 0x0000000000027941 */ /* 0x000fea0003800200 */
.L_x_34918:
        /* <DEDUP_REMOVED lines=12> */
.L_x_34917:
[----:B------:R-:W-:Y:S05]  /*1dbc0*/  BSYNC.RECONVERGENT B1 ;  /* 0x0000000000017941 */ /* 0x000fea0003800200 */
.L_x_34916:
        /* <DEDUP_REMOVED lines=17> */
.L_x_34927:
        /* <DEDUP_REMOVED lines=12> */
.L_x_34929:
[----:B------:R-:W-:Y:S05]  /*1dda0*/  BSYNC.RECONVERGENT B3 ;  /* 0x0000000000037941 */ /* 0x000fea0003800200 */
.L_x_34928:
        /* <DEDUP_REMOVED lines=62> */
.L_x_34926:
[----:B------:R-:W-:Y:S05]  /*1e190*/  BSYNC.RECONVERGENT B2 ;  /* 0x0000000000027941 */ /* 0x000fea0003800200 */
.L_x_34925:
        /* <DEDUP_REMOVED lines=11> */
.L_x_34924:
[----:B------:R-:W-:Y:S05]  /*1e250*/  BSYNC.RECONVERGENT B1 ;  /* 0x0000000000017941 */ /* 0x000fea0003800200 */
.L_x_34923:
        /* <DEDUP_REMOVED lines=17> */
.L_x_34934:
        /* <DEDUP_REMOVED lines=12> */
.L_x_34936:
[----:B------:R-:W-:Y:S05]  /*1e430*/  BSYNC.RECONVERGENT B3 ;  /* 0x0000000000037941 */ /* 0x000fea0003800200 */
.L_x_34935:
        /* <DEDUP_REMOVED lines=62> */
.L_x_34933:
[----:B------:R-:W-:Y:S05]  /*1e820*/  BSYNC.RECONVERGENT B2 ;  /* 0x0000000000027941 */ /* 0x000fea0003800200 */
.L_x_34932:
        /* <DEDUP_REMOVED lines=12> */
.L_x_34931:
[----:B------:R-:W-:Y:S05]  /*1e8f0*/  BSYNC.RECONVERGENT B1 ;  /* 0x0000000000017941 */ /* 0x000fea0003800200 */
.L_x_34930:
        /* <DEDUP_REMOVED lines=17> */
.L_x_34941:
        /* <DEDUP_REMOVED lines=12> */
.L_x_34943:
[----:B------:R-:W-:Y:S05]  /*1ead0*/  BSYNC.RECONVERGENT B3 ;  /* 0x0000000000037941 */ /* 0x000fea0003800200 */
.L_x_34942:
        /* <DEDUP_REMOVED lines=62> */
.L_x_34940:
[----:B------:R-:W-:Y:S05]  /*1eec0*/  BSYNC.RECONVERGENT B2 ;  /* 0x0000000000027941 */ /* 0x000fea0003800200 */
.L_x_34939:
        /* <DEDUP_REMOVED lines=11> */
.L_x_34938:
[----:B------:R-:W-:Y:S05]  /*1ef80*/  BSYNC.RECONVERGENT B1 ;  /* 0x0000000000017941 */ /* 0x000fea0003800200 */
.L_x_34937:
        /* <DEDUP_REMOVED lines=16> */
.L_x_34947:
        /* <DEDUP_REMOVED lines=12> */
.L_x_34949:
[----:B------:R-:W-:Y:S05]  /*1f150*/  BSYNC.RECONVERGENT B2 ;  /* 0x0000000000027941 */ /* 0x000fea0003800200 */
.L_x_34948:
        /* <DEDUP_REMOVED lines=62> */
.L_x_34946:
[----:B------:R-:W-:Y:S05]  /*1f540*/  BSYNC.RECONVERGENT B1 ;  /* 0x0000000000017941 */ /* 0x000fea0003800200 */
.L_x_34945:
        /* <DEDUP_REMOVED lines=11> */
[----:B------:R-:W-:Y:S01]  /*1f600*/  FFMA.FTZ R179, R9, R131, R167 ;  /* 0x0000008309b37223 */ /* 0x000fe200000100a7 */
[----:B------:R-:W-:Y:S06]  /*1f610*/  BRA `(.L_x_34944) ;  /* 0x0000003400307947 */ /* 0x000fec0003800000 */
.L_x_34894:
[----:B------:R-:W-:Y:S01]  /*1f620*/  BSSY.RECONVERGENT B1, `(.L_x_34950) ;  /* 0x000006a000017945 */ /* 0x000fe20003800200 */
[----:B------:R-:W-:Y:S01]  /*1f630*/  HFMA2 R188, -RZ, RZ, 0, 0 ;  /* 0x00000000ffbc7431 */ /* 0x000fe200000001ff */
[----:B------:R-:W-:Y:S01]  /*1f640*/  MOV R6, R9 ;  /* 0x0000000900067202 */ /* 0x000fe20000000f00 */
        /* <DEDUP_REMOVED lines=18> */
.L_x_34954:
        /* <DEDUP_REMOVED lines=12> */
.L_x_34956:
[----:B------:R-:W-:Y:S05]  /*1f830*/  BSYNC.RECONVERGENT B3 ;  /* 0x0000000000037941 */ /* 0x000fea0003800200 */
.L_x_34955:
        /* <DEDUP_REMOVED lines=61> */
.L_x_34953:
[----:B------:R-:W-:Y:S05]  /*1fc10*/  BSYNC.RECONVERGENT B2 ;  /* 0x0000000000027941 */ /* 0x000fea0003800200 */
.L_x_34952:
        /* <DEDUP_REMOVED lines=10> */
.L_x_34951:
[----:B------:R-:W-:Y:S05]  /*1fcc0*/  BSYNC.RECONVERGENT B1 ;  /* 0x0000000000017941 */ /* 0x000fea0003800200 */
.L_x_34950:
        /* <DEDUP_REMOVED lines=17> */
.L_x_34961:
        /* <DEDUP_REMOVED lines=12> */
.L_x_34963:
[----:B------:R-:W-:Y:S05]  /*1fea0*/  BSYNC.RECONVERGENT B3 ;  /* 0x0000000000037941 */ /* 0x000fea0003800200 */
.L_x_34962:
        /* <DEDUP_REMOVED lines=62> */
.L_x_34960:
[----:B------:R-:W-:Y:S05]  /*20290*/  BSYNC.RECONVERGENT B2 ;  /* 0x0000000000027941 */ /* 0x000fea0003800200 */
.L_x_34959:
        /* <DEDUP_REMOVED lines=12> */
.L_x_34958:
[----:B------:R-:W-:Y:S05]  /*20360*/  BSYNC.RECONVERGENT B1 ;  /* 0x0000000000017941 */ /* 0x000fea0003800200 */
.L_x_34957:
        /* <DEDUP_REMOVED lines=17> */
.L_x_34968:
        /* <DEDUP_REMOVED lines=12> */
.L_x_34970:
[----:B------:R-:W-:Y:S05]  /*20540*/  BSYNC.RECONVERGENT B3 ;  /* 0x0000000000037941 */ /* 0x000fea0003800200 */
.L_x_34969:
        /* <DEDUP_REMOVED lines=62> */
.L_x_34967:
[----:B------:R-:W-:Y:S05]  /*20930*/  BSYNC.RECONVERGENT B2 ;  /* 0x0000000000027941 */ /* 0x000fea0003800200 */
.L_x_34966:
        /* <DEDUP_REMOVED lines=11> */
.L_x_34965:
[----:B------:R-:W-:Y:S05]  /*209f0*/  BSYNC.RECONVERGENT B1 ;  /* 0x0000000000017941 */ /* 0x000fea0003800200 */
.L_x_34964:
        /* <DEDUP_REMOVED lines=17> */
.L_x_34975:
        /* <DEDUP_REMOVED lines=12> */
.L_x_34977:
[----:B------:R-:W-:Y:S05]  /*20bd0*/  BSYNC.RECONVERGENT B3 ;  /* 0x0000000000037941 */ /* 0x000fea0003800200 */
.L_x_34976:
        /* <DEDUP_REMOVED lines=62> */
.L_x_34974:
[----:B------:R-:W-:Y:S05]  /*20fc0*/  BSYNC.RECONVERGENT B2 ;  /* 0x0000000000027941 */ /* 0x000fea0003800200 */
.L_x_34973:
        /* <DEDUP_REMOVED lines=12> */
.L_x_34972:
[----:B------:R-:W-:Y:S05]  /*21090*/  BSYNC.RECONVERGENT B1 ;  /* 0x0000000000017941 */ /* 0x000fea0003800200 */
.L_x_34971:
        /* <DEDUP_REMOVED lines=17> */
.L_x_34982:
        /* <DEDUP_REMOVED lines=12> */
.L_x_34984:
[----:B------:R-:W-:Y:S05]  /*21270*/  BSYNC.RECONVERGENT B3 ;  /* 0x0000000000037941 */ /* 0x000fea0003800200 */
.L_x_34983:
        /* <DEDUP_REMOVED lines=62> */
.L_x_34981:
[----:B------:R-:W-:Y:S05]  /*21660*/  BSYNC.RECONVERGENT B2 ;  /* 0x0000000000027941 */ /* 0x000fea0003800200 */
.L_x_34980:
        /* <DEDUP_REMOVED lines=11> */
.L_x_34979:
[----:B------:R-:W-:Y:S05]  /*21720*/  BSYNC.RECONVERGENT B1 ;  /* 0x0000000000017941 */ /* 0x000fea0003800200 */
.L_x_34978:
        /* <DEDUP_REMOVED lines=17> */
.L_x_34989:
        /* <DEDUP_REMOVED lines=12> */
.L_x_34991:
[----:B------:R-:W-:Y:S05]  /*21900*/  BSYNC.RECONVERGENT B3 ;  /* 0x0000000000037941 */ /* 0x000fea0003800200 */
.L_x_34990:
        /* <DEDUP_REMOVED lines=62> */
.L_x_34988:
[----:B------:R-:W-:Y:S05]  /*21cf0*/  BSYNC.RECONVERGENT B2 ;  /* 0x0000000000027941 */ /* 0x000fea0003800200 */
.L_x_34987:
        /* <DEDUP_REMOVED lines=12> */
.L_x_34986:
[----:B------:R-:W-:Y:S05]  /*21dc0*/  BSYNC.RECONVERGENT B1 ;  /* 0x0000000000017941 */ /* 0x000fea0003800200 */
.L_x_34985:
        /* <DEDUP_REMOVED lines=17> */
.L_x_34996:
        /* <DEDUP_REMOVED lines=12> */
.L_x_34998:
[----:B------:R-:W-:Y:S05]  /*21fa0*/  BSYNC.RECONVERGENT B3 ;  /* 0x0000000000037941 */ /* 0x000fea0003800200 */
.L_x_34997:
        /* <DEDUP_REMOVED lines=62> */
.L_x_34995:
[----:B------:R-:W-:Y:S05]  /*22390*/  BSYNC.RECONVERGENT B2 ;  /* 0x0000000000027941 */ /* 0x000fea0003800200 */
.L_x_34994:
        /* <DEDUP_REMOVED lines=11> */
.L_x_34993:
[----:B------:R-:W-:Y:S05]  /*22450*/  BSYNC.RECONVERGENT B1 ;  /* 0x0000000000017941 */ /* 0x000fea0003800200 */
.L_x_34992:
        /* <DEDUP_REMOVED lines=16> */
.L_x_35001:
        /* <DEDUP_REMOVED lines=12> */
.L_x_35003:
[----:B------:R-:W-:Y:S05]  /*22620*/  BSYNC.RECONVERGENT B2 ;  /* 0x0000000000027941 */ /* 0x000fea0003800200 */
.L_x_35002:
        /* <DEDUP_REMOVED lines=62> */
.L_x_35000:
[----:B------:R-:W-:Y:S05]  /*22a10*/  BSYNC.RECONVERGENT B1 ;  /* 0x0000000000017941 */ /* 0x000fea0003800200 */
.L_x_34999:
        /* <DEDUP_REMOVED lines=12> */
.L_x_34944:
[----:B------:R-:W-:Y:S05]  /*22ae0*/  BSYNC.RECONVERGENT B0 ;  /* 0x0000000000007941 */ /* 0x000fea0003800200 */
.L_x_34893:
        /* <DEDUP_REMOVED lines=27> */
.L_x_35005:
[----:B------:R-:W-:Y:S05]  /*22ca0*/  BSYNC.RECONVERGENT B0 ;  /* 0x0000000000007941 */ /* 0x000fea0003800200 */
.L_x_35004:
        /* <DEDUP_REMOVED lines=14> */
[----:B0-----:R-:W-:Y:S01]  /*22d90*/  IMAD.MOV.U32 R168, RZ, RZ, R174 ;  /* 0x000000ffffa87224 */ /* 0x001fe200078e00ae */
        /* <DEDUP_REMOVED lines=18> */
.L_x_35012:
        /* <DEDUP_REMOVED lines=12> */
.L_x_35014:
[----:B------:R-:W-:Y:S05]  /*22f80*/  BSYNC.RECONVERGENT B3 ;  /* 0x0000000000037941 */ /* 0x000fea0003800200 */
.L_x_35013:
        /* <DEDUP_REMOVED lines=61> */
.L_x_35011:
[----:B------:R-:W-:Y:S05]  /*23360*/  BSYNC.RECONVERGENT B2 ;  /* 0x0000000000027941 */ /* 0x000fea0003800200 */
.L_x_35010:
        /* <DEDUP_REMOVED lines=10> */
.L_x_35009:
[----:B------:R-:W-:Y:S05]  /*23410*/  BSYNC.RECONVERGENT B1 ;  /* 0x0000000000017941 */ /* 0x000fea0003800200 */
.L_x_35008:
        /* <DEDUP_REMOVED lines=17> */
.L_x_35019:
        /* <DEDUP_REMOVED lines=12> */
.L_x_35021:
[----:B------:R-:W-:Y:S05]  /*235f0*/  BSYNC.RECONVERGENT B3 ;  /* 0x0000000000037941 */ /* 0x000fea0003800200 */
.L_x_35020:
        /* <DEDUP_REMOVED lines=62> */
.L_x_35018:
[----:B------:R-:W-:Y:S05]  /*239e0*/  BSYNC.RECONVERGENT B2 ;  /* 0x0000000000027941 */ /* 0x000fea0003800200 */
.L_x_35017:
        /* <DEDUP_REMOVED lines=12> */
.L_x_35016:
[----:B------:R-:W-:Y:S05]  /*23ab0*/  BSYNC.RECONVERGENT B1 ;  /* 0x0000000000017941 */ /* 0x000fea0003800200 */
.L_x_35015:
        /* <DEDUP_REMOVED lines=17> */
.L_x_35026:
        /* <DEDUP_REMOVED lines=12> */
.L_x_35028:
[----:B------:R-:W-:Y:S05]  /*23c90*/  BSYNC.RECONVERGENT B3 ;  /* 0x0000000000037941 */ /* 0x000fea0003800200 */
.L_x_35027:
        /* <DEDUP_REMOVED lines=62> */
.L_x_35025:
[----:B------:R-:W-:Y:S05]  /*24080*/  BSYNC.RECONVERGENT B2 ;  /* 0x0000000000027941 */ /* 0x000fea0003800200 */
.L_x_35024:
[----:B------:R-:W-:Y:S01]  /*24090*/  I2FP.F32.U32 R6, R6 ;  /* 0x0000000600067245 */ /* 0x000fe20000201000 */
[----:B------:R-:W-:-:S05]  /*240a0*/  HFMA2 R169, -RZ, RZ, 0.1171875, 0 ;  /* 0x2f800000ffa97431 */ /* 0x000fca00000001ff */
[----:B------:R-:W-:-:S05]  /*240b0*/  FFMA.FTZ R6, R6, R169, 1.1641532182693481445e-10 ;  /* 0x2f00000006067423 */ /* 0x000fca00000100a9 */
[----:B------:R-:W-:Y:S01]  /*240c0*/  FSETP.GTU.FTZ.AND P3, PT, R6, UR12, PT ;  /* 0x0000000c06007c0b */ /* 0x000fe2000bf7c000 */
[----:B------:R-:W-:-:S03]  /*240d0*/  IMAD.U32 R6, R157, 0x10000, RZ ;  /* 0x000100009d067824 */ /* 0x000fc600078e00ff */
[----:B------:R-:W-:Y:S01]  /*240e0*/  SEL R169, RZ, 0x1, P3 ;  /* 0x00000001ffa97807 */ /* 0x000fe20001800000 */
[----:B------:R-:W-:-:S03]  /*240f0*/  FMUL.FTZ R6, R6, UR9 ;  /* 0x0000000906067c20 */ /* 0x000fc60008410000 */
[----:B------:R-:W-:Y:S01]  /*24100*/  PRMT R229, R169, 0x7610, R229 ;  /* 0x00007610a9e57816 */ /* 0x000fe200000000e5 */
[----:B------:R-:W-:-:S05]  /*24110*/  FMUL.FTZ R6, R6, UR8 ;  /* 0x0000000806067c20 */ /* 0x000fca0008410000 */
[----:B------:R-:W-:-:S05]  /*24120*/  FSEL R6, R6, RZ, !P3 ;  /* 0x000000ff06067208 */ /* 0x000fca0005800000 */
[----:B------:R-:W-:-:S07]  /*24130*/  FFMA.FTZ R182, R6, R134, R162 ;  /* 0x0000008606b67223 */ /* 0x000fce00000100a2 */
.L_x_35023:
[----:B------:R-:W-:Y:S05]  /*24140*/  BSYNC.RECONVERGENT B1 ;  /* 0x0000000000017941 */ /* 0x000fea0003800200 */
.L_x_35022:
        /* <DEDUP_REMOVED lines=17> */
.L_x_35033:
        /* <DEDUP_REMOVED lines=12> */
.L_x_35035:
[----:B------:R-:W-:Y:S05]  /*24320*/  BSYNC.RECONVERGENT B3 ;  /* 0x0000000000037941 */ /* 0x000fea0003800200 */
.L_x_35034:
        /* <DEDUP_REMOVED lines=62> */
.L_x_35032:
[----:B------:R-:W-:Y:S05]  /*24710*/  BSYNC.RECONVERGENT B2 ;  /* 0x0000000000027941 */ /* 0x000fea0003800200 */
.L_x_35031:
        /* <DEDUP_REMOVED lines=12> */
.L_x_35030:
[----:B------:R-:W-:Y:S05]  /*247e0*/  BSYNC.RECONVERGENT B1 ;  /* 0x0000000000017941 */ /* 0x000fea0003800200 */
.L_x_35029:
        /* <DEDUP_REMOVED lines=17> */
.L_x_35040:
        /* <DEDUP_REMOVED lines=12> */
.L_x_35042:
[----:B------:R-:W-:Y:S05]  /*249c0*/  BSYNC.RECONVERGENT B3 ;  /* 0x0000000000037941 */ /* 0x000fea0003800200 */
.L_x_35041:
        /* <DEDUP_REMOVED lines=62> */
.L_x_35039:
[----:B------:R-:W-:Y:S05]  /*24db0*/  BSYNC.RECONVERGENT B2 ;  /* 0x0000000000027941 */ /* 0x000fea0003800200 */
.L_x_35038:
        /* <DEDUP_REMOVED lines=11> */
.L_x_35037:
[----:B------:R-:W-:Y:S05]  /*24e70*/  BSYNC.RECONVERGENT B1 ;  /* 0x0000000000017941 */ /* 0x000fea0003800200 */
.L_x_35036:
        /* <DEDUP_REMOVED lines=17> */
.L_x_35047:
        /* <DEDUP_REMOVED lines=12> */
.L_x_35049:
[----:B------:R-:W-:Y:S05]  /*25050*/  BSYNC.RECONVERGENT B3 ;  /* 0x0000000000037941 */ /* 0x000fea0003800200 */
.L_x_35048:
        /* <DEDUP_REMOVED lines=62> */
.L_x_35046:
[----:B------:R-:W-:Y:S05]  /*25440*/  BSYNC.RECONVERGENT B2 ;  /* 0x0000000000027941 */ /* 0x000fea0003800200 */
.L_x_35045:
        /* <DEDUP_REMOVED lines=12> */
.L_x_35044:
[----:B------:R-:W-:Y:S05]  /*25510*/  BSYNC.RECONVERGENT B1 ;  /* 0x0000000000017941 */ /* 0x000fea0003800200 */
.L_x_35043:
        /* <DEDUP_REMOVED lines=17> */
.L_x_35054:
        /* <DEDUP_REMOVED lines=12> */
.L_x_35056:
[----:B------:R-:W-:Y:S05]  /*256f0*/  BSYNC.RECONVERGENT B3 ;  /* 0x0000000000037941 */ /* 0x000fea0003800200 */
.L_x_35055:
        /* <DEDUP_REMOVED lines=62> */
.L_x_35053:
[----:B------:R-:W-:Y:S05]  /*25ae0*/  BSYNC.RECONVERGENT B2 ;  /* 0x0000000000027941 */ /* 0x000fea0003800200 */
.L_x_35052:
        /* <DEDUP_REMOVED lines=11> */
.L_x_35051:
[----:B------:R-:W-:Y:S05]  /*25ba0*/  BSYNC.RECONVERGENT B1 ;  /* 0x0000000000017941 */ /* 0x000fea0003800200 */
.L_x_35050:
        /* <DEDUP_REMOVED lines=16> */
.L_x_35060:
        /* <DEDUP_REMOVED lines=12> */
.L_x_35062:
[----:B------:R-:W-:Y:S05]  /*25d70*/  BSYNC.RECONVERGENT B2 ;  /* 0x0000000000027941 */ /* 0x000fea0003800200 */
.L_x_35061:
        /* <DEDUP_REMOVED lines=62> */
.L_x_35059:
[----:B------:R-:W-:Y:S05]  /*26160*/  BSYNC.RECONVERGENT B1 ;  /* 0x0000000000017941 */ /* 0x000fea0003800200 */
.L_x_35058:
        /* <DEDUP_REMOVED lines=13> */
.L_x_35007:
[----:B------:R-:W-:Y:S01]  /*26240*/  BSSY.RECONVERGENT B1, `(.L_x_35063) ;  /* 0x000006a000017945 */ /* 0x000fe20003800200 */
[----:B------:R-:W-:Y:S01]  /*26250*/  IMAD.MOV.U32 R9, RZ, RZ, R6 ;  /* 0x000000ffff097224 */ /* 0x000fe200078e0006 */
[----:B0-----:R-:W-:Y:S01]  /*26260*/  MOV R168, R174 ;  /* 0x000000ae00a87202 */ /* 0x001fe20000000f00 */
        /* <DEDUP_REMOVED lines=18> */
.L_x_35067:
        /* <DEDUP_REMOVED lines=12> */
.L_x_35069:
[----:B------:R-:W-:Y:S05]  /*26450*/  BSYNC.RECONVERGENT B3 ;  /* 0x0000000000037941 */ /* 0x000fea0003800200 */
.L_x_35068:
        /* <DEDUP_REMOVED lines=61> */
.L_x_35066:
[----:B------:R-:W-:Y:S05]  /*26830*/  BSYNC.RECONVERGENT B2 ;  /* 0x0000000000027941 */ /* 0x000fea0003800200 */
.L_x_35065:
        /* <DEDUP_REMOVED lines=10> */
.L_x_35064:
[----:B------:R-:W-:Y:S05]  /*268e0*/  BSYNC.RECONVERGENT B1 ;  /* 0x0000000000017941 */ /* 0x000fea0003800200 */
.L_x_35063:
        /* <DEDUP_REMOVED lines=17> */
.L_x_35074:
        /* <DEDUP_REMOVED lines=12> */
.L_x_35076:
[----:B------:R-:W-:Y:S05]  /*26ac0*/  BSYNC.RECONVERGENT B3 ;  /* 0x0000000000037941 */ /* 0x000fea0003800200 */
.L_x_35075:
        /* <DEDUP_REMOVED lines=62> */
.L_x_35073:
[----:B------:R-:W-:Y:S05]  /*26eb0*/  BSYNC.RECONVERGENT B2 ;  /* 0x0000000000027941 */ /* 0x000fea0003800200 */
.L_x_35072:
[----:B------:R-:W-:Y:S01]  /*26ec0*/  I2FP.F32.U32 R6, R6 ;  /* 0x0000000600067245 */ /* 0x000fe20000201000 */
[----:B------:R-:W-:-:S05]  /*26ed0*/  HFMA2 R168, -RZ, RZ, 0.1171875, 0 ;  /* 0x2f800000ffa87431 */ /* 0x000fca00000001ff */
[----:B------:R-:W-:-:S05]  /*26ee0*/  FFMA.FTZ R6, R6, R168, 1.1641532182693481445e-10 ;  /* 0x2f00000006067423 */ /* 0x000fca00000100a8 */
[----:B------:R-:W-:Y:S02]  /*26ef0*/  FSETP.GTU.FTZ.AND P2, PT, R6, UR12, PT ;  /* 0x0000000c06007c0b */ /* 0x000fe4000bf5c000 */
[----:B-----5:R-:W-:Y:S02]  /*26f00*/  PRMT R6, R156, 0x7632, R6 ;  /* 0x000076329c067816 */ /* 0x020fe40000000006 */
[----:B------:R-:W-:-:S03]  /*26f10*/  SEL R168, RZ, 0x1, P2 ;  /* 0x00000001ffa87807 */ /* 0x000fc60001000000 */
[----:B------:R-:W-:Y:S01]  /*26f20*/  IMAD.U32 R6, R6, 0x10000, RZ ;  /* 0x0001000006067824 */ /* 0x000fe200078e00ff */
[----:B------:R-:W-:-:S03]  /*26f30*/  PRMT R228, R168, 0x7610, R228 ;  /* 0x00007610a8e47816 */ /* 0x000fc600000000e4 */
[----:B------:R-:W-:-:S04]  /*26f40*/  FMUL.FTZ R6, R6, UR9 ;  /* 0x0000000906067c20 */ /* 0x000fc80008410000 */
[----:B------:R-:W-:-:S05]  /*26f50*/  FMUL.FTZ R6, R6, UR8 ;  /* 0x0000000806067c20 */ /* 0x000fca0008410000 */
[----:B------:R-:W-:-:S05]  /*26f60*/  FSEL R6, R6, RZ, !P2 ;  /* 0x000000ff06067208 */ /* 0x000fca0005000000 */
[----:B------:R-:W-:-:S07]  /*26f70*/  FMUL.FTZ R181, R6, R133 ;  /* 0x0000008506b57220 */ /* 0x000fce0000410000 */
.L_x_35071:
[----:B------:R-:W-:Y:S05]  /*26f80*/  BSYNC.RECONVERGENT B1 ;  /* 0x0000000000017941 */ /* 0x000fea0003800200 */
.L_x_35070:
        /* <DEDUP_REMOVED lines=17> */
.L_x_35081:
        /* <DEDUP_REMOVED lines=12> */
.L_x_35083:
[----:B------:R-:W-:Y:S05]  /*27160*/  BSYNC.RECONVERGENT B3 ;  /* 0x0000000000037941 */ /* 0x000fea0003800200 */
.L_x_35082:
        /* <DEDUP_REMOVED lines=62> */
.L_x_35080:
[----:B------:R-:W-:Y:S05]  /*27550*/  BSYNC.RECONVERGENT B2 ;  /* 0x0000000000027941 */ /* 0x000fea0003800200 */
.L_x_35079:
        /* <DEDUP_REMOVED lines=11> */
.L_x_35078:
[----:B------:R-:W-:Y:S05]  /*27610*/  BSYNC.RECONVERGENT B1 ;  /* 0x0000000000017941 */ /* 0x000fea0003800200 */
.L_x_35077:
        /* <DEDUP_REMOVED lines=17> */
.L_x_35088:
        /* <DEDUP_REMOVED lines=12> */
.L_x_35090:
[----:B------:R-:W-:Y:S05]  /*277f0*/  BSYNC.RECONVERGENT B3 ;  /* 0x0000000000037941 */ /* 0x000fea0003800200 */
.L_x_35089:
        /* <DEDUP_REMOVED lines=62> */
.L_x_35087:
[----:B------:R-:W-:Y:S05]  /*27be0*/  BSYNC.RECONVERGENT B2 ;  /* 0x0000000000027941 */ /* 0x000fea0003800200 */
.L_x_35086:
        /* <DEDUP_REMOVED lines=12> */
.L_x_35085:
[----:B------:R-:W-:Y:S05]  /*27cb0*/  BSYNC.RECONVERGENT B1 ;  /* 0x0000000000017941 */ /* 0x000fea0003800200 */
.L_x_35084:
        /* <DEDUP_REMOVED lines=17> */
.L_x_35095:
        /* <DEDUP_REMOVED lines=12> */
.L_x_35097:
[----:B------:R-:W-:Y:S05]  /*27e90*/  BSYNC.RECONVERGENT B3 ;  /* 0x0000000000037941 */ /* 0x000fea0003800200 */
.L_x_35096:
        /* <DEDUP_REMOVED lines=62> */
.L_x_35094:
[----:B------:R-:W-:Y:S05]  /*28280*/  BSYNC.RECONVERGENT B2 ;  /* 0x0000000000027941 */ /* 0x000fea0003800200 */
.L_x_35093:
        /* <DEDUP_REMOVED lines=11> */
.L_x_35092:
[----:B------:R-:W-:Y:S05]  /*28340*/  BSYNC.RECONVERGENT B1 ;  /* 0x0000000000017941 */ /* 0x000fea0003800200 */
.L_x_35091:
        /* <DEDUP_REMOVED lines=17> */
.L_x_35102:
        /* <DEDUP_REMOVED lines=12> */
.L_x_35104:
[----:B------:R-:W-:Y:S05]  /*28520*/  BSYNC.RECONVERGENT B3 ;  /* 0x0000000000037941 */ /* 0x000fea0003800200 */
.L_x_35103:
        /* <DEDUP_REMOVED lines=62> */
.L_x_35101:
[----:B------:R-:W-:Y:S05]  /*28910*/  BSYNC.RECONVERGENT B2 ;  /* 0x0000000000027941 */ /* 0x000fea0003800200 */
.L_x_35100:
        /* <DEDUP_REMOVED lines=12> */
.L_x_35099:
[----:B------:R-:W-:Y:S05]  /*289e0*/  BSYNC.RECONVERGENT B1 ;  /* 0x0000000000017941 */ /* 0x000fea0003800200 */
.L_x_35098:
        /* <DEDUP_REMOVED lines=17> */
.L_x_35109:
        /* <DEDUP_REMOVED lines=12> */
.L_x_35111:
[----:B------:R-:W-:Y:S05]  /*28bc0*/  BSYNC.RECONVERGENT B3 ;  /* 0x0000000000037941 */ /* 0x000fea0003800200 */
.L_x_35110:
        /* <DEDUP_REMOVED lines=62> */
.L_x_35108:
[----:B------:R-:W-:Y:S05]  /*28fb0*/  BSYNC.RECONVERGENT B2 ;  /* 0x0000000000027941 */ /* 0x000fea0003800200 */
.L_x_35107:
        /* <DEDUP_REMOVED lines=11> */
.L_x_35106:
[----:B------:R-:W-:Y:S05]  /*29070*/  BSYNC.RECONVERGENT B1 ;  /* 0x0000000000017941 */ /* 0x000fea0003800200 */
.L_x_35105:
        /* <DEDUP_REMOVED lines=16> */
.L_x_35114:
        /* <DEDUP_REMOVED lines=12> */
.L_x_35116:
[----:B------:R-:W-:Y:S05]  /*29240*/  BSYNC.RECONVERGENT B2 ;  /* 0x0000000000027941 */ /* 0x000fea0003800200 */
.L_x_35115:
        /* <DEDUP_REMOVED lines=62> */
.L_x_35113:
[----:B------:R-:W-:Y:S05]  /*29630*/  BSYNC.RECONVERGENT B1 ;  /* 0x0000000000017941 */ /* 0x000fea0003800200 */
.L_x_35112:
        /* <DEDUP_REMOVED lines=12> */
.L_x_35057:
[----:B------:R-:W-:Y:S05]  /*29700*/  BSYNC.RECONVERGENT B0 ;  /* 0x0000000000007941 */ /* 0x000fea0003800200 */
.L_x_35006:
        /* <DEDUP_REMOVED lines=27> */
.L_x_35118:
[----:B------:R-:W-:Y:S05]  /*298c0*/  BSYNC.RECONVERGENT B0 ;  /* 0x0000000000007941 */ /* 0x000fea0003800200 */
.L_x_35117:
        /* <DEDUP_REMOVED lines=33> */
.L_x_35125:
        /* <DEDUP_REMOVED lines=12> */
.L_x_35127:
[----:B------:R-:W-:Y:S05]  /*29ba0*/  BSYNC.RECONVERGENT B3 ;  /* 0x0000000000037941 */ /* 0x000fea0003800200 */
.L_x_35126:
        /* <DEDUP_REMOVED lines=61> */
.L_x_35124:
[----:B------:R-:W-:Y:S05]  /*29f80*/  BSYNC.RECONVERGENT B2 ;  /* 0x0000000000027941 */ /* 0x000fea0003800200 */
.L_x_35123:
        /* <DEDUP_REMOVED lines=10> */
.L_x_35122:
[----:B------:R-:W-:Y:S05]  /*2a030*/  BSYNC.RECONVERGENT B1 ;  /* 0x0000000000017941 */ /* 0x000fea0003800200 */
.L_x_35121:
        /* <DEDUP_REMOVED lines=17> */
.L_x_35132:
        /* <DEDUP_REMOVED lines=12> */
.L_x_35134:
[----:B------:R-:W-:Y:S05]  /*2a210*/  BSYNC.RECONVERGENT B3 ;  /* 0x0000000000037941 */ /* 0x000fea0003800200 */
.L_x_35133:
        /* <DEDUP_REMOVED lines=62> */
.L_x_35131:
[----:B------:R-:W-:Y:S05]  /*2a600*/  BSYNC.RECONVERGENT B2 ;  /* 0x0000000000027941 */ /* 0x000fea0003800200 */
.L_x_35130:
        /* <DEDUP_REMOVED lines=12> */
.L_x_35129:
[----:B------:R-:W-:Y:S05]  /*2a6d0*/  BSYNC.RECONVERGENT B1 ;  /* 0x0000000000017941 */ /* 0x000fea0003800200 */
.L_x_35128:
        /* <DEDUP_REMOVED lines=17> */
.L_x_35139:
        /* <DEDUP_REMOVED lines=12> */
.L_x_35141:
[----:B------:R-:W-:Y:S05]  /*2a8b0*/  BSYNC.RECONVERGENT B3 ;  /* 0x0000000000037941 */ /* 0x000fea0003800200 */
.L_x_35140:
        /* <DEDUP_REMOVED lines=62> */
.L_x_35138:
[----:B------:R-:W-:Y:S05]  /*2aca0*/  BSYNC.RECONVERGENT B2 ;  /* 0x0000000000027941 */ /* 0x000fea0003800200 */
.L_x_35137:
        /* <DEDUP_REMOVED lines=11> */
.L_x_35136:
[----:B------:R-:W-:Y:S05]  /*2ad60*/  BSYNC.RECONVERGENT B1 ;  /* 0x0000000000017941 */ /* 0x000fea0003800200 */
.L_x_35135:
        /* <DEDUP_REMOVED lines=17> */
.L_x_35146:
        /* <DEDUP_REMOVED lines=12> */
.L_x_35148:
[----:B------:R-:W-:Y:S05]  /*2af40*/  BSYNC.RECONVERGENT B3 ;  /* 0x0000000000037941 */ /* 0x000fea0003800200 */
.L_x_35147:
        /* <DEDUP_REMOVED lines=62> */
.L_x_35145:
[----:B------:R-:W-:Y:S05]  /*2b330*/  BSYNC.RECONVERGENT B2 ;  /* 0x0000000000027941 */ /* 0x000fea0003800200 */
.L_x_35144:
        /* <DEDUP_REMOVED lines=12> */
.L_x_35143:
[----:B------:R-:W-:Y:S05]  /*2b400*/  BSYNC.RECONVERGENT B1 ;  /* 0x0000000000017941 */ /* 0x000fea0003800200 */
.L_x_35142:
        /* <DEDUP_REMOVED lines=17> */
.L_x_35153:
        /* <DEDUP_REMOVED lines=12> */
.L_x_35155:
[----:B------:R-:W-:Y:S05]  /*2b5e0*/  BSYNC.RECONVERGENT B3 ;  /* 0x0000000000037941 */ /* 0x000fea0003800200 */
.L_x_35154:
        /* <DEDUP_REMOVED lines=62> */
.L_x_35152:
[----:B------:R-:W-:Y:S05]  /*2b9d0*/  BSYNC.RECONVERGENT B2 ;  /* 0x0000000000027941 */ /* 0x000fea0003800200 */
.L_x_35151:
        /* <DEDUP_REMOVED lines=11> */
.L_x_35150:
[----:B------:R-:W-:Y:S05]  /*2ba90*/  BSYNC.RECONVERGENT B1 ;  /* 0x0000000000017941 */ /* 0x000fea0003800200 */
.L_x_35149:
        /* <DEDUP_REMOVED lines=17> */
.L_x_35160:
        /* <DEDUP_REMOVED lines=12> */
.L_x_35162:
[----:B------:R-:W-:Y:S05]  /*2bc70*/  BSYNC.RECONVERGENT B3 ;  /* 0x0000000000037941 */ /* 0x000fea0003800200 */
.L_x_35161:
        /* <DEDUP_REMOVED lines=62> */
.L_x_35159:
[----:B------:R-:W-:Y:S05]  /*2c060*/  BSYNC.RECONVERGENT B2 ;  /* 0x0000000000027941 */ /* 0x000fea0003800200 */
.L_x_35158:
        /* <DEDUP_REMOVED lines=12> */
.L_x_35157:
[----:B------:R-:W-:Y:S05]  /*2c130*/  BSYNC.RECONVERGENT B1 ;  /* 0x0000000000017941 */ /* 0x000fea0003800200 */
.L_x_35156:
        /* <DEDUP_REMOVED lines=17> */
.L_x_35167:
        /* <DEDUP_REMOVED lines=12> */
.L_x_35169:
[----:B------:R-:W-:Y:S05]  /*2c310*/  BSYNC.RECONVERGENT B3 ;  /* 0x0000000000037941 */ /* 0x000fea0003800200 */
.L_x_35168:
        /* <DEDUP_REMOVED lines=62> */
.L_x_35166:
[----:B------:R-:W-:Y:S05]  /*2c700*/  BSYNC.RECONVERGENT B2 ;  /* 0x0000000000027941 */ /* 0x000fea0003800200 */
.L_x_35165:
        /* <DEDUP_REMOVED lines=11> */
.L_x_35164:
[----:B------:R-:W-:Y:S05]  /*2c7c0*/  BSYNC.RECONVERGENT B1 ;  /* 0x0000000000017941 */ /* 0x000fea0003800200 */
.L_x_35163:
        /* <DEDUP_REMOVED lines=16> */
.L_x_35173:
        /* <DEDUP_REMOVED lines=12> */
.L_x_35175:
[----:B------:R-:W-:Y:S05]  /*2c990*/  BSYNC.RECONVERGENT B2 ;  /* 0x0000000000027941 */ /* 0x000fea0003800200 */
.L_x_35174:
        /* <DEDUP_REMOVED lines=62> */
.L_x_35172:
[----:B------:R-:W-:Y:S05]  /*2cd80*/  BSYNC.RECONVERGENT B1 ;  /* 0x0000000000017941 */ /* 0x000fea0003800200 */
.L_x_35171:
        /* <DEDUP_REMOVED lines=13> */
.L_x_35120:
        /* <DEDUP_REMOVED lines=21> */
.L_x_35180:
        /* <DEDUP_REMOVED lines=12> */
.L_x_35182:
[----:B------:R-:W-:Y:S05]  /*2d070*/  BSYNC.RECONVERGENT B3 ;  /* 0x0000000000037941 */ /* 0x000fea0003800200 */
.L_x_35181:
        /* <DEDUP_REMOVED lines=61> */
.L_x_35179:
[----:B------:R-:W-:Y:S05]  /*2d450*/  BSYNC.RECONVERGENT B2 ;  /* 0x0000000000027941 */ /* 0x000fea0003800200 */
.L_x_35178:
        /* <DEDUP_REMOVED lines=10> */
.L_x_35177:
[----:B------:R-:W-:Y:S05]  /*2d500*/  BSYNC.RECONVERGENT B1 ;  /* 0x0000000000017941 */ /* 0x000fea0003800200 */
.L_x_35176:
        /* <DEDUP_REMOVED lines=17> */
.L_x_35187:
        /* <DEDUP_REMOVED lines=12> */
.L_x_35189:
[----:B------:R-:W-:Y:S05]  /*2d6e0*/  BSYNC.RECONVERGENT B3 ;  /* 0x0000000000037941 */ /* 0x000fea0003800200 */
.L_x_35188:
        /* <DEDUP_REMOVED lines=62> */
.L_x_35186:
[----:B------:R-:W-:Y:S05]  /*2dad0*/  BSYNC.RECONVERGENT B2 ;  /* 0x0000000000027941 */ /* 0x000fea0003800200 */
.L_x_35185:
        /* <DEDUP_REMOVED lines=12> */
.L_x_35184:
[----:B------:R-:W-:Y:S05]  /*2dba0*/  BSYNC.RECONVERGENT B1 ;  /* 0x0000000000017941 */ /* 0x000fea0003800200 */
.L_x_35183:
        /* <DEDUP_REMOVED lines=17> */
.L_x_35194:
        /* <DEDUP_REMOVED lines=12> */
.L_x_35196:
[----:B------:R-:W-:Y:S05]  /*2dd80*/  BSYNC.RECONVERGENT B3 ;  /* 0x0000000000037941 */ /* 0x000fea0003800200 */
.L_x_35195:
        /* <DEDUP_REMOVED lines=62> */
.L_x_35193:
[----:B------:R-:W-:Y:S05]  /*2e170*/  BSYNC.RECONVERGENT B2 ;  /* 0x0000000000027941 */ /* 0x000fea0003800200 */
.L_x_35192:
        /* <DEDUP_REMOVED lines=11> */
.L_x_35191:
[----:B------:R-:W-:Y:S05]  /*2e230*/  BSYNC.RECONVERGENT B1 ;  /* 0x0000000000017941 */ /* 0x000fea0003800200 */
.L_x_35190:
        /* <DEDUP_REMOVED lines=17> */
.L_x_35201:
        /* <DEDUP_REMOVED lines=12> */
.L_x_35203:
[----:B------:R-:W-:Y:S05]  /*2e410*/  BSYNC.RECONVERGENT B3 ;  /* 0x0000000000037941 */ /* 0x000fea0003800200 */
.L_x_35202:
        /* <DEDUP_REMOVED lines=62> */
.L_x_35200:
[----:B------:R-:W-:Y:S05]  /*2e800*/  BSYNC.RECONVERGENT B2 ;  /* 0x0000000000027941 */ /* 0x000fea0003800200 */
.L_x_35199:
        /* <DEDUP_REMOVED lines=12> */
.L_x_35198:
[----:B------:R-:W-:Y:S05]  /*2e8d0*/  BSYNC.RECONVERGENT B1 ;  /* 0x0000000000017941 */ /* 0x000fea0003800200 */
.L_x_35197:
        /* <DEDUP_REMOVED lines=17> */
.L_x_35208:
        /* <DEDUP_REMOVED lines=12> */
.L_x_35210:
[----:B------:R-:W-:Y:S05]  /*2eab0*/  BSYNC.RECONVERGENT B3 ;  /* 0x0000000000037941 */ /* 0x000fea0003800200 */
.L_x_35209:
        /* <DEDUP_REMOVED lines=62> */
.L_x_35207:
[----:B------:R-:W-:Y:S05]  /*2eea0*/  BSYNC.RECONVERGENT B2 ;  /* 0x0000000000027941 */ /* 0x000fea0003800200 */
.L_x_35206:
        /* <DEDUP_REMOVED lines=11> */
.L_x_35205:
[----:B------:R-:W-:Y:S05]  /*2ef60*/  BSYNC.RECONVERGENT B1 ;  /* 0x0000000000017941 */ /* 0x000fea0003800200 */
.L_x_35204:
        /* <DEDUP_REMOVED lines=17> */
.L_x_35215:
        /* <DEDUP_REMOVED lines=12> */
.L_x_35217:
[----:B------:R-:W-:Y:S05]  /*2f140*/  BSYNC.RECONVERGENT B3 ;  /* 0x0000000000037941 */ /* 0x000fea0003800200 */
.L_x_35216:
        /* <DEDUP_REMOVED lines=62> */
.L_x_35214:
[----:B------:R-:W-:Y:S05]  /*2f530*/  BSYNC.RECONVERGENT B2 ;  /* 0x0000000000027941 */ /* 0x000fea0003800200 */
.L_x_35213:
        /* <DEDUP_REMOVED lines=12> */
.L_x_35212:
[----:B------:R-:W-:Y:S05]  /*2f600*/  BSYNC.RECONVERGENT B1 ;  /* 0x0000000000017941 */ /* 0x000fea0003800200 */
.L_x_35211:
        /* <DEDUP_REMOVED lines=17> */
.L_x_35222:
        /* <DEDUP_REMOVED lines=12> */
.L_x_35224:
[----:B------:R-:W-:Y:S05]  /*2f7e0*/  BSYNC.RECONVERGENT B3 ;  /* 0x0000000000037941 */ /* 0x000fea0003800200 */
.L_x_35223:
        /* <DEDUP_REMOVED lines=62> */
.L_x_35221:
[----:B------:R-:W-:Y:S05]  /*2fbd0*/  BSYNC.RECONVERGENT B2 ;  /* 0x0000000000027941 */ /* 0x000fea0003800200 */
.L_x_35220:
        /* <DEDUP_REMOVED lines=11> */
.L_x_35219:
[----:B------:R-:W-:Y:S05]  /*2fc90*/  BSYNC.RECONVERGENT B1 ;  /* 0x0000000000017941 */ /* 0x000fea0003800200 */
.L_x_35218:
        /* <DEDUP_REMOVED lines=16> */
.L_x_35227:
        /* <DEDUP_REMOVED lines=12> */
.L_x_35229:
[----:B------:R-:W-:Y:S05]  /*2fe60*/  BSYNC.RECONVERGENT B2 ;  /* 0x0000000000027941 */ /* 0x000fea0003800200 */
.L_x_35228:
        /* <DEDUP_REMOVED lines=62> */
.L_x_35226:
[----:B------:R-:W-:Y:S05]  /*30250*/  BSYNC.RECONVERGENT B1 ;  /* 0x0000000000017941 */ /* 0x000fea0003800200 */
.L_x_35225:
        /* <DEDUP_REMOVED lines=12> */
.L_x_35170:
[----:B------:R-:W-:Y:S05]  /*30320*/  BSYNC.RECONVERGENT B0 ;  /* 0x0000000000007941 */ /* 0x000fea0003800200 */
.L_x_35119:
        /* <DEDUP_REMOVED lines=27> */
.L_x_35231:
[----:B------:R-:W-:Y:S05]  /*304e0*/  BSYNC.RECONVERGENT B0 ;  /* 0x0000000000007941 */ /* 0x000fea0003800200 */
.L_x_35230:
        /* <DEDUP_REMOVED lines=33> */
.L_x_35238:
        /* <DEDUP_REMOVED lines=12> */
.L_x_35240:
[----:B------:R-:W-:Y:S05]  /*307c0*/  BSYNC.RECONVERGENT B3 ;  /* 0x0000000000037941 */ /* 0x000fea0003800200 */
.L_x_35239:
        /* <DEDUP_REMOVED lines=61> */
.L_x_35237:
[----:B------:R-:W-:Y:S05]  /*30ba0*/  BSYNC.RECONVERGENT B2 ;  /* 0x0000000000027941 */ /* 0x000fea0003800200 */
.L_x_35236:
        /* <DEDUP_REMOVED lines=10> */
.L_x_35235:
[----:B------:R-:W-:Y:S05]  /*30c50*/  BSYNC.RECONVERGENT B1 ;  /* 0x0000000000017941 */ /* 0x000fea0003800200 */
.L_x_35234:
        /* <DEDUP_REMOVED lines=17> */
.L_x_35245:
        /* <DEDUP_REMOVED lines=12> */
.L_x_35247:
[----:B------:R-:W-:Y:S05]  /*30e30*/  BSYNC.RECONVERGENT B3 ;  /* 0x0000000000037941 */ /* 0x000fea0003800200 */
.L_x_35246:
        /* <DEDUP_REMOVED lines=62> */
.L_x_35244:
[----:B------:R-:W-:Y:S05]  /*31220*/  BSYNC.RECONVERGENT B2 ;  /* 0x0000000000027941 */ /* 0x000fea0003800200 */
.L_x_35243:
        /* <DEDUP_REMOVED lines=12> */
.L_x_35242:
[----:B------:R-:W-:Y:S05]  /*312f0*/  BSYNC.RECONVERGENT B1 ;  /* 0x0000000000017941 */ /* 0x000fea0003800200 */
.L_x_35241:
        /* <DEDUP_REMOVED lines=17> */
.L_x_35252:
        /* <DEDUP_REMOVED lines=12> */
.L_x_35254:
[----:B------:R-:W-:Y:S05]  /*314d0*/  BSYNC.RECONVERGENT B3 ;  /* 0x0000000000037941 */ /* 0x000fea0003800200 */
.L_x_35253:
        /* <DEDUP_REMOVED lines=62> */
.L_x_35251:
[----:B------:R-:W-:Y:S05]  /*318c0*/  BSYNC.RECONVERGENT B2 ;  /* 0x0000000000027941 */ /* 0x000fea0003800200 */
.L_x_35250:
        /* <DEDUP_REMOVED lines=11> */
.L_x_35249:
[----:B------:R-:W-:Y:S05]  /*31980*/  BSYNC.RECONVERGENT B1 ;  /* 0x0000000000017941 */ /* 0x000fea0003800200 */
.L_x_35248:
        /* <DEDUP_REMOVED lines=17> */
.L_x_35259:
        /* <DEDUP_REMOVED lines=12> */
.L_x_35261:
[----:B------:R-:W-:Y:S05]  /*31b60*/  BSYNC.RECONVERGENT B3 ;  /* 0x0000000000037941 */ /* 0x000fea0003800200 */
.L_x_35260:
        /* <DEDUP_REMOVED lines=62> */
.L_x_35258:
[----:B------:R-:W-:Y:S05]  /*31f50*/  BSYNC.RECONVERGENT B2 ;  /* 0x0000000000027941 */ /* 0x000fea0003800200 */
.L_x_35257:
        /* <DEDUP_REMOVED lines=12> */
.L_x_35256:
[----:B------:R-:W-:Y:S05]  /*32020*/  BSYNC.RECONVERGENT B1 ;  /* 0x0000000000017941 */ /* 0x000fea0003800200 */
.L_x_35255:
        /* <DEDUP_REMOVED lines=17> */
.L_x_35266:
        /* <DEDUP_REMOVED lines=12> */
.L_x_35268:
[----:B------:R-:W-:Y:S05]  /*32200*/  BSYNC.RECONVERGENT B3 ;  /* 0x0000000000037941 */ /* 0x000fea0003800200 */
.L_x_35267:
        /* <DEDUP_REMOVED lines=62> */
.L_x_35265:
[----:B------:R-:W-:Y:S05]  /*325f0*/  BSYNC.RECONVERGENT B2 ;  /* 0x0000000000027941 */ /* 0x000fea0003800200 */
.L_x_35264:
        /* <DEDUP_REMOVED lines=11> */
.L_x_35263:
[----:B------:R-:W-:Y:S05]  /*326b0*/  BSYNC.RECONVERGENT B1 ;  /* 0x0000000000017941 */ /* 0x000fea0003800200 */
.L_x_35262:
        /* <DEDUP_REMOVED lines=17> */
.L_x_35273:
        /* <DEDUP_REMOVED lines=12> */
.L_x_35275:
[----:B------:R-:W-:Y:S05]  /*32890*/  BSYNC.RECONVERGENT B3 ;  /* 0x0000000000037941 */ /* 0x000fea0003800200 */
.L_x_35274:
        /* <DEDUP_REMOVED lines=62> */
.L_x_35272:
[----:B------:R-:W-:Y:S05]  /*32c80*/  BSYNC.RECONVERGENT B2 ;  /* 0x0000000000027941 */ /* 0x000fea0003800200 */
.L_x_35271:
        /* <DEDUP_REMOVED lines=12> */
.L_x_35270:
[----:B------:R-:W-:Y:S05]  /*32d50*/  BSYNC.RECONVERGENT B1 ;  /* 0x0000000000017941 */ /* 0x000fea0003800200 */
.L_x_35269:
        /* <DEDUP_REMOVED lines=17> */
.L_x_35280:
        /* <DEDUP_REMOVED lines=12> */
.L_x_35282:
[----:B------:R-:W-:Y:S05]  /*32f30*/  BSYNC.RECONVERGENT B3 ;  /* 0x0000000000037941 */ /* 0x000fea0003800200 */
.L_x_35281:
        /* <DEDUP_REMOVED lines=62> */
.L_x_35279:
[----:B------:R-:W-:Y:S05]  /*33320*/  BSYNC.RECONVERGENT B2 ;  /* 0x0000000000027941 */ /* 0x000fea0003800200 */
.L_x_35278:
        /* <DEDUP_REMOVED lines=11> */
.L_x_35277:
[----:B------:R-:W-:Y:S05]  /*333e0*/  BSYNC.RECONVERGENT B1 ;  /* 0x0000000000017941 */ /* 0x000fea0003800200 */
.L_x_35276:
        /* <DEDUP_REMOVED lines=16> */
.L_x_35286:
        /* <DEDUP_REMOVED lines=12> */
.L_x_35288:
[----:B------:R-:W-:Y:S05]  /*335b0*/  BSYNC.RECONVERGENT B2 ;  /* 0x0000000000027941 */ /* 0x000fea0003800200 */
.L_x_35287:
        /* <DEDUP_REMOVED lines=55> */
[----:B------:R-:W-:Y:S01]  /*33930*/  HFMA2 R6, -RZ, RZ, 0, 0 ;  /* 0x00000000ff067431 */ /* 0x000fe200000001ff */
[----:B------:R-:W-:Y:S01]  /*33940*/  LOP3.LUT R4, R4, UR15, R235, 0x96, !PT ;  /* 0x0000000f04047c12 */ /* 0x000fe2000f8e96eb */
[----:B------:R-:W-:Y:S01]  /*33950*/  UIADD3 UR15, UPT, UPT, UR4, -0x700cb87f, URZ ;  /* 0x8ff34781040f7890 */ /* 0x000fe2000fffe0ff */
[----:B------:R-:W-:Y:S01]  /*33960*/  MOV R9, R234 ;  /* 0x000000ea00097202 */ /* 0x000fe20000000f00 */
[----:B------:R-:W-:-:S04]  /*33970*/  IMAD.WIDE.U32 R234, R5, -0x326172a9, RZ ;  /* 0xcd9e8d5705ea7825 */ /* 0x000fc800078e00ff */
[----:B------:R-:W-:Y:S01]  /*33980*/  IMAD.MOV.U32 R10, RZ, RZ, R234 ;  /* 0x000000ffff0a7224 */ /* 0x000fe200078e00ea */
[----:B------:R-:W-:-:S07]  /*33990*/  LOP3.LUT R5, R236, UR15, R235, 0x96, !PT ;  /* 0x0000000fec057c12 */ /* 0x000fce000f8e96eb */
.L_x_35285:
[----:B------:R-:W-:Y:S05]  /*339a0*/  BSYNC.RECONVERGENT B1 ;  /* 0x0000000000017941 */ /* 0x000fea0003800200 */
.L_x_35284:
        /* <DEDUP_REMOVED lines=13> */
.L_x_35233:
        /* <DEDUP_REMOVED lines=21> */
.L_x_35293:
        /* <DEDUP_REMOVED lines=12> */
.L_x_35295:
[----:B------:R-:W-:Y:S05]  /*33c90*/  BSYNC.RECONVERGENT B3 ;  /* 0x0000000000037941 */ /* 0x000fea0003800200 */
.L_x_35294:
        /* <DEDUP_REMOVED lines=61> */
.L_x_35292:
[----:B------:R-:W-:Y:S05]  /*34070*/  BSYNC.RECONVERGENT B2 ;  /* 0x0000000000027941 */ /* 0x000fea0003800200 */
.L_x_35291:
        /* <DEDUP_REMOVED lines=10> */
.L_x_35290:
[----:B------:R-:W-:Y:S05]  /*34120*/  BSYNC.RECONVERGENT B1 ;  /* 0x0000000000017941 */ /* 0x000fea0003800200 */
.L_x_35289:
        /* <DEDUP_REMOVED lines=17> */
.L_x_35300:
        /* <DEDUP_REMOVED lines=12> */
.L_x_35302:
[----:B------:R-:W-:Y:S05]  /*34300*/  BSYNC.RECONVERGENT B3 ;  /* 0x0000000000037941 */ /* 0x000fea0003800200 */
.L_x_35301:
        /* <DEDUP_REMOVED lines=62> */
.L_x_35299:
[----:B------:R-:W-:Y:S05]  /*346f0*/  BSYNC.RECONVERGENT B2 ;  /* 0x0000000000027941 */ /* 0x000fea0003800200 */
.L_x_35298:
        /* <DEDUP_REMOVED lines=12> */
.L_x_35297:
[----:B------:R-:W-:Y:S05]  /*347c0*/  BSYNC.RECONVERGENT B1 ;  /* 0x0000000000017941 */ /* 0x000fea0003800200 */
.L_x_35296:
        /* <DEDUP_REMOVED lines=17> */
.L_x_35307:
        /* <DEDUP_REMOVED lines=12> */
.L_x_35309:
[----:B------:R-:W-:Y:S05]  /*349a0*/  BSYNC.RECONVERGENT B3 ;  /* 0x0000000000037941 */ /* 0x000fea0003800200 */
.L_x_35308:
        /* <DEDUP_REMOVED lines=62> */
.L_x_35306:
[----:B------:R-:W-:Y:S05]  /*34d90*/  BSYNC.RECONVERGENT B2 ;  /* 0x0000000000027941 */ /* 0x000fea0003800200 */
.L_x_35305:
        /* <DEDUP_REMOVED lines=11> */
.L_x_35304:
[----:B------:R-:W-:Y:S05]  /*34e50*/  BSYNC.RECONVERGENT B1 ;  /* 0x0000000000017941 */ /* 0x000fea0003800200 */
.L_x_35303:
        /* <DEDUP_REMOVED lines=17> */
.L_x_35314:
        /* <DEDUP_REMOVED lines=12> */
.L_x_35316:
[----:B------:R-:W-:Y:S05]  /*35030*/  BSYNC.RECONVERGENT B3 ;  /* 0x0000000000037941 */ /* 0x000fea0003800200 */
.L_x_35315:
        /* <DEDUP_REMOVED lines=62> */
.L_x_35313:
[----:B------:R-:W-:Y:S05]  /*35420*/  BSYNC.RECONVERGENT B2 ;  /* 0x0000000000027941 */ /* 0x000fea0003800200 */
.L_x_35312:
        /* <DEDUP_REMOVED lines=12> */
.L_x_35311:
[----:B------:R-:W-:Y:S05]  /*354f0*/  BSYNC.RECONVERGENT B1 ;  /* 0x0000000000017941 */ /* 0x000fea0003800200 */
.L_x_35310:
        /* <DEDUP_REMOVED lines=17> */
.L_x_35321:
        /* <DEDUP_REMOVED lines=12> */
.L_x_35323:
[----:B------:R-:W-:Y:S05]  /*356d0*/  BSYNC.RECONVERGENT B3 ;  /* 0x0000000000037941 */ /* 0x000fea0003800200 */
.L_x_35322:
        /* <DEDUP_REMOVED lines=62> */
.L_x_35320:
[----:B------:R-:W-:Y:S05]  /*35ac0*/  BSYNC.RECONVERGENT B2 ;  /* 0x0000000000027941 */ /* 0x000fea0003800200 */
.L_x_35319:
        /* <DEDUP_REMOVED lines=11> */
.L_x_35318:
[----:B------:R-:W-:Y:S05]  /*35b80*/  BSYNC.RECONVERGENT B1 ;  /* 0x0000000000017941 */ /* 0x000fea0003800200 */
.L_x_35317:
        /* <DEDUP_REMOVED lines=17> */
.L_x_35328:
        /* <DEDUP_REMOVED lines=12> */
.L_x_35330:
[----:B------:R-:W-:Y:S05]  /*35d60*/  BSYNC.RECONVERGENT B3 ;  /* 0x0000000000037941 */ /* 0x000fea0003800200 */
.L_x_35329:
        /* <DEDUP_REMOVED lines=62> */
.L_x_35327:
[----:B------:R-:W-:Y:S05]  /*36150*/  BSYNC.RECONVERGENT B2 ;  /* 0x0000000000027941 */ /* 0x000fea0003800200 */
.L_x_35326:
        /* <DEDUP_REMOVED lines=12> */
.L_x_35325:
[----:B------:R-:W-:Y:S05]  /*36220*/  BSYNC.RECONVERGENT B1 ;  /* 0x0000000000017941 */ /* 0x000fea0003800200 */
.L_x_35324:
        /* <DEDUP_REMOVED lines=17> */
.L_x_35335:
        /* <DEDUP_REMOVED lines=12> */
.L_x_35337:
[----:B------:R-:W-:Y:S05]  /*36400*/  BSYNC.RECONVERGENT B3 ;  /* 0x0000000000037941 */ /* 0x000fea0003800200 */
.L_x_35336:
        /* <DEDUP_REMOVED lines=62> */
.L_x_35334:
[----:B------:R-:W-:Y:S05]  /*367f0*/  BSYNC.RECONVERGENT B2 ;  /* 0x0000000000027941 */ /* 0x000fea0003800200 */
.L_x_35333:
        /* <DEDUP_REMOVED lines=11> */
.L_x_35332:
[----:B------:R-:W-:Y:S05]  /*368b0*/  BSYNC.RECONVERGENT B1 ;  /* 0x0000000000017941 */ /* 0x000fea0003800200 */
.L_x_35331:
        /* <DEDUP_REMOVED lines=16> */
.L_x_35340:
        /* <DEDUP_REMOVED lines=12> */
.L_x_35342:
[----:B------:R-:W-:Y:S05]  /*36a80*/  BSYNC.RECONVERGENT B2 ;  /* 0x0000000000027941 */ /* 0x000fea0003800200 */
.L_x_35341:
        /* <DEDUP_REMOVED lines=62> */
.L_x_35339:
[----:B------:R-:W-:Y:S05]  /*36e70*/  BSYNC.RECONVERGENT B1 ;  /* 0x0000000000017941 */ /* 0x000fea0003800200 */
.L_x_35338:
        /* <DEDUP_REMOVED lines=12> */
.L_x_35283:
[----:B------:R-:W-:Y:S05]  /*36f40*/  BSYNC.RECONVERGENT B0 ;  /* 0x0000000000007941 */ /* 0x000fea0003800200 */
.L_x_35232:
[----:B------:R-:W-:Y:S01]  /*36f50*/  IMAD.WIDE.U32 R234, R238, 0x20, R240 ;  /* 0x00000020eeea7825 */ /* 0x000fe200078e00f0 */
[----:B------:R-:W-:Y:S01]  /*36f60*/  BSSY.RECONVERGENT B0, `(.L_x_35343) ;  /* 0x0000019000007945 */ /* 0x000fe20003800200 */
[----:B------:R-:W-:-:S03]  /*36f70*/  LOP3.LUT P0, RZ, R239, 0x1f, RZ, 0xc0, !PT ;  /* 0x0000001fefff7812 */ /* 0x000fc6000780c0ff */
[----:B------:R0:W-:Y:S04]  /*36f80*/  STG.E.128 desc[UR6][R234.64], R196 ;  /* 0x000000c4ea007986 */ /* 0x0001e8000c101d06 */
        /* <DEDUP_REMOVED lines=8> */
[----:B------:R-:W-:-:S03]  /*37010*/  IMAD.WIDE.U32 R240, R238, 0x1000000, RZ ;  /* 0x01000000eef07825 */ /* 0x000fc600078e00ff */
[----:B------:R-:W-:Y:S02]  /*37020*/  LOP3.LUT R234, R234, 0xff00, R235, 0xf8, !PT ;  /* 0x0000ff00eaea7812 */ /* 0x000fe400078ef8eb */
[----:B------:R-:W-:Y:S02]  /*37030*/  LOP3.LUT R235, R229, 0xff, RZ, 0xc0, !PT ;  /* 0x000000ffe5eb7812 */ /* 0x000fe400078ec0ff */
[----:B------:R-:W-:Y:S02]  /*37040*/  LOP3.LUT R237, R234, 0xff, R231, 0xf8, !PT ;  /* 0x000000ffeaed7812 */ /* 0x000fe400078ef8e7 */
[----:B------:R-:W-:Y:S01]  /*37050*/  LOP3.LUT R234, R228, 0xff, RZ, 0xc0, !PT ;  /* 0x000000ffe4ea7812 */ /* 0x000fe200078ec0ff */
        /* <DEDUP_REMOVED lines=9> */
.L_x_35344:
[----:B------:R-:W-:Y:S05]  /*370f0*/  BSYNC.RECONVERGENT B0 ;  /* 0x0000000000007941 */ /* 0x000fea0003800200 */
.L_x_35343:
        /* <DEDUP_REMOVED lines=215> */
.L_x_35360:
        /* <DEDUP_REMOVED lines=16> */
[----:B------:R-:W0:Y:S01]  /*37f70*/  LDC R241, c[0x0][0x388] ;  /* 0x0000e200fff17b82 */ /* 0x000e220000000800 */
[----:B------:R-:W-:Y:S01]  /*37f80*/  VIADD R235, R243, 0xffffffff ;  /* 0xfffffffff3eb7836 */ /* 0x000fe20000000000 */
[----:B------:R1:W-:Y:S04]  /*37f90*/  STL [R1+0xb0], R0 ;  /* 0x0000b00001007387 */ /* 0x0003e80000100800 */
[----:B------:R-:W2:Y:S04]  /*37fa0*/  LDL R243, [R1+0x9c] ;  /* 0x00009c0001f37983 */ /* 0x000ea80000100800 */
[----:B------:R-:W3:Y:S04]  /*37fb0*/  LDL R242, [R1+0x94] ;  /* 0x0000940001f27983 */ /* 0x000ee80000100800 */
[----:B-1----:R-:W4:Y:S04]  /*37fc0*/  LDL R0, [R1+0xa8] ;  /* 0x0000a80001007983 */ /* 0x002f280000100800 */
[----:B------:R-:W4:Y:S04]  /*37fd0*/  LDL R239, [R1+0xac] ;  /* 0x0000ac0001ef7983 */ /* 0x000f280000100800 */
[----:B------:R-:W4:Y:S01]  /*37fe0*/  LDL R240, [R1+0xa4] ;  /* 0x0000a40001f07983 */ /* 0x000f220000100800 */
[----:B0-----:R-:W-:-:S03]  /*37ff0*/  IMAD R235, R235, R241, RZ ;  /* 0x000000f1ebeb7224 */ /* 0x001fc600078e02ff */
[----:B------:R-:W4:Y:S02]  /*38000*/  LDL R241, [R1+0xa0] ;  /* 0x0000a00001f17983 */ /* 0x000f240000100800 */
[----:B------:R-:W-:-:S04]  /*38010*/  SHF.R.S32.HI R238, RZ, 0x1f, R235 ;  /* 0x0000001fffee7819 */ /* 0x000fc800000114eb */
[----:B------:R-:W-:Y:S02]  /*38020*/  LEA.HI R235, R238, R235, RZ, 0x3 ;  /* 0x000000ebeeeb7211 */ /* 0x000fe400078f18ff */
[----:B------:R-:W4:Y:S02]  /*38030*/  LDL R238, [R1+0x98] ;  /* 0x0000980001ee7983 */ /* 0x000f240000100800 */
[----:B------:R-:W-:Y:S02]  /*38040*/  LEA.HI.SX32 R235, R235, R252, 0x1d ;  /* 0x000000fcebeb7211 */ /* 0x000fe400078feaff */
[----:B------:R-:W4:Y:S01]  /*38050*/  LDL R252, [R1+0x90] ;  /* 0x0000900001fc7983 */ /* 0x000f220000100800 */
[----:B------:R-:W-:-:S05]  /*38060*/  FSEL R237, R237, RZ, !P1 ;  /* 0x000000ffeded7208 */ /* 0x000fca0004800000 */
        /* <DEDUP_REMOVED lines=12> */
[----:B--2---:R-:W-:Y:S01]  /*38130*/  FFMA.FTZ R227, R227, R243, R35 ;  /* 0x000000f3e3e37223 */ /* 0x004fe20000010023 */
[----:B---3--:R-:W-:Y:S01]  /*38140*/  FFMA.FTZ R225, R225, R242, R33 ;  /* 0x000000f2e1e17223 */ /* 0x008fe20000010021 */
[----:B----4-:R-:W-:-:S02]  /*38150*/  FFMA.FTZ R14, R14, R0, R30 ;  /* 0x000000000e0e7223 */ /* 0x010fc4000001001e */
[----:B------:R0:W5:Y:S01]  /*38160*/  LDL.LU R0, [R1+0xb0] ;  /* 0x0000b00001007983 */ /* 0x0001620000300800 */
[----:B------:R-:W-:Y:S01]  /*38170*/  FFMA.FTZ R15, R15, R239, R31 ;  /* 0x000000ef0f0f7223 */ /* 0x000fe2000001001f */
[C---:B------:R-:W-:Y:S01]  /*38180*/  FADD.FTZ R12, -R237.reuse, R12 ;  /* 0x0000000ced0c7221 */ /* 0x040fe20000010100 */
[----:B------:R-:W-:Y:S01]  /*38190*/  FADD.FTZ R13, -R237, R13 ;  /* 0x0000000ded0d7221 */ /* 0x000fe20000010100 */
[----:B------:R-:W2:Y:S01]  /*381a0*/  LDL R243, [R1+0x8c] ;  /* 0x00008c0001f37983 */ /* 0x000ea20000100800 */
[----:B------:R-:W-:-:S03]  /*381b0*/  FFMA.FTZ R226, R226, R238, R34 ;  /* 0x000000eee2e27223 */ /* 0x000fc60000010022 */
[----:B------:R-:W3:Y:S01]  /*381c0*/  LDL R242, [R1+0x84] ;  /* 0x0000840001f27983 */ /* 0x000ee20000100800 */
[----:B------:R-:W1:Y:S01]  /*381d0*/  LDC.64 R238, c[0x0][0x428] ;  /* 0x00010a00ffee7b82 */ /* 0x000e620000000a00 */
[----:B------:R-:W-:Y:S01]  /*381e0*/  FFMA.FTZ R224, R224, R252, R32 ;  /* 0x000000fce0e07223 */ /* 0x000fe20000010020 */
[----:B------:R-:W-:Y:S01]  /*381f0*/  F2FP.BF16.F32.PACK_AB R227, R227, R226 ;  /* 0x000000e2e3e3723e */ /* 0x000fe200000010ff */
[C---:B------:R-:W-:Y:S01]  /*38200*/  FMUL.FTZ R12, R234.reuse, R12 ;  /* 0x0000000cea0c7220 */ /* 0x040fe20000410000 */
[----:B------:R-:W-:Y:S01]  /*38210*/  FMUL.FTZ R13, R234, R13 ;  /* 0x0000000dea0d7220 */ /* 0x000fe20000410000 */
[----:B------:R-:W4:Y:S01]  /*38220*/  LDL R252, [R1+0x74] ;  /* 0x0000740001fc7983 */ /* 0x000f220000100800 */
[----:B------:R-:W-:Y:S02]  /*38230*/  F2FP.BF16.F32.PACK_AB R226, R225, R224 ;  /* 0x000000e0e1e2723e */ /* 0x000fe400000010ff */
[----:B------:R-:W-:Y:S02]  /*38240*/  F2FP.BF16.F32.PACK_AB R225, R15, R14 ;  /* 0x0000000e0fe1723e */ /* 0x000fe400000010ff */
[----:B------:R-:W2:Y:S04]  /*38250*/  LDL R15, [R1+0x78] ;  /* 0x00007800010f7983 */ /* 0x000ea80000100800 */
[----:B------:R-:W3:Y:S01]  /*38260*/  LDL R14, [R1+0x7c] ;  /* 0x00007c00010e7983 */ /* 0x000ee20000100800 */
[----:B------:R-:W-:Y:S01]  /*38270*/  FFMA.FTZ R12, R12, R241, R28 ;  /* 0x000000f10c0c7223 */ /* 0x000fe2000001001c */
[----:B------:R-:W-:-:S02]  /*38280*/  FFMA.FTZ R13, R13, R240, R29 ;  /* 0x000000f00d0d7223 */ /* 0x000fc4000001001d */
[----:B------:R-:W4:Y:S03]  /*38290*/  LDL R241, [R1+0x58] ;  /* 0x0000580001f17983 */ /* 0x000f260000100800 */
[----:B------:R-:W-:Y:S01]  /*382a0*/  F2FP.BF16.F32.PACK_AB R224, R13, R12 ;  /* 0x0000000c0de0723e */ /* 0x000fe200000010ff */
[----:B------:R-:W4:Y:S01]  /*382b0*/  LDL R240, [R1+0x5c] ;  /* 0x00005c0001f07983 */ /* 0x000f220000100800 */
[----:B-1----:R-:W-:-:S05]  /*382c0*/  IMAD.WIDE.U32 R12, R235, 0x10, R238 ;  /* 0x00000010eb0c7825 */ /* 0x002fca00078e00ee */
[----:B------:R1:W-:Y:S04]  /*382d0*/  STG.E.128 desc[UR6][R12.64], R224 ;  /* 0x000000e00c007986 */ /* 0x0003e8000c101d06 */
[----:B-1----:R-:W4:Y:S04]  /*382e0*/  LDL R226, [R1+0x88] ;  /* 0x0000880001e27983 */ /* 0x002f280000100800 */
[----:B------:R-:W4:Y:S04]  /*382f0*/  LDL R227, [R1+0x70] ;  /* 0x0000700001e37983 */ /* 0x000f280000100800 */
[----:B------:R-:W4:Y:S01]  /*38300*/  LDL R225, [R1+0x80] ;  /* 0x0000800001e17983 */ /* 0x000f220000100800 */
[C---:B------:R-:W-:Y:S01]  /*38310*/  FADD.FTZ R12, -R237.reuse, R222 ;  /* 0x000000deed0c7221 */ /* 0x040fe20000010100 */
[----:B------:R-:W-:-:S02]  /*38320*/  FADD.FTZ R13, -R237, R223 ;  /* 0x000000dfed0d7221 */ /* 0x000fc40000010100 */
[----:B------:R-:W4:Y:S01]  /*38330*/  LDL R224, [R1+0x68] ;  /* 0x0000680001e07983 */ /* 0x000f220000100800 */
[C---:B------:R-:W-:Y:S01]  /*38340*/  FMUL.FTZ R12, R234.reuse, R12 ;  /* 0x0000000cea0c7220 */ /* 0x040fe20000410000 */
[----:B------:R-:W-:Y:S02]  /*38350*/  FMUL.FTZ R13, R234, R13 ;  /* 0x0000000dea0d7220 */ /* 0x000fe40000410000 */
[----:B------:R-:W4:Y:S04]  /*38360*/  LDL R223, [R1+0x50] ;  /* 0x0000500001df7983 */ /* 0x000f280000100800 */
[----:B------:R-:W4:Y:S01]  /*38370*/  LDL R222, [R1+0x54] ;  /* 0x0000540001de7983 */ /* 0x000f220000100800 */
[----:B--2---:R-:W-:Y:S01]  /*38380*/  FFMA.FTZ R12, R12, R15, R42 ;  /* 0x0000000f0c0c7223 */ /* 0x004fe2000001002a */
[----:B---3--:R-:W-:Y:S01]  /*38390*/  FFMA.FTZ R13, R13, R14, R43 ;  /* 0x0000000e0d0d7223 */ /* 0x008fe2000001002b */
[C---:B------:R-:W-:Y:S01]  /*383a0*/  FADD.FTZ R14, -R237.reuse, R218 ;  /* 0x000000daed0e7221 */ /* 0x040fe20000010100 */
[----:B------:R-:W-:-:S02]  /*383b0*/  FADD.FTZ R218, -R237, R221 ;  /* 0x000000ddedda7221 */ /* 0x000fc40000010100 */
[----:B------:R-:W2:Y:S01]  /*383c0*/  LDL R221, [R1+0x6c] ;  /* 0x00006c0001dd7983 */ /* 0x000ea20000100800 */
[----:B------:R-:W-:Y:S01]  /*383d0*/  F2FP.BF16.F32.PACK_AB R15, R13, R12 ;  /* 0x0000000c0d0f723e */ /* 0x000fe200000010ff */
[C---:B------:R-:W-:Y:S01]  /*383e0*/  FADD.FTZ R13, -R237.reuse, R217 ;  /* 0x000000d9ed0d7221 */ /* 0x040fe20000010100 */
[C---:B------:R-:W-:Y:S02]  /*383f0*/  FADD.FTZ R217, -R237.reuse, R220 ;  /* 0x000000dcedd97221 */ /* 0x040fe40000010100 */
[----:B------:R-:W3:Y:S01]  /*38400*/  LDL R220, [R1+0x64] ;  /* 0x0000640001dc7983 */ /* 0x000ee20000100800 */
[C---:B------:R-:W-:Y:S01]  /*38410*/  FADD.FTZ R12, -R237.reuse, R216 ;  /* 0x000000d8ed0c7221 */ /* 0x040fe20000010100 */
[----:B------:R-:W-:Y:S01]  /*38420*/  FADD.FTZ R216, -R237, R219 ;  /* 0x000000dbedd87221 */ /* 0x000fe20000010100 */
[----:B------:R-:W-:-:S03]  /*38430*/  FMUL.FTZ R14, R234, R14 ;  /* 0x0000000eea0e7220 */ /* 0x000fc60000410000 */
[C---:B------:R-:W-:Y:S01]  /*38440*/  FMUL.FTZ R216, R234.reuse, R216 ;  /* 0x000000d8ead87220 */ /* 0x040fe20000410000 */
[C---:B------:R-:W-:Y:S01]  /*38450*/  FMUL.FTZ R217, R234.reuse, R217 ;  /* 0x000000d9ead97220 */ /* 0x040fe20000410000 */
[C---:B------:R-:W-:Y:S01]  /*38460*/  FMUL.FTZ R13, R234.reuse, R13 ;  /* 0x0000000dea0d7220 */ /* 0x040fe20000410000 */
[----:B------:R-:W-:Y:S01]  /*38470*/  FMUL.FTZ R12, R234, R12 ;  /* 0x0000000cea0c7220 */ /* 0x000fe20000410000 */
[----:B------:R-:W-:Y:S01]  /*38480*/  FFMA.FTZ R216, R216, R243, R39 ;  /* 0x000000f3d8d87223 */ /* 0x000fe20000010027 */
[----:B------:R-:W-:Y:S01]  /*38490*/  FMUL.FTZ R218, R234, R218 ;  /* 0x000000daeada7220 */ /* 0x000fe20000410000 */
[----:B------:R-:W3:Y:S03]  /*384a0*/  LDL R243, [R1+0x44] ;  /* 0x0000440001f37983 */ /* 0x000ee60000100800 */
[----:B----4-:R-:W-:Y:S01]  /*384b0*/  FFMA.FTZ R218, R218, R252, R41 ;  /* 0x000000fcdada7223 */ /* 0x010fe20000010029 */
[C---:B------:R-:W-:Y:S01]  /*384c0*/  FADD.FTZ R184, -R237.reuse, R184 ;  /* 0x000000b8edb87221 */ /* 0x040fe20000010100 */
[----:B------:R-:W4:Y:S01]  /*384d0*/  LDL R252, [R1+0x40] ;  /* 0x0000400001fc7983 */ /* 0x000f220000100800 */
[----:B------:R-:W-:Y:S01]  /*384e0*/  FFMA.FTZ R219, R14, R226, R38 ;  /* 0x000000e20edb7223 */ /* 0x000fe20000010026 */
[C---:B------:R-:W-:Y:S01]  /*384f0*/  FADD.FTZ R185, -R237.reuse, R185 ;  /* 0x000000b9edb97221 */ /* 0x040fe20000010100 */
[C---:B------:R-:W-:Y:S01]  /*38500*/  FADD.FTZ R186, -R237.reuse, R186 ;  /* 0x000000baedba7221 */ /* 0x040fe20000010100 */
[----:B------:R-:W-:Y:S01]  /*38510*/  FADD.FTZ R187, -R237, R187 ;  /* 0x000000bbedbb7221 */ /* 0x000fe20000010100 */
[----:B------:R-:W-:Y:S01]  /*38520*/  FFMA.FTZ R14, R217, R227, R40 ;  /* 0x000000e3d90e7223 */ /* 0x000fe20000010028 */
[----:B------:R-:W-:Y:S01]  /*38530*/  FFMA.FTZ R217, R13, R242, R37 ;  /* 0x000000f20dd97223 */ /* 0x000fe20000010025 */
[----:B------:R-:W-:Y:S01]  /*38540*/  F2FP.BF16.F32.PACK_AB R13, R216, R219 ;  /* 0x000000dbd80d723e */ /* 0x000fe200000010ff */
[----:B------:R-:W4:Y:S01]  /*38550*/  LDL R242, [R1+0x48] ;  /* 0x0000480001f27983 */ /* 0x000f220000100800 */
[----:B------:R-:W-:Y:S01]  /*38560*/  FFMA.FTZ R12, R12, R225, R36 ;  /* 0x000000e10c0c7223 */ /* 0x000fe20000010024 */
[----:B------:R-:W-:-:S02]  /*38570*/  IADD3 R216, PT, PT, R235, 0x20, RZ ;  /* 0x00000020ebd87810 */ /* 0x000fc40007ffe0ff */
[----:B------:R-:W-:Y:S01]  /*38580*/  F2FP.BF16.F32.PACK_AB R14, R218, R14 ;  /* 0x0000000eda0e723e */ /* 0x000fe200000010ff */
[----:B------:R-:W4:Y:S01]  /*38590*/  LDL R225, [R1+0x60] ;  /* 0x0000600001e17983 */ /* 0x000f220000100800 */
[----:B------:R-:W-:Y:S01]  /*385a0*/  F2FP.BF16.F32.PACK_AB R12, R217, R12 ;  /* 0x0000000cd90c723e */ /* 0x000fe200000010ff */
[----:B------:R-:W-:Y:S02]  /*385b0*/  IMAD.WIDE.U32 R216, R216, 0x10, R238 ;  /* 0x00000010d8d87825 */ /* 0x000fe400078e00ee */
[----:B------:R-:W4:Y:S04]  /*385c0*/  LDL R219, [R1+0x38] ;  /* 0x0000380001db7983 */ /* 0x000f280000100800 */
[----:B------:R1:W-:Y:S04]  /*385d0*/  STG.E.128 desc[UR6][R216.64], R12 ;  /* 0x0000000cd8007986 */ /* 0x0003e8000c101d06 */
[----:B------:R-:W4:Y:S01]  /*385e0*/  LDL R218, [R1+0x3c] ;  /* 0x00003c0001da7983 */ /* 0x000f220000100800 */
[----:B------:R-:W-:-:S03]  /*385f0*/  FADD.FTZ R168, -R237, R168 ;  /* 0x000000a8eda87221 */ /* 0x000fc60000010100 */
[----:B------:R-:W4:Y:S01]  /*38600*/  LDL R227, [R1+0x1c] ;  /* 0x00001c0001e37983 */ /* 0x000f220000100800 */
[----:B------:R-:W-:-:S03]  /*38610*/  FADD.FTZ R169, -R237, R169 ;  /* 0x000000a9eda97221 */ /* 0x000fc60000010100 */
[----:B------:R-:W4:Y:S01]  /*38620*/  LDL R226, [R1+0x20] ;  /* 0x0000200001e27983 */ /* 0x000f220000100800 */
[C---:B-1----:R-:W-:Y:S01]  /*38630*/  FADD.FTZ R12, -R237.reuse, R214 ;  /* 0x000000d6ed0c7221 */ /* 0x042fe20000010100 */
[----:B------:R-:W-:-:S03]  /*38640*/  FADD.FTZ R13, -R237, R215 ;  /* 0x000000d7ed0d7221 */ /* 0x000fc60000010100 */
[C---:B------:R-:W-:Y:S01]  /*38650*/  FMUL.FTZ R12, R234.reuse, R12 ;  /* 0x0000000cea0c7220 */ /* 0x040fe20000410000 */
[----:B------:R-:W-:-:S03]  /*38660*/  FMUL.FTZ R13, R234, R13 ;  /* 0x0000000dea0d7220 */ /* 0x000fc60000410000 */
[----:B------:R-:W-:Y:S01]  /*38670*/  FFMA.FTZ R12, R12, R241, R50 ;  /* 0x000000f10c0c7223 */ /* 0x000fe20000010032 */
[----:B------:R-:W-:Y:S01]  /*38680*/  FFMA.FTZ R13, R13, R240, R51 ;  /* 0x000000f00d0d7223 */ /* 0x000fe20000010033 */
[----:B------:R-:W-:Y:S01]  /*38690*/  FADD.FTZ R14, -R237, R210 ;  /* 0x000000d2ed0e7221 */ /* 0x000fe20000010100 */
[----:B------:R-:W4:Y:S03]  /*386a0*/  LDL R241, [R1+0x4c] ;  /* 0x00004c0001f17983 */ /* 0x000f260000100800 */
[----:B------:R-:W-:Y:S01]  /*386b0*/  F2FP.BF16.F32.PACK_AB R15, R13, R12 ;  /* 0x0000000c0d0f723e */ /* 0x000fe200000010ff */
[C---:B------:R-:W-:Y:S01]  /*386c0*/  FADD.FTZ R12, -R237.reuse, R208 ;  /* 0x000000d0ed0c7221 */ /* 0x040fe20000010100 */
[C---:B------:R-:W-:Y:S01]  /*386d0*/  FADD.FTZ R13, -R237.reuse, R209 ;  /* 0x000000d1ed0d7221 */ /* 0x040fe20000010100 */
[C---:B------:R-:W-:Y:S01]  /*386e0*/  FADD.FTZ R208, -R237.reuse, R211 ;  /* 0x000000d3edd07221 */ /* 0x040fe20000010100 */
[----:B------:R-:W-:Y:S01]  /*386f0*/  FADD.FTZ R209, -R237, R212 ;  /* 0x000000d4edd17221 */ /* 0x000fe20000010100 */
[C---:B------:R-:W-:Y:S01]  /*38700*/  FMUL.FTZ R14, R234.reuse, R14 ;  /* 0x0000000eea0e7220 */ /* 0x040fe20000410000 */
[----:B------:R-:W4:Y:S01]  /*38710*/  LDL R240, [R1+0x18] ;  /* 0x0000180001f07983 */ /* 0x000f220000100800 */
[C---:B------:R-:W-:Y:S01]  /*38720*/  FMUL.FTZ R208, R234.reuse, R208 ;  /* 0x000000d0ead07220 */ /* 0x040fe20000410000 */
[C---:B------:R-:W-:Y:S01]  /*38730*/  FMUL.FTZ R209, R234.reuse, R209 ;  /* 0x000000d1ead17220 */ /* 0x040fe20000410000 */
[----:B------:R-:W-:Y:S01]  /*38740*/  FMUL.FTZ R13, R234, R13 ;  /* 0x0000000dea0d7220 */ /* 0x000fe20000410000 */
[----:B------:R-:W-:-:S02]  /*38750*/  FFMA.FTZ R211, R14, R224, R46 ;  /* 0x000000e00ed37223 */ /* 0x000fc4000001002e */
[----:B------:R-:W-:Y:S01]  /*38760*/  FFMA.FTZ R14, R209, R223, R48 ;  /* 0x000000dfd10e7223 */ /* 0x000fe20000010030 */
[----:B------:R-:W-:Y:S01]  /*38770*/  FADD.FTZ R210, -R237, R213 ;  /* 0x000000d5edd27221 */ /* 0x000fe20000010100 */
[----:B------:R-:W-:Y:S01]  /*38780*/  FMUL.FTZ R12, R234, R12 ;  /* 0x0000000cea0c7220 */ /* 0x000fe20000410000 */
[----:B------:R-:W4:Y:S01]  /*38790*/  LDL R224, [R1+0x28] ;  /* 0x0000280001e07983 */ /* 0x000f220000100800 */
[----:B--2---:R-:W-:-:S03]  /*387a0*/  FFMA.FTZ R208, R208, R221, R47 ;  /* 0x000000ddd0d07223 */ /* 0x004fc6000001002f */
[----:B------:R-:W2:Y:S04]  /*387b0*/  LDL R223, [R1+0x2c] ;  /* 0x00002c0001df7983 */ /* 0x000ea80000100800 */
[----:B------:R-:W2:Y:S01]  /*387c0*/  LDL R221, [R1+0x30] ;  /* 0x0000300001dd7983 */ /* 0x000ea20000100800 */
[----:B---3--:R-:W-:-:S03]  /*387d0*/  FFMA.FTZ R209, R13, R220, R45 ;  /* 0x000000dc0dd17223 */ /* 0x008fc6000001002d */
[----:B------:R-:W3:Y:S01]  /*387e0*/  LDL R220, [R1+0x34] ;  /* 0x0000340001dc7983 */ /* 0x000ee20000100800 */
[----:B------:R-:W-:Y:S01]  /*387f0*/  FMUL.FTZ R210, R234, R210 ;  /* 0x000000d2ead27220 */ /* 0x000fe20000410000 */
[----:B------:R-:W-:Y:S01]  /*38800*/  F2FP.BF16.F32.PACK_AB R13, R208, R211 ;  /* 0x000000d3d00d723e */ /* 0x000fe200000010ff */
[----:B------:R-:W-:Y:S02]  /*38810*/  VIADD R208, R235, 0x40 ;  /* 0x00000040ebd07836 */ /* 0x000fe40000000000 */
[----:B------:R-:W-:Y:S02]  /*38820*/  FFMA.FTZ R210, R210, R222, R49 ;  /* 0x000000ded2d27223 */ /* 0x000fe40000010031 */
[----:B------:R-:W3:Y:S03]  /*38830*/  LDL R222, [R1+0x10] ;  /* 0x0000100001de7983 */ /* 0x000ee60000100800 */
[----:B------:R-:W-:Y:S01]  /*38840*/  F2FP.BF16.F32.PACK_AB R14, R210, R14 ;  /* 0x0000000ed20e723e */ /* 0x000fe200000010ff */
[----:B----4-:R-:W-:Y:S01]  /*38850*/  FFMA.FTZ R12, R12, R225, R44 ;  /* 0x000000e10c0c7223 */ /* 0x010fe2000001002c */
[----:B------:R-:W-:Y:S01]  /*38860*/  FMUL.FTZ R210, R234, R168 ;  /* 0x000000a8ead27220 */ /* 0x000fe20000410000 */
[----:B------:R-:W4:Y:S03]  /*38870*/  LDL R225, [R1+0x24] ;  /* 0x0000240001e17983 */ /* 0x000f260000100800 */
[----:B------:R-:W-:Y:S01]  /*38880*/  F2FP.BF16.F32.PACK_AB R12, R209, R12 ;  /* 0x0000000cd10c723e */ /* 0x000fe200000010ff */
[----:B------:R-:W-:-:S05]  /*38890*/  IMAD.WIDE.U32 R208, R208, 0x10, R238 ;  /* 0x00000010d0d07825 */ /* 0x000fca00078e00ee */
[----:B------:R1:W-:Y:S01]  /*388a0*/  STG.E.128 desc[UR6][R208.64], R12 ;  /* 0x0000000cd0007986 */ /* 0x0003e2000c101d06 */
[C---:B------:R-:W-:Y:S01]  /*388b0*/  FMUL.FTZ R211, R234.reuse, R169 ;  /* 0x000000a9ead37220 */ /* 0x040fe20000410000 */
[C---:B-1----:R-:W-:Y:S01]  /*388c0*/  FADD.FTZ R14, -R237.reuse, R206 ;  /* 0x000000ceed0e7221 */ /* 0x042fe20000010100 */
[C---:B------:R-:W-:Y:S01]  /*388d0*/  FADD.FTZ R13, -R237.reuse, R205 ;  /* 0x000000cded0d7221 */ /* 0x040fe20000010100 */
[C---:B------:R-:W-:Y:S01]  /*388e0*/  FADD.FTZ R15, -R237.reuse, R207 ;  /* 0x000000cfed0f7221 */ /* 0x040fe20000010100 */
[C---:B------:R-:W-:Y:S01]  /*388f0*/  FADD.FTZ R205, -R237.reuse, R195 ;  /* 0x000000c3edcd7221 */ /* 0x040fe20000010100 */
[C---:B------:R-:W-:Y:S01]  /*38900*/  FMUL.FTZ R195, R234.reuse, R14 ;  /* 0x0000000eeac37220 */ /* 0x040fe20000410000 */
[----:B------:R-:W-:Y:S01]  /*38910*/  FADD.FTZ R12, -R237, R204 ;  /* 0x000000cced0c7221 */ /* 0x000fe20000010100 */
[C---:B------:R-:W-:Y:S01]  /*38920*/  FMUL.FTZ R14, R234.reuse, R184 ;  /* 0x000000b8ea0e7220 */ /* 0x040fe20000410000 */
[C---:B------:R-:W-:Y:S01]  /*38930*/  FMUL.FTZ R204, R234.reuse, R15 ;  /* 0x0000000feacc7220 */ /* 0x040fe20000410000 */
[C---:B------:R-:W-:Y:S01]  /*38940*/  FMUL.FTZ R15, R234.reuse, R185 ;  /* 0x000000b9ea0f7220 */ /* 0x040fe20000410000 */
[C---:B------:R-:W-:Y:S01]  /*38950*/  FMUL.FTZ R208, R234.reuse, R186 ;  /* 0x000000baead07220 */ /* 0x040fe20000410000 */
[----:B------:R-:W-:-:S04]  /*38960*/  FMUL.FTZ R209, R234, R187 ;  /* 0x000000bbead17220 */ /* 0x000fc80000410000 */
[----:B------:R-:W-:Y:S02]  /*38970*/  FFMA.FTZ R169, R209, R218, R59 ;  /* 0x000000dad1a97223 */ /* 0x000fe4000001003b */
[----:B------:R-:W4:Y:S01]  /*38980*/  LDL R218, [R1+0x8] ;  /* 0x0000080001da7983 */ /* 0x000f220000100800 */
[----:B--2---:R-:W-:-:S03]  /*38990*/  FFMA.FTZ R14, R14, R221, R56 ;  /* 0x000000dd0e0e7223 */ /* 0x004fc60000010038 */
[----:B------:R-:W2:Y:S01]  /*389a0*/  LDL R221, [R1+0x14] ;  /* 0x0000140001dd7983 */ /* 0x000ea20000100800 */
[----:B---3--:R-:W-:Y:S01]  /*389b0*/  FFMA.FTZ R168, R15, R220, R57 ;  /* 0x000000dc0fa87223 */ /* 0x008fe20000010039 */
[----:B------:R-:W-:Y:S02]  /*389c0*/  FFMA.FTZ R15, R208, R219, R58 ;  /* 0x000000dbd00f7223 */ /* 0x000fe4000001003a */
[----:B------:R-:W3:Y:S04]  /*389d0*/  LDL R220, [R1] ;  /* 0x0000000001dc7983 */ /* 0x000ee80000100800 */
[----:B------:R-:W3:Y:S04]  /*389e0*/  LDL R219, [R1+0x4] ;  /* 0x0000040001db7983 */ /* 0x000ee80000100800 */
[----:B------:R-:W3:Y:S01]  /*389f0*/  LDL R208, [R1+0xc] ;  /* 0x00000c0001d07983 */ /* 0x000ee20000100800 */
        /* <DEDUP_REMOVED lines=20> */
[----:B------:R-:W-:Y:S01]  /*38b40*/  IADD3 R170, PT, PT, R235, 0xe0, RZ ;  /* 0x000000e0ebaa7810 */ /* 0x000fe20007ffe0ff */
[C---:B------:R-:W-:Y:S01]  /*38b50*/  FADD.FTZ R172, -R237.reuse, R172 ;  /* 0x000000acedac7221 */ /* 0x040fe20000010100 */
[----:B------:R-:W-:Y:S01]  /*38b60*/  FADD.FTZ R173, -R237, R173 ;  /* 0x000000adedad7221 */ /* 0x000fe20000010100 */
[C---:B------:R-:W-:Y:S01]  /*38b70*/  FMUL.FTZ R12, R234.reuse, R12 ;  /* 0x0000000cea0c7220 */ /* 0x040fe20000410000 */
[C---:B------:R-:W-:Y:S01]  /*38b80*/  FMUL.FTZ R184, R234.reuse, R188 ;  /* 0x000000bceab87220 */ /* 0x040fe20000410000 */
[----:B------:R-:W-:Y:S01]  /*38b90*/  FMUL.FTZ R185, R234, R189 ;  /* 0x000000bdeab97220 */ /* 0x000fe20000410000 */
[----:B------:R-:W-:-:S02]  /*38ba0*/  VIADD R171, R235, 0xc0 ;  /* 0x000000c0ebab7836 */ /* 0x000fc40000000000 */
[C---:B------:R-:W-:Y:S01]  /*38bb0*/  FADD.FTZ R190, -R237.reuse, R190 ;  /* 0x000000beedbe7221 */ /* 0x040fe20000010100 */
[----:B------:R-:W-:Y:S01]  /*38bc0*/  FADD.FTZ R191, -R237, R191 ;  /* 0x000000bfedbf7221 */ /* 0x000fe20000010100 */
[C---:B------:R-:W-:Y:S01]  /*38bd0*/  FMUL.FTZ R188, R234.reuse, R176 ;  /* 0x000000b0eabc7220 */ /* 0x040fe20000410000 */
[C---:B------:R-:W-:Y:S01]  /*38be0*/  FMUL.FTZ R189, R234.reuse, R177 ;  /* 0x000000b1eabd7220 */ /* 0x040fe20000410000 */
[C---:B------:R-:W-:Y:S01]  /*38bf0*/  FMUL.FTZ R206, R234.reuse, R178 ;  /* 0x000000b2eace7220 */ /* 0x040fe20000410000 */
[----:B------:R-:W-:Y:S01]  /*38c00*/  FMUL.FTZ R207, R234, R179 ;  /* 0x000000b3eacf7220 */ /* 0x000fe20000410000 */
[----:B------:R-:W-:Y:S01]  /*38c10*/  F2FP.BF16.F32.PACK_AB R14, R168, R14 ;  /* 0x0000000ea80e723e */ /* 0x000fe200000010ff */
[C---:B------:R-:W-:Y:S01]  /*38c20*/  FMUL.FTZ R176, R234.reuse, R180 ;  /* 0x000000b4eab07220 */ /* 0x040fe20000410000 */
[C---:B------:R-:W-:Y:S01]  /*38c30*/  FMUL.FTZ R177, R234.reuse, R181 ;  /* 0x000000b5eab17220 */ /* 0x040fe20000410000 */
[----:B------:R-:W-:Y:S01]  /*38c40*/  F2FP.BF16.F32.PACK_AB R15, R169, R15 ;  /* 0x0000000fa90f723e */ /* 0x000fe200000010ff */
        /* <DEDUP_REMOVED lines=11> */
[----:B------:R-:W-:Y:S01]  /*38d00*/  FMUL.FTZ R182, R234, R173 ;  /* 0x000000adeab67220 */ /* 0x000fe20000410000 */
[----:B------:R-:W-:-:S04]  /*38d10*/  IMAD.WIDE.U32 R198, R171, 0x10, R238 ;  /* 0x00000010abc67825 */ /* 0x000fc800078e00ee */
[----:B------:R-:W-:Y:S01]  /*38d20*/  FFMA.FTZ R12, R12, R252, R52 ;  /* 0x000000fc0c0c7223 */ /* 0x000fe20000010034 */
[C---:B------:R-:W-:Y:S01]  /*38d30*/  FMUL.FTZ R186, R234.reuse, R190 ;  /* 0x000000beeaba7220 */ /* 0x040fe20000410000 */
[----:B------:R-:W-:Y:S01]  /*38d40*/  FMUL.FTZ R187, R234, R191 ;  /* 0x000000bfeabb7220 */ /* 0x000fe20000410000 */
[----:B------:R-:W-:-:S04]  /*38d50*/  IMAD.WIDE.U32 R200, R170, 0x10, R238 ;  /* 0x00000010aac87825 */ /* 0x000fc800078e00ee */
[----:B------:R-:W-:Y:S01]  /*38d60*/  FFMA.FTZ R171, R206, R240, R66 ;  /* 0x000000f0ceab7223 */ /* 0x000fe20000010042 */
[----:B------:R-:W-:Y:S01]  /*38d70*/  FFMA.FTZ R170, R207, R227, R67 ;  /* 0x000000e3cfaa7223 */ /* 0x000fe20000010043 */
[C---:B------:R-:W-:Y:S01]  /*38d80*/  FADD.FTZ R202, -R237.reuse, R202 ;  /* 0x000000caedca7221 */ /* 0x040fe20000010100 */
[----:B------:R-:W-:Y:S01]  /*38d90*/  FADD.FTZ R203, -R237, R203 ;  /* 0x000000cbedcb7221 */ /* 0x000fe20000010100 */
[----:B------:R-:W-:Y:S01]  /*38da0*/  FFMA.FTZ R174, R174, R250, R74 ;  /* 0x000000faaeae7223 */ /* 0x000fe2000001004a */
[----:B------:R-:W-:Y:S01]  /*38db0*/  FFMA.FTZ R175, R175, R251, R75 ;  /* 0x000000fbafaf7223 */ /* 0x000fe2000001004b */
[----:B------:R-:W-:Y:S01]  /*38dc0*/  FADD.FTZ R183, -R237, R183 ;  /* 0x000000b7edb77221 */ /* 0x000fe20000010100 */
        /* <DEDUP_REMOVED lines=8> */
[C---:B------:R-:W-:Y:S01]  /*38e50*/  FMUL.FTZ R173, R234.reuse, R202 ;  /* 0x000000caeaad7220 */ /* 0x040fe20000410000 */
[----:B------:R-:W-:Y:S01]  /*38e60*/  FMUL.FTZ R203, R234, R203 ;  /* 0x000000cbeacb7220 */ /* 0x000fe20000410000 */
[----:B----4-:R-:W-:Y:S01]  /*38e70*/  FFMA.FTZ R185, R185, R225, R61 ;  /* 0x000000e1b9b97223 */ /* 0x010fe2000001003d */
[----:B------:R-:W-:Y:S01]  /*38e80*/  FFMA.FTZ R170, R188, R222, R64 ;  /* 0x000000debcaa7223 */ /* 0x000fe20000010040 */
[----:B------:R-:W-:Y:S01]  /*38e90*/  FMUL.FTZ R179, R234, R183 ;  /* 0x000000b7eab37220 */ /* 0x000fe20000410000 */
[----:B------:R-:W-:Y:S01]  /*38ea0*/  F2FP.BF16.F32.PACK_AB R175, R175, R174 ;  /* 0x000000aeafaf723e */ /* 0x000fe200000010ff */
[C---:B------:R-:W-:Y:S01]  /*38eb0*/  FADD.FTZ R196, -R237.reuse, R196 ;  /* 0x000000c4edc47221 */ /* 0x040fe20000010100 */
[----:B------:R-:W-:Y:S01]  /*38ec0*/  F2FP.BF16.F32.PACK_AB R174, R182, R172 ;  /* 0x000000acb6ae723e */ /* 0x000fe200000010ff */
[----:B------:R-:W-:Y:S01]  /*38ed0*/  FADD.FTZ R197, -R237, R197 ;  /* 0x000000c5edc57221 */ /* 0x000fe20000010100 */
[----:B------:R-:W-:Y:S01]  /*38ee0*/  F2FP.BF16.F32.PACK_AB R169, R187, R169 ;  /* 0x000000a9bba9723e */ /* 0x000fe200000010ff */
[C---:B------:R-:W-:Y:S01]  /*38ef0*/  FADD.FTZ R192, -R237.reuse, R192 ;  /* 0x000000c0edc07221 */ /* 0x040fe20000010100 */
[C---:B------:R-:W-:Y:S01]  /*38f00*/  FADD.FTZ R193, -R237.reuse, R193 ;  /* 0x000000c1edc17221 */ /* 0x040fe20000010100 */
        /* <DEDUP_REMOVED lines=15> */
[----:B------:R-:W-:Y:S01]  /*39000*/  IADD3 R196, PT, PT, R235, 0xa0, RZ ;  /* 0x000000a0ebc47810 */ /* 0x000fe20007ffe0ff */
[----:B------:R-:W-:Y:S01]  /*39010*/  FFMA.FTZ R188, R202, R21, R85 ;  /* 0x00000015cabc7223 */ /* 0x000fe20000010055 */
[----:B------:R-:W-:Y:S01]  /*39020*/  F2FP.BF16.F32.PACK_AB R178, R186, R178 ;  /* 0x000000b2bab2723e */ /* 0x000fe200000010ff */
[----:B------:R-:W-:Y:S01]  /*39030*/  FFMA.FTZ R186, R217, R25, R89 ;  /* 0x00000019d9ba7223 */ /* 0x000fe20000010059 */
[----:B------:R-:W-:-:S04]  /*39040*/  IMAD.WIDE.U32 R190, R190, 0x10, R238 ;  /* 0x00000010bebe7825 */ /* 0x000fc800078e00ee */
[--C-:B------:R-:W-:Y:S01]  /*39050*/  IMAD.WIDE.U32 R192, R192, 0x10, R238.reuse ;  /* 0x00000010c0c07825 */ /* 0x100fe200078e00ee */
[----:B------:R0:W-:Y:S03]  /*39060*/  STG.E.128 desc[UR6][R190.64], R12 ;  /* 0x0000000cbe007986 */ /* 0x0001e6000c101d06 */
[----:B------:R-:W-:-:S04]  /*39070*/  IMAD.WIDE.U32 R196, R196, 0x10, R238 ;  /* 0x00000010c4c47825 */ /* 0x000fc800078e00ee */
[----:B--2---:R-:W-:Y:S01]  /*39080*/  FFMA.FTZ R184, R189, R221, R65 ;  /* 0x000000ddbdb87223 */ /* 0x004fe20000010041 */
[----:B---3--:R-:W-:Y:S01]  /*39090*/  FFMA.FTZ R172, R176, R220, R68 ;  /* 0x000000dcb0ac7223 */ /* 0x008fe20000010044 */
[----:B------:R-:W-:-:S03]  /*390a0*/  FFMA.FTZ R176, R173, R246, R78 ;  /* 0x000000f6adb07223 */ /* 0x000fc6000001004e */
[----:B------:R-:W-:Y:S01]  /*390b0*/  F2FP.BF16.F32.PACK_AB R170, R184, R170 ;  /* 0x000000aab8aa723e */ /* 0x000fe200000010ff */
[----:B------:R-:W-:Y:S01]  /*390c0*/  FFMA.FTZ R177, R177, R219, R69 ;  /* 0x000000dbb1b17223 */ /* 0x000fe20000010045 */
[----:B------:R-:W-:Y:S01]  /*390d0*/  FFMA.FTZ R184, R213, R18, R82 ;  /* 0x00000012d5b87223 */ /* 0x000fe20000010052 */
[----:B------:R-:W-:-:S03]  /*390e0*/  FFMA.FTZ R179, R179, R208, R71 ;  /* 0x000000d0b3b37223 */ /* 0x000fc60000010047 */
        /* <DEDUP_REMOVED lines=19> */
[----:B------:R0:W-:Y:S04]  /*39220*/  STG.E.128 desc[UR6][R198.64], R176 ;  /* 0x000000b0c6007986 */ /* 0x0001e8000c101d06 */
[----:B------:R0:W-:Y:S02]  /*39230*/  STG.E.128 desc[UR6][R200.64], R180 ;  /* 0x000000b4c8007986 */ /* 0x0001e4000c101d06 */
.L_x_35347:
[----:B------:R-:W-:Y:S05]  /*39240*/  BSYNC.RECONVERGENT B0 ;  /* 0x0000000000007941 */ /* 0x000fea0003800200 */
.L_x_35346:
[----:B0-----:R-:W0:Y:S02]  /*39250*/  LDC.64 R12, c[0x0][0x380] ;  /* 0x0000e000ff0c7b82 */ /* 0x001e240000000a00 */
[----:B0-----:R-:W-:-:S05]  /*39260*/  IMAD R2, R12, 0x4, R2 ;  /* 0x000000040c027824 */ /* 0x001fca00078e0202 */
[----:B------:R-:W-:-:S13]  /*39270*/  ISETP.GE.AND P0, PT, R2, R13, PT ;  /* 0x0000000d0200720c */ /* 0x000fda0003f06270 */
[----:B------:R-:W-:Y:S05]  /*39280*/  @!P0 BRA `(.L_x_35348) ;  /* 0xfffffc7c00d48947 */ /* 0x000fea000383ffff */
[----:B------:R-:W-:Y:S05]  /*39290*/  EXIT ;  /* 0x000000000000794d */ /* 0x000fea0003800000 */
.L_x_35345:
        /* <DEDUP_REMOVED lines=8> */
.L_x_35350:
[----:B------:R-:W-:Y:S05]  /*39320*/  BSYNC B0 ;  /* 0x0000000000007941 */ /* 0x000fea0003800000 */
.L_x_35349:
        /* <DEDUP_REMOVED lines=9> */
.L_x_35351:
[----:B------:R-:W-:Y:S02]  /*393c0*/  IMAD.MOV.U32 R238, RZ, RZ, 0x4 ;  /* 0x00000004ffee7424 */ /* 0x000fe400078e00ff */
[----:B------:R-:W-:Y:S01]  /*393d0*/  FADD.FTZ R237, R237, R234 ;  /* 0x000000eaeded7221 */ /* 0x000fe20000010000 */
[----:B------:R-:W-:-:S04]  /*393e0*/  MOV R234, 0xffffffff ;  /* 0xffffffff00ea7802 */ /* 0x000fc80000000f00 */
[----:B------:R-:W-:-:S07]  /*393f0*/  MOV R241, R237 ;  /* 0x000000ed00f17202 */ /* 0x000fce0000000f00 */
[----:B------:R-:W-:Y:S05]  /*39400*/  WARPSYNC.COLLECTIVE R234, `(.L_x_35352) ;  /* 0x00000000ea087348 */ /* 0x000fea0003c00000 */
[----:B------:R0:W1:Y:S02]  /*39410*/  SHFL.BFLY P1, R234, R241, R238, R235 ;  /* 0x0c0000eef1ea7389 */ /* 0x00006400000200eb */
[----:B01----:R-:W-:Y:S05]  /*39420*/  ENDCOLLECTIVE ;  /* 0x000000000000791b */ /* 0x003fea0003800000 */
.L_x_35352:
[----:B------:R-:W-:Y:S02]  /*39430*/  HFMA2 R238, -RZ, RZ, 0, 4.76837158203125e-07 ;  /* 0x00000008ffee7431 */ /* 0x000fe400000001ff */
[----:B------:R-:W-:Y:S01]  /*39440*/  FADD.FTZ R237, R237, R234 ;  /* 0x000000eaeded7221 */ /* 0x000fe20000010000 */
[----:B------:R-:W-:-:S03]  /*39450*/  IMAD.MOV.U32 R234, RZ, RZ, -0x1 ;  /* 0xffffffffffea7424 */ /* 0x000fc600078e00ff */
[----:B------:R-:W-:-:S07]  /*39460*/  IMAD.MOV.U32 R241, RZ, RZ, R237 ;  /* 0x000000fffff17224 */ /* 0x000fce00078e00ed */
[----:B------:R-:W-:Y:S05]  /*39470*/  WARPSYNC.COLLECTIVE R234, `(.L_x_35353) ;  /* 0x00000000ea087348 */ /* 0x000fea0003c00000 */
[----:B------:R0:W1:Y:S02]  /*39480*/  SHFL.BFLY P1, R234, R241, R238, R235 ;  /* 0x0c0000eef1ea7389 */ /* 0x00006400000200eb */
[----:B01----:R-:W-:Y:S05]  /*39490*/  ENDCOLLECTIVE ;  /* 0x000000000000791b */ /* 0x003fea0003800000 */
.L_x_35353:
[----:B------:R-:W-:Y:S02]  /*394a0*/  IMAD.MOV.U32 R238, RZ, RZ, 0x10 ;  /* 0x00000010ffee7424 */ /* 0x000fe400078e00ff */
[----:B------:R-:W-:Y:S01]  /*394b0*/  FADD.FTZ R237, R237, R234 ;  /* 0x000000eaeded7221 */ /* 0x000fe20000010000 */
[----:B------:R-:W-:-:S04]  /*394c0*/  MOV R234, 0xffffffff ;  /* 0xffffffff00ea7802 */ /* 0x000fc80000000f00 */
[----:B------:R-:W-:-:S07]  /*394d0*/  MOV R241, R237 ;  /* 0x000000ed00f17202 */ /* 0x000fce0000000f00 */
[----:B------:R-:W-:Y:S05]  /*394e0*/  WARPSYNC.COLLECTIVE R234, `(.L_x_35354) ;  /* 0x00000000ea087348 */ /* 0x000fea0003c00000 */
[----:B------:R0:W1:Y:S02]  /*394f0*/  SHFL.BFLY P1, R234, R241, R238, R235 ;  /* 0x0c0000eef1ea7389 */ /* 0x00006400000200eb */
[----:B01----:R-:W-:Y:S05]  /*39500*/  ENDCOLLECTIVE ;  /* 0x000000000000791b */ /* 0x003fea0003800000 */
.L_x_35354:
        /* <DEDUP_REMOVED lines=137> */
.L_x_35355:
[----:B------:R-:W-:Y:S02]  /*39da0*/  HFMA2 R238, -RZ, RZ, 0, 1.1920928955078125e-07 ;  /* 0x00000002ffee7431 */ /* 0x000fe400000001ff */
[----:B------:R-:W-:Y:S01]  /*39db0*/  FADD.FTZ R239, R239, R234 ;  /* 0x000000eaefef7221 */ /* 0x000fe20000010000 */
[----:B------:R-:W-:-:S03]  /*39dc0*/  IMAD.MOV.U32 R234, RZ, RZ, -0x1 ;  /* 0xffffffffffea7424 */ /* 0x000fc600078e00ff */
[----:B------:R-:W-:-:S07]  /*39dd0*/  IMAD.MOV.U32 R241, RZ, RZ, R239 ;  /* 0x000000fffff17224 */ /* 0x000fce00078e00ef */
[----:B------:R-:W-:Y:S05]  /*39de0*/  WARPSYNC.COLLECTIVE R234, `(.L_x_35356) ;  /* 0x00000000ea087348 */ /* 0x000fea0003c00000 */
[----:B------:R0:W1:Y:S02]  /*39df0*/  SHFL.BFLY P1, R234, R241, R238, R235 ;  /* 0x0c0000eef1ea7389 */ /* 0x00006400000200eb */
[----:B01----:R-:W-:Y:S05]  /*39e00*/  ENDCOLLECTIVE ;  /* 0x000000000000791b */ /* 0x003fea0003800000 */
.L_x_35356:
[----:B------:R-:W-:Y:S02]  /*39e10*/  IMAD.MOV.U32 R238, RZ, RZ, 0x4 ;  /* 0x00000004ffee7424 */ /* 0x000fe400078e00ff */
[----:B------:R-:W-:Y:S01]  /*39e20*/  FADD.FTZ R239, R239, R234 ;  /* 0x000000eaefef7221 */ /* 0x000fe20000010000 */
[----:B------:R-:W-:-:S04]  /*39e30*/  MOV R234, 0xffffffff ;  /* 0xffffffff00ea7802 */ /* 0x000fc80000000f00 */
[----:B------:R-:W-:-:S07]  /*39e40*/  MOV R241, R239 ;  /* 0x000000ef00f17202 */ /* 0x000fce0000000f00 */
[----:B------:R-:W-:Y:S05]  /*39e50*/  WARPSYNC.COLLECTIVE R234, `(.L_x_35357) ;  /* 0x00000000ea087348 */ /* 0x000fea0003c00000 */
[----:B------:R0:W1:Y:S02]  /*39e60*/  SHFL.BFLY P1, R234, R241, R238, R235 ;  /* 0x0c0000eef1ea7389 */ /* 0x00006400000200eb */
[----:B01----:R-:W-:Y:S05]  /*39e70*/  ENDCOLLECTIVE ;  /* 0x000000000000791b */ /* 0x003fea0003800000 */
.L_x_35357:
[----:B------:R-:W-:Y:S02]  /*39e80*/  HFMA2 R238, -RZ, RZ, 0, 4.76837158203125e-07 ;  /* 0x00000008ffee7431 */ /* 0x000fe400000001ff */
[----:B------:R-:W-:Y:S01]  /*39e90*/  FADD.FTZ R239, R239, R234 ;  /* 0x000000eaefef7221 */ /* 0x000fe20000010000 */
[----:B------:R-:W-:-:S03]  /*39ea0*/  IMAD.MOV.U32 R234, RZ, RZ, -0x1 ;  /* 0xffffffffffea7424 */ /* 0x000fc600078e00ff */
[----:B------:R-:W-:-:S07]  /*39eb0*/  IMAD.MOV.U32 R241, RZ, RZ, R239 ;  /* 0x000000fffff17224 */ /* 0x000fce00078e00ef */
[----:B------:R-:W-:Y:S05]  /*39ec0*/  WARPSYNC.COLLECTIVE R234, `(.L_x_35358) ;  /* 0x00000000ea087348 */ /* 0x000fea0003c00000 */
[----:B------:R0:W1:Y:S02]  /*39ed0*/  SHFL.BFLY P1, R234, R241, R238, R235 ;  /* 0x0c0000eef1ea7389 */ /* 0x00006400000200eb */
[----:B01----:R-:W-:Y:S05]  /*39ee0*/  ENDCOLLECTIVE ;  /* 0x000000000000791b */ /* 0x003fea0003800000 */
.L_x_35358:
[----:B------:R-:W-:Y:S02]  /*39ef0*/  IMAD.MOV.U32 R238, RZ, RZ, 0x10 ;  /* 0x00000010ffee7424 */ /* 0x000fe400078e00ff */
[----:B------:R-:W-:Y:S01]  /*39f00*/  FADD.FTZ R239, R239, R234 ;  /* 0x000000eaefef7221 */ /* 0x000fe20000010000 */
[----:B------:R-:W-:-:S04]  /*39f10*/  MOV R234, 0xffffffff ;  /* 0xffffffff00ea7802 */ /* 0x000fc80000000f00 */
[----:B------:R-:W-:-:S07]  /*39f20*/  MOV R241, R239 ;  /* 0x000000ef00f17202 */ /* 0x000fce0000000f00 */
[----:B------:R-:W-:Y:S05]  /*39f30*/  WARPSYNC.COLLECTIVE R234, `(.L_x_35359) ;  /* 0x00000000ea087348 */ /* 0x000fea0003c00000 */
[----:B------:R0:W1:Y:S02]  /*39f40*/  SHFL.BFLY P1, R234, R241, R238, R235 ;  /* 0x0c0000eef1ea7389 */ /* 0x00006400000200eb */
[----:B01----:R-:W-:Y:S05]  /*39f50*/  ENDCOLLECTIVE ;  /* 0x000000000000791b */ /* 0x003fea0003800000 */
.L_x_35359:
[----:B------:R-:W-:Y:S05]  /*39f60*/  BRA `(.L_x_35360) ;  /* 0xffffffdc00c07947 */ /* 0x000fea000383ffff */
.L_x_35361:
        /* <DEDUP_REMOVED lines=9> */
.L_x_71499:


//--------------------- .text._ZN10layer_norm13ln_fwd_kernelINS_13Kernel_traitsIf6__halfS2_S2_fjLj2048ELj1ELj4ELj1ELj16ENS_18Kernel_traits_baseILj2048EfS2_S2_S2_fjLj128EEEEELb0ELb0ELb0ELb0EEEvNS_9FwdParamsE --------------------------
	.section	.text._ZN10layer_norm13ln_fwd_kernelINS_13Kernel_traitsIf6__halfS2_S2_fjLj2048ELj1ELj4ELj1ELj16ENS_18Kernel_traits_baseILj2048EfS2_S2_S2_fjLj128EEEEELb0ELb0ELb0ELb0EEEvNS_9FwdParamsE,"ax",@progbits
	.align	128
        .global         _ZN10layer_norm13ln_fwd_kernelINS_13Kernel_traitsIf6__halfS2_S2_fjLj2048ELj1ELj4ELj1ELj16ENS_18Kernel_traits_baseILj2048EfS2_S2_S2_fjLj128EEEEELb0ELb0ELb0ELb0EEEvNS_9FwdParamsE
        .type           _ZN10layer_norm13ln_fwd_kernelINS_13Kernel_traitsIf6__halfS2_S2_fjLj2048ELj1ELj4ELj1ELj16ENS_18Kernel_traits_baseILj2048EfS2_S2_S2_fjLj128EEEEELb0ELb0ELb0ELb0EEEvNS_9FwdParamsE,@function
        .size           _ZN10layer_norm13ln_fwd_kernelINS_13Kernel_traitsIf6__halfS2_S2_fjLj2048ELj1ELj4ELj1ELj16ENS_18Kernel_traits_baseILj2048EfS2_S2_S2_fjLj128EEEEELb0ELb0ELb0ELb0EEEvNS_9FwdParamsE,(.L_x_71500 - _ZN10layer_norm13ln_fwd_kernelINS_13Kernel_traitsIf6__halfS2_S2_fjLj2048ELj1ELj4ELj1ELj16ENS_18Kernel_traits_baseILj2048EfS2_S2_S2_fjLj128EEEEELb0ELb0ELb0ELb0EEEvNS_9FwdParamsE)
        .other          _ZN10layer_norm13ln_fwd_kernelINS_13Kernel_traitsIf6__halfS2_S2_fjLj2048ELj1ELj4ELj1ELj16ENS_18Kernel_traits_baseILj2048EfS2_S2_S2_fjLj128EEEEELb0ELb0ELb0ELb0EEEvNS_9FwdParamsE,@"STO_CUDA_ENTRY STV_DEFAULT"
_ZN10layer_norm13ln_fwd_kernelINS_13Kernel_traitsIf6__halfS2_S2_fjLj2048ELj1ELj4ELj1ELj16ENS_18Kernel_traits_baseILj2048EfS2_S2_S2_fjLj128EEEEELb0ELb0ELb0ELb0EEEvNS_9FwdParamsE:
.text._ZN10layer_norm13ln_fwd_kernelINS_13Kernel_traitsIf6__halfS2_S2_fjLj2048ELj1ELj4ELj1ELj16ENS_18Kernel_traits_baseILj2048EfS2_S2_S2_fjLj128EEEEELb0ELb0ELb0ELb0EEEvNS_9FwdParamsE:
        /* <DEDUP_REMOVED lines=99> */
.L_x_35363:
        /* <DEDUP_REMOVED lines=79> */
.L_x_35364:
[----:B------:R-:W-:Y:S05]  /*0b20*/  BSYNC.RECONVERGENT B0 ;  /* 0x0000000000007941 */ /* 0x000fea0003800200 */
.L_x_35362:
        /* <DEDUP_REMOVED lines=10> */
.L_x_35422:
        /* <DEDUP_REMOVED lines=16> */
[----:B------:R-:W-:Y:S01]  /*0cd0*/  MOV R211, R170 ;  /* 0x000000aa00d37202 */ /* 0x000fe20000000f00 */
[----:B--2---:R-:W-:Y:S01]  /*0ce0*/  @P5 HADD2.F32 R210, -RZ, R164.H0_H0 ;  /* 0x200000a4ffd25230 */ /* 0x004fe20000004100 */
[----:B------:R-:W-:Y:S09]  /*0cf0*/  @!P4 BRA `(.L_x_35366) ;  /* 0x000000040048c947 */ /* 0x000ff20003800000 */
        /* <DEDUP_REMOVED lines=22> */
[----:B------:R-:W-:Y:S02]  /*0e60*/  HADD2.F32 R26, -RZ, R26.H1_H1 ;  /* 0x3000001aff1a7230 */ /* 0x000fe40000004100 */
[-C--:B------:R-:W-:Y:S01]  /*0e70*/  FFMA.FTZ R21, R165, R210.reuse, R22 ;  /* 0x000000d2a5157223 */ /* 0x080fe20000010016 */
[----:B------:R-:W-:Y:S02]  /*0e80*/  HADD2.F32 R34, -RZ, R25.H1_H1 ;  /* 0x30000019ff227230 */ /* 0x000fe40000004100 */
[-C--:B------:R-:W-:Y:S01]  /*0e90*/  FFMA.FTZ R22, R211, R210.reuse, R24 ;  /* 0x000000d2d3167223 */ /* 0x080fe20000010018 */
[--C-:B------:R-:W-:Y:S02]  /*0ea0*/  HADD2.F32 R164, -RZ, R27.reuse.H0_H0 ;  /* 0x2000001bffa47230 */ /* 0x100fe40000004100 */
[-C--:B------:R-:W-:Y:S01]  /*0eb0*/  FFMA.FTZ R25, R213, R210.reuse, R26 ;  /* 0x000000d2d5197223 */ /* 0x080fe2000001001a */
[----:B------:R-:W-:Y:S02]  /*0ec0*/  HADD2.F32 R166, -RZ, R27.H1_H1 ;  /* 0x3000001bffa67230 */ /* 0x000fe40000004100 */
[-C--:B------:R-:W-:Y:S01]  /*0ed0*/  FFMA.FTZ R26, R167, R210.reuse, R34 ;  /* 0x000000d2a71a7223 */ /* 0x080fe20000010022 */
[-C--:B------:R-:W-:Y:S01]  /*0ee0*/  FFMA.FTZ R27, R35, R210.reuse, R32 ;  /* 0x000000d2231b7223 */ /* 0x080fe20000010020 */
[----:B------:R-:W-:Y:S01]  /*0ef0*/  FFMA.FTZ R23, R215, R210, R164 ;  /* 0x000000d2d7177223 */ /* 0x000fe200000100a4 */
[----:B------:R-:W-:Y:S01]  /*0f00*/  F2FP.F16.F32.PACK_AB R34, R25, R22 ;  /* 0x000000161922723e */ /* 0x000fe200000000ff */
[----:B------:R-:W-:Y:S01]  /*0f10*/  FFMA.FTZ R24, R217, R210, R166 ;  /* 0x000000d2d9187223 */ /* 0x000fe200000100a6 */
[----:B------:R-:W-:-:S02]  /*0f20*/  F2FP.F16.F32.PACK_AB R33, R26, R21 ;  /* 0x000000151a21723e */ /* 0x000fc400000000ff */
[----:B------:R-:W-:Y:S02]  /*0f30*/  F2FP.F16.F32.PACK_AB R32, R27, R20 ;  /* 0x000000141b20723e */ /* 0x000fe400000000ff */
[----:B------:R-:W-:Y:S01]  /*0f40*/  F2FP.F16.F32.PACK_AB R35, R24, R23 ;  /* 0x000000171823723e */ /* 0x000fe200000000ff */
[----:B------:R-:W-:Y:S06]  /*0f50*/  BRA `(.L_x_35368) ;  /* 0x0000000000a07947 */ /* 0x000fec0003800000 */
.L_x_35367:
        /* <DEDUP_REMOVED lines=22> */
[----:B------:R-:W-:Y:S01]  /*10c0*/  F2FP.F16.F32.PACK_AB R35, R24, R23 ;  /* 0x000000171823723e */ /* 0x000fe200000000ff */
[----:B------:R-:W-:Y:S06]  /*10d0*/  BRA `(.L_x_35368) ;  /* 0x0000000000407947 */ /* 0x000fec0003800000 */
.L_x_35369:
        /* <DEDUP_REMOVED lines=15> */
[----:B------:R-:W-:-:S07]  /*11d0*/  FMUL.FTZ R24, R217, R210 ;  /* 0x000000d2d9187220 */ /* 0x000fce0000410000 */
.L_x_35368:
[----:B------:R-:W0:Y:S01]  /*11e0*/  @P0 LDC.64 R164, c[0x0][0x3a8] ;  /* 0x0000ea00ffa40b82 */ /* 0x000e220000000a00 */
[C---:B------:R-:W-:Y:S01]  /*11f0*/  IADD3 R211, PT, PT, R170.reuse, 0x20, RZ ;  /* 0x00000020aad37810 */ /* 0x040fe20007ffe0ff */
[----:B0-----:R-:W-:-:S05]  /*1200*/  @P0 IMAD.WIDE.U32 R164, R170, 0x10, R164 ;  /* 0x00000010aaa40825 */ /* 0x001fca00078e00a4 */
[----:B------:R0:W-:Y:S02]  /*1210*/  @P0 STG.E.128 desc[UR6][R164.64], R32 ;  /* 0x00000020a4000986 */ /* 0x0001e4000c101d06 */
.L_x_35366:
[----:B-1-3--:R-:W-:Y:S05]  /*1220*/  BSYNC.RECONVERGENT B0 ;  /* 0x0000000000007941 */ /* 0x00afea0003800200 */
.L_x_35365:
        /* <DEDUP_REMOVED lines=14> */
[--C-:B0----5:R-:W-:Y:S02]  /*1310*/  HADD2.F32 R33, -RZ, R4.reuse.H0_H0 ;  /* 0x20000004ff217230 */ /* 0x121fe40000004100 */
        /* <DEDUP_REMOVED lines=28> */
.L_x_35372:
[----:B------:R-:W-:-:S04]  /*14e0*/  ISETP.NE.U32.AND P1, PT, R172, RZ, PT ;  /* 0x000000ffac00720c */ /* 0x000fc80003f25070 */
[----:B------:R-:W-:-:S13]  /*14f0*/  ISETP.NE.AND.EX P1, PT, R173, RZ, PT, P1 ;  /* 0x000000ffad00720c */ /* 0x000fda0003f25310 */
[----:B------:R-:W-:Y:S05]  /*1500*/  @P1 BRA `(.L_x_35374) ;  /* 0x0000000000441947 */ /* 0x000fea0003800000 */
[--C-:B-----5:R-:W-:Y:S02]  /*1510*/  HADD2.F32 R9, -RZ, R4.reuse.H0_H0 ;  /* 0x20000004ff097230 */ /* 0x120fe40000004100 */
[----:B------:R-:W-:Y:S02]  /*1520*/  HADD2.F32 R11, -RZ, R4.H1_H1 ;  /* 0x30000004ff0b7230 */ /* 0x000fe40000004100 */
[--C-:B0-----:R-:W-:Y:S02]  /*1530*/  HADD2.F32 R165, -RZ, R5.reuse.H0_H0 ;  /* 0x20000005ffa57230 */ /* 0x101fe40000004100 */
        /* <DEDUP_REMOVED lines=14> */
.L_x_35374:
        /* <DEDUP_REMOVED lines=20> */
.L_x_35373:
[----:B------:R-:W0:Y:S02]  /*1760*/  @P0 LDC.64 R164, c[0x0][0x3a8] ;  /* 0x0000ea00ffa40b82 */ /* 0x000e240000000a00 */
[C---:B0-----:R-:W-:Y:S01]  /*1770*/  @P0 IMAD.WIDE.U32 R164, R211.reuse, 0x10, R164 ;  /* 0x00000010d3a40825 */ /* 0x041fe200078e00a4 */
[----:B------:R-:W-:-:S04]  /*1780*/  IADD3 R211, PT, PT, R211, 0x20, RZ ;  /* 0x00000020d3d37810 */ /* 0x000fc80007ffe0ff */
[----:B------:R1:W-:Y:S03]  /*1790*/  @P0 STG.E.128 desc[UR6][R164.64], R32 ;  /* 0x00000020a4000986 */ /* 0x0003e6000c101d06 */
.L_x_35371:
[----:B------:R-:W-:Y:S05]  /*17a0*/  BSYNC.RECONVERGENT B0 ;  /* 0x0000000000007941 */ /* 0x000fea0003800200 */
.L_x_35370:
        /* <DEDUP_REMOVED lines=14> */
[--C-:B01---5:R-:W-:Y:S02]  /*1890*/  HADD2.F32 R33, -RZ, R12.reuse.H0_H0 ;  /* 0x2000000cff217230 */ /* 0x123fe40000004100 */
        /* <DEDUP_REMOVED lines=28> */
.L_x_35377:
[----:B------:R-:W-:-:S04]  /*1a60*/  ISETP.NE.U32.AND P1, PT, R172, RZ, PT ;  /* 0x000000ffac00720c */ /* 0x000fc80003f25070 */
[----:B------:R-:W-:-:S13]  /*1a70*/  ISETP.NE.AND.EX P1, PT, R173, RZ, PT, P1 ;  /* 0x000000ffad00720c */ /* 0x000fda0003f25310 */
[----:B------:R-:W-:Y:S05]  /*1a80*/  @P1 BRA `(.L_x_35379) ;  /* 0x0000000000441947 */ /* 0x000fea0003800000 */
[--C-:B-----5:R-:W-:Y:S02]  /*1a90*/  HADD2.F32 R17, -RZ, R12.reuse.H0_H0 ;  /* 0x2000000cff117230 */ /* 0x120fe40000004100 */
[----:B------:R-:W-:Y:S02]  /*1aa0*/  HADD2.F32 R19, -RZ, R12.H1_H1 ;  /* 0x3000000cff137230 */ /* 0x000fe40000004100 */
[--C-:B01----:R-:W-:Y:S02]  /*1ab0*/  HADD2.F32 R165, -RZ, R13.reuse.H0_H0 ;  /* 0x2000000dffa57230 */ /* 0x103fe40000004100 */
        /* <DEDUP_REMOVED lines=14> */
.L_x_35379:
        /* <DEDUP_REMOVED lines=20> */
.L_x_35378:
[----:B------:R-:W0:Y:S02]  /*1ce0*/  @P0 LDC.64 R164, c[0x0][0x3a8] ;  /* 0x0000ea00ffa40b82 */ /* 0x000e240000000a00 */
[C---:B0-----:R-:W-:Y:S01]  /*1cf0*/  @P0 IMAD.WIDE.U32 R164, R211.reuse, 0x10, R164 ;  /* 0x00000010d3a40825 */ /* 0x041fe200078e00a4 */
[----:B------:R-:W-:-:S04]  /*1d00*/  IADD3 R211, PT, PT, R211, 0x20, RZ ;  /* 0x00000020d3d37810 */ /* 0x000fc80007ffe0ff */
[----:B------:R2:W-:Y:S03]  /*1d10*/  @P0 STG.E.128 desc[UR6][R164.64], R32 ;  /* 0x00000020a4000986 */ /* 0x0005e6000c101d06 */
.L_x_35376:
[----:B------:R-:W-:Y:S05]  /*1d20*/  BSYNC.RECONVERGENT B0 ;  /* 0x0000000000007941 */ /* 0x000fea0003800200 */
.L_x_35375:
        /* <DEDUP_REMOVED lines=34> */
[----:B------:R-:W-:-:S02]  /*1f50*/  HADD2.F32 R166, -RZ, R35.H0_H0 ;  /* 0x20000023ffa67230 */ /* 0x000fc40000004100 */
        /* <DEDUP_REMOVED lines=8> */
.L_x_35382:
[----:B------:R-:W-:-:S04]  /*1fe0*/  ISETP.NE.U32.AND P1, PT, R172, RZ, PT ;  /* 0x000000ffac00720c */ /* 0x000fc80003f25070 */
[----:B------:R-:W-:-:S13]  /*1ff0*/  ISETP.NE.AND.EX P1, PT, R173, RZ, PT, P1 ;  /* 0x000000ffad00720c */ /* 0x000fda0003f25310 */
[----:B------:R-:W-:Y:S05]  /*2000*/  @P1 BRA `(.L_x_35384) ;  /* 0x0000000000441947 */ /* 0x000fea0003800000 */
[--C-:B-----5:R-:W-:Y:S02]  /*2010*/  HADD2.F32 R171, -RZ, R29.reuse.H1_H1 ;  /* 0x3000001dffab7230 */ /* 0x120fe40000004100 */
[--C-:B012---:R-:W-:Y:S02]  /*2020*/  HADD2.F32 R165, -RZ, R28.reuse.H0_H0 ;  /* 0x2000001cffa57230 */ /* 0x107fe40000004100 */
        /* <DEDUP_REMOVED lines=15> */
.L_x_35384:
[--C-:B-----5:R-:W-:Y:S02]  /*2120*/  HADD2.F32 R171, -RZ, R31.reuse.H0_H0 ;  /* 0x2000001fffab7230 */ /* 0x120fe40000004100 */
[----:B------:R-:W-:Y:S02]  /*2130*/  HADD2.F32 R31, -RZ, R31.H1_H1 ;  /* 0x3000001fff1f7230 */ /* 0x000fe40000004100 */
[--C-:B012---:R-:W-:Y:S02]  /*2140*/  HADD2.F32 R33, -RZ, R28.reuse.H0_H0 ;  /* 0x2000001cff217230 */ /* 0x107fe40000004100 */
        /* <DEDUP_REMOVED lines=17> */
.L_x_35383:
[----:B------:R-:W0:Y:S02]  /*2260*/  @P0 LDC.64 R164, c[0x0][0x3a8] ;  /* 0x0000ea00ffa40b82 */ /* 0x000e240000000a00 */
[C---:B0-----:R-:W-:Y:S01]  /*2270*/  @P0 IMAD.WIDE.U32 R164, R211.reuse, 0x10, R164 ;  /* 0x00000010d3a40825 */ /* 0x041fe200078e00a4 */
[----:B------:R-:W-:-:S04]  /*2280*/  IADD3 R211, PT, PT, R211, 0x20, RZ ;  /* 0x00000020d3d37810 */ /* 0x000fc80007ffe0ff */
[----:B------:R3:W-:Y:S03]  /*2290*/  @P0 STG.E.128 desc[UR6][R164.64], R32 ;  /* 0x00000020a4000986 */ /* 0x0007e6000c101d06 */
.L_x_35381:
[----:B------:R-:W-:Y:S05]  /*22a0*/  BSYNC.RECONVERGENT B0 ;  /* 0x0000000000007941 */ /* 0x000fea0003800200 */
.L_x_35380:
        /* <DEDUP_REMOVED lines=36> */
[----:B------:R-:W-:Y:S01]  /*24f0*/  F2FP.F16.F32.PACK_AB R32, R178, R177 ;  /* 0x000000b1b220723e */ /* 0x000fe200000000ff */
[-C--:B------:R-:W-:Y:S01]  /*2500*/  FFMA.FTZ R182, R215, R210.reuse, R34 ;  /* 0x000000d2d7b67223 */ /* 0x080fe20000010022 */
[----:B------:R-:W-:Y:S02]  /*2510*/  FFMA.FTZ R184, R167, R210, R184 ;  /* 0x000000d2a7b87223 */ /* 0x000fe400000100b8 */
[----:B------:R-:W-:Y:S02]  /*2520*/  F2FP.F16.F32.PACK_AB R33, R180, R179 ;  /* 0x000000b3b421723e */ /* 0x000fe400000000ff */
[----:B------:R-:W-:Y:S02]  /*2530*/  F2FP.F16.F32.PACK_AB R34, R182, R181 ;  /* 0x000000b5b622723e */ /* 0x000fe400000000ff */
[----:B------:R-:W-:Y:S01]  /*2540*/  F2FP.F16.F32.PACK_AB R35, R184, R183 ;  /* 0x000000b7b823723e */ /* 0x000fe200000000ff */
[----:B------:R-:W-:Y:S06]  /*2550*/  BRA `(.L_x_35388) ;  /* 0x0000000000a07947 */ /* 0x000fec0003800000 */
.L_x_35387:
[----:B------:R-:W-:-:S04]  /*2560*/  ISETP.NE.U32.AND P1, PT, R172, RZ, PT ;  /* 0x000000ffac00720c */ /* 0x000fc80003f25070 */
[----:B------:R-:W-:-:S13]  /*2570*/  ISETP.NE.AND.EX P1, PT, R173, RZ, PT, P1 ;  /* 0x000000ffad00720c */ /* 0x000fda0003f25310 */
[----:B------:R-:W-:Y:S05]  /*2580*/  @P1 BRA `(.L_x_35389) ;  /* 0x0000000000441947 */ /* 0x000fea0003800000 */
[----:B-----5:R-:W-:Y:S02]  /*2590*/  HADD2.F32 R179, -RZ, R164.H1_H1 ;  /* 0x300000a4ffb37230 */ /* 0x020fe40000004100 */
[----:B------:R-:W-:Y:S02]  /*25a0*/  HADD2.F32 R181, -RZ, R165.H0_H0 ;  /* 0x200000a5ffb57230 */ /* 0x000fe40000004100 */
        /* <DEDUP_REMOVED lines=15> */
.L_x_35389:
        /* <DEDUP_REMOVED lines=20> */
.L_x_35388:
[----:B------:R-:W0:Y:S02]  /*27e0*/  @P0 LDC.64 R164, c[0x0][0x3a8] ;  /* 0x0000ea00ffa40b82 */ /* 0x000e240000000a00 */
[C---:B0-----:R-:W-:Y:S01]  /*27f0*/  @P0 IMAD.WIDE.U32 R164, R211.reuse, 0x10, R164 ;  /* 0x00000010d3a40825 */ /* 0x041fe200078e00a4 */
[----:B------:R-:W-:-:S04]  /*2800*/  IADD3 R211, PT, PT, R211, 0x20, RZ ;  /* 0x00000020d3d37810 */ /* 0x000fc80007ffe0ff */
[----:B------:R4:W-:Y:S03]  /*2810*/  @P0 STG.E.128 desc[UR6][R164.64], R32 ;  /* 0x00000020a4000986 */ /* 0x0009e6000c101d06 */
.L_x_35386:
[----:B------:R-:W-:Y:S05]  /*2820*/  BSYNC.RECONVERGENT B0 ;  /* 0x0000000000007941 */ /* 0x000fea0003800200 */
.L_x_35385:
        /* <DEDUP_REMOVED lines=43> */
.L_x_35392:
        /* <DEDUP_REMOVED lines=20> */
.L_x_35394:
        /* <DEDUP_REMOVED lines=20> */
.L_x_35393:
[----:B------:R-:W0:Y:S02]  /*2d60*/  @P0 LDC.64 R164, c[0x0][0x3a8] ;  /* 0x0000ea00ffa40b82 */ /* 0x000e240000000a00 */
[C---:B0-----:R-:W-:Y:S01]  /*2d70*/  @P0 IMAD.WIDE.U32 R164, R211.reuse, 0x10, R164 ;  /* 0x00000010d3a40825 */ /* 0x041fe200078e00a4 */
[----:B------:R-:W-:-:S04]  /*2d80*/  IADD3 R211, PT, PT, R211, 0x20, RZ ;  /* 0x00000020d3d37810 */ /* 0x000fc80007ffe0ff */
[----:B------:R0:W-:Y:S03]  /*2d90*/  @P0 STG.E.128 desc[UR6][R164.64], R32 ;  /* 0x00000020a4000986 */ /* 0x0001e6000c101d06 */
.L_x_35391:
[----:B------:R-:W-:Y:S05]  /*2da0*/  BSYNC.RECONVERGENT B0 ;  /* 0x0000000000007941 */ /* 0x000fea0003800200 */
.L_x_35390:
        /* <DEDUP_REMOVED lines=43> */
.L_x_35397:
        /* <DEDUP_REMOVED lines=20> */
.L_x_35399:
        /* <DEDUP_REMOVED lines=20> */
.L_x_35398:
[----:B------:R-:W0:Y:S02]  /*32e0*/  @P0 LDC.64 R164, c[0x0][0x3a8] ;  /* 0x0000ea00ffa40b82 */ /* 0x000e240000000a00 */
[C---:B0-----:R-:W-:Y:S01]  /*32f0*/  @P0 IMAD.WIDE.U32 R164, R211.reuse, 0x10, R164 ;  /* 0x00000010d3a40825 */ /* 0x041fe200078e00a4 */
[----:B------:R-:W-:-:S04]  /*3300*/  IADD3 R211, PT, PT, R211, 0x20, RZ ;  /* 0x00000020d3d37810 */ /* 0x000fc80007ffe0ff */
[----:B------:R0:W-:Y:S03]  /*3310*/  @P0 STG.E.128 desc[UR6][R164.64], R32 ;  /* 0x00000020a4000986 */ /* 0x0001e6000c101d06 */
.L_x_35396:
[----:B------:R-:W-:Y:S05]  /*3320*/  BSYNC.RECONVERGENT B0 ;  /* 0x0000000000007941 */ /* 0x000fea0003800200 */
.L_x_35395:
        /* <DEDUP_REMOVED lines=23> */
[----:B------:R-:W-:Y:S02]  /*34a0*/  HADD2.F32 R172, -RZ, R34.H0_H0 ;  /* 0x20000022ffac7230 */ /* 0x000fe40000004100 */
[--C-:B------:R-:W-:Y:S02]  /*34b0*/  HADD2.F32 R174, -RZ, R35.reuse.H0_H0 ;  /* 0x20000023ffae7230 */ /* 0x100fe40000004100 */
[----:B------:R-:W-:Y:S01]  /*34c0*/  FFMA.FTZ R201, R201, R210, R164 ;  /* 0x000000d2c9c97223 */ /* 0x000fe200000100a4 */
[----:B------:R-:W-:-:S02]  /*34d0*/  HADD2.F32 R208, -RZ, R35.H1_H1 ;  /* 0x30000023ffd07230 */ /* 0x000fc40000004100 */
[-C--:B------:R-:W-:Y:S01]  /*34e0*/  FFMA.FTZ R205, R205, R210.reuse, R172 ;  /* 0x000000d2cdcd7223 */ /* 0x080fe200000100ac */
[----:B------:R-:W-:Y:S02]  /*34f0*/  HADD2.F32 R32, -RZ, R32.H1_H1 ;  /* 0x30000020ff207230 */ /* 0x000fe40000004100 */
[-C--:B------:R-:W-:Y:S01]  /*3500*/  FFMA.FTZ R207, R207, R210.reuse, R174 ;  /* 0x000000d2cfcf7223 */ /* 0x080fe200000100ae */
[--C-:B------:R-:W-:Y:S02]  /*3510*/  HADD2.F32 R166, -RZ, R33.reuse.H0_H0 ;  /* 0x20000021ffa67230 */ /* 0x100fe40000004100 */
[-C--:B------:R-:W-:Y:S01]  /*3520*/  FFMA.FTZ R208, R175, R210.reuse, R208 ;  /* 0x000000d2afd07223 */ /* 0x080fe200000100d0 */
[----:B------:R-:W-:Y:S02]  /*3530*/  HADD2.F32 R204, -RZ, R33.H1_H1 ;  /* 0x30000021ffcc7230 */ /* 0x000fe40000004100 */
[----:B------:R-:W-:Y:S01]  /*3540*/  FFMA.FTZ R202, R167, R210, R32 ;  /* 0x000000d2a7ca7223 */ /* 0x000fe20000010020 */
[----:B------:R-:W-:-:S02]  /*3550*/  HADD2.F32 R34, -RZ, R34.H1_H1 ;  /* 0x30000022ff227230 */ /* 0x000fc40000004100 */
[-C--:B------:R-:W-:Y:S01]  /*3560*/  FFMA.FTZ R203, R203, R210.reuse, R166 ;  /* 0x000000d2cbcb7223 */ /* 0x080fe200000100a6 */
[----:B------:R-:W-:Y:S01]  /*3570*/  F2FP.F16.F32.PACK_AB R35, R208, R207 ;  /* 0x000000cfd023723e */ /* 0x000fe200000000ff */
[-C--:B------:R-:W-:Y:S01]  /*3580*/  FFMA.FTZ R204, R165, R210.reuse, R204 ;  /* 0x000000d2a5cc7223 */ /* 0x080fe200000100cc */
[----:B------:R-:W-:Y:S01]  /*3590*/  F2FP.F16.F32.PACK_AB R32, R202, R201 ;  /* 0x000000c9ca20723e */ /* 0x000fe200000000ff */
[----:B------:R-:W-:-:S03]  /*35a0*/  FFMA.FTZ R206, R173, R210, R34 ;  /* 0x000000d2adce7223 */ /* 0x000fc60000010022 */
[----:B------:R-:W-:Y:S02]  /*35b0*/  F2FP.F16.F32.PACK_AB R33, R204, R203 ;  /* 0x000000cbcc21723e */ /* 0x000fe400000000ff */
[----:B------:R-:W-:Y:S01]  /*35c0*/  F2FP.F16.F32.PACK_AB R34, R206, R205 ;  /* 0x000000cdce22723e */ /* 0x000fe200000000ff */
[----:B------:R-:W-:Y:S06]  /*35d0*/  BRA `(.L_x_35403) ;  /* 0x0000000000a07947 */ /* 0x000fec0003800000 */
.L_x_35402:
[----:B------:R-:W-:-:S04]  /*35e0*/  ISETP.NE.U32.AND P1, PT, R172, RZ, PT ;  /* 0x000000ffac00720c */ /* 0x000fc80003f25070 */
[----:B------:R-:W-:-:S13]  /*35f0*/  ISETP.NE.AND.EX P1, PT, R173, RZ, PT, P1 ;  /* 0x000000ffad00720c */ /* 0x000fda0003f25310 */
[----:B------:R-:W-:Y:S05]  /*3600*/  @P1 BRA `(.L_x_35404) ;  /* 0x0000000000441947 */ /* 0x000fea0003800000 */
[--C-:B-----5:R-:W-:Y:S02]  /*3610*/  HADD2.F32 R207, -RZ, R167.reuse.H0_H0 ;  /* 0x200000a7ffcf7230 */ /* 0x120fe40000004100 */
        /* <DEDUP_REMOVED lines=16> */
.L_x_35404:
        /* <DEDUP_REMOVED lines=14> */
[-C--:B------:R-:W-:Y:S01]  /*3800*/  FMUL.FTZ R205, R205, R210.reuse ;  /* 0x000000d2cdcd7220 */ /* 0x080fe20000410000 */
[----:B------:R-:W-:Y:S01]  /*3810*/  F2FP.F16.F32.PACK_AB R32, R202, R201 ;  /* 0x000000c9ca20723e */ /* 0x000fe200000000ff */
[----:B------:R-:W-:Y:S01]  /*3820*/  FMUL.FTZ R206, R35, R210 ;  /* 0x000000d223ce7220 */ /* 0x000fe20000410000 */
[----:B------:R-:W-:-:S02]  /*3830*/  F2FP.F16.F32.PACK_AB R35, R208, R207 ;  /* 0x000000cfd023723e */ /* 0x000fc400000000ff */
[----:B------:R-:W-:Y:S02]  /*3840*/  F2FP.F16.F32.PACK_AB R33, R204, R203 ;  /* 0x000000cbcc21723e */ /* 0x000fe400000000ff */
[----:B------:R-:W-:-:S07]  /*3850*/  F2FP.F16.F32.PACK_AB R34, R206, R205 ;  /* 0x000000cdce22723e */ /* 0x000fce00000000ff */
.L_x_35403:
[----:B------:R-:W0:Y:S02]  /*3860*/  @P0 LDC.64 R164, c[0x0][0x3a8] ;  /* 0x0000ea00ffa40b82 */ /* 0x000e240000000a00 */
[----:B0-----:R-:W-:-:S05]  /*3870*/  @P0 IMAD.WIDE.U32 R164, R211, 0x10, R164 ;  /* 0x00000010d3a40825 */ /* 0x001fca00078e00a4 */
[----:B------:R0:W-:Y:S02]  /*3880*/  @P0 STG.E.128 desc[UR6][R164.64], R32 ;  /* 0x00000020a4000986 */ /* 0x0001e4000c101d06 */
.L_x_35401:
[----:B------:R-:W-:Y:S05]  /*3890*/  BSYNC.RECONVERGENT B0 ;  /* 0x0000000000007941 */ /* 0x000fea0003800200 */
.L_x_35400:
        /* <DEDUP_REMOVED lines=236> */
.L_x_35434:
        /* <DEDUP_REMOVED lines=42> */
[----:B------:R-:W-:Y:S01]  /*4a00*/  F2FP.F16.F32.PACK_AB R164, R165, R164 ;  /* 0x000000a4a5a4723e */ /* 0x000fe200000000ff */
[----:B0-----:R-:W-:Y:S01]  /*4a10*/  IMAD.WIDE.U32 R172, R170, 0x10, R172 ;  /* 0x00000010aaac7825 */ /* 0x001fe200078e00ac */
[----:B------:R-:W-:-:S02]  /*4a20*/  F2FP.F16.F32.PACK_AB R166, R167, R166 ;  /* 0x000000a6a7a6723e */ /* 0x000fc400000000ff */
[----:B------:R-:W-:Y:S02]  /*4a30*/  F2FP.F16.F32.PACK_AB R165, R210, R209 ;  /* 0x000000d1d2a5723e */ /* 0x000fe400000000ff */
[----:B------:R-:W-:Y:S02]  /*4a40*/  F2FP.F16.F32.PACK_AB R167, R214, R217 ;  /* 0x000000d9d6a7723e */ /* 0x000fe400000000ff */
[----:B------:R-:W-:-:S03]  /*4a50*/  IADD3 R170, PT, PT, R170, 0x20, RZ ;  /* 0x00000020aaaa7810 */ /* 0x000fc60007ffe0ff */
[----:B------:R0:W-:Y:S04]  /*4a60*/  STG.E.128 desc[UR6][R172.64], R164 ;  /* 0x000000a4ac007986 */ /* 0x0001e8000c101d06 */
.L_x_35407:
[----:B------:R-:W-:Y:S05]  /*4a70*/  BSYNC.RECONVERGENT B0 ;  /* 0x0000000000007941 */ /* 0x000fea0003800200 */
.L_x_35406:
        /* <DEDUP_REMOVED lines=35> */
.L_x_35409:
[----:B------:R-:W-:Y:S05]  /*4cb0*/  BSYNC.RECONVERGENT B0 ;  /* 0x0000000000007941 */ /* 0x000fea0003800200 */
.L_x_35408:
        /* <DEDUP_REMOVED lines=35> */
.L_x_35411:
[----:B------:R-:W-:Y:S05]  /*4ef0*/  BSYNC.RECONVERGENT B0 ;  /* 0x0000000000007941 */ /* 0x000fea0003800200 */
.L_x_35410:
        /* <DEDUP_REMOVED lines=35> */
.L_x_35413:
[----:B------:R-:W-:Y:S05]  /*5130*/  BSYNC.RECONVERGENT B0 ;  /* 0x0000000000007941 */ /* 0x000fea0003800200 */
.L_x_35412:
        /* <DEDUP_REMOVED lines=35> */
.L_x_35415:
[----:B------:R-:W-:Y:S05]  /*5370*/  BSYNC.RECONVERGENT B0 ;  /* 0x0000000000007941 */ /* 0x000fea0003800200 */
.L_x_35414:
        /* <DEDUP_REMOVED lines=35> */
.L_x_35417:
[----:B------:R-:W-:Y:S05]  /*55b0*/  BSYNC.RECONVERGENT B0 ;  /* 0x0000000000007941 */ /* 0x000fea0003800200 */
.L_x_35416:
        /* <DEDUP_REMOVED lines=35> */
.L_x_35419:
[----:B------:R-:W-:Y:S05]  /*57f0*/  BSYNC.RECONVERGENT B0 ;  /* 0x0000000000007941 */ /* 0x000fea0003800200 */
.L_x_35418:
        /* <DEDUP_REMOVED lines=29> */
[----:B------:R-:W-:-:S02]  /*59d0*/  F2FP.F16.F32.PACK_AB R166, R212, R213 ;  /* 0x000000d5d4a6723e */ /* 0x000fc400000000ff */
[----:B------:R-:W-:Y:S02]  /*59e0*/  F2FP.F16.F32.PACK_AB R167, R214, R167 ;  /* 0x000000a7d6a7723e */ /* 0x000fe400000000ff */
[----:B------:R-:W-:Y:S02]  /*59f0*/  F2FP.F16.F32.PACK_AB R165, R210, R209 ;  /* 0x000000d1d2a5723e */ /* 0x000fe400000000ff */
[----:B------:R-:W-:-:S05]  /*5a00*/  F2FP.F16.F32.PACK_AB R164, R175, R174 ;  /* 0x000000aeafa4723e */ /* 0x000fca00000000ff */
[----:B------:R0:W-:Y:S02]  /*5a10*/  STG.E.128 desc[UR6][R172.64], R164 ;  /* 0x000000a4ac007986 */ /* 0x0001e4000c101d06 */
.L_x_35421:
[----:B------:R-:W-:Y:S05]  /*5a20*/  BSYNC.RECONVERGENT B0 ;  /* 0x0000000000007941 */ /* 0x000fea0003800200 */
.L_x_35420:
[----:B01234-:R-:W0:Y:S02]  /*5a30*/  LDC.64 R164, c[0x0][0x380] ;  /* 0x0000e000ffa47b82 */ /* 0x01fe240000000a00 */
[----:B0-----:R-:W-:-:S04]  /*5a40*/  LEA R2, R164, R2, 0x2 ;  /* 0x00000002a4027211 */ /* 0x001fc800078e10ff */
[----:B------:R-:W-:-:S13]  /*5a50*/  ISETP.GE.AND P0, PT, R2, R165, PT ;  /* 0x000000a50200720c */ /* 0x000fda0003f06270 */
[----:B------:R-:W-:Y:S05]  /*5a60*/  @!P0 BRA `(.L_x_35422) ;  /* 0xffffffb000588947 */ /* 0x000fea000383ffff */
[----:B------:R-:W-:Y:S05]  /*5a70*/  EXIT ;  /* 0x000000000000794d */ /* 0x000fea0003800000 */
.L_x_35405:
        /* <DEDUP_REMOVED lines=8> */
.L_x_35424:
[----:B------:R-:W-:Y:S05]  /*5b00*/  BSYNC B0 ;  /* 0x0000000000007941 */ /* 0x000fea0003800000 */
.L_x_35423:
        /* <DEDUP_REMOVED lines=9> */
.L_x_35425:
[----:B------:R-:W-:Y:S01]  /*5ba0*/  HFMA2 R212, -RZ, RZ, 0, 2.384185791015625e-07 ;  /* 0x00000004ffd47431 */ /* 0x000fe200000001ff */
[----:B------:R-:W-:-:S05]  /*5bb0*/  MOV R166, R211 ;  /* 0x000000d300a67202 */ /* 0x000fca0000000f00 */
[----:B------:R-:W-:-:S05]  /*5bc0*/  FADD.FTZ R166, R165, R166 ;  /* 0x000000a6a5a67221 */ /* 0x000fca0000010000 */
[----:B------:R-:W-:-:S07]  /*5bd0*/  MOV R210, R166 ;  /* 0x000000a600d27202 */ /* 0x000fce0000000f00 */
[----:B------:R-:W-:Y:S05]  /*5be0*/  WARPSYNC.COLLECTIVE R175, `(.L_x_35426) ;  /* 0x00000000af087348 */ /* 0x000fea0003c00000 */
[----:B------:R0:W1:Y:S02]  /*5bf0*/  SHFL.BFLY P6, R211, R210, R212, R213 ;  /* 0x0c0000d4d2d37389 */ /* 0x00006400000c00d5 */
[----:B01----:R-:W-:Y:S05]  /*5c00*/  ENDCOLLECTIVE ;  /* 0x000000000000791b */ /* 0x003fea0003800000 */
.L_x_35426:
[----:B------:R-:W-:Y:S01]  /*5c10*/  HFMA2 R212, -RZ, RZ, 0, 4.76837158203125e-07 ;  /* 0x00000008ffd47431 */ /* 0x000fe200000001ff */
[----:B------:R-:W-:-:S05]  /*5c20*/  MOV R167, R211 ;  /* 0x000000d300a77202 */ /* 0x000fca0000000f00 */
[----:B------:R-:W-:-:S05]  /*5c30*/  FADD.FTZ R167, R166, R167 ;  /* 0x000000a7a6a77221 */ /* 0x000fca0000010000 */
[----:B------:R-:W-:-:S07]  /*5c40*/  MOV R210, R167 ;  /* 0x000000a700d27202 */ /* 0x000fce0000000f00 */
[----:B------:R-:W-:Y:S05]  /*5c50*/  WARPSYNC.COLLECTIVE R175, `(.L_x_35427) ;  /* 0x00000000af087348 */ /* 0x000fea0003c00000 */
[----:B------:R0:W1:Y:S02]  /*5c60*/  SHFL.BFLY P6, R211, R210, R212, R213 ;  /* 0x0c0000d4d2d37389 */ /* 0x00006400000c00d5 */
[----:B01----:R-:W-:Y:S05]  /*5c70*/  ENDCOLLECTIVE ;  /* 0x000000000000791b */ /* 0x003fea0003800000 */
.L_x_35427:
        /* <DEDUP_REMOVED lines=8> */
.L_x_35428:
        /* <DEDUP_REMOVED lines=140> */
.L_x_35429:
[----:B------:R-:W-:Y:S01]  /*65c0*/  HFMA2 R212, -RZ, RZ, 0, 1.1920928955078125e-07 ;  /* 0x00000002ffd47431 */ /* 0x000fe200000001ff */
[----:B------:R-:W-:-:S05]  /*65d0*/  MOV R165, R211 ;  /* 0x000000d300a57202 */ /* 0x000fca0000000f00 */
[----:B------:R-:W-:-:S05]  /*65e0*/  FADD.FTZ R165, R164, R165 ;  /* 0x000000a5a4a57221 */ /* 0x000fca0000010000 */
[----:B------:R-:W-:-:S07]  /*65f0*/  MOV R210, R165 ;  /* 0x000000a500d27202 */ /* 0x000fce0000000f00 */
[----:B------:R-:W-:Y:S05]  /*6600*/  WARPSYNC.COLLECTIVE R175, `(.L_x_35430) ;  /* 0x00000000af087348 */ /* 0x000fea0003c00000 */
[----:B------:R0:W1:Y:S02]  /*6610*/  SHFL.BFLY P6, R211, R210, R212, R213 ;  /* 0x0c0000d4d2d37389 */ /* 0x00006400000c00d5 */
[----:B01----:R-:W-:Y:S05]  /*6620*/  ENDCOLLECTIVE ;  /* 0x000000000000791b */ /* 0x003fea0003800000 */
.L_x_35430:
[----:B------:R-:W-:Y:S01]  /*6630*/  HFMA2 R212, -RZ, RZ, 0, 2.384185791015625e-07 ;  /* 0x00000004ffd47431 */ /* 0x000fe200000001ff */
[----:B------:R-:W-:-:S05]  /*6640*/  MOV R166, R211 ;  /* 0x000000d300a67202 */ /* 0x000fca0000000f00 */
[----:B------:R-:W-:-:S05]  /*6650*/  FADD.FTZ R166, R165, R166 ;  /* 0x000000a6a5a67221 */ /* 0x000fca0000010000 */
[----:B------:R-:W-:-:S07]  /*6660*/  MOV R210, R166 ;  /* 0x000000a600d27202 */ /* 0x000fce0000000f00 */
[----:B------:R-:W-:Y:S05]  /*6670*/  WARPSYNC.COLLECTIVE R175, `(.L_x_35431) ;  /* 0x00000000af087348 */ /* 0x000fea0003c00000 */
[----:B------:R0:W1:Y:S02]  /*6680*/  SHFL.BFLY P6, R211, R210, R212, R213 ;  /* 0x0c0000d4d2d37389 */ /* 0x00006400000c00d5 */
[----:B01----:R-:W-:Y:S05]  /*6690*/  ENDCOLLECTIVE ;  /* 0x000000000000791b */ /* 0x003fea0003800000 */
.L_x_35431:
[----:B------:R-:W-:Y:S01]  /*66a0*/  HFMA2 R212, -RZ, RZ, 0, 4.76837158203125e-07 ;  /* 0x00000008ffd47431 */ /* 0x000fe200000001ff */
[----:B------:R-:W-:-:S05]  /*66b0*/  MOV R167, R211 ;  /* 0x000000d300a77202 */ /* 0x000fca0000000f00 */
[----:B------:R-:W-:-:S05]  /*66c0*/  FADD.FTZ R167, R166, R167 ;  /* 0x000000a7a6a77221 */ /* 0x000fca0000010000 */
[----:B------:R-:W-:-:S07]  /*66d0*/  MOV R210, R167 ;  /* 0x000000a700d27202 */ /* 0x000fce0000000f00 */
[----:B------:R-:W-:Y:S05]  /*66e0*/  WARPSYNC.COLLECTIVE R175, `(.L_x_35432) ;  /* 0x00000000af087348 */ /* 0x000fea0003c00000 */
[----:B------:R0:W1:Y:S02]  /*66f0*/  SHFL.BFLY P6, R211, R210, R212, R213 ;  /* 0x0c0000d4d2d37389 */ /* 0x00006400000c00d5 */
[----:B01----:R-:W-:Y:S05]  /*6700*/  ENDCOLLECTIVE ;  /* 0x000000000000791b */ /* 0x003fea0003800000 */
.L_x_35432:
[----:B------:R-:W-:Y:S01]  /*6710*/  HFMA2 R212, -RZ, RZ, 0, 9.5367431640625e-07 ;  /* 0x00000010ffd47431 */ /* 0x000fe200000001ff */
[----:B------:R-:W-:-:S05]  /*6720*/  MOV R174, R211 ;  /* 0x000000d300ae7202 */ /* 0x000fca0000000f00 */
[----:B------:R-:W-:-:S05]  /*6730*/  FADD.FTZ R174, R167, R174 ;  /* 0x000000aea7ae7221 */ /* 0x000fca0000010000 */
[----:B------:R-:W-:-:S07]  /*6740*/  MOV R210, R174 ;  /* 0x000000ae00d27202 */ /* 0x000fce0000000f00 */
[----:B------:R-:W-:Y:S05]  /*6750*/  WARPSYNC.COLLECTIVE R175, `(.L_x_35433) ;  /* 0x00000000af087348 */ /* 0x000fea0003c00000 */
[----:B------:R0:W1:Y:S02]  /*6760*/  SHFL.BFLY P6, R211, R210, R212, R213 ;  /* 0x0c0000d4d2d37389 */ /* 0x00006400000c00d5 */
[----:B01----:R-:W-:Y:S05]  /*6770*/  ENDCOLLECTIVE ;  /* 0x000000000000791b */ /* 0x003fea0003800000 */
.L_x_35433:
[----:B------:R-:W-:Y:S05]  /*6780*/  BRA `(.L_x_35434) ;  /* 0xffffffdc00f47947 */ /* 0x000fea000383ffff */
.L_x_35435:
        /* <DEDUP_REMOVED lines=15> */
.L_x_71500:


//--------------------- .text._ZN10layer_norm13ln_fwd_kernelINS_13Kernel_traitsIf6__halfS2_S2_fjLj2048ELj1ELj4ELj1ELj16ENS_18Kernel_traits_baseILj2048EfS2_S2_S2_fjLj128EEEEELb0ELb0ELb0ELb1EEEvNS_9FwdParamsE --------------------------
	.section	.text._ZN10layer_norm13ln_fwd_kernelINS_13Kernel_traitsIf6__halfS2_S2_fjLj2048ELj1ELj4ELj1ELj16ENS_18Kernel_traits_baseILj2048EfS2_S2_S2_fjLj128EEEEELb0ELb0ELb0ELb1EEEvNS_9FwdParamsE,"ax",@progbits
	.align	128
        .global         _ZN10layer_norm13ln_fwd_kernelINS_13Kernel_traitsIf6__halfS2_S2_fjLj2048ELj1ELj4ELj1ELj16ENS_18Kernel_traits_baseILj2048EfS2_S2_S2_fjLj128EEEEELb0ELb0ELb0ELb1EEEvNS_9FwdParamsE
        .type           _ZN10layer_norm13ln_fwd_kernelINS_13Kernel_traitsIf6__halfS2_S2_fjLj2048ELj1ELj4ELj1ELj16ENS_18Kernel_traits_baseILj2048EfS2_S2_S2_fjLj128EEEEELb0ELb0ELb0ELb1EEEvNS_9FwdParamsE,@function
        .size           _ZN10layer_norm13ln_fwd_kernelINS_13Kernel_traitsIf6__halfS2_S2_fjLj2048ELj1ELj4ELj1ELj16ENS_18Kernel_traits_baseILj2048EfS2_S2_S2_fjLj128EEEEELb0ELb0ELb0ELb1EEEvNS_9FwdParamsE,(.L_x_71501 - _ZN10layer_norm13ln_fwd_kernelINS_13Kernel_traitsIf6__halfS2_S2_fjLj2048ELj1ELj4ELj1ELj16ENS_18Kernel_traits_baseILj2048EfS2_S2_S2_fjLj128EEEEELb0ELb0ELb0ELb1EEEvNS_9FwdParamsE)
        .other          _ZN10layer_norm13ln_fwd_kernelINS_13Kernel_traitsIf6__halfS2_S2_fjLj2048ELj1ELj4ELj1ELj16ENS_18Kernel_traits_baseILj2048EfS2_S2_S2_fjLj128EEEEELb0ELb0ELb0ELb1EEEvNS_9FwdParamsE,@"STO_CUDA_ENTRY STV_DEFAULT"
_ZN10layer_norm13ln_fwd_kernelINS_13Kernel_traitsIf6__halfS2_S2_fjLj2048ELj1ELj4ELj1ELj16ENS_18Kernel_traits_baseILj2048EfS2_S2_S2_fjLj128EEEEELb0ELb0ELb0ELb1EEEvNS_9FwdParamsE:
.text._ZN10layer_norm13ln_fwd_kernelINS_13Kernel_traitsIf6__halfS2_S2_fjLj2048ELj1ELj4ELj1ELj16ENS_18Kernel_traits_baseILj2048EfS2_S2_S2_fjLj128EEEEELb0ELb0ELb0ELb1EEEvNS_9FwdParamsE:
        /* <DEDUP_REMOVED lines=53> */
.L_x_35436:
        /* <DEDUP_REMOVED lines=50> */
.L_x_35437:
        /* <DEDUP_REMOVED lines=10> */
.L_x_35463:
        /* <DEDUP_REMOVED lines=14> */
[----:B------:R-:W-:Y:S02]  /*07f0*/  HFMA2 R0, -RZ, RZ, 1.875, 0 ;  /* 0x3f800000ff007431 */ /* 0x000fe400000001ff */
[----:B---3--:R-:W-:-:S06]  /*0800*/  @P1 HADD2.F32 R0, -RZ, R140.H0_H0 ;  /* 0x2000008cff001230 */ /* 0x008fcc0000004100 */
[----:B------:R-:W-:Y:S05]  /*0810*/  BRA.U !UP0, `(.L_x_35438) ;  /* 0x0000000108807547 */ /* 0x000fea000b800000 */
        /* <DEDUP_REMOVED lines=32> */
.L_x_35438:
        /* <DEDUP_REMOVED lines=20> */
[----:B------:R-:W-:Y:S01]  /*0b60*/  F2FP.F16.F32.PACK_AB R135, R162, R163 ;  /* 0x000000a3a287723e */ /* 0x000fe200000000ff */
[----:B------:R-:W-:Y:S06]  /*0b70*/  BRA `(.L_x_35439) ;  /* 0x0000000000407947 */ /* 0x000fec0003800000 */
.L_x_35440:
        /* <DEDUP_REMOVED lines=16> */
.L_x_35439:
        /* <DEDUP_REMOVED lines=39> */
.L_x_35441:
[----:B----4-:R-:W-:-:S04]  /*0ef0*/  UISETP.NE.U32.AND UP1, UPT, UR10, URZ, UPT ;  /* 0x000000ff0a00728c */ /* 0x010fc8000bf25070 */
[----:B------:R-:W-:-:S09]  /*0f00*/  UISETP.NE.AND.EX UP1, UPT, UR11, URZ, UPT, UP1 ;  /* 0x000000ff0b00728c */ /* 0x000fd2000bf25310 */
[----:B------:R-:W-:Y:S05]  /*0f10*/  BRA.U UP1, `(.L_x_35443) ;  /* 0x0000000101447547 */ /* 0x000fea000b800000 */
[----:B-----5:R-:W-:Y:S02]  /*0f20*/  HADD2.F32 R157, -RZ, R137.H0_H0 ;  /* 0x20000089ff9d7230 */ /* 0x020fe40000004100 */
[----:B------:R-:W-:Y:S02]  /*0f30*/  HADD2.F32 R145, -RZ, R139.H0_H0 ;  /* 0x2000008bff917230 */ /* 0x000fe40000004100 */
[--C-:B------:R-:W-:Y:S02]  /*0f40*/  HADD2.F32 R159, -RZ, R136.reuse.H0_H0 ;  /* 0x20000088ff9f7230 */ /* 0x100fe40000004100 */
[-C--:B------:R-:W-:Y:S01]  /*0f50*/  FMUL.FTZ R157, R157, R0.reuse ;  /* 0x000000009d9d7220 */ /* 0x080fe20000410000 */
[----:B0-----:R-:W-:Y:S02]  /*0f60*/  HADD2.F32 R141, -RZ, R136.H1_H1 ;  /* 0x30000088ff8d7230 */ /* 0x001fe40000004100 */
        /* <DEDUP_REMOVED lines=12> */
.L_x_35443:
[----:B-----5:R-:W-:Y:S02]  /*1030*/  HADD2.F32 R157, -RZ, R137.H0_H0 ;  /* 0x20000089ff9d7230 */ /* 0x020fe40000004100 */
[----:B0-----:R-:W-:Y:S02]  /*1040*/  HADD2.F32 R141, -RZ, R139.H0_H0 ;  /* 0x2000008bff8d7230 */ /* 0x001fe40000004100 */
        /* <DEDUP_REMOVED lines=18> */
.L_x_35442:
        /* <DEDUP_REMOVED lines=39> */
.L_x_35444:
[----:B----4-:R-:W-:-:S04]  /*13e0*/  UISETP.NE.U32.AND UP1, UPT, UR10, URZ, UPT ;  /* 0x000000ff0a00728c */ /* 0x010fc8000bf25070 */
[----:B------:R-:W-:-:S09]  /*13f0*/  UISETP.NE.AND.EX UP1, UPT, UR11, URZ, UPT, UP1 ;  /* 0x000000ff0b00728c */ /* 0x000fd2000bf25310 */
[----:B------:R-:W-:Y:S05]  /*1400*/  BRA.U UP1, `(.L_x_35446) ;  /* 0x0000000101447547 */ /* 0x000fea000b800000 */
[--C-:B-----5:R-:W-:Y:S02]  /*1410*/  HADD2.F32 R143, -RZ, R138.reuse.H0_H0 ;  /* 0x2000008aff8f7230 */ /* 0x120fe40000004100 */
[----:B------:R-:W-:Y:S02]  /*1420*/  HADD2.F32 R147, -RZ, R137.H0_H0 ;  /* 0x20000089ff937230 */ /* 0x000fe40000004100 */
[----:B------:R-:W-:Y:S02]  /*1430*/  HADD2.F32 R145, -RZ, R138.H1_H1 ;  /* 0x3000008aff917230 */ /* 0x000fe40000004100 */
[-C--:B------:R-:W-:Y:S01]  /*1440*/  FMUL.FTZ R146, R143, R0.reuse ;  /* 0x000000008f927220 */ /* 0x080fe20000410000 */
[----:B------:R-:W-:Y:S02]  /*1450*/  HADD2.F32 R173, -RZ, R139.H0_H0 ;  /* 0x2000008bffad7230 */ /* 0x000fe40000004100 */
[----:B------:R-:W-:Y:S01]  /*1460*/  FMUL.FTZ R147, R147, R0 ;  /* 0x0000000093937220 */ /* 0x000fe20000410000 */
[----:B------:R-:W-:-:S02]  /*1470*/  HADD2.F32 R149, -RZ, R136.H0_H0 ;  /* 0x20000088ff957230 */ /* 0x000fc40000004100 */
[-C--:B------:R-:W-:Y:S01]  /*1480*/  FMUL.FTZ R143, R145, R0.reuse ;  /* 0x00000000918f7220 */ /* 0x080fe20000410000 */
[----:B0-----:R-:W-:Y:S02]  /*1490*/  HADD2.F32 R141, -RZ, R136.H1_H1 ;  /* 0x30000088ff8d7230 */ /* 0x001fe40000004100 */
        /* <DEDUP_REMOVED lines=8> */
.L_x_35446:
        /* <DEDUP_REMOVED lines=20> */
.L_x_35445:
        /* <DEDUP_REMOVED lines=39> */
.L_x_35447:
[----:B----4-:R-:W-:-:S04]  /*18d0*/  UISETP.NE.U32.AND UP1, UPT, UR10, URZ, UPT ;  /* 0x000000ff0a00728c */ /* 0x010fc8000bf25070 */
[----:B------:R-:W-:-:S09]  /*18e0*/  UISETP.NE.AND.EX UP1, UPT, UR11, URZ, UPT, UP1 ;  /* 0x000000ff0b00728c */ /* 0x000fd2000bf25310 */
[----:B------:R-:W-:Y:S05]  /*18f0*/  BRA.U UP1, `(.L_x_35449) ;  /* 0x0000000101447547 */ /* 0x000fea000b800000 */
[----:B-----5:R-:W-:Y:S02]  /*1900*/  HADD2.F32 R179, -RZ, R137.H0_H0 ;  /* 0x20000089ffb37230 */ /* 0x020fe40000004100 */
[----:B------:R-:W-:Y:S02]  /*1910*/  HADD2.F32 R175, -RZ, R138.H1_H1 ;  /* 0x3000008affaf7230 */ /* 0x000fe40000004100 */
[----:B------:R-:W-:Y:S02]  /*1920*/  HADD2.F32 R183, -RZ, R139.H0_H0 ;  /* 0x2000008bffb77230 */ /* 0x000fe40000004100 */
[-C--:B------:R-:W-:Y:S01]  /*1930*/  FMUL.FTZ R179, R179, R0.reuse ;  /* 0x00000000b3b37220 */ /* 0x080fe20000410000 */
[--C-:B------:R-:W-:Y:S02]  /*1940*/  HADD2.F32 R181, -RZ, R136.reuse.H0_H0 ;  /* 0x20000088ffb57230 */ /* 0x100fe40000004100 */
[----:B------:R-:W-:Y:S01]  /*1950*/  FMUL.FTZ R170, R175, R0 ;  /* 0x00000000afaa7220 */ /* 0x000fe20000410000 */
[----:B0-----:R-:W-:-:S02]  /*1960*/  HADD2.F32 R173, -RZ, R136.H1_H1 ;  /* 0x30000088ffad7230 */ /* 0x001fc40000004100 */
        /* <DEDUP_REMOVED lines=10> */
.L_x_35449:
        /* <DEDUP_REMOVED lines=20> */
.L_x_35448:
        /* <DEDUP_REMOVED lines=39> */
.L_x_35450:
        /* <DEDUP_REMOVED lines=20> */
.L_x_35452:
        /* <DEDUP_REMOVED lines=20> */
.L_x_35451:
        /* <DEDUP_REMOVED lines=39> */
.L_x_35453:
        /* <DEDUP_REMOVED lines=20> */
.L_x_35455:
        /* <DEDUP_REMOVED lines=20> */
.L_x_35454:
        /* <DEDUP_REMOVED lines=39> */
.L_x_35456:
        /* <DEDUP_REMOVED lines=9> */
[----:B0-----:R-:W-:-:S02]  /*2830*/  HADD2.F32 R183, -RZ, R136.H0_H0 ;  /* 0x20000088ffb77230 */ /* 0x001fc40000004100 */
        /* <DEDUP_REMOVED lines=10> */
.L_x_35458:
        /* <DEDUP_REMOVED lines=20> */
.L_x_35457:
        /* <DEDUP_REMOVED lines=24> */
[----:B------:R-:W-:Y:S02]  /*2ba0*/  HADD2.F32 R136, -RZ, R134.H0_H0 ;  /* 0x20000086ff887230 */ /* 0x000fe40000004100 */
        /* <DEDUP_REMOVED lines=14> */
.L_x_35459:
[----:B----4-:R-:W-:-:S04]  /*2c90*/  UISETP.NE.U32.AND UP0, UPT, UR10, URZ, UPT ;  /* 0x000000ff0a00728c */ /* 0x010fc8000bf05070 */
[----:B------:R-:W-:-:S09]  /*2ca0*/  UISETP.NE.AND.EX UP0, UPT, UR11, URZ, UPT, UP0 ;  /* 0x000000ff0b00728c */ /* 0x000fd2000bf05300 */
[----:B------:R-:W-:Y:S05]  /*2cb0*/  BRA.U UP0, `(.L_x_35461) ;  /* 0x0000000100447547 */ /* 0x000fea000b800000 */
[--C-:B-----5:R-:W-:Y:S02]  /*2cc0*/  HADD2.F32 R217, -RZ, R139.reuse.H0_H0 ;  /* 0x2000008bffd97230 */ /* 0x120fe40000004100 */
        /* <DEDUP_REMOVED lines=8> */
[--C-:B0-----:R-:W-:Y:S02]  /*2d50*/  HADD2.F32 R183, -RZ, R138.reuse.H0_H0 ;  /* 0x2000008affb77230 */ /* 0x101fe40000004100 */
[-C--:B------:R-:W-:Y:S01]  /*2d60*/  FMUL.FTZ R215, R215, R0.reuse ;  /* 0x00000000d7d77220 */ /* 0x080fe20000410000 */
[----:B------:R-:W-:Y:S02]  /*2d70*/  HADD2.F32 R219, -RZ, R138.H1_H1 ;  /* 0x3000008affdb7230 */ /* 0x000fe40000004100 */
[-C--:B------:R-:W-:Y:S01]  /*2d80*/  FMUL.FTZ R138, R139, R0.reuse ;  /* 0x000000008b8a7220 */ /* 0x080fe20000410000 */
[-C--:B------:R-:W-:Y:S01]  /*2d90*/  FMUL.FTZ R139, R137, R0.reuse ;  /* 0x00000000898b7220 */ /* 0x080fe20000410000 */
[-C--:B------:R-:W-:Y:S01]  /*2da0*/  FMUL.FTZ R183, R183, R0.reuse ;  /* 0x00000000b7b77220 */ /* 0x080fe20000410000 */
[----:B------:R-:W-:Y:S01]  /*2db0*/  FMUL.FTZ R182, R219, R0 ;  /* 0x00000000dbb67220 */ /* 0x000fe20000410000 */
[----:B------:R-:W-:Y:S06]  /*2dc0*/  BRA `(.L_x_35460) ;  /* 0x0000000000507947 */ /* 0x000fec0003800000 */
.L_x_35461:
[--C-:B-----5:R-:W-:Y:S02]  /*2dd0*/  HADD2.F32 R217, -RZ, R139.reuse.H0_H0 ;  /* 0x2000008bffd97230 */ /* 0x120fe40000004100 */
[----:B------:R-:W-:Y:S02]  /*2de0*/  HADD2.F32 R139, -RZ, R139.H1_H1 ;  /* 0x3000008bff8b7230 */ /* 0x000fe40000004100 */
[----:B0-----:R-:W-:Y:S02]  /*2df0*/  HADD2.F32 R133, -RZ, R137.H0_H0 ;  /* 0x20000089ff857230 */ /* 0x001fe40000004100 */
        /* <DEDUP_REMOVED lines=17> */
.L_x_35460:
        /* <DEDUP_REMOVED lines=219> */
.L_x_35475:
        /* <DEDUP_REMOVED lines=48> */
[----:B------:R-:W-:Y:S01]  /*3fc0*/  F2FP.F16.F32.PACK_AB R138, R143, R138 ;  /* 0x0000008a8f8a723e */ /* 0x000fe200000000ff */
        /* <DEDUP_REMOVED lines=39> */
[----:B------:R-:W-:Y:S01]  /*4240*/  FFMA.FTZ R153, R153, R114, R50 ;  /* 0x0000007299997223 */ /* 0x000fe20000010032 */
[----:B------:R-:W-:Y:S01]  /*4250*/  F2FP.F16.F32.PACK_AB R145, R150, R145 ;  /* 0x000000919691723e */ /* 0x000fe200000000ff */
[----:B------:R-:W-:Y:S01]  /*4260*/  FFMA.FTZ R183, R183, R108, R44 ;  /* 0x0000006cb7b77223 */ /* 0x000fe2000001002c */
[----:B------:R-:W-:Y:S01]  /*4270*/  FFMA.FTZ R155, R205, R110, R46 ;  /* 0x0000006ecd9b7223 */ /* 0x000fe2000001002e */
[----:B------:R-:W-:Y:S01]  /*4280*/  FFMA.FTZ R150, R144, R111, R47 ;  /* 0x0000006f90967223 */ /* 0x000fe2000001002f */
[----:B------:R-:W-:Y:S01]  /*4290*/  FFMA.FTZ R218, R218, R109, R45 ;  /* 0x0000006ddada7223 */ /* 0x000fe2000001002d */
[----:B------:R-:W-:Y:S01]  /*42a0*/  FFMA.FTZ R2, R154, R115, R51 ;  /* 0x000000739a027223 */ /* 0x000fe20000010033 */
[----:B------:R-:W-:Y:S01]  /*42b0*/  F2FP.F16.F32.PACK_AB R144, R148, R159 ;  /* 0x0000009f9490723e */ /* 0x000fe200000000ff */
[----:B------:R-:W-:Y:S01]  /*42c0*/  FADD.FTZ R196, -R192, R196 ;  /* 0x000000c4c0c47221 */ /* 0x000fe20000010100 */
[----:B------:R-:W-:Y:S01]  /*42d0*/  F2FP.F16.F32.PACK_AB R152, R140, R149 ;  /* 0x000000958c98723e */ /* 0x000fe200000000ff */
[----:B------:R-:W-:Y:S01]  /*42e0*/  FADD.FTZ R210, -R192, R207 ;  /* 0x000000cfc0d27221 */ /* 0x000fe20000010100 */
[----:B------:R-:W-:Y:S01]  /*42f0*/  F2FP.F16.F32.PACK_AB R139, R162, R139 ;  /* 0x0000008ba28b723e */ /* 0x000fe200000000ff */
[----:B0-----:R-:W-:Y:S01]  /*4300*/  IMAD.WIDE.U32 R148, R171, 0x10, R142 ;  /* 0x00000010ab947825 */ /* 0x001fe200078e008e */
[----:B------:R-:W-:-:S03]  /*4310*/  F2FP.F16.F32.PACK_AB R137, R158, R167 ;  /* 0x000000a79e89723e */ /* 0x000fc600000000ff */
[----:B------:R-:W-:Y:S01]  /*4320*/  FADD.FTZ R206, -R192, R213 ;  /* 0x000000d5c0ce7221 */ /* 0x000fe20000010100 */
[----:B------:R-:W-:Y:S01]  /*4330*/  F2FP.F16.F32.PACK_AB R136, R156, R169 ;  /* 0x000000a99c88723e */ /* 0x000fe200000000ff */
[----:B------:R-:W-:Y:S01]  /*4340*/  IMAD.WIDE.U32 R156, R161, 0x10, R142 ;  /* 0x00000010a19c7825 */ /* 0x000fe200078e008e */
[----:B------:R-:W-:-:S03]  /*4350*/  F2FP.F16.F32.PACK_AB R146, R3, R146 ;  /* 0x000000920392723e */ /* 0x000fc600000000ff */
[----:B------:R-:W-:Y:S01]  /*4360*/  FMUL.FTZ R213, R221, R196 ;  /* 0x000000c4ddd57220 */ /* 0x000fe20000410000 */
[----:B------:R-:W-:Y:S01]  /*4370*/  F2FP.F16.F32.PACK_AB R155, R150, R155 ;  /* 0x0000009b969b723e */ /* 0x000fe200000000ff */
[----:B------:R-:W-:Y:S01]  /*4380*/  IMAD.WIDE.U32 R162, R151, 0x10, R142 ;  /* 0x0000001097a27825 */ /* 0x000fe200078e008e */
[----:B------:R-:W-:-:S03]  /*4390*/  F2FP.F16.F32.PACK_AB R154, R218, R183 ;  /* 0x000000b7da9a723e */ /* 0x000fc600000000ff */
[C---:B------:R-:W-:Y:S01]  /*43a0*/  FMUL.FTZ R210, R221.reuse, R210 ;  /* 0x000000d2ddd27220 */ /* 0x040fe20000410000 */
[----:B------:R-:W-:Y:S01]  /*43b0*/  F2FP.F16.F32.PACK_AB R153, R2, R153 ;  /* 0x000000990299723e */ /* 0x000fe200000000ff */
        /* <DEDUP_REMOVED lines=31> */
[----:B------:R-:W-:Y:S01]  /*45b0*/  F2FP.F16.F32.PACK_AB R154, R157, R154 ;  /* 0x0000009a9d9a723e */ /* 0x000fe200000000ff */
        /* <DEDUP_REMOVED lines=26> */
[----:B------:R-:W-:Y:S01]  /*4760*/  F2FP.F16.F32.PACK_AB R146, R149, R146 ;  /* 0x000000929592723e */ /* 0x000fe200000000ff */
        /* <DEDUP_REMOVED lines=44> */
[----:B------:R-:W-:Y:S01]  /*4a30*/  F2FP.F16.F32.PACK_AB R140, R145, R140 ;  /* 0x0000008c918c723e */ /* 0x000fe200000000ff */
[----:B------:R-:W-:Y:S01]  /*4a40*/  FFMA.FTZ R209, R209, R86, R22 ;  /* 0x00000056d1d17223 */ /* 0x000fe20000010016 */
[----:B------:R-:W-:Y:S01]  /*4a50*/  FFMA.FTZ R190, R190, R87, R23 ;  /* 0x00000057bebe7223 */ /* 0x000fe20000010017 */
[----:B------:R-:W-:Y:S01]  /*4a60*/  FFMA.FTZ R145, R201, R90, R26 ;  /* 0x0000005ac9917223 */ /* 0x000fe2000001001a */
[----:B------:R-:W-:Y:S01]  /*4a70*/  FFMA.FTZ R186, R186, R91, R27 ;  /* 0x0000005bbaba7223 */ /* 0x000fe2000001001b */
[----:B------:R-:W-:Y:S01]  /*4a80*/  F2FP.F16.F32.PACK_AB R144, R149, R144 ;  /* 0x000000909590723e */ /* 0x000fe200000000ff */
        /* <DEDUP_REMOVED lines=14> */
[----:B------:R-:W-:-:S02]  /*4b70*/  F2FP.F16.F32.PACK_AB R139, R172, R175 ;  /* 0x000000afac8b723e */ /* 0x000fc400000000ff */
[----:B------:R-:W-:Y:S02]  /*4b80*/  F2FP.F16.F32.PACK_AB R138, R170, R177 ;  /* 0x000000b1aa8a723e */ /* 0x000fe400000000ff */
[----:B------:R-:W-:Y:S02]  /*4b90*/  F2FP.F16.F32.PACK_AB R137, R168, R179 ;  /* 0x000000b3a889723e */ /* 0x000fe400000000ff */
[----:B------:R-:W-:Y:S02]  /*4ba0*/  F2FP.F16.F32.PACK_AB R136, R166, R181 ;  /* 0x000000b5a688723e */ /* 0x000fe400000000ff */
[----:B------:R-:W-:Y:S02]  /*4bb0*/  F2FP.F16.F32.PACK_AB R143, R180, R143 ;  /* 0x0000008fb48f723e */ /* 0x000fe400000000ff */
[----:B------:R-:W-:Y:S01]  /*4bc0*/  F2FP.F16.F32.PACK_AB R142, R147, R142 ;  /* 0x0000008e938e723e */ /* 0x000fe200000000ff */
[----:B------:R1:W-:Y:S01]  /*4bd0*/  STG.E.128 desc[UR6][R2.64], R136 ;  /* 0x0000008802007986 */ /* 0x0003e2000c101d06 */
[----:B------:R-:W-:-:S02]  /*4be0*/  F2FP.F16.F32.PACK_AB R141, R176, R141 ;  /* 0x0000008db08d723e */ /* 0x000fc400000000ff */
[----:B------:R-:W-:Y:S02]  /*4bf0*/  F2FP.F16.F32.PACK_AB R147, R190, R209 ;  /* 0x000000d1be93723e */ /* 0x000fe400000000ff */
        /* <DEDUP_REMOVED lines=15> */
[----:B----4-:R-:W-:Y:S05]  /*4cf0*/  EXIT ;  /* 0x000000000000794d */ /* 0x010fea0003800000 */
.L_x_35462:
        /* <DEDUP_REMOVED lines=8> */
.L_x_35465:
[----:B------:R-:W-:Y:S05]  /*4d80*/  BSYNC B0 ;  /* 0x0000000000007941 */ /* 0x000fea0003800000 */
.L_x_35464:
        /* <DEDUP_REMOVED lines=9> */
.L_x_35466:
[----:B------:R-:W-:Y:S01]  /*4e20*/  HFMA2 R208, -RZ, RZ, 0, 2.384185791015625e-07 ;  /* 0x00000004ffd07431 */ /* 0x000fe200000001ff */
[----:B------:R-:W-:-:S05]  /*4e30*/  MOV R2, R221 ;  /* 0x000000dd00027202 */ /* 0x000fca0000000f00 */
[----:B------:R-:W-:-:S05]  /*4e40*/  FADD.FTZ R136, R3, R2 ;  /* 0x0000000203887221 */ /* 0x000fca0000010000 */
[----:B------:R-:W-:-:S07]  /*4e50*/  MOV R223, R136 ;  /* 0x0000008800df7202 */ /* 0x000fce0000000f00 */
[----:B------:R-:W-:Y:S05]  /*4e60*/  WARPSYNC.COLLECTIVE R206, `(.L_x_35467) ;  /* 0x00000000ce087348 */ /* 0x000fea0003c00000 */
[----:B------:R0:W1:Y:S02]  /*4e70*/  SHFL.BFLY P3, R221, R223, R208, R225 ;  /* 0x0c0000d0dfdd7389 */ /* 0x00006400000600e1 */
[----:B01----:R-:W-:Y:S05]  /*4e80*/  ENDCOLLECTIVE ;  /* 0x000000000000791b */ /* 0x003fea0003800000 */
.L_x_35467:
[----:B------:R-:W-:Y:S01]  /*4e90*/  HFMA2 R208, -RZ, RZ, 0, 4.76837158203125e-07 ;  /* 0x00000008ffd07431 */ /* 0x000fe200000001ff */
[----:B------:R-:W-:-:S05]  /*4ea0*/  MOV R137, R221 ;  /* 0x000000dd00897202 */ /* 0x000fca0000000f00 */
[----:B------:R-:W-:-:S05]  /*4eb0*/  FADD.FTZ R137, R136, R137 ;  /* 0x0000008988897221 */ /* 0x000fca0000010000 */
[----:B------:R-:W-:-:S07]  /*4ec0*/  MOV R223, R137 ;  /* 0x0000008900df7202 */ /* 0x000fce0000000f00 */
[----:B------:R-:W-:Y:S05]  /*4ed0*/  WARPSYNC.COLLECTIVE R206, `(.L_x_35468) ;  /* 0x00000000ce087348 */ /* 0x000fea0003c00000 */
[----:B------:R0:W1:Y:S02]  /*4ee0*/  SHFL.BFLY P3, R221, R223, R208, R225 ;  /* 0x0c0000d0dfdd7389 */ /* 0x00006400000600e1 */
[----:B01----:R-:W-:Y:S05]  /*4ef0*/  ENDCOLLECTIVE ;  /* 0x000000000000791b */ /* 0x003fea0003800000 */
.L_x_35468:
        /* <DEDUP_REMOVED lines=8> */
.L_x_35469:
        /* <DEDUP_REMOVED lines=136> */
.L_x_35470:
[----:B------:R-:W-:Y:S01]  /*5800*/  HFMA2 R208, -RZ, RZ, 0, 1.1920928955078125e-07 ;  /* 0x00000002ffd07431 */ /* 0x000fe200000001ff */
[----:B------:R-:W-:-:S05]  /*5810*/  MOV R3, R221 ;  /* 0x000000dd00037202 */ /* 0x000fca0000000f00 */
[----:B------:R-:W-:-:S05]  /*5820*/  FADD.FTZ R3, R0, R3 ;  /* 0x0000000300037221 */ /* 0x000fca0000010000 */
[----:B------:R-:W-:-:S07]  /*5830*/  MOV R223, R3 ;  /* 0x0000000300df7202 */ /* 0x000fce0000000f00 */
[----:B------:R-:W-:Y:S05]  /*5840*/  WARPSYNC.COLLECTIVE R206, `(.L_x_35471) ;  /* 0x00000000ce087348 */ /* 0x000fea0003c00000 */
[----:B------:R0:W1:Y:S02]  /*5850*/  SHFL.BFLY P3, R221, R223, R208, R225 ;  /* 0x0c0000d0dfdd7389 */ /* 0x00006400000600e1 */
[----:B01----:R-:W-:Y:S05]  /*5860*/  ENDCOLLECTIVE ;  /* 0x000000000000791b */ /* 0x003fea0003800000 */
.L_x_35471:
[----:B------:R-:W-:Y:S01]  /*5870*/  HFMA2 R208, -RZ, RZ, 0, 2.384185791015625e-07 ;  /* 0x00000004ffd07431 */ /* 0x000fe200000001ff */
[----:B------:R-:W-:-:S05]  /*5880*/  MOV R136, R221 ;  /* 0x000000dd00887202 */ /* 0x000fca0000000f00 */
[----:B------:R-:W-:-:S05]  /*5890*/  FADD.FTZ R136, R3, R136 ;  /* 0x0000008803887221 */ /* 0x000fca0000010000 */
[----:B------:R-:W-:-:S07]  /*58a0*/  MOV R223, R136 ;  /* 0x0000008800df7202 */ /* 0x000fce0000000f00 */
[----:B------:R-:W-:Y:S05]  /*58b0*/  WARPSYNC.COLLECTIVE R206, `(.L_x_35472) ;  /* 0x00000000ce087348 */ /* 0x000fea0003c00000 */
[----:B------:R0:W1:Y:S02]  /*58c0*/  SHFL.BFLY P3, R221, R223, R208, R225 ;  /* 0x0c0000d0dfdd7389 */ /* 0x00006400000600e1 */
[----:B01----:R-:W-:Y:S05]  /*58d0*/  ENDCOLLECTIVE ;  /* 0x000000000000791b */ /* 0x003fea0003800000 */
.L_x_35472:
[----:B------:R-:W-:Y:S01]  /*58e0*/  HFMA2 R208, -RZ, RZ, 0, 4.76837158203125e-07 ;  /* 0x00000008ffd07431 */ /* 0x000fe200000001ff */
[----:B------:R-:W-:-:S05]  /*58f0*/  MOV R137, R221 ;  /* 0x000000dd00897202 */ /* 0x000fca0000000f00 */
[----:B------:R-:W-:-:S05]  /*5900*/  FADD.FTZ R137, R136, R137 ;  /* 0x0000008988897221 */ /* 0x000fca0000010000 */
[----:B------:R-:W-:-:S07]  /*5910*/  MOV R223, R137 ;  /* 0x0000008900df7202 */ /* 0x000fce0000000f00 */
[----:B------:R-:W-:Y:S05]  /*5920*/  WARPSYNC.COLLECTIVE R206, `(.L_x_35473) ;  /* 0x00000000ce087348 */ /* 0x000fea0003c00000 */
[----:B------:R0:W1:Y:S02]  /*5930*/  SHFL.BFLY P3, R221, R223, R208, R225 ;  /* 0x0c0000d0dfdd7389 */ /* 0x00006400000600e1 */
[----:B01----:R-:W-:Y:S05]  /*5940*/  ENDCOLLECTIVE ;  /* 0x000000000000791b */ /* 0x003fea0003800000 */
.L_x_35473:
[----:B------:R-:W-:Y:S01]  /*5950*/  HFMA2 R208, -RZ, RZ, 0, 9.5367431640625e-07 ;  /* 0x00000010ffd07431 */ /* 0x000fe200000001ff */
[----:B------:R-:W-:-:S05]  /*5960*/  MOV R192, R221 ;  /* 0x000000dd00c07202 */ /* 0x000fca0000000f00 */
[----:B------:R-:W-:-:S05]  /*5970*/  FADD.FTZ R192, R137, R192 ;  /* 0x000000c089c07221 */ /* 0x000fca0000010000 */
[----:B------:R-:W-:-:S07]  /*5980*/  MOV R223, R192 ;  /* 0x000000c000df7202 */ /* 0x000fce0000000f00 */
[----:B------:R-:W-:Y:S05]  /*5990*/  WARPSYNC.COLLECTIVE R206, `(.L_x_35474) ;  /* 0x00000000ce087348 */ /* 0x000fea0003c00000 */
[----:B------:R0:W1:Y:S02]  /*59a0*/  SHFL.BFLY P3, R221, R223, R208, R225 ;  /* 0x0c0000d0dfdd7389 */ /* 0x00006400000600e1 */
[----:B01----:R-:W-:Y:S05]  /*59b0*/  ENDCOLLECTIVE ;  /* 0x000000000000791b */ /* 0x003fea0003800000 */
.L_x_35474:
[----:B------:R-:W-:Y:S05]  /*59c0*/  BRA `(.L_x_35475) ;  /* 0xffffffe000bc7947 */ /* 0x000fea000383ffff */
.L_x_35476:
        /* <DEDUP_REMOVED lines=11> */
.L_x_71501:


//--------------------- .text._ZN10layer_norm13ln_fwd_kernelINS_13Kernel_traitsIf6__halfS2_S2_fjLj2048ELj1ELj4ELj1ELj16ENS_18Kernel_traits_baseILj2048EfS2_S2_S2_fjLj128EEEEELb0ELb0ELb1ELb0EEEvNS_9FwdParamsE --------------------------
	.section	.text._ZN10layer_norm13ln_fwd_kernelINS_13Kernel_traitsIf6__halfS2_S2_fjLj2048ELj1ELj4ELj1ELj16ENS_18Kernel_traits_baseILj2048EfS2_S2_S2_fjLj128EEEEELb0ELb0ELb1ELb0EEEvNS_9FwdParamsE,"ax",@progbits
	.align	128
        .global         _ZN10layer_norm13ln_fwd_kernelINS_13Kernel_traitsIf6__halfS2_S2_fjLj2048ELj1ELj4ELj1ELj16ENS_18Kernel_traits_baseILj2048EfS2_S2_S2_fjLj128EEEEELb0ELb0ELb1ELb0EEEvNS_9FwdParamsE
        .type           _ZN10layer_norm13ln_fwd_kernelINS_13Kernel_traitsIf6__halfS2_S2_fjLj2048ELj1ELj4ELj1ELj16ENS_18Kernel_traits_baseILj2048EfS2_S2_S2_fjLj128EEEEELb0ELb0ELb1ELb0EEEvNS_9FwdParamsE,@function
        .size           _ZN10layer_norm13ln_fwd_kernelINS_13Kernel_traitsIf6__halfS2_S2_fjLj2048ELj1ELj4ELj1ELj16ENS_18Kernel_traits_baseILj2048EfS2_S2_S2_fjLj128EEEEELb0ELb0ELb1ELb0EEEvNS_9FwdParamsE,(.L_x_71502 - _ZN10layer_norm13ln_fwd_kernelINS_13Kernel_traitsIf6__halfS2_S2_fjLj2048ELj1ELj4ELj1ELj16ENS_18Kernel_traits_baseILj2048EfS2_S2_S2_fjLj128EEEEELb0ELb0ELb1ELb0EEEvNS_9FwdParamsE)
        .other          _ZN10layer_norm13ln_fwd_kernelINS_13Kernel_traitsIf6__halfS2_S2_fjLj2048ELj1ELj4ELj1ELj16ENS_18Kernel_traits_baseILj2048EfS2_S2_S2_fjLj128EEEEELb0ELb0ELb1ELb0EEEvNS_9FwdParamsE,@"STO_CUDA_ENTRY STV_DEFAULT"
_ZN10layer_norm13ln_fwd_kernelINS_13Kernel_traitsIf6__halfS2_S2_fjLj2048ELj1ELj4ELj1ELj16ENS_18Kernel_traits_baseILj2048EfS2_S2_S2_fjLj128EEEEELb0ELb0ELb1ELb0EEEvNS_9FwdParamsE:
.text._ZN10layer_norm13ln_fwd_kernelINS_13Kernel_traitsIf6__halfS2_S2_fjLj2048ELj1ELj4ELj1ELj16ENS_18Kernel_traits_baseILj2048EfS2_S2_S2_fjLj128EEEEELb0ELb0ELb1ELb0EEEvNS_9FwdParamsE:
        /* <DEDUP_REMOVED lines=100> */
.L_x_35478:
        /* <DEDUP_REMOVED lines=79> */
.L_x_35479:
[----:B------:R-:W-:Y:S05]  /*0b30*/  BSYNC.RECONVERGENT B0 ;  /* 0x0000000000007941 */ /* 0x000fea0003800200 */
.L_x_35477:
[----:B------:R-:W1:Y:S01]  /*0b40*/  LDCU UR4, c[0x0][0x384] ;  /* 0x00007080ff0477ac */ /* 0x000e620008000800 */
[----:B------:R-:W2:Y:S01]  /*0b50*/  LDCU.U8 UR5, c[0x0][0x410] ;  /* 0x00008200ff0577ac */ /* 0x000ea20008000000 */
[----:B------:R-:W3:Y:S01]  /*0b60*/  LDCU UR10, c[0x0][0x448] ;  /* 0x00008900ff0a77ac */ /* 0x000ee20008000800 */
[----:B------:R-:W4:Y:S01]  /*0b70*/  LDCU.64 UR8, c[0x0][0x3a0] ;  /* 0x00007400ff0877ac */ /* 0x000f220008000a00 */
[----:B-1----:R-:W-:-:S13]  /*0b80*/  ISETP.GE.AND P0, PT, R9, UR4, PT ;  /* 0x0000000409007c0c */ /* 0x002fda000bf06270 */
[----:B--234-:R-:W-:Y:S05]  /*0b90*/  @P0 EXIT ;  /* 0x000000000000094d */ /* 0x01cfea0003800000 */
.L_x_35545:
[----:B------:R-:W1:Y:S08]  /*0ba0*/  LDC.64 R164, c[0x0][0x3f0] ;  /* 0x0000fc00ffa47b82 */ /* 0x000e700000000a00 */
[----:B------:R-:W2:Y:S01]  /*0bb0*/  LDC R206, c[0x0][0x388] ;  /* 0x0000e200ffce7b82 */ /* 0x000ea20000000800 */
[----:B-1----:R-:W-:-:S07]  /*0bc0*/  IMAD.WIDE R208, R9, 0x4, R164 ;  /* 0x0000000409d07825 */ /* 0x002fce00078e02a4 */
[----:B------:R-:W1:Y:S01]  /*0bd0*/  LDC.64 R164, c[0x0][0x3f8] ;  /* 0x0000fe00ffa47b82 */ /* 0x000e620000000a00 */
[----:B------:R3:W4:Y:S01]  /*0be0*/  LDG.E R208, desc[UR6][R208.64] ;  /* 0x00000006d0d07981 */ /* 0x000722000c1e1900 */
[----:B-1----:R-:W-:-:S05]  /*0bf0*/  IMAD.WIDE R164, R9, 0x4, R164 ;  /* 0x0000000409a47825 */ /* 0x002fca00078e02a4 */
[----:B-----5:R1:W5:Y:S01]  /*0c00*/  LDG.E R205, desc[UR6][R164.64] ;  /* 0x00000006a4cd7981 */ /* 0x020362000c1e1900 */
[----:B--2---:R-:W-:Y:S01]  /*0c10*/  IMAD R166, R9, R206, RZ ;  /* 0x000000ce09a67224 */ /* 0x004fe200078e02ff */
[----:B------:R-:W-:Y:S01]  /*0c20*/  ISETP.GE.U32.AND P5, PT, R10, 0x20, PT ;  /* 0x000000200a00780c */ /* 0x000fe20003fa6070 */
[----:B------:R-:W-:Y:S01]  /*0c30*/  BSSY.RECONVERGENT B0, `(.L_x_35480) ;  /* 0x000007a000007945 */ /* 0x000fe20003800200 */
[----:B---3--:R-:W-:Y:S02]  /*0c40*/  HFMA2 R209, -RZ, RZ, 0, 0 ;  /* 0x00000000ffd17431 */ /* 0x008fe400000001ff */
[----:B------:R-:W-:-:S04]  /*0c50*/  SHF.R.S32.HI R167, RZ, 0x1f, R166 ;  /* 0x0000001fffa77819 */ /* 0x000fc800000114a6 */
[----:B------:R-:W-:Y:S02]  /*0c60*/  LEA.HI R166, R167, R166, RZ, 0x3 ;  /* 0x000000a6a7a67211 */ /* 0x000fe400078f18ff */
[----:B----4-:R-:W-:-:S13]  /*0c70*/  ISETP.GE.AND P0, PT, R208, 0x1, PT ;  /* 0x00000001d000780c */ /* 0x010fda0003f06270 */
[----:B------:R-:W2:Y:S01]  /*0c80*/  @P0 S2R R211, SR_TID.X ;  /* 0x0000000000d30919 */ /* 0x000ea20000002100 */
[----:B------:R-:W-:-:S05]  /*0c90*/  @P0 IADD3 R207, PT, PT, R208, -0x1, RZ ;  /* 0xffffffffd0cf0810 */ /* 0x000fca0007ffe0ff */
[----:B------:R-:W-:Y:S01]  /*0ca0*/  @P0 IMAD R210, R207, R206, RZ ;  /* 0x000000cecfd20224 */ /* 0x000fe200078e02ff */
[----:B------:R-:W-:-:S04]  /*0cb0*/  LEA.HI.SX32 R207, R166, R11, 0x1d ;  /* 0x0000000ba6cf7211 */ /* 0x000fc800078feaff */
[----:B------:R-:W-:-:S04]  /*0cc0*/  @P0 SHF.R.S32.HI R167, RZ, 0x1f, R210 ;  /* 0x0000001fffa70819 */ /* 0x000fc800000114d2 */
[----:B------:R-:W-:Y:S02]  /*0cd0*/  @P0 LEA.HI R210, R167, R210, RZ, 0x3 ;  /* 0x000000d2a7d20211 */ /* 0x000fe400078f18ff */
[----:B--2---:R-:W-:-:S04]  /*0ce0*/  @P0 LOP3.LUT R11, R211, 0x1f, RZ, 0xc0, !PT ;  /* 0x0000001fd30b0812 */ /* 0x004fc800078ec0ff */
[----:B------:R-:W-:Y:S01]  /*0cf0*/  @P0 LEA.HI.SX32 R209, R210, R11, 0x1d ;  /* 0x0000000bd2d10211 */ /* 0x000fe200078feaff */
[----:B-1----:R-:W-:Y:S06]  /*0d00*/  @!P5 BRA `(.L_x_35481) ;  /* 0x0000000400b0d947 */ /* 0x002fec0003800000 */
[----:B------:R-:W-:Y:S04]  /*0d10*/  BSSY.RECONVERGENT B1, `(.L_x_35482) ;  /* 0x0000005000017945 */ /* 0x000fe80003800200 */
[----:B------:R-:W-:Y:S05]  /*0d20*/  @!P0 BRA `(.L_x_35483) ;  /* 0x00000000000c8947 */ /* 0x000fea0003800000 */
[----:B0-----:R-:W0:Y:S02]  /*0d30*/  LDC.64 R2, c[0x0][0x390] ;  /* 0x0000e400ff027b82 */ /* 0x001e240000000a00 */
[----:B0-----:R-:W-:-:S05]  /*0d40*/  IMAD.WIDE.U32 R2, R209, 0x10, R2 ;  /* 0x00000010d1027825 */ /* 0x001fca00078e0002 */
[----:B------:R1:W5:Y:S02]  /*0d50*/  LDG.E.128 R32, desc[UR6][R2.64] ;  /* 0x0000000602207981 */ /* 0x000364000c1e1d00 */
.L_x_35483:
[----:B------:R-:W-:Y:S05]  /*0d60*/  BSYNC.RECONVERGENT B1 ;  /* 0x0000000000017941 */ /* 0x000fea0003800200 */
.L_x_35482:
        /* <DEDUP_REMOVED lines=8> */
[----:B-----5:R-:W-:Y:S02]  /*0df0*/  @P1 HADD2.F32 R5, -RZ, R32.H1_H1 ;  /* 0x30000020ff051230 */ /* 0x020fe40000004100 */
[--C-:B------:R-:W-:Y:S02]  /*0e00*/  @P1 HADD2.F32 R211, -RZ, R33.reuse.H1_H1 ;  /* 0x30000021ffd31230 */ /* 0x100fe40000004100 */
[----:B------:R-:W-:-:S03]  /*0e10*/  @P1 HADD2.F32 R0, -RZ, R33.H0_H0 ;  /* 0x20000021ff001230 */ /* 0x000fc60000004100 */
        /* <DEDUP_REMOVED lines=8> */
[--C-:B------:R-:W-:Y:S02]  /*0ea0*/  HADD2.F32 R6, -RZ, R165.reuse.H1_H1 ;  /* 0x300000a5ff067230 */ /* 0x100fe40000004100 */
[----:B------:R-:W-:Y:S02]  /*0eb0*/  HADD2.F32 R7, -RZ, R165.H0_H0 ;  /* 0x200000a5ff077230 */ /* 0x000fe40000004100 */
[----:B0-----:R-:W-:Y:S01]  /*0ec0*/  @P1 FFMA.FTZ R8, R5, R210, R8 ;  /* 0x000000d205081223 */ /* 0x001fe20000010008 */
[----:B------:R-:W-:Y:S02]  /*0ed0*/  HADD2.F32 R2, -RZ, R164.H0_H0 ;  /* 0x200000a4ff027230 */ /* 0x000fe40000004100 */
[----:B-1----:R-:W-:Y:S01]  /*0ee0*/  @P1 FFMA.FTZ R6, R211, R215, R6 ;  /* 0x000000d7d3061223 */ /* 0x002fe20000010006 */
[--C-:B------:R-:W-:Y:S02]  /*0ef0*/  HADD2.F32 R165, -RZ, R166.reuse.H0_H0 ;  /* 0x200000a6ffa57230 */ /* 0x100fe40000004100 */
[----:B---3--:R-:W-:Y:S01]  /*0f00*/  @P1 FFMA.FTZ R7, R0, R214, R7 ;  /* 0x000000d600071223 */ /* 0x008fe20000010007 */
[----:B------:R-:W-:-:S02]  /*0f10*/  HADD2.F32 R4, -RZ, R166.H1_H1 ;  /* 0x300000a6ff047230 */ /* 0x000fc40000004100 */
[--C-:B------:R-:W-:Y:S01]  /*0f20*/  HADD2.F32 R3, -RZ, R167.reuse.H0_H0 ;  /* 0x200000a7ff037230 */ /* 0x100fe20000004100 */
[----:B------:R-:W-:Y:S01]  /*0f30*/  @!P1 MOV R5, R165 ;  /* 0x000000a500059202 */ /* 0x000fe20000000f00 */
[----:B------:R-:W-:Y:S02]  /*0f40*/  HADD2.F32 R212, -RZ, R167.H1_H1 ;  /* 0x300000a7ffd47230 */ /* 0x000fe40000004100 */
[--C-:B------:R-:W-:Y:S02]  /*0f50*/  @P1 HADD2.F32 R166, -RZ, R34.reuse.H0_H0 ;  /* 0x20000022ffa61230 */ /* 0x100fe40000004100 */
[----:B------:R-:W-:Y:S01]  /*0f60*/  @P1 HADD2.F32 R167, -RZ, R34.H1_H1 ;  /* 0x30000022ffa71230 */ /* 0x000fe20000004100 */
[----:B------:R-:W-:Y:S01]  /*0f70*/  @!P1 MOV R0, R212 ;  /* 0x000000d400009202 */ /* 0x000fe20000000f00 */
        /* <DEDUP_REMOVED lines=21> */
.L_x_35484:
[----:B------:R-:W2:Y:S01]  /*10d0*/  @P0 LDC R165, c[0x0][0x40c] ;  /* 0x00010300ffa50b82 */ /* 0x000ea20000000800 */
[--C-:B-----5:R-:W-:Y:S02]  /*10e0*/  @P0 HADD2.F32 R6, -RZ, R33.reuse.H0_H0 ;  /* 0x20000021ff060230 */ /* 0x120fe40000004100 */
[----:B------:R-:W-:Y:S02]  /*10f0*/  HFMA2 R7, -RZ, RZ, 0, 0 ;  /* 0x00000000ff077431 */ /* 0x000fe400000001ff */
[--C-:B0-----:R-:W-:Y:S01]  /*1100*/  @P0 HADD2.F32 R4, -RZ, R32.reuse.H1_H1 ;  /* 0x30000020ff040230 */ /* 0x101fe20000004100 */
[----:B------:R-:W-:Y:S01]  /*1110*/  MOV R8, RZ ;  /* 0x000000ff00087202 */ /* 0x000fe20000000f00 */
[----:B------:R-:W-:Y:S02]  /*1120*/  @P0 HADD2.F32 R0, -RZ, R32.H0_H0 ;  /* 0x20000020ff000230 */ /* 0x000fe40000004100 */
[----:B-1----:R-:W-:Y:S02]  /*1130*/  HFMA2 R2, -RZ, RZ, 0, 0 ;  /* 0x00000000ff027431 */ /* 0x002fe400000001ff */
[----:B------:R-:W-:Y:S01]  /*1140*/  @P0 HADD2.F32 R164, -RZ, R33.H1_H1 ;  /* 0x30000021ffa40230 */ /* 0x000fe20000004100 */
[----:B------:R-:W0:Y:S01]  /*1150*/  @P0 LDC R5, c[0x0][0x40c] ;  /* 0x00010300ff050b82 */ /* 0x000e220000000800 */
[----:B------:R-:W-:-:S02]  /*1160*/  @P0 HADD2.F32 R210, -RZ, R34.H1_H1 ;  /* 0x30000022ffd20230 */ /* 0x000fc40000004100 */
[--C-:B------:R-:W-:Y:S02]  /*1170*/  @P0 HADD2.F32 R212, -RZ, R35.reuse.H0_H0 ;  /* 0x20000023ffd40230 */ /* 0x100fe40000004100 */
[----:B------:R-:W-:-:S03]  /*1180*/  @P0 HADD2.F32 R214, -RZ, R35.H1_H1 ;  /* 0x30000023ffd60230 */ /* 0x000fc60000004100 */
[----:B------:R-:W1:Y:S08]  /*1190*/  @P0 LDC R3, c[0x0][0x40c] ;  /* 0x00010300ff030b82 */ /* 0x000e700000000800 */
[----:B------:R-:W3:Y:S01]  /*11a0*/  @P0 LDC R167, c[0x0][0x40c] ;  /* 0x00010300ffa70b82 */ /* 0x000ee20000000800 */
[----:B--2---:R-:W-:Y:S01]  /*11b0*/  @P0 FMUL.FTZ R7, R6, R165 ;  /* 0x000000a506070220 */ /* 0x004fe20000410000 */
[----:B------:R-:W-:Y:S01]  /*11c0*/  @P0 HADD2.F32 R165, -RZ, R34.H0_H0 ;  /* 0x20000022ffa50230 */ /* 0x000fe20000004100 */
[----:B------:R-:W-:-:S05]  /*11d0*/  MOV R6, RZ ;  /* 0x000000ff00067202 */ /* 0x000fca0000000f00 */
[----:B------:R-:W2:Y:S01]  /*11e0*/  @P0 LDC R166, c[0x0][0x40c] ;  /* 0x00010300ffa60b82 */ /* 0x000ea20000000800 */
[----:B0-----:R-:W-:Y:S01]  /*11f0*/  @P0 FMUL.FTZ R8, R4, R5 ;  /* 0x0000000504080220 */ /* 0x001fe20000410000 */
[----:B------:R-:W-:-:S06]  /*1200*/  CS2R R4, SRZ ;  /* 0x0000000000047805 */ /* 0x000fcc000001ff00 */
[----:B------:R-:W0:Y:S01]  /*1210*/  @P0 LDC R211, c[0x0][0x40c] ;  /* 0x00010300ffd30b82 */ /* 0x000e220000000800 */
[----:B-1----:R-:W-:Y:S01]  /*1220*/  @P0 FMUL.FTZ R2, R0, R3 ;  /* 0x0000000300020220 */ /* 0x002fe20000410000 */
[----:B------:R-:W-:Y:S01]  /*1230*/  HFMA2 R3, -RZ, RZ, 0, 0 ;  /* 0x00000000ff037431 */ /* 0x000fe200000001ff */
[----:B------:R-:W-:-:S05]  /*1240*/  MOV R0, RZ ;  /* 0x000000ff00007202 */ /* 0x000fca0000000f00 */
[----:B------:R-:W1:Y:S01]  /*1250*/  @P0 LDC R213, c[0x0][0x40c] ;  /* 0x00010300ffd50b82 */ /* 0x000e620000000800 */
[----:B---3--:R-:W-:Y:S01]  /*1260*/  @P0 FMUL.FTZ R6, R164, R167 ;  /* 0x000000a7a4060220 */ /* 0x008fe20000410000 */
[----:B------:R-:W-:-:S04]  /*1270*/  F2FP.F16.F32.PACK_AB R164, RZ, R2 ;  /* 0x00000002ffa4723e */ /* 0x000fc800000000ff */
[----:B------:R-:W-:Y:S02]  /*1280*/  F2FP.F16.F32.PACK_AB R167, RZ, R6 ;  /* 0x00000006ffa7723e */ /* 0x000fe400000000ff */
[----:B------:R-:W3:Y:S01]  /*1290*/  @P0 LDC R215, c[0x0][0x40c] ;  /* 0x00010300ffd70b82 */ /* 0x000ee20000000800 */
[----:B--2---:R-:W-:Y:S01]  /*12a0*/  @P0 FMUL.FTZ R5, R165, R166 ;  /* 0x000000a6a5050220 */ /* 0x004fe20000410000 */
[----:B------:R-:W-:Y:S02]  /*12b0*/  F2FP.F16.F32.PACK_AB R165, RZ, R8 ;  /* 0x00000008ffa5723e */ /* 0x000fe400000000ff */
[----:B------:R-:W-:Y:S02]  /*12c0*/  F2FP.F16.F32.PACK_AB R166, RZ, R7 ;  /* 0x00000007ffa6723e */ /* 0x000fe400000000ff */
[----:B------:R-:W-:Y:S01]  /*12d0*/  PRMT R164, R164, 0x5410, R165 ;  /* 0x00005410a4a47816 */ /* 0x000fe200000000a5 */
[----:B0-----:R-:W-:Y:S01]  /*12e0*/  @P0 FMUL.FTZ R4, R210, R211 ;  /* 0x000000d3d2040220 */ /* 0x001fe20000410000 */
[----:B------:R-:W-:-:S02]  /*12f0*/  F2FP.F16.F32.PACK_AB R210, RZ, R5 ;  /* 0x00000005ffd2723e */ /* 0x000fc400000000ff */
[----:B------:R-:W-:Y:S02]  /*1300*/  PRMT R165, R166, 0x5410, R167 ;  /* 0x00005410a6a57816 */ /* 0x000fe400000000a7 */
[----:B------:R-:W-:Y:S01]  /*1310*/  F2FP.F16.F32.PACK_AB R211, RZ, R4 ;  /* 0x00000004ffd3723e */ /* 0x000fe200000000ff */
[----:B-1----:R-:W-:-:S03]  /*1320*/  @P0 FMUL.FTZ R3, R212, R213 ;  /* 0x000000d5d4030220 */ /* 0x002fc60000410000 */
[----:B------:R-:W-:Y:S02]  /*1330*/  PRMT R166, R210, 0x5410, R211 ;  /* 0x00005410d2a67816 */ /* 0x000fe400000000d3 */
[----:B------:R-:W-:Y:S01]  /*1340*/  F2FP.F16.F32.PACK_AB R212, RZ, R3 ;  /* 0x00000003ffd4723e */ /* 0x000fe200000000ff */
[----:B---3--:R-:W-:-:S05]  /*1350*/  @P0 FMUL.FTZ R0, R214, R215 ;  /* 0x000000d7d6000220 */ /* 0x008fca0000410000 */
[----:B------:R-:W-:-:S04]  /*1360*/  F2FP.F16.F32.PACK_AB R213, RZ, R0 ;  /* 0x00000000ffd5723e */ /* 0x000fc800000000ff */
[----:B------:R-:W-:-:S07]  /*1370*/  PRMT R167, R212, 0x5410, R213 ;  /* 0x00005410d4a77816 */ /* 0x000fce00000000d5 */
.L_x_35485:
[----:B------:R-:W0:Y:S01]  /*1380*/  LDC.64 R210, c[0x0][0x3a8] ;  /* 0x0000ea00ffd27b82 */ /* 0x000e220000000a00 */
[----:B------:R-:W-:Y:S01]  /*1390*/  IADD3 R209, PT, PT, R209, 0x20, RZ ;  /* 0x00000020d1d17810 */ /* 0x000fe20007ffe0ff */
[C---:B0-----:R-:W-:Y:S01]  /*13a0*/  IMAD.WIDE.U32 R210, R207.reuse, 0x10, R210 ;  /* 0x00000010cfd27825 */ /* 0x041fe200078e00d2 */
[----:B------:R-:W-:-:S04]  /*13b0*/  IADD3 R207, PT, PT, R207, 0x20, RZ ;  /* 0x00000020cfcf7810 */ /* 0x000fc80007ffe0ff */
[----:B------:R1:W-:Y:S03]  /*13c0*/  STG.E.128 desc[UR6][R210.64], R164 ;  /* 0x000000a4d2007986 */ /* 0x0003e6000c101d06 */
.L_x_35481:
[----:B------:R-:W-:Y:S05]  /*13d0*/  BSYNC.RECONVERGENT B0 ;  /* 0x0000000000007941 */ /* 0x000fea0003800200 */
.L_x_35480:
        /* <DEDUP_REMOVED lines=10> */
.L_x_35489:
[----:B------:R-:W-:Y:S05]  /*1480*/  BSYNC.RECONVERGENT B1 ;  /* 0x0000000000017941 */ /* 0x000fea0003800200 */
.L_x_35488:
        /* <DEDUP_REMOVED lines=8> */
[----:B-----5:R-:W-:Y:S02]  /*1510*/  @P1 HADD2.F32 R211, -RZ, R32.H1_H1 ;  /* 0x30000020ffd31230 */ /* 0x020fe40000004100 */
[--C-:B------:R-:W-:Y:S02]  /*1520*/  @P1 HADD2.F32 R214, -RZ, R33.reuse.H0_H0 ;  /* 0x20000021ffd61230 */ /* 0x100fe40000004100 */
[----:B------:R-:W-:-:S03]  /*1530*/  @P1 HADD2.F32 R215, -RZ, R33.H1_H1 ;  /* 0x30000021ffd71230 */ /* 0x000fc60000004100 */
[----:B------:R-:W3:Y:S08]  /*1540*/  @P1 LDC R213, c[0x0][0x40c] ;  /* 0x00010300ffd51b82 */ /* 0x000ef00000000800 */
[----:B------:R-:W4:Y:S08]  /*1550*/  @P1 LDC R216, c[0x0][0x40c] ;  /* 0x00010300ffd81b82 */ /* 0x000f300000000800 */
[----:B------:R-:W0:Y:S08]  /*1560*/  @P1 LDC R217, c[0x0][0x40c] ;  /* 0x00010300ffd91b82 */ /* 0x000e300000000800 */
[----:B------:R-:W0:Y:S08]  /*1570*/  @P1 LDC R218, c[0x0][0x40c] ;  /* 0x00010300ffda1b82 */ /* 0x000e300000000800 */
[----:B------:R-:W0:Y:S08]  /*1580*/  @P1 LDC R219, c[0x0][0x40c] ;  /* 0x00010300ffdb1b82 */ /* 0x000e300000000800 */
[----:B------:R-:W0:Y:S08]  /*1590*/  @P1 LDC R210, c[0x0][0x40c] ;  /* 0x00010300ffd21b82 */ /* 0x000e300000000800 */
[----:B------:R-:W0:Y:S01]  /*15a0*/  @P1 LDC R220, c[0x0][0x40c] ;  /* 0x00010300ffdc1b82 */ /* 0x000e220000000800 */
[----:B--2---:R-:W-:-:S02]  /*15b0*/  HADD2.F32 R170, -RZ, R164.H1_H1 ;  /* 0x300000a4ffaa7230 */ /* 0x004fc40000004100 */
[----:B------:R-:W-:Y:S02]  /*15c0*/  HADD2.F32 R173, -RZ, R164.H0_H0 ;  /* 0x200000a4ffad7230 */ /* 0x000fe40000004100 */
[--C-:B------:R-:W-:Y:S02]  /*15d0*/  HADD2.F32 R169, -RZ, R165.reuse.H0_H0 ;  /* 0x200000a5ffa97230 */ /* 0x100fe40000004100 */
[----:B-1----:R-:W-:Y:S01]  /*15e0*/  @P1 FFMA.FTZ R170, R211, R212, R170 ;  /* 0x000000d4d3aa1223 */ /* 0x002fe200000100aa */
[----:B------:R-:W-:Y:S02]  /*15f0*/  HADD2.F32 R168, -RZ, R165.H1_H1 ;  /* 0x300000a5ffa87230 */ /* 0x000fe40000004100 */
[--C-:B------:R-:W-:Y:S02]  /*1600*/  HADD2.F32 R174, -RZ, R166.reuse.H0_H0 ;  /* 0x200000a6ffae7230 */ /* 0x100fe40000004100 */
[----:B---3--:R-:W-:Y:S01]  /*1610*/  @P1 FFMA.FTZ R169, R214, R213, R169 ;  /* 0x000000d5d6a91223 */ /* 0x008fe200000100a9 */
[----:B------:R-:W-:-:S02]  /*1620*/  HADD2.F32 R175, -RZ, R166.H1_H1 ;  /* 0x300000a6ffaf7230 */ /* 0x000fc40000004100 */
[----:B----4-:R-:W-:Y:S01]  /*1630*/  @P1 FFMA.FTZ R168, R215, R216, R168 ;  /* 0x000000d8d7a81223 */ /* 0x010fe200000100a8 */
[--C-:B------:R-:W-:Y:S02]  /*1640*/  HADD2.F32 R176, -RZ, R167.reuse.H0_H0 ;  /* 0x200000a7ffb07230 */ /* 0x100fe40000004100 */
[----:B------:R-:W-:Y:S02]  /*1650*/  HADD2.F32 R177, -RZ, R167.H1_H1 ;  /* 0x300000a7ffb17230 */ /* 0x000fe40000004100 */
[--C-:B------:R-:W-:Y:S02]  /*1660*/  @P1 HADD2.F32 R165, -RZ, R34.reuse.H0_H0 ;  /* 0x20000022ffa51230 */ /* 0x100fe40000004100 */
[----:B------:R-:W-:Y:S02]  /*1670*/  @P1 HADD2.F32 R166, -RZ, R34.H1_H1 ;  /* 0x30000022ffa61230 */ /* 0x000fe40000004100 */
[----:B------:R-:W-:Y:S02]  /*1680*/  @P1 HADD2.F32 R167, -RZ, R35.H0_H0 ;  /* 0x20000023ffa71230 */ /* 0x000fe40000004100 */
[----:B0-----:R-:W-:Y:S01]  /*1690*/  @P1 FFMA.FTZ R174, R165, R217, R174 ;  /* 0x000000d9a5ae1223 */ /* 0x001fe200000100ae */
        /* <DEDUP_REMOVED lines=19> */
.L_x_35490:
[----:B-1----:R-:W1:Y:S01]  /*17d0*/  @P0 LDC R165, c[0x0][0x40c] ;  /* 0x00010300ffa50b82 */ /* 0x002e620000000800 */
[--C-:B-----5:R-:W-:Y:S02]  /*17e0*/  @P0 HADD2.F32 R164, -RZ, R32.reuse.H0_H0 ;  /* 0x20000020ffa40230 */ /* 0x120fe40000004100 */
[----:B------:R-:W-:Y:S02]  /*17f0*/  HFMA2 R173, -RZ, RZ, 0, 0 ;  /* 0x00000000ffad7431 */ /* 0x000fe400000001ff */
[----:B------:R-:W-:Y:S01]  /*1800*/  @P0 HADD2.F32 R166, -RZ, R32.H1_H1 ;  /* 0x30000020ffa60230 */ /* 0x000fe20000004100 */
[----:B------:R-:W-:Y:S01]  /*1810*/  MOV R170, RZ ;  /* 0x000000ff00aa7202 */ /* 0x000fe20000000f00 */
[----:B------:R-:W-:Y:S02]  /*1820*/  @P0 HADD2.F32 R168, -RZ, R33.H0_H0 ;  /* 0x20000021ffa80230 */ /* 0x000fe40000004100 */
[----:B------:R-:W-:Y:S02]  /*1830*/  HFMA2 R169, -RZ, RZ, 0, 0 ;  /* 0x00000000ffa97431 */ /* 0x000fe400000001ff */
[----:B------:R-:W-:Y:S01]  /*1840*/  @P0 HADD2.F32 R214, -RZ, R35.H1_H1 ;  /* 0x30000023ffd60230 */ /* 0x000fe20000004100 */
[----:B------:R-:W2:Y:S01]  /*1850*/  @P0 LDC R167, c[0x0][0x40c] ;  /* 0x00010300ffa70b82 */ /* 0x000ea20000000800 */
[----:B------:R-:W-:-:S07]  /*1860*/  CS2R R176, SRZ ;  /* 0x0000000000b07805 */ /* 0x000fce000001ff00 */
[----:B------:R-:W3:Y:S08]  /*1870*/  @P0 LDC R175, c[0x0][0x40c] ;  /* 0x00010300ffaf0b82 */ /* 0x000ef00000000800 */
[----:B------:R-:W4:Y:S01]  /*1880*/  @P0 LDC R211, c[0x0][0x40c] ;  /* 0x00010300ffd30b82 */ /* 0x000f220000000800 */
[----:B-1----:R-:W-:Y:S01]  /*1890*/  @P0 FMUL.FTZ R173, R164, R165 ;  /* 0x000000a5a4ad0220 */ /* 0x002fe20000410000 */
[----:B------:R-:W-:-:S02]  /*18a0*/  @P0 HADD2.F32 R164, -RZ, R33.H1_H1 ;  /* 0x30000021ffa40230 */ /* 0x000fc40000004100 */
[----:B------:R-:W-:-:S04]  /*18b0*/  @P0 HADD2.F32 R165, -RZ, R34.H0_H0 ;  /* 0x20000022ffa50230 */ /* 0x000fc80000004100 */
[----:B------:R-:W1:Y:S01]  /*18c0*/  @P0 LDC R210, c[0x0][0x40c] ;  /* 0x00010300ffd20b82 */ /* 0x000e620000000800 */
[----:B--2---:R-:W-:Y:S01]  /*18d0*/  @P0 FMUL.FTZ R170, R166, R167 ;  /* 0x000000a7a6aa0220 */ /* 0x004fe20000410000 */
[----:B------:R-:W-:Y:S02]  /*18e0*/  @P0 HADD2.F32 R166, -RZ, R34.H1_H1 ;  /* 0x30000022ffa60230 */ /* 0x000fe40000004100 */
[----:B------:R-:W-:-:S04]  /*18f0*/  @P0 HADD2.F32 R167, -RZ, R35.H0_H0 ;  /* 0x20000023ffa70230 */ /* 0x000fc80000004100 */
[----:B------:R-:W2:Y:S01]  /*1900*/  @P0 LDC R213, c[0x0][0x40c] ;  /* 0x00010300ffd50b82 */ /* 0x000ea20000000800 */
[----:B---3--:R-:W-:Y:S01]  /*1910*/  @P0 FMUL.FTZ R169, R168, R175 ;  /* 0x000000afa8a90220 */ /* 0x008fe20000410000 */
[----:B------:R-:W-:Y:S02]  /*1920*/  MOV R168, RZ ;  /* 0x000000ff00a87202 */ /* 0x000fe40000000f00 */
[----:B------:R-:W-:-:S04]  /*1930*/  CS2R R174, SRZ ;  /* 0x0000000000ae7805 */ /* 0x000fc8000001ff00 */
[----:B------:R-:W3:Y:S01]  /*1940*/  @P0 LDC R212, c[0x0][0x40c] ;  /* 0x00010300ffd40b82 */ /* 0x000ee20000000800 */
[----:B----4-:R-:W-:Y:S01]  /*1950*/  @P0 FMUL.FTZ R168, R164, R211 ;  /* 0x000000d3a4a80220 */ /* 0x010fe20000410000 */
[----:B------:R-:W-:-:S06]  /*1960*/  F2FP.F16.F32.PACK_AB R164, RZ, R173 ;  /* 0x000000adffa4723e */ /* 0x000fcc00000000ff */
[----:B------:R-:W4:Y:S01]  /*1970*/  @P0 LDC R215, c[0x0][0x40c] ;  /* 0x00010300ffd70b82 */ /* 0x000f220000000800 */
[----:B-1----:R-:W-:Y:S01]  /*1980*/  @P0 FMUL.FTZ R174, R165, R210 ;  /* 0x000000d2a5ae0220 */ /* 0x002fe20000410000 */
[----:B------:R-:W-:-:S04]  /*1990*/  F2FP.F16.F32.PACK_AB R165, RZ, R170 ;  /* 0x000000aaffa5723e */ /* 0x000fc800000000ff */
[----:B------:R-:W-:Y:S01]  /*19a0*/  F2FP.F16.F32.PACK_AB R210, RZ, R174 ;  /* 0x000000aeffd2723e */ /* 0x000fe200000000ff */
[----:B--2---:R-:W-:Y:S01]  /*19b0*/  @P0 FMUL.FTZ R175, R166, R213 ;  /* 0x000000d5a6af0220 */ /* 0x004fe20000410000 */
[----:B------:R-:W-:Y:S02]  /*19c0*/  F2FP.F16.F32.PACK_AB R166, RZ, R169 ;  /* 0x000000a9ffa6723e */ /* 0x000fe400000000ff */
[----:B------:R-:W-:Y:S02]  /*19d0*/  PRMT R164, R164, 0x5410, R165 ;  /* 0x00005410a4a47816 */ /* 0x000fe400000000a5 */
[----:B------:R-:W-:Y:S01]  /*19e0*/  F2FP.F16.F32.PACK_AB R211, RZ, R175 ;  /* 0x000000afffd3723e */ /* 0x000fe200000000ff */
[----:B---3--:R-:W-:Y:S01]  /*19f0*/  @P0 FMUL.FTZ R176, R167, R212 ;  /* 0x000000d4a7b00220 */ /* 0x008fe20000410000 */
[----:B------:R-:W-:-:S04]  /*1a00*/  F2FP.F16.F32.PACK_AB R167, RZ, R168 ;  /* 0x000000a8ffa7723e */ /* 0x000fc800000000ff */
[----:B------:R-:W-:Y:S02]  /*1a10*/  F2FP.F16.F32.PACK_AB R212, RZ, R176 ;  /* 0x000000b0ffd4723e */ /* 0x000fe400000000ff */
[----:B------:R-:W-:Y:S01]  /*1a20*/  PRMT R165, R166, 0x5410, R167 ;  /* 0x00005410a6a57816 */ /* 0x000fe200000000a7 */
[----:B----4-:R-:W-:Y:S01]  /*1a30*/  @P0 FMUL.FTZ R177, R214, R215 ;  /* 0x000000d7d6b10220 */ /* 0x010fe20000410000 */
[----:B------:R-:W-:-:S04]  /*1a40*/  PRMT R166, R210, 0x5410, R211 ;  /* 0x00005410d2a67816 */ /* 0x000fc800000000d3 */
[----:B------:R-:W-:-:S04]  /*1a50*/  F2FP.F16.F32.PACK_AB R213, RZ, R177 ;  /* 0x000000b1ffd5723e */ /* 0x000fc800000000ff */
[----:B------:R-:W-:-:S07]  /*1a60*/  PRMT R167, R212, 0x5410, R213 ;  /* 0x00005410d4a77816 */ /* 0x000fce00000000d5 */
.L_x_35491:
[----:B------:R-:W1:Y:S01]  /*1a70*/  LDC.64 R210, c[0x0][0x3a8] ;  /* 0x0000ea00ffd27b82 */ /* 0x000e620000000a00 */
[----:B------:R-:W-:Y:S01]  /*1a80*/  IADD3 R209, PT, PT, R209, 0x20, RZ ;  /* 0x00000020d1d17810 */ /* 0x000fe20007ffe0ff */
[C---:B-1----:R-:W-:Y:S01]  /*1a90*/  IMAD.WIDE.U32 R210, R207.reuse, 0x10, R210 ;  /* 0x00000010cfd27825 */ /* 0x042fe200078e00d2 */
[----:B------:R-:W-:-:S04]  /*1aa0*/  IADD3 R207, PT, PT, R207, 0x20, RZ ;  /* 0x00000020cfcf7810 */ /* 0x000fc80007ffe0ff */
[----:B------:R2:W-:Y:S03]  /*1ab0*/  STG.E.128 desc[UR6][R210.64], R164 ;  /* 0x000000a4d2007986 */ /* 0x0005e6000c101d06 */
.L_x_35487:
[----:B------:R-:W-:Y:S05]  /*1ac0*/  BSYNC.RECONVERGENT B0 ;  /* 0x0000000000007941 */ /* 0x000fea0003800200 */
.L_x_35486:
        /* <DEDUP_REMOVED lines=10> */
.L_x_35495:
[----:B------:R-:W-:Y:S05]  /*1b70*/  BSYNC.RECONVERGENT B1 ;  /* 0x0000000000017941 */ /* 0x000fea0003800200 */
.L_x_35494:
[----:B------:R-:W-:-:S04]  /*1b80*/  UISETP.NE.U32.AND UP0, UPT, UR8, URZ, UPT ;  /* 0x000000ff0800728c */ /* 0x000fc8000bf05070 */
[----:B------:R-:W-:-:S09]  /*1b90*/  UISETP.NE.AND.EX UP0, UPT, UR9, URZ, UPT, UP0 ;  /* 0x000000ff0900728c */ /* 0x000fd2000bf05300 */
[----:B------:R-:W-:Y:S05]  /*1ba0*/  BRA.U !UP0, `(.L_x_35496) ;  /* 0x0000000108d47547 */ /* 0x000fea000b800000 */
[----:B------:R-:W3:Y:S02]  /*1bb0*/  LDC.64 R28, c[0x0][0x3a0] ;  /* 0x0000e800ff1c7b82 */ /* 0x000ee40000000a00 */
[----:B---3--:R-:W-:-:S06]  /*1bc0*/  IMAD.WIDE.U32 R28, R207, 0x10, R28 ;  /* 0x00000010cf1c7825 */ /* 0x008fcc00078e001c */
[----:B------:R-:W3:Y:S01]  /*1bd0*/  LDG.E.128 R28, desc[UR6][R28.64] ;  /* 0x000000061c1c7981 */ /* 0x000ee2000c1e1d00 */
[----:B------:R-:W-:-:S13]  /*1be0*/  ISETP.GT.AND P1, PT, R208, RZ, PT ;  /* 0x000000ffd000720c */ /* 0x000fda0003f24270 */
[----:B-12---:R-:W1:Y:S01]  /*1bf0*/  @P1 LDC R211, c[0x0][0x40c] ;  /* 0x00010300ffd31b82 */ /* 0x006e620000000800 */
[----:B-----5:R-:W-:Y:S02]  /*1c00*/  @P1 HADD2.F32 R212, -RZ, R32.H1_H1 ;  /* 0x30000020ffd41230 */ /* 0x020fe40000004100 */
[--C-:B------:R-:W-:Y:S02]  /*1c10*/  @P1 HADD2.F32 R214, -RZ, R33.reuse.H0_H0 ;  /* 0x20000021ffd61230 */ /* 0x100fe40000004100 */
[----:B------:R-:W-:-:S03]  /*1c20*/  @P1 HADD2.F32 R215, -RZ, R33.H1_H1 ;  /* 0x30000021ffd71230 */ /* 0x000fc60000004100 */
[----:B------:R-:W2:Y:S08]  /*1c30*/  @P1 LDC R213, c[0x0][0x40c] ;  /* 0x00010300ffd51b82 */ /* 0x000eb00000000800 */
[----:B------:R-:W4:Y:S08]  /*1c40*/  @P1 LDC R216, c[0x0][0x40c] ;  /* 0x00010300ffd81b82 */ /* 0x000f300000000800 */
[----:B------:R-:W0:Y:S08]  /*1c50*/  @P1 LDC R217, c[0x0][0x40c] ;  /* 0x00010300ffd91b82 */ /* 0x000e300000000800 */
[----:B------:R-:W0:Y:S08]  /*1c60*/  @P1 LDC R218, c[0x0][0x40c] ;  /* 0x00010300ffda1b82 */ /* 0x000e300000000800 */
[----:B------:R-:W0:Y:S08]  /*1c70*/  @P1 LDC R219, c[0x0][0x40c] ;  /* 0x00010300ffdb1b82 */ /* 0x000e300000000800 */
[----:B------:R-:W0:Y:S08]  /*1c80*/  @P1 LDC R210, c[0x0][0x40c] ;  /* 0x00010300ffd21b82 */ /* 0x000e300000000800 */
[----:B------:R-:W0:Y:S01]  /*1c90*/  @P1 LDC R220, c[0x0][0x40c] ;  /* 0x00010300ffdc1b82 */ /* 0x000e220000000800 */
[----:B---3--:R-:W-:-:S02]  /*1ca0*/  HADD2.F32 R165, -RZ, R28.H1_H1 ;  /* 0x3000001cffa57230 */ /* 0x008fc40000004100 */
[--C-:B------:R-:W-:Y:S02]  /*1cb0*/  HADD2.F32 R27, -RZ, R29.reuse.H0_H0 ;  /* 0x2000001dff1b7230 */ /* 0x100fe40000004100 */
[----:B------:R-:W-:Y:S01]  /*1cc0*/  HADD2.F32 R164, -RZ, R28.H0_H0 ;  /* 0x2000001cffa47230 */ /* 0x000fe20000004100 */
[----:B------:R-:W-:Y:S01]  /*1cd0*/  @!P1 MOV R28, R165 ;  /* 0x000000a5001c9202 */ /* 0x000fe20000000f00 */
[----:B------:R-:W-:Y:S02]  /*1ce0*/  HADD2.F32 R26, -RZ, R29.H1_H1 ;  /* 0x3000001dff1a7230 */ /* 0x000fe40000004100 */
[----:B-1----:R-:W-:Y:S01]  /*1cf0*/  @P1 FFMA.FTZ R28, R212, R211, R165 ;  /* 0x000000d3d41c1223 */ /* 0x002fe200000100a5 */
[--C-:B------:R-:W-:Y:S02]  /*1d00*/  HADD2.F32 R166, -RZ, R30.reuse.H0_H0 ;  /* 0x2000001effa67230 */ /* 0x100fe40000004100 */
[----:B--2---:R-:W-:Y:S01]  /*1d10*/  @P1 FFMA.FTZ R27, R214, R213, R27 ;  /* 0x000000d5d61b1223 */ /* 0x004fe2000001001b */
[----:B------:R-:W-:-:S02]  /*1d20*/  HADD2.F32 R167, -RZ, R30.H1_H1 ;  /* 0x3000001effa77230 */ /* 0x000fc40000004100 */
[----:B----4-:R-:W-:Y:S01]  /*1d30*/  @P1 FFMA.FTZ R26, R215, R216, R26 ;  /* 0x000000d8d71a1223 */ /* 0x010fe2000001001a */
[--C-:B------:R-:W-:Y:S01]  /*1d40*/  HADD2.F32 R178, -RZ, R31.reuse.H0_H0 ;  /* 0x2000001fffb27230 */ /* 0x100fe20000004100 */
[----:B------:R-:W-:Y:S01]  /*1d50*/  @!P1 MOV R30, R166 ;  /* 0x000000a6001e9202 */ /* 0x000fe20000000f00 */
[----:B------:R-:W-:Y:S01]  /*1d60*/  HADD2.F32 R179, -RZ, R31.H1_H1 ;  /* 0x3000001fffb37230 */ /* 0x000fe20000004100 */
[----:B------:R-:W-:Y:S01]  /*1d70*/  @!P1 MOV R31, R167 ;  /* 0x000000a7001f9202 */ /* 0x000fe20000000f00 */
[--C-:B------:R-:W-:Y:S01]  /*1d80*/  @P1 HADD2.F32 R211, -RZ, R34.reuse.H0_H0 ;  /* 0x20000022ffd31230 */ /* 0x100fe20000004100 */
[----:B------:R-:W-:Y:S01]  /*1d90*/  @!P1 MOV R29, R164 ;  /* 0x000000a4001d9202 */ /* 0x000fe20000000f00 */
        /* <DEDUP_REMOVED lines=22> */
.L_x_35496:
[----:B-12---:R-:W1:Y:S01]  /*1f00*/  @P0 LDC R167, c[0x0][0x40c] ;  /* 0x00010300ffa70b82 */ /* 0x006e620000000800 */
[----:B-----5:R-:W-:Y:S01]  /*1f10*/  @P0 HADD2.F32 R164, -RZ, R33.H0_H0 ;  /* 0x20000021ffa40230 */ /* 0x020fe20000004100 */
[----:B------:R-:W-:Y:S01]  /*1f20*/  CS2R R28, SRZ ;  /* 0x00000000001c7805 */ /* 0x000fe2000001ff00 */
[--C-:B------:R-:W-:Y:S02]  /*1f30*/  @P0 HADD2.F32 R30, -RZ, R32.reuse.H1_H1 ;  /* 0x30000020ff1e0230 */ /* 0x100fe40000004100 */
[----:B------:R-:W-:Y:S02]  /*1f40*/  HFMA2 R27, -RZ, RZ, 0, 0 ;  /* 0x00000000ff1b7431 */ /* 0x000fe400000001ff */
[----:B------:R-:W-:Y:S01]  /*1f50*/  @P0 HADD2.F32 R26, -RZ, R32.H0_H0 ;  /* 0x20000020ff1a0230 */ /* 0x000fe20000004100 */
[----:B------:R-:W-:Y:S01]  /*1f60*/  CS2R R178, SRZ ;  /* 0x0000000000b27805 */ /* 0x000fe2000001ff00 */
[--C-:B------:R-:W-:Y:S01]  /*1f70*/  @P0 HADD2.F32 R212, -RZ, R35.reuse.H0_H0 ;  /* 0x20000023ffd40230 */ /* 0x100fe20000004100 */
[----:B------:R-:W2:Y:S01]  /*1f80*/  @P0 LDC R165, c[0x0][0x40c] ;  /* 0x00010300ffa50b82 */ /* 0x000ea20000000800 */
[----:B------:R-:W-:-:S07]  /*1f90*/  @P0 HADD2.F32 R214, -RZ, R35.H1_H1 ;  /* 0x30000023ffd60230 */ /* 0x000fce0000004100 */
[----:B------:R-:W3:Y:S08]  /*1fa0*/  @P0 LDC R31, c[0x0][0x40c] ;  /* 0x00010300ff1f0b82 */ /* 0x000ef00000000800 */
[----:B------:R-:W4:Y:S01]  /*1fb0*/  @P0 LDC R211, c[0x0][0x40c] ;  /* 0x00010300ffd30b82 */ /* 0x000f220000000800 */
[----:B-1----:R-:W-:Y:S01]  /*1fc0*/  @P0 FMUL.FTZ R27, R164, R167 ;  /* 0x000000a7a41b0220 */ /* 0x002fe20000410000 */
[----:B------:R-:W-:-:S02]  /*1fd0*/  @P0 HADD2.F32 R164, -RZ, R33.H1_H1 ;  /* 0x30000021ffa40230 */ /* 0x000fc40000004100 */
[----:B------:R-:W-:-:S04]  /*1fe0*/  @P0 HADD2.F32 R167, -RZ, R34.H1_H1 ;  /* 0x30000022ffa70230 */ /* 0x000fc80000004100 */
[----:B------:R-:W1:Y:S01]  /*1ff0*/  @P0 LDC R166, c[0x0][0x40c] ;  /* 0x00010300ffa60b82 */ /* 0x000e620000000800 */
[----:B--2---:R-:W-:Y:S01]  /*2000*/  @P0 FMUL.FTZ R28, R30, R165 ;  /* 0x000000a51e1c0220 */ /* 0x004fe20000410000 */
[----:B------:R-:W-:-:S06]  /*2010*/  @P0 HADD2.F32 R165, -RZ, R34.H0_H0 ;  /* 0x20000022ffa50230 */ /* 0x000fcc0000004100 */
        /* <DEDUP_REMOVED lines=9> */
[----:B------:R-:W-:Y:S02]  /*20b0*/  F2FP.F16.F32.PACK_AB R165, RZ, R28 ;  /* 0x0000001cffa5723e */ /* 0x000fe400000000ff */
[----:B------:R-:W-:Y:S02]  /*20c0*/  F2FP.F16.F32.PACK_AB R166, RZ, R27 ;  /* 0x0000001bffa6723e */ /* 0x000fe400000000ff */
[----:B------:R-:W-:Y:S01]  /*20d0*/  PRMT R164, R164, 0x5410, R165 ;  /* 0x00005410a4a47816 */ /* 0x000fe200000000a5 */
[----:B--2---:R-:W-:Y:S01]  /*20e0*/  @P0 FMUL.FTZ R31, R167, R210 ;  /* 0x000000d2a71f0220 */ /* 0x004fe20000410000 */
[----:B------:R-:W-:Y:S02]  /*20f0*/  F2FP.F16.F32.PACK_AB R167, RZ, R26 ;  /* 0x0000001affa7723e */ /* 0x000fe400000000ff */
[----:B------:R-:W-:-:S02]  /*2100*/  F2FP.F16.F32.PACK_AB R210, RZ, R30 ;  /* 0x0000001effd2723e */ /* 0x000fc400000000ff */
[----:B------:R-:W-:Y:S02]  /*2110*/  F2FP.F16.F32.PACK_AB R211, RZ, R31 ;  /* 0x0000001fffd3723e */ /* 0x000fe400000000ff */
[----:B------:R-:W-:Y:S01]  /*2120*/  PRMT R165, R166, 0x5410, R167 ;  /* 0x00005410a6a57816 */ /* 0x000fe200000000a7 */
[----:B---3--:R-:W-:Y:S01]  /*2130*/  @P0 FMUL.FTZ R178, R212, R213 ;  /* 0x000000d5d4b20220 */ /* 0x008fe20000410000 */
[----:B------:R-:W-:-:S04]  /*2140*/  PRMT R166, R210, 0x5410, R211 ;  /* 0x00005410d2a67816 */ /* 0x000fc800000000d3 */
[----:B------:R-:W-:Y:S01]  /*2150*/  F2FP.F16.F32.PACK_AB R212, RZ, R178 ;  /* 0x000000b2ffd4723e */ /* 0x000fe200000000ff */
[----:B----4-:R-:W-:-:S05]  /*2160*/  @P0 FMUL.FTZ R179, R214, R215 ;  /* 0x000000d7d6b30220 */ /* 0x010fca0000410000 */
[----:B------:R-:W-:-:S04]  /*2170*/  F2FP.F16.F32.PACK_AB R213, RZ, R179 ;  /* 0x000000b3ffd5723e */ /* 0x000fc800000000ff */
[----:B------:R-:W-:-:S07]  /*2180*/  PRMT R167, R212, 0x5410, R213 ;  /* 0x00005410d4a77816 */ /* 0x000fce00000000d5 */
.L_x_35497:
[----:B------:R-:W1:Y:S01]  /*2190*/  LDC.64 R210, c[0x0][0x3a8] ;  /* 0x0000ea00ffd27b82 */ /* 0x000e620000000a00 */
[----:B------:R-:W-:Y:S01]  /*21a0*/  IADD3 R209, PT, PT, R209, 0x20, RZ ;  /* 0x00000020d1d17810 */ /* 0x000fe20007ffe0ff */
[C---:B-1----:R-:W-:Y:S01]  /*21b0*/  IMAD.WIDE.U32 R210, R207.reuse, 0x10, R210 ;  /* 0x00000010cfd27825 */ /* 0x042fe200078e00d2 */
[----:B------:R-:W-:-:S04]  /*21c0*/  IADD3 R207, PT, PT, R207, 0x20, RZ ;  /* 0x00000020cfcf7810 */ /* 0x000fc80007ffe0ff */
[----:B------:R3:W-:Y:S03]  /*21d0*/  STG.E.128 desc[UR6][R210.64], R164 ;  /* 0x000000a4d2007986 */ /* 0x0007e6000c101d06 */
.L_x_35493:
[----:B------:R-:W-:Y:S05]  /*21e0*/  BSYNC.RECONVERGENT B0 ;  /* 0x0000000000007941 */ /* 0x000fea0003800200 */
.L_x_35492:
        /* <DEDUP_REMOVED lines=10> */
.L_x_35501:
[----:B------:R-:W-:Y:S05]  /*2290*/  BSYNC.RECONVERGENT B1 ;  /* 0x0000000000017941 */ /* 0x000fea0003800200 */
.L_x_35500:
        /* <DEDUP_REMOVED lines=52> */
.L_x_35502:
[----:B-123--:R-:W1:Y:S01]  /*25e0*/  @P0 LDC R164, c[0x0][0x40c] ;  /* 0x00010300ffa40b82 */ /* 0x00ee620000000800 */
[--C-:B-----5:R-:W-:Y:S01]  /*25f0*/  @P0 HADD2.F32 R23, -RZ, R32.reuse.H0_H0 ;  /* 0x20000020ff170230 */ /* 0x120fe20000004100 */
[----:B------:R-:W-:Y:S01]  /*2600*/  CS2R R180, SRZ ;  /* 0x0000000000b47805 */ /* 0x000fe2000001ff00 */
[----:B------:R-:W-:Y:S01]  /*2610*/  @P0 HADD2.F32 R165, -RZ, R32.H1_H1 ;  /* 0x30000020ffa50230 */ /* 0x000fe20000004100 */
[----:B------:R-:W-:Y:S01]  /*2620*/  CS2R R24, SRZ ;  /* 0x0000000000187805 */ /* 0x000fe2000001ff00 */
[----:B------:R-:W-:Y:S01]  /*2630*/  @P0 HADD2.F32 R167, -RZ, R33.H0_H0 ;  /* 0x20000021ffa70230 */ /* 0x000fe20000004100 */
[----:B------:R-:W-:Y:S01]  /*2640*/  MOV R184, RZ ;  /* 0x000000ff00b87202 */ /* 0x000fe20000000f00 */
[----:B------:R-:W-:Y:S01]  /*2650*/  @P0 HADD2.F32 R214, -RZ, R35.H1_H1 ;  /* 0x30000023ffd60230 */ /* 0x000fe20000004100 */
[----:B------:R-:W2:Y:S08]  /*2660*/  @P0 LDC R166, c[0x0][0x40c] ;  /* 0x00010300ffa60b82 */ /* 0x000eb00000000800 */
[----:B------:R-:W3:Y:S08]  /*2670*/  @P0 LDC R182, c[0x0][0x40c] ;  /* 0x00010300ffb60b82 */ /* 0x000ef00000000800 */
[----:B------:R-:W4:Y:S01]  /*2680*/  @P0 LDC R211, c[0x0][0x40c] ;  /* 0x00010300ffd30b82 */ /* 0x000f220000000800 */
[----:B-1----:R-:W-:Y:S01]  /*2690*/  @P0 FMUL.FTZ R180, R23, R164 ;  /* 0x000000a417b40220 */ /* 0x002fe20000410000 */
[----:B------:R-:W-:-:S02]  /*26a0*/  @P0 HADD2.F32 R164, -RZ, R33.H1_H1 ;  /* 0x30000021ffa40230 */ /* 0x000fc40000004100 */
[----:B------:R-:W-:-:S04]  /*26b0*/  HFMA2 R23, -RZ, RZ, 0, 0 ;  /* 0x00000000ff177431 */ /* 0x000fc800000001ff */
[----:B------:R-:W1:Y:S01]  /*26c0*/  @P0 LDC R210, c[0x0][0x40c] ;  /* 0x00010300ffd20b82 */ /* 0x000e620000000800 */
[----:B--2---:R-:W-:Y:S01]  /*26d0*/  @P0 FMUL.FTZ R25, R165, R166 ;  /* 0x000000a6a5190220 */ /* 0x004fe20000410000 */
[--C-:B------:R-:W-:Y:S02]  /*26e0*/  @P0 HADD2.F32 R165, -RZ, R34.reuse.H0_H0 ;  /* 0x20000022ffa50230 */ /* 0x100fe40000004100 */
[----:B------:R-:W-:-:S04]  /*26f0*/  @P0 HADD2.F32 R166, -RZ, R34.H1_H1 ;  /* 0x30000022ffa60230 */ /* 0x000fc80000004100 */
[----:B------:R-:W2:Y:S01]  /*2700*/  @P0 LDC R213, c[0x0][0x40c] ;  /* 0x00010300ffd50b82 */ /* 0x000ea20000000800 */
[----:B---3--:R-:W-:Y:S01]  /*2710*/  @P0 FMUL.FTZ R24, R167, R182 ;  /* 0x000000b6a7180220 */ /* 0x008fe20000410000 */
[----:B------:R-:W-:Y:S01]  /*2720*/  @P0 HADD2.F32 R167, -RZ, R35.H0_H0 ;  /* 0x20000023ffa70230 */ /* 0x000fe20000004100 */
[----:B------:R-:W-:-:S05]  /*2730*/  CS2R R182, SRZ ;  /* 0x0000000000b67805 */ /* 0x000fca000001ff00 */
        /* <DEDUP_REMOVED lines=19> */
.L_x_35503:
[----:B------:R-:W1:Y:S01]  /*2870*/  LDC.64 R210, c[0x0][0x3a8] ;  /* 0x0000ea00ffd27b82 */ /* 0x000e620000000a00 */
[----:B------:R-:W-:Y:S01]  /*2880*/  IADD3 R209, PT, PT, R209, 0x20, RZ ;  /* 0x00000020d1d17810 */ /* 0x000fe20007ffe0ff */
[C---:B-1----:R-:W-:Y:S01]  /*2890*/  IMAD.WIDE.U32 R210, R207.reuse, 0x10, R210 ;  /* 0x00000010cfd27825 */ /* 0x042fe200078e00d2 */
[----:B------:R-:W-:-:S04]  /*28a0*/  IADD3 R207, PT, PT, R207, 0x20, RZ ;  /* 0x00000020cfcf7810 */ /* 0x000fc80007ffe0ff */
[----:B------:R4:W-:Y:S03]  /*28b0*/  STG.E.128 desc[UR6][R210.64], R164 ;  /* 0x000000a4d2007986 */ /* 0x0009e6000c101d06 */
.L_x_35499:
[----:B------:R-:W-:Y:S05]  /*28c0*/  BSYNC.RECONVERGENT B0 ;  /* 0x0000000000007941 */ /* 0x000fea0003800200 */
.L_x_35498:
        /* <DEDUP_REMOVED lines=10> */
.L_x_35507:
[----:B------:R-:W-:Y:S05]  /*2970*/  BSYNC.RECONVERGENT B1 ;  /* 0x0000000000017941 */ /* 0x000fea0003800200 */
.L_x_35506:
        /* <DEDUP_REMOVED lines=52> */
.L_x_35508:
[----:B-1234-:R-:W1:Y:S01]  /*2cc0*/  @P0 LDC R167, c[0x0][0x40c] ;  /* 0x00010300ffa70b82 */ /* 0x01ee620000000800 */
[--C-:B-----5:R-:W-:Y:S01]  /*2cd0*/  @P0 HADD2.F32 R164, -RZ, R32.reuse.H1_H1 ;  /* 0x30000020ffa40230 */ /* 0x120fe20000004100 */
[----:B------:R-:W-:Y:S01]  /*2ce0*/  MOV R22, RZ ;  /* 0x000000ff00167202 */ /* 0x000fe20000000f00 */
[----:B------:R-:W-:Y:S02]  /*2cf0*/  @P0 HADD2.F32 R20, -RZ, R32.H0_H0 ;  /* 0x20000020ff140230 */ /* 0x000fe40000004100 */
[----:B------:R-:W-:Y:S02]  /*2d00*/  HFMA2 R185, -RZ, RZ, 0, 0 ;  /* 0x00000000ffb97431 */ /* 0x000fe400000001ff */
        /* <DEDUP_REMOVED lines=12> */
[----:B------:R-:W-:Y:S01]  /*2dd0*/  @P0 HADD2.F32 R165, -RZ, R34.H0_H0 ;  /* 0x20000022ffa50230 */ /* 0x000fe20000004100 */
[----:B------:R-:W-:-:S05]  /*2de0*/  MOV R20, RZ ;  /* 0x000000ff00147202 */ /* 0x000fca0000000f00 */
[----:B------:R-:W2:Y:S01]  /*2df0*/  @P0 LDC R213, c[0x0][0x40c] ;  /* 0x00010300ffd50b82 */ /* 0x000ea20000000800 */
[----:B---3--:R-:W-:Y:S01]  /*2e00*/  @P0 FMUL.FTZ R21, R166, R187 ;  /* 0x000000bba6150220 */ /* 0x008fe20000410000 */
[----:B------:R-:W-:Y:S01]  /*2e10*/  @P0 HADD2.F32 R166, -RZ, R34.H1_H1 ;  /* 0x30000022ffa60230 */ /* 0x000fe20000004100 */
        /* <DEDUP_REMOVED lines=20> */
.L_x_35509:
[----:B------:R-:W1:Y:S01]  /*2f60*/  LDC.64 R210, c[0x0][0x3a8] ;  /* 0x0000ea00ffd27b82 */ /* 0x000e620000000a00 */
[----:B------:R-:W-:Y:S01]  /*2f70*/  IADD3 R209, PT, PT, R209, 0x20, RZ ;  /* 0x00000020d1d17810 */ /* 0x000fe20007ffe0ff */
[C---:B-1----:R-:W-:Y:S01]  /*2f80*/  IMAD.WIDE.U32 R210, R207.reuse, 0x10, R210 ;  /* 0x00000010cfd27825 */ /* 0x042fe200078e00d2 */
[----:B------:R-:W-:-:S04]  /*2f90*/  IADD3 R207, PT, PT, R207, 0x20, RZ ;  /* 0x00000020cfcf7810 */ /* 0x000fc80007ffe0ff */
[----:B------:R1:W-:Y:S03]  /*2fa0*/  STG.E.128 desc[UR6][R210.64], R164 ;  /* 0x000000a4d2007986 */ /* 0x0003e6000c101d06 */
.L_x_35505:
[----:B------:R-:W-:Y:S05]  /*2fb0*/  BSYNC.RECONVERGENT B0 ;  /* 0x0000000000007941 */ /* 0x000fea0003800200 */
.L_x_35504:
        /* <DEDUP_REMOVED lines=10> */
.L_x_35513:
[----:B------:R-:W-:Y:S05]  /*3060*/  BSYNC.RECONVERGENT B1 ;  /* 0x0000000000017941 */ /* 0x000fea0003800200 */
.L_x_35512:
        /* <DEDUP_REMOVED lines=52> */
.L_x_35514:
[----:B-1234-:R-:W1:Y:S01]  /*33b0*/  @P0 LDC R164, c[0x0][0x40c] ;  /* 0x00010300ffa40b82 */ /* 0x01ee620000000800 */
        /* <DEDUP_REMOVED lines=40> */
.L_x_35515:
[----:B------:R-:W1:Y:S01]  /*3640*/  LDC.64 R210, c[0x0][0x3a8] ;  /* 0x0000ea00ffd27b82 */ /* 0x000e620000000a00 */
[----:B------:R-:W-:Y:S01]  /*3650*/  IADD3 R209, PT, PT, R209, 0x20, RZ ;  /* 0x00000020d1d17810 */ /* 0x000fe20007ffe0ff */
[C---:B-1----:R-:W-:Y:S01]  /*3660*/  IMAD.WIDE.U32 R210, R207.reuse, 0x10, R210 ;  /* 0x00000010cfd27825 */ /* 0x042fe200078e00d2 */
[----:B------:R-:W-:-:S04]  /*3670*/  IADD3 R207, PT, PT, R207, 0x20, RZ ;  /* 0x00000020cfcf7810 */ /* 0x000fc80007ffe0ff */
[----:B------:R1:W-:Y:S03]  /*3680*/  STG.E.128 desc[UR6][R210.64], R164 ;  /* 0x000000a4d2007986 */ /* 0x0003e6000c101d06 */
.L_x_35511:
[----:B------:R-:W-:Y:S05]  /*3690*/  BSYNC.RECONVERGENT B0 ;  /* 0x0000000000007941 */ /* 0x000fea0003800200 */
.L_x_35510:
        /* <DEDUP_REMOVED lines=10> */
.L_x_35519:
[----:B------:R-:W-:Y:S05]  /*3740*/  BSYNC.RECONVERGENT B1 ;  /* 0x0000000000017941 */ /* 0x000fea0003800200 */
.L_x_35518:
        /* <DEDUP_REMOVED lines=52> */
.L_x_35520:
        /* <DEDUP_REMOVED lines=42> */
.L_x_35521:
[----:B------:R-:W1:Y:S01]  /*3d30*/  LDC.64 R210, c[0x0][0x3a8] ;  /* 0x0000ea00ffd27b82 */ /* 0x000e620000000a00 */
[----:B------:R-:W-:Y:S01]  /*3d40*/  IADD3 R209, PT, PT, R209, 0x20, RZ ;  /* 0x00000020d1d17810 */ /* 0x000fe20007ffe0ff */
[C---:B-1----:R-:W-:Y:S01]  /*3d50*/  IMAD.WIDE.U32 R210, R207.reuse, 0x10, R210 ;  /* 0x00000010cfd27825 */ /* 0x042fe200078e00d2 */
[----:B------:R-:W-:-:S04]  /*3d60*/  IADD3 R207, PT, PT, R207, 0x20, RZ ;  /* 0x00000020cfcf7810 */ /* 0x000fc80007ffe0ff */
[----:B------:R1:W-:Y:S03]  /*3d70*/  STG.E.128 desc[UR6][R210.64], R164 ;  /* 0x000000a4d2007986 */ /* 0x0003e6000c101d06 */
.L_x_35517:
[----:B------:R-:W-:Y:S05]  /*3d80*/  BSYNC.RECONVERGENT B0 ;  /* 0x0000000000007941 */ /* 0x000fea0003800200 */
.L_x_35516:
        /* <DEDUP_REMOVED lines=10> */
.L_x_35525:
[----:B------:R-:W-:Y:S05]  /*3e30*/  BSYNC.RECONVERGENT B1 ;  /* 0x0000000000017941 */ /* 0x000fea0003800200 */
.L_x_35524:
        /* <DEDUP_REMOVED lines=8> */
[--C-:B-----5:R-:W-:Y:S02]  /*3ec0*/  @P0 HADD2.F32 R210, -RZ, R33.reuse.H0_H0 ;  /* 0x20000021ffd20230 */ /* 0x120fe40000004100 */
[----:B------:R-:W-:Y:S02]  /*3ed0*/  @P0 HADD2.F32 R212, -RZ, R33.H1_H1 ;  /* 0x30000021ffd40230 */ /* 0x000fe40000004100 */
[----:B------:R-:W-:-:S03]  /*3ee0*/  @P0 HADD2.F32 R215, -RZ, R34.H0_H0 ;  /* 0x20000022ffd70230 */ /* 0x000fc60000004100 */
[----:B------:R-:W3:Y:S08]  /*3ef0*/  @P0 LDC R213, c[0x0][0x40c] ;  /* 0x00010300ffd50b82 */ /* 0x000ef00000000800 */
[----:B------:R-:W4:Y:S08]  /*3f00*/  @P0 LDC R214, c[0x0][0x40c] ;  /* 0x00010300ffd60b82 */ /* 0x000f300000000800 */
[----:B------:R-:W0:Y:S08]  /*3f10*/  @P0 LDC R216, c[0x0][0x40c] ;  /* 0x00010300ffd80b82 */ /* 0x000e300000000800 */
[----:B------:R-:W0:Y:S08]  /*3f20*/  @P0 LDC R217, c[0x0][0x40c] ;  /* 0x00010300ffd90b82 */ /* 0x000e300000000800 */
[----:B------:R-:W0:Y:S08]  /*3f30*/  @P0 LDC R209, c[0x0][0x40c] ;  /* 0x00010300ffd10b82 */ /* 0x000e300000000800 */
[----:B------:R-:W0:Y:S08]  /*3f40*/  @P0 LDC R208, c[0x0][0x40c] ;  /* 0x00010300ffd00b82 */ /* 0x000e300000000800 */
[----:B------:R-:W0:Y:S01]  /*3f50*/  @P0 LDC R218, c[0x0][0x40c] ;  /* 0x00010300ffda0b82 */ /* 0x000e220000000800 */
[----:B--2---:R-:W-:-:S02]  /*3f60*/  HADD2.F32 R13, -RZ, R165.H0_H0 ;  /* 0x200000a5ff0d7230 */ /* 0x004fc40000004100 */
[----:B------:R-:W-:Y:S02]  /*3f70*/  HADD2.F32 R171, -RZ, R165.H1_H1 ;  /* 0x300000a5ffab7230 */ /* 0x000fe40000004100 */
[--C-:B------:R-:W-:Y:S02]  /*3f80*/  HADD2.F32 R172, -RZ, R166.reuse.H0_H0 ;  /* 0x200000a6ffac7230 */ /* 0x100fe40000004100 */
[----:B-1----:R-:W-:Y:S01]  /*3f90*/  @P0 FFMA.FTZ R13, R210, R211, R13 ;  /* 0x000000d3d20d0223 */ /* 0x002fe2000001000d */
[----:B------:R-:W-:Y:S02]  /*3fa0*/  HADD2.F32 R202, -RZ, R166.H1_H1 ;  /* 0x300000a6ffca7230 */ /* 0x000fe40000004100 */
[----:B---3--:R-:W-:Y:S01]  /*3fb0*/  @P0 FFMA.FTZ R171, R212, R213, R171 ;  /* 0x000000d5d4ab0223 */ /* 0x008fe200000100ab */
[--C-:B------:R-:W-:Y:S02]  /*3fc0*/  HADD2.F32 R203, -RZ, R167.reuse.H0_H0 ;  /* 0x200000a7ffcb7230 */ /* 0x100fe40000004100 */
[----:B----4-:R-:W-:Y:S01]  /*3fd0*/  @P0 FFMA.FTZ R172, R215, R214, R172 ;  /* 0x000000d6d7ac0223 */ /* 0x010fe200000100ac */
[----:B------:R-:W-:-:S02]  /*3fe0*/  HADD2.F32 R204, -RZ, R167.H1_H1 ;  /* 0x300000a7ffcc7230 */ /* 0x000fc40000004100 */
[--C-:B------:R-:W-:Y:S02]  /*3ff0*/  HADD2.F32 R200, -RZ, R164.reuse.H0_H0 ;  /* 0x200000a4ffc87230 */ /* 0x100fe40000004100 */
[----:B------:R-:W-:Y:S02]  /*4000*/  HADD2.F32 R201, -RZ, R164.H1_H1 ;  /* 0x300000a4ffc97230 */ /* 0x000fe40000004100 */
[----:B------:R-:W-:Y:S02]  /*4010*/  @P0 HADD2.F32 R167, -RZ, R34.H1_H1 ;  /* 0x30000022ffa70230 */ /* 0x000fe40000004100 */
[----:B------:R-:W-:Y:S02]  /*4020*/  @P0 HADD2.F32 R166, -RZ, R35.H0_H0 ;  /* 0x20000023ffa60230 */ /* 0x000fe40000004100 */
[--C-:B------:R-:W-:Y:S02]  /*4030*/  @P0 HADD2.F32 R164, -RZ, R32.reuse.H1_H1 ;  /* 0x30000020ffa40230 */ /* 0x100fe40000004100 */
        /* <DEDUP_REMOVED lines=20> */
.L_x_35526:
[----:B-1234-:R-:W1:Y:S01]  /*4180*/  @P0 LDC R165, c[0x0][0x40c] ;  /* 0x00010300ffa50b82 */ /* 0x01ee620000000800 */
[--C-:B-----5:R-:W-:Y:S01]  /*4190*/  @P0 HADD2.F32 R164, -RZ, R32.reuse.H0_H0 ;  /* 0x20000020ffa40230 */ /* 0x120fe20000004100 */
[----:B------:R-:W-:Y:S01]  /*41a0*/  CS2R R200, SRZ ;  /* 0x0000000000c87805 */ /* 0x000fe2000001ff00 */
[----:B------:R-:W-:Y:S02]  /*41b0*/  @P0 HADD2.F32 R166, -RZ, R32.H1_H1 ;  /* 0x30000020ffa60230 */ /* 0x000fe40000004100 */
[----:B------:R-:W-:Y:S02]  /*41c0*/  HFMA2 R13, -RZ, RZ, 0, 0 ;  /* 0x00000000ff0d7431 */ /* 0x000fe400000001ff */
[----:B------:R-:W-:Y:S01]  /*41d0*/  @P0 HADD2.F32 R171, -RZ, R33.H0_H0 ;  /* 0x20000021ffab0230 */ /* 0x000fe20000004100 */
[----:B------:R-:W-:Y:S01]  /*41e0*/  CS2R R202, SRZ ;  /* 0x0000000000ca7805 */ /* 0x000fe2000001ff00 */
[----:B------:R-:W-:Y:S01]  /*41f0*/  @P0 HADD2.F32 R212, -RZ, R35.H1_H1 ;  /* 0x30000023ffd40230 */ /* 0x000fe20000004100 */
[----:B------:R-:W2:Y:S01]  /*4200*/  @P0 LDC R167, c[0x0][0x40c] ;  /* 0x00010300ffa70b82 */ /* 0x000ea20000000800 */
[----:B------:R-:W-:-:S07]  /*4210*/  MOV R204, RZ ;  /* 0x000000ff00cc7202 */ /* 0x000fce0000000f00 */
        /* <DEDUP_REMOVED lines=11> */
[----:B------:R-:W-:Y:S01]  /*42d0*/  MOV R171, RZ ;  /* 0x000000ff00ab7202 */ /* 0x000fe20000000f00 */
[----:B------:R-:W-:-:S05]  /*42e0*/  HFMA2 R172, -RZ, RZ, 0, 0 ;  /* 0x00000000ffac7431 */ /* 0x000fca00000001ff */
        /* <DEDUP_REMOVED lines=19> */
.L_x_35527:
[----:B------:R-:W1:Y:S02]  /*4420*/  LDC.64 R208, c[0x0][0x3a8] ;  /* 0x0000ea00ffd07b82 */ /* 0x000e640000000a00 */
[----:B-1----:R-:W-:-:S05]  /*4430*/  IMAD.WIDE.U32 R208, R207, 0x10, R208 ;  /* 0x00000010cfd07825 */ /* 0x002fca00078e00d0 */
[----:B------:R1:W-:Y:S02]  /*4440*/  STG.E.128 desc[UR6][R208.64], R164 ;  /* 0x000000a4d0007986 */ /* 0x0003e4000c101d06 */
.L_x_35523:
[----:B------:R-:W-:Y:S05]  /*4450*/  BSYNC.RECONVERGENT B0 ;  /* 0x0000000000007941 */ /* 0x000fea0003800200 */
.L_x_35522:
[----:B-1234-:R-:W-:Y:S01]  /*4460*/  FADD.FTZ R165, RZ, R2 ;  /* 0x00000002ffa57221 */ /* 0x01efe20000010000 */
[C---:B------:R-:W-:Y:S01]  /*4470*/  ISETP.GT.U32.AND P4, PT, R10.reuse, 0x3f, PT ;  /* 0x0000003f0a00780c */ /* 0x040fe20003f84070 */
[----:B------:R-:W1:Y:S01]  /*4480*/  S2R R207, SR_TID.X ;  /* 0x0000000000cf7919 */ /* 0x000e620000002100 */
        /* <DEDUP_REMOVED lines=79> */
[----:B------:R-:W1:Y:S01]  /*4980*/  SHFL.BFLY PT, R165, R164, 0x1, 0x1f ;  /* 0x0c201f00a4a57f89 */ /* 0x000e6200000e0000 */
[----:B------:R-:W-:Y:S01]  /*4990*/  LOP3.LUT P6, RZ, R12, 0x2, RZ, 0xc0, !PT ;  /* 0x000000020cff7812 */ /* 0x000fe200078cc0ff */
[----:B-1----:R-:W-:-:S05]  /*49a0*/  FADD.FTZ R165, R164, R165 ;  /* 0x000000a5a4a57221 */ /* 0x002fca0000010000 */
[----:B------:R-:W1:Y:S02]  /*49b0*/  SHFL.BFLY PT, R166, R165, 0x2, 0x1f ;  /* 0x0c401f00a5a67f89 */ /* 0x000e6400000e0000 */
[----:B-1----:R-:W-:-:S05]  /*49c0*/  FADD.FTZ R166, R165, R166 ;  /* 0x000000a6a5a67221 */ /* 0x002fca0000010000 */
[----:B------:R-:W1:Y:S02]  /*49d0*/  SHFL.BFLY PT, R167, R166, 0x4, 0x1f ;  /* 0x0c801f00a6a77f89 */ /* 0x000e6400000e0000 */
[----:B-1----:R-:W-:-:S05]  /*49e0*/  FADD.FTZ R167, R166, R167 ;  /* 0x000000a7a6a77221 */ /* 0x002fca0000010000 */
[----:B------:R-:W1:Y:S02]  /*49f0*/  SHFL.BFLY PT, R208, R167, 0x8, 0x1f ;  /* 0x0d001f00a7d07f89 */ /* 0x000e6400000e0000 */
[----:B-1----:R-:W-:Y:S02]  /*4a00*/  FADD.FTZ R210, R167, R208 ;  /* 0x000000d0a7d27221 */ /* 0x002fe40000010000 */
[----:B------:R-:W1:Y:S03]  /*4a10*/  LDC R208, c[0x0][0x400] ;  /* 0x00010000ffd07b82 */ /* 0x000e660000000800 */
[----:B------:R-:W2:Y:S02]  /*4a20*/  SHFL.BFLY PT, R209, R210, 0x10, 0x1f ;  /* 0x0e001f00d2d17f89 */ /* 0x000ea400000e0000 */
[----:B--2---:R-:W-:-:S04]  /*4a30*/  FADD.FTZ R209, R210, R209 ;  /* 0x000000d1d2d17221 */ /* 0x004fc80000010000 */
        /* <DEDUP_REMOVED lines=131> */
[----:B------:R-:W1:Y:S02]  /*5270*/  SHFL.BFLY PT, R165, R164, 0x1, 0x1f ;  /* 0x0c201f00a4a57f89 */ /* 0x000e6400000e0000 */
[----:B-1----:R-:W-:-:S05]  /*5280*/  FADD.FTZ R165, R164, R165 ;  /* 0x000000a5a4a57221 */ /* 0x002fca0000010000 */
[----:B------:R-:W1:Y:S02]  /*5290*/  SHFL.BFLY PT, R166, R165, 0x2, 0x1f ;  /* 0x0c401f00a5a67f89 */ /* 0x000e6400000e0000 */
[----:B-1----:R-:W-:-:S05]  /*52a0*/  FADD.FTZ R166, R165, R166 ;  /* 0x000000a6a5a67221 */ /* 0x002fca0000010000 */
[----:B------:R-:W1:Y:S02]  /*52b0*/  SHFL.BFLY PT, R167, R166, 0x4, 0x1f ;  /* 0x0c801f00a6a77f89 */ /* 0x000e6400000e0000 */
[----:B-1----:R-:W-:-:S05]  /*52c0*/  FADD.FTZ R167, R166, R167 ;  /* 0x000000a7a6a77221 */ /* 0x002fca0000010000 */
[----:B------:R-:W1:Y:S02]  /*52d0*/  SHFL.BFLY PT, R210, R167, 0x8, 0x1f ;  /* 0x0d001f00a7d27f89 */ /* 0x000e6400000e0000 */
[----:B-1----:R-:W-:-:S05]  /*52e0*/  FADD.FTZ R210, R167, R210 ;  /* 0x000000d2a7d27221 */ /* 0x002fca0000010000 */
[----:B------:R1:W2:Y:S02]  /*52f0*/  SHFL.BFLY PT, R211, R210, 0x10, 0x1f ;  /* 0x0e001f00d2d37f89 */ /* 0x0002a400000e0000 */
.L_x_35557:
[----:B------:R-:W-:Y:S01]  /*5300*/  LOP3.LUT P1, RZ, R207, 0x1f, RZ, 0xc0, !PT ;  /* 0x0000001fcfff7812 */ /* 0x000fe2000782c0ff */
[----:B--2---:R-:W-:Y:S01]  /*5310*/  FADD.FTZ R213, R210, R211 ;  /* 0x000000d3d2d57221 */ /* 0x004fe20000010000 */
[----:B-1----:R-:W-:Y:S01]  /*5320*/  FMUL.FTZ R210, R209, R209 ;  /* 0x000000d1d1d27220 */ /* 0x002fe20000410000 */
        /* <DEDUP_REMOVED lines=49> */
[----:B-1----:R-:W-:Y:S01]  /*5640*/  IMAD.WIDE.U32 R206, R205, 0x10, R206 ;  /* 0x00000010cdce7825 */ /* 0x002fe200078e00ce */
[----:B------:R-:W-:-:S02]  /*5650*/  F2FP.F16.F32.PACK_AB R166, R167, R166 ;  /* 0x000000a6a7a6723e */ /* 0x000fc400000000ff */
[----:B------:R-:W-:Y:S02]  /*5660*/  F2FP.F16.F32.PACK_AB R165, R210, R211 ;  /* 0x000000d3d2a5723e */ /* 0x000fe400000000ff */
[----:B------:R-:W-:Y:S02]  /*5670*/  F2FP.F16.F32.PACK_AB R167, R214, R219 ;  /* 0x000000dbd6a7723e */ /* 0x000fe400000000ff */
[----:B------:R-:W-:-:S03]  /*5680*/  IADD3 R205, PT, PT, R205, 0x20, RZ ;  /* 0x00000020cdcd7810 */ /* 0x000fc60007ffe0ff */
[----:B------:R1:W-:Y:S04]  /*5690*/  STG.E.128 desc[UR6][R206.64], R164 ;  /* 0x000000a4ce007986 */ /* 0x0003e8000c101d06 */
.L_x_35532:
[----:B------:R-:W-:Y:S05]  /*56a0*/  BSYNC.RECONVERGENT B1 ;  /* 0x0000000000017941 */ /* 0x000fea0003800200 */
.L_x_35531:
[----:B------:R-:W-:Y:S01]  /*56b0*/  LOP3.LUT P0, RZ, R12, 0x200, RZ, 0xc0, !PT ;  /* 0x000002000cff7812 */ /* 0x000fe2000780c0ff */
[----:B------:R-:W-:-:S12]  /*56c0*/  BSSY.RECONVERGENT B1, `(.L_x_35533) ;  /* 0x0000022000017945 */ /* 0x000fd80003800200 */
[----:B------:R-:W-:Y:S05]  /*56d0*/  @!P0 BRA `(.L_x_35534) ;  /* 0x0000000000808947 */ /* 0x000fea0003800000 */
[----:B-1----:R-:W1:Y:S01]  /*56e0*/  LDC.64 R206, c[0x0][0x428] ;  /* 0x00010a00ffce7b82 */ /* 0x002e620000000a00 */
        /* <DEDUP_REMOVED lines=31> */
.L_x_35534:
[----:B------:R-:W-:Y:S05]  /*58e0*/  BSYNC.RECONVERGENT B1 ;  /* 0x0000000000017941 */ /* 0x000fea0003800200 */
.L_x_35533:
[----:B------:R-:W-:Y:S01]  /*58f0*/  LOP3.LUT P0, RZ, R12, 0x100, RZ, 0xc0, !PT ;  /* 0x000001000cff7812 */ /* 0x000fe2000780c0ff */
[----:B------:R-:W-:-:S12]  /*5900*/  BSSY.RECONVERGENT B1, `(.L_x_35535) ;  /* 0x0000022000017945 */ /* 0x000fd80003800200 */
[----:B------:R-:W-:Y:S05]  /*5910*/  @!P0 BRA `(.L_x_35536) ;  /* 0x0000000000808947 */ /* 0x000fea0003800000 */
[----:B-12---:R-:W1:Y:S01]  /*5920*/  LDC.64 R206, c[0x0][0x428] ;  /* 0x00010a00ffce7b82 */ /* 0x006e620000000a00 */
        /* <DEDUP_REMOVED lines=31> */
.L_x_35536:
[----:B------:R-:W-:Y:S05]  /*5b20*/  BSYNC.RECONVERGENT B1 ;  /* 0x0000000000017941 */ /* 0x000fea0003800200 */
.L_x_35535:
[----:B------:R-:W-:Y:S01]  /*5b30*/  LOP3.LUT P0, RZ, R12, 0x40, RZ, 0xc0, !PT ;  /* 0x000000400cff7812 */ /* 0x000fe2000780c0ff */
[----:B------:R-:W-:-:S12]  /*5b40*/  BSSY.RECONVERGENT B1, `(.L_x_35537) ;  /* 0x0000022000017945 */ /* 0x000fd80003800200 */
[----:B------:R-:W-:Y:S05]  /*5b50*/  @!P0 BRA `(.L_x_35538) ;  /* 0x0000000000808947 */ /* 0x000fea0003800000 */
[----:B-123--:R-:W1:Y:S01]  /*5b60*/  LDC.64 R206, c[0x0][0x428] ;  /* 0x00010a00ffce7b82 */ /* 0x00ee620000000a00 */
        /* <DEDUP_REMOVED lines=31> */
.L_x_35538:
[----:B------:R-:W-:Y:S05]  /*5d60*/  BSYNC.RECONVERGENT B1 ;  /* 0x0000000000017941 */ /* 0x000fea0003800200 */
.L_x_35537:
[----:B------:R-:W-:Y:S01]  /*5d70*/  LOP3.LUT P0, RZ, R12, 0x20, RZ, 0xc0, !PT ;  /* 0x000000200cff7812 */ /* 0x000fe2000780c0ff */
[----:B------:R-:W-:-:S12]  /*5d80*/  BSSY.RECONVERGENT B1, `(.L_x_35539) ;  /* 0x0000022000017945 */ /* 0x000fd80003800200 */
[----:B------:R-:W-:Y:S05]  /*5d90*/  @!P0 BRA `(.L_x_35540) ;  /* 0x0000000000808947 */ /* 0x000fea0003800000 */
[----:B-1234-:R-:W1:Y:S01]  /*5da0*/  LDC.64 R206, c[0x0][0x428] ;  /* 0x00010a00ffce7b82 */ /* 0x01ee620000000a00 */
        /* <DEDUP_REMOVED lines=31> */
.L_x_35540:
[----:B------:R-:W-:Y:S05]  /*5fa0*/  BSYNC.RECONVERGENT B1 ;  /* 0x0000000000017941 */ /* 0x000fea0003800200 */
.L_x_35539:
        /* <DEDUP_REMOVED lines=35> */
.L_x_35542:
[----:B------:R-:W-:Y:S05]  /*61e0*/  BSYNC.RECONVERGENT B1 ;  /* 0x0000000000017941 */ /* 0x000fea0003800200 */
.L_x_35541:
        /* <DEDUP_REMOVED lines=35> */
.L_x_35544:
[----:B------:R-:W-:Y:S05]  /*6420*/  BSYNC.RECONVERGENT B1 ;  /* 0x0000000000017941 */ /* 0x000fea0003800200 */
.L_x_35543:
[----:B------:R-:W-:-:S13]  /*6430*/  LOP3.LUT P0, RZ, R12, 0x4, RZ, 0xc0, !PT ;  /* 0x000000040cff7812 */ /* 0x000fda000780c0ff */
        /* <DEDUP_REMOVED lines=26> */
[----:B-1----:R-:W-:Y:S01]  /*65e0*/  IMAD.WIDE.U32 R206, R205, 0x10, R164 ;  /* 0x00000010cdce7825 */ /* 0x002fe200078e00a4 */
[----:B------:R-:W-:-:S02]  /*65f0*/  F2FP.F16.F32.PACK_AB R166, R212, R215 ;  /* 0x000000d7d4a6723e */ /* 0x000fc400000000ff */
[----:B------:R-:W-:Y:S02]  /*6600*/  F2FP.F16.F32.PACK_AB R167, R214, R167 ;  /* 0x000000a7d6a7723e */ /* 0x000fe400000000ff */
[----:B------:R-:W-:Y:S02]  /*6610*/  F2FP.F16.F32.PACK_AB R165, R210, R211 ;  /* 0x000000d3d2a5723e */ /* 0x000fe400000000ff */
[----:B------:R-:W-:-:S05]  /*6620*/  F2FP.F16.F32.PACK_AB R164, R209, R208 ;  /* 0x000000d0d1a4723e */ /* 0x000fca00000000ff */
[----:B------:R1:W-:Y:S02]  /*6630*/  STG.E.128 desc[UR6][R206.64], R164 ;  /* 0x000000a4ce007986 */ /* 0x0003e4000c101d06 */
.L_x_35530:
[----:B------:R-:W-:Y:S05]  /*6640*/  BSYNC.RECONVERGENT B0 ;  /* 0x0000000000007941 */ /* 0x000fea0003800200 */
.L_x_35529:
[----:B-1234-:R-:W1:Y:S02]  /*6650*/  LDC.64 R164, c[0x0][0x380] ;  /* 0x0000e000ffa47b82 */ /* 0x01ee640000000a00 */
[----:B-1----:R-:W-:-:S04]  /*6660*/  LEA R9, R164, R9, 0x2 ;  /* 0x00000009a4097211 */ /* 0x002fc800078e10ff */
[----:B------:R-:W-:-:S13]  /*6670*/  ISETP.GE.AND P0, PT, R9, R165, PT ;  /* 0x000000a50900720c */ /* 0x000fda0003f06270 */
[----:B------:R-:W-:Y:S05]  /*6680*/  @!P0 BRA `(.L_x_35545) ;  /* 0xffffffa400448947 */ /* 0x000fea000383ffff */
[----:B------:R-:W-:Y:S05]  /*6690*/  EXIT ;  /* 0x000000000000794d */ /* 0x000fea0003800000 */
.L_x_35528:
[----:B------:R-:W-:Y:S01]  /*66a0*/  HFMA2 R214, -RZ, RZ, 0, 5.9604644775390625e-08 ;  /* 0x00000001ffd67431 */ /* 0x000fe200000001ff */
[----:B------:R-:W-:Y:S01]  /*66b0*/  BSSY B0, `(.L_x_35546) ;  /* 0x0000007000007945 */ /* 0x000fe20003800000 */
[----:B------:R-:W-:Y:S02]  /*66c0*/  MOV R213, R164 ;  /* 0x000000a400d57202 */ /* 0x000fe40000000f00 */
[----:B------:R-:W-:Y:S02]  /*66d0*/  MOV R215, 0x1f ;  /* 0x0000001f00d77802 */ /* 0x000fe40000000f00 */
[----:B------:R-:W-:-:S07]  /*66e0*/  MOV R212, 0xffffffff ;  /* 0xffffffff00d47802 */ /* 0x000fce0000000f00 */
[----:B0----5:R-:W-:Y:S05]  /*66f0*/  WARPSYNC.COLLECTIVE R212, `(.L_x_35547) ;  /* 0x00000000d4087348 */ /* 0x021fea0003c00000 */
[----:B------:R1:W2:Y:S02]  /*6700*/  SHFL.BFLY P6, R211, R213, R214, R215 ;  /* 0x0c0000d6d5d37389 */ /* 0x0002a400000c00d7 */
[----:B012--5:R-:W-:Y:S05]  /*6710*/  ENDCOLLECTIVE ;  /* 0x000000000000791b */ /* 0x027fea0003800000 */
.L_x_35547:
[----:B------:R-:W-:Y:S05]  /*6720*/  BSYNC B0 ;  /* 0x0000000000007941 */ /* 0x000fea0003800000 */
.L_x_35546:
        /* <DEDUP_REMOVED lines=9> */
.L_x_35548:
[----:B------:R-:W-:Y:S01]  /*67c0*/  HFMA2 R214, -RZ, RZ, 0, 2.384185791015625e-07 ;  /* 0x00000004ffd67431 */ /* 0x000fe200000001ff */
[----:B------:R-:W-:-:S05]  /*67d0*/  MOV R166, R211 ;  /* 0x000000d300a67202 */ /* 0x000fca0000000f00 */
[----:B------:R-:W-:-:S05]  /*67e0*/  FADD.FTZ R166, R165, R166 ;  /* 0x000000a6a5a67221 */ /* 0x000fca0000010000 */
[----:B------:R-:W-:-:S07]  /*67f0*/  MOV R213, R166 ;  /* 0x000000a600d57202 */ /* 0x000fce0000000f00 */
[----:B------:R-:W-:Y:S05]  /*6800*/  WARPSYNC.COLLECTIVE R212, `(.L_x_35549) ;  /* 0x00000000d4087348 */ /* 0x000fea0003c00000 */
[----:B------:R0:W1:Y:S02]  /*6810*/  SHFL.BFLY P6, R211, R213, R214, R215 ;  /* 0x0c0000d6d5d37389 */ /* 0x00006400000c00d7 */
[----:B01----:R-:W-:Y:S05]  /*6820*/  ENDCOLLECTIVE ;  /* 0x000000000000791b */ /* 0x003fea0003800000 */
.L_x_35549:
[----:B------:R-:W-:Y:S01]  /*6830*/  HFMA2 R214, -RZ, RZ, 0, 4.76837158203125e-07 ;  /* 0x00000008ffd67431 */ /* 0x000fe200000001ff */
[----:B------:R-:W-:-:S05]  /*6840*/  MOV R167, R211 ;  /* 0x000000d300a77202 */ /* 0x000fca0000000f00 */
[----:B------:R-:W-:-:S05]  /*6850*/  FADD.FTZ R167, R166, R167 ;  /* 0x000000a7a6a77221 */ /* 0x000fca0000010000 */
[----:B------:R-:W-:-:S07]  /*6860*/  MOV R213, R167 ;  /* 0x000000a700d57202 */ /* 0x000fce0000000f00 */
[----:B------:R-:W-:Y:S05]  /*6870*/  WARPSYNC.COLLECTIVE R212, `(.L_x_35550) ;  /* 0x00000000d4087348 */ /* 0x000fea0003c00000 */
[----:B------:R0:W1:Y:S02]  /*6880*/  SHFL.BFLY P6, R211, R213, R214, R215 ;  /* 0x0c0000d6d5d37389 */ /* 0x00006400000c00d7 */
[----:B01----:R-:W-:Y:S05]  /*6890*/  ENDCOLLECTIVE ;  /* 0x000000000000791b */ /* 0x003fea0003800000 */
.L_x_35550:
        /* <DEDUP_REMOVED lines=8> */
.L_x_35551:
        /* <DEDUP_REMOVED lines=139> */
.L_x_35552:
[----:B------:R-:W-:Y:S01]  /*71d0*/  HFMA2 R214, -RZ, RZ, 0, 1.1920928955078125e-07 ;  /* 0x00000002ffd67431 */ /* 0x000fe200000001ff */
[----:B------:R-:W-:-:S05]  /*71e0*/  MOV R165, R211 ;  /* 0x000000d300a57202 */ /* 0x000fca0000000f00 */
[----:B------:R-:W-:-:S05]  /*71f0*/  FADD.FTZ R165, R164, R165 ;  /* 0x000000a5a4a57221 */ /* 0x000fca0000010000 */
[----:B------:R-:W-:-:S07]  /*7200*/  MOV R213, R165 ;  /* 0x000000a500d57202 */ /* 0x000fce0000000f00 */
[----:B------:R-:W-:Y:S05]  /*7210*/  WARPSYNC.COLLECTIVE R212, `(.L_x_35553) ;  /* 0x00000000d4087348 */ /* 0x000fea0003c00000 */
[----:B------:R0:W1:Y:S02]  /*7220*/  SHFL.BFLY P6, R211, R213, R214, R215 ;  /* 0x0c0000d6d5d37389 */ /* 0x00006400000c00d7 */
[----:B01----:R-:W-:Y:S05]  /*7230*/  ENDCOLLECTIVE ;  /* 0x000000000000791b */ /* 0x003fea0003800000 */
.L_x_35553:
[----:B------:R-:W-:Y:S01]  /*7240*/  HFMA2 R214, -RZ, RZ, 0, 2.384185791015625e-07 ;  /* 0x00000004ffd67431 */ /* 0x000fe200000001ff */
[----:B------:R-:W-:-:S05]  /*7250*/  MOV R166, R211 ;  /* 0x000000d300a67202 */ /* 0x000fca0000000f00 */
[----:B------:R-:W-:-:S05]  /*7260*/  FADD.FTZ R166, R165, R166 ;  /* 0x000000a6a5a67221 */ /* 0x000fca0000010000 */
[----:B------:R-:W-:-:S07]  /*7270*/  MOV R213, R166 ;  /* 0x000000a600d57202 */ /* 0x000fce0000000f00 */
[----:B------:R-:W-:Y:S05]  /*7280*/  WARPSYNC.COLLECTIVE R212, `(.L_x_35554) ;  /* 0x00000000d4087348 */ /* 0x000fea0003c00000 */
[----:B------:R0:W1:Y:S02]  /*7290*/  SHFL.BFLY P6, R211, R213, R214, R215 ;  /* 0x0c0000d6d5d37389 */ /* 0x00006400000c00d7 */
[----:B01----:R-:W-:Y:S05]  /*72a0*/  ENDCOLLECTIVE ;  /* 0x000000000000791b */ /* 0x003fea0003800000 */
.L_x_35554:
[----:B------:R-:W-:Y:S01]  /*72b0*/  HFMA2 R214, -RZ, RZ, 0, 4.76837158203125e-07 ;  /* 0x00000008ffd67431 */ /* 0x000fe200000001ff */
[----:B------:R-:W-:-:S05]  /*72c0*/  MOV R167, R211 ;  /* 0x000000d300a77202 */ /* 0x000fca0000000f00 */
[----:B------:R-:W-:-:S05]  /*72d0*/  FADD.FTZ R167, R166, R167 ;  /* 0x000000a7a6a77221 */ /* 0x000fca0000010000 */
[----:B------:R-:W-:-:S07]  /*72e0*/  MOV R213, R167 ;  /* 0x000000a700d57202 */ /* 0x000fce0000000f00 */
[----:B------:R-:W-:Y:S05]  /*72f0*/  WARPSYNC.COLLECTIVE R212, `(.L_x_35555) ;  /* 0x00000000d4087348 */ /* 0x000fea0003c00000 */
[----:B------:R0:W1:Y:S02]  /*7300*/  SHFL.BFLY P6, R211, R213, R214, R215 ;  /* 0x0c0000d6d5d37389 */ /* 0x00006400000c00d7 */
[----:B01----:R-:W-:Y:S05]  /*7310*/  ENDCOLLECTIVE ;  /* 0x000000000000791b */ /* 0x003fea0003800000 */
.L_x_35555:
[----:B------:R-:W-:Y:S01]  /*7320*/  HFMA2 R214, -RZ, RZ, 0, 9.5367431640625e-07 ;  /* 0x00000010ffd67431 */ /* 0x000fe200000001ff */
[----:B------:R-:W-:-:S05]  /*7330*/  MOV R210, R211 ;  /* 0x000000d300d27202 */ /* 0x000fca0000000f00 */
[----:B------:R-:W-:-:S05]  /*7340*/  FADD.FTZ R210, R167, R210 ;  /* 0x000000d2a7d27221 */ /* 0x000fca0000010000 */
[----:B------:R-:W-:-:S07]  /*7350*/  MOV R213, R210 ;  /* 0x000000d200d57202 */ /* 0x000fce0000000f00 */
[----:B------:R-:W-:Y:S05]  /*7360*/  WARPSYNC.COLLECTIVE R212, `(.L_x_35556) ;  /* 0x00000000d4087348 */ /* 0x000fea0003c00000 */
[----:B------:R0:W1:Y:S02]  /*7370*/  SHFL.BFLY P6, R211, R213, R214, R215 ;  /* 0x0c0000d6d5d37389 */ /* 0x00006400000c00d7 */
[----:B01----:R-:W-:Y:S05]  /*7380*/  ENDCOLLECTIVE ;  /* 0x000000000000791b */ /* 0x003fea0003800000 */
.L_x_35556:
[----:B------:R-:W-:Y:S05]  /*7390*/  BRA `(.L_x_35557) ;  /* 0xffffffdc00d87947 */ /* 0x000fea000383ffff */
.L_x_35558:
        /* <DEDUP_REMOVED lines=14> */
.L_x_71502:


//--------------------- .text._ZN10layer_norm13ln_fwd_kernelINS_13Kernel_traitsIf6__halfS2_S2_fjLj2048ELj1ELj4ELj1ELj16ENS_18Kernel_traits_baseILj2048EfS2_S2_S2_fjLj128EEEEELb0ELb0ELb1ELb1EEEvNS_9FwdParamsE --------------------------
	.section	.text._ZN10layer_norm13ln_fwd_kernelINS_13Kernel_traitsIf6__halfS2_S2_fjLj2048ELj1ELj4ELj1ELj16ENS_18Kernel_traits_baseILj2048EfS2_S2_S2_fjLj128EEEEELb0ELb0ELb1ELb1EEEvNS_9FwdParamsE,"ax",@progbits
	.align	128
        .global         _ZN10layer_norm13ln_fwd_kernelINS_13Kernel_traitsIf6__halfS2_S2_fjLj2048ELj1ELj4ELj1ELj16ENS_18Kernel_traits_baseILj2048EfS2_S2_S2_fjLj128EEEEELb0ELb0ELb1ELb1EEEvNS_9FwdParamsE
        .type           _ZN10layer_norm13ln_fwd_kernelINS_13Kernel_traitsIf6__halfS2_S2_fjLj2048ELj1ELj4ELj1ELj16ENS_18Kernel_traits_baseILj2048EfS2_S2_S2_fjLj128EEEEELb0ELb0ELb1ELb1EEEvNS_9FwdParamsE,@function
        .size           _ZN10layer_norm13ln_fwd_kernelINS_13Kernel_traitsIf6__halfS2_S2_fjLj2048ELj1ELj4ELj1ELj16ENS_18Kernel_traits_baseILj2048EfS2_S2_S2_fjLj128EEEEELb0ELb0ELb1ELb1EEEvNS_9FwdParamsE,(.L_x_71503 - _ZN10layer_norm13ln_fwd_kernelINS_13Kernel_traitsIf6__halfS2_S2_fjLj2048ELj1ELj4ELj1ELj16ENS_18Kernel_traits_baseILj2048EfS2_S2_S2_fjLj128EEEEELb0ELb0ELb1ELb1EEEvNS_9FwdParamsE)
        .other          _ZN10layer_norm13ln_fwd_kernelINS_13Kernel_traitsIf6__halfS2_S2_fjLj2048ELj1ELj4ELj1ELj16ENS_18Kernel_traits_baseILj2048EfS2_S2_S2_fjLj128EEEEELb0ELb0ELb1ELb1EEEvNS_9FwdParamsE,@"STO_CUDA_ENTRY STV_DEFAULT"
_ZN10layer_norm13ln_fwd_kernelINS_13Kernel_traitsIf6__halfS2_S2_fjLj2048ELj1ELj4ELj1ELj16ENS_18Kernel_traits_baseILj2048EfS2_S2_S2_fjLj128EEEEELb0ELb0ELb1ELb1EEEvNS_9FwdParamsE:
.text._ZN10layer_norm13ln_fwd_kernelINS_13Kernel_traitsIf6__halfS2_S2_fjLj2048ELj1ELj4ELj1ELj16ENS_18Kernel_traits_baseILj2048EfS2_S2_S2_fjLj128EEEEELb0ELb0ELb1ELb1EEEvNS_9FwdParamsE:
        /* <DEDUP_REMOVED lines=49> */
.L_x_35559:
        /* <DEDUP_REMOVED lines=50> */
.L_x_35560:
[----:B------:R-:W1:Y:S01]  /*0630*/  LDCU UR4, c[0x0][0x384] ;  /* 0x00007080ff0477ac */ /* 0x000e620008000800 */
[----:B------:R-:W2:Y:S01]  /*0640*/  LDCU.U8 UR5, c[0x0][0x410] ;  /* 0x00008200ff0577ac */ /* 0x000ea20008000000 */
[----:B------:R-:W3:Y:S01]  /*0650*/  LDCU UR10, c[0x0][0x448] ;  /* 0x00008900ff0a77ac */ /* 0x000ee20008000800 */
[----:B------:R-:W4:Y:S01]  /*0660*/  LDCU.64 UR8, c[0x0][0x3a0] ;  /* 0x00007400ff0877ac */ /* 0x000f220008000a00 */
[----:B-1----:R-:W-:-:S13]  /*0670*/  ISETP.GE.AND P0, PT, R166, UR4, PT ;  /* 0x00000004a6007c0c */ /* 0x002fda000bf06270 */
[----:B--234-:R-:W-:Y:S05]  /*0680*/  @P0 EXIT ;  /* 0x000000000000094d */ /* 0x01cfea0003800000 */
.L_x_35580:
        /* <DEDUP_REMOVED lines=25> */
[----:B0-----:R-:W-:-:S05]  /*0820*/  IMAD.WIDE.U32 R2, R205, 0x10, R2 ;  /* 0x00000010cd027825 */ /* 0x001fca00078e0002 */
[----:B------:R0:W2:Y:S01]  /*0830*/  LDG.E.128 R144, desc[UR6][R2.64] ;  /* 0x0000000602907981 */ /* 0x0000a2000c1e1d00 */
[----:B------:R-:W-:-:S13]  /*0840*/  ISETP.GT.AND P1, PT, R0, RZ, PT ;  /* 0x000000ff0000720c */ /* 0x000fda0003f24270 */
[----:B------:R-:W1:Y:S01]  /*0850*/  @P1 LDC R139, c[0x0][0x40c] ;  /* 0x00010300ff8b1b82 */ /* 0x000e620000000800 */
[----:B-----5:R-:W-:Y:S02]  /*0860*/  @P1 HADD2.F32 R136, -RZ, R4.H1_H1 ;  /* 0x30000004ff881230 */ /* 0x020fe40000004100 */
[--C-:B------:R-:W-:Y:S02]  /*0870*/  @P1 HADD2.F32 R137, -RZ, R5.reuse.H0_H0 ;  /* 0x20000005ff891230 */ /* 0x100fe40000004100 */
[----:B------:R-:W-:Y:S02]  /*0880*/  @P1 HADD2.F32 R138, -RZ, R5.H1_H1 ;  /* 0x30000005ff8a1230 */ /* 0x000fe40000004100 */
[----:B0-----:R-:W-:Y:S01]  /*0890*/  @P1 HADD2.F32 R3, -RZ, R6.H0_H0 ;  /* 0x20000006ff031230 */ /* 0x001fe20000004100 */
[----:B------:R-:W0:Y:S01]  /*08a0*/  @P1 LDC R141, c[0x0][0x40c] ;  /* 0x00010300ff8d1b82 */ /* 0x000e220000000800 */
[----:B------:R-:W-:-:S07]  /*08b0*/  @P1 HADD2.F32 R2, -RZ, R4.H0_H0 ;  /* 0x20000004ff021230 */ /* 0x000fce0000004100 */
[----:B------:R-:W3:Y:S08]  /*08c0*/  @P1 LDC R142, c[0x0][0x40c] ;  /* 0x00010300ff8e1b82 */ /* 0x000ef00000000800 */
[----:B------:R-:W4:Y:S08]  /*08d0*/  @P1 LDC R143, c[0x0][0x40c] ;  /* 0x00010300ff8f1b82 */ /* 0x000f300000000800 */
[----:B------:R-:W4:Y:S08]  /*08e0*/  @P1 LDC R148, c[0x0][0x40c] ;  /* 0x00010300ff941b82 */ /* 0x000f300000000800 */
[----:B------:R-:W4:Y:S08]  /*08f0*/  @P1 LDC R149, c[0x0][0x40c] ;  /* 0x00010300ff951b82 */ /* 0x000f300000000800 */
[----:B------:R-:W3:Y:S08]  /*0900*/  @P1 LDC R140, c[0x0][0x40c] ;  /* 0x00010300ff8c1b82 */ /* 0x000ef00000000800 */
[----:B------:R-:W4:Y:S01]  /*0910*/  @P1 LDC R150, c[0x0][0x40c] ;  /* 0x00010300ff961b82 */ /* 0x000f220000000800 */
[----:B--2---:R-:W-:-:S02]  /*0920*/  HADD2.F32 R163, -RZ, R144.H1_H1 ;  /* 0x30000090ffa37230 */ /* 0x004fc40000004100 */
[--C-:B------:R-:W-:Y:S02]  /*0930*/  HADD2.F32 R162, -RZ, R145.reuse.H0_H0 ;  /* 0x20000091ffa27230 */ /* 0x100fe40000004100 */
[----:B------:R-:W-:Y:S02]  /*0940*/  HADD2.F32 R157, -RZ, R144.H0_H0 ;  /* 0x20000090ff9d7230 */ /* 0x000fe40000004100 */
[----:B-1----:R-:W-:Y:S01]  /*0950*/  @P1 FFMA.FTZ R163, R136, R139, R163 ;  /* 0x0000008b88a31223 */ /* 0x002fe200000100a3 */
[----:B------:R-:W-:Y:S02]  /*0960*/  HADD2.F32 R161, -RZ, R145.H1_H1 ;  /* 0x30000091ffa17230 */ /* 0x000fe40000004100 */
[----:B0-----:R-:W-:Y:S01]  /*0970*/  @P1 FFMA.FTZ R162, R137, R141, R162 ;  /* 0x0000008d89a21223 */ /* 0x001fe200000100a2 */
[--C-:B------:R-:W-:Y:S02]  /*0980*/  HADD2.F32 R160, -RZ, R146.reuse.H0_H0 ;  /* 0x20000092ffa07230 */ /* 0x100fe40000004100 */
[----:B---3--:R-:W-:Y:S01]  /*0990*/  @P1 FFMA.FTZ R157, R2, R140, R157 ;  /* 0x0000008c029d1223 */ /* 0x008fe2000001009d */
[----:B------:R-:W-:-:S02]  /*09a0*/  HADD2.F32 R159, -RZ, R146.H1_H1 ;  /* 0x30000092ff9f7230 */ /* 0x000fc40000004100 */
[----:B------:R-:W-:Y:S01]  /*09b0*/  @P1 FFMA.FTZ R161, R138, R142, R161 ;  /* 0x0000008e8aa11223 */ /* 0x000fe200000100a1 */
[--C-:B------:R-:W-:Y:S02]  /*09c0*/  HADD2.F32 R158, -RZ, R147.reuse.H0_H0 ;  /* 0x20000093ff9e7230 */ /* 0x100fe40000004100 */
[----:B----4-:R-:W-:Y:S01]  /*09d0*/  @P1 FFMA.FTZ R160, R3, R143, R160 ;  /* 0x0000008f03a01223 */ /* 0x010fe200000100a0 */
[----:B------:R-:W-:Y:S01]  /*09e0*/  HADD2.F32 R156, -RZ, R147.H1_H1 ;  /* 0x30000093ff9c7230 */ /* 0x000fe20000004100 */
[----:B------:R-:W-:Y:S01]  /*09f0*/  F2FP.F16.F32.PACK_AB R2, RZ, R163 ;  /* 0x000000a3ff02723e */ /* 0x000fe200000000ff */
[----:B------:R-:W-:Y:S01]  /*0a00*/  @P1 HADD2.F32 R136, -RZ, R6.H1_H1 ;  /* 0x30000006ff881230 */ /* 0x000fe20000004100 */
[----:B------:R-:W-:Y:S01]  /*0a10*/  F2FP.F16.F32.PACK_AB R3, RZ, R161 ;  /* 0x000000a1ff03723e */ /* 0x000fe200000000ff */
[--C-:B------:R-:W-:Y:S01]  /*0a20*/  @P1 HADD2.F32 R137, -RZ, R7.reuse.H0_H0 ;  /* 0x20000007ff891230 */ /* 0x100fe20000004100 */
[----:B------:R-:W-:Y:S01]  /*0a30*/  F2FP.F16.F32.PACK_AB R138, RZ, R160 ;  /* 0x000000a0ff8a723e */ /* 0x000fe200000000ff */
[----:B------:R-:W-:-:S02]  /*0a40*/  @P1 HADD2.F32 R139, -RZ, R7.H1_H1 ;  /* 0x30000007ff8b1230 */ /* 0x000fc40000004100 */
        /* <DEDUP_REMOVED lines=13> */
.L_x_35561:
[----:B------:R-:W0:Y:S01]  /*0b20*/  @P0 LDC R3, c[0x0][0x40c] ;  /* 0x00010300ff030b82 */ /* 0x000e220000000800 */
[--C-:B-----5:R-:W-:Y:S01]  /*0b30*/  @P0 HADD2.F32 R2, -RZ, R4.reuse.H0_H0 ;  /* 0x20000004ff020230 */ /* 0x120fe20000004100 */
[----:B------:R-:W-:Y:S01]  /*0b40*/  CS2R R156, SRZ ;  /* 0x00000000009c7805 */ /* 0x000fe2000001ff00 */
[----:B------:R-:W-:Y:S01]  /*0b50*/  @P0 HADD2.F32 R136, -RZ, R4.H1_H1 ;  /* 0x30000004ff880230 */ /* 0x000fe20000004100 */
[----:B------:R-:W-:Y:S01]  /*0b60*/  CS2R R162, SRZ ;  /* 0x0000000000a27805 */ /* 0x000fe2000001ff00 */
[----:B------:R-:W-:Y:S01]  /*0b70*/  @P0 HADD2.F32 R138, -RZ, R5.H0_H0 ;  /* 0x20000005ff8a0230 */ /* 0x000fe20000004100 */
[----:B------:R-:W-:Y:S02]  /*0b80*/  CS2R R160, SRZ ;  /* 0x0000000000a07805 */ /* 0x000fe4000001ff00 */
[----:B------:R-:W-:Y:S01]  /*0b90*/  CS2R R158, SRZ ;  /* 0x00000000009e7805 */ /* 0x000fe2000001ff00 */
[----:B------:R-:W1:Y:S08]  /*0ba0*/  @P0 LDC R137, c[0x0][0x40c] ;  /* 0x00010300ff890b82 */ /* 0x000e700000000800 */
[----:B------:R-:W2:Y:S08]  /*0bb0*/  @P0 LDC R139, c[0x0][0x40c] ;  /* 0x00010300ff8b0b82 */ /* 0x000eb00000000800 */
[----:B------:R-:W3:Y:S01]  /*0bc0*/  @P0 LDC R140, c[0x0][0x40c] ;  /* 0x00010300ff8c0b82 */ /* 0x000ee20000000800 */
[----:B0-----:R-:W-:Y:S01]  /*0bd0*/  @P0 FMUL.FTZ R157, R2, R3 ;  /* 0x00000003029d0220 */ /* 0x001fe20000410000 */
[----:B------:R-:W-:-:S02]  /*0be0*/  @P0 HADD2.F32 R3, -RZ, R6.H0_H0 ;  /* 0x20000006ff030230 */ /* 0x000fc40000004100 */
[----:B------:R-:W-:-:S04]  /*0bf0*/  @P0 HADD2.F32 R2, -RZ, R5.H1_H1 ;  /* 0x30000005ff020230 */ /* 0x000fc80000004100 */
        /* <DEDUP_REMOVED lines=8> */
[----:B---3--:R-:W-:-:S07]  /*0c80*/  @P0 FMUL.FTZ R160, R3, R140 ;  /* 0x0000008c03a00220 */ /* 0x008fce0000410000 */
[----:B------:R-:W3:Y:S01]  /*0c90*/  @P0 LDC R145, c[0x0][0x40c] ;  /* 0x00010300ff910b82 */ /* 0x000ee20000000800 */
[----:B0-----:R-:W-:Y:S01]  /*0ca0*/  @P0 FMUL.FTZ R159, R136, R143 ;  /* 0x0000008f889f0220 */ /* 0x001fe20000410000 */
[----:B------:R-:W-:-:S04]  /*0cb0*/  F2FP.F16.F32.PACK_AB R136, RZ, R157 ;  /* 0x0000009dff88723e */ /* 0x000fc800000000ff */
[----:B------:R-:W-:Y:S01]  /*0cc0*/  F2FP.F16.F32.PACK_AB R139, RZ, R159 ;  /* 0x0000009fff8b723e */ /* 0x000fe200000000ff */
[----:B-1----:R-:W-:Y:S01]  /*0cd0*/  @P0 FMUL.FTZ R161, R2, R141 ;  /* 0x0000008d02a10220 */ /* 0x002fe20000410000 */
[----:B------:R-:W-:-:S04]  /*0ce0*/  F2FP.F16.F32.PACK_AB R2, RZ, R163 ;  /* 0x000000a3ff02723e */ /* 0x000fc800000000ff */
[----:B------:R-:W-:Y:S02]  /*0cf0*/  F2FP.F16.F32.PACK_AB R3, RZ, R161 ;  /* 0x000000a1ff03723e */ /* 0x000fe400000000ff */
[----:B------:R-:W-:Y:S01]  /*0d00*/  PRMT R136, R136, 0x5410, R2 ;  /* 0x0000541088887816 */ /* 0x000fe20000000002 */
        /* <DEDUP_REMOVED lines=9> */
.L_x_35562:
        /* <DEDUP_REMOVED lines=58> */
.L_x_35563:
[----:B0-----:R-:W0:Y:S01]  /*1140*/  @P0 LDC R137, c[0x0][0x40c] ;  /* 0x00010300ff890b82 */ /* 0x001e220000000800 */
        /* <DEDUP_REMOVED lines=39> */
.L_x_35564:
        /* <DEDUP_REMOVED lines=58> */
.L_x_35565:
[----:B-1----:R-:W0:Y:S01]  /*1760*/  @P0 LDC R137, c[0x0][0x40c] ;  /* 0x00010300ff890b82 */ /* 0x002e220000000800 */
[--C-:B-----5:R-:W-:Y:S01]  /*1770*/  @P0 HADD2.F32 R136, -RZ, R4.reuse.H0_H0 ;  /* 0x20000004ff880230 */ /* 0x120fe20000004100 */
[----:B------:R-:W-:Y:S01]  /*1780*/  MOV R141, RZ ;  /* 0x000000ff008d7202 */ /* 0x000fe20000000f00 */
[----:B------:R-:W-:Y:S01]  /*1790*/  @P0 HADD2.F32 R138, -RZ, R4.H1_H1 ;  /* 0x30000004ff8a0230 */ /* 0x000fe20000004100 */
[----:B------:R-:W-:Y:S01]  /*17a0*/  CS2R R146, SRZ ;  /* 0x0000000000927805 */ /* 0x000fe2000001ff00 */
[----:B------:R-:W-:Y:S01]  /*17b0*/  @P0 HADD2.F32 R140, -RZ, R5.H0_H0 ;  /* 0x20000005ff8c0230 */ /* 0x000fe20000004100 */
[----:B------:R-:W-:Y:S01]  /*17c0*/  CS2R R144, SRZ ;  /* 0x0000000000907805 */ /* 0x000fe2000001ff00 */
[----:B------:R-:W-:Y:S01]  /*17d0*/  @P0 HADD2.F32 R172, -RZ, R7.H1_H1 ;  /* 0x30000007ffac0230 */ /* 0x000fe20000004100 */
        /* <DEDUP_REMOVED lines=12> */
[----:B------:R-:W-:Y:S01]  /*18a0*/  CS2R R142, SRZ ;  /* 0x00000000008e7805 */ /* 0x000fe2000001ff00 */
        /* <DEDUP_REMOVED lines=20> */
.L_x_35566:
        /* <DEDUP_REMOVED lines=58> */
.L_x_35567:
        /* <DEDUP_REMOVED lines=40> */
.L_x_35568:
        /* <DEDUP_REMOVED lines=58> */
.L_x_35569:
        /* <DEDUP_REMOVED lines=40> */
.L_x_35570:
        /* <DEDUP_REMOVED lines=58> */
.L_x_35571:
        /* <DEDUP_REMOVED lines=40> */
.L_x_35572:
        /* <DEDUP_REMOVED lines=58> */
.L_x_35573:
        /* <DEDUP_REMOVED lines=40> */
.L_x_35574:
        /* <DEDUP_REMOVED lines=14> */
[--C-:B-----5:R-:W-:Y:S02]  /*3350*/  @P0 HADD2.F32 R0, -RZ, R5.reuse.H0_H0 ;  /* 0x20000005ff000230 */ /* 0x120fe40000004100 */
[----:B------:R-:W-:Y:S02]  /*3360*/  @P0 HADD2.F32 R213, -RZ, R5.H1_H1 ;  /* 0x30000005ffd50230 */ /* 0x000fe40000004100 */
        /* <DEDUP_REMOVED lines=10> */
[--C-:B------:R-:W-:Y:S02]  /*3410*/  HADD2.F32 R206, -RZ, R139.reuse.H0_H0 ;  /* 0x2000008bffce7230 */ /* 0x100fe40000004100 */
[----:B0-----:R-:W-:Y:S01]  /*3420*/  @P0 FFMA.FTZ R169, R0, R211, R169 ;  /* 0x000000d300a90223 */ /* 0x001fe200000100a9 */
[----:B------:R-:W-:Y:S02]  /*3430*/  HADD2.F32 R205, -RZ, R139.H1_H1 ;  /* 0x3000008bffcd7230 */ /* 0x000fe40000004100 */
[----:B-1----:R-:W-:Y:S01]  /*3440*/  @P0 FFMA.FTZ R170, R213, R212, R170 ;  /* 0x000000d4d5aa0223 */ /* 0x002fe200000100aa */
[--C-:B------:R-:W-:Y:S02]  /*3450*/  HADD2.F32 R207, -RZ, R136.reuse.H0_H0 ;  /* 0x20000088ffcf7230 */ /* 0x100fe40000004100 */
[----:B------:R-:W-:-:S02]  /*3460*/  HADD2.F32 R208, -RZ, R136.H1_H1 ;  /* 0x30000088ffd07230 */ /* 0x000fc40000004100 */
[--C-:B------:R-:W-:Y:S02]  /*3470*/  HADD2.F32 R171, -RZ, R138.reuse.H0_H0 ;  /* 0x2000008affab7230 */ /* 0x100fe40000004100 */
[----:B------:R-:W-:Y:S01]  /*3480*/  HADD2.F32 R204, -RZ, R138.H1_H1 ;  /* 0x3000008affcc7230 */ /* 0x000fe20000004100 */
[----:B------:R-:W-:Y:S01]  /*3490*/  F2FP.F16.F32.PACK_AB R138, RZ, R170 ;  /* 0x000000aaff8a723e */ /* 0x000fe200000000ff */
[----:B------:R-:W-:Y:S02]  /*34a0*/  @P0 HADD2.F32 R139, -RZ, R6.H1_H1 ;  /* 0x30000006ff8b0230 */ /* 0x000fe40000004100 */
[----:B---3--:R-:W-:Y:S01]  /*34b0*/  @P0 FFMA.FTZ R171, R214, R215, R171 ;  /* 0x000000d7d6ab0223 */ /* 0x008fe200000100ab */
[----:B------:R-:W-:Y:S02]  /*34c0*/  @P0 HADD2.F32 R211, -RZ, R7.H0_H0 ;  /* 0x20000007ffd30230 */ /* 0x000fe40000004100 */
[--C-:B------:R-:W-:Y:S02]  /*34d0*/  @P0 HADD2.F32 R137, -RZ, R4.reuse.H1_H1 ;  /* 0x30000004ff890230 */ /* 0x100fe40000004100 */
        /* <DEDUP_REMOVED lines=19> */
.L_x_35575:
[----:B-1----:R-:W0:Y:S01]  /*3610*/  @P0 LDC R137, c[0x0][0x40c] ;  /* 0x00010300ff890b82 */ /* 0x002e220000000800 */
[--C-:B-----5:R-:W-:Y:S01]  /*3620*/  @P0 HADD2.F32 R0, -RZ, R4.reuse.H0_H0 ;  /* 0x20000004ff000230 */ /* 0x120fe20000004100 */
[----:B------:R-:W-:Y:S01]  /*3630*/  CS2R R206, SRZ ;  /* 0x0000000000ce7805 */ /* 0x000fe2000001ff00 */
[----:B------:R-:W-:Y:S01]  /*3640*/  @P0 HADD2.F32 R136, -RZ, R4.H1_H1 ;  /* 0x30000004ff880230 */ /* 0x000fe20000004100 */
[----:B------:R-:W-:Y:S01]  /*3650*/  MOV R208, RZ ;  /* 0x000000ff00d07202 */ /* 0x000fe20000000f00 */
[--C-:B------:R-:W-:Y:S02]  /*3660*/  @P0 HADD2.F32 R138, -RZ, R5.reuse.H0_H0 ;  /* 0x20000005ff8a0230 */ /* 0x100fe40000004100 */
[----:B------:R-:W-:Y:S01]  /*3670*/  HFMA2 R169, -RZ, RZ, 0, 0 ;  /* 0x00000000ffa97431 */ /* 0x000fe200000001ff */
[----:B------:R-:W-:Y:S01]  /*3680*/  CS2R R204, SRZ ;  /* 0x0000000000cc7805 */ /* 0x000fe2000001ff00 */
[----:B------:R-:W1:Y:S08]  /*3690*/  @P0 LDC R139, c[0x0][0x40c] ;  /* 0x00010300ff8b0b82 */ /* 0x000e700000000800 */
[----:B------:R-:W2:Y:S08]  /*36a0*/  @P0 LDC R171, c[0x0][0x40c] ;  /* 0x00010300ffab0b82 */ /* 0x000eb00000000800 */
[----:B------:R-:W3:Y:S01]  /*36b0*/  @P0 LDC R211, c[0x0][0x40c] ;  /* 0x00010300ffd30b82 */ /* 0x000ee20000000800 */
[----:B0-----:R-:W-:Y:S01]  /*36c0*/  @P0 FMUL.FTZ R207, R0, R137 ;  /* 0x0000008900cf0220 */ /* 0x001fe20000410000 */
[----:B------:R-:W-:-:S02]  /*36d0*/  @P0 HADD2.F32 R0, -RZ, R5.H1_H1 ;  /* 0x30000005ff000230 */ /* 0x000fc40000004100 */
[----:B------:R-:W-:-:S04]  /*36e0*/  @P0 HADD2.F32 R137, -RZ, R6.H1_H1 ;  /* 0x30000006ff890230 */ /* 0x000fc80000004100 */
[----:B------:R-:W0:Y:S01]  /*36f0*/  @P0 LDC R213, c[0x0][0x40c] ;  /* 0x00010300ffd50b82 */ /* 0x000e220000000800 */
[----:B-1----:R-:W-:Y:S01]  /*3700*/  @P0 FMUL.FTZ R208, R136, R139 ;  /* 0x0000008b88d00220 */ /* 0x002fe20000410000 */
[----:B------:R-:W-:Y:S02]  /*3710*/  @P0 HADD2.F32 R136, -RZ, R6.H0_H0 ;  /* 0x20000006ff880230 */ /* 0x000fe40000004100 */
        /* <DEDUP_REMOVED lines=17> */
[----:B------:R-:W-:Y:S01]  /*3830*/  PRMT R137, R137, 0x5410, R138 ;  /* 0x0000541089897816 */ /* 0x000fe2000000008a */
[----:B---3--:R-:W-:Y:S01]  /*3840*/  @P0 FMUL.FTZ R205, R139, R210 ;  /* 0x000000d28bcd0220 */ /* 0x008fe20000410000 */
[----:B------:R-:W-:Y:S02]  /*3850*/  F2FP.F16.F32.PACK_AB R139, RZ, R171 ;  /* 0x000000abff8b723e */ /* 0x000fe400000000ff */
[----:B------:R-:W-:Y:S02]  /*3860*/  F2FP.F16.F32.PACK_AB R210, RZ, R206 ;  /* 0x000000ceffd2723e */ /* 0x000fe400000000ff */
[----:B------:R-:W-:Y:S02]  /*3870*/  F2FP.F16.F32.PACK_AB R211, RZ, R205 ;  /* 0x000000cdffd3723e */ /* 0x000fe400000000ff */
[----:B------:R-:W-:Y:S02]  /*3880*/  PRMT R138, R139, 0x5410, R168 ;  /* 0x000054108b8a7816 */ /* 0x000fe400000000a8 */
[----:B------:R-:W-:-:S07]  /*3890*/  PRMT R139, R210, 0x5410, R211 ;  /* 0x00005410d28b7816 */ /* 0x000fce00000000d3 */
.L_x_35576:
        /* <DEDUP_REMOVED lines=219> */
.L_x_35592:
        /* <DEDUP_REMOVED lines=33> */
[----:B------:R-:W-:Y:S01]  /*4860*/  F2FP.F16.F32.PACK_AB R136, R136, R3 ;  /* 0x000000038888723e */ /* 0x000fe200000000ff */
[----:B------:R-:W-:Y:S01]  /*4870*/  FADD.FTZ R212, -R0, R158 ;  /* 0x0000009e00d47221 */ /* 0x000fe20000010100 */
[----:B------:R-:W-:Y:S01]  /*4880*/  F2FP.F16.F32.PACK_AB R137, R2, R137 ;  /* 0x000000890289723e */ /* 0x000fe200000000ff */
        /* <DEDUP_REMOVED lines=42> */
[----:B------:R-:W-:Y:S01]  /*4b30*/  F2FP.F16.F32.PACK_AB R139, R216, R139 ;  /* 0x0000008bd88b723e */ /* 0x000fe200000000ff */
[----:B0-----:R-:W-:Y:S01]  /*4b40*/  IMAD.WIDE.U32 R148, R195, 0x10, R2 ;  /* 0x00000010c3947825 */ /* 0x001fe200078e0002 */
[----:B------:R-:W-:-:S03]  /*4b50*/  F2FP.F16.F32.PACK_AB R138, R210, R141 ;  /* 0x0000008dd28a723e */ /* 0x000fc600000000ff */
        /* <DEDUP_REMOVED lines=13> */
[C---:B------:R-:W-:Y:S01]  /*4c30*/  FADD.FTZ R238, -R0.reuse, R174 ;  /* 0x000000ae00ee7221 */ /* 0x040fe20000010100 */
        /* <DEDUP_REMOVED lines=10> */
[----:B------:R-:W-:Y:S01]  /*4ce0*/  F2FP.F16.F32.PACK_AB R140, R158, R145 ;  /* 0x000000919e8c723e */ /* 0x000fe200000000ff */
[----:B------:R-:W-:Y:S01]  /*4cf0*/  FADD.FTZ R252, -R0, R203 ;  /* 0x000000cb00fc7221 */ /* 0x000fe20000010100 */
[----:B------:R-:W-:Y:S01]  /*4d00*/  FFMA.FTZ R141, R141, R126, R62 ;  /* 0x0000007e8d8d7223 */ /* 0x000fe2000001003e */
[----:B------:R-:W-:Y:S01]  /*4d10*/  FFMA.FTZ R150, R150, R123, R59 ;  /* 0x0000007b96967223 */ /* 0x000fe2000001003b */
[----:B------:R-:W-:Y:S01]  /*4d20*/  FFMA.FTZ R197, R214, R121, R57 ;  /* 0x00000079d6c57223 */ /* 0x000fe20000010039 */
[----:B------:R-:W-:Y:S01]  /*4d30*/  FFMA.FTZ R164, R164, R127, R63 ;  /* 0x0000007fa4a47223 */ /* 0x000fe2000001003f */
[----:B0-----:R-:W-:Y:S01]  /*4d40*/  FFMA.FTZ R138, R224, R113, R49 ;  /* 0x00000071e08a7223 */ /* 0x001fe20000010031 */
[----:B------:R-:W-:Y:S01]  /*4d50*/  FFMA.FTZ R136, R220, R117, R53 ;  /* 0x00000075dc887223 */ /* 0x000fe20000010035 */
[C---:B------:R-:W-:Y:S01]  /*4d60*/  IADD3 R145, PT, PT, R195.reuse, 0x20, RZ ;  /* 0x00000020c3917810 */ /* 0x040fe20007ffe0ff */
[C---:B------:R-:W-:Y:S01]  /*4d70*/  FADD.FTZ R202, -R0.reuse, R202 ;  /* 0x000000ca00ca7221 */ /* 0x040fe20000010100 */
[----:B------:R-:W-:Y:S01]  /*4d80*/  IADD3 R203, PT, PT, R195, 0x40, RZ ;  /* 0x00000040c3cb7810 */ /* 0x000fe20007ffe0ff */
[----:B------:R-:W-:Y:S01]  /*4d90*/  FADD.FTZ R172, -R0, R177 ;  /* 0x000000b100ac7221 */ /* 0x000fe20000010100 */
[C---:B------:R-:W-:Y:S01]  /*4da0*/  FMUL.FTZ R151, R209.reuse, R230 ;  /* 0x000000e6d1977220 */ /* 0x040fe20000410000 */
[C---:B------:R-:W-:Y:S01]  /*4db0*/  FMUL.FTZ R174, R209.reuse, R174 ;  /* 0x000000aed1ae7220 */ /* 0x040fe20000410000 */
[----:B------:R-:W-:Y:S01]  /*4dc0*/  F2FP.F16.F32.PACK_AB R139, R146, R189 ;  /* 0x000000bd928b723e */ /* 0x000fe200000000ff */
[----:B------:R-:W-:Y:S01]  /*4dd0*/  FADD.FTZ R242, -R0, R191 ;  /* 0x000000bf00f27221 */ /* 0x000fe20000010100 */
[----:B------:R-:W-:Y:S01]  /*4de0*/  F2FP.F16.F32.PACK_AB R138, R138, R157 ;  /* 0x0000009d8a8a723e */ /* 0x000fe200000000ff */
[C---:B------:R-:W-:Y:S01]  /*4df0*/  FMUL.FTZ R177, R209.reuse, R194 ;  /* 0x000000c2d1b17220 */ /* 0x040fe20000410000 */
[----:B------:R-:W-:Y:S01]  /*4e00*/  F2FP.F16.F32.PACK_AB R137, R222, R155 ;  /* 0x0000009bde89723e */ /* 0x000fe200000000ff */
[----:B------:R-:W-:Y:S01]  /*4e10*/  FMUL.FTZ R191, R209, R202 ;  /* 0x000000cad1bf7220 */ /* 0x000fe20000410000 */
[----:B------:R-:W-:Y:S01]  /*4e20*/  F2FP.F16.F32.PACK_AB R136, R136, R153 ;  /* 0x000000998888723e */ /* 0x000fe200000000ff */
[----:B------:R-:W-:Y:S01]  /*4e30*/  IMAD.WIDE.U32 R202, R203, 0x10, R2 ;  /* 0x00000010cbca7825 */ /* 0x000fe200078e0002 */
[----:B------:R-:W-:-:S03]  /*4e40*/  IADD3 R149, PT, PT, R195, 0x60, RZ ;  /* 0x00000060c3957810 */ /* 0x000fc60007ffe0ff */
[----:B------:R-:W-:Y:S01]  /*4e50*/  FADD.FTZ R232, -R0, R176 ;  /* 0x000000b000e87221 */ /* 0x000fe20000010100 */
[----:B------:R-:W-:Y:S01]  /*4e60*/  IADD3 R157, PT, PT, R195, 0x80, RZ ;  /* 0x00000080c39d7810 */ /* 0x000fe20007ffe0ff */
[----:B------:R-:W-:Y:S01]  /*4e70*/  FFMA.FTZ R151, R151, R110, R46 ;  /* 0x0000006e97977223 */ /* 0x000fe2000001002e */
[C---:B------:R-:W-:Y:S01]  /*4e80*/  IADD3 R155, PT, PT, R195.reuse, 0xa0, RZ ;  /* 0x000000a0c39b7810 */ /* 0x040fe20007ffe0ff */
[----:B------:R-:W-:Y:S01]  /*4e90*/  FFMA.FTZ R174, R174, R111, R47 ;  /* 0x0000006faeae7223 */ /* 0x000fe2000001002f */
[C---:B------:R-:W-:Y:S01]  /*4ea0*/  IADD3 R153, PT, PT, R195.reuse, 0xc0, RZ ;  /* 0x000000c0c3997810 */ /* 0x040fe20007ffe0ff */
[----:B------:R-:W-:Y:S01]  /*4eb0*/  FADD.FTZ R176, -R0, R183 ;  /* 0x000000b700b07221 */ /* 0x000fe20000010100 */
[----:B------:R-:W-:Y:S01]  /*4ec0*/  IADD3 R189, PT, PT, R195, 0xe0, RZ ;  /* 0x000000e0c3bd7810 */ /* 0x000fe20007ffe0ff */
[----:B------:R-:W-:Y:S01]  /*4ed0*/  IMAD.WIDE.U32 R194, R145, 0x10, R2 ;  /* 0x0000001091c27825 */ /* 0x000fe200078e0002 */
[----:B------:R-:W-:-:S03]  /*4ee0*/  F2FP.F16.F32.PACK_AB R143, R150, R143 ;  /* 0x0000008f968f723e */ /* 0x000fc600000000ff */
[----:B------:R-:W-:Y:S01]  /*4ef0*/  FADD.FTZ R240, -R0, R178 ;  /* 0x000000b200f07221 */ /* 0x000fe20000010100 */
[----:B------:R-:W-:Y:S01]  /*4f00*/  F2FP.F16.F32.PACK_AB R142, R197, R142 ;  /* 0x0000008ec58e723e */ /* 0x000fe200000000ff */
[C---:B------:R-:W-:Y:S01]  /*4f10*/  FMUL.FTZ R183, R209.reuse, R242 ;  /* 0x000000f2d1b77220 */ /* 0x040fe20000410000 */
[----:B------:R-:W-:Y:S01]  /*4f20*/  F2FP.F16.F32.PACK_AB R141, R164, R141 ;  /* 0x0000008da48d723e */ /* 0x000fe200000000ff */
[C---:B------:R-:W-:Y:S01]  /*4f30*/  FMUL.FTZ R246, R209.reuse, R246 ;  /* 0x000000f6d1f67220 */ /* 0x040fe20000410000 */
[C---:B------:R-:W-:Y:S01]  /*4f40*/  FADD.FTZ R236, -R0.reuse, R184 ;  /* 0x000000b800ec7221 */ /* 0x040fe20000010100 */
[C---:B------:R-:W-:Y:S01]  /*4f50*/  FADD.FTZ R182, -R0.reuse, R182 ;  /* 0x000000b600b67221 */ /* 0x040fe20000010100 */
[C---:B------:R-:W-:Y:S01]  /*4f60*/  FADD.FTZ R178, -R0.reuse, R175 ;  /* 0x000000af00b27221 */ /* 0x040fe20000010100 */
[----:B------:R-:W-:Y:S01]  /*4f70*/  STG.E.128 desc[UR6][R194.64], R140 ;  /* 0x0000008cc2007986 */ /* 0x000fe2000c101d06 */
[C---:B------:R-:W-:Y:S01]  /*4f80*/  FADD.FTZ R199, -R0.reuse, R199 ;  /* 0x000000c700c77221 */ /* 0x040fe20000010100 */
[C---:B------:R-:W-:Y:S01]  /*4f90*/  FADD.FTZ R200, -R0.reuse, R200 ;  /* 0x000000c800c87221 */ /* 0x040fe20000010100 */
[C---:B------:R-:W-:Y:S01]  /*4fa0*/  FMUL.FTZ R147, R209.reuse, R240 ;  /* 0x000000f0d1937220 */ /* 0x040fe20000410000 */
[----:B------:R0:W-:Y:S01]  /*4fb0*/  STG.E.128 desc[UR6][R202.64], R136 ;  /* 0x00000088ca007986 */ /* 0x0001e2000c101d06 */
        /* <DEDUP_REMOVED lines=16> */
[----:B------:R-:W-:Y:S01]  /*50c0*/  FADD.FTZ R248, -R0, R193 ;  /* 0x000000c100f87221 */ /* 0x000fe20000010100 */
[----:B0-----:R-:W-:Y:S01]  /*50d0*/  F2FP.F16.F32.PACK_AB R137, R174, R151 ;  /* 0x00000097ae89723e */ /* 0x001fe200000000ff */
        /* <DEDUP_REMOVED lines=100> */
[----:B------:R-:W-:-:S05]  /*5720*/  F2FP.F16.F32.PACK_AB R208, R208, R207 ;  /* 0x000000cfd0d0723e */ /* 0x000fca00000000ff */
[----:B------:R0:W-:Y:S02]  /*5730*/  STG.E.128 desc[UR6][R2.64], R208 ;  /* 0x000000d002007986 */ /* 0x0001e4000c101d06 */
.L_x_35579:
[----:B------:R-:W-:Y:S05]  /*5740*/  BSYNC.RECONVERGENT B0 ;  /* 0x0000000000007941 */ /* 0x000fea0003800200 */
.L_x_35578:
[----:B0-----:R-:W0:Y:S02]  /*5750*/  LDC.64 R2, c[0x0][0x380] ;  /* 0x0000e000ff027b82 */ /* 0x001e240000000a00 */
[----:B0-----:R-:W-:-:S04]  /*5760*/  LEA R166, R2, R166, 0x2 ;  /* 0x000000a602a67211 */ /* 0x001fc800078e10ff */
[----:B------:R-:W-:-:S13]  /*5770*/  ISETP.GE.AND P0, PT, R166, R3, PT ;  /* 0x00000003a600720c */ /* 0x000fda0003f06270 */
[----:B------:R-:W-:Y:S05]  /*5780*/  @!P0 BRA `(.L_x_35580) ;  /* 0xffffffac00c08947 */ /* 0x000fea000383ffff */
[----:B------:R-:W-:Y:S05]  /*5790*/  EXIT ;  /* 0x000000000000794d */ /* 0x000fea0003800000 */
.L_x_35577:
        /* <DEDUP_REMOVED lines=8> */
.L_x_35582:
[----:B------:R-:W-:Y:S05]  /*5820*/  BSYNC B0 ;  /* 0x0000000000007941 */ /* 0x000fea0003800000 */
.L_x_35581:
        /* <DEDUP_REMOVED lines=10> */
.L_x_35583:
[----:B------:R-:W-:Y:S01]  /*58d0*/  HFMA2 R212, -RZ, RZ, 0, 2.384185791015625e-07 ;  /* 0x00000004ffd47431 */ /* 0x000fe200000001ff */
[----:B------:R-:W-:-:S05]  /*58e0*/  MOV R2, R209 ;  /* 0x000000d100027202 */ /* 0x000fca0000000f00 */
[----:B------:R-:W-:-:S05]  /*58f0*/  FADD.FTZ R2, R3, R2 ;  /* 0x0000000203027221 */ /* 0x000fca0000010000 */
[----:B------:R-:W-:-:S07]  /*5900*/  MOV R211, R2 ;  /* 0x0000000200d37202 */ /* 0x000fce0000000f00 */
[----:B------:R-:W-:Y:S05]  /*5910*/  WARPSYNC.COLLECTIVE R210, `(.L_x_35584) ;  /* 0x00000000d2087348 */ /* 0x000fea0003c00000 */
[----:B------:R0:W1:Y:S02]  /*5920*/  SHFL.BFLY P0, R209, R211, R212, R213 ;  /* 0x0c0000d4d3d17389 */ /* 0x00006400000000d5 */
[----:B01----:R-:W-:Y:S05]  /*5930*/  ENDCOLLECTIVE ;  /* 0x000000000000791b */ /* 0x003fea0003800000 */
.L_x_35584:
[----:B------:R-:W-:Y:S01]  /*5940*/  HFMA2 R212, -RZ, RZ, 0, 4.76837158203125e-07 ;  /* 0x00000008ffd47431 */ /* 0x000fe200000001ff */
[----:B------:R-:W-:-:S05]  /*5950*/  MOV R137, R209 ;  /* 0x000000d100897202 */ /* 0x000fca0000000f00 */
[----:B------:R-:W-:-:S05]  /*5960*/  FADD.FTZ R137, R2, R137 ;  /* 0x0000008902897221 */ /* 0x000fca0000010000 */
[----:B------:R-:W-:-:S07]  /*5970*/  MOV R211, R137 ;  /* 0x0000008900d37202 */ /* 0x000fce0000000f00 */
[----:B------:R-:W-:Y:S05]  /*5980*/  WARPSYNC.COLLECTIVE R210, `(.L_x_35585) ;  /* 0x00000000d2087348 */ /* 0x000fea0003c00000 */
[----:B------:R0:W1:Y:S02]  /*5990*/  SHFL.BFLY P0, R209, R211, R212, R213 ;  /* 0x0c0000d4d3d17389 */ /* 0x00006400000000d5 */
[----:B01----:R-:W-:Y:S05]  /*59a0*/  ENDCOLLECTIVE ;  /* 0x000000000000791b */ /* 0x003fea0003800000 */
.L_x_35585:
[----:B------:R-:W-:Y:S01]  /*59b0*/  HFMA2 R212, -RZ, RZ, 0, 9.5367431640625e-07 ;  /* 0x00000010ffd47431 */ /* 0x000fe200000001ff */
[----:B------:R-:W-:-:S05]  /*59c0*/  MOV R136, R209 ;  /* 0x000000d100887202 */ /* 0x000fca0000000f00 */
[----:B------:R-:W-:-:S05]  /*59d0*/  FADD.FTZ R136, R137, R136 ;  /* 0x0000008889887221 */ /* 0x000fca0000010000 */
[----:B------:R-:W-:-:S07]  /*59e0*/  MOV R211, R136 ;  /* 0x0000008800d37202 */ /* 0x000fce0000000f00 */
[----:B------:R-:W-:Y:S05]  /*59f0*/  WARPSYNC.COLLECTIVE R210, `(.L_x_35586) ;  /* 0x00000000d2087348 */ /* 0x000fea0003c00000 */
[----:B------:R0:W1:Y:S02]  /*5a00*/  SHFL.BFLY P0, R209, R211, R212, R213 ;  /* 0x0c0000d4d3d17389 */ /* 0x00006400000000d5 */
[----:B01----:R-:W-:Y:S05]  /*5a10*/  ENDCOLLECTIVE ;  /* 0x000000000000791b */ /* 0x003fea0003800000 */
.L_x_35586:
        /* <DEDUP_REMOVED lines=136> */
.L_x_35587:
[----:B------:R-:W-:Y:S01]  /*62a0*/  HFMA2 R212, -RZ, RZ, 0, 1.1920928955078125e-07 ;  /* 0x00000002ffd47431 */ /* 0x000fe200000001ff */
[----:B------:R-:W-:-:S05]  /*62b0*/  MOV R3, R209 ;  /* 0x000000d100037202 */ /* 0x000fca0000000f00 */
[----:B------:R-:W-:-:S05]  /*62c0*/  FADD.FTZ R3, R0, R3 ;  /* 0x0000000300037221 */ /* 0x000fca0000010000 */
[----:B------:R-:W-:-:S07]  /*62d0*/  MOV R211, R3 ;  /* 0x0000000300d37202 */ /* 0x000fce0000000f00 */
[----:B------:R-:W-:Y:S05]  /*62e0*/  WARPSYNC.COLLECTIVE R210, `(.L_x_35588) ;  /* 0x00000000d2087348 */ /* 0x000fea0003c00000 */
[----:B------:R0:W1:Y:S02]  /*62f0*/  SHFL.BFLY P0, R209, R211, R212, R213 ;  /* 0x0c0000d4d3d17389 */ /* 0x00006400000000d5 */
[----:B01----:R-:W-:Y:S05]  /*6300*/  ENDCOLLECTIVE ;  /* 0x000000000000791b */ /* 0x003fea0003800000 */
.L_x_35588:
[----:B------:R-:W-:Y:S01]  /*6310*/  HFMA2 R212, -RZ, RZ, 0, 2.384185791015625e-07 ;  /* 0x00000004ffd47431 */ /* 0x000fe200000001ff */
[----:B------:R-:W-:-:S05]  /*6320*/  MOV R2, R209 ;  /* 0x000000d100027202 */ /* 0x000fca0000000f00 */
[----:B------:R-:W-:-:S05]  /*6330*/  FADD.FTZ R2, R3, R2 ;  /* 0x0000000203027221 */ /* 0x000fca0000010000 */
[----:B------:R-:W-:-:S07]  /*6340*/  MOV R211, R2 ;  /* 0x0000000200d37202 */ /* 0x000fce0000000f00 */
[----:B------:R-:W-:Y:S05]  /*6350*/  WARPSYNC.COLLECTIVE R210, `(.L_x_35589) ;  /* 0x00000000d2087348 */ /* 0x000fea0003c00000 */
[----:B------:R0:W1:Y:S02]  /*6360*/  SHFL.BFLY P0, R209, R211, R212, R213 ;  /* 0x0c0000d4d3d17389 */ /* 0x00006400000000d5 */
[----:B01----:R-:W-:Y:S05]  /*6370*/  ENDCOLLECTIVE ;  /* 0x000000000000791b */ /* 0x003fea0003800000 */
.L_x_35589:
[----:B------:R-:W-:Y:S01]  /*6380*/  HFMA2 R212, -RZ, RZ, 0, 4.76837158203125e-07 ;  /* 0x00000008ffd47431 */ /* 0x000fe200000001ff */
[----:B------:R-:W-:-:S05]  /*6390*/  MOV R137, R209 ;  /* 0x000000d100897202 */ /* 0x000fca0000000f00 */
[----:B------:R-:W-:-:S05]  /*63a0*/  FADD.FTZ R137, R2, R137 ;  /* 0x0000008902897221 */ /* 0x000fca0000010000 */
[----:B------:R-:W-:-:S07]  /*63b0*/  MOV R211, R137 ;  /* 0x0000008900d37202 */ /* 0x000fce0000000f00 */
[----:B------:R-:W-:Y:S05]  /*63c0*/  WARPSYNC.COLLECTIVE R210, `(.L_x_35590) ;  /* 0x00000000d2087348 */ /* 0x000fea0003c00000 */
[----:B------:R0:W1:Y:S02]  /*63d0*/  SHFL.BFLY P0, R209, R211, R212, R213 ;  /* 0x0c0000d4d3d17389 */ /* 0x00006400000000d5 */
[----:B01----:R-:W-:Y:S05]  /*63e0*/  ENDCOLLECTIVE ;  /* 0x000000000000791b */ /* 0x003fea0003800000 */
.L_x_35590:
[----:B------:R-:W-:Y:S01]  /*63f0*/  HFMA2 R212, -RZ, RZ, 0, 9.5367431640625e-07 ;  /* 0x00000010ffd47431 */ /* 0x000fe200000001ff */
[----:B------:R-:W-:-:S05]  /*6400*/  MOV R136, R209 ;  /* 0x000000d100887202 */ /* 0x000fca0000000f00 */
[----:B------:R-:W-:-:S05]  /*6410*/  FADD.FTZ R136, R137, R136 ;  /* 0x0000008889887221 */ /* 0x000fca0000010000 */
[----:B------:R-:W-:-:S07]  /*6420*/  MOV R211, R136 ;  /* 0x0000008800d37202 */ /* 0x000fce0000000f00 */
[----:B------:R-:W-:Y:S05]  /*6430*/  WARPSYNC.COLLECTIVE R210, `(.L_x_35591) ;  /* 0x00000000d2087348 */ /* 0x000fea0003c00000 */
[----:B------:R0:W1:Y:S02]  /*6440*/  SHFL.BFLY P0, R209, R211, R212, R213 ;  /* 0x0c0000d4d3d17389 */ /* 0x00006400000000d5 */
[----:B01----:R-:W-:Y:S05]  /*6450*/  ENDCOLLECTIVE ;  /* 0x000000000000791b */ /* 0x003fea0003800000 */
.L_x_35591:
[----:B------:R-:W-:Y:S05]  /*6460*/  BRA `(.L_x_35592) ;  /* 0xffffffe000787947 */ /* 0x000fea000383ffff */
.L_x_35593:
        /* <DEDUP_REMOVED lines=9> */
.L_x_71503:


//--------------------- .text._ZN10layer_norm13ln_fwd_kernelINS_13Kernel_traitsIf6__halfS2_S2_fjLj2048ELj1ELj4ELj1ELj16ENS_18Kernel_traits_baseILj2048EfS2_S2_S2_fjLj128EEEEELb0ELb1ELb0ELb0EEEvNS_9FwdParamsE --------------------------
	.section	.text._ZN10layer_norm13ln_fwd_kernelINS_13Kernel_traitsIf6__halfS2_S2_fjLj2048ELj1ELj4ELj1ELj16ENS_18Kernel_traits_baseILj2048EfS2_S2_S2_fjLj128EEEEELb0ELb1ELb0ELb0EEEvNS_9FwdParamsE,"ax",@progbits
	.align	128
        .global         _ZN10layer_norm13ln_fwd_kernelINS_13Kernel_traitsIf6__halfS2_S2_fjLj2048ELj1ELj4ELj1ELj16ENS_18Kernel_traits_baseILj2048EfS2_S2_S2_fjLj128EEEEELb0ELb1ELb0ELb0EEEvNS_9FwdParamsE
        .type           _ZN10layer_norm13ln_fwd_kernelINS_13Kernel_traitsIf6__halfS2_S2_fjLj2048ELj1ELj4ELj1ELj16ENS_18Kernel_traits_baseILj2048EfS2_S2_S2_fjLj128EEEEELb0ELb1ELb0ELb0EEEvNS_9FwdParamsE,@function
        .size           _ZN10layer_norm13ln_fwd_kernelINS_13Kernel_traitsIf6__halfS2_S2_fjLj2048ELj1ELj4ELj1ELj16ENS_18Kernel_traits_baseILj2048EfS2_S2_S2_fjLj128EEEEELb0ELb1ELb0ELb0EEEvNS_9FwdParamsE,(.L_x_71504 - _ZN10layer_norm13ln_fwd_kernelINS_13Kernel_traitsIf6__halfS2_S2_fjLj2048ELj1ELj4ELj1ELj16ENS_18Kernel_traits_baseILj2048EfS2_S2_S2_fjLj128EEEEELb0ELb1ELb0ELb0EEEvNS_9FwdParamsE)
        .other          _ZN10layer_norm13ln_fwd_kernelINS_13Kernel_traitsIf6__halfS2_S2_fjLj2048ELj1ELj4ELj1ELj16ENS_18Kernel_traits_baseILj2048EfS2_S2_S2_fjLj128EEEEELb0ELb1ELb0ELb0EEEvNS_9FwdParamsE,@"STO_CUDA_ENTRY STV_DEFAULT"
_ZN10layer_norm13ln_fwd_kernelINS_13Kernel_traitsIf6__halfS2_S2_fjLj2048ELj1ELj4ELj1ELj16ENS_18Kernel_traits_baseILj2048EfS2_S2_S2_fjLj128EEEEELb0ELb1ELb0ELb0EEEvNS_9FwdParamsE:
.text._ZN10layer_norm13ln_fwd_kernelINS_13Kernel_traitsIf6__halfS2_S2_fjLj2048ELj1ELj4ELj1ELj16ENS_18Kernel_traits_baseILj2048EfS2_S2_S2_fjLj128EEEEELb0ELb1ELb0ELb0EEEvNS_9FwdParamsE:
        /* <DEDUP_REMOVED lines=30> */
[----:B------:R-:W-:-:S11]  /*01e0*/  ISETP.GE.U32.AND P1, PT, R5, 0x40, PT ;  /* 0x000000400500780c */ /* 0x000fd60003f26070 */
        /* <DEDUP_REMOVED lines=13> */
[C---:B------:R-:W-:Y:S01]  /*02c0*/  @P1 IMAD.WIDE.U32 R10, R0.reuse, 0x20, R10 ;  /* 0x00000020000a1825 */ /* 0x040fe200078e000a */
        /* <DEDUP_REMOVED lines=19> */
[----:B------:R-:W4:Y:S01]  /*0400*/  @P1 LDG.E.128 R32, desc[UR6][R10.64] ;  /* 0x000000060a201981 */ /* 0x000f22000c1e1d00 */
[----:B------:R-:W-:Y:S01]  /*0410*/  ISETP.GE.U32.AND P4, PT, R5, 0xe0, PT ;  /* 0x000000e00500780c */ /* 0x000fe20003f86070 */
[----:B------:R-:W-:-:S02]  /*0420*/  @P2 IMAD.WIDE.U32 R18, R0, 0x20, R18 ;  /* 0x0000002000122825 */ /* 0x000fc400078e0012 */
[----:B------:R-:W5:Y:S04]  /*0430*/  @P2 LDG.E.128 R248, desc[UR6][R16.64+0x10] ;  /* 0x0000100610f82981 */ /* 0x000f68000c1e1d00 */
[----:B------:R-:W4:Y:S04]  /*0440*/  @P2 LDG.E.128 R24, desc[UR6][R16.64] ;  /* 0x0000000610182981 */ /* 0x000f28000c1e1d00 */
[----:B------:R-:W5:Y:S04]  /*0450*/  @P2 LD.E.128 R176, desc[UR6][R18.64] ;  /* 0x0000000612b02980 */ /* 0x000f68000c101d00 */
        /* <DEDUP_REMOVED lines=82> */
.L_x_35595:
        /* <DEDUP_REMOVED lines=47> */
[C---:B-1----:R-:W-:Y:S01]  /*0c70*/  @P4 IMAD.WIDE.U32 R8, R0.reuse, 0x20, R8 ;  /* 0x0000002000084825 */ /* 0x042fe200078e0008 */
[----:B------:R-:W-:Y:S02]  /*0c80*/  MOV R40, R27 ;  /* 0x0000001b00287202 */ /* 0x000fe40000000f00 */
[----:B------:R-:W-:Y:S01]  /*0c90*/  MOV R41, R26 ;  /* 0x0000001a00297202 */ /* 0x000fe20000000f00 */
[----:B------:R-:W-:-:S02]  /*0ca0*/  @P4 IMAD.WIDE.U32 R10, R0, 0x20, R10 ;  /* 0x00000020000a4825 */ /* 0x000fc400078e000a */
[----:B------:R-:W1:Y:S01]  /*0cb0*/  @P1 LDC.64 R22, c[0x0][0x3e8] ;  /* 0x0000fa00ff161b82 */ /* 0x000e620000000a00 */
[----:B------:R-:W-:Y:S01]  /*0cc0*/  @P4 IADD3 R0, PT, PT, R0, 0x20, RZ ;  /* 0x0000002000004810 */ /* 0x000fe20007ffe0ff */
[----:B------:R-:W2:Y:S06]  /*0cd0*/  @P4 LDG.E.128 R132, desc[UR6][R8.64] ;  /* 0x0000000608844981 */ /* 0x000eac000c1e1d00 */
[----:B---3--:R-:W3:Y:S01]  /*0ce0*/  @P0 LDC.64 R2, c[0x0][0x3d0] ;  /* 0x0000f400ff020b82 */ /* 0x008ee20000000a00 */
[C---:B------:R-:W-:Y:S01]  /*0cf0*/  @P3 IMAD.WIDE.U32 R12, R0.reuse, 0x20, R12 ;  /* 0x00000020000c3825 */ /* 0x040fe200078e000c */
[----:B------:R-:W-:Y:S01]  /*0d00*/  MOV R42, R25 ;  /* 0x00000019002a7202 */ /* 0x000fe20000000f00 */
[----:B------:R0:W5:Y:S05]  /*0d10*/  @P4 LDG.E.128 R112, desc[UR6][R10.64] ;  /* 0x000000060a704981 */ /* 0x00016a000c1e1d00 */
[----:B------:R-:W3:Y:S01]  /*0d20*/  @P0 LDC.64 R26, c[0x0][0x3e8] ;  /* 0x0000fa00ff1a0b82 */ /* 0x000ee20000000a00 */
[C---:B------:R-:W-:Y:S01]  /*0d30*/  @P3 IMAD.WIDE.U32 R14, R0.reuse, 0x20, R14 ;  /* 0x00000020000e3825 */ /* 0x040fe200078e000e */
[----:B------:R-:W-:Y:S01]  /*0d40*/  @P3 IADD3 R0, PT, PT, R0, 0x20, RZ ;  /* 0x0000002000003810 */ /* 0x000fe20007ffe0ff */
[----:B------:R1:W5:Y:S01]  /*0d50*/  @P4 LDG.E.128 R108, desc[UR6][R10.64+0x10] ;  /* 0x000010060a6c4981 */ /* 0x000362000c1e1d00 */
[----:B------:R-:W-:-:S03]  /*0d60*/  MOV R43, R24 ;  /* 0x00000018002b7202 */ /* 0x000fc60000000f00 */
[C---:B0-----:R-:W-:Y:S01]  /*0d70*/  @P2 IMAD.WIDE.U32 R16, R0.reuse, 0x20, R16 ;  /* 0x0000002000102825 */ /* 0x041fe200078e0010 */
[----:B------:R0:W5:Y:S03]  /*0d80*/  @P3 LDG.E.128 R248, desc[UR6][R12.64+0x10] ;  /* 0x000010060cf83981 */ /* 0x000166000c1e1d00 */
        /* <DEDUP_REMOVED lines=31> */
[----:B---3--:R-:W1:Y:S01]  /*0f80*/  @P6 LDC.64 R32, c[0x0][0x3d0] ;  /* 0x0000f400ff206b82 */ /* 0x008e620000000a00 */
[----:B------:R-:W-:-:S06]  /*0f90*/  MOV R39, R28 ;  /* 0x0000001c00277202 */ /* 0x000fcc0000000f00 */
[----:B------:R-:W2:Y:S01]  /*0fa0*/  @P3 LDG.E.128 R36, desc[UR6][R12.64] ;  /* 0x000000060c243981 */ /* 0x000ea2000c1e1d00 */
[----:B------:R-:W3:Y:S08]  /*0fb0*/  @P5 LDC.64 R6, c[0x0][0x3d0] ;  /* 0x0000f400ff065b82 */ /* 0x000ef00000000a00 */
[----:B------:R-:W1:Y:S08]  /*0fc0*/  @P5 LDC.64 R30, c[0x0][0x3e8] ;  /* 0x0000fa00ff1e5b82 */ /* 0x000e700000000a00 */
[----:B0-----:R-:W0:Y:S01]  /*0fd0*/  @P6 LDC.64 R34, c[0x0][0x3e8] ;  /* 0x0000fa00ff226b82 */ /* 0x001e220000000a00 */
[----:B---3--:R-:W-:-:S05]  /*0fe0*/  @P5 IMAD.WIDE.U32 R28, R0, 0x20, R6 ;  /* 0x00000020001c5825 */ /* 0x008fca00078e0006 */
[----:B------:R3:W5:Y:S01]  /*0ff0*/  @P5 LDG.E.128 R220, desc[UR6][R28.64] ;  /* 0x000000061cdc5981 */ /* 0x000762000c1e1d00 */
[C---:B-1----:R-:W-:Y:S01]  /*1000*/  @P5 IMAD.WIDE.U32 R30, R0.reuse, 0x20, R30 ;  /* 0x00000020001e5825 */ /* 0x042fe200078e001e */
        /* <DEDUP_REMOVED lines=47> */
[----:B------:R3:W-:Y:S02]  /*1300*/  @P3 STL.64 [R1+0x10], R38 ;  /* 0x0000102601003387 */ /* 0x0007e40000100a00 */
.L_x_35596:
[----:B------:R-:W-:Y:S05]  /*1310*/  BSYNC.RECONVERGENT B0 ;  /* 0x0000000000007941 */ /* 0x000fea0003800200 */
.L_x_35594:
[----:B------:R-:W1:Y:S02]  /*1320*/  LDCU UR4, c[0x0][0x384] ;  /* 0x00007080ff0477ac */ /* 0x000e640008000800 */
[----:B-1----:R-:W-:-:S13]  /*1330*/  ISETP.GE.AND P0, PT, R4, UR4, PT ;  /* 0x0000000404007c0c */ /* 0x002fda000bf06270 */
[----:B------:R-:W-:Y:S05]  /*1340*/  @P0 EXIT ;  /* 0x000000000000094d */ /* 0x000fea0003800000 */
[----:B------:R-:W1:Y:S01]  /*1350*/  LDCU.64 UR4, c[0x0][0x3e0] ;  /* 0x00007c00ff0477ac */ /* 0x000e620008000a00 */
[----:B------:R-:W2:Y:S01]  /*1360*/  LDCU UR12, c[0x0][0x388] ;  /* 0x00007100ff0c77ac */ /* 0x000ea20008000800 */
[----:B------:R-:W4:Y:S01]  /*1370*/  LDCU.U8 UR10, c[0x0][0x410] ;  /* 0x00008200ff0a77ac */ /* 0x000f220008000000 */
[----:B------:R-:W0:Y:S01]  /*1380*/  LDCU UR11, c[0x0][0x448] ;  /* 0x00008900ff0b77ac */ /* 0x000e220008000800 */
[----:B------:R-:W0:Y:S01]  /*1390*/  LDCU.64 UR8, c[0x0][0x3a0] ;  /* 0x00007400ff0877ac */ /* 0x000e220008000a00 */
[----:B-1----:R-:W-:-:S04]  /*13a0*/  UISETP.NE.U32.AND UP0, UPT, UR4, URZ, UPT ;  /* 0x000000ff0400728c */ /* 0x002fc8000bf05070 */
[----:B0-2-4-:R-:W-:-:S11]  /*13b0*/  UISETP.NE.AND.EX UP0, UPT, UR5, URZ, UPT, UP0 ;  /* 0x000000ff0500728c */ /* 0x015fd6000bf05300 */
.L_x_35646:
[----:B------:R-:W0:Y:S01]  /*13c0*/  @UP0 LDCU.64 UR4, c[0x0][0x3e0] ;  /* 0x00007c00ff0407ac */ /* 0x000e220008000a00 */
[----:B------:R-:W-:Y:S01]  /*13d0*/  PLOP3.LUT P0, PT, PT, PT, UP0, 0x80, 0x8 ;  /* 0x000000000008781c */ /* 0x000fe20003f0f008 */
[----:B---3--:R-:W-:Y:S01]  /*13e0*/  HFMA2 R132, -RZ, RZ, 0, 1.1920928955078125e-07 ;  /* 0x00000002ff847431 */ /* 0x008fe200000001ff */
        /* <DEDUP_REMOVED lines=8> */
[----:B--2---:R-:W-:Y:S02]  /*1470*/  @P0 HADD2.F32 R165, -RZ, R3.H0_H0 ;  /* 0x20000003ffa50230 */ /* 0x004fe40000004100 */
[----:B------:R-:W-:-:S05]  /*1480*/  IMAD R3, R4, UR12, RZ ;  /* 0x0000000c04037c24 */ /* 0x000fca000f8e02ff */
[----:B------:R-:W-:-:S04]  /*1490*/  SHF.R.S32.HI R132, RZ, 0x1f, R3 ;  /* 0x0000001fff847819 */ /* 0x000fc80000011403 */
[----:B------:R-:W-:Y:S02]  /*14a0*/  LEA.HI R3, R132, R3, RZ, 0x3 ;  /* 0x0000000384037211 */ /* 0x000fe400078f18ff */
[----:B0-----:R-:W-:-:S04]  /*14b0*/  LOP3.LUT R132, R252, 0x1f, RZ, 0xc0, !PT ;  /* 0x0000001ffc847812 */ /* 0x001fc800078ec0ff */
[----:B------:R-:W-:-:S04]  /*14c0*/  LEA.HI.SX32 R3, R3, R132, 0x1d ;  /* 0x0000008403037211 */ /* 0x000fc800078feaff */
[----:B------:R-:W-:Y:S01]  /*14d0*/  MOV R166, R3 ;  /* 0x0000000300a67202 */ /* 0x000fe20000000f00 */
[----:B-1--45:R-:W-:Y:S06]  /*14e0*/  @!P5 BRA `(.L_x_35598) ;  /* 0x000000040038d947 */ /* 0x032fec0003800000 */
        /* <DEDUP_REMOVED lines=9> */
[----:B-----5:R-:W-:Y:S02]  /*1580*/  HADD2.F32 R2, -RZ, R132.H0_H0 ;  /* 0x20000084ff027230 */ /* 0x020fe40000004100 */
[----:B------:R-:W-:Y:S02]  /*1590*/  HADD2.F32 R24, -RZ, R134.H1_H1 ;  /* 0x30000086ff187230 */ /* 0x000fe40000004100 */
[----:B------:R-:W-:Y:S02]  /*15a0*/  HADD2.F32 R132, -RZ, R132.H1_H1 ;  /* 0x30000084ff847230 */ /* 0x000fe40000004100 */
[-C--:B------:R-:W-:Y:S01]  /*15b0*/  FMUL.FTZ R2, R2, R165.reuse ;  /* 0x000000a502027220 */ /* 0x080fe20000410000 */
[-C--:B------:R-:W-:Y:S01]  /*15c0*/  FMUL.FTZ R24, R24, R165.reuse ;  /* 0x000000a518187220 */ /* 0x080fe20000410000 */
[--C-:B0-----:R-:W-:Y:S02]  /*15d0*/  HADD2.F32 R7, -RZ, R133.reuse.H0_H0 ;  /* 0x20000085ff077230 */ /* 0x101fe40000004100 */
[----:B------:R-:W-:Y:S01]  /*15e0*/  FMUL.FTZ R132, R132, R165 ;  /* 0x000000a584847220 */ /* 0x000fe20000410000 */
[----:B------:R-:W-:-:S02]  /*15f0*/  HADD2.F32 R133, -RZ, R133.H1_H1 ;  /* 0x30000085ff857230 */ /* 0x000fc40000004100 */
[----:B------:R-:W-:Y:S01]  /*1600*/  FMUL.FTZ R7, R7, R165 ;  /* 0x000000a507077220 */ /* 0x000fe20000410000 */
[----:B--2---:R-:W-:Y:S02]  /*1610*/  HADD2.F32 R6, -RZ, R40.H0_H0 ;  /* 0x20000028ff067230 */ /* 0x004fe40000004100 */
[----:B------:R-:W-:Y:S02]  /*1620*/  HADD2.F32 R148, -RZ, R41.H0_H0 ;  /* 0x20000029ff947230 */ /* 0x000fe40000004100 */
[----:B------:R-:W-:Y:S02]  /*1630*/  HADD2.F32 R149, -RZ, R43.H0_H0 ;  /* 0x2000002bff957230 */ /* 0x000fe40000004100 */
[----:B------:R-:W-:Y:S01]  /*1640*/  FFMA.FTZ R2, R2, R120, R6 ;  /* 0x0000007802027223 */ /* 0x000fe20000010006 */
[----:B------:R-:W-:Y:S02]  /*1650*/  HADD2.F32 R6, -RZ, R134.H0_H0 ;  /* 0x20000086ff067230 */ /* 0x000fe40000004100 */
[----:B------:R-:W-:Y:S01]  /*1660*/  FFMA.FTZ R7, R7, R122, R148 ;  /* 0x0000007a07077223 */ /* 0x000fe20000010094 */
[----:B------:R-:W-:-:S02]  /*1670*/  HADD2.F32 R134, -RZ, R42.H0_H0 ;  /* 0x2000002aff867230 */ /* 0x000fc40000004100 */
[----:B------:R-:W-:Y:S02]  /*1680*/  HADD2.F32 R148, -RZ, R42.H1_H1 ;  /* 0x3000002aff947230 */ /* 0x000fe40000004100 */
[----:B------:R-:W-:-:S04]  /*1690*/  FMUL.FTZ R6, R6, R165 ;  /* 0x000000a506067220 */ /* 0x000fc80000410000 */
[----:B------:R-:W-:Y:S01]  /*16a0*/  FFMA.FTZ R6, R6, R116, R134 ;  /* 0x0000007406067223 */ /* 0x000fe20000010086 */
[--C-:B------:R-:W-:Y:S02]  /*16b0*/  HADD2.F32 R134, -RZ, R135.reuse.H0_H0 ;  /* 0x20000087ff867230 */ /* 0x100fe40000004100 */
[----:B------:R-:W-:Y:S01]  /*16c0*/  FFMA.FTZ R24, R24, R117, R148 ;  /* 0x0000007518187223 */ /* 0x000fe20000010094 */
[----:B------:R-:W-:Y:S02]  /*16d0*/  HADD2.F32 R135, -RZ, R135.H1_H1 ;  /* 0x30000087ff877230 */ /* 0x000fe40000004100 */
[----:B------:R-:W-:-:S03]  /*16e0*/  FMUL.FTZ R148, R134, R165 ;  /* 0x000000a586947220 */ /* 0x000fc60000410000 */
[----:B------:R-:W-:Y:S01]  /*16f0*/  FMUL.FTZ R134, R135, R165 ;  /* 0x000000a587867220 */ /* 0x000fe20000410000 */
[----:B------:R-:W-:Y:S02]  /*1700*/  HADD2.F32 R135, -RZ, R43.H1_H1 ;  /* 0x3000002bff877230 */ /* 0x000fe40000004100 */
[----:B------:R-:W-:-:S03]  /*1710*/  FFMA.FTZ R148, R148, R118, R149 ;  /* 0x0000007694947223 */ /* 0x000fc60000010095 */
[----:B------:R-:W-:Y:S01]  /*1720*/  FFMA.FTZ R149, R134, R119, R135 ;  /* 0x0000007786957223 */ /* 0x000fe20000010087 */
[----:B------:R-:W-:Y:S01]  /*1730*/  FMUL.FTZ R134, R133, R165 ;  /* 0x000000a585867220 */ /* 0x000fe20000410000 */
[----:B------:R-:W-:Y:S02]  /*1740*/  HADD2.F32 R135, -RZ, R41.H1_H1 ;  /* 0x30000029ff877230 */ /* 0x000fe40000004100 */
[----:B------:R-:W-:-:S03]  /*1750*/  HADD2.F32 R133, -RZ, R40.H1_H1 ;  /* 0x30000028ff857230 */ /* 0x000fc60000004100 */
[----:B------:R-:W-:Y:S01]  /*1760*/  FFMA.FTZ R150, R134, R123, R135 ;  /* 0x0000007b86967223 */ /* 0x000fe20000010087 */
[----:B------:R-:W-:Y:S01]  /*1770*/  F2FP.F16.F32.PACK_AB R135, R149, R148 ;  /* 0x000000949587723e */ /* 0x000fe200000000ff */
[----:B------:R-:W-:Y:S01]  /*1780*/  FFMA.FTZ R151, R132, R121, R133 ;  /* 0x0000007984977223 */ /* 0x000fe20000010085 */
[----:B------:R-:W-:Y:S02]  /*1790*/  F2FP.F16.F32.PACK_AB R134, R24, R6 ;  /* 0x000000061886723e */ /* 0x000fe400000000ff */
[----:B------:R-:W-:Y:S02]  /*17a0*/  F2FP.F16.F32.PACK_AB R133, R150, R7 ;  /* 0x000000079685723e */ /* 0x000fe400000000ff */
[----:B------:R-:W-:Y:S01]  /*17b0*/  F2FP.F16.F32.PACK_AB R132, R151, R2 ;  /* 0x000000029784723e */ /* 0x000fe200000000ff */
[----:B------:R-:W-:Y:S06]  /*17c0*/  BRA `(.L_x_35600) ;  /* 0x0000000000707947 */ /* 0x000fec0003800000 */
.L_x_35599:
        /* <DEDUP_REMOVED lines=10> */
[----:B------:R-:W-:Y:S02]  /*1870*/  HADD2.F32 R134, -RZ, R134.H1_H1 ;  /* 0x30000086ff867230 */ /* 0x000fe40000004100 */
[-C--:B------:R-:W-:Y:S01]  /*1880*/  FMUL.FTZ R132, R132, R165.reuse ;  /* 0x000000a584847220 */ /* 0x080fe20000410000 */
[----:B------:R-:W-:Y:S02]  /*1890*/  HADD2.F32 R135, -RZ, R135.H1_H1 ;  /* 0x30000087ff877230 */ /* 0x000fe40000004100 */
        /* <DEDUP_REMOVED lines=11> */
[----:B------:R-:W-:Y:S02]  /*1950*/  F2FP.F16.F32.PACK_AB R134, R24, R6 ;  /* 0x000000061886723e */ /* 0x000fe400000000ff */
[----:B------:R-:W-:Y:S02]  /*1960*/  F2FP.F16.F32.PACK_AB R135, R149, R148 ;  /* 0x000000949587723e */ /* 0x000fe400000000ff */
[----:B------:R-:W-:Y:S02]  /*1970*/  F2FP.F16.F32.PACK_AB R133, R150, R7 ;  /* 0x000000079685723e */ /* 0x000fe400000000ff */
[----:B------:R-:W-:-:S07]  /*1980*/  F2FP.F16.F32.PACK_AB R132, R151, R2 ;  /* 0x000000029784723e */ /* 0x000fce00000000ff */
.L_x_35600:
[----:B------:R-:W0:Y:S02]  /*1990*/  LDC.64 R166, c[0x0][0x3a8] ;  /* 0x0000ea00ffa67b82 */ /* 0x000e240000000a00 */
[----:B0-----:R-:W-:-:S05]  /*19a0*/  IMAD.WIDE.U32 R166, R3, 0x10, R166 ;  /* 0x0000001003a67825 */ /* 0x001fca00078e00a6 */
[----:B------:R0:W-:Y:S02]  /*19b0*/  STG.E.128 desc[UR6][R166.64], R132 ;  /* 0x00000084a6007986 */ /* 0x0001e4000c101d06 */
[----:B0-----:R-:W-:-:S07]  /*19c0*/  IADD3 R166, PT, PT, R3, 0x20, RZ ;  /* 0x0000002003a67810 */ /* 0x001fce0007ffe0ff */
.L_x_35598:
[----:B------:R-:W-:Y:S05]  /*19d0*/  BSYNC.RECONVERGENT B0 ;  /* 0x0000000000007941 */ /* 0x000fea0003800200 */
.L_x_35597:
        /* <DEDUP_REMOVED lines=14> */
[--C-:B0----5:R-:W-:Y:S02]  /*1ac0*/  HADD2.F32 R23, -RZ, R132.reuse.H0_H0 ;  /* 0x20000084ff177230 */ /* 0x121fe40000004100 */
[----:B------:R-:W-:Y:S02]  /*1ad0*/  HADD2.F32 R22, -RZ, R132.H1_H1 ;  /* 0x30000084ff167230 */ /* 0x000fe40000004100 */
[--C-:B------:R-:W-:Y:S02]  /*1ae0*/  HADD2.F32 R132, -RZ, R133.reuse.H0_H0 ;  /* 0x20000085ff847230 */ /* 0x100fe40000004100 */
[-C--:B------:R-:W-:Y:S01]  /*1af0*/  FMUL.FTZ R23, R23, R165.reuse ;  /* 0x000000a517177220 */ /* 0x080fe20000410000 */
[----:B------:R-:W-:Y:S02]  /*1b00*/  HADD2.F32 R145, -RZ, R40.H0_H0 ;  /* 0x20000028ff917230 */ /* 0x000fe40000004100 */
[----:B------:R-:W-:Y:S01]  /*1b10*/  FMUL.FTZ R22, R22, R165 ;  /* 0x000000a516167220 */ /* 0x000fe20000410000 */
[----:B------:R-:W-:-:S02]  /*1b20*/  HADD2.F32 R133, -RZ, R133.H1_H1 ;  /* 0x30000085ff857230 */ /* 0x000fc40000004100 */
[-C--:B------:R-:W-:Y:S01]  /*1b30*/  FMUL.FTZ R147, R132, R165.reuse ;  /* 0x000000a584937220 */ /* 0x080fe20000410000 */
[----:B------:R-:W-:Y:S02]  /*1b40*/  HADD2.F32 R132, -RZ, R134.H0_H0 ;  /* 0x20000086ff847230 */ /* 0x000fe40000004100 */
[----:B------:R-:W-:Y:S01]  /*1b50*/  FFMA.FTZ R23, R23, R112, R145 ;  /* 0x0000007017177223 */ /* 0x000fe20000010091 */
[----:B------:R-:W-:Y:S02]  /*1b60*/  HADD2.F32 R144, -RZ, R40.H1_H1 ;  /* 0x30000028ff907230 */ /* 0x000fe40000004100 */
[-C--:B------:R-:W-:Y:S01]  /*1b70*/  FMUL.FTZ R133, R133, R165.reuse ;  /* 0x000000a585857220 */ /* 0x080fe20000410000 */
[----:B------:R-:W-:Y:S02]  /*1b80*/  HADD2.F32 R146, -RZ, R41.H1_H1 ;  /* 0x30000029ff927230 */ /* 0x000fe40000004100 */
[----:B------:R-:W-:Y:S01]  /*1b90*/  FMUL.FTZ R132, R132, R165 ;  /* 0x000000a584847220 */ /* 0x000fe20000410000 */
[----:B------:R-:W-:-:S02]  /*1ba0*/  HADD2.F32 R134, -RZ, R134.H1_H1 ;  /* 0x30000086ff867230 */ /* 0x000fc40000004100 */
[----:B------:R-:W-:Y:S01]  /*1bb0*/  FFMA.FTZ R22, R22, R113, R144 ;  /* 0x0000007116167223 */ /* 0x000fe20000010090 */
[--C-:B------:R-:W-:Y:S02]  /*1bc0*/  HADD2.F32 R145, -RZ, R42.reuse.H0_H0 ;  /* 0x2000002aff917230 */ /* 0x100fe40000004100 */
[----:B------:R-:W-:Y:S01]  /*1bd0*/  FFMA.FTZ R146, R133, R115, R146 ;  /* 0x0000007385927223 */ /* 0x000fe20000010092 */
[----:B------:R-:W-:Y:S02]  /*1be0*/  HADD2.F32 R144, -RZ, R41.H0_H0 ;  /* 0x20000029ff907230 */ /* 0x000fe40000004100 */
[----:B------:R-:W-:Y:S01]  /*1bf0*/  FMUL.FTZ R134, R134, R165 ;  /* 0x000000a586867220 */ /* 0x000fe20000410000 */
[----:B------:R-:W-:Y:S02]  /*1c00*/  HADD2.F32 R133, -RZ, R42.H1_H1 ;  /* 0x3000002aff857230 */ /* 0x000fe40000004100 */
[----:B------:R-:W-:Y:S01]  /*1c10*/  FFMA.FTZ R145, R132, R108, R145 ;  /* 0x0000006c84917223 */ /* 0x000fe20000010091 */
[----:B------:R-:W-:-:S02]  /*1c20*/  HADD2.F32 R132, -RZ, R135.H0_H0 ;  /* 0x20000087ff847230 */ /* 0x000fc40000004100 */
[----:B------:R-:W-:Y:S01]  /*1c30*/  FFMA.FTZ R147, R147, R114, R144 ;  /* 0x0000007293937223 */ /* 0x000fe20000010090 */
[----:B------:R-:W-:Y:S02]  /*1c40*/  HADD2.F32 R135, -RZ, R135.H1_H1 ;  /* 0x30000087ff877230 */ /* 0x000fe40000004100 */
[----:B------:R-:W-:Y:S01]  /*1c50*/  FFMA.FTZ R144, R134, R109, R133 ;  /* 0x0000006d86907223 */ /* 0x000fe20000010085 */
[--C-:B------:R-:W-:Y:S02]  /*1c60*/  HADD2.F32 R133, -RZ, R43.reuse.H0_H0 ;  /* 0x2000002bff857230 */ /* 0x100fe40000004100 */
[-C--:B------:R-:W-:Y:S01]  /*1c70*/  FMUL.FTZ R132, R132, R165.reuse ;  /* 0x000000a584847220 */ /* 0x080fe20000410000 */
[----:B------:R-:W-:Y:S01]  /*1c80*/  FMUL.FTZ R135, R135, R165 ;  /* 0x000000a587877220 */ /* 0x000fe20000410000 */
[----:B------:R-:W-:Y:S02]  /*1c90*/  F2FP.F16.F32.PACK_AB R134, R144, R145 ;  /* 0x000000919086723e */ /* 0x000fe400000000ff */
[----:B------:R-:W-:Y:S01]  /*1ca0*/  FFMA.FTZ R152, R132, R110, R133 ;  /* 0x0000006e84987223 */ /* 0x000fe20000010085 */
[----:B------:R-:W-:Y:S01]  /*1cb0*/  HADD2.F32 R132, -RZ, R43.H1_H1 ;  /* 0x3000002bff847230 */ /* 0x000fe20000004100 */
[----:B------:R-:W-:-:S04]  /*1cc0*/  F2FP.F16.F32.PACK_AB R133, R146, R147 ;  /* 0x000000939285723e */ /* 0x000fc800000000ff */
[----:B------:R-:W-:Y:S01]  /*1cd0*/  FFMA.FTZ R153, R135, R111, R132 ;  /* 0x0000006f87997223 */ /* 0x000fe20000010084 */
[----:B------:R-:W-:-:S04]  /*1ce0*/  F2FP.F16.F32.PACK_AB R132, R22, R23 ;  /* 0x000000171684723e */ /* 0x000fc800000000ff */
[----:B------:R-:W-:Y:S01]  /*1cf0*/  F2FP.F16.F32.PACK_AB R135, R153, R152 ;  /* 0x000000989987723e */ /* 0x000fe200000000ff */
[----:B------:R-:W-:Y:S06]  /*1d00*/  BRA `(.L_x_35604) ;  /* 0x0000000000707947 */ /* 0x000fec0003800000 */
.L_x_35603:
        /* <DEDUP_REMOVED lines=8> */
[--C-:B------:R-:W-:Y:S02]  /*1d90*/  HADD2.F32 R133, -RZ, R135.reuse.H0_H0 ;  /* 0x20000087ff857230 */ /* 0x100fe40000004100 */
        /* <DEDUP_REMOVED lines=19> */
.L_x_35604:
[----:B------:R0:W-:Y:S02]  /*1ed0*/  STL.64 [R1+0x58], R2 ;  /* 0x0000580201007387 */ /* 0x0001e40000100a00 */
[----:B0-----:R-:W0:Y:S02]  /*1ee0*/  LDC.64 R2, c[0x0][0x3a8] ;  /* 0x0000ea00ff027b82 */ /* 0x001e240000000a00 */
[----:B0-----:R-:W-:-:S05]  /*1ef0*/  IMAD.WIDE.U32 R2, R166, 0x10, R2 ;  /* 0x00000010a6027825 */ /* 0x001fca00078e0002 */
[----:B------:R0:W-:Y:S04]  /*1f00*/  STG.E.128 desc[UR6][R2.64], R132 ;  /* 0x0000008402007986 */ /* 0x0001e8000c101d06 */
[----:B0-----:R0:W5:Y:S01]  /*1f10*/  LDL.LU.64 R2, [R1+0x58] ;  /* 0x0000580001027983 */ /* 0x0011620000300a00 */
[----:B------:R-:W-:-:S07]  /*1f20*/  IADD3 R166, PT, PT, R166, 0x20, RZ ;  /* 0x00000020a6a67810 */ /* 0x000fce0007ffe0ff */
.L_x_35602:
[----:B------:R-:W-:Y:S05]  /*1f30*/  BSYNC.RECONVERGENT B0 ;  /* 0x0000000000007941 */ /* 0x000fea0003800200 */
.L_x_35601:
        /* <DEDUP_REMOVED lines=14> */
[--C-:B-1---5:R-:W-:Y:S02]  /*2020*/  HADD2.F32 R21, -RZ, R132.reuse.H0_H0 ;  /* 0x20000084ff157230 */ /* 0x122fe40000004100 */
        /* <DEDUP_REMOVED lines=36> */
.L_x_35607:
[--C-:B-1---5:R-:W-:Y:S02]  /*2270*/  HADD2.F32 R20, -RZ, R132.reuse.H0_H0 ;  /* 0x20000084ff147230 */ /* 0x122fe40000004100 */
        /* <DEDUP_REMOVED lines=27> */
.L_x_35608:
[----:B------:R1:W-:Y:S02]  /*2430*/  STL.64 [R1+0x58], R2 ;  /* 0x0000580201007387 */ /* 0x0003e40000100a00 */
[----:B-1----:R-:W1:Y:S02]  /*2440*/  LDC.64 R2, c[0x0][0x3a8] ;  /* 0x0000ea00ff027b82 */ /* 0x002e640000000a00 */
[----:B-1----:R-:W-:-:S05]  /*2450*/  IMAD.WIDE.U32 R2, R166, 0x10, R2 ;  /* 0x00000010a6027825 */ /* 0x002fca00078e0002 */
[----:B------:R1:W-:Y:S04]  /*2460*/  STG.E.128 desc[UR6][R2.64], R132 ;  /* 0x0000008402007986 */ /* 0x0003e8000c101d06 */
[----:B-1----:R1:W5:Y:S01]  /*2470*/  LDL.LU.64 R2, [R1+0x58] ;  /* 0x0000580001027983 */ /* 0x0023620000300a00 */
[----:B------:R-:W-:-:S07]  /*2480*/  IADD3 R166, PT, PT, R166, 0x20, RZ ;  /* 0x00000020a6a67810 */ /* 0x000fce0007ffe0ff */
.L_x_35606:
[----:B------:R-:W-:Y:S05]  /*2490*/  BSYNC.RECONVERGENT B0 ;  /* 0x0000000000007941 */ /* 0x000fea0003800200 */
.L_x_35605:
        /* <DEDUP_REMOVED lines=14> */
[--C-:B--2--5:R-:W-:Y:S02]  /*2580*/  HADD2.F32 R19, -RZ, R132.reuse.H0_H0 ;  /* 0x20000084ff137230 */ /* 0x124fe40000004100 */
        /* <DEDUP_REMOVED lines=36> */
.L_x_35611:
[--C-:B--2--5:R-:W-:Y:S02]  /*27d0*/  HADD2.F32 R18, -RZ, R132.reuse.H0_H0 ;  /* 0x20000084ff127230 */ /* 0x124fe40000004100 */
        /* <DEDUP_REMOVED lines=27> */
.L_x_35612:
[----:B------:R2:W-:Y:S02]  /*2990*/  STL.64 [R1+0x58], R2 ;  /* 0x0000580201007387 */ /* 0x0005e40000100a00 */
[----:B--2---:R-:W2:Y:S02]  /*29a0*/  LDC.64 R2, c[0x0][0x3a8] ;  /* 0x0000ea00ff027b82 */ /* 0x004ea40000000a00 */
[----:B--2---:R-:W-:-:S05]  /*29b0*/  IMAD.WIDE.U32 R2, R166, 0x10, R2 ;  /* 0x00000010a6027825 */ /* 0x004fca00078e0002 */
[----:B------:R2:W-:Y:S04]  /*29c0*/  STG.E.128 desc[UR6][R2.64], R132 ;  /* 0x0000008402007986 */ /* 0x0005e8000c101d06 */
[----:B--2---:R2:W5:Y:S01]  /*29d0*/  LDL.LU.64 R2, [R1+0x58] ;  /* 0x0000580001027983 */ /* 0x0045620000300a00 */
[----:B------:R-:W-:-:S07]  /*29e0*/  IADD3 R166, PT, PT, R166, 0x20, RZ ;  /* 0x00000020a6a67810 */ /* 0x000fce0007ffe0ff */
.L_x_35610:
[----:B------:R-:W-:Y:S05]  /*29f0*/  BSYNC.RECONVERGENT B0 ;  /* 0x0000000000007941 */ /* 0x000fea0003800200 */
.L_x_35609:
        /* <DEDUP_REMOVED lines=14> */
[--C-:B---3-5:R-:W-:Y:S02]  /*2ae0*/  HADD2.F32 R16, -RZ, R36.reuse.H1_H1 ;  /* 0x30000024ff107230 */ /* 0x128fe40000004100 */
[----:B------:R-:W-:Y:S02]  /*2af0*/  HADD2.F32 R17, -RZ, R36.H0_H0 ;  /* 0x20000024ff117230 */ /* 0x000fe40000004100 */
[----:B------:R-:W-:Y:S02]  /*2b00*/  HADD2.F32 R36, -RZ, R40.H1_H1 ;  /* 0x30000028ff247230 */ /* 0x000fe40000004100 */
[-C--:B------:R-:W-:Y:S01]  /*2b10*/  FMUL.FTZ R16, R16, R165.reuse ;  /* 0x000000a510107220 */ /* 0x080fe20000410000 */
[--C-:B------:R-:W-:Y:S02]  /*2b20*/  HADD2.F32 R35, -RZ, R37.reuse.H0_H0 ;  /* 0x20000025ff237230 */ /* 0x100fe40000004100 */
[----:B------:R-:W-:Y:S01]  /*2b30*/  FMUL.FTZ R17, R17, R165 ;  /* 0x000000a511117220 */ /* 0x000fe20000410000 */
[----:B------:R-:W-:-:S02]  /*2b40*/  HADD2.F32 R37, -RZ, R37.H1_H1 ;  /* 0x30000025ff257230 */ /* 0x000fc40000004100 */
[----:B------:R-:W-:Y:S01]  /*2b50*/  FFMA.FTZ R16, R16, R89, R36 ;  /* 0x0000005910107223 */ /* 0x000fe20000010024 */
[----:B------:R-:W-:Y:S02]  /*2b60*/  HADD2.F32 R132, -RZ, R40.H0_H0 ;  /* 0x20000028ff847230 */ /* 0x000fe40000004100 */
[-C--:B------:R-:W-:Y:S01]  /*2b70*/  FMUL.FTZ R133, R35, R165.reuse ;  /* 0x000000a523857220 */ /* 0x080fe20000410000 */
[--C-:B------:R-:W-:Y:S02]  /*2b80*/  HADD2.F32 R36, -RZ, R41.reuse.H1_H1 ;  /* 0x30000029ff247230 */ /* 0x100fe40000004100 */
[----:B------:R-:W-:Y:S01]  /*2b90*/  FMUL.FTZ R37, R37, R165 ;  /* 0x000000a525257220 */ /* 0x000fe20000410000 */
[----:B------:R-:W-:Y:S02]  /*2ba0*/  HADD2.F32 R134, -RZ, R41.H0_H0 ;  /* 0x20000029ff867230 */ /* 0x000fe40000004100 */
[----:B------:R-:W-:Y:S01]  /*2bb0*/  FFMA.FTZ R17, R17, R88, R132 ;  /* 0x0000005811117223 */ /* 0x000fe20000010084 */
[----:B------:R-:W-:-:S02]  /*2bc0*/  HADD2.F32 R35, -RZ, R38.H0_H0 ;  /* 0x20000026ff237230 */ /* 0x000fc40000004100 */
[----:B------:R-:W-:Y:S01]  /*2bd0*/  FFMA.FTZ R37, R37, R91, R36 ;  /* 0x0000005b25257223 */ /* 0x000fe20000010024 */
[----:B------:R-:W-:Y:S02]  /*2be0*/  HADD2.F32 R132, -RZ, R38.H1_H1 ;  /* 0x30000026ff847230 */ /* 0x000fe40000004100 */
[----:B------:R-:W-:Y:S01]  /*2bf0*/  FFMA.FTZ R38, R133, R90, R134 ;  /* 0x0000005a85267223 */ /* 0x000fe20000010086 */
[--C-:B------:R-:W-:Y:S02]  /*2c00*/  HADD2.F32 R36, -RZ, R42.reuse.H0_H0 ;  /* 0x2000002aff247230 */ /* 0x100fe40000004100 */
[-C--:B------:R-:W-:Y:S01]  /*2c10*/  FMUL.FTZ R35, R35, R165.reuse ;  /* 0x000000a523237220 */ /* 0x080fe20000410000 */
[----:B------:R-:W-:Y:S02]  /*2c20*/  HADD2.F32 R133, -RZ, R42.H1_H1 ;  /* 0x3000002aff857230 */ /* 0x000fe40000004100 */
[----:B------:R-:W-:Y:S01]  /*2c30*/  FMUL.FTZ R132, R132, R165 ;  /* 0x000000a584847220 */ /* 0x000fe20000410000 */
[----:B------:R-:W-:-:S03]  /*2c40*/  FFMA.FTZ R36, R35, R84, R36 ;  /* 0x0000005423247223 */ /* 0x000fc60000010024 */
[----:B------:R-:W-:Y:S01]  /*2c50*/  FFMA.FTZ R35, R132, R85, R133 ;  /* 0x0000005584237223 */ /* 0x000fe20000010085 */
[--C-:B------:R-:W-:Y:S02]  /*2c60*/  HADD2.F32 R133, -RZ, R39.reuse.H0_H0 ;  /* 0x20000027ff857230 */ /* 0x100fe40000004100 */
[----:B------:R-:W-:Y:S02]  /*2c70*/  HADD2.F32 R132, -RZ, R39.H1_H1 ;  /* 0x30000027ff847230 */ /* 0x000fe40000004100 */
[----:B------:R-:W-:Y:S01]  /*2c80*/  F2FP.F16.F32.PACK_AB R134, R35, R36 ;  /* 0x000000242386723e */ /* 0x000fe200000000ff */
[-C--:B------:R-:W-:Y:S01]  /*2c90*/  FMUL.FTZ R39, R133, R165.reuse ;  /* 0x000000a585277220 */ /* 0x080fe20000410000 */
[----:B------:R-:W-:Y:S02]  /*2ca0*/  HADD2.F32 R133, -RZ, R43.H0_H0 ;  /* 0x2000002bff857230 */ /* 0x000fe40000004100 */
[----:B------:R-:W-:-:S03]  /*2cb0*/  FMUL.FTZ R132, R132, R165 ;  /* 0x000000a584847220 */ /* 0x000fc60000410000 */
[----:B------:R-:W-:Y:S01]  /*2cc0*/  FFMA.FTZ R39, R39, R86, R133 ;  /* 0x0000005627277223 */ /* 0x000fe20000010085 */
[----:B------:R-:W-:-:S05]  /*2cd0*/  HADD2.F32 R133, -RZ, R43.H1_H1 ;  /* 0x3000002bff857230 */ /* 0x000fca0000004100 */
[----:B------:R-:W-:Y:S01]  /*2ce0*/  FFMA.FTZ R158, R132, R87, R133 ;  /* 0x00000057849e7223 */ /* 0x000fe20000010085 */
[----:B------:R-:W-:Y:S02]  /*2cf0*/  F2FP.F16.F32.PACK_AB R133, R37, R38 ;  /* 0x000000262585723e */ /* 0x000fe400000000ff */
[----:B------:R-:W-:Y:S02]  /*2d00*/  F2FP.F16.F32.PACK_AB R132, R16, R17 ;  /* 0x000000111084723e */ /* 0x000fe400000000ff */
[----:B------:R-:W-:Y:S01]  /*2d10*/  F2FP.F16.F32.PACK_AB R135, R158, R39 ;  /* 0x000000279e87723e */ /* 0x000fe200000000ff */
[----:B------:R-:W-:Y:S06]  /*2d20*/  BRA `(.L_x_35616) ;  /* 0x0000000000707947 */ /* 0x000fec0003800000 */
.L_x_35615:
[--C-:B---3-5:R-:W-:Y:S02]  /*2d30*/  HADD2.F32 R16, -RZ, R36.reuse.H0_H0 ;  /* 0x20000024ff107230 */ /* 0x128fe40000004100 */
        /* <DEDUP_REMOVED lines=27> */
.L_x_35616:
[----:B------:R3:W-:Y:S02]  /*2ef0*/  STL.64 [R1+0x58], R2 ;  /* 0x0000580201007387 */ /* 0x0007e40000100a00 */
[----:B---3--:R-:W3:Y:S02]  /*2f00*/  LDC.64 R2, c[0x0][0x3a8] ;  /* 0x0000ea00ff027b82 */ /* 0x008ee40000000a00 */
[----:B---3--:R-:W-:-:S05]  /*2f10*/  IMAD.WIDE.U32 R2, R166, 0x10, R2 ;  /* 0x00000010a6027825 */ /* 0x008fca00078e0002 */
[----:B------:R3:W-:Y:S04]  /*2f20*/  STG.E.128 desc[UR6][R2.64], R132 ;  /* 0x0000008402007986 */ /* 0x0007e8000c101d06 */
[----:B---3--:R3:W5:Y:S01]  /*2f30*/  LDL.LU.64 R2, [R1+0x58] ;  /* 0x0000580001027983 */ /* 0x0087620000300a00 */
[----:B------:R-:W-:-:S07]  /*2f40*/  IADD3 R166, PT, PT, R166, 0x20, RZ ;  /* 0x00000020a6a67810 */ /* 0x000fce0007ffe0ff */
.L_x_35614:
[----:B------:R-:W-:Y:S05]  /*2f50*/  BSYNC.RECONVERGENT B0 ;  /* 0x0000000000007941 */ /* 0x000fea0003800200 */
.L_x_35613:
        /* <DEDUP_REMOVED lines=14> */
[--C-:B----45:R-:W-:Y:S02]  /*3040*/  HADD2.F32 R14, -RZ, R132.reuse.H1_H1 ;  /* 0x30000084ff0e7230 */ /* 0x130fe40000004100 */
[----:B------:R-:W-:Y:S02]  /*3050*/  HADD2.F32 R15, -RZ, R132.H0_H0 ;  /* 0x20000084ff0f7230 */ /* 0x000fe40000004100 */
[--C-:B------:R-:W-:Y:S02]  /*3060*/  HADD2.F32 R32, -RZ, R40.reuse.H1_H1 ;  /* 0x30000028ff207230 */ /* 0x100fe40000004100 */
[-C--:B------:R-:W-:Y:S01]  /*3070*/  FMUL.FTZ R14, R14, R165.reuse ;  /* 0x000000a50e0e7220 */ /* 0x080fe20000410000 */
[----:B------:R-:W-:Y:S02]  /*3080*/  HADD2.F32 R34, -RZ, R40.H0_H0 ;  /* 0x20000028ff227230 */ /* 0x000fe40000004100 */
[----:B------:R-:W-:Y:S01]  /*3090*/  FMUL.FTZ R15, R15, R165 ;  /* 0x000000a50f0f7220 */ /* 0x000fe20000410000 */
[----:B------:R-:W-:-:S02]  /*30a0*/  HADD2.F32 R31, -RZ, R133.H0_H0 ;  /* 0x20000085ff1f7230 */ /* 0x000fc40000004100 */
[----:B------:R-:W-:Y:S01]  /*30b0*/  FFMA.FTZ R14, R14, R81, R32 ;  /* 0x000000510e0e7223 */ /* 0x000fe20000010020 */
[----:B------:R-:W-:Y:S02]  /*30c0*/  HADD2.F32 R33, -RZ, R133.H1_H1 ;  /* 0x30000085ff217230 */ /* 0x000fe40000004100 */
[----:B------:R-:W-:Y:S01]  /*30d0*/  FFMA.FTZ R15, R15, R80, R34 ;  /* 0x000000500f0f7223 */ /* 0x000fe20000010022 */
[--C-:B------:R-:W-:Y:S02]  /*30e0*/  HADD2.F32 R32, -RZ, R41.reuse.H1_H1 ;  /* 0x30000029ff207230 */ /* 0x100fe40000004100 */
[-C--:B------:R-:W-:Y:S01]  /*30f0*/  FMUL.FTZ R34, R31, R165.reuse ;  /* 0x000000a51f227220 */ /* 0x080fe20000410000 */
[----:B------:R-:W-:Y:S02]  /*3100*/  HADD2.F32 R132, -RZ, R41.H0_H0 ;  /* 0x20000029ff847230 */ /* 0x000fe40000004100 */
[----:B------:R-:W-:Y:S01]  /*3110*/  FMUL.FTZ R33, R33, R165 ;  /* 0x000000a521217220 */ /* 0x000fe20000410000 */
[----:B------:R-:W-:-:S02]  /*3120*/  HADD2.F32 R31, -RZ, R134.H0_H0 ;  /* 0x20000086ff1f7230 */ /* 0x000fc40000004100 */
[----:B------:R-:W-:Y:S02]  /*3130*/  HADD2.F32 R134, -RZ, R134.H1_H1 ;  /* 0x30000086ff867230 */ /* 0x000fe40000004100 */
[----:B------:R-:W-:Y:S01]  /*3140*/  FFMA.FTZ R33, R33, R83, R32 ;  /* 0x0000005321217223 */ /* 0x000fe20000010020 */
[----:B------:R-:W-:Y:S01]  /*3150*/  FFMA.FTZ R34, R34, R82, R132 ;  /* 0x0000005222227223 */ /* 0x000fe20000010084 */
[--C-:B------:R-:W-:Y:S02]  /*3160*/  HADD2.F32 R32, -RZ, R42.reuse.H0_H0 ;  /* 0x2000002aff207230 */ /* 0x100fe40000004100 */
[-C--:B------:R-:W-:Y:S01]  /*3170*/  FMUL.FTZ R31, R31, R165.reuse ;  /* 0x000000a51f1f7220 */ /* 0x080fe20000410000 */
[----:B------:R-:W-:Y:S02]  /*3180*/  HADD2.F32 R132, -RZ, R42.H1_H1 ;  /* 0x3000002aff847230 */ /* 0x000fe40000004100 */
[----:B------:R-:W-:Y:S01]  /*3190*/  FMUL.FTZ R134, R134, R165 ;  /* 0x000000a586867220 */ /* 0x000fe20000410000 */
[----:B------:R-:W-:-:S02]  /*31a0*/  HADD2.F32 R133, -RZ, R43.H0_H0 ;  /* 0x2000002bff857230 */ /* 0x000fc40000004100 */
[----:B------:R-:W-:Y:S01]  /*31b0*/  FFMA.FTZ R32, R31, R76, R32 ;  /* 0x0000004c1f207223 */ /* 0x000fe20000010020 */
[----:B------:R-:W-:Y:S01]  /*31c0*/  FFMA.FTZ R31, R134, R77, R132 ;  /* 0x0000004d861f7223 */ /* 0x000fe20000010084 */
[--C-:B------:R-:W-:Y:S02]  /*31d0*/  HADD2.F32 R132, -RZ, R135.reuse.H0_H0 ;  /* 0x20000087ff847230 */ /* 0x100fe40000004100 */
[----:B------:R-:W-:Y:S02]  /*31e0*/  HADD2.F32 R135, -RZ, R135.H1_H1 ;  /* 0x30000087ff877230 */ /* 0x000fe40000004100 */
[----:B------:R-:W-:Y:S01]  /*31f0*/  F2FP.F16.F32.PACK_AB R134, R31, R32 ;  /* 0x000000201f86723e */ /* 0x000fe200000000ff */
[-C--:B------:R-:W-:Y:S02]  /*3200*/  FMUL.FTZ R132, R132, R165.reuse ;  /* 0x000000a584847220 */ /* 0x080fe40000410000 */
[----:B------:R-:W-:Y:S02]  /*3210*/  FMUL.FTZ R135, R135, R165 ;  /* 0x000000a587877220 */ /* 0x000fe40000410000 */
[----:B------:R-:W-:Y:S01]  /*3220*/  FFMA.FTZ R159, R132, R78, R133 ;  /* 0x0000004e849f7223 */ /* 0x000fe20000010085 */
[----:B------:R-:W-:Y:S01]  /*3230*/  HADD2.F32 R132, -RZ, R43.H1_H1 ;  /* 0x3000002bff847230 */ /* 0x000fe20000004100 */
[----:B------:R-:W-:-:S04]  /*3240*/  F2FP.F16.F32.PACK_AB R133, R33, R34 ;  /* 0x000000222185723e */ /* 0x000fc800000000ff */
[----:B------:R-:W-:Y:S01]  /*3250*/  FFMA.FTZ R160, R135, R79, R132 ;  /* 0x0000004f87a07223 */ /* 0x000fe20000010084 */
[----:B------:R-:W-:-:S04]  /*3260*/  F2FP.F16.F32.PACK_AB R132, R14, R15 ;  /* 0x0000000f0e84723e */ /* 0x000fc800000000ff */
[----:B------:R-:W-:Y:S01]  /*3270*/  F2FP.F16.F32.PACK_AB R135, R160, R159 ;  /* 0x0000009fa087723e */ /* 0x000fe200000000ff */
[----:B------:R-:W-:Y:S06]  /*3280*/  BRA `(.L_x_35620) ;  /* 0x0000000000707947 */ /* 0x000fec0003800000 */
.L_x_35619:
[--C-:B----45:R-:W-:Y:S02]  /*3290*/  HADD2.F32 R14, -RZ, R132.reuse.H0_H0 ;  /* 0x20000084ff0e7230 */ /* 0x130fe40000004100 */
[----:B------:R-:W-:Y:S02]  /*32a0*/  HADD2.F32 R132, -RZ, R132.H1_H1 ;  /* 0x30000084ff847230 */ /* 0x000fe40000004100 */
[----:B------:R-:W-:Y:S02]  /*32b0*/  HADD2.F32 R31, -RZ, R133.H0_H0 ;  /* 0x20000085ff1f7230 */ /* 0x000fe40000004100 */
[----:B------:R-:W-:Y:S02]  /*32c0*/  HADD2.F32 R32, -RZ, R135.H0_H0 ;  /* 0x20000087ff207230 */ /* 0x000fe40000004100 */
[----:B------:R-:W-:Y:S02]  /*32d0*/  HADD2.F32 R33, -RZ, R133.H1_H1 ;  /* 0x30000085ff217230 */ /* 0x000fe40000004100 */
[----:B------:R-:W-:Y:S01]  /*32e0*/  FMUL.FTZ R133, R14, R165 ;  /* 0x000000a50e857220 */ /* 0x000fe20000410000 */
[----:B------:R-:W-:-:S02]  /*32f0*/  HADD2.F32 R15, -RZ, R134.H0_H0 ;  /* 0x20000086ff0f7230 */ /* 0x000fc40000004100 */
[-C--:B------:R-:W-:Y:S01]  /*3300*/  FMUL.FTZ R14, R132, R165.reuse ;  /* 0x000000a5840e7220 */ /* 0x080fe20000410000 */
        /* <DEDUP_REMOVED lines=20> */
.L_x_35620:
[----:B------:R4:W-:Y:S02]  /*3450*/  STL.64 [R1+0x58], R2 ;  /* 0x0000580201007387 */ /* 0x0009e40000100a00 */
[----:B----4-:R-:W4:Y:S02]  /*3460*/  LDC.64 R2, c[0x0][0x3a8] ;  /* 0x0000ea00ff027b82 */ /* 0x010f240000000a00 */
[----:B----4-:R-:W-:-:S05]  /*3470*/  IMAD.WIDE.U32 R2, R166, 0x10, R2 ;  /* 0x00000010a6027825 */ /* 0x010fca00078e0002 */
[----:B------:R4:W-:Y:S04]  /*3480*/  STG.E.128 desc[UR6][R2.64], R132 ;  /* 0x0000008402007986 */ /* 0x0009e8000c101d06 */
[----:B----4-:R4:W5:Y:S01]  /*3490*/  LDL.LU.64 R2, [R1+0x58] ;  /* 0x0000580001027983 */ /* 0x0109620000300a00 */
[----:B------:R-:W-:-:S07]  /*34a0*/  IADD3 R166, PT, PT, R166, 0x20, RZ ;  /* 0x00000020a6a67810 */ /* 0x000fce0007ffe0ff */
.L_x_35618:
[----:B------:R-:W-:Y:S05]  /*34b0*/  BSYNC.RECONVERGENT B0 ;  /* 0x0000000000007941 */ /* 0x000fea0003800200 */
.L_x_35617:
        /* <DEDUP_REMOVED lines=14> */
[--C-:B0----5:R-:W-:Y:S02]  /*35a0*/  HADD2.F32 R12, -RZ, R132.reuse.H1_H1 ;  /* 0x30000084ff0c7230 */ /* 0x121fe40000004100 */
        /* <DEDUP_REMOVED lines=36> */
.L_x_35623:
[--C-:B0----5:R-:W-:Y:S02]  /*37f0*/  HADD2.F32 R12, -RZ, R132.reuse.H0_H0 ;  /* 0x20000084ff0c7230 */ /* 0x121fe40000004100 */
        /* <DEDUP_REMOVED lines=27> */
.L_x_35624:
[----:B------:R0:W-:Y:S02]  /*39b0*/  STL.64 [R1+0x58], R2 ;  /* 0x0000580201007387 */ /* 0x0001e40000100a00 */
[----:B0-----:R-:W0:Y:S02]  /*39c0*/  LDC.64 R2, c[0x0][0x3a8] ;  /* 0x0000ea00ff027b82 */ /* 0x001e240000000a00 */
[----:B0-----:R-:W-:-:S05]  /*39d0*/  IMAD.WIDE.U32 R2, R166, 0x10, R2 ;  /* 0x00000010a6027825 */ /* 0x001fca00078e0002 */
[----:B------:R0:W-:Y:S04]  /*39e0*/  STG.E.128 desc[UR6][R2.64], R132 ;  /* 0x0000008402007986 */ /* 0x0001e8000c101d06 */
[----:B0-----:R0:W5:Y:S01]  /*39f0*/  LDL.LU.64 R2, [R1+0x58] ;  /* 0x0000580001027983 */ /* 0x0011620000300a00 */
[----:B------:R-:W-:-:S07]  /*3a00*/  IADD3 R166, PT, PT, R166, 0x20, RZ ;  /* 0x00000020a6a67810 */ /* 0x000fce0007ffe0ff */
.L_x_35622:
[----:B------:R-:W-:Y:S05]  /*3a10*/  BSYNC.RECONVERGENT B0 ;  /* 0x0000000000007941 */ /* 0x000fea0003800200 */
.L_x_35621:
        /* <DEDUP_REMOVED lines=14> */
[--C-:B-----5:R-:W-:Y:S02]  /*3b00*/  HADD2.F32 R10, -RZ, R132.reuse.H1_H1 ;  /* 0x30000084ff0a7230 */ /* 0x120fe40000004100 */
[----:B------:R-:W-:Y:S02]  /*3b10*/  HADD2.F32 R11, -RZ, R132.H0_H0 ;  /* 0x20000084ff0b7230 */ /* 0x000fe40000004100 */
[--C-:B------:R-:W-:Y:S02]  /*3b20*/  HADD2.F32 R25, -RZ, R40.reuse.H1_H1 ;  /* 0x30000028ff197230 */ /* 0x100fe40000004100 */
[-C--:B------:R-:W-:Y:S01]  /*3b30*/  FMUL.FTZ R10, R10, R165.reuse ;  /* 0x000000a50a0a7220 */ /* 0x080fe20000410000 */
[----:B0-----:R-:W-:Y:S02]  /*3b40*/  HADD2.F32 R9, -RZ, R133.H1_H1 ;  /* 0x30000085ff097230 */ /* 0x001fe40000004100 */
[----:B------:R-:W-:Y:S01]  /*3b50*/  FMUL.FTZ R11, R11, R165 ;  /* 0x000000a50b0b7220 */ /* 0x000fe20000410000 */
[----:B------:R-:W-:-:S02]  /*3b60*/  HADD2.F32 R26, -RZ, R40.H0_H0 ;  /* 0x20000028ff1a7230 */ /* 0x000fc40000004100 */
[----:B------:R-:W-:Y:S01]  /*3b70*/  FFMA.FTZ R10, R10, R49, R25 ;  /* 0x000000310a0a7223 */ /* 0x000fe20000010019 */
[----:B------:R-:W-:Y:S02]  /*3b80*/  HADD2.F32 R8, -RZ, R133.H0_H0 ;  /* 0x20000085ff087230 */ /* 0x000fe40000004100 */
[-C--:B------:R-:W-:Y:S01]  /*3b90*/  FMUL.FTZ R25, R9, R165.reuse ;  /* 0x000000a509197220 */ /* 0x080fe20000410000 */
[--C-:B------:R-:W-:Y:S02]  /*3ba0*/  HADD2.F32 R9, -RZ, R41.reuse.H0_H0 ;  /* 0x20000029ff097230 */ /* 0x100fe40000004100 */
[----:B------:R-:W-:Y:S01]  /*3bb0*/  FFMA.FTZ R11, R11, R48, R26 ;  /* 0x000000300b0b7223 */ /* 0x000fe2000001001a */
[----:B------:R-:W-:Y:S02]  /*3bc0*/  HADD2.F32 R26, -RZ, R41.H1_H1 ;  /* 0x30000029ff1a7230 */ /* 0x000fe40000004100 */
[----:B------:R-:W-:Y:S01]  /*3bd0*/  FMUL.FTZ R8, R8, R165 ;  /* 0x000000a508087220 */ /* 0x000fe20000410000 */
[----:B------:R-:W-:-:S02]  /*3be0*/  HADD2.F32 R132, -RZ, R42.H0_H0 ;  /* 0x2000002aff847230 */ /* 0x000fc40000004100 */
[----:B------:R-:W-:Y:S02]  /*3bf0*/  HADD2.F32 R133, -RZ, R43.H0_H0 ;  /* 0x2000002bff857230 */ /* 0x000fe40000004100 */
[----:B------:R-:W-:Y:S01]  /*3c00*/  FFMA.FTZ R9, R8, R50, R9 ;  /* 0x0000003208097223 */ /* 0x000fe20000010009 */
[----:B------:R-:W-:Y:S01]  /*3c10*/  FFMA.FTZ R8, R25, R51, R26 ;  /* 0x0000003319087223 */ /* 0x000fe2000001001a */
[--C-:B------:R-:W-:Y:S02]  /*3c20*/  HADD2.F32 R26, -RZ, R134.reuse.H0_H0 ;  /* 0x20000086ff1a7230 */ /* 0x100fe40000004100 */
[----:B------:R-:W-:-:S03]  /*3c30*/  HADD2.F32 R25, -RZ, R134.H1_H1 ;  /* 0x30000086ff197230 */ /* 0x000fc60000004100 */
[-C--:B------:R-:W-:Y:S02]  /*3c40*/  FMUL.FTZ R26, R26, R165.reuse ;  /* 0x000000a51a1a7220 */ /* 0x080fe40000410000 */
[----:B------:R-:W-:Y:S02]  /*3c50*/  FMUL.FTZ R25, R25, R165 ;  /* 0x000000a519197220 */ /* 0x000fe40000410000 */
[----:B------:R-:W-:Y:S01]  /*3c60*/  FFMA.FTZ R26, R26, R44, R132 ;  /* 0x0000002c1a1a7223 */ /* 0x000fe20000010084 */
[----:B------:R-:W-:-:S05]  /*3c70*/  HADD2.F32 R132, -RZ, R42.H1_H1 ;  /* 0x3000002aff847230 */ /* 0x000fca0000004100 */
        /* <DEDUP_REMOVED lines=13> */
.L_x_35627:
[--C-:B-----5:R-:W-:Y:S02]  /*3d50*/  HADD2.F32 R25, -RZ, R135.reuse.H0_H0 ;  /* 0x20000087ff197230 */ /* 0x120fe40000004100 */
[----:B------:R-:W-:Y:S02]  /*3d60*/  HADD2.F32 R135, -RZ, R135.H1_H1 ;  /* 0x30000087ff877230 */ /* 0x000fe40000004100 */
[----:B------:R-:W-:Y:S02]  /*3d70*/  HADD2.F32 R26, -RZ, R134.H0_H0 ;  /* 0x20000086ff1a7230 */ /* 0x000fe40000004100 */
[--C-:B------:R-:W-:Y:S02]  /*3d80*/  HADD2.F32 R11, -RZ, R132.reuse.H0_H0 ;  /* 0x20000084ff0b7230 */ /* 0x100fe40000004100 */
[----:B------:R-:W-:Y:S02]  /*3d90*/  HADD2.F32 R10, -RZ, R132.H1_H1 ;  /* 0x30000084ff0a7230 */ /* 0x000fe40000004100 */
[----:B------:R-:W-:Y:S01]  /*3da0*/  FMUL.FTZ R132, R25, R165 ;  /* 0x000000a519847220 */ /* 0x000fe20000410000 */
[----:B0-----:R-:W-:-:S02]  /*3db0*/  HADD2.F32 R9, -RZ, R133.H0_H0 ;  /* 0x20000085ff097230 */ /* 0x001fc40000004100 */
        /* <DEDUP_REMOVED lines=17> */
[----:B------:R-:W-:-:S02]  /*3ed0*/  F2FP.F16.F32.PACK_AB R135, R164, R163 ;  /* 0x000000a3a487723e */ /* 0x000fc400000000ff */
[----:B------:R-:W-:Y:S02]  /*3ee0*/  F2FP.F16.F32.PACK_AB R134, R25, R26 ;  /* 0x0000001a1986723e */ /* 0x000fe400000000ff */
[----:B------:R-:W-:Y:S02]  /*3ef0*/  F2FP.F16.F32.PACK_AB R133, R8, R9 ;  /* 0x000000090885723e */ /* 0x000fe400000000ff */
[----:B------:R-:W-:-:S07]  /*3f00*/  F2FP.F16.F32.PACK_AB R132, R10, R11 ;  /* 0x0000000b0a84723e */ /* 0x000fce00000000ff */
.L_x_35628:
[----:B------:R0:W-:Y:S02]  /*3f10*/  STL.64 [R1+0x58], R2 ;  /* 0x0000580201007387 */ /* 0x0001e40000100a00 */
[----:B0-----:R-:W0:Y:S02]  /*3f20*/  LDC.64 R2, c[0x0][0x3a8] ;  /* 0x0000ea00ff027b82 */ /* 0x001e240000000a00 */
[----:B0-----:R-:W-:Y:S02]  /*3f30*/  IMAD.WIDE.U32 R166, R166, 0x10, R2 ;  /* 0x00000010a6a67825 */ /* 0x001fe400078e0002 */
[----:B------:R0:W5:Y:S04]  /*3f40*/  LDL.LU.64 R2, [R1+0x58] ;  /* 0x0000580001027983 */ /* 0x0001680000300a00 */
[----:B------:R0:W-:Y:S02]  /*3f50*/  STG.E.128 desc[UR6][R166.64], R132 ;  /* 0x00000084a6007986 */ /* 0x0001e4000c101d06 */
.L_x_35626:
[----:B------:R-:W-:Y:S05]  /*3f60*/  BSYNC.RECONVERGENT B0 ;  /* 0x0000000000007941 */ /* 0x000fea0003800200 */
.L_x_35625:
[----:B0----5:R-:W-:Y:S01]  /*3f70*/  FADD.FTZ R132, RZ, R2 ;  /* 0x00000002ff847221 */ /* 0x021fe20000010000 */
[C---:B------:R-:W-:Y:S01]  /*3f80*/  ISETP.GT.U32.AND P4, PT, R5.reuse, 0x3f, PT ;  /* 0x0000003f0500780c */ /* 0x040fe20003f84070 */
[----:B------:R-:W-:Y:S01]  /*3f90*/  UMOV UR4, 0xffffffff ;  /* 0xffffffff00047882 */ /* 0x000fe20000000000 */
[----:B------:R-:W-:Y:S01]  /*3fa0*/  ISETP.GT.U32.AND P3, PT, R5, 0x5f, PT ;  /* 0x0000005f0500780c */ /* 0x000fe20003f64070 */
        /* <DEDUP_REMOVED lines=229> */
.L_x_35658:
        /* <DEDUP_REMOVED lines=36> */
[----:B------:R-:W-:Y:S01]  /*5040*/  F2FP.F16.F32.PACK_AB R132, R133, R132 ;  /* 0x000000848584723e */ /* 0x000fe200000000ff */
[----:B------:R-:W-:Y:S01]  /*5050*/  FADD.FTZ R133, R150, -R166 ;  /* 0x800000a696857221 */ /* 0x000fe20000010000 */
[----:B------:R-:W-:-:S03]  /*5060*/  FMUL.FTZ R134, R165, R134 ;  /* 0x00000086a5867220 */ /* 0x000fc60000410000 */
[----:B------:R-:W-:-:S04]  /*5070*/  FMUL.FTZ R133, R165, R133 ;  /* 0x00000085a5857220 */ /* 0x000fc80000410000 */
[----:B----4-:R-:W-:Y:S01]  /*5080*/  FFMA.FTZ R133, R133, R135, R131 ;  /* 0x0000008785857223 */ /* 0x010fe20000010083 */
[----:B------:R-:W-:Y:S01]  /*5090*/  FFMA.FTZ R134, R134, R0, R130 ;  /* 0x0000000086867223 */ /* 0x000fe20000010082 */
[--C-:B------:R-:W-:Y:S01]  /*50a0*/  FADD.FTZ R135, R6, -R166.reuse ;  /* 0x800000a606877221 */ /* 0x100fe20000010000 */
[----:B------:R0:W5:Y:S03]  /*50b0*/  LDL.LU R0, [R1+0x60] ;  /* 0x0000600001007983 */ /* 0x0001660000300800 */
[----:B------:R-:W-:Y:S01]  /*50c0*/  F2FP.F16.F32.PACK_AB R133, R133, R134 ;  /* 0x000000868585723e */ /* 0x000fe200000000ff */
        /* <DEDUP_REMOVED lines=9> */
[----:B------:R-:W-:Y:S01]  /*5160*/  F2FP.F16.F32.PACK_AB R134, R134, R135 ;  /* 0x000000878686723e */ /* 0x000fe200000000ff */
[----:B------:R-:W-:-:S04]  /*5170*/  FADD.FTZ R135, R149, -R166 ;  /* 0x800000a695877221 */ /* 0x000fc80000010000 */
[----:B------:R-:W-:-:S04]  /*5180*/  FMUL.FTZ R135, R165, R135 ;  /* 0x00000087a5877220 */ /* 0x000fc80000410000 */
[----:B------:R-:W-:-:S05]  /*5190*/  FFMA.FTZ R135, R135, R252, R127 ;  /* 0x000000fc87877223 */ /* 0x000fca000001007f */
[----:B------:R-:W-:Y:S01]  /*51a0*/  F2FP.F16.F32.PACK_AB R135, R135, R167 ;  /* 0x000000a78787723e */ /* 0x000fe200000000ff */
[----:B-1----:R-:W-:-:S05]  /*51b0*/  IMAD.WIDE.U32 R4, R3, 0x10, R4 ;  /* 0x0000001003047825 */ /* 0x002fca00078e0004 */
[----:B------:R1:W-:Y:S04]  /*51c0*/  STG.E.128 desc[UR6][R4.64], R132 ;  /* 0x0000008404007986 */ /* 0x0003e8000c101d06 */
[----:B-1----:R0:W5:Y:S01]  /*51d0*/  LDL.LU.64 R4, [R1+0x58] ;  /* 0x0000580001047983 */ /* 0x0021620000300a00 */
[----:B------:R-:W-:-:S07]  /*51e0*/  IADD3 R3, PT, PT, R3, 0x20, RZ ;  /* 0x0000002003037810 */ /* 0x000fce0007ffe0ff */
.L_x_35631:
[----:B------:R-:W-:Y:S05]  /*51f0*/  BSYNC.RECONVERGENT B0 ;  /* 0x0000000000007941 */ /* 0x000fea0003800200 */
.L_x_35630:
[----:B-----5:R-:W-:Y:S01]  /*5200*/  ISETP.GE.U32.AND P0, PT, R5, 0x40, PT ;  /* 0x000000400500780c */ /* 0x020fe20003f06070 */
[----:B------:R-:W-:-:S12]  /*5210*/  BSSY.RECONVERGENT B0, `(.L_x_35632) ;  /* 0x0000030000007945 */ /* 0x000fd80003800200 */
[----:B------:R-:W-:Y:S05]  /*5220*/  @!P0 BRA `(.L_x_35633) ;  /* 0x0000000000b88947 */ /* 0x000fea0003800000 */
[----:B------:R0:W-:Y:S04]  /*5230*/  STL [R1+0x64], R2 ;  /* 0x0000640201007387 */ /* 0x0001e80000100800 */
        /* <DEDUP_REMOVED lines=36> */
[----:B------:R-:W-:Y:S01]  /*5480*/  F2FP.F16.F32.PACK_AB R134, R134, R135 ;  /* 0x000000878686723e */ /* 0x000fe200000000ff */
[----:B------:R-:W-:-:S04]  /*5490*/  FADD.FTZ R135, R153, -R166 ;  /* 0x800000a699877221 */ /* 0x000fc80000010000 */
[----:B------:R-:W-:-:S04]  /*54a0*/  FMUL.FTZ R135, R165, R135 ;  /* 0x00000087a5877220 */ /* 0x000fc80000410000 */
[----:B------:R-:W-:-:S05]  /*54b0*/  FFMA.FTZ R135, R135, R252, R175 ;  /* 0x000000fc87877223 */ /* 0x000fca00000100af */
[----:B------:R-:W-:Y:S01]  /*54c0*/  F2FP.F16.F32.PACK_AB R135, R135, R167 ;  /* 0x000000a78787723e */ /* 0x000fe200000000ff */
[----:B--2---:R-:W-:-:S05]  /*54d0*/  IMAD.WIDE.U32 R4, R3, 0x10, R4 ;  /* 0x0000001003047825 */ /* 0x004fca00078e0004 */
[----:B------:R2:W-:Y:S04]  /*54e0*/  STG.E.128 desc[UR6][R4.64], R132 ;  /* 0x0000008404007986 */ /* 0x0005e8000c101d06 */
[----:B--2---:R0:W5:Y:S01]  /*54f0*/  LDL.LU.64 R4, [R1+0x58] ;  /* 0x0000580001047983 */ /* 0x0041620000300a00 */
[----:B------:R-:W-:-:S07]  /*5500*/  IADD3 R3, PT, PT, R3, 0x20, RZ ;  /* 0x0000002003037810 */ /* 0x000fce0007ffe0ff */
.L_x_35633:
[----:B------:R-:W-:Y:S05]  /*5510*/  BSYNC.RECONVERGENT B0 ;  /* 0x0000000000007941 */ /* 0x000fea0003800200 */
.L_x_35632:
[----:B-----5:R-:W-:Y:S01]  /*5520*/  ISETP.GE.U32.AND P0, PT, R5, 0x60, PT ;  /* 0x000000600500780c */ /* 0x020fe20003f06070 */
        /* <DEDUP_REMOVED lines=8> */
[----:B------:R0:W-:Y:S01]  /*55b0*/  STL.64 [R1+0x58], R4 ;  /* 0x0000580401007387 */ /* 0x0001e20000100a00 */
[C---:B------:R-:W-:Y:S01]  /*55c0*/  FMUL.FTZ R132, R165.reuse, R132 ;  /* 0x00000084a5847220 */ /* 0x040fe20000410000 */
[----:B------:R-:W-:Y:S01]  /*55d0*/  FMUL.FTZ R133, R165, R133 ;  /* 0x00000085a5857220 */ /* 0x000fe20000410000 */
[----:B0-----:R-:W0:Y:S02]  /*55e0*/  LDC.64 R4, c[0x0][0x428] ;  /* 0x00010a00ff047b82 */ /* 0x001e240000000a00 */
[----:B0-----:R-:W-:-:S04]  /*55f0*/  IMAD.WIDE.U32 R4, R3, 0x10, R4 ;  /* 0x0000001003047825 */ /* 0x001fc800078e0004 */
[----:B--2---:R-:W-:Y:S01]  /*5600*/  FFMA.FTZ R132, R132, R252, R176 ;  /* 0x000000fc84847223 */ /* 0x004fe200000100b0 */
[----:B---3--:R-:W-:Y:S01]  /*5610*/  FFMA.FTZ R133, R133, R134, R177 ;  /* 0x0000008685857223 */ /* 0x008fe200000100b1 */
[----:B------:R-:W-:-:S04]  /*5620*/  FADD.FTZ R134, R143, -R166 ;  /* 0x800000a68f867221 */ /* 0x000fc80000010000 */
[----:B------:R-:W-:Y:S01]  /*5630*/  F2FP.F16.F32.PACK_AB R132, R133, R132 ;  /* 0x000000848584723e */ /* 0x000fe200000000ff */
        /* <DEDUP_REMOVED lines=8> */
[----:B------:R-:W-:Y:S01]  /*56c0*/  F2FP.F16.F32.PACK_AB R133, R133, R134 ;  /* 0x000000868585723e */ /* 0x000fe200000000ff */
[----:B------:R-:W-:Y:S01]  /*56d0*/  FADD.FTZ R134, R140, -R166 ;  /* 0x800000a68c867221 */ /* 0x000fe20000010000 */
[----:B------:R-:W-:Y:S01]  /*56e0*/  FMUL.FTZ R135, R165, R135 ;  /* 0x00000087a5877220 */ /* 0x000fe20000410000 */
[----:B------:R-:W-:Y:S02]  /*56f0*/  FFMA.FTZ R167, R167, R250, R182 ;  /* 0x000000faa7a77223 */ /* 0x000fe400000100b6 */
[----:B------:R-:W-:Y:S01]  /*5700*/  FMUL.FTZ R134, R165, R134 ;  /* 0x00000086a5867220 */ /* 0x000fe20000410000 */
[----:B------:R-:W-:-:S03]  /*5710*/  FFMA.FTZ R135, R135, R248, R180 ;  /* 0x000000f887877223 */ /* 0x000fc600000100b4 */
[----:B------:R-:W-:-:S05]  /*5720*/  FFMA.FTZ R134, R134, R249, R181 ;  /* 0x000000f986867223 */ /* 0x000fca00000100b5 */
[----:B------:R-:W-:Y:S01]  /*5730*/  F2FP.F16.F32.PACK_AB R134, R134, R135 ;  /* 0x000000878686723e */ /* 0x000fe200000000ff */
[----:B------:R-:W-:-:S04]  /*5740*/  FADD.FTZ R135, R155, -R166 ;  /* 0x800000a69b877221 */ /* 0x000fc80000010000 */
[----:B------:R-:W-:-:S04]  /*5750*/  FMUL.FTZ R135, R165, R135 ;  /* 0x00000087a5877220 */ /* 0x000fc80000410000 */
[----:B------:R-:W-:-:S05]  /*5760*/  FFMA.FTZ R135, R135, R251, R183 ;  /* 0x000000fb87877223 */ /* 0x000fca00000100b7 */
[----:B------:R-:W-:-:S05]  /*5770*/  F2FP.F16.F32.PACK_AB R135, R135, R167 ;  /* 0x000000a78787723e */ /* 0x000fca00000000ff */
[----:B------:R0:W-:Y:S04]  /*5780*/  STG.E.128 desc[UR6][R4.64], R132 ;  /* 0x0000008404007986 */ /* 0x0001e8000c101d06 */
[----:B0-----:R0:W5:Y:S01]  /*5790*/  LDL.LU.64 R4, [R1+0x58] ;  /* 0x0000580001047983 */ /* 0x0011620000300a00 */
[----:B------:R-:W-:-:S07]  /*57a0*/  IADD3 R3, PT, PT, R3, 0x20, RZ ;  /* 0x0000002003037810 */ /* 0x000fce0007ffe0ff */
.L_x_35635:
[----:B------:R-:W-:Y:S05]  /*57b0*/  BSYNC.RECONVERGENT B0 ;  /* 0x0000000000007941 */ /* 0x000fea0003800200 */
.L_x_35634:
[----:B-----5:R-:W-:Y:S01]  /*57c0*/  ISETP.GE.U32.AND P0, PT, R5, 0x80, PT ;  /* 0x000000800500780c */ /* 0x020fe20003f06070 */
[----:B------:R-:W-:-:S12]  /*57d0*/  BSSY.RECONVERGENT B0, `(.L_x_35636) ;  /* 0x0000024000007945 */ /* 0x000fd80003800200 */
[----:B------:R-:W-:Y:S05]  /*57e0*/  @!P0 BRA `(.L_x_35637) ;  /* 0x0000000000888947 */ /* 0x000fea0003800000 */
[--C-:B0-----:R-:W-:Y:S01]  /*57f0*/  FADD.FTZ R132, R19, -R166.reuse ;  /* 0x800000a613847221 */ /* 0x101fe20000010000 */
[--C-:B------:R-:W-:Y:S01]  /*5800*/  FADD.FTZ R133, R18, -R166.reuse ;  /* 0x800000a612857221 */ /* 0x100fe20000010000 */
        /* <DEDUP_REMOVED lines=11> */
[----:B------:R-:W-:Y:S01]  /*58c0*/  F2FP.F16.F32.PACK_AB R132, R133, R132 ;  /* 0x000000848584723e */ /* 0x000fe200000000ff */
[----:B------:R-:W-:Y:S01]  /*58d0*/  FADD.FTZ R133, R138, -R166 ;  /* 0x800000a68a857221 */ /* 0x000fe20000010000 */
[----:B------:R-:W-:Y:S01]  /*58e0*/  FFMA.FTZ R135, R135, R240, R188 ;  /* 0x000000f087877223 */ /* 0x000fe200000100bc */
[C---:B------:R-:W-:Y:S02]  /*58f0*/  FMUL.FTZ R167, R165.reuse, R167 ;  /* 0x000000a7a5a77220 */ /* 0x040fe40000410000 */
[----:B------:R-:W-:Y:S01]  /*5900*/  FMUL.FTZ R133, R165, R133 ;  /* 0x00000085a5857220 */ /* 0x000fe20000410000 */
[----:B0-----:R-:W0:Y:S01]  /*5910*/  LDC.64 R4, c[0x0][0x428] ;  /* 0x00010a00ff047b82 */ /* 0x001e220000000a00 */
[----:B------:R-:W-:Y:S02]  /*5920*/  FFMA.FTZ R167, R167, R242, R190 ;  /* 0x000000f2a7a77223 */ /* 0x000fe400000100be */
[----:B------:R-:W-:-:S05]  /*5930*/  FFMA.FTZ R133, R133, R247, R187 ;  /* 0x000000f785857223 */ /* 0x000fca00000100bb */
[----:B------:R-:W-:Y:S01]  /*5940*/  F2FP.F16.F32.PACK_AB R133, R133, R134 ;  /* 0x000000868585723e */ /* 0x000fe200000000ff */
[----:B------:R-:W-:-:S04]  /*5950*/  FADD.FTZ R134, R136, -R166 ;  /* 0x800000a688867221 */ /* 0x000fc80000010000 */
[----:B------:R-:W-:-:S04]  /*5960*/  FMUL.FTZ R134, R165, R134 ;  /* 0x00000086a5867220 */ /* 0x000fc80000410000 */
[----:B------:R-:W-:-:S05]  /*5970*/  FFMA.FTZ R134, R134, R241, R189 ;  /* 0x000000f186867223 */ /* 0x000fca00000100bd */
[----:B------:R-:W-:Y:S01]  /*5980*/  F2FP.F16.F32.PACK_AB R134, R134, R135 ;  /* 0x000000878686723e */ /* 0x000fe200000000ff */
[----:B------:R-:W-:Y:S01]  /*5990*/  FADD.FTZ R135, R157, -R166 ;  /* 0x800000a69d877221 */ /* 0x000fe20000010000 */
[----:B0-----:R-:W-:-:S04]  /*59a0*/  IMAD.WIDE.U32 R4, R3, 0x10, R4 ;  /* 0x0000001003047825 */ /* 0x001fc800078e0004 */
[----:B------:R-:W-:-:S04]  /*59b0*/  FMUL.FTZ R135, R165, R135 ;  /* 0x00000087a5877220 */ /* 0x000fc80000410000 */
[----:B------:R-:W-:-:S05]  /*59c0*/  FFMA.FTZ R135, R135, R243, R191 ;  /* 0x000000f387877223 */ /* 0x000fca00000100bf */
[----:B------:R-:W-:-:S05]  /*59d0*/  F2FP.F16.F32.PACK_AB R135, R135, R167 ;  /* 0x000000a78787723e */ /* 0x000fca00000000ff */
[----:B------:R0:W-:Y:S04]  /*59e0*/  STG.E.128 desc[UR6][R4.64], R132 ;  /* 0x0000008404007986 */ /* 0x0001e8000c101d06 */
[----:B0-----:R0:W5:Y:S01]  /*59f0*/  LDL.LU.64 R4, [R1+0x58] ;  /* 0x0000580001047983 */ /* 0x0011620000300a00 */
[----:B------:R-:W-:-:S07]  /*5a00*/  IADD3 R3, PT, PT, R3, 0x20, RZ ;  /* 0x0000002003037810 */ /* 0x000fce0007ffe0ff */
.L_x_35637:
[----:B------:R-:W-:Y:S05]  /*5a10*/  BSYNC.RECONVERGENT B0 ;  /* 0x0000000000007941 */ /* 0x000fea0003800200 */
.L_x_35636:
        /* <DEDUP_REMOVED lines=37> */
.L_x_35639:
[----:B------:R-:W-:Y:S05]  /*5c70*/  BSYNC.RECONVERGENT B0 ;  /* 0x0000000000007941 */ /* 0x000fea0003800200 */
.L_x_35638:
        /* <DEDUP_REMOVED lines=37> */
.L_x_35641:
[----:B------:R-:W-:Y:S05]  /*5ed0*/  BSYNC.RECONVERGENT B0 ;  /* 0x0000000000007941 */ /* 0x000fea0003800200 */
.L_x_35640:
        /* <DEDUP_REMOVED lines=37> */
.L_x_35643:
[----:B------:R-:W-:Y:S05]  /*6130*/  BSYNC.RECONVERGENT B0 ;  /* 0x0000000000007941 */ /* 0x000fea0003800200 */
.L_x_35642:
[----:B-----5:R-:W-:Y:S01]  /*6140*/  ISETP.GE.U32.AND P0, PT, R5, 0x100, PT ;  /* 0x000001000500780c */ /* 0x020fe20003f06070 */
[----:B------:R-:W-:-:S12]  /*6150*/  BSSY.RECONVERGENT B0, `(.L_x_35644) ;  /* 0x0000025000007945 */ /* 0x000fd80003800200 */
[----:B------:R-:W-:Y:S05]  /*6160*/  @!P0 BRA `(.L_x_35645) ;  /* 0x00000000008c8947 */ /* 0x000fea0003800000 */
[----:B------:R1:W-:Y:S01]  /*6170*/  STL [R1+0x58], R0 ;  /* 0x0000580001007387 */ /* 0x0003e20000100800 */
        /* <DEDUP_REMOVED lines=25> */
[----:B------:R-:W-:Y:S01]  /*6310*/  F2FP.F16.F32.PACK_AB R135, R166, R135 ;  /* 0x00000087a687723e */ /* 0x000fe200000000ff */
[----:B------:R-:W-:Y:S01]  /*6320*/  FFMA.FTZ R166, R252, R61, R53 ;  /* 0x0000003dfca67223 */ /* 0x000fe20000010035 */
[----:B------:R-:W-:-:S04]  /*6330*/  FFMA.FTZ R252, R134, R67, R59 ;  /* 0x0000004386fc7223 */ /* 0x000fc8000001003b */
[----:B------:R-:W-:Y:S02]  /*6340*/  F2FP.F16.F32.PACK_AB R134, R166, R132 ;  /* 0x00000084a686723e */ /* 0x000fe400000000ff */
[----:B------:R-:W-:Y:S02]  /*6350*/  F2FP.F16.F32.PACK_AB R132, R165, R167 ;  /* 0x000000a7a584723e */ /* 0x000fe400000000ff */
[----:B------:R-:W1:Y:S01]  /*6360*/  LDC.64 R166, c[0x0][0x428] ;  /* 0x00010a00ffa67b82 */ /* 0x000e620000000a00 */
[----:B------:R-:W-:Y:S01]  /*6370*/  F2FP.F16.F32.PACK_AB R133, R252, R133 ;  /* 0x00000085fc85723e */ /* 0x000fe200000000ff */
[----:B-1----:R-:W-:-:S05]  /*6380*/  IMAD.WIDE.U32 R166, R3, 0x10, R166 ;  /* 0x0000001003a67825 */ /* 0x002fca00078e00a6 */
[----:B------:R0:W-:Y:S02]  /*6390*/  STG.E.128 desc[UR6][R166.64], R132 ;  /* 0x00000084a6007986 */ /* 0x0001e4000c101d06 */
.L_x_35645:
[----:B------:R-:W-:Y:S05]  /*63a0*/  BSYNC.RECONVERGENT B0 ;  /* 0x0000000000007941 */ /* 0x000fea0003800200 */
.L_x_35644:
[----:B0-----:R-:W0:Y:S02]  /*63b0*/  LDC.64 R132, c[0x0][0x380] ;  /* 0x0000e000ff847b82 */ /* 0x001e240000000a00 */
[----:B0-----:R-:W-:-:S04]  /*63c0*/  LEA R4, R132, R4, 0x2 ;  /* 0x0000000484047211 */ /* 0x001fc800078e10ff */
[----:B------:R-:W-:-:S13]  /*63d0*/  ISETP.GE.AND P0, PT, R4, R133, PT ;  /* 0x000000850400720c */ /* 0x000fda0003f06270 */
[----:B------:R-:W-:Y:S05]  /*63e0*/  @!P0 BRA `(.L_x_35646) ;  /* 0xffffffac00f48947 */ /* 0x000fea000383ffff */
[----:B------:R-:W-:Y:S05]  /*63f0*/  EXIT ;  /* 0x000000000000794d */ /* 0x000fea0003800000 */
.L_x_35629:
        /* <DEDUP_REMOVED lines=8> */
.L_x_35648:
[----:B------:R-:W-:Y:S05]  /*6480*/  BSYNC B0 ;  /* 0x0000000000007941 */ /* 0x000fea0003800000 */
.L_x_35647:
        /* <DEDUP_REMOVED lines=9> */
.L_x_35649:
[----:B------:R-:W-:Y:S02]  /*6520*/  HFMA2 R134, -RZ, RZ, 0, 2.384185791015625e-07 ;  /* 0x00000004ff867431 */ /* 0x000fe400000001ff */
[----:B------:R-:W-:Y:S01]  /*6530*/  FADD.FTZ R135, R135, R132 ;  /* 0x0000008487877221 */ /* 0x000fe20000010000 */
[----:B------:R-:W-:-:S04]  /*6540*/  MOV R132, 0xffffffff ;  /* 0xffffffff00847802 */ /* 0x000fc80000000f00 */
[----:B------:R-:W-:-:S07]  /*6550*/  MOV R167, R135 ;  /* 0x0000008700a77202 */ /* 0x000fce0000000f00 */
[----:B------:R-:W-:Y:S05]  /*6560*/  WARPSYNC.COLLECTIVE R132, `(.L_x_35650) ;  /* 0x0000000084087348 */ /* 0x000fea0003c00000 */
[----:B------:R0:W1:Y:S02]  /*6570*/  SHFL.BFLY P6, R132, R167, R134, R133 ;  /* 0x0c000086a7847389 */ /* 0x00006400000c0085 */
[----:B01----:R-:W-:Y:S05]  /*6580*/  ENDCOLLECTIVE ;  /* 0x000000000000791b */ /* 0x003fea0003800000 */
.L_x_35650:
[----:B------:R-:W-:Y:S02]  /*6590*/  HFMA2 R134, -RZ, RZ, 0, 4.76837158203125e-07 ;  /* 0x00000008ff867431 */ /* 0x000fe400000001ff */
[----:B------:R-:W-:Y:S01]  /*65a0*/  FADD.FTZ R135, R135, R132 ;  /* 0x0000008487877221 */ /* 0x000fe20000010000 */
[----:B------:R-:W-:-:S04]  /*65b0*/  MOV R132, 0xffffffff ;  /* 0xffffffff00847802 */ /* 0x000fc80000000f00 */
[----:B------:R-:W-:-:S07]  /*65c0*/  MOV R167, R135 ;  /* 0x0000008700a77202 */ /* 0x000fce0000000f00 */
[----:B------:R-:W-:Y:S05]  /*65d0*/  WARPSYNC.COLLECTIVE R132, `(.L_x_35651) ;  /* 0x0000000084087348 */ /* 0x000fea0003c00000 */
[----:B------:R0:W1:Y:S02]  /*65e0*/  SHFL.BFLY P6, R132, R167, R134, R133 ;  /* 0x0c000086a7847389 */ /* 0x00006400000c0085 */
[----:B01----:R-:W-:Y:S05]  /*65f0*/  ENDCOLLECTIVE ;  /* 0x000000000000791b */ /* 0x003fea0003800000 */
.L_x_35651:
[----:B------:R-:W-:Y:S02]  /*6600*/  HFMA2 R134, -RZ, RZ, 0, 9.5367431640625e-07 ;  /* 0x00000010ff867431 */ /* 0x000fe400000001ff */
[----:B------:R-:W-:Y:S01]  /*6610*/  FADD.FTZ R135, R135, R132 ;  /* 0x0000008487877221 */ /* 0x000fe20000010000 */
[----:B------:R-:W-:-:S04]  /*6620*/  MOV R132, 0xffffffff ;  /* 0xffffffff00847802 */ /* 0x000fc80000000f00 */
[----:B------:R-:W-:-:S07]  /*6630*/  MOV R167, R135 ;  /* 0x0000008700a77202 */ /* 0x000fce0000000f00 */
[----:B------:R-:W-:Y:S05]  /*6640*/  WARPSYNC.COLLECTIVE R132, `(.L_x_35652) ;  /* 0x0000000084087348 */ /* 0x000fea0003c00000 */
[----:B------:R0:W1:Y:S02]  /*6650*/  SHFL.BFLY P6, R132, R167, R134, R133 ;  /* 0x0c000086a7847389 */ /* 0x00006400000c0085 */
[----:B01----:R-:W-:Y:S05]  /*6660*/  ENDCOLLECTIVE ;  /* 0x000000000000791b */ /* 0x003fea0003800000 */
.L_x_35652:
        /* <DEDUP_REMOVED lines=140> */
.L_x_35653:
[----:B------:R-:W-:Y:S02]  /*6f30*/  HFMA2 R134, -RZ, RZ, 0, 1.1920928955078125e-07 ;  /* 0x00000002ff867431 */ /* 0x000fe400000001ff */
[----:B------:R-:W-:Y:S01]  /*6f40*/  FADD.FTZ R165, R165, R132 ;  /* 0x00000084a5a57221 */ /* 0x000fe20000010000 */
[----:B------:R-:W-:-:S04]  /*6f50*/  MOV R132, 0xffffffff ;  /* 0xffffffff00847802 */ /* 0x000fc80000000f00 */
[----:B------:R-:W-:-:S07]  /*6f60*/  MOV R167, R165 ;  /* 0x000000a500a77202 */ /* 0x000fce0000000f00 */
[----:B------:R-:W-:Y:S05]  /*6f70*/  WARPSYNC.COLLECTIVE R132, `(.L_x_35654) ;  /* 0x0000000084087348 */ /* 0x000fea0003c00000 */
[----:B------:R0:W1:Y:S02]  /*6f80*/  SHFL.BFLY P6, R132, R167, R134, R133 ;  /* 0x0c000086a7847389 */ /* 0x00006400000c0085 */
[----:B01----:R-:W-:Y:S05]  /*6f90*/  ENDCOLLECTIVE ;  /* 0x000000000000791b */ /* 0x003fea0003800000 */
.L_x_35654:
[----:B------:R-:W-:Y:S02]  /*6fa0*/  HFMA2 R134, -RZ, RZ, 0, 2.384185791015625e-07 ;  /* 0x00000004ff867431 */ /* 0x000fe400000001ff */
[----:B------:R-:W-:Y:S01]  /*6fb0*/  FADD.FTZ R165, R165, R132 ;  /* 0x00000084a5a57221 */ /* 0x000fe20000010000 */
[----:B------:R-:W-:-:S04]  /*6fc0*/  MOV R132, 0xffffffff ;  /* 0xffffffff00847802 */ /* 0x000fc80000000f00 */
[----:B------:R-:W-:-:S07]  /*6fd0*/  MOV R167, R165 ;  /* 0x000000a500a77202 */ /* 0x000fce0000000f00 */
[----:B------:R-:W-:Y:S05]  /*6fe0*/  WARPSYNC.COLLECTIVE R132, `(.L_x_35655) ;  /* 0x0000000084087348 */ /* 0x000fea0003c00000 */
[----:B------:R0:W1:Y:S02]  /*6ff0*/  SHFL.BFLY P6, R132, R167, R134, R133 ;  /* 0x0c000086a7847389 */ /* 0x00006400000c0085 */
[----:B01----:R-:W-:Y:S05]  /*7000*/  ENDCOLLECTIVE ;  /* 0x000000000000791b */ /* 0x003fea0003800000 */
.L_x_35655:
[----:B------:R-:W-:Y:S02]  /*7010*/  HFMA2 R134, -RZ, RZ, 0, 4.76837158203125e-07 ;  /* 0x00000008ff867431 */ /* 0x000fe400000001ff */
[----:B------:R-:W-:Y:S01]  /*7020*/  FADD.FTZ R165, R165, R132 ;  /* 0x00000084a5a57221 */ /* 0x000fe20000010000 */
[----:B------:R-:W-:-:S04]  /*7030*/  MOV R132, 0xffffffff ;  /* 0xffffffff00847802 */ /* 0x000fc80000000f00 */
[----:B------:R-:W-:-:S07]  /*7040*/  MOV R167, R165 ;  /* 0x000000a500a77202 */ /* 0x000fce0000000f00 */
[----:B------:R-:W-:Y:S05]  /*7050*/  WARPSYNC.COLLECTIVE R132, `(.L_x_35656) ;  /* 0x0000000084087348 */ /* 0x000fea0003c00000 */
[----:B------:R0:W1:Y:S02]  /*7060*/  SHFL.BFLY P6, R132, R167, R134, R133 ;  /* 0x0c000086a7847389 */ /* 0x00006400000c0085 */
[----:B01----:R-:W-:Y:S05]  /*7070*/  ENDCOLLECTIVE ;  /* 0x000000000000791b */ /* 0x003fea0003800000 */
.L_x_35656:
[----:B------:R-:W-:Y:S02]  /*7080*/  HFMA2 R134, -RZ, RZ, 0, 9.5367431640625e-07 ;  /* 0x00000010ff867431 */ /* 0x000fe400000001ff */
[----:B------:R-:W-:Y:S01]  /*7090*/  FADD.FTZ R165, R165, R132 ;  /* 0x00000084a5a57221 */ /* 0x000fe20000010000 */
[----:B------:R-:W-:-:S04]  /*70a0*/  MOV R132, 0xffffffff ;  /* 0xffffffff00847802 */ /* 0x000fc80000000f00 */
[----:B------:R-:W-:-:S07]  /*70b0*/  MOV R167, R165 ;  /* 0x000000a500a77202 */ /* 0x000fce0000000f00 */
[----:B------:R-:W-:Y:S05]  /*70c0*/  WARPSYNC.COLLECTIVE R132, `(.L_x_35657) ;  /* 0x0000000084087348 */ /* 0x000fea0003c00000 */
[----:B------:R0:W1:Y:S02]  /*70d0*/  SHFL.BFLY P6, R132, R167, R134, R133 ;  /* 0x0c000086a7847389 */ /* 0x00006400000c0085 */
[----:B01----:R-:W-:Y:S05]  /*70e0*/  ENDCOLLECTIVE ;  /* 0x000000000000791b */ /* 0x003fea0003800000 */
.L_x_35657:
[----:B------:R-:W-:Y:S05]  /*70f0*/  BRA `(.L_x_35658) ;  /* 0xffffffdc00407947 */ /* 0x000fea000383ffff */
.L_x_35659:
        /* <DEDUP_REMOVED lines=16> */
.L_x_71504:


//--------------------- .text._ZN10layer_norm13ln_fwd_kernelINS_13Kernel_traitsIf6__halfS2_S2_fjLj2048ELj1ELj4ELj1ELj16ENS_18Kernel_traits_baseILj2048EfS2_S2_S2_fjLj128EEEEELb0ELb1ELb0ELb1EEEvNS_9FwdParamsE --------------------------
	.section	.text._ZN10layer_norm13ln_fwd_kernelINS_13Kernel_traitsIf6__halfS2_S2_fjLj2048ELj1ELj4ELj1ELj16ENS_18Kernel_traits_baseILj2048EfS2_S2_S2_fjLj128EEEEELb0ELb1ELb0ELb1EEEvNS_9FwdParamsE,"ax",@progbits
	.align	128
        .global         _ZN10layer_norm13ln_fwd_kernelINS_13Kernel_traitsIf6__halfS2_S2_fjLj2048ELj1ELj4ELj1ELj16ENS_18Kernel_traits_baseILj2048EfS2_S2_S2_fjLj128EEEEELb0ELb1ELb0ELb1EEEvNS_9FwdParamsE
        .type           _ZN10layer_norm13ln_fwd_kernelINS_13Kernel_traitsIf6__halfS2_S2_fjLj2048ELj1ELj4ELj1ELj16ENS_18Kernel_traits_baseILj2048EfS2_S2_S2_fjLj128EEEEELb0ELb1ELb0ELb1EEEvNS_9FwdParamsE,@function
        .size           _ZN10layer_norm13ln_fwd_kernelINS_13Kernel_traitsIf6__halfS2_S2_fjLj2048ELj1ELj4ELj1ELj16ENS_18Kernel_traits_baseILj2048EfS2_S2_S2_fjLj128EEEEELb0ELb1ELb0ELb1EEEvNS_9FwdParamsE,(.L_x_71505 - _ZN10layer_norm13ln_fwd_kernelINS_13Kernel_traitsIf6__halfS2_S2_fjLj2048ELj1ELj4ELj1ELj16ENS_18Kernel_traits_baseILj2048EfS2_S2_S2_fjLj128EEEEELb0ELb1ELb0ELb1EEEvNS_9FwdParamsE)
        .other          _ZN10layer_norm13ln_fwd_kernelINS_13Kernel_traitsIf6__halfS2_S2_fjLj2048ELj1ELj4ELj1ELj16ENS_18Kernel_traits_baseILj2048EfS2_S2_S2_fjLj128EEEEELb0ELb1ELb0ELb1EEEvNS_9FwdParamsE,@"STO_CUDA_ENTRY STV_DEFAULT"
_ZN10layer_norm13ln_fwd_kernelINS_13Kernel_traitsIf6__halfS2_S2_fjLj2048ELj1ELj4ELj1ELj16ENS_18Kernel_traits_baseILj2048EfS2_S2_S2_fjLj128EEEEELb0ELb1ELb0ELb1EEEvNS_9FwdParamsE:
.text._ZN10layer_norm13ln_fwd_kernelINS_13Kernel_traitsIf6__halfS2_S2_fjLj2048ELj1ELj4ELj1ELj16ENS_18Kernel_traits_baseILj2048EfS2_S2_S2_fjLj128EEEEELb0ELb1ELb0ELb1EEEvNS_9FwdParamsE:
        /* <DEDUP_REMOVED lines=78> */
.L_x_35660:
        /* <DEDUP_REMOVED lines=78> */
.L_x_35661:
        /* <DEDUP_REMOVED lines=15> */
.L_x_35683:
        /* <DEDUP_REMOVED lines=13> */
[----:B--2---:R-:W-:-:S03]  /*0b80*/  HADD2.F32 R207, -RZ, R2.H0_H0 ;  /* 0x20000002ffcf7230 */ /* 0x004fc60000004100 */
[----:B------:R-:W-:Y:S05]  /*0b90*/  @!P1 BRA `(.L_x_35664) ;  /* 0x0000000000a09947 */ /* 0x000fea0003800000 */
[----:B------:R-:W0:Y:S02]  /*0ba0*/  LDC.64 R20, c[0x0][0x3a0] ;  /* 0x0000e800ff147b82 */ /* 0x000e240000000a00 */
[----:B0-----:R-:W-:-:S06]  /*0bb0*/  IMAD.WIDE.U32 R20, R18, 0x10, R20 ;  /* 0x0000001012147825 */ /* 0x001fcc00078e0014 */
[----:B------:R-:W2:Y:S01]  /*0bc0*/  LDG.E.128 R20, desc[UR6][R20.64] ;  /* 0x0000000614147981 */ /* 0x000ea2000c1e1d00 */
        /* <DEDUP_REMOVED lines=8> */
[----:B------:R-:W-:Y:S02]  /*0c50*/  HADD2.F32 R6, -RZ, R6.H1_H1 ;  /* 0x30000006ff067230 */ /* 0x000fe40000004100 */
[C---:B------:R-:W-:Y:S01]  /*0c60*/  FMUL.FTZ R8, R207.reuse, R8 ;  /* 0x00000008cf087220 */ /* 0x040fe20000410000 */
[--C-:B------:R-:W-:Y:S02]  /*0c70*/  HADD2.F32 R12, -RZ, R7.reuse.H0_H0 ;  /* 0x20000007ff0c7230 */ /* 0x100fe40000004100 */
[C---:B------:R-:W-:Y:S01]  /*0c80*/  FMUL.FTZ R4, R207.reuse, R4 ;  /* 0x00000004cf047220 */ /* 0x040fe20000410000 */
[----:B------:R-:W-:Y:S02]  /*0c90*/  HADD2.F32 R14, -RZ, R7.H1_H1 ;  /* 0x30000007ff0e7230 */ /* 0x000fe40000004100 */
[C---:B------:R-:W-:Y:S01]  /*0ca0*/  FMUL.FTZ R6, R207.reuse, R6 ;  /* 0x00000006cf067220 */ /* 0x040fe20000410000 */
[----:B------:R-:W-:-:S02]  /*0cb0*/  FMUL.FTZ R199, R207, R12 ;  /* 0x0000000ccfc77220 */ /* 0x000fc40000410000 */
[----:B------:R-:W-:Y:S01]  /*0cc0*/  FMUL.FTZ R14, R207, R14 ;  /* 0x0000000ecf0e7220 */ /* 0x000fe20000410000 */
[----:B--2---:R-:W-:Y:S02]  /*0cd0*/  HADD2.F32 R196, -RZ, R20.H0_H0 ;  /* 0x20000014ffc47230 */ /* 0x004fe40000004100 */
[----:B------:R-:W-:Y:S02]  /*0ce0*/  HADD2.F32 R194, -RZ, R22.H0_H0 ;  /* 0x20000016ffc27230 */ /* 0x000fe40000004100 */
[----:B------:R-:W-:Y:S02]  /*0cf0*/  HADD2.F32 R0, -RZ, R21.H0_H0 ;  /* 0x20000015ff007230 */ /* 0x000fe40000004100 */
[----:B------:R-:W-:Y:S01]  /*0d00*/  FFMA.FTZ R196, R3, R84, R196 ;  /* 0x0000005403c47223 */ /* 0x000fe200000100c4 */
[--C-:B------:R-:W-:Y:S02]  /*0d10*/  HADD2.F32 R2, -RZ, R23.reuse.H0_H0 ;  /* 0x20000017ff027230 */ /* 0x100fe40000004100 */
[----:B------:R-:W-:Y:S01]  /*0d20*/  FFMA.FTZ R194, R5, R80, R194 ;  /* 0x0000005005c27223 */ /* 0x000fe200000100c2 */
[----:B------:R-:W-:-:S02]  /*0d30*/  HADD2.F32 R5, -RZ, R23.H1_H1 ;  /* 0x30000017ff057230 */ /* 0x000fc40000004100 */
[----:B------:R-:W-:Y:S01]  /*0d40*/  FFMA.FTZ R195, R195, R86, R0 ;  /* 0x00000056c3c37223 */ /* 0x000fe20000010000 */
[----:B------:R-:W-:Y:S02]  /*0d50*/  HADD2.F32 R193, -RZ, R22.H1_H1 ;  /* 0x30000016ffc17230 */ /* 0x000fe40000004100 */
[----:B------:R-:W-:Y:S01]  /*0d60*/  FFMA.FTZ R199, R199, R82, R2 ;  /* 0x00000052c7c77223 */ /* 0x000fe20000010002 */
        /* <DEDUP_REMOVED lines=11> */
.L_x_35664:
[----:B-----5:R-:W-:Y:S02]  /*0e20*/  HADD2.F32 R0, -RZ, R4.H0_H0 ;  /* 0x20000004ff007230 */ /* 0x020fe40000004100 */
[----:B------:R-:W-:Y:S02]  /*0e30*/  HADD2.F32 R10, -RZ, R6.H0_H0 ;  /* 0x20000006ff0a7230 */ /* 0x000fe40000004100 */
[----:B------:R-:W-:Y:S02]  /*0e40*/  HADD2.F32 R4, -RZ, R4.H1_H1 ;  /* 0x30000004ff047230 */ /* 0x000fe40000004100 */
[C---:B------:R-:W-:Y:S01]  /*0e50*/  FMUL.FTZ R3, R207.reuse, R0 ;  /* 0x00000000cf037220 */ /* 0x040fe20000410000 */
[--C-:B------:R-:W-:Y:S02]  /*0e60*/  HADD2.F32 R2, -RZ, R5.reuse.H0_H0 ;  /* 0x20000005ff027230 */ /* 0x100fe40000004100 */
        /* <DEDUP_REMOVED lines=23> */
.L_x_35665:
[----:B-1----:R-:W-:Y:S05]  /*0fe0*/  BSYNC.RECONVERGENT B0 ;  /* 0x0000000000007941 */ /* 0x002fea0003800200 */
.L_x_35663:
        /* <DEDUP_REMOVED lines=12> */
[----:B-----5:R-:W-:Y:S02]  /*10b0*/  HADD2.F32 R8, -RZ, R5.H0_H0 ;  /* 0x20000005ff087230 */ /* 0x020fe40000004100 */
[----:B------:R-:W-:Y:S02]  /*10c0*/  HADD2.F32 R14, -RZ, R21.H0_H0 ;  /* 0x20000015ff0e7230 */ /* 0x000fe40000004100 */
[----:B------:R-:W-:Y:S02]  /*10d0*/  HADD2.F32 R0, -RZ, R4.H0_H0 ;  /* 0x20000004ff007230 */ /* 0x000fe40000004100 */
[----:B------:R-:W-:Y:S01]  /*10e0*/  FMUL.FTZ R3, R207, R8 ;  /* 0x00000008cf037220 */ /* 0x000fe20000410000 */
[----:B-1----:R-:W-:Y:S02]  /*10f0*/  HADD2.F32 R10, -RZ, R5.H1_H1 ;  /* 0x30000005ff0a7230 */ /* 0x002fe40000004100 */
[----:B------:R-:W-:Y:S02]  /*1100*/  HADD2.F32 R12, -RZ, R6.H0_H0 ;  /* 0x20000006ff0c7230 */ /* 0x000fe40000004100 */
[----:B------:R-:W-:Y:S01]  /*1110*/  FFMA.FTZ R14, R3, R78, R14 ;  /* 0x0000004e030e7223 */ /* 0x000fe2000001000e */
[----:B------:R-:W-:-:S02]  /*1120*/  HADD2.F32 R4, -RZ, R4.H1_H1 ;  /* 0x30000004ff047230 */ /* 0x000fc40000004100 */
[C---:B------:R-:W-:Y:S01]  /*1130*/  FMUL.FTZ R10, R207.reuse, R10 ;  /* 0x0000000acf0a7220 */ /* 0x040fe20000410000 */
[----:B------:R-:W-:Y:S02]  /*1140*/  HADD2.F32 R16, -RZ, R6.H1_H1 ;  /* 0x30000006ff107230 */ /* 0x000fe40000004100 */
[C---:B------:R-:W-:Y:S01]  /*1150*/  FMUL.FTZ R13, R207.reuse, R12 ;  /* 0x0000000ccf0d7220 */ /* 0x040fe20000410000 */
[--C-:B------:R-:W-:Y:S02]  /*1160*/  HADD2.F32 R188, -RZ, R7.reuse.H0_H0 ;  /* 0x20000007ffbc7230 */ /* 0x100fe40000004100 */
[C---:B------:R-:W-:Y:S01]  /*1170*/  FMUL.FTZ R15, R207.reuse, R0 ;  /* 0x00000000cf0f7220 */ /* 0x040fe20000410000 */
[----:B------:R-:W-:Y:S02]  /*1180*/  HADD2.F32 R200, -RZ, R7.H1_H1 ;  /* 0x30000007ffc87230 */ /* 0x000fe40000004100 */
        /* <DEDUP_REMOVED lines=8> */
[----:B------:R-:W-:Y:S01]  /*1210*/  FFMA.FTZ R11, R10, R79, R11 ;  /* 0x0000004f0a0b7223 */ /* 0x000fe2000001000b */
[----:B------:R-:W-:-:S02]  /*1220*/  HADD2.F32 R3, -RZ, R20.H1_H1 ;  /* 0x30000014ff037230 */ /* 0x000fc40000004100 */
[----:B------:R-:W-:Y:S01]  /*1230*/  FFMA.FTZ R15, R15, R76, R2 ;  /* 0x0000004c0f0f7223 */ /* 0x000fe20000010002 */
[----:B------:R-:W-:Y:S02]  /*1240*/  HADD2.F32 R5, -RZ, R22.H1_H1 ;  /* 0x30000016ff057230 */ /* 0x000fe40000004100 */
[----:B------:R-:W-:Y:S01]  /*1250*/  FFMA.FTZ R13, R13, R72, R6 ;  /* 0x000000480d0d7223 */ /* 0x000fe20000010006 */
[----:B------:R-:W-:Y:S02]  /*1260*/  HADD2.F32 R7, -RZ, R23.H1_H1 ;  /* 0x30000017ff077230 */ /* 0x000fe40000004100 */
[----:B------:R-:W-:Y:S01]  /*1270*/  FFMA.FTZ R17, R17, R74, R190 ;  /* 0x0000004a11117223 */ /* 0x000fe200000100be */
        /* <DEDUP_REMOVED lines=8> */
.L_x_35667:
[----:B-----5:R-:W-:Y:S02]  /*1300*/  HADD2.F32 R0, -RZ, R4.H0_H0 ;  /* 0x20000004ff007230 */ /* 0x020fe40000004100 */
[----:B-1----:R-:W-:Y:S02]  /*1310*/  HADD2.F32 R10, -RZ, R6.H0_H0 ;  /* 0x20000006ff0a7230 */ /* 0x002fe40000004100 */
        /* <DEDUP_REMOVED lines=26> */
.L_x_35668:
[----:B------:R-:W-:Y:S05]  /*14c0*/  BSYNC.RECONVERGENT B0 ;  /* 0x0000000000007941 */ /* 0x000fea0003800200 */
.L_x_35666:
        /* <DEDUP_REMOVED lines=11> */
[----:B-----5:R-:W-:Y:S02]  /*1580*/  HADD2.F32 R0, -RZ, R4.H0_H0 ;  /* 0x20000004ff007230 */ /* 0x020fe40000004100 */
[----:B------:R-:W-:Y:S02]  /*1590*/  HADD2.F32 R8, -RZ, R20.H0_H0 ;  /* 0x20000014ff087230 */ /* 0x000fe40000004100 */
[--C-:B--2---:R-:W-:Y:S02]  /*15a0*/  HADD2.F32 R188, -RZ, R6.reuse.H0_H0 ;  /* 0x20000006ffbc7230 */ /* 0x104fe40000004100 */
[----:B------:R-:W-:Y:S01]  /*15b0*/  FMUL.FTZ R3, R207, R0 ;  /* 0x00000000cf037220 */ /* 0x000fe20000410000 */
[----:B------:R-:W-:Y:S02]  /*15c0*/  HADD2.F32 R0, -RZ, R5.H0_H0 ;  /* 0x20000005ff007230 */ /* 0x000fe40000004100 */
[----:B------:R-:W-:Y:S02]  /*15d0*/  HADD2.F32 R190, -RZ, R6.H1_H1 ;  /* 0x30000006ffbe7230 */ /* 0x000fe40000004100 */
[----:B------:R-:W-:Y:S01]  /*15e0*/  FFMA.FTZ R8, R3, R68, R8 ;  /* 0x0000004403087223 */ /* 0x000fe20000010008 */
[----:B------:R-:W-:-:S02]  /*15f0*/  HADD2.F32 R6, -RZ, R7.H0_H0 ;  /* 0x20000007ff067230 */ /* 0x000fc40000004100 */
        /* <DEDUP_REMOVED lines=9> */
[----:B------:R-:W-:Y:S02]  /*1690*/  HADD2.F32 R0, -RZ, R7.H1_H1 ;  /* 0x30000007ff007230 */ /* 0x000fe40000004100 */
[----:B------:R-:W-:Y:S01]  /*16a0*/  FFMA.FTZ R7, R3, R70, R200 ;  /* 0x0000004603077223 */ /* 0x000fe200000100c8 */
[----:B------:R-:W-:Y:S02]  /*16b0*/  HADD2.F32 R4, -RZ, R4.H1_H1 ;  /* 0x30000004ff047230 */ /* 0x000fe40000004100 */
[----:B------:R-:W-:Y:S01]  /*16c0*/  FFMA.FTZ R5, R189, R66, R204 ;  /* 0x00000042bd057223 */ /* 0x000fe200000100cc */
        /* <DEDUP_REMOVED lines=9> */
[----:B------:R-:W-:Y:S01]  /*1760*/  FFMA.FTZ R4, R188, R67, R197 ;  /* 0x00000043bc047223 */ /* 0x000fe200000100c5 */
[----:B------:R-:W-:Y:S02]  /*1770*/  FFMA.FTZ R0, R0, R69, R189 ;  /* 0x0000004500007223 */ /* 0x000fe400000100bd */
[----:B------:R-:W-:-:S02]  /*1780*/  F2FP.F16.F32.PACK_AB R190, R3, R6 ;  /* 0x0000000603be723e */ /* 0x000fc400000000ff */
[----:B------:R-:W-:Y:S02]  /*1790*/  F2FP.F16.F32.PACK_AB R191, R4, R5 ;  /* 0x0000000504bf723e */ /* 0x000fe400000000ff */
[----:B------:R-:W-:Y:S02]  /*17a0*/  F2FP.F16.F32.PACK_AB R189, R2, R7 ;  /* 0x0000000702bd723e */ /* 0x000fe400000000ff */
[----:B------:R-:W-:Y:S01]  /*17b0*/  F2FP.F16.F32.PACK_AB R188, R0, R8 ;  /* 0x0000000800bc723e */ /* 0x000fe200000000ff */
[----:B------:R-:W-:Y:S06]  /*17c0*/  BRA `(.L_x_35671) ;  /* 0x0000000000707947 */ /* 0x000fec0003800000 */
.L_x_35670:
[----:B-----5:R-:W-:Y:S02]  /*17d0*/  HADD2.F32 R0, -RZ, R4.H0_H0 ;  /* 0x20000004ff007230 */ /* 0x020fe40000004100 */
[--C-:B------:R-:W-:Y:S02]  /*17e0*/  HADD2.F32 R2, -RZ, R5.reuse.H0_H0 ;  /* 0x20000005ff027230 */ /* 0x100fe40000004100 */
[----:B--2---:R-:W-:Y:S02]  /*17f0*/  HADD2.F32 R188, -RZ, R6.H0_H0 ;  /* 0x20000006ffbc7230 */ /* 0x004fe40000004100 */
[C---:B------:R-:W-:Y:S01]  /*1800*/  FMUL.FTZ R3, R207.reuse, R0 ;  /* 0x00000000cf037220 */ /* 0x040fe20000410000 */
[----:B------:R-:W-:Y:S02]  /*1810*/  HADD2.F32 R4, -RZ, R4.H1_H1 ;  /* 0x30000004ff047230 */ /* 0x000fe40000004100 */
[----:B------:R-:W-:Y:S02]  /*1820*/  HADD2.F32 R8, -RZ, R5.H1_H1 ;  /* 0x30000005ff087230 */ /* 0x000fe40000004100 */
[----:B------:R-:W-:Y:S01]  /*1830*/  FMUL.FTZ R5, R207, R188 ;  /* 0x000000bccf057220 */ /* 0x000fe20000410000 */
[----:B------:R-:W-:-:S02]  /*1840*/  HADD2.F32 R6, -RZ, R6.H1_H1 ;  /* 0x30000006ff067230 */ /* 0x000fc40000004100 */
[C---:B------:R-:W-:Y:S01]  /*1850*/  FMUL.FTZ R0, R207.reuse, R4 ;  /* 0x00000004cf007220 */ /* 0x040fe20000410000 */
[--C-:B------:R-:W-:Y:S02]  /*1860*/  HADD2.F32 R190, -RZ, R7.reuse.H0_H0 ;  /* 0x20000007ffbe7230 */ /* 0x100fe40000004100 */
[----:B------:R-:W-:Y:S02]  /*1870*/  HADD2.F32 R200, -RZ, R7.H1_H1 ;  /* 0x30000007ffc87230 */ /* 0x000fe40000004100 */
        /* <DEDUP_REMOVED lines=17> */
.L_x_35671:
[----:B------:R-:W-:Y:S05]  /*1990*/  BSYNC.RECONVERGENT B0 ;  /* 0x0000000000007941 */ /* 0x000fea0003800200 */
.L_x_35669:
        /* <DEDUP_REMOVED lines=13> */
[----:B-----5:R-:W-:Y:S02]  /*1a70*/  HADD2.F32 R200, -RZ, R188.H0_H0 ;  /* 0x200000bcffc87230 */ /* 0x020fe40000004100 */
[--C-:B------:R-:W-:Y:S02]  /*1a80*/  HADD2.F32 R202, -RZ, R190.reuse.H0_H0 ;  /* 0x200000beffca7230 */ /* 0x100fe40000004100 */
[----:B------:R-:W-:Y:S02]  /*1a90*/  HADD2.F32 R190, -RZ, R190.H1_H1 ;  /* 0x300000beffbe7230 */ /* 0x000fe40000004100 */
        /* <DEDUP_REMOVED lines=8> */
[----:B------:R-:W-:Y:S02]  /*1b20*/  HADD2.F32 R206, -RZ, R191.H1_H1 ;  /* 0x300000bfffce7230 */ /* 0x000fe40000004100 */
[C---:B------:R-:W-:Y:S01]  /*1b30*/  FMUL.FTZ R191, R207.reuse, R204 ;  /* 0x000000cccfbf7220 */ /* 0x040fe20000410000 */
[----:B------:R-:W-:Y:S02]  /*1b40*/  HADD2.F32 R188, -RZ, R188.H1_H1 ;  /* 0x300000bcffbc7230 */ /* 0x000fe40000004100 */
[----:B------:R-:W-:Y:S01]  /*1b50*/  FMUL.FTZ R201, R207, R200 ;  /* 0x000000c8cfc97220 */ /* 0x000fe20000410000 */
[----:B------:R-:W-:-:S02]  /*1b60*/  HADD2.F32 R200, -RZ, R21.H0_H0 ;  /* 0x20000015ffc87230 */ /* 0x000fc40000004100 */
[C---:B------:R-:W-:Y:S01]  /*1b70*/  FMUL.FTZ R204, R207.reuse, R206 ;  /* 0x000000cecfcc7220 */ /* 0x040fe20000410000 */
[--C-:B------:R-:W-:Y:S02]  /*1b80*/  HADD2.F32 R205, -RZ, R23.reuse.H1_H1 ;  /* 0x30000017ffcd7230 */ /* 0x100fe40000004100 */
[----:B------:R-:W-:Y:S01]  /*1b90*/  FMUL.FTZ R188, R207, R188 ;  /* 0x000000bccfbc7220 */ /* 0x000fe20000410000 */
[----:B------:R-:W-:Y:S02]  /*1ba0*/  HADD2.F32 R206, -RZ, R23.H0_H0 ;  /* 0x20000017ffce7230 */ /* 0x000fe40000004100 */
[----:B------:R-:W-:Y:S01]  /*1bb0*/  FFMA.FTZ R201, R201, R62, R200 ;  /* 0x0000003ec9c97223 */ /* 0x000fe200000100c8 */
[----:B------:R-:W-:Y:S01]  /*1bc0*/  FFMA.FTZ R200, R203, R56, R202 ;  /* 0x00000038cbc87223 */ /* 0x000fe200000100ca */
[----:B------:R-:W-:Y:S02]  /*1bd0*/  HADD2.F32 R203, -RZ, R22.H1_H1 ;  /* 0x30000016ffcb7230 */ /* 0x000fe40000004100 */
[----:B------:R-:W-:Y:S01]  /*1be0*/  FFMA.FTZ R205, R204, R59, R205 ;  /* 0x0000003bcccd7223 */ /* 0x000fe200000100cd */
[----:B------:R-:W-:-:S02]  /*1bf0*/  FFMA.FTZ R206, R191, R58, R206 ;  /* 0x0000003abfce7223 */ /* 0x000fc400000100ce */
[----:B------:R-:W-:Y:S01]  /*1c00*/  FFMA.FTZ R202, R190, R57, R203 ;  /* 0x00000039beca7223 */ /* 0x000fe200000100cb */
[----:B------:R-:W-:Y:S02]  /*1c10*/  HADD2.F32 R190, -RZ, R189.H1_H1 ;  /* 0x300000bdffbe7230 */ /* 0x000fe40000004100 */
[----:B------:R-:W-:Y:S01]  /*1c20*/  F2FP.F16.F32.PACK_AB R191, R205, R206 ;  /* 0x000000cecdbf723e */ /* 0x000fe200000000ff */
[----:B------:R-:W-:Y:S02]  /*1c30*/  HADD2.F32 R189, -RZ, R21.H1_H1 ;  /* 0x30000015ffbd7230 */ /* 0x000fe40000004100 */
[----:B------:R-:W-:Y:S02]  /*1c40*/  HADD2.F32 R203, -RZ, R20.H1_H1 ;  /* 0x30000014ffcb7230 */ /* 0x000fe40000004100 */
[----:B------:R-:W-:-:S04]  /*1c50*/  FMUL.FTZ R190, R207, R190 ;  /* 0x000000becfbe7220 */ /* 0x000fc80000410000 */
[----:B------:R-:W-:Y:S01]  /*1c60*/  FFMA.FTZ R204, R190, R63, R189 ;  /* 0x0000003fbecc7223 */ /* 0x000fe200000100bd */
[----:B------:R-:W-:Y:S01]  /*1c70*/  FFMA.FTZ R203, R188, R61, R203 ;  /* 0x0000003dbccb7223 */ /* 0x000fe200000100cb */
[----:B------:R-:W-:-:S03]  /*1c80*/  F2FP.F16.F32.PACK_AB R190, R202, R200 ;  /* 0x000000c8cabe723e */ /* 0x000fc600000000ff */
[----:B------:R-:W-:Y:S02]  /*1c90*/  F2FP.F16.F32.PACK_AB R189, R204, R201 ;  /* 0x000000c9ccbd723e */ /* 0x000fe400000000ff */
[----:B------:R-:W-:Y:S01]  /*1ca0*/  F2FP.F16.F32.PACK_AB R188, R203, R197 ;  /* 0x000000c5cbbc723e */ /* 0x000fe200000000ff */
[----:B------:R-:W-:Y:S06]  /*1cb0*/  BRA `(.L_x_35673) ;  /* 0x0000000000707947 */ /* 0x000fec0003800000 */
.L_x_35672:
        /* <DEDUP_REMOVED lines=28> */
.L_x_35673:
        /* <DEDUP_REMOVED lines=10> */
[--C-:B-----5:R-:W-:Y:S02]  /*1f20*/  HADD2.F32 R208, -RZ, R188.reuse.H0_H0 ;  /* 0x200000bcffd07230 */ /* 0x120fe40000004100 */
[----:B------:R-:W-:Y:S02]  /*1f30*/  HADD2.F32 R188, -RZ, R188.H1_H1 ;  /* 0x300000bcffbc7230 */ /* 0x000fe40000004100 */
[--C-:B------:R-:W-:Y:S02]  /*1f40*/  HADD2.F32 R211, -RZ, R20.reuse.H1_H1 ;  /* 0x30000014ffd37230 */ /* 0x100fe40000004100 */
[C---:B------:R-:W-:Y:S01]  /*1f50*/  FMUL.FTZ R209, R207.reuse, R208 ;  /* 0x000000d0cfd17220 */ /* 0x040fe20000410000 */
[----:B------:R-:W-:Y:S02]  /*1f60*/  HADD2.F32 R208, -RZ, R20.H0_H0 ;  /* 0x20000014ffd07230 */ /* 0x000fe40000004100 */
[----:B------:R-:W-:Y:S01]  /*1f70*/  FMUL.FTZ R188, R207, R188 ;  /* 0x000000bccfbc7220 */ /* 0x000fe20000410000 */
[----:B------:R-:W-:-:S02]  /*1f80*/  HADD2.F32 R212, -RZ, R189.H1_H1 ;  /* 0x300000bdffd47230 */ /* 0x000fc40000004100 */
[----:B------:R-:W-:Y:S02]  /*1f90*/  HADD2.F32 R210, -RZ, R189.H0_H0 ;  /* 0x200000bdffd27230 */ /* 0x000fe40000004100 */
[----:B------:R-:W-:Y:S01]  /*1fa0*/  FFMA.FTZ R209, R209, R52, R208 ;  /* 0x00000034d1d17223 */ /* 0x000fe200000100d0 */
[----:B------:R-:W-:Y:S01]  /*1fb0*/  FFMA.FTZ R208, R188, R53, R211 ;  /* 0x00000035bcd07223 */ /* 0x000fe200000100d3 */
[--C-:B------:R-:W-:Y:S02]  /*1fc0*/  HADD2.F32 R188, -RZ, R190.reuse.H0_H0 ;  /* 0x200000beffbc7230 */ /* 0x100fe40000004100 */
[C---:B------:R-:W-:Y:S01]  /*1fd0*/  FMUL.FTZ R212, R207.reuse, R212 ;  /* 0x000000d4cfd47220 */ /* 0x040fe20000410000 */
[----:B------:R-:W-:Y:S02]  /*1fe0*/  HADD2.F32 R189, -RZ, R21.H1_H1 ;  /* 0x30000015ffbd7230 */ /* 0x000fe40000004100 */
[----:B------:R-:W-:Y:S01]  /*1ff0*/  FMUL.FTZ R213, R207, R210 ;  /* 0x000000d2cfd57220 */ /* 0x000fe20000410000 */
[----:B------:R-:W-:-:S02]  /*2000*/  HADD2.F32 R190, -RZ, R190.H1_H1 ;  /* 0x300000beffbe7230 */ /* 0x000fc40000004100 */
[C---:B------:R-:W-:Y:S01]  /*2010*/  FMUL.FTZ R211, R207.reuse, R188 ;  /* 0x000000bccfd37220 */ /* 0x040fe20000410000 */
        /* <DEDUP_REMOVED lines=8> */
[----:B------:R-:W-:Y:S01]  /*20a0*/  FFMA.FTZ R210, R190, R49, R189 ;  /* 0x00000031bed27223 */ /* 0x000fe200000100bd */
[----:B------:R-:W-:Y:S02]  /*20b0*/  HADD2.F32 R190, -RZ, R191.H1_H1 ;  /* 0x300000bfffbe7230 */ /* 0x000fe40000004100 */
[C---:B------:R-:W-:Y:S01]  /*20c0*/  FMUL.FTZ R215, R207.reuse, R188 ;  /* 0x000000bccfd77220 */ /* 0x040fe20000410000 */
[--C-:B------:R-:W-:Y:S02]  /*20d0*/  HADD2.F32 R188, -RZ, R23.reuse.H0_H0 ;  /* 0x20000017ffbc7230 */ /* 0x100fe40000004100 */
[----:B------:R-:W-:Y:S02]  /*20e0*/  HADD2.F32 R189, -RZ, R23.H1_H1 ;  /* 0x30000017ffbd7230 */ /* 0x000fe40000004100 */
[----:B------:R-:W-:Y:S01]  /*20f0*/  FMUL.FTZ R190, R207, R190 ;  /* 0x000000becfbe7220 */ /* 0x000fe20000410000 */
[----:B------:R-:W-:Y:S01]  /*2100*/  FFMA.FTZ R215, R215, R50, R188 ;  /* 0x00000032d7d77223 */ /* 0x000fe200000100bc */
[----:B------:R-:W-:-:S02]  /*2110*/  F2FP.F16.F32.PACK_AB R188, R208, R209 ;  /* 0x000000d1d0bc723e */ /* 0x000fc400000000ff */
[----:B------:R-:W-:Y:S01]  /*2120*/  FFMA.FTZ R214, R190, R51, R189 ;  /* 0x00000033bed67223 */ /* 0x000fe200000100bd */
[----:B------:R-:W-:Y:S02]  /*2130*/  F2FP.F16.F32.PACK_AB R190, R210, R211 ;  /* 0x000000d3d2be723e */ /* 0x000fe400000000ff */
[----:B------:R-:W-:Y:S02]  /*2140*/  F2FP.F16.F32.PACK_AB R189, R212, R213 ;  /* 0x000000d5d4bd723e */ /* 0x000fe400000000ff */
[----:B------:R-:W-:Y:S01]  /*2150*/  F2FP.F16.F32.PACK_AB R191, R214, R215 ;  /* 0x000000d7d6bf723e */ /* 0x000fe200000000ff */
[----:B------:R-:W-:Y:S06]  /*2160*/  BRA `(.L_x_35675) ;  /* 0x0000000000707947 */ /* 0x000fec0003800000 */
.L_x_35674:
[--C-:B-----5:R-:W-:Y:S02]  /*2170*/  HADD2.F32 R208, -RZ, R188.reuse.H0_H0 ;  /* 0x200000bcffd07230 */ /* 0x120fe40000004100 */
[----:B------:R-:W-:Y:S02]  /*2180*/  HADD2.F32 R218, -RZ, R188.H1_H1 ;  /* 0x300000bcffda7230 */ /* 0x000fe40000004100 */
[--C-:B------:R-:W-:Y:S02]  /*2190*/  HADD2.F32 R212, -RZ, R189.reuse.H0_H0 ;  /* 0x200000bdffd47230 */ /* 0x100fe40000004100 */
[C---:B------:R-:W-:Y:S01]  /*21a0*/  FMUL.FTZ R209, R207.reuse, R208 ;  /* 0x000000d0cfd17220 */ /* 0x040fe20000410000 */
[----:B------:R-:W-:Y:S02]  /*21b0*/  HADD2.F32 R210, -RZ, R190.H0_H0 ;  /* 0x200000beffd27230 */ /* 0x000fe40000004100 */
        /* <DEDUP_REMOVED lines=23> */
.L_x_35675:
        /* <DEDUP_REMOVED lines=9> */
[--C-:B-----5:R-:W-:Y:S02]  /*23c0*/  HADD2.F32 R217, -RZ, R188.reuse.H0_H0 ;  /* 0x200000bcffd97230 */ /* 0x120fe40000004100 */
[----:B------:R-:W-:Y:S02]  /*23d0*/  HADD2.F32 R216, -RZ, R188.H1_H1 ;  /* 0x300000bcffd87230 */ /* 0x000fe40000004100 */
[--C-:B------:R-:W-:Y:S02]  /*23e0*/  HADD2.F32 R219, -RZ, R20.reuse.H0_H0 ;  /* 0x20000014ffdb7230 */ /* 0x100fe40000004100 */
[C---:B------:R-:W-:Y:S01]  /*23f0*/  FMUL.FTZ R217, R207.reuse, R217 ;  /* 0x000000d9cfd97220 */ /* 0x040fe20000410000 */
[----:B------:R-:W-:Y:S02]  /*2400*/  HADD2.F32 R188, -RZ, R189.H0_H0 ;  /* 0x200000bdffbc7230 */ /* 0x000fe40000004100 */
[----:B------:R-:W-:Y:S01]  /*2410*/  FMUL.FTZ R216, R207, R216 ;  /* 0x000000d8cfd87220 */ /* 0x000fe20000410000 */
[----:B------:R-:W-:-:S02]  /*2420*/  HADD2.F32 R218, -RZ, R20.H1_H1 ;  /* 0x30000014ffda7230 */ /* 0x000fc40000004100 */
[----:B------:R-:W-:Y:S01]  /*2430*/  FFMA.FTZ R217, R217, R44, R219 ;  /* 0x0000002cd9d97223 */ /* 0x000fe200000100db */
[----:B------:R-:W-:Y:S02]  /*2440*/  HADD2.F32 R189, -RZ, R189.H1_H1 ;  /* 0x300000bdffbd7230 */ /* 0x000fe40000004100 */
[C---:B------:R-:W-:Y:S01]  /*2450*/  FMUL.FTZ R219, R207.reuse, R188 ;  /* 0x000000bccfdb7220 */ /* 0x040fe20000410000 */
[--C-:B------:R-:W-:Y:S02]  /*2460*/  HADD2.F32 R221, -RZ, R21.reuse.H0_H0 ;  /* 0x20000015ffdd7230 */ /* 0x100fe40000004100 */
[----:B------:R-:W-:Y:S01]  /*2470*/  FFMA.FTZ R216, R216, R45, R218 ;  /* 0x0000002dd8d87223 */ /* 0x000fe200000100da */
[----:B------:R-:W-:Y:S02]  /*2480*/  HADD2.F32 R188, -RZ, R190.H0_H0 ;  /* 0x200000beffbc7230 */ /* 0x000fe40000004100 */
[----:B------:R-:W-:Y:S01]  /*2490*/  FMUL.FTZ R189, R207, R189 ;  /* 0x000000bdcfbd7220 */ /* 0x000fe20000410000 */
[----:B------:R-:W-:-:S02]  /*24a0*/  HADD2.F32 R218, -RZ, R21.H1_H1 ;  /* 0x30000015ffda7230 */ /* 0x000fc40000004100 */
[----:B------:R-:W-:Y:S01]  /*24b0*/  FFMA.FTZ R221, R219, R46, R221 ;  /* 0x0000002edbdd7223 */ /* 0x000fe200000100dd */
[----:B------:R-:W-:Y:S02]  /*24c0*/  HADD2.F32 R190, -RZ, R190.H1_H1 ;  /* 0x300000beffbe7230 */ /* 0x000fe40000004100 */
[----:B------:R-:W-:Y:S01]  /*24d0*/  FMUL.FTZ R188, R207, R188 ;  /* 0x000000bccfbc7220 */ /* 0x000fe20000410000 */
[--C-:B------:R-:W-:Y:S02]  /*24e0*/  HADD2.F32 R219, -RZ, R22.reuse.H0_H0 ;  /* 0x20000016ffdb7230 */ /* 0x100fe40000004100 */
[----:B------:R-:W-:Y:S01]  /*24f0*/  FFMA.FTZ R220, R189, R47, R218 ;  /* 0x0000002fbddc7223 */ /* 0x000fe200000100da */
[----:B------:R-:W-:Y:S02]  /*2500*/  HADD2.F32 R189, -RZ, R22.H1_H1 ;  /* 0x30000016ffbd7230 */ /* 0x000fe40000004100 */
[----:B------:R-:W-:Y:S01]  /*2510*/  FMUL.FTZ R190, R207, R190 ;  /* 0x000000becfbe7220 */ /* 0x000fe20000410000 */
[----:B------:R-:W-:Y:S01]  /*2520*/  FFMA.FTZ R219, R188, R40, R219 ;  /* 0x00000028bcdb7223 */ /* 0x000fe200000100db */
[----:B------:R-:W-:-:S02]  /*2530*/  HADD2.F32 R188, -RZ, R191.H0_H0 ;  /* 0x200000bfffbc7230 */ /* 0x000fc40000004100 */
[----:B------:R-:W-:Y:S01]  /*2540*/  FFMA.FTZ R218, R190, R41, R189 ;  /* 0x00000029beda7223 */ /* 0x000fe200000100bd */
[----:B------:R-:W-:Y:S02]  /*2550*/  HADD2.F32 R189, -RZ, R23.H0_H0 ;  /* 0x20000017ffbd7230 */ /* 0x000fe40000004100 */
[----:B------:R-:W-:Y:S02]  /*2560*/  HADD2.F32 R191, -RZ, R191.H1_H1 ;  /* 0x300000bfffbf7230 */ /* 0x000fe40000004100 */
[----:B------:R-:W-:Y:S01]  /*2570*/  FMUL.FTZ R188, R207, R188 ;  /* 0x000000bccfbc7220 */ /* 0x000fe20000410000 */
[----:B------:R-:W-:-:S03]  /*2580*/  F2FP.F16.F32.PACK_AB R190, R218, R219 ;  /* 0x000000dbdabe723e */ /* 0x000fc600000000ff */
[----:B------:R-:W-:Y:S01]  /*2590*/  FFMA.FTZ R223, R188, R42, R189 ;  /* 0x0000002abcdf7223 */ /* 0x000fe200000100bd */
[----:B------:R-:W-:Y:S02]  /*25a0*/  HADD2.F32 R188, -RZ, R23.H1_H1 ;  /* 0x30000017ffbc7230 */ /* 0x000fe40000004100 */
[----:B------:R-:W-:Y:S01]  /*25b0*/  FMUL.FTZ R191, R207, R191 ;  /* 0x000000bfcfbf7220 */ /* 0x000fe20000410000 */
[----:B------:R-:W-:-:S03]  /*25c0*/  F2FP.F16.F32.PACK_AB R189, R220, R221 ;  /* 0x000000dddcbd723e */ /* 0x000fc600000000ff */
[----:B------:R-:W-:Y:S01]  /*25d0*/  FFMA.FTZ R222, R191, R43, R188 ;  /* 0x0000002bbfde7223 */ /* 0x000fe200000100bc */
[----:B------:R-:W-:-:S04]  /*25e0*/  F2FP.F16.F32.PACK_AB R188, R216, R217 ;  /* 0x000000d9d8bc723e */ /* 0x000fc800000000ff */
[----:B------:R-:W-:Y:S01]  /*25f0*/  F2FP.F16.F32.PACK_AB R191, R222, R223 ;  /* 0x000000dfdebf723e */ /* 0x000fe200000000ff */
[----:B------:R-:W-:Y:S06]  /*2600*/  BRA `(.L_x_35677) ;  /* 0x0000000000707947 */ /* 0x000fec0003800000 */
.L_x_35676:
[----:B-----5:R-:W-:Y:S02]  /*2610*/  HADD2.F32 R218, -RZ, R188.H0_H0 ;  /* 0x200000bcffda7230 */ /* 0x020fe40000004100 */
[----:B------:R-:W-:Y:S02]  /*2620*/  HADD2.F32 R216, -RZ, R189.H0_H0 ;  /* 0x200000bdffd87230 */ /* 0x000fe40000004100 */
[--C-:B------:R-:W-:Y:S02]  /*2630*/  HADD2.F32 R217, -RZ, R190.reuse.H0_H0 ;  /* 0x200000beffd97230 */ /* 0x100fe40000004100 */
[C---:B------:R-:W-:Y:S01]  /*2640*/  FMUL.FTZ R218, R207.reuse, R218 ;  /* 0x000000dacfda7220 */ /* 0x040fe20000410000 */
[----:B------:R-:W-:Y:S02]  /*2650*/  HADD2.F32 R219, -RZ, R190.H1_H1 ;  /* 0x300000beffdb7230 */ /* 0x000fe40000004100 */
[----:B------:R-:W-:Y:S01]  /*2660*/  FMUL.FTZ R221, R207, R216 ;  /* 0x000000d8cfdd7220 */ /* 0x000fe20000410000 */
[----:B------:R-:W-:-:S02]  /*2670*/  HADD2.F32 R190, -RZ, R191.H0_H0 ;  /* 0x200000bfffbe7230 */ /* 0x000fc40000004100 */
[C---:B------:R-:W-:Y:S01]  /*2680*/  FMUL.FTZ R220, R207.reuse, R217 ;  /* 0x000000d9cfdc7220 */ /* 0x040fe20000410000 */
[----:B------:R-:W-:Y:S02]  /*2690*/  HADD2.F32 R188, -RZ, R188.H1_H1 ;  /* 0x300000bcffbc7230 */ /* 0x000fe40000004100 */
[C---:B------:R-:W-:Y:S01]  /*26a0*/  FMUL.FTZ R216, R207.reuse, R219 ;  /* 0x000000dbcfd87220 */ /* 0x040fe20000410000 */
[----:B------:R-:W-:Y:S02]  /*26b0*/  HADD2.F32 R189, -RZ, R189.H1_H1 ;  /* 0x300000bdffbd7230 */ /* 0x000fe40000004100 */
[C---:B------:R-:W-:Y:S01]  /*26c0*/  FMUL.FTZ R190, R207.reuse, R190 ;  /* 0x000000becfbe7220 */ /* 0x040fe20000410000 */
[----:B------:R-:W-:Y:S02]  /*26d0*/  HADD2.F32 R191, -RZ, R191.H1_H1 ;  /* 0x300000bfffbf7230 */ /* 0x000fe40000004100 */
[C---:B------:R-:W-:Y:S01]  /*26e0*/  FMUL.FTZ R188, R207.reuse, R188 ;  /* 0x000000bccfbc7220 */ /* 0x040fe20000410000 */
        /* <DEDUP_REMOVED lines=14> */
.L_x_35677:
        /* <DEDUP_REMOVED lines=13> */
[----:B------:R-:W-:Y:S02]  /*28a0*/  HADD2.F32 R226, -RZ, R20.H1_H1 ;  /* 0x30000014ffe27230 */ /* 0x000fe40000004100 */
[----:B------:R-:W-:Y:S01]  /*28b0*/  FMUL.FTZ R224, R207, R188 ;  /* 0x000000bccfe07220 */ /* 0x000fe20000410000 */
[----:B------:R-:W-:-:S02]  /*28c0*/  HADD2.F32 R188, -RZ, R189.H0_H0 ;  /* 0x200000bdffbc7230 */ /* 0x000fc40000004100 */
[----:B------:R-:W-:Y:S01]  /*28d0*/  FFMA.FTZ R225, R225, R36, R227 ;  /* 0x00000024e1e17223 */ /* 0x000fe200000100e3 */
[----:B------:R-:W-:Y:S02]  /*28e0*/  HADD2.F32 R189, -RZ, R189.H1_H1 ;  /* 0x300000bdffbd7230 */ /* 0x000fe40000004100 */
[----:B------:R-:W-:Y:S01]  /*28f0*/  FFMA.FTZ R224, R224, R37, R226 ;  /* 0x00000025e0e07223 */ /* 0x000fe200000100e2 */
[--C-:B------:R-:W-:Y:S02]  /*2900*/  HADD2.F32 R229, -RZ, R21.reuse.H0_H0 ;  /* 0x20000015ffe57230 */ /* 0x100fe40000004100 */
[C---:B------:R-:W-:Y:S01]  /*2910*/  FMUL.FTZ R227, R207.reuse, R188 ;  /* 0x000000bccfe37220 */ /* 0x040fe20000410000 */
        /* <DEDUP_REMOVED lines=25> */
.L_x_35678:
[----:B-----5:R-:W-:Y:S02]  /*2ab0*/  HADD2.F32 R226, -RZ, R188.H0_H0 ;  /* 0x200000bcffe27230 */ /* 0x020fe40000004100 */
[--C-:B------:R-:W-:Y:S02]  /*2ac0*/  HADD2.F32 R224, -RZ, R190.reuse.H0_H0 ;  /* 0x200000beffe07230 */ /* 0x100fe40000004100 */
[----:B------:R-:W-:Y:S02]  /*2ad0*/  HADD2.F32 R227, -RZ, R190.H1_H1 ;  /* 0x300000beffe37230 */ /* 0x000fe40000004100 */
[C---:B------:R-:W-:Y:S01]  /*2ae0*/  FMUL.FTZ R226, R207.reuse, R226 ;  /* 0x000000e2cfe27220 */ /* 0x040fe20000410000 */
[----:B------:R-:W-:Y:S02]  /*2af0*/  HADD2.F32 R225, -RZ, R189.H0_H0 ;  /* 0x200000bdffe17230 */ /* 0x000fe40000004100 */
        /* <DEDUP_REMOVED lines=23> */
.L_x_35679:
        /* <DEDUP_REMOVED lines=21> */
[----:B------:R-:W-:Y:S02]  /*2dc0*/  HADD2.F32 R232, -RZ, R21.H1_H1 ;  /* 0x30000015ffe87230 */ /* 0x000fe40000004100 */
[----:B------:R-:W-:Y:S01]  /*2dd0*/  FMUL.FTZ R189, R207, R189 ;  /* 0x000000bdcfbd7220 */ /* 0x000fe20000410000 */
[----:B------:R-:W-:Y:S01]  /*2de0*/  FFMA.FTZ R233, R188, R30, R233 ;  /* 0x0000001ebce97223 */ /* 0x000fe200000100e9 */
[----:B------:R-:W-:-:S02]  /*2df0*/  HADD2.F32 R188, -RZ, R190.H0_H0 ;  /* 0x200000beffbc7230 */ /* 0x000fc40000004100 */
[----:B------:R-:W-:Y:S01]  /*2e00*/  FFMA.FTZ R232, R189, R31, R232 ;  /* 0x0000001fbde87223 */ /* 0x000fe200000100e8 */
[----:B------:R-:W-:Y:S02]  /*2e10*/  HADD2.F32 R189, -RZ, R22.H0_H0 ;  /* 0x20000016ffbd7230 */ /* 0x000fe40000004100 */
[----:B------:R-:W-:Y:S02]  /*2e20*/  HADD2.F32 R190, -RZ, R190.H1_H1 ;  /* 0x300000beffbe7230 */ /* 0x000fe40000004100 */
[----:B------:R-:W-:-:S04]  /*2e30*/  FMUL.FTZ R188, R207, R188 ;  /* 0x000000bccfbc7220 */ /* 0x000fc80000410000 */
[----:B------:R-:W-:Y:S01]  /*2e40*/  FFMA.FTZ R237, R188, R24, R189 ;  /* 0x00000018bced7223 */ /* 0x000fe200000100bd */
[----:B------:R-:W-:Y:S02]  /*2e50*/  HADD2.F32 R188, -RZ, R22.H1_H1 ;  /* 0x30000016ffbc7230 */ /* 0x000fe40000004100 */
[----:B------:R-:W-:Y:S01]  /*2e60*/  FMUL.FTZ R190, R207, R190 ;  /* 0x000000becfbe7220 */ /* 0x000fe20000410000 */
[----:B------:R-:W-:-:S03]  /*2e70*/  HADD2.F32 R189, -RZ, R23.H0_H0 ;  /* 0x20000017ffbd7230 */ /* 0x000fc60000004100 */
[----:B------:R-:W-:Y:S01]  /*2e80*/  FFMA.FTZ R236, R190, R25, R188 ;  /* 0x00000019beec7223 */ /* 0x000fe200000100bc */
[--C-:B------:R-:W-:Y:S02]  /*2e90*/  HADD2.F32 R188, -RZ, R191.reuse.H0_H0 ;  /* 0x200000bfffbc7230 */ /* 0x100fe40000004100 */
[----:B------:R-:W-:Y:S02]  /*2ea0*/  HADD2.F32 R191, -RZ, R191.H1_H1 ;  /* 0x300000bfffbf7230 */ /* 0x000fe40000004100 */
[----:B------:R-:W-:Y:S01]  /*2eb0*/  F2FP.F16.F32.PACK_AB R190, R236, R237 ;  /* 0x000000edecbe723e */ /* 0x000fe200000000ff */
[C---:B------:R-:W-:Y:S02]  /*2ec0*/  FMUL.FTZ R188, R207.reuse, R188 ;  /* 0x000000bccfbc7220 */ /* 0x040fe40000410000 */
        /* <DEDUP_REMOVED lines=8> */
.L_x_35680:
[--C-:B-----5:R-:W-:Y:S02]  /*2f50*/  HADD2.F32 R233, -RZ, R188.reuse.H0_H0 ;  /* 0x200000bcffe97230 */ /* 0x120fe40000004100 */
[----:B------:R-:W-:Y:S02]  /*2f60*/  HADD2.F32 R234, -RZ, R188.H1_H1 ;  /* 0x300000bcffea7230 */ /* 0x000fe40000004100 */
[----:B------:R-:W-:Y:S02]  /*2f70*/  HADD2.F32 R232, -RZ, R191.H0_H0 ;  /* 0x200000bfffe87230 */ /* 0x000fe40000004100 */
[----:B------:R-:W-:Y:S02]  /*2f80*/  HADD2.F32 R188, -RZ, R189.H0_H0 ;  /* 0x200000bdffbc7230 */ /* 0x000fe40000004100 */
        /* <DEDUP_REMOVED lines=24> */
.L_x_35681:
        /* <DEDUP_REMOVED lines=220> */
.L_x_35716:
        /* <DEDUP_REMOVED lines=24> */
[----:B0-----:R-:W-:Y:S01]  /*4050*/  F2FP.F16.F32.PACK_AB R191, R189, R188 ;  /* 0x000000bcbdbf723e */ /* 0x001fe200000000ff */
        /* <DEDUP_REMOVED lines=16> */
[----:B------:R-:W-:Y:S01]  /*4160*/  F2FP.F16.F32.PACK_AB R188, R192, R188 ;  /* 0x000000bcc0bc723e */ /* 0x000fe200000000ff */
[----:B------:R-:W3:Y:S01]  /*4170*/  LDL R196, [R1+0x34] ;  /* 0x0000340001c47983 */ /* 0x000ee20000100800 */
[----:B------:R-:W-:Y:S01]  /*4180*/  FFMA.FTZ R19, R19, R194, R150 ;  /* 0x000000c213137223 */ /* 0x000fe20000010096 */
[----:B------:R-:W-:Y:S01]  /*4190*/  FFMA.FTZ R194, R190, R198, R151 ;  /* 0x000000c6bec27223 */ /* 0x000fe20000010097 */
[----:B------:R-:W-:Y:S01]  /*41a0*/  F2FP.F16.F32.PACK_AB R190, R193, R189 ;  /* 0x000000bdc1be723e */ /* 0x000fe200000000ff */
[----:B------:R-:W4:Y:S01]  /*41b0*/  LDL R198, [R1+0x3c] ;  /* 0x00003c0001c67983 */ /* 0x000f220000100800 */
[----:B------:R-:W0:Y:S02]  /*41c0*/  @!P2 LDC.64 R192, c[0x0][0x3c0] ;  /* 0x0000f000ffc0ab82 */ /* 0x000e240000000a00 */
[----:B------:R-:W-:Y:S01]  /*41d0*/  F2FP.F16.F32.PACK_AB R189, R194, R19 ;  /* 0x00000013c2bd723e */ /* 0x000fe200000000ff */
        /* <DEDUP_REMOVED lines=33> */
[C---:B------:R-:W-:Y:S01]  /*43f0*/  FADD.FTZ R196, -R244.reuse, R221 ;  /* 0x000000ddf4c47221 */ /* 0x040fe20000010100 */
[----:B------:R-:W-:Y:S01]  /*4400*/  FADD.FTZ R198, -R244, R219 ;  /* 0x000000dbf4c67221 */ /* 0x000fe20000010100 */
[----:B------:R-:W3:Y:S04]  /*4410*/  LDL.LU R221, [R1+0x8] ;  /* 0x0000080001dd7983 */ /* 0x000ee80000300800 */
[----:B------:R-:W4:Y:S01]  /*4420*/  LDL R219, [R1+0x1c] ;  /* 0x00001c0001db7983 */ /* 0x000f220000100800 */
[----:B--2---:R-:W-:Y:S01]  /*4430*/  FFMA.FTZ R12, R12, R245, R137 ;  /* 0x000000f50c0c7223 */ /* 0x004fe20000010089 */
[----:B------:R-:W-:Y:S01]  /*4440*/  FFMA.FTZ R14, R14, R192, R142 ;  /* 0x000000c00e0e7223 */ /* 0x000fe2000001008e */
[----:B------:R-:W-:Y:S01]  /*4450*/  FFMA.FTZ R13, R13, R193, R136 ;  /* 0x000000c10d0d7223 */ /* 0x000fe20000010088 */
[----:B------:R-:W-:Y:S01]  /*4460*/  FFMA.FTZ R17, R17, R191, R138 ;  /* 0x000000bf11117223 */ /* 0x000fe2000001008a */
[----:B------:R-:W-:Y:S01]  /*4470*/  FFMA.FTZ R16, R16, R19, R139 ;  /* 0x0000001310107223 */ /* 0x000fe2000001008b */
[----:B------:R-:W-:-:S04]  /*4480*/  FFMA.FTZ R15, R15, R18, R140 ;  /* 0x000000120f0f7223 */ /* 0x000fc8000001008c */
[----:B------:R-:W-:Y:S02]  /*4490*/  F2FP.F16.F32.PACK_AB R19, R16, R17 ;  /* 0x000000111013723e */ /* 0x000fe400000000ff */
[----:B------:R-:W-:Y:S02]  /*44a0*/  F2FP.F16.F32.PACK_AB R17, R11, R14 ;  /* 0x0000000e0b11723e */ /* 0x000fe400000000ff */
[----:B------:R-:W-:Y:S01]  /*44b0*/  F2FP.F16.F32.PACK_AB R16, R10, R15 ;  /* 0x0000000f0a10723e */ /* 0x000fe200000000ff */
[----:B------:R-:W-:Y:S01]  /*44c0*/  IMAD.WIDE.U32 R10, R199, 0x10, R194 ;  /* 0x00000010c70a7825 */ /* 0x000fe200078e00c2 */
[----:B------:R-:W-:-:S03]  /*44d0*/  F2FP.F16.F32.PACK_AB R18, R12, R13 ;  /* 0x0000000d0c12723e */ /* 0x000fc600000000ff */
[C---:B------:R-:W-:Y:S02]  /*44e0*/  FADD.FTZ R199, -R244.reuse, R218 ;  /* 0x000000daf4c77221 */ /* 0x040fe40000010100 */
[----:B------:R-:W2:Y:S04]  /*44f0*/  LDL R218, [R1+0x18] ;  /* 0x0000180001da7983 */ /* 0x000ea80000100800 */
[----:B------:R0:W-:Y:S02]  /*4500*/  STG.E.128 desc[UR6][R10.64], R16 ;  /* 0x000000100a007986 */ /* 0x0001e4000c101d06 */
[C---:B0-----:R-:W-:Y:S01]  /*4510*/  FADD.FTZ R16, -R244.reuse, R2 ;  /* 0x00000002f4107221 */ /* 0x041fe20000010100 */
[C---:B------:R-:W-:Y:S01]  /*4520*/  FADD.FTZ R2, -R244.reuse, R5 ;  /* 0x00000005f4027221 */ /* 0x040fe20000010100 */
[C---:B------:R-:W-:Y:S01]  /*4530*/  FADD.FTZ R5, -R244.reuse, R197 ;  /* 0x000000c5f4057221 */ /* 0x040fe20000010100 */
[C---:B------:R-:W-:Y:S01]  /*4540*/  FADD.FTZ R10, -R244.reuse, R200 ;  /* 0x000000c8f40a7221 */ /* 0x040fe20000010100 */
[C---:B------:R-:W-:Y:S01]  /*4550*/  FADD.FTZ R197, -R244.reuse, R220 ;  /* 0x000000dcf4c57221 */ /* 0x040fe20000010100 */
[C---:B------:R-:W-:Y:S01]  /*4560*/  FADD.FTZ R200, -R244.reuse, R223 ;  /* 0x000000dff4c87221 */ /* 0x040fe20000010100 */
[----:B------:R-:W3:Y:S04]  /*4570*/  LDL R220, [R1+0x14] ;  /* 0x0000140001dc7983 */ /* 0x000ee80000100800 */
[----:B------:R-:W3:Y:S01]  /*4580*/  LDL R223, [R1+0x10] ;  /* 0x0000100001df7983 */ /* 0x000ee20000100800 */
[C---:B------:R-:W-:Y:S01]  /*4590*/  FADD.FTZ R12, -R244.reuse, R206 ;  /* 0x000000cef40c7221 */ /* 0x040fe20000010100 */
[C---:B------:R-:W-:Y:S01]  /*45a0*/  FADD.FTZ R11, -R244.reuse, R202 ;  /* 0x000000caf40b7221 */ /* 0x040fe20000010100 */
[C---:B------:R-:W-:Y:S01]  /*45b0*/  FADD.FTZ R206, -R244.reuse, R227 ;  /* 0x000000e3f4ce7221 */ /* 0x040fe20000010100 */
[C---:B------:R-:W-:Y:S01]  /*45c0*/  FADD.FTZ R202, -R244.reuse, R225 ;  /* 0x000000e1f4ca7221 */ /* 0x040fe20000010100 */
[----:B------:R-:W3:Y:S04]  /*45d0*/  LDL.LU R227, [R1+0x4] ;  /* 0x0000040001e37983 */ /* 0x000ee80000300800 */
[----:B------:R-:W3:Y:S01]  /*45e0*/  LDL.LU R225, [R1] ;  /* 0x0000000001e17983 */ /* 0x000ee20000300800 */
[C---:B------:R-:W-:Y:S01]  /*45f0*/  FADD.FTZ R245, -R244.reuse, R8 ;  /* 0x00000008f4f57221 */ /* 0x040fe20000010100 */
[C---:B------:R-:W-:Y:S01]  /*4600*/  FADD.FTZ R8, -R244.reuse, R204 ;  /* 0x000000ccf4087221 */ /* 0x040fe20000010100 */
[C---:B------:R-:W-:Y:S01]  /*4610*/  FADD.FTZ R13, -R244.reuse, R205 ;  /* 0x000000cdf40d7221 */ /* 0x040fe20000010100 */
[C---:B------:R-:W-:Y:S01]  /*4620*/  FADD.FTZ R204, -R244.reuse, R229 ;  /* 0x000000e5f4cc7221 */ /* 0x040fe20000010100 */
[C---:B------:R-:W-:Y:S01]  /*4630*/  FADD.FTZ R205, -R244.reuse, R228 ;  /* 0x000000e4f4cd7221 */ /* 0x040fe20000010100 */
[----:B------:R-:W-:Y:S01]  /*4640*/  FADD.FTZ R4, -R244, R4 ;  /* 0x00000004f4047221 */ /* 0x000fe20000010100 */
[----:B------:R-:W0:Y:S01]  /*4650*/  LDC.64 R228, c[0x0][0x428] ;  /* 0x00010a00ffe47b82 */ /* 0x000e220000000a00 */
[----:B------:R-:W-:-:S02]  /*4660*/  FMUL.FTZ R2, R207, R2 ;  /* 0x00000002cf027220 */ /* 0x000fc40000410000 */
[----:B------:R-:W-:Y:S01]  /*4670*/  FMUL.FTZ R19, R207, R4 ;  /* 0x00000004cf137220 */ /* 0x000fe20000410000 */
[----:B------:R-:W-:Y:S01]  /*4680*/  FADD.FTZ R18, -R244, R0 ;  /* 0x00000000f4127221 */ /* 0x000fe20000010100 */
[----:B------:R-:W-:Y:S01]  /*4690*/  FFMA.FTZ R2, R2, R250, R130 ;  /* 0x000000fa02027223 */ /* 0x000fe20000010082 */
[C---:B------:R-:W-:Y:S01]  /*46a0*/  FADD.FTZ R17, -R244.reuse, R7 ;  /* 0x00000007f4117221 */ /* 0x040fe20000010100 */
[----:B------:R-:W-:Y:S01]  /*46b0*/  FFMA.FTZ R19, R19, R251, R131 ;  /* 0x000000fb13137223 */ /* 0x000fe20000010083 */
[C---:B------:R-:W-:Y:S01]  /*46c0*/  FADD.FTZ R0, -R244.reuse, R6 ;  /* 0x00000006f4007221 */ /* 0x040fe20000010100 */
[C---:B------:R-:W-:Y:S01]  /*46d0*/  FADD.FTZ R3, -R244.reuse, R3 ;  /* 0x00000003f4037221 */ /* 0x040fe20000010100 */
[C---:B------:R-:W-:Y:S01]  /*46e0*/  FMUL.FTZ R17, R207.reuse, R17 ;  /* 0x00000011cf117220 */ /* 0x040fe20000410000 */
[----:B------:R-:W-:Y:S01]  /*46f0*/  FMUL.FTZ R16, R207, R16 ;  /* 0x00000010cf107220 */ /* 0x000fe20000410000 */
[----:B------:R-:W-:Y:S01]  /*4700*/  F2FP.F16.F32.PACK_AB R19, R19, R2 ;  /* 0x000000021313723e */ /* 0x000fe200000000ff */
[C---:B------:R-:W-:Y:S01]  /*4710*/  FMUL.FTZ R2, R207.reuse, R245 ;  /* 0x000000f5cf027220 */ /* 0x040fe20000410000 */
        /* <DEDUP_REMOVED lines=16> */
[C---:B------:R-:W-:Y:S01]  /*4820*/  FADD.FTZ R194, -R244.reuse, R217 ;  /* 0x000000d9f4c27221 */ /* 0x040fe20000010100 */
[C---:B------:R-:W-:Y:S01]  /*4830*/  FMUL.FTZ R12, R207.reuse, R188 ;  /* 0x000000bccf0c7220 */ /* 0x040fe20000410000 */
[C---:B------:R-:W-:Y:S01]  /*4840*/  FADD.FTZ R192, -R244.reuse, R215 ;  /* 0x000000d7f4c07221 */ /* 0x040fe20000010100 */
[C---:B------:R-:W-:Y:S01]  /*4850*/  FADD.FTZ R193, -R244.reuse, R214 ;  /* 0x000000d6f4c17221 */ /* 0x040fe20000010100 */
[C---:B------:R-:W-:Y:S01]  /*4860*/  FMUL.FTZ R15, R207.reuse, R15 ;  /* 0x0000000fcf0f7220 */ /* 0x040fe20000410000 */
[----:B------:R-:W-:Y:S01]  /*4870*/  FADD.FTZ R208, -R244, R226 ;  /* 0x000000e2f4d07221 */ /* 0x000fe20000010100 */
[----:B------:R-:W-:Y:S01]  /*4880*/  FFMA.FTZ R12, R12, R182, R118 ;  /* 0x000000b60c0c7223 */ /* 0x000fe20000010076 */
[C---:B------:R-:W-:Y:S01]  /*4890*/  FMUL.FTZ R188, R207.reuse, R192 ;  /* 0x000000c0cfbc7220 */ /* 0x040fe20000410000 */
[C---:B------:R-:W-:Y:S01]  /*48a0*/  FMUL.FTZ R192, R207.reuse, R196 ;  /* 0x000000c4cfc07220 */ /* 0x040fe20000410000 */
[C---:B------:R-:W-:Y:S01]  /*48b0*/  FMUL.FTZ R196, R207.reuse, R200 ;  /* 0x000000c8cfc47220 */ /* 0x040fe20000410000 */
[----:B------:R-:W-:Y:S01]  /*48c0*/  FMUL.FTZ R200, R207, R204 ;  /* 0x000000cccfc87220 */ /* 0x000fe20000410000 */
[C---:B------:R-:W-:Y:S01]  /*48d0*/  FADD.FTZ R201, -R244.reuse, R222 ;  /* 0x000000def4c97221 */ /* 0x040fe20000010100 */
[----:B------:R-:W-:Y:S01]  /*48e0*/  FFMA.FTZ R5, R5, R243, R127 ;  /* 0x000000f305057223 */ /* 0x000fe2000001007f */
[----:B------:R-:W-:-:S02]  /*48f0*/  FADD.FTZ R191, -R244, R210 ;  /* 0x000000d2f4bf7221 */ /* 0x000fc40000010100 */
[C---:B------:R-:W-:Y:S01]  /*4900*/  FMUL.FTZ R201, R207.reuse, R201 ;  /* 0x000000c9cfc97220 */ /* 0x040fe20000410000 */
[C---:B------:R-:W-:Y:S01]  /*4910*/  FADD.FTZ R195, -R244.reuse, R216 ;  /* 0x000000d8f4c37221 */ /* 0x040fe20000010100 */
[C---:B------:R-:W-:Y:S01]  /*4920*/  FMUL.FTZ R191, R207.reuse, R191 ;  /* 0x000000bfcfbf7220 */ /* 0x040fe20000410000 */
[C---:B------:R-:W-:Y:S01]  /*4930*/  FMUL.FTZ R199, R207.reuse, R199 ;  /* 0x000000c7cfc77220 */ /* 0x040fe20000410000 */
[C---:B------:R-:W-:Y:S01]  /*4940*/  FADD.FTZ R209, -R244.reuse, R231 ;  /* 0x000000e7f4d17221 */ /* 0x040fe20000010100 */
        /* <DEDUP_REMOVED lines=25> */
[----:B----4-:R-:W-:Y:S01]  /*4ae0*/  FFMA.FTZ R16, R16, R219, R135 ;  /* 0x000000db10107223 */ /* 0x010fe20000010087 */
[----:B------:R-:W-:Y:S01]  /*4af0*/  FMUL.FTZ R219, R207, R211 ;  /* 0x000000d3cfdb7220 */ /* 0x000fe20000410000 */
[----:B--2---:R-:W-:-:S05]  /*4b00*/  FFMA.FTZ R17, R17, R218, R134 ;  /* 0x000000da11117223 */ /* 0x004fca0000010086 */
[----:B------:R-:W-:Y:S01]  /*4b10*/  F2FP.F16.F32.PACK_AB R17, R16, R17 ;  /* 0x000000111011723e */ /* 0x000fe200000000ff */
[----:B---3--:R-:W-:Y:S01]  /*4b20*/  FFMA.FTZ R218, R18, R220, R133 ;  /* 0x000000dc12da7223 */ /* 0x008fe20000010085 */
[----:B------:R-:W-:Y:S01]  /*4b30*/  FFMA.FTZ R2, R2, R223, R132 ;  /* 0x000000df02027223 */ /* 0x000fe20000010084 */
[----:B------:R-:W-:Y:S01]  /*4b40*/  F2FP.F16.F32.PACK_AB R18, R3, R0 ;  /* 0x000000000312723e */ /* 0x000fe200000000ff */
[C---:B------:R-:W-:Y:S01]  /*4b50*/  FMUL.FTZ R223, R207.reuse, R6 ;  /* 0x00000006cfdf7220 */ /* 0x040fe20000410000 */
[----:B------:R-:W-:Y:S02]  /*4b60*/  FMUL.FTZ R0, R207, R7 ;  /* 0x00000007cf007220 */ /* 0x000fe40000410000 */
[----:B------:R-:W-:Y:S01]  /*4b70*/  F2FP.F16.F32.PACK_AB R16, R218, R2 ;  /* 0x00000002da10723e */ /* 0x000fe200000000ff */
[----:B0-----:R-:W-:-:S04]  /*4b80*/  IMAD.WIDE.U32 R2, R221, 0x10, R228 ;  /* 0x00000010dd027825 */ /* 0x001fc800078e00e4 */
[C---:B------:R-:W-:Y:S01]  /*4b90*/  FMUL.FTZ R6, R207.reuse, R10 ;  /* 0x0000000acf067220 */ /* 0x040fe20000410000 */
[C---:B------:R-:W-:Y:S01]  /*4ba0*/  FMUL.FTZ R7, R207.reuse, R11 ;  /* 0x0000000bcf077220 */ /* 0x040fe20000410000 */
[C---:B------:R-:W-:Y:S01]  /*4bb0*/  FMUL.FTZ R10, R207.reuse, R13 ;  /* 0x0000000dcf0a7220 */ /* 0x040fe20000410000 */
[C---:B------:R-:W-:Y:S01]  /*4bc0*/  FMUL.FTZ R13, R207.reuse, R189 ;  /* 0x000000bdcf0d7220 */ /* 0x040fe20000410000 */
[C---:B------:R-:W-:Y:S01]  /*4bd0*/  FMUL.FTZ R11, R207.reuse, R14 ;  /* 0x0000000ecf0b7220 */ /* 0x040fe20000410000 */
[----:B------:R0:W-:Y:S01]  /*4be0*/  STG.E.128 desc[UR6][R2.64], R16 ;  /* 0x0000001002007986 */ /* 0x0001e2000c101d06 */
[C---:B------:R-:W-:Y:S01]  /*4bf0*/  FMUL.FTZ R14, R207.reuse, R190 ;  /* 0x000000becf0e7220 */ /* 0x040fe20000410000 */
[----:B------:R-:W-:Y:S01]  /*4c00*/  FFMA.FTZ R6, R6, R184, R120 ;  /* 0x000000b806067223 */ /* 0x000fe20000010078 */
[----:B------:R-:W-:Y:S01]  /*4c10*/  FMUL.FTZ R190, R207, R194 ;  /* 0x000000c2cfbe7220 */ /* 0x000fe20000410000 */
[----:B------:R-:W-:Y:S01]  /*4c20*/  FFMA.FTZ R13, R13, R183, R119 ;  /* 0x000000b70d0d7223 */ /* 0x000fe20000010077 */
        /* <DEDUP_REMOVED lines=10> */
[----:B------:R-:W-:Y:S01]  /*4cd0*/  FFMA.FTZ R16, R15, R181, R117 ;  /* 0x000000b50f107223 */ /* 0x000fe20000010075 */
[----:B------:R-:W-:-:S04]  /*4ce0*/  IMAD.WIDE.U32 R204, R225, 0x10, R228 ;  /* 0x00000010e1cc7825 */ /* 0x000fc800078e00e4 */
[----:B------:R-:W-:Y:S01]  /*4cf0*/  FFMA.FTZ R225, R10, R187, R123 ;  /* 0x000000bb0ae17223 */ /* 0x000fe2000001007b */
[----:B------:R-:W-:Y:S02]  /*4d00*/  F2FP.F16.F32.PACK_AB R6, R17, R6 ;  /* 0x000000061106723e */ /* 0x000fe400000000ff */
[----:B------:R-:W-:Y:S01]  /*4d10*/  F2FP.F16.F32.PACK_AB R17, R13, R12 ;  /* 0x0000000c0d11723e */ /* 0x000fe200000000ff */
[----:B------:R-:W-:Y:S01]  /*4d20*/  FFMA.FTZ R12, R190, R172, R108 ;  /* 0x000000acbe0c7223 */ /* 0x000fe2000001006c */
[----:B------:R-:W-:Y:S01]  /*4d30*/  F2FP.F16.F32.PACK_AB R16, R16, R11 ;  /* 0x0000000b1010723e */ /* 0x000fe200000000ff */
[----:B------:R-:W-:Y:S01]  /*4d40*/  FFMA.FTZ R19, R188, R178, R114 ;  /* 0x000000b2bc137223 */ /* 0x000fe20000010072 */
[----:B------:R-:W-:Y:S01]  /*4d50*/  FFMA.FTZ R10, R189, R179, R115 ;  /* 0x000000b3bd0a7223 */ /* 0x000fe20000010073 */
[----:B------:R-:W-:Y:S01]  /*4d60*/  FFMA.FTZ R190, R203, R160, R96 ;  /* 0x000000a0cbbe7223 */ /* 0x000fe20000010060 */
[----:B------:R-:W-:Y:S01]  /*4d70*/  FFMA.FTZ R11, R218, R161, R97 ;  /* 0x000000a1da0b7223 */ /* 0x000fe20000010061 */
[----:B------:R-:W-:-:S02]  /*4d80*/  FFMA.FTZ R0, R0, R242, R126 ;  /* 0x000000f200007223 */ /* 0x000fc4000001007e */
[----:B------:R-:W-:Y:S02]  /*4d90*/  F2FP.F16.F32.PACK_AB R19, R10, R19 ;  /* 0x000000130a13723e */ /* 0x000fe400000000ff */
[----:B------:R-:W-:Y:S01]  /*4da0*/  F2FP.F16.F32.PACK_AB R190, R11, R190 ;  /* 0x000000be0bbe723e */ /* 0x000fe200000000ff */
[----:B------:R-:W-:Y:S01]  /*4db0*/  FFMA.FTZ R15, R196, R170, R106 ;  /* 0x000000aac40f7223 */ /* 0x000fe2000001006a */
[----:B------:R-:W-:Y:S01]  /*4dc0*/  F2FP.F16.F32.PACK_AB R5, R5, R0 ;  /* 0x000000000505723e */ /* 0x000fe200000000ff */
[----:B------:R-:W0:Y:S01]  /*4dd0*/  LDC.64 R10, c[0x0][0x380] ;  /* 0x0000e000ff0a7b82 */ /* 0x000e220000000a00 */
[----:B------:R-:W-:Y:S01]  /*4de0*/  FFMA.FTZ R0, R201, R171, R107 ;  /* 0x000000abc9007223 */ /* 0x000fe2000001006b */
[----:B------:R-:W-:Y:S01]  /*4df0*/  FFMA.FTZ R14, R14, R176, R112 ;  /* 0x000000b00e0e7223 */ /* 0x000fe20000010070 */
[----:B------:R-:W-:Y:S01]  /*4e00*/  FFMA.FTZ R194, R194, R168, R104 ;  /* 0x000000a8c2c27223 */ /* 0x000fe20000010068 */
[----:B------:R-:W-:Y:S02]  /*4e10*/  FFMA.FTZ R13, R192, R174, R110 ;  /* 0x000000aec00d7223 */ /* 0x000fe4000001006e */
[----:B------:R-:W-:Y:S01]  /*4e20*/  F2FP.F16.F32.PACK_AB R15, R0, R15 ;  /* 0x0000000f000f723e */ /* 0x000fe200000000ff */
[----:B------:R-:W-:Y:S01]  /*4e30*/  FFMA.FTZ R0, R193, R175, R111 ;  /* 0x000000afc1007223 */ /* 0x000fe2000001006f */
[C---:B------:R-:W-:Y:S01]  /*4e40*/  FMUL.FTZ R220, R207.reuse, R209 ;  /* 0x000000d1cfdc7220 */ /* 0x040fe20000410000 */
[----:B------:R-:W-:Y:S01]  /*4e50*/  FMUL.FTZ R221, R207, R210 ;  /* 0x000000d2cfdd7220 */ /* 0x000fe20000410000 */
[----:B------:R-:W-:Y:S01]  /*4e60*/  FFMA.FTZ R223, R223, R241, R125 ;  /* 0x000000f1dfdf7223 */ /* 0x000fe2000001007d */
[----:B------:R-:W-:Y:S01]  /*4e70*/  F2FP.F16.F32.PACK_AB R7, R225, R8 ;  /* 0x00000008e107723e */ /* 0x000fe200000000ff */
[----:B------:R-:W-:Y:S01]  /*4e80*/  FFMA.FTZ R189, R200, R166, R102 ;  /* 0x000000a6c8bd7223 */ /* 0x000fe20000010066 */
[----:B------:R-:W-:Y:S01]  /*4e90*/  F2FP.F16.F32.PACK_AB R18, R191, R14 ;  /* 0x0000000ebf12723e */ /* 0x000fe200000000ff */
[----:B------:R-:W-:Y:S01]  /*4ea0*/  FFMA.FTZ R191, R220, R162, R98 ;  /* 0x000000a2dcbf7223 */ /* 0x000fe20000010062 */
[----:B------:R-:W-:Y:S01]  /*4eb0*/  F2FP.F16.F32.PACK_AB R14, R199, R194 ;  /* 0x000000c2c70e723e */ /* 0x000fe200000000ff */
        /* <DEDUP_REMOVED lines=32> */
.L_x_35662:
        /* <DEDUP_REMOVED lines=8> */
.L_x_35704:
        /* <DEDUP_REMOVED lines=14> */
[----:B-----5:R-:W-:Y:S02]  /*5220*/  HADD2.F32 R3, -RZ, R4.H0_H0 ;  /* 0x20000004ff037230 */ /* 0x020fe40000004100 */
[--C-:B------:R-:W-:Y:S02]  /*5230*/  HADD2.F32 R201, -RZ, R5.reuse.H0_H0 ;  /* 0x20000005ffc97230 */ /* 0x100fe40000004100 */
[----:B------:R-:W-:Y:S02]  /*5240*/  HADD2.F32 R198, -RZ, R5.H1_H1 ;  /* 0x30000005ffc67230 */ /* 0x000fe40000004100 */
[----:B------:R-:W-:Y:S02]  /*5250*/  HADD2.F32 R5, -RZ, R6.H0_H0 ;  /* 0x20000006ff057230 */ /* 0x000fe40000004100 */
[----:B------:R-:W-:Y:S02]  /*5260*/  HADD2.F32 R4, -RZ, R4.H1_H1 ;  /* 0x30000004ff047230 */ /* 0x000fe40000004100 */
        /* <DEDUP_REMOVED lines=13> */
[----:B------:R-:W-:Y:S02]  /*5340*/  HADD2.F32 R3, -RZ, R17.H1_H1 ;  /* 0x30000011ff037230 */ /* 0x000fe40000004100 */
[----:B------:R-:W-:Y:S01]  /*5350*/  FFMA.FTZ R205, R2, R83, R205 ;  /* 0x0000005302cd7223 */ /* 0x000fe200000100cd */
[----:B------:R-:W-:-:S02]  /*5360*/  HADD2.F32 R197, -RZ, R16.H1_H1 ;  /* 0x30000010ffc57230 */ /* 0x000fc40000004100 */
[----:B------:R-:W-:Y:S01]  /*5370*/  FFMA.FTZ R199, R6, R81, R199 ;  /* 0x0000005106c77223 */ /* 0x000fe200000100c7 */
[----:B------:R-:W-:Y:S01]  /*5380*/  FFMA.FTZ R198, R198, R87, R3 ;  /* 0x00000057c6c67223 */ /* 0x000fe20000010003 */
[----:B------:R-:W-:Y:S01]  /*5390*/  F2FP.F16.F32.PACK_AB R7, R205, R206 ;  /* 0x000000cecd07723e */ /* 0x000fe200000000ff */
[----:B------:R-:W-:Y:S02]  /*53a0*/  FFMA.FTZ R197, R4, R85, R197 ;  /* 0x0000005504c57223 */ /* 0x000fe400000100c5 */
[----:B------:R-:W-:Y:S02]  /*53b0*/  F2FP.F16.F32.PACK_AB R6, R199, R200 ;  /* 0x000000c8c706723e */ /* 0x000fe400000000ff */
[----:B------:R-:W-:Y:S02]  /*53c0*/  F2FP.F16.F32.PACK_AB R5, R198, R201 ;  /* 0x000000c9c605723e */ /* 0x000fe400000000ff */
[----:B------:R-:W-:Y:S01]  /*53d0*/  F2FP.F16.F32.PACK_AB R4, R197, R202 ;  /* 0x000000cac504723e */ /* 0x000fe200000000ff */
[----:B------:R-:W-:Y:S06]  /*53e0*/  BRA `(.L_x_35686) ;  /* 0x0000000000507947 */ /* 0x000fec0003800000 */
.L_x_35685:
[--C-:B-----5:R-:W-:Y:S02]  /*53f0*/  HADD2.F32 R201, -RZ, R5.reuse.H0_H0 ;  /* 0x20000005ffc97230 */ /* 0x120fe40000004100 */
[----:B------:R-:W-:Y:S02]  /*5400*/  HADD2.F32 R198, -RZ, R5.H1_H1 ;  /* 0x30000005ffc67230 */ /* 0x000fe40000004100 */
        /* <DEDUP_REMOVED lines=8> */
[--C-:B------:R-:W-:Y:S02]  /*5490*/  HADD2.F32 R11, -RZ, R7.reuse.H0_H0 ;  /* 0x20000007ff0b7230 */ /* 0x100fe40000004100 */
[----:B------:R-:W-:Y:S01]  /*54a0*/  FMUL.FTZ R197, R4, R85 ;  /* 0x0000005504c57220 */ /* 0x000fe20000410000 */
[----:B------:R-:W-:Y:S02]  /*54b0*/  HADD2.F32 R0, -RZ, R7.H1_H1 ;  /* 0x30000007ff007230 */ /* 0x000fe40000004100 */
[----:B------:R-:W-:Y:S01]  /*54c0*/  FMUL.FTZ R199, R6, R81 ;  /* 0x0000005106c77220 */ /* 0x000fe20000410000 */
[----:B------:R-:W-:Y:S01]  /*54d0*/  F2FP.F16.F32.PACK_AB R5, R198, R201 ;  /* 0x000000c9c605723e */ /* 0x000fe200000000ff */
[----:B------:R-:W-:Y:S01]  /*54e0*/  FMUL.FTZ R206, R11, R82 ;  /* 0x000000520bce7220 */ /* 0x000fe20000410000 */
[----:B------:R-:W-:Y:S01]  /*54f0*/  F2FP.F16.F32.PACK_AB R4, R197, R202 ;  /* 0x000000cac504723e */ /* 0x000fe200000000ff */
[----:B------:R-:W-:Y:S01]  /*5500*/  FMUL.FTZ R205, R0, R83 ;  /* 0x0000005300cd7220 */ /* 0x000fe20000410000 */
[----:B------:R-:W-:-:S04]  /*5510*/  F2FP.F16.F32.PACK_AB R6, R199, R200 ;  /* 0x000000c8c706723e */ /* 0x000fc800000000ff */
[----:B------:R-:W-:-:S07]  /*5520*/  F2FP.F16.F32.PACK_AB R7, R205, R206 ;  /* 0x000000cecd07723e */ /* 0x000fce00000000ff */
.L_x_35686:
[----:B-1----:R-:W-:Y:S05]  /*5530*/  BSYNC.RECONVERGENT B0 ;  /* 0x0000000000007941 */ /* 0x002fea0003800200 */
.L_x_35684:
        /* <DEDUP_REMOVED lines=15> */
[----:B------:R-:W-:Y:S02]  /*5630*/  HADD2.F32 R192, -RZ, R17.H0_H0 ;  /* 0x20000011ffc07230 */ /* 0x000fe40000004100 */
[----:B------:R-:W-:Y:S02]  /*5640*/  HADD2.F32 R2, -RZ, R5.H1_H1 ;  /* 0x30000005ff027230 */ /* 0x000fe40000004100 */
[----:B------:R-:W-:Y:S01]  /*5650*/  FFMA.FTZ R193, R193, R76, R0 ;  /* 0x0000004cc1c17223 */ /* 0x000fe20000010000 */
[----:B-1----:R-:W-:-:S02]  /*5660*/  HADD2.F32 R13, -RZ, R6.H0_H0 ;  /* 0x20000006ff0d7230 */ /* 0x002fc40000004100 */
[----:B------:R-:W-:Y:S01]  /*5670*/  FFMA.FTZ R192, R3, R78, R192 ;  /* 0x0000004e03c07223 */ /* 0x000fe200000100c0 */
[----:B------:R-:W-:Y:S02]  /*5680*/  HADD2.F32 R12, -RZ, R6.H1_H1 ;  /* 0x30000006ff0c7230 */ /* 0x000fe40000004100 */
[--C-:B------:R-:W-:Y:S02]  /*5690*/  HADD2.F32 R195, -RZ, R7.reuse.H0_H0 ;  /* 0x20000007ffc37230 */ /* 0x100fe40000004100 */
[----:B------:R-:W-:Y:S02]  /*56a0*/  HADD2.F32 R194, -RZ, R7.H1_H1 ;  /* 0x30000007ffc27230 */ /* 0x000fe40000004100 */
[----:B------:R-:W-:Y:S02]  /*56b0*/  HADD2.F32 R4, -RZ, R4.H1_H1 ;  /* 0x30000004ff047230 */ /* 0x000fe40000004100 */
[----:B------:R-:W-:Y:S02]  /*56c0*/  HADD2.F32 R6, -RZ, R18.H0_H0 ;  /* 0x20000012ff067230 */ /* 0x000fe40000004100 */
[----:B------:R-:W-:-:S02]  /*56d0*/  HADD2.F32 R0, -RZ, R19.H0_H0 ;  /* 0x20000013ff007230 */ /* 0x000fc40000004100 */
[----:B------:R-:W-:Y:S02]  /*56e0*/  HADD2.F32 R7, -RZ, R19.H1_H1 ;  /* 0x30000013ff077230 */ /* 0x000fe40000004100 */
        /* <DEDUP_REMOVED lines=14> */
.L_x_35688:
[----:B-----5:R-:W-:Y:S02]  /*57d0*/  HADD2.F32 R193, -RZ, R4.H0_H0 ;  /* 0x20000004ffc17230 */ /* 0x020fe40000004100 */
[----:B-1----:R-:W-:Y:S02]  /*57e0*/  HADD2.F32 R13, -RZ, R6.H0_H0 ;  /* 0x20000006ff0d7230 */ /* 0x002fe40000004100 */
[----:B------:R-:W-:Y:S02]  /*57f0*/  HADD2.F32 R4, -RZ, R4.H1_H1 ;  /* 0x30000004ff047230 */ /* 0x000fe40000004100 */
[----:B------:R-:W-:Y:S01]  /*5800*/  FMUL.FTZ R193, R193, R76 ;  /* 0x0000004cc1c17220 */ /* 0x000fe20000410000 */
[--C-:B------:R-:W-:Y:S02]  /*5810*/  HADD2.F32 R3, -RZ, R5.reuse.H0_H0 ;  /* 0x20000005ff037230 */ /* 0x100fe40000004100 */
        /* <DEDUP_REMOVED lines=15> */
.L_x_35689:
[----:B------:R-:W-:Y:S05]  /*5910*/  BSYNC.RECONVERGENT B0 ;  /* 0x0000000000007941 */ /* 0x000fea0003800200 */
.L_x_35687:
        /* <DEDUP_REMOVED lines=11> */
[--C-:B-----5:R-:W-:Y:S02]  /*59d0*/  HADD2.F32 R3, -RZ, R4.reuse.H0_H0 ;  /* 0x20000004ff037230 */ /* 0x120fe40000004100 */
[----:B------:R-:W-:Y:S02]  /*59e0*/  HADD2.F32 R8, -RZ, R4.H1_H1 ;  /* 0x30000004ff087230 */ /* 0x000fe40000004100 */
[--C-:B--2---:R-:W-:Y:S02]  /*59f0*/  HADD2.F32 R15, -RZ, R5.reuse.H0_H0 ;  /* 0x20000005ff0f7230 */ /* 0x104fe40000004100 */
[----:B------:R-:W-:Y:S02]  /*5a00*/  HADD2.F32 R14, -RZ, R5.H1_H1 ;  /* 0x30000005ff0e7230 */ /* 0x000fe40000004100 */
[----:B------:R-:W-:Y:S02]  /*5a10*/  HADD2.F32 R0, -RZ, R16.H0_H0 ;  /* 0x20000010ff007230 */ /* 0x000fe40000004100 */
[----:B------:R-:W-:-:S02]  /*5a20*/  HADD2.F32 R5, -RZ, R6.H0_H0 ;  /* 0x20000006ff057230 */ /* 0x000fc40000004100 */
[----:B------:R-:W-:Y:S02]  /*5a30*/  HADD2.F32 R2, -RZ, R17.H0_H0 ;  /* 0x20000011ff027230 */ /* 0x000fe40000004100 */
[----:B------:R-:W-:Y:S01]  /*5a40*/  FFMA.FTZ R0, R3, R68, R0 ;  /* 0x0000004403007223 */ /* 0x000fe20000010000 */
[----:B------:R-:W-:Y:S02]  /*5a50*/  HADD2.F32 R4, -RZ, R18.H0_H0 ;  /* 0x20000012ff047230 */ /* 0x000fe40000004100 */
[--C-:B------:R-:W-:Y:S02]  /*5a60*/  HADD2.F32 R21, -RZ, R7.reuse.H0_H0 ;  /* 0x20000007ff157230 */ /* 0x100fe40000004100 */
[----:B------:R-:W-:Y:S01]  /*5a70*/  FFMA.FTZ R2, R15, R70, R2 ;  /* 0x000000460f027223 */ /* 0x000fe20000010002 */
[----:B------:R-:W-:Y:S02]  /*5a80*/  HADD2.F32 R20, -RZ, R7.H1_H1 ;  /* 0x30000007ff147230 */ /* 0x000fe40000004100 */
[----:B------:R-:W-:Y:S01]  /*5a90*/  FFMA.FTZ R3, R5, R64, R4 ;  /* 0x0000004005037223 */ /* 0x000fe20000010004 */
[----:B------:R-:W-:-:S02]  /*5aa0*/  HADD2.F32 R6, -RZ, R6.H1_H1 ;  /* 0x30000006ff067230 */ /* 0x000fc40000004100 */
[--C-:B------:R-:W-:Y:S02]  /*5ab0*/  HADD2.F32 R4, -RZ, R19.reuse.H0_H0 ;  /* 0x20000013ff047230 */ /* 0x100fe40000004100 */
[----:B------:R-:W-:Y:S02]  /*5ac0*/  HADD2.F32 R5, -RZ, R19.H1_H1 ;  /* 0x30000013ff057230 */ /* 0x000fe40000004100 */
        /* <DEDUP_REMOVED lines=13> */
.L_x_35691:
[----:B-----5:R-:W-:Y:S02]  /*5ba0*/  HADD2.F32 R3, -RZ, R4.H0_H0 ;  /* 0x20000004ff037230 */ /* 0x020fe40000004100 */
[--C-:B--2---:R-:W-:Y:S02]  /*5bb0*/  HADD2.F32 R15, -RZ, R5.reuse.H0_H0 ;  /* 0x20000005ff0f7230 */ /* 0x104fe40000004100 */
[----:B------:R-:W-:Y:S02]  /*5bc0*/  HADD2.F32 R14, -RZ, R5.H1_H1 ;  /* 0x30000005ff0e7230 */ /* 0x000fe40000004100 */
[----:B------:R-:W-:Y:S01]  /*5bd0*/  FMUL.FTZ R0, R3, R68 ;  /* 0x0000004403007220 */ /* 0x000fe20000410000 */
[----:B------:R-:W-:Y:S02]  /*5be0*/  HADD2.F32 R5, -RZ, R6.H0_H0 ;  /* 0x20000006ff057230 */ /* 0x000fe40000004100 */
[----:B------:R-:W-:Y:S01]  /*5bf0*/  FMUL.FTZ R2, R15, R70 ;  /* 0x000000460f027220 */ /* 0x000fe20000410000 */
[----:B------:R-:W-:-:S02]  /*5c00*/  HADD2.F32 R8, -RZ, R4.H1_H1 ;  /* 0x30000004ff087230 */ /* 0x000fc40000004100 */
[----:B------:R-:W-:Y:S02]  /*5c10*/  HADD2.F32 R6, -RZ, R6.H1_H1 ;  /* 0x30000006ff067230 */ /* 0x000fe40000004100 */
[----:B------:R-:W-:Y:S01]  /*5c20*/  FMUL.FTZ R3, R5, R64 ;  /* 0x0000004005037220 */ /* 0x000fe20000410000 */
[--C-:B------:R-:W-:Y:S02]  /*5c30*/  HADD2.F32 R21, -RZ, R7.reuse.H0_H0 ;  /* 0x20000007ff157230 */ /* 0x100fe40000004100 */
[----:B------:R-:W-:Y:S01]  /*5c40*/  FMUL.FTZ R8, R8, R69 ;  /* 0x0000004508087220 */ /* 0x000fe20000410000 */
[----:B------:R-:W-:Y:S02]  /*5c50*/  HADD2.F32 R20, -RZ, R7.H1_H1 ;  /* 0x30000007ff147230 */ /* 0x000fe40000004100 */
        /* <DEDUP_REMOVED lines=8> */
.L_x_35692:
[----:B------:R-:W-:Y:S05]  /*5ce0*/  BSYNC.RECONVERGENT B0 ;  /* 0x0000000000007941 */ /* 0x000fea0003800200 */
.L_x_35690:
        /* <DEDUP_REMOVED lines=13> */
[----:B-1---5:R-:W-:Y:S02]  /*5dc0*/  HADD2.F32 R15, -RZ, R188.H0_H0 ;  /* 0x200000bcff0f7230 */ /* 0x022fe40000004100 */
[----:B------:R-:W-:Y:S02]  /*5dd0*/  HADD2.F32 R14, -RZ, R16.H0_H0 ;  /* 0x20000010ff0e7230 */ /* 0x000fe40000004100 */
[----:B------:R-:W-:Y:S02]  /*5de0*/  HADD2.F32 R21, -RZ, R189.H0_H0 ;  /* 0x200000bdff157230 */ /* 0x000fe40000004100 */
[----:B------:R-:W-:Y:S02]  /*5df0*/  HADD2.F32 R20, -RZ, R17.H0_H0 ;  /* 0x20000011ff147230 */ /* 0x000fe40000004100 */
[----:B------:R-:W-:Y:S01]  /*5e00*/  FFMA.FTZ R15, R15, R60, R14 ;  /* 0x0000003c0f0f7223 */ /* 0x000fe2000001000e */
[----:B------:R-:W-:Y:S02]  /*5e10*/  HADD2.F32 R23, -RZ, R18.H1_H1 ;  /* 0x30000012ff177230 */ /* 0x000fe40000004100 */
[----:B------:R-:W-:-:S02]  /*5e20*/  HADD2.F32 R22, -RZ, R19.H0_H0 ;  /* 0x20000013ff167230 */ /* 0x000fc40000004100 */
[----:B------:R-:W-:Y:S01]  /*5e30*/  FFMA.FTZ R14, R21, R62, R20 ;  /* 0x0000003e150e7223 */ /* 0x000fe20000010014 */
[----:B------:R-:W-:Y:S02]  /*5e40*/  HADD2.F32 R21, -RZ, R190.H0_H0 ;  /* 0x200000beff157230 */ /* 0x000fe40000004100 */
[----:B------:R-:W-:Y:S02]  /*5e50*/  HADD2.F32 R20, -RZ, R18.H0_H0 ;  /* 0x20000012ff147230 */ /* 0x000fe40000004100 */
[----:B------:R-:W-:Y:S02]  /*5e60*/  HADD2.F32 R190, -RZ, R190.H1_H1 ;  /* 0x300000beffbe7230 */ /* 0x000fe40000004100 */
[----:B------:R-:W-:Y:S02]  /*5e70*/  HADD2.F32 R204, -RZ, R189.H1_H1 ;  /* 0x300000bdffcc7230 */ /* 0x000fe40000004100 */
[----:B------:R-:W-:Y:S01]  /*5e80*/  FFMA.FTZ R20, R21, R56, R20 ;  /* 0x0000003815147223 */ /* 0x000fe20000010014 */
[----:B------:R-:W-:-:S02]  /*5e90*/  HADD2.F32 R188, -RZ, R188.H1_H1 ;  /* 0x300000bcffbc7230 */ /* 0x000fc40000004100 */
[----:B------:R-:W-:Y:S01]  /*5ea0*/  FFMA.FTZ R21, R190, R57, R23 ;  /* 0x00000039be157223 */ /* 0x000fe20000010017 */
[--C-:B------:R-:W-:Y:S02]  /*5eb0*/  HADD2.F32 R23, -RZ, R191.reuse.H0_H0 ;  /* 0x200000bfff177230 */ /* 0x100fe40000004100 */
[----:B------:R-:W-:Y:S02]  /*5ec0*/  HADD2.F32 R190, -RZ, R191.H1_H1 ;  /* 0x300000bfffbe7230 */ /* 0x000fe40000004100 */
[----:B------:R-:W-:Y:S02]  /*5ed0*/  HADD2.F32 R191, -RZ, R19.H1_H1 ;  /* 0x30000013ffbf7230 */ /* 0x000fe40000004100 */
[----:B------:R-:W-:Y:S01]  /*5ee0*/  FFMA.FTZ R22, R23, R58, R22 ;  /* 0x0000003a17167223 */ /* 0x000fe20000010016 */
[----:B------:R-:W-:Y:S02]  /*5ef0*/  HADD2.F32 R189, -RZ, R17.H1_H1 ;  /* 0x30000011ffbd7230 */ /* 0x000fe40000004100 */
[----:B------:R-:W-:-:S02]  /*5f00*/  HADD2.F32 R203, -RZ, R16.H1_H1 ;  /* 0x30000010ffcb7230 */ /* 0x000fc40000004100 */
[----:B------:R-:W-:Y:S01]  /*5f10*/  FFMA.FTZ R23, R190, R59, R191 ;  /* 0x0000003bbe177223 */ /* 0x000fe200000100bf */
[----:B------:R-:W-:Y:S01]  /*5f20*/  F2FP.F16.F32.PACK_AB R190, R21, R20 ;  /* 0x0000001415be723e */ /* 0x000fe200000000ff */
[----:B------:R-:W-:Y:S01]  /*5f30*/  FFMA.FTZ R204, R204, R63, R189 ;  /* 0x0000003fcccc7223 */ /* 0x000fe200000100bd */
[----:B------:R-:W-:Y:S02]  /*5f40*/  FFMA.FTZ R203, R188, R61, R203 ;  /* 0x0000003dbccb7223 */ /* 0x000fe400000100cb */
[----:B------:R-:W-:Y:S02]  /*5f50*/  F2FP.F16.F32.PACK_AB R191, R23, R22 ;  /* 0x0000001617bf723e */ /* 0x000fe400000000ff */
[----:B------:R-:W-:Y:S02]  /*5f60*/  F2FP.F16.F32.PACK_AB R189, R204, R14 ;  /* 0x0000000eccbd723e */ /* 0x000fe400000000ff */
[----:B------:R-:W-:Y:S01]  /*5f70*/  F2FP.F16.F32.PACK_AB R188, R203, R15 ;  /* 0x0000000fcbbc723e */ /* 0x000fe200000000ff */
[----:B------:R-:W-:Y:S06]  /*5f80*/  BRA `(.L_x_35694) ;  /* 0x0000000000507947 */ /* 0x000fec0003800000 */
.L_x_35693:
[----:B-1---5:R-:W-:Y:S02]  /*5f90*/  HADD2.F32 R15, -RZ, R188.H0_H0 ;  /* 0x200000bcff0f7230 */ /* 0x022fe40000004100 */
[--C-:B------:R-:W-:Y:S02]  /*5fa0*/  HADD2.F32 R21, -RZ, R189.reuse.H0_H0 ;  /* 0x200000bdff157230 */ /* 0x100fe40000004100 */
[----:B------:R-:W-:Y:S02]  /*5fb0*/  HADD2.F32 R204, -RZ, R189.H1_H1 ;  /* 0x300000bdffcc7230 */ /* 0x000fe40000004100 */
        /* <DEDUP_REMOVED lines=17> */
.L_x_35694:
        /* <DEDUP_REMOVED lines=10> */
[----:B-----5:R-:W-:Y:S02]  /*6170*/  HADD2.F32 R207, -RZ, R188.H0_H0 ;  /* 0x200000bcffcf7230 */ /* 0x020fe40000004100 */
[----:B------:R-:W-:Y:S02]  /*6180*/  HADD2.F32 R208, -RZ, R16.H0_H0 ;  /* 0x20000010ffd07230 */ /* 0x000fe40000004100 */
[----:B------:R-:W-:Y:S02]  /*6190*/  HADD2.F32 R212, -RZ, R189.H1_H1 ;  /* 0x300000bdffd47230 */ /* 0x000fe40000004100 */
[----:B------:R-:W-:Y:S02]  /*61a0*/  HADD2.F32 R209, -RZ, R17.H1_H1 ;  /* 0x30000011ffd17230 */ /* 0x000fe40000004100 */
[----:B------:R-:W-:Y:S01]  /*61b0*/  FFMA.FTZ R208, R207, R52, R208 ;  /* 0x00000034cfd07223 */ /* 0x000fe200000100d0 */
[----:B------:R-:W-:Y:S02]  /*61c0*/  HADD2.F32 R207, -RZ, R189.H0_H0 ;  /* 0x200000bdffcf7230 */ /* 0x000fe40000004100 */
[----:B------:R-:W-:-:S02]  /*61d0*/  HADD2.F32 R189, -RZ, R190.H0_H0 ;  /* 0x200000beffbd7230 */ /* 0x000fc40000004100 */
[----:B------:R-:W-:Y:S01]  /*61e0*/  FFMA.FTZ R209, R212, R55, R209 ;  /* 0x00000037d4d17223 */ /* 0x000fe200000100d1 */
[----:B------:R-:W-:Y:S02]  /*61f0*/  HADD2.F32 R190, -RZ, R190.H1_H1 ;  /* 0x300000beffbe7230 */ /* 0x000fe40000004100 */
[--C-:B------:R-:W-:Y:S02]  /*6200*/  HADD2.F32 R212, -RZ, R18.reuse.H0_H0 ;  /* 0x20000012ffd47230 */ /* 0x100fe40000004100 */
[----:B------:R-:W-:Y:S02]  /*6210*/  HADD2.F32 R211, -RZ, R18.H1_H1 ;  /* 0x30000012ffd37230 */ /* 0x000fe40000004100 */
[----:B------:R-:W-:Y:S02]  /*6220*/  HADD2.F32 R210, -RZ, R17.H0_H0 ;  /* 0x20000011ffd27230 */ /* 0x000fe40000004100 */
[----:B------:R-:W-:Y:S01]  /*6230*/  FFMA.FTZ R212, R189, R48, R212 ;  /* 0x00000030bdd47223 */ /* 0x000fe200000100d4 */
[----:B------:R-:W-:-:S02]  /*6240*/  HADD2.F32 R189, -RZ, R191.H0_H0 ;  /* 0x200000bfffbd7230 */ /* 0x000fc40000004100 */
[----:B------:R-:W-:Y:S01]  /*6250*/  FFMA.FTZ R211, R190, R49, R211 ;  /* 0x00000031bed37223 */ /* 0x000fe200000100d3 */
[----:B------:R-:W-:Y:S02]  /*6260*/  HADD2.F32 R190, -RZ, R191.H1_H1 ;  /* 0x300000bfffbe7230 */ /* 0x000fe40000004100 */
[----:B------:R-:W-:Y:S01]  /*6270*/  FFMA.FTZ R210, R207, R54, R210 ;  /* 0x00000036cfd27223 */ /* 0x000fe200000100d2 */
[--C-:B------:R-:W-:Y:S02]  /*6280*/  HADD2.F32 R214, -RZ, R19.reuse.H0_H0 ;  /* 0x20000013ffd67230 */ /* 0x100fe40000004100 */
[----:B------:R-:W-:Y:S02]  /*6290*/  HADD2.F32 R213, -RZ, R19.H1_H1 ;  /* 0x30000013ffd57230 */ /* 0x000fe40000004100 */
[----:B------:R-:W-:Y:S02]  /*62a0*/  HADD2.F32 R188, -RZ, R188.H1_H1 ;  /* 0x300000bcffbc7230 */ /* 0x000fe40000004100 */
[----:B------:R-:W-:Y:S01]  /*62b0*/  FFMA.FTZ R214, R189, R50, R214 ;  /* 0x00000032bdd67223 */ /* 0x000fe200000100d6 */
        /* <DEDUP_REMOVED lines=8> */
.L_x_35695:
[--C-:B-----5:R-:W-:Y:S02]  /*6340*/  HADD2.F32 R209, -RZ, R189.reuse.H0_H0 ;  /* 0x200000bdffd17230 */ /* 0x120fe40000004100 */
[----:B------:R-:W-:Y:S02]  /*6350*/  HADD2.F32 R216, -RZ, R189.H1_H1 ;  /* 0x300000bdffd87230 */ /* 0x000fe40000004100 */
[----:B------:R-:W-:Y:S02]  /*6360*/  HADD2.F32 R207, -RZ, R188.H0_H0 ;  /* 0x200000bcffcf7230 */ /* 0x000fe40000004100 */
[----:B------:R-:W-:Y:S01]  /*6370*/  FMUL.FTZ R210, R209, R54 ;  /* 0x00000036d1d27220 */ /* 0x000fe20000410000 */
[----:B------:R-:W-:Y:S02]  /*6380*/  HADD2.F32 R189, -RZ, R190.H0_H0 ;  /* 0x200000beffbd7230 */ /* 0x000fe40000004100 */
[----:B------:R-:W-:Y:S01]  /*6390*/  FMUL.FTZ R209, R216, R55 ;  /* 0x00000037d8d17220 */ /* 0x000fe20000410000 */
        /* <DEDUP_REMOVED lines=8> */
[----:B------:R-:W-:Y:S01]  /*6420*/  F2FP.F16.F32.PACK_AB R189, R209, R210 ;  /* 0x000000d2d1bd723e */ /* 0x000fe200000000ff */
[----:B------:R-:W-:Y:S01]  /*6430*/  FMUL.FTZ R211, R190, R49 ;  /* 0x00000031bed37220 */ /* 0x000fe20000410000 */
[----:B------:R-:W-:-:S02]  /*6440*/  FMUL.FTZ R213, R218, R51 ;  /* 0x00000033dad57220 */ /* 0x000fc40000410000 */
[----:B------:R-:W-:Y:S02]  /*6450*/  F2FP.F16.F32.PACK_AB R188, R215, R208 ;  /* 0x000000d0d7bc723e */ /* 0x000fe400000000ff */
[----:B------:R-:W-:Y:S02]  /*6460*/  F2FP.F16.F32.PACK_AB R190, R211, R212 ;  /* 0x000000d4d3be723e */ /* 0x000fe400000000ff */
[----:B------:R-:W-:-:S07]  /*6470*/  F2FP.F16.F32.PACK_AB R191, R213, R214 ;  /* 0x000000d6d5bf723e */ /* 0x000fce00000000ff */
.L_x_35696:
        /* <DEDUP_REMOVED lines=11> */
[----:B------:R-:W-:Y:S02]  /*6530*/  HADD2.F32 R216, -RZ, R16.H1_H1 ;  /* 0x30000010ffd87230 */ /* 0x000fe40000004100 */
[----:B------:R-:W-:Y:S02]  /*6540*/  HADD2.F32 R219, -RZ, R189.H0_H0 ;  /* 0x200000bdffdb7230 */ /* 0x000fe40000004100 */
[----:B------:R-:W-:Y:S02]  /*6550*/  HADD2.F32 R222, -RZ, R190.H0_H0 ;  /* 0x200000beffde7230 */ /* 0x000fe40000004100 */
[----:B------:R-:W-:Y:S01]  /*6560*/  FFMA.FTZ R216, R188, R45, R216 ;  /* 0x0000002dbcd87223 */ /* 0x000fe200000100d8 */
[----:B------:R-:W-:-:S02]  /*6570*/  HADD2.F32 R188, -RZ, R17.H0_H0 ;  /* 0x20000011ffbc7230 */ /* 0x000fc40000004100 */
[----:B------:R-:W-:Y:S02]  /*6580*/  HADD2.F32 R220, -RZ, R191.H0_H0 ;  /* 0x200000bfffdc7230 */ /* 0x000fe40000004100 */
[----:B------:R-:W-:Y:S02]  /*6590*/  HADD2.F32 R207, -RZ, R16.H0_H0 ;  /* 0x20000010ffcf7230 */ /* 0x000fe40000004100 */
[----:B------:R-:W-:Y:S01]  /*65a0*/  FFMA.FTZ R219, R219, R46, R188 ;  /* 0x0000002edbdb7223 */ /* 0x000fe200000100bc */
[----:B------:R-:W-:Y:S02]  /*65b0*/  HADD2.F32 R188, -RZ, R18.H0_H0 ;  /* 0x20000012ffbc7230 */ /* 0x000fe40000004100 */
[----:B------:R-:W-:Y:S02]  /*65c0*/  HADD2.F32 R189, -RZ, R189.H1_H1 ;  /* 0x300000bdffbd7230 */ /* 0x000fe40000004100 */
[----:B------:R-:W-:Y:S01]  /*65d0*/  FFMA.FTZ R217, R217, R44, R207 ;  /* 0x0000002cd9d97223 */ /* 0x000fe200000100cf */
[----:B------:R-:W-:-:S02]  /*65e0*/  HADD2.F32 R218, -RZ, R17.H1_H1 ;  /* 0x30000011ffda7230 */ /* 0x000fc40000004100 */
[----:B------:R-:W-:Y:S01]  /*65f0*/  FFMA.FTZ R222, R222, R40, R188 ;  /* 0x00000028dede7223 */ /* 0x000fe200000100bc */
[----:B------:R-:W-:Y:S02]  /*6600*/  HADD2.F32 R190, -RZ, R190.H1_H1 ;  /* 0x300000beffbe7230 */ /* 0x000fe40000004100 */
[----:B------:R-:W-:Y:S02]  /*6610*/  HADD2.F32 R221, -RZ, R18.H1_H1 ;  /* 0x30000012ffdd7230 */ /* 0x000fe40000004100 */
[----:B------:R-:W-:Y:S01]  /*6620*/  FFMA.FTZ R218, R189, R47, R218 ;  /* 0x0000002fbdda7223 */ /* 0x000fe200000100da */
[----:B------:R-:W-:Y:S02]  /*6630*/  HADD2.F32 R188, -RZ, R19.H0_H0 ;  /* 0x20000013ffbc7230 */ /* 0x000fe40000004100 */
        /* <DEDUP_REMOVED lines=10> */
.L_x_35697:
[----:B-----5:R-:W-:Y:S02]  /*66e0*/  HADD2.F32 R207, -RZ, R188.H0_H0 ;  /* 0x200000bcffcf7230 */ /* 0x020fe40000004100 */
[----:B------:R-:W-:Y:S02]  /*66f0*/  HADD2.F32 R219, -RZ, R189.H0_H0 ;  /* 0x200000bdffdb7230 */ /* 0x000fe40000004100 */
        /* <DEDUP_REMOVED lines=18> */
.L_x_35698:
        /* <DEDUP_REMOVED lines=11> */
[--C-:B------:R-:W-:Y:S02]  /*68d0*/  HADD2.F32 R224, -RZ, R16.reuse.H1_H1 ;  /* 0x30000010ffe07230 */ /* 0x100fe40000004100 */
[----:B------:R-:W-:Y:S02]  /*68e0*/  HADD2.F32 R225, -RZ, R16.H0_H0 ;  /* 0x20000010ffe17230 */ /* 0x000fe40000004100 */
[----:B------:R-:W-:Y:S02]  /*68f0*/  HADD2.F32 R227, -RZ, R17.H0_H0 ;  /* 0x20000011ffe37230 */ /* 0x000fe40000004100 */
[----:B------:R-:W-:Y:S01]  /*6900*/  FFMA.FTZ R224, R188, R37, R224 ;  /* 0x00000025bce07223 */ /* 0x000fe200000100e0 */
[----:B------:R-:W-:-:S02]  /*6910*/  HADD2.F32 R188, -RZ, R189.H0_H0 ;  /* 0x200000bdffbc7230 */ /* 0x000fc40000004100 */
[----:B------:R-:W-:Y:S01]  /*6920*/  FFMA.FTZ R225, R207, R36, R225 ;  /* 0x00000024cfe17223 */ /* 0x000fe200000100e1 */
[----:B------:R-:W-:Y:S02]  /*6930*/  HADD2.F32 R189, -RZ, R189.H1_H1 ;  /* 0x300000bdffbd7230 */ /* 0x000fe40000004100 */
[----:B------:R-:W-:Y:S02]  /*6940*/  HADD2.F32 R207, -RZ, R17.H1_H1 ;  /* 0x30000011ffcf7230 */ /* 0x000fe40000004100 */
[----:B------:R-:W-:Y:S01]  /*6950*/  FFMA.FTZ R227, R188, R38, R227 ;  /* 0x00000026bce37223 */ /* 0x000fe200000100e3 */
[--C-:B------:R-:W-:Y:S02]  /*6960*/  HADD2.F32 R188, -RZ, R190.reuse.H0_H0 ;  /* 0x200000beffbc7230 */ /* 0x100fe40000004100 */
[----:B------:R-:W-:Y:S02]  /*6970*/  HADD2.F32 R190, -RZ, R190.H1_H1 ;  /* 0x300000beffbe7230 */ /* 0x000fe40000004100 */
[----:B------:R-:W-:Y:S01]  /*6980*/  FFMA.FTZ R226, R189, R39, R207 ;  /* 0x00000027bde27223 */ /* 0x000fe200000100cf */
[----:B------:R-:W-:-:S02]  /*6990*/  HADD2.F32 R207, -RZ, R18.H0_H0 ;  /* 0x20000012ffcf7230 */ /* 0x000fc40000004100 */
[----:B------:R-:W-:-:S03]  /*69a0*/  HADD2.F32 R189, -RZ, R18.H1_H1 ;  /* 0x30000012ffbd7230 */ /* 0x000fc60000004100 */
[----:B------:R-:W-:Y:S01]  /*69b0*/  FFMA.FTZ R230, R188, R32, R207 ;  /* 0x00000020bce67223 */ /* 0x000fe200000100cf */
[----:B------:R-:W-:Y:S02]  /*69c0*/  HADD2.F32 R188, -RZ, R191.H0_H0 ;  /* 0x200000bfffbc7230 */ /* 0x000fe40000004100 */
[----:B------:R-:W-:Y:S01]  /*69d0*/  FFMA.FTZ R229, R190, R33, R189 ;  /* 0x00000021bee57223 */ /* 0x000fe200000100bd */
[----:B------:R-:W-:Y:S02]  /*69e0*/  HADD2.F32 R189, -RZ, R19.H0_H0 ;  /* 0x20000013ffbd7230 */ /* 0x000fe40000004100 */
[----:B------:R-:W-:Y:S02]  /*69f0*/  HADD2.F32 R191, -RZ, R191.H1_H1 ;  /* 0x300000bfffbf7230 */ /* 0x000fe40000004100 */
[----:B------:R-:W-:Y:S01]  /*6a00*/  F2FP.F16.F32.PACK_AB R190, R229, R230 ;  /* 0x000000e6e5be723e */ /* 0x000fe200000000ff */
[----:B------:R-:W-:Y:S01]  /*6a10*/  FFMA.FTZ R228, R188, R34, R189 ;  /* 0x00000022bce47223 */ /* 0x000fe200000100bd */
[----:B------:R-:W-:Y:S01]  /*6a20*/  HADD2.F32 R188, -RZ, R19.H1_H1 ;  /* 0x30000013ffbc7230 */ /* 0x000fe20000004100 */
[----:B------:R-:W-:-:S04]  /*6a30*/  F2FP.F16.F32.PACK_AB R189, R226, R227 ;  /* 0x000000e3e2bd723e */ /* 0x000fc800000000ff */
[----:B------:R-:W-:Y:S01]  /*6a40*/  FFMA.FTZ R231, R191, R35, R188 ;  /* 0x00000023bfe77223 */ /* 0x000fe200000100bc */
[----:B------:R-:W-:-:S04]  /*6a50*/  F2FP.F16.F32.PACK_AB R188, R224, R225 ;  /* 0x000000e1e0bc723e */ /* 0x000fc800000000ff */
[----:B------:R-:W-:Y:S01]  /*6a60*/  F2FP.F16.F32.PACK_AB R191, R231, R228 ;  /* 0x000000e4e7bf723e */ /* 0x000fe200000000ff */
[----:B------:R-:W-:Y:S06]  /*6a70*/  BRA `(.L_x_35700) ;  /* 0x0000000000507947 */ /* 0x000fec0003800000 */
.L_x_35699:
        /* <DEDUP_REMOVED lines=20> */
.L_x_35700:
        /* <DEDUP_REMOVED lines=38> */
.L_x_35701:
[--C-:B-----5:R-:W-:Y:S02]  /*6e20*/  HADD2.F32 R207, -RZ, R188.reuse.H0_H0 ;  /* 0x200000bcffcf7230 */ /* 0x120fe40000004100 */
[----:B------:R-:W-:Y:S02]  /*6e30*/  HADD2.F32 R244, -RZ, R188.H1_H1 ;  /* 0x300000bcfff47230 */ /* 0x000fe40000004100 */
[----:B------:R-:W-:Y:S02]  /*6e40*/  HADD2.F32 R188, -RZ, R189.H0_H0 ;  /* 0x200000bdffbc7230 */ /* 0x000fe40000004100 */
[----:B------:R-:W-:Y:S01]  /*6e50*/  FMUL.FTZ R233, R207, R28 ;  /* 0x0000001ccfe97220 */ /* 0x000fe20000410000 */
[----:B------:R-:W-:Y:S02]  /*6e60*/  HADD2.F32 R232, -RZ, R190.H0_H0 ;  /* 0x200000beffe87230 */ /* 0x000fe40000004100 */
        /* <DEDUP_REMOVED lines=15> */
.L_x_35702:
        /* <DEDUP_REMOVED lines=220> */
.L_x_35728:
        /* <DEDUP_REMOVED lines=23> */
[----:B0-----:R-:W-:Y:S01]  /*7e90*/  F2FP.F16.F32.PACK_AB R191, R189, R188 ;  /* 0x000000bcbdbf723e */ /* 0x001fe200000000ff */
        /* <DEDUP_REMOVED lines=16> */
[----:B------:R-:W-:Y:S02]  /*7fa0*/  F2FP.F16.F32.PACK_AB R189, R189, R198 ;  /* 0x000000c6bdbd723e */ /* 0x000fe400000000ff */
[----:B------:R-:W-:Y:S02]  /*7fb0*/  F2FP.F16.F32.PACK_AB R190, R199, R190 ;  /* 0x000000bec7be723e */ /* 0x000fe400000000ff */
        /* <DEDUP_REMOVED lines=8> */
[----:B------:R-:W-:Y:S01]  /*8040*/  F2FP.F16.F32.PACK_AB R188, R197, R188 ;  /* 0x000000bcc5bc723e */ /* 0x000fe200000000ff */
        /* <DEDUP_REMOVED lines=22> */
[----:B------:R-:W-:Y:S01]  /*81b0*/  FADD.FTZ R13, -R244, R13 ;  /* 0x0000000df40d7221 */ /* 0x000fe20000010100 */
[----:B------:R-:W-:-:S03]  /*81c0*/  FMUL.FTZ R190, R207, R12 ;  /* 0x0000000ccfbe7220 */ /* 0x000fc60000410000 */
[----:B------:R-:W-:Y:S01]  /*81d0*/  FMUL.FTZ R13, R207, R13 ;  /* 0x0000000dcf0d7220 */ /* 0x000fe20000410000 */
[----:B---3--:R-:W-:Y:S01]  /*81e0*/  FFMA.FTZ R11, R11, R205, R143 ;  /* 0x000000cd0b0b7223 */ /* 0x008fe2000001008f */
[----:B----4-:R-:W-:Y:S01]  /*81f0*/  FFMA.FTZ R10, R10, R202, R141 ;  /* 0x000000ca0a0a7223 */ /* 0x010fe2000001008d */
[----:B--2---:R-:W-:Y:S01]  /*8200*/  FFMA.FTZ R188, R188, R191, R138 ;  /* 0x000000bfbcbc7223 */ /* 0x004fe2000001008a */
[----:B------:R-:W-:-:S05]  /*8210*/  FFMA.FTZ R189, R189, R196, R139 ;  /* 0x000000c4bdbd7223 */ /* 0x000fca000001008b */
[----:B------:R-:W-:Y:S01]  /*8220*/  F2FP.F16.F32.PACK_AB R191, R189, R188 ;  /* 0x000000bcbdbf723e */ /* 0x000fe200000000ff */
[C---:B------:R-:W-:Y:S01]  /*8230*/  FADD.FTZ R188, -R244.reuse, R193 ;  /* 0x000000c1f4bc7221 */ /* 0x040fe20000010100 */
[----:B------:R-:W-:-:S03]  /*8240*/  FADD.FTZ R189, -R244, R192 ;  /* 0x000000c0f4bd7221 */ /* 0x000fc60000010100 */
[C---:B------:R-:W-:Y:S01]  /*8250*/  FMUL.FTZ R188, R207.reuse, R188 ;  /* 0x000000bccfbc7220 */ /* 0x040fe20000410000 */
[----:B------:R-:W-:-:S03]  /*8260*/  FMUL.FTZ R189, R207, R189 ;  /* 0x000000bdcfbd7220 */ /* 0x000fc60000410000 */
[----:B------:R-:W-:Y:S01]  /*8270*/  FFMA.FTZ R12, R188, R197, R140 ;  /* 0x000000c5bc0c7223 */ /* 0x000fe2000001008c */
[----:B------:R-:W-:Y:S01]  /*8280*/  FFMA.FTZ R189, R189, R198, R142 ;  /* 0x000000c6bdbd7223 */ /* 0x000fe2000001008e */
[----:B------:R-:W-:Y:S01]  /*8290*/  FADD.FTZ R196, -R244, R219 ;  /* 0x000000dbf4c47221 */ /* 0x000fe20000010100 */
[----:B------:R-:W-:Y:S01]  /*82a0*/  FFMA.FTZ R13, R13, R199, R136 ;  /* 0x000000c70d0d7223 */ /* 0x000fe20000010088 */
[----:B------:R-:W2:Y:S01]  /*82b0*/  LDL.LU R219, [R1+0x8] ;  /* 0x0000080001db7983 */ /* 0x000ea20000300800 */
[----:B------:R-:W-:Y:S02]  /*82c0*/  F2FP.F16.F32.PACK_AB R188, R10, R12 ;  /* 0x0000000c0abc723e */ /* 0x000fe400000000ff */
[----:B------:R-:W-:Y:S01]  /*82d0*/  F2FP.F16.F32.PACK_AB R189, R11, R189 ;  /* 0x000000bd0bbd723e */ /* 0x000fe200000000ff */
[----:B------:R-:W-:-:S04]  /*82e0*/  IMAD.WIDE.U32 R10, R206, 0x10, R200 ;  /* 0x00000010ce0a7825 */ /* 0x000fc800078e00c8 */
[C---:B------:R-:W-:Y:S01]  /*82f0*/  FADD.FTZ R198, -R244.reuse, R222 ;  /* 0x000000def4c67221 */ /* 0x040fe20000010100 */
[C---:B------:R-:W-:Y:S01]  /*8300*/  FADD.FTZ R200, -R244.reuse, R220 ;  /* 0x000000dcf4c87221 */ /* 0x040fe20000010100 */
[C---:B------:R-:W-:Y:S01]  /*8310*/  FADD.FTZ R197, -R244.reuse, R218 ;  /* 0x000000daf4c57221 */ /* 0x040fe20000010100 */
[----:B------:R-:W3:Y:S01]  /*8320*/  LDL R222, [R1+0x14] ;  /* 0x0000140001de7983 */ /* 0x000ee20000100800 */
[----:B------:R-:W-:-:S03]  /*8330*/  FADD.FTZ R199, -R244, R221 ;  /* 0x000000ddf4c77221 */ /* 0x000fc60000010100 */
[----:B------:R-:W4:Y:S04]  /*8340*/  LDL R220, [R1+0x10] ;  /* 0x0000100001dc7983 */ /* 0x000f280000100800 */
[----:B------:R-:W2:Y:S04]  /*8350*/  LDL R218, [R1+0x1c] ;  /* 0x00001c0001da7983 */ /* 0x000ea80000100800 */
[----:B------:R-:W2:Y:S01]  /*8360*/  LDL R221, [R1+0x18] ;  /* 0x0000180001dd7983 */ /* 0x000ea20000100800 */
[C---:B------:R-:W-:Y:S01]  /*8370*/  FADD.FTZ R206, -R244.reuse, R230 ;  /* 0x000000e6f4ce7221 */ /* 0x040fe20000010100 */
[----:B------:R-:W-:-:S02]  /*8380*/  FADD.FTZ R202, -R244, R225 ;  /* 0x000000e1f4ca7221 */ /* 0x000fc40000010100 */
[----:B------:R-:W2:Y:S04]  /*8390*/  LDL.LU R230, [R1+0x4] ;  /* 0x0000040001e67983 */ /* 0x000ea80000300800 */
[----:B------:R-:W2:Y:S01]  /*83a0*/  LDL.LU R225, [R1] ;  /* 0x0000000001e17983 */ /* 0x000ea20000300800 */
[----:B------:R-:W-:Y:S01]  /*83b0*/  FFMA.FTZ R190, R190, R245, R137 ;  /* 0x000000f5bebe7223 */ /* 0x000fe20000010089 */
[----:B------:R-:W-:-:S04]  /*83c0*/  FADD.FTZ R12, -R244, R8 ;  /* 0x00000008f40c7221 */ /* 0x000fc80000010100 */
[----:B------:R-:W-:Y:S01]  /*83d0*/  F2FP.F16.F32.PACK_AB R190, R190, R13 ;  /* 0x0000000dbebe723e */ /* 0x000fe200000000ff */
[C---:B------:R-:W-:Y:S01]  /*83e0*/  FADD.FTZ R13, -R244.reuse, R0 ;  /* 0x00000000f40d7221 */ /* 0x040fe20000010100 */
[C---:B------:R-:W-:Y:S01]  /*83f0*/  FADD.FTZ R8, -R244.reuse, R204 ;  /* 0x000000ccf4087221 */ /* 0x040fe20000010100 */
[C---:B------:R-:W-:Y:S01]  /*8400*/  FADD.FTZ R192, -R244.reuse, R2 ;  /* 0x00000002f4c07221 */ /* 0x040fe20000010100 */
[C---:B------:R-:W-:Y:S01]  /*8410*/  FADD.FTZ R204, -R244.reuse, R227 ;  /* 0x000000e3f4cc7221 */ /* 0x040fe20000010100 */
[----:B------:R0:W-:Y:S01]  /*8420*/  STG.E.128 desc[UR6][R10.64], R188 ;  /* 0x000000bc0a007986 */ /* 0x0001e2000c101d06 */
[C---:B------:R-:W-:Y:S01]  /*8430*/  FADD.FTZ R205, -R244.reuse, R226 ;  /* 0x000000e2f4cd7221 */ /* 0x040fe20000010100 */
[C---:B------:R-:W-:Y:S01]  /*8440*/  FADD.FTZ R2, -R244.reuse, R4 ;  /* 0x00000004f4027221 */ /* 0x040fe20000010100 */
[C---:B------:R-:W-:Y:S01]  /*8450*/  FADD.FTZ R5, -R244.reuse, R5 ;  /* 0x00000005f4057221 */ /* 0x040fe20000010100 */
[----:B------:R-:W1:Y:S02]  /*8460*/  LDC.64 R226, c[0x0][0x428] ;  /* 0x00010a00ffe27b82 */ /* 0x000e640000000a00 */
[C---:B------:R-:W-:Y:S01]  /*8470*/  FMUL.FTZ R2, R207.reuse, R2 ;  /* 0x00000002cf027220 */ /* 0x040fe20000410000 */
[C---:B------:R-:W-:Y:S01]  /*8480*/  FADD.FTZ R3, -R244.reuse, R3 ;  /* 0x00000003f4037221 */ /* 0x040fe20000010100 */
[C---:B0-----:R-:W-:Y:S01]  /*8490*/  FADD.FTZ R10, -R244.reuse, R20 ;  /* 0x00000014f40a7221 */ /* 0x041fe20000010100 */
[----:B------:R-:W-:Y:S01]  /*84a0*/  MOV R20, R12 ;  /* 0x0000000c00147202 */ /* 0x000fe20000000f00 */
[C---:B------:R-:W-:Y:S01]  /*84b0*/  FADD.FTZ R12, -R244.reuse, R22 ;  /* 0x00000016f40c7221 */ /* 0x040fe20000010100 */
[----:B------:R-:W-:Y:S01]  /*84c0*/  MOV R22, R13 ;  /* 0x0000000d00167202 */ /* 0x000fe20000000f00 */
[----:B------:R-:W-:Y:S01]  /*84d0*/  FADD.FTZ R13, -R244, R23 ;  /* 0x00000017f40d7221 */ /* 0x000fe20000010100 */
[----:B------:R-:W-:Y:S01]  /*84e0*/  FMUL.FTZ R23, R207, R5 ;  /* 0x00000005cf177220 */ /* 0x000fe20000410000 */
[----:B------:R-:W-:Y:S01]  /*84f0*/  FFMA.FTZ R2, R2, R250, R130 ;  /* 0x000000fa02027223 */ /* 0x000fe20000010082 */
[----:B------:R-:W-:-:S02]  /*8500*/  FADD.FTZ R11, -R244, R21 ;  /* 0x00000015f40b7221 */ /* 0x000fc40000010100 */
[----:B------:R-:W-:Y:S01]  /*8510*/  FFMA.FTZ R23, R23, R251, R131 ;  /* 0x000000fb17177223 */ /* 0x000fe20000010083 */
[C---:B------:R-:W-:Y:S01]  /*8520*/  FADD.FTZ R0, -R244.reuse, R6 ;  /* 0x00000006f4007221 */ /* 0x040fe20000010100 */
[----:B------:R-:W-:Y:S01]  /*8530*/  MOV R21, R192 ;  /* 0x000000c000157202 */ /* 0x000fe20000000f00 */
[----:B------:R-:W-:Y:S01]  /*8540*/  FADD.FTZ R245, -R244, R7 ;  /* 0x00000007f4f57221 */ /* 0x000fe20000010100 */
[----:B------:R-:W-:Y:S01]  /*8550*/  FMUL.FTZ R20, R207, R20 ;  /* 0x00000014cf147220 */ /* 0x000fe20000410000 */
[----:B------:R-:W-:Y:S01]  /*8560*/  F2FP.F16.F32.PACK_AB R23, R23, R2 ;  /* 0x000000021717723e */ /* 0x000fe200000000ff */
[C---:B------:R-:W-:Y:S01]  /*8570*/  FMUL.FTZ R2, R207.reuse, R22 ;  /* 0x00000016cf027220 */ /* 0x040fe20000410000 */
[C---:B------:R-:W-:Y:S01]  /*8580*/  FMUL.FTZ R3, R207.reuse, R3 ;  /* 0x00000003cf037220 */ /* 0x040fe20000410000 */
[C---:B------:R-:W-:Y:S01]  /*8590*/  FMUL.FTZ R0, R207.reuse, R0 ;  /* 0x00000000cf007220 */ /* 0x040fe20000410000 */
[C---:B------:R-:W-:Y:S01]  /*85a0*/  FMUL.FTZ R21, R207.reuse, R21 ;  /* 0x00000015cf157220 */ /* 0x040fe20000410000 */
        /* <DEDUP_REMOVED lines=24> */
[----:B------:R-:W-:Y:S01]  /*8730*/  FMUL.FTZ R15, R207, R15 ;  /* 0x0000000fcf0f7220 */ /* 0x000fe20000410000 */
[----:B------:R-:W-:Y:S01]  /*8740*/  FADD.FTZ R208, -R244, R229 ;  /* 0x000000e5f4d07221 */ /* 0x000fe20000010100 */
[----:B------:R-:W-:Y:S01]  /*8750*/  FFMA.FTZ R6, R6, R184, R120 ;  /* 0x000000b806067223 */ /* 0x000fe20000010078 */
[----:B------:R-:W-:Y:S01]  /*8760*/  FFMA.FTZ R12, R12, R182, R118 ;  /* 0x000000b60c0c7223 */ /* 0x000fe20000010076 */
[----:B------:R-:W-:Y:S01]  /*8770*/  FFMA.FTZ R13, R13, R183, R119 ;  /* 0x000000b70d0d7223 */ /* 0x000fe20000010077 */
[C---:B------:R-:W-:Y:S01]  /*8780*/  FMUL.FTZ R188, R207.reuse, R192 ;  /* 0x000000c0cfbc7220 */ /* 0x040fe20000410000 */
        /* <DEDUP_REMOVED lines=9> */
[C---:B------:R-:W-:Y:S01]  /*8820*/  FADD.FTZ R191, -R244.reuse, R211 ;  /* 0x000000d3f4bf7221 */ /* 0x040fe20000010100 */
[----:B------:R-:W-:Y:S01]  /*8830*/  FADD.FTZ R195, -R244, R216 ;  /* 0x000000d8f4c37221 */ /* 0x000fe20000010100 */
[----:B------:R-:W-:-:S02]  /*8840*/  FMUL.FTZ R199, R207, R199 ;  /* 0x000000c7cfc77220 */ /* 0x000fc40000410000 */
        /* <DEDUP_REMOVED lines=26> */
[----:B---3--:R-:W-:Y:S01]  /*89f0*/  FFMA.FTZ R20, R20, R222, R133 ;  /* 0x000000de14147223 */ /* 0x008fe20000010085 */
[----:B----4-:R-:W-:Y:S01]  /*8a00*/  FFMA.FTZ R2, R2, R220, R132 ;  /* 0x000000dc02027223 */ /* 0x010fe20000010084 */
[----:B--2---:R-:W-:Y:S01]  /*8a10*/  FFMA.FTZ R218, R22, R218, R135 ;  /* 0x000000da16da7223 */ /* 0x004fe20000010087 */
[----:B------:R-:W-:Y:S01]  /*8a20*/  FFMA.FTZ R21, R21, R221, R134 ;  /* 0x000000dd15157223 */ /* 0x000fe20000010086 */
[----:B------:R-:W-:-:S02]  /*8a30*/  F2FP.F16.F32.PACK_AB R22, R0, R3 ;  /* 0x000000030016723e */ /* 0x000fc400000000ff */
[----:B------:R-:W-:Y:S01]  /*8a40*/  F2FP.F16.F32.PACK_AB R20, R20, R2 ;  /* 0x000000021414723e */ /* 0x000fe200000000ff */
[----:B-1----:R-:W-:Y:S01]  /*8a50*/  IMAD.WIDE.U32 R2, R219, 0x10, R226 ;  /* 0x00000010db027825 */ /* 0x002fe200078e00e2 */
[----:B------:R-:W-:-:S03]  /*8a60*/  F2FP.F16.F32.PACK_AB R21, R218, R21 ;  /* 0x00000015da15723e */ /* 0x000fc600000000ff */
[C---:B------:R-:W-:Y:S01]  /*8a70*/  FMUL.FTZ R0, R207.reuse, R7 ;  /* 0x00000007cf007220 */ /* 0x040fe20000410000 */
[C---:B------:R-:W-:Y:S01]  /*8a80*/  FMUL.FTZ R7, R207.reuse, R11 ;  /* 0x0000000bcf077220 */ /* 0x040fe20000410000 */
[C---:B------:R-:W-:Y:S01]  /*8a90*/  FMUL.FTZ R11, R207.reuse, R14 ;  /* 0x0000000ecf0b7220 */ /* 0x040fe20000410000 */
[C---:B------:R-:W-:Y:S01]  /*8aa0*/  FMUL.FTZ R14, R207.reuse, R190 ;  /* 0x000000becf0e7220 */ /* 0x040fe20000410000 */
[----:B------:R0:W-:Y:S01]  /*8ab0*/  STG.E.128 desc[UR6][R2.64], R20 ;  /* 0x0000001402007986 */ /* 0x0001e2000c101d06 */
[C---:B------:R-:W-:Y:S01]  /*8ac0*/  FMUL.FTZ R190, R207.reuse, R194 ;  /* 0x000000c2cfbe7220 */ /* 0x040fe20000410000 */
[----:B------:R-:W-:Y:S01]  /*8ad0*/  FMUL.FTZ R194, R207, R198 ;  /* 0x000000c6cfc27220 */ /* 0x000fe20000410000 */
[----:B------:R-:W-:Y:S01]  /*8ae0*/  FFMA.FTZ R11, R11, R180, R116 ;  /* 0x000000b40b0b7223 */ /* 0x000fe20000010074 */
[C---:B------:R-:W-:Y:S01]  /*8af0*/  FMUL.FTZ R198, R207.reuse, R203 ;  /* 0x000000cbcfc67220 */ /* 0x040fe20000410000 */
[C---:B------:R-:W-:Y:S01]  /*8b00*/  FMUL.FTZ R203, R207.reuse, R206 ;  /* 0x000000cecfcb7220 */ /* 0x040fe20000410000 */
[----:B------:R-:W-:Y:S01]  /*8b10*/  FMUL.FTZ R218, R207, R208 ;  /* 0x000000d0cfda7220 */ /* 0x000fe20000410000 */
[----:B------:R-:W-:-:S04]  /*8b20*/  IMAD.WIDE.U32 R204, R225, 0x10, R226 ;  /* 0x00000010e1cc7825 */ /* 0x000fc800078e00e2 */
[----:B------:R-:W-:Y:S01]  /*8b30*/  FFMA.FTZ R225, R10, R187, R123 ;  /* 0x000000bb0ae17223 */ /* 0x000fe2000001007b */
[----:B------:R-:W-:Y:S01]  /*8b40*/  FMUL.FTZ R222, R207, R5 ;  /* 0x00000005cfde7220 */ /* 0x000fe20000410000 */
[----:B------:R-:W-:Y:S01]  /*8b50*/  FFMA.FTZ R10, R189, R179, R115 ;  /* 0x000000b3bd0a7223 */ /* 0x000fe20000010073 */
[----:B0-----:R-:W-:Y:S01]  /*8b60*/  FFMA.FTZ R21, R7, R185, R121 ;  /* 0x000000b907157223 */ /* 0x001fe20000010079 */
[----:B------:R-:W-:Y:S01]  /*8b70*/  FFMA.FTZ R20, R15, R181, R117 ;  /* 0x000000b50f147223 */ /* 0x000fe20000010075 */
[----:B------:R-:W-:-:S03]  /*8b80*/  FFMA.FTZ R23, R188, R178, R114 ;  /* 0x000000b2bc177223 */ /* 0x000fc60000010072 */
        /* <DEDUP_REMOVED lines=16> */
[----:B------:R-:W-:-:S02]  /*8c90*/  FFMA.FTZ R13, R192, R174, R110 ;  /* 0x000000aec00d7223 */ /* 0x000fc4000001006e */
[----:B------:R-:W-:Y:S01]  /*8ca0*/  F2FP.F16.F32.PACK_AB R15, R0, R15 ;  /* 0x0000000f000f723e */ /* 0x000fe200000000ff */
[----:B------:R-:W-:Y:S01]  /*8cb0*/  FFMA.FTZ R0, R193, R175, R111 ;  /* 0x000000afc1007223 */ /* 0x000fe2000001006f */
[C---:B------:R-:W-:Y:S01]  /*8cc0*/  FMUL.FTZ R220, R207.reuse, R209 ;  /* 0x000000d1cfdc7220 */ /* 0x040fe20000410000 */
[C---:B------:R-:W-:Y:S01]  /*8cd0*/  FMUL.FTZ R221, R207.reuse, R210 ;  /* 0x000000d2cfdd7220 */ /* 0x040fe20000410000 */
[----:B------:R-:W-:Y:S01]  /*8ce0*/  FMUL.FTZ R219, R207, R211 ;  /* 0x000000d3cfdb7220 */ /* 0x000fe20000410000 */
[----:B------:R-:W-:Y:S01]  /*8cf0*/  F2FP.F16.F32.PACK_AB R7, R225, R8 ;  /* 0x00000008e107723e */ /* 0x000fe200000000ff */
[----:B------:R-:W-:Y:S01]  /*8d00*/  FFMA.FTZ R189, R200, R166, R102 ;  /* 0x000000a6c8bd7223 */ /* 0x000fe20000010066 */
        /* <DEDUP_REMOVED lines=35> */
.L_x_35682:
[----:B------:R-:W-:Y:S01]  /*8f40*/  HFMA2 R190, -RZ, RZ, 0, 5.9604644775390625e-08 ;  /* 0x00000001ffbe7431 */ /* 0x000fe200000001ff */
[----:B------:R-:W-:Y:S01]  /*8f50*/  BSSY B0, `(.L_x_35705) ;  /* 0x0000006000007945 */ /* 0x000fe20003800000 */
[----:B------:R-:W-:Y:S02]  /*8f60*/  MOV R189, 0x1f ;  /* 0x0000001f00bd7802 */ /* 0x000fe40000000f00 */
[----:B------:R-:W-:-:S07]  /*8f70*/  MOV R188, 0xffffffff ;  /* 0xffffffff00bc7802 */ /* 0x000fce0000000f00 */
[----:B------:R-:W-:Y:S05]  /*8f80*/  WARPSYNC.COLLECTIVE R188, `(.L_x_35706) ;  /* 0x00000000bc087348 */ /* 0x000fea0003c00000 */
[----:B------:R0:W1:Y:S02]  /*8f90*/  SHFL.BFLY P0, R207, R191, R190, R189 ;  /* 0x0c0000bebfcf7389 */ /* 0x00006400000000bd */
[----:B01----:R-:W-:Y:S05]  /*8fa0*/  ENDCOLLECTIVE ;  /* 0x000000000000791b */ /* 0x003fea0003800000 */
.L_x_35706:
[----:B------:R-:W-:Y:S05]  /*8fb0*/  BSYNC B0 ;  /* 0x0000000000007941 */ /* 0x000fea0003800000 */
.L_x_35705:
        /* <DEDUP_REMOVED lines=9> */
.L_x_35707:
[----:B------:R-:W-:Y:S01]  /*9050*/  HFMA2 R190, -RZ, RZ, 0, 2.384185791015625e-07 ;  /* 0x00000004ffbe7431 */ /* 0x000fe200000001ff */
[----:B------:R-:W-:-:S05]  /*9060*/  MOV R188, R207 ;  /* 0x000000cf00bc7202 */ /* 0x000fca0000000f00 */
[----:B------:R-:W-:Y:S01]  /*9070*/  FADD.FTZ R191, R191, R188 ;  /* 0x000000bcbfbf7221 */ /* 0x000fe20000010000 */
[----:B------:R-:W-:-:S07]  /*9080*/  MOV R188, 0xffffffff ;  /* 0xffffffff00bc7802 */ /* 0x000fce0000000f00 */
[----:B------:R-:W-:Y:S05]  /*9090*/  WARPSYNC.COLLECTIVE R188, `(.L_x_35708) ;  /* 0x00000000bc087348 */ /* 0x000fea0003c00000 */
[----:B------:R0:W1:Y:S02]  /*90a0*/  SHFL.BFLY P0, R207, R191, R190, R189 ;  /* 0x0c0000bebfcf7389 */ /* 0x00006400000000bd */
[----:B01----:R-:W-:Y:S05]  /*90b0*/  ENDCOLLECTIVE ;  /* 0x000000000000791b */ /* 0x003fea0003800000 */
.L_x_35708:
[----:B------:R-:W-:Y:S01]  /*90c0*/  HFMA2 R190, -RZ, RZ, 0, 4.76837158203125e-07 ;  /* 0x00000008ffbe7431 */ /* 0x000fe200000001ff */
[----:B------:R-:W-:-:S05]  /*90d0*/  MOV R188, R207 ;  /* 0x000000cf00bc7202 */ /* 0x000fca0000000f00 */
[----:B------:R-:W-:Y:S01]  /*90e0*/  FADD.FTZ R191, R191, R188 ;  /* 0x000000bcbfbf7221 */ /* 0x000fe20000010000 */
[----:B------:R-:W-:-:S07]  /*90f0*/  MOV R188, 0xffffffff ;  /* 0xffffffff00bc7802 */ /* 0x000fce0000000f00 */
[----:B------:R-:W-:Y:S05]  /*9100*/  WARPSYNC.COLLECTIVE R188, `(.L_x_35709) ;  /* 0x00000000bc087348 */ /* 0x000fea0003c00000 */
[----:B------:R0:W1:Y:S02]  /*9110*/  SHFL.BFLY P0, R207, R191, R190, R189 ;  /* 0x0c0000bebfcf7389 */ /* 0x00006400000000bd */
[----:B01----:R-:W-:Y:S05]  /*9120*/  ENDCOLLECTIVE ;  /* 0x000000000000791b */ /* 0x003fea0003800000 */
.L_x_35709:
[----:B------:R-:W-:Y:S01]  /*9130*/  HFMA2 R190, -RZ, RZ, 0, 9.5367431640625e-07 ;  /* 0x00000010ffbe7431 */ /* 0x000fe200000001ff */
[----:B------:R-:W-:-:S05]  /*9140*/  MOV R188, R207 ;  /* 0x000000cf00bc7202 */ /* 0x000fca0000000f00 */
[----:B------:R-:W-:Y:S01]  /*9150*/  FADD.FTZ R191, R191, R188 ;  /* 0x000000bcbfbf7221 */ /* 0x000fe20000010000 */
[----:B------:R-:W-:-:S07]  /*9160*/  MOV R188, 0xffffffff ;  /* 0xffffffff00bc7802 */ /* 0x000fce0000000f00 */
[----:B------:R-:W-:Y:S05]  /*9170*/  WARPSYNC.COLLECTIVE R188, `(.L_x_35710) ;  /* 0x00000000bc087348 */ /* 0x000fea0003c00000 */
[----:B------:R0:W1:Y:S02]  /*9180*/  SHFL.BFLY P0, R207, R191, R190, R189 ;  /* 0x0c0000bebfcf7389 */ /* 0x00006400000000bd */
[----:B01----:R-:W-:Y:S05]  /*9190*/  ENDCOLLECTIVE ;  /* 0x000000000000791b */ /* 0x003fea0003800000 */
.L_x_35710:
        /* <DEDUP_REMOVED lines=137> */
.L_x_35711:
[----:B------:R-:W-:Y:S01]  /*9a30*/  HFMA2 R190, -RZ, RZ, 0, 1.1920928955078125e-07 ;  /* 0x00000002ffbe7431 */ /* 0x000fe200000001ff */
[----:B------:R-:W-:-:S05]  /*9a40*/  MOV R188, R207 ;  /* 0x000000cf00bc7202 */ /* 0x000fca0000000f00 */
[----:B------:R-:W-:Y:S01]  /*9a50*/  FADD.FTZ R191, R191, R188 ;  /* 0x000000bcbfbf7221 */ /* 0x000fe20000010000 */
[----:B------:R-:W-:-:S07]  /*9a60*/  MOV R188, 0xffffffff ;  /* 0xffffffff00bc7802 */ /* 0x000fce0000000f00 */
[----:B------:R-:W-:Y:S05]  /*9a70*/  WARPSYNC.COLLECTIVE R188, `(.L_x_35712) ;  /* 0x00000000bc087348 */ /* 0x000fea0003c00000 */
[----:B------:R0:W1:Y:S02]  /*9a80*/  SHFL.BFLY P0, R207, R191, R190, R189 ;  /* 0x0c0000bebfcf7389 */ /* 0x00006400000000bd */
[----:B01----:R-:W-:Y:S05]  /*9a90*/  ENDCOLLECTIVE ;  /* 0x000000000000791b */ /* 0x003fea0003800000 */
.L_x_35712:
[----:B------:R-:W-:Y:S01]  /*9aa0*/  HFMA2 R190, -RZ, RZ, 0, 2.384185791015625e-07 ;  /* 0x00000004ffbe7431 */ /* 0x000fe200000001ff */
[----:B------:R-:W-:-:S05]  /*9ab0*/  MOV R188, R207 ;  /* 0x000000cf00bc7202 */ /* 0x000fca0000000f00 */
[----:B------:R-:W-:Y:S01]  /*9ac0*/  FADD.FTZ R191, R191, R188 ;  /* 0x000000bcbfbf7221 */ /* 0x000fe20000010000 */
[----:B------:R-:W-:-:S07]  /*9ad0*/  MOV R188, 0xffffffff ;  /* 0xffffffff00bc7802 */ /* 0x000fce0000000f00 */
[----:B------:R-:W-:Y:S05]  /*9ae0*/  WARPSYNC.COLLECTIVE R188, `(.L_x_35713) ;  /* 0x00000000bc087348 */ /* 0x000fea0003c00000 */
[----:B------:R0:W1:Y:S02]  /*9af0*/  SHFL.BFLY P0, R207, R191, R190, R189 ;  /* 0x0c0000bebfcf7389 */ /* 0x00006400000000bd */
[----:B01----:R-:W-:Y:S05]  /*9b00*/  ENDCOLLECTIVE ;  /* 0x000000000000791b */ /* 0x003fea0003800000 */
.L_x_35713:
[----:B------:R-:W-:Y:S01]  /*9b10*/  HFMA2 R190, -RZ, RZ, 0, 4.76837158203125e-07 ;  /* 0x00000008ffbe7431 */ /* 0x000fe200000001ff */
[----:B------:R-:W-:-:S05]  /*9b20*/  MOV R188, R207 ;  /* 0x000000cf00bc7202 */ /* 0x000fca0000000f00 */
[----:B------:R-:W-:Y:S01]  /*9b30*/  FADD.FTZ R191, R191, R188 ;  /* 0x000000bcbfbf7221 */ /* 0x000fe20000010000 */
[----:B------:R-:W-:-:S07]  /*9b40*/  MOV R188, 0xffffffff ;  /* 0xffffffff00bc7802 */ /* 0x000fce0000000f00 */
[----:B------:R-:W-:Y:S05]  /*9b50*/  WARPSYNC.COLLECTIVE R188, `(.L_x_35714) ;  /* 0x00000000bc087348 */ /* 0x000fea0003c00000 */
[----:B------:R0:W1:Y:S02]  /*9b60*/  SHFL.BFLY P0, R207, R191, R190, R189 ;  /* 0x0c0000bebfcf7389 */ /* 0x00006400000000bd */
[----:B01----:R-:W-:Y:S05]  /*9b70*/  ENDCOLLECTIVE ;  /* 0x000000000000791b */ /* 0x003fea0003800000 */
.L_x_35714:
[----:B------:R-:W-:Y:S01]  /*9b80*/  HFMA2 R190, -RZ, RZ, 0, 9.5367431640625e-07 ;  /* 0x00000010ffbe7431 */ /* 0x000fe200000001ff */
[----:B------:R-:W-:-:S05]  /*9b90*/  MOV R188, R207 ;  /* 0x000000cf00bc7202 */ /* 0x000fca0000000f00 */
[----:B------:R-:W-:Y:S01]  /*9ba0*/  FADD.FTZ R191, R191, R188 ;  /* 0x000000bcbfbf7221 */ /* 0x000fe20000010000 */
[----:B------:R-:W-:-:S07]  /*9bb0*/  MOV R188, 0xffffffff ;  /* 0xffffffff00bc7802 */ /* 0x000fce0000000f00 */
[----:B------:R-:W-:Y:S05]  /*9bc0*/  WARPSYNC.COLLECTIVE R188, `(.L_x_35715) ;  /* 0x00000000bc087348 */ /* 0x000fea0003c00000 */
[----:B------:R0:W1:Y:S02]  /*9bd0*/  SHFL.BFLY P0, R207, R191, R190, R189 ;  /* 0x0c0000bebfcf7389 */ /* 0x00006400000000bd */
[----:B01----:R-:W-:Y:S05]  /*9be0*/  ENDCOLLECTIVE ;  /* 0x000000000000791b */ /* 0x003fea0003800000 */
.L_x_35715:
[----:B------:R-:W-:Y:S01]  /*9bf0*/  MOV R188, R207 ;  /* 0x000000cf00bc7202 */ /* 0x000fe20000000f00 */
[----:B------:R-:W-:Y:S06]  /*9c00*/  BRA `(.L_x_35716) ;  /* 0xffffffa000b07947 */ /* 0x000fec000383ffff */
.L_x_35703:
[----:B------:R-:W-:Y:S01]  /*9c10*/  HFMA2 R190, -RZ, RZ, 0, 5.9604644775390625e-08 ;  /* 0x00000001ffbe7431 */ /* 0x000fe200000001ff */
[----:B------:R-:W-:Y:S01]  /*9c20*/  BSSY B0, `(.L_x_35717) ;  /* 0x0000006000007945 */ /* 0x000fe20003800000 */
[----:B------:R-:W-:Y:S02]  /*9c30*/  MOV R189, 0x1f ;  /* 0x0000001f00bd7802 */ /* 0x000fe40000000f00 */
[----:B------:R-:W-:-:S07]  /*9c40*/  MOV R188, 0xffffffff ;  /* 0xffffffff00bc7802 */ /* 0x000fce0000000f00 */
[----:B------:R-:W-:Y:S05]  /*9c50*/  WARPSYNC.COLLECTIVE R188, `(.L_x_35718) ;  /* 0x00000000bc087348 */ /* 0x000fea0003c00000 */
[----:B------:R0:W1:Y:S02]  /*9c60*/  SHFL.BFLY P0, R207, R191, R190, R189 ;  /* 0x0c0000bebfcf7389 */ /* 0x00006400000000bd */
[----:B01----:R-:W-:Y:S05]  /*9c70*/  ENDCOLLECTIVE ;  /* 0x000000000000791b */ /* 0x003fea0003800000 */
.L_x_35718:
[----:B------:R-:W-:Y:S05]  /*9c80*/  BSYNC B0 ;  /* 0x0000000000007941 */ /* 0x000fea0003800000 */
.L_x_35717:
        /* <DEDUP_REMOVED lines=9> */
.L_x_35719:
[----:B------:R-:W-:Y:S01]  /*9d20*/  HFMA2 R190, -RZ, RZ, 0, 2.384185791015625e-07 ;  /* 0x00000004ffbe7431 */ /* 0x000fe200000001ff */
[----:B------:R-:W-:-:S05]  /*9d30*/  MOV R188, R207 ;  /* 0x000000cf00bc7202 */ /* 0x000fca0000000f00 */
[----:B------:R-:W-:Y:S01]  /*9d40*/  FADD.FTZ R191, R191, R188 ;  /* 0x000000bcbfbf7221 */ /* 0x000fe20000010000 */
[----:B------:R-:W-:-:S07]  /*9d50*/  MOV R188, 0xffffffff ;  /* 0xffffffff00bc7802 */ /* 0x000fce0000000f00 */
[----:B------:R-:W-:Y:S05]  /*9d60*/  WARPSYNC.COLLECTIVE R188, `(.L_x_35720) ;  /* 0x00000000bc087348 */ /* 0x000fea0003c00000 */
[----:B------:R0:W1:Y:S02]  /*9d70*/  SHFL.BFLY P0, R207, R191, R190, R189 ;  /* 0x0c0000bebfcf7389 */ /* 0x00006400000000bd */
[----:B01----:R-:W-:Y:S05]  /*9d80*/  ENDCOLLECTIVE ;  /* 0x000000000000791b */ /* 0x003fea0003800000 */
.L_x_35720:
[----:B------:R-:W-:Y:S01]  /*9d90*/  HFMA2 R190, -RZ, RZ, 0, 4.76837158203125e-07 ;  /* 0x00000008ffbe7431 */ /* 0x000fe200000001ff */
[----:B------:R-:W-:-:S05]  /*9da0*/  MOV R188, R207 ;  /* 0x000000cf00bc7202 */ /* 0x000fca0000000f00 */
[----:B------:R-:W-:Y:S01]  /*9db0*/  FADD.FTZ R191, R191, R188 ;  /* 0x000000bcbfbf7221 */ /* 0x000fe20000010000 */
[----:B------:R-:W-:-:S07]  /*9dc0*/  MOV R188, 0xffffffff ;  /* 0xffffffff00bc7802 */ /* 0x000fce0000000f00 */
[----:B------:R-:W-:Y:S05]  /*9dd0*/  WARPSYNC.COLLECTIVE R188, `(.L_x_35721) ;  /* 0x00000000bc087348 */ /* 0x000fea0003c00000 */
[----:B------:R0:W1:Y:S02]  /*9de0*/  SHFL.BFLY P0, R207, R191, R190, R189 ;  /* 0x0c0000bebfcf7389 */ /* 0x00006400000000bd */
[----:B01----:R-:W-:Y:S05]  /*9df0*/  ENDCOLLECTIVE ;  /* 0x000000000000791b */ /* 0x003fea0003800000 */
.L_x_35721:
[----:B------:R-:W-:Y:S01]  /*9e00*/  HFMA2 R190, -RZ, RZ, 0, 9.5367431640625e-07 ;  /* 0x00000010ffbe7431 */ /* 0x000fe200000001ff */
[----:B------:R-:W-:-:S05]  /*9e10*/  MOV R188, R207 ;  /* 0x000000cf00bc7202 */ /* 0x000fca0000000f00 */
[----:B------:R-:W-:Y:S01]  /*9e20*/  FADD.FTZ R191, R191, R188 ;  /* 0x000000bcbfbf7221 */ /* 0x000fe20000010000 */
[----:B------:R-:W-:-:S07]  /*9e30*/  MOV R188, 0xffffffff ;  /* 0xffffffff00bc7802 */ /* 0x000fce0000000f00 */
[----:B------:R-:W-:Y:S05]  /*9e40*/  WARPSYNC.COLLECTIVE R188, `(.L_x_35722) ;  /* 0x00000000bc087348 */ /* 0x000fea0003c00000 */
[----:B------:R0:W1:Y:S02]  /*9e50*/  SHFL.BFLY P0, R207, R191, R190, R189 ;  /* 0x0c0000bebfcf7389 */ /* 0x00006400000000bd */
[----:B01----:R-:W-:Y:S05]  /*9e60*/  ENDCOLLECTIVE ;  /* 0x000000000000791b */ /* 0x003fea0003800000 */
.L_x_35722:
        /* <DEDUP_REMOVED lines=137> */
.L_x_35723:
[----:B------:R-:W-:Y:S01]  /*a700*/  HFMA2 R190, -RZ, RZ, 0, 1.1920928955078125e-07 ;  /* 0x00000002ffbe7431 */ /* 0x000fe200000001ff */
[----:B------:R-:W-:-:S05]  /*a710*/  MOV R188, R207 ;  /* 0x000000cf00bc7202 */ /* 0x000fca0000000f00 */
[----:B------:R-:W-:Y:S01]  /*a720*/  FADD.FTZ R191, R191, R188 ;  /* 0x000000bcbfbf7221 */ /* 0x000fe20000010000 */
[----:B------:R-:W-:-:S07]  /*a730*/  MOV R188, 0xffffffff ;  /* 0xffffffff00bc7802 */ /* 0x000fce0000000f00 */
[----:B------:R-:W-:Y:S05]  /*a740*/  WARPSYNC.COLLECTIVE R188, `(.L_x_35724) ;  /* 0x00000000bc087348 */ /* 0x000fea0003c00000 */
[----:B------:R0:W1:Y:S02]  /*a750*/  SHFL.BFLY P0, R207, R191, R190, R189 ;  /* 0x0c0000bebfcf7389 */ /* 0x00006400000000bd */
[----:B01----:R-:W-:Y:S05]  /*a760*/  ENDCOLLECTIVE ;  /* 0x000000000000791b */ /* 0x003fea0003800000 */
.L_x_35724:
[----:B------:R-:W-:Y:S01]  /*a770*/  HFMA2 R190, -RZ, RZ, 0, 2.384185791015625e-07 ;  /* 0x00000004ffbe7431 */ /* 0x000fe200000001ff */
[----:B------:R-:W-:-:S05]  /*a780*/  MOV R188, R207 ;  /* 0x000000cf00bc7202 */ /* 0x000fca0000000f00 */
[----:B------:R-:W-:Y:S01]  /*a790*/  FADD.FTZ R191, R191, R188 ;  /* 0x000000bcbfbf7221 */ /* 0x000fe20000010000 */
[----:B------:R-:W-:-:S07]  /*a7a0*/  MOV R188, 0xffffffff ;  /* 0xffffffff00bc7802 */ /* 0x000fce0000000f00 */
[----:B------:R-:W-:Y:S05]  /*a7b0*/  WARPSYNC.COLLECTIVE R188, `(.L_x_35725) ;  /* 0x00000000bc087348 */ /* 0x000fea0003c00000 */
[----:B------:R0:W1:Y:S02]  /*a7c0*/  SHFL.BFLY P0, R207, R191, R190, R189 ;  /* 0x0c0000bebfcf7389 */ /* 0x00006400000000bd */
[----:B01----:R-:W-:Y:S05]  /*a7d0*/  ENDCOLLECTIVE ;  /* 0x000000000000791b */ /* 0x003fea0003800000 */
.L_x_35725:
[----:B------:R-:W-:Y:S01]  /*a7e0*/  HFMA2 R190, -RZ, RZ, 0, 4.76837158203125e-07 ;  /* 0x00000008ffbe7431 */ /* 0x000fe200000001ff */
[----:B------:R-:W-:-:S05]  /*a7f0*/  MOV R188, R207 ;  /* 0x000000cf00bc7202 */ /* 0x000fca0000000f00 */
[----:B------:R-:W-:Y:S01]  /*a800*/  FADD.FTZ R191, R191, R188 ;  /* 0x000000bcbfbf7221 */ /* 0x000fe20000010000 */
[----:B------:R-:W-:-:S07]  /*a810*/  MOV R188, 0xffffffff ;  /* 0xffffffff00bc7802 */ /* 0x000fce0000000f00 */
[----:B------:R-:W-:Y:S05]  /*a820*/  WARPSYNC.COLLECTIVE R188, `(.L_x_35726) ;  /* 0x00000000bc087348 */ /* 0x000fea0003c00000 */
[----:B------:R0:W1:Y:S02]  /*a830*/  SHFL.BFLY P0, R207, R191, R190, R189 ;  /* 0x0c0000bebfcf7389 */ /* 0x00006400000000bd */
[----:B01----:R-:W-:Y:S05]  /*a840*/  ENDCOLLECTIVE ;  /* 0x000000000000791b */ /* 0x003fea0003800000 */
.L_x_35726:
[----:B------:R-:W-:Y:S01]  /*a850*/  HFMA2 R190, -RZ, RZ, 0, 9.5367431640625e-07 ;  /* 0x00000010ffbe7431 */ /* 0x000fe200000001ff */
[----:B------:R-:W-:-:S05]  /*a860*/  MOV R188, R207 ;  /* 0x000000cf00bc7202 */ /* 0x000fca0000000f00 */
[----:B------:R-:W-:Y:S01]  /*a870*/  FADD.FTZ R191, R191, R188 ;  /* 0x000000bcbfbf7221 */ /* 0x000fe20000010000 */
[----:B------:R-:W-:-:S07]  /*a880*/  MOV R188, 0xffffffff ;  /* 0xffffffff00bc7802 */ /* 0x000fce0000000f00 */
[----:B------:R-:W-:Y:S05]  /*a890*/  WARPSYNC.COLLECTIVE R188, `(.L_x_35727) ;  /* 0x00000000bc087348 */ /* 0x000fea0003c00000 */
[----:B------:R0:W1:Y:S02]  /*a8a0*/  SHFL.BFLY P0, R207, R191, R190, R189 ;  /* 0x0c0000bebfcf7389 */ /* 0x00006400000000bd */
[----:B01----:R-:W-:Y:S05]  /*a8b0*/  ENDCOLLECTIVE ;  /* 0x000000000000791b */ /* 0x003fea0003800000 */
.L_x_35727:
[----:B------:R-:W-:Y:S01]  /*a8c0*/  MOV R188, R207 ;  /* 0x000000cf00bc7202 */ /* 0x000fe20000000f00 */
[----:B------:R-:W-:Y:S06]  /*a8d0*/  BRA `(.L_x_35728) ;  /* 0xffffffd400107947 */ /* 0x000fec000383ffff */
.L_x_35729:
        /* <DEDUP_REMOVED lines=10> */
.L_x_71505:


//--------------------- .text._ZN10layer_norm13ln_fwd_kernelINS_13Kernel_traitsIf6__halfS2_S2_fjLj2048ELj1ELj4ELj1ELj16ENS_18Kernel_traits_baseILj2048EfS2_S2_S2_fjLj128EEEEELb0ELb1ELb1ELb0EEEvNS_9FwdParamsE --------------------------
	.section	.text._ZN10layer_norm13ln_fwd_kernelINS_13Kernel_traitsIf6__halfS2_S2_fjLj2048ELj1ELj4ELj1ELj16ENS_18Kernel_traits_baseILj2048EfS2_S2_S2_fjLj128EEEEELb0ELb1ELb1ELb0EEEvNS_9FwdParamsE,"ax",@progbits
	.align	128
        .global         _ZN10layer_norm13ln_fwd_kernelINS_13Kernel_traitsIf6__halfS2_S2_fjLj2048ELj1ELj4ELj1ELj16ENS_18Kernel_traits_baseILj2048EfS2_S2_S2_fjLj128EEEEELb0ELb1ELb1ELb0EEEvNS_9FwdParamsE
        .type           _ZN10layer_norm13ln_fwd_kernelINS_13Kernel_traitsIf6__halfS2_S2_fjLj2048ELj1ELj4ELj1ELj16ENS_18Kernel_traits_baseILj2048EfS2_S2_S2_fjLj128EEEEELb0ELb1ELb1ELb0EEEvNS_9FwdParamsE,@function
        .size           _ZN10layer_norm13ln_fwd_kernelINS_13Kernel_traitsIf6__halfS2_S2_fjLj2048ELj1ELj4ELj1ELj16ENS_18Kernel_traits_baseILj2048EfS2_S2_S2_fjLj128EEEEELb0ELb1ELb1ELb0EEEvNS_9FwdParamsE,(.L_x_71506 - _ZN10layer_norm13ln_fwd_kernelINS_13Kernel_traitsIf6__halfS2_S2_fjLj2048ELj1ELj4ELj1ELj16ENS_18Kernel_traits_baseILj2048EfS2_S2_S2_fjLj128EEEEELb0ELb1ELb1ELb0EEEvNS_9FwdParamsE)
        .other          _ZN10layer_norm13ln_fwd_kernelINS_13Kernel_traitsIf6__halfS2_S2_fjLj2048ELj1ELj4ELj1ELj16ENS_18Kernel_traits_baseILj2048EfS2_S2_S2_fjLj128EEEEELb0ELb1ELb1ELb0EEEvNS_9FwdParamsE,@"STO_CUDA_ENTRY STV_DEFAULT"
_ZN10layer_norm13ln_fwd_kernelINS_13Kernel_traitsIf6__halfS2_S2_fjLj2048ELj1ELj4ELj1ELj16ENS_18Kernel_traits_baseILj2048EfS2_S2_S2_fjLj128EEEEELb0ELb1ELb1ELb0EEEvNS_9FwdParamsE:
.text._ZN10layer_norm13ln_fwd_kernelINS_13Kernel_traitsIf6__halfS2_S2_fjLj2048ELj1ELj4ELj1ELj16ENS_18Kernel_traits_baseILj2048EfS2_S2_S2_fjLj128EEEEELb0ELb1ELb1ELb0EEEvNS_9FwdParamsE:
        /* <DEDUP_REMOVED lines=161> */
.L_x_35731:
        /* <DEDUP_REMOVED lines=169> */
.L_x_35732:
[----:B------:R-:W-:Y:S05]  /*14a0*/  BSYNC.RECONVERGENT B0 ;  /* 0x0000000000007941 */ /* 0x000fea0003800200 */
.L_x_35730:
[----:B------:R-:W1:Y:S01]  /*14b0*/  LDCU UR4, c[0x0][0x384] ;  /* 0x00007080ff0477ac */ /* 0x000e620008000800 */
[----:B------:R-:W2:Y:S01]  /*14c0*/  LDCU.U8 UR5, c[0x0][0x410] ;  /* 0x00008200ff0577ac */ /* 0x000ea20008000000 */
[----:B------:R-:W0:Y:S01]  /*14d0*/  LDCU UR10, c[0x0][0x448] ;  /* 0x00008900ff0a77ac */ /* 0x000e220008000800 */
[----:B------:R-:W0:Y:S01]  /*14e0*/  LDCU.64 UR8, c[0x0][0x3a0] ;  /* 0x00007400ff0877ac */ /* 0x000e220008000a00 */
[----:B-1----:R-:W-:-:S13]  /*14f0*/  ISETP.GE.AND P0, PT, R0, UR4, PT ;  /* 0x0000000400007c0c */ /* 0x002fda000bf06270 */
[----:B0-2---:R-:W-:Y:S05]  /*1500*/  @P0 EXIT ;  /* 0x000000000000094d */ /* 0x005fea0003800000 */
.L_x_35784:
        /* <DEDUP_REMOVED lines=28> */
.L_x_35736:
[----:B------:R-:W-:Y:S05]  /*16d0*/  BSYNC.RECONVERGENT B1 ;  /* 0x0000000000017941 */ /* 0x000fea0003800200 */
.L_x_35735:
        /* <DEDUP_REMOVED lines=8> */
[----:B0----5:R-:W-:-:S07]  /*1760*/  @P1 HADD2.F32 R4, -RZ, R40.H0_H0 ;  /* 0x20000028ff041230 */ /* 0x021fce0000004100 */
[----:B------:R-:W0:Y:S08]  /*1770*/  @P1 LDC R5, c[0x0][0x40c] ;  /* 0x00010300ff051b82 */ /* 0x000e300000000800 */
[----:B----4-:R-:W3:Y:S01]  /*1780*/  @P1 LDC R7, c[0x0][0x40c] ;  /* 0x00010300ff071b82 */ /* 0x010ee20000000800 */
[----:B-1----:R-:W-:-:S07]  /*1790*/  @P1 FMUL.FTZ R4, R4, R3 ;  /* 0x0000000304041220 */ /* 0x002fce0000410000 */
[----:B------:R-:W1:Y:S01]  /*17a0*/  @P1 LDC R10, c[0x0][0x40c] ;  /* 0x00010300ff0a1b82 */ /* 0x000e620000000800 */
[--C-:B--2---:R-:W-:Y:S02]  /*17b0*/  @P1 HADD2.F32 R6, -RZ, R36.reuse.H0_H0 ;  /* 0x20000024ff061230 */ /* 0x104fe40000004100 */
[----:B------:R-:W-:Y:S02]  /*17c0*/  @!P1 HADD2.F32 R3, -RZ, R36.H0_H0 ;  /* 0x20000024ff039230 */ /* 0x000fe40000004100 */
[----:B------:R-:W-:Y:S02]  /*17d0*/  @P1 HADD2.F32 R8, -RZ, R37.H0_H0 ;  /* 0x20000025ff081230 */ /* 0x000fe40000004100 */
[----:B------:R-:W-:Y:S01]  /*17e0*/  @P1 FFMA.FTZ R3, R4, R140, R6 ;  /* 0x0000008c04031223 */ /* 0x000fe20000010006 */
[----:B------:R-:W-:Y:S02]  /*17f0*/  @P1 HADD2.F32 R4, -RZ, R40.H1_H1 ;  /* 0x30000028ff041230 */ /* 0x000fe40000004100 */
[----:B------:R-:W-:-:S02]  /*1800*/  @P1 HADD2.F32 R6, -RZ, R36.H1_H1 ;  /* 0x30000024ff061230 */ /* 0x000fc40000004100 */
[----:B------:R-:W-:Y:S02]  /*1810*/  @P1 HADD2.F32 R9, -RZ, R37.H1_H1 ;  /* 0x30000025ff091230 */ /* 0x000fe40000004100 */
[----:B0-----:R-:W-:Y:S01]  /*1820*/  @P1 FMUL.FTZ R5, R4, R5 ;  /* 0x0000000504051220 */ /* 0x001fe20000410000 */
[----:B------:R-:W-:Y:S02]  /*1830*/  @!P1 HADD2.F32 R4, -RZ, R36.H1_H1 ;  /* 0x30000024ff049230 */ /* 0x000fe40000004100 */
[----:B------:R-:W-:Y:S02]  /*1840*/  @P1 HADD2.F32 R152, -RZ, R38.H1_H1 ;  /* 0x30000026ff981230 */ /* 0x000fe40000004100 */
[----:B------:R-:W-:Y:S01]  /*1850*/  @P1 FFMA.FTZ R4, R5, R141, R6 ;  /* 0x0000008d05041223 */ /* 0x000fe20000010006 */
[----:B------:R-:W-:Y:S01]  /*1860*/  @P1 HADD2.F32 R5, -RZ, R41.H0_H0 ;  /* 0x20000029ff051230 */ /* 0x000fe20000004100 */
[----:B------:R-:W0:Y:S01]  /*1870*/  @P1 LDC R6, c[0x0][0x40c] ;  /* 0x00010300ff061b82 */ /* 0x000e220000000800 */
[----:B------:R-:W-:-:S02]  /*1880*/  @P1 HADD2.F32 R153, -RZ, R39.H0_H0 ;  /* 0x20000027ff991230 */ /* 0x000fc40000004100 */
[----:B------:R-:W-:Y:S01]  /*1890*/  F2FP.F16.F32.PACK_AB R251, RZ, R4 ;  /* 0x00000004fffb723e */ /* 0x000fe200000000ff */
[----:B---3--:R-:W-:Y:S01]  /*18a0*/  @P1 FMUL.FTZ R7, R5, R7 ;  /* 0x0000000705071220 */ /* 0x008fe20000410000 */
[----:B------:R-:W-:-:S03]  /*18b0*/  @!P1 HADD2.F32 R5, -RZ, R37.H0_H0 ;  /* 0x20000025ff059230 */ /* 0x000fc60000004100 */
[----:B------:R-:W-:Y:S01]  /*18c0*/  @P1 FFMA.FTZ R5, R7, R142, R8 ;  /* 0x0000008e07051223 */ /* 0x000fe20000010008 */
[----:B------:R-:W-:Y:S01]  /*18d0*/  @P1 HADD2.F32 R8, -RZ, R41.H1_H1 ;  /* 0x30000029ff081230 */ /* 0x000fe20000004100 */
[----:B------:R-:W2:Y:S04]  /*18e0*/  @P1 LDC R7, c[0x0][0x40c] ;  /* 0x00010300ff071b82 */ /* 0x000ea80000000800 */
[----:B0-----:R-:W-:Y:S01]  /*18f0*/  @P1 FMUL.FTZ R8, R8, R6 ;  /* 0x0000000608081220 */ /* 0x001fe20000410000 */
[----:B------:R-:W-:-:S03]  /*1900*/  @!P1 HADD2.F32 R6, -RZ, R37.H1_H1 ;  /* 0x30000025ff069230 */ /* 0x000fc60000004100 */
[----:B------:R-:W-:Y:S01]  /*1910*/  @P1 FFMA.FTZ R6, R8, R143, R9 ;  /* 0x0000008f08061223 */ /* 0x000fe20000010009 */
[----:B------:R-:W-:Y:S02]  /*1920*/  @P1 HADD2.F32 R8, -RZ, R42.H0_H0 ;  /* 0x2000002aff081230 */ /* 0x000fe40000004100 */
[--C-:B------:R-:W-:Y:S02]  /*1930*/  @P1 HADD2.F32 R9, -RZ, R38.reuse.H0_H0 ;  /* 0x20000026ff091230 */ /* 0x100fe40000004100 */
[----:B------:R-:W-:Y:S01]  /*1940*/  F2FP.F16.F32.PACK_AB R250, RZ, R6 ;  /* 0x00000006fffa723e */ /* 0x000fe200000000ff */
[----:B--2---:R-:W-:Y:S01]  /*1950*/  @P1 FMUL.FTZ R8, R8, R7 ;  /* 0x0000000708081220 */ /* 0x004fe20000410000 */
[----:B------:R-:W-:-:S03]  /*1960*/  @!P1 HADD2.F32 R7, -RZ, R38.H0_H0 ;  /* 0x20000026ff079230 */ /* 0x000fc60000004100 */
[----:B------:R-:W-:Y:S01]  /*1970*/  @P1 FFMA.FTZ R7, R8, R136, R9 ;  /* 0x0000008808071223 */ /* 0x000fe20000010009 */
[----:B------:R-:W-:Y:S01]  /*1980*/  @P1 HADD2.F32 R8, -RZ, R42.H1_H1 ;  /* 0x3000002aff081230 */ /* 0x000fe20000004100 */
[----:B------:R-:W0:Y:S03]  /*1990*/  @P1 LDC R9, c[0x0][0x40c] ;  /* 0x00010300ff091b82 */ /* 0x000e260000000800 */
[----:B------:R-:W-:Y:S01]  /*19a0*/  F2FP.F16.F32.PACK_AB R154, RZ, R7 ;  /* 0x00000007ff9a723e */ /* 0x000fe200000000ff */
[----:B-1----:R-:W-:Y:S01]  /*19b0*/  @P1 FMUL.FTZ R10, R8, R10 ;  /* 0x0000000a080a1220 */ /* 0x002fe20000410000 */
[----:B------:R-:W-:-:S03]  /*19c0*/  @!P1 HADD2.F32 R8, -RZ, R38.H1_H1 ;  /* 0x30000026ff089230 */ /* 0x000fc60000004100 */
[----:B------:R-:W-:Y:S01]  /*19d0*/  @P1 FFMA.FTZ R8, R10, R137, R152 ;  /* 0x000000890a081223 */ /* 0x000fe20000010098 */
[----:B------:R-:W-:Y:S01]  /*19e0*/  @P1 HADD2.F32 R152, -RZ, R43.H0_H0 ;  /* 0x2000002bff981230 */ /* 0x000fe20000004100 */
[----:B------:R-:W1:Y:S03]  /*19f0*/  @P1 LDC R10, c[0x0][0x40c] ;  /* 0x00010300ff0a1b82 */ /* 0x000e660000000800 */
[----:B------:R-:W-:-:S04]  /*1a00*/  F2FP.F16.F32.PACK_AB R249, RZ, R8 ;  /* 0x00000008fff9723e */ /* 0x000fc800000000ff */
[----:B------:R-:W-:Y:S01]  /*1a10*/  PRMT R154, R154, 0x5410, R249 ;  /* 0x000054109a9a7816 */ /* 0x000fe200000000f9 */
[----:B0-----:R-:W-:Y:S01]  /*1a20*/  @P1 FMUL.FTZ R152, R152, R9 ;  /* 0x0000000998981220 */ /* 0x001fe20000410000 */
[----:B------:R-:W-:-:S03]  /*1a30*/  @!P1 HADD2.F32 R9, -RZ, R39.H0_H0 ;  /* 0x20000027ff099230 */ /* 0x000fc60000004100 */
[----:B------:R-:W-:Y:S01]  /*1a40*/  @P1 FFMA.FTZ R9, R152, R138, R153 ;  /* 0x0000008a98091223 */ /* 0x000fe20000010099 */
[----:B------:R-:W-:Y:S02]  /*1a50*/  @P1 HADD2.F32 R152, -RZ, R43.H1_H1 ;  /* 0x3000002bff981230 */ /* 0x000fe40000004100 */
[--C-:B------:R-:W-:Y:S02]  /*1a60*/  @P1 HADD2.F32 R153, -RZ, R39.reuse.H1_H1 ;  /* 0x30000027ff991230 */ /* 0x100fe40000004100 */
[----:B------:R-:W-:Y:S01]  /*1a70*/  F2FP.F16.F32.PACK_AB R248, RZ, R9 ;  /* 0x00000009fff8723e */ /* 0x000fe200000000ff */
[----:B-1----:R-:W-:Y:S01]  /*1a80*/  @P1 FMUL.FTZ R152, R152, R10 ;  /* 0x0000000a98981220 */ /* 0x002fe20000410000 */
[----:B------:R-:W-:-:S03]  /*1a90*/  @!P1 HADD2.F32 R10, -RZ, R39.H1_H1 ;  /* 0x30000027ff0a9230 */ /* 0x000fc60000004100 */
[----:B------:R-:W-:Y:S01]  /*1aa0*/  @P1 FFMA.FTZ R10, R152, R139, R153 ;  /* 0x0000008b980a1223 */ /* 0x000fe20000010099 */
[----:B------:R-:W-:Y:S02]  /*1ab0*/  F2FP.F16.F32.PACK_AB R152, RZ, R3 ;  /* 0x00000003ff98723e */ /* 0x000fe400000000ff */
[----:B------:R-:W-:Y:S02]  /*1ac0*/  F2FP.F16.F32.PACK_AB R153, RZ, R5 ;  /* 0x00000005ff99723e */ /* 0x000fe400000000ff */
[----:B------:R-:W-:Y:S02]  /*1ad0*/  F2FP.F16.F32.PACK_AB R155, RZ, R10 ;  /* 0x0000000aff9b723e */ /* 0x000fe400000000ff */
[----:B------:R-:W-:Y:S02]  /*1ae0*/  PRMT R152, R152, 0x5410, R251 ;  /* 0x0000541098987816 */ /* 0x000fe400000000fb */
[----:B------:R-:W-:Y:S02]  /*1af0*/  PRMT R153, R153, 0x5410, R250 ;  /* 0x0000541099997816 */ /* 0x000fe400000000fa */
[----:B------:R-:W-:Y:S01]  /*1b00*/  PRMT R155, R248, 0x5410, R155 ;  /* 0x00005410f89b7816 */ /* 0x000fe2000000009b */
[----:B------:R-:W-:Y:S06]  /*1b10*/  BRA `(.L_x_35738) ;  /* 0x0000000000d07947 */ /* 0x000fec0003800000 */
.L_x_35737:
[----:B------:R-:W1:Y:S01]  /*1b20*/  @P0 LDC R3, c[0x0][0x40c] ;  /* 0x00010300ff030b82 */ /* 0x000e620000000800 */
[----:B0--3-5:R-:W-:Y:S01]  /*1b30*/  @P0 HADD2.F32 R5, -RZ, R40.H1_H1 ;  /* 0x30000028ff050230 */ /* 0x029fe20000004100 */
[----:B------:R-:W-:Y:S01]  /*1b40*/  MOV R4, RZ ;  /* 0x000000ff00047202 */ /* 0x000fe20000000f00 */
[----:B----4-:R-:W-:Y:S02]  /*1b50*/  @P0 HADD2.F32 R9, -RZ, R42.H0_H0 ;  /* 0x2000002aff090230 */ /* 0x010fe40000004100 */
[----:B------:R-:W-:-:S03]  /*1b60*/  @P0 HADD2.F32 R10, -RZ, R43.H0_H0 ;  /* 0x2000002bff0a0230 */ /* 0x000fc60000004100 */
[----:B------:R-:W0:Y:S08]  /*1b70*/  @P0 LDC R6, c[0x0][0x40c] ;  /* 0x00010300ff060b82 */ /* 0x000e300000000800 */
[----:B------:R-:W2:Y:S01]  /*1b80*/  @P0 LDC R7, c[0x0][0x40c] ;  /* 0x00010300ff070b82 */ /* 0x000ea20000000800 */
[----:B-1----:R-:W-:-:S07]  /*1b90*/  @P0 FMUL.FTZ R5, R5, R3 ;  /* 0x0000000305050220 */ /* 0x002fce0000410000 */
[----:B------:R-:W1:Y:S01]  /*1ba0*/  @P0 LDC R3, c[0x0][0x40c] ;  /* 0x00010300ff030b82 */ /* 0x000e620000000800 */
[----:B------:R-:W-:Y:S01]  /*1bb0*/  @P0 FMUL.FTZ R4, R5, R141 ;  /* 0x0000008d05040220 */ /* 0x000fe20000410000 */
[----:B------:R-:W-:-:S05]  /*1bc0*/  @P0 HADD2.F32 R5, -RZ, R41.H0_H0 ;  /* 0x20000029ff050230 */ /* 0x000fca0000004100 */
[----:B0-----:R-:W-:Y:S01]  /*1bd0*/  @P0 FMUL.FTZ R6, R5, R6 ;  /* 0x0000000605060220 */ /* 0x001fe20000410000 */
[----:B------:R-:W-:-:S03]  /*1be0*/  HFMA2 R5, -RZ, RZ, 0, 0 ;  /* 0x00000000ff057431 */ /* 0x000fc600000001ff */
[----:B------:R-:W-:Y:S01]  /*1bf0*/  @P0 FMUL.FTZ R5, R6, R142 ;  /* 0x0000008e06050220 */ /* 0x000fe20000410000 */
[----:B------:R-:W-:Y:S02]  /*1c00*/  @P0 HADD2.F32 R6, -RZ, R41.H1_H1 ;  /* 0x30000029ff060230 */ /* 0x000fe40000004100 */
[----:B--2---:R-:W-:Y:S01]  /*1c10*/  @P0 FMUL.FTZ R9, R9, R7 ;  /* 0x0000000709090220 */ /* 0x004fe20000410000 */
[----:B------:R-:W-:Y:S01]  /*1c20*/  HFMA2 R7, -RZ, RZ, 0, 0 ;  /* 0x00000000ff077431 */ /* 0x000fe200000001ff */
[----:B------:R-:W-:Y:S02]  /*1c30*/  F2FP.F16.F32.PACK_AB R153, RZ, R5 ;  /* 0x00000005ff99723e */ /* 0x000fe400000000ff */
[----:B------:R-:W-:Y:S01]  /*1c40*/  @P0 FMUL.FTZ R7, R9, R136 ;  /* 0x0000008809070220 */ /* 0x000fe20000410000 */
[----:B------:R-:W-:-:S04]  /*1c50*/  MOV R9, RZ ;  /* 0x000000ff00097202 */ /* 0x000fc80000000f00 */
[----:B------:R-:W-:Y:S01]  /*1c60*/  F2FP.F16.F32.PACK_AB R154, RZ, R7 ;  /* 0x00000007ff9a723e */ /* 0x000fe200000000ff */
[----:B-1----:R-:W-:Y:S01]  /*1c70*/  @P0 FMUL.FTZ R8, R6, R3 ;  /* 0x0000000306080220 */ /* 0x002fe20000410000 */
[----:B------:R-:W-:Y:S01]  /*1c80*/  MOV R6, RZ ;  /* 0x000000ff00067202 */ /* 0x000fe20000000f00 */
[----:B------:R-:W0:Y:S02]  /*1c90*/  @P0 LDC R3, c[0x0][0x40c] ;  /* 0x00010300ff030b82 */ /* 0x000e240000000800 */
[----:B------:R-:W-:-:S05]  /*1ca0*/  @P0 FMUL.FTZ R6, R8, R143 ;  /* 0x0000008f08060220 */ /* 0x000fca0000410000 */
[----:B------:R-:W-:Y:S01]  /*1cb0*/  F2FP.F16.F32.PACK_AB R251, RZ, R6 ;  /* 0x00000006fffb723e */ /* 0x000fe200000000ff */
[----:B------:R-:W1:Y:S03]  /*1cc0*/  @P0 LDC R8, c[0x0][0x40c] ;  /* 0x00010300ff080b82 */ /* 0x000e660000000800 */
[----:B------:R-:W-:Y:S01]  /*1cd0*/  PRMT R153, R153, 0x5410, R251 ;  /* 0x0000541099997816 */ /* 0x000fe200000000fb */
[----:B0-----:R-:W-:-:S04]  /*1ce0*/  @P0 FMUL.FTZ R10, R10, R3 ;  /* 0x000000030a0a0220 */ /* 0x001fc80000410000 */
[----:B------:R-:W0:Y:S01]  /*1cf0*/  @P0 LDC R3, c[0x0][0x40c] ;  /* 0x00010300ff030b82 */ /* 0x000e220000000800 */
[----:B------:R-:W-:Y:S01]  /*1d00*/  @P0 FMUL.FTZ R9, R10, R138 ;  /* 0x0000008a0a090220 */ /* 0x000fe20000410000 */
[----:B------:R-:W-:-:S04]  /*1d10*/  @P0 HADD2.F32 R10, -RZ, R43.H1_H1 ;  /* 0x3000002bff0a0230 */ /* 0x000fc80000004100 */
[----:B------:R-:W-:Y:S01]  /*1d20*/  F2FP.F16.F32.PACK_AB R249, RZ, R9 ;  /* 0x00000009fff9723e */ /* 0x000fe200000000ff */
[----:B-1----:R-:W-:Y:S01]  /*1d30*/  @P0 FMUL.FTZ R152, R10, R8 ;  /* 0x000000080a980220 */ /* 0x002fe20000410000 */
[----:B------:R-:W-:Y:S01]  /*1d40*/  HFMA2 R10, -RZ, RZ, 0, 0 ;  /* 0x00000000ff0a7431 */ /* 0x000fe200000001ff */
[----:B------:R-:W1:Y:S02]  /*1d50*/  @P0 LDC R8, c[0x0][0x40c] ;  /* 0x00010300ff080b82 */ /* 0x000e640000000800 */
[----:B------:R-:W-:Y:S01]  /*1d60*/  @P0 FMUL.FTZ R10, R152, R139 ;  /* 0x0000008b980a0220 */ /* 0x000fe20000410000 */
[----:B------:R-:W-:-:S04]  /*1d70*/  @P0 HADD2.F32 R152, -RZ, R40.H0_H0 ;  /* 0x20000028ff980230 */ /* 0x000fc80000004100 */
[----:B------:R-:W-:-:S04]  /*1d80*/  F2FP.F16.F32.PACK_AB R155, RZ, R10 ;  /* 0x0000000aff9b723e */ /* 0x000fc800000000ff */
[----:B------:R-:W-:Y:S01]  /*1d90*/  PRMT R155, R249, 0x5410, R155 ;  /* 0x00005410f99b7816 */ /* 0x000fe2000000009b */
[----:B0-----:R-:W-:Y:S01]  /*1da0*/  @P0 FMUL.FTZ R152, R152, R3 ;  /* 0x0000000398980220 */ /* 0x001fe20000410000 */
[----:B------:R-:W-:-:S03]  /*1db0*/  MOV R3, RZ ;  /* 0x000000ff00037202 */ /* 0x000fc60000000f00 */
[----:B------:R-:W-:Y:S01]  /*1dc0*/  @P0 FMUL.FTZ R3, R152, R140 ;  /* 0x0000008c98030220 */ /* 0x000fe20000410000 */
[----:B------:R-:W-:-:S04]  /*1dd0*/  @P0 HADD2.F32 R152, -RZ, R42.H1_H1 ;  /* 0x3000002aff980230 */ /* 0x000fc80000004100 */
[----:B------:R-:W-:Y:S01]  /*1de0*/  F2FP.F16.F32.PACK_AB R248, RZ, R3 ;  /* 0x00000003fff8723e */ /* 0x000fe200000000ff */
[----:B-1----:R-:W-:Y:S01]  /*1df0*/  @P0 FMUL.FTZ R152, R152, R8 ;  /* 0x0000000898980220 */ /* 0x002fe20000410000 */
[----:B------:R-:W-:-:S03]  /*1e00*/  HFMA2 R8, -RZ, RZ, 0, 0 ;  /* 0x00000000ff087431 */ /* 0x000fc600000001ff */
[----:B------:R-:W-:Y:S01]  /*1e10*/  @P0 FMUL.FTZ R8, R152, R137 ;  /* 0x0000008998080220 */ /* 0x000fe20000410000 */
[----:B------:R-:W-:-:S04]  /*1e20*/  F2FP.F16.F32.PACK_AB R152, RZ, R4 ;  /* 0x00000004ff98723e */ /* 0x000fc800000000ff */
[----:B------:R-:W-:Y:S02]  /*1e30*/  F2FP.F16.F32.PACK_AB R250, RZ, R8 ;  /* 0x00000008fffa723e */ /* 0x000fe400000000ff */
[----:B------:R-:W-:Y:S02]  /*1e40*/  PRMT R152, R248, 0x5410, R152 ;  /* 0x00005410f8987816 */ /* 0x000fe40000000098 */
[----:B------:R-:W-:-:S07]  /*1e50*/  PRMT R154, R154, 0x5410, R250 ;  /* 0x000054109a9a7816 */ /* 0x000fce00000000fa */
.L_x_35738:
[----:B------:R-:W0:Y:S01]  /*1e60*/  LDC.64 R248, c[0x0][0x3a8] ;  /* 0x0000ea00fff87b82 */ /* 0x000e220000000a00 */
[----:B------:R-:W-:Y:S01]  /*1e70*/  IADD3 R226, PT, PT, R226, 0x20, RZ ;  /* 0x00000020e2e27810 */ /* 0x000fe20007ffe0ff */
[C---:B0-----:R-:W-:Y:S01]  /*1e80*/  IMAD.WIDE.U32 R248, R224.reuse, 0x10, R248 ;  /* 0x00000010e0f87825 */ /* 0x041fe200078e00f8 */
[----:B------:R-:W-:-:S04]  /*1e90*/  IADD3 R224, PT, PT, R224, 0x20, RZ ;  /* 0x00000020e0e07810 */ /* 0x000fc80007ffe0ff */
[----:B------:R0:W-:Y:S03]  /*1ea0*/  STG.E.128 desc[UR6][R248.64], R152 ;  /* 0x00000098f8007986 */ /* 0x0001e6000c101d06 */
.L_x_35734:
[----:B------:R-:W-:Y:S05]  /*1eb0*/  BSYNC.RECONVERGENT B0 ;  /* 0x0000000000007941 */ /* 0x000fea0003800200 */
.L_x_35733:
        /* <DEDUP_REMOVED lines=14> */
[----:B------:R-:W-:Y:S01]  /*1fa0*/  ISETP.GT.AND P1, PT, R225, RZ, PT ;  /* 0x000000ffe100720c */ /* 0x000fe20003f24270 */
[----:B-----5:R-:W-:-:S12]  /*1fb0*/  HADD2.F32 R11, -RZ, R36.H1_H1 ;  /* 0x30000024ff0b7230 */ /* 0x020fd80000004100 */
[----:B-1----:R-:W1:Y:S01]  /*1fc0*/  @P1 LDC R12, c[0x0][0x40c] ;  /* 0x00010300ff0c1b82 */ /* 0x002e620000000800 */
[----:B------:R-:W-:Y:S02]  /*1fd0*/  @P1 HADD2.F32 R13, -RZ, R40.H1_H1 ;  /* 0x30000028ff0d1230 */ /* 0x000fe40000004100 */
[--C-:B------:R-:W-:Y:S02]  /*1fe0*/  @P1 HADD2.F32 R15, -RZ, R41.reuse.H0_H0 ;  /* 0x20000029ff0f1230 */ /* 0x100fe40000004100 */
[----:B------:R-:W-:Y:S02]  /*1ff0*/  @P1 HADD2.F32 R16, -RZ, R41.H1_H1 ;  /* 0x30000029ff101230 */ /* 0x000fe40000004100 */
[----:B------:R-:W-:Y:S01]  /*2000*/  @P1 HADD2.F32 R17, -RZ, R42.H0_H0 ;  /* 0x2000002aff111230 */ /* 0x000fe20000004100 */
[----:B------:R-:W2:Y:S01]  /*2010*/  @P1 LDC R14, c[0x0][0x40c] ;  /* 0x00010300ff0e1b82 */ /* 0x000ea20000000800 */
[----:B0-----:R-:W-:Y:S02]  /*2020*/  @P1 HADD2.F32 R152, -RZ, R43.H0_H0 ;  /* 0x2000002bff981230 */ /* 0x001fe40000004100 */
[----:B------:R-:W-:-:S05]  /*2030*/  @P1 HADD2.F32 R153, -RZ, R40.H0_H0 ;  /* 0x20000028ff991230 */ /* 0x000fca0000004100 */
[----:B------:R-:W0:Y:S01]  /*2040*/  @P1 LDC R18, c[0x0][0x40c] ;  /* 0x00010300ff121b82 */ /* 0x000e220000000800 */
[----:B-1----:R-:W-:-:S07]  /*2050*/  @P1 FMUL.FTZ R12, R13, R12 ;  /* 0x0000000c0d0c1220 */ /* 0x002fce0000410000 */
[----:B------:R-:W1:Y:S01]  /*2060*/  @P1 LDC R13, c[0x0][0x40c] ;  /* 0x00010300ff0d1b82 */ /* 0x000e620000000800 */
[----:B------:R-:W-:Y:S01]  /*2070*/  @P1 FFMA.FTZ R11, R12, R125, R11 ;  /* 0x0000007d0c0b1223 */ /* 0x000fe2000001000b */
[--C-:B------:R-:W-:Y:S02]  /*2080*/  HADD2.F32 R12, -RZ, R37.reuse.H0_H0 ;  /* 0x20000025ff0c7230 */ /* 0x100fe40000004100 */
[----:B--2---:R-:W-:Y:S01]  /*2090*/  @P1 FMUL.FTZ R14, R15, R14 ;  /* 0x0000000e0f0e1220 */ /* 0x004fe20000410000 */
[----:B------:R-:W-:-:S03]  /*20a0*/  HADD2.F32 R15, -RZ, R37.H1_H1 ;  /* 0x30000025ff0f7230 */ /* 0x000fc60000004100 */
[----:B------:R-:W-:Y:S02]  /*20b0*/  @P1 FFMA.FTZ R12, R14, R126, R12 ;  /* 0x0000007e0e0c1223 */ /* 0x000fe4000001000c */
[----:B------:R-:W2:Y:S01]  /*20c0*/  @P1 LDC R14, c[0x0][0x40c] ;  /* 0x00010300ff0e1b82 */ /* 0x000ea20000000800 */
[----:B0-----:R-:W-:Y:S01]  /*20d0*/  @P1 FMUL.FTZ R18, R152, R18 ;  /* 0x0000001298121220 */ /* 0x001fe20000410000 */
[----:B------:R-:W-:Y:S02]  /*20e0*/  HADD2.F32 R152, -RZ, R36.H0_H0 ;  /* 0x20000024ff987230 */ /* 0x000fe40000004100 */
[----:B-1----:R-:W-:Y:S01]  /*20f0*/  @P1 FMUL.FTZ R16, R16, R13 ;  /* 0x0000000d10101220 */ /* 0x002fe20000410000 */
[----:B------:R-:W-:-:S03]  /*2100*/  @!P1 MOV R13, R15 ;  /* 0x0000000f000d9202 */ /* 0x000fc60000000f00 */
[----:B------:R-:W-:Y:S01]  /*2110*/  @P1 FFMA.FTZ R13, R16, R127, R15 ;  /* 0x0000007f100d1223 */ /* 0x000fe2000001000f */
[----:B------:R-:W-:Y:S01]  /*2120*/  HADD2.F32 R15, -RZ, R38.H0_H0 ;  /* 0x20000026ff0f7230 */ /* 0x000fe20000004100 */
[----:B------:R-:W0:Y:S03]  /*2130*/  @P1 LDC R16, c[0x0][0x40c] ;  /* 0x00010300ff101b82 */ /* 0x000e260000000800 */
[----:B------:R-:W-:Y:S01]  /*2140*/  F2FP.F16.F32.PACK_AB R251, RZ, R13 ;  /* 0x0000000dfffb723e */ /* 0x000fe200000000ff */
[----:B--2---:R-:W-:Y:S01]  /*2150*/  @P1 FMUL.FTZ R17, R17, R14 ;  /* 0x0000000e11111220 */ /* 0x004fe20000410000 */
[----:B------:R-:W-:-:S03]  /*2160*/  @!P1 MOV R14, R15 ;  /* 0x0000000f000e9202 */ /* 0x000fc60000000f00 */
[----:B------:R-:W-:Y:S01]  /*2170*/  @P1 FFMA.FTZ R14, R17, R120, R15 ;  /* 0x00000078110e1223 */ /* 0x000fe2000001000f */
[----:B------:R-:W-:Y:S02]  /*2180*/  @P1 HADD2.F32 R17, -RZ, R42.H1_H1 ;  /* 0x3000002aff111230 */ /* 0x000fe40000004100 */
[----:B------:R-:W-:Y:S02]  /*2190*/  HADD2.F32 R15, -RZ, R38.H1_H1 ;  /* 0x30000026ff0f7230 */ /* 0x000fe40000004100 */
[----:B------:R-:W-:Y:S01]  /*21a0*/  F2FP.F16.F32.PACK_AB R154, RZ, R14 ;  /* 0x0000000eff9a723e */ /* 0x000fe200000000ff */
[----:B0-----:R-:W-:Y:S02]  /*21b0*/  @P1 FMUL.FTZ R16, R17, R16 ;  /* 0x0000001011101220 */ /* 0x001fe40000410000 */
[----:B------:R-:W0:Y:S02]  /*21c0*/  @P1 LDC R17, c[0x0][0x40c] ;  /* 0x00010300ff111b82 */ /* 0x000e240000000800 */
[----:B------:R-:W-:Y:S01]  /*21d0*/  @P1 FFMA.FTZ R15, R16, R121, R15 ;  /* 0x00000079100f1223 */ /* 0x000fe2000001000f */
[----:B------:R-:W-:-:S04]  /*21e0*/  HADD2.F32 R16, -RZ, R39.H0_H0 ;  /* 0x20000027ff107230 */ /* 0x000fc80000004100 */
[----:B------:R-:W-:Y:S01]  /*21f0*/  F2FP.F16.F32.PACK_AB R250, RZ, R15 ;  /* 0x0000000ffffa723e */ /* 0x000fe200000000ff */
[----:B------:R-:W-:Y:S02]  /*2200*/  @P1 FFMA.FTZ R16, R18, R122, R16 ;  /* 0x0000007a12101223 */ /* 0x000fe40000010010 */
[----:B------:R-:W1:Y:S01]  /*2210*/  @P1 LDC R18, c[0x0][0x40c] ;  /* 0x00010300ff121b82 */ /* 0x000e620000000800 */
[----:B------:R-:W-:Y:S02]  /*2220*/  PRMT R154, R154, 0x5410, R250 ;  /* 0x000054109a9a7816 */ /* 0x000fe400000000fa */
[----:B------:R-:W-:Y:S01]  /*2230*/  F2FP.F16.F32.PACK_AB R248, RZ, R16 ;  /* 0x00000010fff8723e */ /* 0x000fe200000000ff */
[----:B0-----:R-:W-:Y:S01]  /*2240*/  @P1 FMUL.FTZ R153, R153, R17 ;  /* 0x0000001199991220 */ /* 0x001fe20000410000 */
[----:B------:R-:W-:-:S03]  /*2250*/  @!P1 MOV R17, R152 ;  /* 0x0000009800119202 */ /* 0x000fc60000000f00 */
[----:B------:R-:W-:Y:S01]  /*2260*/  @P1 FFMA.FTZ R17, R153, R124, R152 ;  /* 0x0000007c99111223 */ /* 0x000fe20000010098 */
[----:B------:R-:W-:Y:S02]  /*2270*/  @P1 HADD2.F32 R153, -RZ, R43.H1_H1 ;  /* 0x3000002bff991230 */ /* 0x000fe40000004100 */
[----:B------:R-:W-:Y:S02]  /*2280*/  HADD2.F32 R152, -RZ, R39.H1_H1 ;  /* 0x30000027ff987230 */ /* 0x000fe40000004100 */
[----:B------:R-:W-:Y:S01]  /*2290*/  F2FP.F16.F32.PACK_AB R249, RZ, R17 ;  /* 0x00000011fff9723e */ /* 0x000fe200000000ff */
[----:B-1----:R-:W-:Y:S02]  /*22a0*/  @P1 FMUL.FTZ R153, R153, R18 ;  /* 0x0000001299991220 */ /* 0x002fe40000410000 */
[----:B------:R-:W-:Y:S02]  /*22b0*/  @!P1 MOV R18, R152 ;  /* 0x0000009800129202 */ /* 0x000fe40000000f00 */
[----:B------:R-:W-:Y:S01]  /*22c0*/  @P1 FFMA.FTZ R18, R153, R123, R152 ;  /* 0x0000007b99121223 */ /* 0x000fe20000010098 */
[----:B------:R-:W-:-:S02]  /*22d0*/  F2FP.F16.F32.PACK_AB R152, RZ, R11 ;  /* 0x0000000bff98723e */ /* 0x000fc400000000ff */
[----:B------:R-:W-:Y:S02]  /*22e0*/  F2FP.F16.F32.PACK_AB R153, RZ, R12 ;  /* 0x0000000cff99723e */ /* 0x000fe400000000ff */
[----:B------:R-:W-:Y:S02]  /*22f0*/  F2FP.F16.F32.PACK_AB R155, RZ, R18 ;  /* 0x00000012ff9b723e */ /* 0x000fe400000000ff */
[----:B------:R-:W-:Y:S02]  /*2300*/  PRMT R153, R153, 0x5410, R251 ;  /* 0x0000541099997816 */ /* 0x000fe400000000fb */
[----:B------:R-:W-:Y:S02]  /*2310*/  PRMT R152, R249, 0x5410, R152 ;  /* 0x00005410f9987816 */ /* 0x000fe40000000098 */
[----:B------:R-:W-:Y:S01]  /*2320*/  PRMT R155, R248, 0x5410, R155 ;  /* 0x00005410f89b7816 */ /* 0x000fe2000000009b */
[----:B------:R-:W-:Y:S06]  /*2330*/  BRA `(.L_x_35742) ;  /* 0x0000000000d07947 */ /* 0x000fec0003800000 */
.L_x_35741:
[----:B------:R-:W2:Y:S01]  /*2340*/  @P0 LDC R11, c[0x0][0x40c] ;  /* 0x00010300ff0b0b82 */ /* 0x000ea20000000800 */
[----:B-1---5:R-:W-:-:S07]  /*2350*/  @P0 HADD2.F32 R12, -RZ, R40.H1_H1 ;  /* 0x30000028ff0c0230 */ /* 0x022fce0000004100 */
[----:B------:R-:W1:Y:S08]  /*2360*/  @P0 LDC R13, c[0x0][0x40c] ;  /* 0x00010300ff0d0b82 */ /* 0x000e700000000800 */
[----:B------:R-:W4:Y:S01]  /*2370*/  @P0 LDC R15, c[0x0][0x40c] ;  /* 0x00010300ff0f0b82 */ /* 0x000f220000000800 */
[----:B--2---:R-:W-:Y:S01]  /*2380*/  @P0 FMUL.FTZ R12, R12, R11 ;  /* 0x0000000b0c0c0220 */ /* 0x004fe20000410000 */
[----:B------:R-:W-:-:S06]  /*2390*/  HFMA2 R11, -RZ, RZ, 0, 0 ;  /* 0x00000000ff0b7431 */ /* 0x000fcc00000001ff */
[----:B------:R-:W2:Y:S01]  /*23a0*/  @P0 LDC R14, c[0x0][0x40c] ;  /* 0x00010300ff0e0b82 */ /* 0x000ea20000000800 */
[----:B------:R-:W-:Y:S01]  /*23b0*/  @P0 FMUL.FTZ R11, R12, R125 ;  /* 0x0000007d0c0b0220 */ /* 0x000fe20000410000 */
[----:B------:R-:W-:-:S05]  /*23c0*/  @P0 HADD2.F32 R12, -RZ, R41.H0_H0 ;  /* 0x20000029ff0c0230 */ /* 0x000fca0000004100 */
[----:B-1----:R-:W-:Y:S01]  /*23d0*/  @P0 FMUL.FTZ R13, R12, R13 ;  /* 0x0000000d0c0d0220 */ /* 0x002fe20000410000 */
[----:B------:R-:W-:Y:S01]  /*23e0*/  MOV R12, RZ ;  /* 0x000000ff000c7202 */ /* 0x000fe20000000f00 */
[----:B------:R-:W1:Y:S02]  /*23f0*/  @P0 LDC R18, c[0x0][0x40c] ;  /* 0x00010300ff120b82 */ /* 0x000e640000000800 */
[----:B------:R-:W-:Y:S01]  /*2400*/  @P0 FMUL.FTZ R12, R13, R126 ;  /* 0x0000007e0d0c0220 */ /* 0x000fe20000410000 */
[----:B------:R-:W-:-:S04]  /*2410*/  @P0 HADD2.F32 R13, -RZ, R41.H1_H1 ;  /* 0x30000029ff0d0230 */ /* 0x000fc80000004100 */
[----:B0-----:R-:W-:Y:S01]  /*2420*/  F2FP.F16.F32.PACK_AB R153, RZ, R12 ;  /* 0x0000000cff99723e */ /* 0x001fe200000000ff */
[----:B----4-:R-:W-:Y:S01]  /*2430*/  @P0 FMUL.FTZ R15, R13, R15 ;  /* 0x0000000f0d0f0220 */ /* 0x010fe20000410000 */
[----:B------:R-:W-:Y:S01]  /*2440*/  HFMA2 R13, -RZ, RZ, 0, 0 ;  /* 0x00000000ff0d7431 */ /* 0x000fe200000001ff */
[----:B------:R-:W0:Y:S02]  /*2450*/  @P0 LDC R17, c[0x0][0x40c] ;  /* 0x00010300ff110b82 */ /* 0x000e240000000800 */
[----:B------:R-:W-:Y:S01]  /*2460*/  @P0 FMUL.FTZ R13, R15, R127 ;  /* 0x0000007f0f0d0220 */ /* 0x000fe20000410000 */
[----:B------:R-:W-:-:S04]  /*2470*/  @P0 HADD2.F32 R15, -RZ, R42.H0_H0 ;  /* 0x2000002aff0f0230 */ /* 0x000fc80000004100 */
[----:B------:R-:W-:Y:S01]  /*2480*/  F2FP.F16.F32.PACK_AB R251, RZ, R13 ;  /* 0x0000000dfffb723e */ /* 0x000fe200000000ff */
[----:B--2---:R-:W-:Y:S01]  /*2490*/  @P0 FMUL.FTZ R16, R15, R14 ;  /* 0x0000000e0f100220 */ /* 0x004fe20000410000 */
[----:B------:R-:W-:Y:S01]  /*24a0*/  MOV R14, RZ ;  /* 0x000000ff000e7202 */ /* 0x000fe20000000f00 */
[----:B------:R-:W2:Y:S01]  /*24b0*/  @P0 LDC R15, c[0x0][0x40c] ;  /* 0x00010300ff0f0b82 */ /* 0x000ea20000000800 */
[----:B------:R-:W-:Y:S01]  /*24c0*/  PRMT R153, R153, 0x5410, R251 ;  /* 0x0000541099997816 */ /* 0x000fe200000000fb */
[----:B------:R-:W-:Y:S01]  /*24d0*/  @P0 FMUL.FTZ R14, R16, R120 ;  /* 0x00000078100e0220 */ /* 0x000fe20000410000 */
[----:B------:R-:W-:-:S04]  /*24e0*/  @P0 HADD2.F32 R16, -RZ, R43.H0_H0 ;  /* 0x2000002bff100230 */ /* 0x000fc80000004100 */
[----:B------:R-:W-:Y:S01]  /*24f0*/  F2FP.F16.F32.PACK_AB R154, RZ, R14 ;  /* 0x0000000eff9a723e */ /* 0x000fe200000000ff */
[----:B-1----:R-:W-:Y:S01]  /*2500*/  @P0 FMUL.FTZ R18, R16, R18 ;  /* 0x0000001210120220 */ /* 0x002fe20000410000 */
[----:B------:R-:W-:-:S03]  /*2510*/  HFMA2 R16, -RZ, RZ, 0, 0 ;  /* 0x00000000ff107431 */ /* 0x000fc600000001ff */
[----:B------:R-:W-:Y:S01]  /*2520*/  @P0 FMUL.FTZ R16, R18, R122 ;  /* 0x0000007a12100220 */ /* 0x000fe20000410000 */
[----:B------:R-:W-:-:S04]  /*2530*/  @P0 HADD2.F32 R18, -RZ, R43.H1_H1 ;  /* 0x3000002bff120230 */ /* 0x000fc80000004100 */
[----:B------:R-:W-:Y:S01]  /*2540*/  F2FP.F16.F32.PACK_AB R249, RZ, R16 ;  /* 0x00000010fff9723e */ /* 0x000fe200000000ff */
[----:B--2---:R-:W-:Y:S01]  /*2550*/  @P0 FMUL.FTZ R152, R18, R15 ;  /* 0x0000000f12980220 */ /* 0x004fe20000410000 */
[----:B------:R-:W-:Y:S01]  /*2560*/  MOV R18, RZ ;  /* 0x000000ff00127202 */ /* 0x000fe20000000f00 */
[----:B------:R-:W1:Y:S02]  /*2570*/  @P0 LDC R15, c[0x0][0x40c] ;  /* 0x00010300ff0f0b82 */ /* 0x000e640000000800 */
[----:B------:R-:W-:Y:S01]  /*2580*/  @P0 FMUL.FTZ R18, R152, R123 ;  /* 0x0000007b98120220 */ /* 0x000fe20000410000 */
[----:B------:R-:W-:-:S04]  /*2590*/  @P0 HADD2.F32 R152, -RZ, R40.H0_H0 ;  /* 0x20000028ff980230 */ /* 0x000fc80000004100 */
[----:B------:R-:W-:Y:S01]  /*25a0*/  F2FP.F16.F32.PACK_AB R155, RZ, R18 ;  /* 0x00000012ff9b723e */ /* 0x000fe200000000ff */
[----:B0-----:R-:W-:Y:S01]  /*25b0*/  @P0 FMUL.FTZ R152, R152, R17 ;  /* 0x0000001198980220 */ /* 0x001fe20000410000 */
[----:B------:R-:W-:Y:S02]  /*25c0*/  HFMA2 R17, -RZ, RZ, 0, 0 ;  /* 0x00000000ff117431 */ /* 0x000fe400000001ff */
[----:B------:R-:W-:Y:S01]  /*25d0*/  PRMT R155, R249, 0x5410, R155 ;  /* 0x00005410f99b7816 */ /* 0x000fe2000000009b */
[----:B------:R-:W-:Y:S01]  /*25e0*/  @P0 FMUL.FTZ R17, R152, R124 ;  /* 0x0000007c98110220 */ /* 0x000fe20000410000 */
[----:B------:R-:W-:-:S04]  /*25f0*/  @P0 HADD2.F32 R152, -RZ, R42.H1_H1 ;  /* 0x3000002aff980230 */ /* 0x000fc80000004100 */
[----:B------:R-:W-:Y:S01]  /*2600*/  F2FP.F16.F32.PACK_AB R248, RZ, R17 ;  /* 0x00000011fff8723e */ /* 0x000fe200000000ff */
[----:B-1----:R-:W-:Y:S01]  /*2610*/  @P0 FMUL.FTZ R152, R152, R15 ;  /* 0x0000000f98980220 */ /* 0x002fe20000410000 */
[----:B------:R-:W-:-:S03]  /*2620*/  MOV R15, RZ ;  /* 0x000000ff000f7202 */ /* 0x000fc60000000f00 */
[----:B------:R-:W-:Y:S01]  /*2630*/  @P0 FMUL.FTZ R15, R152, R121 ;  /* 0x00000079980f0220 */ /* 0x000fe20000410000 */
[----:B------:R-:W-:-:S04]  /*2640*/  F2FP.F16.F32.PACK_AB R152, RZ, R11 ;  /* 0x0000000bff98723e */ /* 0x000fc800000000ff */
[----:B------:R-:W-:Y:S02]  /*2650*/  F2FP.F16.F32.PACK_AB R250, RZ, R15 ;  /* 0x0000000ffffa723e */ /* 0x000fe400000000ff */
[----:B------:R-:W-:Y:S02]  /*2660*/  PRMT R152, R248, 0x5410, R152 ;  /* 0x00005410f8987816 */ /* 0x000fe40000000098 */
[----:B------:R-:W-:-:S07]  /*2670*/  PRMT R154, R154, 0x5410, R250 ;  /* 0x000054109a9a7816 */ /* 0x000fce00000000fa */
.L_x_35742:
[----:B------:R-:W0:Y:S01]  /*2680*/  LDC.64 R248, c[0x0][0x3a8] ;  /* 0x0000ea00fff87b82 */ /* 0x000e220000000a00 */
[----:B------:R-:W-:Y:S01]  /*2690*/  IADD3 R226, PT, PT, R226, 0x20, RZ ;  /* 0x00000020e2e27810 */ /* 0x000fe20007ffe0ff */
[C---:B0-----:R-:W-:Y:S01]  /*26a0*/  IMAD.WIDE.U32 R248, R224.reuse, 0x10, R248 ;  /* 0x00000010e0f87825 */ /* 0x041fe200078e00f8 */
[----:B------:R-:W-:-:S04]  /*26b0*/  IADD3 R224, PT, PT, R224, 0x20, RZ ;  /* 0x00000020e0e07810 */ /* 0x000fc80007ffe0ff */
[----:B------:R1:W-:Y:S03]  /*26c0*/  STG.E.128 desc[UR6][R248.64], R152 ;  /* 0x00000098f8007986 */ /* 0x0003e6000c101d06 */
.L_x_35740:
[----:B------:R-:W-:Y:S05]  /*26d0*/  BSYNC.RECONVERGENT B0 ;  /* 0x0000000000007941 */ /* 0x000fea0003800200 */
.L_x_35739:
        /* <DEDUP_REMOVED lines=14> */
[----:B------:R-:W-:Y:S01]  /*27c0*/  ISETP.GT.AND P1, PT, R225, RZ, PT ;  /* 0x000000ffe100720c */ /* 0x000fe20003f24270 */
[----:B--2--5:R-:W-:-:S12]  /*27d0*/  HADD2.F32 R20, -RZ, R36.H1_H1 ;  /* 0x30000024ff147230 */ /* 0x024fd80000004100 */
[----:B------:R-:W2:Y:S01]  /*27e0*/  @P1 LDC R21, c[0x0][0x40c] ;  /* 0x00010300ff151b82 */ /* 0x000ea20000000800 */
[----:B------:R-:W-:Y:S02]  /*27f0*/  @P1 HADD2.F32 R22, -RZ, R40.H1_H1 ;  /* 0x30000028ff161230 */ /* 0x000fe40000004100 */
[--C-:B------:R-:W-:Y:S02]  /*2800*/  @P1 HADD2.F32 R24, -RZ, R41.reuse.H0_H0 ;  /* 0x20000029ff181230 */ /* 0x100fe40000004100 */
[----:B------:R-:W-:Y:S02]  /*2810*/  @P1 HADD2.F32 R25, -RZ, R41.H1_H1 ;  /* 0x30000029ff191230 */ /* 0x000fe40000004100 */
[----:B------:R-:W-:Y:S01]  /*2820*/  @P1 HADD2.F32 R26, -RZ, R42.H0_H0 ;  /* 0x2000002aff1a1230 */ /* 0x000fe20000004100 */
[----:B------:R-:W4:Y:S01]  /*2830*/  @P1 LDC R23, c[0x0][0x40c] ;  /* 0x00010300ff171b82 */ /* 0x000f220000000800 */
[----:B01----:R-:W-:Y:S02]  /*2840*/  @P1 HADD2.F32 R152, -RZ, R43.H0_H0 ;  /* 0x2000002bff981230 */ /* 0x003fe40000004100 */
[----:B------:R-:W-:-:S05]  /*2850*/  @P1 HADD2.F32 R153, -RZ, R40.H0_H0 ;  /* 0x20000028ff991230 */ /* 0x000fca0000004100 */
[----:B------:R-:W0:Y:S01]  /*2860*/  @P1 LDC R27, c[0x0][0x40c] ;  /* 0x00010300ff1b1b82 */ /* 0x000e220000000800 */
[----:B--2---:R-:W-:-:S07]  /*2870*/  @P1 FMUL.FTZ R21, R22, R21 ;  /* 0x0000001516151220 */ /* 0x004fce0000410000 */
[----:B------:R-:W1:Y:S01]  /*2880*/  @P1 LDC R22, c[0x0][0x40c] ;  /* 0x00010300ff161b82 */ /* 0x000e620000000800 */
[----:B------:R-:W-:Y:S01]  /*2890*/  @P1 FFMA.FTZ R20, R21, R109, R20 ;  /* 0x0000006d15141223 */ /* 0x000fe20000010014 */
[--C-:B------:R-:W-:Y:S02]  /*28a0*/  HADD2.F32 R21, -RZ, R37.reuse.H0_H0 ;  /* 0x20000025ff157230 */ /* 0x100fe40000004100 */
[----:B----4-:R-:W-:Y:S01]  /*28b0*/  @P1 FMUL.FTZ R23, R24, R23 ;  /* 0x0000001718171220 */ /* 0x010fe20000410000 */
        /* <DEDUP_REMOVED lines=42> */
.L_x_35745:
[----:B------:R-:W4:Y:S01]  /*2b60*/  @P0 LDC R23, c[0x0][0x40c] ;  /* 0x00010300ff170b82 */ /* 0x000f220000000800 */
[----:B--2--5:R-:W-:Y:S02]  /*2b70*/  @P0 HADD2.F32 R20, -RZ, R40.H1_H1 ;  /* 0x30000028ff140230 */ /* 0x024fe40000004100 */
[----:B------:R-:W-:-:S05]  /*2b80*/  @P0 HADD2.F32 R25, -RZ, R42.H0_H0 ;  /* 0x2000002aff190230 */ /* 0x000fca0000004100 */
[----:B------:R-:W2:Y:S08]  /*2b90*/  @P0 LDC R21, c[0x0][0x40c] ;  /* 0x00010300ff150b82 */ /* 0x000eb00000000800 */
[----:B------:R-:W3:Y:S01]  /*2ba0*/  @P0 LDC R22, c[0x0][0x40c] ;  /* 0x00010300ff160b82 */ /* 0x000ee20000000800 */
[----:B----4-:R-:W-:Y:S01]  /*2bb0*/  @P0 FMUL.FTZ R23, R20, R23 ;  /* 0x0000001714170220 */ /* 0x010fe20000410000 */
[----:B------:R-:W-:-:S06]  /*2bc0*/  HFMA2 R20, -RZ, RZ, 0, 0 ;  /* 0x00000000ff147431 */ /* 0x000fcc00000001ff */
[----:B------:R-:W4:Y:S01]  /*2bd0*/  @P0 LDC R27, c[0x0][0x40c] ;  /* 0x00010300ff1b0b82 */ /* 0x000f220000000800 */
[----:B------:R-:W-:Y:S01]  /*2be0*/  @P0 FMUL.FTZ R20, R23, R109 ;  /* 0x0000006d17140220 */ /* 0x000fe20000410000 */
[----:B------:R-:W-:-:S05]  /*2bf0*/  @P0 HADD2.F32 R23, -RZ, R41.H0_H0 ;  /* 0x20000029ff170230 */ /* 0x000fca0000004100 */
[----:B--2---:R-:W-:Y:S01]  /*2c00*/  @P0 FMUL.FTZ R24, R23, R21 ;  /* 0x0000001517180220 */ /* 0x004fe20000410000 */
[----:B------:R-:W-:Y:S01]  /*2c10*/  MOV R21, RZ ;  /* 0x000000ff00157202 */ /* 0x000fe20000000f00 */
[----:B------:R-:W2:Y:S02]  /*2c20*/  @P0 LDC R23, c[0x0][0x40c] ;  /* 0x00010300ff170b82 */ /* 0x000ea40000000800 */
[----:B------:R-:W-:Y:S01]  /*2c30*/  @P0 FMUL.FTZ R21, R24, R110 ;  /* 0x0000006e18150220 */ /* 0x000fe20000410000 */
[----:B------:R-:W-:-:S04]  /*2c40*/  @P0 HADD2.F32 R24, -RZ, R41.H1_H1 ;  /* 0x30000029ff180230 */ /* 0x000fc80000004100 */
[----:B01----:R-:W-:Y:S01]  /*2c50*/  F2FP.F16.F32.PACK_AB R153, RZ, R21 ;  /* 0x00000015ff99723e */ /* 0x003fe200000000ff */
[----:B---3--:R-:W-:Y:S01]  /*2c60*/  @P0 FMUL.FTZ R24, R24, R22 ;  /* 0x0000001618180220 */ /* 0x008fe20000410000 */
[----:B------:R-:W-:Y:S01]  /*2c70*/  HFMA2 R22, -RZ, RZ, 0, 0 ;  /* 0x00000000ff167431 */ /* 0x000fe200000001ff */
[----:B------:R-:W0:Y:S02]  /*2c80*/  @P0 LDC R26, c[0x0][0x40c] ;  /* 0x00010300ff1a0b82 */ /* 0x000e240000000800 */
[----:B------:R-:W-:-:S05]  /*2c90*/  @P0 FMUL.FTZ R22, R24, R111 ;  /* 0x0000006f18160220 */ /* 0x000fca0000410000 */
[----:B------:R-:W-:Y:S01]  /*2ca0*/  F2FP.F16.F32.PACK_AB R251, RZ, R22 ;  /* 0x00000016fffb723e */ /* 0x000fe200000000ff */
[----:B------:R-:W1:Y:S03]  /*2cb0*/  @P0 LDC R24, c[0x0][0x40c] ;  /* 0x00010300ff180b82 */ /* 0x000e660000000800 */
[----:B------:R-:W-:Y:S01]  /*2cc0*/  PRMT R153, R153, 0x5410, R251 ;  /* 0x0000541099997816 */ /* 0x000fe200000000fb */
[----:B--2---:R-:W-:Y:S01]  /*2cd0*/  @P0 FMUL.FTZ R25, R25, R23 ;  /* 0x0000001719190220 */ /* 0x004fe20000410000 */
[----:B------:R-:W-:-:S03]  /*2ce0*/  MOV R23, RZ ;  /* 0x000000ff00177202 */ /* 0x000fc60000000f00 */
[----:B------:R-:W-:Y:S01]  /*2cf0*/  @P0 FMUL.FTZ R23, R25, R104 ;  /* 0x0000006819170220 */ /* 0x000fe20000410000 */
[----:B------:R-:W-:-:S04]  /*2d00*/  @P0 HADD2.F32 R25, -RZ, R43.H0_H0 ;  /* 0x2000002bff190230 */ /* 0x000fc80000004100 */
[----:B------:R-:W-:Y:S01]  /*2d10*/  F2FP.F16.F32.PACK_AB R154, RZ, R23 ;  /* 0x00000017ff9a723e */ /* 0x000fe200000000ff */
[----:B----4-:R-:W-:Y:S01]  /*2d20*/  @P0 FMUL.FTZ R27, R25, R27 ;  /* 0x0000001b191b0220 */ /* 0x010fe20000410000 */
[----:B------:R-:W-:-:S03]  /*2d30*/  HFMA2 R25, -RZ, RZ, 0, 0 ;  /* 0x00000000ff197431 */ /* 0x000fc600000001ff */
[----:B------:R-:W-:Y:S01]  /*2d40*/  @P0 FMUL.FTZ R25, R27, R106 ;  /* 0x0000006a1b190220 */ /* 0x000fe20000410000 */
[----:B------:R-:W-:-:S04]  /*2d50*/  @P0 HADD2.F32 R27, -RZ, R43.H1_H1 ;  /* 0x3000002bff1b0230 */ /* 0x000fc80000004100 */
[----:B------:R-:W-:Y:S01]  /*2d60*/  F2FP.F16.F32.PACK_AB R249, RZ, R25 ;  /* 0x00000019fff9723e */ /* 0x000fe200000000ff */
[----:B-1----:R-:W-:Y:S01]  /*2d70*/  @P0 FMUL.FTZ R152, R27, R24 ;  /* 0x000000181b980220 */ /* 0x002fe20000410000 */
        /* <DEDUP_REMOVED lines=18> */
.L_x_35746:
[----:B------:R-:W0:Y:S01]  /*2ea0*/  LDC.64 R248, c[0x0][0x3a8] ;  /* 0x0000ea00fff87b82 */ /* 0x000e220000000a00 */
[----:B------:R-:W-:Y:S01]  /*2eb0*/  IADD3 R226, PT, PT, R226, 0x20, RZ ;  /* 0x00000020e2e27810 */ /* 0x000fe20007ffe0ff */
[C---:B0-----:R-:W-:Y:S01]  /*2ec0*/  IMAD.WIDE.U32 R248, R224.reuse, 0x10, R248 ;  /* 0x00000010e0f87825 */ /* 0x041fe200078e00f8 */
[----:B------:R-:W-:-:S04]  /*2ed0*/  IADD3 R224, PT, PT, R224, 0x20, RZ ;  /* 0x00000020e0e07810 */ /* 0x000fc80007ffe0ff */
[----:B------:R2:W-:Y:S03]  /*2ee0*/  STG.E.128 desc[UR6][R248.64], R152 ;  /* 0x00000098f8007986 */ /* 0x0005e6000c101d06 */
.L_x_35744:
[----:B------:R-:W-:Y:S05]  /*2ef0*/  BSYNC.RECONVERGENT B0 ;  /* 0x0000000000007941 */ /* 0x000fea0003800200 */
.L_x_35743:
        /* <DEDUP_REMOVED lines=14> */
[----:B------:R-:W-:Y:S01]  /*2fe0*/  ISETP.GT.AND P1, PT, R225, RZ, PT ;  /* 0x000000ffe100720c */ /* 0x000fe20003f24270 */
[----:B----45:R-:W-:-:S12]  /*2ff0*/  HADD2.F32 R28, -RZ, R36.H1_H1 ;  /* 0x30000024ff1c7230 */ /* 0x030fd80000004100 */
[----:B------:R-:W4:Y:S01]  /*3000*/  @P1 LDC R29, c[0x0][0x40c] ;  /* 0x00010300ff1d1b82 */ /* 0x000f220000000800 */
[----:B------:R-:W-:Y:S02]  /*3010*/  @P1 HADD2.F32 R30, -RZ, R40.H1_H1 ;  /* 0x30000028ff1e1230 */ /* 0x000fe40000004100 */
[--C-:B------:R-:W-:Y:S02]  /*3020*/  @P1 HADD2.F32 R32, -RZ, R41.reuse.H0_H0 ;  /* 0x20000029ff201230 */ /* 0x100fe40000004100 */
[----:B------:R-:W-:Y:S02]  /*3030*/  @P1 HADD2.F32 R33, -RZ, R41.H1_H1 ;  /* 0x30000029ff211230 */ /* 0x000fe40000004100 */
[----:B------:R-:W-:Y:S01]  /*3040*/  @P1 HADD2.F32 R34, -RZ, R42.H0_H0 ;  /* 0x2000002aff221230 */ /* 0x000fe20000004100 */
[----:B------:R-:W3:Y:S01]  /*3050*/  @P1 LDC R31, c[0x0][0x40c] ;  /* 0x00010300ff1f1b82 */ /* 0x000ee20000000800 */
[----:B012---:R-:W-:Y:S02]  /*3060*/  @P1 HADD2.F32 R152, -RZ, R43.H0_H0 ;  /* 0x2000002bff981230 */ /* 0x007fe40000004100 */
[----:B------:R-:W-:-:S05]  /*3070*/  @P1 HADD2.F32 R153, -RZ, R40.H0_H0 ;  /* 0x20000028ff991230 */ /* 0x000fca0000004100 */
[----:B------:R-:W0:Y:S01]  /*3080*/  @P1 LDC R35, c[0x0][0x40c] ;  /* 0x00010300ff231b82 */ /* 0x000e220000000800 */
[----:B----4-:R-:W-:-:S07]  /*3090*/  @P1 FMUL.FTZ R29, R30, R29 ;  /* 0x0000001d1e1d1220 */ /* 0x010fce0000410000 */
[----:B------:R-:W1:Y:S01]  /*30a0*/  @P1 LDC R30, c[0x0][0x40c] ;  /* 0x00010300ff1e1b82 */ /* 0x000e620000000800 */
[----:B------:R-:W-:Y:S01]  /*30b0*/  @P1 FFMA.FTZ R28, R29, R97, R28 ;  /* 0x000000611d1c1223 */ /* 0x000fe2000001001c */
[--C-:B------:R-:W-:Y:S02]  /*30c0*/  HADD2.F32 R29, -RZ, R37.reuse.H0_H0 ;  /* 0x20000025ff1d7230 */ /* 0x100fe40000004100 */
[----:B---3--:R-:W-:Y:S01]  /*30d0*/  @P1 FMUL.FTZ R31, R32, R31 ;  /* 0x0000001f201f1220 */ /* 0x008fe20000410000 */
        /* <DEDUP_REMOVED lines=42> */
.L_x_35749:
[----:B------:R-:W0:Y:S01]  /*3380*/  @P0 LDC R31, c[0x0][0x40c] ;  /* 0x00010300ff1f0b82 */ /* 0x000e220000000800 */
[----:B----45:R-:W-:Y:S02]  /*3390*/  @P0 HADD2.F32 R28, -RZ, R40.H1_H1 ;  /* 0x30000028ff1c0230 */ /* 0x030fe40000004100 */
[----:B------:R-:W-:-:S05]  /*33a0*/  @P0 HADD2.F32 R33, -RZ, R42.H0_H0 ;  /* 0x2000002aff210230 */ /* 0x000fca0000004100 */
[----:B------:R-:W4:Y:S08]  /*33b0*/  @P0 LDC R29, c[0x0][0x40c] ;  /* 0x00010300ff1d0b82 */ /* 0x000f300000000800 */
[----:B------:R-:W3:Y:S01]  /*33c0*/  @P0 LDC R30, c[0x0][0x40c] ;  /* 0x00010300ff1e0b82 */ /* 0x000ee20000000800 */
[----:B0-----:R-:W-:Y:S01]  /*33d0*/  @P0 FMUL.FTZ R31, R28, R31 ;  /* 0x0000001f1c1f0220 */ /* 0x001fe20000410000 */
[----:B------:R-:W-:-:S06]  /*33e0*/  HFMA2 R28, -RZ, RZ, 0, 0 ;  /* 0x00000000ff1c7431 */ /* 0x000fcc00000001ff */
[----:B------:R-:W0:Y:S01]  /*33f0*/  @P0 LDC R35, c[0x0][0x40c] ;  /* 0x00010300ff230b82 */ /* 0x000e220000000800 */
[----:B------:R-:W-:Y:S01]  /*3400*/  @P0 FMUL.FTZ R28, R31, R97 ;  /* 0x000000611f1c0220 */ /* 0x000fe20000410000 */
[----:B------:R-:W-:-:S05]  /*3410*/  @P0 HADD2.F32 R31, -RZ, R41.H0_H0 ;  /* 0x20000029ff1f0230 */ /* 0x000fca0000004100 */
[----:B----4-:R-:W-:Y:S01]  /*3420*/  @P0 FMUL.FTZ R32, R31, R29 ;  /* 0x0000001d1f200220 */ /* 0x010fe20000410000 */
[----:B------:R-:W-:Y:S01]  /*3430*/  MOV R29, RZ ;  /* 0x000000ff001d7202 */ /* 0x000fe20000000f00 */
[----:B------:R-:W4:Y:S02]  /*3440*/  @P0 LDC R31, c[0x0][0x40c] ;  /* 0x00010300ff1f0b82 */ /* 0x000f240000000800 */
[----:B------:R-:W-:Y:S01]  /*3450*/  @P0 FMUL.FTZ R29, R32, R98 ;  /* 0x00000062201d0220 */ /* 0x000fe20000410000 */
[----:B------:R-:W-:-:S04]  /*3460*/  @P0 HADD2.F32 R32, -RZ, R41.H1_H1 ;  /* 0x30000029ff200230 */ /* 0x000fc80000004100 */
[----:B-12---:R-:W-:Y:S01]  /*3470*/  F2FP.F16.F32.PACK_AB R153, RZ, R29 ;  /* 0x0000001dff99723e */ /* 0x006fe200000000ff */
[----:B---3--:R-:W-:Y:S01]  /*3480*/  @P0 FMUL.FTZ R32, R32, R30 ;  /* 0x0000001e20200220 */ /* 0x008fe20000410000 */
[----:B------:R-:W-:Y:S01]  /*3490*/  HFMA2 R30, -RZ, RZ, 0, 0 ;  /* 0x00000000ff1e7431 */ /* 0x000fe200000001ff */
[----:B------:R-:W1:Y:S02]  /*34a0*/  @P0 LDC R34, c[0x0][0x40c] ;  /* 0x00010300ff220b82 */ /* 0x000e640000000800 */
[----:B------:R-:W-:-:S05]  /*34b0*/  @P0 FMUL.FTZ R30, R32, R99 ;  /* 0x00000063201e0220 */ /* 0x000fca0000410000 */
[----:B------:R-:W-:Y:S01]  /*34c0*/  F2FP.F16.F32.PACK_AB R251, RZ, R30 ;  /* 0x0000001efffb723e */ /* 0x000fe200000000ff */
[----:B------:R-:W2:Y:S03]  /*34d0*/  @P0 LDC R32, c[0x0][0x40c] ;  /* 0x00010300ff200b82 */ /* 0x000ea60000000800 */
[----:B------:R-:W-:Y:S01]  /*34e0*/  PRMT R153, R153, 0x5410, R251 ;  /* 0x0000541099997816 */ /* 0x000fe200000000fb */
[----:B----4-:R-:W-:Y:S01]  /*34f0*/  @P0 FMUL.FTZ R33, R33, R31 ;  /* 0x0000001f21210220 */ /* 0x010fe20000410000 */
[----:B------:R-:W-:-:S03]  /*3500*/  MOV R31, RZ ;  /* 0x000000ff001f7202 */ /* 0x000fc60000000f00 */
[----:B------:R-:W-:Y:S01]  /*3510*/  @P0 FMUL.FTZ R31, R33, R92 ;  /* 0x0000005c211f0220 */ /* 0x000fe20000410000 */
[----:B------:R-:W-:-:S04]  /*3520*/  @P0 HADD2.F32 R33, -RZ, R43.H0_H0 ;  /* 0x2000002bff210230 */ /* 0x000fc80000004100 */
[----:B------:R-:W-:Y:S01]  /*3530*/  F2FP.F16.F32.PACK_AB R154, RZ, R31 ;  /* 0x0000001fff9a723e */ /* 0x000fe200000000ff */
[----:B0-----:R-:W-:Y:S01]  /*3540*/  @P0 FMUL.FTZ R35, R33, R35 ;  /* 0x0000002321230220 */ /* 0x001fe20000410000 */
[----:B------:R-:W-:-:S03]  /*3550*/  HFMA2 R33, -RZ, RZ, 0, 0 ;  /* 0x00000000ff217431 */ /* 0x000fc600000001ff */
[----:B------:R-:W-:Y:S01]  /*3560*/  @P0 FMUL.FTZ R33, R35, R94 ;  /* 0x0000005e23210220 */ /* 0x000fe20000410000 */
[----:B------:R-:W-:-:S04]  /*3570*/  @P0 HADD2.F32 R35, -RZ, R43.H1_H1 ;  /* 0x3000002bff230230 */ /* 0x000fc80000004100 */
[----:B------:R-:W-:Y:S01]  /*3580*/  F2FP.F16.F32.PACK_AB R249, RZ, R33 ;  /* 0x00000021fff9723e */ /* 0x000fe200000000ff */
[----:B--2---:R-:W-:Y:S01]  /*3590*/  @P0 FMUL.FTZ R152, R35, R32 ;  /* 0x0000002023980220 */ /* 0x004fe20000410000 */
[----:B------:R-:W-:Y:S01]  /*35a0*/  MOV R35, RZ ;  /* 0x000000ff00237202 */ /* 0x000fe20000000f00 */
[----:B------:R-:W0:Y:S02]  /*35b0*/  @P0 LDC R32, c[0x0][0x40c] ;  /* 0x00010300ff200b82 */ /* 0x000e240000000800 */
[----:B------:R-:W-:Y:S01]  /*35c0*/  @P0 FMUL.FTZ R35, R152, R95 ;  /* 0x0000005f98230220 */ /* 0x000fe20000410000 */
[----:B------:R-:W-:-:S04]  /*35d0*/  @P0 HADD2.F32 R152, -RZ, R40.H0_H0 ;  /* 0x20000028ff980230 */ /* 0x000fc80000004100 */
[----:B------:R-:W-:Y:S01]  /*35e0*/  F2FP.F16.F32.PACK_AB R155, RZ, R35 ;  /* 0x00000023ff9b723e */ /* 0x000fe200000000ff */
[----:B-1----:R-:W-:Y:S01]  /*35f0*/  @P0 FMUL.FTZ R152, R152, R34 ;  /* 0x0000002298980220 */ /* 0x002fe20000410000 */
[----:B------:R-:W-:Y:S02]  /*3600*/  HFMA2 R34, -RZ, RZ, 0, 0 ;  /* 0x00000000ff227431 */ /* 0x000fe400000001ff */
[----:B------:R-:W-:Y:S01]  /*3610*/  PRMT R155, R249, 0x5410, R155 ;  /* 0x00005410f99b7816 */ /* 0x000fe2000000009b */
[----:B------:R-:W-:Y:S01]  /*3620*/  @P0 FMUL.FTZ R34, R152, R96 ;  /* 0x0000006098220220 */ /* 0x000fe20000410000 */
[----:B------:R-:W-:-:S04]  /*3630*/  @P0 HADD2.F32 R152, -RZ, R42.H1_H1 ;  /* 0x3000002aff980230 */ /* 0x000fc80000004100 */
[----:B------:R-:W-:Y:S01]  /*3640*/  F2FP.F16.F32.PACK_AB R248, RZ, R34 ;  /* 0x00000022fff8723e */ /* 0x000fe200000000ff */
[----:B0-----:R-:W-:Y:S01]  /*3650*/  @P0 FMUL.FTZ R152, R152, R32 ;  /* 0x0000002098980220 */ /* 0x001fe20000410000 */
[----:B------:R-:W-:-:S03]  /*3660*/  MOV R32, RZ ;  /* 0x000000ff00207202 */ /* 0x000fc60000000f00 */
[----:B------:R-:W-:Y:S01]  /*3670*/  @P0 FMUL.FTZ R32, R152, R93 ;  /* 0x0000005d98200220 */ /* 0x000fe20000410000 */
[----:B------:R-:W-:-:S04]  /*3680*/  F2FP.F16.F32.PACK_AB R152, RZ, R28 ;  /* 0x0000001cff98723e */ /* 0x000fc800000000ff */
[----:B------:R-:W-:Y:S02]  /*3690*/  F2FP.F16.F32.PACK_AB R250, RZ, R32 ;  /* 0x00000020fffa723e */ /* 0x000fe400000000ff */
[----:B------:R-:W-:Y:S02]  /*36a0*/  PRMT R152, R248, 0x5410, R152 ;  /* 0x00005410f8987816 */ /* 0x000fe40000000098 */
[----:B------:R-:W-:-:S07]  /*36b0*/  PRMT R154, R154, 0x5410, R250 ;  /* 0x000054109a9a7816 */ /* 0x000fce00000000fa */
.L_x_35750:
[----:B------:R-:W0:Y:S01]  /*36c0*/  LDC.64 R248, c[0x0][0x3a8] ;  /* 0x0000ea00fff87b82 */ /* 0x000e220000000a00 */
[----:B------:R-:W-:Y:S01]  /*36d0*/  IADD3 R226, PT, PT, R226, 0x20, RZ ;  /* 0x00000020e2e27810 */ /* 0x000fe20007ffe0ff */
[C---:B0-----:R-:W-:Y:S01]  /*36e0*/  IMAD.WIDE.U32 R248, R224.reuse, 0x10, R248 ;  /* 0x00000010e0f87825 */ /* 0x041fe200078e00f8 */
[----:B------:R-:W-:-:S04]  /*36f0*/  IADD3 R224, PT, PT, R224, 0x20, RZ ;  /* 0x00000020e0e07810 */ /* 0x000fc80007ffe0ff */
[----:B------:R4:W-:Y:S03]  /*3700*/  STG.E.128 desc[UR6][R248.64], R152 ;  /* 0x00000098f8007986 */ /* 0x0009e6000c101d06 */
.L_x_35748:
[----:B------:R-:W-:Y:S05]  /*3710*/  BSYNC.RECONVERGENT B0 ;  /* 0x0000000000007941 */ /* 0x000fea0003800200 */
.L_x_35747:
        /* <DEDUP_REMOVED lines=14> */
[----:B------:R-:W-:Y:S01]  /*3800*/  ISETP.GT.AND P1, PT, R225, RZ, PT ;  /* 0x000000ffe100720c */ /* 0x000fe20003f24270 */
[----:B0----5:R-:W-:-:S12]  /*3810*/  HADD2.F32 R152, -RZ, R36.H1_H1 ;  /* 0x30000024ff987230 */ /* 0x021fd80000004100 */
[----:B------:R-:W0:Y:S01]  /*3820*/  @P1 LDC R153, c[0x0][0x40c] ;  /* 0x00010300ff991b82 */ /* 0x000e220000000800 */
[----:B------:R-:W-:Y:S01]  /*3830*/  @P1 HADD2.F32 R155, -RZ, R40.H1_H1 ;  /* 0x30000028ff9b1230 */ /* 0x000fe20000004100 */
[----:B------:R-:W-:-:S06]  /*3840*/  @!P1 MOV R156, R152 ;  /* 0x00000098009c9202 */ /* 0x000fcc0000000f00 */
[----:B------:R-:W1:Y:S01]  /*3850*/  @P1 LDC R154, c[0x0][0x40c] ;  /* 0x00010300ff9a1b82 */ /* 0x000e620000000800 */
[----:B0-----:R-:W-:Y:S01]  /*3860*/  @P1 FMUL.FTZ R153, R155, R153 ;  /* 0x000000999b991220 */ /* 0x001fe20000410000 */
[----:B------:R-:W-:-:S03]  /*3870*/  @P1 HADD2.F32 R155, -RZ, R41.H0_H0 ;  /* 0x20000029ff9b1230 */ /* 0x000fc60000004100 */
[----:B------:R-:W-:Y:S01]  /*3880*/  @P1 FFMA.FTZ R156, R153, R89, R152 ;  /* 0x00000059999c1223 */ /* 0x000fe20000010098 */
[----:B------:R-:W-:Y:S02]  /*3890*/  HADD2.F32 R152, -RZ, R37.H0_H0 ;  /* 0x20000025ff987230 */ /* 0x000fe40000004100 */
[----:B------:R-:W0:Y:S01]  /*38a0*/  @P1 LDC R153, c[0x0][0x40c] ;  /* 0x00010300ff991b82 */ /* 0x000e220000000800 */
[----:B-1----:R-:W-:Y:S01]  /*38b0*/  @P1 FMUL.FTZ R154, R155, R154 ;  /* 0x0000009a9b9a1220 */ /* 0x002fe20000410000 */
[----:B------:R-:W-:Y:S01]  /*38c0*/  @P1 HADD2.F32 R155, -RZ, R41.H1_H1 ;  /* 0x30000029ff9b1230 */ /* 0x000fe20000004100 */
[----:B------:R-:W-:Y:S02]  /*38d0*/  @!P1 MOV R157, R152 ;  /* 0x00000098009d9202 */ /* 0x000fe40000000f00 */
[----:B------:R-:W-:Y:S01]  /*38e0*/  @P1 FFMA.FTZ R157, R154, R90, R152 ;  /* 0x0000005a9a9d1223 */ /* 0x000fe20000010098 */
[----:B------:R-:W-:Y:S02]  /*38f0*/  HADD2.F32 R154, -RZ, R37.H1_H1 ;  /* 0x30000025ff9a7230 */ /* 0x000fe40000004100 */
[----:B------:R-:W1:Y:S03]  /*3900*/  @P1 LDC R152, c[0x0][0x40c] ;  /* 0x00010300ff981b82 */ /* 0x000e660000000800 */
[----:B------:R-:W-:Y:S01]  /*3910*/  @!P1 MOV R158, R154 ;  /* 0x0000009a009e9202 */ /* 0x000fe20000000f00 */
[----:B0-----:R-:W-:Y:S01]  /*3920*/  @P1 FMUL.FTZ R153, R155, R153 ;  /* 0x000000999b991220 */ /* 0x001fe20000410000 */
[----:B------:R-:W-:-:S03]  /*3930*/  @P1 HADD2.F32 R155, -RZ, R42.H0_H0 ;  /* 0x2000002aff9b1230 */ /* 0x000fc60000004100 */
[----:B------:R-:W-:Y:S01]  /*3940*/  @P1 FFMA.FTZ R158, R153, R91, R154 ;  /* 0x0000005b999e1223 */ /* 0x000fe2000001009a */
[----:B------:R-:W-:Y:S01]  /*3950*/  HADD2.F32 R154, -RZ, R38.H0_H0 ;  /* 0x20000026ff9a7230 */ /* 0x000fe20000004100 */
[----:B------:R-:W0:Y:S01]  /*3960*/  @P1 LDC R153, c[0x0][0x40c] ;  /* 0x00010300ff991b82 */ /* 0x000e220000000800 */
[----:B-1----:R-:W-:Y:S01]  /*3970*/  @P1 FMUL.FTZ R152, R155, R152 ;  /* 0x000000989b981220 */ /* 0x002fe20000410000 */
[----:B------:R-:W-:Y:S02]  /*3980*/  @P1 HADD2.F32 R155, -RZ, R42.H1_H1 ;  /* 0x3000002aff9b1230 */ /* 0x000fe40000004100 */
[----:B------:R-:W-:Y:S01]  /*3990*/  @!P1 MOV R159, R154 ;  /* 0x0000009a009f9202 */ /* 0x000fe20000000f00 */
[----:B------:R-:W-:Y:S01]  /*39a0*/  @P1 FFMA.FTZ R159, R152, R84, R154 ;  /* 0x00000054989f1223 */ /* 0x000fe2000001009a */
[----:B------:R-:W-:Y:S02]  /*39b0*/  HADD2.F32 R152, -RZ, R38.H1_H1 ;  /* 0x30000026ff987230 */ /* 0x000fe40000004100 */
[----:B------:R-:W1:Y:S01]  /*39c0*/  @P1 LDC R154, c[0x0][0x40c] ;  /* 0x00010300ff9a1b82 */ /* 0x000e620000000800 */
[----:B------:R-:W-:-:S02]  /*39d0*/  F2FP.F16.F32.PACK_AB R251, RZ, R158 ;  /* 0x0000009efffb723e */ /* 0x000fc400000000ff */
[----:B------:R-:W-:Y:S01]  /*39e0*/  @!P1 MOV R160, R152 ;  /* 0x0000009800a09202 */ /* 0x000fe20000000f00 */
[----:B0-----:R-:W-:Y:S01]  /*39f0*/  @P1 FMUL.FTZ R153, R155, R153 ;  /* 0x000000999b991220 */ /* 0x001fe20000410000 */
[----:B------:R-:W-:-:S03]  /*3a00*/  @P1 HADD2.F32 R155, -RZ, R43.H0_H0 ;  /* 0x2000002bff9b1230 */ /* 0x000fc60000004100 */
[----:B------:R-:W-:Y:S01]  /*3a10*/  @P1 FFMA.FTZ R160, R153, R85, R152 ;  /* 0x0000005599a01223 */ /* 0x000fe20000010098 */
[----:B------:R-:W-:Y:S01]  /*3a20*/  HADD2.F32 R152, -RZ, R39.H0_H0 ;  /* 0x20000027ff987230 */ /* 0x000fe20000004100 */
[----:B------:R-:W0:Y:S01]  /*3a30*/  @P1 LDC R153, c[0x0][0x40c] ;  /* 0x00010300ff991b82 */ /* 0x000e220000000800 */
[----:B-1----:R-:W-:Y:S01]  /*3a40*/  @P1 FMUL.FTZ R154, R155, R154 ;  /* 0x0000009a9b9a1220 */ /* 0x002fe20000410000 */
[----:B------:R-:W-:Y:S02]  /*3a50*/  @P1 HADD2.F32 R155, -RZ, R40.H0_H0 ;  /* 0x20000028ff9b1230 */ /* 0x000fe40000004100 */
[----:B------:R-:W-:Y:S01]  /*3a60*/  @!P1 MOV R161, R152 ;  /* 0x0000009800a19202 */ /* 0x000fe20000000f00 */
[----:B------:R-:W-:Y:S01]  /*3a70*/  @P1 FFMA.FTZ R161, R154, R86, R152 ;  /* 0x000000569aa11223 */ /* 0x000fe20000010098 */
[----:B------:R-:W-:Y:S02]  /*3a80*/  HADD2.F32 R154, -RZ, R36.H0_H0 ;  /* 0x20000024ff9a7230 */ /* 0x000fe40000004100 */
[----:B------:R-:W1:Y:S01]  /*3a90*/  @P1 LDC R152, c[0x0][0x40c] ;  /* 0x00010300ff981b82 */ /* 0x000e620000000800 */
[----:B------:R-:W-:-:S02]  /*3aa0*/  F2FP.F16.F32.PACK_AB R250, RZ, R160 ;  /* 0x000000a0fffa723e */ /* 0x000fc400000000ff */
[----:B------:R-:W-:Y:S02]  /*3ab0*/  F2FP.F16.F32.PACK_AB R248, RZ, R161 ;  /* 0x000000a1fff8723e */ /* 0x000fe400000000ff */
[----:B------:R-:W-:Y:S01]  /*3ac0*/  @!P1 MOV R162, R154 ;  /* 0x0000009a00a29202 */ /* 0x000fe20000000f00 */
[----:B0-----:R-:W-:-:S04]  /*3ad0*/  @P1 FMUL.FTZ R153, R155, R153 ;  /* 0x000000999b991220 */ /* 0x001fc80000410000 */
[----:B------:R-:W-:Y:S01]  /*3ae0*/  @P1 FFMA.FTZ R162, R153, R88, R154 ;  /* 0x0000005899a21223 */ /* 0x000fe2000001009a */
[----:B------:R-:W-:Y:S02]  /*3af0*/  @P1 HADD2.F32 R154, -RZ, R43.H1_H1 ;  /* 0x3000002bff9a1230 */ /* 0x000fe40000004100 */
[----:B------:R-:W-:Y:S02]  /*3b00*/  HADD2.F32 R153, -RZ, R39.H1_H1 ;  /* 0x30000027ff997230 */ /* 0x000fe40000004100 */
[----:B------:R-:W-:Y:S01]  /*3b10*/  F2FP.F16.F32.PACK_AB R249, RZ, R162 ;  /* 0x000000a2fff9723e */ /* 0x000fe200000000ff */
[----:B-1----:R-:W-:Y:S01]  /*3b20*/  @P1 FMUL.FTZ R152, R154, R152 ;  /* 0x000000989a981220 */ /* 0x002fe20000410000 */
[----:B------:R-:W-:Y:S02]  /*3b30*/  F2FP.F16.F32.PACK_AB R154, RZ, R159 ;  /* 0x0000009fff9a723e */ /* 0x000fe400000000ff */
[----:B------:R-:W-:Y:S01]  /*3b40*/  @!P1 MOV R163, R153 ;  /* 0x0000009900a39202 */ /* 0x000fe20000000f00 */
        /* <DEDUP_REMOVED lines=9> */
.L_x_35753:
[----:B0-----:R-:W0:Y:S01]  /*3be0*/  @P0 LDC R153, c[0x0][0x40c] ;  /* 0x00010300ff990b82 */ /* 0x001e220000000800 */
[----:B-----5:R-:W-:Y:S01]  /*3bf0*/  @P0 HADD2.F32 R154, -RZ, R40.H1_H1 ;  /* 0x30000028ff9a0230 */ /* 0x020fe20000004100 */
[----:B------:R-:W-:Y:S02]  /*3c00*/  CS2R R156, SRZ ;  /* 0x00000000009c7805 */ /* 0x000fe4000001ff00 */
[----:B------:R-:W-:Y:S02]  /*3c10*/  CS2R R158, SRZ ;  /* 0x00000000009e7805 */ /* 0x000fe4000001ff00 */
[----:B------:R-:W-:Y:S02]  /*3c20*/  CS2R R160, SRZ ;  /* 0x0000000000a07805 */ /* 0x000fe4000001ff00 */
[----:B------:R-:W-:Y:S01]  /*3c30*/  CS2R R162, SRZ ;  /* 0x0000000000a27805 */ /* 0x000fe2000001ff00 */
[----:B------:R-:W1:Y:S01]  /*3c40*/  @P0 LDC R152, c[0x0][0x40c] ;  /* 0x00010300ff980b82 */ /* 0x000e620000000800 */
[----:B0-----:R-:W-:-:S07]  /*3c50*/  @P0 FMUL.FTZ R153, R154, R153 ;  /* 0x000000999a990220 */ /* 0x001fce0000410000 */
[----:B------:R-:W0:Y:S01]  /*3c60*/  @P0 LDC R154, c[0x0][0x40c] ;  /* 0x00010300ff9a0b82 */ /* 0x000e220000000800 */
[----:B------:R-:W-:Y:S01]  /*3c70*/  @P0 FMUL.FTZ R156, R153, R89 ;  /* 0x00000059999c0220 */ /* 0x000fe20000410000 */
[----:B------:R-:W-:-:S05]  /*3c80*/  @P0 HADD2.F32 R153, -RZ, R41.H0_H0 ;  /* 0x20000029ff990230 */ /* 0x000fca0000004100 */
[----:B-1----:R-:W-:Y:S02]  /*3c90*/  @P0 FMUL.FTZ R152, R153, R152 ;  /* 0x0000009899980220 */ /* 0x002fe40000410000 */
[----:B------:R-:W1:Y:S02]  /*3ca0*/  @P0 LDC R153, c[0x0][0x40c] ;  /* 0x00010300ff990b82 */ /* 0x000e640000000800 */
[----:B------:R-:W-:Y:S01]  /*3cb0*/  @P0 FMUL.FTZ R157, R152, R90 ;  /* 0x0000005a989d0220 */ /* 0x000fe20000410000 */
[----:B------:R-:W-:-:S05]  /*3cc0*/  @P0 HADD2.F32 R152, -RZ, R41.H1_H1 ;  /* 0x30000029ff980230 */ /* 0x000fca0000004100 */
[----:B0-----:R-:W-:Y:S02]  /*3cd0*/  @P0 FMUL.FTZ R154, R152, R154 ;  /* 0x0000009a989a0220 */ /* 0x001fe40000410000 */
[----:B------:R-:W0:Y:S02]  /*3ce0*/  @P0 LDC R152, c[0x0][0x40c] ;  /* 0x00010300ff980b82 */ /* 0x000e240000000800 */
[----:B------:R-:W-:Y:S01]  /*3cf0*/  @P0 FMUL.FTZ R158, R154, R91 ;  /* 0x0000005b9a9e0220 */ /* 0x000fe20000410000 */
[----:B------:R-:W-:-:S04]  /*3d00*/  @P0 HADD2.F32 R154, -RZ, R42.H0_H0 ;  /* 0x2000002aff9a0230 */ /* 0x000fc80000004100 */
[----:B------:R-:W-:Y:S01]  /*3d10*/  F2FP.F16.F32.PACK_AB R251, RZ, R158 ;  /* 0x0000009efffb723e */ /* 0x000fe200000000ff */
[----:B-1----:R-:W-:Y:S02]  /*3d20*/  @P0 FMUL.FTZ R153, R154, R153 ;  /* 0x000000999a990220 */ /* 0x002fe40000410000 */
[----:B------:R-:W1:Y:S02]  /*3d30*/  @P0 LDC R154, c[0x0][0x40c] ;  /* 0x00010300ff9a0b82 */ /* 0x000e640000000800 */
[----:B------:R-:W-:Y:S01]  /*3d40*/  @P0 FMUL.FTZ R159, R153, R84 ;  /* 0x00000054999f0220 */ /* 0x000fe20000410000 */
[----:B------:R-:W-:-:S05]  /*3d50*/  @P0 HADD2.F32 R153, -RZ, R43.H0_H0 ;  /* 0x2000002bff990230 */ /* 0x000fca0000004100 */
[----:B0-----:R-:W-:Y:S02]  /*3d60*/  @P0 FMUL.FTZ R152, R153, R152 ;  /* 0x0000009899980220 */ /* 0x001fe40000410000 */
[----:B------:R-:W0:Y:S02]  /*3d70*/  @P0 LDC R153, c[0x0][0x40c] ;  /* 0x00010300ff990b82 */ /* 0x000e240000000800 */
[----:B------:R-:W-:Y:S01]  /*3d80*/  @P0 FMUL.FTZ R161, R152, R86 ;  /* 0x0000005698a10220 */ /* 0x000fe20000410000 */
[----:B------:R-:W-:-:S04]  /*3d90*/  @P0 HADD2.F32 R152, -RZ, R43.H1_H1 ;  /* 0x3000002bff980230 */ /* 0x000fc80000004100 */
[----:B------:R-:W-:Y:S01]  /*3da0*/  F2FP.F16.F32.PACK_AB R249, RZ, R161 ;  /* 0x000000a1fff9723e */ /* 0x000fe200000000ff */
[----:B-1----:R-:W-:Y:S02]  /*3db0*/  @P0 FMUL.FTZ R154, R152, R154 ;  /* 0x0000009a989a0220 */ /* 0x002fe40000410000 */
[----:B------:R-:W1:Y:S02]  /*3dc0*/  @P0 LDC R152, c[0x0][0x40c] ;  /* 0x00010300ff980b82 */ /* 0x000e640000000800 */
[----:B------:R-:W-:Y:S01]  /*3dd0*/  @P0 FMUL.FTZ R163, R154, R87 ;  /* 0x000000579aa30220 */ /* 0x000fe20000410000 */
[----:B------:R-:W-:-:S04]  /*3de0*/  @P0 HADD2.F32 R154, -RZ, R40.H0_H0 ;  /* 0x20000028ff9a0230 */ /* 0x000fc80000004100 */
[----:B------:R-:W-:-:S04]  /*3df0*/  F2FP.F16.F32.PACK_AB R155, RZ, R163 ;  /* 0x000000a3ff9b723e */ /* 0x000fc800000000ff */
[----:B------:R-:W-:Y:S01]  /*3e00*/  PRMT R155, R249, 0x5410, R155 ;  /* 0x00005410f99b7816 */ /* 0x000fe2000000009b */
[----:B0-----:R-:W-:Y:S01]  /*3e10*/  @P0 FMUL.FTZ R153, R154, R153 ;  /* 0x000000999a990220 */ /* 0x001fe20000410000 */
[----:B------:R-:W-:-:S03]  /*3e20*/  F2FP.F16.F32.PACK_AB R154, RZ, R159 ;  /* 0x0000009fff9a723e */ /* 0x000fc600000000ff */
[----:B------:R-:W-:Y:S01]  /*3e30*/  @P0 FMUL.FTZ R162, R153, R88 ;  /* 0x0000005899a20220 */ /* 0x000fe20000410000 */
[----:B------:R-:W-:-:S04]  /*3e40*/  @P0 HADD2.F32 R153, -RZ, R42.H1_H1 ;  /* 0x3000002aff990230 */ /* 0x000fc80000004100 */
[----:B------:R-:W-:Y:S01]  /*3e50*/  F2FP.F16.F32.PACK_AB R248, RZ, R162 ;  /* 0x000000a2fff8723e */ /* 0x000fe200000000ff */
[----:B-1----:R-:W-:Y:S01]  /*3e60*/  @P0 FMUL.FTZ R152, R153, R152 ;  /* 0x0000009899980220 */ /* 0x002fe20000410000 */
[----:B------:R-:W-:-:S03]  /*3e70*/  F2FP.F16.F32.PACK_AB R153, RZ, R157 ;  /* 0x0000009dff99723e */ /* 0x000fc600000000ff */
[----:B------:R-:W-:Y:S01]  /*3e80*/  @P0 FMUL.FTZ R160, R152, R85 ;  /* 0x0000005598a00220 */ /* 0x000fe20000410000 */
[----:B------:R-:W-:Y:S02]  /*3e90*/  F2FP.F16.F32.PACK_AB R152, RZ, R156 ;  /* 0x0000009cff98723e */ /* 0x000fe400000000ff */
[----:B------:R-:W-:Y:S02]  /*3ea0*/  PRMT R153, R153, 0x5410, R251 ;  /* 0x0000541099997816 */ /* 0x000fe400000000fb */
[----:B------:R-:W-:Y:S02]  /*3eb0*/  F2FP.F16.F32.PACK_AB R250, RZ, R160 ;  /* 0x000000a0fffa723e */ /* 0x000fe400000000ff */
[----:B------:R-:W-:Y:S02]  /*3ec0*/  PRMT R152, R248, 0x5410, R152 ;  /* 0x00005410f8987816 */ /* 0x000fe40000000098 */
[----:B------:R-:W-:-:S07]  /*3ed0*/  PRMT R154, R154, 0x5410, R250 ;  /* 0x000054109a9a7816 */ /* 0x000fce00000000fa */
.L_x_35754:
[----:B------:R-:W0:Y:S01]  /*3ee0*/  LDC.64 R248, c[0x0][0x3a8] ;  /* 0x0000ea00fff87b82 */ /* 0x000e220000000a00 */
[----:B------:R-:W-:Y:S01]  /*3ef0*/  IADD3 R226, PT, PT, R226, 0x20, RZ ;  /* 0x00000020e2e27810 */ /* 0x000fe20007ffe0ff */
[C---:B0-----:R-:W-:Y:S01]  /*3f00*/  IMAD.WIDE.U32 R248, R224.reuse, 0x10, R248 ;  /* 0x00000010e0f87825 */ /* 0x041fe200078e00f8 */
[----:B------:R-:W-:-:S04]  /*3f10*/  IADD3 R224, PT, PT, R224, 0x20, RZ ;  /* 0x00000020e0e07810 */ /* 0x000fc80007ffe0ff */
[----:B------:R0:W-:Y:S03]  /*3f20*/  STG.E.128 desc[UR6][R248.64], R152 ;  /* 0x00000098f8007986 */ /* 0x0001e6000c101d06 */
.L_x_35752:
[----:B------:R-:W-:Y:S05]  /*3f30*/  BSYNC.RECONVERGENT B0 ;  /* 0x0000000000007941 */ /* 0x000fea0003800200 */
.L_x_35751:
        /* <DEDUP_REMOVED lines=76> */
.L_x_35757:
        /* <DEDUP_REMOVED lines=48> */
.L_x_35758:
[----:B------:R-:W0:Y:S01]  /*4700*/  LDC.64 R248, c[0x0][0x3a8] ;  /* 0x0000ea00fff87b82 */ /* 0x000e220000000a00 */
[----:B------:R-:W-:Y:S01]  /*4710*/  IADD3 R226, PT, PT, R226, 0x20, RZ ;  /* 0x00000020e2e27810 */ /* 0x000fe20007ffe0ff */
[C---:B0-----:R-:W-:Y:S01]  /*4720*/  IMAD.WIDE.U32 R248, R224.reuse, 0x10, R248 ;  /* 0x00000010e0f87825 */ /* 0x041fe200078e00f8 */
[----:B------:R-:W-:-:S04]  /*4730*/  IADD3 R224, PT, PT, R224, 0x20, RZ ;  /* 0x00000020e0e07810 */ /* 0x000fc80007ffe0ff */
[----:B------:R0:W-:Y:S03]  /*4740*/  STG.E.128 desc[UR6][R248.64], R152 ;  /* 0x00000098f8007986 */ /* 0x0001e6000c101d06 */
.L_x_35756:
[----:B------:R-:W-:Y:S05]  /*4750*/  BSYNC.RECONVERGENT B0 ;  /* 0x0000000000007941 */ /* 0x000fea0003800200 */
.L_x_35755:
        /* <DEDUP_REMOVED lines=76> */
.L_x_35761:
        /* <DEDUP_REMOVED lines=48> */
.L_x_35762:
[----:B------:R-:W0:Y:S01]  /*4f20*/  LDC.64 R248, c[0x0][0x3a8] ;  /* 0x0000ea00fff87b82 */ /* 0x000e220000000a00 */
[----:B------:R-:W-:Y:S01]  /*4f30*/  IADD3 R226, PT, PT, R226, 0x20, RZ ;  /* 0x00000020e2e27810 */ /* 0x000fe20007ffe0ff */
[C---:B0-----:R-:W-:Y:S01]  /*4f40*/  IMAD.WIDE.U32 R248, R224.reuse, 0x10, R248 ;  /* 0x00000010e0f87825 */ /* 0x041fe200078e00f8 */
[----:B------:R-:W-:-:S04]  /*4f50*/  IADD3 R224, PT, PT, R224, 0x20, RZ ;  /* 0x00000020e0e07810 */ /* 0x000fc80007ffe0ff */
[----:B------:R0:W-:Y:S03]  /*4f60*/  STG.E.128 desc[UR6][R248.64], R152 ;  /* 0x00000098f8007986 */ /* 0x0001e6000c101d06 */
.L_x_35760:
[----:B------:R-:W-:Y:S05]  /*4f70*/  BSYNC.RECONVERGENT B0 ;  /* 0x0000000000007941 */ /* 0x000fea0003800200 */
.L_x_35759:
        /* <DEDUP_REMOVED lines=63> */
[----:B------:R-:W-:-:S03]  /*5370*/  HADD2.F32 R153, -RZ, R39.H1_H1 ;  /* 0x30000027ff997230 */ /* 0x000fc60000004100 */
[----:B-1----:R-:W-:Y:S01]  /*5380*/  @P0 FMUL.FTZ R152, R154, R152 ;  /* 0x000000989a980220 */ /* 0x002fe20000410000 */
[----:B------:R-:W-:Y:S02]  /*5390*/  F2FP.F16.F32.PACK_AB R154, RZ, R183 ;  /* 0x000000b7ff9a723e */ /* 0x000fe400000000ff */
[----:B------:R-:W-:Y:S01]  /*53a0*/  @!P0 MOV R187, R153 ;  /* 0x0000009900bb8202 */ /* 0x000fe20000000f00 */
        /* <DEDUP_REMOVED lines=9> */
.L_x_35765:
        /* <DEDUP_REMOVED lines=48> */
.L_x_35766:
[----:B------:R-:W0:Y:S02]  /*5740*/  LDC.64 R248, c[0x0][0x3a8] ;  /* 0x0000ea00fff87b82 */ /* 0x000e240000000a00 */
[----:B0-----:R-:W-:-:S05]  /*5750*/  IMAD.WIDE.U32 R224, R224, 0x10, R248 ;  /* 0x00000010e0e07825 */ /* 0x001fca00078e00f8 */
[----:B------:R0:W-:Y:S02]  /*5760*/  STG.E.128 desc[UR6][R224.64], R152 ;  /* 0x00000098e0007986 */ /* 0x0001e4000c101d06 */
.L_x_35764:
[----:B------:R-:W-:Y:S05]  /*5770*/  BSYNC.RECONVERGENT B0 ;  /* 0x0000000000007941 */ /* 0x000fea0003800200 */
.L_x_35763:
        /* <DEDUP_REMOVED lines=234> */
.L_x_35796:
        /* <DEDUP_REMOVED lines=44> */
[----:B------:R-:W-:Y:S01]  /*68e0*/  F2FP.F16.F32.PACK_AB R152, R152, R153 ;  /* 0x000000999898723e */ /* 0x000fe200000000ff */
[----:B------:R-:W-:Y:S01]  /*68f0*/  FADD.FTZ R153, R6, -R226 ;  /* 0x800000e206997221 */ /* 0x000fe20000010000 */
[----:B------:R-:W-:-:S03]  /*6900*/  FMUL.FTZ R154, R225, R154 ;  /* 0x0000009ae19a7220 */ /* 0x000fc60000410000 */
[----:B------:R-:W-:Y:S01]  /*6910*/  FMUL.FTZ R153, R225, R153 ;  /* 0x00000099e1997220 */ /* 0x000fe20000410000 */
[----:B----4-:R-:W-:-:S03]  /*6920*/  FFMA.FTZ R154, R154, R248, R150 ;  /* 0x000000f89a9a7223 */ /* 0x010fc60000010096 */
[----:B------:R-:W-:Y:S01]  /*6930*/  FFMA.FTZ R153, R153, R155, R151 ;  /* 0x0000009b99997223 */ /* 0x000fe20000010097 */
[----:B------:R-:W-:-:S04]  /*6940*/  FADD.FTZ R155, R7, -R226 ;  /* 0x800000e2079b7221 */ /* 0x000fc80000010000 */
[----:B------:R-:W-:Y:S01]  /*6950*/  F2FP.F16.F32.PACK_AB R153, R153, R154 ;  /* 0x0000009a9999723e */ /* 0x000fe200000000ff */
[----:B------:R-:W-:Y:S01]  /*6960*/  FADD.FTZ R154, R8, -R226 ;  /* 0x800000e2089a7221 */ /* 0x000fe20000010000 */
[----:B------:R-:W-:-:S03]  /*6970*/  FMUL.FTZ R155, R225, R155 ;  /* 0x0000009be19b7220 */ /* 0x000fc60000410000 */
[----:B------:R-:W-:Y:S01]  /*6980*/  FMUL.FTZ R154, R225, R154 ;  /* 0x0000009ae19a7220 */ /* 0x000fe20000410000 */
[----:B------:R-:W-:-:S03]  /*6990*/  FFMA.FTZ R155, R155, R252, R144 ;  /* 0x000000fc9b9b7223 */ /* 0x000fc60000010090 */
[----:B------:R-:W-:Y:S01]  /*69a0*/  FFMA.FTZ R154, R154, R251, R145 ;  /* 0x000000fb9a9a7223 */ /* 0x000fe20000010091 */
[----:B------:R-:W-:-:S04]  /*69b0*/  FADD.FTZ R248, R10, -R226 ;  /* 0x800000e20af87221 */ /* 0x000fc80000010000 */
[----:B------:R-:W-:Y:S01]  /*69c0*/  F2FP.F16.F32.PACK_AB R154, R154, R155 ;  /* 0x0000009b9a9a723e */ /* 0x000fe200000000ff */
[----:B------:R-:W-:Y:S01]  /*69d0*/  FADD.FTZ R155, R9, -R226 ;  /* 0x800000e2099b7221 */ /* 0x000fe20000010000 */
[----:B------:R-:W-:-:S03]  /*69e0*/  FMUL.FTZ R248, R225, R248 ;  /* 0x000000f8e1f87220 */ /* 0x000fc60000410000 */
[----:B------:R-:W-:Y:S01]  /*69f0*/  FMUL.FTZ R155, R225, R155 ;  /* 0x0000009be19b7220 */ /* 0x000fe20000410000 */
[----:B------:R-:W-:-:S03]  /*6a00*/  FFMA.FTZ R248, R248, R249, R147 ;  /* 0x000000f9f8f87223 */ /* 0x000fc60000010093 */
[----:B------:R-:W-:-:S05]  /*6a10*/  FFMA.FTZ R155, R155, R250, R146 ;  /* 0x000000fa9b9b7223 */ /* 0x000fca0000010092 */
[----:B------:R-:W-:Y:S02]  /*6a20*/  F2FP.F16.F32.PACK_AB R155, R248, R155 ;  /* 0x0000009bf89b723e */ /* 0x000fe400000000ff */
[----:B------:R-:W1:Y:S02]  /*6a30*/  LDC.64 R248, c[0x0][0x428] ;  /* 0x00010a00fff87b82 */ /* 0x000e640000000a00 */
[----:B-1----:R-:W-:-:S05]  /*6a40*/  IMAD.WIDE.U32 R248, R224, 0x10, R248 ;  /* 0x00000010e0f87825 */ /* 0x002fca00078e00f8 */
[----:B------:R0:W-:Y:S01]  /*6a50*/  STG.E.128 desc[UR6][R248.64], R152 ;  /* 0x00000098f8007986 */ /* 0x0001e2000c101d06 */
[----:B------:R-:W-:-:S07]  /*6a60*/  IADD3 R224, PT, PT, R224, 0x20, RZ ;  /* 0x00000020e0e07810 */ /* 0x000fce0007ffe0ff */
.L_x_35771:
[----:B------:R-:W-:Y:S05]  /*6a70*/  BSYNC.RECONVERGENT B1 ;  /* 0x0000000000017941 */ /* 0x000fea0003800200 */
.L_x_35770:
        /* <DEDUP_REMOVED lines=41> */
[----:B------:R-:W0:Y:S02]  /*6d10*/  LDC.64 R248, c[0x0][0x428] ;  /* 0x00010a00fff87b82 */ /* 0x000e240000000a00 */
[----:B0-----:R-:W-:-:S05]  /*6d20*/  IMAD.WIDE.U32 R248, R224, 0x10, R248 ;  /* 0x00000010e0f87825 */ /* 0x001fca00078e00f8 */
[----:B------:R1:W-:Y:S01]  /*6d30*/  STG.E.128 desc[UR6][R248.64], R152 ;  /* 0x00000098f8007986 */ /* 0x0003e2000c101d06 */
[----:B------:R-:W-:-:S07]  /*6d40*/  IADD3 R224, PT, PT, R224, 0x20, RZ ;  /* 0x00000020e0e07810 */ /* 0x000fce0007ffe0ff */
.L_x_35773:
[----:B------:R-:W-:Y:S05]  /*6d50*/  BSYNC.RECONVERGENT B1 ;  /* 0x0000000000017941 */ /* 0x000fea0003800200 */
.L_x_35772:
        /* <DEDUP_REMOVED lines=20> */
[----:B------:R-:W-:Y:S01]  /*6ea0*/  F2FP.F16.F32.PACK_AB R152, R152, R153 ;  /* 0x000000999898723e */ /* 0x000fe200000000ff */
[----:B------:R-:W-:Y:S01]  /*6eb0*/  FADD.FTZ R153, R22, -R226 ;  /* 0x800000e216997221 */ /* 0x000fe20000010000 */
[----:B------:R-:W-:-:S03]  /*6ec0*/  FMUL.FTZ R154, R225, R154 ;  /* 0x0000009ae19a7220 */ /* 0x000fc60000410000 */
[----:B------:R-:W-:Y:S01]  /*6ed0*/  FMUL.FTZ R153, R225, R153 ;  /* 0x00000099e1997220 */ /* 0x000fe20000410000 */
[----:B---3--:R-:W-:-:S03]  /*6ee0*/  FFMA.FTZ R154, R154, R252, R118 ;  /* 0x000000fc9a9a7223 */ /* 0x008fc60000010076 */
        /* <DEDUP_REMOVED lines=20> */
.L_x_35775:
[----:B------:R-:W-:Y:S05]  /*7030*/  BSYNC.RECONVERGENT B1 ;  /* 0x0000000000017941 */ /* 0x000fea0003800200 */
.L_x_35774:
        /* <DEDUP_REMOVED lines=14> */
[----:B------:R-:W-:Y:S01]  /*7120*/  F2FP.F16.F32.PACK_AB R152, R152, R153 ;  /* 0x000000999898723e */ /* 0x000fe200000000ff */
        /* <DEDUP_REMOVED lines=8> */
[----:B------:R-:W-:Y:S01]  /*71b0*/  F2FP.F16.F32.PACK_AB R153, R153, R154 ;  /* 0x0000009a9999723e */ /* 0x000fe200000000ff */
[----:B------:R-:W-:Y:S01]  /*71c0*/  FADD.FTZ R154, R32, -R226 ;  /* 0x800000e2209a7221 */ /* 0x000fe20000010000 */
[C---:B------:R-:W-:Y:S01]  /*71d0*/  FMUL.FTZ R155, R225.reuse, R155 ;  /* 0x0000009be19b7220 */ /* 0x040fe20000410000 */
        /* <DEDUP_REMOVED lines=8> */
[----:B------:R-:W-:Y:S02]  /*7260*/  F2FP.F16.F32.PACK_AB R155, R248, R155 ;  /* 0x0000009bf89b723e */ /* 0x000fe400000000ff */
[----:B------:R-:W0:Y:S02]  /*7270*/  LDC.64 R248, c[0x0][0x428] ;  /* 0x00010a00fff87b82 */ /* 0x000e240000000a00 */
[C---:B0-----:R-:W-:Y:S01]  /*7280*/  IMAD.WIDE.U32 R248, R224.reuse, 0x10, R248 ;  /* 0x00000010e0f87825 */ /* 0x041fe200078e00f8 */
[----:B------:R-:W-:-:S04]  /*7290*/  IADD3 R224, PT, PT, R224, 0x20, RZ ;  /* 0x00000020e0e07810 */ /* 0x000fc80007ffe0ff */
[----:B------:R4:W-:Y:S03]  /*72a0*/  STG.E.128 desc[UR6][R248.64], R152 ;  /* 0x00000098f8007986 */ /* 0x0009e6000c101d06 */
.L_x_35777:
[----:B------:R-:W-:Y:S05]  /*72b0*/  BSYNC.RECONVERGENT B1 ;  /* 0x0000000000017941 */ /* 0x000fea0003800200 */
.L_x_35776:
        /* <DEDUP_REMOVED lines=16> */
[----:B------:R-:W-:Y:S01]  /*73c0*/  F2FP.F16.F32.PACK_AB R152, R152, R153 ;  /* 0x000000999898723e */ /* 0x000fe200000000ff */
[----:B------:R-:W-:Y:S01]  /*73d0*/  FADD.FTZ R153, R158, -R226 ;  /* 0x800000e29e997221 */ /* 0x000fe20000010000 */
[----:B------:R-:W-:-:S03]  /*73e0*/  FMUL.FTZ R248, R225, R248 ;  /* 0x000000f8e1f87220 */ /* 0x000fc60000410000 */
[----:B------:R-:W-:Y:S01]  /*73f0*/  FMUL.FTZ R153, R225, R153 ;  /* 0x00000099e1997220 */ /* 0x000fe20000410000 */
[----:B------:R-:W-:-:S03]  /*7400*/  FFMA.FTZ R248, R248, R239, R199 ;  /* 0x000000eff8f87223 */ /* 0x000fc600000100c7 */
[----:B------:R-:W-:-:S05]  /*7410*/  FFMA.FTZ R153, R153, R243, R195 ;  /* 0x000000f399997223 */ /* 0x000fca00000100c3 */
[----:B------:R-:W-:Y:S01]  /*7420*/  F2FP.F16.F32.PACK_AB R153, R153, R154 ;  /* 0x0000009a9999723e */ /* 0x000fe200000000ff */
[----:B------:R-:W-:-:S04]  /*7430*/  FADD.FTZ R154, R160, -R226 ;  /* 0x800000e2a09a7221 */ /* 0x000fc80000010000 */
[----:B------:R-:W-:-:S04]  /*7440*/  FMUL.FTZ R154, R225, R154 ;  /* 0x0000009ae19a7220 */ /* 0x000fc80000410000 */
        /* <DEDUP_REMOVED lines=10> */
.L_x_35779:
[----:B------:R-:W-:Y:S05]  /*74f0*/  BSYNC.RECONVERGENT B1 ;  /* 0x0000000000017941 */ /* 0x000fea0003800200 */
.L_x_35778:
        /* <DEDUP_REMOVED lines=35> */
.L_x_35781:
[----:B------:R-:W-:Y:S05]  /*7730*/  BSYNC.RECONVERGENT B1 ;  /* 0x0000000000017941 */ /* 0x000fea0003800200 */
.L_x_35780:
        /* <DEDUP_REMOVED lines=35> */
.L_x_35783:
[----:B------:R-:W-:Y:S05]  /*7970*/  BSYNC.RECONVERGENT B1 ;  /* 0x0000000000017941 */ /* 0x000fea0003800200 */
.L_x_35782:
        /* <DEDUP_REMOVED lines=23> */
[----:B------:R-:W-:Y:S01]  /*7af0*/  F2FP.F16.F32.PACK_AB R155, R155, R154 ;  /* 0x0000009a9b9b723e */ /* 0x000fe200000000ff */
[----:B------:R-:W-:Y:S01]  /*7b00*/  FMUL.FTZ R250, R225, R250 ;  /* 0x000000fae1fa7220 */ /* 0x000fe20000410000 */
[----:B------:R-:W-:Y:S01]  /*7b10*/  F2FP.F16.F32.PACK_AB R154, R153, R152 ;  /* 0x00000098999a723e */ /* 0x000fe200000000ff */
[----:B------:R-:W-:Y:S01]  /*7b20*/  FFMA.FTZ R225, R249, R66, R58 ;  /* 0x00000042f9e17223 */ /* 0x000fe2000001003a */
[----:B------:R-:W-:Y:S01]  /*7b30*/  F2FP.F16.F32.PACK_AB R152, R248, R226 ;  /* 0x000000e2f898723e */ /* 0x000fe200000000ff */
[----:B------:R-:W-:Y:S01]  /*7b40*/  FFMA.FTZ R250, R250, R67, R59 ;  /* 0x00000043fafa7223 */ /* 0x000fe2000001003b */
[----:B------:R-:W0:Y:S04]  /*7b50*/  LDC.64 R248, c[0x0][0x428] ;  /* 0x00010a00fff87b82 */ /* 0x000e280000000a00 */
[----:B------:R-:W-:Y:S01]  /*7b60*/  F2FP.F16.F32.PACK_AB R153, R250, R225 ;  /* 0x000000e1fa99723e */ /* 0x000fe200000000ff */
[----:B0-----:R-:W-:-:S05]  /*7b70*/  IMAD.WIDE.U32 R224, R224, 0x10, R248 ;  /* 0x00000010e0e07825 */ /* 0x001fca00078e00f8 */
[----:B------:R0:W-:Y:S02]  /*7b80*/  STG.E.128 desc[UR6][R224.64], R152 ;  /* 0x00000098e0007986 */ /* 0x0001e4000c101d06 */
.L_x_35769:
[----:B------:R-:W-:Y:S05]  /*7b90*/  BSYNC.RECONVERGENT B0 ;  /* 0x0000000000007941 */ /* 0x000fea0003800200 */
.L_x_35768:
[----:B012-4-:R-:W0:Y:S02]  /*7ba0*/  LDC.64 R152, c[0x0][0x380] ;  /* 0x0000e000ff987b82 */ /* 0x017e240000000a00 */
[----:B0----5:R-:W-:-:S04]  /*7bb0*/  LEA R0, R152, R0, 0x2 ;  /* 0x0000000098007211 */ /* 0x021fc800078e10ff */
[----:B------:R-:W-:-:S13]  /*7bc0*/  ISETP.GE.AND P0, PT, R0, R153, PT ;  /* 0x000000990000720c */ /* 0x000fda0003f06270 */
[----:B------:R-:W-:Y:S05]  /*7bd0*/  @!P0 BRA `(.L_x_35784) ;  /* 0xffffff98004c8947 */ /* 0x000fea000383ffff */
[----:B------:R-:W-:Y:S05]  /*7be0*/  EXIT ;  /* 0x000000000000794d */ /* 0x000fea0003800000 */
.L_x_35767:
        /* <DEDUP_REMOVED lines=8> */
.L_x_35786:
[----:B------:R-:W-:Y:S05]  /*7c70*/  BSYNC B0 ;  /* 0x0000000000007941 */ /* 0x000fea0003800000 */
.L_x_35785:
        /* <DEDUP_REMOVED lines=9> */
.L_x_35787:
[----:B------:R-:W-:Y:S02]  /*7d10*/  HFMA2 R154, -RZ, RZ, 0, 2.384185791015625e-07 ;  /* 0x00000004ff9a7431 */ /* 0x000fe400000001ff */
[----:B------:R-:W-:Y:S01]  /*7d20*/  FADD.FTZ R155, R155, R152 ;  /* 0x000000989b9b7221 */ /* 0x000fe20000010000 */
[----:B------:R-:W-:-:S04]  /*7d30*/  MOV R152, 0xffffffff ;  /* 0xffffffff00987802 */ /* 0x000fc80000000f00 */
[----:B------:R-:W-:-:S07]  /*7d40*/  MOV R225, R155 ;  /* 0x0000009b00e17202 */ /* 0x000fce0000000f00 */
[----:B------:R-:W-:Y:S05]  /*7d50*/  WARPSYNC.COLLECTIVE R152, `(.L_x_35788) ;  /* 0x0000000098087348 */ /* 0x000fea0003c00000 */
[----:B------:R0:W1:Y:S02]  /*7d60*/  SHFL.BFLY P6, R152, R225, R154, R153 ;  /* 0x0c00009ae1987389 */ /* 0x00006400000c0099 */
[----:B01----:R-:W-:Y:S05]  /*7d70*/  ENDCOLLECTIVE ;  /* 0x000000000000791b */ /* 0x003fea0003800000 */
.L_x_35788:
[----:B------:R-:W-:Y:S02]  /*7d80*/  HFMA2 R154, -RZ, RZ, 0, 4.76837158203125e-07 ;  /* 0x00000008ff9a7431 */ /* 0x000fe400000001ff */
[----:B------:R-:W-:Y:S01]  /*7d90*/  FADD.FTZ R155, R155, R152 ;  /* 0x000000989b9b7221 */ /* 0x000fe20000010000 */
[----:B------:R-:W-:-:S04]  /*7da0*/  MOV R152, 0xffffffff ;  /* 0xffffffff00987802 */ /* 0x000fc80000000f00 */
[----:B------:R-:W-:-:S07]  /*7db0*/  MOV R225, R155 ;  /* 0x0000009b00e17202 */ /* 0x000fce0000000f00 */
[----:B------:R-:W-:Y:S05]  /*7dc0*/  WARPSYNC.COLLECTIVE R152, `(.L_x_35789) ;  /* 0x0000000098087348 */ /* 0x000fea0003c00000 */
[----:B------:R0:W1:Y:S02]  /*7dd0*/  SHFL.BFLY P6, R152, R225, R154, R153 ;  /* 0x0c00009ae1987389 */ /* 0x00006400000c0099 */
[----:B01----:R-:W-:Y:S05]  /*7de0*/  ENDCOLLECTIVE ;  /* 0x000000000000791b */ /* 0x003fea0003800000 */
.L_x_35789:
[----:B------:R-:W-:Y:S02]  /*7df0*/  HFMA2 R154, -RZ, RZ, 0, 9.5367431640625e-07 ;  /* 0x00000010ff9a7431 */ /* 0x000fe400000001ff */
[----:B------:R-:W-:Y:S01]  /*7e00*/  FADD.FTZ R155, R155, R152 ;  /* 0x000000989b9b7221 */ /* 0x000fe20000010000 */
[----:B------:R-:W-:-:S04]  /*7e10*/  MOV R152, 0xffffffff ;  /* 0xffffffff00987802 */ /* 0x000fc80000000f00 */
[----:B------:R-:W-:-:S07]  /*7e20*/  MOV R225, R155 ;  /* 0x0000009b00e17202 */ /* 0x000fce0000000f00 */
[----:B------:R-:W-:Y:S05]  /*7e30*/  WARPSYNC.COLLECTIVE R152, `(.L_x_35790) ;  /* 0x0000000098087348 */ /* 0x000fea0003c00000 */
[----:B------:R0:W1:Y:S02]  /*7e40*/  SHFL.BFLY P6, R152, R225, R154, R153 ;  /* 0x0c00009ae1987389 */ /* 0x00006400000c0099 */
[----:B01----:R-:W-:Y:S05]  /*7e50*/  ENDCOLLECTIVE ;  /* 0x000000000000791b */ /* 0x003fea0003800000 */
.L_x_35790:
        /* <DEDUP_REMOVED lines=140> */
.L_x_35791:
[----:B------:R-:W-:Y:S02]  /*8720*/  HFMA2 R154, -RZ, RZ, 0, 1.1920928955078125e-07 ;  /* 0x00000002ff9a7431 */ /* 0x000fe400000001ff */
[----:B------:R-:W-:Y:S01]  /*8730*/  FADD.FTZ R224, R224, R152 ;  /* 0x00000098e0e07221 */ /* 0x000fe20000010000 */
[----:B------:R-:W-:-:S04]  /*8740*/  MOV R152, 0xffffffff ;  /* 0xffffffff00987802 */ /* 0x000fc80000000f00 */
[----:B------:R-:W-:-:S07]  /*8750*/  MOV R225, R224 ;  /* 0x000000e000e17202 */ /* 0x000fce0000000f00 */
[----:B------:R-:W-:Y:S05]  /*8760*/  WARPSYNC.COLLECTIVE R152, `(.L_x_35792) ;  /* 0x0000000098087348 */ /* 0x000fea0003c00000 */
[----:B------:R0:W1:Y:S02]  /*8770*/  SHFL.BFLY P6, R152, R225, R154, R153 ;  /* 0x0c00009ae1987389 */ /* 0x00006400000c0099 */
[----:B01----:R-:W-:Y:S05]  /*8780*/  ENDCOLLECTIVE ;  /* 0x000000000000791b */ /* 0x003fea0003800000 */
.L_x_35792:
[----:B------:R-:W-:Y:S02]  /*8790*/  HFMA2 R154, -RZ, RZ, 0, 2.384185791015625e-07 ;  /* 0x00000004ff9a7431 */ /* 0x000fe400000001ff */
[----:B------:R-:W-:Y:S01]  /*87a0*/  FADD.FTZ R224, R224, R152 ;  /* 0x00000098e0e07221 */ /* 0x000fe20000010000 */
[----:B------:R-:W-:-:S04]  /*87b0*/  MOV R152, 0xffffffff ;  /* 0xffffffff00987802 */ /* 0x000fc80000000f00 */
[----:B------:R-:W-:-:S07]  /*87c0*/  MOV R225, R224 ;  /* 0x000000e000e17202 */ /* 0x000fce0000000f00 */
[----:B------:R-:W-:Y:S05]  /*87d0*/  WARPSYNC.COLLECTIVE R152, `(.L_x_35793) ;  /* 0x0000000098087348 */ /* 0x000fea0003c00000 */
[----:B------:R0:W1:Y:S02]  /*87e0*/  SHFL.BFLY P6, R152, R225, R154, R153 ;  /* 0x0c00009ae1987389 */ /* 0x00006400000c0099 */
[----:B01----:R-:W-:Y:S05]  /*87f0*/  ENDCOLLECTIVE ;  /* 0x000000000000791b */ /* 0x003fea0003800000 */
.L_x_35793:
[----:B------:R-:W-:Y:S02]  /*8800*/  HFMA2 R154, -RZ, RZ, 0, 4.76837158203125e-07 ;  /* 0x00000008ff9a7431 */ /* 0x000fe400000001ff */
[----:B------:R-:W-:Y:S01]  /*8810*/  FADD.FTZ R224, R224, R152 ;  /* 0x00000098e0e07221 */ /* 0x000fe20000010000 */
[----:B------:R-:W-:-:S04]  /*8820*/  MOV R152, 0xffffffff ;  /* 0xffffffff00987802 */ /* 0x000fc80000000f00 */
[----:B------:R-:W-:-:S07]  /*8830*/  MOV R225, R224 ;  /* 0x000000e000e17202 */ /* 0x000fce0000000f00 */
[----:B------:R-:W-:Y:S05]  /*8840*/  WARPSYNC.COLLECTIVE R152, `(.L_x_35794) ;  /* 0x0000000098087348 */ /* 0x000fea0003c00000 */
[----:B------:R0:W1:Y:S02]  /*8850*/  SHFL.BFLY P6, R152, R225, R154, R153 ;  /* 0x0c00009ae1987389 */ /* 0x00006400000c0099 */
[----:B01----:R-:W-:Y:S05]  /*8860*/  ENDCOLLECTIVE ;  /* 0x000000000000791b */ /* 0x003fea0003800000 */
.L_x_35794:
[----:B------:R-:W-:Y:S02]  /*8870*/  HFMA2 R154, -RZ, RZ, 0, 9.5367431640625e-07 ;  /* 0x00000010ff9a7431 */ /* 0x000fe400000001ff */
[----:B------:R-:W-:Y:S01]  /*8880*/  FADD.FTZ R224, R224, R152 ;  /* 0x00000098e0e07221 */ /* 0x000fe20000010000 */
[----:B------:R-:W-:-:S04]  /*8890*/  MOV R152, 0xffffffff ;  /* 0xffffffff00987802 */ /* 0x000fc80000000f00 */
[----:B------:R-:W-:-:S07]  /*88a0*/  MOV R225, R224 ;  /* 0x000000e000e17202 */ /* 0x000fce0000000f00 */
[----:B------:R-:W-:Y:S05]  /*88b0*/  WARPSYNC.COLLECTIVE R152, `(.L_x_35795) ;  /* 0x0000000098087348 */ /* 0x000fea0003c00000 */
[----:B------:R0:W1:Y:S02]  /*88c0*/  SHFL.BFLY P6, R152, R225, R154, R153 ;  /* 0x0c00009ae1987389 */ /* 0x00006400000c0099 */
[----:B01----:R-:W-:Y:S05]  /*88d0*/  ENDCOLLECTIVE ;  /* 0x000000000000791b */ /* 0x003fea0003800000 */
.L_x_35795:
[----:B------:R-:W-:Y:S05]  /*88e0*/  BRA `(.L_x_35796) ;  /* 0xffffffdc004c7947 */ /* 0x000fea000383ffff */
.L_x_35797:
        /* <DEDUP_REMOVED lines=9> */
.L_x_71506:


//--------------------- .text._ZN10layer_norm13ln_fwd_kernelINS_13Kernel_traitsIf6__halfS2_S2_fjLj2048ELj1ELj4ELj1ELj16ENS_18Kernel_traits_baseILj2048EfS2_S2_S2_fjLj128EEEEELb0ELb1ELb1ELb1EEEvNS_9FwdParamsE --------------------------
	.section	.text._ZN10layer_norm13ln_fwd_kernelINS_13Kernel_traitsIf6__halfS2_S2_fjLj2048ELj1ELj4ELj1ELj16ENS_18Kernel_traits_baseILj2048EfS2_S2_S2_fjLj128EEEEELb0ELb1ELb1ELb1EEEvNS_9FwdParamsE,"ax",@progbits
	.align	128
        .global         _ZN10layer_norm13ln_fwd_kernelINS_13Kernel_traitsIf6__halfS2_S2_fjLj2048ELj1ELj4ELj1ELj16ENS_18Kernel_traits_baseILj2048EfS2_S2_S2_fjLj128EEEEELb0ELb1ELb1ELb1EEEvNS_9FwdParamsE
        .type           _ZN10layer_norm13ln_fwd_kernelINS_13Kernel_traitsIf6__halfS2_S2_fjLj2048ELj1ELj4ELj1ELj16ENS_18Kernel_traits_baseILj2048EfS2_S2_S2_fjLj128EEEEELb0ELb1ELb1ELb1EEEvNS_9FwdParamsE,@function
        .size           _ZN10layer_norm13ln_fwd_kernelINS_13Kernel_traitsIf6__halfS2_S2_fjLj2048ELj1ELj4ELj1ELj16ENS_18Kernel_traits_baseILj2048EfS2_S2_S2_fjLj128EEEEELb0ELb1ELb1ELb1EEEvNS_9FwdParamsE,(.L_x_71507 - _ZN10layer_norm13ln_fwd_kernelINS_13Kernel_traitsIf6__halfS2_S2_fjLj2048ELj1ELj4ELj1ELj16ENS_18Kernel_traits_baseILj2048EfS2_S2_S2_fjLj128EEEEELb0ELb1ELb1ELb1EEEvNS_9FwdParamsE)
        .other          _ZN10layer_norm13ln_fwd_kernelINS_13Kernel_traitsIf6__halfS2_S2_fjLj2048ELj1ELj4ELj1ELj16ENS_18Kernel_traits_baseILj2048EfS2_S2_S2_fjLj128EEEEELb0ELb1ELb1ELb1EEEvNS_9FwdParamsE,@"STO_CUDA_ENTRY STV_DEFAULT"
_ZN10layer_norm13ln_fwd_kernelINS_13Kernel_traitsIf6__halfS2_S2_fjLj2048ELj1ELj4ELj1ELj16ENS_18Kernel_traits_baseILj2048EfS2_S2_S2_fjLj128EEEEELb0ELb1ELb1ELb1EEEvNS_9FwdParamsE:
.text._ZN10layer_norm13ln_fwd_kernelINS_13Kernel_traitsIf6__halfS2_S2_fjLj2048ELj1ELj4ELj1ELj16ENS_18Kernel_traits_baseILj2048EfS2_S2_S2_fjLj128EEEEELb0ELb1ELb1ELb1EEEvNS_9FwdParamsE:
        /* <DEDUP_REMOVED lines=78> */
.L_x_35798:
        /* <DEDUP_REMOVED lines=78> */
.L_x_35799:
[----:B------:R-:W2:Y:S01]  /*09c0*/  LDCU UR4, c[0x0][0x384] ;  /* 0x00007080ff0477ac */ /* 0x000ea20008000800 */
[----:B------:R-:W3:Y:S01]  /*09d0*/  LDCU.U8 UR5, c[0x0][0x410] ;  /* 0x00008200ff0577ac */ /* 0x000ee20008000000 */
[----:B------:R-:W4:Y:S01]  /*09e0*/  LDCU UR10, c[0x0][0x448] ;  /* 0x00008900ff0a77ac */ /* 0x000f220008000800 */
[----:B------:R-:W0:Y:S01]  /*09f0*/  LDCU.64 UR8, c[0x0][0x3a0] ;  /* 0x00007400ff0877ac */ /* 0x000e220008000a00 */
[----:B--2---:R-:W-:-:S13]  /*0a00*/  ISETP.GE.AND P0, PT, R0, UR4, PT ;  /* 0x0000000400007c0c */ /* 0x004fda000bf06270 */
[----:B0--34-:R-:W-:Y:S05]  /*0a10*/  @P0 EXIT ;  /* 0x000000000000094d */ /* 0x019fea0003800000 */
.L_x_35819:
[----:B01----:R-:W0:Y:S08]  /*0a20*/  LDC.64 R2, c[0x0][0x3f0] ;  /* 0x0000fc00ff027b82 */ /* 0x003e300000000a00 */
[----:B------:R-:W1:Y:S08]  /*0a30*/  LDC.64 R4, c[0x0][0x3f8] ;  /* 0x0000fe00ff047b82 */ /* 0x000e700000000a00 */
[----:B--2---:R-:W2:Y:S01]  /*0a40*/  LDC R10, c[0x0][0x388] ;  /* 0x0000e200ff0a7b82 */ /* 0x004ea20000000800 */
[----:B0-----:R-:W-:-:S05]  /*0a50*/  IMAD.WIDE R2, R0, 0x4, R2 ;  /* 0x0000000400027825 */ /* 0x001fca00078e0202 */
[----:B------:R1:W3:Y:S01]  /*0a60*/  LDG.E R222, desc[UR6][R2.64] ;  /* 0x0000000602de7981 */ /* 0x0002e2000c1e1900 */
[----:B------:R-:W-:Y:S02]  /*0a70*/  HFMA2 R223, -RZ, RZ, 0, 0 ;  /* 0x00000000ffdf7431 */ /* 0x000fe400000001ff */
[----:B-1----:R-:W-:-:S06]  /*0a80*/  IMAD.WIDE R2, R0, 0x4, R4 ;  /* 0x0000000400027825 */ /* 0x002fcc00078e0204 */
[----:B------:R-:W4:Y:S01]  /*0a90*/  LDG.E R2, desc[UR6][R2.64] ;  /* 0x0000000602027981 */ /* 0x000f22000c1e1900 */
[----:B---3--:R-:W-:-:S13]  /*0aa0*/  ISETP.GE.AND P1, PT, R222, 0x1, PT ;  /* 0x00000001de00780c */ /* 0x008fda0003f26270 */
[----:B------:R-:W0:Y:S01]  /*0ab0*/  @P1 LDC.64 R6, c[0x0][0x390] ;  /* 0x0000e400ff061b82 */ /* 0x000e220000000a00 */
[----:B------:R-:W-:-:S05]  /*0ac0*/  @P1 IADD3 R8, PT, PT, R222, -0x1, RZ ;  /* 0xffffffffde081810 */ /* 0x000fca0007ffe0ff */
[----:B--2---:R-:W-:-:S05]  /*0ad0*/  @P1 IMAD R8, R8, R10, RZ ;  /* 0x0000000a08081224 */ /* 0x004fca00078e02ff */
[----:B------:R-:W-:-:S04]  /*0ae0*/  @P1 SHF.R.S32.HI R9, RZ, 0x1f, R8 ;  /* 0x0000001fff091819 */ /* 0x000fc80000011408 */
[----:B------:R-:W-:-:S04]  /*0af0*/  @P1 LEA.HI R9, R9, R8, RZ, 0x3 ;  /* 0x0000000809091211 */ /* 0x000fc800078f18ff */
[----:B------:R-:W-:-:S05]  /*0b00*/  @P1 LEA.HI.SX32 R223, R9, R252, 0x1d ;  /* 0x000000fc09df1211 */ /* 0x000fca00078feaff */
[----:B0-----:R-:W-:-:S05]  /*0b10*/  @P1 IMAD.WIDE.U32 R4, R223, 0x10, R6 ;  /* 0x00000010df041825 */ /* 0x001fca00078e0006 */
[----:B-----5:R0:W5:Y:S01]  /*0b20*/  @P1 LDG.E.128 R24, desc[UR6][R4.64] ;  /* 0x0000000604181981 */ /* 0x020162000c1e1d00 */
[----:B------:R-:W-:-:S03]  /*0b30*/  ISETP.NE.U32.AND P0, PT, RZ, UR8, PT ;  /* 0x00000008ff007c0c */ /* 0x000fc6000bf05070 */
[----:B----4-:R0:W-:Y:S01]  /*0b40*/  STL [R1], R2 ;  /* 0x0000000201007387 */ /* 0x0101e20000100800 */
[----:B------:R-:W-:Y:S01]  /*0b50*/  ISETP.NE.AND.EX P0, PT, RZ, UR9, PT, P0 ;  /* 0x00000009ff007c0c */ /* 0x000fe2000bf05300 */
[----:B------:R-:W-:-:S05]  /*0b60*/  IMAD R6, R0, R10, RZ ;  /* 0x0000000a00067224 */ /* 0x000fca00078e02ff */
[----:B------:R-:W-:-:S04]  /*0b70*/  SHF.R.S32.HI R7, RZ, 0x1f, R6 ;  /* 0x0000001fff077819 */ /* 0x000fc80000011406 */
[----:B------:R-:W-:-:S04]  /*0b80*/  LEA.HI R7, R7, R6, RZ, 0x3 ;  /* 0x0000000607077211 */ /* 0x000fc800078f18ff */
[----:B------:R-:W-:Y:S01]  /*0b90*/  LEA.HI.SX32 R224, R7, R252, 0x1d ;  /* 0x000000fc07e07211 */ /* 0x000fe200078feaff */
[----:B0-----:R-:W-:Y:S06]  /*0ba0*/  @!P0 BRA `(.L_x_35800) ;  /* 0x0000000400048947 */ /* 0x001fec0003800000 */
[----:B------:R-:W0:Y:S02]  /*0bb0*/  LDC.64 R20, c[0x0][0x3a0] ;  /* 0x0000e800ff147b82 */ /* 0x000e240000000a00 */
        /* <DEDUP_REMOVED lines=8> */
[----:B------:R-:W4:Y:S01]  /*0c40*/  @P2 LDC R9, c[0x0][0x40c] ;  /* 0x00010300ff092b82 */ /* 0x000f220000000800 */
[----:B0-----:R-:W-:Y:S01]  /*0c50*/  @P2 FMUL.FTZ R3, R2, R3 ;  /* 0x0000000302032220 */ /* 0x001fe20000410000 */
[----:B------:R-:W-:-:S06]  /*0c60*/  @P2 HADD2.F32 R2, -RZ, R24.H1_H1 ;  /* 0x30000018ff022230 */ /* 0x000fcc0000004100 */
[----:B------:R-:W0:Y:S01]  /*0c70*/  @P2 LDC R11, c[0x0][0x40c] ;  /* 0x00010300ff0b2b82 */ /* 0x000e220000000800 */
[----:B-1----:R-:W-:Y:S01]  /*0c80*/  @P2 FMUL.FTZ R2, R2, R5 ;  /* 0x0000000502022220 */ /* 0x002fe20000410000 */
[----:B------:R-:W-:-:S06]  /*0c90*/  @P2 HADD2.F32 R5, -RZ, R25.H1_H1 ;  /* 0x30000019ff052230 */ /* 0x000fcc0000004100 */
[----:B------:R-:W1:Y:S08]  /*0ca0*/  @P2 LDC R10, c[0x0][0x40c] ;  /* 0x00010300ff0a2b82 */ /* 0x000e700000000800 */
[----:B------:R-:W1:Y:S08]  /*0cb0*/  @P2 LDC R13, c[0x0][0x40c] ;  /* 0x00010300ff0d2b82 */ /* 0x000e700000000800 */
[----:B------:R-:W1:Y:S01]  /*0cc0*/  @P2 LDC R15, c[0x0][0x40c] ;  /* 0x00010300ff0f2b82 */ /* 0x000e620000000800 */
[----:B--2---:R-:W-:-:S02]  /*0cd0*/  @P2 HADD2.F32 R7, -RZ, R20.H1_H1 ;  /* 0x30000014ff072230 */ /* 0x004fc40000004100 */
[--C-:B------:R-:W-:Y:S02]  /*0ce0*/  @P2 HADD2.F32 R6, -RZ, R20.reuse.H0_H0 ;  /* 0x20000014ff062230 */ /* 0x100fe40000004100 */
[--C-:B------:R-:W-:Y:S02]  /*0cf0*/  @!P2 HADD2.F32 R210, -RZ, R20.reuse.H1_H1 ;  /* 0x30000014ffd2a230 */ /* 0x100fe40000004100 */
[----:B------:R-:W-:Y:S01]  /*0d00*/  @P2 FFMA.FTZ R210, R2, R89, R7 ;  /* 0x0000005902d22223 */ /* 0x000fe20000010007 */
[----:B------:R-:W-:Y:S02]  /*0d10*/  @!P2 HADD2.F32 R211, -RZ, R20.H0_H0 ;  /* 0x20000014ffd3a230 */ /* 0x000fe40000004100 */
[----:B------:R-:W-:Y:S01]  /*0d20*/  @P2 FFMA.FTZ R211, R3, R88, R6 ;  /* 0x0000005803d32223 */ /* 0x000fe20000010006 */
[----:B---3--:R-:W-:Y:S01]  /*0d30*/  @P2 FMUL.FTZ R2, R5, R8 ;  /* 0x0000000805022220 */ /* 0x008fe20000410000 */
[----:B----4-:R-:W-:Y:S01]  /*0d40*/  @P2 FMUL.FTZ R3, R4, R9 ;  /* 0x0000000904032220 */ /* 0x010fe20000410000 */
[----:B------:R-:W-:-:S02]  /*0d50*/  @P2 HADD2.F32 R8, -RZ, R21.H0_H0 ;  /* 0x20000015ff082230 */ /* 0x000fc40000004100 */
[--C-:B------:R-:W-:Y:S02]  /*0d60*/  @P2 HADD2.F32 R4, -RZ, R26.reuse.H0_H0 ;  /* 0x2000001aff042230 */ /* 0x100fe40000004100 */
[--C-:B------:R-:W-:Y:S02]  /*0d70*/  @P2 HADD2.F32 R7, -RZ, R21.reuse.H1_H1 ;  /* 0x30000015ff072230 */ /* 0x100fe40000004100 */
[----:B------:R-:W-:Y:S02]  /*0d80*/  @!P2 HADD2.F32 R209, -RZ, R21.H0_H0 ;  /* 0x20000015ffd1a230 */ /* 0x000fe40000004100 */
[----:B------:R-:W-:Y:S01]  /*0d90*/  @P2 FFMA.FTZ R209, R3, R90, R8 ;  /* 0x0000005a03d12223 */ /* 0x000fe20000010008 */
[----:B------:R-:W-:Y:S02]  /*0da0*/  @P2 HADD2.F32 R5, -RZ, R26.H1_H1 ;  /* 0x3000001aff052230 */ /* 0x000fe40000004100 */
[----:B0-----:R-:W-:Y:S01]  /*0db0*/  @P2 FMUL.FTZ R3, R4, R11 ;  /* 0x0000000b04032220 */ /* 0x001fe20000410000 */
[----:B------:R-:W-:-:S02]  /*0dc0*/  @P2 HADD2.F32 R6, -RZ, R27.H0_H0 ;  /* 0x2000001bff062230 */ /* 0x000fc40000004100 */
[----:B------:R-:W-:Y:S02]  /*0dd0*/  @!P2 HADD2.F32 R208, -RZ, R21.H1_H1 ;  /* 0x30000015ffd0a230 */ /* 0x000fe40000004100 */
[----:B------:R-:W-:Y:S01]  /*0de0*/  @P2 FFMA.FTZ R208, R2, R91, R7 ;  /* 0x0000005b02d02223 */ /* 0x000fe20000010007 */
[----:B------:R-:W-:Y:S02]  /*0df0*/  @P2 HADD2.F32 R4, -RZ, R27.H1_H1 ;  /* 0x3000001bff042230 */ /* 0x000fe40000004100 */
[----:B-1----:R-:W-:Y:S01]  /*0e00*/  @P2 FMUL.FTZ R2, R5, R10 ;  /* 0x0000000a05022220 */ /* 0x002fe20000410000 */
[----:B------:R-:W-:Y:S01]  /*0e10*/  @P2 FMUL.FTZ R5, R6, R13 ;  /* 0x0000000d06052220 */ /* 0x000fe20000410000 */
[--C-:B------:R-:W-:Y:S02]  /*0e20*/  @P2 HADD2.F32 R6, -RZ, R22.reuse.H0_H0 ;  /* 0x20000016ff062230 */ /* 0x100fe40000004100 */
[----:B------:R-:W-:Y:S02]  /*0e30*/  @P2 HADD2.F32 R7, -RZ, R22.H1_H1 ;  /* 0x30000016ff072230 */ /* 0x000fe40000004100 */
[----:B------:R-:W-:Y:S01]  /*0e40*/  @P2 FMUL.FTZ R4, R4, R15 ;  /* 0x0000000f04042220 */ /* 0x000fe20000410000 */
[----:B------:R-:W-:-:S02]  /*0e50*/  @P2 HADD2.F32 R8, -RZ, R23.H0_H0 ;  /* 0x20000017ff082230 */ /* 0x000fc40000004100 */
[--C-:B------:R-:W-:Y:S02]  /*0e60*/  @P2 HADD2.F32 R9, -RZ, R23.reuse.H1_H1 ;  /* 0x30000017ff092230 */ /* 0x100fe40000004100 */
[--C-:B------:R-:W-:Y:S02]  /*0e70*/  @!P2 HADD2.F32 R207, -RZ, R22.reuse.H0_H0 ;  /* 0x20000016ffcfa230 */ /* 0x100fe40000004100 */
[----:B------:R-:W-:Y:S01]  /*0e80*/  @P2 FFMA.FTZ R207, R3, R84, R6 ;  /* 0x0000005403cf2223 */ /* 0x000fe20000010006 */
[----:B------:R-:W-:Y:S02]  /*0e90*/  @!P2 HADD2.F32 R206, -RZ, R22.H1_H1 ;  /* 0x30000016ffcea230 */ /* 0x000fe40000004100 */
[----:B------:R-:W-:Y:S01]  /*0ea0*/  @P2 FFMA.FTZ R206, R2, R85, R7 ;  /* 0x0000005502ce2223 */ /* 0x000fe20000010007 */
[--C-:B------:R-:W-:Y:S02]  /*0eb0*/  @!P2 HADD2.F32 R213, -RZ, R23.reuse.H0_H0 ;  /* 0x20000017ffd5a230 */ /* 0x100fe40000004100 */
[----:B------:R-:W-:Y:S01]  /*0ec0*/  @P2 FFMA.FTZ R213, R5, R86, R8 ;  /* 0x0000005605d52223 */ /* 0x000fe20000010008 */
[----:B------:R-:W-:-:S02]  /*0ed0*/  @!P2 HADD2.F32 R212, -RZ, R23.H1_H1 ;  /* 0x30000017ffd4a230 */ /* 0x000fc40000004100 */
[----:B------:R-:W-:Y:S01]  /*0ee0*/  @P2 FFMA.FTZ R212, R4, R87, R9 ;  /* 0x0000005704d42223 */ /* 0x000fe20000010009 */
[----:B------:R-:W-:Y:S02]  /*0ef0*/  F2FP.F16.F32.PACK_AB R4, RZ, R211 ;  /* 0x000000d3ff04723e */ /* 0x000fe400000000ff */
[----:B------:R-:W-:Y:S02]  /*0f00*/  F2FP.F16.F32.PACK_AB R2, RZ, R210 ;  /* 0x000000d2ff02723e */ /* 0x000fe400000000ff */
        /* <DEDUP_REMOVED lines=11> */
.L_x_35800:
[----:B------:R-:W0:Y:S01]  /*0fc0*/  @P1 LDC R3, c[0x0][0x40c] ;  /* 0x00010300ff031b82 */ /* 0x000e220000000800 */
[----:B-----5:R-:W-:Y:S01]  /*0fd0*/  @P1 HADD2.F32 R2, -RZ, R24.H1_H1 ;  /* 0x30000018ff021230 */ /* 0x020fe20000004100 */
[----:B------:R-:W-:Y:S01]  /*0fe0*/  CS2R R210, SRZ ;  /* 0x0000000000d27805 */ /* 0x000fe2000001ff00 */
[----:B------:R-:W-:Y:S01]  /*0ff0*/  @P1 HADD2.F32 R4, -RZ, R25.H0_H0 ;  /* 0x20000019ff041230 */ /* 0x000fe20000004100 */
[----:B------:R-:W-:Y:S01]  /*1000*/  CS2R R208, SRZ ;  /* 0x0000000000d07805 */ /* 0x000fe2000001ff00 */
[----:B------:R-:W-:Y:S01]  /*1010*/  @P1 HADD2.F32 R6, -RZ, R26.H0_H0 ;  /* 0x2000001aff061230 */ /* 0x000fe20000004100 */
[----:B------:R-:W-:Y:S02]  /*1020*/  CS2R R206, SRZ ;  /* 0x0000000000ce7805 */ /* 0x000fe4000001ff00 */
[----:B------:R-:W-:Y:S01]  /*1030*/  CS2R R212, SRZ ;  /* 0x0000000000d47805 */ /* 0x000fe2000001ff00 */
[----:B------:R-:W1:Y:S08]  /*1040*/  @P1 LDC R5, c[0x0][0x40c] ;  /* 0x00010300ff051b82 */ /* 0x000e700000000800 */
[----:B------:R-:W2:Y:S08]  /*1050*/  @P1 LDC R7, c[0x0][0x40c] ;  /* 0x00010300ff071b82 */ /* 0x000eb00000000800 */
[----:B------:R-:W3:Y:S01]  /*1060*/  @P1 LDC R9, c[0x0][0x40c] ;  /* 0x00010300ff091b82 */ /* 0x000ee20000000800 */
[----:B0-----:R-:W-:-:S04]  /*1070*/  @P1 FMUL.FTZ R2, R2, R3 ;  /* 0x0000000302021220 */ /* 0x001fc80000410000 */
[----:B------:R-:W-:Y:S01]  /*1080*/  @P1 FMUL.FTZ R210, R2, R89 ;  /* 0x0000005902d21220 */ /* 0x000fe20000410000 */
[----:B------:R-:W-:Y:S02]  /*1090*/  @P1 HADD2.F32 R2, -RZ, R26.H1_H1 ;  /* 0x3000001aff021230 */ /* 0x000fe40000004100 */
[----:B------:R-:W0:Y:S01]  /*10a0*/  @P1 LDC R11, c[0x0][0x40c] ;  /* 0x00010300ff0b1b82 */ /* 0x000e220000000800 */
[----:B-1----:R-:W-:Y:S01]  /*10b0*/  @P1 FMUL.FTZ R5, R4, R5 ;  /* 0x0000000504051220 */ /* 0x002fe20000410000 */
[----:B------:R-:W-:-:S03]  /*10c0*/  @P1 HADD2.F32 R4, -RZ, R25.H1_H1 ;  /* 0x30000019ff041230 */ /* 0x000fc60000004100 */
[----:B------:R-:W-:Y:S01]  /*10d0*/  @P1 FMUL.FTZ R209, R5, R90 ;  /* 0x0000005a05d11220 */ /* 0x000fe20000410000 */
[----:B------:R-:W-:Y:S02]  /*10e0*/  @P1 HADD2.F32 R5, -RZ, R27.H0_H0 ;  /* 0x2000001bff051230 */ /* 0x000fe40000004100 */
[----:B------:R-:W1:Y:S01]  /*10f0*/  @P1 LDC R8, c[0x0][0x40c] ;  /* 0x00010300ff081b82 */ /* 0x000e620000000800 */
[----:B--2---:R-:W-:-:S04]  /*1100*/  @P1 FMUL.FTZ R4, R4, R7 ;  /* 0x0000000704041220 */ /* 0x004fc80000410000 */
[----:B------:R-:W-:-:S03]  /*1110*/  @P1 FMUL.FTZ R208, R4, R91 ;  /* 0x0000005b04d01220 */ /* 0x000fc60000410000 */
[----:B------:R-:W2:Y:S01]  /*1120*/  @P1 LDC R13, c[0x0][0x40c] ;  /* 0x00010300ff0d1b82 */ /* 0x000ea20000000800 */
[----:B---3--:R-:W-:Y:S01]  /*1130*/  @P1 FMUL.FTZ R9, R6, R9 ;  /* 0x0000000906091220 */ /* 0x008fe20000410000 */
[----:B------:R-:W-:-:S03]  /*1140*/  @P1 HADD2.F32 R6, -RZ, R27.H1_H1 ;  /* 0x3000001bff061230 */ /* 0x000fc60000004100 */
[----:B------:R-:W-:-:S03]  /*1150*/  @P1 FMUL.FTZ R207, R9, R84 ;  /* 0x0000005409cf1220 */ /* 0x000fc60000410000 */
[----:B------:R-:W3:Y:S01]  /*1160*/  @P1 LDC R3, c[0x0][0x40c] ;  /* 0x00010300ff031b82 */ /* 0x000ee20000000800 */
[----:B0-----:R-:W-:Y:S01]  /*1170*/  @P1 FMUL.FTZ R4, R2, R11 ;  /* 0x0000000b02041220 */ /* 0x001fe20000410000 */
[----:B------:R-:W-:-:S03]  /*1180*/  @P1 HADD2.F32 R2, -RZ, R24.H0_H0 ;  /* 0x20000018ff021230 */ /* 0x000fc60000004100 */
[----:B------:R-:W-:Y:S01]  /*1190*/  @P1 FMUL.FTZ R206, R4, R85 ;  /* 0x0000005504ce1220 */ /* 0x000fe20000410000 */
[----:B-1----:R-:W-:-:S04]  /*11a0*/  @P1 FMUL.FTZ R5, R5, R8 ;  /* 0x0000000805051220 */ /* 0x002fc80000410000 */
[----:B------:R-:W-:Y:S01]  /*11b0*/  F2FP.F16.F32.PACK_AB R7, RZ, R206 ;  /* 0x000000ceff07723e */ /* 0x000fe200000000ff */
[----:B------:R-:W-:Y:S01]  /*11c0*/  @P1 FMUL.FTZ R213, R5, R86 ;  /* 0x0000005605d51220 */ /* 0x000fe20000410000 */
[----:B------:R-:W-:Y:S01]  /*11d0*/  F2FP.F16.F32.PACK_AB R5, RZ, R209 ;  /* 0x000000d1ff05723e */ /* 0x000fe200000000ff */
[----:B--2---:R-:W-:-:S03]  /*11e0*/  @P1 FMUL.FTZ R6, R6, R13 ;  /* 0x0000000d06061220 */ /* 0x004fc60000410000 */
[----:B------:R-:W-:Y:S01]  /*11f0*/  F2FP.F16.F32.PACK_AB R8, RZ, R213 ;  /* 0x000000d5ff08723e */ /* 0x000fe200000000ff */
[----:B------:R-:W-:Y:S01]  /*1200*/  @P1 FMUL.FTZ R212, R6, R87 ;  /* 0x0000005706d41220 */ /* 0x000fe20000410000 */
[----:B------:R-:W-:Y:S01]  /*1210*/  F2FP.F16.F32.PACK_AB R6, RZ, R207 ;  /* 0x000000cfff06723e */ /* 0x000fe200000000ff */
[----:B---3--:R-:W-:Y:S01]  /*1220*/  @P1 FMUL.FTZ R3, R2, R3 ;  /* 0x0000000302031220 */ /* 0x008fe20000410000 */
[----:B------:R-:W-:Y:S02]  /*1230*/  F2FP.F16.F32.PACK_AB R2, RZ, R210 ;  /* 0x000000d2ff02723e */ /* 0x000fe400000000ff */
[----:B------:R-:W-:Y:S01]  /*1240*/  F2FP.F16.F32.PACK_AB R9, RZ, R212 ;  /* 0x000000d4ff09723e */ /* 0x000fe200000000ff */
[----:B------:R-:W-:Y:S01]  /*1250*/  @P1 FMUL.FTZ R211, R3, R88 ;  /* 0x0000005803d31220 */ /* 0x000fe20000410000 */
[----:B------:R-:W-:Y:S02]  /*1260*/  F2FP.F16.F32.PACK_AB R3, RZ, R208 ;  /* 0x000000d0ff03723e */ /* 0x000fe400000000ff */
[----:B------:R-:W-:-:S02]  /*1270*/  PRMT R6, R6, 0x5410, R7 ;  /* 0x0000541006067816 */ /* 0x000fc40000000007 */
[----:B------:R-:W-:Y:S02]  /*1280*/  F2FP.F16.F32.PACK_AB R4, RZ, R211 ;  /* 0x000000d3ff04723e */ /* 0x000fe400000000ff */
[----:B------:R-:W-:Y:S02]  /*1290*/  PRMT R5, R5, 0x5410, R3 ;  /* 0x0000541005057816 */ /* 0x000fe40000000003 */
[----:B------:R-:W-:Y:S02]  /*12a0*/  PRMT R7, R8, 0x5410, R9 ;  /* 0x0000541008077816 */ /* 0x000fe40000000009 */
[----:B------:R-:W-:-:S07]  /*12b0*/  PRMT R4, R4, 0x5410, R2 ;  /* 0x0000541004047816 */ /* 0x000fce0000000002 */
.L_x_35801:
        /* <DEDUP_REMOVED lines=13> */
[----:B-----5:R-:W-:Y:S02]  /*1390*/  HADD2.F32 R198, -RZ, R20.H1_H1 ;  /* 0x30000014ffc67230 */ /* 0x020fe40000004100 */
[--C-:B------:R-:W-:Y:S02]  /*13a0*/  HADD2.F32 R199, -RZ, R21.reuse.H0_H0 ;  /* 0x20000015ffc77230 */ /* 0x100fe40000004100 */
[----:B------:R-:W-:Y:S02]  /*13b0*/  HADD2.F32 R200, -RZ, R21.H1_H1 ;  /* 0x30000015ffc87230 */ /* 0x000fe40000004100 */
[--C-:B------:R-:W-:Y:S02]  /*13c0*/  HADD2.F32 R201, -RZ, R22.reuse.H0_H0 ;  /* 0x20000016ffc97230 */ /* 0x100fe40000004100 */
[----:B------:R-:W-:Y:S02]  /*13d0*/  HADD2.F32 R202, -RZ, R22.H1_H1 ;  /* 0x30000016ffca7230 */ /* 0x000fe40000004100 */
[----:B------:R-:W-:-:S02]  /*13e0*/  HADD2.F32 R205, -RZ, R23.H0_H0 ;  /* 0x20000017ffcd7230 */ /* 0x000fc40000004100 */
[----:B0-----:R-:W0:Y:S01]  /*13f0*/  @P2 LDC R3, c[0x0][0x40c] ;  /* 0x00010300ff032b82 */ /* 0x001e220000000800 */
[----:B------:R-:W-:Y:S02]  /*1400*/  @P2 HADD2.F32 R2, -RZ, R24.H1_H1 ;  /* 0x30000018ff022230 */ /* 0x000fe40000004100 */
[----:B------:R-:W-:Y:S02]  /*1410*/  @P2 HADD2.F32 R4, -RZ, R25.H1_H1 ;  /* 0x30000019ff042230 */ /* 0x000fe40000004100 */
[----:B------:R-:W-:Y:S02]  /*1420*/  HADD2.F32 R203, -RZ, R20.H0_H0 ;  /* 0x20000014ffcb7230 */ /* 0x000fe40000004100 */
[----:B------:R-:W-:Y:S01]  /*1430*/  HADD2.F32 R204, -RZ, R23.H1_H1 ;  /* 0x30000017ffcc7230 */ /* 0x000fe20000004100 */
[----:B------:R-:W1:Y:S08]  /*1440*/  @P2 LDC R7, c[0x0][0x40c] ;  /* 0x00010300ff072b82 */ /* 0x000e700000000800 */
[----:B------:R-:W2:Y:S01]  /*1450*/  @P2 LDC R9, c[0x0][0x40c] ;  /* 0x00010300ff092b82 */ /* 0x000ea20000000800 */
[----:B0-----:R-:W-:-:S07]  /*1460*/  @P2 FMUL.FTZ R5, R2, R3 ;  /* 0x0000000302052220 */ /* 0x001fce0000410000 */
[----:B------:R-:W0:Y:S01]  /*1470*/  @P2 LDC R6, c[0x0][0x40c] ;  /* 0x00010300ff062b82 */ /* 0x000e220000000800 */
[----:B------:R-:W-:Y:S02]  /*1480*/  @P2 HADD2.F32 R2, -RZ, R25.H0_H0 ;  /* 0x20000019ff022230 */ /* 0x000fe40000004100 */
[----:B------:R-:W-:Y:S01]  /*1490*/  @P2 FFMA.FTZ R198, R5, R81, R198 ;  /* 0x0000005105c62223 */ /* 0x000fe200000100c6 */
[----:B------:R-:W-:Y:S02]  /*14a0*/  @P2 HADD2.F32 R5, -RZ, R26.H0_H0 ;  /* 0x2000001aff052230 */ /* 0x000fe40000004100 */
[----:B-1----:R-:W-:Y:S02]  /*14b0*/  @P2 FMUL.FTZ R2, R2, R7 ;  /* 0x0000000702022220 */ /* 0x002fe40000410000 */
[----:B------:R-:W1:Y:S02]  /*14c0*/  @P2 LDC R3, c[0x0][0x40c] ;  /* 0x00010300ff032b82 */ /* 0x000e640000000800 */
[----:B------:R-:W-:Y:S01]  /*14d0*/  @P2 FFMA.FTZ R199, R2, R82, R199 ;  /* 0x0000005202c72223 */ /* 0x000fe200000100c7 */
[----:B------:R-:W-:-:S02]  /*14e0*/  @P2 HADD2.F32 R2, -RZ, R24.H0_H0 ;  /* 0x20000018ff022230 */ /* 0x000fc40000004100 */
[----:B--2---:R-:W-:-:S03]  /*14f0*/  @P2 FMUL.FTZ R9, R4, R9 ;  /* 0x0000000904092220 */ /* 0x004fc60000410000 */
[----:B------:R-:W2:Y:S01]  /*1500*/  @P2 LDC R11, c[0x0][0x40c] ;  /* 0x00010300ff0b2b82 */ /* 0x000ea20000000800 */
[----:B------:R-:W-:Y:S02]  /*1510*/  @P2 HADD2.F32 R4, -RZ, R26.H1_H1 ;  /* 0x3000001aff042230 */ /* 0x000fe40000004100 */
[----:B------:R-:W-:-:S05]  /*1520*/  @P2 FFMA.FTZ R200, R9, R83, R200 ;  /* 0x0000005309c82223 */ /* 0x000fca00000100c8 */
[----:B------:R-:W3:Y:S01]  /*1530*/  @P2 LDC R8, c[0x0][0x40c] ;  /* 0x00010300ff082b82 */ /* 0x000ee20000000800 */
[----:B0-----:R-:W-:Y:S01]  /*1540*/  @P2 FMUL.FTZ R6, R5, R6 ;  /* 0x0000000605062220 */ /* 0x001fe20000410000 */
[----:B------:R-:W-:-:S03]  /*1550*/  @P2 HADD2.F32 R5, -RZ, R27.H0_H0 ;  /* 0x2000001bff052230 */ /* 0x000fc60000004100 */
[----:B------:R-:W-:-:S03]  /*1560*/  @P2 FFMA.FTZ R201, R6, R76, R201 ;  /* 0x0000004c06c92223 */ /* 0x000fc600000100c9 */
[----:B------:R-:W0:Y:S01]  /*1570*/  @P2 LDC R10, c[0x0][0x40c] ;  /* 0x00010300ff0a2b82 */ /* 0x000e220000000800 */
[----:B-1----:R-:W-:Y:S01]  /*1580*/  @P2 FMUL.FTZ R2, R2, R3 ;  /* 0x0000000302022220 */ /* 0x002fe20000410000 */
[----:B------:R-:W-:Y:S01]  /*1590*/  @P2 HADD2.F32 R3, -RZ, R27.H1_H1 ;  /* 0x3000001bff032230 */ /* 0x000fe20000004100 */
[----:B------:R-:W-:Y:S02]  /*15a0*/  F2FP.F16.F32.PACK_AB R6, RZ, R201 ;  /* 0x000000c9ff06723e */ /* 0x000fe400000000ff */
[----:B------:R-:W-:Y:S01]  /*15b0*/  @P2 FFMA.FTZ R203, R2, R80, R203 ;  /* 0x0000005002cb2223 */ /* 0x000fe200000100cb */
[----:B------:R-:W-:Y:S01]  /*15c0*/  F2FP.F16.F32.PACK_AB R2, RZ, R198 ;  /* 0x000000c6ff02723e */ /* 0x000fe200000000ff */
[----:B--2---:R-:W-:-:S03]  /*15d0*/  @P2 FMUL.FTZ R11, R4, R11 ;  /* 0x0000000b040b2220 */ /* 0x004fc60000410000 */
[----:B------:R-:W-:Y:S01]  /*15e0*/  F2FP.F16.F32.PACK_AB R4, RZ, R203 ;  /* 0x000000cbff04723e */ /* 0x000fe200000000ff */
[----:B------:R-:W-:-:S03]  /*15f0*/  @P2 FFMA.FTZ R202, R11, R77, R202 ;  /* 0x0000004d0bca2223 */ /* 0x000fc600000100ca */
[----:B------:R-:W-:Y:S01]  /*1600*/  PRMT R4, R4, 0x5410, R2 ;  /* 0x0000541004047816 */ /* 0x000fe20000000002 */
[----:B---3--:R-:W-:Y:S01]  /*1610*/  @P2 FMUL.FTZ R8, R5, R8 ;  /* 0x0000000805082220 */ /* 0x008fe20000410000 */
[----:B------:R-:W-:-:S03]  /*1620*/  F2FP.F16.F32.PACK_AB R5, RZ, R199 ;  /* 0x000000c7ff05723e */ /* 0x000fc600000000ff */
[----:B------:R-:W-:Y:S01]  /*1630*/  @P2 FFMA.FTZ R205, R8, R78, R205 ;  /* 0x0000004e08cd2223 */ /* 0x000fe200000100cd */
[----:B------:R-:W-:Y:S01]  /*1640*/  F2FP.F16.F32.PACK_AB R8, RZ, R202 ;  /* 0x000000caff08723e */ /* 0x000fe200000000ff */
[----:B0-----:R-:W-:-:S03]  /*1650*/  @P2 FMUL.FTZ R3, R3, R10 ;  /* 0x0000000a03032220 */ /* 0x001fc60000410000 */
[----:B------:R-:W-:Y:S02]  /*1660*/  F2FP.F16.F32.PACK_AB R9, RZ, R205 ;  /* 0x000000cdff09723e */ /* 0x000fe400000000ff */
[----:B------:R-:W-:Y:S01]  /*1670*/  PRMT R6, R6, 0x5410, R8 ;  /* 0x0000541006067816 */ /* 0x000fe20000000008 */
[----:B------:R-:W-:Y:S01]  /*1680*/  @P2 FFMA.FTZ R204, R3, R79, R204 ;  /* 0x0000004f03cc2223 */ /* 0x000fe200000100cc */
[----:B------:R-:W-:-:S04]  /*1690*/  F2FP.F16.F32.PACK_AB R3, RZ, R200 ;  /* 0x000000c8ff03723e */ /* 0x000fc800000000ff */
[----:B------:R-:W-:Y:S02]  /*16a0*/  F2FP.F16.F32.PACK_AB R7, RZ, R204 ;  /* 0x000000ccff07723e */ /* 0x000fe400000000ff */
[----:B------:R-:W-:Y:S02]  /*16b0*/  PRMT R5, R5, 0x5410, R3 ;  /* 0x0000541005057816 */ /* 0x000fe40000000003 */
[----:B------:R-:W-:Y:S01]  /*16c0*/  PRMT R7, R9, 0x5410, R7 ;  /* 0x0000541009077816 */ /* 0x000fe20000000007 */
[----:B------:R-:W-:Y:S06]  /*16d0*/  BRA `(.L_x_35803) ;  /* 0x0000000000c07947 */ /* 0x000fec0003800000 */
.L_x_35802:
[----:B0-----:R-:W0:Y:S01]  /*16e0*/  @P1 LDC R3, c[0x0][0x40c] ;  /* 0x00010300ff031b82 */ /* 0x001e220000000800 */
        /* <DEDUP_REMOVED lines=47> */
.L_x_35803:
        /* <DEDUP_REMOVED lines=14> */
[--C-:B------:R-:W-:Y:S02]  /*1ac0*/  HADD2.F32 R2, -RZ, R20.reuse.H1_H1 ;  /* 0x30000014ff027230 */ /* 0x100fe40000004100 */
[----:B------:R-:W-:Y:S02]  /*1ad0*/  HADD2.F32 R197, -RZ, R23.H0_H0 ;  /* 0x20000017ffc57230 */ /* 0x000fe40000004100 */
[----:B------:R-:W-:Y:S02]  /*1ae0*/  HADD2.F32 R195, -RZ, R20.H0_H0 ;  /* 0x20000014ffc37230 */ /* 0x000fe40000004100 */
[----:B------:R-:W-:Y:S02]  /*1af0*/  HADD2.F32 R192, -RZ, R21.H1_H1 ;  /* 0x30000015ffc07230 */ /* 0x000fe40000004100 */
[----:B------:R-:W-:-:S02]  /*1b00*/  HADD2.F32 R193, -RZ, R22.H0_H0 ;  /* 0x20000016ffc17230 */ /* 0x000fc40000004100 */
[----:B------:R-:W0:Y:S01]  /*1b10*/  @P2 LDC R9, c[0x0][0x40c] ;  /* 0x00010300ff092b82 */ /* 0x000e220000000800 */
[----:B------:R-:W-:Y:S02]  /*1b20*/  @P2 HADD2.F32 R6, -RZ, R25.H0_H0 ;  /* 0x20000019ff062230 */ /* 0x000fe40000004100 */
[----:B------:R-:W-:Y:S02]  /*1b30*/  @P2 HADD2.F32 R3, -RZ, R24.H1_H1 ;  /* 0x30000018ff032230 */ /* 0x000fe40000004100 */
[----:B------:R-:W-:Y:S02]  /*1b40*/  HADD2.F32 R194, -RZ, R22.H1_H1 ;  /* 0x30000016ffc27230 */ /* 0x000fe40000004100 */
[----:B------:R-:W-:Y:S01]  /*1b50*/  HADD2.F32 R196, -RZ, R23.H1_H1 ;  /* 0x30000017ffc47230 */ /* 0x000fe20000004100 */
[----:B------:R-:W1:Y:S08]  /*1b60*/  @P2 LDC R4, c[0x0][0x40c] ;  /* 0x00010300ff042b82 */ /* 0x000e700000000800 */
[----:B------:R-:W2:Y:S08]  /*1b70*/  @P2 LDC R11, c[0x0][0x40c] ;  /* 0x00010300ff0b2b82 */ /* 0x000eb00000000800 */
[----:B------:R-:W3:Y:S01]  /*1b80*/  @P2 LDC R8, c[0x0][0x40c] ;  /* 0x00010300ff082b82 */ /* 0x000ee20000000800 */
[----:B0-----:R-:W-:-:S07]  /*1b90*/  @P2 FMUL.FTZ R6, R6, R9 ;  /* 0x0000000906062220 */ /* 0x001fce0000410000 */
[----:B------:R-:W0:Y:S01]  /*1ba0*/  @P2 LDC R9, c[0x0][0x40c] ;  /* 0x00010300ff092b82 */ /* 0x000e220000000800 */
[----:B-1----:R-:W-:Y:S01]  /*1bb0*/  @P2 FMUL.FTZ R5, R3, R4 ;  /* 0x0000000403052220 */ /* 0x002fe20000410000 */
[----:B------:R-:W-:Y:S01]  /*1bc0*/  @!P2 MOV R3, R7 ;  /* 0x000000070003a202 */ /* 0x000fe20000000f00 */
[----:B------:R-:W-:Y:S01]  /*1bd0*/  @P2 FFMA.FTZ R3, R6, R74, R7 ;  /* 0x0000004a06032223 */ /* 0x000fe20000010007 */
[----:B------:R-:W-:Y:S02]  /*1be0*/  @P2 HADD2.F32 R4, -RZ, R25.H1_H1 ;  /* 0x30000019ff042230 */ /* 0x000fe40000004100 */
[----:B------:R-:W-:Y:S01]  /*1bf0*/  @P2 FFMA.FTZ R2, R5, R73, R2 ;  /* 0x0000004905022223 */ /* 0x000fe20000010002 */
[--C-:B------:R-:W-:Y:S01]  /*1c00*/  @P2 HADD2.F32 R5, -RZ, R26.reuse.H0_H0 ;  /* 0x2000001aff052230 */ /* 0x100fe20000004100 */
[----:B------:R-:W1:Y:S01]  /*1c10*/  @P2 LDC R7, c[0x0][0x40c] ;  /* 0x00010300ff072b82 */ /* 0x000e620000000800 */
[----:B--2---:R-:W-:Y:S01]  /*1c20*/  @P2 FMUL.FTZ R11, R4, R11 ;  /* 0x0000000b040b2220 */ /* 0x004fe20000410000 */
[----:B------:R-:W-:-:S03]  /*1c30*/  @P2 HADD2.F32 R4, -RZ, R26.H1_H1 ;  /* 0x3000001aff042230 */ /* 0x000fc60000004100 */
[----:B------:R-:W-:Y:S01]  /*1c40*/  @P2 FFMA.FTZ R192, R11, R75, R192 ;  /* 0x0000004b0bc02223 */ /* 0x000fe200000100c0 */
[----:B---3--:R-:W-:Y:S02]  /*1c50*/  @P2 FMUL.FTZ R8, R5, R8 ;  /* 0x0000000805082220 */ /* 0x008fe40000410000 */
[----:B------:R-:W2:Y:S02]  /*1c60*/  @P2 LDC R5, c[0x0][0x40c] ;  /* 0x00010300ff052b82 */ /* 0x000ea40000000800 */
[----:B------:R-:W-:Y:S01]  /*1c70*/  F2FP.F16.F32.PACK_AB R6, RZ, R192 ;  /* 0x000000c0ff06723e */ /* 0x000fe200000000ff */
[----:B------:R-:W-:Y:S01]  /*1c80*/  @P2 FFMA.FTZ R193, R8, R68, R193 ;  /* 0x0000004408c12223 */ /* 0x000fe200000100c1 */
[----:B------:R-:W-:Y:S01]  /*1c90*/  F2FP.F16.F32.PACK_AB R8, RZ, R2 ;  /* 0x00000002ff08723e */ /* 0x000fe200000000ff */
[----:B0-----:R-:W-:Y:S01]  /*1ca0*/  @P2 FMUL.FTZ R9, R4, R9 ;  /* 0x0000000904092220 */ /* 0x001fe20000410000 */
[----:B------:R-:W-:-:S03]  /*1cb0*/  @P2 HADD2.F32 R4, -RZ, R27.H0_H0 ;  /* 0x2000001bff042230 */ /* 0x000fc60000004100 */
[----:B------:R-:W-:Y:S01]  /*1cc0*/  @P2 FFMA.FTZ R194, R9, R69, R194 ;  /* 0x0000004509c22223 */ /* 0x000fe200000100c2 */
[----:B------:R-:W-:Y:S01]  /*1cd0*/  F2FP.F16.F32.PACK_AB R9, RZ, R193 ;  /* 0x000000c1ff09723e */ /* 0x000fe200000000ff */
[----:B-1----:R-:W-:-:S03]  /*1ce0*/  @P2 FMUL.FTZ R4, R4, R7 ;  /* 0x0000000704042220 */ /* 0x002fc60000410000 */
[----:B------:R-:W-:Y:S01]  /*1cf0*/  F2FP.F16.F32.PACK_AB R10, RZ, R194 ;  /* 0x000000c2ff0a723e */ /* 0x000fe200000000ff */
[----:B------:R-:W0:Y:S01]  /*1d00*/  @P2 LDC R7, c[0x0][0x40c] ;  /* 0x00010300ff072b82 */ /* 0x000e220000000800 */
[----:B------:R-:W-:Y:S01]  /*1d10*/  @P2 FFMA.FTZ R197, R4, R70, R197 ;  /* 0x0000004604c52223 */ /* 0x000fe200000100c5 */
[----:B------:R-:W-:-:S04]  /*1d20*/  @P2 HADD2.F32 R4, -RZ, R24.H0_H0 ;  /* 0x20000018ff042230 */ /* 0x000fc80000004100 */
[----:B------:R-:W-:Y:S01]  /*1d30*/  F2FP.F16.F32.PACK_AB R11, RZ, R197 ;  /* 0x000000c5ff0b723e */ /* 0x000fe200000000ff */
[----:B--2---:R-:W-:Y:S01]  /*1d40*/  @P2 FMUL.FTZ R4, R4, R5 ;  /* 0x0000000504042220 */ /* 0x004fe20000410000 */
[----:B------:R-:W-:-:S03]  /*1d50*/  F2FP.F16.F32.PACK_AB R5, RZ, R3 ;  /* 0x00000003ff05723e */ /* 0x000fc600000000ff */
[----:B------:R-:W-:Y:S01]  /*1d60*/  @P2 FFMA.FTZ R195, R4, R72, R195 ;  /* 0x0000004804c32223 */ /* 0x000fe200000100c3 */
[----:B------:R-:W-:Y:S01]  /*1d70*/  @P2 HADD2.F32 R4, -RZ, R27.H1_H1 ;  /* 0x3000001bff042230 */ /* 0x000fe20000004100 */
[----:B------:R-:W-:Y:S02]  /*1d80*/  PRMT R5, R5, 0x5410, R6 ;  /* 0x0000541005057816 */ /* 0x000fe40000000006 */
[----:B------:R-:W-:Y:S02]  /*1d90*/  PRMT R6, R9, 0x5410, R10 ;  /* 0x0000541009067816 */ /* 0x000fe4000000000a */
[----:B0-----:R-:W-:Y:S01]  /*1da0*/  @P2 FMUL.FTZ R7, R4, R7 ;  /* 0x0000000704072220 */ /* 0x001fe20000410000 */
[----:B------:R-:W-:-:S03]  /*1db0*/  F2FP.F16.F32.PACK_AB R4, RZ, R195 ;  /* 0x000000c3ff04723e */ /* 0x000fc600000000ff */
[----:B------:R-:W-:Y:S01]  /*1dc0*/  @P2 FFMA.FTZ R196, R7, R71, R196 ;  /* 0x0000004707c42223 */ /* 0x000fe200000100c4 */
[----:B------:R-:W-:-:S04]  /*1dd0*/  PRMT R4, R4, 0x5410, R8 ;  /* 0x0000541004047816 */ /* 0x000fc80000000008 */
[----:B------:R-:W-:-:S04]  /*1de0*/  F2FP.F16.F32.PACK_AB R7, RZ, R196 ;  /* 0x000000c4ff07723e */ /* 0x000fc800000000ff */
[----:B------:R-:W-:Y:S01]  /*1df0*/  PRMT R7, R11, 0x5410, R7 ;  /* 0x000054100b077816 */ /* 0x000fe20000000007 */
[----:B------:R-:W-:Y:S06]  /*1e00*/  BRA `(.L_x_35805) ;  /* 0x0000000000c47947 */ /* 0x000fec0003800000 */
.L_x_35804:
[----:B--2---:R-:W0:Y:S01]  /*1e10*/  @P1 LDC R4, c[0x0][0x40c] ;  /* 0x00010300ff041b82 */ /* 0x004e220000000800 */
[----:B-----5:R-:W-:Y:S02]  /*1e20*/  @P1 HADD2.F32 R3, -RZ, R24.H1_H1 ;  /* 0x30000018ff031230 */ /* 0x020fe40000004100 */
[----:B------:R-:W-:Y:S01]  /*1e30*/  HFMA2 R2, -RZ, RZ, 0, 0 ;  /* 0x00000000ff027431 */ /* 0x000fe200000001ff */
[----:B------:R-:W-:Y:S02]  /*1e40*/  CS2R R192, SRZ ;  /* 0x0000000000c07805 */ /* 0x000fe4000001ff00 */
[----:B------:R-:W-:Y:S02]  /*1e50*/  CS2R R194, SRZ ;  /* 0x0000000000c27805 */ /* 0x000fe4000001ff00 */
[----:B------:R-:W-:Y:S01]  /*1e60*/  CS2R R196, SRZ ;  /* 0x0000000000c47805 */ /* 0x000fe2000001ff00 */
[----:B------:R-:W1:Y:S08]  /*1e70*/  @P1 LDC R6, c[0x0][0x40c] ;  /* 0x00010300ff061b82 */ /* 0x000e700000000800 */
[----:B------:R-:W2:Y:S08]  /*1e80*/  @P1 LDC R7, c[0x0][0x40c] ;  /* 0x00010300ff071b82 */ /* 0x000eb00000000800 */
[----:B------:R-:W3:Y:S01]  /*1e90*/  @P1 LDC R9, c[0x0][0x40c] ;  /* 0x00010300ff091b82 */ /* 0x000ee20000000800 */
[----:B0-----:R-:W-:Y:S01]  /*1ea0*/  @P1 FMUL.FTZ R4, R3, R4 ;  /* 0x0000000403041220 */ /* 0x001fe20000410000 */
[----:B------:R-:W-:-:S03]  /*1eb0*/  @P1 HADD2.F32 R3, -RZ, R25.H0_H0 ;  /* 0x20000019ff031230 */ /* 0x000fc60000004100 */
[----:B------:R-:W-:Y:S01]  /*1ec0*/  @P1 FMUL.FTZ R2, R4, R73 ;  /* 0x0000004904021220 */ /* 0x000fe20000410000 */
[----:B------:R-:W-:Y:S02]  /*1ed0*/  @P1 HADD2.F32 R4, -RZ, R25.H1_H1 ;  /* 0x30000019ff041230 */ /* 0x000fe40000004100 */
[----:B------:R-:W0:Y:S01]  /*1ee0*/  @P1 LDC R11, c[0x0][0x40c] ;  /* 0x00010300ff0b1b82 */ /* 0x000e220000000800 */
[----:B-1----:R-:W-:Y:S01]  /*1ef0*/  @P1 FMUL.FTZ R5, R3, R6 ;  /* 0x0000000603051220 */ /* 0x002fe20000410000 */
[----:B------:R-:W-:Y:S01]  /*1f00*/  MOV R3, RZ ;  /* 0x000000ff00037202 */ /* 0x000fe20000000f00 */
[----:B------:R-:W-:Y:S01]  /*1f10*/  @P1 HADD2.F32 R6, -RZ, R26.H0_H0 ;  /* 0x2000001aff061230 */ /* 0x000fe20000004100 */
[----:B------:R-:W-:Y:S01]  /*1f20*/  F2FP.F16.F32.PACK_AB R8, RZ, R2 ;  /* 0x00000002ff08723e */ /* 0x000fe200000000ff */
[----:B------:R-:W-:-:S03]  /*1f30*/  @P1 FMUL.FTZ R3, R5, R74 ;  /* 0x0000004a05031220 */ /* 0x000fc60000410000 */
[----:B------:R-:W1:Y:S01]  /*1f40*/  @P1 LDC R13, c[0x0][0x40c] ;  /* 0x00010300ff0d1b82 */ /* 0x000e620000000800 */
[----:B--2---:R-:W-:-:S04]  /*1f50*/  @P1 FMUL.FTZ R4, R4, R7 ;  /* 0x0000000704041220 */ /* 0x004fc80000410000 */
[----:B------:R-:W-:Y:S01]  /*1f60*/  @P1 FMUL.FTZ R192, R4, R75 ;  /* 0x0000004b04c01220 */ /* 0x000fe20000410000 */
[----:B------:R-:W-:Y:S02]  /*1f70*/  @P1 HADD2.F32 R4, -RZ, R26.H1_H1 ;  /* 0x3000001aff041230 */ /* 0x000fe40000004100 */
[----:B------:R-:W2:Y:S01]  /*1f80*/  @P1 LDC R7, c[0x0][0x40c] ;  /* 0x00010300ff071b82 */ /* 0x000ea20000000800 */
[----:B---3--:R-:W-:Y:S01]  /*1f90*/  @P1 FMUL.FTZ R9, R6, R9 ;  /* 0x0000000906091220 */ /* 0x008fe20000410000 */
[----:B------:R-:W-:-:S03]  /*1fa0*/  @P1 HADD2.F32 R6, -RZ, R27.H0_H0 ;  /* 0x2000001bff061230 */ /* 0x000fc60000004100 */
[----:B------:R-:W-:-:S03]  /*1fb0*/  @P1 FMUL.FTZ R193, R9, R68 ;  /* 0x0000004409c11220 */ /* 0x000fc60000410000 */
[----:B------:R-:W3:Y:S01]  /*1fc0*/  @P1 LDC R5, c[0x0][0x40c] ;  /* 0x00010300ff051b82 */ /* 0x000ee20000000800 */
[----:B0-----:R-:W-:-:S04]  /*1fd0*/  @P1 FMUL.FTZ R4, R4, R11 ;  /* 0x0000000b04041220 */ /* 0x001fc80000410000 */
[----:B------:R-:W-:Y:S01]  /*1fe0*/  @P1 FMUL.FTZ R194, R4, R69 ;  /* 0x0000004504c21220 */ /* 0x000fe20000410000 */
[----:B------:R-:W-:Y:S02]  /*1ff0*/  @P1 HADD2.F32 R4, -RZ, R24.H0_H0 ;  /* 0x20000018ff041230 */ /* 0x000fe40000004100 */
[----:B-1----:R-:W-:Y:S01]  /*2000*/  @P1 FMUL.FTZ R13, R6, R13 ;  /* 0x0000000d060d1220 */ /* 0x002fe20000410000 */
[----:B------:R-:W-:Y:S01]  /*2010*/  @P1 HADD2.F32 R6, -RZ, R27.H1_H1 ;  /* 0x3000001bff061230 */ /* 0x000fe20000004100 */
[----:B------:R-:W-:Y:S02]  /*2020*/  F2FP.F16.F32.PACK_AB R9, RZ, R194 ;  /* 0x000000c2ff09723e */ /* 0x000fe400000000ff */
[----:B------:R-:W-:Y:S02]  /*2030*/  @P1 FMUL.FTZ R197, R13, R70 ;  /* 0x000000460dc51220 */ /* 0x000fe40000410000 */
[----:B--2---:R-:W-:Y:S01]  /*2040*/  @P1 FMUL.FTZ R6, R6, R7 ;  /* 0x0000000706061220 */ /* 0x004fe20000410000 */
[----:B------:R-:W-:-:S02]  /*2050*/  F2FP.F16.F32.PACK_AB R7, RZ, R193 ;  /* 0x000000c1ff07723e */ /* 0x000fc400000000ff */
[----:B------:R-:W-:Y:S01]  /*2060*/  F2FP.F16.F32.PACK_AB R10, RZ, R197 ;  /* 0x000000c5ff0a723e */ /* 0x000fe200000000ff */
[----:B------:R-:W-:Y:S01]  /*2070*/  @P1 FMUL.FTZ R196, R6, R71 ;  /* 0x0000004706c41220 */ /* 0x000fe20000410000 */
[----:B------:R-:W-:Y:S01]  /*2080*/  F2FP.F16.F32.PACK_AB R6, RZ, R192 ;  /* 0x000000c0ff06723e */ /* 0x000fe200000000ff */
[----:B---3--:R-:W-:-:S03]  /*2090*/  @P1 FMUL.FTZ R5, R4, R5 ;  /* 0x0000000504051220 */ /* 0x008fc60000410000 */
[----:B------:R-:W-:Y:S01]  /*20a0*/  F2FP.F16.F32.PACK_AB R11, RZ, R196 ;  /* 0x000000c4ff0b723e */ /* 0x000fe200000000ff */
[----:B------:R-:W-:Y:S01]  /*20b0*/  @P1 FMUL.FTZ R195, R5, R72 ;  /* 0x0000004805c31220 */ /* 0x000fe20000410000 */
[----:B------:R-:W-:-:S04]  /*20c0*/  F2FP.F16.F32.PACK_AB R5, RZ, R3 ;  /* 0x00000003ff05723e */ /* 0x000fc800000000ff */
[----:B------:R-:W-:Y:S02]  /*20d0*/  F2FP.F16.F32.PACK_AB R4, RZ, R195 ;  /* 0x000000c3ff04723e */ /* 0x000fe400000000ff */
[----:B------:R-:W-:Y:S02]  /*20e0*/  PRMT R5, R5, 0x5410, R6 ;  /* 0x0000541005057816 */ /* 0x000fe40000000006 */
[----:B------:R-:W-:Y:S02]  /*20f0*/  PRMT R6, R7, 0x5410, R9 ;  /* 0x0000541007067816 */ /* 0x000fe40000000009 */
[----:B------:R-:W-:Y:S02]  /*2100*/  PRMT R7, R10, 0x5410, R11 ;  /* 0x000054100a077816 */ /* 0x000fe4000000000b */
[----:B------:R-:W-:-:S07]  /*2110*/  PRMT R4, R4, 0x5410, R8 ;  /* 0x0000541004047816 */ /* 0x000fce0000000008 */
.L_x_35805:
        /* <DEDUP_REMOVED lines=10> */
[----:B------:R0:W5:Y:S01]  /*21c0*/  @P0 LDG.E.128 R20, desc[UR6][R6.64] ;  /* 0x0000000606140981 */ /* 0x000162000c1e1d00 */
[----:B------:R-:W-:Y:S05]  /*21d0*/  @!P0 BRA `(.L_x_35806) ;  /* 0x0000000000d88947 */ /* 0x000fea0003800000 */
[----:B------:R-:W-:Y:S01]  /*21e0*/  ISETP.GT.AND P2, PT, R222, RZ, PT ;  /* 0x000000ffde00720c */ /* 0x000fe20003f44270 */
[----:B-----5:R-:W-:Y:S02]  /*21f0*/  HADD2.F32 R11, -RZ, R20.H1_H1 ;  /* 0x30000014ff0b7230 */ /* 0x020fe40000004100 */
[--C-:B------:R-:W-:Y:S02]  /*2200*/  HADD2.F32 R10, -RZ, R21.reuse.H0_H0 ;  /* 0x20000015ff0a7230 */ /* 0x100fe40000004100 */
[----:B------:R-:W-:Y:S02]  /*2210*/  HADD2.F32 R9, -RZ, R21.H1_H1 ;  /* 0x30000015ff097230 */ /* 0x000fe40000004100 */
[----:B------:R-:W-:Y:S02]  /*2220*/  HADD2.F32 R8, -RZ, R22.H0_H0 ;  /* 0x20000016ff087230 */ /* 0x000fe40000004100 */
[----:B0-----:R-:W-:-:S04]  /*2230*/  HADD2.F32 R6, -RZ, R23.H0_H0 ;  /* 0x20000017ff067230 */ /* 0x001fc80000004100 */
[----:B------:R-:W0:Y:S01]  /*2240*/  @P2 LDC R5, c[0x0][0x40c] ;  /* 0x00010300ff052b82 */ /* 0x000e220000000800 */
[----:B------:R-:W-:Y:S02]  /*2250*/  @P2 HADD2.F32 R4, -RZ, R24.H1_H1 ;  /* 0x30000018ff042230 */ /* 0x000fe40000004100 */
[----:B------:R-:W-:-:S05]  /*2260*/  @P2 HADD2.F32 R12, -RZ, R27.H1_H1 ;  /* 0x3000001bff0c2230 */ /* 0x000fca0000004100 */
[----:B------:R-:W1:Y:S08]  /*2270*/  @P2 LDC R7, c[0x0][0x40c] ;  /* 0x00010300ff072b82 */ /* 0x000e700000000800 */
[----:B------:R-:W2:Y:S01]  /*2280*/  @P2 LDC R15, c[0x0][0x40c] ;  /* 0x00010300ff0f2b82 */ /* 0x000ea20000000800 */
[----:B0-----:R-:W-:-:S07]  /*2290*/  @P2 FMUL.FTZ R4, R4, R5 ;  /* 0x0000000504042220 */ /* 0x001fce0000410000 */
[----:B------:R-:W0:Y:S01]  /*22a0*/  @P2 LDC R13, c[0x0][0x40c] ;  /* 0x00010300ff0d2b82 */ /* 0x000e220000000800 */
[----:B------:R-:W-:Y:S01]  /*22b0*/  @P2 FFMA.FTZ R11, R4, R65, R11 ;  /* 0x00000041040b2223 */ /* 0x000fe2000001000b */
[----:B------:R-:W-:-:S06]  /*22c0*/  @P2 HADD2.F32 R4, -RZ, R25.H0_H0 ;  /* 0x20000019ff042230 */ /* 0x000fcc0000004100 */
[----:B------:R-:W3:Y:S01]  /*22d0*/  @P2 LDC R5, c[0x0][0x40c] ;  /* 0x00010300ff052b82 */ /* 0x000ee20000000800 */
[----:B-1----:R-:W-:Y:S01]  /*22e0*/  @P2 FMUL.FTZ R7, R4, R7 ;  /* 0x0000000704072220 */ /* 0x002fe20000410000 */
[----:B------:R-:W-:Y:S01]  /*22f0*/  @P2 HADD2.F32 R4, -RZ, R25.H1_H1 ;  /* 0x30000019ff042230 */ /* 0x000fe20000004100 */
[----:B------:R-:W-:Y:S02]  /*2300*/  F2FP.F16.F32.PACK_AB R17, RZ, R11 ;  /* 0x0000000bff11723e */ /* 0x000fe400000000ff */
[----:B------:R-:W-:-:S03]  /*2310*/  @P2 FFMA.FTZ R10, R7, R66, R10 ;  /* 0x00000042070a2223 */ /* 0x000fc6000001000a */
[----:B------:R-:W1:Y:S01]  /*2320*/  @P2 LDC R7, c[0x0][0x40c] ;  /* 0x00010300ff072b82 */ /* 0x000e620000000800 */
[----:B---3--:R-:W-:-:S07]  /*2330*/  @P2 FMUL.FTZ R4, R4, R5 ;  /* 0x0000000504042220 */ /* 0x008fce0000410000 */
[----:B------:R-:W3:Y:S01]  /*2340*/  @P2 LDC R5, c[0x0][0x40c] ;  /* 0x00010300ff052b82 */ /* 0x000ee20000000800 */
[----:B------:R-:W-:Y:S01]  /*2350*/  @P2 FFMA.FTZ R9, R4, R67, R9 ;  /* 0x0000004304092223 */ /* 0x000fe20000010009 */
[----:B------:R-:W-:-:S04]  /*2360*/  @P2 HADD2.F32 R4, -RZ, R26.H0_H0 ;  /* 0x2000001aff042230 */ /* 0x000fc80000004100 */
[----:B------:R-:W-:Y:S01]  /*2370*/  F2FP.F16.F32.PACK_AB R14, RZ, R9 ;  /* 0x00000009ff0e723e */ /* 0x000fe200000000ff */
[----:B-1----:R-:W-:Y:S01]  /*2380*/  @P2 FMUL.FTZ R7, R4, R7 ;  /* 0x0000000704072220 */ /* 0x002fe20000410000 */
[----:B------:R-:W-:-:S03]  /*2390*/  @P2 HADD2.F32 R4, -RZ, R26.H1_H1 ;  /* 0x3000001aff042230 */ /* 0x000fc60000004100 */
[----:B------:R-:W-:Y:S01]  /*23a0*/  @P2 FFMA.FTZ R8, R7, R60, R8 ;  /* 0x0000003c07082223 */ /* 0x000fe20000010008 */
[----:B------:R-:W-:-:S04]  /*23b0*/  HADD2.F32 R7, -RZ, R22.H1_H1 ;  /* 0x30000016ff077230 */ /* 0x000fc80000004100 */
[----:B------:R-:W-:Y:S01]  /*23c0*/  F2FP.F16.F32.PACK_AB R18, RZ, R8 ;  /* 0x00000008ff12723e */ /* 0x000fe200000000ff */
[----:B---3--:R-:W-:Y:S01]  /*23d0*/  @P2 FMUL.FTZ R4, R4, R5 ;  /* 0x0000000504042220 */ /* 0x008fe20000410000 */
[----:B------:R-:W-:-:S03]  /*23e0*/  HADD2.F32 R5, -RZ, R20.H0_H0 ;  /* 0x20000014ff057230 */ /* 0x000fc60000004100 */
[----:B------:R-:W-:Y:S01]  /*23f0*/  @P2 FFMA.FTZ R7, R4, R61, R7 ;  /* 0x0000003d04072223 */ /* 0x000fe20000010007 */
[----:B------:R-:W-:-:S04]  /*2400*/  @P2 HADD2.F32 R4, -RZ, R27.H0_H0 ;  /* 0x2000001bff042230 */ /* 0x000fc80000004100 */
[----:B------:R-:W-:Y:S01]  /*2410*/  F2FP.F16.F32.PACK_AB R19, RZ, R7 ;  /* 0x00000007ff13723e */ /* 0x000fe200000000ff */
[----:B--2---:R-:W-:Y:S01]  /*2420*/  @P2 FMUL.FTZ R15, R4, R15 ;  /* 0x0000000f040f2220 */ /* 0x004fe20000410000 */
[----:B------:R-:W-:-:S03]  /*2430*/  @P2 HADD2.F32 R4, -RZ, R24.H0_H0 ;  /* 0x20000018ff042230 */ /* 0x000fc60000004100 */
[----:B------:R-:W-:Y:S02]  /*2440*/  @P2 FFMA.FTZ R6, R15, R62, R6 ;  /* 0x0000003e0f062223 */ /* 0x000fe40000010006 */
[----:B------:R-:W1:Y:S01]  /*2450*/  @P2 LDC R15, c[0x0][0x40c] ;  /* 0x00010300ff0f2b82 */ /* 0x000e620000000800 */
[----:B0-----:R-:W-:Y:S01]  /*2460*/  @P2 FMUL.FTZ R4, R4, R13 ;  /* 0x0000000d04042220 */ /* 0x001fe20000410000 */
[----:B------:R-:W-:-:S03]  /*2470*/  F2FP.F16.F32.PACK_AB R13, RZ, R10 ;  /* 0x0000000aff0d723e */ /* 0x000fc600000000ff */
[----:B------:R-:W-:Y:S01]  /*2480*/  @P2 FFMA.FTZ R5, R4, R64, R5 ;  /* 0x0000004004052223 */ /* 0x000fe20000010005 */
[----:B------:R-:W-:Y:S01]  /*2490*/  HADD2.F32 R4, -RZ, R23.H1_H1 ;  /* 0x30000017ff047230 */ /* 0x000fe20000004100 */
[----:B------:R-:W-:Y:S02]  /*24a0*/  PRMT R13, R13, 0x5410, R14 ;  /* 0x000054100d0d7816 */ /* 0x000fe4000000000e */
[----:B------:R-:W-:Y:S01]  /*24b0*/  PRMT R14, R18, 0x5410, R19 ;  /* 0x00005410120e7816 */ /* 0x000fe20000000013 */
[----:B-1----:R-:W-:Y:S01]  /*24c0*/  @P2 FMUL.FTZ R15, R12, R15 ;  /* 0x0000000f0c0f2220 */ /* 0x002fe20000410000 */
[----:B------:R-:W-:-:S03]  /*24d0*/  F2FP.F16.F32.PACK_AB R12, RZ, R5 ;  /* 0x00000005ff0c723e */ /* 0x000fc600000000ff */
[----:B------:R-:W-:Y:S01]  /*24e0*/  @P2 FFMA.FTZ R4, R15, R63, R4 ;  /* 0x0000003f0f042223 */ /* 0x000fe20000010004 */
[----:B------:R-:W-:Y:S02]  /*24f0*/  F2FP.F16.F32.PACK_AB R15, RZ, R6 ;  /* 0x00000006ff0f723e */ /* 0x000fe400000000ff */
[----:B------:R-:W-:Y:S02]  /*2500*/  PRMT R12, R12, 0x5410, R17 ;  /* 0x000054100c0c7816 */ /* 0x000fe40000000011 */
[----:B------:R-:W-:-:S04]  /*2510*/  F2FP.F16.F32.PACK_AB R16, RZ, R4 ;  /* 0x00000004ff10723e */ /* 0x000fc800000000ff */
[----:B------:R-:W-:Y:S01]  /*2520*/  PRMT R15, R15, 0x5410, R16 ;  /* 0x000054100f0f7816 */ /* 0x000fe20000000010 */
[----:B------:R-:W-:Y:S06]  /*2530*/  BRA `(.L_x_35807) ;  /* 0x0000000000c47947 */ /* 0x000fec0003800000 */
.L_x_35806:
[----:B0-----:R-:W0:Y:S01]  /*2540*/  @P1 LDC R5, c[0x0][0x40c] ;  /* 0x00010300ff051b82 */ /* 0x001e220000000800 */
[----:B-----5:R-:W-:Y:S01]  /*2550*/  @P1 HADD2.F32 R4, -RZ, R24.H1_H1 ;  /* 0x30000018ff041230 */ /* 0x020fe20000004100 */
[----:B------:R-:W-:Y:S02]  /*2560*/  CS2R R10, SRZ ;  /* 0x00000000000a7805 */ /* 0x000fe4000001ff00 */
[----:B------:R-:W-:-:S04]  /*2570*/  CS2R R8, SRZ ;  /* 0x0000000000087805 */ /* 0x000fc8000001ff00 */
[----:B------:R-:W1:Y:S08]  /*2580*/  @P1 LDC R7, c[0x0][0x40c] ;  /* 0x00010300ff071b82 */ /* 0x000e700000000800 */
[----:B------:R-:W2:Y:S01]  /*2590*/  @P1 LDC R13, c[0x0][0x40c] ;  /* 0x00010300ff0d1b82 */ /* 0x000ea20000000800 */
[----:B0-----:R-:W-:-:S07]  /*25a0*/  @P1 FMUL.FTZ R4, R4, R5 ;  /* 0x0000000504041220 */ /* 0x001fce0000410000 */
[----:B------:R-:W0:Y:S01]  /*25b0*/  @P1 LDC R15, c[0x0][0x40c] ;  /* 0x00010300ff0f1b82 */ /* 0x000e220000000800 */
[----:B------:R-:W-:Y:S01]  /*25c0*/  @P1 FMUL.FTZ R11, R4, R65 ;  /* 0x00000041040b1220 */ /* 0x000fe20000410000 */
[----:B------:R-:W-:-:S06]  /*25d0*/  @P1 HADD2.F32 R4, -RZ, R25.H0_H0 ;  /* 0x20000019ff041230 */ /* 0x000fcc0000004100 */
[----:B------:R-:W3:Y:S01]  /*25e0*/  @P1 LDC R5, c[0x0][0x40c] ;  /* 0x00010300ff051b82 */ /* 0x000ee20000000800 */
[----:B-1----:R-:W-:Y:S01]  /*25f0*/  @P1 FMUL.FTZ R7, R4, R7 ;  /* 0x0000000704071220 */ /* 0x002fe20000410000 */
[----:B------:R-:W-:-:S03]  /*2600*/  @P1 HADD2.F32 R4, -RZ, R25.H1_H1 ;  /* 0x30000019ff041230 */ /* 0x000fc60000004100 */
[----:B------:R-:W-:Y:S01]  /*2610*/  @P1 FMUL.FTZ R10, R7, R66 ;  /* 0x00000042070a1220 */ /* 0x000fe20000410000 */
[----:B------:R-:W-:Y:S02]  /*2620*/  CS2R R6, SRZ ;  /* 0x0000000000067805 */ /* 0x000fe4000001ff00 */
[----:B------:R-:W1:Y:S01]  /*2630*/  @P1 LDC R12, c[0x0][0x40c] ;  /* 0x00010300ff0c1b82 */ /* 0x000e620000000800 */
[----:B---3--:R-:W-:-:S07]  /*2640*/  @P1 FMUL.FTZ R4, R4, R5 ;  /* 0x0000000504041220 */ /* 0x008fce0000410000 */
[----:B------:R-:W3:Y:S01]  /*2650*/  @P1 LDC R5, c[0x0][0x40c] ;  /* 0x00010300ff051b82 */ /* 0x000ee20000000800 */
[----:B------:R-:W-:Y:S01]  /*2660*/  @P1 FMUL.FTZ R9, R4, R67 ;  /* 0x0000004304091220 */ /* 0x000fe20000410000 */
[----:B------:R-:W-:-:S05]  /*2670*/  @P1 HADD2.F32 R4, -RZ, R26.H0_H0 ;  /* 0x2000001aff041230 */ /* 0x000fca0000004100 */
[----:B--2---:R-:W-:Y:S01]  /*2680*/  @P1 FMUL.FTZ R13, R4, R13 ;  /* 0x0000000d040d1220 */ /* 0x004fe20000410000 */
[----:B------:R-:W-:-:S03]  /*2690*/  @P1 HADD2.F32 R4, -RZ, R26.H1_H1 ;  /* 0x3000001aff041230 */ /* 0x000fc60000004100 */
[----:B------:R-:W-:Y:S02]  /*26a0*/  @P1 FMUL.FTZ R8, R13, R60 ;  /* 0x0000003c0d081220 */ /* 0x000fe40000410000 */
[----:B---3--:R-:W-:Y:S02]  /*26b0*/  @P1 FMUL.FTZ R4, R4, R5 ;  /* 0x0000000504041220 */ /* 0x008fe40000410000 */
[----:B------:R-:W2:Y:S02]  /*26c0*/  @P1 LDC R5, c[0x0][0x40c] ;  /* 0x00010300ff051b82 */ /* 0x000ea40000000800 */
[----:B------:R-:W-:Y:S01]  /*26d0*/  @P1 FMUL.FTZ R7, R4, R61 ;  /* 0x0000003d04071220 */ /* 0x000fe20000410000 */
[----:B------:R-:W-:-:S04]  /*26e0*/  @P1 HADD2.F32 R4, -RZ, R27.H0_H0 ;  /* 0x2000001bff041230 */ /* 0x000fc80000004100 */
[----:B------:R-:W-:Y:S01]  /*26f0*/  F2FP.F16.F32.PACK_AB R17, RZ, R7 ;  /* 0x00000007ff11723e */ /* 0x000fe200000000ff */
[----:B0-----:R-:W-:Y:S01]  /*2700*/  @P1 FMUL.FTZ R15, R4, R15 ;  /* 0x0000000f040f1220 */ /* 0x001fe20000410000 */
[----:B------:R-:W-:-:S03]  /*2710*/  @P1 HADD2.F32 R4, -RZ, R27.H1_H1 ;  /* 0x3000001bff041230 */ /* 0x000fc60000004100 */
[----:B------:R-:W-:Y:S01]  /*2720*/  @P1 FMUL.FTZ R6, R15, R62 ;  /* 0x0000003e0f061220 */ /* 0x000fe20000410000 */
[----:B------:R-:W-:-:S04]  /*2730*/  F2FP.F16.F32.PACK_AB R15, RZ, R8 ;  /* 0x00000008ff0f723e */ /* 0x000fc800000000ff */
[----:B------:R-:W-:Y:S01]  /*2740*/  F2FP.F16.F32.PACK_AB R18, RZ, R6 ;  /* 0x00000006ff12723e */ /* 0x000fe200000000ff */
[----:B--2---:R-:W-:Y:S01]  /*2750*/  @P1 FMUL.FTZ R14, R4, R5 ;  /* 0x00000005040e1220 */ /* 0x004fe20000410000 */
[----:B------:R-:W-:Y:S02]  /*2760*/  @P1 HADD2.F32 R5, -RZ, R24.H0_H0 ;  /* 0x20000018ff051230 */ /* 0x000fe40000004100 */
[----:B------:R-:W-:Y:S02]  /*2770*/  HFMA2 R4, -RZ, RZ, 0, 0 ;  /* 0x00000000ff047431 */ /* 0x000fe400000001ff */
[----:B------:R-:W-:Y:S01]  /*2780*/  @P1 FMUL.FTZ R4, R14, R63 ;  /* 0x0000003f0e041220 */ /* 0x000fe20000410000 */
[----:B------:R-:W-:Y:S01]  /*2790*/  F2FP.F16.F32.PACK_AB R14, RZ, R9 ;  /* 0x00000009ff0e723e */ /* 0x000fe200000000ff */
[----:B-1----:R-:W-:Y:S01]  /*27a0*/  @P1 FMUL.FTZ R13, R5, R12 ;  /* 0x0000000c050d1220 */ /* 0x002fe20000410000 */
[----:B------:R-:W-:Y:S02]  /*27b0*/  MOV R5, RZ ;  /* 0x000000ff00057202 */ /* 0x000fe40000000f00 */
[----:B------:R-:W-:Y:S01]  /*27c0*/  F2FP.F16.F32.PACK_AB R12, RZ, R11 ;  /* 0x0000000bff0c723e */ /* 0x000fe200000000ff */
[----:B------:R-:W-:Y:S01]  /*27d0*/  @P1 FMUL.FTZ R5, R13, R64 ;  /* 0x000000400d051220 */ /* 0x000fe20000410000 */
[----:B------:R-:W-:-:S02]  /*27e0*/  F2FP.F16.F32.PACK_AB R13, RZ, R10 ;  /* 0x0000000aff0d723e */ /* 0x000fc400000000ff */
[----:B------:R-:W-:Y:S02]  /*27f0*/  F2FP.F16.F32.PACK_AB R19, RZ, R4 ;  /* 0x00000004ff13723e */ /* 0x000fe400000000ff */
[----:B------:R-:W-:Y:S02]  /*2800*/  F2FP.F16.F32.PACK_AB R16, RZ, R5 ;  /* 0x00000005ff10723e */ /* 0x000fe400000000ff */
[----:B------:R-:W-:Y:S02]  /*2810*/  PRMT R13, R13, 0x5410, R14 ;  /* 0x000054100d0d7816 */ /* 0x000fe4000000000e */
[----:B------:R-:W-:Y:S02]  /*2820*/  PRMT R14, R15, 0x5410, R17 ;  /* 0x000054100f0e7816 */ /* 0x000fe40000000011 */
[----:B------:R-:W-:Y:S02]  /*2830*/  PRMT R15, R18, 0x5410, R19 ;  /* 0x00005410120f7816 */ /* 0x000fe40000000013 */
[----:B------:R-:W-:-:S07]  /*2840*/  PRMT R12, R16, 0x5410, R12 ;  /* 0x00005410100c7816 */ /* 0x000fce000000000c */
.L_x_35807:
        /* <DEDUP_REMOVED lines=10> */
[----:B------:R0:W5:Y:S01]  /*28f0*/  @P0 LDG.E.128 R20, desc[UR6][R12.64] ;  /* 0x000000060c140981 */ /* 0x000162000c1e1d00 */
[----:B------:R-:W-:Y:S05]  /*2900*/  @!P0 BRA `(.L_x_35808) ;  /* 0x0000000000e48947 */ /* 0x000fea0003800000 */
[----:B------:R-:W-:Y:S01]  /*2910*/  ISETP.GT.AND P2, PT, R222, RZ, PT ;  /* 0x000000ffde00720c */ /* 0x000fe20003f44270 */
[----:B-----5:R-:W-:Y:S02]  /*2920*/  HADD2.F32 R19, -RZ, R20.H1_H1 ;  /* 0x30000014ff137230 */ /* 0x020fe40000004100 */
[--C-:B------:R-:W-:Y:S02]  /*2930*/  HADD2.F32 R17, -RZ, R21.reuse.H1_H1 ;  /* 0x30000015ff117230 */ /* 0x100fe40000004100 */
[----:B------:R-:W-:Y:S02]  /*2940*/  HADD2.F32 R16, -RZ, R22.H0_H0 ;  /* 0x20000016ff107230 */ /* 0x000fe40000004100 */
[----:B------:R-:W-:Y:S02]  /*2950*/  HADD2.F32 R18, -RZ, R21.H0_H0 ;  /* 0x20000015ff127230 */ /* 0x000fe40000004100 */
[----:B------:R-:W-:-:S04]  /*2960*/  HADD2.F32 R189, -RZ, R23.H0_H0 ;  /* 0x20000017ffbd7230 */ /* 0x000fc80000004100 */
[----:B0-----:R-:W0:Y:S01]  /*2970*/  @P2 LDC R13, c[0x0][0x40c] ;  /* 0x00010300ff0d2b82 */ /* 0x001e220000000800 */
[--C-:B------:R-:W-:Y:S02]  /*2980*/  @P2 HADD2.F32 R12, -RZ, R24.reuse.H1_H1 ;  /* 0x30000018ff0c2230 */ /* 0x100fe40000004100 */
[----:B------:R-:W-:Y:S02]  /*2990*/  @P2 HADD2.F32 R191, -RZ, R27.H0_H0 ;  /* 0x2000001bffbf2230 */ /* 0x000fe40000004100 */
[----:B------:R-:W-:-:S03]  /*29a0*/  @P2 HADD2.F32 R188, -RZ, R24.H0_H0 ;  /* 0x20000018ffbc2230 */ /* 0x000fc60000004100 */
[----:B------:R-:W1:Y:S08]  /*29b0*/  @P2 LDC R15, c[0x0][0x40c] ;  /* 0x00010300ff0f2b82 */ /* 0x000e700000000800 */
[----:B------:R-:W2:Y:S01]  /*29c0*/  @P2 LDC R14, c[0x0][0x40c] ;  /* 0x00010300ff0e2b82 */ /* 0x000ea20000000800 */
[----:B0-----:R-:W-:-:S07]  /*29d0*/  @P2 FMUL.FTZ R12, R12, R13 ;  /* 0x0000000d0c0c2220 */ /* 0x001fce0000410000 */
[----:B------:R-:W0:Y:S01]  /*29e0*/  @P2 LDC R13, c[0x0][0x40c] ;  /* 0x00010300ff0d2b82 */ /* 0x000e220000000800 */
[----:B------:R-:W-:Y:S01]  /*29f0*/  @P2 FFMA.FTZ R19, R12, R57, R19 ;  /* 0x000000390c132223 */ /* 0x000fe20000010013 */
[----:B------:R-:W-:-:S05]  /*2a00*/  @P2 HADD2.F32 R12, -RZ, R25.H0_H0 ;  /* 0x20000019ff0c2230 */ /* 0x000fca0000004100 */
[----:B-1----:R-:W-:Y:S01]  /*2a10*/  @P2 FMUL.FTZ R15, R12, R15 ;  /* 0x0000000f0c0f2220 */ /* 0x002fe20000410000 */
[----:B------:R-:W-:-:S03]  /*2a20*/  @P2 HADD2.F32 R12, -RZ, R25.H1_H1 ;  /* 0x30000019ff0c2230 */ /* 0x000fc60000004100 */
[----:B------:R-:W-:Y:S01]  /*2a30*/  @P2 FFMA.FTZ R18, R15, R58, R18 ;  /* 0x0000003a0f122223 */ /* 0x000fe20000010012 */
[----:B------:R-:W-:Y:S02]  /*2a40*/  HADD2.F32 R15, -RZ, R22.H1_H1 ;  /* 0x30000016ff0f7230 */ /* 0x000fe40000004100 */
[----:B0-----:R-:W-:Y:S01]  /*2a50*/  @P2 FMUL.FTZ R12, R12, R13 ;  /* 0x0000000d0c0c2220 */ /* 0x001fe20000410000 */
[----:B------:R-:W-:-:S03]  /*2a60*/  @P2 HADD2.F32 R13, -RZ, R26.H0_H0 ;  /* 0x2000001aff0d2230 */ /* 0x000fc60000004100 */
[----:B------:R-:W-:Y:S02]  /*2a70*/  @P2 FFMA.FTZ R17, R12, R59, R17 ;  /* 0x0000003b0c112223 */ /* 0x000fe40000010011 */
[----:B------:R-:W0:Y:S01]  /*2a80*/  @P2 LDC R12, c[0x0][0x40c] ;  /* 0x00010300ff0c2b82 */ /* 0x000e220000000800 */
[----:B--2---:R-:W-:Y:S02]  /*2a90*/  @P2 FMUL.FTZ R13, R13, R14 ;  /* 0x0000000e0d0d2220 */ /* 0x004fe40000410000 */
[----:B------:R-:W-:Y:S02]  /*2aa0*/  F2FP.F16.F32.PACK_AB R217, RZ, R17 ;  /* 0x00000011ffd9723e */ /* 0x000fe400000000ff */
[----:B------:R-:W-:Y:S01]  /*2ab0*/  @P2 FFMA.FTZ R16, R13, R52, R16 ;  /* 0x000000340d102223 */ /* 0x000fe20000010010 */
[----:B------:R-:W-:Y:S02]  /*2ac0*/  @P2 HADD2.F32 R13, -RZ, R26.H1_H1 ;  /* 0x3000001aff0d2230 */ /* 0x000fe40000004100 */
[----:B------:R-:W1:Y:S02]  /*2ad0*/  @P2 LDC R14, c[0x0][0x40c] ;  /* 0x00010300ff0e2b82 */ /* 0x000e640000000800 */
[----:B------:R-:W-:Y:S01]  /*2ae0*/  F2FP.F16.F32.PACK_AB R190, RZ, R16 ;  /* 0x00000010ffbe723e */ /* 0x000fe200000000ff */
[----:B0-----:R-:W-:-:S05]  /*2af0*/  @P2 FMUL.FTZ R12, R13, R12 ;  /* 0x0000000c0d0c2220 */ /* 0x001fca0000410000 */
[----:B------:R-:W0:Y:S01]  /*2b00*/  @P2 LDC R13, c[0x0][0x40c] ;  /* 0x00010300ff0d2b82 */ /* 0x000e220000000800 */
[----:B------:R-:W-:Y:S01]  /*2b10*/  @P2 FFMA.FTZ R15, R12, R53, R15 ;  /* 0x000000350c0f2223 */ /* 0x000fe2000001000f */
[----:B-1----:R-:W-:Y:S01]  /*2b20*/  @P2 FMUL.FTZ R12, R191, R14 ;  /* 0x0000000ebf0c2220 */ /* 0x002fe20000410000 */
[----:B------:R-:W-:-:S03]  /*2b30*/  @!P2 MOV R14, R189 ;  /* 0x000000bd000ea202 */ /* 0x000fc60000000f00 */
[----:B------:R-:W-:Y:S01]  /*2b40*/  F2FP.F16.F32.PACK_AB R216, RZ, R15 ;  /* 0x0000000fffd8723e */ /* 0x000fe200000000ff */
[----:B------:R-:W-:Y:S01]  /*2b50*/  @P2 FFMA.FTZ R14, R12, R54, R189 ;  /* 0x000000360c0e2223 */ /* 0x000fe200000100bd */
[----:B------:R-:W-:Y:S01]  /*2b60*/  HADD2.F32 R189, -RZ, R20.H0_H0 ;  /* 0x20000014ffbd7230 */ /* 0x000fe20000004100 */
        /* <DEDUP_REMOVED lines=19> */
.L_x_35808:
        /* <DEDUP_REMOVED lines=13> */
[----:B------:R-:W-:Y:S02]  /*2d70*/  @P1 FMUL.FTZ R18, R15, R58 ;  /* 0x0000003a0f121220 */ /* 0x000fe40000410000 */
[----:B---3--:R-:W-:Y:S01]  /*2d80*/  @P1 FMUL.FTZ R12, R12, R13 ;  /* 0x0000000d0c0c1220 */ /* 0x008fe20000410000 */
[----:B------:R-:W-:-:S03]  /*2d90*/  @P1 HADD2.F32 R13, -RZ, R27.H0_H0 ;  /* 0x2000001bff0d1230 */ /* 0x000fc60000004100 */
[----:B------:R-:W-:Y:S01]  /*2da0*/  @P1 FMUL.FTZ R17, R12, R59 ;  /* 0x0000003b0c111220 */ /* 0x000fe20000410000 */
[----:B------:R-:W-:Y:S02]  /*2db0*/  @P1 HADD2.F32 R12, -RZ, R26.H0_H0 ;  /* 0x2000001aff0c1230 */ /* 0x000fe40000004100 */
[----:B0-----:R-:W-:Y:S01]  /*2dc0*/  @P1 FMUL.FTZ R15, R13, R14 ;  /* 0x0000000e0d0f1220 */ /* 0x001fe20000410000 */
[----:B------:R-:W-:Y:S01]  /*2dd0*/  HFMA2 R14, -RZ, RZ, 0, 0 ;  /* 0x00000000ff0e7431 */ /* 0x000fe200000001ff */
[----:B------:R-:W0:Y:S01]  /*2de0*/  @P1 LDC R13, c[0x0][0x40c] ;  /* 0x00010300ff0d1b82 */ /* 0x000e220000000800 */
[----:B------:R-:W-:Y:S01]  /*2df0*/  F2FP.F16.F32.PACK_AB R217, RZ, R17 ;  /* 0x00000011ffd9723e */ /* 0x000fe200000000ff */
[----:B--2---:R-:W-:Y:S01]  /*2e00*/  @P1 FMUL.FTZ R189, R12, R189 ;  /* 0x000000bd0cbd1220 */ /* 0x004fe20000410000 */
[----:B------:R-:W-:Y:S01]  /*2e10*/  @P1 FMUL.FTZ R14, R15, R54 ;  /* 0x000000360f0e1220 */ /* 0x000fe20000410000 */
[----:B------:R-:W-:Y:S02]  /*2e20*/  @P1 HADD2.F32 R15, -RZ, R27.H1_H1 ;  /* 0x3000001bff0f1230 */ /* 0x000fe40000004100 */
[----:B------:R-:W-:-:S02]  /*2e30*/  @P1 FMUL.FTZ R16, R189, R52 ;  /* 0x00000034bd101220 */ /* 0x000fc40000410000 */
[----:B------:R-:W1:Y:S01]  /*2e40*/  @P1 LDC R12, c[0x0][0x40c] ;  /* 0x00010300ff0c1b82 */ /* 0x000e620000000800 */
[----:B------:R-:W-:Y:S02]  /*2e50*/  F2FP.F16.F32.PACK_AB R215, RZ, R14 ;  /* 0x0000000effd7723e */ /* 0x000fe400000000ff */
[----:B------:R-:W-:Y:S01]  /*2e60*/  F2FP.F16.F32.PACK_AB R190, RZ, R16 ;  /* 0x00000010ffbe723e */ /* 0x000fe200000000ff */
[----:B-1----:R-:W-:Y:S01]  /*2e70*/  @P1 FMUL.FTZ R188, R15, R12 ;  /* 0x0000000c0fbc1220 */ /* 0x002fe20000410000 */
[----:B------:R-:W-:-:S03]  /*2e80*/  MOV R12, RZ ;  /* 0x000000ff000c7202 */ /* 0x000fc60000000f00 */
[----:B------:R-:W1:Y:S01]  /*2e90*/  @P1 LDC R15, c[0x0][0x40c] ;  /* 0x00010300ff0f1b82 */ /* 0x000e620000000800 */
[----:B------:R-:W-:Y:S01]  /*2ea0*/  @P1 FMUL.FTZ R12, R188, R55 ;  /* 0x00000037bc0c1220 */ /* 0x000fe20000410000 */
[----:B------:R-:W-:-:S04]  /*2eb0*/  @P1 HADD2.F32 R188, -RZ, R24.H0_H0 ;  /* 0x20000018ffbc1230 */ /* 0x000fc80000004100 */
[----:B------:R-:W-:Y:S01]  /*2ec0*/  F2FP.F16.F32.PACK_AB R191, RZ, R12 ;  /* 0x0000000cffbf723e */ /* 0x000fe200000000ff */
[----:B0-----:R-:W-:Y:S01]  /*2ed0*/  @P1 FMUL.FTZ R189, R188, R13 ;  /* 0x0000000dbcbd1220 */ /* 0x001fe20000410000 */
[----:B------:R-:W-:Y:S02]  /*2ee0*/  @P1 HADD2.F32 R188, -RZ, R26.H1_H1 ;  /* 0x3000001affbc1230 */ /* 0x000fe40000004100 */
[----:B------:R-:W-:Y:S01]  /*2ef0*/  HFMA2 R13, -RZ, RZ, 0, 0 ;  /* 0x00000000ff0d7431 */ /* 0x000fe200000001ff */
[----:B------:R-:W-:Y:S01]  /*2f00*/  PRMT R191, R215, 0x5410, R191 ;  /* 0x00005410d7bf7816 */ /* 0x000fe200000000bf */
[----:B------:R-:W-:Y:S01]  /*2f10*/  @P1 FMUL.FTZ R13, R189, R56 ;  /* 0x00000038bd0d1220 */ /* 0x000fe20000410000 */
[----:B------:R-:W-:-:S04]  /*2f20*/  F2FP.F16.F32.PACK_AB R189, RZ, R18 ;  /* 0x00000012ffbd723e */ /* 0x000fc800000000ff */
[----:B------:R-:W-:Y:S02]  /*2f30*/  F2FP.F16.F32.PACK_AB R214, RZ, R13 ;  /* 0x0000000dffd6723e */ /* 0x000fe400000000ff */
[----:B------:R-:W-:Y:S01]  /*2f40*/  PRMT R189, R189, 0x5410, R217 ;  /* 0x00005410bdbd7816 */ /* 0x000fe200000000d9 */
[----:B-1----:R-:W-:Y:S01]  /*2f50*/  @P1 FMUL.FTZ R188, R188, R15 ;  /* 0x0000000fbcbc1220 */ /* 0x002fe20000410000 */
[----:B------:R-:W-:-:S03]  /*2f60*/  MOV R15, RZ ;  /* 0x000000ff000f7202 */ /* 0x000fc60000000f00 */
[----:B------:R-:W-:Y:S01]  /*2f70*/  @P1 FMUL.FTZ R15, R188, R53 ;  /* 0x00000035bc0f1220 */ /* 0x000fe20000410000 */
[----:B------:R-:W-:-:S04]  /*2f80*/  F2FP.F16.F32.PACK_AB R188, RZ, R19 ;  /* 0x00000013ffbc723e */ /* 0x000fc800000000ff */
[----:B------:R-:W-:Y:S02]  /*2f90*/  F2FP.F16.F32.PACK_AB R216, RZ, R15 ;  /* 0x0000000fffd8723e */ /* 0x000fe400000000ff */
[----:B------:R-:W-:Y:S02]  /*2fa0*/  PRMT R188, R214, 0x5410, R188 ;  /* 0x00005410d6bc7816 */ /* 0x000fe400000000bc */
[----:B------:R-:W-:-:S07]  /*2fb0*/  PRMT R190, R190, 0x5410, R216 ;  /* 0x00005410bebe7816 */ /* 0x000fce00000000d8 */
.L_x_35809:
        /* <DEDUP_REMOVED lines=23> */
[----:B-1----:R-:W-:Y:S02]  /*3130*/  @P2 FMUL.FTZ R188, R190, R188 ;  /* 0x000000bcbebc2220 */ /* 0x002fe40000410000 */
[----:B------:R-:W-:Y:S02]  /*3140*/  @!P2 MOV R220, R191 ;  /* 0x000000bf00dca202 */ /* 0x000fe40000000f00 */
[----:B------:R-:W-:Y:S01]  /*3150*/  @P2 FFMA.FTZ R220, R188, R50, R191 ;  /* 0x00000032bcdc2223 */ /* 0x000fe200000100bf */
[----:B------:R-:W-:Y:S02]  /*3160*/  @P2 HADD2.F32 R191, -RZ, R25.H1_H1 ;  /* 0x30000019ffbf2230 */ /* 0x000fe40000004100 */
[----:B------:R-:W1:Y:S01]  /*3170*/  @P2 LDC R190, c[0x0][0x40c] ;  /* 0x00010300ffbe2b82 */ /* 0x000e620000000800 */
[----:B------:R-:W-:-:S05]  /*3180*/  HADD2.F32 R188, -RZ, R21.H1_H1 ;  /* 0x30000015ffbc7230 */ /* 0x000fca0000004100 */
        /* <DEDUP_REMOVED lines=45> */
.L_x_35810:
[----:B0-----:R-:W0:Y:S01]  /*3460*/  @P1 LDC R191, c[0x0][0x40c] ;  /* 0x00010300ffbf1b82 */ /* 0x001e220000000800 */
[----:B-----5:R-:W-:Y:S01]  /*3470*/  @P1 HADD2.F32 R188, -RZ, R24.H1_H1 ;  /* 0x30000018ffbc1230 */ /* 0x020fe20000004100 */
[----:B------:R-:W-:Y:S02]  /*3480*/  CS2R R220, SRZ ;  /* 0x0000000000dc7805 */ /* 0x000fe4000001ff00 */
[----:B------:R-:W-:Y:S02]  /*3490*/  CS2R R218, SRZ ;  /* 0x0000000000da7805 */ /* 0x000fe4000001ff00 */
[----:B------:R-:W-:Y:S02]  /*34a0*/  CS2R R216, SRZ ;  /* 0x0000000000d87805 */ /* 0x000fe4000001ff00 */
[----:B------:R-:W-:Y:S01]  /*34b0*/  CS2R R214, SRZ ;  /* 0x0000000000d67805 */ /* 0x000fe2000001ff00 */
[----:B------:R-:W1:Y:S08]  /*34c0*/  @P1 LDC R189, c[0x0][0x40c] ;  /* 0x00010300ffbd1b82 */ /* 0x000e700000000800 */
[----:B------:R-:W2:Y:S01]  /*34d0*/  @P1 LDC R190, c[0x0][0x40c] ;  /* 0x00010300ffbe1b82 */ /* 0x000ea20000000800 */
[----:B0-----:R-:W-:-:S04]  /*34e0*/  @P1 FMUL.FTZ R188, R188, R191 ;  /* 0x000000bfbcbc1220 */ /* 0x001fc80000410000 */
[----:B------:R-:W-:Y:S01]  /*34f0*/  @P1 FMUL.FTZ R221, R188, R49 ;  /* 0x00000031bcdd1220 */ /* 0x000fe20000410000 */
[----:B------:R-:W-:-:S05]  /*3500*/  @P1 HADD2.F32 R188, -RZ, R25.H0_H0 ;  /* 0x20000019ffbc1230 */ /* 0x000fca0000004100 */
[----:B-1----:R-:W-:Y:S02]  /*3510*/  @P1 FMUL.FTZ R188, R188, R189 ;  /* 0x000000bdbcbc1220 */ /* 0x002fe40000410000 */
[----:B------:R-:W0:Y:S02]  /*3520*/  @P1 LDC R189, c[0x0][0x40c] ;  /* 0x00010300ffbd1b82 */ /* 0x000e240000000800 */
[----:B------:R-:W-:Y:S01]  /*3530*/  @P1 FMUL.FTZ R220, R188, R50 ;  /* 0x00000032bcdc1220 */ /* 0x000fe20000410000 */
[----:B------:R-:W-:-:S05]  /*3540*/  @P1 HADD2.F32 R188, -RZ, R25.H1_H1 ;  /* 0x30000019ffbc1230 */ /* 0x000fca0000004100 */
[----:B--2---:R-:W-:Y:S02]  /*3550*/  @P1 FMUL.FTZ R190, R188, R190 ;  /* 0x000000bebcbe1220 */ /* 0x004fe40000410000 */
[----:B------:R-:W1:Y:S02]  /*3560*/  @P1 LDC R188, c[0x0][0x40c] ;  /* 0x00010300ffbc1b82 */ /* 0x000e640000000800 */
[----:B------:R-:W-:Y:S01]  /*3570*/  @P1 FMUL.FTZ R219, R190, R51 ;  /* 0x00000033bedb1220 */ /* 0x000fe20000410000 */
[----:B------:R-:W-:-:S04]  /*3580*/  @P1 HADD2.F32 R190, -RZ, R26.H0_H0 ;  /* 0x2000001affbe1230 */ /* 0x000fc80000004100 */
[----:B------:R-:W-:Y:S01]  /*3590*/  F2FP.F16.F32.PACK_AB R228, RZ, R219 ;  /* 0x000000dbffe4723e */ /* 0x000fe200000000ff */
[----:B0-----:R-:W-:Y:S02]  /*35a0*/  @P1 FMUL.FTZ R189, R190, R189 ;  /* 0x000000bdbebd1220 */ /* 0x001fe40000410000 */
[----:B------:R-:W0:Y:S02]  /*35b0*/  @P1 LDC R190, c[0x0][0x40c] ;  /* 0x00010300ffbe1b82 */ /* 0x000e240000000800 */
[----:B------:R-:W-:Y:S01]  /*35c0*/  @P1 FMUL.FTZ R218, R189, R44 ;  /* 0x0000002cbdda1220 */ /* 0x000fe20000410000 */
[----:B------:R-:W-:-:S05]  /*35d0*/  @P1 HADD2.F32 R189, -RZ, R27.H0_H0 ;  /* 0x2000001bffbd1230 */ /* 0x000fca0000004100 */
[----:B-1----:R-:W-:Y:S02]  /*35e0*/  @P1 FMUL.FTZ R188, R189, R188 ;  /* 0x000000bcbdbc1220 */ /* 0x002fe40000410000 */
[----:B------:R-:W1:Y:S02]  /*35f0*/  @P1 LDC R189, c[0x0][0x40c] ;  /* 0x00010300ffbd1b82 */ /* 0x000e640000000800 */
[----:B------:R-:W-:Y:S01]  /*3600*/  @P1 FMUL.FTZ R216, R188, R46 ;  /* 0x0000002ebcd81220 */ /* 0x000fe20000410000 */
[----:B------:R-:W-:-:S04]  /*3610*/  @P1 HADD2.F32 R188, -RZ, R27.H1_H1 ;  /* 0x3000001bffbc1230 */ /* 0x000fc80000004100 */
[----:B------:R-:W-:Y:S01]  /*3620*/  F2FP.F16.F32.PACK_AB R226, RZ, R216 ;  /* 0x000000d8ffe2723e */ /* 0x000fe200000000ff */
[----:B0-----:R-:W-:Y:S02]  /*3630*/  @P1 FMUL.FTZ R190, R188, R190 ;  /* 0x000000bebcbe1220 */ /* 0x001fe40000410000 */
[----:B------:R-:W0:Y:S02]  /*3640*/  @P1 LDC R188, c[0x0][0x40c] ;  /* 0x00010300ffbc1b82 */ /* 0x000e240000000800 */
[----:B------:R-:W-:Y:S01]  /*3650*/  @P1 FMUL.FTZ R214, R190, R47 ;  /* 0x0000002fbed61220 */ /* 0x000fe20000410000 */
[----:B------:R-:W-:-:S04]  /*3660*/  @P1 HADD2.F32 R190, -RZ, R24.H0_H0 ;  /* 0x20000018ffbe1230 */ /* 0x000fc80000004100 */
[----:B------:R-:W-:Y:S01]  /*3670*/  F2FP.F16.F32.PACK_AB R191, RZ, R214 ;  /* 0x000000d6ffbf723e */ /* 0x000fe200000000ff */
[----:B-1----:R-:W-:Y:S01]  /*3680*/  @P1 FMUL.FTZ R189, R190, R189 ;  /* 0x000000bdbebd1220 */ /* 0x002fe20000410000 */
[----:B------:R-:W-:Y:S02]  /*3690*/  F2FP.F16.F32.PACK_AB R190, RZ, R218 ;  /* 0x000000daffbe723e */ /* 0x000fe400000000ff */
[----:B------:R-:W-:Y:S01]  /*36a0*/  PRMT R191, R226, 0x5410, R191 ;  /* 0x00005410e2bf7816 */ /* 0x000fe200000000bf */
[----:B------:R-:W-:Y:S01]  /*36b0*/  @P1 FMUL.FTZ R215, R189, R48 ;  /* 0x00000030bdd71220 */ /* 0x000fe20000410000 */
[----:B------:R-:W-:-:S04]  /*36c0*/  @P1 HADD2.F32 R189, -RZ, R26.H1_H1 ;  /* 0x3000001affbd1230 */ /* 0x000fc80000004100 */
[----:B------:R-:W-:Y:S01]  /*36d0*/  F2FP.F16.F32.PACK_AB R225, RZ, R215 ;  /* 0x000000d7ffe1723e */ /* 0x000fe200000000ff */
[----:B0-----:R-:W-:Y:S01]  /*36e0*/  @P1 FMUL.FTZ R188, R189, R188 ;  /* 0x000000bcbdbc1220 */ /* 0x001fe20000410000 */
[----:B------:R-:W-:-:S03]  /*36f0*/  F2FP.F16.F32.PACK_AB R189, RZ, R220 ;  /* 0x000000dcffbd723e */ /* 0x000fc600000000ff */
[----:B------:R-:W-:Y:S01]  /*3700*/  @P1 FMUL.FTZ R217, R188, R45 ;  /* 0x0000002dbcd91220 */ /* 0x000fe20000410000 */
[----:B------:R-:W-:Y:S02]  /*3710*/  F2FP.F16.F32.PACK_AB R188, RZ, R221 ;  /* 0x000000ddffbc723e */ /* 0x000fe400000000ff */
[----:B------:R-:W-:Y:S02]  /*3720*/  PRMT R189, R189, 0x5410, R228 ;  /* 0x00005410bdbd7816 */ /* 0x000fe400000000e4 */
[----:B------:R-:W-:Y:S02]  /*3730*/  F2FP.F16.F32.PACK_AB R227, RZ, R217 ;  /* 0x000000d9ffe3723e */ /* 0x000fe400000000ff */
[----:B------:R-:W-:Y:S02]  /*3740*/  PRMT R188, R225, 0x5410, R188 ;  /* 0x00005410e1bc7816 */ /* 0x000fe400000000bc */
[----:B------:R-:W-:-:S07]  /*3750*/  PRMT R190, R190, 0x5410, R227 ;  /* 0x00005410bebe7816 */ /* 0x000fce00000000e3 */
.L_x_35811:
        /* <DEDUP_REMOVED lines=74> */
.L_x_35812:
[----:B0-----:R-:W0:Y:S01]  /*3c00*/  @P1 LDC R189, c[0x0][0x40c] ;  /* 0x00010300ffbd1b82 */ /* 0x001e220000000800 */
[----:B-----5:R-:W-:Y:S02]  /*3c10*/  @P1 HADD2.F32 R190, -RZ, R24.H1_H1 ;  /* 0x30000018ffbe1230 */ /* 0x020fe40000004100 */
[----:B------:R-:W-:Y:S01]  /*3c20*/  HFMA2 R232, -RZ, RZ, 0, 0 ;  /* 0x00000000ffe87431 */ /* 0x000fe200000001ff */
[----:B------:R-:W-:Y:S02]  /*3c30*/  CS2R R230, SRZ ;  /* 0x0000000000e67805 */ /* 0x000fe4000001ff00 */
[----:B------:R-:W-:Y:S02]  /*3c40*/  CS2R R228, SRZ ;  /* 0x0000000000e47805 */ /* 0x000fe4000001ff00 */
[----:B------:R-:W-:Y:S02]  /*3c50*/  CS2R R226, SRZ ;  /* 0x0000000000e27805 */ /* 0x000fe4000001ff00 */
[----:B------:R-:W-:Y:S01]  /*3c60*/  MOV R225, RZ ;  /* 0x000000ff00e17202 */ /* 0x000fe20000000f00 */
        /* <DEDUP_REMOVED lines=42> */
.L_x_35813:
        /* <DEDUP_REMOVED lines=11> */
[----:B------:R0:W5:Y:S01]  /*3fc0*/  @P0 LDG.E.128 R20, desc[UR6][R188.64] ;  /* 0x00000006bc140981 */ /* 0x000162000c1e1d00 */
[----:B------:R-:W-:Y:S05]  /*3fd0*/  @!P0 BRA `(.L_x_35814) ;  /* 0x0000000400308947 */ /* 0x000fea0003800000 */
[----:B------:R-:W-:Y:S01]  /*3fe0*/  ISETP.GT.AND P0, PT, R222, RZ, PT ;  /* 0x000000ffde00720c */ /* 0x000fe20003f04270 */
[----:B0----5:R-:W-:Y:S01]  /*3ff0*/  HADD2.F32 R188, -RZ, R20.H1_H1 ;  /* 0x30000014ffbc7230 */ /* 0x021fe20000004100 */
[----:B------:R0:W-:Y:S04]  /*4000*/  STL [R1+0x70], R5 ;  /* 0x0000700501007387 */ /* 0x0001e80000100800 */
[----:B------:R-:W-:Y:S04]  /*4010*/  STL [R1+0x6c], R4 ;  /* 0x00006c0401007387 */ /* 0x000fe80000100800 */
[----:B------:R-:W-:Y:S03]  /*4020*/  STL [R1+0x68], R3 ;  /* 0x0000680301007387 */ /* 0x000fe60000100800 */
[----:B------:R-:W1:Y:S01]  /*4030*/  @P0 LDC R189, c[0x0][0x40c] ;  /* 0x00010300ffbd0b82 */ /* 0x000e620000000800 */
[----:B------:R-:W-:Y:S01]  /*4040*/  @P0 HADD2.F32 R191, -RZ, R24.H1_H1 ;  /* 0x30000018ffbf0230 */ /* 0x000fe20000004100 */
[----:B------:R-:W-:Y:S01]  /*4050*/  @!P0 MOV R222, R188 ;  /* 0x000000bc00de8202 */ /* 0x000fe20000000f00 */
[----:B------:R-:W-:Y:S04]  /*4060*/  STL [R1+0x64], R2 ;  /* 0x0000640201007387 */ /* 0x000fe80000100800 */
[----:B------:R-:W-:Y:S01]  /*4070*/  STL [R1+0x60], R0 ;  /* 0x0000600001007387 */ /* 0x000fe20000100800 */
[----:B------:R-:W2:Y:S01]  /*4080*/  @P0 LDC R190, c[0x0][0x40c] ;  /* 0x00010300ffbe0b82 */ /* 0x000ea20000000800 */
[----:B-1----:R-:W-:Y:S01]  /*4090*/  @P0 FMUL.FTZ R189, R191, R189 ;  /* 0x000000bdbfbd0220 */ /* 0x002fe20000410000 */
[----:B------:R-:W-:-:S03]  /*40a0*/  @P0 HADD2.F32 R191, -RZ, R25.H0_H0 ;  /* 0x20000019ffbf0230 */ /* 0x000fc60000004100 */
[----:B------:R-:W-:Y:S01]  /*40b0*/  @P0 FFMA.FTZ R222, R189, R33, R188 ;  /* 0x00000021bdde0223 */ /* 0x000fe200000100bc */
[----:B------:R-:W-:Y:S02]  /*40c0*/  HADD2.F32 R188, -RZ, R21.H0_H0 ;  /* 0x20000015ffbc7230 */ /* 0x000fe40000004100 */
[----:B------:R-:W1:Y:S01]  /*40d0*/  @P0 LDC R189, c[0x0][0x40c] ;  /* 0x00010300ffbd0b82 */ /* 0x000e620000000800 */
[----:B--2---:R-:W-:Y:S01]  /*40e0*/  @P0 FMUL.FTZ R190, R191, R190 ;  /* 0x000000bebfbe0220 */ /* 0x004fe20000410000 */
[----:B------:R-:W-:Y:S01]  /*40f0*/  @P0 HADD2.F32 R191, -RZ, R25.H1_H1 ;  /* 0x30000019ffbf0230 */ /* 0x000fe20000004100 */
[----:B------:R-:W-:Y:S02]  /*4100*/  @!P0 MOV R223, R188 ;  /* 0x000000bc00df8202 */ /* 0x000fe40000000f00 */
[----:B------:R-:W-:Y:S01]  /*4110*/  @P0 FFMA.FTZ R223, R190, R34, R188 ;  /* 0x00000022bedf0223 */ /* 0x000fe200000100bc */
[----:B------:R-:W-:Y:S02]  /*4120*/  HADD2.F32 R190, -RZ, R21.H1_H1 ;  /* 0x30000015ffbe7230 */ /* 0x000fe40000004100 */
[----:B------:R-:W2:Y:S03]  /*4130*/  @P0 LDC R188, c[0x0][0x40c] ;  /* 0x00010300ffbc0b82 */ /* 0x000ea60000000800 */
[----:B------:R-:W-:Y:S01]  /*4140*/  @!P0 MOV R224, R190 ;  /* 0x000000be00e08202 */ /* 0x000fe20000000f00 */
[----:B-1----:R-:W-:Y:S01]  /*4150*/  @P0 FMUL.FTZ R189, R191, R189 ;  /* 0x000000bdbfbd0220 */ /* 0x002fe20000410000 */
[----:B------:R-:W-:-:S03]  /*4160*/  @P0 HADD2.F32 R191, -RZ, R26.H0_H0 ;  /* 0x2000001affbf0230 */ /* 0x000fc60000004100 */
[----:B------:R-:W-:Y:S01]  /*4170*/  @P0 FFMA.FTZ R224, R189, R35, R190 ;  /* 0x00000023bde00223 */ /* 0x000fe200000100be */
[----:B------:R-:W-:Y:S01]  /*4180*/  HADD2.F32 R190, -RZ, R22.H0_H0 ;  /* 0x20000016ffbe7230 */ /* 0x000fe20000004100 */
[----:B------:R-:W1:Y:S01]  /*4190*/  @P0 LDC R189, c[0x0][0x40c] ;  /* 0x00010300ffbd0b82 */ /* 0x000e620000000800 */
[----:B--2---:R-:W-:Y:S01]  /*41a0*/  @P0 FMUL.FTZ R188, R191, R188 ;  /* 0x000000bcbfbc0220 */ /* 0x004fe20000410000 */
[----:B------:R-:W-:Y:S02]  /*41b0*/  @P0 HADD2.F32 R191, -RZ, R26.H1_H1 ;  /* 0x3000001affbf0230 */ /* 0x000fe40000004100 */
[----:B------:R-:W-:Y:S01]  /*41c0*/  @!P0 MOV R233, R190 ;  /* 0x000000be00e98202 */ /* 0x000fe20000000f00 */
        /* <DEDUP_REMOVED lines=10> */
[----:B------:R-:W-:Y:S02]  /*4270*/  @P0 HADD2.F32 R191, -RZ, R24.H0_H0 ;  /* 0x20000018ffbf0230 */ /* 0x000fe40000004100 */
[----:B------:R-:W-:Y:S01]  /*4280*/  @!P0 MOV R235, R188 ;  /* 0x000000bc00eb8202 */ /* 0x000fe20000000f00 */
[----:B------:R-:W-:Y:S01]  /*4290*/  @P0 FFMA.FTZ R235, R190, R30, R188 ;  /* 0x0000001ebeeb0223 */ /* 0x000fe200000100bc */
[----:B------:R-:W-:Y:S02]  /*42a0*/  HADD2.F32 R190, -RZ, R20.H0_H0 ;  /* 0x20000014ffbe7230 */ /* 0x000fe40000004100 */
[----:B------:R-:W2:Y:S02]  /*42b0*/  @P0 LDC R188, c[0x0][0x40c] ;  /* 0x00010300ffbc0b82 */ /* 0x000ea40000000800 */
[----:B0-----:R-:W-:-:S02]  /*42c0*/  F2FP.F16.F32.PACK_AB R5, RZ, R235 ;  /* 0x000000ebff05723e */ /* 0x001fc400000000ff */
[----:B------:R-:W-:-:S03]  /*42d0*/  @!P0 MOV R236, R190 ;  /* 0x000000be00ec8202 */ /* 0x000fc60000000f00 */
[----:B------:R0:W-:Y:S01]  /*42e0*/  STL [R1+0x8], R5 ;  /* 0x0000080501007387 */ /* 0x0001e20000100800 */
[----:B-1----:R-:W-:-:S04]  /*42f0*/  @P0 FMUL.FTZ R189, R191, R189 ;  /* 0x000000bdbfbd0220 */ /* 0x002fc80000410000 */
[----:B------:R-:W-:Y:S01]  /*4300*/  @P0 FFMA.FTZ R236, R189, R32, R190 ;  /* 0x00000020bdec0223 */ /* 0x000fe200000100be */
[----:B------:R-:W-:Y:S01]  /*4310*/  @P0 HADD2.F32 R190, -RZ, R27.H1_H1 ;  /* 0x3000001bffbe0230 */ /* 0x000fe20000004100 */
[----:B0-----:R0:W5:Y:S01]  /*4320*/  LDL.LU R5, [R1+0x70] ;  /* 0x0000700001057983 */ /* 0x0011620000300800 */
[----:B------:R-:W-:-:S03]  /*4330*/  HADD2.F32 R189, -RZ, R23.H1_H1 ;  /* 0x30000017ffbd7230 */ /* 0x000fc60000004100 */
[----:B--2---:R-:W-:Y:S02]  /*4340*/  @P0 FMUL.FTZ R188, R190, R188 ;  /* 0x000000bcbebc0220 */ /* 0x004fe40000410000 */
[----:B------:R-:W-:Y:S02]  /*4350*/  @!P0 MOV R237, R189 ;  /* 0x000000bd00ed8202 */ /* 0x000fe40000000f00 */
[----:B------:R-:W-:Y:S01]  /*4360*/  @P0 FFMA.FTZ R237, R188, R31, R189 ;  /* 0x0000001fbced0223 */ /* 0x000fe200000100bd */
[----:B------:R-:W-:Y:S02]  /*4370*/  F2FP.F16.F32.PACK_AB R4, RZ, R236 ;  /* 0x000000ecff04723e */ /* 0x000fe400000000ff */
[----:B------:R-:W-:Y:S02]  /*4380*/  F2FP.F16.F32.PACK_AB R191, RZ, R233 ;  /* 0x000000e9ffbf723e */ /* 0x000fe400000000ff */
[----:B------:R-:W-:Y:S02]  /*4390*/  F2FP.F16.F32.PACK_AB R3, RZ, R237 ;  /* 0x000000edff03723e */ /* 0x000fe400000000ff */
[----:B------:R-:W-:-:S02]  /*43a0*/  F2FP.F16.F32.PACK_AB R190, RZ, R234 ;  /* 0x000000eaffbe723e */ /* 0x000fc400000000ff */
[----:B------:R-:W-:Y:S02]  /*43b0*/  PRMT R2, R4, 0x7610, R2 ;  /* 0x0000761004027816 */ /* 0x000fe40000000002 */
[----:B------:R0:W5:Y:S01]  /*43c0*/  LDL.LU R4, [R1+0x6c] ;  /* 0x00006c0001047983 */ /* 0x0001620000300800 */
[----:B------:R-:W-:Y:S02]  /*43d0*/  PRMT R0, R3, 0x7610, R0 ;  /* 0x0000761003007816 */ /* 0x000fe40000000000 */
[----:B------:R-:W-:Y:S01]  /*43e0*/  PRMT R190, R191, 0x5410, R190 ;  /* 0x00005410bfbe7816 */ /* 0x000fe200000000be */
[----:B------:R0:W5:Y:S04]  /*43f0*/  LDL.LU R3, [R1+0x68] ;  /* 0x0000680001037983 */ /* 0x0001680000300800 */
[----:B------:R-:W2:Y:S01]  /*4400*/  LDL.LU.S16 R191, [R1+0x8] ;  /* 0x0000080001bf7983 */ /* 0x000ea20000300600 */
[----:B------:R-:W-:-:S02]  /*4410*/  F2FP.F16.F32.PACK_AB R188, RZ, R223 ;  /* 0x000000dfffbc723e */ /* 0x000fc400000000ff */
[----:B------:R-:W-:Y:S02]  /*4420*/  F2FP.F16.F32.PACK_AB R189, RZ, R224 ;  /* 0x000000e0ffbd723e */ /* 0x000fe400000000ff */
[----:B------:R-:W-:Y:S02]  /*4430*/  F2FP.F16.F32.PACK_AB R239, RZ, R222 ;  /* 0x000000deffef723e */ /* 0x000fe400000000ff */
[----:B------:R-:W-:Y:S02]  /*4440*/  PRMT R189, R188, 0x5410, R189 ;  /* 0x00005410bcbd7816 */ /* 0x000fe400000000bd */
[----:B------:R-:W-:Y:S02]  /*4450*/  PRMT R188, R2, 0x5410, R239 ;  /* 0x0000541002bc7816 */ /* 0x000fe400000000ef */
[----:B------:R0:W5:Y:S01]  /*4460*/  LDL.LU R2, [R1+0x64] ;  /* 0x0000640001027983 */ /* 0x0001620000300800 */
[----:B--2---:R-:W-:-:S03]  /*4470*/  PRMT R191, R191, 0x5410, R0 ;  /* 0x00005410bfbf7816 */ /* 0x004fc60000000000 */
[----:B------:R0:W5:Y:S01]  /*4480*/  LDL.LU R0, [R1+0x60] ;  /* 0x0000600001007983 */ /* 0x0001620000300800 */
[----:B------:R-:W-:Y:S05]  /*4490*/  BRA `(.L_x_35815) ;  /* 0x0000000000fc7947 */ /* 0x000fea0003800000 */
.L_x_35814:
[----:B0-----:R-:W0:Y:S01]  /*44a0*/  @P1 LDC R189, c[0x0][0x40c] ;  /* 0x00010300ffbd1b82 */ /* 0x001e220000000800 */
[----:B-----5:R-:W-:Y:S01]  /*44b0*/  @P1 HADD2.F32 R190, -RZ, R24.H1_H1 ;  /* 0x30000018ffbe1230 */ /* 0x020fe20000004100 */
[----:B------:R-:W-:Y:S01]  /*44c0*/  CS2R R222, SRZ ;  /* 0x0000000000de7805 */ /* 0x000fe2000001ff00 */
[----:B------:R-:W-:Y:S01]  /*44d0*/  HFMA2 R224, -RZ, RZ, 0, 0 ;  /* 0x00000000ffe07431 */ /* 0x000fe200000001ff */
[----:B------:R-:W-:Y:S02]  /*44e0*/  MOV R233, RZ ;  /* 0x000000ff00e97202 */ /* 0x000fe40000000f00 */
[----:B------:R-:W-:Y:S02]  /*44f0*/  CS2R R234, SRZ ;  /* 0x0000000000ea7805 */ /* 0x000fe4000001ff00 */
[----:B------:R-:W-:Y:S01]  /*4500*/  CS2R R236, SRZ ;  /* 0x0000000000ec7805 */ /* 0x000fe2000001ff00 */
[----:B------:R-:W-:Y:S01]  /*4510*/  STL [R1+0x70], R5 ;  /* 0x0000700501007387 */ /* 0x000fe20000100800 */
[----:B------:R-:W1:Y:S03]  /*4520*/  @P1 LDC R188, c[0x0][0x40c] ;  /* 0x00010300ffbc1b82 */ /* 0x000e660000000800 */
[----:B------:R-:W-:Y:S04]  /*4530*/  STL [R1+0x6c], R4 ;  /* 0x00006c0401007387 */ /* 0x000fe80000100800 */
[----:B------:R2:W-:Y:S04]  /*4540*/  STL [R1+0x68], R3 ;  /* 0x0000680301007387 */ /* 0x0005e80000100800 */
[----:B------:R3:W-:Y:S04]  /*4550*/  STL [R1+0x64], R2 ;  /* 0x0000640201007387 */ /* 0x0007e80000100800 */
[----:B------:R-:W-:Y:S01]  /*4560*/  STL [R1+0x60], R0 ;  /* 0x0000600001007387 */ /* 0x000fe20000100800 */
[----:B0-----:R-:W-:-:S02]  /*4570*/  @P1 FMUL.FTZ R189, R190, R189 ;  /* 0x000000bdbebd1220 */ /* 0x001fc40000410000 */
[----:B------:R-:W0:Y:S02]  /*4580*/  @P1 LDC R190, c[0x0][0x40c] ;  /* 0x00010300ffbe1b82 */ /* 0x000e240000000800 */
        /* <DEDUP_REMOVED lines=9> */
[----:B------:R-:W-:-:S05]  /*4620*/  @P1 HADD2.F32 R190, -RZ, R26.H0_H0 ;  /* 0x2000001affbe1230 */ /* 0x000fca0000004100 */
[----:B-1----:R-:W-:Y:S02]  /*4630*/  @P1 FMUL.FTZ R189, R190, R189 ;  /* 0x000000bdbebd1220 */ /* 0x002fe40000410000 */
[----:B------:R-:W1:Y:S02]  /*4640*/  @P1 LDC R190, c[0x0][0x40c] ;  /* 0x00010300ffbe1b82 */ /* 0x000e640000000800 */
[----:B------:R-:W-:Y:S01]  /*4650*/  @P1 FMUL.FTZ R233, R189, R28 ;  /* 0x0000001cbde91220 */ /* 0x000fe20000410000 */
[----:B------:R-:W-:-:S05]  /*4660*/  @P1 HADD2.F32 R189, -RZ, R27.H0_H0 ;  /* 0x2000001bffbd1230 */ /* 0x000fca0000004100 */
[----:B0-----:R-:W-:Y:S02]  /*4670*/  @P1 FMUL.FTZ R188, R189, R188 ;  /* 0x000000bcbdbc1220 */ /* 0x001fe40000410000 */
[----:B------:R-:W0:Y:S02]  /*4680*/  @P1 LDC R189, c[0x0][0x40c] ;  /* 0x00010300ffbd1b82 */ /* 0x000e240000000800 */
[----:B------:R-:W-:Y:S01]  /*4690*/  @P1 FMUL.FTZ R235, R188, R30 ;  /* 0x0000001ebceb1220 */ /* 0x000fe20000410000 */
[----:B------:R-:W-:Y:S01]  /*46a0*/  @P1 HADD2.F32 R188, -RZ, R27.H1_H1 ;  /* 0x3000001bffbc1230 */ /* 0x000fe20000004100 */
[----:B--2---:R-:W-:-:S03]  /*46b0*/  F2FP.F16.F32.PACK_AB R3, RZ, R222 ;  /* 0x000000deff03723e */ /* 0x004fc600000000ff */
[----:B------:R-:W-:Y:S01]  /*46c0*/  F2FP.F16.F32.PACK_AB R5, RZ, R235 ;  /* 0x000000ebff05723e */ /* 0x000fe200000000ff */
[----:B-1----:R-:W-:Y:S02]  /*46d0*/  @P1 FMUL.FTZ R190, R188, R190 ;  /* 0x000000bebcbe1220 */ /* 0x002fe40000410000 */
[----:B------:R-:W1:Y:S02]  /*46e0*/  @P1 LDC R188, c[0x0][0x40c] ;  /* 0x00010300ffbc1b82 */ /* 0x000e640000000800 */
[----:B------:R-:W-:Y:S01]  /*46f0*/  @P1 FMUL.FTZ R237, R190, R31 ;  /* 0x0000001fbeed1220 */ /* 0x000fe20000410000 */
[----:B------:R-:W-:Y:S01]  /*4700*/  @P1 HADD2.F32 R190, -RZ, R24.H0_H0 ;  /* 0x20000018ffbe1230 */ /* 0x000fe20000004100 */
[----:B------:R2:W-:Y:S04]  /*4710*/  STL [R1+0x4], R5 ;  /* 0x0000040501007387 */ /* 0x0005e80000100800 */
[----:B0-----:R-:W-:Y:S01]  /*4720*/  @P1 FMUL.FTZ R189, R190, R189 ;  /* 0x000000bdbebd1220 */ /* 0x001fe20000410000 */
[----:B---3--:R-:W-:Y:S01]  /*4730*/  PRMT R2, R3, 0x7610, R2 ;  /* 0x0000761003027816 */ /* 0x008fe20000000002 */
[----:B--2---:R2:W5:Y:S02]  /*4740*/  LDL.LU R5, [R1+0x70] ;  /* 0x0000700001057983 */ /* 0x0045640000300800 */
[----:B------:R-:W-:Y:S01]  /*4750*/  @P1 FMUL.FTZ R236, R189, R32 ;  /* 0x00000020bdec1220 */ /* 0x000fe20000410000 */
[----:B------:R-:W-:-:S05]  /*4760*/  @P1 HADD2.F32 R189, -RZ, R26.H1_H1 ;  /* 0x3000001affbd1230 */ /* 0x000fca0000004100 */
[----:B-1----:R-:W-:Y:S01]  /*4770*/  @P1 FMUL.FTZ R188, R189, R188 ;  /* 0x000000bcbdbc1220 */ /* 0x002fe20000410000 */
[----:B------:R-:W-:-:S03]  /*4780*/  F2FP.F16.F32.PACK_AB R4, RZ, R236 ;  /* 0x000000ecff04723e */ /* 0x000fc600000000ff */
[----:B------:R-:W-:Y:S01]  /*4790*/  @P1 FMUL.FTZ R234, R188, R29 ;  /* 0x0000001dbcea1220 */ /* 0x000fe20000410000 */
[----:B------:R-:W-:Y:S02]  /*47a0*/  F2FP.F16.F32.PACK_AB R188, RZ, R223 ;  /* 0x000000dfffbc723e */ /* 0x000fe400000000ff */
[----:B------:R-:W-:Y:S02]  /*47b0*/  F2FP.F16.F32.PACK_AB R189, RZ, R224 ;  /* 0x000000e0ffbd723e */ /* 0x000fe400000000ff */
[----:B------:R-:W-:Y:S02]  /*47c0*/  PRMT R0, R4, 0x7610, R0 ;  /* 0x0000761004007816 */ /* 0x000fe40000000000 */
[----:B------:R2:W5:Y:S01]  /*47d0*/  LDL.LU R4, [R1+0x6c] ;  /* 0x00006c0001047983 */ /* 0x0005620000300800 */
[----:B------:R-:W-:-:S03]  /*47e0*/  PRMT R189, R188, 0x5410, R189 ;  /* 0x00005410bcbd7816 */ /* 0x000fc600000000bd */
[----:B------:R2:W5:Y:S04]  /*47f0*/  LDL.LU R3, [R1+0x68] ;  /* 0x0000680001037983 */ /* 0x0005680000300800 */
[----:B------:R-:W3:Y:S01]  /*4800*/  LDL.LU.S16 R188, [R1+0x4] ;  /* 0x0000040001bc7983 */ /* 0x000ee20000300600 */
[----:B------:R-:W-:Y:S02]  /*4810*/  F2FP.F16.F32.PACK_AB R191, RZ, R233 ;  /* 0x000000e9ffbf723e */ /* 0x000fe400000000ff */
[----:B------:R-:W-:Y:S02]  /*4820*/  F2FP.F16.F32.PACK_AB R190, RZ, R234 ;  /* 0x000000eaffbe723e */ /* 0x000fe400000000ff */
[----:B------:R-:W-:Y:S02]  /*4830*/  F2FP.F16.F32.PACK_AB R239, RZ, R237 ;  /* 0x000000edffef723e */ /* 0x000fe400000000ff */
[----:B------:R-:W-:-:S02]  /*4840*/  PRMT R190, R191, 0x5410, R190 ;  /* 0x00005410bfbe7816 */ /* 0x000fc400000000be */
[----:B---3--:R-:W-:Y:S02]  /*4850*/  PRMT R191, R188, 0x5410, R239 ;  /* 0x00005410bcbf7816 */ /* 0x008fe400000000ef */
[----:B------:R-:W-:Y:S02]  /*4860*/  PRMT R188, R0, 0x5410, R2 ;  /* 0x0000541000bc7816 */ /* 0x000fe40000000002 */
[----:B------:R2:W5:Y:S04]  /*4870*/  LDL.LU R2, [R1+0x64] ;  /* 0x0000640001027983 */ /* 0x0005680000300800 */
[----:B------:R2:W5:Y:S02]  /*4880*/  LDL.LU R0, [R1+0x60] ;  /* 0x0000600001007983 */ /* 0x0005640000300800 */
.L_x_35815:
[----:B------:R1:W-:Y:S02]  /*4890*/  STL.64 [R1+0x60], R20 ;  /* 0x0000601401007387 */ /* 0x0003e40000100a00 */
[----:B-1----:R-:W1:Y:S02]  /*48a0*/  LDC.64 R20, c[0x0][0x3a8] ;  /* 0x0000ea00ff147b82 */ /* 0x002e640000000a00 */
[----:B-1----:R-:W-:Y:S02]  /*48b0*/  IMAD.WIDE.U32 R238, R238, 0x10, R20 ;  /* 0x00000010eeee7825 */ /* 0x002fe400078e0014 */
        /* <DEDUP_REMOVED lines=22> */
[----:B-----5:R-:W-:-:S04]  /*4a20*/  FADD.FTZ R188, R188, R2 ;  /* 0x00000002bcbc7221 */ /* 0x020fc80000010000 */
        /* <DEDUP_REMOVED lines=47> */
[----:B------:R-:W1:Y:S01]  /*4d20*/  SHFL.BFLY PT, R188, R191, 0x1, 0x1f ;  /* 0x0c201f00bfbc7f89 */ /* 0x000e6200000e0000 */
[----:B------:R-:W3:Y:S01]  /*4d30*/  LDC R189, c[0x0][0x400] ;  /* 0x00010000ffbd7b82 */ /* 0x000ee20000000800 */
[----:B-1----:R-:W-:-:S05]  /*4d40*/  FADD.FTZ R191, R191, R188 ;  /* 0x000000bcbfbf7221 */ /* 0x002fca0000010000 */
[----:B------:R-:W1:Y:S02]  /*4d50*/  SHFL.BFLY PT, R188, R191, 0x2, 0x1f ;  /* 0x0c401f00bfbc7f89 */ /* 0x000e6400000e0000 */
[----:B-1----:R-:W-:-:S05]  /*4d60*/  FADD.FTZ R191, R191, R188 ;  /* 0x000000bcbfbf7221 */ /* 0x002fca0000010000 */
[----:B------:R-:W1:Y:S02]  /*4d70*/  SHFL.BFLY PT, R188, R191, 0x4, 0x1f ;  /* 0x0c801f00bfbc7f89 */ /* 0x000e6400000e0000 */
[----:B-1----:R-:W-:-:S05]  /*4d80*/  FADD.FTZ R191, R191, R188 ;  /* 0x000000bcbfbf7221 */ /* 0x002fca0000010000 */
[----:B------:R-:W1:Y:S02]  /*4d90*/  SHFL.BFLY PT, R188, R191, 0x8, 0x1f ;  /* 0x0d001f00bfbc7f89 */ /* 0x000e6400000e0000 */
[----:B-1----:R-:W-:-:S05]  /*4da0*/  FADD.FTZ R191, R191, R188 ;  /* 0x000000bcbfbf7221 */ /* 0x002fca0000010000 */
[----:B------:R-:W1:Y:S02]  /*4db0*/  SHFL.BFLY PT, R188, R191, 0x10, 0x1f ;  /* 0x0e001f00bfbc7f89 */ /* 0x000e6400000e0000 */
[----:B-1----:R-:W-:-:S04]  /*4dc0*/  FADD.FTZ R191, R191, R188 ;  /* 0x000000bcbfbf7221 */ /* 0x002fc80000010000 */
        /* <DEDUP_REMOVED lines=137> */
[----:B------:R1:W3:Y:S02]  /*5660*/  SHFL.BFLY PT, R188, R238, 0x10, 0x1f ;  /* 0x0e001f00eebc7f89 */ /* 0x0002e400000e0000 */
.L_x_35831:
        /* <DEDUP_REMOVED lines=10> */
[----:B-1----:R1:W3:Y:S02]  /*5710*/  MUFU.RSQ R238, R188 ;  /* 0x000000bc00ee7308 */ /* 0x0022e40000001400 */
[----:B-1----:R-:W1:Y:S02]  /*5720*/  @!P0 LDC.64 R188, c[0x0][0x3c8] ;  /* 0x0000f200ffbc8b82 */ /* 0x002e640000000a00 */
[----:B-1----:R-:W-:-:S05]  /*5730*/  @!P0 IMAD.WIDE R188, R0, 0x4, R188 ;  /* 0x0000000400bc8825 */ /* 0x002fca00078e02bc */
[----:B---3--:R1:W-:Y:S04]  /*5740*/  @!P0 STG.E desc[UR6][R188.64], R238 ;  /* 0x000000eebc008986 */ /* 0x0083e8000c101906 */
[----:B-1----:R-:W3:Y:S01]  /*5750*/  LDL R189, [R1] ;  /* 0x0000000001bd7983 */ /* 0x002ee20000100800 */
[----:B------:R-:W-:Y:S01]  /*5760*/  BSSY.RECONVERGENT B0, `(.L_x_35817) ;  /* 0x000011b000007945 */ /* 0x000fe20003800200 */
[----:B---3--:R-:W-:-:S13]  /*5770*/  ISETP.GE.AND P0, PT, R189, 0x1, PT ;  /* 0x00000001bd00780c */ /* 0x008fda0003f06270 */
[----:B------:R-:W-:Y:S05]  /*5780*/  @!P0 BRA `(.L_x_35818) ;  /* 0x0000001000608947 */ /* 0x000fea0003800000 */
[----:B------:R-:W3:Y:S01]  /*5790*/  LDL R190, [R1+0x4c] ;  /* 0x00004c0001be7983 */ /* 0x000ee20000100800 */
[----:B------:R-:W1:Y:S03]  /*57a0*/  LDC R239, c[0x0][0x388] ;  /* 0x0000e200ffef7b82 */ /* 0x000e660000000800 */
[----:B------:R4:W-:Y:S04]  /*57b0*/  STL [R1+0x60], R0 ;  /* 0x0000600001007387 */ /* 0x0009e80000100800 */
[----:B----4-:R-:W4:Y:S01]  /*57c0*/  LDL R0, [R1+0x48] ;  /* 0x0000480001007983 */ /* 0x010f220000100800 */
[----:B------:R-:W-:-:S05]  /*57d0*/  IADD3 R188, PT, PT, R189, -0x1, RZ ;  /* 0xffffffffbdbc7810 */ /* 0x000fca0007ffe0ff */
[----:B-1----:R-:W-:Y:S01]  /*57e0*/  IMAD R252, R188, R239, RZ ;  /* 0x000000efbcfc7224 */ /* 0x002fe200078e02ff */
[----:B------:R-:W-:-:S05]  /*57f0*/  FSEL R239, R191, RZ, !P1 ;  /* 0x000000ffbfef7208 */ /* 0x000fca0004800000 */
[C---:B------:R-:W-:Y:S01]  /*5800*/  FADD.FTZ R188, -R239.reuse, R213 ;  /* 0x000000d5efbc7221 */ /* 0x040fe20000010100 */
[----:B------:R-:W-:Y:S01]  /*5810*/  FADD.FTZ R189, -R239, R212 ;  /* 0x000000d4efbd7221 */ /* 0x000fe20000010100 */
[----:B------:R-:W2:Y:S02]  /*5820*/  LDL R213, [R1+0x54] ;  /* 0x0000540001d57983 */ /* 0x000ea40000100800 */
[C---:B------:R-:W-:Y:S01]  /*5830*/  FMUL.FTZ R188, R238.reuse, R188 ;  /* 0x000000bceebc7220 */ /* 0x040fe20000410000 */
[----:B------:R-:W-:Y:S01]  /*5840*/  FMUL.FTZ R189, R238, R189 ;  /* 0x000000bdeebd7220 */ /* 0x000fe20000410000 */
[----:B------:R-:W2:Y:S03]  /*5850*/  LDL R212, [R1+0x5c] ;  /* 0x00005c0001d47983 */ /* 0x000ea60000100800 */
[----:B---3--:R-:W-:Y:S01]  /*5860*/  FFMA.FTZ R189, R189, R190, R151 ;  /* 0x000000bebdbd7223 */ /* 0x008fe20000010097 */
[----:B------:R-:W-:-:S02]  /*5870*/  FADD.FTZ R190, -R239, R209 ;  /* 0x000000d1efbe7221 */ /* 0x000fc40000010100 */
[----:B------:R-:W3:Y:S01]  /*5880*/  LDL R209, [R1+0x58] ;  /* 0x0000580001d17983 */ /* 0x000ee20000100800 */
[----:B----4-:R-:W-:-:S03]  /*5890*/  FFMA.FTZ R188, R188, R0, R150 ;  /* 0x00000000bcbc7223 */ /* 0x010fc60000010096 */
[----:B------:R-:W4:Y:S02]  /*58a0*/  LDL R0, [R1+0x50] ;  /* 0x0000500001007983 */ /* 0x000f240000100800 */
[----:B------:R-:W-:Y:S01]  /*58b0*/  F2FP.F16.F32.PACK_AB R191, R189, R188 ;  /* 0x000000bcbdbf723e */ /* 0x000fe200000000ff */
[C---:B------:R-:W-:Y:S01]  /*58c0*/  FADD.FTZ R189, -R239.reuse, R210 ;  /* 0x000000d2efbd7221 */ /* 0x040fe20000010100 */
[C---:B------:R-:W-:Y:S01]  /*58d0*/  FADD.FTZ R188, -R239.reuse, R211 ;  /* 0x000000d3efbc7221 */ /* 0x040fe20000010100 */
[----:B------:R-:W2:Y:S04]  /*58e0*/  LDL R210, [R1+0x40] ;  /* 0x0000400001d27983 */ /* 0x000ea80000100800 */
        /* <DEDUP_REMOVED lines=10> */
[----:B---3--:R-:W-:Y:S01]  /*5990*/  FFMA.FTZ R209, R190, R209, R154 ;  /* 0x000000d1bed17223 */ /* 0x008fe2000001009a */
[----:B--2---:R-:W-:Y:S01]  /*59a0*/  FFMA.FTZ R190, R207, R210, R148 ;  /* 0x000000d2cfbe7223 */ /* 0x004fe20000010094 */
[----:B------:R-:W-:Y:S01]  /*59b0*/  FFMA.FTZ R207, R208, R212, R155 ;  /* 0x000000d4d0cf7223 */ /* 0x000fe2000001009b */
[----:B------:R-:W-:Y:S02]  /*59c0*/  FFMA.FTZ R208, R189, R213, R153 ;  /* 0x000000d5bdd07223 */ /* 0x000fe40000010099 */
[----:B------:R-:W1:Y:S01]  /*59d0*/  S2R R213, SR_TID.X ;  /* 0x0000000000d57919 */ /* 0x000e620000002100 */
[----:B----4-:R-:W-:Y:S02]  /*59e0*/  FFMA.FTZ R206, R206, R211, R149 ;  /* 0x000000d3cece7223 */ /* 0x010fe40000010095 */
[----:B------:R-:W2:Y:S03]  /*59f0*/  LDC.64 R210, c[0x0][0x428] ;  /* 0x00010a00ffd27b82 */ /* 0x000ea60000000a00 */
[----:B------:R-:W-:-:S02]  /*5a00*/  F2FP.F16.F32.PACK_AB R190, R206, R190 ;  /* 0x000000becebe723e */ /* 0x000fc400000000ff */
[----:B------:R-:W-:-:S04]  /*5a10*/  SHF.R.S32.HI R206, RZ, 0x1f, R252 ;  /* 0x0000001fffce7819 */ /* 0x000fc800000114fc */
[----:B------:R-:W-:Y:S01]  /*5a20*/  LEA.HI R206, R206, R252, RZ, 0x3 ;  /* 0x000000fccece7211 */ /* 0x000fe200078f18ff */
[----:B------:R-:W-:Y:S01]  /*5a30*/  FFMA.FTZ R188, R188, R0, R152 ;  /* 0x00000000bcbc7223 */ /* 0x000fe20000010098 */
[----:B------:R-:W-:Y:S01]  /*5a40*/  F2FP.F16.F32.PACK_AB R189, R207, R209 ;  /* 0x000000d1cfbd723e */ /* 0x000fe200000000ff */
[----:B------:R3:W5:Y:S03]  /*5a50*/  LDL.LU R0, [R1+0x60] ;  /* 0x0000600001007983 */ /* 0x0007660000300800 */
[----:B------:R-:W-:Y:S01]  /*5a60*/  F2FP.F16.F32.PACK_AB R188, R208, R188 ;  /* 0x000000bcd0bc723e */ /* 0x000fe200000000ff */
[----:B------:R-:W4:Y:S04]  /*5a70*/  LDL R212, [R1+0x3c] ;  /* 0x00003c0001d47983 */ /* 0x000f280000100800 */
[----:B------:R-:W3:Y:S01]  /*5a80*/  LDL R207, [R1+0x34] ;  /* 0x0000340001cf7983 */ /* 0x000ee20000100800 */
[----:B-1----:R-:W-:-:S03]  /*5a90*/  LOP3.LUT R252, R213, 0x1f, RZ, 0xc0, !PT ;  /* 0x0000001fd5fc7812 */ /* 0x002fc600078ec0ff */
[----:B------:R-:W4:Y:S01]  /*5aa0*/  LDL R213, [R1+0x24] ;  /* 0x0000240001d57983 */ /* 0x000f220000100800 */
[----:B------:R-:W-:-:S05]  /*5ab0*/  LEA.HI.SX32 R206, R206, R252, 0x1d ;  /* 0x000000fccece7211 */ /* 0x000fca00078feaff */
[----:B--2---:R-:W-:-:S05]  /*5ac0*/  IMAD.WIDE.U32 R208, R206, 0x10, R210 ;  /* 0x00000010ced07825 */ /* 0x004fca00078e00d2 */
[----:B------:R1:W-:Y:S04]  /*5ad0*/  STG.E.128 desc[UR6][R208.64], R188 ;  /* 0x000000bcd0007986 */ /* 0x0003e8000c101d06 */
[----:B-1----:R-:W2:Y:S04]  /*5ae0*/  LDL R190, [R1+0x28] ;  /* 0x0000280001be7983 */ /* 0x002ea80000100800 */
[----:B------:R-:W3:Y:S01]  /*5af0*/  LDL R191, [R1+0x2c] ;  /* 0x00002c0001bf7983 */ /* 0x000ee20000100800 */
[----:B------:R-:W-:-:S03]  /*5b00*/  FADD.FTZ R188, -R239, R205 ;  /* 0x000000cdefbc7221 */ /* 0x000fc60000010100 */
[----:B------:R-:W4:Y:S04]  /*5b10*/  LDL R208, [R1+0x38] ;  /* 0x0000380001d07983 */ /* 0x000f280000100800 */
[----:B------:R-:W4:Y:S04]  /*5b20*/  LDL R209, [R1+0x20] ;  /* 0x0000200001d17983 */ /* 0x000f280000100800 */
[----:B------:R-:W4:Y:S01]  /*5b30*/  LDL R205, [R1+0x30] ;  /* 0x0000300001cd7983 */ /* 0x000f220000100800 */
[C---:B------:R-:W-:Y:S01]  /*5b40*/  FADD.FTZ R189, -R239.reuse, R204 ;  /* 0x000000ccefbd7221 */ /* 0x040fe20000010100 */
[C---:B------:R-:W-:Y:S01]  /*5b50*/  FMUL.FTZ R188, R238.reuse, R188 ;  /* 0x000000bceebc7220 */ /* 0x040fe20000410000 */
[----:B------:R-:W-:Y:S01]  /*5b60*/  FADD.FTZ R202, -R239, R202 ;  /* 0x000000caefca7221 */ /* 0x000fe20000010100 */
[----:B------:R-:W4:Y:S01]  /*5b70*/  LDL R204, [R1+0x18] ;  /* 0x0000180001cc7983 */ /* 0x000f220000100800 */
[----:B------:R-:W-:-:S02]  /*5b80*/  FMUL.FTZ R189, R238, R189 ;  /* 0x000000bdeebd7220 */ /* 0x000fc40000410000 */
[----:B------:R-:W-:Y:S01]  /*5b90*/  FMUL.FTZ R202, R238, R202 ;  /* 0x000000caeeca7220 */ /* 0x000fe20000410000 */
[----:B--2---:R-:W-:Y:S01]  /*5ba0*/  FFMA.FTZ R188, R188, R190, R142 ;  /* 0x000000bebcbc7223 */ /* 0x004fe2000001008e */
[----:B---3--:R-:W-:Y:S01]  /*5bb0*/  FFMA.FTZ R189, R189, R191, R143 ;  /* 0x000000bfbdbd7223 */ /* 0x008fe2000001008f */
[C---:B------:R-:W-:Y:S01]  /*5bc0*/  FADD.FTZ R190, -R239.reuse, R199 ;  /* 0x000000c7efbe7221 */ /* 0x040fe20000010100 */
[----:B------:R-:W-:-:S03]  /*5bd0*/  FADD.FTZ R199, -R239, R201 ;  /* 0x000000c9efc77221 */ /* 0x000fc60000010100 */
[----:B------:R-:W-:Y:S01]  /*5be0*/  F2FP.F16.F32.PACK_AB R191, R189, R188 ;  /* 0x000000bcbdbf723e */ /* 0x000fe200000000ff */
[C---:B------:R-:W-:Y:S01]  /*5bf0*/  FADD.FTZ R188, -R239.reuse, R203 ;  /* 0x000000cbefbc7221 */ /* 0x040fe20000010100 */
[C---:B------:R-:W-:Y:S01]  /*5c00*/  FMUL.FTZ R190, R238.reuse, R190 ;  /* 0x000000beeebe7220 */ /* 0x040fe20000410000 */
[C---:B------:R-:W-:Y:S01]  /*5c10*/  FMUL.FTZ R199, R238.reuse, R199 ;  /* 0x000000c7eec77220 */ /* 0x040fe20000410000 */
[C---:B------:R-:W-:Y:S01]  /*5c20*/  FADD.FTZ R189, -R239.reuse, R198 ;  /* 0x000000c6efbd7221 */ /* 0x040fe20000010100 */
[----:B------:R-:W-:Y:S01]  /*5c30*/  FMUL.FTZ R188, R238, R188 ;  /* 0x000000bceebc7220 */ /* 0x000fe20000410000 */
[----:B------:R-:W-:Y:S01]  /*5c40*/  FADD.FTZ R198, -R239, R200 ;  /* 0x000000c8efc67221 */ /* 0x000fe20000010100 */
[----:B----4-:R-:W-:Y:S01]  /*5c50*/  FFMA.FTZ R200, R190, R208, R146 ;  /* 0x000000d0bec87223 */ /* 0x010fe20000010092 */
        /* <DEDUP_REMOVED lines=10> */
[----:B------:R-:W-:Y:S02]  /*5d00*/  F2FP.F16.F32.PACK_AB R189, R198, R200 ;  /* 0x000000c8c6bd723e */ /* 0x000fe400000000ff */
[----:B------:R-:W-:Y:S02]  /*5d10*/  IADD3 R198, PT, PT, R206, 0x20, RZ ;  /* 0x00000020cec67810 */ /* 0x000fe40007ffe0ff */
[----:B------:R-:W-:Y:S02]  /*5d20*/  F2FP.F16.F32.PACK_AB R190, R199, R190 ;  /* 0x000000bec7be723e */ /* 0x000fe400000000ff */
[----:B------:R-:W-:Y:S01]  /*5d30*/  F2FP.F16.F32.PACK_AB R188, R201, R188 ;  /* 0x000000bcc9bc723e */ /* 0x000fe200000000ff */
[----:B------:R-:W-:-:S05]  /*5d40*/  IMAD.WIDE.U32 R198, R198, 0x10, R210 ;  /* 0x00000010c6c67825 */ /* 0x000fca00078e00d2 */
[----:B------:R1:W-:Y:S01]  /*5d50*/  STG.E.128 desc[UR6][R198.64], R188 ;  /* 0x000000bcc6007986 */ /* 0x0003e2000c101d06 */
[C---:B------:R-:W-:Y:S01]  /*5d60*/  FADD.FTZ R2, -R239.reuse, R2 ;  /* 0x00000002ef027221 */ /* 0x040fe20000010100 */
[C---:B-1----:R-:W-:Y:S01]  /*5d70*/  FADD.FTZ R188, -R239.reuse, R197 ;  /* 0x000000c5efbc7221 */ /* 0x042fe20000010100 */
[----:B------:R-:W-:-:S03]  /*5d80*/  FADD.FTZ R189, -R239, R196 ;  /* 0x000000c4efbd7221 */ /* 0x000fc60000010100 */
[C---:B------:R-:W-:Y:S01]  /*5d90*/  FMUL.FTZ R188, R238.reuse, R188 ;  /* 0x000000bceebc7220 */ /* 0x040fe20000410000 */
[----:B------:R-:W-:-:S03]  /*5da0*/  FMUL.FTZ R189, R238, R189 ;  /* 0x000000bdeebd7220 */ /* 0x000fc60000410000 */
[----:B------:R-:W-:Y:S01]  /*5db0*/  FFMA.FTZ R188, R188, R250, R134 ;  /* 0x000000fabcbc7223 */ /* 0x000fe20000010086 */
[----:B------:R-:W-:-:S05]  /*5dc0*/  FFMA.FTZ R189, R189, R251, R135 ;  /* 0x000000fbbdbd7223 */ /* 0x000fca0000010087 */
[----:B------:R-:W-:Y:S01]  /*5dd0*/  F2FP.F16.F32.PACK_AB R191, R189, R188 ;  /* 0x000000bcbdbf723e */ /* 0x000fe200000000ff */
        /* <DEDUP_REMOVED lines=16> */
[----:B------:R-:W-:Y:S01]  /*5ee0*/  F2FP.F16.F32.PACK_AB R190, R194, R190 ;  /* 0x000000bec2be723e */ /* 0x000fe200000000ff */
        /* <DEDUP_REMOVED lines=14> */
[----:B------:R-:W1:Y:S01]  /*5fd0*/  LDC.64 R230, c[0x0][0x428] ;  /* 0x00010a00ffe67b82 */ /* 0x000e620000000a00 */
[C---:B------:R-:W-:Y:S01]  /*5fe0*/  FADD.FTZ R9, -R239.reuse, R9 ;  /* 0x00000009ef097221 */ /* 0x040fe20000010100 */
[C---:B------:R-:W-:Y:S01]  /*5ff0*/  FADD.FTZ R192, -R239.reuse, R216 ;  /* 0x000000d8efc07221 */ /* 0x040fe20000010100 */
[----:B------:R-:W-:-:S02]  /*6000*/  FADD.FTZ R17, -R239, R17 ;  /* 0x00000011ef117221 */ /* 0x000fc40000010100 */
[C---:B------:R-:W-:Y:S01]  /*6010*/  FMUL.FTZ R9, R238.reuse, R9 ;  /* 0x00000009ee097220 */ /* 0x040fe20000410000 */
        /* <DEDUP_REMOVED lines=25> */
[----:B------:R-:W-:Y:S01]  /*61b0*/  FFMA.FTZ R195, R195, R169, R105 ;  /* 0x000000a9c3c37223 */ /* 0x000fe20000010069 */
[----:B------:R-:W-:Y:S01]  /*61c0*/  IADD3 R198, PT, PT, R206, 0xe0, RZ ;  /* 0x000000e0cec67810 */ /* 0x000fe20007ffe0ff */
[----:B--2---:R-:W-:Y:S01]  /*61d0*/  FFMA.FTZ R188, R188, R205, R136 ;  /* 0x000000cdbcbc7223 */ /* 0x004fe20000010088 */
[----:B---3--:R-:W-:Y:S01]  /*61e0*/  FFMA.FTZ R2, R2, R202, R137 ;  /* 0x000000ca02027223 */ /* 0x008fe20000010089 */
[----:B----4-:R-:W-:-:S04]  /*61f0*/  FFMA.FTZ R189, R189, R203, R139 ;  /* 0x000000cbbdbd7223 */ /* 0x010fc8000001008b */
[----:B------:R-:W-:Y:S02]  /*6200*/  F2FP.F16.F32.PACK_AB R188, R2, R188 ;  /* 0x000000bc02bc723e */ /* 0x000fe400000000ff */
[----:B------:R-:W-:Y:S02]  /*6210*/  IADD3 R2, PT, PT, R206, 0x40, RZ ;  /* 0x00000040ce027810 */ /* 0x000fe40007ffe0ff */
[----:B------:R-:W-:-:S03]  /*6220*/  F2FP.F16.F32.PACK_AB R189, R189, R3 ;  /* 0x00000003bdbd723e */ /* 0x000fc600000000ff */
        /* <DEDUP_REMOVED lines=12> */
[----:B------:R-:W-:Y:S01]  /*62f0*/  F2FP.F16.F32.PACK_AB R191, R4, R6 ;  /* 0x0000000604bf723e */ /* 0x000fe200000000ff */
[C---:B------:R-:W-:Y:S01]  /*6300*/  FADD.FTZ R13, -R239.reuse, R18 ;  /* 0x00000012ef0d7221 */ /* 0x040fe20000010100 */
        /* <DEDUP_REMOVED lines=15> */
[----:B------:R-:W-:Y:S01]  /*6400*/  FMUL.FTZ R12, R238, R18 ;  /* 0x00000012ee0c7220 */ /* 0x000fe20000410000 */
[----:B------:R-:W-:Y:S01]  /*6410*/  F2FP.F16.F32.PACK_AB R190, R6, R4 ;  /* 0x0000000406be723e */ /* 0x000fe200000000ff */
[----:B------:R-:W-:Y:S01]  /*6420*/  FADD.FTZ R19, -R239, R221 ;  /* 0x000000ddef137221 */ /* 0x000fe20000010100 */
[----:B------:R-:W-:Y:S01]  /*6430*/  FMUL.FTZ R18, R238, R188 ;  /* 0x000000bcee127220 */ /* 0x000fe20000410000 */
[----:B------:R-:W-:Y:S01]  /*6440*/  F2FP.F16.F32.PACK_AB R7, R8, R7 ;  /* 0x000000070807723e */ /* 0x000fe200000000ff */
[----:B------:R-:W-:Y:S01]  /*6450*/  FFMA.FTZ R4, R10, R184, R120 ;  /* 0x000000b80a047223 */ /* 0x000fe20000010078 */
[----:B------:R-:W-:Y:S01]  /*6460*/  FFMA.FTZ R11, R11, R185, R121 ;  /* 0x000000b90b0b7223 */ /* 0x000fe20000010079 */
[----:B------:R-:W-:Y:S01]  /*6470*/  FADD.FTZ R189, -R239, R219 ;  /* 0x000000dbefbd7221 */ /* 0x000fe20000010100 */
[----:B------:R-:W-:Y:S01]  /*6480*/  FFMA.FTZ R5, R5, R246, R130 ;  /* 0x000000f605057223 */ /* 0x000fe20000010082 */
[----:B------:R-:W-:Y:S01]  /*6490*/  F2FP.F16.F32.PACK_AB R188, R3, R2 ;  /* 0x0000000203bc723e */ /* 0x000fe200000000ff */
        /* <DEDUP_REMOVED lines=10> */
[----:B------:R-:W-:Y:S01]  /*6540*/  F2FP.F16.F32.PACK_AB R4, R11, R4 ;  /* 0x000000040b04723e */ /* 0x000fe200000000ff */
[----:B------:R-:W-:Y:S01]  /*6550*/  FADD.FTZ R202, -R239, R236 ;  /* 0x000000ecefca7221 */ /* 0x000fe20000010100 */
[----:B------:R-:W-:Y:S01]  /*6560*/  F2FP.F16.F32.PACK_AB R189, R9, R5 ;  /* 0x0000000509bd723e */ /* 0x000fe200000000ff */
[C---:B------:R-:W-:Y:S01]  /*6570*/  FADD.FTZ R203, -R239.reuse, R222 ;  /* 0x000000deefcb7221 */ /* 0x040fe20000010100 */
[----:B------:R-:W-:Y:S01]  /*6580*/  F2FP.F16.F32.PACK_AB R11, R8, R215 ;  /* 0x000000d7080b723e */ /* 0x000fe200000000ff */
[C---:B------:R-:W-:Y:S01]  /*6590*/  FADD.FTZ R205, -R239.reuse, R224 ;  /* 0x000000e0efcd7221 */ /* 0x040fe20000010100 */
[----:B------:R-:W-:Y:S01]  /*65a0*/  FADD.FTZ R210, -R239, R237 ;  /* 0x000000edefd27221 */ /* 0x000fe20000010100 */
        /* <DEDUP_REMOVED lines=18> */
[----:B------:R-:W-:Y:S01]  /*66d0*/  F2FP.F16.F32.PACK_AB R5, R2, R5 ;  /* 0x000000050205723e */ /* 0x000fe200000000ff */
[----:B------:R-:W-:Y:S01]  /*66e0*/  FFMA.FTZ R2, R19, R179, R115 ;  /* 0x000000b313027223 */ /* 0x000fe20000010073 */
[----:B------:R-:W-:Y:S01]  /*66f0*/  IADD3 R202, PT, PT, R206, 0xa0, RZ ;  /* 0x000000a0ceca7810 */ /* 0x000fe20007ffe0ff */
[----:B------:R-:W-:Y:S01]  /*6700*/  FFMA.FTZ R222, R222, R167, R103 ;  /* 0x000000a7dede7223 */ /* 0x000fe20000010067 */
[----:B------:R-:W-:Y:S01]  /*6710*/  F2FP.F16.F32.PACK_AB R6, R15, R6 ;  /* 0x000000060f06723e */ /* 0x000fe200000000ff */
        /* <DEDUP_REMOVED lines=14> */
[----:B-1----:R-:W-:Y:S01]  /*6800*/  IMAD.WIDE.U32 R196, R196, 0x10, R230 ;  /* 0x00000010c4c47825 */ /* 0x002fe200078e00e6 */
[----:B------:R-:W-:-:S03]  /*6810*/  F2FP.F16.F32.PACK_AB R9, R2, R9 ;  /* 0x000000090209723e */ /* 0x000fc600000000ff */
[--C-:B------:R-:W-:Y:S01]  /*6820*/  IMAD.WIDE.U32 R204, R204, 0x10, R230.reuse ;  /* 0x00000010cccc7825 */ /* 0x100fe200078e00e6 */
[----:B------:R-:W-:Y:S02]  /*6830*/  F2FP.F16.F32.PACK_AB R15, R222, R15 ;  /* 0x0000000fde0f723e */ /* 0x000fe400000000ff */
        /* <DEDUP_REMOVED lines=8> */
[----:B------:R-:W-:Y:S01]  /*68c0*/  IMAD.WIDE.U32 R198, R198, 0x10, R230 ;  /* 0x00000010c6c67825 */ /* 0x000fe200078e00e6 */
[----:B------:R1:W-:Y:S04]  /*68d0*/  STG.E.128 desc[UR6][R204.64], R4 ;  /* 0x00000004cc007986 */ /* 0x0003e8000c101d06 */
[----:B------:R1:W-:Y:S04]  /*68e0*/  STG.E.128 desc[UR6][R202.64], R8 ;  /* 0x00000008ca007986 */ /* 0x0003e8000c101d06 */
[----:B------:R1:W-:Y:S04]  /*68f0*/  STG.E.128 desc[UR6][R200.64], R12 ;  /* 0x0000000cc8007986 */ /* 0x0003e8000c101d06 */
[----:B------:R1:W-:Y:S02]  /*6900*/  STG.E.128 desc[UR6][R198.64], R16 ;  /* 0x00000010c6007986 */ /* 0x0003e4000c101d06 */
.L_x_35818:
[----:B------:R-:W-:Y:S05]  /*6910*/  BSYNC.RECONVERGENT B0 ;  /* 0x0000000000007941 */ /* 0x000fea0003800200 */
.L_x_35817:
[----:B------:R-:W3:Y:S02]  /*6920*/  LDC.64 R2, c[0x0][0x380] ;  /* 0x0000e000ff027b82 */ /* 0x000ee40000000a00 */
[----:B---3-5:R-:W-:-:S04]  /*6930*/  LEA R0, R2, R0, 0x2 ;  /* 0x0000000002007211 */ /* 0x028fc800078e10ff */
[----:B------:R-:W-:-:S13]  /*6940*/  ISETP.GE.AND P0, PT, R0, R3, PT ;  /* 0x000000030000720c */ /* 0x000fda0003f06270 */
[----:B------:R-:W-:Y:S05]  /*6950*/  @!P0 BRA `(.L_x_35819) ;  /* 0xffffffa000308947 */ /* 0x000fea000383ffff */
[----:B------:R-:W-:Y:S05]  /*6960*/  EXIT ;  /* 0x000000000000794d */ /* 0x000fea0003800000 */
.L_x_35816:
[----:B------:R-:W-:Y:S01]  /*6970*/  HFMA2 R190, -RZ, RZ, 0, 5.9604644775390625e-08 ;  /* 0x00000001ffbe7431 */ /* 0x000fe200000001ff */
[----:B------:R-:W-:Y:S01]  /*6980*/  BSSY B0, `(.L_x_35820) ;  /* 0x0000007000007945 */ /* 0x000fe20003800000 */
[----:B------:R-:W-:Y:S02]  /*6990*/  MOV R239, R191 ;  /* 0x000000bf00ef7202 */ /* 0x000fe40000000f00 */
[----:B------:R-:W-:Y:S02]  /*69a0*/  MOV R189, 0x1f ;  /* 0x0000001f00bd7802 */ /* 0x000fe40000000f00 */
[----:B------:R-:W-:-:S07]  /*69b0*/  MOV R188, 0xffffffff ;  /* 0xffffffff00bc7802 */ /* 0x000fce0000000f00 */
[----:B0-2---:R-:W-:Y:S05]  /*69c0*/  WARPSYNC.COLLECTIVE R188, `(.L_x_35821) ;  /* 0x00000000bc087348 */ /* 0x005fea0003c00000 */
[----:B------:R1:W3:Y:S02]  /*69d0*/  SHFL.BFLY P1, R188, R239, R190, R189 ;  /* 0x0c0000beefbc7389 */ /* 0x0002e400000200bd */
[----:B0123--:R-:W-:Y:S05]  /*69e0*/  ENDCOLLECTIVE ;  /* 0x000000000000791b */ /* 0x00ffea0003800000 */
.L_x_35821:
[----:B------:R-:W-:Y:S05]  /*69f0*/  BSYNC B0 ;  /* 0x0000000000007941 */ /* 0x000fea0003800000 */
.L_x_35820:
        /* <DEDUP_REMOVED lines=9> */
.L_x_35822:
[----:B------:R-:W-:Y:S02]  /*6a90*/  HFMA2 R190, -RZ, RZ, 0, 2.384185791015625e-07 ;  /* 0x00000004ffbe7431 */ /* 0x000fe400000001ff */
[----:B------:R-:W-:Y:S01]  /*6aa0*/  FADD.FTZ R191, R191, R188 ;  /* 0x000000bcbfbf7221 */ /* 0x000fe20000010000 */
[----:B------:R-:W-:-:S04]  /*6ab0*/  MOV R188, 0xffffffff ;  /* 0xffffffff00bc7802 */ /* 0x000fc80000000f00 */
[----:B------:R-:W-:-:S07]  /*6ac0*/  MOV R239, R191 ;  /* 0x000000bf00ef7202 */ /* 0x000fce0000000f00 */
[----:B------:R-:W-:Y:S05]  /*6ad0*/  WARPSYNC.COLLECTIVE R188, `(.L_x_35823) ;  /* 0x00000000bc087348 */ /* 0x000fea0003c00000 */
[----:B------:R0:W1:Y:S02]  /*6ae0*/  SHFL.BFLY P1, R188, R239, R190, R189 ;  /* 0x0c0000beefbc7389 */ /* 0x00006400000200bd */
[----:B01----:R-:W-:Y:S05]  /*6af0*/  ENDCOLLECTIVE ;  /* 0x000000000000791b */ /* 0x003fea0003800000 */
.L_x_35823:
[----:B------:R-:W-:Y:S02]  /*6b00*/  HFMA2 R190, -RZ, RZ, 0, 4.76837158203125e-07 ;  /* 0x00000008ffbe7431 */ /* 0x000fe400000001ff */
[----:B------:R-:W-:Y:S01]  /*6b10*/  FADD.FTZ R191, R191, R188 ;  /* 0x000000bcbfbf7221 */ /* 0x000fe20000010000 */
[----:B------:R-:W-:-:S04]  /*6b20*/  MOV R188, 0xffffffff ;  /* 0xffffffff00bc7802 */ /* 0x000fc80000000f00 */
[----:B------:R-:W-:-:S07]  /*6b30*/  MOV R239, R191 ;  /* 0x000000bf00ef7202 */ /* 0x000fce0000000f00 */
[----:B------:R-:W-:Y:S05]  /*6b40*/  WARPSYNC.COLLECTIVE R188, `(.L_x_35824) ;  /* 0x00000000bc087348 */ /* 0x000fea0003c00000 */
[----:B------:R0:W1:Y:S02]  /*6b50*/  SHFL.BFLY P1, R188, R239, R190, R189 ;  /* 0x0c0000beefbc7389 */ /* 0x00006400000200bd */
[----:B01----:R-:W-:Y:S05]  /*6b60*/  ENDCOLLECTIVE ;  /* 0x000000000000791b */ /* 0x003fea0003800000 */
.L_x_35824:
[----:B------:R-:W-:Y:S02]  /*6b70*/  HFMA2 R190, -RZ, RZ, 0, 9.5367431640625e-07 ;  /* 0x00000010ffbe7431 */ /* 0x000fe400000001ff */
[----:B------:R-:W-:Y:S01]  /*6b80*/  FADD.FTZ R191, R191, R188 ;  /* 0x000000bcbfbf7221 */ /* 0x000fe20000010000 */
[----:B------:R-:W-:-:S04]  /*6b90*/  MOV R188, 0xffffffff ;  /* 0xffffffff00bc7802 */ /* 0x000fc80000000f00 */
[----:B------:R-:W-:-:S07]  /*6ba0*/  MOV R239, R191 ;  /* 0x000000bf00ef7202 */ /* 0x000fce0000000f00 */
[----:B------:R-:W-:Y:S05]  /*6bb0*/  WARPSYNC.COLLECTIVE R188, `(.L_x_35825) ;  /* 0x00000000bc087348 */ /* 0x000fea0003c00000 */
[----:B------:R0:W1:Y:S02]  /*6bc0*/  SHFL.BFLY P1, R188, R239, R190, R189 ;  /* 0x0c0000beefbc7389 */ /* 0x00006400000200bd */
[----:B01----:R-:W-:Y:S05]  /*6bd0*/  ENDCOLLECTIVE ;  /* 0x000000000000791b */ /* 0x003fea0003800000 */
.L_x_35825:
        /* <DEDUP_REMOVED lines=137> */
.L_x_35826:
[----:B------:R-:W-:Y:S02]  /*7470*/  HFMA2 R190, -RZ, RZ, 0, 1.1920928955078125e-07 ;  /* 0x00000002ffbe7431 */ /* 0x000fe400000001ff */
[----:B------:R-:W-:Y:S01]  /*7480*/  FADD.FTZ R238, R238, R188 ;  /* 0x000000bceeee7221 */ /* 0x000fe20000010000 */
[----:B------:R-:W-:-:S04]  /*7490*/  MOV R188, 0xffffffff ;  /* 0xffffffff00bc7802 */ /* 0x000fc80000000f00 */
[----:B------:R-:W-:-:S07]  /*74a0*/  MOV R239, R238 ;  /* 0x000000ee00ef7202 */ /* 0x000fce0000000f00 */
[----:B------:R-:W-:Y:S05]  /*74b0*/  WARPSYNC.COLLECTIVE R188, `(.L_x_35827) ;  /* 0x00000000bc087348 */ /* 0x000fea0003c00000 */
[----:B------:R0:W1:Y:S02]  /*74c0*/  SHFL.BFLY P1, R188, R239, R190, R189 ;  /* 0x0c0000beefbc7389 */ /* 0x00006400000200bd */
[----:B01----:R-:W-:Y:S05]  /*74d0*/  ENDCOLLECTIVE ;  /* 0x000000000000791b */ /* 0x003fea0003800000 */
.L_x_35827:
[----:B------:R-:W-:Y:S02]  /*74e0*/  HFMA2 R190, -RZ, RZ, 0, 2.384185791015625e-07 ;  /* 0x00000004ffbe7431 */ /* 0x000fe400000001ff */
[----:B------:R-:W-:Y:S01]  /*74f0*/  FADD.FTZ R238, R238, R188 ;  /* 0x000000bceeee7221 */ /* 0x000fe20000010000 */
[----:B------:R-:W-:-:S04]  /*7500*/  MOV R188, 0xffffffff ;  /* 0xffffffff00bc7802 */ /* 0x000fc80000000f00 */
[----:B------:R-:W-:-:S07]  /*7510*/  MOV R239, R238 ;  /* 0x000000ee00ef7202 */ /* 0x000fce0000000f00 */
[----:B------:R-:W-:Y:S05]  /*7520*/  WARPSYNC.COLLECTIVE R188, `(.L_x_35828) ;  /* 0x00000000bc087348 */ /* 0x000fea0003c00000 */
[----:B------:R0:W1:Y:S02]  /*7530*/  SHFL.BFLY P1, R188, R239, R190, R189 ;  /* 0x0c0000beefbc7389 */ /* 0x00006400000200bd */
[----:B01----:R-:W-:Y:S05]  /*7540*/  ENDCOLLECTIVE ;  /* 0x000000000000791b */ /* 0x003fea0003800000 */
.L_x_35828:
[----:B------:R-:W-:Y:S02]  /*7550*/  HFMA2 R190, -RZ, RZ, 0, 4.76837158203125e-07 ;  /* 0x00000008ffbe7431 */ /* 0x000fe400000001ff */
[----:B------:R-:W-:Y:S01]  /*7560*/  FADD.FTZ R238, R238, R188 ;  /* 0x000000bceeee7221 */ /* 0x000fe20000010000 */
[----:B------:R-:W-:-:S04]  /*7570*/  MOV R188, 0xffffffff ;  /* 0xffffffff00bc7802 */ /* 0x000fc80000000f00 */
[----:B------:R-:W-:-:S07]  /*7580*/  MOV R239, R238 ;  /* 0x000000ee00ef7202 */ /* 0x000fce0000000f00 */
[----:B------:R-:W-:Y:S05]  /*7590*/  WARPSYNC.COLLECTIVE R188, `(.L_x_35829) ;  /* 0x00000000bc087348 */ /* 0x000fea0003c00000 */
[----:B------:R0:W1:Y:S02]  /*75a0*/  SHFL.BFLY P1, R188, R239, R190, R189 ;  /* 0x0c0000beefbc7389 */ /* 0x00006400000200bd */
[----:B01----:R-:W-:Y:S05]  /*75b0*/  ENDCOLLECTIVE ;  /* 0x000000000000791b */ /* 0x003fea0003800000 */
.L_x_35829:
[----:B------:R-:W-:Y:S02]  /*75c0*/  HFMA2 R190, -RZ, RZ, 0, 9.5367431640625e-07 ;  /* 0x00000010ffbe7431 */ /* 0x000fe400000001ff */
[----:B------:R-:W-:Y:S01]  /*75d0*/  FADD.FTZ R238, R238, R188 ;  /* 0x000000bceeee7221 */ /* 0x000fe20000010000 */
[----:B------:R-:W-:-:S04]  /*75e0*/  MOV R188, 0xffffffff ;  /* 0xffffffff00bc7802 */ /* 0x000fc80000000f00 */
[----:B------:R-:W-:-:S07]  /*75f0*/  MOV R239, R238 ;  /* 0x000000ee00ef7202 */ /* 0x000fce0000000f00 */
[----:B------:R-:W-:Y:S05]  /*7600*/  WARPSYNC.COLLECTIVE R188, `(.L_x_35830) ;  /* 0x00000000bc087348 */ /* 0x000fea0003c00000 */
[----:B------:R0:W1:Y:S02]  /*7610*/  SHFL.BFLY P1, R188, R239, R190, R189 ;  /* 0x0c0000beefbc7389 */ /* 0x00006400000200bd */
[----:B01----:R-:W-:Y:S05]  /*7620*/  ENDCOLLECTIVE ;  /* 0x000000000000791b */ /* 0x003fea0003800000 */
.L_x_35830:
[----:B------:R-:W-:Y:S05]  /*7630*/  BRA `(.L_x_35831) ;  /* 0xffffffe0000c7947 */ /* 0x000fea000383ffff */
.L_x_35832:
        /* <DEDUP_REMOVED lines=12> */
.L_x_71507:


//--------------------- .text._ZN10layer_norm13ln_fwd_kernelINS_13Kernel_traitsIf6__halfS2_S2_fjLj2048ELj1ELj4ELj1ELj16ENS_18Kernel_traits_baseILj2048EfS2_S2_S2_fjLj128EEEEELb1ELb0ELb0ELb0EEEvNS_9FwdParamsE --------------------------
	.section	.text._ZN10layer_norm13ln_fwd_kernelINS_13Kernel_traitsIf6__halfS2_S2_fjLj2048ELj1ELj4ELj1ELj16ENS_18Kernel_traits_baseILj2048EfS2_S2_S2_fjLj128EEEEELb1ELb0ELb0ELb0EEEvNS_9FwdParamsE,"ax",@progbits
	.align	128
        .global         _ZN10layer_norm13ln_fwd_kernelINS_13Kernel_traitsIf6__halfS2_S2_fjLj2048ELj1ELj4ELj1ELj16ENS_18Kernel_traits_baseILj2048EfS2_S2_S2_fjLj128EEEEELb1ELb0ELb0ELb0EEEvNS_9FwdParamsE
        .type           _ZN10layer_norm13ln_fwd_kernelINS_13Kernel_traitsIf6__halfS2_S2_fjLj2048ELj1ELj4ELj1ELj16ENS_18Kernel_traits_baseILj2048EfS2_S2_S2_fjLj128EEEEELb1ELb0ELb0ELb0EEEvNS_9FwdParamsE,@function
        .size           _ZN10layer_norm13ln_fwd_kernelINS_13Kernel_traitsIf6__halfS2_S2_fjLj2048ELj1ELj4ELj1ELj16ENS_18Kernel_traits_baseILj2048EfS2_S2_S2_fjLj128EEEEELb1ELb0ELb0ELb0EEEvNS_9FwdParamsE,(.L_x_71508 - _ZN10layer_norm13ln_fwd_kernelINS_13Kernel_traitsIf6__halfS2_S2_fjLj2048ELj1ELj4ELj1ELj16ENS_18Kernel_traits_baseILj2048EfS2_S2_S2_fjLj128EEEEELb1ELb0ELb0ELb0EEEvNS_9FwdParamsE)
        .other          _ZN10layer_norm13ln_fwd_kernelINS_13Kernel_traitsIf6__halfS2_S2_fjLj2048ELj1ELj4ELj1ELj16ENS_18Kernel_traits_baseILj2048EfS2_S2_S2_fjLj128EEEEELb1ELb0ELb0ELb0EEEvNS_9FwdParamsE,@"STO_CUDA_ENTRY STV_DEFAULT"
_ZN10layer_norm13ln_fwd_kernelINS_13Kernel_traitsIf6__halfS2_S2_fjLj2048ELj1ELj4ELj1ELj16ENS_18Kernel_traits_baseILj2048EfS2_S2_S2_fjLj128EEEEELb1ELb0ELb0ELb0EEEvNS_9FwdParamsE:
.text._ZN10layer_norm13ln_fwd_kernelINS_13Kernel_traitsIf6__halfS2_S2_fjLj2048ELj1ELj4ELj1ELj16ENS_18Kernel_traits_baseILj2048EfS2_S2_S2_fjLj128EEEEELb1ELb0ELb0ELb0EEEvNS_9FwdParamsE:
        /* <DEDUP_REMOVED lines=136> */
.L_x_35834:
        /* <DEDUP_REMOVED lines=80> */
.L_x_35835:
[----:B------:R-:W-:Y:S05]  /*0d80*/  BSYNC.RECONVERGENT B0 ;  /* 0x0000000000007941 */ /* 0x000fea0003800200 */
.L_x_35833:
[----:B------:R-:W1:Y:S02]  /*0d90*/  LDCU UR4, c[0x0][0x384] ;  /* 0x00007080ff0477ac */ /* 0x000e640008000800 */
[----:B-1----:R-:W-:-:S13]  /*0da0*/  ISETP.GE.AND P0, PT, R17, UR4, PT ;  /* 0x0000000411007c0c */ /* 0x002fda000bf06270 */
[----:B------:R-:W-:Y:S05]  /*0db0*/  @P0 EXIT ;  /* 0x000000000000094d */ /* 0x000fea0003800000 */
[----:B------:R-:W-:Y:S01]  /*0dc0*/  IMAD.HI.U32 R0, R19, -0x326172a9, RZ ;  /* 0xcd9e8d5713007827 */ /* 0x000fe200078e00ff */
[----:B------:R-:W1:Y:S03]  /*0dd0*/  LDCU.64 UR10, c[0x0][0x3e0] ;  /* 0x00007c00ff0a77ac */ /* 0x000e660008000a00 */
[----:B------:R-:W-:Y:S01]  /*0de0*/  HFMA2 R11, -RZ, RZ, 0, 0 ;  /* 0x00000000ff0b7431 */ /* 0x000fe200000001ff */
[----:B------:R-:W-:Y:S01]  /*0df0*/  BSSY B0, `(.L_x_35836) ;  /* 0x0002c68000007945 */ /* 0x000fe20003800000 */
[----:B0-----:R-:W-:Y:S01]  /*0e00*/  IMAD.HI.U32 R2, R16, -0x2daee0ad, RZ ;  /* 0xd2511f5310027827 */ /* 0x001fe200078e00ff */
[----:B------:R-:W-:Y:S01]  /*0e10*/  LOP3.LUT R0, R15, UR6, R0, 0x96, !PT ;  /* 0x000000060f007c12 */ /* 0x000fe2000f8e9600 */
[----:B------:R-:W0:Y:S01]  /*0e20*/  LDCU.U8 UR4, c[0x0][0x410] ;  /* 0x00008200ff0477ac */ /* 0x000e220008000000 */
[----:B------:R-:W-:Y:S01]  /*0e30*/  LOP3.LUT R12, R12, 0x3, RZ, 0xc0, !PT ;  /* 0x000000030c0c7812 */ /* 0x000fe200078ec0ff */
        /* <DEDUP_REMOVED lines=11> */
[----:B-1----:R-:W-:Y:S01]  /*0ef0*/  UISETP.NE.U32.AND UP0, UPT, UR10, URZ, UPT ;  /* 0x000000ff0a00728c */ /* 0x002fe2000bf05070 */
[----:B------:R-:W-:Y:S01]  /*0f00*/  IMAD.HI.U32 R2, R5, -0x326172a9, RZ ;  /* 0xcd9e8d5705027827 */ /* 0x000fe200078e00ff */
[----:B------:R-:W1:Y:S03]  /*0f10*/  LDCU.64 UR12, c[0x0][0x3a0] ;  /* 0x00007400ff0c77ac */ /* 0x000e660008000a00 */
[----:B------:R-:W-:Y:S01]  /*0f20*/  IMAD.HI.U32 R0, R3, -0x2daee0ad, RZ ;  /* 0xd2511f5303007827 */ /* 0x000fe200078e00ff */
[----:B------:R-:W-:Y:S01]  /*0f30*/  LOP3.LUT R2, R7, UR17, R2, 0x96, !PT ;  /* 0x0000001107027c12 */ /* 0x000fe2000f8e9602 */
[----:B------:R-:W-:-:S02]  /*0f40*/  UISETP.NE.AND.EX UP0, UPT, UR11, URZ, UPT, UP0 ;  /* 0x000000ff0b00728c */ /* 0x000fc4000bf05300 */
[----:B------:R-:W-:Y:S01]  /*0f50*/  IMAD R7, R3, -0x2daee0ad, RZ ;  /* 0xd2511f5303077824 */ /* 0x000fe200078e02ff */
[----:B------:R-:W-:Y:S01]  /*0f60*/  LOP3.LUT R0, R9, UR18, R0, 0x96, !PT ;  /* 0x0000001209007c12 */ /* 0x000fe2000f8e9600 */
[----:B------:R-:W-:Y:S01]  /*0f70*/  IMAD.HI.U32 R6, R2, -0x2daee0ad, RZ ;  /* 0xd2511f5302067827 */ /* 0x000fe200078e00ff */
[----:B0-----:R-:W-:-:S03]  /*0f80*/  UISETP.NE.AND UP2, UPT, UR4, URZ, UPT ;  /* 0x000000ff0400728c */ /* 0x001fc6000bf45270 */
        /* <DEDUP_REMOVED lines=41> */
[----:B-123--:R-:W-:-:S07]  /*1220*/  IMAD R10, R2, -0x326172a9, RZ ;  /* 0xcd9e8d57020a7824 */ /* 0x00efce00078e02ff */
.L_x_36525:
        /* <DEDUP_REMOVED lines=39> */
.L_x_71340:
[----:B------:R-:W-:Y:S05]  /*14a0*/  BRX R176 -0x14b0                                       (*"BRANCH_TARGETS .L_x_71341,.L_x_71342,.L_x_71343"*) ;  /* 0xffffffe8b0d47949 */ /* 0x000fea000383ffff */
.L_x_71343:
[----:B------:R-:W-:Y:S01]  /*14b0*/  IADD3 R21, PT, PT, R12, 0x1, RZ ;  /* 0x000000010c157810 */ /* 0x000fe20007ffe0ff */
[----:B------:R-:W-:Y:S02]  /*14c0*/  IMAD.MOV.U32 R218, RZ, RZ, R214 ;  /* 0x000000ffffda7224 */ /* 0x000fe400078e00d6 */
[----:B------:R-:W-:Y:S01]  /*14d0*/  IMAD.MOV.U32 R8, RZ, RZ, R13 ;  /* 0x000000ffff087224 */ /* 0x000fe200078e000d */
[----:B------:R-:W-:Y:S06]  /*14e0*/  BRA `(.L_x_35841) ;  /* 0x0000000000f07947 */ /* 0x000fec0003800000 */
.L_x_71341:
[----:B------:R-:W-:Y:S01]  /*14f0*/  MOV R218, R214 ;  /* 0x000000d600da7202 */ /* 0x000fe20000000f00 */
[----:B------:R-:W-:Y:S02]  /*1500*/  IMAD.MOV.U32 R21, RZ, RZ, 0x3 ;  /* 0x00000003ff157424 */ /* 0x000fe400078e00ff */
[----:B------:R-:W-:Y:S01]  /*1510*/  IMAD.MOV.U32 R8, RZ, RZ, R14 ;  /* 0x000000ffff087224 */ /* 0x000fe200078e000e */
[----:B------:R-:W-:Y:S06]  /*1520*/  BRA `(.L_x_35841) ;  /* 0x0000000000e07947 */ /* 0x000fec0003800000 */
.L_x_71342:
        /* <DEDUP_REMOVED lines=13> */
.L_x_35843:
[----:B------:R-:W-:Y:S05]  /*1600*/  BSYNC.RECONVERGENT B3 ;  /* 0x0000000000037941 */ /* 0x000fea0003800200 */
.L_x_35842:
        /* <DEDUP_REMOVED lines=42> */
.L_x_35841:
[----:B------:R-:W-:Y:S05]  /*18b0*/  BSYNC.RECONVERGENT B2 ;  /* 0x0000000000027941 */ /* 0x000fea0003800200 */
.L_x_35840:
        /* <DEDUP_REMOVED lines=10> */
[----:B------:R-:W-:-:S02]  /*1960*/  IMAD.MOV.U32 R22, RZ, RZ, 0x2 ;  /* 0x00000002ff167424 */ /* 0x000fc400078e00ff */
[----:B0-----:R-:W-:Y:S02]  /*1970*/  FMUL.FTZ R12, R12, R219 ;  /* 0x000000db0c0c7220 */ /* 0x001fe40000410000 */
        /* <DEDUP_REMOVED lines=16> */
.L_x_35846:
        /* <DEDUP_REMOVED lines=13> */
.L_x_35848:
[----:B------:R-:W-:Y:S05]  /*1b50*/  BSYNC.RECONVERGENT B3 ;  /* 0x0000000000037941 */ /* 0x000fea0003800200 */
.L_x_35847:
        /* <DEDUP_REMOVED lines=43> */
.L_x_35845:
[----:B------:R-:W-:Y:S05]  /*1e10*/  BSYNC.RECONVERGENT B2 ;  /* 0x0000000000027941 */ /* 0x000fea0003800200 */
.L_x_35844:
        /* <DEDUP_REMOVED lines=23> */
.L_x_35851:
        /* <DEDUP_REMOVED lines=13> */
.L_x_35853:
[----:B------:R-:W-:Y:S05]  /*2060*/  BSYNC.RECONVERGENT B3 ;  /* 0x0000000000037941 */ /* 0x000fea0003800200 */
.L_x_35852:
        /* <DEDUP_REMOVED lines=43> */
.L_x_35850:
[----:B------:R-:W-:Y:S05]  /*2320*/  BSYNC.RECONVERGENT B2 ;  /* 0x0000000000027941 */ /* 0x000fea0003800200 */
.L_x_35849:
        /* <DEDUP_REMOVED lines=23> */
.L_x_35856:
        /* <DEDUP_REMOVED lines=13> */
.L_x_35858:
[----:B------:R-:W-:Y:S05]  /*2570*/  BSYNC.RECONVERGENT B3 ;  /* 0x0000000000037941 */ /* 0x000fea0003800200 */
.L_x_35857:
        /* <DEDUP_REMOVED lines=43> */
.L_x_35855:
[----:B------:R-:W-:Y:S05]  /*2830*/  BSYNC.RECONVERGENT B2 ;  /* 0x0000000000027941 */ /* 0x000fea0003800200 */
.L_x_35854:
        /* <DEDUP_REMOVED lines=23> */
.L_x_35861:
        /* <DEDUP_REMOVED lines=13> */
.L_x_35863:
[----:B------:R-:W-:Y:S05]  /*2a80*/  BSYNC.RECONVERGENT B3 ;  /* 0x0000000000037941 */ /* 0x000fea0003800200 */
.L_x_35862:
        /* <DEDUP_REMOVED lines=43> */
.L_x_35860:
[----:B------:R-:W-:Y:S05]  /*2d40*/  BSYNC.RECONVERGENT B2 ;  /* 0x0000000000027941 */ /* 0x000fea0003800200 */
.L_x_35859:
        /* <DEDUP_REMOVED lines=23> */
.L_x_35866:
        /* <DEDUP_REMOVED lines=13> */
.L_x_35868:
[----:B------:R-:W-:Y:S05]  /*2f90*/  BSYNC.RECONVERGENT B3 ;  /* 0x0000000000037941 */ /* 0x000fea0003800200 */
.L_x_35867:
        /* <DEDUP_REMOVED lines=43> */
.L_x_35865:
[----:B------:R-:W-:Y:S05]  /*3250*/  BSYNC.RECONVERGENT B2 ;  /* 0x0000000000027941 */ /* 0x000fea0003800200 */
.L_x_35864:
        /* <DEDUP_REMOVED lines=23> */
.L_x_35871:
        /* <DEDUP_REMOVED lines=13> */
.L_x_35873:
[----:B------:R-:W-:Y:S05]  /*34a0*/  BSYNC.RECONVERGENT B3 ;  /* 0x0000000000037941 */ /* 0x000fea0003800200 */
.L_x_35872:
        /* <DEDUP_REMOVED lines=43> */
.L_x_35870:
[----:B------:R-:W-:Y:S05]  /*3760*/  BSYNC.RECONVERGENT B2 ;  /* 0x0000000000027941 */ /* 0x000fea0003800200 */
.L_x_35869:
        /* <DEDUP_REMOVED lines=23> */
.L_x_35876:
        /* <DEDUP_REMOVED lines=15> */
.L_x_35878:
[----:B------:R-:W-:Y:S05]  /*39d0*/  BSYNC.RECONVERGENT B3 ;  /* 0x0000000000037941 */ /* 0x000fea0003800200 */
.L_x_35877:
        /* <DEDUP_REMOVED lines=43> */
.L_x_35875:
[----:B------:R-:W-:Y:S05]  /*3c90*/  BSYNC.RECONVERGENT B2 ;  /* 0x0000000000027941 */ /* 0x000fea0003800200 */
.L_x_35874:
        /* <DEDUP_REMOVED lines=15> */
.L_x_35839:
        /* <DEDUP_REMOVED lines=16> */
.L_x_35882:
        /* <DEDUP_REMOVED lines=13> */
.L_x_35884:
[----:B------:R-:W-:Y:S05]  /*3f60*/  BSYNC.RECONVERGENT B3 ;  /* 0x0000000000037941 */ /* 0x000fea0003800200 */
.L_x_35883:
        /* <DEDUP_REMOVED lines=42> */
.L_x_35881:
[----:B------:R-:W-:Y:S05]  /*4210*/  BSYNC.RECONVERGENT B2 ;  /* 0x0000000000027941 */ /* 0x000fea0003800200 */
.L_x_35880:
        /* <DEDUP_REMOVED lines=26> */
.L_x_35887:
        /* <DEDUP_REMOVED lines=13> */
.L_x_35889:
[----:B------:R-:W-:Y:S05]  /*4490*/  BSYNC.RECONVERGENT B3 ;  /* 0x0000000000037941 */ /* 0x000fea0003800200 */
.L_x_35888:
        /* <DEDUP_REMOVED lines=43> */
.L_x_35886:
[----:B------:R-:W-:Y:S05]  /*4750*/  BSYNC.RECONVERGENT B2 ;  /* 0x0000000000027941 */ /* 0x000fea0003800200 */
.L_x_35885:
        /* <DEDUP_REMOVED lines=21> */
.L_x_35892:
        /* <DEDUP_REMOVED lines=13> */
.L_x_35894:
[----:B------:R-:W-:Y:S05]  /*4980*/  BSYNC.RECONVERGENT B3 ;  /* 0x0000000000037941 */ /* 0x000fea0003800200 */
.L_x_35893:
        /* <DEDUP_REMOVED lines=43> */
.L_x_35891:
[----:B------:R-:W-:Y:S05]  /*4c40*/  BSYNC.RECONVERGENT B2 ;  /* 0x0000000000027941 */ /* 0x000fea0003800200 */
.L_x_35890:
[----:B------:R-:W-:Y:S01]  /*4c50*/  ISETP.NE.AND P3, PT, R162, 0x1, PT ;  /* 0x00000001a200780c */ /* 0x000fe20003f65270 */
[----:B------:R-:W-:Y:S01]  /*4c60*/  HADD2.F32 R22, -RZ, R165.H0_H0 ;  /* 0x200000a5ff167230 */ /* 0x000fe20000004100 */
[----:B------:R-:W-:Y:S01]  /*4c70*/  I2FP.F32.U32 R12, R12 ;  /* 0x0000000c000c7245 */ /* 0x000fe20000201000 */
[----:B------:R-:W-:Y:S01]  /*4c80*/  BSSY.RECONVERGENT B2, `(.L_x_35895) ;  /* 0x000004b000027945 */ /* 0x000fe20003800200 */
[----:B------:R-:W-:Y:S02]  /*4c90*/  IMAD.MOV.U32 R164, RZ, RZ, 0x2 ;  /* 0x00000002ffa47424 */ /* 0x000fe400078e00ff */
[----:B------:R-:W-:Y:S01]  /*4ca0*/  FMUL.FTZ R163, R22, R215 ;  /* 0x000000d716a37220 */ /* 0x000fe20000410000 */
[----:B------:R-:W-:Y:S01]  /*4cb0*/  FFMA.FTZ R161, R12, R207, 1.1641532182693481445e-10 ;  /* 0x2f0000000ca17423 */ /* 0x000fe200000100cf */
[----:B------:R-:W-:Y:S02]  /*4cc0*/  IMAD.MOV.U32 R12, RZ, RZ, R10 ;  /* 0x000000ffff0c7224 */ /* 0x000fe400078e000a */
        /* <DEDUP_REMOVED lines=13> */
.L_x_35897:
        /* <DEDUP_REMOVED lines=13> */
.L_x_35899:
[----:B------:R-:W-:Y:S05]  /*4e70*/  BSYNC.RECONVERGENT B3 ;  /* 0x0000000000037941 */ /* 0x000fea0003800200 */
.L_x_35898:
        /* <DEDUP_REMOVED lines=43> */
.L_x_35896:
[----:B------:R-:W-:Y:S05]  /*5130*/  BSYNC.RECONVERGENT B2 ;  /* 0x0000000000027941 */ /* 0x000fea0003800200 */
.L_x_35895:
[----:B------:R-:W-:Y:S01]  /*5140*/  ISETP.NE.AND P4, PT, R164, 0x1, PT ;  /* 0x00000001a400780c */ /* 0x000fe20003f85270 */
[----:B------:R-:W-:Y:S01]  /*5150*/  HADD2.F32 R160, -RZ, R165.H1_H1 ;  /* 0x300000a5ffa07230 */ /* 0x000fe20000004100 */
[----:B------:R-:W-:Y:S01]  /*5160*/  I2FP.F32.U32 R12, R12 ;  /* 0x0000000c000c7245 */ /* 0x000fe20000201000 */
[----:B------:R-:W-:Y:S01]  /*5170*/  BSSY.RECONVERGENT B2, `(.L_x_35900) ;  /* 0x000004b000027945 */ /* 0x000fe20003800200 */
[----:B------:R-:W-:Y:S02]  /*5180*/  HFMA2 R162, -RZ, RZ, 0, 1.1920928955078125e-07 ;  /* 0x00000002ffa27431 */ /* 0x000fe400000001ff */
        /* <DEDUP_REMOVED lines=16> */
.L_x_35902:
        /* <DEDUP_REMOVED lines=13> */
.L_x_35904:
[----:B------:R-:W-:Y:S05]  /*5360*/  BSYNC.RECONVERGENT B3 ;  /* 0x0000000000037941 */ /* 0x000fea0003800200 */
.L_x_35903:
        /* <DEDUP_REMOVED lines=43> */
.L_x_35901:
[----:B------:R-:W-:Y:S05]  /*5620*/  BSYNC.RECONVERGENT B2 ;  /* 0x0000000000027941 */ /* 0x000fea0003800200 */
.L_x_35900:
[----:B------:R-:W-:Y:S01]  /*5630*/  I2FP.F32.U32 R12, R12 ;  /* 0x0000000c000c7245 */ /* 0x000fe20000201000 */
[----:B------:R-:W-:Y:S01]  /*5640*/  HADD2.F32 R160, -RZ, R166.H0_H0 ;  /* 0x200000a6ffa07230 */ /* 0x000fe20000004100 */
[----:B------:R-:W-:Y:S01]  /*5650*/  ISETP.NE.AND P4, PT, R162, 0x1, PT ;  /* 0x00000001a200780c */ /* 0x000fe20003f85270 */
[----:B------:R-:W-:Y:S02]  /*5660*/  BSSY.RECONVERGENT B2, `(.L_x_35905) ;  /* 0x000004b000027945 */ /* 0x000fe40003800200 */
[----:B------:R-:W-:Y:S01]  /*5670*/  FFMA.FTZ R161, R12, R207, 1.1641532182693481445e-10 ;  /* 0x2f0000000ca17423 */ /* 0x000fe200000100cf */
[----:B------:R-:W-:Y:S01]  /*5680*/  FMUL.FTZ R163, R160, R215 ;  /* 0x000000d7a0a37220 */ /* 0x000fe20000410000 */
[----:B------:R-:W-:Y:S01]  /*5690*/  IMAD.MOV.U32 R160, RZ, RZ, 0x2 ;  /* 0x00000002ffa07424 */ /* 0x000fe200078e00ff */
[----:B------:R-:W-:Y:S02]  /*56a0*/  MOV R12, R10 ;  /* 0x0000000a000c7202 */ /* 0x000fe40000000f00 */
        /* <DEDUP_REMOVED lines=13> */
.L_x_35907:
        /* <DEDUP_REMOVED lines=13> */
.L_x_35909:
[----:B------:R-:W-:Y:S05]  /*5850*/  BSYNC.RECONVERGENT B3 ;  /* 0x0000000000037941 */ /* 0x000fea0003800200 */
.L_x_35908:
        /* <DEDUP_REMOVED lines=43> */
.L_x_35906:
[----:B------:R-:W-:Y:S05]  /*5b10*/  BSYNC.RECONVERGENT B2 ;  /* 0x0000000000027941 */ /* 0x000fea0003800200 */
.L_x_35905:
[----:B------:R-:W-:Y:S01]  /*5b20*/  I2FP.F32.U32 R12, R12 ;  /* 0x0000000c000c7245 */ /* 0x000fe20000201000 */
[----:B------:R-:W-:Y:S01]  /*5b30*/  HADD2.F32 R166, -RZ, R166.H1_H1 ;  /* 0x300000a6ffa67230 */ /* 0x000fe20000004100 */
[----:B------:R-:W-:Y:S01]  /*5b40*/  ISETP.NE.AND P5, PT, R160, 0x1, PT ;  /* 0x00000001a000780c */ /* 0x000fe20003fa5270 */
[----:B------:R-:W-:Y:S01]  /*5b50*/  BSSY.RECONVERGENT B2, `(.L_x_35910) ;  /* 0x000004b000027945 */ /* 0x000fe20003800200 */
[----:B------:R-:W-:Y:S02]  /*5b60*/  IMAD.MOV.U32 R162, RZ, RZ, 0x2 ;  /* 0x00000002ffa27424 */ /* 0x000fe400078e00ff */
        /* <DEDUP_REMOVED lines=16> */
.L_x_35912:
        /* <DEDUP_REMOVED lines=13> */
.L_x_35914:
[----:B------:R-:W-:Y:S05]  /*5d40*/  BSYNC.RECONVERGENT B3 ;  /* 0x0000000000037941 */ /* 0x000fea0003800200 */
.L_x_35913:
        /* <DEDUP_REMOVED lines=43> */
.L_x_35911:
[----:B------:R-:W-:Y:S05]  /*6000*/  BSYNC.RECONVERGENT B2 ;  /* 0x0000000000027941 */ /* 0x000fea0003800200 */
.L_x_35910:
        /* <DEDUP_REMOVED lines=21> */
.L_x_35917:
        /* <DEDUP_REMOVED lines=15> */
.L_x_35919:
[----:B------:R-:W-:Y:S05]  /*6250*/  BSYNC.RECONVERGENT B3 ;  /* 0x0000000000037941 */ /* 0x000fea0003800200 */
.L_x_35918:
        /* <DEDUP_REMOVED lines=43> */
.L_x_35916:
[----:B------:R-:W-:Y:S05]  /*6510*/  BSYNC.RECONVERGENT B2 ;  /* 0x0000000000027941 */ /* 0x000fea0003800200 */
.L_x_35915:
[----:B------:R-:W-:Y:S01]  /*6520*/  I2FP.F32.U32 R160, R161 ;  /* 0x000000a100a07245 */ /* 0x000fe20000201000 */
[----:B------:R-:W-:-:S04]  /*6530*/  HADD2.F32 R162, -RZ, R167.H1_H1 ;  /* 0x300000a7ffa27230 */ /* 0x000fc80000004100 */
[----:B------:R-:W-:Y:S01]  /*6540*/  FFMA.FTZ R207, R160, R207, 1.1641532182693481445e-10 ;  /* 0x2f000000a0cf7423 */ /* 0x000fe200000100cf */
[----:B------:R-:W-:Y:S01]  /*6550*/  FMUL.FTZ R161, R162, R215 ;  /* 0x000000d7a2a17220 */ /* 0x000fe20000410000 */
[----:B------:R-:W-:Y:S02]  /*6560*/  F2FP.F16.F32.PACK_AB R162, R191, R177 ;  /* 0x000000b1bfa2723e */ /* 0x000fe400000000ff */
[----:B------:R-:W-:Y:S01]  /*6570*/  F2FP.F16.F32.PACK_AB R160, R21, R8 ;  /* 0x0000000815a0723e */ /* 0x000fe200000000ff */
[----:B------:R-:W-:Y:S01]  /*6580*/  FMUL.FTZ R161, R161, R214 ;  /* 0x000000d6a1a17220 */ /* 0x000fe20000410000 */
[----:B------:R-:W-:-:S04]  /*6590*/  FSETP.GTU.FTZ.AND P6, PT, R207, R216, PT ;  /* 0x000000d8cf00720b */ /* 0x000fc80003fdc000 */
[----:B------:R-:W-:Y:S02]  /*65a0*/  FSEL R207, R161, RZ, !P6 ;  /* 0x000000ffa1cf7208 */ /* 0x000fe40007000000 */
[----:B------:R-:W-:Y:S02]  /*65b0*/  PLOP3.LUT P6, PT, P6, PT, PT, 0x8, 0x80 ;  /* 0x000000000080781c */ /* 0x000fe400037ce170 */
[----:B------:R-:W-:Y:S02]  /*65c0*/  F2FP.F16.F32.PACK_AB R161, R176, R22 ;  /* 0x00000016b0a1723e */ /* 0x000fe400000000ff */
[----:B------:R-:W-:-:S09]  /*65d0*/  F2FP.F16.F32.PACK_AB R163, R207, R192 ;  /* 0x000000c0cfa3723e */ /* 0x000fd200000000ff */
.L_x_35879:
        /* <DEDUP_REMOVED lines=21> */
.L_x_35838:
[----:B------:R-:W-:Y:S05]  /*6730*/  BSYNC.RECONVERGENT B1 ;  /* 0x0000000000017941 */ /* 0x000fea0003800200 */
.L_x_35837:
[----:B------:R-:W-:Y:S01]  /*6740*/  ISETP.GE.U32.AND P0, PT, R20, 0x40, PT ;  /* 0x000000401400780c */ /* 0x000fe20003f06070 */
[----:B------:R-:W-:Y:S01]  /*6750*/  BSSY.RECONVERGENT B1, `(.L_x_35920) ;  /* 0x000053d000017945 */ /* 0x000fe20003800200 */
[----:B------:R-:W-:-:S11]  /*6760*/  LOP3.LUT R9, R9, 0xfffffdff, RZ, 0xc0, !PT ;  /* 0xfffffdff09097812 */ /* 0x000fd600078ec0ff */
[----:B------:R-:W-:Y:S01]  /*6770*/  @P0 LOP3.LUT R9, R9, 0x200, RZ, 0xfc, !PT ;  /* 0x0000020009090812 */ /* 0x000fe200078efcff */
[----:B------:R-:W-:Y:S06]  /*6780*/  @!P0 BRA `(.L_x_35921) ;  /* 0x0000005000e48947 */ /* 0x000fec0003800000 */
[----:B0-----:R-:W0:Y:S02]  /*6790*/  LDC.64 R160, c[0x0][0x390] ;  /* 0x0000e400ffa07b82 */ /* 0x001e240000000a00 */
        /* <DEDUP_REMOVED lines=24> */
.L_x_35925:
        /* <DEDUP_REMOVED lines=13> */
.L_x_35927:
[----:B------:R-:W-:Y:S05]  /*69f0*/  BSYNC.RECONVERGENT B3 ;  /* 0x0000000000037941 */ /* 0x000fea0003800200 */
.L_x_35926:
        /* <DEDUP_REMOVED lines=42> */
.L_x_35924:
[----:B------:R-:W-:Y:S05]  /*6ca0*/  BSYNC.RECONVERGENT B2 ;  /* 0x0000000000027941 */ /* 0x000fea0003800200 */
.L_x_35923:
        /* <DEDUP_REMOVED lines=11> */
[----:B0-----:R-:W-:-:S03]  /*6d60*/  FMUL.FTZ R12, R12, R217 ;  /* 0x000000d90c0c7220 */ /* 0x001fc60000410000 */
[----:B-1----:R-:W-:-:S04]  /*6d70*/  FSETP.GTU.FTZ.AND P0, PT, R7, R214, PT ;  /* 0x000000d60700720b */ /* 0x002fc80003f1c000 */
[----:B------:R-:W-:Y:S01]  /*6d80*/  FSEL R7, R12, RZ, !P0 ;  /* 0x000000ff0c077208 */ /* 0x000fe20004000000 */
[----:B------:R-:W-:Y:S01]  /*6d90*/  IMAD.MOV.U32 R12, RZ, RZ, R10 ;  /* 0x000000ffff0c7224 */ /* 0x000fe200078e000a */
        /* <DEDUP_REMOVED lines=13> */
.L_x_35930:
        /* <DEDUP_REMOVED lines=13> */
.L_x_35932:
[----:B------:R-:W-:Y:S05]  /*6f40*/  BSYNC.RECONVERGENT B3 ;  /* 0x0000000000037941 */ /* 0x000fea0003800200 */
.L_x_35931:
        /* <DEDUP_REMOVED lines=43> */
.L_x_35929:
[----:B------:R-:W-:Y:S05]  /*7200*/  BSYNC.RECONVERGENT B2 ;  /* 0x0000000000027941 */ /* 0x000fea0003800200 */
.L_x_35928:
        /* <DEDUP_REMOVED lines=23> */
.L_x_35935:
        /* <DEDUP_REMOVED lines=13> */
.L_x_35937:
[----:B------:R-:W-:Y:S05]  /*7450*/  BSYNC.RECONVERGENT B3 ;  /* 0x0000000000037941 */ /* 0x000fea0003800200 */
.L_x_35936:
        /* <DEDUP_REMOVED lines=43> */
.L_x_35934:
[----:B------:R-:W-:Y:S05]  /*7710*/  BSYNC.RECONVERGENT B2 ;  /* 0x0000000000027941 */ /* 0x000fea0003800200 */
.L_x_35933:
        /* <DEDUP_REMOVED lines=23> */
.L_x_35940:
        /* <DEDUP_REMOVED lines=13> */
.L_x_35942:
[----:B------:R-:W-:Y:S05]  /*7960*/  BSYNC.RECONVERGENT B3 ;  /* 0x0000000000037941 */ /* 0x000fea0003800200 */
.L_x_35941:
        /* <DEDUP_REMOVED lines=43> */
.L_x_35939:
[----:B------:R-:W-:Y:S05]  /*7c20*/  BSYNC.RECONVERGENT B2 ;  /* 0x0000000000027941 */ /* 0x000fea0003800200 */
.L_x_35938:
        /* <DEDUP_REMOVED lines=23> */
.L_x_35945:
        /* <DEDUP_REMOVED lines=13> */
.L_x_35947:
[----:B------:R-:W-:Y:S05]  /*7e70*/  BSYNC.RECONVERGENT B3 ;  /* 0x0000000000037941 */ /* 0x000fea0003800200 */
.L_x_35946:
        /* <DEDUP_REMOVED lines=43> */
.L_x_35944:
[----:B------:R-:W-:Y:S05]  /*8130*/  BSYNC.RECONVERGENT B2 ;  /* 0x0000000000027941 */ /* 0x000fea0003800200 */
.L_x_35943:
        /* <DEDUP_REMOVED lines=23> */
.L_x_35950:
        /* <DEDUP_REMOVED lines=13> */
.L_x_35952:
[----:B------:R-:W-:Y:S05]  /*8380*/  BSYNC.RECONVERGENT B3 ;  /* 0x0000000000037941 */ /* 0x000fea0003800200 */
.L_x_35951:
        /* <DEDUP_REMOVED lines=43> */
.L_x_35949:
[----:B------:R-:W-:Y:S05]  /*8640*/  BSYNC.RECONVERGENT B2 ;  /* 0x0000000000027941 */ /* 0x000fea0003800200 */
.L_x_35948:
[----:B------:R-:W-:Y:S01]  /*8650*/  I2FP.F32.U32 R161, R12 ;  /* 0x0000000c00a17245 */ /* 0x000fe20000201000 */
[----:B------:R-:W-:Y:S01]  /*8660*/  HADD2.F32 R166, -RZ, R166.H1_H1 ;  /* 0x300000a6ffa67230 */ /* 0x000fe20000004100 */
[----:B------:R-:W-:Y:S01]  /*8670*/  ISETP.NE.AND P5, PT, R164, 0x1, PT ;  /* 0x00000001a400780c */ /* 0x000fe20003fa5270 */
[----:B------:R-:W-:Y:S01]  /*8680*/  HADD2.F32 R193, -RZ, R162.H1_H1 ;  /* 0x300000a2ffc17230 */ /* 0x000fe20000004100 */
[----:B------:R-:W-:Y:S01]  /*8690*/  BSSY.RECONVERGENT B2, `(.L_x_35953) ;  /* 0x000004c000027945 */ /* 0x000fe20003800200 */
        /* <DEDUP_REMOVED lines=18> */
.L_x_35955:
        /* <DEDUP_REMOVED lines=13> */
.L_x_35957:
[----:B------:R-:W-:Y:S05]  /*8890*/  BSYNC.RECONVERGENT B3 ;  /* 0x0000000000037941 */ /* 0x000fea0003800200 */
.L_x_35956:
        /* <DEDUP_REMOVED lines=43> */
.L_x_35954:
[----:B------:R-:W-:Y:S05]  /*8b50*/  BSYNC.RECONVERGENT B2 ;  /* 0x0000000000027941 */ /* 0x000fea0003800200 */
.L_x_35953:
        /* <DEDUP_REMOVED lines=23> */
.L_x_35960:
        /* <DEDUP_REMOVED lines=15> */
.L_x_35962:
[----:B------:R-:W-:Y:S05]  /*8dc0*/  BSYNC.RECONVERGENT B3 ;  /* 0x0000000000037941 */ /* 0x000fea0003800200 */
.L_x_35961:
        /* <DEDUP_REMOVED lines=43> */
.L_x_35959:
[----:B------:R-:W-:Y:S05]  /*9080*/  BSYNC.RECONVERGENT B2 ;  /* 0x0000000000027941 */ /* 0x000fea0003800200 */
.L_x_35958:
        /* <DEDUP_REMOVED lines=15> */
.L_x_35922:
        /* <DEDUP_REMOVED lines=16> */
.L_x_35966:
        /* <DEDUP_REMOVED lines=13> */
.L_x_35968:
[----:B------:R-:W-:Y:S05]  /*9350*/  BSYNC.RECONVERGENT B3 ;  /* 0x0000000000037941 */ /* 0x000fea0003800200 */
.L_x_35967:
        /* <DEDUP_REMOVED lines=42> */
.L_x_35965:
[----:B------:R-:W-:Y:S05]  /*9600*/  BSYNC.RECONVERGENT B2 ;  /* 0x0000000000027941 */ /* 0x000fea0003800200 */
.L_x_35964:
        /* <DEDUP_REMOVED lines=9> */
[----:B------:R-:W-:Y:S01]  /*96a0*/  FMUL.FTZ R7, R24, R215 ;  /* 0x000000d718077220 */ /* 0x000fe20000410000 */
[----:B------:R-:W-:-:S02]  /*96b0*/  IMAD.MOV.U32 R24, RZ, RZ, 0x2 ;  /* 0x00000002ff187424 */ /* 0x000fc400078e00ff */
        /* <DEDUP_REMOVED lines=15> */
.L_x_35971:
        /* <DEDUP_REMOVED lines=13> */
.L_x_35973:
[----:B------:R-:W-:Y:S05]  /*9880*/  BSYNC.RECONVERGENT B3 ;  /* 0x0000000000037941 */ /* 0x000fea0003800200 */
.L_x_35972:
        /* <DEDUP_REMOVED lines=43> */
.L_x_35970:
[----:B------:R-:W-:Y:S05]  /*9b40*/  BSYNC.RECONVERGENT B2 ;  /* 0x0000000000027941 */ /* 0x000fea0003800200 */
.L_x_35969:
        /* <DEDUP_REMOVED lines=21> */
.L_x_35976:
        /* <DEDUP_REMOVED lines=13> */
.L_x_35978:
[----:B------:R-:W-:Y:S05]  /*9d70*/  BSYNC.RECONVERGENT B3 ;  /* 0x0000000000037941 */ /* 0x000fea0003800200 */
.L_x_35977:
        /* <DEDUP_REMOVED lines=43> */
.L_x_35975:
[----:B------:R-:W-:Y:S05]  /*a030*/  BSYNC.RECONVERGENT B2 ;  /* 0x0000000000027941 */ /* 0x000fea0003800200 */
.L_x_35974:
        /* <DEDUP_REMOVED lines=21> */
.L_x_35981:
        /* <DEDUP_REMOVED lines=13> */
.L_x_35983:
[----:B------:R-:W-:Y:S05]  /*a260*/  BSYNC.RECONVERGENT B3 ;  /* 0x0000000000037941 */ /* 0x000fea0003800200 */
.L_x_35982:
        /* <DEDUP_REMOVED lines=43> */
.L_x_35980:
[----:B------:R-:W-:Y:S05]  /*a520*/  BSYNC.RECONVERGENT B2 ;  /* 0x0000000000027941 */ /* 0x000fea0003800200 */
.L_x_35979:
        /* <DEDUP_REMOVED lines=21> */
.L_x_35986:
        /* <DEDUP_REMOVED lines=13> */
.L_x_35988:
[----:B------:R-:W-:Y:S05]  /*a750*/  BSYNC.RECONVERGENT B3 ;  /* 0x0000000000037941 */ /* 0x000fea0003800200 */
.L_x_35987:
        /* <DEDUP_REMOVED lines=43> */
.L_x_35985:
[----:B------:R-:W-:Y:S05]  /*aa10*/  BSYNC.RECONVERGENT B2 ;  /* 0x0000000000027941 */ /* 0x000fea0003800200 */
.L_x_35984:
        /* <DEDUP_REMOVED lines=21> */
.L_x_35991:
        /* <DEDUP_REMOVED lines=13> */
.L_x_35993:
[----:B------:R-:W-:Y:S05]  /*ac40*/  BSYNC.RECONVERGENT B3 ;  /* 0x0000000000037941 */ /* 0x000fea0003800200 */
.L_x_35992:
        /* <DEDUP_REMOVED lines=43> */
.L_x_35990:
[----:B------:R-:W-:Y:S05]  /*af00*/  BSYNC.RECONVERGENT B2 ;  /* 0x0000000000027941 */ /* 0x000fea0003800200 */
.L_x_35989:
        /* <DEDUP_REMOVED lines=21> */
.L_x_35996:
        /* <DEDUP_REMOVED lines=13> */
.L_x_35998:
[----:B------:R-:W-:Y:S05]  /*b130*/  BSYNC.RECONVERGENT B3 ;  /* 0x0000000000037941 */ /* 0x000fea0003800200 */
.L_x_35997:
        /* <DEDUP_REMOVED lines=43> */
.L_x_35995:
[----:B------:R-:W-:Y:S05]  /*b3f0*/  BSYNC.RECONVERGENT B2 ;  /* 0x0000000000027941 */ /* 0x000fea0003800200 */
.L_x_35994:
        /* <DEDUP_REMOVED lines=8> */
[----:B------:R-:W-:-:S03]  /*b480*/  IMAD.MOV.U32 R12, RZ, RZ, 0x2 ;  /* 0x00000002ff0c7424 */ /* 0x000fc600078e00ff */
        /* <DEDUP_REMOVED lines=12> */
.L_x_36001:
        /* <DEDUP_REMOVED lines=15> */
.L_x_36003:
[----:B------:R-:W-:Y:S05]  /*b640*/  BSYNC.RECONVERGENT B3 ;  /* 0x0000000000037941 */ /* 0x000fea0003800200 */
.L_x_36002:
        /* <DEDUP_REMOVED lines=43> */
.L_x_36000:
[----:B------:R-:W-:Y:S05]  /*b900*/  BSYNC.RECONVERGENT B2 ;  /* 0x0000000000027941 */ /* 0x000fea0003800200 */
.L_x_35999:
        /* <DEDUP_REMOVED lines=12> */
.L_x_35963:
        /* <DEDUP_REMOVED lines=21> */
.L_x_35921:
[----:B------:R-:W-:Y:S05]  /*bb20*/  BSYNC.RECONVERGENT B1 ;  /* 0x0000000000017941 */ /* 0x000fea0003800200 */
.L_x_35920:
        /* <DEDUP_REMOVED lines=30> */
.L_x_36009:
        /* <DEDUP_REMOVED lines=13> */
.L_x_36011:
[----:B------:R-:W-:Y:S05]  /*bde0*/  BSYNC.RECONVERGENT B3 ;  /* 0x0000000000037941 */ /* 0x000fea0003800200 */
.L_x_36010:
        /* <DEDUP_REMOVED lines=42> */
.L_x_36008:
[----:B------:R-:W-:Y:S05]  /*c090*/  BSYNC.RECONVERGENT B2 ;  /* 0x0000000000027941 */ /* 0x000fea0003800200 */
.L_x_36007:
        /* <DEDUP_REMOVED lines=28> */
.L_x_36014:
        /* <DEDUP_REMOVED lines=13> */
.L_x_36016:
[----:B------:R-:W-:Y:S05]  /*c330*/  BSYNC.RECONVERGENT B3 ;  /* 0x0000000000037941 */ /* 0x000fea0003800200 */
.L_x_36015:
        /* <DEDUP_REMOVED lines=43> */
.L_x_36013:
[----:B------:R-:W-:Y:S05]  /*c5f0*/  BSYNC.RECONVERGENT B2 ;  /* 0x0000000000027941 */ /* 0x000fea0003800200 */
.L_x_36012:
        /* <DEDUP_REMOVED lines=23> */
.L_x_36019:
        /* <DEDUP_REMOVED lines=13> */
.L_x_36021:
[----:B------:R-:W-:Y:S05]  /*c840*/  BSYNC.RECONVERGENT B3 ;  /* 0x0000000000037941 */ /* 0x000fea0003800200 */
.L_x_36020:
        /* <DEDUP_REMOVED lines=43> */
.L_x_36018:
[----:B------:R-:W-:Y:S05]  /*cb00*/  BSYNC.RECONVERGENT B2 ;  /* 0x0000000000027941 */ /* 0x000fea0003800200 */
.L_x_36017:
        /* <DEDUP_REMOVED lines=23> */
.L_x_36024:
        /* <DEDUP_REMOVED lines=13> */
.L_x_36026:
[----:B------:R-:W-:Y:S05]  /*cd50*/  BSYNC.RECONVERGENT B3 ;  /* 0x0000000000037941 */ /* 0x000fea0003800200 */
.L_x_36025:
        /* <DEDUP_REMOVED lines=43> */
.L_x_36023:
[----:B------:R-:W-:Y:S05]  /*d010*/  BSYNC.RECONVERGENT B2 ;  /* 0x0000000000027941 */ /* 0x000fea0003800200 */
.L_x_36022:
        /* <DEDUP_REMOVED lines=23> */
.L_x_36029:
        /* <DEDUP_REMOVED lines=13> */
.L_x_36031:
[----:B------:R-:W-:Y:S05]  /*d260*/  BSYNC.RECONVERGENT B3 ;  /* 0x0000000000037941 */ /* 0x000fea0003800200 */
.L_x_36030:
        /* <DEDUP_REMOVED lines=43> */
.L_x_36028:
[----:B------:R-:W-:Y:S05]  /*d520*/  BSYNC.RECONVERGENT B2 ;  /* 0x0000000000027941 */ /* 0x000fea0003800200 */
.L_x_36027:
        /* <DEDUP_REMOVED lines=23> */
.L_x_36034:
        /* <DEDUP_REMOVED lines=13> */
.L_x_36036:
[----:B------:R-:W-:Y:S05]  /*d770*/  BSYNC.RECONVERGENT B3 ;  /* 0x0000000000037941 */ /* 0x000fea0003800200 */
.L_x_36035:
        /* <DEDUP_REMOVED lines=43> */
.L_x_36033:
[----:B------:R-:W-:Y:S05]  /*da30*/  BSYNC.RECONVERGENT B2 ;  /* 0x0000000000027941 */ /* 0x000fea0003800200 */
.L_x_36032:
        /* <DEDUP_REMOVED lines=23> */
.L_x_36039:
        /* <DEDUP_REMOVED lines=13> */
.L_x_36041:
[----:B------:R-:W-:Y:S05]  /*dc80*/  BSYNC.RECONVERGENT B3 ;  /* 0x0000000000037941 */ /* 0x000fea0003800200 */
.L_x_36040:
        /* <DEDUP_REMOVED lines=43> */
.L_x_36038:
[----:B------:R-:W-:Y:S05]  /*df40*/  BSYNC.RECONVERGENT B2 ;  /* 0x0000000000027941 */ /* 0x000fea0003800200 */
.L_x_36037:
        /* <DEDUP_REMOVED lines=23> */
.L_x_36044:
        /* <DEDUP_REMOVED lines=15> */
.L_x_36046:
[----:B------:R-:W-:Y:S05]  /*e1b0*/  BSYNC.RECONVERGENT B3 ;  /* 0x0000000000037941 */ /* 0x000fea0003800200 */
.L_x_36045:
        /* <DEDUP_REMOVED lines=43> */
.L_x_36043:
[----:B------:R-:W-:Y:S05]  /*e470*/  BSYNC.RECONVERGENT B2 ;  /* 0x0000000000027941 */ /* 0x000fea0003800200 */
.L_x_36042:
        /* <DEDUP_REMOVED lines=15> */
.L_x_36006:
        /* <DEDUP_REMOVED lines=16> */
.L_x_36050:
        /* <DEDUP_REMOVED lines=13> */
.L_x_36052:
[----:B------:R-:W-:Y:S05]  /*e740*/  BSYNC.RECONVERGENT B3 ;  /* 0x0000000000037941 */ /* 0x000fea0003800200 */
.L_x_36051:
        /* <DEDUP_REMOVED lines=42> */
.L_x_36049:
[----:B------:R-:W-:Y:S05]  /*e9f0*/  BSYNC.RECONVERGENT B2 ;  /* 0x0000000000027941 */ /* 0x000fea0003800200 */
.L_x_36048:
        /* <DEDUP_REMOVED lines=26> */
.L_x_36055:
        /* <DEDUP_REMOVED lines=13> */
.L_x_36057:
[----:B------:R-:W-:Y:S05]  /*ec70*/  BSYNC.RECONVERGENT B3 ;  /* 0x0000000000037941 */ /* 0x000fea0003800200 */
.L_x_36056:
        /* <DEDUP_REMOVED lines=43> */
.L_x_36054:
[----:B------:R-:W-:Y:S05]  /*ef30*/  BSYNC.RECONVERGENT B2 ;  /* 0x0000000000027941 */ /* 0x000fea0003800200 */
.L_x_36053:
        /* <DEDUP_REMOVED lines=21> */
.L_x_36060:
        /* <DEDUP_REMOVED lines=13> */
.L_x_36062:
[----:B------:R-:W-:Y:S05]  /*f160*/  BSYNC.RECONVERGENT B3 ;  /* 0x0000000000037941 */ /* 0x000fea0003800200 */
.L_x_36061:
        /* <DEDUP_REMOVED lines=43> */
.L_x_36059:
[----:B------:R-:W-:Y:S05]  /*f420*/  BSYNC.RECONVERGENT B2 ;  /* 0x0000000000027941 */ /* 0x000fea0003800200 */
.L_x_36058:
        /* <DEDUP_REMOVED lines=21> */
.L_x_36065:
        /* <DEDUP_REMOVED lines=13> */
.L_x_36067:
[----:B------:R-:W-:Y:S05]  /*f650*/  BSYNC.RECONVERGENT B3 ;  /* 0x0000000000037941 */ /* 0x000fea0003800200 */
.L_x_36066:
        /* <DEDUP_REMOVED lines=43> */
.L_x_36064:
[----:B------:R-:W-:Y:S05]  /*f910*/  BSYNC.RECONVERGENT B2 ;  /* 0x0000000000027941 */ /* 0x000fea0003800200 */
.L_x_36063:
        /* <DEDUP_REMOVED lines=21> */
.L_x_36070:
        /* <DEDUP_REMOVED lines=13> */
.L_x_36072:
[----:B------:R-:W-:Y:S05]  /*fb40*/  BSYNC.RECONVERGENT B3 ;  /* 0x0000000000037941 */ /* 0x000fea0003800200 */
.L_x_36071:
        /* <DEDUP_REMOVED lines=43> */
.L_x_36069:
[----:B------:R-:W-:Y:S05]  /*fe00*/  BSYNC.RECONVERGENT B2 ;  /* 0x0000000000027941 */ /* 0x000fea0003800200 */
.L_x_36068:
        /* <DEDUP_REMOVED lines=21> */
.L_x_36075:
        /* <DEDUP_REMOVED lines=13> */
.L_x_36077:
[----:B------:R-:W-:Y:S05]  /*10030*/  BSYNC.RECONVERGENT B3 ;  /* 0x0000000000037941 */ /* 0x000fea0003800200 */
.L_x_36076:
        /* <DEDUP_REMOVED lines=43> */
.L_x_36074:
[----:B------:R-:W-:Y:S05]  /*102f0*/  BSYNC.RECONVERGENT B2 ;  /* 0x0000000000027941 */ /* 0x000fea0003800200 */
.L_x_36073:
        /* <DEDUP_REMOVED lines=21> */
.L_x_36080:
        /* <DEDUP_REMOVED lines=13> */
.L_x_36082:
[----:B------:R-:W-:Y:S05]  /*10520*/  BSYNC.RECONVERGENT B3 ;  /* 0x0000000000037941 */ /* 0x000fea0003800200 */
.L_x_36081:
        /* <DEDUP_REMOVED lines=43> */
.L_x_36079:
[----:B------:R-:W-:Y:S05]  /*107e0*/  BSYNC.RECONVERGENT B2 ;  /* 0x0000000000027941 */ /* 0x000fea0003800200 */
.L_x_36078:
        /* <DEDUP_REMOVED lines=21> */
.L_x_36085:
        /* <DEDUP_REMOVED lines=15> */
.L_x_36087:
[----:B------:R-:W-:Y:S05]  /*10a30*/  BSYNC.RECONVERGENT B3 ;  /* 0x0000000000037941 */ /* 0x000fea0003800200 */
.L_x_36086:
        /* <DEDUP_REMOVED lines=43> */
.L_x_36084:
[----:B------:R-:W-:Y:S05]  /*10cf0*/  BSYNC.RECONVERGENT B2 ;  /* 0x0000000000027941 */ /* 0x000fea0003800200 */
.L_x_36083:
[----:B------:R-:W-:Y:S01]  /*10d00*/  I2FP.F32.U32 R160, R161 ;  /* 0x000000a100a07245 */ /* 0x000fe20000201000 */
[----:B------:R-:W-:-:S04]  /*10d10*/  HADD2.F32 R162, -RZ, R167.H1_H1 ;  /* 0x300000a7ffa27230 */ /* 0x000fc80000004100 */
[----:B------:R-:W-:Y:S01]  /*10d20*/  FFMA.FTZ R160, R160, R209, 1.1641532182693481445e-10 ;  /* 0x2f000000a0a07423 */ /* 0x000fe200000100d1 */
[----:B------:R-:W-:Y:S01]  /*10d30*/  FMUL.FTZ R161, R162, R215 ;  /* 0x000000d7a2a17220 */ /* 0x000fe20000410000 */
[----:B------:R-:W-:-:S03]  /*10d40*/  F2FP.F16.F32.PACK_AB R162, R195, R181 ;  /* 0x000000b5c3a2723e */ /* 0x000fc600000000ff */
[----:B------:R-:W-:Y:S01]  /*10d50*/  FMUL.FTZ R161, R161, R214 ;  /* 0x000000d6a1a17220 */ /* 0x000fe20000410000 */
[----:B------:R-:W-:Y:S02]  /*10d60*/  FSETP.GTU.FTZ.AND P6, PT, R160, R217, PT ;  /* 0x000000d9a000720b */ /* 0x000fe40003fdc000 */
[----:B------:R-:W-:Y:S02]  /*10d70*/  F2FP.F16.F32.PACK_AB R160, R25, R6 ;  /* 0x0000000619a0723e */ /* 0x000fe400000000ff */
[----:B------:R-:W-:Y:S02]  /*10d80*/  FSEL R209, R161, RZ, !P6 ;  /* 0x000000ffa1d17208 */ /* 0x000fe40007000000 */
[----:B------:R-:W-:Y:S02]  /*10d90*/  PLOP3.LUT P6, PT, P6, PT, PT, 0x8, 0x80 ;  /* 0x000000000080781c */ /* 0x000fe400037ce170 */
[----:B------:R-:W-:Y:S02]  /*10da0*/  F2FP.F16.F32.PACK_AB R161, R180, R26 ;  /* 0x0000001ab4a1723e */ /* 0x000fe400000000ff */
[----:B------:R-:W-:-:S09]  /*10db0*/  F2FP.F16.F32.PACK_AB R163, R209, R196 ;  /* 0x000000c4d1a3723e */ /* 0x000fd200000000ff */
.L_x_36047:
        /* <DEDUP_REMOVED lines=21> */
.L_x_36005:
[----:B------:R-:W-:Y:S05]  /*10f10*/  BSYNC.RECONVERGENT B1 ;  /* 0x0000000000017941 */ /* 0x000fea0003800200 */
.L_x_36004:
        /* <DEDUP_REMOVED lines=30> */
.L_x_36093:
        /* <DEDUP_REMOVED lines=13> */
.L_x_36095:
[----:B------:R-:W-:Y:S05]  /*111d0*/  BSYNC.RECONVERGENT B3 ;  /* 0x0000000000037941 */ /* 0x000fea0003800200 */
.L_x_36094:
        /* <DEDUP_REMOVED lines=42> */
.L_x_36092:
[----:B------:R-:W-:Y:S05]  /*11480*/  BSYNC.RECONVERGENT B2 ;  /* 0x0000000000027941 */ /* 0x000fea0003800200 */
.L_x_36091:
        /* <DEDUP_REMOVED lines=9> */
[----:B------:R-:W-:Y:S02]  /*11520*/  FFMA.FTZ R12, R5, R214, 1.1641532182693481445e-10 ;  /* 0x2f000000050c7423 */ /* 0x000fe400000100d6 */
[----:B0-----:R-:W-:-:S03]  /*11530*/  FMUL.FTZ R164, R164, R219 ;  /* 0x000000dba4a47220 */ /* 0x001fc60000410000 */
[----:B-1----:R-:W-:Y:S01]  /*11540*/  FSETP.GTU.FTZ.AND P0, PT, R12, R217, PT ;  /* 0x000000d90c00720b */ /* 0x002fe20003f1c000 */
[----:B------:R-:W-:-:S03]  /*11550*/  HADD2.F32 R12, -RZ, R28.H0_H0 ;  /* 0x2000001cff0c7230 */ /* 0x000fc60000004100 */
[----:B------:R-:W-:Y:S01]  /*11560*/  FSEL R5, R164, RZ, !P0 ;  /* 0x000000ffa4057208 */ /* 0x000fe20004000000 */
[----:B------:R-:W-:Y:S01]  /*11570*/  IMAD.MOV.U32 R164, RZ, RZ, 0x2 ;  /* 0x00000002ffa47424 */ /* 0x000fe200078e00ff */
        /* <DEDUP_REMOVED lines=13> */
.L_x_36098:
        /* <DEDUP_REMOVED lines=13> */
.L_x_36100:
[----:B------:R-:W-:Y:S05]  /*11720*/  BSYNC.RECONVERGENT B3 ;  /* 0x0000000000037941 */ /* 0x000fea0003800200 */
.L_x_36099:
        /* <DEDUP_REMOVED lines=43> */
.L_x_36097:
[----:B------:R-:W-:Y:S05]  /*119e0*/  BSYNC.RECONVERGENT B2 ;  /* 0x0000000000027941 */ /* 0x000fea0003800200 */
.L_x_36096:
        /* <DEDUP_REMOVED lines=23> */
.L_x_36103:
        /* <DEDUP_REMOVED lines=13> */
.L_x_36105:
[----:B------:R-:W-:Y:S05]  /*11c30*/  BSYNC.RECONVERGENT B3 ;  /* 0x0000000000037941 */ /* 0x000fea0003800200 */
.L_x_36104:
        /* <DEDUP_REMOVED lines=43> */
.L_x_36102:
[----:B------:R-:W-:Y:S05]  /*11ef0*/  BSYNC.RECONVERGENT B2 ;  /* 0x0000000000027941 */ /* 0x000fea0003800200 */
.L_x_36101:
        /* <DEDUP_REMOVED lines=23> */
.L_x_36108:
        /* <DEDUP_REMOVED lines=13> */
.L_x_36110:
[----:B------:R-:W-:Y:S05]  /*12140*/  BSYNC.RECONVERGENT B3 ;  /* 0x0000000000037941 */ /* 0x000fea0003800200 */
.L_x_36109:
        /* <DEDUP_REMOVED lines=43> */
.L_x_36107:
[----:B------:R-:W-:Y:S05]  /*12400*/  BSYNC.RECONVERGENT B2 ;  /* 0x0000000000027941 */ /* 0x000fea0003800200 */
.L_x_36106:
        /* <DEDUP_REMOVED lines=23> */
.L_x_36113:
        /* <DEDUP_REMOVED lines=13> */
.L_x_36115:
[----:B------:R-:W-:Y:S05]  /*12650*/  BSYNC.RECONVERGENT B3 ;  /* 0x0000000000037941 */ /* 0x000fea0003800200 */
.L_x_36114:
        /* <DEDUP_REMOVED lines=43> */
.L_x_36112:
[----:B------:R-:W-:Y:S05]  /*12910*/  BSYNC.RECONVERGENT B2 ;  /* 0x0000000000027941 */ /* 0x000fea0003800200 */
.L_x_36111:
        /* <DEDUP_REMOVED lines=23> */
.L_x_36118:
        /* <DEDUP_REMOVED lines=13> */
.L_x_36120:
[----:B------:R-:W-:Y:S05]  /*12b60*/  BSYNC.RECONVERGENT B3 ;  /* 0x0000000000037941 */ /* 0x000fea0003800200 */
.L_x_36119:
        /* <DEDUP_REMOVED lines=43> */
.L_x_36117:
[----:B------:R-:W-:Y:S05]  /*12e20*/  BSYNC.RECONVERGENT B2 ;  /* 0x0000000000027941 */ /* 0x000fea0003800200 */
.L_x_36116:
[----:B------:R-:W-:Y:S01]  /*12e30*/  I2FP.F32.U32 R161, R12 ;  /* 0x0000000c00a17245 */ /* 0x000fe20000201000 */
[----:B------:R-:W-:Y:S01]  /*12e40*/  HADD2.F32 R162, -RZ, R162.H1_H1 ;  /* 0x300000a2ffa27230 */ /* 0x000fe20000004100 */
[----:B------:R-:W-:Y:S01]  /*12e50*/  ISETP.NE.AND P5, PT, R160, 0x1, PT ;  /* 0x00000001a000780c */ /* 0x000fe20003fa5270 */
[----:B------:R-:W-:Y:S02]  /*12e60*/  BSSY.RECONVERGENT B2, `(.L_x_36121) ;  /* 0x000004d000027945 */ /* 0x000fe40003800200 */
[----:B------:R-:W-:Y:S01]  /*12e70*/  FFMA.FTZ R12, R161, R214, 1.1641532182693481445e-10 ;  /* 0x2f000000a10c7423 */ /* 0x000fe200000100d6 */
[----:B------:R-:W-:Y:S01]  /*12e80*/  FMUL.FTZ R162, R162, R215 ;  /* 0x000000d7a2a27220 */ /* 0x000fe20000410000 */
[----:B------:R-:W-:-:S03]  /*12e90*/  HADD2.F32 R161, -RZ, R30.H1_H1 ;  /* 0x3000001effa17230 */ /* 0x000fc60000004100 */
[----:B------:R-:W-:Y:S01]  /*12ea0*/  FMUL.FTZ R162, R162, R219 ;  /* 0x000000dba2a27220 */ /* 0x000fe20000410000 */
[----:B------:R-:W-:Y:S01]  /*12eb0*/  FSETP.GTU.FTZ.AND P4, PT, R12, R217, PT ;  /* 0x000000d90c00720b */ /* 0x000fe20003f9c000 */
[----:B------:R-:W-:-:S03]  /*12ec0*/  IMAD.MOV.U32 R12, RZ, RZ, R10 ;  /* 0x000000ffff0c7224 */ /* 0x000fc600078e000a */
        /* <DEDUP_REMOVED lines=13> */
.L_x_36123:
        /* <DEDUP_REMOVED lines=13> */
.L_x_36125:
[----:B------:R-:W-:Y:S05]  /*13070*/  BSYNC.RECONVERGENT B3 ;  /* 0x0000000000037941 */ /* 0x000fea0003800200 */
.L_x_36124:
        /* <DEDUP_REMOVED lines=43> */
.L_x_36122:
[----:B------:R-:W-:Y:S05]  /*13330*/  BSYNC.RECONVERGENT B2 ;  /* 0x0000000000027941 */ /* 0x000fea0003800200 */
.L_x_36121:
        /* <DEDUP_REMOVED lines=23> */
.L_x_36128:
        /* <DEDUP_REMOVED lines=15> */
.L_x_36130:
[----:B------:R-:W-:Y:S05]  /*135a0*/  BSYNC.RECONVERGENT B3 ;  /* 0x0000000000037941 */ /* 0x000fea0003800200 */
.L_x_36129:
        /* <DEDUP_REMOVED lines=43> */
.L_x_36127:
[----:B------:R-:W-:Y:S05]  /*13860*/  BSYNC.RECONVERGENT B2 ;  /* 0x0000000000027941 */ /* 0x000fea0003800200 */
.L_x_36126:
        /* <DEDUP_REMOVED lines=15> */
.L_x_36090:
        /* <DEDUP_REMOVED lines=16> */
.L_x_36134:
        /* <DEDUP_REMOVED lines=13> */
.L_x_36136:
[----:B------:R-:W-:Y:S05]  /*13b30*/  BSYNC.RECONVERGENT B3 ;  /* 0x0000000000037941 */ /* 0x000fea0003800200 */
.L_x_36135:
        /* <DEDUP_REMOVED lines=42> */
.L_x_36133:
[----:B------:R-:W-:Y:S05]  /*13de0*/  BSYNC.RECONVERGENT B2 ;  /* 0x0000000000027941 */ /* 0x000fea0003800200 */
.L_x_36132:
        /* <DEDUP_REMOVED lines=26> */
.L_x_36139:
        /* <DEDUP_REMOVED lines=13> */
.L_x_36141:
[----:B------:R-:W-:Y:S05]  /*14060*/  BSYNC.RECONVERGENT B3 ;  /* 0x0000000000037941 */ /* 0x000fea0003800200 */
.L_x_36140:
        /* <DEDUP_REMOVED lines=43> */
.L_x_36138:
[----:B------:R-:W-:Y:S05]  /*14320*/  BSYNC.RECONVERGENT B2 ;  /* 0x0000000000027941 */ /* 0x000fea0003800200 */
.L_x_36137:
        /* <DEDUP_REMOVED lines=21> */
.L_x_36144:
        /* <DEDUP_REMOVED lines=13> */
.L_x_36146:
[----:B------:R-:W-:Y:S05]  /*14550*/  BSYNC.RECONVERGENT B3 ;  /* 0x0000000000037941 */ /* 0x000fea0003800200 */
.L_x_36145:
        /* <DEDUP_REMOVED lines=43> */
.L_x_36143:
[----:B------:R-:W-:Y:S05]  /*14810*/  BSYNC.RECONVERGENT B2 ;  /* 0x0000000000027941 */ /* 0x000fea0003800200 */
.L_x_36142:
        /* <DEDUP_REMOVED lines=21> */
.L_x_36149:
        /* <DEDUP_REMOVED lines=13> */
.L_x_36151:
[----:B------:R-:W-:Y:S05]  /*14a40*/  BSYNC.RECONVERGENT B3 ;  /* 0x0000000000037941 */ /* 0x000fea0003800200 */
.L_x_36150:
        /* <DEDUP_REMOVED lines=43> */
.L_x_36148:
[----:B------:R-:W-:Y:S05]  /*14d00*/  BSYNC.RECONVERGENT B2 ;  /* 0x0000000000027941 */ /* 0x000fea0003800200 */
.L_x_36147:
        /* <DEDUP_REMOVED lines=21> */
.L_x_36154:
        /* <DEDUP_REMOVED lines=13> */
.L_x_36156:
[----:B------:R-:W-:Y:S05]  /*14f30*/  BSYNC.RECONVERGENT B3 ;  /* 0x0000000000037941 */ /* 0x000fea0003800200 */
.L_x_36155:
        /* <DEDUP_REMOVED lines=43> */
.L_x_36153:
[----:B------:R-:W-:Y:S05]  /*151f0*/  BSYNC.RECONVERGENT B2 ;  /* 0x0000000000027941 */ /* 0x000fea0003800200 */
.L_x_36152:
        /* <DEDUP_REMOVED lines=21> */
.L_x_36159:
        /* <DEDUP_REMOVED lines=13> */
.L_x_36161:
[----:B------:R-:W-:Y:S05]  /*15420*/  BSYNC.RECONVERGENT B3 ;  /* 0x0000000000037941 */ /* 0x000fea0003800200 */
.L_x_36160:
        /* <DEDUP_REMOVED lines=43> */
.L_x_36158:
[----:B------:R-:W-:Y:S05]  /*156e0*/  BSYNC.RECONVERGENT B2 ;  /* 0x0000000000027941 */ /* 0x000fea0003800200 */
.L_x_36157:
        /* <DEDUP_REMOVED lines=21> */
.L_x_36164:
        /* <DEDUP_REMOVED lines=13> */
.L_x_36166:
[----:B------:R-:W-:Y:S05]  /*15910*/  BSYNC.RECONVERGENT B3 ;  /* 0x0000000000037941 */ /* 0x000fea0003800200 */
.L_x_36165:
        /* <DEDUP_REMOVED lines=43> */
.L_x_36163:
[----:B------:R-:W-:Y:S05]  /*15bd0*/  BSYNC.RECONVERGENT B2 ;  /* 0x0000000000027941 */ /* 0x000fea0003800200 */
.L_x_36162:
        /* <DEDUP_REMOVED lines=21> */
.L_x_36169:
        /* <DEDUP_REMOVED lines=15> */
.L_x_36171:
[----:B------:R-:W-:Y:S05]  /*15e20*/  BSYNC.RECONVERGENT B3 ;  /* 0x0000000000037941 */ /* 0x000fea0003800200 */
.L_x_36170:
        /* <DEDUP_REMOVED lines=43> */
.L_x_36168:
[----:B------:R-:W-:Y:S05]  /*160e0*/  BSYNC.RECONVERGENT B2 ;  /* 0x0000000000027941 */ /* 0x000fea0003800200 */
.L_x_36167:
[----:B------:R-:W-:Y:S01]  /*160f0*/  I2FP.F32.U32 R160, R161 ;  /* 0x000000a100a07245 */ /* 0x000fe20000201000 */
[----:B------:R-:W-:Y:S01]  /*16100*/  HADD2.F32 R162, -RZ, R163.H1_H1 ;  /* 0x300000a3ffa27230 */ /* 0x000fe20000004100 */
[----:B------:R-:W-:-:S03]  /*16110*/  F2FP.F16.F32.PACK_AB R161, R29, R28 ;  /* 0x0000001c1da1723e */ /* 0x000fc600000000ff */
        /* <DEDUP_REMOVED lines=8> */
[----:B------:R-:W-:-:S11]  /*161a0*/  F2FP.F16.F32.PACK_AB R163, R31, R197 ;  /* 0x000000c51fa3723e */ /* 0x000fd600000000ff */
.L_x_36131:
        /* <DEDUP_REMOVED lines=21> */
.L_x_36089:
[----:B------:R-:W-:Y:S05]  /*16300*/  BSYNC.RECONVERGENT B1 ;  /* 0x0000000000017941 */ /* 0x000fea0003800200 */
.L_x_36088:
        /* <DEDUP_REMOVED lines=30> */
.L_x_36177:
        /* <DEDUP_REMOVED lines=13> */
.L_x_36179:
[----:B------:R-:W-:Y:S05]  /*165c0*/  BSYNC.RECONVERGENT B3 ;  /* 0x0000000000037941 */ /* 0x000fea0003800200 */
.L_x_36178:
        /* <DEDUP_REMOVED lines=42> */
.L_x_36176:
[----:B------:R-:W-:Y:S05]  /*16870*/  BSYNC.RECONVERGENT B2 ;  /* 0x0000000000027941 */ /* 0x000fea0003800200 */
.L_x_36175:
        /* <DEDUP_REMOVED lines=10> */
[----:B------:R-:W-:-:S02]  /*16920*/  HFMA2 R183, -RZ, RZ, 0, 1.1920928955078125e-07 ;  /* 0x00000002ffb77431 */ /* 0x000fc400000001ff */
        /* <DEDUP_REMOVED lines=17> */
.L_x_36182:
        /* <DEDUP_REMOVED lines=13> */
.L_x_36184:
[----:B------:R-:W-:Y:S05]  /*16b10*/  BSYNC.RECONVERGENT B3 ;  /* 0x0000000000037941 */ /* 0x000fea0003800200 */
.L_x_36183:
        /* <DEDUP_REMOVED lines=43> */
.L_x_36181:
[----:B------:R-:W-:Y:S05]  /*16dd0*/  BSYNC.RECONVERGENT B2 ;  /* 0x0000000000027941 */ /* 0x000fea0003800200 */
.L_x_36180:
[----:B------:R-:W-:Y:S01]  /*16de0*/  I2FP.F32.U32 R169, R12 ;  /* 0x0000000c00a97245 */ /* 0x000fe20000201000 */
[----:B------:R-:W-:Y:S01]  /*16df0*/  HADD2.F32 R164, -RZ, R164.H1_H1 ;  /* 0x300000a4ffa47230 */ /* 0x000fe20000004100 */
[----:B------:R-:W-:Y:S01]  /*16e00*/  ISETP.NE.AND P1, PT, R183, 0x1, PT ;  /* 0x00000001b700780c */ /* 0x000fe20003f25270 */
[----:B------:R-:W-:Y:S01]  /*16e10*/  BSSY.RECONVERGENT B2, `(.L_x_36185) ;  /* 0x000004d000027945 */ /* 0x000fe20003800200 */
[----:B------:R-:W-:Y:S01]  /*16e20*/  MOV R12, R10 ;  /* 0x0000000a000c7202 */ /* 0x000fe20000000f00 */
[----:B------:R-:W-:Y:S01]  /*16e30*/  FFMA.FTZ R169, R169, R210, 1.1641532182693481445e-10 ;  /* 0x2f000000a9a97423 */ /* 0x000fe200000100d2 */
[----:B------:R-:W-:-:S04]  /*16e40*/  FMUL.FTZ R164, R164, R215 ;  /* 0x000000d7a4a47220 */ /* 0x000fc80000410000 */
[----:B------:R-:W-:Y:S01]  /*16e50*/  FMUL.FTZ R164, R164, R217 ;  /* 0x000000d9a4a47220 */ /* 0x000fe20000410000 */
[----:B------:R-:W-:Y:S01]  /*16e60*/  FSETP.GTU.FTZ.AND P0, PT, R169, R214, PT ;  /* 0x000000d6a900720b */ /* 0x000fe20003f1c000 */
[----:B------:R-:W-:Y:S02]  /*16e70*/  HADD2.F32 R169, -RZ, R160.H1_H1 ;  /* 0x300000a0ffa97230 */ /* 0x000fe40000004100 */
        /* <DEDUP_REMOVED lines=13> */
.L_x_36187:
        /* <DEDUP_REMOVED lines=13> */
.L_x_36189:
[----:B------:R-:W-:Y:S05]  /*17020*/  BSYNC.RECONVERGENT B3 ;  /* 0x0000000000037941 */ /* 0x000fea0003800200 */
.L_x_36188:
        /* <DEDUP_REMOVED lines=43> */
.L_x_36186:
[----:B------:R-:W-:Y:S05]  /*172e0*/  BSYNC.RECONVERGENT B2 ;  /* 0x0000000000027941 */ /* 0x000fea0003800200 */
.L_x_36185:
        /* <DEDUP_REMOVED lines=23> */
.L_x_36192:
        /* <DEDUP_REMOVED lines=13> */
.L_x_36194:
[----:B------:R-:W-:Y:S05]  /*17530*/  BSYNC.RECONVERGENT B3 ;  /* 0x0000000000037941 */ /* 0x000fea0003800200 */
.L_x_36193:
        /* <DEDUP_REMOVED lines=43> */
.L_x_36191:
[----:B------:R-:W-:Y:S05]  /*177f0*/  BSYNC.RECONVERGENT B2 ;  /* 0x0000000000027941 */ /* 0x000fea0003800200 */
.L_x_36190:
        /* <DEDUP_REMOVED lines=23> */
.L_x_36197:
        /* <DEDUP_REMOVED lines=13> */
.L_x_36199:
[----:B------:R-:W-:Y:S05]  /*17a40*/  BSYNC.RECONVERGENT B3 ;  /* 0x0000000000037941 */ /* 0x000fea0003800200 */
.L_x_36198:
        /* <DEDUP_REMOVED lines=43> */
.L_x_36196:
[----:B------:R-:W-:Y:S05]  /*17d00*/  BSYNC.RECONVERGENT B2 ;  /* 0x0000000000027941 */ /* 0x000fea0003800200 */
.L_x_36195:
        /* <DEDUP_REMOVED lines=23> */
.L_x_36202:
        /* <DEDUP_REMOVED lines=13> */
.L_x_36204:
[----:B------:R-:W-:Y:S05]  /*17f50*/  BSYNC.RECONVERGENT B3 ;  /* 0x0000000000037941 */ /* 0x000fea0003800200 */
.L_x_36203:
        /* <DEDUP_REMOVED lines=43> */
.L_x_36201:
[----:B------:R-:W-:Y:S05]  /*18210*/  BSYNC.RECONVERGENT B2 ;  /* 0x0000000000027941 */ /* 0x000fea0003800200 */
.L_x_36200:
        /* <DEDUP_REMOVED lines=23> */
.L_x_36207:
        /* <DEDUP_REMOVED lines=13> */
.L_x_36209:
[----:B------:R-:W-:Y:S05]  /*18460*/  BSYNC.RECONVERGENT B3 ;  /* 0x0000000000037941 */ /* 0x000fea0003800200 */
.L_x_36208:
        /* <DEDUP_REMOVED lines=43> */
.L_x_36206:
[----:B------:R-:W-:Y:S05]  /*18720*/  BSYNC.RECONVERGENT B2 ;  /* 0x0000000000027941 */ /* 0x000fea0003800200 */
.L_x_36205:
        /* <DEDUP_REMOVED lines=23> */
.L_x_36212:
        /* <DEDUP_REMOVED lines=15> */
.L_x_36214:
[----:B------:R-:W-:Y:S05]  /*18990*/  BSYNC.RECONVERGENT B3 ;  /* 0x0000000000037941 */ /* 0x000fea0003800200 */
.L_x_36213:
        /* <DEDUP_REMOVED lines=43> */
.L_x_36211:
[----:B------:R-:W-:Y:S05]  /*18c50*/  BSYNC.RECONVERGENT B2 ;  /* 0x0000000000027941 */ /* 0x000fea0003800200 */
.L_x_36210:
        /* <DEDUP_REMOVED lines=15> */
.L_x_36174:
        /* <DEDUP_REMOVED lines=16> */
.L_x_36218:
        /* <DEDUP_REMOVED lines=13> */
.L_x_36220:
[----:B------:R-:W-:Y:S05]  /*18f20*/  BSYNC.RECONVERGENT B3 ;  /* 0x0000000000037941 */ /* 0x000fea0003800200 */
.L_x_36219:
        /* <DEDUP_REMOVED lines=42> */
.L_x_36217:
[----:B------:R-:W-:Y:S05]  /*191d0*/  BSYNC.RECONVERGENT B2 ;  /* 0x0000000000027941 */ /* 0x000fea0003800200 */
.L_x_36216:
        /* <DEDUP_REMOVED lines=13> */
[----:B-1----:R-:W-:-:S04]  /*192b0*/  FSETP.GTU.FTZ.AND P1, PT, R161, R214, PT ;  /* 0x000000d6a100720b */ /* 0x002fc80003f3c000 */
        /* <DEDUP_REMOVED lines=12> */
.L_x_36223:
        /* <DEDUP_REMOVED lines=13> */
.L_x_36225:
[----:B------:R-:W-:Y:S05]  /*19450*/  BSYNC.RECONVERGENT B3 ;  /* 0x0000000000037941 */ /* 0x000fea0003800200 */
.L_x_36224:
        /* <DEDUP_REMOVED lines=43> */
.L_x_36222:
[----:B------:R-:W-:Y:S05]  /*19710*/  BSYNC.RECONVERGENT B2 ;  /* 0x0000000000027941 */ /* 0x000fea0003800200 */
.L_x_36221:
        /* <DEDUP_REMOVED lines=21> */
.L_x_36228:
        /* <DEDUP_REMOVED lines=13> */
.L_x_36230:
[----:B------:R-:W-:Y:S05]  /*19940*/  BSYNC.RECONVERGENT B3 ;  /* 0x0000000000037941 */ /* 0x000fea0003800200 */
.L_x_36229:
        /* <DEDUP_REMOVED lines=43> */
.L_x_36227:
[----:B------:R-:W-:Y:S05]  /*19c00*/  BSYNC.RECONVERGENT B2 ;  /* 0x0000000000027941 */ /* 0x000fea0003800200 */
.L_x_36226:
        /* <DEDUP_REMOVED lines=21> */
.L_x_36233:
        /* <DEDUP_REMOVED lines=13> */
.L_x_36235:
[----:B------:R-:W-:Y:S05]  /*19e30*/  BSYNC.RECONVERGENT B3 ;  /* 0x0000000000037941 */ /* 0x000fea0003800200 */
.L_x_36234:
        /* <DEDUP_REMOVED lines=43> */
.L_x_36232:
[----:B------:R-:W-:Y:S05]  /*1a0f0*/  BSYNC.RECONVERGENT B2 ;  /* 0x0000000000027941 */ /* 0x000fea0003800200 */
.L_x_36231:
        /* <DEDUP_REMOVED lines=21> */
.L_x_36238:
        /* <DEDUP_REMOVED lines=13> */
.L_x_36240:
[----:B------:R-:W-:Y:S05]  /*1a320*/  BSYNC.RECONVERGENT B3 ;  /* 0x0000000000037941 */ /* 0x000fea0003800200 */
.L_x_36239:
        /* <DEDUP_REMOVED lines=43> */
.L_x_36237:
[----:B------:R-:W-:Y:S05]  /*1a5e0*/  BSYNC.RECONVERGENT B2 ;  /* 0x0000000000027941 */ /* 0x000fea0003800200 */
.L_x_36236:
        /* <DEDUP_REMOVED lines=21> */
.L_x_36243:
        /* <DEDUP_REMOVED lines=13> */
.L_x_36245:
[----:B------:R-:W-:Y:S05]  /*1a810*/  BSYNC.RECONVERGENT B3 ;  /* 0x0000000000037941 */ /* 0x000fea0003800200 */
.L_x_36244:
        /* <DEDUP_REMOVED lines=43> */
.L_x_36242:
[----:B------:R-:W-:Y:S05]  /*1aad0*/  BSYNC.RECONVERGENT B2 ;  /* 0x0000000000027941 */ /* 0x000fea0003800200 */
.L_x_36241:
        /* <DEDUP_REMOVED lines=21> */
.L_x_36248:
        /* <DEDUP_REMOVED lines=13> */
.L_x_36250:
[----:B------:R-:W-:Y:S05]  /*1ad00*/  BSYNC.RECONVERGENT B3 ;  /* 0x0000000000037941 */ /* 0x000fea0003800200 */
.L_x_36249:
        /* <DEDUP_REMOVED lines=43> */
.L_x_36247:
[----:B------:R-:W-:Y:S05]  /*1afc0*/  BSYNC.RECONVERGENT B2 ;  /* 0x0000000000027941 */ /* 0x000fea0003800200 */
.L_x_36246:
        /* <DEDUP_REMOVED lines=21> */
.L_x_36253:
        /* <DEDUP_REMOVED lines=15> */
.L_x_36255:
[----:B------:R-:W-:Y:S05]  /*1b210*/  BSYNC.RECONVERGENT B3 ;  /* 0x0000000000037941 */ /* 0x000fea0003800200 */
.L_x_36254:
        /* <DEDUP_REMOVED lines=43> */
.L_x_36252:
[----:B------:R-:W-:Y:S05]  /*1b4d0*/  BSYNC.RECONVERGENT B2 ;  /* 0x0000000000027941 */ /* 0x000fea0003800200 */
.L_x_36251:
        /* <DEDUP_REMOVED lines=12> */
.L_x_36215:
        /* <DEDUP_REMOVED lines=21> */
.L_x_36173:
[----:B------:R-:W-:Y:S05]  /*1b6f0*/  BSYNC.RECONVERGENT B1 ;  /* 0x0000000000017941 */ /* 0x000fea0003800200 */
.L_x_36172:
        /* <DEDUP_REMOVED lines=30> */
.L_x_36261:
        /* <DEDUP_REMOVED lines=13> */
.L_x_36263:
[----:B------:R-:W-:Y:S05]  /*1b9b0*/  BSYNC.RECONVERGENT B3 ;  /* 0x0000000000037941 */ /* 0x000fea0003800200 */
.L_x_36262:
        /* <DEDUP_REMOVED lines=42> */
.L_x_36260:
[----:B------:R-:W-:Y:S05]  /*1bc60*/  BSYNC.RECONVERGENT B2 ;  /* 0x0000000000027941 */ /* 0x000fea0003800200 */
.L_x_36259:
[----:B------:R-:W0:Y:S01]  /*1bc70*/  LDC R217, c[0x0][0x408] ;  /* 0x00010200ffd97b82 */ /* 0x000e220000000800 */
[----:B------:R-:W-:Y:S01]  /*1bc80*/  I2FP.F32.U32 R12, R3 ;  /* 0x00000003000c7245 */ /* 0x000fe20000201000 */
[----:B------:R-:W-:Y:S02]  /*1bc90*/  HFMA2 R211, -RZ, RZ, 0.1171875, 0 ;  /* 0x2f800000ffd37431 */ /* 0x000fe400000001ff */
[----:B-----5:R-:W-:Y:S01]  /*1bca0*/  HADD2.F32 R186, -RZ, R160.H0_H0 ;  /* 0x200000a0ffba7230 */ /* 0x020fe20000004100 */
[----:B------:R-:W-:Y:S01]  /*1bcb0*/  LOP3.LUT R9, R9, 0xfffffffd, RZ, 0xc0, !PT ;  /* 0xfffffffd09097812 */ /* 0x000fe200078ec0ff */
[----:B------:R-:W-:Y:S01]  /*1bcc0*/  BSSY.RECONVERGENT B2, `(.L_x_36264) ;  /* 0x0000050000027945 */ /* 0x000fe20003800200 */
[----:B------:R-:W-:Y:S01]  /*1bcd0*/  FFMA.FTZ R3, R12, R211, 1.1641532182693481445e-10 ;  /* 0x2f0000000c037423 */ /* 0x000fe200000100d3 */
[----:B------:R-:W1:Y:S01]  /*1bce0*/  LDC R214, c[0x0][0x404] ;  /* 0x00010100ffd67b82 */ /* 0x000e620000000800 */
[----:B------:R-:W-:Y:S01]  /*1bcf0*/  FMUL.FTZ R186, R186, R215 ;  /* 0x000000d7baba7220 */ /* 0x000fe20000410000 */
[----:B------:R-:W-:-:S03]  /*1bd00*/  HADD2.F32 R12, -RZ, R164.H0_H0 ;  /* 0x200000a4ff0c7230 */ /* 0x000fc60000004100 */
[----:B0-----:R-:W-:Y:S01]  /*1bd10*/  FMUL.FTZ R186, R186, R217 ;  /* 0x000000d9baba7220 */ /* 0x001fe20000410000 */
[----:B-1----:R-:W-:-:S04]  /*1bd20*/  FSETP.GTU.FTZ.AND P0, PT, R3, R214, PT ;  /* 0x000000d60300720b */ /* 0x002fc80003f1c000 */
[----:B------:R-:W-:Y:S01]  /*1bd30*/  FSEL R3, R186, RZ, !P0 ;  /* 0x000000ffba037208 */ /* 0x000fe20004000000 */
[----:B------:R-:W-:Y:S01]  /*1bd40*/  IMAD.MOV.U32 R186, RZ, RZ, 0x2 ;  /* 0x00000002ffba7424 */ /* 0x000fe200078e00ff */
        /* <DEDUP_REMOVED lines=14> */
.L_x_36266:
        /* <DEDUP_REMOVED lines=13> */
.L_x_36268:
[----:B------:R-:W-:Y:S05]  /*1bf00*/  BSYNC.RECONVERGENT B3 ;  /* 0x0000000000037941 */ /* 0x000fea0003800200 */
.L_x_36267:
        /* <DEDUP_REMOVED lines=43> */
.L_x_36265:
[----:B------:R-:W-:Y:S05]  /*1c1c0*/  BSYNC.RECONVERGENT B2 ;  /* 0x0000000000027941 */ /* 0x000fea0003800200 */
.L_x_36264:
        /* <DEDUP_REMOVED lines=23> */
.L_x_36271:
        /* <DEDUP_REMOVED lines=13> */
.L_x_36273:
[----:B------:R-:W-:Y:S05]  /*1c410*/  BSYNC.RECONVERGENT B3 ;  /* 0x0000000000037941 */ /* 0x000fea0003800200 */
.L_x_36272:
        /* <DEDUP_REMOVED lines=43> */
.L_x_36270:
[----:B------:R-:W-:Y:S05]  /*1c6d0*/  BSYNC.RECONVERGENT B2 ;  /* 0x0000000000027941 */ /* 0x000fea0003800200 */
.L_x_36269:
        /* <DEDUP_REMOVED lines=23> */
.L_x_36276:
        /* <DEDUP_REMOVED lines=13> */
.L_x_36278:
[----:B------:R-:W-:Y:S05]  /*1c920*/  BSYNC.RECONVERGENT B3 ;  /* 0x0000000000037941 */ /* 0x000fea0003800200 */
.L_x_36277:
        /* <DEDUP_REMOVED lines=43> */
.L_x_36275:
[----:B------:R-:W-:Y:S05]  /*1cbe0*/  BSYNC.RECONVERGENT B2 ;  /* 0x0000000000027941 */ /* 0x000fea0003800200 */
.L_x_36274:
        /* <DEDUP_REMOVED lines=23> */
.L_x_36281:
        /* <DEDUP_REMOVED lines=13> */
.L_x_36283:
[----:B------:R-:W-:Y:S05]  /*1ce30*/  BSYNC.RECONVERGENT B3 ;  /* 0x0000000000037941 */ /* 0x000fea0003800200 */
.L_x_36282:
        /* <DEDUP_REMOVED lines=43> */
.L_x_36280:
[----:B------:R-:W-:Y:S05]  /*1d0f0*/  BSYNC.RECONVERGENT B2 ;  /* 0x0000000000027941 */ /* 0x000fea0003800200 */
.L_x_36279:
        /* <DEDUP_REMOVED lines=23> */
.L_x_36286:
        /* <DEDUP_REMOVED lines=13> */
.L_x_36288:
[----:B------:R-:W-:Y:S05]  /*1d340*/  BSYNC.RECONVERGENT B3 ;  /* 0x0000000000037941 */ /* 0x000fea0003800200 */
.L_x_36287:
        /* <DEDUP_REMOVED lines=43> */
.L_x_36285:
[----:B------:R-:W-:Y:S05]  /*1d600*/  BSYNC.RECONVERGENT B2 ;  /* 0x0000000000027941 */ /* 0x000fea0003800200 */
.L_x_36284:
        /* <DEDUP_REMOVED lines=23> */
.L_x_36291:
        /* <DEDUP_REMOVED lines=13> */
.L_x_36293:
[----:B------:R-:W-:Y:S05]  /*1d850*/  BSYNC.RECONVERGENT B3 ;  /* 0x0000000000037941 */ /* 0x000fea0003800200 */
.L_x_36292:
        /* <DEDUP_REMOVED lines=43> */
.L_x_36290:
[----:B------:R-:W-:Y:S05]  /*1db10*/  BSYNC.RECONVERGENT B2 ;  /* 0x0000000000027941 */ /* 0x000fea0003800200 */
.L_x_36289:
        /* <DEDUP_REMOVED lines=23> */
.L_x_36296:
        /* <DEDUP_REMOVED lines=15> */
.L_x_36298:
[----:B------:R-:W-:Y:S05]  /*1dd80*/  BSYNC.RECONVERGENT B3 ;  /* 0x0000000000037941 */ /* 0x000fea0003800200 */
.L_x_36297:
        /* <DEDUP_REMOVED lines=43> */
.L_x_36295:
[----:B------:R-:W-:Y:S05]  /*1e040*/  BSYNC.RECONVERGENT B2 ;  /* 0x0000000000027941 */ /* 0x000fea0003800200 */
.L_x_36294:
        /* <DEDUP_REMOVED lines=15> */
.L_x_36258:
        /* <DEDUP_REMOVED lines=16> */
.L_x_36302:
        /* <DEDUP_REMOVED lines=13> */
.L_x_36304:
[----:B------:R-:W-:Y:S05]  /*1e310*/  BSYNC.RECONVERGENT B3 ;  /* 0x0000000000037941 */ /* 0x000fea0003800200 */
.L_x_36303:
        /* <DEDUP_REMOVED lines=42> */
.L_x_36301:
[----:B------:R-:W-:Y:S05]  /*1e5c0*/  BSYNC.RECONVERGENT B2 ;  /* 0x0000000000027941 */ /* 0x000fea0003800200 */
.L_x_36300:
[----:B------:R-:W0:Y:S01]  /*1e5d0*/  LDC R217, c[0x0][0x408] ;  /* 0x00010200ffd97b82 */ /* 0x000e220000000800 */
[----:B------:R-:W-:Y:S01]  /*1e5e0*/  I2FP.F32.U32 R12, R3 ;  /* 0x00000003000c7245 */ /* 0x000fe20000201000 */
[----:B-----5:R-:W-:Y:S01]  /*1e5f0*/  HADD2.F32 R164, -RZ, R160.H0_H0 ;  /* 0x200000a0ffa47230 */ /* 0x020fe20000004100 */
[----:B------:R-:W-:Y:S01]  /*1e600*/  LOP3.LUT R9, R9, 0xfffffffd, RZ, 0xc0, !PT ;  /* 0xfffffffd09097812 */ /* 0x000fe200078ec0ff */
[----:B------:R-:W-:Y:S01]  /*1e610*/  IMAD.MOV.U32 R211, RZ, RZ, 0x2f800000 ;  /* 0x2f800000ffd37424 */ /* 0x000fe200078e00ff */
[----:B------:R-:W-:Y:S02]  /*1e620*/  BSSY.RECONVERGENT B2, `(.L_x_36305) ;  /* 0x000004e000027945 */ /* 0x000fe40003800200 */
[----:B------:R-:W-:Y:S01]  /*1e630*/  FMUL.FTZ R164, R164, R215 ;  /* 0x000000d7a4a47220 */ /* 0x000fe20000410000 */
[----:B------:R-:W1:Y:S01]  /*1e640*/  LDC R214, c[0x0][0x404] ;  /* 0x00010100ffd67b82 */ /* 0x000e620000000800 */
[----:B------:R-:W-:Y:S01]  /*1e650*/  FFMA.FTZ R3, R12, R211, 1.1641532182693481445e-10 ;  /* 0x2f0000000c037423 */ /* 0x000fe200000100d3 */
[----:B------:R-:W-:-:S02]  /*1e660*/  IMAD.MOV.U32 R12, RZ, RZ, R10 ;  /* 0x000000ffff0c7224 */ /* 0x000fc400078e000a */
[----:B0-----:R-:W-:Y:S02]  /*1e670*/  FMUL.FTZ R164, R164, R217 ;  /* 0x000000d9a4a47220 */ /* 0x001fe40000410000 */
[----:B-1----:R-:W-:-:S04]  /*1e680*/  FSETP.GTU.FTZ.AND P0, PT, R3, R214, PT ;  /* 0x000000d60300720b */ /* 0x002fc80003f1c000 */
[----:B------:R-:W-:Y:S02]  /*1e690*/  FSEL R3, R164, RZ, !P0 ;  /* 0x000000ffa4037208 */ /* 0x000fe40004000000 */
[----:B------:R-:W-:Y:S02]  /*1e6a0*/  PLOP3.LUT P1, PT, P0, PT, PT, 0x8, 0x80 ;  /* 0x000000000080781c */ /* 0x000fe4000072e170 */
[----:B------:R-:W-:Y:S02]  /*1e6b0*/  ISETP.NE.AND P0, PT, R165, 0x1, PT ;  /* 0x00000001a500780c */ /* 0x000fe40003f05270 */
        /* <DEDUP_REMOVED lines=11> */
.L_x_36307:
        /* <DEDUP_REMOVED lines=13> */
.L_x_36309:
[----:B------:R-:W-:Y:S05]  /*1e840*/  BSYNC.RECONVERGENT B3 ;  /* 0x0000000000037941 */ /* 0x000fea0003800200 */
.L_x_36308:
        /* <DEDUP_REMOVED lines=43> */
.L_x_36306:
[----:B------:R-:W-:Y:S05]  /*1eb00*/  BSYNC.RECONVERGENT B2 ;  /* 0x0000000000027941 */ /* 0x000fea0003800200 */
.L_x_36305:
        /* <DEDUP_REMOVED lines=21> */
.L_x_36312:
        /* <DEDUP_REMOVED lines=13> */
.L_x_36314:
[----:B------:R-:W-:Y:S05]  /*1ed30*/  BSYNC.RECONVERGENT B3 ;  /* 0x0000000000037941 */ /* 0x000fea0003800200 */
.L_x_36313:
        /* <DEDUP_REMOVED lines=43> */
.L_x_36311:
[----:B------:R-:W-:Y:S05]  /*1eff0*/  BSYNC.RECONVERGENT B2 ;  /* 0x0000000000027941 */ /* 0x000fea0003800200 */
.L_x_36310:
        /* <DEDUP_REMOVED lines=21> */
.L_x_36317:
        /* <DEDUP_REMOVED lines=13> */
.L_x_36319:
[----:B------:R-:W-:Y:S05]  /*1f220*/  BSYNC.RECONVERGENT B3 ;  /* 0x0000000000037941 */ /* 0x000fea0003800200 */
.L_x_36318:
        /* <DEDUP_REMOVED lines=43> */
.L_x_36316:
[----:B------:R-:W-:Y:S05]  /*1f4e0*/  BSYNC.RECONVERGENT B2 ;  /* 0x0000000000027941 */ /* 0x000fea0003800200 */
.L_x_36315:
        /* <DEDUP_REMOVED lines=21> */
.L_x_36322:
        /* <DEDUP_REMOVED lines=13> */
.L_x_36324:
[----:B------:R-:W-:Y:S05]  /*1f710*/  BSYNC.RECONVERGENT B3 ;  /* 0x0000000000037941 */ /* 0x000fea0003800200 */
.L_x_36323:
        /* <DEDUP_REMOVED lines=43> */
.L_x_36321:
[----:B------:R-:W-:Y:S05]  /*1f9d0*/  BSYNC.RECONVERGENT B2 ;  /* 0x0000000000027941 */ /* 0x000fea0003800200 */
.L_x_36320:
        /* <DEDUP_REMOVED lines=21> */
.L_x_36327:
        /* <DEDUP_REMOVED lines=13> */
.L_x_36329:
[----:B------:R-:W-:Y:S05]  /*1fc00*/  BSYNC.RECONVERGENT B3 ;  /* 0x0000000000037941 */ /* 0x000fea0003800200 */
.L_x_36328:
        /* <DEDUP_REMOVED lines=43> */
.L_x_36326:
[----:B------:R-:W-:Y:S05]  /*1fec0*/  BSYNC.RECONVERGENT B2 ;  /* 0x0000000000027941 */ /* 0x000fea0003800200 */
.L_x_36325:
[----:B------:R-:W-:Y:S01]  /*1fed0*/  I2FP.F32.U32 R12, R12 ;  /* 0x0000000c000c7245 */ /* 0x000fe20000201000 */
[----:B------:R-:W-:Y:S01]  /*1fee0*/  HADD2.F32 R162, -RZ, R162.H1_H1 ;  /* 0x300000a2ffa27230 */ /* 0x000fe20000004100 */
[----:B------:R-:W-:Y:S01]  /*1fef0*/  ISETP.NE.AND P5, PT, R160, 0x1, PT ;  /* 0x00000001a000780c */ /* 0x000fe20003fa5270 */
[----:B------:R-:W-:Y:S02]  /*1ff00*/  BSSY.RECONVERGENT B2, `(.L_x_36330) ;  /* 0x000004b000027945 */ /* 0x000fe40003800200 */
        /* <DEDUP_REMOVED lines=17> */
.L_x_36332:
        /* <DEDUP_REMOVED lines=13> */
.L_x_36334:
[----:B------:R-:W-:Y:S05]  /*200f0*/  BSYNC.RECONVERGENT B3 ;  /* 0x0000000000037941 */ /* 0x000fea0003800200 */
.L_x_36333:
        /* <DEDUP_REMOVED lines=43> */
.L_x_36331:
[----:B------:R-:W-:Y:S05]  /*203b0*/  BSYNC.RECONVERGENT B2 ;  /* 0x0000000000027941 */ /* 0x000fea0003800200 */
.L_x_36330:
        /* <DEDUP_REMOVED lines=21> */
.L_x_36337:
        /* <DEDUP_REMOVED lines=15> */
.L_x_36339:
[----:B------:R-:W-:Y:S05]  /*20600*/  BSYNC.RECONVERGENT B3 ;  /* 0x0000000000037941 */ /* 0x000fea0003800200 */
.L_x_36338:
        /* <DEDUP_REMOVED lines=43> */
.L_x_36336:
[----:B------:R-:W-:Y:S05]  /*208c0*/  BSYNC.RECONVERGENT B2 ;  /* 0x0000000000027941 */ /* 0x000fea0003800200 */
.L_x_36335:
        /* <DEDUP_REMOVED lines=12> */
.L_x_36299:
        /* <DEDUP_REMOVED lines=21> */
.L_x_36257:
[----:B------:R-:W-:Y:S05]  /*20ae0*/  BSYNC.RECONVERGENT B1 ;  /* 0x0000000000017941 */ /* 0x000fea0003800200 */
.L_x_36256:
        /* <DEDUP_REMOVED lines=30> */
.L_x_36345:
        /* <DEDUP_REMOVED lines=13> */
.L_x_36347:
[----:B------:R-:W-:Y:S05]  /*20da0*/  BSYNC.RECONVERGENT B3 ;  /* 0x0000000000037941 */ /* 0x000fea0003800200 */
.L_x_36346:
        /* <DEDUP_REMOVED lines=42> */
.L_x_36344:
[----:B------:R-:W-:Y:S05]  /*21050*/  BSYNC.RECONVERGENT B2 ;  /* 0x0000000000027941 */ /* 0x000fea0003800200 */
.L_x_36343:
        /* <DEDUP_REMOVED lines=28> */
.L_x_36350:
        /* <DEDUP_REMOVED lines=13> */
.L_x_36352:
[----:B------:R-:W-:Y:S05]  /*212f0*/  BSYNC.RECONVERGENT B3 ;  /* 0x0000000000037941 */ /* 0x000fea0003800200 */
.L_x_36351:
        /* <DEDUP_REMOVED lines=43> */
.L_x_36349:
[----:B------:R-:W-:Y:S05]  /*215b0*/  BSYNC.RECONVERGENT B2 ;  /* 0x0000000000027941 */ /* 0x000fea0003800200 */
.L_x_36348:
        /* <DEDUP_REMOVED lines=23> */
.L_x_36355:
        /* <DEDUP_REMOVED lines=13> */
.L_x_36357:
[----:B------:R-:W-:Y:S05]  /*21800*/  BSYNC.RECONVERGENT B3 ;  /* 0x0000000000037941 */ /* 0x000fea0003800200 */
.L_x_36356:
        /* <DEDUP_REMOVED lines=43> */
.L_x_36354:
[----:B------:R-:W-:Y:S05]  /*21ac0*/  BSYNC.RECONVERGENT B2 ;  /* 0x0000000000027941 */ /* 0x000fea0003800200 */
.L_x_36353:
        /* <DEDUP_REMOVED lines=23> */
.L_x_36360:
        /* <DEDUP_REMOVED lines=13> */
.L_x_36362:
[----:B------:R-:W-:Y:S05]  /*21d10*/  BSYNC.RECONVERGENT B3 ;  /* 0x0000000000037941 */ /* 0x000fea0003800200 */
.L_x_36361:
        /* <DEDUP_REMOVED lines=43> */
.L_x_36359:
[----:B------:R-:W-:Y:S05]  /*21fd0*/  BSYNC.RECONVERGENT B2 ;  /* 0x0000000000027941 */ /* 0x000fea0003800200 */
.L_x_36358:
        /* <DEDUP_REMOVED lines=23> */
.L_x_36365:
        /* <DEDUP_REMOVED lines=13> */
.L_x_36367:
[----:B------:R-:W-:Y:S05]  /*22220*/  BSYNC.RECONVERGENT B3 ;  /* 0x0000000000037941 */ /* 0x000fea0003800200 */
.L_x_36366:
        /* <DEDUP_REMOVED lines=43> */
.L_x_36364:
[----:B------:R-:W-:Y:S05]  /*224e0*/  BSYNC.RECONVERGENT B2 ;  /* 0x0000000000027941 */ /* 0x000fea0003800200 */
.L_x_36363:
        /* <DEDUP_REMOVED lines=23> */
.L_x_36370:
        /* <DEDUP_REMOVED lines=13> */
.L_x_36372:
[----:B------:R-:W-:Y:S05]  /*22730*/  BSYNC.RECONVERGENT B3 ;  /* 0x0000000000037941 */ /* 0x000fea0003800200 */
.L_x_36371:
        /* <DEDUP_REMOVED lines=43> */
.L_x_36369:
[----:B------:R-:W-:Y:S05]  /*229f0*/  BSYNC.RECONVERGENT B2 ;  /* 0x0000000000027941 */ /* 0x000fea0003800200 */
.L_x_36368:
        /* <DEDUP_REMOVED lines=23> */
.L_x_36375:
        /* <DEDUP_REMOVED lines=13> */
.L_x_36377:
[----:B------:R-:W-:Y:S05]  /*22c40*/  BSYNC.RECONVERGENT B3 ;  /* 0x0000000000037941 */ /* 0x000fea0003800200 */
.L_x_36376:
        /* <DEDUP_REMOVED lines=43> */
.L_x_36374:
[----:B------:R-:W-:Y:S05]  /*22f00*/  BSYNC.RECONVERGENT B2 ;  /* 0x0000000000027941 */ /* 0x000fea0003800200 */
.L_x_36373:
        /* <DEDUP_REMOVED lines=23> */
.L_x_36380:
        /* <DEDUP_REMOVED lines=15> */
.L_x_36382:
[----:B------:R-:W-:Y:S05]  /*23170*/  BSYNC.RECONVERGENT B3 ;  /* 0x0000000000037941 */ /* 0x000fea0003800200 */
.L_x_36381:
        /* <DEDUP_REMOVED lines=43> */
.L_x_36379:
[----:B------:R-:W-:Y:S05]  /*23430*/  BSYNC.RECONVERGENT B2 ;  /* 0x0000000000027941 */ /* 0x000fea0003800200 */
.L_x_36378:
        /* <DEDUP_REMOVED lines=15> */
.L_x_36342:
        /* <DEDUP_REMOVED lines=16> */
.L_x_36386:
        /* <DEDUP_REMOVED lines=13> */
.L_x_36388:
[----:B------:R-:W-:Y:S05]  /*23700*/  BSYNC.RECONVERGENT B3 ;  /* 0x0000000000037941 */ /* 0x000fea0003800200 */
.L_x_36387:
        /* <DEDUP_REMOVED lines=42> */
.L_x_36385:
[----:B------:R-:W-:Y:S05]  /*239b0*/  BSYNC.RECONVERGENT B2 ;  /* 0x0000000000027941 */ /* 0x000fea0003800200 */
.L_x_36384:
        /* <DEDUP_REMOVED lines=26> */
.L_x_36391:
        /* <DEDUP_REMOVED lines=13> */
.L_x_36393:
[----:B------:R-:W-:Y:S05]  /*23c30*/  BSYNC.RECONVERGENT B3 ;  /* 0x0000000000037941 */ /* 0x000fea0003800200 */
.L_x_36392:
        /* <DEDUP_REMOVED lines=43> */
.L_x_36390:
[----:B------:R-:W-:Y:S05]  /*23ef0*/  BSYNC.RECONVERGENT B2 ;  /* 0x0000000000027941 */ /* 0x000fea0003800200 */
.L_x_36389:
        /* <DEDUP_REMOVED lines=21> */
.L_x_36396:
        /* <DEDUP_REMOVED lines=13> */
.L_x_36398:
[----:B------:R-:W-:Y:S05]  /*24120*/  BSYNC.RECONVERGENT B3 ;  /* 0x0000000000037941 */ /* 0x000fea0003800200 */
.L_x_36397:
        /* <DEDUP_REMOVED lines=43> */
.L_x_36395:
[----:B------:R-:W-:Y:S05]  /*243e0*/  BSYNC.RECONVERGENT B2 ;  /* 0x0000000000027941 */ /* 0x000fea0003800200 */
.L_x_36394:
        /* <DEDUP_REMOVED lines=21> */
.L_x_36401:
        /* <DEDUP_REMOVED lines=13> */
.L_x_36403:
[----:B------:R-:W-:Y:S05]  /*24610*/  BSYNC.RECONVERGENT B3 ;  /* 0x0000000000037941 */ /* 0x000fea0003800200 */
.L_x_36402:
        /* <DEDUP_REMOVED lines=43> */
.L_x_36400:
[----:B------:R-:W-:Y:S05]  /*248d0*/  BSYNC.RECONVERGENT B2 ;  /* 0x0000000000027941 */ /* 0x000fea0003800200 */
.L_x_36399:
        /* <DEDUP_REMOVED lines=21> */
.L_x_36406:
        /* <DEDUP_REMOVED lines=13> */
.L_x_36408:
[----:B------:R-:W-:Y:S05]  /*24b00*/  BSYNC.RECONVERGENT B3 ;  /* 0x0000000000037941 */ /* 0x000fea0003800200 */
.L_x_36407:
        /* <DEDUP_REMOVED lines=43> */
.L_x_36405:
[----:B------:R-:W-:Y:S05]  /*24dc0*/  BSYNC.RECONVERGENT B2 ;  /* 0x0000000000027941 */ /* 0x000fea0003800200 */
.L_x_36404:
        /* <DEDUP_REMOVED lines=21> */
.L_x_36411:
        /* <DEDUP_REMOVED lines=13> */
.L_x_36413:
[----:B------:R-:W-:Y:S05]  /*24ff0*/  BSYNC.RECONVERGENT B3 ;  /* 0x0000000000037941 */ /* 0x000fea0003800200 */
.L_x_36412:
        /* <DEDUP_REMOVED lines=43> */
.L_x_36410:
[----:B------:R-:W-:Y:S05]  /*252b0*/  BSYNC.RECONVERGENT B2 ;  /* 0x0000000000027941 */ /* 0x000fea0003800200 */
.L_x_36409:
        /* <DEDUP_REMOVED lines=21> */
.L_x_36416:
        /* <DEDUP_REMOVED lines=13> */
.L_x_36418:
[----:B------:R-:W-:Y:S05]  /*254e0*/  BSYNC.RECONVERGENT B3 ;  /* 0x0000000000037941 */ /* 0x000fea0003800200 */
.L_x_36417:
        /* <DEDUP_REMOVED lines=43> */
.L_x_36415:
[----:B------:R-:W-:Y:S05]  /*257a0*/  BSYNC.RECONVERGENT B2 ;  /* 0x0000000000027941 */ /* 0x000fea0003800200 */
.L_x_36414:
        /* <DEDUP_REMOVED lines=21> */
.L_x_36421:
        /* <DEDUP_REMOVED lines=15> */
.L_x_36423:
[----:B------:R-:W-:Y:S05]  /*259f0*/  BSYNC.RECONVERGENT B3 ;  /* 0x0000000000037941 */ /* 0x000fea0003800200 */
.L_x_36422:
        /* <DEDUP_REMOVED lines=43> */
.L_x_36420:
[----:B------:R-:W-:Y:S05]  /*25cb0*/  BSYNC.RECONVERGENT B2 ;  /* 0x0000000000027941 */ /* 0x000fea0003800200 */
.L_x_36419:
        /* <DEDUP_REMOVED lines=12> */
.L_x_36383:
        /* <DEDUP_REMOVED lines=21> */
.L_x_36341:
[----:B------:R-:W-:Y:S05]  /*25ed0*/  BSYNC.RECONVERGENT B1 ;  /* 0x0000000000017941 */ /* 0x000fea0003800200 */
.L_x_36340:
        /* <DEDUP_REMOVED lines=30> */
.L_x_36429:
        /* <DEDUP_REMOVED lines=13> */
.L_x_36431:
[----:B------:R-:W-:Y:S05]  /*26190*/  BSYNC.RECONVERGENT B3 ;  /* 0x0000000000037941 */ /* 0x000fea0003800200 */
.L_x_36430:
        /* <DEDUP_REMOVED lines=42> */
.L_x_36428:
[----:B------:R-:W-:Y:S05]  /*26440*/  BSYNC.RECONVERGENT B2 ;  /* 0x0000000000027941 */ /* 0x000fea0003800200 */
.L_x_36427:
        /* <DEDUP_REMOVED lines=28> */
.L_x_36434:
        /* <DEDUP_REMOVED lines=13> */
.L_x_36436:
[----:B------:R-:W-:Y:S05]  /*266e0*/  BSYNC.RECONVERGENT B3 ;  /* 0x0000000000037941 */ /* 0x000fea0003800200 */
.L_x_36435:
        /* <DEDUP_REMOVED lines=43> */
.L_x_36433:
[----:B------:R-:W-:Y:S05]  /*269a0*/  BSYNC.RECONVERGENT B2 ;  /* 0x0000000000027941 */ /* 0x000fea0003800200 */
.L_x_36432:
        /* <DEDUP_REMOVED lines=23> */
.L_x_36439:
        /* <DEDUP_REMOVED lines=13> */
.L_x_36441:
[----:B------:R-:W-:Y:S05]  /*26bf0*/  BSYNC.RECONVERGENT B3 ;  /* 0x0000000000037941 */ /* 0x000fea0003800200 */
.L_x_36440:
        /* <DEDUP_REMOVED lines=43> */
.L_x_36438:
[----:B------:R-:W-:Y:S05]  /*26eb0*/  BSYNC.RECONVERGENT B2 ;  /* 0x0000000000027941 */ /* 0x000fea0003800200 */
.L_x_36437:
        /* <DEDUP_REMOVED lines=23> */
.L_x_36444:
        /* <DEDUP_REMOVED lines=13> */
.L_x_36446:
[----:B------:R-:W-:Y:S05]  /*27100*/  BSYNC.RECONVERGENT B3 ;  /* 0x0000000000037941 */ /* 0x000fea0003800200 */
.L_x_36445:
        /* <DEDUP_REMOVED lines=43> */
.L_x_36443:
[----:B------:R-:W-:Y:S05]  /*273c0*/  BSYNC.RECONVERGENT B2 ;  /* 0x0000000000027941 */ /* 0x000fea0003800200 */
.L_x_36442:
        /* <DEDUP_REMOVED lines=23> */
.L_x_36449:
        /* <DEDUP_REMOVED lines=13> */
.L_x_36451:
[----:B------:R-:W-:Y:S05]  /*27610*/  BSYNC.RECONVERGENT B3 ;  /* 0x0000000000037941 */ /* 0x000fea0003800200 */
.L_x_36450:
        /* <DEDUP_REMOVED lines=43> */
.L_x_36448:
[----:B------:R-:W-:Y:S05]  /*278d0*/  BSYNC.RECONVERGENT B2 ;  /* 0x0000000000027941 */ /* 0x000fea0003800200 */
.L_x_36447:
        /* <DEDUP_REMOVED lines=23> */
.L_x_36454:
        /* <DEDUP_REMOVED lines=13> */
.L_x_36456:
[----:B------:R-:W-:Y:S05]  /*27b20*/  BSYNC.RECONVERGENT B3 ;  /* 0x0000000000037941 */ /* 0x000fea0003800200 */
.L_x_36455:
        /* <DEDUP_REMOVED lines=43> */
.L_x_36453:
[----:B------:R-:W-:Y:S05]  /*27de0*/  BSYNC.RECONVERGENT B2 ;  /* 0x0000000000027941 */ /* 0x000fea0003800200 */
.L_x_36452:
        /* <DEDUP_REMOVED lines=23> */
.L_x_36459:
        /* <DEDUP_REMOVED lines=13> */
.L_x_36461:
[----:B------:R-:W-:Y:S05]  /*28030*/  BSYNC.RECONVERGENT B3 ;  /* 0x0000000000037941 */ /* 0x000fea0003800200 */
.L_x_36460:
        /* <DEDUP_REMOVED lines=43> */
.L_x_36458:
[----:B------:R-:W-:Y:S05]  /*282f0*/  BSYNC.RECONVERGENT B2 ;  /* 0x0000000000027941 */ /* 0x000fea0003800200 */
.L_x_36457:
        /* <DEDUP_REMOVED lines=23> */
.L_x_36464:
        /* <DEDUP_REMOVED lines=15> */
.L_x_36466:
[----:B------:R-:W-:Y:S05]  /*28560*/  BSYNC.RECONVERGENT B3 ;  /* 0x0000000000037941 */ /* 0x000fea0003800200 */
.L_x_36465:
        /* <DEDUP_REMOVED lines=43> */
.L_x_36463:
[----:B------:R-:W-:Y:S05]  /*28820*/  BSYNC.RECONVERGENT B2 ;  /* 0x0000000000027941 */ /* 0x000fea0003800200 */
.L_x_36462:
        /* <DEDUP_REMOVED lines=15> */
.L_x_36426:
        /* <DEDUP_REMOVED lines=16> */
.L_x_36470:
        /* <DEDUP_REMOVED lines=13> */
.L_x_36472:
[----:B------:R-:W-:Y:S05]  /*28af0*/  BSYNC.RECONVERGENT B3 ;  /* 0x0000000000037941 */ /* 0x000fea0003800200 */
.L_x_36471:
        /* <DEDUP_REMOVED lines=42> */
.L_x_36469:
[----:B------:R-:W-:Y:S05]  /*28da0*/  BSYNC.RECONVERGENT B2 ;  /* 0x0000000000027941 */ /* 0x000fea0003800200 */
.L_x_36468:
        /* <DEDUP_REMOVED lines=10> */
[----:B0-----:R-:W-:Y:S01]  /*28e50*/  FMUL.FTZ R0, R12, R217 ;  /* 0x000000d90c007220 */ /* 0x001fe20000410000 */
[----:B------:R-:W-:-:S02]  /*28e60*/  IMAD.MOV.U32 R12, RZ, RZ, R10 ;  /* 0x000000ffff0c7224 */ /* 0x000fc400078e000a */
        /* <DEDUP_REMOVED lines=14> */
.L_x_36475:
        /* <DEDUP_REMOVED lines=13> */
.L_x_36477:
[----:B------:R-:W-:Y:S05]  /*29020*/  BSYNC.RECONVERGENT B3 ;  /* 0x0000000000037941 */ /* 0x000fea0003800200 */
.L_x_36476:
        /* <DEDUP_REMOVED lines=43> */
.L_x_36474:
[----:B------:R-:W-:Y:S05]  /*292e0*/  BSYNC.RECONVERGENT B2 ;  /* 0x0000000000027941 */ /* 0x000fea0003800200 */
.L_x_36473:
        /* <DEDUP_REMOVED lines=21> */
.L_x_36480:
        /* <DEDUP_REMOVED lines=13> */
.L_x_36482:
[----:B------:R-:W-:Y:S05]  /*29510*/  BSYNC.RECONVERGENT B3 ;  /* 0x0000000000037941 */ /* 0x000fea0003800200 */
.L_x_36481:
        /* <DEDUP_REMOVED lines=43> */
.L_x_36479:
[----:B------:R-:W-:Y:S05]  /*297d0*/  BSYNC.RECONVERGENT B2 ;  /* 0x0000000000027941 */ /* 0x000fea0003800200 */
.L_x_36478:
        /* <DEDUP_REMOVED lines=21> */
.L_x_36485:
        /* <DEDUP_REMOVED lines=13> */
.L_x_36487:
[----:B------:R-:W-:Y:S05]  /*29a00*/  BSYNC.RECONVERGENT B3 ;  /* 0x0000000000037941 */ /* 0x000fea0003800200 */
.L_x_36486:
        /* <DEDUP_REMOVED lines=43> */
.L_x_36484:
[----:B------:R-:W-:Y:S05]  /*29cc0*/  BSYNC.RECONVERGENT B2 ;  /* 0x0000000000027941 */ /* 0x000fea0003800200 */
.L_x_36483:
        /* <DEDUP_REMOVED lines=21> */
.L_x_36490:
        /* <DEDUP_REMOVED lines=13> */
.L_x_36492:
[----:B------:R-:W-:Y:S05]  /*29ef0*/  BSYNC.RECONVERGENT B3 ;  /* 0x0000000000037941 */ /* 0x000fea0003800200 */
.L_x_36491:
        /* <DEDUP_REMOVED lines=43> */
.L_x_36489:
[----:B------:R-:W-:Y:S05]  /*2a1b0*/  BSYNC.RECONVERGENT B2 ;  /* 0x0000000000027941 */ /* 0x000fea0003800200 */
.L_x_36488:
        /* <DEDUP_REMOVED lines=21> */
.L_x_36495:
        /* <DEDUP_REMOVED lines=13> */
.L_x_36497:
[----:B------:R-:W-:Y:S05]  /*2a3e0*/  BSYNC.RECONVERGENT B3 ;  /* 0x0000000000037941 */ /* 0x000fea0003800200 */
.L_x_36496:
        /* <DEDUP_REMOVED lines=43> */
.L_x_36494:
[----:B------:R-:W-:Y:S05]  /*2a6a0*/  BSYNC.RECONVERGENT B2 ;  /* 0x0000000000027941 */ /* 0x000fea0003800200 */
.L_x_36493:
        /* <DEDUP_REMOVED lines=21> */
.L_x_36500:
        /* <DEDUP_REMOVED lines=13> */
.L_x_36502:
[----:B------:R-:W-:Y:S05]  /*2a8d0*/  BSYNC.RECONVERGENT B3 ;  /* 0x0000000000037941 */ /* 0x000fea0003800200 */
.L_x_36501:
        /* <DEDUP_REMOVED lines=43> */
.L_x_36499:
[----:B------:R-:W-:Y:S05]  /*2ab90*/  BSYNC.RECONVERGENT B2 ;  /* 0x0000000000027941 */ /* 0x000fea0003800200 */
.L_x_36498:
        /* <DEDUP_REMOVED lines=21> */
.L_x_36505:
        /* <DEDUP_REMOVED lines=15> */
.L_x_36507:
[----:B------:R-:W-:Y:S05]  /*2ade0*/  BSYNC.RECONVERGENT B3 ;  /* 0x0000000000037941 */ /* 0x000fea0003800200 */
.L_x_36506:
        /* <DEDUP_REMOVED lines=43> */
.L_x_36504:
[----:B------:R-:W-:Y:S05]  /*2b0a0*/  BSYNC.RECONVERGENT B2 ;  /* 0x0000000000027941 */ /* 0x000fea0003800200 */
.L_x_36503:
        /* <DEDUP_REMOVED lines=12> */
.L_x_36467:
        /* <DEDUP_REMOVED lines=20> */
.L_x_36425:
[----:B------:R-:W-:Y:S05]  /*2b2b0*/  BSYNC.RECONVERGENT B1 ;  /* 0x0000000000017941 */ /* 0x000fea0003800200 */
.L_x_36424:
        /* <DEDUP_REMOVED lines=233> */
.L_x_36537:
        /* <DEDUP_REMOVED lines=50> */
.L_x_36510:
[----:B------:R-:W-:Y:S05]  /*2c470*/  BSYNC.RECONVERGENT B1 ;  /* 0x0000000000017941 */ /* 0x000fea0003800200 */
.L_x_36509:
        /* <DEDUP_REMOVED lines=31> */
[----:B------:R-:W-:Y:S01]  /*2c670*/  F2FP.F16.F32.PACK_AB R161, R216, R215 ;  /* 0x000000d7d8a1723e */ /* 0x000fe200000000ff */
[----:B------:R-:W-:Y:S01]  /*2c680*/  VIADD R206, R206, 0x20 ;  /* 0x00000020cece7836 */ /* 0x000fe20000000000 */
[----:B------:R-:W-:-:S05]  /*2c690*/  F2FP.F16.F32.PACK_AB R163, R220, R223 ;  /* 0x000000dfdca3723e */ /* 0x000fca00000000ff */
[----:B------:R2:W-:Y:S02]  /*2c6a0*/  STG.E.128 desc[UR8][R164.64], R160 ;  /* 0x000000a0a4007986 */ /* 0x0005e4000c101d08 */
.L_x_36512:
[----:B------:R-:W-:Y:S05]  /*2c6b0*/  BSYNC.RECONVERGENT B1 ;  /* 0x0000000000017941 */ /* 0x000fea0003800200 */
.L_x_36511:
        /* <DEDUP_REMOVED lines=35> */
.L_x_36514:
[----:B------:R-:W-:Y:S05]  /*2c8f0*/  BSYNC.RECONVERGENT B1 ;  /* 0x0000000000017941 */ /* 0x000fea0003800200 */
.L_x_36513:
        /* <DEDUP_REMOVED lines=35> */
.L_x_36516:
[----:B------:R-:W-:Y:S05]  /*2cb30*/  BSYNC.RECONVERGENT B1 ;  /* 0x0000000000017941 */ /* 0x000fea0003800200 */
.L_x_36515:
        /* <DEDUP_REMOVED lines=35> */
.L_x_36518:
[----:B------:R-:W-:Y:S05]  /*2cd70*/  BSYNC.RECONVERGENT B1 ;  /* 0x0000000000017941 */ /* 0x000fea0003800200 */
.L_x_36517:
        /* <DEDUP_REMOVED lines=35> */
.L_x_36520:
[----:B------:R-:W-:Y:S05]  /*2cfb0*/  BSYNC.RECONVERGENT B1 ;  /* 0x0000000000017941 */ /* 0x000fea0003800200 */
.L_x_36519:
        /* <DEDUP_REMOVED lines=35> */
.L_x_36522:
[----:B------:R-:W-:Y:S05]  /*2d1f0*/  BSYNC.RECONVERGENT B1 ;  /* 0x0000000000017941 */ /* 0x000fea0003800200 */
.L_x_36521:
        /* <DEDUP_REMOVED lines=34> */
.L_x_36524:
[----:B------:R-:W-:Y:S05]  /*2d420*/  BSYNC.RECONVERGENT B1 ;  /* 0x0000000000017941 */ /* 0x000fea0003800200 */
.L_x_36523:
[----:B01234-:R-:W0:Y:S02]  /*2d430*/  LDC.64 R160, c[0x0][0x380] ;  /* 0x0000e000ffa07b82 */ /* 0x01fe240000000a00 */
[----:B0-----:R-:W-:-:S05]  /*2d440*/  IMAD R17, R160, 0x4, R17 ;  /* 0x00000004a0117824 */ /* 0x001fca00078e0211 */
[----:B------:R-:W-:-:S13]  /*2d450*/  ISETP.GE.AND P0, PT, R17, R161, PT ;  /* 0x000000a11100720c */ /* 0x000fda0003f06270 */
[----:B------:R-:W-:Y:S05]  /*2d460*/  @!P0 BRA `(.L_x_36525) ;  /* 0xfffffd3c00708947 */ /* 0x000fea000383ffff */
[----:B------:R-:W-:Y:S05]  /*2d470*/  BSYNC B0 ;  /* 0x0000000000007941 */ /* 0x000fea0003800000 */
.L_x_35836:
[----:B------:R-:W-:Y:S05]  /*2d480*/  EXIT ;  /* 0x000000000000794d */ /* 0x000fea0003800000 */
.L_x_36508:
        /* <DEDUP_REMOVED lines=8> */
.L_x_36527:
[----:B------:R-:W-:Y:S05]  /*2d510*/  BSYNC B1 ;  /* 0x0000000000017941 */ /* 0x000fea0003800000 */
.L_x_36526:
        /* <DEDUP_REMOVED lines=10> */
.L_x_36528:
[----:B------:R-:W-:Y:S02]  /*2d5c0*/  IMAD.MOV.U32 R218, RZ, RZ, 0x4 ;  /* 0x00000004ffda7424 */ /* 0x000fe400078e00ff */
[----:B------:R-:W-:-:S04]  /*2d5d0*/  IMAD.MOV.U32 R163, RZ, RZ, R215 ;  /* 0x000000ffffa37224 */ /* 0x000fc800078e00d7 */
[----:B------:R-:W-:-:S05]  /*2d5e0*/  FADD.FTZ R163, R162, R163 ;  /* 0x000000a3a2a37221 */ /* 0x000fca0000010000 */
[----:B------:R-:W-:-:S07]  /*2d5f0*/  MOV R217, R163 ;  /* 0x000000a300d97202 */ /* 0x000fce0000000f00 */
[----:B------:R-:W-:Y:S05]  /*2d600*/  WARPSYNC.COLLECTIVE R216, `(.L_x_36529) ;  /* 0x00000000d8087348 */ /* 0x000fea0003c00000 */
[----:B------:R0:W1:Y:S02]  /*2d610*/  SHFL.BFLY P6, R215, R217, R218, R219 ;  /* 0x0c0000dad9d77389 */ /* 0x00006400000c00db */
[----:B01----:R-:W-:Y:S05]  /*2d620*/  ENDCOLLECTIVE ;  /* 0x000000000000791b */ /* 0x003fea0003800000 */
.L_x_36529:
[----:B------:R-:W-:Y:S01]  /*2d630*/  HFMA2 R218, -RZ, RZ, 0, 4.76837158203125e-07 ;  /* 0x00000008ffda7431 */ /* 0x000fe200000001ff */
[----:B------:R-:W-:-:S05]  /*2d640*/  MOV R160, R215 ;  /* 0x000000d700a07202 */ /* 0x000fca0000000f00 */
[----:B------:R-:W-:-:S04]  /*2d650*/  FADD.FTZ R166, R163, R160 ;  /* 0x000000a0a3a67221 */ /* 0x000fc80000010000 */
[----:B------:R-:W-:-:S07]  /*2d660*/  IMAD.MOV.U32 R217, RZ, RZ, R166 ;  /* 0x000000ffffd97224 */ /* 0x000fce00078e00a6 */
[----:B------:R-:W-:Y:S05]  /*2d670*/  WARPSYNC.COLLECTIVE R216, `(.L_x_36530) ;  /* 0x00000000d8087348 */ /* 0x000fea0003c00000 */
[----:B------:R0:W1:Y:S02]  /*2d680*/  SHFL.BFLY P6, R215, R217, R218, R219 ;  /* 0x0c0000dad9d77389 */ /* 0x00006400000c00db */
[----:B01----:R-:W-:Y:S05]  /*2d690*/  ENDCOLLECTIVE ;  /* 0x000000000000791b */ /* 0x003fea0003800000 */
.L_x_36530:
[----:B------:R-:W-:Y:S02]  /*2d6a0*/  IMAD.MOV.U32 R218, RZ, RZ, 0x10 ;  /* 0x00000010ffda7424 */ /* 0x000fe400078e00ff */
[----:B------:R-:W-:-:S04]  /*2d6b0*/  IMAD.MOV.U32 R165, RZ, RZ, R215 ;  /* 0x000000ffffa57224 */ /* 0x000fc800078e00d7 */
[----:B------:R-:W-:-:S05]  /*2d6c0*/  FADD.FTZ R167, R166, R165 ;  /* 0x000000a5a6a77221 */ /* 0x000fca0000010000 */
[----:B------:R-:W-:-:S07]  /*2d6d0*/  MOV R217, R167 ;  /* 0x000000a700d97202 */ /* 0x000fce0000000f00 */
[----:B------:R-:W-:Y:S05]  /*2d6e0*/  WARPSYNC.COLLECTIVE R216, `(.L_x_36531) ;  /* 0x00000000d8087348 */ /* 0x000fea0003c00000 */
[----:B------:R0:W1:Y:S02]  /*2d6f0*/  SHFL.BFLY P6, R215, R217, R218, R219 ;  /* 0x0c0000dad9d77389 */ /* 0x00006400000c00db */
[----:B01----:R-:W-:Y:S05]  /*2d700*/  ENDCOLLECTIVE ;  /* 0x000000000000791b */ /* 0x003fea0003800000 */
.L_x_36531:
        /* <DEDUP_REMOVED lines=140> */
.L_x_36532:
[----:B------:R-:W-:Y:S02]  /*2dfd0*/  IMAD.MOV.U32 R218, RZ, RZ, 0x2 ;  /* 0x00000002ffda7424 */ /* 0x000fe400078e00ff */
[----:B------:R-:W-:-:S04]  /*2dfe0*/  IMAD.MOV.U32 R161, RZ, RZ, R215 ;  /* 0x000000ffffa17224 */ /* 0x000fc800078e00d7 */
[----:B------:R-:W-:-:S05]  /*2dff0*/  FADD.FTZ R161, R160, R161 ;  /* 0x000000a1a0a17221 */ /* 0x000fca0000010000 */
[----:B------:R-:W-:-:S07]  /*2e000*/  MOV R217, R161 ;  /* 0x000000a100d97202 */ /* 0x000fce0000000f00 */
[----:B------:R-:W-:Y:S05]  /*2e010*/  WARPSYNC.COLLECTIVE R216, `(.L_x_36533) ;  /* 0x00000000d8087348 */ /* 0x000fea0003c00000 */
[----:B------:R0:W1:Y:S02]  /*2e020*/  SHFL.BFLY P6, R215, R217, R218, R219 ;  /* 0x0c0000dad9d77389 */ /* 0x00006400000c00db */
[----:B01----:R-:W-:Y:S05]  /*2e030*/  ENDCOLLECTIVE ;  /* 0x000000000000791b */ /* 0x003fea0003800000 */
.L_x_36533:
[----:B------:R-:W-:Y:S01]  /*2e040*/  HFMA2 R218, -RZ, RZ, 0, 2.384185791015625e-07 ;  /* 0x00000004ffda7431 */ /* 0x000fe200000001ff */
[----:B------:R-:W-:-:S05]  /*2e050*/  MOV R162, R215 ;  /* 0x000000d700a27202 */ /* 0x000fca0000000f00 */
[----:B------:R-:W-:-:S04]  /*2e060*/  FADD.FTZ R162, R161, R162 ;  /* 0x000000a2a1a27221 */ /* 0x000fc80000010000 */
[----:B------:R-:W-:-:S07]  /*2e070*/  IMAD.MOV.U32 R217, RZ, RZ, R162 ;  /* 0x000000ffffd97224 */ /* 0x000fce00078e00a2 */
[----:B------:R-:W-:Y:S05]  /*2e080*/  WARPSYNC.COLLECTIVE R216, `(.L_x_36534) ;  /* 0x00000000d8087348 */ /* 0x000fea0003c00000 */
[----:B------:R0:W1:Y:S02]  /*2e090*/  SHFL.BFLY P6, R215, R217, R218, R219 ;  /* 0x0c0000dad9d77389 */ /* 0x00006400000c00db */
[----:B01----:R-:W-:Y:S05]  /*2e0a0*/  ENDCOLLECTIVE ;  /* 0x000000000000791b */ /* 0x003fea0003800000 */
.L_x_36534:
[----:B------:R-:W-:Y:S02]  /*2e0b0*/  IMAD.MOV.U32 R218, RZ, RZ, 0x8 ;  /* 0x00000008ffda7424 */ /* 0x000fe400078e00ff */
[----:B------:R-:W-:-:S04]  /*2e0c0*/  IMAD.MOV.U32 R163, RZ, RZ, R215 ;  /* 0x000000ffffa37224 */ /* 0x000fc800078e00d7 */
[----:B------:R-:W-:-:S05]  /*2e0d0*/  FADD.FTZ R163, R162, R163 ;  /* 0x000000a3a2a37221 */ /* 0x000fca0000010000 */
[----:B------:R-:W-:-:S07]  /*2e0e0*/  MOV R217, R163 ;  /* 0x000000a300d97202 */ /* 0x000fce0000000f00 */
[----:B------:R-:W-:Y:S05]  /*2e0f0*/  WARPSYNC.COLLECTIVE R216, `(.L_x_36535) ;  /* 0x00000000d8087348 */ /* 0x000fea0003c00000 */
[----:B------:R0:W1:Y:S02]  /*2e100*/  SHFL.BFLY P6, R215, R217, R218, R219 ;  /* 0x0c0000dad9d77389 */ /* 0x00006400000c00db */
[----:B01----:R-:W-:Y:S05]  /*2e110*/  ENDCOLLECTIVE ;  /* 0x000000000000791b */ /* 0x003fea0003800000 */
.L_x_36535:
[----:B------:R-:W-:Y:S01]  /*2e120*/  HFMA2 R218, -RZ, RZ, 0, 9.5367431640625e-07 ;  /* 0x00000010ffda7431 */ /* 0x000fe200000001ff */
[----:B------:R-:W-:-:S05]  /*2e130*/  MOV R166, R215 ;  /* 0x000000d700a67202 */ /* 0x000fca0000000f00 */
[----:B------:R-:W-:-:S04]  /*2e140*/  FADD.FTZ R166, R163, R166 ;  /* 0x000000a6a3a67221 */ /* 0x000fc80000010000 */
[----:B------:R-:W-:-:S07]  /*2e150*/  IMAD.MOV.U32 R217, RZ, RZ, R166 ;  /* 0x000000ffffd97224 */ /* 0x000fce00078e00a6 */
[----:B------:R-:W-:Y:S05]  /*2e160*/  WARPSYNC.COLLECTIVE R216, `(.L_x_36536) ;  /* 0x00000000d8087348 */ /* 0x000fea0003c00000 */
[----:B------:R0:W1:Y:S02]  /*2e170*/  SHFL.BFLY P6, R215, R217, R218, R219 ;  /* 0x0c0000dad9d77389 */ /* 0x00006400000c00db */
[----:B01----:R-:W-:Y:S05]  /*2e180*/  ENDCOLLECTIVE ;  /* 0x000000000000791b */ /* 0x003fea0003800000 */
.L_x_36536:
[----:B------:R-:W-:Y:S05]  /*2e190*/  BRA `(.L_x_36537) ;  /* 0xffffffdc00ec7947 */ /* 0x000fea000383ffff */
.L_x_36538:
        /* <DEDUP_REMOVED lines=14> */
.L_x_71508:


//--------------------- .text._ZN10layer_norm13ln_fwd_kernelINS_13Kernel_traitsIf6__halfS2_S2_fjLj2048ELj1ELj4ELj1ELj16ENS_18Kernel_traits_baseILj2048EfS2_S2_S2_fjLj128EEEEELb1ELb0ELb0ELb1EEEvNS_9FwdParamsE --------------------------
	.section	.text._ZN10layer_norm13ln_fwd_kernelINS_13Kernel_traitsIf6__halfS2_S2_fjLj2048ELj1ELj4ELj1ELj16ENS_18Kernel_traits_baseILj2048EfS2_S2_S2_fjLj128EEEEELb1ELb0ELb0ELb1EEEvNS_9FwdParamsE,"ax",@progbits
	.align	128
        .global         _ZN10layer_norm13ln_fwd_kernelINS_13Kernel_traitsIf6__halfS2_S2_fjLj2048ELj1ELj4ELj1ELj16ENS_18Kernel_traits_baseILj2048EfS2_S2_S2_fjLj128EEEEELb1ELb0ELb0ELb1EEEvNS_9FwdParamsE
        .type           _ZN10layer_norm13ln_fwd_kernelINS_13Kernel_traitsIf6__halfS2_S2_fjLj2048ELj1ELj4ELj1ELj16ENS_18Kernel_traits_baseILj2048EfS2_S2_S2_fjLj128EEEEELb1ELb0ELb0ELb1EEEvNS_9FwdParamsE,@function
        .size           _ZN10layer_norm13ln_fwd_kernelINS_13Kernel_traitsIf6__halfS2_S2_fjLj2048ELj1ELj4ELj1ELj16ENS_18Kernel_traits_baseILj2048EfS2_S2_S2_fjLj128EEEEELb1ELb0ELb0ELb1EEEvNS_9FwdParamsE,(.L_x_71509 - _ZN10layer_norm13ln_fwd_kernelINS_13Kernel_traitsIf6__halfS2_S2_fjLj2048ELj1ELj4ELj1ELj16ENS_18Kernel_traits_baseILj2048EfS2_S2_S2_fjLj128EEEEELb1ELb0ELb0ELb1EEEvNS_9FwdParamsE)
        .other          _ZN10layer_norm13ln_fwd_kernelINS_13Kernel_traitsIf6__halfS2_S2_fjLj2048ELj1ELj4ELj1ELj16ENS_18Kernel_traits_baseILj2048EfS2_S2_S2_fjLj128EEEEELb1ELb0ELb0ELb1EEEvNS_9FwdParamsE,@"STO_CUDA_ENTRY STV_DEFAULT"
_ZN10layer_norm13ln_fwd_kernelINS_13Kernel_traitsIf6__halfS2_S2_fjLj2048ELj1ELj4ELj1ELj16ENS_18Kernel_traits_baseILj2048EfS2_S2_S2_fjLj128EEEEELb1ELb0ELb0ELb1EEEvNS_9FwdParamsE:
.text._ZN10layer_norm13ln_fwd_kernelINS_13Kernel_traitsIf6__halfS2_S2_fjLj2048ELj1ELj4ELj1ELj16ENS_18Kernel_traits_baseILj2048EfS2_S2_S2_fjLj128EEEEELb1ELb0ELb0ELb1EEEvNS_9FwdParamsE:
        /* <DEDUP_REMOVED lines=87> */
.L_x_36539:
        /* <DEDUP_REMOVED lines=50> */
.L_x_36540:
        /* <DEDUP_REMOVED lines=76> */
.L_x_37198:
[----:B------:R-:W0:Y:S01]  /*0d50*/  @UP0 LDCU.64 UR4, c[0x0][0x3e0] ;  /* 0x00007c00ff0407ac */ /* 0x000e220008000a00 */
[----:B-1----:R-:W1:Y:S01]  /*0d60*/  LDC.64 R168, c[0x0][0x390] ;  /* 0x0000e400ffa87b82 */ /* 0x002e620000000a00 */
        /* <DEDUP_REMOVED lines=19> */
[----:B--2---:R-:W-:Y:S01]  /*0ea0*/  @P1 HADD2.F32 R26, -RZ, R2.H0_H0 ;  /* 0x20000002ff1a1230 */ /* 0x004fe20000004100 */
        /* <DEDUP_REMOVED lines=15> */
.L_x_71344:
[----:B------:R-:W-:Y:S05]  /*0fa0*/  BRX R2 -0xfb0                                          (*"BRANCH_TARGETS .L_x_71345,.L_x_71346,.L_x_71347"*) ;  /* 0xfffffff002147949 */ /* 0x000fea000383ffff */
.L_x_71347:
[----:B------:R-:W-:Y:S01]  /*0fb0*/  VIADD R2, R164, 0x1 ;  /* 0x00000001a4027836 */ /* 0x000fe20000000000 */
[----:B------:R-:W-:Y:S01]  /*0fc0*/  MOV R3, R16 ;  /* 0x0000001000037202 */ /* 0x000fe20000000f00 */
[----:B------:R-:W-:Y:S01]  /*0fd0*/  IMAD.MOV.U32 R0, RZ, RZ, R220 ;  /* 0x000000ffff007224 */ /* 0x000fe200078e00dc */
[----:B------:R-:W-:Y:S06]  /*0fe0*/  BRA `(.L_x_36544) ;  /* 0x0000000000f47947 */ /* 0x000fec0003800000 */
.L_x_71345:
[----:B------:R-:W-:Y:S01]  /*0ff0*/  IMAD.MOV.U32 R0, RZ, RZ, R220 ;  /* 0x000000ffff007224 */ /* 0x000fe200078e00dc */
[----:B------:R-:W-:Y:S01]  /*1000*/  MOV R3, R17 ;  /* 0x0000001100037202 */ /* 0x000fe20000000f00 */
[----:B------:R-:W-:Y:S01]  /*1010*/  IMAD.MOV.U32 R2, RZ, RZ, 0x3 ;  /* 0x00000003ff027424 */ /* 0x000fe200078e00ff */
[----:B------:R-:W-:Y:S06]  /*1020*/  BRA `(.L_x_36544) ;  /* 0x0000000000e47947 */ /* 0x000fec0003800000 */
.L_x_71346:
        /* <DEDUP_REMOVED lines=13> */
.L_x_36546:
[----:B------:R-:W-:Y:S05]  /*1100*/  BSYNC.RECONVERGENT B2 ;  /* 0x0000000000027941 */ /* 0x000fea0003800200 */
.L_x_36545:
        /* <DEDUP_REMOVED lines=43> */
.L_x_36544:
[----:B------:R-:W-:Y:S05]  /*13c0*/  BSYNC.RECONVERGENT B1 ;  /* 0x0000000000017941 */ /* 0x000fea0003800200 */
.L_x_36543:
        /* <DEDUP_REMOVED lines=8> */
[----:B------:R-:W-:Y:S02]  /*1450*/  BSSY.RECONVERGENT B1, `(.L_x_36547) ;  /* 0x000004b000017945 */ /* 0x000fe40003800200 */
[----:B------:R-:W-:Y:S01]  /*1460*/  FMUL.FTZ R3, R3, R24 ;  /* 0x0000001803037220 */ /* 0x000fe20000410000 */
[----:B------:R-:W-:Y:S01]  /*1470*/  FSETP.GTU.FTZ.AND P0, PT, R4, R23, PT ;  /* 0x000000170400720b */ /* 0x000fe20003f1c000 */
[----:B------:R-:W-:-:S03]  /*1480*/  IMAD.MOV.U32 R4, RZ, RZ, 0x2 ;  /* 0x00000002ff047424 */ /* 0x000fc600078e00ff */
        /* <DEDUP_REMOVED lines=14> */
.L_x_36549:
        /* <DEDUP_REMOVED lines=13> */
.L_x_36551:
[----:B------:R-:W-:Y:S05]  /*1640*/  BSYNC.RECONVERGENT B2 ;  /* 0x0000000000027941 */ /* 0x000fea0003800200 */
.L_x_36550:
        /* <DEDUP_REMOVED lines=43> */
.L_x_36548:
[----:B------:R-:W-:Y:S05]  /*1900*/  BSYNC.RECONVERGENT B1 ;  /* 0x0000000000017941 */ /* 0x000fea0003800200 */
.L_x_36547:
        /* <DEDUP_REMOVED lines=23> */
.L_x_36554:
        /* <DEDUP_REMOVED lines=13> */
.L_x_36556:
[----:B------:R-:W-:Y:S05]  /*1b50*/  BSYNC.RECONVERGENT B2 ;  /* 0x0000000000027941 */ /* 0x000fea0003800200 */
.L_x_36555:
        /* <DEDUP_REMOVED lines=43> */
.L_x_36553:
[----:B------:R-:W-:Y:S05]  /*1e10*/  BSYNC.RECONVERGENT B1 ;  /* 0x0000000000017941 */ /* 0x000fea0003800200 */
.L_x_36552:
        /* <DEDUP_REMOVED lines=23> */
.L_x_36559:
        /* <DEDUP_REMOVED lines=13> */
.L_x_36561:
[----:B------:R-:W-:Y:S05]  /*2060*/  BSYNC.RECONVERGENT B2 ;  /* 0x0000000000027941 */ /* 0x000fea0003800200 */
.L_x_36560:
        /* <DEDUP_REMOVED lines=43> */
.L_x_36558:
[----:B------:R-:W-:Y:S05]  /*2320*/  BSYNC.RECONVERGENT B1 ;  /* 0x0000000000017941 */ /* 0x000fea0003800200 */
.L_x_36557:
        /* <DEDUP_REMOVED lines=23> */
.L_x_36564:
        /* <DEDUP_REMOVED lines=13> */
.L_x_36566:
[----:B------:R-:W-:Y:S05]  /*2570*/  BSYNC.RECONVERGENT B2 ;  /* 0x0000000000027941 */ /* 0x000fea0003800200 */
.L_x_36565:
        /* <DEDUP_REMOVED lines=43> */
.L_x_36563:
[----:B------:R-:W-:Y:S05]  /*2830*/  BSYNC.RECONVERGENT B1 ;  /* 0x0000000000017941 */ /* 0x000fea0003800200 */
.L_x_36562:
        /* <DEDUP_REMOVED lines=23> */
.L_x_36569:
        /* <DEDUP_REMOVED lines=13> */
.L_x_36571:
[----:B------:R-:W-:Y:S05]  /*2a80*/  BSYNC.RECONVERGENT B2 ;  /* 0x0000000000027941 */ /* 0x000fea0003800200 */
.L_x_36570:
        /* <DEDUP_REMOVED lines=43> */
.L_x_36568:
[----:B------:R-:W-:Y:S05]  /*2d40*/  BSYNC.RECONVERGENT B1 ;  /* 0x0000000000017941 */ /* 0x000fea0003800200 */
.L_x_36567:
        /* <DEDUP_REMOVED lines=23> */
.L_x_36574:
        /* <DEDUP_REMOVED lines=13> */
.L_x_36576:
[----:B------:R-:W-:Y:S05]  /*2f90*/  BSYNC.RECONVERGENT B2 ;  /* 0x0000000000027941 */ /* 0x000fea0003800200 */
.L_x_36575:
        /* <DEDUP_REMOVED lines=43> */
.L_x_36573:
[----:B------:R-:W-:Y:S05]  /*3250*/  BSYNC.RECONVERGENT B1 ;  /* 0x0000000000017941 */ /* 0x000fea0003800200 */
.L_x_36572:
        /* <DEDUP_REMOVED lines=23> */
.L_x_36579:
        /* <DEDUP_REMOVED lines=15> */
.L_x_36581:
[----:B------:R-:W-:Y:S05]  /*34c0*/  BSYNC.RECONVERGENT B2 ;  /* 0x0000000000027941 */ /* 0x000fea0003800200 */
.L_x_36580:
        /* <DEDUP_REMOVED lines=43> */
.L_x_36578:
[----:B------:R-:W-:Y:S05]  /*3780*/  BSYNC.RECONVERGENT B1 ;  /* 0x0000000000017941 */ /* 0x000fea0003800200 */
.L_x_36577:
        /* <DEDUP_REMOVED lines=15> */
.L_x_36542:
        /* <DEDUP_REMOVED lines=16> */
.L_x_36585:
        /* <DEDUP_REMOVED lines=13> */
.L_x_36587:
[----:B------:R-:W-:Y:S05]  /*3a50*/  BSYNC.RECONVERGENT B2 ;  /* 0x0000000000027941 */ /* 0x000fea0003800200 */
.L_x_36586:
        /* <DEDUP_REMOVED lines=43> */
.L_x_36584:
[----:B------:R-:W-:Y:S05]  /*3d10*/  BSYNC.RECONVERGENT B1 ;  /* 0x0000000000017941 */ /* 0x000fea0003800200 */
.L_x_36583:
[----:B------:R-:W-:Y:S01]  /*3d20*/  I2FP.F32.U32 R2, R2 ;  /* 0x0000000200027245 */ /* 0x000fe20000201000 */
[----:B-----5:R-:W-:Y:S01]  /*3d30*/  HADD2.F32 R3, -RZ, R160.H0_H0 ;  /* 0x200000a0ff037230 */ /* 0x020fe20000004100 */
[----:B------:R-:W-:Y:S01]  /*3d40*/  ISETP.NE.AND P1, PT, R4, 0x1, PT ;  /* 0x000000010400780c */ /* 0x000fe20003f25270 */
[----:B------:R-:W-:Y:S01]  /*3d50*/  IMAD.U32 R24, RZ, RZ, UR35 ;  /* 0x00000023ff187e24 */ /* 0x000fe2000f8e00ff */
[----:B------:R-:W-:Y:S01]  /*3d60*/  MOV R23, UR34 ;  /* 0x0000002200177c02 */ /* 0x000fe20008000f00 */
[----:B------:R-:W-:Y:S01]  /*3d70*/  FFMA.FTZ R2, R2, R25, 1.1641532182693481445e-10 ;  /* 0x2f00000002027423 */ /* 0x000fe20000010019 */
[----:B------:R-:W-:Y:S01]  /*3d80*/  FMUL.FTZ R3, R3, R26 ;  /* 0x0000001a03037220 */ /* 0x000fe20000410000 */
[----:B------:R-:W-:Y:S01]  /*3d90*/  BSSY.RECONVERGENT B1, `(.L_x_36588) ;  /* 0x000004a000017945 */ /* 0x000fe20003800200 */
[----:B------:R-:W-:Y:S02]  /*3da0*/  IMAD.MOV.U32 R5, RZ, RZ, 0x2 ;  /* 0x00000002ff057424 */ /* 0x000fe400078e00ff */
[----:B------:R-:W-:Y:S01]  /*3db0*/  FSETP.GTU.FTZ.AND P0, PT, R2, R23, PT ;  /* 0x000000170200720b */ /* 0x000fe20003f1c000 */
[----:B------:R-:W-:Y:S01]  /*3dc0*/  FMUL.FTZ R3, R3, R24 ;  /* 0x0000001803037220 */ /* 0x000fe20000410000 */
[----:B------:R-:W-:-:S02]  /*3dd0*/  MOV R2, R14 ;  /* 0x0000000e00027202 */ /* 0x000fc40000000f00 */
        /* <DEDUP_REMOVED lines=12> */
.L_x_36590:
        /* <DEDUP_REMOVED lines=13> */
.L_x_36592:
[----:B------:R-:W-:Y:S05]  /*3f70*/  BSYNC.RECONVERGENT B2 ;  /* 0x0000000000027941 */ /* 0x000fea0003800200 */
.L_x_36591:
        /* <DEDUP_REMOVED lines=43> */
.L_x_36589:
[----:B------:R-:W-:Y:S05]  /*4230*/  BSYNC.RECONVERGENT B1 ;  /* 0x0000000000017941 */ /* 0x000fea0003800200 */
.L_x_36588:
        /* <DEDUP_REMOVED lines=21> */
.L_x_36595:
        /* <DEDUP_REMOVED lines=13> */
.L_x_36597:
[----:B------:R-:W-:Y:S05]  /*4460*/  BSYNC.RECONVERGENT B2 ;  /* 0x0000000000027941 */ /* 0x000fea0003800200 */
.L_x_36596:
        /* <DEDUP_REMOVED lines=43> */
.L_x_36594:
[----:B------:R-:W-:Y:S05]  /*4720*/  BSYNC.RECONVERGENT B1 ;  /* 0x0000000000017941 */ /* 0x000fea0003800200 */
.L_x_36593:
        /* <DEDUP_REMOVED lines=21> */
.L_x_36600:
        /* <DEDUP_REMOVED lines=13> */
.L_x_36602:
[----:B------:R-:W-:Y:S05]  /*4950*/  BSYNC.RECONVERGENT B2 ;  /* 0x0000000000027941 */ /* 0x000fea0003800200 */
.L_x_36601:
        /* <DEDUP_REMOVED lines=43> */
.L_x_36599:
[----:B------:R-:W-:Y:S05]  /*4c10*/  BSYNC.RECONVERGENT B1 ;  /* 0x0000000000017941 */ /* 0x000fea0003800200 */
.L_x_36598:
        /* <DEDUP_REMOVED lines=21> */
.L_x_36605:
        /* <DEDUP_REMOVED lines=13> */
.L_x_36607:
[----:B------:R-:W-:Y:S05]  /*4e40*/  BSYNC.RECONVERGENT B2 ;  /* 0x0000000000027941 */ /* 0x000fea0003800200 */
.L_x_36606:
        /* <DEDUP_REMOVED lines=43> */
.L_x_36604:
[----:B------:R-:W-:Y:S05]  /*5100*/  BSYNC.RECONVERGENT B1 ;  /* 0x0000000000017941 */ /* 0x000fea0003800200 */
.L_x_36603:
        /* <DEDUP_REMOVED lines=21> */
.L_x_36610:
        /* <DEDUP_REMOVED lines=13> */
.L_x_36612:
[----:B------:R-:W-:Y:S05]  /*5330*/  BSYNC.RECONVERGENT B2 ;  /* 0x0000000000027941 */ /* 0x000fea0003800200 */
.L_x_36611:
        /* <DEDUP_REMOVED lines=43> */
.L_x_36609:
[----:B------:R-:W-:Y:S05]  /*55f0*/  BSYNC.RECONVERGENT B1 ;  /* 0x0000000000017941 */ /* 0x000fea0003800200 */
.L_x_36608:
        /* <DEDUP_REMOVED lines=21> */
.L_x_36615:
        /* <DEDUP_REMOVED lines=13> */
.L_x_36617:
[----:B------:R-:W-:Y:S05]  /*5820*/  BSYNC.RECONVERGENT B2 ;  /* 0x0000000000027941 */ /* 0x000fea0003800200 */
.L_x_36616:
        /* <DEDUP_REMOVED lines=43> */
.L_x_36614:
[----:B------:R-:W-:Y:S05]  /*5ae0*/  BSYNC.RECONVERGENT B1 ;  /* 0x0000000000017941 */ /* 0x000fea0003800200 */
.L_x_36613:
        /* <DEDUP_REMOVED lines=21> */
.L_x_36620:
        /* <DEDUP_REMOVED lines=15> */
.L_x_36622:
[----:B------:R-:W-:Y:S05]  /*5d30*/  BSYNC.RECONVERGENT B2 ;  /* 0x0000000000027941 */ /* 0x000fea0003800200 */
.L_x_36621:
        /* <DEDUP_REMOVED lines=43> */
.L_x_36619:
[----:B------:R-:W-:Y:S05]  /*5ff0*/  BSYNC.RECONVERGENT B1 ;  /* 0x0000000000017941 */ /* 0x000fea0003800200 */
.L_x_36618:
        /* <DEDUP_REMOVED lines=12> */
.L_x_36582:
        /* <DEDUP_REMOVED lines=11> */
[----:B------:R-:W-:Y:S01]  /*6170*/  LOP3.LUT R22, R22, R2, R27, 0xfe, !PT ;  /* 0x0000000216167212 */ /* 0x000fe200078efe1b */
[C---:B------:R-:W-:Y:S01]  /*6180*/  VIADD R2, R12.reuse, 0x20 ;  /* 0x000000200c027836 */ /* 0x040fe20000000000 */
        /* <DEDUP_REMOVED lines=30> */
.L_x_36626:
        /* <DEDUP_REMOVED lines=13> */
.L_x_36628:
[----:B------:R-:W-:Y:S05]  /*6440*/  BSYNC.RECONVERGENT B2 ;  /* 0x0000000000027941 */ /* 0x000fea0003800200 */
.L_x_36627:
        /* <DEDUP_REMOVED lines=42> */
.L_x_36625:
[----:B------:R-:W-:Y:S05]  /*66f0*/  BSYNC.RECONVERGENT B1 ;  /* 0x0000000000017941 */ /* 0x000fea0003800200 */
.L_x_36624:
[----:B------:R-:W-:Y:S01]  /*6700*/  I2FP.F32.U32 R0, R27 ;  /* 0x0000001b00007245 */ /* 0x000fe20000201000 */
[----:B-----5:R-:W-:Y:S01]  /*6710*/  HADD2.F32 R27, -RZ, R160.H0_H0 ;  /* 0x200000a0ff1b7230 */ /* 0x020fe20000004100 */
[----:B------:R-:W-:Y:S01]  /*6720*/  ISETP.NE.AND P1, PT, R22, 0x1, PT ;  /* 0x000000011600780c */ /* 0x000fe20003f25270 */
[----:B------:R-:W-:Y:S01]  /*6730*/  HADD2.F32 R171, -RZ, R164.H0_H0 ;  /* 0x200000a4ffab7230 */ /* 0x000fe20000004100 */
[----:B------:R-:W-:Y:S01]  /*6740*/  BSSY.RECONVERGENT B1, `(.L_x_36629) ;  /* 0x000004d000017945 */ /* 0x000fe20003800200 */
        /* <DEDUP_REMOVED lines=19> */
.L_x_36631:
        /* <DEDUP_REMOVED lines=13> */
.L_x_36633:
[----:B------:R-:W-:Y:S05]  /*6950*/  BSYNC.RECONVERGENT B2 ;  /* 0x0000000000027941 */ /* 0x000fea0003800200 */
.L_x_36632:
        /* <DEDUP_REMOVED lines=43> */
.L_x_36630:
[----:B------:R-:W-:Y:S05]  /*6c10*/  BSYNC.RECONVERGENT B1 ;  /* 0x0000000000017941 */ /* 0x000fea0003800200 */
.L_x_36629:
        /* <DEDUP_REMOVED lines=23> */
.L_x_36636:
        /* <DEDUP_REMOVED lines=13> */
.L_x_36638:
[----:B------:R-:W-:Y:S05]  /*6e60*/  BSYNC.RECONVERGENT B2 ;  /* 0x0000000000027941 */ /* 0x000fea0003800200 */
.L_x_36637:
        /* <DEDUP_REMOVED lines=43> */
.L_x_36635:
[----:B------:R-:W-:Y:S05]  /*7120*/  BSYNC.RECONVERGENT B1 ;  /* 0x0000000000017941 */ /* 0x000fea0003800200 */
.L_x_36634:
[----:B------:R-:W-:Y:S01]  /*7130*/  I2FP.F32.U32 R22, R22 ;  /* 0x0000001600167245 */ /* 0x000fe20000201000 */
[----:B------:R-:W-:Y:S01]  /*7140*/  HADD2.F32 R171, -RZ, R161.H0_H0 ;  /* 0x200000a1ffab7230 */ /* 0x000fe20000004100 */
[----:B------:R-:W-:Y:S01]  /*7150*/  ISETP.NE.AND P2, PT, R164, 0x1, PT ;  /* 0x00000001a400780c */ /* 0x000fe20003f45270 */
[----:B------:R-:W-:Y:S01]  /*7160*/  HADD2.F32 R173, -RZ, R165.H0_H0 ;  /* 0x200000a5ffad7230 */ /* 0x000fe20000004100 */
        /* <DEDUP_REMOVED lines=19> */
.L_x_36641:
        /* <DEDUP_REMOVED lines=13> */
.L_x_36643:
[----:B------:R-:W-:Y:S05]  /*7370*/  BSYNC.RECONVERGENT B2 ;  /* 0x0000000000027941 */ /* 0x000fea0003800200 */
.L_x_36642:
        /* <DEDUP_REMOVED lines=43> */
.L_x_36640:
[----:B------:R-:W-:Y:S05]  /*7630*/  BSYNC.RECONVERGENT B1 ;  /* 0x0000000000017941 */ /* 0x000fea0003800200 */
.L_x_36639:
        /* <DEDUP_REMOVED lines=23> */
.L_x_36646:
        /* <DEDUP_REMOVED lines=13> */
.L_x_36648:
[----:B------:R-:W-:Y:S05]  /*7880*/  BSYNC.RECONVERGENT B2 ;  /* 0x0000000000027941 */ /* 0x000fea0003800200 */
.L_x_36647:
        /* <DEDUP_REMOVED lines=43> */
.L_x_36645:
[----:B------:R-:W-:Y:S05]  /*7b40*/  BSYNC.RECONVERGENT B1 ;  /* 0x0000000000017941 */ /* 0x000fea0003800200 */
.L_x_36644:
        /* <DEDUP_REMOVED lines=23> */
.L_x_36651:
        /* <DEDUP_REMOVED lines=13> */
.L_x_36653:
[----:B------:R-:W-:Y:S05]  /*7d90*/  BSYNC.RECONVERGENT B2 ;  /* 0x0000000000027941 */ /* 0x000fea0003800200 */
.L_x_36652:
        /* <DEDUP_REMOVED lines=43> */
.L_x_36650:
[----:B------:R-:W-:Y:S05]  /*8050*/  BSYNC.RECONVERGENT B1 ;  /* 0x0000000000017941 */ /* 0x000fea0003800200 */
.L_x_36649:
        /* <DEDUP_REMOVED lines=23> */
.L_x_36656:
        /* <DEDUP_REMOVED lines=13> */
.L_x_36658:
[----:B------:R-:W-:Y:S05]  /*82a0*/  BSYNC.RECONVERGENT B2 ;  /* 0x0000000000027941 */ /* 0x000fea0003800200 */
.L_x_36657:
        /* <DEDUP_REMOVED lines=43> */
.L_x_36655:
[----:B------:R-:W-:Y:S05]  /*8560*/  BSYNC.RECONVERGENT B1 ;  /* 0x0000000000017941 */ /* 0x000fea0003800200 */
.L_x_36654:
        /* <DEDUP_REMOVED lines=23> */
.L_x_36661:
        /* <DEDUP_REMOVED lines=15> */
.L_x_36663:
[----:B------:R-:W-:Y:S05]  /*87d0*/  BSYNC.RECONVERGENT B2 ;  /* 0x0000000000027941 */ /* 0x000fea0003800200 */
.L_x_36662:
        /* <DEDUP_REMOVED lines=43> */
.L_x_36660:
[----:B------:R-:W-:Y:S05]  /*8a90*/  BSYNC.RECONVERGENT B1 ;  /* 0x0000000000017941 */ /* 0x000fea0003800200 */
.L_x_36659:
        /* <DEDUP_REMOVED lines=15> */
.L_x_36623:
        /* <DEDUP_REMOVED lines=16> */
.L_x_36667:
        /* <DEDUP_REMOVED lines=13> */
.L_x_36669:
[----:B------:R-:W-:Y:S05]  /*8d60*/  BSYNC.RECONVERGENT B2 ;  /* 0x0000000000027941 */ /* 0x000fea0003800200 */
.L_x_36668:
        /* <DEDUP_REMOVED lines=42> */
.L_x_36666:
[----:B------:R-:W-:Y:S05]  /*9010*/  BSYNC.RECONVERGENT B1 ;  /* 0x0000000000017941 */ /* 0x000fea0003800200 */
.L_x_36665:
[----:B------:R-:W-:Y:S01]  /*9020*/  I2FP.F32.U32 R0, R22 ;  /* 0x0000001600007245 */ /* 0x000fe20000201000 */
[----:B-----5:R-:W-:Y:S01]  /*9030*/  HADD2.F32 R27, -RZ, R160.H0_H0 ;  /* 0x200000a0ff1b7230 */ /* 0x020fe20000004100 */
        /* <DEDUP_REMOVED lines=20> */
.L_x_36672:
        /* <DEDUP_REMOVED lines=13> */
.L_x_36674:
[----:B------:R-:W-:Y:S05]  /*9250*/  BSYNC.RECONVERGENT B2 ;  /* 0x0000000000027941 */ /* 0x000fea0003800200 */
.L_x_36673:
        /* <DEDUP_REMOVED lines=43> */
.L_x_36671:
[----:B------:R-:W-:Y:S05]  /*9510*/  BSYNC.RECONVERGENT B1 ;  /* 0x0000000000017941 */ /* 0x000fea0003800200 */
.L_x_36670:
        /* <DEDUP_REMOVED lines=21> */
.L_x_36677:
        /* <DEDUP_REMOVED lines=13> */
.L_x_36679:
[----:B------:R-:W-:Y:S05]  /*9740*/  BSYNC.RECONVERGENT B2 ;  /* 0x0000000000027941 */ /* 0x000fea0003800200 */
.L_x_36678:
        /* <DEDUP_REMOVED lines=43> */
.L_x_36676:
[----:B------:R-:W-:Y:S05]  /*9a00*/  BSYNC.RECONVERGENT B1 ;  /* 0x0000000000017941 */ /* 0x000fea0003800200 */
.L_x_36675:
[----:B------:R-:W-:Y:S01]  /*9a10*/  I2FP.F32.U32 R22, R22 ;  /* 0x0000001600167245 */ /* 0x000fe20000201000 */
[----:B------:R-:W-:Y:S01]  /*9a20*/  HADD2.F32 R165, -RZ, R161.H0_H0 ;  /* 0x200000a1ffa57230 */ /* 0x000fe20000004100 */
[----:B------:R-:W-:Y:S01]  /*9a30*/  ISETP.NE.AND P3, PT, R164, 0x1, PT ;  /* 0x00000001a400780c */ /* 0x000fe20003f65270 */
[----:B------:R-:W-:Y:S01]  /*9a40*/  BSSY.RECONVERGENT B1, `(.L_x_36680) ;  /* 0x000004b000017945 */ /* 0x000fe20003800200 */
[----:B------:R-:W-:Y:S02]  /*9a50*/  IMAD.MOV.U32 R160, RZ, RZ, R14 ;  /* 0x000000ffffa07224 */ /* 0x000fe400078e000e */
[----:B------:R-:W-:Y:S01]  /*9a60*/  FFMA.FTZ R22, R22, R25, 1.1641532182693481445e-10 ;  /* 0x2f00000016167423 */ /* 0x000fe20000010019 */
[----:B------:R-:W-:-:S04]  /*9a70*/  FMUL.FTZ R165, R165, R26 ;  /* 0x0000001aa5a57220 */ /* 0x000fc80000410000 */
        /* <DEDUP_REMOVED lines=14> */
.L_x_36682:
        /* <DEDUP_REMOVED lines=13> */
.L_x_36684:
[----:B------:R-:W-:Y:S05]  /*9c30*/  BSYNC.RECONVERGENT B2 ;  /* 0x0000000000027941 */ /* 0x000fea0003800200 */
.L_x_36683:
        /* <DEDUP_REMOVED lines=43> */
.L_x_36681:
[----:B------:R-:W-:Y:S05]  /*9ef0*/  BSYNC.RECONVERGENT B1 ;  /* 0x0000000000017941 */ /* 0x000fea0003800200 */
.L_x_36680:
        /* <DEDUP_REMOVED lines=21> */
.L_x_36687:
        /* <DEDUP_REMOVED lines=13> */
.L_x_36689:
[----:B------:R-:W-:Y:S05]  /*a120*/  BSYNC.RECONVERGENT B2 ;  /* 0x0000000000027941 */ /* 0x000fea0003800200 */
.L_x_36688:
        /* <DEDUP_REMOVED lines=43> */
.L_x_36686:
[----:B------:R-:W-:Y:S05]  /*a3e0*/  BSYNC.RECONVERGENT B1 ;  /* 0x0000000000017941 */ /* 0x000fea0003800200 */
.L_x_36685:
        /* <DEDUP_REMOVED lines=21> */
.L_x_36692:
        /* <DEDUP_REMOVED lines=13> */
.L_x_36694:
[----:B------:R-:W-:Y:S05]  /*a610*/  BSYNC.RECONVERGENT B2 ;  /* 0x0000000000027941 */ /* 0x000fea0003800200 */
.L_x_36693:
        /* <DEDUP_REMOVED lines=43> */
.L_x_36691:
[----:B------:R-:W-:Y:S05]  /*a8d0*/  BSYNC.RECONVERGENT B1 ;  /* 0x0000000000017941 */ /* 0x000fea0003800200 */
.L_x_36690:
        /* <DEDUP_REMOVED lines=21> */
.L_x_36697:
        /* <DEDUP_REMOVED lines=13> */
.L_x_36699:
[----:B------:R-:W-:Y:S05]  /*ab00*/  BSYNC.RECONVERGENT B2 ;  /* 0x0000000000027941 */ /* 0x000fea0003800200 */
.L_x_36698:
        /* <DEDUP_REMOVED lines=43> */
.L_x_36696:
[----:B------:R-:W-:Y:S05]  /*adc0*/  BSYNC.RECONVERGENT B1 ;  /* 0x0000000000017941 */ /* 0x000fea0003800200 */
.L_x_36695:
        /* <DEDUP_REMOVED lines=21> */
.L_x_36702:
        /* <DEDUP_REMOVED lines=15> */
.L_x_36704:
[----:B------:R-:W-:Y:S05]  /*b010*/  BSYNC.RECONVERGENT B2 ;  /* 0x0000000000027941 */ /* 0x000fea0003800200 */
.L_x_36703:
        /* <DEDUP_REMOVED lines=43> */
.L_x_36701:
[----:B------:R-:W-:Y:S05]  /*b2d0*/  BSYNC.RECONVERGENT B1 ;  /* 0x0000000000017941 */ /* 0x000fea0003800200 */
.L_x_36700:
        /* <DEDUP_REMOVED lines=12> */
.L_x_36664:
        /* <DEDUP_REMOVED lines=41> */
.L_x_36708:
        /* <DEDUP_REMOVED lines=13> */
.L_x_36710:
[----:B------:R-:W-:Y:S05]  /*b700*/  BSYNC.RECONVERGENT B2 ;  /* 0x0000000000027941 */ /* 0x000fea0003800200 */
.L_x_36709:
        /* <DEDUP_REMOVED lines=42> */
.L_x_36707:
[----:B------:R-:W-:Y:S05]  /*b9b0*/  BSYNC.RECONVERGENT B1 ;  /* 0x0000000000017941 */ /* 0x000fea0003800200 */
.L_x_36706:
[----:B------:R-:W-:Y:S01]  /*b9c0*/  I2FP.F32.U32 R176, R178 ;  /* 0x000000b200b07245 */ /* 0x000fe20000201000 */
[----:B-----5:R-:W-:Y:S01]  /*b9d0*/  HADD2.F32 R179, -RZ, R160.H0_H0 ;  /* 0x200000a0ffb37230 */ /* 0x020fe20000004100 */
        /* <DEDUP_REMOVED lines=8> */
[----:B------:R-:W-:Y:S01]  /*ba60*/  FSEL R176, R179, RZ, !P0 ;  /* 0x000000ffb3b07208 */ /* 0x000fe20004000000 */
[----:B------:R-:W-:Y:S01]  /*ba70*/  IMAD.MOV.U32 R179, RZ, RZ, 0x2 ;  /* 0x00000002ffb37424 */ /* 0x000fe200078e00ff */
[----:B------:R-:W-:-:S03]  /*ba80*/  PLOP3.LUT P0, PT, P0, PT, PT, 0x8, 0x80 ;  /* 0x000000000080781c */ /* 0x000fc6000070e170 */
[----:B------:R-:W-:Y:S01]  /*ba90*/  FADD.FTZ R176, R176, R181 ;  /* 0x000000b5b0b07221 */ /* 0x000fe20000010000 */
        /* <DEDUP_REMOVED lines=10> */
.L_x_36713:
        /* <DEDUP_REMOVED lines=13> */
.L_x_36715:
[----:B------:R-:W-:Y:S05]  /*bc10*/  BSYNC.RECONVERGENT B2 ;  /* 0x0000000000027941 */ /* 0x000fea0003800200 */
.L_x_36714:
        /* <DEDUP_REMOVED lines=43> */
.L_x_36712:
[----:B------:R-:W-:Y:S05]  /*bed0*/  BSYNC.RECONVERGENT B1 ;  /* 0x0000000000017941 */ /* 0x000fea0003800200 */
.L_x_36711:
        /* <DEDUP_REMOVED lines=23> */
.L_x_36718:
        /* <DEDUP_REMOVED lines=13> */
.L_x_36720:
[----:B------:R-:W-:Y:S05]  /*c120*/  BSYNC.RECONVERGENT B2 ;  /* 0x0000000000027941 */ /* 0x000fea0003800200 */
.L_x_36719:
        /* <DEDUP_REMOVED lines=43> */
.L_x_36717:
[----:B------:R-:W-:Y:S05]  /*c3e0*/  BSYNC.RECONVERGENT B1 ;  /* 0x0000000000017941 */ /* 0x000fea0003800200 */
.L_x_36716:
        /* <DEDUP_REMOVED lines=23> */
.L_x_36723:
        /* <DEDUP_REMOVED lines=13> */
.L_x_36725:
[----:B------:R-:W-:Y:S05]  /*c630*/  BSYNC.RECONVERGENT B2 ;  /* 0x0000000000027941 */ /* 0x000fea0003800200 */
.L_x_36724:
        /* <DEDUP_REMOVED lines=43> */
.L_x_36722:
[----:B------:R-:W-:Y:S05]  /*c8f0*/  BSYNC.RECONVERGENT B1 ;  /* 0x0000000000017941 */ /* 0x000fea0003800200 */
.L_x_36721:
        /* <DEDUP_REMOVED lines=23> */
.L_x_36728:
        /* <DEDUP_REMOVED lines=13> */
.L_x_36730:
[----:B------:R-:W-:Y:S05]  /*cb40*/  BSYNC.RECONVERGENT B2 ;  /* 0x0000000000027941 */ /* 0x000fea0003800200 */
.L_x_36729:
        /* <DEDUP_REMOVED lines=43> */
.L_x_36727:
[----:B------:R-:W-:Y:S05]  /*ce00*/  BSYNC.RECONVERGENT B1 ;  /* 0x0000000000017941 */ /* 0x000fea0003800200 */
.L_x_36726:
        /* <DEDUP_REMOVED lines=23> */
.L_x_36733:
        /* <DEDUP_REMOVED lines=13> */
.L_x_36735:
[----:B------:R-:W-:Y:S05]  /*d050*/  BSYNC.RECONVERGENT B2 ;  /* 0x0000000000027941 */ /* 0x000fea0003800200 */
.L_x_36734:
        /* <DEDUP_REMOVED lines=43> */
.L_x_36732:
[----:B------:R-:W-:Y:S05]  /*d310*/  BSYNC.RECONVERGENT B1 ;  /* 0x0000000000017941 */ /* 0x000fea0003800200 */
.L_x_36731:
        /* <DEDUP_REMOVED lines=23> */
.L_x_36738:
        /* <DEDUP_REMOVED lines=13> */
.L_x_36740:
[----:B------:R-:W-:Y:S05]  /*d560*/  BSYNC.RECONVERGENT B2 ;  /* 0x0000000000027941 */ /* 0x000fea0003800200 */
.L_x_36739:
        /* <DEDUP_REMOVED lines=43> */
.L_x_36737:
[----:B------:R-:W-:Y:S05]  /*d820*/  BSYNC.RECONVERGENT B1 ;  /* 0x0000000000017941 */ /* 0x000fea0003800200 */
.L_x_36736:
        /* <DEDUP_REMOVED lines=23> */
.L_x_36743:
        /* <DEDUP_REMOVED lines=15> */
.L_x_36745:
[----:B------:R-:W-:Y:S05]  /*da90*/  BSYNC.RECONVERGENT B2 ;  /* 0x0000000000027941 */ /* 0x000fea0003800200 */
.L_x_36744:
        /* <DEDUP_REMOVED lines=43> */
.L_x_36742:
[----:B------:R-:W-:Y:S05]  /*dd50*/  BSYNC.RECONVERGENT B1 ;  /* 0x0000000000017941 */ /* 0x000fea0003800200 */
.L_x_36741:
        /* <DEDUP_REMOVED lines=15> */
.L_x_36705:
        /* <DEDUP_REMOVED lines=16> */
.L_x_36749:
        /* <DEDUP_REMOVED lines=13> */
.L_x_36751:
[----:B------:R-:W-:Y:S05]  /*e020*/  BSYNC.RECONVERGENT B2 ;  /* 0x0000000000027941 */ /* 0x000fea0003800200 */
.L_x_36750:
        /* <DEDUP_REMOVED lines=42> */
.L_x_36748:
[----:B------:R-:W-:Y:S05]  /*e2d0*/  BSYNC.RECONVERGENT B1 ;  /* 0x0000000000017941 */ /* 0x000fea0003800200 */
.L_x_36747:
[----:B------:R-:W-:Y:S01]  /*e2e0*/  I2FP.F32.U32 R164, R164 ;  /* 0x000000a400a47245 */ /* 0x000fe20000201000 */
[----:B-----5:R-:W-:Y:S01]  /*e2f0*/  HADD2.F32 R165, -RZ, R160.H0_H0 ;  /* 0x200000a0ffa57230 */ /* 0x020fe20000004100 */
[----:B------:R-:W-:Y:S01]  /*e300*/  ISETP.NE.AND P1, PT, R166, 0x1, PT ;  /* 0x00000001a600780c */ /* 0x000fe20003f25270 */
[----:B------:R-:W-:Y:S01]  /*e310*/  BSSY.RECONVERGENT B1, `(.L_x_36752) ;  /* 0x000004c000017945 */ /* 0x000fe20003800200 */
[----:B------:R-:W-:Y:S02]  /*e320*/  IMAD.MOV.U32 R167, RZ, RZ, 0x2 ;  /* 0x00000002ffa77424 */ /* 0x000fe400078e00ff */
        /* <DEDUP_REMOVED lines=17> */
.L_x_36754:
        /* <DEDUP_REMOVED lines=13> */
.L_x_36756:
[----:B------:R-:W-:Y:S05]  /*e510*/  BSYNC.RECONVERGENT B2 ;  /* 0x0000000000027941 */ /* 0x000fea0003800200 */
.L_x_36755:
        /* <DEDUP_REMOVED lines=43> */
.L_x_36753:
[----:B------:R-:W-:Y:S05]  /*e7d0*/  BSYNC.RECONVERGENT B1 ;  /* 0x0000000000017941 */ /* 0x000fea0003800200 */
.L_x_36752:
[----:B------:R-:W-:Y:S01]  /*e7e0*/  ISETP.NE.AND P2, PT, R167, 0x1, PT ;  /* 0x00000001a700780c */ /* 0x000fe20003f45270 */
[----:B------:R-:W-:Y:S01]  /*e7f0*/  HADD2.F32 R165, -RZ, R160.H1_H1 ;  /* 0x300000a0ffa57230 */ /* 0x000fe20000004100 */
        /* <DEDUP_REMOVED lines=19> */
.L_x_36759:
        /* <DEDUP_REMOVED lines=13> */
.L_x_36761:
[----:B------:R-:W-:Y:S05]  /*ea00*/  BSYNC.RECONVERGENT B2 ;  /* 0x0000000000027941 */ /* 0x000fea0003800200 */
.L_x_36760:
        /* <DEDUP_REMOVED lines=43> */
.L_x_36758:
[----:B------:R-:W-:Y:S05]  /*ecc0*/  BSYNC.RECONVERGENT B1 ;  /* 0x0000000000017941 */ /* 0x000fea0003800200 */
.L_x_36757:
[----:B------:R-:W-:Y:S01]  /*ecd0*/  I2FP.F32.U32 R160, R160 ;  /* 0x000000a000a07245 */ /* 0x000fe20000201000 */
[----:B------:R-:W-:Y:S01]  /*ece0*/  HADD2.F32 R165, -RZ, R161.H0_H0 ;  /* 0x200000a1ffa57230 */ /* 0x000fe20000004100 */
        /* <DEDUP_REMOVED lines=19> */
.L_x_36764:
        /* <DEDUP_REMOVED lines=13> */
.L_x_36766:
[----:B------:R-:W-:Y:S05]  /*eef0*/  BSYNC.RECONVERGENT B2 ;  /* 0x0000000000027941 */ /* 0x000fea0003800200 */
.L_x_36765:
        /* <DEDUP_REMOVED lines=43> */
.L_x_36763:
[----:B------:R-:W-:Y:S05]  /*f1b0*/  BSYNC.RECONVERGENT B1 ;  /* 0x0000000000017941 */ /* 0x000fea0003800200 */
.L_x_36762:
        /* <DEDUP_REMOVED lines=21> */
.L_x_36769:
        /* <DEDUP_REMOVED lines=13> */
.L_x_36771:
[----:B------:R-:W-:Y:S05]  /*f3e0*/  BSYNC.RECONVERGENT B2 ;  /* 0x0000000000027941 */ /* 0x000fea0003800200 */
.L_x_36770:
        /* <DEDUP_REMOVED lines=43> */
.L_x_36768:
[----:B------:R-:W-:Y:S05]  /*f6a0*/  BSYNC.RECONVERGENT B1 ;  /* 0x0000000000017941 */ /* 0x000fea0003800200 */
.L_x_36767:
        /* <DEDUP_REMOVED lines=21> */
.L_x_36774:
        /* <DEDUP_REMOVED lines=13> */
.L_x_36776:
[----:B------:R-:W-:Y:S05]  /*f8d0*/  BSYNC.RECONVERGENT B2 ;  /* 0x0000000000027941 */ /* 0x000fea0003800200 */
.L_x_36775:
        /* <DEDUP_REMOVED lines=43> */
.L_x_36773:
[----:B------:R-:W-:Y:S05]  /*fb90*/  BSYNC.RECONVERGENT B1 ;  /* 0x0000000000017941 */ /* 0x000fea0003800200 */
.L_x_36772:
        /* <DEDUP_REMOVED lines=21> */
.L_x_36779:
        /* <DEDUP_REMOVED lines=13> */
.L_x_36781:
[----:B------:R-:W-:Y:S05]  /*fdc0*/  BSYNC.RECONVERGENT B2 ;  /* 0x0000000000027941 */ /* 0x000fea0003800200 */
.L_x_36780:
        /* <DEDUP_REMOVED lines=43> */
.L_x_36778:
[----:B------:R-:W-:Y:S05]  /*10080*/  BSYNC.RECONVERGENT B1 ;  /* 0x0000000000017941 */ /* 0x000fea0003800200 */
.L_x_36777:
        /* <DEDUP_REMOVED lines=21> */
.L_x_36784:
        /* <DEDUP_REMOVED lines=15> */
.L_x_36786:
[----:B------:R-:W-:Y:S05]  /*102d0*/  BSYNC.RECONVERGENT B2 ;  /* 0x0000000000027941 */ /* 0x000fea0003800200 */
.L_x_36785:
        /* <DEDUP_REMOVED lines=43> */
.L_x_36783:
[----:B------:R-:W-:Y:S05]  /*10590*/  BSYNC.RECONVERGENT B1 ;  /* 0x0000000000017941 */ /* 0x000fea0003800200 */
.L_x_36782:
        /* <DEDUP_REMOVED lines=12> */
.L_x_36746:
[----:B------:R-:W-:Y:S01]  /*10660*/  SEL R163, RZ, 0x1000000, !P6 ;  /* 0x01000000ffa37807 */ /* 0x000fe20007000000 */
[----:B------:R-:W-:Y:S01]  /*10670*/  IMAD.WIDE.U32 R190, R175, 0x8, R28 ;  /* 0x00000008afbe7825 */ /* 0x000fe200078e001c */
[----:B------:R-:W-:Y:S02]  /*10680*/  SEL R188, RZ, 0x10000, !P5 ;  /* 0x00010000ffbc7807 */ /* 0x000fe40006800000 */
        /* <DEDUP_REMOVED lines=38> */
.L_x_36790:
        /* <DEDUP_REMOVED lines=13> */
.L_x_36792:
[----:B------:R-:W-:Y:S05]  /*109c0*/  BSYNC.RECONVERGENT B2 ;  /* 0x0000000000027941 */ /* 0x000fea0003800200 */
.L_x_36791:
        /* <DEDUP_REMOVED lines=42> */
.L_x_36789:
[----:B------:R-:W-:Y:S05]  /*10c70*/  BSYNC.RECONVERGENT B1 ;  /* 0x0000000000017941 */ /* 0x000fea0003800200 */
.L_x_36788:
[----:B------:R-:W-:Y:S01]  /*10c80*/  I2FP.F32.U32 R186, R185 ;  /* 0x000000b900ba7245 */ /* 0x000fe20000201000 */
[----:B-----5:R-:W-:Y:S01]  /*10c90*/  HADD2.F32 R185, -RZ, R160.H0_H0 ;  /* 0x200000a0ffb97230 */ /* 0x020fe20000004100 */
        /* <DEDUP_REMOVED lines=22> */
.L_x_36795:
        /* <DEDUP_REMOVED lines=13> */
.L_x_36797:
[----:B------:R-:W-:Y:S05]  /*10ed0*/  BSYNC.RECONVERGENT B2 ;  /* 0x0000000000027941 */ /* 0x000fea0003800200 */
.L_x_36796:
        /* <DEDUP_REMOVED lines=43> */
.L_x_36794:
[----:B------:R-:W-:Y:S05]  /*11190*/  BSYNC.RECONVERGENT B1 ;  /* 0x0000000000017941 */ /* 0x000fea0003800200 */
.L_x_36793:
        /* <DEDUP_REMOVED lines=23> */
.L_x_36800:
        /* <DEDUP_REMOVED lines=13> */
.L_x_36802:
[----:B------:R-:W-:Y:S05]  /*113e0*/  BSYNC.RECONVERGENT B2 ;  /* 0x0000000000027941 */ /* 0x000fea0003800200 */
.L_x_36801:
        /* <DEDUP_REMOVED lines=43> */
.L_x_36799:
[----:B------:R-:W-:Y:S05]  /*116a0*/  BSYNC.RECONVERGENT B1 ;  /* 0x0000000000017941 */ /* 0x000fea0003800200 */
.L_x_36798:
        /* <DEDUP_REMOVED lines=23> */
.L_x_36805:
        /* <DEDUP_REMOVED lines=13> */
.L_x_36807:
[----:B------:R-:W-:Y:S05]  /*118f0*/  BSYNC.RECONVERGENT B2 ;  /* 0x0000000000027941 */ /* 0x000fea0003800200 */
.L_x_36806:
        /* <DEDUP_REMOVED lines=43> */
.L_x_36804:
[----:B------:R-:W-:Y:S05]  /*11bb0*/  BSYNC.RECONVERGENT B1 ;  /* 0x0000000000017941 */ /* 0x000fea0003800200 */
.L_x_36803:
        /* <DEDUP_REMOVED lines=23> */
.L_x_36810:
        /* <DEDUP_REMOVED lines=13> */
.L_x_36812:
[----:B------:R-:W-:Y:S05]  /*11e00*/  BSYNC.RECONVERGENT B2 ;  /* 0x0000000000027941 */ /* 0x000fea0003800200 */
.L_x_36811:
        /* <DEDUP_REMOVED lines=43> */
.L_x_36809:
[----:B------:R-:W-:Y:S05]  /*120c0*/  BSYNC.RECONVERGENT B1 ;  /* 0x0000000000017941 */ /* 0x000fea0003800200 */
.L_x_36808:
        /* <DEDUP_REMOVED lines=23> */
.L_x_36815:
        /* <DEDUP_REMOVED lines=13> */
.L_x_36817:
[----:B------:R-:W-:Y:S05]  /*12310*/  BSYNC.RECONVERGENT B2 ;  /* 0x0000000000027941 */ /* 0x000fea0003800200 */
.L_x_36816:
        /* <DEDUP_REMOVED lines=43> */
.L_x_36814:
[----:B------:R-:W-:Y:S05]  /*125d0*/  BSYNC.RECONVERGENT B1 ;  /* 0x0000000000017941 */ /* 0x000fea0003800200 */
.L_x_36813:
        /* <DEDUP_REMOVED lines=23> */
.L_x_36820:
        /* <DEDUP_REMOVED lines=13> */
.L_x_36822:
[----:B------:R-:W-:Y:S05]  /*12820*/  BSYNC.RECONVERGENT B2 ;  /* 0x0000000000027941 */ /* 0x000fea0003800200 */
.L_x_36821:
        /* <DEDUP_REMOVED lines=43> */
.L_x_36819:
[----:B------:R-:W-:Y:S05]  /*12ae0*/  BSYNC.RECONVERGENT B1 ;  /* 0x0000000000017941 */ /* 0x000fea0003800200 */
.L_x_36818:
        /* <DEDUP_REMOVED lines=23> */
.L_x_36825:
        /* <DEDUP_REMOVED lines=15> */
.L_x_36827:
[----:B------:R-:W-:Y:S05]  /*12d50*/  BSYNC.RECONVERGENT B2 ;  /* 0x0000000000027941 */ /* 0x000fea0003800200 */
.L_x_36826:
        /* <DEDUP_REMOVED lines=43> */
.L_x_36824:
[----:B------:R-:W-:Y:S05]  /*13010*/  BSYNC.RECONVERGENT B1 ;  /* 0x0000000000017941 */ /* 0x000fea0003800200 */
.L_x_36823:
        /* <DEDUP_REMOVED lines=15> */
.L_x_36787:
        /* <DEDUP_REMOVED lines=16> */
.L_x_36831:
        /* <DEDUP_REMOVED lines=13> */
.L_x_36833:
[----:B------:R-:W-:Y:S05]  /*132e0*/  BSYNC.RECONVERGENT B2 ;  /* 0x0000000000027941 */ /* 0x000fea0003800200 */
.L_x_36832:
        /* <DEDUP_REMOVED lines=42> */
.L_x_36830:
[----:B------:R-:W-:Y:S05]  /*13590*/  BSYNC.RECONVERGENT B1 ;  /* 0x0000000000017941 */ /* 0x000fea0003800200 */
.L_x_36829:
        /* <DEDUP_REMOVED lines=22> */
.L_x_36836:
        /* <DEDUP_REMOVED lines=13> */
.L_x_36838:
[----:B------:R-:W-:Y:S05]  /*137d0*/  BSYNC.RECONVERGENT B2 ;  /* 0x0000000000027941 */ /* 0x000fea0003800200 */
.L_x_36837:
        /* <DEDUP_REMOVED lines=43> */
.L_x_36835:
[----:B------:R-:W-:Y:S05]  /*13a90*/  BSYNC.RECONVERGENT B1 ;  /* 0x0000000000017941 */ /* 0x000fea0003800200 */
.L_x_36834:
        /* <DEDUP_REMOVED lines=21> */
.L_x_36841:
        /* <DEDUP_REMOVED lines=13> */
.L_x_36843:
[----:B------:R-:W-:Y:S05]  /*13cc0*/  BSYNC.RECONVERGENT B2 ;  /* 0x0000000000027941 */ /* 0x000fea0003800200 */
.L_x_36842:
        /* <DEDUP_REMOVED lines=43> */
.L_x_36840:
[----:B------:R-:W-:Y:S05]  /*13f80*/  BSYNC.RECONVERGENT B1 ;  /* 0x0000000000017941 */ /* 0x000fea0003800200 */
.L_x_36839:
        /* <DEDUP_REMOVED lines=21> */
.L_x_36846:
        /* <DEDUP_REMOVED lines=13> */
.L_x_36848:
[----:B------:R-:W-:Y:S05]  /*141b0*/  BSYNC.RECONVERGENT B2 ;  /* 0x0000000000027941 */ /* 0x000fea0003800200 */
.L_x_36847:
        /* <DEDUP_REMOVED lines=43> */
.L_x_36845:
[----:B------:R-:W-:Y:S05]  /*14470*/  BSYNC.RECONVERGENT B1 ;  /* 0x0000000000017941 */ /* 0x000fea0003800200 */
.L_x_36844:
        /* <DEDUP_REMOVED lines=21> */
.L_x_36851:
        /* <DEDUP_REMOVED lines=13> */
.L_x_36853:
[----:B------:R-:W-:Y:S05]  /*146a0*/  BSYNC.RECONVERGENT B2 ;  /* 0x0000000000027941 */ /* 0x000fea0003800200 */
.L_x_36852:
        /* <DEDUP_REMOVED lines=43> */
.L_x_36850:
[----:B------:R-:W-:Y:S05]  /*14960*/  BSYNC.RECONVERGENT B1 ;  /* 0x0000000000017941 */ /* 0x000fea0003800200 */
.L_x_36849:
        /* <DEDUP_REMOVED lines=21> */
.L_x_36856:
        /* <DEDUP_REMOVED lines=13> */
.L_x_36858:
[----:B------:R-:W-:Y:S05]  /*14b90*/  BSYNC.RECONVERGENT B2 ;  /* 0x0000000000027941 */ /* 0x000fea0003800200 */
.L_x_36857:
        /* <DEDUP_REMOVED lines=43> */
.L_x_36855:
[----:B------:R-:W-:Y:S05]  /*14e50*/  BSYNC.RECONVERGENT B1 ;  /* 0x0000000000017941 */ /* 0x000fea0003800200 */
.L_x_36854:
        /* <DEDUP_REMOVED lines=21> */
.L_x_36861:
        /* <DEDUP_REMOVED lines=13> */
.L_x_36863:
[----:B------:R-:W-:Y:S05]  /*15080*/  BSYNC.RECONVERGENT B2 ;  /* 0x0000000000027941 */ /* 0x000fea0003800200 */
.L_x_36862:
        /* <DEDUP_REMOVED lines=43> */
.L_x_36860:
[----:B------:R-:W-:Y:S05]  /*15340*/  BSYNC.RECONVERGENT B1 ;  /* 0x0000000000017941 */ /* 0x000fea0003800200 */
.L_x_36859:
        /* <DEDUP_REMOVED lines=21> */
.L_x_36866:
        /* <DEDUP_REMOVED lines=15> */
.L_x_36868:
[----:B------:R-:W-:Y:S05]  /*15590*/  BSYNC.RECONVERGENT B2 ;  /* 0x0000000000027941 */ /* 0x000fea0003800200 */
.L_x_36867:
        /* <DEDUP_REMOVED lines=43> */
.L_x_36865:
[----:B------:R-:W-:Y:S05]  /*15850*/  BSYNC.RECONVERGENT B1 ;  /* 0x0000000000017941 */ /* 0x000fea0003800200 */
.L_x_36864:
        /* <DEDUP_REMOVED lines=12> */
.L_x_36828:
        /* <DEDUP_REMOVED lines=41> */
.L_x_36872:
        /* <DEDUP_REMOVED lines=13> */
.L_x_36874:
[----:B------:R-:W-:Y:S05]  /*15c80*/  BSYNC.RECONVERGENT B2 ;  /* 0x0000000000027941 */ /* 0x000fea0003800200 */
.L_x_36873:
        /* <DEDUP_REMOVED lines=42> */
.L_x_36871:
[----:B------:R-:W-:Y:S05]  /*15f30*/  BSYNC.RECONVERGENT B1 ;  /* 0x0000000000017941 */ /* 0x000fea0003800200 */
.L_x_36870:
        /* <DEDUP_REMOVED lines=10> */
[----:B------:R-:W-:-:S04]  /*15fe0*/  FSETP.GTU.FTZ.AND P0, PT, R194, R23, PT ;  /* 0x00000017c200720b */ /* 0x000fc80003f1c000 */
        /* <DEDUP_REMOVED lines=14> */
.L_x_36877:
        /* <DEDUP_REMOVED lines=13> */
.L_x_36879:
[----:B------:R-:W-:Y:S05]  /*161a0*/  BSYNC.RECONVERGENT B2 ;  /* 0x0000000000027941 */ /* 0x000fea0003800200 */
.L_x_36878:
        /* <DEDUP_REMOVED lines=43> */
.L_x_36876:
[----:B------:R-:W-:Y:S05]  /*16460*/  BSYNC.RECONVERGENT B1 ;  /* 0x0000000000017941 */ /* 0x000fea0003800200 */
.L_x_36875:
        /* <DEDUP_REMOVED lines=23> */
.L_x_36882:
        /* <DEDUP_REMOVED lines=13> */
.L_x_36884:
[----:B------:R-:W-:Y:S05]  /*166b0*/  BSYNC.RECONVERGENT B2 ;  /* 0x0000000000027941 */ /* 0x000fea0003800200 */
.L_x_36883:
        /* <DEDUP_REMOVED lines=43> */
.L_x_36881:
[----:B------:R-:W-:Y:S05]  /*16970*/  BSYNC.RECONVERGENT B1 ;  /* 0x0000000000017941 */ /* 0x000fea0003800200 */
.L_x_36880:
        /* <DEDUP_REMOVED lines=23> */
.L_x_36887:
        /* <DEDUP_REMOVED lines=13> */
.L_x_36889:
[----:B------:R-:W-:Y:S05]  /*16bc0*/  BSYNC.RECONVERGENT B2 ;  /* 0x0000000000027941 */ /* 0x000fea0003800200 */
.L_x_36888:
        /* <DEDUP_REMOVED lines=43> */
.L_x_36886:
[----:B------:R-:W-:Y:S05]  /*16e80*/  BSYNC.RECONVERGENT B1 ;  /* 0x0000000000017941 */ /* 0x000fea0003800200 */
.L_x_36885:
        /* <DEDUP_REMOVED lines=23> */
.L_x_36892:
        /* <DEDUP_REMOVED lines=13> */
.L_x_36894:
[----:B------:R-:W-:Y:S05]  /*170d0*/  BSYNC.RECONVERGENT B2 ;  /* 0x0000000000027941 */ /* 0x000fea0003800200 */
.L_x_36893:
        /* <DEDUP_REMOVED lines=43> */
.L_x_36891:
[----:B------:R-:W-:Y:S05]  /*17390*/  BSYNC.RECONVERGENT B1 ;  /* 0x0000000000017941 */ /* 0x000fea0003800200 */
.L_x_36890:
        /* <DEDUP_REMOVED lines=23> */
.L_x_36897:
        /* <DEDUP_REMOVED lines=13> */
.L_x_36899:
[----:B------:R-:W-:Y:S05]  /*175e0*/  BSYNC.RECONVERGENT B2 ;  /* 0x0000000000027941 */ /* 0x000fea0003800200 */
.L_x_36898:
        /* <DEDUP_REMOVED lines=43> */
.L_x_36896:
[----:B------:R-:W-:Y:S05]  /*178a0*/  BSYNC.RECONVERGENT B1 ;  /* 0x0000000000017941 */ /* 0x000fea0003800200 */
.L_x_36895:
        /* <DEDUP_REMOVED lines=23> */
.L_x_36902:
        /* <DEDUP_REMOVED lines=13> */
.L_x_36904:
[----:B------:R-:W-:Y:S05]  /*17af0*/  BSYNC.RECONVERGENT B2 ;  /* 0x0000000000027941 */ /* 0x000fea0003800200 */
.L_x_36903:
        /* <DEDUP_REMOVED lines=43> */
.L_x_36901:
[----:B------:R-:W-:Y:S05]  /*17db0*/  BSYNC.RECONVERGENT B1 ;  /* 0x0000000000017941 */ /* 0x000fea0003800200 */
.L_x_36900:
        /* <DEDUP_REMOVED lines=23> */
.L_x_36907:
        /* <DEDUP_REMOVED lines=15> */
.L_x_36909:
[----:B------:R-:W-:Y:S05]  /*18020*/  BSYNC.RECONVERGENT B2 ;  /* 0x0000000000027941 */ /* 0x000fea0003800200 */
.L_x_36908:
        /* <DEDUP_REMOVED lines=43> */
.L_x_36906:
[----:B------:R-:W-:Y:S05]  /*182e0*/  BSYNC.RECONVERGENT B1 ;  /* 0x0000000000017941 */ /* 0x000fea0003800200 */
.L_x_36905:
        /* <DEDUP_REMOVED lines=15> */
.L_x_36869:
        /* <DEDUP_REMOVED lines=16> */
.L_x_36913:
        /* <DEDUP_REMOVED lines=13> */
.L_x_36915:
[----:B------:R-:W-:Y:S05]  /*185b0*/  BSYNC.RECONVERGENT B2 ;  /* 0x0000000000027941 */ /* 0x000fea0003800200 */
.L_x_36914:
        /* <DEDUP_REMOVED lines=42> */
.L_x_36912:
[----:B------:R-:W-:Y:S05]  /*18860*/  BSYNC.RECONVERGENT B1 ;  /* 0x0000000000017941 */ /* 0x000fea0003800200 */
.L_x_36911:
        /* <DEDUP_REMOVED lines=23> */
.L_x_36918:
        /* <DEDUP_REMOVED lines=13> */
.L_x_36920:
[----:B------:R-:W-:Y:S05]  /*18ab0*/  BSYNC.RECONVERGENT B2 ;  /* 0x0000000000027941 */ /* 0x000fea0003800200 */
.L_x_36919:
        /* <DEDUP_REMOVED lines=43> */
.L_x_36917:
[----:B------:R-:W-:Y:S05]  /*18d70*/  BSYNC.RECONVERGENT B1 ;  /* 0x0000000000017941 */ /* 0x000fea0003800200 */
.L_x_36916:
        /* <DEDUP_REMOVED lines=21> */
.L_x_36923:
        /* <DEDUP_REMOVED lines=13> */
.L_x_36925:
[----:B------:R-:W-:Y:S05]  /*18fa0*/  BSYNC.RECONVERGENT B2 ;  /* 0x0000000000027941 */ /* 0x000fea0003800200 */
.L_x_36924:
        /* <DEDUP_REMOVED lines=43> */
.L_x_36922:
[----:B------:R-:W-:Y:S05]  /*19260*/  BSYNC.RECONVERGENT B1 ;  /* 0x0000000000017941 */ /* 0x000fea0003800200 */
.L_x_36921:
        /* <DEDUP_REMOVED lines=21> */
.L_x_36928:
        /* <DEDUP_REMOVED lines=13> */
.L_x_36930:
[----:B------:R-:W-:Y:S05]  /*19490*/  BSYNC.RECONVERGENT B2 ;  /* 0x0000000000027941 */ /* 0x000fea0003800200 */
.L_x_36929:
        /* <DEDUP_REMOVED lines=43> */
.L_x_36927:
[----:B------:R-:W-:Y:S05]  /*19750*/  BSYNC.RECONVERGENT B1 ;  /* 0x0000000000017941 */ /* 0x000fea0003800200 */
.L_x_36926:
        /* <DEDUP_REMOVED lines=21> */
.L_x_36933:
        /* <DEDUP_REMOVED lines=13> */
.L_x_36935:
[----:B------:R-:W-:Y:S05]  /*19980*/  BSYNC.RECONVERGENT B2 ;  /* 0x0000000000027941 */ /* 0x000fea0003800200 */
.L_x_36934:
        /* <DEDUP_REMOVED lines=43> */
.L_x_36932:
[----:B------:R-:W-:Y:S05]  /*19c40*/  BSYNC.RECONVERGENT B1 ;  /* 0x0000000000017941 */ /* 0x000fea0003800200 */
.L_x_36931:
        /* <DEDUP_REMOVED lines=21> */
.L_x_36938:
        /* <DEDUP_REMOVED lines=13> */
.L_x_36940:
[----:B------:R-:W-:Y:S05]  /*19e70*/  BSYNC.RECONVERGENT B2 ;  /* 0x0000000000027941 */ /* 0x000fea0003800200 */
.L_x_36939:
        /* <DEDUP_REMOVED lines=43> */
.L_x_36937:
[----:B------:R-:W-:Y:S05]  /*1a130*/  BSYNC.RECONVERGENT B1 ;  /* 0x0000000000017941 */ /* 0x000fea0003800200 */
.L_x_36936:
        /* <DEDUP_REMOVED lines=21> */
.L_x_36943:
        /* <DEDUP_REMOVED lines=13> */
.L_x_36945:
[----:B------:R-:W-:Y:S05]  /*1a360*/  BSYNC.RECONVERGENT B2 ;  /* 0x0000000000027941 */ /* 0x000fea0003800200 */
.L_x_36944:
        /* <DEDUP_REMOVED lines=43> */
.L_x_36942:
[----:B------:R-:W-:Y:S05]  /*1a620*/  BSYNC.RECONVERGENT B1 ;  /* 0x0000000000017941 */ /* 0x000fea0003800200 */
.L_x_36941:
        /* <DEDUP_REMOVED lines=21> */
.L_x_36948:
        /* <DEDUP_REMOVED lines=15> */
.L_x_36950:
[----:B------:R-:W-:Y:S05]  /*1a870*/  BSYNC.RECONVERGENT B2 ;  /* 0x0000000000027941 */ /* 0x000fea0003800200 */
.L_x_36949:
        /* <DEDUP_REMOVED lines=43> */
.L_x_36947:
[----:B------:R-:W-:Y:S05]  /*1ab30*/  BSYNC.RECONVERGENT B1 ;  /* 0x0000000000017941 */ /* 0x000fea0003800200 */
.L_x_36946:
        /* <DEDUP_REMOVED lines=12> */
.L_x_36910:
        /* <DEDUP_REMOVED lines=41> */
.L_x_36954:
        /* <DEDUP_REMOVED lines=13> */
.L_x_36956:
[----:B------:R-:W-:Y:S05]  /*1af60*/  BSYNC.RECONVERGENT B2 ;  /* 0x0000000000027941 */ /* 0x000fea0003800200 */
.L_x_36955:
        /* <DEDUP_REMOVED lines=42> */
.L_x_36953:
[----:B------:R-:W-:Y:S05]  /*1b210*/  BSYNC.RECONVERGENT B1 ;  /* 0x0000000000017941 */ /* 0x000fea0003800200 */
.L_x_36952:
        /* <DEDUP_REMOVED lines=25> */
.L_x_36959:
        /* <DEDUP_REMOVED lines=13> */
.L_x_36961:
[----:B------:R-:W-:Y:S05]  /*1b480*/  BSYNC.RECONVERGENT B2 ;  /* 0x0000000000027941 */ /* 0x000fea0003800200 */
.L_x_36960:
        /* <DEDUP_REMOVED lines=43> */
.L_x_36958:
[----:B------:R-:W-:Y:S05]  /*1b740*/  BSYNC.RECONVERGENT B1 ;  /* 0x0000000000017941 */ /* 0x000fea0003800200 */
.L_x_36957:
        /* <DEDUP_REMOVED lines=23> */
.L_x_36964:
        /* <DEDUP_REMOVED lines=13> */
.L_x_36966:
[----:B------:R-:W-:Y:S05]  /*1b990*/  BSYNC.RECONVERGENT B2 ;  /* 0x0000000000027941 */ /* 0x000fea0003800200 */
.L_x_36965:
        /* <DEDUP_REMOVED lines=43> */
.L_x_36963:
[----:B------:R-:W-:Y:S05]  /*1bc50*/  BSYNC.RECONVERGENT B1 ;  /* 0x0000000000017941 */ /* 0x000fea0003800200 */
.L_x_36962:
        /* <DEDUP_REMOVED lines=23> */
.L_x_36969:
        /* <DEDUP_REMOVED lines=13> */
.L_x_36971:
[----:B------:R-:W-:Y:S05]  /*1bea0*/  BSYNC.RECONVERGENT B2 ;  /* 0x0000000000027941 */ /* 0x000fea0003800200 */
.L_x_36970:
        /* <DEDUP_REMOVED lines=43> */
.L_x_36968:
[----:B------:R-:W-:Y:S05]  /*1c160*/  BSYNC.RECONVERGENT B1 ;  /* 0x0000000000017941 */ /* 0x000fea0003800200 */
.L_x_36967:
        /* <DEDUP_REMOVED lines=23> */
.L_x_36974:
        /* <DEDUP_REMOVED lines=13> */
.L_x_36976:
[----:B------:R-:W-:Y:S05]  /*1c3b0*/  BSYNC.RECONVERGENT B2 ;  /* 0x0000000000027941 */ /* 0x000fea0003800200 */
.L_x_36975:
        /* <DEDUP_REMOVED lines=43> */
.L_x_36973:
[----:B------:R-:W-:Y:S05]  /*1c670*/  BSYNC.RECONVERGENT B1 ;  /* 0x0000000000017941 */ /* 0x000fea0003800200 */
.L_x_36972:
        /* <DEDUP_REMOVED lines=23> */
.L_x_36979:
        /* <DEDUP_REMOVED lines=13> */
.L_x_36981:
[----:B------:R-:W-:Y:S05]  /*1c8c0*/  BSYNC.RECONVERGENT B2 ;  /* 0x0000000000027941 */ /* 0x000fea0003800200 */
.L_x_36980:
        /* <DEDUP_REMOVED lines=43> */
.L_x_36978:
[----:B------:R-:W-:Y:S05]  /*1cb80*/  BSYNC.RECONVERGENT B1 ;  /* 0x0000000000017941 */ /* 0x000fea0003800200 */
.L_x_36977:
        /* <DEDUP_REMOVED lines=23> */
.L_x_36984:
        /* <DEDUP_REMOVED lines=13> */
.L_x_36986:
[----:B------:R-:W-:Y:S05]  /*1cdd0*/  BSYNC.RECONVERGENT B2 ;  /* 0x0000000000027941 */ /* 0x000fea0003800200 */
.L_x_36985:
        /* <DEDUP_REMOVED lines=43> */
.L_x_36983:
[----:B------:R-:W-:Y:S05]  /*1d090*/  BSYNC.RECONVERGENT B1 ;  /* 0x0000000000017941 */ /* 0x000fea0003800200 */
.L_x_36982:
        /* <DEDUP_REMOVED lines=23> */
.L_x_36989:
        /* <DEDUP_REMOVED lines=15> */
.L_x_36991:
[----:B------:R-:W-:Y:S05]  /*1d300*/  BSYNC.RECONVERGENT B2 ;  /* 0x0000000000027941 */ /* 0x000fea0003800200 */
.L_x_36990:
        /* <DEDUP_REMOVED lines=43> */
.L_x_36988:
[----:B------:R-:W-:Y:S05]  /*1d5c0*/  BSYNC.RECONVERGENT B1 ;  /* 0x0000000000017941 */ /* 0x000fea0003800200 */
.L_x_36987:
        /* <DEDUP_REMOVED lines=15> */
.L_x_36951:
        /* <DEDUP_REMOVED lines=16> */
.L_x_36995:
        /* <DEDUP_REMOVED lines=13> */
.L_x_36997:
[----:B------:R-:W-:Y:S05]  /*1d890*/  BSYNC.RECONVERGENT B2 ;  /* 0x0000000000027941 */ /* 0x000fea0003800200 */
.L_x_36996:
        /* <DEDUP_REMOVED lines=42> */
.L_x_36994:
[----:B------:R-:W-:Y:S05]  /*1db40*/  BSYNC.RECONVERGENT B1 ;  /* 0x0000000000017941 */ /* 0x000fea0003800200 */
.L_x_36993:
        /* <DEDUP_REMOVED lines=23> */
.L_x_37000:
        /* <DEDUP_REMOVED lines=13> */
.L_x_37002:
[----:B------:R-:W-:Y:S05]  /*1dd90*/  BSYNC.RECONVERGENT B2 ;  /* 0x0000000000027941 */ /* 0x000fea0003800200 */
.L_x_37001:
        /* <DEDUP_REMOVED lines=43> */
.L_x_36999:
[----:B------:R-:W-:Y:S05]  /*1e050*/  BSYNC.RECONVERGENT B1 ;  /* 0x0000000000017941 */ /* 0x000fea0003800200 */
.L_x_36998:
        /* <DEDUP_REMOVED lines=21> */
.L_x_37005:
        /* <DEDUP_REMOVED lines=13> */
.L_x_37007:
[----:B------:R-:W-:Y:S05]  /*1e280*/  BSYNC.RECONVERGENT B2 ;  /* 0x0000000000027941 */ /* 0x000fea0003800200 */
.L_x_37006:
        /* <DEDUP_REMOVED lines=43> */
.L_x_37004:
[----:B------:R-:W-:Y:S05]  /*1e540*/  BSYNC.RECONVERGENT B1 ;  /* 0x0000000000017941 */ /* 0x000fea0003800200 */
.L_x_37003:
        /* <DEDUP_REMOVED lines=21> */
.L_x_37010:
        /* <DEDUP_REMOVED lines=13> */
.L_x_37012:
[----:B------:R-:W-:Y:S05]  /*1e770*/  BSYNC.RECONVERGENT B2 ;  /* 0x0000000000027941 */ /* 0x000fea0003800200 */
.L_x_37011:
        /* <DEDUP_REMOVED lines=43> */
.L_x_37009:
[----:B------:R-:W-:Y:S05]  /*1ea30*/  BSYNC.RECONVERGENT B1 ;  /* 0x0000000000017941 */ /* 0x000fea0003800200 */
.L_x_37008:
        /* <DEDUP_REMOVED lines=21> */
.L_x_37015:
        /* <DEDUP_REMOVED lines=13> */
.L_x_37017:
[----:B------:R-:W-:Y:S05]  /*1ec60*/  BSYNC.RECONVERGENT B2 ;  /* 0x0000000000027941 */ /* 0x000fea0003800200 */
.L_x_37016:
        /* <DEDUP_REMOVED lines=43> */
.L_x_37014:
[----:B------:R-:W-:Y:S05]  /*1ef20*/  BSYNC.RECONVERGENT B1 ;  /* 0x0000000000017941 */ /* 0x000fea0003800200 */
.L_x_37013:
        /* <DEDUP_REMOVED lines=21> */
.L_x_37020:
        /* <DEDUP_REMOVED lines=13> */
.L_x_37022:
[----:B------:R-:W-:Y:S05]  /*1f150*/  BSYNC.RECONVERGENT B2 ;  /* 0x0000000000027941 */ /* 0x000fea0003800200 */
.L_x_37021:
        /* <DEDUP_REMOVED lines=43> */
.L_x_37019:
[----:B------:R-:W-:Y:S05]  /*1f410*/  BSYNC.RECONVERGENT B1 ;  /* 0x0000000000017941 */ /* 0x000fea0003800200 */
.L_x_37018:
        /* <DEDUP_REMOVED lines=21> */
.L_x_37025:
        /* <DEDUP_REMOVED lines=13> */
.L_x_37027:
[----:B------:R-:W-:Y:S05]  /*1f640*/  BSYNC.RECONVERGENT B2 ;  /* 0x0000000000027941 */ /* 0x000fea0003800200 */
.L_x_37026:
        /* <DEDUP_REMOVED lines=43> */
.L_x_37024:
[----:B------:R-:W-:Y:S05]  /*1f900*/  BSYNC.RECONVERGENT B1 ;  /* 0x0000000000017941 */ /* 0x000fea0003800200 */
.L_x_37023:
        /* <DEDUP_REMOVED lines=21> */
.L_x_37030:
        /* <DEDUP_REMOVED lines=15> */
.L_x_37032:
[----:B------:R-:W-:Y:S05]  /*1fb50*/  BSYNC.RECONVERGENT B2 ;  /* 0x0000000000027941 */ /* 0x000fea0003800200 */
.L_x_37031:
        /* <DEDUP_REMOVED lines=43> */
.L_x_37029:
[----:B------:R-:W-:Y:S05]  /*1fe10*/  BSYNC.RECONVERGENT B1 ;  /* 0x0000000000017941 */ /* 0x000fea0003800200 */
.L_x_37028:
        /* <DEDUP_REMOVED lines=12> */
.L_x_36992:
        /* <DEDUP_REMOVED lines=41> */
.L_x_37036:
        /* <DEDUP_REMOVED lines=13> */
.L_x_37038:
[----:B------:R-:W-:Y:S05]  /*20240*/  BSYNC.RECONVERGENT B2 ;  /* 0x0000000000027941 */ /* 0x000fea0003800200 */
.L_x_37037:
        /* <DEDUP_REMOVED lines=42> */
.L_x_37035:
[----:B------:R-:W-:Y:S05]  /*204f0*/  BSYNC.RECONVERGENT B1 ;  /* 0x0000000000017941 */ /* 0x000fea0003800200 */
.L_x_37034:
        /* <DEDUP_REMOVED lines=25> */
.L_x_37041:
        /* <DEDUP_REMOVED lines=13> */
.L_x_37043:
[----:B------:R-:W-:Y:S05]  /*20760*/  BSYNC.RECONVERGENT B2 ;  /* 0x0000000000027941 */ /* 0x000fea0003800200 */
.L_x_37042:
        /* <DEDUP_REMOVED lines=43> */
.L_x_37040:
[----:B------:R-:W-:Y:S05]  /*20a20*/  BSYNC.RECONVERGENT B1 ;  /* 0x0000000000017941 */ /* 0x000fea0003800200 */
.L_x_37039:
        /* <DEDUP_REMOVED lines=23> */
.L_x_37046:
        /* <DEDUP_REMOVED lines=13> */
.L_x_37048:
[----:B------:R-:W-:Y:S05]  /*20c70*/  BSYNC.RECONVERGENT B2 ;  /* 0x0000000000027941 */ /* 0x000fea0003800200 */
.L_x_37047:
        /* <DEDUP_REMOVED lines=43> */
.L_x_37045:
[----:B------:R-:W-:Y:S05]  /*20f30*/  BSYNC.RECONVERGENT B1 ;  /* 0x0000000000017941 */ /* 0x000fea0003800200 */
.L_x_37044:
        /* <DEDUP_REMOVED lines=23> */
.L_x_37051:
        /* <DEDUP_REMOVED lines=13> */
.L_x_37053:
[----:B------:R-:W-:Y:S05]  /*21180*/  BSYNC.RECONVERGENT B2 ;  /* 0x0000000000027941 */ /* 0x000fea0003800200 */
.L_x_37052:
        /* <DEDUP_REMOVED lines=43> */
.L_x_37050:
[----:B------:R-:W-:Y:S05]  /*21440*/  BSYNC.RECONVERGENT B1 ;  /* 0x0000000000017941 */ /* 0x000fea0003800200 */
.L_x_37049:
        /* <DEDUP_REMOVED lines=23> */
.L_x_37056:
        /* <DEDUP_REMOVED lines=13> */
.L_x_37058:
[----:B------:R-:W-:Y:S05]  /*21690*/  BSYNC.RECONVERGENT B2 ;  /* 0x0000000000027941 */ /* 0x000fea0003800200 */
.L_x_37057:
        /* <DEDUP_REMOVED lines=43> */
.L_x_37055:
[----:B------:R-:W-:Y:S05]  /*21950*/  BSYNC.RECONVERGENT B1 ;  /* 0x0000000000017941 */ /* 0x000fea0003800200 */
.L_x_37054:
        /* <DEDUP_REMOVED lines=23> */
.L_x_37061:
        /* <DEDUP_REMOVED lines=13> */
.L_x_37063:
[----:B------:R-:W-:Y:S05]  /*21ba0*/  BSYNC.RECONVERGENT B2 ;  /* 0x0000000000027941 */ /* 0x000fea0003800200 */
.L_x_37062:
        /* <DEDUP_REMOVED lines=43> */
.L_x_37060:
[----:B------:R-:W-:Y:S05]  /*21e60*/  BSYNC.RECONVERGENT B1 ;  /* 0x0000000000017941 */ /* 0x000fea0003800200 */
.L_x_37059:
        /* <DEDUP_REMOVED lines=23> */
.L_x_37066:
        /* <DEDUP_REMOVED lines=13> */
.L_x_37068:
[----:B------:R-:W-:Y:S05]  /*220b0*/  BSYNC.RECONVERGENT B2 ;  /* 0x0000000000027941 */ /* 0x000fea0003800200 */
.L_x_37067:
        /* <DEDUP_REMOVED lines=43> */
.L_x_37065:
[----:B------:R-:W-:Y:S05]  /*22370*/  BSYNC.RECONVERGENT B1 ;  /* 0x0000000000017941 */ /* 0x000fea0003800200 */
.L_x_37064:
        /* <DEDUP_REMOVED lines=23> */
.L_x_37071:
        /* <DEDUP_REMOVED lines=15> */
.L_x_37073:
[----:B------:R-:W-:Y:S05]  /*225e0*/  BSYNC.RECONVERGENT B2 ;  /* 0x0000000000027941 */ /* 0x000fea0003800200 */
.L_x_37072:
        /* <DEDUP_REMOVED lines=43> */
.L_x_37070:
[----:B------:R-:W-:Y:S05]  /*228a0*/  BSYNC.RECONVERGENT B1 ;  /* 0x0000000000017941 */ /* 0x000fea0003800200 */
.L_x_37069:
        /* <DEDUP_REMOVED lines=15> */
.L_x_37033:
        /* <DEDUP_REMOVED lines=16> */
.L_x_37077:
        /* <DEDUP_REMOVED lines=13> */
.L_x_37079:
[----:B------:R-:W-:Y:S05]  /*22b70*/  BSYNC.RECONVERGENT B2 ;  /* 0x0000000000027941 */ /* 0x000fea0003800200 */
.L_x_37078:
        /* <DEDUP_REMOVED lines=42> */
.L_x_37076:
[----:B------:R-:W-:Y:S05]  /*22e20*/  BSYNC.RECONVERGENT B1 ;  /* 0x0000000000017941 */ /* 0x000fea0003800200 */
.L_x_37075:
        /* <DEDUP_REMOVED lines=23> */
.L_x_37082:
        /* <DEDUP_REMOVED lines=13> */
.L_x_37084:
[----:B------:R-:W-:Y:S05]  /*23070*/  BSYNC.RECONVERGENT B2 ;  /* 0x0000000000027941 */ /* 0x000fea0003800200 */
.L_x_37083:
        /* <DEDUP_REMOVED lines=43> */
.L_x_37081:
[----:B------:R-:W-:Y:S05]  /*23330*/  BSYNC.RECONVERGENT B1 ;  /* 0x0000000000017941 */ /* 0x000fea0003800200 */
.L_x_37080:
        /* <DEDUP_REMOVED lines=21> */
.L_x_37087:
        /* <DEDUP_REMOVED lines=13> */
.L_x_37089:
[----:B------:R-:W-:Y:S05]  /*23560*/  BSYNC.RECONVERGENT B2 ;  /* 0x0000000000027941 */ /* 0x000fea0003800200 */
.L_x_37088:
        /* <DEDUP_REMOVED lines=43> */
.L_x_37086:
[----:B------:R-:W-:Y:S05]  /*23820*/  BSYNC.RECONVERGENT B1 ;  /* 0x0000000000017941 */ /* 0x000fea0003800200 */
.L_x_37085:
        /* <DEDUP_REMOVED lines=21> */
.L_x_37092:
        /* <DEDUP_REMOVED lines=13> */
.L_x_37094:
[----:B------:R-:W-:Y:S05]  /*23a50*/  BSYNC.RECONVERGENT B2 ;  /* 0x0000000000027941 */ /* 0x000fea0003800200 */
.L_x_37093:
        /* <DEDUP_REMOVED lines=43> */
.L_x_37091:
[----:B------:R-:W-:Y:S05]  /*23d10*/  BSYNC.RECONVERGENT B1 ;  /* 0x0000000000017941 */ /* 0x000fea0003800200 */
.L_x_37090:
        /* <DEDUP_REMOVED lines=21> */
.L_x_37097:
        /* <DEDUP_REMOVED lines=13> */
.L_x_37099:
[----:B------:R-:W-:Y:S05]  /*23f40*/  BSYNC.RECONVERGENT B2 ;  /* 0x0000000000027941 */ /* 0x000fea0003800200 */
.L_x_37098:
        /* <DEDUP_REMOVED lines=43> */
.L_x_37096:
[----:B------:R-:W-:Y:S05]  /*24200*/  BSYNC.RECONVERGENT B1 ;  /* 0x0000000000017941 */ /* 0x000fea0003800200 */
.L_x_37095:
        /* <DEDUP_REMOVED lines=21> */
.L_x_37102:
        /* <DEDUP_REMOVED lines=13> */
.L_x_37104:
[----:B------:R-:W-:Y:S05]  /*24430*/  BSYNC.RECONVERGENT B2 ;  /* 0x0000000000027941 */ /* 0x000fea0003800200 */
.L_x_37103:
        /* <DEDUP_REMOVED lines=43> */
.L_x_37101:
[----:B------:R-:W-:Y:S05]  /*246f0*/  BSYNC.RECONVERGENT B1 ;  /* 0x0000000000017941 */ /* 0x000fea0003800200 */
.L_x_37100:
        /* <DEDUP_REMOVED lines=21> */
.L_x_37107:
        /* <DEDUP_REMOVED lines=13> */
.L_x_37109:
[----:B------:R-:W-:Y:S05]  /*24920*/  BSYNC.RECONVERGENT B2 ;  /* 0x0000000000027941 */ /* 0x000fea0003800200 */
.L_x_37108:
        /* <DEDUP_REMOVED lines=43> */
.L_x_37106:
[----:B------:R-:W-:Y:S05]  /*24be0*/  BSYNC.RECONVERGENT B1 ;  /* 0x0000000000017941 */ /* 0x000fea0003800200 */
.L_x_37105:
        /* <DEDUP_REMOVED lines=21> */
.L_x_37112:
        /* <DEDUP_REMOVED lines=15> */
.L_x_37114:
[----:B------:R-:W-:Y:S05]  /*24e30*/  BSYNC.RECONVERGENT B2 ;  /* 0x0000000000027941 */ /* 0x000fea0003800200 */
.L_x_37113:
        /* <DEDUP_REMOVED lines=43> */
.L_x_37111:
[----:B------:R-:W-:Y:S05]  /*250f0*/  BSYNC.RECONVERGENT B1 ;  /* 0x0000000000017941 */ /* 0x000fea0003800200 */
.L_x_37110:
        /* <DEDUP_REMOVED lines=12> */
.L_x_37074:
        /* <DEDUP_REMOVED lines=41> */
.L_x_37118:
        /* <DEDUP_REMOVED lines=13> */
.L_x_37120:
[----:B------:R-:W-:Y:S05]  /*25520*/  BSYNC.RECONVERGENT B2 ;  /* 0x0000000000027941 */ /* 0x000fea0003800200 */
.L_x_37119:
        /* <DEDUP_REMOVED lines=43> */
.L_x_37117:
[----:B------:R-:W-:Y:S05]  /*257e0*/  BSYNC.RECONVERGENT B1 ;  /* 0x0000000000017941 */ /* 0x000fea0003800200 */
.L_x_37116:
        /* <DEDUP_REMOVED lines=25> */
.L_x_37123:
        /* <DEDUP_REMOVED lines=13> */
.L_x_37125:
[----:B------:R-:W-:Y:S05]  /*25a50*/  BSYNC.RECONVERGENT B2 ;  /* 0x0000000000027941 */ /* 0x000fea0003800200 */
.L_x_37124:
        /* <DEDUP_REMOVED lines=43> */
.L_x_37122:
[----:B------:R-:W-:Y:S05]  /*25d10*/  BSYNC.RECONVERGENT B1 ;  /* 0x0000000000017941 */ /* 0x000fea0003800200 */
.L_x_37121:
        /* <DEDUP_REMOVED lines=23> */
.L_x_37128:
        /* <DEDUP_REMOVED lines=13> */
.L_x_37130:
[----:B------:R-:W-:Y:S05]  /*25f60*/  BSYNC.RECONVERGENT B2 ;  /* 0x0000000000027941 */ /* 0x000fea0003800200 */
.L_x_37129:
        /* <DEDUP_REMOVED lines=43> */
.L_x_37127:
[----:B------:R-:W-:Y:S05]  /*26220*/  BSYNC.RECONVERGENT B1 ;  /* 0x0000000000017941 */ /* 0x000fea0003800200 */
.L_x_37126:
        /* <DEDUP_REMOVED lines=23> */
.L_x_37133:
        /* <DEDUP_REMOVED lines=13> */
.L_x_37135:
[----:B------:R-:W-:Y:S05]  /*26470*/  BSYNC.RECONVERGENT B2 ;  /* 0x0000000000027941 */ /* 0x000fea0003800200 */
.L_x_37134:
        /* <DEDUP_REMOVED lines=43> */
.L_x_37132:
[----:B------:R-:W-:Y:S05]  /*26730*/  BSYNC.RECONVERGENT B1 ;  /* 0x0000000000017941 */ /* 0x000fea0003800200 */
.L_x_37131:
        /* <DEDUP_REMOVED lines=23> */
.L_x_37138:
        /* <DEDUP_REMOVED lines=13> */
.L_x_37140:
[----:B------:R-:W-:Y:S05]  /*26980*/  BSYNC.RECONVERGENT B2 ;  /* 0x0000000000027941 */ /* 0x000fea0003800200 */
.L_x_37139:
        /* <DEDUP_REMOVED lines=43> */
.L_x_37137:
[----:B------:R-:W-:Y:S05]  /*26c40*/  BSYNC.RECONVERGENT B1 ;  /* 0x0000000000017941 */ /* 0x000fea0003800200 */
.L_x_37136:
        /* <DEDUP_REMOVED lines=23> */
.L_x_37143:
        /* <DEDUP_REMOVED lines=13> */
.L_x_37145:
[----:B------:R-:W-:Y:S05]  /*26e90*/  BSYNC.RECONVERGENT B2 ;  /* 0x0000000000027941 */ /* 0x000fea0003800200 */
.L_x_37144:
        /* <DEDUP_REMOVED lines=43> */
.L_x_37142:
[----:B------:R-:W-:Y:S05]  /*27150*/  BSYNC.RECONVERGENT B1 ;  /* 0x0000000000017941 */ /* 0x000fea0003800200 */
.L_x_37141:
        /* <DEDUP_REMOVED lines=23> */
.L_x_37148:
        /* <DEDUP_REMOVED lines=13> */
.L_x_37150:
[----:B------:R-:W-:Y:S05]  /*273a0*/  BSYNC.RECONVERGENT B2 ;  /* 0x0000000000027941 */ /* 0x000fea0003800200 */
.L_x_37149:
        /* <DEDUP_REMOVED lines=43> */
.L_x_37147:
[----:B------:R-:W-:Y:S05]  /*27660*/  BSYNC.RECONVERGENT B1 ;  /* 0x0000000000017941 */ /* 0x000fea0003800200 */
.L_x_37146:
        /* <DEDUP_REMOVED lines=23> */
.L_x_37153:
        /* <DEDUP_REMOVED lines=15> */
.L_x_37155:
[----:B------:R-:W-:Y:S05]  /*278d0*/  BSYNC.RECONVERGENT B2 ;  /* 0x0000000000027941 */ /* 0x000fea0003800200 */
.L_x_37154:
        /* <DEDUP_REMOVED lines=43> */
.L_x_37152:
[----:B------:R-:W-:Y:S05]  /*27b90*/  BSYNC.RECONVERGENT B1 ;  /* 0x0000000000017941 */ /* 0x000fea0003800200 */
.L_x_37151:
        /* <DEDUP_REMOVED lines=15> */
.L_x_37115:
        /* <DEDUP_REMOVED lines=16> */
.L_x_37159:
        /* <DEDUP_REMOVED lines=13> */
.L_x_37161:
[----:B------:R-:W-:Y:S05]  /*27e60*/  BSYNC.RECONVERGENT B2 ;  /* 0x0000000000027941 */ /* 0x000fea0003800200 */
.L_x_37160:
        /* <DEDUP_REMOVED lines=43> */
.L_x_37158:
[----:B------:R-:W-:Y:S05]  /*28120*/  BSYNC.RECONVERGENT B1 ;  /* 0x0000000000017941 */ /* 0x000fea0003800200 */
.L_x_37157:
        /* <DEDUP_REMOVED lines=23> */
.L_x_37164:
        /* <DEDUP_REMOVED lines=13> */
.L_x_37166:
[----:B------:R-:W-:Y:S05]  /*28370*/  BSYNC.RECONVERGENT B2 ;  /* 0x0000000000027941 */ /* 0x000fea0003800200 */
.L_x_37165:
        /* <DEDUP_REMOVED lines=43> */
.L_x_37163:
[----:B------:R-:W-:Y:S05]  /*28630*/  BSYNC.RECONVERGENT B1 ;  /* 0x0000000000017941 */ /* 0x000fea0003800200 */
.L_x_37162:
        /* <DEDUP_REMOVED lines=21> */
.L_x_37169:
        /* <DEDUP_REMOVED lines=13> */
.L_x_37171:
[----:B------:R-:W-:Y:S05]  /*28860*/  BSYNC.RECONVERGENT B2 ;  /* 0x0000000000027941 */ /* 0x000fea0003800200 */
.L_x_37170:
        /* <DEDUP_REMOVED lines=43> */
.L_x_37168:
[----:B------:R-:W-:Y:S05]  /*28b20*/  BSYNC.RECONVERGENT B1 ;  /* 0x0000000000017941 */ /* 0x000fea0003800200 */
.L_x_37167:
        /* <DEDUP_REMOVED lines=21> */
.L_x_37174:
        /* <DEDUP_REMOVED lines=13> */
.L_x_37176:
[----:B------:R-:W-:Y:S05]  /*28d50*/  BSYNC.RECONVERGENT B2 ;  /* 0x0000000000027941 */ /* 0x000fea0003800200 */
.L_x_37175:
        /* <DEDUP_REMOVED lines=43> */
.L_x_37173:
[----:B------:R-:W-:Y:S05]  /*29010*/  BSYNC.RECONVERGENT B1 ;  /* 0x0000000000017941 */ /* 0x000fea0003800200 */
.L_x_37172:
[----:B------:R-:W-:Y:S01]  /*29020*/  ISETP.NE.AND P4, PT, R163, 0x1, PT ;  /* 0x00000001a300780c */ /* 0x000fe20003f85270 */
[----:B------:R-:W-:Y:S01]  /*29030*/  HADD2.F32 R165, -RZ, R165.H1_H1 ;  /* 0x300000a5ffa57230 */ /* 0x000fe20000004100 */
[----:B------:R-:W-:Y:S01]  /*29040*/  I2FP.F32.U32 R160, R161 ;  /* 0x000000a100a07245 */ /* 0x000fe20000201000 */
[----:B------:R-:W-:Y:S01]  /*29050*/  BSSY.RECONVERGENT B1, `(.L_x_37177) ;  /* 0x000004b000017945 */ /* 0x000fe20003800200 */
[----:B------:R-:W-:Y:S01]  /*29060*/  IMAD.MOV.U32 R162, RZ, RZ, 0x2 ;  /* 0x00000002ffa27424 */ /* 0x000fe200078e00ff */
[----:B------:R-:W-:Y:S01]  /*29070*/  MOV R161, R14 ;  /* 0x0000000e00a17202 */ /* 0x000fe20000000f00 */
[----:B------:R-:W-:Y:S01]  /*29080*/  FMUL.FTZ R165, R165, R26 ;  /* 0x0000001aa5a57220 */ /* 0x000fe20000410000 */
[----:B------:R-:W-:-:S03]  /*29090*/  FFMA.FTZ R160, R160, R25, 1.1641532182693481445e-10 ;  /* 0x2f000000a0a07423 */ /* 0x000fc60000010019 */
[----:B------:R-:W-:Y:S02]  /*290a0*/  FMUL.FTZ R165, R165, R24 ;  /* 0x00000018a5a57220 */ /* 0x000fe40000410000 */
        /* <DEDUP_REMOVED lines=12> */
.L_x_37179:
        /* <DEDUP_REMOVED lines=13> */
.L_x_37181:
[----:B------:R-:W-:Y:S05]  /*29240*/  BSYNC.RECONVERGENT B2 ;  /* 0x0000000000027941 */ /* 0x000fea0003800200 */
.L_x_37180:
        /* <DEDUP_REMOVED lines=43> */
.L_x_37178:
[----:B------:R-:W-:Y:S05]  /*29500*/  BSYNC.RECONVERGENT B1 ;  /* 0x0000000000017941 */ /* 0x000fea0003800200 */
.L_x_37177:
        /* <DEDUP_REMOVED lines=21> */
.L_x_37184:
        /* <DEDUP_REMOVED lines=13> */
.L_x_37186:
[----:B------:R-:W-:Y:S05]  /*29730*/  BSYNC.RECONVERGENT B2 ;  /* 0x0000000000027941 */ /* 0x000fea0003800200 */
.L_x_37185:
        /* <DEDUP_REMOVED lines=43> */
.L_x_37183:
[----:B------:R-:W-:Y:S05]  /*299f0*/  BSYNC.RECONVERGENT B1 ;  /* 0x0000000000017941 */ /* 0x000fea0003800200 */
.L_x_37182:
        /* <DEDUP_REMOVED lines=21> */
.L_x_37189:
        /* <DEDUP_REMOVED lines=13> */
.L_x_37191:
[----:B------:R-:W-:Y:S05]  /*29c20*/  BSYNC.RECONVERGENT B2 ;  /* 0x0000000000027941 */ /* 0x000fea0003800200 */
.L_x_37190:
        /* <DEDUP_REMOVED lines=43> */
.L_x_37188:
[----:B------:R-:W-:Y:S05]  /*29ee0*/  BSYNC.RECONVERGENT B1 ;  /* 0x0000000000017941 */ /* 0x000fea0003800200 */
.L_x_37187:
        /* <DEDUP_REMOVED lines=21> */
.L_x_37194:
        /* <DEDUP_REMOVED lines=15> */
.L_x_37196:
[----:B------:R-:W-:Y:S05]  /*2a130*/  BSYNC.RECONVERGENT B2 ;  /* 0x0000000000027941 */ /* 0x000fea0003800200 */
.L_x_37195:
        /* <DEDUP_REMOVED lines=43> */
.L_x_37193:
[----:B------:R-:W-:Y:S05]  /*2a3f0*/  BSYNC.RECONVERGENT B1 ;  /* 0x0000000000017941 */ /* 0x000fea0003800200 */
.L_x_37192:
        /* <DEDUP_REMOVED lines=12> */
.L_x_37156:
        /* <DEDUP_REMOVED lines=17> */
[----:B------:R-:W-:Y:S02]  /*2a5d0*/  SEL R169, RZ, 0x1, !P3 ;  /* 0x00000001ffa97807 */ /* 0x000fe40005800000 */
        /* <DEDUP_REMOVED lines=55> */
[----:B------:R-:W-:Y:S02]  /*2a950*/  LOP3.LUT R25, R228, R169, RZ, 0xfc, !PT ;  /* 0x000000a9e4197212 */ /* 0x000fe400078efcff */
[----:B------:R-:W-:Y:S01]  /*2a960*/  LOP3.LUT R24, R24, R165, RZ, 0xfc, !PT ;  /* 0x000000a518187212 */ /* 0x000fe200078efcff */
[----:B------:R-:W-:-:S04]  /*2a970*/  FADD.FTZ R168, R23, R224 ;  /* 0x000000e017a87221 */ /* 0x000fc80000010000 */
        /* <DEDUP_REMOVED lines=157> */
.L_x_37210:
[----:B------:R-:W-:Y:S01]  /*2b350*/  FMUL.FTZ R23, R31, R31 ;  /* 0x0000001f1f177220 */ /* 0x000fe20000410000 */
[----:B------:R-:W-:Y:S01]  /*2b360*/  PLOP3.LUT P1, PT, PT, PT, UP1, 0x40, 0x4 ;  /* 0x000000000004781c */ /* 0x000fe20003f2e818 */
[----:B-1----:R-:W-:Y:S01]  /*2b370*/  FADD.FTZ R161, R160, R161 ;  /* 0x000000a1a0a17221 */ /* 0x002fe20000010000 */
[----:B------:R-:W-:Y:S01]  /*2b380*/  PLOP3.LUT P2, PT, PT, PT, UP1, 0x40, 0x4 ;  /* 0x000000000004781c */ /* 0x000fe20003f4e818 */
[----:B------:R-:W1:Y:S01]  /*2b390*/  @!P0 LDC.64 R28, c[0x0][0x3c0] ;  /* 0x0000f000ff1c8b82 */ /* 0x000e620000000a00 */
[----:B------:R-:W-:Y:S01]  /*2b3a0*/  FSEL R30, R23, RZ, !P1 ;  /* 0x000000ff171e7208 */ /* 0x000fe20004800000 */
[----:B------:R-:W-:Y:S01]  /*2b3b0*/  FFMA.FTZ R23, R161, R24, UR15 ;  /* 0x0000000fa1177e23 */ /* 0x000fe20008010018 */
[----:B------:R-:W-:-:S03]  /*2b3c0*/  FSEL R161, R31, RZ, P2 ;  /* 0x000000ff1fa17208 */ /* 0x000fc60001000000 */
[----:B------:R-:W-:Y:S02]  /*2b3d0*/  FADD.FTZ R23, R23, R30 ;  /* 0x0000001e17177221 */ /* 0x000fe40000010000 */
[C---:B------:R-:W-:Y:S01]  /*2b3e0*/  FADD.FTZ R10, -R161.reuse, R10 ;  /* 0x0000000aa10a7221 */ /* 0x040fe20000010100 */
[C---:B------:R-:W-:Y:S01]  /*2b3f0*/  FADD.FTZ R9, -R161.reuse, R9 ;  /* 0x00000009a1097221 */ /* 0x040fe20000010100 */
[C---:B------:R-:W-:Y:S01]  /*2b400*/  FADD.FTZ R8, -R161.reuse, R8 ;  /* 0x00000008a1087221 */ /* 0x040fe20000010100 */
        /* <DEDUP_REMOVED lines=62> */
[C---:B--2---:R-:W-:Y:S01]  /*2b7f0*/  FMUL.FTZ R161, R23.reuse, R10 ;  /* 0x0000000a17a17220 */ /* 0x044fe20000410000 */
[----:B------:R-:W0:Y:S01]  /*2b800*/  @!P0 LDC.64 R24, c[0x0][0x3c8] ;  /* 0x0000f200ff188b82 */ /* 0x000e220000000a00 */
        /* <DEDUP_REMOVED lines=14> */
[----:B------:R-:W2:Y:S01]  /*2b8f0*/  LDC.64 R168, c[0x0][0x428] ;  /* 0x00010a00ffa87b82 */ /* 0x000ea20000000a00 */
[C---:B------:R-:W-:Y:S01]  /*2b900*/  FMUL.FTZ R194, R23.reuse, R207 ;  /* 0x000000cf17c27220 */ /* 0x040fe20000410000 */
[----:B------:R-:W-:Y:S01]  /*2b910*/  FMUL.FTZ R207, R23, R30 ;  /* 0x0000001e17cf7220 */ /* 0x000fe20000410000 */
[----:B------:R-:W-:Y:S01]  /*2b920*/  FFMA.FTZ R30, R7, R152, R88 ;  /* 0x00000098071e7223 */ /* 0x000fe20000010058 */
[----:B------:R-:W-:Y:S01]  /*2b930*/  FFMA.FTZ R7, R5, R154, R90 ;  /* 0x0000009a05077223 */ /* 0x000fe2000001005a */
[----:B------:R-:W-:Y:S01]  /*2b940*/  FFMA.FTZ R5, R6, R153, R89 ;  /* 0x0000009906057223 */ /* 0x000fe20000010059 */
[----:B-1----:R-:W-:-:S04]  /*2b950*/  @!P0 IMAD.WIDE R28, R19, 0x4, R28 ;  /* 0x00000004131c8825 */ /* 0x002fc800078e021c */
[----:B------:R-:W-:Y:S01]  /*2b960*/  FFMA.FTZ R4, R4, R155, R91 ;  /* 0x0000009b04047223 */ /* 0x000fe2000001005b */
[----:B------:R-:W-:Y:S01]  /*2b970*/  FFMA.FTZ R22, R22, R151, R87 ;  /* 0x0000009716167223 */ /* 0x000fe20000010057 */
[----:B------:R-:W-:Y:S01]  /*2b980*/  FMUL.FTZ R163, R23, R172 ;  /* 0x000000ac17a37220 */ /* 0x000fe20000410000 */
[----:B------:R-:W-:Y:S01]  /*2b990*/  F2FP.F16.F32.PACK_AB R6, R5, R30 ;  /* 0x0000001e0506723e */ /* 0x000fe200000000ff */
[----:B0-----:R-:W-:-:S04]  /*2b9a0*/  @!P0 IMAD.WIDE R24, R19, 0x4, R24 ;  /* 0x0000000413188825 */ /* 0x001fc800078e0218 */
[----:B------:R-:W-:Y:S01]  /*2b9b0*/  FFMA.FTZ R5, R9, R158, R94 ;  /* 0x0000009e09057223 */ /* 0x000fe2000001005e */
[----:B------:R0:W-:Y:S01]  /*2b9c0*/  @!P0 STG.E desc[UR8][R28.64], R31 ;  /* 0x0000001f1c008986 */ /* 0x0001e2000c101908 */
        /* <DEDUP_REMOVED lines=59> */
[----:B0-----:R-:W-:Y:S01]  /*2bd80*/  FFMA.FTZ R23, R28, R145, R81 ;  /* 0x000000911c177223 */ /* 0x001fe20000010051 */
[----:B------:R-:W-:Y:S01]  /*2bd90*/  F2FP.F16.F32.PACK_AB R25, R22, R9 ;  /* 0x000000091619723e */ /* 0x000fe200000000ff */
[----:B------:R-:W-:Y:S01]  /*2bda0*/  FFMA.FTZ R28, R31, R140, R76 ;  /* 0x0000008c1f1c7223 */ /* 0x000fe2000001004c */
[----:B------:R-:W-:Y:S01]  /*2bdb0*/  FFMA.FTZ R9, R178, R141, R77 ;  /* 0x0000008db2097223 */ /* 0x000fe2000001004d */
[----:B------:R-:W-:Y:S01]  /*2bdc0*/  F2FP.F16.F32.PACK_AB R4, R161, R4 ;  /* 0x00000004a104723e */ /* 0x000fe200000000ff */
[----:B------:R-:W-:Y:S01]  /*2bdd0*/  FFMA.FTZ R29, R177, R142, R78 ;  /* 0x0000008eb11d7223 */ /* 0x000fe2000001004e */
[----:B------:R-:W-:Y:S01]  /*2bde0*/  F2FP.F16.F32.PACK_AB R26, R23, R26 ;  /* 0x0000001a171a723e */ /* 0x000fe200000000ff */
[----:B------:R-:W-:Y:S01]  /*2bdf0*/  FFMA.FTZ R31, R181, R138, R74 ;  /* 0x0000008ab51f7223 */ /* 0x000fe2000001004a */
[----:B------:R-:W-:Y:S01]  /*2be00*/  F2FP.F16.F32.PACK_AB R28, R9, R28 ;  /* 0x0000001c091c723e */ /* 0x000fe200000000ff */
[----:B--2---:R-:W-:Y:S01]  /*2be10*/  IMAD.WIDE.U32 R8, R12, 0x10, R168 ;  /* 0x000000100c087825 */ /* 0x004fe200078e00a8 */
[----:B------:R-:W-:-:S03]  /*2be20*/  F2FP.F16.F32.PACK_AB R27, R174, R27 ;  /* 0x0000001bae1b723e */ /* 0x000fc600000000ff */
[----:B------:R-:W-:Y:S01]  /*2be30*/  FFMA.FTZ R184, R184, R139, R75 ;  /* 0x0000008bb8b87223 */ /* 0x000fe2000001004b */
[----:B------:R-:W-:Y:S01]  /*2be40*/  FFMA.FTZ R23, R182, R137, R73 ;  /* 0x00000089b6177223 */ /* 0x000fe20000010049 */
[----:B------:R-:W-:Y:S01]  /*2be50*/  FFMA.FTZ R180, R180, R143, R79 ;  /* 0x0000008fb4b47223 */ /* 0x000fe2000001004f */
[----:B------:R-:W-:Y:S01]  /*2be60*/  F2FP.F16.F32.PACK_AB R24, R0, R3 ;  /* 0x000000030018723e */ /* 0x000fe200000000ff */
[----:B------:R-:W-:Y:S01]  /*2be70*/  IMAD.WIDE.U32 R178, R2, 0x10, R168 ;  /* 0x0000001002b27825 */ /* 0x000fe200078e00a8 */
[----:B------:R0:W-:Y:S01]  /*2be80*/  STG.E.128 desc[UR8][R8.64], R4 ;  /* 0x0000000408007986 */ /* 0x0001e2000c101d08 */
[----:B------:R-:W-:Y:S02]  /*2be90*/  F2FP.F16.F32.PACK_AB R31, R184, R31 ;  /* 0x0000001fb81f723e */ /* 0x000fe400000000ff */
[----:B------:R-:W-:Y:S01]  /*2bea0*/  FFMA.FTZ R170, R170, R127, R63 ;  /* 0x0000007faaaa7223 */ /* 0x000fe2000001003f */
[----:B------:R-:W-:Y:S01]  /*2beb0*/  F2FP.F16.F32.PACK_AB R30, R23, R30 ;  /* 0x0000001e171e723e */ /* 0x000fe200000000ff */
[----:B------:R-:W-:Y:S01]  /*2bec0*/  IMAD.WIDE.U32 R174, R175, 0x10, R168 ;  /* 0x00000010afae7825 */ /* 0x000fe200078e00a8 */
[----:B------:R-:W-:Y:S01]  /*2bed0*/  F2FP.F16.F32.PACK_AB R29, R180, R29 ;  /* 0x0000001db41d723e */ /* 0x000fe200000000ff */
[----:B------:R1:W-:Y:S02]  /*2bee0*/  STG.E.128 desc[UR8][R178.64], R24 ;  /* 0x00000018b2007986 */ /* 0x0003e4000c101d08 */
        /* <DEDUP_REMOVED lines=21> */
[----:B--2---:R-:W-:Y:S01]  /*2c040*/  FFMA.FTZ R28, R171, R116, R52 ;  /* 0x00000074ab1c7223 */ /* 0x004fe20000010034 */
[----:B------:R-:W-:Y:S01]  /*2c050*/  F2FP.F16.F32.PACK_AB R25, R170, R25 ;  /* 0x00000019aa19723e */ /* 0x000fe200000000ff */
[----:B------:R-:W-:Y:S01]  /*2c060*/  FFMA.FTZ R29, R200, R121, R57 ;  /* 0x00000079c81d7223 */ /* 0x000fe20000010039 */
[----:B------:R-:W0:Y:S01]  /*2c070*/  LDC.64 R170, c[0x0][0x380] ;  /* 0x0000e000ffaa7b82 */ /* 0x000e220000000a00 */
        /* <DEDUP_REMOVED lines=38> */
[----:B------:R-:W-:Y:S01]  /*2c2e0*/  F2FP.F16.F32.PACK_AB R172, R9, R172 ;  /* 0x000000ac09ac723e */ /* 0x000fe200000000ff */
[----:B0-----:R-:W-:Y:S01]  /*2c2f0*/  IMAD R19, R170, 0x4, R19 ;  /* 0x00000004aa137824 */ /* 0x001fe200078e0213 */
[----:B------:R-:W-:Y:S01]  /*2c300*/  F2FP.F16.F32.PACK_AB R179, R204, R223 ;  /* 0x000000dfccb3723e */ /* 0x000fe200000000ff */
[----:B------:R1:W-:Y:S01]  /*2c310*/  STG.E.128 desc[UR8][R160.64], R28 ;  /* 0x0000001ca0007986 */ /* 0x0003e2000c101d08 */
[----:B------:R-:W-:-:S02]  /*2c320*/  F2FP.F16.F32.PACK_AB R178, R166, R219 ;  /* 0x000000dba6b2723e */ /* 0x000fc400000000ff */
[----:B------:R-:W-:Y:S01]  /*2c330*/  F2FP.F16.F32.PACK_AB R177, R226, R217 ;  /* 0x000000d9e2b1723e */ /* 0x000fe200000000ff */
[----:B------:R1:W-:Y:S01]  /*2c340*/  STG.E.128 desc[UR8][R162.64], R172 ;  /* 0x000000aca2007986 */ /* 0x0003e2000c101d08 */
[----:B------:R-:W-:Y:S02]  /*2c350*/  F2FP.F16.F32.PACK_AB R176, R224, R213 ;  /* 0x000000d5e0b0723e */ /* 0x000fe400000000ff */
[----:B------:R-:W-:-:S03]  /*2c360*/  ISETP.GE.AND P0, PT, R19, R171, PT ;  /* 0x000000ab1300720c */ /* 0x000fc60003f06270 */
[----:B------:R1:W-:Y:S10]  /*2c370*/  STG.E.128 desc[UR8][R168.64], R176 ;  /* 0x000000b0a8007986 */ /* 0x0003f4000c101d08 */
[----:B------:R-:W-:Y:S05]  /*2c380*/  @!P0 BRA `(.L_x_37198) ;  /* 0xfffffd4800708947 */ /* 0x000fea000383ffff */
[----:B------:R-:W-:Y:S05]  /*2c390*/  BSYNC B0 ;  /* 0x0000000000007941 */ /* 0x000fea0003800000 */
.L_x_36541:
[----:B------:R-:W-:Y:S05]  /*2c3a0*/  EXIT ;  /* 0x000000000000794d */ /* 0x000fea0003800000 */
.L_x_37197:
        /* <DEDUP_REMOVED lines=8> */
.L_x_37200:
[----:B------:R-:W-:Y:S05]  /*2c430*/  BSYNC B1 ;  /* 0x0000000000017941 */ /* 0x000fea0003800000 */
.L_x_37199:
        /* <DEDUP_REMOVED lines=9> */
.L_x_37201:
[----:B------:R-:W-:Y:S02]  /*2c4d0*/  IMAD.MOV.U32 R165, RZ, RZ, 0x4 ;  /* 0x00000004ffa57424 */ /* 0x000fe400078e00ff */
[----:B------:R-:W-:-:S04]  /*2c4e0*/  IMAD.MOV.U32 R24, RZ, RZ, R161 ;  /* 0x000000ffff187224 */ /* 0x000fc800078e00a1 */
[----:B------:R-:W-:-:S05]  /*2c4f0*/  FADD.FTZ R28, R25, R24 ;  /* 0x00000018191c7221 */ /* 0x000fca0000010000 */
[----:B------:R-:W-:-:S07]  /*2c500*/  MOV R163, R28 ;  /* 0x0000001c00a37202 */ /* 0x000fce0000000f00 */
[----:B------:R-:W-:Y:S05]  /*2c510*/  WARPSYNC.COLLECTIVE R162, `(.L_x_37202) ;  /* 0x00000000a2087348 */ /* 0x000fea0003c00000 */
[----:B------:R0:W1:Y:S02]  /*2c520*/  SHFL.BFLY P1, R161, R163, R165, R168 ;  /* 0x0c0000a5a3a17389 */ /* 0x00006400000200a8 */
[----:B01----:R-:W-:Y:S05]  /*2c530*/  ENDCOLLECTIVE ;  /* 0x000000000000791b */ /* 0x003fea0003800000 */
.L_x_37202:
[----:B------:R-:W-:Y:S01]  /*2c540*/  HFMA2 R165, -RZ, RZ, 0, 4.76837158203125e-07 ;  /* 0x00000008ffa57431 */ /* 0x000fe200000001ff */
[----:B------:R-:W-:-:S05]  /*2c550*/  MOV R29, R161 ;  /* 0x000000a1001d7202 */ /* 0x000fca0000000f00 */
[----:B------:R-:W-:-:S04]  /*2c560*/  FADD.FTZ R29, R28, R29 ;  /* 0x0000001d1c1d7221 */ /* 0x000fc80000010000 */
[----:B------:R-:W-:-:S07]  /*2c570*/  IMAD.MOV.U32 R163, RZ, RZ, R29 ;  /* 0x000000ffffa37224 */ /* 0x000fce00078e001d */
[----:B------:R-:W-:Y:S05]  /*2c580*/  WARPSYNC.COLLECTIVE R162, `(.L_x_37203) ;  /* 0x00000000a2087348 */ /* 0x000fea0003c00000 */
[----:B------:R0:W1:Y:S02]  /*2c590*/  SHFL.BFLY P1, R161, R163, R165, R168 ;  /* 0x0c0000a5a3a17389 */ /* 0x00006400000200a8 */
[----:B01----:R-:W-:Y:S05]  /*2c5a0*/  ENDCOLLECTIVE ;  /* 0x000000000000791b */ /* 0x003fea0003800000 */
.L_x_37203:
        /* <DEDUP_REMOVED lines=8> */
.L_x_37204:
        /* <DEDUP_REMOVED lines=136> */
.L_x_37205:
[----:B------:R-:W-:Y:S02]  /*2ceb0*/  IMAD.MOV.U32 R165, RZ, RZ, 0x2 ;  /* 0x00000002ffa57424 */ /* 0x000fe400078e00ff */
[----:B------:R-:W-:-:S04]  /*2cec0*/  IMAD.MOV.U32 R28, RZ, RZ, R161 ;  /* 0x000000ffff1c7224 */ /* 0x000fc800078e00a1 */
[----:B------:R-:W-:-:S05]  /*2ced0*/  FADD.FTZ R28, R23, R28 ;  /* 0x0000001c171c7221 */ /* 0x000fca0000010000 */
[----:B------:R-:W-:-:S07]  /*2cee0*/  MOV R163, R28 ;  /* 0x0000001c00a37202 */ /* 0x000fce0000000f00 */
[----:B------:R-:W-:Y:S05]  /*2cef0*/  WARPSYNC.COLLECTIVE R162, `(.L_x_37206) ;  /* 0x00000000a2087348 */ /* 0x000fea0003c00000 */
[----:B------:R0:W1:Y:S02]  /*2cf00*/  SHFL.BFLY P1, R161, R163, R165, R168 ;  /* 0x0c0000a5a3a17389 */ /* 0x00006400000200a8 */
[----:B01----:R-:W-:Y:S05]  /*2cf10*/  ENDCOLLECTIVE ;  /* 0x000000000000791b */ /* 0x003fea0003800000 */
.L_x_37206:
[----:B------:R-:W-:Y:S01]  /*2cf20*/  HFMA2 R165, -RZ, RZ, 0, 2.384185791015625e-07 ;  /* 0x00000004ffa57431 */ /* 0x000fe200000001ff */
[----:B------:R-:W-:-:S05]  /*2cf30*/  MOV R25, R161 ;  /* 0x000000a100197202 */ /* 0x000fca0000000f00 */
[----:B------:R-:W-:-:S04]  /*2cf40*/  FADD.FTZ R25, R28, R25 ;  /* 0x000000191c197221 */ /* 0x000fc80000010000 */
[----:B------:R-:W-:-:S07]  /*2cf50*/  IMAD.MOV.U32 R163, RZ, RZ, R25 ;  /* 0x000000ffffa37224 */ /* 0x000fce00078e0019 */
[----:B------:R-:W-:Y:S05]  /*2cf60*/  WARPSYNC.COLLECTIVE R162, `(.L_x_37207) ;  /* 0x00000000a2087348 */ /* 0x000fea0003c00000 */
[----:B------:R0:W1:Y:S02]  /*2cf70*/  SHFL.BFLY P1, R161, R163, R165, R168 ;  /* 0x0c0000a5a3a17389 */ /* 0x00006400000200a8 */
[----:B01----:R-:W-:Y:S05]  /*2cf80*/  ENDCOLLECTIVE ;  /* 0x000000000000791b */ /* 0x003fea0003800000 */
.L_x_37207:
[----:B------:R-:W-:Y:S02]  /*2cf90*/  IMAD.MOV.U32 R165, RZ, RZ, 0x8 ;  /* 0x00000008ffa57424 */ /* 0x000fe400078e00ff */
[----:B------:R-:W-:-:S04]  /*2cfa0*/  IMAD.MOV.U32 R30, RZ, RZ, R161 ;  /* 0x000000ffff1e7224 */ /* 0x000fc800078e00a1 */
[----:B------:R-:W-:-:S05]  /*2cfb0*/  FADD.FTZ R30, R25, R30 ;  /* 0x0000001e191e7221 */ /* 0x000fca0000010000 */
[----:B------:R-:W-:-:S07]  /*2cfc0*/  MOV R163, R30 ;  /* 0x0000001e00a37202 */ /* 0x000fce0000000f00 */
[----:B------:R-:W-:Y:S05]  /*2cfd0*/  WARPSYNC.COLLECTIVE R162, `(.L_x_37208) ;  /* 0x00000000a2087348 */ /* 0x000fea0003c00000 */
[----:B------:R0:W1:Y:S02]  /*2cfe0*/  SHFL.BFLY P1, R161, R163, R165, R168 ;  /* 0x0c0000a5a3a17389 */ /* 0x00006400000200a8 */
[----:B01----:R-:W-:Y:S05]  /*2cff0*/  ENDCOLLECTIVE ;  /* 0x000000000000791b */ /* 0x003fea0003800000 */
.L_x_37208:
[----:B------:R-:W-:Y:S01]  /*2d000*/  HFMA2 R165, -RZ, RZ, 0, 9.5367431640625e-07 ;  /* 0x00000010ffa57431 */ /* 0x000fe200000001ff */
[----:B------:R-:W-:-:S05]  /*2d010*/  MOV R29, R161 ;  /* 0x000000a1001d7202 */ /* 0x000fca0000000f00 */
[----:B------:R-:W-:-:S04]  /*2d020*/  FADD.FTZ R160, R30, R29 ;  /* 0x0000001d1ea07221 */ /* 0x000fc80000010000 */
[----:B------:R-:W-:-:S07]  /*2d030*/  IMAD.MOV.U32 R163, RZ, RZ, R160 ;  /* 0x000000ffffa37224 */ /* 0x000fce00078e00a0 */
[----:B------:R-:W-:Y:S05]  /*2d040*/  WARPSYNC.COLLECTIVE R162, `(.L_x_37209) ;  /* 0x00000000a2087348 */ /* 0x000fea0003c00000 */
[----:B------:R0:W1:Y:S02]  /*2d050*/  SHFL.BFLY P1, R161, R163, R165, R168 ;  /* 0x0c0000a5a3a17389 */ /* 0x00006400000200a8 */
[----:B01----:R-:W-:Y:S05]  /*2d060*/  ENDCOLLECTIVE ;  /* 0x000000000000791b */ /* 0x003fea0003800000 */
.L_x_37209:
[----:B------:R-:W-:Y:S05]  /*2d070*/  BRA `(.L_x_37210) ;  /* 0xffffffe000b47947 */ /* 0x000fea000383ffff */
.L_x_37211:
        /* <DEDUP_REMOVED lines=16> */
.L_x_71509:


//--------------------- .text._ZN10layer_norm13ln_fwd_kernelINS_13Kernel_traitsIf6__halfS2_S2_fjLj2048ELj1ELj4ELj1ELj16ENS_18Kernel_traits_baseILj2048EfS2_S2_S2_fjLj128EEEEELb1ELb0ELb1ELb0EEEvNS_9FwdParamsE --------------------------
	.section	.text._ZN10layer_norm13ln_fwd_kernelINS_13Kernel_traitsIf6__halfS2_S2_fjLj2048ELj1ELj4ELj1ELj16ENS_18Kernel_traits_baseILj2048EfS2_S2_S2_fjLj128EEEEELb1ELb0ELb1ELb0EEEvNS_9FwdParamsE,"ax",@progbits
	.align	128
        .global         _ZN10layer_norm13ln_fwd_kernelINS_13Kernel_traitsIf6__halfS2_S2_fjLj2048ELj1ELj4ELj1ELj16ENS_18Kernel_traits_baseILj2048EfS2_S2_S2_fjLj128EEEEELb1ELb0ELb1ELb0EEEvNS_9FwdParamsE
        .type           _ZN10layer_norm13ln_fwd_kernelINS_13Kernel_traitsIf6__halfS2_S2_fjLj2048ELj1ELj4ELj1ELj16ENS_18Kernel_traits_baseILj2048EfS2_S2_S2_fjLj128EEEEELb1ELb0ELb1ELb0EEEvNS_9FwdParamsE,@function
        .size           _ZN10layer_norm13ln_fwd_kernelINS_13Kernel_traitsIf6__halfS2_S2_fjLj2048ELj1ELj4ELj1ELj16ENS_18Kernel_traits_baseILj2048EfS2_S2_S2_fjLj128EEEEELb1ELb0ELb1ELb0EEEvNS_9FwdParamsE,(.L_x_71510 - _ZN10layer_norm13ln_fwd_kernelINS_13Kernel_traitsIf6__halfS2_S2_fjLj2048ELj1ELj4ELj1ELj16ENS_18Kernel_traits_baseILj2048EfS2_S2_S2_fjLj128EEEEELb1ELb0ELb1ELb0EEEvNS_9FwdParamsE)
        .other          _ZN10layer_norm13ln_fwd_kernelINS_13Kernel_traitsIf6__halfS2_S2_fjLj2048ELj1ELj4ELj1ELj16ENS_18Kernel_traits_baseILj2048EfS2_S2_S2_fjLj128EEEEELb1ELb0ELb1ELb0EEEvNS_9FwdParamsE,@"STO_CUDA_ENTRY STV_DEFAULT"
_ZN10layer_norm13ln_fwd_kernelINS_13Kernel_traitsIf6__halfS2_S2_fjLj2048ELj1ELj4ELj1ELj16ENS_18Kernel_traits_baseILj2048EfS2_S2_S2_fjLj128EEEEELb1ELb0ELb1ELb0EEEvNS_9FwdParamsE:
.text._ZN10layer_norm13ln_fwd_kernelINS_13Kernel_traitsIf6__halfS2_S2_fjLj2048ELj1ELj4ELj1ELj16ENS_18Kernel_traits_baseILj2048EfS2_S2_S2_fjLj128EEEEELb1ELb0ELb1ELb0EEEvNS_9FwdParamsE:
        /* <DEDUP_REMOVED lines=136> */
.L_x_37213:
        /* <DEDUP_REMOVED lines=79> */
.L_x_37214:
[----:B------:R-:W-:Y:S05]  /*0d70*/  BSYNC.RECONVERGENT B0 ;  /* 0x0000000000007941 */ /* 0x000fea0003800200 */
.L_x_37212:
        /* <DEDUP_REMOVED lines=71> */
.L_x_38191:
        /* <DEDUP_REMOVED lines=28> */
.L_x_37219:
[----:B------:R-:W-:Y:S05]  /*13b0*/  BSYNC.RECONVERGENT B2 ;  /* 0x0000000000027941 */ /* 0x000fea0003800200 */
.L_x_37218:
        /* <DEDUP_REMOVED lines=28> */
.L_x_37225:
        /* <DEDUP_REMOVED lines=13> */
.L_x_37227:
[----:B------:R-:W-:Y:S05]  /*1650*/  BSYNC.RECONVERGENT B4 ;  /* 0x0000000000047941 */ /* 0x000fea0003800200 */
.L_x_37226:
        /* <DEDUP_REMOVED lines=41> */
.L_x_37224:
[----:B------:R-:W-:Y:S05]  /*18f0*/  BSYNC.RECONVERGENT B3 ;  /* 0x0000000000037941 */ /* 0x000fea0003800200 */
.L_x_37223:
        /* <DEDUP_REMOVED lines=11> */
.L_x_37222:
[----:B------:R-:W-:Y:S05]  /*19b0*/  BSYNC.RECONVERGENT B2 ;  /* 0x0000000000027941 */ /* 0x000fea0003800200 */
.L_x_37221:
        /* <DEDUP_REMOVED lines=22> */
.L_x_37232:
        /* <DEDUP_REMOVED lines=13> */
.L_x_37234:
[----:B------:R-:W-:Y:S05]  /*1bf0*/  BSYNC.RECONVERGENT B4 ;  /* 0x0000000000047941 */ /* 0x000fea0003800200 */
.L_x_37233:
        /* <DEDUP_REMOVED lines=42> */
.L_x_37231:
[----:B------:R-:W-:Y:S05]  /*1ea0*/  BSYNC.RECONVERGENT B3 ;  /* 0x0000000000037941 */ /* 0x000fea0003800200 */
.L_x_37230:
        /* <DEDUP_REMOVED lines=11> */
.L_x_37229:
[----:B------:R-:W-:Y:S05]  /*1f60*/  BSYNC.RECONVERGENT B2 ;  /* 0x0000000000027941 */ /* 0x000fea0003800200 */
.L_x_37228:
        /* <DEDUP_REMOVED lines=22> */
.L_x_37239:
        /* <DEDUP_REMOVED lines=13> */
.L_x_37241:
[----:B------:R-:W-:Y:S05]  /*21a0*/  BSYNC.RECONVERGENT B4 ;  /* 0x0000000000047941 */ /* 0x000fea0003800200 */
.L_x_37240:
        /* <DEDUP_REMOVED lines=42> */
.L_x_37238:
[----:B------:R-:W-:Y:S05]  /*2450*/  BSYNC.RECONVERGENT B3 ;  /* 0x0000000000037941 */ /* 0x000fea0003800200 */
.L_x_37237:
        /* <DEDUP_REMOVED lines=11> */
.L_x_37236:
[----:B------:R-:W-:Y:S05]  /*2510*/  BSYNC.RECONVERGENT B2 ;  /* 0x0000000000027941 */ /* 0x000fea0003800200 */
.L_x_37235:
        /* <DEDUP_REMOVED lines=22> */
.L_x_37246:
        /* <DEDUP_REMOVED lines=13> */
.L_x_37248:
[----:B------:R-:W-:Y:S05]  /*2750*/  BSYNC.RECONVERGENT B4 ;  /* 0x0000000000047941 */ /* 0x000fea0003800200 */
.L_x_37247:
        /* <DEDUP_REMOVED lines=42> */
.L_x_37245:
[----:B------:R-:W-:Y:S05]  /*2a00*/  BSYNC.RECONVERGENT B3 ;  /* 0x0000000000037941 */ /* 0x000fea0003800200 */
.L_x_37244:
        /* <DEDUP_REMOVED lines=11> */
.L_x_37243:
[----:B------:R-:W-:Y:S05]  /*2ac0*/  BSYNC.RECONVERGENT B2 ;  /* 0x0000000000027941 */ /* 0x000fea0003800200 */
.L_x_37242:
        /* <DEDUP_REMOVED lines=22> */
.L_x_37253:
        /* <DEDUP_REMOVED lines=13> */
.L_x_37255:
[----:B------:R-:W-:Y:S05]  /*2d00*/  BSYNC.RECONVERGENT B4 ;  /* 0x0000000000047941 */ /* 0x000fea0003800200 */
.L_x_37254:
        /* <DEDUP_REMOVED lines=41> */
.L_x_37252:
[----:B------:R-:W-:Y:S05]  /*2fa0*/  BSYNC.RECONVERGENT B3 ;  /* 0x0000000000037941 */ /* 0x000fea0003800200 */
.L_x_37251:
        /* <DEDUP_REMOVED lines=11> */
.L_x_37250:
[----:B------:R-:W-:Y:S05]  /*3060*/  BSYNC.RECONVERGENT B2 ;  /* 0x0000000000027941 */ /* 0x000fea0003800200 */
.L_x_37249:
        /* <DEDUP_REMOVED lines=22> */
.L_x_37260:
        /* <DEDUP_REMOVED lines=13> */
.L_x_37262:
[----:B------:R-:W-:Y:S05]  /*32a0*/  BSYNC.RECONVERGENT B4 ;  /* 0x0000000000047941 */ /* 0x000fea0003800200 */
.L_x_37261:
        /* <DEDUP_REMOVED lines=42> */
.L_x_37259:
[----:B------:R-:W-:Y:S05]  /*3550*/  BSYNC.RECONVERGENT B3 ;  /* 0x0000000000037941 */ /* 0x000fea0003800200 */
.L_x_37258:
        /* <DEDUP_REMOVED lines=11> */
.L_x_37257:
[----:B------:R-:W-:Y:S05]  /*3610*/  BSYNC.RECONVERGENT B2 ;  /* 0x0000000000027941 */ /* 0x000fea0003800200 */
.L_x_37256:
        /* <DEDUP_REMOVED lines=22> */
.L_x_37267:
        /* <DEDUP_REMOVED lines=13> */
.L_x_37269:
[----:B------:R-:W-:Y:S05]  /*3850*/  BSYNC.RECONVERGENT B4 ;  /* 0x0000000000047941 */ /* 0x000fea0003800200 */
.L_x_37268:
        /* <DEDUP_REMOVED lines=41> */
.L_x_37266:
[----:B------:R-:W-:Y:S05]  /*3af0*/  BSYNC.RECONVERGENT B3 ;  /* 0x0000000000037941 */ /* 0x000fea0003800200 */
.L_x_37265:
        /* <DEDUP_REMOVED lines=11> */
.L_x_37264:
[----:B------:R-:W-:Y:S05]  /*3bb0*/  BSYNC.RECONVERGENT B2 ;  /* 0x0000000000027941 */ /* 0x000fea0003800200 */
.L_x_37263:
        /* <DEDUP_REMOVED lines=22> */
.L_x_37274:
        /* <DEDUP_REMOVED lines=13> */
.L_x_37276:
[----:B------:R-:W-:Y:S05]  /*3df0*/  BSYNC.RECONVERGENT B4 ;  /* 0x0000000000047941 */ /* 0x000fea0003800200 */
.L_x_37275:
        /* <DEDUP_REMOVED lines=42> */
.L_x_37273:
[----:B------:R-:W-:Y:S05]  /*40a0*/  BSYNC.RECONVERGENT B3 ;  /* 0x0000000000037941 */ /* 0x000fea0003800200 */
.L_x_37272:
        /* <DEDUP_REMOVED lines=11> */
.L_x_37271:
[----:B------:R-:W-:Y:S05]  /*4160*/  BSYNC.RECONVERGENT B2 ;  /* 0x0000000000027941 */ /* 0x000fea0003800200 */
.L_x_37270:
[----:B------:R-:W-:Y:S02]  /*4170*/  F2FP.F16.F32.PACK_AB R167, RZ, R205 ;  /* 0x000000cdffa7723e */ /* 0x000fe400000000ff */
[----:B------:R-:W-:Y:S02]  /*4180*/  PRMT R166, R234, 0x5410, R166 ;  /* 0x00005410eaa67816 */ /* 0x000fe400000000a6 */
[----:B------:R-:W-:Y:S02]  /*4190*/  PRMT R165, R231, 0x5410, R233 ;  /* 0x00005410e7a57816 */ /* 0x000fe400000000e9 */
[----:B------:R-:W-:Y:S02]  /*41a0*/  PRMT R164, R220, 0x5410, R230 ;  /* 0x00005410dca47816 */ /* 0x000fe400000000e6 */
[----:B------:R-:W-:Y:S01]  /*41b0*/  PRMT R167, R232, 0x5410, R167 ;  /* 0x00005410e8a77816 */ /* 0x000fe200000000a7 */
[----:B------:R-:W-:Y:S06]  /*41c0*/  BRA `(.L_x_37277) ;  /* 0x0000002800bc7947 */ /* 0x000fec0003800000 */
.L_x_37220:
        /* <DEDUP_REMOVED lines=21> */
.L_x_37282:
        /* <DEDUP_REMOVED lines=13> */
.L_x_37284:
[----:B------:R-:W-:Y:S05]  /*43f0*/  BSYNC.RECONVERGENT B4 ;  /* 0x0000000000047941 */ /* 0x000fea0003800200 */
.L_x_37283:
        /* <DEDUP_REMOVED lines=41> */
.L_x_37281:
[----:B------:R-:W-:Y:S05]  /*4690*/  BSYNC.RECONVERGENT B3 ;  /* 0x0000000000037941 */ /* 0x000fea0003800200 */
.L_x_37280:
        /* <DEDUP_REMOVED lines=9> */
.L_x_37279:
[----:B------:R-:W-:Y:S05]  /*4730*/  BSYNC.RECONVERGENT B2 ;  /* 0x0000000000027941 */ /* 0x000fea0003800200 */
.L_x_37278:
        /* <DEDUP_REMOVED lines=18> */
.L_x_37289:
        /* <DEDUP_REMOVED lines=13> */
.L_x_37291:
[----:B------:R-:W-:Y:S05]  /*4930*/  BSYNC.RECONVERGENT B4 ;  /* 0x0000000000047941 */ /* 0x000fea0003800200 */
.L_x_37290:
        /* <DEDUP_REMOVED lines=42> */
.L_x_37288:
[----:B------:R-:W-:Y:S05]  /*4be0*/  BSYNC.RECONVERGENT B3 ;  /* 0x0000000000037941 */ /* 0x000fea0003800200 */
.L_x_37287:
        /* <DEDUP_REMOVED lines=9> */
.L_x_37286:
[----:B------:R-:W-:Y:S05]  /*4c80*/  BSYNC.RECONVERGENT B2 ;  /* 0x0000000000027941 */ /* 0x000fea0003800200 */
.L_x_37285:
        /* <DEDUP_REMOVED lines=18> */
.L_x_37296:
        /* <DEDUP_REMOVED lines=13> */
.L_x_37298:
[----:B------:R-:W-:Y:S05]  /*4e80*/  BSYNC.RECONVERGENT B4 ;  /* 0x0000000000047941 */ /* 0x000fea0003800200 */
.L_x_37297:
        /* <DEDUP_REMOVED lines=42> */
.L_x_37295:
[----:B------:R-:W-:Y:S05]  /*5130*/  BSYNC.RECONVERGENT B3 ;  /* 0x0000000000037941 */ /* 0x000fea0003800200 */
.L_x_37294:
        /* <DEDUP_REMOVED lines=9> */
.L_x_37293:
[----:B------:R-:W-:Y:S05]  /*51d0*/  BSYNC.RECONVERGENT B2 ;  /* 0x0000000000027941 */ /* 0x000fea0003800200 */
.L_x_37292:
        /* <DEDUP_REMOVED lines=18> */
.L_x_37303:
        /* <DEDUP_REMOVED lines=13> */
.L_x_37305:
[----:B------:R-:W-:Y:S05]  /*53d0*/  BSYNC.RECONVERGENT B4 ;  /* 0x0000000000047941 */ /* 0x000fea0003800200 */
.L_x_37304:
        /* <DEDUP_REMOVED lines=42> */
.L_x_37302:
[----:B------:R-:W-:Y:S05]  /*5680*/  BSYNC.RECONVERGENT B3 ;  /* 0x0000000000037941 */ /* 0x000fea0003800200 */
.L_x_37301:
        /* <DEDUP_REMOVED lines=9> */
.L_x_37300:
[----:B------:R-:W-:Y:S05]  /*5720*/  BSYNC.RECONVERGENT B2 ;  /* 0x0000000000027941 */ /* 0x000fea0003800200 */
.L_x_37299:
        /* <DEDUP_REMOVED lines=18> */
.L_x_37310:
        /* <DEDUP_REMOVED lines=13> */
.L_x_37312:
[----:B------:R-:W-:Y:S05]  /*5920*/  BSYNC.RECONVERGENT B4 ;  /* 0x0000000000047941 */ /* 0x000fea0003800200 */
.L_x_37311:
        /* <DEDUP_REMOVED lines=42> */
.L_x_37309:
[----:B------:R-:W-:Y:S05]  /*5bd0*/  BSYNC.RECONVERGENT B3 ;  /* 0x0000000000037941 */ /* 0x000fea0003800200 */
.L_x_37308:
        /* <DEDUP_REMOVED lines=9> */
.L_x_37307:
[----:B------:R-:W-:Y:S05]  /*5c70*/  BSYNC.RECONVERGENT B2 ;  /* 0x0000000000027941 */ /* 0x000fea0003800200 */
.L_x_37306:
        /* <DEDUP_REMOVED lines=18> */
.L_x_37317:
        /* <DEDUP_REMOVED lines=13> */
.L_x_37319:
[----:B------:R-:W-:Y:S05]  /*5e70*/  BSYNC.RECONVERGENT B4 ;  /* 0x0000000000047941 */ /* 0x000fea0003800200 */
.L_x_37318:
        /* <DEDUP_REMOVED lines=42> */
.L_x_37316:
[----:B------:R-:W-:Y:S05]  /*6120*/  BSYNC.RECONVERGENT B3 ;  /* 0x0000000000037941 */ /* 0x000fea0003800200 */
.L_x_37315:
        /* <DEDUP_REMOVED lines=9> */
.L_x_37314:
[----:B------:R-:W-:Y:S05]  /*61c0*/  BSYNC.RECONVERGENT B2 ;  /* 0x0000000000027941 */ /* 0x000fea0003800200 */
.L_x_37313:
        /* <DEDUP_REMOVED lines=18> */
.L_x_37324:
        /* <DEDUP_REMOVED lines=13> */
.L_x_37326:
[----:B------:R-:W-:Y:S05]  /*63c0*/  BSYNC.RECONVERGENT B4 ;  /* 0x0000000000047941 */ /* 0x000fea0003800200 */
.L_x_37325:
        /* <DEDUP_REMOVED lines=42> */
.L_x_37323:
[----:B------:R-:W-:Y:S05]  /*6670*/  BSYNC.RECONVERGENT B3 ;  /* 0x0000000000037941 */ /* 0x000fea0003800200 */
.L_x_37322:
        /* <DEDUP_REMOVED lines=9> */
.L_x_37321:
[----:B------:R-:W-:Y:S05]  /*6710*/  BSYNC.RECONVERGENT B2 ;  /* 0x0000000000027941 */ /* 0x000fea0003800200 */
.L_x_37320:
        /* <DEDUP_REMOVED lines=18> */
.L_x_37331:
        /* <DEDUP_REMOVED lines=13> */
.L_x_37333:
[----:B------:R-:W-:Y:S05]  /*6910*/  BSYNC.RECONVERGENT B4 ;  /* 0x0000000000047941 */ /* 0x000fea0003800200 */
.L_x_37332:
        /* <DEDUP_REMOVED lines=42> */
.L_x_37330:
[----:B------:R-:W-:Y:S05]  /*6bc0*/  BSYNC.RECONVERGENT B3 ;  /* 0x0000000000037941 */ /* 0x000fea0003800200 */
.L_x_37329:
        /* <DEDUP_REMOVED lines=9> */
.L_x_37328:
[----:B------:R-:W-:Y:S05]  /*6c60*/  BSYNC.RECONVERGENT B2 ;  /* 0x0000000000027941 */ /* 0x000fea0003800200 */
.L_x_37327:
[----:B------:R-:W-:Y:S02]  /*6c70*/  F2FP.F16.F32.PACK_AB R167, RZ, R205 ;  /* 0x000000cdffa7723e */ /* 0x000fe400000000ff */
[----:B------:R-:W-:Y:S02]  /*6c80*/  PRMT R166, R233, 0x5410, R234 ;  /* 0x00005410e9a67816 */ /* 0x000fe400000000ea */
[----:B------:R-:W-:Y:S02]  /*6c90*/  PRMT R165, R231, 0x5410, R232 ;  /* 0x00005410e7a57816 */ /* 0x000fe400000000e8 */
[----:B------:R-:W-:Y:S02]  /*6ca0*/  PRMT R164, R230, 0x5410, R229 ;  /* 0x00005410e6a47816 */ /* 0x000fe400000000e5 */
[----:B------:R-:W-:-:S07]  /*6cb0*/  PRMT R167, R220, 0x5410, R167 ;  /* 0x00005410dca77816 */ /* 0x000fce00000000a7 */
.L_x_37277:
        /* <DEDUP_REMOVED lines=26> */
.L_x_37335:
[----:B------:R-:W-:Y:S05]  /*6e60*/  BSYNC.RECONVERGENT B2 ;  /* 0x0000000000027941 */ /* 0x000fea0003800200 */
.L_x_37334:
[----:B------:R-:W-:Y:S01]  /*6e70*/  VIADD R224, R224, 0x20 ;  /* 0x00000020e0e07836 */ /* 0x000fe20000000000 */
[----:B------:R-:W-:-:S07]  /*6e80*/  IADD3 R223, PT, PT, R223, 0x20, RZ ;  /* 0x00000020dfdf7810 */ /* 0x000fce0007ffe0ff */
.L_x_37217:
[----:B------:R-:W-:Y:S05]  /*6e90*/  BSYNC.RECONVERGENT B1 ;  /* 0x0000000000017941 */ /* 0x000fea0003800200 */
.L_x_37216:
        /* <DEDUP_REMOVED lines=10> */
.L_x_37339:
[----:B------:R-:W-:Y:S05]  /*6f40*/  BSYNC.RECONVERGENT B2 ;  /* 0x0000000000027941 */ /* 0x000fea0003800200 */
.L_x_37338:
        /* <DEDUP_REMOVED lines=28> */
.L_x_37345:
        /* <DEDUP_REMOVED lines=13> */
.L_x_37347:
[----:B------:R-:W-:Y:S05]  /*71e0*/  BSYNC.RECONVERGENT B4 ;  /* 0x0000000000047941 */ /* 0x000fea0003800200 */
.L_x_37346:
        /* <DEDUP_REMOVED lines=41> */
.L_x_37344:
[----:B------:R-:W-:Y:S05]  /*7480*/  BSYNC.RECONVERGENT B3 ;  /* 0x0000000000037941 */ /* 0x000fea0003800200 */
.L_x_37343:
        /* <DEDUP_REMOVED lines=10> */
[----:B------:R-:W-:-:S07]  /*7530*/  FADD.FTZ R15, R2, R15 ;  /* 0x0000000f020f7221 */ /* 0x000fce0000010000 */
.L_x_37342:
[----:B------:R-:W-:Y:S05]  /*7540*/  BSYNC.RECONVERGENT B2 ;  /* 0x0000000000027941 */ /* 0x000fea0003800200 */
.L_x_37341:
        /* <DEDUP_REMOVED lines=22> */
.L_x_37352:
        /* <DEDUP_REMOVED lines=13> */
.L_x_37354:
[----:B------:R-:W-:Y:S05]  /*7780*/  BSYNC.RECONVERGENT B4 ;  /* 0x0000000000047941 */ /* 0x000fea0003800200 */
.L_x_37353:
        /* <DEDUP_REMOVED lines=42> */
.L_x_37351:
[----:B------:R-:W-:Y:S05]  /*7a30*/  BSYNC.RECONVERGENT B3 ;  /* 0x0000000000037941 */ /* 0x000fea0003800200 */
.L_x_37350:
        /* <DEDUP_REMOVED lines=11> */
.L_x_37349:
[----:B------:R-:W-:Y:S05]  /*7af0*/  BSYNC.RECONVERGENT B2 ;  /* 0x0000000000027941 */ /* 0x000fea0003800200 */
.L_x_37348:
        /* <DEDUP_REMOVED lines=22> */
.L_x_37359:
        /* <DEDUP_REMOVED lines=13> */
.L_x_37361:
[----:B------:R-:W-:Y:S05]  /*7d30*/  BSYNC.RECONVERGENT B4 ;  /* 0x0000000000047941 */ /* 0x000fea0003800200 */
.L_x_37360:
        /* <DEDUP_REMOVED lines=42> */
.L_x_37358:
[----:B------:R-:W-:Y:S05]  /*7fe0*/  BSYNC.RECONVERGENT B3 ;  /* 0x0000000000037941 */ /* 0x000fea0003800200 */
.L_x_37357:
        /* <DEDUP_REMOVED lines=11> */
.L_x_37356:
[----:B------:R-:W-:Y:S05]  /*80a0*/  BSYNC.RECONVERGENT B2 ;  /* 0x0000000000027941 */ /* 0x000fea0003800200 */
.L_x_37355:
        /* <DEDUP_REMOVED lines=22> */
.L_x_37366:
        /* <DEDUP_REMOVED lines=13> */
.L_x_37368:
[----:B------:R-:W-:Y:S05]  /*82e0*/  BSYNC.RECONVERGENT B4 ;  /* 0x0000000000047941 */ /* 0x000fea0003800200 */
.L_x_37367:
        /* <DEDUP_REMOVED lines=42> */
.L_x_37365:
[----:B------:R-:W-:Y:S05]  /*8590*/  BSYNC.RECONVERGENT B3 ;  /* 0x0000000000037941 */ /* 0x000fea0003800200 */
.L_x_37364:
        /* <DEDUP_REMOVED lines=11> */
.L_x_37363:
[----:B------:R-:W-:Y:S05]  /*8650*/  BSYNC.RECONVERGENT B2 ;  /* 0x0000000000027941 */ /* 0x000fea0003800200 */
.L_x_37362:
        /* <DEDUP_REMOVED lines=22> */
.L_x_37373:
        /* <DEDUP_REMOVED lines=13> */
.L_x_37375:
[----:B------:R-:W-:Y:S05]  /*8890*/  BSYNC.RECONVERGENT B4 ;  /* 0x0000000000047941 */ /* 0x000fea0003800200 */
.L_x_37374:
        /* <DEDUP_REMOVED lines=41> */
.L_x_37372:
[----:B------:R-:W-:Y:S05]  /*8b30*/  BSYNC.RECONVERGENT B3 ;  /* 0x0000000000037941 */ /* 0x000fea0003800200 */
.L_x_37371:
        /* <DEDUP_REMOVED lines=11> */
.L_x_37370:
[----:B------:R-:W-:Y:S05]  /*8bf0*/  BSYNC.RECONVERGENT B2 ;  /* 0x0000000000027941 */ /* 0x000fea0003800200 */
.L_x_37369:
        /* <DEDUP_REMOVED lines=22> */
.L_x_37380:
        /* <DEDUP_REMOVED lines=13> */
.L_x_37382:
[----:B------:R-:W-:Y:S05]  /*8e30*/  BSYNC.RECONVERGENT B4 ;  /* 0x0000000000047941 */ /* 0x000fea0003800200 */
.L_x_37381:
        /* <DEDUP_REMOVED lines=42> */
.L_x_37379:
[----:B------:R-:W-:Y:S05]  /*90e0*/  BSYNC.RECONVERGENT B3 ;  /* 0x0000000000037941 */ /* 0x000fea0003800200 */
.L_x_37378:
        /* <DEDUP_REMOVED lines=11> */
.L_x_37377:
[----:B------:R-:W-:Y:S05]  /*91a0*/  BSYNC.RECONVERGENT B2 ;  /* 0x0000000000027941 */ /* 0x000fea0003800200 */
.L_x_37376:
        /* <DEDUP_REMOVED lines=22> */
.L_x_37387:
        /* <DEDUP_REMOVED lines=13> */
.L_x_37389:
[----:B------:R-:W-:Y:S05]  /*93e0*/  BSYNC.RECONVERGENT B4 ;  /* 0x0000000000047941 */ /* 0x000fea0003800200 */
.L_x_37388:
        /* <DEDUP_REMOVED lines=41> */
.L_x_37386:
[----:B------:R-:W-:Y:S05]  /*9680*/  BSYNC.RECONVERGENT B3 ;  /* 0x0000000000037941 */ /* 0x000fea0003800200 */
.L_x_37385:
        /* <DEDUP_REMOVED lines=11> */
.L_x_37384:
[----:B------:R-:W-:Y:S05]  /*9740*/  BSYNC.RECONVERGENT B2 ;  /* 0x0000000000027941 */ /* 0x000fea0003800200 */
.L_x_37383:
        /* <DEDUP_REMOVED lines=22> */
.L_x_37394:
        /* <DEDUP_REMOVED lines=13> */
.L_x_37396:
[----:B------:R-:W-:Y:S05]  /*9980*/  BSYNC.RECONVERGENT B4 ;  /* 0x0000000000047941 */ /* 0x000fea0003800200 */
.L_x_37395:
        /* <DEDUP_REMOVED lines=42> */
.L_x_37393:
[----:B------:R-:W-:Y:S05]  /*9c30*/  BSYNC.RECONVERGENT B3 ;  /* 0x0000000000037941 */ /* 0x000fea0003800200 */
.L_x_37392:
        /* <DEDUP_REMOVED lines=11> */
.L_x_37391:
[----:B------:R-:W-:Y:S05]  /*9cf0*/  BSYNC.RECONVERGENT B2 ;  /* 0x0000000000027941 */ /* 0x000fea0003800200 */
.L_x_37390:
[----:B------:R-:W-:Y:S02]  /*9d00*/  F2FP.F16.F32.PACK_AB R167, RZ, R207 ;  /* 0x000000cfffa7723e */ /* 0x000fe400000000ff */
[----:B------:R-:W-:Y:S02]  /*9d10*/  PRMT R166, R234, 0x5410, R166 ;  /* 0x00005410eaa67816 */ /* 0x000fe400000000a6 */
[----:B------:R-:W-:Y:S02]  /*9d20*/  PRMT R165, R231, 0x5410, R233 ;  /* 0x00005410e7a57816 */ /* 0x000fe400000000e9 */
[----:B------:R-:W-:Y:S02]  /*9d30*/  PRMT R164, R220, 0x5410, R230 ;  /* 0x00005410dca47816 */ /* 0x000fe400000000e6 */
[----:B------:R-:W-:Y:S01]  /*9d40*/  PRMT R167, R232, 0x5410, R167 ;  /* 0x00005410e8a77816 */ /* 0x000fe200000000a7 */
[----:B------:R-:W-:Y:S06]  /*9d50*/  BRA `(.L_x_37397) ;  /* 0x0000002800bc7947 */ /* 0x000fec0003800000 */
.L_x_37340:
        /* <DEDUP_REMOVED lines=21> */
.L_x_37402:
        /* <DEDUP_REMOVED lines=13> */
.L_x_37404:
[----:B------:R-:W-:Y:S05]  /*9f80*/  BSYNC.RECONVERGENT B4 ;  /* 0x0000000000047941 */ /* 0x000fea0003800200 */
.L_x_37403:
        /* <DEDUP_REMOVED lines=41> */
.L_x_37401:
[----:B------:R-:W-:Y:S05]  /*a220*/  BSYNC.RECONVERGENT B3 ;  /* 0x0000000000037941 */ /* 0x000fea0003800200 */
.L_x_37400:
        /* <DEDUP_REMOVED lines=9> */
.L_x_37399:
[----:B------:R-:W-:Y:S05]  /*a2c0*/  BSYNC.RECONVERGENT B2 ;  /* 0x0000000000027941 */ /* 0x000fea0003800200 */
.L_x_37398:
        /* <DEDUP_REMOVED lines=18> */
.L_x_37409:
        /* <DEDUP_REMOVED lines=13> */
.L_x_37411:
[----:B------:R-:W-:Y:S05]  /*a4c0*/  BSYNC.RECONVERGENT B4 ;  /* 0x0000000000047941 */ /* 0x000fea0003800200 */
.L_x_37410:
        /* <DEDUP_REMOVED lines=42> */
.L_x_37408:
[----:B------:R-:W-:Y:S05]  /*a770*/  BSYNC.RECONVERGENT B3 ;  /* 0x0000000000037941 */ /* 0x000fea0003800200 */
.L_x_37407:
        /* <DEDUP_REMOVED lines=9> */
.L_x_37406:
[----:B------:R-:W-:Y:S05]  /*a810*/  BSYNC.RECONVERGENT B2 ;  /* 0x0000000000027941 */ /* 0x000fea0003800200 */
.L_x_37405:
        /* <DEDUP_REMOVED lines=18> */
.L_x_37416:
        /* <DEDUP_REMOVED lines=13> */
.L_x_37418:
[----:B------:R-:W-:Y:S05]  /*aa10*/  BSYNC.RECONVERGENT B4 ;  /* 0x0000000000047941 */ /* 0x000fea0003800200 */
.L_x_37417:
        /* <DEDUP_REMOVED lines=42> */
.L_x_37415:
[----:B------:R-:W-:Y:S05]  /*acc0*/  BSYNC.RECONVERGENT B3 ;  /* 0x0000000000037941 */ /* 0x000fea0003800200 */
.L_x_37414:
        /* <DEDUP_REMOVED lines=9> */
.L_x_37413:
[----:B------:R-:W-:Y:S05]  /*ad60*/  BSYNC.RECONVERGENT B2 ;  /* 0x0000000000027941 */ /* 0x000fea0003800200 */
.L_x_37412:
        /* <DEDUP_REMOVED lines=18> */
.L_x_37423:
        /* <DEDUP_REMOVED lines=13> */
.L_x_37425:
[----:B------:R-:W-:Y:S05]  /*af60*/  BSYNC.RECONVERGENT B4 ;  /* 0x0000000000047941 */ /* 0x000fea0003800200 */
.L_x_37424:
        /* <DEDUP_REMOVED lines=42> */
.L_x_37422:
[----:B------:R-:W-:Y:S05]  /*b210*/  BSYNC.RECONVERGENT B3 ;  /* 0x0000000000037941 */ /* 0x000fea0003800200 */
.L_x_37421:
        /* <DEDUP_REMOVED lines=9> */
.L_x_37420:
[----:B------:R-:W-:Y:S05]  /*b2b0*/  BSYNC.RECONVERGENT B2 ;  /* 0x0000000000027941 */ /* 0x000fea0003800200 */
.L_x_37419:
        /* <DEDUP_REMOVED lines=18> */
.L_x_37430:
        /* <DEDUP_REMOVED lines=13> */
.L_x_37432:
[----:B------:R-:W-:Y:S05]  /*b4b0*/  BSYNC.RECONVERGENT B4 ;  /* 0x0000000000047941 */ /* 0x000fea0003800200 */
.L_x_37431:
        /* <DEDUP_REMOVED lines=42> */
.L_x_37429:
[----:B------:R-:W-:Y:S05]  /*b760*/  BSYNC.RECONVERGENT B3 ;  /* 0x0000000000037941 */ /* 0x000fea0003800200 */
.L_x_37428:
        /* <DEDUP_REMOVED lines=9> */
.L_x_37427:
[----:B------:R-:W-:Y:S05]  /*b800*/  BSYNC.RECONVERGENT B2 ;  /* 0x0000000000027941 */ /* 0x000fea0003800200 */
.L_x_37426:
        /* <DEDUP_REMOVED lines=18> */
.L_x_37437:
        /* <DEDUP_REMOVED lines=13> */
.L_x_37439:
[----:B------:R-:W-:Y:S05]  /*ba00*/  BSYNC.RECONVERGENT B4 ;  /* 0x0000000000047941 */ /* 0x000fea0003800200 */
.L_x_37438:
        /* <DEDUP_REMOVED lines=42> */
.L_x_37436:
[----:B------:R-:W-:Y:S05]  /*bcb0*/  BSYNC.RECONVERGENT B3 ;  /* 0x0000000000037941 */ /* 0x000fea0003800200 */
.L_x_37435:
        /* <DEDUP_REMOVED lines=9> */
.L_x_37434:
[----:B------:R-:W-:Y:S05]  /*bd50*/  BSYNC.RECONVERGENT B2 ;  /* 0x0000000000027941 */ /* 0x000fea0003800200 */
.L_x_37433:
        /* <DEDUP_REMOVED lines=18> */
.L_x_37444:
        /* <DEDUP_REMOVED lines=13> */
.L_x_37446:
[----:B------:R-:W-:Y:S05]  /*bf50*/  BSYNC.RECONVERGENT B4 ;  /* 0x0000000000047941 */ /* 0x000fea0003800200 */
.L_x_37445:
        /* <DEDUP_REMOVED lines=42> */
.L_x_37443:
[----:B------:R-:W-:Y:S05]  /*c200*/  BSYNC.RECONVERGENT B3 ;  /* 0x0000000000037941 */ /* 0x000fea0003800200 */
.L_x_37442:
        /* <DEDUP_REMOVED lines=9> */
.L_x_37441:
[----:B------:R-:W-:Y:S05]  /*c2a0*/  BSYNC.RECONVERGENT B2 ;  /* 0x0000000000027941 */ /* 0x000fea0003800200 */
.L_x_37440:
        /* <DEDUP_REMOVED lines=18> */
.L_x_37451:
        /* <DEDUP_REMOVED lines=13> */
.L_x_37453:
[----:B------:R-:W-:Y:S05]  /*c4a0*/  BSYNC.RECONVERGENT B4 ;  /* 0x0000000000047941 */ /* 0x000fea0003800200 */
.L_x_37452:
        /* <DEDUP_REMOVED lines=42> */
.L_x_37450:
[----:B------:R-:W-:Y:S05]  /*c750*/  BSYNC.RECONVERGENT B3 ;  /* 0x0000000000037941 */ /* 0x000fea0003800200 */
.L_x_37449:
        /* <DEDUP_REMOVED lines=9> */
.L_x_37448:
[----:B------:R-:W-:Y:S05]  /*c7f0*/  BSYNC.RECONVERGENT B2 ;  /* 0x0000000000027941 */ /* 0x000fea0003800200 */
.L_x_37447:
[----:B------:R-:W-:Y:S02]  /*c800*/  F2FP.F16.F32.PACK_AB R167, RZ, R207 ;  /* 0x000000cfffa7723e */ /* 0x000fe400000000ff */
[----:B------:R-:W-:Y:S02]  /*c810*/  PRMT R166, R233, 0x5410, R234 ;  /* 0x00005410e9a67816 */ /* 0x000fe400000000ea */
[----:B------:R-:W-:Y:S02]  /*c820*/  PRMT R165, R231, 0x5410, R232 ;  /* 0x00005410e7a57816 */ /* 0x000fe400000000e8 */
[----:B------:R-:W-:Y:S02]  /*c830*/  PRMT R164, R230, 0x5410, R229 ;  /* 0x00005410e6a47816 */ /* 0x000fe400000000e5 */
[----:B------:R-:W-:-:S07]  /*c840*/  PRMT R167, R220, 0x5410, R167 ;  /* 0x00005410dca77816 */ /* 0x000fce00000000a7 */
.L_x_37397:
        /* <DEDUP_REMOVED lines=26> */
.L_x_37455:
[----:B------:R-:W-:Y:S05]  /*c9f0*/  BSYNC.RECONVERGENT B2 ;  /* 0x0000000000027941 */ /* 0x000fea0003800200 */
.L_x_37454:
[----:B------:R-:W-:Y:S02]  /*ca00*/  VIADD R224, R224, 0x20 ;  /* 0x00000020e0e07836 */ /* 0x000fe40000000000 */
[----:B------:R-:W-:-:S07]  /*ca10*/  VIADD R223, R223, 0x20 ;  /* 0x00000020dfdf7836 */ /* 0x000fce0000000000 */
.L_x_37337:
[----:B------:R-:W-:Y:S05]  /*ca20*/  BSYNC.RECONVERGENT B1 ;  /* 0x0000000000017941 */ /* 0x000fea0003800200 */
.L_x_37336:
        /* <DEDUP_REMOVED lines=10> */
.L_x_37459:
[----:B------:R-:W-:Y:S05]  /*cad0*/  BSYNC.RECONVERGENT B2 ;  /* 0x0000000000027941 */ /* 0x000fea0003800200 */
.L_x_37458:
        /* <DEDUP_REMOVED lines=28> */
.L_x_37465:
        /* <DEDUP_REMOVED lines=13> */
.L_x_37467:
[----:B------:R-:W-:Y:S05]  /*cd70*/  BSYNC.RECONVERGENT B4 ;  /* 0x0000000000047941 */ /* 0x000fea0003800200 */
.L_x_37466:
        /* <DEDUP_REMOVED lines=41> */
.L_x_37464:
[----:B------:R-:W-:Y:S05]  /*d010*/  BSYNC.RECONVERGENT B3 ;  /* 0x0000000000037941 */ /* 0x000fea0003800200 */
.L_x_37463:
        /* <DEDUP_REMOVED lines=11> */
.L_x_37462:
[----:B------:R-:W-:Y:S05]  /*d0d0*/  BSYNC.RECONVERGENT B2 ;  /* 0x0000000000027941 */ /* 0x000fea0003800200 */
.L_x_37461:
        /* <DEDUP_REMOVED lines=22> */
.L_x_37472:
        /* <DEDUP_REMOVED lines=13> */
.L_x_37474:
[----:B------:R-:W-:Y:S05]  /*d310*/  BSYNC.RECONVERGENT B4 ;  /* 0x0000000000047941 */ /* 0x000fea0003800200 */
.L_x_37473:
        /* <DEDUP_REMOVED lines=42> */
.L_x_37471:
[----:B------:R-:W-:Y:S05]  /*d5c0*/  BSYNC.RECONVERGENT B3 ;  /* 0x0000000000037941 */ /* 0x000fea0003800200 */
.L_x_37470:
        /* <DEDUP_REMOVED lines=11> */
.L_x_37469:
[----:B------:R-:W-:Y:S05]  /*d680*/  BSYNC.RECONVERGENT B2 ;  /* 0x0000000000027941 */ /* 0x000fea0003800200 */
.L_x_37468:
        /* <DEDUP_REMOVED lines=22> */
.L_x_37479:
        /* <DEDUP_REMOVED lines=13> */
.L_x_37481:
[----:B------:R-:W-:Y:S05]  /*d8c0*/  BSYNC.RECONVERGENT B4 ;  /* 0x0000000000047941 */ /* 0x000fea0003800200 */
.L_x_37480:
        /* <DEDUP_REMOVED lines=42> */
.L_x_37478:
[----:B------:R-:W-:Y:S05]  /*db70*/  BSYNC.RECONVERGENT B3 ;  /* 0x0000000000037941 */ /* 0x000fea0003800200 */
.L_x_37477:
        /* <DEDUP_REMOVED lines=11> */
.L_x_37476:
[----:B------:R-:W-:Y:S05]  /*dc30*/  BSYNC.RECONVERGENT B2 ;  /* 0x0000000000027941 */ /* 0x000fea0003800200 */
.L_x_37475:
        /* <DEDUP_REMOVED lines=22> */
.L_x_37486:
        /* <DEDUP_REMOVED lines=13> */
.L_x_37488:
[----:B------:R-:W-:Y:S05]  /*de70*/  BSYNC.RECONVERGENT B4 ;  /* 0x0000000000047941 */ /* 0x000fea0003800200 */
.L_x_37487:
        /* <DEDUP_REMOVED lines=42> */
.L_x_37485:
[----:B------:R-:W-:Y:S05]  /*e120*/  BSYNC.RECONVERGENT B3 ;  /* 0x0000000000037941 */ /* 0x000fea0003800200 */
.L_x_37484:
        /* <DEDUP_REMOVED lines=11> */
.L_x_37483:
[----:B------:R-:W-:Y:S05]  /*e1e0*/  BSYNC.RECONVERGENT B2 ;  /* 0x0000000000027941 */ /* 0x000fea0003800200 */
.L_x_37482:
        /* <DEDUP_REMOVED lines=22> */
.L_x_37493:
        /* <DEDUP_REMOVED lines=13> */
.L_x_37495:
[----:B------:R-:W-:Y:S05]  /*e420*/  BSYNC.RECONVERGENT B4 ;  /* 0x0000000000047941 */ /* 0x000fea0003800200 */
.L_x_37494:
        /* <DEDUP_REMOVED lines=41> */
.L_x_37492:
[----:B------:R-:W-:Y:S05]  /*e6c0*/  BSYNC.RECONVERGENT B3 ;  /* 0x0000000000037941 */ /* 0x000fea0003800200 */
.L_x_37491:
        /* <DEDUP_REMOVED lines=11> */
.L_x_37490:
[----:B------:R-:W-:Y:S05]  /*e780*/  BSYNC.RECONVERGENT B2 ;  /* 0x0000000000027941 */ /* 0x000fea0003800200 */
.L_x_37489:
        /* <DEDUP_REMOVED lines=22> */
.L_x_37500:
        /* <DEDUP_REMOVED lines=13> */
.L_x_37502:
[----:B------:R-:W-:Y:S05]  /*e9c0*/  BSYNC.RECONVERGENT B4 ;  /* 0x0000000000047941 */ /* 0x000fea0003800200 */
.L_x_37501:
        /* <DEDUP_REMOVED lines=42> */
.L_x_37499:
[----:B------:R-:W-:Y:S05]  /*ec70*/  BSYNC.RECONVERGENT B3 ;  /* 0x0000000000037941 */ /* 0x000fea0003800200 */
.L_x_37498:
        /* <DEDUP_REMOVED lines=11> */
.L_x_37497:
[----:B------:R-:W-:Y:S05]  /*ed30*/  BSYNC.RECONVERGENT B2 ;  /* 0x0000000000027941 */ /* 0x000fea0003800200 */
.L_x_37496:
        /* <DEDUP_REMOVED lines=22> */
.L_x_37507:
        /* <DEDUP_REMOVED lines=13> */
.L_x_37509:
[----:B------:R-:W-:Y:S05]  /*ef70*/  BSYNC.RECONVERGENT B4 ;  /* 0x0000000000047941 */ /* 0x000fea0003800200 */
.L_x_37508:
        /* <DEDUP_REMOVED lines=41> */
.L_x_37506:
[----:B------:R-:W-:Y:S05]  /*f210*/  BSYNC.RECONVERGENT B3 ;  /* 0x0000000000037941 */ /* 0x000fea0003800200 */
.L_x_37505:
        /* <DEDUP_REMOVED lines=11> */
.L_x_37504:
[----:B------:R-:W-:Y:S05]  /*f2d0*/  BSYNC.RECONVERGENT B2 ;  /* 0x0000000000027941 */ /* 0x000fea0003800200 */
.L_x_37503:
        /* <DEDUP_REMOVED lines=22> */
.L_x_37514:
        /* <DEDUP_REMOVED lines=13> */
.L_x_37516:
[----:B------:R-:W-:Y:S05]  /*f510*/  BSYNC.RECONVERGENT B4 ;  /* 0x0000000000047941 */ /* 0x000fea0003800200 */
.L_x_37515:
        /* <DEDUP_REMOVED lines=42> */
.L_x_37513:
[----:B------:R-:W-:Y:S05]  /*f7c0*/  BSYNC.RECONVERGENT B3 ;  /* 0x0000000000037941 */ /* 0x000fea0003800200 */
.L_x_37512:
        /* <DEDUP_REMOVED lines=11> */
.L_x_37511:
[----:B------:R-:W-:Y:S05]  /*f880*/  BSYNC.RECONVERGENT B2 ;  /* 0x0000000000027941 */ /* 0x000fea0003800200 */
.L_x_37510:
[----:B------:R-:W-:Y:S02]  /*f890*/  F2FP.F16.F32.PACK_AB R167, RZ, R209 ;  /* 0x000000d1ffa7723e */ /* 0x000fe400000000ff */
[----:B------:R-:W-:Y:S02]  /*f8a0*/  PRMT R166, R234, 0x5410, R166 ;  /* 0x00005410eaa67816 */ /* 0x000fe400000000a6 */
[----:B------:R-:W-:Y:S02]  /*f8b0*/  PRMT R165, R231, 0x5410, R233 ;  /* 0x00005410e7a57816 */ /* 0x000fe400000000e9 */
[----:B------:R-:W-:Y:S02]  /*f8c0*/  PRMT R164, R220, 0x5410, R230 ;  /* 0x00005410dca47816 */ /* 0x000fe400000000e6 */
[----:B------:R-:W-:Y:S01]  /*f8d0*/  PRMT R167, R232, 0x5410, R167 ;  /* 0x00005410e8a77816 */ /* 0x000fe200000000a7 */
[----:B------:R-:W-:Y:S06]  /*f8e0*/  BRA `(.L_x_37517) ;  /* 0x0000002800bc7947 */ /* 0x000fec0003800000 */
.L_x_37460:
        /* <DEDUP_REMOVED lines=21> */
.L_x_37522:
        /* <DEDUP_REMOVED lines=13> */
.L_x_37524:
[----:B------:R-:W-:Y:S05]  /*fb10*/  BSYNC.RECONVERGENT B4 ;  /* 0x0000000000047941 */ /* 0x000fea0003800200 */
.L_x_37523:
        /* <DEDUP_REMOVED lines=41> */
.L_x_37521:
[----:B------:R-:W-:Y:S05]  /*fdb0*/  BSYNC.RECONVERGENT B3 ;  /* 0x0000000000037941 */ /* 0x000fea0003800200 */
.L_x_37520:
        /* <DEDUP_REMOVED lines=9> */
.L_x_37519:
[----:B------:R-:W-:Y:S05]  /*fe50*/  BSYNC.RECONVERGENT B2 ;  /* 0x0000000000027941 */ /* 0x000fea0003800200 */
.L_x_37518:
        /* <DEDUP_REMOVED lines=18> */
.L_x_37529:
        /* <DEDUP_REMOVED lines=13> */
.L_x_37531:
[----:B------:R-:W-:Y:S05]  /*10050*/  BSYNC.RECONVERGENT B4 ;  /* 0x0000000000047941 */ /* 0x000fea0003800200 */
.L_x_37530:
        /* <DEDUP_REMOVED lines=42> */
.L_x_37528:
[----:B------:R-:W-:Y:S05]  /*10300*/  BSYNC.RECONVERGENT B3 ;  /* 0x0000000000037941 */ /* 0x000fea0003800200 */
.L_x_37527:
        /* <DEDUP_REMOVED lines=9> */
.L_x_37526:
[----:B------:R-:W-:Y:S05]  /*103a0*/  BSYNC.RECONVERGENT B2 ;  /* 0x0000000000027941 */ /* 0x000fea0003800200 */
.L_x_37525:
        /* <DEDUP_REMOVED lines=18> */
.L_x_37536:
        /* <DEDUP_REMOVED lines=13> */
.L_x_37538:
[----:B------:R-:W-:Y:S05]  /*105a0*/  BSYNC.RECONVERGENT B4 ;  /* 0x0000000000047941 */ /* 0x000fea0003800200 */
.L_x_37537:
        /* <DEDUP_REMOVED lines=42> */
.L_x_37535:
[----:B------:R-:W-:Y:S05]  /*10850*/  BSYNC.RECONVERGENT B3 ;  /* 0x0000000000037941 */ /* 0x000fea0003800200 */
.L_x_37534:
        /* <DEDUP_REMOVED lines=9> */
.L_x_37533:
[----:B------:R-:W-:Y:S05]  /*108f0*/  BSYNC.RECONVERGENT B2 ;  /* 0x0000000000027941 */ /* 0x000fea0003800200 */
.L_x_37532:
        /* <DEDUP_REMOVED lines=18> */
.L_x_37543:
        /* <DEDUP_REMOVED lines=13> */
.L_x_37545:
[----:B------:R-:W-:Y:S05]  /*10af0*/  BSYNC.RECONVERGENT B4 ;  /* 0x0000000000047941 */ /* 0x000fea0003800200 */
.L_x_37544:
        /* <DEDUP_REMOVED lines=42> */
.L_x_37542:
[----:B------:R-:W-:Y:S05]  /*10da0*/  BSYNC.RECONVERGENT B3 ;  /* 0x0000000000037941 */ /* 0x000fea0003800200 */
.L_x_37541:
        /* <DEDUP_REMOVED lines=9> */
.L_x_37540:
[----:B------:R-:W-:Y:S05]  /*10e40*/  BSYNC.RECONVERGENT B2 ;  /* 0x0000000000027941 */ /* 0x000fea0003800200 */
.L_x_37539:
        /* <DEDUP_REMOVED lines=18> */
.L_x_37550:
        /* <DEDUP_REMOVED lines=13> */
.L_x_37552:
[----:B------:R-:W-:Y:S05]  /*11040*/  BSYNC.RECONVERGENT B4 ;  /* 0x0000000000047941 */ /* 0x000fea0003800200 */
.L_x_37551:
        /* <DEDUP_REMOVED lines=42> */
.L_x_37549:
[----:B------:R-:W-:Y:S05]  /*112f0*/  BSYNC.RECONVERGENT B3 ;  /* 0x0000000000037941 */ /* 0x000fea0003800200 */
.L_x_37548:
        /* <DEDUP_REMOVED lines=9> */
.L_x_37547:
[----:B------:R-:W-:Y:S05]  /*11390*/  BSYNC.RECONVERGENT B2 ;  /* 0x0000000000027941 */ /* 0x000fea0003800200 */
.L_x_37546:
        /* <DEDUP_REMOVED lines=18> */
.L_x_37557:
        /* <DEDUP_REMOVED lines=13> */
.L_x_37559:
[----:B------:R-:W-:Y:S05]  /*11590*/  BSYNC.RECONVERGENT B4 ;  /* 0x0000000000047941 */ /* 0x000fea0003800200 */
.L_x_37558:
        /* <DEDUP_REMOVED lines=42> */
.L_x_37556:
[----:B------:R-:W-:Y:S05]  /*11840*/  BSYNC.RECONVERGENT B3 ;  /* 0x0000000000037941 */ /* 0x000fea0003800200 */
.L_x_37555:
        /* <DEDUP_REMOVED lines=9> */
.L_x_37554:
[----:B------:R-:W-:Y:S05]  /*118e0*/  BSYNC.RECONVERGENT B2 ;  /* 0x0000000000027941 */ /* 0x000fea0003800200 */
.L_x_37553:
        /* <DEDUP_REMOVED lines=18> */
.L_x_37564:
        /* <DEDUP_REMOVED lines=13> */
.L_x_37566:
[----:B------:R-:W-:Y:S05]  /*11ae0*/  BSYNC.RECONVERGENT B4 ;  /* 0x0000000000047941 */ /* 0x000fea0003800200 */
.L_x_37565:
        /* <DEDUP_REMOVED lines=42> */
.L_x_37563:
[----:B------:R-:W-:Y:S05]  /*11d90*/  BSYNC.RECONVERGENT B3 ;  /* 0x0000000000037941 */ /* 0x000fea0003800200 */
.L_x_37562:
        /* <DEDUP_REMOVED lines=9> */
.L_x_37561:
[----:B------:R-:W-:Y:S05]  /*11e30*/  BSYNC.RECONVERGENT B2 ;  /* 0x0000000000027941 */ /* 0x000fea0003800200 */
.L_x_37560:
        /* <DEDUP_REMOVED lines=18> */
.L_x_37571:
        /* <DEDUP_REMOVED lines=13> */
.L_x_37573:
[----:B------:R-:W-:Y:S05]  /*12030*/  BSYNC.RECONVERGENT B4 ;  /* 0x0000000000047941 */ /* 0x000fea0003800200 */
.L_x_37572:
        /* <DEDUP_REMOVED lines=42> */
.L_x_37570:
[----:B------:R-:W-:Y:S05]  /*122e0*/  BSYNC.RECONVERGENT B3 ;  /* 0x0000000000037941 */ /* 0x000fea0003800200 */
.L_x_37569:
        /* <DEDUP_REMOVED lines=9> */
.L_x_37568:
[----:B------:R-:W-:Y:S05]  /*12380*/  BSYNC.RECONVERGENT B2 ;  /* 0x0000000000027941 */ /* 0x000fea0003800200 */
.L_x_37567:
[----:B------:R-:W-:Y:S02]  /*12390*/  F2FP.F16.F32.PACK_AB R167, RZ, R209 ;  /* 0x000000d1ffa7723e */ /* 0x000fe400000000ff */
[----:B------:R-:W-:Y:S02]  /*123a0*/  PRMT R166, R233, 0x5410, R234 ;  /* 0x00005410e9a67816 */ /* 0x000fe400000000ea */
[----:B------:R-:W-:Y:S02]  /*123b0*/  PRMT R165, R231, 0x5410, R232 ;  /* 0x00005410e7a57816 */ /* 0x000fe400000000e8 */
[----:B------:R-:W-:Y:S02]  /*123c0*/  PRMT R164, R230, 0x5410, R229 ;  /* 0x00005410e6a47816 */ /* 0x000fe400000000e5 */
[----:B------:R-:W-:-:S07]  /*123d0*/  PRMT R167, R220, 0x5410, R167 ;  /* 0x00005410dca77816 */ /* 0x000fce00000000a7 */
.L_x_37517:
        /* <DEDUP_REMOVED lines=26> */
.L_x_37575:
[----:B------:R-:W-:Y:S05]  /*12580*/  BSYNC.RECONVERGENT B2 ;  /* 0x0000000000027941 */ /* 0x000fea0003800200 */
.L_x_37574:
[----:B------:R-:W-:Y:S01]  /*12590*/  IADD3 R224, PT, PT, R224, 0x20, RZ ;  /* 0x00000020e0e07810 */ /* 0x000fe20007ffe0ff */
[----:B------:R-:W-:-:S07]  /*125a0*/  VIADD R223, R223, 0x20 ;  /* 0x00000020dfdf7836 */ /* 0x000fce0000000000 */
.L_x_37457:
[----:B------:R-:W-:Y:S05]  /*125b0*/  BSYNC.RECONVERGENT B1 ;  /* 0x0000000000017941 */ /* 0x000fea0003800200 */
.L_x_37456:
        /* <DEDUP_REMOVED lines=10> */
.L_x_37579:
[----:B------:R-:W-:Y:S05]  /*12660*/  BSYNC.RECONVERGENT B2 ;  /* 0x0000000000027941 */ /* 0x000fea0003800200 */
.L_x_37578:
        /* <DEDUP_REMOVED lines=28> */
.L_x_37585:
        /* <DEDUP_REMOVED lines=13> */
.L_x_37587:
[----:B------:R-:W-:Y:S05]  /*12900*/  BSYNC.RECONVERGENT B4 ;  /* 0x0000000000047941 */ /* 0x000fea0003800200 */
.L_x_37586:
        /* <DEDUP_REMOVED lines=41> */
.L_x_37584:
[----:B------:R-:W-:Y:S05]  /*12ba0*/  BSYNC.RECONVERGENT B3 ;  /* 0x0000000000037941 */ /* 0x000fea0003800200 */
.L_x_37583:
        /* <DEDUP_REMOVED lines=11> */
.L_x_37582:
[----:B------:R-:W-:Y:S05]  /*12c60*/  BSYNC.RECONVERGENT B2 ;  /* 0x0000000000027941 */ /* 0x000fea0003800200 */
.L_x_37581:
        /* <DEDUP_REMOVED lines=22> */
.L_x_37592:
        /* <DEDUP_REMOVED lines=13> */
.L_x_37594:
[----:B------:R-:W-:Y:S05]  /*12ea0*/  BSYNC.RECONVERGENT B4 ;  /* 0x0000000000047941 */ /* 0x000fea0003800200 */
.L_x_37593:
        /* <DEDUP_REMOVED lines=42> */
.L_x_37591:
[----:B------:R-:W-:Y:S05]  /*13150*/  BSYNC.RECONVERGENT B3 ;  /* 0x0000000000037941 */ /* 0x000fea0003800200 */
.L_x_37590:
        /* <DEDUP_REMOVED lines=11> */
.L_x_37589:
[----:B------:R-:W-:Y:S05]  /*13210*/  BSYNC.RECONVERGENT B2 ;  /* 0x0000000000027941 */ /* 0x000fea0003800200 */
.L_x_37588:
        /* <DEDUP_REMOVED lines=22> */
.L_x_37599:
        /* <DEDUP_REMOVED lines=13> */
.L_x_37601:
[----:B------:R-:W-:Y:S05]  /*13450*/  BSYNC.RECONVERGENT B4 ;  /* 0x0000000000047941 */ /* 0x000fea0003800200 */
.L_x_37600:
        /* <DEDUP_REMOVED lines=42> */
.L_x_37598:
[----:B------:R-:W-:Y:S05]  /*13700*/  BSYNC.RECONVERGENT B3 ;  /* 0x0000000000037941 */ /* 0x000fea0003800200 */
.L_x_37597:
        /* <DEDUP_REMOVED lines=11> */
.L_x_37596:
[----:B------:R-:W-:Y:S05]  /*137c0*/  BSYNC.RECONVERGENT B2 ;  /* 0x0000000000027941 */ /* 0x000fea0003800200 */
.L_x_37595:
        /* <DEDUP_REMOVED lines=22> */
.L_x_37606:
        /* <DEDUP_REMOVED lines=13> */
.L_x_37608:
[----:B------:R-:W-:Y:S05]  /*13a00*/  BSYNC.RECONVERGENT B4 ;  /* 0x0000000000047941 */ /* 0x000fea0003800200 */
.L_x_37607:
        /* <DEDUP_REMOVED lines=42> */
.L_x_37605:
[----:B------:R-:W-:Y:S05]  /*13cb0*/  BSYNC.RECONVERGENT B3 ;  /* 0x0000000000037941 */ /* 0x000fea0003800200 */
.L_x_37604:
        /* <DEDUP_REMOVED lines=11> */
.L_x_37603:
[----:B------:R-:W-:Y:S05]  /*13d70*/  BSYNC.RECONVERGENT B2 ;  /* 0x0000000000027941 */ /* 0x000fea0003800200 */
.L_x_37602:
        /* <DEDUP_REMOVED lines=22> */
.L_x_37613:
        /* <DEDUP_REMOVED lines=13> */
.L_x_37615:
[----:B------:R-:W-:Y:S05]  /*13fb0*/  BSYNC.RECONVERGENT B4 ;  /* 0x0000000000047941 */ /* 0x000fea0003800200 */
.L_x_37614:
        /* <DEDUP_REMOVED lines=41> */
.L_x_37612:
[----:B------:R-:W-:Y:S05]  /*14250*/  BSYNC.RECONVERGENT B3 ;  /* 0x0000000000037941 */ /* 0x000fea0003800200 */
.L_x_37611:
        /* <DEDUP_REMOVED lines=11> */
.L_x_37610:
[----:B------:R-:W-:Y:S05]  /*14310*/  BSYNC.RECONVERGENT B2 ;  /* 0x0000000000027941 */ /* 0x000fea0003800200 */
.L_x_37609:
        /* <DEDUP_REMOVED lines=22> */
.L_x_37620:
        /* <DEDUP_REMOVED lines=13> */
.L_x_37622:
[----:B------:R-:W-:Y:S05]  /*14550*/  BSYNC.RECONVERGENT B4 ;  /* 0x0000000000047941 */ /* 0x000fea0003800200 */
.L_x_37621:
        /* <DEDUP_REMOVED lines=42> */
.L_x_37619:
[----:B------:R-:W-:Y:S05]  /*14800*/  BSYNC.RECONVERGENT B3 ;  /* 0x0000000000037941 */ /* 0x000fea0003800200 */
.L_x_37618:
        /* <DEDUP_REMOVED lines=11> */
.L_x_37617:
[----:B------:R-:W-:Y:S05]  /*148c0*/  BSYNC.RECONVERGENT B2 ;  /* 0x0000000000027941 */ /* 0x000fea0003800200 */
.L_x_37616:
        /* <DEDUP_REMOVED lines=22> */
.L_x_37627:
        /* <DEDUP_REMOVED lines=13> */
.L_x_37629:
[----:B------:R-:W-:Y:S05]  /*14b00*/  BSYNC.RECONVERGENT B4 ;  /* 0x0000000000047941 */ /* 0x000fea0003800200 */
.L_x_37628:
        /* <DEDUP_REMOVED lines=41> */
.L_x_37626:
[----:B------:R-:W-:Y:S05]  /*14da0*/  BSYNC.RECONVERGENT B3 ;  /* 0x0000000000037941 */ /* 0x000fea0003800200 */
.L_x_37625:
        /* <DEDUP_REMOVED lines=11> */
.L_x_37624:
[----:B------:R-:W-:Y:S05]  /*14e60*/  BSYNC.RECONVERGENT B2 ;  /* 0x0000000000027941 */ /* 0x000fea0003800200 */
.L_x_37623:
        /* <DEDUP_REMOVED lines=22> */
.L_x_37634:
        /* <DEDUP_REMOVED lines=13> */
.L_x_37636:
[----:B------:R-:W-:Y:S05]  /*150a0*/  BSYNC.RECONVERGENT B4 ;  /* 0x0000000000047941 */ /* 0x000fea0003800200 */
.L_x_37635:
        /* <DEDUP_REMOVED lines=42> */
.L_x_37633:
[----:B------:R-:W-:Y:S05]  /*15350*/  BSYNC.RECONVERGENT B3 ;  /* 0x0000000000037941 */ /* 0x000fea0003800200 */
.L_x_37632:
        /* <DEDUP_REMOVED lines=11> */
.L_x_37631:
[----:B------:R-:W-:Y:S05]  /*15410*/  BSYNC.RECONVERGENT B2 ;  /* 0x0000000000027941 */ /* 0x000fea0003800200 */
.L_x_37630:
[----:B------:R-:W-:Y:S02]  /*15420*/  F2FP.F16.F32.PACK_AB R167, RZ, R211 ;  /* 0x000000d3ffa7723e */ /* 0x000fe400000000ff */
[----:B------:R-:W-:Y:S02]  /*15430*/  PRMT R166, R234, 0x5410, R166 ;  /* 0x00005410eaa67816 */ /* 0x000fe400000000a6 */
[----:B------:R-:W-:Y:S02]  /*15440*/  PRMT R165, R231, 0x5410, R233 ;  /* 0x00005410e7a57816 */ /* 0x000fe400000000e9 */
[----:B------:R-:W-:Y:S02]  /*15450*/  PRMT R164, R220, 0x5410, R230 ;  /* 0x00005410dca47816 */ /* 0x000fe400000000e6 */
[----:B------:R-:W-:Y:S01]  /*15460*/  PRMT R167, R232, 0x5410, R167 ;  /* 0x00005410e8a77816 */ /* 0x000fe200000000a7 */
[----:B------:R-:W-:Y:S06]  /*15470*/  BRA `(.L_x_37637) ;  /* 0x0000002800bc7947 */ /* 0x000fec0003800000 */
.L_x_37580:
        /* <DEDUP_REMOVED lines=21> */
.L_x_37642:
        /* <DEDUP_REMOVED lines=13> */
.L_x_37644:
[----:B------:R-:W-:Y:S05]  /*156a0*/  BSYNC.RECONVERGENT B4 ;  /* 0x0000000000047941 */ /* 0x000fea0003800200 */
.L_x_37643:
        /* <DEDUP_REMOVED lines=41> */
.L_x_37641:
[----:B------:R-:W-:Y:S05]  /*15940*/  BSYNC.RECONVERGENT B3 ;  /* 0x0000000000037941 */ /* 0x000fea0003800200 */
.L_x_37640:
        /* <DEDUP_REMOVED lines=9> */
.L_x_37639:
[----:B------:R-:W-:Y:S05]  /*159e0*/  BSYNC.RECONVERGENT B2 ;  /* 0x0000000000027941 */ /* 0x000fea0003800200 */
.L_x_37638:
        /* <DEDUP_REMOVED lines=18> */
.L_x_37649:
        /* <DEDUP_REMOVED lines=13> */
.L_x_37651:
[----:B------:R-:W-:Y:S05]  /*15be0*/  BSYNC.RECONVERGENT B4 ;  /* 0x0000000000047941 */ /* 0x000fea0003800200 */
.L_x_37650:
        /* <DEDUP_REMOVED lines=42> */
.L_x_37648:
[----:B------:R-:W-:Y:S05]  /*15e90*/  BSYNC.RECONVERGENT B3 ;  /* 0x0000000000037941 */ /* 0x000fea0003800200 */
.L_x_37647:
        /* <DEDUP_REMOVED lines=9> */
.L_x_37646:
[----:B------:R-:W-:Y:S05]  /*15f30*/  BSYNC.RECONVERGENT B2 ;  /* 0x0000000000027941 */ /* 0x000fea0003800200 */
.L_x_37645:
        /* <DEDUP_REMOVED lines=18> */
.L_x_37656:
        /* <DEDUP_REMOVED lines=13> */
.L_x_37658:
[----:B------:R-:W-:Y:S05]  /*16130*/  BSYNC.RECONVERGENT B4 ;  /* 0x0000000000047941 */ /* 0x000fea0003800200 */
.L_x_37657:
        /* <DEDUP_REMOVED lines=42> */
.L_x_37655:
[----:B------:R-:W-:Y:S05]  /*163e0*/  BSYNC.RECONVERGENT B3 ;  /* 0x0000000000037941 */ /* 0x000fea0003800200 */
.L_x_37654:
        /* <DEDUP_REMOVED lines=9> */
.L_x_37653:
[----:B------:R-:W-:Y:S05]  /*16480*/  BSYNC.RECONVERGENT B2 ;  /* 0x0000000000027941 */ /* 0x000fea0003800200 */
.L_x_37652:
        /* <DEDUP_REMOVED lines=18> */
.L_x_37663:
        /* <DEDUP_REMOVED lines=13> */
.L_x_37665:
[----:B------:R-:W-:Y:S05]  /*16680*/  BSYNC.RECONVERGENT B4 ;  /* 0x0000000000047941 */ /* 0x000fea0003800200 */
.L_x_37664:
        /* <DEDUP_REMOVED lines=42> */
.L_x_37662:
[----:B------:R-:W-:Y:S05]  /*16930*/  BSYNC.RECONVERGENT B3 ;  /* 0x0000000000037941 */ /* 0x000fea0003800200 */
.L_x_37661:
        /* <DEDUP_REMOVED lines=9> */
.L_x_37660:
[----:B------:R-:W-:Y:S05]  /*169d0*/  BSYNC.RECONVERGENT B2 ;  /* 0x0000000000027941 */ /* 0x000fea0003800200 */
.L_x_37659:
        /* <DEDUP_REMOVED lines=18> */
.L_x_37670:
        /* <DEDUP_REMOVED lines=13> */
.L_x_37672:
[----:B------:R-:W-:Y:S05]  /*16bd0*/  BSYNC.RECONVERGENT B4 ;  /* 0x0000000000047941 */ /* 0x000fea0003800200 */
.L_x_37671:
        /* <DEDUP_REMOVED lines=42> */
.L_x_37669:
[----:B------:R-:W-:Y:S05]  /*16e80*/  BSYNC.RECONVERGENT B3 ;  /* 0x0000000000037941 */ /* 0x000fea0003800200 */
.L_x_37668:
        /* <DEDUP_REMOVED lines=9> */
.L_x_37667:
[----:B------:R-:W-:Y:S05]  /*16f20*/  BSYNC.RECONVERGENT B2 ;  /* 0x0000000000027941 */ /* 0x000fea0003800200 */
.L_x_37666:
        /* <DEDUP_REMOVED lines=18> */
.L_x_37677:
        /* <DEDUP_REMOVED lines=13> */
.L_x_37679:
[----:B------:R-:W-:Y:S05]  /*17120*/  BSYNC.RECONVERGENT B4 ;  /* 0x0000000000047941 */ /* 0x000fea0003800200 */
.L_x_37678:
        /* <DEDUP_REMOVED lines=42> */
.L_x_37676:
[----:B------:R-:W-:Y:S05]  /*173d0*/  BSYNC.RECONVERGENT B3 ;  /* 0x0000000000037941 */ /* 0x000fea0003800200 */
.L_x_37675:
        /* <DEDUP_REMOVED lines=9> */
.L_x_37674:
[----:B------:R-:W-:Y:S05]  /*17470*/  BSYNC.RECONVERGENT B2 ;  /* 0x0000000000027941 */ /* 0x000fea0003800200 */
.L_x_37673:
        /* <DEDUP_REMOVED lines=18> */
.L_x_37684:
        /* <DEDUP_REMOVED lines=13> */
.L_x_37686:
[----:B------:R-:W-:Y:S05]  /*17670*/  BSYNC.RECONVERGENT B4 ;  /* 0x0000000000047941 */ /* 0x000fea0003800200 */
.L_x_37685:
        /* <DEDUP_REMOVED lines=42> */
.L_x_37683:
[----:B------:R-:W-:Y:S05]  /*17920*/  BSYNC.RECONVERGENT B3 ;  /* 0x0000000000037941 */ /* 0x000fea0003800200 */
.L_x_37682:
        /* <DEDUP_REMOVED lines=9> */
.L_x_37681:
[----:B------:R-:W-:Y:S05]  /*179c0*/  BSYNC.RECONVERGENT B2 ;  /* 0x0000000000027941 */ /* 0x000fea0003800200 */
.L_x_37680:
        /* <DEDUP_REMOVED lines=18> */
.L_x_37691:
        /* <DEDUP_REMOVED lines=13> */
.L_x_37693:
[----:B------:R-:W-:Y:S05]  /*17bc0*/  BSYNC.RECONVERGENT B4 ;  /* 0x0000000000047941 */ /* 0x000fea0003800200 */
.L_x_37692:
        /* <DEDUP_REMOVED lines=42> */
.L_x_37690:
[----:B------:R-:W-:Y:S05]  /*17e70*/  BSYNC.RECONVERGENT B3 ;  /* 0x0000000000037941 */ /* 0x000fea0003800200 */
.L_x_37689:
        /* <DEDUP_REMOVED lines=9> */
.L_x_37688:
[----:B------:R-:W-:Y:S05]  /*17f10*/  BSYNC.RECONVERGENT B2 ;  /* 0x0000000000027941 */ /* 0x000fea0003800200 */
.L_x_37687:
[----:B------:R-:W-:Y:S02]  /*17f20*/  F2FP.F16.F32.PACK_AB R167, RZ, R211 ;  /* 0x000000d3ffa7723e */ /* 0x000fe400000000ff */
[----:B------:R-:W-:Y:S02]  /*17f30*/  PRMT R166, R233, 0x5410, R234 ;  /* 0x00005410e9a67816 */ /* 0x000fe400000000ea */
[----:B------:R-:W-:Y:S02]  /*17f40*/  PRMT R165, R231, 0x5410, R232 ;  /* 0x00005410e7a57816 */ /* 0x000fe400000000e8 */
[----:B------:R-:W-:Y:S02]  /*17f50*/  PRMT R164, R230, 0x5410, R229 ;  /* 0x00005410e6a47816 */ /* 0x000fe400000000e5 */
[----:B------:R-:W-:-:S07]  /*17f60*/  PRMT R167, R220, 0x5410, R167 ;  /* 0x00005410dca77816 */ /* 0x000fce00000000a7 */
.L_x_37637:
        /* <DEDUP_REMOVED lines=26> */
.L_x_37695:
[----:B------:R-:W-:Y:S05]  /*18110*/  BSYNC.RECONVERGENT B2 ;  /* 0x0000000000027941 */ /* 0x000fea0003800200 */
.L_x_37694:
[----:B------:R-:W-:Y:S01]  /*18120*/  IADD3 R224, PT, PT, R224, 0x20, RZ ;  /* 0x00000020e0e07810 */ /* 0x000fe20007ffe0ff */
[----:B------:R-:W-:-:S07]  /*18130*/  VIADD R223, R223, 0x20 ;  /* 0x00000020dfdf7836 */ /* 0x000fce0000000000 */
.L_x_37577:
[----:B------:R-:W-:Y:S05]  /*18140*/  BSYNC.RECONVERGENT B1 ;  /* 0x0000000000017941 */ /* 0x000fea0003800200 */
.L_x_37576:
        /* <DEDUP_REMOVED lines=10> */
.L_x_37699:
[----:B------:R-:W-:Y:S05]  /*181f0*/  BSYNC.RECONVERGENT B2 ;  /* 0x0000000000027941 */ /* 0x000fea0003800200 */
.L_x_37698:
        /* <DEDUP_REMOVED lines=28> */
.L_x_37705:
        /* <DEDUP_REMOVED lines=13> */
.L_x_37707:
[----:B------:R-:W-:Y:S05]  /*18490*/  BSYNC.RECONVERGENT B4 ;  /* 0x0000000000047941 */ /* 0x000fea0003800200 */
.L_x_37706:
        /* <DEDUP_REMOVED lines=41> */
.L_x_37704:
[----:B------:R-:W-:Y:S05]  /*18730*/  BSYNC.RECONVERGENT B3 ;  /* 0x0000000000037941 */ /* 0x000fea0003800200 */
.L_x_37703:
        /* <DEDUP_REMOVED lines=11> */
.L_x_37702:
[----:B------:R-:W-:Y:S05]  /*187f0*/  BSYNC.RECONVERGENT B2 ;  /* 0x0000000000027941 */ /* 0x000fea0003800200 */
.L_x_37701:
        /* <DEDUP_REMOVED lines=22> */
.L_x_37712:
        /* <DEDUP_REMOVED lines=13> */
.L_x_37714:
[----:B------:R-:W-:Y:S05]  /*18a30*/  BSYNC.RECONVERGENT B4 ;  /* 0x0000000000047941 */ /* 0x000fea0003800200 */
.L_x_37713:
        /* <DEDUP_REMOVED lines=42> */
.L_x_37711:
[----:B------:R-:W-:Y:S05]  /*18ce0*/  BSYNC.RECONVERGENT B3 ;  /* 0x0000000000037941 */ /* 0x000fea0003800200 */
.L_x_37710:
        /* <DEDUP_REMOVED lines=11> */
.L_x_37709:
[----:B------:R-:W-:Y:S05]  /*18da0*/  BSYNC.RECONVERGENT B2 ;  /* 0x0000000000027941 */ /* 0x000fea0003800200 */
.L_x_37708:
        /* <DEDUP_REMOVED lines=22> */
.L_x_37719:
        /* <DEDUP_REMOVED lines=13> */
.L_x_37721:
[----:B------:R-:W-:Y:S05]  /*18fe0*/  BSYNC.RECONVERGENT B4 ;  /* 0x0000000000047941 */ /* 0x000fea0003800200 */
.L_x_37720:
        /* <DEDUP_REMOVED lines=42> */
.L_x_37718:
[----:B------:R-:W-:Y:S05]  /*19290*/  BSYNC.RECONVERGENT B3 ;  /* 0x0000000000037941 */ /* 0x000fea0003800200 */
.L_x_37717:
        /* <DEDUP_REMOVED lines=11> */
.L_x_37716:
[----:B------:R-:W-:Y:S05]  /*19350*/  BSYNC.RECONVERGENT B2 ;  /* 0x0000000000027941 */ /* 0x000fea0003800200 */
.L_x_37715:
        /* <DEDUP_REMOVED lines=22> */
.L_x_37726:
        /* <DEDUP_REMOVED lines=13> */
.L_x_37728:
[----:B------:R-:W-:Y:S05]  /*19590*/  BSYNC.RECONVERGENT B4 ;  /* 0x0000000000047941 */ /* 0x000fea0003800200 */
.L_x_37727:
        /* <DEDUP_REMOVED lines=42> */
.L_x_37725:
[----:B------:R-:W-:Y:S05]  /*19840*/  BSYNC.RECONVERGENT B3 ;  /* 0x0000000000037941 */ /* 0x000fea0003800200 */
.L_x_37724:
        /* <DEDUP_REMOVED lines=10> */
[----:B------:R-:W-:-:S07]  /*198f0*/  FADD.FTZ R181, R164, R181 ;  /* 0x000000b5a4b57221 */ /* 0x000fce0000010000 */
.L_x_37723:
[----:B------:R-:W-:Y:S05]  /*19900*/  BSYNC.RECONVERGENT B2 ;  /* 0x0000000000027941 */ /* 0x000fea0003800200 */
.L_x_37722:
        /* <DEDUP_REMOVED lines=22> */
.L_x_37733:
        /* <DEDUP_REMOVED lines=13> */
.L_x_37735:
[----:B------:R-:W-:Y:S05]  /*19b40*/  BSYNC.RECONVERGENT B4 ;  /* 0x0000000000047941 */ /* 0x000fea0003800200 */
.L_x_37734:
        /* <DEDUP_REMOVED lines=41> */
.L_x_37732:
[----:B------:R-:W-:Y:S05]  /*19de0*/  BSYNC.RECONVERGENT B3 ;  /* 0x0000000000037941 */ /* 0x000fea0003800200 */
.L_x_37731:
[----:B------:R-:W-:Y:S01]  /*19df0*/  I2FP.F32.U32 R2, R11 ;  /* 0x0000000b00027245 */ /* 0x000fe20000201000 */
[----:B-----5:R-:W-:Y:S02]  /*19e00*/  HADD2.F32 R165, -RZ, R34.H0_H0 ;  /* 0x20000022ffa57230 */ /* 0x020fe40000004100 */
[----:B------:R-:W-:-:S03]  /*19e10*/  IMAD.MOV.U32 R11, RZ, RZ, 0x2f800000 ;  /* 0x2f800000ff0b7424 */ /* 0x000fc600078e00ff */
[----:B------:R-:W-:Y:S01]  /*19e20*/  FMUL.FTZ R165, R165, UR13 ;  /* 0x0000000da5a57c20 */ /* 0x000fe20008410000 */
[----:B------:R-:W-:-:S03]  /*19e30*/  FFMA.FTZ R2, R2, R11, 1.1641532182693481445e-10 ;  /* 0x2f00000002027423 */ /* 0x000fc6000001000b */
[----:B------:R-:W-:Y:S02]  /*19e40*/  FMUL.FTZ R165, R165, UR12 ;  /* 0x0000000ca5a57c20 */ /* 0x000fe40008410000 */
[----:B------:R-:W-:-:S04]  /*19e50*/  FSETP.GTU.FTZ.AND P2, PT, R2, UR10, PT ;  /* 0x0000000a02007c0b */ /* 0x000fc8000bf5c000 */
[----:B------:R-:W-:Y:S01]  /*19e60*/  FSEL R196, R165, RZ, !P2 ;  /* 0x000000ffa5c47208 */ /* 0x000fe20005000000 */
[----:B------:R-:W-:Y:S01]  /*19e70*/  HADD2.F32 R165, -RZ, R166.H0_H0 ;  /* 0x200000a6ffa57230 */ /* 0x000fe20000004100 */
[----:B------:R-:W-:-:S04]  /*19e80*/  SEL R11, RZ, 0x1, P2 ;  /* 0x00000001ff0b7807 */ /* 0x000fc80001000000 */
[----:B------:R-:W-:-:S07]  /*19e90*/  FADD.FTZ R196, R165, R196 ;  /* 0x000000c4a5c47221 */ /* 0x000fce0000010000 */
.L_x_37730:
[----:B------:R-:W-:Y:S05]  /*19ea0*/  BSYNC.RECONVERGENT B2 ;  /* 0x0000000000027941 */ /* 0x000fea0003800200 */
.L_x_37729:
        /* <DEDUP_REMOVED lines=22> */
.L_x_37740:
        /* <DEDUP_REMOVED lines=13> */
.L_x_37742:
[----:B------:R-:W-:Y:S05]  /*1a0e0*/  BSYNC.RECONVERGENT B4 ;  /* 0x0000000000047941 */ /* 0x000fea0003800200 */
.L_x_37741:
        /* <DEDUP_REMOVED lines=42> */
.L_x_37739:
[----:B------:R-:W-:Y:S05]  /*1a390*/  BSYNC.RECONVERGENT B3 ;  /* 0x0000000000037941 */ /* 0x000fea0003800200 */
.L_x_37738:
        /* <DEDUP_REMOVED lines=11> */
.L_x_37737:
[----:B------:R-:W-:Y:S05]  /*1a450*/  BSYNC.RECONVERGENT B2 ;  /* 0x0000000000027941 */ /* 0x000fea0003800200 */
.L_x_37736:
        /* <DEDUP_REMOVED lines=22> */
.L_x_37747:
        /* <DEDUP_REMOVED lines=13> */
.L_x_37749:
[----:B------:R-:W-:Y:S05]  /*1a690*/  BSYNC.RECONVERGENT B4 ;  /* 0x0000000000047941 */ /* 0x000fea0003800200 */
.L_x_37748:
        /* <DEDUP_REMOVED lines=41> */
.L_x_37746:
[----:B------:R-:W-:Y:S05]  /*1a930*/  BSYNC.RECONVERGENT B3 ;  /* 0x0000000000037941 */ /* 0x000fea0003800200 */
.L_x_37745:
[----:B------:R-:W-:Y:S01]  /*1a940*/  I2FP.F32.U32 R2, R13 ;  /* 0x0000000d00027245 */ /* 0x000fe20000201000 */
[----:B------:R-:W-:Y:S02]  /*1a950*/  HFMA2 R13, -RZ, RZ, 0.1171875, 0 ;  /* 0x2f800000ff0d7431 */ /* 0x000fe400000001ff */
[----:B-----5:R-:W-:-:S03]  /*1a960*/  HADD2.F32 R165, -RZ, R35.H0_H0 ;  /* 0x20000023ffa57230 */ /* 0x020fc60000004100 */
[----:B------:R-:W-:Y:S02]  /*1a970*/  FFMA.FTZ R2, R2, R13, 1.1641532182693481445e-10 ;  /* 0x2f00000002027423 */ /* 0x000fe4000001000d */
[----:B------:R-:W-:-:S04]  /*1a980*/  FMUL.FTZ R165, R165, UR13 ;  /* 0x0000000da5a57c20 */ /* 0x000fc80008410000 */
[----:B------:R-:W-:Y:S01]  /*1a990*/  FMUL.FTZ R165, R165, UR12 ;  /* 0x0000000ca5a57c20 */ /* 0x000fe20008410000 */
[----:B------:R-:W-:-:S04]  /*1a9a0*/  FSETP.GTU.FTZ.AND P2, PT, R2, UR10, PT ;  /* 0x0000000a02007c0b */ /* 0x000fc8000bf5c000 */
[----:B------:R-:W-:Y:S01]  /*1a9b0*/  FSEL R212, R165, RZ, !P2 ;  /* 0x000000ffa5d47208 */ /* 0x000fe20005000000 */
[----:B------:R-:W-:Y:S01]  /*1a9c0*/  HADD2.F32 R165, -RZ, R167.H0_H0 ;  /* 0x200000a7ffa57230 */ /* 0x000fe20000004100 */
[----:B------:R-:W-:-:S04]  /*1a9d0*/  SEL R13, RZ, 0x1, P2 ;  /* 0x00000001ff0d7807 */ /* 0x000fc80001000000 */
[----:B------:R-:W-:-:S07]  /*1a9e0*/  FADD.FTZ R212, R165, R212 ;  /* 0x000000d4a5d47221 */ /* 0x000fce0000010000 */
.L_x_37744:
[----:B------:R-:W-:Y:S05]  /*1a9f0*/  BSYNC.RECONVERGENT B2 ;  /* 0x0000000000027941 */ /* 0x000fea0003800200 */
.L_x_37743:
        /* <DEDUP_REMOVED lines=22> */
.L_x_37754:
        /* <DEDUP_REMOVED lines=13> */
.L_x_37756:
[----:B------:R-:W-:Y:S05]  /*1ac30*/  BSYNC.RECONVERGENT B4 ;  /* 0x0000000000047941 */ /* 0x000fea0003800200 */
.L_x_37755:
        /* <DEDUP_REMOVED lines=42> */
.L_x_37753:
[----:B------:R-:W-:Y:S05]  /*1aee0*/  BSYNC.RECONVERGENT B3 ;  /* 0x0000000000037941 */ /* 0x000fea0003800200 */
.L_x_37752:
        /* <DEDUP_REMOVED lines=11> */
.L_x_37751:
[----:B------:R-:W-:Y:S05]  /*1afa0*/  BSYNC.RECONVERGENT B2 ;  /* 0x0000000000027941 */ /* 0x000fea0003800200 */
.L_x_37750:
[----:B------:R-:W-:Y:S02]  /*1afb0*/  F2FP.F16.F32.PACK_AB R167, RZ, R213 ;  /* 0x000000d5ffa7723e */ /* 0x000fe400000000ff */
[----:B------:R-:W-:Y:S02]  /*1afc0*/  PRMT R166, R234, 0x5410, R166 ;  /* 0x00005410eaa67816 */ /* 0x000fe400000000a6 */
[----:B------:R-:W-:Y:S02]  /*1afd0*/  PRMT R165, R231, 0x5410, R233 ;  /* 0x00005410e7a57816 */ /* 0x000fe400000000e9 */
[----:B------:R-:W-:Y:S02]  /*1afe0*/  PRMT R164, R220, 0x5410, R230 ;  /* 0x00005410dca47816 */ /* 0x000fe400000000e6 */
[----:B------:R-:W-:Y:S01]  /*1aff0*/  PRMT R167, R232, 0x5410, R167 ;  /* 0x00005410e8a77816 */ /* 0x000fe200000000a7 */
[----:B------:R-:W-:Y:S06]  /*1b000*/  BRA `(.L_x_37757) ;  /* 0x0000002800bc7947 */ /* 0x000fec0003800000 */
.L_x_37700:
        /* <DEDUP_REMOVED lines=21> */
.L_x_37762:
        /* <DEDUP_REMOVED lines=13> */
.L_x_37764:
[----:B------:R-:W-:Y:S05]  /*1b230*/  BSYNC.RECONVERGENT B4 ;  /* 0x0000000000047941 */ /* 0x000fea0003800200 */
.L_x_37763:
        /* <DEDUP_REMOVED lines=41> */
.L_x_37761:
[----:B------:R-:W-:Y:S05]  /*1b4d0*/  BSYNC.RECONVERGENT B3 ;  /* 0x0000000000037941 */ /* 0x000fea0003800200 */
.L_x_37760:
        /* <DEDUP_REMOVED lines=9> */
.L_x_37759:
[----:B------:R-:W-:Y:S05]  /*1b570*/  BSYNC.RECONVERGENT B2 ;  /* 0x0000000000027941 */ /* 0x000fea0003800200 */
.L_x_37758:
        /* <DEDUP_REMOVED lines=18> */
.L_x_37769:
        /* <DEDUP_REMOVED lines=13> */
.L_x_37771:
[----:B------:R-:W-:Y:S05]  /*1b770*/  BSYNC.RECONVERGENT B4 ;  /* 0x0000000000047941 */ /* 0x000fea0003800200 */
.L_x_37770:
        /* <DEDUP_REMOVED lines=42> */
.L_x_37768:
[----:B------:R-:W-:Y:S05]  /*1ba20*/  BSYNC.RECONVERGENT B3 ;  /* 0x0000000000037941 */ /* 0x000fea0003800200 */
.L_x_37767:
[----:B------:R-:W-:Y:S01]  /*1ba30*/  I2FP.F32.U32 R8, R8 ;  /* 0x0000000800087245 */ /* 0x000fe20000201000 */
[----:B-----5:R-:W-:Y:S02]  /*1ba40*/  HADD2.F32 R22, -RZ, R32.H1_H1 ;  /* 0x30000020ff167230 */ /* 0x020fe40000004100 */
[----:B------:R-:W-:-:S03]  /*1ba50*/  IMAD.MOV.U32 R165, RZ, RZ, 0x2f800000 ;  /* 0x2f800000ffa57424 */ /* 0x000fc600078e00ff */
[----:B------:R-:W-:Y:S01]  /*1ba60*/  FMUL.FTZ R22, R22, UR13 ;  /* 0x0000000d16167c20 */ /* 0x000fe20008410000 */
[----:B------:R-:W-:-:S03]  /*1ba70*/  FFMA.FTZ R8, R8, R165, 1.1641532182693481445e-10 ;  /* 0x2f00000008087423 */ /* 0x000fc600000100a5 */
[----:B------:R-:W-:Y:S02]  /*1ba80*/  FMUL.FTZ R22, R22, UR12 ;  /* 0x0000000c16167c20 */ /* 0x000fe40008410000 */
[----:B------:R-:W-:-:S04]  /*1ba90*/  FSETP.GTU.FTZ.AND P1, PT, R8, UR10, PT ;  /* 0x0000000a08007c0b */ /* 0x000fc8000bf3c000 */
[----:B------:R-:W-:Y:S02]  /*1baa0*/  FSEL R22, R22, RZ, !P1 ;  /* 0x000000ff16167208 */ /* 0x000fe40004800000 */
[----:B------:R-:W-:-:S07]  /*1bab0*/  SEL R8, RZ, 0x1, P1 ;  /* 0x00000001ff087807 */ /* 0x000fce0000800000 */
.L_x_37766:
[----:B------:R-:W-:Y:S05]  /*1bac0*/  BSYNC.RECONVERGENT B2 ;  /* 0x0000000000027941 */ /* 0x000fea0003800200 */
.L_x_37765:
        /* <DEDUP_REMOVED lines=18> */
.L_x_37776:
        /* <DEDUP_REMOVED lines=13> */
.L_x_37778:
[----:B------:R-:W-:Y:S05]  /*1bcc0*/  BSYNC.RECONVERGENT B4 ;  /* 0x0000000000047941 */ /* 0x000fea0003800200 */
.L_x_37777:
        /* <DEDUP_REMOVED lines=42> */
.L_x_37775:
[----:B------:R-:W-:Y:S05]  /*1bf70*/  BSYNC.RECONVERGENT B3 ;  /* 0x0000000000037941 */ /* 0x000fea0003800200 */
.L_x_37774:
        /* <DEDUP_REMOVED lines=9> */
.L_x_37773:
[----:B------:R-:W-:Y:S05]  /*1c010*/  BSYNC.RECONVERGENT B2 ;  /* 0x0000000000027941 */ /* 0x000fea0003800200 */
.L_x_37772:
        /* <DEDUP_REMOVED lines=18> */
.L_x_37783:
        /* <DEDUP_REMOVED lines=13> */
.L_x_37785:
[----:B------:R-:W-:Y:S05]  /*1c210*/  BSYNC.RECONVERGENT B4 ;  /* 0x0000000000047941 */ /* 0x000fea0003800200 */
.L_x_37784:
        /* <DEDUP_REMOVED lines=42> */
.L_x_37782:
[----:B------:R-:W-:Y:S05]  /*1c4c0*/  BSYNC.RECONVERGENT B3 ;  /* 0x0000000000037941 */ /* 0x000fea0003800200 */
.L_x_37781:
        /* <DEDUP_REMOVED lines=9> */
.L_x_37780:
[----:B------:R-:W-:Y:S05]  /*1c560*/  BSYNC.RECONVERGENT B2 ;  /* 0x0000000000027941 */ /* 0x000fea0003800200 */
.L_x_37779:
        /* <DEDUP_REMOVED lines=18> */
.L_x_37790:
        /* <DEDUP_REMOVED lines=13> */
.L_x_37792:
[----:B------:R-:W-:Y:S05]  /*1c760*/  BSYNC.RECONVERGENT B4 ;  /* 0x0000000000047941 */ /* 0x000fea0003800200 */
.L_x_37791:
        /* <DEDUP_REMOVED lines=42> */
.L_x_37789:
[----:B------:R-:W-:Y:S05]  /*1ca10*/  BSYNC.RECONVERGENT B3 ;  /* 0x0000000000037941 */ /* 0x000fea0003800200 */
.L_x_37788:
        /* <DEDUP_REMOVED lines=9> */
.L_x_37787:
[----:B------:R-:W-:Y:S05]  /*1cab0*/  BSYNC.RECONVERGENT B2 ;  /* 0x0000000000027941 */ /* 0x000fea0003800200 */
.L_x_37786:
        /* <DEDUP_REMOVED lines=18> */
.L_x_37797:
        /* <DEDUP_REMOVED lines=13> */
.L_x_37799:
[----:B------:R-:W-:Y:S05]  /*1ccb0*/  BSYNC.RECONVERGENT B4 ;  /* 0x0000000000047941 */ /* 0x000fea0003800200 */
.L_x_37798:
        /* <DEDUP_REMOVED lines=42> */
.L_x_37796:
[----:B------:R-:W-:Y:S05]  /*1cf60*/  BSYNC.RECONVERGENT B3 ;  /* 0x0000000000037941 */ /* 0x000fea0003800200 */
.L_x_37795:
        /* <DEDUP_REMOVED lines=9> */
.L_x_37794:
[----:B------:R-:W-:Y:S05]  /*1d000*/  BSYNC.RECONVERGENT B2 ;  /* 0x0000000000027941 */ /* 0x000fea0003800200 */
.L_x_37793:
        /* <DEDUP_REMOVED lines=18> */
.L_x_37804:
        /* <DEDUP_REMOVED lines=13> */
.L_x_37806:
[----:B------:R-:W-:Y:S05]  /*1d200*/  BSYNC.RECONVERGENT B4 ;  /* 0x0000000000047941 */ /* 0x000fea0003800200 */
.L_x_37805:
        /* <DEDUP_REMOVED lines=42> */
.L_x_37803:
[----:B------:R-:W-:Y:S05]  /*1d4b0*/  BSYNC.RECONVERGENT B3 ;  /* 0x0000000000037941 */ /* 0x000fea0003800200 */
.L_x_37802:
        /* <DEDUP_REMOVED lines=9> */
.L_x_37801:
[----:B------:R-:W-:Y:S05]  /*1d550*/  BSYNC.RECONVERGENT B2 ;  /* 0x0000000000027941 */ /* 0x000fea0003800200 */
.L_x_37800:
        /* <DEDUP_REMOVED lines=18> */
.L_x_37811:
        /* <DEDUP_REMOVED lines=13> */
.L_x_37813:
[----:B------:R-:W-:Y:S05]  /*1d750*/  BSYNC.RECONVERGENT B4 ;  /* 0x0000000000047941 */ /* 0x000fea0003800200 */
.L_x_37812:
        /* <DEDUP_REMOVED lines=42> */
.L_x_37810:
[----:B------:R-:W-:Y:S05]  /*1da00*/  BSYNC.RECONVERGENT B3 ;  /* 0x0000000000037941 */ /* 0x000fea0003800200 */
.L_x_37809:
        /* <DEDUP_REMOVED lines=9> */
.L_x_37808:
[----:B------:R-:W-:Y:S05]  /*1daa0*/  BSYNC.RECONVERGENT B2 ;  /* 0x0000000000027941 */ /* 0x000fea0003800200 */
.L_x_37807:
[----:B------:R-:W-:Y:S02]  /*1dab0*/  F2FP.F16.F32.PACK_AB R167, RZ, R213 ;  /* 0x000000d5ffa7723e */ /* 0x000fe400000000ff */
[----:B------:R-:W-:Y:S02]  /*1dac0*/  PRMT R166, R233, 0x5410, R234 ;  /* 0x00005410e9a67816 */ /* 0x000fe400000000ea */
[----:B------:R-:W-:Y:S02]  /*1dad0*/  PRMT R165, R231, 0x5410, R232 ;  /* 0x00005410e7a57816 */ /* 0x000fe400000000e8 */
[----:B------:R-:W-:Y:S02]  /*1dae0*/  PRMT R164, R230, 0x5410, R229 ;  /* 0x00005410e6a47816 */ /* 0x000fe400000000e5 */
[----:B------:R-:W-:-:S07]  /*1daf0*/  PRMT R167, R220, 0x5410, R167 ;  /* 0x00005410dca77816 */ /* 0x000fce00000000a7 */
.L_x_37757:
        /* <DEDUP_REMOVED lines=26> */
.L_x_37815:
[----:B------:R-:W-:Y:S05]  /*1dca0*/  BSYNC.RECONVERGENT B2 ;  /* 0x0000000000027941 */ /* 0x000fea0003800200 */
.L_x_37814:
[----:B------:R-:W-:Y:S01]  /*1dcb0*/  IADD3 R224, PT, PT, R224, 0x20, RZ ;  /* 0x00000020e0e07810 */ /* 0x000fe20007ffe0ff */
[----:B------:R-:W-:-:S07]  /*1dcc0*/  VIADD R223, R223, 0x20 ;  /* 0x00000020dfdf7836 */ /* 0x000fce0000000000 */
.L_x_37697:
[----:B------:R-:W-:Y:S05]  /*1dcd0*/  BSYNC.RECONVERGENT B1 ;  /* 0x0000000000017941 */ /* 0x000fea0003800200 */
.L_x_37696:
        /* <DEDUP_REMOVED lines=10> */
.L_x_37819:
[----:B------:R-:W-:Y:S05]  /*1dd80*/  BSYNC.RECONVERGENT B2 ;  /* 0x0000000000027941 */ /* 0x000fea0003800200 */
.L_x_37818:
        /* <DEDUP_REMOVED lines=28> */
.L_x_37825:
        /* <DEDUP_REMOVED lines=13> */
.L_x_37827:
[----:B------:R-:W-:Y:S05]  /*1e020*/  BSYNC.RECONVERGENT B4 ;  /* 0x0000000000047941 */ /* 0x000fea0003800200 */
.L_x_37826:
        /* <DEDUP_REMOVED lines=41> */
.L_x_37824:
[----:B------:R-:W-:Y:S05]  /*1e2c0*/  BSYNC.RECONVERGENT B3 ;  /* 0x0000000000037941 */ /* 0x000fea0003800200 */
.L_x_37823:
        /* <DEDUP_REMOVED lines=11> */
.L_x_37822:
[----:B------:R-:W-:Y:S05]  /*1e380*/  BSYNC.RECONVERGENT B2 ;  /* 0x0000000000027941 */ /* 0x000fea0003800200 */
.L_x_37821:
        /* <DEDUP_REMOVED lines=22> */
.L_x_37832:
        /* <DEDUP_REMOVED lines=13> */
.L_x_37834:
[----:B------:R-:W-:Y:S05]  /*1e5c0*/  BSYNC.RECONVERGENT B4 ;  /* 0x0000000000047941 */ /* 0x000fea0003800200 */
.L_x_37833:
        /* <DEDUP_REMOVED lines=42> */
.L_x_37831:
[----:B------:R-:W-:Y:S05]  /*1e870*/  BSYNC.RECONVERGENT B3 ;  /* 0x0000000000037941 */ /* 0x000fea0003800200 */
.L_x_37830:
        /* <DEDUP_REMOVED lines=11> */
.L_x_37829:
[----:B------:R-:W-:Y:S05]  /*1e930*/  BSYNC.RECONVERGENT B2 ;  /* 0x0000000000027941 */ /* 0x000fea0003800200 */
.L_x_37828:
        /* <DEDUP_REMOVED lines=22> */
.L_x_37839:
        /* <DEDUP_REMOVED lines=13> */
.L_x_37841:
[----:B------:R-:W-:Y:S05]  /*1eb70*/  BSYNC.RECONVERGENT B4 ;  /* 0x0000000000047941 */ /* 0x000fea0003800200 */
.L_x_37840:
        /* <DEDUP_REMOVED lines=42> */
.L_x_37838:
[----:B------:R-:W-:Y:S05]  /*1ee20*/  BSYNC.RECONVERGENT B3 ;  /* 0x0000000000037941 */ /* 0x000fea0003800200 */
.L_x_37837:
        /* <DEDUP_REMOVED lines=11> */
.L_x_37836:
[----:B------:R-:W-:Y:S05]  /*1eee0*/  BSYNC.RECONVERGENT B2 ;  /* 0x0000000000027941 */ /* 0x000fea0003800200 */
.L_x_37835:
        /* <DEDUP_REMOVED lines=22> */
.L_x_37846:
        /* <DEDUP_REMOVED lines=13> */
.L_x_37848:
[----:B------:R-:W-:Y:S05]  /*1f120*/  BSYNC.RECONVERGENT B4 ;  /* 0x0000000000047941 */ /* 0x000fea0003800200 */
.L_x_37847:
        /* <DEDUP_REMOVED lines=42> */
.L_x_37845:
[----:B------:R-:W-:Y:S05]  /*1f3d0*/  BSYNC.RECONVERGENT B3 ;  /* 0x0000000000037941 */ /* 0x000fea0003800200 */
.L_x_37844:
        /* <DEDUP_REMOVED lines=11> */
.L_x_37843:
[----:B------:R-:W-:Y:S05]  /*1f490*/  BSYNC.RECONVERGENT B2 ;  /* 0x0000000000027941 */ /* 0x000fea0003800200 */
.L_x_37842:
        /* <DEDUP_REMOVED lines=22> */
.L_x_37853:
        /* <DEDUP_REMOVED lines=13> */
.L_x_37855:
[----:B------:R-:W-:Y:S05]  /*1f6d0*/  BSYNC.RECONVERGENT B4 ;  /* 0x0000000000047941 */ /* 0x000fea0003800200 */
.L_x_37854:
        /* <DEDUP_REMOVED lines=41> */
.L_x_37852:
[----:B------:R-:W-:Y:S05]  /*1f970*/  BSYNC.RECONVERGENT B3 ;  /* 0x0000000000037941 */ /* 0x000fea0003800200 */
.L_x_37851:
        /* <DEDUP_REMOVED lines=11> */
.L_x_37850:
[----:B------:R-:W-:Y:S05]  /*1fa30*/  BSYNC.RECONVERGENT B2 ;  /* 0x0000000000027941 */ /* 0x000fea0003800200 */
.L_x_37849:
        /* <DEDUP_REMOVED lines=22> */
.L_x_37860:
        /* <DEDUP_REMOVED lines=13> */
.L_x_37862:
[----:B------:R-:W-:Y:S05]  /*1fc70*/  BSYNC.RECONVERGENT B4 ;  /* 0x0000000000047941 */ /* 0x000fea0003800200 */
.L_x_37861:
        /* <DEDUP_REMOVED lines=42> */
.L_x_37859:
[----:B------:R-:W-:Y:S05]  /*1ff20*/  BSYNC.RECONVERGENT B3 ;  /* 0x0000000000037941 */ /* 0x000fea0003800200 */
.L_x_37858:
        /* <DEDUP_REMOVED lines=11> */
.L_x_37857:
[----:B------:R-:W-:Y:S05]  /*1ffe0*/  BSYNC.RECONVERGENT B2 ;  /* 0x0000000000027941 */ /* 0x000fea0003800200 */
.L_x_37856:
        /* <DEDUP_REMOVED lines=22> */
.L_x_37867:
        /* <DEDUP_REMOVED lines=13> */
.L_x_37869:
[----:B------:R-:W-:Y:S05]  /*20220*/  BSYNC.RECONVERGENT B4 ;  /* 0x0000000000047941 */ /* 0x000fea0003800200 */
.L_x_37868:
        /* <DEDUP_REMOVED lines=41> */
.L_x_37866:
[----:B------:R-:W-:Y:S05]  /*204c0*/  BSYNC.RECONVERGENT B3 ;  /* 0x0000000000037941 */ /* 0x000fea0003800200 */
.L_x_37865:
        /* <DEDUP_REMOVED lines=11> */
.L_x_37864:
[----:B------:R-:W-:Y:S05]  /*20580*/  BSYNC.RECONVERGENT B2 ;  /* 0x0000000000027941 */ /* 0x000fea0003800200 */
.L_x_37863:
        /* <DEDUP_REMOVED lines=22> */
.L_x_37874:
        /* <DEDUP_REMOVED lines=13> */
.L_x_37876:
[----:B------:R-:W-:Y:S05]  /*207c0*/  BSYNC.RECONVERGENT B4 ;  /* 0x0000000000047941 */ /* 0x000fea0003800200 */
.L_x_37875:
        /* <DEDUP_REMOVED lines=42> */
.L_x_37873:
[----:B------:R-:W-:Y:S05]  /*20a70*/  BSYNC.RECONVERGENT B3 ;  /* 0x0000000000037941 */ /* 0x000fea0003800200 */
.L_x_37872:
        /* <DEDUP_REMOVED lines=11> */
.L_x_37871:
[----:B------:R-:W-:Y:S05]  /*20b30*/  BSYNC.RECONVERGENT B2 ;  /* 0x0000000000027941 */ /* 0x000fea0003800200 */
.L_x_37870:
[----:B------:R-:W-:Y:S02]  /*20b40*/  F2FP.F16.F32.PACK_AB R167, RZ, R215 ;  /* 0x000000d7ffa7723e */ /* 0x000fe400000000ff */
[----:B------:R-:W-:Y:S02]  /*20b50*/  PRMT R166, R234, 0x5410, R166 ;  /* 0x00005410eaa67816 */ /* 0x000fe400000000a6 */
[----:B------:R-:W-:Y:S02]  /*20b60*/  PRMT R165, R231, 0x5410, R233 ;  /* 0x00005410e7a57816 */ /* 0x000fe400000000e9 */
[----:B------:R-:W-:Y:S02]  /*20b70*/  PRMT R164, R220, 0x5410, R230 ;  /* 0x00005410dca47816 */ /* 0x000fe400000000e6 */
[----:B------:R-:W-:Y:S01]  /*20b80*/  PRMT R167, R232, 0x5410, R167 ;  /* 0x00005410e8a77816 */ /* 0x000fe200000000a7 */
[----:B------:R-:W-:Y:S06]  /*20b90*/  BRA `(.L_x_37877) ;  /* 0x0000002800bc7947 */ /* 0x000fec0003800000 */
.L_x_37820:
        /* <DEDUP_REMOVED lines=21> */
.L_x_37882:
        /* <DEDUP_REMOVED lines=13> */
.L_x_37884:
[----:B------:R-:W-:Y:S05]  /*20dc0*/  BSYNC.RECONVERGENT B4 ;  /* 0x0000000000047941 */ /* 0x000fea0003800200 */
.L_x_37883:
        /* <DEDUP_REMOVED lines=41> */
.L_x_37881:
[----:B------:R-:W-:Y:S05]  /*21060*/  BSYNC.RECONVERGENT B3 ;  /* 0x0000000000037941 */ /* 0x000fea0003800200 */
.L_x_37880:
        /* <DEDUP_REMOVED lines=9> */
.L_x_37879:
[----:B------:R-:W-:Y:S05]  /*21100*/  BSYNC.RECONVERGENT B2 ;  /* 0x0000000000027941 */ /* 0x000fea0003800200 */
.L_x_37878:
        /* <DEDUP_REMOVED lines=18> */
.L_x_37889:
        /* <DEDUP_REMOVED lines=13> */
.L_x_37891:
[----:B------:R-:W-:Y:S05]  /*21300*/  BSYNC.RECONVERGENT B4 ;  /* 0x0000000000047941 */ /* 0x000fea0003800200 */
.L_x_37890:
        /* <DEDUP_REMOVED lines=42> */
.L_x_37888:
[----:B------:R-:W-:Y:S05]  /*215b0*/  BSYNC.RECONVERGENT B3 ;  /* 0x0000000000037941 */ /* 0x000fea0003800200 */
.L_x_37887:
        /* <DEDUP_REMOVED lines=9> */
.L_x_37886:
[----:B------:R-:W-:Y:S05]  /*21650*/  BSYNC.RECONVERGENT B2 ;  /* 0x0000000000027941 */ /* 0x000fea0003800200 */
.L_x_37885:
        /* <DEDUP_REMOVED lines=18> */
.L_x_37896:
        /* <DEDUP_REMOVED lines=13> */
.L_x_37898:
[----:B------:R-:W-:Y:S05]  /*21850*/  BSYNC.RECONVERGENT B4 ;  /* 0x0000000000047941 */ /* 0x000fea0003800200 */
.L_x_37897:
        /* <DEDUP_REMOVED lines=42> */
.L_x_37895:
[----:B------:R-:W-:Y:S05]  /*21b00*/  BSYNC.RECONVERGENT B3 ;  /* 0x0000000000037941 */ /* 0x000fea0003800200 */
.L_x_37894:
        /* <DEDUP_REMOVED lines=9> */
.L_x_37893:
[----:B------:R-:W-:Y:S05]  /*21ba0*/  BSYNC.RECONVERGENT B2 ;  /* 0x0000000000027941 */ /* 0x000fea0003800200 */
.L_x_37892:
        /* <DEDUP_REMOVED lines=18> */
.L_x_37903:
        /* <DEDUP_REMOVED lines=13> */
.L_x_37905:
[----:B------:R-:W-:Y:S05]  /*21da0*/  BSYNC.RECONVERGENT B4 ;  /* 0x0000000000047941 */ /* 0x000fea0003800200 */
.L_x_37904:
        /* <DEDUP_REMOVED lines=42> */
.L_x_37902:
[----:B------:R-:W-:Y:S05]  /*22050*/  BSYNC.RECONVERGENT B3 ;  /* 0x0000000000037941 */ /* 0x000fea0003800200 */
.L_x_37901:
        /* <DEDUP_REMOVED lines=9> */
.L_x_37900:
[----:B------:R-:W-:Y:S05]  /*220f0*/  BSYNC.RECONVERGENT B2 ;  /* 0x0000000000027941 */ /* 0x000fea0003800200 */
.L_x_37899:
        /* <DEDUP_REMOVED lines=18> */
.L_x_37910:
        /* <DEDUP_REMOVED lines=13> */
.L_x_37912:
[----:B------:R-:W-:Y:S05]  /*222f0*/  BSYNC.RECONVERGENT B4 ;  /* 0x0000000000047941 */ /* 0x000fea0003800200 */
.L_x_37911:
        /* <DEDUP_REMOVED lines=42> */
.L_x_37909:
[----:B------:R-:W-:Y:S05]  /*225a0*/  BSYNC.RECONVERGENT B3 ;  /* 0x0000000000037941 */ /* 0x000fea0003800200 */
.L_x_37908:
        /* <DEDUP_REMOVED lines=9> */
.L_x_37907:
[----:B------:R-:W-:Y:S05]  /*22640*/  BSYNC.RECONVERGENT B2 ;  /* 0x0000000000027941 */ /* 0x000fea0003800200 */
.L_x_37906:
        /* <DEDUP_REMOVED lines=18> */
.L_x_37917:
        /* <DEDUP_REMOVED lines=13> */
.L_x_37919:
[----:B------:R-:W-:Y:S05]  /*22840*/  BSYNC.RECONVERGENT B4 ;  /* 0x0000000000047941 */ /* 0x000fea0003800200 */
.L_x_37918:
        /* <DEDUP_REMOVED lines=42> */
.L_x_37916:
[----:B------:R-:W-:Y:S05]  /*22af0*/  BSYNC.RECONVERGENT B3 ;  /* 0x0000000000037941 */ /* 0x000fea0003800200 */
.L_x_37915:
        /* <DEDUP_REMOVED lines=9> */
.L_x_37914:
[----:B------:R-:W-:Y:S05]  /*22b90*/  BSYNC.RECONVERGENT B2 ;  /* 0x0000000000027941 */ /* 0x000fea0003800200 */
.L_x_37913:
        /* <DEDUP_REMOVED lines=18> */
.L_x_37924:
        /* <DEDUP_REMOVED lines=13> */
.L_x_37926:
[----:B------:R-:W-:Y:S05]  /*22d90*/  BSYNC.RECONVERGENT B4 ;  /* 0x0000000000047941 */ /* 0x000fea0003800200 */
.L_x_37925:
        /* <DEDUP_REMOVED lines=42> */
.L_x_37923:
[----:B------:R-:W-:Y:S05]  /*23040*/  BSYNC.RECONVERGENT B3 ;  /* 0x0000000000037941 */ /* 0x000fea0003800200 */
.L_x_37922:
        /* <DEDUP_REMOVED lines=9> */
.L_x_37921:
[----:B------:R-:W-:Y:S05]  /*230e0*/  BSYNC.RECONVERGENT B2 ;  /* 0x0000000000027941 */ /* 0x000fea0003800200 */
.L_x_37920:
        /* <DEDUP_REMOVED lines=18> */
.L_x_37931:
        /* <DEDUP_REMOVED lines=13> */
.L_x_37933:
[----:B------:R-:W-:Y:S05]  /*232e0*/  BSYNC.RECONVERGENT B4 ;  /* 0x0000000000047941 */ /* 0x000fea0003800200 */
.L_x_37932:
        /* <DEDUP_REMOVED lines=42> */
.L_x_37930:
[----:B------:R-:W-:Y:S05]  /*23590*/  BSYNC.RECONVERGENT B3 ;  /* 0x0000000000037941 */ /* 0x000fea0003800200 */
.L_x_37929:
        /* <DEDUP_REMOVED lines=9> */
.L_x_37928:
[----:B------:R-:W-:Y:S05]  /*23630*/  BSYNC.RECONVERGENT B2 ;  /* 0x0000000000027941 */ /* 0x000fea0003800200 */
.L_x_37927:
[----:B------:R-:W-:Y:S02]  /*23640*/  F2FP.F16.F32.PACK_AB R167, RZ, R215 ;  /* 0x000000d7ffa7723e */ /* 0x000fe400000000ff */
[----:B------:R-:W-:Y:S02]  /*23650*/  PRMT R166, R233, 0x5410, R234 ;  /* 0x00005410e9a67816 */ /* 0x000fe400000000ea */
[----:B------:R-:W-:Y:S02]  /*23660*/  PRMT R165, R231, 0x5410, R232 ;  /* 0x00005410e7a57816 */ /* 0x000fe400000000e8 */
[----:B------:R-:W-:Y:S02]  /*23670*/  PRMT R164, R230, 0x5410, R229 ;  /* 0x00005410e6a47816 */ /* 0x000fe400000000e5 */
[----:B------:R-:W-:-:S07]  /*23680*/  PRMT R167, R220, 0x5410, R167 ;  /* 0x00005410dca77816 */ /* 0x000fce00000000a7 */
.L_x_37877:
        /* <DEDUP_REMOVED lines=26> */
.L_x_37935:
[----:B------:R-:W-:Y:S05]  /*23830*/  BSYNC.RECONVERGENT B2 ;  /* 0x0000000000027941 */ /* 0x000fea0003800200 */
.L_x_37934:
[----:B------:R-:W-:Y:S01]  /*23840*/  IADD3 R224, PT, PT, R224, 0x20, RZ ;  /* 0x00000020e0e07810 */ /* 0x000fe20007ffe0ff */
[----:B------:R-:W-:-:S07]  /*23850*/  VIADD R223, R223, 0x20 ;  /* 0x00000020dfdf7836 */ /* 0x000fce0000000000 */
.L_x_37817:
[----:B------:R-:W-:Y:S05]  /*23860*/  BSYNC.RECONVERGENT B1 ;  /* 0x0000000000017941 */ /* 0x000fea0003800200 */
.L_x_37816:
        /* <DEDUP_REMOVED lines=10> */
.L_x_37939:
[----:B------:R-:W-:Y:S05]  /*23910*/  BSYNC.RECONVERGENT B2 ;  /* 0x0000000000027941 */ /* 0x000fea0003800200 */
.L_x_37938:
        /* <DEDUP_REMOVED lines=28> */
.L_x_37945:
        /* <DEDUP_REMOVED lines=13> */
.L_x_37947:
[----:B------:R-:W-:Y:S05]  /*23bb0*/  BSYNC.RECONVERGENT B4 ;  /* 0x0000000000047941 */ /* 0x000fea0003800200 */
.L_x_37946:
        /* <DEDUP_REMOVED lines=41> */
.L_x_37944:
[----:B------:R-:W-:Y:S05]  /*23e50*/  BSYNC.RECONVERGENT B3 ;  /* 0x0000000000037941 */ /* 0x000fea0003800200 */
.L_x_37943:
        /* <DEDUP_REMOVED lines=11> */
.L_x_37942:
[----:B------:R-:W-:Y:S05]  /*23f10*/  BSYNC.RECONVERGENT B2 ;  /* 0x0000000000027941 */ /* 0x000fea0003800200 */
.L_x_37941:
        /* <DEDUP_REMOVED lines=22> */
.L_x_37952:
        /* <DEDUP_REMOVED lines=13> */
.L_x_37954:
[----:B------:R-:W-:Y:S05]  /*24150*/  BSYNC.RECONVERGENT B4 ;  /* 0x0000000000047941 */ /* 0x000fea0003800200 */
.L_x_37953:
        /* <DEDUP_REMOVED lines=42> */
.L_x_37951:
[----:B------:R-:W-:Y:S05]  /*24400*/  BSYNC.RECONVERGENT B3 ;  /* 0x0000000000037941 */ /* 0x000fea0003800200 */
.L_x_37950:
        /* <DEDUP_REMOVED lines=11> */
.L_x_37949:
[----:B------:R-:W-:Y:S05]  /*244c0*/  BSYNC.RECONVERGENT B2 ;  /* 0x0000000000027941 */ /* 0x000fea0003800200 */
.L_x_37948:
        /* <DEDUP_REMOVED lines=22> */
.L_x_37959:
        /* <DEDUP_REMOVED lines=13> */
.L_x_37961:
[----:B------:R-:W-:Y:S05]  /*24700*/  BSYNC.RECONVERGENT B4 ;  /* 0x0000000000047941 */ /* 0x000fea0003800200 */
.L_x_37960:
        /* <DEDUP_REMOVED lines=42> */
.L_x_37958:
[----:B------:R-:W-:Y:S05]  /*249b0*/  BSYNC.RECONVERGENT B3 ;  /* 0x0000000000037941 */ /* 0x000fea0003800200 */
.L_x_37957:
        /* <DEDUP_REMOVED lines=11> */
.L_x_37956:
[----:B------:R-:W-:Y:S05]  /*24a70*/  BSYNC.RECONVERGENT B2 ;  /* 0x0000000000027941 */ /* 0x000fea0003800200 */
.L_x_37955:
        /* <DEDUP_REMOVED lines=22> */
.L_x_37966:
        /* <DEDUP_REMOVED lines=13> */
.L_x_37968:
[----:B------:R-:W-:Y:S05]  /*24cb0*/  BSYNC.RECONVERGENT B4 ;  /* 0x0000000000047941 */ /* 0x000fea0003800200 */
.L_x_37967:
        /* <DEDUP_REMOVED lines=42> */
.L_x_37965:
[----:B------:R-:W-:Y:S05]  /*24f60*/  BSYNC.RECONVERGENT B3 ;  /* 0x0000000000037941 */ /* 0x000fea0003800200 */
.L_x_37964:
        /* <DEDUP_REMOVED lines=11> */
.L_x_37963:
[----:B------:R-:W-:Y:S05]  /*25020*/  BSYNC.RECONVERGENT B2 ;  /* 0x0000000000027941 */ /* 0x000fea0003800200 */
.L_x_37962:
        /* <DEDUP_REMOVED lines=22> */
.L_x_37973:
        /* <DEDUP_REMOVED lines=13> */
.L_x_37975:
[----:B------:R-:W-:Y:S05]  /*25260*/  BSYNC.RECONVERGENT B4 ;  /* 0x0000000000047941 */ /* 0x000fea0003800200 */
.L_x_37974:
        /* <DEDUP_REMOVED lines=41> */
.L_x_37972:
[----:B------:R-:W-:Y:S05]  /*25500*/  BSYNC.RECONVERGENT B3 ;  /* 0x0000000000037941 */ /* 0x000fea0003800200 */
.L_x_37971:
        /* <DEDUP_REMOVED lines=11> */
.L_x_37970:
[----:B------:R-:W-:Y:S05]  /*255c0*/  BSYNC.RECONVERGENT B2 ;  /* 0x0000000000027941 */ /* 0x000fea0003800200 */
.L_x_37969:
        /* <DEDUP_REMOVED lines=22> */
.L_x_37980:
        /* <DEDUP_REMOVED lines=13> */
.L_x_37982:
[----:B------:R-:W-:Y:S05]  /*25800*/  BSYNC.RECONVERGENT B4 ;  /* 0x0000000000047941 */ /* 0x000fea0003800200 */
.L_x_37981:
        /* <DEDUP_REMOVED lines=42> */
.L_x_37979:
[----:B------:R-:W-:Y:S05]  /*25ab0*/  BSYNC.RECONVERGENT B3 ;  /* 0x0000000000037941 */ /* 0x000fea0003800200 */
.L_x_37978:
        /* <DEDUP_REMOVED lines=11> */
.L_x_37977:
[----:B------:R-:W-:Y:S05]  /*25b70*/  BSYNC.RECONVERGENT B2 ;  /* 0x0000000000027941 */ /* 0x000fea0003800200 */
.L_x_37976:
        /* <DEDUP_REMOVED lines=22> */
.L_x_37987:
        /* <DEDUP_REMOVED lines=13> */
.L_x_37989:
[----:B------:R-:W-:Y:S05]  /*25db0*/  BSYNC.RECONVERGENT B4 ;  /* 0x0000000000047941 */ /* 0x000fea0003800200 */
.L_x_37988:
        /* <DEDUP_REMOVED lines=41> */
.L_x_37986:
[----:B------:R-:W-:Y:S05]  /*26050*/  BSYNC.RECONVERGENT B3 ;  /* 0x0000000000037941 */ /* 0x000fea0003800200 */
.L_x_37985:
        /* <DEDUP_REMOVED lines=11> */
.L_x_37984:
[----:B------:R-:W-:Y:S05]  /*26110*/  BSYNC.RECONVERGENT B2 ;  /* 0x0000000000027941 */ /* 0x000fea0003800200 */
.L_x_37983:
        /* <DEDUP_REMOVED lines=22> */
.L_x_37994:
        /* <DEDUP_REMOVED lines=13> */
.L_x_37996:
[----:B------:R-:W-:Y:S05]  /*26350*/  BSYNC.RECONVERGENT B4 ;  /* 0x0000000000047941 */ /* 0x000fea0003800200 */
.L_x_37995:
        /* <DEDUP_REMOVED lines=42> */
.L_x_37993:
[----:B------:R-:W-:Y:S05]  /*26600*/  BSYNC.RECONVERGENT B3 ;  /* 0x0000000000037941 */ /* 0x000fea0003800200 */
.L_x_37992:
        /* <DEDUP_REMOVED lines=11> */
.L_x_37991:
[----:B------:R-:W-:Y:S05]  /*266c0*/  BSYNC.RECONVERGENT B2 ;  /* 0x0000000000027941 */ /* 0x000fea0003800200 */
.L_x_37990:
[----:B------:R-:W-:Y:S02]  /*266d0*/  F2FP.F16.F32.PACK_AB R167, RZ, R217 ;  /* 0x000000d9ffa7723e */ /* 0x000fe400000000ff */
[----:B------:R-:W-:Y:S02]  /*266e0*/  PRMT R166, R234, 0x5410, R166 ;  /* 0x00005410eaa67816 */ /* 0x000fe400000000a6 */
[----:B------:R-:W-:Y:S02]  /*266f0*/  PRMT R165, R231, 0x5410, R233 ;  /* 0x00005410e7a57816 */ /* 0x000fe400000000e9 */
[----:B------:R-:W-:Y:S02]  /*26700*/  PRMT R164, R220, 0x5410, R230 ;  /* 0x00005410dca47816 */ /* 0x000fe400000000e6 */
[----:B------:R-:W-:Y:S01]  /*26710*/  PRMT R167, R232, 0x5410, R167 ;  /* 0x00005410e8a77816 */ /* 0x000fe200000000a7 */
[----:B------:R-:W-:Y:S06]  /*26720*/  BRA `(.L_x_37997) ;  /* 0x0000002800bc7947 */ /* 0x000fec0003800000 */
.L_x_37940:
        /* <DEDUP_REMOVED lines=21> */
.L_x_38002:
        /* <DEDUP_REMOVED lines=13> */
.L_x_38004:
[----:B------:R-:W-:Y:S05]  /*26950*/  BSYNC.RECONVERGENT B4 ;  /* 0x0000000000047941 */ /* 0x000fea0003800200 */
.L_x_38003:
        /* <DEDUP_REMOVED lines=41> */
.L_x_38001:
[----:B------:R-:W-:Y:S05]  /*26bf0*/  BSYNC.RECONVERGENT B3 ;  /* 0x0000000000037941 */ /* 0x000fea0003800200 */
.L_x_38000:
        /* <DEDUP_REMOVED lines=9> */
.L_x_37999:
[----:B------:R-:W-:Y:S05]  /*26c90*/  BSYNC.RECONVERGENT B2 ;  /* 0x0000000000027941 */ /* 0x000fea0003800200 */
.L_x_37998:
        /* <DEDUP_REMOVED lines=18> */
.L_x_38009:
        /* <DEDUP_REMOVED lines=13> */
.L_x_38011:
[----:B------:R-:W-:Y:S05]  /*26e90*/  BSYNC.RECONVERGENT B4 ;  /* 0x0000000000047941 */ /* 0x000fea0003800200 */
.L_x_38010:
        /* <DEDUP_REMOVED lines=42> */
.L_x_38008:
[----:B------:R-:W-:Y:S05]  /*27140*/  BSYNC.RECONVERGENT B3 ;  /* 0x0000000000037941 */ /* 0x000fea0003800200 */
.L_x_38007:
        /* <DEDUP_REMOVED lines=9> */
.L_x_38006:
[----:B------:R-:W-:Y:S05]  /*271e0*/  BSYNC.RECONVERGENT B2 ;  /* 0x0000000000027941 */ /* 0x000fea0003800200 */
.L_x_38005:
        /* <DEDUP_REMOVED lines=18> */
.L_x_38016:
        /* <DEDUP_REMOVED lines=13> */
.L_x_38018:
[----:B------:R-:W-:Y:S05]  /*273e0*/  BSYNC.RECONVERGENT B4 ;  /* 0x0000000000047941 */ /* 0x000fea0003800200 */
.L_x_38017:
        /* <DEDUP_REMOVED lines=42> */
.L_x_38015:
[----:B------:R-:W-:Y:S05]  /*27690*/  BSYNC.RECONVERGENT B3 ;  /* 0x0000000000037941 */ /* 0x000fea0003800200 */
.L_x_38014:
        /* <DEDUP_REMOVED lines=9> */
.L_x_38013:
[----:B------:R-:W-:Y:S05]  /*27730*/  BSYNC.RECONVERGENT B2 ;  /* 0x0000000000027941 */ /* 0x000fea0003800200 */
.L_x_38012:
        /* <DEDUP_REMOVED lines=18> */
.L_x_38023:
        /* <DEDUP_REMOVED lines=13> */
.L_x_38025:
[----:B------:R-:W-:Y:S05]  /*27930*/  BSYNC.RECONVERGENT B4 ;  /* 0x0000000000047941 */ /* 0x000fea0003800200 */
.L_x_38024:
        /* <DEDUP_REMOVED lines=42> */
.L_x_38022:
[----:B------:R-:W-:Y:S05]  /*27be0*/  BSYNC.RECONVERGENT B3 ;  /* 0x0000000000037941 */ /* 0x000fea0003800200 */
.L_x_38021:
        /* <DEDUP_REMOVED lines=9> */
.L_x_38020:
[----:B------:R-:W-:Y:S05]  /*27c80*/  BSYNC.RECONVERGENT B2 ;  /* 0x0000000000027941 */ /* 0x000fea0003800200 */
.L_x_38019:
        /* <DEDUP_REMOVED lines=18> */
.L_x_38030:
        /* <DEDUP_REMOVED lines=13> */
.L_x_38032:
[----:B------:R-:W-:Y:S05]  /*27e80*/  BSYNC.RECONVERGENT B4 ;  /* 0x0000000000047941 */ /* 0x000fea0003800200 */
.L_x_38031:
        /* <DEDUP_REMOVED lines=42> */
.L_x_38029:
[----:B------:R-:W-:Y:S05]  /*28130*/  BSYNC.RECONVERGENT B3 ;  /* 0x0000000000037941 */ /* 0x000fea0003800200 */
.L_x_38028:
        /* <DEDUP_REMOVED lines=9> */
.L_x_38027:
[----:B------:R-:W-:Y:S05]  /*281d0*/  BSYNC.RECONVERGENT B2 ;  /* 0x0000000000027941 */ /* 0x000fea0003800200 */
.L_x_38026:
        /* <DEDUP_REMOVED lines=18> */
.L_x_38037:
        /* <DEDUP_REMOVED lines=13> */
.L_x_38039:
[----:B------:R-:W-:Y:S05]  /*283d0*/  BSYNC.RECONVERGENT B4 ;  /* 0x0000000000047941 */ /* 0x000fea0003800200 */
.L_x_38038:
        /* <DEDUP_REMOVED lines=42> */
.L_x_38036:
[----:B------:R-:W-:Y:S05]  /*28680*/  BSYNC.RECONVERGENT B3 ;  /* 0x0000000000037941 */ /* 0x000fea0003800200 */
.L_x_38035:
        /* <DEDUP_REMOVED lines=9> */
.L_x_38034:
[----:B------:R-:W-:Y:S05]  /*28720*/  BSYNC.RECONVERGENT B2 ;  /* 0x0000000000027941 */ /* 0x000fea0003800200 */
.L_x_38033:
        /* <DEDUP_REMOVED lines=18> */
.L_x_38044:
        /* <DEDUP_REMOVED lines=13> */
.L_x_38046:
[----:B------:R-:W-:Y:S05]  /*28920*/  BSYNC.RECONVERGENT B4 ;  /* 0x0000000000047941 */ /* 0x000fea0003800200 */
.L_x_38045:
        /* <DEDUP_REMOVED lines=42> */
.L_x_38043:
[----:B------:R-:W-:Y:S05]  /*28bd0*/  BSYNC.RECONVERGENT B3 ;  /* 0x0000000000037941 */ /* 0x000fea0003800200 */
.L_x_38042:
        /* <DEDUP_REMOVED lines=9> */
.L_x_38041:
[----:B------:R-:W-:Y:S05]  /*28c70*/  BSYNC.RECONVERGENT B2 ;  /* 0x0000000000027941 */ /* 0x000fea0003800200 */
.L_x_38040:
        /* <DEDUP_REMOVED lines=18> */
.L_x_38051:
        /* <DEDUP_REMOVED lines=13> */
.L_x_38053:
[----:B------:R-:W-:Y:S05]  /*28e70*/  BSYNC.RECONVERGENT B4 ;  /* 0x0000000000047941 */ /* 0x000fea0003800200 */
.L_x_38052:
        /* <DEDUP_REMOVED lines=42> */
.L_x_38050:
[----:B------:R-:W-:Y:S05]  /*29120*/  BSYNC.RECONVERGENT B3 ;  /* 0x0000000000037941 */ /* 0x000fea0003800200 */
.L_x_38049:
        /* <DEDUP_REMOVED lines=9> */
.L_x_38048:
[----:B------:R-:W-:Y:S05]  /*291c0*/  BSYNC.RECONVERGENT B2 ;  /* 0x0000000000027941 */ /* 0x000fea0003800200 */
.L_x_38047:
[----:B------:R-:W-:Y:S02]  /*291d0*/  F2FP.F16.F32.PACK_AB R167, RZ, R217 ;  /* 0x000000d9ffa7723e */ /* 0x000fe400000000ff */
[----:B------:R-:W-:Y:S02]  /*291e0*/  PRMT R166, R233, 0x5410, R234 ;  /* 0x00005410e9a67816 */ /* 0x000fe400000000ea */
[----:B------:R-:W-:Y:S02]  /*291f0*/  PRMT R165, R231, 0x5410, R232 ;  /* 0x00005410e7a57816 */ /* 0x000fe400000000e8 */
[----:B------:R-:W-:Y:S02]  /*29200*/  PRMT R164, R230, 0x5410, R229 ;  /* 0x00005410e6a47816 */ /* 0x000fe400000000e5 */
[----:B------:R-:W-:-:S07]  /*29210*/  PRMT R167, R220, 0x5410, R167 ;  /* 0x00005410dca77816 */ /* 0x000fce00000000a7 */
.L_x_37997:
        /* <DEDUP_REMOVED lines=26> */
.L_x_38055:
[----:B------:R-:W-:Y:S05]  /*293c0*/  BSYNC.RECONVERGENT B2 ;  /* 0x0000000000027941 */ /* 0x000fea0003800200 */
.L_x_38054:
[----:B------:R-:W-:Y:S01]  /*293d0*/  IADD3 R224, PT, PT, R224, 0x20, RZ ;  /* 0x00000020e0e07810 */ /* 0x000fe20007ffe0ff */
[----:B------:R-:W-:-:S07]  /*293e0*/  VIADD R223, R223, 0x20 ;  /* 0x00000020dfdf7836 */ /* 0x000fce0000000000 */
.L_x_37937:
[----:B------:R-:W-:Y:S05]  /*293f0*/  BSYNC.RECONVERGENT B1 ;  /* 0x0000000000017941 */ /* 0x000fea0003800200 */
.L_x_37936:
        /* <DEDUP_REMOVED lines=10> */
.L_x_38059:
[----:B------:R-:W-:Y:S05]  /*294a0*/  BSYNC.RECONVERGENT B2 ;  /* 0x0000000000027941 */ /* 0x000fea0003800200 */
.L_x_38058:
        /* <DEDUP_REMOVED lines=28> */
.L_x_38065:
        /* <DEDUP_REMOVED lines=13> */
.L_x_38067:
[----:B------:R-:W-:Y:S05]  /*29740*/  BSYNC.RECONVERGENT B4 ;  /* 0x0000000000047941 */ /* 0x000fea0003800200 */
.L_x_38066:
        /* <DEDUP_REMOVED lines=41> */
.L_x_38064:
[----:B------:R-:W-:Y:S05]  /*299e0*/  BSYNC.RECONVERGENT B3 ;  /* 0x0000000000037941 */ /* 0x000fea0003800200 */
.L_x_38063:
        /* <DEDUP_REMOVED lines=11> */
.L_x_38062:
[----:B------:R-:W-:Y:S05]  /*29aa0*/  BSYNC.RECONVERGENT B2 ;  /* 0x0000000000027941 */ /* 0x000fea0003800200 */
.L_x_38061:
        /* <DEDUP_REMOVED lines=22> */
.L_x_38072:
        /* <DEDUP_REMOVED lines=13> */
.L_x_38074:
[----:B------:R-:W-:Y:S05]  /*29ce0*/  BSYNC.RECONVERGENT B4 ;  /* 0x0000000000047941 */ /* 0x000fea0003800200 */
.L_x_38073:
        /* <DEDUP_REMOVED lines=42> */
.L_x_38071:
[----:B------:R-:W-:Y:S05]  /*29f90*/  BSYNC.RECONVERGENT B3 ;  /* 0x0000000000037941 */ /* 0x000fea0003800200 */
.L_x_38070:
        /* <DEDUP_REMOVED lines=11> */
.L_x_38069:
[----:B------:R-:W-:Y:S05]  /*2a050*/  BSYNC.RECONVERGENT B2 ;  /* 0x0000000000027941 */ /* 0x000fea0003800200 */
.L_x_38068:
        /* <DEDUP_REMOVED lines=22> */
.L_x_38079:
        /* <DEDUP_REMOVED lines=13> */
.L_x_38081:
[----:B------:R-:W-:Y:S05]  /*2a290*/  BSYNC.RECONVERGENT B4 ;  /* 0x0000000000047941 */ /* 0x000fea0003800200 */
.L_x_38080:
        /* <DEDUP_REMOVED lines=42> */
.L_x_38078:
[----:B------:R-:W-:Y:S05]  /*2a540*/  BSYNC.RECONVERGENT B3 ;  /* 0x0000000000037941 */ /* 0x000fea0003800200 */
.L_x_38077:
        /* <DEDUP_REMOVED lines=11> */
.L_x_38076:
[----:B------:R-:W-:Y:S05]  /*2a600*/  BSYNC.RECONVERGENT B2 ;  /* 0x0000000000027941 */ /* 0x000fea0003800200 */
.L_x_38075:
        /* <DEDUP_REMOVED lines=22> */
.L_x_38086:
        /* <DEDUP_REMOVED lines=13> */
.L_x_38088:
[----:B------:R-:W-:Y:S05]  /*2a840*/  BSYNC.RECONVERGENT B4 ;  /* 0x0000000000047941 */ /* 0x000fea0003800200 */
.L_x_38087:
        /* <DEDUP_REMOVED lines=42> */
.L_x_38085:
[----:B------:R-:W-:Y:S05]  /*2aaf0*/  BSYNC.RECONVERGENT B3 ;  /* 0x0000000000037941 */ /* 0x000fea0003800200 */
.L_x_38084:
        /* <DEDUP_REMOVED lines=11> */
.L_x_38083:
[----:B------:R-:W-:Y:S05]  /*2abb0*/  BSYNC.RECONVERGENT B2 ;  /* 0x0000000000027941 */ /* 0x000fea0003800200 */
.L_x_38082:
        /* <DEDUP_REMOVED lines=22> */
.L_x_38093:
        /* <DEDUP_REMOVED lines=13> */
.L_x_38095:
[----:B------:R-:W-:Y:S05]  /*2adf0*/  BSYNC.RECONVERGENT B4 ;  /* 0x0000000000047941 */ /* 0x000fea0003800200 */
.L_x_38094:
        /* <DEDUP_REMOVED lines=42> */
.L_x_38092:
[----:B------:R-:W-:Y:S05]  /*2b0a0*/  BSYNC.RECONVERGENT B3 ;  /* 0x0000000000037941 */ /* 0x000fea0003800200 */
.L_x_38091:
        /* <DEDUP_REMOVED lines=11> */
.L_x_38090:
[----:B------:R-:W-:Y:S05]  /*2b160*/  BSYNC.RECONVERGENT B2 ;  /* 0x0000000000027941 */ /* 0x000fea0003800200 */
.L_x_38089:
        /* <DEDUP_REMOVED lines=22> */
.L_x_38100:
        /* <DEDUP_REMOVED lines=13> */
.L_x_38102:
[----:B------:R-:W-:Y:S05]  /*2b3a0*/  BSYNC.RECONVERGENT B4 ;  /* 0x0000000000047941 */ /* 0x000fea0003800200 */
.L_x_38101:
        /* <DEDUP_REMOVED lines=42> */
.L_x_38099:
[----:B------:R-:W-:Y:S05]  /*2b650*/  BSYNC.RECONVERGENT B3 ;  /* 0x0000000000037941 */ /* 0x000fea0003800200 */
.L_x_38098:
        /* <DEDUP_REMOVED lines=11> */
.L_x_38097:
[----:B------:R-:W-:Y:S05]  /*2b710*/  BSYNC.RECONVERGENT B2 ;  /* 0x0000000000027941 */ /* 0x000fea0003800200 */
.L_x_38096:
        /* <DEDUP_REMOVED lines=22> */
.L_x_38107:
        /* <DEDUP_REMOVED lines=13> */
.L_x_38109:
[----:B------:R-:W-:Y:S05]  /*2b950*/  BSYNC.RECONVERGENT B4 ;  /* 0x0000000000047941 */ /* 0x000fea0003800200 */
.L_x_38108:
        /* <DEDUP_REMOVED lines=42> */
.L_x_38106:
[----:B------:R-:W-:Y:S05]  /*2bc00*/  BSYNC.RECONVERGENT B3 ;  /* 0x0000000000037941 */ /* 0x000fea0003800200 */
.L_x_38105:
        /* <DEDUP_REMOVED lines=11> */
.L_x_38104:
[----:B------:R-:W-:Y:S05]  /*2bcc0*/  BSYNC.RECONVERGENT B2 ;  /* 0x0000000000027941 */ /* 0x000fea0003800200 */
.L_x_38103:
        /* <DEDUP_REMOVED lines=22> */
.L_x_38114:
        /* <DEDUP_REMOVED lines=13> */
.L_x_38116:
[----:B------:R-:W-:Y:S05]  /*2bf00*/  BSYNC.RECONVERGENT B4 ;  /* 0x0000000000047941 */ /* 0x000fea0003800200 */
.L_x_38115:
        /* <DEDUP_REMOVED lines=42> */
.L_x_38113:
[----:B------:R-:W-:Y:S05]  /*2c1b0*/  BSYNC.RECONVERGENT B3 ;  /* 0x0000000000037941 */ /* 0x000fea0003800200 */
.L_x_38112:
        /* <DEDUP_REMOVED lines=11> */
.L_x_38111:
[----:B------:R-:W-:Y:S05]  /*2c270*/  BSYNC.RECONVERGENT B2 ;  /* 0x0000000000027941 */ /* 0x000fea0003800200 */
.L_x_38110:
[----:B------:R-:W-:Y:S02]  /*2c280*/  F2FP.F16.F32.PACK_AB R167, RZ, R219 ;  /* 0x000000dbffa7723e */ /* 0x000fe400000000ff */
[----:B------:R-:W-:Y:S02]  /*2c290*/  PRMT R166, R234, 0x5410, R235 ;  /* 0x00005410eaa67816 */ /* 0x000fe400000000eb */
[----:B------:R-:W-:Y:S02]  /*2c2a0*/  PRMT R165, R231, 0x5410, R233 ;  /* 0x00005410e7a57816 */ /* 0x000fe400000000e9 */
[----:B------:R-:W-:Y:S02]  /*2c2b0*/  PRMT R164, R225, 0x5410, R230 ;  /* 0x00005410e1a47816 */ /* 0x000fe400000000e6 */
[----:B------:R-:W-:Y:S01]  /*2c2c0*/  PRMT R167, R232, 0x5410, R167 ;  /* 0x00005410e8a77816 */ /* 0x000fe200000000a7 */
[----:B------:R-:W-:Y:S06]  /*2c2d0*/  BRA `(.L_x_38117) ;  /* 0x0000002800c07947 */ /* 0x000fec0003800000 */
.L_x_38060:
        /* <DEDUP_REMOVED lines=21> */
.L_x_38122:
        /* <DEDUP_REMOVED lines=13> */
.L_x_38124:
[----:B------:R-:W-:Y:S05]  /*2c500*/  BSYNC.RECONVERGENT B4 ;  /* 0x0000000000047941 */ /* 0x000fea0003800200 */
.L_x_38123:
        /* <DEDUP_REMOVED lines=41> */
.L_x_38121:
[----:B------:R-:W-:Y:S05]  /*2c7a0*/  BSYNC.RECONVERGENT B3 ;  /* 0x0000000000037941 */ /* 0x000fea0003800200 */
.L_x_38120:
        /* <DEDUP_REMOVED lines=9> */
.L_x_38119:
[----:B------:R-:W-:Y:S05]  /*2c840*/  BSYNC.RECONVERGENT B2 ;  /* 0x0000000000027941 */ /* 0x000fea0003800200 */
.L_x_38118:
        /* <DEDUP_REMOVED lines=18> */
.L_x_38129:
        /* <DEDUP_REMOVED lines=13> */
.L_x_38131:
[----:B------:R-:W-:Y:S05]  /*2ca40*/  BSYNC.RECONVERGENT B4 ;  /* 0x0000000000047941 */ /* 0x000fea0003800200 */
.L_x_38130:
        /* <DEDUP_REMOVED lines=42> */
.L_x_38128:
[----:B------:R-:W-:Y:S05]  /*2ccf0*/  BSYNC.RECONVERGENT B3 ;  /* 0x0000000000037941 */ /* 0x000fea0003800200 */
.L_x_38127:
        /* <DEDUP_REMOVED lines=9> */
.L_x_38126:
[----:B------:R-:W-:Y:S05]  /*2cd90*/  BSYNC.RECONVERGENT B2 ;  /* 0x0000000000027941 */ /* 0x000fea0003800200 */
.L_x_38125:
        /* <DEDUP_REMOVED lines=18> */
.L_x_38136:
        /* <DEDUP_REMOVED lines=13> */
.L_x_38138:
[----:B------:R-:W-:Y:S05]  /*2cf90*/  BSYNC.RECONVERGENT B4 ;  /* 0x0000000000047941 */ /* 0x000fea0003800200 */
.L_x_38137:
        /* <DEDUP_REMOVED lines=42> */
.L_x_38135:
[----:B------:R-:W-:Y:S05]  /*2d240*/  BSYNC.RECONVERGENT B3 ;  /* 0x0000000000037941 */ /* 0x000fea0003800200 */
.L_x_38134:
        /* <DEDUP_REMOVED lines=9> */
.L_x_38133:
[----:B------:R-:W-:Y:S05]  /*2d2e0*/  BSYNC.RECONVERGENT B2 ;  /* 0x0000000000027941 */ /* 0x000fea0003800200 */
.L_x_38132:
        /* <DEDUP_REMOVED lines=18> */
.L_x_38143:
        /* <DEDUP_REMOVED lines=13> */
.L_x_38145:
[----:B------:R-:W-:Y:S05]  /*2d4e0*/  BSYNC.RECONVERGENT B4 ;  /* 0x0000000000047941 */ /* 0x000fea0003800200 */
.L_x_38144:
        /* <DEDUP_REMOVED lines=42> */
.L_x_38142:
[----:B------:R-:W-:Y:S05]  /*2d790*/  BSYNC.RECONVERGENT B3 ;  /* 0x0000000000037941 */ /* 0x000fea0003800200 */
.L_x_38141:
        /* <DEDUP_REMOVED lines=9> */
.L_x_38140:
[----:B------:R-:W-:Y:S05]  /*2d830*/  BSYNC.RECONVERGENT B2 ;  /* 0x0000000000027941 */ /* 0x000fea0003800200 */
.L_x_38139:
        /* <DEDUP_REMOVED lines=18> */
.L_x_38150:
        /* <DEDUP_REMOVED lines=13> */
.L_x_38152:
[----:B------:R-:W-:Y:S05]  /*2da30*/  BSYNC.RECONVERGENT B4 ;  /* 0x0000000000047941 */ /* 0x000fea0003800200 */
.L_x_38151:
        /* <DEDUP_REMOVED lines=42> */
.L_x_38149:
[----:B------:R-:W-:Y:S05]  /*2dce0*/  BSYNC.RECONVERGENT B3 ;  /* 0x0000000000037941 */ /* 0x000fea0003800200 */
.L_x_38148:
        /* <DEDUP_REMOVED lines=9> */
.L_x_38147:
[----:B------:R-:W-:Y:S05]  /*2dd80*/  BSYNC.RECONVERGENT B2 ;  /* 0x0000000000027941 */ /* 0x000fea0003800200 */
.L_x_38146:
        /* <DEDUP_REMOVED lines=18> */
.L_x_38157:
        /* <DEDUP_REMOVED lines=13> */
.L_x_38159:
[----:B------:R-:W-:Y:S05]  /*2df80*/  BSYNC.RECONVERGENT B4 ;  /* 0x0000000000047941 */ /* 0x000fea0003800200 */
.L_x_38158:
        /* <DEDUP_REMOVED lines=42> */
.L_x_38156:
[----:B------:R-:W-:Y:S05]  /*2e230*/  BSYNC.RECONVERGENT B3 ;  /* 0x0000000000037941 */ /* 0x000fea0003800200 */
.L_x_38155:
        /* <DEDUP_REMOVED lines=9> */
.L_x_38154:
[----:B------:R-:W-:Y:S05]  /*2e2d0*/  BSYNC.RECONVERGENT B2 ;  /* 0x0000000000027941 */ /* 0x000fea0003800200 */
.L_x_38153:
        /* <DEDUP_REMOVED lines=18> */
.L_x_38164:
        /* <DEDUP_REMOVED lines=13> */
.L_x_38166:
[----:B------:R-:W-:Y:S05]  /*2e4d0*/  BSYNC.RECONVERGENT B4 ;  /* 0x0000000000047941 */ /* 0x000fea0003800200 */
.L_x_38165:
        /* <DEDUP_REMOVED lines=42> */
.L_x_38163:
[----:B------:R-:W-:Y:S05]  /*2e780*/  BSYNC.RECONVERGENT B3 ;  /* 0x0000000000037941 */ /* 0x000fea0003800200 */
.L_x_38162:
        /* <DEDUP_REMOVED lines=9> */
.L_x_38161:
[----:B------:R-:W-:Y:S05]  /*2e820*/  BSYNC.RECONVERGENT B2 ;  /* 0x0000000000027941 */ /* 0x000fea0003800200 */
.L_x_38160:
        /* <DEDUP_REMOVED lines=18> */
.L_x_38171:
        /* <DEDUP_REMOVED lines=13> */
.L_x_38173:
[----:B------:R-:W-:Y:S05]  /*2ea20*/  BSYNC.RECONVERGENT B4 ;  /* 0x0000000000047941 */ /* 0x000fea0003800200 */
.L_x_38172:
        /* <DEDUP_REMOVED lines=42> */
.L_x_38170:
[----:B------:R-:W-:Y:S05]  /*2ecd0*/  BSYNC.RECONVERGENT B3 ;  /* 0x0000000000037941 */ /* 0x000fea0003800200 */
.L_x_38169:
        /* <DEDUP_REMOVED lines=9> */
.L_x_38168:
[----:B------:R-:W-:Y:S05]  /*2ed70*/  BSYNC.RECONVERGENT B2 ;  /* 0x0000000000027941 */ /* 0x000fea0003800200 */
.L_x_38167:
[----:B------:R-:W-:Y:S02]  /*2ed80*/  F2FP.F16.F32.PACK_AB R167, RZ, R219 ;  /* 0x000000dbffa7723e */ /* 0x000fe400000000ff */
[----:B------:R-:W-:Y:S02]  /*2ed90*/  MOV R220, R234 ;  /* 0x000000ea00dc7202 */ /* 0x000fe40000000f00 */
[----:B------:R-:W-:Y:S02]  /*2eda0*/  PRMT R166, R232, 0x5410, R233 ;  /* 0x00005410e8a67816 */ /* 0x000fe400000000e9 */
[----:B------:R-:W-:Y:S02]  /*2edb0*/  PRMT R165, R231, 0x5410, R230 ;  /* 0x00005410e7a57816 */ /* 0x000fe400000000e6 */
[----:B------:R-:W-:Y:S02]  /*2edc0*/  PRMT R164, R229, 0x5410, R228 ;  /* 0x00005410e5a47816 */ /* 0x000fe400000000e4 */
[----:B------:R-:W-:-:S07]  /*2edd0*/  PRMT R167, R225, 0x5410, R167 ;  /* 0x00005410e1a77816 */ /* 0x000fce00000000a7 */
.L_x_38117:
        /* <DEDUP_REMOVED lines=24> */
.L_x_38057:
[----:B------:R-:W-:Y:S05]  /*2ef60*/  BSYNC.RECONVERGENT B1 ;  /* 0x0000000000017941 */ /* 0x000fea0003800200 */
.L_x_38056:
        /* <DEDUP_REMOVED lines=235> */
.L_x_38203:
        /* <DEDUP_REMOVED lines=56> */
.L_x_38178:
[----:B------:R-:W-:Y:S05]  /*301a0*/  BSYNC.RECONVERGENT B2 ;  /* 0x0000000000027941 */ /* 0x000fea0003800200 */
.L_x_38177:
        /* <DEDUP_REMOVED lines=35> */
.L_x_38180:
[----:B------:R-:W-:Y:S05]  /*303e0*/  BSYNC.RECONVERGENT B2 ;  /* 0x0000000000027941 */ /* 0x000fea0003800200 */
.L_x_38179:
        /* <DEDUP_REMOVED lines=35> */
.L_x_38182:
[----:B------:R-:W-:Y:S05]  /*30620*/  BSYNC.RECONVERGENT B2 ;  /* 0x0000000000027941 */ /* 0x000fea0003800200 */
.L_x_38181:
        /* <DEDUP_REMOVED lines=35> */
.L_x_38184:
[----:B------:R-:W-:Y:S05]  /*30860*/  BSYNC.RECONVERGENT B2 ;  /* 0x0000000000027941 */ /* 0x000fea0003800200 */
.L_x_38183:
        /* <DEDUP_REMOVED lines=35> */
.L_x_38186:
[----:B------:R-:W-:Y:S05]  /*30aa0*/  BSYNC.RECONVERGENT B2 ;  /* 0x0000000000027941 */ /* 0x000fea0003800200 */
.L_x_38185:
        /* <DEDUP_REMOVED lines=35> */
.L_x_38188:
[----:B------:R-:W-:Y:S05]  /*30ce0*/  BSYNC.RECONVERGENT B2 ;  /* 0x0000000000027941 */ /* 0x000fea0003800200 */
.L_x_38187:
        /* <DEDUP_REMOVED lines=35> */
.L_x_38190:
[----:B------:R-:W-:Y:S05]  /*30f20*/  BSYNC.RECONVERGENT B2 ;  /* 0x0000000000027941 */ /* 0x000fea0003800200 */
.L_x_38189:
        /* <DEDUP_REMOVED lines=33> */
.L_x_38176:
[----:B------:R-:W-:Y:S05]  /*31140*/  BSYNC.RECONVERGENT B1 ;  /* 0x0000000000017941 */ /* 0x000fea0003800200 */
.L_x_38175:
[----:B01234-:R-:W0:Y:S02]  /*31150*/  LDC.64 R164, c[0x0][0x380] ;  /* 0x0000e000ffa47b82 */ /* 0x01fe240000000a00 */
[----:B0-----:R-:W-:-:S04]  /*31160*/  LEA R170, R164, R170, 0x2 ;  /* 0x000000aaa4aa7211 */ /* 0x001fc800078e10ff */
[----:B------:R-:W-:-:S13]  /*31170*/  ISETP.GE.AND P0, PT, R170, R165, PT ;  /* 0x000000a5aa00720c */ /* 0x000fda0003f06270 */
[----:B------:R-:W-:Y:S05]  /*31180*/  @!P0 BRA `(.L_x_38191) ;  /* 0xfffffd0000188947 */ /* 0x000fea000383ffff */
[----:B------:R-:W-:Y:S05]  /*31190*/  BSYNC B0 ;  /* 0x0000000000007941 */ /* 0x000fea0003800000 */
.L_x_37215:
[----:B------:R-:W-:Y:S05]  /*311a0*/  EXIT ;  /* 0x000000000000794d */ /* 0x000fea0003800000 */
.L_x_38174:
        /* <DEDUP_REMOVED lines=8> */
.L_x_38193:
[----:B------:R-:W-:Y:S05]  /*31230*/  BSYNC B1 ;  /* 0x0000000000017941 */ /* 0x000fea0003800000 */
.L_x_38192:
        /* <DEDUP_REMOVED lines=10> */
.L_x_38194:
[----:B------:R-:W-:Y:S01]  /*312e0*/  HFMA2 R230, -RZ, RZ, 0, 2.384185791015625e-07 ;  /* 0x00000004ffe67431 */ /* 0x000fe200000001ff */
[----:B------:R-:W-:-:S05]  /*312f0*/  MOV R166, R227 ;  /* 0x000000e300a67202 */ /* 0x000fca0000000f00 */
[----:B------:R-:W-:-:S04]  /*31300*/  FADD.FTZ R166, R165, R166 ;  /* 0x000000a6a5a67221 */ /* 0x000fc80000010000 */
[----:B------:R-:W-:-:S07]  /*31310*/  IMAD.MOV.U32 R229, RZ, RZ, R166 ;  /* 0x000000ffffe57224 */ /* 0x000fce00078e00a6 */
[----:B------:R-:W-:Y:S05]  /*31320*/  WARPSYNC.COLLECTIVE R228, `(.L_x_38195) ;  /* 0x00000000e4087348 */ /* 0x000fea0003c00000 */
[----:B------:R0:W1:Y:S02]  /*31330*/  SHFL.BFLY P6, R227, R229, R230, R231 ;  /* 0x0c0000e6e5e37389 */ /* 0x00006400000c00e7 */
[----:B01----:R-:W-:Y:S05]  /*31340*/  ENDCOLLECTIVE ;  /* 0x000000000000791b */ /* 0x003fea0003800000 */
.L_x_38195:
[----:B------:R-:W-:Y:S02]  /*31350*/  IMAD.MOV.U32 R230, RZ, RZ, 0x8 ;  /* 0x00000008ffe67424 */ /* 0x000fe400078e00ff */
[----:B------:R-:W-:-:S04]  /*31360*/  IMAD.MOV.U32 R167, RZ, RZ, R227 ;  /* 0x000000ffffa77224 */ /* 0x000fc800078e00e3 */
[----:B------:R-:W-:-:S05]  /*31370*/  FADD.FTZ R167, R166, R167 ;  /* 0x000000a7a6a77221 */ /* 0x000fca0000010000 */
[----:B------:R-:W-:-:S07]  /*31380*/  MOV R229, R167 ;  /* 0x000000a700e57202 */ /* 0x000fce0000000f00 */
[----:B------:R-:W-:Y:S05]  /*31390*/  WARPSYNC.COLLECTIVE R228, `(.L_x_38196) ;  /* 0x00000000e4087348 */ /* 0x000fea0003c00000 */
[----:B------:R0:W1:Y:S02]  /*313a0*/  SHFL.BFLY P6, R227, R229, R230, R231 ;  /* 0x0c0000e6e5e37389 */ /* 0x00006400000c00e7 */
[----:B01----:R-:W-:Y:S05]  /*313b0*/  ENDCOLLECTIVE ;  /* 0x000000000000791b */ /* 0x003fea0003800000 */
.L_x_38196:
[----:B------:R-:W-:Y:S01]  /*313c0*/  HFMA2 R230, -RZ, RZ, 0, 9.5367431640625e-07 ;  /* 0x00000010ffe67431 */ /* 0x000fe200000001ff */
[----:B------:R-:W-:-:S05]  /*313d0*/  MOV R224, R227 ;  /* 0x000000e300e07202 */ /* 0x000fca0000000f00 */
[----:B------:R-:W-:-:S04]  /*313e0*/  FADD.FTZ R226, R167, R224 ;  /* 0x000000e0a7e27221 */ /* 0x000fc80000010000 */
[----:B------:R-:W-:-:S07]  /*313f0*/  IMAD.MOV.U32 R229, RZ, RZ, R226 ;  /* 0x000000ffffe57224 */ /* 0x000fce00078e00e2 */
[----:B------:R-:W-:Y:S05]  /*31400*/  WARPSYNC.COLLECTIVE R228, `(.L_x_38197) ;  /* 0x00000000e4087348 */ /* 0x000fea0003c00000 */
[----:B------:R0:W1:Y:S02]  /*31410*/  SHFL.BFLY P6, R227, R229, R230, R231 ;  /* 0x0c0000e6e5e37389 */ /* 0x00006400000c00e7 */
[----:B01----:R-:W-:Y:S05]  /*31420*/  ENDCOLLECTIVE ;  /* 0x000000000000791b */ /* 0x003fea0003800000 */
.L_x_38197:
        /* <DEDUP_REMOVED lines=139> */
.L_x_38198:
[----:B------:R-:W-:Y:S02]  /*31ce0*/  IMAD.MOV.U32 R230, RZ, RZ, 0x2 ;  /* 0x00000002ffe67424 */ /* 0x000fe400078e00ff */
[----:B------:R-:W-:-:S04]  /*31cf0*/  IMAD.MOV.U32 R165, RZ, RZ, R227 ;  /* 0x000000ffffa57224 */ /* 0x000fc800078e00e3 */
[----:B------:R-:W-:-:S05]  /*31d00*/  FADD.FTZ R165, R164, R165 ;  /* 0x000000a5a4a57221 */ /* 0x000fca0000010000 */
[----:B------:R-:W-:-:S07]  /*31d10*/  MOV R229, R165 ;  /* 0x000000a500e57202 */ /* 0x000fce0000000f00 */
[----:B------:R-:W-:Y:S05]  /*31d20*/  WARPSYNC.COLLECTIVE R228, `(.L_x_38199) ;  /* 0x00000000e4087348 */ /* 0x000fea0003c00000 */
[----:B------:R0:W1:Y:S02]  /*31d30*/  SHFL.BFLY P6, R227, R229, R230, R231 ;  /* 0x0c0000e6e5e37389 */ /* 0x00006400000c00e7 */
[----:B01----:R-:W-:Y:S05]  /*31d40*/  ENDCOLLECTIVE ;  /* 0x000000000000791b */ /* 0x003fea0003800000 */
.L_x_38199:
[----:B------:R-:W-:Y:S01]  /*31d50*/  HFMA2 R230, -RZ, RZ, 0, 2.384185791015625e-07 ;  /* 0x00000004ffe67431 */ /* 0x000fe200000001ff */
[----:B------:R-:W-:-:S05]  /*31d60*/  MOV R166, R227 ;  /* 0x000000e300a67202 */ /* 0x000fca0000000f00 */
[----:B------:R-:W-:-:S04]  /*31d70*/  FADD.FTZ R166, R165, R166 ;  /* 0x000000a6a5a67221 */ /* 0x000fc80000010000 */
[----:B------:R-:W-:-:S07]  /*31d80*/  IMAD.MOV.U32 R229, RZ, RZ, R166 ;  /* 0x000000ffffe57224 */ /* 0x000fce00078e00a6 */
[----:B------:R-:W-:Y:S05]  /*31d90*/  WARPSYNC.COLLECTIVE R228, `(.L_x_38200) ;  /* 0x00000000e4087348 */ /* 0x000fea0003c00000 */
[----:B------:R0:W1:Y:S02]  /*31da0*/  SHFL.BFLY P6, R227, R229, R230, R231 ;  /* 0x0c0000e6e5e37389 */ /* 0x00006400000c00e7 */
[----:B01----:R-:W-:Y:S05]  /*31db0*/  ENDCOLLECTIVE ;  /* 0x000000000000791b */ /* 0x003fea0003800000 */
.L_x_38200:
[----:B------:R-:W-:Y:S02]  /*31dc0*/  IMAD.MOV.U32 R230, RZ, RZ, 0x8 ;  /* 0x00000008ffe67424 */ /* 0x000fe400078e00ff */
[----:B------:R-:W-:-:S04]  /*31dd0*/  IMAD.MOV.U32 R167, RZ, RZ, R227 ;  /* 0x000000ffffa77224 */ /* 0x000fc800078e00e3 */
[----:B------:R-:W-:-:S05]  /*31de0*/  FADD.FTZ R167, R166, R167 ;  /* 0x000000a7a6a77221 */ /* 0x000fca0000010000 */
[----:B------:R-:W-:-:S07]  /*31df0*/  MOV R229, R167 ;  /* 0x000000a700e57202 */ /* 0x000fce0000000f00 */
[----:B------:R-:W-:Y:S05]  /*31e00*/  WARPSYNC.COLLECTIVE R228, `(.L_x_38201) ;  /* 0x00000000e4087348 */ /* 0x000fea0003c00000 */
[----:B------:R0:W1:Y:S02]  /*31e10*/  SHFL.BFLY P6, R227, R229, R230, R231 ;  /* 0x0c0000e6e5e37389 */ /* 0x00006400000c00e7 */
[----:B01----:R-:W-:Y:S05]  /*31e20*/  ENDCOLLECTIVE ;  /* 0x000000000000791b */ /* 0x003fea0003800000 */
.L_x_38201:
[----:B------:R-:W-:Y:S01]  /*31e30*/  HFMA2 R230, -RZ, RZ, 0, 9.5367431640625e-07 ;  /* 0x00000010ffe67431 */ /* 0x000fe200000001ff */
[----:B------:R-:W-:-:S05]  /*31e40*/  MOV R226, R227 ;  /* 0x000000e300e27202 */ /* 0x000fca0000000f00 */
[----:B------:R-:W-:-:S04]  /*31e50*/  FADD.FTZ R226, R167, R226 ;  /* 0x000000e2a7e27221 */ /* 0x000fc80000010000 */
[----:B------:R-:W-:-:S07]  /*31e60*/  IMAD.MOV.U32 R229, RZ, RZ, R226 ;  /* 0x000000ffffe57224 */ /* 0x000fce00078e00e2 */
[----:B------:R-:W-:Y:S05]  /*31e70*/  WARPSYNC.COLLECTIVE R228, `(.L_x_38202) ;  /* 0x00000000e4087348 */ /* 0x000fea0003c00000 */
[----:B------:R0:W1:Y:S02]  /*31e80*/  SHFL.BFLY P6, R227, R229, R230, R231 ;  /* 0x0c0000e6e5e37389 */ /* 0x00006400000c00e7 */
[----:B01----:R-:W-:Y:S05]  /*31e90*/  ENDCOLLECTIVE ;  /* 0x000000000000791b */ /* 0x003fea0003800000 */
.L_x_38202:
[----:B------:R-:W-:Y:S05]  /*31ea0*/  BRA `(.L_x_38203) ;  /* 0xffffffdc00dc7947 */ /* 0x000fea000383ffff */
.L_x_38204:
        /* <DEDUP_REMOVED lines=13> */
.L_x_71510:


//--------------------- .text._ZN10layer_norm13ln_fwd_kernelINS_13Kernel_traitsIf6__halfS2_S2_fjLj2048ELj1ELj4ELj1ELj16ENS_18Kernel_traits_baseILj2048EfS2_S2_S2_fjLj128EEEEELb1ELb0ELb1ELb1EEEvNS_9FwdParamsE --------------------------
	.section	.text._ZN10layer_norm13ln_fwd_kernelINS_13Kernel_traitsIf6__halfS2_S2_fjLj2048ELj1ELj4ELj1ELj16ENS_18Kernel_traits_baseILj2048EfS2_S2_S2_fjLj128EEEEELb1ELb0ELb1ELb1EEEvNS_9FwdParamsE,"ax",@progbits
	.align	128
        .global         _ZN10layer_norm13ln_fwd_kernelINS_13Kernel_traitsIf6__halfS2_S2_fjLj2048ELj1ELj4ELj1ELj16ENS_18Kernel_traits_baseILj2048EfS2_S2_S2_fjLj128EEEEELb1ELb0ELb1ELb1EEEvNS_9FwdParamsE
        .type           _ZN10layer_norm13ln_fwd_kernelINS_13Kernel_traitsIf6__halfS2_S2_fjLj2048ELj1ELj4ELj1ELj16ENS_18Kernel_traits_baseILj2048EfS2_S2_S2_fjLj128EEEEELb1ELb0ELb1ELb1EEEvNS_9FwdParamsE,@function
        .size           _ZN10layer_norm13ln_fwd_kernelINS_13Kernel_traitsIf6__halfS2_S2_fjLj2048ELj1ELj4ELj1ELj16ENS_18Kernel_traits_baseILj2048EfS2_S2_S2_fjLj128EEEEELb1ELb0ELb1ELb1EEEvNS_9FwdParamsE,(.L_x_71511 - _ZN10layer_norm13ln_fwd_kernelINS_13Kernel_traitsIf6__halfS2_S2_fjLj2048ELj1ELj4ELj1ELj16ENS_18Kernel_traits_baseILj2048EfS2_S2_S2_fjLj128EEEEELb1ELb0ELb1ELb1EEEvNS_9FwdParamsE)
        .other          _ZN10layer_norm13ln_fwd_kernelINS_13Kernel_traitsIf6__halfS2_S2_fjLj2048ELj1ELj4ELj1ELj16ENS_18Kernel_traits_baseILj2048EfS2_S2_S2_fjLj128EEEEELb1ELb0ELb1ELb1EEEvNS_9FwdParamsE,@"STO_CUDA_ENTRY STV_DEFAULT"
_ZN10layer_norm13ln_fwd_kernelINS_13Kernel_traitsIf6__halfS2_S2_fjLj2048ELj1ELj4ELj1ELj16ENS_18Kernel_traits_baseILj2048EfS2_S2_S2_fjLj128EEEEELb1ELb0ELb1ELb1EEEvNS_9FwdParamsE:
.text._ZN10layer_norm13ln_fwd_kernelINS_13Kernel_traitsIf6__halfS2_S2_fjLj2048ELj1ELj4ELj1ELj16ENS_18Kernel_traits_baseILj2048EfS2_S2_S2_fjLj128EEEEELb1ELb0ELb1ELb1EEEvNS_9FwdParamsE:
        /* <DEDUP_REMOVED lines=87> */
.L_x_38205:
        /* <DEDUP_REMOVED lines=50> */
.L_x_38206:
        /* <DEDUP_REMOVED lines=71> */
.L_x_39153:
[----:B0-----:R-:W0:Y:S08]  /*0d00*/  LDC.64 R28, c[0x0][0x3f0] ;  /* 0x0000fc00ff1c7b82 */ /* 0x001e300000000a00 */
[----:B------:R-:W1:Y:S08]  /*0d10*/  LDC R12, c[0x0][0x388] ;  /* 0x0000e200ff0c7b82 */ /* 0x000e700000000800 */
[----:B------:R-:W2:Y:S01]  /*0d20*/  LDC.64 R10, c[0x0][0x3f8] ;  /* 0x0000fe00ff0a7b82 */ /* 0x000ea20000000a00 */
[----:B0-----:R-:W-:-:S06]  /*0d30*/  IMAD.WIDE R28, R19, 0x4, R28 ;  /* 0x00000004131c7825 */ /* 0x001fcc00078e021c */
[----:B------:R-:W3:Y:S01]  /*0d40*/  LDG.E R28, desc[UR8][R28.64] ;  /* 0x000000081c1c7981 */ /* 0x000ee2000c1e1900 */
[----:B------:R-:W-:Y:S02]  /*0d50*/  IMAD.MOV.U32 R170, RZ, RZ, RZ ;  /* 0x000000ffffaa7224 */ /* 0x000fe400078e00ff */
[----:B--2---:R-:W-:-:S06]  /*0d60*/  IMAD.WIDE R10, R19, 0x4, R10 ;  /* 0x00000004130a7825 */ /* 0x004fcc00078e020a */
[----:B-----5:R0:W5:Y:S01]  /*0d70*/  LDG.E R11, desc[UR8][R10.64] ;  /* 0x000000080a0b7981 */ /* 0x020162000c1e1900 */
[----:B---3--:R-:W-:-:S13]  /*0d80*/  ISETP.GE.AND P1, PT, R28, 0x1, PT ;  /* 0x000000011c00780c */ /* 0x008fda0003f26270 */
[----:B------:R-:W2:Y:S01]  /*0d90*/  @P1 LDC.64 R22, c[0x0][0x390] ;  /* 0x0000e400ff161b82 */ /* 0x000ea20000000a00 */
[----:B------:R-:W-:-:S04]  /*0da0*/  @P1 VIADD R25, R28, 0xffffffff ;  /* 0xffffffff1c191836 */ /* 0x000fc80000000000 */
        /* <DEDUP_REMOVED lines=38> */
.L_x_38213:
        /* <DEDUP_REMOVED lines=13> */
.L_x_38215:
[----:B------:R-:W-:Y:S05]  /*10e0*/  BSYNC.RECONVERGENT B3 ;  /* 0x0000000000037941 */ /* 0x000fea0003800200 */
.L_x_38214:
        /* <DEDUP_REMOVED lines=43> */
.L_x_38212:
[----:B------:R-:W-:Y:S05]  /*13a0*/  BSYNC.RECONVERGENT B2 ;  /* 0x0000000000027941 */ /* 0x000fea0003800200 */
.L_x_38211:
        /* <DEDUP_REMOVED lines=11> */
.L_x_38210:
[----:B------:R-:W-:Y:S05]  /*1460*/  BSYNC.RECONVERGENT B1 ;  /* 0x0000000000017941 */ /* 0x000fea0003800200 */
.L_x_38209:
        /* <DEDUP_REMOVED lines=22> */
.L_x_38220:
        /* <DEDUP_REMOVED lines=13> */
.L_x_38222:
[----:B------:R-:W-:Y:S05]  /*16a0*/  BSYNC.RECONVERGENT B3 ;  /* 0x0000000000037941 */ /* 0x000fea0003800200 */
.L_x_38221:
        /* <DEDUP_REMOVED lines=43> */
.L_x_38219:
[----:B------:R-:W-:Y:S05]  /*1960*/  BSYNC.RECONVERGENT B2 ;  /* 0x0000000000027941 */ /* 0x000fea0003800200 */
.L_x_38218:
        /* <DEDUP_REMOVED lines=11> */
.L_x_38217:
[----:B------:R-:W-:Y:S05]  /*1a20*/  BSYNC.RECONVERGENT B1 ;  /* 0x0000000000017941 */ /* 0x000fea0003800200 */
.L_x_38216:
        /* <DEDUP_REMOVED lines=22> */
.L_x_38227:
        /* <DEDUP_REMOVED lines=13> */
.L_x_38229:
[----:B------:R-:W-:Y:S05]  /*1c60*/  BSYNC.RECONVERGENT B3 ;  /* 0x0000000000037941 */ /* 0x000fea0003800200 */
.L_x_38228:
        /* <DEDUP_REMOVED lines=43> */
.L_x_38226:
[----:B------:R-:W-:Y:S05]  /*1f20*/  BSYNC.RECONVERGENT B2 ;  /* 0x0000000000027941 */ /* 0x000fea0003800200 */
.L_x_38225:
        /* <DEDUP_REMOVED lines=11> */
.L_x_38224:
[----:B------:R-:W-:Y:S05]  /*1fe0*/  BSYNC.RECONVERGENT B1 ;  /* 0x0000000000017941 */ /* 0x000fea0003800200 */
.L_x_38223:
        /* <DEDUP_REMOVED lines=22> */
.L_x_38234:
        /* <DEDUP_REMOVED lines=13> */
.L_x_38236:
[----:B------:R-:W-:Y:S05]  /*2220*/  BSYNC.RECONVERGENT B3 ;  /* 0x0000000000037941 */ /* 0x000fea0003800200 */
.L_x_38235:
        /* <DEDUP_REMOVED lines=43> */
.L_x_38233:
[----:B------:R-:W-:Y:S05]  /*24e0*/  BSYNC.RECONVERGENT B2 ;  /* 0x0000000000027941 */ /* 0x000fea0003800200 */
.L_x_38232:
        /* <DEDUP_REMOVED lines=11> */
.L_x_38231:
[----:B------:R-:W-:Y:S05]  /*25a0*/  BSYNC.RECONVERGENT B1 ;  /* 0x0000000000017941 */ /* 0x000fea0003800200 */
.L_x_38230:
        /* <DEDUP_REMOVED lines=22> */
.L_x_38241:
        /* <DEDUP_REMOVED lines=13> */
.L_x_38243:
[----:B------:R-:W-:Y:S05]  /*27e0*/  BSYNC.RECONVERGENT B3 ;  /* 0x0000000000037941 */ /* 0x000fea0003800200 */
.L_x_38242:
        /* <DEDUP_REMOVED lines=43> */
.L_x_38240:
[----:B------:R-:W-:Y:S05]  /*2aa0*/  BSYNC.RECONVERGENT B2 ;  /* 0x0000000000027941 */ /* 0x000fea0003800200 */
.L_x_38239:
        /* <DEDUP_REMOVED lines=11> */
.L_x_38238:
[----:B------:R-:W-:Y:S05]  /*2b60*/  BSYNC.RECONVERGENT B1 ;  /* 0x0000000000017941 */ /* 0x000fea0003800200 */
.L_x_38237:
        /* <DEDUP_REMOVED lines=22> */
.L_x_38248:
        /* <DEDUP_REMOVED lines=13> */
.L_x_38250:
[----:B------:R-:W-:Y:S05]  /*2da0*/  BSYNC.RECONVERGENT B3 ;  /* 0x0000000000037941 */ /* 0x000fea0003800200 */
.L_x_38249:
        /* <DEDUP_REMOVED lines=43> */
.L_x_38247:
[----:B------:R-:W-:Y:S05]  /*3060*/  BSYNC.RECONVERGENT B2 ;  /* 0x0000000000027941 */ /* 0x000fea0003800200 */
.L_x_38246:
        /* <DEDUP_REMOVED lines=11> */
.L_x_38245:
[----:B------:R-:W-:Y:S05]  /*3120*/  BSYNC.RECONVERGENT B1 ;  /* 0x0000000000017941 */ /* 0x000fea0003800200 */
.L_x_38244:
        /* <DEDUP_REMOVED lines=22> */
.L_x_38255:
        /* <DEDUP_REMOVED lines=13> */
.L_x_38257:
[----:B------:R-:W-:Y:S05]  /*3360*/  BSYNC.RECONVERGENT B3 ;  /* 0x0000000000037941 */ /* 0x000fea0003800200 */
.L_x_38256:
        /* <DEDUP_REMOVED lines=43> */
.L_x_38254:
[----:B------:R-:W-:Y:S05]  /*3620*/  BSYNC.RECONVERGENT B2 ;  /* 0x0000000000027941 */ /* 0x000fea0003800200 */
.L_x_38253:
        /* <DEDUP_REMOVED lines=11> */
.L_x_38252:
[----:B------:R-:W-:Y:S05]  /*36e0*/  BSYNC.RECONVERGENT B1 ;  /* 0x0000000000017941 */ /* 0x000fea0003800200 */
.L_x_38251:
        /* <DEDUP_REMOVED lines=22> */
.L_x_38262:
        /* <DEDUP_REMOVED lines=13> */
.L_x_38264:
[----:B------:R-:W-:Y:S05]  /*3920*/  BSYNC.RECONVERGENT B3 ;  /* 0x0000000000037941 */ /* 0x000fea0003800200 */
.L_x_38263:
        /* <DEDUP_REMOVED lines=43> */
.L_x_38261:
[----:B------:R-:W-:Y:S05]  /*3be0*/  BSYNC.RECONVERGENT B2 ;  /* 0x0000000000027941 */ /* 0x000fea0003800200 */
.L_x_38260:
        /* <DEDUP_REMOVED lines=11> */
.L_x_38259:
[----:B------:R-:W-:Y:S05]  /*3ca0*/  BSYNC.RECONVERGENT B1 ;  /* 0x0000000000017941 */ /* 0x000fea0003800200 */
.L_x_38258:
[----:B------:R-:W-:Y:S02]  /*3cb0*/  F2FP.F16.F32.PACK_AB R167, RZ, R26 ;  /* 0x0000001affa7723e */ /* 0x000fe400000000ff */
[----:B------:R-:W-:Y:S02]  /*3cc0*/  PRMT R166, R31, 0x5410, R166 ;  /* 0x000054101fa67816 */ /* 0x000fe400000000a6 */
[----:B------:R-:W-:Y:S02]  /*3cd0*/  PRMT R165, R30, 0x5410, R165 ;  /* 0x000054101ea57816 */ /* 0x000fe400000000a5 */
[----:B------:R-:W-:Y:S02]  /*3ce0*/  PRMT R164, R29, 0x5410, R164 ;  /* 0x000054101da47816 */ /* 0x000fe400000000a4 */
[----:B------:R-:W-:Y:S01]  /*3cf0*/  PRMT R167, R179, 0x5410, R167 ;  /* 0x00005410b3a77816 */ /* 0x000fe200000000a7 */
[----:B------:R-:W-:Y:S06]  /*3d00*/  BRA `(.L_x_38265) ;  /* 0x0000002800e07947 */ /* 0x000fec0003800000 */
.L_x_38208:
        /* <DEDUP_REMOVED lines=21> */
.L_x_38270:
        /* <DEDUP_REMOVED lines=13> */
.L_x_38272:
[----:B------:R-:W-:Y:S05]  /*3f30*/  BSYNC.RECONVERGENT B3 ;  /* 0x0000000000037941 */ /* 0x000fea0003800200 */
.L_x_38271:
        /* <DEDUP_REMOVED lines=43> */
.L_x_38269:
[----:B------:R-:W-:Y:S05]  /*41f0*/  BSYNC.RECONVERGENT B2 ;  /* 0x0000000000027941 */ /* 0x000fea0003800200 */
.L_x_38268:
        /* <DEDUP_REMOVED lines=9> */
.L_x_38267:
[----:B------:R-:W-:Y:S05]  /*4290*/  BSYNC.RECONVERGENT B1 ;  /* 0x0000000000017941 */ /* 0x000fea0003800200 */
.L_x_38266:
        /* <DEDUP_REMOVED lines=18> */
.L_x_38277:
        /* <DEDUP_REMOVED lines=13> */
.L_x_38279:
[----:B------:R-:W-:Y:S05]  /*4490*/  BSYNC.RECONVERGENT B3 ;  /* 0x0000000000037941 */ /* 0x000fea0003800200 */
.L_x_38278:
        /* <DEDUP_REMOVED lines=43> */
.L_x_38276:
[----:B------:R-:W-:Y:S05]  /*4750*/  BSYNC.RECONVERGENT B2 ;  /* 0x0000000000027941 */ /* 0x000fea0003800200 */
.L_x_38275:
        /* <DEDUP_REMOVED lines=9> */
.L_x_38274:
[----:B------:R-:W-:Y:S05]  /*47f0*/  BSYNC.RECONVERGENT B1 ;  /* 0x0000000000017941 */ /* 0x000fea0003800200 */
.L_x_38273:
        /* <DEDUP_REMOVED lines=18> */
.L_x_38284:
        /* <DEDUP_REMOVED lines=13> */
.L_x_38286:
[----:B------:R-:W-:Y:S05]  /*49f0*/  BSYNC.RECONVERGENT B3 ;  /* 0x0000000000037941 */ /* 0x000fea0003800200 */
.L_x_38285:
        /* <DEDUP_REMOVED lines=43> */
.L_x_38283:
[----:B------:R-:W-:Y:S05]  /*4cb0*/  BSYNC.RECONVERGENT B2 ;  /* 0x0000000000027941 */ /* 0x000fea0003800200 */
.L_x_38282:
        /* <DEDUP_REMOVED lines=9> */
.L_x_38281:
[----:B------:R-:W-:Y:S05]  /*4d50*/  BSYNC.RECONVERGENT B1 ;  /* 0x0000000000017941 */ /* 0x000fea0003800200 */
.L_x_38280:
        /* <DEDUP_REMOVED lines=18> */
.L_x_38291:
        /* <DEDUP_REMOVED lines=13> */
.L_x_38293:
[----:B------:R-:W-:Y:S05]  /*4f50*/  BSYNC.RECONVERGENT B3 ;  /* 0x0000000000037941 */ /* 0x000fea0003800200 */
.L_x_38292:
        /* <DEDUP_REMOVED lines=43> */
.L_x_38290:
[----:B------:R-:W-:Y:S05]  /*5210*/  BSYNC.RECONVERGENT B2 ;  /* 0x0000000000027941 */ /* 0x000fea0003800200 */
.L_x_38289:
        /* <DEDUP_REMOVED lines=9> */
.L_x_38288:
[----:B------:R-:W-:Y:S05]  /*52b0*/  BSYNC.RECONVERGENT B1 ;  /* 0x0000000000017941 */ /* 0x000fea0003800200 */
.L_x_38287:
        /* <DEDUP_REMOVED lines=18> */
.L_x_38298:
        /* <DEDUP_REMOVED lines=13> */
.L_x_38300:
[----:B------:R-:W-:Y:S05]  /*54b0*/  BSYNC.RECONVERGENT B3 ;  /* 0x0000000000037941 */ /* 0x000fea0003800200 */
.L_x_38299:
        /* <DEDUP_REMOVED lines=43> */
.L_x_38297:
[----:B------:R-:W-:Y:S05]  /*5770*/  BSYNC.RECONVERGENT B2 ;  /* 0x0000000000027941 */ /* 0x000fea0003800200 */
.L_x_38296:
        /* <DEDUP_REMOVED lines=9> */
.L_x_38295:
[----:B------:R-:W-:Y:S05]  /*5810*/  BSYNC.RECONVERGENT B1 ;  /* 0x0000000000017941 */ /* 0x000fea0003800200 */
.L_x_38294:
        /* <DEDUP_REMOVED lines=18> */
.L_x_38305:
        /* <DEDUP_REMOVED lines=13> */
.L_x_38307:
[----:B------:R-:W-:Y:S05]  /*5a10*/  BSYNC.RECONVERGENT B3 ;  /* 0x0000000000037941 */ /* 0x000fea0003800200 */
.L_x_38306:
        /* <DEDUP_REMOVED lines=43> */
.L_x_38304:
[----:B------:R-:W-:Y:S05]  /*5cd0*/  BSYNC.RECONVERGENT B2 ;  /* 0x0000000000027941 */ /* 0x000fea0003800200 */
.L_x_38303:
        /* <DEDUP_REMOVED lines=9> */
.L_x_38302:
[----:B------:R-:W-:Y:S05]  /*5d70*/  BSYNC.RECONVERGENT B1 ;  /* 0x0000000000017941 */ /* 0x000fea0003800200 */
.L_x_38301:
        /* <DEDUP_REMOVED lines=18> */
.L_x_38312:
        /* <DEDUP_REMOVED lines=13> */
.L_x_38314:
[----:B------:R-:W-:Y:S05]  /*5f70*/  BSYNC.RECONVERGENT B3 ;  /* 0x0000000000037941 */ /* 0x000fea0003800200 */
.L_x_38313:
        /* <DEDUP_REMOVED lines=43> */
.L_x_38311:
[----:B------:R-:W-:Y:S05]  /*6230*/  BSYNC.RECONVERGENT B2 ;  /* 0x0000000000027941 */ /* 0x000fea0003800200 */
.L_x_38310:
        /* <DEDUP_REMOVED lines=9> */
.L_x_38309:
[----:B------:R-:W-:Y:S05]  /*62d0*/  BSYNC.RECONVERGENT B1 ;  /* 0x0000000000017941 */ /* 0x000fea0003800200 */
.L_x_38308:
        /* <DEDUP_REMOVED lines=18> */
.L_x_38319:
        /* <DEDUP_REMOVED lines=13> */
.L_x_38321:
[----:B------:R-:W-:Y:S05]  /*64d0*/  BSYNC.RECONVERGENT B3 ;  /* 0x0000000000037941 */ /* 0x000fea0003800200 */
.L_x_38320:
        /* <DEDUP_REMOVED lines=43> */
.L_x_38318:
[----:B------:R-:W-:Y:S05]  /*6790*/  BSYNC.RECONVERGENT B2 ;  /* 0x0000000000027941 */ /* 0x000fea0003800200 */
.L_x_38317:
        /* <DEDUP_REMOVED lines=9> */
.L_x_38316:
[----:B------:R-:W-:Y:S05]  /*6830*/  BSYNC.RECONVERGENT B1 ;  /* 0x0000000000017941 */ /* 0x000fea0003800200 */
.L_x_38315:
[----:B------:R-:W-:Y:S02]  /*6840*/  F2FP.F16.F32.PACK_AB R172, RZ, R26 ;  /* 0x0000001affac723e */ /* 0x000fe400000000ff */
[----:B------:R-:W-:Y:S02]  /*6850*/  PRMT R166, R166, 0x5410, R31 ;  /* 0x00005410a6a67816 */ /* 0x000fe4000000001f */
[----:B------:R-:W-:Y:S02]  /*6860*/  PRMT R165, R165, 0x5410, R30 ;  /* 0x00005410a5a57816 */ /* 0x000fe4000000001e */
[----:B------:R-:W-:Y:S02]  /*6870*/  PRMT R164, R164, 0x5410, R29 ;  /* 0x00005410a4a47816 */ /* 0x000fe4000000001d */
[----:B------:R-:W-:-:S07]  /*6880*/  PRMT R167, R167, 0x5410, R172 ;  /* 0x00005410a7a77816 */ /* 0x000fce00000000ac */
.L_x_38265:
[----:B------:R-:W0:Y:S01]  /*6890*/  LDC.64 R30, c[0x0][0x3a8] ;  /* 0x0000ea00ff1e7b82 */ /* 0x000e220000000a00 */
[----:B------:R-:W-:Y:S01]  /*68a0*/  BSSY.RECONVERGENT B1, `(.L_x_38322) ;  /* 0x0000019000017945 */ /* 0x000fe20003800200 */
[----:B------:R-:W-:Y:S01]  /*68b0*/  IADD3 R177, PT, PT, R170, 0x20, RZ ;  /* 0x00000020aab17810 */ /* 0x000fe20007ffe0ff */
        /* <DEDUP_REMOVED lines=23> */
.L_x_38323:
[----:B------:R-:W-:Y:S05]  /*6a30*/  BSYNC.RECONVERGENT B1 ;  /* 0x0000000000017941 */ /* 0x000fea0003800200 */
.L_x_38322:
[----:B------:R-:W-:Y:S04]  /*6a40*/  BSSY.RECONVERGENT B1, `(.L_x_38324) ;  /* 0x0000005000017945 */ /* 0x000fe80003800200 */
[----:B------:R-:W-:Y:S05]  /*6a50*/  @!P1 BRA `(.L_x_38325) ;  /* 0x00000000000c9947 */ /* 0x000fea0003800000 */
[----:B-----5:R-:W2:Y:S02]  /*6a60*/  LDC.64 R32, c[0x0][0x390] ;  /* 0x0000e400ff207b82 */ /* 0x020ea40000000a00 */
[----:B--2---:R-:W-:-:S06]  /*6a70*/  IMAD.WIDE.U32 R32, R177, 0x10, R32 ;  /* 0x00000010b1207825 */ /* 0x004fcc00078e0020 */
[----:B------:R-:W5:Y:S02]  /*6a80*/  LDG.E.128 R32, desc[UR8][R32.64] ;  /* 0x0000000820207981 */ /* 0x000f64000c1e1d00 */
.L_x_38325:
[----:B------:R-:W-:Y:S05]  /*6a90*/  BSYNC.RECONVERGENT B1 ;  /* 0x0000000000017941 */ /* 0x000fea0003800200 */
.L_x_38324:
        /* <DEDUP_REMOVED lines=27> */
.L_x_38331:
        /* <DEDUP_REMOVED lines=13> */
.L_x_38333:
[----:B------:R-:W-:Y:S05]  /*6d20*/  BSYNC.RECONVERGENT B3 ;  /* 0x0000000000037941 */ /* 0x000fea0003800200 */
.L_x_38332:
        /* <DEDUP_REMOVED lines=43> */
.L_x_38330:
[----:B------:R-:W-:Y:S05]  /*6fe0*/  BSYNC.RECONVERGENT B2 ;  /* 0x0000000000027941 */ /* 0x000fea0003800200 */
.L_x_38329:
        /* <DEDUP_REMOVED lines=11> */
.L_x_38328:
[----:B------:R-:W-:Y:S05]  /*70a0*/  BSYNC.RECONVERGENT B1 ;  /* 0x0000000000017941 */ /* 0x000fea0003800200 */
.L_x_38327:
        /* <DEDUP_REMOVED lines=22> */
.L_x_38338:
        /* <DEDUP_REMOVED lines=13> */
.L_x_38340:
[----:B------:R-:W-:Y:S05]  /*72e0*/  BSYNC.RECONVERGENT B3 ;  /* 0x0000000000037941 */ /* 0x000fea0003800200 */
.L_x_38339:
        /* <DEDUP_REMOVED lines=43> */
.L_x_38337:
[----:B------:R-:W-:Y:S05]  /*75a0*/  BSYNC.RECONVERGENT B2 ;  /* 0x0000000000027941 */ /* 0x000fea0003800200 */
.L_x_38336:
        /* <DEDUP_REMOVED lines=10> */
[----:B------:R-:W-:-:S07]  /*7650*/  FADD.FTZ R168, R171, R168 ;  /* 0x000000a8aba87221 */ /* 0x000fce0000010000 */
.L_x_38335:
[----:B------:R-:W-:Y:S05]  /*7660*/  BSYNC.RECONVERGENT B1 ;  /* 0x0000000000017941 */ /* 0x000fea0003800200 */
.L_x_38334:
        /* <DEDUP_REMOVED lines=22> */
.L_x_38345:
        /* <DEDUP_REMOVED lines=13> */
.L_x_38347:
[----:B------:R-:W-:Y:S05]  /*78a0*/  BSYNC.RECONVERGENT B3 ;  /* 0x0000000000037941 */ /* 0x000fea0003800200 */
.L_x_38346:
        /* <DEDUP_REMOVED lines=43> */
.L_x_38344:
[----:B------:R-:W-:Y:S05]  /*7b60*/  BSYNC.RECONVERGENT B2 ;  /* 0x0000000000027941 */ /* 0x000fea0003800200 */
.L_x_38343:
[----:B------:R-:W-:Y:S01]  /*7b70*/  I2FP.F32.U32 R6, R6 ;  /* 0x0000000600067245 */ /* 0x000fe20000201000 */
[----:B-----5:R-:W-:Y:S02]  /*7b80*/  HADD2.F32 R172, -RZ, R33.H0_H0 ;  /* 0x20000021ffac7230 */ /* 0x020fe40000004100 */
[----:B------:R-:W-:-:S03]  /*7b90*/  IMAD.MOV.U32 R171, RZ, RZ, 0x2f800000 ;  /* 0x2f800000ffab7424 */ /* 0x000fc600078e00ff */
[----:B------:R-:W-:Y:S01]  /*7ba0*/  FMUL.FTZ R172, R172, UR13 ;  /* 0x0000000dacac7c20 */ /* 0x000fe20008410000 */
[----:B------:R-:W-:-:S03]  /*7bb0*/  FFMA.FTZ R6, R6, R171, 1.1641532182693481445e-10 ;  /* 0x2f00000006067423 */ /* 0x000fc600000100ab */
[----:B------:R-:W-:Y:S01]  /*7bc0*/  FMUL.FTZ R171, R172, UR12 ;  /* 0x0000000cacab7c20 */ /* 0x000fe20008410000 */
[----:B------:R-:W-:Y:S01]  /*7bd0*/  HADD2.F32 R172, -RZ, R165.H0_H0 ;  /* 0x200000a5ffac7230 */ /* 0x000fe20000004100 */
[----:B------:R-:W-:-:S04]  /*7be0*/  FSETP.GTU.FTZ.AND P3, PT, R6, UR10, PT ;  /* 0x0000000a06007c0b */ /* 0x000fc8000bf7c000 */
[----:B------:R-:W-:Y:S02]  /*7bf0*/  FSEL R171, R171, RZ, !P3 ;  /* 0x000000ffabab7208 */ /* 0x000fe40005800000 */
[----:B------:R-:W-:-:S03]  /*7c00*/  SEL R6, RZ, 0x1, P3 ;  /* 0x00000001ff067807 */ /* 0x000fc60001800000 */
[----:B------:R-:W-:-:S07]  /*7c10*/  FADD.FTZ R171, R172, R171 ;  /* 0x000000abacab7221 */ /* 0x000fce0000010000 */
.L_x_38342:
[----:B------:R-:W-:Y:S05]  /*7c20*/  BSYNC.RECONVERGENT B1 ;  /* 0x0000000000017941 */ /* 0x000fea0003800200 */
.L_x_38341:
        /* <DEDUP_REMOVED lines=22> */
.L_x_38352:
        /* <DEDUP_REMOVED lines=13> */
.L_x_38354:
[----:B------:R-:W-:Y:S05]  /*7e60*/  BSYNC.RECONVERGENT B3 ;  /* 0x0000000000037941 */ /* 0x000fea0003800200 */
.L_x_38353:
        /* <DEDUP_REMOVED lines=42> */
.L_x_38351:
[----:B------:R-:W-:Y:S05]  /*8110*/  BSYNC.RECONVERGENT B2 ;  /* 0x0000000000027941 */ /* 0x000fea0003800200 */
.L_x_38350:
        /* <DEDUP_REMOVED lines=11> */
.L_x_38349:
[----:B------:R-:W-:Y:S05]  /*81d0*/  BSYNC.RECONVERGENT B1 ;  /* 0x0000000000017941 */ /* 0x000fea0003800200 */
.L_x_38348:
        /* <DEDUP_REMOVED lines=22> */
.L_x_38359:
        /* <DEDUP_REMOVED lines=13> */
.L_x_38361:
[----:B------:R-:W-:Y:S05]  /*8410*/  BSYNC.RECONVERGENT B3 ;  /* 0x0000000000037941 */ /* 0x000fea0003800200 */
.L_x_38360:
        /* <DEDUP_REMOVED lines=43> */
.L_x_38358:
[----:B------:R-:W-:Y:S05]  /*86d0*/  BSYNC.RECONVERGENT B2 ;  /* 0x0000000000027941 */ /* 0x000fea0003800200 */
.L_x_38357:
        /* <DEDUP_REMOVED lines=11> */
.L_x_38356:
[----:B------:R-:W-:Y:S05]  /*8790*/  BSYNC.RECONVERGENT B1 ;  /* 0x0000000000017941 */ /* 0x000fea0003800200 */
.L_x_38355:
        /* <DEDUP_REMOVED lines=22> */
.L_x_38366:
        /* <DEDUP_REMOVED lines=13> */
.L_x_38368:
[----:B------:R-:W-:Y:S05]  /*89d0*/  BSYNC.RECONVERGENT B3 ;  /* 0x0000000000037941 */ /* 0x000fea0003800200 */
.L_x_38367:
        /* <DEDUP_REMOVED lines=42> */
.L_x_38365:
[----:B------:R-:W-:Y:S05]  /*8c80*/  BSYNC.RECONVERGENT B2 ;  /* 0x0000000000027941 */ /* 0x000fea0003800200 */
.L_x_38364:
        /* <DEDUP_REMOVED lines=11> */
.L_x_38363:
[----:B------:R-:W-:Y:S05]  /*8d40*/  BSYNC.RECONVERGENT B1 ;  /* 0x0000000000017941 */ /* 0x000fea0003800200 */
.L_x_38362:
        /* <DEDUP_REMOVED lines=22> */
.L_x_38373:
        /* <DEDUP_REMOVED lines=13> */
.L_x_38375:
[----:B------:R-:W-:Y:S05]  /*8f80*/  BSYNC.RECONVERGENT B3 ;  /* 0x0000000000037941 */ /* 0x000fea0003800200 */
.L_x_38374:
        /* <DEDUP_REMOVED lines=43> */
.L_x_38372:
[----:B------:R-:W-:Y:S05]  /*9240*/  BSYNC.RECONVERGENT B2 ;  /* 0x0000000000027941 */ /* 0x000fea0003800200 */
.L_x_38371:
        /* <DEDUP_REMOVED lines=11> */
.L_x_38370:
[----:B------:R-:W-:Y:S05]  /*9300*/  BSYNC.RECONVERGENT B1 ;  /* 0x0000000000017941 */ /* 0x000fea0003800200 */
.L_x_38369:
        /* <DEDUP_REMOVED lines=22> */
.L_x_38380:
        /* <DEDUP_REMOVED lines=13> */
.L_x_38382:
[----:B------:R-:W-:Y:S05]  /*9540*/  BSYNC.RECONVERGENT B3 ;  /* 0x0000000000037941 */ /* 0x000fea0003800200 */
.L_x_38381:
        /* <DEDUP_REMOVED lines=43> */
.L_x_38379:
[----:B------:R-:W-:Y:S05]  /*9800*/  BSYNC.RECONVERGENT B2 ;  /* 0x0000000000027941 */ /* 0x000fea0003800200 */
.L_x_38378:
        /* <DEDUP_REMOVED lines=11> */
.L_x_38377:
[----:B------:R-:W-:Y:S05]  /*98c0*/  BSYNC.RECONVERGENT B1 ;  /* 0x0000000000017941 */ /* 0x000fea0003800200 */
.L_x_38376:
[----:B------:R-:W-:Y:S02]  /*98d0*/  F2FP.F16.F32.PACK_AB R167, RZ, R176 ;  /* 0x000000b0ffa7723e */ /* 0x000fe400000000ff */
[----:B------:R-:W-:Y:S02]  /*98e0*/  PRMT R166, R181, 0x5410, R166 ;  /* 0x00005410b5a67816 */ /* 0x000fe400000000a6 */
[----:B------:R-:W-:Y:S02]  /*98f0*/  PRMT R165, R180, 0x5410, R165 ;  /* 0x00005410b4a57816 */ /* 0x000fe400000000a5 */
[----:B------:R-:W-:Y:S02]  /*9900*/  PRMT R164, R178, 0x5410, R164 ;  /* 0x00005410b2a47816 */ /* 0x000fe400000000a4 */
[----:B------:R-:W-:Y:S01]  /*9910*/  PRMT R167, R183, 0x5410, R167 ;  /* 0x00005410b7a77816 */ /* 0x000fe200000000a7 */
[----:B------:R-:W-:Y:S06]  /*9920*/  BRA `(.L_x_38383) ;  /* 0x0000002800dc7947 */ /* 0x000fec0003800000 */
.L_x_38326:
        /* <DEDUP_REMOVED lines=21> */
.L_x_38388:
        /* <DEDUP_REMOVED lines=13> */
.L_x_38390:
[----:B------:R-:W-:Y:S05]  /*9b50*/  BSYNC.RECONVERGENT B3 ;  /* 0x0000000000037941 */ /* 0x000fea0003800200 */
.L_x_38389:
        /* <DEDUP_REMOVED lines=41> */
[----:B------:R-:W-:-:S07]  /*9df0*/  LOP3.LUT R17, R164, UR32, R183, 0x96, !PT ;  /* 0x00000020a4117c12 */ /* 0x000fce000f8e96b7 */
.L_x_38387:
[----:B------:R-:W-:Y:S05]  /*9e00*/  BSYNC.RECONVERGENT B2 ;  /* 0x0000000000027941 */ /* 0x000fea0003800200 */
.L_x_38386:
        /* <DEDUP_REMOVED lines=9> */
.L_x_38385:
[----:B------:R-:W-:Y:S05]  /*9ea0*/  BSYNC.RECONVERGENT B1 ;  /* 0x0000000000017941 */ /* 0x000fea0003800200 */
.L_x_38384:
        /* <DEDUP_REMOVED lines=18> */
.L_x_38395:
        /* <DEDUP_REMOVED lines=13> */
.L_x_38397:
[----:B------:R-:W-:Y:S05]  /*a0a0*/  BSYNC.RECONVERGENT B3 ;  /* 0x0000000000037941 */ /* 0x000fea0003800200 */
.L_x_38396:
        /* <DEDUP_REMOVED lines=43> */
.L_x_38394:
[----:B------:R-:W-:Y:S05]  /*a360*/  BSYNC.RECONVERGENT B2 ;  /* 0x0000000000027941 */ /* 0x000fea0003800200 */
.L_x_38393:
        /* <DEDUP_REMOVED lines=9> */
.L_x_38392:
[----:B------:R-:W-:Y:S05]  /*a400*/  BSYNC.RECONVERGENT B1 ;  /* 0x0000000000017941 */ /* 0x000fea0003800200 */
.L_x_38391:
        /* <DEDUP_REMOVED lines=18> */
.L_x_38402:
        /* <DEDUP_REMOVED lines=13> */
.L_x_38404:
[----:B------:R-:W-:Y:S05]  /*a600*/  BSYNC.RECONVERGENT B3 ;  /* 0x0000000000037941 */ /* 0x000fea0003800200 */
.L_x_38403:
        /* <DEDUP_REMOVED lines=43> */
.L_x_38401:
[----:B------:R-:W-:Y:S05]  /*a8c0*/  BSYNC.RECONVERGENT B2 ;  /* 0x0000000000027941 */ /* 0x000fea0003800200 */
.L_x_38400:
        /* <DEDUP_REMOVED lines=9> */
.L_x_38399:
[----:B------:R-:W-:Y:S05]  /*a960*/  BSYNC.RECONVERGENT B1 ;  /* 0x0000000000017941 */ /* 0x000fea0003800200 */
.L_x_38398:
        /* <DEDUP_REMOVED lines=18> */
.L_x_38409:
        /* <DEDUP_REMOVED lines=13> */
.L_x_38411:
[----:B------:R-:W-:Y:S05]  /*ab60*/  BSYNC.RECONVERGENT B3 ;  /* 0x0000000000037941 */ /* 0x000fea0003800200 */
.L_x_38410:
        /* <DEDUP_REMOVED lines=43> */
.L_x_38408:
[----:B------:R-:W-:Y:S05]  /*ae20*/  BSYNC.RECONVERGENT B2 ;  /* 0x0000000000027941 */ /* 0x000fea0003800200 */
.L_x_38407:
        /* <DEDUP_REMOVED lines=9> */
.L_x_38406:
[----:B------:R-:W-:Y:S05]  /*aec0*/  BSYNC.RECONVERGENT B1 ;  /* 0x0000000000017941 */ /* 0x000fea0003800200 */
.L_x_38405:
        /* <DEDUP_REMOVED lines=18> */
.L_x_38416:
        /* <DEDUP_REMOVED lines=13> */
.L_x_38418:
[----:B------:R-:W-:Y:S05]  /*b0c0*/  BSYNC.RECONVERGENT B3 ;  /* 0x0000000000037941 */ /* 0x000fea0003800200 */
.L_x_38417:
        /* <DEDUP_REMOVED lines=43> */
.L_x_38415:
[----:B------:R-:W-:Y:S05]  /*b380*/  BSYNC.RECONVERGENT B2 ;  /* 0x0000000000027941 */ /* 0x000fea0003800200 */
.L_x_38414:
        /* <DEDUP_REMOVED lines=9> */
.L_x_38413:
[----:B------:R-:W-:Y:S05]  /*b420*/  BSYNC.RECONVERGENT B1 ;  /* 0x0000000000017941 */ /* 0x000fea0003800200 */
.L_x_38412:
        /* <DEDUP_REMOVED lines=18> */
.L_x_38423:
        /* <DEDUP_REMOVED lines=13> */
.L_x_38425:
[----:B------:R-:W-:Y:S05]  /*b620*/  BSYNC.RECONVERGENT B3 ;  /* 0x0000000000037941 */ /* 0x000fea0003800200 */
.L_x_38424:
        /* <DEDUP_REMOVED lines=43> */
.L_x_38422:
[----:B------:R-:W-:Y:S05]  /*b8e0*/  BSYNC.RECONVERGENT B2 ;  /* 0x0000000000027941 */ /* 0x000fea0003800200 */
.L_x_38421:
        /* <DEDUP_REMOVED lines=9> */
.L_x_38420:
[----:B------:R-:W-:Y:S05]  /*b980*/  BSYNC.RECONVERGENT B1 ;  /* 0x0000000000017941 */ /* 0x000fea0003800200 */
.L_x_38419:
        /* <DEDUP_REMOVED lines=18> */
.L_x_38430:
        /* <DEDUP_REMOVED lines=13> */
.L_x_38432:
[----:B------:R-:W-:Y:S05]  /*bb80*/  BSYNC.RECONVERGENT B3 ;  /* 0x0000000000037941 */ /* 0x000fea0003800200 */
.L_x_38431:
        /* <DEDUP_REMOVED lines=43> */
.L_x_38429:
[----:B------:R-:W-:Y:S05]  /*be40*/  BSYNC.RECONVERGENT B2 ;  /* 0x0000000000027941 */ /* 0x000fea0003800200 */
.L_x_38428:
        /* <DEDUP_REMOVED lines=9> */
.L_x_38427:
[----:B------:R-:W-:Y:S05]  /*bee0*/  BSYNC.RECONVERGENT B1 ;  /* 0x0000000000017941 */ /* 0x000fea0003800200 */
.L_x_38426:
        /* <DEDUP_REMOVED lines=18> */
.L_x_38437:
        /* <DEDUP_REMOVED lines=13> */
.L_x_38439:
[----:B------:R-:W-:Y:S05]  /*c0e0*/  BSYNC.RECONVERGENT B3 ;  /* 0x0000000000037941 */ /* 0x000fea0003800200 */
.L_x_38438:
        /* <DEDUP_REMOVED lines=43> */
.L_x_38436:
[----:B------:R-:W-:Y:S05]  /*c3a0*/  BSYNC.RECONVERGENT B2 ;  /* 0x0000000000027941 */ /* 0x000fea0003800200 */
.L_x_38435:
        /* <DEDUP_REMOVED lines=9> */
.L_x_38434:
[----:B------:R-:W-:Y:S05]  /*c440*/  BSYNC.RECONVERGENT B1 ;  /* 0x0000000000017941 */ /* 0x000fea0003800200 */
.L_x_38433:
[----:B------:R-:W-:Y:S02]  /*c450*/  F2FP.F16.F32.PACK_AB R183, RZ, R176 ;  /* 0x000000b0ffb7723e */ /* 0x000fe400000000ff */
[----:B------:R-:W-:Y:S02]  /*c460*/  PRMT R164, R164, 0x5410, R167 ;  /* 0x00005410a4a47816 */ /* 0x000fe400000000a7 */
[----:B------:R-:W-:Y:S02]  /*c470*/  PRMT R166, R166, 0x5410, R180 ;  /* 0x00005410a6a67816 */ /* 0x000fe400000000b4 */
[----:B------:R-:W-:Y:S02]  /*c480*/  PRMT R165, R165, 0x5410, R178 ;  /* 0x00005410a5a57816 */ /* 0x000fe400000000b2 */
[----:B------:R-:W-:-:S07]  /*c490*/  PRMT R167, R181, 0x5410, R183 ;  /* 0x00005410b5a77816 */ /* 0x000fce00000000b7 */
.L_x_38383:
        /* <DEDUP_REMOVED lines=25> */
.L_x_38441:
[----:B------:R-:W-:Y:S05]  /*c630*/  BSYNC.RECONVERGENT B1 ;  /* 0x0000000000017941 */ /* 0x000fea0003800200 */
.L_x_38440:
[----:B------:R-:W-:Y:S04]  /*c640*/  BSSY.RECONVERGENT B1, `(.L_x_38442) ;  /* 0x0000005000017945 */ /* 0x000fe80003800200 */
[----:B------:R-:W-:Y:S05]  /*c650*/  @!P1 BRA `(.L_x_38443) ;  /* 0x00000000000c9947 */ /* 0x000fea0003800000 */
[----:B-----5:R-:W2:Y:S02]  /*c660*/  LDC.64 R32, c[0x0][0x390] ;  /* 0x0000e400ff207b82 */ /* 0x020ea40000000a00 */
[----:B--2---:R-:W-:-:S06]  /*c670*/  IMAD.WIDE.U32 R32, R185, 0x10, R32 ;  /* 0x00000010b9207825 */ /* 0x004fcc00078e0020 */
[----:B------:R-:W5:Y:S02]  /*c680*/  LDG.E.128 R32, desc[UR8][R32.64] ;  /* 0x0000000820207981 */ /* 0x000f64000c1e1d00 */
.L_x_38443:
[----:B------:R-:W-:Y:S05]  /*c690*/  BSYNC.RECONVERGENT B1 ;  /* 0x0000000000017941 */ /* 0x000fea0003800200 */
.L_x_38442:
        /* <DEDUP_REMOVED lines=27> */
.L_x_38449:
        /* <DEDUP_REMOVED lines=13> */
.L_x_38451:
[----:B------:R-:W-:Y:S05]  /*c920*/  BSYNC.RECONVERGENT B3 ;  /* 0x0000000000037941 */ /* 0x000fea0003800200 */
.L_x_38450:
        /* <DEDUP_REMOVED lines=42> */
.L_x_38448:
[----:B------:R-:W-:Y:S05]  /*cbd0*/  BSYNC.RECONVERGENT B2 ;  /* 0x0000000000027941 */ /* 0x000fea0003800200 */
.L_x_38447:
        /* <DEDUP_REMOVED lines=11> */
.L_x_38446:
[----:B------:R-:W-:Y:S05]  /*cc90*/  BSYNC.RECONVERGENT B1 ;  /* 0x0000000000017941 */ /* 0x000fea0003800200 */
.L_x_38445:
        /* <DEDUP_REMOVED lines=22> */
.L_x_38456:
        /* <DEDUP_REMOVED lines=13> */
.L_x_38458:
[----:B------:R-:W-:Y:S05]  /*ced0*/  BSYNC.RECONVERGENT B3 ;  /* 0x0000000000037941 */ /* 0x000fea0003800200 */
.L_x_38457:
        /* <DEDUP_REMOVED lines=42> */
.L_x_38455:
[----:B------:R-:W-:Y:S05]  /*d180*/  BSYNC.RECONVERGENT B2 ;  /* 0x0000000000027941 */ /* 0x000fea0003800200 */
.L_x_38454:
        /* <DEDUP_REMOVED lines=11> */
.L_x_38453:
[----:B------:R-:W-:Y:S05]  /*d240*/  BSYNC.RECONVERGENT B1 ;  /* 0x0000000000017941 */ /* 0x000fea0003800200 */
.L_x_38452:
        /* <DEDUP_REMOVED lines=22> */
.L_x_38463:
        /* <DEDUP_REMOVED lines=13> */
.L_x_38465:
[----:B------:R-:W-:Y:S05]  /*d480*/  BSYNC.RECONVERGENT B3 ;  /* 0x0000000000037941 */ /* 0x000fea0003800200 */
.L_x_38464:
        /* <DEDUP_REMOVED lines=43> */
.L_x_38462:
[----:B------:R-:W-:Y:S05]  /*d740*/  BSYNC.RECONVERGENT B2 ;  /* 0x0000000000027941 */ /* 0x000fea0003800200 */
.L_x_38461:
        /* <DEDUP_REMOVED lines=11> */
.L_x_38460:
[----:B------:R-:W-:Y:S05]  /*d800*/  BSYNC.RECONVERGENT B1 ;  /* 0x0000000000017941 */ /* 0x000fea0003800200 */
.L_x_38459:
        /* <DEDUP_REMOVED lines=22> */
.L_x_38470:
        /* <DEDUP_REMOVED lines=13> */
.L_x_38472:
[----:B------:R-:W-:Y:S05]  /*da40*/  BSYNC.RECONVERGENT B3 ;  /* 0x0000000000037941 */ /* 0x000fea0003800200 */
.L_x_38471:
        /* <DEDUP_REMOVED lines=42> */
.L_x_38469:
[----:B------:R-:W-:Y:S05]  /*dcf0*/  BSYNC.RECONVERGENT B2 ;  /* 0x0000000000027941 */ /* 0x000fea0003800200 */
.L_x_38468:
        /* <DEDUP_REMOVED lines=11> */
.L_x_38467:
[----:B------:R-:W-:Y:S05]  /*ddb0*/  BSYNC.RECONVERGENT B1 ;  /* 0x0000000000017941 */ /* 0x000fea0003800200 */
.L_x_38466:
        /* <DEDUP_REMOVED lines=22> */
.L_x_38477:
        /* <DEDUP_REMOVED lines=13> */
.L_x_38479:
[----:B------:R-:W-:Y:S05]  /*dff0*/  BSYNC.RECONVERGENT B3 ;  /* 0x0000000000037941 */ /* 0x000fea0003800200 */
.L_x_38478:
        /* <DEDUP_REMOVED lines=43> */
.L_x_38476:
[----:B------:R-:W-:Y:S05]  /*e2b0*/  BSYNC.RECONVERGENT B2 ;  /* 0x0000000000027941 */ /* 0x000fea0003800200 */
.L_x_38475:
        /* <DEDUP_REMOVED lines=11> */
.L_x_38474:
[----:B------:R-:W-:Y:S05]  /*e370*/  BSYNC.RECONVERGENT B1 ;  /* 0x0000000000017941 */ /* 0x000fea0003800200 */
.L_x_38473:
        /* <DEDUP_REMOVED lines=22> */
.L_x_38484:
        /* <DEDUP_REMOVED lines=13> */
.L_x_38486:
[----:B------:R-:W-:Y:S05]  /*e5b0*/  BSYNC.RECONVERGENT B3 ;  /* 0x0000000000037941 */ /* 0x000fea0003800200 */
.L_x_38485:
        /* <DEDUP_REMOVED lines=42> */
.L_x_38483:
[----:B------:R-:W-:Y:S05]  /*e860*/  BSYNC.RECONVERGENT B2 ;  /* 0x0000000000027941 */ /* 0x000fea0003800200 */
.L_x_38482:
        /* <DEDUP_REMOVED lines=11> */
.L_x_38481:
[----:B------:R-:W-:Y:S05]  /*e920*/  BSYNC.RECONVERGENT B1 ;  /* 0x0000000000017941 */ /* 0x000fea0003800200 */
.L_x_38480:
        /* <DEDUP_REMOVED lines=22> */
.L_x_38491:
        /* <DEDUP_REMOVED lines=13> */
.L_x_38493:
[----:B------:R-:W-:Y:S05]  /*eb60*/  BSYNC.RECONVERGENT B3 ;  /* 0x0000000000037941 */ /* 0x000fea0003800200 */
.L_x_38492:
        /* <DEDUP_REMOVED lines=42> */
.L_x_38490:
[----:B------:R-:W-:Y:S05]  /*ee10*/  BSYNC.RECONVERGENT B2 ;  /* 0x0000000000027941 */ /* 0x000fea0003800200 */
.L_x_38489:
        /* <DEDUP_REMOVED lines=11> */
.L_x_38488:
[----:B------:R-:W-:Y:S05]  /*eed0*/  BSYNC.RECONVERGENT B1 ;  /* 0x0000000000017941 */ /* 0x000fea0003800200 */
.L_x_38487:
        /* <DEDUP_REMOVED lines=22> */
.L_x_38498:
        /* <DEDUP_REMOVED lines=13> */
.L_x_38500:
[----:B------:R-:W-:Y:S05]  /*f110*/  BSYNC.RECONVERGENT B3 ;  /* 0x0000000000037941 */ /* 0x000fea0003800200 */
.L_x_38499:
        /* <DEDUP_REMOVED lines=43> */
.L_x_38497:
[----:B------:R-:W-:Y:S05]  /*f3d0*/  BSYNC.RECONVERGENT B2 ;  /* 0x0000000000027941 */ /* 0x000fea0003800200 */
.L_x_38496:
        /* <DEDUP_REMOVED lines=11> */
.L_x_38495:
[----:B------:R-:W-:Y:S05]  /*f490*/  BSYNC.RECONVERGENT B1 ;  /* 0x0000000000017941 */ /* 0x000fea0003800200 */
.L_x_38494:
[----:B------:R-:W-:Y:S02]  /*f4a0*/  F2FP.F16.F32.PACK_AB R167, RZ, R184 ;  /* 0x000000b8ffa7723e */ /* 0x000fe400000000ff */
[----:B------:R-:W-:Y:S02]  /*f4b0*/  PRMT R166, R191, 0x5410, R166 ;  /* 0x00005410bfa67816 */ /* 0x000fe400000000a6 */
[----:B------:R-:W-:Y:S02]  /*f4c0*/  PRMT R165, R190, 0x5410, R165 ;  /* 0x00005410bea57816 */ /* 0x000fe400000000a5 */
[----:B------:R-:W-:Y:S02]  /*f4d0*/  PRMT R164, R186, 0x5410, R164 ;  /* 0x00005410baa47816 */ /* 0x000fe400000000a4 */
[----:B------:R-:W-:Y:S01]  /*f4e0*/  PRMT R167, R197, 0x5410, R167 ;  /* 0x00005410c5a77816 */ /* 0x000fe200000000a7 */
[----:B------:R-:W-:Y:S06]  /*f4f0*/  BRA `(.L_x_38501) ;  /* 0x0000002800dc7947 */ /* 0x000fec0003800000 */
.L_x_38444:
        /* <DEDUP_REMOVED lines=21> */
.L_x_38506:
        /* <DEDUP_REMOVED lines=13> */
.L_x_38508:
[----:B------:R-:W-:Y:S05]  /*f720*/  BSYNC.RECONVERGENT B3 ;  /* 0x0000000000037941 */ /* 0x000fea0003800200 */
.L_x_38507:
        /* <DEDUP_REMOVED lines=42> */
.L_x_38505:
[----:B------:R-:W-:Y:S05]  /*f9d0*/  BSYNC.RECONVERGENT B2 ;  /* 0x0000000000027941 */ /* 0x000fea0003800200 */
.L_x_38504:
        /* <DEDUP_REMOVED lines=9> */
.L_x_38503:
[----:B------:R-:W-:Y:S05]  /*fa70*/  BSYNC.RECONVERGENT B1 ;  /* 0x0000000000017941 */ /* 0x000fea0003800200 */
.L_x_38502:
        /* <DEDUP_REMOVED lines=18> */
.L_x_38513:
        /* <DEDUP_REMOVED lines=13> */
.L_x_38515:
[----:B------:R-:W-:Y:S05]  /*fc70*/  BSYNC.RECONVERGENT B3 ;  /* 0x0000000000037941 */ /* 0x000fea0003800200 */
.L_x_38514:
        /* <DEDUP_REMOVED lines=43> */
.L_x_38512:
[----:B------:R-:W-:Y:S05]  /*ff30*/  BSYNC.RECONVERGENT B2 ;  /* 0x0000000000027941 */ /* 0x000fea0003800200 */
.L_x_38511:
        /* <DEDUP_REMOVED lines=9> */
.L_x_38510:
[----:B------:R-:W-:Y:S05]  /*ffd0*/  BSYNC.RECONVERGENT B1 ;  /* 0x0000000000017941 */ /* 0x000fea0003800200 */
.L_x_38509:
        /* <DEDUP_REMOVED lines=18> */
.L_x_38520:
        /* <DEDUP_REMOVED lines=13> */
.L_x_38522:
[----:B------:R-:W-:Y:S05]  /*101d0*/  BSYNC.RECONVERGENT B3 ;  /* 0x0000000000037941 */ /* 0x000fea0003800200 */
.L_x_38521:
        /* <DEDUP_REMOVED lines=43> */
.L_x_38519:
[----:B------:R-:W-:Y:S05]  /*10490*/  BSYNC.RECONVERGENT B2 ;  /* 0x0000000000027941 */ /* 0x000fea0003800200 */
.L_x_38518:
        /* <DEDUP_REMOVED lines=9> */
.L_x_38517:
[----:B------:R-:W-:Y:S05]  /*10530*/  BSYNC.RECONVERGENT B1 ;  /* 0x0000000000017941 */ /* 0x000fea0003800200 */
.L_x_38516:
        /* <DEDUP_REMOVED lines=18> */
.L_x_38527:
        /* <DEDUP_REMOVED lines=13> */
.L_x_38529:
[----:B------:R-:W-:Y:S05]  /*10730*/  BSYNC.RECONVERGENT B3 ;  /* 0x0000000000037941 */ /* 0x000fea0003800200 */
.L_x_38528:
        /* <DEDUP_REMOVED lines=43> */
.L_x_38526:
[----:B------:R-:W-:Y:S05]  /*109f0*/  BSYNC.RECONVERGENT B2 ;  /* 0x0000000000027941 */ /* 0x000fea0003800200 */
.L_x_38525:
        /* <DEDUP_REMOVED lines=9> */
.L_x_38524:
[----:B------:R-:W-:Y:S05]  /*10a90*/  BSYNC.RECONVERGENT B1 ;  /* 0x0000000000017941 */ /* 0x000fea0003800200 */
.L_x_38523:
        /* <DEDUP_REMOVED lines=18> */
.L_x_38534:
        /* <DEDUP_REMOVED lines=13> */
.L_x_38536:
[----:B------:R-:W-:Y:S05]  /*10c90*/  BSYNC.RECONVERGENT B3 ;  /* 0x0000000000037941 */ /* 0x000fea0003800200 */
.L_x_38535:
        /* <DEDUP_REMOVED lines=43> */
.L_x_38533:
[----:B------:R-:W-:Y:S05]  /*10f50*/  BSYNC.RECONVERGENT B2 ;  /* 0x0000000000027941 */ /* 0x000fea0003800200 */
.L_x_38532:
        /* <DEDUP_REMOVED lines=9> */
.L_x_38531:
[----:B------:R-:W-:Y:S05]  /*10ff0*/  BSYNC.RECONVERGENT B1 ;  /* 0x0000000000017941 */ /* 0x000fea0003800200 */
.L_x_38530:
        /* <DEDUP_REMOVED lines=18> */
.L_x_38541:
        /* <DEDUP_REMOVED lines=13> */
.L_x_38543:
[----:B------:R-:W-:Y:S05]  /*111f0*/  BSYNC.RECONVERGENT B3 ;  /* 0x0000000000037941 */ /* 0x000fea0003800200 */
.L_x_38542:
        /* <DEDUP_REMOVED lines=43> */
.L_x_38540:
[----:B------:R-:W-:Y:S05]  /*114b0*/  BSYNC.RECONVERGENT B2 ;  /* 0x0000000000027941 */ /* 0x000fea0003800200 */
.L_x_38539:
        /* <DEDUP_REMOVED lines=9> */
.L_x_38538:
[----:B------:R-:W-:Y:S05]  /*11550*/  BSYNC.RECONVERGENT B1 ;  /* 0x0000000000017941 */ /* 0x000fea0003800200 */
.L_x_38537:
        /* <DEDUP_REMOVED lines=18> */
.L_x_38548:
        /* <DEDUP_REMOVED lines=13> */
.L_x_38550:
[----:B------:R-:W-:Y:S05]  /*11750*/  BSYNC.RECONVERGENT B3 ;  /* 0x0000000000037941 */ /* 0x000fea0003800200 */
.L_x_38549:
        /* <DEDUP_REMOVED lines=43> */
.L_x_38547:
[----:B------:R-:W-:Y:S05]  /*11a10*/  BSYNC.RECONVERGENT B2 ;  /* 0x0000000000027941 */ /* 0x000fea0003800200 */
.L_x_38546:
        /* <DEDUP_REMOVED lines=9> */
.L_x_38545:
[----:B------:R-:W-:Y:S05]  /*11ab0*/  BSYNC.RECONVERGENT B1 ;  /* 0x0000000000017941 */ /* 0x000fea0003800200 */
.L_x_38544:
        /* <DEDUP_REMOVED lines=18> */
.L_x_38555:
        /* <DEDUP_REMOVED lines=13> */
.L_x_38557:
[----:B------:R-:W-:Y:S05]  /*11cb0*/  BSYNC.RECONVERGENT B3 ;  /* 0x0000000000037941 */ /* 0x000fea0003800200 */
.L_x_38556:
        /* <DEDUP_REMOVED lines=43> */
.L_x_38554:
[----:B------:R-:W-:Y:S05]  /*11f70*/  BSYNC.RECONVERGENT B2 ;  /* 0x0000000000027941 */ /* 0x000fea0003800200 */
.L_x_38553:
        /* <DEDUP_REMOVED lines=9> */
.L_x_38552:
[----:B------:R-:W-:Y:S05]  /*12010*/  BSYNC.RECONVERGENT B1 ;  /* 0x0000000000017941 */ /* 0x000fea0003800200 */
.L_x_38551:
[----:B------:R-:W-:Y:S02]  /*12020*/  F2FP.F16.F32.PACK_AB R190, RZ, R184 ;  /* 0x000000b8ffbe723e */ /* 0x000fe400000000ff */
[----:B------:R-:W-:Y:S02]  /*12030*/  PRMT R164, R164, 0x5410, R167 ;  /* 0x00005410a4a47816 */ /* 0x000fe400000000a7 */
[----:B------:R-:W-:Y:S02]  /*12040*/  PRMT R166, R166, 0x5410, R189 ;  /* 0x00005410a6a67816 */ /* 0x000fe400000000bd */
[----:B------:R-:W-:Y:S02]  /*12050*/  PRMT R165, R165, 0x5410, R186 ;  /* 0x00005410a5a57816 */ /* 0x000fe400000000ba */
[----:B------:R-:W-:-:S07]  /*12060*/  PRMT R167, R196, 0x5410, R190 ;  /* 0x00005410c4a77816 */ /* 0x000fce00000000be */
.L_x_38501:
        /* <DEDUP_REMOVED lines=25> */
.L_x_38559:
[----:B------:R-:W-:Y:S05]  /*12200*/  BSYNC.RECONVERGENT B1 ;  /* 0x0000000000017941 */ /* 0x000fea0003800200 */
.L_x_38558:
[----:B------:R-:W-:Y:S04]  /*12210*/  BSSY.RECONVERGENT B1, `(.L_x_38560) ;  /* 0x0000005000017945 */ /* 0x000fe80003800200 */
[----:B------:R-:W-:Y:S05]  /*12220*/  @!P1 BRA `(.L_x_38561) ;  /* 0x00000000000c9947 */ /* 0x000fea0003800000 */
[----:B-----5:R-:W2:Y:S02]  /*12230*/  LDC.64 R32, c[0x0][0x390] ;  /* 0x0000e400ff207b82 */ /* 0x020ea40000000a00 */
[----:B--2---:R-:W-:-:S06]  /*12240*/  IMAD.WIDE.U32 R32, R193, 0x10, R32 ;  /* 0x00000010c1207825 */ /* 0x004fcc00078e0020 */
[----:B------:R-:W5:Y:S02]  /*12250*/  LDG.E.128 R32, desc[UR8][R32.64] ;  /* 0x0000000820207981 */ /* 0x000f64000c1e1d00 */
.L_x_38561:
[----:B------:R-:W-:Y:S05]  /*12260*/  BSYNC.RECONVERGENT B1 ;  /* 0x0000000000017941 */ /* 0x000fea0003800200 */
.L_x_38560:
        /* <DEDUP_REMOVED lines=27> */
.L_x_38567:
        /* <DEDUP_REMOVED lines=13> */
.L_x_38569:
[----:B------:R-:W-:Y:S05]  /*124f0*/  BSYNC.RECONVERGENT B3 ;  /* 0x0000000000037941 */ /* 0x000fea0003800200 */
.L_x_38568:
        /* <DEDUP_REMOVED lines=42> */
.L_x_38566:
[----:B------:R-:W-:Y:S05]  /*127a0*/  BSYNC.RECONVERGENT B2 ;  /* 0x0000000000027941 */ /* 0x000fea0003800200 */
.L_x_38565:
        /* <DEDUP_REMOVED lines=11> */
.L_x_38564:
[----:B------:R-:W-:Y:S05]  /*12860*/  BSYNC.RECONVERGENT B1 ;  /* 0x0000000000017941 */ /* 0x000fea0003800200 */
.L_x_38563:
        /* <DEDUP_REMOVED lines=22> */
.L_x_38574:
        /* <DEDUP_REMOVED lines=13> */
.L_x_38576:
[----:B------:R-:W-:Y:S05]  /*12aa0*/  BSYNC.RECONVERGENT B3 ;  /* 0x0000000000037941 */ /* 0x000fea0003800200 */
.L_x_38575:
        /* <DEDUP_REMOVED lines=43> */
.L_x_38573:
[----:B------:R-:W-:Y:S05]  /*12d60*/  BSYNC.RECONVERGENT B2 ;  /* 0x0000000000027941 */ /* 0x000fea0003800200 */
.L_x_38572:
        /* <DEDUP_REMOVED lines=11> */
.L_x_38571:
[----:B------:R-:W-:Y:S05]  /*12e20*/  BSYNC.RECONVERGENT B1 ;  /* 0x0000000000017941 */ /* 0x000fea0003800200 */
.L_x_38570:
        /* <DEDUP_REMOVED lines=22> */
.L_x_38581:
        /* <DEDUP_REMOVED lines=13> */
.L_x_38583:
[----:B------:R-:W-:Y:S05]  /*13060*/  BSYNC.RECONVERGENT B3 ;  /* 0x0000000000037941 */ /* 0x000fea0003800200 */
.L_x_38582:
        /* <DEDUP_REMOVED lines=42> */
.L_x_38580:
[----:B------:R-:W-:Y:S05]  /*13310*/  BSYNC.RECONVERGENT B2 ;  /* 0x0000000000027941 */ /* 0x000fea0003800200 */
.L_x_38579:
        /* <DEDUP_REMOVED lines=11> */
.L_x_38578:
[----:B------:R-:W-:Y:S05]  /*133d0*/  BSYNC.RECONVERGENT B1 ;  /* 0x0000000000017941 */ /* 0x000fea0003800200 */
.L_x_38577:
        /* <DEDUP_REMOVED lines=22> */
.L_x_38588:
        /* <DEDUP_REMOVED lines=13> */
.L_x_38590:
[----:B------:R-:W-:Y:S05]  /*13610*/  BSYNC.RECONVERGENT B3 ;  /* 0x0000000000037941 */ /* 0x000fea0003800200 */
.L_x_38589:
        /* <DEDUP_REMOVED lines=43> */
.L_x_38587:
[----:B------:R-:W-:Y:S05]  /*138d0*/  BSYNC.RECONVERGENT B2 ;  /* 0x0000000000027941 */ /* 0x000fea0003800200 */
.L_x_38586:
        /* <DEDUP_REMOVED lines=11> */
.L_x_38585:
[----:B------:R-:W-:Y:S05]  /*13990*/  BSYNC.RECONVERGENT B1 ;  /* 0x0000000000017941 */ /* 0x000fea0003800200 */
.L_x_38584:
        /* <DEDUP_REMOVED lines=22> */
.L_x_38595:
        /* <DEDUP_REMOVED lines=13> */
.L_x_38597:
[----:B------:R-:W-:Y:S05]  /*13bd0*/  BSYNC.RECONVERGENT B3 ;  /* 0x0000000000037941 */ /* 0x000fea0003800200 */
.L_x_38596:
        /* <DEDUP_REMOVED lines=39> */
[----:B------:R-:W-:Y:S02]  /*13e50*/  MOV R14, R200 ;  /* 0x000000c8000e7202 */ /* 0x000fe40000000f00 */
[----:B------:R-:W-:Y:S01]  /*13e60*/  LOP3.LUT R16, R198, UR31, R201, 0x96, !PT ;  /* 0x0000001fc6107c12 */ /* 0x000fe2000f8e96c9 */
[----:B------:R-:W-:Y:S01]  /*13e70*/  IMAD.MOV.U32 R200, RZ, RZ, R196 ;  /* 0x000000ffffc87224 */ /* 0x000fe200078e00c4 */
[----:B------:R-:W-:-:S07]  /*13e80*/  LOP3.LUT R17, R190, UR32, R197, 0x96, !PT ;  /* 0x00000020be117c12 */ /* 0x000fce000f8e96c5 */
.L_x_38594:
[----:B------:R-:W-:Y:S05]  /*13e90*/  BSYNC.RECONVERGENT B2 ;  /* 0x0000000000027941 */ /* 0x000fea0003800200 */
.L_x_38593:
        /* <DEDUP_REMOVED lines=11> */
.L_x_38592:
[----:B------:R-:W-:Y:S05]  /*13f50*/  BSYNC.RECONVERGENT B1 ;  /* 0x0000000000017941 */ /* 0x000fea0003800200 */
.L_x_38591:
        /* <DEDUP_REMOVED lines=22> */
.L_x_38602:
        /* <DEDUP_REMOVED lines=13> */
.L_x_38604:
[----:B------:R-:W-:Y:S05]  /*14190*/  BSYNC.RECONVERGENT B3 ;  /* 0x0000000000037941 */ /* 0x000fea0003800200 */
.L_x_38603:
        /* <DEDUP_REMOVED lines=43> */
.L_x_38601:
[----:B------:R-:W-:Y:S05]  /*14450*/  BSYNC.RECONVERGENT B2 ;  /* 0x0000000000027941 */ /* 0x000fea0003800200 */
.L_x_38600:
        /* <DEDUP_REMOVED lines=11> */
.L_x_38599:
[----:B------:R-:W-:Y:S05]  /*14510*/  BSYNC.RECONVERGENT B1 ;  /* 0x0000000000017941 */ /* 0x000fea0003800200 */
.L_x_38598:
        /* <DEDUP_REMOVED lines=22> */
.L_x_38609:
        /* <DEDUP_REMOVED lines=13> */
.L_x_38611:
[----:B------:R-:W-:Y:S05]  /*14750*/  BSYNC.RECONVERGENT B3 ;  /* 0x0000000000037941 */ /* 0x000fea0003800200 */
.L_x_38610:
        /* <DEDUP_REMOVED lines=43> */
.L_x_38608:
[----:B------:R-:W-:Y:S05]  /*14a10*/  BSYNC.RECONVERGENT B2 ;  /* 0x0000000000027941 */ /* 0x000fea0003800200 */
.L_x_38607:
        /* <DEDUP_REMOVED lines=11> */
.L_x_38606:
[----:B------:R-:W-:Y:S05]  /*14ad0*/  BSYNC.RECONVERGENT B1 ;  /* 0x0000000000017941 */ /* 0x000fea0003800200 */
.L_x_38605:
        /* <DEDUP_REMOVED lines=22> */
.L_x_38616:
        /* <DEDUP_REMOVED lines=13> */
.L_x_38618:
[----:B------:R-:W-:Y:S05]  /*14d10*/  BSYNC.RECONVERGENT B3 ;  /* 0x0000000000037941 */ /* 0x000fea0003800200 */
.L_x_38617:
        /* <DEDUP_REMOVED lines=42> */
.L_x_38615:
[----:B------:R-:W-:Y:S05]  /*14fc0*/  BSYNC.RECONVERGENT B2 ;  /* 0x0000000000027941 */ /* 0x000fea0003800200 */
.L_x_38614:
        /* <DEDUP_REMOVED lines=11> */
.L_x_38613:
[----:B------:R-:W-:Y:S05]  /*15080*/  BSYNC.RECONVERGENT B1 ;  /* 0x0000000000017941 */ /* 0x000fea0003800200 */
.L_x_38612:
[----:B------:R-:W-:Y:S02]  /*15090*/  F2FP.F16.F32.PACK_AB R167, RZ, R192 ;  /* 0x000000c0ffa7723e */ /* 0x000fe400000000ff */
[----:B------:R-:W-:Y:S02]  /*150a0*/  PRMT R166, R203, 0x5410, R166 ;  /* 0x00005410cba67816 */ /* 0x000fe400000000a6 */
[----:B------:R-:W-:Y:S02]  /*150b0*/  PRMT R165, R202, 0x5410, R165 ;  /* 0x00005410caa57816 */ /* 0x000fe400000000a5 */
[----:B------:R-:W-:Y:S02]  /*150c0*/  PRMT R164, R194, 0x5410, R164 ;  /* 0x00005410c2a47816 */ /* 0x000fe400000000a4 */
[----:B------:R-:W-:Y:S01]  /*150d0*/  PRMT R167, R205, 0x5410, R167 ;  /* 0x00005410cda77816 */ /* 0x000fe200000000a7 */
[----:B------:R-:W-:Y:S06]  /*150e0*/  BRA `(.L_x_38619) ;  /* 0x0000002800dc7947 */ /* 0x000fec0003800000 */
.L_x_38562:
        /* <DEDUP_REMOVED lines=21> */
.L_x_38624:
        /* <DEDUP_REMOVED lines=13> */
.L_x_38626:
[----:B------:R-:W-:Y:S05]  /*15310*/  BSYNC.RECONVERGENT B3 ;  /* 0x0000000000037941 */ /* 0x000fea0003800200 */
.L_x_38625:
        /* <DEDUP_REMOVED lines=42> */
.L_x_38623:
[----:B------:R-:W-:Y:S05]  /*155c0*/  BSYNC.RECONVERGENT B2 ;  /* 0x0000000000027941 */ /* 0x000fea0003800200 */
.L_x_38622:
        /* <DEDUP_REMOVED lines=9> */
.L_x_38621:
[----:B------:R-:W-:Y:S05]  /*15660*/  BSYNC.RECONVERGENT B1 ;  /* 0x0000000000017941 */ /* 0x000fea0003800200 */
.L_x_38620:
        /* <DEDUP_REMOVED lines=18> */
.L_x_38631:
        /* <DEDUP_REMOVED lines=13> */
.L_x_38633:
[----:B------:R-:W-:Y:S05]  /*15860*/  BSYNC.RECONVERGENT B3 ;  /* 0x0000000000037941 */ /* 0x000fea0003800200 */
.L_x_38632:
        /* <DEDUP_REMOVED lines=43> */
.L_x_38630:
[----:B------:R-:W-:Y:S05]  /*15b20*/  BSYNC.RECONVERGENT B2 ;  /* 0x0000000000027941 */ /* 0x000fea0003800200 */
.L_x_38629:
        /* <DEDUP_REMOVED lines=9> */
.L_x_38628:
[----:B------:R-:W-:Y:S05]  /*15bc0*/  BSYNC.RECONVERGENT B1 ;  /* 0x0000000000017941 */ /* 0x000fea0003800200 */
.L_x_38627:
        /* <DEDUP_REMOVED lines=18> */
.L_x_38638:
        /* <DEDUP_REMOVED lines=13> */
.L_x_38640:
[----:B------:R-:W-:Y:S05]  /*15dc0*/  BSYNC.RECONVERGENT B3 ;  /* 0x0000000000037941 */ /* 0x000fea0003800200 */
.L_x_38639:
        /* <DEDUP_REMOVED lines=43> */
.L_x_38637:
[----:B------:R-:W-:Y:S05]  /*16080*/  BSYNC.RECONVERGENT B2 ;  /* 0x0000000000027941 */ /* 0x000fea0003800200 */
.L_x_38636:
        /* <DEDUP_REMOVED lines=9> */
.L_x_38635:
[----:B------:R-:W-:Y:S05]  /*16120*/  BSYNC.RECONVERGENT B1 ;  /* 0x0000000000017941 */ /* 0x000fea0003800200 */
.L_x_38634:
        /* <DEDUP_REMOVED lines=18> */
.L_x_38645:
        /* <DEDUP_REMOVED lines=13> */
.L_x_38647:
[----:B------:R-:W-:Y:S05]  /*16320*/  BSYNC.RECONVERGENT B3 ;  /* 0x0000000000037941 */ /* 0x000fea0003800200 */
.L_x_38646:
        /* <DEDUP_REMOVED lines=43> */
.L_x_38644:
[----:B------:R-:W-:Y:S05]  /*165e0*/  BSYNC.RECONVERGENT B2 ;  /* 0x0000000000027941 */ /* 0x000fea0003800200 */
.L_x_38643:
        /* <DEDUP_REMOVED lines=9> */
.L_x_38642:
[----:B------:R-:W-:Y:S05]  /*16680*/  BSYNC.RECONVERGENT B1 ;  /* 0x0000000000017941 */ /* 0x000fea0003800200 */
.L_x_38641:
        /* <DEDUP_REMOVED lines=18> */
.L_x_38652:
        /* <DEDUP_REMOVED lines=13> */
.L_x_38654:
[----:B------:R-:W-:Y:S05]  /*16880*/  BSYNC.RECONVERGENT B3 ;  /* 0x0000000000037941 */ /* 0x000fea0003800200 */
.L_x_38653:
        /* <DEDUP_REMOVED lines=43> */
.L_x_38651:
[----:B------:R-:W-:Y:S05]  /*16b40*/  BSYNC.RECONVERGENT B2 ;  /* 0x0000000000027941 */ /* 0x000fea0003800200 */
.L_x_38650:
        /* <DEDUP_REMOVED lines=9> */
.L_x_38649:
[----:B------:R-:W-:Y:S05]  /*16be0*/  BSYNC.RECONVERGENT B1 ;  /* 0x0000000000017941 */ /* 0x000fea0003800200 */
.L_x_38648:
        /* <DEDUP_REMOVED lines=18> */
.L_x_38659:
        /* <DEDUP_REMOVED lines=13> */
.L_x_38661:
[----:B------:R-:W-:Y:S05]  /*16de0*/  BSYNC.RECONVERGENT B3 ;  /* 0x0000000000037941 */ /* 0x000fea0003800200 */
.L_x_38660:
        /* <DEDUP_REMOVED lines=43> */
.L_x_38658:
[----:B------:R-:W-:Y:S05]  /*170a0*/  BSYNC.RECONVERGENT B2 ;  /* 0x0000000000027941 */ /* 0x000fea0003800200 */
.L_x_38657:
        /* <DEDUP_REMOVED lines=9> */
.L_x_38656:
[----:B------:R-:W-:Y:S05]  /*17140*/  BSYNC.RECONVERGENT B1 ;  /* 0x0000000000017941 */ /* 0x000fea0003800200 */
.L_x_38655:
        /* <DEDUP_REMOVED lines=18> */
.L_x_38666:
        /* <DEDUP_REMOVED lines=13> */
.L_x_38668:
[----:B------:R-:W-:Y:S05]  /*17340*/  BSYNC.RECONVERGENT B3 ;  /* 0x0000000000037941 */ /* 0x000fea0003800200 */
.L_x_38667:
        /* <DEDUP_REMOVED lines=43> */
.L_x_38665:
[----:B------:R-:W-:Y:S05]  /*17600*/  BSYNC.RECONVERGENT B2 ;  /* 0x0000000000027941 */ /* 0x000fea0003800200 */
.L_x_38664:
        /* <DEDUP_REMOVED lines=9> */
.L_x_38663:
[----:B------:R-:W-:Y:S05]  /*176a0*/  BSYNC.RECONVERGENT B1 ;  /* 0x0000000000017941 */ /* 0x000fea0003800200 */
.L_x_38662:
        /* <DEDUP_REMOVED lines=18> */
.L_x_38673:
        /* <DEDUP_REMOVED lines=13> */
.L_x_38675:
[----:B------:R-:W-:Y:S05]  /*178a0*/  BSYNC.RECONVERGENT B3 ;  /* 0x0000000000037941 */ /* 0x000fea0003800200 */
.L_x_38674:
        /* <DEDUP_REMOVED lines=43> */
.L_x_38672:
[----:B------:R-:W-:Y:S05]  /*17b60*/  BSYNC.RECONVERGENT B2 ;  /* 0x0000000000027941 */ /* 0x000fea0003800200 */
.L_x_38671:
        /* <DEDUP_REMOVED lines=9> */
.L_x_38670:
[----:B------:R-:W-:Y:S05]  /*17c00*/  BSYNC.RECONVERGENT B1 ;  /* 0x0000000000017941 */ /* 0x000fea0003800200 */
.L_x_38669:
[----:B------:R-:W-:Y:S02]  /*17c10*/  F2FP.F16.F32.PACK_AB R196, RZ, R192 ;  /* 0x000000c0ffc4723e */ /* 0x000fe400000000ff */
[----:B------:R-:W-:Y:S02]  /*17c20*/  PRMT R164, R167, 0x5410, R164 ;  /* 0x00005410a7a47816 */ /* 0x000fe400000000a4 */
[----:B------:R-:W-:Y:S02]  /*17c30*/  PRMT R166, R166, 0x5410, R199 ;  /* 0x00005410a6a67816 */ /* 0x000fe400000000c7 */
[----:B------:R-:W-:Y:S02]  /*17c40*/  PRMT R165, R194, 0x5410, R165 ;  /* 0x00005410c2a57816 */ /* 0x000fe400000000a5 */
[----:B------:R-:W-:-:S07]  /*17c50*/  PRMT R167, R204, 0x5410, R196 ;  /* 0x00005410cca77816 */ /* 0x000fce00000000c4 */
.L_x_38619:
        /* <DEDUP_REMOVED lines=25> */
.L_x_38677:
[----:B------:R-:W-:Y:S05]  /*17df0*/  BSYNC.RECONVERGENT B1 ;  /* 0x0000000000017941 */ /* 0x000fea0003800200 */
.L_x_38676:
[----:B------:R-:W-:Y:S04]  /*17e00*/  BSSY.RECONVERGENT B1, `(.L_x_38678) ;  /* 0x0000005000017945 */ /* 0x000fe80003800200 */
[----:B------:R-:W-:Y:S05]  /*17e10*/  @!P1 BRA `(.L_x_38679) ;  /* 0x00000000000c9947 */ /* 0x000fea0003800000 */
[----:B-----5:R-:W2:Y:S02]  /*17e20*/  LDC.64 R32, c[0x0][0x390] ;  /* 0x0000e400ff207b82 */ /* 0x020ea40000000a00 */
[----:B--2---:R-:W-:-:S06]  /*17e30*/  IMAD.WIDE.U32 R32, R202, 0x10, R32 ;  /* 0x00000010ca207825 */ /* 0x004fcc00078e0020 */
[----:B------:R-:W5:Y:S02]  /*17e40*/  LDG.E.128 R32, desc[UR8][R32.64] ;  /* 0x0000000820207981 */ /* 0x000f64000c1e1d00 */
.L_x_38679:
[----:B------:R-:W-:Y:S05]  /*17e50*/  BSYNC.RECONVERGENT B1 ;  /* 0x0000000000017941 */ /* 0x000fea0003800200 */
.L_x_38678:
        /* <DEDUP_REMOVED lines=27> */
.L_x_38685:
        /* <DEDUP_REMOVED lines=13> */
.L_x_38687:
[----:B------:R-:W-:Y:S05]  /*180e0*/  BSYNC.RECONVERGENT B3 ;  /* 0x0000000000037941 */ /* 0x000fea0003800200 */
.L_x_38686:
        /* <DEDUP_REMOVED lines=43> */
.L_x_38684:
[----:B------:R-:W-:Y:S05]  /*183a0*/  BSYNC.RECONVERGENT B2 ;  /* 0x0000000000027941 */ /* 0x000fea0003800200 */
.L_x_38683:
        /* <DEDUP_REMOVED lines=11> */
.L_x_38682:
[----:B------:R-:W-:Y:S05]  /*18460*/  BSYNC.RECONVERGENT B1 ;  /* 0x0000000000017941 */ /* 0x000fea0003800200 */
.L_x_38681:
        /* <DEDUP_REMOVED lines=22> */
.L_x_38692:
        /* <DEDUP_REMOVED lines=13> */
.L_x_38694:
[----:B------:R-:W-:Y:S05]  /*186a0*/  BSYNC.RECONVERGENT B3 ;  /* 0x0000000000037941 */ /* 0x000fea0003800200 */
.L_x_38693:
        /* <DEDUP_REMOVED lines=43> */
.L_x_38691:
[----:B------:R-:W-:Y:S05]  /*18960*/  BSYNC.RECONVERGENT B2 ;  /* 0x0000000000027941 */ /* 0x000fea0003800200 */
.L_x_38690:
        /* <DEDUP_REMOVED lines=11> */
.L_x_38689:
[----:B------:R-:W-:Y:S05]  /*18a20*/  BSYNC.RECONVERGENT B1 ;  /* 0x0000000000017941 */ /* 0x000fea0003800200 */
.L_x_38688:
        /* <DEDUP_REMOVED lines=22> */
.L_x_38699:
        /* <DEDUP_REMOVED lines=13> */
.L_x_38701:
[----:B------:R-:W-:Y:S05]  /*18c60*/  BSYNC.RECONVERGENT B3 ;  /* 0x0000000000037941 */ /* 0x000fea0003800200 */
.L_x_38700:
        /* <DEDUP_REMOVED lines=43> */
.L_x_38698:
[----:B------:R-:W-:Y:S05]  /*18f20*/  BSYNC.RECONVERGENT B2 ;  /* 0x0000000000027941 */ /* 0x000fea0003800200 */
.L_x_38697:
        /* <DEDUP_REMOVED lines=11> */
.L_x_38696:
[----:B------:R-:W-:Y:S05]  /*18fe0*/  BSYNC.RECONVERGENT B1 ;  /* 0x0000000000017941 */ /* 0x000fea0003800200 */
.L_x_38695:
        /* <DEDUP_REMOVED lines=22> */
.L_x_38706:
        /* <DEDUP_REMOVED lines=13> */
.L_x_38708:
[----:B------:R-:W-:Y:S05]  /*19220*/  BSYNC.RECONVERGENT B3 ;  /* 0x0000000000037941 */ /* 0x000fea0003800200 */
.L_x_38707:
        /* <DEDUP_REMOVED lines=43> */
.L_x_38705:
[----:B------:R-:W-:Y:S05]  /*194e0*/  BSYNC.RECONVERGENT B2 ;  /* 0x0000000000027941 */ /* 0x000fea0003800200 */
.L_x_38704:
        /* <DEDUP_REMOVED lines=11> */
.L_x_38703:
[----:B------:R-:W-:Y:S05]  /*195a0*/  BSYNC.RECONVERGENT B1 ;  /* 0x0000000000017941 */ /* 0x000fea0003800200 */
.L_x_38702:
        /* <DEDUP_REMOVED lines=22> */
.L_x_38713:
        /* <DEDUP_REMOVED lines=13> */
.L_x_38715:
[----:B------:R-:W-:Y:S05]  /*197e0*/  BSYNC.RECONVERGENT B3 ;  /* 0x0000000000037941 */ /* 0x000fea0003800200 */
.L_x_38714:
        /* <DEDUP_REMOVED lines=43> */
.L_x_38712:
[----:B------:R-:W-:Y:S05]  /*19aa0*/  BSYNC.RECONVERGENT B2 ;  /* 0x0000000000027941 */ /* 0x000fea0003800200 */
.L_x_38711:
        /* <DEDUP_REMOVED lines=11> */
.L_x_38710:
[----:B------:R-:W-:Y:S05]  /*19b60*/  BSYNC.RECONVERGENT B1 ;  /* 0x0000000000017941 */ /* 0x000fea0003800200 */
.L_x_38709:
        /* <DEDUP_REMOVED lines=22> */
.L_x_38720:
        /* <DEDUP_REMOVED lines=13> */
.L_x_38722:
[----:B------:R-:W-:Y:S05]  /*19da0*/  BSYNC.RECONVERGENT B3 ;  /* 0x0000000000037941 */ /* 0x000fea0003800200 */
.L_x_38721:
        /* <DEDUP_REMOVED lines=43> */
.L_x_38719:
[----:B------:R-:W-:Y:S05]  /*1a060*/  BSYNC.RECONVERGENT B2 ;  /* 0x0000000000027941 */ /* 0x000fea0003800200 */
.L_x_38718:
        /* <DEDUP_REMOVED lines=11> */
.L_x_38717:
[----:B------:R-:W-:Y:S05]  /*1a120*/  BSYNC.RECONVERGENT B1 ;  /* 0x0000000000017941 */ /* 0x000fea0003800200 */
.L_x_38716:
        /* <DEDUP_REMOVED lines=22> */
.L_x_38727:
        /* <DEDUP_REMOVED lines=13> */
.L_x_38729:
[----:B------:R-:W-:Y:S05]  /*1a360*/  BSYNC.RECONVERGENT B3 ;  /* 0x0000000000037941 */ /* 0x000fea0003800200 */
.L_x_38728:
        /* <DEDUP_REMOVED lines=43> */
.L_x_38726:
[----:B------:R-:W-:Y:S05]  /*1a620*/  BSYNC.RECONVERGENT B2 ;  /* 0x0000000000027941 */ /* 0x000fea0003800200 */
.L_x_38725:
        /* <DEDUP_REMOVED lines=11> */
.L_x_38724:
[----:B------:R-:W-:Y:S05]  /*1a6e0*/  BSYNC.RECONVERGENT B1 ;  /* 0x0000000000017941 */ /* 0x000fea0003800200 */
.L_x_38723:
        /* <DEDUP_REMOVED lines=22> */
.L_x_38734:
        /* <DEDUP_REMOVED lines=13> */
.L_x_38736:
[----:B------:R-:W-:Y:S05]  /*1a920*/  BSYNC.RECONVERGENT B3 ;  /* 0x0000000000037941 */ /* 0x000fea0003800200 */
.L_x_38735:
        /* <DEDUP_REMOVED lines=42> */
.L_x_38733:
[----:B------:R-:W-:Y:S05]  /*1abd0*/  BSYNC.RECONVERGENT B2 ;  /* 0x0000000000027941 */ /* 0x000fea0003800200 */
.L_x_38732:
        /* <DEDUP_REMOVED lines=11> */
.L_x_38731:
[----:B------:R-:W-:Y:S05]  /*1ac90*/  BSYNC.RECONVERGENT B1 ;  /* 0x0000000000017941 */ /* 0x000fea0003800200 */
.L_x_38730:
[----:B------:R-:W-:Y:S02]  /*1aca0*/  F2FP.F16.F32.PACK_AB R167, RZ, R199 ;  /* 0x000000c7ffa7723e */ /* 0x000fe400000000ff */
[----:B------:R-:W-:Y:S02]  /*1acb0*/  PRMT R166, R213, 0x5410, R166 ;  /* 0x00005410d5a67816 */ /* 0x000fe400000000a6 */
[----:B------:R-:W-:Y:S02]  /*1acc0*/  PRMT R165, R211, 0x5410, R212 ;  /* 0x00005410d3a57816 */ /* 0x000fe400000000d4 */
[----:B------:R-:W-:Y:S02]  /*1acd0*/  PRMT R164, R205, 0x5410, R210 ;  /* 0x00005410cda47816 */ /* 0x000fe400000000d2 */
[----:B------:R-:W-:Y:S01]  /*1ace0*/  PRMT R167, R214, 0x5410, R167 ;  /* 0x00005410d6a77816 */ /* 0x000fe200000000a7 */
[----:B------:R-:W-:Y:S06]  /*1acf0*/  BRA `(.L_x_38737) ;  /* 0x0000002800dc7947 */ /* 0x000fec0003800000 */
.L_x_38680:
[----:B------:R-:W-:Y:S01]  /*1ad00*/  BSSY.RECONVERGENT B1, `(.L_x_38738) ;  /* 0x0000057000017945 */ /* 0x000fe20003800200 */
[----:B0-----:R-:W-:Y:S01]  /*1ad10*/  MOV R194, RZ ;  /* 0x000000ff00c27202 */ /* 0x001fe20000000f00 */
[----:B------:R-:W-:Y:S01]  /*1ad20*/  IMAD.MOV.U32 R208, RZ, RZ, R198 ;  /* 0x000000ffffd07224 */ /* 0x000fe200078e00c6 */
[----:B-1----:R-:W-:Y:S01]  /*1ad30*/  MOV R164, R200 ;  /* 0x000000c800a47202 */ /* 0x002fe20000000f00 */
        /* <DEDUP_REMOVED lines=17> */
.L_x_38742:
        /* <DEDUP_REMOVED lines=13> */
.L_x_38744:
[----:B------:R-:W-:Y:S05]  /*1af20*/  BSYNC.RECONVERGENT B3 ;  /* 0x0000000000037941 */ /* 0x000fea0003800200 */
.L_x_38743:
        /* <DEDUP_REMOVED lines=42> */
.L_x_38741:
[----:B------:R-:W-:Y:S05]  /*1b1d0*/  BSYNC.RECONVERGENT B2 ;  /* 0x0000000000027941 */ /* 0x000fea0003800200 */
.L_x_38740:
        /* <DEDUP_REMOVED lines=9> */
.L_x_38739:
[----:B------:R-:W-:Y:S05]  /*1b270*/  BSYNC.RECONVERGENT B1 ;  /* 0x0000000000017941 */ /* 0x000fea0003800200 */
.L_x_38738:
        /* <DEDUP_REMOVED lines=18> */
.L_x_38749:
        /* <DEDUP_REMOVED lines=13> */
.L_x_38751:
[----:B------:R-:W-:Y:S05]  /*1b470*/  BSYNC.RECONVERGENT B3 ;  /* 0x0000000000037941 */ /* 0x000fea0003800200 */
.L_x_38750:
        /* <DEDUP_REMOVED lines=43> */
.L_x_38748:
[----:B------:R-:W-:Y:S05]  /*1b730*/  BSYNC.RECONVERGENT B2 ;  /* 0x0000000000027941 */ /* 0x000fea0003800200 */
.L_x_38747:
        /* <DEDUP_REMOVED lines=9> */
.L_x_38746:
[----:B------:R-:W-:Y:S05]  /*1b7d0*/  BSYNC.RECONVERGENT B1 ;  /* 0x0000000000017941 */ /* 0x000fea0003800200 */
.L_x_38745:
        /* <DEDUP_REMOVED lines=18> */
.L_x_38756:
        /* <DEDUP_REMOVED lines=13> */
.L_x_38758:
[----:B------:R-:W-:Y:S05]  /*1b9d0*/  BSYNC.RECONVERGENT B3 ;  /* 0x0000000000037941 */ /* 0x000fea0003800200 */
.L_x_38757:
        /* <DEDUP_REMOVED lines=43> */
.L_x_38755:
[----:B------:R-:W-:Y:S05]  /*1bc90*/  BSYNC.RECONVERGENT B2 ;  /* 0x0000000000027941 */ /* 0x000fea0003800200 */
.L_x_38754:
        /* <DEDUP_REMOVED lines=9> */
.L_x_38753:
[----:B------:R-:W-:Y:S05]  /*1bd30*/  BSYNC.RECONVERGENT B1 ;  /* 0x0000000000017941 */ /* 0x000fea0003800200 */
.L_x_38752:
        /* <DEDUP_REMOVED lines=18> */
.L_x_38763:
        /* <DEDUP_REMOVED lines=13> */
.L_x_38765:
[----:B------:R-:W-:Y:S05]  /*1bf30*/  BSYNC.RECONVERGENT B3 ;  /* 0x0000000000037941 */ /* 0x000fea0003800200 */
.L_x_38764:
        /* <DEDUP_REMOVED lines=43> */
.L_x_38762:
[----:B------:R-:W-:Y:S05]  /*1c1f0*/  BSYNC.RECONVERGENT B2 ;  /* 0x0000000000027941 */ /* 0x000fea0003800200 */
.L_x_38761:
        /* <DEDUP_REMOVED lines=9> */
.L_x_38760:
[----:B------:R-:W-:Y:S05]  /*1c290*/  BSYNC.RECONVERGENT B1 ;  /* 0x0000000000017941 */ /* 0x000fea0003800200 */
.L_x_38759:
        /* <DEDUP_REMOVED lines=18> */
.L_x_38770:
        /* <DEDUP_REMOVED lines=13> */
.L_x_38772:
[----:B------:R-:W-:Y:S05]  /*1c490*/  BSYNC.RECONVERGENT B3 ;  /* 0x0000000000037941 */ /* 0x000fea0003800200 */
.L_x_38771:
        /* <DEDUP_REMOVED lines=43> */
.L_x_38769:
[----:B------:R-:W-:Y:S05]  /*1c750*/  BSYNC.RECONVERGENT B2 ;  /* 0x0000000000027941 */ /* 0x000fea0003800200 */
.L_x_38768:
        /* <DEDUP_REMOVED lines=9> */
.L_x_38767:
[----:B------:R-:W-:Y:S05]  /*1c7f0*/  BSYNC.RECONVERGENT B1 ;  /* 0x0000000000017941 */ /* 0x000fea0003800200 */
.L_x_38766:
        /* <DEDUP_REMOVED lines=18> */
.L_x_38777:
        /* <DEDUP_REMOVED lines=13> */
.L_x_38779:
[----:B------:R-:W-:Y:S05]  /*1c9f0*/  BSYNC.RECONVERGENT B3 ;  /* 0x0000000000037941 */ /* 0x000fea0003800200 */
.L_x_38778:
        /* <DEDUP_REMOVED lines=43> */
.L_x_38776:
[----:B------:R-:W-:Y:S05]  /*1ccb0*/  BSYNC.RECONVERGENT B2 ;  /* 0x0000000000027941 */ /* 0x000fea0003800200 */
.L_x_38775:
        /* <DEDUP_REMOVED lines=9> */
.L_x_38774:
[----:B------:R-:W-:Y:S05]  /*1cd50*/  BSYNC.RECONVERGENT B1 ;  /* 0x0000000000017941 */ /* 0x000fea0003800200 */
.L_x_38773:
        /* <DEDUP_REMOVED lines=18> */
.L_x_38784:
        /* <DEDUP_REMOVED lines=13> */
.L_x_38786:
[----:B------:R-:W-:Y:S05]  /*1cf50*/  BSYNC.RECONVERGENT B3 ;  /* 0x0000000000037941 */ /* 0x000fea0003800200 */
.L_x_38785:
        /* <DEDUP_REMOVED lines=43> */
.L_x_38783:
[----:B------:R-:W-:Y:S05]  /*1d210*/  BSYNC.RECONVERGENT B2 ;  /* 0x0000000000027941 */ /* 0x000fea0003800200 */
.L_x_38782:
        /* <DEDUP_REMOVED lines=9> */
.L_x_38781:
[----:B------:R-:W-:Y:S05]  /*1d2b0*/  BSYNC.RECONVERGENT B1 ;  /* 0x0000000000017941 */ /* 0x000fea0003800200 */
.L_x_38780:
        /* <DEDUP_REMOVED lines=18> */
.L_x_38791:
        /* <DEDUP_REMOVED lines=13> */
.L_x_38793:
[----:B------:R-:W-:Y:S05]  /*1d4b0*/  BSYNC.RECONVERGENT B3 ;  /* 0x0000000000037941 */ /* 0x000fea0003800200 */
.L_x_38792:
        /* <DEDUP_REMOVED lines=43> */
.L_x_38790:
[----:B------:R-:W-:Y:S05]  /*1d770*/  BSYNC.RECONVERGENT B2 ;  /* 0x0000000000027941 */ /* 0x000fea0003800200 */
.L_x_38789:
        /* <DEDUP_REMOVED lines=9> */
.L_x_38788:
[----:B------:R-:W-:Y:S05]  /*1d810*/  BSYNC.RECONVERGENT B1 ;  /* 0x0000000000017941 */ /* 0x000fea0003800200 */
.L_x_38787:
[----:B------:R-:W-:Y:S02]  /*1d820*/  F2FP.F16.F32.PACK_AB R167, RZ, R199 ;  /* 0x000000c7ffa7723e */ /* 0x000fe400000000ff */
[----:B------:R-:W-:Y:S02]  /*1d830*/  PRMT R166, R210, 0x5410, R211 ;  /* 0x00005410d2a67816 */ /* 0x000fe400000000d3 */
[----:B------:R-:W-:Y:S02]  /*1d840*/  PRMT R165, R209, 0x5410, R207 ;  /* 0x00005410d1a57816 */ /* 0x000fe400000000cf */
[----:B------:R-:W-:Y:S02]  /*1d850*/  PRMT R164, R206, 0x5410, R205 ;  /* 0x00005410cea47816 */ /* 0x000fe400000000cd */
[----:B------:R-:W-:-:S07]  /*1d860*/  PRMT R167, R212, 0x5410, R167 ;  /* 0x00005410d4a77816 */ /* 0x000fce00000000a7 */
.L_x_38737:
        /* <DEDUP_REMOVED lines=24> */
.L_x_38795:
[----:B------:R-:W-:Y:S05]  /*1d9f0*/  BSYNC.RECONVERGENT B1 ;  /* 0x0000000000017941 */ /* 0x000fea0003800200 */
.L_x_38794:
[----:B------:R-:W-:Y:S04]  /*1da00*/  BSSY.RECONVERGENT B1, `(.L_x_38796) ;  /* 0x0000006000017945 */ /* 0x000fe80003800200 */
[----:B------:R-:W-:Y:S05]  /*1da10*/  @!P1 BRA `(.L_x_38797) ;  /* 0x0000000000109947 */ /* 0x000fea0003800000 */
[----:B-----5:R-:W2:Y:S01]  /*1da20*/  LDC.64 R32, c[0x0][0x390] ;  /* 0x0000e400ff207b82 */ /* 0x020ea20000000a00 */
[----:B------:R-:W-:-:S05]  /*1da30*/  IADD3 R35, PT, PT, R170, 0xa0, RZ ;  /* 0x000000a0aa237810 */ /* 0x000fca0007ffe0ff */
[----:B--2---:R-:W-:-:S06]  /*1da40*/  IMAD.WIDE.U32 R32, R35, 0x10, R32 ;  /* 0x0000001023207825 */ /* 0x004fcc00078e0020 */
[----:B------:R-:W5:Y:S02]  /*1da50*/  LDG.E.128 R32, desc[UR8][R32.64] ;  /* 0x0000000820207981 */ /* 0x000f64000c1e1d00 */
.L_x_38797:
[----:B------:R-:W-:Y:S05]  /*1da60*/  BSYNC.RECONVERGENT B1 ;  /* 0x0000000000017941 */ /* 0x000fea0003800200 */
.L_x_38796:
        /* <DEDUP_REMOVED lines=27> */
.L_x_38803:
        /* <DEDUP_REMOVED lines=13> */
.L_x_38805:
[----:B------:R-:W-:Y:S05]  /*1dcf0*/  BSYNC.RECONVERGENT B3 ;  /* 0x0000000000037941 */ /* 0x000fea0003800200 */
.L_x_38804:
        /* <DEDUP_REMOVED lines=43> */
.L_x_38802:
[----:B------:R-:W-:Y:S05]  /*1dfb0*/  BSYNC.RECONVERGENT B2 ;  /* 0x0000000000027941 */ /* 0x000fea0003800200 */
.L_x_38801:
        /* <DEDUP_REMOVED lines=11> */
.L_x_38800:
[----:B------:R-:W-:Y:S05]  /*1e070*/  BSYNC.RECONVERGENT B1 ;  /* 0x0000000000017941 */ /* 0x000fea0003800200 */
.L_x_38799:
        /* <DEDUP_REMOVED lines=22> */
.L_x_38810:
        /* <DEDUP_REMOVED lines=13> */
.L_x_38812:
[----:B------:R-:W-:Y:S05]  /*1e2b0*/  BSYNC.RECONVERGENT B3 ;  /* 0x0000000000037941 */ /* 0x000fea0003800200 */
.L_x_38811:
        /* <DEDUP_REMOVED lines=43> */
.L_x_38809:
[----:B------:R-:W-:Y:S05]  /*1e570*/  BSYNC.RECONVERGENT B2 ;  /* 0x0000000000027941 */ /* 0x000fea0003800200 */
.L_x_38808:
        /* <DEDUP_REMOVED lines=11> */
.L_x_38807:
[----:B------:R-:W-:Y:S05]  /*1e630*/  BSYNC.RECONVERGENT B1 ;  /* 0x0000000000017941 */ /* 0x000fea0003800200 */
.L_x_38806:
        /* <DEDUP_REMOVED lines=22> */
.L_x_38817:
        /* <DEDUP_REMOVED lines=13> */
.L_x_38819:
[----:B------:R-:W-:Y:S05]  /*1e870*/  BSYNC.RECONVERGENT B3 ;  /* 0x0000000000037941 */ /* 0x000fea0003800200 */
.L_x_38818:
        /* <DEDUP_REMOVED lines=43> */
.L_x_38816:
[----:B------:R-:W-:Y:S05]  /*1eb30*/  BSYNC.RECONVERGENT B2 ;  /* 0x0000000000027941 */ /* 0x000fea0003800200 */
.L_x_38815:
        /* <DEDUP_REMOVED lines=11> */
.L_x_38814:
[----:B------:R-:W-:Y:S05]  /*1ebf0*/  BSYNC.RECONVERGENT B1 ;  /* 0x0000000000017941 */ /* 0x000fea0003800200 */
.L_x_38813:
        /* <DEDUP_REMOVED lines=22> */
.L_x_38824:
        /* <DEDUP_REMOVED lines=13> */
.L_x_38826:
[----:B------:R-:W-:Y:S05]  /*1ee30*/  BSYNC.RECONVERGENT B3 ;  /* 0x0000000000037941 */ /* 0x000fea0003800200 */
.L_x_38825:
        /* <DEDUP_REMOVED lines=43> */
.L_x_38823:
[----:B------:R-:W-:Y:S05]  /*1f0f0*/  BSYNC.RECONVERGENT B2 ;  /* 0x0000000000027941 */ /* 0x000fea0003800200 */
.L_x_38822:
        /* <DEDUP_REMOVED lines=11> */
.L_x_38821:
[----:B------:R-:W-:Y:S05]  /*1f1b0*/  BSYNC.RECONVERGENT B1 ;  /* 0x0000000000017941 */ /* 0x000fea0003800200 */
.L_x_38820:
        /* <DEDUP_REMOVED lines=22> */
.L_x_38831:
        /* <DEDUP_REMOVED lines=13> */
.L_x_38833:
[----:B------:R-:W-:Y:S05]  /*1f3f0*/  BSYNC.RECONVERGENT B3 ;  /* 0x0000000000037941 */ /* 0x000fea0003800200 */
.L_x_38832:
        /* <DEDUP_REMOVED lines=43> */
.L_x_38830:
[----:B------:R-:W-:Y:S05]  /*1f6b0*/  BSYNC.RECONVERGENT B2 ;  /* 0x0000000000027941 */ /* 0x000fea0003800200 */
.L_x_38829:
        /* <DEDUP_REMOVED lines=11> */
.L_x_38828:
[----:B------:R-:W-:Y:S05]  /*1f770*/  BSYNC.RECONVERGENT B1 ;  /* 0x0000000000017941 */ /* 0x000fea0003800200 */
.L_x_38827:
        /* <DEDUP_REMOVED lines=22> */
.L_x_38838:
        /* <DEDUP_REMOVED lines=13> */
.L_x_38840:
[----:B------:R-:W-:Y:S05]  /*1f9b0*/  BSYNC.RECONVERGENT B3 ;  /* 0x0000000000037941 */ /* 0x000fea0003800200 */
.L_x_38839:
        /* <DEDUP_REMOVED lines=43> */
.L_x_38837:
[----:B------:R-:W-:Y:S05]  /*1fc70*/  BSYNC.RECONVERGENT B2 ;  /* 0x0000000000027941 */ /* 0x000fea0003800200 */
.L_x_38836:
        /* <DEDUP_REMOVED lines=11> */
.L_x_38835:
[----:B------:R-:W-:Y:S05]  /*1fd30*/  BSYNC.RECONVERGENT B1 ;  /* 0x0000000000017941 */ /* 0x000fea0003800200 */
.L_x_38834:
        /* <DEDUP_REMOVED lines=22> */
.L_x_38845:
        /* <DEDUP_REMOVED lines=13> */
.L_x_38847:
[----:B------:R-:W-:Y:S05]  /*1ff70*/  BSYNC.RECONVERGENT B3 ;  /* 0x0000000000037941 */ /* 0x000fea0003800200 */
.L_x_38846:
        /* <DEDUP_REMOVED lines=43> */
.L_x_38844:
[----:B------:R-:W-:Y:S05]  /*20230*/  BSYNC.RECONVERGENT B2 ;  /* 0x0000000000027941 */ /* 0x000fea0003800200 */
.L_x_38843:
        /* <DEDUP_REMOVED lines=11> */
.L_x_38842:
[----:B------:R-:W-:Y:S05]  /*202f0*/  BSYNC.RECONVERGENT B1 ;  /* 0x0000000000017941 */ /* 0x000fea0003800200 */
.L_x_38841:
        /* <DEDUP_REMOVED lines=22> */
.L_x_38852:
        /* <DEDUP_REMOVED lines=13> */
.L_x_38854:
[----:B------:R-:W-:Y:S05]  /*20530*/  BSYNC.RECONVERGENT B3 ;  /* 0x0000000000037941 */ /* 0x000fea0003800200 */
.L_x_38853:
        /* <DEDUP_REMOVED lines=43> */
.L_x_38851:
[----:B------:R-:W-:Y:S05]  /*207f0*/  BSYNC.RECONVERGENT B2 ;  /* 0x0000000000027941 */ /* 0x000fea0003800200 */
.L_x_38850:
        /* <DEDUP_REMOVED lines=11> */
.L_x_38849:
[----:B------:R-:W-:Y:S05]  /*208b0*/  BSYNC.RECONVERGENT B1 ;  /* 0x0000000000017941 */ /* 0x000fea0003800200 */
.L_x_38848:
[----:B------:R-:W-:Y:S02]  /*208c0*/  F2FP.F16.F32.PACK_AB R167, RZ, R211 ;  /* 0x000000d3ffa7723e */ /* 0x000fe400000000ff */
[----:B------:R-:W-:Y:S02]  /*208d0*/  PRMT R166, R218, 0x5410, R219 ;  /* 0x00005410daa67816 */ /* 0x000fe400000000db */
[----:B------:R-:W-:Y:S02]  /*208e0*/  PRMT R165, R215, 0x5410, R217 ;  /* 0x00005410d7a57816 */ /* 0x000fe400000000d9 */
[----:B------:R-:W-:Y:S02]  /*208f0*/  PRMT R164, R213, 0x5410, R214 ;  /* 0x00005410d5a47816 */ /* 0x000fe400000000d6 */
[----:B------:R-:W-:Y:S01]  /*20900*/  PRMT R167, R216, 0x5410, R167 ;  /* 0x00005410d8a77816 */ /* 0x000fe200000000a7 */
[----:B------:R-:W-:Y:S06]  /*20910*/  BRA `(.L_x_38855) ;  /* 0x0000002800dc7947 */ /* 0x000fec0003800000 */
.L_x_38798:
        /* <DEDUP_REMOVED lines=21> */
.L_x_38860:
        /* <DEDUP_REMOVED lines=13> */
.L_x_38862:
[----:B------:R-:W-:Y:S05]  /*20b40*/  BSYNC.RECONVERGENT B3 ;  /* 0x0000000000037941 */ /* 0x000fea0003800200 */
.L_x_38861:
        /* <DEDUP_REMOVED lines=42> */
.L_x_38859:
[----:B------:R-:W-:Y:S05]  /*20df0*/  BSYNC.RECONVERGENT B2 ;  /* 0x0000000000027941 */ /* 0x000fea0003800200 */
.L_x_38858:
        /* <DEDUP_REMOVED lines=9> */
.L_x_38857:
[----:B------:R-:W-:Y:S05]  /*20e90*/  BSYNC.RECONVERGENT B1 ;  /* 0x0000000000017941 */ /* 0x000fea0003800200 */
.L_x_38856:
        /* <DEDUP_REMOVED lines=18> */
.L_x_38867:
        /* <DEDUP_REMOVED lines=13> */
.L_x_38869:
[----:B------:R-:W-:Y:S05]  /*21090*/  BSYNC.RECONVERGENT B3 ;  /* 0x0000000000037941 */ /* 0x000fea0003800200 */
.L_x_38868:
        /* <DEDUP_REMOVED lines=43> */
.L_x_38866:
[----:B------:R-:W-:Y:S05]  /*21350*/  BSYNC.RECONVERGENT B2 ;  /* 0x0000000000027941 */ /* 0x000fea0003800200 */
.L_x_38865:
        /* <DEDUP_REMOVED lines=9> */
.L_x_38864:
[----:B------:R-:W-:Y:S05]  /*213f0*/  BSYNC.RECONVERGENT B1 ;  /* 0x0000000000017941 */ /* 0x000fea0003800200 */
.L_x_38863:
        /* <DEDUP_REMOVED lines=18> */
.L_x_38874:
        /* <DEDUP_REMOVED lines=13> */
.L_x_38876:
[----:B------:R-:W-:Y:S05]  /*215f0*/  BSYNC.RECONVERGENT B3 ;  /* 0x0000000000037941 */ /* 0x000fea0003800200 */
.L_x_38875:
        /* <DEDUP_REMOVED lines=43> */
.L_x_38873:
[----:B------:R-:W-:Y:S05]  /*218b0*/  BSYNC.RECONVERGENT B2 ;  /* 0x0000000000027941 */ /* 0x000fea0003800200 */
.L_x_38872:
        /* <DEDUP_REMOVED lines=9> */
.L_x_38871:
[----:B------:R-:W-:Y:S05]  /*21950*/  BSYNC.RECONVERGENT B1 ;  /* 0x0000000000017941 */ /* 0x000fea0003800200 */
.L_x_38870:
        /* <DEDUP_REMOVED lines=18> */
.L_x_38881:
        /* <DEDUP_REMOVED lines=13> */
.L_x_38883:
[----:B------:R-:W-:Y:S05]  /*21b50*/  BSYNC.RECONVERGENT B3 ;  /* 0x0000000000037941 */ /* 0x000fea0003800200 */
.L_x_38882:
        /* <DEDUP_REMOVED lines=43> */
.L_x_38880:
[----:B------:R-:W-:Y:S05]  /*21e10*/  BSYNC.RECONVERGENT B2 ;  /* 0x0000000000027941 */ /* 0x000fea0003800200 */
.L_x_38879:
        /* <DEDUP_REMOVED lines=9> */
.L_x_38878:
[----:B------:R-:W-:Y:S05]  /*21eb0*/  BSYNC.RECONVERGENT B1 ;  /* 0x0000000000017941 */ /* 0x000fea0003800200 */
.L_x_38877:
        /* <DEDUP_REMOVED lines=18> */
.L_x_38888:
        /* <DEDUP_REMOVED lines=13> */
.L_x_38890:
[----:B------:R-:W-:Y:S05]  /*220b0*/  BSYNC.RECONVERGENT B3 ;  /* 0x0000000000037941 */ /* 0x000fea0003800200 */
.L_x_38889:
        /* <DEDUP_REMOVED lines=43> */
.L_x_38887:
[----:B------:R-:W-:Y:S05]  /*22370*/  BSYNC.RECONVERGENT B2 ;  /* 0x0000000000027941 */ /* 0x000fea0003800200 */
.L_x_38886:
        /* <DEDUP_REMOVED lines=9> */
.L_x_38885:
[----:B------:R-:W-:Y:S05]  /*22410*/  BSYNC.RECONVERGENT B1 ;  /* 0x0000000000017941 */ /* 0x000fea0003800200 */
.L_x_38884:
        /* <DEDUP_REMOVED lines=18> */
.L_x_38895:
        /* <DEDUP_REMOVED lines=13> */
.L_x_38897:
[----:B------:R-:W-:Y:S05]  /*22610*/  BSYNC.RECONVERGENT B3 ;  /* 0x0000000000037941 */ /* 0x000fea0003800200 */
.L_x_38896:
        /* <DEDUP_REMOVED lines=43> */
.L_x_38894:
[----:B------:R-:W-:Y:S05]  /*228d0*/  BSYNC.RECONVERGENT B2 ;  /* 0x0000000000027941 */ /* 0x000fea0003800200 */
.L_x_38893:
        /* <DEDUP_REMOVED lines=9> */
.L_x_38892:
[----:B------:R-:W-:Y:S05]  /*22970*/  BSYNC.RECONVERGENT B1 ;  /* 0x0000000000017941 */ /* 0x000fea0003800200 */
.L_x_38891:
        /* <DEDUP_REMOVED lines=18> */
.L_x_38902:
        /* <DEDUP_REMOVED lines=13> */
.L_x_38904:
[----:B------:R-:W-:Y:S05]  /*22b70*/  BSYNC.RECONVERGENT B3 ;  /* 0x0000000000037941 */ /* 0x000fea0003800200 */
.L_x_38903:
        /* <DEDUP_REMOVED lines=43> */
.L_x_38901:
[----:B------:R-:W-:Y:S05]  /*22e30*/  BSYNC.RECONVERGENT B2 ;  /* 0x0000000000027941 */ /* 0x000fea0003800200 */
.L_x_38900:
        /* <DEDUP_REMOVED lines=9> */
.L_x_38899:
[----:B------:R-:W-:Y:S05]  /*22ed0*/  BSYNC.RECONVERGENT B1 ;  /* 0x0000000000017941 */ /* 0x000fea0003800200 */
.L_x_38898:
        /* <DEDUP_REMOVED lines=18> */
.L_x_38909:
        /* <DEDUP_REMOVED lines=13> */
.L_x_38911:
[----:B------:R-:W-:Y:S05]  /*230d0*/  BSYNC.RECONVERGENT B3 ;  /* 0x0000000000037941 */ /* 0x000fea0003800200 */
.L_x_38910:
        /* <DEDUP_REMOVED lines=43> */
.L_x_38908:
[----:B------:R-:W-:Y:S05]  /*23390*/  BSYNC.RECONVERGENT B2 ;  /* 0x0000000000027941 */ /* 0x000fea0003800200 */
.L_x_38907:
        /* <DEDUP_REMOVED lines=9> */
.L_x_38906:
[----:B------:R-:W-:Y:S05]  /*23430*/  BSYNC.RECONVERGENT B1 ;  /* 0x0000000000017941 */ /* 0x000fea0003800200 */
.L_x_38905:
[----:B------:R-:W-:Y:S02]  /*23440*/  F2FP.F16.F32.PACK_AB R167, RZ, R211 ;  /* 0x000000d3ffa7723e */ /* 0x000fe400000000ff */
[----:B------:R-:W-:Y:S02]  /*23450*/  PRMT R166, R218, 0x5410, R217 ;  /* 0x00005410daa67816 */ /* 0x000fe400000000d9 */
[----:B------:R-:W-:Y:S02]  /*23460*/  PRMT R165, R216, 0x5410, R215 ;  /* 0x00005410d8a57816 */ /* 0x000fe400000000d7 */
[----:B------:R-:W-:Y:S02]  /*23470*/  PRMT R164, R214, 0x5410, R213 ;  /* 0x00005410d6a47816 */ /* 0x000fe400000000d5 */
[----:B------:R-:W-:-:S07]  /*23480*/  PRMT R167, R203, 0x5410, R167 ;  /* 0x00005410cba77816 */ /* 0x000fce00000000a7 */
.L_x_38855:
        /* <DEDUP_REMOVED lines=26> */
.L_x_38913:
[----:B------:R-:W-:Y:S05]  /*23630*/  BSYNC.RECONVERGENT B1 ;  /* 0x0000000000017941 */ /* 0x000fea0003800200 */
.L_x_38912:
[----:B------:R-:W-:Y:S04]  /*23640*/  BSSY.RECONVERGENT B1, `(.L_x_38914) ;  /* 0x0000006000017945 */ /* 0x000fe80003800200 */
[----:B------:R-:W-:Y:S05]  /*23650*/  @!P1 BRA `(.L_x_38915) ;  /* 0x0000000000109947 */ /* 0x000fea0003800000 */
[----:B-----5:R-:W2:Y:S01]  /*23660*/  LDC.64 R32, c[0x0][0x390] ;  /* 0x0000e400ff207b82 */ /* 0x020ea20000000a00 */
[----:B------:R-:W-:-:S05]  /*23670*/  IADD3 R35, PT, PT, R170, 0xc0, RZ ;  /* 0x000000c0aa237810 */ /* 0x000fca0007ffe0ff */
[----:B--2---:R-:W-:-:S06]  /*23680*/  IMAD.WIDE.U32 R32, R35, 0x10, R32 ;  /* 0x0000001023207825 */ /* 0x004fcc00078e0020 */
[----:B------:R-:W5:Y:S02]  /*23690*/  LDG.E.128 R32, desc[UR8][R32.64] ;  /* 0x0000000820207981 */ /* 0x000f64000c1e1d00 */
.L_x_38915:
[----:B------:R-:W-:Y:S05]  /*236a0*/  BSYNC.RECONVERGENT B1 ;  /* 0x0000000000017941 */ /* 0x000fea0003800200 */
.L_x_38914:
        /* <DEDUP_REMOVED lines=27> */
.L_x_38921:
        /* <DEDUP_REMOVED lines=13> */
.L_x_38923:
[----:B------:R-:W-:Y:S05]  /*23930*/  BSYNC.RECONVERGENT B3 ;  /* 0x0000000000037941 */ /* 0x000fea0003800200 */
.L_x_38922:
        /* <DEDUP_REMOVED lines=42> */
.L_x_38920:
[----:B------:R-:W-:Y:S05]  /*23be0*/  BSYNC.RECONVERGENT B2 ;  /* 0x0000000000027941 */ /* 0x000fea0003800200 */
.L_x_38919:
        /* <DEDUP_REMOVED lines=11> */
.L_x_38918:
[----:B------:R-:W-:Y:S05]  /*23ca0*/  BSYNC.RECONVERGENT B1 ;  /* 0x0000000000017941 */ /* 0x000fea0003800200 */
.L_x_38917:
        /* <DEDUP_REMOVED lines=22> */
.L_x_38928:
        /* <DEDUP_REMOVED lines=13> */
.L_x_38930:
[----:B------:R-:W-:Y:S05]  /*23ee0*/  BSYNC.RECONVERGENT B3 ;  /* 0x0000000000037941 */ /* 0x000fea0003800200 */
.L_x_38929:
        /* <DEDUP_REMOVED lines=42> */
.L_x_38927:
[----:B------:R-:W-:Y:S05]  /*24190*/  BSYNC.RECONVERGENT B2 ;  /* 0x0000000000027941 */ /* 0x000fea0003800200 */
.L_x_38926:
        /* <DEDUP_REMOVED lines=11> */
.L_x_38925:
[----:B------:R-:W-:Y:S05]  /*24250*/  BSYNC.RECONVERGENT B1 ;  /* 0x0000000000017941 */ /* 0x000fea0003800200 */
.L_x_38924:
        /* <DEDUP_REMOVED lines=22> */
.L_x_38935:
        /* <DEDUP_REMOVED lines=13> */
.L_x_38937:
[----:B------:R-:W-:Y:S05]  /*24490*/  BSYNC.RECONVERGENT B3 ;  /* 0x0000000000037941 */ /* 0x000fea0003800200 */
.L_x_38936:
        /* <DEDUP_REMOVED lines=43> */
.L_x_38934:
[----:B------:R-:W-:Y:S05]  /*24750*/  BSYNC.RECONVERGENT B2 ;  /* 0x0000000000027941 */ /* 0x000fea0003800200 */
.L_x_38933:
        /* <DEDUP_REMOVED lines=11> */
.L_x_38932:
[----:B------:R-:W-:Y:S05]  /*24810*/  BSYNC.RECONVERGENT B1 ;  /* 0x0000000000017941 */ /* 0x000fea0003800200 */
.L_x_38931:
        /* <DEDUP_REMOVED lines=22> */
.L_x_38942:
        /* <DEDUP_REMOVED lines=13> */
.L_x_38944:
[----:B------:R-:W-:Y:S05]  /*24a50*/  BSYNC.RECONVERGENT B3 ;  /* 0x0000000000037941 */ /* 0x000fea0003800200 */
.L_x_38943:
        /* <DEDUP_REMOVED lines=42> */
.L_x_38941:
[----:B------:R-:W-:Y:S05]  /*24d00*/  BSYNC.RECONVERGENT B2 ;  /* 0x0000000000027941 */ /* 0x000fea0003800200 */
.L_x_38940:
        /* <DEDUP_REMOVED lines=11> */
.L_x_38939:
[----:B------:R-:W-:Y:S05]  /*24dc0*/  BSYNC.RECONVERGENT B1 ;  /* 0x0000000000017941 */ /* 0x000fea0003800200 */
.L_x_38938:
        /* <DEDUP_REMOVED lines=22> */
.L_x_38949:
        /* <DEDUP_REMOVED lines=13> */
.L_x_38951:
[----:B------:R-:W-:Y:S05]  /*25000*/  BSYNC.RECONVERGENT B3 ;  /* 0x0000000000037941 */ /* 0x000fea0003800200 */
.L_x_38950:
        /* <DEDUP_REMOVED lines=43> */
.L_x_38948:
[----:B------:R-:W-:Y:S05]  /*252c0*/  BSYNC.RECONVERGENT B2 ;  /* 0x0000000000027941 */ /* 0x000fea0003800200 */
.L_x_38947:
        /* <DEDUP_REMOVED lines=11> */
.L_x_38946:
[----:B------:R-:W-:Y:S05]  /*25380*/  BSYNC.RECONVERGENT B1 ;  /* 0x0000000000017941 */ /* 0x000fea0003800200 */
.L_x_38945:
        /* <DEDUP_REMOVED lines=22> */
.L_x_38956:
        /* <DEDUP_REMOVED lines=13> */
.L_x_38958:
[----:B------:R-:W-:Y:S05]  /*255c0*/  BSYNC.RECONVERGENT B3 ;  /* 0x0000000000037941 */ /* 0x000fea0003800200 */
.L_x_38957:
        /* <DEDUP_REMOVED lines=43> */
.L_x_38955:
[----:B------:R-:W-:Y:S05]  /*25880*/  BSYNC.RECONVERGENT B2 ;  /* 0x0000000000027941 */ /* 0x000fea0003800200 */
.L_x_38954:
        /* <DEDUP_REMOVED lines=11> */
.L_x_38953:
[----:B------:R-:W-:Y:S05]  /*25940*/  BSYNC.RECONVERGENT B1 ;  /* 0x0000000000017941 */ /* 0x000fea0003800200 */
.L_x_38952:
        /* <DEDUP_REMOVED lines=22> */
.L_x_38963:
        /* <DEDUP_REMOVED lines=13> */
.L_x_38965:
[----:B------:R-:W-:Y:S05]  /*25b80*/  BSYNC.RECONVERGENT B3 ;  /* 0x0000000000037941 */ /* 0x000fea0003800200 */
.L_x_38964:
        /* <DEDUP_REMOVED lines=42> */
.L_x_38962:
[----:B------:R-:W-:Y:S05]  /*25e30*/  BSYNC.RECONVERGENT B2 ;  /* 0x0000000000027941 */ /* 0x000fea0003800200 */
.L_x_38961:
        /* <DEDUP_REMOVED lines=11> */
.L_x_38960:
[----:B------:R-:W-:Y:S05]  /*25ef0*/  BSYNC.RECONVERGENT B1 ;  /* 0x0000000000017941 */ /* 0x000fea0003800200 */
.L_x_38959:
        /* <DEDUP_REMOVED lines=22> */
.L_x_38970:
        /* <DEDUP_REMOVED lines=13> */
.L_x_38972:
[----:B------:R-:W-:Y:S05]  /*26130*/  BSYNC.RECONVERGENT B3 ;  /* 0x0000000000037941 */ /* 0x000fea0003800200 */
.L_x_38971:
        /* <DEDUP_REMOVED lines=43> */
.L_x_38969:
[----:B------:R-:W-:Y:S05]  /*263f0*/  BSYNC.RECONVERGENT B2 ;  /* 0x0000000000027941 */ /* 0x000fea0003800200 */
.L_x_38968:
        /* <DEDUP_REMOVED lines=11> */
.L_x_38967:
[----:B------:R-:W-:Y:S05]  /*264b0*/  BSYNC.RECONVERGENT B1 ;  /* 0x0000000000017941 */ /* 0x000fea0003800200 */
.L_x_38966:
[----:B------:R-:W-:Y:S02]  /*264c0*/  F2FP.F16.F32.PACK_AB R167, RZ, R219 ;  /* 0x000000dbffa7723e */ /* 0x000fe400000000ff */
[----:B------:R-:W-:Y:S02]  /*264d0*/  PRMT R166, R226, 0x5410, R166 ;  /* 0x00005410e2a67816 */ /* 0x000fe400000000a6 */
[----:B------:R-:W-:Y:S02]  /*264e0*/  PRMT R165, R223, 0x5410, R225 ;  /* 0x00005410dfa57816 */ /* 0x000fe400000000e1 */
[----:B------:R-:W-:Y:S02]  /*264f0*/  PRMT R164, R221, 0x5410, R222 ;  /* 0x00005410dda47816 */ /* 0x000fe400000000de */
[----:B------:R-:W-:Y:S01]  /*26500*/  PRMT R167, R224, 0x5410, R167 ;  /* 0x00005410e0a77816 */ /* 0x000fe200000000a7 */
[----:B------:R-:W-:Y:S06]  /*26510*/  BRA `(.L_x_38973) ;  /* 0x0000002800dc7947 */ /* 0x000fec0003800000 */
.L_x_38916:
        /* <DEDUP_REMOVED lines=21> */
.L_x_38978:
        /* <DEDUP_REMOVED lines=13> */
.L_x_38980:
[----:B------:R-:W-:Y:S05]  /*26740*/  BSYNC.RECONVERGENT B3 ;  /* 0x0000000000037941 */ /* 0x000fea0003800200 */
.L_x_38979:
        /* <DEDUP_REMOVED lines=42> */
.L_x_38977:
[----:B------:R-:W-:Y:S05]  /*269f0*/  BSYNC.RECONVERGENT B2 ;  /* 0x0000000000027941 */ /* 0x000fea0003800200 */
.L_x_38976:
        /* <DEDUP_REMOVED lines=9> */
.L_x_38975:
[----:B------:R-:W-:Y:S05]  /*26a90*/  BSYNC.RECONVERGENT B1 ;  /* 0x0000000000017941 */ /* 0x000fea0003800200 */
.L_x_38974:
        /* <DEDUP_REMOVED lines=18> */
.L_x_38985:
        /* <DEDUP_REMOVED lines=13> */
.L_x_38987:
[----:B------:R-:W-:Y:S05]  /*26c90*/  BSYNC.RECONVERGENT B3 ;  /* 0x0000000000037941 */ /* 0x000fea0003800200 */
.L_x_38986:
        /* <DEDUP_REMOVED lines=43> */
.L_x_38984:
[----:B------:R-:W-:Y:S05]  /*26f50*/  BSYNC.RECONVERGENT B2 ;  /* 0x0000000000027941 */ /* 0x000fea0003800200 */
.L_x_38983:
        /* <DEDUP_REMOVED lines=9> */
.L_x_38982:
[----:B------:R-:W-:Y:S05]  /*26ff0*/  BSYNC.RECONVERGENT B1 ;  /* 0x0000000000017941 */ /* 0x000fea0003800200 */
.L_x_38981:
        /* <DEDUP_REMOVED lines=18> */
.L_x_38992:
        /* <DEDUP_REMOVED lines=13> */
.L_x_38994:
[----:B------:R-:W-:Y:S05]  /*271f0*/  BSYNC.RECONVERGENT B3 ;  /* 0x0000000000037941 */ /* 0x000fea0003800200 */
.L_x_38993:
        /* <DEDUP_REMOVED lines=43> */
.L_x_38991:
[----:B------:R-:W-:Y:S05]  /*274b0*/  BSYNC.RECONVERGENT B2 ;  /* 0x0000000000027941 */ /* 0x000fea0003800200 */
.L_x_38990:
        /* <DEDUP_REMOVED lines=9> */
.L_x_38989:
[----:B------:R-:W-:Y:S05]  /*27550*/  BSYNC.RECONVERGENT B1 ;  /* 0x0000000000017941 */ /* 0x000fea0003800200 */
.L_x_38988:
        /* <DEDUP_REMOVED lines=18> */
.L_x_38999:
        /* <DEDUP_REMOVED lines=13> */
.L_x_39001:
[----:B------:R-:W-:Y:S05]  /*27750*/  BSYNC.RECONVERGENT B3 ;  /* 0x0000000000037941 */ /* 0x000fea0003800200 */
.L_x_39000:
        /* <DEDUP_REMOVED lines=43> */
.L_x_38998:
[----:B------:R-:W-:Y:S05]  /*27a10*/  BSYNC.RECONVERGENT B2 ;  /* 0x0000000000027941 */ /* 0x000fea0003800200 */
.L_x_38997:
        /* <DEDUP_REMOVED lines=9> */
.L_x_38996:
[----:B------:R-:W-:Y:S05]  /*27ab0*/  BSYNC.RECONVERGENT B1 ;  /* 0x0000000000017941 */ /* 0x000fea0003800200 */
.L_x_38995:
        /* <DEDUP_REMOVED lines=18> */
.L_x_39006:
        /* <DEDUP_REMOVED lines=13> */
.L_x_39008:
[----:B------:R-:W-:Y:S05]  /*27cb0*/  BSYNC.RECONVERGENT B3 ;  /* 0x0000000000037941 */ /* 0x000fea0003800200 */
.L_x_39007:
        /* <DEDUP_REMOVED lines=43> */
.L_x_39005:
[----:B------:R-:W-:Y:S05]  /*27f70*/  BSYNC.RECONVERGENT B2 ;  /* 0x0000000000027941 */ /* 0x000fea0003800200 */
.L_x_39004:
        /* <DEDUP_REMOVED lines=9> */
.L_x_39003:
[----:B------:R-:W-:Y:S05]  /*28010*/  BSYNC.RECONVERGENT B1 ;  /* 0x0000000000017941 */ /* 0x000fea0003800200 */
.L_x_39002:
        /* <DEDUP_REMOVED lines=18> */
.L_x_39013:
        /* <DEDUP_REMOVED lines=13> */
.L_x_39015:
[----:B------:R-:W-:Y:S05]  /*28210*/  BSYNC.RECONVERGENT B3 ;  /* 0x0000000000037941 */ /* 0x000fea0003800200 */
.L_x_39014:
        /* <DEDUP_REMOVED lines=43> */
.L_x_39012:
[----:B------:R-:W-:Y:S05]  /*284d0*/  BSYNC.RECONVERGENT B2 ;  /* 0x0000000000027941 */ /* 0x000fea0003800200 */
.L_x_39011:
        /* <DEDUP_REMOVED lines=9> */
.L_x_39010:
[----:B------:R-:W-:Y:S05]  /*28570*/  BSYNC.RECONVERGENT B1 ;  /* 0x0000000000017941 */ /* 0x000fea0003800200 */
.L_x_39009:
        /* <DEDUP_REMOVED lines=18> */
.L_x_39020:
        /* <DEDUP_REMOVED lines=13> */
.L_x_39022:
[----:B------:R-:W-:Y:S05]  /*28770*/  BSYNC.RECONVERGENT B3 ;  /* 0x0000000000037941 */ /* 0x000fea0003800200 */
.L_x_39021:
        /* <DEDUP_REMOVED lines=43> */
.L_x_39019:
[----:B------:R-:W-:Y:S05]  /*28a30*/  BSYNC.RECONVERGENT B2 ;  /* 0x0000000000027941 */ /* 0x000fea0003800200 */
.L_x_39018:
        /* <DEDUP_REMOVED lines=9> */
.L_x_39017:
[----:B------:R-:W-:Y:S05]  /*28ad0*/  BSYNC.RECONVERGENT B1 ;  /* 0x0000000000017941 */ /* 0x000fea0003800200 */
.L_x_39016:
        /* <DEDUP_REMOVED lines=18> */
.L_x_39027:
        /* <DEDUP_REMOVED lines=13> */
.L_x_39029:
[----:B------:R-:W-:Y:S05]  /*28cd0*/  BSYNC.RECONVERGENT B3 ;  /* 0x0000000000037941 */ /* 0x000fea0003800200 */
.L_x_39028:
        /* <DEDUP_REMOVED lines=43> */
.L_x_39026:
[----:B------:R-:W-:Y:S05]  /*28f90*/  BSYNC.RECONVERGENT B2 ;  /* 0x0000000000027941 */ /* 0x000fea0003800200 */
.L_x_39025:
        /* <DEDUP_REMOVED lines=9> */
.L_x_39024:
[----:B------:R-:W-:Y:S05]  /*29030*/  BSYNC.RECONVERGENT B1 ;  /* 0x0000000000017941 */ /* 0x000fea0003800200 */
.L_x_39023:
[----:B------:R-:W-:Y:S02]  /*29040*/  F2FP.F16.F32.PACK_AB R167, RZ, R219 ;  /* 0x000000dbffa7723e */ /* 0x000fe400000000ff */
[----:B------:R-:W-:Y:S02]  /*29050*/  PRMT R166, R224, 0x5410, R225 ;  /* 0x00005410e0a67816 */ /* 0x000fe400000000e1 */
[----:B------:R-:W-:Y:S02]  /*29060*/  PRMT R165, R222, 0x5410, R223 ;  /* 0x00005410dea57816 */ /* 0x000fe400000000df */
[----:B------:R-:W-:Y:S02]  /*29070*/  PRMT R164, R221, 0x5410, R203 ;  /* 0x00005410dda47816 */ /* 0x000fe400000000cb */
[----:B------:R-:W-:-:S07]  /*29080*/  PRMT R167, R202, 0x5410, R167 ;  /* 0x00005410caa77816 */ /* 0x000fce00000000a7 */
.L_x_38973:
        /* <DEDUP_REMOVED lines=27> */
.L_x_39031:
[----:B------:R-:W-:Y:S05]  /*29240*/  BSYNC.RECONVERGENT B1 ;  /* 0x0000000000017941 */ /* 0x000fea0003800200 */
.L_x_39030:
[----:B------:R-:W-:Y:S04]  /*29250*/  BSSY.RECONVERGENT B1, `(.L_x_39032) ;  /* 0x0000005000017945 */ /* 0x000fe80003800200 */
[----:B------:R-:W-:Y:S05]  /*29260*/  @!P1 BRA `(.L_x_39033) ;  /* 0x00000000000c9947 */ /* 0x000fea0003800000 */
[----:B-----5:R-:W2:Y:S02]  /*29270*/  LDC.64 R32, c[0x0][0x390] ;  /* 0x0000e400ff207b82 */ /* 0x020ea40000000a00 */
[----:B--2---:R-:W-:-:S06]  /*29280*/  IMAD.WIDE.U32 R32, R221, 0x10, R32 ;  /* 0x00000010dd207825 */ /* 0x004fcc00078e0020 */
[----:B------:R-:W5:Y:S02]  /*29290*/  LDG.E.128 R32, desc[UR8][R32.64] ;  /* 0x0000000820207981 */ /* 0x000f64000c1e1d00 */
.L_x_39033:
[----:B------:R-:W-:Y:S05]  /*292a0*/  BSYNC.RECONVERGENT B1 ;  /* 0x0000000000017941 */ /* 0x000fea0003800200 */
.L_x_39032:
        /* <DEDUP_REMOVED lines=27> */
.L_x_39039:
        /* <DEDUP_REMOVED lines=13> */
.L_x_39041:
[----:B------:R-:W-:Y:S05]  /*29530*/  BSYNC.RECONVERGENT B3 ;  /* 0x0000000000037941 */ /* 0x000fea0003800200 */
.L_x_39040:
        /* <DEDUP_REMOVED lines=42> */
.L_x_39038:
[----:B------:R-:W-:Y:S05]  /*297e0*/  BSYNC.RECONVERGENT B2 ;  /* 0x0000000000027941 */ /* 0x000fea0003800200 */
.L_x_39037:
        /* <DEDUP_REMOVED lines=11> */
.L_x_39036:
[----:B------:R-:W-:Y:S05]  /*298a0*/  BSYNC.RECONVERGENT B1 ;  /* 0x0000000000017941 */ /* 0x000fea0003800200 */
.L_x_39035:
        /* <DEDUP_REMOVED lines=22> */
.L_x_39046:
        /* <DEDUP_REMOVED lines=13> */
.L_x_39048:
[----:B------:R-:W-:Y:S05]  /*29ae0*/  BSYNC.RECONVERGENT B3 ;  /* 0x0000000000037941 */ /* 0x000fea0003800200 */
.L_x_39047:
        /* <DEDUP_REMOVED lines=42> */
.L_x_39045:
[----:B------:R-:W-:Y:S05]  /*29d90*/  BSYNC.RECONVERGENT B2 ;  /* 0x0000000000027941 */ /* 0x000fea0003800200 */
.L_x_39044:
        /* <DEDUP_REMOVED lines=11> */
.L_x_39043:
[----:B------:R-:W-:Y:S05]  /*29e50*/  BSYNC.RECONVERGENT B1 ;  /* 0x0000000000017941 */ /* 0x000fea0003800200 */
.L_x_39042:
        /* <DEDUP_REMOVED lines=22> */
.L_x_39053:
        /* <DEDUP_REMOVED lines=13> */
.L_x_39055:
[----:B------:R-:W-:Y:S05]  /*2a090*/  BSYNC.RECONVERGENT B3 ;  /* 0x0000000000037941 */ /* 0x000fea0003800200 */
.L_x_39054:
        /* <DEDUP_REMOVED lines=43> */
.L_x_39052:
[----:B------:R-:W-:Y:S05]  /*2a350*/  BSYNC.RECONVERGENT B2 ;  /* 0x0000000000027941 */ /* 0x000fea0003800200 */
.L_x_39051:
        /* <DEDUP_REMOVED lines=11> */
.L_x_39050:
[----:B------:R-:W-:Y:S05]  /*2a410*/  BSYNC.RECONVERGENT B1 ;  /* 0x0000000000017941 */ /* 0x000fea0003800200 */
.L_x_39049:
        /* <DEDUP_REMOVED lines=22> */
.L_x_39060:
        /* <DEDUP_REMOVED lines=13> */
.L_x_39062:
[----:B------:R-:W-:Y:S05]  /*2a650*/  BSYNC.RECONVERGENT B3 ;  /* 0x0000000000037941 */ /* 0x000fea0003800200 */
.L_x_39061:
        /* <DEDUP_REMOVED lines=43> */
.L_x_39059:
[----:B------:R-:W-:Y:S05]  /*2a910*/  BSYNC.RECONVERGENT B2 ;  /* 0x0000000000027941 */ /* 0x000fea0003800200 */
.L_x_39058:
        /* <DEDUP_REMOVED lines=11> */
.L_x_39057:
[----:B------:R-:W-:Y:S05]  /*2a9d0*/  BSYNC.RECONVERGENT B1 ;  /* 0x0000000000017941 */ /* 0x000fea0003800200 */
.L_x_39056:
        /* <DEDUP_REMOVED lines=22> */
.L_x_39067:
        /* <DEDUP_REMOVED lines=13> */
.L_x_39069:
[----:B------:R-:W-:Y:S05]  /*2ac10*/  BSYNC.RECONVERGENT B3 ;  /* 0x0000000000037941 */ /* 0x000fea0003800200 */
.L_x_39068:
        /* <DEDUP_REMOVED lines=43> */
.L_x_39066:
[----:B------:R-:W-:Y:S05]  /*2aed0*/  BSYNC.RECONVERGENT B2 ;  /* 0x0000000000027941 */ /* 0x000fea0003800200 */
.L_x_39065:
        /* <DEDUP_REMOVED lines=11> */
.L_x_39064:
[----:B------:R-:W-:Y:S05]  /*2af90*/  BSYNC.RECONVERGENT B1 ;  /* 0x0000000000017941 */ /* 0x000fea0003800200 */
.L_x_39063:
        /* <DEDUP_REMOVED lines=22> */
.L_x_39074:
        /* <DEDUP_REMOVED lines=13> */
.L_x_39076:
[----:B------:R-:W-:Y:S05]  /*2b1d0*/  BSYNC.RECONVERGENT B3 ;  /* 0x0000000000037941 */ /* 0x000fea0003800200 */
.L_x_39075:
        /* <DEDUP_REMOVED lines=43> */
.L_x_39073:
[----:B------:R-:W-:Y:S05]  /*2b490*/  BSYNC.RECONVERGENT B2 ;  /* 0x0000000000027941 */ /* 0x000fea0003800200 */
.L_x_39072:
        /* <DEDUP_REMOVED lines=11> */
.L_x_39071:
[----:B------:R-:W-:Y:S05]  /*2b550*/  BSYNC.RECONVERGENT B1 ;  /* 0x0000000000017941 */ /* 0x000fea0003800200 */
.L_x_39070:
        /* <DEDUP_REMOVED lines=22> */
.L_x_39081:
        /* <DEDUP_REMOVED lines=13> */
.L_x_39083:
[----:B------:R-:W-:Y:S05]  /*2b790*/  BSYNC.RECONVERGENT B3 ;  /* 0x0000000000037941 */ /* 0x000fea0003800200 */
.L_x_39082:
        /* <DEDUP_REMOVED lines=43> */
.L_x_39080:
[----:B------:R-:W-:Y:S05]  /*2ba50*/  BSYNC.RECONVERGENT B2 ;  /* 0x0000000000027941 */ /* 0x000fea0003800200 */
.L_x_39079:
        /* <DEDUP_REMOVED lines=11> */
.L_x_39078:
[----:B------:R-:W-:Y:S05]  /*2bb10*/  BSYNC.RECONVERGENT B1 ;  /* 0x0000000000017941 */ /* 0x000fea0003800200 */
.L_x_39077:
        /* <DEDUP_REMOVED lines=22> */
.L_x_39088:
        /* <DEDUP_REMOVED lines=13> */
.L_x_39090:
[----:B------:R-:W-:Y:S05]  /*2bd50*/  BSYNC.RECONVERGENT B3 ;  /* 0x0000000000037941 */ /* 0x000fea0003800200 */
.L_x_39089:
        /* <DEDUP_REMOVED lines=43> */
.L_x_39087:
[----:B------:R-:W-:Y:S05]  /*2c010*/  BSYNC.RECONVERGENT B2 ;  /* 0x0000000000027941 */ /* 0x000fea0003800200 */
.L_x_39086:
        /* <DEDUP_REMOVED lines=11> */
.L_x_39085:
[----:B------:R-:W-:Y:S05]  /*2c0d0*/  BSYNC.RECONVERGENT B1 ;  /* 0x0000000000017941 */ /* 0x000fea0003800200 */
.L_x_39084:
[----:B------:R-:W-:Y:S02]  /*2c0e0*/  F2FP.F16.F32.PACK_AB R167, RZ, R201 ;  /* 0x000000c9ffa7723e */ /* 0x000fe400000000ff */
[----:B------:R-:W-:Y:S02]  /*2c0f0*/  PRMT R166, R232, 0x5410, R233 ;  /* 0x00005410e8a67816 */ /* 0x000fe400000000e9 */
[----:B------:R-:W-:Y:S02]  /*2c100*/  PRMT R165, R229, 0x5410, R231 ;  /* 0x00005410e5a57816 */ /* 0x000fe400000000e7 */
[----:B------:R-:W-:Y:S02]  /*2c110*/  PRMT R164, R224, 0x5410, R227 ;  /* 0x00005410e0a47816 */ /* 0x000fe400000000e3 */
[----:B------:R-:W-:Y:S01]  /*2c120*/  PRMT R167, R230, 0x5410, R167 ;  /* 0x00005410e6a77816 */ /* 0x000fe200000000a7 */
[----:B------:R-:W-:Y:S06]  /*2c130*/  BRA `(.L_x_39091) ;  /* 0x0000002800dc7947 */ /* 0x000fec0003800000 */
.L_x_39034:
        /* <DEDUP_REMOVED lines=21> */
.L_x_39096:
        /* <DEDUP_REMOVED lines=13> */
.L_x_39098:
[----:B------:R-:W-:Y:S05]  /*2c360*/  BSYNC.RECONVERGENT B3 ;  /* 0x0000000000037941 */ /* 0x000fea0003800200 */
.L_x_39097:
        /* <DEDUP_REMOVED lines=42> */
.L_x_39095:
[----:B------:R-:W-:Y:S05]  /*2c610*/  BSYNC.RECONVERGENT B2 ;  /* 0x0000000000027941 */ /* 0x000fea0003800200 */
.L_x_39094:
        /* <DEDUP_REMOVED lines=9> */
.L_x_39093:
[----:B------:R-:W-:Y:S05]  /*2c6b0*/  BSYNC.RECONVERGENT B1 ;  /* 0x0000000000017941 */ /* 0x000fea0003800200 */
.L_x_39092:
        /* <DEDUP_REMOVED lines=18> */
.L_x_39103:
        /* <DEDUP_REMOVED lines=13> */
.L_x_39105:
[----:B------:R-:W-:Y:S05]  /*2c8b0*/  BSYNC.RECONVERGENT B3 ;  /* 0x0000000000037941 */ /* 0x000fea0003800200 */
.L_x_39104:
        /* <DEDUP_REMOVED lines=43> */
.L_x_39102:
[----:B------:R-:W-:Y:S05]  /*2cb70*/  BSYNC.RECONVERGENT B2 ;  /* 0x0000000000027941 */ /* 0x000fea0003800200 */
.L_x_39101:
        /* <DEDUP_REMOVED lines=9> */
.L_x_39100:
[----:B------:R-:W-:Y:S05]  /*2cc10*/  BSYNC.RECONVERGENT B1 ;  /* 0x0000000000017941 */ /* 0x000fea0003800200 */
.L_x_39099:
        /* <DEDUP_REMOVED lines=18> */
.L_x_39110:
        /* <DEDUP_REMOVED lines=13> */
.L_x_39112:
[----:B------:R-:W-:Y:S05]  /*2ce10*/  BSYNC.RECONVERGENT B3 ;  /* 0x0000000000037941 */ /* 0x000fea0003800200 */
.L_x_39111:
        /* <DEDUP_REMOVED lines=43> */
.L_x_39109:
[----:B------:R-:W-:Y:S05]  /*2d0d0*/  BSYNC.RECONVERGENT B2 ;  /* 0x0000000000027941 */ /* 0x000fea0003800200 */
.L_x_39108:
        /* <DEDUP_REMOVED lines=9> */
.L_x_39107:
[----:B------:R-:W-:Y:S05]  /*2d170*/  BSYNC.RECONVERGENT B1 ;  /* 0x0000000000017941 */ /* 0x000fea0003800200 */
.L_x_39106:
        /* <DEDUP_REMOVED lines=18> */
.L_x_39117:
        /* <DEDUP_REMOVED lines=13> */
.L_x_39119:
[----:B------:R-:W-:Y:S05]  /*2d370*/  BSYNC.RECONVERGENT B3 ;  /* 0x0000000000037941 */ /* 0x000fea0003800200 */
.L_x_39118:
        /* <DEDUP_REMOVED lines=43> */
.L_x_39116:
[----:B------:R-:W-:Y:S05]  /*2d630*/  BSYNC.RECONVERGENT B2 ;  /* 0x0000000000027941 */ /* 0x000fea0003800200 */
.L_x_39115:
        /* <DEDUP_REMOVED lines=9> */
.L_x_39114:
[----:B------:R-:W-:Y:S05]  /*2d6d0*/  BSYNC.RECONVERGENT B1 ;  /* 0x0000000000017941 */ /* 0x000fea0003800200 */
.L_x_39113:
        /* <DEDUP_REMOVED lines=18> */
.L_x_39124:
        /* <DEDUP_REMOVED lines=13> */
.L_x_39126:
[----:B------:R-:W-:Y:S05]  /*2d8d0*/  BSYNC.RECONVERGENT B3 ;  /* 0x0000000000037941 */ /* 0x000fea0003800200 */
.L_x_39125:
        /* <DEDUP_REMOVED lines=43> */
.L_x_39123:
[----:B------:R-:W-:Y:S05]  /*2db90*/  BSYNC.RECONVERGENT B2 ;  /* 0x0000000000027941 */ /* 0x000fea0003800200 */
.L_x_39122:
        /* <DEDUP_REMOVED lines=9> */
.L_x_39121:
[----:B------:R-:W-:Y:S05]  /*2dc30*/  BSYNC.RECONVERGENT B1 ;  /* 0x0000000000017941 */ /* 0x000fea0003800200 */
.L_x_39120:
        /* <DEDUP_REMOVED lines=18> */
.L_x_39131:
        /* <DEDUP_REMOVED lines=13> */
.L_x_39133:
[----:B------:R-:W-:Y:S05]  /*2de30*/  BSYNC.RECONVERGENT B3 ;  /* 0x0000000000037941 */ /* 0x000fea0003800200 */
.L_x_39132:
        /* <DEDUP_REMOVED lines=43> */
.L_x_39130:
[----:B------:R-:W-:Y:S05]  /*2e0f0*/  BSYNC.RECONVERGENT B2 ;  /* 0x0000000000027941 */ /* 0x000fea0003800200 */
.L_x_39129:
        /* <DEDUP_REMOVED lines=9> */
.L_x_39128:
[----:B------:R-:W-:Y:S05]  /*2e190*/  BSYNC.RECONVERGENT B1 ;  /* 0x0000000000017941 */ /* 0x000fea0003800200 */
.L_x_39127:
        /* <DEDUP_REMOVED lines=18> */
.L_x_39138:
        /* <DEDUP_REMOVED lines=13> */
.L_x_39140:
[----:B------:R-:W-:Y:S05]  /*2e390*/  BSYNC.RECONVERGENT B3 ;  /* 0x0000000000037941 */ /* 0x000fea0003800200 */
.L_x_39139:
        /* <DEDUP_REMOVED lines=43> */
.L_x_39137:
[----:B------:R-:W-:Y:S05]  /*2e650*/  BSYNC.RECONVERGENT B2 ;  /* 0x0000000000027941 */ /* 0x000fea0003800200 */
.L_x_39136:
        /* <DEDUP_REMOVED lines=9> */
.L_x_39135:
[----:B------:R-:W-:Y:S05]  /*2e6f0*/  BSYNC.RECONVERGENT B1 ;  /* 0x0000000000017941 */ /* 0x000fea0003800200 */
.L_x_39134:
        /* <DEDUP_REMOVED lines=18> */
.L_x_39145:
        /* <DEDUP_REMOVED lines=13> */
.L_x_39147:
[----:B------:R-:W-:Y:S05]  /*2e8f0*/  BSYNC.RECONVERGENT B3 ;  /* 0x0000000000037941 */ /* 0x000fea0003800200 */
.L_x_39146:
        /* <DEDUP_REMOVED lines=43> */
.L_x_39144:
[----:B------:R-:W-:Y:S05]  /*2ebb0*/  BSYNC.RECONVERGENT B2 ;  /* 0x0000000000027941 */ /* 0x000fea0003800200 */
.L_x_39143:
        /* <DEDUP_REMOVED lines=9> */
.L_x_39142:
[----:B------:R-:W-:Y:S05]  /*2ec50*/  BSYNC.RECONVERGENT B1 ;  /* 0x0000000000017941 */ /* 0x000fea0003800200 */
.L_x_39141:
[----:B------:R-:W-:Y:S02]  /*2ec60*/  F2FP.F16.F32.PACK_AB R167, RZ, R201 ;  /* 0x000000c9ffa7723e */ /* 0x000fe400000000ff */
[----:B------:R-:W-:Y:S02]  /*2ec70*/  PRMT R166, R231, 0x5410, R232 ;  /* 0x00005410e7a67816 */ /* 0x000fe400000000e8 */
[----:B------:R-:W-:Y:S02]  /*2ec80*/  PRMT R165, R229, 0x5410, R230 ;  /* 0x00005410e5a57816 */ /* 0x000fe400000000e6 */
[----:B------:R-:W-:Y:S02]  /*2ec90*/  PRMT R164, R227, 0x5410, R224 ;  /* 0x00005410e3a47816 */ /* 0x000fe400000000e0 */
[----:B------:R-:W-:-:S07]  /*2eca0*/  PRMT R167, R203, 0x5410, R167 ;  /* 0x00005410cba77816 */ /* 0x000fce00000000a7 */
.L_x_39091:
        /* <DEDUP_REMOVED lines=89> */
.L_x_39149:
[----:B------:R-:W-:Y:S05]  /*2f240*/  BSYNC.RECONVERGENT B1 ;  /* 0x0000000000017941 */ /* 0x000fea0003800200 */
.L_x_39148:
        /* <DEDUP_REMOVED lines=152> */
.L_x_39165:
        /* <DEDUP_REMOVED lines=14> */
[----:B-----5:R-:W-:-:S13]  /*2fcb0*/  ISETP.GE.AND P0, PT, R11, 0x1, PT ;  /* 0x000000010b00780c */ /* 0x020fda0003f06270 */
        /* <DEDUP_REMOVED lines=80> */
[----:B------:R-:W-:Y:S01]  /*301c0*/  F2FP.F16.F32.PACK_AB R27, R26, R27 ;  /* 0x0000001b1a1b723e */ /* 0x000fe200000000ff */
[C---:B------:R-:W-:Y:S01]  /*301d0*/  FMUL.FTZ R22, R167.reuse, R22 ;  /* 0x00000016a7167220 */ /* 0x040fe20000410000 */
[----:B------:R-:W-:Y:S01]  /*301e0*/  F2FP.F16.F32.PACK_AB R26, R24, R25 ;  /* 0x00000019181a723e */ /* 0x000fe200000000ff */
[C---:B------:R-:W-:Y:S01]  /*301f0*/  FMUL.FTZ R31, R167.reuse, R232 ;  /* 0x000000e8a71f7220 */ /* 0x040fe20000410000 */
[----:B------:R-:W-:Y:S01]  /*30200*/  F2FP.F16.F32.PACK_AB R24, R8, R11 ;  /* 0x0000000b0818723e */ /* 0x000fe200000000ff */
        /* <DEDUP_REMOVED lines=16> */
[----:B------:R-:W-:Y:S01]  /*30310*/  F2FP.F16.F32.PACK_AB R25, R22, R23 ;  /* 0x000000171619723e */ /* 0x000fe200000000ff */
        /* <DEDUP_REMOVED lines=28> */
[----:B------:R-:W-:Y:S01]  /*304e0*/  FMUL.FTZ R187, R167, R194 ;  /* 0x000000c2a7bb7220 */ /* 0x000fe20000410000 */
[----:B------:R-:W-:Y:S01]  /*304f0*/  F2FP.F16.F32.PACK_AB R30, R165, R30 ;  /* 0x0000001ea51e723e */ /* 0x000fe200000000ff */
[C---:B------:R-:W-:Y:S01]  /*30500*/  FMUL.FTZ R252, R167.reuse, R252 ;  /* 0x000000fca7fc7220 */ /* 0x040fe20000410000 */
[----:B------:R-:W-:Y:S01]  /*30510*/  F2FP.F16.F32.PACK_AB R29, R172, R29 ;  /* 0x0000001dac1d723e */ /* 0x000fe200000000ff */
[----:B------:R-:W-:Y:S01]  /*30520*/  FMUL.FTZ R166, R167, R199 ;  /* 0x000000c7a7a67220 */ /* 0x000fe20000410000 */
[----:B------:R-:W-:Y:S01]  /*30530*/  F2FP.F16.F32.PACK_AB R28, R28, R23 ;  /* 0x000000171c1c723e */ /* 0x000fe200000000ff */
[----:B------:R-:W-:-:S02]  /*30540*/  VIADD R23, R169, 0x60 ;  /* 0x00000060a9177836 */ /* 0x000fc40000000000 */
[----:B------:R-:W-:Y:S01]  /*30550*/  FMUL.FTZ R8, R167, R195 ;  /* 0x000000c3a7087220 */ /* 0x000fe20000410000 */
[----:B0-----:R-:W-:Y:S02]  /*30560*/  VIADD R205, R169, 0x20 ;  /* 0x00000020a9cd7836 */ /* 0x001fe40000000000 */
[----:B------:R-:W-:Y:S01]  /*30570*/  FFMA.FTZ R26, R182, R141, R77 ;  /* 0x0000008db61a7223 */ /* 0x000fe2000001004d */
[----:B------:R-:W-:Y:S01]  /*30580*/  FFMA.FTZ R24, R178, R145, R81 ;  /* 0x00000091b2187223 */ /* 0x000fe20000010051 */
[----:B------:R-:W-:Y:S01]  /*30590*/  F2FP.F16.F32.PACK_AB R27, R184, R177 ;  /* 0x000000b1b81b723e */ /* 0x000fe200000000ff */
[----:B------:R-:W-:Y:S01]  /*305a0*/  IMAD.WIDE.U32 R204, R205, 0x10, R10 ;  /* 0x00000010cdcc7825 */ /* 0x000fe200078e000a */
[----:B------:R-:W-:-:S03]  /*305b0*/  IADD3 R177, PT, PT, R169, 0x40, RZ ;  /* 0x00000040a9b17810 */ /* 0x000fc60007ffe0ff */
[----:B------:R-:W-:Y:S01]  /*305c0*/  FMUL.FTZ R195, R167, R208 ;  /* 0x000000d0a7c37220 */ /* 0x000fe20000410000 */
[----:B------:R-:W-:Y:S01]  /*305d0*/  F2FP.F16.F32.PACK_AB R26, R26, R175 ;  /* 0x000000af1a1a723e */ /* 0x000fe200000000ff */
[C---:B------:R-:W-:Y:S01]  /*305e0*/  VIADD R165, R169.reuse, 0xe0 ;  /* 0x000000e0a9a57836 */ /* 0x040fe20000000000 */
[----:B------:R-:W-:Y:S01]  /*305f0*/  F2FP.F16.F32.PACK_AB R24, R24, R171 ;  /* 0x000000ab1818723e */ /* 0x000fe200000000ff */
[----:B------:R0:W-:Y:S01]  /*30600*/  STG.E.128 desc[UR8][R204.64], R28 ;  /* 0x0000001ccc007986 */ /* 0x0001e2000c101d08 */
[----:B------:R-:W-:Y:S01]  /*30610*/  F2FP.F16.F32.PACK_AB R25, R180, R173 ;  /* 0x000000adb419723e */ /* 0x000fe200000000ff */
        /* <DEDUP_REMOVED lines=31> */
[----:B------:R-:W-:Y:S01]  /*30810*/  F2FP.F16.F32.PACK_AB R31, R166, R197 ;  /* 0x000000c5a61f723e */ /* 0x000fe200000000ff */
[----:B------:R-:W-:-:S04]  /*30820*/  IMAD.WIDE.U32 R10, R165, 0x10, R10 ;  /* 0x00000010a50a7825 */ /* 0x000fc800078e000a */
[----:B------:R-:W-:Y:S01]  /*30830*/  FFMA.FTZ R165, R12, R125, R61 ;  /* 0x0000007d0ca57223 */ /* 0x000fe2000001003d */
[----:B------:R-:W-:Y:S01]  /*30840*/  F2FP.F16.F32.PACK_AB R28, R23, R28 ;  /* 0x0000001c171c723e */ /* 0x000fe200000000ff */
        /* <DEDUP_REMOVED lines=55> */
[----:B------:R1:W-:Y:S01]  /*30bc0*/  STG.E.128 desc[UR8][R168.64], R24 ;  /* 0x00000018a8007986 */ /* 0x0003e2000c101d08 */
[----:B------:R-:W-:-:S02]  /*30bd0*/  F2FP.F16.F32.PACK_AB R165, R164, R165 ;  /* 0x000000a5a4a5723e */ /* 0x000fc400000000ff */
[----:B------:R-:W-:Y:S01]  /*30be0*/  F2FP.F16.F32.PACK_AB R167, R208, R167 ;  /* 0x000000a7d0a7723e */ /* 0x000fe200000000ff */
[----:B------:R1:W-:Y:S01]  /*30bf0*/  STG.E.128 desc[UR8][R174.64], R28 ;  /* 0x0000001cae007986 */ /* 0x0003e2000c101d08 */
[----:B------:R-:W-:Y:S02]  /*30c00*/  F2FP.F16.F32.PACK_AB R164, R22, R193 ;  /* 0x000000c116a4723e */ /* 0x000fe400000000ff */
        /* <DEDUP_REMOVED lines=9> */
[----:B------:R1:W-:Y:S02]  /*30ca0*/  STG.E.128 desc[UR8][R10.64], R180 ;  /* 0x000000b40a007986 */ /* 0x0003e4000c101d08 */
.L_x_39152:
[----:B------:R-:W-:Y:S05]  /*30cb0*/  BSYNC.RECONVERGENT B1 ;  /* 0x0000000000017941 */ /* 0x000fea0003800200 */
.L_x_39151:
[----:B-1----:R-:W1:Y:S02]  /*30cc0*/  LDC.64 R10, c[0x0][0x380] ;  /* 0x0000e000ff0a7b82 */ /* 0x002e640000000a00 */
[----:B-1----:R-:W-:-:S04]  /*30cd0*/  LEA R19, R10, R19, 0x2 ;  /* 0x000000130a137211 */ /* 0x002fc800078e10ff */
[----:B------:R-:W-:-:S13]  /*30ce0*/  ISETP.GE.AND P0, PT, R19, R11, PT ;  /* 0x0000000b1300720c */ /* 0x000fda0003f06270 */
[----:B------:R-:W-:Y:S05]  /*30cf0*/  @!P0 BRA `(.L_x_39153) ;  /* 0xfffffd0000008947 */ /* 0x000fea000383ffff */
[----:B------:R-:W-:Y:S05]  /*30d00*/  BSYNC B0 ;  /* 0x0000000000007941 */ /* 0x000fea0003800000 */
.L_x_38207:
[----:B------:R-:W-:Y:S05]  /*30d10*/  EXIT ;  /* 0x000000000000794d */ /* 0x000fea0003800000 */
.L_x_39150:
        /* <DEDUP_REMOVED lines=8> */
.L_x_39155:
[----:B------:R-:W-:Y:S05]  /*30da0*/  BSYNC B1 ;  /* 0x0000000000017941 */ /* 0x000fea0003800000 */
.L_x_39154:
        /* <DEDUP_REMOVED lines=10> */
.L_x_39156:
[----:B------:R-:W-:Y:S01]  /*30e50*/  HFMA2 R229, -RZ, RZ, 0, 2.384185791015625e-07 ;  /* 0x00000004ffe57431 */ /* 0x000fe200000001ff */
[----:B------:R-:W-:-:S05]  /*30e60*/  MOV R30, R227 ;  /* 0x000000e3001e7202 */ /* 0x000fca0000000f00 */
[----:B------:R-:W-:-:S04]  /*30e70*/  FADD.FTZ R164, R31, R30 ;  /* 0x0000001e1fa47221 */ /* 0x000fc80000010000 */
[----:B------:R-:W-:-:S07]  /*30e80*/  IMAD.MOV.U32 R230, RZ, RZ, R164 ;  /* 0x000000ffffe67224 */ /* 0x000fce00078e00a4 */
[----:B------:R-:W-:Y:S05]  /*30e90*/  WARPSYNC.COLLECTIVE R221, `(.L_x_39157) ;  /* 0x00000000dd087348 */ /* 0x000fea0003c00000 */
[----:B------:R0:W1:Y:S02]  /*30ea0*/  SHFL.BFLY P1, R227, R230, R229, R232 ;  /* 0x0c0000e5e6e37389 */ /* 0x00006400000200e8 */
[----:B01----:R-:W-:Y:S05]  /*30eb0*/  ENDCOLLECTIVE ;  /* 0x000000000000791b */ /* 0x003fea0003800000 */
.L_x_39157:
[----:B------:R-:W-:Y:S02]  /*30ec0*/  IMAD.MOV.U32 R229, RZ, RZ, 0x8 ;  /* 0x00000008ffe57424 */ /* 0x000fe400078e00ff */
[----:B------:R-:W-:-:S04]  /*30ed0*/  IMAD.MOV.U32 R165, RZ, RZ, R227 ;  /* 0x000000ffffa57224 */ /* 0x000fc800078e00e3 */
[----:B------:R-:W-:-:S05]  /*30ee0*/  FADD.FTZ R165, R164, R165 ;  /* 0x000000a5a4a57221 */ /* 0x000fca0000010000 */
[----:B------:R-:W-:-:S07]  /*30ef0*/  MOV R230, R165 ;  /* 0x000000a500e67202 */ /* 0x000fce0000000f00 */
[----:B------:R-:W-:Y:S05]  /*30f00*/  WARPSYNC.COLLECTIVE R221, `(.L_x_39158) ;  /* 0x00000000dd087348 */ /* 0x000fea0003c00000 */
[----:B------:R0:W1:Y:S02]  /*30f10*/  SHFL.BFLY P1, R227, R230, R229, R232 ;  /* 0x0c0000e5e6e37389 */ /* 0x00006400000200e8 */
[----:B01----:R-:W-:Y:S05]  /*30f20*/  ENDCOLLECTIVE ;  /* 0x000000000000791b */ /* 0x003fea0003800000 */
.L_x_39158:
[----:B------:R-:W-:Y:S01]  /*30f30*/  HFMA2 R229, -RZ, RZ, 0, 9.5367431640625e-07 ;  /* 0x00000010ffe57431 */ /* 0x000fe200000001ff */
[----:B------:R-:W-:-:S05]  /*30f40*/  MOV R30, R227 ;  /* 0x000000e3001e7202 */ /* 0x000fca0000000f00 */
[----:B------:R-:W-:-:S04]  /*30f50*/  FADD.FTZ R167, R165, R30 ;  /* 0x0000001ea5a77221 */ /* 0x000fc80000010000 */
[----:B------:R-:W-:-:S07]  /*30f60*/  IMAD.MOV.U32 R230, RZ, RZ, R167 ;  /* 0x000000ffffe67224 */ /* 0x000fce00078e00a7 */
[----:B------:R-:W-:Y:S05]  /*30f70*/  WARPSYNC.COLLECTIVE R221, `(.L_x_39159) ;  /* 0x00000000dd087348 */ /* 0x000fea0003c00000 */
[----:B------:R0:W1:Y:S02]  /*30f80*/  SHFL.BFLY P1, R227, R230, R229, R232 ;  /* 0x0c0000e5e6e37389 */ /* 0x00006400000200e8 */
[----:B01----:R-:W-:Y:S05]  /*30f90*/  ENDCOLLECTIVE ;  /* 0x000000000000791b */ /* 0x003fea0003800000 */
.L_x_39159:
        /* <DEDUP_REMOVED lines=136> */
.L_x_39160:
[----:B------:R-:W-:Y:S01]  /*31820*/  HFMA2 R229, -RZ, RZ, 0, 1.1920928955078125e-07 ;  /* 0x00000002ffe57431 */ /* 0x000fe200000001ff */
[----:B------:R-:W-:-:S05]  /*31830*/  MOV R31, R227 ;  /* 0x000000e3001f7202 */ /* 0x000fca0000000f00 */
[----:B------:R-:W-:-:S04]  /*31840*/  FADD.FTZ R31, R30, R31 ;  /* 0x0000001f1e1f7221 */ /* 0x000fc80000010000 */
[----:B------:R-:W-:-:S07]  /*31850*/  IMAD.MOV.U32 R230, RZ, RZ, R31 ;  /* 0x000000ffffe67224 */ /* 0x000fce00078e001f */
[----:B------:R-:W-:Y:S05]  /*31860*/  WARPSYNC.COLLECTIVE R221, `(.L_x_39161) ;  /* 0x00000000dd087348 */ /* 0x000fea0003c00000 */
[----:B------:R0:W1:Y:S02]  /*31870*/  SHFL.BFLY P1, R227, R230, R229, R232 ;  /* 0x0c0000e5e6e37389 */ /* 0x00006400000200e8 */
[----:B01----:R-:W-:Y:S05]  /*31880*/  ENDCOLLECTIVE ;  /* 0x000000000000791b */ /* 0x003fea0003800000 */
.L_x_39161:
[----:B------:R-:W-:Y:S02]  /*31890*/  IMAD.MOV.U32 R229, RZ, RZ, 0x4 ;  /* 0x00000004ffe57424 */ /* 0x000fe400078e00ff */
[----:B------:R-:W-:-:S04]  /*318a0*/  IMAD.MOV.U32 R164, RZ, RZ, R227 ;  /* 0x000000ffffa47224 */ /* 0x000fc800078e00e3 */
[----:B------:R-:W-:-:S05]  /*318b0*/  FADD.FTZ R164, R31, R164 ;  /* 0x000000a41fa47221 */ /* 0x000fca0000010000 */
[----:B------:R-:W-:-:S07]  /*318c0*/  MOV R230, R164 ;  /* 0x000000a400e67202 */ /* 0x000fce0000000f00 */
[----:B------:R-:W-:Y:S05]  /*318d0*/  WARPSYNC.COLLECTIVE R221, `(.L_x_39162) ;  /* 0x00000000dd087348 */ /* 0x000fea0003c00000 */
[----:B------:R0:W1:Y:S02]  /*318e0*/  SHFL.BFLY P1, R227, R230, R229, R232 ;  /* 0x0c0000e5e6e37389 */ /* 0x00006400000200e8 */
[----:B01----:R-:W-:Y:S05]  /*318f0*/  ENDCOLLECTIVE ;  /* 0x000000000000791b */ /* 0x003fea0003800000 */
.L_x_39162:
[----:B------:R-:W-:Y:S01]  /*31900*/  HFMA2 R229, -RZ, RZ, 0, 4.76837158203125e-07 ;  /* 0x00000008ffe57431 */ /* 0x000fe200000001ff */
[----:B------:R-:W-:-:S05]  /*31910*/  MOV R165, R227 ;  /* 0x000000e300a57202 */ /* 0x000fca0000000f00 */
[----:B------:R-:W-:-:S04]  /*31920*/  FADD.FTZ R165, R164, R165 ;  /* 0x000000a5a4a57221 */ /* 0x000fc80000010000 */
[----:B------:R-:W-:-:S07]  /*31930*/  IMAD.MOV.U32 R230, RZ, RZ, R165 ;  /* 0x000000ffffe67224 */ /* 0x000fce00078e00a5 */
[----:B------:R-:W-:Y:S05]  /*31940*/  WARPSYNC.COLLECTIVE R221, `(.L_x_39163) ;  /* 0x00000000dd087348 */ /* 0x000fea0003c00000 */
[----:B------:R0:W1:Y:S02]  /*31950*/  SHFL.BFLY P1, R227, R230, R229, R232 ;  /* 0x0c0000e5e6e37389 */ /* 0x00006400000200e8 */
[----:B01----:R-:W-:Y:S05]  /*31960*/  ENDCOLLECTIVE ;  /* 0x000000000000791b */ /* 0x003fea0003800000 */
.L_x_39163:
[----:B------:R-:W-:Y:S02]  /*31970*/  IMAD.MOV.U32 R229, RZ, RZ, 0x10 ;  /* 0x00000010ffe57424 */ /* 0x000fe400078e00ff */
[----:B------:R-:W-:-:S04]  /*31980*/  IMAD.MOV.U32 R224, RZ, RZ, R227 ;  /* 0x000000ffffe07224 */ /* 0x000fc800078e00e3 */
[----:B------:R-:W-:-:S05]  /*31990*/  FADD.FTZ R224, R165, R224 ;  /* 0x000000e0a5e07221 */ /* 0x000fca0000010000 */
[----:B------:R-:W-:-:S07]  /*319a0*/  MOV R230, R224 ;  /* 0x000000e000e67202 */ /* 0x000fce0000000f00 */
[----:B------:R-:W-:Y:S05]  /*319b0*/  WARPSYNC.COLLECTIVE R221, `(.L_x_39164) ;  /* 0x00000000dd087348 */ /* 0x000fea0003c00000 */
[----:B------:R0:W1:Y:S02]  /*319c0*/  SHFL.BFLY P1, R227, R230, R229, R232 ;  /* 0x0c0000e5e6e37389 */ /* 0x00006400000200e8 */
[----:B01----:R-:W-:Y:S05]  /*319d0*/  ENDCOLLECTIVE ;  /* 0x000000000000791b */ /* 0x003fea0003800000 */
.L_x_39164:
[----:B------:R-:W-:Y:S01]  /*319e0*/  MOV R167, R227 ;  /* 0x000000e300a77202 */ /* 0x000fe20000000f00 */
[----:B------:R-:W-:Y:S06]  /*319f0*/  BRA `(.L_x_39165) ;  /* 0xffffffe000747947 */ /* 0x000fec000383ffff */
.L_x_39166:
        /* <DEDUP_REMOVED lines=16> */
.L_x_71511:


//--------------------- .text._ZN10layer_norm13ln_fwd_kernelINS_13Kernel_traitsIf6__halfS2_S2_fjLj2048ELj1ELj4ELj1ELj16ENS_18Kernel_traits_baseILj2048EfS2_S2_S2_fjLj128EEEEELb1ELb1ELb0ELb0EEEvNS_9FwdParamsE --------------------------
	.section	.text._ZN10layer_norm13ln_fwd_kernelINS_13Kernel_traitsIf6__halfS2_S2_fjLj2048ELj1ELj4ELj1ELj16ENS_18Kernel_traits_baseILj2048EfS2_S2_S2_fjLj128EEEEELb1ELb1ELb0ELb0EEEvNS_9FwdParamsE,"ax",@progbits
	.align	128
        .global         _ZN10layer_norm13ln_fwd_kernelINS_13Kernel_traitsIf6__halfS2_S2_fjLj2048ELj1ELj4ELj1ELj16ENS_18Kernel_traits_baseILj2048EfS2_S2_S2_fjLj128EEEEELb1ELb1ELb0ELb0EEEvNS_9FwdParamsE
        .type           _ZN10layer_norm13ln_fwd_kernelINS_13Kernel_traitsIf6__halfS2_S2_fjLj2048ELj1ELj4ELj1ELj16ENS_18Kernel_traits_baseILj2048EfS2_S2_S2_fjLj128EEEEELb1ELb1ELb0ELb0EEEvNS_9FwdParamsE,@function
        .size           _ZN10layer_norm13ln_fwd_kernelINS_13Kernel_traitsIf6__halfS2_S2_fjLj2048ELj1ELj4ELj1ELj16ENS_18Kernel_traits_baseILj2048EfS2_S2_S2_fjLj128EEEEELb1ELb1ELb0ELb0EEEvNS_9FwdParamsE,(.L_x_71512 - _ZN10layer_norm13ln_fwd_kernelINS_13Kernel_traitsIf6__halfS2_S2_fjLj2048ELj1ELj4ELj1ELj16ENS_18Kernel_traits_baseILj2048EfS2_S2_S2_fjLj128EEEEELb1ELb1ELb0ELb0EEEvNS_9FwdParamsE)
        .other          _ZN10layer_norm13ln_fwd_kernelINS_13Kernel_traitsIf6__halfS2_S2_fjLj2048ELj1ELj4ELj1ELj16ENS_18Kernel_traits_baseILj2048EfS2_S2_S2_fjLj128EEEEELb1ELb1ELb0ELb0EEEvNS_9FwdParamsE,@"STO_CUDA_ENTRY STV_DEFAULT"
_ZN10layer_norm13ln_fwd_kernelINS_13Kernel_traitsIf6__halfS2_S2_fjLj2048ELj1ELj4ELj1ELj16ENS_18Kernel_traits_baseILj2048EfS2_S2_S2_fjLj128EEEEELb1ELb1ELb0ELb0EEEvNS_9FwdParamsE:
.text._ZN10layer_norm13ln_fwd_kernelINS_13Kernel_traitsIf6__halfS2_S2_fjLj2048ELj1ELj4ELj1ELj16ENS_18Kernel_traits_baseILj2048EfS2_S2_S2_fjLj128EEEEELb1ELb1ELb0ELb0EEEvNS_9FwdParamsE:
        /* <DEDUP_REMOVED lines=40> */
[----:B------:R-:W-:Y:S02]  /*0280*/  UIADD3 UR18, UPT, UPT, UR5, 0x1fd5c5a3, URZ ;  /* 0x1fd5c5a305127890 */ /* 0x000fe4000fffe0ff */
[----:B------:R-:W-:Y:S01]  /*0290*/  UIADD3 UR19, UPT, UPT, UR4, -0xe443238, URZ ;  /* 0xf1bbcdc804137890 */ /* 0x000fe2000fffe0ff */
[----:B------:R-:W-:Y:S11]  /*02a0*/  BRA.U !UP0, `(.L_x_39168) ;  /* 0x0000000908447547 */ /* 0x000ff6000b800000 */
        /* <DEDUP_REMOVED lines=145> */
.L_x_39168:
        /* <DEDUP_REMOVED lines=47> */
[----:B0-----:R-:W-:Y:S01]  /*0eb0*/  @P5 IMAD.WIDE.U32 R4, R0, 0x20, R4 ;  /* 0x0000002000045825 */ /* 0x001fe200078e0004 */
[----:B------:R-:W-:-:S05]  /*0ec0*/  ISETP.GE.U32.AND P0, PT, R16, 0xc0, PT ;  /* 0x000000c01000780c */ /* 0x000fca0003f06070 */
[----:B------:R-:W0:Y:S01]  /*0ed0*/  @P2 LDC.64 R24, c[0x0][0x3e8] ;  /* 0x0000fa00ff182b82 */ /* 0x000e220000000a00 */
[----:B------:R-:W-:Y:S01]  /*0ee0*/  @P5 LOP3.LUT R0, R0, 0x20, RZ, 0xfc, !PT ;  /* 0x0000002000005812 */ /* 0x000fe200078efcff */
[----:B------:R-:W5:Y:S01]  /*0ef0*/  @P5 LDG.E.128 R124, desc[UR6][R4.64] ;  /* 0x00000006047c5981 */ /* 0x000f62000c1e1d00 */
[----:B----4-:R-:W-:Y:S01]  /*0f00*/  MOV R145, R26 ;  /* 0x0000001a00917202 */ /* 0x010fe20000000f00 */
[----:B------:R-:W-:Y:S02]  /*0f10*/  IMAD.MOV.U32 R144, RZ, RZ, R27 ;  /* 0x000000ffff907224 */ /* 0x000fe400078e001b */
[----:B------:R4:W5:Y:S02]  /*0f20*/  @P5 LDG.E.128 R120, desc[UR6][R4.64+0x10] ;  /* 0x0000100604785981 */ /* 0x000964000c1e1d00 */
[----:B------:R-:W0:Y:S01]  /*0f30*/  @P1 LDC.64 R26, c[0x0][0x3d0] ;  /* 0x0000f400ff1a1b82 */ /* 0x000e220000000a00 */
[----:B------:R-:W-:Y:S01]  /*0f40*/  MOV R142, R29 ;  /* 0x0000001d008e7202 */ /* 0x000fe20000000f00 */
[----:B-1----:R-:W-:-:S04]  /*0f50*/  @P4 IMAD.WIDE.U32 R6, R0, 0x20, R6 ;  /* 0x0000002000064825 */ /* 0x002fc800078e0006 */
[----:B------:R-:W-:Y:S02]  /*0f60*/  IMAD.MOV.U32 R143, RZ, RZ, R28 ;  /* 0x000000ffff8f7224 */ /* 0x000fe400078e001c */
[----:B------:R-:W1:Y:S01]  /*0f70*/  @P1 LDC.64 R28, c[0x0][0x3e8] ;  /* 0x0000fa00ff1c1b82 */ /* 0x000e620000000a00 */
[C---:B------:R-:W-:Y:S01]  /*0f80*/  @P4 IMAD.WIDE.U32 R8, R0.reuse, 0x20, R8 ;  /* 0x0000002000084825 */ /* 0x040fe200078e0008 */
[----:B------:R-:W-:Y:S02]  /*0f90*/  @P4 IADD3 R0, PT, PT, R0, 0x20, RZ ;  /* 0x0000002000004810 */ /* 0x000fe40007ffe0ff */
[----:B------:R-:W-:Y:S01]  /*0fa0*/  ISETP.GE.U32.AND P6, PT, R16, 0x100, PT ;  /* 0x000001001000780c */ /* 0x000fe20003fc6070 */
[----:B------:R-:W-:Y:S01]  /*0fb0*/  IMAD.MOV.U32 R146, RZ, RZ, R12 ;  /* 0x000000ffff927224 */ /* 0x000fe200078e000c */
[----:B------:R0:W5:Y:S01]  /*0fc0*/  @P4 LDG.E.128 R116, desc[UR6][R8.64] ;  /* 0x0000000608744981 */ /* 0x000162000c1e1d00 */
[----:B------:R-:W-:Y:S01]  /*0fd0*/  IMAD.MOV.U32 R147, RZ, RZ, R11 ;  /* 0x000000ffff937224 */ /* 0x000fe200078e000b */
[----:B---3--:R-:W3:Y:S01]  /*0fe0*/  @P0 LDC.64 R2, c[0x0][0x3d0] ;  /* 0x0000f400ff020b82 */ /* 0x008ee20000000a00 */
[----:B------:R-:W-:Y:S01]  /*0ff0*/  IMAD.MOV.U32 R138, RZ, RZ, R33 ;  /* 0x000000ffff8a7224 */ /* 0x000fe200078e0021 */
[----:B------:R0:W5:Y:S01]  /*1000*/  @P4 LDG.E.128 R112, desc[UR6][R8.64+0x10] ;  /* 0x0000100608704981 */ /* 0x000162000c1e1d00 */
[----:B------:R-:W-:Y:S01]  /*1010*/  MOV R139, R32 ;  /* 0x00000020008b7202 */ /* 0x000fe20000000f00 */
[----:B------:R-:W-:-:S02]  /*1020*/  @P3 IMAD.WIDE.U32 R18, R0, 0x20, R18 ;  /* 0x0000002000123825 */ /* 0x000fc400078e0012 */
[----:B------:R-:W4:Y:S02]  /*1030*/  @P4 LDG.E.128 R144, desc[UR6][R6.64] ;  /* 0x0000000606904981 */ /* 0x000f24000c1e1d00 */
[----:B------:R-:W3:Y:S01]  /*1040*/  @P0 LDC.64 R32, c[0x0][0x3e8] ;  /* 0x0000fa00ff200b82 */ /* 0x000ee20000000a00 */
[----:B------:R-:W-:Y:S02]  /*1050*/  IMAD.MOV.U32 R141, RZ, RZ, R30 ;  /* 0x000000ffff8d7224 */ /* 0x000fe400078e001e */
[----:B------:R-:W-:Y:S02]  /*1060*/  IMAD.MOV.U32 R140, RZ, RZ, R31 ;  /* 0x000000ffff8c7224 */ /* 0x000fe400078e001f */
[----:B------:R-:W-:-:S04]  /*1070*/  @P3 IMAD.WIDE.U32 R20, R0, 0x20, R20 ;  /* 0x0000002000143825 */ /* 0x000fc800078e0014 */
[----:B------:R-:W-:Y:S01]  /*1080*/  IMAD.MOV.U32 R137, RZ, RZ, R34 ;  /* 0x000000ffff897224 */ /* 0x000fe200078e0022 */
[----:B------:R-:W4:Y:S01]  /*1090*/  @P4 LDG.E.128 R140, desc[UR6][R6.64+0x10] ;  /* 0x00001006068c4981 */ /* 0x000f22000c1e1d00 */
[----:B------:R-:W-:Y:S01]  /*10a0*/  MOV R136, R35 ;  /* 0x0000002300887202 */ /* 0x000fe20000000f00 */
[----:B------:R-:W-:Y:S02]  /*10b0*/  @P3 VIADD R0, R0, 0x20 ;  /* 0x0000002000003836 */ /* 0x000fe40000000000 */
[----:B------:R1:W5:Y:S02]  /*10c0*/  @P3 LDG.E.128 R108, desc[UR6][R20.64] ;  /* 0x00000006146c3981 */ /* 0x000364000c1e1d00 */
[C---:B------:R-:W-:Y:S02]  /*10d0*/  @P2 IMAD.WIDE.U32 R22, R0.reuse, 0x20, R22 ;  /* 0x0000002000162825 */ /* 0x040fe400078e0016 */
[----:B------:R-:W4:Y:S02]  /*10e0*/  @P3 LDG.E.128 R136, desc[UR6][R18.64] ;  /* 0x0000000612883981 */ /* 0x000f24000c1e1d00 */
[----:B0-----:R-:W-:-:S02]  /*10f0*/  @P2 IMAD.WIDE.U32 R24, R0, 0x20, R24 ;  /* 0x0000002000182825 */ /* 0x001fc400078e0018 */
[----:B------:R0:W5:Y:S02]  /*1100*/  @P3 LDG.E.128 R104, desc[UR6][R20.64+0x10] ;  /* 0x0000100614683981 */ /* 0x000164000c1e1d00 */
[----:B------:R-:W-:Y:S02]  /*1110*/  @P2 VIADD R0, R0, 0x20 ;  /* 0x0000002000002836 */ /* 0x000fe40000000000 */
[----:B------:R0:W5:Y:S02]  /*1120*/  @P2 LDG.E.128 R100, desc[UR6][R24.64] ;  /* 0x0000000618642981 */ /* 0x000164000c1e1d00 */
[C---:B------:R-:W-:Y:S02]  /*1130*/  @P1 IMAD.WIDE.U32 R26, R0.reuse, 0x20, R26 ;  /* 0x00000020001a1825 */ /* 0x040fe400078e001a */
[----:B------:R0:W5:Y:S02]  /*1140*/  @P2 LDG.E.128 R96, desc[UR6][R24.64+0x10] ;  /* 0x0000100618602981 */ /* 0x000164000c1e1d00 */
[C---:B-1----:R-:W-:Y:S01]  /*1150*/  @P1 IMAD.WIDE.U32 R28, R0.reuse, 0x20, R28 ;  /* 0x00000020001c1825 */ /* 0x042fe200078e001c */
[----:B------:R-:W-:Y:S01]  /*1160*/  @P1 IADD3 R0, PT, PT, R0, 0x20, RZ ;  /* 0x0000002000001810 */ /* 0x000fe20007ffe0ff */
[----:B------:R0:W5:Y:S04]  /*1170*/  @P1 LDG.E.128 R248, desc[UR6][R26.64] ;  /* 0x000000061af81981 */ /* 0x000168000c1e1d00 */
[C---:B---3--:R-:W-:Y:S01]  /*1180*/  @P0 IMAD.WIDE.U32 R30, R0.reuse, 0x20, R2 ;  /* 0x00000020001e0825 */ /* 0x048fe200078e0002 */
[----:B------:R0:W5:Y:S03]  /*1190*/  @P1 LDG.E.128 R244, desc[UR6][R26.64+0x10] ;  /* 0x000010061af41981 */ /* 0x000166000c1e1d00 */
[C---:B------:R-:W-:Y:S01]  /*11a0*/  @P0 IMAD.WIDE.U32 R32, R0.reuse, 0x20, R32 ;  /* 0x0000002000200825 */ /* 0x040fe200078e0020 */
[----:B------:R0:W5:Y:S03]  /*11b0*/  @P1 LDG.E.128 R92, desc[UR6][R28.64] ;  /* 0x000000061c5c1981 */ /* 0x000166000c1e1d00 */
[----:B------:R-:W-:Y:S01]  /*11c0*/  @P0 VIADD R0, R0, 0x20 ;  /* 0x0000002000000836 */ /* 0x000fe20000000000 */
[----:B------:R0:W5:Y:S04]  /*11d0*/  @P1 LDG.E.128 R88, desc[UR6][R28.64+0x10] ;  /* 0x000010061c581981 */ /* 0x000168000c1e1d00 */
[----:B------:R0:W5:Y:S04]  /*11e0*/  @P0 LDG.E.128 R240, desc[UR6][R30.64] ;  /* 0x000000061ef00981 */ /* 0x000168000c1e1d00 */
[----:B------:R0:W5:Y:S04]  /*11f0*/  @P0 LDG.E.128 R236, desc[UR6][R30.64+0x10] ;  /* 0x000010061eec0981 */ /* 0x000168000c1e1d00 */
[----:B------:R-:W3:Y:S04]  /*1200*/  @P2 LDG.E.128 R44, desc[UR6][R22.64+0x10] ;  /* 0x00001006162c2981 */ /* 0x000ee8000c1e1d00 */
        /* <DEDUP_REMOVED lines=10> */
[----:B------:R-:W-:Y:S02]  /*12b0*/  IMAD.MOV.U32 R131, RZ, RZ, R40 ;  /* 0x000000ffff837224 */ /* 0x000fe400078e0028 */
[----:B0-----:R-:W-:Y:S01]  /*12c0*/  IMAD.MOV.U32 R132, RZ, RZ, R39 ;  /* 0x000000ffff847224 */ /* 0x001fe200078e0027 */
[----:B------:R-:W-:Y:S01]  /*12d0*/  MOV R133, R38 ;  /* 0x0000002600857202 */ /* 0x000fe20000000f00 */
[----:B------:R-:W0:Y:S01]  /*12e0*/  @P6 LDC.64 R40, c[0x0][0x3e8] ;  /* 0x0000fa00ff286b82 */ /* 0x000e220000000a00 */
[----:B------:R-:W-:Y:S01]  /*12f0*/  IMAD.MOV.U32 R134, RZ, RZ, R37 ;  /* 0x000000ffff867224 */ /* 0x000fe200078e0025 */
[----:B------:R-:W2:Y:S01]  /*1300*/  @P2 LDG.E.128 R128, desc[UR6][R22.64] ;  /* 0x0000000616802981 */ /* 0x000ea2000c1e1d00 */
[----:B------:R-:W-:-:S05]  /*1310*/  IMAD.MOV.U32 R135, RZ, RZ, R36 ;  /* 0x000000ffff877224 */ /* 0x000fca00078e0024 */
[----:B----4-:R-:W1:Y:S01]  /*1320*/  @P5 LDC.64 R4, c[0x0][0x3d0] ;  /* 0x0000f400ff045b82 */ /* 0x010e620000000a00 */
[----:B------:R-:W4:Y:S07]  /*1330*/  @P3 LDG.E.128 R132, desc[UR6][R18.64+0x10] ;  /* 0x0000100612843981 */ /* 0x000f2e000c1e1d00 */
[----:B------:R-:W0:Y:S08]  /*1340*/  @P5 LDC.64 R36, c[0x0][0x3e8] ;  /* 0x0000fa00ff245b82 */ /* 0x000e300000000a00 */
[----:B------:R-:W0:Y:S01]  /*1350*/  @P6 LDC.64 R38, c[0x0][0x3d0] ;  /* 0x0000f400ff266b82 */ /* 0x000e220000000a00 */
[----:B-1----:R-:W-:-:S05]  /*1360*/  @P5 IMAD.WIDE.U32 R34, R0, 0x20, R4 ;  /* 0x0000002000225825 */ /* 0x002fca00078e0004 */
[----:B------:R1:W5:Y:S01]  /*1370*/  @P5 LDG.E.128 R232, desc[UR6][R34.64] ;  /* 0x0000000622e85981 */ /* 0x000362000c1e1d00 */
[----:B0-----:R-:W-:-:S03]  /*1380*/  @P5 IMAD.WIDE.U32 R36, R0, 0x20, R36 ;  /* 0x0000002000245825 */ /* 0x001fc600078e0024 */
        /* <DEDUP_REMOVED lines=52> */
[----:B---3--:R1:W-:Y:S04]  /*16d0*/  @P2 STL.64 [R1], R44 ;  /* 0x0000002c01002387 */ /* 0x0083e80000100a00 */
[----:B------:R1:W-:Y:S02]  /*16e0*/  @P2 STL.64 [R1+0x8], R46 ;  /* 0x0000082e01002387 */ /* 0x0003e40000100a00 */
.L_x_39169:
[----:B------:R-:W-:Y:S05]  /*16f0*/  BSYNC.RECONVERGENT B0 ;  /* 0x0000000000007941 */ /* 0x000fea0003800200 */
.L_x_39167:
[----:B------:R-:W2:Y:S02]  /*1700*/  LDCU UR8, c[0x0][0x384] ;  /* 0x00007080ff0877ac */ /* 0x000ea40008000800 */
[----:B--2---:R-:W-:-:S13]  /*1710*/  ISETP.GE.AND P0, PT, R15, UR8, PT ;  /* 0x000000080f007c0c */ /* 0x004fda000bf06270 */
[----:B------:R-:W-:Y:S05]  /*1720*/  @P0 EXIT ;  /* 0x000000000000094d */ /* 0x000fea0003800000 */
[----:B------:R-:W-:Y:S01]  /*1730*/  IMAD.HI.U32 R0, R17, -0x326172a9, RZ ;  /* 0xcd9e8d5711007827 */ /* 0x000fe200078e00ff */
[----:B------:R-:W-:Y:S01]  /*1740*/  UIADD3 UR8, UPT, UPT, UR4, -0x61c88647, URZ ;  /* 0x9e3779b904087890 */ /* 0x000fe2000fffe0ff */
[----:B------:R-:W-:Y:S01]  /*1750*/  LOP3.LUT R10, R10, 0x3, RZ, 0xc0, !PT ;  /* 0x000000030a0a7812 */ /* 0x000fe200078ec0ff */
[----:B------:R-:W-:Y:S01]  /*1760*/  UIADD3 UR9, UPT, UPT, UR5, -0x4498517b, URZ ;  /* 0xbb67ae8505097890 */ /* 0x000fe2000fffe0ff */
[C---:B01----:R-:W-:Y:S01]  /*1770*/  IMAD.HI.U32 R2, R14.reuse, -0x2daee0ad, RZ ;  /* 0xd2511f530e027827 */ /* 0x043fe200078e00ff */
        /* <DEDUP_REMOVED lines=23> */
[----:B------:R-:W-:Y:S01]  /*18f0*/  IMAD.HI.U32 R6, R2, -0x2daee0ad, RZ ;  /* 0xd2511f5302067827 */ /* 0x000fe200078e00ff */
        /* <DEDUP_REMOVED lines=54> */
.L_x_39858:
[----:B------:R-:W0:Y:S01]  /*1c60*/  @UP0 LDCU.64 UR14, c[0x0][0x3e0] ;  /* 0x00007c00ff0e07ac */ /* 0x000e220008000a00 */
[----:B------:R-:W-:Y:S01]  /*1c70*/  PLOP3.LUT P0, PT, PT, PT, UP0, 0x80, 0x8 ;  /* 0x000000000008781c */ /* 0x000fe20003f0f008 */
[----:B------:R-:W-:Y:S01]  /*1c80*/  IMAD.MOV.U32 R128, RZ, RZ, 0x2 ;  /* 0x00000002ff807424 */ /* 0x000fe200078e00ff */
        /* <DEDUP_REMOVED lines=10> */
[----:B--2---:R-:W-:-:S02]  /*1d30*/  @P0 HADD2.F32 R165, -RZ, R7.H0_H0 ;  /* 0x20000007ffa50230 */ /* 0x004fc40000004100 */
[----:B------:R-:W-:-:S05]  /*1d40*/  IMAD R7, R15, UR10, RZ ;  /* 0x0000000a0f077c24 */ /* 0x000fca000f8e02ff */
[----:B------:R-:W-:-:S04]  /*1d50*/  SHF.R.S32.HI R128, RZ, 0x1f, R7 ;  /* 0x0000001fff807819 */ /* 0x000fc80000011407 */
[----:B------:R-:W-:Y:S02]  /*1d60*/  LEA.HI R7, R128, R7, RZ, 0x3 ;  /* 0x0000000780077211 */ /* 0x000fe400078f18ff */
[----:B0-----:R-:W-:-:S04]  /*1d70*/  LOP3.LUT R128, R130, 0x1f, RZ, 0xc0, !PT ;  /* 0x0000001f82807812 */ /* 0x001fc800078ec0ff */
[----:B------:R-:W-:-:S04]  /*1d80*/  LEA.HI.SX32 R7, R7, R128, 0x1d ;  /* 0x0000008007077211 */ /* 0x000fc800078feaff */
[----:B------:R-:W-:Y:S01]  /*1d90*/  MOV R166, R7 ;  /* 0x0000000700a67202 */ /* 0x000fe20000000f00 */
[----:B-----5:R-:W-:Y:S06]  /*1da0*/  @!P2 BRA `(.L_x_39171) ;  /* 0x0000006400d4a947 */ /* 0x020fec0003800000 */
        /* <DEDUP_REMOVED lines=20> */
.L_x_71348:
[----:B------:R-:W-:Y:S05]  /*1ef0*/  BRX R140 -0x1f00                                       (*"BRANCH_TARGETS .L_x_71349,.L_x_71350,.L_x_71351"*) ;  /* 0xffffffe08c407949 */ /* 0x000fea000383ffff */
.L_x_71351:
[----:B------:R-:W-:Y:S01]  /*1f00*/  IADD3 R32, PT, PT, R10, 0x1, RZ ;  /* 0x000000010a207810 */ /* 0x000fe20007ffe0ff */
[----:B------:R-:W-:Y:S02]  /*1f10*/  IMAD.MOV.U32 R166, RZ, RZ, R168 ;  /* 0x000000ffffa67224 */ /* 0x000fe400078e00a8 */
[----:B------:R-:W-:Y:S01]  /*1f20*/  IMAD.MOV.U32 R5, RZ, RZ, R11 ;  /* 0x000000ffff057224 */ /* 0x000fe200078e000b */
[----:B------:R-:W-:Y:S06]  /*1f30*/  BRA `(.L_x_39174) ;  /* 0x00000004003c7947 */ /* 0x000fec0003800000 */
.L_x_71349:
[----:B------:R-:W-:Y:S01]  /*1f40*/  MOV R166, R168 ;  /* 0x000000a800a67202 */ /* 0x000fe20000000f00 */
[----:B------:R-:W-:Y:S02]  /*1f50*/  IMAD.MOV.U32 R32, RZ, RZ, 0x3 ;  /* 0x00000003ff207424 */ /* 0x000fe400078e00ff */
[----:B------:R-:W-:Y:S01]  /*1f60*/  IMAD.MOV.U32 R5, RZ, RZ, R12 ;  /* 0x000000ffff057224 */ /* 0x000fe200078e000c */
[----:B------:R-:W-:Y:S06]  /*1f70*/  BRA `(.L_x_39174) ;  /* 0x00000004002c7947 */ /* 0x000fec0003800000 */
.L_x_71350:
        /* <DEDUP_REMOVED lines=12> */
.L_x_39176:
[----:B------:R-:W-:Y:S05]  /*2040*/  BSYNC.RECONVERGENT B2 ;  /* 0x0000000000027941 */ /* 0x000fea0003800200 */
.L_x_39175:
        /* <DEDUP_REMOVED lines=62> */
.L_x_39174:
[----:B------:R-:W-:Y:S05]  /*2430*/  BSYNC.RECONVERGENT B1 ;  /* 0x0000000000017941 */ /* 0x000fea0003800200 */
.L_x_39173:
        /* <DEDUP_REMOVED lines=9> */
[----:B------:R-:W-:Y:S02]  /*24d0*/  IMAD.MOV.U32 R31, RZ, RZ, R8 ;  /* 0x000000ffff1f7224 */ /* 0x000fe400078e0008 */
[----:B0-----:R-:W-:Y:S01]  /*24e0*/  FSETP.GTU.FTZ.AND P0, PT, R5, R167, PT ;  /* 0x000000a70500720b */ /* 0x001fe20003f1c000 */
[----:B------:R-:W-:-:S05]  /*24f0*/  HADD2.F32 R5, -RZ, R128.H0_H0 ;  /* 0x20000080ff057230 */ /* 0x000fca0000004100 */
[----:B------:R-:W-:-:S04]  /*2500*/  FMUL.FTZ R5, R5, R165 ;  /* 0x000000a505057220 */ /* 0x000fc80000410000 */
[----:B-1----:R-:W-:-:S05]  /*2510*/  FMUL.FTZ R5, R5, R158 ;  /* 0x0000009e05057220 */ /* 0x002fca0000410000 */
        /* <DEDUP_REMOVED lines=14> */
.L_x_39179:
        /* <DEDUP_REMOVED lines=12> */
.L_x_39181:
[----:B------:R-:W-:Y:S05]  /*26c0*/  BSYNC.RECONVERGENT B2 ;  /* 0x0000000000027941 */ /* 0x000fea0003800200 */
.L_x_39180:
        /* <DEDUP_REMOVED lines=62> */
.L_x_39178:
[----:B------:R-:W-:Y:S05]  /*2ab0*/  BSYNC.RECONVERGENT B1 ;  /* 0x0000000000017941 */ /* 0x000fea0003800200 */
.L_x_39177:
[----:B------:R-:W-:Y:S01]  /*2ac0*/  I2FP.F32.U32 R31, R31 ;  /* 0x0000001f001f7245 */ /* 0x000fe20000201000 */
[----:B------:R-:W-:Y:S01]  /*2ad0*/  HADD2.F32 R32, -RZ, R44.H1_H1 ;  /* 0x3000002cff207230 */ /* 0x000fe20000004100 */
[----:B------:R-:W-:Y:S01]  /*2ae0*/  ISETP.NE.AND P1, PT, R10, 0x1, PT ;  /* 0x000000010a00780c */ /* 0x000fe20003f25270 */
[----:B------:R-:W-:Y:S01]  /*2af0*/  BSSY.RECONVERGENT B1, `(.L_x_39182) ;  /* 0x000005f000017945 */ /* 0x000fe20003800200 */
[----:B------:R-:W-:Y:S02]  /*2b00*/  IMAD.MOV.U32 R140, RZ, RZ, 0x2 ;  /* 0x00000002ff8c7424 */ /* 0x000fe400078e00ff */
[----:B------:R-:W-:-:S05]  /*2b10*/  FFMA.FTZ R31, R31, R252, 1.1641532182693481445e-10 ;  /* 0x2f0000001f1f7423 */ /* 0x000fca00000100fc */
[----:B------:R-:W-:Y:S01]  /*2b20*/  FSETP.GTU.FTZ.AND P0, PT, R31, R167, PT ;  /* 0x000000a71f00720b */ /* 0x000fe20003f1c000 */
[----:B------:R-:W-:-:S05]  /*2b30*/  HADD2.F32 R31, -RZ, R128.H1_H1 ;  /* 0x30000080ff1f7230 */ /* 0x000fca0000004100 */
        /* <DEDUP_REMOVED lines=15> */
.L_x_39184:
        /* <DEDUP_REMOVED lines=12> */
.L_x_39186:
[----:B------:R-:W-:Y:S05]  /*2cf0*/  BSYNC.RECONVERGENT B2 ;  /* 0x0000000000027941 */ /* 0x000fea0003800200 */
.L_x_39185:
        /* <DEDUP_REMOVED lines=62> */
.L_x_39183:
[----:B------:R-:W-:Y:S05]  /*30e0*/  BSYNC.RECONVERGENT B1 ;  /* 0x0000000000017941 */ /* 0x000fea0003800200 */
.L_x_39182:
[----:B------:R-:W-:Y:S01]  /*30f0*/  I2FP.F32.U32 R10, R31 ;  /* 0x0000001f000a7245 */ /* 0x000fe20000201000 */
[----:B------:R-:W-:Y:S01]  /*3100*/  HADD2.F32 R31, -RZ, R45.H0_H0 ;  /* 0x2000002dff1f7230 */ /* 0x000fe20000004100 */
[----:B------:R-:W-:Y:S01]  /*3110*/  ISETP.NE.AND P2, PT, R140, 0x1, PT ;  /* 0x000000018c00780c */ /* 0x000fe20003f45270 */
[----:B------:R-:W-:Y:S01]  /*3120*/  BSSY.RECONVERGENT B1, `(.L_x_39187) ;  /* 0x000005f000017945 */ /* 0x000fe20003800200 */
[----:B------:R-:W-:Y:S02]  /*3130*/  IMAD.MOV.U32 R128, RZ, RZ, R8 ;  /* 0x000000ffff807224 */ /* 0x000fe400078e0008 */
[----:B------:R-:W-:-:S05]  /*3140*/  FFMA.FTZ R10, R10, R252, 1.1641532182693481445e-10 ;  /* 0x2f0000000a0a7423 */ /* 0x000fca00000100fc */
[----:B------:R-:W-:Y:S01]  /*3150*/  FSETP.GTU.FTZ.AND P1, PT, R10, R167, PT ;  /* 0x000000a70a00720b */ /* 0x000fe20003f3c000 */
[----:B------:R-:W-:-:S05]  /*3160*/  HADD2.F32 R10, -RZ, R129.H0_H0 ;  /* 0x20000081ff0a7230 */ /* 0x000fca0000004100 */
        /* <DEDUP_REMOVED lines=15> */
.L_x_39189:
        /* <DEDUP_REMOVED lines=12> */
.L_x_39191:
[----:B------:R-:W-:Y:S05]  /*3320*/  BSYNC.RECONVERGENT B2 ;  /* 0x0000000000027941 */ /* 0x000fea0003800200 */
.L_x_39190:
        /* <DEDUP_REMOVED lines=62> */
.L_x_39188:
[----:B------:R-:W-:Y:S05]  /*3710*/  BSYNC.RECONVERGENT B1 ;  /* 0x0000000000017941 */ /* 0x000fea0003800200 */
.L_x_39187:
[----:B------:R-:W-:Y:S01]  /*3720*/  I2FP.F32.U32 R128, R128 ;  /* 0x0000008000807245 */ /* 0x000fe20000201000 */
[----:B------:R-:W-:Y:S01]  /*3730*/  HADD2.F32 R129, -RZ, R129.H1_H1 ;  /* 0x30000081ff817230 */ /* 0x000fe20000004100 */
[----:B------:R-:W-:Y:S01]  /*3740*/  ISETP.NE.AND P3, PT, R10, 0x1, PT ;  /* 0x000000010a00780c */ /* 0x000fe20003f65270 */
[----:B------:R-:W-:Y:S01]  /*3750*/  BSSY.RECONVERGENT B1, `(.L_x_39192) ;  /* 0x0000060000017945 */ /* 0x000fe20003800200 */
[----:B------:R-:W-:Y:S02]  /*3760*/  HFMA2 R156, -RZ, RZ, 0, 1.1920928955078125e-07 ;  /* 0x00000002ff9c7431 */ /* 0x000fe400000001ff */
[----:B------:R-:W-:Y:S01]  /*3770*/  FFMA.FTZ R128, R128, R252, 1.1641532182693481445e-10 ;  /* 0x2f00000080807423 */ /* 0x000fe200000100fc */
[----:B------:R-:W-:-:S04]  /*3780*/  FMUL.FTZ R129, R129, R165 ;  /* 0x000000a581817220 */ /* 0x000fc80000410000 */
[----:B------:R-:W-:Y:S01]  /*3790*/  FSETP.GTU.FTZ.AND P2, PT, R128, R167, PT ;  /* 0x000000a78000720b */ /* 0x000fe20003f5c000 */
[----:B------:R-:W-:Y:S01]  /*37a0*/  FMUL.FTZ R128, R129, R158 ;  /* 0x0000009e81807220 */ /* 0x000fe20000410000 */
[----:B------:R-:W-:-:S04]  /*37b0*/  HADD2.F32 R129, -RZ, R45.H1_H1 ;  /* 0x3000002dff817230 */ /* 0x000fc80000004100 */
        /* <DEDUP_REMOVED lines=14> */
.L_x_39194:
        /* <DEDUP_REMOVED lines=12> */
.L_x_39196:
[----:B------:R-:W-:Y:S05]  /*3960*/  BSYNC.RECONVERGENT B2 ;  /* 0x0000000000027941 */ /* 0x000fea0003800200 */
.L_x_39195:
        /* <DEDUP_REMOVED lines=62> */
.L_x_39193:
[----:B------:R-:W-:Y:S05]  /*3d50*/  BSYNC.RECONVERGENT B1 ;  /* 0x0000000000017941 */ /* 0x000fea0003800200 */
.L_x_39192:
        /* <DEDUP_REMOVED lines=24> */
.L_x_39199:
        /* <DEDUP_REMOVED lines=12> */
.L_x_39201:
[----:B------:R-:W-:Y:S05]  /*3fa0*/  BSYNC.RECONVERGENT B2 ;  /* 0x0000000000027941 */ /* 0x000fea0003800200 */
.L_x_39200:
        /* <DEDUP_REMOVED lines=62> */
.L_x_39198:
[----:B------:R-:W-:Y:S05]  /*4390*/  BSYNC.RECONVERGENT B1 ;  /* 0x0000000000017941 */ /* 0x000fea0003800200 */
.L_x_39197:
        /* <DEDUP_REMOVED lines=24> */
.L_x_39204:
        /* <DEDUP_REMOVED lines=12> */
.L_x_39206:
[----:B------:R-:W-:Y:S05]  /*45e0*/  BSYNC.RECONVERGENT B2 ;  /* 0x0000000000027941 */ /* 0x000fea0003800200 */
.L_x_39205:
        /* <DEDUP_REMOVED lines=62> */
.L_x_39203:
[----:B------:R-:W-:Y:S05]  /*49d0*/  BSYNC.RECONVERGENT B1 ;  /* 0x0000000000017941 */ /* 0x000fea0003800200 */
.L_x_39202:
[----:B------:R-:W0:Y:S01]  /*49e0*/  LDC R168, c[0x0][0x404] ;  /* 0x00010100ffa87b82 */ /* 0x000e220000000800 */
[----:B------:R-:W-:Y:S01]  /*49f0*/  I2FP.F32.U32 R10, R156 ;  /* 0x0000009c000a7245 */ /* 0x000fe20000201000 */
[----:B------:R-:W-:Y:S01]  /*4a00*/  HADD2.F32 R156, -RZ, R47.H0_H0 ;  /* 0x2000002fff9c7230 */ /* 0x000fe20000004100 */
[----:B------:R-:W-:Y:S01]  /*4a10*/  ISETP.NE.AND P6, PT, R167, 0x1, PT ;  /* 0x00000001a700780c */ /* 0x000fe20003fc5270 */
[----:B------:R-:W-:Y:S02]  /*4a20*/  BSSY.RECONVERGENT B1, `(.L_x_39207) ;  /* 0x0000062000017945 */ /* 0x000fe40003800200 */
[----:B------:R-:W-:-:S05]  /*4a30*/  FFMA.FTZ R10, R10, R252, 1.1641532182693481445e-10 ;  /* 0x2f0000000a0a7423 */ /* 0x000fca00000100fc */
[----:B0-----:R-:W-:Y:S01]  /*4a40*/  FSETP.GTU.FTZ.AND P5, PT, R10, R168, PT ;  /* 0x000000a80a00720b */ /* 0x001fe20003fbc000 */
[----:B------:R-:W-:-:S05]  /*4a50*/  HADD2.F32 R10, -RZ, R131.H0_H0 ;  /* 0x20000083ff0a7230 */ /* 0x000fca0000004100 */
[----:B------:R-:W-:-:S04]  /*4a60*/  FMUL.FTZ R10, R10, R165 ;  /* 0x000000a50a0a7220 */ /* 0x000fc80000410000 */
[----:B------:R-:W-:Y:S01]  /*4a70*/  FMUL.FTZ R10, R10, R158 ;  /* 0x0000009e0a0a7220 */ /* 0x000fe20000410000 */
[----:B------:R-:W-:-:S04]  /*4a80*/  IMAD.MOV.U32 R158, RZ, RZ, R8 ;  /* 0x000000ffff9e7224 */ /* 0x000fc800078e0008 */
        /* <DEDUP_REMOVED lines=13> */
.L_x_39209:
        /* <DEDUP_REMOVED lines=15> */
.L_x_39211:
[----:B------:R-:W-:Y:S05]  /*4c50*/  BSYNC.RECONVERGENT B2 ;  /* 0x0000000000027941 */ /* 0x000fea0003800200 */
.L_x_39210:
        /* <DEDUP_REMOVED lines=62> */
.L_x_39208:
[----:B------:R-:W-:Y:S05]  /*5040*/  BSYNC.RECONVERGENT B1 ;  /* 0x0000000000017941 */ /* 0x000fea0003800200 */
.L_x_39207:
[----:B------:R-:W0:Y:S01]  /*5050*/  LDC R167, c[0x0][0x408] ;  /* 0x00010200ffa77b82 */ /* 0x000e220000000800 */
[----:B------:R-:W-:Y:S01]  /*5060*/  I2FP.F32.U32 R158, R158 ;  /* 0x0000009e009e7245 */ /* 0x000fe20000201000 */
[----:B------:R-:W-:Y:S01]  /*5070*/  HADD2.F32 R131, -RZ, R131.H1_H1 ;  /* 0x30000083ff837230 */ /* 0x000fe20000004100 */
[----:B------:R-:W-:Y:S02]  /*5080*/  F2FP.F16.F32.PACK_AB R130, R130, R129 ;  /* 0x000000818282723e */ /* 0x000fe400000000ff */
[----:B------:R-:W-:Y:S01]  /*5090*/  F2FP.F16.F32.PACK_AB R129, R128, R31 ;  /* 0x0000001f8081723e */ /* 0x000fe200000000ff */
[----:B------:R-:W-:Y:S01]  /*50a0*/  FFMA.FTZ R158, R158, R252, 1.1641532182693481445e-10 ;  /* 0x2f0000009e9e7423 */ /* 0x000fe200000100fc */
[----:B------:R-:W-:Y:S01]  /*50b0*/  FMUL.FTZ R131, R131, R165 ;  /* 0x000000a583837220 */ /* 0x000fe20000410000 */
[----:B------:R-:W1:Y:S01]  /*50c0*/  LDC R168, c[0x0][0x404] ;  /* 0x00010100ffa87b82 */ /* 0x000e620000000800 */
[----:B------:R-:W-:Y:S02]  /*50d0*/  F2FP.F16.F32.PACK_AB R128, R32, R5 ;  /* 0x000000052080723e */ /* 0x000fe400000000ff */
[----:B0-----:R-:W-:Y:S01]  /*50e0*/  FMUL.FTZ R131, R131, R167 ;  /* 0x000000a783837220 */ /* 0x001fe20000410000 */
[----:B-1----:R-:W-:Y:S01]  /*50f0*/  FSETP.GTU.FTZ.AND P6, PT, R158, R168, PT ;  /* 0x000000a89e00720b */ /* 0x002fe20003fdc000 */
[----:B------:R-:W-:-:S03]  /*5100*/  HADD2.F32 R158, -RZ, R47.H1_H1 ;  /* 0x3000002fff9e7230 */ /* 0x000fc60000004100 */
[----:B------:R-:W-:Y:S02]  /*5110*/  FSEL R131, R131, RZ, !P6 ;  /* 0x000000ff83837208 */ /* 0x000fe40007000000 */
[----:B------:R-:W-:-:S03]  /*5120*/  PLOP3.LUT P6, PT, P6, PT, PT, 0x8, 0x80 ;  /* 0x000000000080781c */ /* 0x000fc600037ce170 */
[----:B------:R-:W-:-:S05]  /*5130*/  FFMA.FTZ R158, R131, R123, R158 ;  /* 0x0000007b839e7223 */ /* 0x000fca000001009e */
[----:B------:R-:W-:Y:S01]  /*5140*/  F2FP.F16.F32.PACK_AB R131, R158, R156 ;  /* 0x0000009c9e83723e */ /* 0x000fe200000000ff */
[----:B------:R-:W-:Y:S06]  /*5150*/  BRA `(.L_x_39212) ;  /* 0x0000003000947947 */ /* 0x000fec0003800000 */
.L_x_39172:
        /* <DEDUP_REMOVED lines=16> */
.L_x_39215:
        /* <DEDUP_REMOVED lines=12> */
.L_x_39217:
[----:B------:R-:W-:Y:S05]  /*5320*/  BSYNC.RECONVERGENT B2 ;  /* 0x0000000000027941 */ /* 0x000fea0003800200 */
.L_x_39216:
        /* <DEDUP_REMOVED lines=62> */
.L_x_39214:
[----:B------:R-:W-:Y:S05]  /*5710*/  BSYNC.RECONVERGENT B1 ;  /* 0x0000000000017941 */ /* 0x000fea0003800200 */
.L_x_39213:
        /* <DEDUP_REMOVED lines=8> */
[----:B------:R-:W1:Y:S01]  /*57a0*/  LDC R158, c[0x0][0x408] ;  /* 0x00010200ff9e7b82 */ /* 0x000e620000000800 */
[----:B------:R-:W-:Y:S02]  /*57b0*/  MOV R31, R8 ;  /* 0x00000008001f7202 */ /* 0x000fe40000000f00 */
[----:B0-----:R-:W-:Y:S01]  /*57c0*/  FSETP.GTU.FTZ.AND P0, PT, R5, R167, PT ;  /* 0x000000a70500720b */ /* 0x001fe20003f1c000 */
[----:B-----5:R-:W-:-:S05]  /*57d0*/  HADD2.F32 R5, -RZ, R128.H0_H0 ;  /* 0x20000080ff057230 */ /* 0x020fca0000004100 */
[----:B------:R-:W-:-:S04]  /*57e0*/  FMUL.FTZ R5, R5, R165 ;  /* 0x000000a505057220 */ /* 0x000fc80000410000 */
[----:B-1----:R-:W-:-:S05]  /*57f0*/  FMUL.FTZ R5, R5, R158 ;  /* 0x0000009e05057220 */ /* 0x002fca0000410000 */
        /* <DEDUP_REMOVED lines=13> */
.L_x_39220:
        /* <DEDUP_REMOVED lines=12> */
.L_x_39222:
[----:B------:R-:W-:Y:S05]  /*5990*/  BSYNC.RECONVERGENT B2 ;  /* 0x0000000000027941 */ /* 0x000fea0003800200 */
.L_x_39221:
        /* <DEDUP_REMOVED lines=62> */
.L_x_39219:
[----:B------:R-:W-:Y:S05]  /*5d80*/  BSYNC.RECONVERGENT B1 ;  /* 0x0000000000017941 */ /* 0x000fea0003800200 */
.L_x_39218:
[----:B------:R-:W-:Y:S01]  /*5d90*/  I2FP.F32.U32 R31, R31 ;  /* 0x0000001f001f7245 */ /* 0x000fe20000201000 */
[----:B------:R-:W-:Y:S01]  /*5da0*/  BSSY.RECONVERGENT B1, `(.L_x_39223) ;  /* 0x0000060000017945 */ /* 0x000fe20003800200 */
[----:B------:R-:W-:Y:S01]  /*5db0*/  ISETP.NE.AND P1, PT, R10, 0x1, PT ;  /* 0x000000010a00780c */ /* 0x000fe20003f25270 */
        /* <DEDUP_REMOVED lines=19> */
.L_x_39225:
        /* <DEDUP_REMOVED lines=12> */
.L_x_39227:
[----:B------:R-:W-:Y:S05]  /*5fb0*/  BSYNC.RECONVERGENT B2 ;  /* 0x0000000000027941 */ /* 0x000fea0003800200 */
.L_x_39226:
        /* <DEDUP_REMOVED lines=62> */
.L_x_39224:
[----:B------:R-:W-:Y:S05]  /*63a0*/  BSYNC.RECONVERGENT B1 ;  /* 0x0000000000017941 */ /* 0x000fea0003800200 */
.L_x_39223:
[----:B------:R-:W-:Y:S01]  /*63b0*/  I2FP.F32.U32 R10, R31 ;  /* 0x0000001f000a7245 */ /* 0x000fe20000201000 */
[----:B------:R-:W-:Y:S01]  /*63c0*/  BSSY.RECONVERGENT B1, `(.L_x_39228) ;  /* 0x0000060000017945 */ /* 0x000fe20003800200 */
[----:B------:R-:W-:Y:S01]  /*63d0*/  ISETP.NE.AND P2, PT, R140, 0x1, PT ;  /* 0x000000018c00780c */ /* 0x000fe20003f45270 */
        /* <DEDUP_REMOVED lines=19> */
.L_x_39230:
        /* <DEDUP_REMOVED lines=12> */
.L_x_39232:
[----:B------:R-:W-:Y:S05]  /*65d0*/  BSYNC.RECONVERGENT B2 ;  /* 0x0000000000027941 */ /* 0x000fea0003800200 */
.L_x_39231:
        /* <DEDUP_REMOVED lines=62> */
.L_x_39229:
[----:B------:R-:W-:Y:S05]  /*69c0*/  BSYNC.RECONVERGENT B1 ;  /* 0x0000000000017941 */ /* 0x000fea0003800200 */
.L_x_39228:
        /* <DEDUP_REMOVED lines=23> */
.L_x_39235:
        /* <DEDUP_REMOVED lines=12> */
.L_x_39237:
[----:B------:R-:W-:Y:S05]  /*6c00*/  BSYNC.RECONVERGENT B2 ;  /* 0x0000000000027941 */ /* 0x000fea0003800200 */
.L_x_39236:
        /* <DEDUP_REMOVED lines=62> */
.L_x_39234:
[----:B------:R-:W-:Y:S05]  /*6ff0*/  BSYNC.RECONVERGENT B1 ;  /* 0x0000000000017941 */ /* 0x000fea0003800200 */
.L_x_39233:
[----:B------:R-:W-:Y:S01]  /*7000*/  I2FP.F32.U32 R10, R129 ;  /* 0x00000081000a7245 */ /* 0x000fe20000201000 */
[----:B------:R-:W-:Y:S01]  /*7010*/  BSSY.RECONVERGENT B1, `(.L_x_39238) ;  /* 0x0000061000017945 */ /* 0x000fe20003800200 */
[----:B------:R-:W-:Y:S02]  /*7020*/  ISETP.NE.AND P4, PT, R156, 0x1, PT ;  /* 0x000000019c00780c */ /* 0x000fe40003f85270 */
[----:B------:R-:W-:Y:S01]  /*7030*/  MOV R157, R8 ;  /* 0x00000008009d7202 */ /* 0x000fe20000000f00 */
        /* <DEDUP_REMOVED lines=19> */
.L_x_39240:
        /* <DEDUP_REMOVED lines=12> */
.L_x_39242:
[----:B------:R-:W-:Y:S05]  /*7230*/  BSYNC.RECONVERGENT B2 ;  /* 0x0000000000027941 */ /* 0x000fea0003800200 */
.L_x_39241:
        /* <DEDUP_REMOVED lines=62> */
.L_x_39239:
[----:B------:R-:W-:Y:S05]  /*7620*/  BSYNC.RECONVERGENT B1 ;  /* 0x0000000000017941 */ /* 0x000fea0003800200 */
.L_x_39238:
        /* <DEDUP_REMOVED lines=23> */
.L_x_39245:
        /* <DEDUP_REMOVED lines=12> */
.L_x_39247:
[----:B------:R-:W-:Y:S05]  /*7860*/  BSYNC.RECONVERGENT B2 ;  /* 0x0000000000027941 */ /* 0x000fea0003800200 */
.L_x_39246:
        /* <DEDUP_REMOVED lines=62> */
.L_x_39244:
[----:B------:R-:W-:Y:S05]  /*7c50*/  BSYNC.RECONVERGENT B1 ;  /* 0x0000000000017941 */ /* 0x000fea0003800200 */
.L_x_39243:
[----:B------:R-:W0:Y:S01]  /*7c60*/  LDC R168, c[0x0][0x404] ;  /* 0x00010100ffa87b82 */ /* 0x000e220000000800 */
[----:B------:R-:W-:Y:S01]  /*7c70*/  I2FP.F32.U32 R10, R156 ;  /* 0x0000009c000a7245 */ /* 0x000fe20000201000 */
[----:B------:R-:W-:Y:S01]  /*7c80*/  BSSY.RECONVERGENT B1, `(.L_x_39248) ;  /* 0x0000063000017945 */ /* 0x000fe20003800200 */
[----:B------:R-:W-:-:S03]  /*7c90*/  ISETP.NE.AND P6, PT, R167, 0x1, PT ;  /* 0x00000001a700780c */ /* 0x000fc60003fc5270 */
[----:B------:R-:W-:-:S05]  /*7ca0*/  FFMA.FTZ R10, R10, R252, 1.1641532182693481445e-10 ;  /* 0x2f0000000a0a7423 */ /* 0x000fca00000100fc */
[----:B0-----:R-:W-:Y:S01]  /*7cb0*/  FSETP.GTU.FTZ.AND P5, PT, R10, R168, PT ;  /* 0x000000a80a00720b */ /* 0x001fe20003fbc000 */
[----:B------:R-:W-:-:S05]  /*7cc0*/  HADD2.F32 R10, -RZ, R131.H0_H0 ;  /* 0x20000083ff0a7230 */ /* 0x000fca0000004100 */
[----:B------:R-:W-:-:S04]  /*7cd0*/  FMUL.FTZ R10, R10, R165 ;  /* 0x000000a50a0a7220 */ /* 0x000fc80000410000 */
[----:B------:R-:W-:Y:S01]  /*7ce0*/  FMUL.FTZ R10, R10, R158 ;  /* 0x0000009e0a0a7220 */ /* 0x000fe20000410000 */
[----:B------:R-:W-:-:S04]  /*7cf0*/  MOV R158, R8 ;  /* 0x00000008009e7202 */ /* 0x000fc80000000f00 */
        /* <DEDUP_REMOVED lines=13> */
.L_x_39250:
        /* <DEDUP_REMOVED lines=15> */
.L_x_39252:
[----:B------:R-:W-:Y:S05]  /*7ec0*/  BSYNC.RECONVERGENT B2 ;  /* 0x0000000000027941 */ /* 0x000fea0003800200 */
.L_x_39251:
        /* <DEDUP_REMOVED lines=62> */
.L_x_39249:
[----:B------:R-:W-:Y:S05]  /*82b0*/  BSYNC.RECONVERGENT B1 ;  /* 0x0000000000017941 */ /* 0x000fea0003800200 */
.L_x_39248:
        /* <DEDUP_REMOVED lines=10> */
[----:B-1----:R-:W-:-:S04]  /*8360*/  FSETP.GTU.FTZ.AND P6, PT, R158, R168, PT ;  /* 0x000000a89e00720b */ /* 0x002fc80003fdc000 */
[----:B------:R-:W-:Y:S02]  /*8370*/  FSEL R131, R131, RZ, !P6 ;  /* 0x000000ff83837208 */ /* 0x000fe40007000000 */
[----:B------:R-:W-:-:S03]  /*8380*/  PLOP3.LUT P6, PT, P6, PT, PT, 0x8, 0x80 ;  /* 0x000000000080781c */ /* 0x000fc600037ce170 */
[----:B------:R-:W-:-:S05]  /*8390*/  FMUL.FTZ R158, R131, R123 ;  /* 0x0000007b839e7220 */ /* 0x000fca0000410000 */
[----:B------:R-:W-:-:S07]  /*83a0*/  F2FP.F16.F32.PACK_AB R131, R158, R156 ;  /* 0x0000009c9e83723e */ /* 0x000fce00000000ff */
.L_x_39212:
        /* <DEDUP_REMOVED lines=21> */
.L_x_39171:
[----:B------:R-:W-:Y:S05]  /*8500*/  BSYNC.RECONVERGENT B0 ;  /* 0x0000000000007941 */ /* 0x000fea0003800200 */
.L_x_39170:
        /* <DEDUP_REMOVED lines=30> */
.L_x_39258:
        /* <DEDUP_REMOVED lines=12> */
.L_x_39260:
[----:B------:R-:W-:Y:S05]  /*87b0*/  BSYNC.RECONVERGENT B2 ;  /* 0x0000000000027941 */ /* 0x000fea0003800200 */
.L_x_39259:
        /* <DEDUP_REMOVED lines=62> */
.L_x_39257:
[----:B------:R-:W-:Y:S05]  /*8ba0*/  BSYNC.RECONVERGENT B1 ;  /* 0x0000000000017941 */ /* 0x000fea0003800200 */
.L_x_39256:
        /* <DEDUP_REMOVED lines=28> */
.L_x_39263:
        /* <DEDUP_REMOVED lines=12> */
.L_x_39265:
[----:B------:R-:W-:Y:S05]  /*8e30*/  BSYNC.RECONVERGENT B2 ;  /* 0x0000000000027941 */ /* 0x000fea0003800200 */
.L_x_39264:
        /* <DEDUP_REMOVED lines=62> */
.L_x_39262:
[----:B------:R-:W-:Y:S05]  /*9220*/  BSYNC.RECONVERGENT B1 ;  /* 0x0000000000017941 */ /* 0x000fea0003800200 */
.L_x_39261:
        /* <DEDUP_REMOVED lines=9> */
[----:B------:R-:W-:Y:S01]  /*92c0*/  FSEL R30, R29, RZ, !P0 ;  /* 0x000000ff1d1e7208 */ /* 0x000fe20004000000 */
[----:B------:R-:W-:Y:S01]  /*92d0*/  HADD2.F32 R29, -RZ, R44.H1_H1 ;  /* 0x3000002cff1d7230 */ /* 0x000fe20000004100 */
[----:B------:R-:W-:-:S04]  /*92e0*/  PLOP3.LUT P0, PT, P0, PT, PT, 0x8, 0x80 ;  /* 0x000000000080781c */ /* 0x000fc8000070e170 */
[----:B------:R-:W-:Y:S01]  /*92f0*/  FFMA.FTZ R30, R30, R117, R29 ;  /* 0x000000751e1e7223 */ /* 0x000fe2000001001d */
        /* <DEDUP_REMOVED lines=10> */
.L_x_39268:
        /* <DEDUP_REMOVED lines=12> */
.L_x_39270:
[----:B------:R-:W-:Y:S05]  /*9460*/  BSYNC.RECONVERGENT B2 ;  /* 0x0000000000027941 */ /* 0x000fea0003800200 */
.L_x_39269:
        /* <DEDUP_REMOVED lines=62> */
.L_x_39267:
[----:B------:R-:W-:Y:S05]  /*9850*/  BSYNC.RECONVERGENT B1 ;  /* 0x0000000000017941 */ /* 0x000fea0003800200 */
.L_x_39266:
        /* <DEDUP_REMOVED lines=23> */
.L_x_39273:
        /* <DEDUP_REMOVED lines=12> */
.L_x_39275:
[----:B------:R-:W-:Y:S05]  /*9a90*/  BSYNC.RECONVERGENT B2 ;  /* 0x0000000000027941 */ /* 0x000fea0003800200 */
.L_x_39274:
        /* <DEDUP_REMOVED lines=62> */
.L_x_39272:
[----:B------:R-:W-:Y:S05]  /*9e80*/  BSYNC.RECONVERGENT B1 ;  /* 0x0000000000017941 */ /* 0x000fea0003800200 */
.L_x_39271:
        /* <DEDUP_REMOVED lines=24> */
.L_x_39278:
        /* <DEDUP_REMOVED lines=12> */
.L_x_39280:
[----:B------:R-:W-:Y:S05]  /*a0d0*/  BSYNC.RECONVERGENT B2 ;  /* 0x0000000000027941 */ /* 0x000fea0003800200 */
.L_x_39279:
        /* <DEDUP_REMOVED lines=62> */
.L_x_39277:
[----:B------:R-:W-:Y:S05]  /*a4c0*/  BSYNC.RECONVERGENT B1 ;  /* 0x0000000000017941 */ /* 0x000fea0003800200 */
.L_x_39276:
        /* <DEDUP_REMOVED lines=24> */
.L_x_39283:
        /* <DEDUP_REMOVED lines=12> */
.L_x_39285:
[----:B------:R-:W-:Y:S05]  /*a710*/  BSYNC.RECONVERGENT B2 ;  /* 0x0000000000027941 */ /* 0x000fea0003800200 */
.L_x_39284:
        /* <DEDUP_REMOVED lines=62> */
.L_x_39282:
[----:B------:R-:W-:Y:S05]  /*ab00*/  BSYNC.RECONVERGENT B1 ;  /* 0x0000000000017941 */ /* 0x000fea0003800200 */
.L_x_39281:
        /* <DEDUP_REMOVED lines=24> */
.L_x_39288:
        /* <DEDUP_REMOVED lines=12> */
.L_x_39290:
[----:B------:R-:W-:Y:S05]  /*ad50*/  BSYNC.RECONVERGENT B2 ;  /* 0x0000000000027941 */ /* 0x000fea0003800200 */
.L_x_39289:
        /* <DEDUP_REMOVED lines=62> */
.L_x_39287:
[----:B------:R-:W-:Y:S05]  /*b140*/  BSYNC.RECONVERGENT B1 ;  /* 0x0000000000017941 */ /* 0x000fea0003800200 */
.L_x_39286:
        /* <DEDUP_REMOVED lines=24> */
.L_x_39293:
        /* <DEDUP_REMOVED lines=15> */
.L_x_39295:
[----:B------:R-:W-:Y:S05]  /*b3c0*/  BSYNC.RECONVERGENT B2 ;  /* 0x0000000000027941 */ /* 0x000fea0003800200 */
.L_x_39294:
        /* <DEDUP_REMOVED lines=62> */
.L_x_39292:
[----:B------:R-:W-:Y:S05]  /*b7b0*/  BSYNC.RECONVERGENT B1 ;  /* 0x0000000000017941 */ /* 0x000fea0003800200 */
.L_x_39291:
        /* <DEDUP_REMOVED lines=17> */
.L_x_39255:
        /* <DEDUP_REMOVED lines=16> */
.L_x_39299:
        /* <DEDUP_REMOVED lines=12> */
.L_x_39301:
[----:B------:R-:W-:Y:S05]  /*ba90*/  BSYNC.RECONVERGENT B2 ;  /* 0x0000000000027941 */ /* 0x000fea0003800200 */
.L_x_39300:
        /* <DEDUP_REMOVED lines=62> */
.L_x_39298:
[----:B------:R-:W-:Y:S05]  /*be80*/  BSYNC.RECONVERGENT B1 ;  /* 0x0000000000017941 */ /* 0x000fea0003800200 */
.L_x_39297:
        /* <DEDUP_REMOVED lines=27> */
.L_x_39304:
        /* <DEDUP_REMOVED lines=12> */
.L_x_39306:
[----:B------:R-:W-:Y:S05]  /*c100*/  BSYNC.RECONVERGENT B2 ;  /* 0x0000000000027941 */ /* 0x000fea0003800200 */
.L_x_39305:
        /* <DEDUP_REMOVED lines=62> */
.L_x_39303:
[----:B------:R-:W-:Y:S05]  /*c4f0*/  BSYNC.RECONVERGENT B1 ;  /* 0x0000000000017941 */ /* 0x000fea0003800200 */
.L_x_39302:
        /* <DEDUP_REMOVED lines=22> */
.L_x_39309:
        /* <DEDUP_REMOVED lines=12> */
.L_x_39311:
[----:B------:R-:W-:Y:S05]  /*c720*/  BSYNC.RECONVERGENT B2 ;  /* 0x0000000000027941 */ /* 0x000fea0003800200 */
.L_x_39310:
        /* <DEDUP_REMOVED lines=62> */
.L_x_39308:
[----:B------:R-:W-:Y:S05]  /*cb10*/  BSYNC.RECONVERGENT B1 ;  /* 0x0000000000017941 */ /* 0x000fea0003800200 */
.L_x_39307:
        /* <DEDUP_REMOVED lines=22> */
.L_x_39314:
        /* <DEDUP_REMOVED lines=12> */
.L_x_39316:
[----:B------:R-:W-:Y:S05]  /*cd40*/  BSYNC.RECONVERGENT B2 ;  /* 0x0000000000027941 */ /* 0x000fea0003800200 */
.L_x_39315:
        /* <DEDUP_REMOVED lines=62> */
.L_x_39313:
[----:B------:R-:W-:Y:S05]  /*d130*/  BSYNC.RECONVERGENT B1 ;  /* 0x0000000000017941 */ /* 0x000fea0003800200 */
.L_x_39312:
        /* <DEDUP_REMOVED lines=22> */
.L_x_39319:
        /* <DEDUP_REMOVED lines=12> */
.L_x_39321:
[----:B------:R-:W-:Y:S05]  /*d360*/  BSYNC.RECONVERGENT B2 ;  /* 0x0000000000027941 */ /* 0x000fea0003800200 */
.L_x_39320:
        /* <DEDUP_REMOVED lines=62> */
.L_x_39318:
[----:B------:R-:W-:Y:S05]  /*d750*/  BSYNC.RECONVERGENT B1 ;  /* 0x0000000000017941 */ /* 0x000fea0003800200 */
.L_x_39317:
        /* <DEDUP_REMOVED lines=22> */
.L_x_39324:
        /* <DEDUP_REMOVED lines=12> */
.L_x_39326:
[----:B------:R-:W-:Y:S05]  /*d980*/  BSYNC.RECONVERGENT B2 ;  /* 0x0000000000027941 */ /* 0x000fea0003800200 */
.L_x_39325:
        /* <DEDUP_REMOVED lines=62> */
.L_x_39323:
[----:B------:R-:W-:Y:S05]  /*dd70*/  BSYNC.RECONVERGENT B1 ;  /* 0x0000000000017941 */ /* 0x000fea0003800200 */
.L_x_39322:
        /* <DEDUP_REMOVED lines=23> */
.L_x_39329:
        /* <DEDUP_REMOVED lines=12> */
.L_x_39331:
[----:B------:R-:W-:Y:S05]  /*dfb0*/  BSYNC.RECONVERGENT B2 ;  /* 0x0000000000027941 */ /* 0x000fea0003800200 */
.L_x_39330:
        /* <DEDUP_REMOVED lines=62> */
.L_x_39328:
[----:B------:R-:W-:Y:S05]  /*e3a0*/  BSYNC.RECONVERGENT B1 ;  /* 0x0000000000017941 */ /* 0x000fea0003800200 */
.L_x_39327:
        /* <DEDUP_REMOVED lines=22> */
.L_x_39334:
        /* <DEDUP_REMOVED lines=15> */
.L_x_39336:
[----:B------:R-:W-:Y:S05]  /*e600*/  BSYNC.RECONVERGENT B2 ;  /* 0x0000000000027941 */ /* 0x000fea0003800200 */
.L_x_39335:
        /* <DEDUP_REMOVED lines=62> */
.L_x_39333:
[----:B------:R-:W-:Y:S05]  /*e9f0*/  BSYNC.RECONVERGENT B1 ;  /* 0x0000000000017941 */ /* 0x000fea0003800200 */
.L_x_39332:
[----:B------:R-:W-:Y:S01]  /*ea00*/  I2FP.F32.U32 R128, R129 ;  /* 0x0000008100807245 */ /* 0x000fe20000201000 */
[----:B------:R-:W-:Y:S01]  /*ea10*/  HADD2.F32 R131, -RZ, R131.H1_H1 ;  /* 0x30000083ff837230 */ /* 0x000fe20000004100 */
[----:B------:R-:W-:Y:S02]  /*ea20*/  F2FP.F16.F32.PACK_AB R130, R130, R138 ;  /* 0x0000008a8282723e */ /* 0x000fe400000000ff */
[----:B------:R-:W-:Y:S01]  /*ea30*/  F2FP.F16.F32.PACK_AB R129, R139, R29 ;  /* 0x0000001d8b81723e */ /* 0x000fe200000000ff */
[----:B------:R-:W-:Y:S01]  /*ea40*/  FFMA.FTZ R128, R128, R159, 1.1641532182693481445e-10 ;  /* 0x2f00000080807423 */ /* 0x000fe2000001009f */
[----:B------:R-:W-:-:S04]  /*ea50*/  FMUL.FTZ R131, R131, R165 ;  /* 0x000000a583837220 */ /* 0x000fc80000410000 */
[----:B------:R-:W-:Y:S01]  /*ea60*/  FSETP.GTU.FTZ.AND P6, PT, R128, R170, PT ;  /* 0x000000aa8000720b */ /* 0x000fe20003fdc000 */
[----:B------:R-:W-:-:S05]  /*ea70*/  FMUL.FTZ R128, R131, R171 ;  /* 0x000000ab83807220 */ /* 0x000fca0000410000 */
[----:B------:R-:W-:Y:S02]  /*ea80*/  FSEL R128, R128, RZ, !P6 ;  /* 0x000000ff80807208 */ /* 0x000fe40007000000 */
[----:B------:R-:W-:-:S03]  /*ea90*/  PLOP3.LUT P6, PT, P6, PT, PT, 0x8, 0x80 ;  /* 0x000000000080781c */ /* 0x000fc600037ce170 */
[----:B------:R-:W-:Y:S01]  /*eaa0*/  FMUL.FTZ R159, R128, R115 ;  /* 0x00000073809f7220 */ /* 0x000fe20000410000 */
[----:B------:R-:W-:-:S04]  /*eab0*/  F2FP.F16.F32.PACK_AB R128, R30, R4 ;  /* 0x000000041e80723e */ /* 0x000fc800000000ff */
[----:B------:R-:W-:-:S07]  /*eac0*/  F2FP.F16.F32.PACK_AB R131, R159, R154 ;  /* 0x0000009a9f83723e */ /* 0x000fce00000000ff */
.L_x_39296:
        /* <DEDUP_REMOVED lines=21> */
.L_x_39254:
[----:B------:R-:W-:Y:S05]  /*ec20*/  BSYNC.RECONVERGENT B0 ;  /* 0x0000000000007941 */ /* 0x000fea0003800200 */
.L_x_39253:
[----:B------:R-:W-:Y:S01]  /*ec30*/  ISETP.GE.U32.AND P0, PT, R16, 0x60, PT ;  /* 0x000000601000780c */ /* 0x000fe20003f06070 */
[----:B------:R-:W-:Y:S01]  /*ec40*/  BSSY.RECONVERGENT B0, `(.L_x_39337) ;  /* 0x0000670000007945 */ /* 0x000fe20003800200 */
[----:B------:R-:W-:-:S11]  /*ec50*/  LOP3.LUT R6, R6, 0xfffffeff, RZ, 0xc0, !PT ;  /* 0xfffffeff06067812 */ /* 0x000fd600078ec0ff */
[----:B------:R-:W-:Y:S01]  /*ec60*/  @P0 LOP3.LUT R6, R6, 0x100, RZ, 0xfc, !PT ;  /* 0x0000010006060812 */ /* 0x000fe200078efcff */
[----:B------:R-:W-:Y:S06]  /*ec70*/  @!P0 BRA `(.L_x_39338) ;  /* 0x0000006400b08947 */ /* 0x000fec0003800000 */
[----:B------:R-:W-:-:S04]  /*ec80*/  ISETP.NE.U32.AND P0, PT, RZ, UR8, PT ;  /* 0x00000008ff007c0c */ /* 0x000fc8000bf05070 */
[----:B------:R-:W-:-:S13]  /*ec90*/  ISETP.NE.AND.EX P0, PT, RZ, UR9, PT, P0 ;  /* 0x00000009ff007c0c */ /* 0x000fda000bf05300 */
[----:B01----:R-:W0:Y:S02]  /*eca0*/  @P0 LDC.64 R128, c[0x0][0x3a0] ;  /* 0x0000e800ff800b82 */ /* 0x003e240000000a00 */
        /* <DEDUP_REMOVED lines=22> */
.L_x_39342:
        /* <DEDUP_REMOVED lines=12> */
.L_x_39344:
[----:B------:R-:W-:Y:S05]  /*eed0*/  BSYNC.RECONVERGENT B2 ;  /* 0x0000000000027941 */ /* 0x000fea0003800200 */
.L_x_39343:
        /* <DEDUP_REMOVED lines=62> */
.L_x_39341:
[----:B------:R-:W-:Y:S05]  /*f2c0*/  BSYNC.RECONVERGENT B1 ;  /* 0x0000000000017941 */ /* 0x000fea0003800200 */
.L_x_39340:
        /* <DEDUP_REMOVED lines=9> */
[----:B------:R-:W-:-:S03]  /*f360*/  IMAD.MOV.U32 R27, RZ, RZ, R8 ;  /* 0x000000ffff1b7224 */ /* 0x000fc600078e0008 */
[----:B0-----:R-:W-:Y:S01]  /*f370*/  FSETP.GTU.FTZ.AND P0, PT, R3, R170, PT ;  /* 0x000000aa0300720b */ /* 0x001fe20003f1c000 */
[----:B------:R-:W-:-:S05]  /*f380*/  HADD2.F32 R3, -RZ, R128.H0_H0 ;  /* 0x20000080ff037230 */ /* 0x000fca0000004100 */
        /* <DEDUP_REMOVED lines=16> */
.L_x_39347:
        /* <DEDUP_REMOVED lines=12> */
.L_x_39349:
[----:B------:R-:W-:Y:S05]  /*f550*/  BSYNC.RECONVERGENT B2 ;  /* 0x0000000000027941 */ /* 0x000fea0003800200 */
.L_x_39348:
        /* <DEDUP_REMOVED lines=62> */
.L_x_39346:
[----:B------:R-:W-:Y:S05]  /*f940*/  BSYNC.RECONVERGENT B1 ;  /* 0x0000000000017941 */ /* 0x000fea0003800200 */
.L_x_39345:
[----:B------:R-:W-:Y:S01]  /*f950*/  I2FP.F32.U32 R27, R27 ;  /* 0x0000001b001b7245 */ /* 0x000fe20000201000 */
[----:B------:R-:W-:Y:S01]  /*f960*/  HADD2.F32 R28, -RZ, R44.H1_H1 ;  /* 0x3000002cff1c7230 */ /* 0x000fe20000004100 */
[----:B------:R-:W-:Y:S01]  /*f970*/  ISETP.NE.AND P1, PT, R10, 0x1, PT ;  /* 0x000000010a00780c */ /* 0x000fe20003f25270 */
[----:B------:R-:W-:Y:S01]  /*f980*/  BSSY.RECONVERGENT B1, `(.L_x_39350) ;  /* 0x000005f000017945 */ /* 0x000fe20003800200 */
[----:B------:R-:W-:Y:S02]  /*f990*/  HFMA2 R136, -RZ, RZ, 0, 1.1920928955078125e-07 ;  /* 0x00000002ff887431 */ /* 0x000fe400000001ff */
        /* <DEDUP_REMOVED lines=18> */
.L_x_39352:
        /* <DEDUP_REMOVED lines=12> */
.L_x_39354:
[----:B------:R-:W-:Y:S05]  /*fb80*/  BSYNC.RECONVERGENT B2 ;  /* 0x0000000000027941 */ /* 0x000fea0003800200 */
.L_x_39353:
        /* <DEDUP_REMOVED lines=62> */
.L_x_39351:
[----:B------:R-:W-:Y:S05]  /*ff70*/  BSYNC.RECONVERGENT B1 ;  /* 0x0000000000017941 */ /* 0x000fea0003800200 */
.L_x_39350:
[----:B------:R-:W-:Y:S01]  /*ff80*/  I2FP.F32.U32 R10, R27 ;  /* 0x0000001b000a7245 */ /* 0x000fe20000201000 */
[----:B------:R-:W-:Y:S01]  /*ff90*/  HADD2.F32 R27, -RZ, R45.H0_H0 ;  /* 0x2000002dff1b7230 */ /* 0x000fe20000004100 */
[----:B------:R-:W-:Y:S01]  /*ffa0*/  ISETP.NE.AND P2, PT, R136, 0x1, PT ;  /* 0x000000018800780c */ /* 0x000fe20003f45270 */
[----:B------:R-:W-:Y:S01]  /*ffb0*/  BSSY.RECONVERGENT B1, `(.L_x_39355) ;  /* 0x000005f000017945 */ /* 0x000fe20003800200 */
        /* <DEDUP_REMOVED lines=19> */
.L_x_39357:
        /* <DEDUP_REMOVED lines=12> */
.L_x_39359:
[----:B------:R-:W-:Y:S05]  /*101b0*/  BSYNC.RECONVERGENT B2 ;  /* 0x0000000000027941 */ /* 0x000fea0003800200 */
.L_x_39358:
        /* <DEDUP_REMOVED lines=62> */
.L_x_39356:
[----:B------:R-:W-:Y:S05]  /*105a0*/  BSYNC.RECONVERGENT B1 ;  /* 0x0000000000017941 */ /* 0x000fea0003800200 */
.L_x_39355:
[----:B------:R-:W-:Y:S01]  /*105b0*/  I2FP.F32.U32 R128, R128 ;  /* 0x0000008000807245 */ /* 0x000fe20000201000 */
[----:B------:R-:W-:Y:S01]  /*105c0*/  HADD2.F32 R129, -RZ, R129.H1_H1 ;  /* 0x30000081ff817230 */ /* 0x000fe20000004100 */
[----:B------:R-:W-:Y:S01]  /*105d0*/  ISETP.NE.AND P3, PT, R10, 0x1, PT ;  /* 0x000000010a00780c */ /* 0x000fe20003f65270 */
[----:B------:R-:W-:Y:S01]  /*105e0*/  BSSY.RECONVERGENT B1, `(.L_x_39360) ;  /* 0x0000060000017945 */ /* 0x000fe20003800200 */
[----:B------:R-:W-:Y:S02]  /*105f0*/  IMAD.MOV.U32 R152, RZ, RZ, 0x2 ;  /* 0x00000002ff987424 */ /* 0x000fe400078e00ff */
        /* <DEDUP_REMOVED lines=19> */
.L_x_39362:
        /* <DEDUP_REMOVED lines=12> */
.L_x_39364:
[----:B------:R-:W-:Y:S05]  /*107f0*/  BSYNC.RECONVERGENT B2 ;  /* 0x0000000000027941 */ /* 0x000fea0003800200 */
.L_x_39363:
        /* <DEDUP_REMOVED lines=62> */
.L_x_39361:
[----:B------:R-:W-:Y:S05]  /*10be0*/  BSYNC.RECONVERGENT B1 ;  /* 0x0000000000017941 */ /* 0x000fea0003800200 */
.L_x_39360:
        /* <DEDUP_REMOVED lines=24> */
.L_x_39367:
        /* <DEDUP_REMOVED lines=12> */
.L_x_39369:
[----:B------:R-:W-:Y:S05]  /*10e30*/  BSYNC.RECONVERGENT B2 ;  /* 0x0000000000027941 */ /* 0x000fea0003800200 */
.L_x_39368:
        /* <DEDUP_REMOVED lines=62> */
.L_x_39366:
[----:B------:R-:W-:Y:S05]  /*11220*/  BSYNC.RECONVERGENT B1 ;  /* 0x0000000000017941 */ /* 0x000fea0003800200 */
.L_x_39365:
        /* <DEDUP_REMOVED lines=24> */
.L_x_39372:
        /* <DEDUP_REMOVED lines=12> */
.L_x_39374:
[----:B------:R-:W-:Y:S05]  /*11470*/  BSYNC.RECONVERGENT B2 ;  /* 0x0000000000027941 */ /* 0x000fea0003800200 */
.L_x_39373:
        /* <DEDUP_REMOVED lines=62> */
.L_x_39371:
[----:B------:R-:W-:Y:S05]  /*11860*/  BSYNC.RECONVERGENT B1 ;  /* 0x0000000000017941 */ /* 0x000fea0003800200 */
.L_x_39370:
        /* <DEDUP_REMOVED lines=24> */
.L_x_39377:
        /* <DEDUP_REMOVED lines=15> */
.L_x_39379:
[----:B------:R-:W-:Y:S05]  /*11ae0*/  BSYNC.RECONVERGENT B2 ;  /* 0x0000000000027941 */ /* 0x000fea0003800200 */
.L_x_39378:
        /* <DEDUP_REMOVED lines=62> */
.L_x_39376:
[----:B------:R-:W-:Y:S05]  /*11ed0*/  BSYNC.RECONVERGENT B1 ;  /* 0x0000000000017941 */ /* 0x000fea0003800200 */
.L_x_39375:
        /* <DEDUP_REMOVED lines=17> */
.L_x_39339:
        /* <DEDUP_REMOVED lines=16> */
.L_x_39383:
        /* <DEDUP_REMOVED lines=12> */
.L_x_39385:
[----:B------:R-:W-:Y:S05]  /*121b0*/  BSYNC.RECONVERGENT B2 ;  /* 0x0000000000027941 */ /* 0x000fea0003800200 */
.L_x_39384:
        /* <DEDUP_REMOVED lines=62> */
.L_x_39382:
[----:B------:R-:W-:Y:S05]  /*125a0*/  BSYNC.RECONVERGENT B1 ;  /* 0x0000000000017941 */ /* 0x000fea0003800200 */
.L_x_39381:
[----:B------:R-:W0:Y:S01]  /*125b0*/  LDC R170, c[0x0][0x404] ;  /* 0x00010100ffaa7b82 */ /* 0x000e220000000800 */
[----:B------:R-:W-:Y:S01]  /*125c0*/  I2FP.F32.U32 R3, R3 ;  /* 0x0000000300037245 */ /* 0x000fe20000201000 */
[----:B------:R-:W-:Y:S01]  /*125d0*/  IMAD.MOV.U32 R160, RZ, RZ, 0x2f800000 ;  /* 0x2f800000ffa07424 */ /* 0x000fe200078e00ff */
[----:B------:R-:W-:Y:S01]  /*125e0*/  ISETP.NE.AND P1, PT, R28, 0x1, PT ;  /* 0x000000011c00780c */ /* 0x000fe20003f25270 */
[----:B------:R-:W-:Y:S01]  /*125f0*/  BSSY.RECONVERGENT B1, `(.L_x_39386) ;  /* 0x0000062000017945 */ /* 0x000fe20003800200 */
[----:B------:R-:W-:Y:S01]  /*12600*/  LOP3.LUT R6, R6, 0xfffffffd, RZ, 0xc0, !PT ;  /* 0xfffffffd06067812 */ /* 0x000fe200078ec0ff */
[----:B------:R-:W-:Y:S01]  /*12610*/  FFMA.FTZ R3, R3, R160, 1.1641532182693481445e-10 ;  /* 0x2f00000003037423 */ /* 0x000fe200000100a0 */
[----:B------:R-:W-:Y:S01]  /*12620*/  HFMA2 R10, -RZ, RZ, 0, 1.1920928955078125e-07 ;  /* 0x00000002ff0a7431 */ /* 0x000fe200000001ff */
[----:B------:R-:W1:Y:S01]  /*12630*/  LDC R171, c[0x0][0x408] ;  /* 0x00010200ffab7b82 */ /* 0x000e620000000800 */
[----:B------:R-:W-:Y:S02]  /*12640*/  IMAD.MOV.U32 R27, RZ, RZ, R8 ;  /* 0x000000ffff1b7224 */ /* 0x000fe400078e0008 */
        /* <DEDUP_REMOVED lines=17> */
.L_x_39388:
        /* <DEDUP_REMOVED lines=12> */
.L_x_39390:
[----:B------:R-:W-:Y:S05]  /*12820*/  BSYNC.RECONVERGENT B2 ;  /* 0x0000000000027941 */ /* 0x000fea0003800200 */
.L_x_39389:
        /* <DEDUP_REMOVED lines=62> */
.L_x_39387:
[----:B------:R-:W-:Y:S05]  /*12c10*/  BSYNC.RECONVERGENT B1 ;  /* 0x0000000000017941 */ /* 0x000fea0003800200 */
.L_x_39386:
        /* <DEDUP_REMOVED lines=22> */
.L_x_39393:
        /* <DEDUP_REMOVED lines=12> */
.L_x_39395:
[----:B------:R-:W-:Y:S05]  /*12e40*/  BSYNC.RECONVERGENT B2 ;  /* 0x0000000000027941 */ /* 0x000fea0003800200 */
.L_x_39394:
        /* <DEDUP_REMOVED lines=62> */
.L_x_39392:
[----:B------:R-:W-:Y:S05]  /*13230*/  BSYNC.RECONVERGENT B1 ;  /* 0x0000000000017941 */ /* 0x000fea0003800200 */
.L_x_39391:
        /* <DEDUP_REMOVED lines=22> */
.L_x_39398:
        /* <DEDUP_REMOVED lines=12> */
.L_x_39400:
[----:B------:R-:W-:Y:S05]  /*13460*/  BSYNC.RECONVERGENT B2 ;  /* 0x0000000000027941 */ /* 0x000fea0003800200 */
.L_x_39399:
        /* <DEDUP_REMOVED lines=62> */
.L_x_39397:
[----:B------:R-:W-:Y:S05]  /*13850*/  BSYNC.RECONVERGENT B1 ;  /* 0x0000000000017941 */ /* 0x000fea0003800200 */
.L_x_39396:
        /* <DEDUP_REMOVED lines=22> */
.L_x_39403:
        /* <DEDUP_REMOVED lines=12> */
.L_x_39405:
[----:B------:R-:W-:Y:S05]  /*13a80*/  BSYNC.RECONVERGENT B2 ;  /* 0x0000000000027941 */ /* 0x000fea0003800200 */
.L_x_39404:
        /* <DEDUP_REMOVED lines=62> */
.L_x_39402:
[----:B------:R-:W-:Y:S05]  /*13e70*/  BSYNC.RECONVERGENT B1 ;  /* 0x0000000000017941 */ /* 0x000fea0003800200 */
.L_x_39401:
        /* <DEDUP_REMOVED lines=22> */
.L_x_39408:
        /* <DEDUP_REMOVED lines=12> */
.L_x_39410:
[----:B------:R-:W-:Y:S05]  /*140a0*/  BSYNC.RECONVERGENT B2 ;  /* 0x0000000000027941 */ /* 0x000fea0003800200 */
.L_x_39409:
        /* <DEDUP_REMOVED lines=62> */
.L_x_39407:
[----:B------:R-:W-:Y:S05]  /*14490*/  BSYNC.RECONVERGENT B1 ;  /* 0x0000000000017941 */ /* 0x000fea0003800200 */
.L_x_39406:
        /* <DEDUP_REMOVED lines=9> */
[----:B------:R-:W-:-:S03]  /*14530*/  IMAD.MOV.U32 R128, RZ, RZ, 0x2 ;  /* 0x00000002ff807424 */ /* 0x000fc600078e00ff */
        /* <DEDUP_REMOVED lines=13> */
.L_x_39413:
        /* <DEDUP_REMOVED lines=12> */
.L_x_39415:
[----:B------:R-:W-:Y:S05]  /*146d0*/  BSYNC.RECONVERGENT B2 ;  /* 0x0000000000027941 */ /* 0x000fea0003800200 */
.L_x_39414:
        /* <DEDUP_REMOVED lines=62> */
.L_x_39412:
[----:B------:R-:W-:Y:S05]  /*14ac0*/  BSYNC.RECONVERGENT B1 ;  /* 0x0000000000017941 */ /* 0x000fea0003800200 */
.L_x_39411:
        /* <DEDUP_REMOVED lines=22> */
.L_x_39418:
        /* <DEDUP_REMOVED lines=15> */
.L_x_39420:
[----:B------:R-:W-:Y:S05]  /*14d20*/  BSYNC.RECONVERGENT B2 ;  /* 0x0000000000027941 */ /* 0x000fea0003800200 */
.L_x_39419:
        /* <DEDUP_REMOVED lines=62> */
.L_x_39417:
[----:B------:R-:W-:Y:S05]  /*15110*/  BSYNC.RECONVERGENT B1 ;  /* 0x0000000000017941 */ /* 0x000fea0003800200 */
.L_x_39416:
        /* <DEDUP_REMOVED lines=13> */
.L_x_39380:
        /* <DEDUP_REMOVED lines=21> */
.L_x_39338:
[----:B------:R-:W-:Y:S05]  /*15340*/  BSYNC.RECONVERGENT B0 ;  /* 0x0000000000007941 */ /* 0x000fea0003800200 */
.L_x_39337:
        /* <DEDUP_REMOVED lines=30> */
.L_x_39426:
        /* <DEDUP_REMOVED lines=12> */
.L_x_39428:
[----:B------:R-:W-:Y:S05]  /*155f0*/  BSYNC.RECONVERGENT B2 ;  /* 0x0000000000027941 */ /* 0x000fea0003800200 */
.L_x_39427:
        /* <DEDUP_REMOVED lines=62> */
.L_x_39425:
[----:B------:R-:W-:Y:S05]  /*159e0*/  BSYNC.RECONVERGENT B1 ;  /* 0x0000000000017941 */ /* 0x000fea0003800200 */
.L_x_39424:
        /* <DEDUP_REMOVED lines=9> */
[----:B------:R-:W-:Y:S02]  /*15a80*/  MOV R25, R8 ;  /* 0x0000000800197202 */ /* 0x000fe40000000f00 */
        /* <DEDUP_REMOVED lines=18> */
.L_x_39431:
        /* <DEDUP_REMOVED lines=12> */
.L_x_39433:
[----:B------:R-:W-:Y:S05]  /*15c70*/  BSYNC.RECONVERGENT B2 ;  /* 0x0000000000027941 */ /* 0x000fea0003800200 */
.L_x_39432:
        /* <DEDUP_REMOVED lines=62> */
.L_x_39430:
[----:B------:R-:W-:Y:S05]  /*16060*/  BSYNC.RECONVERGENT B1 ;  /* 0x0000000000017941 */ /* 0x000fea0003800200 */
.L_x_39429:
        /* <DEDUP_REMOVED lines=23> */
.L_x_39436:
        /* <DEDUP_REMOVED lines=12> */
.L_x_39438:
[----:B------:R-:W-:Y:S05]  /*162a0*/  BSYNC.RECONVERGENT B2 ;  /* 0x0000000000027941 */ /* 0x000fea0003800200 */
.L_x_39437:
        /* <DEDUP_REMOVED lines=62> */
.L_x_39435:
[----:B------:R-:W-:Y:S05]  /*16690*/  BSYNC.RECONVERGENT B1 ;  /* 0x0000000000017941 */ /* 0x000fea0003800200 */
.L_x_39434:
        /* <DEDUP_REMOVED lines=23> */
.L_x_39441:
        /* <DEDUP_REMOVED lines=12> */
.L_x_39443:
[----:B------:R-:W-:Y:S05]  /*168d0*/  BSYNC.RECONVERGENT B2 ;  /* 0x0000000000027941 */ /* 0x000fea0003800200 */
.L_x_39442:
        /* <DEDUP_REMOVED lines=62> */
.L_x_39440:
[----:B------:R-:W-:Y:S05]  /*16cc0*/  BSYNC.RECONVERGENT B1 ;  /* 0x0000000000017941 */ /* 0x000fea0003800200 */
.L_x_39439:
        /* <DEDUP_REMOVED lines=24> */
.L_x_39446:
        /* <DEDUP_REMOVED lines=12> */
.L_x_39448:
[----:B------:R-:W-:Y:S05]  /*16f10*/  BSYNC.RECONVERGENT B2 ;  /* 0x0000000000027941 */ /* 0x000fea0003800200 */
.L_x_39447:
        /* <DEDUP_REMOVED lines=62> */
.L_x_39445:
[----:B------:R-:W-:Y:S05]  /*17300*/  BSYNC.RECONVERGENT B1 ;  /* 0x0000000000017941 */ /* 0x000fea0003800200 */
.L_x_39444:
        /* <DEDUP_REMOVED lines=24> */
.L_x_39451:
        /* <DEDUP_REMOVED lines=12> */
.L_x_39453:
[----:B------:R-:W-:Y:S05]  /*17550*/  BSYNC.RECONVERGENT B2 ;  /* 0x0000000000027941 */ /* 0x000fea0003800200 */
.L_x_39452:
        /* <DEDUP_REMOVED lines=62> */
.L_x_39450:
[----:B------:R-:W-:Y:S05]  /*17940*/  BSYNC.RECONVERGENT B1 ;  /* 0x0000000000017941 */ /* 0x000fea0003800200 */
.L_x_39449:
        /* <DEDUP_REMOVED lines=24> */
.L_x_39456:
        /* <DEDUP_REMOVED lines=12> */
.L_x_39458:
[----:B------:R-:W-:Y:S05]  /*17b90*/  BSYNC.RECONVERGENT B2 ;  /* 0x0000000000027941 */ /* 0x000fea0003800200 */
.L_x_39457:
        /* <DEDUP_REMOVED lines=62> */
.L_x_39455:
[----:B------:R-:W-:Y:S05]  /*17f80*/  BSYNC.RECONVERGENT B1 ;  /* 0x0000000000017941 */ /* 0x000fea0003800200 */
.L_x_39454:
        /* <DEDUP_REMOVED lines=24> */
.L_x_39461:
        /* <DEDUP_REMOVED lines=15> */
.L_x_39463:
[----:B------:R-:W-:Y:S05]  /*18200*/  BSYNC.RECONVERGENT B2 ;  /* 0x0000000000027941 */ /* 0x000fea0003800200 */
.L_x_39462:
        /* <DEDUP_REMOVED lines=62> */
.L_x_39460:
[----:B------:R-:W-:Y:S05]  /*185f0*/  BSYNC.RECONVERGENT B1 ;  /* 0x0000000000017941 */ /* 0x000fea0003800200 */
.L_x_39459:
        /* <DEDUP_REMOVED lines=17> */
.L_x_39423:
        /* <DEDUP_REMOVED lines=16> */
.L_x_39467:
        /* <DEDUP_REMOVED lines=12> */
.L_x_39469:
[----:B------:R-:W-:Y:S05]  /*188d0*/  BSYNC.RECONVERGENT B2 ;  /* 0x0000000000027941 */ /* 0x000fea0003800200 */
.L_x_39468:
        /* <DEDUP_REMOVED lines=61> */
[----:B------:R-:W-:-:S07]  /*18cb0*/  LOP3.LUT R11, R134, UR13, R11, 0x96, !PT ;  /* 0x0000000d860b7c12 */ /* 0x000fce000f8e960b */
.L_x_39466:
[----:B------:R-:W-:Y:S05]  /*18cc0*/  BSYNC.RECONVERGENT B1 ;  /* 0x0000000000017941 */ /* 0x000fea0003800200 */
.L_x_39465:
[----:B------:R-:W0:Y:S01]  /*18cd0*/  LDC R170, c[0x0][0x404] ;  /* 0x00010100ffaa7b82 */ /* 0x000e220000000800 */
[----:B------:R-:W-:Y:S01]  /*18ce0*/  I2FP.F32.U32 R2, R2 ;  /* 0x0000000200027245 */ /* 0x000fe20000201000 */
[----:B------:R-:W-:Y:S01]  /*18cf0*/  HFMA2 R161, -RZ, RZ, 0.1171875, 0 ;  /* 0x2f800000ffa17431 */ /* 0x000fe200000001ff */
[----:B------:R-:W-:Y:S01]  /*18d00*/  ISETP.NE.AND P1, PT, R26, 0x1, PT ;  /* 0x000000011a00780c */ /* 0x000fe20003f25270 */
[----:B------:R-:W-:Y:S01]  /*18d10*/  BSSY.RECONVERGENT B1, `(.L_x_39470) ;  /* 0x0000062000017945 */ /* 0x000fe20003800200 */
[----:B------:R-:W-:Y:S01]  /*18d20*/  LOP3.LUT R6, R6, 0xfffffffd, RZ, 0xc0, !PT ;  /* 0xfffffffd06067812 */ /* 0x000fe200078ec0ff */
[----:B------:R-:W-:Y:S02]  /*18d30*/  IMAD.MOV.U32 R10, RZ, RZ, 0x2 ;  /* 0x00000002ff0a7424 */ /* 0x000fe400078e00ff */
[----:B------:R-:W-:Y:S01]  /*18d40*/  FFMA.FTZ R2, R2, R161, 1.1641532182693481445e-10 ;  /* 0x2f00000002027423 */ /* 0x000fe200000100a1 */
[----:B------:R-:W1:Y:S01]  /*18d50*/  LDC R171, c[0x0][0x408] ;  /* 0x00010200ffab7b82 */ /* 0x000e620000000800 */
[----:B------:R-:W-:-:S03]  /*18d60*/  MOV R25, R8 ;  /* 0x0000000800197202 */ /* 0x000fc60000000f00 */
        /* <DEDUP_REMOVED lines=17> */
.L_x_39472:
        /* <DEDUP_REMOVED lines=12> */
.L_x_39474:
[----:B------:R-:W-:Y:S05]  /*18f40*/  BSYNC.RECONVERGENT B2 ;  /* 0x0000000000027941 */ /* 0x000fea0003800200 */
.L_x_39473:
        /* <DEDUP_REMOVED lines=62> */
.L_x_39471:
[----:B------:R-:W-:Y:S05]  /*19330*/  BSYNC.RECONVERGENT B1 ;  /* 0x0000000000017941 */ /* 0x000fea0003800200 */
.L_x_39470:
[----:B------:R-:W-:Y:S01]  /*19340*/  I2FP.F32.U32 R25, R25 ;  /* 0x0000001900197245 */ /* 0x000fe20000201000 */
[----:B------:R-:W-:Y:S01]  /*19350*/  BSSY.RECONVERGENT B1, `(.L_x_39475) ;  /* 0x0000060000017945 */ /* 0x000fe20003800200 */
[----:B------:R-:W-:Y:S01]  /*19360*/  ISETP.NE.AND P1, PT, R10, 0x1, PT ;  /* 0x000000010a00780c */ /* 0x000fe20003f25270 */
        /* <DEDUP_REMOVED lines=19> */
.L_x_39477:
        /* <DEDUP_REMOVED lines=12> */
.L_x_39479:
[----:B------:R-:W-:Y:S05]  /*19560*/  BSYNC.RECONVERGENT B2 ;  /* 0x0000000000027941 */ /* 0x000fea0003800200 */
.L_x_39478:
        /* <DEDUP_REMOVED lines=62> */
.L_x_39476:
[----:B------:R-:W-:Y:S05]  /*19950*/  BSYNC.RECONVERGENT B1 ;  /* 0x0000000000017941 */ /* 0x000fea0003800200 */
.L_x_39475:
        /* <DEDUP_REMOVED lines=22> */
.L_x_39482:
        /* <DEDUP_REMOVED lines=12> */
.L_x_39484:
[----:B------:R-:W-:Y:S05]  /*19b80*/  BSYNC.RECONVERGENT B2 ;  /* 0x0000000000027941 */ /* 0x000fea0003800200 */
.L_x_39483:
        /* <DEDUP_REMOVED lines=62> */
.L_x_39481:
[----:B------:R-:W-:Y:S05]  /*19f70*/  BSYNC.RECONVERGENT B1 ;  /* 0x0000000000017941 */ /* 0x000fea0003800200 */
.L_x_39480:
        /* <DEDUP_REMOVED lines=22> */
.L_x_39487:
        /* <DEDUP_REMOVED lines=12> */
.L_x_39489:
[----:B------:R-:W-:Y:S05]  /*1a1a0*/  BSYNC.RECONVERGENT B2 ;  /* 0x0000000000027941 */ /* 0x000fea0003800200 */
.L_x_39488:
        /* <DEDUP_REMOVED lines=62> */
.L_x_39486:
[----:B------:R-:W-:Y:S05]  /*1a590*/  BSYNC.RECONVERGENT B1 ;  /* 0x0000000000017941 */ /* 0x000fea0003800200 */
.L_x_39485:
        /* <DEDUP_REMOVED lines=22> */
.L_x_39492:
        /* <DEDUP_REMOVED lines=12> */
.L_x_39494:
[----:B------:R-:W-:Y:S05]  /*1a7c0*/  BSYNC.RECONVERGENT B2 ;  /* 0x0000000000027941 */ /* 0x000fea0003800200 */
.L_x_39493:
        /* <DEDUP_REMOVED lines=62> */
.L_x_39491:
[----:B------:R-:W-:Y:S05]  /*1abb0*/  BSYNC.RECONVERGENT B1 ;  /* 0x0000000000017941 */ /* 0x000fea0003800200 */
.L_x_39490:
        /* <DEDUP_REMOVED lines=23> */
.L_x_39497:
        /* <DEDUP_REMOVED lines=12> */
.L_x_39499:
[----:B------:R-:W-:Y:S05]  /*1adf0*/  BSYNC.RECONVERGENT B2 ;  /* 0x0000000000027941 */ /* 0x000fea0003800200 */
.L_x_39498:
        /* <DEDUP_REMOVED lines=62> */
.L_x_39496:
[----:B------:R-:W-:Y:S05]  /*1b1e0*/  BSYNC.RECONVERGENT B1 ;  /* 0x0000000000017941 */ /* 0x000fea0003800200 */
.L_x_39495:
        /* <DEDUP_REMOVED lines=22> */
.L_x_39502:
        /* <DEDUP_REMOVED lines=15> */
.L_x_39504:
[----:B------:R-:W-:Y:S05]  /*1b440*/  BSYNC.RECONVERGENT B2 ;  /* 0x0000000000027941 */ /* 0x000fea0003800200 */
.L_x_39503:
        /* <DEDUP_REMOVED lines=62> */
.L_x_39501:
[----:B------:R-:W-:Y:S05]  /*1b830*/  BSYNC.RECONVERGENT B1 ;  /* 0x0000000000017941 */ /* 0x000fea0003800200 */
.L_x_39500:
        /* <DEDUP_REMOVED lines=13> */
.L_x_39464:
        /* <DEDUP_REMOVED lines=21> */
.L_x_39422:
[----:B------:R-:W-:Y:S05]  /*1ba60*/  BSYNC.RECONVERGENT B0 ;  /* 0x0000000000007941 */ /* 0x000fea0003800200 */
.L_x_39421:
        /* <DEDUP_REMOVED lines=30> */
.L_x_39510:
        /* <DEDUP_REMOVED lines=12> */
.L_x_39512:
[----:B------:R-:W-:Y:S05]  /*1bd10*/  BSYNC.RECONVERGENT B2 ;  /* 0x0000000000027941 */ /* 0x000fea0003800200 */
.L_x_39511:
        /* <DEDUP_REMOVED lines=62> */
.L_x_39509:
[----:B------:R-:W-:Y:S05]  /*1c100*/  BSYNC.RECONVERGENT B1 ;  /* 0x0000000000017941 */ /* 0x000fea0003800200 */
.L_x_39508:
        /* <DEDUP_REMOVED lines=28> */
.L_x_39515:
        /* <DEDUP_REMOVED lines=12> */
.L_x_39517:
[----:B------:R-:W-:Y:S05]  /*1c390*/  BSYNC.RECONVERGENT B2 ;  /* 0x0000000000027941 */ /* 0x000fea0003800200 */
.L_x_39516:
        /* <DEDUP_REMOVED lines=62> */
.L_x_39514:
[----:B------:R-:W-:Y:S05]  /*1c780*/  BSYNC.RECONVERGENT B1 ;  /* 0x0000000000017941 */ /* 0x000fea0003800200 */
.L_x_39513:
        /* <DEDUP_REMOVED lines=23> */
.L_x_39520:
        /* <DEDUP_REMOVED lines=12> */
.L_x_39522:
[----:B------:R-:W-:Y:S05]  /*1c9c0*/  BSYNC.RECONVERGENT B2 ;  /* 0x0000000000027941 */ /* 0x000fea0003800200 */
.L_x_39521:
        /* <DEDUP_REMOVED lines=62> */
.L_x_39519:
[----:B------:R-:W-:Y:S05]  /*1cdb0*/  BSYNC.RECONVERGENT B1 ;  /* 0x0000000000017941 */ /* 0x000fea0003800200 */
.L_x_39518:
        /* <DEDUP_REMOVED lines=23> */
.L_x_39525:
        /* <DEDUP_REMOVED lines=12> */
.L_x_39527:
[----:B------:R-:W-:Y:S05]  /*1cff0*/  BSYNC.RECONVERGENT B2 ;  /* 0x0000000000027941 */ /* 0x000fea0003800200 */
.L_x_39526:
        /* <DEDUP_REMOVED lines=62> */
.L_x_39524:
[----:B------:R-:W-:Y:S05]  /*1d3e0*/  BSYNC.RECONVERGENT B1 ;  /* 0x0000000000017941 */ /* 0x000fea0003800200 */
.L_x_39523:
        /* <DEDUP_REMOVED lines=24> */
.L_x_39530:
        /* <DEDUP_REMOVED lines=12> */
.L_x_39532:
[----:B------:R-:W-:Y:S05]  /*1d630*/  BSYNC.RECONVERGENT B2 ;  /* 0x0000000000027941 */ /* 0x000fea0003800200 */
.L_x_39531:
        /* <DEDUP_REMOVED lines=62> */
.L_x_39529:
[----:B------:R-:W-:Y:S05]  /*1da20*/  BSYNC.RECONVERGENT B1 ;  /* 0x0000000000017941 */ /* 0x000fea0003800200 */
.L_x_39528:
        /* <DEDUP_REMOVED lines=24> */
.L_x_39535:
        /* <DEDUP_REMOVED lines=12> */
.L_x_39537:
[----:B------:R-:W-:Y:S05]  /*1dc70*/  BSYNC.RECONVERGENT B2 ;  /* 0x0000000000027941 */ /* 0x000fea0003800200 */
.L_x_39536:
        /* <DEDUP_REMOVED lines=62> */
.L_x_39534:
[----:B------:R-:W-:Y:S05]  /*1e060*/  BSYNC.RECONVERGENT B1 ;  /* 0x0000000000017941 */ /* 0x000fea0003800200 */
.L_x_39533:
        /* <DEDUP_REMOVED lines=24> */
.L_x_39540:
        /* <DEDUP_REMOVED lines=12> */
.L_x_39542:
[----:B------:R-:W-:Y:S05]  /*1e2b0*/  BSYNC.RECONVERGENT B2 ;  /* 0x0000000000027941 */ /* 0x000fea0003800200 */
.L_x_39541:
        /* <DEDUP_REMOVED lines=62> */
.L_x_39539:
[----:B------:R-:W-:Y:S05]  /*1e6a0*/  BSYNC.RECONVERGENT B1 ;  /* 0x0000000000017941 */ /* 0x000fea0003800200 */
.L_x_39538:
        /* <DEDUP_REMOVED lines=24> */
.L_x_39545:
        /* <DEDUP_REMOVED lines=15> */
.L_x_39547:
[----:B------:R-:W-:Y:S05]  /*1e920*/  BSYNC.RECONVERGENT B2 ;  /* 0x0000000000027941 */ /* 0x000fea0003800200 */
.L_x_39546:
        /* <DEDUP_REMOVED lines=62> */
.L_x_39544:
[----:B------:R-:W-:Y:S05]  /*1ed10*/  BSYNC.RECONVERGENT B1 ;  /* 0x0000000000017941 */ /* 0x000fea0003800200 */
.L_x_39543:
        /* <DEDUP_REMOVED lines=17> */
.L_x_39507:
        /* <DEDUP_REMOVED lines=16> */
.L_x_39551:
        /* <DEDUP_REMOVED lines=12> */
.L_x_39553:
[----:B------:R-:W-:Y:S05]  /*1eff0*/  BSYNC.RECONVERGENT B2 ;  /* 0x0000000000027941 */ /* 0x000fea0003800200 */
.L_x_39552:
        /* <DEDUP_REMOVED lines=62> */
.L_x_39550:
[----:B------:R-:W-:Y:S05]  /*1f3e0*/  BSYNC.RECONVERGENT B1 ;  /* 0x0000000000017941 */ /* 0x000fea0003800200 */
.L_x_39549:
        /* <DEDUP_REMOVED lines=27> */
.L_x_39556:
        /* <DEDUP_REMOVED lines=12> */
.L_x_39558:
[----:B------:R-:W-:Y:S05]  /*1f660*/  BSYNC.RECONVERGENT B2 ;  /* 0x0000000000027941 */ /* 0x000fea0003800200 */
.L_x_39557:
        /* <DEDUP_REMOVED lines=62> */
.L_x_39555:
[----:B------:R-:W-:Y:S05]  /*1fa50*/  BSYNC.RECONVERGENT B1 ;  /* 0x0000000000017941 */ /* 0x000fea0003800200 */
.L_x_39554:
        /* <DEDUP_REMOVED lines=22> */
.L_x_39561:
        /* <DEDUP_REMOVED lines=12> */
.L_x_39563:
[----:B------:R-:W-:Y:S05]  /*1fc80*/  BSYNC.RECONVERGENT B2 ;  /* 0x0000000000027941 */ /* 0x000fea0003800200 */
.L_x_39562:
        /* <DEDUP_REMOVED lines=62> */
.L_x_39560:
[----:B------:R-:W-:Y:S05]  /*20070*/  BSYNC.RECONVERGENT B1 ;  /* 0x0000000000017941 */ /* 0x000fea0003800200 */
.L_x_39559:
        /* <DEDUP_REMOVED lines=22> */
.L_x_39566:
        /* <DEDUP_REMOVED lines=12> */
.L_x_39568:
[----:B------:R-:W-:Y:S05]  /*202a0*/  BSYNC.RECONVERGENT B2 ;  /* 0x0000000000027941 */ /* 0x000fea0003800200 */
.L_x_39567:
        /* <DEDUP_REMOVED lines=62> */
.L_x_39565:
[----:B------:R-:W-:Y:S05]  /*20690*/  BSYNC.RECONVERGENT B1 ;  /* 0x0000000000017941 */ /* 0x000fea0003800200 */
.L_x_39564:
        /* <DEDUP_REMOVED lines=22> */
.L_x_39571:
        /* <DEDUP_REMOVED lines=12> */
.L_x_39573:
[----:B------:R-:W-:Y:S05]  /*208c0*/  BSYNC.RECONVERGENT B2 ;  /* 0x0000000000027941 */ /* 0x000fea0003800200 */
.L_x_39572:
        /* <DEDUP_REMOVED lines=62> */
.L_x_39570:
[----:B------:R-:W-:Y:S05]  /*20cb0*/  BSYNC.RECONVERGENT B1 ;  /* 0x0000000000017941 */ /* 0x000fea0003800200 */
.L_x_39569:
        /* <DEDUP_REMOVED lines=22> */
.L_x_39576:
        /* <DEDUP_REMOVED lines=12> */
.L_x_39578:
[----:B------:R-:W-:Y:S05]  /*20ee0*/  BSYNC.RECONVERGENT B2 ;  /* 0x0000000000027941 */ /* 0x000fea0003800200 */
.L_x_39577:
        /* <DEDUP_REMOVED lines=62> */
.L_x_39575:
[----:B------:R-:W-:Y:S05]  /*212d0*/  BSYNC.RECONVERGENT B1 ;  /* 0x0000000000017941 */ /* 0x000fea0003800200 */
.L_x_39574:
        /* <DEDUP_REMOVED lines=23> */
.L_x_39581:
        /* <DEDUP_REMOVED lines=12> */
.L_x_39583:
[----:B------:R-:W-:Y:S05]  /*21510*/  BSYNC.RECONVERGENT B2 ;  /* 0x0000000000027941 */ /* 0x000fea0003800200 */
.L_x_39582:
        /* <DEDUP_REMOVED lines=62> */
.L_x_39580:
[----:B------:R-:W-:Y:S05]  /*21900*/  BSYNC.RECONVERGENT B1 ;  /* 0x0000000000017941 */ /* 0x000fea0003800200 */
.L_x_39579:
        /* <DEDUP_REMOVED lines=22> */
.L_x_39586:
        /* <DEDUP_REMOVED lines=15> */
.L_x_39588:
[----:B------:R-:W-:Y:S05]  /*21b60*/  BSYNC.RECONVERGENT B2 ;  /* 0x0000000000027941 */ /* 0x000fea0003800200 */
.L_x_39587:
        /* <DEDUP_REMOVED lines=62> */
.L_x_39585:
[----:B------:R-:W-:Y:S05]  /*21f50*/  BSYNC.RECONVERGENT B1 ;  /* 0x0000000000017941 */ /* 0x000fea0003800200 */
.L_x_39584:
        /* <DEDUP_REMOVED lines=13> */
.L_x_39548:
        /* <DEDUP_REMOVED lines=21> */
.L_x_39506:
[----:B------:R-:W-:Y:S05]  /*22180*/  BSYNC.RECONVERGENT B0 ;  /* 0x0000000000007941 */ /* 0x000fea0003800200 */
.L_x_39505:
        /* <DEDUP_REMOVED lines=30> */
.L_x_39594:
        /* <DEDUP_REMOVED lines=12> */
.L_x_39596:
[----:B------:R-:W-:Y:S05]  /*22430*/  BSYNC.RECONVERGENT B2 ;  /* 0x0000000000027941 */ /* 0x000fea0003800200 */
.L_x_39595:
[----:B-1234-:R-:W-:Y:S01]  /*22440*/  IMAD.WIDE.U32 R130, R14, -0x2daee0ad, RZ ;  /* 0xd2511f530e827825 */ /* 0x01efe200078e00ff */
        /* <DEDUP_REMOVED lines=61> */
.L_x_39593:
[----:B------:R-:W-:Y:S05]  /*22820*/  BSYNC.RECONVERGENT B1 ;  /* 0x0000000000017941 */ /* 0x000fea0003800200 */
.L_x_39592:
[----:B------:R-:W0:Y:S01]  /*22830*/  LDC R169, c[0x0][0x404] ;  /* 0x00010100ffa97b82 */ /* 0x000e220000000800 */
[----:B------:R-:W-:Y:S01]  /*22840*/  I2FP.F32.U32 R10, R18 ;  /* 0x00000012000a7245 */ /* 0x000fe20000201000 */
[----:B------:R-:W-:Y:S01]  /*22850*/  IMAD.MOV.U32 R168, RZ, RZ, 0x2f800000 ;  /* 0x2f800000ffa87424 */ /* 0x000fe200078e00ff */
[----:B------:R-:W-:Y:S01]  /*22860*/  LOP3.LUT R6, R6, 0xfffffffd, RZ, 0xc0, !PT ;  /* 0xfffffffd06067812 */ /* 0x000fe200078ec0ff */
[----:B-----5:R-:W-:Y:S01]  /*22870*/  HADD2.F32 R18, -RZ, R44.H0_H0 ;  /* 0x2000002cff127230 */ /* 0x020fe20000004100 */
[----:B------:R-:W-:Y:S01]  /*22880*/  BSSY.RECONVERGENT B1, `(.L_x_39597) ;  /* 0x0000062000017945 */ /* 0x000fe20003800200 */
[----:B------:R-:W-:Y:S01]  /*22890*/  FFMA.FTZ R10, R10, R168, 1.1641532182693481445e-10 ;  /* 0x2f0000000a0a7423 */ /* 0x000fe200000100a8 */
[----:B------:R-:W-:Y:S01]  /*228a0*/  IMAD.MOV.U32 R21, RZ, RZ, R8 ;  /* 0x000000ffff157224 */ /* 0x000fe200078e0008 */
[----:B------:R-:W1:Y:S03]  /*228b0*/  LDC R170, c[0x0][0x408] ;  /* 0x00010200ffaa7b82 */ /* 0x000e660000000800 */
        /* <DEDUP_REMOVED lines=19> */
.L_x_39599:
        /* <DEDUP_REMOVED lines=12> */
.L_x_39601:
[----:B------:R-:W-:Y:S05]  /*22ab0*/  BSYNC.RECONVERGENT B2 ;  /* 0x0000000000027941 */ /* 0x000fea0003800200 */
.L_x_39600:
        /* <DEDUP_REMOVED lines=62> */
.L_x_39598:
[----:B------:R-:W-:Y:S05]  /*22ea0*/  BSYNC.RECONVERGENT B1 ;  /* 0x0000000000017941 */ /* 0x000fea0003800200 */
.L_x_39597:
[----:B------:R-:W-:Y:S01]  /*22eb0*/  I2FP.F32.U32 R21, R21 ;  /* 0x0000001500157245 */ /* 0x000fe20000201000 */
[----:B------:R-:W-:Y:S01]  /*22ec0*/  BSSY.RECONVERGENT B1, `(.L_x_39602) ;  /* 0x0000061000017945 */ /* 0x000fe20003800200 */
[----:B------:R-:W-:-:S03]  /*22ed0*/  ISETP.NE.AND P1, PT, R10, 0x1, PT ;  /* 0x000000010a00780c */ /* 0x000fc60003f25270 */
[----:B------:R-:W-:-:S05]  /*22ee0*/  FFMA.FTZ R21, R21, R168, 1.1641532182693481445e-10 ;  /* 0x2f00000015157423 */ /* 0x000fca00000100a8 */
[----:B------:R-:W-:Y:S01]  /*22ef0*/  FSETP.GTU.FTZ.AND P0, PT, R21, R169, PT ;  /* 0x000000a91500720b */ /* 0x000fe20003f1c000 */
[----:B------:R-:W-:Y:S02]  /*22f00*/  HADD2.F32 R21, -RZ, R40.H1_H1 ;  /* 0x30000028ff157230 */ /* 0x000fe40000004100 */
[----:B------:R-:W-:-:S03]  /*22f10*/  IMAD.MOV.U32 R40, RZ, RZ, 0x2 ;  /* 0x00000002ff287424 */ /* 0x000fc600078e00ff */
        /* <DEDUP_REMOVED lines=16> */
.L_x_39604:
        /* <DEDUP_REMOVED lines=12> */
.L_x_39606:
[----:B------:R-:W-:Y:S05]  /*230e0*/  BSYNC.RECONVERGENT B2 ;  /* 0x0000000000027941 */ /* 0x000fea0003800200 */
.L_x_39605:
[----:B--234-:R-:W-:Y:S01]  /*230f0*/  IMAD.WIDE.U32 R130, R14, -0x2daee0ad, RZ ;  /* 0xd2511f530e827825 */ /* 0x01cfe200078e00ff */
        /* <DEDUP_REMOVED lines=61> */
.L_x_39603:
[----:B------:R-:W-:Y:S05]  /*234d0*/  BSYNC.RECONVERGENT B1 ;  /* 0x0000000000017941 */ /* 0x000fea0003800200 */
.L_x_39602:
        /* <DEDUP_REMOVED lines=23> */
.L_x_39609:
        /* <DEDUP_REMOVED lines=12> */
.L_x_39611:
[----:B------:R-:W-:Y:S05]  /*23710*/  BSYNC.RECONVERGENT B2 ;  /* 0x0000000000027941 */ /* 0x000fea0003800200 */
.L_x_39610:
        /* <DEDUP_REMOVED lines=62> */
.L_x_39608:
[----:B------:R-:W-:Y:S05]  /*23b00*/  BSYNC.RECONVERGENT B1 ;  /* 0x0000000000017941 */ /* 0x000fea0003800200 */
.L_x_39607:
[----:B------:R-:W-:Y:S01]  /*23b10*/  I2FP.F32.U32 R39, R39 ;  /* 0x0000002700277245 */ /* 0x000fe20000201000 */
[----:B------:R-:W-:Y:S01]  /*23b20*/  HADD2.F32 R40, -RZ, R45.H1_H1 ;  /* 0x3000002dff287230 */ /* 0x000fe20000004100 */
[----:B------:R-:W-:Y:S01]  /*23b30*/  ISETP.NE.AND P3, PT, R10, 0x1, PT ;  /* 0x000000010a00780c */ /* 0x000fe20003f65270 */
[----:B------:R-:W-:Y:S01]  /*23b40*/  BSSY.RECONVERGENT B1, `(.L_x_39612) ;  /* 0x000005f000017945 */ /* 0x000fe20003800200 */
[----:B--234-:R-:W-:Y:S02]  /*23b50*/  IMAD.MOV.U32 R128, RZ, RZ, 0x2 ;  /* 0x00000002ff807424 */ /* 0x01cfe400078e00ff */
        /* <DEDUP_REMOVED lines=18> */
.L_x_39614:
        /* <DEDUP_REMOVED lines=12> */
.L_x_39616:
[----:B------:R-:W-:Y:S05]  /*23d40*/  BSYNC.RECONVERGENT B2 ;  /* 0x0000000000027941 */ /* 0x000fea0003800200 */
.L_x_39615:
        /* <DEDUP_REMOVED lines=62> */
.L_x_39613:
[----:B------:R-:W-:Y:S05]  /*24130*/  BSYNC.RECONVERGENT B1 ;  /* 0x0000000000017941 */ /* 0x000fea0003800200 */
.L_x_39612:
        /* <DEDUP_REMOVED lines=23> */
.L_x_39619:
        /* <DEDUP_REMOVED lines=12> */
.L_x_39621:
[----:B------:R-:W-:Y:S05]  /*24370*/  BSYNC.RECONVERGENT B2 ;  /* 0x0000000000027941 */ /* 0x000fea0003800200 */
.L_x_39620:
        /* <DEDUP_REMOVED lines=62> */
.L_x_39618:
[----:B------:R-:W-:Y:S05]  /*24760*/  BSYNC.RECONVERGENT B1 ;  /* 0x0000000000017941 */ /* 0x000fea0003800200 */
.L_x_39617:
        /* <DEDUP_REMOVED lines=23> */
.L_x_39624:
        /* <DEDUP_REMOVED lines=12> */
.L_x_39626:
[----:B------:R-:W-:Y:S05]  /*249a0*/  BSYNC.RECONVERGENT B2 ;  /* 0x0000000000027941 */ /* 0x000fea0003800200 */
.L_x_39625:
        /* <DEDUP_REMOVED lines=62> */
.L_x_39623:
[----:B------:R-:W-:Y:S05]  /*24d90*/  BSYNC.RECONVERGENT B1 ;  /* 0x0000000000017941 */ /* 0x000fea0003800200 */
.L_x_39622:
        /* <DEDUP_REMOVED lines=23> */
.L_x_39629:
        /* <DEDUP_REMOVED lines=15> */
.L_x_39631:
[----:B------:R-:W-:Y:S05]  /*25000*/  BSYNC.RECONVERGENT B2 ;  /* 0x0000000000027941 */ /* 0x000fea0003800200 */
.L_x_39630:
        /* <DEDUP_REMOVED lines=62> */
.L_x_39628:
[----:B------:R-:W-:Y:S05]  /*253f0*/  BSYNC.RECONVERGENT B1 ;  /* 0x0000000000017941 */ /* 0x000fea0003800200 */
.L_x_39627:
[----:B------:R-:W-:Y:S01]  /*25400*/  I2FP.F32.U32 R128, R129 ;  /* 0x0000008100807245 */ /* 0x000fe20000201000 */
[----:B------:R-:W-:Y:S01]  /*25410*/  HADD2.F32 R43, -RZ, R43.H1_H1 ;  /* 0x3000002bff2b7230 */ /* 0x000fe20000004100 */
[----:B------:R-:W-:Y:S02]  /*25420*/  F2FP.F16.F32.PACK_AB R130, R42, R39 ;  /* 0x000000272a82723e */ /* 0x000fe400000000ff */
[----:B------:R-:W-:Y:S01]  /*25430*/  F2FP.F16.F32.PACK_AB R129, R40, R21 ;  /* 0x000000152881723e */ /* 0x000fe200000000ff */
        /* <DEDUP_REMOVED lines=8> */
[----:B------:R-:W-:-:S04]  /*254c0*/  F2FP.F16.F32.PACK_AB R128, R22, R18 ;  /* 0x000000121680723e */ /* 0x000fc800000000ff */
[----:B------:R-:W-:Y:S01]  /*254d0*/  F2FP.F16.F32.PACK_AB R131, R43, R41 ;  /* 0x000000292b83723e */ /* 0x000fe200000000ff */
[----:B------:R-:W-:Y:S06]  /*254e0*/  BRA `(.L_x_39632) ;  /* 0x00000030007c7947 */ /* 0x000fec0003800000 */
.L_x_39591:
        /* <DEDUP_REMOVED lines=16> */
.L_x_39635:
        /* <DEDUP_REMOVED lines=12> */
.L_x_39637:
[----:B------:R-:W-:Y:S05]  /*256b0*/  BSYNC.RECONVERGENT B2 ;  /* 0x0000000000027941 */ /* 0x000fea0003800200 */
.L_x_39636:
        /* <DEDUP_REMOVED lines=62> */
.L_x_39634:
[----:B------:R-:W-:Y:S05]  /*25aa0*/  BSYNC.RECONVERGENT B1 ;  /* 0x0000000000017941 */ /* 0x000fea0003800200 */
.L_x_39633:
        /* <DEDUP_REMOVED lines=9> */
[----:B-----5:R-:W-:-:S05]  /*25b40*/  HADD2.F32 R10, -RZ, R40.H0_H0 ;  /* 0x20000028ff0a7230 */ /* 0x020fca0000004100 */
[----:B------:R-:W-:-:S04]  /*25b50*/  FMUL.FTZ R10, R10, R165 ;  /* 0x000000a50a0a7220 */ /* 0x000fc80000410000 */
[----:B-1----:R-:W-:-:S05]  /*25b60*/  FMUL.FTZ R10, R10, R170 ;  /* 0x000000aa0a0a7220 */ /* 0x002fca0000410000 */
        /* <DEDUP_REMOVED lines=15> */
.L_x_39640:
        /* <DEDUP_REMOVED lines=12> */
.L_x_39642:
[----:B------:R-:W-:Y:S05]  /*25d20*/  BSYNC.RECONVERGENT B2 ;  /* 0x0000000000027941 */ /* 0x000fea0003800200 */
.L_x_39641:
        /* <DEDUP_REMOVED lines=62> */
.L_x_39639:
[----:B------:R-:W-:Y:S05]  /*26110*/  BSYNC.RECONVERGENT B1 ;  /* 0x0000000000017941 */ /* 0x000fea0003800200 */
.L_x_39638:
        /* <DEDUP_REMOVED lines=22> */
.L_x_39645:
        /* <DEDUP_REMOVED lines=12> */
.L_x_39647:
[----:B------:R-:W-:Y:S05]  /*26340*/  BSYNC.RECONVERGENT B2 ;  /* 0x0000000000027941 */ /* 0x000fea0003800200 */
.L_x_39646:
        /* <DEDUP_REMOVED lines=62> */
.L_x_39644:
[----:B------:R-:W-:Y:S05]  /*26730*/  BSYNC.RECONVERGENT B1 ;  /* 0x0000000000017941 */ /* 0x000fea0003800200 */
.L_x_39643:
        /* <DEDUP_REMOVED lines=22> */
.L_x_39650:
        /* <DEDUP_REMOVED lines=12> */
.L_x_39652:
[----:B------:R-:W-:Y:S05]  /*26960*/  BSYNC.RECONVERGENT B2 ;  /* 0x0000000000027941 */ /* 0x000fea0003800200 */
.L_x_39651:
        /* <DEDUP_REMOVED lines=62> */
.L_x_39649:
[----:B------:R-:W-:Y:S05]  /*26d50*/  BSYNC.RECONVERGENT B1 ;  /* 0x0000000000017941 */ /* 0x000fea0003800200 */
.L_x_39648:
[----:B------:R-:W-:Y:S01]  /*26d60*/  I2FP.F32.U32 R39, R39 ;  /* 0x0000002700277245 */ /* 0x000fe20000201000 */
[----:B------:R-:W-:Y:S01]  /*26d70*/  BSSY.RECONVERGENT B1, `(.L_x_39653) ;  /* 0x0000060000017945 */ /* 0x000fe20003800200 */
[----:B------:R-:W-:Y:S01]  /*26d80*/  ISETP.NE.AND P3, PT, R10, 0x1, PT ;  /* 0x000000010a00780c */ /* 0x000fe20003f65270 */
        /* <DEDUP_REMOVED lines=19> */
.L_x_39655:
        /* <DEDUP_REMOVED lines=12> */
.L_x_39657:
[----:B------:R-:W-:Y:S05]  /*26f80*/  BSYNC.RECONVERGENT B2 ;  /* 0x0000000000027941 */ /* 0x000fea0003800200 */
.L_x_39656:
        /* <DEDUP_REMOVED lines=62> */
.L_x_39654:
[----:B------:R-:W-:Y:S05]  /*27370*/  BSYNC.RECONVERGENT B1 ;  /* 0x0000000000017941 */ /* 0x000fea0003800200 */
.L_x_39653:
        /* <DEDUP_REMOVED lines=22> */
.L_x_39660:
        /* <DEDUP_REMOVED lines=12> */
.L_x_39662:
[----:B------:R-:W-:Y:S05]  /*275a0*/  BSYNC.RECONVERGENT B2 ;  /* 0x0000000000027941 */ /* 0x000fea0003800200 */
.L_x_39661:
        /* <DEDUP_REMOVED lines=62> */
.L_x_39659:
[----:B------:R-:W-:Y:S05]  /*27990*/  BSYNC.RECONVERGENT B1 ;  /* 0x0000000000017941 */ /* 0x000fea0003800200 */
.L_x_39658:
        /* <DEDUP_REMOVED lines=22> */
.L_x_39665:
        /* <DEDUP_REMOVED lines=12> */
.L_x_39667:
[----:B------:R-:W-:Y:S05]  /*27bc0*/  BSYNC.RECONVERGENT B2 ;  /* 0x0000000000027941 */ /* 0x000fea0003800200 */
.L_x_39666:
        /* <DEDUP_REMOVED lines=62> */
.L_x_39664:
[----:B------:R-:W-:Y:S05]  /*27fb0*/  BSYNC.RECONVERGENT B1 ;  /* 0x0000000000017941 */ /* 0x000fea0003800200 */
.L_x_39663:
        /* <DEDUP_REMOVED lines=22> */
.L_x_39670:
        /* <DEDUP_REMOVED lines=15> */
.L_x_39672:
[----:B------:R-:W-:Y:S05]  /*28210*/  BSYNC.RECONVERGENT B2 ;  /* 0x0000000000027941 */ /* 0x000fea0003800200 */
.L_x_39671:
        /* <DEDUP_REMOVED lines=62> */
.L_x_39669:
[----:B------:R-:W-:Y:S05]  /*28600*/  BSYNC.RECONVERGENT B1 ;  /* 0x0000000000017941 */ /* 0x000fea0003800200 */
.L_x_39668:
        /* <DEDUP_REMOVED lines=11> */
[----:B------:R-:W-:-:S05]  /*286c0*/  FMUL.FTZ R43, R43, R83 ;  /* 0x000000532b2b7220 */ /* 0x000fca0000410000 */
[----:B------:R-:W-:-:S07]  /*286d0*/  F2FP.F16.F32.PACK_AB R131, R43, R41 ;  /* 0x000000292b83723e */ /* 0x000fce00000000ff */
.L_x_39632:
        /* <DEDUP_REMOVED lines=21> */
.L_x_39590:
[----:B------:R-:W-:Y:S05]  /*28830*/  BSYNC.RECONVERGENT B0 ;  /* 0x0000000000007941 */ /* 0x000fea0003800200 */
.L_x_39589:
        /* <DEDUP_REMOVED lines=30> */
.L_x_39678:
        /* <DEDUP_REMOVED lines=12> */
.L_x_39680:
[----:B------:R-:W-:Y:S05]  /*28ae0*/  BSYNC.RECONVERGENT B2 ;  /* 0x0000000000027941 */ /* 0x000fea0003800200 */
.L_x_39679:
        /* <DEDUP_REMOVED lines=62> */
.L_x_39677:
[----:B------:R-:W-:Y:S05]  /*28ed0*/  BSYNC.RECONVERGENT B1 ;  /* 0x0000000000017941 */ /* 0x000fea0003800200 */
.L_x_39676:
[----:B------:R-:W0:Y:S01]  /*28ee0*/  LDC R171, c[0x0][0x408] ;  /* 0x00010200ffab7b82 */ /* 0x000e220000000800 */
[----:B------:R-:W-:Y:S01]  /*28ef0*/  I2FP.F32.U32 R19, R19 ;  /* 0x0000001300137245 */ /* 0x000fe20000201000 */
[----:B-----5:R-:W-:Y:S01]  /*28f00*/  HADD2.F32 R10, -RZ, R128.H0_H0 ;  /* 0x20000080ff0a7230 */ /* 0x020fe20000004100 */
[----:B------:R-:W-:Y:S01]  /*28f10*/  LOP3.LUT R6, R6, 0xfffffffd, RZ, 0xc0, !PT ;  /* 0xfffffffd06067812 */ /* 0x000fe200078ec0ff */
[----:B------:R-:W-:Y:S01]  /*28f20*/  IMAD.MOV.U32 R163, RZ, RZ, 0x2f800000 ;  /* 0x2f800000ffa37424 */ /* 0x000fe200078e00ff */
[----:B------:R-:W-:Y:S01]  /*28f30*/  BSSY.RECONVERGENT B1, `(.L_x_39681) ;  /* 0x0000062000017945 */ /* 0x000fe20003800200 */
[----:B------:R-:W-:Y:S02]  /*28f40*/  IMAD.MOV.U32 R33, RZ, RZ, R8 ;  /* 0x000000ffff217224 */ /* 0x000fe400078e0008 */
[----:B------:R-:W-:Y:S01]  /*28f50*/  FMUL.FTZ R10, R10, R165 ;  /* 0x000000a50a0a7220 */ /* 0x000fe20000410000 */
[----:B------:R-:W1:Y:S01]  /*28f60*/  LDC R170, c[0x0][0x404] ;  /* 0x00010100ffaa7b82 */ /* 0x000e620000000800 */
[----:B------:R-:W-:-:S02]  /*28f70*/  FFMA.FTZ R19, R19, R163, 1.1641532182693481445e-10 ;  /* 0x2f00000013137423 */ /* 0x000fc400000100a3 */
[----:B0-----:R-:W-:-:S03]  /*28f80*/  FMUL.FTZ R10, R10, R171 ;  /* 0x000000ab0a0a7220 */ /* 0x001fc60000410000 */
[----:B-1----:R-:W-:Y:S01]  /*28f90*/  FSETP.GTU.FTZ.AND P0, PT, R19, R170, PT ;  /* 0x000000aa1300720b */ /* 0x002fe20003f1c000 */
[----:B------:R-:W-:-:S03]  /*28fa0*/  HADD2.F32 R19, -RZ, R44.H0_H0 ;  /* 0x2000002cff137230 */ /* 0x000fc60000004100 */
        /* <DEDUP_REMOVED lines=15> */
.L_x_39683:
        /* <DEDUP_REMOVED lines=12> */
.L_x_39685:
[----:B------:R-:W-:Y:S05]  /*29160*/  BSYNC.RECONVERGENT B2 ;  /* 0x0000000000027941 */ /* 0x000fea0003800200 */
.L_x_39684:
        /* <DEDUP_REMOVED lines=62> */
.L_x_39682:
[----:B------:R-:W-:Y:S05]  /*29550*/  BSYNC.RECONVERGENT B1 ;  /* 0x0000000000017941 */ /* 0x000fea0003800200 */
.L_x_39681:
        /* <DEDUP_REMOVED lines=23> */
.L_x_39688:
        /* <DEDUP_REMOVED lines=12> */
.L_x_39690:
[----:B------:R-:W-:Y:S05]  /*29790*/  BSYNC.RECONVERGENT B2 ;  /* 0x0000000000027941 */ /* 0x000fea0003800200 */
.L_x_39689:
        /* <DEDUP_REMOVED lines=62> */
.L_x_39687:
[----:B------:R-:W-:Y:S05]  /*29b80*/  BSYNC.RECONVERGENT B1 ;  /* 0x0000000000017941 */ /* 0x000fea0003800200 */
.L_x_39686:
        /* <DEDUP_REMOVED lines=23> */
.L_x_39693:
        /* <DEDUP_REMOVED lines=12> */
.L_x_39695:
[----:B------:R-:W-:Y:S05]  /*29dc0*/  BSYNC.RECONVERGENT B2 ;  /* 0x0000000000027941 */ /* 0x000fea0003800200 */
.L_x_39694:
        /* <DEDUP_REMOVED lines=62> */
.L_x_39692:
[----:B------:R-:W-:Y:S05]  /*2a1b0*/  BSYNC.RECONVERGENT B1 ;  /* 0x0000000000017941 */ /* 0x000fea0003800200 */
.L_x_39691:
        /* <DEDUP_REMOVED lines=23> */
.L_x_39698:
        /* <DEDUP_REMOVED lines=12> */
.L_x_39700:
[----:B------:R-:W-:Y:S05]  /*2a3f0*/  BSYNC.RECONVERGENT B2 ;  /* 0x0000000000027941 */ /* 0x000fea0003800200 */
.L_x_39699:
        /* <DEDUP_REMOVED lines=62> */
.L_x_39697:
[----:B------:R-:W-:Y:S05]  /*2a7e0*/  BSYNC.RECONVERGENT B1 ;  /* 0x0000000000017941 */ /* 0x000fea0003800200 */
.L_x_39696:
        /* <DEDUP_REMOVED lines=23> */
.L_x_39703:
        /* <DEDUP_REMOVED lines=12> */
.L_x_39705:
[----:B------:R-:W-:Y:S05]  /*2aa20*/  BSYNC.RECONVERGENT B2 ;  /* 0x0000000000027941 */ /* 0x000fea0003800200 */
.L_x_39704:
        /* <DEDUP_REMOVED lines=62> */
.L_x_39702:
[----:B------:R-:W-:Y:S05]  /*2ae10*/  BSYNC.RECONVERGENT B1 ;  /* 0x0000000000017941 */ /* 0x000fea0003800200 */
.L_x_39701:
        /* <DEDUP_REMOVED lines=24> */
.L_x_39708:
        /* <DEDUP_REMOVED lines=12> */
.L_x_39710:
[----:B------:R-:W-:Y:S05]  /*2b060*/  BSYNC.RECONVERGENT B2 ;  /* 0x0000000000027941 */ /* 0x000fea0003800200 */
.L_x_39709:
        /* <DEDUP_REMOVED lines=62> */
.L_x_39707:
[----:B------:R-:W-:Y:S05]  /*2b450*/  BSYNC.RECONVERGENT B1 ;  /* 0x0000000000017941 */ /* 0x000fea0003800200 */
.L_x_39706:
[----:B------:R-:W-:Y:S01]  /*2b460*/  I2FP.F32.U32 R10, R129 ;  /* 0x00000081000a7245 */ /* 0x000fe20000201000 */
[----:B------:R-:W-:Y:S01]  /*2b470*/  HADD2.F32 R129, -RZ, R47.H0_H0 ;  /* 0x2000002fff817230 */ /* 0x000fe20000004100 */
[----:B------:R-:W-:Y:S01]  /*2b480*/  ISETP.NE.AND P6, PT, R128, 0x1, PT ;  /* 0x000000018000780c */ /* 0x000fe20003fc5270 */
[----:B------:R-:W-:Y:S02]  /*2b490*/  BSSY.RECONVERGENT B1, `(.L_x_39711) ;  /* 0x0000062000017945 */ /* 0x000fe40003800200 */
        /* <DEDUP_REMOVED lines=19> */
.L_x_39713:
        /* <DEDUP_REMOVED lines=15> */
.L_x_39715:
[----:B------:R-:W-:Y:S05]  /*2b6c0*/  BSYNC.RECONVERGENT B2 ;  /* 0x0000000000027941 */ /* 0x000fea0003800200 */
.L_x_39714:
        /* <DEDUP_REMOVED lines=62> */
.L_x_39712:
[----:B------:R-:W-:Y:S05]  /*2bab0*/  BSYNC.RECONVERGENT B1 ;  /* 0x0000000000017941 */ /* 0x000fea0003800200 */
.L_x_39711:
[----:B------:R-:W-:Y:S01]  /*2bac0*/  I2FP.F32.U32 R128, R129 ;  /* 0x0000008100807245 */ /* 0x000fe20000201000 */
[----:B------:R-:W-:Y:S01]  /*2bad0*/  HADD2.F32 R131, -RZ, R131.H1_H1 ;  /* 0x30000083ff837230 */ /* 0x000fe20000004100 */
[----:B------:R-:W-:Y:S01]  /*2bae0*/  F2FP.F16.F32.PACK_AB R130, R130, R37 ;  /* 0x000000258282723e */ /* 0x000fe200000000ff */
[----:B------:R-:W-:Y:S02]  /*2baf0*/  HADD2.F32 R129, -RZ, R47.H1_H1 ;  /* 0x3000002fff817230 */ /* 0x000fe40000004100 */
[----:B------:R-:W-:Y:S01]  /*2bb00*/  FFMA.FTZ R128, R128, R163, 1.1641532182693481445e-10 ;  /* 0x2f00000080807423 */ /* 0x000fe200000100a3 */
[----:B------:R-:W-:-:S04]  /*2bb10*/  FMUL.FTZ R131, R131, R165 ;  /* 0x000000a583837220 */ /* 0x000fc80000410000 */
[----:B------:R-:W-:Y:S01]  /*2bb20*/  FSETP.GTU.FTZ.AND P6, PT, R128, R170, PT ;  /* 0x000000aa8000720b */ /* 0x000fe20003fdc000 */
[----:B------:R-:W-:-:S05]  /*2bb30*/  FMUL.FTZ R128, R131, R171 ;  /* 0x000000ab83807220 */ /* 0x000fca0000410000 */
[----:B------:R-:W-:Y:S02]  /*2bb40*/  FSEL R128, R128, RZ, !P6 ;  /* 0x000000ff80807208 */ /* 0x000fe40007000000 */
[----:B------:R-:W-:-:S03]  /*2bb50*/  PLOP3.LUT P6, PT, P6, PT, PT, 0x8, 0x80 ;  /* 0x000000000080781c */ /* 0x000fc600037ce170 */
[----:B------:R-:W-:Y:S01]  /*2bb60*/  FFMA.FTZ R163, R128, R75, R129 ;  /* 0x0000004b80a37223 */ /* 0x000fe20000010081 */
[----:B------:R-:W-:Y:S02]  /*2bb70*/  F2FP.F16.F32.PACK_AB R129, R38, R34 ;  /* 0x000000222681723e */ /* 0x000fe400000000ff */
[----:B------:R-:W-:Y:S02]  /*2bb80*/  F2FP.F16.F32.PACK_AB R128, R33, R19 ;  /* 0x000000132180723e */ /* 0x000fe400000000ff */
[----:B------:R-:W-:Y:S01]  /*2bb90*/  F2FP.F16.F32.PACK_AB R131, R163, R146 ;  /* 0x00000092a383723e */ /* 0x000fe200000000ff */
[----:B------:R-:W-:Y:S06]  /*2bba0*/  BRA `(.L_x_39716) ;  /* 0x0000003000807947 */ /* 0x000fec0003800000 */
.L_x_39675:
        /* <DEDUP_REMOVED lines=16> */
.L_x_39719:
        /* <DEDUP_REMOVED lines=12> */
.L_x_39721:
[----:B------:R-:W-:Y:S05]  /*2bd70*/  BSYNC.RECONVERGENT B2 ;  /* 0x0000000000027941 */ /* 0x000fea0003800200 */
.L_x_39720:
        /* <DEDUP_REMOVED lines=62> */
.L_x_39718:
[----:B------:R-:W-:Y:S05]  /*2c160*/  BSYNC.RECONVERGENT B1 ;  /* 0x0000000000017941 */ /* 0x000fea0003800200 */
.L_x_39717:
[----:B------:R-:W0:Y:S01]  /*2c170*/  LDC R171, c[0x0][0x408] ;  /* 0x00010200ffab7b82 */ /* 0x000e220000000800 */
[----:B------:R-:W-:Y:S01]  /*2c180*/  I2FP.F32.U32 R19, R19 ;  /* 0x0000001300137245 */ /* 0x000fe20000201000 */
[----:B------:R-:W-:Y:S02]  /*2c190*/  HFMA2 R163, -RZ, RZ, 0.1171875, 0 ;  /* 0x2f800000ffa37431 */ /* 0x000fe400000001ff */
[----:B-----5:R-:W-:Y:S01]  /*2c1a0*/  HADD2.F32 R10, -RZ, R128.H0_H0 ;  /* 0x20000080ff0a7230 */ /* 0x020fe20000004100 */
[----:B------:R-:W-:Y:S01]  /*2c1b0*/  LOP3.LUT R6, R6, 0xfffffffd, RZ, 0xc0, !PT ;  /* 0xfffffffd06067812 */ /* 0x000fe200078ec0ff */
[----:B------:R-:W-:Y:S01]  /*2c1c0*/  BSSY.RECONVERGENT B1, `(.L_x_39722) ;  /* 0x0000061000017945 */ /* 0x000fe20003800200 */
[----:B------:R-:W-:Y:S01]  /*2c1d0*/  MOV R33, R8 ;  /* 0x0000000800217202 */ /* 0x000fe20000000f00 */
[----:B------:R-:W-:Y:S01]  /*2c1e0*/  FFMA.FTZ R19, R19, R163, 1.1641532182693481445e-10 ;  /* 0x2f00000013137423 */ /* 0x000fe200000100a3 */
[----:B------:R-:W1:Y:S01]  /*2c1f0*/  LDC R170, c[0x0][0x404] ;  /* 0x00010100ffaa7b82 */ /* 0x000e620000000800 */
[----:B------:R-:W-:-:S04]  /*2c200*/  FMUL.FTZ R10, R10, R165 ;  /* 0x000000a50a0a7220 */ /* 0x000fc80000410000 */
        /* <DEDUP_REMOVED lines=17> */
.L_x_39724:
        /* <DEDUP_REMOVED lines=12> */
.L_x_39726:
[----:B------:R-:W-:Y:S05]  /*2c3e0*/  BSYNC.RECONVERGENT B2 ;  /* 0x0000000000027941 */ /* 0x000fea0003800200 */
.L_x_39725:
        /* <DEDUP_REMOVED lines=62> */
.L_x_39723:
[----:B------:R-:W-:Y:S05]  /*2c7d0*/  BSYNC.RECONVERGENT B1 ;  /* 0x0000000000017941 */ /* 0x000fea0003800200 */
.L_x_39722:
[----:B------:R-:W-:Y:S01]  /*2c7e0*/  I2FP.F32.U32 R33, R33 ;  /* 0x0000002100217245 */ /* 0x000fe20000201000 */
[----:B------:R-:W-:Y:S01]  /*2c7f0*/  BSSY.RECONVERGENT B1, `(.L_x_39727) ;  /* 0x0000060000017945 */ /* 0x000fe20003800200 */
[----:B------:R-:W-:Y:S01]  /*2c800*/  ISETP.NE.AND P1, PT, R10, 0x1, PT ;  /* 0x000000010a00780c */ /* 0x000fe20003f25270 */
[----:B------:R-:W-:Y:S02]  /*2c810*/  HFMA2 R38, -RZ, RZ, 0, 1.1920928955078125e-07 ;  /* 0x00000002ff267431 */ /* 0x000fe400000001ff */
[----:B------:R-:W-:Y:S02]  /*2c820*/  IMAD.MOV.U32 R34, RZ, RZ, R8 ;  /* 0x000000ffff227224 */ /* 0x000fe400078e0008 */
        /* <DEDUP_REMOVED lines=17> */
.L_x_39729:
        /* <DEDUP_REMOVED lines=12> */
.L_x_39731:
[----:B------:R-:W-:Y:S05]  /*2ca00*/  BSYNC.RECONVERGENT B2 ;  /* 0x0000000000027941 */ /* 0x000fea0003800200 */
.L_x_39730:
        /* <DEDUP_REMOVED lines=62> */
.L_x_39728:
[----:B------:R-:W-:Y:S05]  /*2cdf0*/  BSYNC.RECONVERGENT B1 ;  /* 0x0000000000017941 */ /* 0x000fea0003800200 */
.L_x_39727:
        /* <DEDUP_REMOVED lines=22> */
.L_x_39734:
        /* <DEDUP_REMOVED lines=12> */
.L_x_39736:
[----:B------:R-:W-:Y:S05]  /*2d020*/  BSYNC.RECONVERGENT B2 ;  /* 0x0000000000027941 */ /* 0x000fea0003800200 */
.L_x_39735:
        /* <DEDUP_REMOVED lines=62> */
.L_x_39733:
[----:B------:R-:W-:Y:S05]  /*2d410*/  BSYNC.RECONVERGENT B1 ;  /* 0x0000000000017941 */ /* 0x000fea0003800200 */
.L_x_39732:
        /* <DEDUP_REMOVED lines=22> */
.L_x_39739:
        /* <DEDUP_REMOVED lines=12> */
.L_x_39741:
[----:B------:R-:W-:Y:S05]  /*2d640*/  BSYNC.RECONVERGENT B2 ;  /* 0x0000000000027941 */ /* 0x000fea0003800200 */
.L_x_39740:
        /* <DEDUP_REMOVED lines=62> */
.L_x_39738:
[----:B------:R-:W-:Y:S05]  /*2da30*/  BSYNC.RECONVERGENT B1 ;  /* 0x0000000000017941 */ /* 0x000fea0003800200 */
.L_x_39737:
        /* <DEDUP_REMOVED lines=22> */
.L_x_39744:
        /* <DEDUP_REMOVED lines=12> */
.L_x_39746:
[----:B------:R-:W-:Y:S05]  /*2dc60*/  BSYNC.RECONVERGENT B2 ;  /* 0x0000000000027941 */ /* 0x000fea0003800200 */
.L_x_39745:
        /* <DEDUP_REMOVED lines=62> */
.L_x_39743:
[----:B------:R-:W-:Y:S05]  /*2e050*/  BSYNC.RECONVERGENT B1 ;  /* 0x0000000000017941 */ /* 0x000fea0003800200 */
.L_x_39742:
        /* <DEDUP_REMOVED lines=23> */
.L_x_39749:
        /* <DEDUP_REMOVED lines=12> */
.L_x_39751:
[----:B------:R-:W-:Y:S05]  /*2e290*/  BSYNC.RECONVERGENT B2 ;  /* 0x0000000000027941 */ /* 0x000fea0003800200 */
.L_x_39750:
        /* <DEDUP_REMOVED lines=62> */
.L_x_39748:
[----:B------:R-:W-:Y:S05]  /*2e680*/  BSYNC.RECONVERGENT B1 ;  /* 0x0000000000017941 */ /* 0x000fea0003800200 */
.L_x_39747:
        /* <DEDUP_REMOVED lines=22> */
.L_x_39754:
        /* <DEDUP_REMOVED lines=15> */
.L_x_39756:
[----:B------:R-:W-:Y:S05]  /*2e8e0*/  BSYNC.RECONVERGENT B2 ;  /* 0x0000000000027941 */ /* 0x000fea0003800200 */
.L_x_39755:
        /* <DEDUP_REMOVED lines=62> */
.L_x_39753:
[----:B------:R-:W-:Y:S05]  /*2ecd0*/  BSYNC.RECONVERGENT B1 ;  /* 0x0000000000017941 */ /* 0x000fea0003800200 */
.L_x_39752:
        /* <DEDUP_REMOVED lines=13> */
.L_x_39716:
        /* <DEDUP_REMOVED lines=21> */
.L_x_39674:
[----:B------:R-:W-:Y:S05]  /*2ef00*/  BSYNC.RECONVERGENT B0 ;  /* 0x0000000000007941 */ /* 0x000fea0003800200 */
.L_x_39673:
        /* <DEDUP_REMOVED lines=30> */
.L_x_39762:
        /* <DEDUP_REMOVED lines=12> */
.L_x_39764:
[----:B------:R-:W-:Y:S05]  /*2f1b0*/  BSYNC.RECONVERGENT B2 ;  /* 0x0000000000027941 */ /* 0x000fea0003800200 */
.L_x_39763:
        /* <DEDUP_REMOVED lines=62> */
.L_x_39761:
[----:B------:R-:W-:Y:S05]  /*2f5a0*/  BSYNC.RECONVERGENT B1 ;  /* 0x0000000000017941 */ /* 0x000fea0003800200 */
.L_x_39760:
        /* <DEDUP_REMOVED lines=28> */
.L_x_39767:
        /* <DEDUP_REMOVED lines=12> */
.L_x_39769:
[----:B------:R-:W-:Y:S05]  /*2f830*/  BSYNC.RECONVERGENT B2 ;  /* 0x0000000000027941 */ /* 0x000fea0003800200 */
.L_x_39768:
        /* <DEDUP_REMOVED lines=62> */
.L_x_39766:
[----:B------:R-:W-:Y:S05]  /*2fc20*/  BSYNC.RECONVERGENT B1 ;  /* 0x0000000000017941 */ /* 0x000fea0003800200 */
.L_x_39765:
        /* <DEDUP_REMOVED lines=23> */
.L_x_39772:
        /* <DEDUP_REMOVED lines=12> */
.L_x_39774:
[----:B------:R-:W-:Y:S05]  /*2fe60*/  BSYNC.RECONVERGENT B2 ;  /* 0x0000000000027941 */ /* 0x000fea0003800200 */
.L_x_39773:
        /* <DEDUP_REMOVED lines=62> */
.L_x_39771:
[----:B------:R-:W-:Y:S05]  /*30250*/  BSYNC.RECONVERGENT B1 ;  /* 0x0000000000017941 */ /* 0x000fea0003800200 */
.L_x_39770:
        /* <DEDUP_REMOVED lines=23> */
.L_x_39777:
        /* <DEDUP_REMOVED lines=12> */
.L_x_39779:
[----:B------:R-:W-:Y:S05]  /*30490*/  BSYNC.RECONVERGENT B2 ;  /* 0x0000000000027941 */ /* 0x000fea0003800200 */
.L_x_39778:
        /* <DEDUP_REMOVED lines=62> */
.L_x_39776:
[----:B------:R-:W-:Y:S05]  /*30880*/  BSYNC.RECONVERGENT B1 ;  /* 0x0000000000017941 */ /* 0x000fea0003800200 */
.L_x_39775:
        /* <DEDUP_REMOVED lines=24> */
.L_x_39782:
        /* <DEDUP_REMOVED lines=12> */
.L_x_39784:
[----:B------:R-:W-:Y:S05]  /*30ad0*/  BSYNC.RECONVERGENT B2 ;  /* 0x0000000000027941 */ /* 0x000fea0003800200 */
.L_x_39783:
        /* <DEDUP_REMOVED lines=62> */
.L_x_39781:
[----:B------:R-:W-:Y:S05]  /*30ec0*/  BSYNC.RECONVERGENT B1 ;  /* 0x0000000000017941 */ /* 0x000fea0003800200 */
.L_x_39780:
        /* <DEDUP_REMOVED lines=24> */
.L_x_39787:
        /* <DEDUP_REMOVED lines=12> */
.L_x_39789:
[----:B------:R-:W-:Y:S05]  /*31110*/  BSYNC.RECONVERGENT B2 ;  /* 0x0000000000027941 */ /* 0x000fea0003800200 */
.L_x_39788:
        /* <DEDUP_REMOVED lines=62> */
.L_x_39786:
[----:B------:R-:W-:Y:S05]  /*31500*/  BSYNC.RECONVERGENT B1 ;  /* 0x0000000000017941 */ /* 0x000fea0003800200 */
.L_x_39785:
        /* <DEDUP_REMOVED lines=24> */
.L_x_39792:
        /* <DEDUP_REMOVED lines=12> */
.L_x_39794:
[----:B------:R-:W-:Y:S05]  /*31750*/  BSYNC.RECONVERGENT B2 ;  /* 0x0000000000027941 */ /* 0x000fea0003800200 */
.L_x_39793:
        /* <DEDUP_REMOVED lines=62> */
.L_x_39791:
[----:B------:R-:W-:Y:S05]  /*31b40*/  BSYNC.RECONVERGENT B1 ;  /* 0x0000000000017941 */ /* 0x000fea0003800200 */
.L_x_39790:
        /* <DEDUP_REMOVED lines=24> */
.L_x_39797:
        /* <DEDUP_REMOVED lines=15> */
.L_x_39799:
[----:B------:R-:W-:Y:S05]  /*31dc0*/  BSYNC.RECONVERGENT B2 ;  /* 0x0000000000027941 */ /* 0x000fea0003800200 */
.L_x_39798:
        /* <DEDUP_REMOVED lines=62> */
.L_x_39796:
[----:B------:R-:W-:Y:S05]  /*321b0*/  BSYNC.RECONVERGENT B1 ;  /* 0x0000000000017941 */ /* 0x000fea0003800200 */
.L_x_39795:
        /* <DEDUP_REMOVED lines=17> */
.L_x_39759:
        /* <DEDUP_REMOVED lines=16> */
.L_x_39803:
        /* <DEDUP_REMOVED lines=12> */
.L_x_39805:
[----:B------:R-:W-:Y:S05]  /*32490*/  BSYNC.RECONVERGENT B2 ;  /* 0x0000000000027941 */ /* 0x000fea0003800200 */
.L_x_39804:
        /* <DEDUP_REMOVED lines=62> */
.L_x_39802:
[----:B------:R-:W-:Y:S05]  /*32880*/  BSYNC.RECONVERGENT B1 ;  /* 0x0000000000017941 */ /* 0x000fea0003800200 */
.L_x_39801:
        /* <DEDUP_REMOVED lines=27> */
.L_x_39808:
        /* <DEDUP_REMOVED lines=12> */
.L_x_39810:
[----:B------:R-:W-:Y:S05]  /*32b00*/  BSYNC.RECONVERGENT B2 ;  /* 0x0000000000027941 */ /* 0x000fea0003800200 */
.L_x_39809:
        /* <DEDUP_REMOVED lines=62> */
.L_x_39807:
[----:B------:R-:W-:Y:S05]  /*32ef0*/  BSYNC.RECONVERGENT B1 ;  /* 0x0000000000017941 */ /* 0x000fea0003800200 */
.L_x_39806:
        /* <DEDUP_REMOVED lines=22> */
.L_x_39813:
        /* <DEDUP_REMOVED lines=12> */
.L_x_39815:
[----:B------:R-:W-:Y:S05]  /*33120*/  BSYNC.RECONVERGENT B2 ;  /* 0x0000000000027941 */ /* 0x000fea0003800200 */
.L_x_39814:
        /* <DEDUP_REMOVED lines=62> */
.L_x_39812:
[----:B------:R-:W-:Y:S05]  /*33510*/  BSYNC.RECONVERGENT B1 ;  /* 0x0000000000017941 */ /* 0x000fea0003800200 */
.L_x_39811:
        /* <DEDUP_REMOVED lines=22> */
.L_x_39818:
        /* <DEDUP_REMOVED lines=12> */
.L_x_39820:
[----:B------:R-:W-:Y:S05]  /*33740*/  BSYNC.RECONVERGENT B2 ;  /* 0x0000000000027941 */ /* 0x000fea0003800200 */
.L_x_39819:
        /* <DEDUP_REMOVED lines=62> */
.L_x_39817:
[----:B------:R-:W-:Y:S05]  /*33b30*/  BSYNC.RECONVERGENT B1 ;  /* 0x0000000000017941 */ /* 0x000fea0003800200 */
.L_x_39816:
        /* <DEDUP_REMOVED lines=22> */
.L_x_39823:
        /* <DEDUP_REMOVED lines=12> */
.L_x_39825:
[----:B------:R-:W-:Y:S05]  /*33d60*/  BSYNC.RECONVERGENT B2 ;  /* 0x0000000000027941 */ /* 0x000fea0003800200 */
.L_x_39824:
        /* <DEDUP_REMOVED lines=62> */
.L_x_39822:
[----:B------:R-:W-:Y:S05]  /*34150*/  BSYNC.RECONVERGENT B1 ;  /* 0x0000000000017941 */ /* 0x000fea0003800200 */
.L_x_39821:
        /* <DEDUP_REMOVED lines=22> */
.L_x_39828:
        /* <DEDUP_REMOVED lines=12> */
.L_x_39830:
[----:B------:R-:W-:Y:S05]  /*34380*/  BSYNC.RECONVERGENT B2 ;  /* 0x0000000000027941 */ /* 0x000fea0003800200 */
.L_x_39829:
        /* <DEDUP_REMOVED lines=62> */
.L_x_39827:
[----:B------:R-:W-:Y:S05]  /*34770*/  BSYNC.RECONVERGENT B1 ;  /* 0x0000000000017941 */ /* 0x000fea0003800200 */
.L_x_39826:
        /* <DEDUP_REMOVED lines=23> */
.L_x_39833:
        /* <DEDUP_REMOVED lines=12> */
.L_x_39835:
[----:B------:R-:W-:Y:S05]  /*349b0*/  BSYNC.RECONVERGENT B2 ;  /* 0x0000000000027941 */ /* 0x000fea0003800200 */
.L_x_39834:
        /* <DEDUP_REMOVED lines=62> */
.L_x_39832:
[----:B------:R-:W-:Y:S05]  /*34da0*/  BSYNC.RECONVERGENT B1 ;  /* 0x0000000000017941 */ /* 0x000fea0003800200 */
.L_x_39831:
        /* <DEDUP_REMOVED lines=22> */
.L_x_39838:
        /* <DEDUP_REMOVED lines=15> */
.L_x_39840:
[----:B------:R-:W-:Y:S05]  /*35000*/  BSYNC.RECONVERGENT B2 ;  /* 0x0000000000027941 */ /* 0x000fea0003800200 */
.L_x_39839:
        /* <DEDUP_REMOVED lines=62> */
.L_x_39837:
[----:B------:R-:W-:Y:S05]  /*353f0*/  BSYNC.RECONVERGENT B1 ;  /* 0x0000000000017941 */ /* 0x000fea0003800200 */
.L_x_39836:
        /* <DEDUP_REMOVED lines=13> */
.L_x_39800:
        /* <DEDUP_REMOVED lines=20> */
.L_x_39758:
[----:B------:R-:W-:Y:S05]  /*35610*/  BSYNC.RECONVERGENT B0 ;  /* 0x0000000000007941 */ /* 0x000fea0003800200 */
.L_x_39757:
[----:B01234-:R-:W-:Y:S01]  /*35620*/  FADD.FTZ R128, RZ, R5 ;  /* 0x00000005ff807221 */ /* 0x01ffe20000010000 */
[----:B------:R-:W-:Y:S01]  /*35630*/  LOP3.LUT P0, RZ, R6, 0x10, RZ, 0xc0, !PT ;  /* 0x0000001006ff7812 */ /* 0x000fe2000780c0ff */
[----:B------:R-:W0:Y:S01]  /*35640*/  S2R R169, SR_TID.X ;  /* 0x0000000000a97919 */ /* 0x000e220000002100 */
        /* <DEDUP_REMOVED lines=230> */
.L_x_39870:
        /* <DEDUP_REMOVED lines=60> */
.L_x_39843:
[----:B------:R-:W-:Y:S05]  /*36870*/  BSYNC.RECONVERGENT B0 ;  /* 0x0000000000007941 */ /* 0x000fea0003800200 */
.L_x_39842:
[----:B------:R-:W-:Y:S01]  /*36880*/  LOP3.LUT P0, RZ, R6, 0x200, RZ, 0xc0, !PT ;  /* 0x0000020006ff7812 */ /* 0x000fe2000780c0ff */
[----:B------:R-:W-:-:S12]  /*36890*/  BSSY.RECONVERGENT B0, `(.L_x_39844) ;  /* 0x000002c000007945 */ /* 0x000fd80003800200 */
[----:B------:R-:W-:Y:S05]  /*368a0*/  @!P0 BRA `(.L_x_39845) ;  /* 0x0000000000a88947 */ /* 0x000fea0003800000 */
[----:B-----5:R2:W-:Y:S04]  /*368b0*/  STL [R1+0x80], R0 ;  /* 0x0000800001007387 */ /* 0x0205e80000100800 */
        /* <DEDUP_REMOVED lines=40> */
[----:B------:R-:W-:-:S07]  /*36b40*/  VIADD R7, R7, 0x20 ;  /* 0x0000002007077836 */ /* 0x000fce0000000000 */
.L_x_39845:
[----:B------:R-:W-:Y:S05]  /*36b50*/  BSYNC.RECONVERGENT B0 ;  /* 0x0000000000007941 */ /* 0x000fea0003800200 */
.L_x_39844:
[----:B------:R-:W-:Y:S01]  /*36b60*/  LOP3.LUT P0, RZ, R6, 0x100, RZ, 0xc0, !PT ;  /* 0x0000010006ff7812 */ /* 0x000fe2000780c0ff */
[----:B------:R-:W-:-:S12]  /*36b70*/  BSSY.RECONVERGENT B0, `(.L_x_39846) ;  /* 0x000002c000007945 */ /* 0x000fd80003800200 */
[----:B------:R-:W-:Y:S05]  /*36b80*/  @!P0 BRA `(.L_x_39847) ;  /* 0x0000000000a88947 */ /* 0x000fea0003800000 */
[----:B-----5:R3:W-:Y:S04]  /*36b90*/  STL [R1+0x80], R0 ;  /* 0x0000800001007387 */ /* 0x0207e80000100800 */
        /* <DEDUP_REMOVED lines=41> */
.L_x_39847:
[----:B------:R-:W-:Y:S05]  /*36e30*/  BSYNC.RECONVERGENT B0 ;  /* 0x0000000000007941 */ /* 0x000fea0003800200 */
.L_x_39846:
[----:B------:R-:W-:Y:S01]  /*36e40*/  LOP3.LUT P0, RZ, R6, 0x80, RZ, 0xc0, !PT ;  /* 0x0000008006ff7812 */ /* 0x000fe2000780c0ff */
[----:B------:R-:W-:-:S12]  /*36e50*/  BSSY.RECONVERGENT B0, `(.L_x_39848) ;  /* 0x000002c000007945 */ /* 0x000fd80003800200 */
[----:B------:R-:W-:Y:S05]  /*36e60*/  @!P0 BRA `(.L_x_39849) ;  /* 0x0000000000a88947 */ /* 0x000fea0003800000 */
[----:B-----5:R4:W-:Y:S04]  /*36e70*/  STL [R1+0x80], R0 ;  /* 0x0000800001007387 */ /* 0x0209e80000100800 */
        /* <DEDUP_REMOVED lines=41> */
.L_x_39849:
[----:B------:R-:W-:Y:S05]  /*37110*/  BSYNC.RECONVERGENT B0 ;  /* 0x0000000000007941 */ /* 0x000fea0003800200 */
.L_x_39848:
[----:B------:R-:W-:Y:S01]  /*37120*/  LOP3.LUT P0, RZ, R6, 0x40, RZ, 0xc0, !PT ;  /* 0x0000004006ff7812 */ /* 0x000fe2000780c0ff */
[----:B------:R-:W-:-:S12]  /*37130*/  BSSY.RECONVERGENT B0, `(.L_x_39850) ;  /* 0x0000022000007945 */ /* 0x000fd80003800200 */
[----:B------:R-:W-:Y:S05]  /*37140*/  @!P0 BRA `(.L_x_39851) ;  /* 0x0000000000808947 */ /* 0x000fea0003800000 */
[--C-:B012345:R-:W-:Y:S01]  /*37150*/  FADD.FTZ R129, R0, -R169.reuse ;  /* 0x800000a900817221 */ /* 0x13ffe20000010000 */
        /* <DEDUP_REMOVED lines=31> */
.L_x_39851:
[----:B------:R-:W-:Y:S05]  /*37350*/  BSYNC.RECONVERGENT B0 ;  /* 0x0000000000007941 */ /* 0x000fea0003800200 */
.L_x_39850:
        /* <DEDUP_REMOVED lines=32> */
[----:B0-----:R-:W-:-:S04]  /*37560*/  IMAD.WIDE.U32 R166, R7, 0x10, R166 ;  /* 0x0000001007a67825 */ /* 0x001fc800078e00a6 */
[----:B------:R-:W-:Y:S01]  /*37570*/  VIADD R7, R7, 0x20 ;  /* 0x0000002007077836 */ /* 0x000fe20000000000 */
[----:B------:R0:W-:Y:S06]  /*37580*/  STG.E.128 desc[UR6][R166.64], R128 ;  /* 0x00000080a6007986 */ /* 0x0001ec000c101d06 */
.L_x_39853:
[----:B------:R-:W-:Y:S05]  /*37590*/  BSYNC.RECONVERGENT B0 ;  /* 0x0000000000007941 */ /* 0x000fea0003800200 */
.L_x_39852:
        /* <DEDUP_REMOVED lines=35> */
.L_x_39855:
[----:B------:R-:W-:Y:S05]  /*377d0*/  BSYNC.RECONVERGENT B0 ;  /* 0x0000000000007941 */ /* 0x000fea0003800200 */
.L_x_39854:
        /* <DEDUP_REMOVED lines=21> */
[----:B------:R-:W-:Y:S01]  /*37930*/  F2FP.F16.F32.PACK_AB R131, R131, R130 ;  /* 0x000000828383723e */ /* 0x000fe200000000ff */
[--C-:B------:R-:W-:Y:S01]  /*37940*/  FADD.FTZ R171, R36, -R169.reuse ;  /* 0x800000a924ab7221 */ /* 0x100fe20000010000 */
[----:B------:R-:W-:Y:S01]  /*37950*/  F2FP.F16.F32.PACK_AB R130, R129, R128 ;  /* 0x000000808182723e */ /* 0x000fe200000000ff */
[----:B------:R-:W-:Y:S01]  /*37960*/  FADD.FTZ R170, R142, -R169 ;  /* 0x800000a98eaa7221 */ /* 0x000fe20000010000 */
[----:B------:R-:W-:Y:S01]  /*37970*/  F2FP.F16.F32.PACK_AB R128, R167, R166 ;  /* 0x000000a6a780723e */ /* 0x000fe200000000ff */
[C---:B------:R-:W-:Y:S01]  /*37980*/  FMUL.FTZ R169, R165.reuse, R171 ;  /* 0x000000aba5a97220 */ /* 0x040fe20000410000 */
[----:B------:R-:W0:Y:S01]  /*37990*/  LDC.64 R166, c[0x0][0x428] ;  /* 0x00010a00ffa67b82 */ /* 0x000e220000000a00 */
[----:B------:R-:W-:-:S02]  /*379a0*/  FMUL.FTZ R170, R165, R170 ;  /* 0x000000aaa5aa7220 */ /* 0x000fc40000410000 */
[----:B------:R-:W-:Y:S02]  /*379b0*/  FFMA.FTZ R165, R169, R70, R62 ;  /* 0x00000046a9a57223 */ /* 0x000fe4000001003e */
[----:B------:R-:W-:-:S05]  /*379c0*/  FFMA.FTZ R170, R170, R71, R63 ;  /* 0x00000047aaaa7223 */ /* 0x000fca000001003f */
[----:B------:R-:W-:Y:S01]  /*379d0*/  F2FP.F16.F32.PACK_AB R129, R170, R165 ;  /* 0x000000a5aa81723e */ /* 0x000fe200000000ff */
[----:B0-----:R-:W-:-:S05]  /*379e0*/  IMAD.WIDE.U32 R166, R7, 0x10, R166 ;  /* 0x0000001007a67825 */ /* 0x001fca00078e00a6 */
[----:B------:R0:W-:Y:S02]  /*379f0*/  STG.E.128 desc[UR6][R166.64], R128 ;  /* 0x00000080a6007986 */ /* 0x0001e4000c101d06 */
.L_x_39857:
[----:B------:R-:W-:Y:S05]  /*37a00*/  BSYNC.RECONVERGENT B0 ;  /* 0x0000000000007941 */ /* 0x000fea0003800200 */
.L_x_39856:
[----:B01234-:R-:W0:Y:S02]  /*37a10*/  LDC.64 R128, c[0x0][0x380] ;  /* 0x0000e000ff807b82 */ /* 0x01fe240000000a00 */
[----:B0-----:R-:W-:-:S05]  /*37a20*/  IMAD R15, R128, 0x4, R15 ;  /* 0x00000004800f7824 */ /* 0x001fca00078e020f */
[----:B------:R-:W-:-:S13]  /*37a30*/  ISETP.GE.AND P0, PT, R15, R129, PT ;  /* 0x000000810f00720c */ /* 0x000fda0003f06270 */
[----:B------:R-:W-:Y:S05]  /*37a40*/  @!P0 BRA `(.L_x_39858) ;  /* 0xfffffca000848947 */ /* 0x000fea000383ffff */
[----:B------:R-:W-:Y:S05]  /*37a50*/  EXIT ;  /* 0x000000000000794d */ /* 0x000fea0003800000 */
.L_x_39841:
        /* <DEDUP_REMOVED lines=8> */
.L_x_39860:
[----:B------:R-:W-:Y:S05]  /*37ae0*/  BSYNC B0 ;  /* 0x0000000000007941 */ /* 0x000fea0003800000 */
.L_x_39859:
        /* <DEDUP_REMOVED lines=9> */
.L_x_39861:
[----:B------:R-:W-:Y:S02]  /*37b80*/  IMAD.MOV.U32 R130, RZ, RZ, 0x4 ;  /* 0x00000004ff827424 */ /* 0x000fe400078e00ff */
[----:B------:R-:W-:Y:S01]  /*37b90*/  FADD.FTZ R131, R131, R128 ;  /* 0x0000008083837221 */ /* 0x000fe20000010000 */
[----:B------:R-:W-:-:S04]  /*37ba0*/  MOV R128, 0xffffffff ;  /* 0xffffffff00807802 */ /* 0x000fc80000000f00 */
[----:B------:R-:W-:-:S07]  /*37bb0*/  MOV R167, R131 ;  /* 0x0000008300a77202 */ /* 0x000fce0000000f00 */
[----:B------:R-:W-:Y:S05]  /*37bc0*/  WARPSYNC.COLLECTIVE R128, `(.L_x_39862) ;  /* 0x0000000080087348 */ /* 0x000fea0003c00000 */
[----:B------:R0:W1:Y:S02]  /*37bd0*/  SHFL.BFLY P6, R128, R167, R130, R129 ;  /* 0x0c000082a7807389 */ /* 0x00006400000c0081 */
[----:B01----:R-:W-:Y:S05]  /*37be0*/  ENDCOLLECTIVE ;  /* 0x000000000000791b */ /* 0x003fea0003800000 */
.L_x_39862:
[----:B------:R-:W-:Y:S02]  /*37bf0*/  HFMA2 R130, -RZ, RZ, 0, 4.76837158203125e-07 ;  /* 0x00000008ff827431 */ /* 0x000fe400000001ff */
[----:B------:R-:W-:Y:S01]  /*37c00*/  FADD.FTZ R131, R131, R128 ;  /* 0x0000008083837221 */ /* 0x000fe20000010000 */
[----:B------:R-:W-:-:S03]  /*37c10*/  IMAD.MOV.U32 R128, RZ, RZ, -0x1 ;  /* 0xffffffffff807424 */ /* 0x000fc600078e00ff */
[----:B------:R-:W-:-:S07]  /*37c20*/  IMAD.MOV.U32 R167, RZ, RZ, R131 ;  /* 0x000000ffffa77224 */ /* 0x000fce00078e0083 */
[----:B------:R-:W-:Y:S05]  /*37c30*/  WARPSYNC.COLLECTIVE R128, `(.L_x_39863) ;  /* 0x0000000080087348 */ /* 0x000fea0003c00000 */
[----:B------:R0:W1:Y:S02]  /*37c40*/  SHFL.BFLY P6, R128, R167, R130, R129 ;  /* 0x0c000082a7807389 */ /* 0x00006400000c0081 */
[----:B01----:R-:W-:Y:S05]  /*37c50*/  ENDCOLLECTIVE ;  /* 0x000000000000791b */ /* 0x003fea0003800000 */
.L_x_39863:
[----:B------:R-:W-:Y:S02]  /*37c60*/  IMAD.MOV.U32 R130, RZ, RZ, 0x10 ;  /* 0x00000010ff827424 */ /* 0x000fe400078e00ff */
[----:B------:R-:W-:Y:S01]  /*37c70*/  FADD.FTZ R131, R131, R128 ;  /* 0x0000008083837221 */ /* 0x000fe20000010000 */
[----:B------:R-:W-:-:S04]  /*37c80*/  MOV R128, 0xffffffff ;  /* 0xffffffff00807802 */ /* 0x000fc80000000f00 */
[----:B------:R-:W-:-:S07]  /*37c90*/  MOV R167, R131 ;  /* 0x0000008300a77202 */ /* 0x000fce0000000f00 */
[----:B------:R-:W-:Y:S05]  /*37ca0*/  WARPSYNC.COLLECTIVE R128, `(.L_x_39864) ;  /* 0x0000000080087348 */ /* 0x000fea0003c00000 */
[----:B------:R0:W1:Y:S02]  /*37cb0*/  SHFL.BFLY P6, R128, R167, R130, R129 ;  /* 0x0c000082a7807389 */ /* 0x00006400000c0081 */
[----:B01----:R-:W-:Y:S05]  /*37cc0*/  ENDCOLLECTIVE ;  /* 0x000000000000791b */ /* 0x003fea0003800000 */
.L_x_39864:
        /* <DEDUP_REMOVED lines=140> */
.L_x_39865:
[----:B------:R-:W-:Y:S02]  /*38590*/  HFMA2 R130, -RZ, RZ, 0, 1.1920928955078125e-07 ;  /* 0x00000002ff827431 */ /* 0x000fe400000001ff */
[----:B------:R-:W-:Y:S01]  /*385a0*/  FADD.FTZ R165, R165, R128 ;  /* 0x00000080a5a57221 */ /* 0x000fe20000010000 */
[----:B------:R-:W-:-:S03]  /*385b0*/  IMAD.MOV.U32 R128, RZ, RZ, -0x1 ;  /* 0xffffffffff807424 */ /* 0x000fc600078e00ff */
[----:B------:R-:W-:-:S07]  /*385c0*/  IMAD.MOV.U32 R167, RZ, RZ, R165 ;  /* 0x000000ffffa77224 */ /* 0x000fce00078e00a5 */
[----:B------:R-:W-:Y:S05]  /*385d0*/  WARPSYNC.COLLECTIVE R128, `(.L_x_39866) ;  /* 0x0000000080087348 */ /* 0x000fea0003c00000 */
[----:B------:R0:W1:Y:S02]  /*385e0*/  SHFL.BFLY P6, R128, R167, R130, R129 ;  /* 0x0c000082a7807389 */ /* 0x00006400000c0081 */
[----:B01----:R-:W-:Y:S05]  /*385f0*/  ENDCOLLECTIVE ;  /* 0x000000000000791b */ /* 0x003fea0003800000 */
.L_x_39866:
[----:B------:R-:W-:Y:S02]  /*38600*/  IMAD.MOV.U32 R130, RZ, RZ, 0x4 ;  /* 0x00000004ff827424 */ /* 0x000fe400078e00ff */
[----:B------:R-:W-:Y:S01]  /*38610*/  FADD.FTZ R165, R165, R128 ;  /* 0x00000080a5a57221 */ /* 0x000fe20000010000 */
[----:B------:R-:W-:-:S04]  /*38620*/  MOV R128, 0xffffffff ;  /* 0xffffffff00807802 */ /* 0x000fc80000000f00 */
[----:B------:R-:W-:-:S07]  /*38630*/  MOV R167, R165 ;  /* 0x000000a500a77202 */ /* 0x000fce0000000f00 */
[----:B------:R-:W-:Y:S05]  /*38640*/  WARPSYNC.COLLECTIVE R128, `(.L_x_39867) ;  /* 0x0000000080087348 */ /* 0x000fea0003c00000 */
[----:B------:R0:W1:Y:S02]  /*38650*/  SHFL.BFLY P6, R128, R167, R130, R129 ;  /* 0x0c000082a7807389 */ /* 0x00006400000c0081 */
[----:B01----:R-:W-:Y:S05]  /*38660*/  ENDCOLLECTIVE ;  /* 0x000000000000791b */ /* 0x003fea0003800000 */
.L_x_39867:
[----:B------:R-:W-:Y:S02]  /*38670*/  HFMA2 R130, -RZ, RZ, 0, 4.76837158203125e-07 ;  /* 0x00000008ff827431 */ /* 0x000fe400000001ff */
[----:B------:R-:W-:Y:S01]  /*38680*/  FADD.FTZ R165, R165, R128 ;  /* 0x00000080a5a57221 */ /* 0x000fe20000010000 */
[----:B------:R-:W-:-:S03]  /*38690*/  IMAD.MOV.U32 R128, RZ, RZ, -0x1 ;  /* 0xffffffffff807424 */ /* 0x000fc600078e00ff */
[----:B------:R-:W-:-:S07]  /*386a0*/  IMAD.MOV.U32 R167, RZ, RZ, R165 ;  /* 0x000000ffffa77224 */ /* 0x000fce00078e00a5 */
[----:B------:R-:W-:Y:S05]  /*386b0*/  WARPSYNC.COLLECTIVE R128, `(.L_x_39868) ;  /* 0x0000000080087348 */ /* 0x000fea0003c00000 */
[----:B------:R0:W1:Y:S02]  /*386c0*/  SHFL.BFLY P6, R128, R167, R130, R129 ;  /* 0x0c000082a7807389 */ /* 0x00006400000c0081 */
[----:B01----:R-:W-:Y:S05]  /*386d0*/  ENDCOLLECTIVE ;  /* 0x000000000000791b */ /* 0x003fea0003800000 */
.L_x_39868:
[----:B------:R-:W-:Y:S02]  /*386e0*/  IMAD.MOV.U32 R130, RZ, RZ, 0x10 ;  /* 0x00000010ff827424 */ /* 0x000fe400078e00ff */
[----:B------:R-:W-:Y:S01]  /*386f0*/  FADD.FTZ R165, R165, R128 ;  /* 0x00000080a5a57221 */ /* 0x000fe20000010000 */
[----:B------:R-:W-:-:S04]  /*38700*/  MOV R128, 0xffffffff ;  /* 0xffffffff00807802 */ /* 0x000fc80000000f00 */
[----:B------:R-:W-:-:S07]  /*38710*/  MOV R167, R165 ;  /* 0x000000a500a77202 */ /* 0x000fce0000000f00 */
[----:B------:R-:W-:Y:S05]  /*38720*/  WARPSYNC.COLLECTIVE R128, `(.L_x_39869) ;  /* 0x0000000080087348 */ /* 0x000fea0003c00000 */
[----:B------:R0:W1:Y:S02]  /*38730*/  SHFL.BFLY P6, R128, R167, R130, R129 ;  /* 0x0c000082a7807389 */ /* 0x00006400000c0081 */
[----:B01----:R-:W-:Y:S05]  /*38740*/  ENDCOLLECTIVE ;  /* 0x000000000000791b */ /* 0x003fea0003800000 */
.L_x_39869:
[----:B------:R-:W-:Y:S05]  /*38750*/  BRA `(.L_x_39870) ;  /* 0xffffffdc00547947 */ /* 0x000fea000383ffff */
.L_x_39871:
        /* <DEDUP_REMOVED lines=10> */
.L_x_71512:


//--------------------- .text._ZN10layer_norm13ln_fwd_kernelINS_13Kernel_traitsIf6__halfS2_S2_fjLj2048ELj1ELj4ELj1ELj16ENS_18Kernel_traits_baseILj2048EfS2_S2_S2_fjLj128EEEEELb1ELb1ELb0ELb1EEEvNS_9FwdParamsE --------------------------
	.section	.text._ZN10layer_norm13ln_fwd_kernelINS_13Kernel_traitsIf6__halfS2_S2_fjLj2048ELj1ELj4ELj1ELj16ENS_18Kernel_traits_baseILj2048EfS2_S2_S2_fjLj128EEEEELb1ELb1ELb0ELb1EEEvNS_9FwdParamsE,"ax",@progbits
	.align	128
        .global         _ZN10layer_norm13ln_fwd_kernelINS_13Kernel_traitsIf6__halfS2_S2_fjLj2048ELj1ELj4ELj1ELj16ENS_18Kernel_traits_baseILj2048EfS2_S2_S2_fjLj128EEEEELb1ELb1ELb0ELb1EEEvNS_9FwdParamsE
        .type           _ZN10layer_norm13ln_fwd_kernelINS_13Kernel_traitsIf6__halfS2_S2_fjLj2048ELj1ELj4ELj1ELj16ENS_18Kernel_traits_baseILj2048EfS2_S2_S2_fjLj128EEEEELb1ELb1ELb0ELb1EEEvNS_9FwdParamsE,@function
        .size           _ZN10layer_norm13ln_fwd_kernelINS_13Kernel_traitsIf6__halfS2_S2_fjLj2048ELj1ELj4ELj1ELj16ENS_18Kernel_traits_baseILj2048EfS2_S2_S2_fjLj128EEEEELb1ELb1ELb0ELb1EEEvNS_9FwdParamsE,(.L_x_71513 - _ZN10layer_norm13ln_fwd_kernelINS_13Kernel_traitsIf6__halfS2_S2_fjLj2048ELj1ELj4ELj1ELj16ENS_18Kernel_traits_baseILj2048EfS2_S2_S2_fjLj128EEEEELb1ELb1ELb0ELb1EEEvNS_9FwdParamsE)
        .other          _ZN10layer_norm13ln_fwd_kernelINS_13Kernel_traitsIf6__halfS2_S2_fjLj2048ELj1ELj4ELj1ELj16ENS_18Kernel_traits_baseILj2048EfS2_S2_S2_fjLj128EEEEELb1ELb1ELb0ELb1EEEvNS_9FwdParamsE,@"STO_CUDA_ENTRY STV_DEFAULT"
_ZN10layer_norm13ln_fwd_kernelINS_13Kernel_traitsIf6__halfS2_S2_fjLj2048ELj1ELj4ELj1ELj16ENS_18Kernel_traits_baseILj2048EfS2_S2_S2_fjLj128EEEEELb1ELb1ELb0ELb1EEEvNS_9FwdParamsE:
.text._ZN10layer_norm13ln_fwd_kernelINS_13Kernel_traitsIf6__halfS2_S2_fjLj2048ELj1ELj4ELj1ELj16ENS_18Kernel_traits_baseILj2048EfS2_S2_S2_fjLj128EEEEELb1ELb1ELb0ELb1EEEvNS_9FwdParamsE:
        /* <DEDUP_REMOVED lines=94> */
[----:B-1----:R0:W5:Y:S04]  /*05e0*/  LDG.E.128 R56, desc[UR6][R10.64+0x1c00] ;  /* 0x001c00060a387981 */ /* 0x002168000c1e1d00 */
[----:B---3--:R0:W5:Y:S04]  /*05f0*/  LDG.E.128 R52, desc[UR6][R10.64+0x1c10] ;  /* 0x001c10060a347981 */ /* 0x008168000c1e1d00 */
        /* <DEDUP_REMOVED lines=21> */
.L_x_39872:
        /* <DEDUP_REMOVED lines=92> */
.L_x_39873:
        /* <DEDUP_REMOVED lines=87> */
.L_x_40530:
        /* <DEDUP_REMOVED lines=35> */
[----:B------:R-:W-:Y:S01]  /*14b0*/  VIADD R33, R33, 0xdb3d7428 ;  /* 0xdb3d742821217836 */ /* 0x000fe20000000000 */
[----:B------:R-:W-:Y:S01]  /*14c0*/  IADD3 R43, PT, PT, R43, -0x255992d5, RZ ;  /* 0xdaa66d2b2b2b7810 */ /* 0x000fe20007ffe0ff */
[----:B------:R-:W-:-:S02]  /*14d0*/  VIADD R35, R35, 0xf1bbcdc8 ;  /* 0xf1bbcdc823237836 */ /* 0x000fc40000000000 */
[----:B------:R-:W-:Y:S02]  /*14e0*/  VIADD R36, R36, 0x8ff34781 ;  /* 0x8ff3478124247836 */ /* 0x000fe40000000000 */
[----:B------:R-:W-:Y:S02]  /*14f0*/  VIADD R38, R38, 0x1715609d ;  /* 0x1715609d26267836 */ /* 0x000fe40000000000 */
[----:B------:R-:W-:Y:S02]  /*1500*/  VIADD R39, R39, 0x9e3779b9 ;  /* 0x9e3779b927277836 */ /* 0x000fe40000000000 */
[----:B------:R-:W-:Y:S02]  /*1510*/  VIADD R41, R41, 0xbb67ae85 ;  /* 0xbb67ae8529297836 */ /* 0x000fe40000000000 */
[----:B------:R-:W-:Y:S02]  /*1520*/  VIADD R42, R42, 0x1fd5c5a3 ;  /* 0x1fd5c5a32a2a7836 */ /* 0x000fe40000000000 */
[----:B---3--:R-:W-:Y:S01]  /*1530*/  @P1 HADD2.F32 R32, -RZ, R12.H0_H0 ;  /* 0x2000000cff201230 */ /* 0x008fe20000004100 */
        /* <DEDUP_REMOVED lines=15> */
.L_x_71352:
[----:B------:R-:W-:Y:S05]  /*1630*/  BRX R12 -0x1640                                        (*"BRANCH_TARGETS .L_x_71353,.L_x_71354,.L_x_71355"*) ;  /* 0xffffffe80c707949 */ /* 0x000fea000383ffff */
.L_x_71355:
[----:B------:R-:W-:Y:S01]  /*1640*/  IADD3 R15, PT, PT, R160, 0x1, RZ ;  /* 0x00000001a00f7810 */ /* 0x000fe20007ffe0ff */
[----:B------:R-:W-:Y:S02]  /*1650*/  IMAD.MOV.U32 R14, RZ, RZ, R154 ;  /* 0x000000ffff0e7224 */ /* 0x000fe400078e009a */
[----:B------:R-:W-:Y:S01]  /*1660*/  IMAD.MOV.U32 R7, RZ, RZ, R159 ;  /* 0x000000ffff077224 */ /* 0x000fe200078e009f */
[----:B------:R-:W-:Y:S06]  /*1670*/  BRA `(.L_x_39876) ;  /* 0x0000000400087947 */ /* 0x000fec0003800000 */
.L_x_71353:
[----:B------:R-:W-:Y:S01]  /*1680*/  MOV R14, R154 ;  /* 0x0000009a000e7202 */ /* 0x000fe20000000f00 */
[----:B------:R-:W-:Y:S02]  /*1690*/  IMAD.MOV.U32 R15, RZ, RZ, 0x3 ;  /* 0x00000003ff0f7424 */ /* 0x000fe400078e00ff */
[----:B------:R-:W-:Y:S01]  /*16a0*/  IMAD.MOV.U32 R7, RZ, RZ, R162 ;  /* 0x000000ffff077224 */ /* 0x000fe200078e00a2 */
[----:B------:R-:W-:Y:S06]  /*16b0*/  BRA `(.L_x_39876) ;  /* 0x0000000000f87947 */ /* 0x000fec0003800000 */
.L_x_71354:
        /* <DEDUP_REMOVED lines=13> */
.L_x_39878:
[----:B------:R-:W-:Y:S05]  /*1790*/  BSYNC.RECONVERGENT B1 ;  /* 0x0000000000017941 */ /* 0x000fea0003800200 */
.L_x_39877:
        /* <DEDUP_REMOVED lines=47> */
[----:B------:R-:W-:-:S07]  /*1a90*/  IMAD.MOV.U32 R15, RZ, RZ, RZ ;  /* 0x000000ffff0f7224 */ /* 0x000fce00078e00ff */
.L_x_39876:
[----:B------:R-:W-:Y:S05]  /*1aa0*/  BSYNC.RECONVERGENT B0 ;  /* 0x0000000000007941 */ /* 0x000fea0003800200 */
.L_x_39875:
[----:B------:R-:W-:Y:S01]  /*1ab0*/  I2FP.F32.U32 R12, R7 ;  /* 0x00000007000c7245 */ /* 0x000fe20000201000 */
[----:B-----5:R-:W-:Y:S01]  /*1ac0*/  HADD2.F32 R7, -RZ, R8.H0_H0 ;  /* 0x20000008ff077230 */ /* 0x020fe20000004100 */
[----:B------:R-:W-:Y:S01]  /*1ad0*/  MOV R44, UR11 ;  /* 0x0000000b002c7c02 */ /* 0x000fe20008000f00 */
[----:B------:R-:W-:Y:S01]  /*1ae0*/  IMAD.U32 R45, RZ, RZ, UR10 ;  /* 0x0000000aff2d7e24 */ /* 0x000fe2000f8e00ff */
[----:B------:R-:W-:Y:S01]  /*1af0*/  ISETP.NE.AND P2, PT, R15, 0x1, PT ;  /* 0x000000010f00780c */ /* 0x000fe20003f45270 */
        /* <DEDUP_REMOVED lines=10> */
[----:B------:R-:W-:Y:S02]  /*1ba0*/  P2R R7, PR, RZ, 0x2 ;  /* 0x00000002ff077803 */ /* 0x000fe40000000000 */
[----:B------:R-:W-:Y:S01]  /*1bb0*/  MOV R12, R158 ;  /* 0x0000009e000c7202 */ /* 0x000fe20000000f00 */
        /* <DEDUP_REMOVED lines=10> */
.L_x_39881:
        /* <DEDUP_REMOVED lines=13> */
.L_x_39883:
[----:B------:R-:W-:Y:S05]  /*1d30*/  BSYNC.RECONVERGENT B1 ;  /* 0x0000000000017941 */ /* 0x000fea0003800200 */
.L_x_39882:
        /* <DEDUP_REMOVED lines=47> */
[----:B------:R-:W-:Y:S01]  /*2030*/  MOV R14, R16 ;  /* 0x00000010000e7202 */ /* 0x000fe20000000f00 */
[----:B------:R-:W-:Y:S01]  /*2040*/  IMAD.MOV.U32 R16, RZ, RZ, RZ ;  /* 0x000000ffff107224 */ /* 0x000fe200078e00ff */
[----:B------:R-:W-:-:S07]  /*2050*/  LOP3.LUT R162, R34, R18, R17, 0x96, !PT ;  /* 0x0000001222a27212 */ /* 0x000fce00078e9611 */
.L_x_39880:
[----:B------:R-:W-:Y:S05]  /*2060*/  BSYNC.RECONVERGENT B0 ;  /* 0x0000000000007941 */ /* 0x000fea0003800200 */
.L_x_39879:
        /* <DEDUP_REMOVED lines=25> */
.L_x_39886:
        /* <DEDUP_REMOVED lines=13> */
.L_x_39888:
[----:B------:R-:W-:Y:S05]  /*22d0*/  BSYNC.RECONVERGENT B1 ;  /* 0x0000000000017941 */ /* 0x000fea0003800200 */
.L_x_39887:
        /* <DEDUP_REMOVED lines=46> */
[----:B------:R-:W-:-:S05]  /*25c0*/  IMAD.WIDE.U32 R16, R17, -0x2daee0ad, RZ ;  /* 0xd2511f5311107825 */ /* 0x000fca00078e00ff */
[----:B------:R-:W-:Y:S01]  /*25d0*/  LOP3.LUT R162, R34, R18, R17, 0x96, !PT ;  /* 0x0000001222a27212 */ /* 0x000fe200078e9611 */
[----:B------:R-:W-:Y:S01]  /*25e0*/  IMAD.MOV.U32 R18, RZ, RZ, RZ ;  /* 0x000000ffff127224 */ /* 0x000fe200078e00ff */
[----:B------:R-:W-:-:S07]  /*25f0*/  MOV R14, R16 ;  /* 0x00000010000e7202 */ /* 0x000fce0000000f00 */
.L_x_39885:
[----:B------:R-:W-:Y:S05]  /*2600*/  BSYNC.RECONVERGENT B0 ;  /* 0x0000000000007941 */ /* 0x000fea0003800200 */
.L_x_39884:
        /* <DEDUP_REMOVED lines=24> */
.L_x_39891:
        /* <DEDUP_REMOVED lines=13> */
.L_x_39893:
[----:B------:R-:W-:Y:S05]  /*2860*/  BSYNC.RECONVERGENT B1 ;  /* 0x0000000000017941 */ /* 0x000fea0003800200 */
.L_x_39892:
        /* <DEDUP_REMOVED lines=47> */
[----:B------:R-:W-:Y:S01]  /*2b60*/  LOP3.LUT R162, R34, R18, R17, 0x96, !PT ;  /* 0x0000001222a27212 */ /* 0x000fe200078e9611 */
[----:B------:R-:W-:Y:S01]  /*2b70*/  IMAD.MOV.U32 R17, RZ, RZ, R14 ;  /* 0x000000ffff117224 */ /* 0x000fe200078e000e */
[----:B------:R-:W-:-:S07]  /*2b80*/  MOV R14, R16 ;  /* 0x00000010000e7202 */ /* 0x000fce0000000f00 */
.L_x_39890:
[----:B------:R-:W-:Y:S05]  /*2b90*/  BSYNC.RECONVERGENT B0 ;  /* 0x0000000000007941 */ /* 0x000fea0003800200 */
.L_x_39889:
        /* <DEDUP_REMOVED lines=10> */
[----:B------:R-:W-:Y:S01]  /*2c40*/  FSEL R16, R9, RZ, !P2 ;  /* 0x000000ff09107208 */ /* 0x000fe20005000000 */
[----:B------:R-:W-:Y:S01]  /*2c50*/  HADD2.F32 R9, -RZ, R49.H1_H1 ;  /* 0x30000031ff097230 */ /* 0x000fe20000004100 */
[----:B------:R-:W-:-:S04]  /*2c60*/  PLOP3.LUT P2, PT, P2, PT, PT, 0x8, 0x80 ;  /* 0x000000000080781c */ /* 0x000fc8000174e170 */
        /* <DEDUP_REMOVED lines=11> */
.L_x_39896:
        /* <DEDUP_REMOVED lines=13> */
.L_x_39898:
[----:B------:R-:W-:Y:S05]  /*2df0*/  BSYNC.RECONVERGENT B1 ;  /* 0x0000000000017941 */ /* 0x000fea0003800200 */
.L_x_39897:
        /* <DEDUP_REMOVED lines=50> */
.L_x_39895:
[----:B------:R-:W-:Y:S05]  /*3120*/  BSYNC.RECONVERGENT B0 ;  /* 0x0000000000007941 */ /* 0x000fea0003800200 */
.L_x_39894:
        /* <DEDUP_REMOVED lines=24> */
.L_x_39901:
        /* <DEDUP_REMOVED lines=13> */
.L_x_39903:
[----:B------:R-:W-:Y:S05]  /*3380*/  BSYNC.RECONVERGENT B1 ;  /* 0x0000000000017941 */ /* 0x000fea0003800200 */
.L_x_39902:
        /* <DEDUP_REMOVED lines=47> */
[----:B------:R-:W-:Y:S01]  /*3680*/  MOV R14, R18 ;  /* 0x00000012000e7202 */ /* 0x000fe20000000f00 */
[----:B------:R-:W-:Y:S01]  /*3690*/  IMAD.MOV.U32 R18, RZ, RZ, RZ ;  /* 0x000000ffff127224 */ /* 0x000fe200078e00ff */
[----:B------:R-:W-:-:S07]  /*36a0*/  LOP3.LUT R162, R34, R20, R19, 0x96, !PT ;  /* 0x0000001422a27212 */ /* 0x000fce00078e9613 */
.L_x_39900:
[----:B------:R-:W-:Y:S05]  /*36b0*/  BSYNC.RECONVERGENT B0 ;  /* 0x0000000000007941 */ /* 0x000fea0003800200 */
.L_x_39899:
        /* <DEDUP_REMOVED lines=24> */
.L_x_39906:
        /* <DEDUP_REMOVED lines=13> */
.L_x_39908:
[----:B------:R-:W-:Y:S05]  /*3910*/  BSYNC.RECONVERGENT B1 ;  /* 0x0000000000017941 */ /* 0x000fea0003800200 */
.L_x_39907:
        /* <DEDUP_REMOVED lines=50> */
.L_x_39905:
[----:B------:R-:W-:Y:S05]  /*3c40*/  BSYNC.RECONVERGENT B0 ;  /* 0x0000000000007941 */ /* 0x000fea0003800200 */
.L_x_39904:
        /* <DEDUP_REMOVED lines=24> */
.L_x_39911:
        /* <DEDUP_REMOVED lines=15> */
.L_x_39913:
[----:B------:R-:W-:Y:S05]  /*3ec0*/  BSYNC.RECONVERGENT B1 ;  /* 0x0000000000017941 */ /* 0x000fea0003800200 */
.L_x_39912:
        /* <DEDUP_REMOVED lines=50> */
.L_x_39910:
[----:B------:R-:W-:Y:S05]  /*41f0*/  BSYNC.RECONVERGENT B0 ;  /* 0x0000000000007941 */ /* 0x000fea0003800200 */
.L_x_39909:
        /* <DEDUP_REMOVED lines=12> */
[----:B------:R-:W-:-:S05]  /*42c0*/  FFMA.FTZ R31, R20, R111, R31 ;  /* 0x0000006f141f7223 */ /* 0x000fca000001001f */
[----:B------:R-:W-:Y:S01]  /*42d0*/  F2FP.F16.F32.PACK_AB R11, R31, R16 ;  /* 0x000000101f0b723e */ /* 0x000fe200000000ff */
[----:B------:R-:W-:Y:S06]  /*42e0*/  BRA `(.L_x_39914) ;  /* 0x0000002c00287947 */ /* 0x000fec0003800000 */
.L_x_39874:
        /* <DEDUP_REMOVED lines=16> */
.L_x_39917:
        /* <DEDUP_REMOVED lines=13> */
.L_x_39919:
[----:B------:R-:W-:Y:S05]  /*44c0*/  BSYNC.RECONVERGENT B1 ;  /* 0x0000000000017941 */ /* 0x000fea0003800200 */
.L_x_39918:
        /* <DEDUP_REMOVED lines=48> */
.L_x_39916:
[----:B------:R-:W-:Y:S05]  /*47d0*/  BSYNC.RECONVERGENT B0 ;  /* 0x0000000000007941 */ /* 0x000fea0003800200 */
.L_x_39915:
        /* <DEDUP_REMOVED lines=11> */
[----:B------:R-:W-:-:S03]  /*4890*/  IMAD.MOV.U32 R12, RZ, RZ, R158 ;  /* 0x000000ffff0c7224 */ /* 0x000fc600078e009e */
        /* <DEDUP_REMOVED lines=14> */
.L_x_39922:
        /* <DEDUP_REMOVED lines=13> */
.L_x_39924:
[----:B------:R-:W-:Y:S05]  /*4a50*/  BSYNC.RECONVERGENT B1 ;  /* 0x0000000000017941 */ /* 0x000fea0003800200 */
.L_x_39923:
        /* <DEDUP_REMOVED lines=47> */
[----:B------:R-:W-:Y:S02]  /*4d50*/  IMAD.MOV.U32 R14, RZ, RZ, R16 ;  /* 0x000000ffff0e7224 */ /* 0x000fe400078e0010 */
[----:B------:R-:W-:Y:S01]  /*4d60*/  HFMA2 R16, -RZ, RZ, 0, 0 ;  /* 0x00000000ff107431 */ /* 0x000fe200000001ff */
[----:B------:R-:W-:-:S07]  /*4d70*/  LOP3.LUT R162, R34, R18, R17, 0x96, !PT ;  /* 0x0000001222a27212 */ /* 0x000fce00078e9611 */
.L_x_39921:
[----:B------:R-:W-:Y:S05]  /*4d80*/  BSYNC.RECONVERGENT B0 ;  /* 0x0000000000007941 */ /* 0x000fea0003800200 */
.L_x_39920:
        /* <DEDUP_REMOVED lines=24> */
.L_x_39927:
        /* <DEDUP_REMOVED lines=13> */
.L_x_39929:
[----:B------:R-:W-:Y:S05]  /*4fe0*/  BSYNC.RECONVERGENT B1 ;  /* 0x0000000000017941 */ /* 0x000fea0003800200 */
.L_x_39928:
        /* <DEDUP_REMOVED lines=46> */
[----:B------:R-:W-:-:S03]  /*52d0*/  MOV R158, R20 ;  /* 0x00000014009e7202 */ /* 0x000fc60000000f00 */
[----:B------:R-:W-:Y:S01]  /*52e0*/  IMAD.MOV.U32 R14, RZ, RZ, R16 ;  /* 0x000000ffff0e7224 */ /* 0x000fe200078e0010 */
[----:B------:R-:W-:Y:S01]  /*52f0*/  LOP3.LUT R162, R34, R18, R17, 0x96, !PT ;  /* 0x0000001222a27212 */ /* 0x000fe200078e9611 */
[----:B------:R-:W-:-:S07]  /*5300*/  HFMA2 R18, -RZ, RZ, 0, 0 ;  /* 0x00000000ff127431 */ /* 0x000fce00000001ff */
.L_x_39926:
[----:B------:R-:W-:Y:S05]  /*5310*/  BSYNC.RECONVERGENT B0 ;  /* 0x0000000000007941 */ /* 0x000fea0003800200 */
.L_x_39925:
        /* <DEDUP_REMOVED lines=23> */
.L_x_39932:
        /* <DEDUP_REMOVED lines=13> */
.L_x_39934:
[----:B------:R-:W-:Y:S05]  /*5560*/  BSYNC.RECONVERGENT B1 ;  /* 0x0000000000017941 */ /* 0x000fea0003800200 */
.L_x_39933:
        /* <DEDUP_REMOVED lines=46> */
[----:B------:R-:W-:Y:S01]  /*5850*/  HFMA2 R19, -RZ, RZ, 0, 0 ;  /* 0x00000000ff137431 */ /* 0x000fe200000001ff */
[----:B------:R-:W-:Y:S01]  /*5860*/  LOP3.LUT R162, R34, R18, R17, 0x96, !PT ;  /* 0x0000001222a27212 */ /* 0x000fe200078e9611 */
[----:B------:R-:W-:Y:S02]  /*5870*/  IMAD.MOV.U32 R17, RZ, RZ, R14 ;  /* 0x000000ffff117224 */ /* 0x000fe400078e000e */
[----:B------:R-:W-:-:S07]  /*5880*/  IMAD.MOV.U32 R14, RZ, RZ, R16 ;  /* 0x000000ffff0e7224 */ /* 0x000fce00078e0010 */
.L_x_39931:
[----:B------:R-:W-:Y:S05]  /*5890*/  BSYNC.RECONVERGENT B0 ;  /* 0x0000000000007941 */ /* 0x000fea0003800200 */
.L_x_39930:
        /* <DEDUP_REMOVED lines=23> */
.L_x_39937:
        /* <DEDUP_REMOVED lines=13> */
.L_x_39939:
[----:B------:R-:W-:Y:S05]  /*5ae0*/  BSYNC.RECONVERGENT B1 ;  /* 0x0000000000017941 */ /* 0x000fea0003800200 */
.L_x_39938:
        /* <DEDUP_REMOVED lines=45> */
[----:B------:R-:W-:-:S05]  /*5dc0*/  IMAD.WIDE.U32 R16, R19, -0x2daee0ad, RZ ;  /* 0xd2511f5313107825 */ /* 0x000fca00078e00ff */
[----:B------:R-:W-:Y:S01]  /*5dd0*/  LOP3.LUT R162, R34, R18, R17, 0x96, !PT ;  /* 0x0000001222a27212 */ /* 0x000fe200078e9611 */
[----:B------:R-:W-:Y:S02]  /*5de0*/  HFMA2 R18, -RZ, RZ, 0, 0 ;  /* 0x00000000ff127431 */ /* 0x000fe400000001ff */
[----:B------:R-:W-:Y:S02]  /*5df0*/  IMAD.MOV.U32 R17, RZ, RZ, R14 ;  /* 0x000000ffff117224 */ /* 0x000fe400078e000e */
[----:B------:R-:W-:-:S07]  /*5e00*/  IMAD.MOV.U32 R14, RZ, RZ, R16 ;  /* 0x000000ffff0e7224 */ /* 0x000fce00078e0010 */
.L_x_39936:
[----:B------:R-:W-:Y:S05]  /*5e10*/  BSYNC.RECONVERGENT B0 ;  /* 0x0000000000007941 */ /* 0x000fea0003800200 */
.L_x_39935:
        /* <DEDUP_REMOVED lines=23> */
.L_x_39942:
        /* <DEDUP_REMOVED lines=13> */
.L_x_39944:
[----:B------:R-:W-:Y:S05]  /*6060*/  BSYNC.RECONVERGENT B1 ;  /* 0x0000000000017941 */ /* 0x000fea0003800200 */
.L_x_39943:
        /* <DEDUP_REMOVED lines=50> */
.L_x_39941:
[----:B------:R-:W-:Y:S05]  /*6390*/  BSYNC.RECONVERGENT B0 ;  /* 0x0000000000007941 */ /* 0x000fea0003800200 */
.L_x_39940:
        /* <DEDUP_REMOVED lines=23> */
.L_x_39947:
        /* <DEDUP_REMOVED lines=13> */
.L_x_39949:
[----:B------:R-:W-:Y:S05]  /*65e0*/  BSYNC.RECONVERGENT B1 ;  /* 0x0000000000017941 */ /* 0x000fea0003800200 */
.L_x_39948:
        /* <DEDUP_REMOVED lines=50> */
.L_x_39946:
[----:B------:R-:W-:Y:S05]  /*6910*/  BSYNC.RECONVERGENT B0 ;  /* 0x0000000000007941 */ /* 0x000fea0003800200 */
.L_x_39945:
        /* <DEDUP_REMOVED lines=23> */
.L_x_39952:
        /* <DEDUP_REMOVED lines=15> */
.L_x_39954:
[----:B------:R-:W-:Y:S05]  /*6b80*/  BSYNC.RECONVERGENT B1 ;  /* 0x0000000000017941 */ /* 0x000fea0003800200 */
.L_x_39953:
        /* <DEDUP_REMOVED lines=47> */
[----:B------:R-:W-:Y:S02]  /*6e80*/  IMAD.MOV.U32 R19, RZ, RZ, R14 ;  /* 0x000000ffff137224 */ /* 0x000fe400078e000e */
[----:B------:R-:W-:Y:S02]  /*6e90*/  IMAD.MOV.U32 R14, RZ, RZ, R18 ;  /* 0x000000ffff0e7224 */ /* 0x000fe400078e0012 */
[----:B------:R-:W-:-:S07]  /*6ea0*/  HFMA2 R18, -RZ, RZ, 0, 0 ;  /* 0x00000000ff127431 */ /* 0x000fce00000001ff */
.L_x_39951:
[----:B------:R-:W-:Y:S05]  /*6eb0*/  BSYNC.RECONVERGENT B0 ;  /* 0x0000000000007941 */ /* 0x000fea0003800200 */
.L_x_39950:
        /* <DEDUP_REMOVED lines=11> */
[----:B------:R-:W-:-:S05]  /*6f70*/  FMUL.FTZ R31, R20, R111 ;  /* 0x0000006f141f7220 */ /* 0x000fca0000410000 */
[----:B------:R-:W-:-:S07]  /*6f80*/  F2FP.F16.F32.PACK_AB R11, R31, R16 ;  /* 0x000000101f0b723e */ /* 0x000fce00000000ff */
.L_x_39914:
[----:B------:R-:W0:Y:S01]  /*6f90*/  LDC.64 R170, c[0x0][0x3a8] ;  /* 0x0000ea00ffaa7b82 */ /* 0x000e220000000a00 */
[----:B------:R-:W-:Y:S01]  /*6fa0*/  SEL R15, RZ, 0x1000000, !P6 ;  /* 0x01000000ff0f7807 */ /* 0x000fe20007000000 */
[----:B------:R-:W-:Y:S01]  /*6fb0*/  VIADD R165, R23, 0x20 ;  /* 0x0000002017a57836 */ /* 0x000fe20000000000 */
[----:B------:R-:W-:Y:S02]  /*6fc0*/  ISETP.NE.AND P6, PT, R7, RZ, PT ;  /* 0x000000ff0700720c */ /* 0x000fe40003fc5270 */
[----:B------:R-:W-:Y:S02]  /*6fd0*/  SEL R7, RZ, 0x10000, !P5 ;  /* 0x00010000ff077807 */ /* 0x000fe40006800000 */
[----:B------:R-:W-:Y:S01]  /*6fe0*/  ISETP.NE.AND P5, PT, R12, RZ, PT ;  /* 0x000000ff0c00720c */ /* 0x000fe20003fa5270 */
[----:B------:R-:W1:Y:S01]  /*6ff0*/  LDC.64 R152, c[0x0][0x3b0] ;  /* 0x0000ec00ff987b82 */ /* 0x000e620000000a00 */
[----:B------:R-:W-:Y:S02]  /*7000*/  SEL R20, RZ, 0x100, !P4 ;  /* 0x00000100ff147807 */ /* 0x000fe40006000000 */
[----:B------:R-:W-:-:S02]  /*7010*/  SEL R16, RZ, 0x10000, !P1 ;  /* 0x00010000ff107807 */ /* 0x000fc40004800000 */
[----:B------:R-:W-:Y:S02]  /*7020*/  LOP3.LUT R20, R20, R15, R7, 0xfe, !PT ;  /* 0x0000000f14147212 */ /* 0x000fe400078efe07 */
        /* <DEDUP_REMOVED lines=33> */
.L_x_39958:
        /* <DEDUP_REMOVED lines=13> */
.L_x_39960:
[----:B------:R-:W-:Y:S05]  /*7310*/  BSYNC.RECONVERGENT B1 ;  /* 0x0000000000017941 */ /* 0x000fea0003800200 */
.L_x_39959:
        /* <DEDUP_REMOVED lines=49> */
.L_x_39957:
[----:B------:R-:W-:Y:S05]  /*7630*/  BSYNC.RECONVERGENT B0 ;  /* 0x0000000000007941 */ /* 0x000fea0003800200 */
.L_x_39956:
[----:B------:R-:W-:Y:S01]  /*7640*/  I2FP.F32.U32 R14, R7 ;  /* 0x00000007000e7245 */ /* 0x000fe20000201000 */
[----:B-----5:R-:W-:Y:S01]  /*7650*/  HADD2.F32 R7, -RZ, R8.H0_H0 ;  /* 0x20000008ff077230 */ /* 0x020fe20000004100 */
        /* <DEDUP_REMOVED lines=9> */
[----:B------:R-:W-:-:S03]  /*76f0*/  HADD2.F32 R14, -RZ, R48.H0_H0 ;  /* 0x20000030ff0e7230 */ /* 0x000fc60000004100 */
[----:B------:R-:W-:Y:S02]  /*7700*/  FSEL R7, R7, RZ, !P1 ;  /* 0x000000ff07077208 */ /* 0x000fe40004800000 */
        /* <DEDUP_REMOVED lines=13> */
.L_x_39963:
        /* <DEDUP_REMOVED lines=13> */
.L_x_39965:
[----:B------:R-:W-:Y:S05]  /*78b0*/  BSYNC.RECONVERGENT B1 ;  /* 0x0000000000017941 */ /* 0x000fea0003800200 */
.L_x_39964:
        /* <DEDUP_REMOVED lines=50> */
.L_x_39962:
[----:B------:R-:W-:Y:S05]  /*7be0*/  BSYNC.RECONVERGENT B0 ;  /* 0x0000000000007941 */ /* 0x000fea0003800200 */
.L_x_39961:
        /* <DEDUP_REMOVED lines=9> */
[----:B------:R-:W-:-:S04]  /*7c80*/  FSETP.GTU.FTZ.AND P1, PT, R14, R45, PT ;  /* 0x0000002d0e00720b */ /* 0x000fc80003f3c000 */
[----:B------:R-:W-:Y:S01]  /*7c90*/  FSEL R8, R13, RZ, !P1 ;  /* 0x000000ff0d087208 */ /* 0x000fe20004800000 */
[----:B------:R-:W-:Y:S01]  /*7ca0*/  HADD2.F32 R13, -RZ, R48.H1_H1 ;  /* 0x30000030ff0d7230 */ /* 0x000fe20000004100 */
[----:B------:R-:W-:-:S04]  /*7cb0*/  PLOP3.LUT P1, PT, P1, PT, PT, 0x8, 0x80 ;  /* 0x000000000080781c */ /* 0x000fc80000f2e170 */
[----:B------:R-:W-:Y:S01]  /*7cc0*/  FFMA.FTZ R8, R8, R105, R13 ;  /* 0x0000006908087223 */ /* 0x000fe2000001000d */
[----:B------:R-:W-:-:S03]  /*7cd0*/  IMAD.MOV.U32 R13, RZ, RZ, R158 ;  /* 0x000000ffff0d7224 */ /* 0x000fc600078e009e */
[----:B------:R-:W-:-:S05]  /*7ce0*/  IMAD.MOV.U32 R21, RZ, RZ, R8 ;  /* 0x000000ffff157224 */ /* 0x000fca00078e0008 */
        /* <DEDUP_REMOVED lines=10> */
.L_x_39968:
        /* <DEDUP_REMOVED lines=13> */
.L_x_39970:
[----:B------:R-:W-:Y:S05]  /*7e60*/  BSYNC.RECONVERGENT B1 ;  /* 0x0000000000017941 */ /* 0x000fea0003800200 */
.L_x_39969:
        /* <DEDUP_REMOVED lines=50> */
.L_x_39967:
[----:B------:R-:W-:Y:S05]  /*8190*/  BSYNC.RECONVERGENT B0 ;  /* 0x0000000000007941 */ /* 0x000fea0003800200 */
.L_x_39966:
[----:B------:R-:W-:Y:S01]  /*81a0*/  I2FP.F32.U32 R14, R13 ;  /* 0x0000000d000e7245 */ /* 0x000fe20000201000 */
[----:B------:R-:W-:Y:S01]  /*81b0*/  HADD2.F32 R13, -RZ, R9.H0_H0 ;  /* 0x20000009ff0d7230 */ /* 0x000fe20000004100 */
[----:B------:R-:W-:Y:S01]  /*81c0*/  ISETP.NE.AND P2, PT, R15, 0x1, PT ;  /* 0x000000010f00780c */ /* 0x000fe20003f45270 */
[----:B------:R-:W-:Y:S01]  /*81d0*/  BSSY.RECONVERGENT B0, `(.L_x_39971) ;  /* 0x0000055000007945 */ /* 0x000fe20003800200 */
[----:B------:R-:W-:Y:S02]  /*81e0*/  IMAD.MOV.U32 R17, RZ, RZ, R158 ;  /* 0x000000ffff117224 */ /* 0x000fe400078e009e */
        /* <DEDUP_REMOVED lines=19> */
.L_x_39973:
        /* <DEDUP_REMOVED lines=13> */
.L_x_39975:
[----:B------:R-:W-:Y:S05]  /*83f0*/  BSYNC.RECONVERGENT B1 ;  /* 0x0000000000017941 */ /* 0x000fea0003800200 */
.L_x_39974:
        /* <DEDUP_REMOVED lines=50> */
.L_x_39972:
[----:B------:R-:W-:Y:S05]  /*8720*/  BSYNC.RECONVERGENT B0 ;  /* 0x0000000000007941 */ /* 0x000fea0003800200 */
.L_x_39971:
        /* <DEDUP_REMOVED lines=10> */
[----:B------:R-:W-:Y:S01]  /*87d0*/  HADD2.F32 R9, -RZ, R49.H1_H1 ;  /* 0x30000031ff097230 */ /* 0x000fe20000004100 */
[----:B------:R-:W-:-:S04]  /*87e0*/  PLOP3.LUT P2, PT, P2, PT, PT, 0x8, 0x80 ;  /* 0x000000000080781c */ /* 0x000fc8000174e170 */
        /* <DEDUP_REMOVED lines=12> */
.L_x_39978:
        /* <DEDUP_REMOVED lines=13> */
.L_x_39980:
[----:B------:R-:W-:Y:S05]  /*8980*/  BSYNC.RECONVERGENT B1 ;  /* 0x0000000000017941 */ /* 0x000fea0003800200 */
.L_x_39979:
        /* <DEDUP_REMOVED lines=50> */
.L_x_39977:
[----:B------:R-:W-:Y:S05]  /*8cb0*/  BSYNC.RECONVERGENT B0 ;  /* 0x0000000000007941 */ /* 0x000fea0003800200 */
.L_x_39976:
        /* <DEDUP_REMOVED lines=24> */
.L_x_39983:
        /* <DEDUP_REMOVED lines=13> */
.L_x_39985:
[----:B------:R-:W-:Y:S05]  /*8f10*/  BSYNC.RECONVERGENT B1 ;  /* 0x0000000000017941 */ /* 0x000fea0003800200 */
.L_x_39984:
        /* <DEDUP_REMOVED lines=44> */
[----:B------:R-:W-:-:S05]  /*91e0*/  IMAD.WIDE.U32 R16, R16, -0x2daee0ad, RZ ;  /* 0xd2511f5310107825 */ /* 0x000fca00078e00ff */
[----:B------:R-:W-:Y:S02]  /*91f0*/  LOP3.LUT R162, R34, R116, R17, 0x96, !PT ;  /* 0x0000007422a27212 */ /* 0x000fe400078e9611 */
[----:B------:R-:W-:Y:S01]  /*9200*/  MOV R12, R16 ;  /* 0x00000010000c7202 */ /* 0x000fe20000000f00 */
[----:B------:R-:W-:-:S04]  /*9210*/  IMAD.WIDE.U32 R16, R117, -0x326172a9, RZ ;  /* 0xcd9e8d5775107825 */ /* 0x000fc800078e00ff */
[----:B------:R-:W-:Y:S01]  /*9220*/  IMAD.MOV.U32 R158, RZ, RZ, R16 ;  /* 0x000000ffff9e7224 */ /* 0x000fe200078e0010 */
[----:B------:R-:W-:-:S07]  /*9230*/  LOP3.LUT R159, R36, R46, R17, 0x96, !PT ;  /* 0x0000002e249f7212 */ /* 0x000fce00078e9611 */
.L_x_39982:
[----:B------:R-:W-:Y:S05]  /*9240*/  BSYNC.RECONVERGENT B0 ;  /* 0x0000000000007941 */ /* 0x000fea0003800200 */
.L_x_39981:
        /* <DEDUP_REMOVED lines=24> */
.L_x_39988:
        /* <DEDUP_REMOVED lines=13> */
.L_x_39990:
[----:B------:R-:W-:Y:S05]  /*94a0*/  BSYNC.RECONVERGENT B1 ;  /* 0x0000000000017941 */ /* 0x000fea0003800200 */
.L_x_39989:
        /* <DEDUP_REMOVED lines=50> */
.L_x_39987:
[----:B------:R-:W-:Y:S05]  /*97d0*/  BSYNC.RECONVERGENT B0 ;  /* 0x0000000000007941 */ /* 0x000fea0003800200 */
.L_x_39986:
[----:B------:R-:W-:Y:S01]  /*97e0*/  I2FP.F32.U32 R15, R16 ;  /* 0x00000010000f7245 */ /* 0x000fe20000201000 */
[----:B------:R-:W-:Y:S01]  /*97f0*/  BSSY.RECONVERGENT B0, `(.L_x_39991) ;  /* 0x0000059000007945 */ /* 0x000fe20003800200 */
[----:B------:R-:W-:Y:S01]  /*9800*/  ISETP.NE.AND P6, PT, R46, 0x1, PT ;  /* 0x000000012e00780c */ /* 0x000fe20003fc5270 */
[----:B------:R-:W-:Y:S02]  /*9810*/  HFMA2 R120, -RZ, RZ, 0, 1.1920928955078125e-07 ;  /* 0x00000002ff787431 */ /* 0x000fe400000001ff */
[----:B------:R-:W-:-:S05]  /*9820*/  FFMA.FTZ R15, R15, R169, 1.1641532182693481445e-10 ;  /* 0x2f0000000f0f7423 */ /* 0x000fca00000100a9 */
[----:B------:R-:W-:Y:S01]  /*9830*/  FSETP.GTU.FTZ.AND P5, PT, R15, R45, PT ;  /* 0x0000002d0f00720b */ /* 0x000fe20003fbc000 */
[----:B------:R-:W-:-:S05]  /*9840*/  HADD2.F32 R15, -RZ, R11.H0_H0 ;  /* 0x2000000bff0f7230 */ /* 0x000fca0000004100 */
[----:B------:R-:W-:-:S04]  /*9850*/  FMUL.FTZ R15, R15, R32 ;  /* 0x000000200f0f7220 */ /* 0x000fc80000410000 */
[----:B------:R-:W-:-:S05]  /*9860*/  FMUL.FTZ R15, R15, R44 ;  /* 0x0000002c0f0f7220 */ /* 0x000fca0000410000 */
[----:B------:R-:W-:Y:S01]  /*9870*/  FSEL R16, R15, RZ, !P5 ;  /* 0x000000ff0f107208 */ /* 0x000fe20006800000 */
[----:B------:R-:W-:Y:S01]  /*9880*/  HADD2.F32 R15, -RZ, R51.H0_H0 ;  /* 0x20000033ff0f7230 */ /* 0x000fe20000004100 */
[----:B------:R-:W-:-:S04]  /*9890*/  PLOP3.LUT P5, PT, P5, PT, PT, 0x8, 0x80 ;  /* 0x000000000080781c */ /* 0x000fc80002fae170 */
[----:B------:R-:W-:Y:S01]  /*98a0*/  FFMA.FTZ R16, R16, R102, R15 ;  /* 0x0000006610107223 */ /* 0x000fe2000001000f */
[----:B------:R-:W-:Y:S01]  /*98b0*/  IMAD.MOV.U32 R15, RZ, RZ, R158 ;  /* 0x000000ffff0f7224 */ /* 0x000fe200078e009e */
        /* <DEDUP_REMOVED lines=9> */
.L_x_39993:
        /* <DEDUP_REMOVED lines=16> */
.L_x_39995:
[----:B------:R-:W-:Y:S05]  /*9a50*/  BSYNC.RECONVERGENT B1 ;  /* 0x0000000000017941 */ /* 0x000fea0003800200 */
.L_x_39994:
        /* <DEDUP_REMOVED lines=47> */
[----:B------:R-:W-:-:S05]  /*9d50*/  IMAD.WIDE.U32 R46, R119, -0x326172a9, RZ ;  /* 0xcd9e8d57772e7825 */ /* 0x000fca00078e00ff */
[----:B------:R-:W-:Y:S02]  /*9d60*/  LOP3.LUT R159, R36, R116, R47, 0x96, !PT ;  /* 0x00000074249f7212 */ /* 0x000fe400078e962f */
[----:B------:R-:W-:-:S07]  /*9d70*/  MOV R158, R46 ;  /* 0x0000002e009e7202 */ /* 0x000fce0000000f00 */
.L_x_39992:
[----:B------:R-:W-:Y:S05]  /*9d80*/  BSYNC.RECONVERGENT B0 ;  /* 0x0000000000007941 */ /* 0x000fea0003800200 */
.L_x_39991:
        /* <DEDUP_REMOVED lines=8> */
[----:B------:R-:W-:Y:S01]  /*9e10*/  FSETP.GTU.FTZ.AND P6, PT, R15, R45, PT ;  /* 0x0000002d0f00720b */ /* 0x000fe20003fdc000 */
[----:B------:R-:W-:-:S03]  /*9e20*/  HADD2.F32 R15, -RZ, R51.H1_H1 ;  /* 0x30000033ff0f7230 */ /* 0x000fc60000004100 */
[----:B------:R-:W-:Y:S02]  /*9e30*/  FSEL R11, R11, RZ, !P6 ;  /* 0x000000ff0b0b7208 */ /* 0x000fe40007000000 */
[----:B------:R-:W-:-:S03]  /*9e40*/  PLOP3.LUT P6, PT, P6, PT, PT, 0x8, 0x80 ;  /* 0x000000000080781c */ /* 0x000fc600037ce170 */
[----:B------:R-:W-:-:S05]  /*9e50*/  FFMA.FTZ R15, R11, R103, R15 ;  /* 0x000000670b0f7223 */ /* 0x000fca000001000f */
[----:B------:R-:W-:Y:S01]  /*9e60*/  F2FP.F16.F32.PACK_AB R11, R15, R16 ;  /* 0x000000100f0b723e */ /* 0x000fe200000000ff */
[----:B------:R-:W-:Y:S06]  /*9e70*/  BRA `(.L_x_39996) ;  /* 0x0000002c002c7947 */ /* 0x000fec0003800000 */
.L_x_39955:
        /* <DEDUP_REMOVED lines=16> */
.L_x_39999:
        /* <DEDUP_REMOVED lines=13> */
.L_x_40001:
[----:B------:R-:W-:Y:S05]  /*a050*/  BSYNC.RECONVERGENT B1 ;  /* 0x0000000000017941 */ /* 0x000fea0003800200 */
.L_x_40000:
        /* <DEDUP_REMOVED lines=48> */
[----:B------:R-:W-:-:S07]  /*a360*/  LOP3.LUT R162, R34, R16, R13, 0x96, !PT ;  /* 0x0000001022a27212 */ /* 0x000fce00078e960d */
.L_x_39998:
[----:B------:R-:W-:Y:S05]  /*a370*/  BSYNC.RECONVERGENT B0 ;  /* 0x0000000000007941 */ /* 0x000fea0003800200 */
.L_x_39997:
        /* <DEDUP_REMOVED lines=25> */
.L_x_40004:
        /* <DEDUP_REMOVED lines=13> */
.L_x_40006:
[----:B------:R-:W-:Y:S05]  /*a5e0*/  BSYNC.RECONVERGENT B1 ;  /* 0x0000000000017941 */ /* 0x000fea0003800200 */
.L_x_40005:
        /* <DEDUP_REMOVED lines=50> */
.L_x_40003:
[----:B------:R-:W-:Y:S05]  /*a910*/  BSYNC.RECONVERGENT B0 ;  /* 0x0000000000007941 */ /* 0x000fea0003800200 */
.L_x_40002:
        /* <DEDUP_REMOVED lines=25> */
.L_x_40009:
        /* <DEDUP_REMOVED lines=13> */
.L_x_40011:
[----:B------:R-:W-:Y:S05]  /*ab80*/  BSYNC.RECONVERGENT B1 ;  /* 0x0000000000017941 */ /* 0x000fea0003800200 */
.L_x_40010:
        /* <DEDUP_REMOVED lines=50> */
.L_x_40008:
[----:B------:R-:W-:Y:S05]  /*aeb0*/  BSYNC.RECONVERGENT B0 ;  /* 0x0000000000007941 */ /* 0x000fea0003800200 */
.L_x_40007:
        /* <DEDUP_REMOVED lines=23> */
.L_x_40014:
        /* <DEDUP_REMOVED lines=13> */
.L_x_40016:
[----:B------:R-:W-:Y:S05]  /*b100*/  BSYNC.RECONVERGENT B1 ;  /* 0x0000000000017941 */ /* 0x000fea0003800200 */
.L_x_40015:
        /* <DEDUP_REMOVED lines=50> */
.L_x_40013:
[----:B------:R-:W-:Y:S05]  /*b430*/  BSYNC.RECONVERGENT B0 ;  /* 0x0000000000007941 */ /* 0x000fea0003800200 */
.L_x_40012:
        /* <DEDUP_REMOVED lines=23> */
.L_x_40019:
        /* <DEDUP_REMOVED lines=13> */
.L_x_40021:
[----:B------:R-:W-:Y:S05]  /*b680*/  BSYNC.RECONVERGENT B1 ;  /* 0x0000000000017941 */ /* 0x000fea0003800200 */
.L_x_40020:
        /* <DEDUP_REMOVED lines=50> */
.L_x_40018:
[----:B------:R-:W-:Y:S05]  /*b9b0*/  BSYNC.RECONVERGENT B0 ;  /* 0x0000000000007941 */ /* 0x000fea0003800200 */
.L_x_40017:
        /* <DEDUP_REMOVED lines=23> */
.L_x_40024:
        /* <DEDUP_REMOVED lines=13> */
.L_x_40026:
[----:B------:R-:W-:Y:S05]  /*bc00*/  BSYNC.RECONVERGENT B1 ;  /* 0x0000000000017941 */ /* 0x000fea0003800200 */
.L_x_40025:
        /* <DEDUP_REMOVED lines=50> */
.L_x_40023:
[----:B------:R-:W-:Y:S05]  /*bf30*/  BSYNC.RECONVERGENT B0 ;  /* 0x0000000000007941 */ /* 0x000fea0003800200 */
.L_x_40022:
        /* <DEDUP_REMOVED lines=23> */
.L_x_40029:
        /* <DEDUP_REMOVED lines=13> */
.L_x_40031:
[----:B------:R-:W-:Y:S05]  /*c180*/  BSYNC.RECONVERGENT B1 ;  /* 0x0000000000017941 */ /* 0x000fea0003800200 */
.L_x_40030:
        /* <DEDUP_REMOVED lines=50> */
.L_x_40028:
[----:B------:R-:W-:Y:S05]  /*c4b0*/  BSYNC.RECONVERGENT B0 ;  /* 0x0000000000007941 */ /* 0x000fea0003800200 */
.L_x_40027:
        /* <DEDUP_REMOVED lines=22> */
.L_x_40034:
        /* <DEDUP_REMOVED lines=16> */
.L_x_40036:
[----:B------:R-:W-:Y:S05]  /*c720*/  BSYNC.RECONVERGENT B1 ;  /* 0x0000000000017941 */ /* 0x000fea0003800200 */
.L_x_40035:
        /* <DEDUP_REMOVED lines=50> */
.L_x_40033:
[----:B------:R-:W-:Y:S05]  /*ca50*/  BSYNC.RECONVERGENT B0 ;  /* 0x0000000000007941 */ /* 0x000fea0003800200 */
.L_x_40032:
        /* <DEDUP_REMOVED lines=13> */
.L_x_39996:
        /* <DEDUP_REMOVED lines=41> */
.L_x_40040:
        /* <DEDUP_REMOVED lines=13> */
.L_x_40042:
[----:B------:R-:W-:Y:S05]  /*ce90*/  BSYNC.RECONVERGENT B1 ;  /* 0x0000000000017941 */ /* 0x000fea0003800200 */
.L_x_40041:
        /* <DEDUP_REMOVED lines=43> */
[----:B------:R-:W-:Y:S01]  /*d150*/  LOP3.LUT R162, R34, R46, R9, 0x96, !PT ;  /* 0x0000002e22a27212 */ /* 0x000fe200078e9609 */
[----:B------:R-:W-:Y:S02]  /*d160*/  IMAD.MOV.U32 R46, RZ, RZ, R8 ;  /* 0x000000ffff2e7224 */ /* 0x000fe400078e0008 */
[----:B------:R-:W-:-:S04]  /*d170*/  IMAD.WIDE.U32 R8, R13, -0x326172a9, RZ ;  /* 0xcd9e8d570d087825 */ /* 0x000fc800078e00ff */
[----:B------:R-:W-:Y:S01]  /*d180*/  IMAD.MOV.U32 R158, RZ, RZ, R8 ;  /* 0x000000ffff9e7224 */ /* 0x000fe200078e0008 */
[----:B------:R-:W-:Y:S01]  /*d190*/  LOP3.LUT R159, R36, R10, R9, 0x96, !PT ;  /* 0x0000000a249f7212 */ /* 0x000fe200078e9609 */
[----:B------:R-:W-:Y:S01]  /*d1a0*/  IMAD.MOV.U32 R8, RZ, RZ, RZ ;  /* 0x000000ffff087224 */ /* 0x000fe200078e00ff */
[----:B------:R-:W-:-:S07]  /*d1b0*/  MOV R9, R12 ;  /* 0x0000000c00097202 */ /* 0x000fce0000000f00 */
.L_x_40039:
[----:B------:R-:W-:Y:S05]  /*d1c0*/  BSYNC.RECONVERGENT B0 ;  /* 0x0000000000007941 */ /* 0x000fea0003800200 */
.L_x_40038:
[----:B------:R-:W-:Y:S01]  /*d1d0*/  I2FP.F32.U32 R9, R9 ;  /* 0x0000000900097245 */ /* 0x000fe20000201000 */
[----:B------:R-:W-:Y:S01]  /*d1e0*/  BSSY.RECONVERGENT B0, `(.L_x_40043) ;  /* 0x0000059000007945 */ /* 0x000fe20003800200 */
[----:B------:R-:W-:Y:S01]  /*d1f0*/  ISETP.NE.AND P2, PT, R8, 0x1, PT ;  /* 0x000000010800780c */ /* 0x000fe20003f45270 */
[----:B------:R-:W-:Y:S01]  /*d200*/  IMAD.MOV.U32 R12, RZ, RZ, 0x2 ;  /* 0x00000002ff0c7424 */ /* 0x000fe200078e00ff */
[----:B------:R-:W-:Y:S01]  /*d210*/  LOP3.LUT R6, R6, 0xfffffffb, RZ, 0xc0, !PT ;  /* 0xfffffffb06067812 */ /* 0x000fe200078ec0ff */
[----:B------:R-:W-:Y:S01]  /*d220*/  FFMA.FTZ R9, R9, R169, 1.1641532182693481445e-10 ;  /* 0x2f00000009097423 */ /* 0x000fe200000100a9 */
[----:B------:R-:W-:-:S04]  /*d230*/  MOV R11, R158 ;  /* 0x0000009e000b7202 */ /* 0x000fc80000000f00 */
[----:B------:R-:W-:Y:S01]  /*d240*/  FSETP.GTU.FTZ.AND P1, PT, R9, R45, PT ;  /* 0x0000002d0900720b */ /* 0x000fe20003f3c000 */
[----:B-----5:R-:W-:-:S05]  /*d250*/  HADD2.F32 R9, -RZ, R116.H0_H0 ;  /* 0x20000074ff097230 */ /* 0x020fca0000004100 */
[----:B------:R-:W-:-:S04]  /*d260*/  FMUL.FTZ R9, R9, R32 ;  /* 0x0000002009097220 */ /* 0x000fc80000410000 */
[----:B------:R-:W-:-:S05]  /*d270*/  FMUL.FTZ R9, R9, R44 ;  /* 0x0000002c09097220 */ /* 0x000fca0000410000 */
[----:B------:R-:W-:Y:S01]  /*d280*/  FSEL R47, R9, RZ, !P1 ;  /* 0x000000ff092f7208 */ /* 0x000fe20004800000 */
[----:B------:R-:W-:Y:S01]  /*d290*/  HADD2.F32 R9, -RZ, R48.H0_H0 ;  /* 0x20000030ff097230 */ /* 0x000fe20000004100 */
[----:B------:R-:W-:-:S04]  /*d2a0*/  PLOP3.LUT P1, PT, P1, PT, PT, 0x8, 0x80 ;  /* 0x000000000080781c */ /* 0x000fc80000f2e170 */
[----:B------:R-:W-:-:S04]  /*d2b0*/  FFMA.FTZ R47, R47, R96, R9 ;  /* 0x000000602f2f7223 */ /* 0x000fc80000010009 */
[----:B------:R-:W-:-:S05]  /*d2c0*/  IMAD.MOV.U32 R168, RZ, RZ, R47 ;  /* 0x000000ffffa87224 */ /* 0x000fca00078e002f */
        /* <DEDUP_REMOVED lines=10> */
.L_x_40045:
        /* <DEDUP_REMOVED lines=13> */
.L_x_40047:
[----:B------:R-:W-:Y:S05]  /*d440*/  BSYNC.RECONVERGENT B1 ;  /* 0x0000000000017941 */ /* 0x000fea0003800200 */
.L_x_40046:
        /* <DEDUP_REMOVED lines=50> */
.L_x_40044:
[----:B------:R-:W-:Y:S05]  /*d770*/  BSYNC.RECONVERGENT B0 ;  /* 0x0000000000007941 */ /* 0x000fea0003800200 */
.L_x_40043:
        /* <DEDUP_REMOVED lines=9> */
[----:B------:R-:W-:Y:S01]  /*d810*/  FSETP.GTU.FTZ.AND P1, PT, R8, R45, PT ;  /* 0x0000002d0800720b */ /* 0x000fe20003f3c000 */
        /* <DEDUP_REMOVED lines=15> */
.L_x_40050:
        /* <DEDUP_REMOVED lines=13> */
.L_x_40052:
[----:B------:R-:W-:Y:S05]  /*d9e0*/  BSYNC.RECONVERGENT B1 ;  /* 0x0000000000017941 */ /* 0x000fea0003800200 */
.L_x_40051:
        /* <DEDUP_REMOVED lines=50> */
.L_x_40049:
[----:B------:R-:W-:Y:S05]  /*dd10*/  BSYNC.RECONVERGENT B0 ;  /* 0x0000000000007941 */ /* 0x000fea0003800200 */
.L_x_40048:
        /* <DEDUP_REMOVED lines=23> */
.L_x_40055:
        /* <DEDUP_REMOVED lines=13> */
.L_x_40057:
[----:B------:R-:W-:Y:S05]  /*df60*/  BSYNC.RECONVERGENT B1 ;  /* 0x0000000000017941 */ /* 0x000fea0003800200 */
.L_x_40056:
        /* <DEDUP_REMOVED lines=50> */
.L_x_40054:
[----:B------:R-:W-:Y:S05]  /*e290*/  BSYNC.RECONVERGENT B0 ;  /* 0x0000000000007941 */ /* 0x000fea0003800200 */
.L_x_40053:
        /* <DEDUP_REMOVED lines=8> */
[----:B------:R-:W-:Y:S01]  /*e320*/  FSETP.GTU.FTZ.AND P2, PT, R10, R45, PT ;  /* 0x0000002d0a00720b */ /* 0x000fe20003f5c000 */
        /* <DEDUP_REMOVED lines=14> */
.L_x_40060:
        /* <DEDUP_REMOVED lines=13> */
.L_x_40062:
[----:B------:R-:W-:Y:S05]  /*e4e0*/  BSYNC.RECONVERGENT B1 ;  /* 0x0000000000017941 */ /* 0x000fea0003800200 */
.L_x_40061:
        /* <DEDUP_REMOVED lines=50> */
.L_x_40059:
[----:B------:R-:W-:Y:S05]  /*e810*/  BSYNC.RECONVERGENT B0 ;  /* 0x0000000000007941 */ /* 0x000fea0003800200 */
.L_x_40058:
[----:B------:R-:W-:Y:S01]  /*e820*/  I2FP.F32.U32 R11, R14 ;  /* 0x0000000e000b7245 */ /* 0x000fe20000201000 */
[----:B------:R-:W-:Y:S01]  /*e830*/  HADD2.F32 R13, -RZ, R50.H0_H0 ;  /* 0x20000032ff0d7230 */ /* 0x000fe20000004100 */
[----:B------:R-:W-:Y:S01]  /*e840*/  ISETP.NE.AND P4, PT, R12, 0x1, PT ;  /* 0x000000010c00780c */ /* 0x000fe20003f85270 */
[----:B------:R-:W-:Y:S01]  /*e850*/  BSSY.RECONVERGENT B0, `(.L_x_40063) ;  /* 0x0000054000007945 */ /* 0x000fe20003800200 */
[----:B------:R-:W-:Y:S02]  /*e860*/  IMAD.MOV.U32 R14, RZ, RZ, 0x2 ;  /* 0x00000002ff0e7424 */ /* 0x000fe400078e00ff */
[----:B------:R-:W-:Y:S01]  /*e870*/  FFMA.FTZ R11, R11, R169, 1.1641532182693481445e-10 ;  /* 0x2f0000000b0b7423 */ /* 0x000fe200000100a9 */
[----:B------:R-:W-:-:S04]  /*e880*/  MOV R117, R158 ;  /* 0x0000009e00757202 */ /* 0x000fc80000000f00 */
[----:B------:R-:W-:Y:S01]  /*e890*/  FSETP.GTU.FTZ.AND P3, PT, R11, R45, PT ;  /* 0x0000002d0b00720b */ /* 0x000fe20003f7c000 */
[----:B------:R-:W-:-:S05]  /*e8a0*/  HADD2.F32 R11, -RZ, R118.H0_H0 ;  /* 0x20000076ff0b7230 */ /* 0x000fca0000004100 */
        /* <DEDUP_REMOVED lines=14> */
.L_x_40065:
        /* <DEDUP_REMOVED lines=13> */
.L_x_40067:
[----:B------:R-:W-:Y:S05]  /*ea60*/  BSYNC.RECONVERGENT B1 ;  /* 0x0000000000017941 */ /* 0x000fea0003800200 */
.L_x_40066:
        /* <DEDUP_REMOVED lines=50> */
.L_x_40064:
[----:B------:R-:W-:Y:S05]  /*ed90*/  BSYNC.RECONVERGENT B0 ;  /* 0x0000000000007941 */ /* 0x000fea0003800200 */
.L_x_40063:
        /* <DEDUP_REMOVED lines=23> */
.L_x_40070:
        /* <DEDUP_REMOVED lines=13> */
.L_x_40072:
[----:B------:R-:W-:Y:S05]  /*efe0*/  BSYNC.RECONVERGENT B1 ;  /* 0x0000000000017941 */ /* 0x000fea0003800200 */
.L_x_40071:
        /* <DEDUP_REMOVED lines=50> */
.L_x_40069:
[----:B------:R-:W-:Y:S05]  /*f310*/  BSYNC.RECONVERGENT B0 ;  /* 0x0000000000007941 */ /* 0x000fea0003800200 */
.L_x_40068:
[----:B------:R-:W-:Y:S01]  /*f320*/  I2FP.F32.U32 R13, R13 ;  /* 0x0000000d000d7245 */ /* 0x000fe20000201000 */
[----:B------:R-:W-:Y:S01]  /*f330*/  HADD2.F32 R14, -RZ, R51.H0_H0 ;  /* 0x20000033ff0e7230 */ /* 0x000fe20000004100 */
[----:B------:R-:W-:Y:S01]  /*f340*/  ISETP.NE.AND P6, PT, R116, 0x1, PT ;  /* 0x000000017400780c */ /* 0x000fe20003fc5270 */
[----:B------:R-:W-:Y:S01]  /*f350*/  BSSY.RECONVERGENT B0, `(.L_x_40073) ;  /* 0x0000057000007945 */ /* 0x000fe20003800200 */
        /* <DEDUP_REMOVED lines=19> */
.L_x_40075:
        /* <DEDUP_REMOVED lines=16> */
.L_x_40077:
[----:B------:R-:W-:Y:S05]  /*f590*/  BSYNC.RECONVERGENT B1 ;  /* 0x0000000000017941 */ /* 0x000fea0003800200 */
.L_x_40076:
        /* <DEDUP_REMOVED lines=46> */
[----:B------:R-:W-:-:S04]  /*f880*/  IMAD.WIDE.U32 R116, R118, -0x326172a9, RZ ;  /* 0xcd9e8d5776747825 */ /* 0x000fc800078e00ff */
[----:B------:R-:W-:Y:S01]  /*f890*/  IMAD.MOV.U32 R122, RZ, RZ, RZ ;  /* 0x000000ffff7a7224 */ /* 0x000fe200078e00ff */
[----:B------:R-:W-:Y:S02]  /*f8a0*/  LOP3.LUT R159, R36, R120, R117, 0x96, !PT ;  /* 0x00000078249f7212 */ /* 0x000fe400078e9675 */
[----:B------:R-:W-:-:S07]  /*f8b0*/  MOV R158, R116 ;  /* 0x00000074009e7202 */ /* 0x000fce0000000f00 */
.L_x_40074:
[----:B------:R-:W-:Y:S05]  /*f8c0*/  BSYNC.RECONVERGENT B0 ;  /* 0x0000000000007941 */ /* 0x000fea0003800200 */
.L_x_40073:
[----:B------:R-:W-:Y:S01]  /*f8d0*/  I2FP.F32.U32 R14, R14 ;  /* 0x0000000e000e7245 */ /* 0x000fe20000201000 */
[----:B------:R-:W-:Y:S01]  /*f8e0*/  HADD2.F32 R116, -RZ, R51.H1_H1 ;  /* 0x30000033ff747230 */ /* 0x000fe20000004100 */
[----:B------:R-:W-:Y:S02]  /*f8f0*/  F2FP.F16.F32.PACK_AB R118, R12, R11 ;  /* 0x0000000b0c76723e */ /* 0x000fe400000000ff */
[----:B------:R-:W-:Y:S01]  /*f900*/  F2FP.F16.F32.PACK_AB R117, R10, R9 ;  /* 0x000000090a75723e */ /* 0x000fe200000000ff */
        /* <DEDUP_REMOVED lines=8> */
[----:B------:R-:W-:-:S04]  /*f990*/  F2FP.F16.F32.PACK_AB R116, R8, R47 ;  /* 0x0000002f0874723e */ /* 0x000fc800000000ff */
[----:B------:R-:W-:Y:S01]  /*f9a0*/  F2FP.F16.F32.PACK_AB R119, R14, R13 ;  /* 0x0000000d0e77723e */ /* 0x000fe200000000ff */
[----:B------:R-:W-:Y:S06]  /*f9b0*/  BRA `(.L_x_40078) ;  /* 0x0000002c001c7947 */ /* 0x000fec0003800000 */
.L_x_40037:
        /* <DEDUP_REMOVED lines=16> */
.L_x_40081:
        /* <DEDUP_REMOVED lines=13> */
.L_x_40083:
[----:B------:R-:W-:Y:S05]  /*fb90*/  BSYNC.RECONVERGENT B1 ;  /* 0x0000000000017941 */ /* 0x000fea0003800200 */
.L_x_40082:
        /* <DEDUP_REMOVED lines=50> */
.L_x_40080:
[----:B------:R-:W-:Y:S05]  /*fec0*/  BSYNC.RECONVERGENT B0 ;  /* 0x0000000000007941 */ /* 0x000fea0003800200 */
.L_x_40079:
[----:B------:R-:W-:Y:S01]  /*fed0*/  I2FP.F32.U32 R9, R9 ;  /* 0x0000000900097245 */ /* 0x000fe20000201000 */
[----:B------:R-:W-:Y:S01]  /*fee0*/  BSSY.RECONVERGENT B0, `(.L_x_40084) ;  /* 0x0000058000007945 */ /* 0x000fe20003800200 */
[----:B------:R-:W-:Y:S01]  /*fef0*/  ISETP.NE.AND P2, PT, R8, 0x1, PT ;  /* 0x000000010800780c */ /* 0x000fe20003f45270 */
[----:B------:R-:W-:Y:S01]  /*ff00*/  IMAD.MOV.U32 R12, RZ, RZ, 0x2 ;  /* 0x00000002ff0c7424 */ /* 0x000fe200078e00ff */
[----:B------:R-:W-:Y:S01]  /*ff10*/  LOP3.LUT R6, R6, 0xfffffffb, RZ, 0xc0, !PT ;  /* 0xfffffffb06067812 */ /* 0x000fe200078ec0ff */
[----:B------:R-:W-:Y:S01]  /*ff20*/  FFMA.FTZ R9, R9, R169, 1.1641532182693481445e-10 ;  /* 0x2f00000009097423 */ /* 0x000fe200000100a9 */
[----:B------:R-:W-:-:S04]  /*ff30*/  IMAD.MOV.U32 R11, RZ, RZ, R158 ;  /* 0x000000ffff0b7224 */ /* 0x000fc800078e009e */
[----:B------:R-:W-:Y:S01]  /*ff40*/  FSETP.GTU.FTZ.AND P1, PT, R9, R45, PT ;  /* 0x0000002d0900720b */ /* 0x000fe20003f3c000 */
[----:B-----5:R-:W-:-:S05]  /*ff50*/  HADD2.F32 R9, -RZ, R116.H0_H0 ;  /* 0x20000074ff097230 */ /* 0x020fca0000004100 */
        /* <DEDUP_REMOVED lines=16> */
.L_x_40086:
        /* <DEDUP_REMOVED lines=13> */
.L_x_40088:
[----:B------:R-:W-:Y:S05]  /*10130*/  BSYNC.RECONVERGENT B1 ;  /* 0x0000000000017941 */ /* 0x000fea0003800200 */
.L_x_40087:
        /* <DEDUP_REMOVED lines=50> */
.L_x_40085:
[----:B------:R-:W-:Y:S05]  /*10460*/  BSYNC.RECONVERGENT B0 ;  /* 0x0000000000007941 */ /* 0x000fea0003800200 */
.L_x_40084:
[----:B------:R-:W-:Y:S01]  /*10470*/  I2FP.F32.U32 R8, R11 ;  /* 0x0000000b00087245 */ /* 0x000fe20000201000 */
[----:B------:R-:W-:Y:S01]  /*10480*/  HADD2.F32 R116, -RZ, R116.H1_H1 ;  /* 0x30000074ff747230 */ /* 0x000fe20000004100 */
        /* <DEDUP_REMOVED lines=22> */
.L_x_40091:
        /* <DEDUP_REMOVED lines=13> */
.L_x_40093:
[----:B------:R-:W-:Y:S05]  /*106c0*/  BSYNC.RECONVERGENT B1 ;  /* 0x0000000000017941 */ /* 0x000fea0003800200 */
.L_x_40092:
        /* <DEDUP_REMOVED lines=50> */
.L_x_40090:
[----:B------:R-:W-:Y:S05]  /*109f0*/  BSYNC.RECONVERGENT B0 ;  /* 0x0000000000007941 */ /* 0x000fea0003800200 */
.L_x_40089:
[----:B------:R-:W-:Y:S01]  /*10a00*/  I2FP.F32.U32 R9, R9 ;  /* 0x0000000900097245 */ /* 0x000fe20000201000 */
[----:B------:R-:W-:Y:S01]  /*10a10*/  BSSY.RECONVERGENT B0, `(.L_x_40094) ;  /* 0x0000055000007945 */ /* 0x000fe20003800200 */
[----:B------:R-:W-:Y:S01]  /*10a20*/  ISETP.NE.AND P2, PT, R10, 0x1, PT ;  /* 0x000000010a00780c */ /* 0x000fe20003f45270 */
[----:B------:R-:W-:Y:S02]  /*10a30*/  HFMA2 R11, -RZ, RZ, 0, 1.1920928955078125e-07 ;  /* 0x00000002ff0b7431 */ /* 0x000fe400000001ff */
        /* <DEDUP_REMOVED lines=18> */
.L_x_40096:
        /* <DEDUP_REMOVED lines=13> */
.L_x_40098:
[----:B------:R-:W-:Y:S05]  /*10c30*/  BSYNC.RECONVERGENT B1 ;  /* 0x0000000000017941 */ /* 0x000fea0003800200 */
.L_x_40097:
        /* <DEDUP_REMOVED lines=50> */
.L_x_40095:
[----:B------:R-:W-:Y:S05]  /*10f60*/  BSYNC.RECONVERGENT B0 ;  /* 0x0000000000007941 */ /* 0x000fea0003800200 */
.L_x_40094:
        /* <DEDUP_REMOVED lines=22> */
.L_x_40101:
        /* <DEDUP_REMOVED lines=13> */
.L_x_40103:
[----:B------:R-:W-:Y:S05]  /*111a0*/  BSYNC.RECONVERGENT B1 ;  /* 0x0000000000017941 */ /* 0x000fea0003800200 */
.L_x_40102:
        /* <DEDUP_REMOVED lines=50> */
.L_x_40100:
[----:B------:R-:W-:Y:S05]  /*114d0*/  BSYNC.RECONVERGENT B0 ;  /* 0x0000000000007941 */ /* 0x000fea0003800200 */
.L_x_40099:
[----:B------:R-:W-:Y:S01]  /*114e0*/  I2FP.F32.U32 R11, R14 ;  /* 0x0000000e000b7245 */ /* 0x000fe20000201000 */
[----:B------:R-:W-:Y:S01]  /*114f0*/  BSSY.RECONVERGENT B0, `(.L_x_40104) ;  /* 0x0000055000007945 */ /* 0x000fe20003800200 */
[----:B------:R-:W-:Y:S01]  /*11500*/  ISETP.NE.AND P4, PT, R12, 0x1, PT ;  /* 0x000000010c00780c */ /* 0x000fe20003f85270 */
[----:B------:R-:W-:Y:S02]  /*11510*/  IMAD.MOV.U32 R14, RZ, RZ, 0x2 ;  /* 0x00000002ff0e7424 */ /* 0x000fe400078e00ff */
[----:B------:R-:W-:Y:S01]  /*11520*/  FFMA.FTZ R11, R11, R169, 1.1641532182693481445e-10 ;  /* 0x2f0000000b0b7423 */ /* 0x000fe200000100a9 */
[----:B------:R-:W-:-:S04]  /*11530*/  IMAD.MOV.U32 R117, RZ, RZ, R158 ;  /* 0x000000ffff757224 */ /* 0x000fc800078e009e */
        /* <DEDUP_REMOVED lines=16> */
.L_x_40106:
        /* <DEDUP_REMOVED lines=13> */
.L_x_40108:
[----:B------:R-:W-:Y:S05]  /*11710*/  BSYNC.RECONVERGENT B1 ;  /* 0x0000000000017941 */ /* 0x000fea0003800200 */
.L_x_40107:
        /* <DEDUP_REMOVED lines=50> */
.L_x_40105:
[----:B------:R-:W-:Y:S05]  /*11a40*/  BSYNC.RECONVERGENT B0 ;  /* 0x0000000000007941 */ /* 0x000fea0003800200 */
.L_x_40104:
        /* <DEDUP_REMOVED lines=22> */
.L_x_40111:
        /* <DEDUP_REMOVED lines=13> */
.L_x_40113:
[----:B------:R-:W-:Y:S05]  /*11c80*/  BSYNC.RECONVERGENT B1 ;  /* 0x0000000000017941 */ /* 0x000fea0003800200 */
.L_x_40112:
        /* <DEDUP_REMOVED lines=50> */
.L_x_40110:
[----:B------:R-:W-:Y:S05]  /*11fb0*/  BSYNC.RECONVERGENT B0 ;  /* 0x0000000000007941 */ /* 0x000fea0003800200 */
.L_x_40109:
[----:B------:R-:W-:Y:S01]  /*11fc0*/  I2FP.F32.U32 R13, R13 ;  /* 0x0000000d000d7245 */ /* 0x000fe20000201000 */
[----:B------:R-:W-:Y:S01]  /*11fd0*/  BSSY.RECONVERGENT B0, `(.L_x_40114) ;  /* 0x0000058000007945 */ /* 0x000fe20003800200 */
[----:B------:R-:W-:Y:S01]  /*11fe0*/  ISETP.NE.AND P6, PT, R116, 0x1, PT ;  /* 0x000000017400780c */ /* 0x000fe20003fc5270 */
[----:B------:R-:W-:Y:S01]  /*11ff0*/  IMAD.MOV.U32 R122, RZ, RZ, 0x2 ;  /* 0x00000002ff7a7424 */ /* 0x000fe200078e00ff */
        /* <DEDUP_REMOVED lines=18> */
.L_x_40116:
        /* <DEDUP_REMOVED lines=16> */
.L_x_40118:
[----:B------:R-:W-:Y:S05]  /*12220*/  BSYNC.RECONVERGENT B1 ;  /* 0x0000000000017941 */ /* 0x000fea0003800200 */
.L_x_40117:
        /* <DEDUP_REMOVED lines=47> */
[----:B------:R-:W-:Y:S02]  /*12520*/  HFMA2 R122, -RZ, RZ, 0, 0 ;  /* 0x00000000ff7a7431 */ /* 0x000fe400000001ff */
[----:B------:R-:W-:Y:S01]  /*12530*/  IMAD.MOV.U32 R158, RZ, RZ, R116 ;  /* 0x000000ffff9e7224 */ /* 0x000fe200078e0074 */
[----:B------:R-:W-:-:S07]  /*12540*/  LOP3.LUT R159, R36, R120, R117, 0x96, !PT ;  /* 0x00000078249f7212 */ /* 0x000fce00078e9675 */
.L_x_40115:
[----:B------:R-:W-:Y:S05]  /*12550*/  BSYNC.RECONVERGENT B0 ;  /* 0x0000000000007941 */ /* 0x000fea0003800200 */
.L_x_40114:
[----:B------:R-:W-:Y:S02]  /*12560*/  I2FP.F32.U32 R14, R14 ;  /* 0x0000000e000e7245 */ /* 0x000fe40000201000 */
[----:B------:R-:W-:Y:S02]  /*12570*/  F2FP.F16.F32.PACK_AB R118, R12, R11 ;  /* 0x0000000b0c76723e */ /* 0x000fe400000000ff */
[----:B------:R-:W-:Y:S01]  /*12580*/  F2FP.F16.F32.PACK_AB R117, R10, R9 ;  /* 0x000000090a75723e */ /* 0x000fe200000000ff */
[----:B------:R-:W-:Y:S01]  /*12590*/  FFMA.FTZ R14, R14, R169, 1.1641532182693481445e-10 ;  /* 0x2f0000000e0e7423 */ /* 0x000fe200000100a9 */
[----:B------:R-:W-:-:S04]  /*125a0*/  F2FP.F16.F32.PACK_AB R116, R8, R47 ;  /* 0x0000002f0874723e */ /* 0x000fc800000000ff */
[----:B------:R-:W-:Y:S01]  /*125b0*/  FSETP.GTU.FTZ.AND P6, PT, R14, R45, PT ;  /* 0x0000002d0e00720b */ /* 0x000fe20003fdc000 */
[----:B------:R-:W-:-:S05]  /*125c0*/  HADD2.F32 R14, -RZ, R119.H1_H1 ;  /* 0x30000077ff0e7230 */ /* 0x000fca0000004100 */
[----:B------:R-:W-:-:S04]  /*125d0*/  FMUL.FTZ R14, R14, R32 ;  /* 0x000000200e0e7220 */ /* 0x000fc80000410000 */
[----:B------:R-:W-:-:S05]  /*125e0*/  FMUL.FTZ R14, R14, R44 ;  /* 0x0000002c0e0e7220 */ /* 0x000fca0000410000 */
[----:B------:R-:W-:Y:S02]  /*125f0*/  FSEL R14, R14, RZ, !P6 ;  /* 0x000000ff0e0e7208 */ /* 0x000fe40007000000 */
[----:B------:R-:W-:-:S03]  /*12600*/  PLOP3.LUT P6, PT, P6, PT, PT, 0x8, 0x80 ;  /* 0x000000000080781c */ /* 0x000fc600037ce170 */
[----:B------:R-:W-:-:S05]  /*12610*/  FMUL.FTZ R14, R14, R95 ;  /* 0x0000005f0e0e7220 */ /* 0x000fca0000410000 */
[----:B------:R-:W-:-:S07]  /*12620*/  F2FP.F16.F32.PACK_AB R119, R14, R13 ;  /* 0x0000000d0e77723e */ /* 0x000fce00000000ff */
.L_x_40078:
        /* <DEDUP_REMOVED lines=41> */
.L_x_40122:
        /* <DEDUP_REMOVED lines=13> */
.L_x_40124:
[----:B------:R-:W-:Y:S05]  /*12990*/  BSYNC.RECONVERGENT B1 ;  /* 0x0000000000017941 */ /* 0x000fea0003800200 */
.L_x_40123:
        /* <DEDUP_REMOVED lines=50> */
.L_x_40121:
[----:B------:R-:W-:Y:S05]  /*12cc0*/  BSYNC.RECONVERGENT B0 ;  /* 0x0000000000007941 */ /* 0x000fea0003800200 */
.L_x_40120:
[----:B------:R-:W-:Y:S01]  /*12cd0*/  I2FP.F32.U32 R46, R121 ;  /* 0x00000079002e7245 */ /* 0x000fe20000201000 */
[----:B-----5:R-:W-:Y:S01]  /*12ce0*/  HADD2.F32 R121, -RZ, R48.H0_H0 ;  /* 0x20000030ff797230 */ /* 0x020fe20000004100 */
[----:B------:R-:W-:Y:S01]  /*12cf0*/  ISETP.NE.AND P2, PT, R120, 0x1, PT ;  /* 0x000000017800780c */ /* 0x000fe20003f45270 */
[----:B------:R-:W-:Y:S01]  /*12d00*/  BSSY.RECONVERGENT B0, `(.L_x_40125) ;  /* 0x0000056000007945 */ /* 0x000fe20003800200 */
[----:B------:R-:W-:Y:S01]  /*12d10*/  LOP3.LUT R6, R6, 0xfffffffb, RZ, 0xc0, !PT ;  /* 0xfffffffb06067812 */ /* 0x000fe200078ec0ff */
        /* <DEDUP_REMOVED lines=20> */
.L_x_40127:
        /* <DEDUP_REMOVED lines=13> */
.L_x_40129:
[----:B------:R-:W-:Y:S05]  /*12f30*/  BSYNC.RECONVERGENT B1 ;  /* 0x0000000000017941 */ /* 0x000fea0003800200 */
.L_x_40128:
        /* <DEDUP_REMOVED lines=50> */
.L_x_40126:
[----:B------:R-:W-:Y:S05]  /*13260*/  BSYNC.RECONVERGENT B0 ;  /* 0x0000000000007941 */ /* 0x000fea0003800200 */
.L_x_40125:
[----:B------:R-:W-:Y:S01]  /*13270*/  I2FP.F32.U32 R120, R123 ;  /* 0x0000007b00787245 */ /* 0x000fe20000201000 */
[----:B------:R-:W-:Y:S01]  /*13280*/  HADD2.F32 R116, -RZ, R116.H1_H1 ;  /* 0x30000074ff747230 */ /* 0x000fe20000004100 */
        /* <DEDUP_REMOVED lines=9> */
[----:B------:R-:W-:-:S03]  /*13320*/  HADD2.F32 R120, -RZ, R48.H1_H1 ;  /* 0x30000030ff787230 */ /* 0x000fc60000004100 */
        /* <DEDUP_REMOVED lines=14> */
.L_x_40132:
        /* <DEDUP_REMOVED lines=13> */
.L_x_40134:
[----:B------:R-:W-:Y:S05]  /*134e0*/  BSYNC.RECONVERGENT B1 ;  /* 0x0000000000017941 */ /* 0x000fea0003800200 */
.L_x_40133:
        /* <DEDUP_REMOVED lines=50> */
.L_x_40131:
[----:B------:R-:W-:Y:S05]  /*13810*/  BSYNC.RECONVERGENT B0 ;  /* 0x0000000000007941 */ /* 0x000fea0003800200 */
.L_x_40130:
[----:B------:R-:W-:Y:S01]  /*13820*/  I2FP.F32.U32 R121, R125 ;  /* 0x0000007d00797245 */ /* 0x000fe20000201000 */
[----:B------:R-:W-:Y:S01]  /*13830*/  HADD2.F32 R123, -RZ, R49.H0_H0 ;  /* 0x20000031ff7b7230 */ /* 0x000fe20000004100 */
[----:B------:R-:W-:Y:S01]  /*13840*/  ISETP.NE.AND P2, PT, R122, 0x1, PT ;  /* 0x000000017a00780c */ /* 0x000fe20003f45270 */
[----:B------:R-:W-:Y:S01]  /*13850*/  BSSY.RECONVERGENT B0, `(.L_x_40135) ;  /* 0x0000054000007945 */ /* 0x000fe20003800200 */
[----:B------:R-:W-:Y:S02]  /*13860*/  HFMA2 R126, -RZ, RZ, 0, 1.1920928955078125e-07 ;  /* 0x00000002ff7e7431 */ /* 0x000fe400000001ff */
        /* <DEDUP_REMOVED lines=18> */
.L_x_40137:
        /* <DEDUP_REMOVED lines=13> */
.L_x_40139:
[----:B------:R-:W-:Y:S05]  /*13a60*/  BSYNC.RECONVERGENT B1 ;  /* 0x0000000000017941 */ /* 0x000fea0003800200 */
.L_x_40138:
        /* <DEDUP_REMOVED lines=50> */
.L_x_40136:
[----:B------:R-:W-:Y:S05]  /*13d90*/  BSYNC.RECONVERGENT B0 ;  /* 0x0000000000007941 */ /* 0x000fea0003800200 */
.L_x_40135:
        /* <DEDUP_REMOVED lines=10> */
[----:B------:R-:W-:-:S03]  /*13e40*/  HADD2.F32 R122, -RZ, R49.H1_H1 ;  /* 0x30000031ff7a7230 */ /* 0x000fc60000004100 */
        /* <DEDUP_REMOVED lines=13> */
.L_x_40142:
        /* <DEDUP_REMOVED lines=13> */
.L_x_40144:
[----:B------:R-:W-:Y:S05]  /*13ff0*/  BSYNC.RECONVERGENT B1 ;  /* 0x0000000000017941 */ /* 0x000fea0003800200 */
.L_x_40143:
        /* <DEDUP_REMOVED lines=50> */
.L_x_40141:
[----:B------:R-:W-:Y:S05]  /*14320*/  BSYNC.RECONVERGENT B0 ;  /* 0x0000000000007941 */ /* 0x000fea0003800200 */
.L_x_40140:
        /* <DEDUP_REMOVED lines=23> */
.L_x_40147:
        /* <DEDUP_REMOVED lines=13> */
.L_x_40149:
[----:B------:R-:W-:Y:S05]  /*14570*/  BSYNC.RECONVERGENT B1 ;  /* 0x0000000000017941 */ /* 0x000fea0003800200 */
.L_x_40148:
        /* <DEDUP_REMOVED lines=50> */
.L_x_40146:
[----:B------:R-:W-:Y:S05]  /*148a0*/  BSYNC.RECONVERGENT B0 ;  /* 0x0000000000007941 */ /* 0x000fea0003800200 */
.L_x_40145:
        /* <DEDUP_REMOVED lines=24> */
.L_x_40152:
        /* <DEDUP_REMOVED lines=13> */
.L_x_40154:
[----:B------:R-:W-:Y:S05]  /*14b00*/  BSYNC.RECONVERGENT B1 ;  /* 0x0000000000017941 */ /* 0x000fea0003800200 */
.L_x_40153:
        /* <DEDUP_REMOVED lines=50> */
.L_x_40151:
[----:B------:R-:W-:Y:S05]  /*14e30*/  BSYNC.RECONVERGENT B0 ;  /* 0x0000000000007941 */ /* 0x000fea0003800200 */
.L_x_40150:
        /* <DEDUP_REMOVED lines=23> */
.L_x_40157:
        /* <DEDUP_REMOVED lines=16> */
.L_x_40159:
[----:B------:R-:W-:Y:S05]  /*150b0*/  BSYNC.RECONVERGENT B1 ;  /* 0x0000000000017941 */ /* 0x000fea0003800200 */
.L_x_40158:
        /* <DEDUP_REMOVED lines=50> */
.L_x_40156:
[----:B------:R-:W-:Y:S05]  /*153e0*/  BSYNC.RECONVERGENT B0 ;  /* 0x0000000000007941 */ /* 0x000fea0003800200 */
.L_x_40155:
        /* <DEDUP_REMOVED lines=15> */
.L_x_40119:
        /* <DEDUP_REMOVED lines=16> */
.L_x_40163:
        /* <DEDUP_REMOVED lines=13> */
.L_x_40165:
[----:B------:R-:W-:Y:S05]  /*156b0*/  BSYNC.RECONVERGENT B1 ;  /* 0x0000000000017941 */ /* 0x000fea0003800200 */
.L_x_40164:
        /* <DEDUP_REMOVED lines=47> */
[----:B------:R-:W-:Y:S01]  /*159b0*/  HFMA2 R120, -RZ, RZ, 0, 0 ;  /* 0x00000000ff787431 */ /* 0x000fe200000001ff */
[----:B------:R-:W-:Y:S01]  /*159c0*/  LOP3.LUT R159, R36, R122, R121, 0x96, !PT ;  /* 0x0000007a249f7212 */ /* 0x000fe200078e9679 */
[----:B------:R-:W-:-:S07]  /*159d0*/  IMAD.MOV.U32 R121, RZ, RZ, R46 ;  /* 0x000000ffff797224 */ /* 0x000fce00078e002e */
.L_x_40162:
[----:B------:R-:W-:Y:S05]  /*159e0*/  BSYNC.RECONVERGENT B0 ;  /* 0x0000000000007941 */ /* 0x000fea0003800200 */
.L_x_40161:
        /* <DEDUP_REMOVED lines=24> */
.L_x_40168:
        /* <DEDUP_REMOVED lines=13> */
.L_x_40170:
[----:B------:R-:W-:Y:S05]  /*15c40*/  BSYNC.RECONVERGENT B1 ;  /* 0x0000000000017941 */ /* 0x000fea0003800200 */
.L_x_40169:
        /* <DEDUP_REMOVED lines=50> */
.L_x_40167:
[----:B------:R-:W-:Y:S05]  /*15f70*/  BSYNC.RECONVERGENT B0 ;  /* 0x0000000000007941 */ /* 0x000fea0003800200 */
.L_x_40166:
        /* <DEDUP_REMOVED lines=25> */
.L_x_40173:
        /* <DEDUP_REMOVED lines=13> */
.L_x_40175:
[----:B------:R-:W-:Y:S05]  /*161e0*/  BSYNC.RECONVERGENT B1 ;  /* 0x0000000000017941 */ /* 0x000fea0003800200 */
.L_x_40174:
        /* <DEDUP_REMOVED lines=46> */
[----:B------:R-:W-:-:S03]  /*164d0*/  IMAD.WIDE.U32 R122, R121, -0x326172a9, RZ ;  /* 0xcd9e8d57797a7825 */ /* 0x000fc600078e00ff */
[----:B------:R-:W-:Y:S01]  /*164e0*/  MOV R158, R122 ;  /* 0x0000007a009e7202 */ /* 0x000fe20000000f00 */
[----:B------:R-:W-:Y:S01]  /*164f0*/  IMAD.MOV.U32 R122, RZ, RZ, RZ ;  /* 0x000000ffff7a7224 */ /* 0x000fe200078e00ff */
[----:B------:R-:W-:-:S07]  /*16500*/  LOP3.LUT R159, R36, R124, R123, 0x96, !PT ;  /* 0x0000007c249f7212 */ /* 0x000fce00078e967b */
.L_x_40172:
[----:B------:R-:W-:Y:S05]  /*16510*/  BSYNC.RECONVERGENT B0 ;  /* 0x0000000000007941 */ /* 0x000fea0003800200 */
.L_x_40171:
        /* <DEDUP_REMOVED lines=22> */
.L_x_40178:
        /* <DEDUP_REMOVED lines=13> */
.L_x_40180:
[----:B------:R-:W-:Y:S05]  /*16750*/  BSYNC.RECONVERGENT B1 ;  /* 0x0000000000017941 */ /* 0x000fea0003800200 */
.L_x_40179:
        /* <DEDUP_REMOVED lines=50> */
.L_x_40177:
[----:B------:R-:W-:Y:S05]  /*16a80*/  BSYNC.RECONVERGENT B0 ;  /* 0x0000000000007941 */ /* 0x000fea0003800200 */
.L_x_40176:
        /* <DEDUP_REMOVED lines=23> */
.L_x_40183:
        /* <DEDUP_REMOVED lines=13> */
.L_x_40185:
[----:B------:R-:W-:Y:S05]  /*16cd0*/  BSYNC.RECONVERGENT B1 ;  /* 0x0000000000017941 */ /* 0x000fea0003800200 */
.L_x_40184:
        /* <DEDUP_REMOVED lines=47> */
[----:B------:R-:W-:Y:S02]  /*16fd0*/  IMAD.MOV.U32 R158, RZ, RZ, R124 ;  /* 0x000000ffff9e7224 */ /* 0x000fe400078e007c */
[----:B------:R-:W-:Y:S01]  /*16fe0*/  HFMA2 R124, -RZ, RZ, 0, 0 ;  /* 0x00000000ff7c7431 */ /* 0x000fe200000001ff */
[----:B------:R-:W-:-:S07]  /*16ff0*/  LOP3.LUT R159, R36, R126, R125, 0x96, !PT ;  /* 0x0000007e249f7212 */ /* 0x000fce00078e967d */
.L_x_40182:
[----:B------:R-:W-:Y:S05]  /*17000*/  BSYNC.RECONVERGENT B0 ;  /* 0x0000000000007941 */ /* 0x000fea0003800200 */
.L_x_40181:
        /* <DEDUP_REMOVED lines=22> */
.L_x_40188:
        /* <DEDUP_REMOVED lines=13> */
.L_x_40190:
[----:B------:R-:W-:Y:S05]  /*17240*/  BSYNC.RECONVERGENT B1 ;  /* 0x0000000000017941 */ /* 0x000fea0003800200 */
.L_x_40189:
        /* <DEDUP_REMOVED lines=50> */
.L_x_40187:
[----:B------:R-:W-:Y:S05]  /*17570*/  BSYNC.RECONVERGENT B0 ;  /* 0x0000000000007941 */ /* 0x000fea0003800200 */
.L_x_40186:
        /* <DEDUP_REMOVED lines=23> */
.L_x_40193:
        /* <DEDUP_REMOVED lines=13> */
.L_x_40195:
[----:B------:R-:W-:Y:S05]  /*177c0*/  BSYNC.RECONVERGENT B1 ;  /* 0x0000000000017941 */ /* 0x000fea0003800200 */
.L_x_40194:
        /* <DEDUP_REMOVED lines=50> */
.L_x_40192:
[----:B------:R-:W-:Y:S05]  /*17af0*/  BSYNC.RECONVERGENT B0 ;  /* 0x0000000000007941 */ /* 0x000fea0003800200 */
.L_x_40191:
        /* <DEDUP_REMOVED lines=22> */
.L_x_40198:
        /* <DEDUP_REMOVED lines=16> */
.L_x_40200:
[----:B------:R-:W-:Y:S05]  /*17d60*/  BSYNC.RECONVERGENT B1 ;  /* 0x0000000000017941 */ /* 0x000fea0003800200 */
.L_x_40199:
        /* <DEDUP_REMOVED lines=50> */
.L_x_40197:
[----:B------:R-:W-:Y:S05]  /*18090*/  BSYNC.RECONVERGENT B0 ;  /* 0x0000000000007941 */ /* 0x000fea0003800200 */
.L_x_40196:
        /* <DEDUP_REMOVED lines=13> */
.L_x_40160:
        /* <DEDUP_REMOVED lines=41> */
.L_x_40204:
        /* <DEDUP_REMOVED lines=13> */
.L_x_40206:
[----:B------:R-:W-:Y:S05]  /*184d0*/  BSYNC.RECONVERGENT B1 ;  /* 0x0000000000017941 */ /* 0x000fea0003800200 */
.L_x_40205:
        /* <DEDUP_REMOVED lines=50> */
.L_x_40203:
[----:B------:R-:W-:Y:S05]  /*18800*/  BSYNC.RECONVERGENT B0 ;  /* 0x0000000000007941 */ /* 0x000fea0003800200 */
.L_x_40202:
[----:B------:R-:W-:Y:S01]  /*18810*/  I2FP.F32.U32 R128, R130 ;  /* 0x0000008200807245 */ /* 0x000fe20000201000 */
[----:B-----5:R-:W-:Y:S01]  /*18820*/  HADD2.F32 R129, -RZ, R48.H0_H0 ;  /* 0x20000030ff817230 */ /* 0x020fe20000004100 */
[----:B------:R-:W-:Y:S01]  /*18830*/  ISETP.NE.AND P2, PT, R131, 0x1, PT ;  /* 0x000000018300780c */ /* 0x000fe20003f45270 */
[----:B------:R-:W-:Y:S01]  /*18840*/  BSSY.RECONVERGENT B0, `(.L_x_40207) ;  /* 0x0000056000007945 */ /* 0x000fe20003800200 */
[----:B------:R-:W-:Y:S01]  /*18850*/  LOP3.LUT R6, R6, 0xfffffffb, RZ, 0xc0, !PT ;  /* 0xfffffffb06067812 */ /* 0x000fe200078ec0ff */
[----:B------:R-:W-:Y:S01]  /*18860*/  FFMA.FTZ R128, R128, R169, 1.1641532182693481445e-10 ;  /* 0x2f00000080807423 */ /* 0x000fe200000100a9 */
[----:B------:R-:W-:Y:S02]  /*18870*/  HFMA2 R130, -RZ, RZ, 0, 1.1920928955078125e-07 ;  /* 0x00000002ff827431 */ /* 0x000fe400000001ff */
[----:B------:R-:W-:Y:S02]  /*18880*/  IMAD.MOV.U32 R133, RZ, RZ, R158 ;  /* 0x000000ffff857224 */ /* 0x000fe400078e009e */
[----:B------:R-:W-:Y:S01]  /*18890*/  FSETP.GTU.FTZ.AND P1, PT, R128, R45, PT ;  /* 0x0000002d8000720b */ /* 0x000fe20003f3c000 */
[----:B------:R-:W-:-:S05]  /*188a0*/  HADD2.F32 R128, -RZ, R116.H0_H0 ;  /* 0x20000074ff807230 */ /* 0x000fca0000004100 */
        /* <DEDUP_REMOVED lines=15> */
.L_x_40209:
        /* <DEDUP_REMOVED lines=13> */
.L_x_40211:
[----:B------:R-:W-:Y:S05]  /*18a70*/  BSYNC.RECONVERGENT B1 ;  /* 0x0000000000017941 */ /* 0x000fea0003800200 */
.L_x_40210:
        /* <DEDUP_REMOVED lines=50> */
.L_x_40208:
[----:B------:R-:W-:Y:S05]  /*18da0*/  BSYNC.RECONVERGENT B0 ;  /* 0x0000000000007941 */ /* 0x000fea0003800200 */
.L_x_40207:
[----:B------:R-:W-:Y:S01]  /*18db0*/  I2FP.F32.U32 R129, R133 ;  /* 0x0000008500817245 */ /* 0x000fe20000201000 */
[----:B------:R-:W-:Y:S01]  /*18dc0*/  HADD2.F32 R116, -RZ, R116.H1_H1 ;  /* 0x30000074ff747230 */ /* 0x000fe20000004100 */
        /* <DEDUP_REMOVED lines=24> */
.L_x_40214:
        /* <DEDUP_REMOVED lines=13> */
.L_x_40216:
[----:B------:R-:W-:Y:S05]  /*19020*/  BSYNC.RECONVERGENT B1 ;  /* 0x0000000000017941 */ /* 0x000fea0003800200 */
.L_x_40215:
        /* <DEDUP_REMOVED lines=50> */
.L_x_40213:
[----:B------:R-:W-:Y:S05]  /*19350*/  BSYNC.RECONVERGENT B0 ;  /* 0x0000000000007941 */ /* 0x000fea0003800200 */
.L_x_40212:
[----:B------:R-:W-:Y:S01]  /*19360*/  I2FP.F32.U32 R130, R133 ;  /* 0x0000008500827245 */ /* 0x000fe20000201000 */
[----:B------:R-:W-:Y:S01]  /*19370*/  HADD2.F32 R131, -RZ, R49.H0_H0 ;  /* 0x20000031ff837230 */ /* 0x000fe20000004100 */
[----:B------:R-:W-:Y:S01]  /*19380*/  ISETP.NE.AND P2, PT, R134, 0x1, PT ;  /* 0x000000018600780c */ /* 0x000fe20003f45270 */
[----:B------:R-:W-:Y:S01]  /*19390*/  BSSY.RECONVERGENT B0, `(.L_x_40217) ;  /* 0x0000054000007945 */ /* 0x000fe20003800200 */
[----:B------:R-:W-:Y:S02]  /*193a0*/  IMAD.MOV.U32 R132, RZ, RZ, 0x2 ;  /* 0x00000002ff847424 */ /* 0x000fe400078e00ff */
        /* <DEDUP_REMOVED lines=18> */
.L_x_40219:
        /* <DEDUP_REMOVED lines=13> */
.L_x_40221:
[----:B------:R-:W-:Y:S05]  /*195a0*/  BSYNC.RECONVERGENT B1 ;  /* 0x0000000000017941 */ /* 0x000fea0003800200 */
.L_x_40220:
        /* <DEDUP_REMOVED lines=50> */
.L_x_40218:
[----:B------:R-:W-:Y:S05]  /*198d0*/  BSYNC.RECONVERGENT B0 ;  /* 0x0000000000007941 */ /* 0x000fea0003800200 */
.L_x_40217:
        /* <DEDUP_REMOVED lines=24> */
.L_x_40224:
        /* <DEDUP_REMOVED lines=13> */
.L_x_40226:
[----:B------:R-:W-:Y:S05]  /*19b30*/  BSYNC.RECONVERGENT B1 ;  /* 0x0000000000017941 */ /* 0x000fea0003800200 */
.L_x_40225:
        /* <DEDUP_REMOVED lines=50> */
.L_x_40223:
[----:B------:R-:W-:Y:S05]  /*19e60*/  BSYNC.RECONVERGENT B0 ;  /* 0x0000000000007941 */ /* 0x000fea0003800200 */
.L_x_40222:
        /* <DEDUP_REMOVED lines=23> */
.L_x_40229:
        /* <DEDUP_REMOVED lines=13> */
.L_x_40231:
[----:B------:R-:W-:Y:S05]  /*1a0b0*/  BSYNC.RECONVERGENT B1 ;  /* 0x0000000000017941 */ /* 0x000fea0003800200 */
.L_x_40230:
        /* <DEDUP_REMOVED lines=49> */
[----:B------:R-:W-:-:S07]  /*1a3d0*/  LOP3.LUT R159, R36, R138, R135, 0x96, !PT ;  /* 0x0000008a249f7212 */ /* 0x000fce00078e9687 */
.L_x_40228:
[----:B------:R-:W-:Y:S05]  /*1a3e0*/  BSYNC.RECONVERGENT B0 ;  /* 0x0000000000007941 */ /* 0x000fea0003800200 */
.L_x_40227:
        /* <DEDUP_REMOVED lines=24> */
.L_x_40234:
        /* <DEDUP_REMOVED lines=13> */
.L_x_40236:
[----:B------:R-:W-:Y:S05]  /*1a640*/  BSYNC.RECONVERGENT B1 ;  /* 0x0000000000017941 */ /* 0x000fea0003800200 */
.L_x_40235:
        /* <DEDUP_REMOVED lines=49> */
[----:B------:R-:W-:-:S07]  /*1a960*/  HFMA2 R138, -RZ, RZ, 0, 0 ;  /* 0x00000000ff8a7431 */ /* 0x000fce00000001ff */
.L_x_40233:
[----:B------:R-:W-:Y:S05]  /*1a970*/  BSYNC.RECONVERGENT B0 ;  /* 0x0000000000007941 */ /* 0x000fea0003800200 */
.L_x_40232:
        /* <DEDUP_REMOVED lines=23> */
.L_x_40239:
        /* <DEDUP_REMOVED lines=16> */
.L_x_40241:
[----:B------:R-:W-:Y:S05]  /*1abf0*/  BSYNC.RECONVERGENT B1 ;  /* 0x0000000000017941 */ /* 0x000fea0003800200 */
.L_x_40240:
        /* <DEDUP_REMOVED lines=50> */
.L_x_40238:
[----:B------:R-:W-:Y:S05]  /*1af20*/  BSYNC.RECONVERGENT B0 ;  /* 0x0000000000007941 */ /* 0x000fea0003800200 */
.L_x_40237:
        /* <DEDUP_REMOVED lines=15> */
.L_x_40201:
        /* <DEDUP_REMOVED lines=16> */
.L_x_40245:
        /* <DEDUP_REMOVED lines=13> */
.L_x_40247:
[----:B------:R-:W-:Y:S05]  /*1b1f0*/  BSYNC.RECONVERGENT B1 ;  /* 0x0000000000017941 */ /* 0x000fea0003800200 */
.L_x_40246:
        /* <DEDUP_REMOVED lines=50> */
.L_x_40244:
[----:B------:R-:W-:Y:S05]  /*1b520*/  BSYNC.RECONVERGENT B0 ;  /* 0x0000000000007941 */ /* 0x000fea0003800200 */
.L_x_40243:
        /* <DEDUP_REMOVED lines=24> */
.L_x_40250:
        /* <DEDUP_REMOVED lines=13> */
.L_x_40252:
[----:B------:R-:W-:Y:S05]  /*1b780*/  BSYNC.RECONVERGENT B1 ;  /* 0x0000000000017941 */ /* 0x000fea0003800200 */
.L_x_40251:
        /* <DEDUP_REMOVED lines=50> */
.L_x_40249:
[----:B------:R-:W-:Y:S05]  /*1bab0*/  BSYNC.RECONVERGENT B0 ;  /* 0x0000000000007941 */ /* 0x000fea0003800200 */
.L_x_40248:
        /* <DEDUP_REMOVED lines=25> */
.L_x_40255:
        /* <DEDUP_REMOVED lines=13> */
.L_x_40257:
[----:B------:R-:W-:Y:S05]  /*1bd20*/  BSYNC.RECONVERGENT B1 ;  /* 0x0000000000017941 */ /* 0x000fea0003800200 */
.L_x_40256:
        /* <DEDUP_REMOVED lines=50> */
.L_x_40254:
[----:B------:R-:W-:Y:S05]  /*1c050*/  BSYNC.RECONVERGENT B0 ;  /* 0x0000000000007941 */ /* 0x000fea0003800200 */
.L_x_40253:
        /* <DEDUP_REMOVED lines=22> */
.L_x_40260:
        /* <DEDUP_REMOVED lines=13> */
.L_x_40262:
[----:B------:R-:W-:Y:S05]  /*1c290*/  BSYNC.RECONVERGENT B1 ;  /* 0x0000000000017941 */ /* 0x000fea0003800200 */
.L_x_40261:
        /* <DEDUP_REMOVED lines=50> */
.L_x_40259:
[----:B------:R-:W-:Y:S05]  /*1c5c0*/  BSYNC.RECONVERGENT B0 ;  /* 0x0000000000007941 */ /* 0x000fea0003800200 */
.L_x_40258:
        /* <DEDUP_REMOVED lines=23> */
.L_x_40265:
        /* <DEDUP_REMOVED lines=13> */
.L_x_40267:
[----:B------:R-:W-:Y:S05]  /*1c810*/  BSYNC.RECONVERGENT B1 ;  /* 0x0000000000017941 */ /* 0x000fea0003800200 */
.L_x_40266:
        /* <DEDUP_REMOVED lines=50> */
.L_x_40264:
[----:B------:R-:W-:Y:S05]  /*1cb40*/  BSYNC.RECONVERGENT B0 ;  /* 0x0000000000007941 */ /* 0x000fea0003800200 */
.L_x_40263:
        /* <DEDUP_REMOVED lines=22> */
.L_x_40270:
        /* <DEDUP_REMOVED lines=13> */
.L_x_40272:
[----:B------:R-:W-:Y:S05]  /*1cd80*/  BSYNC.RECONVERGENT B1 ;  /* 0x0000000000017941 */ /* 0x000fea0003800200 */
.L_x_40271:
        /* <DEDUP_REMOVED lines=50> */
.L_x_40269:
[----:B------:R-:W-:Y:S05]  /*1d0b0*/  BSYNC.RECONVERGENT B0 ;  /* 0x0000000000007941 */ /* 0x000fea0003800200 */
.L_x_40268:
        /* <DEDUP_REMOVED lines=23> */
.L_x_40275:
        /* <DEDUP_REMOVED lines=13> */
.L_x_40277:
[----:B------:R-:W-:Y:S05]  /*1d300*/  BSYNC.RECONVERGENT B1 ;  /* 0x0000000000017941 */ /* 0x000fea0003800200 */
.L_x_40276:
        /* <DEDUP_REMOVED lines=50> */
.L_x_40274:
[----:B------:R-:W-:Y:S05]  /*1d630*/  BSYNC.RECONVERGENT B0 ;  /* 0x0000000000007941 */ /* 0x000fea0003800200 */
.L_x_40273:
        /* <DEDUP_REMOVED lines=22> */
.L_x_40280:
        /* <DEDUP_REMOVED lines=16> */
.L_x_40282:
[----:B------:R-:W-:Y:S05]  /*1d8a0*/  BSYNC.RECONVERGENT B1 ;  /* 0x0000000000017941 */ /* 0x000fea0003800200 */
.L_x_40281:
        /* <DEDUP_REMOVED lines=50> */
.L_x_40279:
[----:B------:R-:W-:Y:S05]  /*1dbd0*/  BSYNC.RECONVERGENT B0 ;  /* 0x0000000000007941 */ /* 0x000fea0003800200 */
.L_x_40278:
        /* <DEDUP_REMOVED lines=13> */
.L_x_40242:
[----:B------:R-:W-:Y:S01]  /*1dcb0*/  IMAD.WIDE.U32 R138, R127, 0x10, R170 ;  /* 0x000000107f8a7825 */ /* 0x000fe200078e00aa */
[----:B------:R-:W-:-:S04]  /*1dcc0*/  IADD3 R136, PT, PT, R23, 0xa0, RZ ;  /* 0x000000a017887810 */ /* 0x000fc80007ffe0ff */
        /* <DEDUP_REMOVED lines=39> */
.L_x_40286:
        /* <DEDUP_REMOVED lines=13> */
.L_x_40288:
[----:B------:R-:W-:Y:S05]  /*1e010*/  BSYNC.RECONVERGENT B1 ;  /* 0x0000000000017941 */ /* 0x000fea0003800200 */
.L_x_40287:
        /* <DEDUP_REMOVED lines=50> */
.L_x_40285:
[----:B------:R-:W-:Y:S05]  /*1e340*/  BSYNC.RECONVERGENT B0 ;  /* 0x0000000000007941 */ /* 0x000fea0003800200 */
.L_x_40284:
[----:B------:R-:W-:Y:S01]  /*1e350*/  I2FP.F32.U32 R137, R139 ;  /* 0x0000008b00897245 */ /* 0x000fe20000201000 */
[----:B-----5:R-:W-:Y:S01]  /*1e360*/  HADD2.F32 R139, -RZ, R48.H0_H0 ;  /* 0x20000030ff8b7230 */ /* 0x020fe20000004100 */
[----:B------:R-:W-:Y:S01]  /*1e370*/  ISETP.NE.AND P2, PT, R138, 0x1, PT ;  /* 0x000000018a00780c */ /* 0x000fe20003f45270 */
[----:B------:R-:W-:Y:S01]  /*1e380*/  BSSY.RECONVERGENT B0, `(.L_x_40289) ;  /* 0x0000056000007945 */ /* 0x000fe20003800200 */
[----:B------:R-:W-:Y:S01]  /*1e390*/  LOP3.LUT R6, R6, 0xfffffffb, RZ, 0xc0, !PT ;  /* 0xfffffffb06067812 */ /* 0x000fe200078ec0ff */
        /* <DEDUP_REMOVED lines=20> */
.L_x_40291:
        /* <DEDUP_REMOVED lines=13> */
.L_x_40293:
[----:B------:R-:W-:Y:S05]  /*1e5b0*/  BSYNC.RECONVERGENT B1 ;  /* 0x0000000000017941 */ /* 0x000fea0003800200 */
.L_x_40292:
        /* <DEDUP_REMOVED lines=50> */
.L_x_40290:
[----:B------:R-:W-:Y:S05]  /*1e8e0*/  BSYNC.RECONVERGENT B0 ;  /* 0x0000000000007941 */ /* 0x000fea0003800200 */
.L_x_40289:
        /* <DEDUP_REMOVED lines=26> */
.L_x_40296:
        /* <DEDUP_REMOVED lines=13> */
.L_x_40298:
[----:B------:R-:W-:Y:S05]  /*1eb60*/  BSYNC.RECONVERGENT B1 ;  /* 0x0000000000017941 */ /* 0x000fea0003800200 */
.L_x_40297:
        /* <DEDUP_REMOVED lines=50> */
.L_x_40295:
[----:B------:R-:W-:Y:S05]  /*1ee90*/  BSYNC.RECONVERGENT B0 ;  /* 0x0000000000007941 */ /* 0x000fea0003800200 */
.L_x_40294:
        /* <DEDUP_REMOVED lines=23> */
.L_x_40301:
        /* <DEDUP_REMOVED lines=13> */
.L_x_40303:
[----:B------:R-:W-:Y:S05]  /*1f0e0*/  BSYNC.RECONVERGENT B1 ;  /* 0x0000000000017941 */ /* 0x000fea0003800200 */
.L_x_40302:
        /* <DEDUP_REMOVED lines=50> */
.L_x_40300:
[----:B------:R-:W-:Y:S05]  /*1f410*/  BSYNC.RECONVERGENT B0 ;  /* 0x0000000000007941 */ /* 0x000fea0003800200 */
.L_x_40299:
        /* <DEDUP_REMOVED lines=24> */
.L_x_40306:
        /* <DEDUP_REMOVED lines=13> */
.L_x_40308:
[----:B------:R-:W-:Y:S05]  /*1f670*/  BSYNC.RECONVERGENT B1 ;  /* 0x0000000000017941 */ /* 0x000fea0003800200 */
.L_x_40307:
        /* <DEDUP_REMOVED lines=50> */
.L_x_40305:
[----:B------:R-:W-:Y:S05]  /*1f9a0*/  BSYNC.RECONVERGENT B0 ;  /* 0x0000000000007941 */ /* 0x000fea0003800200 */
.L_x_40304:
        /* <DEDUP_REMOVED lines=23> */
.L_x_40311:
        /* <DEDUP_REMOVED lines=13> */
.L_x_40313:
[----:B------:R-:W-:Y:S05]  /*1fbf0*/  BSYNC.RECONVERGENT B1 ;  /* 0x0000000000017941 */ /* 0x000fea0003800200 */
.L_x_40312:
        /* <DEDUP_REMOVED lines=50> */
.L_x_40310:
[----:B------:R-:W-:Y:S05]  /*1ff20*/  BSYNC.RECONVERGENT B0 ;  /* 0x0000000000007941 */ /* 0x000fea0003800200 */
.L_x_40309:
        /* <DEDUP_REMOVED lines=24> */
.L_x_40316:
        /* <DEDUP_REMOVED lines=13> */
.L_x_40318:
[----:B------:R-:W-:Y:S05]  /*20180*/  BSYNC.RECONVERGENT B1 ;  /* 0x0000000000017941 */ /* 0x000fea0003800200 */
.L_x_40317:
        /* <DEDUP_REMOVED lines=50> */
.L_x_40315:
[----:B------:R-:W-:Y:S05]  /*204b0*/  BSYNC.RECONVERGENT B0 ;  /* 0x0000000000007941 */ /* 0x000fea0003800200 */
.L_x_40314:
        /* <DEDUP_REMOVED lines=23> */
.L_x_40321:
        /* <DEDUP_REMOVED lines=16> */
.L_x_40323:
[----:B------:R-:W-:Y:S05]  /*20730*/  BSYNC.RECONVERGENT B1 ;  /* 0x0000000000017941 */ /* 0x000fea0003800200 */
.L_x_40322:
        /* <DEDUP_REMOVED lines=50> */
.L_x_40320:
[----:B------:R-:W-:Y:S05]  /*20a60*/  BSYNC.RECONVERGENT B0 ;  /* 0x0000000000007941 */ /* 0x000fea0003800200 */
.L_x_40319:
        /* <DEDUP_REMOVED lines=15> */
.L_x_40283:
        /* <DEDUP_REMOVED lines=16> */
.L_x_40327:
        /* <DEDUP_REMOVED lines=13> */
.L_x_40329:
[----:B------:R-:W-:Y:S05]  /*20d30*/  BSYNC.RECONVERGENT B1 ;  /* 0x0000000000017941 */ /* 0x000fea0003800200 */
.L_x_40328:
        /* <DEDUP_REMOVED lines=50> */
.L_x_40326:
[----:B------:R-:W-:Y:S05]  /*21060*/  BSYNC.RECONVERGENT B0 ;  /* 0x0000000000007941 */ /* 0x000fea0003800200 */
.L_x_40325:
        /* <DEDUP_REMOVED lines=24> */
.L_x_40332:
        /* <DEDUP_REMOVED lines=13> */
.L_x_40334:
[----:B------:R-:W-:Y:S05]  /*212c0*/  BSYNC.RECONVERGENT B1 ;  /* 0x0000000000017941 */ /* 0x000fea0003800200 */
.L_x_40333:
        /* <DEDUP_REMOVED lines=50> */
.L_x_40331:
[----:B------:R-:W-:Y:S05]  /*215f0*/  BSYNC.RECONVERGENT B0 ;  /* 0x0000000000007941 */ /* 0x000fea0003800200 */
.L_x_40330:
        /* <DEDUP_REMOVED lines=25> */
.L_x_40337:
        /* <DEDUP_REMOVED lines=13> */
.L_x_40339:
[----:B------:R-:W-:Y:S05]  /*21860*/  BSYNC.RECONVERGENT B1 ;  /* 0x0000000000017941 */ /* 0x000fea0003800200 */
.L_x_40338:
        /* <DEDUP_REMOVED lines=50> */
.L_x_40336:
[----:B------:R-:W-:Y:S05]  /*21b90*/  BSYNC.RECONVERGENT B0 ;  /* 0x0000000000007941 */ /* 0x000fea0003800200 */
.L_x_40335:
        /* <DEDUP_REMOVED lines=22> */
.L_x_40342:
        /* <DEDUP_REMOVED lines=13> */
.L_x_40344:
[----:B------:R-:W-:Y:S05]  /*21dd0*/  BSYNC.RECONVERGENT B1 ;  /* 0x0000000000017941 */ /* 0x000fea0003800200 */
.L_x_40343:
        /* <DEDUP_REMOVED lines=50> */
.L_x_40341:
[----:B------:R-:W-:Y:S05]  /*22100*/  BSYNC.RECONVERGENT B0 ;  /* 0x0000000000007941 */ /* 0x000fea0003800200 */
.L_x_40340:
        /* <DEDUP_REMOVED lines=23> */
.L_x_40347:
        /* <DEDUP_REMOVED lines=13> */
.L_x_40349:
[----:B------:R-:W-:Y:S05]  /*22350*/  BSYNC.RECONVERGENT B1 ;  /* 0x0000000000017941 */ /* 0x000fea0003800200 */
.L_x_40348:
        /* <DEDUP_REMOVED lines=50> */
.L_x_40346:
[----:B------:R-:W-:Y:S05]  /*22680*/  BSYNC.RECONVERGENT B0 ;  /* 0x0000000000007941 */ /* 0x000fea0003800200 */
.L_x_40345:
        /* <DEDUP_REMOVED lines=22> */
.L_x_40352:
        /* <DEDUP_REMOVED lines=13> */
.L_x_40354:
[----:B------:R-:W-:Y:S05]  /*228c0*/  BSYNC.RECONVERGENT B1 ;  /* 0x0000000000017941 */ /* 0x000fea0003800200 */
.L_x_40353:
        /* <DEDUP_REMOVED lines=50> */
.L_x_40351:
[----:B------:R-:W-:Y:S05]  /*22bf0*/  BSYNC.RECONVERGENT B0 ;  /* 0x0000000000007941 */ /* 0x000fea0003800200 */
.L_x_40350:
        /* <DEDUP_REMOVED lines=23> */
.L_x_40357:
        /* <DEDUP_REMOVED lines=13> */
.L_x_40359:
[----:B------:R-:W-:Y:S05]  /*22e40*/  BSYNC.RECONVERGENT B1 ;  /* 0x0000000000017941 */ /* 0x000fea0003800200 */
.L_x_40358:
        /* <DEDUP_REMOVED lines=50> */
.L_x_40356:
[----:B------:R-:W-:Y:S05]  /*23170*/  BSYNC.RECONVERGENT B0 ;  /* 0x0000000000007941 */ /* 0x000fea0003800200 */
.L_x_40355:
        /* <DEDUP_REMOVED lines=22> */
.L_x_40362:
        /* <DEDUP_REMOVED lines=16> */
.L_x_40364:
[----:B------:R-:W-:Y:S05]  /*233e0*/  BSYNC.RECONVERGENT B1 ;  /* 0x0000000000017941 */ /* 0x000fea0003800200 */
.L_x_40363:
        /* <DEDUP_REMOVED lines=50> */
.L_x_40361:
[----:B------:R-:W-:Y:S05]  /*23710*/  BSYNC.RECONVERGENT B0 ;  /* 0x0000000000007941 */ /* 0x000fea0003800200 */
.L_x_40360:
        /* <DEDUP_REMOVED lines=13> */
.L_x_40324:
        /* <DEDUP_REMOVED lines=41> */
.L_x_40368:
        /* <DEDUP_REMOVED lines=13> */
.L_x_40370:
[----:B------:R-:W-:Y:S05]  /*23b50*/  BSYNC.RECONVERGENT B1 ;  /* 0x0000000000017941 */ /* 0x000fea0003800200 */
.L_x_40369:
        /* <DEDUP_REMOVED lines=50> */
.L_x_40367:
[----:B------:R-:W-:Y:S05]  /*23e80*/  BSYNC.RECONVERGENT B0 ;  /* 0x0000000000007941 */ /* 0x000fea0003800200 */
.L_x_40366:
        /* <DEDUP_REMOVED lines=25> */
.L_x_40373:
        /* <DEDUP_REMOVED lines=13> */
.L_x_40375:
[----:B------:R-:W-:Y:S05]  /*240f0*/  BSYNC.RECONVERGENT B1 ;  /* 0x0000000000017941 */ /* 0x000fea0003800200 */
.L_x_40374:
        /* <DEDUP_REMOVED lines=50> */
.L_x_40372:
[----:B------:R-:W-:Y:S05]  /*24420*/  BSYNC.RECONVERGENT B0 ;  /* 0x0000000000007941 */ /* 0x000fea0003800200 */
.L_x_40371:
        /* <DEDUP_REMOVED lines=26> */
.L_x_40378:
        /* <DEDUP_REMOVED lines=13> */
.L_x_40380:
[----:B------:R-:W-:Y:S05]  /*246a0*/  BSYNC.RECONVERGENT B1 ;  /* 0x0000000000017941 */ /* 0x000fea0003800200 */
.L_x_40379:
        /* <DEDUP_REMOVED lines=50> */
.L_x_40377:
[----:B------:R-:W-:Y:S05]  /*249d0*/  BSYNC.RECONVERGENT B0 ;  /* 0x0000000000007941 */ /* 0x000fea0003800200 */
.L_x_40376:
        /* <DEDUP_REMOVED lines=23> */
.L_x_40383:
        /* <DEDUP_REMOVED lines=13> */
.L_x_40385:
[----:B------:R-:W-:Y:S05]  /*24c20*/  BSYNC.RECONVERGENT B1 ;  /* 0x0000000000017941 */ /* 0x000fea0003800200 */
.L_x_40384:
        /* <DEDUP_REMOVED lines=50> */
.L_x_40382:
[----:B------:R-:W-:Y:S05]  /*24f50*/  BSYNC.RECONVERGENT B0 ;  /* 0x0000000000007941 */ /* 0x000fea0003800200 */
.L_x_40381:
        /* <DEDUP_REMOVED lines=24> */
.L_x_40388:
        /* <DEDUP_REMOVED lines=13> */
.L_x_40390:
[----:B------:R-:W-:Y:S05]  /*251b0*/  BSYNC.RECONVERGENT B1 ;  /* 0x0000000000017941 */ /* 0x000fea0003800200 */
.L_x_40389:
        /* <DEDUP_REMOVED lines=50> */
.L_x_40387:
[----:B------:R-:W-:Y:S05]  /*254e0*/  BSYNC.RECONVERGENT B0 ;  /* 0x0000000000007941 */ /* 0x000fea0003800200 */
.L_x_40386:
        /* <DEDUP_REMOVED lines=23> */
.L_x_40393:
        /* <DEDUP_REMOVED lines=13> */
.L_x_40395:
[----:B------:R-:W-:Y:S05]  /*25730*/  BSYNC.RECONVERGENT B1 ;  /* 0x0000000000017941 */ /* 0x000fea0003800200 */
.L_x_40394:
        /* <DEDUP_REMOVED lines=50> */
.L_x_40392:
[----:B------:R-:W-:Y:S05]  /*25a60*/  BSYNC.RECONVERGENT B0 ;  /* 0x0000000000007941 */ /* 0x000fea0003800200 */
.L_x_40391:
        /* <DEDUP_REMOVED lines=24> */
.L_x_40398:
        /* <DEDUP_REMOVED lines=13> */
.L_x_40400:
[----:B------:R-:W-:Y:S05]  /*25cc0*/  BSYNC.RECONVERGENT B1 ;  /* 0x0000000000017941 */ /* 0x000fea0003800200 */
.L_x_40399:
        /* <DEDUP_REMOVED lines=50> */
.L_x_40397:
[----:B------:R-:W-:Y:S05]  /*25ff0*/  BSYNC.RECONVERGENT B0 ;  /* 0x0000000000007941 */ /* 0x000fea0003800200 */
.L_x_40396:
        /* <DEDUP_REMOVED lines=23> */
.L_x_40403:
        /* <DEDUP_REMOVED lines=16> */
.L_x_40405:
[----:B------:R-:W-:Y:S05]  /*26270*/  BSYNC.RECONVERGENT B1 ;  /* 0x0000000000017941 */ /* 0x000fea0003800200 */
.L_x_40404:
        /* <DEDUP_REMOVED lines=48> */
[----:B------:R-:W-:Y:S02]  /*26580*/  LOP3.LUT R159, R36, R158, R155, 0x96, !PT ;  /* 0x0000009e249f7212 */ /* 0x000fe400078e969b */
[----:B------:R-:W-:-:S07]  /*26590*/  MOV R158, R154 ;  /* 0x0000009a009e7202 */ /* 0x000fce0000000f00 */
.L_x_40402:
[----:B------:R-:W-:Y:S05]  /*265a0*/  BSYNC.RECONVERGENT B0 ;  /* 0x0000000000007941 */ /* 0x000fea0003800200 */
.L_x_40401:
        /* <DEDUP_REMOVED lines=15> */
.L_x_40365:
        /* <DEDUP_REMOVED lines=16> */
.L_x_40409:
        /* <DEDUP_REMOVED lines=13> */
.L_x_40411:
[----:B------:R-:W-:Y:S05]  /*26870*/  BSYNC.RECONVERGENT B1 ;  /* 0x0000000000017941 */ /* 0x000fea0003800200 */
.L_x_40410:
        /* <DEDUP_REMOVED lines=50> */
.L_x_40408:
[----:B------:R-:W-:Y:S05]  /*26ba0*/  BSYNC.RECONVERGENT B0 ;  /* 0x0000000000007941 */ /* 0x000fea0003800200 */
.L_x_40407:
        /* <DEDUP_REMOVED lines=24> */
.L_x_40414:
        /* <DEDUP_REMOVED lines=13> */
.L_x_40416:
[----:B------:R-:W-:Y:S05]  /*26e00*/  BSYNC.RECONVERGENT B1 ;  /* 0x0000000000017941 */ /* 0x000fea0003800200 */
.L_x_40415:
        /* <DEDUP_REMOVED lines=50> */
.L_x_40413:
[----:B------:R-:W-:Y:S05]  /*27130*/  BSYNC.RECONVERGENT B0 ;  /* 0x0000000000007941 */ /* 0x000fea0003800200 */
.L_x_40412:
        /* <DEDUP_REMOVED lines=25> */
.L_x_40419:
        /* <DEDUP_REMOVED lines=13> */
.L_x_40421:
[----:B------:R-:W-:Y:S05]  /*273a0*/  BSYNC.RECONVERGENT B1 ;  /* 0x0000000000017941 */ /* 0x000fea0003800200 */
.L_x_40420:
        /* <DEDUP_REMOVED lines=50> */
.L_x_40418:
[----:B------:R-:W-:Y:S05]  /*276d0*/  BSYNC.RECONVERGENT B0 ;  /* 0x0000000000007941 */ /* 0x000fea0003800200 */
.L_x_40417:
        /* <DEDUP_REMOVED lines=22> */
.L_x_40424:
        /* <DEDUP_REMOVED lines=13> */
.L_x_40426:
[----:B------:R-:W-:Y:S05]  /*27910*/  BSYNC.RECONVERGENT B1 ;  /* 0x0000000000017941 */ /* 0x000fea0003800200 */
.L_x_40425:
        /* <DEDUP_REMOVED lines=50> */
.L_x_40423:
[----:B------:R-:W-:Y:S05]  /*27c40*/  BSYNC.RECONVERGENT B0 ;  /* 0x0000000000007941 */ /* 0x000fea0003800200 */
.L_x_40422:
        /* <DEDUP_REMOVED lines=23> */
.L_x_40429:
        /* <DEDUP_REMOVED lines=13> */
.L_x_40431:
[----:B------:R-:W-:Y:S05]  /*27e90*/  BSYNC.RECONVERGENT B1 ;  /* 0x0000000000017941 */ /* 0x000fea0003800200 */
.L_x_40430:
        /* <DEDUP_REMOVED lines=50> */
.L_x_40428:
[----:B------:R-:W-:Y:S05]  /*281c0*/  BSYNC.RECONVERGENT B0 ;  /* 0x0000000000007941 */ /* 0x000fea0003800200 */
.L_x_40427:
        /* <DEDUP_REMOVED lines=22> */
.L_x_40434:
        /* <DEDUP_REMOVED lines=13> */
.L_x_40436:
[----:B------:R-:W-:Y:S05]  /*28400*/  BSYNC.RECONVERGENT B1 ;  /* 0x0000000000017941 */ /* 0x000fea0003800200 */
.L_x_40435:
        /* <DEDUP_REMOVED lines=50> */
.L_x_40433:
[----:B------:R-:W-:Y:S05]  /*28730*/  BSYNC.RECONVERGENT B0 ;  /* 0x0000000000007941 */ /* 0x000fea0003800200 */
.L_x_40432:
        /* <DEDUP_REMOVED lines=23> */
.L_x_40439:
        /* <DEDUP_REMOVED lines=13> */
.L_x_40441:
[----:B------:R-:W-:Y:S05]  /*28980*/  BSYNC.RECONVERGENT B1 ;  /* 0x0000000000017941 */ /* 0x000fea0003800200 */
.L_x_40440:
        /* <DEDUP_REMOVED lines=50> */
.L_x_40438:
[----:B------:R-:W-:Y:S05]  /*28cb0*/  BSYNC.RECONVERGENT B0 ;  /* 0x0000000000007941 */ /* 0x000fea0003800200 */
.L_x_40437:
        /* <DEDUP_REMOVED lines=22> */
.L_x_40444:
        /* <DEDUP_REMOVED lines=16> */
.L_x_40446:
[----:B------:R-:W-:Y:S05]  /*28f20*/  BSYNC.RECONVERGENT B1 ;  /* 0x0000000000017941 */ /* 0x000fea0003800200 */
.L_x_40445:
        /* <DEDUP_REMOVED lines=50> */
.L_x_40443:
[----:B------:R-:W-:Y:S05]  /*29250*/  BSYNC.RECONVERGENT B0 ;  /* 0x0000000000007941 */ /* 0x000fea0003800200 */
.L_x_40442:
        /* <DEDUP_REMOVED lines=13> */
.L_x_40406:
[----:B------:R-:W-:Y:S01]  /*29330*/  IMAD.WIDE.U32 R154, R145, 0x10, R170 ;  /* 0x00000010919a7825 */ /* 0x000fe200078e00aa */
[----:B------:R-:W0:Y:S04]  /*29340*/  LDC.64 R160, c[0x0][0x3b0] ;  /* 0x0000ec00ffa07b82 */ /* 0x000e280000000a00 */
[----:B------:R1:W-:Y:S02]  /*29350*/  STG.E.128 desc[UR6][R154.64], R116 ;  /* 0x000000749a007986 */ /* 0x0003e4000c101d06 */
[----:B-1----:R-:W-:Y:S02]  /*29360*/  SEL R117, RZ, 0x1000000, !P6 ;  /* 0x01000000ff757807 */ /* 0x002fe40007000000 */
[----:B------:R-:W-:Y:S02]  /*29370*/  SEL R116, RZ, 0x10000, !P5 ;  /* 0x00010000ff747807 */ /* 0x000fe40006800000 */
[----:B------:R-:W-:-:S02]  /*29380*/  SEL R118, RZ, 0x100, !P4 ;  /* 0x00000100ff767807 */ /* 0x000fc40006000000 */
[----:B------:R-:W-:Y:S02]  /*29390*/  LOP3.LUT P5, RZ, R6, 0x2, RZ, 0xc0, !PT ;  /* 0x0000000206ff7812 */ /* 0x000fe400078ac0ff */
[----:B------:R-:W-:Y:S02]  /*293a0*/  LOP3.LUT R117, R118, R117, R116, 0xfe, !PT ;  /* 0x0000007576757212 */ /* 0x000fe400078efe74 */
[----:B------:R-:W-:Y:S02]  /*293b0*/  SEL R116, RZ, 0x1000000, !P2 ;  /* 0x01000000ff747807 */ /* 0x000fe40005000000 */
[----:B------:R-:W-:Y:S02]  /*293c0*/  SEL R118, RZ, 0x10000, !P1 ;  /* 0x00010000ff767807 */ /* 0x000fe40004800000 */
[----:B------:R-:W-:Y:S02]  /*293d0*/  SEL R119, RZ, 0x100, !P5 ;  /* 0x00000100ff777807 */ /* 0x000fe40006800000 */
[----:B------:R-:W-:-:S02]  /*293e0*/  LOP3.LUT P6, RZ, R6, 0x4, RZ, 0xc0, !PT ;  /* 0x0000000406ff7812 */ /* 0x000fc400078cc0ff */
[----:B------:R-:W-:Y:S02]  /*293f0*/  LOP3.LUT R116, R119, R116, R118, 0xfe, !PT ;  /* 0x0000007477747212 */ /* 0x000fe400078efe76 */
[----:B------:R-:W-:Y:S02]  /*29400*/  SEL R118, RZ, 0x1, !P3 ;  /* 0x00000001ff767807 */ /* 0x000fe40005800000 */
[----:B------:R-:W-:Y:S02]  /*29410*/  IADD3 R155, PT, PT, R23, 0xe0, RZ ;  /* 0x000000e0179b7810 */ /* 0x000fe40007ffe0ff */
[----:B------:R-:W-:Y:S02]  /*29420*/  LOP3.LUT R117, R117, R118, RZ, 0xfc, !PT ;  /* 0x0000007675757212 */ /* 0x000fe400078efcff */
[----:B------:R-:W-:-:S04]  /*29430*/  SEL R118, RZ, 0x1, !P6 ;  /* 0x00000001ff767807 */ /* 0x000fc80007000000 */
[----:B------:R-:W-:Y:S01]  /*29440*/  LOP3.LUT R116, R116, R118, RZ, 0xfc, !PT ;  /* 0x0000007674747212 */ /* 0x000fe200078efcff */
[----:B0-----:R-:W-:-:S05]  /*29450*/  IMAD.WIDE.U32 R118, R145, 0x8, R160 ;  /* 0x0000000891767825 */ /* 0x001fca00078e00a0 */
        /* <DEDUP_REMOVED lines=23> */
.L_x_40450:
        /* <DEDUP_REMOVED lines=13> */
.L_x_40452:
[----:B------:R-:W-:Y:S05]  /*296a0*/  BSYNC.RECONVERGENT B1 ;  /* 0x0000000000017941 */ /* 0x000fea0003800200 */
.L_x_40451:
        /* <DEDUP_REMOVED lines=49> */
.L_x_40449:
[----:B------:R-:W-:Y:S05]  /*299c0*/  BSYNC.RECONVERGENT B0 ;  /* 0x0000000000007941 */ /* 0x000fea0003800200 */
.L_x_40448:
[----:B------:R-:W-:Y:S01]  /*299d0*/  I2FP.F32.U32 R156, R160 ;  /* 0x000000a0009c7245 */ /* 0x000fe20000201000 */
[----:B-----5:R-:W-:Y:S01]  /*299e0*/  HADD2.F32 R157, -RZ, R48.H0_H0 ;  /* 0x20000030ff9d7230 */ /* 0x020fe20000004100 */
[----:B------:R-:W-:Y:S01]  /*299f0*/  ISETP.NE.AND P1, PT, R161, 0x1, PT ;  /* 0x00000001a100780c */ /* 0x000fe20003f25270 */
[----:B------:R-:W-:Y:S01]  /*29a00*/  BSSY.RECONVERGENT B0, `(.L_x_40453) ;  /* 0x0000055000007945 */ /* 0x000fe20003800200 */
[----:B------:R-:W-:Y:S01]  /*29a10*/  LOP3.LUT R6, R6, 0xfffffffd, RZ, 0xc0, !PT ;  /* 0xfffffffd06067812 */ /* 0x000fe200078ec0ff */
[----:B------:R-:W-:Y:S01]  /*29a20*/  FFMA.FTZ R156, R156, R169, 1.1641532182693481445e-10 ;  /* 0x2f0000009c9c7423 */ /* 0x000fe200000100a9 */
[----:B------:R-:W-:-:S04]  /*29a30*/  HFMA2 R160, -RZ, RZ, 0, 1.1920928955078125e-07 ;  /* 0x00000002ffa07431 */ /* 0x000fc800000001ff */
[----:B------:R-:W-:Y:S01]  /*29a40*/  FSETP.GTU.FTZ.AND P0, PT, R156, R45, PT ;  /* 0x0000002d9c00720b */ /* 0x000fe20003f1c000 */
[----:B------:R-:W-:-:S05]  /*29a50*/  HADD2.F32 R156, -RZ, R116.H0_H0 ;  /* 0x20000074ff9c7230 */ /* 0x000fca0000004100 */
        /* <DEDUP_REMOVED lines=16> */
.L_x_40455:
        /* <DEDUP_REMOVED lines=13> */
.L_x_40457:
[----:B------:R-:W-:Y:S05]  /*29c30*/  BSYNC.RECONVERGENT B1 ;  /* 0x0000000000017941 */ /* 0x000fea0003800200 */
.L_x_40456:
        /* <DEDUP_REMOVED lines=47> */
[----:B------:R-:W-:Y:S01]  /*29f30*/  LOP3.LUT R159, R36, R160, R159, 0x96, !PT ;  /* 0x000000a0249f7212 */ /* 0x000fe200078e969f */
[----:B------:R-:W-:-:S07]  /*29f40*/  IMAD.MOV.U32 R160, RZ, RZ, RZ ;  /* 0x000000ffffa07224 */ /* 0x000fce00078e00ff */
.L_x_40454:
[----:B------:R-:W-:Y:S05]  /*29f50*/  BSYNC.RECONVERGENT B0 ;  /* 0x0000000000007941 */ /* 0x000fea0003800200 */
.L_x_40453:
        /* <DEDUP_REMOVED lines=23> */
.L_x_40460:
        /* <DEDUP_REMOVED lines=13> */
.L_x_40462:
[----:B------:R-:W-:Y:S05]  /*2a1a0*/  BSYNC.RECONVERGENT B1 ;  /* 0x0000000000017941 */ /* 0x000fea0003800200 */
.L_x_40461:
        /* <DEDUP_REMOVED lines=49> */
[----:B------:R-:W-:-:S07]  /*2a4c0*/  IMAD.MOV.U32 R158, RZ, RZ, R160 ;  /* 0x000000ffff9e7224 */ /* 0x000fce00078e00a0 */
.L_x_40459:
[----:B------:R-:W-:Y:S05]  /*2a4d0*/  BSYNC.RECONVERGENT B0 ;  /* 0x0000000000007941 */ /* 0x000fea0003800200 */
.L_x_40458:
        /* <DEDUP_REMOVED lines=23> */
.L_x_40465:
        /* <DEDUP_REMOVED lines=13> */
.L_x_40467:
[----:B------:R-:W-:Y:S05]  /*2a720*/  BSYNC.RECONVERGENT B1 ;  /* 0x0000000000017941 */ /* 0x000fea0003800200 */
.L_x_40466:
        /* <DEDUP_REMOVED lines=48> */
[----:B------:R-:W-:-:S07]  /*2aa30*/  HFMA2 R160, -RZ, RZ, 0, 0 ;  /* 0x00000000ffa07431 */ /* 0x000fce00000001ff */
.L_x_40464:
[----:B------:R-:W-:Y:S05]  /*2aa40*/  BSYNC.RECONVERGENT B0 ;  /* 0x0000000000007941 */ /* 0x000fea0003800200 */
.L_x_40463:
        /* <DEDUP_REMOVED lines=23> */
.L_x_40470:
        /* <DEDUP_REMOVED lines=13> */
.L_x_40472:
[----:B------:R-:W-:Y:S05]  /*2ac90*/  BSYNC.RECONVERGENT B1 ;  /* 0x0000000000017941 */ /* 0x000fea0003800200 */
.L_x_40471:
        /* <DEDUP_REMOVED lines=49> */
.L_x_40469:
[----:B------:R-:W-:Y:S05]  /*2afb0*/  BSYNC.RECONVERGENT B0 ;  /* 0x0000000000007941 */ /* 0x000fea0003800200 */
.L_x_40468:
        /* <DEDUP_REMOVED lines=23> */
.L_x_40475:
        /* <DEDUP_REMOVED lines=13> */
.L_x_40477:
[----:B------:R-:W-:Y:S05]  /*2b200*/  BSYNC.RECONVERGENT B1 ;  /* 0x0000000000017941 */ /* 0x000fea0003800200 */
.L_x_40476:
        /* <DEDUP_REMOVED lines=49> */
.L_x_40474:
[----:B------:R-:W-:Y:S05]  /*2b520*/  BSYNC.RECONVERGENT B0 ;  /* 0x0000000000007941 */ /* 0x000fea0003800200 */
.L_x_40473:
        /* <DEDUP_REMOVED lines=23> */
.L_x_40480:
        /* <DEDUP_REMOVED lines=13> */
.L_x_40482:
[----:B------:R-:W-:Y:S05]  /*2b770*/  BSYNC.RECONVERGENT B1 ;  /* 0x0000000000017941 */ /* 0x000fea0003800200 */
.L_x_40481:
        /* <DEDUP_REMOVED lines=49> */
.L_x_40479:
[----:B------:R-:W-:Y:S05]  /*2ba90*/  BSYNC.RECONVERGENT B0 ;  /* 0x0000000000007941 */ /* 0x000fea0003800200 */
.L_x_40478:
        /* <DEDUP_REMOVED lines=23> */
.L_x_40485:
        /* <DEDUP_REMOVED lines=16> */
.L_x_40487:
[----:B------:R-:W-:Y:S05]  /*2bd10*/  BSYNC.RECONVERGENT B1 ;  /* 0x0000000000017941 */ /* 0x000fea0003800200 */
.L_x_40486:
        /* <DEDUP_REMOVED lines=50> */
.L_x_40484:
[----:B------:R-:W-:Y:S05]  /*2c040*/  BSYNC.RECONVERGENT B0 ;  /* 0x0000000000007941 */ /* 0x000fea0003800200 */
.L_x_40483:
[----:B------:R-:W-:Y:S01]  /*2c050*/  I2FP.F32.U32 R33, R161 ;  /* 0x000000a100217245 */ /* 0x000fe20000201000 */
[----:B------:R-:W-:-:S04]  /*2c060*/  HADD2.F32 R34, -RZ, R119.H1_H1 ;  /* 0x30000077ff227230 */ /* 0x000fc80000004100 */
        /* <DEDUP_REMOVED lines=9> */
[----:B------:R-:W-:Y:S02]  /*2c100*/  F2FP.F16.F32.PACK_AB R34, R118, R164 ;  /* 0x000000a47622723e */ /* 0x000fe400000000ff */
[----:B------:R-:W-:Y:S02]  /*2c110*/  F2FP.F16.F32.PACK_AB R32, R116, R156 ;  /* 0x0000009c7420723e */ /* 0x000fe400000000ff */
[----:B------:R-:W-:Y:S01]  /*2c120*/  F2FP.F16.F32.PACK_AB R35, R38, R166 ;  /* 0x000000a62623723e */ /* 0x000fe200000000ff */
[----:B------:R-:W-:Y:S06]  /*2c130*/  BRA `(.L_x_40488) ;  /* 0x0000002800f87947 */ /* 0x000fec0003800000 */
.L_x_40447:
        /* <DEDUP_REMOVED lines=16> */
.L_x_40491:
        /* <DEDUP_REMOVED lines=13> */
.L_x_40493:
[----:B------:R-:W-:Y:S05]  /*2c310*/  BSYNC.RECONVERGENT B1 ;  /* 0x0000000000017941 */ /* 0x000fea0003800200 */
.L_x_40492:
        /* <DEDUP_REMOVED lines=49> */
.L_x_40490:
[----:B------:R-:W-:Y:S05]  /*2c630*/  BSYNC.RECONVERGENT B0 ;  /* 0x0000000000007941 */ /* 0x000fea0003800200 */
.L_x_40489:
        /* <DEDUP_REMOVED lines=24> */
.L_x_40496:
        /* <DEDUP_REMOVED lines=13> */
.L_x_40498:
[----:B------:R-:W-:Y:S05]  /*2c890*/  BSYNC.RECONVERGENT B1 ;  /* 0x0000000000017941 */ /* 0x000fea0003800200 */
.L_x_40497:
        /* <DEDUP_REMOVED lines=47> */
[----:B------:R-:W-:Y:S01]  /*2cb90*/  LOP3.LUT R159, R36, R160, R159, 0x96, !PT ;  /* 0x000000a0249f7212 */ /* 0x000fe200078e969f */
[----:B------:R-:W-:-:S07]  /*2cba0*/  HFMA2 R160, -RZ, RZ, 0, 0 ;  /* 0x00000000ffa07431 */ /* 0x000fce00000001ff */
.L_x_40495:
[----:B------:R-:W-:Y:S05]  /*2cbb0*/  BSYNC.RECONVERGENT B0 ;  /* 0x0000000000007941 */ /* 0x000fea0003800200 */
.L_x_40494:
        /* <DEDUP_REMOVED lines=22> */
.L_x_40501:
        /* <DEDUP_REMOVED lines=13> */
.L_x_40503:
[----:B------:R-:W-:Y:S05]  /*2cdf0*/  BSYNC.RECONVERGENT B1 ;  /* 0x0000000000017941 */ /* 0x000fea0003800200 */
.L_x_40502:
        /* <DEDUP_REMOVED lines=48> */
[----:B------:R-:W-:Y:S02]  /*2d100*/  LOP3.LUT R159, R36, R158, R161, 0x96, !PT ;  /* 0x0000009e249f7212 */ /* 0x000fe400078e96a1 */
[----:B------:R-:W-:-:S07]  /*2d110*/  MOV R158, R160 ;  /* 0x000000a0009e7202 */ /* 0x000fce0000000f00 */
.L_x_40500:
[----:B------:R-:W-:Y:S05]  /*2d120*/  BSYNC.RECONVERGENT B0 ;  /* 0x0000000000007941 */ /* 0x000fea0003800200 */
.L_x_40499:
        /* <DEDUP_REMOVED lines=22> */
.L_x_40506:
        /* <DEDUP_REMOVED lines=13> */
.L_x_40508:
[----:B------:R-:W-:Y:S05]  /*2d360*/  BSYNC.RECONVERGENT B1 ;  /* 0x0000000000017941 */ /* 0x000fea0003800200 */
.L_x_40507:
        /* <DEDUP_REMOVED lines=49> */
.L_x_40505:
[----:B------:R-:W-:Y:S05]  /*2d680*/  BSYNC.RECONVERGENT B0 ;  /* 0x0000000000007941 */ /* 0x000fea0003800200 */
.L_x_40504:
        /* <DEDUP_REMOVED lines=22> */
.L_x_40511:
        /* <DEDUP_REMOVED lines=13> */
.L_x_40513:
[----:B------:R-:W-:Y:S05]  /*2d8c0*/  BSYNC.RECONVERGENT B1 ;  /* 0x0000000000017941 */ /* 0x000fea0003800200 */
.L_x_40512:
        /* <DEDUP_REMOVED lines=49> */
.L_x_40510:
[----:B------:R-:W-:Y:S05]  /*2dbe0*/  BSYNC.RECONVERGENT B0 ;  /* 0x0000000000007941 */ /* 0x000fea0003800200 */
.L_x_40509:
        /* <DEDUP_REMOVED lines=22> */
.L_x_40516:
        /* <DEDUP_REMOVED lines=13> */
.L_x_40518:
[----:B------:R-:W-:Y:S05]  /*2de20*/  BSYNC.RECONVERGENT B1 ;  /* 0x0000000000017941 */ /* 0x000fea0003800200 */
.L_x_40517:
        /* <DEDUP_REMOVED lines=49> */
.L_x_40515:
[----:B------:R-:W-:Y:S05]  /*2e140*/  BSYNC.RECONVERGENT B0 ;  /* 0x0000000000007941 */ /* 0x000fea0003800200 */
.L_x_40514:
        /* <DEDUP_REMOVED lines=22> */
.L_x_40521:
        /* <DEDUP_REMOVED lines=13> */
.L_x_40523:
[----:B------:R-:W-:Y:S05]  /*2e380*/  BSYNC.RECONVERGENT B1 ;  /* 0x0000000000017941 */ /* 0x000fea0003800200 */
.L_x_40522:
        /* <DEDUP_REMOVED lines=49> */
.L_x_40520:
[----:B------:R-:W-:Y:S05]  /*2e6a0*/  BSYNC.RECONVERGENT B0 ;  /* 0x0000000000007941 */ /* 0x000fea0003800200 */
.L_x_40519:
        /* <DEDUP_REMOVED lines=22> */
.L_x_40526:
        /* <DEDUP_REMOVED lines=16> */
.L_x_40528:
[----:B------:R-:W-:Y:S05]  /*2e910*/  BSYNC.RECONVERGENT B1 ;  /* 0x0000000000017941 */ /* 0x000fea0003800200 */
.L_x_40527:
        /* <DEDUP_REMOVED lines=25> */
[----:B------:R-:W-:Y:S01]  /*2eab0*/  IMAD.WIDE.U32 R38, R39, -0x2daee0ad, RZ ;  /* 0xd2511f5327267825 */ /* 0x000fe200078e00ff */
[----:B------:R-:W-:-:S03]  /*2eac0*/  MOV R161, R154 ;  /* 0x0000009a00a17202 */ /* 0x000fc60000000f00 */
[----:B------:R-:W-:Y:S01]  /*2ead0*/  IMAD.WIDE.U32 R40, R37, -0x2daee0ad, RZ ;  /* 0xd2511f5325287825 */ /* 0x000fe200078e00ff */
[----:B------:R-:W-:Y:S01]  /*2eae0*/  LOP3.LUT R39, R158, UR15, R39, 0x96, !PT ;  /* 0x0000000f9e277c12 */ /* 0x000fe2000f8e9627 */
[----:B------:R-:W-:-:S06]  /*2eaf0*/  UIADD3 UR15, UPT, UPT, UR5, 0x646e171e, URZ ;  /* 0x646e171e050f7890 */ /* 0x000fcc000fffe0ff */
[----:B------:R-:W-:Y:S01]  /*2eb00*/  LOP3.LUT R37, R38, UR15, R41, 0x96, !PT ;  /* 0x0000000f26257c12 */ /* 0x000fe2000f8e9629 */
[----:B------:R-:W-:Y:S01]  /*2eb10*/  UIADD3 UR15, UPT, UPT, UR4, -0x4ab325aa, URZ ;  /* 0xb54cda56040f7890 */ /* 0x000fe2000fffe0ff */
[----:B------:R-:W-:-:S04]  /*2eb20*/  IMAD.WIDE.U32 R38, R39, -0x326172a9, RZ ;  /* 0xcd9e8d5727267825 */ /* 0x000fc800078e00ff */
[----:B------:R-:W-:Y:S01]  /*2eb30*/  IMAD.WIDE.U32 R158, R37, -0x326172a9, RZ ;  /* 0xcd9e8d57259e7825 */ /* 0x000fe200078e00ff */
[----:B------:R-:W-:Y:S01]  /*2eb40*/  LOP3.LUT R39, R160, UR15, R39, 0x96, !PT ;  /* 0x0000000fa0277c12 */ /* 0x000fe2000f8e9627 */
[----:B------:R-:W-:Y:S02]  /*2eb50*/  UIADD3 UR15, UPT, UPT, UR4, 0x5384540f, URZ ;  /* 0x5384540f040f7890 */ /* 0x000fe4000fffe0ff */
[----:B------:R-:W-:-:S04]  /*2eb60*/  HFMA2 R160, -RZ, RZ, 0, 0 ;  /* 0x00000000ffa07431 */ /* 0x000fc800000001ff */
[----:B------:R-:W-:Y:S01]  /*2eb70*/  LOP3.LUT R37, R38, UR15, R159, 0x96, !PT ;  /* 0x0000000f26257c12 */ /* 0x000fe2000f8e969f */
[----:B------:R-:W-:-:S05]  /*2eb80*/  IMAD.WIDE.U32 R38, R39, -0x2daee0ad, RZ ;  /* 0xd2511f5327267825 */ /* 0x000fca00078e00ff */
[----:B------:R-:W-:Y:S01]  /*2eb90*/  LOP3.LUT R39, R42, R40, R39, 0x96, !PT ;  /* 0x000000282a277212 */ /* 0x000fe200078e9627 */
[----:B------:R-:W-:-:S05]  /*2eba0*/  IMAD.WIDE.U32 R40, R37, -0x2daee0ad, RZ ;  /* 0xd2511f5325287825 */ /* 0x000fca00078e00ff */
[----:B------:R-:W-:Y:S01]  /*2ebb0*/  LOP3.LUT R33, R33, R38, R41, 0x96, !PT ;  /* 0x0000002621217212 */ /* 0x000fe200078e9629 */
[----:B------:R-:W-:-:S04]  /*2ebc0*/  IMAD.WIDE.U32 R38, R39, -0x326172a9, RZ ;  /* 0xcd9e8d5727267825 */ /* 0x000fc800078e00ff */
[----:B------:R-:W-:Y:S01]  /*2ebd0*/  IMAD.WIDE.U32 R42, R33, -0x326172a9, RZ ;  /* 0xcd9e8d57212a7825 */ /* 0x000fe200078e00ff */
[----:B------:R-:W-:-:S03]  /*2ebe0*/  LOP3.LUT R35, R35, R158, R39, 0x96, !PT ;  /* 0x0000009e23237212 */ /* 0x000fc600078e9627 */
[----:B------:R-:W-:Y:S01]  /*2ebf0*/  IMAD.MOV.U32 R158, RZ, RZ, R42 ;  /* 0x000000ffff9e7224 */ /* 0x000fe200078e002a */
[----:B------:R-:W-:Y:S01]  /*2ec00*/  LOP3.LUT R159, R36, R38, R43, 0x96, !PT ;  /* 0x00000026249f7212 */ /* 0x000fe200078e962b */
[----:B------:R-:W-:-:S04]  /*2ec10*/  IMAD.WIDE.U32 R36, R35, -0x2daee0ad, RZ ;  /* 0xd2511f5323247825 */ /* 0x000fc800078e00ff */
[----:B------:R-:W-:Y:S01]  /*2ec20*/  IMAD.MOV.U32 R154, RZ, RZ, R36 ;  /* 0x000000ffff9a7224 */ /* 0x000fe200078e0024 */
[----:B------:R-:W-:-:S07]  /*2ec30*/  LOP3.LUT R162, R34, R40, R37, 0x96, !PT ;  /* 0x0000002822a27212 */ /* 0x000fce00078e9625 */
.L_x_40525:
[----:B------:R-:W-:Y:S05]  /*2ec40*/  BSYNC.RECONVERGENT B0 ;  /* 0x0000000000007941 */ /* 0x000fea0003800200 */
.L_x_40524:
[----:B------:R-:W-:Y:S01]  /*2ec50*/  I2FP.F32.U32 R33, R161 ;  /* 0x000000a100217245 */ /* 0x000fe20000201000 */
[----:B------:R-:W-:-:S04]  /*2ec60*/  HADD2.F32 R34, -RZ, R119.H1_H1 ;  /* 0x30000077ff227230 */ /* 0x000fc80000004100 */
[----:B------:R-:W-:Y:S01]  /*2ec70*/  FFMA.FTZ R33, R33, R169, 1.1641532182693481445e-10 ;  /* 0x2f00000021217423 */ /* 0x000fe200000100a9 */
[----:B------:R-:W-:-:S04]  /*2ec80*/  FMUL.FTZ R34, R34, R32 ;  /* 0x0000002022227220 */ /* 0x000fc80000410000 */
[----:B------:R-:W-:Y:S01]  /*2ec90*/  FMUL.FTZ R34, R34, R44 ;  /* 0x0000002c22227220 */ /* 0x000fe20000410000 */
[----:B------:R-:W-:Y:S02]  /*2eca0*/  FSETP.GTU.FTZ.AND P6, PT, R33, R45, PT ;  /* 0x0000002d2100720b */ /* 0x000fe40003fdc000 */
[----:B------:R-:W-:Y:S02]  /*2ecb0*/  F2FP.F16.F32.PACK_AB R33, R117, R157 ;  /* 0x0000009d7521723e */ /* 0x000fe400000000ff */
[----:B------:R-:W-:Y:S02]  /*2ecc0*/  FSEL R32, R34, RZ, !P6 ;  /* 0x000000ff22207208 */ /* 0x000fe40007000000 */
[----:B------:R-:W-:Y:S02]  /*2ecd0*/  F2FP.F16.F32.PACK_AB R34, R118, R164 ;  /* 0x000000a47622723e */ /* 0x000fe400000000ff */
[----:B------:R-:W-:Y:S01]  /*2ece0*/  PLOP3.LUT P6, PT, P6, PT, PT, 0x8, 0x80 ;  /* 0x000000000080781c */ /* 0x000fe200037ce170 */
[----:B------:R-:W-:Y:S01]  /*2ecf0*/  FMUL.FTZ R38, R32, R55 ;  /* 0x0000003720267220 */ /* 0x000fe20000410000 */
[----:B------:R-:W-:-:S04]  /*2ed00*/  F2FP.F16.F32.PACK_AB R32, R116, R156 ;  /* 0x0000009c7420723e */ /* 0x000fc800000000ff */
[----:B------:R-:W-:-:S07]  /*2ed10*/  F2FP.F16.F32.PACK_AB R35, R38, R166 ;  /* 0x000000a62623723e */ /* 0x000fce00000000ff */
.L_x_40488:
        /* <DEDUP_REMOVED lines=234> */
.L_x_40542:
[----:B------:R-:W2:Y:S04]  /*2fbc0*/  LDL R40, [R1+0xa4] ;  /* 0x0000a40001287983 */ /* 0x000ea80000100800 */
[----:B------:R-:W3:Y:S04]  /*2fbd0*/  LDL R41, [R1+0xa0] ;  /* 0x0000a00001297983 */ /* 0x000ee80000100800 */
[----:B------:R-:W4:Y:S04]  /*2fbe0*/  LDL R37, [R1+0xbc] ;  /* 0x0000bc0001257983 */ /* 0x000f280000100800 */
[----:B------:R-:W5:Y:S04]  /*2fbf0*/  LDL R34, [R1+0xb4] ;  /* 0x0000b40001227983 */ /* 0x000f680000100800 */
[----:B------:R-:W5:Y:S04]  /*2fc00*/  LDL R161, [R1+0xa8] ;  /* 0x0000a80001a17983 */ /* 0x000f680000100800 */
[----:B------:R-:W5:Y:S04]  /*2fc10*/  LDL R119, [R1+0xac] ;  /* 0x0000ac0001777983 */ /* 0x000f680000100800 */
[----:B------:R-:W5:Y:S01]  /*2fc20*/  LDL R45, [R1+0xb0] ;  /* 0x0000b000012d7983 */ /* 0x000f620000100800 */
[----:B------:R-:W-:Y:S01]  /*2fc30*/  FMUL.FTZ R33, R35, R35 ;  /* 0x0000002323217220 */ /* 0x000fe20000410000 */
[----:B------:R-:W-:-:S02]  /*2fc40*/  ISETP.NE.AND P0, PT, RZ, UR13, PT ;  /* 0x0000000dff007c0c */ /* 0x000fc4000bf05270 */
[----:B------:R-:W5:Y:S01]  /*2fc50*/  LDL R44, [R1+0xb8] ;  /* 0x0000b800012c7983 */ /* 0x000f620000100800 */
[----:B-1----:R-:W-:Y:S01]  /*2fc60*/  FADD.FTZ R32, R36, R32 ;  /* 0x0000002024207221 */ /* 0x002fe20000010000 */
[----:B------:R-:W-:Y:S02]  /*2fc70*/  FSEL R33, R33, RZ, P0 ;  /* 0x000000ff21217208 */ /* 0x000fe40000000000 */
[----:B------:R-:W5:Y:S01]  /*2fc80*/  LDL R43, [R1+0x88] ;  /* 0x00008800012b7983 */ /* 0x000f620000100800 */
[----:B------:R-:W-:-:S03]  /*2fc90*/  FFMA.FTZ R32, R32, R39, UR14 ;  /* 0x0000000e20207e23 */ /* 0x000fc60008010027 */
[----:B------:R-:W5:Y:S01]  /*2fca0*/  LDL R42, [R1+0x8c] ;  /* 0x00008c00012a7983 */ /* 0x000f620000100800 */
[----:B------:R-:W-:-:S03]  /*2fcb0*/  FADD.FTZ R32, R32, R33 ;  /* 0x0000002120207221 */ /* 0x000fc60000010000 */
[----:B0-----:R-:W5:Y:S03]  /*2fcc0*/  LDL R36, [R1+0x9c] ;  /* 0x00009c0001247983 */ /* 0x001f660000100800 */
[----:B------:R-:W0:Y:S01]  /*2fcd0*/  MUFU.RSQ R32, R32 ;  /* 0x0000002000207308 */ /* 0x000e220000001400 */
[----:B------:R-:W-:Y:S01]  /*2fce0*/  FSEL R33, R35, RZ, !P0 ;  /* 0x000000ff23217208 */ /* 0x000fe20004000000 */
[----:B------:R-:W5:Y:S04]  /*2fcf0*/  LDL R39, [R1+0x80] ;  /* 0x0000800001277983 */ /* 0x000f680000100800 */
        /* <DEDUP_REMOVED lines=11> */
[----:B------:R-:W5:Y:S03]  /*2fdb0*/  LDL R169, [R1+0x60] ;  /* 0x0000600001a97983 */ /* 0x000f660000100800 */
[C---:B------:R-:W-:Y:S01]  /*2fdc0*/  FMUL.FTZ R30, R32.reuse, R30 ;  /* 0x0000001e201e7220 */ /* 0x040fe20000410000 */
[C---:B------:R-:W-:Y:S01]  /*2fdd0*/  FADD.FTZ R31, -R33.reuse, R31 ;  /* 0x0000001f211f7221 */ /* 0x040fe20000010100 */
[----:B------:R-:W-:Y:S01]  /*2fde0*/  FADD.FTZ R24, -R33, R24 ;  /* 0x0000001821187221 */ /* 0x000fe20000010100 */
[----:B------:R-:W5:Y:S02]  /*2fdf0*/  LDL R167, [R1+0x64] ;  /* 0x0000640001a77983 */ /* 0x000f640000100800 */
        /* <DEDUP_REMOVED lines=12> */
[----:B------:R-:W-:-:S03]  /*2fec0*/  FFMA.FTZ R30, R30, R161, R178 ;  /* 0x000000a11e1e7223 */ /* 0x000fc600000100b2 */
[----:B------:R-:W5:Y:S01]  /*2fed0*/  LDL R161, [R1+0x74] ;  /* 0x0000740001a17983 */ /* 0x000f620000100800 */
[----:B------:R-:W-:Y:S01]  /*2fee0*/  FFMA.FTZ R31, R31, R119, R179 ;  /* 0x000000771f1f7223 */ /* 0x000fe200000100b3 */
[----:B------:R-:W-:-:S04]  /*2fef0*/  FFMA.FTZ R24, R24, R45, R172 ;  /* 0x0000002d18187223 */ /* 0x000fc800000100ac */
[----:B------:R-:W-:Y:S02]  /*2ff00*/  F2FP.F16.F32.PACK_AB R31, R31, R30 ;  /* 0x0000001e1f1f723e */ /* 0x000fe400000000ff */
[----:B------:R-:W-:Y:S02]  /*2ff10*/  F2FP.F16.F32.PACK_AB R30, R29, R28 ;  /* 0x0000001c1d1e723e */ /* 0x000fe400000000ff */
[----:B------:R-:W-:Y:S02]  /*2ff20*/  F2FP.F16.F32.PACK_AB R28, R25, R24 ;  /* 0x00000018191c723e */ /* 0x000fe400000000ff */
[----:B------:R-:W0:Y:S01]  /*2ff30*/  @!P5 LDC.64 R24, c[0x0][0x3c0] ;  /* 0x0000f000ff18db82 */ /* 0x000e220000000a00 */
[----:B------:R-:W-:-:S04]  /*2ff40*/  FADD.FTZ R26, -R33, R26 ;  /* 0x0000001a211a7221 */ /* 0x000fc80000010100 */
[----:B------:R-:W-:-:S04]  /*2ff50*/  FMUL.FTZ R26, R32, R26 ;  /* 0x0000001a201a7220 */ /* 0x000fc80000410000 */
[----:B------:R-:W-:Y:S01]  /*2ff60*/  FFMA.FTZ R26, R26, R44, R174 ;  /* 0x0000002c1a1a7223 */ /* 0x000fe200000100ae */
[----:B0-----:R-:W-:-:S05]  /*2ff70*/  @!P5 IMAD.WIDE R24, R2, 0x4, R24 ;  /* 0x000000040218d825 */ /* 0x001fca00078e0218 */
[----:B------:R0:W-:Y:S01]  /*2ff80*/  @!P5 STG.E desc[UR6][R24.64], R35 ;  /* 0x000000231800d986 */ /* 0x0001e2000c101906 */
[----:B------:R-:W-:Y:S02]  /*2ff90*/  F2FP.F16.F32.PACK_AB R29, R27, R26 ;  /* 0x0000001a1b1d723e */ /* 0x000fe400000000ff */
[----:B------:R-:W1:Y:S08]  /*2ffa0*/  LDC.64 R26, c[0x0][0x428] ;  /* 0x00010a00ff1a7b82 */ /* 0x000e700000000a00 */
[----:B0-----:R-:W0:Y:S01]  /*2ffb0*/  @!P5 LDC.64 R24, c[0x0][0x3c8] ;  /* 0x0000f200ff18db82 */ /* 0x001e220000000a00 */
[C---:B------:R-:W-:Y:S01]  /*2ffc0*/  FADD.FTZ R16, -R33.reuse, R16 ;  /* 0x0000001021107221 */ /* 0x040fe20000010100 */
[----:B------:R-:W-:-:S03]  /*2ffd0*/  FADD.FTZ R15, -R33, R15 ;  /* 0x0000000f210f7221 */ /* 0x000fc60000010100 */
[C---:B------:R-:W-:Y:S01]  /*2ffe0*/  FMUL.FTZ R16, R32.reuse, R16 ;  /* 0x0000001020107220 */ /* 0x040fe20000410000 */
[----:B------:R-:W-:-:S03]  /*2fff0*/  FMUL.FTZ R15, R32, R15 ;  /* 0x0000000f200f7220 */ /* 0x000fc60000410000 */
[----:B------:R-:W-:Y:S01]  /*30000*/  FFMA.FTZ R16, R16, R43, R186 ;  /* 0x0000002b10107223 */ /* 0x000fe200000100ba */
[----:B------:R-:W-:Y:S01]  /*30010*/  FFMA.FTZ R15, R15, R42, R187 ;  /* 0x0000002a0f0f7223 */ /* 0x000fe200000100bb */
[C---:B------:R-:W-:Y:S01]  /*30020*/  FADD.FTZ R20, -R33.reuse, R20 ;  /* 0x0000001421147221 */ /* 0x040fe20000010100 */
[C---:B------:R-:W-:Y:S01]  /*30030*/  FADD.FTZ R19, -R33.reuse, R19 ;  /* 0x0000001321137221 */ /* 0x040fe20000010100 */
[C---:B------:R-:W-:Y:S01]  /*30040*/  FADD.FTZ R18, -R33.reuse, R18 ;  /* 0x0000001221127221 */ /* 0x040fe20000010100 */
[----:B------:R-:W-:Y:S01]  /*30050*/  FADD.FTZ R17, -R33, R17 ;  /* 0x0000001121117221 */ /* 0x000fe20000010100 */
[----:B0-----:R-:W-:-:S05]  /*30060*/  @!P5 IMAD.WIDE R24, R2, 0x4, R24 ;  /* 0x000000040218d825 */ /* 0x001fca00078e0218 */
[----:B------:R1:W-:Y:S01]  /*30070*/  @!P5 STG.E desc[UR6][R24.64], R32 ;  /* 0x000000201800d986 */ /* 0x0003e2000c101906 */
[C---:B------:R-:W-:Y:S01]  /*30080*/  FMUL.FTZ R20, R32.reuse, R20 ;  /* 0x0000001420147220 */ /* 0x040fe20000410000 */
[C---:B------:R-:W-:Y:S01]  /*30090*/  FMUL.FTZ R19, R32.reuse, R19 ;  /* 0x0000001320137220 */ /* 0x040fe20000410000 */
[C---:B------:R-:W-:Y:S01]  /*300a0*/  FMUL.FTZ R18, R32.reuse, R18 ;  /* 0x0000001220127220 */ /* 0x040fe20000410000 */
[----:B------:R-:W-:Y:S01]  /*300b0*/  FMUL.FTZ R17, R32, R17 ;  /* 0x0000001120117220 */ /* 0x000fe20000410000 */
[----:B-1----:R-:W-:Y:S01]  /*300c0*/  IMAD.WIDE.U32 R24, R23, 0x10, R26 ;  /* 0x0000001017187825 */ /* 0x002fe200078e001a */
[----:B------:R-:W-:-:S03]  /*300d0*/  F2FP.F16.F32.PACK_AB R23, R15, R16 ;  /* 0x000000100f17723e */ /* 0x000fc600000000ff */
[C---:B------:R-:W-:Y:S01]  /*300e0*/  FADD.FTZ R15, -R33.reuse, R22 ;  /* 0x00000016210f7221 */ /* 0x040fe20000010100 */
[----:B------:R-:W-:-:S03]  /*300f0*/  FADD.FTZ R16, -R33, R21 ;  /* 0x0000001521107221 */ /* 0x000fc60000010100 */
[C---:B------:R-:W-:Y:S01]  /*30100*/  FMUL.FTZ R15, R32.reuse, R15 ;  /* 0x0000000f200f7220 */ /* 0x040fe20000410000 */
[----:B------:R-:W-:Y:S01]  /*30110*/  FMUL.FTZ R16, R32, R16 ;  /* 0x0000001020107220 */ /* 0x000fe20000410000 */
[----:B------:R-:W-:Y:S01]  /*30120*/  FFMA.FTZ R19, R19, R36, R183 ;  /* 0x0000002413137223 */ /* 0x000fe200000100b7 */
[----:B------:R-:W-:Y:S01]  /*30130*/  FFMA.FTZ R18, R18, R39, R184 ;  /* 0x0000002712127223 */ /* 0x000fe200000100b8 */
[----:B------:R0:W-:Y:S01]  /*30140*/  STG.E.128 desc[UR6][R24.64], R28 ;  /* 0x0000001c18007986 */ /* 0x0001e2000c101d06 */
[C---:B------:R-:W-:Y:S01]  /*30150*/  FADD.FTZ R10, -R33.reuse, R10 ;  /* 0x0000000a210a7221 */ /* 0x040fe20000010100 */
[C---:B------:R-:W-:Y:S01]  /*30160*/  FADD.FTZ R8, -R33.reuse, R8 ;  /* 0x0000000821087221 */ /* 0x040fe20000010100 */
[C---:B------:R-:W-:Y:S02]  /*30170*/  FADD.FTZ R9, -R33.reuse, R9 ;  /* 0x0000000921097221 */ /* 0x040fe40000010100 */
        /* <DEDUP_REMOVED lines=18> */
[----:B------:R-:W-:Y:S01]  /*302a0*/  FADD.FTZ R128, -R33, R166 ;  /* 0x000000a621807221 */ /* 0x000fe20000010100 */
[----:B------:R-:W-:Y:S01]  /*302b0*/  FMUL.FTZ R8, R32, R8 ;  /* 0x0000000820087220 */ /* 0x000fe20000410000 */
[----:B------:R-:W5:Y:S04]  /*302c0*/  LDL R146, [R1+0x38] ;  /* 0x0000380001927983 */ /* 0x000f680000100800 */
[----:B------:R-:W5:Y:S04]  /*302d0*/  LDL R148, [R1+0x30] ;  /* 0x0000300001947983 */ /* 0x000f680000100800 */
[----:B------:R-:W5:Y:S04]  /*302e0*/  LDL R144, [R1+0x3c] ;  /* 0x00003c0001907983 */ /* 0x000f680000100800 */
[----:B------:R-:W5:Y:S04]  /*302f0*/  LDL R143, [R1+0x20] ;  /* 0x00002000018f7983 */ /* 0x000f680000100800 */
[----:B------:R-:W5:Y:S04]  /*30300*/  LDL R142, [R1+0x24] ;  /* 0x00002400018e7983 */ /* 0x000f680000100800 */
[----:B------:R-:W5:Y:S04]  /*30310*/  LDL R139, [R1+0xc] ;  /* 0x00000c00018b7983 */ /* 0x000f680000100800 */
[----:B------:R-:W5:Y:S04]  /*30320*/  LDL R137, [R1+0x10] ;  /* 0x0000100001897983 */ /* 0x000f680000100800 */
[----:B------:R-:W5:Y:S04]  /*30330*/  LDL R135, [R1+0x14] ;  /* 0x0000140001877983 */ /* 0x000f680000100800 */
[----:B------:R-:W5:Y:S01]  /*30340*/  LDL R133, [R1+0x1c] ;  /* 0x00001c0001857983 */ /* 0x000f620000100800 */
[----:B--2---:R-:W-:Y:S01]  /*30350*/  FFMA.FTZ R20, R20, R40, R182 ;  /* 0x0000002814147223 */ /* 0x004fe200000100b6 */
[----:B---3--:R-:W-:Y:S01]  /*30360*/  FFMA.FTZ R15, R15, R41, R180 ;  /* 0x000000290f0f7223 */ /* 0x008fe200000100b4 */
[----:B----4-:R-:W-:Y:S01]  /*30370*/  FFMA.FTZ R17, R17, R37, R185 ;  /* 0x0000002511117223 */ /* 0x010fe200000100b9 */
[----:B-----5:R-:W-:-:S02]  /*30380*/  FFMA.FTZ R16, R16, R34, R181 ;  /* 0x0000002210107223 */ /* 0x020fc400000100b5 */
[----:B------:R-:W-:Y:S02]  /*30390*/  F2FP.F16.F32.PACK_AB R21, R19, R20 ;  /* 0x000000141315723e */ /* 0x000fe400000000ff */
[----:B------:R-:W-:Y:S02]  /*303a0*/  F2FP.F16.F32.PACK_AB R22, R17, R18 ;  /* 0x000000121116723e */ /* 0x000fe400000000ff */
[----:B------:R-:W-:Y:S01]  /*303b0*/  F2FP.F16.F32.PACK_AB R20, R16, R15 ;  /* 0x0000000f1014723e */ /* 0x000fe200000000ff */
[----:B------:R-:W-:-:S04]  /*303c0*/  IMAD.WIDE.U32 R16, R165, 0x10, R26 ;  /* 0x00000010a5107825 */ /* 0x000fc800078e001a */
[C---:B------:R-:W-:Y:S01]  /*303d0*/  FADD.FTZ R19, -R33.reuse, R14 ;  /* 0x0000000e21137221 */ /* 0x040fe20000010100 */
[----:B------:R-:W2:Y:S04]  /*303e0*/  LDL R165, [R1+0x68] ;  /* 0x0000680001a57983 */ /* 0x000ea80000100800 */
        /* <DEDUP_REMOVED lines=11> */
[----:B------:R-:W3:Y:S04]  /*304a0*/  LDL R150, [R1+0x28] ;  /* 0x0000280001967983 */ /* 0x000ee80000100800 */
[----:B------:R-:W4:Y:S01]  /*304b0*/  LDL R161, [R1+0x58] ;  /* 0x0000580001a17983 */ /* 0x000f220000100800 */
[C---:B0-----:R-:W-:Y:S01]  /*304c0*/  FADD.FTZ R23, -R33.reuse, R126 ;  /* 0x0000007e21177221 */ /* 0x041fe20000010100 */
        /* <DEDUP_REMOVED lines=19> */
[----:B------:R-:W5:Y:S04]  /*30600*/  LDL R156, [R1+0x48] ;  /* 0x00004800019c7983 */ /* 0x000f680000100800 */
[----:B------:R-:W3:Y:S04]  /*30610*/  LDL R163, [R1+0x54] ;  /* 0x0000540001a37983 */ /* 0x000ee80000100800 */
[----:B------:R-:W3:Y:S04]  /*30620*/  LDL R153, [R1+0x4c] ;  /* 0x00004c0001997983 */ /* 0x000ee80000100800 */
[----:B------:R-:W3:Y:S04]  /*30630*/  LDL R164, [R1+0x50] ;  /* 0x0000500001a47983 */ /* 0x000ee80000100800 */
[----:B------:R-:W3:Y:S04]  /*30640*/  LDL R157, [R1+0x40] ;  /* 0x00004000019d7983 */ /* 0x000ee80000100800 */
[----:B------:R-:W3:Y:S04]  /*30650*/  LDL R152, [R1+0x44] ;  /* 0x0000440001987983 */ /* 0x000ee80000100800 */
[----:B------:R-:W3:Y:S04]  /*30660*/  LDL R149, [R1+0x2c] ;  /* 0x00002c0001957983 */ /* 0x000ee80000100800 */
[----:B------:R-:W3:Y:S04]  /*30670*/  LDL R141, [R1] ;  /* 0x00000000018d7983 */ /* 0x000ee80000100800 */
[----:B------:R-:W3:Y:S04]  /*30680*/  LDL R138, [R1+0x4] ;  /* 0x00000400018a7983 */ /* 0x000ee80000100800 */
[----:B------:R-:W3:Y:S04]  /*30690*/  LDL R151, [R1+0x5c] ;  /* 0x00005c0001977983 */ /* 0x000ee80000100800 */
[----:B------:R-:W3:Y:S04]  /*306a0*/  LDL R147, [R1+0x34] ;  /* 0x0000340001937983 */ /* 0x000ee80000100800 */
[----:B------:R-:W3:Y:S04]  /*306b0*/  LDL R140, [R1+0x8] ;  /* 0x00000800018c7983 */ /* 0x000ee80000100800 */
[----:B------:R-:W3:Y:S01]  /*306c0*/  LDL R134, [R1+0x18] ;  /* 0x0000180001867983 */ /* 0x000ee20000100800 */
        /* <DEDUP_REMOVED lines=8> */
[----:B------:R-:W-:-:S03]  /*30750*/  FFMA.FTZ R9, R9, R170, R190 ;  /* 0x000000aa09097223 */ /* 0x000fc600000100be */
[----:B------:R-:W-:Y:S01]  /*30760*/  F2FP.F16.F32.PACK_AB R10, R17, R16 ;  /* 0x00000010110a723e */ /* 0x000fe200000000ff */
[----:B------:R-:W-:Y:S01]  /*30770*/  IMAD.WIDE.U32 R16, R7, 0x10, R26 ;  /* 0x0000001007107825 */ /* 0x000fe200078e001a */
[----:B------:R-:W-:Y:S02]  /*30780*/  F2FP.F16.F32.PACK_AB R9, R38, R9 ;  /* 0x000000092609723e */ /* 0x000fe400000000ff */
        /* <DEDUP_REMOVED lines=45> */
[----:B------:R-:W-:-:S04]  /*30a60*/  IMAD.WIDE.U32 R42, R145, 0x10, R26 ;  /* 0x00000010912a7825 */ /* 0x000fc800078e001a */
[----:B--2---:R-:W-:-:S05]  /*30a70*/  FFMA.FTZ R11, R11, R165, R194 ;  /* 0x000000a50b0b7223 */ /* 0x004fca00000100c2 */
[----:B------:R-:W-:Y:S01]  /*30a80*/  F2FP.F16.F32.PACK_AB R11, R129, R11 ;  /* 0x0000000b810b723e */ /* 0x000fe200000000ff */
[----:B------:R-:W-:-:S04]  /*30a90*/  FMUL.FTZ R129, R32, R35 ;  /* 0x0000002320817220 */ /* 0x000fc80000410000 */
[----:B------:R4:W-:Y:S02]  /*30aa0*/  STG.E.128 desc[UR6][R16.64], R8 ;  /* 0x0000000810007986 */ /* 0x0009e4000c101d06 */
[----:B----4-:R-:W-:Y:S01]  /*30ab0*/  FFMA.FTZ R9, R14, R161, R198 ;  /* 0x000000a10e097223 */ /* 0x010fe200000100c6 */
[----:B-----5:R-:W-:Y:S01]  /*30ac0*/  FFMA.FTZ R11, R22, R156, R202 ;  /* 0x0000009c160b7223 */ /* 0x020fe200000100ca */
[----:B---3--:R-:W-:Y:S01]  /*30ad0*/  FFMA.FTZ R8, R13, R163, R197 ;  /* 0x000000a30d087223 */ /* 0x008fe200000100c5 */
[----:B------:R-:W-:Y:S01]  /*30ae0*/  FFMA.FTZ R13, R23, R153, R203 ;  /* 0x00000099170d7223 */ /* 0x000fe200000100cb */
[----:B------:R-:W-:-:S04]  /*30af0*/  FFMA.FTZ R7, R7, R164, R196 ;  /* 0x000000a407077223 */ /* 0x000fc800000100c4 */
        /* <DEDUP_REMOVED lines=20> */
[----:B------:R-:W-:-:S03]  /*30c40*/  FFMA.FTZ R12, R12, R151, R199 ;  /* 0x000000970c0c7223 */ /* 0x000fc600000100c7 */
[----:B------:R-:W-:Y:S02]  /*30c50*/  F2FP.F16.F32.PACK_AB R31, R24, R31 ;  /* 0x0000001f181f723e */ /* 0x000fe400000000ff */
[----:B------:R-:W-:Y:S02]  /*30c60*/  F2FP.F16.F32.PACK_AB R30, R25, R30 ;  /* 0x0000001e191e723e */ /* 0x000fe400000000ff */
[----:B------:R-:W-:Y:S01]  /*30c70*/  F2FP.F16.F32.PACK_AB R9, R12, R9 ;  /* 0x000000090c09723e */ /* 0x000fe200000000ff */
[----:B------:R-:W0:Y:S01]  /*30c80*/  LDC.64 R24, c[0x0][0x380] ;  /* 0x0000e000ff187b82 */ /* 0x000e220000000a00 */
[----:B------:R-:W-:Y:S01]  /*30c90*/  FFMA.FTZ R12, R21, R147, R205 ;  /* 0x00000093150c7223 */ /* 0x000fe200000100cd */
[----:B------:R-:W-:Y:S01]  /*30ca0*/  FFMA.FTZ R23, R131, R140, R218 ;  /* 0x0000008c83177223 */ /* 0x000fe200000100da */
[----:B------:R-:W-:Y:S01]  /*30cb0*/  FFMA.FTZ R21, R132, R139, R219 ;  /* 0x0000008b84157223 */ /* 0x000fe200000100db */
        /* <DEDUP_REMOVED lines=18> */
[----:B------:R-:W-:Y:S01]  /*30de0*/  IMAD.WIDE.U32 R16, R47, 0x10, R26 ;  /* 0x000000102f107825 */ /* 0x000fe200078e001a */
[----:B------:R-:W-:-:S03]  /*30df0*/  F2FP.F16.F32.PACK_AB R28, R39, R28 ;  /* 0x0000001c271c723e */ /* 0x000fc600000000ff */
[----:B------:R-:W-:Y:S01]  /*30e00*/  IMAD.WIDE.U32 R32, R127, 0x10, R26 ;  /* 0x000000107f207825 */ /* 0x000fe200078e001a */
[----:B------:R-:W-:-:S03]  /*30e10*/  F2FP.F16.F32.PACK_AB R39, R125, R124 ;  /* 0x0000007c7d27723e */ /* 0x000fc600000000ff */
[--C-:B------:R-:W-:Y:S01]  /*30e20*/  IMAD.WIDE.U32 R40, R136, 0x10, R26.reuse ;  /* 0x0000001088287825 */ /* 0x100fe200078e001a */
[----:B------:R-:W-:Y:S01]  /*30e30*/  F2FP.F16.F32.PACK_AB R38, R35, R38 ;  /* 0x000000262326723e */ /* 0x000fe200000000ff */
[----:B------:R1:W-:Y:S01]  /*30e40*/  STG.E.128 desc[UR6][R16.64], R8 ;  /* 0x0000000810007986 */ /* 0x0003e2000c101d06 */
[----:B------:R-:W-:Y:S01]  /*30e50*/  F2FP.F16.F32.PACK_AB R37, R18, R19 ;  /* 0x000000131225723e */ /* 0x000fe200000000ff */
[----:B------:R-:W-:Y:S01]  /*30e60*/  IMAD.WIDE.U32 R26, R155, 0x10, R26 ;  /* 0x000000109b1a7825 */ /* 0x000fe200078e001a */
[----:B------:R-:W-:Y:S01]  /*30e70*/  F2FP.F16.F32.PACK_AB R36, R7, R36 ;  /* 0x000000240724723e */ /* 0x000fe200000000ff */
[----:B------:R1:W-:Y:S02]  /*30e80*/  STG.E.128 desc[UR6][R32.64], R12 ;  /* 0x0000000c20007986 */ /* 0x0003e4000c101d06 */
[----:B0-----:R-:W-:Y:S02]  /*30e90*/  IMAD R2, R24, 0x4, R2 ;  /* 0x0000000418027824 */ /* 0x001fe400078e0202 */
[----:B------:R1:W-:Y:S04]  /*30ea0*/  STG.E.128 desc[UR6][R40.64], R20 ;  /* 0x0000001428007986 */ /* 0x0003e8000c101d06 */
[----:B------:R1:W-:Y:S04]  /*30eb0*/  STG.E.128 desc[UR6][R42.64], R28 ;  /* 0x0000001c2a007986 */ /* 0x0003e8000c101d06 */
[----:B------:R1:W-:Y:S01]  /*30ec0*/  STG.E.128 desc[UR6][R26.64], R36 ;  /* 0x000000241a007986 */ /* 0x0003e2000c101d06 */
[----:B------:R-:W-:-:S13]  /*30ed0*/  ISETP.GE.AND P0, PT, R2, R25, PT ;  /* 0x000000190200720c */ /* 0x000fda0003f06270 */
[----:B------:R-:W-:Y:S05]  /*30ee0*/  @!P0 BRA `(.L_x_40530) ;  /* 0xfffffd0000e48947 */ /* 0x000fea000383ffff */
[----:B------:R-:W-:Y:S05]  /*30ef0*/  EXIT ;  /* 0x000000000000794d */ /* 0x000fea0003800000 */
.L_x_40529:
        /* <DEDUP_REMOVED lines=8> */
.L_x_40532:
[----:B------:R-:W-:Y:S05]  /*30f80*/  BSYNC B0 ;  /* 0x0000000000007941 */ /* 0x000fea0003800000 */
.L_x_40531:
        /* <DEDUP_REMOVED lines=9> */
.L_x_40533:
[----:B------:R-:W-:Y:S01]  /*31020*/  FADD.FTZ R35, R35, R32 ;  /* 0x0000002023237221 */ /* 0x000fe20000010000 */
[----:B------:R-:W-:-:S04]  /*31030*/  IMAD.MOV.U32 R32, RZ, RZ, 0x4 ;  /* 0x00000004ff207424 */ /* 0x000fc800078e00ff */
[----:B------:R-:W-:-:S07]  /*31040*/  MOV R37, R35 ;  /* 0x0000002300257202 */ /* 0x000fce0000000f00 */
[----:B------:R-:W-:Y:S05]  /*31050*/  WARPSYNC.COLLECTIVE R34, `(.L_x_40534) ;  /* 0x0000000022087348 */ /* 0x000fea0003c00000 */
[----:B------:R0:W1:Y:S02]  /*31060*/  SHFL.BFLY P0, R32, R37, R32, R33 ;  /* 0x0c00002025207389 */ /* 0x0000640000000021 */
[----:B01----:R-:W-:Y:S05]  /*31070*/  ENDCOLLECTIVE ;  /* 0x000000000000791b */ /* 0x003fea0003800000 */
.L_x_40534:
[----:B------:R-:W-:Y:S01]  /*31080*/  FADD.FTZ R35, R35, R32 ;  /* 0x0000002023237221 */ /* 0x000fe20000010000 */
[----:B------:R-:W-:-:S04]  /*31090*/  IMAD.MOV.U32 R32, RZ, RZ, 0x8 ;  /* 0x00000008ff207424 */ /* 0x000fc800078e00ff */
[----:B------:R-:W-:-:S07]  /*310a0*/  MOV R37, R35 ;  /* 0x0000002300257202 */ /* 0x000fce0000000f00 */
[----:B------:R-:W-:Y:S05]  /*310b0*/  WARPSYNC.COLLECTIVE R34, `(.L_x_40535) ;  /* 0x0000000022087348 */ /* 0x000fea0003c00000 */
[----:B------:R0:W1:Y:S02]  /*310c0*/  SHFL.BFLY P0, R32, R37, R32, R33 ;  /* 0x0c00002025207389 */ /* 0x0000640000000021 */
[----:B01----:R-:W-:Y:S05]  /*310d0*/  ENDCOLLECTIVE ;  /* 0x000000000000791b */ /* 0x003fea0003800000 */
.L_x_40535:
[----:B------:R-:W-:Y:S01]  /*310e0*/  FADD.FTZ R35, R35, R32 ;  /* 0x0000002023237221 */ /* 0x000fe20000010000 */
[----:B------:R-:W-:-:S04]  /*310f0*/  IMAD.MOV.U32 R32, RZ, RZ, 0x10 ;  /* 0x00000010ff207424 */ /* 0x000fc800078e00ff */
[----:B------:R-:W-:-:S07]  /*31100*/  MOV R37, R35 ;  /* 0x0000002300257202 */ /* 0x000fce0000000f00 */
[----:B------:R-:W-:Y:S05]  /*31110*/  WARPSYNC.COLLECTIVE R34, `(.L_x_40536) ;  /* 0x0000000022087348 */ /* 0x000fea0003c00000 */
[----:B------:R0:W1:Y:S02]  /*31120*/  SHFL.BFLY P0, R32, R37, R32, R33 ;  /* 0x0c00002025207389 */ /* 0x0000640000000021 */
[----:B01----:R-:W-:Y:S05]  /*31130*/  ENDCOLLECTIVE ;  /* 0x000000000000791b */ /* 0x003fea0003800000 */
.L_x_40536:
        /* <DEDUP_REMOVED lines=136> */
.L_x_40537:
[----:B------:R-:W-:Y:S01]  /*319c0*/  FADD.FTZ R36, R36, R32 ;  /* 0x0000002024247221 */ /* 0x000fe20000010000 */
[----:B------:R-:W-:-:S03]  /*319d0*/  MOV R32, 0x2 ;  /* 0x0000000200207802 */ /* 0x000fc60000000f00 */
[----:B------:R-:W-:-:S07]  /*319e0*/  IMAD.MOV.U32 R37, RZ, RZ, R36 ;  /* 0x000000ffff257224 */ /* 0x000fce00078e0024 */
[----:B------:R-:W-:Y:S05]  /*319f0*/  WARPSYNC.COLLECTIVE R34, `(.L_x_40538) ;  /* 0x0000000022087348 */ /* 0x000fea0003c00000 */
[----:B------:R0:W1:Y:S02]  /*31a00*/  SHFL.BFLY P0, R32, R37, R32, R33 ;  /* 0x0c00002025207389 */ /* 0x0000640000000021 */
[----:B01----:R-:W-:Y:S05]  /*31a10*/  ENDCOLLECTIVE ;  /* 0x000000000000791b */ /* 0x003fea0003800000 */
.L_x_40538:
[----:B------:R-:W-:Y:S01]  /*31a20*/  FADD.FTZ R36, R36, R32 ;  /* 0x0000002024247221 */ /* 0x000fe20000010000 */
[----:B------:R-:W-:-:S03]  /*31a30*/  HFMA2 R32, -RZ, RZ, 0, 2.384185791015625e-07 ;  /* 0x00000004ff207431 */ /* 0x000fc600000001ff */
[----:B------:R-:W-:-:S07]  /*31a40*/  IMAD.MOV.U32 R37, RZ, RZ, R36 ;  /* 0x000000ffff257224 */ /* 0x000fce00078e0024 */
[----:B------:R-:W-:Y:S05]  /*31a50*/  WARPSYNC.COLLECTIVE R34, `(.L_x_40539) ;  /* 0x0000000022087348 */ /* 0x000fea0003c00000 */
[----:B------:R0:W1:Y:S02]  /*31a60*/  SHFL.BFLY P0, R32, R37, R32, R33 ;  /* 0x0c00002025207389 */ /* 0x0000640000000021 */
[----:B01----:R-:W-:Y:S05]  /*31a70*/  ENDCOLLECTIVE ;  /* 0x000000000000791b */ /* 0x003fea0003800000 */
.L_x_40539:
[----:B------:R-:W-:Y:S01]  /*31a80*/  FADD.FTZ R36, R36, R32 ;  /* 0x0000002024247221 */ /* 0x000fe20000010000 */
[----:B------:R-:W-:-:S03]  /*31a90*/  MOV R32, 0x8 ;  /* 0x0000000800207802 */ /* 0x000fc60000000f00 */
[----:B------:R-:W-:-:S07]  /*31aa0*/  IMAD.MOV.U32 R37, RZ, RZ, R36 ;  /* 0x000000ffff257224 */ /* 0x000fce00078e0024 */
[----:B------:R-:W-:Y:S05]  /*31ab0*/  WARPSYNC.COLLECTIVE R34, `(.L_x_40540) ;  /* 0x0000000022087348 */ /* 0x000fea0003c00000 */
[----:B------:R0:W1:Y:S02]  /*31ac0*/  SHFL.BFLY P0, R32, R37, R32, R33 ;  /* 0x0c00002025207389 */ /* 0x0000640000000021 */
[----:B01----:R-:W-:Y:S05]  /*31ad0*/  ENDCOLLECTIVE ;  /* 0x000000000000791b */ /* 0x003fea0003800000 */
.L_x_40540:
[----:B------:R-:W-:Y:S01]  /*31ae0*/  FADD.FTZ R36, R36, R32 ;  /* 0x0000002024247221 */ /* 0x000fe20000010000 */
[----:B------:R-:W-:-:S03]  /*31af0*/  HFMA2 R32, -RZ, RZ, 0, 9.5367431640625e-07 ;  /* 0x00000010ff207431 */ /* 0x000fc600000001ff */
[----:B------:R-:W-:-:S07]  /*31b00*/  IMAD.MOV.U32 R37, RZ, RZ, R36 ;  /* 0x000000ffff257224 */ /* 0x000fce00078e0024 */
[----:B------:R-:W-:Y:S05]  /*31b10*/  WARPSYNC.COLLECTIVE R34, `(.L_x_40541) ;  /* 0x0000000022087348 */ /* 0x000fea0003c00000 */
[----:B------:R0:W1:Y:S02]  /*31b20*/  SHFL.BFLY P0, R32, R37, R32, R33 ;  /* 0x0c00002025207389 */ /* 0x0000640000000021 */
[----:B01----:R-:W-:Y:S05]  /*31b30*/  ENDCOLLECTIVE ;  /* 0x000000000000791b */ /* 0x003fea0003800000 */
.L_x_40541:
[----:B------:R-:W-:Y:S05]  /*31b40*/  BRA `(.L_x_40542) ;  /* 0xffffffe0001c7947 */ /* 0x000fea000383ffff */
.L_x_40543:
        /* <DEDUP_REMOVED lines=11> */
.L_x_71513:


//--------------------- .text._ZN10layer_norm13ln_fwd_kernelINS_13Kernel_traitsIf6__halfS2_S2_fjLj2048ELj1ELj4ELj1ELj16ENS_18Kernel_traits_baseILj2048EfS2_S2_S2_fjLj128EEEEELb1ELb1ELb1ELb0EEEvNS_9FwdParamsE --------------------------
	.section	.text._ZN10layer_norm13ln_fwd_kernelINS_13Kernel_traitsIf6__halfS2_S2_fjLj2048ELj1ELj4ELj1ELj16ENS_18Kernel_traits_baseILj2048EfS2_S2_S2_fjLj128EEEEELb1ELb1ELb1ELb0EEEvNS_9FwdParamsE,"ax",@progbits
	.align	128
        .global         _ZN10layer_norm13ln_fwd_kernelINS_13Kernel_traitsIf6__halfS2_S2_fjLj2048ELj1ELj4ELj1ELj16ENS_18Kernel_traits_baseILj2048EfS2_S2_S2_fjLj128EEEEELb1ELb1ELb1ELb0EEEvNS_9FwdParamsE
        .type           _ZN10layer_norm13ln_fwd_kernelINS_13Kernel_traitsIf6__halfS2_S2_fjLj2048ELj1ELj4ELj1ELj16ENS_18Kernel_traits_baseILj2048EfS2_S2_S2_fjLj128EEEEELb1ELb1ELb1ELb0EEEvNS_9FwdParamsE,@function
        .size           _ZN10layer_norm13ln_fwd_kernelINS_13Kernel_traitsIf6__halfS2_S2_fjLj2048ELj1ELj4ELj1ELj16ENS_18Kernel_traits_baseILj2048EfS2_S2_S2_fjLj128EEEEELb1ELb1ELb1ELb0EEEvNS_9FwdParamsE,(.L_x_71514 - _ZN10layer_norm13ln_fwd_kernelINS_13Kernel_traitsIf6__halfS2_S2_fjLj2048ELj1ELj4ELj1ELj16ENS_18Kernel_traits_baseILj2048EfS2_S2_S2_fjLj128EEEEELb1ELb1ELb1ELb0EEEvNS_9FwdParamsE)
        .other          _ZN10layer_norm13ln_fwd_kernelINS_13Kernel_traitsIf6__halfS2_S2_fjLj2048ELj1ELj4ELj1ELj16ENS_18Kernel_traits_baseILj2048EfS2_S2_S2_fjLj128EEEEELb1ELb1ELb1ELb0EEEvNS_9FwdParamsE,@"STO_CUDA_ENTRY STV_DEFAULT"
_ZN10layer_norm13ln_fwd_kernelINS_13Kernel_traitsIf6__halfS2_S2_fjLj2048ELj1ELj4ELj1ELj16ENS_18Kernel_traits_baseILj2048EfS2_S2_S2_fjLj128EEEEELb1ELb1ELb1ELb0EEEvNS_9FwdParamsE:
.text._ZN10layer_norm13ln_fwd_kernelINS_13Kernel_traitsIf6__halfS2_S2_fjLj2048ELj1ELj4ELj1ELj16ENS_18Kernel_traits_baseILj2048EfS2_S2_S2_fjLj128EEEEELb1ELb1ELb1ELb0EEEvNS_9FwdParamsE:
        /* <DEDUP_REMOVED lines=207> */
.L_x_40545:
        /* <DEDUP_REMOVED lines=223> */
.L_x_40546:
[----:B------:R-:W-:Y:S05]  /*1ae0*/  BSYNC.RECONVERGENT B0 ;  /* 0x0000000000007941 */ /* 0x000fea0003800200 */
.L_x_40544:
        /* <DEDUP_REMOVED lines=84> */
.L_x_41508:
        /* <DEDUP_REMOVED lines=28> */
.L_x_40550:
[----:B------:R-:W-:Y:S05]  /*21f0*/  BSYNC.RECONVERGENT B1 ;  /* 0x0000000000017941 */ /* 0x000fea0003800200 */
.L_x_40549:
        /* <DEDUP_REMOVED lines=28> */
.L_x_40556:
        /* <DEDUP_REMOVED lines=13> */
.L_x_40558:
[----:B------:R-:W-:Y:S05]  /*2490*/  BSYNC.RECONVERGENT B3 ;  /* 0x0000000000037941 */ /* 0x000fea0003800200 */
.L_x_40557:
        /* <DEDUP_REMOVED lines=26> */
[----:B------:R-:W-:-:S05]  /*2640*/  IMAD.WIDE.U32 R10, R11, -0x2daee0ad, RZ ;  /* 0xd2511f530b0a7825 */ /* 0x000fca00078e00ff */
[----:B------:R-:W-:Y:S01]  /*2650*/  LOP3.LUT R7, R7, R6, R11, 0x96, !PT ;  /* 0x0000000607077212 */ /* 0x000fe200078e960b */
[----:B------:R-:W-:-:S04]  /*2660*/  VIADD R11, R134, 0x1715609d ;  /* 0x1715609d860b7836 */ /* 0x000fc80000000000 */
[----:B------:R-:W-:-:S05]  /*2670*/  IMAD.WIDE.U32 R6, R7, -0x326172a9, RZ ;  /* 0xcd9e8d5707067825 */ /* 0x000fca00078e00ff */
        /* <DEDUP_REMOVED lines=20> */
[----:B------:R-:W-:-:S03]  /*27c0*/  IADD3 R7, PT, PT, R135, -0x24c28bd8, RZ ;  /* 0xdb3d742887077810 */ /* 0x000fc60007ffe0ff */
[----:B------:R-:W-:Y:S01]  /*27d0*/  IMAD.WIDE.U32 R12, R5, -0x2daee0ad, RZ ;  /* 0xd2511f53050c7825 */ /* 0x000fe200078e00ff */
[----:B------:R-:W-:-:S03]  /*27e0*/  LOP3.LUT R7, R7, R10, R117, 0x96, !PT ;  /* 0x0000000a07077212 */ /* 0x000fc600078e9675 */
[----:B------:R-:W-:Y:S01]  /*27f0*/  VIADD R5, R135, 0x96a522ad ;  /* 0x96a522ad87057836 */ /* 0x000fe20000000000 */
[----:B------:R-:W-:Y:S01]  /*2800*/  MOV R17, R12 ;  /* 0x0000000c00117202 */ /* 0x000fe20000000f00 */
[----:B------:R-:W-:-:S03]  /*2810*/  IMAD.WIDE.U32 R10, R7, -0x326172a9, RZ ;  /* 0xcd9e8d57070a7825 */ /* 0x000fc600078e00ff */
[----:B------:R-:W-:Y:S01]  /*2820*/  LOP3.LUT R5, R5, R116, R13, 0x96, !PT ;  /* 0x0000007405057212 */ /* 0x000fe200078e960d */
[----:B------:R-:W-:-:S05]  /*2830*/  VIADD R7, R134, 0x8ff34781 ;  /* 0x8ff3478186077836 */ /* 0x000fca0000000000 */
[----:B------:R-:W-:Y:S01]  /*2840*/  LOP3.LUT R6, R7, R6, R11, 0x96, !PT ;  /* 0x0000000607067212 */ /* 0x000fe200078e960b */
[----:B------:R-:W-:-:S07]  /*2850*/  IMAD.MOV.U32 R11, RZ, RZ, R162 ;  /* 0x000000ffff0b7224 */ /* 0x000fce00078e00a2 */
.L_x_40555:
[----:B------:R-:W-:Y:S05]  /*2860*/  BSYNC.RECONVERGENT B2 ;  /* 0x0000000000027941 */ /* 0x000fea0003800200 */
.L_x_40554:
[----:B------:R-:W-:Y:S01]  /*2870*/  I2FP.F32.U32 R7, R11 ;  /* 0x0000000b00077245 */ /* 0x000fe20000201000 */
[----:B------:R-:W-:-:S05]  /*2880*/  HFMA2 R11, -RZ, RZ, 0.1171875, 0 ;  /* 0x2f800000ff0b7431 */ /* 0x000fca00000001ff */
[----:B------:R-:W-:Y:S01]  /*2890*/  FFMA.FTZ R7, R7, R11, 1.1641532182693481445e-10 ;  /* 0x2f00000007077423 */ /* 0x000fe2000001000b */
[----:B------:R-:W-:-:S04]  /*28a0*/  HADD2.F32 R11, -RZ, R44.H0_H0 ;  /* 0x2000002cff0b7230 */ /* 0x000fc80000004100 */
[----:B------:R-:W-:Y:S01]  /*28b0*/  FSETP.GTU.FTZ.AND P2, PT, R7, UR8, PT ;  /* 0x0000000807007c0b */ /* 0x000fe2000bf5c000 */
[----:B-----5:R-:W-:-:S05]  /*28c0*/  HADD2.F32 R7, -RZ, R48.H0_H0 ;  /* 0x20000030ff077230 */ /* 0x020fca0000004100 */
[----:B------:R-:W-:-:S04]  /*28d0*/  FMUL.FTZ R7, R7, UR11 ;  /* 0x0000000b07077c20 */ /* 0x000fc80008410000 */
[----:B------:R-:W-:-:S05]  /*28e0*/  FMUL.FTZ R7, R7, UR10 ;  /* 0x0000000a07077c20 */ /* 0x000fca0008410000 */
[----:B------:R-:W-:-:S05]  /*28f0*/  FSEL R7, R7, RZ, !P2 ;  /* 0x000000ff07077208 */ /* 0x000fca0005000000 */
[----:B------:R-:W-:Y:S01]  /*2900*/  FFMA.FTZ R11, R7, R112, R11 ;  /* 0x00000070070b7223 */ /* 0x000fe2000001000b */
[----:B------:R-:W-:-:S04]  /*2910*/  SEL R7, RZ, 0x1, P2 ;  /* 0x00000001ff077807 */ /* 0x000fc80001000000 */
[----:B------:R-:W-:-:S07]  /*2920*/  PRMT R12, R7, 0x7610, R12 ;  /* 0x00007610070c7816 */ /* 0x000fce000000000c */
.L_x_40553:
[----:B------:R-:W-:Y:S05]  /*2930*/  BSYNC.RECONVERGENT B1 ;  /* 0x0000000000017941 */ /* 0x000fea0003800200 */
.L_x_40552:
        /* <DEDUP_REMOVED lines=22> */
.L_x_40563:
        /* <DEDUP_REMOVED lines=13> */
.L_x_40565:
[----:B------:R-:W-:Y:S05]  /*2b70*/  BSYNC.RECONVERGENT B3 ;  /* 0x0000000000037941 */ /* 0x000fea0003800200 */
.L_x_40564:
        /* <DEDUP_REMOVED lines=61> */
.L_x_40562:
[----:B------:R-:W-:Y:S05]  /*2f50*/  BSYNC.RECONVERGENT B2 ;  /* 0x0000000000027941 */ /* 0x000fea0003800200 */
.L_x_40561:
[----:B------:R-:W-:Y:S01]  /*2f60*/  I2FP.F32.U32 R13, R13 ;  /* 0x0000000d000d7245 */ /* 0x000fe20000201000 */
[----:B------:R-:W-:-:S04]  /*2f70*/  IMAD.MOV.U32 R14, RZ, RZ, 0x2f800000 ;  /* 0x2f800000ff0e7424 */ /* 0x000fc800078e00ff */
[----:B------:R-:W-:Y:S01]  /*2f80*/  FFMA.FTZ R13, R13, R14, 1.1641532182693481445e-10 ;  /* 0x2f0000000d0d7423 */ /* 0x000fe2000001000e */
[----:B------:R-:W-:-:S04]  /*2f90*/  HADD2.F32 R14, -RZ, R44.H1_H1 ;  /* 0x3000002cff0e7230 */ /* 0x000fc80000004100 */
[----:B------:R-:W-:Y:S01]  /*2fa0*/  FSETP.GTU.FTZ.AND P2, PT, R13, UR8, PT ;  /* 0x000000080d007c0b */ /* 0x000fe2000bf5c000 */
[----:B-----5:R-:W-:-:S05]  /*2fb0*/  HADD2.F32 R13, -RZ, R48.H1_H1 ;  /* 0x30000030ff0d7230 */ /* 0x020fca0000004100 */
[----:B------:R-:W-:-:S04]  /*2fc0*/  FMUL.FTZ R13, R13, UR11 ;  /* 0x0000000b0d0d7c20 */ /* 0x000fc80008410000 */
[----:B------:R-:W-:-:S05]  /*2fd0*/  FMUL.FTZ R13, R13, UR10 ;  /* 0x0000000a0d0d7c20 */ /* 0x000fca0008410000 */
[----:B------:R-:W-:-:S05]  /*2fe0*/  FSEL R13, R13, RZ, !P2 ;  /* 0x000000ff0d0d7208 */ /* 0x000fca0005000000 */
[----:B------:R-:W-:Y:S01]  /*2ff0*/  FFMA.FTZ R13, R13, R113, R14 ;  /* 0x000000710d0d7223 */ /* 0x000fe2000001000e */
[----:B------:R-:W-:-:S07]  /*3000*/  SEL R14, RZ, 0x1, P2 ;  /* 0x00000001ff0e7807 */ /* 0x000fce0001000000 */
.L_x_40560:
[----:B------:R-:W-:Y:S05]  /*3010*/  BSYNC.RECONVERGENT B1 ;  /* 0x0000000000017941 */ /* 0x000fea0003800200 */
.L_x_40559:
        /* <DEDUP_REMOVED lines=22> */
.L_x_40570:
        /* <DEDUP_REMOVED lines=13> */
.L_x_40572:
[----:B------:R-:W-:Y:S05]  /*3250*/  BSYNC.RECONVERGENT B3 ;  /* 0x0000000000037941 */ /* 0x000fea0003800200 */
.L_x_40571:
        /* <DEDUP_REMOVED lines=61> */
.L_x_40569:
[----:B------:R-:W-:Y:S05]  /*3630*/  BSYNC.RECONVERGENT B2 ;  /* 0x0000000000027941 */ /* 0x000fea0003800200 */
.L_x_40568:
[----:B------:R-:W-:Y:S01]  /*3640*/  I2FP.F32.U32 R7, R15 ;  /* 0x0000000f00077245 */ /* 0x000fe20000201000 */
[----:B------:R-:W-:-:S04]  /*3650*/  IMAD.MOV.U32 R15, RZ, RZ, 0x2f800000 ;  /* 0x2f800000ff0f7424 */ /* 0x000fc800078e00ff */
        /* <DEDUP_REMOVED lines=10> */
.L_x_40567:
[----:B------:R-:W-:Y:S05]  /*3700*/  BSYNC.RECONVERGENT B1 ;  /* 0x0000000000017941 */ /* 0x000fea0003800200 */
.L_x_40566:
        /* <DEDUP_REMOVED lines=22> */
.L_x_40577:
        /* <DEDUP_REMOVED lines=13> */
.L_x_40579:
[----:B------:R-:W-:Y:S05]  /*3940*/  BSYNC.RECONVERGENT B3 ;  /* 0x0000000000037941 */ /* 0x000fea0003800200 */
.L_x_40578:
        /* <DEDUP_REMOVED lines=61> */
.L_x_40576:
[----:B------:R-:W-:Y:S05]  /*3d20*/  BSYNC.RECONVERGENT B2 ;  /* 0x0000000000027941 */ /* 0x000fea0003800200 */
.L_x_40575:
[----:B------:R-:W-:Y:S01]  /*3d30*/  I2FP.F32.U32 R17, R17 ;  /* 0x0000001100117245 */ /* 0x000fe20000201000 */
[----:B------:R-:W-:-:S05]  /*3d40*/  HFMA2 R18, -RZ, RZ, 0.1171875, 0 ;  /* 0x2f800000ff127431 */ /* 0x000fca00000001ff */
        /* <DEDUP_REMOVED lines=9> */
.L_x_40574:
[----:B------:R-:W-:Y:S05]  /*3de0*/  BSYNC.RECONVERGENT B1 ;  /* 0x0000000000017941 */ /* 0x000fea0003800200 */
.L_x_40573:
        /* <DEDUP_REMOVED lines=22> */
.L_x_40584:
        /* <DEDUP_REMOVED lines=13> */
.L_x_40586:
[----:B------:R-:W-:Y:S05]  /*4020*/  BSYNC.RECONVERGENT B3 ;  /* 0x0000000000037941 */ /* 0x000fea0003800200 */
.L_x_40585:
        /* <DEDUP_REMOVED lines=61> */
.L_x_40583:
[----:B------:R-:W-:Y:S05]  /*4400*/  BSYNC.RECONVERGENT B2 ;  /* 0x0000000000027941 */ /* 0x000fea0003800200 */
.L_x_40582:
        /* <DEDUP_REMOVED lines=12> */
.L_x_40581:
[----:B------:R-:W-:Y:S05]  /*44d0*/  BSYNC.RECONVERGENT B1 ;  /* 0x0000000000017941 */ /* 0x000fea0003800200 */
.L_x_40580:
        /* <DEDUP_REMOVED lines=22> */
.L_x_40591:
        /* <DEDUP_REMOVED lines=13> */
.L_x_40593:
[----:B------:R-:W-:Y:S05]  /*4710*/  BSYNC.RECONVERGENT B3 ;  /* 0x0000000000037941 */ /* 0x000fea0003800200 */
.L_x_40592:
        /* <DEDUP_REMOVED lines=61> */
.L_x_40590:
[----:B------:R-:W-:Y:S05]  /*4af0*/  BSYNC.RECONVERGENT B2 ;  /* 0x0000000000027941 */ /* 0x000fea0003800200 */
.L_x_40589:
        /* <DEDUP_REMOVED lines=11> */
.L_x_40588:
[----:B------:R-:W-:Y:S05]  /*4bb0*/  BSYNC.RECONVERGENT B1 ;  /* 0x0000000000017941 */ /* 0x000fea0003800200 */
.L_x_40587:
        /* <DEDUP_REMOVED lines=22> */
.L_x_40598:
        /* <DEDUP_REMOVED lines=13> */
.L_x_40600:
[----:B------:R-:W-:Y:S05]  /*4df0*/  BSYNC.RECONVERGENT B3 ;  /* 0x0000000000037941 */ /* 0x000fea0003800200 */
.L_x_40599:
        /* <DEDUP_REMOVED lines=61> */
.L_x_40597:
[----:B------:R-:W-:Y:S05]  /*51d0*/  BSYNC.RECONVERGENT B2 ;  /* 0x0000000000027941 */ /* 0x000fea0003800200 */
.L_x_40596:
        /* <DEDUP_REMOVED lines=12> */
.L_x_40595:
[----:B------:R-:W-:Y:S05]  /*52a0*/  BSYNC.RECONVERGENT B1 ;  /* 0x0000000000017941 */ /* 0x000fea0003800200 */
.L_x_40594:
        /* <DEDUP_REMOVED lines=22> */
.L_x_40605:
        /* <DEDUP_REMOVED lines=13> */
.L_x_40607:
[----:B------:R-:W-:Y:S05]  /*54e0*/  BSYNC.RECONVERGENT B3 ;  /* 0x0000000000037941 */ /* 0x000fea0003800200 */
.L_x_40606:
        /* <DEDUP_REMOVED lines=61> */
.L_x_40604:
[----:B------:R-:W-:Y:S05]  /*58c0*/  BSYNC.RECONVERGENT B2 ;  /* 0x0000000000027941 */ /* 0x000fea0003800200 */
.L_x_40603:
        /* <DEDUP_REMOVED lines=11> */
.L_x_40602:
[----:B------:R-:W-:Y:S05]  /*5980*/  BSYNC.RECONVERGENT B1 ;  /* 0x0000000000017941 */ /* 0x000fea0003800200 */
.L_x_40601:
[----:B------:R-:W-:Y:S02]  /*5990*/  F2FP.F16.F32.PACK_AB R164, RZ, R25 ;  /* 0x00000019ffa4723e */ /* 0x000fe400000000ff */
[----:B------:R-:W-:Y:S02]  /*59a0*/  PRMT R116, R116, 0x5410, R119 ;  /* 0x0000541074747816 */ /* 0x000fe40000000077 */
[----:B------:R-:W-:Y:S02]  /*59b0*/  PRMT R118, R118, 0x5410, R172 ;  /* 0x0000541076767816 */ /* 0x000fe400000000ac */
[----:B------:R-:W-:Y:S02]  /*59c0*/  PRMT R117, R117, 0x5410, R162 ;  /* 0x0000541075757816 */ /* 0x000fe400000000a2 */
[----:B------:R-:W-:Y:S01]  /*59d0*/  PRMT R119, R173, 0x5410, R164 ;  /* 0x00005410ad777816 */ /* 0x000fe200000000a4 */
[----:B------:R-:W-:Y:S06]  /*59e0*/  BRA `(.L_x_40608) ;  /* 0x00000034004c7947 */ /* 0x000fec0003800000 */
.L_x_40551:
        /* <DEDUP_REMOVED lines=21> */
.L_x_40613:
        /* <DEDUP_REMOVED lines=13> */
.L_x_40615:
[----:B------:R-:W-:Y:S05]  /*5c10*/  BSYNC.RECONVERGENT B3 ;  /* 0x0000000000037941 */ /* 0x000fea0003800200 */
.L_x_40614:
        /* <DEDUP_REMOVED lines=60> */
.L_x_40612:
[----:B------:R-:W-:Y:S05]  /*5fe0*/  BSYNC.RECONVERGENT B2 ;  /* 0x0000000000027941 */ /* 0x000fea0003800200 */
.L_x_40611:
[----:B------:R-:W-:Y:S01]  /*5ff0*/  I2FP.F32.U32 R7, R11 ;  /* 0x0000000b00077245 */ /* 0x000fe20000201000 */
[----:B------:R-:W-:-:S04]  /*6000*/  IMAD.MOV.U32 R11, RZ, RZ, 0x2f800000 ;  /* 0x2f800000ff0b7424 */ /* 0x000fc800078e00ff */
[----:B------:R-:W-:-:S05]  /*6010*/  FFMA.FTZ R7, R7, R11, 1.1641532182693481445e-10 ;  /* 0x2f00000007077423 */ /* 0x000fca000001000b */
[----:B------:R-:W-:Y:S01]  /*6020*/  FSETP.GTU.FTZ.AND P1, PT, R7, UR8, PT ;  /* 0x0000000807007c0b */ /* 0x000fe2000bf3c000 */
[----:B-----5:R-:W-:-:S05]  /*6030*/  HADD2.F32 R7, -RZ, R48.H0_H0 ;  /* 0x20000030ff077230 */ /* 0x020fca0000004100 */
[----:B------:R-:W-:-:S04]  /*6040*/  FMUL.FTZ R7, R7, UR11 ;  /* 0x0000000b07077c20 */ /* 0x000fc80008410000 */
[----:B------:R-:W-:-:S05]  /*6050*/  FMUL.FTZ R7, R7, UR10 ;  /* 0x0000000a07077c20 */ /* 0x000fca0008410000 */
[----:B------:R-:W-:Y:S02]  /*6060*/  FSEL R11, R7, RZ, !P1 ;  /* 0x000000ff070b7208 */ /* 0x000fe40004800000 */
[----:B------:R-:W-:-:S03]  /*6070*/  SEL R7, RZ, 0x1, P1 ;  /* 0x00000001ff077807 */ /* 0x000fc60000800000 */
[----:B------:R-:W-:Y:S01]  /*6080*/  FMUL.FTZ R11, R11, R112 ;  /* 0x000000700b0b7220 */ /* 0x000fe20000410000 */
[----:B------:R-:W-:-:S07]  /*6090*/  PRMT R12, R7, 0x7610, R12 ;  /* 0x00007610070c7816 */ /* 0x000fce000000000c */
.L_x_40610:
[----:B------:R-:W-:Y:S05]  /*60a0*/  BSYNC.RECONVERGENT B1 ;  /* 0x0000000000017941 */ /* 0x000fea0003800200 */
.L_x_40609:
        /* <DEDUP_REMOVED lines=18> */
.L_x_40620:
        /* <DEDUP_REMOVED lines=13> */
.L_x_40622:
[----:B------:R-:W-:Y:S05]  /*62a0*/  BSYNC.RECONVERGENT B3 ;  /* 0x0000000000037941 */ /* 0x000fea0003800200 */
.L_x_40621:
        /* <DEDUP_REMOVED lines=58> */
[----:B------:R-:W-:Y:S01]  /*6650*/  IMAD.MOV.U32 R168, RZ, RZ, R14 ;  /* 0x000000ffffa87224 */ /* 0x000fe200078e000e */
[----:B------:R-:W-:Y:S01]  /*6660*/  LOP3.LUT R5, R5, R164, R15, 0x96, !PT ;  /* 0x000000a405057212 */ /* 0x000fe200078e960f */
[----:B------:R-:W-:-:S07]  /*6670*/  IMAD.MOV.U32 R7, RZ, RZ, RZ ;  /* 0x000000ffff077224 */ /* 0x000fce00078e00ff */
.L_x_40619:
[----:B------:R-:W-:Y:S05]  /*6680*/  BSYNC.RECONVERGENT B2 ;  /* 0x0000000000027941 */ /* 0x000fea0003800200 */
.L_x_40618:
[----:B------:R-:W-:Y:S01]  /*6690*/  I2FP.F32.U32 R13, R13 ;  /* 0x0000000d000d7245 */ /* 0x000fe20000201000 */
[----:B------:R-:W-:-:S05]  /*66a0*/  HFMA2 R14, -RZ, RZ, 0.1171875, 0 ;  /* 0x2f800000ff0e7431 */ /* 0x000fca00000001ff */
[----:B------:R-:W-:-:S05]  /*66b0*/  FFMA.FTZ R13, R13, R14, 1.1641532182693481445e-10 ;  /* 0x2f0000000d0d7423 */ /* 0x000fca000001000e */
[----:B------:R-:W-:Y:S01]  /*66c0*/  FSETP.GTU.FTZ.AND P1, PT, R13, UR8, PT ;  /* 0x000000080d007c0b */ /* 0x000fe2000bf3c000 */
[----:B-----5:R-:W-:-:S03]  /*66d0*/  HADD2.F32 R13, -RZ, R48.H1_H1 ;  /* 0x30000030ff0d7230 */ /* 0x020fc60000004100 */
[----:B------:R-:W-:Y:S02]  /*66e0*/  SEL R14, RZ, 0x1, P1 ;  /* 0x00000001ff0e7807 */ /* 0x000fe40000800000 */
[----:B------:R-:W-:-:S04]  /*66f0*/  FMUL.FTZ R13, R13, UR11 ;  /* 0x0000000b0d0d7c20 */ /* 0x000fc80008410000 */
[----:B------:R-:W-:-:S05]  /*6700*/  FMUL.FTZ R13, R13, UR10 ;  /* 0x0000000a0d0d7c20 */ /* 0x000fca0008410000 */
[----:B------:R-:W-:-:S05]  /*6710*/  FSEL R13, R13, RZ, !P1 ;  /* 0x000000ff0d0d7208 */ /* 0x000fca0004800000 */
[----:B------:R-:W-:-:S07]  /*6720*/  FMUL.FTZ R13, R13, R113 ;  /* 0x000000710d0d7220 */ /* 0x000fce0000410000 */
.L_x_40617:
[----:B------:R-:W-:Y:S05]  /*6730*/  BSYNC.RECONVERGENT B1 ;  /* 0x0000000000017941 */ /* 0x000fea0003800200 */
.L_x_40616:
        /* <DEDUP_REMOVED lines=18> */
.L_x_40627:
        /* <DEDUP_REMOVED lines=13> */
.L_x_40629:
[----:B------:R-:W-:Y:S05]  /*6930*/  BSYNC.RECONVERGENT B3 ;  /* 0x0000000000037941 */ /* 0x000fea0003800200 */
.L_x_40628:
        /* <DEDUP_REMOVED lines=61> */
.L_x_40626:
[----:B------:R-:W-:Y:S05]  /*6d10*/  BSYNC.RECONVERGENT B2 ;  /* 0x0000000000027941 */ /* 0x000fea0003800200 */
.L_x_40625:
        /* <DEDUP_REMOVED lines=11> */
.L_x_40624:
[----:B------:R-:W-:Y:S05]  /*6dd0*/  BSYNC.RECONVERGENT B1 ;  /* 0x0000000000017941 */ /* 0x000fea0003800200 */
.L_x_40623:
        /* <DEDUP_REMOVED lines=18> */
.L_x_40634:
        /* <DEDUP_REMOVED lines=13> */
.L_x_40636:
[----:B------:R-:W-:Y:S05]  /*6fd0*/  BSYNC.RECONVERGENT B3 ;  /* 0x0000000000037941 */ /* 0x000fea0003800200 */
.L_x_40635:
        /* <DEDUP_REMOVED lines=61> */
.L_x_40633:
[----:B------:R-:W-:Y:S05]  /*73b0*/  BSYNC.RECONVERGENT B2 ;  /* 0x0000000000027941 */ /* 0x000fea0003800200 */
.L_x_40632:
        /* <DEDUP_REMOVED lines=10> */
.L_x_40631:
[----:B------:R-:W-:Y:S05]  /*7460*/  BSYNC.RECONVERGENT B1 ;  /* 0x0000000000017941 */ /* 0x000fea0003800200 */
.L_x_40630:
        /* <DEDUP_REMOVED lines=18> */
.L_x_40641:
        /* <DEDUP_REMOVED lines=13> */
.L_x_40643:
[----:B------:R-:W-:Y:S05]  /*7660*/  BSYNC.RECONVERGENT B3 ;  /* 0x0000000000037941 */ /* 0x000fea0003800200 */
.L_x_40642:
[----:B------:R-:W-:Y:S01]  /*7670*/  LOP3.LUT R10, R9, R165, R135, 0x96, !PT ;  /* 0x000000a5090a7212 */ /* 0x000fe200078e9687 */
[----:B------:R-:W-:Y:S01]  /*7680*/  IMAD.WIDE.U32 R6, R0, -0x326172a9, RZ ;  /* 0xcd9e8d5700067825 */ /* 0x000fe200078e00ff */
[----:B------:R-:W-:-:S03]  /*7690*/  MOV R19, R168 ;  /* 0x000000a800137202 */ /* 0x000fc60000000f00 */
[----:B------:R-:W-:Y:S01]  /*76a0*/  VIADD R5, R134, 0x9e3779b9 ;  /* 0x9e3779b986057836 */ /* 0x000fe20000000000 */
[----:B------:R-:W-:Y:S01]  /*76b0*/  LOP3.LUT R7, R8, R7, R134, 0x96, !PT ;  /* 0x0000000708077212 */ /* 0x000fe200078e9686 */
[----:B------:R-:W-:Y:S01]  /*76c0*/  IMAD.WIDE.U32 R20, R10, -0x326172a9, RZ ;  /* 0xcd9e8d570a147825 */ /* 0x000fe200078e00ff */
[----:B------:R-:W-:-:S03]  /*76d0*/  IADD3 R10, PT, PT, R135, -0x4498517b, RZ ;  /* 0xbb67ae85870a7810 */ /* 0x000fc60007ffe0ff */
[----:B------:R-:W-:Y:S01]  /*76e0*/  IMAD.MOV.U32 R23, RZ, RZ, RZ ;  /* 0x000000ffff177224 */ /* 0x000fe200078e00ff */
        /* <DEDUP_REMOVED lines=52> */
[----:B------:R-:W-:-:S07]  /*7a30*/  LOP3.LUT R5, R5, R170, R21, 0x96, !PT ;  /* 0x000000aa05057212 */ /* 0x000fce00078e9615 */
.L_x_40640:
[----:B------:R-:W-:Y:S05]  /*7a40*/  BSYNC.RECONVERGENT B2 ;  /* 0x0000000000027941 */ /* 0x000fea0003800200 */
.L_x_40639:
[----:B------:R-:W-:Y:S01]  /*7a50*/  I2FP.F32.U32 R7, R19 ;  /* 0x0000001300077245 */ /* 0x000fe20000201000 */
[----:B------:R-:W-:-:S05]  /*7a60*/  HFMA2 R19, -RZ, RZ, 0.1171875, 0 ;  /* 0x2f800000ff137431 */ /* 0x000fca00000001ff */
        /* <DEDUP_REMOVED lines=9> */
.L_x_40638:
[----:B------:R-:W-:Y:S05]  /*7b00*/  BSYNC.RECONVERGENT B1 ;  /* 0x0000000000017941 */ /* 0x000fea0003800200 */
.L_x_40637:
        /* <DEDUP_REMOVED lines=18> */
.L_x_40648:
        /* <DEDUP_REMOVED lines=13> */
.L_x_40650:
[----:B------:R-:W-:Y:S05]  /*7d00*/  BSYNC.RECONVERGENT B3 ;  /* 0x0000000000037941 */ /* 0x000fea0003800200 */
.L_x_40649:
        /* <DEDUP_REMOVED lines=61> */
.L_x_40647:
[----:B------:R-:W-:Y:S05]  /*80e0*/  BSYNC.RECONVERGENT B2 ;  /* 0x0000000000027941 */ /* 0x000fea0003800200 */
.L_x_40646:
        /* <DEDUP_REMOVED lines=10> */
.L_x_40645:
[----:B------:R-:W-:Y:S05]  /*8190*/  BSYNC.RECONVERGENT B1 ;  /* 0x0000000000017941 */ /* 0x000fea0003800200 */
.L_x_40644:
        /* <DEDUP_REMOVED lines=18> */
.L_x_40655:
        /* <DEDUP_REMOVED lines=13> */
.L_x_40657:
[----:B------:R-:W-:Y:S05]  /*8390*/  BSYNC.RECONVERGENT B3 ;  /* 0x0000000000037941 */ /* 0x000fea0003800200 */
.L_x_40656:
        /* <DEDUP_REMOVED lines=61> */
.L_x_40654:
[----:B------:R-:W-:Y:S05]  /*8770*/  BSYNC.RECONVERGENT B2 ;  /* 0x0000000000027941 */ /* 0x000fea0003800200 */
.L_x_40653:
        /* <DEDUP_REMOVED lines=11> */
.L_x_40652:
[----:B------:R-:W-:Y:S05]  /*8830*/  BSYNC.RECONVERGENT B1 ;  /* 0x0000000000017941 */ /* 0x000fea0003800200 */
.L_x_40651:
        /* <DEDUP_REMOVED lines=18> */
.L_x_40662:
        /* <DEDUP_REMOVED lines=13> */
.L_x_40664:
[----:B------:R-:W-:Y:S05]  /*8a30*/  BSYNC.RECONVERGENT B3 ;  /* 0x0000000000037941 */ /* 0x000fea0003800200 */
.L_x_40663:
        /* <DEDUP_REMOVED lines=61> */
.L_x_40661:
[----:B------:R-:W-:Y:S05]  /*8e10*/  BSYNC.RECONVERGENT B2 ;  /* 0x0000000000027941 */ /* 0x000fea0003800200 */
.L_x_40660:
        /* <DEDUP_REMOVED lines=10> */
.L_x_40659:
[----:B------:R-:W-:Y:S05]  /*8ec0*/  BSYNC.RECONVERGENT B1 ;  /* 0x0000000000017941 */ /* 0x000fea0003800200 */
.L_x_40658:
[----:B------:R-:W-:Y:S02]  /*8ed0*/  F2FP.F16.F32.PACK_AB R164, RZ, R25 ;  /* 0x00000019ffa4723e */ /* 0x000fe400000000ff */
[----:B------:R-:W-:Y:S02]  /*8ee0*/  PRMT R116, R116, 0x5410, R119 ;  /* 0x0000541074747816 */ /* 0x000fe40000000077 */
[----:B------:R-:W-:Y:S02]  /*8ef0*/  PRMT R118, R118, 0x5410, R169 ;  /* 0x0000541076767816 */ /* 0x000fe400000000a9 */
[----:B------:R-:W-:Y:S02]  /*8f00*/  PRMT R117, R117, 0x5410, R162 ;  /* 0x0000541075757816 */ /* 0x000fe400000000a2 */
[----:B------:R-:W-:-:S07]  /*8f10*/  PRMT R119, R174, 0x5410, R164 ;  /* 0x00005410ae777816 */ /* 0x000fce00000000a4 */
.L_x_40608:
        /* <DEDUP_REMOVED lines=26> */
.L_x_40666:
[----:B------:R-:W-:Y:S05]  /*90c0*/  BSYNC.RECONVERGENT B1 ;  /* 0x0000000000017941 */ /* 0x000fea0003800200 */
.L_x_40665:
[----:B------:R-:W-:Y:S01]  /*90d0*/  IADD3 R166, PT, PT, R166, 0x20, RZ ;  /* 0x00000020a6a67810 */ /* 0x000fe20007ffe0ff */
[----:B------:R-:W-:-:S07]  /*90e0*/  VIADD R163, R163, 0x20 ;  /* 0x00000020a3a37836 */ /* 0x000fce0000000000 */
.L_x_40548:
[----:B------:R-:W-:Y:S05]  /*90f0*/  BSYNC.RECONVERGENT B0 ;  /* 0x0000000000007941 */ /* 0x000fea0003800200 */
.L_x_40547:
        /* <DEDUP_REMOVED lines=16> */
[----:B-----5:R-:W-:Y:S01]  /*9200*/  @!P1 HADD2.F32 R27, -RZ, R44.H0_H0 ;  /* 0x2000002cff1b9230 */ /* 0x020fe20000004100 */
        /* <DEDUP_REMOVED lines=19> */
.L_x_40674:
        /* <DEDUP_REMOVED lines=13> */
.L_x_40676:
[----:B------:R-:W-:Y:S05]  /*9410*/  BSYNC.RECONVERGENT B3 ;  /* 0x0000000000037941 */ /* 0x000fea0003800200 */
.L_x_40675:
        /* <DEDUP_REMOVED lines=61> */
.L_x_40673:
[----:B------:R-:W-:Y:S05]  /*97f0*/  BSYNC.RECONVERGENT B2 ;  /* 0x0000000000027941 */ /* 0x000fea0003800200 */
.L_x_40672:
[----:B------:R-:W-:Y:S01]  /*9800*/  I2FP.F32.U32 R7, R12 ;  /* 0x0000000c00077245 */ /* 0x000fe20000201000 */
[----:B------:R-:W-:-:S05]  /*9810*/  HFMA2 R12, -RZ, RZ, 0.1171875, 0 ;  /* 0x2f800000ff0c7431 */ /* 0x000fca00000001ff */
[----:B------:R-:W-:Y:S01]  /*9820*/  FFMA.FTZ R7, R7, R12, 1.1641532182693481445e-10 ;  /* 0x2f00000007077423 */ /* 0x000fe2000001000c */
[----:B------:R-:W-:-:S04]  /*9830*/  HADD2.F32 R12, -RZ, R44.H0_H0 ;  /* 0x2000002cff0c7230 */ /* 0x000fc80000004100 */
[----:B------:R-:W-:Y:S01]  /*9840*/  FSETP.GTU.FTZ.AND P2, PT, R7, UR8, PT ;  /* 0x0000000807007c0b */ /* 0x000fe2000bf5c000 */
[----:B------:R-:W-:-:S05]  /*9850*/  HADD2.F32 R7, -RZ, R48.H0_H0 ;  /* 0x20000030ff077230 */ /* 0x000fca0000004100 */
[----:B------:R-:W-:-:S04]  /*9860*/  FMUL.FTZ R7, R7, UR11 ;  /* 0x0000000b07077c20 */ /* 0x000fc80008410000 */
[----:B------:R-:W-:-:S05]  /*9870*/  FMUL.FTZ R7, R7, UR10 ;  /* 0x0000000a07077c20 */ /* 0x000fca0008410000 */
[----:B------:R-:W-:-:S05]  /*9880*/  FSEL R7, R7, RZ, !P2 ;  /* 0x000000ff07077208 */ /* 0x000fca0005000000 */
[----:B------:R-:W-:Y:S01]  /*9890*/  FFMA.FTZ R27, R7, R104, R12 ;  /* 0x00000068071b7223 */ /* 0x000fe2000001000c */
[----:B------:R-:W-:-:S04]  /*98a0*/  SEL R7, RZ, 0x1, P2 ;  /* 0x00000001ff077807 */ /* 0x000fc80001000000 */
[----:B------:R-:W-:-:S07]  /*98b0*/  PRMT R12, R7, 0x7610, R12 ;  /* 0x00007610070c7816 */ /* 0x000fce000000000c */
.L_x_40671:
[----:B------:R-:W-:Y:S05]  /*98c0*/  BSYNC.RECONVERGENT B1 ;  /* 0x0000000000017941 */ /* 0x000fea0003800200 */
.L_x_40670:
        /* <DEDUP_REMOVED lines=22> */
.L_x_40681:
        /* <DEDUP_REMOVED lines=13> */
.L_x_40683:
[----:B------:R-:W-:Y:S05]  /*9b00*/  BSYNC.RECONVERGENT B3 ;  /* 0x0000000000037941 */ /* 0x000fea0003800200 */
.L_x_40682:
        /* <DEDUP_REMOVED lines=61> */
.L_x_40680:
[----:B------:R-:W-:Y:S05]  /*9ee0*/  BSYNC.RECONVERGENT B2 ;  /* 0x0000000000027941 */ /* 0x000fea0003800200 */
.L_x_40679:
[----:B------:R-:W-:Y:S01]  /*9ef0*/  I2FP.F32.U32 R14, R14 ;  /* 0x0000000e000e7245 */ /* 0x000fe20000201000 */
[----:B------:R-:W-:-:S04]  /*9f00*/  IMAD.MOV.U32 R28, RZ, RZ, 0x2f800000 ;  /* 0x2f800000ff1c7424 */ /* 0x000fc800078e00ff */
[----:B------:R-:W-:Y:S01]  /*9f10*/  FFMA.FTZ R14, R14, R28, 1.1641532182693481445e-10 ;  /* 0x2f0000000e0e7423 */ /* 0x000fe2000001001c */
[----:B------:R-:W-:-:S04]  /*9f20*/  HADD2.F32 R28, -RZ, R44.H1_H1 ;  /* 0x3000002cff1c7230 */ /* 0x000fc80000004100 */
[----:B------:R-:W-:Y:S01]  /*9f30*/  FSETP.GTU.FTZ.AND P2, PT, R14, UR8, PT ;  /* 0x000000080e007c0b */ /* 0x000fe2000bf5c000 */
[----:B------:R-:W-:-:S05]  /*9f40*/  HADD2.F32 R14, -RZ, R48.H1_H1 ;  /* 0x30000030ff0e7230 */ /* 0x000fca0000004100 */
[----:B------:R-:W-:-:S04]  /*9f50*/  FMUL.FTZ R14, R14, UR11 ;  /* 0x0000000b0e0e7c20 */ /* 0x000fc80008410000 */
[----:B------:R-:W-:-:S05]  /*9f60*/  FMUL.FTZ R14, R14, UR10 ;  /* 0x0000000a0e0e7c20 */ /* 0x000fca0008410000 */
[----:B------:R-:W-:-:S05]  /*9f70*/  FSEL R14, R14, RZ, !P2 ;  /* 0x000000ff0e0e7208 */ /* 0x000fca0005000000 */
[----:B------:R-:W-:Y:S01]  /*9f80*/  FFMA.FTZ R28, R14, R105, R28 ;  /* 0x000000690e1c7223 */ /* 0x000fe2000001001c */
[----:B------:R-:W-:-:S07]  /*9f90*/  SEL R14, RZ, 0x1, P2 ;  /* 0x00000001ff0e7807 */ /* 0x000fce0001000000 */
.L_x_40678:
[----:B------:R-:W-:Y:S05]  /*9fa0*/  BSYNC.RECONVERGENT B1 ;  /* 0x0000000000017941 */ /* 0x000fea0003800200 */
.L_x_40677:
        /* <DEDUP_REMOVED lines=22> */
.L_x_40688:
        /* <DEDUP_REMOVED lines=13> */
.L_x_40690:
[----:B------:R-:W-:Y:S05]  /*a1e0*/  BSYNC.RECONVERGENT B3 ;  /* 0x0000000000037941 */ /* 0x000fea0003800200 */
.L_x_40689:
        /* <DEDUP_REMOVED lines=61> */
.L_x_40687:
[----:B------:R-:W-:Y:S05]  /*a5c0*/  BSYNC.RECONVERGENT B2 ;  /* 0x0000000000027941 */ /* 0x000fea0003800200 */
.L_x_40686:
[----:B------:R-:W-:Y:S01]  /*a5d0*/  I2FP.F32.U32 R7, R16 ;  /* 0x0000001000077245 */ /* 0x000fe20000201000 */
[----:B------:R-:W-:-:S04]  /*a5e0*/  IMAD.MOV.U32 R16, RZ, RZ, 0x2f800000 ;  /* 0x2f800000ff107424 */ /* 0x000fc800078e00ff */
        /* <DEDUP_REMOVED lines=10> */
.L_x_40685:
[----:B------:R-:W-:Y:S05]  /*a690*/  BSYNC.RECONVERGENT B1 ;  /* 0x0000000000017941 */ /* 0x000fea0003800200 */
.L_x_40684:
        /* <DEDUP_REMOVED lines=22> */
.L_x_40695:
        /* <DEDUP_REMOVED lines=13> */
.L_x_40697:
[----:B------:R-:W-:Y:S05]  /*a8d0*/  BSYNC.RECONVERGENT B3 ;  /* 0x0000000000037941 */ /* 0x000fea0003800200 */
.L_x_40696:
        /* <DEDUP_REMOVED lines=61> */
.L_x_40694:
[----:B------:R-:W-:Y:S05]  /*acb0*/  BSYNC.RECONVERGENT B2 ;  /* 0x0000000000027941 */ /* 0x000fea0003800200 */
.L_x_40693:
[----:B------:R-:W-:Y:S01]  /*acc0*/  I2FP.F32.U32 R18, R18 ;  /* 0x0000001200127245 */ /* 0x000fe20000201000 */
[----:B------:R-:W-:-:S05]  /*acd0*/  HFMA2 R30, -RZ, RZ, 0.1171875, 0 ;  /* 0x2f800000ff1e7431 */ /* 0x000fca00000001ff */
        /* <DEDUP_REMOVED lines=9> */
.L_x_40692:
[----:B------:R-:W-:Y:S05]  /*ad70*/  BSYNC.RECONVERGENT B1 ;  /* 0x0000000000017941 */ /* 0x000fea0003800200 */
.L_x_40691:
        /* <DEDUP_REMOVED lines=22> */
.L_x_40702:
        /* <DEDUP_REMOVED lines=13> */
.L_x_40704:
[----:B------:R-:W-:Y:S05]  /*afb0*/  BSYNC.RECONVERGENT B3 ;  /* 0x0000000000037941 */ /* 0x000fea0003800200 */
.L_x_40703:
        /* <DEDUP_REMOVED lines=61> */
.L_x_40701:
[----:B------:R-:W-:Y:S05]  /*b390*/  BSYNC.RECONVERGENT B2 ;  /* 0x0000000000027941 */ /* 0x000fea0003800200 */
.L_x_40700:
        /* <DEDUP_REMOVED lines=12> */
.L_x_40699:
[----:B------:R-:W-:Y:S05]  /*b460*/  BSYNC.RECONVERGENT B1 ;  /* 0x0000000000017941 */ /* 0x000fea0003800200 */
.L_x_40698:
        /* <DEDUP_REMOVED lines=22> */
.L_x_40709:
        /* <DEDUP_REMOVED lines=13> */
.L_x_40711:
[----:B------:R-:W-:Y:S05]  /*b6a0*/  BSYNC.RECONVERGENT B3 ;  /* 0x0000000000037941 */ /* 0x000fea0003800200 */
.L_x_40710:
        /* <DEDUP_REMOVED lines=61> */
.L_x_40708:
[----:B------:R-:W-:Y:S05]  /*ba80*/  BSYNC.RECONVERGENT B2 ;  /* 0x0000000000027941 */ /* 0x000fea0003800200 */
.L_x_40707:
        /* <DEDUP_REMOVED lines=11> */
.L_x_40706:
[----:B------:R-:W-:Y:S05]  /*bb40*/  BSYNC.RECONVERGENT B1 ;  /* 0x0000000000017941 */ /* 0x000fea0003800200 */
.L_x_40705:
        /* <DEDUP_REMOVED lines=22> */
.L_x_40716:
        /* <DEDUP_REMOVED lines=13> */
.L_x_40718:
[----:B------:R-:W-:Y:S05]  /*bd80*/  BSYNC.RECONVERGENT B3 ;  /* 0x0000000000037941 */ /* 0x000fea0003800200 */
.L_x_40717:
        /* <DEDUP_REMOVED lines=61> */
.L_x_40715:
[----:B------:R-:W-:Y:S05]  /*c160*/  BSYNC.RECONVERGENT B2 ;  /* 0x0000000000027941 */ /* 0x000fea0003800200 */
.L_x_40714:
        /* <DEDUP_REMOVED lines=12> */
.L_x_40713:
[----:B------:R-:W-:Y:S05]  /*c230*/  BSYNC.RECONVERGENT B1 ;  /* 0x0000000000017941 */ /* 0x000fea0003800200 */
.L_x_40712:
        /* <DEDUP_REMOVED lines=22> */
.L_x_40723:
        /* <DEDUP_REMOVED lines=13> */
.L_x_40725:
[----:B------:R-:W-:Y:S05]  /*c470*/  BSYNC.RECONVERGENT B3 ;  /* 0x0000000000037941 */ /* 0x000fea0003800200 */
.L_x_40724:
        /* <DEDUP_REMOVED lines=61> */
.L_x_40722:
[----:B------:R-:W-:Y:S05]  /*c850*/  BSYNC.RECONVERGENT B2 ;  /* 0x0000000000027941 */ /* 0x000fea0003800200 */
.L_x_40721:
        /* <DEDUP_REMOVED lines=11> */
.L_x_40720:
[----:B------:R-:W-:Y:S05]  /*c910*/  BSYNC.RECONVERGENT B1 ;  /* 0x0000000000017941 */ /* 0x000fea0003800200 */
.L_x_40719:
[----:B------:R-:W-:Y:S02]  /*c920*/  F2FP.F16.F32.PACK_AB R164, RZ, R34 ;  /* 0x00000022ffa4723e */ /* 0x000fe400000000ff */
[----:B------:R-:W-:Y:S02]  /*c930*/  PRMT R116, R116, 0x5410, R119 ;  /* 0x0000541074747816 */ /* 0x000fe40000000077 */
[----:B------:R-:W-:Y:S02]  /*c940*/  PRMT R118, R118, 0x5410, R172 ;  /* 0x0000541076767816 */ /* 0x000fe400000000ac */
[----:B------:R-:W-:Y:S02]  /*c950*/  PRMT R117, R117, 0x5410, R162 ;  /* 0x0000541075757816 */ /* 0x000fe400000000a2 */
[----:B------:R-:W-:Y:S01]  /*c960*/  PRMT R119, R173, 0x5410, R164 ;  /* 0x00005410ad777816 */ /* 0x000fe200000000a4 */
[----:B------:R-:W-:Y:S06]  /*c970*/  BRA `(.L_x_40726) ;  /* 0x0000003400507947 */ /* 0x000fec0003800000 */
.L_x_40669:
[----:B------:R-:W-:Y:S01]  /*c980*/  BSSY.RECONVERGENT B1, `(.L_x_40727) ;  /* 0x000006c000017945 */ /* 0x000fe20003800200 */
[----:B------:R-:W-:Y:S02]  /*c990*/  HFMA2 R27, -RZ, RZ, 0, 0 ;  /* 0x00000000ff1b7431 */ /* 0x000fe400000001ff */
[----:B------:R-:W-:Y:S02]  /*c9a0*/  IMAD.MOV.U32 R168, RZ, RZ, R162 ;  /* 0x000000ffffa87224 */ /* 0x000fe400078e00a2 */
[----:B--2---:R-:W-:Y:S01]  /*c9b0*/  IMAD.MOV.U32 R29, RZ, RZ, R7 ;  /* 0x000000ffff1d7224 */ /* 0x004fe200078e0007 */
        /* <DEDUP_REMOVED lines=17> */
.L_x_40731:
        /* <DEDUP_REMOVED lines=13> */
.L_x_40733:
[----:B------:R-:W-:Y:S05]  /*cba0*/  BSYNC.RECONVERGENT B3 ;  /* 0x0000000000037941 */ /* 0x000fea0003800200 */
.L_x_40732:
        /* <DEDUP_REMOVED lines=61> */
.L_x_40730:
[----:B------:R-:W-:Y:S05]  /*cf80*/  BSYNC.RECONVERGENT B2 ;  /* 0x0000000000027941 */ /* 0x000fea0003800200 */
.L_x_40729:
        /* <DEDUP_REMOVED lines=11> */
.L_x_40728:
[----:B------:R-:W-:Y:S05]  /*d040*/  BSYNC.RECONVERGENT B1 ;  /* 0x0000000000017941 */ /* 0x000fea0003800200 */
.L_x_40727:
[----:B------:R-:W-:Y:S01]  /*d050*/  BSSY.RECONVERGENT B1, `(.L_x_40734) ;  /* 0x0000068000017945 */ /* 0x000fe20003800200 */
[----:B------:R-:W-:Y:S01]  /*d060*/  HFMA2 R28, -RZ, RZ, 0, 0 ;  /* 0x00000000ff1c7431 */ /* 0x000fe200000001ff */
[----:B01----:R-:W-:Y:S01]  /*d070*/  F2FP.F16.F32.PACK_AB R116, RZ, R27 ;  /* 0x0000001bff74723e */ /* 0x003fe200000000ff */
        /* <DEDUP_REMOVED lines=15> */
.L_x_40738:
        /* <DEDUP_REMOVED lines=13> */
.L_x_40740:
[----:B------:R-:W-:Y:S05]  /*d240*/  BSYNC.RECONVERGENT B3 ;  /* 0x0000000000037941 */ /* 0x000fea0003800200 */
.L_x_40739:
        /* <DEDUP_REMOVED lines=61> */
.L_x_40737:
[----:B------:R-:W-:Y:S05]  /*d620*/  BSYNC.RECONVERGENT B2 ;  /* 0x0000000000027941 */ /* 0x000fea0003800200 */
.L_x_40736:
[----:B------:R-:W-:Y:S01]  /*d630*/  I2FP.F32.U32 R14, R14 ;  /* 0x0000000e000e7245 */ /* 0x000fe20000201000 */
[----:B------:R-:W-:-:S04]  /*d640*/  IMAD.MOV.U32 R28, RZ, RZ, 0x2f800000 ;  /* 0x2f800000ff1c7424 */ /* 0x000fc800078e00ff */
[----:B------:R-:W-:-:S05]  /*d650*/  FFMA.FTZ R14, R14, R28, 1.1641532182693481445e-10 ;  /* 0x2f0000000e0e7423 */ /* 0x000fca000001001c */
[----:B------:R-:W-:Y:S01]  /*d660*/  FSETP.GTU.FTZ.AND P1, PT, R14, UR8, PT ;  /* 0x000000080e007c0b */ /* 0x000fe2000bf3c000 */
[----:B-----5:R-:W-:-:S05]  /*d670*/  HADD2.F32 R14, -RZ, R48.H1_H1 ;  /* 0x30000030ff0e7230 */ /* 0x020fca0000004100 */
[----:B------:R-:W-:-:S04]  /*d680*/  FMUL.FTZ R14, R14, UR11 ;  /* 0x0000000b0e0e7c20 */ /* 0x000fc80008410000 */
[----:B------:R-:W-:-:S05]  /*d690*/  FMUL.FTZ R14, R14, UR10 ;  /* 0x0000000a0e0e7c20 */ /* 0x000fca0008410000 */
[----:B------:R-:W-:Y:S02]  /*d6a0*/  FSEL R28, R14, RZ, !P1 ;  /* 0x000000ff0e1c7208 */ /* 0x000fe40004800000 */
[----:B------:R-:W-:-:S03]  /*d6b0*/  SEL R14, RZ, 0x1, P1 ;  /* 0x00000001ff0e7807 */ /* 0x000fc60000800000 */
[----:B------:R-:W-:-:S07]  /*d6c0*/  FMUL.FTZ R28, R28, R105 ;  /* 0x000000691c1c7220 */ /* 0x000fce0000410000 */
.L_x_40735:
[----:B------:R-:W-:Y:S05]  /*d6d0*/  BSYNC.RECONVERGENT B1 ;  /* 0x0000000000017941 */ /* 0x000fea0003800200 */
.L_x_40734:
        /* <DEDUP_REMOVED lines=18> */
.L_x_40745:
        /* <DEDUP_REMOVED lines=13> */
.L_x_40747:
[----:B------:R-:W-:Y:S05]  /*d8d0*/  BSYNC.RECONVERGENT B3 ;  /* 0x0000000000037941 */ /* 0x000fea0003800200 */
.L_x_40746:
        /* <DEDUP_REMOVED lines=59> */
[----:B------:R-:W-:Y:S02]  /*dc90*/  IMAD.MOV.U32 R168, RZ, RZ, R30 ;  /* 0x000000ffffa87224 */ /* 0x000fe400078e001e */
[----:B------:R-:W-:-:S07]  /*dca0*/  IMAD.MOV.U32 R31, RZ, RZ, RZ ;  /* 0x000000ffff1f7224 */ /* 0x000fce00078e00ff */
.L_x_40744:
[----:B------:R-:W-:Y:S05]  /*dcb0*/  BSYNC.RECONVERGENT B2 ;  /* 0x0000000000027941 */ /* 0x000fea0003800200 */
.L_x_40743:
        /* <DEDUP_REMOVED lines=11> */
.L_x_40742:
[----:B------:R-:W-:Y:S05]  /*dd70*/  BSYNC.RECONVERGENT B1 ;  /* 0x0000000000017941 */ /* 0x000fea0003800200 */
.L_x_40741:
        /* <DEDUP_REMOVED lines=18> */
.L_x_40752:
        /* <DEDUP_REMOVED lines=13> */
.L_x_40754:
[----:B------:R-:W-:Y:S05]  /*df70*/  BSYNC.RECONVERGENT B3 ;  /* 0x0000000000037941 */ /* 0x000fea0003800200 */
.L_x_40753:
        /* <DEDUP_REMOVED lines=61> */
.L_x_40751:
[----:B------:R-:W-:Y:S05]  /*e350*/  BSYNC.RECONVERGENT B2 ;  /* 0x0000000000027941 */ /* 0x000fea0003800200 */
.L_x_40750:
        /* <DEDUP_REMOVED lines=10> */
.L_x_40749:
[----:B------:R-:W-:Y:S05]  /*e400*/  BSYNC.RECONVERGENT B1 ;  /* 0x0000000000017941 */ /* 0x000fea0003800200 */
.L_x_40748:
        /* <DEDUP_REMOVED lines=18> */
.L_x_40759:
        /* <DEDUP_REMOVED lines=13> */
.L_x_40761:
[----:B------:R-:W-:Y:S05]  /*e600*/  BSYNC.RECONVERGENT B3 ;  /* 0x0000000000037941 */ /* 0x000fea0003800200 */
.L_x_40760:
        /* <DEDUP_REMOVED lines=58> */
[----:B------:R-:W-:Y:S01]  /*e9b0*/  IMAD.MOV.U32 R33, RZ, RZ, RZ ;  /* 0x000000ffff217224 */ /* 0x000fe200078e00ff */
[----:B------:R-:W-:Y:S02]  /*e9c0*/  LOP3.LUT R6, R7, R6, R165, 0x96, !PT ;  /* 0x0000000607067212 */ /* 0x000fe400078e96a5 */
[----:B------:R-:W-:-:S07]  /*e9d0*/  MOV R10, R164 ;  /* 0x000000a4000a7202 */ /* 0x000fce0000000f00 */
.L_x_40758:
[----:B------:R-:W-:Y:S05]  /*e9e0*/  BSYNC.RECONVERGENT B2 ;  /* 0x0000000000027941 */ /* 0x000fea0003800200 */
.L_x_40757:
        /* <DEDUP_REMOVED lines=11> */
.L_x_40756:
[----:B------:R-:W-:Y:S05]  /*eaa0*/  BSYNC.RECONVERGENT B1 ;  /* 0x0000000000017941 */ /* 0x000fea0003800200 */
.L_x_40755:
        /* <DEDUP_REMOVED lines=18> */
.L_x_40766:
        /* <DEDUP_REMOVED lines=13> */
.L_x_40768:
[----:B------:R-:W-:Y:S05]  /*eca0*/  BSYNC.RECONVERGENT B3 ;  /* 0x0000000000037941 */ /* 0x000fea0003800200 */
.L_x_40767:
        /* <DEDUP_REMOVED lines=61> */
.L_x_40765:
[----:B------:R-:W-:Y:S05]  /*f080*/  BSYNC.RECONVERGENT B2 ;  /* 0x0000000000027941 */ /* 0x000fea0003800200 */
.L_x_40764:
        /* <DEDUP_REMOVED lines=10> */
.L_x_40763:
[----:B------:R-:W-:Y:S05]  /*f130*/  BSYNC.RECONVERGENT B1 ;  /* 0x0000000000017941 */ /* 0x000fea0003800200 */
.L_x_40762:
        /* <DEDUP_REMOVED lines=18> */
.L_x_40773:
        /* <DEDUP_REMOVED lines=13> */
.L_x_40775:
[----:B------:R-:W-:Y:S05]  /*f330*/  BSYNC.RECONVERGENT B3 ;  /* 0x0000000000037941 */ /* 0x000fea0003800200 */
.L_x_40774:
        /* <DEDUP_REMOVED lines=61> */
.L_x_40772:
[----:B------:R-:W-:Y:S05]  /*f710*/  BSYNC.RECONVERGENT B2 ;  /* 0x0000000000027941 */ /* 0x000fea0003800200 */
.L_x_40771:
        /* <DEDUP_REMOVED lines=11> */
.L_x_40770:
[----:B------:R-:W-:Y:S05]  /*f7d0*/  BSYNC.RECONVERGENT B1 ;  /* 0x0000000000017941 */ /* 0x000fea0003800200 */
.L_x_40769:
        /* <DEDUP_REMOVED lines=18> */
.L_x_40780:
        /* <DEDUP_REMOVED lines=13> */
.L_x_40782:
[----:B------:R-:W-:Y:S05]  /*f9d0*/  BSYNC.RECONVERGENT B3 ;  /* 0x0000000000037941 */ /* 0x000fea0003800200 */
.L_x_40781:
        /* <DEDUP_REMOVED lines=61> */
.L_x_40779:
[----:B------:R-:W-:Y:S05]  /*fdb0*/  BSYNC.RECONVERGENT B2 ;  /* 0x0000000000027941 */ /* 0x000fea0003800200 */
.L_x_40778:
        /* <DEDUP_REMOVED lines=10> */
.L_x_40777:
[----:B------:R-:W-:Y:S05]  /*fe60*/  BSYNC.RECONVERGENT B1 ;  /* 0x0000000000017941 */ /* 0x000fea0003800200 */
.L_x_40776:
[----:B------:R-:W-:Y:S02]  /*fe70*/  F2FP.F16.F32.PACK_AB R164, RZ, R34 ;  /* 0x00000022ffa4723e */ /* 0x000fe400000000ff */
[----:B------:R-:W-:Y:S02]  /*fe80*/  PRMT R116, R116, 0x5410, R119 ;  /* 0x0000541074747816 */ /* 0x000fe40000000077 */
[----:B------:R-:W-:Y:S02]  /*fe90*/  PRMT R118, R118, 0x5410, R169 ;  /* 0x0000541076767816 */ /* 0x000fe400000000a9 */
[----:B------:R-:W-:Y:S02]  /*fea0*/  PRMT R117, R117, 0x5410, R162 ;  /* 0x0000541075757816 */ /* 0x000fe400000000a2 */
[----:B------:R-:W-:-:S07]  /*feb0*/  PRMT R119, R174, 0x5410, R164 ;  /* 0x00005410ae777816 */ /* 0x000fce00000000a4 */
.L_x_40726:
        /* <DEDUP_REMOVED lines=26> */
.L_x_40784:
[----:B------:R-:W-:Y:S05]  /*10060*/  BSYNC.RECONVERGENT B1 ;  /* 0x0000000000017941 */ /* 0x000fea0003800200 */
.L_x_40783:
[----:B------:R-:W-:Y:S01]  /*10070*/  VIADD R166, R166, 0x20 ;  /* 0x00000020a6a67836 */ /* 0x000fe20000000000 */
[----:B------:R-:W-:-:S07]  /*10080*/  IADD3 R163, PT, PT, R163, 0x20, RZ ;  /* 0x00000020a3a37810 */ /* 0x000fce0007ffe0ff */
.L_x_40668:
[----:B------:R-:W-:Y:S05]  /*10090*/  BSYNC.RECONVERGENT B0 ;  /* 0x0000000000007941 */ /* 0x000fea0003800200 */
.L_x_40667:
        /* <DEDUP_REMOVED lines=16> */
[----:B--2--5:R-:W-:Y:S01]  /*101a0*/  @!P1 HADD2.F32 R36, -RZ, R44.H0_H0 ;  /* 0x2000002cff249230 */ /* 0x024fe20000004100 */
        /* <DEDUP_REMOVED lines=19> */
.L_x_40792:
        /* <DEDUP_REMOVED lines=13> */
.L_x_40794:
[----:B------:R-:W-:Y:S05]  /*103b0*/  BSYNC.RECONVERGENT B3 ;  /* 0x0000000000037941 */ /* 0x000fea0003800200 */
.L_x_40793:
        /* <DEDUP_REMOVED lines=61> */
.L_x_40791:
[----:B------:R-:W-:Y:S05]  /*10790*/  BSYNC.RECONVERGENT B2 ;  /* 0x0000000000027941 */ /* 0x000fea0003800200 */
.L_x_40790:
        /* <DEDUP_REMOVED lines=12> */
.L_x_40789:
[----:B------:R-:W-:Y:S05]  /*10860*/  BSYNC.RECONVERGENT B1 ;  /* 0x0000000000017941 */ /* 0x000fea0003800200 */
.L_x_40788:
        /* <DEDUP_REMOVED lines=22> */
.L_x_40799:
        /* <DEDUP_REMOVED lines=13> */
.L_x_40801:
[----:B------:R-:W-:Y:S05]  /*10aa0*/  BSYNC.RECONVERGENT B3 ;  /* 0x0000000000037941 */ /* 0x000fea0003800200 */
.L_x_40800:
        /* <DEDUP_REMOVED lines=61> */
.L_x_40798:
[----:B------:R-:W-:Y:S05]  /*10e80*/  BSYNC.RECONVERGENT B2 ;  /* 0x0000000000027941 */ /* 0x000fea0003800200 */
.L_x_40797:
        /* <DEDUP_REMOVED lines=11> */
.L_x_40796:
[----:B------:R-:W-:Y:S05]  /*10f40*/  BSYNC.RECONVERGENT B1 ;  /* 0x0000000000017941 */ /* 0x000fea0003800200 */
.L_x_40795:
        /* <DEDUP_REMOVED lines=22> */
.L_x_40806:
        /* <DEDUP_REMOVED lines=13> */
.L_x_40808:
[----:B------:R-:W-:Y:S05]  /*11180*/  BSYNC.RECONVERGENT B3 ;  /* 0x0000000000037941 */ /* 0x000fea0003800200 */
.L_x_40807:
        /* <DEDUP_REMOVED lines=61> */
.L_x_40805:
[----:B------:R-:W-:Y:S05]  /*11560*/  BSYNC.RECONVERGENT B2 ;  /* 0x0000000000027941 */ /* 0x000fea0003800200 */
.L_x_40804:
        /* <DEDUP_REMOVED lines=12> */
.L_x_40803:
[----:B------:R-:W-:Y:S05]  /*11630*/  BSYNC.RECONVERGENT B1 ;  /* 0x0000000000017941 */ /* 0x000fea0003800200 */
.L_x_40802:
        /* <DEDUP_REMOVED lines=22> */
.L_x_40813:
        /* <DEDUP_REMOVED lines=13> */
.L_x_40815:
[----:B------:R-:W-:Y:S05]  /*11870*/  BSYNC.RECONVERGENT B3 ;  /* 0x0000000000037941 */ /* 0x000fea0003800200 */
.L_x_40814:
        /* <DEDUP_REMOVED lines=61> */
.L_x_40812:
[----:B------:R-:W-:Y:S05]  /*11c50*/  BSYNC.RECONVERGENT B2 ;  /* 0x0000000000027941 */ /* 0x000fea0003800200 */
.L_x_40811:
        /* <DEDUP_REMOVED lines=11> */
.L_x_40810:
[----:B------:R-:W-:Y:S05]  /*11d10*/  BSYNC.RECONVERGENT B1 ;  /* 0x0000000000017941 */ /* 0x000fea0003800200 */
.L_x_40809:
        /* <DEDUP_REMOVED lines=22> */
.L_x_40820:
        /* <DEDUP_REMOVED lines=13> */
.L_x_40822:
[----:B------:R-:W-:Y:S05]  /*11f50*/  BSYNC.RECONVERGENT B3 ;  /* 0x0000000000037941 */ /* 0x000fea0003800200 */
.L_x_40821:
        /* <DEDUP_REMOVED lines=61> */
.L_x_40819:
[----:B------:R-:W-:Y:S05]  /*12330*/  BSYNC.RECONVERGENT B2 ;  /* 0x0000000000027941 */ /* 0x000fea0003800200 */
.L_x_40818:
        /* <DEDUP_REMOVED lines=12> */
.L_x_40817:
[----:B------:R-:W-:Y:S05]  /*12400*/  BSYNC.RECONVERGENT B1 ;  /* 0x0000000000017941 */ /* 0x000fea0003800200 */
.L_x_40816:
        /* <DEDUP_REMOVED lines=22> */
.L_x_40827:
        /* <DEDUP_REMOVED lines=13> */
.L_x_40829:
[----:B------:R-:W-:Y:S05]  /*12640*/  BSYNC.RECONVERGENT B3 ;  /* 0x0000000000037941 */ /* 0x000fea0003800200 */
.L_x_40828:
        /* <DEDUP_REMOVED lines=61> */
.L_x_40826:
[----:B------:R-:W-:Y:S05]  /*12a20*/  BSYNC.RECONVERGENT B2 ;  /* 0x0000000000027941 */ /* 0x000fea0003800200 */
.L_x_40825:
        /* <DEDUP_REMOVED lines=11> */
.L_x_40824:
[----:B------:R-:W-:Y:S05]  /*12ae0*/  BSYNC.RECONVERGENT B1 ;  /* 0x0000000000017941 */ /* 0x000fea0003800200 */
.L_x_40823:
        /* <DEDUP_REMOVED lines=22> */
.L_x_40834:
        /* <DEDUP_REMOVED lines=13> */
.L_x_40836:
[----:B------:R-:W-:Y:S05]  /*12d20*/  BSYNC.RECONVERGENT B3 ;  /* 0x0000000000037941 */ /* 0x000fea0003800200 */
.L_x_40835:
        /* <DEDUP_REMOVED lines=61> */
.L_x_40833:
[----:B------:R-:W-:Y:S05]  /*13100*/  BSYNC.RECONVERGENT B2 ;  /* 0x0000000000027941 */ /* 0x000fea0003800200 */
.L_x_40832:
        /* <DEDUP_REMOVED lines=12> */
.L_x_40831:
[----:B------:R-:W-:Y:S05]  /*131d0*/  BSYNC.RECONVERGENT B1 ;  /* 0x0000000000017941 */ /* 0x000fea0003800200 */
.L_x_40830:
        /* <DEDUP_REMOVED lines=22> */
.L_x_40841:
        /* <DEDUP_REMOVED lines=13> */
.L_x_40843:
[----:B------:R-:W-:Y:S05]  /*13410*/  BSYNC.RECONVERGENT B3 ;  /* 0x0000000000037941 */ /* 0x000fea0003800200 */
.L_x_40842:
        /* <DEDUP_REMOVED lines=61> */
.L_x_40840:
[----:B------:R-:W-:Y:S05]  /*137f0*/  BSYNC.RECONVERGENT B2 ;  /* 0x0000000000027941 */ /* 0x000fea0003800200 */
.L_x_40839:
        /* <DEDUP_REMOVED lines=11> */
.L_x_40838:
[----:B------:R-:W-:Y:S05]  /*138b0*/  BSYNC.RECONVERGENT B1 ;  /* 0x0000000000017941 */ /* 0x000fea0003800200 */
.L_x_40837:
[----:B------:R-:W-:Y:S02]  /*138c0*/  F2FP.F16.F32.PACK_AB R164, RZ, R43 ;  /* 0x0000002bffa4723e */ /* 0x000fe400000000ff */
[----:B------:R-:W-:Y:S02]  /*138d0*/  PRMT R116, R116, 0x5410, R119 ;  /* 0x0000541074747816 */ /* 0x000fe40000000077 */
[----:B------:R-:W-:Y:S02]  /*138e0*/  PRMT R118, R118, 0x5410, R172 ;  /* 0x0000541076767816 */ /* 0x000fe400000000ac */
[----:B------:R-:W-:Y:S02]  /*138f0*/  PRMT R117, R117, 0x5410, R162 ;  /* 0x0000541075757816 */ /* 0x000fe400000000a2 */
[----:B------:R-:W-:Y:S01]  /*13900*/  PRMT R119, R173, 0x5410, R164 ;  /* 0x00005410ad777816 */ /* 0x000fe200000000a4 */
[----:B------:R-:W-:Y:S06]  /*13910*/  BRA `(.L_x_40844) ;  /* 0x0000003400507947 */ /* 0x000fec0003800000 */
.L_x_40787:
[----:B------:R-:W-:Y:S01]  /*13920*/  BSSY.RECONVERGENT B1, `(.L_x_40845) ;  /* 0x000006c000017945 */ /* 0x000fe20003800200 */
[----:B--2---:R-:W-:Y:S01]  /*13930*/  IMAD.MOV.U32 R36, RZ, RZ, RZ ;  /* 0x000000ffff247224 */ /* 0x004fe200078e00ff */
        /* <DEDUP_REMOVED lines=19> */
.L_x_40849:
        /* <DEDUP_REMOVED lines=13> */
.L_x_40851:
[----:B------:R-:W-:Y:S05]  /*13b40*/  BSYNC.RECONVERGENT B3 ;  /* 0x0000000000037941 */ /* 0x000fea0003800200 */
.L_x_40850:
        /* <DEDUP_REMOVED lines=61> */
.L_x_40848:
[----:B------:R-:W-:Y:S05]  /*13f20*/  BSYNC.RECONVERGENT B2 ;  /* 0x0000000000027941 */ /* 0x000fea0003800200 */
.L_x_40847:
        /* <DEDUP_REMOVED lines=11> */
.L_x_40846:
[----:B------:R-:W-:Y:S05]  /*13fe0*/  BSYNC.RECONVERGENT B1 ;  /* 0x0000000000017941 */ /* 0x000fea0003800200 */
.L_x_40845:
        /* <DEDUP_REMOVED lines=18> */
.L_x_40856:
        /* <DEDUP_REMOVED lines=13> */
.L_x_40858:
[----:B------:R-:W-:Y:S05]  /*141e0*/  BSYNC.RECONVERGENT B3 ;  /* 0x0000000000037941 */ /* 0x000fea0003800200 */
.L_x_40857:
        /* <DEDUP_REMOVED lines=61> */
.L_x_40855:
[----:B------:R-:W-:Y:S05]  /*145c0*/  BSYNC.RECONVERGENT B2 ;  /* 0x0000000000027941 */ /* 0x000fea0003800200 */
.L_x_40854:
        /* <DEDUP_REMOVED lines=10> */
.L_x_40853:
[----:B------:R-:W-:Y:S05]  /*14670*/  BSYNC.RECONVERGENT B1 ;  /* 0x0000000000017941 */ /* 0x000fea0003800200 */
.L_x_40852:
        /* <DEDUP_REMOVED lines=18> */
.L_x_40863:
        /* <DEDUP_REMOVED lines=13> */
.L_x_40865:
[----:B------:R-:W-:Y:S05]  /*14870*/  BSYNC.RECONVERGENT B3 ;  /* 0x0000000000037941 */ /* 0x000fea0003800200 */
.L_x_40864:
        /* <DEDUP_REMOVED lines=61> */
.L_x_40862:
[----:B------:R-:W-:Y:S05]  /*14c50*/  BSYNC.RECONVERGENT B2 ;  /* 0x0000000000027941 */ /* 0x000fea0003800200 */
.L_x_40861:
        /* <DEDUP_REMOVED lines=11> */
.L_x_40860:
[----:B------:R-:W-:Y:S05]  /*14d10*/  BSYNC.RECONVERGENT B1 ;  /* 0x0000000000017941 */ /* 0x000fea0003800200 */
.L_x_40859:
        /* <DEDUP_REMOVED lines=18> */
.L_x_40870:
        /* <DEDUP_REMOVED lines=13> */
.L_x_40872:
[----:B------:R-:W-:Y:S05]  /*14f10*/  BSYNC.RECONVERGENT B3 ;  /* 0x0000000000037941 */ /* 0x000fea0003800200 */
.L_x_40871:
        /* <DEDUP_REMOVED lines=61> */
.L_x_40869:
[----:B------:R-:W-:Y:S05]  /*152f0*/  BSYNC.RECONVERGENT B2 ;  /* 0x0000000000027941 */ /* 0x000fea0003800200 */
.L_x_40868:
        /* <DEDUP_REMOVED lines=10> */
.L_x_40867:
[----:B------:R-:W-:Y:S05]  /*153a0*/  BSYNC.RECONVERGENT B1 ;  /* 0x0000000000017941 */ /* 0x000fea0003800200 */
.L_x_40866:
        /* <DEDUP_REMOVED lines=18> */
.L_x_40877:
        /* <DEDUP_REMOVED lines=13> */
.L_x_40879:
[----:B------:R-:W-:Y:S05]  /*155a0*/  BSYNC.RECONVERGENT B3 ;  /* 0x0000000000037941 */ /* 0x000fea0003800200 */
.L_x_40878:
        /* <DEDUP_REMOVED lines=61> */
.L_x_40876:
[----:B------:R-:W-:Y:S05]  /*15980*/  BSYNC.RECONVERGENT B2 ;  /* 0x0000000000027941 */ /* 0x000fea0003800200 */
.L_x_40875:
        /* <DEDUP_REMOVED lines=11> */
.L_x_40874:
[----:B------:R-:W-:Y:S05]  /*15a40*/  BSYNC.RECONVERGENT B1 ;  /* 0x0000000000017941 */ /* 0x000fea0003800200 */
.L_x_40873:
        /* <DEDUP_REMOVED lines=18> */
.L_x_40884:
        /* <DEDUP_REMOVED lines=13> */
.L_x_40886:
[----:B------:R-:W-:Y:S05]  /*15c40*/  BSYNC.RECONVERGENT B3 ;  /* 0x0000000000037941 */ /* 0x000fea0003800200 */
.L_x_40885:
        /* <DEDUP_REMOVED lines=61> */
.L_x_40883:
[----:B------:R-:W-:Y:S05]  /*16020*/  BSYNC.RECONVERGENT B2 ;  /* 0x0000000000027941 */ /* 0x000fea0003800200 */
.L_x_40882:
        /* <DEDUP_REMOVED lines=10> */
.L_x_40881:
[----:B------:R-:W-:Y:S05]  /*160d0*/  BSYNC.RECONVERGENT B1 ;  /* 0x0000000000017941 */ /* 0x000fea0003800200 */
.L_x_40880:
        /* <DEDUP_REMOVED lines=18> */
.L_x_40891:
        /* <DEDUP_REMOVED lines=13> */
.L_x_40893:
[----:B------:R-:W-:Y:S05]  /*162d0*/  BSYNC.RECONVERGENT B3 ;  /* 0x0000000000037941 */ /* 0x000fea0003800200 */
.L_x_40892:
        /* <DEDUP_REMOVED lines=61> */
.L_x_40890:
[----:B------:R-:W-:Y:S05]  /*166b0*/  BSYNC.RECONVERGENT B2 ;  /* 0x0000000000027941 */ /* 0x000fea0003800200 */
.L_x_40889:
        /* <DEDUP_REMOVED lines=11> */
.L_x_40888:
[----:B------:R-:W-:Y:S05]  /*16770*/  BSYNC.RECONVERGENT B1 ;  /* 0x0000000000017941 */ /* 0x000fea0003800200 */
.L_x_40887:
        /* <DEDUP_REMOVED lines=18> */
.L_x_40898:
        /* <DEDUP_REMOVED lines=13> */
.L_x_40900:
[----:B------:R-:W-:Y:S05]  /*16970*/  BSYNC.RECONVERGENT B3 ;  /* 0x0000000000037941 */ /* 0x000fea0003800200 */
.L_x_40899:
        /* <DEDUP_REMOVED lines=61> */
.L_x_40897:
[----:B------:R-:W-:Y:S05]  /*16d50*/  BSYNC.RECONVERGENT B2 ;  /* 0x0000000000027941 */ /* 0x000fea0003800200 */
.L_x_40896:
        /* <DEDUP_REMOVED lines=10> */
.L_x_40895:
[----:B------:R-:W-:Y:S05]  /*16e00*/  BSYNC.RECONVERGENT B1 ;  /* 0x0000000000017941 */ /* 0x000fea0003800200 */
.L_x_40894:
[----:B------:R-:W-:Y:S02]  /*16e10*/  F2FP.F16.F32.PACK_AB R164, RZ, R43 ;  /* 0x0000002bffa4723e */ /* 0x000fe400000000ff */
[----:B------:R-:W-:Y:S02]  /*16e20*/  PRMT R116, R116, 0x5410, R119 ;  /* 0x0000541074747816 */ /* 0x000fe40000000077 */
[----:B------:R-:W-:Y:S02]  /*16e30*/  PRMT R118, R118, 0x5410, R169 ;  /* 0x0000541076767816 */ /* 0x000fe400000000a9 */
[----:B------:R-:W-:Y:S02]  /*16e40*/  PRMT R117, R117, 0x5410, R162 ;  /* 0x0000541075757816 */ /* 0x000fe400000000a2 */
[----:B------:R-:W-:-:S07]  /*16e50*/  PRMT R119, R174, 0x5410, R164 ;  /* 0x00005410ae777816 */ /* 0x000fce00000000a4 */
.L_x_40844:
        /* <DEDUP_REMOVED lines=26> */
.L_x_40902:
[----:B------:R-:W-:Y:S05]  /*17000*/  BSYNC.RECONVERGENT B1 ;  /* 0x0000000000017941 */ /* 0x000fea0003800200 */
.L_x_40901:
[----:B------:R-:W-:Y:S01]  /*17010*/  VIADD R166, R166, 0x20 ;  /* 0x00000020a6a67836 */ /* 0x000fe20000000000 */
[----:B------:R-:W-:-:S07]  /*17020*/  IADD3 R163, PT, PT, R163, 0x20, RZ ;  /* 0x00000020a3a37810 */ /* 0x000fce0007ffe0ff */
.L_x_40786:
[----:B------:R-:W-:Y:S05]  /*17030*/  BSYNC.RECONVERGENT B0 ;  /* 0x0000000000007941 */ /* 0x000fea0003800200 */
.L_x_40785:
        /* <DEDUP_REMOVED lines=36> */
.L_x_40910:
        /* <DEDUP_REMOVED lines=13> */
.L_x_40912:
[----:B------:R-:W-:Y:S05]  /*17350*/  BSYNC.RECONVERGENT B3 ;  /* 0x0000000000037941 */ /* 0x000fea0003800200 */
.L_x_40911:
        /* <DEDUP_REMOVED lines=61> */
.L_x_40909:
[----:B------:R-:W-:Y:S05]  /*17730*/  BSYNC.RECONVERGENT B2 ;  /* 0x0000000000027941 */ /* 0x000fea0003800200 */
.L_x_40908:
        /* <DEDUP_REMOVED lines=12> */
.L_x_40907:
[----:B------:R-:W-:Y:S05]  /*17800*/  BSYNC.RECONVERGENT B1 ;  /* 0x0000000000017941 */ /* 0x000fea0003800200 */
.L_x_40906:
        /* <DEDUP_REMOVED lines=22> */
.L_x_40917:
        /* <DEDUP_REMOVED lines=13> */
.L_x_40919:
[----:B------:R-:W-:Y:S05]  /*17a40*/  BSYNC.RECONVERGENT B3 ;  /* 0x0000000000037941 */ /* 0x000fea0003800200 */
.L_x_40918:
        /* <DEDUP_REMOVED lines=60> */
.L_x_40916:
[----:B------:R-:W-:Y:S05]  /*17e10*/  BSYNC.RECONVERGENT B2 ;  /* 0x0000000000027941 */ /* 0x000fea0003800200 */
.L_x_40915:
        /* <DEDUP_REMOVED lines=11> */
.L_x_40914:
[----:B------:R-:W-:Y:S05]  /*17ed0*/  BSYNC.RECONVERGENT B1 ;  /* 0x0000000000017941 */ /* 0x000fea0003800200 */
.L_x_40913:
        /* <DEDUP_REMOVED lines=22> */
.L_x_40924:
        /* <DEDUP_REMOVED lines=13> */
.L_x_40926:
[----:B------:R-:W-:Y:S05]  /*18110*/  BSYNC.RECONVERGENT B3 ;  /* 0x0000000000037941 */ /* 0x000fea0003800200 */
.L_x_40925:
        /* <DEDUP_REMOVED lines=61> */
.L_x_40923:
[----:B------:R-:W-:Y:S05]  /*184f0*/  BSYNC.RECONVERGENT B2 ;  /* 0x0000000000027941 */ /* 0x000fea0003800200 */
.L_x_40922:
        /* <DEDUP_REMOVED lines=12> */
.L_x_40921:
[----:B------:R-:W-:Y:S05]  /*185c0*/  BSYNC.RECONVERGENT B1 ;  /* 0x0000000000017941 */ /* 0x000fea0003800200 */
.L_x_40920:
        /* <DEDUP_REMOVED lines=22> */
.L_x_40931:
        /* <DEDUP_REMOVED lines=13> */
.L_x_40933:
[----:B------:R-:W-:Y:S05]  /*18800*/  BSYNC.RECONVERGENT B3 ;  /* 0x0000000000037941 */ /* 0x000fea0003800200 */
.L_x_40932:
        /* <DEDUP_REMOVED lines=61> */
.L_x_40930:
[----:B------:R-:W-:Y:S05]  /*18be0*/  BSYNC.RECONVERGENT B2 ;  /* 0x0000000000027941 */ /* 0x000fea0003800200 */
.L_x_40929:
        /* <DEDUP_REMOVED lines=11> */
.L_x_40928:
[----:B------:R-:W-:Y:S05]  /*18ca0*/  BSYNC.RECONVERGENT B1 ;  /* 0x0000000000017941 */ /* 0x000fea0003800200 */
.L_x_40927:
        /* <DEDUP_REMOVED lines=22> */
.L_x_40938:
        /* <DEDUP_REMOVED lines=13> */
.L_x_40940:
[----:B------:R-:W-:Y:S05]  /*18ee0*/  BSYNC.RECONVERGENT B3 ;  /* 0x0000000000037941 */ /* 0x000fea0003800200 */
.L_x_40939:
        /* <DEDUP_REMOVED lines=61> */
.L_x_40937:
[----:B------:R-:W-:Y:S05]  /*192c0*/  BSYNC.RECONVERGENT B2 ;  /* 0x0000000000027941 */ /* 0x000fea0003800200 */
.L_x_40936:
        /* <DEDUP_REMOVED lines=12> */
.L_x_40935:
[----:B------:R-:W-:Y:S05]  /*19390*/  BSYNC.RECONVERGENT B1 ;  /* 0x0000000000017941 */ /* 0x000fea0003800200 */
.L_x_40934:
        /* <DEDUP_REMOVED lines=22> */
.L_x_40945:
        /* <DEDUP_REMOVED lines=13> */
.L_x_40947:
[----:B------:R-:W-:Y:S05]  /*195d0*/  BSYNC.RECONVERGENT B3 ;  /* 0x0000000000037941 */ /* 0x000fea0003800200 */
.L_x_40946:
        /* <DEDUP_REMOVED lines=61> */
.L_x_40944:
[----:B------:R-:W-:Y:S05]  /*199b0*/  BSYNC.RECONVERGENT B2 ;  /* 0x0000000000027941 */ /* 0x000fea0003800200 */
.L_x_40943:
        /* <DEDUP_REMOVED lines=11> */
.L_x_40942:
[----:B------:R-:W-:Y:S05]  /*19a70*/  BSYNC.RECONVERGENT B1 ;  /* 0x0000000000017941 */ /* 0x000fea0003800200 */
.L_x_40941:
        /* <DEDUP_REMOVED lines=22> */
.L_x_40952:
        /* <DEDUP_REMOVED lines=13> */
.L_x_40954:
[----:B------:R-:W-:Y:S05]  /*19cb0*/  BSYNC.RECONVERGENT B3 ;  /* 0x0000000000037941 */ /* 0x000fea0003800200 */
.L_x_40953:
        /* <DEDUP_REMOVED lines=61> */
.L_x_40951:
[----:B------:R-:W-:Y:S05]  /*1a090*/  BSYNC.RECONVERGENT B2 ;  /* 0x0000000000027941 */ /* 0x000fea0003800200 */
.L_x_40950:
        /* <DEDUP_REMOVED lines=12> */
.L_x_40949:
[----:B------:R-:W-:Y:S05]  /*1a160*/  BSYNC.RECONVERGENT B1 ;  /* 0x0000000000017941 */ /* 0x000fea0003800200 */
.L_x_40948:
        /* <DEDUP_REMOVED lines=22> */
.L_x_40959:
        /* <DEDUP_REMOVED lines=13> */
.L_x_40961:
[----:B------:R-:W-:Y:S05]  /*1a3a0*/  BSYNC.RECONVERGENT B3 ;  /* 0x0000000000037941 */ /* 0x000fea0003800200 */
.L_x_40960:
        /* <DEDUP_REMOVED lines=61> */
.L_x_40958:
[----:B------:R-:W-:Y:S05]  /*1a780*/  BSYNC.RECONVERGENT B2 ;  /* 0x0000000000027941 */ /* 0x000fea0003800200 */
.L_x_40957:
        /* <DEDUP_REMOVED lines=11> */
.L_x_40956:
[----:B------:R-:W-:Y:S05]  /*1a840*/  BSYNC.RECONVERGENT B1 ;  /* 0x0000000000017941 */ /* 0x000fea0003800200 */
.L_x_40955:
[----:B------:R-:W-:Y:S02]  /*1a850*/  F2FP.F16.F32.PACK_AB R164, RZ, R127 ;  /* 0x0000007fffa4723e */ /* 0x000fe400000000ff */
[----:B------:R-:W-:Y:S02]  /*1a860*/  PRMT R116, R116, 0x5410, R119 ;  /* 0x0000541074747816 */ /* 0x000fe40000000077 */
[----:B------:R-:W-:Y:S02]  /*1a870*/  PRMT R118, R118, 0x5410, R172 ;  /* 0x0000541076767816 */ /* 0x000fe400000000ac */
[----:B------:R-:W-:Y:S02]  /*1a880*/  PRMT R117, R117, 0x5410, R162 ;  /* 0x0000541075757816 */ /* 0x000fe400000000a2 */
[----:B------:R-:W-:Y:S01]  /*1a890*/  PRMT R119, R173, 0x5410, R164 ;  /* 0x00005410ad777816 */ /* 0x000fe200000000a4 */
[----:B------:R-:W-:Y:S06]  /*1a8a0*/  BRA `(.L_x_40962) ;  /* 0x0000003400507947 */ /* 0x000fec0003800000 */
.L_x_40905:
        /* <DEDUP_REMOVED lines=21> */
.L_x_40967:
        /* <DEDUP_REMOVED lines=13> */
.L_x_40969:
[----:B------:R-:W-:Y:S05]  /*1aad0*/  BSYNC.RECONVERGENT B3 ;  /* 0x0000000000037941 */ /* 0x000fea0003800200 */
.L_x_40968:
        /* <DEDUP_REMOVED lines=61> */
.L_x_40966:
[----:B------:R-:W-:Y:S05]  /*1aeb0*/  BSYNC.RECONVERGENT B2 ;  /* 0x0000000000027941 */ /* 0x000fea0003800200 */
.L_x_40965:
        /* <DEDUP_REMOVED lines=11> */
.L_x_40964:
[----:B------:R-:W-:Y:S05]  /*1af70*/  BSYNC.RECONVERGENT B1 ;  /* 0x0000000000017941 */ /* 0x000fea0003800200 */
.L_x_40963:
        /* <DEDUP_REMOVED lines=18> */
.L_x_40974:
        /* <DEDUP_REMOVED lines=13> */
.L_x_40976:
[----:B------:R-:W-:Y:S05]  /*1b170*/  BSYNC.RECONVERGENT B3 ;  /* 0x0000000000037941 */ /* 0x000fea0003800200 */
.L_x_40975:
        /* <DEDUP_REMOVED lines=61> */
.L_x_40973:
[----:B------:R-:W-:Y:S05]  /*1b550*/  BSYNC.RECONVERGENT B2 ;  /* 0x0000000000027941 */ /* 0x000fea0003800200 */
.L_x_40972:
        /* <DEDUP_REMOVED lines=10> */
.L_x_40971:
[----:B------:R-:W-:Y:S05]  /*1b600*/  BSYNC.RECONVERGENT B1 ;  /* 0x0000000000017941 */ /* 0x000fea0003800200 */
.L_x_40970:
        /* <DEDUP_REMOVED lines=18> */
.L_x_40981:
        /* <DEDUP_REMOVED lines=13> */
.L_x_40983:
[----:B------:R-:W-:Y:S05]  /*1b800*/  BSYNC.RECONVERGENT B3 ;  /* 0x0000000000037941 */ /* 0x000fea0003800200 */
.L_x_40982:
        /* <DEDUP_REMOVED lines=61> */
.L_x_40980:
[----:B------:R-:W-:Y:S05]  /*1bbe0*/  BSYNC.RECONVERGENT B2 ;  /* 0x0000000000027941 */ /* 0x000fea0003800200 */
.L_x_40979:
        /* <DEDUP_REMOVED lines=11> */
.L_x_40978:
[----:B------:R-:W-:Y:S05]  /*1bca0*/  BSYNC.RECONVERGENT B1 ;  /* 0x0000000000017941 */ /* 0x000fea0003800200 */
.L_x_40977:
        /* <DEDUP_REMOVED lines=18> */
.L_x_40988:
        /* <DEDUP_REMOVED lines=13> */
.L_x_40990:
[----:B------:R-:W-:Y:S05]  /*1bea0*/  BSYNC.RECONVERGENT B3 ;  /* 0x0000000000037941 */ /* 0x000fea0003800200 */
.L_x_40989:
        /* <DEDUP_REMOVED lines=61> */
.L_x_40987:
[----:B------:R-:W-:Y:S05]  /*1c280*/  BSYNC.RECONVERGENT B2 ;  /* 0x0000000000027941 */ /* 0x000fea0003800200 */
.L_x_40986:
        /* <DEDUP_REMOVED lines=10> */
.L_x_40985:
[----:B------:R-:W-:Y:S05]  /*1c330*/  BSYNC.RECONVERGENT B1 ;  /* 0x0000000000017941 */ /* 0x000fea0003800200 */
.L_x_40984:
        /* <DEDUP_REMOVED lines=18> */
.L_x_40995:
        /* <DEDUP_REMOVED lines=13> */
.L_x_40997:
[----:B------:R-:W-:Y:S05]  /*1c530*/  BSYNC.RECONVERGENT B3 ;  /* 0x0000000000037941 */ /* 0x000fea0003800200 */
.L_x_40996:
        /* <DEDUP_REMOVED lines=61> */
.L_x_40994:
[----:B------:R-:W-:Y:S05]  /*1c910*/  BSYNC.RECONVERGENT B2 ;  /* 0x0000000000027941 */ /* 0x000fea0003800200 */
.L_x_40993:
        /* <DEDUP_REMOVED lines=11> */
.L_x_40992:
[----:B------:R-:W-:Y:S05]  /*1c9d0*/  BSYNC.RECONVERGENT B1 ;  /* 0x0000000000017941 */ /* 0x000fea0003800200 */
.L_x_40991:
        /* <DEDUP_REMOVED lines=18> */
.L_x_41002:
        /* <DEDUP_REMOVED lines=13> */
.L_x_41004:
[----:B------:R-:W-:Y:S05]  /*1cbd0*/  BSYNC.RECONVERGENT B3 ;  /* 0x0000000000037941 */ /* 0x000fea0003800200 */
.L_x_41003:
        /* <DEDUP_REMOVED lines=61> */
.L_x_41001:
[----:B------:R-:W-:Y:S05]  /*1cfb0*/  BSYNC.RECONVERGENT B2 ;  /* 0x0000000000027941 */ /* 0x000fea0003800200 */
.L_x_41000:
        /* <DEDUP_REMOVED lines=10> */
.L_x_40999:
[----:B------:R-:W-:Y:S05]  /*1d060*/  BSYNC.RECONVERGENT B1 ;  /* 0x0000000000017941 */ /* 0x000fea0003800200 */
.L_x_40998:
        /* <DEDUP_REMOVED lines=18> */
.L_x_41009:
        /* <DEDUP_REMOVED lines=13> */
.L_x_41011:
[----:B------:R-:W-:Y:S05]  /*1d260*/  BSYNC.RECONVERGENT B3 ;  /* 0x0000000000037941 */ /* 0x000fea0003800200 */
.L_x_41010:
        /* <DEDUP_REMOVED lines=61> */
.L_x_41008:
[----:B------:R-:W-:Y:S05]  /*1d640*/  BSYNC.RECONVERGENT B2 ;  /* 0x0000000000027941 */ /* 0x000fea0003800200 */
.L_x_41007:
        /* <DEDUP_REMOVED lines=11> */
.L_x_41006:
[----:B------:R-:W-:Y:S05]  /*1d700*/  BSYNC.RECONVERGENT B1 ;  /* 0x0000000000017941 */ /* 0x000fea0003800200 */
.L_x_41005:
        /* <DEDUP_REMOVED lines=18> */
.L_x_41016:
        /* <DEDUP_REMOVED lines=13> */
.L_x_41018:
[----:B------:R-:W-:Y:S05]  /*1d900*/  BSYNC.RECONVERGENT B3 ;  /* 0x0000000000037941 */ /* 0x000fea0003800200 */
.L_x_41017:
        /* <DEDUP_REMOVED lines=61> */
.L_x_41015:
[----:B------:R-:W-:Y:S05]  /*1dce0*/  BSYNC.RECONVERGENT B2 ;  /* 0x0000000000027941 */ /* 0x000fea0003800200 */
.L_x_41014:
        /* <DEDUP_REMOVED lines=10> */
.L_x_41013:
[----:B------:R-:W-:Y:S05]  /*1dd90*/  BSYNC.RECONVERGENT B1 ;  /* 0x0000000000017941 */ /* 0x000fea0003800200 */
.L_x_41012:
[----:B------:R-:W-:Y:S02]  /*1dda0*/  F2FP.F16.F32.PACK_AB R164, RZ, R127 ;  /* 0x0000007fffa4723e */ /* 0x000fe400000000ff */
[----:B------:R-:W-:Y:S02]  /*1ddb0*/  PRMT R116, R116, 0x5410, R119 ;  /* 0x0000541074747816 */ /* 0x000fe40000000077 */
[----:B------:R-:W-:Y:S02]  /*1ddc0*/  PRMT R118, R118, 0x5410, R169 ;  /* 0x0000541076767816 */ /* 0x000fe400000000a9 */
[----:B------:R-:W-:Y:S02]  /*1ddd0*/  PRMT R117, R117, 0x5410, R162 ;  /* 0x0000541075757816 */ /* 0x000fe400000000a2 */
[----:B------:R-:W-:-:S07]  /*1dde0*/  PRMT R119, R174, 0x5410, R164 ;  /* 0x00005410ae777816 */ /* 0x000fce00000000a4 */
.L_x_40962:
        /* <DEDUP_REMOVED lines=26> */
.L_x_41020:
[----:B------:R-:W-:Y:S05]  /*1df90*/  BSYNC.RECONVERGENT B1 ;  /* 0x0000000000017941 */ /* 0x000fea0003800200 */
.L_x_41019:
[----:B------:R-:W-:Y:S01]  /*1dfa0*/  IADD3 R166, PT, PT, R166, 0x20, RZ ;  /* 0x00000020a6a67810 */ /* 0x000fe20007ffe0ff */
[----:B------:R-:W-:-:S07]  /*1dfb0*/  VIADD R163, R163, 0x20 ;  /* 0x00000020a3a37836 */ /* 0x000fce0000000000 */
.L_x_40904:
[----:B------:R-:W-:Y:S05]  /*1dfc0*/  BSYNC.RECONVERGENT B0 ;  /* 0x0000000000007941 */ /* 0x000fea0003800200 */
.L_x_40903:
        /* <DEDUP_REMOVED lines=36> */
.L_x_41028:
        /* <DEDUP_REMOVED lines=13> */
.L_x_41030:
[----:B------:R-:W-:Y:S05]  /*1e2e0*/  BSYNC.RECONVERGENT B3 ;  /* 0x0000000000037941 */ /* 0x000fea0003800200 */
.L_x_41029:
        /* <DEDUP_REMOVED lines=61> */
.L_x_41027:
[----:B------:R-:W-:Y:S05]  /*1e6c0*/  BSYNC.RECONVERGENT B2 ;  /* 0x0000000000027941 */ /* 0x000fea0003800200 */
.L_x_41026:
        /* <DEDUP_REMOVED lines=12> */
.L_x_41025:
[----:B------:R-:W-:Y:S05]  /*1e790*/  BSYNC.RECONVERGENT B1 ;  /* 0x0000000000017941 */ /* 0x000fea0003800200 */
.L_x_41024:
        /* <DEDUP_REMOVED lines=22> */
.L_x_41035:
        /* <DEDUP_REMOVED lines=13> */
.L_x_41037:
[----:B------:R-:W-:Y:S05]  /*1e9d0*/  BSYNC.RECONVERGENT B3 ;  /* 0x0000000000037941 */ /* 0x000fea0003800200 */
.L_x_41036:
        /* <DEDUP_REMOVED lines=60> */
.L_x_41034:
[----:B------:R-:W-:Y:S05]  /*1eda0*/  BSYNC.RECONVERGENT B2 ;  /* 0x0000000000027941 */ /* 0x000fea0003800200 */
.L_x_41033:
        /* <DEDUP_REMOVED lines=11> */
.L_x_41032:
[----:B------:R-:W-:Y:S05]  /*1ee60*/  BSYNC.RECONVERGENT B1 ;  /* 0x0000000000017941 */ /* 0x000fea0003800200 */
.L_x_41031:
        /* <DEDUP_REMOVED lines=22> */
.L_x_41042:
        /* <DEDUP_REMOVED lines=13> */
.L_x_41044:
[----:B------:R-:W-:Y:S05]  /*1f0a0*/  BSYNC.RECONVERGENT B3 ;  /* 0x0000000000037941 */ /* 0x000fea0003800200 */
.L_x_41043:
        /* <DEDUP_REMOVED lines=61> */
.L_x_41041:
[----:B------:R-:W-:Y:S05]  /*1f480*/  BSYNC.RECONVERGENT B2 ;  /* 0x0000000000027941 */ /* 0x000fea0003800200 */
.L_x_41040:
        /* <DEDUP_REMOVED lines=12> */
.L_x_41039:
[----:B------:R-:W-:Y:S05]  /*1f550*/  BSYNC.RECONVERGENT B1 ;  /* 0x0000000000017941 */ /* 0x000fea0003800200 */
.L_x_41038:
        /* <DEDUP_REMOVED lines=22> */
.L_x_41049:
        /* <DEDUP_REMOVED lines=13> */
.L_x_41051:
[----:B------:R-:W-:Y:S05]  /*1f790*/  BSYNC.RECONVERGENT B3 ;  /* 0x0000000000037941 */ /* 0x000fea0003800200 */
.L_x_41050:
        /* <DEDUP_REMOVED lines=61> */
.L_x_41048:
[----:B------:R-:W-:Y:S05]  /*1fb70*/  BSYNC.RECONVERGENT B2 ;  /* 0x0000000000027941 */ /* 0x000fea0003800200 */
.L_x_41047:
        /* <DEDUP_REMOVED lines=11> */
.L_x_41046:
[----:B------:R-:W-:Y:S05]  /*1fc30*/  BSYNC.RECONVERGENT B1 ;  /* 0x0000000000017941 */ /* 0x000fea0003800200 */
.L_x_41045:
        /* <DEDUP_REMOVED lines=22> */
.L_x_41056:
        /* <DEDUP_REMOVED lines=13> */
.L_x_41058:
[----:B------:R-:W-:Y:S05]  /*1fe70*/  BSYNC.RECONVERGENT B3 ;  /* 0x0000000000037941 */ /* 0x000fea0003800200 */
.L_x_41057:
        /* <DEDUP_REMOVED lines=61> */
.L_x_41055:
[----:B------:R-:W-:Y:S05]  /*20250*/  BSYNC.RECONVERGENT B2 ;  /* 0x0000000000027941 */ /* 0x000fea0003800200 */
.L_x_41054:
        /* <DEDUP_REMOVED lines=12> */
.L_x_41053:
[----:B------:R-:W-:Y:S05]  /*20320*/  BSYNC.RECONVERGENT B1 ;  /* 0x0000000000017941 */ /* 0x000fea0003800200 */
.L_x_41052:
        /* <DEDUP_REMOVED lines=22> */
.L_x_41063:
        /* <DEDUP_REMOVED lines=13> */
.L_x_41065:
[----:B------:R-:W-:Y:S05]  /*20560*/  BSYNC.RECONVERGENT B3 ;  /* 0x0000000000037941 */ /* 0x000fea0003800200 */
.L_x_41064:
        /* <DEDUP_REMOVED lines=61> */
.L_x_41062:
[----:B------:R-:W-:Y:S05]  /*20940*/  BSYNC.RECONVERGENT B2 ;  /* 0x0000000000027941 */ /* 0x000fea0003800200 */
.L_x_41061:
        /* <DEDUP_REMOVED lines=11> */
.L_x_41060:
[----:B------:R-:W-:Y:S05]  /*20a00*/  BSYNC.RECONVERGENT B1 ;  /* 0x0000000000017941 */ /* 0x000fea0003800200 */
.L_x_41059:
        /* <DEDUP_REMOVED lines=22> */
.L_x_41070:
        /* <DEDUP_REMOVED lines=13> */
.L_x_41072:
[----:B------:R-:W-:Y:S05]  /*20c40*/  BSYNC.RECONVERGENT B3 ;  /* 0x0000000000037941 */ /* 0x000fea0003800200 */
.L_x_41071:
        /* <DEDUP_REMOVED lines=61> */
.L_x_41069:
[----:B------:R-:W-:Y:S05]  /*21020*/  BSYNC.RECONVERGENT B2 ;  /* 0x0000000000027941 */ /* 0x000fea0003800200 */
.L_x_41068:
        /* <DEDUP_REMOVED lines=12> */
.L_x_41067:
[----:B------:R-:W-:Y:S05]  /*210f0*/  BSYNC.RECONVERGENT B1 ;  /* 0x0000000000017941 */ /* 0x000fea0003800200 */
.L_x_41066:
        /* <DEDUP_REMOVED lines=22> */
.L_x_41077:
        /* <DEDUP_REMOVED lines=13> */
.L_x_41079:
[----:B------:R-:W-:Y:S05]  /*21330*/  BSYNC.RECONVERGENT B3 ;  /* 0x0000000000037941 */ /* 0x000fea0003800200 */
.L_x_41078:
        /* <DEDUP_REMOVED lines=61> */
.L_x_41076:
[----:B------:R-:W-:Y:S05]  /*21710*/  BSYNC.RECONVERGENT B2 ;  /* 0x0000000000027941 */ /* 0x000fea0003800200 */
.L_x_41075:
        /* <DEDUP_REMOVED lines=11> */
.L_x_41074:
[----:B------:R-:W-:Y:S05]  /*217d0*/  BSYNC.RECONVERGENT B1 ;  /* 0x0000000000017941 */ /* 0x000fea0003800200 */
.L_x_41073:
[----:B------:R-:W-:Y:S02]  /*217e0*/  F2FP.F16.F32.PACK_AB R164, RZ, R137 ;  /* 0x00000089ffa4723e */ /* 0x000fe400000000ff */
[----:B------:R-:W-:Y:S02]  /*217f0*/  PRMT R116, R116, 0x5410, R119 ;  /* 0x0000541074747816 */ /* 0x000fe40000000077 */
[----:B------:R-:W-:Y:S02]  /*21800*/  PRMT R118, R118, 0x5410, R172 ;  /* 0x0000541076767816 */ /* 0x000fe400000000ac */
[----:B------:R-:W-:Y:S02]  /*21810*/  PRMT R117, R117, 0x5410, R162 ;  /* 0x0000541075757816 */ /* 0x000fe400000000a2 */
[----:B------:R-:W-:Y:S01]  /*21820*/  PRMT R119, R173, 0x5410, R164 ;  /* 0x00005410ad777816 */ /* 0x000fe200000000a4 */
[----:B------:R-:W-:Y:S06]  /*21830*/  BRA `(.L_x_41080) ;  /* 0x0000003400507947 */ /* 0x000fec0003800000 */
.L_x_41023:
        /* <DEDUP_REMOVED lines=21> */
.L_x_41085:
        /* <DEDUP_REMOVED lines=13> */
.L_x_41087:
[----:B------:R-:W-:Y:S05]  /*21a60*/  BSYNC.RECONVERGENT B3 ;  /* 0x0000000000037941 */ /* 0x000fea0003800200 */
.L_x_41086:
        /* <DEDUP_REMOVED lines=61> */
.L_x_41084:
[----:B------:R-:W-:Y:S05]  /*21e40*/  BSYNC.RECONVERGENT B2 ;  /* 0x0000000000027941 */ /* 0x000fea0003800200 */
.L_x_41083:
        /* <DEDUP_REMOVED lines=11> */
.L_x_41082:
[----:B------:R-:W-:Y:S05]  /*21f00*/  BSYNC.RECONVERGENT B1 ;  /* 0x0000000000017941 */ /* 0x000fea0003800200 */
.L_x_41081:
        /* <DEDUP_REMOVED lines=18> */
.L_x_41092:
        /* <DEDUP_REMOVED lines=13> */
.L_x_41094:
[----:B------:R-:W-:Y:S05]  /*22100*/  BSYNC.RECONVERGENT B3 ;  /* 0x0000000000037941 */ /* 0x000fea0003800200 */
.L_x_41093:
        /* <DEDUP_REMOVED lines=61> */
.L_x_41091:
[----:B------:R-:W-:Y:S05]  /*224e0*/  BSYNC.RECONVERGENT B2 ;  /* 0x0000000000027941 */ /* 0x000fea0003800200 */
.L_x_41090:
        /* <DEDUP_REMOVED lines=10> */
.L_x_41089:
[----:B------:R-:W-:Y:S05]  /*22590*/  BSYNC.RECONVERGENT B1 ;  /* 0x0000000000017941 */ /* 0x000fea0003800200 */
.L_x_41088:
        /* <DEDUP_REMOVED lines=18> */
.L_x_41099:
        /* <DEDUP_REMOVED lines=13> */
.L_x_41101:
[----:B------:R-:W-:Y:S05]  /*22790*/  BSYNC.RECONVERGENT B3 ;  /* 0x0000000000037941 */ /* 0x000fea0003800200 */
.L_x_41100:
        /* <DEDUP_REMOVED lines=61> */
.L_x_41098:
[----:B------:R-:W-:Y:S05]  /*22b70*/  BSYNC.RECONVERGENT B2 ;  /* 0x0000000000027941 */ /* 0x000fea0003800200 */
.L_x_41097:
        /* <DEDUP_REMOVED lines=11> */
.L_x_41096:
[----:B------:R-:W-:Y:S05]  /*22c30*/  BSYNC.RECONVERGENT B1 ;  /* 0x0000000000017941 */ /* 0x000fea0003800200 */
.L_x_41095:
        /* <DEDUP_REMOVED lines=18> */
.L_x_41106:
        /* <DEDUP_REMOVED lines=13> */
.L_x_41108:
[----:B------:R-:W-:Y:S05]  /*22e30*/  BSYNC.RECONVERGENT B3 ;  /* 0x0000000000037941 */ /* 0x000fea0003800200 */
.L_x_41107:
        /* <DEDUP_REMOVED lines=61> */
.L_x_41105:
[----:B------:R-:W-:Y:S05]  /*23210*/  BSYNC.RECONVERGENT B2 ;  /* 0x0000000000027941 */ /* 0x000fea0003800200 */
.L_x_41104:
        /* <DEDUP_REMOVED lines=10> */
.L_x_41103:
[----:B------:R-:W-:Y:S05]  /*232c0*/  BSYNC.RECONVERGENT B1 ;  /* 0x0000000000017941 */ /* 0x000fea0003800200 */
.L_x_41102:
        /* <DEDUP_REMOVED lines=18> */
.L_x_41113:
        /* <DEDUP_REMOVED lines=13> */
.L_x_41115:
[----:B------:R-:W-:Y:S05]  /*234c0*/  BSYNC.RECONVERGENT B3 ;  /* 0x0000000000037941 */ /* 0x000fea0003800200 */
.L_x_41114:
        /* <DEDUP_REMOVED lines=61> */
.L_x_41112:
[----:B------:R-:W-:Y:S05]  /*238a0*/  BSYNC.RECONVERGENT B2 ;  /* 0x0000000000027941 */ /* 0x000fea0003800200 */
.L_x_41111:
        /* <DEDUP_REMOVED lines=11> */
.L_x_41110:
[----:B------:R-:W-:Y:S05]  /*23960*/  BSYNC.RECONVERGENT B1 ;  /* 0x0000000000017941 */ /* 0x000fea0003800200 */
.L_x_41109:
        /* <DEDUP_REMOVED lines=18> */
.L_x_41120:
        /* <DEDUP_REMOVED lines=13> */
.L_x_41122:
[----:B------:R-:W-:Y:S05]  /*23b60*/  BSYNC.RECONVERGENT B3 ;  /* 0x0000000000037941 */ /* 0x000fea0003800200 */
.L_x_41121:
        /* <DEDUP_REMOVED lines=61> */
.L_x_41119:
[----:B------:R-:W-:Y:S05]  /*23f40*/  BSYNC.RECONVERGENT B2 ;  /* 0x0000000000027941 */ /* 0x000fea0003800200 */
.L_x_41118:
        /* <DEDUP_REMOVED lines=10> */
.L_x_41117:
[----:B------:R-:W-:Y:S05]  /*23ff0*/  BSYNC.RECONVERGENT B1 ;  /* 0x0000000000017941 */ /* 0x000fea0003800200 */
.L_x_41116:
        /* <DEDUP_REMOVED lines=18> */
.L_x_41127:
        /* <DEDUP_REMOVED lines=13> */
.L_x_41129:
[----:B------:R-:W-:Y:S05]  /*241f0*/  BSYNC.RECONVERGENT B3 ;  /* 0x0000000000037941 */ /* 0x000fea0003800200 */
.L_x_41128:
        /* <DEDUP_REMOVED lines=61> */
.L_x_41126:
[----:B------:R-:W-:Y:S05]  /*245d0*/  BSYNC.RECONVERGENT B2 ;  /* 0x0000000000027941 */ /* 0x000fea0003800200 */
.L_x_41125:
        /* <DEDUP_REMOVED lines=11> */
.L_x_41124:
[----:B------:R-:W-:Y:S05]  /*24690*/  BSYNC.RECONVERGENT B1 ;  /* 0x0000000000017941 */ /* 0x000fea0003800200 */
.L_x_41123:
        /* <DEDUP_REMOVED lines=18> */
.L_x_41134:
        /* <DEDUP_REMOVED lines=13> */
.L_x_41136:
[----:B------:R-:W-:Y:S05]  /*24890*/  BSYNC.RECONVERGENT B3 ;  /* 0x0000000000037941 */ /* 0x000fea0003800200 */
.L_x_41135:
        /* <DEDUP_REMOVED lines=61> */
.L_x_41133:
[----:B------:R-:W-:Y:S05]  /*24c70*/  BSYNC.RECONVERGENT B2 ;  /* 0x0000000000027941 */ /* 0x000fea0003800200 */
.L_x_41132:
        /* <DEDUP_REMOVED lines=10> */
.L_x_41131:
[----:B------:R-:W-:Y:S05]  /*24d20*/  BSYNC.RECONVERGENT B1 ;  /* 0x0000000000017941 */ /* 0x000fea0003800200 */
.L_x_41130:
[----:B------:R-:W-:Y:S02]  /*24d30*/  F2FP.F16.F32.PACK_AB R164, RZ, R137 ;  /* 0x00000089ffa4723e */ /* 0x000fe400000000ff */
[----:B------:R-:W-:Y:S02]  /*24d40*/  PRMT R116, R116, 0x5410, R119 ;  /* 0x0000541074747816 */ /* 0x000fe40000000077 */
[----:B------:R-:W-:Y:S02]  /*24d50*/  PRMT R118, R118, 0x5410, R169 ;  /* 0x0000541076767816 */ /* 0x000fe400000000a9 */
[----:B------:R-:W-:Y:S02]  /*24d60*/  PRMT R117, R117, 0x5410, R162 ;  /* 0x0000541075757816 */ /* 0x000fe400000000a2 */
[----:B------:R-:W-:-:S07]  /*24d70*/  PRMT R119, R174, 0x5410, R164 ;  /* 0x00005410ae777816 */ /* 0x000fce00000000a4 */
.L_x_41080:
        /* <DEDUP_REMOVED lines=26> */
.L_x_41138:
[----:B------:R-:W-:Y:S05]  /*24f20*/  BSYNC.RECONVERGENT B1 ;  /* 0x0000000000017941 */ /* 0x000fea0003800200 */
.L_x_41137:
[----:B------:R-:W-:Y:S01]  /*24f30*/  VIADD R166, R166, 0x20 ;  /* 0x00000020a6a67836 */ /* 0x000fe20000000000 */
[----:B------:R-:W-:-:S07]  /*24f40*/  IADD3 R163, PT, PT, R163, 0x20, RZ ;  /* 0x00000020a3a37810 */ /* 0x000fce0007ffe0ff */
.L_x_41022:
[----:B------:R-:W-:Y:S05]  /*24f50*/  BSYNC.RECONVERGENT B0 ;  /* 0x0000000000007941 */ /* 0x000fea0003800200 */
.L_x_41021:
        /* <DEDUP_REMOVED lines=36> */
.L_x_41146:
        /* <DEDUP_REMOVED lines=13> */
.L_x_41148:
[----:B------:R-:W-:Y:S05]  /*25270*/  BSYNC.RECONVERGENT B3 ;  /* 0x0000000000037941 */ /* 0x000fea0003800200 */
.L_x_41147:
        /* <DEDUP_REMOVED lines=61> */
.L_x_41145:
[----:B------:R-:W-:Y:S05]  /*25650*/  BSYNC.RECONVERGENT B2 ;  /* 0x0000000000027941 */ /* 0x000fea0003800200 */
.L_x_41144:
        /* <DEDUP_REMOVED lines=12> */
.L_x_41143:
[----:B------:R-:W-:Y:S05]  /*25720*/  BSYNC.RECONVERGENT B1 ;  /* 0x0000000000017941 */ /* 0x000fea0003800200 */
.L_x_41142:
        /* <DEDUP_REMOVED lines=22> */
.L_x_41153:
        /* <DEDUP_REMOVED lines=13> */
.L_x_41155:
[----:B------:R-:W-:Y:S05]  /*25960*/  BSYNC.RECONVERGENT B3 ;  /* 0x0000000000037941 */ /* 0x000fea0003800200 */
.L_x_41154:
        /* <DEDUP_REMOVED lines=60> */
.L_x_41152:
[----:B------:R-:W-:Y:S05]  /*25d30*/  BSYNC.RECONVERGENT B2 ;  /* 0x0000000000027941 */ /* 0x000fea0003800200 */
.L_x_41151:
        /* <DEDUP_REMOVED lines=11> */
.L_x_41150:
[----:B------:R-:W-:Y:S05]  /*25df0*/  BSYNC.RECONVERGENT B1 ;  /* 0x0000000000017941 */ /* 0x000fea0003800200 */
.L_x_41149:
        /* <DEDUP_REMOVED lines=22> */
.L_x_41160:
        /* <DEDUP_REMOVED lines=13> */
.L_x_41162:
[----:B------:R-:W-:Y:S05]  /*26030*/  BSYNC.RECONVERGENT B3 ;  /* 0x0000000000037941 */ /* 0x000fea0003800200 */
.L_x_41161:
        /* <DEDUP_REMOVED lines=61> */
.L_x_41159:
[----:B------:R-:W-:Y:S05]  /*26410*/  BSYNC.RECONVERGENT B2 ;  /* 0x0000000000027941 */ /* 0x000fea0003800200 */
.L_x_41158:
        /* <DEDUP_REMOVED lines=12> */
.L_x_41157:
[----:B------:R-:W-:Y:S05]  /*264e0*/  BSYNC.RECONVERGENT B1 ;  /* 0x0000000000017941 */ /* 0x000fea0003800200 */
.L_x_41156:
        /* <DEDUP_REMOVED lines=22> */
.L_x_41167:
        /* <DEDUP_REMOVED lines=13> */
.L_x_41169:
[----:B------:R-:W-:Y:S05]  /*26720*/  BSYNC.RECONVERGENT B3 ;  /* 0x0000000000037941 */ /* 0x000fea0003800200 */
.L_x_41168:
        /* <DEDUP_REMOVED lines=61> */
.L_x_41166:
[----:B------:R-:W-:Y:S05]  /*26b00*/  BSYNC.RECONVERGENT B2 ;  /* 0x0000000000027941 */ /* 0x000fea0003800200 */
.L_x_41165:
        /* <DEDUP_REMOVED lines=11> */
.L_x_41164:
[----:B------:R-:W-:Y:S05]  /*26bc0*/  BSYNC.RECONVERGENT B1 ;  /* 0x0000000000017941 */ /* 0x000fea0003800200 */
.L_x_41163:
        /* <DEDUP_REMOVED lines=22> */
.L_x_41174:
        /* <DEDUP_REMOVED lines=13> */
.L_x_41176:
[----:B------:R-:W-:Y:S05]  /*26e00*/  BSYNC.RECONVERGENT B3 ;  /* 0x0000000000037941 */ /* 0x000fea0003800200 */
.L_x_41175:
        /* <DEDUP_REMOVED lines=61> */
.L_x_41173:
[----:B------:R-:W-:Y:S05]  /*271e0*/  BSYNC.RECONVERGENT B2 ;  /* 0x0000000000027941 */ /* 0x000fea0003800200 */
.L_x_41172:
        /* <DEDUP_REMOVED lines=12> */
.L_x_41171:
[----:B------:R-:W-:Y:S05]  /*272b0*/  BSYNC.RECONVERGENT B1 ;  /* 0x0000000000017941 */ /* 0x000fea0003800200 */
.L_x_41170:
        /* <DEDUP_REMOVED lines=22> */
.L_x_41181:
        /* <DEDUP_REMOVED lines=13> */
.L_x_41183:
[----:B------:R-:W-:Y:S05]  /*274f0*/  BSYNC.RECONVERGENT B3 ;  /* 0x0000000000037941 */ /* 0x000fea0003800200 */
.L_x_41182:
        /* <DEDUP_REMOVED lines=61> */
.L_x_41180:
[----:B------:R-:W-:Y:S05]  /*278d0*/  BSYNC.RECONVERGENT B2 ;  /* 0x0000000000027941 */ /* 0x000fea0003800200 */
.L_x_41179:
        /* <DEDUP_REMOVED lines=11> */
.L_x_41178:
[----:B------:R-:W-:Y:S05]  /*27990*/  BSYNC.RECONVERGENT B1 ;  /* 0x0000000000017941 */ /* 0x000fea0003800200 */
.L_x_41177:
        /* <DEDUP_REMOVED lines=22> */
.L_x_41188:
        /* <DEDUP_REMOVED lines=13> */
.L_x_41190:
[----:B------:R-:W-:Y:S05]  /*27bd0*/  BSYNC.RECONVERGENT B3 ;  /* 0x0000000000037941 */ /* 0x000fea0003800200 */
.L_x_41189:
        /* <DEDUP_REMOVED lines=61> */
.L_x_41187:
[----:B------:R-:W-:Y:S05]  /*27fb0*/  BSYNC.RECONVERGENT B2 ;  /* 0x0000000000027941 */ /* 0x000fea0003800200 */
.L_x_41186:
        /* <DEDUP_REMOVED lines=12> */
.L_x_41185:
[----:B------:R-:W-:Y:S05]  /*28080*/  BSYNC.RECONVERGENT B1 ;  /* 0x0000000000017941 */ /* 0x000fea0003800200 */
.L_x_41184:
        /* <DEDUP_REMOVED lines=22> */
.L_x_41195:
        /* <DEDUP_REMOVED lines=13> */
.L_x_41197:
[----:B------:R-:W-:Y:S05]  /*282c0*/  BSYNC.RECONVERGENT B3 ;  /* 0x0000000000037941 */ /* 0x000fea0003800200 */
.L_x_41196:
        /* <DEDUP_REMOVED lines=61> */
.L_x_41194:
[----:B------:R-:W-:Y:S05]  /*286a0*/  BSYNC.RECONVERGENT B2 ;  /* 0x0000000000027941 */ /* 0x000fea0003800200 */
.L_x_41193:
        /* <DEDUP_REMOVED lines=11> */
.L_x_41192:
[----:B------:R-:W-:Y:S05]  /*28760*/  BSYNC.RECONVERGENT B1 ;  /* 0x0000000000017941 */ /* 0x000fea0003800200 */
.L_x_41191:
[----:B------:R-:W-:Y:S02]  /*28770*/  F2FP.F16.F32.PACK_AB R164, RZ, R145 ;  /* 0x00000091ffa4723e */ /* 0x000fe400000000ff */
[----:B------:R-:W-:Y:S02]  /*28780*/  PRMT R116, R116, 0x5410, R119 ;  /* 0x0000541074747816 */ /* 0x000fe40000000077 */
[----:B------:R-:W-:Y:S02]  /*28790*/  PRMT R118, R118, 0x5410, R172 ;  /* 0x0000541076767816 */ /* 0x000fe400000000ac */
[----:B------:R-:W-:Y:S02]  /*287a0*/  PRMT R117, R117, 0x5410, R162 ;  /* 0x0000541075757816 */ /* 0x000fe400000000a2 */
[----:B------:R-:W-:Y:S01]  /*287b0*/  PRMT R119, R173, 0x5410, R164 ;  /* 0x00005410ad777816 */ /* 0x000fe200000000a4 */
[----:B------:R-:W-:Y:S06]  /*287c0*/  BRA `(.L_x_41198) ;  /* 0x0000003400507947 */ /* 0x000fec0003800000 */
.L_x_41141:
        /* <DEDUP_REMOVED lines=21> */
.L_x_41203:
        /* <DEDUP_REMOVED lines=13> */
.L_x_41205:
[----:B------:R-:W-:Y:S05]  /*289f0*/  BSYNC.RECONVERGENT B3 ;  /* 0x0000000000037941 */ /* 0x000fea0003800200 */
.L_x_41204:
        /* <DEDUP_REMOVED lines=61> */
.L_x_41202:
[----:B------:R-:W-:Y:S05]  /*28dd0*/  BSYNC.RECONVERGENT B2 ;  /* 0x0000000000027941 */ /* 0x000fea0003800200 */
.L_x_41201:
        /* <DEDUP_REMOVED lines=11> */
.L_x_41200:
[----:B------:R-:W-:Y:S05]  /*28e90*/  BSYNC.RECONVERGENT B1 ;  /* 0x0000000000017941 */ /* 0x000fea0003800200 */
.L_x_41199:
        /* <DEDUP_REMOVED lines=18> */
.L_x_41210:
        /* <DEDUP_REMOVED lines=13> */
.L_x_41212:
[----:B------:R-:W-:Y:S05]  /*29090*/  BSYNC.RECONVERGENT B3 ;  /* 0x0000000000037941 */ /* 0x000fea0003800200 */
.L_x_41211:
        /* <DEDUP_REMOVED lines=61> */
.L_x_41209:
[----:B------:R-:W-:Y:S05]  /*29470*/  BSYNC.RECONVERGENT B2 ;  /* 0x0000000000027941 */ /* 0x000fea0003800200 */
.L_x_41208:
        /* <DEDUP_REMOVED lines=10> */
.L_x_41207:
[----:B------:R-:W-:Y:S05]  /*29520*/  BSYNC.RECONVERGENT B1 ;  /* 0x0000000000017941 */ /* 0x000fea0003800200 */
.L_x_41206:
        /* <DEDUP_REMOVED lines=18> */
.L_x_41217:
        /* <DEDUP_REMOVED lines=13> */
.L_x_41219:
[----:B------:R-:W-:Y:S05]  /*29720*/  BSYNC.RECONVERGENT B3 ;  /* 0x0000000000037941 */ /* 0x000fea0003800200 */
.L_x_41218:
        /* <DEDUP_REMOVED lines=61> */
.L_x_41216:
[----:B------:R-:W-:Y:S05]  /*29b00*/  BSYNC.RECONVERGENT B2 ;  /* 0x0000000000027941 */ /* 0x000fea0003800200 */
.L_x_41215:
        /* <DEDUP_REMOVED lines=11> */
.L_x_41214:
[----:B------:R-:W-:Y:S05]  /*29bc0*/  BSYNC.RECONVERGENT B1 ;  /* 0x0000000000017941 */ /* 0x000fea0003800200 */
.L_x_41213:
        /* <DEDUP_REMOVED lines=18> */
.L_x_41224:
        /* <DEDUP_REMOVED lines=13> */
.L_x_41226:
[----:B------:R-:W-:Y:S05]  /*29dc0*/  BSYNC.RECONVERGENT B3 ;  /* 0x0000000000037941 */ /* 0x000fea0003800200 */
.L_x_41225:
        /* <DEDUP_REMOVED lines=61> */
.L_x_41223:
[----:B------:R-:W-:Y:S05]  /*2a1a0*/  BSYNC.RECONVERGENT B2 ;  /* 0x0000000000027941 */ /* 0x000fea0003800200 */
.L_x_41222:
        /* <DEDUP_REMOVED lines=10> */
.L_x_41221:
[----:B------:R-:W-:Y:S05]  /*2a250*/  BSYNC.RECONVERGENT B1 ;  /* 0x0000000000017941 */ /* 0x000fea0003800200 */
.L_x_41220:
        /* <DEDUP_REMOVED lines=18> */
.L_x_41231:
        /* <DEDUP_REMOVED lines=13> */
.L_x_41233:
[----:B------:R-:W-:Y:S05]  /*2a450*/  BSYNC.RECONVERGENT B3 ;  /* 0x0000000000037941 */ /* 0x000fea0003800200 */
.L_x_41232:
        /* <DEDUP_REMOVED lines=61> */
.L_x_41230:
[----:B------:R-:W-:Y:S05]  /*2a830*/  BSYNC.RECONVERGENT B2 ;  /* 0x0000000000027941 */ /* 0x000fea0003800200 */
.L_x_41229:
        /* <DEDUP_REMOVED lines=11> */
.L_x_41228:
[----:B------:R-:W-:Y:S05]  /*2a8f0*/  BSYNC.RECONVERGENT B1 ;  /* 0x0000000000017941 */ /* 0x000fea0003800200 */
.L_x_41227:
        /* <DEDUP_REMOVED lines=18> */
.L_x_41238:
        /* <DEDUP_REMOVED lines=13> */
.L_x_41240:
[----:B------:R-:W-:Y:S05]  /*2aaf0*/  BSYNC.RECONVERGENT B3 ;  /* 0x0000000000037941 */ /* 0x000fea0003800200 */
.L_x_41239:
        /* <DEDUP_REMOVED lines=61> */
.L_x_41237:
[----:B------:R-:W-:Y:S05]  /*2aed0*/  BSYNC.RECONVERGENT B2 ;  /* 0x0000000000027941 */ /* 0x000fea0003800200 */
.L_x_41236:
        /* <DEDUP_REMOVED lines=10> */
.L_x_41235:
[----:B------:R-:W-:Y:S05]  /*2af80*/  BSYNC.RECONVERGENT B1 ;  /* 0x0000000000017941 */ /* 0x000fea0003800200 */
.L_x_41234:
        /* <DEDUP_REMOVED lines=18> */
.L_x_41245:
        /* <DEDUP_REMOVED lines=13> */
.L_x_41247:
[----:B------:R-:W-:Y:S05]  /*2b180*/  BSYNC.RECONVERGENT B3 ;  /* 0x0000000000037941 */ /* 0x000fea0003800200 */
.L_x_41246:
        /* <DEDUP_REMOVED lines=61> */
.L_x_41244:
[----:B------:R-:W-:Y:S05]  /*2b560*/  BSYNC.RECONVERGENT B2 ;  /* 0x0000000000027941 */ /* 0x000fea0003800200 */
.L_x_41243:
        /* <DEDUP_REMOVED lines=11> */
.L_x_41242:
[----:B------:R-:W-:Y:S05]  /*2b620*/  BSYNC.RECONVERGENT B1 ;  /* 0x0000000000017941 */ /* 0x000fea0003800200 */
.L_x_41241:
        /* <DEDUP_REMOVED lines=18> */
.L_x_41252:
        /* <DEDUP_REMOVED lines=13> */
.L_x_41254:
[----:B------:R-:W-:Y:S05]  /*2b820*/  BSYNC.RECONVERGENT B3 ;  /* 0x0000000000037941 */ /* 0x000fea0003800200 */
.L_x_41253:
        /* <DEDUP_REMOVED lines=61> */
.L_x_41251:
[----:B------:R-:W-:Y:S05]  /*2bc00*/  BSYNC.RECONVERGENT B2 ;  /* 0x0000000000027941 */ /* 0x000fea0003800200 */
.L_x_41250:
        /* <DEDUP_REMOVED lines=10> */
.L_x_41249:
[----:B------:R-:W-:Y:S05]  /*2bcb0*/  BSYNC.RECONVERGENT B1 ;  /* 0x0000000000017941 */ /* 0x000fea0003800200 */
.L_x_41248:
[----:B------:R-:W-:Y:S02]  /*2bcc0*/  F2FP.F16.F32.PACK_AB R164, RZ, R145 ;  /* 0x00000091ffa4723e */ /* 0x000fe400000000ff */
[----:B------:R-:W-:Y:S02]  /*2bcd0*/  PRMT R116, R116, 0x5410, R119 ;  /* 0x0000541074747816 */ /* 0x000fe40000000077 */
[----:B------:R-:W-:Y:S02]  /*2bce0*/  PRMT R118, R118, 0x5410, R169 ;  /* 0x0000541076767816 */ /* 0x000fe400000000a9 */
[----:B------:R-:W-:Y:S02]  /*2bcf0*/  PRMT R117, R117, 0x5410, R162 ;  /* 0x0000541075757816 */ /* 0x000fe400000000a2 */
[----:B------:R-:W-:-:S07]  /*2bd00*/  PRMT R119, R174, 0x5410, R164 ;  /* 0x00005410ae777816 */ /* 0x000fce00000000a4 */
.L_x_41198:
        /* <DEDUP_REMOVED lines=26> */
.L_x_41256:
[----:B------:R-:W-:Y:S05]  /*2beb0*/  BSYNC.RECONVERGENT B1 ;  /* 0x0000000000017941 */ /* 0x000fea0003800200 */
.L_x_41255:
[----:B------:R-:W-:Y:S01]  /*2bec0*/  IADD3 R166, PT, PT, R166, 0x20, RZ ;  /* 0x00000020a6a67810 */ /* 0x000fe20007ffe0ff */
[----:B------:R-:W-:-:S07]  /*2bed0*/  VIADD R163, R163, 0x20 ;  /* 0x00000020a3a37836 */ /* 0x000fce0000000000 */
.L_x_41140:
[----:B------:R-:W-:Y:S05]  /*2bee0*/  BSYNC.RECONVERGENT B0 ;  /* 0x0000000000007941 */ /* 0x000fea0003800200 */
.L_x_41139:
        /* <DEDUP_REMOVED lines=36> */
.L_x_41264:
        /* <DEDUP_REMOVED lines=13> */
.L_x_41266:
[----:B------:R-:W-:Y:S05]  /*2c200*/  BSYNC.RECONVERGENT B3 ;  /* 0x0000000000037941 */ /* 0x000fea0003800200 */
.L_x_41265:
        /* <DEDUP_REMOVED lines=61> */
.L_x_41263:
[----:B------:R-:W-:Y:S05]  /*2c5e0*/  BSYNC.RECONVERGENT B2 ;  /* 0x0000000000027941 */ /* 0x000fea0003800200 */
.L_x_41262:
        /* <DEDUP_REMOVED lines=12> */
.L_x_41261:
[----:B------:R-:W-:Y:S05]  /*2c6b0*/  BSYNC.RECONVERGENT B1 ;  /* 0x0000000000017941 */ /* 0x000fea0003800200 */
.L_x_41260:
        /* <DEDUP_REMOVED lines=22> */
.L_x_41271:
        /* <DEDUP_REMOVED lines=13> */
.L_x_41273:
[----:B------:R-:W-:Y:S05]  /*2c8f0*/  BSYNC.RECONVERGENT B3 ;  /* 0x0000000000037941 */ /* 0x000fea0003800200 */
.L_x_41272:
        /* <DEDUP_REMOVED lines=60> */
.L_x_41270:
[----:B------:R-:W-:Y:S05]  /*2ccc0*/  BSYNC.RECONVERGENT B2 ;  /* 0x0000000000027941 */ /* 0x000fea0003800200 */
.L_x_41269:
        /* <DEDUP_REMOVED lines=11> */
.L_x_41268:
[----:B------:R-:W-:Y:S05]  /*2cd80*/  BSYNC.RECONVERGENT B1 ;  /* 0x0000000000017941 */ /* 0x000fea0003800200 */
.L_x_41267:
        /* <DEDUP_REMOVED lines=22> */
.L_x_41278:
        /* <DEDUP_REMOVED lines=13> */
.L_x_41280:
[----:B------:R-:W-:Y:S05]  /*2cfc0*/  BSYNC.RECONVERGENT B3 ;  /* 0x0000000000037941 */ /* 0x000fea0003800200 */
.L_x_41279:
        /* <DEDUP_REMOVED lines=61> */
.L_x_41277:
[----:B------:R-:W-:Y:S05]  /*2d3a0*/  BSYNC.RECONVERGENT B2 ;  /* 0x0000000000027941 */ /* 0x000fea0003800200 */
.L_x_41276:
        /* <DEDUP_REMOVED lines=12> */
.L_x_41275:
[----:B------:R-:W-:Y:S05]  /*2d470*/  BSYNC.RECONVERGENT B1 ;  /* 0x0000000000017941 */ /* 0x000fea0003800200 */
.L_x_41274:
        /* <DEDUP_REMOVED lines=22> */
.L_x_41285:
        /* <DEDUP_REMOVED lines=13> */
.L_x_41287:
[----:B------:R-:W-:Y:S05]  /*2d6b0*/  BSYNC.RECONVERGENT B3 ;  /* 0x0000000000037941 */ /* 0x000fea0003800200 */
.L_x_41286:
        /* <DEDUP_REMOVED lines=61> */
.L_x_41284:
[----:B------:R-:W-:Y:S05]  /*2da90*/  BSYNC.RECONVERGENT B2 ;  /* 0x0000000000027941 */ /* 0x000fea0003800200 */
.L_x_41283:
        /* <DEDUP_REMOVED lines=11> */
.L_x_41282:
[----:B------:R-:W-:Y:S05]  /*2db50*/  BSYNC.RECONVERGENT B1 ;  /* 0x0000000000017941 */ /* 0x000fea0003800200 */
.L_x_41281:
        /* <DEDUP_REMOVED lines=22> */
.L_x_41292:
        /* <DEDUP_REMOVED lines=13> */
.L_x_41294:
[----:B------:R-:W-:Y:S05]  /*2dd90*/  BSYNC.RECONVERGENT B3 ;  /* 0x0000000000037941 */ /* 0x000fea0003800200 */
.L_x_41293:
        /* <DEDUP_REMOVED lines=61> */
.L_x_41291:
[----:B------:R-:W-:Y:S05]  /*2e170*/  BSYNC.RECONVERGENT B2 ;  /* 0x0000000000027941 */ /* 0x000fea0003800200 */
.L_x_41290:
        /* <DEDUP_REMOVED lines=12> */
.L_x_41289:
[----:B------:R-:W-:Y:S05]  /*2e240*/  BSYNC.RECONVERGENT B1 ;  /* 0x0000000000017941 */ /* 0x000fea0003800200 */
.L_x_41288:
        /* <DEDUP_REMOVED lines=22> */
.L_x_41299:
        /* <DEDUP_REMOVED lines=13> */
.L_x_41301:
[----:B------:R-:W-:Y:S05]  /*2e480*/  BSYNC.RECONVERGENT B3 ;  /* 0x0000000000037941 */ /* 0x000fea0003800200 */
.L_x_41300:
        /* <DEDUP_REMOVED lines=61> */
.L_x_41298:
[----:B------:R-:W-:Y:S05]  /*2e860*/  BSYNC.RECONVERGENT B2 ;  /* 0x0000000000027941 */ /* 0x000fea0003800200 */
.L_x_41297:
        /* <DEDUP_REMOVED lines=11> */
.L_x_41296:
[----:B------:R-:W-:Y:S05]  /*2e920*/  BSYNC.RECONVERGENT B1 ;  /* 0x0000000000017941 */ /* 0x000fea0003800200 */
.L_x_41295:
        /* <DEDUP_REMOVED lines=22> */
.L_x_41306:
        /* <DEDUP_REMOVED lines=13> */
.L_x_41308:
[----:B------:R-:W-:Y:S05]  /*2eb60*/  BSYNC.RECONVERGENT B3 ;  /* 0x0000000000037941 */ /* 0x000fea0003800200 */
.L_x_41307:
        /* <DEDUP_REMOVED lines=61> */
.L_x_41305:
[----:B------:R-:W-:Y:S05]  /*2ef40*/  BSYNC.RECONVERGENT B2 ;  /* 0x0000000000027941 */ /* 0x000fea0003800200 */
.L_x_41304:
        /* <DEDUP_REMOVED lines=12> */
.L_x_41303:
[----:B------:R-:W-:Y:S05]  /*2f010*/  BSYNC.RECONVERGENT B1 ;  /* 0x0000000000017941 */ /* 0x000fea0003800200 */
.L_x_41302:
        /* <DEDUP_REMOVED lines=22> */
.L_x_41313:
        /* <DEDUP_REMOVED lines=13> */
.L_x_41315:
[----:B------:R-:W-:Y:S05]  /*2f250*/  BSYNC.RECONVERGENT B3 ;  /* 0x0000000000037941 */ /* 0x000fea0003800200 */
.L_x_41314:
        /* <DEDUP_REMOVED lines=61> */
.L_x_41312:
[----:B------:R-:W-:Y:S05]  /*2f630*/  BSYNC.RECONVERGENT B2 ;  /* 0x0000000000027941 */ /* 0x000fea0003800200 */
.L_x_41311:
        /* <DEDUP_REMOVED lines=11> */
.L_x_41310:
[----:B------:R-:W-:Y:S05]  /*2f6f0*/  BSYNC.RECONVERGENT B1 ;  /* 0x0000000000017941 */ /* 0x000fea0003800200 */
.L_x_41309:
[----:B------:R-:W-:Y:S02]  /*2f700*/  F2FP.F16.F32.PACK_AB R164, RZ, R153 ;  /* 0x00000099ffa4723e */ /* 0x000fe400000000ff */
[----:B------:R-:W-:Y:S02]  /*2f710*/  PRMT R116, R116, 0x5410, R119 ;  /* 0x0000541074747816 */ /* 0x000fe40000000077 */
[----:B------:R-:W-:Y:S02]  /*2f720*/  PRMT R118, R118, 0x5410, R172 ;  /* 0x0000541076767816 */ /* 0x000fe400000000ac */
[----:B------:R-:W-:Y:S02]  /*2f730*/  PRMT R117, R117, 0x5410, R162 ;  /* 0x0000541075757816 */ /* 0x000fe400000000a2 */
[----:B------:R-:W-:Y:S01]  /*2f740*/  PRMT R119, R173, 0x5410, R164 ;  /* 0x00005410ad777816 */ /* 0x000fe200000000a4 */
[----:B------:R-:W-:Y:S06]  /*2f750*/  BRA `(.L_x_41316) ;  /* 0x0000003400507947 */ /* 0x000fec0003800000 */
.L_x_41259:
        /* <DEDUP_REMOVED lines=21> */
.L_x_41321:
        /* <DEDUP_REMOVED lines=13> */
.L_x_41323:
[----:B------:R-:W-:Y:S05]  /*2f980*/  BSYNC.RECONVERGENT B3 ;  /* 0x0000000000037941 */ /* 0x000fea0003800200 */
.L_x_41322:
        /* <DEDUP_REMOVED lines=61> */
.L_x_41320:
[----:B------:R-:W-:Y:S05]  /*2fd60*/  BSYNC.RECONVERGENT B2 ;  /* 0x0000000000027941 */ /* 0x000fea0003800200 */
.L_x_41319:
        /* <DEDUP_REMOVED lines=11> */
.L_x_41318:
[----:B------:R-:W-:Y:S05]  /*2fe20*/  BSYNC.RECONVERGENT B1 ;  /* 0x0000000000017941 */ /* 0x000fea0003800200 */
.L_x_41317:
        /* <DEDUP_REMOVED lines=18> */
.L_x_41328:
        /* <DEDUP_REMOVED lines=13> */
.L_x_41330:
[----:B------:R-:W-:Y:S05]  /*30020*/  BSYNC.RECONVERGENT B3 ;  /* 0x0000000000037941 */ /* 0x000fea0003800200 */
.L_x_41329:
        /* <DEDUP_REMOVED lines=61> */
.L_x_41327:
[----:B------:R-:W-:Y:S05]  /*30400*/  BSYNC.RECONVERGENT B2 ;  /* 0x0000000000027941 */ /* 0x000fea0003800200 */
.L_x_41326:
        /* <DEDUP_REMOVED lines=10> */
.L_x_41325:
[----:B------:R-:W-:Y:S05]  /*304b0*/  BSYNC.RECONVERGENT B1 ;  /* 0x0000000000017941 */ /* 0x000fea0003800200 */
.L_x_41324:
        /* <DEDUP_REMOVED lines=18> */
.L_x_41335:
        /* <DEDUP_REMOVED lines=13> */
.L_x_41337:
[----:B------:R-:W-:Y:S05]  /*306b0*/  BSYNC.RECONVERGENT B3 ;  /* 0x0000000000037941 */ /* 0x000fea0003800200 */
.L_x_41336:
        /* <DEDUP_REMOVED lines=61> */
.L_x_41334:
[----:B------:R-:W-:Y:S05]  /*30a90*/  BSYNC.RECONVERGENT B2 ;  /* 0x0000000000027941 */ /* 0x000fea0003800200 */
.L_x_41333:
        /* <DEDUP_REMOVED lines=11> */
.L_x_41332:
[----:B------:R-:W-:Y:S05]  /*30b50*/  BSYNC.RECONVERGENT B1 ;  /* 0x0000000000017941 */ /* 0x000fea0003800200 */
.L_x_41331:
        /* <DEDUP_REMOVED lines=18> */
.L_x_41342:
        /* <DEDUP_REMOVED lines=13> */
.L_x_41344:
[----:B------:R-:W-:Y:S05]  /*30d50*/  BSYNC.RECONVERGENT B3 ;  /* 0x0000000000037941 */ /* 0x000fea0003800200 */
.L_x_41343:
        /* <DEDUP_REMOVED lines=61> */
.L_x_41341:
[----:B------:R-:W-:Y:S05]  /*31130*/  BSYNC.RECONVERGENT B2 ;  /* 0x0000000000027941 */ /* 0x000fea0003800200 */
.L_x_41340:
        /* <DEDUP_REMOVED lines=10> */
.L_x_41339:
[----:B------:R-:W-:Y:S05]  /*311e0*/  BSYNC.RECONVERGENT B1 ;  /* 0x0000000000017941 */ /* 0x000fea0003800200 */
.L_x_41338:
        /* <DEDUP_REMOVED lines=18> */
.L_x_41349:
        /* <DEDUP_REMOVED lines=13> */
.L_x_41351:
[----:B------:R-:W-:Y:S05]  /*313e0*/  BSYNC.RECONVERGENT B3 ;  /* 0x0000000000037941 */ /* 0x000fea0003800200 */
.L_x_41350:
        /* <DEDUP_REMOVED lines=61> */
.L_x_41348:
[----:B------:R-:W-:Y:S05]  /*317c0*/  BSYNC.RECONVERGENT B2 ;  /* 0x0000000000027941 */ /* 0x000fea0003800200 */
.L_x_41347:
        /* <DEDUP_REMOVED lines=11> */
.L_x_41346:
[----:B------:R-:W-:Y:S05]  /*31880*/  BSYNC.RECONVERGENT B1 ;  /* 0x0000000000017941 */ /* 0x000fea0003800200 */
.L_x_41345:
        /* <DEDUP_REMOVED lines=18> */
.L_x_41356:
        /* <DEDUP_REMOVED lines=13> */
.L_x_41358:
[----:B------:R-:W-:Y:S05]  /*31a80*/  BSYNC.RECONVERGENT B3 ;  /* 0x0000000000037941 */ /* 0x000fea0003800200 */
.L_x_41357:
        /* <DEDUP_REMOVED lines=61> */
.L_x_41355:
[----:B------:R-:W-:Y:S05]  /*31e60*/  BSYNC.RECONVERGENT B2 ;  /* 0x0000000000027941 */ /* 0x000fea0003800200 */
.L_x_41354:
        /* <DEDUP_REMOVED lines=10> */
.L_x_41353:
[----:B------:R-:W-:Y:S05]  /*31f10*/  BSYNC.RECONVERGENT B1 ;  /* 0x0000000000017941 */ /* 0x000fea0003800200 */
.L_x_41352:
        /* <DEDUP_REMOVED lines=18> */
.L_x_41363:
        /* <DEDUP_REMOVED lines=13> */
.L_x_41365:
[----:B------:R-:W-:Y:S05]  /*32110*/  BSYNC.RECONVERGENT B3 ;  /* 0x0000000000037941 */ /* 0x000fea0003800200 */
.L_x_41364:
        /* <DEDUP_REMOVED lines=61> */
.L_x_41362:
[----:B------:R-:W-:Y:S05]  /*324f0*/  BSYNC.RECONVERGENT B2 ;  /* 0x0000000000027941 */ /* 0x000fea0003800200 */
.L_x_41361:
        /* <DEDUP_REMOVED lines=11> */
.L_x_41360:
[----:B------:R-:W-:Y:S05]  /*325b0*/  BSYNC.RECONVERGENT B1 ;  /* 0x0000000000017941 */ /* 0x000fea0003800200 */
.L_x_41359:
        /* <DEDUP_REMOVED lines=18> */
.L_x_41370:
        /* <DEDUP_REMOVED lines=13> */
.L_x_41372:
[----:B------:R-:W-:Y:S05]  /*327b0*/  BSYNC.RECONVERGENT B3 ;  /* 0x0000000000037941 */ /* 0x000fea0003800200 */
.L_x_41371:
        /* <DEDUP_REMOVED lines=61> */
.L_x_41369:
[----:B------:R-:W-:Y:S05]  /*32b90*/  BSYNC.RECONVERGENT B2 ;  /* 0x0000000000027941 */ /* 0x000fea0003800200 */
.L_x_41368:
        /* <DEDUP_REMOVED lines=10> */
.L_x_41367:
[----:B------:R-:W-:Y:S05]  /*32c40*/  BSYNC.RECONVERGENT B1 ;  /* 0x0000000000017941 */ /* 0x000fea0003800200 */
.L_x_41366:
[----:B------:R-:W-:Y:S02]  /*32c50*/  F2FP.F16.F32.PACK_AB R164, RZ, R153 ;  /* 0x00000099ffa4723e */ /* 0x000fe400000000ff */
[----:B------:R-:W-:Y:S02]  /*32c60*/  PRMT R116, R116, 0x5410, R119 ;  /* 0x0000541074747816 */ /* 0x000fe40000000077 */
[----:B------:R-:W-:Y:S02]  /*32c70*/  PRMT R118, R118, 0x5410, R169 ;  /* 0x0000541076767816 */ /* 0x000fe400000000a9 */
[----:B------:R-:W-:Y:S02]  /*32c80*/  PRMT R117, R117, 0x5410, R162 ;  /* 0x0000541075757816 */ /* 0x000fe400000000a2 */
[----:B------:R-:W-:-:S07]  /*32c90*/  PRMT R119, R174, 0x5410, R164 ;  /* 0x00005410ae777816 */ /* 0x000fce00000000a4 */
.L_x_41316:
        /* <DEDUP_REMOVED lines=26> */
.L_x_41374:
[----:B------:R-:W-:Y:S05]  /*32e40*/  BSYNC.RECONVERGENT B1 ;  /* 0x0000000000017941 */ /* 0x000fea0003800200 */
.L_x_41373:
[----:B------:R-:W-:Y:S01]  /*32e50*/  VIADD R166, R166, 0x20 ;  /* 0x00000020a6a67836 */ /* 0x000fe20000000000 */
[----:B------:R-:W-:-:S07]  /*32e60*/  IADD3 R163, PT, PT, R163, 0x20, RZ ;  /* 0x00000020a3a37810 */ /* 0x000fce0007ffe0ff */
.L_x_41258:
[----:B------:R-:W-:Y:S05]  /*32e70*/  BSYNC.RECONVERGENT B0 ;  /* 0x0000000000007941 */ /* 0x000fea0003800200 */
.L_x_41257:
        /* <DEDUP_REMOVED lines=36> */
.L_x_41382:
        /* <DEDUP_REMOVED lines=13> */
.L_x_41384:
[----:B------:R-:W-:Y:S05]  /*33190*/  BSYNC.RECONVERGENT B3 ;  /* 0x0000000000037941 */ /* 0x000fea0003800200 */
.L_x_41383:
        /* <DEDUP_REMOVED lines=59> */
[----:B------:R-:W-:Y:S01]  /*33550*/  HFMA2 R116, -RZ, RZ, 0, 0 ;  /* 0x00000000ff747431 */ /* 0x000fe200000001ff */
[----:B------:R-:W-:-:S07]  /*33560*/  LOP3.LUT R6, R7, R6, R119, 0x96, !PT ;  /* 0x0000000607067212 */ /* 0x000fce00078e9677 */
.L_x_41381:
[----:B------:R-:W-:Y:S05]  /*33570*/  BSYNC.RECONVERGENT B2 ;  /* 0x0000000000027941 */ /* 0x000fea0003800200 */
.L_x_41380:
        /* <DEDUP_REMOVED lines=12> */
.L_x_41379:
[----:B------:R-:W-:Y:S05]  /*33640*/  BSYNC.RECONVERGENT B1 ;  /* 0x0000000000017941 */ /* 0x000fea0003800200 */
.L_x_41378:
        /* <DEDUP_REMOVED lines=22> */
.L_x_41389:
        /* <DEDUP_REMOVED lines=13> */
.L_x_41391:
[----:B------:R-:W-:Y:S05]  /*33880*/  BSYNC.RECONVERGENT B3 ;  /* 0x0000000000037941 */ /* 0x000fea0003800200 */
.L_x_41390:
        /* <DEDUP_REMOVED lines=61> */
.L_x_41388:
[----:B------:R-:W-:Y:S05]  /*33c60*/  BSYNC.RECONVERGENT B2 ;  /* 0x0000000000027941 */ /* 0x000fea0003800200 */
.L_x_41387:
        /* <DEDUP_REMOVED lines=11> */
.L_x_41386:
[----:B------:R-:W-:Y:S05]  /*33d20*/  BSYNC.RECONVERGENT B1 ;  /* 0x0000000000017941 */ /* 0x000fea0003800200 */
.L_x_41385:
        /* <DEDUP_REMOVED lines=22> */
.L_x_41396:
        /* <DEDUP_REMOVED lines=13> */
.L_x_41398:
[----:B------:R-:W-:Y:S05]  /*33f60*/  BSYNC.RECONVERGENT B3 ;  /* 0x0000000000037941 */ /* 0x000fea0003800200 */
.L_x_41397:
        /* <DEDUP_REMOVED lines=61> */
.L_x_41395:
[----:B------:R-:W-:Y:S05]  /*34340*/  BSYNC.RECONVERGENT B2 ;  /* 0x0000000000027941 */ /* 0x000fea0003800200 */
.L_x_41394:
        /* <DEDUP_REMOVED lines=12> */
.L_x_41393:
[----:B------:R-:W-:Y:S05]  /*34410*/  BSYNC.RECONVERGENT B1 ;  /* 0x0000000000017941 */ /* 0x000fea0003800200 */
.L_x_41392:
        /* <DEDUP_REMOVED lines=22> */
.L_x_41403:
        /* <DEDUP_REMOVED lines=13> */
.L_x_41405:
[----:B------:R-:W-:Y:S05]  /*34650*/  BSYNC.RECONVERGENT B3 ;  /* 0x0000000000037941 */ /* 0x000fea0003800200 */
.L_x_41404:
        /* <DEDUP_REMOVED lines=61> */
.L_x_41402:
[----:B------:R-:W-:Y:S05]  /*34a30*/  BSYNC.RECONVERGENT B2 ;  /* 0x0000000000027941 */ /* 0x000fea0003800200 */
.L_x_41401:
        /* <DEDUP_REMOVED lines=11> */
.L_x_41400:
[----:B------:R-:W-:Y:S05]  /*34af0*/  BSYNC.RECONVERGENT B1 ;  /* 0x0000000000017941 */ /* 0x000fea0003800200 */
.L_x_41399:
        /* <DEDUP_REMOVED lines=22> */
.L_x_41410:
        /* <DEDUP_REMOVED lines=13> */
.L_x_41412:
[----:B------:R-:W-:Y:S05]  /*34d30*/  BSYNC.RECONVERGENT B3 ;  /* 0x0000000000037941 */ /* 0x000fea0003800200 */
.L_x_41411:
        /* <DEDUP_REMOVED lines=61> */
.L_x_41409:
[----:B------:R-:W-:Y:S05]  /*35110*/  BSYNC.RECONVERGENT B2 ;  /* 0x0000000000027941 */ /* 0x000fea0003800200 */
.L_x_41408:
        /* <DEDUP_REMOVED lines=12> */
.L_x_41407:
[----:B------:R-:W-:Y:S05]  /*351e0*/  BSYNC.RECONVERGENT B1 ;  /* 0x0000000000017941 */ /* 0x000fea0003800200 */
.L_x_41406:
        /* <DEDUP_REMOVED lines=22> */
.L_x_41417:
        /* <DEDUP_REMOVED lines=13> */
.L_x_41419:
[----:B------:R-:W-:Y:S05]  /*35420*/  BSYNC.RECONVERGENT B3 ;  /* 0x0000000000037941 */ /* 0x000fea0003800200 */
.L_x_41418:
        /* <DEDUP_REMOVED lines=61> */
.L_x_41416:
[----:B------:R-:W-:Y:S05]  /*35800*/  BSYNC.RECONVERGENT B2 ;  /* 0x0000000000027941 */ /* 0x000fea0003800200 */
.L_x_41415:
        /* <DEDUP_REMOVED lines=11> */
.L_x_41414:
[----:B------:R-:W-:Y:S05]  /*358c0*/  BSYNC.RECONVERGENT B1 ;  /* 0x0000000000017941 */ /* 0x000fea0003800200 */
.L_x_41413:
        /* <DEDUP_REMOVED lines=22> */
.L_x_41424:
        /* <DEDUP_REMOVED lines=13> */
.L_x_41426:
[----:B------:R-:W-:Y:S05]  /*35b00*/  BSYNC.RECONVERGENT B3 ;  /* 0x0000000000037941 */ /* 0x000fea0003800200 */
.L_x_41425:
        /* <DEDUP_REMOVED lines=61> */
.L_x_41423:
[----:B------:R-:W-:Y:S05]  /*35ee0*/  BSYNC.RECONVERGENT B2 ;  /* 0x0000000000027941 */ /* 0x000fea0003800200 */
.L_x_41422:
        /* <DEDUP_REMOVED lines=12> */
.L_x_41421:
[----:B------:R-:W-:Y:S05]  /*35fb0*/  BSYNC.RECONVERGENT B1 ;  /* 0x0000000000017941 */ /* 0x000fea0003800200 */
.L_x_41420:
        /* <DEDUP_REMOVED lines=22> */
.L_x_41431:
        /* <DEDUP_REMOVED lines=13> */
.L_x_41433:
[----:B------:R-:W-:Y:S05]  /*361f0*/  BSYNC.RECONVERGENT B3 ;  /* 0x0000000000037941 */ /* 0x000fea0003800200 */
.L_x_41432:
        /* <DEDUP_REMOVED lines=61> */
.L_x_41430:
[----:B------:R-:W-:Y:S05]  /*365d0*/  BSYNC.RECONVERGENT B2 ;  /* 0x0000000000027941 */ /* 0x000fea0003800200 */
.L_x_41429:
        /* <DEDUP_REMOVED lines=11> */
.L_x_41428:
[----:B------:R-:W-:Y:S05]  /*36690*/  BSYNC.RECONVERGENT B1 ;  /* 0x0000000000017941 */ /* 0x000fea0003800200 */
.L_x_41427:
[----:B------:R-:W-:Y:S02]  /*366a0*/  F2FP.F16.F32.PACK_AB R164, RZ, R161 ;  /* 0x000000a1ffa4723e */ /* 0x000fe400000000ff */
[----:B------:R-:W-:Y:S02]  /*366b0*/  PRMT R116, R119, 0x5410, R116 ;  /* 0x0000541077747816 */ /* 0x000fe40000000074 */
[----:B------:R-:W-:Y:S02]  /*366c0*/  PRMT R118, R118, 0x5410, R172 ;  /* 0x0000541076767816 */ /* 0x000fe400000000ac */
[----:B------:R-:W-:Y:S02]  /*366d0*/  PRMT R117, R117, 0x5410, R167 ;  /* 0x0000541075757816 */ /* 0x000fe400000000a7 */
[----:B------:R-:W-:Y:S01]  /*366e0*/  PRMT R119, R173, 0x5410, R164 ;  /* 0x00005410ad777816 */ /* 0x000fe200000000a4 */
[----:B------:R-:W-:Y:S06]  /*366f0*/  BRA `(.L_x_41434) ;  /* 0x0000003400547947 */ /* 0x000fec0003800000 */
.L_x_41377:
        /* <DEDUP_REMOVED lines=21> */
.L_x_41439:
        /* <DEDUP_REMOVED lines=13> */
.L_x_41441:
[----:B------:R-:W-:Y:S05]  /*36920*/  BSYNC.RECONVERGENT B3 ;  /* 0x0000000000037941 */ /* 0x000fea0003800200 */
.L_x_41440:
        /* <DEDUP_REMOVED lines=61> */
.L_x_41438:
[----:B------:R-:W-:Y:S05]  /*36d00*/  BSYNC.RECONVERGENT B2 ;  /* 0x0000000000027941 */ /* 0x000fea0003800200 */
.L_x_41437:
        /* <DEDUP_REMOVED lines=11> */
.L_x_41436:
[----:B------:R-:W-:Y:S05]  /*36dc0*/  BSYNC.RECONVERGENT B1 ;  /* 0x0000000000017941 */ /* 0x000fea0003800200 */
.L_x_41435:
        /* <DEDUP_REMOVED lines=18> */
.L_x_41446:
        /* <DEDUP_REMOVED lines=13> */
.L_x_41448:
[----:B------:R-:W-:Y:S05]  /*36fc0*/  BSYNC.RECONVERGENT B3 ;  /* 0x0000000000037941 */ /* 0x000fea0003800200 */
.L_x_41447:
        /* <DEDUP_REMOVED lines=61> */
.L_x_41445:
[----:B------:R-:W-:Y:S05]  /*373a0*/  BSYNC.RECONVERGENT B2 ;  /* 0x0000000000027941 */ /* 0x000fea0003800200 */
.L_x_41444:
        /* <DEDUP_REMOVED lines=10> */
.L_x_41443:
[----:B------:R-:W-:Y:S05]  /*37450*/  BSYNC.RECONVERGENT B1 ;  /* 0x0000000000017941 */ /* 0x000fea0003800200 */
.L_x_41442:
        /* <DEDUP_REMOVED lines=18> */
.L_x_41453:
        /* <DEDUP_REMOVED lines=13> */
.L_x_41455:
[----:B------:R-:W-:Y:S05]  /*37650*/  BSYNC.RECONVERGENT B3 ;  /* 0x0000000000037941 */ /* 0x000fea0003800200 */
.L_x_41454:
        /* <DEDUP_REMOVED lines=61> */
.L_x_41452:
[----:B------:R-:W-:Y:S05]  /*37a30*/  BSYNC.RECONVERGENT B2 ;  /* 0x0000000000027941 */ /* 0x000fea0003800200 */
.L_x_41451:
        /* <DEDUP_REMOVED lines=11> */
.L_x_41450:
[----:B------:R-:W-:Y:S05]  /*37af0*/  BSYNC.RECONVERGENT B1 ;  /* 0x0000000000017941 */ /* 0x000fea0003800200 */
.L_x_41449:
        /* <DEDUP_REMOVED lines=18> */
.L_x_41460:
        /* <DEDUP_REMOVED lines=13> */
.L_x_41462:
[----:B------:R-:W-:Y:S05]  /*37cf0*/  BSYNC.RECONVERGENT B3 ;  /* 0x0000000000037941 */ /* 0x000fea0003800200 */
.L_x_41461:
        /* <DEDUP_REMOVED lines=61> */
.L_x_41459:
[----:B------:R-:W-:Y:S05]  /*380d0*/  BSYNC.RECONVERGENT B2 ;  /* 0x0000000000027941 */ /* 0x000fea0003800200 */
.L_x_41458:
        /* <DEDUP_REMOVED lines=10> */
.L_x_41457:
[----:B------:R-:W-:Y:S05]  /*38180*/  BSYNC.RECONVERGENT B1 ;  /* 0x0000000000017941 */ /* 0x000fea0003800200 */
.L_x_41456:
        /* <DEDUP_REMOVED lines=18> */
.L_x_41467:
        /* <DEDUP_REMOVED lines=13> */
.L_x_41469:
[----:B------:R-:W-:Y:S05]  /*38380*/  BSYNC.RECONVERGENT B3 ;  /* 0x0000000000037941 */ /* 0x000fea0003800200 */
.L_x_41468:
        /* <DEDUP_REMOVED lines=61> */
.L_x_41466:
[----:B------:R-:W-:Y:S05]  /*38760*/  BSYNC.RECONVERGENT B2 ;  /* 0x0000000000027941 */ /* 0x000fea0003800200 */
.L_x_41465:
        /* <DEDUP_REMOVED lines=11> */
.L_x_41464:
[----:B------:R-:W-:Y:S05]  /*38820*/  BSYNC.RECONVERGENT B1 ;  /* 0x0000000000017941 */ /* 0x000fea0003800200 */
.L_x_41463:
        /* <DEDUP_REMOVED lines=18> */
.L_x_41474:
        /* <DEDUP_REMOVED lines=13> */
.L_x_41476:
[----:B------:R-:W-:Y:S05]  /*38a20*/  BSYNC.RECONVERGENT B3 ;  /* 0x0000000000037941 */ /* 0x000fea0003800200 */
.L_x_41475:
        /* <DEDUP_REMOVED lines=61> */
.L_x_41473:
[----:B------:R-:W-:Y:S05]  /*38e00*/  BSYNC.RECONVERGENT B2 ;  /* 0x0000000000027941 */ /* 0x000fea0003800200 */
.L_x_41472:
        /* <DEDUP_REMOVED lines=10> */
.L_x_41471:
[----:B------:R-:W-:Y:S05]  /*38eb0*/  BSYNC.RECONVERGENT B1 ;  /* 0x0000000000017941 */ /* 0x000fea0003800200 */
.L_x_41470:
        /* <DEDUP_REMOVED lines=18> */
.L_x_41481:
        /* <DEDUP_REMOVED lines=13> */
.L_x_41483:
[----:B------:R-:W-:Y:S05]  /*390b0*/  BSYNC.RECONVERGENT B3 ;  /* 0x0000000000037941 */ /* 0x000fea0003800200 */
.L_x_41482:
        /* <DEDUP_REMOVED lines=61> */
.L_x_41480:
[----:B------:R-:W-:Y:S05]  /*39490*/  BSYNC.RECONVERGENT B2 ;  /* 0x0000000000027941 */ /* 0x000fea0003800200 */
.L_x_41479:
        /* <DEDUP_REMOVED lines=11> */
.L_x_41478:
[----:B------:R-:W-:Y:S05]  /*39550*/  BSYNC.RECONVERGENT B1 ;  /* 0x0000000000017941 */ /* 0x000fea0003800200 */
.L_x_41477:
        /* <DEDUP_REMOVED lines=18> */
.L_x_41488:
        /* <DEDUP_REMOVED lines=13> */
.L_x_41490:
[----:B------:R-:W-:Y:S05]  /*39750*/  BSYNC.RECONVERGENT B3 ;  /* 0x0000000000037941 */ /* 0x000fea0003800200 */
.L_x_41489:
        /* <DEDUP_REMOVED lines=61> */
.L_x_41487:
[----:B------:R-:W-:Y:S05]  /*39b30*/  BSYNC.RECONVERGENT B2 ;  /* 0x0000000000027941 */ /* 0x000fea0003800200 */
.L_x_41486:
        /* <DEDUP_REMOVED lines=10> */
.L_x_41485:
[----:B------:R-:W-:Y:S05]  /*39be0*/  BSYNC.RECONVERGENT B1 ;  /* 0x0000000000017941 */ /* 0x000fea0003800200 */
.L_x_41484:
[----:B------:R-:W-:Y:S01]  /*39bf0*/  F2FP.F16.F32.PACK_AB R168, RZ, R161 ;  /* 0x000000a1ffa8723e */ /* 0x000fe200000000ff */
[----:B------:R-:W-:Y:S01]  /*39c00*/  IMAD.MOV.U32 R162, RZ, RZ, R165 ;  /* 0x000000ffffa27224 */ /* 0x000fe200078e00a5 */
[----:B------:R-:W-:Y:S02]  /*39c10*/  PRMT R116, R116, 0x5410, R119 ;  /* 0x0000541074747816 */ /* 0x000fe40000000077 */
[----:B------:R-:W-:Y:S02]  /*39c20*/  PRMT R118, R118, 0x5410, R167 ;  /* 0x0000541076767816 */ /* 0x000fe400000000a7 */
[----:B------:R-:W-:Y:S02]  /*39c30*/  PRMT R117, R117, 0x5410, R164 ;  /* 0x0000541075757816 */ /* 0x000fe400000000a4 */
[----:B------:R-:W-:-:S07]  /*39c40*/  PRMT R119, R174, 0x5410, R168 ;  /* 0x00005410ae777816 */ /* 0x000fce00000000a8 */
.L_x_41434:
        /* <DEDUP_REMOVED lines=24> */
.L_x_41376:
[----:B------:R-:W-:Y:S05]  /*39dd0*/  BSYNC.RECONVERGENT B0 ;  /* 0x0000000000007941 */ /* 0x000fea0003800200 */
.L_x_41375:
        /* <DEDUP_REMOVED lines=234> */
.L_x_41520:
        /* <DEDUP_REMOVED lines=44> */
[----:B------:R-:W-:Y:S01]  /*3af40*/  F2FP.F16.F32.PACK_AB R116, R116, R117 ;  /* 0x000000757474723e */ /* 0x000fe200000000ff */
[----:B------:R-:W-:Y:S01]  /*3af50*/  FADD.FTZ R117, R15, -R167 ;  /* 0x800000a70f757221 */ /* 0x000fe20000010000 */
[----:B-----5:R-:W-:-:S03]  /*3af60*/  FFMA.FTZ R118, R118, R170, R195 ;  /* 0x000000aa76767223 */ /* 0x020fc600000100c3 */
[----:B------:R-:W-:Y:S01]  /*3af70*/  FMUL.FTZ R117, R163, R117 ;  /* 0x00000075a3757220 */ /* 0x000fe20000410000 */
[----:B----4-:R-:W-:-:S03]  /*3af80*/  FFMA.FTZ R119, R119, R169, R196 ;  /* 0x000000a977777223 */ /* 0x010fc600000100c4 */
[----:B------:R-:W-:-:S05]  /*3af90*/  FFMA.FTZ R117, R117, R171, R194 ;  /* 0x000000ab75757223 */ /* 0x000fca00000100c2 */
[----:B------:R-:W-:Y:S01]  /*3afa0*/  F2FP.F16.F32.PACK_AB R117, R118, R117 ;  /* 0x000000757675723e */ /* 0x000fe200000000ff */
[----:B------:R-:W-:-:S04]  /*3afb0*/  FADD.FTZ R118, R21, -R167 ;  /* 0x800000a715767221 */ /* 0x000fc80000010000 */
[----:B------:R-:W-:-:S04]  /*3afc0*/  FMUL.FTZ R118, R163, R118 ;  /* 0x00000076a3767220 */ /* 0x000fc80000410000 */
        /* <DEDUP_REMOVED lines=10> */
[C---:B0-----:R-:W-:Y:S01]  /*3b070*/  IMAD.WIDE.U32 R164, R166.reuse, 0x10, R164 ;  /* 0x00000010a6a47825 */ /* 0x041fe200078e00a4 */
[----:B------:R-:W-:-:S04]  /*3b080*/  IADD3 R166, PT, PT, R166, 0x20, RZ ;  /* 0x00000020a6a67810 */ /* 0x000fc80007ffe0ff */
[----:B------:R0:W-:Y:S03]  /*3b090*/  STG.E.128 desc[UR6][R164.64], R116 ;  /* 0x00000074a4007986 */ /* 0x0001e6000c101d06 */
.L_x_41495:
[----:B------:R-:W-:Y:S05]  /*3b0a0*/  BSYNC.RECONVERGENT B1 ;  /* 0x0000000000017941 */ /* 0x000fea0003800200 */
.L_x_41494:
        /* <DEDUP_REMOVED lines=18> */
[----:B------:R-:W-:Y:S01]  /*3b1d0*/  F2FP.F16.F32.PACK_AB R116, R116, R117 ;  /* 0x000000757474723e */ /* 0x000fe200000000ff */
[----:B------:R-:W-:Y:S01]  /*3b1e0*/  FADD.FTZ R117, R29, -R167 ;  /* 0x800000a71d757221 */ /* 0x000fe20000010000 */
[----:B------:R-:W-:-:S03]  /*3b1f0*/  FMUL.FTZ R118, R163, R118 ;  /* 0x00000076a3767220 */ /* 0x000fc60000410000 */
[----:B------:R-:W-:Y:S01]  /*3b200*/  FMUL.FTZ R117, R163, R117 ;  /* 0x00000075a3757220 */ /* 0x000fe20000410000 */
[----:B-----5:R-:W-:Y:S01]  /*3b210*/  FFMA.FTZ R118, R118, R119, R203 ;  /* 0x0000007776767223 */ /* 0x020fe200000100cb */
[----:B------:R-:W-:Y:S02]  /*3b220*/  FADD.FTZ R119, R31, -R167 ;  /* 0x800000a71f777221 */ /* 0x000fe40000010000 */
[----:B----4-:R-:W-:Y:S02]  /*3b230*/  FFMA.FTZ R117, R117, R170, R202 ;  /* 0x000000aa75757223 */ /* 0x010fe400000100ca */
[----:B------:R-:W-:-:S03]  /*3b240*/  FMUL.FTZ R119, R163, R119 ;  /* 0x00000077a3777220 */ /* 0x000fc60000410000 */
[----:B------:R-:W-:Y:S01]  /*3b250*/  F2FP.F16.F32.PACK_AB R117, R118, R117 ;  /* 0x000000757675723e */ /* 0x000fe200000000ff */
[----:B------:R-:W-:Y:S01]  /*3b260*/  FADD.FTZ R118, R32, -R167 ;  /* 0x800000a720767221 */ /* 0x000fe20000010000 */
[----:B------:R-:W-:-:S03]  /*3b270*/  FFMA.FTZ R119, R119, R169, R204 ;  /* 0x000000a977777223 */ /* 0x000fc600000100cc */
        /* <DEDUP_REMOVED lines=11> */
[----:B0-----:R-:W-:-:S04]  /*3b330*/  IMAD.WIDE.U32 R164, R166, 0x10, R164 ;  /* 0x00000010a6a47825 */ /* 0x001fc800078e00a4 */
[----:B------:R-:W-:Y:S01]  /*3b340*/  VIADD R166, R166, 0x20 ;  /* 0x00000020a6a67836 */ /* 0x000fe20000000000 */
[----:B------:R1:W-:Y:S06]  /*3b350*/  STG.E.128 desc[UR6][R164.64], R116 ;  /* 0x00000074a4007986 */ /* 0x0003ec000c101d06 */
.L_x_41497:
[----:B------:R-:W-:Y:S05]  /*3b360*/  BSYNC.RECONVERGENT B1 ;  /* 0x0000000000017941 */ /* 0x000fea0003800200 */
.L_x_41496:
        /* <DEDUP_REMOVED lines=43> */
.L_x_41499:
[----:B------:R-:W-:Y:S05]  /*3b620*/  BSYNC.RECONVERGENT B1 ;  /* 0x0000000000017941 */ /* 0x000fea0003800200 */
.L_x_41498:
        /* <DEDUP_REMOVED lines=43> */
.L_x_41501:
[----:B------:R-:W-:Y:S05]  /*3b8e0*/  BSYNC.RECONVERGENT B1 ;  /* 0x0000000000017941 */ /* 0x000fea0003800200 */
.L_x_41500:
        /* <DEDUP_REMOVED lines=24> */
[----:B---3--:R-:W-:Y:S02]  /*3ba70*/  FFMA.FTZ R117, R117, R170, R226 ;  /* 0x000000aa75757223 */ /* 0x008fe400000100e2 */
        /* <DEDUP_REMOVED lines=18> */
.L_x_41503:
[----:B------:R-:W-:Y:S05]  /*3bba0*/  BSYNC.RECONVERGENT B1 ;  /* 0x0000000000017941 */ /* 0x000fea0003800200 */
.L_x_41502:
        /* <DEDUP_REMOVED lines=18> */
[----:B------:R-:W-:Y:S01]  /*3bcd0*/  F2FP.F16.F32.PACK_AB R116, R116, R117 ;  /* 0x000000757474723e */ /* 0x000fe200000000ff */
[----:B------:R-:W-:Y:S01]  /*3bce0*/  FADD.FTZ R117, R140, -R167 ;  /* 0x800000a78c757221 */ /* 0x000fe20000010000 */
[----:B------:R-:W-:-:S03]  /*3bcf0*/  FMUL.FTZ R118, R163, R118 ;  /* 0x00000076a3767220 */ /* 0x000fc60000410000 */
[----:B------:R-:W-:Y:S01]  /*3bd00*/  FMUL.FTZ R117, R163, R117 ;  /* 0x00000075a3757220 */ /* 0x000fe20000410000 */
[----:B----4-:R-:W-:Y:S01]  /*3bd10*/  FFMA.FTZ R118, R118, R119, R235 ;  /* 0x0000007776767223 */ /* 0x010fe200000100eb */
        /* <DEDUP_REMOVED lines=20> */
.L_x_41505:
[----:B------:R-:W-:Y:S05]  /*3be60*/  BSYNC.RECONVERGENT B1 ;  /* 0x0000000000017941 */ /* 0x000fea0003800200 */
.L_x_41504:
        /* <DEDUP_REMOVED lines=23> */
[----:B------:R-:W-:Y:S01]  /*3bfe0*/  F2FP.F16.F32.PACK_AB R117, R118, R117 ;  /* 0x000000757675723e */ /* 0x000fe200000000ff */
[----:B------:R-:W-:Y:S01]  /*3bff0*/  FADD.FTZ R118, R151, -R167 ;  /* 0x800000a797767221 */ /* 0x000fe20000010000 */
[----:B------:R-:W-:Y:S01]  /*3c000*/  FFMA.FTZ R119, R119, R248, R244 ;  /* 0x000000f877777223 */ /* 0x000fe200000100f4 */
[C---:B------:R-:W-:Y:S02]  /*3c010*/  FMUL.FTZ R164, R163.reuse, R164 ;  /* 0x000000a4a3a47220 */ /* 0x040fe40000410000 */
[----:B------:R-:W-:Y:S02]  /*3c020*/  FMUL.FTZ R118, R163, R118 ;  /* 0x00000076a3767220 */ /* 0x000fe40000410000 */
[----:B------:R-:W-:Y:S02]  /*3c030*/  FFMA.FTZ R164, R164, R250, R246 ;  /* 0x000000faa4a47223 */ /* 0x000fe400000100f6 */
        /* <DEDUP_REMOVED lines=10> */
.L_x_41507:
[----:B------:R-:W-:Y:S05]  /*3c0e0*/  BSYNC.RECONVERGENT B1 ;  /* 0x0000000000017941 */ /* 0x000fea0003800200 */
.L_x_41506:
        /* <DEDUP_REMOVED lines=22> */
[----:B------:R-:W-:Y:S01]  /*3c250*/  F2FP.F16.F32.PACK_AB R119, R119, R117 ;  /* 0x000000757777723e */ /* 0x000fe200000000ff */
[----:B------:R-:W-:Y:S01]  /*3c260*/  FFMA.FTZ R117, R167, R190, R178 ;  /* 0x000000bea7757223 */ /* 0x000fe200000100b2 */
[----:B------:R-:W-:Y:S01]  /*3c270*/  FFMA.FTZ R165, R165, R191, R179 ;  /* 0x000000bfa5a57223 */ /* 0x000fe200000100b3 */
[----:B------:R-:W-:Y:S01]  /*3c280*/  F2FP.F16.F32.PACK_AB R116, R164, R116 ;  /* 0x00000074a474723e */ /* 0x000fe200000000ff */
[----:B------:R-:W-:Y:S01]  /*3c290*/  FFMA.FTZ R163, R169, R184, R180 ;  /* 0x000000b8a9a37223 */ /* 0x000fe200000100b4 */
[----:B------:R-:W-:-:S02]  /*3c2a0*/  FFMA.FTZ R118, R118, R185, R181 ;  /* 0x000000b976767223 */ /* 0x000fc400000100b5 */
[----:B------:R-:W-:Y:S02]  /*3c2b0*/  F2FP.F16.F32.PACK_AB R117, R165, R117 ;  /* 0x00000075a575723e */ /* 0x000fe400000000ff */
[----:B------:R-:W0:Y:S01]  /*3c2c0*/  LDC.64 R164, c[0x0][0x428] ;  /* 0x00010a00ffa47b82 */ /* 0x000e220000000a00 */
[----:B------:R-:W-:Y:S01]  /*3c2d0*/  F2FP.F16.F32.PACK_AB R118, R118, R163 ;  /* 0x000000a37676723e */ /* 0x000fe200000000ff */
[----:B0-----:R-:W-:-:S05]  /*3c2e0*/  IMAD.WIDE.U32 R164, R166, 0x10, R164 ;  /* 0x00000010a6a47825 */ /* 0x001fca00078e00a4 */
[----:B------:R0:W-:Y:S02]  /*3c2f0*/  STG.E.128 desc[UR6][R164.64], R116 ;  /* 0x00000074a4007986 */ /* 0x0001e4000c101d06 */
.L_x_41493:
[----:B------:R-:W-:Y:S05]  /*3c300*/  BSYNC.RECONVERGENT B0 ;  /* 0x0000000000007941 */ /* 0x000fea0003800200 */
.L_x_41492:
[----:B01234-:R-:W0:Y:S02]  /*3c310*/  LDC.64 R116, c[0x0][0x380] ;  /* 0x0000e000ff747b82 */ /* 0x01fe240000000a00 */
[----:B0-----:R-:W-:-:S05]  /*3c320*/  IMAD R3, R116, 0x4, R3 ;  /* 0x0000000474037824 */ /* 0x001fca00078e0203 */
[----:B------:R-:W-:-:S13]  /*3c330*/  ISETP.GE.AND P0, PT, R3, R117, PT ;  /* 0x000000750300720c */ /* 0x000fda0003f06270 */
[----:B------:R-:W-:Y:S05]  /*3c340*/  @!P0 BRA `(.L_x_41508) ;  /* 0xfffffc5c00388947 */ /* 0x000fea000383ffff */
[----:B------:R-:W-:Y:S05]  /*3c350*/  EXIT ;  /* 0x000000000000794d */ /* 0x000fea0003800000 */
.L_x_41491:
        /* <DEDUP_REMOVED lines=8> */
.L_x_41510:
[----:B------:R-:W-:Y:S05]  /*3c3e0*/  BSYNC B0 ;  /* 0x0000000000007941 */ /* 0x000fea0003800000 */
.L_x_41509:
        /* <DEDUP_REMOVED lines=9> */
.L_x_41511:
[----:B------:R-:W-:Y:S02]  /*3c480*/  IMAD.MOV.U32 R119, RZ, RZ, 0x4 ;  /* 0x00000004ff777424 */ /* 0x000fe400078e00ff */
[----:B------:R-:W-:Y:S01]  /*3c490*/  FADD.FTZ R118, R118, R116 ;  /* 0x0000007476767221 */ /* 0x000fe20000010000 */
[----:B------:R-:W-:-:S04]  /*3c4a0*/  MOV R116, 0xffffffff ;  /* 0xffffffff00747802 */ /* 0x000fc80000000f00 */
[----:B------:R-:W-:-:S07]  /*3c4b0*/  MOV R164, R118 ;  /* 0x0000007600a47202 */ /* 0x000fce0000000f00 */
[----:B------:R-:W-:Y:S05]  /*3c4c0*/  WARPSYNC.COLLECTIVE R116, `(.L_x_41512) ;  /* 0x0000000074087348 */ /* 0x000fea0003c00000 */
[----:B------:R0:W1:Y:S02]  /*3c4d0*/  SHFL.BFLY P6, R116, R164, R119, R117 ;  /* 0x0c000077a4747389 */ /* 0x00006400000c0075 */
[----:B01----:R-:W-:Y:S05]  /*3c4e0*/  ENDCOLLECTIVE ;  /* 0x000000000000791b */ /* 0x003fea0003800000 */
.L_x_41512:
[----:B------:R-:W-:Y:S02]  /*3c4f0*/  HFMA2 R119, -RZ, RZ, 0, 4.76837158203125e-07 ;  /* 0x00000008ff777431 */ /* 0x000fe400000001ff */
[----:B------:R-:W-:Y:S01]  /*3c500*/  FADD.FTZ R118, R118, R116 ;  /* 0x0000007476767221 */ /* 0x000fe20000010000 */
[----:B------:R-:W-:-:S03]  /*3c510*/  IMAD.MOV.U32 R116, RZ, RZ, -0x1 ;  /* 0xffffffffff747424 */ /* 0x000fc600078e00ff */
[----:B------:R-:W-:-:S07]  /*3c520*/  IMAD.MOV.U32 R164, RZ, RZ, R118 ;  /* 0x000000ffffa47224 */ /* 0x000fce00078e0076 */
[----:B------:R-:W-:Y:S05]  /*3c530*/  WARPSYNC.COLLECTIVE R116, `(.L_x_41513) ;  /* 0x0000000074087348 */ /* 0x000fea0003c00000 */
[----:B------:R0:W1:Y:S02]  /*3c540*/  SHFL.BFLY P6, R116, R164, R119, R117 ;  /* 0x0c000077a4747389 */ /* 0x00006400000c0075 */
[----:B01----:R-:W-:Y:S05]  /*3c550*/  ENDCOLLECTIVE ;  /* 0x000000000000791b */ /* 0x003fea0003800000 */
.L_x_41513:
[----:B------:R-:W-:Y:S02]  /*3c560*/  IMAD.MOV.U32 R119, RZ, RZ, 0x10 ;  /* 0x00000010ff777424 */ /* 0x000fe400078e00ff */
[----:B------:R-:W-:Y:S01]  /*3c570*/  FADD.FTZ R118, R118, R116 ;  /* 0x0000007476767221 */ /* 0x000fe20000010000 */
[----:B------:R-:W-:-:S04]  /*3c580*/  MOV R116, 0xffffffff ;  /* 0xffffffff00747802 */ /* 0x000fc80000000f00 */
[----:B------:R-:W-:-:S07]  /*3c590*/  MOV R164, R118 ;  /* 0x0000007600a47202 */ /* 0x000fce0000000f00 */
[----:B------:R-:W-:Y:S05]  /*3c5a0*/  WARPSYNC.COLLECTIVE R116, `(.L_x_41514) ;  /* 0x0000000074087348 */ /* 0x000fea0003c00000 */
[----:B------:R0:W1:Y:S02]  /*3c5b0*/  SHFL.BFLY P6, R116, R164, R119, R117 ;  /* 0x0c000077a4747389 */ /* 0x00006400000c0075 */
[----:B01----:R-:W-:Y:S05]  /*3c5c0*/  ENDCOLLECTIVE ;  /* 0x000000000000791b */ /* 0x003fea0003800000 */
.L_x_41514:
        /* <DEDUP_REMOVED lines=140> */
.L_x_41515:
[----:B------:R-:W-:Y:S02]  /*3ce90*/  HFMA2 R119, -RZ, RZ, 0, 1.1920928955078125e-07 ;  /* 0x00000002ff777431 */ /* 0x000fe400000001ff */
[----:B------:R-:W-:Y:S01]  /*3cea0*/  FADD.FTZ R163, R163, R116 ;  /* 0x00000074a3a37221 */ /* 0x000fe20000010000 */
[----:B------:R-:W-:-:S03]  /*3ceb0*/  IMAD.MOV.U32 R116, RZ, RZ, -0x1 ;  /* 0xffffffffff747424 */ /* 0x000fc600078e00ff */
[----:B------:R-:W-:-:S07]  /*3cec0*/  IMAD.MOV.U32 R164, RZ, RZ, R163 ;  /* 0x000000ffffa47224 */ /* 0x000fce00078e00a3 */
[----:B------:R-:W-:Y:S05]  /*3ced0*/  WARPSYNC.COLLECTIVE R116, `(.L_x_41516) ;  /* 0x0000000074087348 */ /* 0x000fea0003c00000 */
[----:B------:R0:W1:Y:S02]  /*3cee0*/  SHFL.BFLY P6, R116, R164, R119, R117 ;  /* 0x0c000077a4747389 */ /* 0x00006400000c0075 */
[----:B01----:R-:W-:Y:S05]  /*3cef0*/  ENDCOLLECTIVE ;  /* 0x000000000000791b */ /* 0x003fea0003800000 */
.L_x_41516:
[----:B------:R-:W-:Y:S02]  /*3cf00*/  IMAD.MOV.U32 R119, RZ, RZ, 0x4 ;  /* 0x00000004ff777424 */ /* 0x000fe400078e00ff */
[----:B------:R-:W-:Y:S01]  /*3cf10*/  FADD.FTZ R163, R163, R116 ;  /* 0x00000074a3a37221 */ /* 0x000fe20000010000 */
[----:B------:R-:W-:-:S04]  /*3cf20*/  MOV R116, 0xffffffff ;  /* 0xffffffff00747802 */ /* 0x000fc80000000f00 */
[----:B------:R-:W-:-:S07]  /*3cf30*/  MOV R164, R163 ;  /* 0x000000a300a47202 */ /* 0x000fce0000000f00 */
[----:B------:R-:W-:Y:S05]  /*3cf40*/  WARPSYNC.COLLECTIVE R116, `(.L_x_41517) ;  /* 0x0000000074087348 */ /* 0x000fea0003c00000 */
[----:B------:R0:W1:Y:S02]  /*3cf50*/  SHFL.BFLY P6, R116, R164, R119, R117 ;  /* 0x0c000077a4747389 */ /* 0x00006400000c0075 */
[----:B01----:R-:W-:Y:S05]  /*3cf60*/  ENDCOLLECTIVE ;  /* 0x000000000000791b */ /* 0x003fea0003800000 */
.L_x_41517:
[----:B------:R-:W-:Y:S02]  /*3cf70*/  HFMA2 R119, -RZ, RZ, 0, 4.76837158203125e-07 ;  /* 0x00000008ff777431 */ /* 0x000fe400000001ff */
[----:B------:R-:W-:Y:S01]  /*3cf80*/  FADD.FTZ R163, R163, R116 ;  /* 0x00000074a3a37221 */ /* 0x000fe20000010000 */
[----:B------:R-:W-:-:S03]  /*3cf90*/  IMAD.MOV.U32 R116, RZ, RZ, -0x1 ;  /* 0xffffffffff747424 */ /* 0x000fc600078e00ff */
[----:B------:R-:W-:-:S07]  /*3cfa0*/  IMAD.MOV.U32 R164, RZ, RZ, R163 ;  /* 0x000000ffffa47224 */ /* 0x000fce00078e00a3 */
[----:B------:R-:W-:Y:S05]  /*3cfb0*/  WARPSYNC.COLLECTIVE R116, `(.L_x_41518) ;  /* 0x0000000074087348 */ /* 0x000fea0003c00000 */
[----:B------:R0:W1:Y:S02]  /*3cfc0*/  SHFL.BFLY P6, R116, R164, R119, R117 ;  /* 0x0c000077a4747389 */ /* 0x00006400000c0075 */
[----:B01----:R-:W-:Y:S05]  /*3cfd0*/  ENDCOLLECTIVE ;  /* 0x000000000000791b */ /* 0x003fea0003800000 */
.L_x_41518:
[----:B------:R-:W-:Y:S02]  /*3cfe0*/  IMAD.MOV.U32 R119, RZ, RZ, 0x10 ;  /* 0x00000010ff777424 */ /* 0x000fe400078e00ff */
[----:B------:R-:W-:Y:S01]  /*3cff0*/  FADD.FTZ R163, R163, R116 ;  /* 0x00000074a3a37221 */ /* 0x000fe20000010000 */
[----:B------:R-:W-:-:S04]  /*3d000*/  MOV R116, 0xffffffff ;  /* 0xffffffff00747802 */ /* 0x000fc80000000f00 */
[----:B------:R-:W-:-:S07]  /*3d010*/  MOV R164, R163 ;  /* 0x000000a300a47202 */ /* 0x000fce0000000f00 */
[----:B------:R-:W-:Y:S05]  /*3d020*/  WARPSYNC.COLLECTIVE R116, `(.L_x_41519) ;  /* 0x0000000074087348 */ /* 0x000fea0003c00000 */
[----:B------:R0:W1:Y:S02]  /*3d030*/  SHFL.BFLY P6, R116, R164, R119, R117 ;  /* 0x0c000077a4747389 */ /* 0x00006400000c0075 */
[----:B01----:R-:W-:Y:S05]  /*3d040*/  ENDCOLLECTIVE ;  /* 0x000000000000791b */ /* 0x003fea0003800000 */
.L_x_41519:
[----:B------:R-:W-:Y:S05]  /*3d050*/  BRA `(.L_x_41520) ;  /* 0xffffffdc00087947 */ /* 0x000fea000383ffff */
.L_x_41521:
        /* <DEDUP_REMOVED lines=10> */
.L_x_71514:


//--------------------- .text._ZN10layer_norm13ln_fwd_kernelINS_13Kernel_traitsIf6__halfS2_S2_fjLj2048ELj1ELj4ELj1ELj16ENS_18Kernel_traits_baseILj2048EfS2_S2_S2_fjLj128EEEEELb1ELb1ELb1ELb1EEEvNS_9FwdParamsE --------------------------
	.section	.text._ZN10layer_norm13ln_fwd_kernelINS_13Kernel_traitsIf6__halfS2_S2_fjLj2048ELj1ELj4ELj1ELj16ENS_18Kernel_traits_baseILj2048EfS2_S2_S2_fjLj128EEEEELb1ELb1ELb1ELb1EEEvNS_9FwdParamsE,"ax",@progbits
	.align	128
        .global         _ZN10layer_norm13ln_fwd_kernelINS_13Kernel_traitsIf6__halfS2_S2_fjLj2048ELj1ELj4ELj1ELj16ENS_18Kernel_traits_baseILj2048EfS2_S2_S2_fjLj128EEEEELb1ELb1ELb1ELb1EEEvNS_9FwdParamsE
        .type           _ZN10layer_norm13ln_fwd_kernelINS_13Kernel_traitsIf6__halfS2_S2_fjLj2048ELj1ELj4ELj1ELj16ENS_18Kernel_traits_baseILj2048EfS2_S2_S2_fjLj128EEEEELb1ELb1ELb1ELb1EEEvNS_9FwdParamsE,@function
        .size           _ZN10layer_norm13ln_fwd_kernelINS_13Kernel_traitsIf6__halfS2_S2_fjLj2048ELj1ELj4ELj1ELj16ENS_18Kernel_traits_baseILj2048EfS2_S2_S2_fjLj128EEEEELb1ELb1ELb1ELb1EEEvNS_9FwdParamsE,(.L_x_71515 - _ZN10layer_norm13ln_fwd_kernelINS_13Kernel_traitsIf6__halfS2_S2_fjLj2048ELj1ELj4ELj1ELj16ENS_18Kernel_traits_baseILj2048EfS2_S2_S2_fjLj128EEEEELb1ELb1ELb1ELb1EEEvNS_9FwdParamsE)
        .other          _ZN10layer_norm13ln_fwd_kernelINS_13Kernel_traitsIf6__halfS2_S2_fjLj2048ELj1ELj4ELj1ELj16ENS_18Kernel_traits_baseILj2048EfS2_S2_S2_fjLj128EEEEELb1ELb1ELb1ELb1EEEvNS_9FwdParamsE,@"STO_CUDA_ENTRY STV_DEFAULT"
_ZN10layer_norm13ln_fwd_kernelINS_13Kernel_traitsIf6__halfS2_S2_fjLj2048ELj1ELj4ELj1ELj16ENS_18Kernel_traits_baseILj2048EfS2_S2_S2_fjLj128EEEEELb1ELb1ELb1ELb1EEEvNS_9FwdParamsE:
.text._ZN10layer_norm13ln_fwd_kernelINS_13Kernel_traitsIf6__halfS2_S2_fjLj2048ELj1ELj4ELj1ELj16ENS_18Kernel_traits_baseILj2048EfS2_S2_S2_fjLj128EEEEELb1ELb1ELb1ELb1EEEvNS_9FwdParamsE:
        /* <DEDUP_REMOVED lines=116> */
.L_x_41522:
        /* <DEDUP_REMOVED lines=92> */
.L_x_41523:
        /* <DEDUP_REMOVED lines=82> */
.L_x_42455:
        /* <DEDUP_REMOVED lines=53> */
.L_x_41529:
        /* <DEDUP_REMOVED lines=13> */
.L_x_41531:
[----:B------:R-:W-:Y:S05]  /*1640*/  BSYNC.RECONVERGENT B2 ;  /* 0x0000000000027941 */ /* 0x000fea0003800200 */
.L_x_41530:
        /* <DEDUP_REMOVED lines=57> */
[----:B------:R-:W-:-:S07]  /*19e0*/  IMAD.MOV.U32 R15, RZ, RZ, RZ ;  /* 0x000000ffff0f7224 */ /* 0x000fce00078e00ff */
.L_x_41528:
[----:B------:R-:W-:Y:S05]  /*19f0*/  BSYNC.RECONVERGENT B1 ;  /* 0x0000000000017941 */ /* 0x000fea0003800200 */
.L_x_41527:
        /* <DEDUP_REMOVED lines=10> */
[----:B------:R-:W-:-:S07]  /*1aa0*/  FFMA.FTZ R145, R145, R108, R16 ;  /* 0x0000006c91917223 */ /* 0x000fce0000010010 */
.L_x_41526:
[----:B------:R-:W-:Y:S05]  /*1ab0*/  BSYNC.RECONVERGENT B0 ;  /* 0x0000000000007941 */ /* 0x000fea0003800200 */
.L_x_41525:
        /* <DEDUP_REMOVED lines=22> */
.L_x_41536:
        /* <DEDUP_REMOVED lines=13> */
.L_x_41538:
[----:B------:R-:W-:Y:S05]  /*1cf0*/  BSYNC.RECONVERGENT B2 ;  /* 0x0000000000027941 */ /* 0x000fea0003800200 */
.L_x_41537:
        /* <DEDUP_REMOVED lines=58> */
[----:B------:R-:W-:-:S07]  /*20a0*/  HFMA2 R17, -RZ, RZ, 0, 0 ;  /* 0x00000000ff117431 */ /* 0x000fce00000001ff */
.L_x_41535:
[----:B------:R-:W-:Y:S05]  /*20b0*/  BSYNC.RECONVERGENT B1 ;  /* 0x0000000000017941 */ /* 0x000fea0003800200 */
.L_x_41534:
        /* <DEDUP_REMOVED lines=10> */
[----:B------:R-:W-:-:S07]  /*2160*/  FFMA.FTZ R146, R14, R109, R15 ;  /* 0x0000006d0e927223 */ /* 0x000fce000001000f */
.L_x_41533:
[----:B------:R-:W-:Y:S05]  /*2170*/  BSYNC.RECONVERGENT B0 ;  /* 0x0000000000007941 */ /* 0x000fea0003800200 */
.L_x_41532:
        /* <DEDUP_REMOVED lines=22> */
.L_x_41543:
        /* <DEDUP_REMOVED lines=13> */
.L_x_41545:
[----:B------:R-:W-:Y:S05]  /*23b0*/  BSYNC.RECONVERGENT B2 ;  /* 0x0000000000027941 */ /* 0x000fea0003800200 */
.L_x_41544:
        /* <DEDUP_REMOVED lines=57> */
[----:B------:R-:W-:Y:S01]  /*2750*/  LOP3.LUT R172, R172, UR16, R15, 0x96, !PT ;  /* 0x00000010acac7c12 */ /* 0x000fe2000f8e960f */
[----:B------:R-:W-:-:S07]  /*2760*/  IMAD.MOV.U32 R15, RZ, RZ, R14 ;  /* 0x000000ffff0f7224 */ /* 0x000fce00078e000e */
.L_x_41542:
[----:B------:R-:W-:Y:S05]  /*2770*/  BSYNC.RECONVERGENT B1 ;  /* 0x0000000000017941 */ /* 0x000fea0003800200 */
.L_x_41541:
        /* <DEDUP_REMOVED lines=10> */
[----:B------:R-:W-:-:S07]  /*2820*/  FFMA.FTZ R147, R13, R110, R14 ;  /* 0x0000006e0d937223 */ /* 0x000fce000001000e */
.L_x_41540:
[----:B------:R-:W-:Y:S05]  /*2830*/  BSYNC.RECONVERGENT B0 ;  /* 0x0000000000007941 */ /* 0x000fea0003800200 */
.L_x_41539:
        /* <DEDUP_REMOVED lines=22> */
.L_x_41550:
        /* <DEDUP_REMOVED lines=13> */
.L_x_41552:
[----:B------:R-:W-:Y:S05]  /*2a70*/  BSYNC.RECONVERGENT B2 ;  /* 0x0000000000027941 */ /* 0x000fea0003800200 */
.L_x_41551:
        /* <DEDUP_REMOVED lines=60> */
.L_x_41549:
[----:B------:R-:W-:Y:S05]  /*2e40*/  BSYNC.RECONVERGENT B1 ;  /* 0x0000000000017941 */ /* 0x000fea0003800200 */
.L_x_41548:
        /* <DEDUP_REMOVED lines=11> */
.L_x_41547:
[----:B------:R-:W-:Y:S05]  /*2f00*/  BSYNC.RECONVERGENT B0 ;  /* 0x0000000000007941 */ /* 0x000fea0003800200 */
.L_x_41546:
        /* <DEDUP_REMOVED lines=22> */
.L_x_41557:
        /* <DEDUP_REMOVED lines=13> */
.L_x_41559:
[----:B------:R-:W-:Y:S05]  /*3140*/  BSYNC.RECONVERGENT B2 ;  /* 0x0000000000027941 */ /* 0x000fea0003800200 */
.L_x_41558:
        /* <DEDUP_REMOVED lines=60> */
.L_x_41556:
[----:B------:R-:W-:Y:S05]  /*3510*/  BSYNC.RECONVERGENT B1 ;  /* 0x0000000000017941 */ /* 0x000fea0003800200 */
.L_x_41555:
        /* <DEDUP_REMOVED lines=11> */
.L_x_41554:
[----:B------:R-:W-:Y:S05]  /*35d0*/  BSYNC.RECONVERGENT B0 ;  /* 0x0000000000007941 */ /* 0x000fea0003800200 */
.L_x_41553:
        /* <DEDUP_REMOVED lines=22> */
.L_x_41564:
        /* <DEDUP_REMOVED lines=13> */
.L_x_41566:
[----:B------:R-:W-:Y:S05]  /*3810*/  BSYNC.RECONVERGENT B2 ;  /* 0x0000000000027941 */ /* 0x000fea0003800200 */
.L_x_41565:
        /* <DEDUP_REMOVED lines=60> */
.L_x_41563:
[----:B------:R-:W-:Y:S05]  /*3be0*/  BSYNC.RECONVERGENT B1 ;  /* 0x0000000000017941 */ /* 0x000fea0003800200 */
.L_x_41562:
        /* <DEDUP_REMOVED lines=8> */
[----:B------:R-:W-:-:S05]  /*3c70*/  FSEL R150, R17, RZ, !P3 ;  /* 0x000000ff11967208 */ /* 0x000fca0005800000 */
[----:B------:R-:W-:Y:S01]  /*3c80*/  FFMA.FTZ R150, R150, R105, R11 ;  /* 0x0000006996967223 */ /* 0x000fe2000001000b */
[----:B------:R-:W-:-:S07]  /*3c90*/  SEL R11, RZ, 0x1, P3 ;  /* 0x00000001ff0b7807 */ /* 0x000fce0001800000 */
.L_x_41561:
[----:B------:R-:W-:Y:S05]  /*3ca0*/  BSYNC.RECONVERGENT B0 ;  /* 0x0000000000007941 */ /* 0x000fea0003800200 */
.L_x_41560:
        /* <DEDUP_REMOVED lines=22> */
.L_x_41571:
        /* <DEDUP_REMOVED lines=13> */
.L_x_41573:
[----:B------:R-:W-:Y:S05]  /*3ee0*/  BSYNC.RECONVERGENT B2 ;  /* 0x0000000000027941 */ /* 0x000fea0003800200 */
.L_x_41572:
        /* <DEDUP_REMOVED lines=60> */
.L_x_41570:
[----:B------:R-:W-:Y:S05]  /*42b0*/  BSYNC.RECONVERGENT B1 ;  /* 0x0000000000017941 */ /* 0x000fea0003800200 */
.L_x_41569:
        /* <DEDUP_REMOVED lines=10> */
[----:B------:R-:W-:-:S07]  /*4360*/  FFMA.FTZ R151, R17, R106, R18 ;  /* 0x0000006a11977223 */ /* 0x000fce0000010012 */
.L_x_41568:
[----:B------:R-:W-:Y:S05]  /*4370*/  BSYNC.RECONVERGENT B0 ;  /* 0x0000000000007941 */ /* 0x000fea0003800200 */
.L_x_41567:
        /* <DEDUP_REMOVED lines=22> */
.L_x_41578:
        /* <DEDUP_REMOVED lines=13> */
.L_x_41580:
[----:B------:R-:W-:Y:S05]  /*45b0*/  BSYNC.RECONVERGENT B2 ;  /* 0x0000000000027941 */ /* 0x000fea0003800200 */
.L_x_41579:
        /* <DEDUP_REMOVED lines=60> */
.L_x_41577:
[----:B------:R-:W-:Y:S05]  /*4980*/  BSYNC.RECONVERGENT B1 ;  /* 0x0000000000017941 */ /* 0x000fea0003800200 */
.L_x_41576:
[----:B------:R-:W-:Y:S01]  /*4990*/  I2FP.F32.U32 R21, R23 ;  /* 0x0000001700157245 */ /* 0x000fe20000201000 */
[----:B------:R-:W-:-:S05]  /*49a0*/  HFMA2 R22, -RZ, RZ, 0.1171875, 0 ;  /* 0x2f800000ff167431 */ /* 0x000fca00000001ff */
[----:B------:R-:W-:Y:S01]  /*49b0*/  FFMA.FTZ R21, R21, R22, 1.1641532182693481445e-10 ;  /* 0x2f00000015157423 */ /* 0x000fe20000010016 */
[----:B-----5:R-:W-:-:S04]  /*49c0*/  HADD2.F32 R22, -RZ, R47.H1_H1 ;  /* 0x3000002fff167230 */ /* 0x020fc80000004100 */
[----:B------:R-:W-:Y:S01]  /*49d0*/  FSETP.GTU.FTZ.AND P2, PT, R21, UR12, PT ;  /* 0x0000000c15007c0b */ /* 0x000fe2000bf5c000 */
[----:B------:R-:W-:Y:S01]  /*49e0*/  FMUL.FTZ R22, R22, UR9 ;  /* 0x0000000916167c20 */ /* 0x000fe20008410000 */
[----:B------:R-:W-:Y:S02]  /*49f0*/  HADD2.F32 R21, -RZ, R43.H1_H1 ;  /* 0x3000002bff157230 */ /* 0x000fe40000004100 */
[----:B------:R-:W-:Y:S01]  /*4a00*/  SEL R39, RZ, 0x1, P2 ;  /* 0x00000001ff277807 */ /* 0x000fe20001000000 */
[----:B------:R-:W-:-:S05]  /*4a10*/  FMUL.FTZ R22, R22, UR8 ;  /* 0x0000000816167c20 */ /* 0x000fca0008410000 */
[----:B------:R-:W-:-:S05]  /*4a20*/  FSEL R22, R22, RZ, !P2 ;  /* 0x000000ff16167208 */ /* 0x000fca0005000000 */
[----:B------:R-:W-:-:S07]  /*4a30*/  FFMA.FTZ R152, R22, R107, R21 ;  /* 0x0000006b16987223 */ /* 0x000fce0000010015 */
.L_x_41575:
[----:B------:R-:W-:Y:S05]  /*4a40*/  BSYNC.RECONVERGENT B0 ;  /* 0x0000000000007941 */ /* 0x000fea0003800200 */
.L_x_41574:
[----:B------:R-:W-:Y:S02]  /*4a50*/  F2FP.F16.F32.PACK_AB R21, RZ, R152 ;  /* 0x00000098ff15723e */ /* 0x000fe400000000ff */
[----:B------:R-:W-:Y:S02]  /*4a60*/  PRMT R14, R14, 0x5410, R20 ;  /* 0x000054100e0e7816 */ /* 0x000fe40000000014 */
[----:B------:R-:W-:Y:S02]  /*4a70*/  PRMT R13, R13, 0x5410, R19 ;  /* 0x000054100d0d7816 */ /* 0x000fe40000000013 */
[----:B------:R-:W-:Y:S02]  /*4a80*/  PRMT R12, R12, 0x5410, R16 ;  /* 0x000054100c0c7816 */ /* 0x000fe40000000010 */
[----:B------:R-:W-:Y:S01]  /*4a90*/  PRMT R15, R15, 0x5410, R21 ;  /* 0x000054100f0f7816 */ /* 0x000fe20000000015 */
[----:B------:R-:W-:Y:S06]  /*4aa0*/  BRA `(.L_x_41581) ;  /* 0x0000003400147947 */ /* 0x000fec0003800000 */
.L_x_41524:
        /* <DEDUP_REMOVED lines=21> */
.L_x_41586:
        /* <DEDUP_REMOVED lines=13> */
.L_x_41588:
[----:B------:R-:W-:Y:S05]  /*4cd0*/  BSYNC.RECONVERGENT B2 ;  /* 0x0000000000027941 */ /* 0x000fea0003800200 */
.L_x_41587:
        /* <DEDUP_REMOVED lines=59> */
.L_x_41585:
[----:B------:R-:W-:Y:S05]  /*5090*/  BSYNC.RECONVERGENT B1 ;  /* 0x0000000000017941 */ /* 0x000fea0003800200 */
.L_x_41584:
[----:B------:R-:W-:Y:S01]  /*50a0*/  I2FP.F32.U32 R6, R6 ;  /* 0x0000000600067245 */ /* 0x000fe20000201000 */
[----:B-----5:R-:W-:Y:S02]  /*50b0*/  HADD2.F32 R12, -RZ, R44.H0_H0 ;  /* 0x2000002cff0c7230 */ /* 0x020fe40000004100 */
[----:B------:R-:W-:-:S03]  /*50c0*/  IMAD.MOV.U32 R15, RZ, RZ, 0x2f800000 ;  /* 0x2f800000ff0f7424 */ /* 0x000fc600078e00ff */
[----:B------:R-:W-:Y:S01]  /*50d0*/  FMUL.FTZ R12, R12, UR9 ;  /* 0x000000090c0c7c20 */ /* 0x000fe20008410000 */
[----:B------:R-:W-:-:S03]  /*50e0*/  FFMA.FTZ R6, R6, R15, 1.1641532182693481445e-10 ;  /* 0x2f00000006067423 */ /* 0x000fc6000001000f */
[----:B------:R-:W-:Y:S02]  /*50f0*/  FMUL.FTZ R12, R12, UR8 ;  /* 0x000000080c0c7c20 */ /* 0x000fe40008410000 */
[----:B------:R-:W-:-:S04]  /*5100*/  FSETP.GTU.FTZ.AND P2, PT, R6, UR12, PT ;  /* 0x0000000c06007c0b */ /* 0x000fc8000bf5c000 */
[----:B------:R-:W-:Y:S02]  /*5110*/  FSEL R145, R12, RZ, !P2 ;  /* 0x000000ff0c917208 */ /* 0x000fe40005000000 */
[----:B------:R-:W-:-:S03]  /*5120*/  SEL R6, RZ, 0x1, P2 ;  /* 0x00000001ff067807 */ /* 0x000fc60001000000 */
[----:B------:R-:W-:-:S07]  /*5130*/  FMUL.FTZ R145, R145, R108 ;  /* 0x0000006c91917220 */ /* 0x000fce0000410000 */
.L_x_41583:
[----:B------:R-:W-:Y:S05]  /*5140*/  BSYNC.RECONVERGENT B0 ;  /* 0x0000000000007941 */ /* 0x000fea0003800200 */
.L_x_41582:
        /* <DEDUP_REMOVED lines=18> */
.L_x_41593:
        /* <DEDUP_REMOVED lines=13> */
.L_x_41595:
[----:B------:R-:W-:Y:S05]  /*5340*/  BSYNC.RECONVERGENT B2 ;  /* 0x0000000000027941 */ /* 0x000fea0003800200 */
.L_x_41594:
        /* <DEDUP_REMOVED lines=59> */
.L_x_41592:
[----:B------:R-:W-:Y:S05]  /*5700*/  BSYNC.RECONVERGENT B1 ;  /* 0x0000000000017941 */ /* 0x000fea0003800200 */
.L_x_41591:
        /* <DEDUP_REMOVED lines=8> */
[----:B------:R-:W-:-:S03]  /*5790*/  SEL R7, RZ, 0x1, P2 ;  /* 0x00000001ff077807 */ /* 0x000fc60001000000 */
[----:B------:R-:W-:-:S07]  /*57a0*/  FMUL.FTZ R146, R146, R109 ;  /* 0x0000006d92927220 */ /* 0x000fce0000410000 */
.L_x_41590:
[----:B------:R-:W-:Y:S05]  /*57b0*/  BSYNC.RECONVERGENT B0 ;  /* 0x0000000000007941 */ /* 0x000fea0003800200 */
.L_x_41589:
        /* <DEDUP_REMOVED lines=18> */
.L_x_41600:
        /* <DEDUP_REMOVED lines=13> */
.L_x_41602:
[----:B------:R-:W-:Y:S05]  /*59b0*/  BSYNC.RECONVERGENT B2 ;  /* 0x0000000000027941 */ /* 0x000fea0003800200 */
.L_x_41601:
        /* <DEDUP_REMOVED lines=59> */
.L_x_41599:
[----:B------:R-:W-:Y:S05]  /*5d70*/  BSYNC.RECONVERGENT B1 ;  /* 0x0000000000017941 */ /* 0x000fea0003800200 */
.L_x_41598:
        /* <DEDUP_REMOVED lines=10> */
.L_x_41597:
[----:B------:R-:W-:Y:S05]  /*5e20*/  BSYNC.RECONVERGENT B0 ;  /* 0x0000000000007941 */ /* 0x000fea0003800200 */
.L_x_41596:
        /* <DEDUP_REMOVED lines=18> */
.L_x_41607:
        /* <DEDUP_REMOVED lines=13> */
.L_x_41609:
[----:B------:R-:W-:Y:S05]  /*6020*/  BSYNC.RECONVERGENT B2 ;  /* 0x0000000000027941 */ /* 0x000fea0003800200 */
.L_x_41608:
        /* <DEDUP_REMOVED lines=60> */
.L_x_41606:
[----:B------:R-:W-:Y:S05]  /*63f0*/  BSYNC.RECONVERGENT B1 ;  /* 0x0000000000017941 */ /* 0x000fea0003800200 */
.L_x_41605:
        /* <DEDUP_REMOVED lines=10> */
.L_x_41604:
[----:B------:R-:W-:Y:S05]  /*64a0*/  BSYNC.RECONVERGENT B0 ;  /* 0x0000000000007941 */ /* 0x000fea0003800200 */
.L_x_41603:
        /* <DEDUP_REMOVED lines=18> */
.L_x_41614:
        /* <DEDUP_REMOVED lines=13> */
.L_x_41616:
[----:B------:R-:W-:Y:S05]  /*66a0*/  BSYNC.RECONVERGENT B2 ;  /* 0x0000000000027941 */ /* 0x000fea0003800200 */
.L_x_41615:
        /* <DEDUP_REMOVED lines=60> */
.L_x_41613:
[----:B------:R-:W-:Y:S05]  /*6a70*/  BSYNC.RECONVERGENT B1 ;  /* 0x0000000000017941 */ /* 0x000fea0003800200 */
.L_x_41612:
        /* <DEDUP_REMOVED lines=10> */
.L_x_41611:
[----:B------:R-:W-:Y:S05]  /*6b20*/  BSYNC.RECONVERGENT B0 ;  /* 0x0000000000007941 */ /* 0x000fea0003800200 */
.L_x_41610:
        /* <DEDUP_REMOVED lines=18> */
.L_x_41621:
        /* <DEDUP_REMOVED lines=13> */
.L_x_41623:
[----:B------:R-:W-:Y:S05]  /*6d20*/  BSYNC.RECONVERGENT B2 ;  /* 0x0000000000027941 */ /* 0x000fea0003800200 */
.L_x_41622:
        /* <DEDUP_REMOVED lines=60> */
.L_x_41620:
[----:B------:R-:W-:Y:S05]  /*70f0*/  BSYNC.RECONVERGENT B1 ;  /* 0x0000000000017941 */ /* 0x000fea0003800200 */
.L_x_41619:
        /* <DEDUP_REMOVED lines=10> */
.L_x_41618:
[----:B------:R-:W-:Y:S05]  /*71a0*/  BSYNC.RECONVERGENT B0 ;  /* 0x0000000000007941 */ /* 0x000fea0003800200 */
.L_x_41617:
        /* <DEDUP_REMOVED lines=18> */
.L_x_41628:
        /* <DEDUP_REMOVED lines=13> */
.L_x_41630:
[----:B------:R-:W-:Y:S05]  /*73a0*/  BSYNC.RECONVERGENT B2 ;  /* 0x0000000000027941 */ /* 0x000fea0003800200 */
.L_x_41629:
        /* <DEDUP_REMOVED lines=60> */
.L_x_41627:
[----:B------:R-:W-:Y:S05]  /*7770*/  BSYNC.RECONVERGENT B1 ;  /* 0x0000000000017941 */ /* 0x000fea0003800200 */
.L_x_41626:
[----:B------:R-:W-:Y:S01]  /*7780*/  I2FP.F32.U32 R15, R15 ;  /* 0x0000000f000f7245 */ /* 0x000fe20000201000 */
[----:B------:R-:W-:-:S05]  /*7790*/  HFMA2 R18, -RZ, RZ, 0.1171875, 0 ;  /* 0x2f800000ff127431 */ /* 0x000fca00000001ff */
[----:B------:R-:W-:Y:S01]  /*77a0*/  FFMA.FTZ R15, R15, R18, 1.1641532182693481445e-10 ;  /* 0x2f0000000f0f7423 */ /* 0x000fe20000010012 */
[----:B-----5:R-:W-:-:S04]  /*77b0*/  HADD2.F32 R18, -RZ, R47.H0_H0 ;  /* 0x2000002fff127230 */ /* 0x020fc80000004100 */
[----:B------:R-:W-:Y:S01]  /*77c0*/  FSETP.GTU.FTZ.AND P2, PT, R15, UR12, PT ;  /* 0x0000000c0f007c0b */ /* 0x000fe2000bf5c000 */
[----:B------:R-:W-:-:S03]  /*77d0*/  FMUL.FTZ R18, R18, UR9 ;  /* 0x0000000912127c20 */ /* 0x000fc60008410000 */
[----:B------:R-:W-:Y:S01]  /*77e0*/  SEL R174, RZ, 0x1, P2 ;  /* 0x00000001ffae7807 */ /* 0x000fe20001000000 */
[----:B------:R-:W-:-:S05]  /*77f0*/  FMUL.FTZ R18, R18, UR8 ;  /* 0x0000000812127c20 */ /* 0x000fca0008410000 */
[----:B------:R-:W-:-:S05]  /*7800*/  FSEL R151, R18, RZ, !P2 ;  /* 0x000000ff12977208 */ /* 0x000fca0005000000 */
[----:B------:R-:W-:-:S07]  /*7810*/  FMUL.FTZ R151, R151, R106 ;  /* 0x0000006a97977220 */ /* 0x000fce0000410000 */
.L_x_41625:
[----:B------:R-:W-:Y:S05]  /*7820*/  BSYNC.RECONVERGENT B0 ;  /* 0x0000000000007941 */ /* 0x000fea0003800200 */
.L_x_41624:
        /* <DEDUP_REMOVED lines=18> */
.L_x_41635:
        /* <DEDUP_REMOVED lines=13> */
.L_x_41637:
[----:B------:R-:W-:Y:S05]  /*7a20*/  BSYNC.RECONVERGENT B2 ;  /* 0x0000000000027941 */ /* 0x000fea0003800200 */
.L_x_41636:
        /* <DEDUP_REMOVED lines=60> */
.L_x_41634:
[----:B------:R-:W-:Y:S05]  /*7df0*/  BSYNC.RECONVERGENT B1 ;  /* 0x0000000000017941 */ /* 0x000fea0003800200 */
.L_x_41633:
[----:B------:R-:W-:Y:S01]  /*7e00*/  I2FP.F32.U32 R21, R23 ;  /* 0x0000001700157245 */ /* 0x000fe20000201000 */
[----:B------:R-:W-:-:S04]  /*7e10*/  IMAD.MOV.U32 R22, RZ, RZ, 0x2f800000 ;  /* 0x2f800000ff167424 */ /* 0x000fc800078e00ff */
[----:B------:R-:W-:Y:S01]  /*7e20*/  FFMA.FTZ R21, R21, R22, 1.1641532182693481445e-10 ;  /* 0x2f00000015157423 */ /* 0x000fe20000010016 */
[----:B-----5:R-:W-:-:S04]  /*7e30*/  HADD2.F32 R22, -RZ, R47.H1_H1 ;  /* 0x3000002fff167230 */ /* 0x020fc80000004100 */
[----:B------:R-:W-:Y:S01]  /*7e40*/  FSETP.GTU.FTZ.AND P2, PT, R21, UR12, PT ;  /* 0x0000000c15007c0b */ /* 0x000fe2000bf5c000 */
[----:B------:R-:W-:-:S03]  /*7e50*/  FMUL.FTZ R22, R22, UR9 ;  /* 0x0000000916167c20 */ /* 0x000fc60008410000 */
[----:B------:R-:W-:Y:S01]  /*7e60*/  SEL R39, RZ, 0x1, P2 ;  /* 0x00000001ff277807 */ /* 0x000fe20001000000 */
[----:B------:R-:W-:-:S05]  /*7e70*/  FMUL.FTZ R22, R22, UR8 ;  /* 0x0000000816167c20 */ /* 0x000fca0008410000 */
[----:B------:R-:W-:-:S05]  /*7e80*/  FSEL R152, R22, RZ, !P2 ;  /* 0x000000ff16987208 */ /* 0x000fca0005000000 */
[----:B------:R-:W-:-:S07]  /*7e90*/  FMUL.FTZ R152, R152, R107 ;  /* 0x0000006b98987220 */ /* 0x000fce0000410000 */
.L_x_41632:
[----:B------:R-:W-:Y:S05]  /*7ea0*/  BSYNC.RECONVERGENT B0 ;  /* 0x0000000000007941 */ /* 0x000fea0003800200 */
.L_x_41631:
[----:B------:R-:W-:Y:S02]  /*7eb0*/  F2FP.F16.F32.PACK_AB R21, RZ, R152 ;  /* 0x00000098ff15723e */ /* 0x000fe400000000ff */
[----:B------:R-:W-:Y:S02]  /*7ec0*/  PRMT R14, R14, 0x5410, R20 ;  /* 0x000054100e0e7816 */ /* 0x000fe40000000014 */
[----:B------:R-:W-:Y:S02]  /*7ed0*/  PRMT R13, R13, 0x5410, R19 ;  /* 0x000054100d0d7816 */ /* 0x000fe40000000013 */
[----:B------:R-:W-:Y:S02]  /*7ee0*/  PRMT R12, R12, 0x5410, R16 ;  /* 0x000054100c0c7816 */ /* 0x000fe40000000010 */
[----:B------:R-:W-:-:S07]  /*7ef0*/  PRMT R15, R15, 0x5410, R21 ;  /* 0x000054100f0f7816 */ /* 0x000fce0000000015 */
.L_x_41581:
[----:B------:R-:W0:Y:S01]  /*7f00*/  LDC.64 R178, c[0x0][0x3a8] ;  /* 0x0000ea00ffb27b82 */ /* 0x000e220000000a00 */
[----:B------:R-:W-:Y:S01]  /*7f10*/  @P1 IADD3 R19, PT, PT, R164, 0x20, RZ ;  /* 0x00000020a4131810 */ /* 0x000fe20007ffe0ff */
[C---:B------:R-:W-:Y:S01]  /*7f20*/  @P0 VIADD R27, R165.reuse, 0x20 ;  /* 0x00000020a51b0836 */ /* 0x040fe20000000000 */
        /* <DEDUP_REMOVED lines=28> */
.L_x_41639:
[----:B------:R-:W-:Y:S05]  /*80f0*/  BSYNC.RECONVERGENT B0 ;  /* 0x0000000000007941 */ /* 0x000fea0003800200 */
.L_x_41638:
[----:B-----5:R1:W5:Y:S04]  /*8100*/  @P1 LDG.E.128 R44, desc[UR6][R12.64] ;  /* 0x000000060c2c1981 */ /* 0x020368000c1e1d00 */
[----:B------:R1:W5:Y:S01]  /*8110*/  @P0 LDG.E.128 R40, desc[UR6][R14.64] ;  /* 0x000000060e280981 */ /* 0x000362000c1e1d00 */
[----:B------:R-:W-:Y:S05]  /*8120*/  @!P0 BRA `(.L_x_41640) ;  /* 0x0000003400b08947 */ /* 0x000fea0003800000 */
[----:B------:R-:W-:Y:S01]  /*8130*/  ISETP.GT.AND P2, PT, R163, RZ, PT ;  /* 0x000000ffa300720c */ /* 0x000fe20003f44270 */
[----:B------:R-:W-:-:S12]  /*8140*/  BSSY.RECONVERGENT B0, `(.L_x_41641) ;  /* 0x000006a000007945 */ /* 0x000fd80003800200 */
[----:B-----5:R-:W-:Y:S01]  /*8150*/  @!P2 HADD2.F32 R137, -RZ, R40.H0_H0 ;  /* 0x20000028ff89a230 */ /* 0x020fe20000004100 */
        /* <DEDUP_REMOVED lines=19> */
.L_x_41645:
        /* <DEDUP_REMOVED lines=13> */
.L_x_41647:
[----:B------:R-:W-:Y:S05]  /*8360*/  BSYNC.RECONVERGENT B2 ;  /* 0x0000000000027941 */ /* 0x000fea0003800200 */
.L_x_41646:
        /* <DEDUP_REMOVED lines=59> */
.L_x_41644:
[----:B------:R-:W-:Y:S05]  /*8720*/  BSYNC.RECONVERGENT B1 ;  /* 0x0000000000017941 */ /* 0x000fea0003800200 */
.L_x_41643:
[----:B------:R-:W-:Y:S01]  /*8730*/  I2FP.F32.U32 R6, R6 ;  /* 0x0000000600067245 */ /* 0x000fe20000201000 */
[----:B------:R-:W-:Y:S02]  /*8740*/  HFMA2 R13, -RZ, RZ, 0.1171875, 0 ;  /* 0x2f800000ff0d7431 */ /* 0x000fe400000001ff */
[----:B------:R-:W-:-:S03]  /*8750*/  HADD2.F32 R12, -RZ, R44.H0_H0 ;  /* 0x2000002cff0c7230 */ /* 0x000fc60000004100 */
[----:B------:R-:W-:Y:S02]  /*8760*/  FFMA.FTZ R6, R6, R13, 1.1641532182693481445e-10 ;  /* 0x2f00000006067423 */ /* 0x000fe4000001000d */
[----:B------:R-:W-:-:S04]  /*8770*/  FMUL.FTZ R12, R12, UR9 ;  /* 0x000000090c0c7c20 */ /* 0x000fc80008410000 */
[----:B------:R-:W-:Y:S01]  /*8780*/  FMUL.FTZ R12, R12, UR8 ;  /* 0x000000080c0c7c20 */ /* 0x000fe20008410000 */
[----:B------:R-:W-:Y:S01]  /*8790*/  FSETP.GTU.FTZ.AND P3, PT, R6, UR12, PT ;  /* 0x0000000c06007c0b */ /* 0x000fe2000bf7c000 */
[----:B------:R-:W-:-:S03]  /*87a0*/  HADD2.F32 R6, -RZ, R40.H0_H0 ;  /* 0x20000028ff067230 */ /* 0x000fc60000004100 */
[----:B------:R-:W-:-:S05]  /*87b0*/  FSEL R137, R12, RZ, !P3 ;  /* 0x000000ff0c897208 */ /* 0x000fca0005800000 */
[----:B------:R-:W-:Y:S01]  /*87c0*/  FFMA.FTZ R137, R137, R100, R6 ;  /* 0x0000006489897223 */ /* 0x000fe20000010006 */
[----:B------:R-:W-:-:S07]  /*87d0*/  SEL R6, RZ, 0x1, P3 ;  /* 0x00000001ff067807 */ /* 0x000fce0001800000 */
.L_x_41642:
[----:B------:R-:W-:Y:S05]  /*87e0*/  BSYNC.RECONVERGENT B0 ;  /* 0x0000000000007941 */ /* 0x000fea0003800200 */
.L_x_41641:
        /* <DEDUP_REMOVED lines=22> */
.L_x_41652:
        /* <DEDUP_REMOVED lines=13> */
.L_x_41654:
[----:B------:R-:W-:Y:S05]  /*8a20*/  BSYNC.RECONVERGENT B2 ;  /* 0x0000000000027941 */ /* 0x000fea0003800200 */
.L_x_41653:
        /* <DEDUP_REMOVED lines=60> */
.L_x_41651:
[----:B------:R-:W-:Y:S05]  /*8df0*/  BSYNC.RECONVERGENT B1 ;  /* 0x0000000000017941 */ /* 0x000fea0003800200 */
.L_x_41650:
[----:B------:R-:W-:Y:S01]  /*8e00*/  I2FP.F32.U32 R7, R7 ;  /* 0x0000000700077245 */ /* 0x000fe20000201000 */
[----:B------:R-:W-:-:S04]  /*8e10*/  IMAD.MOV.U32 R14, RZ, RZ, 0x2f800000 ;  /* 0x2f800000ff0e7424 */ /* 0x000fc800078e00ff */
[----:B------:R-:W-:Y:S01]  /*8e20*/  FFMA.FTZ R7, R7, R14, 1.1641532182693481445e-10 ;  /* 0x2f00000007077423 */ /* 0x000fe2000001000e */
[----:B------:R-:W-:-:S04]  /*8e30*/  HADD2.F32 R14, -RZ, R44.H1_H1 ;  /* 0x3000002cff0e7230 */ /* 0x000fc80000004100 */
[----:B------:R-:W-:Y:S01]  /*8e40*/  FSETP.GTU.FTZ.AND P3, PT, R7, UR12, PT ;  /* 0x0000000c07007c0b */ /* 0x000fe2000bf7c000 */
[----:B------:R-:W-:Y:S01]  /*8e50*/  FMUL.FTZ R14, R14, UR9 ;  /* 0x000000090e0e7c20 */ /* 0x000fe20008410000 */
[----:B------:R-:W-:-:S03]  /*8e60*/  HADD2.F32 R7, -RZ, R40.H1_H1 ;  /* 0x30000028ff077230 */ /* 0x000fc60000004100 */
[----:B------:R-:W-:-:S05]  /*8e70*/  FMUL.FTZ R14, R14, UR8 ;  /* 0x000000080e0e7c20 */ /* 0x000fca0008410000 */
[----:B------:R-:W-:-:S05]  /*8e80*/  FSEL R138, R14, RZ, !P3 ;  /* 0x000000ff0e8a7208 */ /* 0x000fca0005800000 */
[----:B------:R-:W-:Y:S01]  /*8e90*/  FFMA.FTZ R138, R138, R101, R7 ;  /* 0x000000658a8a7223 */ /* 0x000fe20000010007 */
[----:B------:R-:W-:-:S07]  /*8ea0*/  SEL R7, RZ, 0x1, P3 ;  /* 0x00000001ff077807 */ /* 0x000fce0001800000 */
.L_x_41649:
[----:B------:R-:W-:Y:S05]  /*8eb0*/  BSYNC.RECONVERGENT B0 ;  /* 0x0000000000007941 */ /* 0x000fea0003800200 */
.L_x_41648:
        /* <DEDUP_REMOVED lines=22> */
.L_x_41659:
        /* <DEDUP_REMOVED lines=12> */
.L_x_41661:
[----:B------:R-:W-:Y:S05]  /*90e0*/  BSYNC.RECONVERGENT B2 ;  /* 0x0000000000027941 */ /* 0x000fea0003800200 */
.L_x_41660:
[----:B------:R-:W-:Y:S01]  /*90f0*/  IMAD.WIDE.U32 R18, R3, -0x2daee0ad, RZ ;  /* 0xd2511f5303127825 */ /* 0x000fe200078e00ff */
[----:B------:R-:W-:-:S03]  /*9100*/  UIADD3 UR15, UPT, UPT, UR4, -0x61c88647, URZ ;  /* 0x9e3779b9040f7890 */ /* 0x000fc6000fffe0ff */
[----:B------:R-:W-:Y:S02]  /*9110*/  HFMA2 R16, -RZ, RZ, 0, 0 ;  /* 0x00000000ff107431 */ /* 0x000fe400000001ff */
        /* <DEDUP_REMOVED lines=58> */
.L_x_41658:
[----:B------:R-:W-:Y:S05]  /*94c0*/  BSYNC.RECONVERGENT B1 ;  /* 0x0000000000017941 */ /* 0x000fea0003800200 */
.L_x_41657:
[----:B------:R-:W-:Y:S01]  /*94d0*/  I2FP.F32.U32 R8, R8 ;  /* 0x0000000800087245 */ /* 0x000fe20000201000 */
[----:B------:R-:W-:-:S04]  /*94e0*/  IMAD.MOV.U32 R13, RZ, RZ, 0x2f800000 ;  /* 0x2f800000ff0d7424 */ /* 0x000fc800078e00ff */
[----:B------:R-:W-:Y:S01]  /*94f0*/  FFMA.FTZ R8, R8, R13, 1.1641532182693481445e-10 ;  /* 0x2f00000008087423 */ /* 0x000fe2000001000d */
[----:B------:R-:W-:-:S04]  /*9500*/  HADD2.F32 R13, -RZ, R45.H0_H0 ;  /* 0x2000002dff0d7230 */ /* 0x000fc80000004100 */
[----:B------:R-:W-:Y:S01]  /*9510*/  FSETP.GTU.FTZ.AND P3, PT, R8, UR12, PT ;  /* 0x0000000c08007c0b */ /* 0x000fe2000bf7c000 */
[----:B------:R-:W-:Y:S01]  /*9520*/  FMUL.FTZ R13, R13, UR9 ;  /* 0x000000090d0d7c20 */ /* 0x000fe20008410000 */
[----:B------:R-:W-:-:S03]  /*9530*/  HADD2.F32 R8, -RZ, R41.H0_H0 ;  /* 0x20000029ff087230 */ /* 0x000fc60000004100 */
[----:B------:R-:W-:-:S05]  /*9540*/  FMUL.FTZ R13, R13, UR8 ;  /* 0x000000080d0d7c20 */ /* 0x000fca0008410000 */
[----:B------:R-:W-:-:S05]  /*9550*/  FSEL R139, R13, RZ, !P3 ;  /* 0x000000ff0d8b7208 */ /* 0x000fca0005800000 */
[----:B------:R-:W-:Y:S01]  /*9560*/  FFMA.FTZ R139, R139, R102, R8 ;  /* 0x000000668b8b7223 */ /* 0x000fe20000010008 */
[----:B------:R-:W-:-:S07]  /*9570*/  SEL R8, RZ, 0x1, P3 ;  /* 0x00000001ff087807 */ /* 0x000fce0001800000 */
.L_x_41656:
[----:B------:R-:W-:Y:S05]  /*9580*/  BSYNC.RECONVERGENT B0 ;  /* 0x0000000000007941 */ /* 0x000fea0003800200 */
.L_x_41655:
        /* <DEDUP_REMOVED lines=22> */
.L_x_41666:
        /* <DEDUP_REMOVED lines=12> */
.L_x_41668:
[----:B------:R-:W-:Y:S05]  /*97b0*/  BSYNC.RECONVERGENT B2 ;  /* 0x0000000000027941 */ /* 0x000fea0003800200 */
.L_x_41667:
        /* <DEDUP_REMOVED lines=61> */
.L_x_41665:
[----:B------:R-:W-:Y:S05]  /*9b90*/  BSYNC.RECONVERGENT B1 ;  /* 0x0000000000017941 */ /* 0x000fea0003800200 */
.L_x_41664:
[----:B------:R-:W-:Y:S01]  /*9ba0*/  I2FP.F32.U32 R9, R9 ;  /* 0x0000000900097245 */ /* 0x000fe20000201000 */
[----:B------:R-:W-:Y:S02]  /*9bb0*/  HFMA2 R16, -RZ, RZ, 0.1171875, 0 ;  /* 0x2f800000ff107431 */ /* 0x000fe400000001ff */
[----:B------:R-:W-:-:S03]  /*9bc0*/  HADD2.F32 R15, -RZ, R45.H1_H1 ;  /* 0x3000002dff0f7230 */ /* 0x000fc60000004100 */
[----:B------:R-:W-:Y:S02]  /*9bd0*/  FFMA.FTZ R9, R9, R16, 1.1641532182693481445e-10 ;  /* 0x2f00000009097423 */ /* 0x000fe40000010010 */
[----:B------:R-:W-:-:S04]  /*9be0*/  FMUL.FTZ R15, R15, UR9 ;  /* 0x000000090f0f7c20 */ /* 0x000fc80008410000 */
[----:B------:R-:W-:Y:S01]  /*9bf0*/  FMUL.FTZ R15, R15, UR8 ;  /* 0x000000080f0f7c20 */ /* 0x000fe20008410000 */
[----:B------:R-:W-:Y:S01]  /*9c00*/  FSETP.GTU.FTZ.AND P3, PT, R9, UR12, PT ;  /* 0x0000000c09007c0b */ /* 0x000fe2000bf7c000 */
[----:B------:R-:W-:-:S03]  /*9c10*/  HADD2.F32 R9, -RZ, R41.H1_H1 ;  /* 0x30000029ff097230 */ /* 0x000fc60000004100 */
[----:B------:R-:W-:-:S05]  /*9c20*/  FSEL R140, R15, RZ, !P3 ;  /* 0x000000ff0f8c7208 */ /* 0x000fca0005800000 */
[----:B------:R-:W-:Y:S01]  /*9c30*/  FFMA.FTZ R140, R140, R103, R9 ;  /* 0x000000678c8c7223 */ /* 0x000fe20000010009 */
[----:B------:R-:W-:-:S07]  /*9c40*/  SEL R9, RZ, 0x1, P3 ;  /* 0x00000001ff097807 */ /* 0x000fce0001800000 */
.L_x_41663:
[----:B------:R-:W-:Y:S05]  /*9c50*/  BSYNC.RECONVERGENT B0 ;  /* 0x0000000000007941 */ /* 0x000fea0003800200 */
.L_x_41662:
[----:B------:R-:W-:Y:S01]  /*9c60*/  BSSY.RECONVERGENT B0, `(.L_x_41669) ;  /* 0x000006c000007945 */ /* 0x000fe20003800200 */
[----:B------:R-:W-:Y:S01]  /*9c70*/  F2FP.F16.F32.PACK_AB R18, RZ, R140 ;  /* 0x0000008cff12723e */ /* 0x000fe200000000ff */
[----:B------:R-:W-:Y:S02]  /*9c80*/  @!P2 HADD2.F32 R141, -RZ, R42.H0_H0 ;  /* 0x2000002aff8da230 */ /* 0x000fe40000004100 */
[----:B------:R-:W-:Y:S02]  /*9c90*/  @!P2 IMAD.MOV.U32 R16, RZ, RZ, R14 ;  /* 0x000000ffff10a224 */ /* 0x000fe400078e000e */
        /* <DEDUP_REMOVED lines=18> */
.L_x_41673:
        /* <DEDUP_REMOVED lines=12> */
.L_x_41675:
[----:B------:R-:W-:Y:S05]  /*9e80*/  BSYNC.RECONVERGENT B2 ;  /* 0x0000000000027941 */ /* 0x000fea0003800200 */
.L_x_41674:
        /* <DEDUP_REMOVED lines=61> */
.L_x_41672:
[----:B------:R-:W-:Y:S05]  /*a260*/  BSYNC.RECONVERGENT B1 ;  /* 0x0000000000017941 */ /* 0x000fea0003800200 */
.L_x_41671:
[----:B------:R-:W-:Y:S01]  /*a270*/  I2FP.F32.U32 R10, R10 ;  /* 0x0000000a000a7245 */ /* 0x000fe20000201000 */
[----:B------:R-:W-:Y:S02]  /*a280*/  HADD2.F32 R14, -RZ, R46.H0_H0 ;  /* 0x2000002eff0e7230 */ /* 0x000fe40000004100 */
[----:B------:R-:W-:-:S03]  /*a290*/  IMAD.MOV.U32 R15, RZ, RZ, 0x2f800000 ;  /* 0x2f800000ff0f7424 */ /* 0x000fc600078e00ff */
[----:B------:R-:W-:Y:S01]  /*a2a0*/  FMUL.FTZ R14, R14, UR9 ;  /* 0x000000090e0e7c20 */ /* 0x000fe20008410000 */
[----:B------:R-:W-:-:S03]  /*a2b0*/  FFMA.FTZ R10, R10, R15, 1.1641532182693481445e-10 ;  /* 0x2f0000000a0a7423 */ /* 0x000fc6000001000f */
[----:B------:R-:W-:Y:S02]  /*a2c0*/  FMUL.FTZ R14, R14, UR8 ;  /* 0x000000080e0e7c20 */ /* 0x000fe40008410000 */
[----:B------:R-:W-:Y:S01]  /*a2d0*/  FSETP.GTU.FTZ.AND P3, PT, R10, UR12, PT ;  /* 0x0000000c0a007c0b */ /* 0x000fe2000bf7c000 */
[----:B------:R-:W-:-:S03]  /*a2e0*/  HADD2.F32 R10, -RZ, R42.H0_H0 ;  /* 0x2000002aff0a7230 */ /* 0x000fc60000004100 */
[----:B------:R-:W-:-:S05]  /*a2f0*/  FSEL R141, R14, RZ, !P3 ;  /* 0x000000ff0e8d7208 */ /* 0x000fca0005800000 */
[----:B------:R-:W-:Y:S01]  /*a300*/  FFMA.FTZ R141, R141, R96, R10 ;  /* 0x000000608d8d7223 */ /* 0x000fe2000001000a */
[----:B------:R-:W-:-:S07]  /*a310*/  SEL R10, RZ, 0x1, P3 ;  /* 0x00000001ff0a7807 */ /* 0x000fce0001800000 */
.L_x_41670:
[----:B------:R-:W-:Y:S05]  /*a320*/  BSYNC.RECONVERGENT B0 ;  /* 0x0000000000007941 */ /* 0x000fea0003800200 */
.L_x_41669:
        /* <DEDUP_REMOVED lines=22> */
.L_x_41680:
        /* <DEDUP_REMOVED lines=12> */
.L_x_41682:
[----:B------:R-:W-:Y:S05]  /*a550*/  BSYNC.RECONVERGENT B2 ;  /* 0x0000000000027941 */ /* 0x000fea0003800200 */
.L_x_41681:
        /* <DEDUP_REMOVED lines=61> */
.L_x_41679:
[----:B------:R-:W-:Y:S05]  /*a930*/  BSYNC.RECONVERGENT B1 ;  /* 0x0000000000017941 */ /* 0x000fea0003800200 */
.L_x_41678:
        /* <DEDUP_REMOVED lines=11> */
.L_x_41677:
[----:B------:R-:W-:Y:S05]  /*a9f0*/  BSYNC.RECONVERGENT B0 ;  /* 0x0000000000007941 */ /* 0x000fea0003800200 */
.L_x_41676:
        /* <DEDUP_REMOVED lines=22> */
.L_x_41687:
        /* <DEDUP_REMOVED lines=12> */
.L_x_41689:
[----:B------:R-:W-:Y:S05]  /*ac20*/  BSYNC.RECONVERGENT B2 ;  /* 0x0000000000027941 */ /* 0x000fea0003800200 */
.L_x_41688:
        /* <DEDUP_REMOVED lines=60> */
.L_x_41686:
[----:B------:R-:W-:Y:S05]  /*aff0*/  BSYNC.RECONVERGENT B1 ;  /* 0x0000000000017941 */ /* 0x000fea0003800200 */
.L_x_41685:
[----:B------:R-:W-:Y:S01]  /*b000*/  I2FP.F32.U32 R15, R16 ;  /* 0x00000010000f7245 */ /* 0x000fe20000201000 */
[----:B------:R-:W-:-:S04]  /*b010*/  IMAD.MOV.U32 R16, RZ, RZ, 0x2f800000 ;  /* 0x2f800000ff107424 */ /* 0x000fc800078e00ff */
[----:B------:R-:W-:Y:S01]  /*b020*/  FFMA.FTZ R15, R15, R16, 1.1641532182693481445e-10 ;  /* 0x2f0000000f0f7423 */ /* 0x000fe20000010010 */
[----:B------:R-:W-:-:S04]  /*b030*/  HADD2.F32 R16, -RZ, R47.H0_H0 ;  /* 0x2000002fff107230 */ /* 0x000fc80000004100 */
[----:B------:R-:W-:Y:S01]  /*b040*/  FSETP.GTU.FTZ.AND P3, PT, R15, UR12, PT ;  /* 0x0000000c0f007c0b */ /* 0x000fe2000bf7c000 */
[----:B------:R-:W-:-:S03]  /*b050*/  FMUL.FTZ R16, R16, UR9 ;  /* 0x0000000910107c20 */ /* 0x000fc60008410000 */
[----:B------:R-:W-:Y:S01]  /*b060*/  SEL R174, RZ, 0x1, P3 ;  /* 0x00000001ffae7807 */ /* 0x000fe20001800000 */
[----:B------:R-:W-:-:S05]  /*b070*/  FMUL.FTZ R16, R16, UR8 ;  /* 0x0000000810107c20 */ /* 0x000fca0008410000 */
[----:B------:R-:W-:Y:S01]  /*b080*/  FSEL R143, R16, RZ, !P3 ;  /* 0x000000ff108f7208 */ /* 0x000fe20005800000 */
[----:B------:R-:W-:-:S05]  /*b090*/  HADD2.F32 R16, -RZ, R43.H0_H0 ;  /* 0x2000002bff107230 */ /* 0x000fca0000004100 */
[----:B------:R-:W-:-:S07]  /*b0a0*/  FFMA.FTZ R143, R143, R98, R16 ;  /* 0x000000628f8f7223 */ /* 0x000fce0000010010 */
.L_x_41684:
[----:B------:R-:W-:Y:S05]  /*b0b0*/  BSYNC.RECONVERGENT B0 ;  /* 0x0000000000007941 */ /* 0x000fea0003800200 */
.L_x_41683:
        /* <DEDUP_REMOVED lines=22> */
.L_x_41694:
        /* <DEDUP_REMOVED lines=12> */
.L_x_41696:
[----:B------:R-:W-:Y:S05]  /*b2e0*/  BSYNC.RECONVERGENT B2 ;  /* 0x0000000000027941 */ /* 0x000fea0003800200 */
.L_x_41695:
        /* <DEDUP_REMOVED lines=61> */
.L_x_41693:
[----:B------:R-:W-:Y:S05]  /*b6c0*/  BSYNC.RECONVERGENT B1 ;  /* 0x0000000000017941 */ /* 0x000fea0003800200 */
.L_x_41692:
[----:B------:R-:W-:Y:S01]  /*b6d0*/  I2FP.F32.U32 R20, R23 ;  /* 0x0000001700147245 */ /* 0x000fe20000201000 */
[----:B------:R-:W-:Y:S02]  /*b6e0*/  HADD2.F32 R22, -RZ, R47.H1_H1 ;  /* 0x3000002fff167230 */ /* 0x000fe40000004100 */
        /* <DEDUP_REMOVED lines=8> */
[----:B------:R-:W-:-:S07]  /*b770*/  FFMA.FTZ R144, R144, R99, R23 ;  /* 0x0000006390907223 */ /* 0x000fce0000010017 */
.L_x_41691:
[----:B------:R-:W-:Y:S05]  /*b780*/  BSYNC.RECONVERGENT B0 ;  /* 0x0000000000007941 */ /* 0x000fea0003800200 */
.L_x_41690:
[----:B------:R-:W-:Y:S02]  /*b790*/  F2FP.F16.F32.PACK_AB R20, RZ, R144 ;  /* 0x00000090ff14723e */ /* 0x000fe400000000ff */
[----:B------:R-:W-:Y:S02]  /*b7a0*/  PRMT R14, R14, 0x5410, R19 ;  /* 0x000054100e0e7816 */ /* 0x000fe40000000013 */
[----:B------:R-:W-:Y:S02]  /*b7b0*/  PRMT R13, R13, 0x5410, R18 ;  /* 0x000054100d0d7816 */ /* 0x000fe40000000012 */
[----:B------:R-:W-:Y:S02]  /*b7c0*/  PRMT R12, R12, 0x5410, R17 ;  /* 0x000054100c0c7816 */ /* 0x000fe40000000011 */
[----:B------:R-:W-:Y:S01]  /*b7d0*/  PRMT R15, R15, 0x5410, R20 ;  /* 0x000054100f0f7816 */ /* 0x000fe20000000014 */
[----:B------:R-:W-:Y:S06]  /*b7e0*/  BRA `(.L_x_41697) ;  /* 0x0000003400207947 */ /* 0x000fec0003800000 */
.L_x_41640:
[----:B------:R-:W-:Y:S01]  /*b7f0*/  BSSY.RECONVERGENT B0, `(.L_x_41698) ;  /* 0x000006a000007945 */ /* 0x000fe20003800200 */
[----:B------:R-:W-:Y:S01]  /*b800*/  IMAD.MOV.U32 R137, RZ, RZ, RZ ;  /* 0x000000ffff897224 */ /* 0x000fe200078e00ff */
[----:B------:R-:W-:Y:S01]  /*b810*/  MOV R16, R17 ;  /* 0x0000001100107202 */ /* 0x000fe20000000f00 */
[----:B-1----:R-:W-:Y:S01]  /*b820*/  IMAD.MOV.U32 R14, RZ, RZ, R18 ;  /* 0x000000ffff0e7224 */ /* 0x002fe200078e0012 */
        /* <DEDUP_REMOVED lines=17> */
.L_x_41702:
        /* <DEDUP_REMOVED lines=13> */
.L_x_41704:
[----:B------:R-:W-:Y:S05]  /*ba10*/  BSYNC.RECONVERGENT B2 ;  /* 0x0000000000027941 */ /* 0x000fea0003800200 */
.L_x_41703:
        /* <DEDUP_REMOVED lines=60> */
.L_x_41701:
[----:B------:R-:W-:Y:S05]  /*bde0*/  BSYNC.RECONVERGENT B1 ;  /* 0x0000000000017941 */ /* 0x000fea0003800200 */
.L_x_41700:
        /* <DEDUP_REMOVED lines=10> */
.L_x_41699:
[----:B------:R-:W-:Y:S05]  /*be90*/  BSYNC.RECONVERGENT B0 ;  /* 0x0000000000007941 */ /* 0x000fea0003800200 */
.L_x_41698:
        /* <DEDUP_REMOVED lines=18> */
.L_x_41709:
        /* <DEDUP_REMOVED lines=13> */
.L_x_41711:
[----:B------:R-:W-:Y:S05]  /*c090*/  BSYNC.RECONVERGENT B2 ;  /* 0x0000000000027941 */ /* 0x000fea0003800200 */
.L_x_41710:
        /* <DEDUP_REMOVED lines=60> */
.L_x_41708:
[----:B------:R-:W-:Y:S05]  /*c460*/  BSYNC.RECONVERGENT B1 ;  /* 0x0000000000017941 */ /* 0x000fea0003800200 */
.L_x_41707:
        /* <DEDUP_REMOVED lines=10> */
.L_x_41706:
[----:B------:R-:W-:Y:S05]  /*c510*/  BSYNC.RECONVERGENT B0 ;  /* 0x0000000000007941 */ /* 0x000fea0003800200 */
.L_x_41705:
        /* <DEDUP_REMOVED lines=18> */
.L_x_41716:
        /* <DEDUP_REMOVED lines=12> */
.L_x_41718:
[----:B------:R-:W-:Y:S05]  /*c700*/  BSYNC.RECONVERGENT B2 ;  /* 0x0000000000027941 */ /* 0x000fea0003800200 */
.L_x_41717:
        /* <DEDUP_REMOVED lines=61> */
.L_x_41715:
[----:B------:R-:W-:Y:S05]  /*cae0*/  BSYNC.RECONVERGENT B1 ;  /* 0x0000000000017941 */ /* 0x000fea0003800200 */
.L_x_41714:
[----:B------:R-:W-:Y:S01]  /*caf0*/  I2FP.F32.U32 R8, R8 ;  /* 0x0000000800087245 */ /* 0x000fe20000201000 */
[----:B------:R-:W-:-:S04]  /*cb00*/  IMAD.MOV.U32 R13, RZ, RZ, 0x2f800000 ;  /* 0x2f800000ff0d7424 */ /* 0x000fc800078e00ff */
        /* <DEDUP_REMOVED lines=8> */
.L_x_41713:
[----:B------:R-:W-:Y:S05]  /*cb90*/  BSYNC.RECONVERGENT B0 ;  /* 0x0000000000007941 */ /* 0x000fea0003800200 */
.L_x_41712:
        /* <DEDUP_REMOVED lines=18> */
.L_x_41723:
        /* <DEDUP_REMOVED lines=12> */
.L_x_41725:
[----:B------:R-:W-:Y:S05]  /*cd80*/  BSYNC.RECONVERGENT B2 ;  /* 0x0000000000027941 */ /* 0x000fea0003800200 */
.L_x_41724:
        /* <DEDUP_REMOVED lines=59> */
[----:B------:R-:W-:Y:S02]  /*d140*/  IMAD.MOV.U32 R16, RZ, RZ, R14 ;  /* 0x000000ffff107224 */ /* 0x000fe400078e000e */
[----:B------:R-:W-:-:S07]  /*d150*/  HFMA2 R14, -RZ, RZ, 0, 0 ;  /* 0x00000000ff0e7431 */ /* 0x000fce00000001ff */
.L_x_41722:
[----:B------:R-:W-:Y:S05]  /*d160*/  BSYNC.RECONVERGENT B1 ;  /* 0x0000000000017941 */ /* 0x000fea0003800200 */
.L_x_41721:
        /* <DEDUP_REMOVED lines=10> */
.L_x_41720:
[----:B------:R-:W-:Y:S05]  /*d210*/  BSYNC.RECONVERGENT B0 ;  /* 0x0000000000007941 */ /* 0x000fea0003800200 */
.L_x_41719:
        /* <DEDUP_REMOVED lines=18> */
.L_x_41730:
        /* <DEDUP_REMOVED lines=12> */
.L_x_41732:
[----:B------:R-:W-:Y:S05]  /*d400*/  BSYNC.RECONVERGENT B2 ;  /* 0x0000000000027941 */ /* 0x000fea0003800200 */
.L_x_41731:
        /* <DEDUP_REMOVED lines=61> */
.L_x_41729:
[----:B------:R-:W-:Y:S05]  /*d7e0*/  BSYNC.RECONVERGENT B1 ;  /* 0x0000000000017941 */ /* 0x000fea0003800200 */
.L_x_41728:
        /* <DEDUP_REMOVED lines=8> */
[----:B------:R-:W-:-:S03]  /*d870*/  SEL R10, RZ, 0x1, P2 ;  /* 0x00000001ff0a7807 */ /* 0x000fc60001000000 */
[----:B------:R-:W-:-:S07]  /*d880*/  FMUL.FTZ R141, R141, R96 ;  /* 0x000000608d8d7220 */ /* 0x000fce0000410000 */
.L_x_41727:
[----:B------:R-:W-:Y:S05]  /*d890*/  BSYNC.RECONVERGENT B0 ;  /* 0x0000000000007941 */ /* 0x000fea0003800200 */
.L_x_41726:
[----:B------:R-:W-:Y:S01]  /*d8a0*/  BSSY.RECONVERGENT B0, `(.L_x_41733) ;  /* 0x0000067000007945 */ /* 0x000fe20003800200 */
[----:B------:R-:W-:Y:S01]  /*d8b0*/  F2FP.F16.F32.PACK_AB R14, RZ, R141 ;  /* 0x0000008dff0e723e */ /* 0x000fe200000000ff */
[----:B------:R-:W-:Y:S02]  /*d8c0*/  IMAD.MOV.U32 R142, RZ, RZ, RZ ;  /* 0x000000ffff8e7224 */ /* 0x000fe400078e00ff */
[----:B0-----:R-:W-:Y:S01]  /*d8d0*/  IMAD.MOV.U32 R21, RZ, RZ, R15 ;  /* 0x000000ffff157224 */ /* 0x001fe200078e000f */
        /* <DEDUP_REMOVED lines=14> */
.L_x_41737:
        /* <DEDUP_REMOVED lines=12> */
.L_x_41739:
[----:B------:R-:W-:Y:S05]  /*da80*/  BSYNC.RECONVERGENT B2 ;  /* 0x0000000000027941 */ /* 0x000fea0003800200 */
.L_x_41738:
        /* <DEDUP_REMOVED lines=61> */
.L_x_41736:
[----:B------:R-:W-:Y:S05]  /*de60*/  BSYNC.RECONVERGENT B1 ;  /* 0x0000000000017941 */ /* 0x000fea0003800200 */
.L_x_41735:
        /* <DEDUP_REMOVED lines=10> */
.L_x_41734:
[----:B------:R-:W-:Y:S05]  /*df10*/  BSYNC.RECONVERGENT B0 ;  /* 0x0000000000007941 */ /* 0x000fea0003800200 */
.L_x_41733:
        /* <DEDUP_REMOVED lines=18> */
.L_x_41744:
        /* <DEDUP_REMOVED lines=12> */
.L_x_41746:
[----:B------:R-:W-:Y:S05]  /*e100*/  BSYNC.RECONVERGENT B2 ;  /* 0x0000000000027941 */ /* 0x000fea0003800200 */
.L_x_41745:
        /* <DEDUP_REMOVED lines=61> */
.L_x_41743:
[----:B------:R-:W-:Y:S05]  /*e4e0*/  BSYNC.RECONVERGENT B1 ;  /* 0x0000000000017941 */ /* 0x000fea0003800200 */
.L_x_41742:
        /* <DEDUP_REMOVED lines=10> */
.L_x_41741:
[----:B------:R-:W-:Y:S05]  /*e590*/  BSYNC.RECONVERGENT B0 ;  /* 0x0000000000007941 */ /* 0x000fea0003800200 */
.L_x_41740:
        /* <DEDUP_REMOVED lines=18> */
.L_x_41751:
        /* <DEDUP_REMOVED lines=12> */
.L_x_41753:
[----:B------:R-:W-:Y:S05]  /*e780*/  BSYNC.RECONVERGENT B2 ;  /* 0x0000000000027941 */ /* 0x000fea0003800200 */
.L_x_41752:
        /* <DEDUP_REMOVED lines=61> */
.L_x_41750:
[----:B------:R-:W-:Y:S05]  /*eb60*/  BSYNC.RECONVERGENT B1 ;  /* 0x0000000000017941 */ /* 0x000fea0003800200 */
.L_x_41749:
        /* <DEDUP_REMOVED lines=10> */
.L_x_41748:
[----:B------:R-:W-:Y:S05]  /*ec10*/  BSYNC.RECONVERGENT B0 ;  /* 0x0000000000007941 */ /* 0x000fea0003800200 */
.L_x_41747:
[----:B------:R-:W-:Y:S02]  /*ec20*/  F2FP.F16.F32.PACK_AB R20, RZ, R144 ;  /* 0x00000090ff14723e */ /* 0x000fe400000000ff */
[----:B------:R-:W-:Y:S02]  /*ec30*/  PRMT R14, R14, 0x5410, R19 ;  /* 0x000054100e0e7816 */ /* 0x000fe40000000013 */
[----:B------:R-:W-:Y:S02]  /*ec40*/  PRMT R13, R13, 0x5410, R18 ;  /* 0x000054100d0d7816 */ /* 0x000fe40000000012 */
[----:B------:R-:W-:Y:S02]  /*ec50*/  PRMT R12, R12, 0x5410, R17 ;  /* 0x000054100c0c7816 */ /* 0x000fe40000000011 */
[----:B------:R-:W-:-:S07]  /*ec60*/  PRMT R15, R15, 0x5410, R20 ;  /* 0x000054100f0f7816 */ /* 0x000fce0000000014 */
.L_x_41697:
[----:B------:R-:W-:Y:S01]  /*ec70*/  VIADD R18, R165, 0x20 ;  /* 0x00000020a5127836 */ /* 0x000fe20000000000 */
[----:B------:R-:W-:Y:S03]  /*ec80*/  BSSY.RECONVERGENT B0, `(.L_x_41754) ;  /* 0x0000019000007945 */ /* 0x000fe60003800200 */
[----:B------:R-:W-:-:S05]  /*ec90*/  IMAD.WIDE.U32 R18, R18, 0x10, R178 ;  /* 0x0000001012127825 */ /* 0x000fca00078e00b2 */
        /* <DEDUP_REMOVED lines=23> */
.L_x_41755:
[----:B------:R-:W-:Y:S05]  /*ee10*/  BSYNC.RECONVERGENT B0 ;  /* 0x0000000000007941 */ /* 0x000fea0003800200 */
.L_x_41754:
        /* <DEDUP_REMOVED lines=31> */
.L_x_41761:
        /* <DEDUP_REMOVED lines=12> */
.L_x_41763:
[----:B------:R-:W-:Y:S05]  /*f0d0*/  BSYNC.RECONVERGENT B2 ;  /* 0x0000000000027941 */ /* 0x000fea0003800200 */
.L_x_41762:
        /* <DEDUP_REMOVED lines=59> */
[----:B------:R-:W-:-:S07]  /*f490*/  LOP3.LUT R172, R12, UR15, R15, 0x96, !PT ;  /* 0x0000000f0cac7c12 */ /* 0x000fce000f8e960f */
.L_x_41760:
[----:B------:R-:W-:Y:S05]  /*f4a0*/  BSYNC.RECONVERGENT B1 ;  /* 0x0000000000017941 */ /* 0x000fea0003800200 */
.L_x_41759:
[----:B------:R-:W-:Y:S01]  /*f4b0*/  I2FP.F32.U32 R6, R6 ;  /* 0x0000000600067245 */ /* 0x000fe20000201000 */
[----:B------:R-:W-:Y:S02]  /*f4c0*/  HFMA2 R13, -RZ, RZ, 0.1171875, 0 ;  /* 0x2f800000ff0d7431 */ /* 0x000fe400000001ff */
[----:B------:R-:W-:Y:S02]  /*f4d0*/  HADD2.F32 R12, -RZ, R44.H0_H0 ;  /* 0x2000002cff0c7230 */ /* 0x000fe40000004100 */
        /* <DEDUP_REMOVED lines=8> */
.L_x_41758:
[----:B------:R-:W-:Y:S05]  /*f560*/  BSYNC.RECONVERGENT B0 ;  /* 0x0000000000007941 */ /* 0x000fea0003800200 */
.L_x_41757:
        /* <DEDUP_REMOVED lines=22> */
.L_x_41768:
        /* <DEDUP_REMOVED lines=12> */
.L_x_41770:
[----:B------:R-:W-:Y:S05]  /*f790*/  BSYNC.RECONVERGENT B2 ;  /* 0x0000000000027941 */ /* 0x000fea0003800200 */
.L_x_41769:
        /* <DEDUP_REMOVED lines=61> */
.L_x_41767:
[----:B------:R-:W-:Y:S05]  /*fb70*/  BSYNC.RECONVERGENT B1 ;  /* 0x0000000000017941 */ /* 0x000fea0003800200 */
.L_x_41766:
[----:B------:R-:W-:Y:S01]  /*fb80*/  I2FP.F32.U32 R7, R7 ;  /* 0x0000000700077245 */ /* 0x000fe20000201000 */
[----:B------:R-:W-:Y:S02]  /*fb90*/  IMAD.MOV.U32 R14, RZ, RZ, 0x2f800000 ;  /* 0x2f800000ff0e7424 */ /* 0x000fe400078e00ff */
[----:B------:R-:W-:Y:S02]  /*fba0*/  HADD2.F32 R21, -RZ, R40.H1_H1 ;  /* 0x30000028ff157230 */ /* 0x000fe40000004100 */
[----:B------:R-:W-:Y:S01]  /*fbb0*/  FFMA.FTZ R7, R7, R14, 1.1641532182693481445e-10 ;  /* 0x2f00000007077423 */ /* 0x000fe2000001000e */
[----:B------:R-:W-:-:S04]  /*fbc0*/  HADD2.F32 R14, -RZ, R44.H1_H1 ;  /* 0x3000002cff0e7230 */ /* 0x000fc80000004100 */
[----:B------:R-:W-:Y:S01]  /*fbd0*/  FSETP.GTU.FTZ.AND P3, PT, R7, UR12, PT ;  /* 0x0000000c07007c0b */ /* 0x000fe2000bf7c000 */
[----:B------:R-:W-:-:S03]  /*fbe0*/  FMUL.FTZ R14, R14, UR9 ;  /* 0x000000090e0e7c20 */ /* 0x000fc60008410000 */
[----:B------:R-:W-:Y:S01]  /*fbf0*/  SEL R7, RZ, 0x1, P3 ;  /* 0x00000001ff077807 */ /* 0x000fe20001800000 */
[----:B------:R-:W-:-:S05]  /*fc00*/  FMUL.FTZ R14, R14, UR8 ;  /* 0x000000080e0e7c20 */ /* 0x000fca0008410000 */
[----:B------:R-:W-:-:S05]  /*fc10*/  FSEL R14, R14, RZ, !P3 ;  /* 0x000000ff0e0e7208 */ /* 0x000fca0005800000 */
[----:B------:R-:W-:-:S07]  /*fc20*/  FFMA.FTZ R21, R14, R93, R21 ;  /* 0x0000005d0e157223 */ /* 0x000fce0000010015 */
.L_x_41765:
[----:B------:R-:W-:Y:S05]  /*fc30*/  BSYNC.RECONVERGENT B0 ;  /* 0x0000000000007941 */ /* 0x000fea0003800200 */
.L_x_41764:
        /* <DEDUP_REMOVED lines=22> */
.L_x_41775:
        /* <DEDUP_REMOVED lines=12> */
.L_x_41777:
[----:B------:R-:W-:Y:S05]  /*fe60*/  BSYNC.RECONVERGENT B2 ;  /* 0x0000000000027941 */ /* 0x000fea0003800200 */
.L_x_41776:
        /* <DEDUP_REMOVED lines=57> */
[----:B------:R-:W-:-:S05]  /*10200*/  IMAD.WIDE.U32 R18, R19, -0x326172a9, RZ ;  /* 0xcd9e8d5713127825 */ /* 0x000fca00078e00ff */
[----:B------:R-:W-:Y:S02]  /*10210*/  LOP3.LUT R173, R22, UR15, R19, 0x96, !PT ;  /* 0x0000000f16ad7c12 */ /* 0x000fe4000f8e9613 */
[----:B------:R-:W-:-:S07]  /*10220*/  MOV R180, R18 ;  /* 0x0000001200b47202 */ /* 0x000fce0000000f00 */
.L_x_41774:
[----:B------:R-:W-:Y:S05]  /*10230*/  BSYNC.RECONVERGENT B1 ;  /* 0x0000000000017941 */ /* 0x000fea0003800200 */
.L_x_41773:
[----:B------:R-:W-:Y:S01]  /*10240*/  I2FP.F32.U32 R8, R8 ;  /* 0x0000000800087245 */ /* 0x000fe20000201000 */
[----:B------:R-:W-:Y:S02]  /*10250*/  HFMA2 R13, -RZ, RZ, 0.1171875, 0 ;  /* 0x2f800000ff0d7431 */ /* 0x000fe400000001ff */
[----:B------:R-:W-:-:S03]  /*10260*/  HADD2.F32 R22, -RZ, R41.H0_H0 ;  /* 0x20000029ff167230 */ /* 0x000fc60000004100 */
[----:B------:R-:W-:Y:S01]  /*10270*/  FFMA.FTZ R8, R8, R13, 1.1641532182693481445e-10 ;  /* 0x2f00000008087423 */ /* 0x000fe2000001000d */
[----:B------:R-:W-:-:S04]  /*10280*/  HADD2.F32 R13, -RZ, R45.H0_H0 ;  /* 0x2000002dff0d7230 */ /* 0x000fc80000004100 */
[----:B------:R-:W-:Y:S01]  /*10290*/  FSETP.GTU.FTZ.AND P3, PT, R8, UR12, PT ;  /* 0x0000000c08007c0b */ /* 0x000fe2000bf7c000 */
[----:B------:R-:W-:-:S03]  /*102a0*/  FMUL.FTZ R13, R13, UR9 ;  /* 0x000000090d0d7c20 */ /* 0x000fc60008410000 */
[----:B------:R-:W-:Y:S01]  /*102b0*/  SEL R8, RZ, 0x1, P3 ;  /* 0x00000001ff087807 */ /* 0x000fe20001800000 */
[----:B------:R-:W-:-:S05]  /*102c0*/  FMUL.FTZ R13, R13, UR8 ;  /* 0x000000080d0d7c20 */ /* 0x000fca0008410000 */
[----:B------:R-:W-:-:S05]  /*102d0*/  FSEL R13, R13, RZ, !P3 ;  /* 0x000000ff0d0d7208 */ /* 0x000fca0005800000 */
[----:B------:R-:W-:-:S07]  /*102e0*/  FFMA.FTZ R22, R13, R94, R22 ;  /* 0x0000005e0d167223 */ /* 0x000fce0000010016 */
.L_x_41772:
[----:B------:R-:W-:Y:S05]  /*102f0*/  BSYNC.RECONVERGENT B0 ;  /* 0x0000000000007941 */ /* 0x000fea0003800200 */
.L_x_41771:
        /* <DEDUP_REMOVED lines=22> */
.L_x_41782:
        /* <DEDUP_REMOVED lines=12> */
.L_x_41784:
[----:B------:R-:W-:Y:S05]  /*10520*/  BSYNC.RECONVERGENT B2 ;  /* 0x0000000000027941 */ /* 0x000fea0003800200 */
.L_x_41783:
        /* <DEDUP_REMOVED lines=60> */
[----:B------:R-:W-:-:S07]  /*108f0*/  LOP3.LUT R173, R24, UR15, R19, 0x96, !PT ;  /* 0x0000000f18ad7c12 */ /* 0x000fce000f8e9613 */
.L_x_41781:
[----:B------:R-:W-:Y:S05]  /*10900*/  BSYNC.RECONVERGENT B1 ;  /* 0x0000000000017941 */ /* 0x000fea0003800200 */
.L_x_41780:
[----:B------:R-:W-:Y:S01]  /*10910*/  I2FP.F32.U32 R9, R9 ;  /* 0x0000000900097245 */ /* 0x000fe20000201000 */
[----:B------:R-:W-:-:S04]  /*10920*/  IMAD.MOV.U32 R14, RZ, RZ, 0x2f800000 ;  /* 0x2f800000ff0e7424 */ /* 0x000fc800078e00ff */
[----:B------:R-:W-:-:S05]  /*10930*/  FFMA.FTZ R9, R9, R14, 1.1641532182693481445e-10 ;  /* 0x2f00000009097423 */ /* 0x000fca000001000e */
[----:B------:R-:W-:Y:S01]  /*10940*/  FSETP.GTU.FTZ.AND P3, PT, R9, UR12, PT ;  /* 0x0000000c09007c0b */ /* 0x000fe2000bf7c000 */
[----:B------:R-:W-:-:S05]  /*10950*/  HADD2.F32 R9, -RZ, R45.H1_H1 ;  /* 0x3000002dff097230 */ /* 0x000fca0000004100 */
[----:B------:R-:W-:-:S04]  /*10960*/  FMUL.FTZ R9, R9, UR9 ;  /* 0x0000000909097c20 */ /* 0x000fc80008410000 */
[----:B------:R-:W-:-:S05]  /*10970*/  FMUL.FTZ R9, R9, UR8 ;  /* 0x0000000809097c20 */ /* 0x000fca0008410000 */
[----:B------:R-:W-:Y:S01]  /*10980*/  FSEL R132, R9, RZ, !P3 ;  /* 0x000000ff09847208 */ /* 0x000fe20005800000 */
[----:B------:R-:W-:-:S05]  /*10990*/  HADD2.F32 R9, -RZ, R41.H1_H1 ;  /* 0x30000029ff097230 */ /* 0x000fca0000004100 */
[----:B------:R-:W-:Y:S01]  /*109a0*/  FFMA.FTZ R132, R132, R95, R9 ;  /* 0x0000005f84847223 */ /* 0x000fe20000010009 */
[----:B------:R-:W-:-:S07]  /*109b0*/  SEL R9, RZ, 0x1, P3 ;  /* 0x00000001ff097807 */ /* 0x000fce0001800000 */
.L_x_41779:
[----:B------:R-:W-:Y:S05]  /*109c0*/  BSYNC.RECONVERGENT B0 ;  /* 0x0000000000007941 */ /* 0x000fea0003800200 */
.L_x_41778:
        /* <DEDUP_REMOVED lines=22> */
.L_x_41789:
        /* <DEDUP_REMOVED lines=12> */
.L_x_41791:
[----:B------:R-:W-:Y:S05]  /*10bf0*/  BSYNC.RECONVERGENT B2 ;  /* 0x0000000000027941 */ /* 0x000fea0003800200 */
.L_x_41790:
        /* <DEDUP_REMOVED lines=61> */
.L_x_41788:
[----:B------:R-:W-:Y:S05]  /*10fd0*/  BSYNC.RECONVERGENT B1 ;  /* 0x0000000000017941 */ /* 0x000fea0003800200 */
.L_x_41787:
[----:B------:R-:W-:Y:S01]  /*10fe0*/  I2FP.F32.U32 R10, R10 ;  /* 0x0000000a000a7245 */ /* 0x000fe20000201000 */
[----:B------:R-:W-:-:S04]  /*10ff0*/  IMAD.MOV.U32 R14, RZ, RZ, 0x2f800000 ;  /* 0x2f800000ff0e7424 */ /* 0x000fc800078e00ff */
[----:B------:R-:W-:-:S05]  /*11000*/  FFMA.FTZ R10, R10, R14, 1.1641532182693481445e-10 ;  /* 0x2f0000000a0a7423 */ /* 0x000fca000001000e */
[----:B------:R-:W-:Y:S01]  /*11010*/  FSETP.GTU.FTZ.AND P3, PT, R10, UR12, PT ;  /* 0x0000000c0a007c0b */ /* 0x000fe2000bf7c000 */
[----:B------:R-:W-:-:S05]  /*11020*/  HADD2.F32 R10, -RZ, R46.H0_H0 ;  /* 0x2000002eff0a7230 */ /* 0x000fca0000004100 */
[----:B------:R-:W-:-:S04]  /*11030*/  FMUL.FTZ R10, R10, UR9 ;  /* 0x000000090a0a7c20 */ /* 0x000fc80008410000 */
[----:B------:R-:W-:-:S05]  /*11040*/  FMUL.FTZ R10, R10, UR8 ;  /* 0x000000080a0a7c20 */ /* 0x000fca0008410000 */
[----:B------:R-:W-:Y:S01]  /*11050*/  FSEL R133, R10, RZ, !P3 ;  /* 0x000000ff0a857208 */ /* 0x000fe20005800000 */
[----:B------:R-:W-:-:S05]  /*11060*/  HADD2.F32 R10, -RZ, R42.H0_H0 ;  /* 0x2000002aff0a7230 */ /* 0x000fca0000004100 */
[----:B------:R-:W-:Y:S01]  /*11070*/  FFMA.FTZ R133, R133, R88, R10 ;  /* 0x0000005885857223 */ /* 0x000fe2000001000a */
[----:B------:R-:W-:-:S07]  /*11080*/  SEL R10, RZ, 0x1, P3 ;  /* 0x00000001ff0a7807 */ /* 0x000fce0001800000 */
.L_x_41786:
[----:B------:R-:W-:Y:S05]  /*11090*/  BSYNC.RECONVERGENT B0 ;  /* 0x0000000000007941 */ /* 0x000fea0003800200 */
.L_x_41785:
        /* <DEDUP_REMOVED lines=22> */
.L_x_41796:
        /* <DEDUP_REMOVED lines=12> */
.L_x_41798:
[----:B------:R-:W-:Y:S05]  /*112c0*/  BSYNC.RECONVERGENT B2 ;  /* 0x0000000000027941 */ /* 0x000fea0003800200 */
.L_x_41797:
        /* <DEDUP_REMOVED lines=61> */
.L_x_41795:
[----:B------:R-:W-:Y:S05]  /*116a0*/  BSYNC.RECONVERGENT B1 ;  /* 0x0000000000017941 */ /* 0x000fea0003800200 */
.L_x_41794:
[----:B------:R-:W-:Y:S01]  /*116b0*/  I2FP.F32.U32 R11, R11 ;  /* 0x0000000b000b7245 */ /* 0x000fe20000201000 */
[----:B------:R-:W-:-:S05]  /*116c0*/  HFMA2 R18, -RZ, RZ, 0.1171875, 0 ;  /* 0x2f800000ff127431 */ /* 0x000fca00000001ff */
        /* <DEDUP_REMOVED lines=9> */
.L_x_41793:
[----:B------:R-:W-:Y:S05]  /*11760*/  BSYNC.RECONVERGENT B0 ;  /* 0x0000000000007941 */ /* 0x000fea0003800200 */
.L_x_41792:
        /* <DEDUP_REMOVED lines=22> */
.L_x_41803:
        /* <DEDUP_REMOVED lines=12> */
.L_x_41805:
[----:B------:R-:W-:Y:S05]  /*11990*/  BSYNC.RECONVERGENT B2 ;  /* 0x0000000000027941 */ /* 0x000fea0003800200 */
.L_x_41804:
        /* <DEDUP_REMOVED lines=61> */
.L_x_41802:
[----:B------:R-:W-:Y:S05]  /*11d70*/  BSYNC.RECONVERGENT B1 ;  /* 0x0000000000017941 */ /* 0x000fea0003800200 */
.L_x_41801:
[----:B------:R-:W-:Y:S01]  /*11d80*/  I2FP.F32.U32 R15, R23 ;  /* 0x00000017000f7245 */ /* 0x000fe20000201000 */
[----:B------:R-:W-:-:S04]  /*11d90*/  IMAD.MOV.U32 R23, RZ, RZ, 0x2f800000 ;  /* 0x2f800000ff177424 */ /* 0x000fc800078e00ff */
[----:B------:R-:W-:-:S05]  /*11da0*/  FFMA.FTZ R15, R15, R23, 1.1641532182693481445e-10 ;  /* 0x2f0000000f0f7423 */ /* 0x000fca0000010017 */
[----:B------:R-:W-:Y:S01]  /*11db0*/  FSETP.GTU.FTZ.AND P3, PT, R15, UR12, PT ;  /* 0x0000000c0f007c0b */ /* 0x000fe2000bf7c000 */
[----:B------:R-:W-:-:S03]  /*11dc0*/  HADD2.F32 R15, -RZ, R47.H0_H0 ;  /* 0x2000002fff0f7230 */ /* 0x000fc60000004100 */
[----:B------:R-:W-:Y:S02]  /*11dd0*/  SEL R174, RZ, 0x1, P3 ;  /* 0x00000001ffae7807 */ /* 0x000fe40001800000 */
[----:B------:R-:W-:-:S04]  /*11de0*/  FMUL.FTZ R15, R15, UR9 ;  /* 0x000000090f0f7c20 */ /* 0x000fc80008410000 */
[----:B------:R-:W-:-:S05]  /*11df0*/  FMUL.FTZ R15, R15, UR8 ;  /* 0x000000080f0f7c20 */ /* 0x000fca0008410000 */
[----:B------:R-:W-:Y:S01]  /*11e00*/  FSEL R135, R15, RZ, !P3 ;  /* 0x000000ff0f877208 */ /* 0x000fe20005800000 */
[----:B------:R-:W-:-:S05]  /*11e10*/  HADD2.F32 R15, -RZ, R43.H0_H0 ;  /* 0x2000002bff0f7230 */ /* 0x000fca0000004100 */
[----:B------:R-:W-:-:S07]  /*11e20*/  FFMA.FTZ R135, R135, R90, R15 ;  /* 0x0000005a87877223 */ /* 0x000fce000001000f */
.L_x_41800:
[----:B------:R-:W-:Y:S05]  /*11e30*/  BSYNC.RECONVERGENT B0 ;  /* 0x0000000000007941 */ /* 0x000fea0003800200 */
.L_x_41799:
        /* <DEDUP_REMOVED lines=22> */
.L_x_41810:
        /* <DEDUP_REMOVED lines=12> */
.L_x_41812:
[----:B------:R-:W-:Y:S05]  /*12060*/  BSYNC.RECONVERGENT B2 ;  /* 0x0000000000027941 */ /* 0x000fea0003800200 */
.L_x_41811:
        /* <DEDUP_REMOVED lines=61> */
.L_x_41809:
[----:B------:R-:W-:Y:S05]  /*12440*/  BSYNC.RECONVERGENT B1 ;  /* 0x0000000000017941 */ /* 0x000fea0003800200 */
.L_x_41808:
        /* <DEDUP_REMOVED lines=10> */
[----:B------:R-:W-:-:S04]  /*124f0*/  SEL R19, RZ, 0x1, P2 ;  /* 0x00000001ff137807 */ /* 0x000fc80001000000 */
[----:B------:R-:W-:-:S07]  /*12500*/  PRMT R39, R19, 0x7610, R39 ;  /* 0x0000761013277816 */ /* 0x000fce0000000027 */
.L_x_41807:
[----:B------:R-:W-:Y:S05]  /*12510*/  BSYNC.RECONVERGENT B0 ;  /* 0x0000000000007941 */ /* 0x000fea0003800200 */
.L_x_41806:
[----:B------:R-:W-:Y:S02]  /*12520*/  F2FP.F16.F32.PACK_AB R19, RZ, R136 ;  /* 0x00000088ff13723e */ /* 0x000fe400000000ff */
[----:B------:R-:W-:Y:S02]  /*12530*/  PRMT R14, R14, 0x5410, R18 ;  /* 0x000054100e0e7816 */ /* 0x000fe40000000012 */
[----:B------:R-:W-:Y:S02]  /*12540*/  PRMT R13, R13, 0x5410, R17 ;  /* 0x000054100d0d7816 */ /* 0x000fe40000000011 */
[----:B------:R-:W-:Y:S02]  /*12550*/  PRMT R12, R12, 0x5410, R16 ;  /* 0x000054100c0c7816 */ /* 0x000fe40000000010 */
[----:B------:R-:W-:Y:S01]  /*12560*/  PRMT R15, R15, 0x5410, R19 ;  /* 0x000054100f0f7816 */ /* 0x000fe20000000013 */
[----:B------:R-:W-:Y:S06]  /*12570*/  BRA `(.L_x_41813) ;  /* 0x0000003400247947 */ /* 0x000fec0003800000 */
.L_x_41756:
        /* <DEDUP_REMOVED lines=21> */
.L_x_41818:
        /* <DEDUP_REMOVED lines=12> */
.L_x_41820:
[----:B------:R-:W-:Y:S05]  /*12790*/  BSYNC.RECONVERGENT B2 ;  /* 0x0000000000027941 */ /* 0x000fea0003800200 */
.L_x_41819:
        /* <DEDUP_REMOVED lines=61> */
.L_x_41817:
[----:B------:R-:W-:Y:S05]  /*12b70*/  BSYNC.RECONVERGENT B1 ;  /* 0x0000000000017941 */ /* 0x000fea0003800200 */
.L_x_41816:
        /* <DEDUP_REMOVED lines=10> */
.L_x_41815:
[----:B------:R-:W-:Y:S05]  /*12c20*/  BSYNC.RECONVERGENT B0 ;  /* 0x0000000000007941 */ /* 0x000fea0003800200 */
.L_x_41814:
        /* <DEDUP_REMOVED lines=18> */
.L_x_41825:
        /* <DEDUP_REMOVED lines=12> */
.L_x_41827:
[----:B------:R-:W-:Y:S05]  /*12e10*/  BSYNC.RECONVERGENT B2 ;  /* 0x0000000000027941 */ /* 0x000fea0003800200 */
.L_x_41826:
        /* <DEDUP_REMOVED lines=55> */
[----:B------:R-:W-:Y:S01]  /*13190*/  IMAD.WIDE.U32 R14, R7, -0x2daee0ad, RZ ;  /* 0xd2511f53070e7825 */ /* 0x000fe200078e00ff */
[----:B------:R-:W-:Y:S01]  /*131a0*/  UIADD3 UR15, UPT, UPT, UR5, -0x695add53, URZ ;  /* 0x96a522ad050f7890 */ /* 0x000fe2000fffe0ff */
[----:B------:R-:W-:Y:S02]  /*131b0*/  MOV R7, R23 ;  /* 0x0000001700077202 */ /* 0x000fe40000000f00 */
[----:B------:R-:W-:Y:S02]  /*131c0*/  IMAD.MOV.U32 R23, RZ, RZ, R14 ;  /* 0x000000ffff177224 */ /* 0x000fe400078e000e */
[----:B------:R-:W-:Y:S01]  /*131d0*/  HFMA2 R14, -RZ, RZ, 0, 0 ;  /* 0x00000000ff0e7431 */ /* 0x000fe200000001ff */
[----:B------:R-:W-:-:S07]  /*131e0*/  LOP3.LUT R172, R16, UR15, R15, 0x96, !PT ;  /* 0x0000000f10ac7c12 */ /* 0x000fce000f8e960f */
.L_x_41824:
[----:B------:R-:W-:Y:S05]  /*131f0*/  BSYNC.RECONVERGENT B1 ;  /* 0x0000000000017941 */ /* 0x000fea0003800200 */
.L_x_41823:
        /* <DEDUP_REMOVED lines=10> */
.L_x_41822:
[----:B------:R-:W-:Y:S05]  /*132a0*/  BSYNC.RECONVERGENT B0 ;  /* 0x0000000000007941 */ /* 0x000fea0003800200 */
.L_x_41821:
        /* <DEDUP_REMOVED lines=18> */
.L_x_41832:
        /* <DEDUP_REMOVED lines=12> */
.L_x_41834:
[----:B------:R-:W-:Y:S05]  /*13490*/  BSYNC.RECONVERGENT B2 ;  /* 0x0000000000027941 */ /* 0x000fea0003800200 */
.L_x_41833:
        /* <DEDUP_REMOVED lines=61> */
.L_x_41831:
[----:B------:R-:W-:Y:S05]  /*13870*/  BSYNC.RECONVERGENT B1 ;  /* 0x0000000000017941 */ /* 0x000fea0003800200 */
.L_x_41830:
        /* <DEDUP_REMOVED lines=10> */
.L_x_41829:
[----:B------:R-:W-:Y:S05]  /*13920*/  BSYNC.RECONVERGENT B0 ;  /* 0x0000000000007941 */ /* 0x000fea0003800200 */
.L_x_41828:
        /* <DEDUP_REMOVED lines=18> */
.L_x_41839:
        /* <DEDUP_REMOVED lines=12> */
.L_x_41841:
[----:B------:R-:W-:Y:S05]  /*13b10*/  BSYNC.RECONVERGENT B2 ;  /* 0x0000000000027941 */ /* 0x000fea0003800200 */
.L_x_41840:
        /* <DEDUP_REMOVED lines=61> */
.L_x_41838:
[----:B------:R-:W-:Y:S05]  /*13ef0*/  BSYNC.RECONVERGENT B1 ;  /* 0x0000000000017941 */ /* 0x000fea0003800200 */
.L_x_41837:
        /* <DEDUP_REMOVED lines=10> */
.L_x_41836:
[----:B------:R-:W-:Y:S05]  /*13fa0*/  BSYNC.RECONVERGENT B0 ;  /* 0x0000000000007941 */ /* 0x000fea0003800200 */
.L_x_41835:
        /* <DEDUP_REMOVED lines=18> */
.L_x_41846:
        /* <DEDUP_REMOVED lines=12> */
.L_x_41848:
[----:B------:R-:W-:Y:S05]  /*14190*/  BSYNC.RECONVERGENT B2 ;  /* 0x0000000000027941 */ /* 0x000fea0003800200 */
.L_x_41847:
        /* <DEDUP_REMOVED lines=61> */
.L_x_41845:
[----:B------:R-:W-:Y:S05]  /*14570*/  BSYNC.RECONVERGENT B1 ;  /* 0x0000000000017941 */ /* 0x000fea0003800200 */
.L_x_41844:
        /* <DEDUP_REMOVED lines=9> */
[----:B------:R-:W-:-:S07]  /*14610*/  FMUL.FTZ R133, R133, R88 ;  /* 0x0000005885857220 */ /* 0x000fce0000410000 */
.L_x_41843:
[----:B------:R-:W-:Y:S05]  /*14620*/  BSYNC.RECONVERGENT B0 ;  /* 0x0000000000007941 */ /* 0x000fea0003800200 */
.L_x_41842:
        /* <DEDUP_REMOVED lines=18> */
.L_x_41853:
        /* <DEDUP_REMOVED lines=12> */
.L_x_41855:
[----:B------:R-:W-:Y:S05]  /*14810*/  BSYNC.RECONVERGENT B2 ;  /* 0x0000000000027941 */ /* 0x000fea0003800200 */
.L_x_41854:
        /* <DEDUP_REMOVED lines=61> */
.L_x_41852:
[----:B------:R-:W-:Y:S05]  /*14bf0*/  BSYNC.RECONVERGENT B1 ;  /* 0x0000000000017941 */ /* 0x000fea0003800200 */
.L_x_41851:
        /* <DEDUP_REMOVED lines=10> */
.L_x_41850:
[----:B------:R-:W-:Y:S05]  /*14ca0*/  BSYNC.RECONVERGENT B0 ;  /* 0x0000000000007941 */ /* 0x000fea0003800200 */
.L_x_41849:
        /* <DEDUP_REMOVED lines=18> */
.L_x_41860:
        /* <DEDUP_REMOVED lines=12> */
.L_x_41862:
[----:B------:R-:W-:Y:S05]  /*14e90*/  BSYNC.RECONVERGENT B2 ;  /* 0x0000000000027941 */ /* 0x000fea0003800200 */
.L_x_41861:
        /* <DEDUP_REMOVED lines=61> */
.L_x_41859:
[----:B------:R-:W-:Y:S05]  /*15270*/  BSYNC.RECONVERGENT B1 ;  /* 0x0000000000017941 */ /* 0x000fea0003800200 */
.L_x_41858:
        /* <DEDUP_REMOVED lines=8> */
[----:B------:R-:W-:-:S05]  /*15300*/  FSEL R135, R19, RZ, !P2 ;  /* 0x000000ff13877208 */ /* 0x000fca0005000000 */
[----:B------:R-:W-:-:S07]  /*15310*/  FMUL.FTZ R135, R135, R90 ;  /* 0x0000005a87877220 */ /* 0x000fce0000410000 */
.L_x_41857:
[----:B------:R-:W-:Y:S05]  /*15320*/  BSYNC.RECONVERGENT B0 ;  /* 0x0000000000007941 */ /* 0x000fea0003800200 */
.L_x_41856:
        /* <DEDUP_REMOVED lines=18> */
.L_x_41867:
        /* <DEDUP_REMOVED lines=12> */
.L_x_41869:
[----:B------:R-:W-:Y:S05]  /*15510*/  BSYNC.RECONVERGENT B2 ;  /* 0x0000000000027941 */ /* 0x000fea0003800200 */
.L_x_41868:
        /* <DEDUP_REMOVED lines=55> */
[----:B------:R-:W-:Y:S01]  /*15890*/  IMAD.MOV.U32 R26, RZ, RZ, R23 ;  /* 0x000000ffff1a7224 */ /* 0x000fe200078e0017 */
[----:B------:R-:W-:Y:S01]  /*158a0*/  MOV R23, R18 ;  /* 0x0000001200177202 */ /* 0x000fe20000000f00 */
[----:B------:R-:W-:Y:S01]  /*158b0*/  UIADD3 UR15, UPT, UPT, UR4, -0x700cb87f, URZ ;  /* 0x8ff34781040f7890 */ /* 0x000fe2000fffe0ff */
[----:B------:R-:W-:-:S04]  /*158c0*/  IMAD.WIDE.U32 R18, R27, -0x326172a9, RZ ;  /* 0xcd9e8d571b127825 */ /* 0x000fc800078e00ff */
[----:B------:R-:W-:Y:S01]  /*158d0*/  IMAD.MOV.U32 R180, RZ, RZ, R18 ;  /* 0x000000ffffb47224 */ /* 0x000fe200078e0012 */
[----:B------:R-:W-:-:S07]  /*158e0*/  LOP3.LUT R173, R24, UR15, R19, 0x96, !PT ;  /* 0x0000000f18ad7c12 */ /* 0x000fce000f8e9613 */
.L_x_41866:
[----:B------:R-:W-:Y:S05]  /*158f0*/  BSYNC.RECONVERGENT B1 ;  /* 0x0000000000017941 */ /* 0x000fea0003800200 */
.L_x_41865:
        /* <DEDUP_REMOVED lines=9> */
[----:B------:R-:W-:Y:S01]  /*15990*/  FMUL.FTZ R136, R19, R91 ;  /* 0x0000005b13887220 */ /* 0x000fe20000410000 */
[----:B------:R-:W-:-:S07]  /*159a0*/  PRMT R39, R18, 0x7610, R39 ;  /* 0x0000761012277816 */ /* 0x000fce0000000027 */
.L_x_41864:
[----:B------:R-:W-:Y:S05]  /*159b0*/  BSYNC.RECONVERGENT B0 ;  /* 0x0000000000007941 */ /* 0x000fea0003800200 */
.L_x_41863:
[----:B------:R-:W-:Y:S02]  /*159c0*/  F2FP.F16.F32.PACK_AB R18, RZ, R136 ;  /* 0x00000088ff12723e */ /* 0x000fe400000000ff */
[----:B------:R-:W-:Y:S02]  /*159d0*/  PRMT R12, R12, 0x5410, R15 ;  /* 0x000054100c0c7816 */ /* 0x000fe4000000000f */
[----:B------:R-:W-:Y:S02]  /*159e0*/  PRMT R14, R14, 0x5410, R17 ;  /* 0x000054100e0e7816 */ /* 0x000fe40000000011 */
[----:B------:R-:W-:Y:S02]  /*159f0*/  PRMT R13, R13, 0x5410, R16 ;  /* 0x000054100d0d7816 */ /* 0x000fe40000000010 */
[----:B------:R-:W-:-:S07]  /*15a00*/  PRMT R15, R28, 0x5410, R18 ;  /* 0x000054101c0f7816 */ /* 0x000fce0000000012 */
.L_x_41813:
[----:B------:R-:W-:Y:S01]  /*15a10*/  IADD3 R16, PT, PT, R165, 0x40, RZ ;  /* 0x00000040a5107810 */ /* 0x000fe20007ffe0ff */
[----:B------:R-:W-:Y:S04]  /*15a20*/  BSSY.RECONVERGENT B0, `(.L_x_41870) ;  /* 0x0000019000007945 */ /* 0x000fe80003800200 */
        /* <DEDUP_REMOVED lines=24> */
.L_x_41871:
[----:B------:R-:W-:Y:S05]  /*15bb0*/  BSYNC.RECONVERGENT B0 ;  /* 0x0000000000007941 */ /* 0x000fea0003800200 */
.L_x_41870:
        /* <DEDUP_REMOVED lines=11> */
[----:B0----5:R-:W-:Y:S01]  /*15c70*/  @!P2 HADD2.F32 R12, -RZ, R40.H0_H0 ;  /* 0x20000028ff0ca230 */ /* 0x021fe20000004100 */
        /* <DEDUP_REMOVED lines=19> */
.L_x_41877:
        /* <DEDUP_REMOVED lines=12> */
.L_x_41879:
[----:B------:R-:W-:Y:S05]  /*15e70*/  BSYNC.RECONVERGENT B2 ;  /* 0x0000000000027941 */ /* 0x000fea0003800200 */
.L_x_41878:
        /* <DEDUP_REMOVED lines=61> */
.L_x_41876:
[----:B------:R-:W-:Y:S05]  /*16250*/  BSYNC.RECONVERGENT B1 ;  /* 0x0000000000017941 */ /* 0x000fea0003800200 */
.L_x_41875:
        /* <DEDUP_REMOVED lines=11> */
.L_x_41874:
[----:B------:R-:W-:Y:S05]  /*16310*/  BSYNC.RECONVERGENT B0 ;  /* 0x0000000000007941 */ /* 0x000fea0003800200 */
.L_x_41873:
        /* <DEDUP_REMOVED lines=22> */
.L_x_41884:
        /* <DEDUP_REMOVED lines=12> */
.L_x_41886:
[----:B------:R-:W-:Y:S05]  /*16540*/  BSYNC.RECONVERGENT B2 ;  /* 0x0000000000027941 */ /* 0x000fea0003800200 */
.L_x_41885:
        /* <DEDUP_REMOVED lines=61> */
.L_x_41883:
[----:B------:R-:W-:Y:S05]  /*16920*/  BSYNC.RECONVERGENT B1 ;  /* 0x0000000000017941 */ /* 0x000fea0003800200 */
.L_x_41882:
        /* <DEDUP_REMOVED lines=11> */
.L_x_41881:
[----:B------:R-:W-:Y:S05]  /*169e0*/  BSYNC.RECONVERGENT B0 ;  /* 0x0000000000007941 */ /* 0x000fea0003800200 */
.L_x_41880:
        /* <DEDUP_REMOVED lines=22> */
.L_x_41891:
        /* <DEDUP_REMOVED lines=12> */
.L_x_41893:
[----:B------:R-:W-:Y:S05]  /*16c10*/  BSYNC.RECONVERGENT B2 ;  /* 0x0000000000027941 */ /* 0x000fea0003800200 */
.L_x_41892:
        /* <DEDUP_REMOVED lines=61> */
.L_x_41890:
[----:B------:R-:W-:Y:S05]  /*16ff0*/  BSYNC.RECONVERGENT B1 ;  /* 0x0000000000017941 */ /* 0x000fea0003800200 */
.L_x_41889:
        /* <DEDUP_REMOVED lines=11> */
.L_x_41888:
[----:B------:R-:W-:Y:S05]  /*170b0*/  BSYNC.RECONVERGENT B0 ;  /* 0x0000000000007941 */ /* 0x000fea0003800200 */
.L_x_41887:
        /* <DEDUP_REMOVED lines=22> */
.L_x_41898:
        /* <DEDUP_REMOVED lines=12> */
.L_x_41900:
[----:B------:R-:W-:Y:S05]  /*172e0*/  BSYNC.RECONVERGENT B2 ;  /* 0x0000000000027941 */ /* 0x000fea0003800200 */
.L_x_41899:
        /* <DEDUP_REMOVED lines=61> */
.L_x_41897:
[----:B------:R-:W-:Y:S05]  /*176c0*/  BSYNC.RECONVERGENT B1 ;  /* 0x0000000000017941 */ /* 0x000fea0003800200 */
.L_x_41896:
        /* <DEDUP_REMOVED lines=11> */
.L_x_41895:
[----:B------:R-:W-:Y:S05]  /*17780*/  BSYNC.RECONVERGENT B0 ;  /* 0x0000000000007941 */ /* 0x000fea0003800200 */
.L_x_41894:
        /* <DEDUP_REMOVED lines=22> */
.L_x_41905:
        /* <DEDUP_REMOVED lines=12> */
.L_x_41907:
[----:B------:R-:W-:Y:S05]  /*179b0*/  BSYNC.RECONVERGENT B2 ;  /* 0x0000000000027941 */ /* 0x000fea0003800200 */
.L_x_41906:
        /* <DEDUP_REMOVED lines=61> */
.L_x_41904:
[----:B------:R-:W-:Y:S05]  /*17d90*/  BSYNC.RECONVERGENT B1 ;  /* 0x0000000000017941 */ /* 0x000fea0003800200 */
.L_x_41903:
        /* <DEDUP_REMOVED lines=10> */
[----:B------:R-:W-:-:S07]  /*17e40*/  SEL R10, RZ, 0x1, P3 ;  /* 0x00000001ff0a7807 */ /* 0x000fce0001800000 */
.L_x_41902:
[----:B------:R-:W-:Y:S05]  /*17e50*/  BSYNC.RECONVERGENT B0 ;  /* 0x0000000000007941 */ /* 0x000fea0003800200 */
.L_x_41901:
        /* <DEDUP_REMOVED lines=22> */
.L_x_41912:
        /* <DEDUP_REMOVED lines=12> */
.L_x_41914:
[----:B------:R-:W-:Y:S05]  /*18080*/  BSYNC.RECONVERGENT B2 ;  /* 0x0000000000027941 */ /* 0x000fea0003800200 */
.L_x_41913:
        /* <DEDUP_REMOVED lines=61> */
.L_x_41911:
[----:B------:R-:W-:Y:S05]  /*18460*/  BSYNC.RECONVERGENT B1 ;  /* 0x0000000000017941 */ /* 0x000fea0003800200 */
.L_x_41910:
        /* <DEDUP_REMOVED lines=11> */
.L_x_41909:
[----:B------:R-:W-:Y:S05]  /*18520*/  BSYNC.RECONVERGENT B0 ;  /* 0x0000000000007941 */ /* 0x000fea0003800200 */
.L_x_41908:
        /* <DEDUP_REMOVED lines=22> */
.L_x_41919:
        /* <DEDUP_REMOVED lines=12> */
.L_x_41921:
[----:B------:R-:W-:Y:S05]  /*18750*/  BSYNC.RECONVERGENT B2 ;  /* 0x0000000000027941 */ /* 0x000fea0003800200 */
.L_x_41920:
        /* <DEDUP_REMOVED lines=57> */
[----:B------:R-:W-:-:S03]  /*18af0*/  IMAD.WIDE.U32 R18, R31, -0x326172a9, RZ ;  /* 0xcd9e8d571f127825 */ /* 0x000fc600078e00ff */
[----:B------:R-:W-:Y:S01]  /*18b00*/  MOV R180, R18 ;  /* 0x0000001200b47202 */ /* 0x000fe20000000f00 */
[----:B------:R-:W-:Y:S01]  /*18b10*/  IMAD.MOV.U32 R18, RZ, RZ, R32 ;  /* 0x000000ffff127224 */ /* 0x000fe200078e0020 */
[----:B------:R-:W-:-:S07]  /*18b20*/  LOP3.LUT R173, R28, UR15, R19, 0x96, !PT ;  /* 0x0000000f1cad7c12 */ /* 0x000fce000f8e9613 */
.L_x_41918:
[----:B------:R-:W-:Y:S05]  /*18b30*/  BSYNC.RECONVERGENT B1 ;  /* 0x0000000000017941 */ /* 0x000fea0003800200 */
.L_x_41917:
        /* <DEDUP_REMOVED lines=12> */
.L_x_41916:
[----:B------:R-:W-:Y:S05]  /*18c00*/  BSYNC.RECONVERGENT B0 ;  /* 0x0000000000007941 */ /* 0x000fea0003800200 */
.L_x_41915:
        /* <DEDUP_REMOVED lines=22> */
.L_x_41926:
        /* <DEDUP_REMOVED lines=12> */
.L_x_41928:
[----:B------:R-:W-:Y:S05]  /*18e30*/  BSYNC.RECONVERGENT B2 ;  /* 0x0000000000027941 */ /* 0x000fea0003800200 */
.L_x_41927:
        /* <DEDUP_REMOVED lines=56> */
[----:B------:R-:W-:-:S04]  /*191c0*/  IMAD.WIDE.U32 R30, R19, -0x326172a9, RZ ;  /* 0xcd9e8d57131e7825 */ /* 0x000fc800078e00ff */
[----:B------:R-:W-:Y:S01]  /*191d0*/  IMAD.MOV.U32 R19, RZ, RZ, R35 ;  /* 0x000000ffff137224 */ /* 0x000fe200078e0023 */
[----:B------:R-:W-:Y:S02]  /*191e0*/  LOP3.LUT R173, R32, UR15, R31, 0x96, !PT ;  /* 0x0000000f20ad7c12 */ /* 0x000fe4000f8e961f */
[----:B------:R-:W-:-:S07]  /*191f0*/  MOV R180, R30 ;  /* 0x0000001e00b47202 */ /* 0x000fce0000000f00 */
.L_x_41925:
[----:B------:R-:W-:Y:S05]  /*19200*/  BSYNC.RECONVERGENT B1 ;  /* 0x0000000000017941 */ /* 0x000fea0003800200 */
.L_x_41924:
        /* <DEDUP_REMOVED lines=12> */
.L_x_41923:
[----:B------:R-:W-:Y:S05]  /*192d0*/  BSYNC.RECONVERGENT B0 ;  /* 0x0000000000007941 */ /* 0x000fea0003800200 */
.L_x_41922:
[----:B------:R-:W-:Y:S02]  /*192e0*/  F2FP.F16.F32.PACK_AB R29, RZ, R19 ;  /* 0x00000013ff1d723e */ /* 0x000fe400000000ff */
[----:B------:R-:W-:Y:S02]  /*192f0*/  PRMT R25, R25, 0x5410, R27 ;  /* 0x0000541019197816 */ /* 0x000fe4000000001b */
[----:B------:R-:W-:Y:S02]  /*19300*/  PRMT R26, R26, 0x5410, R34 ;  /* 0x000054101a1a7816 */ /* 0x000fe40000000022 */
[----:B------:R-:W-:Y:S02]  /*19310*/  PRMT R24, R23, 0x5410, R24 ;  /* 0x0000541017187816 */ /* 0x000fe40000000018 */
[----:B------:R-:W-:Y:S01]  /*19320*/  PRMT R27, R36, 0x5410, R29 ;  /* 0x00005410241b7816 */ /* 0x000fe2000000001d */
[----:B------:R-:W-:Y:S06]  /*19330*/  BRA `(.L_x_41929) ;  /* 0x0000003400287947 */ /* 0x000fec0003800000 */
.L_x_41872:
[----:B------:R-:W-:Y:S01]  /*19340*/  BSSY.RECONVERGENT B0, `(.L_x_41930) ;  /* 0x000006a000007945 */ /* 0x000fe20003800200 */
[----:B0-----:R-:W-:Y:S01]  /*19350*/  MOV R12, RZ ;  /* 0x000000ff000c7202 */ /* 0x001fe20000000f00 */
        /* <DEDUP_REMOVED lines=19> */
.L_x_41934:
        /* <DEDUP_REMOVED lines=12> */
.L_x_41936:
[----:B------:R-:W-:Y:S05]  /*19550*/  BSYNC.RECONVERGENT B2 ;  /* 0x0000000000027941 */ /* 0x000fea0003800200 */
.L_x_41935:
        /* <DEDUP_REMOVED lines=61> */
.L_x_41933:
[----:B------:R-:W-:Y:S05]  /*19930*/  BSYNC.RECONVERGENT B1 ;  /* 0x0000000000017941 */ /* 0x000fea0003800200 */
.L_x_41932:
        /* <DEDUP_REMOVED lines=10> */
.L_x_41931:
[----:B------:R-:W-:Y:S05]  /*199e0*/  BSYNC.RECONVERGENT B0 ;  /* 0x0000000000007941 */ /* 0x000fea0003800200 */
.L_x_41930:
        /* <DEDUP_REMOVED lines=18> */
.L_x_41941:
        /* <DEDUP_REMOVED lines=12> */
.L_x_41943:
[----:B------:R-:W-:Y:S05]  /*19bd0*/  BSYNC.RECONVERGENT B2 ;  /* 0x0000000000027941 */ /* 0x000fea0003800200 */
.L_x_41942:
        /* <DEDUP_REMOVED lines=61> */
.L_x_41940:
[----:B------:R-:W-:Y:S05]  /*19fb0*/  BSYNC.RECONVERGENT B1 ;  /* 0x0000000000017941 */ /* 0x000fea0003800200 */
.L_x_41939:
        /* <DEDUP_REMOVED lines=10> */
.L_x_41938:
[----:B------:R-:W-:Y:S05]  /*1a060*/  BSYNC.RECONVERGENT B0 ;  /* 0x0000000000007941 */ /* 0x000fea0003800200 */
.L_x_41937:
        /* <DEDUP_REMOVED lines=18> */
.L_x_41948:
        /* <DEDUP_REMOVED lines=12> */
.L_x_41950:
[----:B------:R-:W-:Y:S05]  /*1a250*/  BSYNC.RECONVERGENT B2 ;  /* 0x0000000000027941 */ /* 0x000fea0003800200 */
.L_x_41949:
        /* <DEDUP_REMOVED lines=61> */
.L_x_41947:
[----:B------:R-:W-:Y:S05]  /*1a630*/  BSYNC.RECONVERGENT B1 ;  /* 0x0000000000017941 */ /* 0x000fea0003800200 */
.L_x_41946:
        /* <DEDUP_REMOVED lines=10> */
.L_x_41945:
[----:B------:R-:W-:Y:S05]  /*1a6e0*/  BSYNC.RECONVERGENT B0 ;  /* 0x0000000000007941 */ /* 0x000fea0003800200 */
.L_x_41944:
        /* <DEDUP_REMOVED lines=18> */
.L_x_41955:
        /* <DEDUP_REMOVED lines=12> */
.L_x_41957:
[----:B------:R-:W-:Y:S05]  /*1a8d0*/  BSYNC.RECONVERGENT B2 ;  /* 0x0000000000027941 */ /* 0x000fea0003800200 */
.L_x_41956:
        /* <DEDUP_REMOVED lines=61> */
.L_x_41954:
[----:B------:R-:W-:Y:S05]  /*1acb0*/  BSYNC.RECONVERGENT B1 ;  /* 0x0000000000017941 */ /* 0x000fea0003800200 */
.L_x_41953:
        /* <DEDUP_REMOVED lines=10> */
.L_x_41952:
[----:B------:R-:W-:Y:S05]  /*1ad60*/  BSYNC.RECONVERGENT B0 ;  /* 0x0000000000007941 */ /* 0x000fea0003800200 */
.L_x_41951:
        /* <DEDUP_REMOVED lines=18> */
.L_x_41962:
        /* <DEDUP_REMOVED lines=12> */
.L_x_41964:
[----:B------:R-:W-:Y:S05]  /*1af50*/  BSYNC.RECONVERGENT B2 ;  /* 0x0000000000027941 */ /* 0x000fea0003800200 */
.L_x_41963:
        /* <DEDUP_REMOVED lines=61> */
.L_x_41961:
[----:B------:R-:W-:Y:S05]  /*1b330*/  BSYNC.RECONVERGENT B1 ;  /* 0x0000000000017941 */ /* 0x000fea0003800200 */
.L_x_41960:
        /* <DEDUP_REMOVED lines=10> */
.L_x_41959:
[----:B------:R-:W-:Y:S05]  /*1b3e0*/  BSYNC.RECONVERGENT B0 ;  /* 0x0000000000007941 */ /* 0x000fea0003800200 */
.L_x_41958:
        /* <DEDUP_REMOVED lines=18> */
.L_x_41969:
        /* <DEDUP_REMOVED lines=12> */
.L_x_41971:
[----:B------:R-:W-:Y:S05]  /*1b5d0*/  BSYNC.RECONVERGENT B2 ;  /* 0x0000000000027941 */ /* 0x000fea0003800200 */
.L_x_41970:
        /* <DEDUP_REMOVED lines=61> */
.L_x_41968:
[----:B------:R-:W-:Y:S05]  /*1b9b0*/  BSYNC.RECONVERGENT B1 ;  /* 0x0000000000017941 */ /* 0x000fea0003800200 */
.L_x_41967:
        /* <DEDUP_REMOVED lines=10> */
.L_x_41966:
[----:B------:R-:W-:Y:S05]  /*1ba60*/  BSYNC.RECONVERGENT B0 ;  /* 0x0000000000007941 */ /* 0x000fea0003800200 */
.L_x_41965:
        /* <DEDUP_REMOVED lines=18> */
.L_x_41976:
        /* <DEDUP_REMOVED lines=12> */
.L_x_41978:
[----:B------:R-:W-:Y:S05]  /*1bc50*/  BSYNC.RECONVERGENT B2 ;  /* 0x0000000000027941 */ /* 0x000fea0003800200 */
.L_x_41977:
        /* <DEDUP_REMOVED lines=61> */
.L_x_41975:
[----:B------:R-:W-:Y:S05]  /*1c030*/  BSYNC.RECONVERGENT B1 ;  /* 0x0000000000017941 */ /* 0x000fea0003800200 */
.L_x_41974:
[----:B------:R-:W-:Y:S01]  /*1c040*/  I2FP.F32.U32 R18, R31 ;  /* 0x0000001f00127245 */ /* 0x000fe20000201000 */
[----:B------:R-:W-:-:S04]  /*1c050*/  IMAD.MOV.U32 R19, RZ, RZ, 0x2f800000 ;  /* 0x2f800000ff137424 */ /* 0x000fc800078e00ff */
[----:B------:R-:W-:-:S05]  /*1c060*/  FFMA.FTZ R18, R18, R19, 1.1641532182693481445e-10 ;  /* 0x2f00000012127423 */ /* 0x000fca0000010013 */
[----:B------:R-:W-:Y:S01]  /*1c070*/  FSETP.GTU.FTZ.AND P2, PT, R18, UR12, PT ;  /* 0x0000000c12007c0b */ /* 0x000fe2000bf5c000 */
[----:B-----5:R-:W-:-:S03]  /*1c080*/  HADD2.F32 R18, -RZ, R47.H0_H0 ;  /* 0x2000002fff127230 */ /* 0x020fc60000004100 */
[----:B------:R-:W-:Y:S02]  /*1c090*/  SEL R19, RZ, 0x1, P2 ;  /* 0x00000001ff137807 */ /* 0x000fe40001000000 */
[----:B------:R-:W-:Y:S02]  /*1c0a0*/  FMUL.FTZ R18, R18, UR9 ;  /* 0x0000000912127c20 */ /* 0x000fe40008410000 */
[----:B------:R-:W-:Y:S02]  /*1c0b0*/  PRMT R174, R19, 0x7610, R174 ;  /* 0x0000761013ae7816 */ /* 0x000fe400000000ae */
[----:B------:R-:W-:-:S05]  /*1c0c0*/  FMUL.FTZ R18, R18, UR8 ;  /* 0x0000000812127c20 */ /* 0x000fca0008410000 */
[----:B------:R-:W-:-:S05]  /*1c0d0*/  FSEL R18, R18, RZ, !P2 ;  /* 0x000000ff12127208 */ /* 0x000fca0005000000 */
[----:B------:R-:W-:-:S07]  /*1c0e0*/  FMUL.FTZ R18, R18, R82 ;  /* 0x0000005212127220 */ /* 0x000fce0000410000 */
.L_x_41973:
[----:B------:R-:W-:Y:S05]  /*1c0f0*/  BSYNC.RECONVERGENT B0 ;  /* 0x0000000000007941 */ /* 0x000fea0003800200 */
.L_x_41972:
        /* <DEDUP_REMOVED lines=18> */
.L_x_41983:
        /* <DEDUP_REMOVED lines=12> */
.L_x_41985:
[----:B------:R-:W-:Y:S05]  /*1c2e0*/  BSYNC.RECONVERGENT B2 ;  /* 0x0000000000027941 */ /* 0x000fea0003800200 */
.L_x_41984:
        /* <DEDUP_REMOVED lines=61> */
.L_x_41982:
[----:B------:R-:W-:Y:S05]  /*1c6c0*/  BSYNC.RECONVERGENT B1 ;  /* 0x0000000000017941 */ /* 0x000fea0003800200 */
.L_x_41981:
[----:B------:R-:W-:Y:S01]  /*1c6d0*/  I2FP.F32.U32 R19, R19 ;  /* 0x0000001300137245 */ /* 0x000fe20000201000 */
[----:B------:R-:W-:-:S04]  /*1c6e0*/  IMAD.MOV.U32 R30, RZ, RZ, 0x2f800000 ;  /* 0x2f800000ff1e7424 */ /* 0x000fc800078e00ff */
[----:B------:R-:W-:-:S05]  /*1c6f0*/  FFMA.FTZ R19, R19, R30, 1.1641532182693481445e-10 ;  /* 0x2f00000013137423 */ /* 0x000fca000001001e */
[----:B------:R-:W-:Y:S01]  /*1c700*/  FSETP.GTU.FTZ.AND P2, PT, R19, UR12, PT ;  /* 0x0000000c13007c0b */ /* 0x000fe2000bf5c000 */
[----:B-----5:R-:W-:-:S03]  /*1c710*/  HADD2.F32 R19, -RZ, R47.H1_H1 ;  /* 0x3000002fff137230 */ /* 0x020fc60000004100 */
[----:B------:R-:W-:Y:S02]  /*1c720*/  SEL R30, RZ, 0x1, P2 ;  /* 0x00000001ff1e7807 */ /* 0x000fe40001000000 */
[----:B------:R-:W-:Y:S02]  /*1c730*/  FMUL.FTZ R19, R19, UR9 ;  /* 0x0000000913137c20 */ /* 0x000fe40008410000 */
[----:B------:R-:W-:Y:S02]  /*1c740*/  PRMT R39, R30, 0x7610, R39 ;  /* 0x000076101e277816 */ /* 0x000fe40000000027 */
[----:B------:R-:W-:-:S05]  /*1c750*/  FMUL.FTZ R19, R19, UR8 ;  /* 0x0000000813137c20 */ /* 0x000fca0008410000 */
[----:B------:R-:W-:-:S05]  /*1c760*/  FSEL R19, R19, RZ, !P2 ;  /* 0x000000ff13137208 */ /* 0x000fca0005000000 */
[----:B------:R-:W-:-:S07]  /*1c770*/  FMUL.FTZ R19, R19, R83 ;  /* 0x0000005313137220 */ /* 0x000fce0000410000 */
.L_x_41980:
[----:B------:R-:W-:Y:S05]  /*1c780*/  BSYNC.RECONVERGENT B0 ;  /* 0x0000000000007941 */ /* 0x000fea0003800200 */
.L_x_41979:
[----:B------:R-:W-:Y:S02]  /*1c790*/  F2FP.F16.F32.PACK_AB R30, RZ, R19 ;  /* 0x00000013ff1e723e */ /* 0x000fe400000000ff */
[----:B------:R-:W-:Y:S02]  /*1c7a0*/  PRMT R25, R25, 0x5410, R27 ;  /* 0x0000541019197816 */ /* 0x000fe4000000001b */
[----:B------:R-:W-:Y:S02]  /*1c7b0*/  PRMT R26, R26, 0x5410, R29 ;  /* 0x000054101a1a7816 */ /* 0x000fe4000000001d */
[----:B------:R-:W-:Y:S02]  /*1c7c0*/  PRMT R24, R23, 0x5410, R24 ;  /* 0x0000541017187816 */ /* 0x000fe40000000018 */
[----:B------:R-:W-:-:S07]  /*1c7d0*/  PRMT R27, R36, 0x5410, R30 ;  /* 0x00005410241b7816 */ /* 0x000fce000000001e */
.L_x_41929:
[----:B------:R-:W-:Y:S01]  /*1c7e0*/  IADD3 R23, PT, PT, R165, 0x60, RZ ;  /* 0x00000060a5177810 */ /* 0x000fe20007ffe0ff */
[----:B------:R-:W-:Y:S04]  /*1c7f0*/  BSSY.RECONVERGENT B0, `(.L_x_41986) ;  /* 0x0000019000007945 */ /* 0x000fe80003800200 */
        /* <DEDUP_REMOVED lines=24> */
.L_x_41987:
[----:B------:R-:W-:Y:S05]  /*1c980*/  BSYNC.RECONVERGENT B0 ;  /* 0x0000000000007941 */ /* 0x000fea0003800200 */
.L_x_41986:
        /* <DEDUP_REMOVED lines=31> */
.L_x_41993:
        /* <DEDUP_REMOVED lines=12> */
.L_x_41995:
[----:B------:R-:W-:Y:S05]  /*1cc40*/  BSYNC.RECONVERGENT B2 ;  /* 0x0000000000027941 */ /* 0x000fea0003800200 */
.L_x_41994:
        /* <DEDUP_REMOVED lines=61> */
.L_x_41992:
[----:B------:R-:W-:Y:S05]  /*1d020*/  BSYNC.RECONVERGENT B1 ;  /* 0x0000000000017941 */ /* 0x000fea0003800200 */
.L_x_41991:
        /* <DEDUP_REMOVED lines=11> */
.L_x_41990:
[----:B------:R-:W-:Y:S05]  /*1d0e0*/  BSYNC.RECONVERGENT B0 ;  /* 0x0000000000007941 */ /* 0x000fea0003800200 */
.L_x_41989:
        /* <DEDUP_REMOVED lines=22> */
.L_x_42000:
        /* <DEDUP_REMOVED lines=12> */
.L_x_42002:
[----:B------:R-:W-:Y:S05]  /*1d310*/  BSYNC.RECONVERGENT B2 ;  /* 0x0000000000027941 */ /* 0x000fea0003800200 */
.L_x_42001:
        /* <DEDUP_REMOVED lines=61> */
.L_x_41999:
[----:B------:R-:W-:Y:S05]  /*1d6f0*/  BSYNC.RECONVERGENT B1 ;  /* 0x0000000000017941 */ /* 0x000fea0003800200 */
.L_x_41998:
        /* <DEDUP_REMOVED lines=11> */
.L_x_41997:
[----:B------:R-:W-:Y:S05]  /*1d7b0*/  BSYNC.RECONVERGENT B0 ;  /* 0x0000000000007941 */ /* 0x000fea0003800200 */
.L_x_41996:
        /* <DEDUP_REMOVED lines=22> */
.L_x_42007:
        /* <DEDUP_REMOVED lines=12> */
.L_x_42009:
[----:B------:R-:W-:Y:S05]  /*1d9e0*/  BSYNC.RECONVERGENT B2 ;  /* 0x0000000000027941 */ /* 0x000fea0003800200 */
.L_x_42008:
        /* <DEDUP_REMOVED lines=61> */
.L_x_42006:
[----:B------:R-:W-:Y:S05]  /*1ddc0*/  BSYNC.RECONVERGENT B1 ;  /* 0x0000000000017941 */ /* 0x000fea0003800200 */
.L_x_42005:
        /* <DEDUP_REMOVED lines=11> */
.L_x_42004:
[----:B------:R-:W-:Y:S05]  /*1de80*/  BSYNC.RECONVERGENT B0 ;  /* 0x0000000000007941 */ /* 0x000fea0003800200 */
.L_x_42003:
        /* <DEDUP_REMOVED lines=22> */
.L_x_42014:
        /* <DEDUP_REMOVED lines=12> */
.L_x_42016:
[----:B------:R-:W-:Y:S05]  /*1e0b0*/  BSYNC.RECONVERGENT B2 ;  /* 0x0000000000027941 */ /* 0x000fea0003800200 */
.L_x_42015:
        /* <DEDUP_REMOVED lines=61> */
.L_x_42013:
[----:B------:R-:W-:Y:S05]  /*1e490*/  BSYNC.RECONVERGENT B1 ;  /* 0x0000000000017941 */ /* 0x000fea0003800200 */
.L_x_42012:
        /* <DEDUP_REMOVED lines=11> */
.L_x_42011:
[----:B------:R-:W-:Y:S05]  /*1e550*/  BSYNC.RECONVERGENT B0 ;  /* 0x0000000000007941 */ /* 0x000fea0003800200 */
.L_x_42010:
        /* <DEDUP_REMOVED lines=22> */
.L_x_42021:
        /* <DEDUP_REMOVED lines=12> */
.L_x_42023:
[----:B------:R-:W-:Y:S05]  /*1e780*/  BSYNC.RECONVERGENT B2 ;  /* 0x0000000000027941 */ /* 0x000fea0003800200 */
.L_x_42022:
        /* <DEDUP_REMOVED lines=61> */
.L_x_42020:
[----:B------:R-:W-:Y:S05]  /*1eb60*/  BSYNC.RECONVERGENT B1 ;  /* 0x0000000000017941 */ /* 0x000fea0003800200 */
.L_x_42019:
        /* <DEDUP_REMOVED lines=11> */
.L_x_42018:
[----:B------:R-:W-:Y:S05]  /*1ec20*/  BSYNC.RECONVERGENT B0 ;  /* 0x0000000000007941 */ /* 0x000fea0003800200 */
.L_x_42017:
        /* <DEDUP_REMOVED lines=22> */
.L_x_42028:
        /* <DEDUP_REMOVED lines=12> */
.L_x_42030:
[----:B------:R-:W-:Y:S05]  /*1ee50*/  BSYNC.RECONVERGENT B2 ;  /* 0x0000000000027941 */ /* 0x000fea0003800200 */
.L_x_42029:
        /* <DEDUP_REMOVED lines=61> */
.L_x_42027:
[----:B------:R-:W-:Y:S05]  /*1f230*/  BSYNC.RECONVERGENT B1 ;  /* 0x0000000000017941 */ /* 0x000fea0003800200 */
.L_x_42026:
        /* <DEDUP_REMOVED lines=11> */
.L_x_42025:
[----:B------:R-:W-:Y:S05]  /*1f2f0*/  BSYNC.RECONVERGENT B0 ;  /* 0x0000000000007941 */ /* 0x000fea0003800200 */
.L_x_42024:
        /* <DEDUP_REMOVED lines=22> */
.L_x_42035:
        /* <DEDUP_REMOVED lines=12> */
.L_x_42037:
[----:B------:R-:W-:Y:S05]  /*1f520*/  BSYNC.RECONVERGENT B2 ;  /* 0x0000000000027941 */ /* 0x000fea0003800200 */
.L_x_42036:
        /* <DEDUP_REMOVED lines=61> */
.L_x_42034:
[----:B------:R-:W-:Y:S05]  /*1f900*/  BSYNC.RECONVERGENT B1 ;  /* 0x0000000000017941 */ /* 0x000fea0003800200 */
.L_x_42033:
        /* <DEDUP_REMOVED lines=12> */
.L_x_42032:
[----:B------:R-:W-:Y:S05]  /*1f9d0*/  BSYNC.RECONVERGENT B0 ;  /* 0x0000000000007941 */ /* 0x000fea0003800200 */
.L_x_42031:
        /* <DEDUP_REMOVED lines=22> */
.L_x_42042:
        /* <DEDUP_REMOVED lines=12> */
.L_x_42044:
[----:B------:R-:W-:Y:S05]  /*1fc00*/  BSYNC.RECONVERGENT B2 ;  /* 0x0000000000027941 */ /* 0x000fea0003800200 */
.L_x_42043:
        /* <DEDUP_REMOVED lines=55> */
[----:B------:R-:W-:-:S03]  /*1ff80*/  UIADD3 UR15, UPT, UPT, UR4, -0x700cb87f, URZ ;  /* 0x8ff34781040f7890 */ /* 0x000fc6000fffe0ff */
[----:B------:R-:W-:Y:S01]  /*1ff90*/  IMAD.MOV.U32 R30, RZ, RZ, R131 ;  /* 0x000000ffff1e7224 */ /* 0x000fe200078e0083 */
[----:B------:R-:W-:Y:S01]  /*1ffa0*/  MOV R180, R38 ;  /* 0x0000002600b47202 */ /* 0x000fe20000000f00 */
[----:B------:R-:W-:Y:S01]  /*1ffb0*/  HFMA2 R38, -RZ, RZ, 0, 0 ;  /* 0x00000000ff267431 */ /* 0x000fe200000001ff */
[----:B------:R-:W-:-:S07]  /*1ffc0*/  LOP3.LUT R173, R128, UR15, R39, 0x96, !PT ;  /* 0x0000000f80ad7c12 */ /* 0x000fce000f8e9627 */
.L_x_42041:
[----:B------:R-:W-:Y:S05]  /*1ffd0*/  BSYNC.RECONVERGENT B1 ;  /* 0x0000000000017941 */ /* 0x000fea0003800200 */
.L_x_42040:
[----:B------:R-:W-:Y:S01]  /*1ffe0*/  I2FP.F32.U32 R30, R30 ;  /* 0x0000001e001e7245 */ /* 0x000fe20000201000 */
[----:B------:R-:W-:-:S04]  /*1fff0*/  IMAD.MOV.U32 R37, RZ, RZ, 0x2f800000 ;  /* 0x2f800000ff257424 */ /* 0x000fc800078e00ff */
[----:B------:R-:W-:Y:S01]  /*20000*/  FFMA.FTZ R30, R30, R37, 1.1641532182693481445e-10 ;  /* 0x2f0000001e1e7423 */ /* 0x000fe20000010025 */
[----:B------:R-:W-:-:S04]  /*20010*/  HADD2.F32 R37, -RZ, R43.H1_H1 ;  /* 0x3000002bff257230 */ /* 0x000fc80000004100 */
[----:B------:R-:W-:Y:S01]  /*20020*/  FSETP.GTU.FTZ.AND P2, PT, R30, UR12, PT ;  /* 0x0000000c1e007c0b */ /* 0x000fe2000bf5c000 */
[----:B------:R-:W-:-:S03]  /*20030*/  HADD2.F32 R30, -RZ, R47.H1_H1 ;  /* 0x3000002fff1e7230 */ /* 0x000fc60000004100 */
[----:B------:R-:W-:Y:S02]  /*20040*/  SEL R39, RZ, 0x1, P2 ;  /* 0x00000001ff277807 */ /* 0x000fe40001000000 */
[----:B------:R-:W-:-:S04]  /*20050*/  FMUL.FTZ R30, R30, UR9 ;  /* 0x000000091e1e7c20 */ /* 0x000fc80008410000 */
[----:B------:R-:W-:-:S05]  /*20060*/  FMUL.FTZ R30, R30, UR8 ;  /* 0x000000081e1e7c20 */ /* 0x000fca0008410000 */
[----:B------:R-:W-:-:S05]  /*20070*/  FSEL R30, R30, RZ, !P2 ;  /* 0x000000ff1e1e7208 */ /* 0x000fca0005000000 */
[----:B------:R-:W-:-:S07]  /*20080*/  FFMA.FTZ R30, R30, R75, R37 ;  /* 0x0000004b1e1e7223 */ /* 0x000fce0000010025 */
.L_x_42039:
[----:B------:R-:W-:Y:S05]  /*20090*/  BSYNC.RECONVERGENT B0 ;  /* 0x0000000000007941 */ /* 0x000fea0003800200 */
.L_x_42038:
[----:B------:R-:W-:Y:S02]  /*200a0*/  F2FP.F16.F32.PACK_AB R37, RZ, R30 ;  /* 0x0000001eff25723e */ /* 0x000fe400000000ff */
[----:B------:R-:W-:Y:S02]  /*200b0*/  PRMT R33, R33, 0x5410, R35 ;  /* 0x0000541021217816 */ /* 0x000fe40000000023 */
[----:B------:R-:W-:Y:S02]  /*200c0*/  PRMT R34, R34, 0x5410, R130 ;  /* 0x0000541022227816 */ /* 0x000fe40000000082 */
[----:B------:R-:W-:Y:S02]  /*200d0*/  PRMT R32, R31, 0x5410, R32 ;  /* 0x000054101f207816 */ /* 0x000fe40000000020 */
[----:B------:R-:W-:Y:S01]  /*200e0*/  PRMT R35, R153, 0x5410, R37 ;  /* 0x0000541099237816 */ /* 0x000fe20000000025 */
[----:B------:R-:W-:Y:S06]  /*200f0*/  BRA `(.L_x_42045) ;  /* 0x0000003400247947 */ /* 0x000fec0003800000 */
.L_x_41988:
        /* <DEDUP_REMOVED lines=21> */
.L_x_42050:
        /* <DEDUP_REMOVED lines=12> */
.L_x_42052:
[----:B------:R-:W-:Y:S05]  /*20310*/  BSYNC.RECONVERGENT B2 ;  /* 0x0000000000027941 */ /* 0x000fea0003800200 */
.L_x_42051:
        /* <DEDUP_REMOVED lines=61> */
.L_x_42049:
[----:B------:R-:W-:Y:S05]  /*206f0*/  BSYNC.RECONVERGENT B1 ;  /* 0x0000000000017941 */ /* 0x000fea0003800200 */
.L_x_42048:
        /* <DEDUP_REMOVED lines=10> */
.L_x_42047:
[----:B------:R-:W-:Y:S05]  /*207a0*/  BSYNC.RECONVERGENT B0 ;  /* 0x0000000000007941 */ /* 0x000fea0003800200 */
.L_x_42046:
        /* <DEDUP_REMOVED lines=18> */
.L_x_42057:
        /* <DEDUP_REMOVED lines=12> */
.L_x_42059:
[----:B------:R-:W-:Y:S05]  /*20990*/  BSYNC.RECONVERGENT B2 ;  /* 0x0000000000027941 */ /* 0x000fea0003800200 */
.L_x_42058:
        /* <DEDUP_REMOVED lines=61> */
.L_x_42056:
[----:B------:R-:W-:Y:S05]  /*20d70*/  BSYNC.RECONVERGENT B1 ;  /* 0x0000000000017941 */ /* 0x000fea0003800200 */
.L_x_42055:
        /* <DEDUP_REMOVED lines=10> */
.L_x_42054:
[----:B------:R-:W-:Y:S05]  /*20e20*/  BSYNC.RECONVERGENT B0 ;  /* 0x0000000000007941 */ /* 0x000fea0003800200 */
.L_x_42053:
        /* <DEDUP_REMOVED lines=18> */
.L_x_42064:
        /* <DEDUP_REMOVED lines=12> */
.L_x_42066:
[----:B------:R-:W-:Y:S05]  /*21010*/  BSYNC.RECONVERGENT B2 ;  /* 0x0000000000027941 */ /* 0x000fea0003800200 */
.L_x_42065:
        /* <DEDUP_REMOVED lines=61> */
.L_x_42063:
[----:B------:R-:W-:Y:S05]  /*213f0*/  BSYNC.RECONVERGENT B1 ;  /* 0x0000000000017941 */ /* 0x000fea0003800200 */
.L_x_42062:
        /* <DEDUP_REMOVED lines=10> */
.L_x_42061:
[----:B------:R-:W-:Y:S05]  /*214a0*/  BSYNC.RECONVERGENT B0 ;  /* 0x0000000000007941 */ /* 0x000fea0003800200 */
.L_x_42060:
        /* <DEDUP_REMOVED lines=18> */
.L_x_42071:
        /* <DEDUP_REMOVED lines=12> */
.L_x_42073:
[----:B------:R-:W-:Y:S05]  /*21690*/  BSYNC.RECONVERGENT B2 ;  /* 0x0000000000027941 */ /* 0x000fea0003800200 */
.L_x_42072:
        /* <DEDUP_REMOVED lines=61> */
.L_x_42070:
[----:B------:R-:W-:Y:S05]  /*21a70*/  BSYNC.RECONVERGENT B1 ;  /* 0x0000000000017941 */ /* 0x000fea0003800200 */
.L_x_42069:
        /* <DEDUP_REMOVED lines=10> */
.L_x_42068:
[----:B------:R-:W-:Y:S05]  /*21b20*/  BSYNC.RECONVERGENT B0 ;  /* 0x0000000000007941 */ /* 0x000fea0003800200 */
.L_x_42067:
        /* <DEDUP_REMOVED lines=18> */
.L_x_42078:
        /* <DEDUP_REMOVED lines=12> */
.L_x_42080:
[----:B------:R-:W-:Y:S05]  /*21d10*/  BSYNC.RECONVERGENT B2 ;  /* 0x0000000000027941 */ /* 0x000fea0003800200 */
.L_x_42079:
        /* <DEDUP_REMOVED lines=61> */
.L_x_42077:
[----:B------:R-:W-:Y:S05]  /*220f0*/  BSYNC.RECONVERGENT B1 ;  /* 0x0000000000017941 */ /* 0x000fea0003800200 */
.L_x_42076:
        /* <DEDUP_REMOVED lines=10> */
.L_x_42075:
[----:B------:R-:W-:Y:S05]  /*221a0*/  BSYNC.RECONVERGENT B0 ;  /* 0x0000000000007941 */ /* 0x000fea0003800200 */
.L_x_42074:
        /* <DEDUP_REMOVED lines=18> */
.L_x_42085:
        /* <DEDUP_REMOVED lines=12> */
.L_x_42087:
[----:B------:R-:W-:Y:S05]  /*22390*/  BSYNC.RECONVERGENT B2 ;  /* 0x0000000000027941 */ /* 0x000fea0003800200 */
.L_x_42086:
        /* <DEDUP_REMOVED lines=61> */
.L_x_42084:
[----:B------:R-:W-:Y:S05]  /*22770*/  BSYNC.RECONVERGENT B1 ;  /* 0x0000000000017941 */ /* 0x000fea0003800200 */
.L_x_42083:
        /* <DEDUP_REMOVED lines=10> */
.L_x_42082:
[----:B------:R-:W-:Y:S05]  /*22820*/  BSYNC.RECONVERGENT B0 ;  /* 0x0000000000007941 */ /* 0x000fea0003800200 */
.L_x_42081:
        /* <DEDUP_REMOVED lines=18> */
.L_x_42092:
        /* <DEDUP_REMOVED lines=12> */
.L_x_42094:
[----:B------:R-:W-:Y:S05]  /*22a10*/  BSYNC.RECONVERGENT B2 ;  /* 0x0000000000027941 */ /* 0x000fea0003800200 */
.L_x_42093:
        /* <DEDUP_REMOVED lines=61> */
.L_x_42091:
[----:B------:R-:W-:Y:S05]  /*22df0*/  BSYNC.RECONVERGENT B1 ;  /* 0x0000000000017941 */ /* 0x000fea0003800200 */
.L_x_42090:
        /* <DEDUP_REMOVED lines=11> */
.L_x_42089:
[----:B------:R-:W-:Y:S05]  /*22eb0*/  BSYNC.RECONVERGENT B0 ;  /* 0x0000000000007941 */ /* 0x000fea0003800200 */
.L_x_42088:
        /* <DEDUP_REMOVED lines=18> */
.L_x_42099:
        /* <DEDUP_REMOVED lines=12> */
.L_x_42101:
[----:B------:R-:W-:Y:S05]  /*230a0*/  BSYNC.RECONVERGENT B2 ;  /* 0x0000000000027941 */ /* 0x000fea0003800200 */
.L_x_42100:
        /* <DEDUP_REMOVED lines=61> */
.L_x_42098:
[----:B------:R-:W-:Y:S05]  /*23480*/  BSYNC.RECONVERGENT B1 ;  /* 0x0000000000017941 */ /* 0x000fea0003800200 */
.L_x_42097:
        /* <DEDUP_REMOVED lines=10> */
.L_x_42096:
[----:B------:R-:W-:Y:S05]  /*23530*/  BSYNC.RECONVERGENT B0 ;  /* 0x0000000000007941 */ /* 0x000fea0003800200 */
.L_x_42095:
[----:B------:R-:W-:Y:S02]  /*23540*/  F2FP.F16.F32.PACK_AB R128, RZ, R30 ;  /* 0x0000001eff80723e */ /* 0x000fe400000000ff */
[----:B------:R-:W-:Y:S02]  /*23550*/  PRMT R33, R33, 0x5410, R35 ;  /* 0x0000541021217816 */ /* 0x000fe40000000023 */
[----:B------:R-:W-:Y:S02]  /*23560*/  PRMT R34, R34, 0x5410, R37 ;  /* 0x0000541022227816 */ /* 0x000fe40000000025 */
[----:B------:R-:W-:Y:S02]  /*23570*/  PRMT R32, R31, 0x5410, R32 ;  /* 0x000054101f207816 */ /* 0x000fe40000000020 */
[----:B------:R-:W-:-:S07]  /*23580*/  PRMT R35, R153, 0x5410, R128 ;  /* 0x0000541099237816 */ /* 0x000fce0000000080 */
.L_x_42045:
        /* <DEDUP_REMOVED lines=26> */
.L_x_42103:
[----:B------:R-:W-:Y:S05]  /*23730*/  BSYNC.RECONVERGENT B0 ;  /* 0x0000000000007941 */ /* 0x000fea0003800200 */
.L_x_42102:
        /* <DEDUP_REMOVED lines=31> */
.L_x_42109:
        /* <DEDUP_REMOVED lines=12> */
.L_x_42111:
[----:B------:R-:W-:Y:S05]  /*239f0*/  BSYNC.RECONVERGENT B2 ;  /* 0x0000000000027941 */ /* 0x000fea0003800200 */
.L_x_42110:
        /* <DEDUP_REMOVED lines=61> */
.L_x_42108:
[----:B------:R-:W-:Y:S05]  /*23dd0*/  BSYNC.RECONVERGENT B1 ;  /* 0x0000000000017941 */ /* 0x000fea0003800200 */
.L_x_42107:
        /* <DEDUP_REMOVED lines=11> */
.L_x_42106:
[----:B------:R-:W-:Y:S05]  /*23e90*/  BSYNC.RECONVERGENT B0 ;  /* 0x0000000000007941 */ /* 0x000fea0003800200 */
.L_x_42105:
        /* <DEDUP_REMOVED lines=22> */
.L_x_42116:
        /* <DEDUP_REMOVED lines=12> */
.L_x_42118:
[----:B------:R-:W-:Y:S05]  /*240c0*/  BSYNC.RECONVERGENT B2 ;  /* 0x0000000000027941 */ /* 0x000fea0003800200 */
.L_x_42117:
        /* <DEDUP_REMOVED lines=61> */
.L_x_42115:
[----:B------:R-:W-:Y:S05]  /*244a0*/  BSYNC.RECONVERGENT B1 ;  /* 0x0000000000017941 */ /* 0x000fea0003800200 */
.L_x_42114:
        /* <DEDUP_REMOVED lines=11> */
.L_x_42113:
[----:B------:R-:W-:Y:S05]  /*24560*/  BSYNC.RECONVERGENT B0 ;  /* 0x0000000000007941 */ /* 0x000fea0003800200 */
.L_x_42112:
        /* <DEDUP_REMOVED lines=22> */
.L_x_42123:
        /* <DEDUP_REMOVED lines=12> */
.L_x_42125:
[----:B------:R-:W-:Y:S05]  /*24790*/  BSYNC.RECONVERGENT B2 ;  /* 0x0000000000027941 */ /* 0x000fea0003800200 */
.L_x_42124:
        /* <DEDUP_REMOVED lines=61> */
.L_x_42122:
[----:B------:R-:W-:Y:S05]  /*24b70*/  BSYNC.RECONVERGENT B1 ;  /* 0x0000000000017941 */ /* 0x000fea0003800200 */
.L_x_42121:
        /* <DEDUP_REMOVED lines=11> */
.L_x_42120:
[----:B------:R-:W-:Y:S05]  /*24c30*/  BSYNC.RECONVERGENT B0 ;  /* 0x0000000000007941 */ /* 0x000fea0003800200 */
.L_x_42119:
        /* <DEDUP_REMOVED lines=22> */
.L_x_42130:
        /* <DEDUP_REMOVED lines=12> */
.L_x_42132:
[----:B------:R-:W-:Y:S05]  /*24e60*/  BSYNC.RECONVERGENT B2 ;  /* 0x0000000000027941 */ /* 0x000fea0003800200 */
.L_x_42131:
        /* <DEDUP_REMOVED lines=61> */
.L_x_42129:
[----:B------:R-:W-:Y:S05]  /*25240*/  BSYNC.RECONVERGENT B1 ;  /* 0x0000000000017941 */ /* 0x000fea0003800200 */
.L_x_42128:
        /* <DEDUP_REMOVED lines=11> */
.L_x_42127:
[----:B------:R-:W-:Y:S05]  /*25300*/  BSYNC.RECONVERGENT B0 ;  /* 0x0000000000007941 */ /* 0x000fea0003800200 */
.L_x_42126:
        /* <DEDUP_REMOVED lines=22> */
.L_x_42137:
        /* <DEDUP_REMOVED lines=12> */
.L_x_42139:
[----:B------:R-:W-:Y:S05]  /*25530*/  BSYNC.RECONVERGENT B2 ;  /* 0x0000000000027941 */ /* 0x000fea0003800200 */
.L_x_42138:
        /* <DEDUP_REMOVED lines=61> */
.L_x_42136:
[----:B------:R-:W-:Y:S05]  /*25910*/  BSYNC.RECONVERGENT B1 ;  /* 0x0000000000017941 */ /* 0x000fea0003800200 */
.L_x_42135:
        /* <DEDUP_REMOVED lines=11> */
.L_x_42134:
[----:B------:R-:W-:Y:S05]  /*259d0*/  BSYNC.RECONVERGENT B0 ;  /* 0x0000000000007941 */ /* 0x000fea0003800200 */
.L_x_42133:
        /* <DEDUP_REMOVED lines=22> */
.L_x_42144:
        /* <DEDUP_REMOVED lines=12> */
.L_x_42146:
[----:B------:R-:W-:Y:S05]  /*25c00*/  BSYNC.RECONVERGENT B2 ;  /* 0x0000000000027941 */ /* 0x000fea0003800200 */
.L_x_42145:
        /* <DEDUP_REMOVED lines=61> */
.L_x_42143:
[----:B------:R-:W-:Y:S05]  /*25fe0*/  BSYNC.RECONVERGENT B1 ;  /* 0x0000000000017941 */ /* 0x000fea0003800200 */
.L_x_42142:
        /* <DEDUP_REMOVED lines=11> */
.L_x_42141:
[----:B------:R-:W-:Y:S05]  /*260a0*/  BSYNC.RECONVERGENT B0 ;  /* 0x0000000000007941 */ /* 0x000fea0003800200 */
.L_x_42140:
        /* <DEDUP_REMOVED lines=22> */
.L_x_42151:
        /* <DEDUP_REMOVED lines=12> */
.L_x_42153:
[----:B------:R-:W-:Y:S05]  /*262d0*/  BSYNC.RECONVERGENT B2 ;  /* 0x0000000000027941 */ /* 0x000fea0003800200 */
.L_x_42152:
        /* <DEDUP_REMOVED lines=61> */
.L_x_42150:
[----:B------:R-:W-:Y:S05]  /*266b0*/  BSYNC.RECONVERGENT B1 ;  /* 0x0000000000017941 */ /* 0x000fea0003800200 */
.L_x_42149:
        /* <DEDUP_REMOVED lines=12> */
.L_x_42148:
[----:B------:R-:W-:Y:S05]  /*26780*/  BSYNC.RECONVERGENT B0 ;  /* 0x0000000000007941 */ /* 0x000fea0003800200 */
.L_x_42147:
        /* <DEDUP_REMOVED lines=22> */
.L_x_42158:
        /* <DEDUP_REMOVED lines=12> */
.L_x_42160:
[----:B------:R-:W-:Y:S05]  /*269b0*/  BSYNC.RECONVERGENT B2 ;  /* 0x0000000000027941 */ /* 0x000fea0003800200 */
.L_x_42159:
        /* <DEDUP_REMOVED lines=61> */
.L_x_42157:
[----:B------:R-:W-:Y:S05]  /*26d90*/  BSYNC.RECONVERGENT B1 ;  /* 0x0000000000017941 */ /* 0x000fea0003800200 */
.L_x_42156:
        /* <DEDUP_REMOVED lines=11> */
.L_x_42155:
[----:B------:R-:W-:Y:S05]  /*26e50*/  BSYNC.RECONVERGENT B0 ;  /* 0x0000000000007941 */ /* 0x000fea0003800200 */
.L_x_42154:
[----:B------:R-:W-:Y:S02]  /*26e60*/  F2FP.F16.F32.PACK_AB R155, RZ, R38 ;  /* 0x00000026ff9b723e */ /* 0x000fe400000000ff */
[----:B------:R-:W-:Y:S02]  /*26e70*/  PRMT R128, R128, 0x5410, R131 ;  /* 0x0000541080807816 */ /* 0x000fe40000000083 */
[----:B------:R-:W-:Y:S02]  /*26e80*/  PRMT R130, R130, 0x5410, R158 ;  /* 0x0000541082827816 */ /* 0x000fe4000000009e */
[----:B------:R-:W-:Y:S02]  /*26e90*/  PRMT R129, R129, 0x5410, R153 ;  /* 0x0000541081817816 */ /* 0x000fe40000000099 */
[----:B------:R-:W-:Y:S01]  /*26ea0*/  PRMT R131, R160, 0x5410, R155 ;  /* 0x00005410a0837816 */ /* 0x000fe2000000009b */
[----:B------:R-:W-:Y:S06]  /*26eb0*/  BRA `(.L_x_42161) ;  /* 0x0000003400247947 */ /* 0x000fec0003800000 */
.L_x_42104:
        /* <DEDUP_REMOVED lines=21> */
.L_x_42166:
        /* <DEDUP_REMOVED lines=12> */
.L_x_42168:
[----:B------:R-:W-:Y:S05]  /*270d0*/  BSYNC.RECONVERGENT B2 ;  /* 0x0000000000027941 */ /* 0x000fea0003800200 */
.L_x_42167:
        /* <DEDUP_REMOVED lines=61> */
.L_x_42165:
[----:B------:R-:W-:Y:S05]  /*274b0*/  BSYNC.RECONVERGENT B1 ;  /* 0x0000000000017941 */ /* 0x000fea0003800200 */
.L_x_42164:
        /* <DEDUP_REMOVED lines=10> */
.L_x_42163:
[----:B------:R-:W-:Y:S05]  /*27560*/  BSYNC.RECONVERGENT B0 ;  /* 0x0000000000007941 */ /* 0x000fea0003800200 */
.L_x_42162:
        /* <DEDUP_REMOVED lines=18> */
.L_x_42173:
        /* <DEDUP_REMOVED lines=12> */
.L_x_42175:
[----:B------:R-:W-:Y:S05]  /*27750*/  BSYNC.RECONVERGENT B2 ;  /* 0x0000000000027941 */ /* 0x000fea0003800200 */
.L_x_42174:
        /* <DEDUP_REMOVED lines=61> */
.L_x_42172:
[----:B------:R-:W-:Y:S05]  /*27b30*/  BSYNC.RECONVERGENT B1 ;  /* 0x0000000000017941 */ /* 0x000fea0003800200 */
.L_x_42171:
        /* <DEDUP_REMOVED lines=10> */
.L_x_42170:
[----:B------:R-:W-:Y:S05]  /*27be0*/  BSYNC.RECONVERGENT B0 ;  /* 0x0000000000007941 */ /* 0x000fea0003800200 */
.L_x_42169:
        /* <DEDUP_REMOVED lines=18> */
.L_x_42180:
        /* <DEDUP_REMOVED lines=12> */
.L_x_42182:
[----:B------:R-:W-:Y:S05]  /*27dd0*/  BSYNC.RECONVERGENT B2 ;  /* 0x0000000000027941 */ /* 0x000fea0003800200 */
.L_x_42181:
        /* <DEDUP_REMOVED lines=61> */
.L_x_42179:
[----:B------:R-:W-:Y:S05]  /*281b0*/  BSYNC.RECONVERGENT B1 ;  /* 0x0000000000017941 */ /* 0x000fea0003800200 */
.L_x_42178:
        /* <DEDUP_REMOVED lines=10> */
.L_x_42177:
[----:B------:R-:W-:Y:S05]  /*28260*/  BSYNC.RECONVERGENT B0 ;  /* 0x0000000000007941 */ /* 0x000fea0003800200 */
.L_x_42176:
        /* <DEDUP_REMOVED lines=18> */
.L_x_42187:
        /* <DEDUP_REMOVED lines=12> */
.L_x_42189:
[----:B------:R-:W-:Y:S05]  /*28450*/  BSYNC.RECONVERGENT B2 ;  /* 0x0000000000027941 */ /* 0x000fea0003800200 */
.L_x_42188:
        /* <DEDUP_REMOVED lines=61> */
.L_x_42186:
[----:B------:R-:W-:Y:S05]  /*28830*/  BSYNC.RECONVERGENT B1 ;  /* 0x0000000000017941 */ /* 0x000fea0003800200 */
.L_x_42185:
        /* <DEDUP_REMOVED lines=10> */
.L_x_42184:
[----:B------:R-:W-:Y:S05]  /*288e0*/  BSYNC.RECONVERGENT B0 ;  /* 0x0000000000007941 */ /* 0x000fea0003800200 */
.L_x_42183:
        /* <DEDUP_REMOVED lines=18> */
.L_x_42194:
        /* <DEDUP_REMOVED lines=12> */
.L_x_42196:
[----:B------:R-:W-:Y:S05]  /*28ad0*/  BSYNC.RECONVERGENT B2 ;  /* 0x0000000000027941 */ /* 0x000fea0003800200 */
.L_x_42195:
        /* <DEDUP_REMOVED lines=61> */
.L_x_42193:
[----:B------:R-:W-:Y:S05]  /*28eb0*/  BSYNC.RECONVERGENT B1 ;  /* 0x0000000000017941 */ /* 0x000fea0003800200 */
.L_x_42192:
        /* <DEDUP_REMOVED lines=10> */
.L_x_42191:
[----:B------:R-:W-:Y:S05]  /*28f60*/  BSYNC.RECONVERGENT B0 ;  /* 0x0000000000007941 */ /* 0x000fea0003800200 */
.L_x_42190:
        /* <DEDUP_REMOVED lines=18> */
.L_x_42201:
        /* <DEDUP_REMOVED lines=12> */
.L_x_42203:
[----:B------:R-:W-:Y:S05]  /*29150*/  BSYNC.RECONVERGENT B2 ;  /* 0x0000000000027941 */ /* 0x000fea0003800200 */
.L_x_42202:
        /* <DEDUP_REMOVED lines=58> */
[----:B------:R-:W-:Y:S01]  /*29500*/  IMAD.MOV.U32 R38, RZ, RZ, RZ ;  /* 0x000000ffff267224 */ /* 0x000fe200078e00ff */
[----:B------:R-:W-:Y:S02]  /*29510*/  LOP3.LUT R173, R156, UR15, R37, 0x96, !PT ;  /* 0x0000000f9cad7c12 */ /* 0x000fe4000f8e9625 */
[----:B------:R-:W-:-:S07]  /*29520*/  MOV R180, R36 ;  /* 0x0000002400b47202 */ /* 0x000fce0000000f00 */
.L_x_42200:
[----:B------:R-:W-:Y:S05]  /*29530*/  BSYNC.RECONVERGENT B1 ;  /* 0x0000000000017941 */ /* 0x000fea0003800200 */
.L_x_42199:
        /* <DEDUP_REMOVED lines=10> */
.L_x_42198:
[----:B------:R-:W-:Y:S05]  /*295e0*/  BSYNC.RECONVERGENT B0 ;  /* 0x0000000000007941 */ /* 0x000fea0003800200 */
.L_x_42197:
        /* <DEDUP_REMOVED lines=18> */
.L_x_42208:
        /* <DEDUP_REMOVED lines=12> */
.L_x_42210:
[----:B------:R-:W-:Y:S05]  /*297d0*/  BSYNC.RECONVERGENT B2 ;  /* 0x0000000000027941 */ /* 0x000fea0003800200 */
.L_x_42209:
        /* <DEDUP_REMOVED lines=61> */
.L_x_42207:
[----:B------:R-:W-:Y:S05]  /*29bb0*/  BSYNC.RECONVERGENT B1 ;  /* 0x0000000000017941 */ /* 0x000fea0003800200 */
.L_x_42206:
[----:B------:R-:W-:Y:S01]  /*29bc0*/  I2FP.F32.U32 R37, R37 ;  /* 0x0000002500257245 */ /* 0x000fe20000201000 */
[----:B------:R-:W-:-:S05]  /*29bd0*/  HFMA2 R38, -RZ, RZ, 0.1171875, 0 ;  /* 0x2f800000ff267431 */ /* 0x000fca00000001ff */
        /* <DEDUP_REMOVED lines=9> */
.L_x_42205:
[----:B------:R-:W-:Y:S05]  /*29c70*/  BSYNC.RECONVERGENT B0 ;  /* 0x0000000000007941 */ /* 0x000fea0003800200 */
.L_x_42204:
        /* <DEDUP_REMOVED lines=18> */
.L_x_42215:
        /* <DEDUP_REMOVED lines=12> */
.L_x_42217:
[----:B------:R-:W-:Y:S05]  /*29e60*/  BSYNC.RECONVERGENT B2 ;  /* 0x0000000000027941 */ /* 0x000fea0003800200 */
.L_x_42216:
        /* <DEDUP_REMOVED lines=61> */
.L_x_42214:
[----:B------:R-:W-:Y:S05]  /*2a240*/  BSYNC.RECONVERGENT B1 ;  /* 0x0000000000017941 */ /* 0x000fea0003800200 */
.L_x_42213:
        /* <DEDUP_REMOVED lines=10> */
.L_x_42212:
[----:B------:R-:W-:Y:S05]  /*2a2f0*/  BSYNC.RECONVERGENT B0 ;  /* 0x0000000000007941 */ /* 0x000fea0003800200 */
.L_x_42211:
[----:B------:R-:W-:Y:S02]  /*2a300*/  F2FP.F16.F32.PACK_AB R156, RZ, R38 ;  /* 0x00000026ff9c723e */ /* 0x000fe400000000ff */
[----:B------:R-:W-:Y:S02]  /*2a310*/  PRMT R128, R128, 0x5410, R131 ;  /* 0x0000541080807816 */ /* 0x000fe40000000083 */
[----:B------:R-:W-:Y:S02]  /*2a320*/  PRMT R130, R130, 0x5410, R155 ;  /* 0x0000541082827816 */ /* 0x000fe4000000009b */
[----:B------:R-:W-:Y:S02]  /*2a330*/  PRMT R129, R129, 0x5410, R153 ;  /* 0x0000541081817816 */ /* 0x000fe40000000099 */
[----:B------:R-:W-:-:S07]  /*2a340*/  PRMT R131, R160, 0x5410, R156 ;  /* 0x00005410a0837816 */ /* 0x000fce000000009c */
.L_x_42161:
        /* <DEDUP_REMOVED lines=26> */
.L_x_42219:
[----:B------:R-:W-:Y:S05]  /*2a4f0*/  BSYNC.RECONVERGENT B0 ;  /* 0x0000000000007941 */ /* 0x000fea0003800200 */
.L_x_42218:
        /* <DEDUP_REMOVED lines=31> */
.L_x_42225:
        /* <DEDUP_REMOVED lines=12> */
.L_x_42227:
[----:B------:R-:W-:Y:S05]  /*2a7b0*/  BSYNC.RECONVERGENT B2 ;  /* 0x0000000000027941 */ /* 0x000fea0003800200 */
.L_x_42226:
        /* <DEDUP_REMOVED lines=61> */
.L_x_42224:
[----:B------:R-:W-:Y:S05]  /*2ab90*/  BSYNC.RECONVERGENT B1 ;  /* 0x0000000000017941 */ /* 0x000fea0003800200 */
.L_x_42223:
        /* <DEDUP_REMOVED lines=11> */
.L_x_42222:
[----:B------:R-:W-:Y:S05]  /*2ac50*/  BSYNC.RECONVERGENT B0 ;  /* 0x0000000000007941 */ /* 0x000fea0003800200 */
.L_x_42221:
        /* <DEDUP_REMOVED lines=22> */
.L_x_42232:
        /* <DEDUP_REMOVED lines=12> */
.L_x_42234:
[----:B------:R-:W-:Y:S05]  /*2ae80*/  BSYNC.RECONVERGENT B2 ;  /* 0x0000000000027941 */ /* 0x000fea0003800200 */
.L_x_42233:
        /* <DEDUP_REMOVED lines=61> */
.L_x_42231:
[----:B------:R-:W-:Y:S05]  /*2b260*/  BSYNC.RECONVERGENT B1 ;  /* 0x0000000000017941 */ /* 0x000fea0003800200 */
.L_x_42230:
        /* <DEDUP_REMOVED lines=11> */
.L_x_42229:
[----:B------:R-:W-:Y:S05]  /*2b320*/  BSYNC.RECONVERGENT B0 ;  /* 0x0000000000007941 */ /* 0x000fea0003800200 */
.L_x_42228:
        /* <DEDUP_REMOVED lines=22> */
.L_x_42239:
        /* <DEDUP_REMOVED lines=12> */
.L_x_42241:
[----:B------:R-:W-:Y:S05]  /*2b550*/  BSYNC.RECONVERGENT B2 ;  /* 0x0000000000027941 */ /* 0x000fea0003800200 */
.L_x_42240:
        /* <DEDUP_REMOVED lines=61> */
.L_x_42238:
[----:B------:R-:W-:Y:S05]  /*2b930*/  BSYNC.RECONVERGENT B1 ;  /* 0x0000000000017941 */ /* 0x000fea0003800200 */
.L_x_42237:
        /* <DEDUP_REMOVED lines=11> */
.L_x_42236:
[----:B------:R-:W-:Y:S05]  /*2b9f0*/  BSYNC.RECONVERGENT B0 ;  /* 0x0000000000007941 */ /* 0x000fea0003800200 */
.L_x_42235:
        /* <DEDUP_REMOVED lines=22> */
.L_x_42246:
        /* <DEDUP_REMOVED lines=12> */
.L_x_42248:
[----:B------:R-:W-:Y:S05]  /*2bc20*/  BSYNC.RECONVERGENT B2 ;  /* 0x0000000000027941 */ /* 0x000fea0003800200 */
.L_x_42247:
        /* <DEDUP_REMOVED lines=61> */
.L_x_42245:
[----:B------:R-:W-:Y:S05]  /*2c000*/  BSYNC.RECONVERGENT B1 ;  /* 0x0000000000017941 */ /* 0x000fea0003800200 */
.L_x_42244:
        /* <DEDUP_REMOVED lines=11> */
.L_x_42243:
[----:B------:R-:W-:Y:S05]  /*2c0c0*/  BSYNC.RECONVERGENT B0 ;  /* 0x0000000000007941 */ /* 0x000fea0003800200 */
.L_x_42242:
        /* <DEDUP_REMOVED lines=22> */
.L_x_42253:
        /* <DEDUP_REMOVED lines=12> */
.L_x_42255:
[----:B------:R-:W-:Y:S05]  /*2c2f0*/  BSYNC.RECONVERGENT B2 ;  /* 0x0000000000027941 */ /* 0x000fea0003800200 */
.L_x_42254:
        /* <DEDUP_REMOVED lines=61> */
.L_x_42252:
[----:B------:R-:W-:Y:S05]  /*2c6d0*/  BSYNC.RECONVERGENT B1 ;  /* 0x0000000000017941 */ /* 0x000fea0003800200 */
.L_x_42251:
        /* <DEDUP_REMOVED lines=11> */
.L_x_42250:
[----:B------:R-:W-:Y:S05]  /*2c790*/  BSYNC.RECONVERGENT B0 ;  /* 0x0000000000007941 */ /* 0x000fea0003800200 */
.L_x_42249:
        /* <DEDUP_REMOVED lines=22> */
.L_x_42260:
        /* <DEDUP_REMOVED lines=12> */
.L_x_42262:
[----:B------:R-:W-:Y:S05]  /*2c9c0*/  BSYNC.RECONVERGENT B2 ;  /* 0x0000000000027941 */ /* 0x000fea0003800200 */
.L_x_42261:
        /* <DEDUP_REMOVED lines=61> */
.L_x_42259:
[----:B------:R-:W-:Y:S05]  /*2cda0*/  BSYNC.RECONVERGENT B1 ;  /* 0x0000000000017941 */ /* 0x000fea0003800200 */
.L_x_42258:
        /* <DEDUP_REMOVED lines=11> */
.L_x_42257:
[----:B------:R-:W-:Y:S05]  /*2ce60*/  BSYNC.RECONVERGENT B0 ;  /* 0x0000000000007941 */ /* 0x000fea0003800200 */
.L_x_42256:
        /* <DEDUP_REMOVED lines=22> */
.L_x_42267:
        /* <DEDUP_REMOVED lines=12> */
.L_x_42269:
[----:B------:R-:W-:Y:S05]  /*2d090*/  BSYNC.RECONVERGENT B2 ;  /* 0x0000000000027941 */ /* 0x000fea0003800200 */
.L_x_42268:
        /* <DEDUP_REMOVED lines=61> */
.L_x_42266:
[----:B------:R-:W-:Y:S05]  /*2d470*/  BSYNC.RECONVERGENT B1 ;  /* 0x0000000000017941 */ /* 0x000fea0003800200 */
.L_x_42265:
        /* <DEDUP_REMOVED lines=12> */
.L_x_42264:
[----:B------:R-:W-:Y:S05]  /*2d540*/  BSYNC.RECONVERGENT B0 ;  /* 0x0000000000007941 */ /* 0x000fea0003800200 */
.L_x_42263:
        /* <DEDUP_REMOVED lines=22> */
.L_x_42274:
        /* <DEDUP_REMOVED lines=12> */
.L_x_42276:
[----:B------:R-:W-:Y:S05]  /*2d770*/  BSYNC.RECONVERGENT B2 ;  /* 0x0000000000027941 */ /* 0x000fea0003800200 */
.L_x_42275:
        /* <DEDUP_REMOVED lines=60> */
.L_x_42273:
[----:B------:R-:W-:Y:S05]  /*2db40*/  BSYNC.RECONVERGENT B1 ;  /* 0x0000000000017941 */ /* 0x000fea0003800200 */
.L_x_42272:
        /* <DEDUP_REMOVED lines=11> */
.L_x_42271:
[----:B------:R-:W-:Y:S05]  /*2dc00*/  BSYNC.RECONVERGENT B0 ;  /* 0x0000000000007941 */ /* 0x000fea0003800200 */
.L_x_42270:
[----:B------:R-:W-:Y:S02]  /*2dc10*/  F2FP.F16.F32.PACK_AB R167, RZ, R160 ;  /* 0x000000a0ffa7723e */ /* 0x000fe400000000ff */
[----:B------:R-:W-:Y:S02]  /*2dc20*/  PRMT R128, R128, 0x5410, R131 ;  /* 0x0000541080807816 */ /* 0x000fe40000000083 */
[----:B------:R-:W-:Y:S02]  /*2dc30*/  PRMT R130, R175, 0x5410, R130 ;  /* 0x00005410af827816 */ /* 0x000fe40000000082 */
[----:B------:R-:W-:Y:S02]  /*2dc40*/  PRMT R129, R129, 0x5410, R161 ;  /* 0x0000541081817816 */ /* 0x000fe400000000a1 */
[----:B------:R-:W-:Y:S01]  /*2dc50*/  PRMT R131, R177, 0x5410, R167 ;  /* 0x00005410b1837816 */ /* 0x000fe200000000a7 */
[----:B------:R-:W-:Y:S06]  /*2dc60*/  BRA `(.L_x_42277) ;  /* 0x0000003400247947 */ /* 0x000fec0003800000 */
.L_x_42220:
        /* <DEDUP_REMOVED lines=21> */
.L_x_42282:
        /* <DEDUP_REMOVED lines=12> */
.L_x_42284:
[----:B------:R-:W-:Y:S05]  /*2de80*/  BSYNC.RECONVERGENT B2 ;  /* 0x0000000000027941 */ /* 0x000fea0003800200 */
.L_x_42283:
        /* <DEDUP_REMOVED lines=61> */
.L_x_42281:
[----:B------:R-:W-:Y:S05]  /*2e260*/  BSYNC.RECONVERGENT B1 ;  /* 0x0000000000017941 */ /* 0x000fea0003800200 */
.L_x_42280:
        /* <DEDUP_REMOVED lines=10> */
.L_x_42279:
[----:B------:R-:W-:Y:S05]  /*2e310*/  BSYNC.RECONVERGENT B0 ;  /* 0x0000000000007941 */ /* 0x000fea0003800200 */
.L_x_42278:
        /* <DEDUP_REMOVED lines=18> */
.L_x_42289:
        /* <DEDUP_REMOVED lines=12> */
.L_x_42291:
[----:B------:R-:W-:Y:S05]  /*2e500*/  BSYNC.RECONVERGENT B2 ;  /* 0x0000000000027941 */ /* 0x000fea0003800200 */
.L_x_42290:
        /* <DEDUP_REMOVED lines=61> */
.L_x_42288:
[----:B------:R-:W-:Y:S05]  /*2e8e0*/  BSYNC.RECONVERGENT B1 ;  /* 0x0000000000017941 */ /* 0x000fea0003800200 */
.L_x_42287:
        /* <DEDUP_REMOVED lines=10> */
.L_x_42286:
[----:B------:R-:W-:Y:S05]  /*2e990*/  BSYNC.RECONVERGENT B0 ;  /* 0x0000000000007941 */ /* 0x000fea0003800200 */
.L_x_42285:
        /* <DEDUP_REMOVED lines=18> */
.L_x_42296:
        /* <DEDUP_REMOVED lines=12> */
.L_x_42298:
[----:B------:R-:W-:Y:S05]  /*2eb80*/  BSYNC.RECONVERGENT B2 ;  /* 0x0000000000027941 */ /* 0x000fea0003800200 */
.L_x_42297:
        /* <DEDUP_REMOVED lines=61> */
.L_x_42295:
[----:B------:R-:W-:Y:S05]  /*2ef60*/  BSYNC.RECONVERGENT B1 ;  /* 0x0000000000017941 */ /* 0x000fea0003800200 */
.L_x_42294:
        /* <DEDUP_REMOVED lines=10> */
.L_x_42293:
[----:B------:R-:W-:Y:S05]  /*2f010*/  BSYNC.RECONVERGENT B0 ;  /* 0x0000000000007941 */ /* 0x000fea0003800200 */
.L_x_42292:
        /* <DEDUP_REMOVED lines=18> */
.L_x_42303:
        /* <DEDUP_REMOVED lines=12> */
.L_x_42305:
[----:B------:R-:W-:Y:S05]  /*2f200*/  BSYNC.RECONVERGENT B2 ;  /* 0x0000000000027941 */ /* 0x000fea0003800200 */
.L_x_42304:
        /* <DEDUP_REMOVED lines=61> */
.L_x_42302:
[----:B------:R-:W-:Y:S05]  /*2f5e0*/  BSYNC.RECONVERGENT B1 ;  /* 0x0000000000017941 */ /* 0x000fea0003800200 */
.L_x_42301:
        /* <DEDUP_REMOVED lines=10> */
.L_x_42300:
[----:B------:R-:W-:Y:S05]  /*2f690*/  BSYNC.RECONVERGENT B0 ;  /* 0x0000000000007941 */ /* 0x000fea0003800200 */
.L_x_42299:
        /* <DEDUP_REMOVED lines=18> */
.L_x_42310:
        /* <DEDUP_REMOVED lines=12> */
.L_x_42312:
[----:B------:R-:W-:Y:S05]  /*2f880*/  BSYNC.RECONVERGENT B2 ;  /* 0x0000000000027941 */ /* 0x000fea0003800200 */
.L_x_42311:
        /* <DEDUP_REMOVED lines=61> */
.L_x_42309:
[----:B------:R-:W-:Y:S05]  /*2fc60*/  BSYNC.RECONVERGENT B1 ;  /* 0x0000000000017941 */ /* 0x000fea0003800200 */
.L_x_42308:
        /* <DEDUP_REMOVED lines=10> */
.L_x_42307:
[----:B------:R-:W-:Y:S05]  /*2fd10*/  BSYNC.RECONVERGENT B0 ;  /* 0x0000000000007941 */ /* 0x000fea0003800200 */
.L_x_42306:
        /* <DEDUP_REMOVED lines=18> */
.L_x_42317:
        /* <DEDUP_REMOVED lines=12> */
.L_x_42319:
[----:B------:R-:W-:Y:S05]  /*2ff00*/  BSYNC.RECONVERGENT B2 ;  /* 0x0000000000027941 */ /* 0x000fea0003800200 */
.L_x_42318:
        /* <DEDUP_REMOVED lines=61> */
.L_x_42316:
[----:B------:R-:W-:Y:S05]  /*302e0*/  BSYNC.RECONVERGENT B1 ;  /* 0x0000000000017941 */ /* 0x000fea0003800200 */
.L_x_42315:
        /* <DEDUP_REMOVED lines=10> */
.L_x_42314:
[----:B------:R-:W-:Y:S05]  /*30390*/  BSYNC.RECONVERGENT B0 ;  /* 0x0000000000007941 */ /* 0x000fea0003800200 */
.L_x_42313:
        /* <DEDUP_REMOVED lines=18> */
.L_x_42324:
        /* <DEDUP_REMOVED lines=12> */
.L_x_42326:
[----:B------:R-:W-:Y:S05]  /*30580*/  BSYNC.RECONVERGENT B2 ;  /* 0x0000000000027941 */ /* 0x000fea0003800200 */
.L_x_42325:
        /* <DEDUP_REMOVED lines=61> */
.L_x_42323:
[----:B------:R-:W-:Y:S05]  /*30960*/  BSYNC.RECONVERGENT B1 ;  /* 0x0000000000017941 */ /* 0x000fea0003800200 */
.L_x_42322:
        /* <DEDUP_REMOVED lines=11> */
.L_x_42321:
[----:B------:R-:W-:Y:S05]  /*30a20*/  BSYNC.RECONVERGENT B0 ;  /* 0x0000000000007941 */ /* 0x000fea0003800200 */
.L_x_42320:
        /* <DEDUP_REMOVED lines=18> */
.L_x_42331:
        /* <DEDUP_REMOVED lines=12> */
.L_x_42333:
[----:B------:R-:W-:Y:S05]  /*30c10*/  BSYNC.RECONVERGENT B2 ;  /* 0x0000000000027941 */ /* 0x000fea0003800200 */
.L_x_42332:
        /* <DEDUP_REMOVED lines=61> */
.L_x_42330:
[----:B------:R-:W-:Y:S05]  /*30ff0*/  BSYNC.RECONVERGENT B1 ;  /* 0x0000000000017941 */ /* 0x000fea0003800200 */
.L_x_42329:
        /* <DEDUP_REMOVED lines=10> */
.L_x_42328:
[----:B------:R-:W-:Y:S05]  /*310a0*/  BSYNC.RECONVERGENT B0 ;  /* 0x0000000000007941 */ /* 0x000fea0003800200 */
.L_x_42327:
[----:B------:R-:W-:Y:S02]  /*310b0*/  F2FP.F16.F32.PACK_AB R168, RZ, R160 ;  /* 0x000000a0ffa8723e */ /* 0x000fe400000000ff */
[----:B------:R-:W-:Y:S02]  /*310c0*/  PRMT R128, R128, 0x5410, R131 ;  /* 0x0000541080807816 */ /* 0x000fe40000000083 */
[----:B------:R-:W-:Y:S02]  /*310d0*/  PRMT R130, R130, 0x5410, R167 ;  /* 0x0000541082827816 */ /* 0x000fe400000000a7 */
[----:B------:R-:W-:Y:S02]  /*310e0*/  PRMT R129, R129, 0x5410, R161 ;  /* 0x0000541081817816 */ /* 0x000fe400000000a1 */
[----:B------:R-:W-:-:S07]  /*310f0*/  PRMT R131, R175, 0x5410, R168 ;  /* 0x00005410af837816 */ /* 0x000fce00000000a8 */
.L_x_42277:
        /* <DEDUP_REMOVED lines=26> */
.L_x_42335:
[----:B------:R-:W-:Y:S05]  /*312a0*/  BSYNC.RECONVERGENT B0 ;  /* 0x0000000000007941 */ /* 0x000fea0003800200 */
.L_x_42334:
        /* <DEDUP_REMOVED lines=31> */
.L_x_42341:
        /* <DEDUP_REMOVED lines=12> */
.L_x_42343:
[----:B------:R-:W-:Y:S05]  /*31560*/  BSYNC.RECONVERGENT B2 ;  /* 0x0000000000027941 */ /* 0x000fea0003800200 */
.L_x_42342:
        /* <DEDUP_REMOVED lines=61> */
.L_x_42340:
[----:B------:R-:W-:Y:S05]  /*31940*/  BSYNC.RECONVERGENT B1 ;  /* 0x0000000000017941 */ /* 0x000fea0003800200 */
.L_x_42339:
        /* <DEDUP_REMOVED lines=11> */
.L_x_42338:
[----:B------:R-:W-:Y:S05]  /*31a00*/  BSYNC.RECONVERGENT B0 ;  /* 0x0000000000007941 */ /* 0x000fea0003800200 */
.L_x_42337:
        /* <DEDUP_REMOVED lines=22> */
.L_x_42348:
        /* <DEDUP_REMOVED lines=12> */
.L_x_42350:
[----:B------:R-:W-:Y:S05]  /*31c30*/  BSYNC.RECONVERGENT B2 ;  /* 0x0000000000027941 */ /* 0x000fea0003800200 */
.L_x_42349:
        /* <DEDUP_REMOVED lines=61> */
.L_x_42347:
[----:B------:R-:W-:Y:S05]  /*32010*/  BSYNC.RECONVERGENT B1 ;  /* 0x0000000000017941 */ /* 0x000fea0003800200 */
.L_x_42346:
        /* <DEDUP_REMOVED lines=11> */
.L_x_42345:
[----:B------:R-:W-:Y:S05]  /*320d0*/  BSYNC.RECONVERGENT B0 ;  /* 0x0000000000007941 */ /* 0x000fea0003800200 */
.L_x_42344:
        /* <DEDUP_REMOVED lines=22> */
.L_x_42355:
        /* <DEDUP_REMOVED lines=12> */
.L_x_42357:
[----:B------:R-:W-:Y:S05]  /*32300*/  BSYNC.RECONVERGENT B2 ;  /* 0x0000000000027941 */ /* 0x000fea0003800200 */
.L_x_42356:
        /* <DEDUP_REMOVED lines=61> */
.L_x_42354:
[----:B------:R-:W-:Y:S05]  /*326e0*/  BSYNC.RECONVERGENT B1 ;  /* 0x0000000000017941 */ /* 0x000fea0003800200 */
.L_x_42353:
        /* <DEDUP_REMOVED lines=11> */
.L_x_42352:
[----:B------:R-:W-:Y:S05]  /*327a0*/  BSYNC.RECONVERGENT B0 ;  /* 0x0000000000007941 */ /* 0x000fea0003800200 */
.L_x_42351:
        /* <DEDUP_REMOVED lines=22> */
.L_x_42362:
        /* <DEDUP_REMOVED lines=12> */
.L_x_42364:
[----:B------:R-:W-:Y:S05]  /*329d0*/  BSYNC.RECONVERGENT B2 ;  /* 0x0000000000027941 */ /* 0x000fea0003800200 */
.L_x_42363:
        /* <DEDUP_REMOVED lines=61> */
.L_x_42361:
[----:B------:R-:W-:Y:S05]  /*32db0*/  BSYNC.RECONVERGENT B1 ;  /* 0x0000000000017941 */ /* 0x000fea0003800200 */
.L_x_42360:
        /* <DEDUP_REMOVED lines=11> */
.L_x_42359:
[----:B------:R-:W-:Y:S05]  /*32e70*/  BSYNC.RECONVERGENT B0 ;  /* 0x0000000000007941 */ /* 0x000fea0003800200 */
.L_x_42358:
        /* <DEDUP_REMOVED lines=22> */
.L_x_42369:
        /* <DEDUP_REMOVED lines=12> */
.L_x_42371:
[----:B------:R-:W-:Y:S05]  /*330a0*/  BSYNC.RECONVERGENT B2 ;  /* 0x0000000000027941 */ /* 0x000fea0003800200 */
.L_x_42370:
        /* <DEDUP_REMOVED lines=61> */
.L_x_42368:
[----:B------:R-:W-:Y:S05]  /*33480*/  BSYNC.RECONVERGENT B1 ;  /* 0x0000000000017941 */ /* 0x000fea0003800200 */
.L_x_42367:
        /* <DEDUP_REMOVED lines=11> */
.L_x_42366:
[----:B------:R-:W-:Y:S05]  /*33540*/  BSYNC.RECONVERGENT B0 ;  /* 0x0000000000007941 */ /* 0x000fea0003800200 */
.L_x_42365:
        /* <DEDUP_REMOVED lines=22> */
.L_x_42376:
        /* <DEDUP_REMOVED lines=12> */
.L_x_42378:
[----:B------:R-:W-:Y:S05]  /*33770*/  BSYNC.RECONVERGENT B2 ;  /* 0x0000000000027941 */ /* 0x000fea0003800200 */
.L_x_42377:
        /* <DEDUP_REMOVED lines=61> */
.L_x_42375:
[----:B------:R-:W-:Y:S05]  /*33b50*/  BSYNC.RECONVERGENT B1 ;  /* 0x0000000000017941 */ /* 0x000fea0003800200 */
.L_x_42374:
        /* <DEDUP_REMOVED lines=11> */
.L_x_42373:
[----:B------:R-:W-:Y:S05]  /*33c10*/  BSYNC.RECONVERGENT B0 ;  /* 0x0000000000007941 */ /* 0x000fea0003800200 */
.L_x_42372:
        /* <DEDUP_REMOVED lines=22> */
.L_x_42383:
        /* <DEDUP_REMOVED lines=12> */
.L_x_42385:
[----:B------:R-:W-:Y:S05]  /*33e40*/  BSYNC.RECONVERGENT B2 ;  /* 0x0000000000027941 */ /* 0x000fea0003800200 */
.L_x_42384:
        /* <DEDUP_REMOVED lines=61> */
.L_x_42382:
[----:B------:R-:W-:Y:S05]  /*34220*/  BSYNC.RECONVERGENT B1 ;  /* 0x0000000000017941 */ /* 0x000fea0003800200 */
.L_x_42381:
        /* <DEDUP_REMOVED lines=12> */
.L_x_42380:
[----:B------:R-:W-:Y:S05]  /*342f0*/  BSYNC.RECONVERGENT B0 ;  /* 0x0000000000007941 */ /* 0x000fea0003800200 */
.L_x_42379:
        /* <DEDUP_REMOVED lines=22> */
.L_x_42390:
        /* <DEDUP_REMOVED lines=12> */
.L_x_42392:
[----:B------:R-:W-:Y:S05]  /*34520*/  BSYNC.RECONVERGENT B2 ;  /* 0x0000000000027941 */ /* 0x000fea0003800200 */
.L_x_42391:
        /* <DEDUP_REMOVED lines=61> */
.L_x_42389:
[----:B------:R-:W-:Y:S05]  /*34900*/  BSYNC.RECONVERGENT B1 ;  /* 0x0000000000017941 */ /* 0x000fea0003800200 */
.L_x_42388:
        /* <DEDUP_REMOVED lines=11> */
.L_x_42387:
[----:B------:R-:W-:Y:S05]  /*349c0*/  BSYNC.RECONVERGENT B0 ;  /* 0x0000000000007941 */ /* 0x000fea0003800200 */
.L_x_42386:
[----:B------:R-:W-:Y:S02]  /*349d0*/  F2FP.F16.F32.PACK_AB R131, RZ, R213 ;  /* 0x000000d5ff83723e */ /* 0x000fe400000000ff */
[----:B------:R-:W-:Y:S02]  /*349e0*/  PRMT R130, R175, 0x5410, R177 ;  /* 0x00005410af827816 */ /* 0x000fe400000000b1 */
[----:B------:R-:W-:Y:S02]  /*349f0*/  PRMT R129, R169, 0x5410, R129 ;  /* 0x00005410a9817816 */ /* 0x000fe40000000081 */
[----:B------:R-:W-:Y:S02]  /*34a00*/  PRMT R128, R178, 0x5410, R128 ;  /* 0x00005410b2807816 */ /* 0x000fe40000000080 */
[----:B------:R-:W-:Y:S01]  /*34a10*/  PRMT R131, R212, 0x5410, R131 ;  /* 0x00005410d4837816 */ /* 0x000fe20000000083 */
[----:B------:R-:W-:Y:S06]  /*34a20*/  BRA `(.L_x_42393) ;  /* 0x0000003400247947 */ /* 0x000fec0003800000 */
.L_x_42336:
        /* <DEDUP_REMOVED lines=21> */
.L_x_42398:
        /* <DEDUP_REMOVED lines=12> */
.L_x_42400:
[----:B------:R-:W-:Y:S05]  /*34c40*/  BSYNC.RECONVERGENT B2 ;  /* 0x0000000000027941 */ /* 0x000fea0003800200 */
.L_x_42399:
        /* <DEDUP_REMOVED lines=61> */
.L_x_42397:
[----:B------:R-:W-:Y:S05]  /*35020*/  BSYNC.RECONVERGENT B1 ;  /* 0x0000000000017941 */ /* 0x000fea0003800200 */
.L_x_42396:
        /* <DEDUP_REMOVED lines=10> */
.L_x_42395:
[----:B------:R-:W-:Y:S05]  /*350d0*/  BSYNC.RECONVERGENT B0 ;  /* 0x0000000000007941 */ /* 0x000fea0003800200 */
.L_x_42394:
        /* <DEDUP_REMOVED lines=18> */
.L_x_42405:
        /* <DEDUP_REMOVED lines=12> */
.L_x_42407:
[----:B------:R-:W-:Y:S05]  /*352c0*/  BSYNC.RECONVERGENT B2 ;  /* 0x0000000000027941 */ /* 0x000fea0003800200 */
.L_x_42406:
        /* <DEDUP_REMOVED lines=61> */
.L_x_42404:
[----:B------:R-:W-:Y:S05]  /*356a0*/  BSYNC.RECONVERGENT B1 ;  /* 0x0000000000017941 */ /* 0x000fea0003800200 */
.L_x_42403:
        /* <DEDUP_REMOVED lines=10> */
.L_x_42402:
[----:B------:R-:W-:Y:S05]  /*35750*/  BSYNC.RECONVERGENT B0 ;  /* 0x0000000000007941 */ /* 0x000fea0003800200 */
.L_x_42401:
        /* <DEDUP_REMOVED lines=18> */
.L_x_42412:
        /* <DEDUP_REMOVED lines=12> */
.L_x_42414:
[----:B------:R-:W-:Y:S05]  /*35940*/  BSYNC.RECONVERGENT B2 ;  /* 0x0000000000027941 */ /* 0x000fea0003800200 */
.L_x_42413:
        /* <DEDUP_REMOVED lines=61> */
.L_x_42411:
[----:B------:R-:W-:Y:S05]  /*35d20*/  BSYNC.RECONVERGENT B1 ;  /* 0x0000000000017941 */ /* 0x000fea0003800200 */
.L_x_42410:
        /* <DEDUP_REMOVED lines=10> */
.L_x_42409:
[----:B------:R-:W-:Y:S05]  /*35dd0*/  BSYNC.RECONVERGENT B0 ;  /* 0x0000000000007941 */ /* 0x000fea0003800200 */
.L_x_42408:
        /* <DEDUP_REMOVED lines=18> */
.L_x_42419:
        /* <DEDUP_REMOVED lines=12> */
.L_x_42421:
[----:B------:R-:W-:Y:S05]  /*35fc0*/  BSYNC.RECONVERGENT B2 ;  /* 0x0000000000027941 */ /* 0x000fea0003800200 */
.L_x_42420:
        /* <DEDUP_REMOVED lines=61> */
.L_x_42418:
[----:B------:R-:W-:Y:S05]  /*363a0*/  BSYNC.RECONVERGENT B1 ;  /* 0x0000000000017941 */ /* 0x000fea0003800200 */
.L_x_42417:
        /* <DEDUP_REMOVED lines=10> */
.L_x_42416:
[----:B------:R-:W-:Y:S05]  /*36450*/  BSYNC.RECONVERGENT B0 ;  /* 0x0000000000007941 */ /* 0x000fea0003800200 */
.L_x_42415:
        /* <DEDUP_REMOVED lines=18> */
.L_x_42426:
        /* <DEDUP_REMOVED lines=12> */
.L_x_42428:
[----:B------:R-:W-:Y:S05]  /*36640*/  BSYNC.RECONVERGENT B2 ;  /* 0x0000000000027941 */ /* 0x000fea0003800200 */
.L_x_42427:
        /* <DEDUP_REMOVED lines=61> */
.L_x_42425:
[----:B------:R-:W-:Y:S05]  /*36a20*/  BSYNC.RECONVERGENT B1 ;  /* 0x0000000000017941 */ /* 0x000fea0003800200 */
.L_x_42424:
        /* <DEDUP_REMOVED lines=10> */
.L_x_42423:
[----:B------:R-:W-:Y:S05]  /*36ad0*/  BSYNC.RECONVERGENT B0 ;  /* 0x0000000000007941 */ /* 0x000fea0003800200 */
.L_x_42422:
        /* <DEDUP_REMOVED lines=18> */
.L_x_42433:
        /* <DEDUP_REMOVED lines=12> */
.L_x_42435:
[----:B------:R-:W-:Y:S05]  /*36cc0*/  BSYNC.RECONVERGENT B2 ;  /* 0x0000000000027941 */ /* 0x000fea0003800200 */
.L_x_42434:
        /* <DEDUP_REMOVED lines=61> */
.L_x_42432:
[----:B------:R-:W-:Y:S05]  /*370a0*/  BSYNC.RECONVERGENT B1 ;  /* 0x0000000000017941 */ /* 0x000fea0003800200 */
.L_x_42431:
        /* <DEDUP_REMOVED lines=10> */
.L_x_42430:
[----:B------:R-:W-:Y:S05]  /*37150*/  BSYNC.RECONVERGENT B0 ;  /* 0x0000000000007941 */ /* 0x000fea0003800200 */
.L_x_42429:
        /* <DEDUP_REMOVED lines=18> */
.L_x_42440:
        /* <DEDUP_REMOVED lines=12> */
.L_x_42442:
[----:B------:R-:W-:Y:S05]  /*37340*/  BSYNC.RECONVERGENT B2 ;  /* 0x0000000000027941 */ /* 0x000fea0003800200 */
.L_x_42441:
        /* <DEDUP_REMOVED lines=61> */
.L_x_42439:
[----:B------:R-:W-:Y:S05]  /*37720*/  BSYNC.RECONVERGENT B1 ;  /* 0x0000000000017941 */ /* 0x000fea0003800200 */
.L_x_42438:
        /* <DEDUP_REMOVED lines=11> */
.L_x_42437:
[----:B------:R-:W-:Y:S05]  /*377e0*/  BSYNC.RECONVERGENT B0 ;  /* 0x0000000000007941 */ /* 0x000fea0003800200 */
.L_x_42436:
        /* <DEDUP_REMOVED lines=18> */
.L_x_42447:
        /* <DEDUP_REMOVED lines=12> */
.L_x_42449:
[----:B------:R-:W-:Y:S05]  /*379d0*/  BSYNC.RECONVERGENT B2 ;  /* 0x0000000000027941 */ /* 0x000fea0003800200 */
.L_x_42448:
        /* <DEDUP_REMOVED lines=61> */
.L_x_42446:
[----:B------:R-:W-:Y:S05]  /*37db0*/  BSYNC.RECONVERGENT B1 ;  /* 0x0000000000017941 */ /* 0x000fea0003800200 */
.L_x_42445:
        /* <DEDUP_REMOVED lines=10> */
.L_x_42444:
[----:B------:R-:W-:Y:S05]  /*37e60*/  BSYNC.RECONVERGENT B0 ;  /* 0x0000000000007941 */ /* 0x000fea0003800200 */
.L_x_42443:
[----:B------:R-:W-:Y:S02]  /*37e70*/  F2FP.F16.F32.PACK_AB R131, RZ, R213 ;  /* 0x000000d5ff83723e */ /* 0x000fe400000000ff */
[----:B------:R-:W-:Y:S02]  /*37e80*/  PRMT R129, R129, 0x5410, R128 ;  /* 0x0000541081817816 */ /* 0x000fe40000000080 */
[----:B------:R-:W-:Y:S02]  /*37e90*/  PRMT R130, R169, 0x5410, R177 ;  /* 0x00005410a9827816 */ /* 0x000fe400000000b1 */
[----:B------:R-:W-:Y:S02]  /*37ea0*/  PRMT R128, R178, 0x5410, R175 ;  /* 0x00005410b2807816 */ /* 0x000fe400000000af */
[----:B------:R-:W-:-:S07]  /*37eb0*/  PRMT R131, R183, 0x5410, R131 ;  /* 0x00005410b7837816 */ /* 0x000fce0000000083 */
.L_x_42393:
        /* <DEDUP_REMOVED lines=89> */
.L_x_42451:
[----:B------:R-:W-:Y:S05]  /*38450*/  BSYNC.RECONVERGENT B0 ;  /* 0x0000000000007941 */ /* 0x000fea0003800200 */
.L_x_42450:
        /* <DEDUP_REMOVED lines=153> */
.L_x_42467:
        /* <DEDUP_REMOVED lines=60> */
[----:B------:R-:W-:Y:S02]  /*391b0*/  F2FP.F16.F32.PACK_AB R131, R148, R147 ;  /* 0x000000939483723e */ /* 0x000fe400000000ff */
[----:B------:R-:W4:Y:S02]  /*391c0*/  LDL R175, [R1+0x84] ;  /* 0x0000840001af7983 */ /* 0x000f240000100800 */
[----:B------:R-:W-:Y:S02]  /*391d0*/  F2FP.F16.F32.PACK_AB R130, R149, R130 ;  /* 0x000000829582723e */ /* 0x000fe400000000ff */
[----:B------:R-:W0:Y:S01]  /*391e0*/  LDC.64 R148, c[0x0][0x428] ;  /* 0x00010a00ff947b82 */ /* 0x000e220000000a00 */
[----:B------:R-:W-:Y:S01]  /*391f0*/  FFMA.FTZ R128, R128, R171, R126 ;  /* 0x000000ab80807223 */ /* 0x000fe2000001007e */
[----:B------:R-:W-:Y:S01]  /*39200*/  FFMA.FTZ R129, R129, R252, R127 ;  /* 0x000000fc81817223 */ /* 0x000fe2000001007f */
[----:B------:R-:W4:Y:S04]  /*39210*/  LDL R171, [R1+0x9c] ;  /* 0x00009c0001ab7983 */ /* 0x000f280000100800 */
[----:B------:R-:W-:Y:S01]  /*39220*/  F2FP.F16.F32.PACK_AB R129, R129, R128 ;  /* 0x000000808181723e */ /* 0x000fe200000000ff */
        /* <DEDUP_REMOVED lines=9> */
[----:B------:R-:W-:Y:S01]  /*392c0*/  F2FP.F16.F32.PACK_AB R128, R146, R128 ;  /* 0x000000809280723e */ /* 0x000fe200000000ff */
        /* <DEDUP_REMOVED lines=15> */
[----:B------:R-:W-:Y:S01]  /*393c0*/  F2FP.F16.F32.PACK_AB R131, R129, R128 ;  /* 0x000000808183723e */ /* 0x000fe200000000ff */
        /* <DEDUP_REMOVED lines=22> */
[----:B------:R-:W-:Y:S01]  /*39530*/  F2FP.F16.F32.PACK_AB R128, R138, R128 ;  /* 0x000000808a80723e */ /* 0x000fe200000000ff */
[----:B------:R-:W2:Y:S01]  /*39540*/  LDL R175, [R1+0x18] ;  /* 0x0000180001af7983 */ /* 0x000ea20000100800 */
[----:B------:R-:W-:Y:S01]  /*39550*/  IADD3 R138, PT, PT, R169, 0x20, RZ ;  /* 0x00000020a98a7810 */ /* 0x000fe20007ffe0ff */
[----:B------:R-:W-:Y:S01]  /*39560*/  FFMA.FTZ R137, R137, R171, R119 ;  /* 0x000000ab89897223 */ /* 0x000fe20000010077 */
[----:B------:R-:W-:-:S03]  /*39570*/  F2FP.F16.F32.PACK_AB R130, R139, R130 ;  /* 0x000000828b82723e */ /* 0x000fc600000000ff */
[----:B------:R-:W-:Y:S01]  /*39580*/  IMAD.WIDE.U32 R138, R138, 0x10, R148 ;  /* 0x000000108a8a7825 */ /* 0x000fe200078e0094 */
[----:B------:R-:W2:Y:S01]  /*39590*/  LDL R171, [R1+0x1c] ;  /* 0x00001c0001ab7983 */ /* 0x000ea20000100800 */
[----:B------:R-:W-:-:S05]  /*395a0*/  F2FP.F16.F32.PACK_AB R129, R137, R140 ;  /* 0x0000008c8981723e */ /* 0x000fca00000000ff */
        /* <DEDUP_REMOVED lines=8> */
[----:B------:R-:W-:Y:S01]  /*39630*/  F2FP.F16.F32.PACK_AB R131, R129, R128 ;  /* 0x000000808183723e */ /* 0x000fe200000000ff */
        /* <DEDUP_REMOVED lines=9> */
[----:B------:R-:W-:Y:S01]  /*396d0*/  F2FP.F16.F32.PACK_AB R130, R130, R129 ;  /* 0x000000818282723e */ /* 0x000fe200000000ff */
[----:B------:R-:W-:Y:S01]  /*396e0*/  FFMA.FTZ R128, R128, R142, R187 ;  /* 0x0000008e80807223 */ /* 0x000fe200000100bb */
[----:B------:R-:W-:-:S04]  /*396f0*/  FFMA.FTZ R21, R21, R141, R185 ;  /* 0x0000008d15157223 */ /* 0x000fc800000100b9 */
[----:B------:R-:W-:Y:S01]  /*39700*/  F2FP.F16.F32.PACK_AB R129, R128, R22 ;  /* 0x000000168081723e */ /* 0x000fe200000000ff */
[C---:B------:R-:W-:Y:S01]  /*39710*/  FADD.FTZ R137, -R170.reuse, R167 ;  /* 0x000000a7aa897221 */ /* 0x040fe20000010100 */
[C---:B------:R-:W-:Y:S01]  /*39720*/  FADD.FTZ R138, -R170.reuse, R168 ;  /* 0x000000a8aa8a7221 */ /* 0x040fe20000010100 */
[----:B------:R-:W2:Y:S01]  /*39730*/  LDL R167, [R1+0x4c] ;  /* 0x00004c0001a77983 */ /* 0x000ea20000100800 */
[----:B------:R-:W-:Y:S01]  /*39740*/  F2FP.F16.F32.PACK_AB R128, R21, R20 ;  /* 0x000000141580723e */ /* 0x000fe200000000ff */
        /* <DEDUP_REMOVED lines=110> */
[----:B------:R-:W-:Y:S01]  /*39e30*/  F2FP.F16.F32.PACK_AB R20, R24, R20 ;  /* 0x000000141814723e */ /* 0x000fe200000000ff */
[----:B------:R-:W-:Y:S01]  /*39e40*/  FFMA.FTZ R24, R28, R248, R220 ;  /* 0x000000f81c187223 */ /* 0x000fe200000100dc */
[----:B------:R-:W-:Y:S01]  /*39e50*/  FFMA.FTZ R28, R133, R240, R228 ;  /* 0x000000f0851c7223 */ /* 0x000fe200000100e4 */
[----:B------:R-:W-:-:S04]  /*39e60*/  FFMA.FTZ R133, R142, R239, R235 ;  /* 0x000000ef8e857223 */ /* 0x000fc800000100eb */
[----:B------:R-:W-:Y:S01]  /*39e70*/  F2FP.F16.F32.PACK_AB R28, R134, R28 ;  /* 0x0000001c861c723e */ /* 0x000fe200000000ff */
[----:B--2---:R-:W-:Y:S01]  /*39e80*/  FFMA.FTZ R141, R145, R167, R199 ;  /* 0x000000a7918d7223 */ /* 0x004fe200000100c7 */
[----:B------:R-:W-:-:S05]  /*39e90*/  FFMA.FTZ R15, R15, R168, R198 ;  /* 0x000000a80f0f7223 */ /* 0x000fca00000100c6 */
[----:B------:R-:W-:Y:S01]  /*39ea0*/  F2FP.F16.F32.PACK_AB R15, R141, R15 ;  /* 0x0000000f8d0f723e */ /* 0x000fe200000000ff */
[----:B------:R-:W-:Y:S01]  /*39eb0*/  FFMA.FTZ R141, R13, R165, R193 ;  /* 0x000000a50d8d7223 */ /* 0x000fe200000100c1 */
[----:B------:R-:W-:Y:S01]  /*39ec0*/  FFMA.FTZ R13, R14, R164, R194 ;  /* 0x000000a40e0d7223 */ /* 0x000fe200000100c2 */
[----:B------:R-:W-:Y:S01]  /*39ed0*/  FFMA.FTZ R14, R16, R163, R196 ;  /* 0x000000a3100e7223 */ /* 0x000fe200000100c4 */
[----:B------:R-:W-:Y:S01]  /*39ee0*/  FFMA.FTZ R16, R140, R160, R197 ;  /* 0x000000a08c107223 */ /* 0x000fe200000100c5 */
[----:B------:R-:W-:-:S04]  /*39ef0*/  FFMA.FTZ R140, R144, R179, R217 ;  /* 0x000000b3908c7223 */ /* 0x000fc800000100d9 */
[----:B------:R-:W-:Y:S01]  /*39f00*/  F2FP.F16.F32.PACK_AB R14, R16, R14 ;  /* 0x0000000e100e723e */ /* 0x000fe200000000ff */
[----:B------:R-:W-:-:S05]  /*39f10*/  FFMA.FTZ R139, R139, R159, R195 ;  /* 0x0000009f8b8b7223 */ /* 0x000fca00000100c3 */
[----:B------:R-:W-:Y:S01]  /*39f20*/  F2FP.F16.F32.PACK_AB R13, R139, R13 ;  /* 0x0000000d8b0d723e */ /* 0x000fe200000000ff */
[----:B------:R-:W-:Y:S01]  /*39f30*/  FFMA.FTZ R16, R17, R156, R200 ;  /* 0x0000009c11107223 */ /* 0x000fe200000100c8 */
[----:B------:R-:W-:Y:S01]  /*39f40*/  FFMA.FTZ R139, R18, R155, R201 ;  /* 0x0000009b128b7223 */ /* 0x000fe200000100c9 */
[----:B------:R-:W-:Y:S01]  /*39f50*/  FFMA.FTZ R18, R23, R215, R204 ;  /* 0x000000d717127223 */ /* 0x000fe200000100cc */
[----:B------:R-:W-:Y:S01]  /*39f60*/  FFMA.FTZ R17, R21, R154, R202 ;  /* 0x0000009a15117223 */ /* 0x000fe200000100ca */
[----:B------:R-:W-:Y:S01]  /*39f70*/  FFMA.FTZ R21, R30, R212, R216 ;  /* 0x000000d41e157223 */ /* 0x000fe200000100d8 */
[----:B------:R-:W-:Y:S01]  /*39f80*/  FFMA.FTZ R23, R146, R183, R218 ;  /* 0x000000b792177223 */ /* 0x000fe200000100da */
[----:B------:R-:W-:Y:S02]  /*39f90*/  FFMA.FTZ R30, R150, R181, R219 ;  /* 0x000000b5961e7223 */ /* 0x000fe400000100db */
[----:B------:R-:W-:Y:S02]  /*39fa0*/  F2FP.F16.F32.PACK_AB R17, R22, R17 ;  /* 0x000000111611723e */ /* 0x000fe400000000ff */
        /* <DEDUP_REMOVED lines=19> */
[----:B------:R-:W-:Y:S01]  /*3a0e0*/  FFMA.FTZ R38, R137, R236, R232 ;  /* 0x000000ec89267223 */ /* 0x000fe200000100e8 */
[----:B------:R-:W-:Y:S01]  /*3a0f0*/  FFMA.FTZ R31, R136, R238, R234 ;  /* 0x000000ee881f7223 */ /* 0x000fe200000100ea */
[----:B------:R-:W-:Y:S01]  /*3a100*/  FFMA.FTZ R135, R138, R237, R233 ;  /* 0x000000ed8a877223 */ /* 0x000fe200000100e9 */
        /* <DEDUP_REMOVED lines=12> */
.L_x_42454:
[----:B------:R-:W-:Y:S05]  /*3a1d0*/  BSYNC.RECONVERGENT B0 ;  /* 0x0000000000007941 */ /* 0x000fea0003800200 */
.L_x_42453:
[----:B0-----:R-:W0:Y:S02]  /*3a1e0*/  LDC.64 R12, c[0x0][0x380] ;  /* 0x0000e000ff0c7b82 */ /* 0x001e240000000a00 */
[----:B0-----:R-:W-:-:S05]  /*3a1f0*/  IMAD R2, R12, 0x4, R2 ;  /* 0x000000040c027824 */ /* 0x001fca00078e0202 */
[----:B------:R-:W-:-:S13]  /*3a200*/  ISETP.GE.AND P0, PT, R2, R13, PT ;  /* 0x0000000d0200720c */ /* 0x000fda0003f06270 */
[----:B------:R-:W-:Y:S05]  /*3a210*/  @!P0 BRA `(.L_x_42455) ;  /* 0xfffffc7000008947 */ /* 0x000fea000383ffff */
[----:B------:R-:W-:Y:S05]  /*3a220*/  EXIT ;  /* 0x000000000000794d */ /* 0x000fea0003800000 */
.L_x_42452:
        /* <DEDUP_REMOVED lines=8> */
.L_x_42457:
[----:B------:R-:W-:Y:S05]  /*3a2b0*/  BSYNC B0 ;  /* 0x0000000000007941 */ /* 0x000fea0003800000 */
.L_x_42456:
        /* <DEDUP_REMOVED lines=9> */
.L_x_42458:
[----:B------:R-:W-:Y:S02]  /*3a350*/  IMAD.MOV.U32 R130, RZ, RZ, 0x4 ;  /* 0x00000004ff827424 */ /* 0x000fe400078e00ff */
[----:B------:R-:W-:Y:S01]  /*3a360*/  FADD.FTZ R131, R131, R128 ;  /* 0x0000008083837221 */ /* 0x000fe20000010000 */
[----:B------:R-:W-:-:S04]  /*3a370*/  MOV R128, 0xffffffff ;  /* 0xffffffff00807802 */ /* 0x000fc80000000f00 */
[----:B------:R-:W-:-:S07]  /*3a380*/  MOV R169, R131 ;  /* 0x0000008300a97202 */ /* 0x000fce0000000f00 */
[----:B------:R-:W-:Y:S05]  /*3a390*/  WARPSYNC.COLLECTIVE R128, `(.L_x_42459) ;  /* 0x0000000080087348 */ /* 0x000fea0003c00000 */
[----:B------:R0:W1:Y:S02]  /*3a3a0*/  SHFL.BFLY P1, R128, R169, R130, R129 ;  /* 0x0c000082a9807389 */ /* 0x0000640000020081 */
[----:B01----:R-:W-:Y:S05]  /*3a3b0*/  ENDCOLLECTIVE ;  /* 0x000000000000791b */ /* 0x003fea0003800000 */
.L_x_42459:
[----:B------:R-:W-:Y:S02]  /*3a3c0*/  HFMA2 R130, -RZ, RZ, 0, 4.76837158203125e-07 ;  /* 0x00000008ff827431 */ /* 0x000fe400000001ff */
[----:B------:R-:W-:Y:S01]  /*3a3d0*/  FADD.FTZ R131, R131, R128 ;  /* 0x0000008083837221 */ /* 0x000fe20000010000 */
[----:B------:R-:W-:-:S03]  /*3a3e0*/  IMAD.MOV.U32 R128, RZ, RZ, -0x1 ;  /* 0xffffffffff807424 */ /* 0x000fc600078e00ff */
[----:B------:R-:W-:-:S07]  /*3a3f0*/  IMAD.MOV.U32 R169, RZ, RZ, R131 ;  /* 0x000000ffffa97224 */ /* 0x000fce00078e0083 */
[----:B------:R-:W-:Y:S05]  /*3a400*/  WARPSYNC.COLLECTIVE R128, `(.L_x_42460) ;  /* 0x0000000080087348 */ /* 0x000fea0003c00000 */
[----:B------:R0:W1:Y:S02]  /*3a410*/  SHFL.BFLY P1, R128, R169, R130, R129 ;  /* 0x0c000082a9807389 */ /* 0x0000640000020081 */
[----:B01----:R-:W-:Y:S05]  /*3a420*/  ENDCOLLECTIVE ;  /* 0x000000000000791b */ /* 0x003fea0003800000 */
.L_x_42460:
[----:B------:R-:W-:Y:S02]  /*3a430*/  IMAD.MOV.U32 R130, RZ, RZ, 0x10 ;  /* 0x00000010ff827424 */ /* 0x000fe400078e00ff */
[----:B------:R-:W-:Y:S01]  /*3a440*/  FADD.FTZ R131, R131, R128 ;  /* 0x0000008083837221 */ /* 0x000fe20000010000 */
[----:B------:R-:W-:-:S04]  /*3a450*/  MOV R128, 0xffffffff ;  /* 0xffffffff00807802 */ /* 0x000fc80000000f00 */
[----:B------:R-:W-:-:S07]  /*3a460*/  MOV R169, R131 ;  /* 0x0000008300a97202 */ /* 0x000fce0000000f00 */
[----:B------:R-:W-:Y:S05]  /*3a470*/  WARPSYNC.COLLECTIVE R128, `(.L_x_42461) ;  /* 0x0000000080087348 */ /* 0x000fea0003c00000 */
[----:B------:R0:W1:Y:S02]  /*3a480*/  SHFL.BFLY P1, R128, R169, R130, R129 ;  /* 0x0c000082a9807389 */ /* 0x0000640000020081 */
[----:B01----:R-:W-:Y:S05]  /*3a490*/  ENDCOLLECTIVE ;  /* 0x000000000000791b */ /* 0x003fea0003800000 */
.L_x_42461:
        /* <DEDUP_REMOVED lines=137> */
.L_x_42462:
[----:B------:R-:W-:Y:S02]  /*3ad30*/  HFMA2 R130, -RZ, RZ, 0, 1.1920928955078125e-07 ;  /* 0x00000002ff827431 */ /* 0x000fe400000001ff */
[----:B------:R-:W-:Y:S01]  /*3ad40*/  FADD.FTZ R162, R162, R128 ;  /* 0x00000080a2a27221 */ /* 0x000fe20000010000 */
[----:B------:R-:W-:-:S03]  /*3ad50*/  IMAD.MOV.U32 R128, RZ, RZ, -0x1 ;  /* 0xffffffffff807424 */ /* 0x000fc600078e00ff */
[----:B------:R-:W-:-:S07]  /*3ad60*/  IMAD.MOV.U32 R169, RZ, RZ, R162 ;  /* 0x000000ffffa97224 */ /* 0x000fce00078e00a2 */
[----:B------:R-:W-:Y:S05]  /*3ad70*/  WARPSYNC.COLLECTIVE R128, `(.L_x_42463) ;  /* 0x0000000080087348 */ /* 0x000fea0003c00000 */
[----:B------:R0:W1:Y:S02]  /*3ad80*/  SHFL.BFLY P1, R128, R169, R130, R129 ;  /* 0x0c000082a9807389 */ /* 0x0000640000020081 */
[----:B01----:R-:W-:Y:S05]  /*3ad90*/  ENDCOLLECTIVE ;  /* 0x000000000000791b */ /* 0x003fea0003800000 */
.L_x_42463:
[----:B------:R-:W-:Y:S02]  /*3ada0*/  IMAD.MOV.U32 R130, RZ, RZ, 0x4 ;  /* 0x00000004ff827424 */ /* 0x000fe400078e00ff */
[----:B------:R-:W-:Y:S01]  /*3adb0*/  FADD.FTZ R162, R162, R128 ;  /* 0x00000080a2a27221 */ /* 0x000fe20000010000 */
[----:B------:R-:W-:-:S04]  /*3adc0*/  MOV R128, 0xffffffff ;  /* 0xffffffff00807802 */ /* 0x000fc80000000f00 */
[----:B------:R-:W-:-:S07]  /*3add0*/  MOV R169, R162 ;  /* 0x000000a200a97202 */ /* 0x000fce0000000f00 */
[----:B------:R-:W-:Y:S05]  /*3ade0*/  WARPSYNC.COLLECTIVE R128, `(.L_x_42464) ;  /* 0x0000000080087348 */ /* 0x000fea0003c00000 */
[----:B------:R0:W1:Y:S02]  /*3adf0*/  SHFL.BFLY P1, R128, R169, R130, R129 ;  /* 0x0c000082a9807389 */ /* 0x0000640000020081 */
[----:B01----:R-:W-:Y:S05]  /*3ae00*/  ENDCOLLECTIVE ;  /* 0x000000000000791b */ /* 0x003fea0003800000 */
.L_x_42464:
[----:B------:R-:W-:Y:S02]  /*3ae10*/  HFMA2 R130, -RZ, RZ, 0, 4.76837158203125e-07 ;  /* 0x00000008ff827431 */ /* 0x000fe400000001ff */
[----:B------:R-:W-:Y:S01]  /*3ae20*/  FADD.FTZ R162, R162, R128 ;  /* 0x00000080a2a27221 */ /* 0x000fe20000010000 */
[----:B------:R-:W-:-:S03]  /*3ae30*/  IMAD.MOV.U32 R128, RZ, RZ, -0x1 ;  /* 0xffffffffff807424 */ /* 0x000fc600078e00ff */
[----:B------:R-:W-:-:S07]  /*3ae40*/  IMAD.MOV.U32 R169, RZ, RZ, R162 ;  /* 0x000000ffffa97224 */ /* 0x000fce00078e00a2 */
[----:B------:R-:W-:Y:S05]  /*3ae50*/  WARPSYNC.COLLECTIVE R128, `(.L_x_42465) ;  /* 0x0000000080087348 */ /* 0x000fea0003c00000 */
[----:B------:R0:W1:Y:S02]  /*3ae60*/  SHFL.BFLY P1, R128, R169, R130, R129 ;  /* 0x0c000082a9807389 */ /* 0x0000640000020081 */
[----:B01----:R-:W-:Y:S05]  /*3ae70*/  ENDCOLLECTIVE ;  /* 0x000000000000791b */ /* 0x003fea0003800000 */
.L_x_42465:
[----:B------:R-:W-:Y:S02]  /*3ae80*/  IMAD.MOV.U32 R130, RZ, RZ, 0x10 ;  /* 0x00000010ff827424 */ /* 0x000fe400078e00ff */
[----:B------:R-:W-:Y:S01]  /*3ae90*/  FADD.FTZ R162, R162, R128 ;  /* 0x00000080a2a27221 */ /* 0x000fe20000010000 */
[----:B------:R-:W-:-:S04]  /*3aea0*/  MOV R128, 0xffffffff ;  /* 0xffffffff00807802 */ /* 0x000fc80000000f00 */
[----:B------:R-:W-:-:S07]  /*3aeb0*/  MOV R169, R162 ;  /* 0x000000a200a97202 */ /* 0x000fce0000000f00 */
[----:B------:R-:W-:Y:S05]  /*3aec0*/  WARPSYNC.COLLECTIVE R128, `(.L_x_42466) ;  /* 0x0000000080087348 */ /* 0x000fea0003c00000 */
[----:B------:R0:W1:Y:S02]  /*3aed0*/  SHFL.BFLY P1, R128, R169, R130, R129 ;  /* 0x0c000082a9807389 */ /* 0x0000640000020081 */
[----:B01----:R-:W-:Y:S05]  /*3aee0*/  ENDCOLLECTIVE ;  /* 0x000000000000791b */ /* 0x003fea0003800000 */
.L_x_42466:
[----:B------:R-:W-:Y:S05]  /*3aef0*/  BRA `(.L_x_42467) ;  /* 0xffffffdc00bc7947 */ /* 0x000fea000383ffff */
.L_x_42468:
        /* <DEDUP_REMOVED lines=16> */
.L_x_71515:


//--------------------- .text._ZN10layer_norm13ln_fwd_kernelINS_13Kernel_traitsI6__halfS2_fS2_fjLj2048ELj1ELj4ELj1ELj16ENS_18Kernel_traits_baseILj2048ES2_S2_fS2_fjLj128EEEEELb0ELb0ELb0ELb0EEEvNS_9FwdParamsE --------------------------
	.section	.text._ZN10layer_norm13ln_fwd_kernelINS_13Kernel_traitsI6__halfS2_fS2_fjLj2048ELj1ELj4ELj1ELj16ENS_18Kernel_traits_baseILj2048ES2_S2_fS2_fjLj128EEEEELb0ELb0ELb0ELb0EEEvNS_9FwdParamsE,"ax",@progbits
	.align	128
        .global         _ZN10layer_norm13ln_fwd_kernelINS_13Kernel_traitsI6__halfS2_fS2_fjLj2048ELj1ELj4ELj1ELj16ENS_18Kernel_traits_baseILj2048ES2_S2_fS2_fjLj128EEEEELb0ELb0ELb0ELb0EEEvNS_9FwdParamsE
        .type           _ZN10layer_norm13ln_fwd_kernelINS_13Kernel_traitsI6__halfS2_fS2_fjLj2048ELj1ELj4ELj1ELj16ENS_18Kernel_traits_baseILj2048ES2_S2_fS2_fjLj128EEEEELb0ELb0ELb0ELb0EEEvNS_9FwdParamsE,@function
        .size           _ZN10layer_norm13ln_fwd_kernelINS_13Kernel_traitsI6__halfS2_fS2_fjLj2048ELj1ELj4ELj1ELj16ENS_18Kernel_traits_baseILj2048ES2_S2_fS2_fjLj128EEEEELb0ELb0ELb0ELb0EEEvNS_9FwdParamsE,(.L_x_71516 - _ZN10layer_norm13ln_fwd_kernelINS_13Kernel_traitsI6__halfS2_fS2_fjLj2048ELj1ELj4ELj1ELj16ENS_18Kernel_traits_baseILj2048ES2_S2_fS2_fjLj128EEEEELb0ELb0ELb0ELb0EEEvNS_9FwdParamsE)
        .other          _ZN10layer_norm13ln_fwd_kernelINS_13Kernel_traitsI6__halfS2_fS2_fjLj2048ELj1ELj4ELj1ELj16ENS_18Kernel_traits_baseILj2048ES2_S2_fS2_fjLj128EEEEELb0ELb0ELb0ELb0EEEvNS_9FwdParamsE,@"STO_CUDA_ENTRY STV_DEFAULT"
_ZN10layer_norm13ln_fwd_kernelINS_13Kernel_traitsI6__halfS2_fS2_fjLj2048ELj1ELj4ELj1ELj16ENS_18Kernel_traits_baseILj2048ES2_S2_fS2_fjLj128EEEEELb0ELb0ELb0ELb0EEEvNS_9FwdParamsE:
.text._ZN10layer_norm13ln_fwd_kernelINS_13Kernel_traitsI6__halfS2_fS2_fjLj2048ELj1ELj4ELj1ELj16ENS_18Kernel_traits_baseILj2048ES2_S2_fS2_fjLj128EEEEELb0ELb0ELb0ELb0EEEvNS_9FwdParamsE:
        /* <DEDUP_REMOVED lines=84> */
.L_x_42470:
        /* <DEDUP_REMOVED lines=77> */
.L_x_42471:
[----:B------:R-:W-:Y:S05]  /*0a10*/  BSYNC.RECONVERGENT B0 ;  /* 0x0000000000007941 */ /* 0x000fea0003800200 */
.L_x_42469:
        /* <DEDUP_REMOVED lines=10> */
.L_x_42521:
[----:B0-234-:R-:W0:Y:S02]  /*0ac0*/  @P5 LDC.64 R136, c[0x0][0x3e0] ;  /* 0x0000f800ff885b82 */ /* 0x01de240000000a00 */
        /* <DEDUP_REMOVED lines=22> */
[--C-:B-----5:R-:W-:Y:S02]  /*0c30*/  HADD2.F32 R141, -RZ, R60.reuse.H0_H0 ;  /* 0x2000003cff8d7230 */ /* 0x120fe40000004100 */
[----:B------:R-:W-:Y:S02]  /*0c40*/  HADD2.F32 R60, -RZ, R60.H1_H1 ;  /* 0x3000003cff3c7230 */ /* 0x000fe40000004100 */
[--C-:B------:R-:W-:Y:S02]  /*0c50*/  HADD2.F32 R143, -RZ, R61.reuse.H0_H0 ;  /* 0x2000003dff8f7230 */ /* 0x100fe40000004100 */
[----:B------:R-:W-:-:S02]  /*0c60*/  HADD2.F32 R140, -RZ, R61.H1_H1 ;  /* 0x3000003dff8c7230 */ /* 0x000fc40000004100 */
[--C-:B------:R-:W-:Y:S02]  /*0c70*/  HADD2.F32 R61, -RZ, R62.reuse.H0_H0 ;  /* 0x2000003eff3d7230 */ /* 0x100fe40000004100 */
[----:B------:R-:W-:Y:S02]  /*0c80*/  HADD2.F32 R62, -RZ, R62.H1_H1 ;  /* 0x3000003eff3e7230 */ /* 0x000fe40000004100 */
[--C-:B------:R-:W-:Y:S02]  /*0c90*/  HADD2.F32 R145, -RZ, R63.reuse.H0_H0 ;  /* 0x2000003fff917230 */ /* 0x100fe40000004100 */
[----:B------:R-:W-:Y:S02]  /*0ca0*/  HADD2.F32 R142, -RZ, R63.H1_H1 ;  /* 0x3000003fff8e7230 */ /* 0x000fe40000004100 */
        /* <DEDUP_REMOVED lines=9> */
.L_x_42474:
        /* <DEDUP_REMOVED lines=16> */
.L_x_42475:
[----:B------:R-:W0:Y:S01]  /*0e40*/  LDC.64 R136, c[0x0][0x3a8] ;  /* 0x0000ea00ff887b82 */ /* 0x000e220000000a00 */
[C---:B------:R-:W-:Y:S01]  /*0e50*/  IADD3 R130, PT, PT, R129.reuse, 0x20, RZ ;  /* 0x0000002081827810 */ /* 0x040fe20007ffe0ff */
[----:B0-----:R-:W-:-:S05]  /*0e60*/  IMAD.WIDE.U32 R136, R129, 0x20, R136 ;  /* 0x0000002081887825 */ /* 0x001fca00078e0088 */
[----:B------:R0:W-:Y:S04]  /*0e70*/  STG.E.128 desc[UR6][R136.64], R64 ;  /* 0x0000004088007986 */ /* 0x0001e8000c101d06 */
[----:B------:R0:W-:Y:S02]  /*0e80*/  STG.E.128 desc[UR6][R136.64+0x10], R60 ;  /* 0x0000103c88007986 */ /* 0x0001e4000c101d06 */
.L_x_42473:
[----:B------:R-:W-:Y:S05]  /*0e90*/  BSYNC.RECONVERGENT B0 ;  /* 0x0000000000007941 */ /* 0x000fea0003800200 */
.L_x_42472:
[----:B------:R-:W-:Y:S01]  /*0ea0*/  ISETP.GE.U32.AND P0, PT, R3, 0x40, PT ;  /* 0x000000400300780c */ /* 0x000fe20003f06070 */
[----:B------:R-:W-:Y:S03]  /*0eb0*/  BSSY.RECONVERGENT B0, `(.L_x_42476) ;  /* 0x0000033000007945 */ /* 0x000fe60003800200 */
[----:B------:R-:W-:-:S09]  /*0ec0*/  P2R R131, PR, RZ, 0x1 ;  /* 0x00000001ff837803 */ /* 0x000fd20000000000 */
[----:B------:R-:W-:Y:S05]  /*0ed0*/  @!P0 BRA `(.L_x_42477) ;  /* 0x0000000000c08947 */ /* 0x000fea0003800000 */
        /* <DEDUP_REMOVED lines=8> */
[----:B------:R-:W2:Y:S04]  /*0f60*/  LDG.E.128 R56, desc[UR6][R140.64] ;  /* 0x000000068c387981 */ /* 0x000ea8000c1e1d00 */
[----:B0-----:R-:W3:Y:S01]  /*0f70*/  LDG.E.128 R136, desc[UR6][R140.64+0x10] ;  /* 0x000010068c887981 */ /* 0x001ee2000c1e1d00 */
        /* <DEDUP_REMOVED lines=17> */
.L_x_42478:
        /* <DEDUP_REMOVED lines=8> */
[--C-:B0-----:R-:W-:Y:S02]  /*1110*/  HADD2.F32 R137, -RZ, R54.reuse.H0_H0 ;  /* 0x20000036ff897230 */ /* 0x101fe40000004100 */
[-C--:B------:R-:W-:Y:S01]  /*1120*/  FMUL.FTZ R59, R53, R0.reuse ;  /* 0x00000000353b7220 */ /* 0x080fe20000410000 */
[----:B------:R-:W-:Y:S02]  /*1130*/  HADD2.F32 R139, -RZ, R54.H1_H1 ;  /* 0x30000036ff8b7230 */ /* 0x000fe40000004100 */
[-C--:B------:R-:W-:Y:S01]  /*1140*/  FMUL.FTZ R54, R141, R0.reuse ;  /* 0x000000008d367220 */ /* 0x080fe20000410000 */
[----:B------:R-:W-:Y:S02]  /*1150*/  HADD2.F32 R55, -RZ, R55.H1_H1 ;  /* 0x30000037ff377230 */ /* 0x000fe40000004100 */
[-C--:B------:R-:W-:Y:S01]  /*1160*/  FMUL.FTZ R52, R137, R0.reuse ;  /* 0x0000000089347220 */ /* 0x080fe20000410000 */
[----:B------:R-:W-:-:S02]  /*1170*/  FMUL.FTZ R53, R139, R0 ;  /* 0x000000008b357220 */ /* 0x000fc40000410000 */
[----:B------:R-:W-:-:S07]  /*1180*/  FMUL.FTZ R55, R55, R0 ;  /* 0x0000000037377220 */ /* 0x000fce0000410000 */
.L_x_42479:
[----:B------:R-:W0:Y:S02]  /*1190*/  LDC.64 R136, c[0x0][0x3a8] ;  /* 0x0000ea00ff887b82 */ /* 0x000e240000000a00 */
[C---:B0-----:R-:W-:Y:S01]  /*11a0*/  IMAD.WIDE.U32 R136, R130.reuse, 0x20, R136 ;  /* 0x0000002082887825 */ /* 0x041fe200078e0088 */
[----:B------:R-:W-:-:S04]  /*11b0*/  IADD3 R130, PT, PT, R130, 0x20, RZ ;  /* 0x0000002082827810 */ /* 0x000fc80007ffe0ff */
[----:B------:R1:W-:Y:S04]  /*11c0*/  STG.E.128 desc[UR6][R136.64], R56 ;  /* 0x0000003888007986 */ /* 0x0003e8000c101d06 */
[----:B------:R1:W-:Y:S02]  /*11d0*/  STG.E.128 desc[UR6][R136.64+0x10], R52 ;  /* 0x0000103488007986 */ /* 0x0003e4000c101d06 */
.L_x_42477:
[----:B------:R-:W-:Y:S05]  /*11e0*/  BSYNC.RECONVERGENT B0 ;  /* 0x0000000000007941 */ /* 0x000fea0003800200 */
.L_x_42476:
[----:B------:R-:W-:Y:S01]  /*11f0*/  ISETP.GE.U32.AND P0, PT, R3, 0x60, PT ;  /* 0x000000600300780c */ /* 0x000fe20003f06070 */
[----:B------:R-:W-:Y:S03]  /*1200*/  BSSY.RECONVERGENT B0, `(.L_x_42480) ;  /* 0x0000033000007945 */ /* 0x000fe60003800200 */
[----:B------:R-:W-:-:S09]  /*1210*/  P2R R131, PR, RZ, 0x1 ;  /* 0x00000001ff837803 */ /* 0x000fd20000000000 */
[----:B------:R-:W-:Y:S05]  /*1220*/  @!P0 BRA `(.L_x_42481) ;  /* 0x0000000000c08947 */ /* 0x000fea0003800000 */
        /* <DEDUP_REMOVED lines=8> */
[----:B------:R-:W2:Y:S04]  /*12b0*/  LDG.E.128 R48, desc[UR6][R140.64] ;  /* 0x000000068c307981 */ /* 0x000ea8000c1e1d00 */
[----:B01----:R-:W3:Y:S01]  /*12c0*/  LDG.E.128 R136, desc[UR6][R140.64+0x10] ;  /* 0x000010068c887981 */ /* 0x003ee2000c1e1d00 */
        /* <DEDUP_REMOVED lines=17> */
.L_x_42482:
        /* <DEDUP_REMOVED lines=8> */
[--C-:B01----:R-:W-:Y:S02]  /*1460*/  HADD2.F32 R137, -RZ, R46.reuse.H0_H0 ;  /* 0x2000002eff897230 */ /* 0x103fe40000004100 */
[-C--:B------:R-:W-:Y:S01]  /*1470*/  FMUL.FTZ R51, R45, R0.reuse ;  /* 0x000000002d337220 */ /* 0x080fe20000410000 */
[----:B------:R-:W-:Y:S02]  /*1480*/  HADD2.F32 R139, -RZ, R46.H1_H1 ;  /* 0x3000002eff8b7230 */ /* 0x000fe40000004100 */
[-C--:B------:R-:W-:Y:S01]  /*1490*/  FMUL.FTZ R46, R141, R0.reuse ;  /* 0x000000008d2e7220 */ /* 0x080fe20000410000 */
[----:B------:R-:W-:Y:S02]  /*14a0*/  HADD2.F32 R47, -RZ, R47.H1_H1 ;  /* 0x3000002fff2f7230 */ /* 0x000fe40000004100 */
[-C--:B------:R-:W-:Y:S01]  /*14b0*/  FMUL.FTZ R44, R137, R0.reuse ;  /* 0x00000000892c7220 */ /* 0x080fe20000410000 */
[----:B------:R-:W-:-:S02]  /*14c0*/  FMUL.FTZ R45, R139, R0 ;  /* 0x000000008b2d7220 */ /* 0x000fc40000410000 */
[----:B------:R-:W-:-:S07]  /*14d0*/  FMUL.FTZ R47, R47, R0 ;  /* 0x000000002f2f7220 */ /* 0x000fce0000410000 */
.L_x_42483:
[----:B------:R-:W0:Y:S02]  /*14e0*/  LDC.64 R136, c[0x0][0x3a8] ;  /* 0x0000ea00ff887b82 */ /* 0x000e240000000a00 */
[C---:B0-----:R-:W-:Y:S01]  /*14f0*/  IMAD.WIDE.U32 R136, R130.reuse, 0x20, R136 ;  /* 0x0000002082887825 */ /* 0x041fe200078e0088 */
[----:B------:R-:W-:-:S04]  /*1500*/  IADD3 R130, PT, PT, R130, 0x20, RZ ;  /* 0x0000002082827810 */ /* 0x000fc80007ffe0ff */
[----:B------:R2:W-:Y:S04]  /*1510*/  STG.E.128 desc[UR6][R136.64], R48 ;  /* 0x0000003088007986 */ /* 0x0005e8000c101d06 */
[----:B------:R2:W-:Y:S02]  /*1520*/  STG.E.128 desc[UR6][R136.64+0x10], R44 ;  /* 0x0000102c88007986 */ /* 0x0005e4000c101d06 */
.L_x_42481:
[----:B------:R-:W-:Y:S05]  /*1530*/  BSYNC.RECONVERGENT B0 ;  /* 0x0000000000007941 */ /* 0x000fea0003800200 */
.L_x_42480:
[----:B------:R-:W-:Y:S01]  /*1540*/  ISETP.GE.U32.AND P0, PT, R3, 0x80, PT ;  /* 0x000000800300780c */ /* 0x000fe20003f06070 */
[----:B------:R-:W-:Y:S03]  /*1550*/  BSSY.RECONVERGENT B0, `(.L_x_42484) ;  /* 0x0000033000007945 */ /* 0x000fe60003800200 */
[----:B------:R-:W-:-:S09]  /*1560*/  P2R R131, PR, RZ, 0x1 ;  /* 0x00000001ff837803 */ /* 0x000fd20000000000 */
[----:B------:R-:W-:Y:S05]  /*1570*/  @!P0 BRA `(.L_x_42485) ;  /* 0x0000000000c08947 */ /* 0x000fea0003800000 */
        /* <DEDUP_REMOVED lines=8> */
[----:B------:R-:W3:Y:S04]  /*1600*/  LDG.E.128 R40, desc[UR6][R140.64] ;  /* 0x000000068c287981 */ /* 0x000ee8000c1e1d00 */
[----:B012---:R-:W2:Y:S01]  /*1610*/  LDG.E.128 R136, desc[UR6][R140.64+0x10] ;  /* 0x000010068c887981 */ /* 0x007ea2000c1e1d00 */
        /* <DEDUP_REMOVED lines=8> */
[-C--:B---3--:R-:W-:Y:S01]  /*16a0*/  FFMA.FTZ R41, R36, R0.reuse, R41 ;  /* 0x0000000024297223 */ /* 0x088fe20000010029 */
[-C--:B------:R-:W-:Y:S01]  /*16b0*/  FFMA.FTZ R40, R131, R0.reuse, R40 ;  /* 0x0000000083287223 */ /* 0x080fe20000010028 */
[-C--:B------:R-:W-:Y:S01]  /*16c0*/  FFMA.FTZ R42, R143, R0.reuse, R42 ;  /* 0x000000008f2a7223 */ /* 0x080fe2000001002a */
[-C--:B------:R-:W-:Y:S01]  /*16d0*/  FFMA.FTZ R43, R142, R0.reuse, R43 ;  /* 0x000000008e2b7223 */ /* 0x080fe2000001002b */
[-C--:B--2---:R-:W-:Y:S01]  /*16e0*/  FFMA.FTZ R36, R37, R0.reuse, R136 ;  /* 0x0000000025247223 */ /* 0x084fe20000010088 */
[-C--:B------:R-:W-:Y:S01]  /*16f0*/  FFMA.FTZ R37, R38, R0.reuse, R137 ;  /* 0x0000000026257223 */ /* 0x080fe20000010089 */
[-C--:B------:R-:W-:Y:S01]  /*1700*/  FFMA.FTZ R38, R145, R0.reuse, R138 ;  /* 0x0000000091267223 */ /* 0x080fe2000001008a */
[----:B------:R-:W-:Y:S01]  /*1710*/  FFMA.FTZ R39, R144, R0, R139 ;  /* 0x0000000090277223 */ /* 0x000fe2000001008b */
[----:B------:R-:W-:Y:S06]  /*1720*/  BRA `(.L_x_42487) ;  /* 0x0000000000407947 */ /* 0x000fec0003800000 */
.L_x_42486:
        /* <DEDUP_REMOVED lines=8> */
[--C-:B012---:R-:W-:Y:S02]  /*17b0*/  HADD2.F32 R137, -RZ, R38.reuse.H0_H0 ;  /* 0x20000026ff897230 */ /* 0x107fe40000004100 */
[-C--:B------:R-:W-:Y:S01]  /*17c0*/  FMUL.FTZ R43, R37, R0.reuse ;  /* 0x00000000252b7220 */ /* 0x080fe20000410000 */
[----:B------:R-:W-:Y:S02]  /*17d0*/  HADD2.F32 R139, -RZ, R38.H1_H1 ;  /* 0x30000026ff8b7230 */ /* 0x000fe40000004100 */
[-C--:B------:R-:W-:Y:S01]  /*17e0*/  FMUL.FTZ R38, R141, R0.reuse ;  /* 0x000000008d267220 */ /* 0x080fe20000410000 */
[----:B------:R-:W-:Y:S02]  /*17f0*/  HADD2.F32 R39, -RZ, R39.H1_H1 ;  /* 0x30000027ff277230 */ /* 0x000fe40000004100 */
[-C--:B------:R-:W-:Y:S01]  /*1800*/  FMUL.FTZ R36, R137, R0.reuse ;  /* 0x0000000089247220 */ /* 0x080fe20000410000 */
[----:B------:R-:W-:-:S02]  /*1810*/  FMUL.FTZ R37, R139, R0 ;  /* 0x000000008b257220 */ /* 0x000fc40000410000 */
[----:B------:R-:W-:-:S07]  /*1820*/  FMUL.FTZ R39, R39, R0 ;  /* 0x0000000027277220 */ /* 0x000fce0000410000 */
.L_x_42487:
[----:B------:R-:W0:Y:S02]  /*1830*/  LDC.64 R136, c[0x0][0x3a8] ;  /* 0x0000ea00ff887b82 */ /* 0x000e240000000a00 */
[C---:B0-----:R-:W-:Y:S01]  /*1840*/  IMAD.WIDE.U32 R136, R130.reuse, 0x20, R136 ;  /* 0x0000002082887825 */ /* 0x041fe200078e0088 */
[----:B------:R-:W-:-:S04]  /*1850*/  IADD3 R130, PT, PT, R130, 0x20, RZ ;  /* 0x0000002082827810 */ /* 0x000fc80007ffe0ff */
[----:B------:R3:W-:Y:S04]  /*1860*/  STG.E.128 desc[UR6][R136.64], R40 ;  /* 0x0000002888007986 */ /* 0x0007e8000c101d06 */
[----:B------:R3:W-:Y:S02]  /*1870*/  STG.E.128 desc[UR6][R136.64+0x10], R36 ;  /* 0x0000102488007986 */ /* 0x0007e4000c101d06 */
.L_x_42485:
[----:B------:R-:W-:Y:S05]  /*1880*/  BSYNC.RECONVERGENT B0 ;  /* 0x0000000000007941 */ /* 0x000fea0003800200 */
.L_x_42484:
[----:B------:R-:W-:Y:S01]  /*1890*/  ISETP.GE.U32.AND P0, PT, R3, 0xa0, PT ;  /* 0x000000a00300780c */ /* 0x000fe20003f06070 */
[----:B------:R-:W-:Y:S03]  /*18a0*/  BSSY.RECONVERGENT B0, `(.L_x_42488) ;  /* 0x0000033000007945 */ /* 0x000fe60003800200 */
[----:B------:R-:W-:-:S09]  /*18b0*/  P2R R131, PR, RZ, 0x1 ;  /* 0x00000001ff837803 */ /* 0x000fd20000000000 */
[----:B------:R-:W-:Y:S05]  /*18c0*/  @!P0 BRA `(.L_x_42489) ;  /* 0x0000000000c08947 */ /* 0x000fea0003800000 */
        /* <DEDUP_REMOVED lines=8> */
[----:B------:R-:W4:Y:S04]  /*1950*/  LDG.E.128 R32, desc[UR6][R140.64] ;  /* 0x000000068c207981 */ /* 0x000f28000c1e1d00 */
[----:B0123--:R-:W2:Y:S01]  /*1960*/  LDG.E.128 R136, desc[UR6][R140.64+0x10] ;  /* 0x000010068c887981 */ /* 0x00fea2000c1e1d00 */
        /* <DEDUP_REMOVED lines=8> */
[-C--:B----4-:R-:W-:Y:S01]  /*19f0*/  FFMA.FTZ R33, R28, R0.reuse, R33 ;  /* 0x000000001c217223 */ /* 0x090fe20000010021 */
        /* <DEDUP_REMOVED lines=8> */
.L_x_42490:
        /* <DEDUP_REMOVED lines=8> */
[--C-:B0123--:R-:W-:Y:S02]  /*1b00*/  HADD2.F32 R137, -RZ, R30.reuse.H0_H0 ;  /* 0x2000001eff897230 */ /* 0x10ffe40000004100 */
[-C--:B------:R-:W-:Y:S01]  /*1b10*/  FMUL.FTZ R35, R29, R0.reuse ;  /* 0x000000001d237220 */ /* 0x080fe20000410000 */
[----:B------:R-:W-:Y:S02]  /*1b20*/  HADD2.F32 R139, -RZ, R30.H1_H1 ;  /* 0x3000001eff8b7230 */ /* 0x000fe40000004100 */
[-C--:B------:R-:W-:Y:S01]  /*1b30*/  FMUL.FTZ R30, R141, R0.reuse ;  /* 0x000000008d1e7220 */ /* 0x080fe20000410000 */
[----:B------:R-:W-:Y:S02]  /*1b40*/  HADD2.F32 R31, -RZ, R31.H1_H1 ;  /* 0x3000001fff1f7230 */ /* 0x000fe40000004100 */
[-C--:B------:R-:W-:Y:S01]  /*1b50*/  FMUL.FTZ R28, R137, R0.reuse ;  /* 0x00000000891c7220 */ /* 0x080fe20000410000 */
[----:B------:R-:W-:-:S02]  /*1b60*/  FMUL.FTZ R29, R139, R0 ;  /* 0x000000008b1d7220 */ /* 0x000fc40000410000 */
[----:B------:R-:W-:-:S07]  /*1b70*/  FMUL.FTZ R31, R31, R0 ;  /* 0x000000001f1f7220 */ /* 0x000fce0000410000 */
.L_x_42491:
[----:B------:R-:W0:Y:S02]  /*1b80*/  LDC.64 R136, c[0x0][0x3a8] ;  /* 0x0000ea00ff887b82 */ /* 0x000e240000000a00 */
[C---:B0-----:R-:W-:Y:S01]  /*1b90*/  IMAD.WIDE.U32 R136, R130.reuse, 0x20, R136 ;  /* 0x0000002082887825 */ /* 0x041fe200078e0088 */
[----:B------:R-:W-:-:S04]  /*1ba0*/  IADD3 R130, PT, PT, R130, 0x20, RZ ;  /* 0x0000002082827810 */ /* 0x000fc80007ffe0ff */
[----:B------:R4:W-:Y:S04]  /*1bb0*/  STG.E.128 desc[UR6][R136.64], R32 ;  /* 0x0000002088007986 */ /* 0x0009e8000c101d06 */
[----:B------:R4:W-:Y:S02]  /*1bc0*/  STG.E.128 desc[UR6][R136.64+0x10], R28 ;  /* 0x0000101c88007986 */ /* 0x0009e4000c101d06 */
.L_x_42489:
[----:B------:R-:W-:Y:S05]  /*1bd0*/  BSYNC.RECONVERGENT B0 ;  /* 0x0000000000007941 */ /* 0x000fea0003800200 */
.L_x_42488:
[----:B------:R-:W-:Y:S01]  /*1be0*/  ISETP.GE.U32.AND P0, PT, R3, 0xc0, PT ;  /* 0x000000c00300780c */ /* 0x000fe20003f06070 */
[----:B------:R-:W-:Y:S03]  /*1bf0*/  BSSY.RECONVERGENT B0, `(.L_x_42492) ;  /* 0x0000033000007945 */ /* 0x000fe60003800200 */
[----:B------:R-:W-:-:S09]  /*1c00*/  P2R R131, PR, RZ, 0x1 ;  /* 0x00000001ff837803 */ /* 0x000fd20000000000 */
[----:B------:R-:W-:Y:S05]  /*1c10*/  @!P0 BRA `(.L_x_42493) ;  /* 0x0000000000c08947 */ /* 0x000fea0003800000 */
        /* <DEDUP_REMOVED lines=9> */
[----:B-1234-:R-:W2:Y:S01]  /*1cb0*/  LDG.E.128 R136, desc[UR6][R140.64+0x10] ;  /* 0x000010068c887981 */ /* 0x01eea2000c1e1d00 */
        /* <DEDUP_REMOVED lines=8> */
[-C--:B------:R-:W-:Y:S01]  /*1d40*/  FFMA.FTZ R25, R20, R0.reuse, R25 ;  /* 0x0000000014197223 */ /* 0x080fe20000010019 */
        /* <DEDUP_REMOVED lines=8> */
.L_x_42494:
        /* <DEDUP_REMOVED lines=8> */
[--C-:B-1234-:R-:W-:Y:S02]  /*1e50*/  HADD2.F32 R137, -RZ, R22.reuse.H0_H0 ;  /* 0x20000016ff897230 */ /* 0x11efe40000004100 */
[-C--:B------:R-:W-:Y:S01]  /*1e60*/  FMUL.FTZ R27, R21, R0.reuse ;  /* 0x00000000151b7220 */ /* 0x080fe20000410000 */
[----:B------:R-:W-:Y:S02]  /*1e70*/  HADD2.F32 R139, -RZ, R22.H1_H1 ;  /* 0x30000016ff8b7230 */ /* 0x000fe40000004100 */
[-C--:B------:R-:W-:Y:S01]  /*1e80*/  FMUL.FTZ R22, R141, R0.reuse ;  /* 0x000000008d167220 */ /* 0x080fe20000410000 */
[----:B------:R-:W-:Y:S02]  /*1e90*/  HADD2.F32 R23, -RZ, R23.H1_H1 ;  /* 0x30000017ff177230 */ /* 0x000fe40000004100 */
[-C--:B------:R-:W-:Y:S01]  /*1ea0*/  FMUL.FTZ R20, R137, R0.reuse ;  /* 0x0000000089147220 */ /* 0x080fe20000410000 */
[----:B------:R-:W-:-:S02]  /*1eb0*/  FMUL.FTZ R21, R139, R0 ;  /* 0x000000008b157220 */ /* 0x000fc40000410000 */
[----:B------:R-:W-:-:S07]  /*1ec0*/  FMUL.FTZ R23, R23, R0 ;  /* 0x0000000017177220 */ /* 0x000fce0000410000 */
.L_x_42495:
[----:B------:R-:W0:Y:S02]  /*1ed0*/  LDC.64 R136, c[0x0][0x3a8] ;  /* 0x0000ea00ff887b82 */ /* 0x000e240000000a00 */
[C---:B0-----:R-:W-:Y:S01]  /*1ee0*/  IMAD.WIDE.U32 R136, R130.reuse, 0x20, R136 ;  /* 0x0000002082887825 */ /* 0x041fe200078e0088 */
[----:B------:R-:W-:-:S04]  /*1ef0*/  IADD3 R130, PT, PT, R130, 0x20, RZ ;  /* 0x0000002082827810 */ /* 0x000fc80007ffe0ff */
[----:B------:R0:W-:Y:S04]  /*1f00*/  STG.E.128 desc[UR6][R136.64], R24 ;  /* 0x0000001888007986 */ /* 0x0001e8000c101d06 */
[----:B------:R0:W-:Y:S02]  /*1f10*/  STG.E.128 desc[UR6][R136.64+0x10], R20 ;  /* 0x0000101488007986 */ /* 0x0001e4000c101d06 */
.L_x_42493:
[----:B------:R-:W-:Y:S05]  /*1f20*/  BSYNC.RECONVERGENT B0 ;  /* 0x0000000000007941 */ /* 0x000fea0003800200 */
.L_x_42492:
        /* <DEDUP_REMOVED lines=31> */
.L_x_42498:
        /* <DEDUP_REMOVED lines=16> */
.L_x_42499:
[----:B------:R-:W0:Y:S02]  /*2220*/  LDC.64 R136, c[0x0][0x3a8] ;  /* 0x0000ea00ff887b82 */ /* 0x000e240000000a00 */
[C---:B0-----:R-:W-:Y:S01]  /*2230*/  IMAD.WIDE.U32 R136, R130.reuse, 0x20, R136 ;  /* 0x0000002082887825 */ /* 0x041fe200078e0088 */
[----:B------:R-:W-:-:S04]  /*2240*/  IADD3 R130, PT, PT, R130, 0x20, RZ ;  /* 0x0000002082827810 */ /* 0x000fc80007ffe0ff */
[----:B------:R0:W-:Y:S04]  /*2250*/  STG.E.128 desc[UR6][R136.64], R16 ;  /* 0x0000001088007986 */ /* 0x0001e8000c101d06 */
[----:B------:R0:W-:Y:S02]  /*2260*/  STG.E.128 desc[UR6][R136.64+0x10], R12 ;  /* 0x0000100c88007986 */ /* 0x0001e4000c101d06 */
.L_x_42497:
[----:B------:R-:W-:Y:S05]  /*2270*/  BSYNC.RECONVERGENT B0 ;  /* 0x0000000000007941 */ /* 0x000fea0003800200 */
.L_x_42496:
        /* <DEDUP_REMOVED lines=31> */
.L_x_42502:
[--C-:B-----5:R-:W-:Y:S02]  /*2470*/  HADD2.F32 R9, -RZ, R4.reuse.H0_H0 ;  /* 0x20000004ff097230 */ /* 0x120fe40000004100 */
[----:B------:R-:W-:Y:S02]  /*2480*/  HADD2.F32 R11, -RZ, R4.H1_H1 ;  /* 0x30000004ff0b7230 */ /* 0x000fe40000004100 */
[----:B------:R-:W-:Y:S02]  /*2490*/  HADD2.F32 R131, -RZ, R5.H0_H0 ;  /* 0x20000005ff837230 */ /* 0x000fe40000004100 */
[-C--:B------:R-:W-:Y:S01]  /*24a0*/  FMUL.FTZ R8, R9, R0.reuse ;  /* 0x0000000009087220 */ /* 0x080fe20000410000 */
[----:B------:R-:W-:Y:S02]  /*24b0*/  HADD2.F32 R141, -RZ, R7.H0_H0 ;  /* 0x20000007ff8d7230 */ /* 0x000fe40000004100 */
[----:B------:R-:W-:Y:S01]  /*24c0*/  FMUL.FTZ R9, R11, R0 ;  /* 0x000000000b097220 */ /* 0x000fe20000410000 */
[----:B------:R-:W-:-:S02]  /*24d0*/  HADD2.F32 R5, -RZ, R5.H1_H1 ;  /* 0x30000005ff057230 */ /* 0x000fc40000004100 */
[-C--:B------:R-:W-:Y:S01]  /*24e0*/  FMUL.FTZ R10, R131, R0.reuse ;  /* 0x00000000830a7220 */ /* 0x080fe20000410000 */
[----:B------:R-:W-:Y:S02]  /*24f0*/  HADD2.F32 R7, -RZ, R7.H1_H1 ;  /* 0x30000007ff077230 */ /* 0x000fe40000004100 */
[--C-:B-1234-:R-:W-:Y:S02]  /*2500*/  HADD2.F32 R137, -RZ, R6.reuse.H0_H0 ;  /* 0x20000006ff897230 */ /* 0x11efe40000004100 */
[-C--:B------:R-:W-:Y:S01]  /*2510*/  FMUL.FTZ R11, R5, R0.reuse ;  /* 0x00000000050b7220 */ /* 0x080fe20000410000 */
[----:B------:R-:W-:Y:S02]  /*2520*/  HADD2.F32 R139, -RZ, R6.H1_H1 ;  /* 0x30000006ff8b7230 */ /* 0x000fe40000004100 */
[-C--:B------:R-:W-:Y:S01]  /*2530*/  FMUL.FTZ R6, R141, R0.reuse ;  /* 0x000000008d067220 */ /* 0x080fe20000410000 */
[-C--:B------:R-:W-:Y:S01]  /*2540*/  FMUL.FTZ R7, R7, R0.reuse ;  /* 0x0000000007077220 */ /* 0x080fe20000410000 */
[-C--:B------:R-:W-:Y:S01]  /*2550*/  FMUL.FTZ R4, R137, R0.reuse ;  /* 0x0000000089047220 */ /* 0x080fe20000410000 */
[----:B------:R-:W-:-:S07]  /*2560*/  FMUL.FTZ R5, R139, R0 ;  /* 0x000000008b057220 */ /* 0x000fce0000410000 */
.L_x_42503:
[----:B------:R-:W0:Y:S02]  /*2570*/  LDC.64 R136, c[0x0][0x3a8] ;  /* 0x0000ea00ff887b82 */ /* 0x000e240000000a00 */
[----:B0-----:R-:W-:-:S05]  /*2580*/  IMAD.WIDE.U32 R130, R130, 0x20, R136 ;  /* 0x0000002082827825 */ /* 0x001fca00078e0088 */
[----:B------:R0:W-:Y:S04]  /*2590*/  STG.E.128 desc[UR6][R130.64], R8 ;  /* 0x0000000882007986 */ /* 0x0001e8000c101d06 */
[----:B------:R0:W-:Y:S02]  /*25a0*/  STG.E.128 desc[UR6][R130.64+0x10], R4 ;  /* 0x0000100482007986 */ /* 0x0001e4000c101d06 */
.L_x_42501:
[----:B------:R-:W-:Y:S05]  /*25b0*/  BSYNC.RECONVERGENT B0 ;  /* 0x0000000000007941 */ /* 0x000fea0003800200 */
.L_x_42500:
[----:B------:R-:W-:Y:S01]  /*25c0*/  FADD.FTZ R0, RZ, R64 ;  /* 0x00000040ff007221 */ /* 0x000fe20000010000 */
[C---:B------:R-:W-:Y:S01]  /*25d0*/  ISETP.GT.U32.AND P3, PT, R3.reuse, 0x3f, PT ;  /* 0x0000003f0300780c */ /* 0x040fe20003f64070 */
[----:B------:R-:W1:Y:S01]  /*25e0*/  S2R R140, SR_TID.X ;  /* 0x00000000008c7919 */ /* 0x000e620000002100 */
[----:B------:R-:W-:Y:S01]  /*25f0*/  ISETP.GT.U32.AND P2, PT, R3, 0x5f, PT ;  /* 0x0000005f0300780c */ /* 0x000fe20003f44070 */
[----:B0-----:R-:W-:Y:S01]  /*2600*/  FADD.FTZ R131, R65, R0 ;  /* 0x0000000041837221 */ /* 0x001fe20000010000 */
[C---:B------:R-:W-:Y:S01]  /*2610*/  ISETP.GT.U32.AND P1, PT, R3.reuse, 0x7f, PT ;  /* 0x0000007f0300780c */ /* 0x040fe20003f24070 */
[----:B------:R-:W-:Y:S01]  /*2620*/  UMOV UR4, 0xffffffff ;  /* 0xffffffff00047882 */ /* 0x000fe20000000000 */
        /* <DEDUP_REMOVED lines=11> */
[----:B-1234-:R-:W-:-:S04]  /*26e0*/  FADD.FTZ R137, R57, R0 ;  /* 0x0000000039897221 */ /* 0x01efc80000010000 */
        /* <DEDUP_REMOVED lines=92> */
[----:B------:R-:W-:-:S05]  /*2cb0*/  FFMA.FTZ R0, R139, R139, R0 ;  /* 0x0000008b8b007223 */ /* 0x000fca0000010000 */
        /* <DEDUP_REMOVED lines=121> */
.L_x_42533:
        /* <DEDUP_REMOVED lines=25> */
[----:B------:R-:W-:Y:S01]  /*35e0*/  FFMA.FTZ R136, R131, R136, R138 ;  /* 0x0000008883887223 */ /* 0x000fe2000001008a */
[--C-:B------:R-:W-:Y:S01]  /*35f0*/  FADD.FTZ R131, R60, -R0.reuse ;  /* 0x800000003c837221 */ /* 0x100fe20000010000 */
[----:B------:R-:W-:Y:S02]  /*3600*/  HADD2.F32 R138, -RZ, R134.H0_H0 ;  /* 0x20000086ff8a7230 */ /* 0x000fe40000004100 */
[----:B------:R-:W-:Y:S01]  /*3610*/  FADD.FTZ R141, R63, -R0 ;  /* 0x800000003f8d7221 */ /* 0x000fe20000010000 */
[----:B------:R-:W-:Y:S01]  /*3620*/  FFMA.FTZ R137, R137, R140, R142 ;  /* 0x0000008c89897223 */ /* 0x000fe2000001008e */
[----:B------:R-:W-:Y:S02]  /*3630*/  HADD2.F32 R140, -RZ, R126.H0_H0 ;  /* 0x2000007eff8c7230 */ /* 0x000fe40000004100 */
[C---:B------:R-:W-:Y:S01]  /*3640*/  FMUL.FTZ R131, R130.reuse, R131 ;  /* 0x0000008382837220 */ /* 0x040fe20000410000 */
[----:B------:R-:W-:Y:S01]  /*3650*/  FMUL.FTZ R145, R130, R141 ;  /* 0x0000008d82917220 */ /* 0x000fe20000410000 */
[----:B------:R-:W-:Y:S01]  /*3660*/  FADD.FTZ R139, R62, -R0 ;  /* 0x800000003e8b7221 */ /* 0x000fe20000010000 */
[----:B------:R-:W-:-:S02]  /*3670*/  HADD2.F32 R142, -RZ, R135.H0_H0 ;  /* 0x20000087ff8e7230 */ /* 0x000fc40000004100 */
[----:B------:R-:W-:Y:S01]  /*3680*/  FFMA.FTZ R143, R131, R138, R140 ;  /* 0x0000008a838f7223 */ /* 0x000fe2000001008c */
[----:B------:R-:W-:Y:S01]  /*3690*/  HADD2.F32 R144, -RZ, R127.H0_H0 ;  /* 0x2000007fff907230 */ /* 0x000fe20000004100 */
[----:B------:R-:W0:Y:S01]  /*36a0*/  LDC.64 R140, c[0x0][0x428] ;  /* 0x00010a00ff8c7b82 */ /* 0x000e220000000a00 */
[----:B------:R-:W-:Y:S02]  /*36b0*/  HADD2.F32 R146, -RZ, R135.H1_H1 ;  /* 0x30000087ff927230 */ /* 0x000fe40000004100 */
[----:B------:R-:W-:Y:S01]  /*36c0*/  FMUL.FTZ R139, R130, R139 ;  /* 0x0000008b828b7220 */ /* 0x000fe20000410000 */
[----:B------:R-:W-:Y:S02]  /*36d0*/  HADD2.F32 R148, -RZ, R127.H1_H1 ;  /* 0x3000007fff947230 */ /* 0x000fe40000004100 */
[----:B------:R-:W-:Y:S01]  /*36e0*/  FADD.FTZ R131, R65, -R0 ;  /* 0x8000000041837221 */ /* 0x000fe20000010000 */
[----:B------:R-:W-:Y:S02]  /*36f0*/  HADD2.F32 R138, -RZ, R132.H1_H1 ;  /* 0x30000084ff8a7230 */ /* 0x000fe40000004100 */
[----:B------:R-:W-:Y:S01]  /*3700*/  FFMA.FTZ R147, R139, R142, R144 ;  /* 0x0000008e8b937223 */ /* 0x000fe20000010090 */
[----:B------:R-:W-:Y:S01]  /*3710*/  FADD.FTZ R139, R67, -R0 ;  /* 0x80000000438b7221 */ /* 0x000fe20000010000 */
[----:B------:R-:W-:Y:S01]  /*3720*/  FFMA.FTZ R152, R145, R146, R148 ;  /* 0x0000009291987223 */ /* 0x000fe20000010094 */
[----:B------:R-:W-:Y:S01]  /*3730*/  FADD.FTZ R145, R61, -R0 ;  /* 0x800000003d917221 */ /* 0x000fe20000010000 */
[----:B------:R-:W-:-:S02]  /*3740*/  HADD2.F32 R144, -RZ, R133.H1_H1 ;  /* 0x30000085ff907230 */ /* 0x000fc40000004100 */
[C---:B------:R-:W-:Y:S01]  /*3750*/  FMUL.FTZ R139, R130.reuse, R139 ;  /* 0x0000008b828b7220 */ /* 0x040fe20000410000 */
[----:B------:R-:W-:Y:S02]  /*3760*/  HADD2.F32 R146, -RZ, R125.H1_H1 ;  /* 0x3000007dff927230 */ /* 0x000fe40000004100 */
[C---:B------:R-:W-:Y:S01]  /*3770*/  FMUL.FTZ R145, R130.reuse, R145 ;  /* 0x0000009182917220 */ /* 0x040fe20000410000 */
[----:B------:R-:W-:Y:S02]  /*3780*/  HADD2.F32 R148, -RZ, R134.H1_H1 ;  /* 0x30000086ff947230 */ /* 0x000fe40000004100 */
[----:B------:R-:W-:Y:S01]  /*3790*/  FMUL.FTZ R131, R130, R131 ;  /* 0x0000008382837220 */ /* 0x000fe20000410000 */
[----:B------:R-:W-:Y:S02]  /*37a0*/  HADD2.F32 R150, -RZ, R126.H1_H1 ;  /* 0x3000007eff967230 */ /* 0x000fe40000004100 */
[----:B------:R-:W-:Y:S01]  /*37b0*/  FFMA.FTZ R144, R139, R144, R146 ;  /* 0x000000908b907223 */ /* 0x000fe20000010092 */
[----:B------:R-:W-:Y:S01]  /*37c0*/  HADD2.F32 R142, -RZ, R124.H1_H1 ;  /* 0x3000007cff8e7230 */ /* 0x000fe20000004100 */
[----:B------:R-:W-:Y:S01]  /*37d0*/  F2FP.F16.F32.PACK_AB R139, R152, R147 ;  /* 0x00000093988b723e */ /* 0x000fe200000000ff */
[----:B------:R-:W-:-:S02]  /*37e0*/  FFMA.FTZ R148, R145, R148, R150 ;  /* 0x0000009491947223 */ /* 0x000fc40000010096 */
[----:B------:R-:W-:Y:S01]  /*37f0*/  F2FP.F16.F32.PACK_AB R137, R144, R137 ;  /* 0x000000899089723e */ /* 0x000fe200000000ff */
[----:B------:R-:W-:Y:S01]  /*3800*/  FFMA.FTZ R131, R131, R138, R142 ;  /* 0x0000008a83837223 */ /* 0x000fe2000001008e */
[C---:B0-----:R-:W-:Y:S01]  /*3810*/  IMAD.WIDE.U32 R140, R129.reuse, 0x10, R140 ;  /* 0x00000010818c7825 */ /* 0x041fe200078e008c */
[----:B------:R-:W-:Y:S02]  /*3820*/  IADD3 R129, PT, PT, R129, 0x20, RZ ;  /* 0x0000002081817810 */ /* 0x000fe40007ffe0ff */
[----:B------:R-:W-:Y:S02]  /*3830*/  F2FP.F16.F32.PACK_AB R138, R148, R143 ;  /* 0x0000008f948a723e */ /* 0x000fe400000000ff */
[----:B------:R-:W-:-:S05]  /*3840*/  F2FP.F16.F32.PACK_AB R136, R131, R136 ;  /* 0x000000888388723e */ /* 0x000fca00000000ff */
[----:B------:R0:W-:Y:S02]  /*3850*/  STG.E.128 desc[UR6][R140.64], R136 ;  /* 0x000000888c007986 */ /* 0x0001e4000c101d06 */
.L_x_42506:
[----:B------:R-:W-:Y:S05]  /*3860*/  BSYNC.RECONVERGENT B0 ;  /* 0x0000000000007941 */ /* 0x000fea0003800200 */
.L_x_42505:
[----:B------:R-:W-:Y:S01]  /*3870*/  ISETP.GE.U32.AND P0, PT, R3, 0x40, PT ;  /* 0x000000400300780c */ /* 0x000fe20003f06070 */
[----:B------:R-:W-:-:S12]  /*3880*/  BSSY.RECONVERGENT B0, `(.L_x_42507) ;  /* 0x0000032000007945 */ /* 0x000fd80003800200 */
[----:B------:R-:W-:Y:S05]  /*3890*/  @!P0 BRA `(.L_x_42508) ;  /* 0x0000000000c08947 */ /* 0x000fea0003800000 */
[--C-:B-1----:R-:W-:Y:S01]  /*38a0*/  FADD.FTZ R131, R56, -R0.reuse ;  /* 0x8000000038837221 */ /* 0x102fe20000010000 */
[----:B0----5:R-:W-:Y:S02]  /*38b0*/  HADD2.F32 R136, -RZ, R120.H0_H0 ;  /* 0x20000078ff887230 */ /* 0x021fe40000004100 */
        /* <DEDUP_REMOVED lines=46> */
.L_x_42508:
[----:B------:R-:W-:Y:S05]  /*3ba0*/  BSYNC.RECONVERGENT B0 ;  /* 0x0000000000007941 */ /* 0x000fea0003800200 */
.L_x_42507:
[----:B------:R-:W-:Y:S01]  /*3bb0*/  ISETP.GE.U32.AND P0, PT, R3, 0x60, PT ;  /* 0x000000600300780c */ /* 0x000fe20003f06070 */
[----:B------:R-:W-:-:S12]  /*3bc0*/  BSSY.RECONVERGENT B0, `(.L_x_42509) ;  /* 0x0000032000007945 */ /* 0x000fd80003800200 */
[----:B------:R-:W-:Y:S05]  /*3bd0*/  @!P0 BRA `(.L_x_42510) ;  /* 0x0000000000c08947 */ /* 0x000fea0003800000 */
[--C-:B-1----:R-:W-:Y:S01]  /*3be0*/  FADD.FTZ R131, R48, -R0.reuse ;  /* 0x8000000030837221 */ /* 0x102fe20000010000 */
[----:B0-2--5:R-:W-:Y:S02]  /*3bf0*/  HADD2.F32 R136, -RZ, R112.H0_H0 ;  /* 0x20000070ff887230 */ /* 0x025fe40000004100 */
        /* <DEDUP_REMOVED lines=46> */
.L_x_42510:
[----:B------:R-:W-:Y:S05]  /*3ee0*/  BSYNC.RECONVERGENT B0 ;  /* 0x0000000000007941 */ /* 0x000fea0003800200 */
.L_x_42509:
[----:B------:R-:W-:Y:S01]  /*3ef0*/  ISETP.GE.U32.AND P0, PT, R3, 0x80, PT ;  /* 0x000000800300780c */ /* 0x000fe20003f06070 */
[----:B------:R-:W-:-:S12]  /*3f00*/  BSSY.RECONVERGENT B0, `(.L_x_42511) ;  /* 0x0000032000007945 */ /* 0x000fd80003800200 */
[----:B------:R-:W-:Y:S05]  /*3f10*/  @!P0 BRA `(.L_x_42512) ;  /* 0x0000000000c08947 */ /* 0x000fea0003800000 */
[--C-:B-1----:R-:W-:Y:S01]  /*3f20*/  FADD.FTZ R131, R40, -R0.reuse ;  /* 0x8000000028837221 */ /* 0x102fe20000010000 */
[----:B0-23-5:R-:W-:Y:S02]  /*3f30*/  HADD2.F32 R136, -RZ, R104.H0_H0 ;  /* 0x20000068ff887230 */ /* 0x02dfe40000004100 */
        /* <DEDUP_REMOVED lines=46> */
.L_x_42512:
[----:B------:R-:W-:Y:S05]  /*4220*/  BSYNC.RECONVERGENT B0 ;  /* 0x0000000000007941 */ /* 0x000fea0003800200 */
.L_x_42511:
[----:B------:R-:W-:Y:S01]  /*4230*/  ISETP.GE.U32.AND P0, PT, R3, 0xa0, PT ;  /* 0x000000a00300780c */ /* 0x000fe20003f06070 */
[----:B------:R-:W-:-:S12]  /*4240*/  BSSY.RECONVERGENT B0, `(.L_x_42513) ;  /* 0x0000032000007945 */ /* 0x000fd80003800200 */
[----:B------:R-:W-:Y:S05]  /*4250*/  @!P0 BRA `(.L_x_42514) ;  /* 0x0000000000c08947 */ /* 0x000fea0003800000 */
[--C-:B-1----:R-:W-:Y:S01]  /*4260*/  FADD.FTZ R131, R32, -R0.reuse ;  /* 0x8000000020837221 */ /* 0x102fe20000010000 */
[----:B0-2345:R-:W-:Y:S02]  /*4270*/  HADD2.F32 R136, -RZ, R96.H0_H0 ;  /* 0x20000060ff887230 */ /* 0x03dfe40000004100 */
        /* <DEDUP_REMOVED lines=46> */
.L_x_42514:
[----:B------:R-:W-:Y:S05]  /*4560*/  BSYNC.RECONVERGENT B0 ;  /* 0x0000000000007941 */ /* 0x000fea0003800200 */
.L_x_42513:
        /* <DEDUP_REMOVED lines=51> */
.L_x_42516:
[----:B------:R-:W-:Y:S05]  /*48a0*/  BSYNC.RECONVERGENT B0 ;  /* 0x0000000000007941 */ /* 0x000fea0003800200 */
.L_x_42515:
        /* <DEDUP_REMOVED lines=51> */
.L_x_42518:
[----:B------:R-:W-:Y:S05]  /*4be0*/  BSYNC.RECONVERGENT B0 ;  /* 0x0000000000007941 */ /* 0x000fea0003800200 */
.L_x_42517:
[----:B------:R-:W-:Y:S01]  /*4bf0*/  ISETP.GE.U32.AND P0, PT, R3, 0x100, PT ;  /* 0x000001000300780c */ /* 0x000fe20003f06070 */
[----:B------:R-:W-:-:S12]  /*4c00*/  BSSY.RECONVERGENT B0, `(.L_x_42519) ;  /* 0x0000031000007945 */ /* 0x000fd80003800200 */
[----:B------:R-:W-:Y:S05]  /*4c10*/  @!P0 BRA `(.L_x_42520) ;  /* 0x0000000000bc8947 */ /* 0x000fea0003800000 */
[--C-:B-1----:R-:W-:Y:S01]  /*4c20*/  FADD.FTZ R131, R8, -R0.reuse ;  /* 0x8000000008837221 */ /* 0x102fe20000010000 */
[----:B0-2345:R-:W-:Y:S02]  /*4c30*/  HADD2.F32 R136, -RZ, R72.H0_H0 ;  /* 0x20000048ff887230 */ /* 0x03dfe40000004100 */
[--C-:B------:R-:W-:Y:S01]  /*4c40*/  FADD.FTZ R141, R10, -R0.reuse ;  /* 0x800000000a8d7221 */ /* 0x100fe20000010000 */
[----:B------:R-:W-:Y:S02]  /*4c50*/  HADD2.F32 R138, -RZ, R68.H0_H0 ;  /* 0x20000044ff8a7230 */ /* 0x000fe40000004100 */
[----:B------:R-:W-:Y:S01]  /*4c60*/  FMUL.FTZ R131, R130, R131 ;  /* 0x0000008382837220 */ /* 0x000fe20000410000 */
[--C-:B------:R-:W-:Y:S01]  /*4c70*/  FADD.FTZ R145, R4, -R0.reuse ;  /* 0x8000000004917221 */ /* 0x100fe20000010000 */
[----:B------:R-:W-:Y:S01]  /*4c80*/  FADD.FTZ R149, R6, -R0 ;  /* 0x8000000006957221 */ /* 0x000fe20000010000 */
[----:B------:R-:W-:Y:S02]  /*4c90*/  HADD2.F32 R140, -RZ, R73.H0_H0 ;  /* 0x20000049ff8c7230 */ /* 0x000fe40000004100 */
[----:B------:R-:W-:Y:S01]  /*4ca0*/  FFMA.FTZ R131, R131, R136, R138 ;  /* 0x0000008883837223 */ /* 0x000fe2000001008a */
[----:B------:R-:W-:Y:S01]  /*4cb0*/  HADD2.F32 R142, -RZ, R69.H0_H0 ;  /* 0x20000045ff8e7230 */ /* 0x000fe20000004100 */
[----:B------:R-:W0:Y:S01]  /*4cc0*/  LDC.64 R136, c[0x0][0x428] ;  /* 0x00010a00ff887b82 */ /* 0x000e220000000a00 */
[----:B------:R-:W-:-:S02]  /*4cd0*/  HADD2.F32 R144, -RZ, R74.H0_H0 ;  /* 0x2000004aff907230 */ /* 0x000fc40000004100 */
[--C-:B------:R-:W-:Y:S01]  /*4ce0*/  FADD.FTZ R139, R9, -R0.reuse ;  /* 0x80000000098b7221 */ /* 0x100fe20000010000 */
[----:B------:R-:W-:Y:S02]  /*4cf0*/  HADD2.F32 R146, -RZ, R70.H0_H0 ;  /* 0x20000046ff927230 */ /* 0x000fe40000004100 */
[--C-:B------:R-:W-:Y:S01]  /*4d00*/  FADD.FTZ R143, R11, -R0.reuse ;  /* 0x800000000b8f7221 */ /* 0x100fe20000010000 */
[----:B------:R-:W-:Y:S02]  /*4d10*/  HADD2.F32 R148, -RZ, R75.H0_H0 ;  /* 0x2000004bff947230 */ /* 0x000fe40000004100 */
[--C-:B------:R-:W-:Y:S01]  /*4d20*/  FADD.FTZ R147, R5, -R0.reuse ;  /* 0x8000000005937221 */ /* 0x100fe20000010000 */
[----:B------:R-:W-:Y:S02]  /*4d30*/  HADD2.F32 R150, -RZ, R71.H0_H0 ;  /* 0x20000047ff967230 */ /* 0x000fe40000004100 */
[----:B------:R-:W-:Y:S01]  /*4d40*/  FADD.FTZ R151, R7, -R0 ;  /* 0x8000000007977221 */ /* 0x000fe20000010000 */
        /* <DEDUP_REMOVED lines=10> */
[----:B------:R-:W-:-:S02]  /*4df0*/  HADD2.F32 R139, -RZ, R72.H1_H1 ;  /* 0x30000048ff8b7230 */ /* 0x000fc40000004100 */
[----:B------:R-:W-:Y:S02]  /*4e00*/  HADD2.F32 R143, -RZ, R73.H1_H1 ;  /* 0x30000049ff8f7230 */ /* 0x000fe40000004100 */
[----:B------:R-:W-:Y:S02]  /*4e10*/  HADD2.F32 R130, -RZ, R74.H1_H1 ;  /* 0x3000004aff827230 */ /* 0x000fe40000004100 */
[----:B------:R-:W-:Y:S02]  /*4e20*/  HADD2.F32 R146, -RZ, R75.H1_H1 ;  /* 0x3000004bff927230 */ /* 0x000fe40000004100 */
[----:B------:R-:W-:Y:S02]  /*4e30*/  HADD2.F32 R150, -RZ, R71.H1_H1 ;  /* 0x30000047ff967230 */ /* 0x000fe40000004100 */
        /* <DEDUP_REMOVED lines=13> */
.L_x_42520:
[----:B------:R-:W-:Y:S05]  /*4f10*/  BSYNC.RECONVERGENT B0 ;  /* 0x0000000000007941 */ /* 0x000fea0003800200 */
.L_x_42519:
[----:B-1----:R-:W1:Y:S02]  /*4f20*/  LDC.64 R130, c[0x0][0x380] ;  /* 0x0000e000ff827b82 */ /* 0x002e640000000a00 */
[----:B-1----:R-:W-:-:S04]  /*4f30*/  LEA R128, R130, R128, 0x2 ;  /* 0x0000008082807211 */ /* 0x002fc800078e10ff */
[----:B------:R-:W-:-:S13]  /*4f40*/  ISETP.GE.AND P0, PT, R128, R131, PT ;  /* 0x000000838000720c */ /* 0x000fda0003f06270 */
[----:B------:R-:W-:Y:S05]  /*4f50*/  @!P0 BRA `(.L_x_42521) ;  /* 0xffffffb800d88947 */ /* 0x000fea000383ffff */
[----:B------:R-:W-:Y:S05]  /*4f60*/  EXIT ;  /* 0x000000000000794d */ /* 0x000fea0003800000 */
.L_x_42504:
        /* <DEDUP_REMOVED lines=8> */
.L_x_42523:
[----:B------:R-:W-:Y:S05]  /*4ff0*/  BSYNC B0 ;  /* 0x0000000000007941 */ /* 0x000fea0003800000 */
.L_x_42522:
        /* <DEDUP_REMOVED lines=10> */
.L_x_42524:
[----:B------:R-:W-:Y:S01]  /*50a0*/  HFMA2 R144, -RZ, RZ, 0, 2.384185791015625e-07 ;  /* 0x00000004ff907431 */ /* 0x000fe200000001ff */
[----:B------:R-:W-:-:S05]  /*50b0*/  MOV R137, R141 ;  /* 0x0000008d00897202 */ /* 0x000fca0000000f00 */
[----:B------:R-:W-:-:S05]  /*50c0*/  FADD.FTZ R137, R136, R137 ;  /* 0x0000008988897221 */ /* 0x000fca0000010000 */
[----:B------:R-:W-:-:S07]  /*50d0*/  MOV R143, R137 ;  /* 0x00000089008f7202 */ /* 0x000fce0000000f00 */
[----:B------:R-:W-:Y:S05]  /*50e0*/  WARPSYNC.COLLECTIVE R142, `(.L_x_42525) ;  /* 0x000000008e087348 */ /* 0x000fea0003c00000 */
[----:B------:R0:W1:Y:S02]  /*50f0*/  SHFL.BFLY P6, R141, R143, R144, R145 ;  /* 0x0c0000908f8d7389 */ /* 0x00006400000c0091 */
[----:B01----:R-:W-:Y:S05]  /*5100*/  ENDCOLLECTIVE ;  /* 0x000000000000791b */ /* 0x003fea0003800000 */
.L_x_42525:
[----:B------:R-:W-:Y:S01]  /*5110*/  HFMA2 R144, -RZ, RZ, 0, 4.76837158203125e-07 ;  /* 0x00000008ff907431 */ /* 0x000fe200000001ff */
[----:B------:R-:W-:-:S05]  /*5120*/  MOV R0, R141 ;  /* 0x0000008d00007202 */ /* 0x000fca0000000f00 */
[----:B------:R-:W-:-:S05]  /*5130*/  FADD.FTZ R138, R137, R0 ;  /* 0x00000000898a7221 */ /* 0x000fca0000010000 */
[----:B------:R-:W-:-:S07]  /*5140*/  MOV R143, R138 ;  /* 0x0000008a008f7202 */ /* 0x000fce0000000f00 */
[----:B------:R-:W-:Y:S05]  /*5150*/  WARPSYNC.COLLECTIVE R142, `(.L_x_42526) ;  /* 0x000000008e087348 */ /* 0x000fea0003c00000 */
[----:B------:R0:W1:Y:S02]  /*5160*/  SHFL.BFLY P6, R141, R143, R144, R145 ;  /* 0x0c0000908f8d7389 */ /* 0x00006400000c0091 */
[----:B01----:R-:W-:Y:S05]  /*5170*/  ENDCOLLECTIVE ;  /* 0x000000000000791b */ /* 0x003fea0003800000 */
.L_x_42526:
[----:B------:R-:W-:Y:S01]  /*5180*/  HFMA2 R144, -RZ, RZ, 0, 9.5367431640625e-07 ;  /* 0x00000010ff907431 */ /* 0x000fe200000001ff */
[----:B------:R-:W-:-:S05]  /*5190*/  MOV R139, R141 ;  /* 0x0000008d008b7202 */ /* 0x000fca0000000f00 */
[----:B------:R-:W-:-:S05]  /*51a0*/  FADD.FTZ R139, R138, R139 ;  /* 0x0000008b8a8b7221 */ /* 0x000fca0000010000 */
[----:B------:R-:W-:-:S07]  /*51b0*/  MOV R143, R139 ;  /* 0x0000008b008f7202 */ /* 0x000fce0000000f00 */
[----:B------:R-:W-:Y:S05]  /*51c0*/  WARPSYNC.COLLECTIVE R142, `(.L_x_42527) ;  /* 0x000000008e087348 */ /* 0x000fea0003c00000 */
[----:B------:R0:W1:Y:S02]  /*51d0*/  SHFL.BFLY P6, R141, R143, R144, R145 ;  /* 0x0c0000908f8d7389 */ /* 0x00006400000c0091 */
[----:B01----:R-:W-:Y:S05]  /*51e0*/  ENDCOLLECTIVE ;  /* 0x000000000000791b */ /* 0x003fea0003800000 */
.L_x_42527:
        /* <DEDUP_REMOVED lines=140> */
.L_x_42528:
[----:B------:R-:W-:Y:S01]  /*5ab0*/  HFMA2 R144, -RZ, RZ, 0, 1.1920928955078125e-07 ;  /* 0x00000002ff907431 */ /* 0x000fe200000001ff */
[----:B------:R-:W-:-:S05]  /*5ac0*/  MOV R137, R141 ;  /* 0x0000008d00897202 */ /* 0x000fca0000000f00 */
[----:B------:R-:W-:-:S05]  /*5ad0*/  FADD.FTZ R137, R0, R137 ;  /* 0x0000008900897221 */ /* 0x000fca0000010000 */
[----:B------:R-:W-:-:S07]  /*5ae0*/  MOV R143, R137 ;  /* 0x00000089008f7202 */ /* 0x000fce0000000f00 */
[----:B------:R-:W-:Y:S05]  /*5af0*/  WARPSYNC.COLLECTIVE R142, `(.L_x_42529) ;  /* 0x000000008e087348 */ /* 0x000fea0003c00000 */
[----:B------:R0:W1:Y:S02]  /*5b00*/  SHFL.BFLY P6, R141, R143, R144, R145 ;  /* 0x0c0000908f8d7389 */ /* 0x00006400000c0091 */
[----:B01----:R-:W-:Y:S05]  /*5b10*/  ENDCOLLECTIVE ;  /* 0x000000000000791b */ /* 0x003fea0003800000 */
.L_x_42529:
[----:B------:R-:W-:Y:S01]  /*5b20*/  HFMA2 R144, -RZ, RZ, 0, 2.384185791015625e-07 ;  /* 0x00000004ff907431 */ /* 0x000fe200000001ff */
[----:B------:R-:W-:-:S05]  /*5b30*/  MOV R136, R141 ;  /* 0x0000008d00887202 */ /* 0x000fca0000000f00 */
[----:B------:R-:W-:-:S05]  /*5b40*/  FADD.FTZ R136, R137, R136 ;  /* 0x0000008889887221 */ /* 0x000fca0000010000 */
[----:B------:R-:W-:-:S07]  /*5b50*/  MOV R143, R136 ;  /* 0x00000088008f7202 */ /* 0x000fce0000000f00 */
[----:B------:R-:W-:Y:S05]  /*5b60*/  WARPSYNC.COLLECTIVE R142, `(.L_x_42530) ;  /* 0x000000008e087348 */ /* 0x000fea0003c00000 */
[----:B------:R0:W1:Y:S02]  /*5b70*/  SHFL.BFLY P6, R141, R143, R144, R145 ;  /* 0x0c0000908f8d7389 */ /* 0x00006400000c0091 */
[----:B01----:R-:W-:Y:S05]  /*5b80*/  ENDCOLLECTIVE ;  /* 0x000000000000791b */ /* 0x003fea0003800000 */
.L_x_42530:
[----:B------:R-:W-:Y:S01]  /*5b90*/  HFMA2 R144, -RZ, RZ, 0, 4.76837158203125e-07 ;  /* 0x00000008ff907431 */ /* 0x000fe200000001ff */
[----:B------:R-:W-:-:S05]  /*5ba0*/  MOV R139, R141 ;  /* 0x0000008d008b7202 */ /* 0x000fca0000000f00 */
[----:B------:R-:W-:-:S05]  /*5bb0*/  FADD.FTZ R139, R136, R139 ;  /* 0x0000008b888b7221 */ /* 0x000fca0000010000 */
[----:B------:R-:W-:-:S07]  /*5bc0*/  MOV R143, R139 ;  /* 0x0000008b008f7202 */ /* 0x000fce0000000f00 */
[----:B------:R-:W-:Y:S05]  /*5bd0*/  WARPSYNC.COLLECTIVE R142, `(.L_x_42531) ;  /* 0x000000008e087348 */ /* 0x000fea0003c00000 */
[----:B------:R0:W1:Y:S02]  /*5be0*/  SHFL.BFLY P6, R141, R143, R144, R145 ;  /* 0x0c0000908f8d7389 */ /* 0x00006400000c0091 */
[----:B01----:R-:W-:Y:S05]  /*5bf0*/  ENDCOLLECTIVE ;  /* 0x000000000000791b */ /* 0x003fea0003800000 */
.L_x_42531:
[----:B------:R-:W-:Y:S01]  /*5c00*/  HFMA2 R144, -RZ, RZ, 0, 9.5367431640625e-07 ;  /* 0x00000010ff907431 */ /* 0x000fe200000001ff */
[----:B------:R-:W-:-:S05]  /*5c10*/  MOV R138, R141 ;  /* 0x0000008d008a7202 */ /* 0x000fca0000000f00 */
[----:B------:R-:W-:-:S05]  /*5c20*/  FADD.FTZ R138, R139, R138 ;  /* 0x0000008a8b8a7221 */ /* 0x000fca0000010000 */
[----:B------:R-:W-:-:S07]  /*5c30*/  MOV R143, R138 ;  /* 0x0000008a008f7202 */ /* 0x000fce0000000f00 */
[----:B------:R-:W-:Y:S05]  /*5c40*/  WARPSYNC.COLLECTIVE R142, `(.L_x_42532) ;  /* 0x000000008e087348 */ /* 0x000fea0003c00000 */
[----:B------:R0:W1:Y:S02]  /*5c50*/  SHFL.BFLY P6, R141, R143, R144, R145 ;  /* 0x0c0000908f8d7389 */ /* 0x00006400000c0091 */
[----:B01----:R-:W-:Y:S05]  /*5c60*/  ENDCOLLECTIVE ;  /* 0x000000000000791b */ /* 0x003fea0003800000 */
.L_x_42532:
[----:B------:R-:W-:Y:S05]  /*5c70*/  BRA `(.L_x_42533) ;  /* 0xffffffd400f47947 */ /* 0x000fea000383ffff */
.L_x_42534:
        /* <DEDUP_REMOVED lines=16> */
.L_x_71516:


//--------------------- .text._ZN10layer_norm13ln_fwd_kernelINS_13Kernel_traitsI6__halfS2_fS2_fjLj2048ELj1ELj4ELj1ELj16ENS_18Kernel_traits_baseILj2048ES2_S2_fS2_fjLj128EEEEELb0ELb0ELb0ELb1EEEvNS_9FwdParamsE --------------------------
	.section	.text._ZN10layer_norm13ln_fwd_kernelINS_13Kernel_traitsI6__halfS2_fS2_fjLj2048ELj1ELj4ELj1ELj16ENS_18Kernel_traits_baseILj2048ES2_S2_fS2_fjLj128EEEEELb0ELb0ELb0ELb1EEEvNS_9FwdParamsE,"ax",@progbits
	.align	128
        .global         _ZN10layer_norm13ln_fwd_kernelINS_13Kernel_traitsI6__halfS2_fS2_fjLj2048ELj1ELj4ELj1ELj16ENS_18Kernel_traits_baseILj2048ES2_S2_fS2_fjLj128EEEEELb0ELb0ELb0ELb1EEEvNS_9FwdParamsE
        .type           _ZN10layer_norm13ln_fwd_kernelINS_13Kernel_traitsI6__halfS2_fS2_fjLj2048ELj1ELj4ELj1ELj16ENS_18Kernel_traits_baseILj2048ES2_S2_fS2_fjLj128EEEEELb0ELb0ELb0ELb1EEEvNS_9FwdParamsE,@function
        .size           _ZN10layer_norm13ln_fwd_kernelINS_13Kernel_traitsI6__halfS2_fS2_fjLj2048ELj1ELj4ELj1ELj16ENS_18Kernel_traits_baseILj2048ES2_S2_fS2_fjLj128EEEEELb0ELb0ELb0ELb1EEEvNS_9FwdParamsE,(.L_x_71517 - _ZN10layer_norm13ln_fwd_kernelINS_13Kernel_traitsI6__halfS2_fS2_fjLj2048ELj1ELj4ELj1ELj16ENS_18Kernel_traits_baseILj2048ES2_S2_fS2_fjLj128EEEEELb0ELb0ELb0ELb1EEEvNS_9FwdParamsE)
        .other          _ZN10layer_norm13ln_fwd_kernelINS_13Kernel_traitsI6__halfS2_fS2_fjLj2048ELj1ELj4ELj1ELj16ENS_18Kernel_traits_baseILj2048ES2_S2_fS2_fjLj128EEEEELb0ELb0ELb0ELb1EEEvNS_9FwdParamsE,@"STO_CUDA_ENTRY STV_DEFAULT"
_ZN10layer_norm13ln_fwd_kernelINS_13Kernel_traitsI6__halfS2_fS2_fjLj2048ELj1ELj4ELj1ELj16ENS_18Kernel_traits_baseILj2048ES2_S2_fS2_fjLj128EEEEELb0ELb0ELb0ELb1EEEvNS_9FwdParamsE:
.text._ZN10layer_norm13ln_fwd_kernelINS_13Kernel_traitsI6__halfS2_fS2_fjLj2048ELj1ELj4ELj1ELj16ENS_18Kernel_traits_baseILj2048ES2_S2_fS2_fjLj128EEEEELb0ELb0ELb0ELb1EEEvNS_9FwdParamsE:
        /* <DEDUP_REMOVED lines=29> */
.L_x_42535:
        /* <DEDUP_REMOVED lines=26> */
.L_x_42536:
[----:B------:R-:W1:Y:S01]  /*0370*/  S2UR UR4, SR_CTAID.X ;  /* 0x00000000000479c3 */ /* 0x000e620000002500 */
[----:B------:R-:W2:Y:S01]  /*0380*/  LDCU UR5, c[0x0][0x384] ;  /* 0x00007080ff0577ac */ /* 0x000ea20008000800 */
[----:B0-----:R-:W-:Y:S01]  /*0390*/  SHF.R.U32.HI R2, RZ, 0x5, R6 ;  /* 0x00000005ff027819 */ /* 0x001fe20000011606 */
[----:B-1----:R-:W-:-:S06]  /*03a0*/  USHF.L.U32 UR4, UR4, 0x2, URZ ;  /* 0x0000000204047899 */ /* 0x002fcc00080006ff */
[----:B------:R-:W-:-:S04]  /*03b0*/  LOP3.LUT R2, R2, UR4, RZ, 0xfc, !PT ;  /* 0x0000000402027c12 */ /* 0x000fc8000f8efcff */
[----:B--2---:R-:W-:-:S13]  /*03c0*/  ISETP.GE.AND P0, PT, R2, UR5, PT ;  /* 0x0000000502007c0c */ /* 0x004fda000bf06270 */
[----:B------:R-:W-:Y:S05]  /*03d0*/  @P0 EXIT ;  /* 0x000000000000094d */ /* 0x000fea0003800000 */
[----:B------:R-:W0:Y:S01]  /*03e0*/  LDCU.64 UR4, c[0x0][0x3e0] ;  /* 0x00007c00ff0477ac */ /* 0x000e220008000a00 */
[----:B------:R-:W1:Y:S01]  /*03f0*/  LDCU.U8 UR8, c[0x0][0x410] ;  /* 0x00008200ff0877ac */ /* 0x000e620008000000 */
[----:B0-----:R-:W-:-:S04]  /*0400*/  UISETP.NE.U32.AND UP0, UPT, UR4, URZ, UPT ;  /* 0x000000ff0400728c */ /* 0x001fc8000bf05070 */
[----:B------:R-:W-:-:S09]  /*0410*/  UISETP.NE.AND.EX UP0, UPT, UR5, URZ, UPT, UP0 ;  /* 0x000000ff0500728c */ /* 0x000fd2000bf05300 */
[----:B-1----:R-:W-:Y:S05]  /*0420*/  BRA.U UP0, `(.L_x_42537) ;  /* 0x00000039001c7547 */ /* 0x002fea000b800000 */
[----:B------:R-:W0:Y:S01]  /*0430*/  LDCU.64 UR4, c[0x0][0x3a0] ;  /* 0x00007400ff0477ac */ /* 0x000e220008000a00 */
[----:B------:R-:W1:Y:S01]  /*0440*/  LDCU UR9, c[0x0][0x388] ;  /* 0x00007100ff0977ac */ /* 0x000e620008000800 */
[----:B------:R-:W2:Y:S01]  /*0450*/  LDCU UR10, c[0x0][0x448] ;  /* 0x00008900ff0a77ac */ /* 0x000ea20008000800 */
[----:B0-----:R-:W-:-:S04]  /*0460*/  UISETP.NE.U32.AND UP0, UPT, UR4, URZ, UPT ;  /* 0x000000ff0400728c */ /* 0x001fc8000bf05070 */
[----:B-12---:R-:W-:-:S11]  /*0470*/  UISETP.NE.AND.EX UP0, UPT, UR5, URZ, UPT, UP0 ;  /* 0x000000ff0500728c */ /* 0x006fd6000bf05300 */
.L_x_42555:
[----:B------:R-:W0:Y:S01]  /*0480*/  LDC.64 R132, c[0x0][0x390] ;  /* 0x0000e400ff847b82 */ /* 0x000e220000000a00 */
[----:B------:R-:W-:-:S05]  /*0490*/  IMAD R3, R2, UR9, RZ ;  /* 0x0000000902037c24 */ /* 0x000fca000f8e02ff */
[----:B--2---:R-:W-:-:S04]  /*04a0*/  SHF.R.S32.HI R4, RZ, 0x1f, R3 ;  /* 0x0000001fff047819 */ /* 0x004fc80000011403 */
[----:B------:R-:W-:-:S04]  /*04b0*/  LEA.HI R3, R4, R3, RZ, 0x3 ;  /* 0x0000000304037211 */ /* 0x000fc800078f18ff */
[----:B------:R-:W-:-:S05]  /*04c0*/  LEA.HI.SX32 R138, R3, R0, 0x1d ;  /* 0x00000000038a7211 */ /* 0x000fca00078feaff */
[----:B0-----:R-:W-:-:S05]  /*04d0*/  IMAD.WIDE.U32 R4, R138, 0x10, R132 ;  /* 0x000000108a047825 */ /* 0x001fca00078e0084 */
[----:B-----5:R0:W5:Y:S01]  /*04e0*/  LDG.E.128 R20, desc[UR6][R4.64] ;  /* 0x0000000604147981 */ /* 0x020162000c1e1d00 */
[----:B------:R-:W-:Y:S05]  /*04f0*/  BRA.U !UP0, `(.L_x_42538) ;  /* 0x0000000108547547 */ /* 0x000fea000b800000 */
[----:B0-----:R-:W0:Y:S02]  /*0500*/  LDC.64 R4, c[0x0][0x3a0] ;  /* 0x0000e800ff047b82 */ /* 0x001e240000000a00 */
        /* <DEDUP_REMOVED lines=20> */
.L_x_42538:
[--C-:B-----5:R-:W-:Y:S02]  /*0650*/  HADD2.F32 R8, -RZ, R20.reuse.H0_H0 ;  /* 0x20000014ff087230 */ /* 0x120fe40000004100 */
[----:B------:R-:W-:Y:S02]  /*0660*/  HADD2.F32 R9, -RZ, R20.H1_H1 ;  /* 0x30000014ff097230 */ /* 0x000fe40000004100 */
[--C-:B------:R-:W-:Y:S02]  /*0670*/  HADD2.F32 R10, -RZ, R21.reuse.H0_H0 ;  /* 0x20000015ff0a7230 */ /* 0x100fe40000004100 */
[----:B------:R-:W-:Y:S02]  /*0680*/  HADD2.F32 R11, -RZ, R21.H1_H1 ;  /* 0x30000015ff0b7230 */ /* 0x000fe40000004100 */
[--C-:B0-----:R-:W-:Y:S02]  /*0690*/  HADD2.F32 R4, -RZ, R22.reuse.H0_H0 ;  /* 0x20000016ff047230 */ /* 0x101fe40000004100 */
[----:B------:R-:W-:-:S02]  /*06a0*/  HADD2.F32 R5, -RZ, R22.H1_H1 ;  /* 0x30000016ff057230 */ /* 0x000fc40000004100 */
[--C-:B------:R-:W-:Y:S02]  /*06b0*/  HADD2.F32 R6, -RZ, R23.reuse.H0_H0 ;  /* 0x20000017ff067230 */ /* 0x100fe40000004100 */
[----:B------:R-:W-:-:S07]  /*06c0*/  HADD2.F32 R7, -RZ, R23.H1_H1 ;  /* 0x30000017ff077230 */ /* 0x000fce0000004100 */
.L_x_42539:
[----:B------:R-:W0:Y:S01]  /*06d0*/  LDC.64 R130, c[0x0][0x3a8] ;  /* 0x0000ea00ff827b82 */ /* 0x000e220000000a00 */
[----:B------:R-:W-:-:S05]  /*06e0*/  IADD3 R128, PT, PT, R138, 0x20, RZ ;  /* 0x000000208a807810 */ /* 0x000fca0007ffe0ff */
[----:B------:R-:W-:-:S04]  /*06f0*/  IMAD.WIDE.U32 R14, R128, 0x10, R132 ;  /* 0x00000010800e7825 */ /* 0x000fc800078e0084 */
[----:B0-----:R-:W-:-:S05]  /*0700*/  IMAD.WIDE.U32 R12, R138, 0x20, R130 ;  /* 0x000000208a0c7825 */ /* 0x001fca00078e0082 */
[----:B------:R0:W-:Y:S04]  /*0710*/  STG.E.128 desc[UR6][R12.64], R8 ;  /* 0x000000080c007986 */ /* 0x0001e8000c101d06 */
[----:B------:R0:W-:Y:S04]  /*0720*/  STG.E.128 desc[UR6][R12.64+0x10], R4 ;  /* 0x000010040c007986 */ /* 0x0001e8000c101d06 */
[----:B------:R0:W5:Y:S01]  /*0730*/  LDG.E.128 R28, desc[UR6][R14.64] ;  /* 0x000000060e1c7981 */ /* 0x000162000c1e1d00 */
[----:B------:R-:W-:Y:S05]  /*0740*/  BRA.U !UP0, `(.L_x_42540) ;  /* 0x0000000108547547 */ /* 0x000fea000b800000 */
[----:B0-----:R-:W0:Y:S02]  /*0750*/  LDC.64 R14, c[0x0][0x3a0] ;  /* 0x0000e800ff0e7b82 */ /* 0x001e240000000a00 */
[----:B0-----:R-:W-:-:S05]  /*0760*/  IMAD.WIDE.U32 R14, R128, 0x20, R14 ;  /* 0x00000020800e7825 */ /* 0x001fca00078e000e */
[----:B------:R-:W2:Y:S04]  /*0770*/  LDG.E.128 R16, desc[UR6][R14.64] ;  /* 0x000000060e107981 */ /* 0x000ea8000c1e1d00 */
[----:B------:R0:W3:Y:S01]  /*0780*/  LDG.E.128 R20, desc[UR6][R14.64+0x10] ;  /* 0x000010060e147981 */ /* 0x0000e2000c1e1d00 */
        /* <DEDUP_REMOVED lines=10> */
[----:B0-----:R-:W-:Y:S01]  /*0830*/  FADD.FTZ R14, R18, R25 ;  /* 0x00000019120e7221 */ /* 0x001fe20000010000 */
[----:B------:R-:W-:Y:S01]  /*0840*/  FADD.FTZ R15, R19, R26 ;  /* 0x0000001a130f7221 */ /* 0x000fe20000010000 */
[----:B---3--:R-:W-:Y:S01]  /*0850*/  FADD.FTZ R16, R20, R27 ;  /* 0x0000001b14107221 */ /* 0x008fe20000010000 */
[----:B------:R-:W-:Y:S01]  /*0860*/  FADD.FTZ R17, R21, R28 ;  /* 0x0000001c15117221 */ /* 0x000fe20000010000 */
[----:B------:R-:W-:Y:S01]  /*0870*/  FADD.FTZ R18, R22, R29 ;  /* 0x0000001d16127221 */ /* 0x000fe20000010000 */
[----:B------:R-:W-:Y:S01]  /*0880*/  FADD.FTZ R19, R23, R30 ;  /* 0x0000001e17137221 */ /* 0x000fe20000010000 */
[----:B------:R-:W-:Y:S06]  /*0890*/  BRA `(.L_x_42541) ;  /* 0x0000000000207947 */ /* 0x000fec0003800000 */
.L_x_42540:
[--C-:B0----5:R-:W-:Y:S02]  /*08a0*/  HADD2.F32 R12, -RZ, R28.reuse.H0_H0 ;  /* 0x2000001cff0c7230 */ /* 0x121fe40000004100 */
[----:B------:R-:W-:Y:S02]  /*08b0*/  HADD2.F32 R13, -RZ, R28.H1_H1 ;  /* 0x3000001cff0d7230 */ /* 0x000fe40000004100 */
[--C-:B------:R-:W-:Y:S02]  /*08c0*/  HADD2.F32 R14, -RZ, R29.reuse.H0_H0 ;  /* 0x2000001dff0e7230 */ /* 0x100fe40000004100 */
[----:B------:R-:W-:Y:S02]  /*08d0*/  HADD2.F32 R15, -RZ, R29.H1_H1 ;  /* 0x3000001dff0f7230 */ /* 0x000fe40000004100 */
[--C-:B------:R-:W-:Y:S02]  /*08e0*/  HADD2.F32 R16, -RZ, R30.reuse.H0_H0 ;  /* 0x2000001eff107230 */ /* 0x100fe40000004100 */
[----:B------:R-:W-:-:S02]  /*08f0*/  HADD2.F32 R17, -RZ, R30.H1_H1 ;  /* 0x3000001eff117230 */ /* 0x000fc40000004100 */
[--C-:B------:R-:W-:Y:S02]  /*0900*/  HADD2.F32 R18, -RZ, R31.reuse.H0_H0 ;  /* 0x2000001fff127230 */ /* 0x100fe40000004100 */
[----:B------:R-:W-:-:S07]  /*0910*/  HADD2.F32 R19, -RZ, R31.H1_H1 ;  /* 0x3000001fff137230 */ /* 0x000fce0000004100 */
.L_x_42541:
[----:B------:R-:W-:Y:S01]  /*0920*/  IADD3 R145, PT, PT, R138, 0x40, RZ ;  /* 0x000000408a917810 */ /* 0x000fe20007ffe0ff */
[----:B------:R-:W-:-:S04]  /*0930*/  IMAD.WIDE.U32 R20, R128, 0x20, R130 ;  /* 0x0000002080147825 */ /* 0x000fc800078e0082 */
[----:B------:R-:W-:Y:S01]  /*0940*/  IMAD.WIDE.U32 R22, R145, 0x10, R132 ;  /* 0x0000001091167825 */ /* 0x000fe200078e0084 */
        /* <DEDUP_REMOVED lines=25> */
.L_x_42542:
        /* <DEDUP_REMOVED lines=8> */
.L_x_42543:
        /* <DEDUP_REMOVED lines=28> */
.L_x_42544:
        /* <DEDUP_REMOVED lines=8> */
.L_x_42545:
        /* <DEDUP_REMOVED lines=28> */
.L_x_42546:
        /* <DEDUP_REMOVED lines=8> */
.L_x_42547:
        /* <DEDUP_REMOVED lines=28> */
.L_x_42548:
        /* <DEDUP_REMOVED lines=8> */
.L_x_42549:
        /* <DEDUP_REMOVED lines=28> */
.L_x_42550:
        /* <DEDUP_REMOVED lines=8> */
.L_x_42551:
        /* <DEDUP_REMOVED lines=28> */
.L_x_42552:
        /* <DEDUP_REMOVED lines=8> */
.L_x_42553:
        /* <DEDUP_REMOVED lines=219> */
.L_x_42585:
[C---:B------:R-:W-:Y:S01]  /*2450*/  FMUL.FTZ R129, R140.reuse, R140 ;  /* 0x0000008c8c817220 */ /* 0x040fe20000410000 */
[----:B------:R-:W-:Y:S01]  /*2460*/  ISETP.NE.AND P0, PT, RZ, UR8, PT ;  /* 0x00000008ff007c0c */ /* 0x000fe2000bf05270 */
[----:B-1----:R-:W-:Y:S01]  /*2470*/  FADD.FTZ R143, R149, R143 ;  /* 0x0000008f958f7221 */ /* 0x002fe20000010000 */
[----:B------:R-:W-:Y:S02]  /*2480*/  HADD2.F32 R158, -RZ, R92.H1_H1 ;  /* 0x3000005cff9e7230 */ /* 0x000fe40000004100 */
[----:B------:R-:W-:Y:S01]  /*2490*/  FSEL R131, R129, RZ, P0 ;  /* 0x000000ff81837208 */ /* 0x000fe20000000000 */
[----:B------:R-:W-:Y:S01]  /*24a0*/  FFMA.FTZ R130, R143, R142, UR10 ;  /* 0x0000000a8f827e23 */ /* 0x000fe2000801008e */
[----:B------:R-:W-:Y:S01]  /*24b0*/  FSEL R129, R140, RZ, !P0 ;  /* 0x000000ff8c817208 */ /* 0x000fe20004000000 */
[----:B------:R-:W-:Y:S01]  /*24c0*/  HADD2.F32 R160, -RZ, R60.H1_H1 ;  /* 0x3000003cffa07230 */ /* 0x000fe20000004100 */
[----:B------:R-:W-:Y:S01]  /*24d0*/  ISETP.NE.AND P0, PT, R0, RZ, PT ;  /* 0x000000ff0000720c */ /* 0x000fe20003f05270 */
[----:B------:R-:W-:Y:S01]  /*24e0*/  FADD.FTZ R130, R130, R131 ;  /* 0x0000008382827221 */ /* 0x000fe20000010000 */
[----:B------:R-:W-:-:S02]  /*24f0*/  HADD2.F32 R162, -RZ, R94.H0_H0 ;  /* 0x2000005effa27230 */ /* 0x000fc40000004100 */
[C---:B------:R-:W-:Y:S01]  /*2500*/  FADD.FTZ R8, -R129.reuse, R8 ;  /* 0x0000000881087221 */ /* 0x040fe20000010100 */
[C---:B------:R-:W-:Y:S01]  /*2510*/  FADD.FTZ R9, -R129.reuse, R9 ;  /* 0x0000000981097221 */ /* 0x040fe20000010100 */
[----:B------:R1:W2:Y:S01]  /*2520*/  MUFU.RSQ R131, R130 ;  /* 0x0000008200837308 */ /* 0x0002a20000001400 */
[C---:B------:R-:W-:Y:S01]  /*2530*/  FADD.FTZ R142, -R129.reuse, R113 ;  /* 0x00000071818e7221 */ /* 0x040fe20000010100 */
        /* <DEDUP_REMOVED lines=9> */
[C---:B-1----:R-:W-:Y:S01]  /*25d0*/  FADD.FTZ R130, -R129.reuse, R123 ;  /* 0x0000007b81827221 */ /* 0x042fe20000010100 */
[----:B------:R-:W-:Y:S01]  /*25e0*/  FADD.FTZ R150, -R129, R119 ;  /* 0x0000007781967221 */ /* 0x000fe20000010100 */
[----:B------:R-:W-:-:S02]  /*25f0*/  HADD2.F32 R121, -RZ, R94.H1_H1 ;  /* 0x3000005eff797230 */ /* 0x000fc40000004100 */
[C---:B------:R-:W-:Y:S01]  /*2600*/  FADD.FTZ R6, -R129.reuse, R6 ;  /* 0x0000000681067221 */ /* 0x040fe20000010100 */
[--C-:B------:R-:W-:Y:S02]  /*2610*/  HADD2.F32 R123, -RZ, R62.reuse.H1_H1 ;  /* 0x3000003eff7b7230 */ /* 0x100fe40000004100 */
[----:B------:R-:W-:Y:S01]  /*2620*/  FADD.FTZ R7, -R129, R7 ;  /* 0x0000000781077221 */ /* 0x000fe20000010100 */
[----:B------:R-:W-:Y:S02]  /*2630*/  HADD2.F32 R164, -RZ, R62.H0_H0 ;  /* 0x2000003effa47230 */ /* 0x000fe40000004100 */
[C---:B--2---:R-:W-:Y:S01]  /*2640*/  FMUL.FTZ R8, R131.reuse, R8 ;  /* 0x0000000883087220 */ /* 0x044fe20000410000 */
[C---:B------:R-:W-:Y:S01]  /*2650*/  FMUL.FTZ R117, R131.reuse, R9 ;  /* 0x0000000983757220 */ /* 0x040fe20000410000 */
[C---:B------:R-:W-:Y:S01]  /*2660*/  FMUL.FTZ R10, R131.reuse, R10 ;  /* 0x0000000a830a7220 */ /* 0x040fe20000410000 */
[----:B------:R-:W-:Y:S01]  /*2670*/  FMUL.FTZ R11, R131, R11 ;  /* 0x0000000b830b7220 */ /* 0x000fe20000410000 */
[----:B------:R-:W-:Y:S01]  /*2680*/  FFMA.FTZ R9, R8, R113, R115 ;  /* 0x0000007108097223 */ /* 0x000fe20000010073 */
[----:B------:R-:W-:Y:S01]  /*2690*/  FFMA.FTZ R8, R117, R158, R160 ;  /* 0x0000009e75087223 */ /* 0x000fe200000100a0 */
        /* <DEDUP_REMOVED lines=10> */
[----:B------:R-:W-:-:S02]  /*2740*/  HADD2.F32 R113, -RZ, R95.H0_H0 ;  /* 0x2000005fff717230 */ /* 0x000fc40000004100 */
[----:B------:R-:W-:Y:S01]  /*2750*/  FFMA.FTZ R4, R11, R158, R160 ;  /* 0x0000009e0b047223 */ /* 0x000fe200000100a0 */
[----:B------:R-:W-:Y:S02]  /*2760*/  HADD2.F32 R115, -RZ, R63.H0_H0 ;  /* 0x2000003fff737230 */ /* 0x000fe40000004100 */
        /* <DEDUP_REMOVED lines=9> */
[----:B------:R-:W-:Y:S02]  /*2800*/  HADD2.F32 R162, -RZ, R88.H0_H0 ;  /* 0x20000058ffa27230 */ /* 0x000fe40000004100 */
[C---:B------:R-:W-:Y:S01]  /*2810*/  FADD.FTZ R14, -R129.reuse, R14 ;  /* 0x0000000e810e7221 */ /* 0x040fe20000010100 */
[----:B------:R-:W-:Y:S02]  /*2820*/  HADD2.F32 R164, -RZ, R56.H0_H0 ;  /* 0x20000038ffa47230 */ /* 0x000fe40000004100 */
[C---:B------:R-:W-:Y:S01]  /*2830*/  FADD.FTZ R16, -R129.reuse, R16 ;  /* 0x0000001081107221 */ /* 0x040fe20000010100 */
[C---:B------:R-:W-:Y:S01]  /*2840*/  FADD.FTZ R15, -R129.reuse, R15 ;  /* 0x0000000f810f7221 */ /* 0x040fe20000010100 */
[----:B------:R-:W-:Y:S01]  /*2850*/  FADD.FTZ R17, -R129, R17 ;  /* 0x0000001181117221 */ /* 0x000fe20000010100 */
[----:B------:R-:W-:Y:S01]  /*2860*/  FFMA.FTZ R12, R6, R113, R115 ;  /* 0x00000071060c7223 */ /* 0x000fe20000010073 */
[----:B------:R-:W-:Y:S01]  /*2870*/  FFMA.FTZ R13, R7, R158, R160 ;  /* 0x0000009e070d7223 */ /* 0x000fe200000100a0 */
[----:B------:R-:W-:Y:S01]  /*2880*/  FFMA.FTZ R6, R119, R121, R123 ;  /* 0x0000007977067223 */ /* 0x000fe2000001007b */
[----:B------:R-:W-:Y:S01]  /*2890*/  FFMA.FTZ R7, R117, R162, R164 ;  /* 0x000000a275077223 */ /* 0x000fe200000100a4 */
        /* <DEDUP_REMOVED lines=8> */
[----:B------:R-:W-:-:S02]  /*2920*/  HADD2.F32 R158, -RZ, R89.H1_H1 ;  /* 0x30000059ff9e7230 */ /* 0x000fc40000004100 */
[C---:B------:R-:W-:Y:S01]  /*2930*/  FADD.FTZ R18, -R129.reuse, R18 ;  /* 0x0000001281127221 */ /* 0x040fe20000010100 */
[----:B------:R-:W-:Y:S02]  /*2940*/  HADD2.F32 R160, -RZ, R57.H1_H1 ;  /* 0x30000039ffa07230 */ /* 0x000fe40000004100 */
[C---:B------:R-:W-:Y:S01]  /*2950*/  FADD.FTZ R19, -R129.reuse, R19 ;  /* 0x0000001381137221 */ /* 0x040fe20000010100 */
[----:B------:R-:W-:Y:S02]  /*2960*/  HADD2.F32 R162, -RZ, R90.H1_H1 ;  /* 0x3000005affa27230 */ /* 0x000fe40000004100 */
[C---:B------:R-:W-:Y:S01]  /*2970*/  FADD.FTZ R20, -R129.reuse, R20 ;  /* 0x0000001481147221 */ /* 0x040fe20000010100 */
[----:B------:R-:W-:Y:S02]  /*2980*/  HADD2.F32 R164, -RZ, R58.H1_H1 ;  /* 0x3000003affa47230 */ /* 0x000fe40000004100 */
        /* <DEDUP_REMOVED lines=9> */
[----:B------:R-:W-:Y:S02]  /*2a20*/  HADD2.F32 R160, -RZ, R91.H1_H1 ;  /* 0x3000005bffa07230 */ /* 0x000fe40000004100 */
[C---:B------:R-:W-:Y:S01]  /*2a30*/  FMUL.FTZ R20, R131.reuse, R20 ;  /* 0x0000001483147220 */ /* 0x040fe20000410000 */
[----:B------:R-:W-:Y:S02]  /*2a40*/  HADD2.F32 R162, -RZ, R59.H1_H1 ;  /* 0x3000003bffa27230 */ /* 0x000fe40000004100 */
[----:B------:R-:W-:Y:S01]  /*2a50*/  FMUL.FTZ R21, R131, R21 ;  /* 0x0000001583157220 */ /* 0x000fe20000410000 */
[----:B------:R-:W-:-:S02]  /*2a60*/  HADD2.F32 R117, -RZ, R84.H0_H0 ;  /* 0x20000054ff757230 */ /* 0x000fc40000004100 */
[C---:B------:R-:W-:Y:S01]  /*2a70*/  FADD.FTZ R22, -R129.reuse, R22 ;  /* 0x0000001681167221 */ /* 0x040fe20000010100 */
[----:B------:R-:W-:Y:S02]  /*2a80*/  HADD2.F32 R119, -RZ, R52.H0_H0 ;  /* 0x20000034ff777230 */ /* 0x000fe40000004100 */
[C---:B------:R-:W-:Y:S01]  /*2a90*/  FADD.FTZ R23, -R129.reuse, R23 ;  /* 0x0000001781177221 */ /* 0x040fe20000010100 */
[----:B------:R-:W-:Y:S02]  /*2aa0*/  HADD2.F32 R164, -RZ, R84.H1_H1 ;  /* 0x30000054ffa47230 */ /* 0x000fe40000004100 */
[----:B------:R-:W-:Y:S01]  /*2ab0*/  FFMA.FTZ R158, R18, R113, R115 ;  /* 0x00000071129e7223 */ /* 0x000fe20000010073 */
[----:B------:R-:W-:Y:S02]  /*2ac0*/  HADD2.F32 R121, -RZ, R52.H1_H1 ;  /* 0x30000034ff797230 */ /* 0x000fe40000004100 */
[C---:B------:R-:W-:Y:S01]  /*2ad0*/  FADD.FTZ R24, -R129.reuse, R24 ;  /* 0x0000001881187221 */ /* 0x040fe20000010100 */
[----:B------:R-:W-:Y:S01]  /*2ae0*/  FADD.FTZ R25, -R129, R25 ;  /* 0x0000001981197221 */ /* 0x000fe20000010100 */
        /* <DEDUP_REMOVED lines=58> */
[----:B------:R-:W-:Y:S01]  /*2e90*/  FFMA.FTZ R31, R30, R21, R23 ;  /* 0x000000151e1f7223 */ /* 0x000fe20000010017 */
        /* <DEDUP_REMOVED lines=56> */
[----:B------:R-:W-:Y:S01]  /*3220*/  FADD.FTZ R112, -R129, R112 ;  /* 0x0000007081707221 */ /* 0x000fe20000010100 */
[----:B------:R-:W-:Y:S01]  /*3230*/  FFMA.FTZ R107, R107, R104, R164 ;  /* 0x000000686b6b7223 */ /* 0x000fe200000100a4 */
[----:B------:R-:W-:Y:S01]  /*3240*/  FFMA.FTZ R106, R106, R21, R23 ;  /* 0x000000156a6a7223 */ /* 0x000fe20000010017 */
[----:B------:R-:W-:Y:S01]  /*3250*/  FFMA.FTZ R104, R109, R119, R121 ;  /* 0x000000776d687223 */ /* 0x000fe20000010079 */
[C---:B------:R-:W-:Y:S01]  /*3260*/  FADD.FTZ R154, -R129.reuse, R125 ;  /* 0x0000007d819a7221 */ /* 0x040fe20000010100 */
[----:B------:R-:W-:Y:S01]  /*3270*/  FADD.FTZ R156, -R129, R127 ;  /* 0x0000007f819c7221 */ /* 0x000fe20000010100 */
        /* <DEDUP_REMOVED lines=11> */
[----:B------:R-:W-:Y:S01]  /*3330*/  FADD.FTZ R116, -R129, R116 ;  /* 0x0000007481747221 */ /* 0x000fe20000010100 */
[----:B------:R-:W-:Y:S02]  /*3340*/  HADD2.F32 R125, -RZ, R74.H1_H1 ;  /* 0x3000004aff7d7230 */ /* 0x000fe40000004100 */
[----:B------:R-:W-:Y:S01]  /*3350*/  FFMA.FTZ R111, R110, R21, R23 ;  /* 0x000000156e6f7223 */ /* 0x000fe20000010017 */
[----:B------:R-:W-:Y:S02]  /*3360*/  HADD2.F32 R127, -RZ, R42.H1_H1 ;  /* 0x3000002aff7f7230 */ /* 0x000fe40000004100 */
[----:B------:R-:W-:Y:S01]  /*3370*/  FFMA.FTZ R108, R108, R109, R119 ;  /* 0x0000006d6c6c7223 */ /* 0x000fe20000010077 */
[----:B------:R-:W-:Y:S01]  /*3380*/  FFMA.FTZ R110, R112, R121, R123 ;  /* 0x00000079706e7223 */ /* 0x000fe2000001007b */
[----:B------:R-:W-:-:S02]  /*3390*/  HADD2.F32 R21, -RZ, R75.H0_H0 ;  /* 0x2000004bff157230 */ /* 0x000fc40000004100 */
[C---:B------:R-:W-:Y:S01]  /*33a0*/  FMUL.FTZ R112, R131.reuse, R114 ;  /* 0x0000007283707220 */ /* 0x040fe20000410000 */
[----:B------:R-:W-:Y:S01]  /*33b0*/  FFMA.FTZ R109, R142, R125, R127 ;  /* 0x0000007d8e6d7223 */ /* 0x000fe2000001007f */
[----:B------:R-:W-:Y:S02]  /*33c0*/  HADD2.F32 R23, -RZ, R43.H0_H0 ;  /* 0x2000002bff177230 */ /* 0x000fe40000004100 */
[C---:B------:R-:W-:Y:S01]  /*33d0*/  FMUL.FTZ R114, R131.reuse, R148 ;  /* 0x0000009483727220 */ /* 0x040fe20000410000 */
[----:B------:R-:W-:Y:S02]  /*33e0*/  HADD2.F32 R125, -RZ, R68.H1_H1 ;  /* 0x30000044ff7d7230 */ /* 0x000fe40000004100 */
[----:B------:R-:W-:Y:S01]  /*33f0*/  FMUL.FTZ R116, R131, R116 ;  /* 0x0000007483747220 */ /* 0x000fe20000410000 */
[----:B------:R-:W-:Y:S02]  /*3400*/  HADD2.F32 R127, -RZ, R36.H1_H1 ;  /* 0x30000024ff7f7230 */ /* 0x000fe40000004100 */
[----:B------:R-:W-:Y:S01]  /*3410*/  FADD.FTZ R118, -R129, R118 ;  /* 0x0000007681767221 */ /* 0x000fe20000010100 */
[----:B------:R-:W-:-:S02]  /*3420*/  HADD2.F32 R121, -RZ, R68.H0_H0 ;  /* 0x20000044ff797230 */ /* 0x000fc40000004100 */
[----:B------:R-:W-:Y:S01]  /*3430*/  FADD.FTZ R120, -R129, R120 ;  /* 0x0000007881787221 */ /* 0x000fe20000010100 */
[----:B------:R-:W-:Y:S02]  /*3440*/  HADD2.F32 R123, -RZ, R36.H0_H0 ;  /* 0x20000024ff7b7230 */ /* 0x000fe40000004100 */
[----:B------:R-:W-:Y:S01]  /*3450*/  FFMA.FTZ R112, R112, R21, R23 ;  /* 0x0000001570707223 */ /* 0x000fe20000010017 */
[----:B------:R-:W-:Y:S01]  /*3460*/  FFMA.FTZ R114, R114, R125, R127 ;  /* 0x0000007d72727223 */ /* 0x000fe2000001007f */
[----:B------:R-:W-:Y:S02]  /*3470*/  HADD2.F32 R23, -RZ, R69.H1_H1 ;  /* 0x30000045ff177230 */ /* 0x000fe40000004100 */
[C---:B------:R-:W-:Y:S01]  /*3480*/  FMUL.FTZ R118, R131.reuse, R118 ;  /* 0x0000007683767220 */ /* 0x040fe20000410000 */
[----:B------:R-:W-:Y:S01]  /*3490*/  FFMA.FTZ R121, R116, R121, R123 ;  /* 0x0000007974797223 */ /* 0x000fe2000001007b */
[----:B------:R-:W-:Y:S02]  /*34a0*/  HADD2.F32 R125, -RZ, R37.H1_H1 ;  /* 0x30000025ff7d7230 */ /* 0x000fe40000004100 */
[----:B------:R-:W-:Y:S01]  /*34b0*/  FMUL.FTZ R116, R131, R150 ;  /* 0x0000009683747220 */ /* 0x000fe20000410000 */
[----:B------:R-:W-:-:S02]  /*34c0*/  HADD2.F32 R20, -RZ, R79.H1_H1 ;  /* 0x3000004fff147230 */ /* 0x000fc40000004100 */
[----:B------:R-:W-:Y:S01]  /*34d0*/  FMUL.FTZ R120, R131, R120 ;  /* 0x0000007883787220 */ /* 0x000fe20000410000 */
[----:B------:R-:W-:Y:S02]  /*34e0*/  HADD2.F32 R22, -RZ, R47.H1_H1 ;  /* 0x3000002fff167230 */ /* 0x000fe40000004100 */
[----:B------:R-:W-:Y:S01]  /*34f0*/  FADD.FTZ R122, -R129, R122 ;  /* 0x0000007a817a7221 */ /* 0x000fe20000010100 */
[----:B------:R-:W-:Y:S02]  /*3500*/  HADD2.F32 R123, -RZ, R69.H0_H0 ;  /* 0x20000045ff7b7230 */ /* 0x000fe40000004100 */
[----:B------:R-:W-:Y:S01]  /*3510*/  FFMA.FTZ R116, R116, R23, R125 ;  /* 0x0000001774747223 */ /* 0x000fe2000001007d */
[----:B------:R-:W-:Y:S02]  /*3520*/  HADD2.F32 R21, -RZ, R37.H0_H0 ;  /* 0x20000025ff157230 */ /* 0x000fe40000004100 */
[----:B------:R-:W-:Y:S01]  /*3530*/  FFMA.FTZ R105, R105, R20, R22 ;  /* 0x0000001469697223 */ /* 0x000fe20000010016 */
        /* <DEDUP_REMOVED lines=12> */
[----:B------:R-:W-:Y:S02]  /*3600*/  HADD2.F32 R143, -RZ, R70.H1_H1 ;  /* 0x30000046ff8f7230 */ /* 0x000fe40000004100 */
[----:B------:R-:W-:Y:S01]  /*3610*/  FADD.FTZ R124, -R129, R124 ;  /* 0x0000007c817c7221 */ /* 0x000fe20000010100 */
[----:B------:R-:W-:Y:S02]  /*3620*/  HADD2.F32 R147, -RZ, R38.H1_H1 ;  /* 0x30000026ff937230 */ /* 0x000fe40000004100 */
[----:B------:R-:W-:Y:S01]  /*3630*/  FFMA.FTZ R141, R122, R141, R21 ;  /* 0x0000008d7a8d7223 */ /* 0x000fe20000010015 */
[----:B------:R-:W-:Y:S01]  /*3640*/  HADD2.F32 R23, -RZ, R71.H1_H1 ;  /* 0x30000047ff177230 */ /* 0x000fe20000004100 */
[----:B------:R-:W1:Y:S01]  /*3650*/  @!P1 LDC.64 R20, c[0x0][0x3c0] ;  /* 0x0000f000ff149b82 */ /* 0x000e620000000a00 */
[----:B------:R-:W-:-:S02]  /*3660*/  HADD2.F32 R127, -RZ, R39.H1_H1 ;  /* 0x30000027ff7f7230 */ /* 0x000fc40000004100 */
[C---:B------:R-:W-:Y:S01]  /*3670*/  FMUL.FTZ R130, R131.reuse, R130 ;  /* 0x0000008283827220 */ /* 0x040fe20000410000 */
[----:B------:R-:W-:Y:S01]  /*3680*/  FFMA.FTZ R118, R152, R143, R147 ;  /* 0x0000008f98767223 */ /* 0x000fe20000010093 */
[----:B------:R-:W-:Y:S02]  /*3690*/  HADD2.F32 R143, -RZ, R64.H0_H0 ;  /* 0x20000040ff8f7230 */ /* 0x000fe40000004100 */
[----:B------:R-:W-:Y:S01]  /*36a0*/  FMUL.FTZ R124, R131, R124 ;  /* 0x0000007c837c7220 */ /* 0x000fe20000410000 */
[----:B------:R-:W-:Y:S02]  /*36b0*/  HADD2.F32 R147, -RZ, R32.H0_H0 ;  /* 0x20000020ff937230 */ /* 0x000fe40000004100 */
[----:B------:R-:W-:Y:S01]  /*36c0*/  FFMA.FTZ R122, R130, R23, R127 ;  /* 0x00000017827a7223 */ /* 0x000fe2000001007f */
[----:B------:R-:W-:Y:S01]  /*36d0*/  FADD.FTZ R126, -R129, R126 ;  /* 0x0000007e817e7221 */ /* 0x000fe20000010100 */
[----:B0-----:R-:W-:Y:S01]  /*36e0*/  HADD2.F32 R149, -RZ, R64.H1_H1 ;  /* 0x30000040ff957230 */ /* 0x001fe20000004100 */
[----:B------:R-:W0:Y:S01]  /*36f0*/  @!P0 LDC.64 R22, c[0x0][0x3c8] ;  /* 0x0000f200ff168b82 */ /* 0x000e220000000a00 */
[----:B------:R-:W-:-:S02]  /*3700*/  HADD2.F32 R151, -RZ, R32.H1_H1 ;  /* 0x30000020ff977230 */ /* 0x000fc40000004100 */
[C---:B------:R-:W-:Y:S01]  /*3710*/  FADD.FTZ R130, -R129.reuse, R134 ;  /* 0x0000008681827221 */ /* 0x040fe20000010100 */
[----:B------:R-:W-:Y:S01]  /*3720*/  FADD.FTZ R142, -R129, R135 ;  /* 0x00000087818e7221 */ /* 0x000fe20000010100 */
[C---:B------:R-:W-:Y:S01]  /*3730*/  FMUL.FTZ R120, R131.reuse, R154 ;  /* 0x0000009a83787220 */ /* 0x040fe20000410000 */
[----:B------:R-:W-:Y:S01]  /*3740*/  FFMA.FTZ R127, R124, R143, R147 ;  /* 0x0000008f7c7f7223 */ /* 0x000fe20000010093 */
[----:B------:R-:W-:Y:S02]  /*3750*/  HADD2.F32 R143, -RZ, R65.H0_H0 ;  /* 0x20000041ff8f7230 */ /* 0x000fe40000004100 */
[----:B------:R-:W-:Y:S01]  /*3760*/  FMUL.FTZ R126, R131, R126 ;  /* 0x0000007e837e7220 */ /* 0x000fe20000410000 */
[----:B------:R-:W2:Y:S01]  /*3770*/  LDC.64 R134, c[0x0][0x428] ;  /* 0x00010a00ff867b82 */ /* 0x000ea20000000a00 */
[----:B------:R-:W-:Y:S02]  /*3780*/  HADD2.F32 R147, -RZ, R33.H0_H0 ;  /* 0x20000021ff937230 */ /* 0x000fe40000004100 */
[----:B------:R-:W-:Y:S01]  /*3790*/  FFMA.FTZ R120, R120, R149, R151 ;  /* 0x0000009578787223 */ /* 0x000fe20000010097 */
[----:B------:R-:W-:-:S02]  /*37a0*/  HADD2.F32 R149, -RZ, R65.H1_H1 ;  /* 0x30000041ff957230 */ /* 0x000fc40000004100 */
[----:B------:R-:W-:Y:S01]  /*37b0*/  FMUL.FTZ R124, R131, R156 ;  /* 0x0000009c837c7220 */ /* 0x000fe20000410000 */
[----:B------:R-:W-:Y:S02]  /*37c0*/  HADD2.F32 R151, -RZ, R33.H1_H1 ;  /* 0x30000021ff977230 */ /* 0x000fe40000004100 */
[----:B------:R-:W-:Y:S01]  /*37d0*/  FFMA.FTZ R143, R126, R143, R147 ;  /* 0x0000008f7e8f7223 */ /* 0x000fe20000010093 */
[C---:B------:R-:W-:Y:S01]  /*37e0*/  FADD.FTZ R132, -R129.reuse, R132 ;  /* 0x0000008481847221 */ /* 0x040fe20000010100 */
[----:B------:R-:W-:Y:S01]  /*37f0*/  FADD.FTZ R126, -R129, R133 ;  /* 0x00000085817e7221 */ /* 0x000fe20000010100 */
[----:B------:R-:W-:Y:S02]  /*3800*/  HADD2.F32 R147, -RZ, R66.H0_H0 ;  /* 0x20000042ff937230 */ /* 0x000fe40000004100 */
[----:B------:R-:W-:Y:S01]  /*3810*/  FFMA.FTZ R124, R124, R149, R151 ;  /* 0x000000957c7c7223 */ /* 0x000fe20000010097 */
[----:B------:R-:W-:Y:S02]  /*3820*/  HADD2.F32 R149, -RZ, R34.H0_H0 ;  /* 0x20000022ff957230 */ /* 0x000fe40000004100 */
[----:B------:R-:W-:Y:S01]  /*3830*/  FMUL.FTZ R132, R131, R132 ;  /* 0x0000008483847220 */ /* 0x000fe20000410000 */
[----:B------:R-:W-:-:S02]  /*3840*/  HADD2.F32 R133, -RZ, R66.H1_H1 ;  /* 0x30000042ff857230 */ /* 0x000fc40000004100 */
[C---:B------:R-:W-:Y:S01]  /*3850*/  FMUL.FTZ R126, R131.reuse, R126 ;  /* 0x0000007e837e7220 */ /* 0x040fe20000410000 */
[----:B------:R-:W-:Y:S02]  /*3860*/  HADD2.F32 R151, -RZ, R34.H1_H1 ;  /* 0x30000022ff977230 */ /* 0x000fe40000004100 */
[----:B------:R-:W-:Y:S01]  /*3870*/  FFMA.FTZ R129, R132, R147, R149 ;  /* 0x0000009384817223 */ /* 0x000fe20000010095 */
[----:B------:R-:W-:Y:S02]  /*3880*/  HADD2.F32 R147, -RZ, R35.H0_H0 ;  /* 0x20000023ff937230 */ /* 0x000fe40000004100 */
[----:B------:R-:W-:Y:S01]  /*3890*/  FMUL.FTZ R130, R131, R130 ;  /* 0x0000008283827220 */ /* 0x000fe20000410000 */
[----:B-1----:R-:W-:-:S04]  /*38a0*/  @!P1 IMAD.WIDE R148, R2, 0x4, R20 ;  /* 0x0000000402949825 */ /* 0x002fc800078e0214 */
[----:B------:R-:W-:Y:S01]  /*38b0*/  FFMA.FTZ R126, R126, R133, R151 ;  /* 0x000000857e7e7223 */ /* 0x000fe20000010097 */
[----:B------:R-:W-:Y:S01]  /*38c0*/  FMUL.FTZ R142, R131, R142 ;  /* 0x0000008e838e7220 */ /* 0x000fe20000410000 */
[----:B------:R-:W-:Y:S01]  /*38d0*/  F2FP.F16.F32.PACK_AB R20, R8, R9 ;  /* 0x000000090814723e */ /* 0x000fe200000000ff */
[--C-:B------:R-:W-:Y:S01]  /*38e0*/  HADD2.F32 R133, -RZ, R67.reuse.H0_H0 ;  /* 0x20000043ff857230 */ /* 0x100fe20000004100 */
[----:B------:R2:W-:Y:S01]  /*38f0*/  @!P1 STG.E desc[UR6][R148.64], R140 ;  /* 0x0000008c94009986 */ /* 0x0005e2000c101906 */
[----:B------:R-:W-:Y:S01]  /*3900*/  HADD2.F32 R153, -RZ, R67.H1_H1 ;  /* 0x30000043ff997230 */ /* 0x000fe20000004100 */
[----:B------:R-:W-:Y:S01]  /*3910*/  F2FP.F16.F32.PACK_AB R9, R14, R15 ;  /* 0x0000000f0e09723e */ /* 0x000fe200000000ff */
[----:B------:R-:W-:Y:S02]  /*3920*/  HADD2.F32 R21, -RZ, R35.H1_H1 ;  /* 0x30000023ff157230 */ /* 0x000fe40000004100 */
[----:B------:R-:W-:Y:S01]  /*3930*/  FFMA.FTZ R130, R130, R133, R147 ;  /* 0x0000008582827223 */ /* 0x000fe20000010093 */
[----:B0-----:R-:W-:Y:S01]  /*3940*/  @!P0 IMAD.WIDE R150, R2, 0x4, R22 ;  /* 0x0000000402968825 */ /* 0x001fe200078e0216 */
[----:B------:R-:W-:-:S03]  /*3950*/  F2FP.F16.F32.PACK_AB R23, R13, R12 ;  /* 0x0000000c0d17723e */ /* 0x000fc600000000ff */
[----:B------:R-:W-:Y:S01]  /*3960*/  FFMA.FTZ R133, R142, R153, R21 ;  /* 0x000000998e857223 */ /* 0x000fe20000010015 */
[----:B------:R-:W-:Y:S01]  /*3970*/  F2FP.F16.F32.PACK_AB R22, R10, R11 ;  /* 0x0000000b0a16723e */ /* 0x000fe200000000ff */
[----:B------:R0:W-:Y:S01]  /*3980*/  @!P0 STG.E desc[UR6][R150.64], R131 ;  /* 0x0000008396008986 */ /* 0x0001e2000c101906 */
[----:B------:R-:W-:Y:S01]  /*3990*/  F2FP.F16.F32.PACK_AB R21, R4, R5 ;  /* 0x000000050415723e */ /* 0x000fe200000000ff */
[--C-:B--2---:R-:W-:Y:S01]  /*39a0*/  IMAD.WIDE.U32 R148, R138, 0x10, R134.reuse ;  /* 0x000000108a947825 */ /* 0x104fe200078e0086 */
[----:B------:R-:W-:Y:S02]  /*39b0*/  F2FP.F16.F32.PACK_AB R11, R113, R158 ;  /* 0x0000009e710b723e */ /* 0x000fe400000000ff */
[----:B------:R-:W-:Y:S01]  /*39c0*/  F2FP.F16.F32.PACK_AB R10, R16, R17 ;  /* 0x00000011100a723e */ /* 0x000fe200000000ff */
[----:B------:R-:W-:Y:S01]  /*39d0*/  IMAD.WIDE.U32 R152, R145, 0x10, R134 ;  /* 0x0000001091987825 */ /* 0x000fe200078e0086 */
[----:B------:R1:W-:Y:S01]  /*39e0*/  STG.E.128 desc[UR6][R148.64], R20 ;  /* 0x0000001494007986 */ /* 0x0003e2000c101d06 */
[----:B------:R-:W-:-:S02]  /*39f0*/  F2FP.F16.F32.PACK_AB R8, R6, R7 ;  /* 0x000000070608723e */ /* 0x000fc400000000ff */
[----:B------:R-:W-:Y:S01]  /*3a00*/  F2FP.F16.F32.PACK_AB R7, R117, R162 ;  /* 0x000000a27507723e */ /* 0x000fe200000000ff */
[--C-:B------:R-:W-:Y:S01]  /*3a10*/  IMAD.WIDE.U32 R144, R137, 0x10, R134.reuse ;  /* 0x0000001089907825 */ /* 0x100fe200078e0086 */
[----:B------:R-:W-:Y:S02]  /*3a20*/  F2FP.F16.F32.PACK_AB R6, R115, R160 ;  /* 0x000000a07306723e */ /* 0x000fe400000000ff */
[----:B------:R-:W-:Y:S01]  /*3a30*/  F2FP.F16.F32.PACK_AB R5, R24, R25 ;  /* 0x000000191805723e */ /* 0x000fe200000000ff */
[--C-:B0-----:R-:W-:Y:S01]  /*3a40*/  IMAD.WIDE.U32 R150, R128, 0x10, R134.reuse ;  /* 0x0000001080967825 */ /* 0x101fe200078e0086 */
[----:B------:R-:W-:Y:S02]  /*3a50*/  F2FP.F16.F32.PACK_AB R4, R18, R19 ;  /* 0x000000131204723e */ /* 0x000fe400000000ff */
[----:B------:R-:W-:Y:S01]  /*3a60*/  F2FP.F16.F32.PACK_AB R15, R99, R98 ;  /* 0x00000062630f723e */ /* 0x000fe200000000ff */
[--C-:B------:R-:W-:Y:S01]  /*3a70*/  IMAD.WIDE.U32 R24, R139, 0x10, R134.reuse ;  /* 0x000000108b187825 */ /* 0x100fe200078e0086 */
[----:B------:R-:W-:Y:S01]  /*3a80*/  F2FP.F16.F32.PACK_AB R14, R29, R30 ;  /* 0x0000001e1d0e723e */ /* 0x000fe200000000ff */
[----:B------:R0:W-:Y:S01]  /*3a90*/  STG.E.128 desc[UR6][R150.64], R8 ;  /* 0x0000000896007986 */ /* 0x0001e2000c101d06 */
[----:B------:R-:W-:Y:S01]  /*3aa0*/  F2FP.F16.F32.PACK_AB R13, R28, R31 ;  /* 0x0000001f1c0d723e */ /* 0x000fe200000000ff */
[--C-:B------:R-:W-:Y:S01]  /*3ab0*/  IMAD.WIDE.U32 R138, R3, 0x10, R134.reuse ;  /* 0x00000010038a7825 */ /* 0x100fe200078e0086 */
[----:B------:R-:W-:Y:S01]  /*3ac0*/  F2FP.F16.F32.PACK_AB R12, R26, R27 ;  /* 0x0000001b1a0c723e */ /* 0x000fe200000000ff */
[----:B-1----:R-:W1:Y:S01]  /*3ad0*/  LDC.64 R20, c[0x0][0x380] ;  /* 0x0000e000ff147b82 */ /* 0x002e620000000a00 */
        /* <DEDUP_REMOVED lines=9> */
[----:B------:R-:W-:Y:S01]  /*3b70*/  F2FP.F16.F32.PACK_AB R118, R118, R125 ;  /* 0x0000007d7676723e */ /* 0x000fe200000000ff */
[----:B------:R2:W-:Y:S01]  /*3b80*/  STG.E.128 desc[UR6][R138.64], R16 ;  /* 0x000000108a007986 */ /* 0x0005e2000c101d06 */
[----:B------:R-:W-:Y:S02]  /*3b90*/  F2FP.F16.F32.PACK_AB R116, R114, R121 ;  /* 0x000000797274723e */ /* 0x000fe400000000ff */
[----:B0-----:R-:W-:Y:S02]  /*3ba0*/  F2FP.F16.F32.PACK_AB R11, R119, R112 ;  /* 0x00000070770b723e */ /* 0x001fe400000000ff */
[----:B------:R-:W-:Y:S02]  /*3bb0*/  F2FP.F16.F32.PACK_AB R10, R109, R110 ;  /* 0x0000006e6d0a723e */ /* 0x000fe400000000ff */
[----:B------:R-:W-:Y:S02]  /*3bc0*/  F2FP.F16.F32.PACK_AB R9, R108, R111 ;  /* 0x0000006f6c09723e */ /* 0x000fe400000000ff */
        /* <DEDUP_REMOVED lines=8> */
[----:B-1----:R-:W-:-:S03]  /*3c50*/  LEA R2, R20, R2, 0x2 ;  /* 0x0000000214027211 */ /* 0x002fc600078e10ff */
[----:B------:R2:W-:Y:S01]  /*3c60*/  STG.E.128 desc[UR6][R134.64], R120 ;  /* 0x0000007886007986 */ /* 0x0005e2000c101d06 */
[----:B------:R-:W-:-:S13]  /*3c70*/  ISETP.GE.AND P0, PT, R2, R21, PT ;  /* 0x000000150200720c */ /* 0x000fda0003f06270 */
[----:B------:R-:W-:Y:S05]  /*3c80*/  @!P0 BRA `(.L_x_42555) ;  /* 0xffffffc400fc8947 */ /* 0x000fea000383ffff */
[----:B------:R-:W-:Y:S05]  /*3c90*/  EXIT ;  /* 0x000000000000794d */ /* 0x000fea0003800000 */
.L_x_42537:
[----:B------:R-:W0:Y:S01]  /*3ca0*/  LDCU.64 UR4, c[0x0][0x3a0] ;  /* 0x00007400ff0477ac */ /* 0x000e220008000a00 */
[----:B------:R-:W1:Y:S01]  /*3cb0*/  LDCU UR9, c[0x0][0x388] ;  /* 0x00007100ff0977ac */ /* 0x000e620008000800 */
[----:B------:R-:W2:Y:S01]  /*3cc0*/  LDCU UR10, c[0x0][0x448] ;  /* 0x00008900ff0a77ac */ /* 0x000ea20008000800 */
[----:B0-----:R-:W-:-:S04]  /*3cd0*/  UISETP.NE.U32.AND UP0, UPT, UR4, URZ, UPT ;  /* 0x000000ff0400728c */ /* 0x001fc8000bf05070 */
[----:B-12---:R-:W-:-:S11]  /*3ce0*/  UISETP.NE.AND.EX UP0, UPT, UR5, URZ, UPT, UP0 ;  /* 0x000000ff0500728c */ /* 0x006fd6000bf05300 */
.L_x_42573:
[----:B---3--:R-:W0:Y:S01]  /*3cf0*/  LDC.64 R4, c[0x0][0x3e0] ;  /* 0x0000f800ff047b82 */ /* 0x008e220000000a00 */
        /* <DEDUP_REMOVED lines=8> */
[----:B-----5:R-:W5:Y:S01]  /*3d80*/  LDG.E.128 R8, desc[UR6][R8.64] ;  /* 0x0000000608087981 */ /* 0x020f62000c1e1d00 */
[----:B--2---:R-:W-:Y:S01]  /*3d90*/  HADD2.F32 R143, -RZ, R4.H0_H0 ;  /* 0x20000004ff8f7230 */ /* 0x004fe20000004100 */
[----:B------:R-:W-:Y:S06]  /*3da0*/  BRA.U !UP0, `(.L_x_42556) ;  /* 0x0000000108547547 */ /* 0x000fec000b800000 */
[----:B------:R-:W0:Y:S02]  /*3db0*/  LDC.64 R4, c[0x0][0x3a0] ;  /* 0x0000e800ff047b82 */ /* 0x000e240000000a00 */
[----:B0-----:R-:W-:-:S05]  /*3dc0*/  IMAD.WIDE.U32 R4, R7, 0x20, R4 ;  /* 0x0000002007047825 */ /* 0x001fca00078e0004 */
[----:B------:R-:W2:Y:S04]  /*3dd0*/  LDG.E.128 R28, desc[UR6][R4.64] ;  /* 0x00000006041c7981 */ /* 0x000ea8000c1e1d00 */
[----:B------:R-:W3:Y:S01]  /*3de0*/  LDG.E.128 R24, desc[UR6][R4.64+0x10] ;  /* 0x0000100604187981 */ /* 0x000ee2000c1e1d00 */
[--C-:B-----5:R-:W-:Y:S02]  /*3df0*/  HADD2.F32 R13, -RZ, R9.reuse.H0_H0 ;  /* 0x20000009ff0d7230 */ /* 0x120fe40000004100 */
[----:B------:R-:W-:Y:S02]  /*3e00*/  HADD2.F32 R6, -RZ, R9.H1_H1 ;  /* 0x30000009ff067230 */ /* 0x000fe40000004100 */
[----:B------:R-:W-:Y:S02]  /*3e10*/  HADD2.F32 R3, -RZ, R8.H0_H0 ;  /* 0x20000008ff037230 */ /* 0x000fe40000004100 */
[----:B------:R-:W-:-:S02]  /*3e20*/  HADD2.F32 R9, -RZ, R10.H0_H0 ;  /* 0x2000000aff097230 */ /* 0x000fc40000004100 */
[----:B------:R-:W-:Y:S02]  /*3e30*/  HADD2.F32 R8, -RZ, R8.H1_H1 ;  /* 0x30000008ff087230 */ /* 0x000fe40000004100 */
[----:B------:R-:W-:Y:S02]  /*3e40*/  HADD2.F32 R10, -RZ, R10.H1_H1 ;  /* 0x3000000aff0a7230 */ /* 0x000fe40000004100 */
[--C-:B------:R-:W-:Y:S02]  /*3e50*/  HADD2.F32 R15, -RZ, R11.reuse.H0_H0 ;  /* 0x2000000bff0f7230 */ /* 0x100fe40000004100 */
[----:B------:R-:W-:Y:S02]  /*3e60*/  HADD2.F32 R12, -RZ, R11.H1_H1 ;  /* 0x3000000bff0c7230 */ /* 0x000fe40000004100 */
        /* <DEDUP_REMOVED lines=9> */
.L_x_42556:
[----:B-----5:R-:W-:Y:S02]  /*3f00*/  HADD2.F32 R28, -RZ, R8.H0_H0 ;  /* 0x20000008ff1c7230 */ /* 0x020fe40000004100 */
[----:B------:R-:W-:Y:S02]  /*3f10*/  HADD2.F32 R24, -RZ, R10.H0_H0 ;  /* 0x2000000aff187230 */ /* 0x000fe40000004100 */
        /* <DEDUP_REMOVED lines=13> */
[----:B------:R-:W-:-:S07]  /*3ff0*/  FMUL.FTZ R27, R143, R6 ;  /* 0x000000068f1b7220 */ /* 0x000fce0000410000 */
.L_x_42557:
        /* <DEDUP_REMOVED lines=8> */
[----:B0-----:R-:W0:Y:S02]  /*4080*/  LDC.64 R12, c[0x0][0x3a0] ;  /* 0x0000e800ff0c7b82 */ /* 0x001e240000000a00 */
        /* <DEDUP_REMOVED lines=20> */
.L_x_42558:
        /* <DEDUP_REMOVED lines=12> */
[----:B0-----:R-:W-:Y:S02]  /*4290*/  HADD2.F32 R12, -RZ, R11.H1_H1 ;  /* 0x3000000bff0c7230 */ /* 0x001fe40000004100 */
[C---:B------:R-:W-:Y:S01]  /*42a0*/  FMUL.FTZ R17, R143.reuse, R10 ;  /* 0x0000000a8f117220 */ /* 0x040fe20000410000 */
[----:B------:R-:W-:-:S02]  /*42b0*/  FMUL.FTZ R18, R143, R18 ;  /* 0x000000128f127220 */ /* 0x000fc40000410000 */
[----:B------:R-:W-:-:S07]  /*42c0*/  FMUL.FTZ R19, R143, R12 ;  /* 0x0000000c8f137220 */ /* 0x000fce0000410000 */
.L_x_42559:
        /* <DEDUP_REMOVED lines=10> */
[----:B------:R1:W3:Y:S01]  /*4370*/  LDG.E.128 R100, desc[UR6][R14.64+0x10] ;  /* 0x000010060e647981 */ /* 0x0002e2000c1e1d00 */
[----:B0----5:R-:W-:Y:S02]  /*4380*/  HADD2.F32 R12, -RZ, R8.H0_H0 ;  /* 0x20000008ff0c7230 */ /* 0x021fe40000004100 */
[----:B------:R-:W-:Y:S02]  /*4390*/  HADD2.F32 R5, -RZ, R10.H0_H0 ;  /* 0x2000000aff057230 */ /* 0x000fe40000004100 */
[----:B------:R-:W-:Y:S02]  /*43a0*/  HADD2.F32 R8, -RZ, R8.H1_H1 ;  /* 0x30000008ff087230 */ /* 0x000fe40000004100 */
[----:B------:R-:W-:-:S02]  /*43b0*/  HADD2.F32 R10, -RZ, R10.H1_H1 ;  /* 0x3000000aff0a7230 */ /* 0x000fc40000004100 */
[--C-:B------:R-:W-:Y:S02]  /*43c0*/  HADD2.F32 R3, -RZ, R9.reuse.H0_H0 ;  /* 0x20000009ff037230 */ /* 0x100fe40000004100 */
[----:B------:R-:W-:Y:S02]  /*43d0*/  HADD2.F32 R6, -RZ, R9.H1_H1 ;  /* 0x30000009ff067230 */ /* 0x000fe40000004100 */
[--C-:B------:R-:W-:Y:S02]  /*43e0*/  HADD2.F32 R105, -RZ, R11.reuse.H0_H0 ;  /* 0x2000000bff697230 */ /* 0x100fe40000004100 */
[----:B------:R-:W-:Y:S02]  /*43f0*/  HADD2.F32 R104, -RZ, R11.H1_H1 ;  /* 0x3000000bff687230 */ /* 0x000fe40000004100 */
[C---:B--2---:R-:W-:Y:S01]  /*4400*/  FFMA.FTZ R13, R143.reuse, R8, R97 ;  /* 0x000000088f0d7223 */ /* 0x044fe20000010061 */
[C---:B------:R-:W-:Y:S01]  /*4410*/  FFMA.FTZ R12, R143.reuse, R12, R96 ;  /* 0x0000000c8f0c7223 */ /* 0x040fe20000010060 */
[C---:B-1----:R-:W-:Y:S01]  /*4420*/  FFMA.FTZ R14, R143.reuse, R3, R98 ;  /* 0x000000038f0e7223 */ /* 0x042fe20000010062 */
[C---:B------:R-:W-:Y:S01]  /*4430*/  FFMA.FTZ R15, R143.reuse, R6, R99 ;  /* 0x000000068f0f7223 */ /* 0x040fe20000010063 */
[C---:B---3--:R-:W-:Y:S01]  /*4440*/  FFMA.FTZ R9, R143.reuse, R10, R101 ;  /* 0x0000000a8f097223 */ /* 0x048fe20000010065 */
[C---:B------:R-:W-:Y:S01]  /*4450*/  FFMA.FTZ R8, R143.reuse, R5, R100 ;  /* 0x000000058f087223 */ /* 0x040fe20000010064 */
[C---:B------:R-:W-:Y:S01]  /*4460*/  FFMA.FTZ R10, R143.reuse, R105, R102 ;  /* 0x000000698f0a7223 */ /* 0x040fe20000010066 */
[----:B------:R-:W-:Y:S01]  /*4470*/  FFMA.FTZ R11, R143, R104, R103 ;  /* 0x000000688f0b7223 */ /* 0x000fe20000010067 */
[----:B------:R-:W-:Y:S06]  /*4480*/  BRA `(.L_x_42561) ;  /* 0x0000000000407947 */ /* 0x000fec0003800000 */
.L_x_42560:
[----:B0----5:R-:W-:Y:S02]  /*4490*/  HADD2.F32 R12, -RZ, R8.H0_H0 ;  /* 0x20000008ff0c7230 */ /* 0x021fe40000004100 */
[----:B------:R-:W-:Y:S02]  /*44a0*/  HADD2.F32 R96, -RZ, R10.H0_H0 ;  /* 0x2000000aff607230 */ /* 0x000fe40000004100 */
[----:B------:R-:W-:Y:S02]  /*44b0*/  HADD2.F32 R8, -RZ, R8.H1_H1 ;  /* 0x30000008ff087230 */ /* 0x000fe40000004100 */
[C---:B------:R-:W-:Y:S01]  /*44c0*/  FMUL.FTZ R12, R143.reuse, R12 ;  /* 0x0000000c8f0c7220 */ /* 0x040fe20000410000 */
[----:B------:R-:W-:Y:S02]  /*44d0*/  HADD2.F32 R10, -RZ, R10.H1_H1 ;  /* 0x3000000aff0a7230 */ /* 0x000fe40000004100 */
        /* <DEDUP_REMOVED lines=10> */
[----:B------:R-:W-:-:S07]  /*4580*/  FMUL.FTZ R11, R143, R100 ;  /* 0x000000648f0b7220 */ /* 0x000fce0000410000 */
.L_x_42561:
        /* <DEDUP_REMOVED lines=28> */
.L_x_42562:
[--C-:B0----5:R-:W-:Y:S02]  /*4750*/  HADD2.F32 R100, -RZ, R96.reuse.H1_H1 ;  /* 0x30000060ff647230 */ /* 0x121fe40000004100 */
[--C-:B------:R-:W-:Y:S02]  /*4760*/  HADD2.F32 R102, -RZ, R97.reuse.H0_H0 ;  /* 0x20000061ff667230 */ /* 0x100fe40000004100 */
[----:B------:R-:W-:Y:S02]  /*4770*/  HADD2.F32 R6, -RZ, R96.H0_H0 ;  /* 0x20000060ff067230 */ /* 0x000fe40000004100 */
        /* <DEDUP_REMOVED lines=13> */
.L_x_42563:
        /* <DEDUP_REMOVED lines=28> */
.L_x_42564:
        /* <DEDUP_REMOVED lines=16> */
.L_x_42565:
        /* <DEDUP_REMOVED lines=28> */
.L_x_42566:
[--C-:B0----5:R-:W-:Y:S02]  /*4cd0*/  HADD2.F32 R116, -RZ, R112.reuse.H0_H0 ;  /* 0x20000070ff747230 */ /* 0x121fe40000004100 */
[----:B------:R-:W-:Y:S02]  /*4ce0*/  HADD2.F32 R118, -RZ, R112.H1_H1 ;  /* 0x30000070ff767230 */ /* 0x000fe40000004100 */
[--C-:B------:R-:W-:Y:S02]  /*4cf0*/  HADD2.F32 R120, -RZ, R113.reuse.H0_H0 ;  /* 0x20000071ff787230 */ /* 0x100fe40000004100 */
[C---:B------:R-:W-:Y:S01]  /*4d00*/  FMUL.FTZ R112, R143.reuse, R116 ;  /* 0x000000748f707220 */ /* 0x040fe20000410000 */
[----:B------:R-:W-:Y:S02]  /*4d10*/  HADD2.F32 R122, -RZ, R113.H1_H1 ;  /* 0x30000071ff7a7230 */ /* 0x000fe40000004100 */
[----:B------:R-:W-:Y:S01]  /*4d20*/  FMUL.FTZ R113, R143, R118 ;  /* 0x000000768f717220 */ /* 0x000fe20000410000 */
[----:B------:R-:W-:-:S02]  /*4d30*/  HADD2.F32 R124, -RZ, R114.H0_H0 ;  /* 0x20000072ff7c7230 */ /* 0x000fc40000004100 */
[----:B------:R-:W-:Y:S02]  /*4d40*/  HADD2.F32 R126, -RZ, R114.H1_H1 ;  /* 0x30000072ff7e7230 */ /* 0x000fe40000004100 */
        /* <DEDUP_REMOVED lines=8> */
.L_x_42567:
        /* <DEDUP_REMOVED lines=28> */
.L_x_42568:
        /* <DEDUP_REMOVED lines=16> */
.L_x_42569:
        /* <DEDUP_REMOVED lines=28> */
.L_x_42570:
[----:B-----5:R-:W-:Y:S02]  /*5250*/  HADD2.F32 R132, -RZ, R128.H0_H0 ;  /* 0x20000080ff847230 */ /* 0x020fe40000004100 */
[----:B------:R-:W-:Y:S02]  /*5260*/  HADD2.F32 R136, -RZ, R129.H1_H1 ;  /* 0x30000081ff887230 */ /* 0x000fe40000004100 */
[----:B------:R-:W-:Y:S02]  /*5270*/  HADD2.F32 R146, -RZ, R130.H0_H0 ;  /* 0x20000082ff927230 */ /* 0x000fe40000004100 */
[C---:B------:R-:W-:Y:S01]  /*5280*/  FMUL.FTZ R132, R143.reuse, R132 ;  /* 0x000000848f847220 */ /* 0x040fe20000410000 */
[--C-:B------:R-:W-:Y:S02]  /*5290*/  HADD2.F32 R138, -RZ, R131.reuse.H0_H0 ;  /* 0x20000083ff8a7230 */ /* 0x100fe40000004100 */
[----:B0-----:R-:W-:Y:S01]  /*52a0*/  FMUL.FTZ R135, R143, R136 ;  /* 0x000000888f877220 */ /* 0x001fe20000410000 */
[----:B------:R-:W-:-:S02]  /*52b0*/  HADD2.F32 R148, -RZ, R131.H1_H1 ;  /* 0x30000083ff947230 */ /* 0x000fc40000004100 */
[C---:B------:R-:W-:Y:S01]  /*52c0*/  FMUL.FTZ R136, R143.reuse, R146 ;  /* 0x000000928f887220 */ /* 0x040fe20000410000 */
[----:B------:R-:W-:Y:S02]  /*52d0*/  HADD2.F32 R128, -RZ, R128.H1_H1 ;  /* 0x30000080ff807230 */ /* 0x000fe40000004100 */
[C---:B------:R-:W-:Y:S01]  /*52e0*/  FMUL.FTZ R138, R143.reuse, R138 ;  /* 0x0000008a8f8a7220 */ /* 0x040fe20000410000 */
[----:B------:R-:W-:Y:S02]  /*52f0*/  HADD2.F32 R134, -RZ, R129.H0_H0 ;  /* 0x20000081ff867230 */ /* 0x000fe40000004100 */
[C---:B------:R-:W-:Y:S01]  /*5300*/  FMUL.FTZ R139, R143.reuse, R148 ;  /* 0x000000948f8b7220 */ /* 0x040fe20000410000 */
[----:B------:R-:W-:Y:S02]  /*5310*/  HADD2.F32 R130, -RZ, R130.H1_H1 ;  /* 0x30000082ff827230 */ /* 0x000fe40000004100 */
[C---:B------:R-:W-:Y:S01]  /*5320*/  FMUL.FTZ R133, R143.reuse, R128 ;  /* 0x000000808f857220 */ /* 0x040fe20000410000 */
[----:B------:R-:W-:-:S02]  /*5330*/  FMUL.FTZ R134, R143, R134 ;  /* 0x000000868f867220 */ /* 0x000fc40000410000 */
[----:B------:R-:W-:-:S07]  /*5340*/  FMUL.FTZ R137, R143, R130 ;  /* 0x000000828f897220 */ /* 0x000fce0000410000 */
.L_x_42571:
        /* <DEDUP_REMOVED lines=219> */
.L_x_42597:
[----:B------:R-:W-:Y:S01]  /*6100*/  FMUL.FTZ R129, R128, R128 ;  /* 0x0000008080817220 */ /* 0x000fe20000410000 */
[----:B------:R-:W-:Y:S01]  /*6110*/  ISETP.NE.AND P0, PT, RZ, UR8, PT ;  /* 0x00000008ff007c0c */ /* 0x000fe2000bf05270 */
[----:B-1----:R-:W-:Y:S01]  /*6120*/  FADD.FTZ R130, R149, R143 ;  /* 0x0000008f95827221 */ /* 0x002fe20000010000 */
[----:B------:R-:W-:Y:S02]  /*6130*/  HADD2.F32 R158, -RZ, R60.H0_H0 ;  /* 0x2000003cff9e7230 */ /* 0x000fe40000004100 */
[----:B------:R-:W-:Y:S01]  /*6140*/  FSEL R131, R129, RZ, P0 ;  /* 0x000000ff81837208 */ /* 0x000fe20000000000 */
[----:B------:R-:W-:Y:S01]  /*6150*/  FFMA.FTZ R130, R130, R145, UR10 ;  /* 0x0000000a82827e23 */ /* 0x000fe20008010091 */
[----:B------:R-:W-:Y:S01]  /*6160*/  FSEL R129, R128, RZ, !P0 ;  /* 0x000000ff80817208 */ /* 0x000fe20004000000 */
[----:B------:R-:W-:Y:S02]  /*6170*/  HADD2.F32 R160, -RZ, R92.H1_H1 ;  /* 0x3000005cffa07230 */ /* 0x000fe40000004100 */
[----:B------:R-:W-:Y:S01]  /*6180*/  FADD.FTZ R130, R130, R131 ;  /* 0x0000008382827221 */ /* 0x000fe20000010000 */
[----:B------:R-:W-:-:S02]  /*6190*/  HADD2.F32 R164, -RZ, R94.H1_H1 ;  /* 0x3000005effa47230 */ /* 0x000fc40000004100 */
[C---:B------:R-:W-:Y:S01]  /*61a0*/  FADD.FTZ R28, -R129.reuse, R28 ;  /* 0x0000001c811c7221 */ /* 0x040fe20000010100 */
[C---:B------:R-:W-:Y:S01]  /*61b0*/  FADD.FTZ R29, -R129.reuse, R29 ;  /* 0x0000001d811d7221 */ /* 0x040fe20000010100 */
[----:B------:R1:W2:Y:S01]  /*61c0*/  MUFU.RSQ R131, R130 ;  /* 0x0000008200837308 */ /* 0x0002a20000001400 */
[C---:B------:R-:W-:Y:S01]  /*61d0*/  FADD.FTZ R146, -R129.reuse, R119 ;  /* 0x0000007781927221 */ /* 0x040fe20000010100 */
[C---:B------:R-:W-:Y:S01]  /*61e0*/  FADD.FTZ R148, -R129.reuse, R121 ;  /* 0x0000007981947221 */ /* 0x040fe20000010100 */
[----:B------:R-:W-:Y:S02]  /*61f0*/  HADD2.F32 R119, -RZ, R92.H0_H0 ;  /* 0x2000005cff777230 */ /* 0x000fe40000004100 */
[C---:B------:R-:W-:Y:S01]  /*6200*/  FADD.FTZ R144, -R129.reuse, R117 ;  /* 0x0000007581907221 */ /* 0x040fe20000010100 */
[----:B------:R-:W-:Y:S02]  /*6210*/  HADD2.F32 R121, -RZ, R60.H1_H1 ;  /* 0x3000003cff797230 */ /* 0x000fe40000004100 */
        /* <DEDUP_REMOVED lines=9> */
[----:B------:R-:W-:Y:S02]  /*62b0*/  HADD2.F32 R127, -RZ, R62.H1_H1 ;  /* 0x3000003eff7f7230 */ /* 0x000fe40000004100 */
[----:B------:R-:W-:Y:S01]  /*62c0*/  FADD.FTZ R27, -R129, R27 ;  /* 0x0000001b811b7221 */ /* 0x000fe20000010100 */
[----:B------:R-:W-:Y:S02]  /*62d0*/  HADD2.F32 R162, -RZ, R94.H0_H0 ;  /* 0x2000005effa27230 */ /* 0x000fe40000004100 */
[C---:B--2---:R-:W-:Y:S01]  /*62e0*/  FMUL.FTZ R28, R131.reuse, R28 ;  /* 0x0000001c831c7220 */ /* 0x044fe20000410000 */
[C---:B------:R-:W-:Y:S01]  /*62f0*/  FMUL.FTZ R117, R131.reuse, R29 ;  /* 0x0000001d83757220 */ /* 0x040fe20000410000 */
[----:B------:R-:W-:Y:S01]  /*6300*/  FMUL.FTZ R30, R131, R30 ;  /* 0x0000001e831e7220 */ /* 0x000fe20000410000 */
[----:B------:R-:W-:Y:S02]  /*6310*/  HADD2.F32 R125, -RZ, R62.H0_H0 ;  /* 0x2000003eff7d7230 */ /* 0x000fe40000004100 */
[----:B------:R-:W-:Y:S01]  /*6320*/  FFMA.FTZ R29, R119, R28, R158 ;  /* 0x0000001c771d7223 */ /* 0x000fe2000001009e */
[----:B------:R-:W-:Y:S01]  /*6330*/  FFMA.FTZ R28, R160, R117, R121 ;  /* 0x00000075a01c7223 */ /* 0x000fe20000010079 */
[----:B------:R-:W-:-:S02]  /*6340*/  HADD2.F32 R121, -RZ, R93.H0_H0 ;  /* 0x2000005dff797230 */ /* 0x000fc40000004100 */
[C---:B------:R-:W-:Y:S01]  /*6350*/  FMUL.FTZ R31, R131.reuse, R31 ;  /* 0x0000001f831f7220 */ /* 0x040fe20000410000 */
[----:B------:R-:W-:Y:S02]  /*6360*/  HADD2.F32 R158, -RZ, R61.H0_H0 ;  /* 0x2000003dff9e7230 */ /* 0x000fe40000004100 */
[C---:B------:R-:W-:Y:S01]  /*6370*/  FMUL.FTZ R119, R131.reuse, R25 ;  /* 0x0000001983777220 */ /* 0x040fe20000410000 */
[----:B------:R-:W-:Y:S02]  /*6380*/  HADD2.F32 R160, -RZ, R93.H1_H1 ;  /* 0x3000005dffa07230 */ /* 0x000fe40000004100 */
[----:B------:R-:W-:Y:S01]  /*6390*/  FMUL.FTZ R117, R131, R24 ;  /* 0x0000001883757220 */ /* 0x000fe20000410000 */
[----:B------:R-:W-:Y:S01]  /*63a0*/  FADD.FTZ R20, -R129, R20 ;  /* 0x0000001481147221 */ /* 0x000fe20000010100 */
        /* <DEDUP_REMOVED lines=14> */
[----:B------:R-:W-:Y:S01]  /*6490*/  FMUL.FTZ R117, R131, R21 ;  /* 0x0000001583757220 */ /* 0x000fe20000410000 */
[----:B------:R-:W-:Y:S02]  /*64a0*/  HADD2.F32 R162, -RZ, R56.H0_H0 ;  /* 0x20000038ffa27230 */ /* 0x000fe40000004100 */
[C---:B------:R-:W-:Y:S01]  /*64b0*/  FADD.FTZ R23, -R129.reuse, R23 ;  /* 0x0000001781177221 */ /* 0x040fe20000010100 */
[----:B------:R-:W-:Y:S02]  /*64c0*/  HADD2.F32 R164, -RZ, R88.H1_H1 ;  /* 0x30000058ffa47230 */ /* 0x000fe40000004100 */
[----:B------:R-:W-:Y:S01]  /*64d0*/  FADD.FTZ R16, -R129, R16 ;  /* 0x0000001081107221 */ /* 0x000fe20000010100 */
[----:B------:R-:W-:Y:S02]  /*64e0*/  HADD2.F32 R125, -RZ, R56.H1_H1 ;  /* 0x30000038ff7d7230 */ /* 0x000fe40000004100 */
[----:B------:R-:W-:Y:S01]  /*64f0*/  FFMA.FTZ R26, R119, R26, R158 ;  /* 0x0000001a771a7223 */ /* 0x000fe2000001009e */
[----:B------:R-:W-:Y:S01]  /*6500*/  FFMA.FTZ R27, R160, R27, R121 ;  /* 0x0000001ba01b7223 */ /* 0x000fe20000010079 */
[----:B------:R-:W-:Y:S01]  /*6510*/  FADD.FTZ R17, -R129, R17 ;  /* 0x0000001181117221 */ /* 0x000fe20000010100 */
[----:B------:R-:W-:Y:S01]  /*6520*/  FFMA.FTZ R21, R123, R20, R162 ;  /* 0x000000147b157223 */ /* 0x000fe200000100a2 */
[----:B------:R-:W-:-:S02]  /*6530*/  HADD2.F32 R121, -RZ, R89.H0_H0 ;  /* 0x20000059ff797230 */ /* 0x000fc40000004100 */
        /* <DEDUP_REMOVED lines=10> */
[----:B------:R-:W-:Y:S01]  /*65e0*/  FADD.FTZ R19, -R129, R19 ;  /* 0x0000001381137221 */ /* 0x000fe20000010100 */
[----:B------:R-:W-:Y:S02]  /*65f0*/  HADD2.F32 R164, -RZ, R90.H1_H1 ;  /* 0x3000005affa47230 */ /* 0x000fe40000004100 */
[----:B------:R-:W-:Y:S01]  /*6600*/  FMUL.FTZ R119, R131, R17 ;  /* 0x0000001183777220 */ /* 0x000fe20000410000 */
[----:B------:R-:W-:Y:S02]  /*6610*/  HADD2.F32 R127, -RZ, R58.H1_H1 ;  /* 0x3000003aff7f7230 */ /* 0x000fe40000004100 */
[----:B------:R-:W-:Y:S01]  /*6620*/  FADD.FTZ R12, -R129, R12 ;  /* 0x0000000c810c7221 */ /* 0x000fe20000010100 */
        /* <DEDUP_REMOVED lines=8> */
[----:B------:R-:W-:Y:S01]  /*66b0*/  FFMA.FTZ R22, R164, R119, R127 ;  /* 0x00000077a4167223 */ /* 0x000fe2000001007f */
[----:B------:R-:W-:Y:S02]  /*66c0*/  HADD2.F32 R123, -RZ, R59.H1_H1 ;  /* 0x3000003bff7b7230 */ /* 0x000fe40000004100 */
[----:B------:R-:W-:Y:S01]  /*66d0*/  FMUL.FTZ R117, R131, R19 ;  /* 0x0000001383757220 */ /* 0x000fe20000410000 */
[----:B------:R-:W-:-:S02]  /*66e0*/  HADD2.F32 R125, -RZ, R84.H0_H0 ;  /* 0x20000054ff7d7230 */ /* 0x000fc40000004100 */
[----:B------:R-:W-:Y:S01]  /*66f0*/  FMUL.FTZ R12, R131, R12 ;  /* 0x0000000c830c7220 */ /* 0x000fe20000410000 */
[----:B------:R-:W-:Y:S02]  /*6700*/  HADD2.F32 R162, -RZ, R52.H0_H0 ;  /* 0x20000034ffa27230 */ /* 0x000fe40000004100 */
[----:B------:R-:W-:Y:S01]  /*6710*/  FADD.FTZ R15, -R129, R15 ;  /* 0x0000000f810f7221 */ /* 0x000fe20000010100 */
[----:B------:R-:W-:Y:S02]  /*6720*/  HADD2.F32 R164, -RZ, R84.H1_H1 ;  /* 0x30000054ffa47230 */ /* 0x000fe40000004100 */
[----:B------:R-:W-:Y:S01]  /*6730*/  FMUL.FTZ R119, R131, R13 ;  /* 0x0000000d83777220 */ /* 0x000fe20000410000 */
[----:B------:R-:W-:Y:S02]  /*6740*/  HADD2.F32 R127, -RZ, R52.H1_H1 ;  /* 0x30000034ff7f7230 */ /* 0x000fe40000004100 */
[C---:B------:R-:W-:Y:S01]  /*6750*/  FADD.FTZ R14, -R129.reuse, R14 ;  /* 0x0000000e810e7221 */ /* 0x040fe20000010100 */
[----:B------:R-:W-:Y:S01]  /*6760*/  FADD.FTZ R8, -R129, R8 ;  /* 0x0000000881087221 */ /* 0x000fe20000010100 */
[----:B------:R-:W-:Y:S01]  /*6770*/  FFMA.FTZ R19, R121, R18, R158 ;  /* 0x0000001279137223 */ /* 0x000fe2000001009e */
[----:B------:R-:W-:Y:S01]  /*6780*/  FADD.FTZ R9, -R129, R9 ;  /* 0x0000000981097221 */ /* 0x000fe20000010100 */
[----:B------:R-:W-:Y:S01]  /*6790*/  FFMA.FTZ R18, R160, R117, R123 ;  /* 0x00000075a0127223 */ /* 0x000fe2000001007b */
        /* <DEDUP_REMOVED lines=10> */
[----:B------:R-:W-:Y:S01]  /*6840*/  FMUL.FTZ R119, R131, R9 ;  /* 0x0000000983777220 */ /* 0x000fe20000410000 */
[----:B------:R-:W-:Y:S02]  /*6850*/  HADD2.F32 R125, -RZ, R54.H0_H0 ;  /* 0x20000036ff7d7230 */ /* 0x000fe40000004100 */
[C---:B------:R-:W-:Y:S01]  /*6860*/  FADD.FTZ R10, -R129.reuse, R10 ;  /* 0x0000000a810a7221 */ /* 0x040fe20000010100 */
[----:B------:R-:W-:Y:S02]  /*6870*/  HADD2.F32 R164, -RZ, R86.H1_H1 ;  /* 0x30000056ffa47230 */ /* 0x000fe40000004100 */
[C---:B------:R-:W-:Y:S01]  /*6880*/  FADD.FTZ R11, -R129.reuse, R11 ;  /* 0x0000000b810b7221 */ /* 0x040fe20000010100 */
[----:B------:R-:W-:Y:S02]  /*6890*/  HADD2.F32 R127, -RZ, R54.H1_H1 ;  /* 0x30000036ff7f7230 */ /* 0x000fe40000004100 */
[----:B------:R-:W-:Y:S01]  /*68a0*/  FFMA.FTZ R8, R160, R15, R123 ;  /* 0x0000000fa0087223 */ /* 0x000fe2000001007b */
        /* <DEDUP_REMOVED lines=35> */
[----:B------:R-:W-:Y:S02]  /*6ae0*/  HADD2.F32 R164, -RZ, R50.H0_H0 ;  /* 0x20000032ffa47230 */ /* 0x000fe40000004100 */
[----:B------:R-:W-:Y:S01]  /*6af0*/  FADD.FTZ R104, -R129, R104 ;  /* 0x0000006881687221 */ /* 0x000fe20000010100 */
[----:B------:R-:W-:Y:S02]  /*6b00*/  HADD2.F32 R125, -RZ, R82.H1_H1 ;  /* 0x30000052ff7d7230 */ /* 0x000fe40000004100 */
[----:B------:R-:W-:Y:S01]  /*6b10*/  FMUL.FTZ R97, R131, R101 ;  /* 0x0000006583617220 */ /* 0x000fe20000410000 */
[----:B------:R-:W-:Y:S02]  /*6b20*/  HADD2.F32 R127, -RZ, R50.H1_H1 ;  /* 0x30000032ff7f7230 */ /* 0x000fe40000004100 */
[----:B------:R-:W-:Y:S01]  /*6b30*/  FFMA.FTZ R99, R119, R98, R160 ;  /* 0x0000006277637223 */ /* 0x000fe200000100a0 */
[----:B------:R-:W-:Y:S01]  /*6b40*/  FADD.FTZ R105, -R129, R105 ;  /* 0x0000006981697221 */ /* 0x000fe20000010100 */
[----:B------:R-:W-:Y:S01]  /*6b50*/  FFMA.FTZ R96, R121, R96, R162 ;  /* 0x0000006079607223 */ /* 0x000fe200000100a2 */
[----:B------:R-:W-:Y:S01]  /*6b60*/  FFMA.FTZ R98, R123, R100, R164 ;  /* 0x000000647b627223 */ /* 0x000fe200000100a4 */
[----:B------:R-:W-:-:S02]  /*6b70*/  HADD2.F32 R119, -RZ, R83.H0_H0 ;  /* 0x20000053ff777230 */ /* 0x000fc40000004100 */
[----:B------:R-:W-:Y:S01]  /*6b80*/  FMUL.FTZ R102, R131, R102 ;  /* 0x0000006683667220 */ /* 0x000fe20000410000 */
[----:B------:R-:W-:Y:S02]  /*6b90*/  HADD2.F32 R160, -RZ, R51.H0_H0 ;  /* 0x20000033ffa07230 */ /* 0x000fe40000004100 */
[----:B------:R-:W-:Y:S01]  /*6ba0*/  FFMA.FTZ R97, R125, R97, R127 ;  /* 0x000000617d617223 */ /* 0x000fe2000001007f */
        /* <DEDUP_REMOVED lines=11> */
[----:B------:R-:W-:Y:S01]  /*6c60*/  FMUL.FTZ R100, R131, R105 ;  /* 0x0000006983647220 */ /* 0x000fe20000410000 */
        /* <DEDUP_REMOVED lines=52> */
[----:B------:R-:W-:Y:S01]  /*6fb0*/  FADD.FTZ R118, -R129, R118 ;  /* 0x0000007681767221 */ /* 0x000fe20000010100 */
[----:B------:R-:W-:Y:S02]  /*6fc0*/  HADD2.F32 R164, -RZ, R42.H0_H0 ;  /* 0x2000002affa47230 */ /* 0x000fe40000004100 */
[----:B------:R-:W-:Y:S01]  /*6fd0*/  FMUL.FTZ R113, R131, R144 ;  /* 0x0000009083717220 */ /* 0x000fe20000410000 */
[----:B------:R-:W-:Y:S02]  /*6fe0*/  HADD2.F32 R125, -RZ, R74.H1_H1 ;  /* 0x3000004aff7d7230 */ /* 0x000fe40000004100 */
[----:B------:R-:W-:Y:S01]  /*6ff0*/  FFMA.FTZ R115, R119, R114, R160 ;  /* 0x0000007277737223 */ /* 0x000fe200000100a0 */
[----:B------:R-:W-:Y:S02]  /*7000*/  HADD2.F32 R127, -RZ, R42.H1_H1 ;  /* 0x3000002aff7f7230 */ /* 0x000fe40000004100 */
[----:B------:R-:W-:Y:S01]  /*7010*/  FADD.FTZ R120, -R129, R120 ;  /* 0x0000007881787221 */ /* 0x000fe20000010100 */
[----:B------:R-:W-:Y:S01]  /*7020*/  FFMA.FTZ R112, R121, R112, R162 ;  /* 0x0000007079707223 */ /* 0x000fe200000100a2 */
        /* <DEDUP_REMOVED lines=17> */
[C---:B------:R-:W-:Y:S01]  /*7140*/  FADD.FTZ R124, -R129.reuse, R124 ;  /* 0x0000007c817c7221 */ /* 0x040fe20000010100 */
[----:B------:R-:W-:Y:S01]  /*7150*/  FADD.FTZ R154, -R129, R133 ;  /* 0x00000085819a7221 */ /* 0x000fe20000010100 */
[----:B------:R-:W-:-:S02]  /*7160*/  HADD2.F32 R123, -RZ, R69.H0_H0 ;  /* 0x20000045ff7b7230 */ /* 0x000fc40000004100 */
[----:B------:R-:W-:Y:S01]  /*7170*/  FFMA.FTZ R121, R125, R120, R162 ;  /* 0x000000787d797223 */ /* 0x000fe200000100a2 */
[----:B------:R-:W-:Y:S02]  /*7180*/  HADD2.F32 R144, -RZ, R37.H0_H0 ;  /* 0x20000025ff907230 */ /* 0x000fe40000004100 */
[----:B------:R-:W-:Y:S01]  /*7190*/  FMUL.FTZ R122, R131, R122 ;  /* 0x0000007a837a7220 */ /* 0x000fe20000410000 */
[----:B------:R-:W-:Y:S02]  /*71a0*/  HADD2.F32 R133, -RZ, R70.H1_H1 ;  /* 0x30000046ff857230 */ /* 0x000fe40000004100 */
        /* <DEDUP_REMOVED lines=20> */
[C---:B------:R-:W-:Y:S01]  /*72f0*/  FMUL.FTZ R130, R131.reuse, R130 ;  /* 0x0000008283827220 */ /* 0x040fe20000410000 */
[----:B------:R-:W-:Y:S02]  /*7300*/  HADD2.F32 R146, -RZ, R39.H1_H1 ;  /* 0x30000027ff927230 */ /* 0x000fe40000004100 */
[----:B------:R-:W-:Y:S01]  /*7310*/  FMUL.FTZ R127, R131, R132 ;  /* 0x00000084837f7220 */ /* 0x000fe20000410000 */
[----:B------:R-:W-:-:S02]  /*7320*/  HADD2.F32 R148, -RZ, R64.H0_H0 ;  /* 0x20000040ff947230 */ /* 0x000fc40000004100 */
[----:B------:R-:W-:Y:S01]  /*7330*/  FADD.FTZ R134, -R129, R134 ;  /* 0x0000008681867221 */ /* 0x000fe20000010100 */
        /* <DEDUP_REMOVED lines=12> */
[----:B------:R-:W-:Y:S01]  /*7400*/  FADD.FTZ R136, -R129, R136 ;  /* 0x0000008881887221 */ /* 0x000fe20000010100 */
[----:B------:R-:W-:Y:S02]  /*7410*/  HADD2.F32 R148, -RZ, R33.H1_H1 ;  /* 0x30000021ff947230 */ /* 0x000fe40000004100 */
[----:B------:R-:W-:Y:S01]  /*7420*/  FFMA.FTZ R124, R145, R124, R150 ;  /* 0x0000007c917c7223 */ /* 0x000fe20000010096 */
[----:B------:R-:W-:Y:S01]  /*7430*/  FFMA.FTZ R135, R135, R134, R132 ;  /* 0x0000008687877223 */ /* 0x000fe20000010084 */
[----:B------:R-:W1:Y:S01]  /*7440*/  @!P1 LDC.64 R144, c[0x0][0x3c0] ;  /* 0x0000f000ff909b82 */ /* 0x000e620000000a00 */
[----:B------:R-:W-:Y:S01]  /*7450*/  FMUL.FTZ R132, R131, R136 ;  /* 0x0000008883847220 */ /* 0x000fe20000410000 */
[----:B------:R-:W-:Y:S01]  /*7460*/  FFMA.FTZ R130, R143, R130, R148 ;  /* 0x000000828f827223 */ /* 0x000fe20000010094 */
[C---:B------:R-:W-:Y:S01]  /*7470*/  FADD.FTZ R136, -R129.reuse, R138 ;  /* 0x0000008a81887221 */ /* 0x040fe20000010100 */
[C---:B------:R-:W-:Y:S01]  /*7480*/  FADD.FTZ R148, -R129.reuse, R139 ;  /* 0x0000008b81947221 */ /* 0x040fe20000010100 */
[----:B------:R-:W-:Y:S01]  /*7490*/  F2FP.F16.F32.PACK_AB R17, R16, R17 ;  /* 0x000000111011723e */ /* 0x000fe200000000ff */
[----:B------:R-:W-:Y:S01]  /*74a0*/  FADD.FTZ R134, -R129, R137 ;  /* 0x0000008981867221 */ /* 0x000fe20000010100 */
[----:B------:R-:W-:Y:S01]  /*74b0*/  F2FP.F16.F32.PACK_AB R16, R20, R21 ;  /* 0x000000151410723e */ /* 0x000fe200000000ff */
[----:B------:R-:W2:Y:S01]  /*74c0*/  @!P1 LDC.64 R146, c[0x0][0x3c8] ;  /* 0x0000f200ff929b82 */ /* 0x000ea20000000a00 */
[----:B------:R-:W-:Y:S01]  /*74d0*/  F2FP.F16.F32.PACK_AB R27, R27, R26 ;  /* 0x0000001a1b1b723e */ /* 0x000fe200000000ff */
[----:B------:R-:W-:Y:S01]  /*74e0*/  HADD2.F32 R143, -RZ, R66.H0_H0 ;  /* 0x20000042ff8f7230 */ /* 0x000fe20000004100 */
[----:B------:R-:W-:Y:S01]  /*74f0*/  F2FP.F16.F32.PACK_AB R25, R24, R25 ;  /* 0x000000191819723e */ /* 0x000fe200000000ff */
[----:B------:R-:W-:Y:S01]  /*7500*/  HADD2.F32 R150, -RZ, R34.H0_H0 ;  /* 0x20000022ff967230 */ /* 0x000fe20000004100 */
[----:B------:R-:W-:Y:S01]  /*7510*/  F2FP.F16.F32.PACK_AB R20, R12, R13 ;  /* 0x0000000d0c14723e */ /* 0x000fe200000000ff */
[----:B------:R-:W-:Y:S01]  /*7520*/  HADD2.F32 R137, -RZ, R66.H1_H1 ;  /* 0x30000042ff897230 */ /* 0x000fe20000004100 */
[----:B------:R-:W-:Y:S01]  /*7530*/  F2FP.F16.F32.PACK_AB R26, R30, R31 ;  /* 0x0000001f1e1a723e */ /* 0x000fe200000000ff */
[----:B------:R-:W3:Y:S01]  /*7540*/  LDC.64 R138, c[0x0][0x428] ;  /* 0x00010a00ff8a7b82 */ /* 0x000ee20000000a00 */
[----:B------:R-:W-:Y:S01]  /*7550*/  F2FP.F16.F32.PACK_AB R24, R28, R29 ;  /* 0x0000001d1c18723e */ /* 0x000fe200000000ff */
[----:B------:R-:W-:-:S02]  /*7560*/  HADD2.F32 R152, -RZ, R34.H1_H1 ;  /* 0x30000022ff987230 */ /* 0x000fc40000004100 */
[----:B------:R-:W-:Y:S01]  /*7570*/  FMUL.FTZ R134, R131, R134 ;  /* 0x0000008683867220 */ /* 0x000fe20000410000 */
[----:B------:R-:W-:Y:S01]  /*7580*/  FFMA.FTZ R132, R143, R132, R150 ;  /* 0x000000848f847223 */ /* 0x000fe20000010096 */
[----:B------:R-:W-:Y:S01]  /*7590*/  F2FP.F16.F32.PACK_AB R19, R18, R19 ;  /* 0x000000131213723e */ /* 0x000fe200000000ff */
[----:B------:R-:W-:Y:S02]  /*75a0*/  HADD2.F32 R143, -RZ, R67.H0_H0 ;  /* 0x20000043ff8f7230 */ /* 0x000fe40000004100 */
[----:B------:R-:W-:Y:S01]  /*75b0*/  FFMA.FTZ R129, R137, R134, R152 ;  /* 0x0000008689817223 */ /* 0x000fe20000010098 */
[----:B-1----:R-:W-:Y:S01]  /*75c0*/  @!P1 IMAD.WIDE R144, R2, 0x4, R144 ;  /* 0x0000000402909825 */ /* 0x002fe200078e0290 */
[----:B------:R-:W-:-:S03]  /*75d0*/  F2FP.F16.F32.PACK_AB R18, R22, R23 ;  /* 0x000000171612723e */ /* 0x000fc600000000ff */
[C---:B------:R-:W-:Y:S01]  /*75e0*/  FMUL.FTZ R134, R131.reuse, R136 ;  /* 0x0000008883867220 */ /* 0x040fe20000410000 */
[----:B------:R-:W-:Y:S01]  /*75f0*/  FMUL.FTZ R137, R131, R148 ;  /* 0x0000009483897220 */ /* 0x000fe20000410000 */
[----:B------:R-:W-:Y:S01]  /*7600*/  HADD2.F32 R150, -RZ, R35.H0_H0 ;  /* 0x20000023ff967230 */ /* 0x000fe20000004100 */
[----:B------:R-:W-:Y:S01]  /*7610*/  @!P1 STG.E desc[UR6][R144.64], R128 ;  /* 0x0000008090009986 */ /* 0x000fe2000c101906 */
[----:B------:R-:W-:Y:S01]  /*7620*/  HADD2.F32 R152, -RZ, R67.H1_H1 ;  /* 0x30000043ff987230 */ /* 0x000fe20000004100 */
[----:B------:R-:W-:Y:S01]  /*7630*/  F2FP.F16.F32.PACK_AB R22, R14, R15 ;  /* 0x0000000f0e16723e */ /* 0x000fe200000000ff */
[----:B--2---:R-:W-:Y:S01]  /*7640*/  @!P1 IMAD.WIDE R146, R2, 0x4, R146 ;  /* 0x0000000402929825 */ /* 0x004fe200078e0292 */
[----:B------:R-:W-:-:S03]  /*7650*/  F2FP.F16.F32.PACK_AB R23, R117, R158 ;  /* 0x0000009e7517723e */ /* 0x000fc600000000ff */
[----:B------:R-:W-:Y:S01]  /*7660*/  FFMA.FTZ R134, R143, R134, R150 ;  /* 0x000000868f867223 */ /* 0x000fe20000010096 */
[----:B------:R-:W-:Y:S01]  /*7670*/  F2FP.F16.F32.PACK_AB R21, R8, R9 ;  /* 0x000000090815723e */ /* 0x000fe200000000ff */
[----:B0-----:R-:W-:Y:S01]  /*7680*/  HADD2.F32 R149, -RZ, R35.H1_H1 ;  /* 0x30000023ff957230 */ /* 0x001fe20000004100 */
[----:B------:R0:W-:Y:S01]  /*7690*/  @!P1 STG.E desc[UR6][R146.64], R131 ;  /* 0x0000008392009986 */ /* 0x0001e2000c101906 */
[----:B------:R-:W-:Y:S01]  /*76a0*/  F2FP.F16.F32.PACK_AB R9, R104, R107 ;  /* 0x0000006b6809723e */ /* 0x000fe200000000ff */
[----:B---3--:R-:W-:-:S04]  /*76b0*/  IMAD.WIDE.U32 R12, R7, 0x10, R138 ;  /* 0x00000010070c7825 */ /* 0x008fc800078e008a */
[----:B------:R-:W-:Y:S01]  /*76c0*/  FFMA.FTZ R137, R152, R137, R149 ;  /* 0x0000008998897223 */ /* 0x000fe20000010095 */
[----:B------:R-:W-:Y:S01]  /*76d0*/  F2FP.F16.F32.PACK_AB R7, R103, R102 ;  /* 0x000000666707723e */ /* 0x000fe200000000ff */
[--C-:B------:R-:W-:Y:S01]  /*76e0*/  IMAD.WIDE.U32 R14, R4, 0x10, R138.reuse ;  /* 0x00000010040e7825 */ /* 0x100fe200078e008a */
[----:B------:R1:W-:Y:S01]  /*76f0*/  STG.E.128 desc[UR6][R12.64], R24 ;  /* 0x000000180c007986 */ /* 0x0003e2000c101d06 */
[----:B------:R-:W-:Y:S02]  /*7700*/  F2FP.F16.F32.PACK_AB R4, R10, R11 ;  /* 0x0000000b0a04723e */ /* 0x000fe400000000ff */
[--C-:B------:R-:W-:Y:S01]  /*7710*/  IMAD.WIDE.U32 R30, R6, 0x10, R138.reuse ;  /* 0x00000010061e7825 */ /* 0x100fe200078e008a */
[----:B------:R-:W-:Y:S01]  /*7720*/  F2FP.F16.F32.PACK_AB R6, R97, R98 ;  /* 0x000000626106723e */ /* 0x000fe200000000ff */
[----:B------:R2:W-:Y:S01]  /*7730*/  STG.E.128 desc[UR6][R14.64], R16 ;  /* 0x000000100e007986 */ /* 0x0005e2000c101d06 */
[----:B------:R-:W-:Y:S01]  /*7740*/  F2FP.F16.F32.PACK_AB R11, R109, R110 ;  /* 0x0000006e6d0b723e */ /* 0x000fe200000000ff */
[----:B0-----:R-:W-:Y:S01]  /*7750*/  IMAD.WIDE.U32 R146, R141, 0x10, R138 ;  /* 0x000000108d927825 */ /* 0x001fe200078e008a */
[----:B------:R-:W-:-:S02]  /*7760*/  F2FP.F16.F32.PACK_AB R10, R105, R106 ;  /* 0x0000006a690a723e */ /* 0x000fc400000000ff */
[----:B------:R-:W-:Y:S01]  /*7770*/  F2FP.F16.F32.PACK_AB R8, R100, R101 ;  /* 0x000000656408723e */ /* 0x000fe200000000ff */
[--C-:B------:R-:W-:Y:S01]  /*7780*/  IMAD.WIDE.U32 R144, R5, 0x10, R138.reuse ;  /* 0x0000001005907825 */ /* 0x100fe200078e008a */
[----:B------:R-:W-:Y:S01]  /*7790*/  F2FP.F16.F32.PACK_AB R5, R96, R99 ;  /* 0x000000636005723e */ /* 0x000fe200000000ff */
[----:B------:R0:W-:Y:S02]  /*77a0*/  STG.E.128 desc[UR6][R146.64], R20 ;  /* 0x0000001492007986 */ /* 0x0001e4000c101d06 */
[--C-:B------:R-:W-:Y:S01]  /*77b0*/  IMAD.WIDE.U32 R140, R140, 0x10, R138.reuse ;  /* 0x000000108c8c7825 */ /* 0x100fe200078e008a */
[----:B-1----:R-:W1:Y:S03]  /*77c0*/  LDC.64 R24, c[0x0][0x380] ;  /* 0x0000e000ff187b82 */ /* 0x002e660000000a00 */
[--C-:B------:R-:W-:Y:S01]  /*77d0*/  IMAD.WIDE.U32 R28, R3, 0x10, R138.reuse ;  /* 0x00000010031c7825 */ /* 0x100fe200078e008a */
[----:B------:R-:W-:Y:S01]  /*77e0*/  F2FP.F16.F32.PACK_AB R13, R112, R115 ;  /* 0x00000073700d723e */ /* 0x000fe200000000ff */
[----:B------:R3:W-:Y:S01]  /*77f0*/  STG.E.128 desc[UR6][R140.64], R4 ;  /* 0x000000048c007986 */ /* 0x0007e2000c101d06 */
[----:B------:R-:W-:Y:S01]  /*7800*/  F2FP.F16.F32.PACK_AB R12, R108, R111 ;  /* 0x0000006f6c0c723e */ /* 0x000fe200000000ff */
[----:B------:R-:W-:Y:S01]  /*7810*/  IMAD.WIDE.U32 R138, R142, 0x10, R138 ;  /* 0x000000108e8a7825 */ /* 0x000fe200078e008a */
[----:B--2---:R-:W-:Y:S01]  /*7820*/  F2FP.F16.F32.PACK_AB R15, R119, R116 ;  /* 0x00000074770f723e */ /* 0x004fe200000000ff */
[----:B------:R3:W-:Y:S01]  /*7830*/  STG.E.128 desc[UR6][R28.64], R8 ;  /* 0x000000081c007986 */ /* 0x0007e2000c101d06 */
[----:B------:R-:W-:-:S02]  /*7840*/  F2FP.F16.F32.PACK_AB R14, R113, R114 ;  /* 0x00000072710e723e */ /* 0x000fc400000000ff */
[----:B------:R-:W-:Y:S02]  /*7850*/  F2FP.F16.F32.PACK_AB R19, R126, R133 ;  /* 0x000000857e13723e */ /* 0x000fe400000000ff */
[----:B------:R-:W-:Y:S01]  /*7860*/  F2FP.F16.F32.PACK_AB R18, R122, R125 ;  /* 0x0000007d7a12723e */ /* 0x000fe200000000ff */
[----:B------:R3:W-:Y:S01]  /*7870*/  STG.E.128 desc[UR6][R30.64], R12 ;  /* 0x0000000c1e007986 */ /* 0x0007e2000c101d06 */
[----:B------:R-:W-:Y:S02]  /*7880*/  F2FP.F16.F32.PACK_AB R17, R120, R123 ;  /* 0x0000007b7811723e */ /* 0x000fe400000000ff */
[----:B------:R-:W-:Y:S02]  /*7890*/  F2FP.F16.F32.PACK_AB R16, R118, R121 ;  /* 0x000000797610723e */ /* 0x000fe400000000ff */
[----:B0-----:R-:W-:Y:S02]  /*78a0*/  F2FP.F16.F32.PACK_AB R23, R137, R134 ;  /* 0x000000868917723e */ /* 0x001fe400000000ff */
        /* <DEDUP_REMOVED lines=9> */
.L_x_42554:
[----:B------:R-:W-:Y:S01]  /*7940*/  HFMA2 R130, -RZ, RZ, 0, 5.9604644775390625e-08 ;  /* 0x00000001ff827431 */ /* 0x000fe200000001ff */
[----:B------:R-:W-:Y:S01]  /*7950*/  BSSY B0, `(.L_x_42574) ;  /* 0x0000006000007945 */ /* 0x000fe20003800000 */
[----:B------:R-:W-:Y:S02]  /*7960*/  MOV R131, 0x1f ;  /* 0x0000001f00837802 */ /* 0x000fe40000000f00 */
[----:B------:R-:W-:-:S07]  /*7970*/  MOV R144, 0xffffffff ;  /* 0xffffffff00907802 */ /* 0x000fce0000000f00 */
[----:B------:R-:W-:Y:S05]  /*7980*/  WARPSYNC.COLLECTIVE R144, `(.L_x_42575) ;  /* 0x0000000090087348 */ /* 0x000fea0003c00000 */
[----:B------:R0:W1:Y:S02]  /*7990*/  SHFL.BFLY P0, R143, R129, R130, R131 ;  /* 0x0c000082818f7389 */ /* 0x0000640000000083 */
[----:B01----:R-:W-:Y:S05]  /*79a0*/  ENDCOLLECTIVE ;  /* 0x000000000000791b */ /* 0x003fea0003800000 */
.L_x_42575:
[----:B------:R-:W-:Y:S05]  /*79b0*/  BSYNC B0 ;  /* 0x0000000000007941 */ /* 0x000fea0003800000 */
.L_x_42574:
[----:B------:R-:W-:Y:S01]  /*79c0*/  FADD.FTZ R141, R129, R143 ;  /* 0x0000008f818d7221 */ /* 0x000fe20000010000 */
[----:B------:R-:W-:Y:S01]  /*79d0*/  HFMA2 R130, -RZ, RZ, 0, 1.1920928955078125e-07 ;  /* 0x00000002ff827431 */ /* 0x000fe200000001ff */
[----:B------:R-:W-:Y:S01]  /*79e0*/  MOV R131, 0x1f ;  /* 0x0000001f00837802 */ /* 0x000fe20000000f00 */
[----:B------:R-:W0:Y:S01]  /*79f0*/  LDC R142, c[0x0][0x400] ;  /* 0x00010000ff8e7b82 */ /* 0x000e220000000800 */
[----:B------:R-:W-:Y:S02]  /*7a00*/  MOV R144, 0xffffffff ;  /* 0xffffffff00907802 */ /* 0x000fe40000000f00 */
[----:B------:R-:W-:-:S07]  /*7a10*/  MOV R129, R141 ;  /* 0x0000008d00817202 */ /* 0x000fce0000000f00 */
[----:B0-----:R-:W-:Y:S05]  /*7a20*/  WARPSYNC.COLLECTIVE R144, `(.L_x_42576) ;  /* 0x0000000090087348 */ /* 0x001fea0003c00000 */
[----:B------:R1:W2:Y:S02]  /*7a30*/  SHFL.BFLY P0, R143, R129, R130, R131 ;  /* 0x0c000082818f7389 */ /* 0x0002a40000000083 */
[----:B012---:R-:W-:Y:S05]  /*7a40*/  ENDCOLLECTIVE ;  /* 0x000000000000791b */ /* 0x007fea0003800000 */
.L_x_42576:
[----:B------:R-:W-:Y:S02]  /*7a50*/  HFMA2 R130, -RZ, RZ, 0, 2.384185791015625e-07 ;  /* 0x00000004ff827431 */ /* 0x000fe400000001ff */
[----:B------:R-:W-:-:S05]  /*7a60*/  FADD.FTZ R147, R141, R143 ;  /* 0x0000008f8d937221 */ /* 0x000fca0000010000 */
[----:B------:R-:W-:-:S07]  /*7a70*/  MOV R129, R147 ;  /* 0x0000009300817202 */ /* 0x000fce0000000f00 */
[----:B------:R-:W-:Y:S05]  /*7a80*/  WARPSYNC.COLLECTIVE R144, `(.L_x_42577) ;  /* 0x0000000090087348 */ /* 0x000fea0003c00000 */
[----:B------:R0:W1:Y:S02]  /*7a90*/  SHFL.BFLY P0, R143, R129, R130, R131 ;  /* 0x0c000082818f7389 */ /* 0x0000640000000083 */
[----:B01----:R-:W-:Y:S05]  /*7aa0*/  ENDCOLLECTIVE ;  /* 0x000000000000791b */ /* 0x003fea0003800000 */
.L_x_42577:
[----:B------:R-:W-:Y:S02]  /*7ab0*/  HFMA2 R130, -RZ, RZ, 0, 4.76837158203125e-07 ;  /* 0x00000008ff827431 */ /* 0x000fe400000001ff */
[----:B------:R-:W-:-:S05]  /*7ac0*/  FADD.FTZ R148, R147, R143 ;  /* 0x0000008f93947221 */ /* 0x000fca0000010000 */
[----:B------:R-:W-:-:S07]  /*7ad0*/  MOV R129, R148 ;  /* 0x0000009400817202 */ /* 0x000fce0000000f00 */
[----:B------:R-:W-:Y:S05]  /*7ae0*/  WARPSYNC.COLLECTIVE R144, `(.L_x_42578) ;  /* 0x0000000090087348 */ /* 0x000fea0003c00000 */
[----:B------:R0:W1:Y:S02]  /*7af0*/  SHFL.BFLY P0, R143, R129, R130, R131 ;  /* 0x0c000082818f7389 */ /* 0x0000640000000083 */
[----:B01----:R-:W-:Y:S05]  /*7b00*/  ENDCOLLECTIVE ;  /* 0x000000000000791b */ /* 0x003fea0003800000 */
.L_x_42578:
[----:B------:R-:W-:Y:S02]  /*7b10*/  HFMA2 R130, -RZ, RZ, 0, 9.5367431640625e-07 ;  /* 0x00000010ff827431 */ /* 0x000fe400000001ff */
[----:B------:R-:W-:-:S05]  /*7b20*/  FADD.FTZ R149, R148, R143 ;  /* 0x0000008f94957221 */ /* 0x000fca0000010000 */
[----:B------:R-:W-:-:S07]  /*7b30*/  MOV R129, R149 ;  /* 0x0000009500817202 */ /* 0x000fce0000000f00 */
[----:B------:R-:W-:Y:S05]  /*7b40*/  WARPSYNC.COLLECTIVE R144, `(.L_x_42579) ;  /* 0x0000000090087348 */ /* 0x000fea0003c00000 */
[----:B------:R0:W1:Y:S02]  /*7b50*/  SHFL.BFLY P0, R143, R129, R130, R131 ;  /* 0x0c000082818f7389 */ /* 0x0000640000000083 */
[----:B01----:R-:W-:Y:S05]  /*7b60*/  ENDCOLLECTIVE ;  /* 0x000000000000791b */ /* 0x003fea0003800000 */
.L_x_42579:
        /* <DEDUP_REMOVED lines=134> */
.L_x_42580:
[----:B------:R-:W-:Y:S02]  /*83d0*/  HFMA2 R130, -RZ, RZ, 0, 1.1920928955078125e-07 ;  /* 0x00000002ff827431 */ /* 0x000fe400000001ff */
[----:B------:R-:W-:-:S05]  /*83e0*/  FADD.FTZ R141, R129, R143 ;  /* 0x0000008f818d7221 */ /* 0x000fca0000010000 */
[----:B------:R-:W-:-:S07]  /*83f0*/  MOV R129, R141 ;  /* 0x0000008d00817202 */ /* 0x000fce0000000f00 */
[----:B------:R-:W-:Y:S05]  /*8400*/  WARPSYNC.COLLECTIVE R144, `(.L_x_42581) ;  /* 0x0000000090087348 */ /* 0x000fea0003c00000 */
[----:B------:R0:W1:Y:S02]  /*8410*/  SHFL.BFLY P0, R143, R129, R130, R131 ;  /* 0x0c000082818f7389 */ /* 0x0000640000000083 */
[----:B01----:R-:W-:Y:S05]  /*8420*/  ENDCOLLECTIVE ;  /* 0x000000000000791b */ /* 0x003fea0003800000 */
.L_x_42581:
[----:B------:R-:W-:Y:S02]  /*8430*/  HFMA2 R130, -RZ, RZ, 0, 2.384185791015625e-07 ;  /* 0x00000004ff827431 */ /* 0x000fe400000001ff */
[----:B------:R-:W-:-:S05]  /*8440*/  FADD.FTZ R147, R141, R143 ;  /* 0x0000008f8d937221 */ /* 0x000fca0000010000 */
[----:B------:R-:W-:-:S07]  /*8450*/  MOV R129, R147 ;  /* 0x0000009300817202 */ /* 0x000fce0000000f00 */
[----:B------:R-:W-:Y:S05]  /*8460*/  WARPSYNC.COLLECTIVE R144, `(.L_x_42582) ;  /* 0x0000000090087348 */ /* 0x000fea0003c00000 */
[----:B------:R0:W1:Y:S02]  /*8470*/  SHFL.BFLY P0, R143, R129, R130, R131 ;  /* 0x0c000082818f7389 */ /* 0x0000640000000083 */
[----:B01----:R-:W-:Y:S05]  /*8480*/  ENDCOLLECTIVE ;  /* 0x000000000000791b */ /* 0x003fea0003800000 */
.L_x_42582:
[----:B------:R-:W-:Y:S02]  /*8490*/  HFMA2 R130, -RZ, RZ, 0, 4.76837158203125e-07 ;  /* 0x00000008ff827431 */ /* 0x000fe400000001ff */
[----:B------:R-:W-:-:S05]  /*84a0*/  FADD.FTZ R148, R147, R143 ;  /* 0x0000008f93947221 */ /* 0x000fca0000010000 */
[----:B------:R-:W-:-:S07]  /*84b0*/  MOV R129, R148 ;  /* 0x0000009400817202 */ /* 0x000fce0000000f00 */
[----:B------:R-:W-:Y:S05]  /*84c0*/  WARPSYNC.COLLECTIVE R144, `(.L_x_42583) ;  /* 0x0000000090087348 */ /* 0x000fea0003c00000 */
[----:B------:R0:W1:Y:S02]  /*84d0*/  SHFL.BFLY P0, R143, R129, R130, R131 ;  /* 0x0c000082818f7389 */ /* 0x0000640000000083 */
[----:B01----:R-:W-:Y:S05]  /*84e0*/  ENDCOLLECTIVE ;  /* 0x000000000000791b */ /* 0x003fea0003800000 */
.L_x_42583:
[----:B------:R-:W-:Y:S02]  /*84f0*/  HFMA2 R130, -RZ, RZ, 0, 9.5367431640625e-07 ;  /* 0x00000010ff827431 */ /* 0x000fe400000001ff */
[----:B------:R-:W-:-:S05]  /*8500*/  FADD.FTZ R149, R148, R143 ;  /* 0x0000008f94957221 */ /* 0x000fca0000010000 */
[----:B------:R-:W-:-:S07]  /*8510*/  MOV R129, R149 ;  /* 0x0000009500817202 */ /* 0x000fce0000000f00 */
[----:B------:R-:W-:Y:S05]  /*8520*/  WARPSYNC.COLLECTIVE R144, `(.L_x_42584) ;  /* 0x0000000090087348 */ /* 0x000fea0003c00000 */
[----:B------:R0:W1:Y:S02]  /*8530*/  SHFL.BFLY P0, R143, R129, R130, R131 ;  /* 0x0c000082818f7389 */ /* 0x0000640000000083 */
[----:B01----:R-:W-:Y:S05]  /*8540*/  ENDCOLLECTIVE ;  /* 0x000000000000791b */ /* 0x003fea0003800000 */
.L_x_42584:
[----:B------:R-:W-:Y:S05]  /*8550*/  BRA `(.L_x_42585) ;  /* 0xffffff9c00bc7947 */ /* 0x000fea000383ffff */
.L_x_42572:
[----:B------:R-:W-:Y:S01]  /*8560*/  HFMA2 R131, -RZ, RZ, 0, 1.847743988037109375e-06 ;  /* 0x0000001fff837431 */ /* 0x000fe200000001ff */
[----:B------:R-:W-:Y:S01]  /*8570*/  BSSY B0, `(.L_x_42586) ;  /* 0x0000006000007945 */ /* 0x000fe20003800000 */
[----:B------:R-:W-:Y:S02]  /*8580*/  MOV R130, 0x1 ;  /* 0x0000000100827802 */ /* 0x000fe40000000f00 */
[----:B------:R-:W-:-:S07]  /*8590*/  MOV R144, 0xffffffff ;  /* 0xffffffff00907802 */ /* 0x000fce0000000f00 */
[----:B------:R-:W-:Y:S05]  /*85a0*/  WARPSYNC.COLLECTIVE R144, `(.L_x_42587) ;  /* 0x0000000090087348 */ /* 0x000fea0003c00000 */
[----:B------:R0:W1:Y:S02]  /*85b0*/  SHFL.BFLY P0, R143, R129, R130, R131 ;  /* 0x0c000082818f7389 */ /* 0x0000640000000083 */
[----:B01----:R-:W-:Y:S05]  /*85c0*/  ENDCOLLECTIVE ;  /* 0x000000000000791b */ /* 0x003fea0003800000 */
.L_x_42587:
[----:B------:R-:W-:Y:S05]  /*85d0*/  BSYNC B0 ;  /* 0x0000000000007941 */ /* 0x000fea0003800000 */
.L_x_42586:
        /* <DEDUP_REMOVED lines=9> */
.L_x_42588:
[----:B------:R-:W-:Y:S02]  /*8670*/  HFMA2 R130, -RZ, RZ, 0, 2.384185791015625e-07 ;  /* 0x00000004ff827431 */ /* 0x000fe400000001ff */
[----:B------:R-:W-:-:S05]  /*8680*/  FADD.FTZ R147, R146, R143 ;  /* 0x0000008f92937221 */ /* 0x000fca0000010000 */
[----:B------:R-:W-:-:S07]  /*8690*/  MOV R129, R147 ;  /* 0x0000009300817202 */ /* 0x000fce0000000f00 */
[----:B------:R-:W-:Y:S05]  /*86a0*/  WARPSYNC.COLLECTIVE R144, `(.L_x_42589) ;  /* 0x0000000090087348 */ /* 0x000fea0003c00000 */
[----:B------:R0:W1:Y:S02]  /*86b0*/  SHFL.BFLY P0, R143, R129, R130, R131 ;  /* 0x0c000082818f7389 */ /* 0x0000640000000083 */
[----:B01----:R-:W-:Y:S05]  /*86c0*/  ENDCOLLECTIVE ;  /* 0x000000000000791b */ /* 0x003fea0003800000 */
.L_x_42589:
[----:B------:R-:W-:Y:S02]  /*86d0*/  HFMA2 R130, -RZ, RZ, 0, 4.76837158203125e-07 ;  /* 0x00000008ff827431 */ /* 0x000fe400000001ff */
[----:B------:R-:W-:-:S05]  /*86e0*/  FADD.FTZ R148, R147, R143 ;  /* 0x0000008f93947221 */ /* 0x000fca0000010000 */
[----:B------:R-:W-:-:S07]  /*86f0*/  MOV R129, R148 ;  /* 0x0000009400817202 */ /* 0x000fce0000000f00 */
[----:B------:R-:W-:Y:S05]  /*8700*/  WARPSYNC.COLLECTIVE R144, `(.L_x_42590) ;  /* 0x0000000090087348 */ /* 0x000fea0003c00000 */
[----:B------:R0:W1:Y:S02]  /*8710*/  SHFL.BFLY P0, R143, R129, R130, R131 ;  /* 0x0c000082818f7389 */ /* 0x0000640000000083 */
[----:B01----:R-:W-:Y:S05]  /*8720*/  ENDCOLLECTIVE ;  /* 0x000000000000791b */ /* 0x003fea0003800000 */
.L_x_42590:
[----:B------:R-:W-:Y:S02]  /*8730*/  HFMA2 R130, -RZ, RZ, 0, 9.5367431640625e-07 ;  /* 0x00000010ff827431 */ /* 0x000fe400000001ff */
[----:B------:R-:W-:-:S05]  /*8740*/  FADD.FTZ R149, R148, R143 ;  /* 0x0000008f94957221 */ /* 0x000fca0000010000 */
[----:B------:R-:W-:-:S07]  /*8750*/  MOV R129, R149 ;  /* 0x0000009500817202 */ /* 0x000fce0000000f00 */
[----:B------:R-:W-:Y:S05]  /*8760*/  WARPSYNC.COLLECTIVE R144, `(.L_x_42591) ;  /* 0x0000000090087348 */ /* 0x000fea0003c00000 */
[----:B------:R0:W1:Y:S02]  /*8770*/  SHFL.BFLY P0, R143, R129, R130, R131 ;  /* 0x0c000082818f7389 */ /* 0x0000640000000083 */
[----:B01----:R-:W-:Y:S05]  /*8780*/  ENDCOLLECTIVE ;  /* 0x000000000000791b */ /* 0x003fea0003800000 */
.L_x_42591:
        /* <DEDUP_REMOVED lines=134> */
.L_x_42592:
[----:B------:R-:W-:Y:S02]  /*8ff0*/  HFMA2 R130, -RZ, RZ, 0, 1.1920928955078125e-07 ;  /* 0x00000002ff827431 */ /* 0x000fe400000001ff */
[----:B------:R-:W-:-:S05]  /*9000*/  FADD.FTZ R146, R129, R143 ;  /* 0x0000008f81927221 */ /* 0x000fca0000010000 */
[----:B------:R-:W-:-:S07]  /*9010*/  MOV R129, R146 ;  /* 0x0000009200817202 */ /* 0x000fce0000000f00 */
[----:B------:R-:W-:Y:S05]  /*9020*/  WARPSYNC.COLLECTIVE R144, `(.L_x_42593) ;  /* 0x0000000090087348 */ /* 0x000fea0003c00000 */
[----:B------:R0:W1:Y:S02]  /*9030*/  SHFL.BFLY P0, R143, R129, R130, R131 ;  /* 0x0c000082818f7389 */ /* 0x0000640000000083 */
[----:B01----:R-:W-:Y:S05]  /*9040*/  ENDCOLLECTIVE ;  /* 0x000000000000791b */ /* 0x003fea0003800000 */
.L_x_42593:
[----:B------:R-:W-:Y:S02]  /*9050*/  HFMA2 R130, -RZ, RZ, 0, 2.384185791015625e-07 ;  /* 0x00000004ff827431 */ /* 0x000fe400000001ff */
[----:B------:R-:W-:-:S05]  /*9060*/  FADD.FTZ R147, R146, R143 ;  /* 0x0000008f92937221 */ /* 0x000fca0000010000 */
[----:B------:R-:W-:-:S07]  /*9070*/  MOV R129, R147 ;  /* 0x0000009300817202 */ /* 0x000fce0000000f00 */
[----:B------:R-:W-:Y:S05]  /*9080*/  WARPSYNC.COLLECTIVE R144, `(.L_x_42594) ;  /* 0x0000000090087348 */ /* 0x000fea0003c00000 */
[----:B------:R0:W1:Y:S02]  /*9090*/  SHFL.BFLY P0, R143, R129, R130, R131 ;  /* 0x0c000082818f7389 */ /* 0x0000640000000083 */
[----:B01----:R-:W-:Y:S05]  /*90a0*/  ENDCOLLECTIVE ;  /* 0x000000000000791b */ /* 0x003fea0003800000 */
.L_x_42594:
[----:B------:R-:W-:Y:S02]  /*90b0*/  HFMA2 R130, -RZ, RZ, 0, 4.76837158203125e-07 ;  /* 0x00000008ff827431 */ /* 0x000fe400000001ff */
[----:B------:R-:W-:-:S05]  /*90c0*/  FADD.FTZ R148, R147, R143 ;  /* 0x0000008f93947221 */ /* 0x000fca0000010000 */
[----:B------:R-:W-:-:S07]  /*90d0*/  MOV R129, R148 ;  /* 0x0000009400817202 */ /* 0x000fce0000000f00 */
[----:B------:R-:W-:Y:S05]  /*90e0*/  WARPSYNC.COLLECTIVE R144, `(.L_x_42595) ;  /* 0x0000000090087348 */ /* 0x000fea0003c00000 */
[----:B------:R0:W1:Y:S02]  /*90f0*/  SHFL.BFLY P0, R143, R129, R130, R131 ;  /* 0x0c000082818f7389 */ /* 0x0000640000000083 */
[----:B01----:R-:W-:Y:S05]  /*9100*/  ENDCOLLECTIVE ;  /* 0x000000000000791b */ /* 0x003fea0003800000 */
.L_x_42595:
[----:B------:R-:W-:Y:S02]  /*9110*/  HFMA2 R130, -RZ, RZ, 0, 9.5367431640625e-07 ;  /* 0x00000010ff827431 */ /* 0x000fe400000001ff */
[----:B------:R-:W-:-:S05]  /*9120*/  FADD.FTZ R149, R148, R143 ;  /* 0x0000008f94957221 */ /* 0x000fca0000010000 */
[----:B------:R-:W-:-:S07]  /*9130*/  MOV R129, R149 ;  /* 0x0000009500817202 */ /* 0x000fce0000000f00 */
[----:B------:R-:W-:Y:S05]  /*9140*/  WARPSYNC.COLLECTIVE R144, `(.L_x_42596) ;  /* 0x0000000090087348 */ /* 0x000fea0003c00000 */
[----:B------:R0:W1:Y:S02]  /*9150*/  SHFL.BFLY P0, R143, R129, R130, R131 ;  /* 0x0c000082818f7389 */ /* 0x0000640000000083 */
[----:B01----:R-:W-:Y:S05]  /*9160*/  ENDCOLLECTIVE ;  /* 0x000000000000791b */ /* 0x003fea0003800000 */
.L_x_42596:
[----:B------:R-:W-:Y:S05]  /*9170*/  BRA `(.L_x_42597) ;  /* 0xffffffcc00e07947 */ /* 0x000fea000383ffff */
.L_x_42598:
        /* <DEDUP_REMOVED lines=16> */
.L_x_71517:


//--------------------- .text._ZN10layer_norm13ln_fwd_kernelINS_13Kernel_traitsI6__halfS2_fS2_fjLj2048ELj1ELj4ELj1ELj16ENS_18Kernel_traits_baseILj2048ES2_S2_fS2_fjLj128EEEEELb0ELb0ELb1ELb0EEEvNS_9FwdParamsE --------------------------
	.section	.text._ZN10layer_norm13ln_fwd_kernelINS_13Kernel_traitsI6__halfS2_fS2_fjLj2048ELj1ELj4ELj1ELj16ENS_18Kernel_traits_baseILj2048ES2_S2_fS2_fjLj128EEEEELb0ELb0ELb1ELb0EEEvNS_9FwdParamsE,"ax",@progbits
	.align	128
        .global         _ZN10layer_norm13ln_fwd_kernelINS_13Kernel_traitsI6__halfS2_fS2_fjLj2048ELj1ELj4ELj1ELj16ENS_18Kernel_traits_baseILj2048ES2_S2_fS2_fjLj128EEEEELb0ELb0ELb1ELb0EEEvNS_9FwdParamsE
        .type           _ZN10layer_norm13ln_fwd_kernelINS_13Kernel_traitsI6__halfS2_fS2_fjLj2048ELj1ELj4ELj1ELj16ENS_18Kernel_traits_baseILj2048ES2_S2_fS2_fjLj128EEEEELb0ELb0ELb1ELb0EEEvNS_9FwdParamsE,@function
        .size           _ZN10layer_norm13ln_fwd_kernelINS_13Kernel_traitsI6__halfS2_fS2_fjLj2048ELj1ELj4ELj1ELj16ENS_18Kernel_traits_baseILj2048ES2_S2_fS2_fjLj128EEEEELb0ELb0ELb1ELb0EEEvNS_9FwdParamsE,(.L_x_71518 - _ZN10layer_norm13ln_fwd_kernelINS_13Kernel_traitsI6__halfS2_fS2_fjLj2048ELj1ELj4ELj1ELj16ENS_18Kernel_traits_baseILj2048ES2_S2_fS2_fjLj128EEEEELb0ELb0ELb1ELb0EEEvNS_9FwdParamsE)
        .other          _ZN10layer_norm13ln_fwd_kernelINS_13Kernel_traitsI6__halfS2_fS2_fjLj2048ELj1ELj4ELj1ELj16ENS_18Kernel_traits_baseILj2048ES2_S2_fS2_fjLj128EEEEELb0ELb0ELb1ELb0EEEvNS_9FwdParamsE,@"STO_CUDA_ENTRY STV_DEFAULT"
_ZN10layer_norm13ln_fwd_kernelINS_13Kernel_traitsI6__halfS2_fS2_fjLj2048ELj1ELj4ELj1ELj16ENS_18Kernel_traits_baseILj2048ES2_S2_fS2_fjLj128EEEEELb0ELb0ELb1ELb0EEEvNS_9FwdParamsE:
.text._ZN10layer_norm13ln_fwd_kernelINS_13Kernel_traitsI6__halfS2_fS2_fjLj2048ELj1ELj4ELj1ELj16ENS_18Kernel_traits_baseILj2048ES2_S2_fS2_fjLj128EEEEELb0ELb0ELb1ELb0EEEvNS_9FwdParamsE:
        /* <DEDUP_REMOVED lines=14> */
[----:B------:R-:W-:-:S03]  /*00e0*/  LOP3.LUT R3, R140, 0x1f, RZ, 0x3c, !PT ;  /* 0x0000001f8c037812 */ /* 0x000fc600078e3cff */
[----:B------:R-:W-:Y:S02]  /*00f0*/  LOP3.LUT R2, R2, UR4, RZ, 0xfc, !PT ;  /* 0x0000000402027c12 */ /* 0x000fe4000f8efcff */
[----:B------:R-:W-:Y:S02]  /*0100*/  LEA.HI.SX32 R0, R0, R3, 0x1d ;  /* 0x0000000300007211 */ /* 0x000fe400078feaff */
        /* <DEDUP_REMOVED lines=67> */
.L_x_42600:
        /* <DEDUP_REMOVED lines=14> */
[----:B------:R-:W5:Y:S01]  /*0620*/  @P6 LDG.E.128 R12, desc[UR6][R4.64] ;  /* 0x00000006040c6981 */ /* 0x000f62000c1e1d00 */
[C---:B-1----:R-:W-:Y:S01]  /*0630*/  @P5 IMAD.WIDE.U32 R6, R3.reuse, 0x10, R6 ;  /* 0x0000001003065825 */ /* 0x042fe200078e0006 */
[----:B------:R-:W-:Y:S01]  /*0640*/  @P5 IADD3 R3, PT, PT, R3, 0x20, RZ ;  /* 0x0000002003035810 */ /* 0x000fe20007ffe0ff */
[----:B------:R-:W0:Y:S03]  /*0650*/  @P2 LDC.64 R16, c[0x0][0x3d0] ;  /* 0x0000f400ff102b82 */ /* 0x000e260000000a00 */
[----:B------:R-:W5:Y:S01]  /*0660*/  @P5 LDG.E.128 R20, desc[UR6][R6.64] ;  /* 0x0000000606145981 */ /* 0x000f62000c1e1d00 */
[C---:B--2---:R-:W-:Y:S01]  /*0670*/  @P4 IMAD.WIDE.U32 R8, R3.reuse, 0x10, R8 ;  /* 0x0000001003084825 */ /* 0x044fe200078e0008 */
[----:B------:R-:W-:-:S03]  /*0680*/  @P4 IADD3 R3, PT, PT, R3, 0x20, RZ ;  /* 0x0000002003034810 */ /* 0x000fc60007ffe0ff */
[----:B------:R-:W1:Y:S01]  /*0690*/  @P1 LDC.64 R24, c[0x0][0x3d0] ;  /* 0x0000f400ff181b82 */ /* 0x000e620000000a00 */
[----:B------:R-:W5:Y:S01]  /*06a0*/  @P4 LDG.E.128 R28, desc[UR6][R8.64] ;  /* 0x00000006081c4981 */ /* 0x000f62000c1e1d00 */
[C---:B---3--:R-:W-:Y:S01]  /*06b0*/  @P3 IMAD.WIDE.U32 R10, R3.reuse, 0x10, R10 ;  /* 0x00000010030a3825 */ /* 0x048fe200078e000a */
[----:B------:R-:W-:-:S05]  /*06c0*/  @P3 IADD3 R3, PT, PT, R3, 0x20, RZ ;  /* 0x0000002003033810 */ /* 0x000fca0007ffe0ff */
[----:B------:R-:W2:Y:S01]  /*06d0*/  @P0 LDC.64 R32, c[0x0][0x3d0] ;  /* 0x0000f400ff200b82 */ /* 0x000ea20000000a00 */
[----:B------:R-:W5:Y:S01]  /*06e0*/  @P3 LDG.E.128 R36, desc[UR6][R10.64] ;  /* 0x000000060a243981 */ /* 0x000f62000c1e1d00 */
[----:B------:R-:W-:Y:S01]  /*06f0*/  ISETP.GE.U32.AND P6, PT, R0, 0x100, PT ;  /* 0x000001000000780c */ /* 0x000fe20003fc6070 */
[C---:B0-----:R-:W-:Y:S01]  /*0700*/  @P2 IMAD.WIDE.U32 R16, R3.reuse, 0x10, R16 ;  /* 0x0000001003102825 */ /* 0x041fe200078e0010 */
[----:B------:R-:W-:-:S03]  /*0710*/  @P2 IADD3 R3, PT, PT, R3, 0x20, RZ ;  /* 0x0000002003032810 */ /* 0x000fc60007ffe0ff */
[----:B------:R-:W-:Y:S02]  /*0720*/  HFMA2 R66, -RZ, RZ, 0, 0 ;  /* 0x00000000ff427431 */ /* 0x000fe400000001ff */
[----:B------:R-:W-:Y:S01]  /*0730*/  HFMA2 R50, -RZ, RZ, 0, 0 ;  /* 0x00000000ff327431 */ /* 0x000fe200000001ff */
[----:B------:R-:W5:Y:S01]  /*0740*/  @P2 LDG.E.128 R44, desc[UR6][R16.64] ;  /* 0x00000006102c2981 */ /* 0x000f62000c1e1d00 */
[C---:B-1----:R-:W-:Y:S01]  /*0750*/  @P1 IMAD.WIDE.U32 R24, R3.reuse, 0x10, R24 ;  /* 0x0000001003181825 */ /* 0x042fe200078e0018 */
[----:B------:R-:W-:-:S03]  /*0760*/  @P1 IADD3 R3, PT, PT, R3, 0x20, RZ ;  /* 0x0000002003031810 */ /* 0x000fc60007ffe0ff */
[----:B------:R-:W-:Y:S02]  /*0770*/  HFMA2 R34, -RZ, RZ, 0, 0 ;  /* 0x00000000ff227431 */ /* 0x000fe400000001ff */
[----:B------:R-:W-:Y:S01]  /*0780*/  HFMA2 R18, -RZ, RZ, 0, 0 ;  /* 0x00000000ff127431 */ /* 0x000fe200000001ff */
[----:B------:R0:W5:Y:S01]  /*0790*/  @P1 LDG.E.128 R52, desc[UR6][R24.64] ;  /* 0x0000000618341981 */ /* 0x000162000c1e1d00 */
[----:B--2---:R-:W-:Y:S01]  /*07a0*/  @P0 IMAD.WIDE.U32 R32, R3, 0x10, R32 ;  /* 0x0000001003200825 */ /* 0x004fe200078e0020 */
[----:B------:R-:W-:Y:S02]  /*07b0*/  CS2R R64, SRZ ;  /* 0x0000000000407805 */ /* 0x000fe4000001ff00 */
[----:B------:R-:W-:Y:S02]  /*07c0*/  MOV R58, RZ ;  /* 0x000000ff003a7202 */ /* 0x000fe40000000f00 */
[----:B------:R-:W-:Y:S02]  /*07d0*/  CS2R R56, SRZ ;  /* 0x0000000000387805 */ /* 0x000fe4000001ff00 */
[----:B------:R-:W-:Y:S01]  /*07e0*/  CS2R R48, SRZ ;  /* 0x0000000000307805 */ /* 0x000fe2000001ff00 */
[----:B------:R1:W5:Y:S01]  /*07f0*/  @P0 LDG.E.128 R60, desc[UR6][R32.64] ;  /* 0x00000006203c0981 */ /* 0x000362000c1e1d00 */
[----:B------:R-:W-:-:S02]  /*0800*/  MOV R42, RZ ;  /* 0x000000ff002a7202 */ /* 0x000fc40000000f00 */
[----:B------:R-:W-:Y:S02]  /*0810*/  CS2R R40, SRZ ;  /* 0x0000000000287805 */ /* 0x000fe4000001ff00 */
[----:B------:R-:W-:Y:S02]  /*0820*/  MOV R26, RZ ;  /* 0x000000ff001a7202 */ /* 0x000fe40000000f00 */
[----:B0-----:R-:W-:Y:S02]  /*0830*/  CS2R R24, SRZ ;  /* 0x0000000000187805 */ /* 0x001fe4000001ff00 */
[----:B------:R-:W-:Y:S02]  /*0840*/  CS2R R16, SRZ ;  /* 0x0000000000107805 */ /* 0x000fe4000001ff00 */
[----:B------:R-:W-:Y:S02]  /*0850*/  @P5 MOV R27, RZ ;  /* 0x000000ff001b5202 */ /* 0x000fe40000000f00 */
[----:B------:R-:W-:-:S02]  /*0860*/  @P4 MOV R35, RZ ;  /* 0x000000ff00234202 */ /* 0x000fc40000000f00 */
[----:B-1----:R-:W-:Y:S02]  /*0870*/  CS2R R32, SRZ ;  /* 0x0000000000207805 */ /* 0x002fe4000001ff00 */
[----:B------:R-:W-:Y:S02]  /*0880*/  @P3 MOV R43, RZ ;  /* 0x000000ff002b3202 */ /* 0x000fe40000000f00 */
[----:B------:R-:W-:Y:S02]  /*0890*/  @P2 MOV R51, RZ ;  /* 0x000000ff00332202 */ /* 0x000fe40000000f00 */
[----:B------:R-:W-:Y:S02]  /*08a0*/  @P1 MOV R59, RZ ;  /* 0x000000ff003b1202 */ /* 0x000fe40000000f00 */
[----:B------:R-:W-:Y:S02]  /*08b0*/  @P0 MOV R67, RZ ;  /* 0x000000ff00430202 */ /* 0x000fe40000000f00 */
[----:B------:R-:W-:Y:S01]  /*08c0*/  @P0 IADD3 R3, PT, PT, R3, 0x20, RZ ;  /* 0x0000002003030810 */ /* 0x000fe20007ffe0ff */
[----:B------:R-:W-:Y:S06]  /*08d0*/  @!P6 BRA `(.L_x_42601) ;  /* 0x00000000004ce947 */ /* 0x000fec0003800000 */
        /* <DEDUP_REMOVED lines=19> */
.L_x_42601:
[----:B------:R-:W-:Y:S05]  /*0a10*/  BSYNC.RECONVERGENT B0 ;  /* 0x0000000000007941 */ /* 0x000fea0003800200 */
.L_x_42599:
[----:B------:R-:W0:Y:S01]  /*0a20*/  LDCU UR4, c[0x0][0x384] ;  /* 0x00007080ff0477ac */ /* 0x000e220008000800 */
[----:B------:R-:W1:Y:S01]  /*0a30*/  LDCU.U8 UR5, c[0x0][0x410] ;  /* 0x00008200ff0577ac */ /* 0x000e620008000000 */
[----:B------:R-:W2:Y:S01]  /*0a40*/  LDCU UR10, c[0x0][0x448] ;  /* 0x00008900ff0a77ac */ /* 0x000ea20008000800 */
[----:B------:R-:W3:Y:S01]  /*0a50*/  LDCU.64 UR8, c[0x0][0x3a0] ;  /* 0x00007400ff0877ac */ /* 0x000ee20008000a00 */
[----:B0-----:R-:W-:-:S13]  /*0a60*/  ISETP.GE.AND P0, PT, R2, UR4, PT ;  /* 0x0000000402007c0c */ /* 0x001fda000bf06270 */
[----:B-123--:R-:W-:Y:S05]  /*0a70*/  @P0 EXIT ;  /* 0x000000000000094d */ /* 0x00efea0003800000 */
.L_x_42667:
[----:B------:R-:W0:Y:S08]  /*0a80*/  LDC.64 R6, c[0x0][0x3f0] ;  /* 0x0000fc00ff067b82 */ /* 0x000e300000000a00 */
[----:B------:R-:W1:Y:S08]  /*0a90*/  LDC.64 R142, c[0x0][0x3f8] ;  /* 0x0000fe00ff8e7b82 */ /* 0x000e700000000a00 */
[----:B------:R-:W2:Y:S01]  /*0aa0*/  LDC R5, c[0x0][0x388] ;  /* 0x0000e200ff057b82 */ /* 0x000ea20000000800 */
[----:B0-----:R-:W-:-:S05]  /*0ab0*/  IMAD.WIDE R6, R2, 0x4, R6 ;  /* 0x0000000402067825 */ /* 0x001fca00078e0206 */
[----:B------:R0:W3:Y:S01]  /*0ac0*/  LDG.E R3, desc[UR6][R6.64] ;  /* 0x0000000606037981 */ /* 0x0000e2000c1e1900 */
[----:B-1----:R-:W-:-:S05]  /*0ad0*/  IMAD.WIDE R142, R2, 0x4, R142 ;  /* 0x00000004028e7825 */ /* 0x002fca00078e028e */
[----:B-----5:R1:W5:Y:S01]  /*0ae0*/  LDG.E R4, desc[UR6][R142.64] ;  /* 0x000000068e047981 */ /* 0x020362000c1e1900 */
[----:B------:R-:W-:Y:S01]  /*0af0*/  ISETP.GE.U32.AND P5, PT, R0, 0x20, PT ;  /* 0x000000200000780c */ /* 0x000fe20003fa6070 */
[----:B------:R-:W-:Y:S01]  /*0b00*/  BSSY.RECONVERGENT B0, `(.L_x_42602) ;  /* 0x0000059000007945 */ /* 0x000fe20003800200 */
[----:B--2---:R-:W-:-:S05]  /*0b10*/  IMAD R141, R2, R5, RZ ;  /* 0x00000005028d7224 */ /* 0x004fca00078e02ff */
[----:B------:R-:W-:-:S04]  /*0b20*/  SHF.R.S32.HI R144, RZ, 0x1f, R141 ;  /* 0x0000001fff907819 */ /* 0x000fc8000001148d */
[----:B------:R-:W-:-:S04]  /*0b30*/  LEA.HI R141, R144, R141, RZ, 0x3 ;  /* 0x0000008d908d7211 */ /* 0x000fc800078f18ff */
[----:B0-----:R-:W-:Y:S02]  /*0b40*/  LEA.HI.SX32 R6, R141, R140, 0x1d ;  /* 0x0000008c8d067211 */ /* 0x001fe400078feaff */
[----:B---3--:R-:W-:-:S13]  /*0b50*/  ISETP.GE.AND P0, PT, R3, 0x1, PT ;  /* 0x000000010300780c */ /* 0x008fda0003f06270 */
[----:B------:R-:W0:Y:S01]  /*0b60*/  @P0 S2R R145, SR_TID.X ;  /* 0x0000000000910919 */ /* 0x000e220000002100 */
[----:B------:R-:W-:-:S05]  /*0b70*/  @P0 IADD3 R146, PT, PT, R3, -0x1, RZ ;  /* 0xffffffff03920810 */ /* 0x000fca0007ffe0ff */
[----:B------:R-:W-:-:S05]  /*0b80*/  @P0 IMAD R146, R146, R5, RZ ;  /* 0x0000000592920224 */ /* 0x000fca00078e02ff */
[----:B------:R-:W-:-:S04]  /*0b90*/  @P0 SHF.R.S32.HI R7, RZ, 0x1f, R146 ;  /* 0x0000001fff070819 */ /* 0x000fc80000011492 */
[----:B------:R-:W-:Y:S01]  /*0ba0*/  @P0 LEA.HI R141, R7, R146, RZ, 0x3 ;  /* 0x00000092078d0211 */ /* 0x000fe200078f18ff */
[----:B------:R-:W-:Y:S01]  /*0bb0*/  HFMA2 R7, -RZ, RZ, 0, 0 ;  /* 0x00000000ff077431 */ /* 0x000fe200000001ff */
[----:B0-----:R-:W-:-:S04]  /*0bc0*/  @P0 LOP3.LUT R140, R145, 0x1f, RZ, 0xc0, !PT ;  /* 0x0000001f918c0812 */ /* 0x001fc800078ec0ff */
[----:B------:R-:W-:Y:S01]  /*0bd0*/  @P0 LEA.HI.SX32 R7, R141, R140, 0x1d ;  /* 0x0000008c8d070211 */ /* 0x000fe200078feaff */
[----:B-1----:R-:W-:Y:S06]  /*0be0*/  @!P5 BRA `(.L_x_42603) ;  /* 0x000000040028d947 */ /* 0x002fec0003800000 */
[----:B------:R-:W-:Y:S04]  /*0bf0*/  BSSY.RECONVERGENT B1, `(.L_x_42604) ;  /* 0x0000005000017945 */ /* 0x000fe80003800200 */
[----:B------:R-:W-:Y:S05]  /*0c00*/  @!P0 BRA `(.L_x_42605) ;  /* 0x00000000000c8947 */ /* 0x000fea0003800000 */
[----:B------:R-:W0:Y:S02]  /*0c10*/  LDC.64 R76, c[0x0][0x390] ;  /* 0x0000e400ff4c7b82 */ /* 0x000e240000000a00 */
[----:B0-----:R-:W-:-:S06]  /*0c20*/  IMAD.WIDE.U32 R76, R7, 0x10, R76 ;  /* 0x00000010074c7825 */ /* 0x001fcc00078e004c */
[----:B------:R-:W5:Y:S02]  /*0c30*/  LDG.E.128 R76, desc[UR6][R76.64] ;  /* 0x000000064c4c7981 */ /* 0x000f64000c1e1d00 */
.L_x_42605:
[----:B------:R-:W-:Y:S05]  /*0c40*/  BSYNC.RECONVERGENT B1 ;  /* 0x0000000000017941 */ /* 0x000fea0003800200 */
.L_x_42604:
        /* <DEDUP_REMOVED lines=9> */
[--C-:B-----5:R-:W-:Y:S02]  /*0ce0*/  @P1 HADD2.F32 R141, -RZ, R76.reuse.H0_H0 ;  /* 0x2000004cff8d1230 */ /* 0x120fe40000004100 */
[----:B------:R-:W-:Y:S02]  /*0cf0*/  @P1 HADD2.F32 R144, -RZ, R76.H1_H1 ;  /* 0x3000004cff901230 */ /* 0x000fe40000004100 */
[----:B0-----:R-:W-:-:S03]  /*0d00*/  @P1 HADD2.F32 R142, -RZ, R77.H1_H1 ;  /* 0x3000004dff8e1230 */ /* 0x001fc60000004100 */
[----:B------:R-:W0:Y:S08]  /*0d10*/  @P1 LDC R146, c[0x0][0x40c] ;  /* 0x00010300ff921b82 */ /* 0x000e300000000800 */
[----:B------:R-:W1:Y:S08]  /*0d20*/  @P1 LDC R147, c[0x0][0x40c] ;  /* 0x00010300ff931b82 */ /* 0x000e700000000800 */
[----:B------:R-:W4:Y:S08]  /*0d30*/  @P1 LDC R148, c[0x0][0x40c] ;  /* 0x00010300ff941b82 */ /* 0x000f300000000800 */
[----:B------:R-:W3:Y:S08]  /*0d40*/  @P1 LDC R149, c[0x0][0x40c] ;  /* 0x00010300ff951b82 */ /* 0x000ef00000000800 */
[----:B------:R-:W3:Y:S01]  /*0d50*/  @P1 LDC R143, c[0x0][0x40c] ;  /* 0x00010300ff8f1b82 */ /* 0x000ee20000000800 */
[----:B--2---:R-:W-:Y:S01]  /*0d60*/  @P1 FFMA.FTZ R8, R141, R145, R8 ;  /* 0x000000918d081223 */ /* 0x004fe20000010008 */
[----:B0-----:R-:W-:-:S06]  /*0d70*/  @P1 FFMA.FTZ R9, R144, R146, R9 ;  /* 0x0000009290091223 */ /* 0x001fcc0000010009 */
[----:B------:R-:W0:Y:S01]  /*0d80*/  @P1 LDC R145, c[0x0][0x40c] ;  /* 0x00010300ff911b82 */ /* 0x000e220000000800 */
[----:B------:R-:W-:Y:S02]  /*0d90*/  @P1 HADD2.F32 R141, -RZ, R77.H0_H0 ;  /* 0x2000004dff8d1230 */ /* 0x000fe40000004100 */
[----:B----4-:R-:W-:Y:S01]  /*0da0*/  @P1 FFMA.FTZ R11, R142, R148, R11 ;  /* 0x000000948e0b1223 */ /* 0x010fe2000001000b */
[--C-:B------:R-:W-:Y:S02]  /*0db0*/  @P1 HADD2.F32 R142, -RZ, R78.reuse.H1_H1 ;  /* 0x3000004eff8e1230 */ /* 0x100fe40000004100 */
[----:B------:R-:W-:Y:S02]  /*0dc0*/  @P1 HADD2.F32 R144, -RZ, R79.H1_H1 ;  /* 0x3000004fff901230 */ /* 0x000fe40000004100 */
[----:B-1----:R-:W-:Y:S01]  /*0dd0*/  @P1 FFMA.FTZ R10, R141, R147, R10 ;  /* 0x000000938d0a1223 */ /* 0x002fe2000001000a */
[----:B------:R-:W-:Y:S01]  /*0de0*/  @P1 HADD2.F32 R141, -RZ, R78.H0_H0 ;  /* 0x2000004eff8d1230 */ /* 0x000fe20000004100 */
[----:B------:R-:W1:Y:S01]  /*0df0*/  @P1 LDC R146, c[0x0][0x40c] ;  /* 0x00010300ff921b82 */ /* 0x000e620000000800 */
[----:B---3--:R-:W-:-:S03]  /*0e00*/  @P1 FFMA.FTZ R137, R142, R143, R137 ;  /* 0x0000008f8e891223 */ /* 0x008fc60000010089 */
[----:B------:R-:W-:Y:S01]  /*0e10*/  @P1 FFMA.FTZ R136, R141, R149, R136 ;  /* 0x000000958d881223 */ /* 0x000fe20000010088 */
[----:B------:R-:W-:-:S05]  /*0e20*/  @P1 HADD2.F32 R141, -RZ, R79.H0_H0 ;  /* 0x2000004fff8d1230 */ /* 0x000fca0000004100 */
[----:B0-----:R-:W-:Y:S01]  /*0e30*/  @P1 FFMA.FTZ R138, R141, R145, R138 ;  /* 0x000000918d8a1223 */ /* 0x001fe2000001008a */
[----:B-1----:R-:W-:Y:S01]  /*0e40*/  @P1 FFMA.FTZ R139, R144, R146, R139 ;  /* 0x00000092908b1223 */ /* 0x002fe2000001008b */
[----:B------:R-:W-:Y:S06]  /*0e50*/  BRA `(.L_x_42607) ;  /* 0x0000000000747947 */ /* 0x000fec0003800000 */
.L_x_42606:
[----:B------:R-:W0:Y:S01]  /*0e60*/  @P0 LDC R142, c[0x0][0x40c] ;  /* 0x00010300ff8e0b82 */ /* 0x000e220000000800 */
[--C-:B-----5:R-:W-:Y:S01]  /*0e70*/  @P0 HADD2.F32 R139, -RZ, R77.reuse.H0_H0 ;  /* 0x2000004dff8b0230 */ /* 0x120fe20000004100 */
[----:B------:R-:W-:Y:S01]  /*0e80*/  MOV R10, RZ ;  /* 0x000000ff000a7202 */ /* 0x000fe20000000f00 */
[--C-:B------:R-:W-:Y:S01]  /*0e90*/  @P0 HADD2.F32 R11, -RZ, R76.reuse.H0_H0 ;  /* 0x2000004cff0b0230 */ /* 0x100fe20000004100 */
[----:B------:R-:W-:Y:S01]  /*0ea0*/  CS2R R8, SRZ ;  /* 0x0000000000087805 */ /* 0x000fe2000001ff00 */
[----:B------:R-:W-:Y:S02]  /*0eb0*/  @P0 HADD2.F32 R137, -RZ, R76.H1_H1 ;  /* 0x3000004cff890230 */ /* 0x000fe40000004100 */
[----:B------:R-:W-:Y:S01]  /*0ec0*/  @P0 HADD2.F32 R141, -RZ, R77.H1_H1 ;  /* 0x3000004dff8d0230 */ /* 0x000fe20000004100 */
[----:B------:R-:W1:Y:S01]  /*0ed0*/  @P0 LDC R136, c[0x0][0x40c] ;  /* 0x00010300ff880b82 */ /* 0x000e620000000800 */
[----:B------:R-:W-:Y:S02]  /*0ee0*/  @P0 HADD2.F32 R145, -RZ, R78.H1_H1 ;  /* 0x3000004eff910230 */ /* 0x000fe40000004100 */
[----:B------:R-:W-:-:S02]  /*0ef0*/  @P0 HADD2.F32 R147, -RZ, R79.H0_H0 ;  /* 0x2000004fff930230 */ /* 0x000fc40000004100 */
[----:B------:R-:W-:-:S03]  /*0f00*/  @P0 HADD2.F32 R149, -RZ, R79.H1_H1 ;  /* 0x3000004fff950230 */ /* 0x000fc60000004100 */
[----:B------:R-:W2:Y:S08]  /*0f10*/  @P0 LDC R138, c[0x0][0x40c] ;  /* 0x00010300ff8a0b82 */ /* 0x000eb00000000800 */
[----:B------:R-:W3:Y:S01]  /*0f20*/  @P0 LDC R144, c[0x0][0x40c] ;  /* 0x00010300ff900b82 */ /* 0x000ee20000000800 */
[----:B0-----:R-:W-:Y:S01]  /*0f30*/  @P0 FMUL.FTZ R10, R139, R142 ;  /* 0x0000008e8b0a0220 */ /* 0x001fe20000410000 */
[----:B------:R-:W-:-:S06]  /*0f40*/  @P0 HADD2.F32 R142, -RZ, R78.H0_H0 ;  /* 0x2000004eff8e0230 */ /* 0x000fcc0000004100 */
[----:B------:R-:W0:Y:S01]  /*0f50*/  @P0 LDC R143, c[0x0][0x40c] ;  /* 0x00010300ff8f0b82 */ /* 0x000e220000000800 */
[----:B-1----:R-:W-:Y:S01]  /*0f60*/  @P0 FMUL.FTZ R8, R11, R136 ;  /* 0x000000880b080220 */ /* 0x002fe20000410000 */
[----:B------:R-:W-:-:S06]  /*0f70*/  HFMA2 R11, -RZ, RZ, 0, 0 ;  /* 0x00000000ff0b7431 */ /* 0x000fcc00000001ff */
[----:B------:R-:W1:Y:S01]  /*0f80*/  @P0 LDC R146, c[0x0][0x40c] ;  /* 0x00010300ff920b82 */ /* 0x000e620000000800 */
[----:B--2---:R-:W-:Y:S01]  /*0f90*/  @P0 FMUL.FTZ R9, R137, R138 ;  /* 0x0000008a89090220 */ /* 0x004fe20000410000 */
[----:B------:R-:W-:Y:S02]  /*0fa0*/  CS2R R136, SRZ ;  /* 0x0000000000887805 */ /* 0x000fe4000001ff00 */
[----:B------:R-:W-:-:S04]  /*0fb0*/  CS2R R138, SRZ ;  /* 0x00000000008a7805 */ /* 0x000fc8000001ff00 */
[----:B------:R-:W2:Y:S01]  /*0fc0*/  @P0 LDC R148, c[0x0][0x40c] ;  /* 0x00010300ff940b82 */ /* 0x000ea20000000800 */
[----:B---3--:R-:W-:-:S07]  /*0fd0*/  @P0 FMUL.FTZ R11, R141, R144 ;  /* 0x000000908d0b0220 */ /* 0x008fce0000410000 */
[----:B------:R-:W3:Y:S01]  /*0fe0*/  @P0 LDC R150, c[0x0][0x40c] ;  /* 0x00010300ff960b82 */ /* 0x000ee20000000800 */
[----:B0-----:R-:W-:Y:S01]  /*0ff0*/  @P0 FMUL.FTZ R136, R142, R143 ;  /* 0x0000008f8e880220 */ /* 0x001fe20000410000 */
[----:B-1----:R-:W-:Y:S01]  /*1000*/  @P0 FMUL.FTZ R137, R145, R146 ;  /* 0x0000009291890220 */ /* 0x002fe20000410000 */
[----:B--2---:R-:W-:Y:S01]  /*1010*/  @P0 FMUL.FTZ R138, R147, R148 ;  /* 0x00000094938a0220 */ /* 0x004fe20000410000 */
[----:B---3--:R-:W-:-:S07]  /*1020*/  @P0 FMUL.FTZ R139, R149, R150 ;  /* 0x00000096958b0220 */ /* 0x008fce0000410000 */
.L_x_42607:
[----:B------:R-:W0:Y:S01]  /*1030*/  LDC.64 R142, c[0x0][0x3a8] ;  /* 0x0000ea00ff8e7b82 */ /* 0x000e220000000a00 */
[----:B------:R-:W-:Y:S01]  /*1040*/  IADD3 R7, PT, PT, R7, 0x20, RZ ;  /* 0x0000002007077810 */ /* 0x000fe20007ffe0ff */
[C---:B0-----:R-:W-:Y:S01]  /*1050*/  IMAD.WIDE.U32 R142, R6.reuse, 0x20, R142 ;  /* 0x00000020068e7825 */ /* 0x041fe200078e008e */
[----:B------:R-:W-:-:S04]  /*1060*/  IADD3 R6, PT, PT, R6, 0x20, RZ ;  /* 0x0000002006067810 */ /* 0x000fc80007ffe0ff */
[----:B------:R0:W-:Y:S04]  /*1070*/  STG.E.128 desc[UR6][R142.64], R8 ;  /* 0x000000088e007986 */ /* 0x0001e8000c101d06 */
[----:B------:R0:W-:Y:S02]  /*1080*/  STG.E.128 desc[UR6][R142.64+0x10], R136 ;  /* 0x000010888e007986 */ /* 0x0001e4000c101d06 */
.L_x_42603:
[----:B------:R-:W-:Y:S05]  /*1090*/  BSYNC.RECONVERGENT B0 ;  /* 0x0000000000007941 */ /* 0x000fea0003800200 */
.L_x_42602:
        /* <DEDUP_REMOVED lines=9> */
.L_x_42611:
[----:B------:R-:W-:Y:S05]  /*1130*/  BSYNC.RECONVERGENT B1 ;  /* 0x0000000000017941 */ /* 0x000fea0003800200 */
.L_x_42610:
        /* <DEDUP_REMOVED lines=11> */
[--C-:B0-----:R-:W-:Y:S02]  /*11f0*/  @P1 HADD2.F32 R143, -RZ, R77.reuse.H0_H0 ;  /* 0x2000004dff8f1230 */ /* 0x101fe40000004100 */
[----:B------:R-:W-:Y:S01]  /*1200*/  @P1 HADD2.F32 R142, -RZ, R77.H1_H1 ;  /* 0x3000004dff8e1230 */ /* 0x000fe20000004100 */
[----:B------:R-:W0:Y:S08]  /*1210*/  @P1 LDC R147, c[0x0][0x40c] ;  /* 0x00010300ff931b82 */ /* 0x000e300000000800 */
[----:B------:R-:W1:Y:S08]  /*1220*/  @P1 LDC R148, c[0x0][0x40c] ;  /* 0x00010300ff941b82 */ /* 0x000e700000000800 */
[----:B------:R-:W4:Y:S08]  /*1230*/  @P1 LDC R149, c[0x0][0x40c] ;  /* 0x00010300ff951b82 */ /* 0x000f300000000800 */
[----:B------:R-:W3:Y:S01]  /*1240*/  @P1 LDC R150, c[0x0][0x40c] ;  /* 0x00010300ff961b82 */ /* 0x000ee20000000800 */
[----:B--2---:R-:W-:Y:S01]  /*1250*/  @P1 FFMA.FTZ R80, R145, R144, R80 ;  /* 0x0000009091501223 */ /* 0x004fe20000010050 */
[----:B0-----:R-:W-:-:S06]  /*1260*/  @P1 FFMA.FTZ R81, R146, R147, R81 ;  /* 0x0000009392511223 */ /* 0x001fcc0000010051 */
[----:B------:R-:W0:Y:S01]  /*1270*/  @P1 LDC R144, c[0x0][0x40c] ;  /* 0x00010300ff901b82 */ /* 0x000e220000000800 */
[----:B-1----:R-:W-:Y:S01]  /*1280*/  @P1 FFMA.FTZ R82, R143, R148, R82 ;  /* 0x000000948f521223 */ /* 0x002fe20000010052 */
[--C-:B------:R-:W-:Y:S02]  /*1290*/  @P1 HADD2.F32 R143, -RZ, R78.reuse.H0_H0 ;  /* 0x2000004eff8f1230 */ /* 0x100fe40000004100 */
[----:B----4-:R-:W-:Y:S01]  /*12a0*/  @P1 FFMA.FTZ R83, R142, R149, R83 ;  /* 0x000000958e531223 */ /* 0x010fe20000010053 */
[----:B------:R-:W-:Y:S02]  /*12b0*/  @P1 HADD2.F32 R142, -RZ, R78.H1_H1 ;  /* 0x3000004eff8e1230 */ /* 0x000fe40000004100 */
[--C-:B------:R-:W-:Y:S02]  /*12c0*/  @P1 HADD2.F32 R146, -RZ, R79.reuse.H1_H1 ;  /* 0x3000004fff921230 */ /* 0x100fe40000004100 */
[----:B---3--:R-:W-:Y:S01]  /*12d0*/  @P1 FFMA.FTZ R84, R143, R150, R84 ;  /* 0x000000968f541223 */ /* 0x008fe20000010054 */
[----:B------:R-:W1:Y:S01]  /*12e0*/  @P1 LDC R145, c[0x0][0x40c] ;  /* 0x00010300ff911b82 */ /* 0x000e620000000800 */
[----:B------:R-:W-:-:S07]  /*12f0*/  @P1 HADD2.F32 R143, -RZ, R79.H0_H0 ;  /* 0x2000004fff8f1230 */ /* 0x000fce0000004100 */
[----:B------:R-:W2:Y:S01]  /*1300*/  @P1 LDC R147, c[0x0][0x40c] ;  /* 0x00010300ff931b82 */ /* 0x000ea20000000800 */
[----:B0-----:R-:W-:Y:S01]  /*1310*/  @P1 FFMA.FTZ R85, R142, R144, R85 ;  /* 0x000000908e551223 */ /* 0x001fe20000010055 */
[----:B-1----:R-:W-:Y:S01]  /*1320*/  @P1 FFMA.FTZ R86, R143, R145, R86 ;  /* 0x000000918f561223 */ /* 0x002fe20000010056 */
[----:B--2---:R-:W-:Y:S01]  /*1330*/  @P1 FFMA.FTZ R87, R146, R147, R87 ;  /* 0x0000009392571223 */ /* 0x004fe20000010057 */
[----:B------:R-:W-:Y:S06]  /*1340*/  BRA `(.L_x_42613) ;  /* 0x0000000000747947 */ /* 0x000fec0003800000 */
.L_x_42612:
[----:B0-----:R-:W0:Y:S01]  /*1350*/  @P0 LDC R142, c[0x0][0x40c] ;  /* 0x00010300ff8e0b82 */ /* 0x001e220000000800 */
[----:B-----5:R-:W-:Y:S01]  /*1360*/  @P0 HADD2.F32 R87, -RZ, R77.H0_H0 ;  /* 0x2000004dff570230 */ /* 0x020fe20000004100 */
[----:B------:R-:W-:Y:S01]  /*1370*/  MOV R82, RZ ;  /* 0x000000ff00527202 */ /* 0x000fe20000000f00 */
[--C-:B------:R-:W-:Y:S01]  /*1380*/  @P0 HADD2.F32 R83, -RZ, R76.reuse.H0_H0 ;  /* 0x2000004cff530230 */ /* 0x100fe20000004100 */
[----:B------:R-:W-:Y:S01]  /*1390*/  CS2R R80, SRZ ;  /* 0x0000000000507805 */ /* 0x000fe2000001ff00 */
[----:B------:R-:W-:Y:S02]  /*13a0*/  @P0 HADD2.F32 R85, -RZ, R76.H1_H1 ;  /* 0x3000004cff550230 */ /* 0x000fe40000004100 */
        /* <DEDUP_REMOVED lines=8> */
[----:B------:R-:W-:-:S06]  /*1430*/  @P0 HADD2.F32 R142, -RZ, R77.H1_H1 ;  /* 0x3000004dff8e0230 */ /* 0x000fcc0000004100 */
        /* <DEDUP_REMOVED lines=14> */
.L_x_42613:
[----:B------:R-:W0:Y:S01]  /*1520*/  LDC.64 R142, c[0x0][0x3a8] ;  /* 0x0000ea00ff8e7b82 */ /* 0x000e220000000a00 */
[----:B------:R-:W-:Y:S01]  /*1530*/  IADD3 R7, PT, PT, R7, 0x20, RZ ;  /* 0x0000002007077810 */ /* 0x000fe20007ffe0ff */
[C---:B0-----:R-:W-:Y:S01]  /*1540*/  IMAD.WIDE.U32 R142, R6.reuse, 0x20, R142 ;  /* 0x00000020068e7825 */ /* 0x041fe200078e008e */
[----:B------:R-:W-:-:S04]  /*1550*/  IADD3 R6, PT, PT, R6, 0x20, RZ ;  /* 0x0000002006067810 */ /* 0x000fc80007ffe0ff */
[----:B------:R1:W-:Y:S04]  /*1560*/  STG.E.128 desc[UR6][R142.64], R80 ;  /* 0x000000508e007986 */ /* 0x0003e8000c101d06 */
[----:B------:R1:W-:Y:S02]  /*1570*/  STG.E.128 desc[UR6][R142.64+0x10], R84 ;  /* 0x000010548e007986 */ /* 0x0003e4000c101d06 */
.L_x_42609:
[----:B------:R-:W-:Y:S05]  /*1580*/  BSYNC.RECONVERGENT B0 ;  /* 0x0000000000007941 */ /* 0x000fea0003800200 */
.L_x_42608:
        /* <DEDUP_REMOVED lines=9> */
.L_x_42617:
[----:B------:R-:W-:Y:S05]  /*1620*/  BSYNC.RECONVERGENT B1 ;  /* 0x0000000000017941 */ /* 0x000fea0003800200 */
.L_x_42616:
        /* <DEDUP_REMOVED lines=33> */
.L_x_42618:
        /* <DEDUP_REMOVED lines=29> */
.L_x_42619:
[----:B------:R-:W0:Y:S01]  /*1a10*/  LDC.64 R144, c[0x0][0x3a8] ;  /* 0x0000ea00ff907b82 */ /* 0x000e220000000a00 */
[----:B------:R-:W-:Y:S01]  /*1a20*/  IADD3 R7, PT, PT, R7, 0x20, RZ ;  /* 0x0000002007077810 */ /* 0x000fe20007ffe0ff */
[C---:B0-----:R-:W-:Y:S01]  /*1a30*/  IMAD.WIDE.U32 R144, R6.reuse, 0x20, R144 ;  /* 0x0000002006907825 */ /* 0x041fe200078e0090 */
[----:B------:R-:W-:-:S04]  /*1a40*/  IADD3 R6, PT, PT, R6, 0x20, RZ ;  /* 0x0000002006067810 */ /* 0x000fc80007ffe0ff */
[----:B------:R0:W-:Y:S04]  /*1a50*/  STG.E.128 desc[UR6][R144.64], R88 ;  /* 0x0000005890007986 */ /* 0x0001e8000c101d06 */
[----:B------:R0:W-:Y:S02]  /*1a60*/  STG.E.128 desc[UR6][R144.64+0x10], R92 ;  /* 0x0000105c90007986 */ /* 0x0001e4000c101d06 */
.L_x_42615:
[----:B------:R-:W-:Y:S05]  /*1a70*/  BSYNC.RECONVERGENT B0 ;  /* 0x0000000000007941 */ /* 0x000fea0003800200 */
.L_x_42614:
        /* <DEDUP_REMOVED lines=9> */
.L_x_42623:
[----:B------:R-:W-:Y:S05]  /*1b10*/  BSYNC.RECONVERGENT B1 ;  /* 0x0000000000017941 */ /* 0x000fea0003800200 */
.L_x_42622:
        /* <DEDUP_REMOVED lines=33> */
.L_x_42624:
        /* <DEDUP_REMOVED lines=29> */
.L_x_42625:
[----:B------:R-:W0:Y:S01]  /*1f00*/  LDC.64 R144, c[0x0][0x3a8] ;  /* 0x0000ea00ff907b82 */ /* 0x000e220000000a00 */
[----:B------:R-:W-:Y:S01]  /*1f10*/  IADD3 R7, PT, PT, R7, 0x20, RZ ;  /* 0x0000002007077810 */ /* 0x000fe20007ffe0ff */
[C---:B0-----:R-:W-:Y:S01]  /*1f20*/  IMAD.WIDE.U32 R144, R6.reuse, 0x20, R144 ;  /* 0x0000002006907825 */ /* 0x041fe200078e0090 */
[----:B------:R-:W-:-:S04]  /*1f30*/  IADD3 R6, PT, PT, R6, 0x20, RZ ;  /* 0x0000002006067810 */ /* 0x000fc80007ffe0ff */
[----:B------:R1:W-:Y:S04]  /*1f40*/  STG.E.128 desc[UR6][R144.64], R96 ;  /* 0x0000006090007986 */ /* 0x0003e8000c101d06 */
[----:B------:R1:W-:Y:S02]  /*1f50*/  STG.E.128 desc[UR6][R144.64+0x10], R100 ;  /* 0x0000106490007986 */ /* 0x0003e4000c101d06 */
.L_x_42621:
[----:B------:R-:W-:Y:S05]  /*1f60*/  BSYNC.RECONVERGENT B0 ;  /* 0x0000000000007941 */ /* 0x000fea0003800200 */
.L_x_42620:
        /* <DEDUP_REMOVED lines=9> */
.L_x_42629:
[----:B------:R-:W-:Y:S05]  /*2000*/  BSYNC.RECONVERGENT B1 ;  /* 0x0000000000017941 */ /* 0x000fea0003800200 */
.L_x_42628:
        /* <DEDUP_REMOVED lines=33> */
.L_x_42630:
        /* <DEDUP_REMOVED lines=29> */
.L_x_42631:
[----:B------:R-:W0:Y:S01]  /*23f0*/  LDC.64 R146, c[0x0][0x3a8] ;  /* 0x0000ea00ff927b82 */ /* 0x000e220000000a00 */
[----:B------:R-:W-:Y:S01]  /*2400*/  IADD3 R7, PT, PT, R7, 0x20, RZ ;  /* 0x0000002007077810 */ /* 0x000fe20007ffe0ff */
[C---:B0-----:R-:W-:Y:S01]  /*2410*/  IMAD.WIDE.U32 R146, R6.reuse, 0x20, R146 ;  /* 0x0000002006927825 */ /* 0x041fe200078e0092 */
[----:B------:R-:W-:-:S04]  /*2420*/  IADD3 R6, PT, PT, R6, 0x20, RZ ;  /* 0x0000002006067810 */ /* 0x000fc80007ffe0ff */
[----:B------:R0:W-:Y:S04]  /*2430*/  STG.E.128 desc[UR6][R146.64], R104 ;  /* 0x0000006892007986 */ /* 0x0001e8000c101d06 */
[----:B------:R0:W-:Y:S02]  /*2440*/  STG.E.128 desc[UR6][R146.64+0x10], R108 ;  /* 0x0000106c92007986 */ /* 0x0001e4000c101d06 */
.L_x_42627:
[----:B------:R-:W-:Y:S05]  /*2450*/  BSYNC.RECONVERGENT B0 ;  /* 0x0000000000007941 */ /* 0x000fea0003800200 */
.L_x_42626:
        /* <DEDUP_REMOVED lines=9> */
.L_x_42635:
[----:B------:R-:W-:Y:S05]  /*24f0*/  BSYNC.RECONVERGENT B1 ;  /* 0x0000000000017941 */ /* 0x000fea0003800200 */
.L_x_42634:
        /* <DEDUP_REMOVED lines=33> */
.L_x_42636:
        /* <DEDUP_REMOVED lines=29> */
.L_x_42637:
[----:B------:R-:W0:Y:S01]  /*28e0*/  LDC.64 R146, c[0x0][0x3a8] ;  /* 0x0000ea00ff927b82 */ /* 0x000e220000000a00 */
[----:B------:R-:W-:Y:S01]  /*28f0*/  IADD3 R7, PT, PT, R7, 0x20, RZ ;  /* 0x0000002007077810 */ /* 0x000fe20007ffe0ff */
[C---:B0-----:R-:W-:Y:S01]  /*2900*/  IMAD.WIDE.U32 R146, R6.reuse, 0x20, R146 ;  /* 0x0000002006927825 */ /* 0x041fe200078e0092 */
[----:B------:R-:W-:-:S04]  /*2910*/  IADD3 R6, PT, PT, R6, 0x20, RZ ;  /* 0x0000002006067810 */ /* 0x000fc80007ffe0ff */
[----:B------:R1:W-:Y:S04]  /*2920*/  STG.E.128 desc[UR6][R146.64], R112 ;  /* 0x0000007092007986 */ /* 0x0003e8000c101d06 */
[----:B------:R1:W-:Y:S02]  /*2930*/  STG.E.128 desc[UR6][R146.64+0x10], R116 ;  /* 0x0000107492007986 */ /* 0x0003e4000c101d06 */
.L_x_42633:
[----:B------:R-:W-:Y:S05]  /*2940*/  BSYNC.RECONVERGENT B0 ;  /* 0x0000000000007941 */ /* 0x000fea0003800200 */
.L_x_42632:
        /* <DEDUP_REMOVED lines=9> */
.L_x_42641:
[----:B------:R-:W-:Y:S05]  /*29e0*/  BSYNC.RECONVERGENT B1 ;  /* 0x0000000000017941 */ /* 0x000fea0003800200 */
.L_x_42640:
        /* <DEDUP_REMOVED lines=33> */
.L_x_42642:
        /* <DEDUP_REMOVED lines=29> */
.L_x_42643:
[----:B------:R-:W0:Y:S01]  /*2dd0*/  LDC.64 R148, c[0x0][0x3a8] ;  /* 0x0000ea00ff947b82 */ /* 0x000e220000000a00 */
[----:B------:R-:W-:Y:S01]  /*2de0*/  IADD3 R7, PT, PT, R7, 0x20, RZ ;  /* 0x0000002007077810 */ /* 0x000fe20007ffe0ff */
[C---:B0-----:R-:W-:Y:S01]  /*2df0*/  IMAD.WIDE.U32 R148, R6.reuse, 0x20, R148 ;  /* 0x0000002006947825 */ /* 0x041fe200078e0094 */
[----:B------:R-:W-:-:S04]  /*2e00*/  IADD3 R6, PT, PT, R6, 0x20, RZ ;  /* 0x0000002006067810 */ /* 0x000fc80007ffe0ff */
[----:B------:R0:W-:Y:S04]  /*2e10*/  STG.E.128 desc[UR6][R148.64], R120 ;  /* 0x0000007894007986 */ /* 0x0001e8000c101d06 */
[----:B------:R0:W-:Y:S02]  /*2e20*/  STG.E.128 desc[UR6][R148.64+0x10], R124 ;  /* 0x0000107c94007986 */ /* 0x0001e4000c101d06 */
.L_x_42639:
[----:B------:R-:W-:Y:S05]  /*2e30*/  BSYNC.RECONVERGENT B0 ;  /* 0x0000000000007941 */ /* 0x000fea0003800200 */
.L_x_42638:
        /* <DEDUP_REMOVED lines=9> */
.L_x_42647:
[----:B------:R-:W-:Y:S05]  /*2ed0*/  BSYNC.RECONVERGENT B1 ;  /* 0x0000000000017941 */ /* 0x000fea0003800200 */
.L_x_42646:
        /* <DEDUP_REMOVED lines=9> */
[--C-:B-----5:R-:W-:Y:S02]  /*2f70*/  @P0 HADD2.F32 R3, -RZ, R76.reuse.H0_H0 ;  /* 0x2000004cff030230 */ /* 0x120fe40000004100 */
[----:B------:R-:W-:Y:S02]  /*2f80*/  @P0 HADD2.F32 R152, -RZ, R76.H1_H1 ;  /* 0x3000004cff980230 */ /* 0x000fe40000004100 */
[----:B0-----:R-:W-:-:S03]  /*2f90*/  @P0 HADD2.F32 R149, -RZ, R77.H0_H0 ;  /* 0x2000004dff950230 */ /* 0x001fc60000004100 */
        /* <DEDUP_REMOVED lines=8> */
[----:B------:R-:W-:Y:S02]  /*3020*/  @P0 HADD2.F32 R152, -RZ, R77.H1_H1 ;  /* 0x3000004dff980230 */ /* 0x000fe40000004100 */
[----:B-1----:R-:W-:Y:S01]  /*3030*/  @P0 FFMA.FTZ R130, R149, R153, R130 ;  /* 0x0000009995820223 */ /* 0x002fe20000010082 */
[--C-:B------:R-:W-:Y:S02]  /*3040*/  @P0 HADD2.F32 R149, -RZ, R78.reuse.H0_H0 ;  /* 0x2000004eff950230 */ /* 0x100fe40000004100 */
[--C-:B------:R-:W-:Y:S02]  /*3050*/  @P0 HADD2.F32 R151, -RZ, R79.reuse.H0_H0 ;  /* 0x2000004fff970230 */ /* 0x100fe40000004100 */
[----:B----4-:R-:W-:Y:S01]  /*3060*/  @P0 FFMA.FTZ R131, R152, R154, R131 ;  /* 0x0000009a98830223 */ /* 0x010fe20000010083 */
[----:B------:R-:W-:Y:S01]  /*3070*/  @P0 HADD2.F32 R152, -RZ, R78.H1_H1 ;  /* 0x3000004eff980230 */ /* 0x000fe20000004100 */
[----:B------:R-:W1:Y:S01]  /*3080*/  @P0 LDC R7, c[0x0][0x40c] ;  /* 0x00010300ff070b82 */ /* 0x000e620000000800 */
[----:B------:R-:W-:-:S03]  /*3090*/  @P0 HADD2.F32 R154, -RZ, R79.H1_H1 ;  /* 0x3000004fff9a0230 */ /* 0x000fc60000004100 */
[----:B---3--:R-:W-:Y:S02]  /*30a0*/  @P0 FFMA.FTZ R133, R152, R150, R133 ;  /* 0x0000009698850223 */ /* 0x008fe40000010085 */
[----:B------:R-:W-:Y:S01]  /*30b0*/  @P0 FFMA.FTZ R135, R154, R148, R135 ;  /* 0x000000949a870223 */ /* 0x000fe20000010087 */
[----:B0-----:R-:W-:Y:S01]  /*30c0*/  @P0 FFMA.FTZ R132, R149, R3, R132 ;  /* 0x0000000395840223 */ /* 0x001fe20000010084 */
[----:B-1----:R-:W-:Y:S01]  /*30d0*/  @P0 FFMA.FTZ R134, R151, R7, R134 ;  /* 0x0000000797860223 */ /* 0x002fe20000010086 */
[----:B------:R-:W-:Y:S06]  /*30e0*/  BRA `(.L_x_42649) ;  /* 0x0000000000747947 */ /* 0x000fec0003800000 */
.L_x_42648:
[----:B------:R-:W1:Y:S01]  /*30f0*/  @P0 LDC R132, c[0x0][0x40c] ;  /* 0x00010300ff840b82 */ /* 0x000e620000000800 */
[--C-:B-----5:R-:W-:Y:S01]  /*3100*/  @P0 HADD2.F32 R3, -RZ, R76.reuse.H0_H0 ;  /* 0x2000004cff030230 */ /* 0x120fe20000004100 */
[----:B------:R-:W-:Y:S01]  /*3110*/  CS2R R128, SRZ ;  /* 0x0000000000807805 */ /* 0x000fe2000001ff00 */
[----:B------:R-:W-:Y:S01]  /*3120*/  @P0 HADD2.F32 R7, -RZ, R76.H1_H1 ;  /* 0x3000004cff070230 */ /* 0x000fe20000004100 */
[----:B------:R-:W-:Y:S01]  /*3130*/  MOV R130, RZ ;  /* 0x000000ff00827202 */ /* 0x000fe20000000f00 */
[----:B------:R-:W-:Y:S02]  /*3140*/  @P0 HADD2.F32 R131, -RZ, R77.H0_H0 ;  /* 0x2000004dff830230 */ /* 0x000fe40000004100 */
[--C-:B------:R-:W-:Y:S01]  /*3150*/  @P0 HADD2.F32 R151, -RZ, R79.reuse.H0_H0 ;  /* 0x2000004fff970230 */ /* 0x100fe20000004100 */
[----:B------:R-:W2:Y:S01]  /*3160*/  @P0 LDC R134, c[0x0][0x40c] ;  /* 0x00010300ff860b82 */ /* 0x000ea20000000800 */
[----:B------:R-:W-:-:S07]  /*3170*/  @P0 HADD2.F32 R153, -RZ, R79.H1_H1 ;  /* 0x3000004fff990230 */ /* 0x000fce0000004100 */
[----:B0-----:R-:W0:Y:S08]  /*3180*/  @P0 LDC R148, c[0x0][0x40c] ;  /* 0x00010300ff940b82 */ /* 0x001e300000000800 */
[----:B------:R-:W3:Y:S01]  /*3190*/  @P0 LDC R150, c[0x0][0x40c] ;  /* 0x00010300ff960b82 */ /* 0x000ee20000000800 */
[----:B-1----:R-:W-:Y:S01]  /*31a0*/  @P0 FMUL.FTZ R128, R3, R132 ;  /* 0x0000008403800220 */ /* 0x002fe20000410000 */
[----:B------:R-:W-:Y:S01]  /*31b0*/  @P0 HADD2.F32 R3, -RZ, R77.H1_H1 ;  /* 0x3000004dff030230 */ /* 0x000fe20000004100 */
[----:B------:R-:W-:-:S05]  /*31c0*/  CS2R R132, SRZ ;  /* 0x0000000000847805 */ /* 0x000fca000001ff00 */
[----:B------:R-:W1:Y:S01]  /*31d0*/  @P0 LDC R152, c[0x0][0x40c] ;  /* 0x00010300ff980b82 */ /* 0x000e620000000800 */
[----:B--2---:R-:W-:Y:S01]  /*31e0*/  @P0 FMUL.FTZ R129, R7, R134 ;  /* 0x0000008607810220 */ /* 0x004fe20000410000 */
[----:B------:R-:W-:Y:S01]  /*31f0*/  @P0 HADD2.F32 R7, -RZ, R78.H0_H0 ;  /* 0x2000004eff070230 */ /* 0x000fe20000004100 */
[----:B------:R-:W-:-:S05]  /*3200*/  CS2R R134, SRZ ;  /* 0x0000000000867805 */ /* 0x000fca000001ff00 */
[----:B------:R-:W2:Y:S01]  /*3210*/  @P0 LDC R149, c[0x0][0x40c] ;  /* 0x00010300ff950b82 */ /* 0x000ea20000000800 */
[----:B0-----:R-:W-:Y:S01]  /*3220*/  @P0 FMUL.FTZ R130, R131, R148 ;  /* 0x0000009483820220 */ /* 0x001fe20000410000 */
[----:B------:R-:W-:Y:S02]  /*3230*/  @P0 HADD2.F32 R148, -RZ, R78.H1_H1 ;  /* 0x3000004eff940230 */ /* 0x000fe40000004100 */
[----:B------:R-:W-:-:S04]  /*3240*/  HFMA2 R131, -RZ, RZ, 0, 0 ;  /* 0x00000000ff837431 */ /* 0x000fc800000001ff */
[----:B------:R-:W0:Y:S01]  /*3250*/  @P0 LDC R154, c[0x0][0x40c] ;  /* 0x00010300ff9a0b82 */ /* 0x000e220000000800 */
[----:B---3--:R-:W-:-:S07]  /*3260*/  @P0 FMUL.FTZ R131, R3, R150 ;  /* 0x0000009603830220 */ /* 0x008fce0000410000 */
[----:B------:R-:W3:Y:S01]  /*3270*/  @P0 LDC R156, c[0x0][0x40c] ;  /* 0x00010300ff9c0b82 */ /* 0x000ee20000000800 */
[----:B-1----:R-:W-:Y:S01]  /*3280*/  @P0 FMUL.FTZ R132, R7, R152 ;  /* 0x0000009807840220 */ /* 0x002fe20000410000 */
[----:B--2---:R-:W-:Y:S01]  /*3290*/  @P0 FMUL.FTZ R133, R148, R149 ;  /* 0x0000009594850220 */ /* 0x004fe20000410000 */
[----:B0-----:R-:W-:Y:S01]  /*32a0*/  @P0 FMUL.FTZ R134, R151, R154 ;  /* 0x0000009a97860220 */ /* 0x001fe20000410000 */
[----:B---3--:R-:W-:-:S07]  /*32b0*/  @P0 FMUL.FTZ R135, R153, R156 ;  /* 0x0000009c99870220 */ /* 0x008fce0000410000 */
.L_x_42649:
[----:B------:R-:W0:Y:S02]  /*32c0*/  LDC.64 R148, c[0x0][0x3a8] ;  /* 0x0000ea00ff947b82 */ /* 0x000e240000000a00 */
[----:B0-----:R-:W-:-:S05]  /*32d0*/  IMAD.WIDE.U32 R6, R6, 0x20, R148 ;  /* 0x0000002006067825 */ /* 0x001fca00078e0094 */
[----:B------:R1:W-:Y:S04]  /*32e0*/  STG.E.128 desc[UR6][R6.64], R128 ;  /* 0x0000008006007986 */ /* 0x0003e8000c101d06 */
[----:B------:R1:W-:Y:S02]  /*32f0*/  STG.E.128 desc[UR6][R6.64+0x10], R132 ;  /* 0x0000108406007986 */ /* 0x0003e4000c101d06 */
.L_x_42645:
[----:B------:R-:W-:Y:S05]  /*3300*/  BSYNC.RECONVERGENT B0 ;  /* 0x0000000000007941 */ /* 0x000fea0003800200 */
.L_x_42644:
[----:B-1----:R-:W-:Y:S01]  /*3310*/  FADD.FTZ R6, RZ, R8 ;  /* 0x00000008ff067221 */ /* 0x002fe20000010000 */
[C---:B------:R-:W-:Y:S01]  /*3320*/  ISETP.GT.U32.AND P4, PT, R0.reuse, 0x3f, PT ;  /* 0x0000003f0000780c */ /* 0x040fe20003f84070 */
[----:B0-----:R-:W0:Y:S01]  /*3330*/  S2R R149, SR_TID.X ;  /* 0x0000000000957919 */ /* 0x001e220000002100 */
        /* <DEDUP_REMOVED lines=228> */
.L_x_42679:
        /* <DEDUP_REMOVED lines=30> */
[----:B------:R-:W-:Y:S01]  /*4360*/  FMUL.FTZ R4, R148, R5 ;  /* 0x0000000594047220 */ /* 0x000fe20000410000 */
[----:B------:R-:W-:Y:S01]  /*4370*/  FADD.FTZ R161, R136, -R3 ;  /* 0x8000000388a17221 */ /* 0x000fe20000010000 */
[----:B------:R-:W-:Y:S02]  /*4380*/  HADD2.F32 R6, -RZ, R13.H0_H0 ;  /* 0x2000000dff067230 */ /* 0x000fe40000004100 */
[----:B------:R-:W-:Y:S01]  /*4390*/  FMUL.FTZ R5, R148, R153 ;  /* 0x0000009994057220 */ /* 0x000fe20000410000 */
[----:B------:R-:W-:-:S02]  /*43a0*/  HADD2.F32 R150, -RZ, R17.H0_H0 ;  /* 0x20000011ff967230 */ /* 0x000fc40000004100 */
[----:B------:R-:W-:Y:S01]  /*43b0*/  FFMA.FTZ R4, R4, R7, R151 ;  /* 0x0000000704047223 */ /* 0x000fe20000010097 */
[----:B------:R-:W-:Y:S02]  /*43c0*/  HADD2.F32 R154, -RZ, R14.H0_H0 ;  /* 0x2000000eff9a7230 */ /* 0x000fe40000004100 */
[--C-:B------:R-:W-:Y:S01]  /*43d0*/  FADD.FTZ R155, R11, -R3.reuse ;  /* 0x800000030b9b7221 */ /* 0x100fe20000010000 */
[----:B------:R-:W-:Y:S02]  /*43e0*/  HADD2.F32 R156, -RZ, R18.H0_H0 ;  /* 0x20000012ff9c7230 */ /* 0x000fe40000004100 */
[----:B------:R-:W-:Y:S01]  /*43f0*/  FMUL.FTZ R161, R148, R161 ;  /* 0x000000a194a17220 */ /* 0x000fe20000410000 */
[--C-:B------:R-:W-:Y:S01]  /*4400*/  FADD.FTZ R151, R138, -R3.reuse ;  /* 0x800000038a977221 */ /* 0x100fe20000010000 */
[----:B------:R-:W-:Y:S01]  /*4410*/  FADD.FTZ R7, R137, -R3 ;  /* 0x8000000389077221 */ /* 0x000fe20000010000 */
[----:B------:R-:W-:Y:S01]  /*4420*/  FFMA.FTZ R5, R5, R6, R150 ;  /* 0x0000000605057223 */ /* 0x000fe20000010096 */
[----:B------:R-:W-:Y:S01]  /*4430*/  FMUL.FTZ R152, R148, R155 ;  /* 0x0000009b94987220 */ /* 0x000fe20000410000 */
[----:B------:R-:W-:Y:S01]  /*4440*/  FFMA.FTZ R6, R161, R154, R156 ;  /* 0x0000009aa1067223 */ /* 0x000fe2000001009c */
[----:B------:R-:W-:-:S02]  /*4450*/  HADD2.F32 R154, -RZ, R14.H1_H1 ;  /* 0x3000000eff9a7230 */ /* 0x000fc40000004100 */
[C---:B------:R-:W-:Y:S01]  /*4460*/  FMUL.FTZ R155, R148.reuse, R151 ;  /* 0x00000097949b7220 */ /* 0x040fe20000410000 */
[----:B------:R-:W-:Y:S02]  /*4470*/  HADD2.F32 R156, -RZ, R18.H1_H1 ;  /* 0x30000012ff9c7230 */ /* 0x000fe40000004100 */
[----:B------:R-:W-:Y:S01]  /*4480*/  FMUL.FTZ R7, R148, R7 ;  /* 0x0000000794077220 */ /* 0x000fe20000410000 */
[----:B------:R-:W0:Y:S01]  /*4490*/  LDC.64 R150, c[0x0][0x428] ;  /* 0x00010a00ff967b82 */ /* 0x000e220000000a00 */
[----:B------:R-:W-:Y:S02]  /*44a0*/  HADD2.F32 R157, -RZ, R13.H1_H1 ;  /* 0x3000000dff9d7230 */ /* 0x000fe40000004100 */
[----:B------:R-:W-:Y:S02]  /*44b0*/  HADD2.F32 R159, -RZ, R17.H1_H1 ;  /* 0x30000011ff9f7230 */ /* 0x000fe40000004100 */
[----:B------:R-:W-:Y:S01]  /*44c0*/  FFMA.FTZ R153, R7, R154, R156 ;  /* 0x0000009a07997223 */ /* 0x000fe2000001009c */
[----:B------:R-:W-:-:S02]  /*44d0*/  HADD2.F32 R158, -RZ, R15.H0_H0 ;  /* 0x2000000fff9e7230 */ /* 0x000fc40000004100 */
[----:B------:R-:W-:Y:S01]  /*44e0*/  FADD.FTZ R7, R139, -R3 ;  /* 0x800000038b077221 */ /* 0x000fe20000010000 */
[--C-:B------:R-:W-:Y:S02]  /*44f0*/  HADD2.F32 R160, -RZ, R19.reuse.H0_H0 ;  /* 0x20000013ffa07230 */ /* 0x100fe40000004100 */
[----:B------:R-:W-:Y:S01]  /*4500*/  FFMA.FTZ R152, R152, R157, R159 ;  /* 0x0000009d98987223 */ /* 0x000fe2000001009f */
[----:B------:R-:W-:Y:S02]  /*4510*/  HADD2.F32 R157, -RZ, R19.H1_H1 ;  /* 0x30000013ff9d7230 */ /* 0x000fe40000004100 */
[----:B------:R-:W-:Y:S01]  /*4520*/  FMUL.FTZ R154, R148, R7 ;  /* 0x00000007949a7220 */ /* 0x000fe20000410000 */
[----:B------:R-:W-:Y:S01]  /*4530*/  FADD.FTZ R7, R9, -R3 ;  /* 0x8000000309077221 */ /* 0x000fe20000010000 */
[----:B------:R-:W-:Y:S01]  /*4540*/  FFMA.FTZ R158, R155, R158, R160 ;  /* 0x0000009e9b9e7223 */ /* 0x000fe200000100a0 */
[----:B------:R-:W-:Y:S01]  /*4550*/  HADD2.F32 R155, -RZ, R15.H1_H1 ;  /* 0x3000000fff9b7230 */ /* 0x000fe20000004100 */
[----:B------:R-:W-:Y:S01]  /*4560*/  F2FP.F16.F32.PACK_AB R6, R153, R6 ;  /* 0x000000069906723e */ /* 0x000fe200000000ff */
[----:B------:R-:W-:-:S02]  /*4570*/  HADD2.F32 R156, -RZ, R16.H1_H1 ;  /* 0x30000010ff9c7230 */ /* 0x000fc40000004100 */
[----:B------:R-:W-:Y:S01]  /*4580*/  FMUL.FTZ R7, R148, R7 ;  /* 0x0000000794077220 */ /* 0x000fe20000410000 */
[----:B------:R-:W-:Y:S01]  /*4590*/  F2FP.F16.F32.PACK_AB R5, R152, R5 ;  /* 0x000000059805723e */ /* 0x000fe200000000ff */
[----:B------:R-:W-:Y:S01]  /*45a0*/  FFMA.FTZ R157, R154, R155, R157 ;  /* 0x0000009b9a9d7223 */ /* 0x000fe2000001009d */
[----:B------:R-:W-:-:S05]  /*45b0*/  HADD2.F32 R154, -RZ, R12.H1_H1 ;  /* 0x3000000cff9a7230 */ /* 0x000fca0000004100 */
[----:B------:R-:W-:Y:S01]  /*45c0*/  FFMA.FTZ R155, R7, R154, R156 ;  /* 0x0000009a079b7223 */ /* 0x000fe2000001009c */
[----:B------:R-:W-:Y:S01]  /*45d0*/  F2FP.F16.F32.PACK_AB R7, R157, R158 ;  /* 0x0000009e9d07723e */ /* 0x000fe200000000ff */
[C---:B0-----:R-:W-:Y:S01]  /*45e0*/  IMAD.WIDE.U32 R150, R149.reuse, 0x10, R150 ;  /* 0x0000001095967825 */ /* 0x041fe200078e0096 */
[----:B------:R-:W-:Y:S02]  /*45f0*/  IADD3 R149, PT, PT, R149, 0x20, RZ ;  /* 0x0000002095957810 */ /* 0x000fe40007ffe0ff */
[----:B------:R-:W-:-:S05]  /*4600*/  F2FP.F16.F32.PACK_AB R4, R155, R4 ;  /* 0x000000049b04723e */ /* 0x000fca00000000ff */
[----:B------:R0:W-:Y:S02]  /*4610*/  STG.E.128 desc[UR6][R150.64], R4 ;  /* 0x0000000496007986 */ /* 0x0001e4000c101d06 */
.L_x_42654:
[----:B------:R-:W-:Y:S05]  /*4620*/  BSYNC.RECONVERGENT B1 ;  /* 0x0000000000017941 */ /* 0x000fea0003800200 */
.L_x_42653:
        /* <DEDUP_REMOVED lines=16> */
[--C-:B------:R-:W-:Y:S01]  /*4730*/  FADD.FTZ R7, R85, -R3.reuse ;  /* 0x8000000355077221 */ /* 0x100fe20000010000 */
[----:B------:R-:W-:Y:S01]  /*4740*/  FFMA.FTZ R5, R5, R6, R150 ;  /* 0x0000000605057223 */ /* 0x000fe20000010096 */
[--C-:B------:R-:W-:Y:S01]  /*4750*/  FADD.FTZ R153, R83, -R3.reuse ;  /* 0x8000000353997221 */ /* 0x100fe20000010000 */
[----:B------:R-:W-:Y:S01]  /*4760*/  FADD.FTZ R141, R86, -R3 ;  /* 0x80000003568d7221 */ /* 0x000fe20000010000 */
[----:B------:R-:W-:Y:S01]  /*4770*/  FFMA.FTZ R6, R159, R154, R156 ;  /* 0x0000009a9f067223 */ /* 0x000fe2000001009c */
[----:B------:R-:W-:-:S02]  /*4780*/  HADD2.F32 R154, -RZ, R22.H1_H1 ;  /* 0x30000016ff9a7230 */ /* 0x000fc40000004100 */
[C---:B------:R-:W-:Y:S01]  /*4790*/  FMUL.FTZ R7, R148.reuse, R7 ;  /* 0x0000000794077220 */ /* 0x040fe20000410000 */
[----:B------:R-:W-:Y:S01]  /*47a0*/  HADD2.F32 R156, -RZ, R26.H1_H1 ;  /* 0x3000001aff9c7230 */ /* 0x000fe20000004100 */
[----:B------:R-:W0:Y:S01]  /*47b0*/  LDC.64 R150, c[0x0][0x428] ;  /* 0x00010a00ff967b82 */ /* 0x000e220000000a00 */
[C---:B------:R-:W-:Y:S01]  /*47c0*/  FMUL.FTZ R152, R148.reuse, R153 ;  /* 0x0000009994987220 */ /* 0x040fe20000410000 */
[----:B------:R-:W-:Y:S02]  /*47d0*/  HADD2.F32 R158, -RZ, R23.H0_H0 ;  /* 0x20000017ff9e7230 */ /* 0x000fe40000004100 */
[----:B------:R-:W-:Y:S01]  /*47e0*/  FMUL.FTZ R153, R148, R141 ;  /* 0x0000008d94997220 */ /* 0x000fe20000410000 */
[----:B------:R-:W-:Y:S02]  /*47f0*/  HADD2.F32 R160, -RZ, R27.H0_H0 ;  /* 0x2000001bffa07230 */ /* 0x000fe40000004100 */
[----:B------:R-:W-:Y:S01]  /*4800*/  FFMA.FTZ R141, R7, R154, R156 ;  /* 0x0000009a078d7223 */ /* 0x000fe2000001009c */
[----:B------:R-:W-:Y:S01]  /*4810*/  FADD.FTZ R7, R87, -R3 ;  /* 0x8000000357077221 */ /* 0x000fe20000010000 */
[----:B------:R-:W-:-:S02]  /*4820*/  HADD2.F32 R155, -RZ, R21.H1_H1 ;  /* 0x30000015ff9b7230 */ /* 0x000fc40000004100 */
[----:B------:R-:W-:Y:S02]  /*4830*/  HADD2.F32 R157, -RZ, R25.H1_H1 ;  /* 0x30000019ff9d7230 */ /* 0x000fe40000004100 */
[----:B------:R-:W-:Y:S01]  /*4840*/  FFMA.FTZ R158, R153, R158, R160 ;  /* 0x0000009e999e7223 */ /* 0x000fe200000100a0 */
[----:B------:R-:W-:Y:S02]  /*4850*/  HADD2.F32 R154, -RZ, R23.H1_H1 ;  /* 0x30000017ff9a7230 */ /* 0x000fe40000004100 */
[----:B------:R-:W-:Y:S01]  /*4860*/  FMUL.FTZ R153, R148, R7 ;  /* 0x0000000794997220 */ /* 0x000fe20000410000 */
[----:B------:R-:W-:Y:S02]  /*4870*/  HADD2.F32 R156, -RZ, R27.H1_H1 ;  /* 0x3000001bff9c7230 */ /* 0x000fe40000004100 */
[----:B------:R-:W-:Y:S01]  /*4880*/  FADD.FTZ R7, R81, -R3 ;  /* 0x8000000351077221 */ /* 0x000fe20000010000 */
[----:B------:R-:W-:Y:S01]  /*4890*/  FFMA.FTZ R152, R152, R155, R157 ;  /* 0x0000009b98987223 */ /* 0x000fe2000001009d */
[----:B------:R-:W-:Y:S01]  /*48a0*/  F2FP.F16.F32.PACK_AB R6, R141, R6 ;  /* 0x000000068d06723e */ /* 0x000fe200000000ff */
[----:B------:R-:W-:Y:S01]  /*48b0*/  FFMA.FTZ R155, R153, R154, R156 ;  /* 0x0000009a999b7223 */ /* 0x000fe2000001009c */
[----:B------:R-:W-:-:S02]  /*48c0*/  HADD2.F32 R154, -RZ, R20.H1_H1 ;  /* 0x30000014ff9a7230 */ /* 0x000fc40000004100 */
[----:B------:R-:W-:Y:S01]  /*48d0*/  FMUL.FTZ R7, R148, R7 ;  /* 0x0000000794077220 */ /* 0x000fe20000410000 */
[----:B------:R-:W-:Y:S01]  /*48e0*/  HADD2.F32 R156, -RZ, R24.H1_H1 ;  /* 0x30000018ff9c7230 */ /* 0x000fe20000004100 */
[----:B------:R-:W-:Y:S01]  /*48f0*/  F2FP.F16.F32.PACK_AB R5, R152, R5 ;  /* 0x000000059805723e */ /* 0x000fe200000000ff */
[C---:B0-----:R-:W-:Y:S01]  /*4900*/  IMAD.WIDE.U32 R150, R149.reuse, 0x10, R150 ;  /* 0x0000001095967825 */ /* 0x041fe200078e0096 */
[----:B------:R-:W-:-:S03]  /*4910*/  IADD3 R149, PT, PT, R149, 0x20, RZ ;  /* 0x0000002095957810 */ /* 0x000fc60007ffe0ff */
[----:B------:R-:W-:Y:S01]  /*4920*/  FFMA.FTZ R153, R7, R154, R156 ;  /* 0x0000009a07997223 */ /* 0x000fe2000001009c */
[----:B------:R-:W-:-:S04]  /*4930*/  F2FP.F16.F32.PACK_AB R7, R155, R158 ;  /* 0x0000009e9b07723e */ /* 0x000fc800000000ff */
[----:B------:R-:W-:-:S05]  /*4940*/  F2FP.F16.F32.PACK_AB R4, R153, R4 ;  /* 0x000000049904723e */ /* 0x000fca00000000ff */
[----:B------:R1:W-:Y:S02]  /*4950*/  STG.E.128 desc[UR6][R150.64], R4 ;  /* 0x0000000496007986 */ /* 0x0003e4000c101d06 */
.L_x_42656:
[----:B------:R-:W-:Y:S05]  /*4960*/  BSYNC.RECONVERGENT B1 ;  /* 0x0000000000017941 */ /* 0x000fea0003800200 */
.L_x_42655:
[----:B------:R-:W-:Y:S01]  /*4970*/  ISETP.NE.AND P0, PT, R142, RZ, PT ;  /* 0x000000ff8e00720c */ /* 0x000fe20003f05270 */
[----:B------:R-:W-:-:S12]  /*4980*/  BSSY.RECONVERGENT B1, `(.L_x_42657) ;  /* 0x0000032000017945 */ /* 0x000fd80003800200 */
[----:B------:R-:W-:Y:S05]  /*4990*/  @!P0 BRA `(.L_x_42658) ;  /* 0x0000000000c08947 */ /* 0x000fea0003800000 */
[--C-:B01----:R-:W-:Y:S01]  /*49a0*/  FADD.FTZ R5, R88, -R3.reuse ;  /* 0x8000000358057221 */ /* 0x103fe20000010000 */
[--C-:B------:R-:W-:Y:S01]  /*49b0*/  FADD.FTZ R151, R90, -R3.reuse ;  /* 0x800000035a977221 */ /* 0x100fe20000010000 */
[----:B------:R-:W-:Y:S02]  /*49c0*/  HADD2.F32 R7, -RZ, R28.H0_H0 ;  /* 0x2000001cff077230 */ /* 0x000fe40000004100 */
[--C-:B------:R-:W-:Y:S01]  /*49d0*/  FADD.FTZ R153, R91, -R3.reuse ;  /* 0x800000035b997221 */ /* 0x100fe20000010000 */
[----:B------:R-:W-:Y:S02]  /*49e0*/  HADD2.F32 R141, -RZ, R32.H0_H0 ;  /* 0x20000020ff8d7230 */ /* 0x000fe40000004100 */
[----:B------:R-:W-:Y:S01]  /*49f0*/  FADD.FTZ R155, R92, -R3 ;  /* 0x800000035c9b7221 */ /* 0x000fe20000010000 */
[C---:B------:R-:W-:Y:S01]  /*4a00*/  FMUL.FTZ R4, R148.reuse, R5 ;  /* 0x0000000594047220 */ /* 0x040fe20000410000 */
        /* <DEDUP_REMOVED lines=18> */
[----:B------:R-:W0:Y:S01]  /*4b30*/  LDC.64 R150, c[0x0][0x428] ;  /* 0x00010a00ff967b82 */ /* 0x000e220000000a00 */
[----:B------:R-:W-:-:S02]  /*4b40*/  HADD2.F32 R156, -RZ, R31.H0_H0 ;  /* 0x2000001fff9c7230 */ /* 0x000fc40000004100 */
[----:B------:R-:W-:Y:S01]  /*4b50*/  FMUL.FTZ R141, R148, R141 ;  /* 0x0000008d948d7220 */ /* 0x000fe20000410000 */
[----:B------:R-:W-:Y:S02]  /*4b60*/  HADD2.F32 R158, -RZ, R35.H0_H0 ;  /* 0x20000023ff9e7230 */ /* 0x000fe40000004100 */
[----:B------:R-:W-:Y:S01]  /*4b70*/  FFMA.FTZ R153, R7, R152, R154 ;  /* 0x0000009807997223 */ /* 0x000fe2000001009a */
[--C-:B------:R-:W-:Y:S01]  /*4b80*/  FADD.FTZ R7, R95, -R3.reuse ;  /* 0x800000035f077221 */ /* 0x100fe20000010000 */
[----:B------:R-:W-:Y:S01]  /*4b90*/  HADD2.F32 R152, -RZ, R31.H1_H1 ;  /* 0x3000001fff987230 */ /* 0x000fe20000004100 */
[----:B------:R-:W-:Y:S01]  /*4ba0*/  F2FP.F16.F32.PACK_AB R5, R142, R5 ;  /* 0x000000058e05723e */ /* 0x000fe200000000ff */
[----:B------:R-:W-:Y:S01]  /*4bb0*/  FFMA.FTZ R156, R141, R156, R158 ;  /* 0x0000009c8d9c7223 */ /* 0x000fe2000001009e */
[----:B------:R-:W-:Y:S02]  /*4bc0*/  HADD2.F32 R154, -RZ, R35.H1_H1 ;  /* 0x30000023ff9a7230 */ /* 0x000fe40000004100 */
[----:B------:R-:W-:Y:S01]  /*4bd0*/  FMUL.FTZ R141, R148, R7 ;  /* 0x00000007948d7220 */ /* 0x000fe20000410000 */
[----:B------:R-:W-:Y:S01]  /*4be0*/  FADD.FTZ R7, R89, -R3 ;  /* 0x8000000359077221 */ /* 0x000fe20000010000 */
[----:B------:R-:W-:-:S02]  /*4bf0*/  F2FP.F16.F32.PACK_AB R6, R153, R6 ;  /* 0x000000069906723e */ /* 0x000fc400000000ff */
[----:B------:R-:W-:Y:S01]  /*4c00*/  FFMA.FTZ R155, R141, R152, R154 ;  /* 0x000000988d9b7223 */ /* 0x000fe2000001009a */
[----:B------:R-:W-:Y:S02]  /*4c10*/  HADD2.F32 R152, -RZ, R28.H1_H1 ;  /* 0x3000001cff987230 */ /* 0x000fe40000004100 */
[----:B------:R-:W-:Y:S01]  /*4c20*/  FMUL.FTZ R7, R148, R7 ;  /* 0x0000000794077220 */ /* 0x000fe20000410000 */
[----:B------:R-:W-:-:S05]  /*4c30*/  HADD2.F32 R154, -RZ, R32.H1_H1 ;  /* 0x30000020ff9a7230 */ /* 0x000fca0000004100 */
[----:B------:R-:W-:Y:S01]  /*4c40*/  FFMA.FTZ R141, R7, R152, R154 ;  /* 0x00000098078d7223 */ /* 0x000fe2000001009a */
[----:B------:R-:W-:Y:S01]  /*4c50*/  F2FP.F16.F32.PACK_AB R7, R155, R156 ;  /* 0x0000009c9b07723e */ /* 0x000fe200000000ff */
[C---:B0-----:R-:W-:Y:S01]  /*4c60*/  IMAD.WIDE.U32 R150, R149.reuse, 0x10, R150 ;  /* 0x0000001095967825 */ /* 0x041fe200078e0096 */
[----:B------:R-:W-:Y:S02]  /*4c70*/  IADD3 R149, PT, PT, R149, 0x20, RZ ;  /* 0x0000002095957810 */ /* 0x000fe40007ffe0ff */
[----:B------:R-:W-:-:S05]  /*4c80*/  F2FP.F16.F32.PACK_AB R4, R141, R4 ;  /* 0x000000048d04723e */ /* 0x000fca00000000ff */
[----:B------:R2:W-:Y:S02]  /*4c90*/  STG.E.128 desc[UR6][R150.64], R4 ;  /* 0x0000000496007986 */ /* 0x0005e4000c101d06 */
.L_x_42658:
[----:B------:R-:W-:Y:S05]  /*4ca0*/  BSYNC.RECONVERGENT B1 ;  /* 0x0000000000017941 */ /* 0x000fea0003800200 */
.L_x_42657:
        /* <DEDUP_REMOVED lines=51> */
.L_x_42660:
[----:B------:R-:W-:Y:S05]  /*4fe0*/  BSYNC.RECONVERGENT B1 ;  /* 0x0000000000017941 */ /* 0x000fea0003800200 */
.L_x_42659:
        /* <DEDUP_REMOVED lines=51> */
.L_x_42662:
[----:B------:R-:W-:Y:S05]  /*5320*/  BSYNC.RECONVERGENT B1 ;  /* 0x0000000000017941 */ /* 0x000fea0003800200 */
.L_x_42661:
        /* <DEDUP_REMOVED lines=51> */
.L_x_42664:
[----:B------:R-:W-:Y:S05]  /*5660*/  BSYNC.RECONVERGENT B1 ;  /* 0x0000000000017941 */ /* 0x000fea0003800200 */
.L_x_42663:
        /* <DEDUP_REMOVED lines=51> */
.L_x_42666:
[----:B------:R-:W-:Y:S05]  /*59a0*/  BSYNC.RECONVERGENT B1 ;  /* 0x0000000000017941 */ /* 0x000fea0003800200 */
.L_x_42665:
[----:B------:R-:W-:-:S13]  /*59b0*/  ISETP.NE.AND P0, PT, R147, RZ, PT ;  /* 0x000000ff9300720c */ /* 0x000fda0003f05270 */
        /* <DEDUP_REMOVED lines=15> */
[--C-:B------:R-:W-:Y:S01]  /*5ab0*/  FADD.FTZ R143, R134, -R3.reuse ;  /* 0x80000003868f7221 */ /* 0x100fe20000010000 */
[----:B------:R-:W-:Y:S01]  /*5ac0*/  HADD2.F32 R150, -RZ, R71.H0_H0 ;  /* 0x20000047ff967230 */ /* 0x000fe20000004100 */
[----:B------:R-:W0:Y:S01]  /*5ad0*/  LDC.64 R4, c[0x0][0x428] ;  /* 0x00010a00ff047b82 */ /* 0x000e220000000a00 */
[----:B------:R-:W-:Y:S01]  /*5ae0*/  FFMA.FTZ R142, R7, R142, R144 ;  /* 0x0000008e078e7223 */ /* 0x000fe20000010090 */
[----:B------:R-:W-:Y:S01]  /*5af0*/  FADD.FTZ R7, R133, -R3 ;  /* 0x8000000385077221 */ /* 0x000fe20000010000 */
[----:B------:R-:W-:-:S02]  /*5b00*/  HADD2.F32 R152, -RZ, R75.H0_H0 ;  /* 0x2000004bff987230 */ /* 0x000fc40000004100 */
[C---:B------:R-:W-:Y:S01]  /*5b10*/  FMUL.FTZ R145, R148.reuse, R143 ;  /* 0x0000008f94917220 */ /* 0x040fe20000410000 */
[----:B------:R-:W-:Y:S02]  /*5b20*/  HADD2.F32 R144, -RZ, R70.H1_H1 ;  /* 0x30000046ff907230 */ /* 0x000fe40000004100 */
[----:B------:R-:W-:Y:S01]  /*5b30*/  FMUL.FTZ R7, R148, R7 ;  /* 0x0000000794077220 */ /* 0x000fe20000410000 */
[----:B------:R-:W-:Y:S02]  /*5b40*/  HADD2.F32 R146, -RZ, R74.H1_H1 ;  /* 0x3000004aff927230 */ /* 0x000fe40000004100 */
[----:B------:R-:W-:Y:S01]  /*5b50*/  FFMA.FTZ R152, R145, R150, R152 ;  /* 0x0000009691987223 */ /* 0x000fe20000010098 */
[--C-:B------:R-:W-:Y:S01]  /*5b60*/  FADD.FTZ R145, R135, -R3.reuse ;  /* 0x8000000387917221 */ /* 0x100fe20000010000 */
[----:B------:R-:W-:Y:S02]  /*5b70*/  HADD2.F32 R150, -RZ, R73.H1_H1 ;  /* 0x30000049ff967230 */ /* 0x000fe40000004100 */
[----:B------:R-:W-:Y:S01]  /*5b80*/  FFMA.FTZ R143, R7, R144, R146 ;  /* 0x00000090078f7223 */ /* 0x000fe20000010092 */
[----:B------:R-:W-:Y:S01]  /*5b90*/  FADD.FTZ R7, R129, -R3 ;  /* 0x8000000381077221 */ /* 0x000fe20000010000 */
[----:B------:R-:W-:-:S02]  /*5ba0*/  HADD2.F32 R144, -RZ, R71.H1_H1 ;  /* 0x30000047ff907230 */ /* 0x000fc40000004100 */
[----:B------:R-:W-:Y:S01]  /*5bb0*/  FADD.FTZ R3, R131, -R3 ;  /* 0x8000000383037221 */ /* 0x000fe20000010000 */
[----:B------:R-:W-:Y:S02]  /*5bc0*/  HADD2.F32 R146, -RZ, R75.H1_H1 ;  /* 0x3000004bff927230 */ /* 0x000fe40000004100 */
[C---:B------:R-:W-:Y:S01]  /*5bd0*/  FMUL.FTZ R145, R148.reuse, R145 ;  /* 0x0000009194917220 */ /* 0x040fe20000410000 */
[C---:B------:R-:W-:Y:S01]  /*5be0*/  FMUL.FTZ R7, R148.reuse, R7 ;  /* 0x0000000794077220 */ /* 0x040fe20000410000 */
[----:B------:R-:W-:Y:S01]  /*5bf0*/  FMUL.FTZ R3, R148, R3 ;  /* 0x0000000394037220 */ /* 0x000fe20000410000 */
[----:B------:R-:W-:Y:S02]  /*5c00*/  HADD2.F32 R148, -RZ, R69.H1_H1 ;  /* 0x30000045ff947230 */ /* 0x000fe40000004100 */
[----:B------:R-:W-:Y:S01]  /*5c10*/  FFMA.FTZ R147, R145, R144, R146 ;  /* 0x0000009091937223 */ /* 0x000fe20000010092 */
[----:B------:R-:W-:Y:S01]  /*5c20*/  HADD2.F32 R144, -RZ, R68.H1_H1 ;  /* 0x30000044ff907230 */ /* 0x000fe20000004100 */
[----:B------:R-:W-:Y:S01]  /*5c30*/  F2FP.F16.F32.PACK_AB R6, R143, R6 ;  /* 0x000000068f06723e */ /* 0x000fe200000000ff */
[----:B------:R-:W-:-:S02]  /*5c40*/  HADD2.F32 R146, -RZ, R72.H1_H1 ;  /* 0x30000048ff927230 */ /* 0x000fc40000004100 */
[----:B------:R-:W-:-:S03]  /*5c50*/  FFMA.FTZ R3, R3, R148, R150 ;  /* 0x0000009403037223 */ /* 0x000fc60000010096 */
[----:B------:R-:W-:Y:S01]  /*5c60*/  FFMA.FTZ R146, R7, R144, R146 ;  /* 0x0000009007927223 */ /* 0x000fe20000010092 */
[----:B0-----:R-:W-:Y:S01]  /*5c70*/  IMAD.WIDE.U32 R144, R149, 0x10, R4 ;  /* 0x0000001095907825 */ /* 0x001fe200078e0004 */
[----:B------:R-:W-:Y:S02]  /*5c80*/  F2FP.F16.F32.PACK_AB R7, R147, R152 ;  /* 0x000000989307723e */ /* 0x000fe400000000ff */
[----:B------:R-:W-:Y:S02]  /*5c90*/  F2FP.F16.F32.PACK_AB R5, R3, R142 ;  /* 0x0000008e0305723e */ /* 0x000fe400000000ff */
[----:B------:R-:W-:-:S05]  /*5ca0*/  F2FP.F16.F32.PACK_AB R4, R146, R141 ;  /* 0x0000008d9204723e */ /* 0x000fca00000000ff */
[----:B------:R0:W-:Y:S02]  /*5cb0*/  STG.E.128 desc[UR6][R144.64], R4 ;  /* 0x0000000490007986 */ /* 0x0001e4000c101d06 */
.L_x_42652:
[----:B------:R-:W-:Y:S05]  /*5cc0*/  BSYNC.RECONVERGENT B0 ;  /* 0x0000000000007941 */ /* 0x000fea0003800200 */
.L_x_42651:
[----:B01234-:R-:W0:Y:S02]  /*5cd0*/  LDC.64 R4, c[0x0][0x380] ;  /* 0x0000e000ff047b82 */ /* 0x01fe240000000a00 */
[----:B0-----:R-:W-:-:S04]  /*5ce0*/  LEA R2, R4, R2, 0x2 ;  /* 0x0000000204027211 */ /* 0x001fc800078e10ff */
[----:B------:R-:W-:-:S13]  /*5cf0*/  ISETP.GE.AND P0, PT, R2, R5, PT ;  /* 0x000000050200720c */ /* 0x000fda0003f06270 */
[----:B------:R-:W-:Y:S05]  /*5d00*/  @!P0 BRA `(.L_x_42667) ;  /* 0xffffffac005c8947 */ /* 0x000fea000383ffff */
[----:B------:R-:W-:Y:S05]  /*5d10*/  EXIT ;  /* 0x000000000000794d */ /* 0x000fea0003800000 */
.L_x_42650:
        /* <DEDUP_REMOVED lines=8> */
.L_x_42669:
[----:B------:R-:W-:Y:S05]  /*5da0*/  BSYNC B0 ;  /* 0x0000000000007941 */ /* 0x000fea0003800000 */
.L_x_42668:
        /* <DEDUP_REMOVED lines=9> */
.L_x_42670:
[----:B------:R-:W-:Y:S01]  /*5e40*/  HFMA2 R156, -RZ, RZ, 0, 2.384185791015625e-07 ;  /* 0x00000004ff9c7431 */ /* 0x000fe200000001ff */
[----:B------:R-:W-:-:S05]  /*5e50*/  MOV R7, R155 ;  /* 0x0000009b00077202 */ /* 0x000fca0000000f00 */
[----:B------:R-:W-:-:S05]  /*5e60*/  FADD.FTZ R7, R6, R7 ;  /* 0x0000000706077221 */ /* 0x000fca0000010000 */
[----:B------:R-:W-:-:S07]  /*5e70*/  MOV R157, R7 ;  /* 0x00000007009d7202 */ /* 0x000fce0000000f00 */
[----:B------:R-:W-:Y:S05]  /*5e80*/  WARPSYNC.COLLECTIVE R154, `(.L_x_42671) ;  /* 0x000000009a087348 */ /* 0x000fea0003c00000 */
[----:B------:R0:W1:Y:S02]  /*5e90*/  SHFL.BFLY P6, R155, R157, R156, R159 ;  /* 0x0c00009c9d9b7389 */ /* 0x00006400000c009f */
[----:B01----:R-:W-:Y:S05]  /*5ea0*/  ENDCOLLECTIVE ;  /* 0x000000000000791b */ /* 0x003fea0003800000 */
.L_x_42671:
[----:B------:R-:W-:Y:S01]  /*5eb0*/  HFMA2 R156, -RZ, RZ, 0, 4.76837158203125e-07 ;  /* 0x00000008ff9c7431 */ /* 0x000fe200000001ff */
[----:B------:R-:W-:-:S05]  /*5ec0*/  MOV R148, R155 ;  /* 0x0000009b00947202 */ /* 0x000fca0000000f00 */
[----:B------:R-:W-:-:S05]  /*5ed0*/  FADD.FTZ R151, R7, R148 ;  /* 0x0000009407977221 */ /* 0x000fca0000010000 */
[----:B------:R-:W-:-:S07]  /*5ee0*/  MOV R157, R151 ;  /* 0x00000097009d7202 */ /* 0x000fce0000000f00 */
[----:B------:R-:W-:Y:S05]  /*5ef0*/  WARPSYNC.COLLECTIVE R154, `(.L_x_42672) ;  /* 0x000000009a087348 */ /* 0x000fea0003c00000 */
[----:B------:R0:W1:Y:S02]  /*5f00*/  SHFL.BFLY P6, R155, R157, R156, R159 ;  /* 0x0c00009c9d9b7389 */ /* 0x00006400000c009f */
[----:B01----:R-:W-:Y:S05]  /*5f10*/  ENDCOLLECTIVE ;  /* 0x000000000000791b */ /* 0x003fea0003800000 */
.L_x_42672:
        /* <DEDUP_REMOVED lines=8> */
.L_x_42673:
[----:B------:R-:W-:Y:S01]  /*5fa0*/  HFMA2 R156, -RZ, RZ, 0, 5.9604644775390625e-08 ;  /* 0x00000001ff9c7431 */ /* 0x000fe200000001ff */
[----:B------:R-:W-:Y:S02]  /*5fb0*/  ISETP.NE.AND P6, PT, R153, RZ, PT ;  /* 0x000000ff9900720c */ /* 0x000fe40003fc5270 */
[----:B------:R-:W-:-:S05]  /*5fc0*/  MOV R153, R155 ;  /* 0x0000009b00997202 */ /* 0x000fca0000000f00 */
        /* <DEDUP_REMOVED lines=136> */
.L_x_42674:
[----:B------:R-:W-:Y:S01]  /*6850*/  HFMA2 R156, -RZ, RZ, 0, 1.1920928955078125e-07 ;  /* 0x00000002ff9c7431 */ /* 0x000fe200000001ff */
[----:B------:R-:W-:-:S05]  /*6860*/  MOV R6, R155 ;  /* 0x0000009b00067202 */ /* 0x000fca0000000f00 */
[----:B------:R-:W-:-:S05]  /*6870*/  FADD.FTZ R6, R3, R6 ;  /* 0x0000000603067221 */ /* 0x000fca0000010000 */
[----:B------:R-:W-:-:S07]  /*6880*/  MOV R157, R6 ;  /* 0x00000006009d7202 */ /* 0x000fce0000000f00 */
[----:B------:R-:W-:Y:S05]  /*6890*/  WARPSYNC.COLLECTIVE R154, `(.L_x_42675) ;  /* 0x000000009a087348 */ /* 0x000fea0003c00000 */
[----:B------:R0:W1:Y:S02]  /*68a0*/  SHFL.BFLY P6, R155, R157, R156, R159 ;  /* 0x0c00009c9d9b7389 */ /* 0x00006400000c009f */
[----:B01----:R-:W-:Y:S05]  /*68b0*/  ENDCOLLECTIVE ;  /* 0x000000000000791b */ /* 0x003fea0003800000 */
.L_x_42675:
[----:B------:R-:W-:Y:S01]  /*68c0*/  HFMA2 R156, -RZ, RZ, 0, 2.384185791015625e-07 ;  /* 0x00000004ff9c7431 */ /* 0x000fe200000001ff */
[----:B------:R-:W-:-:S05]  /*68d0*/  MOV R7, R155 ;  /* 0x0000009b00077202 */ /* 0x000fca0000000f00 */
[----:B------:R-:W-:-:S05]  /*68e0*/  FADD.FTZ R7, R6, R7 ;  /* 0x0000000706077221 */ /* 0x000fca0000010000 */
[----:B------:R-:W-:-:S07]  /*68f0*/  MOV R157, R7 ;  /* 0x00000007009d7202 */ /* 0x000fce0000000f00 */
[----:B------:R-:W-:Y:S05]  /*6900*/  WARPSYNC.COLLECTIVE R154, `(.L_x_42676) ;  /* 0x000000009a087348 */ /* 0x000fea0003c00000 */
[----:B------:R0:W1:Y:S02]  /*6910*/  SHFL.BFLY P6, R155, R157, R156, R159 ;  /* 0x0c00009c9d9b7389 */ /* 0x00006400000c009f */
[----:B01----:R-:W-:Y:S05]  /*6920*/  ENDCOLLECTIVE ;  /* 0x000000000000791b */ /* 0x003fea0003800000 */
.L_x_42676:
[----:B------:R-:W-:Y:S01]  /*6930*/  HFMA2 R156, -RZ, RZ, 0, 4.76837158203125e-07 ;  /* 0x00000008ff9c7431 */ /* 0x000fe200000001ff */
[----:B------:R-:W-:-:S05]  /*6940*/  MOV R150, R155 ;  /* 0x0000009b00967202 */ /* 0x000fca0000000f00 */
[----:B------:R-:W-:-:S05]  /*6950*/  FADD.FTZ R150, R7, R150 ;  /* 0x0000009607967221 */ /* 0x000fca0000010000 */
[----:B------:R-:W-:-:S07]  /*6960*/  MOV R157, R150 ;  /* 0x00000096009d7202 */ /* 0x000fce0000000f00 */
[----:B------:R-:W-:Y:S05]  /*6970*/  WARPSYNC.COLLECTIVE R154, `(.L_x_42677) ;  /* 0x000000009a087348 */ /* 0x000fea0003c00000 */
[----:B------:R0:W1:Y:S02]  /*6980*/  SHFL.BFLY P6, R155, R157, R156, R159 ;  /* 0x0c00009c9d9b7389 */ /* 0x00006400000c009f */
[----:B01----:R-:W-:Y:S05]  /*6990*/  ENDCOLLECTIVE ;  /* 0x000000000000791b */ /* 0x003fea0003800000 */
.L_x_42677:
[----:B------:R-:W-:Y:S01]  /*69a0*/  HFMA2 R156, -RZ, RZ, 0, 9.5367431640625e-07 ;  /* 0x00000010ff9c7431 */ /* 0x000fe200000001ff */
[----:B------:R-:W-:-:S05]  /*69b0*/  MOV R151, R155 ;  /* 0x0000009b00977202 */ /* 0x000fca0000000f00 */
[----:B------:R-:W-:-:S05]  /*69c0*/  FADD.FTZ R151, R150, R151 ;  /* 0x0000009796977221 */ /* 0x000fca0000010000 */
[----:B------:R-:W-:-:S07]  /*69d0*/  MOV R157, R151 ;  /* 0x00000097009d7202 */ /* 0x000fce0000000f00 */
[----:B------:R-:W-:Y:S05]  /*69e0*/  WARPSYNC.COLLECTIVE R154, `(.L_x_42678) ;  /* 0x000000009a087348 */ /* 0x000fea0003c00000 */
[----:B------:R0:W1:Y:S02]  /*69f0*/  SHFL.BFLY P6, R155, R157, R156, R159 ;  /* 0x0c00009c9d9b7389 */ /* 0x00006400000c009f */
[----:B01----:R-:W-:Y:S05]  /*6a00*/  ENDCOLLECTIVE ;  /* 0x000000000000791b */ /* 0x003fea0003800000 */
.L_x_42678:
[----:B------:R-:W-:Y:S01]  /*6a10*/  MOV R152, R155 ;  /* 0x0000009b00987202 */ /* 0x000fe20000000f00 */
[----:B------:R-:W-:Y:S06]  /*6a20*/  BRA `(.L_x_42679) ;  /* 0xffffffd400d47947 */ /* 0x000fec000383ffff */
.L_x_42680:
        /* <DEDUP_REMOVED lines=13> */
.L_x_71518:


//--------------------- .text._ZN10layer_norm13ln_fwd_kernelINS_13Kernel_traitsI6__halfS2_fS2_fjLj2048ELj1ELj4ELj1ELj16ENS_18Kernel_traits_baseILj2048ES2_S2_fS2_fjLj128EEEEELb0ELb0ELb1ELb1EEEvNS_9FwdParamsE --------------------------
	.section	.text._ZN10layer_norm13ln_fwd_kernelINS_13Kernel_traitsI6__halfS2_fS2_fjLj2048ELj1ELj4ELj1ELj16ENS_18Kernel_traits_baseILj2048ES2_S2_fS2_fjLj128EEEEELb0ELb0ELb1ELb1EEEvNS_9FwdParamsE,"ax",@progbits
	.align	128
        .global         _ZN10layer_norm13ln_fwd_kernelINS_13Kernel_traitsI6__halfS2_fS2_fjLj2048ELj1ELj4ELj1ELj16ENS_18Kernel_traits_baseILj2048ES2_S2_fS2_fjLj128EEEEELb0ELb0ELb1ELb1EEEvNS_9FwdParamsE
        .type           _ZN10layer_norm13ln_fwd_kernelINS_13Kernel_traitsI6__halfS2_fS2_fjLj2048ELj1ELj4ELj1ELj16ENS_18Kernel_traits_baseILj2048ES2_S2_fS2_fjLj128EEEEELb0ELb0ELb1ELb1EEEvNS_9FwdParamsE,@function
        .size           _ZN10layer_norm13ln_fwd_kernelINS_13Kernel_traitsI6__halfS2_fS2_fjLj2048ELj1ELj4ELj1ELj16ENS_18Kernel_traits_baseILj2048ES2_S2_fS2_fjLj128EEEEELb0ELb0ELb1ELb1EEEvNS_9FwdParamsE,(.L_x_71519 - _ZN10layer_norm13ln_fwd_kernelINS_13Kernel_traitsI6__halfS2_fS2_fjLj2048ELj1ELj4ELj1ELj16ENS_18Kernel_traits_baseILj2048ES2_S2_fS2_fjLj128EEEEELb0ELb0ELb1ELb1EEEvNS_9FwdParamsE)
        .other          _ZN10layer_norm13ln_fwd_kernelINS_13Kernel_traitsI6__halfS2_fS2_fjLj2048ELj1ELj4ELj1ELj16ENS_18Kernel_traits_baseILj2048ES2_S2_fS2_fjLj128EEEEELb0ELb0ELb1ELb1EEEvNS_9FwdParamsE,@"STO_CUDA_ENTRY STV_DEFAULT"
_ZN10layer_norm13ln_fwd_kernelINS_13Kernel_traitsI6__halfS2_fS2_fjLj2048ELj1ELj4ELj1ELj16ENS_18Kernel_traits_baseILj2048ES2_S2_fS2_fjLj128EEEEELb0ELb0ELb1ELb1EEEvNS_9FwdParamsE:
.text._ZN10layer_norm13ln_fwd_kernelINS_13Kernel_traitsI6__halfS2_fS2_fjLj2048ELj1ELj4ELj1ELj16ENS_18Kernel_traits_baseILj2048ES2_S2_fS2_fjLj128EEEEELb0ELb0ELb1ELb1EEEvNS_9FwdParamsE:
        /* <DEDUP_REMOVED lines=33> */
.L_x_42681:
        /* <DEDUP_REMOVED lines=26> */
.L_x_42682:
[----:B------:R-:W1:Y:S01]  /*03b0*/  LDCU UR4, c[0x0][0x384] ;  /* 0x00007080ff0477ac */ /* 0x000e620008000800 */
[----:B------:R-:W2:Y:S01]  /*03c0*/  LDCU.U8 UR5, c[0x0][0x410] ;  /* 0x00008200ff0577ac */ /* 0x000ea20008000000 */
[----:B------:R-:W3:Y:S01]  /*03d0*/  LDCU UR10, c[0x0][0x448] ;  /* 0x00008900ff0a77ac */ /* 0x000ee20008000800 */
[----:B------:R-:W4:Y:S01]  /*03e0*/  LDCU.64 UR8, c[0x0][0x3a0] ;  /* 0x00007400ff0877ac */ /* 0x000f220008000a00 */
[----:B-1----:R-:W-:-:S13]  /*03f0*/  ISETP.GE.AND P0, PT, R0, UR4, PT ;  /* 0x0000000400007c0c */ /* 0x002fda000bf06270 */
[----:B--234-:R-:W-:Y:S05]  /*0400*/  @P0 EXIT ;  /* 0x000000000000094d */ /* 0x01cfea0003800000 */
.L_x_42716:
[----:B------:R-:W1:Y:S08]  /*0410*/  LDC.64 R8, c[0x0][0x3f0] ;  /* 0x0000fc00ff087b82 */ /* 0x000e700000000a00 */
[----:B0-----:R-:W0:Y:S08]  /*0420*/  LDC R7, c[0x0][0x388] ;  /* 0x0000e200ff077b82 */ /* 0x001e300000000800 */
[----:B------:R-:W2:Y:S01]  /*0430*/  LDC.64 R10, c[0x0][0x3f8] ;  /* 0x0000fe00ff0a7b82 */ /* 0x000ea20000000a00 */
[----:B-1----:R-:W-:-:S05]  /*0440*/  IMAD.WIDE R8, R0, 0x4, R8 ;  /* 0x0000000400087825 */ /* 0x002fca00078e0208 */
[----:B------:R2:W3:Y:S02]  /*0450*/  LDG.E R3, desc[UR6][R8.64] ;  /* 0x0000000608037981 */ /* 0x0004e4000c1e1900 */
[----:B--2---:R-:W-:Y:S01]  /*0460*/  IMAD.WIDE R8, R0, 0x4, R10 ;  /* 0x0000000400087825 */ /* 0x004fe200078e020a */
[----:B---3--:R-:W-:-:S13]  /*0470*/  ISETP.GE.AND P1, PT, R3, 0x1, PT ;  /* 0x000000010300780c */ /* 0x008fda0003f26270 */
[----:B------:R-:W1:Y:S01]  /*0480*/  @P1 LDC.64 R80, c[0x0][0x390] ;  /* 0x0000e400ff501b82 */ /* 0x000e620000000a00 */
[----:B------:R-:W-:-:S05]  /*0490*/  @P1 IADD3 R4, PT, PT, R3, -0x1, RZ ;  /* 0xffffffff03041810 */ /* 0x000fca0007ffe0ff */
[----:B0-----:R-:W-:-:S05]  /*04a0*/  @P1 IMAD R4, R4, R7, RZ ;  /* 0x0000000704041224 */ /* 0x001fca00078e02ff */
[----:B------:R-:W-:-:S04]  /*04b0*/  @P1 SHF.R.S32.HI R5, RZ, 0x1f, R4 ;  /* 0x0000001fff051819 */ /* 0x000fc80000011404 */
[----:B------:R-:W-:Y:S01]  /*04c0*/  @P1 LEA.HI R5, R5, R4, RZ, 0x3 ;  /* 0x0000000405051211 */ /* 0x000fe200078f18ff */
[----:B------:R-:W-:-:S03]  /*04d0*/  HFMA2 R4, -RZ, RZ, 0, 0 ;  /* 0x00000000ff047431 */ /* 0x000fc600000001ff */
[----:B------:R-:W-:Y:S02]  /*04e0*/  @P1 LEA.HI.SX32 R4, R5, R2, 0x1d ;  /* 0x0000000205041211 */ /* 0x000fe400078feaff */
[----:B-----5:R0:W5:Y:S03]  /*04f0*/  LDG.E R5, desc[UR6][R8.64] ;  /* 0x0000000608057981 */ /* 0x020166000c1e1900 */
[----:B-1----:R-:W-:-:S05]  /*0500*/  @P1 IMAD.WIDE.U32 R10, R4, 0x10, R80 ;  /* 0x00000010040a1825 */ /* 0x002fca00078e0050 */
        /* <DEDUP_REMOVED lines=16> */
[----:B0-----:R-:W-:Y:S02]  /*0610*/  @P2 HADD2.F32 R83, -RZ, R77.H0_H0 ;  /* 0x2000004dff532230 */ /* 0x001fe40000004100 */
[----:B------:R-:W-:Y:S01]  /*0620*/  @P2 HADD2.F32 R82, -RZ, R79.H1_H1 ;  /* 0x3000004fff522230 */ /* 0x000fe20000004100 */
[----:B------:R-:W0:Y:S08]  /*0630*/  @P2 LDC R84, c[0x0][0x40c] ;  /* 0x00010300ff542b82 */ /* 0x000e300000000800 */
[----:B------:R-:W1:Y:S08]  /*0640*/  @P2 LDC R86, c[0x0][0x40c] ;  /* 0x00010300ff562b82 */ /* 0x000e700000000800 */
[----:B------:R-:W4:Y:S08]  /*0650*/  @P2 LDC R87, c[0x0][0x40c] ;  /* 0x00010300ff572b82 */ /* 0x000f300000000800 */
[----:B------:R-:W4:Y:S08]  /*0660*/  @P2 LDC R88, c[0x0][0x40c] ;  /* 0x00010300ff582b82 */ /* 0x000f300000000800 */
[----:B------:R-:W4:Y:S08]  /*0670*/  @P2 LDC R89, c[0x0][0x40c] ;  /* 0x00010300ff592b82 */ /* 0x000f300000000800 */
[----:B------:R-:W4:Y:S08]  /*0680*/  @P2 LDC R90, c[0x0][0x40c] ;  /* 0x00010300ff5a2b82 */ /* 0x000f300000000800 */
[----:B------:R-:W3:Y:S01]  /*0690*/  @P2 LDC R91, c[0x0][0x40c] ;  /* 0x00010300ff5b2b82 */ /* 0x000ee20000000800 */
[----:B--2---:R-:W-:Y:S01]  /*06a0*/  @P2 FFMA.FTZ R8, R85, R80, R8 ;  /* 0x0000005055082223 */ /* 0x004fe20000010008 */
[----:B0-----:R-:W-:Y:S01]  /*06b0*/  @P2 FFMA.FTZ R9, R6, R84, R9 ;  /* 0x0000005406092223 */ /* 0x001fe20000010009 */
[----:B-1----:R-:W-:Y:S01]  /*06c0*/  @P2 FFMA.FTZ R10, R83, R86, R10 ;  /* 0x00000056530a2223 */ /* 0x002fe2000001000a */
[----:B------:R-:W-:-:S02]  /*06d0*/  @P2 HADD2.F32 R6, -RZ, R77.H1_H1 ;  /* 0x3000004dff062230 */ /* 0x000fc40000004100 */
[----:B---3--:R-:W-:Y:S01]  /*06e0*/  @P2 FFMA.FTZ R139, R82, R91, R139 ;  /* 0x0000005b528b2223 */ /* 0x008fe2000001008b */
[--C-:B------:R-:W-:Y:S02]  /*06f0*/  @P2 HADD2.F32 R83, -RZ, R78.reuse.H0_H0 ;  /* 0x2000004eff532230 */ /* 0x100fe40000004100 */
[----:B------:R-:W-:Y:S02]  /*0700*/  @P2 HADD2.F32 R80, -RZ, R78.H1_H1 ;  /* 0x3000004eff502230 */ /* 0x000fe40000004100 */
[----:B----4-:R-:W-:Y:S01]  /*0710*/  @P2 FFMA.FTZ R11, R6, R87, R11 ;  /* 0x00000057060b2223 */ /* 0x010fe2000001000b */
[----:B------:R-:W-:Y:S02]  /*0720*/  @P2 HADD2.F32 R85, -RZ, R79.H0_H0 ;  /* 0x2000004fff552230 */ /* 0x000fe40000004100 */
[----:B------:R-:W-:Y:S01]  /*0730*/  @P2 FFMA.FTZ R136, R83, R88, R136 ;  /* 0x0000005853882223 */ /* 0x000fe20000010088 */
[----:B------:R-:W-:Y:S02]  /*0740*/  @P2 FFMA.FTZ R137, R80, R89, R137 ;  /* 0x0000005950892223 */ /* 0x000fe40000010089 */
[----:B------:R-:W-:Y:S01]  /*0750*/  @P2 FFMA.FTZ R138, R85, R90, R138 ;  /* 0x0000005a558a2223 */ /* 0x000fe2000001008a */
[----:B------:R-:W-:Y:S06]  /*0760*/  BRA `(.L_x_42684) ;  /* 0x0000000000747947 */ /* 0x000fec0003800000 */
.L_x_42683:
[----:B------:R-:W0:Y:S01]  /*0770*/  @P1 LDC R11, c[0x0][0x40c] ;  /* 0x00010300ff0b1b82 */ /* 0x000e220000000800 */
[--C-:B-----5:R-:W-:Y:S01]  /*0780*/  @P1 HADD2.F32 R6, -RZ, R76.reuse.H0_H0 ;  /* 0x2000004cff061230 */ /* 0x120fe20000004100 */
[----:B------:R-:W-:Y:S01]  /*0790*/  CS2R R8, SRZ ;  /* 0x0000000000087805 */ /* 0x000fe2000001ff00 */
[----:B------:R-:W-:Y:S01]  /*07a0*/  @P1 HADD2.F32 R80, -RZ, R76.H1_H1 ;  /* 0x3000004cff501230 */ /* 0x000fe20000004100 */
[----:B------:R-:W-:Y:S01]  /*07b0*/  MOV R10, RZ ;  /* 0x000000ff000a7202 */ /* 0x000fe20000000f00 */
[--C-:B------:R-:W-:Y:S01]  /*07c0*/  @P1 HADD2.F32 R82, -RZ, R77.reuse.H0_H0 ;  /* 0x2000004dff521230 */ /* 0x100fe20000004100 */
[----:B------:R-:W-:Y:S02]  /*07d0*/  CS2R R136, SRZ ;  /* 0x0000000000887805 */ /* 0x000fe4000001ff00 */
[----:B------:R-:W-:Y:S01]  /*07e0*/  CS2R R138, SRZ ;  /* 0x00000000008a7805 */ /* 0x000fe2000001ff00 */
[----:B------:R-:W1:Y:S08]  /*07f0*/  @P1 LDC R83, c[0x0][0x40c] ;  /* 0x00010300ff531b82 */ /* 0x000e700000000800 */
[----:B------:R-:W2:Y:S08]  /*0800*/  @P1 LDC R85, c[0x0][0x40c] ;  /* 0x00010300ff551b82 */ /* 0x000eb00000000800 */
[----:B------:R-:W3:Y:S01]  /*0810*/  @P1 LDC R87, c[0x0][0x40c] ;  /* 0x00010300ff571b82 */ /* 0x000ee20000000800 */
[----:B0-----:R-:W-:Y:S01]  /*0820*/  @P1 FMUL.FTZ R8, R6, R11 ;  /* 0x0000000b06081220 */ /* 0x001fe20000410000 */
[----:B------:R-:W-:Y:S01]  /*0830*/  @P1 HADD2.F32 R6, -RZ, R77.H1_H1 ;  /* 0x3000004dff061230 */ /* 0x000fe20000004100 */
[----:B------:R-:W-:-:S05]  /*0840*/  MOV R11, RZ ;  /* 0x000000ff000b7202 */ /* 0x000fca0000000f00 */
[----:B------:R-:W0:Y:S01]  /*0850*/  @P1 LDC R89, c[0x0][0x40c] ;  /* 0x00010300ff591b82 */ /* 0x000e220000000800 */
[----:B-1----:R-:W-:Y:S01]  /*0860*/  @P1 FMUL.FTZ R9, R80, R83 ;  /* 0x0000005350091220 */ /* 0x002fe20000410000 */
[----:B------:R-:W-:Y:S02]  /*0870*/  @P1 HADD2.F32 R80, -RZ, R78.H0_H0 ;  /* 0x2000004eff501230 */ /* 0x000fe40000004100 */
[----:B------:R-:W-:-:S04]  /*0880*/  @P1 HADD2.F32 R83, -RZ, R79.H0_H0 ;  /* 0x2000004fff531230 */ /* 0x000fc80000004100 */
[----:B------:R-:W1:Y:S01]  /*0890*/  @P1 LDC R91, c[0x0][0x40c] ;  /* 0x00010300ff5b1b82 */ /* 0x000e620000000800 */
[----:B--2---:R-:W-:Y:S01]  /*08a0*/  @P1 FMUL.FTZ R10, R82, R85 ;  /* 0x00000055520a1220 */ /* 0x004fe20000410000 */
[----:B------:R-:W-:Y:S02]  /*08b0*/  @P1 HADD2.F32 R82, -RZ, R78.H1_H1 ;  /* 0x3000004eff521230 */ /* 0x000fe40000004100 */
[----:B------:R-:W-:-:S04]  /*08c0*/  @P1 HADD2.F32 R85, -RZ, R79.H1_H1 ;  /* 0x3000004fff551230 */ /* 0x000fc80000004100 */
[----:B------:R-:W2:Y:S01]  /*08d0*/  @P1 LDC R84, c[0x0][0x40c] ;  /* 0x00010300ff541b82 */ /* 0x000ea20000000800 */
[----:B---3--:R-:W-:-:S07]  /*08e0*/  @P1 FMUL.FTZ R11, R6, R87 ;  /* 0x00000057060b1220 */ /* 0x008fce0000410000 */
[----:B------:R-:W3:Y:S01]  /*08f0*/  @P1 LDC R86, c[0x0][0x40c] ;  /* 0x00010300ff561b82 */ /* 0x000ee20000000800 */
[----:B0-----:R-:W-:Y:S01]  /*0900*/  @P1 FMUL.FTZ R136, R80, R89 ;  /* 0x0000005950881220 */ /* 0x001fe20000410000 */
[----:B-1----:R-:W-:Y:S01]  /*0910*/  @P1 FMUL.FTZ R137, R82, R91 ;  /* 0x0000005b52891220 */ /* 0x002fe20000410000 */
[----:B--2---:R-:W-:Y:S01]  /*0920*/  @P1 FMUL.FTZ R138, R83, R84 ;  /* 0x00000054538a1220 */ /* 0x004fe20000410000 */
[----:B---3--:R-:W-:-:S07]  /*0930*/  @P1 FMUL.FTZ R139, R85, R86 ;  /* 0x00000056558b1220 */ /* 0x008fce0000410000 */
.L_x_42684:
        /* <DEDUP_REMOVED lines=10> */
.L_x_42686:
[----:B------:R-:W-:Y:S05]  /*09e0*/  BSYNC.RECONVERGENT B0 ;  /* 0x0000000000007941 */ /* 0x000fea0003800200 */
.L_x_42685:
        /* <DEDUP_REMOVED lines=32> */
.L_x_42687:
        /* <DEDUP_REMOVED lines=17> */
[----:B------:R-:W-:-:S04]  /*0d00*/  @P1 HADD2.F32 R85, -RZ, R79.H1_H1 ;  /* 0x3000004fff551230 */ /* 0x000fc80000004100 */
[----:B------:R-:W1:Y:S01]  /*0d10*/  @P1 LDC R93, c[0x0][0x40c] ;  /* 0x00010300ff5d1b82 */ /* 0x000e620000000800 */
[----:B--2---:R-:W-:Y:S01]  /*0d20*/  @P1 FMUL.FTZ R122, R82, R87 ;  /* 0x00000057527a1220 */ /* 0x004fe20000410000 */
[----:B------:R-:W-:-:S06]  /*0d30*/  @P1 HADD2.F32 R82, -RZ, R78.H1_H1 ;  /* 0x3000004eff521230 */ /* 0x000fcc0000004100 */
[----:B------:R-:W2:Y:S01]  /*0d40*/  @P1 LDC R84, c[0x0][0x40c] ;  /* 0x00010300ff541b82 */ /* 0x000ea20000000800 */
[----:B---3--:R-:W-:-:S07]  /*0d50*/  @P1 FMUL.FTZ R123, R6, R89 ;  /* 0x00000059067b1220 */ /* 0x008fce0000410000 */
[----:B------:R-:W3:Y:S01]  /*0d60*/  @P1 LDC R86, c[0x0][0x40c] ;  /* 0x00010300ff561b82 */ /* 0x000ee20000000800 */
[----:B0-----:R-:W-:Y:S01]  /*0d70*/  @P1 FMUL.FTZ R124, R80, R91 ;  /* 0x0000005b507c1220 */ /* 0x001fe20000410000 */
[----:B-1----:R-:W-:Y:S01]  /*0d80*/  @P1 FMUL.FTZ R125, R82, R93 ;  /* 0x0000005d527d1220 */ /* 0x002fe20000410000 */
[----:B--2---:R-:W-:Y:S01]  /*0d90*/  @P1 FMUL.FTZ R126, R83, R84 ;  /* 0x00000054537e1220 */ /* 0x004fe20000410000 */
[----:B---3--:R-:W-:-:S07]  /*0da0*/  @P1 FMUL.FTZ R127, R85, R86 ;  /* 0x00000056557f1220 */ /* 0x008fce0000410000 */
.L_x_42688:
        /* <DEDUP_REMOVED lines=10> */
.L_x_42690:
[----:B------:R-:W-:Y:S05]  /*0e50*/  BSYNC.RECONVERGENT B0 ;  /* 0x0000000000007941 */ /* 0x000fea0003800200 */
.L_x_42689:
        /* <DEDUP_REMOVED lines=32> */
.L_x_42691:
        /* <DEDUP_REMOVED lines=28> */
.L_x_42692:
        /* <DEDUP_REMOVED lines=10> */
.L_x_42694:
[----:B------:R-:W-:Y:S05]  /*12c0*/  BSYNC.RECONVERGENT B0 ;  /* 0x0000000000007941 */ /* 0x000fea0003800200 */
.L_x_42693:
        /* <DEDUP_REMOVED lines=32> */
.L_x_42695:
        /* <DEDUP_REMOVED lines=28> */
.L_x_42696:
        /* <DEDUP_REMOVED lines=10> */
.L_x_42698:
[----:B------:R-:W-:Y:S05]  /*1730*/  BSYNC.RECONVERGENT B0 ;  /* 0x0000000000007941 */ /* 0x000fea0003800200 */
.L_x_42697:
        /* <DEDUP_REMOVED lines=32> */
.L_x_42699:
        /* <DEDUP_REMOVED lines=28> */
.L_x_42700:
        /* <DEDUP_REMOVED lines=10> */
.L_x_42702:
[----:B------:R-:W-:Y:S05]  /*1ba0*/  BSYNC.RECONVERGENT B0 ;  /* 0x0000000000007941 */ /* 0x000fea0003800200 */
.L_x_42701:
        /* <DEDUP_REMOVED lines=32> */
.L_x_42703:
        /* <DEDUP_REMOVED lines=28> */
.L_x_42704:
        /* <DEDUP_REMOVED lines=10> */
.L_x_42706:
[----:B------:R-:W-:Y:S05]  /*2010*/  BSYNC.RECONVERGENT B0 ;  /* 0x0000000000007941 */ /* 0x000fea0003800200 */
.L_x_42705:
        /* <DEDUP_REMOVED lines=32> */
.L_x_42707:
[----:B0-----:R-:W0:Y:S01]  /*2220*/  @P1 LDC R83, c[0x0][0x40c] ;  /* 0x00010300ff531b82 */ /* 0x001e220000000800 */
[--C-:B-----5:R-:W-:Y:S01]  /*2230*/  @P1 HADD2.F32 R6, -RZ, R76.reuse.H0_H0 ;  /* 0x2000004cff061230 */ /* 0x120fe20000004100 */
[----:B------:R-:W-:Y:S01]  /*2240*/  CS2R R96, SRZ ;  /* 0x0000000000607805 */ /* 0x000fe2000001ff00 */
[----:B------:R-:W-:Y:S01]  /*2250*/  @P1 HADD2.F32 R80, -RZ, R76.H1_H1 ;  /* 0x3000004cff501230 */ /* 0x000fe20000004100 */
[----:B------:R-:W-:Y:S01]  /*2260*/  CS2R R98, SRZ ;  /* 0x0000000000627805 */ /* 0x000fe2000001ff00 */
[----:B------:R-:W-:Y:S02]  /*2270*/  @P1 HADD2.F32 R82, -RZ, R77.H0_H0 ;  /* 0x2000004dff521230 */ /* 0x000fe40000004100 */
        /* <DEDUP_REMOVED lines=10> */
[----:B------:R-:W-:-:S05]  /*2320*/  CS2R R84, SRZ ;  /* 0x0000000000547805 */ /* 0x000fca000001ff00 */
[----:B------:R-:W1:Y:S01]  /*2330*/  @P1 LDC R143, c[0x0][0x40c] ;  /* 0x00010300ff8f1b82 */ /* 0x000e620000000800 */
[----:B--2---:R-:W-:Y:S01]  /*2340*/  @P1 FMUL.FTZ R98, R82, R87 ;  /* 0x0000005752621220 */ /* 0x004fe20000410000 */
[----:B------:R-:W-:Y:S01]  /*2350*/  @P1 HADD2.F32 R82, -RZ, R78.H1_H1 ;  /* 0x3000004eff521230 */ /* 0x000fe20000004100 */
[----:B------:R-:W-:-:S05]  /*2360*/  CS2R R86, SRZ ;  /* 0x0000000000567805 */ /* 0x000fca000001ff00 */
[----:B------:R-:W2:Y:S01]  /*2370*/  @P1 LDC R88, c[0x0][0x40c] ;  /* 0x00010300ff581b82 */ /* 0x000ea20000000800 */
[----:B---3--:R-:W-:-:S07]  /*2380*/  @P1 FMUL.FTZ R99, R6, R89 ;  /* 0x0000005906631220 */ /* 0x008fce0000410000 */
[----:B------:R-:W3:Y:S01]  /*2390*/  @P1 LDC R145, c[0x0][0x40c] ;  /* 0x00010300ff911b82 */ /* 0x000ee20000000800 */
[----:B0-----:R-:W-:Y:S01]  /*23a0*/  @P1 FMUL.FTZ R84, R80, R91 ;  /* 0x0000005b50541220 */ /* 0x001fe20000410000 */
[----:B-1----:R-:W-:Y:S01]  /*23b0*/  @P1 FMUL.FTZ R85, R82, R143 ;  /* 0x0000008f52551220 */ /* 0x002fe20000410000 */
[----:B--2---:R-:W-:Y:S01]  /*23c0*/  @P1 FMUL.FTZ R86, R83, R88 ;  /* 0x0000005853561220 */ /* 0x004fe20000410000 */
[----:B---3--:R-:W-:-:S07]  /*23d0*/  @P1 FMUL.FTZ R87, R90, R145 ;  /* 0x000000915a571220 */ /* 0x008fce0000410000 */
.L_x_42708:
        /* <DEDUP_REMOVED lines=10> */
.L_x_42710:
[----:B------:R-:W-:Y:S05]  /*2480*/  BSYNC.RECONVERGENT B0 ;  /* 0x0000000000007941 */ /* 0x000fea0003800200 */
.L_x_42709:
        /* <DEDUP_REMOVED lines=8> */
[----:B-----5:R-:W-:-:S07]  /*2510*/  @P0 HADD2.F32 R3, -RZ, R76.H0_H0 ;  /* 0x2000004cff030230 */ /* 0x020fce0000004100 */
[----:B------:R-:W1:Y:S08]  /*2520*/  @P0 LDC R6, c[0x0][0x40c] ;  /* 0x00010300ff060b82 */ /* 0x000e700000000800 */
[----:B------:R-:W4:Y:S08]  /*2530*/  @P0 LDC R142, c[0x0][0x40c] ;  /* 0x00010300ff8e0b82 */ /* 0x000f300000000800 */
[----:B------:R-:W4:Y:S08]  /*2540*/  @P0 LDC R146, c[0x0][0x40c] ;  /* 0x00010300ff920b82 */ /* 0x000f300000000800 */
[----:B------:R-:W3:Y:S08]  /*2550*/  @P0 LDC R147, c[0x0][0x40c] ;  /* 0x00010300ff930b82 */ /* 0x000ef00000000800 */
[----:B0-----:R-:W0:Y:S08]  /*2560*/  @P0 LDC R144, c[0x0][0x40c] ;  /* 0x00010300ff900b82 */ /* 0x001e300000000800 */
[----:B------:R-:W0:Y:S08]  /*2570*/  @P0 LDC R145, c[0x0][0x40c] ;  /* 0x00010300ff910b82 */ /* 0x000e300000000800 */
[----:B------:R-:W0:Y:S01]  /*2580*/  @P0 LDC R148, c[0x0][0x40c] ;  /* 0x00010300ff940b82 */ /* 0x000e220000000800 */
[----:B--2---:R-:W-:Y:S01]  /*2590*/  @P0 FFMA.FTZ R88, R3, R4, R88 ;  /* 0x0000000403580223 */ /* 0x004fe20000010058 */
[----:B------:R-:W-:-:S02]  /*25a0*/  @P0 HADD2.F32 R4, -RZ, R76.H1_H1 ;  /* 0x3000004cff040230 */ /* 0x000fc40000004100 */
[----:B------:R-:W-:-:S03]  /*25b0*/  @P0 HADD2.F32 R3, -RZ, R77.H0_H0 ;  /* 0x2000004dff030230 */ /* 0x000fc60000004100 */
[----:B-1----:R-:W-:Y:S01]  /*25c0*/  @P0 FFMA.FTZ R89, R4, R6, R89 ;  /* 0x0000000604590223 */ /* 0x002fe20000010059 */
[----:B------:R-:W-:Y:S02]  /*25d0*/  @P0 HADD2.F32 R4, -RZ, R77.H1_H1 ;  /* 0x3000004dff040230 */ /* 0x000fe40000004100 */
[----:B----4-:R-:W-:Y:S01]  /*25e0*/  @P0 FFMA.FTZ R90, R3, R142, R90 ;  /* 0x0000008e035a0223 */ /* 0x010fe2000001005a */
[--C-:B------:R-:W-:Y:S02]  /*25f0*/  @P0 HADD2.F32 R3, -RZ, R78.reuse.H0_H0 ;  /* 0x2000004eff030230 */ /* 0x100fe40000004100 */
[--C-:B------:R-:W-:Y:S02]  /*2600*/  @P0 HADD2.F32 R6, -RZ, R79.reuse.H1_H1 ;  /* 0x3000004fff060230 */ /* 0x100fe40000004100 */
[----:B------:R-:W-:Y:S01]  /*2610*/  @P0 FFMA.FTZ R91, R4, R146, R91 ;  /* 0x00000092045b0223 */ /* 0x000fe2000001005b */
[----:B------:R-:W-:Y:S02]  /*2620*/  @P0 HADD2.F32 R4, -RZ, R78.H1_H1 ;  /* 0x3000004eff040230 */ /* 0x000fe40000004100 */
[----:B---3--:R-:W-:Y:S01]  /*2630*/  @P0 FFMA.FTZ R80, R3, R147, R80 ;  /* 0x0000009303500223 */ /* 0x008fe20000010050 */
[----:B------:R-:W-:-:S02]  /*2640*/  @P0 HADD2.F32 R3, -RZ, R79.H0_H0 ;  /* 0x2000004fff030230 */ /* 0x000fc40000004100 */
[----:B0-----:R-:W-:Y:S01]  /*2650*/  @P0 FFMA.FTZ R83, R6, R148, R83 ;  /* 0x0000009406530223 */ /* 0x001fe20000010053 */
[----:B------:R-:W-:Y:S02]  /*2660*/  @P0 FFMA.FTZ R81, R4, R144, R81 ;  /* 0x0000009004510223 */ /* 0x000fe40000010051 */
[----:B------:R-:W-:Y:S01]  /*2670*/  @P0 FFMA.FTZ R82, R3, R145, R82 ;  /* 0x0000009103520223 */ /* 0x000fe20000010052 */
[----:B------:R-:W-:Y:S06]  /*2680*/  BRA `(.L_x_42712) ;  /* 0x0000000000707947 */ /* 0x000fec0003800000 */
.L_x_42711:
[----:B------:R-:W1:Y:S01]  /*2690*/  @P1 LDC R4, c[0x0][0x40c] ;  /* 0x00010300ff041b82 */ /* 0x000e620000000800 */
[--C-:B-----5:R-:W-:Y:S01]  /*26a0*/  @P1 HADD2.F32 R3, -RZ, R76.reuse.H0_H0 ;  /* 0x2000004cff031230 */ /* 0x120fe20000004100 */
[----:B------:R-:W-:Y:S01]  /*26b0*/  CS2R R88, SRZ ;  /* 0x0000000000587805 */ /* 0x000fe2000001ff00 */
[----:B------:R-:W-:Y:S01]  /*26c0*/  @P1 HADD2.F32 R6, -RZ, R76.H1_H1 ;  /* 0x3000004cff061230 */ /* 0x000fe20000004100 */
[----:B------:R-:W-:Y:S01]  /*26d0*/  CS2R R90, SRZ ;  /* 0x00000000005a7805 */ /* 0x000fe2000001ff00 */
[----:B------:R-:W-:Y:S02]  /*26e0*/  @P1 HADD2.F32 R80, -RZ, R77.H0_H0 ;  /* 0x2000004dff501230 */ /* 0x000fe40000004100 */
[--C-:B------:R-:W-:Y:S01]  /*26f0*/  @P1 HADD2.F32 R144, -RZ, R79.reuse.H0_H0 ;  /* 0x2000004fff901230 */ /* 0x100fe20000004100 */
[----:B------:R-:W2:Y:S01]  /*2700*/  @P1 LDC R81, c[0x0][0x40c] ;  /* 0x00010300ff511b82 */ /* 0x000ea20000000800 */
[----:B------:R-:W-:-:S07]  /*2710*/  @P1 HADD2.F32 R146, -RZ, R79.H1_H1 ;  /* 0x3000004fff921230 */ /* 0x000fce0000004100 */
[----:B0-----:R-:W0:Y:S08]  /*2720*/  @P1 LDC R83, c[0x0][0x40c] ;  /* 0x00010300ff531b82 */ /* 0x001e300000000800 */
[----:B------:R-:W3:Y:S01]  /*2730*/  @P1 LDC R142, c[0x0][0x40c] ;  /* 0x00010300ff8e1b82 */ /* 0x000ee20000000800 */
[----:B-1----:R-:W-:Y:S01]  /*2740*/  @P1 FMUL.FTZ R88, R3, R4 ;  /* 0x0000000403581220 */ /* 0x002fe20000410000 */
[----:B------:R-:W-:-:S02]  /*2750*/  @P1 HADD2.F32 R3, -RZ, R77.H1_H1 ;  /* 0x3000004dff031230 */ /* 0x000fc40000004100 */
[----:B------:R-:W-:-:S04]  /*2760*/  @P1 HADD2.F32 R4, -RZ, R78.H0_H0 ;  /* 0x2000004eff041230 */ /* 0x000fc80000004100 */
[----:B------:R-:W1:Y:S01]  /*2770*/  @P1 LDC R145, c[0x0][0x40c] ;  /* 0x00010300ff911b82 */ /* 0x000e620000000800 */
[----:B--2---:R-:W-:Y:S01]  /*2780*/  @P1 FMUL.FTZ R89, R6, R81 ;  /* 0x0000005106591220 */ /* 0x004fe20000410000 */
[----:B------:R-:W-:-:S06]  /*2790*/  @P1 HADD2.F32 R6, -RZ, R78.H1_H1 ;  /* 0x3000004eff061230 */ /* 0x000fcc0000004100 */
[----:B------:R-:W2:Y:S01]  /*27a0*/  @P1 LDC R147, c[0x0][0x40c] ;  /* 0x00010300ff931b82 */ /* 0x000ea20000000800 */
[----:B0-----:R-:W-:Y:S01]  /*27b0*/  @P1 FMUL.FTZ R90, R80, R83 ;  /* 0x00000053505a1220 */ /* 0x001fe20000410000 */
[----:B------:R-:W-:Y:S02]  /*27c0*/  CS2R R80, SRZ ;  /* 0x0000000000507805 */ /* 0x000fe4000001ff00 */
[----:B------:R-:W-:-:S04]  /*27d0*/  CS2R R82, SRZ ;  /* 0x0000000000527805 */ /* 0x000fc8000001ff00 */
[----:B------:R-:W0:Y:S01]  /*27e0*/  @P1 LDC R149, c[0x0][0x40c] ;  /* 0x00010300ff951b82 */ /* 0x000e220000000800 */
[----:B---3--:R-:W-:-:S07]  /*27f0*/  @P1 FMUL.FTZ R91, R3, R142 ;  /* 0x0000008e035b1220 */ /* 0x008fce0000410000 */
[----:B------:R-:W3:Y:S01]  /*2800*/  @P1 LDC R151, c[0x0][0x40c] ;  /* 0x00010300ff971b82 */ /* 0x000ee20000000800 */
[----:B-1----:R-:W-:Y:S01]  /*2810*/  @P1 FMUL.FTZ R80, R4, R145 ;  /* 0x0000009104501220 */ /* 0x002fe20000410000 */
[----:B--2---:R-:W-:Y:S01]  /*2820*/  @P1 FMUL.FTZ R81, R6, R147 ;  /* 0x0000009306511220 */ /* 0x004fe20000410000 */
[----:B0-----:R-:W-:Y:S01]  /*2830*/  @P1 FMUL.FTZ R82, R144, R149 ;  /* 0x0000009590521220 */ /* 0x001fe20000410000 */
[----:B---3--:R-:W-:-:S07]  /*2840*/  @P1 FMUL.FTZ R83, R146, R151 ;  /* 0x0000009792531220 */ /* 0x008fce0000410000 */
.L_x_42712:
[----:B------:R-:W-:Y:S01]  /*2850*/  FADD.FTZ R4, RZ, R8 ;  /* 0x00000008ff047221 */ /* 0x000fe20000010000 */
        /* <DEDUP_REMOVED lines=219> */
.L_x_42728:
        /* <DEDUP_REMOVED lines=10> */
[----:B0-----:R-:W-:-:S04]  /*36b0*/  @!P0 IMAD.WIDE R140, R0, 0x4, R142 ;  /* 0x00000004008c8825 */ /* 0x001fc800078e028e */
[----:B-1----:R-:W-:Y:S01]  /*36c0*/  @!P0 IMAD.WIDE R142, R0, 0x4, R144 ;  /* 0x00000004008e8825 */ /* 0x002fe200078e0290 */
[----:B------:R0:W-:Y:S04]  /*36d0*/  @!P0 STG.E desc[UR6][R140.64], R6 ;  /* 0x000000068c008986 */ /* 0x0001e8000c101906 */
[----:B--2---:R0:W-:Y:S01]  /*36e0*/  @!P0 STG.E desc[UR6][R142.64], R3 ;  /* 0x000000038e008986 */ /* 0x0041e2000c101906 */
[----:B------:R-:W-:-:S13]  /*36f0*/  ISETP.GE.AND P0, PT, R5, 0x1, PT ;  /* 0x000000010500780c */ /* 0x000fda0003f06270 */
[----:B0-----:R-:W-:Y:S05]  /*3700*/  @!P0 BRA `(.L_x_42715) ;  /* 0x0000001400fc8947 */ /* 0x001fea0003800000 */
[----:B------:R-:W-:Y:S01]  /*3710*/  IADD3 R2, PT, PT, R5, -0x1, RZ ;  /* 0xffffffff05027810 */ /* 0x000fe20007ffe0ff */
[----:B------:R-:W-:Y:S01]  /*3720*/  HADD2.F32 R141, -RZ, R54.H0_H0 ;  /* 0x20000036ff8d7230 */ /* 0x000fe20000004100 */
[----:B------:R-:W-:Y:S01]  /*3730*/  FSEL R5, R6, RZ, !P1 ;  /* 0x000000ff06057208 */ /* 0x000fe20004800000 */
[----:B------:R-:W-:Y:S02]  /*3740*/  HADD2.F32 R143, -RZ, R24.H1_H1 ;  /* 0x30000018ff8f7230 */ /* 0x000fe40000004100 */
        /* <DEDUP_REMOVED lines=65> */
[----:B------:R-:W-:Y:S01]  /*3b60*/  FADD.FTZ R5, -R5, R83 ;  /* 0x0000005305057221 */ /* 0x000fe20000010100 */
        /* <DEDUP_REMOVED lines=122> */
[--C-:B------:R-:W-:Y:S02]  /*4310*/  HADD2.F32 R139, -RZ, R22.reuse.H0_H0 ;  /* 0x20000016ff8b7230 */ /* 0x100fe40000004100 */
[----:B------:R-:W-:Y:S02]  /*4320*/  HADD2.F32 R127, -RZ, R22.H1_H1 ;  /* 0x30000016ff7f7230 */ /* 0x000fe40000004100 */
[----:B------:R-:W-:Y:S01]  /*4330*/  FFMA.FTZ R125, R156, R135, R137 ;  /* 0x000000879c7d7223 */ /* 0x000fe20000010089 */
        /* <DEDUP_REMOVED lines=12> */
[----:B------:R-:W-:Y:S02]  /*4400*/  HADD2.F32 R133, -RZ, R25.H0_H0 ;  /* 0x20000019ff857230 */ /* 0x000fe40000004100 */
[----:B------:R-:W-:Y:S01]  /*4410*/  FFMA.FTZ R116, R116, R139, R141 ;  /* 0x0000008b74747223 */ /* 0x000fe2000001008d */
        /* <DEDUP_REMOVED lines=52> */
[----:B------:R-:W-:Y:S01]  /*4760*/  HADD2.F32 R142, -RZ, R33.H1_H1 ;  /* 0x30000021ff8e7230 */ /* 0x000fe20000004100 */
[----:B------:R-:W-:Y:S01]  /*4770*/  F2FP.F16.F32.PACK_AB R109, R115, R114 ;  /* 0x00000072736d723e */ /* 0x000fe200000000ff */
[----:B------:R-:W-:Y:S02]  /*4780*/  HADD2.F32 R144, -RZ, R65.H1_H1 ;  /* 0x30000041ff907230 */ /* 0x000fe40000004100 */
[----:B------:R-:W-:Y:S01]  /*4790*/  FFMA.FTZ R140, R93, R146, R148 ;  /* 0x000000925d8c7223 */ /* 0x000fe20000010094 */
[----:B------:R-:W-:Y:S01]  /*47a0*/  HADD2.F32 R93, -RZ, R35.H0_H0 ;  /* 0x20000023ff5d7230 */ /* 0x000fe20000004100 */
[----:B------:R-:W-:Y:S01]  /*47b0*/  F2FP.F16.F32.PACK_AB R108, R113, R112 ;  /* 0x00000070716c723e */ /* 0x000fe200000000ff */
        /* <DEDUP_REMOVED lines=22> */
[----:B------:R-:W-:Y:S01]  /*4920*/  HADD2.F32 R139, -RZ, R39.H0_H0 ;  /* 0x20000027ff8b7230 */ /* 0x000fe20000004100 */
[----:B------:R-:W0:Y:S01]  /*4930*/  LDC.64 R92, c[0x0][0x428] ;  /* 0x00010a00ff5c7b82 */ /* 0x000e220000000a00 */
        /* <DEDUP_REMOVED lines=11> */
[----:B------:R-:W-:Y:S01]  /*49f0*/  HADD2.F32 R143, -RZ, R32.H0_H0 ;  /* 0x20000020ff8f7230 */ /* 0x000fe20000004100 */
[----:B------:R-:W-:Y:S01]  /*4a00*/  F2FP.F16.F32.PACK_AB R107, R107, R106 ;  /* 0x0000006a6b6b723e */ /* 0x000fe200000000ff */
[----:B------:R-:W-:-:S02]  /*4a10*/  HADD2.F32 R145, -RZ, R64.H0_H0 ;  /* 0x20000040ff917230 */ /* 0x000fc40000004100 */
[----:B------:R-:W-:Y:S01]  /*4a20*/  FFMA.FTZ R141, R88, R141, R85 ;  /* 0x0000008d588d7223 */ /* 0x000fe20000010055 */
[----:B------:R-:W-:Y:S01]  /*4a30*/  HADD2.F32 R146, -RZ, R40.H1_H1 ;  /* 0x30000028ff927230 */ /* 0x000fe20000004100 */
[----:B------:R-:W-:Y:S01]  /*4a40*/  SHF.R.S32.HI R85, RZ, 0x1f, R2 ;  /* 0x0000001fff557819 */ /* 0x000fe20000011402 */
[----:B------:R-:W-:Y:S02]  /*4a50*/  HADD2.F32 R8, -RZ, R72.H1_H1 ;  /* 0x30000048ff087230 */ /* 0x000fe40000004100 */
[----:B------:R-:W-:Y:S01]  /*4a60*/  FFMA.FTZ R100, R100, R143, R145 ;  /* 0x0000008f64647223 */ /* 0x000fe20000010091 */
[----:B------:R-:W-:Y:S01]  /*4a70*/  HADD2.F32 R143, -RZ, R37.H0_H0 ;  /* 0x20000025ff8f7230 */ /* 0x000fe20000004100 */
[----:B------:R-:W-:Y:S01]  /*4a80*/  F2FP.F16.F32.PACK_AB R106, R105, R104 ;  /* 0x00000068696a723e */ /* 0x000fe200000000ff */
[----:B------:R-:W-:Y:S02]  /*4a90*/  HADD2.F32 R145, -RZ, R69.H0_H0 ;  /* 0x20000045ff917230 */ /* 0x000fe40000004100 */
[----:B------:R-:W-:Y:S01]  /*4aa0*/  FFMA.FTZ R146, R89, R146, R8 ;  /* 0x0000009259927223 */ /* 0x000fe20000010008 */
[----:B------:R-:W-:Y:S01]  /*4ab0*/  HADD2.F32 R84, -RZ, R41.H1_H1 ;  /* 0x30000029ff547230 */ /* 0x000fe20000004100 */
[----:B------:R-:W-:Y:S01]  /*4ac0*/  LEA.HI R89, R85, R2, RZ, 0x3 ;  /* 0x0000000255597211 */ /* 0x000fe200078f18ff */
[----:B------:R-:W-:Y:S01]  /*4ad0*/  HADD2.F32 R86, -RZ, R73.H1_H1 ;  /* 0x30000049ff567230 */ /* 0x000fe20000004100 */
[----:B------:R-:W-:Y:S01]  /*4ae0*/  LOP3.LUT R2, R4, 0x1f, RZ, 0xc0, !PT ;  /* 0x0000001f04027812 */ /* 0x000fe200078ec0ff */
[----:B------:R-:W-:Y:S01]  /*4af0*/  FFMA.FTZ R98, R98, R143, R145 ;  /* 0x0000008f62627223 */ /* 0x000fe20000010091 */
[----:B------:R-:W-:Y:S01]  /*4b00*/  HADD2.F32 R87, -RZ, R41.H0_H0 ;  /* 0x20000029ff577230 */ /* 0x000fe20000004100 */
[----:B------:R-:W-:Y:S01]  /*4b10*/  F2FP.F16.F32.PACK_AB R85, R7, R10 ;  /* 0x0000000a0755723e */ /* 0x000fe200000000ff */
[----:B------:R-:W-:-:S02]  /*4b20*/  HADD2.F32 R143, -RZ, R73.H0_H0 ;  /* 0x20000049ff8f7230 */ /* 0x000fc40000004100 */
[----:B------:R-:W-:Y:S01]  /*4b30*/  FFMA.FTZ R91, R91, R84, R86 ;  /* 0x000000545b5b7223 */ /* 0x000fe20000010056 */
[----:B------:R-:W-:Y:S01]  /*4b40*/  F2FP.F16.F32.PACK_AB R84, R3, R6 ;  /* 0x000000060354723e */ /* 0x000fe200000000ff */
[----:B------:R-:W-:Y:S01]  /*4b50*/  HADD2.F32 R6, -RZ, R43.H1_H1 ;  /* 0x3000002bff067230 */ /* 0x000fe20000004100 */
[----:B------:R-:W-:Y:S01]  /*4b60*/  LEA.HI.SX32 R145, R89, R2, 0x1d ;  /* 0x0000000259917211 */ /* 0x000fe200078feaff */
[----:B------:R-:W-:Y:S02]  /*4b70*/  HADD2.F32 R8, -RZ, R75.H1_H1 ;  /* 0x3000004bff087230 */ /* 0x000fe40000004100 */
[----:B------:R-:W-:Y:S01]  /*4b80*/  FFMA.FTZ R90, R90, R87, R143 ;  /* 0x000000575a5a7223 */ /* 0x000fe2000001008f */
[----:B------:R-:W-:Y:S01]  /*4b90*/  HADD2.F32 R3, -RZ, R42.H0_H0 ;  /* 0x2000002aff037230 */ /* 0x000fe20000004100 */
[----:B------:R-:W-:Y:S01]  /*4ba0*/  F2FP.F16.F32.PACK_AB R86, R9, R136 ;  /* 0x000000880956723e */ /* 0x000fe200000000ff */
[----:B------:R-:W-:Y:S01]  /*4bb0*/  HADD2.F32 R7, -RZ, R74.H0_H0 ;  /* 0x2000004aff077230 */ /* 0x000fe20000004100 */
[----:B------:R-:W-:Y:S01]  /*4bc0*/  F2FP.F16.F32.PACK_AB R87, R11, R138 ;  /* 0x0000008a0b57723e */ /* 0x000fe200000000ff */
[----:B------:R-:W-:-:S02]  /*4bd0*/  HADD2.F32 R136, -RZ, R42.H1_H1 ;  /* 0x3000002aff887230 */ /* 0x000fc40000004100 */
[----:B------:R-:W-:Y:S01]  /*4be0*/  FFMA.FTZ R143, R5, R6, R8 ;  /* 0x00000006058f7223 */ /* 0x000fe20000010008 */
[----:B------:R-:W-:Y:S02]  /*4bf0*/  HADD2.F32 R4, -RZ, R74.H1_H1 ;  /* 0x3000004aff047230 */ /* 0x000fe40000004100 */
[----:B------:R-:W-:Y:S01]  /*4c00*/  FFMA.FTZ R3, R80, R3, R7 ;  /* 0x0000000350037223 */ /* 0x000fe20000010007 */
[----:B0-----:R-:W-:Y:S01]  /*4c10*/  IMAD.WIDE.U32 R88, R145, 0x10, R92 ;  /* 0x0000001091587825 */ /* 0x001fe200078e005c */
[----:B------:R-:W-:Y:S02]  /*4c20*/  F2FP.F16.F32.PACK_AB R8, R123, R128 ;  /* 0x000000807b08723e */ /* 0x000fe400000000ff */
[----:B------:R-:W-:Y:S01]  /*4c30*/  F2FP.F16.F32.PACK_AB R7, R121, R126 ;  /* 0x0000007e7907723e */ /* 0x000fe200000000ff */
[----:B------:R-:W-:Y:S01]  /*4c40*/  HADD2.F32 R9, -RZ, R43.H0_H0 ;  /* 0x2000002bff097230 */ /* 0x000fe20000004100 */
[C---:B------:R-:W-:Y:S01]  /*4c50*/  IADD3 R123, PT, PT, R145.reuse, 0x20, RZ ;  /* 0x00000020917b7810 */ /* 0x040fe20007ffe0ff */
[----:B------:R-:W-:Y:S01]  /*4c60*/  HADD2.F32 R11, -RZ, R75.H0_H0 ;  /* 0x2000004bff0b7230 */ /* 0x000fe20000004100 */
[----:B------:R-:W-:Y:S01]  /*4c70*/  IADD3 R121, PT, PT, R145, 0x40, RZ ;  /* 0x0000004091797810 */ /* 0x000fe20007ffe0ff */
[----:B------:R-:W-:Y:S01]  /*4c80*/  FFMA.FTZ R136, R81, R136, R4 ;  /* 0x0000008851887223 */ /* 0x000fe20000010004 */
[----:B------:R0:W-:Y:S01]  /*4c90*/  STG.E.128 desc[UR6][R88.64], R84 ;  /* 0x0000005458007986 */ /* 0x0001e2000c101d06 */
[----:B------:R-:W-:Y:S01]  /*4ca0*/  F2FP.F16.F32.PACK_AB R4, R83, R120 ;  /* 0x000000785304723e */ /* 0x000fe200000000ff */
[----:B------:R-:W-:Y:S01]  /*4cb0*/  FFMA.FTZ R138, R82, R9, R11 ;  /* 0x00000009528a7223 */ /* 0x000fe2000001000b */
[----:B------:R-:W-:Y:S01]  /*4cc0*/  F2FP.F16.F32.PACK_AB R5, R117, R122 ;  /* 0x0000007a7505723e */ /* 0x000fe200000000ff */
[----:B------:R-:W-:Y:S01]  /*4cd0*/  IMAD.WIDE.U32 R122, R123, 0x10, R92 ;  /* 0x000000107b7a7825 */ /* 0x000fe200078e005c */
[----:B------:R-:W-:-:S02]  /*4ce0*/  IADD3 R83, PT, PT, R145, 0xa0, RZ ;  /* 0x000000a091537810 */ /* 0x000fc40007ffe0ff */
[----:B------:R-:W-:Y:S01]  /*4cf0*/  IADD3 R81, PT, PT, R145, 0xc0, RZ ;  /* 0x000000c091517810 */ /* 0x000fe20007ffe0ff */
        /* <DEDUP_REMOVED lines=9> */
[C---:B0-----:R-:W-:Y:S01]  /*4d90*/  IADD3 R87, PT, PT, R145.reuse, 0x60, RZ ;  /* 0x0000006091577810 */ /* 0x041fe20007ffe0ff */
[----:B------:R0:W-:Y:S01]  /*4da0*/  STG.E.128 desc[UR6][R120.64], R8 ;  /* 0x0000000878007986 */ /* 0x0001e2000c101d06 */
[C---:B------:R-:W-:Y:S02]  /*4db0*/  IADD3 R85, PT, PT, R145.reuse, 0x80, RZ ;  /* 0x0000008091557810 */ /* 0x040fe40007ffe0ff */
[----:B------:R-:W-:Y:S01]  /*4dc0*/  IADD3 R89, PT, PT, R145, 0xe0, RZ ;  /* 0x000000e091597810 */ /* 0x000fe20007ffe0ff */
[----:B------:R-:W-:Y:S01]  /*4dd0*/  IMAD.WIDE.U32 R86, R87, 0x10, R92 ;  /* 0x0000001057567825 */ /* 0x000fe200078e005c */
[----:B------:R-:W-:-:S03]  /*4de0*/  F2FP.F16.F32.PACK_AB R104, R131, R116 ;  /* 0x000000748368723e */ /* 0x000fc600000000ff */
[--C-:B------:R-:W-:Y:S02]  /*4df0*/  IMAD.WIDE.U32 R84, R85, 0x10, R92.reuse ;  /* 0x0000001055547825 */ /* 0x100fe400078e005c */
[----:B------:R2:W-:Y:S02]  /*4e00*/  STG.E.128 desc[UR6][R86.64], R104 ;  /* 0x0000006856007986 */ /* 0x0005e4000c101d06 */
[----:B------:R-:W-:Y:S01]  /*4e10*/  IMAD.WIDE.U32 R88, R89, 0x10, R92 ;  /* 0x0000001059587825 */ /* 0x000fe200078e005c */
[----:B------:R-:W-:Y:S01]  /*4e20*/  F2FP.F16.F32.PACK_AB R93, R103, R102 ;  /* 0x00000066675d723e */ /* 0x000fe200000000ff */
[----:B------:R2:W-:Y:S01]  /*4e30*/  STG.E.128 desc[UR6][R84.64], R108 ;  /* 0x0000006c54007986 */ /* 0x0005e2000c101d06 */
[----:B------:R-:W-:Y:S02]  /*4e40*/  F2FP.F16.F32.PACK_AB R92, R101, R100 ;  /* 0x00000064655c723e */ /* 0x000fe400000000ff */
[----:B-1----:R-:W-:Y:S02]  /*4e50*/  F2FP.F16.F32.PACK_AB R7, R144, R139 ;  /* 0x0000008b9007723e */ /* 0x002fe400000000ff */
[----:B------:R-:W-:Y:S01]  /*4e60*/  F2FP.F16.F32.PACK_AB R6, R142, R137 ;  /* 0x000000898e06723e */ /* 0x000fe200000000ff */
[----:B------:R2:W-:Y:S01]  /*4e70*/  STG.E.128 desc[UR6][R82.64], R92 ;  /* 0x0000005c52007986 */ /* 0x0005e2000c101d06 */
[----:B------:R-:W-:-:S02]  /*4e80*/  F2FP.F16.F32.PACK_AB R5, R99, R98 ;  /* 0x000000626305723e */ /* 0x000fc400000000ff */
[----:B------:R-:W-:Y:S02]  /*4e90*/  F2FP.F16.F32.PACK_AB R4, R97, R96 ;  /* 0x000000606104723e */ /* 0x000fe400000000ff */
[----:B0-----:R-:W-:Y:S02]  /*4ea0*/  F2FP.F16.F32.PACK_AB R11, R143, R138 ;  /* 0x0000008a8f0b723e */ /* 0x001fe400000000ff */
[----:B------:R-:W-:Y:S01]  /*4eb0*/  F2FP.F16.F32.PACK_AB R10, R136, R3 ;  /* 0x00000003880a723e */ /* 0x000fe200000000ff */
[----:B------:R2:W-:Y:S01]  /*4ec0*/  STG.E.128 desc[UR6][R80.64], R4 ;  /* 0x0000000450007986 */ /* 0x0005e2000c101d06 */
[----:B------:R-:W-:Y:S02]  /*4ed0*/  F2FP.F16.F32.PACK_AB R9, R91, R90 ;  /* 0x0000005a5b09723e */ /* 0x000fe400000000ff */
[----:B------:R-:W-:-:S05]  /*4ee0*/  F2FP.F16.F32.PACK_AB R8, R146, R141 ;  /* 0x0000008d9208723e */ /* 0x000fca00000000ff */
[----:B------:R2:W-:Y:S02]  /*4ef0*/  STG.E.128 desc[UR6][R88.64], R8 ;  /* 0x0000000858007986 */ /* 0x0005e4000c101d06 */
.L_x_42715:
[----:B------:R-:W-:Y:S05]  /*4f00*/  BSYNC.RECONVERGENT B0 ;  /* 0x0000000000007941 */ /* 0x000fea0003800200 */
.L_x_42714:
[----:B--2---:R-:W0:Y:S02]  /*4f10*/  LDC.64 R4, c[0x0][0x380] ;  /* 0x0000e000ff047b82 */ /* 0x004e240000000a00 */
[----:B0-----:R-:W-:-:S04]  /*4f20*/  LEA R0, R4, R0, 0x2 ;  /* 0x0000000004007211 */ /* 0x001fc800078e10ff */
[----:B------:R-:W-:-:S13]  /*4f30*/  ISETP.GE.AND P0, PT, R0, R5, PT ;  /* 0x000000050000720c */ /* 0x000fda0003f06270 */
[----:B------:R-:W-:Y:S05]  /*4f40*/  @!P0 BRA `(.L_x_42716) ;  /* 0xffffffb400308947 */ /* 0x000fea000383ffff */
[----:B------:R-:W-:Y:S05]  /*4f50*/  EXIT ;  /* 0x000000000000794d */ /* 0x000fea0003800000 */
.L_x_42713:
        /* <DEDUP_REMOVED lines=8> */
.L_x_42718:
[----:B------:R-:W-:Y:S05]  /*4fe0*/  BSYNC B0 ;  /* 0x0000000000007941 */ /* 0x000fea0003800000 */
.L_x_42717:
        /* <DEDUP_REMOVED lines=9> */
.L_x_42719:
[----:B------:R-:W-:Y:S01]  /*5080*/  HFMA2 R147, -RZ, RZ, 0, 2.384185791015625e-07 ;  /* 0x00000004ff937431 */ /* 0x000fe200000001ff */
[----:B------:R-:W-:-:S05]  /*5090*/  MOV R140, R146 ;  /* 0x00000092008c7202 */ /* 0x000fca0000000f00 */
[----:B------:R-:W-:-:S05]  /*50a0*/  FADD.FTZ R142, R141, R140 ;  /* 0x0000008c8d8e7221 */ /* 0x000fca0000010000 */
[----:B------:R-:W-:-:S07]  /*50b0*/  MOV R148, R142 ;  /* 0x0000008e00947202 */ /* 0x000fce0000000f00 */
[----:B------:R-:W-:Y:S05]  /*50c0*/  WARPSYNC.COLLECTIVE R145, `(.L_x_42720) ;  /* 0x0000000091087348 */ /* 0x000fea0003c00000 */
[----:B------:R0:W1:Y:S02]  /*50d0*/  SHFL.BFLY P1, R146, R148, R147, R150 ;  /* 0x0c00009394927389 */ /* 0x0000640000020096 */
[----:B01----:R-:W-:Y:S05]  /*50e0*/  ENDCOLLECTIVE ;  /* 0x000000000000791b */ /* 0x003fea0003800000 */
.L_x_42720:
[----:B------:R-:W-:Y:S01]  /*50f0*/  HFMA2 R147, -RZ, RZ, 0, 4.76837158203125e-07 ;  /* 0x00000008ff937431 */ /* 0x000fe200000001ff */
[----:B------:R-:W-:-:S05]  /*5100*/  MOV R3, R146 ;  /* 0x0000009200037202 */ /* 0x000fca0000000f00 */
[----:B------:R-:W-:-:S05]  /*5110*/  FADD.FTZ R143, R142, R3 ;  /* 0x000000038e8f7221 */ /* 0x000fca0000010000 */
[----:B------:R-:W-:-:S07]  /*5120*/  MOV R148, R143 ;  /* 0x0000008f00947202 */ /* 0x000fce0000000f00 */
[----:B------:R-:W-:Y:S05]  /*5130*/  WARPSYNC.COLLECTIVE R145, `(.L_x_42721) ;  /* 0x0000000091087348 */ /* 0x000fea0003c00000 */
[----:B------:R0:W1:Y:S02]  /*5140*/  SHFL.BFLY P1, R146, R148, R147, R150 ;  /* 0x0c00009394927389 */ /* 0x0000640000020096 */
[----:B01----:R-:W-:Y:S05]  /*5150*/  ENDCOLLECTIVE ;  /* 0x000000000000791b */ /* 0x003fea0003800000 */
.L_x_42721:
        /* <DEDUP_REMOVED lines=8> */
.L_x_42722:
        /* <DEDUP_REMOVED lines=136> */
.L_x_42723:
[----:B------:R-:W-:Y:S01]  /*5a60*/  HFMA2 R147, -RZ, RZ, 0, 1.1920928955078125e-07 ;  /* 0x00000002ff937431 */ /* 0x000fe200000001ff */
[----:B------:R-:W-:-:S05]  /*5a70*/  MOV R142, R146 ;  /* 0x00000092008e7202 */ /* 0x000fca0000000f00 */
[----:B------:R-:W-:-:S05]  /*5a80*/  FADD.FTZ R142, R3, R142 ;  /* 0x0000008e038e7221 */ /* 0x000fca0000010000 */
[----:B------:R-:W-:-:S07]  /*5a90*/  MOV R148, R142 ;  /* 0x0000008e00947202 */ /* 0x000fce0000000f00 */
[----:B------:R-:W-:Y:S05]  /*5aa0*/  WARPSYNC.COLLECTIVE R145, `(.L_x_42724) ;  /* 0x0000000091087348 */ /* 0x000fea0003c00000 */
[----:B------:R0:W1:Y:S02]  /*5ab0*/  SHFL.BFLY P1, R146, R148, R147, R150 ;  /* 0x0c00009394927389 */ /* 0x0000640000020096 */
[----:B01----:R-:W-:Y:S05]  /*5ac0*/  ENDCOLLECTIVE ;  /* 0x000000000000791b */ /* 0x003fea0003800000 */
.L_x_42724:
[----:B------:R-:W-:Y:S01]  /*5ad0*/  HFMA2 R147, -RZ, RZ, 0, 2.384185791015625e-07 ;  /* 0x00000004ff937431 */ /* 0x000fe200000001ff */
[----:B------:R-:W-:-:S05]  /*5ae0*/  MOV R141, R146 ;  /* 0x00000092008d7202 */ /* 0x000fca0000000f00 */
[----:B------:R-:W-:-:S05]  /*5af0*/  FADD.FTZ R141, R142, R141 ;  /* 0x0000008d8e8d7221 */ /* 0x000fca0000010000 */
[----:B------:R-:W-:-:S07]  /*5b00*/  MOV R148, R141 ;  /* 0x0000008d00947202 */ /* 0x000fce0000000f00 */
[----:B------:R-:W-:Y:S05]  /*5b10*/  WARPSYNC.COLLECTIVE R145, `(.L_x_42725) ;  /* 0x0000000091087348 */ /* 0x000fea0003c00000 */
[----:B------:R0:W1:Y:S02]  /*5b20*/  SHFL.BFLY P1, R146, R148, R147, R150 ;  /* 0x0c00009394927389 */ /* 0x0000640000020096 */
[----:B01----:R-:W-:Y:S05]  /*5b30*/  ENDCOLLECTIVE ;  /* 0x000000000000791b */ /* 0x003fea0003800000 */
.L_x_42725:
[----:B------:R-:W-:Y:S01]  /*5b40*/  HFMA2 R147, -RZ, RZ, 0, 4.76837158203125e-07 ;  /* 0x00000008ff937431 */ /* 0x000fe200000001ff */
[----:B------:R-:W-:-:S05]  /*5b50*/  MOV R144, R146 ;  /* 0x0000009200907202 */ /* 0x000fca0000000f00 */
[----:B------:R-:W-:-:S05]  /*5b60*/  FADD.FTZ R144, R141, R144 ;  /* 0x000000908d907221 */ /* 0x000fca0000010000 */
[----:B------:R-:W-:-:S07]  /*5b70*/  MOV R148, R144 ;  /* 0x0000009000947202 */ /* 0x000fce0000000f00 */
[----:B------:R-:W-:Y:S05]  /*5b80*/  WARPSYNC.COLLECTIVE R145, `(.L_x_42726) ;  /* 0x0000000091087348 */ /* 0x000fea0003c00000 */
[----:B------:R0:W1:Y:S02]  /*5b90*/  SHFL.BFLY P1, R146, R148, R147, R150 ;  /* 0x0c00009394927389 */ /* 0x0000640000020096 */
[----:B01----:R-:W-:Y:S05]  /*5ba0*/  ENDCOLLECTIVE ;  /* 0x000000000000791b */ /* 0x003fea0003800000 */
.L_x_42726:
[----:B------:R-:W-:Y:S01]  /*5bb0*/  HFMA2 R147, -RZ, RZ, 0, 9.5367431640625e-07 ;  /* 0x00000010ff937431 */ /* 0x000fe200000001ff */
[----:B------:R-:W-:-:S05]  /*5bc0*/  MOV R143, R146 ;  /* 0x00000092008f7202 */ /* 0x000fca0000000f00 */
[----:B------:R-:W-:-:S05]  /*5bd0*/  FADD.FTZ R143, R144, R143 ;  /* 0x0000008f908f7221 */ /* 0x000fca0000010000 */
[----:B------:R-:W-:-:S07]  /*5be0*/  MOV R148, R143 ;  /* 0x0000008f00947202 */ /* 0x000fce0000000f00 */
[----:B------:R-:W-:Y:S05]  /*5bf0*/  WARPSYNC.COLLECTIVE R145, `(.L_x_42727) ;  /* 0x0000000091087348 */ /* 0x000fea0003c00000 */
[----:B------:R0:W1:Y:S02]  /*5c00*/  SHFL.BFLY P1, R146, R148, R147, R150 ;  /* 0x0c00009394927389 */ /* 0x0000640000020096 */
[----:B01----:R-:W-:Y:S05]  /*5c10*/  ENDCOLLECTIVE ;  /* 0x000000000000791b */ /* 0x003fea0003800000 */
.L_x_42727:
[----:B------:R-:W-:Y:S05]  /*5c20*/  BRA `(.L_x_42728) ;  /* 0xffffffd800787947 */ /* 0x000fea000383ffff */
.L_x_42729:
        /* <DEDUP_REMOVED lines=13> */
.L_x_71519:


//--------------------- .text._ZN10layer_norm13ln_fwd_kernelINS_13Kernel_traitsI6__halfS2_fS2_fjLj2048ELj1ELj4ELj1ELj16ENS_18Kernel_traits_baseILj2048ES2_S2_fS2_fjLj128EEEEELb0ELb1ELb0ELb0EEEvNS_9FwdParamsE --------------------------
	.section	.text._ZN10layer_norm13ln_fwd_kernelINS_13Kernel_traitsI6__halfS2_fS2_fjLj2048ELj1ELj4ELj1ELj16ENS_18Kernel_traits_baseILj2048ES2_S2_fS2_fjLj128EEEEELb0ELb1ELb0ELb0EEEvNS_9FwdParamsE,"ax",@progbits
	.align	128
        .global         _ZN10layer_norm13ln_fwd_kernelINS_13Kernel_traitsI6__halfS2_fS2_fjLj2048ELj1ELj4ELj1ELj16ENS_18Kernel_traits_baseILj2048ES2_S2_fS2_fjLj128EEEEELb0ELb1ELb0ELb0EEEvNS_9FwdParamsE
        .type           _ZN10layer_norm13ln_fwd_kernelINS_13Kernel_traitsI6__halfS2_fS2_fjLj2048ELj1ELj4ELj1ELj16ENS_18Kernel_traits_baseILj2048ES2_S2_fS2_fjLj128EEEEELb0ELb1ELb0ELb0EEEvNS_9FwdParamsE,@function
        .size           _ZN10layer_norm13ln_fwd_kernelINS_13Kernel_traitsI6__halfS2_fS2_fjLj2048ELj1ELj4ELj1ELj16ENS_18Kernel_traits_baseILj2048ES2_S2_fS2_fjLj128EEEEELb0ELb1ELb0ELb0EEEvNS_9FwdParamsE,(.L_x_71520 - _ZN10layer_norm13ln_fwd_kernelINS_13Kernel_traitsI6__halfS2_fS2_fjLj2048ELj1ELj4ELj1ELj16ENS_18Kernel_traits_baseILj2048ES2_S2_fS2_fjLj128EEEEELb0ELb1ELb0ELb0EEEvNS_9FwdParamsE)
        .other          _ZN10layer_norm13ln_fwd_kernelINS_13Kernel_traitsI6__halfS2_fS2_fjLj2048ELj1ELj4ELj1ELj16ENS_18Kernel_traits_baseILj2048ES2_S2_fS2_fjLj128EEEEELb0ELb1ELb0ELb0EEEvNS_9FwdParamsE,@"STO_CUDA_ENTRY STV_DEFAULT"
_ZN10layer_norm13ln_fwd_kernelINS_13Kernel_traitsI6__halfS2_fS2_fjLj2048ELj1ELj4ELj1ELj16ENS_18Kernel_traits_baseILj2048ES2_S2_fS2_fjLj128EEEEELb0ELb1ELb0ELb0EEEvNS_9FwdParamsE:
.text._ZN10layer_norm13ln_fwd_kernelINS_13Kernel_traitsI6__halfS2_fS2_fjLj2048ELj1ELj4ELj1ELj16ENS_18Kernel_traits_baseILj2048ES2_S2_fS2_fjLj128EEEEELb0ELb1ELb0ELb0EEEvNS_9FwdParamsE:
        /* <DEDUP_REMOVED lines=108> */
.L_x_42731:
        /* <DEDUP_REMOVED lines=17> */
[----:B------:R1:W5:Y:S02]  /*07d0*/  @P6 LDG.E.128 R8, desc[UR6][R16.64] ;  /* 0x0000000610086981 */ /* 0x000364000c1e1d00 */
[----:B------:R-:W4:Y:S01]  /*07e0*/  @P4 LDC.64 R64, c[0x0][0x3e8] ;  /* 0x0000fa00ff404b82 */ /* 0x000f220000000a00 */
[----:B--2---:R-:W-:-:S07]  /*07f0*/  @P5 IMAD.WIDE.U32 R28, R121, 0x10, R28 ;  /* 0x00000010791c5825 */ /* 0x004fce00078e001c */
[----:B------:R-:W2:Y:S01]  /*0800*/  @P3 LDC.64 R76, c[0x0][0x3d0] ;  /* 0x0000f400ff4c3b82 */ /* 0x000ea20000000a00 */
[C---:B---3--:R-:W-:Y:S01]  /*0810*/  @P5 IMAD.WIDE.U32 R40, R121.reuse, 0x10, R40 ;  /* 0x0000001079285825 */ /* 0x048fe200078e0028 */
[----:B------:R-:W-:-:S03]  /*0820*/  @P5 IADD3 R121, PT, PT, R121, 0x20, RZ ;  /* 0x0000002079795810 */ /* 0x000fc60007ffe0ff */
[----:B------:R-:W-:-:S03]  /*0830*/  HFMA2 R78, -RZ, RZ, 0, 0 ;  /* 0x00000000ff4e7431 */ /* 0x000fc600000001ff */
[----:B------:R-:W3:Y:S01]  /*0840*/  @P3 LDC.64 R84, c[0x0][0x3e8] ;  /* 0x0000fa00ff543b82 */ /* 0x000ee20000000a00 */
[----:B0-----:R-:W-:-:S07]  /*0850*/  @P4 IMAD.WIDE.U32 R52, R121, 0x10, R52 ;  /* 0x0000001079344825 */ /* 0x001fce00078e0034 */
[----:B------:R-:W0:Y:S01]  /*0860*/  @P2 LDC.64 R86, c[0x0][0x3d0] ;  /* 0x0000f400ff562b82 */ /* 0x000e220000000a00 */
[C---:B----4-:R-:W-:Y:S01]  /*0870*/  @P4 IMAD.WIDE.U32 R64, R121.reuse, 0x10, R64 ;  /* 0x0000001079404825 */ /* 0x050fe200078e0040 */
[----:B------:R-:W-:-:S03]  /*0880*/  @P4 IADD3 R121, PT, PT, R121, 0x20, RZ ;  /* 0x0000002079794810 */ /* 0x000fc60007ffe0ff */
[----:B------:R-:W-:-:S03]  /*0890*/  HFMA2 R54, -RZ, RZ, 0, 0 ;  /* 0x00000000ff367431 */ /* 0x000fc600000001ff */
[----:B------:R-:W4:Y:S01]  /*08a0*/  @P2 LDC.64 R88, c[0x0][0x3e8] ;  /* 0x0000fa00ff582b82 */ /* 0x000f220000000a00 */
[----:B--2---:R-:W-:-:S07]  /*08b0*/  @P3 IMAD.WIDE.U32 R76, R121, 0x10, R76 ;  /* 0x00000010794c3825 */ /* 0x004fce00078e004c */
[----:B------:R-:W2:Y:S01]  /*08c0*/  @P1 LDC.64 R90, c[0x0][0x3d0] ;  /* 0x0000f400ff5a1b82 */ /* 0x000ea20000000a00 */
[C---:B---3--:R-:W-:Y:S01]  /*08d0*/  @P3 IMAD.WIDE.U32 R84, R121.reuse, 0x10, R84 ;  /* 0x0000001079543825 */ /* 0x048fe200078e0054 */
[----:B------:R-:W-:-:S03]  /*08e0*/  @P3 IADD3 R121, PT, PT, R121, 0x20, RZ ;  /* 0x0000002079793810 */ /* 0x000fc60007ffe0ff */
[----:B------:R-:W-:-:S03]  /*08f0*/  HFMA2 R30, -RZ, RZ, 0, 0 ;  /* 0x00000000ff1e7431 */ /* 0x000fc600000001ff */
[----:B------:R-:W3:Y:S08]  /*0900*/  @P1 LDC.64 R92, c[0x0][0x3e8] ;  /* 0x0000fa00ff5c1b82 */ /* 0x000ef00000000a00 */
[----:B------:R-:W1:Y:S08]  /*0910*/  @P0 LDC.64 R94, c[0x0][0x3d0] ;  /* 0x0000f400ff5e0b82 */ /* 0x000e700000000a00 */
[----:B------:R-:W1:Y:S01]  /*0920*/  @P0 LDC.64 R96, c[0x0][0x3e8] ;  /* 0x0000fa00ff600b82 */ /* 0x000e620000000a00 */
[C---:B0-----:R-:W-:Y:S01]  /*0930*/  @P2 IMAD.WIDE.U32 R86, R121.reuse, 0x10, R86 ;  /* 0x0000001079562825 */ /* 0x041fe200078e0056 */
[----:B------:R-:W5:Y:S03]  /*0940*/  @P3 LDG.E.128 R44, desc[UR6][R84.64] ;  /* 0x00000006542c3981 */ /* 0x000f66000c1e1d00 */
[C---:B----4-:R-:W-:Y:S01]  /*0950*/  @P2 IMAD.WIDE.U32 R88, R121.reuse, 0x10, R88 ;  /* 0x0000001079582825 */ /* 0x050fe200078e0058 */
[----:B------:R-:W-:Y:S01]  /*0960*/  @P2 IADD3 R121, PT, PT, R121, 0x20, RZ ;  /* 0x0000002079792810 */ /* 0x000fe20007ffe0ff */
[----:B------:R-:W5:Y:S04]  /*0970*/  @P2 LDG.E.128 R48, desc[UR6][R86.64] ;  /* 0x0000000656302981 */ /* 0x000f68000c1e1d00 */
[C---:B--2---:R-:W-:Y:S01]  /*0980*/  @P1 IMAD.WIDE.U32 R90, R121.reuse, 0x10, R90 ;  /* 0x00000010795a1825 */ /* 0x044fe200078e005a */
[----:B------:R-:W5:Y:S03]  /*0990*/  @P2 LDG.E.128 R56, desc[UR6][R88.64] ;  /* 0x0000000658382981 */ /* 0x000f66000c1e1d00 */
[C---:B---3--:R-:W-:Y:S01]  /*09a0*/  @P1 IMAD.WIDE.U32 R92, R121.reuse, 0x10, R92 ;  /* 0x00000010795c1825 */ /* 0x048fe200078e005c */
[----:B------:R-:W-:Y:S01]  /*09b0*/  @P1 IADD3 R121, PT, PT, R121, 0x20, RZ ;  /* 0x0000002079791810 */ /* 0x000fe20007ffe0ff */
[----:B------:R-:W5:Y:S04]  /*09c0*/  @P1 LDG.E.128 R60, desc[UR6][R90.64] ;  /* 0x000000065a3c1981 */ /* 0x000f68000c1e1d00 */
[C---:B-1----:R-:W-:Y:S01]  /*09d0*/  @P0 IMAD.WIDE.U32 R94, R121.reuse, 0x10, R94 ;  /* 0x00000010795e0825 */ /* 0x042fe200078e005e */
[----:B------:R-:W5:Y:S03]  /*09e0*/  @P1 LDG.E.128 R68, desc[UR6][R92.64] ;  /* 0x000000065c441981 */ /* 0x000f66000c1e1d00 */
[----:B------:R-:W-:Y:S01]  /*09f0*/  @P0 IMAD.WIDE.U32 R96, R121, 0x10, R96 ;  /* 0x0000001079600825 */ /* 0x000fe200078e0060 */
[----:B------:R-:W5:Y:S04]  /*0a00*/  @P0 LDG.E.128 R72, desc[UR6][R94.64] ;  /* 0x000000065e480981 */ /* 0x000f68000c1e1d00 */
[----:B------:R-:W5:Y:S01]  /*0a10*/  @P0 LDG.E.128 R80, desc[UR6][R96.64] ;  /* 0x0000000660500981 */ /* 0x000f62000c1e1d00 */
[----:B------:R-:W-:Y:S01]  /*0a20*/  ISETP.GE.U32.AND P6, PT, R3, 0x100, PT ;  /* 0x000001000300780c */ /* 0x000fe20003fc6070 */
[----:B------:R-:W-:Y:S01]  /*0a30*/  HFMA2 R6, -RZ, RZ, 0, 0 ;  /* 0x00000000ff067431 */ /* 0x000fe200000001ff */
[----:B------:R-:W-:Y:S01]  /*0a40*/  MOV R66, RZ ;  /* 0x000000ff00427202 */ /* 0x000fe20000000f00 */
[----:B------:R0:W5:Y:S01]  /*0a50*/  @P5 LDG.E.128 R12, desc[UR6][R28.64] ;  /* 0x000000061c0c5981 */ /* 0x000162000c1e1d00 */
[----:B------:R-:W-:-:S02]  /*0a60*/  MOV R42, RZ ;  /* 0x000000ff002a7202 */ /* 0x000fc40000000f00 */
[----:B------:R-:W-:Y:S02]  /*0a70*/  CS2R R16, SRZ ;  /* 0x0000000000107805 */ /* 0x000fe4000001ff00 */
[----:B------:R-:W-:Y:S01]  /*0a80*/  MOV R18, RZ ;  /* 0x000000ff00127202 */ /* 0x000fe20000000f00 */
[----:B------:R1:W5:Y:S01]  /*0a90*/  @P5 LDG.E.128 R20, desc[UR6][R40.64] ;  /* 0x0000000628145981 */ /* 0x000362000c1e1d00 */
[----:B------:R-:W-:Y:S02]  /*0aa0*/  CS2R R4, SRZ ;  /* 0x0000000000047805 */ /* 0x000fe4000001ff00 */
[----:B------:R-:W-:Y:S01]  /*0ab0*/  @P5 MOV R19, RZ ;  /* 0x000000ff00135202 */ /* 0x000fe20000000f00 */
[----:B------:R2:W5:Y:S01]  /*0ac0*/  @P4 LDG.E.128 R24, desc[UR6][R52.64] ;  /* 0x0000000634184981 */ /* 0x000562000c1e1d00 */
[----:B------:R-:W-:Y:S02]  /*0ad0*/  @P4 MOV R31, RZ ;  /* 0x000000ff001f4202 */ /* 0x000fe40000000f00 */
[----:B0-----:R-:W-:-:S02]  /*0ae0*/  CS2R R28, SRZ ;  /* 0x00000000001c7805 */ /* 0x001fc4000001ff00 */
[----:B------:R-:W-:Y:S01]  /*0af0*/  @P3 MOV R43, RZ ;  /* 0x000000ff002b3202 */ /* 0x000fe20000000f00 */
[----:B------:R0:W5:Y:S01]  /*0b00*/  @P4 LDG.E.128 R32, desc[UR6][R64.64] ;  /* 0x0000000640204981 */ /* 0x000162000c1e1d00 */
[----:B------:R-:W-:Y:S02]  /*0b10*/  @P2 MOV R55, RZ ;  /* 0x000000ff00372202 */ /* 0x000fe40000000f00 */
[----:B-1----:R-:W-:Y:S02]  /*0b20*/  CS2R R40, SRZ ;  /* 0x0000000000287805 */ /* 0x002fe4000001ff00 */
[----:B------:R-:W-:Y:S01]  /*0b30*/  @P1 MOV R67, RZ ;  /* 0x000000ff00431202 */ /* 0x000fe20000000f00 */
[----:B------:R1:W5:Y:S01]  /*0b40*/  @P3 LDG.E.128 R36, desc[UR6][R76.64] ;  /* 0x000000064c243981 */ /* 0x000362000c1e1d00 */
[----:B------:R-:W-:Y:S02]  /*0b50*/  @P0 MOV R79, RZ ;  /* 0x000000ff004f0202 */ /* 0x000fe40000000f00 */
[----:B--2---:R-:W-:-:S02]  /*0b60*/  CS2R R52, SRZ ;  /* 0x0000000000347805 */ /* 0x004fc4000001ff00 */
[----:B------:R-:W-:Y:S02]  /*0b70*/  @P0 IADD3 R121, PT, PT, R121, 0x20, RZ ;  /* 0x0000002079790810 */ /* 0x000fe40007ffe0ff */
[----:B0-----:R-:W-:Y:S02]  /*0b80*/  CS2R R64, SRZ ;  /* 0x0000000000407805 */ /* 0x001fe4000001ff00 */
[----:B-1----:R-:W-:Y:S01]  /*0b90*/  CS2R R76, SRZ ;  /* 0x00000000004c7805 */ /* 0x002fe2000001ff00 */
        /* <DEDUP_REMOVED lines=23> */
.L_x_42732:
[----:B------:R-:W-:Y:S05]  /*0d10*/  BSYNC.RECONVERGENT B0 ;  /* 0x0000000000007941 */ /* 0x000fea0003800200 */
.L_x_42730:
        /* <DEDUP_REMOVED lines=10> */
.L_x_42782:
        /* <DEDUP_REMOVED lines=23> */
[--C-:B-----5:R-:W-:Y:S02]  /*0f30*/  HADD2.F32 R155, -RZ, R184.reuse.H0_H0 ;  /* 0x200000b8ff9b7230 */ /* 0x120fe40000004100 */
[----:B------:R-:W-:Y:S02]  /*0f40*/  HADD2.F32 R157, -RZ, R184.H1_H1 ;  /* 0x300000b8ff9d7230 */ /* 0x000fe40000004100 */
[----:B------:R-:W-:Y:S02]  /*0f50*/  HADD2.F32 R159, -RZ, R185.H0_H0 ;  /* 0x200000b9ff9f7230 */ /* 0x000fe40000004100 */
[----:B------:R-:W-:Y:S01]  /*0f60*/  FMUL.FTZ R155, R155, R0 ;  /* 0x000000009b9b7220 */ /* 0x000fe20000410000 */
[----:B------:R-:W-:-:S02]  /*0f70*/  HADD2.F32 R154, -RZ, R8.H0_H0 ;  /* 0x20000008ff9a7230 */ /* 0x000fc40000004100 */
[-C--:B------:R-:W-:Y:S01]  /*0f80*/  FMUL.FTZ R156, R157, R0.reuse ;  /* 0x000000009d9c7220 */ /* 0x080fe20000410000 */
[----:B------:R-:W-:Y:S02]  /*0f90*/  HADD2.F32 R158, -RZ, R8.H1_H1 ;  /* 0x30000008ff9e7230 */ /* 0x000fe40000004100 */
[----:B------:R-:W-:Y:S01]  /*0fa0*/  FMUL.FTZ R159, R159, R0 ;  /* 0x000000009f9f7220 */ /* 0x000fe20000410000 */
[----:B------:R-:W-:Y:S02]  /*0fb0*/  HADD2.F32 R170, -RZ, R9.H0_H0 ;  /* 0x20000009ffaa7230 */ /* 0x000fe40000004100 */
[----:B------:R-:W-:Y:S02]  /*0fc0*/  HADD2.F32 R171, -RZ, R185.H1_H1 ;  /* 0x300000b9ffab7230 */ /* 0x000fe40000004100 */
[----:B------:R-:W-:Y:S02]  /*0fd0*/  HADD2.F32 R181, -RZ, R186.H1_H1 ;  /* 0x300000baffb57230 */ /* 0x000fe40000004100 */
[----:B------:R-:W-:-:S02]  /*0fe0*/  HADD2.F32 R183, -RZ, R187.H0_H0 ;  /* 0x200000bbffb77230 */ /* 0x000fc40000004100 */
[-C--:B------:R-:W-:Y:S01]  /*0ff0*/  FMUL.FTZ R172, R171, R0.reuse ;  /* 0x00000000abac7220 */ /* 0x080fe20000410000 */
[----:B------:R-:W-:Y:S02]  /*1000*/  HADD2.F32 R175, -RZ, R186.H0_H0 ;  /* 0x200000baffaf7230 */ /* 0x000fe40000004100 */
[----:B------:R-:W-:Y:S02]  /*1010*/  HADD2.F32 R185, -RZ, R187.H1_H1 ;  /* 0x300000bbffb97230 */ /* 0x000fe40000004100 */
[-C--:B------:R-:W-:Y:S01]  /*1020*/  FMUL.FTZ R183, R183, R0.reuse ;  /* 0x00000000b7b77220 */ /* 0x080fe20000410000 */
[----:B------:R-:W-:Y:S02]  /*1030*/  HADD2.F32 R157, -RZ, R10.H1_H1 ;  /* 0x3000000aff9d7230 */ /* 0x000fe40000004100 */
[----:B------:R-:W-:Y:S01]  /*1040*/  FMUL.FTZ R175, R175, R0 ;  /* 0x00000000afaf7220 */ /* 0x000fe20000410000 */
[----:B------:R-:W-:Y:S02]  /*1050*/  HADD2.F32 R173, -RZ, R9.H1_H1 ;  /* 0x30000009ffad7230 */ /* 0x000fe40000004100 */
[----:B------:R-:W-:-:S02]  /*1060*/  HADD2.F32 R171, -RZ, R11.H1_H1 ;  /* 0x3000000bffab7230 */ /* 0x000fc40000004100 */
[----:B--2---:R-:W-:Y:S01]  /*1070*/  FFMA.FTZ R152, R155, R154, R96 ;  /* 0x0000009a9b987223 */ /* 0x004fe20000010060 */
[----:B------:R-:W-:Y:S01]  /*1080*/  FFMA.FTZ R153, R156, R158, R97 ;  /* 0x0000009e9c997223 */ /* 0x000fe20000010061 */
[----:B------:R-:W-:Y:S01]  /*1090*/  FFMA.FTZ R154, R159, R170, R98 ;  /* 0x000000aa9f9a7223 */ /* 0x000fe20000010062 */
[----:B------:R-:W-:Y:S02]  /*10a0*/  HADD2.F32 R159, -RZ, R11.H0_H0 ;  /* 0x2000000bff9f7230 */ /* 0x000fe40000004100 */
[-C--:B------:R-:W-:Y:S01]  /*10b0*/  FMUL.FTZ R158, R181, R0.reuse ;  /* 0x00000000b59e7220 */ /* 0x080fe20000410000 */
[----:B------:R-:W-:Y:S02]  /*10c0*/  HADD2.F32 R156, -RZ, R10.H0_H0 ;  /* 0x2000000aff9c7230 */ /* 0x000fe40000004100 */
[----:B------:R-:W-:Y:S01]  /*10d0*/  FMUL.FTZ R170, R185, R0 ;  /* 0x00000000b9aa7220 */ /* 0x000fe20000410000 */
[----:B------:R-:W-:Y:S01]  /*10e0*/  FFMA.FTZ R155, R172, R173, R99 ;  /* 0x000000adac9b7223 */ /* 0x000fe20000010063 */
[----:B---3--:R-:W-:Y:S01]  /*10f0*/  FFMA.FTZ R157, R158, R157, R149 ;  /* 0x0000009d9e9d7223 */ /* 0x008fe20000010095 */
[----:B------:R-:W-:Y:S01]  /*1100*/  FFMA.FTZ R158, R183, R159, R150 ;  /* 0x0000009fb79e7223 */ /* 0x000fe20000010096 */
[----:B------:R-:W-:Y:S01]  /*1110*/  FFMA.FTZ R156, R175, R156, R148 ;  /* 0x0000009caf9c7223 */ /* 0x000fe20000010094 */
[----:B------:R-:W-:Y:S01]  /*1120*/  FFMA.FTZ R159, R170, R171, R151 ;  /* 0x000000abaa9f7223 */ /* 0x000fe20000010097 */
[----:B------:R-:W-:Y:S06]  /*1130*/  BRA `(.L_x_42736) ;  /* 0x0000000000807947 */ /* 0x000fec0003800000 */
.L_x_42735:
        /* <DEDUP_REMOVED lines=9> */
[----:B------:R-:W-:Y:S01]  /*11d0*/  FMUL.FTZ R185, R185, R0 ;  /* 0x00000000b9b97220 */ /* 0x000fe20000410000 */
[--C-:B------:R-:W-:Y:S02]  /*11e0*/  HADD2.F32 R156, -RZ, R9.reuse.H0_H0 ;  /* 0x20000009ff9c7230 */ /* 0x100fe40000004100 */
[----:B------:R-:W-:Y:S01]  /*11f0*/  FMUL.FTZ R152, R153, R152 ;  /* 0x0000009899987220 */ /* 0x000fe20000410000 */
[----:B------:R-:W-:Y:S02]  /*1200*/  HADD2.F32 R158, -RZ, R9.H1_H1 ;  /* 0x30000009ff9e7230 */ /* 0x000fe40000004100 */
[----:B------:R-:W-:Y:S01]  /*1210*/  FMUL.FTZ R153, R155, R154 ;  /* 0x0000009a9b997220 */ /* 0x000fe20000410000 */
[----:B------:R-:W-:-:S02]  /*1220*/  HADD2.F32 R159, -RZ, R186.H0_H0 ;  /* 0x200000baff9f7230 */ /* 0x000fc40000004100 */
[----:B------:R-:W-:Y:S01]  /*1230*/  FMUL.FTZ R154, R157, R156 ;  /* 0x0000009c9d9a7220 */ /* 0x000fe20000410000 */
[----:B------:R-:W-:Y:S02]  /*1240*/  HADD2.F32 R171, -RZ, R186.H1_H1 ;  /* 0x300000baffab7230 */ /* 0x000fe40000004100 */
[----:B------:R-:W-:Y:S01]  /*1250*/  FMUL.FTZ R155, R185, R158 ;  /* 0x0000009eb99b7220 */ /* 0x000fe20000410000 */
        /* <DEDUP_REMOVED lines=12> */
[----:B------:R-:W-:-:S02]  /*1320*/  FMUL.FTZ R158, R173, R170 ;  /* 0x000000aaad9e7220 */ /* 0x000fc40000410000 */
[----:B------:R-:W-:-:S07]  /*1330*/  FMUL.FTZ R159, R187, R172 ;  /* 0x000000acbb9f7220 */ /* 0x000fce0000410000 */
.L_x_42736:
[----:B------:R-:W0:Y:S01]  /*1340*/  LDC.64 R172, c[0x0][0x3a8] ;  /* 0x0000ea00ffac7b82 */ /* 0x000e220000000a00 */
[C---:B------:R-:W-:Y:S01]  /*1350*/  IADD3 R170, PT, PT, R169.reuse, 0x20, RZ ;  /* 0x00000020a9aa7810 */ /* 0x040fe20007ffe0ff */
[----:B0-----:R-:W-:-:S05]  /*1360*/  IMAD.WIDE.U32 R172, R169, 0x20, R172 ;  /* 0x00000020a9ac7825 */ /* 0x001fca00078e00ac */
[----:B------:R0:W-:Y:S04]  /*1370*/  STG.E.128 desc[UR6][R172.64], R152 ;  /* 0x00000098ac007986 */ /* 0x0001e8000c101d06 */
[----:B------:R0:W-:Y:S02]  /*1380*/  STG.E.128 desc[UR6][R172.64+0x10], R156 ;  /* 0x0000109cac007986 */ /* 0x0001e4000c101d06 */
.L_x_42734:
[----:B------:R-:W-:Y:S05]  /*1390*/  BSYNC.RECONVERGENT B0 ;  /* 0x0000000000007941 */ /* 0x000fea0003800200 */
.L_x_42733:
[----:B------:R-:W-:Y:S01]  /*13a0*/  ISETP.GE.U32.AND P0, PT, R3, 0x40, PT ;  /* 0x000000400300780c */ /* 0x000fe20003f06070 */
[----:B------:R-:W-:Y:S03]  /*13b0*/  BSSY.RECONVERGENT B0, `(.L_x_42737) ;  /* 0x0000053000007945 */ /* 0x000fe60003800200 */
[----:B------:R-:W-:-:S09]  /*13c0*/  P2R R171, PR, RZ, 0x1 ;  /* 0x00000001ffab7803 */ /* 0x000fd20000000000 */
[----:B------:R-:W-:Y:S05]  /*13d0*/  @!P0 BRA `(.L_x_42738) ;  /* 0x0000000400408947 */ /* 0x000fea0003800000 */
[----:B------:R-:W-:Y:S01]  /*13e0*/  ISETP.NE.U32.AND P0, PT, RZ, UR8, PT ;  /* 0x00000008ff007c0c */ /* 0x000fe2000bf05070 */
[----:B------:R-:W1:Y:S03]  /*13f0*/  LDC.64 R160, c[0x0][0x390] ;  /* 0x0000e400ffa07b82 */ /* 0x000e660000000a00 */
[----:B------:R-:W-:-:S13]  /*1400*/  ISETP.NE.AND.EX P0, PT, RZ, UR9, PT, P0 ;  /* 0x00000009ff007c0c */ /* 0x000fda000bf05300 */
[----:B------:R-:W2:Y:S01]  /*1410*/  @P0 LDC.64 R162, c[0x0][0x3a0] ;  /* 0x0000e800ffa20b82 */ /* 0x000ea20000000a00 */
[----:B-1----:R-:W-:-:S05]  /*1420*/  IMAD.WIDE.U32 R160, R170, 0x10, R160 ;  /* 0x00000010aaa07825 */ /* 0x002fca00078e00a0 */
[----:B------:R1:W5:Y:S01]  /*1430*/  LDG.E.128 R180, desc[UR6][R160.64] ;  /* 0x00000006a0b47981 */ /* 0x000362000c1e1d00 */
[----:B--2---:R-:W-:-:S05]  /*1440*/  @P0 IMAD.WIDE.U32 R162, R170, 0x20, R162 ;  /* 0x00000020aaa20825 */ /* 0x004fca00078e00a2 */
[----:B------:R1:W5:Y:S04]  /*1450*/  @P0 LDG.E.128 R96, desc[UR6][R162.64] ;  /* 0x00000006a2600981 */ /* 0x000368000c1e1d00 */
[----:B------:R1:W5:Y:S01]  /*1460*/  @P0 LDG.E.128 R148, desc[UR6][R162.64+0x10] ;  /* 0x00001006a2940981 */ /* 0x000362000c1e1d00 */
[----:B------:R-:W-:Y:S05]  /*1470*/  @!P0 BRA `(.L_x_42739) ;  /* 0x0000000000848947 */ /* 0x000fea0003800000 */
        /* <DEDUP_REMOVED lines=9> */
[----:B0-----:R-:W-:Y:S01]  /*1510*/  FMUL.FTZ R172, R167, R0 ;  /* 0x00000000a7ac7220 */ /* 0x001fe20000410000 */
[--C-:B------:R-:W-:Y:S02]  /*1520*/  HADD2.F32 R166, -RZ, R21.reuse.H0_H0 ;  /* 0x20000015ffa67230 */ /* 0x100fe40000004100 */
[----:B------:R-:W-:Y:S01]  /*1530*/  FFMA.FTZ R160, R161, R160, R96 ;  /* 0x000000a0a1a07223 */ /* 0x000fe20000010060 */
[----:B------:R-:W-:Y:S02]  /*1540*/  HADD2.F32 R175, -RZ, R182.H1_H1 ;  /* 0x300000b6ffaf7230 */ /* 0x000fe40000004100 */
[----:B------:R-:W-:Y:S01]  /*1550*/  FFMA.FTZ R161, R162, R164, R97 ;  /* 0x000000a4a2a17223 */ /* 0x000fe20000010061 */
[----:B------:R-:W-:-:S02]  /*1560*/  HADD2.F32 R171, -RZ, R21.H1_H1 ;  /* 0x30000015ffab7230 */ /* 0x000fc40000004100 */
[----:B------:R-:W-:Y:S01]  /*1570*/  FFMA.FTZ R162, R165, R166, R98 ;  /* 0x000000a6a5a27223 */ /* 0x000fe20000010062 */
[--C-:B------:R-:W-:Y:S02]  /*1580*/  HADD2.F32 R181, -RZ, R183.reuse.H0_H0 ;  /* 0x200000b7ffb57230 */ /* 0x100fe40000004100 */
[-C--:B------:R-:W-:Y:S01]  /*1590*/  FMUL.FTZ R166, R175, R0.reuse ;  /* 0x00000000afa67220 */ /* 0x080fe20000410000 */
[----:B------:R-:W-:Y:S02]  /*15a0*/  HADD2.F32 R173, -RZ, R182.H0_H0 ;  /* 0x200000b6ffad7230 */ /* 0x000fe40000004100 */
[----:B------:R-:W-:Y:S01]  /*15b0*/  FFMA.FTZ R163, R172, R171, R99 ;  /* 0x000000abaca37223 */ /* 0x000fe20000010063 */
[----:B------:R-:W-:Y:S02]  /*15c0*/  HADD2.F32 R183, -RZ, R183.H1_H1 ;  /* 0x300000b7ffb77230 */ /* 0x000fe40000004100 */
[----:B------:R-:W-:Y:S01]  /*15d0*/  FMUL.FTZ R181, R181, R0 ;  /* 0x00000000b5b57220 */ /* 0x000fe20000410000 */
[----:B------:R-:W-:-:S02]  /*15e0*/  HADD2.F32 R165, -RZ, R22.H1_H1 ;  /* 0x30000016ffa57230 */ /* 0x000fc40000004100 */
[-C--:B------:R-:W-:Y:S01]  /*15f0*/  FMUL.FTZ R173, R173, R0.reuse ;  /* 0x00000000adad7220 */ /* 0x080fe20000410000 */
[--C-:B------:R-:W-:Y:S02]  /*1600*/  HADD2.F32 R167, -RZ, R23.reuse.H0_H0 ;  /* 0x20000017ffa77230 */ /* 0x100fe40000004100 */
[----:B------:R-:W-:Y:S01]  /*1610*/  FMUL.FTZ R172, R183, R0 ;  /* 0x00000000b7ac7220 */ /* 0x000fe20000410000 */
[----:B------:R-:W-:Y:S02]  /*1620*/  HADD2.F32 R164, -RZ, R22.H0_H0 ;  /* 0x20000016ffa47230 */ /* 0x000fe40000004100 */
[----:B------:R-:W-:Y:S01]  /*1630*/  FFMA.FTZ R165, R166, R165, R149 ;  /* 0x000000a5a6a57223 */ /* 0x000fe20000010095 */
[----:B------:R-:W-:Y:S02]  /*1640*/  HADD2.F32 R171, -RZ, R23.H1_H1 ;  /* 0x30000017ffab7230 */ /* 0x000fe40000004100 */
[----:B------:R-:W-:Y:S01]  /*1650*/  FFMA.FTZ R166, R181, R167, R150 ;  /* 0x000000a7b5a67223 */ /* 0x000fe20000010096 */
[----:B------:R-:W-:-:S02]  /*1660*/  FFMA.FTZ R164, R173, R164, R148 ;  /* 0x000000a4ada47223 */ /* 0x000fc40000010094 */
[----:B------:R-:W-:Y:S01]  /*1670*/  FFMA.FTZ R167, R172, R171, R151 ;  /* 0x000000abaca77223 */ /* 0x000fe20000010097 */
[----:B------:R-:W-:Y:S06]  /*1680*/  BRA `(.L_x_42740) ;  /* 0x0000000000807947 */ /* 0x000fec0003800000 */
.L_x_42739:
        /* <DEDUP_REMOVED lines=18> */
[--C-:B0-----:R-:W-:Y:S02]  /*17b0*/  HADD2.F32 R173, -RZ, R183.reuse.H0_H0 ;  /* 0x200000b7ffad7230 */ /* 0x101fe40000004100 */
        /* <DEDUP_REMOVED lines=13> */
.L_x_42740:
[----:B------:R-:W0:Y:S02]  /*1890*/  LDC.64 R172, c[0x0][0x3a8] ;  /* 0x0000ea00ffac7b82 */ /* 0x000e240000000a00 */
[C---:B0-----:R-:W-:Y:S01]  /*18a0*/  IMAD.WIDE.U32 R172, R170.reuse, 0x20, R172 ;  /* 0x00000020aaac7825 */ /* 0x041fe200078e00ac */
[----:B------:R-:W-:-:S04]  /*18b0*/  IADD3 R170, PT, PT, R170, 0x20, RZ ;  /* 0x00000020aaaa7810 */ /* 0x000fc80007ffe0ff */
[----:B------:R1:W-:Y:S04]  /*18c0*/  STG.E.128 desc[UR6][R172.64], R160 ;  /* 0x000000a0ac007986 */ /* 0x0003e8000c101d06 */
[----:B------:R1:W-:Y:S02]  /*18d0*/  STG.E.128 desc[UR6][R172.64+0x10], R164 ;  /* 0x000010a4ac007986 */ /* 0x0003e4000c101d06 */
.L_x_42738:
[----:B------:R-:W-:Y:S05]  /*18e0*/  BSYNC.RECONVERGENT B0 ;  /* 0x0000000000007941 */ /* 0x000fea0003800200 */
.L_x_42737:
[----:B------:R-:W-:Y:S01]  /*18f0*/  ISETP.GE.U32.AND P0, PT, R3, 0x60, PT ;  /* 0x000000600300780c */ /* 0x000fe20003f06070 */
[----:B------:R-:W-:Y:S03]  /*1900*/  BSSY.RECONVERGENT B0, `(.L_x_42741) ;  /* 0x0000053000007945 */ /* 0x000fe60003800200 */
[----:B------:R-:W-:-:S09]  /*1910*/  P2R R171, PR, RZ, 0x1 ;  /* 0x00000001ffab7803 */ /* 0x000fd20000000000 */
[----:B------:R-:W-:Y:S05]  /*1920*/  @!P0 BRA `(.L_x_42742) ;  /* 0x0000000400408947 */ /* 0x000fea0003800000 */
[----:B------:R-:W-:Y:S01]  /*1930*/  ISETP.NE.U32.AND P0, PT, RZ, UR8, PT ;  /* 0x00000008ff007c0c */ /* 0x000fe2000bf05070 */
[----:B------:R-:W2:Y:S03]  /*1940*/  LDC.64 R100, c[0x0][0x390] ;  /* 0x0000e400ff647b82 */ /* 0x000ea60000000a00 */
[----:B------:R-:W-:-:S13]  /*1950*/  ISETP.NE.AND.EX P0, PT, RZ, UR9, PT, P0 ;  /* 0x00000009ff007c0c */ /* 0x000fda000bf05300 */
[----:B------:R-:W3:Y:S01]  /*1960*/  @P0 LDC.64 R102, c[0x0][0x3a0] ;  /* 0x0000e800ff660b82 */ /* 0x000ee20000000a00 */
[----:B--2---:R-:W-:-:S05]  /*1970*/  IMAD.WIDE.U32 R100, R170, 0x10, R100 ;  /* 0x00000010aa647825 */ /* 0x004fca00078e0064 */
[----:B------:R2:W5:Y:S01]  /*1980*/  LDG.E.128 R180, desc[UR6][R100.64] ;  /* 0x0000000664b47981 */ /* 0x000562000c1e1d00 */
[----:B---3--:R-:W-:-:S05]  /*1990*/  @P0 IMAD.WIDE.U32 R102, R170, 0x20, R102 ;  /* 0x00000020aa660825 */ /* 0x008fca00078e0066 */
[----:B------:R2:W5:Y:S04]  /*19a0*/  @P0 LDG.E.128 R96, desc[UR6][R102.64] ;  /* 0x0000000666600981 */ /* 0x000568000c1e1d00 */
[----:B------:R2:W5:Y:S01]  /*19b0*/  @P0 LDG.E.128 R148, desc[UR6][R102.64+0x10] ;  /* 0x0000100666940981 */ /* 0x000562000c1e1d00 */
[----:B------:R-:W-:Y:S05]  /*19c0*/  @!P0 BRA `(.L_x_42743) ;  /* 0x0000000000848947 */ /* 0x000fea0003800000 */
        /* <DEDUP_REMOVED lines=9> */
[----:B01----:R-:W-:Y:S01]  /*1a60*/  FMUL.FTZ R172, R107, R0 ;  /* 0x000000006bac7220 */ /* 0x003fe20000410000 */
        /* <DEDUP_REMOVED lines=23> */
.L_x_42743:
        /* <DEDUP_REMOVED lines=18> */
[--C-:B01----:R-:W-:Y:S02]  /*1d00*/  HADD2.F32 R173, -RZ, R183.reuse.H0_H0 ;  /* 0x200000b7ffad7230 */ /* 0x103fe40000004100 */
        /* <DEDUP_REMOVED lines=13> */
.L_x_42744:
[----:B------:R-:W0:Y:S02]  /*1de0*/  LDC.64 R172, c[0x0][0x3a8] ;  /* 0x0000ea00ffac7b82 */ /* 0x000e240000000a00 */
[C---:B0-----:R-:W-:Y:S01]  /*1df0*/  IMAD.WIDE.U32 R172, R170.reuse, 0x20, R172 ;  /* 0x00000020aaac7825 */ /* 0x041fe200078e00ac */
[----:B------:R-:W-:-:S04]  /*1e00*/  IADD3 R170, PT, PT, R170, 0x20, RZ ;  /* 0x00000020aaaa7810 */ /* 0x000fc80007ffe0ff */
[----:B------:R2:W-:Y:S04]  /*1e10*/  STG.E.128 desc[UR6][R172.64], R100 ;  /* 0x00000064ac007986 */ /* 0x0005e8000c101d06 */
[----:B------:R2:W-:Y:S02]  /*1e20*/  STG.E.128 desc[UR6][R172.64+0x10], R104 ;  /* 0x00001068ac007986 */ /* 0x0005e4000c101d06 */
.L_x_42742:
[----:B------:R-:W-:Y:S05]  /*1e30*/  BSYNC.RECONVERGENT B0 ;  /* 0x0000000000007941 */ /* 0x000fea0003800200 */
.L_x_42741:
[----:B------:R-:W-:Y:S01]  /*1e40*/  ISETP.GE.U32.AND P0, PT, R3, 0x80, PT ;  /* 0x000000800300780c */ /* 0x000fe20003f06070 */
[----:B------:R-:W-:Y:S03]  /*1e50*/  BSSY.RECONVERGENT B0, `(.L_x_42745) ;  /* 0x0000053000007945 */ /* 0x000fe60003800200 */
[----:B------:R-:W-:-:S09]  /*1e60*/  P2R R171, PR, RZ, 0x1 ;  /* 0x00000001ffab7803 */ /* 0x000fd20000000000 */
[----:B------:R-:W-:Y:S05]  /*1e70*/  @!P0 BRA `(.L_x_42746) ;  /* 0x0000000400408947 */ /* 0x000fea0003800000 */
[----:B------:R-:W-:Y:S01]  /*1e80*/  ISETP.NE.U32.AND P0, PT, RZ, UR8, PT ;  /* 0x00000008ff007c0c */ /* 0x000fe2000bf05070 */
[----:B------:R-:W3:Y:S03]  /*1e90*/  LDC.64 R108, c[0x0][0x390] ;  /* 0x0000e400ff6c7b82 */ /* 0x000ee60000000a00 */
[----:B------:R-:W-:-:S13]  /*1ea0*/  ISETP.NE.AND.EX P0, PT, RZ, UR9, PT, P0 ;  /* 0x00000009ff007c0c */ /* 0x000fda000bf05300 */
[----:B------:R-:W4:Y:S01]  /*1eb0*/  @P0 LDC.64 R110, c[0x0][0x3a0] ;  /* 0x0000e800ff6e0b82 */ /* 0x000f220000000a00 */
[----:B---3--:R-:W-:-:S05]  /*1ec0*/  IMAD.WIDE.U32 R108, R170, 0x10, R108 ;  /* 0x00000010aa6c7825 */ /* 0x008fca00078e006c */
[----:B------:R3:W5:Y:S01]  /*1ed0*/  LDG.E.128 R180, desc[UR6][R108.64] ;  /* 0x000000066cb47981 */ /* 0x000762000c1e1d00 */
[----:B----4-:R-:W-:-:S05]  /*1ee0*/  @P0 IMAD.WIDE.U32 R110, R170, 0x20, R110 ;  /* 0x00000020aa6e0825 */ /* 0x010fca00078e006e */
[----:B------:R3:W5:Y:S04]  /*1ef0*/  @P0 LDG.E.128 R96, desc[UR6][R110.64] ;  /* 0x000000066e600981 */ /* 0x000768000c1e1d00 */
[----:B------:R3:W5:Y:S01]  /*1f00*/  @P0 LDG.E.128 R148, desc[UR6][R110.64+0x10] ;  /* 0x000010066e940981 */ /* 0x000762000c1e1d00 */
[----:B------:R-:W-:Y:S05]  /*1f10*/  @!P0 BRA `(.L_x_42747) ;  /* 0x0000000000848947 */ /* 0x000fea0003800000 */
[--C-:B---3-5:R-:W-:Y:S02]  /*1f20*/  HADD2.F32 R109, -RZ, R180.reuse.H0_H0 ;  /* 0x200000b4ff6d7230 */ /* 0x128fe40000004100 */
        /* <DEDUP_REMOVED lines=8> */
[----:B012---:R-:W-:Y:S01]  /*1fb0*/  FMUL.FTZ R172, R115, R0 ;  /* 0x0000000073ac7220 */ /* 0x007fe20000410000 */
        /* <DEDUP_REMOVED lines=23> */
.L_x_42747:
        /* <DEDUP_REMOVED lines=18> */
[--C-:B012---:R-:W-:Y:S02]  /*2250*/  HADD2.F32 R173, -RZ, R183.reuse.H0_H0 ;  /* 0x200000b7ffad7230 */ /* 0x107fe40000004100 */
        /* <DEDUP_REMOVED lines=13> */
.L_x_42748:
[----:B------:R-:W0:Y:S02]  /*2330*/  LDC.64 R172, c[0x0][0x3a8] ;  /* 0x0000ea00ffac7b82 */ /* 0x000e240000000a00 */
[C---:B0-----:R-:W-:Y:S01]  /*2340*/  IMAD.WIDE.U32 R172, R170.reuse, 0x20, R172 ;  /* 0x00000020aaac7825 */ /* 0x041fe200078e00ac */
[----:B------:R-:W-:-:S04]  /*2350*/  IADD3 R170, PT, PT, R170, 0x20, RZ ;  /* 0x00000020aaaa7810 */ /* 0x000fc80007ffe0ff */
[----:B------:R3:W-:Y:S04]  /*2360*/  STG.E.128 desc[UR6][R172.64], R108 ;  /* 0x0000006cac007986 */ /* 0x0007e8000c101d06 */
[----:B------:R3:W-:Y:S02]  /*2370*/  STG.E.128 desc[UR6][R172.64+0x10], R112 ;  /* 0x00001070ac007986 */ /* 0x0007e4000c101d06 */
.L_x_42746:
[----:B------:R-:W-:Y:S05]  /*2380*/  BSYNC.RECONVERGENT B0 ;  /* 0x0000000000007941 */ /* 0x000fea0003800200 */
.L_x_42745:
[----:B------:R-:W-:Y:S01]  /*2390*/  ISETP.GE.U32.AND P0, PT, R3, 0xa0, PT ;  /* 0x000000a00300780c */ /* 0x000fe20003f06070 */
[----:B------:R-:W-:Y:S03]  /*23a0*/  BSSY.RECONVERGENT B0, `(.L_x_42749) ;  /* 0x0000053000007945 */ /* 0x000fe60003800200 */
[----:B------:R-:W-:-:S09]  /*23b0*/  P2R R171, PR, RZ, 0x1 ;  /* 0x00000001ffab7803 */ /* 0x000fd20000000000 */
[----:B------:R-:W-:Y:S05]  /*23c0*/  @!P0 BRA `(.L_x_42750) ;  /* 0x0000000400408947 */ /* 0x000fea0003800000 */
[----:B------:R-:W-:Y:S01]  /*23d0*/  ISETP.NE.U32.AND P0, PT, RZ, UR8, PT ;  /* 0x00000008ff007c0c */ /* 0x000fe2000bf05070 */
[----:B------:R-:W4:Y:S03]  /*23e0*/  LDC.64 R116, c[0x0][0x390] ;  /* 0x0000e400ff747b82 */ /* 0x000f260000000a00 */
[----:B------:R-:W-:-:S13]  /*23f0*/  ISETP.NE.AND.EX P0, PT, RZ, UR9, PT, P0 ;  /* 0x00000009ff007c0c */ /* 0x000fda000bf05300 */
[----:B------:R-:W0:Y:S01]  /*2400*/  @P0 LDC.64 R118, c[0x0][0x3a0] ;  /* 0x0000e800ff760b82 */ /* 0x000e220000000a00 */
[----:B----4-:R-:W-:-:S05]  /*2410*/  IMAD.WIDE.U32 R116, R170, 0x10, R116 ;  /* 0x00000010aa747825 */ /* 0x010fca00078e0074 */
[----:B------:R4:W5:Y:S01]  /*2420*/  LDG.E.128 R180, desc[UR6][R116.64] ;  /* 0x0000000674b47981 */ /* 0x000962000c1e1d00 */
[----:B0-----:R-:W-:-:S05]  /*2430*/  @P0 IMAD.WIDE.U32 R118, R170, 0x20, R118 ;  /* 0x00000020aa760825 */ /* 0x001fca00078e0076 */
[----:B------:R4:W5:Y:S04]  /*2440*/  @P0 LDG.E.128 R96, desc[UR6][R118.64] ;  /* 0x0000000676600981 */ /* 0x000968000c1e1d00 */
[----:B------:R4:W5:Y:S01]  /*2450*/  @P0 LDG.E.128 R148, desc[UR6][R118.64+0x10] ;  /* 0x0000100676940981 */ /* 0x000962000c1e1d00 */
[----:B------:R-:W-:Y:S05]  /*2460*/  @!P0 BRA `(.L_x_42751) ;  /* 0x0000000000848947 */ /* 0x000fea0003800000 */
[--C-:B----45:R-:W-:Y:S02]  /*2470*/  HADD2.F32 R117, -RZ, R180.reuse.H0_H0 ;  /* 0x200000b4ff757230 */ /* 0x130fe40000004100 */
        /* <DEDUP_REMOVED lines=8> */
[----:B-123--:R-:W-:Y:S01]  /*2500*/  FMUL.FTZ R172, R123, R0 ;  /* 0x000000007bac7220 */ /* 0x00efe20000410000 */
        /* <DEDUP_REMOVED lines=23> */
.L_x_42751:
        /* <DEDUP_REMOVED lines=18> */
[--C-:B-123--:R-:W-:Y:S02]  /*27a0*/  HADD2.F32 R173, -RZ, R183.reuse.H0_H0 ;  /* 0x200000b7ffad7230 */ /* 0x10efe40000004100 */
        /* <DEDUP_REMOVED lines=13> */
.L_x_42752:
[----:B------:R-:W0:Y:S02]  /*2880*/  LDC.64 R172, c[0x0][0x3a8] ;  /* 0x0000ea00ffac7b82 */ /* 0x000e240000000a00 */
[C---:B0-----:R-:W-:Y:S01]  /*2890*/  IMAD.WIDE.U32 R172, R170.reuse, 0x20, R172 ;  /* 0x00000020aaac7825 */ /* 0x041fe200078e00ac */
[----:B------:R-:W-:-:S04]  /*28a0*/  IADD3 R170, PT, PT, R170, 0x20, RZ ;  /* 0x00000020aaaa7810 */ /* 0x000fc80007ffe0ff */
[----:B------:R4:W-:Y:S04]  /*28b0*/  STG.E.128 desc[UR6][R172.64], R116 ;  /* 0x00000074ac007986 */ /* 0x0009e8000c101d06 */
[----:B------:R4:W-:Y:S02]  /*28c0*/  STG.E.128 desc[UR6][R172.64+0x10], R120 ;  /* 0x00001078ac007986 */ /* 0x0009e4000c101d06 */
.L_x_42750:
[----:B------:R-:W-:Y:S05]  /*28d0*/  BSYNC.RECONVERGENT B0 ;  /* 0x0000000000007941 */ /* 0x000fea0003800200 */
.L_x_42749:
[----:B------:R-:W-:Y:S01]  /*28e0*/  ISETP.GE.U32.AND P0, PT, R3, 0xc0, PT ;  /* 0x000000c00300780c */ /* 0x000fe20003f06070 */
[----:B------:R-:W-:Y:S03]  /*28f0*/  BSSY.RECONVERGENT B0, `(.L_x_42753) ;  /* 0x0000053000007945 */ /* 0x000fe60003800200 */
[----:B------:R-:W-:-:S09]  /*2900*/  P2R R171, PR, RZ, 0x1 ;  /* 0x00000001ffab7803 */ /* 0x000fd20000000000 */
[----:B------:R-:W-:Y:S05]  /*2910*/  @!P0 BRA `(.L_x_42754) ;  /* 0x0000000400408947 */ /* 0x000fea0003800000 */
[----:B------:R-:W-:Y:S01]  /*2920*/  ISETP.NE.U32.AND P0, PT, RZ, UR8, PT ;  /* 0x00000008ff007c0c */ /* 0x000fe2000bf05070 */
[----:B------:R-:W0:Y:S03]  /*2930*/  LDC.64 R124, c[0x0][0x390] ;  /* 0x0000e400ff7c7b82 */ /* 0x000e260000000a00 */
[----:B------:R-:W-:-:S13]  /*2940*/  ISETP.NE.AND.EX P0, PT, RZ, UR9, PT, P0 ;  /* 0x00000009ff007c0c */ /* 0x000fda000bf05300 */
[----:B------:R-:W1:Y:S01]  /*2950*/  @P0 LDC.64 R126, c[0x0][0x3a0] ;  /* 0x0000e800ff7e0b82 */ /* 0x000e620000000a00 */
[----:B0-----:R-:W-:-:S05]  /*2960*/  IMAD.WIDE.U32 R124, R170, 0x10, R124 ;  /* 0x00000010aa7c7825 */ /* 0x001fca00078e007c */
[----:B------:R0:W5:Y:S01]  /*2970*/  LDG.E.128 R180, desc[UR6][R124.64] ;  /* 0x000000067cb47981 */ /* 0x000162000c1e1d00 */
[----:B-1----:R-:W-:-:S05]  /*2980*/  @P0 IMAD.WIDE.U32 R126, R170, 0x20, R126 ;  /* 0x00000020aa7e0825 */ /* 0x002fca00078e007e */
[----:B------:R0:W5:Y:S04]  /*2990*/  @P0 LDG.E.128 R96, desc[UR6][R126.64] ;  /* 0x000000067e600981 */ /* 0x000168000c1e1d00 */
[----:B------:R0:W5:Y:S01]  /*29a0*/  @P0 LDG.E.128 R148, desc[UR6][R126.64+0x10] ;  /* 0x000010067e940981 */ /* 0x000162000c1e1d00 */
[----:B------:R-:W-:Y:S05]  /*29b0*/  @!P0 BRA `(.L_x_42755) ;  /* 0x0000000000848947 */ /* 0x000fea0003800000 */
        /* <DEDUP_REMOVED lines=9> */
[----:B--234-:R-:W-:Y:S01]  /*2a50*/  FMUL.FTZ R172, R131, R0 ;  /* 0x0000000083ac7220 */ /* 0x01cfe20000410000 */
        /* <DEDUP_REMOVED lines=23> */
.L_x_42755:
        /* <DEDUP_REMOVED lines=18> */
[--C-:B--234-:R-:W-:Y:S02]  /*2cf0*/  HADD2.F32 R173, -RZ, R183.reuse.H0_H0 ;  /* 0x200000b7ffad7230 */ /* 0x11cfe40000004100 */
        /* <DEDUP_REMOVED lines=13> */
.L_x_42756:
[----:B------:R-:W0:Y:S02]  /*2dd0*/  LDC.64 R172, c[0x0][0x3a8] ;  /* 0x0000ea00ffac7b82 */ /* 0x000e240000000a00 */
[C---:B0-----:R-:W-:Y:S01]  /*2de0*/  IMAD.WIDE.U32 R172, R170.reuse, 0x20, R172 ;  /* 0x00000020aaac7825 */ /* 0x041fe200078e00ac */
[----:B------:R-:W-:-:S04]  /*2df0*/  IADD3 R170, PT, PT, R170, 0x20, RZ ;  /* 0x00000020aaaa7810 */ /* 0x000fc80007ffe0ff */
[----:B------:R0:W-:Y:S04]  /*2e00*/  STG.E.128 desc[UR6][R172.64], R124 ;  /* 0x0000007cac007986 */ /* 0x0001e8000c101d06 */
[----:B------:R0:W-:Y:S02]  /*2e10*/  STG.E.128 desc[UR6][R172.64+0x10], R128 ;  /* 0x00001080ac007986 */ /* 0x0001e4000c101d06 */
.L_x_42754:
[----:B------:R-:W-:Y:S05]  /*2e20*/  BSYNC.RECONVERGENT B0 ;  /* 0x0000000000007941 */ /* 0x000fea0003800200 */
.L_x_42753:
        /* <DEDUP_REMOVED lines=47> */
.L_x_42759:
        /* <DEDUP_REMOVED lines=32> */
.L_x_42760:
[----:B------:R-:W0:Y:S02]  /*3320*/  LDC.64 R172, c[0x0][0x3a8] ;  /* 0x0000ea00ffac7b82 */ /* 0x000e240000000a00 */
[C---:B0-----:R-:W-:Y:S01]  /*3330*/  IMAD.WIDE.U32 R172, R170.reuse, 0x20, R172 ;  /* 0x00000020aaac7825 */ /* 0x041fe200078e00ac */
[----:B------:R-:W-:-:S04]  /*3340*/  IADD3 R170, PT, PT, R170, 0x20, RZ ;  /* 0x00000020aaaa7810 */ /* 0x000fc80007ffe0ff */
[----:B------:R0:W-:Y:S04]  /*3350*/  STG.E.128 desc[UR6][R172.64], R132 ;  /* 0x00000084ac007986 */ /* 0x0001e8000c101d06 */
[----:B------:R0:W-:Y:S02]  /*3360*/  STG.E.128 desc[UR6][R172.64+0x10], R136 ;  /* 0x00001088ac007986 */ /* 0x0001e4000c101d06 */
.L_x_42758:
[----:B------:R-:W-:Y:S05]  /*3370*/  BSYNC.RECONVERGENT B0 ;  /* 0x0000000000007941 */ /* 0x000fea0003800200 */
.L_x_42757:
        /* <DEDUP_REMOVED lines=16> */
[----:B------:R-:W-:Y:S02]  /*3480*/  HADD2.F32 R145, -RZ, R181.H0_H0 ;  /* 0x200000b5ff917230 */ /* 0x000fe40000004100 */
[-C--:B------:R-:W-:Y:S01]  /*3490*/  FMUL.FTZ R141, R141, R0.reuse ;  /* 0x000000008d8d7220 */ /* 0x080fe20000410000 */
[--C-:B------:R-:W-:Y:S02]  /*34a0*/  HADD2.F32 R140, -RZ, R92.reuse.H0_H0 ;  /* 0x2000005cff8c7230 */ /* 0x100fe40000004100 */
[----:B------:R-:W-:Y:S01]  /*34b0*/  FMUL.FTZ R142, R143, R0 ;  /* 0x000000008f8e7220 */ /* 0x000fe20000410000 */
[----:B------:R-:W-:-:S02]  /*34c0*/  HADD2.F32 R144, -RZ, R92.H1_H1 ;  /* 0x3000005cff907230 */ /* 0x000fc40000004100 */
[----:B------:R-:W-:Y:S01]  /*34d0*/  FMUL.FTZ R145, R145, R0 ;  /* 0x0000000091917220 */ /* 0x000fe20000410000 */
[----:B------:R-:W-:Y:S02]  /*34e0*/  HADD2.F32 R147, -RZ, R181.H1_H1 ;  /* 0x300000b5ff937230 */ /* 0x000fe40000004100 */
[----:B------:R-:W-:Y:S01]  /*34f0*/  FFMA.FTZ R140, R141, R140, R96 ;  /* 0x0000008c8d8c7223 */ /* 0x000fe20000010060 */
[----:B------:R-:W-:Y:S02]  /*3500*/  HADD2.F32 R146, -RZ, R93.H0_H0 ;  /* 0x2000005dff927230 */ /* 0x000fe40000004100 */
[----:B------:R-:W-:Y:S01]  /*3510*/  FFMA.FTZ R141, R142, R144, R97 ;  /* 0x000000908e8d7223 */ /* 0x000fe20000010061 */
[--C-:B------:R-:W-:Y:S02]  /*3520*/  HADD2.F32 R171, -RZ, R182.reuse.H0_H0 ;  /* 0x200000b6ffab7230 */ /* 0x100fe40000004100 */
[----:B--234-:R-:W-:Y:S01]  /*3530*/  FMUL.FTZ R172, R147, R0 ;  /* 0x0000000093ac7220 */ /* 0x01cfe20000410000 */
[----:B------:R-:W-:-:S02]  /*3540*/  HADD2.F32 R173, -RZ, R182.H1_H1 ;  /* 0x300000b6ffad7230 */ /* 0x000fc40000004100 */
[----:B------:R-:W-:Y:S01]  /*3550*/  FFMA.FTZ R142, R145, R146, R98 ;  /* 0x00000092918e7223 */ /* 0x000fe20000010062 */
[--C-:B------:R-:W-:Y:S02]  /*3560*/  HADD2.F32 R175, -RZ, R183.reuse.H0_H0 ;  /* 0x200000b7ffaf7230 */ /* 0x100fe40000004100 */
[-C--:B------:R-:W-:Y:S01]  /*3570*/  FMUL.FTZ R171, R171, R0.reuse ;  /* 0x00000000abab7220 */ /* 0x080fe20000410000 */
[----:B------:R-:W-:Y:S02]  /*3580*/  HADD2.F32 R181, -RZ, R183.H1_H1 ;  /* 0x300000b7ffb57230 */ /* 0x000fe40000004100 */
[-C--:B------:R-:W-:Y:S01]  /*3590*/  FMUL.FTZ R174, R173, R0.reuse ;  /* 0x00000000adae7220 */ /* 0x080fe20000410000 */
[----:B------:R-:W-:Y:S02]  /*35a0*/  HADD2.F32 R143, -RZ, R93.H1_H1 ;  /* 0x3000005dff8f7230 */ /* 0x000fe40000004100 */
[----:B------:R-:W-:Y:S01]  /*35b0*/  FMUL.FTZ R175, R175, R0 ;  /* 0x00000000afaf7220 */ /* 0x000fe20000410000 */
[----:B------:R-:W-:-:S02]  /*35c0*/  HADD2.F32 R144, -RZ, R94.H0_H0 ;  /* 0x2000005eff907230 */ /* 0x000fc40000004100 */
[----:B------:R-:W-:Y:S01]  /*35d0*/  FMUL.FTZ R0, R181, R0 ;  /* 0x00000000b5007220 */ /* 0x000fe20000410000 */
[----:B------:R-:W-:Y:S02]  /*35e0*/  HADD2.F32 R145, -RZ, R94.H1_H1 ;  /* 0x3000005eff917230 */ /* 0x000fe40000004100 */
[----:B------:R-:W-:Y:S01]  /*35f0*/  FFMA.FTZ R143, R172, R143, R99 ;  /* 0x0000008fac8f7223 */ /* 0x000fe20000010063 */
[--C-:B------:R-:W-:Y:S02]  /*3600*/  HADD2.F32 R146, -RZ, R95.reuse.H0_H0 ;  /* 0x2000005fff927230 */ /* 0x100fe40000004100 */
[----:B------:R-:W-:Y:S01]  /*3610*/  FFMA.FTZ R144, R171, R144, R148 ;  /* 0x00000090ab907223 */ /* 0x000fe20000010094 */
[----:B------:R-:W-:Y:S02]  /*3620*/  HADD2.F32 R147, -RZ, R95.H1_H1 ;  /* 0x3000005fff937230 */ /* 0x000fe40000004100 */
[----:B------:R-:W-:Y:S01]  /*3630*/  FFMA.FTZ R145, R174, R145, R149 ;  /* 0x00000091ae917223 */ /* 0x000fe20000010095 */
[----:B------:R-:W-:-:S02]  /*3640*/  FFMA.FTZ R146, R175, R146, R150 ;  /* 0x00000092af927223 */ /* 0x000fc40000010096 */
[----:B------:R-:W-:Y:S01]  /*3650*/  FFMA.FTZ R147, R0, R147, R151 ;  /* 0x0000009300937223 */ /* 0x000fe20000010097 */
[----:B------:R-:W-:Y:S06]  /*3660*/  BRA `(.L_x_42764) ;  /* 0x0000000000807947 */ /* 0x000fec0003800000 */
.L_x_42763:
        /* <DEDUP_REMOVED lines=8> */
[----:B--234-:R-:W-:Y:S02]  /*36f0*/  HADD2.F32 R173, -RZ, R183.H0_H0 ;  /* 0x200000b7ffad7230 */ /* 0x01cfe40000004100 */
[----:B------:R-:W-:Y:S01]  /*3700*/  FMUL.FTZ R140, R141, R140 ;  /* 0x0000008c8d8c7220 */ /* 0x000fe20000410000 */
[----:B------:R-:W-:Y:S02]  /*3710*/  HADD2.F32 R144, -RZ, R93.H0_H0 ;  /* 0x2000005dff907230 */ /* 0x000fe40000004100 */
[----:B------:R-:W-:Y:S01]  /*3720*/  FMUL.FTZ R141, R143, R142 ;  /* 0x0000008e8f8d7220 */ /* 0x000fe20000410000 */
[----:B------:R-:W-:Y:S02]  /*3730*/  HADD2.F32 R181, -RZ, R181.H1_H1 ;  /* 0x300000b5ffb57230 */ /* 0x000fe40000004100 */
[----:B------:R-:W-:Y:S01]  /*3740*/  FMUL.FTZ R173, R173, R0 ;  /* 0x00000000adad7220 */ /* 0x000fe20000410000 */
[----:B------:R-:W-:-:S02]  /*3750*/  HADD2.F32 R147, -RZ, R182.H0_H0 ;  /* 0x200000b6ff937230 */ /* 0x000fc40000004100 */
[----:B------:R-:W-:Y:S01]  /*3760*/  FMUL.FTZ R142, R145, R144 ;  /* 0x00000090918e7220 */ /* 0x000fe20000410000 */
[----:B------:R-:W-:Y:S02]  /*3770*/  HADD2.F32 R171, -RZ, R182.H1_H1 ;  /* 0x300000b6ffab7230 */ /* 0x000fe40000004100 */
[-C--:B------:R-:W-:Y:S01]  /*3780*/  FMUL.FTZ R181, R181, R0.reuse ;  /* 0x00000000b5b57220 */ /* 0x080fe20000410000 */
[----:B------:R-:W-:Y:S02]  /*3790*/  HADD2.F32 R183, -RZ, R183.H1_H1 ;  /* 0x300000b7ffb77230 */ /* 0x000fe40000004100 */
[-C--:B------:R-:W-:Y:S01]  /*37a0*/  FMUL.FTZ R147, R147, R0.reuse ;  /* 0x0000000093937220 */ /* 0x080fe20000410000 */
        /* <DEDUP_REMOVED lines=12> */
.L_x_42764:
[----:B------:R-:W0:Y:S02]  /*3870*/  LDC.64 R172, c[0x0][0x3a8] ;  /* 0x0000ea00ffac7b82 */ /* 0x000e240000000a00 */
[----:B0-----:R-:W-:-:S05]  /*3880*/  IMAD.WIDE.U32 R170, R170, 0x20, R172 ;  /* 0x00000020aaaa7825 */ /* 0x001fca00078e00ac */
[----:B------:R0:W-:Y:S04]  /*3890*/  STG.E.128 desc[UR6][R170.64], R140 ;  /* 0x0000008caa007986 */ /* 0x0001e8000c101d06 */
[----:B------:R0:W-:Y:S02]  /*38a0*/  STG.E.128 desc[UR6][R170.64+0x10], R144 ;  /* 0x00001090aa007986 */ /* 0x0001e4000c101d06 */
.L_x_42762:
[----:B------:R-:W-:Y:S05]  /*38b0*/  BSYNC.RECONVERGENT B0 ;  /* 0x0000000000007941 */ /* 0x000fea0003800200 */
.L_x_42761:
        /* <DEDUP_REMOVED lines=81> */
[----:B------:R-:W-:Y:S01]  /*3dd0*/  ISETP.GT.U32.AND P6, PT, R3, 0xbf, PT ;  /* 0x000000bf0300780c */ /* 0x000fe20003fc4070 */
[----:B0-----:R-:W-:-:S05]  /*3de0*/  FADD.FTZ R172, R173, R0 ;  /* 0x00000000adac7221 */ /* 0x001fca0000010000 */
        /* <DEDUP_REMOVED lines=150> */
.L_x_42794:
        /* <DEDUP_REMOVED lines=26> */
[--C-:B------:R-:W-:Y:S01]  /*48f0*/  FADD.FTZ R180, R158, -R0.reuse ;  /* 0x800000009eb47221 */ /* 0x100fe20000010000 */
[----:B------:R-:W-:Y:S02]  /*4900*/  HADD2.F32 R185, -RZ, R178.H0_H0 ;  /* 0x200000b2ffb97230 */ /* 0x000fe40000004100 */
[----:B------:R-:W-:Y:S01]  /*4910*/  FFMA.FTZ R170, R170, R173, R175 ;  /* 0x000000adaaaa7223 */ /* 0x000fe200000100af */
[----:B------:R-:W-:Y:S02]  /*4920*/  HADD2.F32 R187, -RZ, R6.H0_H0 ;  /* 0x20000006ffbb7230 */ /* 0x000fe40000004100 */
[----:B------:R-:W-:Y:S01]  /*4930*/  FFMA.FTZ R183, R172, R181, R183 ;  /* 0x000000b5acb77223 */ /* 0x000fe200000100b7 */
[----:B------:R-:W-:Y:S01]  /*4940*/  HADD2.F32 R189, -RZ, R179.H0_H0 ;  /* 0x200000b3ffbd7230 */ /* 0x000fe20000004100 */
[----:B------:R-:W0:Y:S01]  /*4950*/  LDC.64 R172, c[0x0][0x428] ;  /* 0x00010a00ffac7b82 */ /* 0x000e220000000a00 */
[----:B------:R-:W-:Y:S02]  /*4960*/  HADD2.F32 R191, -RZ, R7.H0_H0 ;  /* 0x20000007ffbf7230 */ /* 0x000fe40000004100 */
        /* <DEDUP_REMOVED lines=17> */
[----:B------:R-:W-:Y:S01]  /*4a80*/  FFMA.FTZ R193, R188, R193, R195 ;  /* 0x000000c1bcc17223 */ /* 0x000fe200000100c3 */
[----:B------:R-:W-:Y:S02]  /*4a90*/  HADD2.F32 R187, -RZ, R5.H1_H1 ;  /* 0x30000005ffbb7230 */ /* 0x000fe40000004100 */
[----:B------:R-:W-:Y:S01]  /*4aa0*/  FFMA.FTZ R175, R174, R175, R181 ;  /* 0x000000afaeaf7223 */ /* 0x000fe200000100b5 */
[----:B------:R-:W-:Y:S02]  /*4ab0*/  HADD2.F32 R189, -RZ, R178.H1_H1 ;  /* 0x300000b2ffbd7230 */ /* 0x000fe40000004100 */
[----:B------:R-:W-:Y:S02]  /*4ac0*/  HADD2.F32 R191, -RZ, R6.H1_H1 ;  /* 0x30000006ffbf7230 */ /* 0x000fe40000004100 */
[----:B------:R-:W-:Y:S01]  /*4ad0*/  FFMA.FTZ R180, R180, R185, R187 ;  /* 0x000000b9b4b47223 */ /* 0x000fe200000100bb */
[----:B------:R-:W-:Y:S01]  /*4ae0*/  F2FP.F16.F32.PACK_AB R187, R193, R186 ;  /* 0x000000bac1bb723e */ /* 0x000fe200000000ff */
[C---:B0-----:R-:W-:Y:S01]  /*4af0*/  IMAD.WIDE.U32 R172, R169.reuse, 0x10, R172 ;  /* 0x00000010a9ac7825 */ /* 0x041fe200078e00ac */
[----:B------:R-:W-:-:S03]  /*4b00*/  IADD3 R169, PT, PT, R169, 0x20, RZ ;  /* 0x00000020a9a97810 */ /* 0x000fc60007ffe0ff */
[----:B------:R-:W-:Y:S01]  /*4b10*/  FFMA.FTZ R189, R184, R189, R191 ;  /* 0x000000bdb8bd7223 */ /* 0x000fe200000100bf */
[----:B------:R-:W-:Y:S02]  /*4b20*/  F2FP.F16.F32.PACK_AB R185, R180, R183 ;  /* 0x000000b7b4b9723e */ /* 0x000fe400000000ff */
[----:B------:R-:W-:Y:S02]  /*4b30*/  F2FP.F16.F32.PACK_AB R184, R175, R170 ;  /* 0x000000aaafb8723e */ /* 0x000fe400000000ff */
[----:B------:R-:W-:-:S05]  /*4b40*/  F2FP.F16.F32.PACK_AB R186, R189, R182 ;  /* 0x000000b6bdba723e */ /* 0x000fca00000000ff */
[----:B------:R0:W-:Y:S02]  /*4b50*/  STG.E.128 desc[UR6][R172.64], R184 ;  /* 0x000000b8ac007986 */ /* 0x0001e4000c101d06 */
.L_x_42767:
[----:B------:R-:W-:Y:S05]  /*4b60*/  BSYNC.RECONVERGENT B0 ;  /* 0x0000000000007941 */ /* 0x000fea0003800200 */
.L_x_42766:
        /* <DEDUP_REMOVED lines=51> */
.L_x_42769:
[----:B------:R-:W-:Y:S05]  /*4ea0*/  BSYNC.RECONVERGENT B0 ;  /* 0x0000000000007941 */ /* 0x000fea0003800200 */
.L_x_42768:
        /* <DEDUP_REMOVED lines=51> */
.L_x_42771:
[----:B------:R-:W-:Y:S05]  /*51e0*/  BSYNC.RECONVERGENT B0 ;  /* 0x0000000000007941 */ /* 0x000fea0003800200 */
.L_x_42770:
        /* <DEDUP_REMOVED lines=51> */
.L_x_42773:
[----:B------:R-:W-:Y:S05]  /*5520*/  BSYNC.RECONVERGENT B0 ;  /* 0x0000000000007941 */ /* 0x000fea0003800200 */
.L_x_42772:
        /* <DEDUP_REMOVED lines=51> */
.L_x_42775:
[----:B------:R-:W-:Y:S05]  /*5860*/  BSYNC.RECONVERGENT B0 ;  /* 0x0000000000007941 */ /* 0x000fea0003800200 */
.L_x_42774:
        /* <DEDUP_REMOVED lines=51> */
.L_x_42777:
[----:B------:R-:W-:Y:S05]  /*5ba0*/  BSYNC.RECONVERGENT B0 ;  /* 0x0000000000007941 */ /* 0x000fea0003800200 */
.L_x_42776:
        /* <DEDUP_REMOVED lines=51> */
.L_x_42779:
[----:B------:R-:W-:Y:S05]  /*5ee0*/  BSYNC.RECONVERGENT B0 ;  /* 0x0000000000007941 */ /* 0x000fea0003800200 */
.L_x_42778:
[----:B------:R-:W-:Y:S01]  /*5ef0*/  ISETP.GE.U32.AND P0, PT, R3, 0x100, PT ;  /* 0x000001000300780c */ /* 0x000fe20003f06070 */
[----:B------:R-:W-:-:S12]  /*5f00*/  BSSY.RECONVERGENT B0, `(.L_x_42780) ;  /* 0x0000031000007945 */ /* 0x000fd80003800200 */
[----:B------:R-:W-:Y:S05]  /*5f10*/  @!P0 BRA `(.L_x_42781) ;  /* 0x0000000000bc8947 */ /* 0x000fea0003800000 */
[----:B01234-:R-:W0:Y:S01]  /*5f20*/  LDC.64 R172, c[0x0][0x428] ;  /* 0x00010a00ffac7b82 */ /* 0x01fe220000000a00 */
[--C-:B------:R-:W-:Y:S01]  /*5f30*/  FADD.FTZ R170, R140, -R0.reuse ;  /* 0x800000008caa7221 */ /* 0x100fe20000010000 */
[--C-:B------:R-:W-:Y:S01]  /*5f40*/  FADD.FTZ R180, R142, -R0.reuse ;  /* 0x800000008eb47221 */ /* 0x100fe20000010000 */
[--C-:B------:R-:W-:Y:S01]  /*5f50*/  FADD.FTZ R184, R144, -R0.reuse ;  /* 0x8000000090b87221 */ /* 0x100fe20000010000 */
[----:B-----5:R-:W-:Y:S02]  /*5f60*/  HADD2.F32 R175, -RZ, R84.H0_H0 ;  /* 0x20000054ffaf7230 */ /* 0x020fe40000004100 */
[--C-:B------:R-:W-:Y:S01]  /*5f70*/  FADD.FTZ R174, R141, -R0.reuse ;  /* 0x800000008dae7221 */ /* 0x100fe20000010000 */
[----:B------:R-:W-:Y:S02]  /*5f80*/  HADD2.F32 R181, -RZ, R88.H0_H0 ;  /* 0x20000058ffb57230 */ /* 0x000fe40000004100 */
[----:B------:R-:W-:Y:S01]  /*5f90*/  FADD.FTZ R182, R143, -R0 ;  /* 0x800000008fb67221 */ /* 0x000fe20000010000 */
[----:B------:R-:W-:-:S02]  /*5fa0*/  HADD2.F32 R183, -RZ, R85.H0_H0 ;  /* 0x20000055ffb77230 */ /* 0x000fc40000004100 */
[--C-:B------:R-:W-:Y:S01]  /*5fb0*/  FADD.FTZ R186, R145, -R0.reuse ;  /* 0x8000000091ba7221 */ /* 0x100fe20000010000 */
[----:B------:R-:W-:Y:S02]  /*5fc0*/  HADD2.F32 R185, -RZ, R89.H0_H0 ;  /* 0x20000059ffb97230 */ /* 0x000fe40000004100 */
[--C-:B------:R-:W-:Y:S01]  /*5fd0*/  FADD.FTZ R188, R146, -R0.reuse ;  /* 0x8000000092bc7221 */ /* 0x100fe20000010000 */
[----:B------:R-:W-:Y:S02]  /*5fe0*/  HADD2.F32 R187, -RZ, R86.H0_H0 ;  /* 0x20000056ffbb7230 */ /* 0x000fe40000004100 */
[C---:B------:R-:W-:Y:S01]  /*5ff0*/  FMUL.FTZ R170, R171.reuse, R170 ;  /* 0x000000aaabaa7220 */ /* 0x040fe20000410000 */
[----:B------:R-:W-:Y:S02]  /*6000*/  HADD2.F32 R189, -RZ, R90.H0_H0 ;  /* 0x2000005affbd7230 */ /* 0x000fe40000004100 */
[----:B------:R-:W-:Y:S01]  /*6010*/  FMUL.FTZ R180, R171, R180 ;  /* 0x000000b4abb47220 */ /* 0x000fe20000410000 */
[----:B------:R-:W-:Y:S01]  /*6020*/  FADD.FTZ R0, R147, -R0 ;  /* 0x8000000093007221 */ /* 0x000fe20000010000 */
[C---:B------:R-:W-:Y:S01]  /*6030*/  FMUL.FTZ R184, R171.reuse, R184 ;  /* 0x000000b8abb87220 */ /* 0x040fe20000410000 */
[----:B------:R-:W-:Y:S01]  /*6040*/  FFMA.FTZ R170, R170, R175, R181 ;  /* 0x000000afaaaa7223 */ /* 0x000fe200000100b5 */
[----:B------:R-:W-:Y:S01]  /*6050*/  FFMA.FTZ R180, R180, R183, R185 ;  /* 0x000000b7b4b47223 */ /* 0x000fe200000100b9 */
        /* <DEDUP_REMOVED lines=8> */
[----:B------:R-:W-:Y:S02]  /*60e0*/  HADD2.F32 R171, -RZ, R84.H1_H1 ;  /* 0x30000054ffab7230 */ /* 0x000fe40000004100 */
[----:B------:R-:W-:Y:S02]  /*60f0*/  HADD2.F32 R185, -RZ, R86.H1_H1 ;  /* 0x30000056ffb97230 */ /* 0x000fe40000004100 */
[----:B------:R-:W-:Y:S01]  /*6100*/  FFMA.FTZ R181, R182, R181, R183 ;  /* 0x000000b5b6b57223 */ /* 0x000fe200000100b7 */
[----:B------:R-:W-:Y:S02]  /*6110*/  HADD2.F32 R189, -RZ, R87.H0_H0 ;  /* 0x20000057ffbd7230 */ /* 0x000fe40000004100 */
[----:B------:R-:W-:Y:S02]  /*6120*/  HADD2.F32 R191, -RZ, R91.H0_H0 ;  /* 0x2000005bffbf7230 */ /* 0x000fe40000004100 */
[----:B------:R-:W-:Y:S01]  /*6130*/  HADD2.F32 R193, -RZ, R87.H1_H1 ;  /* 0x30000057ffc17230 */ /* 0x000fe20000004100 */
[----:B------:R-:W-:Y:S01]  /*6140*/  F2FP.F16.F32.PACK_AB R181, R181, R180 ;  /* 0x000000b4b5b5723e */ /* 0x000fe200000000ff */
[----:B------:R-:W-:-:S02]  /*6150*/  HADD2.F32 R195, -RZ, R91.H1_H1 ;  /* 0x3000005bffc37230 */ /* 0x000fc40000004100 */
[----:B------:R-:W-:Y:S01]  /*6160*/  FFMA.FTZ R188, R188, R189, R191 ;  /* 0x000000bdbcbc7223 */ /* 0x000fe200000100bf */
[----:B------:R-:W-:Y:S02]  /*6170*/  HADD2.F32 R187, -RZ, R90.H1_H1 ;  /* 0x3000005affbb7230 */ /* 0x000fe40000004100 */
[----:B------:R-:W-:Y:S02]  /*6180*/  HADD2.F32 R175, -RZ, R88.H1_H1 ;  /* 0x30000058ffaf7230 */ /* 0x000fe40000004100 */
[----:B------:R-:W-:Y:S01]  /*6190*/  FFMA.FTZ R193, R0, R193, R195 ;  /* 0x000000c100c17223 */ /* 0x000fe200000100c3 */
[----:B0-----:R-:W-:-:S04]  /*61a0*/  IMAD.WIDE.U32 R172, R169, 0x10, R172 ;  /* 0x00000010a9ac7825 */ /* 0x001fc800078e00ac */
[----:B------:R-:W-:Y:S01]  /*61b0*/  FFMA.FTZ R185, R186, R185, R187 ;  /* 0x000000b9bab97223 */ /* 0x000fe200000100bb */
[----:B------:R-:W-:Y:S01]  /*61c0*/  FFMA.FTZ R171, R174, R171, R175 ;  /* 0x000000abaeab7223 */ /* 0x000fe200000100af */
[----:B------:R-:W-:-:S03]  /*61d0*/  F2FP.F16.F32.PACK_AB R183, R193, R188 ;  /* 0x000000bcc1b7723e */ /* 0x000fc600000000ff */
[----:B------:R-:W-:Y:S02]  /*61e0*/  F2FP.F16.F32.PACK_AB R182, R185, R184 ;  /* 0x000000b8b9b6723e */ /* 0x000fe400000000ff */
[----:B------:R-:W-:-:S05]  /*61f0*/  F2FP.F16.F32.PACK_AB R180, R171, R170 ;  /* 0x000000aaabb4723e */ /* 0x000fca00000000ff */
[----:B------:R0:W-:Y:S02]  /*6200*/  STG.E.128 desc[UR6][R172.64], R180 ;  /* 0x000000b4ac007986 */ /* 0x0001e4000c101d06 */
.L_x_42781:
[----:B------:R-:W-:Y:S05]  /*6210*/  BSYNC.RECONVERGENT B0 ;  /* 0x0000000000007941 */ /* 0x000fea0003800200 */
.L_x_42780:
[----:B-1----:R-:W1:Y:S02]  /*6220*/  LDC.64 R170, c[0x0][0x380] ;  /* 0x0000e000ffaa7b82 */ /* 0x002e640000000a00 */
[----:B-1----:R-:W-:-:S04]  /*6230*/  LEA R168, R170, R168, 0x2 ;  /* 0x000000a8aaa87211 */ /* 0x002fc800078e10ff */
[----:B------:R-:W-:-:S13]  /*6240*/  ISETP.GE.AND P0, PT, R168, R171, PT ;  /* 0x000000aba800720c */ /* 0x000fda0003f06270 */
[----:B------:R-:W-:Y:S05]  /*6250*/  @!P0 BRA `(.L_x_42782) ;  /* 0xffffffa800d88947 */ /* 0x000fea000383ffff */
[----:B------:R-:W-:Y:S05]  /*6260*/  EXIT ;  /* 0x000000000000794d */ /* 0x000fea0003800000 */
.L_x_42765:
        /* <DEDUP_REMOVED lines=8> */
.L_x_42784:
[----:B------:R-:W-:Y:S05]  /*62f0*/  BSYNC B0 ;  /* 0x0000000000007941 */ /* 0x000fea0003800000 */
.L_x_42783:
        /* <DEDUP_REMOVED lines=9> */
.L_x_42785:
[----:B------:R-:W-:Y:S01]  /*6390*/  HFMA2 R185, -RZ, RZ, 0, 2.384185791015625e-07 ;  /* 0x00000004ffb97431 */ /* 0x000fe200000001ff */
[----:B------:R-:W-:-:S05]  /*63a0*/  MOV R171, R181 ;  /* 0x000000b500ab7202 */ /* 0x000fca0000000f00 */
[----:B------:R-:W-:-:S05]  /*63b0*/  FADD.FTZ R174, R172, R171 ;  /* 0x000000abacae7221 */ /* 0x000fca0000010000 */
[----:B------:R-:W-:-:S07]  /*63c0*/  MOV R184, R174 ;  /* 0x000000ae00b87202 */ /* 0x000fce0000000f00 */
[----:B------:R-:W-:Y:S05]  /*63d0*/  WARPSYNC.COLLECTIVE R183, `(.L_x_42786) ;  /* 0x00000000b7087348 */ /* 0x000fea0003c00000 */
[----:B------:R0:W1:Y:S02]  /*63e0*/  SHFL.BFLY P6, R181, R184, R185, R186 ;  /* 0x0c0000b9b8b57389 */ /* 0x00006400000c00ba */
[----:B01----:R-:W-:Y:S05]  /*63f0*/  ENDCOLLECTIVE ;  /* 0x000000000000791b */ /* 0x003fea0003800000 */
.L_x_42786:
[----:B------:R-:W-:Y:S01]  /*6400*/  HFMA2 R185, -RZ, RZ, 0, 4.76837158203125e-07 ;  /* 0x00000008ffb97431 */ /* 0x000fe200000001ff */
[----:B------:R-:W-:-:S05]  /*6410*/  MOV R171, R181 ;  /* 0x000000b500ab7202 */ /* 0x000fca0000000f00 */
[----:B------:R-:W-:Y:S02]  /*6420*/  FADD.FTZ R175, R174, R171 ;  /* 0x000000abaeaf7221 */ /* 0x000fe40000010000 */
[----:B------:R-:W0:Y:S03]  /*6430*/  LDC R171, c[0x0][0x400] ;  /* 0x00010000ffab7b82 */ /* 0x000e260000000800 */
[----:B------:R-:W-:-:S07]  /*6440*/  MOV R184, R175 ;  /* 0x000000af00b87202 */ /* 0x000fce0000000f00 */
[----:B0-----:R-:W-:Y:S05]  /*6450*/  WARPSYNC.COLLECTIVE R183, `(.L_x_42787) ;  /* 0x00000000b7087348 */ /* 0x001fea0003c00000 */
[----:B------:R1:W2:Y:S02]  /*6460*/  SHFL.BFLY P6, R181, R184, R185, R186 ;  /* 0x0c0000b9b8b57389 */ /* 0x0002a400000c00ba */
[----:B012---:R-:W-:Y:S05]  /*6470*/  ENDCOLLECTIVE ;  /* 0x000000000000791b */ /* 0x007fea0003800000 */
.L_x_42787:
[----:B------:R-:W-:Y:S01]  /*6480*/  HFMA2 R185, -RZ, RZ, 0, 9.5367431640625e-07 ;  /* 0x00000010ffb97431 */ /* 0x000fe200000001ff */
[----:B------:R-:W-:-:S05]  /*6490*/  MOV R0, R181 ;  /* 0x000000b500007202 */ /* 0x000fca0000000f00 */
[----:B------:R-:W-:-:S05]  /*64a0*/  FADD.FTZ R180, R175, R0 ;  /* 0x00000000afb47221 */ /* 0x000fca0000010000 */
[----:B------:R-:W-:-:S07]  /*64b0*/  MOV R184, R180 ;  /* 0x000000b400b87202 */ /* 0x000fce0000000f00 */
[----:B------:R-:W-:Y:S05]  /*64c0*/  WARPSYNC.COLLECTIVE R183, `(.L_x_42788) ;  /* 0x00000000b7087348 */ /* 0x000fea0003c00000 */
[----:B------:R0:W1:Y:S02]  /*64d0*/  SHFL.BFLY P6, R181, R184, R185, R186 ;  /* 0x0c0000b9b8b57389 */ /* 0x00006400000c00ba */
[----:B01----:R-:W-:Y:S05]  /*64e0*/  ENDCOLLECTIVE ;  /* 0x000000000000791b */ /* 0x003fea0003800000 */
.L_x_42788:
[----:B------:R-:W-:Y:S02]  /*64f0*/  HFMA2 R185, -RZ, RZ, 0, 5.9604644775390625e-08 ;  /* 0x00000001ffb97431 */ /* 0x000fe400000001ff */
[----:B------:R-:W-:Y:S01]  /*6500*/  FADD.FTZ R170, R180, R181 ;  /* 0x000000b5b4aa7221 */ /* 0x000fe20000010000 */
[----:B------:R-:W-:-:S03]  /*6510*/  ISETP.GT.U32.AND P6, PT, R3, 0xbf, PT ;  /* 0x000000bf0300780c */ /* 0x000fc60003fc4070 */
        /* <DEDUP_REMOVED lines=136> */
.L_x_42789:
[----:B------:R-:W-:Y:S01]  /*6da0*/  HFMA2 R185, -RZ, RZ, 0, 1.1920928955078125e-07 ;  /* 0x00000002ffb97431 */ /* 0x000fe200000001ff */
[----:B------:R-:W-:-:S05]  /*6db0*/  MOV R173, R181 ;  /* 0x000000b500ad7202 */ /* 0x000fca0000000f00 */
[----:B------:R-:W-:-:S05]  /*6dc0*/  FADD.FTZ R173, R0, R173 ;  /* 0x000000ad00ad7221 */ /* 0x000fca0000010000 */
[----:B------:R-:W-:-:S07]  /*6dd0*/  MOV R184, R173 ;  /* 0x000000ad00b87202 */ /* 0x000fce0000000f00 */
[----:B------:R-:W-:Y:S05]  /*6de0*/  WARPSYNC.COLLECTIVE R183, `(.L_x_42790) ;  /* 0x00000000b7087348 */ /* 0x000fea0003c00000 */
[----:B------:R0:W1:Y:S02]  /*6df0*/  SHFL.BFLY P6, R181, R184, R185, R186 ;  /* 0x0c0000b9b8b57389 */ /* 0x00006400000c00ba */
[----:B01----:R-:W-:Y:S05]  /*6e00*/  ENDCOLLECTIVE ;  /* 0x000000000000791b */ /* 0x003fea0003800000 */
.L_x_42790:
[----:B------:R-:W-:Y:S01]  /*6e10*/  HFMA2 R185, -RZ, RZ, 0, 2.384185791015625e-07 ;  /* 0x00000004ffb97431 */ /* 0x000fe200000001ff */
[----:B------:R-:W-:-:S05]  /*6e20*/  MOV R172, R181 ;  /* 0x000000b500ac7202 */ /* 0x000fca0000000f00 */
[----:B------:R-:W-:-:S05]  /*6e30*/  FADD.FTZ R172, R173, R172 ;  /* 0x000000acadac7221 */ /* 0x000fca0000010000 */
[----:B------:R-:W-:-:S07]  /*6e40*/  MOV R184, R172 ;  /* 0x000000ac00b87202 */ /* 0x000fce0000000f00 */
[----:B------:R-:W-:Y:S05]  /*6e50*/  WARPSYNC.COLLECTIVE R183, `(.L_x_42791) ;  /* 0x00000000b7087348 */ /* 0x000fea0003c00000 */
[----:B------:R0:W1:Y:S02]  /*6e60*/  SHFL.BFLY P6, R181, R184, R185, R186 ;  /* 0x0c0000b9b8b57389 */ /* 0x00006400000c00ba */
[----:B01----:R-:W-:Y:S05]  /*6e70*/  ENDCOLLECTIVE ;  /* 0x000000000000791b */ /* 0x003fea0003800000 */
.L_x_42791:
[----:B------:R-:W-:Y:S01]  /*6e80*/  HFMA2 R185, -RZ, RZ, 0, 4.76837158203125e-07 ;  /* 0x00000008ffb97431 */ /* 0x000fe200000001ff */
[----:B------:R-:W-:-:S05]  /*6e90*/  MOV R175, R181 ;  /* 0x000000b500af7202 */ /* 0x000fca0000000f00 */
[----:B------:R-:W-:-:S05]  /*6ea0*/  FADD.FTZ R175, R172, R175 ;  /* 0x000000afacaf7221 */ /* 0x000fca0000010000 */
[----:B------:R-:W-:-:S07]  /*6eb0*/  MOV R184, R175 ;  /* 0x000000af00b87202 */ /* 0x000fce0000000f00 */
[----:B------:R-:W-:Y:S05]  /*6ec0*/  WARPSYNC.COLLECTIVE R183, `(.L_x_42792) ;  /* 0x00000000b7087348 */ /* 0x000fea0003c00000 */
[----:B------:R0:W1:Y:S02]  /*6ed0*/  SHFL.BFLY P6, R181, R184, R185, R186 ;  /* 0x0c0000b9b8b57389 */ /* 0x00006400000c00ba */
[----:B01----:R-:W-:Y:S05]  /*6ee0*/  ENDCOLLECTIVE ;  /* 0x000000000000791b */ /* 0x003fea0003800000 */
.L_x_42792:
[----:B------:R-:W-:Y:S01]  /*6ef0*/  HFMA2 R185, -RZ, RZ, 0, 9.5367431640625e-07 ;  /* 0x00000010ffb97431 */ /* 0x000fe200000001ff */
[----:B------:R-:W-:-:S05]  /*6f00*/  MOV R174, R181 ;  /* 0x000000b500ae7202 */ /* 0x000fca0000000f00 */
[----:B------:R-:W-:-:S05]  /*6f10*/  FADD.FTZ R174, R175, R174 ;  /* 0x000000aeafae7221 */ /* 0x000fca0000010000 */
[----:B------:R-:W-:-:S07]  /*6f20*/  MOV R184, R174 ;  /* 0x000000ae00b87202 */ /* 0x000fce0000000f00 */
[----:B------:R-:W-:Y:S05]  /*6f30*/  WARPSYNC.COLLECTIVE R183, `(.L_x_42793) ;  /* 0x00000000b7087348 */ /* 0x000fea0003c00000 */
[----:B------:R0:W1:Y:S02]  /*6f40*/  SHFL.BFLY P6, R181, R184, R185, R186 ;  /* 0x0c0000b9b8b57389 */ /* 0x00006400000c00ba */
[----:B01----:R-:W-:Y:S05]  /*6f50*/  ENDCOLLECTIVE ;  /* 0x000000000000791b */ /* 0x003fea0003800000 */
.L_x_42793:
[----:B------:R-:W-:Y:S05]  /*6f60*/  BRA `(.L_x_42794) ;  /* 0xffffffd400f87947 */ /* 0x000fea000383ffff */
.L_x_42795:
        /* <DEDUP_REMOVED lines=9> */
.L_x_71520:


//--------------------- .text._ZN10layer_norm13ln_fwd_kernelINS_13Kernel_traitsI6__halfS2_fS2_fjLj2048ELj1ELj4ELj1ELj16ENS_18Kernel_traits_baseILj2048ES2_S2_fS2_fjLj128EEEEELb0ELb1ELb0ELb1EEEvNS_9FwdParamsE --------------------------
	.section	.text._ZN10layer_norm13ln_fwd_kernelINS_13Kernel_traitsI6__halfS2_fS2_fjLj2048ELj1ELj4ELj1ELj16ENS_18Kernel_traits_baseILj2048ES2_S2_fS2_fjLj128EEEEELb0ELb1ELb0ELb1EEEvNS_9FwdParamsE,"ax",@progbits
	.align	128
        .global         _ZN10layer_norm13ln_fwd_kernelINS_13Kernel_traitsI6__halfS2_fS2_fjLj2048ELj1ELj4ELj1ELj16ENS_18Kernel_traits_baseILj2048ES2_S2_fS2_fjLj128EEEEELb0ELb1ELb0ELb1EEEvNS_9FwdParamsE
        .type           _ZN10layer_norm13ln_fwd_kernelINS_13Kernel_traitsI6__halfS2_fS2_fjLj2048ELj1ELj4ELj1ELj16ENS_18Kernel_traits_baseILj2048ES2_S2_fS2_fjLj128EEEEELb0ELb1ELb0ELb1EEEvNS_9FwdParamsE,@function
        .size           _ZN10layer_norm13ln_fwd_kernelINS_13Kernel_traitsI6__halfS2_fS2_fjLj2048ELj1ELj4ELj1ELj16ENS_18Kernel_traits_baseILj2048ES2_S2_fS2_fjLj128EEEEELb0ELb1ELb0ELb1EEEvNS_9FwdParamsE,(.L_x_71521 - _ZN10layer_norm13ln_fwd_kernelINS_13Kernel_traitsI6__halfS2_fS2_fjLj2048ELj1ELj4ELj1ELj16ENS_18Kernel_traits_baseILj2048ES2_S2_fS2_fjLj128EEEEELb0ELb1ELb0ELb1EEEvNS_9FwdParamsE)
        .other          _ZN10layer_norm13ln_fwd_kernelINS_13Kernel_traitsI6__halfS2_fS2_fjLj2048ELj1ELj4ELj1ELj16ENS_18Kernel_traits_baseILj2048ES2_S2_fS2_fjLj128EEEEELb0ELb1ELb0ELb1EEEvNS_9FwdParamsE,@"STO_CUDA_ENTRY STV_DEFAULT"
_ZN10layer_norm13ln_fwd_kernelINS_13Kernel_traitsI6__halfS2_fS2_fjLj2048ELj1ELj4ELj1ELj16ENS_18Kernel_traits_baseILj2048ES2_S2_fS2_fjLj128EEEEELb0ELb1ELb0ELb1EEEvNS_9FwdParamsE:
.text._ZN10layer_norm13ln_fwd_kernelINS_13Kernel_traitsI6__halfS2_fS2_fjLj2048ELj1ELj4ELj1ELj16ENS_18Kernel_traits_baseILj2048ES2_S2_fS2_fjLj128EEEEELb0ELb1ELb0ELb1EEEvNS_9FwdParamsE:
        /* <DEDUP_REMOVED lines=43> */
.L_x_42796:
        /* <DEDUP_REMOVED lines=36> */
.L_x_42797:
        /* <DEDUP_REMOVED lines=10> */
.L_x_42815:
[----:B---3--:R-:W0:Y:S01]  /*0590*/  @P0 LDC.64 R106, c[0x0][0x3e0] ;  /* 0x0000f800ff6a0b82 */ /* 0x008e220000000a00 */
[----:B------:R-:W-:-:S05]  /*05a0*/  IMAD R0, R3, UR10, RZ ;  /* 0x0000000a03007c24 */ /* 0x000fca000f8e02ff */
[----:B------:R-:W-:Y:S02]  /*05b0*/  SHF.R.S32.HI R109, RZ, 0x1f, R0 ;  /* 0x0000001fff6d7819 */ /* 0x000fe40000011400 */
[----:B------:R-:W1:Y:S02]  /*05c0*/  LDC.64 R104, c[0x0][0x390] ;  /* 0x0000e400ff687b82 */ /* 0x000e640000000a00 */
[----:B------:R-:W-:-:S04]  /*05d0*/  LEA.HI R109, R109, R0, RZ, 0x3 ;  /* 0x000000006d6d7211 */ /* 0x000fc800078f18ff */
[----:B------:R-:W-:Y:S01]  /*05e0*/  LEA.HI.SX32 R164, R109, R2, 0x1d ;  /* 0x000000026da47211 */ /* 0x000fe200078feaff */
[----:B0-----:R-:W-:-:S06]  /*05f0*/  @P0 IMAD.WIDE R106, R3, 0x2, R106 ;  /* 0x00000002036a0825 */ /* 0x001fcc00078e026a */
[----:B------:R-:W2:Y:S01]  /*0600*/  @P0 LDG.E.U16 R106, desc[UR6][R106.64] ;  /* 0x000000066a6a0981 */ /* 0x000ea2000c1e1500 */
[----:B-1----:R-:W-:-:S05]  /*0610*/  IMAD.WIDE.U32 R108, R164, 0x10, R104 ;  /* 0x00000010a46c7825 */ /* 0x002fca00078e0068 */
[----:B-----5:R0:W5:Y:S01]  /*0620*/  LDG.E.128 R120, desc[UR6][R108.64] ;  /* 0x000000066c787981 */ /* 0x020162000c1e1d00 */
[----:B------:R-:W-:Y:S01]  /*0630*/  ISETP.NE.U32.AND P1, PT, RZ, UR8, PT ;  /* 0x00000008ff007c0c */ /* 0x000fe2000bf25070 */
[----:B------:R-:W-:-:S03]  /*0640*/  HFMA2 R0, -RZ, RZ, 1.875, 0 ;  /* 0x3f800000ff007431 */ /* 0x000fc600000001ff */
[----:B------:R-:W-:Y:S01]  /*0650*/  ISETP.NE.AND.EX P1, PT, RZ, UR9, PT, P1 ;  /* 0x00000009ff007c0c */ /* 0x000fe2000bf25310 */
[----:B--2---:R-:W-:-:S12]  /*0660*/  @P0 HADD2.F32 R0, -RZ, R106.H0_H0 ;  /* 0x2000006aff000230 */ /* 0x004fd80000004100 */
[----:B0-----:R-:W-:Y:S05]  /*0670*/  @!P1 BRA `(.L_x_42798) ;  /* 0x0000000000949947 */ /* 0x001fea0003800000 */
[----:B------:R-:W0:Y:S02]  /*0680*/  LDC.64 R106, c[0x0][0x3a0] ;  /* 0x0000e800ff6a7b82 */ /* 0x000e240000000a00 */
[----:B0-----:R-:W-:-:S05]  /*0690*/  IMAD.WIDE.U32 R106, R164, 0x20, R106 ;  /* 0x00000020a46a7825 */ /* 0x001fca00078e006a */
[----:B------:R-:W2:Y:S04]  /*06a0*/  LDG.E.128 R96, desc[UR6][R106.64] ;  /* 0x000000066a607981 */ /* 0x000ea8000c1e1d00 */
[----:B------:R0:W3:Y:S01]  /*06b0*/  LDG.E.128 R100, desc[UR6][R106.64+0x10] ;  /* 0x000010066a647981 */ /* 0x0000e2000c1e1d00 */
[----:B-----5:R-:W-:Y:S02]  /*06c0*/  HADD2.F32 R111, -RZ, R120.H1_H1 ;  /* 0x30000078ff6f7230 */ /* 0x020fe40000004100 */
[--C-:B------:R-:W-:Y:S02]  /*06d0*/  HADD2.F32 R115, -RZ, R121.reuse.H1_H1 ;  /* 0x30000079ff737230 */ /* 0x100fe40000004100 */
[----:B------:R-:W-:Y:S02]  /*06e0*/  HADD2.F32 R113, -RZ, R121.H0_H0 ;  /* 0x20000079ff717230 */ /* 0x000fe40000004100 */
[----:B------:R-:W-:-:S02]  /*06f0*/  HADD2.F32 R121, -RZ, R123.H0_H0 ;  /* 0x2000007bff797230 */ /* 0x000fc40000004100 */
[-C--:B------:R-:W-:Y:S01]  /*0700*/  FMUL.FTZ R108, R115, R0.reuse ;  /* 0x00000000736c7220 */ /* 0x080fe20000410000 */
[----:B------:R-:W-:Y:S02]  /*0710*/  HADD2.F32 R181, -RZ, R64.H1_H1 ;  /* 0x30000040ffb57230 */ /* 0x000fe40000004100 */
[-C--:B0-----:R-:W-:Y:S01]  /*0720*/  FMUL.FTZ R106, R111, R0.reuse ;  /* 0x000000006f6a7220 */ /* 0x081fe20000410000 */
[----:B------:R-:W-:Y:S02]  /*0730*/  HADD2.F32 R183, -RZ, R65.H1_H1 ;  /* 0x30000041ffb77230 */ /* 0x000fe40000004100 */
[-C--:B------:R-:W-:Y:S01]  /*0740*/  FMUL.FTZ R113, R113, R0.reuse ;  /* 0x0000000071717220 */ /* 0x080fe20000410000 */
[----:B------:R-:W-:Y:S02]  /*0750*/  HADD2.F32 R109, -RZ, R120.H0_H0 ;  /* 0x20000078ff6d7230 */ /* 0x000fe40000004100 */
[----:B------:R-:W-:Y:S01]  /*0760*/  FMUL.FTZ R121, R121, R0 ;  /* 0x0000000079797220 */ /* 0x000fe20000410000 */
[----:B------:R-:W-:-:S02]  /*0770*/  HADD2.F32 R117, -RZ, R122.H0_H0 ;  /* 0x2000007aff757230 */ /* 0x000fc40000004100 */
[----:B------:R-:W-:Y:S02]  /*0780*/  HADD2.F32 R119, -RZ, R122.H1_H1 ;  /* 0x3000007aff777230 */ /* 0x000fe40000004100 */
[-C--:B------:R-:W-:Y:S01]  /*0790*/  FMUL.FTZ R109, R109, R0.reuse ;  /* 0x000000006d6d7220 */ /* 0x080fe20000410000 */
[----:B------:R-:W-:Y:S02]  /*07a0*/  HADD2.F32 R123, -RZ, R123.H1_H1 ;  /* 0x3000007bff7b7230 */ /* 0x000fe40000004100 */
[----:B------:R-:W-:Y:S01]  /*07b0*/  FMUL.FTZ R117, R117, R0 ;  /* 0x0000000075757220 */ /* 0x000fe20000410000 */
[----:B------:R-:W-:Y:S02]  /*07c0*/  HADD2.F32 R180, -RZ, R64.H0_H0 ;  /* 0x20000040ffb47230 */ /* 0x000fe40000004100 */
[----:B------:R-:W-:Y:S02]  /*07d0*/  HADD2.F32 R182, -RZ, R65.H0_H0 ;  /* 0x20000041ffb67230 */ /* 0x000fe40000004100 */
[----:B------:R-:W-:-:S02]  /*07e0*/  HADD2.F32 R168, -RZ, R66.H0_H0 ;  /* 0x20000042ffa87230 */ /* 0x000fc40000004100 */
[----:B------:R-:W-:Y:S02]  /*07f0*/  HADD2.F32 R169, -RZ, R66.H1_H1 ;  /* 0x30000042ffa97230 */ /* 0x000fe40000004100 */
[--C-:B------:R-:W-:Y:S02]  /*0800*/  HADD2.F32 R170, -RZ, R67.reuse.H0_H0 ;  /* 0x20000043ffaa7230 */ /* 0x100fe40000004100 */
[----:B------:R-:W-:Y:S02]  /*0810*/  HADD2.F32 R171, -RZ, R67.H1_H1 ;  /* 0x30000043ffab7230 */ /* 0x000fe40000004100 */
[----:B--2---:R-:W-:Y:S01]  /*0820*/  FFMA.FTZ R181, R106, R181, R97 ;  /* 0x000000b56ab57223 */ /* 0x004fe20000010061 */
[----:B------:R-:W-:Y:S01]  /*0830*/  FFMA.FTZ R183, R108, R183, R99 ;  /* 0x000000b76cb77223 */ /* 0x000fe20000010063 */
[-C--:B------:R-:W-:Y:S01]  /*0840*/  FMUL.FTZ R106, R119, R0.reuse ;  /* 0x00000000776a7220 */ /* 0x080fe20000410000 */
[----:B------:R-:W-:Y:S01]  /*0850*/  FMUL.FTZ R108, R123, R0 ;  /* 0x000000007b6c7220 */ /* 0x000fe20000410000 */
[----:B------:R-:W-:Y:S01]  /*0860*/  FFMA.FTZ R180, R109, R180, R96 ;  /* 0x000000b46db47223 */ /* 0x000fe20000010060 */
[----:B------:R-:W-:Y:S01]  /*0870*/  FFMA.FTZ R182, R113, R182, R98 ;  /* 0x000000b671b67223 */ /* 0x000fe20000010062 */
[----:B---3--:R-:W-:Y:S01]  /*0880*/  FFMA.FTZ R168, R117, R168, R100 ;  /* 0x000000a875a87223 */ /* 0x008fe20000010064 */
[----:B------:R-:W-:Y:S01]  /*0890*/  FFMA.FTZ R169, R106, R169, R101 ;  /* 0x000000a96aa97223 */ /* 0x000fe20000010065 */
[----:B------:R-:W-:Y:S01]  /*08a0*/  FFMA.FTZ R170, R121, R170, R102 ;  /* 0x000000aa79aa7223 */ /* 0x000fe20000010066 */
[----:B------:R-:W-:Y:S01]  /*08b0*/  FFMA.FTZ R171, R108, R171, R103 ;  /* 0x000000ab6cab7223 */ /* 0x000fe20000010067 */
[----:B------:R-:W-:Y:S06]  /*08c0*/  BRA `(.L_x_42799) ;  /* 0x0000000000807947 */ /* 0x000fec0003800000 */
.L_x_42798:
[--C-:B-----5:R-:W-:Y:S02]  /*08d0*/  HADD2.F32 R111, -RZ, R121.reuse.H0_H0 ;  /* 0x20000079ff6f7230 */ /* 0x120fe40000004100 */
[----:B------:R-:W-:Y:S02]  /*08e0*/  HADD2.F32 R109, -RZ, R120.H1_H1 ;  /* 0x30000078ff6d7230 */ /* 0x000fe40000004100 */
[----:B------:R-:W-:Y:S02]  /*08f0*/  HADD2.F32 R121, -RZ, R121.H1_H1 ;  /* 0x30000079ff797230 */ /* 0x000fe40000004100 */
[-C--:B------:R-:W-:Y:S01]  /*0900*/  FMUL.FTZ R111, R111, R0.reuse ;  /* 0x000000006f6f7220 */ /* 0x080fe20000410000 */
[----:B------:R-:W-:Y:S02]  /*0910*/  HADD2.F32 R106, -RZ, R64.H1_H1 ;  /* 0x30000040ff6a7230 */ /* 0x000fe40000004100 */
[----:B------:R-:W-:Y:S01]  /*0920*/  FMUL.FTZ R109, R109, R0 ;  /* 0x000000006d6d7220 */ /* 0x000fe20000410000 */
[----:B------:R-:W-:-:S02]  /*0930*/  HADD2.F32 R108, -RZ, R65.H1_H1 ;  /* 0x30000041ff6c7230 */ /* 0x000fc40000004100 */
        /* <DEDUP_REMOVED lines=25> */
.L_x_42799:
        /* <DEDUP_REMOVED lines=10> */
[----:B------:R0:W5:Y:S01]  /*0b70*/  LDG.E.128 R120, desc[UR6][R108.64] ;  /* 0x000000066c787981 */ /* 0x000162000c1e1d00 */
[----:B------:R-:W-:Y:S05]  /*0b80*/  @!P1 BRA `(.L_x_42800) ;  /* 0x0000000000849947 */ /* 0x000fea0003800000 */
[----:B0----5:R-:W-:Y:S02]  /*0b90*/  HADD2.F32 R109, -RZ, R120.H1_H1 ;  /* 0x30000078ff6d7230 */ /* 0x021fe40000004100 */
[--C-:B------:R-:W-:Y:S02]  /*0ba0*/  HADD2.F32 R113, -RZ, R121.reuse.H1_H1 ;  /* 0x30000079ff717230 */ /* 0x100fe40000004100 */
[----:B------:R-:W-:Y:S02]  /*0bb0*/  HADD2.F32 R111, -RZ, R121.H0_H0 ;  /* 0x20000079ff6f7230 */ /* 0x000fe40000004100 */
[-C--:B------:R-:W-:Y:S01]  /*0bc0*/  FMUL.FTZ R106, R109, R0.reuse ;  /* 0x000000006d6a7220 */ /* 0x080fe20000410000 */
[----:B------:R-:W-:Y:S02]  /*0bd0*/  HADD2.F32 R157, -RZ, R68.H1_H1 ;  /* 0x30000044ff9d7230 */ /* 0x000fe40000004100 */
[----:B------:R-:W-:Y:S01]  /*0be0*/  FMUL.FTZ R108, R113, R0 ;  /* 0x00000000716c7220 */ /* 0x000fe20000410000 */
[----:B------:R-:W-:-:S02]  /*0bf0*/  HADD2.F32 R159, -RZ, R69.H1_H1 ;  /* 0x30000045ff9f7230 */ /* 0x000fc40000004100 */
[-C--:B------:R-:W-:Y:S01]  /*0c00*/  FMUL.FTZ R111, R111, R0.reuse ;  /* 0x000000006f6f7220 */ /* 0x080fe20000410000 */
[----:B------:R-:W-:Y:S02]  /*0c10*/  HADD2.F32 R107, -RZ, R120.H0_H0 ;  /* 0x20000078ff6b7230 */ /* 0x000fe40000004100 */
[----:B------:R-:W-:Y:S01]  /*0c20*/  FFMA.FTZ R157, R106, R157, R97 ;  /* 0x0000009d6a9d7223 */ /* 0x000fe20000010061 */
[--C-:B------:R-:W-:Y:S02]  /*0c30*/  HADD2.F32 R115, -RZ, R122.reuse.H0_H0 ;  /* 0x2000007aff737230 */ /* 0x100fe40000004100 */
[----:B------:R-:W-:Y:S01]  /*0c40*/  FFMA.FTZ R159, R108, R159, R99 ;  /* 0x0000009f6c9f7223 */ /* 0x000fe20000010063 */
        /* <DEDUP_REMOVED lines=11> */
[----:B------:R-:W-:Y:S01]  /*0d00*/  FFMA.FTZ R156, R107, R156, R96 ;  /* 0x0000009c6b9c7223 */ /* 0x000fe20000010060 */
        /* <DEDUP_REMOVED lines=9> */
.L_x_42800:
[--C-:B0----5:R-:W-:Y:S02]  /*0da0*/  HADD2.F32 R111, -RZ, R121.reuse.H0_H0 ;  /* 0x20000079ff6f7230 */ /* 0x121fe40000004100 */
        /* <DEDUP_REMOVED lines=31> */
.L_x_42801:
[----:B------:R-:W0:Y:S01]  /*0fa0*/  @P1 LDC.64 R110, c[0x0][0x3a0] ;  /* 0x0000e800ff6e1b82 */ /* 0x000e220000000a00 */
[----:B------:R-:W-:Y:S01]  /*0fb0*/  IADD3 R166, PT, PT, R164, 0x40, RZ ;  /* 0x00000040a4a67810 */ /* 0x000fe20007ffe0ff */
[----:B------:R-:W-:-:S04]  /*0fc0*/  IMAD.WIDE.U32 R106, R161, 0x20, R172 ;  /* 0x00000020a16a7825 */ /* 0x000fc800078e00ac */
[C---:B------:R-:W-:Y:S01]  /*0fd0*/  IMAD.WIDE.U32 R108, R166.reuse, 0x10, R104 ;  /* 0x00000010a66c7825 */ /* 0x040fe200078e0068 */
[----:B------:R1:W-:Y:S04]  /*0fe0*/  STG.E.128 desc[UR6][R106.64], R156 ;  /* 0x0000009c6a007986 */ /* 0x0003e8000c101d06 */
[----:B------:R1:W-:Y:S04]  /*0ff0*/  STG.E.128 desc[UR6][R106.64+0x10], R152 ;  /* 0x000010986a007986 */ /* 0x0003e8000c101d06 */
[----:B------:R1:W5:Y:S01]  /*1000*/  LDG.E.128 R120, desc[UR6][R108.64] ;  /* 0x000000066c787981 */ /* 0x000362000c1e1d00 */
[----:B0-----:R-:W-:-:S05]  /*1010*/  @P1 IMAD.WIDE.U32 R110, R166, 0x20, R110 ;  /* 0x00000020a66e1825 */ /* 0x001fca00078e006e */
[----:B------:R1:W5:Y:S04]  /*1020*/  @P1 LDG.E.128 R96, desc[UR6][R110.64] ;  /* 0x000000066e601981 */ /* 0x000368000c1e1d00 */
[----:B------:R1:W5:Y:S01]  /*1030*/  @P1 LDG.E.128 R100, desc[UR6][R110.64+0x10] ;  /* 0x000010066e641981 */ /* 0x000362000c1e1d00 */
[----:B------:R-:W-:Y:S05]  /*1040*/  @!P1 BRA `(.L_x_42802) ;  /* 0x0000000000849947 */ /* 0x000fea0003800000 */
[----:B-1---5:R-:W-:Y:S02]  /*1050*/  HADD2.F32 R109, -RZ, R120.H1_H1 ;  /* 0x30000078ff6d7230 */ /* 0x022fe40000004100 */
        /* <DEDUP_REMOVED lines=32> */
.L_x_42802:
[--C-:B-1---5:R-:W-:Y:S02]  /*1260*/  HADD2.F32 R111, -RZ, R121.reuse.H0_H0 ;  /* 0x20000079ff6f7230 */ /* 0x122fe40000004100 */
        /* <DEDUP_REMOVED lines=31> */
.L_x_42803:
        /* <DEDUP_REMOVED lines=44> */
.L_x_42804:
        /* <DEDUP_REMOVED lines=32> */
.L_x_42805:
        /* <DEDUP_REMOVED lines=44> */
.L_x_42806:
        /* <DEDUP_REMOVED lines=32> */
.L_x_42807:
        /* <DEDUP_REMOVED lines=11> */
[--C-:B-1---5:R-:W-:Y:S02]  /*1e90*/  HADD2.F32 R107, -RZ, R120.reuse.H0_H0 ;  /* 0x20000078ff6b7230 */ /* 0x122fe40000004100 */
[----:B------:R-:W-:Y:S02]  /*1ea0*/  HADD2.F32 R109, -RZ, R120.H1_H1 ;  /* 0x30000078ff6d7230 */ /* 0x000fe40000004100 */
[----:B------:R-:W-:Y:S02]  /*1eb0*/  HADD2.F32 R113, -RZ, R121.H1_H1 ;  /* 0x30000079ff717230 */ /* 0x000fe40000004100 */
[-C--:B------:R-:W-:Y:S01]  /*1ec0*/  FMUL.FTZ R107, R107, R0.reuse ;  /* 0x000000006b6b7220 */ /* 0x080fe20000410000 */
[----:B------:R-:W-:Y:S02]  /*1ed0*/  HADD2.F32 R124, -RZ, R84.H0_H0 ;  /* 0x20000054ff7c7230 */ /* 0x000fe40000004100 */
[----:B------:R-:W-:Y:S01]  /*1ee0*/  FMUL.FTZ R106, R109, R0 ;  /* 0x000000006d6a7220 */ /* 0x000fe20000410000 */
[----:B------:R-:W-:-:S02]  /*1ef0*/  HADD2.F32 R119, -RZ, R123.H0_H0 ;  /* 0x2000007bff777230 */ /* 0x000fc40000004100 */
[----:B------:R-:W-:Y:S01]  /*1f00*/  FMUL.FTZ R108, R113, R0 ;  /* 0x00000000716c7220 */ /* 0x000fe20000410000 */
[----:B------:R-:W-:Y:S02]  /*1f10*/  HADD2.F32 R125, -RZ, R84.H1_H1 ;  /* 0x30000054ff7d7230 */ /* 0x000fe40000004100 */
[----:B------:R-:W-:Y:S01]  /*1f20*/  FFMA.FTZ R124, R107, R124, R96 ;  /* 0x0000007c6b7c7223 */ /* 0x000fe20000010060 */
[----:B------:R-:W-:Y:S02]  /*1f30*/  HADD2.F32 R127, -RZ, R85.H1_H1 ;  /* 0x30000055ff7f7230 */ /* 0x000fe40000004100 */
[----:B------:R-:W-:Y:S01]  /*1f40*/  FMUL.FTZ R119, R119, R0 ;  /* 0x0000000077777220 */ /* 0x000fe20000410000 */
[----:B------:R-:W-:Y:S02]  /*1f50*/  HADD2.F32 R111, -RZ, R121.H0_H0 ;  /* 0x20000079ff6f7230 */ /* 0x000fe40000004100 */
[----:B------:R-:W-:Y:S01]  /*1f60*/  FFMA.FTZ R125, R106, R125, R97 ;  /* 0x0000007d6a7d7223 */ /* 0x000fe20000010061 */
[----:B------:R-:W-:-:S02]  /*1f70*/  HADD2.F32 R115, -RZ, R122.H0_H0 ;  /* 0x2000007aff737230 */ /* 0x000fc40000004100 */
[----:B------:R-:W-:Y:S01]  /*1f80*/  FFMA.FTZ R127, R108, R127, R99 ;  /* 0x0000007f6c7f7223 */ /* 0x000fe20000010063 */
[----:B------:R-:W-:Y:S02]  /*1f90*/  HADD2.F32 R117, -RZ, R122.H1_H1 ;  /* 0x3000007aff757230 */ /* 0x000fe40000004100 */
[-C--:B------:R-:W-:Y:S01]  /*1fa0*/  FMUL.FTZ R111, R111, R0.reuse ;  /* 0x000000006f6f7220 */ /* 0x080fe20000410000 */
        /* <DEDUP_REMOVED lines=15> */
.L_x_42808:
        /* <DEDUP_REMOVED lines=32> */
.L_x_42809:
        /* <DEDUP_REMOVED lines=11> */
[--C-:B-1---5:R-:W-:Y:S02]  /*2350*/  HADD2.F32 R107, -RZ, R108.reuse.H0_H0 ;  /* 0x2000006cff6b7230 */ /* 0x122fe40000004100 */
[----:B------:R-:W-:Y:S02]  /*2360*/  HADD2.F32 R113, -RZ, R108.H1_H1 ;  /* 0x3000006cff717230 */ /* 0x000fe40000004100 */
[--C-:B------:R-:W-:Y:S02]  /*2370*/  HADD2.F32 R117, -RZ, R109.reuse.H1_H1 ;  /* 0x3000006dff757230 */ /* 0x100fe40000004100 */
[-C--:B------:R-:W-:Y:S01]  /*2380*/  FMUL.FTZ R107, R107, R0.reuse ;  /* 0x000000006b6b7220 */ /* 0x080fe20000410000 */
[----:B------:R-:W-:Y:S02]  /*2390*/  HADD2.F32 R115, -RZ, R109.H0_H0 ;  /* 0x2000006dff737230 */ /* 0x000fe40000004100 */
[----:B------:R-:W-:Y:S01]  /*23a0*/  FMUL.FTZ R106, R113, R0 ;  /* 0x00000000716a7220 */ /* 0x000fe20000410000 */
[----:B------:R-:W-:-:S02]  /*23b0*/  HADD2.F32 R175, -RZ, R111.H0_H0 ;  /* 0x2000006fffaf7230 */ /* 0x000fc40000004100 */
[-C--:B------:R-:W-:Y:S01]  /*23c0*/  FMUL.FTZ R112, R117, R0.reuse ;  /* 0x0000000075707220 */ /* 0x080fe20000410000 */
[----:B------:R-:W-:Y:S02]  /*23d0*/  HADD2.F32 R185, -RZ, R111.H1_H1 ;  /* 0x3000006fffb97230 */ /* 0x000fe40000004100 */
[-C--:B------:R-:W-:Y:S01]  /*23e0*/  FMUL.FTZ R115, R115, R0.reuse ;  /* 0x0000000073737220 */ /* 0x080fe20000410000 */
[----:B------:R-:W-:Y:S02]  /*23f0*/  HADD2.F32 R108, -RZ, R88.H0_H0 ;  /* 0x20000058ff6c7230 */ /* 0x000fe40000004100 */
[----:B------:R-:W-:Y:S01]  /*2400*/  FMUL.FTZ R175, R175, R0 ;  /* 0x00000000afaf7220 */ /* 0x000fe20000410000 */
[----:B------:R-:W-:Y:S02]  /*2410*/  HADD2.F32 R119, -RZ, R110.H0_H0 ;  /* 0x2000006eff777230 */ /* 0x000fe40000004100 */
[----:B------:R-:W-:Y:S02]  /*2420*/  HADD2.F32 R109, -RZ, R88.H1_H1 ;  /* 0x30000058ff6d7230 */ /* 0x000fe40000004100 */
[----:B------:R-:W-:Y:S01]  /*2430*/  FFMA.FTZ R108, R107, R108, R96 ;  /* 0x0000006c6b6c7223 */ /* 0x000fe20000010060 */
[----:B------:R-:W-:-:S02]  /*2440*/  HADD2.F32 R111, -RZ, R89.H1_H1 ;  /* 0x30000059ff6f7230 */ /* 0x000fc40000004100 */
[-C--:B------:R-:W-:Y:S01]  /*2450*/  FMUL.FTZ R119, R119, R0.reuse ;  /* 0x0000000077777220 */ /* 0x080fe20000410000 */
[----:B------:R-:W-:Y:S02]  /*2460*/  HADD2.F32 R167, -RZ, R110.H1_H1 ;  /* 0x3000006effa77230 */ /* 0x000fe40000004100 */
[----:B------:R-:W-:Y:S01]  /*2470*/  FFMA.FTZ R109, R106, R109, R97 ;  /* 0x0000006d6a6d7223 */ /* 0x000fe20000010061 */
[--C-:B------:R-:W-:Y:S02]  /*2480*/  HADD2.F32 R116, -RZ, R90.reuse.H0_H0 ;  /* 0x2000005aff747230 */ /* 0x100fe40000004100 */
[----:B------:R-:W-:Y:S01]  /*2490*/  FFMA.FTZ R111, R112, R111, R99 ;  /* 0x0000006f706f7223 */ /* 0x000fe20000010063 */
[----:B------:R-:W-:Y:S02]  /*24a0*/  HADD2.F32 R110, -RZ, R89.H0_H0 ;  /* 0x20000059ff6e7230 */ /* 0x000fe40000004100 */
[----:B------:R-:W-:Y:S01]  /*24b0*/  FMUL.FTZ R106, R167, R0 ;  /* 0x00000000a76a7220 */ /* 0x000fe20000410000 */
[----:B------:R-:W-:-:S02]  /*24c0*/  HADD2.F32 R117, -RZ, R90.H1_H1 ;  /* 0x3000005aff757230 */ /* 0x000fc40000004100 */
[----:B------:R-:W-:Y:S01]  /*24d0*/  FMUL.FTZ R112, R185, R0 ;  /* 0x00000000b9707220 */ /* 0x000fe20000410000 */
[--C-:B------:R-:W-:Y:S02]  /*24e0*/  HADD2.F32 R118, -RZ, R91.reuse.H0_H0 ;  /* 0x2000005bff767230 */ /* 0x100fe40000004100 */
[----:B------:R-:W-:Y:S01]  /*24f0*/  FFMA.FTZ R116, R119, R116, R100 ;  /* 0x0000007477747223 */ /* 0x000fe20000010064 */
[----:B------:R-:W-:Y:S02]  /*2500*/  HADD2.F32 R107, -RZ, R91.H1_H1 ;  /* 0x3000005bff6b7230 */ /* 0x000fe40000004100 */
[----:B------:R-:W-:Y:S01]  /*2510*/  FFMA.FTZ R110, R115, R110, R98 ;  /* 0x0000006e736e7223 */ /* 0x000fe20000010062 */
[----:B------:R-:W-:Y:S01]  /*2520*/  FFMA.FTZ R117, R106, R117, R101 ;  /* 0x000000756a757223 */ /* 0x000fe20000010065 */
[----:B------:R-:W-:Y:S01]  /*2530*/  FFMA.FTZ R118, R175, R118, R102 ;  /* 0x00000076af767223 */ /* 0x000fe20000010066 */
[----:B------:R-:W-:Y:S01]  /*2540*/  FFMA.FTZ R119, R112, R107, R103 ;  /* 0x0000006b70777223 */ /* 0x000fe20000010067 */
[----:B------:R-:W-:Y:S06]  /*2550*/  BRA `(.L_x_42811) ;  /* 0x0000000000807947 */ /* 0x000fec0003800000 */
.L_x_42810:
[----:B-1---5:R-:W-:Y:S02]  /*2560*/  HADD2.F32 R113, -RZ, R108.H1_H1 ;  /* 0x3000006cff717230 */ /* 0x022fe40000004100 */
[--C-:B------:R-:W-:Y:S02]  /*2570*/  HADD2.F32 R115, -RZ, R109.reuse.H0_H0 ;  /* 0x2000006dff737230 */ /* 0x100fe40000004100 */
[----:B------:R-:W-:Y:S02]  /*2580*/  HADD2.F32 R109, -RZ, R109.H1_H1 ;  /* 0x3000006dff6d7230 */ /* 0x000fe40000004100 */
[-C--:B------:R-:W-:Y:S01]  /*2590*/  FMUL.FTZ R113, R113, R0.reuse ;  /* 0x0000000071717220 */ /* 0x080fe20000410000 */
[----:B------:R-:W-:Y:S02]  /*25a0*/  HADD2.F32 R106, -RZ, R88.H1_H1 ;  /* 0x30000058ff6a7230 */ /* 0x000fe40000004100 */
[----:B------:R-:W-:Y:S01]  /*25b0*/  FMUL.FTZ R115, R115, R0 ;  /* 0x0000000073737220 */ /* 0x000fe20000410000 */
        /* <DEDUP_REMOVED lines=8> */
[----:B------:R-:W-:-:S02]  /*2640*/  HADD2.F32 R107, -RZ, R108.H0_H0 ;  /* 0x2000006cff6b7230 */ /* 0x000fc40000004100 */
[----:B------:R-:W-:Y:S01]  /*2650*/  FMUL.FTZ R111, R111, R112 ;  /* 0x000000706f6f7220 */ /* 0x000fe20000410000 */
[--C-:B------:R-:W-:Y:S02]  /*2660*/  HADD2.F32 R116, -RZ, R90.reuse.H0_H0 ;  /* 0x2000005aff747230 */ /* 0x100fe40000004100 */
[-C--:B------:R-:W-:Y:S01]  /*2670*/  FMUL.FTZ R119, R119, R0.reuse ;  /* 0x0000000077777220 */ /* 0x080fe20000410000 */
[----:B------:R-:W-:Y:S02]  /*2680*/  HADD2.F32 R106, -RZ, R90.H1_H1 ;  /* 0x3000005aff6a7230 */ /* 0x000fe40000004100 */
[-C--:B------:R-:W-:Y:S01]  /*2690*/  FMUL.FTZ R107, R107, R0.reuse ;  /* 0x000000006b6b7220 */ /* 0x080fe20000410000 */
[----:B------:R-:W-:Y:S02]  /*26a0*/  HADD2.F32 R108, -RZ, R88.H0_H0 ;  /* 0x20000058ff6c7230 */ /* 0x000fe40000004100 */
[----:B------:R-:W-:Y:S01]  /*26b0*/  FMUL.FTZ R167, R167, R0 ;  /* 0x00000000a7a77220 */ /* 0x000fe20000410000 */
[----:B------:R-:W-:-:S02]  /*26c0*/  HADD2.F32 R110, -RZ, R89.H0_H0 ;  /* 0x20000059ff6e7230 */ /* 0x000fc40000004100 */
[----:B------:R-:W-:Y:S01]  /*26d0*/  FMUL.FTZ R175, R175, R0 ;  /* 0x00000000afaf7220 */ /* 0x000fe20000410000 */
[--C-:B------:R-:W-:Y:S02]  /*26e0*/  HADD2.F32 R118, -RZ, R91.reuse.H0_H0 ;  /* 0x2000005bff767230 */ /* 0x100fe40000004100 */
[----:B------:R-:W-:Y:S01]  /*26f0*/  FMUL.FTZ R116, R117, R116 ;  /* 0x0000007475747220 */ /* 0x000fe20000410000 */
[----:B------:R-:W-:Y:S02]  /*2700*/  HADD2.F32 R112, -RZ, R91.H1_H1 ;  /* 0x3000005bff707230 */ /* 0x000fe40000004100 */
[----:B------:R-:W-:Y:S01]  /*2710*/  FMUL.FTZ R117, R119, R106 ;  /* 0x0000006a77757220 */ /* 0x000fe20000410000 */
[----:B------:R-:W-:Y:S01]  /*2720*/  FMUL.FTZ R108, R107, R108 ;  /* 0x0000006c6b6c7220 */ /* 0x000fe20000410000 */
[----:B------:R-:W-:Y:S01]  /*2730*/  FMUL.FTZ R110, R115, R110 ;  /* 0x0000006e736e7220 */ /* 0x000fe20000410000 */
[----:B------:R-:W-:Y:S01]  /*2740*/  FMUL.FTZ R118, R167, R118 ;  /* 0x00000076a7767220 */ /* 0x000fe20000410000 */
[----:B------:R-:W-:-:S07]  /*2750*/  FMUL.FTZ R119, R175, R112 ;  /* 0x00000070af777220 */ /* 0x000fce0000410000 */
.L_x_42811:
        /* <DEDUP_REMOVED lines=19> */
[----:B------:R-:W-:Y:S02]  /*2890*/  HADD2.F32 R112, -RZ, R92.H0_H0 ;  /* 0x2000005cff707230 */ /* 0x000fe40000004100 */
[--C-:B------:R-:W-:Y:S02]  /*28a0*/  HADD2.F32 R187, -RZ, R106.reuse.H0_H0 ;  /* 0x2000006affbb7230 */ /* 0x100fe40000004100 */
[----:B------:R-:W-:Y:S01]  /*28b0*/  FMUL.FTZ R191, R191, R0 ;  /* 0x00000000bfbf7220 */ /* 0x000fe20000410000 */
[----:B------:R-:W-:Y:S02]  /*28c0*/  HADD2.F32 R189, -RZ, R106.H1_H1 ;  /* 0x3000006affbd7230 */ /* 0x000fe40000004100 */
[----:B------:R-:W-:Y:S01]  /*28d0*/  FFMA.FTZ R112, R113, R112, R96 ;  /* 0x0000007071707223 */ /* 0x000fe20000010060 */
[----:B------:R-:W-:Y:S02]  /*28e0*/  HADD2.F32 R107, -RZ, R107.H1_H1 ;  /* 0x3000006bff6b7230 */ /* 0x000fe40000004100 */
[----:B------:R-:W-:Y:S01]  /*28f0*/  FMUL.FTZ R106, R185, R0 ;  /* 0x00000000b96a7220 */ /* 0x000fe20000410000 */
[----:B------:R-:W-:-:S02]  /*2900*/  HADD2.F32 R105, -RZ, R92.H1_H1 ;  /* 0x3000005cff697230 */ /* 0x000fc40000004100 */
[-C--:B------:R-:W-:Y:S01]  /*2910*/  FMUL.FTZ R187, R187, R0.reuse ;  /* 0x00000000bbbb7220 */ /* 0x080fe20000410000 */
[-C--:B------:R-:W-:Y:S01]  /*2920*/  FMUL.FTZ R174, R189, R0.reuse ;  /* 0x00000000bdae7220 */ /* 0x080fe20000410000 */
[----:B------:R-:W-:Y:S01]  /*2930*/  FMUL.FTZ R184, R107, R0 ;  /* 0x000000006bb87220 */ /* 0x000fe20000410000 */
[--C-:B------:R-:W-:Y:S02]  /*2940*/  HADD2.F32 R115, -RZ, R93.reuse.H1_H1 ;  /* 0x3000005dff737230 */ /* 0x100fe40000004100 */
[----:B------:R-:W-:Y:S01]  /*2950*/  FFMA.FTZ R113, R104, R105, R97 ;  /* 0x0000006968717223 */ /* 0x000fe20000010061 */
[----:B------:R-:W-:Y:S02]  /*2960*/  HADD2.F32 R114, -RZ, R93.H0_H0 ;  /* 0x2000005dff727230 */ /* 0x000fe40000004100 */
[--C-:B------:R-:W-:Y:S02]  /*2970*/  HADD2.F32 R104, -RZ, R94.reuse.H0_H0 ;  /* 0x2000005eff687230 */ /* 0x100fe40000004100 */
[----:B------:R-:W-:Y:S01]  /*2980*/  FFMA.FTZ R115, R106, R115, R99 ;  /* 0x000000736a737223 */ /* 0x000fe20000010063 */
[----:B------:R-:W-:-:S02]  /*2990*/  HADD2.F32 R105, -RZ, R94.H1_H1 ;  /* 0x3000005eff697230 */ /* 0x000fc40000004100 */
[----:B------:R-:W-:Y:S01]  /*29a0*/  FFMA.FTZ R114, R175, R114, R98 ;  /* 0x00000072af727223 */ /* 0x000fe20000010062 */
[--C-:B------:R-:W-:Y:S02]  /*29b0*/  HADD2.F32 R0, -RZ, R95.reuse.H0_H0 ;  /* 0x2000005fff007230 */ /* 0x100fe40000004100 */
[----:B------:R-:W-:Y:S01]  /*29c0*/  FFMA.FTZ R104, R187, R104, R100 ;  /* 0x00000068bb687223 */ /* 0x000fe20000010064 */
[----:B------:R-:W-:Y:S02]  /*29d0*/  HADD2.F32 R107, -RZ, R95.H1_H1 ;  /* 0x3000005fff6b7230 */ /* 0x000fe40000004100 */
[----:B------:R-:W-:Y:S01]  /*29e0*/  FFMA.FTZ R105, R174, R105, R101 ;  /* 0x00000069ae697223 */ /* 0x000fe20000010065 */
[----:B------:R-:W-:Y:S02]  /*29f0*/  FFMA.FTZ R106, R191, R0, R102 ;  /* 0x00000000bf6a7223 */ /* 0x000fe40000010066 */
[----:B------:R-:W-:Y:S01]  /*2a00*/  FFMA.FTZ R107, R184, R107, R103 ;  /* 0x0000006bb86b7223 */ /* 0x000fe20000010067 */
[----:B------:R-:W-:Y:S06]  /*2a10*/  BRA `(.L_x_42813) ;  /* 0x0000000000807947 */ /* 0x000fec0003800000 */
.L_x_42812:
[--C-:B-1---5:R-:W-:Y:S02]  /*2a20*/  HADD2.F32 R113, -RZ, R104.reuse.H0_H0 ;  /* 0x20000068ff717230 */ /* 0x122fe40000004100 */
[----:B------:R-:W-:Y:S02]  /*2a30*/  HADD2.F32 R115, -RZ, R104.H1_H1 ;  /* 0x30000068ff737230 */ /* 0x000fe40000004100 */
        /* <DEDUP_REMOVED lines=12> */
[----:B------:R-:W-:-:S02]  /*2b00*/  HADD2.F32 R112, -RZ, R92.H0_H0 ;  /* 0x2000005cff707230 */ /* 0x000fc40000004100 */
[-C--:B------:R-:W-:Y:S01]  /*2b10*/  FMUL.FTZ R187, R187, R0.reuse ;  /* 0x00000000bbbb7220 */ /* 0x080fe20000410000 */
[----:B------:R-:W-:Y:S02]  /*2b20*/  HADD2.F32 R104, -RZ, R92.H1_H1 ;  /* 0x3000005cff687230 */ /* 0x000fe40000004100 */
[----:B------:R-:W-:Y:S01]  /*2b30*/  FMUL.FTZ R107, R107, R0 ;  /* 0x000000006b6b7220 */ /* 0x000fe20000410000 */
[--C-:B------:R-:W-:Y:S02]  /*2b40*/  HADD2.F32 R0, -RZ, R93.reuse.H1_H1 ;  /* 0x3000005dff007230 */ /* 0x100fe40000004100 */
[----:B------:R-:W-:Y:S01]  /*2b50*/  FMUL.FTZ R112, R113, R112 ;  /* 0x0000007071707220 */ /* 0x000fe20000410000 */
[----:B------:R-:W-:Y:S02]  /*2b60*/  HADD2.F32 R106, -RZ, R94.H1_H1 ;  /* 0x3000005eff6a7230 */ /* 0x000fe40000004100 */
[----:B------:R-:W-:Y:S01]  /*2b70*/  FMUL.FTZ R113, R115, R104 ;  /* 0x0000006873717220 */ /* 0x000fe20000410000 */
[----:B------:R-:W-:-:S02]  /*2b80*/  HADD2.F32 R114, -RZ, R93.H0_H0 ;  /* 0x2000005dff727230 */ /* 0x000fc40000004100 */
[----:B------:R-:W-:Y:S01]  /*2b90*/  FMUL.FTZ R115, R105, R0 ;  /* 0x0000000069737220 */ /* 0x000fe20000410000 */
[----:B------:R-:W-:Y:S02]  /*2ba0*/  HADD2.F32 R104, -RZ, R94.H0_H0 ;  /* 0x2000005eff687230 */ /* 0x000fe40000004100 */
[----:B------:R-:W-:Y:S01]  /*2bb0*/  FMUL.FTZ R105, R187, R106 ;  /* 0x0000006abb697220 */ /* 0x000fe20000410000 */
[--C-:B------:R-:W-:Y:S02]  /*2bc0*/  HADD2.F32 R174, -RZ, R95.reuse.H0_H0 ;  /* 0x2000005fffae7230 */ /* 0x100fe40000004100 */
[----:B------:R-:W-:Y:S01]  /*2bd0*/  FMUL.FTZ R114, R175, R114 ;  /* 0x00000072af727220 */ /* 0x000fe20000410000 */
[----:B------:R-:W-:Y:S02]  /*2be0*/  HADD2.F32 R184, -RZ, R95.H1_H1 ;  /* 0x3000005fffb87230 */ /* 0x000fe40000004100 */
[----:B------:R-:W-:Y:S01]  /*2bf0*/  FMUL.FTZ R104, R185, R104 ;  /* 0x00000068b9687220 */ /* 0x000fe20000410000 */
[----:B------:R-:W-:-:S02]  /*2c00*/  FMUL.FTZ R106, R189, R174 ;  /* 0x000000aebd6a7220 */ /* 0x000fc40000410000 */
[----:B------:R-:W-:-:S07]  /*2c10*/  FMUL.FTZ R107, R107, R184 ;  /* 0x000000b86b6b7220 */ /* 0x000fce0000410000 */
.L_x_42813:
        /* <DEDUP_REMOVED lines=220> */
.L_x_42827:
[----:B------:R-:W-:Y:S01]  /*39e0*/  FMUL.FTZ R0, R172, R172 ;  /* 0x000000acac007220 */ /* 0x000fe20000410000 */
[----:B------:R-:W-:Y:S01]  /*39f0*/  ISETP.NE.AND P2, PT, RZ, UR11, PT ;  /* 0x0000000bff007c0c */ /* 0x000fe2000bf45270 */
[----:B01----:R-:W-:Y:S01]  /*3a00*/  FADD.FTZ R184, R184, R187 ;  /* 0x000000bbb8b87221 */ /* 0x003fe20000010000 */
[--C-:B------:R-:W-:Y:S02]  /*3a10*/  HADD2.F32 R186, -RZ, R29.reuse.H0_H0 ;  /* 0x2000001dffba7230 */ /* 0x100fe40000004100 */
        /* <DEDUP_REMOVED lines=25> */
[----:B------:R-:W-:Y:S02]  /*3bb0*/  HADD2.F32 R105, -RZ, R177.H0_H0 ;  /* 0x200000b1ff697230 */ /* 0x000fe40000004100 */
[----:B------:R-:W-:Y:S01]  /*3bc0*/  FADD.FTZ R217, -R174, R124 ;  /* 0x0000007caed97221 */ /* 0x000fe20000010100 */
[----:B------:R-:W-:Y:S02]  /*3bd0*/  HADD2.F32 R107, -RZ, R33.H0_H0 ;  /* 0x20000021ff6b7230 */ /* 0x000fe40000004100 */
[C---:B0-----:R-:W-:Y:S01]  /*3be0*/  FMUL.FTZ R223, R0.reuse, R223 ;  /* 0x000000df00df7220 */ /* 0x041fe20000410000 */
[C---:B------:R-:W-:Y:S01]  /*3bf0*/  FMUL.FTZ R110, R0.reuse, R233 ;  /* 0x000000e9006e7220 */ /* 0x040fe20000410000 */
[C---:B------:R-:W-:Y:S01]  /*3c00*/  FMUL.FTZ R169, R0.reuse, R169 ;  /* 0x000000a900a97220 */ /* 0x040fe20000410000 */
[----:B------:R-:W-:Y:S01]  /*3c10*/  FMUL.FTZ R124, R0, R175 ;  /* 0x000000af007c7220 */ /* 0x000fe20000410000 */
[----:B------:R-:W-:Y:S01]  /*3c20*/  FFMA.FTZ R223, R223, R104, R106 ;  /* 0x00000068dfdf7223 */ /* 0x000fe2000001006a */
[----:B------:R-:W-:Y:S01]  /*3c30*/  FFMA.FTZ R110, R110, R105, R107 ;  /* 0x000000696e6e7223 */ /* 0x000fe2000001006b */
[----:B------:R-:W-:-:S02]  /*3c40*/  HADD2.F32 R104, -RZ, R178.H1_H1 ;  /* 0x300000b2ff687230 */ /* 0x000fc40000004100 */
[C---:B------:R-:W-:Y:S01]  /*3c50*/  FADD.FTZ R205, -R174.reuse, R171 ;  /* 0x000000abaecd7221 */ /* 0x040fe20000010100 */
[----:B------:R-:W-:Y:S02]  /*3c60*/  HADD2.F32 R106, -RZ, R34.H1_H1 ;  /* 0x30000022ff6a7230 */ /* 0x000fe40000004100 */
        /* <DEDUP_REMOVED lines=8> */
[----:B------:R-:W-:Y:S01]  /*3cf0*/  FFMA.FTZ R169, R169, R104, R106 ;  /* 0x00000068a9a97223 */ /* 0x000fe2000001006a */
[----:B------:R-:W-:Y:S01]  /*3d00*/  FFMA.FTZ R124, R124, R105, R107 ;  /* 0x000000697c7c7223 */ /* 0x000fe2000001006b */
[C---:B------:R-:W-:Y:S01]  /*3d10*/  FADD.FTZ R135, -R174.reuse, R126 ;  /* 0x0000007eae877221 */ /* 0x040fe20000010100 */
[C---:B------:R-:W-:Y:S01]  /*3d20*/  FADD.FTZ R245, -R174.reuse, R112 ;  /* 0x00000070aef57221 */ /* 0x040fe20000010100 */
[----:B------:R-:W-:Y:S01]  /*3d30*/  FADD.FTZ R117, -R174, R114 ;  /* 0x00000072ae757221 */ /* 0x000fe20000010100 */
[----:B------:R-:W-:-:S02]  /*3d40*/  HADD2.F32 R104, -RZ, R4.H1_H1 ;  /* 0x30000004ff687230 */ /* 0x000fc40000004100 */
[C---:B------:R-:W-:Y:S01]  /*3d50*/  FADD.FTZ R243, -R174.reuse, R116 ;  /* 0x00000074aef37221 */ /* 0x040fe20000010100 */
[----:B------:R-:W-:Y:S02]  /*3d60*/  HADD2.F32 R106, -RZ, R36.H1_H1 ;  /* 0x30000024ff6a7230 */ /* 0x000fe40000004100 */
[----:B------:R-:W-:Y:S01]  /*3d70*/  FADD.FTZ R195, -R174, R118 ;  /* 0x00000076aec37221 */ /* 0x000fe20000010100 */
[----:B------:R-:W-:Y:S02]  /*3d80*/  HADD2.F32 R105, -RZ, R5.H0_H0 ;  /* 0x20000005ff697230 */ /* 0x000fe40000004100 */
[C---:B------:R-:W-:Y:S01]  /*3d90*/  FMUL.FTZ R157, R0.reuse, R157 ;  /* 0x0000009d009d7220 */ /* 0x040fe20000410000 */
[----:B------:R-:W-:Y:S02]  /*3da0*/  HADD2.F32 R107, -RZ, R37.H0_H0 ;  /* 0x20000025ff6b7230 */ /* 0x000fe40000004100 */
[----:B------:R-:W-:Y:S01]  /*3db0*/  FMUL.FTZ R126, R0, R171 ;  /* 0x000000ab007e7220 */ /* 0x000fe20000410000 */
[----:B------:R-:W-:-:S02]  /*3dc0*/  HADD2.F32 R112, -RZ, R177.H1_H1 ;  /* 0x300000b1ff707230 */ /* 0x000fc40000004100 */
[----:B------:R-:W-:Y:S01]  /*3dd0*/  FMUL.FTZ R233, R0, R239 ;  /* 0x000000ef00e97220 */ /* 0x000fe20000410000 */
[----:B------:R-:W-:Y:S02]  /*3de0*/  HADD2.F32 R114, -RZ, R33.H1_H1 ;  /* 0x30000021ff727230 */ /* 0x000fe40000004100 */
[C---:B------:R-:W-:Y:S01]  /*3df0*/  FADD.FTZ R153, -R174.reuse, R153 ;  /* 0x00000099ae997221 */ /* 0x040fe20000010100 */
[----:B------:R-:W-:Y:S02]  /*3e00*/  HADD2.F32 R116, -RZ, R178.H0_H0 ;  /* 0x200000b2ff747230 */ /* 0x000fe40000004100 */
[----:B------:R-:W-:Y:S01]  /*3e10*/  FADD.FTZ R173, -R174, R154 ;  /* 0x0000009aaead7221 */ /* 0x000fe20000010100 */
[----:B------:R-:W-:Y:S02]  /*3e20*/  HADD2.F32 R118, -RZ, R34.H0_H0 ;  /* 0x20000022ff767230 */ /* 0x000fe40000004100 */
[----:B------:R-:W-:Y:S01]  /*3e30*/  FMUL.FTZ R237, R0, R237 ;  /* 0x000000ed00ed7220 */ /* 0x000fe20000410000 */
[----:B------:R-:W-:Y:S01]  /*3e40*/  FFMA.FTZ R157, R157, R104, R106 ;  /* 0x000000689d9d7223 */ /* 0x000fe2000001006a */
[----:B------:R-:W-:Y:S01]  /*3e50*/  FFMA.FTZ R126, R126, R105, R107 ;  /* 0x000000697e7e7223 */ /* 0x000fe2000001006b */
[----:B------:R-:W-:Y:S01]  /*3e60*/  FADD.FTZ R221, -R174, R132 ;  /* 0x00000084aedd7221 */ /* 0x000fe20000010100 */
[----:B------:R-:W-:Y:S01]  /*3e70*/  FFMA.FTZ R233, R233, R112, R114 ;  /* 0x00000070e9e97223 */ /* 0x000fe20000010072 */
[----:B------:R-:W-:-:S02]  /*3e80*/  HADD2.F32 R104, -RZ, R6.H1_H1 ;  /* 0x30000006ff687230 */ /* 0x000fc40000004100 */
[----:B------:R-:W-:Y:S01]  /*3e90*/  FFMA.FTZ R114, R237, R116, R118 ;  /* 0x00000074ed727223 */ /* 0x000fe20000010076 */
[----:B------:R-:W-:Y:S02]  /*3ea0*/  HADD2.F32 R106, -RZ, R38.H1_H1 ;  /* 0x30000026ff6a7230 */ /* 0x000fe40000004100 */
[C---:B------:R-:W-:Y:S01]  /*3eb0*/  FMUL.FTZ R153, R0.reuse, R153 ;  /* 0x0000009900997220 */ /* 0x040fe20000410000 */
[----:B------:R-:W-:Y:S02]  /*3ec0*/  HADD2.F32 R105, -RZ, R7.H0_H0 ;  /* 0x20000007ff697230 */ /* 0x000fe40000004100 */
[----:B------:R-:W-:Y:S01]  /*3ed0*/  FMUL.FTZ R132, R0, R173 ;  /* 0x000000ad00847220 */ /* 0x000fe20000410000 */
[----:B------:R-:W-:Y:S02]  /*3ee0*/  HADD2.F32 R107, -RZ, R39.H0_H0 ;  /* 0x20000027ff6b7230 */ /* 0x000fe40000004100 */
[----:B------:R-:W-:Y:S01]  /*3ef0*/  FADD.FTZ R203, -R174, R155 ;  /* 0x0000009baecb7221 */ /* 0x000fe20000010100 */
[----:B------:R-:W-:-:S02]  /*3f00*/  HADD2.F32 R112, -RZ, R179.H1_H1 ;  /* 0x300000b3ff707230 */ /* 0x000fc40000004100 */
[C---:B------:R-:W-:Y:S01]  /*3f10*/  FADD.FTZ R149, -R174.reuse, R149 ;  /* 0x00000095ae957221 */ /* 0x040fe20000010100 */
[----:B------:R-:W-:Y:S02]  /*3f20*/  HADD2.F32 R116, -RZ, R35.H1_H1 ;  /* 0x30000023ff747230 */ /* 0x000fe40000004100 */
[----:B------:R-:W-:Y:S01]  /*3f30*/  FADD.FTZ R155, -R174, R150 ;  /* 0x00000096ae9b7221 */ /* 0x000fe20000010100 */
[----:B------:R-:W-:Y:S01]  /*3f40*/  FMUL.FTZ R175, R0, R205 ;  /* 0x000000cd00af7220 */ /* 0x000fe20000410000 */
[C---:B------:R-:W-:Y:S01]  /*3f50*/  FADD.FTZ R235, -R174.reuse, R156 ;  /* 0x0000009caeeb7221 */ /* 0x040fe20000010100 */
[C---:B------:R-:W-:Y:S01]  /*3f60*/  FADD.FTZ R201, -R174.reuse, R159 ;  /* 0x0000009faec97221 */ /* 0x040fe20000010100 */
[----:B------:R-:W-:Y:S01]  /*3f70*/  FADD.FTZ R191, -R174, R139 ;  /* 0x0000008baebf7221 */ /* 0x000fe20000010100 */
[----:B------:R-:W-:Y:S01]  /*3f80*/  FFMA.FTZ R153, R153, R104, R106 ;  /* 0x0000006899997223 */ /* 0x000fe2000001006a */
[----:B------:R-:W-:Y:S01]  /*3f90*/  FFMA.FTZ R132, R132, R105, R107 ;  /* 0x0000006984847223 */ /* 0x000fe2000001006b */
[C---:B------:R-:W-:Y:S01]  /*3fa0*/  FADD.FTZ R229, -R174.reuse, R152 ;  /* 0x00000098aee57221 */ /* 0x040fe20000010100 */
[----:B------:R-:W-:Y:S01]  /*3fb0*/  FADD.FTZ R139, -R174, R134 ;  /* 0x00000086ae8b7221 */ /* 0x000fe20000010100 */
[----:B------:R-:W-:-:S02]  /*3fc0*/  HADD2.F32 R104, -RZ, R8.H1_H1 ;  /* 0x30000008ff687230 */ /* 0x000fc40000004100 */
[----:B------:R-:W-:Y:S01]  /*3fd0*/  FADD.FTZ R181, -R174, R122 ;  /* 0x0000007aaeb57221 */ /* 0x000fe20000010100 */
[----:B------:R-:W-:Y:S02]  /*3fe0*/  HADD2.F32 R106, -RZ, R40.H1_H1 ;  /* 0x30000028ff6a7230 */ /* 0x000fe40000004100 */
[----:B------:R-:W-:Y:S01]  /*3ff0*/  FFMA.FTZ R175, R175, R112, R116 ;  /* 0x00000070afaf7223 */ /* 0x000fe20000010074 */
[----:B------:R-:W-:Y:S02]  /*4000*/  HADD2.F32 R105, -RZ, R9.H0_H0 ;  /* 0x20000009ff697230 */ /* 0x000fe40000004100 */
[C---:B------:R-:W-:Y:S01]  /*4010*/  FMUL.FTZ R149, R0.reuse, R149 ;  /* 0x0000009500957220 */ /* 0x040fe20000410000 */
[----:B------:R-:W-:Y:S02]  /*4020*/  HADD2.F32 R107, -RZ, R41.H0_H0 ;  /* 0x20000029ff6b7230 */ /* 0x000fe40000004100 */
[C---:B------:R-:W-:Y:S01]  /*4030*/  FMUL.FTZ R134, R0.reuse, R155 ;  /* 0x0000009b00867220 */ /* 0x040fe20000410000 */
[----:B------:R-:W-:Y:S01]  /*4040*/  FMUL.FTZ R122, R0, R235 ;  /* 0x000000eb007a7220 */ /* 0x000fe20000410000 */
[----:B------:R-:W-:-:S02]  /*4050*/  HADD2.F32 R112, -RZ, R5.H1_H1 ;  /* 0x30000005ff707230 */ /* 0x000fc40000004100 */
[C---:B------:R-:W-:Y:S01]  /*4060*/  FADD.FTZ R145, -R174.reuse, R145 ;  /* 0x00000091ae917221 */ /* 0x040fe20000010100 */
        /* <DEDUP_REMOVED lines=8> */
[----:B------:R-:W-:Y:S01]  /*40f0*/  FFMA.FTZ R134, R134, R105, R107 ;  /* 0x0000006986867223 */ /* 0x000fe2000001006b */
[C---:B------:R-:W-:Y:S01]  /*4100*/  FADD.FTZ R231, -R174.reuse, R148 ;  /* 0x00000094aee77221 */ /* 0x040fe20000010100 */
[----:B------:R-:W-:Y:S01]  /*4110*/  FADD.FTZ R227, -R174, R140 ;  /* 0x0000008caee37221 */ /* 0x000fe20000010100 */
[----:B------:R-:W-:-:S02]  /*4120*/  HADD2.F32 R104, -RZ, R10.H1_H1 ;  /* 0x3000000aff687230 */ /* 0x000fc40000004100 */
[----:B------:R-:W-:Y:S01]  /*4130*/  FFMA.FTZ R171, R171, R112, R116 ;  /* 0x00000070abab7223 */ /* 0x000fe20000010074 */
[----:B------:R-:W-:Y:S02]  /*4140*/  HADD2.F32 R106, -RZ, R42.H1_H1 ;  /* 0x3000002aff6a7230 */ /* 0x000fe40000004100 */
[C---:B------:R-:W-:Y:S01]  /*4150*/  FMUL.FTZ R145, R0.reuse, R145 ;  /* 0x0000009100917220 */ /* 0x040fe20000410000 */
[----:B------:R-:W-:Y:S02]  /*4160*/  HADD2.F32 R105, -RZ, R11.H0_H0 ;  /* 0x2000000bff697230 */ /* 0x000fe40000004100 */
[----:B------:R-:W-:Y:S01]  /*4170*/  FMUL.FTZ R140, R0, R159 ;  /* 0x0000009f008c7220 */ /* 0x000fe20000410000 */
[----:B------:R-:W-:Y:S02]  /*4180*/  HADD2.F32 R107, -RZ, R43.H0_H0 ;  /* 0x2000002bff6b7230 */ /* 0x000fe40000004100 */
[C---:B------:R-:W-:Y:S01]  /*4190*/  FADD.FTZ R199, -R174.reuse, R147 ;  /* 0x00000093aec77221 */ /* 0x040fe20000010100 */
[----:B------:R-:W-:Y:S01]  /*41a0*/  FADD.FTZ R189, -R174, R143 ;  /* 0x0000008faebd7221 */ /* 0x000fe20000010100 */
[----:B------:R-:W-:Y:S01]  /*41b0*/  FFMA.FTZ R128, R128, R205, R235 ;  /* 0x000000cd80807223 */ /* 0x000fe200000100eb */
        /* <DEDUP_REMOVED lines=9> */
[----:B------:R-:W-:Y:S01]  /*4250*/  FADD.FTZ R197, -R174, R151 ;  /* 0x00000097aec57221 */ /* 0x000fe20000010100 */
        /* <DEDUP_REMOVED lines=11> */
[----:B------:R-:W-:Y:S01]  /*4310*/  FFMA.FTZ R130, R130, R201, R205 ;  /* 0x000000c982827223 */ /* 0x000fe200000100cd */
        /* <DEDUP_REMOVED lines=8> */
[----:B------:R-:W-:Y:S01]  /*43a0*/  FFMA.FTZ R141, R141, R104, R106 ;  /* 0x000000688d8d7223 */ /* 0x000fe2000001006a */
        /* <DEDUP_REMOVED lines=23> */
[----:B------:R-:W-:Y:S02]  /*4520*/  HADD2.F32 R105, -RZ, R17.H1_H1 ;  /* 0x30000011ff697230 */ /* 0x000fe40000004100 */
[----:B------:R-:W-:Y:S01]  /*4530*/  FMUL.FTZ R148, R0, R185 ;  /* 0x000000b900947220 */ /* 0x000fe20000410000 */
[----:B------:R-:W-:Y:S02]  /*4540*/  HADD2.F32 R107, -RZ, R49.H1_H1 ;  /* 0x30000031ff6b7230 */ /* 0x000fe40000004100 */
[----:B------:R-:W-:Y:S01]  /*4550*/  FFMA.FTZ R120, R120, R197, R201 ;  /* 0x000000c578787223 */ /* 0x000fe200000100c9 */
[----:B------:R-:W-:-:S02]  /*4560*/  HADD2.F32 R112, -RZ, R13.H1_H1 ;  /* 0x3000000dff707230 */ /* 0x000fc40000004100 */
[----:B------:R-:W-:Y:S01]  /*4570*/  FADD.FTZ R129, -R174, R129 ;  /* 0x00000081ae817221 */ /* 0x000fe20000010100 */
[----:B------:R-:W-:Y:S02]  /*4580*/  HADD2.F32 R116, -RZ, R45.H1_H1 ;  /* 0x3000002dff747230 */ /* 0x000fe40000004100 */
[C---:B------:R-:W-:Y:S01]  /*4590*/  FMUL.FTZ R147, R0.reuse, R189 ;  /* 0x000000bd00937220 */ /* 0x040fe20000410000 */
[----:B------:R-:W-:Y:S02]  /*45a0*/  HADD2.F32 R197, -RZ, R14.H0_H0 ;  /* 0x2000000effc57230 */ /* 0x000fe40000004100 */
[----:B------:R-:W-:Y:S01]  /*45b0*/  FMUL.FTZ R142, R0, R219 ;  /* 0x000000db008e7220 */ /* 0x000fe20000410000 */
[----:B------:R-:W-:Y:S02]  /*45c0*/  HADD2.F32 R199, -RZ, R46.H0_H0 ;  /* 0x2000002effc77230 */ /* 0x000fe40000004100 */
        /* <DEDUP_REMOVED lines=48> */
[----:B------:R-:W-:Y:S02]  /*48d0*/  HADD2.F32 R185, -RZ, R20.H0_H0 ;  /* 0x20000014ffb97230 */ /* 0x000fe40000004100 */
[----:B------:R-:W-:Y:S01]  /*48e0*/  FFMA.FTZ R121, R121, R104, R106 ;  /* 0x0000006879797223 */ /* 0x000fe2000001006a */
[----:B------:R-:W-:Y:S02]  /*48f0*/  HADD2.F32 R189, -RZ, R52.H0_H0 ;  /* 0x20000034ffbd7230 */ /* 0x000fe40000004100 */
[----:B------:R-:W-:Y:S01]  /*4900*/  FFMA.FTZ R168, R168, R105, R107 ;  /* 0x00000069a8a87223 */ /* 0x000fe2000001006b */
[C---:B------:R-:W-:Y:S01]  /*4910*/  FADD.FTZ R247, -R174.reuse, R180 ;  /* 0x000000b4aef77221 */ /* 0x040fe20000010100 */
        /* <DEDUP_REMOVED lines=34> */
[----:B------:R-:W-:Y:S01]  /*4b40*/  FFMA.FTZ R181, R181, R112, R116 ;  /* 0x00000070b5b57223 */ /* 0x000fe20000010074 */
[----:B------:R-:W0:Y:S01]  /*4b50*/  @!P1 LDC.64 R106, c[0x0][0x3c0] ;  /* 0x0000f000ff6a9b82 */ /* 0x000e220000000a00 */
[----:B------:R-:W-:-:S02]  /*4b60*/  HADD2.F32 R112, -RZ, R25.H1_H1 ;  /* 0x30000019ff707230 */ /* 0x000fc40000004100 */
[----:B------:R-:W-:Y:S01]  /*4b70*/  FFMA.FTZ R170, R170, R183, R185 ;  /* 0x000000b7aaaa7223 */ /* 0x000fe200000100b9 */
[----:B------:R-:W-:Y:S02]  /*4b80*/  HADD2.F32 R116, -RZ, R57.H1_H1 ;  /* 0x30000039ff747230 */ /* 0x000fe40000004100 */
[C---:B------:R-:W-:Y:S01]  /*4b90*/  FMUL.FTZ R183, R0.reuse, R207 ;  /* 0x000000cf00b77220 */ /* 0x040fe20000410000 */
[----:B------:R-:W-:Y:S02]  /*4ba0*/  HADD2.F32 R185, -RZ, R26.H0_H0 ;  /* 0x2000001affb97230 */ /* 0x000fe40000004100 */
[----:B------:R-:W-:Y:S01]  /*4bb0*/  FMUL.FTZ R180, R0, R243 ;  /* 0x000000f300b47220 */ /* 0x000fe20000410000 */
[----:B------:R-:W-:Y:S01]  /*4bc0*/  HADD2.F32 R187, -RZ, R58.H0_H0 ;  /* 0x2000003affbb7230 */ /* 0x000fe20000004100 */
[----:B------:R-:W1:Y:S01]  /*4bd0*/  @!P1 LDC.64 R104, c[0x0][0x3c8] ;  /* 0x0000f200ff689b82 */ /* 0x000e620000000a00 */
[----:B------:R-:W-:Y:S01]  /*4be0*/  FFMA.FTZ R183, R183, R112, R116 ;  /* 0x00000070b7b77223 */ /* 0x000fe20000010074 */
[----:B------:R-:W-:-:S02]  /*4bf0*/  HADD2.F32 R112, -RZ, R27.H1_H1 ;  /* 0x3000001bff707230 */ /* 0x000fc40000004100 */
[----:B------:R-:W-:Y:S01]  /*4c00*/  FMUL.FTZ R184, R0, R245 ;  /* 0x000000f500b87220 */ /* 0x000fe20000410000 */
        /* <DEDUP_REMOVED lines=13> */
[----:B------:R-:W-:Y:S01]  /*4ce0*/  FMUL.FTZ R119, R0, R119 ;  /* 0x0000007700777220 */ /* 0x000fe20000410000 */
[----:B------:R-:W-:Y:S01]  /*4cf0*/  FFMA.FTZ R123, R113, R112, R116 ;  /* 0x00000070717b7223 */ /* 0x000fe20000010074 */
[----:B0-----:R-:W-:-:S04]  /*4d00*/  @!P1 IMAD.WIDE R112, R3, 0x4, R106 ;  /* 0x0000000403709825 */ /* 0x001fc800078e026a */
[----:B------:R-:W-:Y:S01]  /*4d10*/  FFMA.FTZ R186, R117, R186, R118 ;  /* 0x000000ba75ba7223 */ /* 0x000fe20000010076 */
[----:B------:R-:W-:Y:S01]  /*4d20*/  FFMA.FTZ R187, R119, R188, R190 ;  /* 0x000000bc77bb7223 */ /* 0x000fe200000100be */
[----:B------:R-:W0:Y:S01]  /*4d30*/  LDC.64 R116, c[0x0][0x428] ;  /* 0x00010a00ff747b82 */ /* 0x000e220000000a00 */
[----:B------:R-:W-:Y:S01]  /*4d40*/  HADD2.F32 R192, -RZ, R30.H0_H0 ;  /* 0x2000001effc07230 */ /* 0x000fe20000004100 */
[----:B------:R-:W-:Y:S01]  /*4d50*/  @!P1 STG.E desc[UR6][R112.64], R172 ;  /* 0x000000ac70009986 */ /* 0x000fe2000c101906 */
[----:B-1----:R-:W-:Y:S01]  /*4d60*/  @!P1 IMAD.WIDE R118, R3, 0x4, R104 ;  /* 0x0000000403769825 */ /* 0x002fe200078e0268 */
[----:B------:R-:W-:-:S03]  /*4d70*/  F2FP.F16.F32.PACK_AB R105, R233, R110 ;  /* 0x0000006ee969723e */ /* 0x000fc600000000ff */
[C---:B------:R-:W-:Y:S01]  /*4d80*/  FMUL.FTZ R108, R0.reuse, R247 ;  /* 0x000000f7006c7220 */ /* 0x040fe20000410000 */
[----:B------:R-:W-:Y:S01]  /*4d90*/  F2FP.F16.F32.PACK_AB R110, R153, R128 ;  /* 0x00000080996e723e */ /* 0x000fe200000000ff */
[----:B------:R-:W-:Y:S01]  /*4da0*/  HADD2.F32 R194, -RZ, R62.H0_H0 ;  /* 0x2000003effc27230 */ /* 0x000fe20000004100 */
[----:B------:R1:W-:Y:S01]  /*4db0*/  @!P1 STG.E desc[UR6][R118.64], R0 ;  /* 0x0000000076009986 */ /* 0x0003e2000c101906 */
        /* <DEDUP_REMOVED lines=8> */
[----:B------:R-:W-:Y:S02]  /*4e40*/  HADD2.F32 R192, -RZ, R31.H0_H0 ;  /* 0x2000001fffc07230 */ /* 0x000fe40000004100 */
[----:B------:R-:W-:Y:S01]  /*4e50*/  FMUL.FTZ R115, R0, R115 ;  /* 0x0000007300737220 */ /* 0x000fe20000410000 */
[----:B------:R-:W-:Y:S01]  /*4e60*/  HADD2.F32 R196, -RZ, R63.H0_H0 ;  /* 0x2000003fffc47230 */ /* 0x000fe20000004100 */
[----:B-1----:R-:W-:Y:S01]  /*4e70*/  F2FP.F16.F32.PACK_AB R118, R137, R142 ;  /* 0x0000008e8976723e */ /* 0x002fe200000000ff */
[----:B------:R-:W-:Y:S01]  /*4e80*/  HADD2.F32 R188, -RZ, R30.H1_H1 ;  /* 0x3000001effbc7230 */ /* 0x000fe20000004100 */
[----:B------:R-:W-:Y:S01]  /*4e90*/  F2FP.F16.F32.PACK_AB R142, R129, R150 ;  /* 0x00000096818e723e */ /* 0x000fe200000000ff */
[----:B------:R-:W-:Y:S01]  /*4ea0*/  HADD2.F32 R190, -RZ, R62.H1_H1 ;  /* 0x3000003effbe7230 */ /* 0x000fe20000004100 */
[----:B------:R-:W1:Y:S01]  /*4eb0*/  LDC.64 R128, c[0x0][0x380] ;  /* 0x0000e000ff807b82 */ /* 0x000e620000000a00 */
[----:B------:R-:W-:Y:S01]  /*4ec0*/  FFMA.FTZ R122, R122, R237, R239 ;  /* 0x000000ed7a7a7223 */ /* 0x000fe200000100ef */
[----:B------:R-:W-:-:S02]  /*4ed0*/  HADD2.F32 R198, -RZ, R31.H1_H1 ;  /* 0x3000001fffc67230 */ /* 0x000fc40000004100 */
[----:B------:R-:W-:Y:S01]  /*4ee0*/  FFMA.FTZ R196, R111, R192, R196 ;  /* 0x000000c06fc47223 */ /* 0x000fe200000100c4 */
[----:B------:R-:W-:Y:S01]  /*4ef0*/  HADD2.F32 R200, -RZ, R63.H1_H1 ;  /* 0x3000003fffc87230 */ /* 0x000fe20000004100 */
[----:B------:R-:W-:Y:S01]  /*4f00*/  F2FP.F16.F32.PACK_AB R111, R173, R132 ;  /* 0x00000084ad6f723e */ /* 0x000fe200000000ff */
[----:B------:R-:W-:Y:S01]  /*4f10*/  FFMA.FTZ R195, R109, R188, R190 ;  /* 0x000000bc6dc37223 */ /* 0x000fe200000100be */
[----:B------:R-:W-:Y:S01]  /*4f20*/  F2FP.F16.F32.PACK_AB R107, R175, R124 ;  /* 0x0000007caf6b723e */ /* 0x000fe200000000ff */
[----:B0-----:R-:W-:Y:S01]  /*4f30*/  IMAD.WIDE.U32 R172, R164, 0x10, R116 ;  /* 0x00000010a4ac7825 */ /* 0x001fe200078e0074 */
[----:B------:R-:W-:-:S03]  /*4f40*/  F2FP.F16.F32.PACK_AB R106, R169, R114 ;  /* 0x00000072a96a723e */ /* 0x000fc600000000ff */
[----:B------:R-:W-:Y:S01]  /*4f50*/  FFMA.FTZ R197, R115, R198, R200 ;  /* 0x000000c673c57223 */ /* 0x000fe200000100c8 */
        /* <DEDUP_REMOVED lines=28> */
[----:B0-----:R-:W-:Y:S02]  /*5120*/  F2FP.F16.F32.PACK_AB R107, R185, R182 ;  /* 0x000000b6b96b723e */ /* 0x001fe400000000ff */
[----:B------:R-:W-:Y:S01]  /*5130*/  F2FP.F16.F32.PACK_AB R106, R131, R180 ;  /* 0x000000b4836a723e */ /* 0x000fe200000000ff */
[----:B------:R3:W-:Y:S01]  /*5140*/  STG.E.128 desc[UR6][R160.64], R140 ;  /* 0x0000008ca0007986 */ /* 0x0007e2000c101d06 */
[----:B------:R-:W-:-:S02]  /*5150*/  F2FP.F16.F32.PACK_AB R105, R183, R174 ;  /* 0x000000aeb769723e */ /* 0x000fc400000000ff */
[----:B------:R-:W-:Y:S01]  /*5160*/  F2FP.F16.F32.PACK_AB R104, R127, R170 ;  /* 0x000000aa7f68723e */ /* 0x000fe200000000ff */
[----:B------:R3:W-:Y:S01]  /*5170*/  STG.E.128 desc[UR6][R192.64], R152 ;  /* 0x00000098c0007986 */ /* 0x0007e2000c101d06 */
[----:B--2---:R-:W-:Y:S02]  /*5180*/  F2FP.F16.F32.PACK_AB R111, R197, R196 ;  /* 0x000000c4c56f723e */ /* 0x004fe400000000ff */
[----:B------:R-:W-:Y:S01]  /*5190*/  F2FP.F16.F32.PACK_AB R110, R195, R194 ;  /* 0x000000c2c36e723e */ /* 0x000fe200000000ff */
[----:B------:R3:W-:Y:S01]  /*51a0*/  STG.E.128 desc[UR6][R162.64], R104 ;  /* 0x00000068a2007986 */ /* 0x0007e2000c101d06 */
[----:B------:R-:W-:Y:S02]  /*51b0*/  F2FP.F16.F32.PACK_AB R109, R187, R186 ;  /* 0x000000babb6d723e */ /* 0x000fe400000000ff */
[----:B------:R-:W-:Y:S02]  /*51c0*/  F2FP.F16.F32.PACK_AB R108, R123, R184 ;  /* 0x000000b87b6c723e */ /* 0x000fe400000000ff */
[----:B-1----:R-:W-:-:S03]  /*51d0*/  LEA R3, R128, R3, 0x2 ;  /* 0x0000000380037211 */ /* 0x002fc600078e10ff */
[----:B------:R3:W-:Y:S01]  /*51e0*/  STG.E.128 desc[UR6][R166.64], R108 ;  /* 0x0000006ca6007986 */ /* 0x0007e2000c101d06 */
[----:B------:R-:W-:-:S13]  /*51f0*/  ISETP.GE.AND P1, PT, R3, R129, PT ;  /* 0x000000810300720c */ /* 0x000fda0003f26270 */
[----:B------:R-:W-:Y:S05]  /*5200*/  @!P1 BRA `(.L_x_42815) ;  /* 0xffffffb000e09947 */ /* 0x000fea000383ffff */
[----:B------:R-:W-:Y:S05]  /*5210*/  EXIT ;  /* 0x000000000000794d */ /* 0x000fea0003800000 */
.L_x_42814:
        /* <DEDUP_REMOVED lines=8> */
.L_x_42817:
[----:B------:R-:W-:Y:S05]  /*52a0*/  BSYNC B0 ;  /* 0x0000000000007941 */ /* 0x000fea0003800000 */
.L_x_42816:
        /* <DEDUP_REMOVED lines=9> */
.L_x_42818:
[----:B------:R-:W-:Y:S01]  /*5340*/  HFMA2 R188, -RZ, RZ, 0, 2.384185791015625e-07 ;  /* 0x00000004ffbc7431 */ /* 0x000fe200000001ff */
[----:B------:R-:W-:-:S05]  /*5350*/  MOV R173, R187 ;  /* 0x000000bb00ad7202 */ /* 0x000fca0000000f00 */
[----:B------:R-:W-:-:S05]  /*5360*/  FADD.FTZ R175, R174, R173 ;  /* 0x000000adaeaf7221 */ /* 0x000fca0000010000 */
[----:B------:R-:W-:-:S07]  /*5370*/  MOV R189, R175 ;  /* 0x000000af00bd7202 */ /* 0x000fce0000000f00 */
[----:B------:R-:W-:Y:S05]  /*5380*/  WARPSYNC.COLLECTIVE R186, `(.L_x_42819) ;  /* 0x00000000ba087348 */ /* 0x000fea0003c00000 */
[----:B------:R0:W1:Y:S02]  /*5390*/  SHFL.BFLY P2, R187, R189, R188, R191 ;  /* 0x0c0000bcbdbb7389 */ /* 0x00006400000400bf */
[----:B01----:R-:W-:Y:S05]  /*53a0*/  ENDCOLLECTIVE ;  /* 0x000000000000791b */ /* 0x003fea0003800000 */
.L_x_42819:
[----:B------:R-:W-:Y:S01]  /*53b0*/  HFMA2 R188, -RZ, RZ, 0, 4.76837158203125e-07 ;  /* 0x00000008ffbc7431 */ /* 0x000fe200000001ff */
[----:B------:R-:W-:-:S05]  /*53c0*/  MOV R172, R187 ;  /* 0x000000bb00ac7202 */ /* 0x000fca0000000f00 */
[----:B------:R-:W-:-:S05]  /*53d0*/  FADD.FTZ R184, R175, R172 ;  /* 0x000000acafb87221 */ /* 0x000fca0000010000 */
[----:B------:R-:W-:-:S07]  /*53e0*/  MOV R189, R184 ;  /* 0x000000b800bd7202 */ /* 0x000fce0000000f00 */
[----:B------:R-:W-:Y:S05]  /*53f0*/  WARPSYNC.COLLECTIVE R186, `(.L_x_42820) ;  /* 0x00000000ba087348 */ /* 0x000fea0003c00000 */
[----:B------:R0:W1:Y:S02]  /*5400*/  SHFL.BFLY P2, R187, R189, R188, R191 ;  /* 0x0c0000bcbdbb7389 */ /* 0x00006400000400bf */
[----:B01----:R-:W-:Y:S05]  /*5410*/  ENDCOLLECTIVE ;  /* 0x000000000000791b */ /* 0x003fea0003800000 */
.L_x_42820:
        /* <DEDUP_REMOVED lines=8> */
.L_x_42821:
        /* <DEDUP_REMOVED lines=136> */
.L_x_42822:
[----:B------:R-:W-:Y:S01]  /*5d20*/  HFMA2 R188, -RZ, RZ, 0, 1.1920928955078125e-07 ;  /* 0x00000002ffbc7431 */ /* 0x000fe200000001ff */
[----:B------:R-:W-:-:S05]  /*5d30*/  MOV R175, R187 ;  /* 0x000000bb00af7202 */ /* 0x000fca0000000f00 */
[----:B------:R-:W-:-:S05]  /*5d40*/  FADD.FTZ R175, R0, R175 ;  /* 0x000000af00af7221 */ /* 0x000fca0000010000 */
[----:B------:R-:W-:-:S07]  /*5d50*/  MOV R189, R175 ;  /* 0x000000af00bd7202 */ /* 0x000fce0000000f00 */
[----:B------:R-:W-:Y:S05]  /*5d60*/  WARPSYNC.COLLECTIVE R186, `(.L_x_42823) ;  /* 0x00000000ba087348 */ /* 0x000fea0003c00000 */
[----:B------:R0:W1:Y:S02]  /*5d70*/  SHFL.BFLY P2, R187, R189, R188, R191 ;  /* 0x0c0000bcbdbb7389 */ /* 0x00006400000400bf */
[----:B01----:R-:W-:Y:S05]  /*5d80*/  ENDCOLLECTIVE ;  /* 0x000000000000791b */ /* 0x003fea0003800000 */
.L_x_42823:
[----:B------:R-:W-:Y:S01]  /*5d90*/  HFMA2 R188, -RZ, RZ, 0, 2.384185791015625e-07 ;  /* 0x00000004ffbc7431 */ /* 0x000fe200000001ff */
[----:B------:R-:W-:-:S05]  /*5da0*/  MOV R174, R187 ;  /* 0x000000bb00ae7202 */ /* 0x000fca0000000f00 */
[----:B------:R-:W-:-:S05]  /*5db0*/  FADD.FTZ R174, R175, R174 ;  /* 0x000000aeafae7221 */ /* 0x000fca0000010000 */
[----:B------:R-:W-:-:S07]  /*5dc0*/  MOV R189, R174 ;  /* 0x000000ae00bd7202 */ /* 0x000fce0000000f00 */
[----:B------:R-:W-:Y:S05]  /*5dd0*/  WARPSYNC.COLLECTIVE R186, `(.L_x_42824) ;  /* 0x00000000ba087348 */ /* 0x000fea0003c00000 */
[----:B------:R0:W1:Y:S02]  /*5de0*/  SHFL.BFLY P2, R187, R189, R188, R191 ;  /* 0x0c0000bcbdbb7389 */ /* 0x00006400000400bf */
[----:B01----:R-:W-:Y:S05]  /*5df0*/  ENDCOLLECTIVE ;  /* 0x000000000000791b */ /* 0x003fea0003800000 */
.L_x_42824:
[----:B------:R-:W-:Y:S01]  /*5e00*/  HFMA2 R188, -RZ, RZ, 0, 4.76837158203125e-07 ;  /* 0x00000008ffbc7431 */ /* 0x000fe200000001ff */
[----:B------:R-:W-:-:S05]  /*5e10*/  MOV R185, R187 ;  /* 0x000000bb00b97202 */ /* 0x000fca0000000f00 */
[----:B------:R-:W-:-:S05]  /*5e20*/  FADD.FTZ R185, R174, R185 ;  /* 0x000000b9aeb97221 */ /* 0x000fca0000010000 */
[----:B------:R-:W-:-:S07]  /*5e30*/  MOV R189, R185 ;  /* 0x000000b900bd7202 */ /* 0x000fce0000000f00 */
[----:B------:R-:W-:Y:S05]  /*5e40*/  WARPSYNC.COLLECTIVE R186, `(.L_x_42825) ;  /* 0x00000000ba087348 */ /* 0x000fea0003c00000 */
[----:B------:R0:W1:Y:S02]  /*5e50*/  SHFL.BFLY P2, R187, R189, R188, R191 ;  /* 0x0c0000bcbdbb7389 */ /* 0x00006400000400bf */
[----:B01----:R-:W-:Y:S05]  /*5e60*/  ENDCOLLECTIVE ;  /* 0x000000000000791b */ /* 0x003fea0003800000 */
.L_x_42825:
[----:B------:R-:W-:Y:S01]  /*5e70*/  HFMA2 R188, -RZ, RZ, 0, 9.5367431640625e-07 ;  /* 0x00000010ffbc7431 */ /* 0x000fe200000001ff */
[----:B------:R-:W-:-:S05]  /*5e80*/  MOV R184, R187 ;  /* 0x000000bb00b87202 */ /* 0x000fca0000000f00 */
[----:B------:R-:W-:-:S05]  /*5e90*/  FADD.FTZ R184, R185, R184 ;  /* 0x000000b8b9b87221 */ /* 0x000fca0000010000 */
[----:B------:R-:W-:-:S07]  /*5ea0*/  MOV R189, R184 ;  /* 0x000000b800bd7202 */ /* 0x000fce0000000f00 */
[----:B------:R-:W-:Y:S05]  /*5eb0*/  WARPSYNC.COLLECTIVE R186, `(.L_x_42826) ;  /* 0x00000000ba087348 */ /* 0x000fea0003c00000 */
[----:B------:R0:W1:Y:S02]  /*5ec0*/  SHFL.BFLY P2, R187, R189, R188, R191 ;  /* 0x0c0000bcbdbb7389 */ /* 0x00006400000400bf */
[----:B01----:R-:W-:Y:S05]  /*5ed0*/  ENDCOLLECTIVE ;  /* 0x000000000000791b */ /* 0x003fea0003800000 */
.L_x_42826:
[----:B------:R-:W-:Y:S05]  /*5ee0*/  BRA `(.L_x_42827) ;  /* 0xffffffd800bc7947 */ /* 0x000fea000383ffff */
.L_x_42828:
        /* <DEDUP_REMOVED lines=9> */
.L_x_71521:


//--------------------- .text._ZN10layer_norm13ln_fwd_kernelINS_13Kernel_traitsI6__halfS2_fS2_fjLj2048ELj1ELj4ELj1ELj16ENS_18Kernel_traits_baseILj2048ES2_S2_fS2_fjLj128EEEEELb0ELb1ELb1ELb0EEEvNS_9FwdParamsE --------------------------
	.section	.text._ZN10layer_norm13ln_fwd_kernelINS_13Kernel_traitsI6__halfS2_fS2_fjLj2048ELj1ELj4ELj1ELj16ENS_18Kernel_traits_baseILj2048ES2_S2_fS2_fjLj128EEEEELb0ELb1ELb1ELb0EEEvNS_9FwdParamsE,"ax",@progbits
	.align	128
        .global         _ZN10layer_norm13ln_fwd_kernelINS_13Kernel_traitsI6__halfS2_fS2_fjLj2048ELj1ELj4ELj1ELj16ENS_18Kernel_traits_baseILj2048ES2_S2_fS2_fjLj128EEEEELb0ELb1ELb1ELb0EEEvNS_9FwdParamsE
        .type           _ZN10layer_norm13ln_fwd_kernelINS_13Kernel_traitsI6__halfS2_fS2_fjLj2048ELj1ELj4ELj1ELj16ENS_18Kernel_traits_baseILj2048ES2_S2_fS2_fjLj128EEEEELb0ELb1ELb1ELb0EEEvNS_9FwdParamsE,@function
        .size           _ZN10layer_norm13ln_fwd_kernelINS_13Kernel_traitsI6__halfS2_fS2_fjLj2048ELj1ELj4ELj1ELj16ENS_18Kernel_traits_baseILj2048ES2_S2_fS2_fjLj128EEEEELb0ELb1ELb1ELb0EEEvNS_9FwdParamsE,(.L_x_71522 - _ZN10layer_norm13ln_fwd_kernelINS_13Kernel_traitsI6__halfS2_fS2_fjLj2048ELj1ELj4ELj1ELj16ENS_18Kernel_traits_baseILj2048ES2_S2_fS2_fjLj128EEEEELb0ELb1ELb1ELb0EEEvNS_9FwdParamsE)
        .other          _ZN10layer_norm13ln_fwd_kernelINS_13Kernel_traitsI6__halfS2_fS2_fjLj2048ELj1ELj4ELj1ELj16ENS_18Kernel_traits_baseILj2048ES2_S2_fS2_fjLj128EEEEELb0ELb1ELb1ELb0EEEvNS_9FwdParamsE,@"STO_CUDA_ENTRY STV_DEFAULT"
_ZN10layer_norm13ln_fwd_kernelINS_13Kernel_traitsI6__halfS2_fS2_fjLj2048ELj1ELj4ELj1ELj16ENS_18Kernel_traits_baseILj2048ES2_S2_fS2_fjLj128EEEEELb0ELb1ELb1ELb0EEEvNS_9FwdParamsE:
.text._ZN10layer_norm13ln_fwd_kernelINS_13Kernel_traitsI6__halfS2_fS2_fjLj2048ELj1ELj4ELj1ELj16ENS_18Kernel_traits_baseILj2048ES2_S2_fS2_fjLj128EEEEELb0ELb1ELb1ELb0EEEvNS_9FwdParamsE:
        /* <DEDUP_REMOVED lines=108> */
.L_x_42830:
        /* <DEDUP_REMOVED lines=101> */
.L_x_42831:
[----:B------:R-:W-:Y:S05]  /*0d10*/  BSYNC.RECONVERGENT B0 ;  /* 0x0000000000007941 */ /* 0x000fea0003800200 */
.L_x_42829:
[----:B------:R-:W0:Y:S01]  /*0d20*/  LDCU UR4, c[0x0][0x384] ;  /* 0x00007080ff0477ac */ /* 0x000e220008000800 */
[----:B------:R-:W1:Y:S01]  /*0d30*/  LDCU UR11, c[0x0][0x40c] ;  /* 0x00008180ff0b77ac */ /* 0x000e620008000800 */
[----:B------:R-:W2:Y:S01]  /*0d40*/  LDCU.U8 UR5, c[0x0][0x410] ;  /* 0x00008200ff0577ac */ /* 0x000ea20008000000 */
[----:B------:R-:W3:Y:S01]  /*0d50*/  LDCU UR10, c[0x0][0x448] ;  /* 0x00008900ff0a77ac */ /* 0x000ee20008000800 */
[----:B------:R-:W4:Y:S01]  /*0d60*/  LDCU.64 UR8, c[0x0][0x3a0] ;  /* 0x00007400ff0877ac */ /* 0x000f220008000a00 */
[----:B0-----:R-:W-:-:S13]  /*0d70*/  ISETP.GE.AND P0, PT, R172, UR4, PT ;  /* 0x00000004ac007c0c */ /* 0x001fda000bf06270 */
[----:B-1234-:R-:W-:Y:S05]  /*0d80*/  @P0 EXIT ;  /* 0x000000000000094d */ /* 0x01efea0003800000 */
.L_x_42891:
        /* <DEDUP_REMOVED lines=9> */
[----:B--2---:R-:W-:Y:S02]  /*0e20*/  IMAD R174, R172, R175, RZ ;  /* 0x000000afacae7224 */ /* 0x004fe400078e02ff */
[----:B0-----:R-:W-:-:S03]  /*0e30*/  HFMA2 R176, -RZ, RZ, 0, 0 ;  /* 0x00000000ffb07431 */ /* 0x001fc600000001ff */
[----:B------:R-:W-:-:S04]  /*0e40*/  SHF.R.S32.HI R181, RZ, 0x1f, R174 ;  /* 0x0000001fffb57819 */ /* 0x000fc800000114ae */
[----:B------:R-:W-:-:S04]  /*0e50*/  LEA.HI R181, R181, R174, RZ, 0x3 ;  /* 0x000000aeb5b57211 */ /* 0x000fc800078f18ff */
[----:B------:R-:W-:Y:S02]  /*0e60*/  LEA.HI.SX32 R174, R181, R2, 0x1d ;  /* 0x00000002b5ae7211 */ /* 0x000fe400078feaff */
[----:B---3--:R-:W-:-:S13]  /*0e70*/  ISETP.GE.AND P0, PT, R0, 0x1, PT ;  /* 0x000000010000780c */ /* 0x008fda0003f06270 */
[----:B------:R-:W0:Y:S01]  /*0e80*/  @P0 S2R R182, SR_TID.X ;  /* 0x0000000000b60919 */ /* 0x000e220000002100 */
[----:B------:R-:W-:-:S05]  /*0e90*/  @P0 IADD3 R180, PT, PT, R0, -0x1, RZ ;  /* 0xffffffff00b40810 */ /* 0x000fca0007ffe0ff */
[----:B------:R-:W-:-:S05]  /*0ea0*/  @P0 IMAD R180, R180, R175, RZ ;  /* 0x000000afb4b40224 */ /* 0x000fca00078e02ff */
[----:B------:R-:W-:-:S04]  /*0eb0*/  @P0 SHF.R.S32.HI R177, RZ, 0x1f, R180 ;  /* 0x0000001fffb10819 */ /* 0x000fc800000114b4 */
[----:B------:R-:W-:Y:S02]  /*0ec0*/  @P0 LEA.HI R177, R177, R180, RZ, 0x3 ;  /* 0x000000b4b1b10211 */ /* 0x000fe400078f18ff */
        /* <DEDUP_REMOVED lines=8> */
.L_x_42835:
[----:B------:R-:W-:Y:S05]  /*0f50*/  BSYNC.RECONVERGENT B1 ;  /* 0x0000000000017941 */ /* 0x000fea0003800200 */
.L_x_42834:
[----:B------:R-:W-:Y:S01]  /*0f60*/  UISETP.NE.U32.AND UP0, UPT, UR8, URZ, UPT ;  /* 0x000000ff0800728c */ /* 0x000fe2000bf05070 */
[----:B------:R-:W-:Y:S03]  /*0f70*/  BSSY.RECONVERGENT B1, `(.L_x_42836) ;  /* 0x0000066000017945 */ /* 0x000fe60003800200 */
[----:B------:R-:W-:-:S09]  /*0f80*/  UISETP.NE.AND.EX UP0, UPT, UR9, URZ, UPT, UP0 ;  /* 0x000000ff0900728c */ /* 0x000fd2000bf05300 */
[----:B------:R-:W-:Y:S05]  /*0f90*/  BRA.U !UP0, `(.L_x_42837) ;  /* 0x0000000108d87547 */ /* 0x000fea000b800000 */
[----:B------:R-:W0:Y:S02]  /*0fa0*/  LDC.64 R108, c[0x0][0x3a0] ;  /* 0x0000e800ff6c7b82 */ /* 0x000e240000000a00 */
[----:B0-----:R-:W-:-:S05]  /*0fb0*/  IMAD.WIDE.U32 R108, R174, 0x20, R108 ;  /* 0x00000020ae6c7825 */ /* 0x001fca00078e006c */
[----:B------:R-:W2:Y:S04]  /*0fc0*/  LDG.E.128 R100, desc[UR6][R108.64] ;  /* 0x000000066c647981 */ /* 0x000ea8000c1e1d00 */
[----:B------:R0:W3:Y:S01]  /*0fd0*/  LDG.E.128 R104, desc[UR6][R108.64+0x10] ;  /* 0x000010066c687981 */ /* 0x0000e2000c1e1d00 */
[----:B------:R-:W-:-:S13]  /*0fe0*/  ISETP.GT.AND P1, PT, R0, RZ, PT ;  /* 0x000000ff0000720c */ /* 0x000fda0003f24270 */
[----:B------:R-:W1:Y:S01]  /*0ff0*/  @P1 LDC R111, c[0x0][0x40c] ;  /* 0x00010300ff6f1b82 */ /* 0x000e620000000800 */
[--C-:B-----5:R-:W-:Y:S02]  /*1000*/  @P1 HADD2.F32 R110, -RZ, R96.reuse.H0_H0 ;  /* 0x20000060ff6e1230 */ /* 0x120fe40000004100 */
[----:B------:R-:W-:Y:S02]  /*1010*/  @P1 HADD2.F32 R112, -RZ, R96.H1_H1 ;  /* 0x30000060ff701230 */ /* 0x000fe40000004100 */
[----:B------:R-:W-:Y:S02]  /*1020*/  @P1 HADD2.F32 R177, -RZ, R98.H1_H1 ;  /* 0x30000062ffb11230 */ /* 0x000fe40000004100 */
[----:B------:R-:W-:Y:S01]  /*1030*/  @P1 HADD2.F32 R179, -RZ, R99.H0_H0 ;  /* 0x20000063ffb31230 */ /* 0x000fe20000004100 */
[----:B------:R-:W4:Y:S01]  /*1040*/  @P1 LDC R113, c[0x0][0x40c] ;  /* 0x00010300ff711b82 */ /* 0x000f220000000800 */
[--C-:B0-----:R-:W-:Y:S02]  /*1050*/  @P1 HADD2.F32 R108, -RZ, R97.reuse.H0_H0 ;  /* 0x20000061ff6c1230 */ /* 0x101fe40000004100 */
[----:B------:R-:W-:-:S02]  /*1060*/  @P1 HADD2.F32 R109, -RZ, R97.H1_H1 ;  /* 0x30000061ff6d1230 */ /* 0x000fc40000004100 */
[----:B------:R-:W-:Y:S02]  /*1070*/  @P1 HADD2.F32 R114, -RZ, R98.H0_H0 ;  /* 0x20000062ff721230 */ /* 0x000fe40000004100 */
[----:B------:R-:W-:Y:S01]  /*1080*/  @P1 HADD2.F32 R183, -RZ, R10.H1_H1 ;  /* 0x3000000affb71230 */ /* 0x000fe20000004100 */
[----:B------:R-:W0:Y:S01]  /*1090*/  @P1 LDC R182, c[0x0][0x40c] ;  /* 0x00010300ffb61b82 */ /* 0x000e220000000800 */
[----:B------:R-:W-:-:S07]  /*10a0*/  @P1 HADD2.F32 R188, -RZ, R11.H0_H0 ;  /* 0x2000000bffbc1230 */ /* 0x000fce0000004100 */
[----:B------:R-:W0:Y:S01]  /*10b0*/  @P1 LDC R180, c[0x0][0x40c] ;  /* 0x00010300ffb41b82 */ /* 0x000e220000000800 */
[----:B-1----:R-:W-:Y:S01]  /*10c0*/  @P1 FMUL.FTZ R111, R110, R111 ;  /* 0x0000006f6e6f1220 */ /* 0x002fe20000410000 */
[----:B------:R-:W-:-:S06]  /*10d0*/  @P1 HADD2.F32 R110, -RZ, R8.H0_H0 ;  /* 0x20000008ff6e1230 */ /* 0x000fcc0000004100 */
[----:B------:R-:W1:Y:S01]  /*10e0*/  @P1 LDC R115, c[0x0][0x40c] ;  /* 0x00010300ff731b82 */ /* 0x000e620000000800 */
[----:B----4-:R-:W-:Y:S01]  /*10f0*/  @P1 FMUL.FTZ R112, R112, R113 ;  /* 0x0000007170701220 */ /* 0x010fe20000410000 */
[----:B------:R-:W-:-:S06]  /*1100*/  @P1 HADD2.F32 R113, -RZ, R8.H1_H1 ;  /* 0x30000008ff711230 */ /* 0x000fcc0000004100 */
[----:B------:R-:W4:Y:S01]  /*1110*/  @P1 LDC R178, c[0x0][0x40c] ;  /* 0x00010300ffb21b82 */ /* 0x000f220000000800 */
[----:B0-----:R-:W-:Y:S01]  /*1120*/  @P1 FMUL.FTZ R182, R177, R182 ;  /* 0x000000b6b1b61220 */ /* 0x001fe20000410000 */
[----:B------:R-:W-:-:S06]  /*1130*/  @P1 HADD2.F32 R177, -RZ, R9.H0_H0 ;  /* 0x20000009ffb11230 */ /* 0x000fcc0000004100 */
[----:B------:R-:W0:Y:S01]  /*1140*/  @P1 LDC R181, c[0x0][0x40c] ;  /* 0x00010300ffb51b82 */ /* 0x000e220000000800 */
[----:B------:R-:W-:Y:S01]  /*1150*/  @P1 FMUL.FTZ R189, R179, R180 ;  /* 0x000000b4b3bd1220 */ /* 0x000fe20000410000 */
[----:B------:R-:W-:Y:S02]  /*1160*/  @P1 HADD2.F32 R179, -RZ, R9.H1_H1 ;  /* 0x30000009ffb31230 */ /* 0x000fe40000004100 */
[----:B------:R-:W-:Y:S02]  /*1170*/  @P1 HADD2.F32 R180, -RZ, R10.H0_H0 ;  /* 0x2000000affb41230 */ /* 0x000fe40000004100 */
[----:B-1----:R-:W-:Y:S01]  /*1180*/  @P1 FMUL.FTZ R115, R108, R115 ;  /* 0x000000736c731220 */ /* 0x002fe20000410000 */
[----:B----4-:R-:W-:Y:S01]  /*1190*/  @P1 FMUL.FTZ R178, R109, R178 ;  /* 0x000000b26db21220 */ /* 0x010fe20000410000 */
[----:B0-----:R-:W-:Y:S01]  /*11a0*/  @P1 FMUL.FTZ R181, R114, R181 ;  /* 0x000000b572b51220 */ /* 0x001fe20000410000 */
        /* <DEDUP_REMOVED lines=16> */
[----:B------:R-:W-:Y:S02]  /*12b0*/  HADD2.F32 R115, -RZ, R99.H1_H1 ;  /* 0x30000063ff737230 */ /* 0x000fe40000004100 */
[----:B------:R-:W-:-:S03]  /*12c0*/  HADD2.F32 R177, -RZ, R11.H1_H1 ;  /* 0x3000000bffb17230 */ /* 0x000fc60000004100 */
[----:B------:R-:W-:-:S04]  /*12d0*/  FMUL.FTZ R178, R115, UR11 ;  /* 0x0000000b73b27c20 */ /* 0x000fc80008410000 */
[----:B------:R-:W-:Y:S01]  /*12e0*/  FFMA.FTZ R115, R178, R177, R107 ;  /* 0x000000b1b2737223 */ /* 0x000fe2000001006b */
[----:B------:R-:W-:Y:S06]  /*12f0*/  BRA `(.L_x_42838) ;  /* 0x0000000000b47947 */ /* 0x000fec0003800000 */
.L_x_42837:
[----:B------:R-:W0:Y:S01]  /*1300*/  @P0 LDC R109, c[0x0][0x40c] ;  /* 0x00010300ff6d0b82 */ /* 0x000e220000000800 */
[----:B-----5:R-:W-:Y:S02]  /*1310*/  @P0 HADD2.F32 R108, -RZ, R96.H0_H0 ;  /* 0x20000060ff6c0230 */ /* 0x020fe40000004100 */
[--C-:B------:R-:W-:Y:S02]  /*1320*/  @P0 HADD2.F32 R178, -RZ, R98.reuse.H1_H1 ;  /* 0x30000062ffb20230 */ /* 0x100fe40000004100 */
[----:B------:R-:W-:Y:S02]  /*1330*/  @P0 HADD2.F32 R112, -RZ, R97.H1_H1 ;  /* 0x30000061ff700230 */ /* 0x000fe40000004100 */
[----:B------:R-:W-:Y:S01]  /*1340*/  @P0 HADD2.F32 R114, -RZ, R98.H0_H0 ;  /* 0x20000062ff720230 */ /* 0x000fe20000004100 */
[----:B------:R-:W1:Y:S01]  /*1350*/  @P0 LDC R181, c[0x0][0x40c] ;  /* 0x00010300ffb50b82 */ /* 0x000e620000000800 */
[--C-:B------:R-:W-:Y:S02]  /*1360*/  @P0 HADD2.F32 R180, -RZ, R99.reuse.H0_H0 ;  /* 0x20000063ffb40230 */ /* 0x100fe40000004100 */
[----:B------:R-:W-:-:S02]  /*1370*/  @P0 HADD2.F32 R182, -RZ, R99.H1_H1 ;  /* 0x30000063ffb60230 */ /* 0x000fc40000004100 */
[--C-:B------:R-:W-:Y:S02]  /*1380*/  @P0 HADD2.F32 R188, -RZ, R11.reuse.H0_H0 ;  /* 0x2000000bffbc0230 */ /* 0x100fe40000004100 */
[----:B------:R-:W-:Y:S01]  /*1390*/  @P0 HADD2.F32 R190, -RZ, R11.H1_H1 ;  /* 0x3000000bffbe0230 */ /* 0x000fe20000004100 */
[----:B------:R-:W2:Y:S08]  /*13a0*/  @P0 LDC R110, c[0x0][0x40c] ;  /* 0x00010300ff6e0b82 */ /* 0x000eb00000000800 */
[----:B------:R-:W3:Y:S01]  /*13b0*/  @P0 LDC R177, c[0x0][0x40c] ;  /* 0x00010300ffb10b82 */ /* 0x000ee20000000800 */
[----:B0-----:R-:W-:Y:S01]  /*13c0*/  @P0 FMUL.FTZ R111, R108, R109 ;  /* 0x0000006d6c6f0220 */ /* 0x001fe20000410000 */
[----:B------:R-:W-:-:S02]  /*13d0*/  @P0 HADD2.F32 R109, -RZ, R97.H0_H0 ;  /* 0x20000061ff6d0230 */ /* 0x000fc40000004100 */
[----:B------:R-:W-:-:S04]  /*13e0*/  @P0 HADD2.F32 R108, -RZ, R96.H1_H1 ;  /* 0x30000060ff6c0230 */ /* 0x000fc80000004100 */
[----:B------:R-:W0:Y:S01]  /*13f0*/  @P0 LDC R179, c[0x0][0x40c] ;  /* 0x00010300ffb30b82 */ /* 0x000e220000000800 */
[----:B-1----:R-:W-:Y:S01]  /*1400*/  @P0 FMUL.FTZ R181, R178, R181 ;  /* 0x000000b5b2b50220 */ /* 0x002fe20000410000 */
[----:B------:R-:W-:-:S06]  /*1410*/  @P0 HADD2.F32 R178, -RZ, R9.H0_H0 ;  /* 0x20000009ffb20230 */ /* 0x000fcc0000004100 */
[----:B------:R-:W1:Y:S01]  /*1420*/  @P0 LDC R113, c[0x0][0x40c] ;  /* 0x00010300ff710b82 */ /* 0x000e620000000800 */
[----:B--2---:R-:W-:Y:S01]  /*1430*/  @P0 FMUL.FTZ R115, R109, R110 ;  /* 0x0000006e6d730220 */ /* 0x004fe20000410000 */
[----:B------:R-:W-:-:S03]  /*1440*/  HFMA2 R110, -RZ, RZ, 0, 0 ;  /* 0x00000000ff6e7431 */ /* 0x000fc600000001ff */
[----:B------:R-:W-:Y:S01]  /*1450*/  @P0 FMUL.FTZ R110, R115, R178 ;  /* 0x000000b2736e0220 */ /* 0x000fe20000410000 */
[----:B------:R-:W-:Y:S02]  /*1460*/  @P0 HADD2.F32 R178, -RZ, R9.H1_H1 ;  /* 0x30000009ffb20230 */ /* 0x000fe40000004100 */
[----:B------:R-:W2:Y:S01]  /*1470*/  @P0 LDC R183, c[0x0][0x40c] ;  /* 0x00010300ffb70b82 */ /* 0x000ea20000000800 */
[----:B---3--:R-:W-:Y:S01]  /*1480*/  @P0 FMUL.FTZ R177, R112, R177 ;  /* 0x000000b170b10220 */ /* 0x008fe20000410000 */
[----:B------:R-:W-:-:S06]  /*1490*/  @P0 HADD2.F32 R112, -RZ, R8.H0_H0 ;  /* 0x20000008ff700230 */ /* 0x000fcc0000004100 */
[----:B------:R-:W3:Y:S01]  /*14a0*/  @P0 LDC R189, c[0x0][0x40c] ;  /* 0x00010300ffbd0b82 */ /* 0x000ee20000000800 */
[----:B0-----:R-:W-:Y:S01]  /*14b0*/  @P0 FMUL.FTZ R179, R114, R179 ;  /* 0x000000b372b30220 */ /* 0x001fe20000410000 */
[----:B------:R-:W-:Y:S02]  /*14c0*/  @P0 HADD2.F32 R114, -RZ, R8.H1_H1 ;  /* 0x30000008ff720230 */ /* 0x000fe40000004100 */
[----:B-1----:R-:W-:Y:S01]  /*14d0*/  @P0 FMUL.FTZ R113, R108, R113 ;  /* 0x000000716c710220 */ /* 0x002fe20000410000 */
[----:B------:R-:W-:Y:S02]  /*14e0*/  CS2R R108, SRZ ;  /* 0x00000000006c7805 */ /* 0x000fe4000001ff00 */
[----:B------:R-:W-:Y:S01]  /*14f0*/  @P0 FMUL.FTZ R108, R111, R112 ;  /* 0x000000706f6c0220 */ /* 0x000fe20000410000 */
[----:B------:R-:W-:Y:S01]  /*1500*/  @P0 FMUL.FTZ R109, R113, R114 ;  /* 0x00000072716d0220 */ /* 0x000fe20000410000 */
[----:B------:R-:W-:Y:S02]  /*1510*/  CS2R R112, SRZ ;  /* 0x0000000000707805 */ /* 0x000fe4000001ff00 */
[----:B------:R-:W-:-:S02]  /*1520*/  CS2R R114, SRZ ;  /* 0x0000000000727805 */ /* 0x000fc4000001ff00 */
[----:B------:R-:W-:Y:S01]  /*1530*/  MOV R111, RZ ;  /* 0x000000ff006f7202 */ /* 0x000fe20000000f00 */
[----:B--2---:R-:W-:Y:S01]  /*1540*/  @P0 FMUL.FTZ R183, R180, R183 ;  /* 0x000000b7b4b70220 */ /* 0x004fe20000410000 */
[--C-:B------:R-:W-:Y:S02]  /*1550*/  @P0 HADD2.F32 R180, -RZ, R10.reuse.H0_H0 ;  /* 0x2000000affb40230 */ /* 0x100fe40000004100 */
[----:B------:R-:W-:Y:S01]  /*1560*/  @P0 FMUL.FTZ R111, R177, R178 ;  /* 0x000000b2b16f0220 */ /* 0x000fe20000410000 */
[----:B------:R-:W-:Y:S02]  /*1570*/  @P0 FMUL.FTZ R114, R183, R188 ;  /* 0x000000bcb7720220 */ /* 0x000fe40000410000 */
[----:B------:R-:W-:Y:S01]  /*1580*/  @P0 FMUL.FTZ R112, R179, R180 ;  /* 0x000000b4b3700220 */ /* 0x000fe20000410000 */
[----:B---3--:R-:W-:Y:S01]  /*1590*/  @P0 FMUL.FTZ R189, R182, R189 ;  /* 0x000000bdb6bd0220 */ /* 0x008fe20000410000 */
[----:B------:R-:W-:-:S03]  /*15a0*/  @P0 HADD2.F32 R182, -RZ, R10.H1_H1 ;  /* 0x3000000affb60230 */ /* 0x000fc60000004100 */
[----:B------:R-:W-:Y:S02]  /*15b0*/  @P0 FMUL.FTZ R115, R189, R190 ;  /* 0x000000bebd730220 */ /* 0x000fe40000410000 */
[----:B------:R-:W-:-:S07]  /*15c0*/  @P0 FMUL.FTZ R113, R181, R182 ;  /* 0x000000b6b5710220 */ /* 0x000fce0000410000 */
.L_x_42838:
[----:B------:R-:W-:Y:S05]  /*15d0*/  BSYNC.RECONVERGENT B1 ;  /* 0x0000000000017941 */ /* 0x000fea0003800200 */
.L_x_42836:
[----:B------:R-:W0:Y:S01]  /*15e0*/  LDC.64 R178, c[0x0][0x3a8] ;  /* 0x0000ea00ffb27b82 */ /* 0x000e220000000a00 */
[----:B------:R-:W-:Y:S01]  /*15f0*/  IADD3 R176, PT, PT, R176, 0x20, RZ ;  /* 0x00000020b0b07810 */ /* 0x000fe20007ffe0ff */
[C---:B0-----:R-:W-:Y:S01]  /*1600*/  IMAD.WIDE.U32 R178, R174.reuse, 0x20, R178 ;  /* 0x00000020aeb27825 */ /* 0x041fe200078e00b2 */
[----:B------:R-:W-:-:S04]  /*1610*/  IADD3 R174, PT, PT, R174, 0x20, RZ ;  /* 0x00000020aeae7810 */ /* 0x000fc80007ffe0ff */
[----:B------:R0:W-:Y:S04]  /*1620*/  STG.E.128 desc[UR6][R178.64], R108 ;  /* 0x0000006cb2007986 */ /* 0x0001e8000c101d06 */
[----:B------:R0:W-:Y:S02]  /*1630*/  STG.E.128 desc[UR6][R178.64+0x10], R112 ;  /* 0x00001070b2007986 */ /* 0x0001e4000c101d06 */
.L_x_42833:
[----:B------:R-:W-:Y:S05]  /*1640*/  BSYNC.RECONVERGENT B0 ;  /* 0x0000000000007941 */ /* 0x000fea0003800200 */
.L_x_42832:
[----:B------:R-:W-:Y:S01]  /*1650*/  ISETP.GE.U32.AND P1, PT, R3, 0x40, PT ;  /* 0x000000400300780c */ /* 0x000fe20003f26070 */
[----:B------:R-:W-:Y:S03]  /*1660*/  BSSY.RECONVERGENT B0, `(.L_x_42839) ;  /* 0x0000074000007945 */ /* 0x000fe60003800200 */
[----:B------:R-:W-:-:S09]  /*1670*/  P2R R182, PR, RZ, 0x2 ;  /* 0x00000002ffb67803 */ /* 0x000fd20000000000 */
[----:B------:R-:W-:Y:S05]  /*1680*/  @!P1 BRA `(.L_x_42840) ;  /* 0x0000000400c49947 */ /* 0x000fea0003800000 */
[----:B------:R-:W-:Y:S01]  /*1690*/  ISETP.NE.U32.AND P1, PT, RZ, UR8, PT ;  /* 0x00000008ff007c0c */ /* 0x000fe2000bf25070 */
[----:B------:R-:W1:Y:S03]  /*16a0*/  @P0 LDC.64 R116, c[0x0][0x390] ;  /* 0x0000e400ff740b82 */ /* 0x000e660000000a00 */
[----:B------:R-:W-:-:S13]  /*16b0*/  ISETP.NE.AND.EX P1, PT, RZ, UR9, PT, P1 ;  /* 0x00000009ff007c0c */ /* 0x000fda000bf25310 */
[----:B------:R-:W2:Y:S01]  /*16c0*/  @P1 LDC.64 R118, c[0x0][0x3a0] ;  /* 0x0000e800ff761b82 */ /* 0x000ea20000000a00 */
[----:B-1----:R-:W-:-:S05]  /*16d0*/  @P0 IMAD.WIDE.U32 R116, R176, 0x10, R116 ;  /* 0x00000010b0740825 */ /* 0x002fca00078e0074 */
[----:B------:R1:W5:Y:S01]  /*16e0*/  @P0 LDG.E.128 R96, desc[UR6][R116.64] ;  /* 0x0000000674600981 */ /* 0x000362000c1e1d00 */
[----:B--2---:R-:W-:-:S05]  /*16f0*/  @P1 IMAD.WIDE.U32 R118, R174, 0x20, R118 ;  /* 0x00000020ae761825 */ /* 0x004fca00078e0076 */
[----:B------:R1:W5:Y:S04]  /*1700*/  @P1 LDG.E.128 R100, desc[UR6][R118.64] ;  /* 0x0000000676641981 */ /* 0x000368000c1e1d00 */
[----:B------:R1:W5:Y:S01]  /*1710*/  @P1 LDG.E.128 R104, desc[UR6][R118.64+0x10] ;  /* 0x0000100676681981 */ /* 0x000362000c1e1d00 */
[----:B------:R-:W-:Y:S04]  /*1720*/  BSSY.RECONVERGENT B1, `(.L_x_42841) ;  /* 0x0000061000017945 */ /* 0x000fe80003800200 */
[----:B------:R-:W-:Y:S05]  /*1730*/  @!P1 BRA `(.L_x_42842) ;  /* 0x0000000000c89947 */ /* 0x000fea0003800000 */
[----:B------:R-:W-:-:S13]  /*1740*/  ISETP.GT.AND P1, PT, R0, RZ, PT ;  /* 0x000000ff0000720c */ /* 0x000fda0003f24270 */
[----:B------:R-:W2:Y:S01]  /*1750*/  @P1 LDC R123, c[0x0][0x40c] ;  /* 0x00010300ff7b1b82 */ /* 0x000ea20000000800 */
[--C-:B-----5:R-:W-:Y:S02]  /*1760*/  @P1 HADD2.F32 R122, -RZ, R97.reuse.H0_H0 ;  /* 0x20000061ff7a1230 */ /* 0x120fe40000004100 */
[----:B------:R-:W-:Y:S02]  /*1770*/  @P1 HADD2.F32 R177, -RZ, R97.H1_H1 ;  /* 0x30000061ffb11230 */ /* 0x000fe40000004100 */
[--C-:B-1----:R-:W-:Y:S02]  /*1780*/  @P1 HADD2.F32 R118, -RZ, R96.reuse.H1_H1 ;  /* 0x30000060ff761230 */ /* 0x102fe40000004100 */
[----:B------:R-:W-:Y:S01]  /*1790*/  @P1 HADD2.F32 R116, -RZ, R96.H0_H0 ;  /* 0x20000060ff741230 */ /* 0x000fe20000004100 */
[----:B0-----:R-:W0:Y:S08]  /*17a0*/  @P1 LDC R178, c[0x0][0x40c] ;  /* 0x00010300ffb21b82 */ /* 0x001e300000000800 */
[----:B------:R-:W1:Y:S08]  /*17b0*/  @P1 LDC R119, c[0x0][0x40c] ;  /* 0x00010300ff771b82 */ /* 0x000e700000000800 */
[----:B------:R-:W3:Y:S01]  /*17c0*/  @P1 LDC R180, c[0x0][0x40c] ;  /* 0x00010300ffb41b82 */ /* 0x000ee20000000800 */
[----:B--2---:R-:W-:Y:S01]  /*17d0*/  @P1 FMUL.FTZ R181, R122, R123 ;  /* 0x0000007b7ab51220 */ /* 0x004fe20000410000 */
[----:B------:R-:W-:-:S02]  /*17e0*/  @P1 HADD2.F32 R123, -RZ, R98.H1_H1 ;  /* 0x30000062ff7b1230 */ /* 0x000fc40000004100 */
[----:B------:R-:W-:-:S04]  /*17f0*/  @P1 HADD2.F32 R122, -RZ, R98.H0_H0 ;  /* 0x20000062ff7a1230 */ /* 0x000fc80000004100 */
[----:B------:R-:W2:Y:S01]  /*1800*/  @P1 LDC R117, c[0x0][0x40c] ;  /* 0x00010300ff751b82 */ /* 0x000ea20000000800 */
[----:B0-----:R-:W-:Y:S01]  /*1810*/  @P1 FMUL.FTZ R188, R177, R178 ;  /* 0x000000b2b1bc1220 */ /* 0x001fe20000410000 */
[----:B------:R-:W-:Y:S02]  /*1820*/  @P1 HADD2.F32 R177, -RZ, R99.H0_H0 ;  /* 0x20000063ffb11230 */ /* 0x000fe40000004100 */
[----:B------:R-:W-:-:S04]  /*1830*/  @P1 HADD2.F32 R178, -RZ, R21.H1_H1 ;  /* 0x30000015ffb21230 */ /* 0x000fc80000004100 */
[----:B------:R-:W0:Y:S01]  /*1840*/  @P1 LDC R179, c[0x0][0x40c] ;  /* 0x00010300ffb31b82 */ /* 0x000e220000000800 */
[----:B-1----:R-:W-:Y:S01]  /*1850*/  @P1 FMUL.FTZ R120, R118, R119 ;  /* 0x0000007776781220 */ /* 0x002fe20000410000 */
[--C-:B------:R-:W-:Y:S02]  /*1860*/  @P1 HADD2.F32 R118, -RZ, R20.reuse.H1_H1 ;  /* 0x30000014ff761230 */ /* 0x100fe40000004100 */
[----:B------:R-:W-:-:S04]  /*1870*/  @P1 HADD2.F32 R119, -RZ, R20.H0_H0 ;  /* 0x20000014ff771230 */ /* 0x000fc80000004100 */
[----:B------:R-:W1:Y:S01]  /*1880*/  @P1 LDC R192, c[0x0][0x40c] ;  /* 0x00010300ffc01b82 */ /* 0x000e620000000800 */
[----:B---3--:R-:W-:Y:S01]  /*1890*/  @P1 FMUL.FTZ R190, R123, R180 ;  /* 0x000000b47bbe1220 */ /* 0x008fe20000410000 */
[----:B------:R-:W-:Y:S02]  /*18a0*/  @P1 HADD2.F32 R123, -RZ, R21.H0_H0 ;  /* 0x20000015ff7b1230 */ /* 0x000fe40000004100 */
[--C-:B------:R-:W-:Y:S02]  /*18b0*/  @P1 HADD2.F32 R180, -RZ, R22.reuse.H1_H1 ;  /* 0x30000016ffb41230 */ /* 0x100fe40000004100 */
[----:B--2---:R-:W-:Y:S01]  /*18c0*/  @P1 FMUL.FTZ R121, R116, R117 ;  /* 0x0000007574791220 */ /* 0x004fe20000410000 */
[----:B------:R-:W-:Y:S01]  /*18d0*/  MOV R117, R101 ;  /* 0x0000006500757202 */ /* 0x000fe20000000f00 */
[----:B------:R-:W-:Y:S01]  /*18e0*/  @P1 FFMA.FTZ R117, R120, R118, R101 ;  /* 0x0000007678751223 */ /* 0x000fe20000010065 */
[----:B------:R-:W-:Y:S01]  /*18f0*/  MOV R116, R100 ;  /* 0x0000006400747202 */ /* 0x000fe20000000f00 */
[----:B------:R-:W-:Y:S01]  /*1900*/  @P1 FFMA.FTZ R116, R121, R119, R100 ;  /* 0x0000007779741223 */ /* 0x000fe20000010064 */
[----:B------:R-:W-:Y:S01]  /*1910*/  MOV R118, R102 ;  /* 0x0000006600767202 */ /* 0x000fe20000000f00 */
[----:B------:R-:W-:Y:S01]  /*1920*/  @P1 FFMA.FTZ R118, R181, R123, R102 ;  /* 0x0000007bb5761223 */ /* 0x000fe20000010066 */
[----:B------:R-:W-:Y:S01]  /*1930*/  MOV R119, R103 ;  /* 0x0000006700777202 */ /* 0x000fe20000000f00 */
[----:B0-----:R-:W-:Y:S01]  /*1940*/  @P1 FMUL.FTZ R183, R122, R179 ;  /* 0x000000b37ab71220 */ /* 0x001fe20000410000 */
[----:B------:R-:W-:Y:S01]  /*1950*/  @P1 HADD2.F32 R179, -RZ, R23.H0_H0 ;  /* 0x20000017ffb31230 */ /* 0x000fe20000004100 */
[----:B------:R-:W-:Y:S01]  /*1960*/  MOV R120, R104 ;  /* 0x0000006800787202 */ /* 0x000fe20000000f00 */
[----:B------:R-:W-:Y:S01]  /*1970*/  @P1 FFMA.FTZ R119, R188, R178, R103 ;  /* 0x000000b2bc771223 */ /* 0x000fe20000010067 */
[----:B------:R-:W-:Y:S01]  /*1980*/  MOV R121, R105 ;  /* 0x0000006900797202 */ /* 0x000fe20000000f00 */
[----:B------:R-:W-:Y:S01]  /*1990*/  @P1 FFMA.FTZ R121, R190, R180, R105 ;  /* 0x000000b4be791223 */ /* 0x000fe20000010069 */
[----:B------:R-:W-:Y:S01]  /*19a0*/  MOV R122, R106 ;  /* 0x0000006a007a7202 */ /* 0x000fe20000000f00 */
[----:B-1----:R-:W-:Y:S01]  /*19b0*/  @P1 FMUL.FTZ R189, R177, R192 ;  /* 0x000000c0b1bd1220 */ /* 0x002fe20000410000 */
[----:B------:R-:W-:Y:S01]  /*19c0*/  @P1 HADD2.F32 R177, -RZ, R22.H0_H0 ;  /* 0x20000016ffb11230 */ /* 0x000fe20000004100 */
[----:B------:R-:W-:-:S02]  /*19d0*/  MOV R123, R107 ;  /* 0x0000006b007b7202 */ /* 0x000fc40000000f00 */
[----:B------:R-:W-:Y:S02]  /*19e0*/  @P1 FFMA.FTZ R122, R189, R179, R106 ;  /* 0x000000b3bd7a1223 */ /* 0x000fe4000001006a */
[----:B------:R-:W-:Y:S01]  /*19f0*/  @P1 FFMA.FTZ R120, R183, R177, R104 ;  /* 0x000000b1b7781223 */ /* 0x000fe20000010068 */
[----:B------:R-:W-:Y:S06]  /*1a00*/  @!P1 BRA `(.L_x_42843) ;  /* 0x0000000000c89947 */ /* 0x000fec0003800000 */
[----:B------:R-:W-:Y:S02]  /*1a10*/  HADD2.F32 R123, -RZ, R99.H1_H1 ;  /* 0x30000063ff7b7230 */ /* 0x000fe40000004100 */
[----:B------:R-:W-:-:S03]  /*1a20*/  HADD2.F32 R178, -RZ, R23.H1_H1 ;  /* 0x30000017ffb27230 */ /* 0x000fc60000004100 */
[----:B------:R-:W-:-:S04]  /*1a30*/  FMUL.FTZ R180, R123, UR11 ;  /* 0x0000000b7bb47c20 */ /* 0x000fc80008410000 */
[----:B------:R-:W-:Y:S01]  /*1a40*/  FFMA.FTZ R123, R180, R178, R107 ;  /* 0x000000b2b47b7223 */ /* 0x000fe2000001006b */
[----:B------:R-:W-:Y:S06]  /*1a50*/  BRA `(.L_x_42843) ;  /* 0x0000000000b47947 */ /* 0x000fec0003800000 */
.L_x_42842:
[----:B-1----:R-:W1:Y:S01]  /*1a60*/  @P0 LDC R117, c[0x0][0x40c] ;  /* 0x00010300ff750b82 */ /* 0x002e620000000800 */
[----:B-----5:R-:W-:Y:S02]  /*1a70*/  @P0 HADD2.F32 R116, -RZ, R96.H0_H0 ;  /* 0x20000060ff740230 */ /* 0x020fe40000004100 */
[--C-:B0-----:R-:W-:Y:S02]  /*1a80*/  @P0 HADD2.F32 R178, -RZ, R98.reuse.H1_H1 ;  /* 0x30000062ffb20230 */ /* 0x101fe40000004100 */
[----:B------:R-:W-:Y:S02]  /*1a90*/  @P0 HADD2.F32 R120, -RZ, R97.H1_H1 ;  /* 0x30000061ff780230 */ /* 0x000fe40000004100 */
[----:B------:R-:W-:Y:S01]  /*1aa0*/  @P0 HADD2.F32 R122, -RZ, R98.H0_H0 ;  /* 0x20000062ff7a0230 */ /* 0x000fe20000004100 */
[----:B------:R-:W0:Y:S01]  /*1ab0*/  @P0 LDC R181, c[0x0][0x40c] ;  /* 0x00010300ffb50b82 */ /* 0x000e220000000800 */
[--C-:B------:R-:W-:Y:S02]  /*1ac0*/  @P0 HADD2.F32 R180, -RZ, R99.reuse.H0_H0 ;  /* 0x20000063ffb40230 */ /* 0x100fe40000004100 */
[----:B------:R-:W-:-:S02]  /*1ad0*/  @P0 HADD2.F32 R188, -RZ, R99.H1_H1 ;  /* 0x30000063ffbc0230 */ /* 0x000fc40000004100 */
[--C-:B------:R-:W-:Y:S02]  /*1ae0*/  @P0 HADD2.F32 R190, -RZ, R23.reuse.H0_H0 ;  /* 0x20000017ffbe0230 */ /* 0x100fe40000004100 */
[----:B------:R-:W-:Y:S01]  /*1af0*/  @P0 HADD2.F32 R192, -RZ, R23.H1_H1 ;  /* 0x30000017ffc00230 */ /* 0x000fe20000004100 */
[----:B------:R-:W2:Y:S08]  /*1b00*/  @P0 LDC R118, c[0x0][0x40c] ;  /* 0x00010300ff760b82 */ /* 0x000eb00000000800 */
[----:B------:R-:W3:Y:S01]  /*1b10*/  @P0 LDC R177, c[0x0][0x40c] ;  /* 0x00010300ffb10b82 */ /* 0x000ee20000000800 */
[----:B-1----:R-:W-:Y:S01]  /*1b20*/  @P0 FMUL.FTZ R119, R116, R117 ;  /* 0x0000007574770220 */ /* 0x002fe20000410000 */
[----:B------:R-:W-:-:S02]  /*1b30*/  @P0 HADD2.F32 R117, -RZ, R97.H0_H0 ;  /* 0x20000061ff750230 */ /* 0x000fc40000004100 */
[----:B------:R-:W-:-:S04]  /*1b40*/  @P0 HADD2.F32 R116, -RZ, R96.H1_H1 ;  /* 0x30000060ff740230 */ /* 0x000fc80000004100 */
[----:B------:R-:W1:Y:S01]  /*1b50*/  @P0 LDC R179, c[0x0][0x40c] ;  /* 0x00010300ffb30b82 */ /* 0x000e620000000800 */
[----:B0-----:R-:W-:Y:S01]  /*1b60*/  @P0 FMUL.FTZ R181, R178, R181 ;  /* 0x000000b5b2b50220 */ /* 0x001fe20000410000 */
[----:B------:R-:W-:-:S06]  /*1b70*/  @P0 HADD2.F32 R178, -RZ, R21.H0_H0 ;  /* 0x20000015ffb20230 */ /* 0x000fcc0000004100 */
[----:B------:R-:W0:Y:S01]  /*1b80*/  @P0 LDC R121, c[0x0][0x40c] ;  /* 0x00010300ff790b82 */ /* 0x000e220000000800 */
        /* <DEDUP_REMOVED lines=8> */
[----:B-1----:R-:W-:Y:S01]  /*1c10*/  @P0 FMUL.FTZ R179, R122, R179 ;  /* 0x000000b37ab30220 */ /* 0x002fe20000410000 */
[----:B------:R-:W-:Y:S02]  /*1c20*/  @P0 HADD2.F32 R122, -RZ, R20.H1_H1 ;  /* 0x30000014ff7a0230 */ /* 0x000fe40000004100 */
[----:B0-----:R-:W-:Y:S01]  /*1c30*/  @P0 FMUL.FTZ R121, R116, R121 ;  /* 0x0000007974790220 */ /* 0x001fe20000410000 */
        /* <DEDUP_REMOVED lines=15> */
.L_x_42843:
[----:B------:R-:W-:Y:S05]  /*1d30*/  BSYNC.RECONVERGENT B1 ;  /* 0x0000000000017941 */ /* 0x000fea0003800200 */
.L_x_42841:
[----:B------:R-:W0:Y:S01]  /*1d40*/  LDC.64 R178, c[0x0][0x3a8] ;  /* 0x0000ea00ffb27b82 */ /* 0x000e220000000a00 */
[----:B------:R-:W-:Y:S01]  /*1d50*/  IADD3 R176, PT, PT, R176, 0x20, RZ ;  /* 0x00000020b0b07810 */ /* 0x000fe20007ffe0ff */
[C---:B0-----:R-:W-:Y:S01]  /*1d60*/  IMAD.WIDE.U32 R178, R174.reuse, 0x20, R178 ;  /* 0x00000020aeb27825 */ /* 0x041fe200078e00b2 */
[----:B------:R-:W-:-:S04]  /*1d70*/  IADD3 R174, PT, PT, R174, 0x20, RZ ;  /* 0x00000020aeae7810 */ /* 0x000fc80007ffe0ff */
[----:B------:R1:W-:Y:S04]  /*1d80*/  STG.E.128 desc[UR6][R178.64], R116 ;  /* 0x00000074b2007986 */ /* 0x0003e8000c101d06 */
[----:B------:R1:W-:Y:S02]  /*1d90*/  STG.E.128 desc[UR6][R178.64+0x10], R120 ;  /* 0x00001078b2007986 */ /* 0x0003e4000c101d06 */
.L_x_42840:
[----:B------:R-:W-:Y:S05]  /*1da0*/  BSYNC.RECONVERGENT B0 ;  /* 0x0000000000007941 */ /* 0x000fea0003800200 */
.L_x_42839:
[----:B------:R-:W-:Y:S01]  /*1db0*/  ISETP.GE.U32.AND P1, PT, R3, 0x60, PT ;  /* 0x000000600300780c */ /* 0x000fe20003f26070 */
[----:B------:R-:W-:Y:S03]  /*1dc0*/  BSSY.RECONVERGENT B0, `(.L_x_42844) ;  /* 0x0000074000007945 */ /* 0x000fe60003800200 */
[----:B------:R-:W-:-:S09]  /*1dd0*/  P2R R183, PR, RZ, 0x2 ;  /* 0x00000002ffb77803 */ /* 0x000fd20000000000 */
[----:B------:R-:W-:Y:S05]  /*1de0*/  @!P1 BRA `(.L_x_42845) ;  /* 0x0000000400c49947 */ /* 0x000fea0003800000 */
[----:B------:R-:W-:Y:S01]  /*1df0*/  ISETP.NE.U32.AND P1, PT, RZ, UR8, PT ;  /* 0x00000008ff007c0c */ /* 0x000fe2000bf25070 */
[----:B------:R-:W2:Y:S03]  /*1e00*/  @P0 LDC.64 R124, c[0x0][0x390] ;  /* 0x0000e400ff7c0b82 */ /* 0x000ea60000000a00 */
[----:B------:R-:W-:-:S13]  /*1e10*/  ISETP.NE.AND.EX P1, PT, RZ, UR9, PT, P1 ;  /* 0x00000009ff007c0c */ /* 0x000fda000bf25310 */
[----:B------:R-:W3:Y:S01]  /*1e20*/  @P1 LDC.64 R126, c[0x0][0x3a0] ;  /* 0x0000e800ff7e1b82 */ /* 0x000ee20000000a00 */
[----:B--2---:R-:W-:-:S05]  /*1e30*/  @P0 IMAD.WIDE.U32 R124, R176, 0x10, R124 ;  /* 0x00000010b07c0825 */ /* 0x004fca00078e007c */
[----:B------:R2:W5:Y:S01]  /*1e40*/  @P0 LDG.E.128 R96, desc[UR6][R124.64] ;  /* 0x000000067c600981 */ /* 0x000562000c1e1d00 */
[----:B---3--:R-:W-:-:S05]  /*1e50*/  @P1 IMAD.WIDE.U32 R126, R174, 0x20, R126 ;  /* 0x00000020ae7e1825 */ /* 0x008fca00078e007e */
[----:B------:R2:W5:Y:S04]  /*1e60*/  @P1 LDG.E.128 R100, desc[UR6][R126.64] ;  /* 0x000000067e641981 */ /* 0x000568000c1e1d00 */
[----:B------:R2:W5:Y:S01]  /*1e70*/  @P1 LDG.E.128 R104, desc[UR6][R126.64+0x10] ;  /* 0x000010067e681981 */ /* 0x000562000c1e1d00 */
[----:B------:R-:W-:Y:S04]  /*1e80*/  BSSY.RECONVERGENT B1, `(.L_x_42846) ;  /* 0x0000061000017945 */ /* 0x000fe80003800200 */
[----:B------:R-:W-:Y:S05]  /*1e90*/  @!P1 BRA `(.L_x_42847) ;  /* 0x0000000000c89947 */ /* 0x000fea0003800000 */
[----:B------:R-:W-:-:S13]  /*1ea0*/  ISETP.GT.AND P1, PT, R0, RZ, PT ;  /* 0x000000ff0000720c */ /* 0x000fda0003f24270 */
[----:B------:R-:W3:Y:S01]  /*1eb0*/  @P1 LDC R131, c[0x0][0x40c] ;  /* 0x00010300ff831b82 */ /* 0x000ee20000000800 */
[--C-:B-----5:R-:W-:Y:S02]  /*1ec0*/  @P1 HADD2.F32 R130, -RZ, R97.reuse.H0_H0 ;  /* 0x20000061ff821230 */ /* 0x120fe40000004100 */
[----:B------:R-:W-:Y:S02]  /*1ed0*/  @P1 HADD2.F32 R177, -RZ, R97.H1_H1 ;  /* 0x30000061ffb11230 */ /* 0x000fe40000004100 */
[--C-:B--2---:R-:W-:Y:S02]  /*1ee0*/  @P1 HADD2.F32 R126, -RZ, R96.reuse.H1_H1 ;  /* 0x30000060ff7e1230 */ /* 0x104fe40000004100 */
[----:B------:R-:W-:Y:S01]  /*1ef0*/  @P1 HADD2.F32 R124, -RZ, R96.H0_H0 ;  /* 0x20000060ff7c1230 */ /* 0x000fe20000004100 */
[----:B01----:R-:W0:Y:S08]  /*1f00*/  @P1 LDC R178, c[0x0][0x40c] ;  /* 0x00010300ffb21b82 */ /* 0x003e300000000800 */
[----:B------:R-:W1:Y:S08]  /*1f10*/  @P1 LDC R127, c[0x0][0x40c] ;  /* 0x00010300ff7f1b82 */ /* 0x000e700000000800 */
[----:B------:R-:W2:Y:S01]  /*1f20*/  @P1 LDC R180, c[0x0][0x40c] ;  /* 0x00010300ffb41b82 */ /* 0x000ea20000000800 */
[----:B---3--:R-:W-:Y:S01]  /*1f30*/  @P1 FMUL.FTZ R181, R130, R131 ;  /* 0x0000008382b51220 */ /* 0x008fe20000410000 */
[----:B------:R-:W-:-:S02]  /*1f40*/  @P1 HADD2.F32 R131, -RZ, R98.H1_H1 ;  /* 0x30000062ff831230 */ /* 0x000fc40000004100 */
[----:B------:R-:W-:-:S04]  /*1f50*/  @P1 HADD2.F32 R130, -RZ, R98.H0_H0 ;  /* 0x20000062ff821230 */ /* 0x000fc80000004100 */
[----:B------:R-:W3:Y:S01]  /*1f60*/  @P1 LDC R125, c[0x0][0x40c] ;  /* 0x00010300ff7d1b82 */ /* 0x000ee20000000800 */
        /* <DEDUP_REMOVED lines=8> */
[----:B--2---:R-:W-:Y:S01]  /*1ff0*/  @P1 FMUL.FTZ R190, R131, R180 ;  /* 0x000000b483be1220 */ /* 0x004fe20000410000 */
[----:B------:R-:W-:Y:S02]  /*2000*/  @P1 HADD2.F32 R131, -RZ, R33.H0_H0 ;  /* 0x20000021ff831230 */ /* 0x000fe40000004100 */
[--C-:B------:R-:W-:Y:S02]  /*2010*/  @P1 HADD2.F32 R180, -RZ, R34.reuse.H1_H1 ;  /* 0x30000022ffb41230 */ /* 0x100fe40000004100 */
[----:B---3--:R-:W-:Y:S01]  /*2020*/  @P1 FMUL.FTZ R129, R124, R125 ;  /* 0x0000007d7c811220 */ /* 0x008fe20000410000 */
        /* <DEDUP_REMOVED lines=25> */
.L_x_42847:
[----:B--2---:R-:W2:Y:S01]  /*21c0*/  @P0 LDC R125, c[0x0][0x40c] ;  /* 0x00010300ff7d0b82 */ /* 0x004ea20000000800 */
[----:B-----5:R-:W-:Y:S02]  /*21d0*/  @P0 HADD2.F32 R124, -RZ, R96.H0_H0 ;  /* 0x20000060ff7c0230 */ /* 0x020fe40000004100 */
[--C-:B01----:R-:W-:Y:S02]  /*21e0*/  @P0 HADD2.F32 R178, -RZ, R98.reuse.H1_H1 ;  /* 0x30000062ffb20230 */ /* 0x103fe40000004100 */
[----:B------:R-:W-:Y:S02]  /*21f0*/  @P0 HADD2.F32 R128, -RZ, R97.H1_H1 ;  /* 0x30000061ff800230 */ /* 0x000fe40000004100 */
[----:B------:R-:W-:Y:S01]  /*2200*/  @P0 HADD2.F32 R130, -RZ, R98.H0_H0 ;  /* 0x20000062ff820230 */ /* 0x000fe20000004100 */
[----:B------:R-:W0:Y:S01]  /*2210*/  @P0 LDC R181, c[0x0][0x40c] ;  /* 0x00010300ffb50b82 */ /* 0x000e220000000800 */
[--C-:B------:R-:W-:Y:S02]  /*2220*/  @P0 HADD2.F32 R180, -RZ, R99.reuse.H0_H0 ;  /* 0x20000063ffb40230 */ /* 0x100fe40000004100 */
[----:B------:R-:W-:-:S02]  /*2230*/  @P0 HADD2.F32 R188, -RZ, R99.H1_H1 ;  /* 0x30000063ffbc0230 */ /* 0x000fc40000004100 */
[--C-:B------:R-:W-:Y:S02]  /*2240*/  @P0 HADD2.F32 R190, -RZ, R35.reuse.H0_H0 ;  /* 0x20000023ffbe0230 */ /* 0x100fe40000004100 */
[----:B------:R-:W-:Y:S01]  /*2250*/  @P0 HADD2.F32 R192, -RZ, R35.H1_H1 ;  /* 0x30000023ffc00230 */ /* 0x000fe20000004100 */
[----:B------:R-:W1:Y:S08]  /*2260*/  @P0 LDC R126, c[0x0][0x40c] ;  /* 0x00010300ff7e0b82 */ /* 0x000e700000000800 */
[----:B------:R-:W3:Y:S01]  /*2270*/  @P0 LDC R177, c[0x0][0x40c] ;  /* 0x00010300ffb10b82 */ /* 0x000ee20000000800 */
[----:B--2---:R-:W-:Y:S01]  /*2280*/  @P0 FMUL.FTZ R127, R124, R125 ;  /* 0x0000007d7c7f0220 */ /* 0x004fe20000410000 */
[----:B------:R-:W-:-:S02]  /*2290*/  @P0 HADD2.F32 R125, -RZ, R97.H0_H0 ;  /* 0x20000061ff7d0230 */ /* 0x000fc40000004100 */
[----:B------:R-:W-:-:S04]  /*22a0*/  @P0 HADD2.F32 R124, -RZ, R96.H1_H1 ;  /* 0x30000060ff7c0230 */ /* 0x000fc80000004100 */
[----:B------:R-:W2:Y:S01]  /*22b0*/  @P0 LDC R179, c[0x0][0x40c] ;  /* 0x00010300ffb30b82 */ /* 0x000ea20000000800 */
[----:B0-----:R-:W-:Y:S01]  /*22c0*/  @P0 FMUL.FTZ R181, R178, R181 ;  /* 0x000000b5b2b50220 */ /* 0x001fe20000410000 */
[----:B------:R-:W-:-:S06]  /*22d0*/  @P0 HADD2.F32 R178, -RZ, R33.H0_H0 ;  /* 0x20000021ffb20230 */ /* 0x000fcc0000004100 */
[----:B------:R-:W0:Y:S01]  /*22e0*/  @P0 LDC R129, c[0x0][0x40c] ;  /* 0x00010300ff810b82 */ /* 0x000e220000000800 */
[----:B-1----:R-:W-:Y:S01]  /*22f0*/  @P0 FMUL.FTZ R131, R125, R126 ;  /* 0x0000007e7d830220 */ /* 0x002fe20000410000 */
[----:B------:R-:W-:-:S03]  /*2300*/  HFMA2 R126, -RZ, RZ, 0, 0 ;  /* 0x00000000ff7e7431 */ /* 0x000fc600000001ff */
[----:B------:R-:W-:Y:S01]  /*2310*/  @P0 FMUL.FTZ R126, R131, R178 ;  /* 0x000000b2837e0220 */ /* 0x000fe20000410000 */
[----:B------:R-:W-:Y:S02]  /*2320*/  @P0 HADD2.F32 R178, -RZ, R33.H1_H1 ;  /* 0x30000021ffb20230 */ /* 0x000fe40000004100 */
[----:B------:R-:W1:Y:S01]  /*2330*/  @P0 LDC R189, c[0x0][0x40c] ;  /* 0x00010300ffbd0b82 */ /* 0x000e620000000800 */
[----:B---3--:R-:W-:Y:S01]  /*2340*/  @P0 FMUL.FTZ R177, R128, R177 ;  /* 0x000000b180b10220 */ /* 0x008fe20000410000 */
[----:B------:R-:W-:-:S06]  /*2350*/  @P0 HADD2.F32 R128, -RZ, R32.H0_H0 ;  /* 0x20000020ff800230 */ /* 0x000fcc0000004100 */
[----:B------:R-:W3:Y:S01]  /*2360*/  @P0 LDC R191, c[0x0][0x40c] ;  /* 0x00010300ffbf0b82 */ /* 0x000ee20000000800 */
[----:B--2---:R-:W-:Y:S01]  /*2370*/  @P0 FMUL.FTZ R179, R130, R179 ;  /* 0x000000b382b30220 */ /* 0x004fe20000410000 */
        /* <DEDUP_REMOVED lines=8> */
[----:B-1----:R-:W-:Y:S01]  /*2400*/  @P0 FMUL.FTZ R189, R180, R189 ;  /* 0x000000bdb4bd0220 */ /* 0x002fe20000410000 */
        /* <DEDUP_REMOVED lines=8> */
.L_x_42848:
[----:B------:R-:W-:Y:S05]  /*2490*/  BSYNC.RECONVERGENT B1 ;  /* 0x0000000000017941 */ /* 0x000fea0003800200 */
.L_x_42846:
[----:B------:R-:W0:Y:S01]  /*24a0*/  LDC.64 R178, c[0x0][0x3a8] ;  /* 0x0000ea00ffb27b82 */ /* 0x000e220000000a00 */
[----:B------:R-:W-:Y:S01]  /*24b0*/  IADD3 R176, PT, PT, R176, 0x20, RZ ;  /* 0x00000020b0b07810 */ /* 0x000fe20007ffe0ff */
[C---:B0-----:R-:W-:Y:S01]  /*24c0*/  IMAD.WIDE.U32 R178, R174.reuse, 0x20, R178 ;  /* 0x00000020aeb27825 */ /* 0x041fe200078e00b2 */
[----:B------:R-:W-:-:S04]  /*24d0*/  IADD3 R174, PT, PT, R174, 0x20, RZ ;  /* 0x00000020aeae7810 */ /* 0x000fc80007ffe0ff */
[----:B------:R2:W-:Y:S04]  /*24e0*/  STG.E.128 desc[UR6][R178.64], R124 ;  /* 0x0000007cb2007986 */ /* 0x0005e8000c101d06 */
[----:B------:R2:W-:Y:S02]  /*24f0*/  STG.E.128 desc[UR6][R178.64+0x10], R128 ;  /* 0x00001080b2007986 */ /* 0x0005e4000c101d06 */
.L_x_42845:
[----:B------:R-:W-:Y:S05]  /*2500*/  BSYNC.RECONVERGENT B0 ;  /* 0x0000000000007941 */ /* 0x000fea0003800200 */
.L_x_42844:
[----:B------:R-:W-:Y:S01]  /*2510*/  ISETP.GE.U32.AND P1, PT, R3, 0x80, PT ;  /* 0x000000800300780c */ /* 0x000fe20003f26070 */
[----:B------:R-:W-:Y:S03]  /*2520*/  BSSY.RECONVERGENT B0, `(.L_x_42849) ;  /* 0x0000074000007945 */ /* 0x000fe60003800200 */
[----:B------:R-:W-:-:S09]  /*2530*/  P2R R188, PR, RZ, 0x2 ;  /* 0x00000002ffbc7803 */ /* 0x000fd20000000000 */
[----:B------:R-:W-:Y:S05]  /*2540*/  @!P1 BRA `(.L_x_42850) ;  /* 0x0000000400c49947 */ /* 0x000fea0003800000 */
[----:B------:R-:W-:Y:S01]  /*2550*/  ISETP.NE.U32.AND P1, PT, RZ, UR8, PT ;  /* 0x00000008ff007c0c */ /* 0x000fe2000bf25070 */
[----:B------:R-:W3:Y:S03]  /*2560*/  @P0 LDC.64 R132, c[0x0][0x390] ;  /* 0x0000e400ff840b82 */ /* 0x000ee60000000a00 */
[----:B------:R-:W-:-:S13]  /*2570*/  ISETP.NE.AND.EX P1, PT, RZ, UR9, PT, P1 ;  /* 0x00000009ff007c0c */ /* 0x000fda000bf25310 */
[----:B------:R-:W4:Y:S01]  /*2580*/  @P1 LDC.64 R134, c[0x0][0x3a0] ;  /* 0x0000e800ff861b82 */ /* 0x000f220000000a00 */
[----:B---3--:R-:W-:-:S05]  /*2590*/  @P0 IMAD.WIDE.U32 R132, R176, 0x10, R132 ;  /* 0x00000010b0840825 */ /* 0x008fca00078e0084 */
[----:B------:R3:W5:Y:S01]  /*25a0*/  @P0 LDG.E.128 R96, desc[UR6][R132.64] ;  /* 0x0000000684600981 */ /* 0x000762000c1e1d00 */
[----:B----4-:R-:W-:-:S05]  /*25b0*/  @P1 IMAD.WIDE.U32 R134, R174, 0x20, R134 ;  /* 0x00000020ae861825 */ /* 0x010fca00078e0086 */
[----:B------:R3:W5:Y:S04]  /*25c0*/  @P1 LDG.E.128 R100, desc[UR6][R134.64] ;  /* 0x0000000686641981 */ /* 0x000768000c1e1d00 */
[----:B------:R3:W5:Y:S01]  /*25d0*/  @P1 LDG.E.128 R104, desc[UR6][R134.64+0x10] ;  /* 0x0000100686681981 */ /* 0x000762000c1e1d00 */
[----:B------:R-:W-:Y:S04]  /*25e0*/  BSSY.RECONVERGENT B1, `(.L_x_42851) ;  /* 0x0000061000017945 */ /* 0x000fe80003800200 */
[----:B------:R-:W-:Y:S05]  /*25f0*/  @!P1 BRA `(.L_x_42852) ;  /* 0x0000000000c89947 */ /* 0x000fea0003800000 */
[----:B------:R-:W-:-:S13]  /*2600*/  ISETP.GT.AND P1, PT, R0, RZ, PT ;  /* 0x000000ff0000720c */ /* 0x000fda0003f24270 */
[----:B------:R-:W4:Y:S01]  /*2610*/  @P1 LDC R139, c[0x0][0x40c] ;  /* 0x00010300ff8b1b82 */ /* 0x000f220000000800 */
[--C-:B-----5:R-:W-:Y:S02]  /*2620*/  @P1 HADD2.F32 R138, -RZ, R97.reuse.H0_H0 ;  /* 0x20000061ff8a1230 */ /* 0x120fe40000004100 */
[----:B------:R-:W-:Y:S02]  /*2630*/  @P1 HADD2.F32 R177, -RZ, R97.H1_H1 ;  /* 0x30000061ffb11230 */ /* 0x000fe40000004100 */
[--C-:B---3--:R-:W-:Y:S02]  /*2640*/  @P1 HADD2.F32 R134, -RZ, R96.reuse.H1_H1 ;  /* 0x30000060ff861230 */ /* 0x108fe40000004100 */
[----:B------:R-:W-:Y:S01]  /*2650*/  @P1 HADD2.F32 R132, -RZ, R96.H0_H0 ;  /* 0x20000060ff841230 */ /* 0x000fe20000004100 */
[----:B012---:R-:W0:Y:S08]  /*2660*/  @P1 LDC R178, c[0x0][0x40c] ;  /* 0x00010300ffb21b82 */ /* 0x007e300000000800 */
[----:B------:R-:W1:Y:S08]  /*2670*/  @P1 LDC R135, c[0x0][0x40c] ;  /* 0x00010300ff871b82 */ /* 0x000e700000000800 */
[----:B------:R-:W2:Y:S01]  /*2680*/  @P1 LDC R180, c[0x0][0x40c] ;  /* 0x00010300ffb41b82 */ /* 0x000ea20000000800 */
[----:B----4-:R-:W-:Y:S01]  /*2690*/  @P1 FMUL.FTZ R181, R138, R139 ;  /* 0x0000008b8ab51220 */ /* 0x010fe20000410000 */
        /* <DEDUP_REMOVED lines=40> */
.L_x_42852:
[----:B---3--:R-:W3:Y:S01]  /*2920*/  @P0 LDC R133, c[0x0][0x40c] ;  /* 0x00010300ff850b82 */ /* 0x008ee20000000800 */
[----:B-----5:R-:W-:Y:S02]  /*2930*/  @P0 HADD2.F32 R132, -RZ, R96.H0_H0 ;  /* 0x20000060ff840230 */ /* 0x020fe40000004100 */
[--C-:B012---:R-:W-:Y:S02]  /*2940*/  @P0 HADD2.F32 R178, -RZ, R98.reuse.H1_H1 ;  /* 0x30000062ffb20230 */ /* 0x107fe40000004100 */
        /* <DEDUP_REMOVED lines=8> */
[----:B------:R-:W2:Y:S01]  /*29d0*/  @P0 LDC R177, c[0x0][0x40c] ;  /* 0x00010300ffb10b82 */ /* 0x000ea20000000800 */
[----:B---3--:R-:W-:Y:S01]  /*29e0*/  @P0 FMUL.FTZ R135, R132, R133 ;  /* 0x0000008584870220 */ /* 0x008fe20000410000 */
[----:B------:R-:W-:-:S02]  /*29f0*/  @P0 HADD2.F32 R133, -RZ, R97.H0_H0 ;  /* 0x20000061ff850230 */ /* 0x000fc40000004100 */
[----:B------:R-:W-:-:S04]  /*2a00*/  @P0 HADD2.F32 R132, -RZ, R96.H1_H1 ;  /* 0x30000060ff840230 */ /* 0x000fc80000004100 */
[----:B------:R-:W3:Y:S01]  /*2a10*/  @P0 LDC R179, c[0x0][0x40c] ;  /* 0x00010300ffb30b82 */ /* 0x000ee20000000800 */
        /* <DEDUP_REMOVED lines=8> */
[----:B--2---:R-:W-:Y:S01]  /*2aa0*/  @P0 FMUL.FTZ R177, R136, R177 ;  /* 0x000000b188b10220 */ /* 0x004fe20000410000 */
[----:B------:R-:W-:-:S06]  /*2ab0*/  @P0 HADD2.F32 R136, -RZ, R44.H0_H0 ;  /* 0x2000002cff880230 */ /* 0x000fcc0000004100 */
[----:B------:R-:W2:Y:S01]  /*2ac0*/  @P0 LDC R191, c[0x0][0x40c] ;  /* 0x00010300ffbf0b82 */ /* 0x000ea20000000800 */
[----:B---3--:R-:W-:Y:S01]  /*2ad0*/  @P0 FMUL.FTZ R179, R138, R179 ;  /* 0x000000b38ab30220 */ /* 0x008fe20000410000 */
        /* <DEDUP_REMOVED lines=13> */
[----:B--2---:R-:W-:Y:S01]  /*2bb0*/  @P0 FMUL.FTZ R191, R190, R191 ;  /* 0x000000bfbebf0220 */ /* 0x004fe20000410000 */
[----:B------:R-:W-:-:S03]  /*2bc0*/  @P0 HADD2.F32 R190, -RZ, R46.H1_H1 ;  /* 0x3000002effbe0230 */ /* 0x000fc60000004100 */
[----:B------:R-:W-:Y:S02]  /*2bd0*/  @P0 FMUL.FTZ R139, R191, R194 ;  /* 0x000000c2bf8b0220 */ /* 0x000fe40000410000 */
[----:B------:R-:W-:-:S07]  /*2be0*/  @P0 FMUL.FTZ R137, R181, R190 ;  /* 0x000000beb5890220 */ /* 0x000fce0000410000 */
.L_x_42853:
[----:B------:R-:W-:Y:S05]  /*2bf0*/  BSYNC.RECONVERGENT B1 ;  /* 0x0000000000017941 */ /* 0x000fea0003800200 */
.L_x_42851:
[----:B------:R-:W0:Y:S01]  /*2c00*/  LDC.64 R178, c[0x0][0x3a8] ;  /* 0x0000ea00ffb27b82 */ /* 0x000e220000000a00 */
[----:B------:R-:W-:Y:S01]  /*2c10*/  IADD3 R176, PT, PT, R176, 0x20, RZ ;  /* 0x00000020b0b07810 */ /* 0x000fe20007ffe0ff */
[C---:B0-----:R-:W-:Y:S01]  /*2c20*/  IMAD.WIDE.U32 R178, R174.reuse, 0x20, R178 ;  /* 0x00000020aeb27825 */ /* 0x041fe200078e00b2 */
[----:B------:R-:W-:-:S04]  /*2c30*/  IADD3 R174, PT, PT, R174, 0x20, RZ ;  /* 0x00000020aeae7810 */ /* 0x000fc80007ffe0ff */
[----:B------:R3:W-:Y:S04]  /*2c40*/  STG.E.128 desc[UR6][R178.64], R132 ;  /* 0x00000084b2007986 */ /* 0x0007e8000c101d06 */
[----:B------:R3:W-:Y:S02]  /*2c50*/  STG.E.128 desc[UR6][R178.64+0x10], R136 ;  /* 0x00001088b2007986 */ /* 0x0007e4000c101d06 */
.L_x_42850:
[----:B------:R-:W-:Y:S05]  /*2c60*/  BSYNC.RECONVERGENT B0 ;  /* 0x0000000000007941 */ /* 0x000fea0003800200 */
.L_x_42849:
[----:B------:R-:W-:Y:S01]  /*2c70*/  ISETP.GE.U32.AND P1, PT, R3, 0xa0, PT ;  /* 0x000000a00300780c */ /* 0x000fe20003f26070 */
[----:B------:R-:W-:Y:S03]  /*2c80*/  BSSY.RECONVERGENT B0, `(.L_x_42854) ;  /* 0x0000074000007945 */ /* 0x000fe60003800200 */
[----:B------:R-:W-:-:S09]  /*2c90*/  P2R R189, PR, RZ, 0x2 ;  /* 0x00000002ffbd7803 */ /* 0x000fd20000000000 */
[----:B------:R-:W-:Y:S05]  /*2ca0*/  @!P1 BRA `(.L_x_42855) ;  /* 0x0000000400c49947 */ /* 0x000fea0003800000 */
[----:B------:R-:W-:Y:S01]  /*2cb0*/  ISETP.NE.U32.AND P1, PT, RZ, UR8, PT ;  /* 0x00000008ff007c0c */ /* 0x000fe2000bf25070 */
[----:B------:R-:W4:Y:S03]  /*2cc0*/  @P0 LDC.64 R140, c[0x0][0x390] ;  /* 0x0000e400ff8c0b82 */ /* 0x000f260000000a00 */
[----:B------:R-:W-:-:S13]  /*2cd0*/  ISETP.NE.AND.EX P1, PT, RZ, UR9, PT, P1 ;  /* 0x00000009ff007c0c */ /* 0x000fda000bf25310 */
[----:B------:R-:W0:Y:S01]  /*2ce0*/  @P1 LDC.64 R142, c[0x0][0x3a0] ;  /* 0x0000e800ff8e1b82 */ /* 0x000e220000000a00 */
[----:B----4-:R-:W-:-:S05]  /*2cf0*/  @P0 IMAD.WIDE.U32 R140, R176, 0x10, R140 ;  /* 0x00000010b08c0825 */ /* 0x010fca00078e008c */
[----:B------:R4:W5:Y:S01]  /*2d00*/  @P0 LDG.E.128 R96, desc[UR6][R140.64] ;  /* 0x000000068c600981 */ /* 0x000962000c1e1d00 */
[----:B0-----:R-:W-:-:S05]  /*2d10*/  @P1 IMAD.WIDE.U32 R142, R174, 0x20, R142 ;  /* 0x00000020ae8e1825 */ /* 0x001fca00078e008e */
[----:B------:R4:W5:Y:S04]  /*2d20*/  @P1 LDG.E.128 R100, desc[UR6][R142.64] ;  /* 0x000000068e641981 */ /* 0x000968000c1e1d00 */
[----:B------:R4:W5:Y:S01]  /*2d30*/  @P1 LDG.E.128 R104, desc[UR6][R142.64+0x10] ;  /* 0x000010068e681981 */ /* 0x000962000c1e1d00 */
[----:B------:R-:W-:Y:S04]  /*2d40*/  BSSY.RECONVERGENT B1, `(.L_x_42856) ;  /* 0x0000061000017945 */ /* 0x000fe80003800200 */
[----:B------:R-:W-:Y:S05]  /*2d50*/  @!P1 BRA `(.L_x_42857) ;  /* 0x0000000000c89947 */ /* 0x000fea0003800000 */
[----:B------:R-:W-:-:S13]  /*2d60*/  ISETP.GT.AND P1, PT, R0, RZ, PT ;  /* 0x000000ff0000720c */ /* 0x000fda0003f24270 */
[----:B------:R-:W0:Y:S01]  /*2d70*/  @P1 LDC R147, c[0x0][0x40c] ;  /* 0x00010300ff931b82 */ /* 0x000e220000000800 */
[--C-:B-----5:R-:W-:Y:S02]  /*2d80*/  @P1 HADD2.F32 R146, -RZ, R97.reuse.H0_H0 ;  /* 0x20000061ff921230 */ /* 0x120fe40000004100 */
[----:B------:R-:W-:Y:S02]  /*2d90*/  @P1 HADD2.F32 R177, -RZ, R97.H1_H1 ;  /* 0x30000061ffb11230 */ /* 0x000fe40000004100 */
[--C-:B----4-:R-:W-:Y:S02]  /*2da0*/  @P1 HADD2.F32 R142, -RZ, R96.reuse.H1_H1 ;  /* 0x30000060ff8e1230 */ /* 0x110fe40000004100 */
[----:B------:R-:W-:Y:S01]  /*2db0*/  @P1 HADD2.F32 R140, -RZ, R96.H0_H0 ;  /* 0x20000060ff8c1230 */ /* 0x000fe20000004100 */
[----:B-123--:R-:W1:Y:S08]  /*2dc0*/  @P1 LDC R178, c[0x0][0x40c] ;  /* 0x00010300ffb21b82 */ /* 0x00ee700000000800 */
        /* <DEDUP_REMOVED lines=11> */
[--C-:B------:R-:W-:Y:S02]  /*2e80*/  @P1 HADD2.F32 R142, -RZ, R56.reuse.H1_H1 ;  /* 0x30000038ff8e1230 */ /* 0x100fe40000004100 */
[----:B------:R-:W-:-:S04]  /*2e90*/  @P1 HADD2.F32 R143, -RZ, R56.H0_H0 ;  /* 0x20000038ff8f1230 */ /* 0x000fc80000004100 */
[----:B------:R-:W2:Y:S01]  /*2ea0*/  @P1 LDC R194, c[0x0][0x40c] ;  /* 0x00010300ffc21b82 */ /* 0x000ea20000000800 */
[----:B---3--:R-:W-:Y:S01]  /*2eb0*/  @P1 FMUL.FTZ R192, R147, R180 ;  /* 0x000000b493c01220 */ /* 0x008fe20000410000 */
[----:B------:R-:W-:Y:S02]  /*2ec0*/  @P1 HADD2.F32 R147, -RZ, R57.H0_H0 ;  /* 0x20000039ff931230 */ /* 0x000fe40000004100 */
[--C-:B------:R-:W-:Y:S02]  /*2ed0*/  @P1 HADD2.F32 R180, -RZ, R58.reuse.H1_H1 ;  /* 0x3000003affb41230 */ /* 0x100fe40000004100 */
        /* <DEDUP_REMOVED lines=9> */
[----:B------:R-:W-:Y:S01]  /*2f70*/  @P1 HADD2.F32 R179, -RZ, R59.H0_H0 ;  /* 0x2000003bffb31230 */ /* 0x000fe20000004100 */
[----:B------:R-:W-:Y:S01]  /*2f80*/  MOV R144, R104 ;  /* 0x0000006800907202 */ /* 0x000fe20000000f00 */
[----:B------:R-:W-:Y:S01]  /*2f90*/  @P1 FFMA.FTZ R143, R190, R178, R103 ;  /* 0x000000b2be8f1223 */ /* 0x000fe20000010067 */
[----:B------:R-:W-:Y:S01]  /*2fa0*/  MOV R145, R105 ;  /* 0x0000006900917202 */ /* 0x000fe20000000f00 */
[----:B------:R-:W-:Y:S01]  /*2fb0*/  @P1 FFMA.FTZ R145, R192, R180, R105 ;  /* 0x000000b4c0911223 */ /* 0x000fe20000010069 */
[----:B------:R-:W-:Y:S01]  /*2fc0*/  MOV R146, R106 ;  /* 0x0000006a00927202 */ /* 0x000fe20000000f00 */
[----:B--2---:R-:W-:Y:S01]  /*2fd0*/  @P1 FMUL.FTZ R193, R177, R194 ;  /* 0x000000c2b1c11220 */ /* 0x004fe20000410000 */
        /* <DEDUP_REMOVED lines=10> */
.L_x_42857:
[----:B----4-:R-:W0:Y:S01]  /*3080*/  @P0 LDC R141, c[0x0][0x40c] ;  /* 0x00010300ff8d0b82 */ /* 0x010e220000000800 */
[----:B-----5:R-:W-:Y:S02]  /*3090*/  @P0 HADD2.F32 R140, -RZ, R96.H0_H0 ;  /* 0x20000060ff8c0230 */ /* 0x020fe40000004100 */
[--C-:B-123--:R-:W-:Y:S02]  /*30a0*/  @P0 HADD2.F32 R178, -RZ, R98.reuse.H1_H1 ;  /* 0x30000062ffb20230 */ /* 0x10efe40000004100 */
        /* <DEDUP_REMOVED lines=42> */
.L_x_42858:
[----:B------:R-:W-:Y:S05]  /*3350*/  BSYNC.RECONVERGENT B1 ;  /* 0x0000000000017941 */ /* 0x000fea0003800200 */
.L_x_42856:
[----:B------:R-:W0:Y:S01]  /*3360*/  LDC.64 R178, c[0x0][0x3a8] ;  /* 0x0000ea00ffb27b82 */ /* 0x000e220000000a00 */
[----:B------:R-:W-:Y:S01]  /*3370*/  IADD3 R176, PT, PT, R176, 0x20, RZ ;  /* 0x00000020b0b07810 */ /* 0x000fe20007ffe0ff */
[C---:B0-----:R-:W-:Y:S01]  /*3380*/  IMAD.WIDE.U32 R178, R174.reuse, 0x20, R178 ;  /* 0x00000020aeb27825 */ /* 0x041fe200078e00b2 */
[----:B------:R-:W-:-:S04]  /*3390*/  IADD3 R174, PT, PT, R174, 0x20, RZ ;  /* 0x00000020aeae7810 */ /* 0x000fc80007ffe0ff */
[----:B------:R4:W-:Y:S04]  /*33a0*/  STG.E.128 desc[UR6][R178.64], R140 ;  /* 0x0000008cb2007986 */ /* 0x0009e8000c101d06 */
[----:B------:R4:W-:Y:S02]  /*33b0*/  STG.E.128 desc[UR6][R178.64+0x10], R144 ;  /* 0x00001090b2007986 */ /* 0x0009e4000c101d06 */
.L_x_42855:
[----:B------:R-:W-:Y:S05]  /*33c0*/  BSYNC.RECONVERGENT B0 ;  /* 0x0000000000007941 */ /* 0x000fea0003800200 */
.L_x_42854:
[----:B------:R-:W-:Y:S01]  /*33d0*/  ISETP.GE.U32.AND P1, PT, R3, 0xc0, PT ;  /* 0x000000c00300780c */ /* 0x000fe20003f26070 */
[----:B------:R-:W-:Y:S03]  /*33e0*/  BSSY.RECONVERGENT B0, `(.L_x_42859) ;  /* 0x0000074000007945 */ /* 0x000fe60003800200 */
[----:B------:R-:W-:-:S09]  /*33f0*/  P2R R190, PR, RZ, 0x2 ;  /* 0x00000002ffbe7803 */ /* 0x000fd20000000000 */
[----:B------:R-:W-:Y:S05]  /*3400*/  @!P1 BRA `(.L_x_42860) ;  /* 0x0000000400c49947 */ /* 0x000fea0003800000 */
[----:B------:R-:W-:Y:S01]  /*3410*/  ISETP.NE.U32.AND P1, PT, RZ, UR8, PT ;  /* 0x00000008ff007c0c */ /* 0x000fe2000bf25070 */
[----:B------:R-:W0:Y:S03]  /*3420*/  @P0 LDC.64 R148, c[0x0][0x390] ;  /* 0x0000e400ff940b82 */ /* 0x000e260000000a00 */
[----:B------:R-:W-:-:S13]  /*3430*/  ISETP.NE.AND.EX P1, PT, RZ, UR9, PT, P1 ;  /* 0x00000009ff007c0c */ /* 0x000fda000bf25310 */
[----:B------:R-:W1:Y:S01]  /*3440*/  @P1 LDC.64 R150, c[0x0][0x3a0] ;  /* 0x0000e800ff961b82 */ /* 0x000e620000000a00 */
        /* <DEDUP_REMOVED lines=8> */
[----:B------:R-:W1:Y:S01]  /*34d0*/  @P1 LDC R155, c[0x0][0x40c] ;  /* 0x00010300ff9b1b82 */ /* 0x000e620000000800 */
[--C-:B-----5:R-:W-:Y:S02]  /*34e0*/  @P1 HADD2.F32 R154, -RZ, R97.reuse.H0_H0 ;  /* 0x20000061ff9a1230 */ /* 0x120fe40000004100 */
[----:B------:R-:W-:Y:S02]  /*34f0*/  @P1 HADD2.F32 R177, -RZ, R97.H1_H1 ;  /* 0x30000061ffb11230 */ /* 0x000fe40000004100 */
[--C-:B0-----:R-:W-:Y:S02]  /*3500*/  @P1 HADD2.F32 R150, -RZ, R96.reuse.H1_H1 ;  /* 0x30000060ff961230 */ /* 0x101fe40000004100 */
[----:B------:R-:W-:Y:S01]  /*3510*/  @P1 HADD2.F32 R148, -RZ, R96.H0_H0 ;  /* 0x20000060ff941230 */ /* 0x000fe20000004100 */
[----:B--234-:R-:W0:Y:S08]  /*3520*/  @P1 LDC R178, c[0x0][0x40c] ;  /* 0x00010300ffb21b82 */ /* 0x01ce300000000800 */
[----:B------:R-:W2:Y:S08]  /*3530*/  @P1 LDC R151, c[0x0][0x40c] ;  /* 0x00010300ff971b82 */ /* 0x000eb00000000800 */
[----:B------:R-:W3:Y:S01]  /*3540*/  @P1 LDC R180, c[0x0][0x40c] ;  /* 0x00010300ffb41b82 */ /* 0x000ee20000000800 */
[----:B-1----:R-:W-:Y:S01]  /*3550*/  @P1 FMUL.FTZ R181, R154, R155 ;  /* 0x0000009b9ab51220 */ /* 0x002fe20000410000 */
[----:B------:R-:W-:-:S02]  /*3560*/  @P1 HADD2.F32 R155, -RZ, R98.H1_H1 ;  /* 0x30000062ff9b1230 */ /* 0x000fc40000004100 */
[----:B------:R-:W-:-:S04]  /*3570*/  @P1 HADD2.F32 R154, -RZ, R98.H0_H0 ;  /* 0x20000062ff9a1230 */ /* 0x000fc80000004100 */
[----:B------:R-:W1:Y:S01]  /*3580*/  @P1 LDC R149, c[0x0][0x40c] ;  /* 0x00010300ff951b82 */ /* 0x000e620000000800 */
[----:B0-----:R-:W-:Y:S01]  /*3590*/  @P1 FMUL.FTZ R192, R177, R178 ;  /* 0x000000b2b1c01220 */ /* 0x001fe20000410000 */
[----:B------:R-:W-:Y:S02]  /*35a0*/  @P1 HADD2.F32 R177, -RZ, R99.H0_H0 ;  /* 0x20000063ffb11230 */ /* 0x000fe40000004100 */
[----:B------:R-:W-:-:S04]  /*35b0*/  @P1 HADD2.F32 R178, -RZ, R69.H1_H1 ;  /* 0x30000045ffb21230 */ /* 0x000fc80000004100 */
[----:B------:R-:W0:Y:S01]  /*35c0*/  @P1 LDC R179, c[0x0][0x40c] ;  /* 0x00010300ffb31b82 */ /* 0x000e220000000800 */
[----:B--2---:R-:W-:Y:S01]  /*35d0*/  @P1 FMUL.FTZ R152, R150, R151 ;  /* 0x0000009796981220 */ /* 0x004fe20000410000 */
[--C-:B------:R-:W-:Y:S02]  /*35e0*/  @P1 HADD2.F32 R150, -RZ, R68.reuse.H1_H1 ;  /* 0x30000044ff961230 */ /* 0x100fe40000004100 */
[----:B------:R-:W-:-:S04]  /*35f0*/  @P1 HADD2.F32 R151, -RZ, R68.H0_H0 ;  /* 0x20000044ff971230 */ /* 0x000fc80000004100 */
[----:B------:R-:W2:Y:S01]  /*3600*/  @P1 LDC R196, c[0x0][0x40c] ;  /* 0x00010300ffc41b82 */ /* 0x000ea20000000800 */
[----:B---3--:R-:W-:Y:S01]  /*3610*/  @P1 FMUL.FTZ R194, R155, R180 ;  /* 0x000000b49bc21220 */ /* 0x008fe20000410000 */
[----:B------:R-:W-:Y:S02]  /*3620*/  @P1 HADD2.F32 R155, -RZ, R69.H0_H0 ;  /* 0x20000045ff9b1230 */ /* 0x000fe40000004100 */
[--C-:B------:R-:W-:Y:S02]  /*3630*/  @P1 HADD2.F32 R180, -RZ, R70.reuse.H1_H1 ;  /* 0x30000046ffb41230 */ /* 0x100fe40000004100 */
[----:B-1----:R-:W-:Y:S01]  /*3640*/  @P1 FMUL.FTZ R153, R148, R149 ;  /* 0x0000009594991220 */ /* 0x002fe20000410000 */
        /* <DEDUP_REMOVED lines=25> */
.L_x_42862:
[----:B0-----:R-:W0:Y:S01]  /*37e0*/  @P0 LDC R149, c[0x0][0x40c] ;  /* 0x00010300ff950b82 */ /* 0x001e220000000800 */
[----:B-----5:R-:W-:Y:S02]  /*37f0*/  @P0 HADD2.F32 R148, -RZ, R96.H0_H0 ;  /* 0x20000060ff940230 */ /* 0x020fe40000004100 */
[--C-:B--234-:R-:W-:Y:S02]  /*3800*/  @P0 HADD2.F32 R178, -RZ, R98.reuse.H1_H1 ;  /* 0x30000062ffb20230 */ /* 0x11cfe40000004100 */
        /* <DEDUP_REMOVED lines=42> */
.L_x_42863:
[----:B------:R-:W-:Y:S05]  /*3ab0*/  BSYNC.RECONVERGENT B1 ;  /* 0x0000000000017941 */ /* 0x000fea0003800200 */
.L_x_42861:
[----:B------:R-:W0:Y:S01]  /*3ac0*/  LDC.64 R178, c[0x0][0x3a8] ;  /* 0x0000ea00ffb27b82 */ /* 0x000e220000000a00 */
[----:B------:R-:W-:Y:S01]  /*3ad0*/  IADD3 R176, PT, PT, R176, 0x20, RZ ;  /* 0x00000020b0b07810 */ /* 0x000fe20007ffe0ff */
[C---:B0-----:R-:W-:Y:S01]  /*3ae0*/  IMAD.WIDE.U32 R178, R174.reuse, 0x20, R178 ;  /* 0x00000020aeb27825 */ /* 0x041fe200078e00b2 */
[----:B------:R-:W-:-:S04]  /*3af0*/  IADD3 R174, PT, PT, R174, 0x20, RZ ;  /* 0x00000020aeae7810 */ /* 0x000fc80007ffe0ff */
[----:B------:R0:W-:Y:S04]  /*3b00*/  STG.E.128 desc[UR6][R178.64], R148 ;  /* 0x00000094b2007986 */ /* 0x0001e8000c101d06 */
[----:B------:R0:W-:Y:S02]  /*3b10*/  STG.E.128 desc[UR6][R178.64+0x10], R152 ;  /* 0x00001098b2007986 */ /* 0x0001e4000c101d06 */
.L_x_42860:
[----:B------:R-:W-:Y:S05]  /*3b20*/  BSYNC.RECONVERGENT B0 ;  /* 0x0000000000007941 */ /* 0x000fea0003800200 */
.L_x_42859:
        /* <DEDUP_REMOVED lines=65> */
.L_x_42867:
        /* <DEDUP_REMOVED lines=45> */
.L_x_42868:
[----:B------:R-:W-:Y:S05]  /*4210*/  BSYNC.RECONVERGENT B1 ;  /* 0x0000000000017941 */ /* 0x000fea0003800200 */
.L_x_42866:
[----:B------:R-:W0:Y:S01]  /*4220*/  LDC.64 R178, c[0x0][0x3a8] ;  /* 0x0000ea00ffb27b82 */ /* 0x000e220000000a00 */
[----:B------:R-:W-:Y:S01]  /*4230*/  IADD3 R176, PT, PT, R176, 0x20, RZ ;  /* 0x00000020b0b07810 */ /* 0x000fe20007ffe0ff */
[C---:B0-----:R-:W-:Y:S01]  /*4240*/  IMAD.WIDE.U32 R178, R174.reuse, 0x20, R178 ;  /* 0x00000020aeb27825 */ /* 0x041fe200078e00b2 */
[----:B------:R-:W-:-:S04]  /*4250*/  IADD3 R174, PT, PT, R174, 0x20, RZ ;  /* 0x00000020aeae7810 */ /* 0x000fc80007ffe0ff */
[----:B------:R0:W-:Y:S04]  /*4260*/  STG.E.128 desc[UR6][R178.64], R156 ;  /* 0x0000009cb2007986 */ /* 0x0001e8000c101d06 */
[----:B------:R0:W-:Y:S02]  /*4270*/  STG.E.128 desc[UR6][R178.64+0x10], R160 ;  /* 0x000010a0b2007986 */ /* 0x0001e4000c101d06 */
.L_x_42865:
[----:B------:R-:W-:Y:S05]  /*4280*/  BSYNC.RECONVERGENT B0 ;  /* 0x0000000000007941 */ /* 0x000fea0003800200 */
.L_x_42864:
        /* <DEDUP_REMOVED lines=16> */
[----:B0-----:R-:W2:Y:S01]  /*4390*/  @P0 LDC R177, c[0x0][0x40c] ;  /* 0x00010300ffb10b82 */ /* 0x001ea20000000800 */
[--C-:B-----5:R-:W-:Y:S02]  /*43a0*/  @P0 HADD2.F32 R170, -RZ, R97.reuse.H1_H1 ;  /* 0x30000061ffaa0230 */ /* 0x120fe40000004100 */
[----:B------:R-:W-:Y:S02]  /*43b0*/  @P0 HADD2.F32 R168, -RZ, R97.H0_H0 ;  /* 0x20000061ffa80230 */ /* 0x000fe40000004100 */
[--C-:B------:R-:W-:Y:S02]  /*43c0*/  @P0 HADD2.F32 R0, -RZ, R96.reuse.H0_H0 ;  /* 0x20000060ff000230 */ /* 0x100fe40000004100 */
[----:B------:R-:W-:Y:S01]  /*43d0*/  @P0 HADD2.F32 R164, -RZ, R96.H1_H1 ;  /* 0x30000060ffa40230 */ /* 0x000fe20000004100 */
[----:B------:R-:W0:Y:S08]  /*43e0*/  @P0 LDC R171, c[0x0][0x40c] ;  /* 0x00010300ffab0b82 */ /* 0x000e300000000800 */
[----:B------:R-:W1:Y:S08]  /*43f0*/  @P0 LDC R165, c[0x0][0x40c] ;  /* 0x00010300ffa50b82 */ /* 0x000e700000000800 */
[----:B------:R-:W1:Y:S01]  /*4400*/  @P0 LDC R167, c[0x0][0x40c] ;  /* 0x00010300ffa70b82 */ /* 0x000e620000000800 */
[----:B--234-:R-:W-:Y:S01]  /*4410*/  @P0 FMUL.FTZ R178, R170, R177 ;  /* 0x000000b1aab20220 */ /* 0x01cfe20000410000 */
[----:B------:R-:W-:-:S02]  /*4420*/  @P0 HADD2.F32 R170, -RZ, R98.H1_H1 ;  /* 0x30000062ffaa0230 */ /* 0x000fc40000004100 */
[----:B------:R-:W-:-:S04]  /*4430*/  @P0 HADD2.F32 R177, -RZ, R94.H0_H0 ;  /* 0x2000005effb10230 */ /* 0x000fc80000004100 */
[----:B------:R-:W2:Y:S01]  /*4440*/  @P0 LDC R195, c[0x0][0x40c] ;  /* 0x00010300ffc30b82 */ /* 0x000ea20000000800 */
[----:B0-----:R-:W-:Y:S01]  /*4450*/  @P0 FMUL.FTZ R181, R168, R171 ;  /* 0x000000aba8b50220 */ /* 0x001fe20000410000 */
[----:B------:R-:W-:Y:S02]  /*4460*/  @P0 HADD2.F32 R171, -RZ, R99.H0_H0 ;  /* 0x20000063ffab0230 */ /* 0x000fe40000004100 */
[----:B------:R-:W-:-:S04]  /*4470*/  @P0 HADD2.F32 R168, -RZ, R98.H0_H0 ;  /* 0x20000062ffa80230 */ /* 0x000fc80000004100 */
[----:B------:R-:W0:Y:S01]  /*4480*/  @P0 LDC R176, c[0x0][0x40c] ;  /* 0x00010300ffb00b82 */ /* 0x000e220000000800 */
[----:B-1----:R-:W-:Y:S01]  /*4490*/  @P0 FMUL.FTZ R169, R0, R165 ;  /* 0x000000a500a90220 */ /* 0x002fe20000410000 */
[----:B------:R-:W-:Y:S01]  /*44a0*/  @P0 HADD2.F32 R0, -RZ, R92.H1_H1 ;  /* 0x3000005cff000230 */ /* 0x000fe20000004100 */
[----:B------:R-:W-:-:S05]  /*44b0*/  MOV R165, R101 ;  /* 0x0000006500a57202 */ /* 0x000fca0000000f00 */
[----:B------:R-:W1:Y:S01]  /*44c0*/  @P0 LDC R179, c[0x0][0x40c] ;  /* 0x00010300ffb30b82 */ /* 0x000e620000000800 */
[----:B------:R-:W-:Y:S01]  /*44d0*/  @P0 FMUL.FTZ R166, R164, R167 ;  /* 0x000000a7a4a60220 */ /* 0x000fe20000410000 */
[----:B------:R-:W-:Y:S01]  /*44e0*/  @P0 HADD2.F32 R167, -RZ, R92.H0_H0 ;  /* 0x2000005cffa70230 */ /* 0x000fe20000004100 */
[----:B------:R-:W-:Y:S02]  /*44f0*/  MOV R164, R100 ;  /* 0x0000006400a47202 */ /* 0x000fe40000000f00 */
[----:B------:R-:W-:Y:S01]  /*4500*/  @P0 FFMA.FTZ R165, R166, R0, R101 ;  /* 0x00000000a6a50223 */ /* 0x000fe20000010065 */
[----:B------:R-:W-:Y:S02]  /*4510*/  @P0 HADD2.F32 R0, -RZ, R93.H1_H1 ;  /* 0x3000005dff000230 */ /* 0x000fe40000004100 */
[----:B------:R-:W-:Y:S01]  /*4520*/  @P0 FFMA.FTZ R164, R169, R167, R100 ;  /* 0x000000a7a9a40223 */ /* 0x000fe20000010064 */
[----:B--2---:R-:W-:Y:S01]  /*4530*/  @P0 FMUL.FTZ R180, R170, R195 ;  /* 0x000000c3aab40220 */ /* 0x004fe20000410000 */
[----:B------:R-:W-:-:S02]  /*4540*/  MOV R166, R102 ;  /* 0x0000006600a67202 */ /* 0x000fc40000000f00 */
[----:B------:R-:W-:Y:S01]  /*4550*/  MOV R167, R103 ;  /* 0x0000006700a77202 */ /* 0x000fe20000000f00 */
[----:B------:R-:W-:Y:S01]  /*4560*/  @P0 FFMA.FTZ R167, R178, R0, R103 ;  /* 0x00000000b2a70223 */ /* 0x000fe20000010067 */
[----:B------:R-:W-:Y:S02]  /*4570*/  MOV R169, R105 ;  /* 0x0000006900a97202 */ /* 0x000fe40000000f00 */
[----:B------:R-:W-:Y:S01]  /*4580*/  MOV R170, R106 ;  /* 0x0000006a00aa7202 */ /* 0x000fe20000000f00 */
[----:B0-----:R-:W-:Y:S01]  /*4590*/  @P0 FMUL.FTZ R195, R171, R176 ;  /* 0x000000b0abc30220 */ /* 0x001fe20000410000 */
[----:B------:R-:W-:Y:S02]  /*45a0*/  @P0 HADD2.F32 R171, -RZ, R93.H0_H0 ;  /* 0x2000005dffab0230 */ /* 0x000fe40000004100 */
[----:B------:R-:W-:-:S03]  /*45b0*/  @P0 HADD2.F32 R176, -RZ, R94.H1_H1 ;  /* 0x3000005effb00230 */ /* 0x000fc60000004100 */
[----:B------:R-:W-:Y:S01]  /*45c0*/  @P0 FFMA.FTZ R166, R181, R171, R102 ;  /* 0x000000abb5a60223 */ /* 0x000fe20000010066 */
[----:B------:R-:W-:Y:S01]  /*45d0*/  MOV R171, R107 ;  /* 0x0000006b00ab7202 */ /* 0x000fe20000000f00 */
[----:B-1----:R-:W-:Y:S01]  /*45e0*/  @P0 FMUL.FTZ R193, R168, R179 ;  /* 0x000000b3a8c10220 */ /* 0x002fe20000410000 */
[----:B------:R-:W-:Y:S01]  /*45f0*/  @P0 HADD2.F32 R179, -RZ, R95.H0_H0 ;  /* 0x2000005fffb30230 */ /* 0x000fe20000004100 */
[----:B------:R-:W-:Y:S01]  /*4600*/  MOV R168, R104 ;  /* 0x0000006800a87202 */ /* 0x000fe20000000f00 */
[----:B------:R-:W-:Y:S01]  /*4610*/  @P0 FFMA.FTZ R169, R180, R176, R105 ;  /* 0x000000b0b4a90223 */ /* 0x000fe20000010069 */
        /* <DEDUP_REMOVED lines=8> */
.L_x_42872:
[----:B0-----:R-:W0:Y:S01]  /*46a0*/  @P0 LDC R165, c[0x0][0x40c] ;  /* 0x00010300ffa50b82 */ /* 0x001e220000000800 */
[----:B-----5:R-:W-:Y:S02]  /*46b0*/  @P0 HADD2.F32 R0, -RZ, R96.H0_H0 ;  /* 0x20000060ff000230 */ /* 0x020fe40000004100 */
[--C-:B------:R-:W-:Y:S02]  /*46c0*/  @P0 HADD2.F32 R177, -RZ, R98.reuse.H1_H1 ;  /* 0x30000062ffb10230 */ /* 0x100fe40000004100 */
[----:B------:R-:W-:Y:S02]  /*46d0*/  @P0 HADD2.F32 R169, -RZ, R97.H1_H1 ;  /* 0x30000061ffa90230 */ /* 0x000fe40000004100 */
[----:B------:R-:W-:Y:S01]  /*46e0*/  @P0 HADD2.F32 R171, -RZ, R98.H0_H0 ;  /* 0x20000062ffab0230 */ /* 0x000fe20000004100 */
[----:B------:R-:W1:Y:S01]  /*46f0*/  @P0 LDC R180, c[0x0][0x40c] ;  /* 0x00010300ffb40b82 */ /* 0x000e620000000800 */
[----:B------:R-:W-:Y:S02]  /*4700*/  @P0 HADD2.F32 R164, -RZ, R96.H1_H1 ;  /* 0x30000060ffa40230 */ /* 0x000fe40000004100 */
[----:B--234-:R-:W-:-:S02]  /*4710*/  @P0 HADD2.F32 R179, -RZ, R99.H1_H1 ;  /* 0x30000063ffb30230 */ /* 0x01cfc40000004100 */
[----:B------:R-:W-:Y:S02]  /*4720*/  @P0 HADD2.F32 R181, -RZ, R94.H1_H1 ;  /* 0x3000005effb50230 */ /* 0x000fe40000004100 */
[--C-:B------:R-:W-:Y:S01]  /*4730*/  @P0 HADD2.F32 R193, -RZ, R95.reuse.H0_H0 ;  /* 0x2000005fffc10230 */ /* 0x100fe20000004100 */
[----:B------:R-:W2:Y:S01]  /*4740*/  @P0 LDC R176, c[0x0][0x40c] ;  /* 0x00010300ffb00b82 */ /* 0x000ea20000000800 */
[----:B------:R-:W-:-:S07]  /*4750*/  @P0 HADD2.F32 R195, -RZ, R95.H1_H1 ;  /* 0x3000005fffc30230 */ /* 0x000fce0000004100 */
[----:B------:R-:W3:Y:S01]  /*4760*/  @P0 LDC R178, c[0x0][0x40c] ;  /* 0x00010300ffb20b82 */ /* 0x000ee20000000800 */
[----:B0-----:R-:W-:Y:S01]  /*4770*/  @P0 FMUL.FTZ R0, R0, R165 ;  /* 0x000000a500000220 */ /* 0x001fe20000410000 */
[----:B------:R-:W-:-:S06]  /*4780*/  @P0 HADD2.F32 R165, -RZ, R97.H0_H0 ;  /* 0x20000061ffa50230 */ /* 0x000fcc0000004100 */
[----:B------:R-:W0:Y:S01]  /*4790*/  @P0 LDC R167, c[0x0][0x40c] ;  /* 0x00010300ffa70b82 */ /* 0x000e220000000800 */
[----:B-1----:R-:W-:Y:S01]  /*47a0*/  @P0 FMUL.FTZ R180, R177, R180 ;  /* 0x000000b4b1b40220 */ /* 0x002fe20000410000 */
[----:B------:R-:W-:-:S06]  /*47b0*/  @P0 HADD2.F32 R177, -RZ, R99.H0_H0 ;  /* 0x20000063ffb10230 */ /* 0x000fcc0000004100 */
[----:B------:R-:W1:Y:S01]  /*47c0*/  @P0 LDC R166, c[0x0][0x40c] ;  /* 0x00010300ffa60b82 */ /* 0x000e620000000800 */
[----:B--2---:R-:W-:Y:S01]  /*47d0*/  @P0 FMUL.FTZ R176, R169, R176 ;  /* 0x000000b0a9b00220 */ /* 0x004fe20000410000 */
[----:B------:R-:W-:-:S06]  /*47e0*/  @P0 HADD2.F32 R169, -RZ, R92.H1_H1 ;  /* 0x3000005cffa90230 */ /* 0x000fcc0000004100 */
[----:B------:R-:W2:Y:S01]  /*47f0*/  @P0 LDC R194, c[0x0][0x40c] ;  /* 0x00010300ffc20b82 */ /* 0x000ea20000000800 */
[----:B---3--:R-:W-:Y:S01]  /*4800*/  @P0 FMUL.FTZ R178, R171, R178 ;  /* 0x000000b2abb20220 */ /* 0x008fe20000410000 */
[----:B------:R-:W-:-:S06]  /*4810*/  @P0 HADD2.F32 R171, -RZ, R93.H0_H0 ;  /* 0x2000005dffab0230 */ /* 0x000fcc0000004100 */
[----:B------:R-:W3:Y:S01]  /*4820*/  @P0 LDC R196, c[0x0][0x40c] ;  /* 0x00010300ffc40b82 */ /* 0x000ee20000000800 */
[----:B0-----:R-:W-:Y:S01]  /*4830*/  @P0 FMUL.FTZ R168, R164, R167 ;  /* 0x000000a7a4a80220 */ /* 0x001fe20000410000 */
[----:B------:R-:W-:Y:S02]  /*4840*/  @P0 HADD2.F32 R167, -RZ, R92.H0_H0 ;  /* 0x2000005cffa70230 */ /* 0x000fe40000004100 */
[----:B-1----:R-:W-:Y:S01]  /*4850*/  @P0 FMUL.FTZ R170, R165, R166 ;  /* 0x000000a6a5aa0220 */ /* 0x002fe20000410000 */
[----:B------:R-:W-:Y:S01]  /*4860*/  CS2R R164, SRZ ;  /* 0x0000000000a47805 */ /* 0x000fe2000001ff00 */
[----:B------:R-:W-:Y:S02]  /*4870*/  HFMA2 R166, -RZ, RZ, 0, 0 ;  /* 0x00000000ffa67431 */ /* 0x000fe400000001ff */
[----:B------:R-:W-:Y:S01]  /*4880*/  @P0 FMUL.FTZ R165, R168, R169 ;  /* 0x000000a9a8a50220 */ /* 0x000fe20000410000 */
[----:B------:R-:W-:Y:S01]  /*4890*/  @P0 FMUL.FTZ R166, R170, R171 ;  /* 0x000000abaaa60220 */ /* 0x000fe20000410000 */
[----:B------:R-:W-:Y:S01]  /*48a0*/  @P0 FMUL.FTZ R164, R0, R167 ;  /* 0x000000a700a40220 */ /* 0x000fe20000410000 */
[----:B------:R-:W-:-:S02]  /*48b0*/  CS2R R168, SRZ ;  /* 0x0000000000a87805 */ /* 0x000fc4000001ff00 */
[----:B------:R-:W-:Y:S01]  /*48c0*/  CS2R R170, SRZ ;  /* 0x0000000000aa7805 */ /* 0x000fe2000001ff00 */
[----:B--2---:R-:W-:Y:S01]  /*48d0*/  @P0 FMUL.FTZ R194, R177, R194 ;  /* 0x000000c2b1c20220 */ /* 0x004fe20000410000 */
[----:B------:R-:W-:Y:S01]  /*48e0*/  @P0 HADD2.F32 R177, -RZ, R93.H1_H1 ;  /* 0x3000005dffb10230 */ /* 0x000fe20000004100 */
[----:B------:R-:W-:Y:S01]  /*48f0*/  MOV R167, RZ ;  /* 0x000000ff00a77202 */ /* 0x000fe20000000f00 */
[----:B------:R-:W-:Y:S01]  /*4900*/  @P0 FMUL.FTZ R169, R180, R181 ;  /* 0x000000b5b4a90220 */ /* 0x000fe20000410000 */
[----:B------:R-:W-:Y:S02]  /*4910*/  @P0 FMUL.FTZ R170, R194, R193 ;  /* 0x000000c1c2aa0220 */ /* 0x000fe40000410000 */
[----:B------:R-:W-:Y:S01]  /*4920*/  @P0 FMUL.FTZ R167, R176, R177 ;  /* 0x000000b1b0a70220 */ /* 0x000fe20000410000 */
[----:B---3--:R-:W-:Y:S01]  /*4930*/  @P0 FMUL.FTZ R196, R179, R196 ;  /* 0x000000c4b3c40220 */ /* 0x008fe20000410000 */
[----:B------:R-:W-:-:S03]  /*4940*/  @P0 HADD2.F32 R179, -RZ, R94.H0_H0 ;  /* 0x2000005effb30230 */ /* 0x000fc60000004100 */
[----:B------:R-:W-:Y:S02]  /*4950*/  @P0 FMUL.FTZ R171, R196, R195 ;  /* 0x000000c3c4ab0220 */ /* 0x000fe40000410000 */
[----:B------:R-:W-:-:S07]  /*4960*/  @P0 FMUL.FTZ R168, R178, R179 ;  /* 0x000000b3b2a80220 */ /* 0x000fce0000410000 */
.L_x_42873:
[----:B------:R-:W-:Y:S05]  /*4970*/  BSYNC.RECONVERGENT B1 ;  /* 0x0000000000017941 */ /* 0x000fea0003800200 */
.L_x_42871:
[----:B------:R-:W0:Y:S02]  /*4980*/  LDC.64 R176, c[0x0][0x3a8] ;  /* 0x0000ea00ffb07b82 */ /* 0x000e240000000a00 */
[----:B0-----:R-:W-:-:S05]  /*4990*/  IMAD.WIDE.U32 R176, R174, 0x20, R176 ;  /* 0x00000020aeb07825 */ /* 0x001fca00078e00b0 */
[----:B------:R0:W-:Y:S04]  /*49a0*/  STG.E.128 desc[UR6][R176.64], R164 ;  /* 0x000000a4b0007986 */ /* 0x0001e8000c101d06 */
[----:B------:R0:W-:Y:S02]  /*49b0*/  STG.E.128 desc[UR6][R176.64+0x10], R168 ;  /* 0x000010a8b0007986 */ /* 0x0001e4000c101d06 */
.L_x_42870:
[----:B------:R-:W-:Y:S05]  /*49c0*/  BSYNC.RECONVERGENT B0 ;  /* 0x0000000000007941 */ /* 0x000fea0003800200 */
.L_x_42869:
        /* <DEDUP_REMOVED lines=231> */
.L_x_42903:
        /* <DEDUP_REMOVED lines=45> */
[----:B------:R-:W-:Y:S01]  /*5b10*/  FFMA.FTZ R193, R177, R178, R194 ;  /* 0x000000b2b1c17223 */ /* 0x000fe200000100c2 */
[--C-:B------:R-:W-:Y:S01]  /*5b20*/  FADD.FTZ R181, R113, -R180.reuse ;  /* 0x800000b471b57221 */ /* 0x100fe20000010000 */
[----:B------:R-:W-:Y:S01]  /*5b30*/  FADD.FTZ R177, R109, -R180 ;  /* 0x800000b46db17221 */ /* 0x000fe20000010000 */
        /* <DEDUP_REMOVED lines=26> */
.L_x_42878:
[----:B------:R-:W-:Y:S05]  /*5ce0*/  BSYNC.RECONVERGENT B1 ;  /* 0x0000000000017941 */ /* 0x000fea0003800200 */
.L_x_42877:
[----:B------:R-:W-:Y:S01]  /*5cf0*/  ISETP.NE.AND P0, PT, R182, RZ, PT ;  /* 0x000000ffb600720c */ /* 0x000fe20003f05270 */
[----:B------:R-:W-:-:S12]  /*5d00*/  BSSY.RECONVERGENT B1, `(.L_x_42879) ;  /* 0x0000032000017945 */ /* 0x000fd80003800200 */
[----:B------:R-:W-:Y:S05]  /*5d10*/  @!P0 BRA `(.L_x_42880) ;  /* 0x0000000000c08947 */ /* 0x000fea0003800000 */
[--C-:B0-----:R-:W-:Y:S01]  /*5d20*/  FADD.FTZ R175, R116, -R180.reuse ;  /* 0x800000b474af7221 */ /* 0x101fe20000010000 */
        /* <DEDUP_REMOVED lines=47> */
.L_x_42880:
[----:B------:R-:W-:Y:S05]  /*6020*/  BSYNC.RECONVERGENT B1 ;  /* 0x0000000000017941 */ /* 0x000fea0003800200 */
.L_x_42879:
[----:B------:R-:W-:Y:S01]  /*6030*/  ISETP.NE.AND P0, PT, R183, RZ, PT ;  /* 0x000000ffb700720c */ /* 0x000fe20003f05270 */
[----:B------:R-:W-:-:S12]  /*6040*/  BSSY.RECONVERGENT B1, `(.L_x_42881) ;  /* 0x0000032000017945 */ /* 0x000fd80003800200 */
[----:B------:R-:W-:Y:S05]  /*6050*/  @!P0 BRA `(.L_x_42882) ;  /* 0x0000000000c08947 */ /* 0x000fea0003800000 */
[--C-:B01----:R-:W-:Y:S01]  /*6060*/  FADD.FTZ R175, R124, -R180.reuse ;  /* 0x800000b47caf7221 */ /* 0x103fe20000010000 */
        /* <DEDUP_REMOVED lines=47> */
.L_x_42882:
[----:B------:R-:W-:Y:S05]  /*6360*/  BSYNC.RECONVERGENT B1 ;  /* 0x0000000000017941 */ /* 0x000fea0003800200 */
.L_x_42881:
[----:B------:R-:W-:Y:S01]  /*6370*/  ISETP.NE.AND P0, PT, R188, RZ, PT ;  /* 0x000000ffbc00720c */ /* 0x000fe20003f05270 */
[----:B------:R-:W-:-:S12]  /*6380*/  BSSY.RECONVERGENT B1, `(.L_x_42883) ;  /* 0x0000032000017945 */ /* 0x000fd80003800200 */
[----:B------:R-:W-:Y:S05]  /*6390*/  @!P0 BRA `(.L_x_42884) ;  /* 0x0000000000c08947 */ /* 0x000fea0003800000 */
[--C-:B012---:R-:W-:Y:S01]  /*63a0*/  FADD.FTZ R175, R132, -R180.reuse ;  /* 0x800000b484af7221 */ /* 0x107fe20000010000 */
        /* <DEDUP_REMOVED lines=47> */
.L_x_42884:
[----:B------:R-:W-:Y:S05]  /*66a0*/  BSYNC.RECONVERGENT B1 ;  /* 0x0000000000017941 */ /* 0x000fea0003800200 */
.L_x_42883:
[----:B------:R-:W-:Y:S01]  /*66b0*/  ISETP.NE.AND P0, PT, R189, RZ, PT ;  /* 0x000000ffbd00720c */ /* 0x000fe20003f05270 */
[----:B------:R-:W-:-:S12]  /*66c0*/  BSSY.RECONVERGENT B1, `(.L_x_42885) ;  /* 0x0000032000017945 */ /* 0x000fd80003800200 */
[----:B------:R-:W-:Y:S05]  /*66d0*/  @!P0 BRA `(.L_x_42886) ;  /* 0x0000000000c08947 */ /* 0x000fea0003800000 */
[--C-:B0123--:R-:W-:Y:S01]  /*66e0*/  FADD.FTZ R175, R140, -R180.reuse ;  /* 0x800000b48caf7221 */ /* 0x10ffe20000010000 */
        /* <DEDUP_REMOVED lines=47> */
.L_x_42886:
[----:B------:R-:W-:Y:S05]  /*69e0*/  BSYNC.RECONVERGENT B1 ;  /* 0x0000000000017941 */ /* 0x000fea0003800200 */
.L_x_42885:
[----:B------:R-:W-:Y:S01]  /*69f0*/  ISETP.NE.AND P0, PT, R190, RZ, PT ;  /* 0x000000ffbe00720c */ /* 0x000fe20003f05270 */
[----:B------:R-:W-:-:S12]  /*6a00*/  BSSY.RECONVERGENT B1, `(.L_x_42887) ;  /* 0x0000032000017945 */ /* 0x000fd80003800200 */
[----:B------:R-:W-:Y:S05]  /*6a10*/  @!P0 BRA `(.L_x_42888) ;  /* 0x0000000000c08947 */ /* 0x000fea0003800000 */
[--C-:B01234-:R-:W-:Y:S01]  /*6a20*/  FADD.FTZ R175, R148, -R180.reuse ;  /* 0x800000b494af7221 */ /* 0x11ffe20000010000 */
        /* <DEDUP_REMOVED lines=47> */
.L_x_42888:
[----:B------:R-:W-:Y:S05]  /*6d20*/  BSYNC.RECONVERGENT B1 ;  /* 0x0000000000017941 */ /* 0x000fea0003800200 */
.L_x_42887:
        /* <DEDUP_REMOVED lines=51> */
.L_x_42890:
[----:B------:R-:W-:Y:S05]  /*7060*/  BSYNC.RECONVERGENT B1 ;  /* 0x0000000000017941 */ /* 0x000fea0003800200 */
.L_x_42889:
        /* <DEDUP_REMOVED lines=35> */
[----:B------:R-:W-:Y:S01]  /*72a0*/  HADD2.F32 R198, -RZ, R87.H1_H1 ;  /* 0x30000057ffc67230 */ /* 0x000fe20000004100 */
[----:B------:R-:W-:Y:S01]  /*72b0*/  F2FP.F16.F32.PACK_AB R190, R190, R189 ;  /* 0x000000bdbebe723e */ /* 0x000fe200000000ff */
        /* <DEDUP_REMOVED lines=12> */
.L_x_42876:
[----:B------:R-:W-:Y:S05]  /*7380*/  BSYNC.RECONVERGENT B0 ;  /* 0x0000000000007941 */ /* 0x000fea0003800200 */
.L_x_42875:
[----:B01234-:R-:W0:Y:S02]  /*7390*/  LDC.64 R174, c[0x0][0x380] ;  /* 0x0000e000ffae7b82 */ /* 0x01fe240000000a00 */
[----:B0-----:R-:W-:-:S04]  /*73a0*/  LEA R172, R174, R172, 0x2 ;  /* 0x000000acaeac7211 */ /* 0x001fc800078e10ff */
[----:B------:R-:W-:-:S13]  /*73b0*/  ISETP.GE.AND P0, PT, R172, R175, PT ;  /* 0x000000afac00720c */ /* 0x000fda0003f06270 */
[----:B------:R-:W-:Y:S05]  /*73c0*/  @!P0 BRA `(.L_x_42891) ;  /* 0xffffff9800708947 */ /* 0x000fea000383ffff */
[----:B------:R-:W-:Y:S05]  /*73d0*/  EXIT ;  /* 0x000000000000794d */ /* 0x000fea0003800000 */
.L_x_42874:
        /* <DEDUP_REMOVED lines=8> */
.L_x_42893:
[----:B------:R-:W-:Y:S05]  /*7460*/  BSYNC B0 ;  /* 0x0000000000007941 */ /* 0x000fea0003800000 */
.L_x_42892:
        /* <DEDUP_REMOVED lines=9> */
.L_x_42894:
[----:B------:R-:W-:Y:S01]  /*7500*/  HFMA2 R197, -RZ, RZ, 0, 2.384185791015625e-07 ;  /* 0x00000004ffc57431 */ /* 0x000fe200000001ff */
[----:B------:R-:W-:-:S05]  /*7510*/  MOV R177, R196 ;  /* 0x000000c400b17202 */ /* 0x000fca0000000f00 */
[----:B------:R-:W-:-:S05]  /*7520*/  FADD.FTZ R180, R178, R177 ;  /* 0x000000b1b2b47221 */ /* 0x000fca0000010000 */
[----:B------:R-:W-:-:S07]  /*7530*/  MOV R198, R180 ;  /* 0x000000b400c67202 */ /* 0x000fce0000000f00 */
[----:B------:R-:W-:Y:S05]  /*7540*/  WARPSYNC.COLLECTIVE R195, `(.L_x_42895) ;  /* 0x00000000c3087348 */ /* 0x000fea0003c00000 */
[----:B------:R0:W1:Y:S02]  /*7550*/  SHFL.BFLY P6, R196, R198, R197, R200 ;  /* 0x0c0000c5c6c47389 */ /* 0x00006400000c00c8 */
[----:B01----:R-:W-:Y:S05]  /*7560*/  ENDCOLLECTIVE ;  /* 0x000000000000791b */ /* 0x003fea0003800000 */
.L_x_42895:
        /* <DEDUP_REMOVED lines=8> */
.L_x_42896:
[----:B------:R-:W-:Y:S01]  /*75f0*/  HFMA2 R197, -RZ, RZ, 0, 9.5367431640625e-07 ;  /* 0x00000010ffc57431 */ /* 0x000fe200000001ff */
[----:B------:R-:W-:-:S05]  /*7600*/  MOV R0, R196 ;  /* 0x000000c400007202 */ /* 0x000fca0000000f00 */
[----:B------:R-:W-:-:S05]  /*7610*/  FADD.FTZ R193, R181, R0 ;  /* 0x00000000b5c17221 */ /* 0x000fca0000010000 */
[----:B------:R-:W-:-:S07]  /*7620*/  MOV R198, R193 ;  /* 0x000000c100c67202 */ /* 0x000fce0000000f00 */
[----:B------:R-:W-:Y:S05]  /*7630*/  WARPSYNC.COLLECTIVE R195, `(.L_x_42897) ;  /* 0x00000000c3087348 */ /* 0x000fea0003c00000 */
[----:B------:R0:W1:Y:S02]  /*7640*/  SHFL.BFLY P6, R196, R198, R197, R200 ;  /* 0x0c0000c5c6c47389 */ /* 0x00006400000c00c8 */
[----:B01----:R-:W-:Y:S05]  /*7650*/  ENDCOLLECTIVE ;  /* 0x000000000000791b */ /* 0x003fea0003800000 */
.L_x_42897:
[----:B------:R-:W-:Y:S01]  /*7660*/  HFMA2 R197, -RZ, RZ, 0, 5.9604644775390625e-08 ;  /* 0x00000001ffc57431 */ /* 0x000fe200000001ff */
[----:B------:R-:W-:Y:S02]  /*7670*/  MOV R0, R196 ;  /* 0x000000c400007202 */ /* 0x000fe40000000f00 */
[----:B------:R-:W-:-:S03]  /*7680*/  ISETP.NE.AND P6, PT, R176, RZ, PT ;  /* 0x000000ffb000720c */ /* 0x000fc60003fc5270 */
        /* <DEDUP_REMOVED lines=136> */
.L_x_42898:
[----:B------:R-:W-:Y:S01]  /*7f10*/  HFMA2 R197, -RZ, RZ, 0, 1.1920928955078125e-07 ;  /* 0x00000002ffc57431 */ /* 0x000fe200000001ff */
[----:B------:R-:W-:-:S05]  /*7f20*/  MOV R179, R196 ;  /* 0x000000c400b37202 */ /* 0x000fca0000000f00 */
[----:B------:R-:W-:-:S05]  /*7f30*/  FADD.FTZ R179, R0, R179 ;  /* 0x000000b300b37221 */ /* 0x000fca0000010000 */
[----:B------:R-:W-:-:S07]  /*7f40*/  MOV R198, R179 ;  /* 0x000000b300c67202 */ /* 0x000fce0000000f00 */
[----:B------:R-:W-:Y:S05]  /*7f50*/  WARPSYNC.COLLECTIVE R195, `(.L_x_42899) ;  /* 0x00000000c3087348 */ /* 0x000fea0003c00000 */
[----:B------:R0:W1:Y:S02]  /*7f60*/  SHFL.BFLY P6, R196, R198, R197, R200 ;  /* 0x0c0000c5c6c47389 */ /* 0x00006400000c00c8 */
[----:B01----:R-:W-:Y:S05]  /*7f70*/  ENDCOLLECTIVE ;  /* 0x000000000000791b */ /* 0x003fea0003800000 */
.L_x_42899:
[----:B------:R-:W-:Y:S01]  /*7f80*/  HFMA2 R197, -RZ, RZ, 0, 2.384185791015625e-07 ;  /* 0x00000004ffc57431 */ /* 0x000fe200000001ff */
[----:B------:R-:W-:-:S05]  /*7f90*/  MOV R178, R196 ;  /* 0x000000c400b27202 */ /* 0x000fca0000000f00 */
[----:B------:R-:W-:-:S05]  /*7fa0*/  FADD.FTZ R178, R179, R178 ;  /* 0x000000b2b3b27221 */ /* 0x000fca0000010000 */
[----:B------:R-:W-:-:S07]  /*7fb0*/  MOV R198, R178 ;  /* 0x000000b200c67202 */ /* 0x000fce0000000f00 */
[----:B------:R-:W-:Y:S05]  /*7fc0*/  WARPSYNC.COLLECTIVE R195, `(.L_x_42900) ;  /* 0x00000000c3087348 */ /* 0x000fea0003c00000 */
[----:B------:R0:W1:Y:S02]  /*7fd0*/  SHFL.BFLY P6, R196, R198, R197, R200 ;  /* 0x0c0000c5c6c47389 */ /* 0x00006400000c00c8 */
[----:B01----:R-:W-:Y:S05]  /*7fe0*/  ENDCOLLECTIVE ;  /* 0x000000000000791b */ /* 0x003fea0003800000 */
.L_x_42900:
[----:B------:R-:W-:Y:S01]  /*7ff0*/  HFMA2 R197, -RZ, RZ, 0, 4.76837158203125e-07 ;  /* 0x00000008ffc57431 */ /* 0x000fe200000001ff */
[----:B------:R-:W-:-:S05]  /*8000*/  MOV R181, R196 ;  /* 0x000000c400b57202 */ /* 0x000fca0000000f00 */
[----:B------:R-:W-:-:S05]  /*8010*/  FADD.FTZ R181, R178, R181 ;  /* 0x000000b5b2b57221 */ /* 0x000fca0000010000 */
[----:B------:R-:W-:-:S07]  /*8020*/  MOV R198, R181 ;  /* 0x000000b500c67202 */ /* 0x000fce0000000f00 */
[----:B------:R-:W-:Y:S05]  /*8030*/  WARPSYNC.COLLECTIVE R195, `(.L_x_42901) ;  /* 0x00000000c3087348 */ /* 0x000fea0003c00000 */
[----:B------:R0:W1:Y:S02]  /*8040*/  SHFL.BFLY P6, R196, R198, R197, R200 ;  /* 0x0c0000c5c6c47389 */ /* 0x00006400000c00c8 */
[----:B01----:R-:W-:Y:S05]  /*8050*/  ENDCOLLECTIVE ;  /* 0x000000000000791b */ /* 0x003fea0003800000 */
.L_x_42901:
[----:B------:R-:W-:Y:S01]  /*8060*/  HFMA2 R197, -RZ, RZ, 0, 9.5367431640625e-07 ;  /* 0x00000010ffc57431 */ /* 0x000fe200000001ff */
[----:B------:R-:W-:-:S05]  /*8070*/  MOV R180, R196 ;  /* 0x000000c400b47202 */ /* 0x000fca0000000f00 */
[----:B------:R-:W-:-:S05]  /*8080*/  FADD.FTZ R180, R181, R180 ;  /* 0x000000b4b5b47221 */ /* 0x000fca0000010000 */
[----:B------:R-:W-:-:S07]  /*8090*/  MOV R198, R180 ;  /* 0x000000b400c67202 */ /* 0x000fce0000000f00 */
[----:B------:R-:W-:Y:S05]  /*80a0*/  WARPSYNC.COLLECTIVE R195, `(.L_x_42902) ;  /* 0x00000000c3087348 */ /* 0x000fea0003c00000 */
[----:B------:R0:W1:Y:S02]  /*80b0*/  SHFL.BFLY P6, R196, R198, R197, R200 ;  /* 0x0c0000c5c6c47389 */ /* 0x00006400000c00c8 */
[----:B01----:R-:W-:Y:S05]  /*80c0*/  ENDCOLLECTIVE ;  /* 0x000000000000791b */ /* 0x003fea0003800000 */
.L_x_42902:
[----:B------:R-:W-:Y:S01]  /*80d0*/  MOV R193, R196 ;  /* 0x000000c400c17202 */ /* 0x000fe20000000f00 */
[----:B------:R-:W-:Y:S06]  /*80e0*/  BRA `(.L_x_42903) ;  /* 0xffffffd400d47947 */ /* 0x000fec000383ffff */
.L_x_42904:
        /* <DEDUP_REMOVED lines=9> */
.L_x_71522:


//--------------------- .text._ZN10layer_norm13ln_fwd_kernelINS_13Kernel_traitsI6__halfS2_fS2_fjLj2048ELj1ELj4ELj1ELj16ENS_18Kernel_traits_baseILj2048ES2_S2_fS2_fjLj128EEEEELb0ELb1ELb1ELb1EEEvNS_9FwdParamsE --------------------------
	.section	.text._ZN10layer_norm13ln_fwd_kernelINS_13Kernel_traitsI6__halfS2_fS2_fjLj2048ELj1ELj4ELj1ELj16ENS_18Kernel_traits_baseILj2048ES2_S2_fS2_fjLj128EEEEELb0ELb1ELb1ELb1EEEvNS_9FwdParamsE,"ax",@progbits
	.align	128
        .global         _ZN10layer_norm13ln_fwd_kernelINS_13Kernel_traitsI6__halfS2_fS2_fjLj2048ELj1ELj4ELj1ELj16ENS_18Kernel_traits_baseILj2048ES2_S2_fS2_fjLj128EEEEELb0ELb1ELb1ELb1EEEvNS_9FwdParamsE
        .type           _ZN10layer_norm13ln_fwd_kernelINS_13Kernel_traitsI6__halfS2_fS2_fjLj2048ELj1ELj4ELj1ELj16ENS_18Kernel_traits_baseILj2048ES2_S2_fS2_fjLj128EEEEELb0ELb1ELb1ELb1EEEvNS_9FwdParamsE,@function
        .size           _ZN10layer_norm13ln_fwd_kernelINS_13Kernel_traitsI6__halfS2_fS2_fjLj2048ELj1ELj4ELj1ELj16ENS_18Kernel_traits_baseILj2048ES2_S2_fS2_fjLj128EEEEELb0ELb1ELb1ELb1EEEvNS_9FwdParamsE,(.L_x_71523 - _ZN10layer_norm13ln_fwd_kernelINS_13Kernel_traitsI6__halfS2_fS2_fjLj2048ELj1ELj4ELj1ELj16ENS_18Kernel_traits_baseILj2048ES2_S2_fS2_fjLj128EEEEELb0ELb1ELb1ELb1EEEvNS_9FwdParamsE)
        .other          _ZN10layer_norm13ln_fwd_kernelINS_13Kernel_traitsI6__halfS2_fS2_fjLj2048ELj1ELj4ELj1ELj16ENS_18Kernel_traits_baseILj2048ES2_S2_fS2_fjLj128EEEEELb0ELb1ELb1ELb1EEEvNS_9FwdParamsE,@"STO_CUDA_ENTRY STV_DEFAULT"
_ZN10layer_norm13ln_fwd_kernelINS_13Kernel_traitsI6__halfS2_fS2_fjLj2048ELj1ELj4ELj1ELj16ENS_18Kernel_traits_baseILj2048ES2_S2_fS2_fjLj128EEEEELb0ELb1ELb1ELb1EEEvNS_9FwdParamsE:
.text._ZN10layer_norm13ln_fwd_kernelINS_13Kernel_traitsI6__halfS2_fS2_fjLj2048ELj1ELj4ELj1ELj16ENS_18Kernel_traits_baseILj2048ES2_S2_fS2_fjLj128EEEEELb0ELb1ELb1ELb1EEEvNS_9FwdParamsE:
        /* <DEDUP_REMOVED lines=43> */
.L_x_42905:
        /* <DEDUP_REMOVED lines=36> */
.L_x_42906:
[----:B------:R-:W1:Y:S01]  /*04f0*/  LDCU UR4, c[0x0][0x384] ;  /* 0x00007080ff0477ac */ /* 0x000e620008000800 */
[----:B------:R-:W2:Y:S01]  /*0500*/  LDCU UR11, c[0x0][0x40c] ;  /* 0x00008180ff0b77ac */ /* 0x000ea20008000800 */
[----:B------:R-:W3:Y:S01]  /*0510*/  LDCU.U8 UR5, c[0x0][0x410] ;  /* 0x00008200ff0577ac */ /* 0x000ee20008000000 */
[----:B------:R-:W4:Y:S01]  /*0520*/  LDCU UR10, c[0x0][0x448] ;  /* 0x00008900ff0a77ac */ /* 0x000f220008000800 */
[----:B------:R-:W0:Y:S01]  /*0530*/  LDCU.64 UR8, c[0x0][0x3a0] ;  /* 0x00007400ff0877ac */ /* 0x000e220008000a00 */
[----:B-1----:R-:W-:-:S13]  /*0540*/  ISETP.GE.AND P0, PT, R2, UR4, PT ;  /* 0x0000000402007c0c */ /* 0x002fda000bf06270 */
[----:B0-234-:R-:W-:Y:S05]  /*0550*/  @P0 EXIT ;  /* 0x000000000000094d */ /* 0x01dfea0003800000 */
.L_x_42934:
[----:B------:R-:W0:Y:S08]  /*0560*/  LDC.64 R108, c[0x0][0x3f0] ;  /* 0x0000fc00ff6c7b82 */ /* 0x000e300000000a00 */
[----:B------:R-:W1:Y:S08]  /*0570*/  LDC R121, c[0x0][0x388] ;  /* 0x0000e200ff797b82 */ /* 0x000e700000000800 */
[----:B------:R-:W2:Y:S01]  /*0580*/  LDC.64 R110, c[0x0][0x3f8] ;  /* 0x0000fe00ff6e7b82 */ /* 0x000ea20000000a00 */
[----:B0-----:R-:W-:-:S05]  /*0590*/  IMAD.WIDE R108, R2, 0x4, R108 ;  /* 0x00000004026c7825 */ /* 0x001fca00078e026c */
[----:B------:R2:W3:Y:S02]  /*05a0*/  LDG.E R0, desc[UR6][R108.64] ;  /* 0x000000066c007981 */ /* 0x0004e4000c1e1900 */
[----:B--2---:R-:W-:-:S05]  /*05b0*/  IMAD.WIDE R108, R2, 0x4, R110 ;  /* 0x00000004026c7825 */ /* 0x004fca00078e026e */
[----:B-----5:R0:W5:Y:S01]  /*05c0*/  LDG.E R122, desc[UR6][R108.64] ;  /* 0x000000066c7a7981 */ /* 0x020162000c1e1900 */
[----:B---3--:R-:W-:-:S13]  /*05d0*/  ISETP.GE.AND P1, PT, R0, 0x1, PT ;  /* 0x000000010000780c */ /* 0x008fda0003f26270 */
[----:B------:R-:W2:Y:S01]  /*05e0*/  @P1 LDC.64 R112, c[0x0][0x390] ;  /* 0x0000e400ff701b82 */ /* 0x000ea20000000a00 */
[----:B------:R-:W-:-:S05]  /*05f0*/  @P1 IADD3 R114, PT, PT, R0, -0x1, RZ ;  /* 0xffffffff00721810 */ /* 0x000fca0007ffe0ff */
[----:B-1----:R-:W-:-:S05]  /*0600*/  @P1 IMAD R114, R114, R121, RZ ;  /* 0x0000007972721224 */ /* 0x002fca00078e02ff */
[----:B------:R-:W-:-:S04]  /*0610*/  @P1 SHF.R.S32.HI R3, RZ, 0x1f, R114 ;  /* 0x0000001fff031819 */ /* 0x000fc80000011472 */
[----:B------:R-:W-:Y:S01]  /*0620*/  @P1 LEA.HI R115, R3, R114, RZ, 0x3 ;  /* 0x0000007203731211 */ /* 0x000fe200078f18ff */
[----:B------:R-:W-:-:S03]  /*0630*/  HFMA2 R3, -RZ, RZ, 0, 0 ;  /* 0x00000000ff037431 */ /* 0x000fc600000001ff */
[----:B------:R-:W-:-:S05]  /*0640*/  @P1 LEA.HI.SX32 R3, R115, R120, 0x1d ;  /* 0x0000007873031211 */ /* 0x000fca00078feaff */
[----:B--2---:R-:W-:-:S05]  /*0650*/  @P1 IMAD.WIDE.U32 R110, R3, 0x10, R112 ;  /* 0x00000010036e1825 */ /* 0x004fca00078e0070 */
        /* <DEDUP_REMOVED lines=23> */
[----:B------:R-:W-:Y:S01]  /*07d0*/  @P2 HADD2.F32 R128, -RZ, R47.H0_H0 ;  /* 0x2000002fff802230 */ /* 0x000fe20000004100 */
[----:B------:R-:W0:Y:S08]  /*07e0*/  @P2 LDC R125, c[0x0][0x40c] ;  /* 0x00010300ff7d2b82 */ /* 0x000e300000000800 */
        /* <DEDUP_REMOVED lines=8> */
[----:B------:R-:W-:Y:S02]  /*0870*/  @P2 HADD2.F32 R116, -RZ, R45.H0_H0 ;  /* 0x2000002dff742230 */ /* 0x000fe40000004100 */
[----:B------:R-:W-:-:S04]  /*0880*/  @P2 HADD2.F32 R125, -RZ, R46.H1_H1 ;  /* 0x3000002eff7d2230 */ /* 0x000fc80000004100 */
        /* <DEDUP_REMOVED lines=28> */
.L_x_42908:
        /* <DEDUP_REMOVED lines=20> */
[----:B------:R-:W-:-:S03]  /*0b90*/  MOV R110, RZ ;  /* 0x000000ff006e7202 */ /* 0x000fc60000000f00 */
        /* <DEDUP_REMOVED lines=24> */
.L_x_42909:
[----:B------:R-:W-:Y:S05]  /*0d20*/  BSYNC.RECONVERGENT B0 ;  /* 0x0000000000007941 */ /* 0x000fea0003800200 */
.L_x_42907:
        /* <DEDUP_REMOVED lines=21> */
[----:B------:R-:W0:Y:S08]  /*0e80*/  @P2 LDC R129, c[0x0][0x40c] ;  /* 0x00010300ff812b82 */ /* 0x000e300000000800 */
        /* <DEDUP_REMOVED lines=8> */
[----:B------:R-:W-:-:S04]  /*0f10*/  @P2 HADD2.F32 R129, -RZ, R42.H0_H0 ;  /* 0x2000002aff812230 */ /* 0x000fc80000004100 */
[----:B------:R-:W0:Y:S01]  /*0f20*/  @P2 LDC R131, c[0x0][0x40c] ;  /* 0x00010300ff832b82 */ /* 0x000e220000000800 */
[----:B--2---:R-:W-:Y:S01]  /*0f30*/  @P2 FMUL.FTZ R124, R118, R119 ;  /* 0x00000077767c2220 */ /* 0x004fe20000410000 */
[--C-:B------:R-:W-:Y:S02]  /*0f40*/  @P2 HADD2.F32 R118, -RZ, R40.reuse.H1_H1 ;  /* 0x30000028ff762230 */ /* 0x100fe40000004100 */
[----:B------:R-:W-:-:S04]  /*0f50*/  @P2 HADD2.F32 R119, -RZ, R40.H0_H0 ;  /* 0x20000028ff772230 */ /* 0x000fc80000004100 */
[----:B------:R-:W2:Y:S01]  /*0f60*/  @P2 LDC R137, c[0x0][0x40c] ;  /* 0x00010300ff892b82 */ /* 0x000ea20000000800 */
[----:B---3--:R-:W-:Y:S01]  /*0f70*/  @P2 FMUL.FTZ R134, R127, R130 ;  /* 0x000000827f862220 */ /* 0x008fe20000410000 */
[----:B------:R-:W-:Y:S02]  /*0f80*/  @P2 HADD2.F32 R127, -RZ, R41.H0_H0 ;  /* 0x20000029ff7f2230 */ /* 0x000fe40000004100 */
[----:B------:R-:W-:Y:S02]  /*0f90*/  @P2 HADD2.F32 R130, -RZ, R42.H1_H1 ;  /* 0x3000002aff822230 */ /* 0x000fe40000004100 */
        /* <DEDUP_REMOVED lines=10> */
[----:B------:R-:W-:-:S02]  /*1040*/  MOV R124, R4 ;  /* 0x00000004007c7202 */ /* 0x000fc40000000f00 */
[----:B------:R-:W-:Y:S01]  /*1050*/  MOV R125, R5 ;  /* 0x00000005007d7202 */ /* 0x000fe20000000f00 */
[----:B------:R-:W-:Y:S01]  /*1060*/  @P2 FFMA.FTZ R124, R135, R129, R4 ;  /* 0x00000081877c2223 */ /* 0x000fe20000010004 */
[----:B------:R-:W-:Y:S01]  /*1070*/  MOV R126, R6 ;  /* 0x00000006007e7202 */ /* 0x000fe20000000f00 */
[----:B------:R-:W-:Y:S01]  /*1080*/  @P2 FFMA.FTZ R125, R134, R130, R5 ;  /* 0x00000082867d2223 */ /* 0x000fe20000010005 */
[----:B--2---:R-:W-:Y:S01]  /*1090*/  @P2 FMUL.FTZ R137, R128, R137 ;  /* 0x0000008980892220 */ /* 0x004fe20000410000 */
[----:B------:R-:W-:Y:S01]  /*10a0*/  @P2 HADD2.F32 R128, -RZ, R41.H1_H1 ;  /* 0x30000029ff802230 */ /* 0x000fe20000004100 */
[----:B------:R-:W-:Y:S02]  /*10b0*/  MOV R127, R7 ;  /* 0x00000007007f7202 */ /* 0x000fe40000000f00 */
        /* <DEDUP_REMOVED lines=8> */
.L_x_42911:
[----:B0-----:R-:W0:Y:S01]  /*1140*/  @P1 LDC R117, c[0x0][0x40c] ;  /* 0x00010300ff751b82 */ /* 0x001e220000000800 */
        /* <DEDUP_REMOVED lines=44> */
.L_x_42912:
[----:B------:R-:W-:Y:S05]  /*1410*/  BSYNC.RECONVERGENT B0 ;  /* 0x0000000000007941 */ /* 0x000fea0003800200 */
.L_x_42910:
[----:B------:R-:W0:Y:S01]  /*1420*/  @P1 LDC.64 R130, c[0x0][0x390] ;  /* 0x0000e400ff821b82 */ /* 0x000e220000000a00 */
[----:B------:R-:W-:Y:S02]  /*1430*/  IADD3 R129, PT, PT, R123, 0x20, RZ ;  /* 0x000000207b817810 */ /* 0x000fe40007ffe0ff */
        /* <DEDUP_REMOVED lines=17> */
[--C-:B--2---:R-:W-:Y:S02]  /*1550*/  @P2 HADD2.F32 R130, -RZ, R12.reuse.H1_H1 ;  /* 0x3000000cff822230 */ /* 0x104fe40000004100 */
[----:B------:R-:W-:Y:S01]  /*1560*/  @P2 HADD2.F32 R128, -RZ, R12.H0_H0 ;  /* 0x2000000cff802230 */ /* 0x000fe20000004100 */
        /* <DEDUP_REMOVED lines=9> */
[----:B------:R-:W-:-:S04]  /*1600*/  @P2 HADD2.F32 R137, -RZ, R38.H0_H0 ;  /* 0x20000026ff892230 */ /* 0x000fc80000004100 */
[----:B------:R-:W1:Y:S01]  /*1610*/  @P2 LDC R139, c[0x0][0x40c] ;  /* 0x00010300ff8b2b82 */ /* 0x000e620000000800 */
[----:B--2---:R-:W-:Y:S01]  /*1620*/  @P2 FMUL.FTZ R132, R130, R131 ;  /* 0x0000008382842220 */ /* 0x004fe20000410000 */
[--C-:B------:R-:W-:Y:S02]  /*1630*/  @P2 HADD2.F32 R130, -RZ, R36.reuse.H1_H1 ;  /* 0x30000024ff822230 */ /* 0x100fe40000004100 */
[----:B------:R-:W-:-:S04]  /*1640*/  @P2 HADD2.F32 R131, -RZ, R36.H0_H0 ;  /* 0x20000024ff832230 */ /* 0x000fc80000004100 */
[----:B------:R-:W2:Y:S01]  /*1650*/  @P2 LDC R145, c[0x0][0x40c] ;  /* 0x00010300ff912b82 */ /* 0x000ea20000000800 */
[----:B---3--:R-:W-:Y:S01]  /*1660*/  @P2 FMUL.FTZ R142, R135, R138 ;  /* 0x0000008a878e2220 */ /* 0x008fe20000410000 */
[----:B------:R-:W-:Y:S02]  /*1670*/  @P2 HADD2.F32 R135, -RZ, R37.H0_H0 ;  /* 0x20000025ff872230 */ /* 0x000fe40000004100 */
[----:B------:R-:W-:Y:S02]  /*1680*/  @P2 HADD2.F32 R138, -RZ, R38.H1_H1 ;  /* 0x30000026ff8a2230 */ /* 0x000fe40000004100 */
        /* <DEDUP_REMOVED lines=26> */
.L_x_42914:
[----:B--2---:R-:W0:Y:S01]  /*1830*/  @P1 LDC R129, c[0x0][0x40c] ;  /* 0x00010300ff811b82 */ /* 0x004e220000000800 */
        /* <DEDUP_REMOVED lines=44> */
.L_x_42915:
[----:B------:R-:W-:Y:S05]  /*1b00*/  BSYNC.RECONVERGENT B0 ;  /* 0x0000000000007941 */ /* 0x000fea0003800200 */
.L_x_42913:
        /* <DEDUP_REMOVED lines=65> */
.L_x_42917:
        /* <DEDUP_REMOVED lines=45> */
.L_x_42918:
[----:B------:R-:W-:Y:S05]  /*21f0*/  BSYNC.RECONVERGENT B0 ;  /* 0x0000000000007941 */ /* 0x000fea0003800200 */
.L_x_42916:
        /* <DEDUP_REMOVED lines=65> */
.L_x_42920:
        /* <DEDUP_REMOVED lines=45> */
.L_x_42921:
[----:B------:R-:W-:Y:S05]  /*28e0*/  BSYNC.RECONVERGENT B0 ;  /* 0x0000000000007941 */ /* 0x000fea0003800200 */
.L_x_42919:
        /* <DEDUP_REMOVED lines=65> */
.L_x_42923:
        /* <DEDUP_REMOVED lines=45> */
.L_x_42924:
[----:B------:R-:W-:Y:S05]  /*2fd0*/  BSYNC.RECONVERGENT B0 ;  /* 0x0000000000007941 */ /* 0x000fea0003800200 */
.L_x_42922:
        /* <DEDUP_REMOVED lines=65> */
.L_x_42926:
        /* <DEDUP_REMOVED lines=45> */
.L_x_42927:
[----:B------:R-:W-:Y:S05]  /*36c0*/  BSYNC.RECONVERGENT B0 ;  /* 0x0000000000007941 */ /* 0x000fea0003800200 */
.L_x_42925:
[----:B------:R-:W0:Y:S01]  /*36d0*/  @P1 LDC.64 R172, c[0x0][0x390] ;  /* 0x0000e400ffac1b82 */ /* 0x000e220000000a00 */
[----:B------:R-:W-:Y:S02]  /*36e0*/  IADD3 R171, PT, PT, R123, 0xc0, RZ ;  /* 0x000000c07bab7810 */ /* 0x000fe40007ffe0ff */
[----:B------:R-:W-:Y:S02]  /*36f0*/  @P1 IADD3 R3, PT, PT, R3, 0xe0, RZ ;  /* 0x000000e003031810 */ /* 0x000fe40007ffe0ff */
[----:B------:R-:W-:Y:S01]  /*3700*/  IADD3 R123, PT, PT, R123, 0xe0, RZ ;  /* 0x000000e07b7b7810 */ /* 0x000fe20007ffe0ff */
        /* <DEDUP_REMOVED lines=13> */
[--C-:B--2--5:R-:W-:Y:S02]  /*37e0*/  @P0 HADD2.F32 R174, -RZ, R13.reuse.H1_H1 ;  /* 0x3000000dffae0230 */ /* 0x124fe40000004100 */
[--C-:B------:R-:W-:Y:S02]  /*37f0*/  @P0 HADD2.F32 R0, -RZ, R12.reuse.H0_H0 ;  /* 0x2000000cff000230 */ /* 0x100fe40000004100 */
[----:B------:R-:W-:Y:S02]  /*3800*/  @P0 HADD2.F32 R170, -RZ, R12.H1_H1 ;  /* 0x3000000cffaa0230 */ /* 0x000fe40000004100 */
[----:B------:R-:W-:Y:S01]  /*3810*/  @P0 HADD2.F32 R172, -RZ, R13.H0_H0 ;  /* 0x2000000dffac0230 */ /* 0x000fe20000004100 */
[----:B------:R-:W1:Y:S08]  /*3820*/  @P0 LDC R3, c[0x0][0x40c] ;  /* 0x00010300ff030b82 */ /* 0x000e700000000800 */
[----:B------:R-:W2:Y:S08]  /*3830*/  @P0 LDC R173, c[0x0][0x40c] ;  /* 0x00010300ffad0b82 */ /* 0x000eb00000000800 */
[----:B------:R-:W3:Y:S01]  /*3840*/  @P0 LDC R175, c[0x0][0x40c] ;  /* 0x00010300ffaf0b82 */ /* 0x000ee20000000800 */
[----:B0-----:R-:W-:Y:S01]  /*3850*/  @P0 FMUL.FTZ R184, R174, R177 ;  /* 0x000000b1aeb80220 */ /* 0x001fe20000410000 */
[----:B------:R-:W-:-:S02]  /*3860*/  @P0 HADD2.F32 R174, -RZ, R14.H0_H0 ;  /* 0x2000000effae0230 */ /* 0x000fc40000004100 */
[----:B------:R-:W-:-:S04]  /*3870*/  @P0 HADD2.F32 R177, -RZ, R15.H0_H0 ;  /* 0x2000000fffb10230 */ /* 0x000fc80000004100 */
[----:B------:R-:W0:Y:S01]  /*3880*/  @P0 LDC R179, c[0x0][0x40c] ;  /* 0x00010300ffb30b82 */ /* 0x000e220000000800 */
[----:B-1----:R-:W-:Y:S01]  /*3890*/  @P0 FMUL.FTZ R171, R0, R3 ;  /* 0x0000000300ab0220 */ /* 0x002fe20000410000 */
[--C-:B------:R-:W-:Y:S02]  /*38a0*/  @P0 HADD2.F32 R3, -RZ, R16.reuse.H0_H0 ;  /* 0x20000010ff030230 */ /* 0x100fe40000004100 */
[----:B------:R-:W-:-:S04]  /*38b0*/  @P0 HADD2.F32 R0, -RZ, R16.H1_H1 ;  /* 0x30000010ff000230 */ /* 0x000fc80000004100 */
[----:B------:R-:W1:Y:S01]  /*38c0*/  @P0 LDC R178, c[0x0][0x40c] ;  /* 0x00010300ffb20b82 */ /* 0x000e620000000800 */
[----:B--2---:R-:W-:Y:S01]  /*38d0*/  @P0 FMUL.FTZ R170, R170, R173 ;  /* 0x000000adaaaa0220 */ /* 0x004fe20000410000 */
[----:B------:R-:W-:-:S03]  /*38e0*/  MOV R173, R9 ;  /* 0x0000000900ad7202 */ /* 0x000fc60000000f00 */
[----:B------:R-:W-:Y:S01]  /*38f0*/  @P0 FFMA.FTZ R173, R170, R0, R9 ;  /* 0x00000000aaad0223 */ /* 0x000fe20000010009 */
[--C-:B------:R-:W-:Y:S02]  /*3900*/  @P0 HADD2.F32 R0, -RZ, R17.reuse.H1_H1 ;  /* 0x30000011ff000230 */ /* 0x100fe40000004100 */
[----:B------:R-:W2:Y:S01]  /*3910*/  @P0 LDC R176, c[0x0][0x40c] ;  /* 0x00010300ffb00b82 */ /* 0x000ea20000000800 */
[----:B---3--:R-:W-:Y:S01]  /*3920*/  @P0 FMUL.FTZ R185, R172, R175 ;  /* 0x000000afacb90220 */ /* 0x008fe20000410000 */
[----:B------:R-:W-:Y:S01]  /*3930*/  @P0 HADD2.F32 R175, -RZ, R14.H1_H1 ;  /* 0x3000000effaf0230 */ /* 0x000fe20000004100 */
[----:B------:R-:W-:Y:S01]  /*3940*/  MOV R172, R8 ;  /* 0x0000000800ac7202 */ /* 0x000fe20000000f00 */
[----:B------:R-:W-:Y:S01]  /*3950*/  @P0 FFMA.FTZ R172, R171, R3, R8 ;  /* 0x00000003abac0223 */ /* 0x000fe20000010008 */
[----:B------:R-:W-:Y:S02]  /*3960*/  @P0 HADD2.F32 R3, -RZ, R17.H0_H0 ;  /* 0x20000011ff030230 */ /* 0x000fe40000004100 */
[----:B------:R-:W-:-:S02]  /*3970*/  @P0 HADD2.F32 R171, -RZ, R18.H0_H0 ;  /* 0x20000012ffab0230 */ /* 0x000fc40000004100 */
[----:B0-----:R-:W-:Y:S01]  /*3980*/  @P0 FMUL.FTZ R187, R174, R179 ;  /* 0x000000b3aebb0220 */ /* 0x001fe20000410000 */
[----:B------:R-:W-:Y:S01]  /*3990*/  @P0 HADD2.F32 R179, -RZ, R19.H0_H0 ;  /* 0x20000013ffb30230 */ /* 0x000fe20000004100 */
[----:B------:R-:W-:Y:S01]  /*39a0*/  MOV R174, R10 ;  /* 0x0000000a00ae7202 */ /* 0x000fe20000000f00 */
[----:B------:R-:W-:Y:S02]  /*39b0*/  @P0 HADD2.F32 R170, -RZ, R18.H1_H1 ;  /* 0x30000012ffaa0230 */ /* 0x000fe40000004100 */
[----:B------:R-:W-:Y:S01]  /*39c0*/  @P0 FFMA.FTZ R174, R185, R3, R10 ;  /* 0x00000003b9ae0223 */ /* 0x000fe2000001000a */
[----:B-1----:R-:W-:Y:S01]  /*39d0*/  @P0 FMUL.FTZ R189, R177, R178 ;  /* 0x000000b2b1bd0220 */ /* 0x002fe20000410000 */
[----:B------:R-:W-:Y:S02]  /*39e0*/  MOV R178, R6 ;  /* 0x0000000600b27202 */ /* 0x000fe40000000f00 */
[----:B------:R-:W-:Y:S01]  /*39f0*/  MOV R177, R5 ;  /* 0x0000000500b17202 */ /* 0x000fe20000000f00 */
[----:B------:R-:W-:Y:S01]  /*3a00*/  @P0 FFMA.FTZ R178, R189, R179, R6 ;  /* 0x000000b3bdb20223 */ /* 0x000fe20000010006 */
[----:B------:R-:W-:Y:S01]  /*3a10*/  MOV R179, R7 ;  /* 0x0000000700b37202 */ /* 0x000fe20000000f00 */
[----:B--2---:R-:W-:Y:S01]  /*3a20*/  @P0 FMUL.FTZ R186, R175, R176 ;  /* 0x000000b0afba0220 */ /* 0x004fe20000410000 */
[----:B------:R-:W-:Y:S01]  /*3a30*/  MOV R175, R11 ;  /* 0x0000000b00af7202 */ /* 0x000fe20000000f00 */
[----:B------:R-:W-:Y:S01]  /*3a40*/  @P0 FFMA.FTZ R175, R184, R0, R11 ;  /* 0x00000000b8af0223 */ /* 0x000fe2000001000b */
[----:B------:R-:W-:Y:S01]  /*3a50*/  MOV R176, R4 ;  /* 0x0000000400b07202 */ /* 0x000fe20000000f00 */
[----:B------:R-:W-:Y:S01]  /*3a60*/  @P0 FFMA.FTZ R176, R187, R171, R4 ;  /* 0x000000abbbb00223 */ /* 0x000fe20000010004 */
[----:B------:R-:W-:Y:S01]  /*3a70*/  @P0 FFMA.FTZ R177, R186, R170, R5 ;  /* 0x000000aabab10223 */ /* 0x000fe20000010005 */
[----:B------:R-:W-:Y:S06]  /*3a80*/  @!P0 BRA `(.L_x_42930) ;  /* 0x0000000000c88947 */ /* 0x000fec0003800000 */
[----:B------:R-:W-:Y:S02]  /*3a90*/  HADD2.F32 R3, -RZ, R15.H1_H1 ;  /* 0x3000000fff037230 */ /* 0x000fe40000004100 */
[----:B------:R-:W-:-:S03]  /*3aa0*/  HADD2.F32 R0, -RZ, R19.H1_H1 ;  /* 0x30000013ff007230 */ /* 0x000fc60000004100 */
[----:B------:R-:W-:-:S04]  /*3ab0*/  FMUL.FTZ R170, R3, UR11 ;  /* 0x0000000b03aa7c20 */ /* 0x000fc80008410000 */
[----:B------:R-:W-:Y:S01]  /*3ac0*/  FFMA.FTZ R179, R170, R0, R7 ;  /* 0x00000000aab37223 */ /* 0x000fe20000010007 */
[----:B------:R-:W-:Y:S06]  /*3ad0*/  BRA `(.L_x_42930) ;  /* 0x0000000000b47947 */ /* 0x000fec0003800000 */
.L_x_42929:
[----:B------:R-:W0:Y:S01]  /*3ae0*/  @P1 LDC R3, c[0x0][0x40c] ;  /* 0x00010300ff031b82 */ /* 0x000e220000000800 */
[----:B-----5:R-:W-:Y:S02]  /*3af0*/  @P1 HADD2.F32 R0, -RZ, R12.H0_H0 ;  /* 0x2000000cff001230 */ /* 0x020fe40000004100 */
[--C-:B--2---:R-:W-:Y:S02]  /*3b00*/  @P1 HADD2.F32 R171, -RZ, R13.reuse.H0_H0 ;  /* 0x2000000dffab1230 */ /* 0x104fe40000004100 */
[--C-:B------:R-:W-:Y:S02]  /*3b10*/  @P1 HADD2.F32 R178, -RZ, R14.reuse.H1_H1 ;  /* 0x3000000effb21230 */ /* 0x100fe40000004100 */
[----:B------:R-:W-:Y:S01]  /*3b20*/  @P1 HADD2.F32 R176, -RZ, R14.H0_H0 ;  /* 0x2000000effb01230 */ /* 0x000fe20000004100 */
[----:B------:R-:W1:Y:S01]  /*3b30*/  @P1 LDC R170, c[0x0][0x40c] ;  /* 0x00010300ffaa1b82 */ /* 0x000e620000000800 */
[----:B------:R-:W-:-:S07]  /*3b40*/  @P1 HADD2.F32 R173, -RZ, R13.H1_H1 ;  /* 0x3000000dffad1230 */ /* 0x000fce0000004100 */
[----:B------:R-:W2:Y:S08]  /*3b50*/  @P1 LDC R172, c[0x0][0x40c] ;  /* 0x00010300ffac1b82 */ /* 0x000eb00000000800 */
[----:B------:R-:W3:Y:S01]  /*3b60*/  @P1 LDC R179, c[0x0][0x40c] ;  /* 0x00010300ffb31b82 */ /* 0x000ee20000000800 */
[----:B0-----:R-:W-:Y:S01]  /*3b70*/  @P1 FMUL.FTZ R0, R0, R3 ;  /* 0x0000000300001220 */ /* 0x001fe20000410000 */
[----:B------:R-:W-:-:S06]  /*3b80*/  @P1 HADD2.F32 R3, -RZ, R12.H1_H1 ;  /* 0x3000000cff031230 */ /* 0x000fcc0000004100 */
        /* <DEDUP_REMOVED lines=8> */
[----:B------:R-:W-:-:S06]  /*3c10*/  @P1 HADD2.F32 R178, -RZ, R15.H1_H1 ;  /* 0x3000000fffb21230 */ /* 0x000fcc0000004100 */
[----:B------:R-:W3:Y:S01]  /*3c20*/  @P1 LDC R188, c[0x0][0x40c] ;  /* 0x00010300ffbc1b82 */ /* 0x000ee20000000800 */
[----:B0-----:R-:W-:Y:S01]  /*3c30*/  @P1 FMUL.FTZ R185, R176, R177 ;  /* 0x000000b1b0b91220 */ /* 0x001fe20000410000 */
[----:B------:R-:W-:Y:S02]  /*3c40*/  @P1 HADD2.F32 R177, -RZ, R15.H0_H0 ;  /* 0x2000000fffb11230 */ /* 0x000fe40000004100 */
[--C-:B------:R-:W-:Y:S02]  /*3c50*/  @P1 HADD2.F32 R176, -RZ, R17.reuse.H0_H0 ;  /* 0x20000011ffb01230 */ /* 0x100fe40000004100 */
[----:B-1----:R-:W-:Y:S01]  /*3c60*/  @P1 FMUL.FTZ R184, R173, R174 ;  /* 0x000000aeadb81220 */ /* 0x002fe20000410000 */
[----:B------:R-:W-:Y:S01]  /*3c70*/  CS2R R172, SRZ ;  /* 0x0000000000ac7805 */ /* 0x000fe2000001ff00 */
[----:B------:R-:W-:Y:S02]  /*3c80*/  HFMA2 R174, -RZ, RZ, 0, 0 ;  /* 0x00000000ffae7431 */ /* 0x000fe400000001ff */
[----:B------:R-:W-:Y:S01]  /*3c90*/  @P1 FMUL.FTZ R172, R0, R3 ;  /* 0x0000000300ac1220 */ /* 0x000fe20000410000 */
[----:B------:R-:W-:Y:S01]  /*3ca0*/  @P1 FMUL.FTZ R173, R170, R171 ;  /* 0x000000abaaad1220 */ /* 0x000fe20000410000 */
[----:B------:R-:W-:-:S02]  /*3cb0*/  @P1 HADD2.F32 R3, -RZ, R17.H1_H1 ;  /* 0x30000011ff031230 */ /* 0x000fc40000004100 */
[----:B------:R-:W-:Y:S01]  /*3cc0*/  @P1 FMUL.FTZ R174, R175, R176 ;  /* 0x000000b0afae1220 */ /* 0x000fe20000410000 */
[--C-:B------:R-:W-:Y:S02]  /*3cd0*/  @P1 HADD2.F32 R0, -RZ, R18.reuse.H0_H0 ;  /* 0x20000012ff001230 */ /* 0x100fe40000004100 */
[----:B--2---:R-:W-:Y:S01]  /*3ce0*/  @P1 FMUL.FTZ R189, R178, R187 ;  /* 0x000000bbb2bd1220 */ /* 0x004fe20000410000 */
[----:B------:R-:W-:Y:S01]  /*3cf0*/  @P1 HADD2.F32 R171, -RZ, R18.H1_H1 ;  /* 0x30000012ffab1230 */ /* 0x000fe20000004100 */
[----:B------:R-:W-:Y:S01]  /*3d00*/  CS2R R178, SRZ ;  /* 0x0000000000b27805 */ /* 0x000fe2000001ff00 */
[--C-:B------:R-:W-:Y:S01]  /*3d10*/  @P1 HADD2.F32 R187, -RZ, R19.reuse.H0_H0 ;  /* 0x20000013ffbb1230 */ /* 0x100fe20000004100 */
[----:B------:R-:W-:Y:S01]  /*3d20*/  MOV R175, RZ ;  /* 0x000000ff00af7202 */ /* 0x000fe20000000f00 */
[----:B------:R-:W-:Y:S02]  /*3d30*/  @P1 HADD2.F32 R170, -RZ, R19.H1_H1 ;  /* 0x30000013ffaa1230 */ /* 0x000fe40000004100 */
[----:B------:R-:W-:Y:S01]  /*3d40*/  @P1 FMUL.FTZ R175, R184, R3 ;  /* 0x00000003b8af1220 */ /* 0x000fe20000410000 */
[----:B---3--:R-:W-:Y:S01]  /*3d50*/  @P1 FMUL.FTZ R188, R177, R188 ;  /* 0x000000bcb1bc1220 */ /* 0x008fe20000410000 */
[----:B------:R-:W-:Y:S01]  /*3d60*/  CS2R R176, SRZ ;  /* 0x0000000000b07805 */ /* 0x000fe2000001ff00 */
[----:B------:R-:W-:Y:S01]  /*3d70*/  @P1 FMUL.FTZ R179, R189, R170 ;  /* 0x000000aabdb31220 */ /* 0x000fe20000410000 */
[----:B------:R-:W-:Y:S01]  /*3d80*/  @P1 FMUL.FTZ R176, R185, R0 ;  /* 0x00000000b9b01220 */ /* 0x000fe20000410000 */
[----:B------:R-:W-:Y:S01]  /*3d90*/  @P1 FMUL.FTZ R177, R186, R171 ;  /* 0x000000abbab11220 */ /* 0x000fe20000410000 */
[----:B------:R-:W-:-:S07]  /*3da0*/  @P1 FMUL.FTZ R178, R188, R187 ;  /* 0x000000bbbcb21220 */ /* 0x000fce0000410000 */
.L_x_42930:
[----:B------:R-:W-:Y:S05]  /*3db0*/  BSYNC.RECONVERGENT B0 ;  /* 0x0000000000007941 */ /* 0x000fea0003800200 */
.L_x_42928:
        /* <DEDUP_REMOVED lines=220> */
.L_x_42946:
        /* <DEDUP_REMOVED lines=25> */
[----:B------:R-:W-:Y:S01]  /*4d10*/  FADD.FTZ R207, -R123, R134 ;  /* 0x000000867bcf7221 */ /* 0x000fe20000010100 */
[----:B------:R-:W-:-:S02]  /*4d20*/  HADD2.F32 R116, -RZ, R180.H0_H0 ;  /* 0x200000b4ff747230 */ /* 0x000fc40000004100 */
        /* <DEDUP_REMOVED lines=69> */
[----:B------:R-:W-:Y:S01]  /*5180*/  FMUL.FTZ R110, R168, R172 ;  /* 0x000000aca86e7220 */ /* 0x000fe20000410000 */
[----:B------:R-:W-:-:S02]  /*5190*/  HADD2.F32 R116, -RZ, R180.H1_H1 ;  /* 0x300000b4ff747230 */ /* 0x000fc40000004100 */
[C---:B------:R-:W-:Y:S01]  /*51a0*/  FMUL.FTZ R108, R168.reuse, R174 ;  /* 0x000000aea86c7220 */ /* 0x040fe20000410000 */
[----:B------:R-:W-:Y:S02]  /*51b0*/  HADD2.F32 R120, -RZ, R76.H1_H1 ;  /* 0x3000004cff787230 */ /* 0x000fe40000004100 */
[C---:B------:R-:W-:Y:S01]  /*51c0*/  FMUL.FTZ R109, R168.reuse, R184 ;  /* 0x000000b8a86d7220 */ /* 0x040fe20000410000 */
[C---:B------:R-:W-:Y:S01]  /*51d0*/  FMUL.FTZ R113, R168.reuse, R176 ;  /* 0x000000b0a8717220 */ /* 0x040fe20000410000 */
        /* <DEDUP_REMOVED lines=8> */
[C---:B------:R-:W-:Y:S01]  /*5260*/  FMUL.FTZ R137, R168.reuse, R117 ;  /* 0x00000075a8897220 */ /* 0x040fe20000410000 */
[----:B------:R-:W-:Y:S02]  /*5270*/  HADD2.F32 R178, -RZ, R182.H0_H0 ;  /* 0x200000b6ffb27230 */ /* 0x000fe40000004100 */
[----:B------:R-:W-:Y:S01]  /*5280*/  FFMA.FTZ R120, R129, R134, R172 ;  /* 0x0000008681787223 */ /* 0x000fe200000100ac */
[----:B------:R-:W-:Y:S02]  /*5290*/  HADD2.F32 R184, -RZ, R78.H0_H0 ;  /* 0x2000004effb87230 */ /* 0x000fe40000004100 */
[C---:B------:R-:W-:Y:S01]  /*52a0*/  FMUL.FTZ R117, R168.reuse, R114 ;  /* 0x00000072a8757220 */ /* 0x040fe20000410000 */
[----:B------:R-:W-:Y:S01]  /*52b0*/  FFMA.FTZ R125, R173, R174, R176 ;  /* 0x000000aead7d7223 */ /* 0x000fe200000100b0 */
[----:B------:R-:W-:Y:S01]  /*52c0*/  FMUL.FTZ R114, R168, R186 ;  /* 0x000000baa8727220 */ /* 0x000fe20000410000 */
[----:B------:R-:W-:-:S02]  /*52d0*/  HADD2.F32 R172, -RZ, R183.H0_H0 ;  /* 0x200000b7ffac7230 */ /* 0x000fc40000004100 */
[----:B------:R-:W-:Y:S01]  /*52e0*/  FFMA.FTZ R129, R175, R178, R184 ;  /* 0x000000b2af817223 */ /* 0x000fe200000100b8 */
[----:B------:R-:W-:Y:S02]  /*52f0*/  HADD2.F32 R174, -RZ, R79.H0_H0 ;  /* 0x2000004fffae7230 */ /* 0x000fe40000004100 */
[C---:B------:R-:W-:Y:S01]  /*5300*/  FMUL.FTZ R139, R168.reuse, R185 ;  /* 0x000000b9a88b7220 */ /* 0x040fe20000410000 */
        /* <DEDUP_REMOVED lines=8> */
[----:B------:R-:W-:Y:S02]  /*5390*/  HADD2.F32 R178, -RZ, R72.H1_H1 ;  /* 0x30000048ffb27230 */ /* 0x000fe40000004100 */
[C---:B------:R-:W-:Y:S01]  /*53a0*/  FMUL.FTZ R170, R168.reuse, R131 ;  /* 0x00000083a8aa7220 */ /* 0x040fe20000410000 */
[C---:B------:R-:W-:Y:S01]  /*53b0*/  FMUL.FTZ R163, R168.reuse, R133 ;  /* 0x00000085a8a37220 */ /* 0x040fe20000410000 */
[C---:B------:R-:W-:Y:S01]  /*53c0*/  FMUL.FTZ R161, R168.reuse, R135 ;  /* 0x00000087a8a17220 */ /* 0x040fe20000410000 */
[C---:B------:R-:W-:Y:S01]  /*53d0*/  FMUL.FTZ R154, R168.reuse, R141 ;  /* 0x0000008da89a7220 */ /* 0x040fe20000410000 */
[----:B------:R-:W-:Y:S01]  /*53e0*/  FMUL.FTZ R149, R168, R145 ;  /* 0x00000091a8957220 */ /* 0x000fe20000410000 */
[----:B------:R-:W-:Y:S01]  /*53f0*/  FFMA.FTZ R134, R177, R186, R188 ;  /* 0x000000bab1867223 */ /* 0x000fe200000100bc */
        /* <DEDUP_REMOVED lines=41> */
[----:B------:R-:W-:-:S02]  /*5690*/  HADD2.F32 R184, -RZ, R105.H0_H0 ;  /* 0x20000069ffb87230 */ /* 0x000fc40000004100 */
[----:B------:R-:W-:Y:S01]  /*56a0*/  FMUL.FTZ R168, R168, R179 ;  /* 0x000000b3a8a87220 */ /* 0x000fe20000410000 */
[----:B------:R-:W-:Y:S02]  /*56b0*/  HADD2.F32 R186, -RZ, R73.H0_H0 ;  /* 0x20000049ffba7230 */ /* 0x000fe40000004100 */
[----:B------:R-:W-:Y:S01]  /*56c0*/  FFMA.FTZ R148, R148, R173, R175 ;  /* 0x000000ad94947223 */ /* 0x000fe200000100af */
[----:B------:R-:W-:Y:S02]  /*56d0*/  HADD2.F32 R176, -RZ, R107.H0_H0 ;  /* 0x2000006bffb07230 */ /* 0x000fe40000004100 */
[----:B------:R-:W-:Y:S01]  /*56e0*/  FFMA.FTZ R153, R153, R172, R174 ;  /* 0x000000ac99997223 */ /* 0x000fe200000100ae */
        /* <DEDUP_REMOVED lines=122> */
[----:B------:R-:W0:Y:S01]  /*5e90*/  LDC.64 R122, c[0x0][0x428] ;  /* 0x00010a00ff7a7b82 */ /* 0x000e220000000a00 */
[----:B------:R-:W-:Y:S02]  /*5ea0*/  HADD2.F32 R176, -RZ, R54.H0_H0 ;  /* 0x20000036ffb07230 */ /* 0x000fe40000004100 */
[----:B------:R-:W-:Y:S01]  /*5eb0*/  FFMA.FTZ R131, R131, R186, R188 ;  /* 0x000000ba83837223 */ /* 0x000fe200000100bc */
[----:B------:R-:W-:Y:S01]  /*5ec0*/  HADD2.F32 R178, -RZ, R86.H1_H1 ;  /* 0x30000056ffb27230 */ /* 0x000fe20000004100 */
[----:B------:R-:W-:Y:S01]  /*5ed0*/  F2FP.F16.F32.PACK_AB R173, R173, R124 ;  /* 0x0000007cadad723e */ /* 0x000fe200000000ff */
        /* <DEDUP_REMOVED lines=15> */
[----:B------:R-:W-:Y:S01]  /*5fd0*/  HADD2.F32 R179, -RZ, R80.H1_H1 ;  /* 0x30000050ffb37230 */ /* 0x000fe20000004100 */
[----:B------:R-:W-:Y:S01]  /*5fe0*/  SHF.R.S32.HI R111, RZ, 0x1f, R0 ;  /* 0x0000001fff6f7819 */ /* 0x000fe20000011400 */
[----:B------:R-:W-:Y:S02]  /*5ff0*/  HADD2.F32 R117, -RZ, R48.H1_H1 ;  /* 0x30000030ff757230 */ /* 0x000fe40000004100 */
[----:B------:R-:W-:Y:S01]  /*6000*/  FFMA.FTZ R188, R109, R176, R184 ;  /* 0x000000b06dbc7223 */ /* 0x000fe200000100b8 */
[----:B------:R-:W-:Y:S01]  /*6010*/  HADD2.F32 R119, -RZ, R81.H0_H0 ;  /* 0x20000051ff777230 */ /* 0x000fe20000004100 */
[----:B------:R-:W-:Y:S01]  /*6020*/  F2FP.F16.F32.PACK_AB R109, R125, R120 ;  /* 0x000000787d6d723e */ /* 0x000fe200000000ff */
[----:B------:R-:W-:-:S02]  /*6030*/  HADD2.F32 R177, -RZ, R49.H0_H0 ;  /* 0x20000031ffb17230 */ /* 0x000fc40000004100 */
[----:B------:R-:W-:Y:S01]  /*6040*/  FFMA.FTZ R179, R110, R179, R117 ;  /* 0x000000b36eb37223 */ /* 0x000fe20000010075 */
[----:B------:R-:W-:Y:S01]  /*6050*/  LEA.HI R117, R111, R0, RZ, 0x3 ;  /* 0x000000006f757211 */ /* 0x000fe200078f18ff */
[--C-:B------:R-:W-:Y:S01]  /*6060*/  HADD2.F32 R0, -RZ, R82.reuse.H0_H0 ;  /* 0x20000052ff007230 */ /* 0x100fe20000004100 */
[----:B------:R-:W-:Y:S01]  /*6070*/  LOP3.LUT R120, R3, 0x1f, RZ, 0xc0, !PT ;  /* 0x0000001f03787812 */ /* 0x000fe200078ec0ff */
[----:B------:R-:W-:Y:S01]  /*6080*/  FFMA.FTZ R187, R108, R119, R177 ;  /* 0x000000776cbb7223 */ /* 0x000fe200000100b1 */
[----:B------:R-:W-:Y:S01]  /*6090*/  F2FP.F16.F32.PACK_AB R108, R116, R115 ;  /* 0x00000073746c723e */ /* 0x000fe200000000ff */
[----:B------:R-:W-:Y:S01]  /*60a0*/  HADD2.F32 R115, -RZ, R82.H1_H1 ;  /* 0x30000052ff737230 */ /* 0x000fe20000004100 */
[----:B------:R-:W-:Y:S01]  /*60b0*/  LEA.HI.SX32 R3, R117, R120, 0x1d ;  /* 0x0000007875037211 */ /* 0x000fe200078feaff */
[--C-:B------:R-:W-:Y:S01]  /*60c0*/  HADD2.F32 R119, -RZ, R50.reuse.H1_H1 ;  /* 0x30000032ff777230 */ /* 0x100fe20000004100 */
[----:B------:R-:W-:Y:S01]  /*60d0*/  F2FP.F16.F32.PACK_AB R110, R134, R129 ;  /* 0x00000081866e723e */ /* 0x000fe200000000ff */
[----:B------:R-:W-:Y:S01]  /*60e0*/  HADD2.F32 R116, -RZ, R50.H0_H0 ;  /* 0x20000032ff747230 */ /* 0x000fe20000004100 */
[----:B------:R-:W-:Y:S01]  /*60f0*/  F2FP.F16.F32.PACK_AB R111, R144, R139 ;  /* 0x0000008b906f723e */ /* 0x000fe200000000ff */
[----:B------:R-:W-:-:S02]  /*6100*/  HADD2.F32 R117, -RZ, R83.H0_H0 ;  /* 0x20000053ff757230 */ /* 0x000fc40000004100 */
[----:B------:R-:W-:Y:S01]  /*6110*/  FFMA.FTZ R125, R114, R115, R119 ;  /* 0x00000073727d7223 */ /* 0x000fe20000010077 */
[----:B------:R-:W-:Y:S02]  /*6120*/  HADD2.F32 R129, -RZ, R51.H0_H0 ;  /* 0x20000033ff817230 */ /* 0x000fe40000004100 */
[----:B------:R-:W-:Y:S01]  /*6130*/  FFMA.FTZ R0, R113, R0, R116 ;  /* 0x0000000071007223 */ /* 0x000fe20000010074 */
[----:B0-----:R-:W-:Y:S01]  /*6140*/  IMAD.WIDE.U32 R176, R3, 0x10, R122 ;  /* 0x0000001003b07825 */ /* 0x001fe200078e007a */
[----:B------:R-:W-:-:S03]  /*6150*/  F2FP.F16.F32.PACK_AB R115, R166, R165 ;  /* 0x000000a5a673723e */ /* 0x000fc600000000ff */
[----:B------:R-:W-:Y:S01]  /*6160*/  FFMA.FTZ R129, R112, R117, R129 ;  /* 0x0000007570817223 */ /* 0x000fe20000010081 */
[----:B------:R-:W-:Y:S01]  /*6170*/  HADD2.F32 R139, -RZ, R83.H1_H1 ;  /* 0x30000053ff8b7230 */ /* 0x000fe20000004100 */
[----:B------:R-:W-:Y:S01]  /*6180*/  F2FP.F16.F32.PACK_AB R116, R167, R164 ;  /* 0x000000a4a774723e */ /* 0x000fe200000000ff */
[----:B------:R-:W-:Y:S01]  /*6190*/  HADD2.F32 R185, -RZ, R51.H1_H1 ;  /* 0x30000033ffb97230 */ /* 0x000fe20000004100 */
[C---:B------:R-:W-:Y:S01]  /*61a0*/  IADD3 R165, PT, PT, R3.reuse, 0x20, RZ ;  /* 0x0000002003a57810 */ /* 0x040fe20007ffe0ff */
[----:B------:R0:W-:Y:S01]  /*61b0*/  STG.E.128 desc[UR6][R176.64], R108 ;  /* 0x0000006cb0007986 */ /* 0x0001e2000c101d06 */
[----:B------:R-:W-:Y:S02]  /*61c0*/  F2FP.F16.F32.PACK_AB R117, R170, R169 ;  /* 0x000000a9aa75723e */ /* 0x000fe400000000ff */
[----:B------:R-:W-:Y:S01]  /*61d0*/  IADD3 R167, PT, PT, R3, 0x40, RZ ;  /* 0x0000004003a77810 */ /* 0x000fe20007ffe0ff */
        /* <DEDUP_REMOVED lines=9> */
[----:B------:R-:W-:Y:S02]  /*6270*/  F2FP.F16.F32.PACK_AB R112, R137, R132 ;  /* 0x000000848970723e */ /* 0x000fe400000000ff */
[----:B------:R-:W-:Y:S01]  /*6280*/  IADD3 R185, PT, PT, R3, 0xc0, RZ ;  /* 0x000000c003b97810 */ /* 0x000fe20007ffe0ff */
[--C-:B------:R-:W-:Y:S01]  /*6290*/  IMAD.WIDE.U32 R170, R171, 0x10, R122.reuse ;  /* 0x00000010abaa7825 */ /* 0x100fe200078e007a */
[----:B0-----:R-:W-:Y:S01]  /*62a0*/  IADD3 R177, PT, PT, R3, 0xa0, RZ ;  /* 0x000000a003b17810 */ /* 0x001fe20007ffe0ff */
[----:B------:R0:W-:Y:S01]  /*62b0*/  STG.E.128 desc[UR6][R164.64], R112 ;  /* 0x00000070a4007986 */ /* 0x0001e2000c101d06 */
[----:B------:R-:W-:Y:S01]  /*62c0*/  F2FP.F16.F32.PACK_AB R119, R161, R162 ;  /* 0x000000a2a177723e */ /* 0x000fe200000000ff */
[----:B------:R-:W-:Y:S01]  /*62d0*/  IMAD.WIDE.U32 R184, R185, 0x10, R122 ;  /* 0x00000010b9b87825 */ /* 0x000fe200078e007a */
[----:B------:R-:W-:-:S02]  /*62e0*/  IADD3 R3, PT, PT, R3, 0xe0, RZ ;  /* 0x000000e003037810 */ /* 0x000fc40007ffe0ff */
[----:B------:R-:W-:Y:S01]  /*62f0*/  F2FP.F16.F32.PACK_AB R111, R151, R152 ;  /* 0x00000098976f723e */ /* 0x000fe200000000ff */
[--C-:B------:R-:W-:Y:S01]  /*6300*/  IMAD.WIDE.U32 R176, R177, 0x10, R122.reuse ;  /* 0x00000010b1b07825 */ /* 0x100fe200078e007a */
[----:B------:R-:W-:Y:S01]  /*6310*/  F2FP.F16.F32.PACK_AB R110, R154, R155 ;  /* 0x0000009b9a6e723e */ /* 0x000fe200000000ff */
[----:B------:R1:W-:Y:S01]  /*6320*/  STG.E.128 desc[UR6][R166.64], R116 ;  /* 0x00000074a6007986 */ /* 0x0003e2000c101d06 */
        /* <DEDUP_REMOVED lines=12> */
[----:B------:R-:W-:Y:S01]  /*63f0*/  F2FP.F16.F32.PACK_AB R172, R127, R126 ;  /* 0x0000007e7fac723e */ /* 0x000fe200000000ff */
[----:B------:R1:W-:Y:S01]  /*6400*/  STG.E.128 desc[UR6][R176.64], R144 ;  /* 0x00000090b0007986 */ /* 0x0003e2000c101d06 */
[----:B0-----:R-:W-:-:S02]  /*6410*/  F2FP.F16.F32.PACK_AB R115, R134, R129 ;  /* 0x000000818673723e */ /* 0x001fc400000000ff */
[----:B------:R-:W-:Y:S01]  /*6420*/  F2FP.F16.F32.PACK_AB R114, R125, R0 ;  /* 0x000000007d72723e */ /* 0x000fe200000000ff */
[----:B------:R1:W-:Y:S01]  /*6430*/  STG.E.128 desc[UR6][R184.64], R172 ;  /* 0x000000acb8007986 */ /* 0x0003e2000c101d06 */
[----:B------:R-:W-:Y:S02]  /*6440*/  F2FP.F16.F32.PACK_AB R113, R188, R187 ;  /* 0x000000bbbc71723e */ /* 0x000fe400000000ff */
[----:B------:R-:W-:-:S05]  /*6450*/  F2FP.F16.F32.PACK_AB R112, R179, R178 ;  /* 0x000000b2b370723e */ /* 0x000fca00000000ff */
[----:B------:R1:W-:Y:S02]  /*6460*/  STG.E.128 desc[UR6][R122.64], R112 ;  /* 0x000000707a007986 */ /* 0x0003e4000c101d06 */
.L_x_42933:
[----:B------:R-:W-:Y:S05]  /*6470*/  BSYNC.RECONVERGENT B0 ;  /* 0x0000000000007941 */ /* 0x000fea0003800200 */
.L_x_42932:
[----:B-1----:R-:W0:Y:S02]  /*6480*/  LDC.64 R108, c[0x0][0x380] ;  /* 0x0000e000ff6c7b82 */ /* 0x002e240000000a00 */
[----:B0-----:R-:W-:-:S04]  /*6490*/  LEA R2, R108, R2, 0x2 ;  /* 0x000000026c027211 */ /* 0x001fc800078e10ff */
[----:B------:R-:W-:-:S13]  /*64a0*/  ISETP.GE.AND P0, PT, R2, R109, PT ;  /* 0x0000006d0200720c */ /* 0x000fda0003f06270 */
[----:B------:R-:W-:Y:S05]  /*64b0*/  @!P0 BRA `(.L_x_42934) ;  /* 0xffffffa000288947 */ /* 0x000fea000383ffff */
[----:B------:R-:W-:Y:S05]  /*64c0*/  EXIT ;  /* 0x000000000000794d */ /* 0x000fea0003800000 */
.L_x_42931:
        /* <DEDUP_REMOVED lines=8> */
.L_x_42936:
[----:B------:R-:W-:Y:S05]  /*6550*/  BSYNC B0 ;  /* 0x0000000000007941 */ /* 0x000fea0003800000 */
.L_x_42935:
        /* <DEDUP_REMOVED lines=9> */
.L_x_42937:
[----:B------:R-:W-:Y:S01]  /*65f0*/  HFMA2 R188, -RZ, RZ, 0, 2.384185791015625e-07 ;  /* 0x00000004ffbc7431 */ /* 0x000fe200000001ff */
[----:B------:R-:W-:-:S05]  /*6600*/  MOV R168, R185 ;  /* 0x000000b900a87202 */ /* 0x000fca0000000f00 */
[----:B------:R-:W-:-:S05]  /*6610*/  FADD.FTZ R170, R169, R168 ;  /* 0x000000a8a9aa7221 */ /* 0x000fca0000010000 */
[----:B------:R-:W-:-:S07]  /*6620*/  MOV R187, R170 ;  /* 0x000000aa00bb7202 */ /* 0x000fce0000000f00 */
[----:B------:R-:W-:Y:S05]  /*6630*/  WARPSYNC.COLLECTIVE R186, `(.L_x_42938) ;  /* 0x00000000ba087348 */ /* 0x000fea0003c00000 */
[----:B------:R0:W1:Y:S02]  /*6640*/  SHFL.BFLY P1, R185, R187, R188, R189 ;  /* 0x0c0000bcbbb97389 */ /* 0x00006400000200bd */
[----:B01----:R-:W-:Y:S05]  /*6650*/  ENDCOLLECTIVE ;  /* 0x000000000000791b */ /* 0x003fea0003800000 */
.L_x_42938:
[----:B------:R-:W-:Y:S01]  /*6660*/  HFMA2 R188, -RZ, RZ, 0, 4.76837158203125e-07 ;  /* 0x00000008ffbc7431 */ /* 0x000fe200000001ff */
[----:B------:R-:W-:-:S05]  /*6670*/  MOV R123, R185 ;  /* 0x000000b9007b7202 */ /* 0x000fca0000000f00 */
[----:B------:R-:W-:-:S05]  /*6680*/  FADD.FTZ R171, R170, R123 ;  /* 0x0000007baaab7221 */ /* 0x000fca0000010000 */
[----:B------:R-:W-:-:S07]  /*6690*/  MOV R187, R171 ;  /* 0x000000ab00bb7202 */ /* 0x000fce0000000f00 */
[----:B------:R-:W-:Y:S05]  /*66a0*/  WARPSYNC.COLLECTIVE R186, `(.L_x_42939) ;  /* 0x00000000ba087348 */ /* 0x000fea0003c00000 */
[----:B------:R0:W1:Y:S02]  /*66b0*/  SHFL.BFLY P1, R185, R187, R188, R189 ;  /* 0x0c0000bcbbb97389 */ /* 0x00006400000200bd */
[----:B01----:R-:W-:Y:S05]  /*66c0*/  ENDCOLLECTIVE ;  /* 0x000000000000791b */ /* 0x003fea0003800000 */
.L_x_42939:
        /* <DEDUP_REMOVED lines=8> */
.L_x_42940:
        /* <DEDUP_REMOVED lines=136> */
.L_x_42941:
[----:B------:R-:W-:Y:S01]  /*6fd0*/  HFMA2 R188, -RZ, RZ, 0, 1.1920928955078125e-07 ;  /* 0x00000002ffbc7431 */ /* 0x000fe200000001ff */
[----:B------:R-:W-:-:S05]  /*6fe0*/  MOV R169, R185 ;  /* 0x000000b900a97202 */ /* 0x000fca0000000f00 */
[----:B------:R-:W-:-:S05]  /*6ff0*/  FADD.FTZ R169, R0, R169 ;  /* 0x000000a900a97221 */ /* 0x000fca0000010000 */
[----:B------:R-:W-:-:S07]  /*7000*/  MOV R187, R169 ;  /* 0x000000a900bb7202 */ /* 0x000fce0000000f00 */
[----:B------:R-:W-:Y:S05]  /*7010*/  WARPSYNC.COLLECTIVE R186, `(.L_x_42942) ;  /* 0x00000000ba087348 */ /* 0x000fea0003c00000 */
[----:B------:R0:W1:Y:S02]  /*7020*/  SHFL.BFLY P1, R185, R187, R188, R189 ;  /* 0x0c0000bcbbb97389 */ /* 0x00006400000200bd */
[----:B01----:R-:W-:Y:S05]  /*7030*/  ENDCOLLECTIVE ;  /* 0x000000000000791b */ /* 0x003fea0003800000 */
.L_x_42942:
[----:B------:R-:W-:Y:S01]  /*7040*/  HFMA2 R188, -RZ, RZ, 0, 2.384185791015625e-07 ;  /* 0x00000004ffbc7431 */ /* 0x000fe200000001ff */
[----:B------:R-:W-:-:S05]  /*7050*/  MOV R170, R185 ;  /* 0x000000b900aa7202 */ /* 0x000fca0000000f00 */
[----:B------:R-:W-:-:S05]  /*7060*/  FADD.FTZ R170, R169, R170 ;  /* 0x000000aaa9aa7221 */ /* 0x000fca0000010000 */
[----:B------:R-:W-:-:S07]  /*7070*/  MOV R187, R170 ;  /* 0x000000aa00bb7202 */ /* 0x000fce0000000f00 */
[----:B------:R-:W-:Y:S05]  /*7080*/  WARPSYNC.COLLECTIVE R186, `(.L_x_42943) ;  /* 0x00000000ba087348 */ /* 0x000fea0003c00000 */
[----:B------:R0:W1:Y:S02]  /*7090*/  SHFL.BFLY P1, R185, R187, R188, R189 ;  /* 0x0c0000bcbbb97389 */ /* 0x00006400000200bd */
[----:B01----:R-:W-:Y:S05]  /*70a0*/  ENDCOLLECTIVE ;  /* 0x000000000000791b */ /* 0x003fea0003800000 */
.L_x_42943:
[----:B------:R-:W-:Y:S01]  /*70b0*/  HFMA2 R188, -RZ, RZ, 0, 4.76837158203125e-07 ;  /* 0x00000008ffbc7431 */ /* 0x000fe200000001ff */
[----:B------:R-:W-:-:S05]  /*70c0*/  MOV R171, R185 ;  /* 0x000000b900ab7202 */ /* 0x000fca0000000f00 */
[----:B------:R-:W-:-:S05]  /*70d0*/  FADD.FTZ R171, R170, R171 ;  /* 0x000000abaaab7221 */ /* 0x000fca0000010000 */
[----:B------:R-:W-:-:S07]  /*70e0*/  MOV R187, R171 ;  /* 0x000000ab00bb7202 */ /* 0x000fce0000000f00 */
[----:B------:R-:W-:Y:S05]  /*70f0*/  WARPSYNC.COLLECTIVE R186, `(.L_x_42944) ;  /* 0x00000000ba087348 */ /* 0x000fea0003c00000 */
[----:B------:R0:W1:Y:S02]  /*7100*/  SHFL.BFLY P1, R185, R187, R188, R189 ;  /* 0x0c0000bcbbb97389 */ /* 0x00006400000200bd */
[----:B01----:R-:W-:Y:S05]  /*7110*/  ENDCOLLECTIVE ;  /* 0x000000000000791b */ /* 0x003fea0003800000 */
.L_x_42944:
[----:B------:R-:W-:Y:S01]  /*7120*/  HFMA2 R188, -RZ, RZ, 0, 9.5367431640625e-07 ;  /* 0x00000010ffbc7431 */ /* 0x000fe200000001ff */
[----:B------:R-:W-:-:S05]  /*7130*/  MOV R184, R185 ;  /* 0x000000b900b87202 */ /* 0x000fca0000000f00 */
[----:B------:R-:W-:-:S05]  /*7140*/  FADD.FTZ R184, R171, R184 ;  /* 0x000000b8abb87221 */ /* 0x000fca0000010000 */
[----:B------:R-:W-:-:S07]  /*7150*/  MOV R187, R184 ;  /* 0x000000b800bb7202 */ /* 0x000fce0000000f00 */
[----:B------:R-:W-:Y:S05]  /*7160*/  WARPSYNC.COLLECTIVE R186, `(.L_x_42945) ;  /* 0x00000000ba087348 */ /* 0x000fea0003c00000 */
[----:B------:R0:W1:Y:S02]  /*7170*/  SHFL.BFLY P1, R185, R187, R188, R189 ;  /* 0x0c0000bcbbb97389 */ /* 0x00006400000200bd */
[----:B01----:R-:W-:Y:S05]  /*7180*/  ENDCOLLECTIVE ;  /* 0x000000000000791b */ /* 0x003fea0003800000 */
.L_x_42945:
[----:B------:R-:W-:Y:S05]  /*7190*/  BRA `(.L_x_42946) ;  /* 0xffffffd800787947 */ /* 0x000fea000383ffff */
.L_x_42947:
        /* <DEDUP_REMOVED lines=14> */
.L_x_71523:


//--------------------- .text._ZN10layer_norm13ln_fwd_kernelINS_13Kernel_traitsI6__halfS2_fS2_fjLj2048ELj1ELj4ELj1ELj16ENS_18Kernel_traits_baseILj2048ES2_S2_fS2_fjLj128EEEEELb1ELb0ELb0ELb0EEEvNS_9FwdParamsE --------------------------
	.section	.text._ZN10layer_norm13ln_fwd_kernelINS_13Kernel_traitsI6__halfS2_fS2_fjLj2048ELj1ELj4ELj1ELj16ENS_18Kernel_traits_baseILj2048ES2_S2_fS2_fjLj128EEEEELb1ELb0ELb0ELb0EEEvNS_9FwdParamsE,"ax",@progbits
	.align	128
        .global         _ZN10layer_norm13ln_fwd_kernelINS_13Kernel_traitsI6__halfS2_fS2_fjLj2048ELj1ELj4ELj1ELj16ENS_18Kernel_traits_baseILj2048ES2_S2_fS2_fjLj128EEEEELb1ELb0ELb0ELb0EEEvNS_9FwdParamsE
        .type           _ZN10layer_norm13ln_fwd_kernelINS_13Kernel_traitsI6__halfS2_fS2_fjLj2048ELj1ELj4ELj1ELj16ENS_18Kernel_traits_baseILj2048ES2_S2_fS2_fjLj128EEEEELb1ELb0ELb0ELb0EEEvNS_9FwdParamsE,@function
        .size           _ZN10layer_norm13ln_fwd_kernelINS_13Kernel_traitsI6__halfS2_fS2_fjLj2048ELj1ELj4ELj1ELj16ENS_18Kernel_traits_baseILj2048ES2_S2_fS2_fjLj128EEEEELb1ELb0ELb0ELb0EEEvNS_9FwdParamsE,(.L_x_71524 - _ZN10layer_norm13ln_fwd_kernelINS_13Kernel_traitsI6__halfS2_fS2_fjLj2048ELj1ELj4ELj1ELj16ENS_18Kernel_traits_baseILj2048ES2_S2_fS2_fjLj128EEEEELb1ELb0ELb0ELb0EEEvNS_9FwdParamsE)
        .other          _ZN10layer_norm13ln_fwd_kernelINS_13Kernel_traitsI6__halfS2_fS2_fjLj2048ELj1ELj4ELj1ELj16ENS_18Kernel_traits_baseILj2048ES2_S2_fS2_fjLj128EEEEELb1ELb0ELb0ELb0EEEvNS_9FwdParamsE,@"STO_CUDA_ENTRY STV_DEFAULT"
_ZN10layer_norm13ln_fwd_kernelINS_13Kernel_traitsI6__halfS2_fS2_fjLj2048ELj1ELj4ELj1ELj16ENS_18Kernel_traits_baseILj2048ES2_S2_fS2_fjLj128EEEEELb1ELb0ELb0ELb0EEEvNS_9FwdParamsE:
.text._ZN10layer_norm13ln_fwd_kernelINS_13Kernel_traitsI6__halfS2_fS2_fjLj2048ELj1ELj4ELj1ELj16ENS_18Kernel_traits_baseILj2048ES2_S2_fS2_fjLj128EEEEELb1ELb0ELb0ELb0EEEvNS_9FwdParamsE:
        /* <DEDUP_REMOVED lines=120> */
.L_x_42949:
        /* <DEDUP_REMOVED lines=78> */
.L_x_42950:
[----:B------:R-:W-:Y:S05]  /*0c60*/  BSYNC.RECONVERGENT B0 ;  /* 0x0000000000007941 */ /* 0x000fea0003800200 */
.L_x_42948:
        /* <DEDUP_REMOVED lines=21> */
[----:B0-----:R-:W-:Y:S01]  /*0dc0*/  UISETP.NE.U32.AND UP0, UPT, UR10, URZ, UPT ;  /* 0x000000ff0a00728c */ /* 0x001fe2000bf05070 */
[----:B------:R-:W0:Y:S02]  /*0dd0*/  LDCU.64 UR12, c[0x0][0x3a0] ;  /* 0x00007400ff0c77ac */ /* 0x000e240008000a00 */
[----:B------:R-:W-:Y:S01]  /*0de0*/  IMAD R11, R0, -0x2daee0ad, RZ ;  /* 0xd2511f53000b7824 */ /* 0x000fe200078e02ff */
[----:B------:R-:W-:Y:S01]  /*0df0*/  LOP3.LUT R2, R9, UR17, R2, 0x96, !PT ;  /* 0x0000001109027c12 */ /* 0x000fe2000f8e9602 */
[----:B------:R-:W-:Y:S01]  /*0e00*/  IMAD.HI.U32 R0, R3, -0x2daee0ad, RZ ;  /* 0xd2511f5303007827 */ /* 0x000fe200078e00ff */
[----:B------:R-:W-:-:S02]  /*0e10*/  UISETP.NE.AND.EX UP0, UPT, UR11, URZ, UPT, UP0 ;  /* 0x000000ff0b00728c */ /* 0x000fc4000bf05300 */
[----:B-1----:R-:W-:Y:S01]  /*0e20*/  UISETP.NE.AND UP2, UPT, UR4, URZ, UPT ;  /* 0x000000ff0400728c */ /* 0x002fe2000bf45270 */
        /* <DEDUP_REMOVED lines=45> */
[----:B0-23--:R-:W-:-:S07]  /*1100*/  IMAD R0, R9, -0x326172a9, RZ ;  /* 0xcd9e8d5709007824 */ /* 0x00dfce00078e02ff */
.L_x_43640:
        /* <DEDUP_REMOVED lines=40> */
.L_x_71356:
[----:B------:R-:W-:Y:S05]  /*1390*/  BRX R148 -0x13a0                                       (*"BRANCH_TARGETS .L_x_71357,.L_x_71358,.L_x_71359"*) ;  /* 0xffffffec94187949 */ /* 0x000fea000383ffff */
.L_x_71359:
[----:B------:R-:W-:Y:S01]  /*13a0*/  IADD3 R152, PT, PT, R4, 0x1, RZ ;  /* 0x0000000104987810 */ /* 0x000fe20007ffe0ff */
[----:B------:R-:W-:Y:S02]  /*13b0*/  IMAD.MOV.U32 R148, RZ, RZ, R2 ;  /* 0x000000ffff947224 */ /* 0x000fe400078e0002 */
[----:B------:R-:W-:Y:S01]  /*13c0*/  IMAD.MOV.U32 R153, RZ, RZ, R5 ;  /* 0x000000ffff997224 */ /* 0x000fe200078e0005 */
[----:B------:R-:W-:Y:S06]  /*13d0*/  BRA `(.L_x_42956) ;  /* 0x0000000000f07947 */ /* 0x000fec0003800000 */
.L_x_71357:
[----:B------:R-:W-:Y:S01]  /*13e0*/  MOV R148, R2 ;  /* 0x0000000200947202 */ /* 0x000fe20000000f00 */
[----:B------:R-:W-:Y:S02]  /*13f0*/  IMAD.MOV.U32 R152, RZ, RZ, 0x3 ;  /* 0x00000003ff987424 */ /* 0x000fe400078e00ff */
[----:B------:R-:W-:Y:S01]  /*1400*/  IMAD.MOV.U32 R153, RZ, RZ, R6 ;  /* 0x000000ffff997224 */ /* 0x000fe200078e0006 */
[----:B------:R-:W-:Y:S06]  /*1410*/  BRA `(.L_x_42956) ;  /* 0x0000000000e07947 */ /* 0x000fec0003800000 */
.L_x_71358:
        /* <DEDUP_REMOVED lines=13> */
.L_x_42958:
[----:B------:R-:W-:Y:S05]  /*14f0*/  BSYNC.RECONVERGENT B3 ;  /* 0x0000000000037941 */ /* 0x000fea0003800200 */
.L_x_42957:
        /* <DEDUP_REMOVED lines=37> */
[----:B------:R-:W-:-:S04]  /*1750*/  IMAD.WIDE.U32 R150, R151, -0x326172a9, RZ ;  /* 0xcd9e8d5797967825 */ /* 0x000fc800078e00ff */
[----:B------:R-:W-:Y:S01]  /*1760*/  IMAD.WIDE.U32 R148, R148, -0x2daee0ad, RZ ;  /* 0xd2511f5394947825 */ /* 0x000fe200078e00ff */
[----:B------:R-:W-:-:S03]  /*1770*/  LOP3.LUT R5, R154, UR31, R151, 0x96, !PT ;  /* 0x0000001f9a057c12 */ /* 0x000fc6000f8e9697 */
[----:B------:R-:W-:Y:S01]  /*1780*/  IMAD.MOV.U32 R0, RZ, RZ, R150 ;  /* 0x000000ffff007224 */ /* 0x000fe200078e0096 */
[----:B------:R-:W-:-:S07]  /*1790*/  LOP3.LUT R6, R4, UR32, R149, 0x96, !PT ;  /* 0x0000002004067c12 */ /* 0x000fce000f8e9695 */
.L_x_42956:
[----:B------:R-:W-:Y:S05]  /*17a0*/  BSYNC.RECONVERGENT B2 ;  /* 0x0000000000027941 */ /* 0x000fea0003800200 */
.L_x_42955:
        /* <DEDUP_REMOVED lines=12> */
[----:B-1----:R-:W-:-:S04]  /*1870*/  FSETP.GTU.FTZ.AND P0, PT, R151, R2, PT ;  /* 0x000000029700720b */ /* 0x002fc80003f1c000 */
        /* <DEDUP_REMOVED lines=14> */
.L_x_42961:
        /* <DEDUP_REMOVED lines=13> */
.L_x_42963:
[----:B------:R-:W-:Y:S05]  /*1a30*/  BSYNC.RECONVERGENT B3 ;  /* 0x0000000000037941 */ /* 0x000fea0003800200 */
.L_x_42962:
        /* <DEDUP_REMOVED lines=43> */
.L_x_42960:
[----:B------:R-:W-:Y:S05]  /*1cf0*/  BSYNC.RECONVERGENT B2 ;  /* 0x0000000000027941 */ /* 0x000fea0003800200 */
.L_x_42959:
        /* <DEDUP_REMOVED lines=22> */
.L_x_42966:
        /* <DEDUP_REMOVED lines=13> */
.L_x_42968:
[----:B------:R-:W-:Y:S05]  /*1f30*/  BSYNC.RECONVERGENT B3 ;  /* 0x0000000000037941 */ /* 0x000fea0003800200 */
.L_x_42967:
        /* <DEDUP_REMOVED lines=43> */
.L_x_42965:
[----:B------:R-:W-:Y:S05]  /*21f0*/  BSYNC.RECONVERGENT B2 ;  /* 0x0000000000027941 */ /* 0x000fea0003800200 */
.L_x_42964:
        /* <DEDUP_REMOVED lines=22> */
.L_x_42971:
        /* <DEDUP_REMOVED lines=13> */
.L_x_42973:
[----:B------:R-:W-:Y:S05]  /*2430*/  BSYNC.RECONVERGENT B3 ;  /* 0x0000000000037941 */ /* 0x000fea0003800200 */
.L_x_42972:
        /* <DEDUP_REMOVED lines=43> */
.L_x_42970:
[----:B------:R-:W-:Y:S05]  /*26f0*/  BSYNC.RECONVERGENT B2 ;  /* 0x0000000000027941 */ /* 0x000fea0003800200 */
.L_x_42969:
        /* <DEDUP_REMOVED lines=22> */
.L_x_42976:
        /* <DEDUP_REMOVED lines=13> */
.L_x_42978:
[----:B------:R-:W-:Y:S05]  /*2930*/  BSYNC.RECONVERGENT B3 ;  /* 0x0000000000037941 */ /* 0x000fea0003800200 */
.L_x_42977:
        /* <DEDUP_REMOVED lines=43> */
.L_x_42975:
[----:B------:R-:W-:Y:S05]  /*2bf0*/  BSYNC.RECONVERGENT B2 ;  /* 0x0000000000027941 */ /* 0x000fea0003800200 */
.L_x_42974:
        /* <DEDUP_REMOVED lines=22> */
.L_x_42981:
        /* <DEDUP_REMOVED lines=13> */
.L_x_42983:
[----:B------:R-:W-:Y:S05]  /*2e30*/  BSYNC.RECONVERGENT B3 ;  /* 0x0000000000037941 */ /* 0x000fea0003800200 */
.L_x_42982:
        /* <DEDUP_REMOVED lines=43> */
.L_x_42980:
[----:B------:R-:W-:Y:S05]  /*30f0*/  BSYNC.RECONVERGENT B2 ;  /* 0x0000000000027941 */ /* 0x000fea0003800200 */
.L_x_42979:
        /* <DEDUP_REMOVED lines=22> */
.L_x_42986:
        /* <DEDUP_REMOVED lines=13> */
.L_x_42988:
[----:B------:R-:W-:Y:S05]  /*3330*/  BSYNC.RECONVERGENT B3 ;  /* 0x0000000000037941 */ /* 0x000fea0003800200 */
.L_x_42987:
        /* <DEDUP_REMOVED lines=43> */
.L_x_42985:
[----:B------:R-:W-:Y:S05]  /*35f0*/  BSYNC.RECONVERGENT B2 ;  /* 0x0000000000027941 */ /* 0x000fea0003800200 */
.L_x_42984:
[----:B------:R-:W-:Y:S01]  /*3600*/  I2FP.F32.U32 R133, R4 ;  /* 0x0000000400857245 */ /* 0x000fe20000201000 */
[----:B------:R-:W-:Y:S01]  /*3610*/  HADD2.F32 R4, -RZ, R135.H0_H0 ;  /* 0x20000087ff047230 */ /* 0x000fe20000004100 */
        /* <DEDUP_REMOVED lines=20> */
.L_x_42991:
        /* <DEDUP_REMOVED lines=15> */
.L_x_42993:
[----:B------:R-:W-:Y:S05]  /*3850*/  BSYNC.RECONVERGENT B3 ;  /* 0x0000000000037941 */ /* 0x000fea0003800200 */
.L_x_42992:
        /* <DEDUP_REMOVED lines=43> */
.L_x_42990:
[----:B------:R-:W-:Y:S05]  /*3b10*/  BSYNC.RECONVERGENT B2 ;  /* 0x0000000000027941 */ /* 0x000fea0003800200 */
.L_x_42989:
[----:B------:R-:W-:Y:S01]  /*3b20*/  I2FP.F32.U32 R133, R134 ;  /* 0x0000008600857245 */ /* 0x000fe20000201000 */
[----:B------:R-:W-:-:S04]  /*3b30*/  HADD2.F32 R132, -RZ, R135.H1_H1 ;  /* 0x30000087ff847230 */ /* 0x000fc80000004100 */
        /* <DEDUP_REMOVED lines=8> */
.L_x_42954:
        /* <DEDUP_REMOVED lines=16> */
.L_x_42997:
        /* <DEDUP_REMOVED lines=13> */
.L_x_42999:
[----:B------:R-:W-:Y:S05]  /*3d90*/  BSYNC.RECONVERGENT B3 ;  /* 0x0000000000037941 */ /* 0x000fea0003800200 */
.L_x_42998:
        /* <DEDUP_REMOVED lines=42> */
.L_x_42996:
[----:B------:R-:W-:Y:S05]  /*4040*/  BSYNC.RECONVERGENT B2 ;  /* 0x0000000000027941 */ /* 0x000fea0003800200 */
.L_x_42995:
        /* <DEDUP_REMOVED lines=24> */
.L_x_43002:
        /* <DEDUP_REMOVED lines=13> */
.L_x_43004:
[----:B------:R-:W-:Y:S05]  /*42a0*/  BSYNC.RECONVERGENT B3 ;  /* 0x0000000000037941 */ /* 0x000fea0003800200 */
.L_x_43003:
        /* <DEDUP_REMOVED lines=43> */
.L_x_43001:
[----:B------:R-:W-:Y:S05]  /*4560*/  BSYNC.RECONVERGENT B2 ;  /* 0x0000000000027941 */ /* 0x000fea0003800200 */
.L_x_43000:
        /* <DEDUP_REMOVED lines=19> */
.L_x_43007:
        /* <DEDUP_REMOVED lines=13> */
.L_x_43009:
[----:B------:R-:W-:Y:S05]  /*4770*/  BSYNC.RECONVERGENT B3 ;  /* 0x0000000000037941 */ /* 0x000fea0003800200 */
.L_x_43008:
        /* <DEDUP_REMOVED lines=43> */
.L_x_43006:
[----:B------:R-:W-:Y:S05]  /*4a30*/  BSYNC.RECONVERGENT B2 ;  /* 0x0000000000027941 */ /* 0x000fea0003800200 */
.L_x_43005:
[----:B------:R-:W-:Y:S01]  /*4a40*/  ISETP.NE.AND P2, PT, R11, 0x1, PT ;  /* 0x000000010b00780c */ /* 0x000fe20003f45270 */
[----:B------:R-:W-:Y:S01]  /*4a50*/  HADD2.F32 R8, -RZ, R133.H0_H0 ;  /* 0x20000085ff087230 */ /* 0x000fe20000004100 */
[----:B------:R-:W-:Y:S01]  /*4a60*/  I2FP.F32.U32 R9, R4 ;  /* 0x0000000400097245 */ /* 0x000fe20000201000 */
[----:B------:R-:W-:Y:S01]  /*4a70*/  BSSY.RECONVERGENT B2, `(.L_x_43010) ;  /* 0x0000049000027945 */ /* 0x000fe20003800200 */
[----:B------:R-:W-:-:S03]  /*4a80*/  IMAD.MOV.U32 R132, RZ, RZ, 0x2 ;  /* 0x00000002ff847424 */ /* 0x000fc600078e00ff */
        /* <DEDUP_REMOVED lines=14> */
.L_x_43012:
        /* <DEDUP_REMOVED lines=13> */
.L_x_43014:
[----:B------:R-:W-:Y:S05]  /*4c40*/  BSYNC.RECONVERGENT B3 ;  /* 0x0000000000037941 */ /* 0x000fea0003800200 */
.L_x_43013:
        /* <DEDUP_REMOVED lines=43> */
.L_x_43011:
[----:B------:R-:W-:Y:S05]  /*4f00*/  BSYNC.RECONVERGENT B2 ;  /* 0x0000000000027941 */ /* 0x000fea0003800200 */
.L_x_43010:
        /* <DEDUP_REMOVED lines=19> */
.L_x_43017:
        /* <DEDUP_REMOVED lines=13> */
.L_x_43019:
[----:B------:R-:W-:Y:S05]  /*5110*/  BSYNC.RECONVERGENT B3 ;  /* 0x0000000000037941 */ /* 0x000fea0003800200 */
.L_x_43018:
        /* <DEDUP_REMOVED lines=43> */
.L_x_43016:
[----:B------:R-:W-:Y:S05]  /*53d0*/  BSYNC.RECONVERGENT B2 ;  /* 0x0000000000027941 */ /* 0x000fea0003800200 */
.L_x_43015:
[----:B------:R-:W-:Y:S01]  /*53e0*/  ISETP.NE.AND P4, PT, R133, 0x1, PT ;  /* 0x000000018500780c */ /* 0x000fe20003f85270 */
[----:B------:R-:W-:Y:S01]  /*53f0*/  HADD2.F32 R8, -RZ, R134.H0_H0 ;  /* 0x20000086ff087230 */ /* 0x000fe20000004100 */
[----:B------:R-:W-:Y:S01]  /*5400*/  I2FP.F32.U32 R9, R4 ;  /* 0x0000000400097245 */ /* 0x000fe20000201000 */
[----:B------:R-:W-:Y:S04]  /*5410*/  BSSY.RECONVERGENT B2, `(.L_x_43020) ;  /* 0x0000049000027945 */ /* 0x000fe80003800200 */
[----:B------:R-:W-:Y:S01]  /*5420*/  FFMA.FTZ R4, R9, R152, 1.1641532182693481445e-10 ;  /* 0x2f00000009047423 */ /* 0x000fe20000010098 */
[----:B------:R-:W-:Y:S01]  /*5430*/  FMUL.FTZ R9, R8, R147 ;  /* 0x0000009308097220 */ /* 0x000fe20000410000 */
[----:B------:R-:W-:-:S03]  /*5440*/  IMAD.MOV.U32 R8, RZ, RZ, 0x2 ;  /* 0x00000002ff087424 */ /* 0x000fc600078e00ff */
        /* <DEDUP_REMOVED lines=12> */
.L_x_43022:
        /* <DEDUP_REMOVED lines=13> */
.L_x_43024:
[----:B------:R-:W-:Y:S05]  /*55e0*/  BSYNC.RECONVERGENT B3 ;  /* 0x0000000000037941 */ /* 0x000fea0003800200 */
.L_x_43023:
        /* <DEDUP_REMOVED lines=43> */
.L_x_43021:
[----:B------:R-:W-:Y:S05]  /*58a0*/  BSYNC.RECONVERGENT B2 ;  /* 0x0000000000027941 */ /* 0x000fea0003800200 */
.L_x_43020:
        /* <DEDUP_REMOVED lines=19> */
.L_x_43027:
        /* <DEDUP_REMOVED lines=13> */
.L_x_43029:
[----:B------:R-:W-:Y:S05]  /*5ab0*/  BSYNC.RECONVERGENT B3 ;  /* 0x0000000000037941 */ /* 0x000fea0003800200 */
.L_x_43028:
        /* <DEDUP_REMOVED lines=43> */
.L_x_43026:
[----:B------:R-:W-:Y:S05]  /*5d70*/  BSYNC.RECONVERGENT B2 ;  /* 0x0000000000027941 */ /* 0x000fea0003800200 */
.L_x_43025:
[----:B------:R-:W-:Y:S01]  /*5d80*/  ISETP.NE.AND P6, PT, R132, 0x1, PT ;  /* 0x000000018400780c */ /* 0x000fe20003fc5270 */
[----:B------:R-:W-:Y:S01]  /*5d90*/  BSSY.RECONVERGENT B2, `(.L_x_43030) ;  /* 0x000004d000027945 */ /* 0x000fe20003800200 */
[----:B------:R-:W-:Y:S01]  /*5da0*/  I2FP.F32.U32 R9, R4 ;  /* 0x0000000400097245 */ /* 0x000fe20000201000 */
[----:B------:R-:W-:-:S04]  /*5db0*/  HADD2.F32 R4, -RZ, R135.H0_H0 ;  /* 0x20000087ff047230 */ /* 0x000fc80000004100 */
[----:B------:R-:W-:Y:S01]  /*5dc0*/  FFMA.FTZ R8, R9, R152, 1.1641532182693481445e-10 ;  /* 0x2f00000009087423 */ /* 0x000fe20000010098 */
[----:B------:R-:W-:Y:S01]  /*5dd0*/  FMUL.FTZ R133, R4, R147 ;  /* 0x0000009304857220 */ /* 0x000fe20000410000 */
[----:B------:R-:W-:Y:S02]  /*5de0*/  HFMA2 R4, -RZ, RZ, 0, 1.1920928955078125e-07 ;  /* 0x00000002ff047431 */ /* 0x000fe400000001ff */
[----:B------:R-:W-:Y:S02]  /*5df0*/  IMAD.MOV.U32 R9, RZ, RZ, R0 ;  /* 0x000000ffff097224 */ /* 0x000fe400078e0000 */
        /* <DEDUP_REMOVED lines=11> */
.L_x_43032:
        /* <DEDUP_REMOVED lines=15> */
.L_x_43034:
[----:B------:R-:W-:Y:S05]  /*5fa0*/  BSYNC.RECONVERGENT B3 ;  /* 0x0000000000037941 */ /* 0x000fea0003800200 */
.L_x_43033:
        /* <DEDUP_REMOVED lines=43> */
.L_x_43031:
[----:B------:R-:W-:Y:S05]  /*6260*/  BSYNC.RECONVERGENT B2 ;  /* 0x0000000000027941 */ /* 0x000fea0003800200 */
.L_x_43030:
[----:B------:R-:W-:Y:S01]  /*6270*/  I2FP.F32.U32 R9, R9 ;  /* 0x0000000900097245 */ /* 0x000fe20000201000 */
[----:B------:R-:W-:Y:S01]  /*6280*/  HADD2.F32 R8, -RZ, R135.H1_H1 ;  /* 0x30000087ff087230 */ /* 0x000fe20000004100 */
        /* <DEDUP_REMOVED lines=14> */
.L_x_42994:
[----:B------:R-:W0:Y:S01]  /*6370*/  LDC.64 R150, c[0x0][0x3a8] ;  /* 0x0000ea00ff967b82 */ /* 0x000e220000000a00 */
[----:B------:R-:W-:Y:S02]  /*6380*/  SEL R134, RZ, 0x1000000, !P6 ;  /* 0x01000000ff867807 */ /* 0x000fe40007000000 */
[----:B------:R-:W-:Y:S02]  /*6390*/  SEL R2, RZ, 0x10000, !P5 ;  /* 0x00010000ff027807 */ /* 0x000fe40006800000 */
[----:B------:R-:W-:Y:S02]  /*63a0*/  SEL R153, RZ, 0x100, !P4 ;  /* 0x00000100ff997807 */ /* 0x000fe40006000000 */
[----:B------:R-:W-:Y:S01]  /*63b0*/  SEL R135, RZ, 0x10000, !P1 ;  /* 0x00010000ff877807 */ /* 0x000fe20004800000 */
[----:B------:R-:W1:Y:S01]  /*63c0*/  LDC.64 R132, c[0x0][0x3b0] ;  /* 0x0000ec00ff847b82 */ /* 0x000e620000000a00 */
[----:B------:R-:W-:Y:S02]  /*63d0*/  LOP3.LUT R153, R153, R134, R2, 0xfe, !PT ;  /* 0x0000008699997212 */ /* 0x000fe400078efe02 */
[----:B------:R-:W-:-:S02]  /*63e0*/  SEL R134, RZ, 0x1000000, !P2 ;  /* 0x01000000ff867807 */ /* 0x000fc40005000000 */
[----:B------:R-:W-:Y:S02]  /*63f0*/  SEL R2, RZ, 0x100, !P0 ;  /* 0x00000100ff027807 */ /* 0x000fe40004000000 */
[----:B------:R-:W-:Y:S02]  /*6400*/  LOP3.LUT P6, RZ, R145, 0x2, RZ, 0xc0, !PT ;  /* 0x0000000291ff7812 */ /* 0x000fe400078cc0ff */
        /* <DEDUP_REMOVED lines=9> */
[----:B-1----:R-:W-:Y:S02]  /*64a0*/  IMAD.WIDE.U32 R132, R146, 0x8, R132 ;  /* 0x0000000892847825 */ /* 0x002fe400078e0084 */
[----:B------:R0:W-:Y:S04]  /*64b0*/  STG.E.128 desc[UR8][R150.64+0x10], R136 ;  /* 0x0000108896007986 */ /* 0x0001e8000c101d08 */
[----:B------:R0:W-:Y:S02]  /*64c0*/  STG.E.64 desc[UR8][R132.64], R134 ;  /* 0x0000008684007986 */ /* 0x0001e4000c101b08 */
.L_x_42953:
[----:B------:R-:W-:Y:S05]  /*64d0*/  BSYNC.RECONVERGENT B1 ;  /* 0x0000000000017941 */ /* 0x000fea0003800200 */
.L_x_42952:
        /* <DEDUP_REMOVED lines=17> */
[----:B------:R-:W-:Y:S01]  /*65f0*/  IMAD.MOV.U32 R154, RZ, RZ, 0x2 ;  /* 0x00000002ff9a7424 */ /* 0x000fe200078e00ff */
[----:B------:R-:W-:Y:S01]  /*6600*/  MOV R150, R2 ;  /* 0x0000000200967202 */ /* 0x000fe20000000f00 */
[----:B------:R-:W-:-:S09]  /*6610*/  IMAD.MOV.U32 R151, RZ, RZ, R0 ;  /* 0x000000ffff977224 */ /* 0x000fd200078e0000 */
[----:B-1----:R-:W-:Y:S05]  /*6620*/  @!P0 BRA `(.L_x_43039) ;  /* 0x0000000400088947 */ /* 0x002fea0003800000 */
        /* <DEDUP_REMOVED lines=10> */
.L_x_43040:
        /* <DEDUP_REMOVED lines=13> */
.L_x_43042:
[----:B------:R-:W-:Y:S05]  /*67a0*/  BSYNC.RECONVERGENT B3 ;  /* 0x0000000000037941 */ /* 0x000fea0003800200 */
.L_x_43041:
        /* <DEDUP_REMOVED lines=42> */
.L_x_43039:
[----:B------:R-:W-:Y:S05]  /*6a50*/  BSYNC.RECONVERGENT B2 ;  /* 0x0000000000027941 */ /* 0x000fea0003800200 */
.L_x_43038:
        /* <DEDUP_REMOVED lines=10> */
[----:B------:R-:W-:-:S02]  /*6b00*/  IMAD.MOV.U32 R4, RZ, RZ, R0 ;  /* 0x000000ffff047224 */ /* 0x000fc400078e0000 */
[----:B0-----:R-:W-:Y:S02]  /*6b10*/  FMUL.FTZ R152, R152, R149 ;  /* 0x0000009598987220 */ /* 0x001fe40000410000 */
[----:B-1----:R-:W-:-:S04]  /*6b20*/  FSETP.GTU.FTZ.AND P0, PT, R153, R2, PT ;  /* 0x000000029900720b */ /* 0x002fc80003f1c000 */
        /* <DEDUP_REMOVED lines=14> */
.L_x_43045:
        /* <DEDUP_REMOVED lines=13> */
.L_x_43047:
[----:B------:R-:W-:Y:S05]  /*6ce0*/  BSYNC.RECONVERGENT B3 ;  /* 0x0000000000037941 */ /* 0x000fea0003800200 */
.L_x_43046:
        /* <DEDUP_REMOVED lines=43> */
.L_x_43044:
[----:B------:R-:W-:Y:S05]  /*6fa0*/  BSYNC.RECONVERGENT B2 ;  /* 0x0000000000027941 */ /* 0x000fea0003800200 */
.L_x_43043:
        /* <DEDUP_REMOVED lines=22> */
.L_x_43050:
        /* <DEDUP_REMOVED lines=13> */
.L_x_43052:
[----:B------:R-:W-:Y:S05]  /*71e0*/  BSYNC.RECONVERGENT B3 ;  /* 0x0000000000037941 */ /* 0x000fea0003800200 */
.L_x_43051:
        /* <DEDUP_REMOVED lines=37> */
[----:B------:R-:W-:Y:S01]  /*7440*/  HFMA2 R154, -RZ, RZ, 0, 0 ;  /* 0x00000000ff9a7431 */ /* 0x000fe200000001ff */
[----:B------:R-:W-:Y:S01]  /*7450*/  MOV R0, R152 ;  /* 0x0000009800007202 */ /* 0x000fe20000000f00 */
[----:B------:R-:W-:-:S05]  /*7460*/  IMAD.WIDE.U32 R152, R6, -0x2daee0ad, RZ ;  /* 0xd2511f5306987825 */ /* 0x000fca00078e00ff */
[----:B------:R-:W-:Y:S01]  /*7470*/  LOP3.LUT R6, R4, UR32, R153, 0x96, !PT ;  /* 0x0000002004067c12 */ /* 0x000fe2000f8e9699 */
[----:B------:R-:W-:Y:S02]  /*7480*/  IMAD.MOV.U32 R4, RZ, RZ, R150 ;  /* 0x000000ffff047224 */ /* 0x000fe400078e0096 */
[----:B------:R-:W-:-:S07]  /*7490*/  IMAD.MOV.U32 R150, RZ, RZ, R152 ;  /* 0x000000ffff967224 */ /* 0x000fce00078e0098 */
.L_x_43049:
[----:B------:R-:W-:Y:S05]  /*74a0*/  BSYNC.RECONVERGENT B2 ;  /* 0x0000000000027941 */ /* 0x000fea0003800200 */
.L_x_43048:
        /* <DEDUP_REMOVED lines=22> */
.L_x_43055:
        /* <DEDUP_REMOVED lines=13> */
.L_x_43057:
[----:B------:R-:W-:Y:S05]  /*76e0*/  BSYNC.RECONVERGENT B3 ;  /* 0x0000000000037941 */ /* 0x000fea0003800200 */
.L_x_43056:
        /* <DEDUP_REMOVED lines=43> */
.L_x_43054:
[----:B------:R-:W-:Y:S05]  /*79a0*/  BSYNC.RECONVERGENT B2 ;  /* 0x0000000000027941 */ /* 0x000fea0003800200 */
.L_x_43053:
        /* <DEDUP_REMOVED lines=22> */
.L_x_43060:
        /* <DEDUP_REMOVED lines=13> */
.L_x_43062:
[----:B------:R-:W-:Y:S05]  /*7be0*/  BSYNC.RECONVERGENT B3 ;  /* 0x0000000000037941 */ /* 0x000fea0003800200 */
.L_x_43061:
        /* <DEDUP_REMOVED lines=43> */
.L_x_43059:
[----:B------:R-:W-:Y:S05]  /*7ea0*/  BSYNC.RECONVERGENT B2 ;  /* 0x0000000000027941 */ /* 0x000fea0003800200 */
.L_x_43058:
        /* <DEDUP_REMOVED lines=22> */
.L_x_43065:
        /* <DEDUP_REMOVED lines=13> */
.L_x_43067:
[----:B------:R-:W-:Y:S05]  /*80e0*/  BSYNC.RECONVERGENT B3 ;  /* 0x0000000000037941 */ /* 0x000fea0003800200 */
.L_x_43066:
        /* <DEDUP_REMOVED lines=43> */
.L_x_43064:
[----:B------:R-:W-:Y:S05]  /*83a0*/  BSYNC.RECONVERGENT B2 ;  /* 0x0000000000027941 */ /* 0x000fea0003800200 */
.L_x_43063:
        /* <DEDUP_REMOVED lines=22> */
.L_x_43070:
        /* <DEDUP_REMOVED lines=13> */
.L_x_43072:
[----:B------:R-:W-:Y:S05]  /*85e0*/  BSYNC.RECONVERGENT B3 ;  /* 0x0000000000037941 */ /* 0x000fea0003800200 */
.L_x_43071:
        /* <DEDUP_REMOVED lines=43> */
.L_x_43069:
[----:B------:R-:W-:Y:S05]  /*88a0*/  BSYNC.RECONVERGENT B2 ;  /* 0x0000000000027941 */ /* 0x000fea0003800200 */
.L_x_43068:
        /* <DEDUP_REMOVED lines=22> */
.L_x_43075:
        /* <DEDUP_REMOVED lines=15> */
.L_x_43077:
[----:B------:R-:W-:Y:S05]  /*8b00*/  BSYNC.RECONVERGENT B3 ;  /* 0x0000000000037941 */ /* 0x000fea0003800200 */
.L_x_43076:
        /* <DEDUP_REMOVED lines=43> */
.L_x_43074:
[----:B------:R-:W-:Y:S05]  /*8dc0*/  BSYNC.RECONVERGENT B2 ;  /* 0x0000000000027941 */ /* 0x000fea0003800200 */
.L_x_43073:
        /* <DEDUP_REMOVED lines=10> */
.L_x_43037:
        /* <DEDUP_REMOVED lines=16> */
.L_x_43081:
        /* <DEDUP_REMOVED lines=13> */
.L_x_43083:
[----:B------:R-:W-:Y:S05]  /*9040*/  BSYNC.RECONVERGENT B3 ;  /* 0x0000000000037941 */ /* 0x000fea0003800200 */
.L_x_43082:
        /* <DEDUP_REMOVED lines=41> */
[----:B------:R-:W-:-:S07]  /*92e0*/  IMAD.MOV.U32 R76, RZ, RZ, R2 ;  /* 0x000000ffff4c7224 */ /* 0x000fce00078e0002 */
.L_x_43080:
[----:B------:R-:W-:Y:S05]  /*92f0*/  BSYNC.RECONVERGENT B2 ;  /* 0x0000000000027941 */ /* 0x000fea0003800200 */
.L_x_43079:
        /* <DEDUP_REMOVED lines=24> */
.L_x_43086:
        /* <DEDUP_REMOVED lines=13> */
.L_x_43088:
[----:B------:R-:W-:Y:S05]  /*9550*/  BSYNC.RECONVERGENT B3 ;  /* 0x0000000000037941 */ /* 0x000fea0003800200 */
.L_x_43087:
        /* <DEDUP_REMOVED lines=43> */
.L_x_43085:
[----:B------:R-:W-:Y:S05]  /*9810*/  BSYNC.RECONVERGENT B2 ;  /* 0x0000000000027941 */ /* 0x000fea0003800200 */
.L_x_43084:
[----:B------:R-:W-:Y:S01]  /*9820*/  ISETP.NE.AND P1, PT, R79, 0x1, PT ;  /* 0x000000014f00780c */ /* 0x000fe20003f25270 */
[----:B------:R-:W-:Y:S01]  /*9830*/  HADD2.F32 R80, -RZ, R80.H1_H1 ;  /* 0x30000050ff507230 */ /* 0x000fe20000004100 */
[----:B------:R-:W-:Y:S01]  /*9840*/  I2FP.F32.U32 R77, R4 ;  /* 0x00000004004d7245 */ /* 0x000fe20000201000 */
[----:B------:R-:W-:Y:S01]  /*9850*/  BSSY.RECONVERGENT B2, `(.L_x_43089) ;  /* 0x0000049000027945 */ /* 0x000fe20003800200 */
[----:B------:R-:W-:Y:S02]  /*9860*/  HFMA2 R76, -RZ, RZ, 0, 1.1920928955078125e-07 ;  /* 0x00000002ff4c7431 */ /* 0x000fe400000001ff */
[----:B------:R-:W-:Y:S02]  /*9870*/  IMAD.MOV.U32 R4, RZ, RZ, R0 ;  /* 0x000000ffff047224 */ /* 0x000fe400078e0000 */
[----:B------:R-:W-:Y:S01]  /*9880*/  FMUL.FTZ R80, R80, R147 ;  /* 0x0000009350507220 */ /* 0x000fe20000410000 */
[----:B------:R-:W-:-:S03]  /*9890*/  FFMA.FTZ R77, R77, R152, 1.1641532182693481445e-10 ;  /* 0x2f0000004d4d7423 */ /* 0x000fc60000010098 */
[----:B------:R-:W-:Y:S02]  /*98a0*/  FMUL.FTZ R151, R80, R149 ;  /* 0x0000009550977220 */ /* 0x000fe40000410000 */
        /* <DEDUP_REMOVED lines=10> */
.L_x_43091:
        /* <DEDUP_REMOVED lines=13> */
.L_x_43093:
[----:B------:R-:W-:Y:S05]  /*9a20*/  BSYNC.RECONVERGENT B3 ;  /* 0x0000000000037941 */ /* 0x000fea0003800200 */
.L_x_43092:
        /* <DEDUP_REMOVED lines=43> */
.L_x_43090:
[----:B------:R-:W-:Y:S05]  /*9ce0*/  BSYNC.RECONVERGENT B2 ;  /* 0x0000000000027941 */ /* 0x000fea0003800200 */
.L_x_43089:
[----:B------:R-:W-:Y:S01]  /*9cf0*/  ISETP.NE.AND P2, PT, R76, 0x1, PT ;  /* 0x000000014c00780c */ /* 0x000fe20003f45270 */
[----:B------:R-:W-:Y:S01]  /*9d00*/  BSSY.RECONVERGENT B2, `(.L_x_43094) ;  /* 0x000004b000027945 */ /* 0x000fe20003800200 */
[----:B------:R-:W-:Y:S01]  /*9d10*/  I2FP.F32.U32 R77, R4 ;  /* 0x00000004004d7245 */ /* 0x000fe20000201000 */
[----:B------:R-:W-:Y:S02]  /*9d20*/  HADD2.F32 R4, -RZ, R81.H0_H0 ;  /* 0x20000051ff047230 */ /* 0x000fe40000004100 */
[----:B------:R-:W-:Y:S02]  /*9d30*/  IMAD.MOV.U32 R80, RZ, RZ, 0x2 ;  /* 0x00000002ff507424 */ /* 0x000fe400078e00ff */
[----:B------:R-:W-:Y:S01]  /*9d40*/  FFMA.FTZ R77, R77, R152, 1.1641532182693481445e-10 ;  /* 0x2f0000004d4d7423 */ /* 0x000fe20000010098 */
[----:B------:R-:W-:Y:S01]  /*9d50*/  FMUL.FTZ R78, R4, R147 ;  /* 0x00000093044e7220 */ /* 0x000fe20000410000 */
[----:B------:R-:W-:-:S03]  /*9d60*/  MOV R4, R0 ;  /* 0x0000000000047202 */ /* 0x000fc60000000f00 */
[----:B------:R-:W-:Y:S01]  /*9d70*/  FSETP.LE.FTZ.AND P1, PT, R77, R2, PT ;  /* 0x000000024d00720b */ /* 0x000fe20003f33000 */
[----:B------:R-:W-:Y:S01]  /*9d80*/  FMUL.FTZ R78, R78, R149 ;  /* 0x000000954e4e7220 */ /* 0x000fe20000410000 */
        /* <DEDUP_REMOVED lines=9> */
.L_x_43096:
        /* <DEDUP_REMOVED lines=13> */
.L_x_43098:
[----:B------:R-:W-:Y:S05]  /*9ef0*/  BSYNC.RECONVERGENT B3 ;  /* 0x0000000000037941 */ /* 0x000fea0003800200 */
.L_x_43097:
        /* <DEDUP_REMOVED lines=43> */
.L_x_43095:
[----:B------:R-:W-:Y:S05]  /*a1b0*/  BSYNC.RECONVERGENT B2 ;  /* 0x0000000000027941 */ /* 0x000fea0003800200 */
.L_x_43094:
[----:B------:R-:W-:Y:S01]  /*a1c0*/  ISETP.NE.AND P3, PT, R80, 0x1, PT ;  /* 0x000000015000780c */ /* 0x000fe20003f65270 */
[----:B------:R-:W-:Y:S01]  /*a1d0*/  BSSY.RECONVERGENT B2, `(.L_x_43099) ;  /* 0x000004b000027945 */ /* 0x000fe20003800200 */
[----:B------:R-:W-:Y:S01]  /*a1e0*/  I2FP.F32.U32 R77, R4 ;  /* 0x00000004004d7245 */ /* 0x000fe20000201000 */
[----:B------:R-:W-:Y:S02]  /*a1f0*/  HADD2.F32 R4, -RZ, R81.H1_H1 ;  /* 0x30000051ff047230 */ /* 0x000fe40000004100 */
[----:B------:R-:W-:Y:S02]  /*a200*/  IMAD.MOV.U32 R81, RZ, RZ, 0x2 ;  /* 0x00000002ff517424 */ /* 0x000fe400078e00ff */
        /* <DEDUP_REMOVED lines=14> */
.L_x_43101:
        /* <DEDUP_REMOVED lines=13> */
.L_x_43103:
[----:B------:R-:W-:Y:S05]  /*a3c0*/  BSYNC.RECONVERGENT B3 ;  /* 0x0000000000037941 */ /* 0x000fea0003800200 */
.L_x_43102:
        /* <DEDUP_REMOVED lines=43> */
.L_x_43100:
[----:B------:R-:W-:Y:S05]  /*a680*/  BSYNC.RECONVERGENT B2 ;  /* 0x0000000000027941 */ /* 0x000fea0003800200 */
.L_x_43099:
[----:B------:R-:W-:Y:S01]  /*a690*/  ISETP.NE.AND P4, PT, R81, 0x1, PT ;  /* 0x000000015100780c */ /* 0x000fe20003f85270 */
[----:B------:R-:W-:Y:S01]  /*a6a0*/  BSSY.RECONVERGENT B2, `(.L_x_43104) ;  /* 0x000004b000027945 */ /* 0x000fe20003800200 */
[----:B------:R-:W-:Y:S01]  /*a6b0*/  I2FP.F32.U32 R77, R4 ;  /* 0x00000004004d7245 */ /* 0x000fe20000201000 */
[----:B------:R-:W-:Y:S02]  /*a6c0*/  HADD2.F32 R4, -RZ, R82.H0_H0 ;  /* 0x20000052ff047230 */ /* 0x000fe40000004100 */
[----:B------:R-:W-:Y:S02]  /*a6d0*/  HFMA2 R76, -RZ, RZ, 0, 1.1920928955078125e-07 ;  /* 0x00000002ff4c7431 */ /* 0x000fe400000001ff */
        /* <DEDUP_REMOVED lines=14> */
.L_x_43106:
        /* <DEDUP_REMOVED lines=13> */
.L_x_43108:
[----:B------:R-:W-:Y:S05]  /*a890*/  BSYNC.RECONVERGENT B3 ;  /* 0x0000000000037941 */ /* 0x000fea0003800200 */
.L_x_43107:
        /* <DEDUP_REMOVED lines=43> */
.L_x_43105:
[----:B------:R-:W-:Y:S05]  /*ab50*/  BSYNC.RECONVERGENT B2 ;  /* 0x0000000000027941 */ /* 0x000fea0003800200 */
.L_x_43104:
        /* <DEDUP_REMOVED lines=19> */
.L_x_43111:
        /* <DEDUP_REMOVED lines=13> */
.L_x_43113:
[----:B------:R-:W-:Y:S05]  /*ad60*/  BSYNC.RECONVERGENT B3 ;  /* 0x0000000000037941 */ /* 0x000fea0003800200 */
.L_x_43112:
        /* <DEDUP_REMOVED lines=43> */
.L_x_43110:
[----:B------:R-:W-:Y:S05]  /*b020*/  BSYNC.RECONVERGENT B2 ;  /* 0x0000000000027941 */ /* 0x000fea0003800200 */
.L_x_43109:
[----:B------:R-:W-:Y:S01]  /*b030*/  ISETP.NE.AND P6, PT, R133, 0x1, PT ;  /* 0x000000018500780c */ /* 0x000fe20003fc5270 */
[----:B------:R-:W-:Y:S01]  /*b040*/  BSSY.RECONVERGENT B2, `(.L_x_43114) ;  /* 0x000004d000027945 */ /* 0x000fe20003800200 */
[----:B------:R-:W-:Y:S01]  /*b050*/  I2FP.F32.U32 R77, R4 ;  /* 0x00000004004d7245 */ /* 0x000fe20000201000 */
[----:B------:R-:W-:Y:S02]  /*b060*/  HADD2.F32 R4, -RZ, R83.H0_H0 ;  /* 0x20000053ff047230 */ /* 0x000fe40000004100 */
[----:B------:R-:W-:Y:S02]  /*b070*/  IMAD.MOV.U32 R132, RZ, RZ, R0 ;  /* 0x000000ffff847224 */ /* 0x000fe400078e0000 */
[----:B------:R-:W-:Y:S01]  /*b080*/  FFMA.FTZ R77, R77, R152, 1.1641532182693481445e-10 ;  /* 0x2f0000004d4d7423 */ /* 0x000fe20000010098 */
[----:B------:R-:W-:Y:S01]  /*b090*/  FMUL.FTZ R82, R4, R147 ;  /* 0x0000009304527220 */ /* 0x000fe20000410000 */
[----:B------:R-:W-:-:S03]  /*b0a0*/  IMAD.MOV.U32 R4, RZ, RZ, 0x2 ;  /* 0x00000002ff047424 */ /* 0x000fc600078e00ff */
        /* <DEDUP_REMOVED lines=11> */
.L_x_43116:
        /* <DEDUP_REMOVED lines=15> */
.L_x_43118:
[----:B------:R-:W-:Y:S05]  /*b250*/  BSYNC.RECONVERGENT B3 ;  /* 0x0000000000037941 */ /* 0x000fea0003800200 */
.L_x_43117:
        /* <DEDUP_REMOVED lines=43> */
.L_x_43115:
[----:B------:R-:W-:Y:S05]  /*b510*/  BSYNC.RECONVERGENT B2 ;  /* 0x0000000000027941 */ /* 0x000fea0003800200 */
.L_x_43114:
        /* <DEDUP_REMOVED lines=16> */
.L_x_43078:
        /* <DEDUP_REMOVED lines=22> */
.L_x_43036:
[----:B------:R-:W-:Y:S05]  /*b780*/  BSYNC.RECONVERGENT B1 ;  /* 0x0000000000017941 */ /* 0x000fea0003800200 */
.L_x_43035:
        /* <DEDUP_REMOVED lines=31> */
.L_x_43124:
        /* <DEDUP_REMOVED lines=13> */
.L_x_43126:
[----:B------:R-:W-:Y:S05]  /*ba50*/  BSYNC.RECONVERGENT B3 ;  /* 0x0000000000037941 */ /* 0x000fea0003800200 */
.L_x_43125:
        /* <DEDUP_REMOVED lines=42> */
.L_x_43123:
[----:B------:R-:W-:Y:S05]  /*bd00*/  BSYNC.RECONVERGENT B2 ;  /* 0x0000000000027941 */ /* 0x000fea0003800200 */
.L_x_43122:
        /* <DEDUP_REMOVED lines=10> */
[----:B------:R-:W-:-:S03]  /*bdb0*/  IMAD.MOV.U32 R4, RZ, RZ, R0 ;  /* 0x000000ffff047224 */ /* 0x000fc600078e0000 */
[----:B0-----:R-:W-:Y:S01]  /*bdc0*/  FMUL.FTZ R152, R152, R149 ;  /* 0x0000009598987220 */ /* 0x001fe20000410000 */
[----:B-1----:R-:W-:-:S04]  /*bdd0*/  FSETP.GTU.FTZ.AND P0, PT, R153, R2, PT ;  /* 0x000000029900720b */ /* 0x002fc80003f1c000 */
        /* <DEDUP_REMOVED lines=14> */
.L_x_43129:
        /* <DEDUP_REMOVED lines=13> */
.L_x_43131:
[----:B------:R-:W-:Y:S05]  /*bf90*/  BSYNC.RECONVERGENT B3 ;  /* 0x0000000000037941 */ /* 0x000fea0003800200 */
.L_x_43130:
        /* <DEDUP_REMOVED lines=43> */
.L_x_43128:
[----:B------:R-:W-:Y:S05]  /*c250*/  BSYNC.RECONVERGENT B2 ;  /* 0x0000000000027941 */ /* 0x000fea0003800200 */
.L_x_43127:
        /* <DEDUP_REMOVED lines=22> */
.L_x_43134:
        /* <DEDUP_REMOVED lines=13> */
.L_x_43136:
[----:B------:R-:W-:Y:S05]  /*c490*/  BSYNC.RECONVERGENT B3 ;  /* 0x0000000000037941 */ /* 0x000fea0003800200 */
.L_x_43135:
        /* <DEDUP_REMOVED lines=43> */
.L_x_43133:
[----:B------:R-:W-:Y:S05]  /*c750*/  BSYNC.RECONVERGENT B2 ;  /* 0x0000000000027941 */ /* 0x000fea0003800200 */
.L_x_43132:
        /* <DEDUP_REMOVED lines=22> */
.L_x_43139:
        /* <DEDUP_REMOVED lines=13> */
.L_x_43141:
[----:B------:R-:W-:Y:S05]  /*c990*/  BSYNC.RECONVERGENT B3 ;  /* 0x0000000000037941 */ /* 0x000fea0003800200 */
.L_x_43140:
        /* <DEDUP_REMOVED lines=43> */
.L_x_43138:
[----:B------:R-:W-:Y:S05]  /*cc50*/  BSYNC.RECONVERGENT B2 ;  /* 0x0000000000027941 */ /* 0x000fea0003800200 */
.L_x_43137:
        /* <DEDUP_REMOVED lines=22> */
.L_x_43144:
        /* <DEDUP_REMOVED lines=13> */
.L_x_43146:
[----:B------:R-:W-:Y:S05]  /*ce90*/  BSYNC.RECONVERGENT B3 ;  /* 0x0000000000037941 */ /* 0x000fea0003800200 */
.L_x_43145:
        /* <DEDUP_REMOVED lines=43> */
.L_x_43143:
[----:B------:R-:W-:Y:S05]  /*d150*/  BSYNC.RECONVERGENT B2 ;  /* 0x0000000000027941 */ /* 0x000fea0003800200 */
.L_x_43142:
        /* <DEDUP_REMOVED lines=22> */
.L_x_43149:
        /* <DEDUP_REMOVED lines=13> */
.L_x_43151:
[----:B------:R-:W-:Y:S05]  /*d390*/  BSYNC.RECONVERGENT B3 ;  /* 0x0000000000037941 */ /* 0x000fea0003800200 */
.L_x_43150:
        /* <DEDUP_REMOVED lines=43> */
.L_x_43148:
[----:B------:R-:W-:Y:S05]  /*d650*/  BSYNC.RECONVERGENT B2 ;  /* 0x0000000000027941 */ /* 0x000fea0003800200 */
.L_x_43147:
        /* <DEDUP_REMOVED lines=22> */
.L_x_43154:
        /* <DEDUP_REMOVED lines=13> */
.L_x_43156:
[----:B------:R-:W-:Y:S05]  /*d890*/  BSYNC.RECONVERGENT B3 ;  /* 0x0000000000037941 */ /* 0x000fea0003800200 */
.L_x_43155:
        /* <DEDUP_REMOVED lines=43> */
.L_x_43153:
[----:B------:R-:W-:Y:S05]  /*db50*/  BSYNC.RECONVERGENT B2 ;  /* 0x0000000000027941 */ /* 0x000fea0003800200 */
.L_x_43152:
        /* <DEDUP_REMOVED lines=22> */
.L_x_43159:
        /* <DEDUP_REMOVED lines=15> */
.L_x_43161:
[----:B------:R-:W-:Y:S05]  /*ddb0*/  BSYNC.RECONVERGENT B3 ;  /* 0x0000000000037941 */ /* 0x000fea0003800200 */
.L_x_43160:
        /* <DEDUP_REMOVED lines=43> */
.L_x_43158:
[----:B------:R-:W-:Y:S05]  /*e070*/  BSYNC.RECONVERGENT B2 ;  /* 0x0000000000027941 */ /* 0x000fea0003800200 */
.L_x_43157:
        /* <DEDUP_REMOVED lines=10> */
.L_x_43121:
        /* <DEDUP_REMOVED lines=16> */
.L_x_43165:
        /* <DEDUP_REMOVED lines=13> */
.L_x_43167:
[----:B------:R-:W-:Y:S05]  /*e2f0*/  BSYNC.RECONVERGENT B3 ;  /* 0x0000000000037941 */ /* 0x000fea0003800200 */
.L_x_43166:
[----:B------:R-:W-:Y:S01]  /*e300*/  IMAD.WIDE.U32 R86, R141, -0x326172a9, RZ ;  /* 0xcd9e8d578d567825 */ /* 0x000fe200078e00ff */
[----:B------:R-:W-:-:S04]  /*e310*/  LOP3.LUT R4, R3, UR7, R85, 0x96, !PT ;  /* 0x0000000703047c12 */ /* 0x000fc8000f8e9655 */
[----:B--2---:R-:W-:Y:S01]  /*e320*/  LOP3.LUT R132, R7, UR6, R87, 0x96, !PT ;  /* 0x0000000607847c12 */ /* 0x004fe2000f8e9657 */
        /* <DEDUP_REMOVED lines=39> */
.L_x_43164:
[----:B------:R-:W-:Y:S05]  /*e5a0*/  BSYNC.RECONVERGENT B2 ;  /* 0x0000000000027941 */ /* 0x000fea0003800200 */
.L_x_43163:
[----:B------:R-:W0:Y:S01]  /*e5b0*/  LDC R2, c[0x0][0x404] ;  /* 0x00010100ff027b82 */ /* 0x000e220000000800 */
[----:B------:R-:W-:Y:S01]  /*e5c0*/  I2FP.F32.U32 R85, R84 ;  /* 0x0000005400557245 */ /* 0x000fe20000201000 */
[----:B--2---:R-:W-:Y:S01]  /*e5d0*/  IMAD.MOV.U32 R152, RZ, RZ, 0x2f800000 ;  /* 0x2f800000ff987424 */ /* 0x004fe200078e00ff */
[----:B------:R-:W-:Y:S01]  /*e5e0*/  ISETP.NE.AND P0, PT, R86, 0x1, PT ;  /* 0x000000015600780c */ /* 0x000fe20003f05270 */
[----:B-----5:R-:W-:Y:S01]  /*e5f0*/  HADD2.F32 R4, -RZ, R88.H0_H0 ;  /* 0x20000058ff047230 */ /* 0x020fe20000004100 */
[----:B------:R-:W-:Y:S01]  /*e600*/  LOP3.LUT R145, R145, 0xfffffffd, RZ, 0xc0, !PT ;  /* 0xfffffffd91917812 */ /* 0x000fe200078ec0ff */
[----:B------:R-:W-:Y:S01]  /*e610*/  FFMA.FTZ R85, R85, R152, 1.1641532182693481445e-10 ;  /* 0x2f00000055557423 */ /* 0x000fe20000010098 */
[----:B------:R-:W-:Y:S01]  /*e620*/  BSSY.RECONVERGENT B2, `(.L_x_43168) ;  /* 0x000004a000027945 */ /* 0x000fe20003800200 */
[----:B------:R-:W1:Y:S01]  /*e630*/  LDC R149, c[0x0][0x408] ;  /* 0x00010200ff957b82 */ /* 0x000e620000000800 */
        /* <DEDUP_REMOVED lines=15> */
.L_x_43170:
        /* <DEDUP_REMOVED lines=13> */
.L_x_43172:
[----:B------:R-:W-:Y:S05]  /*e800*/  BSYNC.RECONVERGENT B3 ;  /* 0x0000000000037941 */ /* 0x000fea0003800200 */
.L_x_43171:
        /* <DEDUP_REMOVED lines=43> */
.L_x_43169:
[----:B------:R-:W-:Y:S05]  /*eac0*/  BSYNC.RECONVERGENT B2 ;  /* 0x0000000000027941 */ /* 0x000fea0003800200 */
.L_x_43168:
        /* <DEDUP_REMOVED lines=19> */
.L_x_43175:
        /* <DEDUP_REMOVED lines=13> */
.L_x_43177:
[----:B------:R-:W-:Y:S05]  /*ecd0*/  BSYNC.RECONVERGENT B3 ;  /* 0x0000000000037941 */ /* 0x000fea0003800200 */
.L_x_43176:
        /* <DEDUP_REMOVED lines=43> */
.L_x_43174:
[----:B------:R-:W-:Y:S05]  /*ef90*/  BSYNC.RECONVERGENT B2 ;  /* 0x0000000000027941 */ /* 0x000fea0003800200 */
.L_x_43173:
        /* <DEDUP_REMOVED lines=19> */
.L_x_43180:
        /* <DEDUP_REMOVED lines=13> */
.L_x_43182:
[----:B------:R-:W-:Y:S05]  /*f1a0*/  BSYNC.RECONVERGENT B3 ;  /* 0x0000000000037941 */ /* 0x000fea0003800200 */
.L_x_43181:
        /* <DEDUP_REMOVED lines=43> */
.L_x_43179:
[----:B------:R-:W-:Y:S05]  /*f460*/  BSYNC.RECONVERGENT B2 ;  /* 0x0000000000027941 */ /* 0x000fea0003800200 */
.L_x_43178:
[----:B------:R-:W-:Y:S01]  /*f470*/  ISETP.NE.AND P3, PT, R88, 0x1, PT ;  /* 0x000000015800780c */ /* 0x000fe20003f65270 */
[----:B------:R-:W-:Y:S01]  /*f480*/  BSSY.RECONVERGENT B2, `(.L_x_43183) ;  /* 0x000004b000027945 */ /* 0x000fe20003800200 */
[----:B------:R-:W-:Y:S01]  /*f490*/  I2FP.F32.U32 R85, R4 ;  /* 0x0000000400557245 */ /* 0x000fe20000201000 */
[----:B------:R-:W-:Y:S02]  /*f4a0*/  HADD2.F32 R4, -RZ, R89.H1_H1 ;  /* 0x30000059ff047230 */ /* 0x000fe40000004100 */
        /* <DEDUP_REMOVED lines=15> */
.L_x_43185:
        /* <DEDUP_REMOVED lines=13> */
.L_x_43187:
[----:B------:R-:W-:Y:S05]  /*f670*/  BSYNC.RECONVERGENT B3 ;  /* 0x0000000000037941 */ /* 0x000fea0003800200 */
.L_x_43186:
        /* <DEDUP_REMOVED lines=43> */
.L_x_43184:
[----:B------:R-:W-:Y:S05]  /*f930*/  BSYNC.RECONVERGENT B2 ;  /* 0x0000000000027941 */ /* 0x000fea0003800200 */
.L_x_43183:
        /* <DEDUP_REMOVED lines=19> */
.L_x_43190:
        /* <DEDUP_REMOVED lines=13> */
.L_x_43192:
[----:B------:R-:W-:Y:S05]  /*fb40*/  BSYNC.RECONVERGENT B3 ;  /* 0x0000000000037941 */ /* 0x000fea0003800200 */
.L_x_43191:
        /* <DEDUP_REMOVED lines=43> */
.L_x_43189:
[----:B------:R-:W-:Y:S05]  /*fe00*/  BSYNC.RECONVERGENT B2 ;  /* 0x0000000000027941 */ /* 0x000fea0003800200 */
.L_x_43188:
        /* <DEDUP_REMOVED lines=19> */
.L_x_43195:
        /* <DEDUP_REMOVED lines=13> */
.L_x_43197:
[----:B------:R-:W-:Y:S05]  /*10010*/  BSYNC.RECONVERGENT B3 ;  /* 0x0000000000037941 */ /* 0x000fea0003800200 */
.L_x_43196:
        /* <DEDUP_REMOVED lines=43> */
.L_x_43194:
[----:B------:R-:W-:Y:S05]  /*102d0*/  BSYNC.RECONVERGENT B2 ;  /* 0x0000000000027941 */ /* 0x000fea0003800200 */
.L_x_43193:
[----:B------:R-:W-:Y:S01]  /*102e0*/  ISETP.NE.AND P6, PT, R133, 0x1, PT ;  /* 0x000000018500780c */ /* 0x000fe20003fc5270 */
[----:B------:R-:W-:Y:S01]  /*102f0*/  BSSY.RECONVERGENT B2, `(.L_x_43198) ;  /* 0x000004d000027945 */ /* 0x000fe20003800200 */
[----:B------:R-:W-:Y:S01]  /*10300*/  I2FP.F32.U32 R85, R4 ;  /* 0x0000000400557245 */ /* 0x000fe20000201000 */
[----:B------:R-:W-:Y:S02]  /*10310*/  HADD2.F32 R4, -RZ, R91.H0_H0 ;  /* 0x2000005bff047230 */ /* 0x000fe40000004100 */
[----:B------:R-:W-:Y:S02]  /*10320*/  IMAD.MOV.U32 R132, RZ, RZ, R0 ;  /* 0x000000ffff847224 */ /* 0x000fe400078e0000 */
[----:B------:R-:W-:Y:S01]  /*10330*/  FFMA.FTZ R85, R85, R152, 1.1641532182693481445e-10 ;  /* 0x2f00000055557423 */ /* 0x000fe20000010098 */
[----:B------:R-:W-:Y:S01]  /*10340*/  FMUL.FTZ R90, R4, R147 ;  /* 0x00000093045a7220 */ /* 0x000fe20000410000 */
[----:B------:R-:W-:-:S03]  /*10350*/  HFMA2 R4, -RZ, RZ, 0, 1.1920928955078125e-07 ;  /* 0x00000002ff047431 */ /* 0x000fc600000001ff */
        /* <DEDUP_REMOVED lines=11> */
.L_x_43200:
        /* <DEDUP_REMOVED lines=15> */
.L_x_43202:
[----:B------:R-:W-:Y:S05]  /*10500*/  BSYNC.RECONVERGENT B3 ;  /* 0x0000000000037941 */ /* 0x000fea0003800200 */
.L_x_43201:
        /* <DEDUP_REMOVED lines=43> */
.L_x_43199:
[----:B------:R-:W-:Y:S05]  /*107c0*/  BSYNC.RECONVERGENT B2 ;  /* 0x0000000000027941 */ /* 0x000fea0003800200 */
.L_x_43198:
        /* <DEDUP_REMOVED lines=16> */
.L_x_43162:
        /* <DEDUP_REMOVED lines=22> */
.L_x_43120:
[----:B------:R-:W-:Y:S05]  /*10a30*/  BSYNC.RECONVERGENT B1 ;  /* 0x0000000000017941 */ /* 0x000fea0003800200 */
.L_x_43119:
        /* <DEDUP_REMOVED lines=31> */
.L_x_43208:
        /* <DEDUP_REMOVED lines=13> */
.L_x_43210:
[----:B------:R-:W-:Y:S05]  /*10d00*/  BSYNC.RECONVERGENT B3 ;  /* 0x0000000000037941 */ /* 0x000fea0003800200 */
.L_x_43209:
        /* <DEDUP_REMOVED lines=42> */
.L_x_43207:
[----:B------:R-:W-:Y:S05]  /*10fb0*/  BSYNC.RECONVERGENT B2 ;  /* 0x0000000000027941 */ /* 0x000fea0003800200 */
.L_x_43206:
        /* <DEDUP_REMOVED lines=10> */
[----:B------:R-:W-:-:S03]  /*11060*/  MOV R4, R0 ;  /* 0x0000000000047202 */ /* 0x000fc60000000f00 */
        /* <DEDUP_REMOVED lines=16> */
.L_x_43213:
        /* <DEDUP_REMOVED lines=13> */
.L_x_43215:
[----:B------:R-:W-:Y:S05]  /*11240*/  BSYNC.RECONVERGENT B3 ;  /* 0x0000000000037941 */ /* 0x000fea0003800200 */
.L_x_43214:
        /* <DEDUP_REMOVED lines=43> */
.L_x_43212:
[----:B------:R-:W-:Y:S05]  /*11500*/  BSYNC.RECONVERGENT B2 ;  /* 0x0000000000027941 */ /* 0x000fea0003800200 */
.L_x_43211:
        /* <DEDUP_REMOVED lines=22> */
.L_x_43218:
        /* <DEDUP_REMOVED lines=13> */
.L_x_43220:
[----:B------:R-:W-:Y:S05]  /*11740*/  BSYNC.RECONVERGENT B3 ;  /* 0x0000000000037941 */ /* 0x000fea0003800200 */
.L_x_43219:
        /* <DEDUP_REMOVED lines=43> */
.L_x_43217:
[----:B------:R-:W-:Y:S05]  /*11a00*/  BSYNC.RECONVERGENT B2 ;  /* 0x0000000000027941 */ /* 0x000fea0003800200 */
.L_x_43216:
        /* <DEDUP_REMOVED lines=22> */
.L_x_43223:
        /* <DEDUP_REMOVED lines=13> */
.L_x_43225:
[----:B------:R-:W-:Y:S05]  /*11c40*/  BSYNC.RECONVERGENT B3 ;  /* 0x0000000000037941 */ /* 0x000fea0003800200 */
.L_x_43224:
        /* <DEDUP_REMOVED lines=43> */
.L_x_43222:
[----:B------:R-:W-:Y:S05]  /*11f00*/  BSYNC.RECONVERGENT B2 ;  /* 0x0000000000027941 */ /* 0x000fea0003800200 */
.L_x_43221:
        /* <DEDUP_REMOVED lines=22> */
.L_x_43228:
        /* <DEDUP_REMOVED lines=13> */
.L_x_43230:
[----:B------:R-:W-:Y:S05]  /*12140*/  BSYNC.RECONVERGENT B3 ;  /* 0x0000000000037941 */ /* 0x000fea0003800200 */
.L_x_43229:
        /* <DEDUP_REMOVED lines=43> */
.L_x_43227:
[----:B------:R-:W-:Y:S05]  /*12400*/  BSYNC.RECONVERGENT B2 ;  /* 0x0000000000027941 */ /* 0x000fea0003800200 */
.L_x_43226:
        /* <DEDUP_REMOVED lines=22> */
.L_x_43233:
        /* <DEDUP_REMOVED lines=13> */
.L_x_43235:
[----:B------:R-:W-:Y:S05]  /*12640*/  BSYNC.RECONVERGENT B3 ;  /* 0x0000000000037941 */ /* 0x000fea0003800200 */
.L_x_43234:
        /* <DEDUP_REMOVED lines=43> */
.L_x_43232:
[----:B------:R-:W-:Y:S05]  /*12900*/  BSYNC.RECONVERGENT B2 ;  /* 0x0000000000027941 */ /* 0x000fea0003800200 */
.L_x_43231:
        /* <DEDUP_REMOVED lines=22> */
.L_x_43238:
        /* <DEDUP_REMOVED lines=13> */
.L_x_43240:
[----:B------:R-:W-:Y:S05]  /*12b40*/  BSYNC.RECONVERGENT B3 ;  /* 0x0000000000037941 */ /* 0x000fea0003800200 */
.L_x_43239:
        /* <DEDUP_REMOVED lines=43> */
.L_x_43237:
[----:B------:R-:W-:Y:S05]  /*12e00*/  BSYNC.RECONVERGENT B2 ;  /* 0x0000000000027941 */ /* 0x000fea0003800200 */
.L_x_43236:
        /* <DEDUP_REMOVED lines=22> */
.L_x_43243:
        /* <DEDUP_REMOVED lines=15> */
.L_x_43245:
[----:B------:R-:W-:Y:S05]  /*13060*/  BSYNC.RECONVERGENT B3 ;  /* 0x0000000000037941 */ /* 0x000fea0003800200 */
.L_x_43244:
        /* <DEDUP_REMOVED lines=43> */
.L_x_43242:
[----:B------:R-:W-:Y:S05]  /*13320*/  BSYNC.RECONVERGENT B2 ;  /* 0x0000000000027941 */ /* 0x000fea0003800200 */
.L_x_43241:
        /* <DEDUP_REMOVED lines=10> */
.L_x_43205:
        /* <DEDUP_REMOVED lines=16> */
.L_x_43249:
        /* <DEDUP_REMOVED lines=13> */
.L_x_43251:
[----:B------:R-:W-:Y:S05]  /*135a0*/  BSYNC.RECONVERGENT B3 ;  /* 0x0000000000037941 */ /* 0x000fea0003800200 */
.L_x_43250:
[----:B------:R-:W-:Y:S01]  /*135b0*/  IMAD.WIDE.U32 R94, R141, -0x326172a9, RZ ;  /* 0xcd9e8d578d5e7825 */ /* 0x000fe200078e00ff */
[----:B------:R-:W-:-:S04]  /*135c0*/  LOP3.LUT R4, R3, UR7, R93, 0x96, !PT ;  /* 0x0000000703047c12 */ /* 0x000fc8000f8e965d */
[----:B--23--:R-:W-:Y:S01]  /*135d0*/  LOP3.LUT R132, R7, UR6, R95, 0x96, !PT ;  /* 0x0000000607847c12 */ /* 0x00cfe2000f8e965f */
        /* <DEDUP_REMOVED lines=39> */
.L_x_43248:
[----:B------:R-:W-:Y:S05]  /*13850*/  BSYNC.RECONVERGENT B2 ;  /* 0x0000000000027941 */ /* 0x000fea0003800200 */
.L_x_43247:
[----:B------:R-:W0:Y:S01]  /*13860*/  LDC R2, c[0x0][0x404] ;  /* 0x00010100ff027b82 */ /* 0x000e220000000800 */
[----:B------:R-:W-:Y:S01]  /*13870*/  I2FP.F32.U32 R93, R92 ;  /* 0x0000005c005d7245 */ /* 0x000fe20000201000 */
[----:B--23--:R-:W-:Y:S01]  /*13880*/  IMAD.MOV.U32 R152, RZ, RZ, 0x2f800000 ;  /* 0x2f800000ff987424 */ /* 0x00cfe200078e00ff */
        /* <DEDUP_REMOVED lines=21> */
.L_x_43254:
        /* <DEDUP_REMOVED lines=13> */
.L_x_43256:
[----:B------:R-:W-:Y:S05]  /*13ab0*/  BSYNC.RECONVERGENT B3 ;  /* 0x0000000000037941 */ /* 0x000fea0003800200 */
.L_x_43255:
        /* <DEDUP_REMOVED lines=43> */
.L_x_43253:
[----:B------:R-:W-:Y:S05]  /*13d70*/  BSYNC.RECONVERGENT B2 ;  /* 0x0000000000027941 */ /* 0x000fea0003800200 */
.L_x_43252:
        /* <DEDUP_REMOVED lines=19> */
.L_x_43259:
        /* <DEDUP_REMOVED lines=13> */
.L_x_43261:
[----:B------:R-:W-:Y:S05]  /*13f80*/  BSYNC.RECONVERGENT B3 ;  /* 0x0000000000037941 */ /* 0x000fea0003800200 */
.L_x_43260:
        /* <DEDUP_REMOVED lines=43> */
.L_x_43258:
[----:B------:R-:W-:Y:S05]  /*14240*/  BSYNC.RECONVERGENT B2 ;  /* 0x0000000000027941 */ /* 0x000fea0003800200 */
.L_x_43257:
        /* <DEDUP_REMOVED lines=19> */
.L_x_43264:
        /* <DEDUP_REMOVED lines=13> */
.L_x_43266:
[----:B------:R-:W-:Y:S05]  /*14450*/  BSYNC.RECONVERGENT B3 ;  /* 0x0000000000037941 */ /* 0x000fea0003800200 */
.L_x_43265:
        /* <DEDUP_REMOVED lines=43> */
.L_x_43263:
[----:B------:R-:W-:Y:S05]  /*14710*/  BSYNC.RECONVERGENT B2 ;  /* 0x0000000000027941 */ /* 0x000fea0003800200 */
.L_x_43262:
        /* <DEDUP_REMOVED lines=19> */
.L_x_43269:
        /* <DEDUP_REMOVED lines=13> */
.L_x_43271:
[----:B------:R-:W-:Y:S05]  /*14920*/  BSYNC.RECONVERGENT B3 ;  /* 0x0000000000037941 */ /* 0x000fea0003800200 */
.L_x_43270:
        /* <DEDUP_REMOVED lines=43> */
.L_x_43268:
[----:B------:R-:W-:Y:S05]  /*14be0*/  BSYNC.RECONVERGENT B2 ;  /* 0x0000000000027941 */ /* 0x000fea0003800200 */
.L_x_43267:
        /* <DEDUP_REMOVED lines=19> */
.L_x_43274:
        /* <DEDUP_REMOVED lines=13> */
.L_x_43276:
[----:B------:R-:W-:Y:S05]  /*14df0*/  BSYNC.RECONVERGENT B3 ;  /* 0x0000000000037941 */ /* 0x000fea0003800200 */
.L_x_43275:
        /* <DEDUP_REMOVED lines=43> */
.L_x_43273:
[----:B------:R-:W-:Y:S05]  /*150b0*/  BSYNC.RECONVERGENT B2 ;  /* 0x0000000000027941 */ /* 0x000fea0003800200 */
.L_x_43272:
        /* <DEDUP_REMOVED lines=19> */
.L_x_43279:
        /* <DEDUP_REMOVED lines=13> */
.L_x_43281:
[----:B------:R-:W-:Y:S05]  /*152c0*/  BSYNC.RECONVERGENT B3 ;  /* 0x0000000000037941 */ /* 0x000fea0003800200 */
.L_x_43280:
        /* <DEDUP_REMOVED lines=43> */
.L_x_43278:
[----:B------:R-:W-:Y:S05]  /*15580*/  BSYNC.RECONVERGENT B2 ;  /* 0x0000000000027941 */ /* 0x000fea0003800200 */
.L_x_43277:
        /* <DEDUP_REMOVED lines=19> */
.L_x_43284:
        /* <DEDUP_REMOVED lines=15> */
.L_x_43286:
[----:B------:R-:W-:Y:S05]  /*157b0*/  BSYNC.RECONVERGENT B3 ;  /* 0x0000000000037941 */ /* 0x000fea0003800200 */
.L_x_43285:
        /* <DEDUP_REMOVED lines=43> */
.L_x_43283:
[----:B------:R-:W-:Y:S05]  /*15a70*/  BSYNC.RECONVERGENT B2 ;  /* 0x0000000000027941 */ /* 0x000fea0003800200 */
.L_x_43282:
        /* <DEDUP_REMOVED lines=16> */
.L_x_43246:
        /* <DEDUP_REMOVED lines=22> */
.L_x_43204:
[----:B------:R-:W-:Y:S05]  /*15ce0*/  BSYNC.RECONVERGENT B1 ;  /* 0x0000000000017941 */ /* 0x000fea0003800200 */
.L_x_43203:
        /* <DEDUP_REMOVED lines=31> */
.L_x_43292:
        /* <DEDUP_REMOVED lines=13> */
.L_x_43294:
[----:B------:R-:W-:Y:S05]  /*15fb0*/  BSYNC.RECONVERGENT B3 ;  /* 0x0000000000037941 */ /* 0x000fea0003800200 */
.L_x_43293:
        /* <DEDUP_REMOVED lines=42> */
.L_x_43291:
[----:B------:R-:W-:Y:S05]  /*16260*/  BSYNC.RECONVERGENT B2 ;  /* 0x0000000000027941 */ /* 0x000fea0003800200 */
.L_x_43290:
        /* <DEDUP_REMOVED lines=27> */
.L_x_43297:
        /* <DEDUP_REMOVED lines=13> */
.L_x_43299:
[----:B------:R-:W-:Y:S05]  /*164f0*/  BSYNC.RECONVERGENT B3 ;  /* 0x0000000000037941 */ /* 0x000fea0003800200 */
.L_x_43298:
        /* <DEDUP_REMOVED lines=43> */
.L_x_43296:
[----:B------:R-:W-:Y:S05]  /*167b0*/  BSYNC.RECONVERGENT B2 ;  /* 0x0000000000027941 */ /* 0x000fea0003800200 */
.L_x_43295:
        /* <DEDUP_REMOVED lines=22> */
.L_x_43302:
        /* <DEDUP_REMOVED lines=13> */
.L_x_43304:
[----:B------:R-:W-:Y:S05]  /*169f0*/  BSYNC.RECONVERGENT B3 ;  /* 0x0000000000037941 */ /* 0x000fea0003800200 */
.L_x_43303:
        /* <DEDUP_REMOVED lines=43> */
.L_x_43301:
[----:B------:R-:W-:Y:S05]  /*16cb0*/  BSYNC.RECONVERGENT B2 ;  /* 0x0000000000027941 */ /* 0x000fea0003800200 */
.L_x_43300:
        /* <DEDUP_REMOVED lines=22> */
.L_x_43307:
        /* <DEDUP_REMOVED lines=13> */
.L_x_43309:
[----:B------:R-:W-:Y:S05]  /*16ef0*/  BSYNC.RECONVERGENT B3 ;  /* 0x0000000000037941 */ /* 0x000fea0003800200 */
.L_x_43308:
        /* <DEDUP_REMOVED lines=43> */
.L_x_43306:
[----:B------:R-:W-:Y:S05]  /*171b0*/  BSYNC.RECONVERGENT B2 ;  /* 0x0000000000027941 */ /* 0x000fea0003800200 */
.L_x_43305:
        /* <DEDUP_REMOVED lines=22> */
.L_x_43312:
        /* <DEDUP_REMOVED lines=13> */
.L_x_43314:
[----:B------:R-:W-:Y:S05]  /*173f0*/  BSYNC.RECONVERGENT B3 ;  /* 0x0000000000037941 */ /* 0x000fea0003800200 */
.L_x_43313:
        /* <DEDUP_REMOVED lines=43> */
.L_x_43311:
[----:B------:R-:W-:Y:S05]  /*176b0*/  BSYNC.RECONVERGENT B2 ;  /* 0x0000000000027941 */ /* 0x000fea0003800200 */
.L_x_43310:
        /* <DEDUP_REMOVED lines=22> */
.L_x_43317:
        /* <DEDUP_REMOVED lines=13> */
.L_x_43319:
[----:B------:R-:W-:Y:S05]  /*178f0*/  BSYNC.RECONVERGENT B3 ;  /* 0x0000000000037941 */ /* 0x000fea0003800200 */
.L_x_43318:
        /* <DEDUP_REMOVED lines=43> */
.L_x_43316:
[----:B------:R-:W-:Y:S05]  /*17bb0*/  BSYNC.RECONVERGENT B2 ;  /* 0x0000000000027941 */ /* 0x000fea0003800200 */
.L_x_43315:
        /* <DEDUP_REMOVED lines=22> */
.L_x_43322:
        /* <DEDUP_REMOVED lines=13> */
.L_x_43324:
[----:B------:R-:W-:Y:S05]  /*17df0*/  BSYNC.RECONVERGENT B3 ;  /* 0x0000000000037941 */ /* 0x000fea0003800200 */
.L_x_43323:
        /* <DEDUP_REMOVED lines=43> */
.L_x_43321:
[----:B------:R-:W-:Y:S05]  /*180b0*/  BSYNC.RECONVERGENT B2 ;  /* 0x0000000000027941 */ /* 0x000fea0003800200 */
.L_x_43320:
        /* <DEDUP_REMOVED lines=22> */
.L_x_43327:
        /* <DEDUP_REMOVED lines=15> */
.L_x_43329:
[----:B------:R-:W-:Y:S05]  /*18310*/  BSYNC.RECONVERGENT B3 ;  /* 0x0000000000037941 */ /* 0x000fea0003800200 */
.L_x_43328:
        /* <DEDUP_REMOVED lines=43> */
.L_x_43326:
[----:B------:R-:W-:Y:S05]  /*185d0*/  BSYNC.RECONVERGENT B2 ;  /* 0x0000000000027941 */ /* 0x000fea0003800200 */
.L_x_43325:
        /* <DEDUP_REMOVED lines=10> */
.L_x_43289:
        /* <DEDUP_REMOVED lines=16> */
.L_x_43333:
        /* <DEDUP_REMOVED lines=13> */
.L_x_43335:
[----:B------:R-:W-:Y:S05]  /*18850*/  BSYNC.RECONVERGENT B3 ;  /* 0x0000000000037941 */ /* 0x000fea0003800200 */
.L_x_43334:
[----:B------:R-:W-:Y:S01]  /*18860*/  IMAD.WIDE.U32 R102, R141, -0x326172a9, RZ ;  /* 0xcd9e8d578d667825 */ /* 0x000fe200078e00ff */
[----:B------:R-:W-:-:S04]  /*18870*/  LOP3.LUT R4, R3, UR7, R101, 0x96, !PT ;  /* 0x0000000703047c12 */ /* 0x000fc8000f8e9665 */
[----:B--234-:R-:W-:Y:S01]  /*18880*/  LOP3.LUT R132, R7, UR6, R103, 0x96, !PT ;  /* 0x0000000607847c12 */ /* 0x01cfe2000f8e9667 */
        /* <DEDUP_REMOVED lines=39> */
.L_x_43332:
[----:B------:R-:W-:Y:S05]  /*18b00*/  BSYNC.RECONVERGENT B2 ;  /* 0x0000000000027941 */ /* 0x000fea0003800200 */
.L_x_43331:
[----:B------:R-:W0:Y:S01]  /*18b10*/  LDC R2, c[0x0][0x404] ;  /* 0x00010100ff027b82 */ /* 0x000e220000000800 */
[----:B------:R-:W-:Y:S01]  /*18b20*/  I2FP.F32.U32 R101, R100 ;  /* 0x0000006400657245 */ /* 0x000fe20000201000 */
[----:B--234-:R-:W-:Y:S01]  /*18b30*/  IMAD.MOV.U32 R152, RZ, RZ, 0x2f800000 ;  /* 0x2f800000ff987424 */ /* 0x01cfe200078e00ff */
        /* <DEDUP_REMOVED lines=21> */
.L_x_43338:
        /* <DEDUP_REMOVED lines=13> */
.L_x_43340:
[----:B------:R-:W-:Y:S05]  /*18d60*/  BSYNC.RECONVERGENT B3 ;  /* 0x0000000000037941 */ /* 0x000fea0003800200 */
.L_x_43339:
        /* <DEDUP_REMOVED lines=43> */
.L_x_43337:
[----:B------:R-:W-:Y:S05]  /*19020*/  BSYNC.RECONVERGENT B2 ;  /* 0x0000000000027941 */ /* 0x000fea0003800200 */
.L_x_43336:
        /* <DEDUP_REMOVED lines=19> */
.L_x_43343:
        /* <DEDUP_REMOVED lines=13> */
.L_x_43345:
[----:B------:R-:W-:Y:S05]  /*19230*/  BSYNC.RECONVERGENT B3 ;  /* 0x0000000000037941 */ /* 0x000fea0003800200 */
.L_x_43344:
        /* <DEDUP_REMOVED lines=43> */
.L_x_43342:
[----:B------:R-:W-:Y:S05]  /*194f0*/  BSYNC.RECONVERGENT B2 ;  /* 0x0000000000027941 */ /* 0x000fea0003800200 */
.L_x_43341:
        /* <DEDUP_REMOVED lines=19> */
.L_x_43348:
        /* <DEDUP_REMOVED lines=13> */
.L_x_43350:
[----:B------:R-:W-:Y:S05]  /*19700*/  BSYNC.RECONVERGENT B3 ;  /* 0x0000000000037941 */ /* 0x000fea0003800200 */
.L_x_43349:
        /* <DEDUP_REMOVED lines=43> */
.L_x_43347:
[----:B------:R-:W-:Y:S05]  /*199c0*/  BSYNC.RECONVERGENT B2 ;  /* 0x0000000000027941 */ /* 0x000fea0003800200 */
.L_x_43346:
        /* <DEDUP_REMOVED lines=19> */
.L_x_43353:
        /* <DEDUP_REMOVED lines=13> */
.L_x_43355:
[----:B------:R-:W-:Y:S05]  /*19bd0*/  BSYNC.RECONVERGENT B3 ;  /* 0x0000000000037941 */ /* 0x000fea0003800200 */
.L_x_43354:
        /* <DEDUP_REMOVED lines=43> */
.L_x_43352:
[----:B------:R-:W-:Y:S05]  /*19e90*/  BSYNC.RECONVERGENT B2 ;  /* 0x0000000000027941 */ /* 0x000fea0003800200 */
.L_x_43351:
        /* <DEDUP_REMOVED lines=19> */
.L_x_43358:
        /* <DEDUP_REMOVED lines=13> */
.L_x_43360:
[----:B------:R-:W-:Y:S05]  /*1a0a0*/  BSYNC.RECONVERGENT B3 ;  /* 0x0000000000037941 */ /* 0x000fea0003800200 */
.L_x_43359:
        /* <DEDUP_REMOVED lines=43> */
.L_x_43357:
[----:B------:R-:W-:Y:S05]  /*1a360*/  BSYNC.RECONVERGENT B2 ;  /* 0x0000000000027941 */ /* 0x000fea0003800200 */
.L_x_43356:
        /* <DEDUP_REMOVED lines=19> */
.L_x_43363:
        /* <DEDUP_REMOVED lines=13> */
.L_x_43365:
[----:B------:R-:W-:Y:S05]  /*1a570*/  BSYNC.RECONVERGENT B3 ;  /* 0x0000000000037941 */ /* 0x000fea0003800200 */
.L_x_43364:
        /* <DEDUP_REMOVED lines=43> */
.L_x_43362:
[----:B------:R-:W-:Y:S05]  /*1a830*/  BSYNC.RECONVERGENT B2 ;  /* 0x0000000000027941 */ /* 0x000fea0003800200 */
.L_x_43361:
        /* <DEDUP_REMOVED lines=19> */
.L_x_43368:
        /* <DEDUP_REMOVED lines=15> */
.L_x_43370:
[----:B------:R-:W-:Y:S05]  /*1aa60*/  BSYNC.RECONVERGENT B3 ;  /* 0x0000000000037941 */ /* 0x000fea0003800200 */
.L_x_43369:
        /* <DEDUP_REMOVED lines=43> */
.L_x_43367:
[----:B------:R-:W-:Y:S05]  /*1ad20*/  BSYNC.RECONVERGENT B2 ;  /* 0x0000000000027941 */ /* 0x000fea0003800200 */
.L_x_43366:
        /* <DEDUP_REMOVED lines=16> */
.L_x_43330:
        /* <DEDUP_REMOVED lines=22> */
.L_x_43288:
[----:B------:R-:W-:Y:S05]  /*1af90*/  BSYNC.RECONVERGENT B1 ;  /* 0x0000000000017941 */ /* 0x000fea0003800200 */
.L_x_43287:
        /* <DEDUP_REMOVED lines=31> */
.L_x_43376:
        /* <DEDUP_REMOVED lines=13> */
.L_x_43378:
[----:B------:R-:W-:Y:S05]  /*1b260*/  BSYNC.RECONVERGENT B3 ;  /* 0x0000000000037941 */ /* 0x000fea0003800200 */
.L_x_43377:
        /* <DEDUP_REMOVED lines=42> */
.L_x_43375:
[----:B------:R-:W-:Y:S05]  /*1b510*/  BSYNC.RECONVERGENT B2 ;  /* 0x0000000000027941 */ /* 0x000fea0003800200 */
.L_x_43374:
        /* <DEDUP_REMOVED lines=27> */
.L_x_43381:
        /* <DEDUP_REMOVED lines=13> */
.L_x_43383:
[----:B------:R-:W-:Y:S05]  /*1b7a0*/  BSYNC.RECONVERGENT B3 ;  /* 0x0000000000037941 */ /* 0x000fea0003800200 */
.L_x_43382:
        /* <DEDUP_REMOVED lines=43> */
.L_x_43380:
[----:B------:R-:W-:Y:S05]  /*1ba60*/  BSYNC.RECONVERGENT B2 ;  /* 0x0000000000027941 */ /* 0x000fea0003800200 */
.L_x_43379:
        /* <DEDUP_REMOVED lines=22> */
.L_x_43386:
        /* <DEDUP_REMOVED lines=13> */
.L_x_43388:
[----:B------:R-:W-:Y:S05]  /*1bca0*/  BSYNC.RECONVERGENT B3 ;  /* 0x0000000000037941 */ /* 0x000fea0003800200 */
.L_x_43387:
        /* <DEDUP_REMOVED lines=43> */
.L_x_43385:
[----:B------:R-:W-:Y:S05]  /*1bf60*/  BSYNC.RECONVERGENT B2 ;  /* 0x0000000000027941 */ /* 0x000fea0003800200 */
.L_x_43384:
        /* <DEDUP_REMOVED lines=22> */
.L_x_43391:
        /* <DEDUP_REMOVED lines=13> */
.L_x_43393:
[----:B------:R-:W-:Y:S05]  /*1c1a0*/  BSYNC.RECONVERGENT B3 ;  /* 0x0000000000037941 */ /* 0x000fea0003800200 */
.L_x_43392:
        /* <DEDUP_REMOVED lines=43> */
.L_x_43390:
[----:B------:R-:W-:Y:S05]  /*1c460*/  BSYNC.RECONVERGENT B2 ;  /* 0x0000000000027941 */ /* 0x000fea0003800200 */
.L_x_43389:
        /* <DEDUP_REMOVED lines=22> */
.L_x_43396:
        /* <DEDUP_REMOVED lines=13> */
.L_x_43398:
[----:B------:R-:W-:Y:S05]  /*1c6a0*/  BSYNC.RECONVERGENT B3 ;  /* 0x0000000000037941 */ /* 0x000fea0003800200 */
.L_x_43397:
        /* <DEDUP_REMOVED lines=43> */
.L_x_43395:
[----:B------:R-:W-:Y:S05]  /*1c960*/  BSYNC.RECONVERGENT B2 ;  /* 0x0000000000027941 */ /* 0x000fea0003800200 */
.L_x_43394:
        /* <DEDUP_REMOVED lines=22> */
.L_x_43401:
        /* <DEDUP_REMOVED lines=13> */
.L_x_43403:
[----:B------:R-:W-:Y:S05]  /*1cba0*/  BSYNC.RECONVERGENT B3 ;  /* 0x0000000000037941 */ /* 0x000fea0003800200 */
.L_x_43402:
        /* <DEDUP_REMOVED lines=43> */
.L_x_43400:
[----:B------:R-:W-:Y:S05]  /*1ce60*/  BSYNC.RECONVERGENT B2 ;  /* 0x0000000000027941 */ /* 0x000fea0003800200 */
.L_x_43399:
        /* <DEDUP_REMOVED lines=22> */
.L_x_43406:
        /* <DEDUP_REMOVED lines=13> */
.L_x_43408:
[----:B------:R-:W-:Y:S05]  /*1d0a0*/  BSYNC.RECONVERGENT B3 ;  /* 0x0000000000037941 */ /* 0x000fea0003800200 */
.L_x_43407:
        /* <DEDUP_REMOVED lines=43> */
.L_x_43405:
[----:B------:R-:W-:Y:S05]  /*1d360*/  BSYNC.RECONVERGENT B2 ;  /* 0x0000000000027941 */ /* 0x000fea0003800200 */
.L_x_43404:
        /* <DEDUP_REMOVED lines=22> */
.L_x_43411:
        /* <DEDUP_REMOVED lines=15> */
.L_x_43413:
[----:B------:R-:W-:Y:S05]  /*1d5c0*/  BSYNC.RECONVERGENT B3 ;  /* 0x0000000000037941 */ /* 0x000fea0003800200 */
.L_x_43412:
        /* <DEDUP_REMOVED lines=43> */
.L_x_43410:
[----:B------:R-:W-:Y:S05]  /*1d880*/  BSYNC.RECONVERGENT B2 ;  /* 0x0000000000027941 */ /* 0x000fea0003800200 */
.L_x_43409:
        /* <DEDUP_REMOVED lines=10> */
.L_x_43373:
        /* <DEDUP_REMOVED lines=16> */
.L_x_43417:
        /* <DEDUP_REMOVED lines=13> */
.L_x_43419:
[----:B------:R-:W-:Y:S05]  /*1db00*/  BSYNC.RECONVERGENT B3 ;  /* 0x0000000000037941 */ /* 0x000fea0003800200 */
.L_x_43418:
        /* <DEDUP_REMOVED lines=42> */
.L_x_43416:
[----:B------:R-:W-:Y:S05]  /*1ddb0*/  BSYNC.RECONVERGENT B2 ;  /* 0x0000000000027941 */ /* 0x000fea0003800200 */
.L_x_43415:
[----:B------:R-:W0:Y:S01]  /*1ddc0*/  LDC R2, c[0x0][0x404] ;  /* 0x00010100ff027b82 */ /* 0x000e220000000800 */
[----:B------:R-:W-:Y:S01]  /*1ddd0*/  I2FP.F32.U32 R109, R108 ;  /* 0x0000006c006d7245 */ /* 0x000fe20000201000 */
[----:B--234-:R-:W-:Y:S01]  /*1dde0*/  IMAD.MOV.U32 R152, RZ, RZ, 0x2f800000 ;  /* 0x2f800000ff987424 */ /* 0x01cfe200078e00ff */
[----:B------:R-:W-:Y:S01]  /*1ddf0*/  LOP3.LUT R145, R145, 0xfffffffd, RZ, 0xc0, !PT ;  /* 0xfffffffd91917812 */ /* 0x000fe200078ec0ff */
[----:B-----5:R-:W-:Y:S01]  /*1de00*/  HADD2.F32 R4, -RZ, R112.H0_H0 ;  /* 0x20000070ff047230 */ /* 0x020fe20000004100 */
[----:B------:R-:W-:Y:S01]  /*1de10*/  BSSY.RECONVERGENT B2, `(.L_x_43420) ;  /* 0x000004c000027945 */ /* 0x000fe20003800200 */
[----:B------:R-:W-:Y:S01]  /*1de20*/  FFMA.FTZ R109, R109, R152, 1.1641532182693481445e-10 ;  /* 0x2f0000006d6d7423 */ /* 0x000fe20000010098 */
[----:B------:R-:W-:Y:S01]  /*1de30*/  MOV R111, 0x2 ;  /* 0x00000002006f7802 */ /* 0x000fe20000000f00 */
[----:B------:R-:W1:Y:S01]  /*1de40*/  LDC R149, c[0x0][0x408] ;  /* 0x00010200ff957b82 */ /* 0x000e620000000800 */
[----:B------:R-:W-:Y:S01]  /*1de50*/  FMUL.FTZ R108, R4, R147 ;  /* 0x00000093046c7220 */ /* 0x000fe20000410000 */
[----:B------:R-:W-:Y:S01]  /*1de60*/  IMAD.MOV.U32 R4, RZ, RZ, R0 ;  /* 0x000000ffff047224 */ /* 0x000fe200078e0000 */
[----:B0-----:R-:W-:-:S02]  /*1de70*/  FSETP.LE.FTZ.AND P0, PT, R109, R2, PT ;  /* 0x000000026d00720b */ /* 0x001fc40003f13000 */
[----:B-1----:R-:W-:-:S11]  /*1de80*/  FMUL.FTZ R153, R108, R149 ;  /* 0x000000956c997220 */ /* 0x002fd60000410000 */
        /* <DEDUP_REMOVED lines=11> */
.L_x_43422:
        /* <DEDUP_REMOVED lines=13> */
.L_x_43424:
[----:B------:R-:W-:Y:S05]  /*1e010*/  BSYNC.RECONVERGENT B3 ;  /* 0x0000000000037941 */ /* 0x000fea0003800200 */
.L_x_43423:
        /* <DEDUP_REMOVED lines=43> */
.L_x_43421:
[----:B------:R-:W-:Y:S05]  /*1e2d0*/  BSYNC.RECONVERGENT B2 ;  /* 0x0000000000027941 */ /* 0x000fea0003800200 */
.L_x_43420:
        /* <DEDUP_REMOVED lines=19> */
.L_x_43427:
        /* <DEDUP_REMOVED lines=13> */
.L_x_43429:
[----:B------:R-:W-:Y:S05]  /*1e4e0*/  BSYNC.RECONVERGENT B3 ;  /* 0x0000000000037941 */ /* 0x000fea0003800200 */
.L_x_43428:
        /* <DEDUP_REMOVED lines=43> */
.L_x_43426:
[----:B------:R-:W-:Y:S05]  /*1e7a0*/  BSYNC.RECONVERGENT B2 ;  /* 0x0000000000027941 */ /* 0x000fea0003800200 */
.L_x_43425:
        /* <DEDUP_REMOVED lines=19> */
.L_x_43432:
        /* <DEDUP_REMOVED lines=13> */
.L_x_43434:
[----:B------:R-:W-:Y:S05]  /*1e9b0*/  BSYNC.RECONVERGENT B3 ;  /* 0x0000000000037941 */ /* 0x000fea0003800200 */
.L_x_43433:
        /* <DEDUP_REMOVED lines=43> */
.L_x_43431:
[----:B------:R-:W-:Y:S05]  /*1ec70*/  BSYNC.RECONVERGENT B2 ;  /* 0x0000000000027941 */ /* 0x000fea0003800200 */
.L_x_43430:
        /* <DEDUP_REMOVED lines=19> */
.L_x_43437:
        /* <DEDUP_REMOVED lines=13> */
.L_x_43439:
[----:B------:R-:W-:Y:S05]  /*1ee80*/  BSYNC.RECONVERGENT B3 ;  /* 0x0000000000037941 */ /* 0x000fea0003800200 */
.L_x_43438:
        /* <DEDUP_REMOVED lines=43> */
.L_x_43436:
[----:B------:R-:W-:Y:S05]  /*1f140*/  BSYNC.RECONVERGENT B2 ;  /* 0x0000000000027941 */ /* 0x000fea0003800200 */
.L_x_43435:
        /* <DEDUP_REMOVED lines=19> */
.L_x_43442:
        /* <DEDUP_REMOVED lines=13> */
.L_x_43444:
[----:B------:R-:W-:Y:S05]  /*1f350*/  BSYNC.RECONVERGENT B3 ;  /* 0x0000000000037941 */ /* 0x000fea0003800200 */
.L_x_43443:
        /* <DEDUP_REMOVED lines=43> */
.L_x_43441:
[----:B------:R-:W-:Y:S05]  /*1f610*/  BSYNC.RECONVERGENT B2 ;  /* 0x0000000000027941 */ /* 0x000fea0003800200 */
.L_x_43440:
        /* <DEDUP_REMOVED lines=19> */
.L_x_43447:
        /* <DEDUP_REMOVED lines=13> */
.L_x_43449:
[----:B------:R-:W-:Y:S05]  /*1f820*/  BSYNC.RECONVERGENT B3 ;  /* 0x0000000000037941 */ /* 0x000fea0003800200 */
.L_x_43448:
        /* <DEDUP_REMOVED lines=43> */
.L_x_43446:
[----:B------:R-:W-:Y:S05]  /*1fae0*/  BSYNC.RECONVERGENT B2 ;  /* 0x0000000000027941 */ /* 0x000fea0003800200 */
.L_x_43445:
        /* <DEDUP_REMOVED lines=19> */
.L_x_43452:
        /* <DEDUP_REMOVED lines=15> */
.L_x_43454:
[----:B------:R-:W-:Y:S05]  /*1fd10*/  BSYNC.RECONVERGENT B3 ;  /* 0x0000000000037941 */ /* 0x000fea0003800200 */
.L_x_43453:
        /* <DEDUP_REMOVED lines=43> */
.L_x_43451:
[----:B------:R-:W-:Y:S05]  /*1ffd0*/  BSYNC.RECONVERGENT B2 ;  /* 0x0000000000027941 */ /* 0x000fea0003800200 */
.L_x_43450:
        /* <DEDUP_REMOVED lines=16> */
.L_x_43414:
        /* <DEDUP_REMOVED lines=22> */
.L_x_43372:
[----:B------:R-:W-:Y:S05]  /*20240*/  BSYNC.RECONVERGENT B1 ;  /* 0x0000000000017941 */ /* 0x000fea0003800200 */
.L_x_43371:
        /* <DEDUP_REMOVED lines=31> */
.L_x_43460:
        /* <DEDUP_REMOVED lines=13> */
.L_x_43462:
[----:B------:R-:W-:Y:S05]  /*20510*/  BSYNC.RECONVERGENT B3 ;  /* 0x0000000000037941 */ /* 0x000fea0003800200 */
.L_x_43461:
        /* <DEDUP_REMOVED lines=42> */
.L_x_43459:
[----:B------:R-:W-:Y:S05]  /*207c0*/  BSYNC.RECONVERGENT B2 ;  /* 0x0000000000027941 */ /* 0x000fea0003800200 */
.L_x_43458:
        /* <DEDUP_REMOVED lines=27> */
.L_x_43465:
        /* <DEDUP_REMOVED lines=13> */
.L_x_43467:
[----:B------:R-:W-:Y:S05]  /*20a50*/  BSYNC.RECONVERGENT B3 ;  /* 0x0000000000037941 */ /* 0x000fea0003800200 */
.L_x_43466:
        /* <DEDUP_REMOVED lines=43> */
.L_x_43464:
[----:B------:R-:W-:Y:S05]  /*20d10*/  BSYNC.RECONVERGENT B2 ;  /* 0x0000000000027941 */ /* 0x000fea0003800200 */
.L_x_43463:
        /* <DEDUP_REMOVED lines=22> */
.L_x_43470:
        /* <DEDUP_REMOVED lines=13> */
.L_x_43472:
[----:B------:R-:W-:Y:S05]  /*20f50*/  BSYNC.RECONVERGENT B3 ;  /* 0x0000000000037941 */ /* 0x000fea0003800200 */
.L_x_43471:
        /* <DEDUP_REMOVED lines=43> */
.L_x_43469:
[----:B------:R-:W-:Y:S05]  /*21210*/  BSYNC.RECONVERGENT B2 ;  /* 0x0000000000027941 */ /* 0x000fea0003800200 */
.L_x_43468:
        /* <DEDUP_REMOVED lines=22> */
.L_x_43475:
        /* <DEDUP_REMOVED lines=13> */
.L_x_43477:
[----:B------:R-:W-:Y:S05]  /*21450*/  BSYNC.RECONVERGENT B3 ;  /* 0x0000000000037941 */ /* 0x000fea0003800200 */
.L_x_43476:
        /* <DEDUP_REMOVED lines=43> */
.L_x_43474:
[----:B------:R-:W-:Y:S05]  /*21710*/  BSYNC.RECONVERGENT B2 ;  /* 0x0000000000027941 */ /* 0x000fea0003800200 */
.L_x_43473:
        /* <DEDUP_REMOVED lines=22> */
.L_x_43480:
        /* <DEDUP_REMOVED lines=13> */
.L_x_43482:
[----:B------:R-:W-:Y:S05]  /*21950*/  BSYNC.RECONVERGENT B3 ;  /* 0x0000000000037941 */ /* 0x000fea0003800200 */
.L_x_43481:
        /* <DEDUP_REMOVED lines=43> */
.L_x_43479:
[----:B------:R-:W-:Y:S05]  /*21c10*/  BSYNC.RECONVERGENT B2 ;  /* 0x0000000000027941 */ /* 0x000fea0003800200 */
.L_x_43478:
        /* <DEDUP_REMOVED lines=22> */
.L_x_43485:
        /* <DEDUP_REMOVED lines=13> */
.L_x_43487:
[----:B------:R-:W-:Y:S05]  /*21e50*/  BSYNC.RECONVERGENT B3 ;  /* 0x0000000000037941 */ /* 0x000fea0003800200 */
.L_x_43486:
        /* <DEDUP_REMOVED lines=43> */
.L_x_43484:
[----:B------:R-:W-:Y:S05]  /*22110*/  BSYNC.RECONVERGENT B2 ;  /* 0x0000000000027941 */ /* 0x000fea0003800200 */
.L_x_43483:
        /* <DEDUP_REMOVED lines=22> */
.L_x_43490:
        /* <DEDUP_REMOVED lines=13> */
.L_x_43492:
[----:B------:R-:W-:Y:S05]  /*22350*/  BSYNC.RECONVERGENT B3 ;  /* 0x0000000000037941 */ /* 0x000fea0003800200 */
.L_x_43491:
        /* <DEDUP_REMOVED lines=43> */
.L_x_43489:
[----:B------:R-:W-:Y:S05]  /*22610*/  BSYNC.RECONVERGENT B2 ;  /* 0x0000000000027941 */ /* 0x000fea0003800200 */
.L_x_43488:
        /* <DEDUP_REMOVED lines=22> */
.L_x_43495:
        /* <DEDUP_REMOVED lines=15> */
.L_x_43497:
[----:B------:R-:W-:Y:S05]  /*22870*/  BSYNC.RECONVERGENT B3 ;  /* 0x0000000000037941 */ /* 0x000fea0003800200 */
.L_x_43496:
        /* <DEDUP_REMOVED lines=43> */
.L_x_43494:
[----:B------:R-:W-:Y:S05]  /*22b30*/  BSYNC.RECONVERGENT B2 ;  /* 0x0000000000027941 */ /* 0x000fea0003800200 */
.L_x_43493:
        /* <DEDUP_REMOVED lines=10> */
.L_x_43457:
        /* <DEDUP_REMOVED lines=16> */
.L_x_43501:
        /* <DEDUP_REMOVED lines=13> */
.L_x_43503:
[----:B------:R-:W-:Y:S05]  /*22db0*/  BSYNC.RECONVERGENT B3 ;  /* 0x0000000000037941 */ /* 0x000fea0003800200 */
.L_x_43502:
        /* <DEDUP_REMOVED lines=42> */
.L_x_43500:
[----:B------:R-:W-:Y:S05]  /*23060*/  BSYNC.RECONVERGENT B2 ;  /* 0x0000000000027941 */ /* 0x000fea0003800200 */
.L_x_43499:
        /* <DEDUP_REMOVED lines=24> */
.L_x_43506:
        /* <DEDUP_REMOVED lines=13> */
.L_x_43508:
[----:B------:R-:W-:Y:S05]  /*232c0*/  BSYNC.RECONVERGENT B3 ;  /* 0x0000000000037941 */ /* 0x000fea0003800200 */
.L_x_43507:
        /* <DEDUP_REMOVED lines=43> */
.L_x_43505:
[----:B------:R-:W-:Y:S05]  /*23580*/  BSYNC.RECONVERGENT B2 ;  /* 0x0000000000027941 */ /* 0x000fea0003800200 */
.L_x_43504:
[----:B------:R-:W-:Y:S01]  /*23590*/  ISETP.NE.AND P1, PT, R116, 0x1, PT ;  /* 0x000000017400780c */ /* 0x000fe20003f25270 */
[----:B------:R-:W-:Y:S01]  /*235a0*/  HADD2.F32 R120, -RZ, R120.H1_H1 ;  /* 0x30000078ff787230 */ /* 0x000fe20000004100 */
[----:B------:R-:W-:Y:S01]  /*235b0*/  I2FP.F32.U32 R117, R117 ;  /* 0x0000007500757245 */ /* 0x000fe20000201000 */
[----:B------:R-:W-:Y:S03]  /*235c0*/  BSSY.RECONVERGENT B2, `(.L_x_43509) ;  /* 0x0000049000027945 */ /* 0x000fe60003800200 */
[----:B------:R-:W-:Y:S01]  /*235d0*/  FMUL.FTZ R151, R120, R147 ;  /* 0x0000009378977220 */ /* 0x000fe20000410000 */
[----:B------:R-:W-:Y:S01]  /*235e0*/  FFMA.FTZ R4, R117, R152, 1.1641532182693481445e-10 ;  /* 0x2f00000075047423 */ /* 0x000fe20000010098 */
[----:B------:R-:W-:Y:S01]  /*235f0*/  IMAD.MOV.U32 R120, RZ, RZ, 0x2 ;  /* 0x00000002ff787424 */ /* 0x000fe200078e00ff */
[----:B------:R-:W-:Y:S01]  /*23600*/  MOV R117, R0 ;  /* 0x0000000000757202 */ /* 0x000fe20000000f00 */
        /* <DEDUP_REMOVED lines=11> */
.L_x_43511:
        /* <DEDUP_REMOVED lines=13> */
.L_x_43513:
[----:B------:R-:W-:Y:S05]  /*23790*/  BSYNC.RECONVERGENT B3 ;  /* 0x0000000000037941 */ /* 0x000fea0003800200 */
.L_x_43512:
        /* <DEDUP_REMOVED lines=43> */
.L_x_43510:
[----:B------:R-:W-:Y:S05]  /*23a50*/  BSYNC.RECONVERGENT B2 ;  /* 0x0000000000027941 */ /* 0x000fea0003800200 */
.L_x_43509:
[----:B------:R-:W-:Y:S01]  /*23a60*/  ISETP.NE.AND P2, PT, R120, 0x1, PT ;  /* 0x000000017800780c */ /* 0x000fe20003f45270 */
[----:B------:R-:W-:Y:S01]  /*23a70*/  HADD2.F32 R116, -RZ, R121.H0_H0 ;  /* 0x20000079ff747230 */ /* 0x000fe20000004100 */
        /* <DEDUP_REMOVED lines=17> */
.L_x_43516:
        /* <DEDUP_REMOVED lines=13> */
.L_x_43518:
[----:B------:R-:W-:Y:S05]  /*23c60*/  BSYNC.RECONVERGENT B3 ;  /* 0x0000000000037941 */ /* 0x000fea0003800200 */
.L_x_43517:
        /* <DEDUP_REMOVED lines=43> */
.L_x_43515:
[----:B------:R-:W-:Y:S05]  /*23f20*/  BSYNC.RECONVERGENT B2 ;  /* 0x0000000000027941 */ /* 0x000fea0003800200 */
.L_x_43514:
[----:B------:R-:W-:Y:S01]  /*23f30*/  ISETP.NE.AND P3, PT, R132, 0x1, PT ;  /* 0x000000018400780c */ /* 0x000fe20003f65270 */
[----:B------:R-:W-:Y:S01]  /*23f40*/  HADD2.F32 R116, -RZ, R121.H1_H1 ;  /* 0x30000079ff747230 */ /* 0x000fe20000004100 */
[----:B------:R-:W-:Y:S01]  /*23f50*/  I2FP.F32.U32 R117, R117 ;  /* 0x0000007500757245 */ /* 0x000fe20000201000 */
[----:B------:R-:W-:Y:S01]  /*23f60*/  BSSY.RECONVERGENT B2, `(.L_x_43519) ;  /* 0x0000049000027945 */ /* 0x000fe20003800200 */
[----:B------:R-:W-:Y:S02]  /*23f70*/  IMAD.MOV.U32 R133, RZ, RZ, 0x2 ;  /* 0x00000002ff857424 */ /* 0x000fe400078e00ff */
[----:B------:R-:W-:Y:S01]  /*23f80*/  FMUL.FTZ R119, R116, R147 ;  /* 0x0000009374777220 */ /* 0x000fe20000410000 */
[----:B------:R-:W-:Y:S01]  /*23f90*/  FFMA.FTZ R4, R117, R152, 1.1641532182693481445e-10 ;  /* 0x2f00000075047423 */ /* 0x000fe20000010098 */
[----:B------:R-:W-:Y:S02]  /*23fa0*/  MOV R117, R0 ;  /* 0x0000000000757202 */ /* 0x000fe40000000f00 */
        /* <DEDUP_REMOVED lines=11> */
.L_x_43521:
        /* <DEDUP_REMOVED lines=13> */
.L_x_43523:
[----:B------:R-:W-:Y:S05]  /*24130*/  BSYNC.RECONVERGENT B3 ;  /* 0x0000000000037941 */ /* 0x000fea0003800200 */
.L_x_43522:
        /* <DEDUP_REMOVED lines=43> */
.L_x_43520:
[----:B------:R-:W-:Y:S05]  /*243f0*/  BSYNC.RECONVERGENT B2 ;  /* 0x0000000000027941 */ /* 0x000fea0003800200 */
.L_x_43519:
[----:B------:R-:W-:Y:S01]  /*24400*/  ISETP.NE.AND P4, PT, R133, 0x1, PT ;  /* 0x000000018500780c */ /* 0x000fe20003f85270 */
[----:B------:R-:W-:Y:S01]  /*24410*/  HADD2.F32 R116, -RZ, R122.H0_H0 ;  /* 0x2000007aff747230 */ /* 0x000fe20000004100 */
[----:B------:R-:W-:Y:S01]  /*24420*/  I2FP.F32.U32 R117, R117 ;  /* 0x0000007500757245 */ /* 0x000fe20000201000 */
[----:B------:R-:W-:Y:S03]  /*24430*/  BSSY.RECONVERGENT B2, `(.L_x_43524) ;  /* 0x0000049000027945 */ /* 0x000fe60003800200 */
[----:B------:R-:W-:Y:S01]  /*24440*/  FMUL.FTZ R121, R116, R147 ;  /* 0x0000009374797220 */ /* 0x000fe20000410000 */
[----:B------:R-:W-:Y:S01]  /*24450*/  FFMA.FTZ R4, R117, R152, 1.1641532182693481445e-10 ;  /* 0x2f00000075047423 */ /* 0x000fe20000010098 */
[----:B------:R-:W-:Y:S02]  /*24460*/  HFMA2 R116, -RZ, RZ, 0, 1.1920928955078125e-07 ;  /* 0x00000002ff747431 */ /* 0x000fe400000001ff */
[----:B------:R-:W-:-:S02]  /*24470*/  IMAD.MOV.U32 R117, RZ, RZ, R0 ;  /* 0x000000ffff757224 */ /* 0x000fc400078e0000 */
        /* <DEDUP_REMOVED lines=11> */
.L_x_43526:
        /* <DEDUP_REMOVED lines=13> */
.L_x_43528:
[----:B------:R-:W-:Y:S05]  /*24600*/  BSYNC.RECONVERGENT B3 ;  /* 0x0000000000037941 */ /* 0x000fea0003800200 */
.L_x_43527:
        /* <DEDUP_REMOVED lines=43> */
.L_x_43525:
[----:B------:R-:W-:Y:S05]  /*248c0*/  BSYNC.RECONVERGENT B2 ;  /* 0x0000000000027941 */ /* 0x000fea0003800200 */
.L_x_43524:
        /* <DEDUP_REMOVED lines=19> */
.L_x_43531:
        /* <DEDUP_REMOVED lines=13> */
.L_x_43533:
[----:B------:R-:W-:Y:S05]  /*24ad0*/  BSYNC.RECONVERGENT B3 ;  /* 0x0000000000037941 */ /* 0x000fea0003800200 */
.L_x_43532:
        /* <DEDUP_REMOVED lines=43> */
.L_x_43530:
[----:B------:R-:W-:Y:S05]  /*24d90*/  BSYNC.RECONVERGENT B2 ;  /* 0x0000000000027941 */ /* 0x000fea0003800200 */
.L_x_43529:
        /* <DEDUP_REMOVED lines=19> */
.L_x_43536:
        /* <DEDUP_REMOVED lines=15> */
.L_x_43538:
[----:B------:R-:W-:Y:S05]  /*24fc0*/  BSYNC.RECONVERGENT B3 ;  /* 0x0000000000037941 */ /* 0x000fea0003800200 */
.L_x_43537:
        /* <DEDUP_REMOVED lines=43> */
.L_x_43535:
[----:B------:R-:W-:Y:S05]  /*25280*/  BSYNC.RECONVERGENT B2 ;  /* 0x0000000000027941 */ /* 0x000fea0003800200 */
.L_x_43534:
        /* <DEDUP_REMOVED lines=16> */
.L_x_43498:
        /* <DEDUP_REMOVED lines=22> */
.L_x_43456:
[----:B------:R-:W-:Y:S05]  /*254f0*/  BSYNC.RECONVERGENT B1 ;  /* 0x0000000000017941 */ /* 0x000fea0003800200 */
.L_x_43455:
        /* <DEDUP_REMOVED lines=31> */
.L_x_43544:
        /* <DEDUP_REMOVED lines=13> */
.L_x_43546:
[----:B------:R-:W-:Y:S05]  /*257c0*/  BSYNC.RECONVERGENT B3 ;  /* 0x0000000000037941 */ /* 0x000fea0003800200 */
.L_x_43545:
        /* <DEDUP_REMOVED lines=42> */
.L_x_43543:
[----:B------:R-:W-:Y:S05]  /*25a70*/  BSYNC.RECONVERGENT B2 ;  /* 0x0000000000027941 */ /* 0x000fea0003800200 */
.L_x_43542:
        /* <DEDUP_REMOVED lines=27> */
.L_x_43549:
        /* <DEDUP_REMOVED lines=13> */
.L_x_43551:
[----:B------:R-:W-:Y:S05]  /*25d00*/  BSYNC.RECONVERGENT B3 ;  /* 0x0000000000037941 */ /* 0x000fea0003800200 */
.L_x_43550:
        /* <DEDUP_REMOVED lines=43> */
.L_x_43548:
[----:B------:R-:W-:Y:S05]  /*25fc0*/  BSYNC.RECONVERGENT B2 ;  /* 0x0000000000027941 */ /* 0x000fea0003800200 */
.L_x_43547:
        /* <DEDUP_REMOVED lines=22> */
.L_x_43554:
        /* <DEDUP_REMOVED lines=13> */
.L_x_43556:
[----:B------:R-:W-:Y:S05]  /*26200*/  BSYNC.RECONVERGENT B3 ;  /* 0x0000000000037941 */ /* 0x000fea0003800200 */
.L_x_43555:
        /* <DEDUP_REMOVED lines=43> */
.L_x_43553:
[----:B------:R-:W-:Y:S05]  /*264c0*/  BSYNC.RECONVERGENT B2 ;  /* 0x0000000000027941 */ /* 0x000fea0003800200 */
.L_x_43552:
        /* <DEDUP_REMOVED lines=22> */
.L_x_43559:
        /* <DEDUP_REMOVED lines=13> */
.L_x_43561:
[----:B------:R-:W-:Y:S05]  /*26700*/  BSYNC.RECONVERGENT B3 ;  /* 0x0000000000037941 */ /* 0x000fea0003800200 */
.L_x_43560:
        /* <DEDUP_REMOVED lines=43> */
.L_x_43558:
[----:B------:R-:W-:Y:S05]  /*269c0*/  BSYNC.RECONVERGENT B2 ;  /* 0x0000000000027941 */ /* 0x000fea0003800200 */
.L_x_43557:
        /* <DEDUP_REMOVED lines=22> */
.L_x_43564:
        /* <DEDUP_REMOVED lines=13> */
.L_x_43566:
[----:B------:R-:W-:Y:S05]  /*26c00*/  BSYNC.RECONVERGENT B3 ;  /* 0x0000000000037941 */ /* 0x000fea0003800200 */
.L_x_43565:
        /* <DEDUP_REMOVED lines=43> */
.L_x_43563:
[----:B------:R-:W-:Y:S05]  /*26ec0*/  BSYNC.RECONVERGENT B2 ;  /* 0x0000000000027941 */ /* 0x000fea0003800200 */
.L_x_43562:
        /* <DEDUP_REMOVED lines=22> */
.L_x_43569:
        /* <DEDUP_REMOVED lines=13> */
.L_x_43571:
[----:B------:R-:W-:Y:S05]  /*27100*/  BSYNC.RECONVERGENT B3 ;  /* 0x0000000000037941 */ /* 0x000fea0003800200 */
.L_x_43570:
        /* <DEDUP_REMOVED lines=43> */
.L_x_43568:
[----:B------:R-:W-:Y:S05]  /*273c0*/  BSYNC.RECONVERGENT B2 ;  /* 0x0000000000027941 */ /* 0x000fea0003800200 */
.L_x_43567:
        /* <DEDUP_REMOVED lines=22> */
.L_x_43574:
        /* <DEDUP_REMOVED lines=13> */
.L_x_43576:
[----:B------:R-:W-:Y:S05]  /*27600*/  BSYNC.RECONVERGENT B3 ;  /* 0x0000000000037941 */ /* 0x000fea0003800200 */
.L_x_43575:
        /* <DEDUP_REMOVED lines=43> */
.L_x_43573:
[----:B------:R-:W-:Y:S05]  /*278c0*/  BSYNC.RECONVERGENT B2 ;  /* 0x0000000000027941 */ /* 0x000fea0003800200 */
.L_x_43572:
        /* <DEDUP_REMOVED lines=22> */
.L_x_43579:
        /* <DEDUP_REMOVED lines=15> */
.L_x_43581:
[----:B------:R-:W-:Y:S05]  /*27b20*/  BSYNC.RECONVERGENT B3 ;  /* 0x0000000000037941 */ /* 0x000fea0003800200 */
.L_x_43580:
        /* <DEDUP_REMOVED lines=43> */
.L_x_43578:
[----:B------:R-:W-:Y:S05]  /*27de0*/  BSYNC.RECONVERGENT B2 ;  /* 0x0000000000027941 */ /* 0x000fea0003800200 */
.L_x_43577:
        /* <DEDUP_REMOVED lines=10> */
.L_x_43541:
        /* <DEDUP_REMOVED lines=16> */
.L_x_43585:
        /* <DEDUP_REMOVED lines=13> */
.L_x_43587:
[----:B------:R-:W-:Y:S05]  /*28060*/  BSYNC.RECONVERGENT B3 ;  /* 0x0000000000037941 */ /* 0x000fea0003800200 */
.L_x_43586:
        /* <DEDUP_REMOVED lines=42> */
.L_x_43584:
[----:B------:R-:W-:Y:S05]  /*28310*/  BSYNC.RECONVERGENT B2 ;  /* 0x0000000000027941 */ /* 0x000fea0003800200 */
.L_x_43583:
        /* <DEDUP_REMOVED lines=24> */
.L_x_43590:
        /* <DEDUP_REMOVED lines=13> */
.L_x_43592:
[----:B------:R-:W-:Y:S05]  /*28570*/  BSYNC.RECONVERGENT B3 ;  /* 0x0000000000037941 */ /* 0x000fea0003800200 */
.L_x_43591:
        /* <DEDUP_REMOVED lines=43> */
.L_x_43589:
[----:B------:R-:W-:Y:S05]  /*28830*/  BSYNC.RECONVERGENT B2 ;  /* 0x0000000000027941 */ /* 0x000fea0003800200 */
.L_x_43588:
        /* <DEDUP_REMOVED lines=19> */
.L_x_43595:
        /* <DEDUP_REMOVED lines=13> */
.L_x_43597:
[----:B------:R-:W-:Y:S05]  /*28a40*/  BSYNC.RECONVERGENT B3 ;  /* 0x0000000000037941 */ /* 0x000fea0003800200 */
.L_x_43596:
        /* <DEDUP_REMOVED lines=43> */
.L_x_43594:
[----:B------:R-:W-:Y:S05]  /*28d00*/  BSYNC.RECONVERGENT B2 ;  /* 0x0000000000027941 */ /* 0x000fea0003800200 */
.L_x_43593:
        /* <DEDUP_REMOVED lines=19> */
.L_x_43600:
        /* <DEDUP_REMOVED lines=13> */
.L_x_43602:
[----:B------:R-:W-:Y:S05]  /*28f10*/  BSYNC.RECONVERGENT B3 ;  /* 0x0000000000037941 */ /* 0x000fea0003800200 */
.L_x_43601:
        /* <DEDUP_REMOVED lines=43> */
.L_x_43599:
[----:B------:R-:W-:Y:S05]  /*291d0*/  BSYNC.RECONVERGENT B2 ;  /* 0x0000000000027941 */ /* 0x000fea0003800200 */
.L_x_43598:
        /* <DEDUP_REMOVED lines=19> */
.L_x_43605:
        /* <DEDUP_REMOVED lines=13> */
.L_x_43607:
[----:B------:R-:W-:Y:S05]  /*293e0*/  BSYNC.RECONVERGENT B3 ;  /* 0x0000000000037941 */ /* 0x000fea0003800200 */
.L_x_43606:
        /* <DEDUP_REMOVED lines=43> */
.L_x_43604:
[----:B------:R-:W-:Y:S05]  /*296a0*/  BSYNC.RECONVERGENT B2 ;  /* 0x0000000000027941 */ /* 0x000fea0003800200 */
.L_x_43603:
        /* <DEDUP_REMOVED lines=19> */
.L_x_43610:
        /* <DEDUP_REMOVED lines=13> */
.L_x_43612:
[----:B------:R-:W-:Y:S05]  /*298b0*/  BSYNC.RECONVERGENT B3 ;  /* 0x0000000000037941 */ /* 0x000fea0003800200 */
.L_x_43611:
        /* <DEDUP_REMOVED lines=43> */
.L_x_43609:
[----:B------:R-:W-:Y:S05]  /*29b70*/  BSYNC.RECONVERGENT B2 ;  /* 0x0000000000027941 */ /* 0x000fea0003800200 */
.L_x_43608:
        /* <DEDUP_REMOVED lines=19> */
.L_x_43615:
        /* <DEDUP_REMOVED lines=13> */
.L_x_43617:
[----:B------:R-:W-:Y:S05]  /*29d80*/  BSYNC.RECONVERGENT B3 ;  /* 0x0000000000037941 */ /* 0x000fea0003800200 */
.L_x_43616:
        /* <DEDUP_REMOVED lines=43> */
.L_x_43614:
[----:B------:R-:W-:Y:S05]  /*2a040*/  BSYNC.RECONVERGENT B2 ;  /* 0x0000000000027941 */ /* 0x000fea0003800200 */
.L_x_43613:
        /* <DEDUP_REMOVED lines=19> */
.L_x_43620:
        /* <DEDUP_REMOVED lines=15> */
.L_x_43622:
[----:B------:R-:W-:Y:S05]  /*2a270*/  BSYNC.RECONVERGENT B3 ;  /* 0x0000000000037941 */ /* 0x000fea0003800200 */
.L_x_43621:
        /* <DEDUP_REMOVED lines=43> */
.L_x_43619:
[----:B------:R-:W-:Y:S05]  /*2a530*/  BSYNC.RECONVERGENT B2 ;  /* 0x0000000000027941 */ /* 0x000fea0003800200 */
.L_x_43618:
        /* <DEDUP_REMOVED lines=16> */
.L_x_43582:
        /* <DEDUP_REMOVED lines=21> */
.L_x_43540:
[----:B------:R-:W-:Y:S05]  /*2a790*/  BSYNC.RECONVERGENT B1 ;  /* 0x0000000000017941 */ /* 0x000fea0003800200 */
.L_x_43539:
        /* <DEDUP_REMOVED lines=233> */
.L_x_43652:
        /* <DEDUP_REMOVED lines=66> */
.L_x_43625:
[----:B------:R-:W-:Y:S05]  /*2ba50*/  BSYNC.RECONVERGENT B1 ;  /* 0x0000000000017941 */ /* 0x000fea0003800200 */
.L_x_43624:
        /* <DEDUP_REMOVED lines=51> */
.L_x_43627:
[----:B------:R-:W-:Y:S05]  /*2bd90*/  BSYNC.RECONVERGENT B1 ;  /* 0x0000000000017941 */ /* 0x000fea0003800200 */
.L_x_43626:
        /* <DEDUP_REMOVED lines=51> */
.L_x_43629:
[----:B------:R-:W-:Y:S05]  /*2c0d0*/  BSYNC.RECONVERGENT B1 ;  /* 0x0000000000017941 */ /* 0x000fea0003800200 */
.L_x_43628:
        /* <DEDUP_REMOVED lines=51> */
.L_x_43631:
[----:B------:R-:W-:Y:S05]  /*2c410*/  BSYNC.RECONVERGENT B1 ;  /* 0x0000000000017941 */ /* 0x000fea0003800200 */
.L_x_43630:
        /* <DEDUP_REMOVED lines=51> */
.L_x_43633:
[----:B------:R-:W-:Y:S05]  /*2c750*/  BSYNC.RECONVERGENT B1 ;  /* 0x0000000000017941 */ /* 0x000fea0003800200 */
.L_x_43632:
        /* <DEDUP_REMOVED lines=51> */
.L_x_43635:
[----:B------:R-:W-:Y:S05]  /*2ca90*/  BSYNC.RECONVERGENT B1 ;  /* 0x0000000000017941 */ /* 0x000fea0003800200 */
.L_x_43634:
        /* <DEDUP_REMOVED lines=51> */
.L_x_43637:
[----:B------:R-:W-:Y:S05]  /*2cdd0*/  BSYNC.RECONVERGENT B1 ;  /* 0x0000000000017941 */ /* 0x000fea0003800200 */
.L_x_43636:
        /* <DEDUP_REMOVED lines=8> */
[----:B------:R-:W-:Y:S02]  /*2ce60*/  HADD2.F32 R150, -RZ, R17.H0_H0 ;  /* 0x20000011ff967230 */ /* 0x000fe40000004100 */
[----:B------:R-:W-:Y:S01]  /*2ce70*/  FMUL.FTZ R135, R148, R135 ;  /* 0x0000008794877220 */ /* 0x000fe20000410000 */
[----:B------:R-:W-:-:S02]  /*2ce80*/  HADD2.F32 R152, -RZ, R13.H1_H1 ;  /* 0x3000000dff987230 */ /* 0x000fc40000004100 */
[----:B------:R-:W-:Y:S01]  /*2ce90*/  FFMA.FTZ R149, R133, R132, R134 ;  /* 0x0000008485957223 */ /* 0x000fe20000010086 */
[----:B------:R-:W-:Y:S02]  /*2cea0*/  HADD2.F32 R132, -RZ, R13.H0_H0 ;  /* 0x2000000dff847230 */ /* 0x000fe40000004100 */
[--C-:B------:R-:W-:Y:S01]  /*2ceb0*/  FADD.FTZ R133, R127, -R147.reuse ;  /* 0x800000937f857221 */ /* 0x100fe20000010000 */
[----:B------:R-:W-:Y:S02]  /*2cec0*/  HADD2.F32 R134, -RZ, R17.H1_H1 ;  /* 0x30000011ff867230 */ /* 0x000fe40000004100 */
[----:B------:R-:W-:Y:S02]  /*2ced0*/  HADD2.F32 R153, -RZ, R14.H0_H0 ;  /* 0x2000000eff997230 */ /* 0x000fe40000004100 */
[----:B------:R-:W-:Y:S01]  /*2cee0*/  FMUL.FTZ R133, R148, R133 ;  /* 0x0000008594857220 */ /* 0x000fe20000410000 */
[----:B------:R-:W-:Y:S01]  /*2cef0*/  FFMA.FTZ R150, R135, R150, R132 ;  /* 0x0000009687967223 */ /* 0x000fe20000010084 */
[----:B------:R-:W-:Y:S01]  /*2cf00*/  FADD.FTZ R135, R128, -R147 ;  /* 0x8000009380877221 */ /* 0x000fe20000010000 */
[----:B------:R-:W-:-:S02]  /*2cf10*/  HADD2.F32 R132, -RZ, R18.H1_H1 ;  /* 0x30000012ff847230 */ /* 0x000fc40000004100 */
[----:B------:R-:W-:Y:S01]  /*2cf20*/  FFMA.FTZ R151, R133, R134, R152 ;  /* 0x0000008685977223 */ /* 0x000fe20000010098 */
[----:B------:R-:W-:Y:S02]  /*2cf30*/  HADD2.F32 R133, -RZ, R18.H0_H0 ;  /* 0x20000012ff857230 */ /* 0x000fe40000004100 */
[----:B------:R-:W-:Y:S01]  /*2cf40*/  FMUL.FTZ R134, R148, R135 ;  /* 0x0000008794867220 */ /* 0x000fe20000410000 */
[----:B------:R-:W-:Y:S01]  /*2cf50*/  FADD.FTZ R135, R129, -R147 ;  /* 0x8000009381877221 */ /* 0x000fe20000010000 */
[----:B------:R-:W-:Y:S02]  /*2cf60*/  HADD2.F32 R152, -RZ, R14.H1_H1 ;  /* 0x3000000eff987230 */ /* 0x000fe40000004100 */
[----:B------:R-:W-:Y:S01]  /*2cf70*/  FFMA.FTZ R134, R134, R133, R153 ;  /* 0x0000008586867223 */ /* 0x000fe20000010099 */
[----:B------:R-:W-:Y:S01]  /*2cf80*/  FMUL.FTZ R135, R148, R135 ;  /* 0x0000008794877220 */ /* 0x000fe20000410000 */
[----:B------:R-:W-:Y:S01]  /*2cf90*/  FADD.FTZ R133, R130, -R147 ;  /* 0x8000009382857221 */ /* 0x000fe20000010000 */
[----:B------:R-:W-:-:S02]  /*2cfa0*/  HADD2.F32 R155, -RZ, R19.H1_H1 ;  /* 0x30000013ff9b7230 */ /* 0x000fc40000004100 */
[----:B------:R-:W-:Y:S01]  /*2cfb0*/  FFMA.FTZ R153, R135, R132, R152 ;  /* 0x0000008487997223 */ /* 0x000fe20000010098 */
[----:B------:R-:W-:Y:S02]  /*2cfc0*/  HADD2.F32 R132, -RZ, R19.H0_H0 ;  /* 0x20000013ff847230 */ /* 0x000fe40000004100 */
[----:B------:R-:W-:Y:S01]  /*2cfd0*/  FMUL.FTZ R133, R148, R133 ;  /* 0x0000008594857220 */ /* 0x000fe20000410000 */
[--C-:B------:R-:W-:Y:S02]  /*2cfe0*/  HADD2.F32 R152, -RZ, R15.reuse.H0_H0 ;  /* 0x2000000fff987230 */ /* 0x100fe40000004100 */
[----:B------:R-:W-:Y:S01]  /*2cff0*/  HADD2.F32 R157, -RZ, R15.H1_H1 ;  /* 0x3000000fff9d7230 */ /* 0x000fe20000004100 */
[----:B------:R-:W-:Y:S02]  /*2d000*/  F2FP.F16.F32.PACK_AB R134, R153, R134 ;  /* 0x000000869986723e */ /* 0x000fe400000000ff */
[----:B------:R-:W-:Y:S01]  /*2d010*/  FFMA.FTZ R135, R133, R132, R152 ;  /* 0x0000008485877223 */ /* 0x000fe20000010098 */
[--C-:B------:R-:W-:Y:S01]  /*2d020*/  FADD.FTZ R133, R131, -R147.reuse ;  /* 0x8000009383857221 */ /* 0x100fe20000010000 */
[----:B------:R-:W-:-:S03]  /*2d030*/  FADD.FTZ R147, R125, -R147 ;  /* 0x800000937d937221 */ /* 0x000fc60000010000 */
[C---:B------:R-:W-:Y:S01]  /*2d040*/  FMUL.FTZ R152, R148.reuse, R133 ;  /* 0x0000008594987220 */ /* 0x040fe20000410000 */
[----:B------:R-:W-:Y:S01]  /*2d050*/  FMUL.FTZ R147, R148, R147 ;  /* 0x0000009394937220 */ /* 0x000fe20000410000 */
[----:B------:R-:W0:Y:S01]  /*2d060*/  LDC.64 R132, c[0x0][0x428] ;  /* 0x00010a00ff847b82 */ /* 0x000e220000000a00 */
[----:B------:R-:W-:Y:S02]  /*2d070*/  HADD2.F32 R148, -RZ, R16.H1_H1 ;  /* 0x30000010ff947230 */ /* 0x000fe40000004100 */
[----:B------:R-:W-:Y:S01]  /*2d080*/  FFMA.FTZ R154, R152, R155, R157 ;  /* 0x0000009b989a7223 */ /* 0x000fe2000001009d */
[----:B------:R-:W-:-:S04]  /*2d090*/  HADD2.F32 R152, -RZ, R12.H1_H1 ;  /* 0x3000000cff987230 */ /* 0x000fc80000004100 */
[----:B------:R-:W-:Y:S01]  /*2d0a0*/  F2FP.F16.F32.PACK_AB R135, R154, R135 ;  /* 0x000000879a87723e */ /* 0x000fe200000000ff */
[----:B------:R-:W-:Y:S01]  /*2d0b0*/  FFMA.FTZ R148, R147, R148, R152 ;  /* 0x0000009493947223 */ /* 0x000fe20000010098 */
[----:B0-----:R-:W-:Y:S01]  /*2d0c0*/  IMAD.WIDE.U32 R146, R146, 0x10, R132 ;  /* 0x0000001092927825 */ /* 0x001fe200078e0084 */
[----:B------:R-:W-:-:S03]  /*2d0d0*/  F2FP.F16.F32.PACK_AB R133, R151, R150 ;  /* 0x000000969785723e */ /* 0x000fc600000000ff */
[----:B------:R-:W-:-:S05]  /*2d0e0*/  F2FP.F16.F32.PACK_AB R132, R148, R149 ;  /* 0x000000959484723e */ /* 0x000fca00000000ff */
[----:B------:R0:W-:Y:S02]  /*2d0f0*/  STG.E.128 desc[UR8][R146.64], R132 ;  /* 0x0000008492007986 */ /* 0x0001e4000c101d08 */
.L_x_43639:
[----:B------:R-:W-:Y:S05]  /*2d100*/  BSYNC.RECONVERGENT B1 ;  /* 0x0000000000017941 */ /* 0x000fea0003800200 */
.L_x_43638:
[----:B01234-:R-:W0:Y:S02]  /*2d110*/  LDC.64 R132, c[0x0][0x380] ;  /* 0x0000e000ff847b82 */ /* 0x01fe240000000a00 */
[----:B0-----:R-:W-:-:S05]  /*2d120*/  IMAD R143, R132, 0x4, R143 ;  /* 0x00000004848f7824 */ /* 0x001fca00078e028f */
[----:B------:R-:W-:-:S13]  /*2d130*/  ISETP.GE.AND P0, PT, R143, R133, PT ;  /* 0x000000858f00720c */ /* 0x000fda0003f06270 */
[----:B------:R-:W-:Y:S05]  /*2d140*/  @!P0 BRA `(.L_x_43640) ;  /* 0xfffffd3c00f08947 */ /* 0x000fea000383ffff */
[----:B------:R-:W-:Y:S05]  /*2d150*/  BSYNC B0 ;  /* 0x0000000000007941 */ /* 0x000fea0003800000 */
.L_x_42951:
[----:B------:R-:W-:Y:S05]  /*2d160*/  EXIT ;  /* 0x000000000000794d */ /* 0x000fea0003800000 */
.L_x_43623:
        /* <DEDUP_REMOVED lines=8> */
.L_x_43642:
[----:B------:R-:W-:Y:S05]  /*2d1f0*/  BSYNC B1 ;  /* 0x0000000000017941 */ /* 0x000fea0003800000 */
.L_x_43641:
        /* <DEDUP_REMOVED lines=10> */
.L_x_43643:
[----:B------:R-:W-:Y:S02]  /*2d2a0*/  IMAD.MOV.U32 R154, RZ, RZ, 0x4 ;  /* 0x00000004ff9a7424 */ /* 0x000fe400078e00ff */
[----:B------:R-:W-:-:S04]  /*2d2b0*/  IMAD.MOV.U32 R135, RZ, RZ, R151 ;  /* 0x000000ffff877224 */ /* 0x000fc800078e0097 */
[----:B------:R-:W-:-:S05]  /*2d2c0*/  FADD.FTZ R135, R134, R135 ;  /* 0x0000008786877221 */ /* 0x000fca0000010000 */
[----:B------:R-:W-:-:S07]  /*2d2d0*/  MOV R153, R135 ;  /* 0x0000008700997202 */ /* 0x000fce0000000f00 */
[----:B------:R-:W-:Y:S05]  /*2d2e0*/  WARPSYNC.COLLECTIVE R152, `(.L_x_43644) ;  /* 0x0000000098087348 */ /* 0x000fea0003c00000 */
[----:B------:R0:W1:Y:S02]  /*2d2f0*/  SHFL.BFLY P6, R151, R153, R154, R155 ;  /* 0x0c00009a99977389 */ /* 0x00006400000c009b */
[----:B01----:R-:W-:Y:S05]  /*2d300*/  ENDCOLLECTIVE ;  /* 0x000000000000791b */ /* 0x003fea0003800000 */
.L_x_43644:
[----:B------:R-:W-:Y:S01]  /*2d310*/  HFMA2 R154, -RZ, RZ, 0, 4.76837158203125e-07 ;  /* 0x00000008ff9a7431 */ /* 0x000fe200000001ff */
[----:B------:R-:W-:-:S05]  /*2d320*/  MOV R132, R151 ;  /* 0x0000009700847202 */ /* 0x000fca0000000f00 */
[----:B------:R-:W-:-:S04]  /*2d330*/  FADD.FTZ R147, R135, R132 ;  /* 0x0000008487937221 */ /* 0x000fc80000010000 */
[----:B------:R-:W-:-:S07]  /*2d340*/  IMAD.MOV.U32 R153, RZ, RZ, R147 ;  /* 0x000000ffff997224 */ /* 0x000fce00078e0093 */
[----:B------:R-:W-:Y:S05]  /*2d350*/  WARPSYNC.COLLECTIVE R152, `(.L_x_43645) ;  /* 0x0000000098087348 */ /* 0x000fea0003c00000 */
[----:B------:R0:W1:Y:S02]  /*2d360*/  SHFL.BFLY P6, R151, R153, R154, R155 ;  /* 0x0c00009a99977389 */ /* 0x00006400000c009b */
[----:B01----:R-:W-:Y:S05]  /*2d370*/  ENDCOLLECTIVE ;  /* 0x000000000000791b */ /* 0x003fea0003800000 */
.L_x_43645:
[----:B------:R-:W-:Y:S02]  /*2d380*/  IMAD.MOV.U32 R154, RZ, RZ, 0x10 ;  /* 0x00000010ff9a7424 */ /* 0x000fe400078e00ff */
[----:B------:R-:W-:-:S04]  /*2d390*/  IMAD.MOV.U32 R132, RZ, RZ, R151 ;  /* 0x000000ffff847224 */ /* 0x000fc800078e0097 */
[----:B------:R-:W-:-:S05]  /*2d3a0*/  FADD.FTZ R150, R147, R132 ;  /* 0x0000008493967221 */ /* 0x000fca0000010000 */
[----:B------:R-:W-:-:S07]  /*2d3b0*/  MOV R153, R150 ;  /* 0x0000009600997202 */ /* 0x000fce0000000f00 */
[----:B------:R-:W-:Y:S05]  /*2d3c0*/  WARPSYNC.COLLECTIVE R152, `(.L_x_43646) ;  /* 0x0000000098087348 */ /* 0x000fea0003c00000 */
[----:B------:R0:W1:Y:S02]  /*2d3d0*/  SHFL.BFLY P6, R151, R153, R154, R155 ;  /* 0x0c00009a99977389 */ /* 0x00006400000c009b */
[----:B01----:R-:W-:Y:S05]  /*2d3e0*/  ENDCOLLECTIVE ;  /* 0x000000000000791b */ /* 0x003fea0003800000 */
.L_x_43646:
        /* <DEDUP_REMOVED lines=140> */
.L_x_43647:
[----:B------:R-:W-:Y:S02]  /*2dcb0*/  IMAD.MOV.U32 R154, RZ, RZ, 0x2 ;  /* 0x00000002ff9a7424 */ /* 0x000fe400078e00ff */
[----:B------:R-:W-:-:S04]  /*2dcc0*/  IMAD.MOV.U32 R133, RZ, RZ, R151 ;  /* 0x000000ffff857224 */ /* 0x000fc800078e0097 */
[----:B------:R-:W-:-:S05]  /*2dcd0*/  FADD.FTZ R133, R132, R133 ;  /* 0x0000008584857221 */ /* 0x000fca0000010000 */
[----:B------:R-:W-:-:S07]  /*2dce0*/  MOV R153, R133 ;  /* 0x0000008500997202 */ /* 0x000fce0000000f00 */
[----:B------:R-:W-:Y:S05]  /*2dcf0*/  WARPSYNC.COLLECTIVE R152, `(.L_x_43648) ;  /* 0x0000000098087348 */ /* 0x000fea0003c00000 */
[----:B------:R0:W1:Y:S02]  /*2dd00*/  SHFL.BFLY P6, R151, R153, R154, R155 ;  /* 0x0c00009a99977389 */ /* 0x00006400000c009b */
[----:B01----:R-:W-:Y:S05]  /*2dd10*/  ENDCOLLECTIVE ;  /* 0x000000000000791b */ /* 0x003fea0003800000 */
.L_x_43648:
[----:B------:R-:W-:Y:S01]  /*2dd20*/  HFMA2 R154, -RZ, RZ, 0, 2.384185791015625e-07 ;  /* 0x00000004ff9a7431 */ /* 0x000fe200000001ff */
[----:B------:R-:W-:-:S05]  /*2dd30*/  MOV R134, R151 ;  /* 0x0000009700867202 */ /* 0x000fca0000000f00 */
[----:B------:R-:W-:-:S04]  /*2dd40*/  FADD.FTZ R134, R133, R134 ;  /* 0x0000008685867221 */ /* 0x000fc80000010000 */
[----:B------:R-:W-:-:S07]  /*2dd50*/  IMAD.MOV.U32 R153, RZ, RZ, R134 ;  /* 0x000000ffff997224 */ /* 0x000fce00078e0086 */
[----:B------:R-:W-:Y:S05]  /*2dd60*/  WARPSYNC.COLLECTIVE R152, `(.L_x_43649) ;  /* 0x0000000098087348 */ /* 0x000fea0003c00000 */
[----:B------:R0:W1:Y:S02]  /*2dd70*/  SHFL.BFLY P6, R151, R153, R154, R155 ;  /* 0x0c00009a99977389 */ /* 0x00006400000c009b */
[----:B01----:R-:W-:Y:S05]  /*2dd80*/  ENDCOLLECTIVE ;  /* 0x000000000000791b */ /* 0x003fea0003800000 */
.L_x_43649:
[----:B------:R-:W-:Y:S02]  /*2dd90*/  IMAD.MOV.U32 R154, RZ, RZ, 0x8 ;  /* 0x00000008ff9a7424 */ /* 0x000fe400078e00ff */
[----:B------:R-:W-:-:S04]  /*2dda0*/  IMAD.MOV.U32 R135, RZ, RZ, R151 ;  /* 0x000000ffff877224 */ /* 0x000fc800078e0097 */
[----:B------:R-:W-:-:S05]  /*2ddb0*/  FADD.FTZ R135, R134, R135 ;  /* 0x0000008786877221 */ /* 0x000fca0000010000 */
[----:B------:R-:W-:-:S07]  /*2ddc0*/  MOV R153, R135 ;  /* 0x0000008700997202 */ /* 0x000fce0000000f00 */
[----:B------:R-:W-:Y:S05]  /*2ddd0*/  WARPSYNC.COLLECTIVE R152, `(.L_x_43650) ;  /* 0x0000000098087348 */ /* 0x000fea0003c00000 */
[----:B------:R0:W1:Y:S02]  /*2dde0*/  SHFL.BFLY P6, R151, R153, R154, R155 ;  /* 0x0c00009a99977389 */ /* 0x00006400000c009b */
[----:B01----:R-:W-:Y:S05]  /*2ddf0*/  ENDCOLLECTIVE ;  /* 0x000000000000791b */ /* 0x003fea0003800000 */
.L_x_43650:
[----:B------:R-:W-:Y:S01]  /*2de00*/  HFMA2 R154, -RZ, RZ, 0, 9.5367431640625e-07 ;  /* 0x00000010ff9a7431 */ /* 0x000fe200000001ff */
[----:B------:R-:W-:-:S05]  /*2de10*/  MOV R150, R151 ;  /* 0x0000009700967202 */ /* 0x000fca0000000f00 */
[----:B------:R-:W-:-:S04]  /*2de20*/  FADD.FTZ R150, R135, R150 ;  /* 0x0000009687967221 */ /* 0x000fc80000010000 */
[----:B------:R-:W-:-:S07]  /*2de30*/  IMAD.MOV.U32 R153, RZ, RZ, R150 ;  /* 0x000000ffff997224 */ /* 0x000fce00078e0096 */
[----:B------:R-:W-:Y:S05]  /*2de40*/  WARPSYNC.COLLECTIVE R152, `(.L_x_43651) ;  /* 0x0000000098087348 */ /* 0x000fea0003c00000 */
[----:B------:R0:W1:Y:S02]  /*2de50*/  SHFL.BFLY P6, R151, R153, R154, R155 ;  /* 0x0c00009a99977389 */ /* 0x00006400000c009b */
[----:B01----:R-:W-:Y:S05]  /*2de60*/  ENDCOLLECTIVE ;  /* 0x000000000000791b */ /* 0x003fea0003800000 */
.L_x_43651:
[----:B------:R-:W-:Y:S05]  /*2de70*/  BRA `(.L_x_43652) ;  /* 0xffffffd400ec7947 */ /* 0x000fea000383ffff */
.L_x_43653:
        /* <DEDUP_REMOVED lines=16> */
.L_x_71524:


//--------------------- .text._ZN10layer_norm13ln_fwd_kernelINS_13Kernel_traitsI6__halfS2_fS2_fjLj2048ELj1ELj4ELj1ELj16ENS_18Kernel_traits_baseILj2048ES2_S2_fS2_fjLj128EEEEELb1ELb0ELb0ELb1EEEvNS_9FwdParamsE --------------------------
	.section	.text._ZN10layer_norm13ln_fwd_kernelINS_13Kernel_traitsI6__halfS2_fS2_fjLj2048ELj1ELj4ELj1ELj16ENS_18Kernel_traits_baseILj2048ES2_S2_fS2_fjLj128EEEEELb1ELb0ELb0ELb1EEEvNS_9FwdParamsE,"ax",@progbits
	.align	128
        .global         _ZN10layer_norm13ln_fwd_kernelINS_13Kernel_traitsI6__halfS2_fS2_fjLj2048ELj1ELj4ELj1ELj16ENS_18Kernel_traits_baseILj2048ES2_S2_fS2_fjLj128EEEEELb1ELb0ELb0ELb1EEEvNS_9FwdParamsE
        .type           _ZN10layer_norm13ln_fwd_kernelINS_13Kernel_traitsI6__halfS2_fS2_fjLj2048ELj1ELj4ELj1ELj16ENS_18Kernel_traits_baseILj2048ES2_S2_fS2_fjLj128EEEEELb1ELb0ELb0ELb1EEEvNS_9FwdParamsE,@function
        .size           _ZN10layer_norm13ln_fwd_kernelINS_13Kernel_traitsI6__halfS2_fS2_fjLj2048ELj1ELj4ELj1ELj16ENS_18Kernel_traits_baseILj2048ES2_S2_fS2_fjLj128EEEEELb1ELb0ELb0ELb1EEEvNS_9FwdParamsE,(.L_x_71525 - _ZN10layer_norm13ln_fwd_kernelINS_13Kernel_traitsI6__halfS2_fS2_fjLj2048ELj1ELj4ELj1ELj16ENS_18Kernel_traits_baseILj2048ES2_S2_fS2_fjLj128EEEEELb1ELb0ELb0ELb1EEEvNS_9FwdParamsE)
        .other          _ZN10layer_norm13ln_fwd_kernelINS_13Kernel_traitsI6__halfS2_fS2_fjLj2048ELj1ELj4ELj1ELj16ENS_18Kernel_traits_baseILj2048ES2_S2_fS2_fjLj128EEEEELb1ELb0ELb0ELb1EEEvNS_9FwdParamsE,@"STO_CUDA_ENTRY STV_DEFAULT"
_ZN10layer_norm13ln_fwd_kernelINS_13Kernel_traitsI6__halfS2_fS2_fjLj2048ELj1ELj4ELj1ELj16ENS_18Kernel_traits_baseILj2048ES2_S2_fS2_fjLj128EEEEELb1ELb0ELb0ELb1EEEvNS_9FwdParamsE:
.text._ZN10layer_norm13ln_fwd_kernelINS_13Kernel_traitsI6__halfS2_fS2_fjLj2048ELj1ELj4ELj1ELj16ENS_18Kernel_traits_baseILj2048ES2_S2_fS2_fjLj128EEEEELb1ELb0ELb0ELb1EEEvNS_9FwdParamsE:
        /* <DEDUP_REMOVED lines=71> */
.L_x_43654:
        /* <DEDUP_REMOVED lines=26> */
.L_x_43655:
[----:B------:R-:W1:Y:S02]  /*0610*/  LDCU UR4, c[0x0][0x384] ;  /* 0x00007080ff0477ac */ /* 0x000e640008000800 */
[----:B-1----:R-:W-:-:S13]  /*0620*/  ISETP.GE.AND P0, PT, R144, UR4, PT ;  /* 0x0000000490007c0c */ /* 0x002fda000bf06270 */
[----:B------:R-:W-:Y:S05]  /*0630*/  @P0 EXIT ;  /* 0x000000000000094d */ /* 0x000fea0003800000 */
[----:B0-----:R-:W-:Y:S01]  /*0640*/  IMAD.HI.U32 R2, R142, -0x2daee0ad, RZ ;  /* 0xd2511f538e027827 */ /* 0x001fe200078e00ff */
[----:B------:R-:W0:Y:S01]  /*0650*/  LDCU.64 UR4, c[0x0][0x3e0] ;  /* 0x00007c00ff0477ac */ /* 0x000e220008000a00 */
[----:B------:R-:W-:Y:S01]  /*0660*/  BSSY B0, `(.L_x_43656) ;  /* 0x0002b99000007945 */ /* 0x000fe20003800000 */
[----:B------:R-:W-:Y:S01]  /*0670*/  LOP3.LUT R12, R12, 0x3, RZ, 0xc0, !PT ;  /* 0x000000030c0c7812 */ /* 0x000fe200078ec0ff */
[C---:B------:R-:W-:Y:S01]  /*0680*/  IMAD.HI.U32 R0, R143.reuse, -0x326172a9, RZ ;  /* 0xcd9e8d578f007827 */ /* 0x040fe200078e00ff */
[----:B------:R-:W-:Y:S01]  /*0690*/  LOP3.LUT R2, R2, UR7, RZ, 0x3c, !PT ;  /* 0x0000000702027c12 */ /* 0x000fe2000f8e3cff */
[----:B------:R-:W1:Y:S02]  /*06a0*/  LDCU UR33, c[0x0][0x404] ;  /* 0x00008080ff2177ac */ /* 0x000e640008000800 */
[----:B------:R-:W-:Y:S01]  /*06b0*/  IMAD R4, R143, -0x326172a9, RZ ;  /* 0xcd9e8d578f047824 */ /* 0x000fe200078e02ff */
[----:B------:R-:W-:Y:S01]  /*06c0*/  LOP3.LUT R0, R13, UR6, R0, 0x96, !PT ;  /* 0x000000060d007c12 */ /* 0x000fe2000f8e9600 */
[----:B------:R-:W-:Y:S01]  /*06d0*/  IMAD.HI.U32 R3, R2, -0x326172a9, RZ ;  /* 0xcd9e8d5702037827 */ /* 0x000fe200078e00ff */
[----:B------:R-:W2:Y:S03]  /*06e0*/  LDCU UR34, c[0x0][0x408] ;  /* 0x00008100ff2277ac */ /* 0x000ea60008000800 */
[----:B------:R-:W-:Y:S01]  /*06f0*/  IMAD R6, R142, -0x2daee0ad, RZ ;  /* 0xd2511f538e067824 */ /* 0x000fe200078e02ff */
[----:B------:R-:W-:Y:S01]  /*0700*/  LOP3.LUT R3, R4, UR15, R3, 0x96, !PT ;  /* 0x0000000f04037c12 */ /* 0x000fe2000f8e9603 */
[----:B------:R-:W-:Y:S01]  /*0710*/  IMAD.HI.U32 R5, R0, -0x2daee0ad, RZ ;  /* 0xd2511f5300057827 */ /* 0x000fe200078e00ff */
[----:B------:R-:W3:Y:S03]  /*0720*/  LDCU UR12, c[0x0][0x388] ;  /* 0x00007100ff0c77ac */ /* 0x000ee60008000800 */
[----:B------:R-:W-:Y:S01]  /*0730*/  IMAD R7, R2, -0x326172a9, RZ ;  /* 0xcd9e8d5702077824 */ /* 0x000fe200078e02ff */
[----:B------:R-:W-:Y:S01]  /*0740*/  LOP3.LUT R5, R6, UR16, R5, 0x96, !PT ;  /* 0x0000001006057c12 */ /* 0x000fe2000f8e9605 */
[----:B------:R-:W-:Y:S01]  /*0750*/  IMAD R9, R0, -0x2daee0ad, RZ ;  /* 0xd2511f5300097824 */ /* 0x000fe200078e02ff */
[----:B0-----:R-:W-:Y:S01]  /*0760*/  UISETP.NE.U32.AND UP0, UPT, UR4, URZ, UPT ;  /* 0x000000ff0400728c */ /* 0x001fe2000bf05070 */
[----:B------:R-:W-:Y:S01]  /*0770*/  IMAD.HI.U32 R2, R3, -0x2daee0ad, RZ ;  /* 0xd2511f5303027827 */ /* 0x000fe200078e00ff */
[----:B------:R-:W0:Y:S03]  /*0780*/  LDCU.U8 UR13, c[0x0][0x410] ;  /* 0x00008200ff0d77ac */ /* 0x000e260008000000 */
[----:B------:R-:W-:Y:S01]  /*0790*/  IMAD.HI.U32 R0, R5, -0x326172a9, RZ ;  /* 0xcd9e8d5705007827 */ /* 0x000fe200078e00ff */
[----:B------:R-:W-:Y:S01]  /*07a0*/  LOP3.LUT R2, R9, UR18, R2, 0x96, !PT ;  /* 0x0000001209027c12 */ /* 0x000fe2000f8e9602 */
[----:B------:R-:W4:Y:S02]  /*07b0*/  LDCU UR14, c[0x0][0x448] ;  /* 0x00008900ff0e77ac */ /* 0x000f240008000800 */
[----:B------:R-:W-:Y:S01]  /*07c0*/  IMAD R6, R3, -0x2daee0ad, RZ ;  /* 0xd2511f5303067824 */ /* 0x000fe200078e02ff */
[----:B------:R-:W-:Y:S01]  /*07d0*/  LOP3.LUT R0, R7, UR17, R0, 0x96, !PT ;  /* 0x0000001107007c12 */ /* 0x000fe2000f8e9600 */
[----:B------:R-:W-:Y:S01]  /*07e0*/  IMAD R4, R5, -0x326172a9, RZ ;  /* 0xcd9e8d5705047824 */ /* 0x000fe200078e02ff */
[----:B------:R-:W0:Y:S01]  /*07f0*/  LDCU.64 UR10, c[0x0][0x3a0] ;  /* 0x00007400ff0a77ac */ /* 0x000e220008000a00 */
[----:B------:R-:W-:Y:S01]  /*0800*/  IMAD.HI.U32 R3, R2, -0x326172a9, RZ ;  /* 0xcd9e8d5702037827 */ /* 0x000fe200078e00ff */
[----:B------:R-:W-:-:S03]  /*0810*/  UISETP.NE.AND.EX UP0, UPT, UR5, URZ, UPT, UP0 ;  /* 0x000000ff0500728c */ /* 0x000fc6000bf05300 */
        /* <DEDUP_REMOVED lines=34> */
[----:B------:R-:W-:Y:S01]  /*0a40*/  IMAD.HI.U32 R140, R2, -0x326172a9, RZ ;  /* 0xcd9e8d57028c7827 */ /* 0x000fe200078e00ff */
[----:B------:R-:W-:-:S03]  /*0a50*/  MOV R7, R13 ;  /* 0x0000000d00077202 */ /* 0x000fc60000000f00 */
[----:B------:R-:W-:Y:S01]  /*0a60*/  IMAD R4, R3, -0x2daee0ad, RZ ;  /* 0xd2511f5303047824 */ /* 0x000fe200078e02ff */
[----:B------:R-:W-:Y:S01]  /*0a70*/  LOP3.LUT R140, R5, UR31, R140, 0x96, !PT ;  /* 0x0000001f058c7c12 */ /* 0x000fe2000f8e968c */
[----:B------:R-:W-:-:S04]  /*0a80*/  IMAD.HI.U32 R141, R0, -0x2daee0ad, RZ ;  /* 0xd2511f53008d7827 */ /* 0x000fc800078e00ff */
[----:B------:R-:W-:Y:S01]  /*0a90*/  IMAD.MOV.U32 R5, RZ, RZ, RZ ;  /* 0x000000ffff057224 */ /* 0x000fe200078e00ff */
[----:B------:R-:W-:Y:S01]  /*0aa0*/  LOP3.LUT R141, R4, UR32, R141, 0x96, !PT ;  /* 0x00000020048d7c12 */ /* 0x000fe2000f8e968d */
[----:B------:R-:W-:Y:S02]  /*0ab0*/  IMAD R154, R0, -0x2daee0ad, RZ ;  /* 0xd2511f53009a7824 */ /* 0x000fe400078e02ff */
[----:B01234-:R-:W-:-:S07]  /*0ac0*/  IMAD R6, R2, -0x326172a9, RZ ;  /* 0xcd9e8d5702067824 */ /* 0x01ffce00078e02ff */
.L_x_44313:
[----:B------:R-:W0:Y:S01]  /*0ad0*/  @UP0 LDCU.64 UR4, c[0x0][0x3e0] ;  /* 0x00007c00ff0407ac */ /* 0x000e220008000a00 */
[----:B-1----:R-:W1:Y:S01]  /*0ae0*/  LDC.64 R14, c[0x0][0x390] ;  /* 0x0000e400ff0e7b82 */ /* 0x002e620000000a00 */
        /* <DEDUP_REMOVED lines=13> */
[----:B------:R-:W-:Y:S01]  /*0bc0*/  IMAD.MOV.U32 R150, RZ, RZ, 0x3f800000 ;  /* 0x3f800000ff967424 */ /* 0x000fe200078e00ff */
[----:B------:R-:W-:Y:S01]  /*0bd0*/  PLOP3.LUT P1, PT, PT, PT, UP0, 0x80, 0x8 ;  /* 0x000000000008781c */ /* 0x000fe20003f2f008 */
[----:B------:R-:W-:Y:S01]  /*0be0*/  IMAD.MOV.U32 R149, RZ, RZ, 0x2f800000 ;  /* 0x2f800000ff957424 */ /* 0x000fe200078e00ff */
[----:B------:R-:W-:-:S02]  /*0bf0*/  ISETP.NE.AND.EX P2, PT, RZ, UR11, PT, P0 ;  /* 0x0000000bff007c0c */ /* 0x000fc4000bf45300 */
[----:B------:R-:W-:-:S11]  /*0c00*/  LOP3.LUT R146, R146, 0xfffffffb, RZ, 0xc0, !PT ;  /* 0xfffffffb92927812 */ /* 0x000fd600078ec0ff */
[----:B------:R-:W-:Y:S01]  /*0c10*/  @P2 LOP3.LUT R146, R146, 0x4, RZ, 0xfc, !PT ;  /* 0x0000000492922812 */ /* 0x000fe200078efcff */
[----:B--2---:R-:W-:Y:S01]  /*0c20*/  @P1 HADD2.F32 R150, -RZ, R2.H0_H0 ;  /* 0x20000002ff961230 */ /* 0x004fe20000004100 */
[----:B------:R-:W-:Y:S06]  /*0c30*/  @!P2 BRA `(.L_x_43657) ;  /* 0x000000280048a947 */ /* 0x000fec0003800000 */
[----:B------:R-:W0:Y:S02]  /*0c40*/  LDC.64 R2, c[0x0][0x3a0] ;  /* 0x0000e800ff027b82 */ /* 0x000e240000000a00 */
        /* <DEDUP_REMOVED lines=9> */
[----:B------:R-:W-:-:S04]  /*0ce0*/  MOV R3, 0x2 ;  /* 0x0000000200037802 */ /* 0x000fc80000000f00 */
[----:B------:R-:W-:-:S05]  /*0cf0*/  VIADDMNMX.U32 R0, R12, 0xfffffffe, R3, PT ;  /* 0xfffffffe0c007846 */ /* 0x000fca0003800003 */
[----:B------:R-:W-:-:S04]  /*0d00*/  IMAD.SHL.U32 R0, R0, 0x4, RZ ;  /* 0x0000000400007824 */ /* 0x000fc800078e00ff */
[----:B------:R-:W0:Y:S02]  /*0d10*/  LDC R2, c[0x2][R0] ;  /* 0x0080000000027b82 */ /* 0x000e240000000800 */
[----:B0-----:R-:W-:-:S04]  /*0d20*/  SHF.R.S32.HI R3, RZ, 0x1f, R2 ;  /* 0x0000001fff037819 */ /* 0x001fc80000011402 */
.L_x_71360:
[----:B------:R-:W-:Y:S05]  /*0d30*/  BRX R2 -0xd40                                          (*"BRANCH_TARGETS .L_x_71361,.L_x_71362,.L_x_71363"*) ;  /* 0xfffffff002b07949 */ /* 0x000fea000383ffff */
.L_x_71363:
[----:B------:R-:W-:Y:S01]  /*0d40*/  VIADD R13, R12, 0x1 ;  /* 0x000000010c0d7836 */ /* 0x000fe20000000000 */
[----:B------:R-:W-:Y:S01]  /*0d50*/  MOV R0, R154 ;  /* 0x0000009a00007202 */ /* 0x000fe20000000f00 */
[----:B------:R-:W-:Y:S01]  /*0d60*/  IMAD.MOV.U32 R16, RZ, RZ, R140 ;  /* 0x000000ffff107224 */ /* 0x000fe200078e008c */
[----:B------:R-:W-:Y:S06]  /*0d70*/  BRA `(.L_x_43659) ;  /* 0x0000000000f47947 */ /* 0x000fec0003800000 */
.L_x_71361:
[----:B------:R-:W-:Y:S02]  /*0d80*/  HFMA2 R13, -RZ, RZ, 0, 1.78813934326171875e-07 ;  /* 0x00000003ff0d7431 */ /* 0x000fe400000001ff */
[----:B------:R-:W-:Y:S02]  /*0d90*/  IMAD.MOV.U32 R0, RZ, RZ, R154 ;  /* 0x000000ffff007224 */ /* 0x000fe400078e009a */
[----:B------:R-:W-:Y:S01]  /*0da0*/  IMAD.MOV.U32 R16, RZ, RZ, R141 ;  /* 0x000000ffff107224 */ /* 0x000fe200078e008d */
[----:B------:R-:W-:Y:S06]  /*0db0*/  BRA `(.L_x_43659) ;  /* 0x0000000000e47947 */ /* 0x000fec0003800000 */
.L_x_71362:
        /* <DEDUP_REMOVED lines=13> */
.L_x_43661:
[----:B------:R-:W-:Y:S05]  /*0e90*/  BSYNC.RECONVERGENT B2 ;  /* 0x0000000000027941 */ /* 0x000fea0003800200 */
.L_x_43660:
        /* <DEDUP_REMOVED lines=41> */
[----:B------:R-:W-:Y:S02]  /*1130*/  HFMA2 R13, -RZ, RZ, 0, 0 ;  /* 0x00000000ff0d7431 */ /* 0x000fe400000001ff */
[----:B------:R-:W-:-:S07]  /*1140*/  IMAD.MOV.U32 R16, RZ, RZ, R154 ;  /* 0x000000ffff107224 */ /* 0x000fce00078e009a */
.L_x_43659:
[----:B------:R-:W-:Y:S05]  /*1150*/  BSYNC.RECONVERGENT B1 ;  /* 0x0000000000017941 */ /* 0x000fea0003800200 */
.L_x_43658:
[----:B------:R-:W-:Y:S01]  /*1160*/  I2FP.F32.U32 R2, R16 ;  /* 0x0000001000027245 */ /* 0x000fe20000201000 */
[----:B-----5:R-:W-:Y:S01]  /*1170*/  HADD2.F32 R17, -RZ, R8.H0_H0 ;  /* 0x20000008ff117230 */ /* 0x020fe20000004100 */
[----:B------:R-:W-:Y:S01]  /*1180*/  ISETP.NE.AND P1, PT, R13, 0x1, PT ;  /* 0x000000010d00780c */ /* 0x000fe20003f25270 */
[----:B------:R-:W-:Y:S01]  /*1190*/  IMAD.U32 R147, RZ, RZ, UR34 ;  /* 0x00000022ff937e24 */ /* 0x000fe2000f8e00ff */
[----:B------:R-:W-:Y:S01]  /*11a0*/  LOP3.LUT R146, R146, 0xfffffffd, RZ, 0xc0, !PT ;  /* 0xfffffffd92927812 */ /* 0x000fe200078ec0ff */
[----:B------:R-:W-:Y:S01]  /*11b0*/  FFMA.FTZ R3, R2, R149, 1.1641532182693481445e-10 ;  /* 0x2f00000002037423 */ /* 0x000fe20000010095 */
[----:B------:R-:W-:Y:S01]  /*11c0*/  FMUL.FTZ R2, R17, R150 ;  /* 0x0000009611027220 */ /* 0x000fe20000410000 */
[----:B------:R-:W-:Y:S01]  /*11d0*/  IMAD.U32 R148, RZ, RZ, UR33 ;  /* 0x00000021ff947e24 */ /* 0x000fe2000f8e00ff */
[----:B------:R-:W-:Y:S01]  /*11e0*/  BSSY.RECONVERGENT B1, `(.L_x_43662) ;  /* 0x000004b000017945 */ /* 0x000fe20003800200 */
[----:B------:R-:W-:Y:S02]  /*11f0*/  HFMA2 R12, -RZ, RZ, 0, 1.1920928955078125e-07 ;  /* 0x00000002ff0c7431 */ /* 0x000fe400000001ff */
        /* <DEDUP_REMOVED lines=16> */
.L_x_43664:
        /* <DEDUP_REMOVED lines=13> */
.L_x_43666:
[----:B------:R-:W-:Y:S05]  /*13d0*/  BSYNC.RECONVERGENT B2 ;  /* 0x0000000000027941 */ /* 0x000fea0003800200 */
.L_x_43665:
        /* <DEDUP_REMOVED lines=43> */
.L_x_43663:
[----:B------:R-:W-:Y:S05]  /*1690*/  BSYNC.RECONVERGENT B1 ;  /* 0x0000000000017941 */ /* 0x000fea0003800200 */
.L_x_43662:
        /* <DEDUP_REMOVED lines=22> */
.L_x_43669:
        /* <DEDUP_REMOVED lines=13> */
.L_x_43671:
[----:B------:R-:W-:Y:S05]  /*18d0*/  BSYNC.RECONVERGENT B2 ;  /* 0x0000000000027941 */ /* 0x000fea0003800200 */
.L_x_43670:
        /* <DEDUP_REMOVED lines=43> */
.L_x_43668:
[----:B------:R-:W-:Y:S05]  /*1b90*/  BSYNC.RECONVERGENT B1 ;  /* 0x0000000000017941 */ /* 0x000fea0003800200 */
.L_x_43667:
        /* <DEDUP_REMOVED lines=22> */
.L_x_43674:
        /* <DEDUP_REMOVED lines=13> */
.L_x_43676:
[----:B------:R-:W-:Y:S05]  /*1dd0*/  BSYNC.RECONVERGENT B2 ;  /* 0x0000000000027941 */ /* 0x000fea0003800200 */
.L_x_43675:
        /* <DEDUP_REMOVED lines=43> */
.L_x_43673:
[----:B------:R-:W-:Y:S05]  /*2090*/  BSYNC.RECONVERGENT B1 ;  /* 0x0000000000017941 */ /* 0x000fea0003800200 */
.L_x_43672:
        /* <DEDUP_REMOVED lines=22> */
.L_x_43679:
        /* <DEDUP_REMOVED lines=13> */
.L_x_43681:
[----:B------:R-:W-:Y:S05]  /*22d0*/  BSYNC.RECONVERGENT B2 ;  /* 0x0000000000027941 */ /* 0x000fea0003800200 */
.L_x_43680:
        /* <DEDUP_REMOVED lines=43> */
.L_x_43678:
[----:B------:R-:W-:Y:S05]  /*2590*/  BSYNC.RECONVERGENT B1 ;  /* 0x0000000000017941 */ /* 0x000fea0003800200 */
.L_x_43677:
        /* <DEDUP_REMOVED lines=22> */
.L_x_43684:
        /* <DEDUP_REMOVED lines=13> */
.L_x_43686:
[----:B------:R-:W-:Y:S05]  /*27d0*/  BSYNC.RECONVERGENT B2 ;  /* 0x0000000000027941 */ /* 0x000fea0003800200 */
.L_x_43685:
        /* <DEDUP_REMOVED lines=43> */
.L_x_43683:
[----:B------:R-:W-:Y:S05]  /*2a90*/  BSYNC.RECONVERGENT B1 ;  /* 0x0000000000017941 */ /* 0x000fea0003800200 */
.L_x_43682:
        /* <DEDUP_REMOVED lines=22> */
.L_x_43689:
        /* <DEDUP_REMOVED lines=13> */
.L_x_43691:
[----:B------:R-:W-:Y:S05]  /*2cd0*/  BSYNC.RECONVERGENT B2 ;  /* 0x0000000000027941 */ /* 0x000fea0003800200 */
.L_x_43690:
        /* <DEDUP_REMOVED lines=43> */
.L_x_43688:
[----:B------:R-:W-:Y:S05]  /*2f90*/  BSYNC.RECONVERGENT B1 ;  /* 0x0000000000017941 */ /* 0x000fea0003800200 */
.L_x_43687:
        /* <DEDUP_REMOVED lines=22> */
.L_x_43694:
        /* <DEDUP_REMOVED lines=15> */
.L_x_43696:
[----:B------:R-:W-:Y:S05]  /*31f0*/  BSYNC.RECONVERGENT B2 ;  /* 0x0000000000027941 */ /* 0x000fea0003800200 */
.L_x_43695:
        /* <DEDUP_REMOVED lines=43> */
.L_x_43693:
[----:B------:R-:W-:Y:S05]  /*34b0*/  BSYNC.RECONVERGENT B1 ;  /* 0x0000000000017941 */ /* 0x000fea0003800200 */
.L_x_43692:
        /* <DEDUP_REMOVED lines=10> */
.L_x_43657:
        /* <DEDUP_REMOVED lines=16> */
.L_x_43700:
        /* <DEDUP_REMOVED lines=13> */
.L_x_43702:
[----:B------:R-:W-:Y:S05]  /*3730*/  BSYNC.RECONVERGENT B2 ;  /* 0x0000000000027941 */ /* 0x000fea0003800200 */
.L_x_43701:
        /* <DEDUP_REMOVED lines=43> */
.L_x_43699:
[----:B------:R-:W-:Y:S05]  /*39f0*/  BSYNC.RECONVERGENT B1 ;  /* 0x0000000000017941 */ /* 0x000fea0003800200 */
.L_x_43698:
[----:B------:R-:W-:Y:S01]  /*3a00*/  I2FP.F32.U32 R2, R2 ;  /* 0x0000000200027245 */ /* 0x000fe20000201000 */
[----:B------:R-:W-:Y:S01]  /*3a10*/  IMAD.U32 R148, RZ, RZ, UR33 ;  /* 0x00000021ff947e24 */ /* 0x000fe2000f8e00ff */
[----:B------:R-:W-:Y:S01]  /*3a20*/  ISETP.NE.AND P0, PT, R16, 0x1, PT ;  /* 0x000000011000780c */ /* 0x000fe20003f05270 */
[----:B-----5:R-:W-:Y:S01]  /*3a30*/  HADD2.F32 R13, -RZ, R8.H0_H0 ;  /* 0x20000008ff0d7230 */ /* 0x020fe20000004100 */
[----:B------:R-:W-:Y:S01]  /*3a40*/  LOP3.LUT R146, R146, 0xfffffffd, RZ, 0xc0, !PT ;  /* 0xfffffffd92927812 */ /* 0x000fe200078ec0ff */
[----:B------:R-:W-:Y:S01]  /*3a50*/  FFMA.FTZ R3, R2, R149, 1.1641532182693481445e-10 ;  /* 0x2f00000002037423 */ /* 0x000fe20000010095 */
[----:B------:R-:W-:Y:S01]  /*3a60*/  IMAD.U32 R147, RZ, RZ, UR34 ;  /* 0x00000022ff937e24 */ /* 0x000fe2000f8e00ff */
[----:B------:R-:W-:Y:S01]  /*3a70*/  BSSY.RECONVERGENT B1, `(.L_x_43703) ;  /* 0x0000049000017945 */ /* 0x000fe20003800200 */
[----:B------:R-:W-:Y:S01]  /*3a80*/  FMUL.FTZ R68, R13, R150 ;  /* 0x000000960d447220 */ /* 0x000fe20000410000 */
[----:B------:R-:W-:Y:S01]  /*3a90*/  MOV R12, 0x2 ;  /* 0x00000002000c7802 */ /* 0x000fe20000000f00 */
[----:B------:R-:W-:Y:S01]  /*3aa0*/  IMAD.MOV.U32 R2, RZ, RZ, R6 ;  /* 0x000000ffff027224 */ /* 0x000fe200078e0006 */
[----:B------:R-:W-:Y:S01]  /*3ab0*/  FSETP.LE.FTZ.AND P1, PT, R3, R148, PT ;  /* 0x000000940300720b */ /* 0x000fe20003f33000 */
[----:B------:R-:W-:-:S12]  /*3ac0*/  FMUL.FTZ R68, R68, R147 ;  /* 0x0000009344447220 */ /* 0x000fd80000410000 */
        /* <DEDUP_REMOVED lines=10> */
.L_x_43705:
        /* <DEDUP_REMOVED lines=13> */
.L_x_43707:
[----:B------:R-:W-:Y:S05]  /*3c40*/  BSYNC.RECONVERGENT B2 ;  /* 0x0000000000027941 */ /* 0x000fea0003800200 */
.L_x_43706:
        /* <DEDUP_REMOVED lines=43> */
.L_x_43704:
[----:B------:R-:W-:Y:S05]  /*3f00*/  BSYNC.RECONVERGENT B1 ;  /* 0x0000000000017941 */ /* 0x000fea0003800200 */
.L_x_43703:
        /* <DEDUP_REMOVED lines=19> */
.L_x_43710:
        /* <DEDUP_REMOVED lines=13> */
.L_x_43712:
[----:B------:R-:W-:Y:S05]  /*4110*/  BSYNC.RECONVERGENT B2 ;  /* 0x0000000000027941 */ /* 0x000fea0003800200 */
.L_x_43711:
        /* <DEDUP_REMOVED lines=43> */
.L_x_43709:
[----:B------:R-:W-:Y:S05]  /*43d0*/  BSYNC.RECONVERGENT B1 ;  /* 0x0000000000017941 */ /* 0x000fea0003800200 */
.L_x_43708:
        /* <DEDUP_REMOVED lines=19> */
.L_x_43715:
        /* <DEDUP_REMOVED lines=13> */
.L_x_43717:
[----:B------:R-:W-:Y:S05]  /*45e0*/  BSYNC.RECONVERGENT B2 ;  /* 0x0000000000027941 */ /* 0x000fea0003800200 */
.L_x_43716:
        /* <DEDUP_REMOVED lines=43> */
.L_x_43714:
[----:B------:R-:W-:Y:S05]  /*48a0*/  BSYNC.RECONVERGENT B1 ;  /* 0x0000000000017941 */ /* 0x000fea0003800200 */
.L_x_43713:
        /* <DEDUP_REMOVED lines=19> */
.L_x_43720:
        /* <DEDUP_REMOVED lines=13> */
.L_x_43722:
[----:B------:R-:W-:Y:S05]  /*4ab0*/  BSYNC.RECONVERGENT B2 ;  /* 0x0000000000027941 */ /* 0x000fea0003800200 */
.L_x_43721:
        /* <DEDUP_REMOVED lines=43> */
.L_x_43719:
[----:B------:R-:W-:Y:S05]  /*4d70*/  BSYNC.RECONVERGENT B1 ;  /* 0x0000000000017941 */ /* 0x000fea0003800200 */
.L_x_43718:
[----:B------:R-:W-:Y:S01]  /*4d80*/  ISETP.NE.AND P4, PT, R13, 0x1, PT ;  /* 0x000000010d00780c */ /* 0x000fe20003f85270 */
[----:B------:R-:W-:Y:S01]  /*4d90*/  HADD2.F32 R9, -RZ, R10.H0_H0 ;  /* 0x2000000aff097230 */ /* 0x000fe20000004100 */
        /* <DEDUP_REMOVED lines=17> */
.L_x_43725:
        /* <DEDUP_REMOVED lines=13> */
.L_x_43727:
[----:B------:R-:W-:Y:S05]  /*4f80*/  BSYNC.RECONVERGENT B2 ;  /* 0x0000000000027941 */ /* 0x000fea0003800200 */
.L_x_43726:
        /* <DEDUP_REMOVED lines=43> */
.L_x_43724:
[----:B------:R-:W-:Y:S05]  /*5240*/  BSYNC.RECONVERGENT B1 ;  /* 0x0000000000017941 */ /* 0x000fea0003800200 */
.L_x_43723:
[----:B------:R-:W-:Y:S01]  /*5250*/  ISETP.NE.AND P5, PT, R12, 0x1, PT ;  /* 0x000000010c00780c */ /* 0x000fe20003fa5270 */
[----:B------:R-:W-:Y:S01]  /*5260*/  HADD2.F32 R9, -RZ, R10.H1_H1 ;  /* 0x3000000aff097230 */ /* 0x000fe20000004100 */
        /* <DEDUP_REMOVED lines=17> */
.L_x_43730:
        /* <DEDUP_REMOVED lines=13> */
.L_x_43732:
[----:B------:R-:W-:Y:S05]  /*5450*/  BSYNC.RECONVERGENT B2 ;  /* 0x0000000000027941 */ /* 0x000fea0003800200 */
.L_x_43731:
        /* <DEDUP_REMOVED lines=43> */
.L_x_43729:
[----:B------:R-:W-:Y:S05]  /*5710*/  BSYNC.RECONVERGENT B1 ;  /* 0x0000000000017941 */ /* 0x000fea0003800200 */
.L_x_43728:
        /* <DEDUP_REMOVED lines=19> */
.L_x_43735:
        /* <DEDUP_REMOVED lines=15> */
.L_x_43737:
[----:B------:R-:W-:Y:S05]  /*5940*/  BSYNC.RECONVERGENT B2 ;  /* 0x0000000000027941 */ /* 0x000fea0003800200 */
.L_x_43736:
        /* <DEDUP_REMOVED lines=43> */
.L_x_43734:
[----:B------:R-:W-:Y:S05]  /*5c00*/  BSYNC.RECONVERGENT B1 ;  /* 0x0000000000017941 */ /* 0x000fea0003800200 */
.L_x_43733:
        /* <DEDUP_REMOVED lines=16> */
.L_x_43697:
        /* <DEDUP_REMOVED lines=45> */
.L_x_43741:
        /* <DEDUP_REMOVED lines=13> */
.L_x_43743:
[----:B------:R-:W-:Y:S05]  /*60b0*/  BSYNC.RECONVERGENT B2 ;  /* 0x0000000000027941 */ /* 0x000fea0003800200 */
.L_x_43742:
        /* <DEDUP_REMOVED lines=43> */
.L_x_43740:
[----:B------:R-:W-:Y:S05]  /*6370*/  BSYNC.RECONVERGENT B1 ;  /* 0x0000000000017941 */ /* 0x000fea0003800200 */
.L_x_43739:
        /* <DEDUP_REMOVED lines=24> */
.L_x_43746:
        /* <DEDUP_REMOVED lines=13> */
.L_x_43748:
[----:B------:R-:W-:Y:S05]  /*65d0*/  BSYNC.RECONVERGENT B2 ;  /* 0x0000000000027941 */ /* 0x000fea0003800200 */
.L_x_43747:
        /* <DEDUP_REMOVED lines=43> */
.L_x_43745:
[----:B------:R-:W-:Y:S05]  /*6890*/  BSYNC.RECONVERGENT B1 ;  /* 0x0000000000017941 */ /* 0x000fea0003800200 */
.L_x_43744:
        /* <DEDUP_REMOVED lines=22> */
.L_x_43751:
        /* <DEDUP_REMOVED lines=13> */
.L_x_43753:
[----:B------:R-:W-:Y:S05]  /*6ad0*/  BSYNC.RECONVERGENT B2 ;  /* 0x0000000000027941 */ /* 0x000fea0003800200 */
.L_x_43752:
        /* <DEDUP_REMOVED lines=43> */
.L_x_43750:
[----:B------:R-:W-:Y:S05]  /*6d90*/  BSYNC.RECONVERGENT B1 ;  /* 0x0000000000017941 */ /* 0x000fea0003800200 */
.L_x_43749:
        /* <DEDUP_REMOVED lines=22> */
.L_x_43756:
        /* <DEDUP_REMOVED lines=13> */
.L_x_43758:
[----:B------:R-:W-:Y:S05]  /*6fd0*/  BSYNC.RECONVERGENT B2 ;  /* 0x0000000000027941 */ /* 0x000fea0003800200 */
.L_x_43757:
        /* <DEDUP_REMOVED lines=43> */
.L_x_43755:
[----:B------:R-:W-:Y:S05]  /*7290*/  BSYNC.RECONVERGENT B1 ;  /* 0x0000000000017941 */ /* 0x000fea0003800200 */
.L_x_43754:
        /* <DEDUP_REMOVED lines=22> */
.L_x_43761:
        /* <DEDUP_REMOVED lines=13> */
.L_x_43763:
[----:B------:R-:W-:Y:S05]  /*74d0*/  BSYNC.RECONVERGENT B2 ;  /* 0x0000000000027941 */ /* 0x000fea0003800200 */
.L_x_43762:
        /* <DEDUP_REMOVED lines=43> */
.L_x_43760:
[----:B------:R-:W-:Y:S05]  /*7790*/  BSYNC.RECONVERGENT B1 ;  /* 0x0000000000017941 */ /* 0x000fea0003800200 */
.L_x_43759:
        /* <DEDUP_REMOVED lines=22> */
.L_x_43766:
        /* <DEDUP_REMOVED lines=13> */
.L_x_43768:
[----:B------:R-:W-:Y:S05]  /*79d0*/  BSYNC.RECONVERGENT B2 ;  /* 0x0000000000027941 */ /* 0x000fea0003800200 */
.L_x_43767:
        /* <DEDUP_REMOVED lines=43> */
.L_x_43765:
[----:B------:R-:W-:Y:S05]  /*7c90*/  BSYNC.RECONVERGENT B1 ;  /* 0x0000000000017941 */ /* 0x000fea0003800200 */
.L_x_43764:
        /* <DEDUP_REMOVED lines=22> */
.L_x_43771:
        /* <DEDUP_REMOVED lines=13> */
.L_x_43773:
[----:B------:R-:W-:Y:S05]  /*7ed0*/  BSYNC.RECONVERGENT B2 ;  /* 0x0000000000027941 */ /* 0x000fea0003800200 */
.L_x_43772:
        /* <DEDUP_REMOVED lines=43> */
.L_x_43770:
[----:B------:R-:W-:Y:S05]  /*8190*/  BSYNC.RECONVERGENT B1 ;  /* 0x0000000000017941 */ /* 0x000fea0003800200 */
.L_x_43769:
        /* <DEDUP_REMOVED lines=22> */
.L_x_43776:
        /* <DEDUP_REMOVED lines=15> */
.L_x_43778:
[----:B------:R-:W-:Y:S05]  /*83f0*/  BSYNC.RECONVERGENT B2 ;  /* 0x0000000000027941 */ /* 0x000fea0003800200 */
.L_x_43777:
        /* <DEDUP_REMOVED lines=43> */
.L_x_43775:
[----:B------:R-:W-:Y:S05]  /*86b0*/  BSYNC.RECONVERGENT B1 ;  /* 0x0000000000017941 */ /* 0x000fea0003800200 */
.L_x_43774:
        /* <DEDUP_REMOVED lines=10> */
.L_x_43738:
        /* <DEDUP_REMOVED lines=16> */
.L_x_43782:
        /* <DEDUP_REMOVED lines=13> */
.L_x_43784:
[----:B------:R-:W-:Y:S05]  /*8930*/  BSYNC.RECONVERGENT B2 ;  /* 0x0000000000027941 */ /* 0x000fea0003800200 */
.L_x_43783:
        /* <DEDUP_REMOVED lines=43> */
.L_x_43781:
[----:B------:R-:W-:Y:S05]  /*8bf0*/  BSYNC.RECONVERGENT B1 ;  /* 0x0000000000017941 */ /* 0x000fea0003800200 */
.L_x_43780:
        /* <DEDUP_REMOVED lines=21> */
.L_x_43787:
        /* <DEDUP_REMOVED lines=13> */
.L_x_43789:
[----:B------:R-:W-:Y:S05]  /*8e20*/  BSYNC.RECONVERGENT B2 ;  /* 0x0000000000027941 */ /* 0x000fea0003800200 */
.L_x_43788:
        /* <DEDUP_REMOVED lines=43> */
.L_x_43786:
[----:B------:R-:W-:Y:S05]  /*90e0*/  BSYNC.RECONVERGENT B1 ;  /* 0x0000000000017941 */ /* 0x000fea0003800200 */
.L_x_43785:
        /* <DEDUP_REMOVED lines=19> */
.L_x_43792:
        /* <DEDUP_REMOVED lines=13> */
.L_x_43794:
[----:B------:R-:W-:Y:S05]  /*92f0*/  BSYNC.RECONVERGENT B2 ;  /* 0x0000000000027941 */ /* 0x000fea0003800200 */
.L_x_43793:
        /* <DEDUP_REMOVED lines=43> */
.L_x_43791:
[----:B------:R-:W-:Y:S05]  /*95b0*/  BSYNC.RECONVERGENT B1 ;  /* 0x0000000000017941 */ /* 0x000fea0003800200 */
.L_x_43790:
        /* <DEDUP_REMOVED lines=19> */
.L_x_43797:
        /* <DEDUP_REMOVED lines=13> */
.L_x_43799:
[----:B------:R-:W-:Y:S05]  /*97c0*/  BSYNC.RECONVERGENT B2 ;  /* 0x0000000000027941 */ /* 0x000fea0003800200 */
.L_x_43798:
        /* <DEDUP_REMOVED lines=43> */
.L_x_43796:
[----:B------:R-:W-:Y:S05]  /*9a80*/  BSYNC.RECONVERGENT B1 ;  /* 0x0000000000017941 */ /* 0x000fea0003800200 */
.L_x_43795:
        /* <DEDUP_REMOVED lines=19> */
.L_x_43802:
        /* <DEDUP_REMOVED lines=13> */
.L_x_43804:
[----:B------:R-:W-:Y:S05]  /*9c90*/  BSYNC.RECONVERGENT B2 ;  /* 0x0000000000027941 */ /* 0x000fea0003800200 */
.L_x_43803:
        /* <DEDUP_REMOVED lines=43> */
.L_x_43801:
[----:B------:R-:W-:Y:S05]  /*9f50*/  BSYNC.RECONVERGENT B1 ;  /* 0x0000000000017941 */ /* 0x000fea0003800200 */
.L_x_43800:
        /* <DEDUP_REMOVED lines=19> */
.L_x_43807:
        /* <DEDUP_REMOVED lines=13> */
.L_x_43809:
[----:B------:R-:W-:Y:S05]  /*a160*/  BSYNC.RECONVERGENT B2 ;  /* 0x0000000000027941 */ /* 0x000fea0003800200 */
.L_x_43808:
        /* <DEDUP_REMOVED lines=43> */
.L_x_43806:
[----:B------:R-:W-:Y:S05]  /*a420*/  BSYNC.RECONVERGENT B1 ;  /* 0x0000000000017941 */ /* 0x000fea0003800200 */
.L_x_43805:
        /* <DEDUP_REMOVED lines=19> */
.L_x_43812:
        /* <DEDUP_REMOVED lines=13> */
.L_x_43814:
[----:B------:R-:W-:Y:S05]  /*a630*/  BSYNC.RECONVERGENT B2 ;  /* 0x0000000000027941 */ /* 0x000fea0003800200 */
.L_x_43813:
        /* <DEDUP_REMOVED lines=43> */
.L_x_43811:
[----:B------:R-:W-:Y:S05]  /*a8f0*/  BSYNC.RECONVERGENT B1 ;  /* 0x0000000000017941 */ /* 0x000fea0003800200 */
.L_x_43810:
        /* <DEDUP_REMOVED lines=19> */
.L_x_43817:
        /* <DEDUP_REMOVED lines=15> */
.L_x_43819:
[----:B------:R-:W-:Y:S05]  /*ab20*/  BSYNC.RECONVERGENT B2 ;  /* 0x0000000000027941 */ /* 0x000fea0003800200 */
.L_x_43818:
        /* <DEDUP_REMOVED lines=43> */
.L_x_43816:
[----:B------:R-:W-:Y:S05]  /*ade0*/  BSYNC.RECONVERGENT B1 ;  /* 0x0000000000017941 */ /* 0x000fea0003800200 */
.L_x_43815:
        /* <DEDUP_REMOVED lines=16> */
.L_x_43779:
        /* <DEDUP_REMOVED lines=43> */
.L_x_43823:
        /* <DEDUP_REMOVED lines=13> */
.L_x_43825:
[----:B------:R-:W-:Y:S05]  /*b270*/  BSYNC.RECONVERGENT B2 ;  /* 0x0000000000027941 */ /* 0x000fea0003800200 */
.L_x_43824:
        /* <DEDUP_REMOVED lines=43> */
.L_x_43822:
[----:B------:R-:W-:Y:S05]  /*b530*/  BSYNC.RECONVERGENT B1 ;  /* 0x0000000000017941 */ /* 0x000fea0003800200 */
.L_x_43821:
        /* <DEDUP_REMOVED lines=24> */
.L_x_43828:
        /* <DEDUP_REMOVED lines=13> */
.L_x_43830:
[----:B------:R-:W-:Y:S05]  /*b790*/  BSYNC.RECONVERGENT B2 ;  /* 0x0000000000027941 */ /* 0x000fea0003800200 */
.L_x_43829:
        /* <DEDUP_REMOVED lines=43> */
.L_x_43827:
[----:B------:R-:W-:Y:S05]  /*ba50*/  BSYNC.RECONVERGENT B1 ;  /* 0x0000000000017941 */ /* 0x000fea0003800200 */
.L_x_43826:
        /* <DEDUP_REMOVED lines=22> */
.L_x_43833:
        /* <DEDUP_REMOVED lines=13> */
.L_x_43835:
[----:B------:R-:W-:Y:S05]  /*bc90*/  BSYNC.RECONVERGENT B2 ;  /* 0x0000000000027941 */ /* 0x000fea0003800200 */
.L_x_43834:
        /* <DEDUP_REMOVED lines=43> */
.L_x_43832:
[----:B------:R-:W-:Y:S05]  /*bf50*/  BSYNC.RECONVERGENT B1 ;  /* 0x0000000000017941 */ /* 0x000fea0003800200 */
.L_x_43831:
        /* <DEDUP_REMOVED lines=22> */
.L_x_43838:
        /* <DEDUP_REMOVED lines=13> */
.L_x_43840:
[----:B------:R-:W-:Y:S05]  /*c190*/  BSYNC.RECONVERGENT B2 ;  /* 0x0000000000027941 */ /* 0x000fea0003800200 */
.L_x_43839:
        /* <DEDUP_REMOVED lines=43> */
.L_x_43837:
[----:B------:R-:W-:Y:S05]  /*c450*/  BSYNC.RECONVERGENT B1 ;  /* 0x0000000000017941 */ /* 0x000fea0003800200 */
.L_x_43836:
        /* <DEDUP_REMOVED lines=22> */
.L_x_43843:
        /* <DEDUP_REMOVED lines=13> */
.L_x_43845:
[----:B------:R-:W-:Y:S05]  /*c690*/  BSYNC.RECONVERGENT B2 ;  /* 0x0000000000027941 */ /* 0x000fea0003800200 */
.L_x_43844:
        /* <DEDUP_REMOVED lines=43> */
.L_x_43842:
[----:B------:R-:W-:Y:S05]  /*c950*/  BSYNC.RECONVERGENT B1 ;  /* 0x0000000000017941 */ /* 0x000fea0003800200 */
.L_x_43841:
        /* <DEDUP_REMOVED lines=22> */
.L_x_43848:
        /* <DEDUP_REMOVED lines=13> */
.L_x_43850:
[----:B------:R-:W-:Y:S05]  /*cb90*/  BSYNC.RECONVERGENT B2 ;  /* 0x0000000000027941 */ /* 0x000fea0003800200 */
.L_x_43849:
        /* <DEDUP_REMOVED lines=43> */
.L_x_43847:
[----:B------:R-:W-:Y:S05]  /*ce50*/  BSYNC.RECONVERGENT B1 ;  /* 0x0000000000017941 */ /* 0x000fea0003800200 */
.L_x_43846:
        /* <DEDUP_REMOVED lines=22> */
.L_x_43853:
        /* <DEDUP_REMOVED lines=13> */
.L_x_43855:
[----:B------:R-:W-:Y:S05]  /*d090*/  BSYNC.RECONVERGENT B2 ;  /* 0x0000000000027941 */ /* 0x000fea0003800200 */
.L_x_43854:
        /* <DEDUP_REMOVED lines=43> */
.L_x_43852:
[----:B------:R-:W-:Y:S05]  /*d350*/  BSYNC.RECONVERGENT B1 ;  /* 0x0000000000017941 */ /* 0x000fea0003800200 */
.L_x_43851:
        /* <DEDUP_REMOVED lines=22> */
.L_x_43858:
        /* <DEDUP_REMOVED lines=15> */
.L_x_43860:
[----:B------:R-:W-:Y:S05]  /*d5b0*/  BSYNC.RECONVERGENT B2 ;  /* 0x0000000000027941 */ /* 0x000fea0003800200 */
.L_x_43859:
        /* <DEDUP_REMOVED lines=43> */
.L_x_43857:
[----:B------:R-:W-:Y:S05]  /*d870*/  BSYNC.RECONVERGENT B1 ;  /* 0x0000000000017941 */ /* 0x000fea0003800200 */
.L_x_43856:
        /* <DEDUP_REMOVED lines=10> */
.L_x_43820:
        /* <DEDUP_REMOVED lines=16> */
.L_x_43864:
        /* <DEDUP_REMOVED lines=13> */
.L_x_43866:
[----:B------:R-:W-:Y:S05]  /*daf0*/  BSYNC.RECONVERGENT B2 ;  /* 0x0000000000027941 */ /* 0x000fea0003800200 */
.L_x_43865:
        /* <DEDUP_REMOVED lines=42> */
[----:B------:R-:W-:-:S07]  /*dda0*/  IMAD.MOV.U32 R18, RZ, RZ, RZ ;  /* 0x000000ffff127224 */ /* 0x000fce00078e00ff */
.L_x_43863:
[----:B------:R-:W-:Y:S05]  /*ddb0*/  BSYNC.RECONVERGENT B1 ;  /* 0x0000000000017941 */ /* 0x000fea0003800200 */
.L_x_43862:
        /* <DEDUP_REMOVED lines=21> */
.L_x_43869:
        /* <DEDUP_REMOVED lines=13> */
.L_x_43871:
[----:B------:R-:W-:Y:S05]  /*dfe0*/  BSYNC.RECONVERGENT B2 ;  /* 0x0000000000027941 */ /* 0x000fea0003800200 */
.L_x_43870:
        /* <DEDUP_REMOVED lines=43> */
.L_x_43868:
[----:B------:R-:W-:Y:S05]  /*e2a0*/  BSYNC.RECONVERGENT B1 ;  /* 0x0000000000017941 */ /* 0x000fea0003800200 */
.L_x_43867:
        /* <DEDUP_REMOVED lines=19> */
.L_x_43874:
        /* <DEDUP_REMOVED lines=13> */
.L_x_43876:
[----:B------:R-:W-:Y:S05]  /*e4b0*/  BSYNC.RECONVERGENT B2 ;  /* 0x0000000000027941 */ /* 0x000fea0003800200 */
.L_x_43875:
        /* <DEDUP_REMOVED lines=43> */
.L_x_43873:
[----:B------:R-:W-:Y:S05]  /*e770*/  BSYNC.RECONVERGENT B1 ;  /* 0x0000000000017941 */ /* 0x000fea0003800200 */
.L_x_43872:
        /* <DEDUP_REMOVED lines=19> */
.L_x_43879:
        /* <DEDUP_REMOVED lines=13> */
.L_x_43881:
[----:B------:R-:W-:Y:S05]  /*e980*/  BSYNC.RECONVERGENT B2 ;  /* 0x0000000000027941 */ /* 0x000fea0003800200 */
.L_x_43880:
        /* <DEDUP_REMOVED lines=43> */
.L_x_43878:
[----:B------:R-:W-:Y:S05]  /*ec40*/  BSYNC.RECONVERGENT B1 ;  /* 0x0000000000017941 */ /* 0x000fea0003800200 */
.L_x_43877:
        /* <DEDUP_REMOVED lines=19> */
.L_x_43884:
        /* <DEDUP_REMOVED lines=13> */
.L_x_43886:
[----:B------:R-:W-:Y:S05]  /*ee50*/  BSYNC.RECONVERGENT B2 ;  /* 0x0000000000027941 */ /* 0x000fea0003800200 */
.L_x_43885:
        /* <DEDUP_REMOVED lines=43> */
.L_x_43883:
[----:B------:R-:W-:Y:S05]  /*f110*/  BSYNC.RECONVERGENT B1 ;  /* 0x0000000000017941 */ /* 0x000fea0003800200 */
.L_x_43882:
        /* <DEDUP_REMOVED lines=19> */
.L_x_43889:
        /* <DEDUP_REMOVED lines=13> */
.L_x_43891:
[----:B------:R-:W-:Y:S05]  /*f320*/  BSYNC.RECONVERGENT B2 ;  /* 0x0000000000027941 */ /* 0x000fea0003800200 */
.L_x_43890:
        /* <DEDUP_REMOVED lines=43> */
.L_x_43888:
[----:B------:R-:W-:Y:S05]  /*f5e0*/  BSYNC.RECONVERGENT B1 ;  /* 0x0000000000017941 */ /* 0x000fea0003800200 */
.L_x_43887:
        /* <DEDUP_REMOVED lines=19> */
.L_x_43894:
        /* <DEDUP_REMOVED lines=13> */
.L_x_43896:
[----:B------:R-:W-:Y:S05]  /*f7f0*/  BSYNC.RECONVERGENT B2 ;  /* 0x0000000000027941 */ /* 0x000fea0003800200 */
.L_x_43895:
        /* <DEDUP_REMOVED lines=43> */
.L_x_43893:
[----:B------:R-:W-:Y:S05]  /*fab0*/  BSYNC.RECONVERGENT B1 ;  /* 0x0000000000017941 */ /* 0x000fea0003800200 */
.L_x_43892:
        /* <DEDUP_REMOVED lines=19> */
.L_x_43899:
        /* <DEDUP_REMOVED lines=15> */
.L_x_43901:
[----:B------:R-:W-:Y:S05]  /*fce0*/  BSYNC.RECONVERGENT B2 ;  /* 0x0000000000027941 */ /* 0x000fea0003800200 */
.L_x_43900:
        /* <DEDUP_REMOVED lines=43> */
.L_x_43898:
[----:B------:R-:W-:Y:S05]  /*ffa0*/  BSYNC.RECONVERGENT B1 ;  /* 0x0000000000017941 */ /* 0x000fea0003800200 */
.L_x_43897:
        /* <DEDUP_REMOVED lines=16> */
.L_x_43861:
        /* <DEDUP_REMOVED lines=43> */
.L_x_43905:
        /* <DEDUP_REMOVED lines=13> */
.L_x_43907:
[----:B------:R-:W-:Y:S05]  /*10430*/  BSYNC.RECONVERGENT B2 ;  /* 0x0000000000027941 */ /* 0x000fea0003800200 */
.L_x_43906:
        /* <DEDUP_REMOVED lines=43> */
.L_x_43904:
[----:B------:R-:W-:Y:S05]  /*106f0*/  BSYNC.RECONVERGENT B1 ;  /* 0x0000000000017941 */ /* 0x000fea0003800200 */
.L_x_43903:
        /* <DEDUP_REMOVED lines=24> */
.L_x_43910:
        /* <DEDUP_REMOVED lines=13> */
.L_x_43912:
[----:B------:R-:W-:Y:S05]  /*10950*/  BSYNC.RECONVERGENT B2 ;  /* 0x0000000000027941 */ /* 0x000fea0003800200 */
.L_x_43911:
        /* <DEDUP_REMOVED lines=43> */
.L_x_43909:
[----:B------:R-:W-:Y:S05]  /*10c10*/  BSYNC.RECONVERGENT B1 ;  /* 0x0000000000017941 */ /* 0x000fea0003800200 */
.L_x_43908:
        /* <DEDUP_REMOVED lines=22> */
.L_x_43915:
        /* <DEDUP_REMOVED lines=13> */
.L_x_43917:
[----:B------:R-:W-:Y:S05]  /*10e50*/  BSYNC.RECONVERGENT B2 ;  /* 0x0000000000027941 */ /* 0x000fea0003800200 */
.L_x_43916:
        /* <DEDUP_REMOVED lines=43> */
.L_x_43914:
[----:B------:R-:W-:Y:S05]  /*11110*/  BSYNC.RECONVERGENT B1 ;  /* 0x0000000000017941 */ /* 0x000fea0003800200 */
.L_x_43913:
        /* <DEDUP_REMOVED lines=22> */
.L_x_43920:
        /* <DEDUP_REMOVED lines=13> */
.L_x_43922:
[----:B------:R-:W-:Y:S05]  /*11350*/  BSYNC.RECONVERGENT B2 ;  /* 0x0000000000027941 */ /* 0x000fea0003800200 */
.L_x_43921:
        /* <DEDUP_REMOVED lines=43> */
.L_x_43919:
[----:B------:R-:W-:Y:S05]  /*11610*/  BSYNC.RECONVERGENT B1 ;  /* 0x0000000000017941 */ /* 0x000fea0003800200 */
.L_x_43918:
        /* <DEDUP_REMOVED lines=22> */
.L_x_43925:
        /* <DEDUP_REMOVED lines=13> */
.L_x_43927:
[----:B------:R-:W-:Y:S05]  /*11850*/  BSYNC.RECONVERGENT B2 ;  /* 0x0000000000027941 */ /* 0x000fea0003800200 */
.L_x_43926:
        /* <DEDUP_REMOVED lines=43> */
.L_x_43924:
[----:B------:R-:W-:Y:S05]  /*11b10*/  BSYNC.RECONVERGENT B1 ;  /* 0x0000000000017941 */ /* 0x000fea0003800200 */
.L_x_43923:
        /* <DEDUP_REMOVED lines=22> */
.L_x_43930:
        /* <DEDUP_REMOVED lines=13> */
.L_x_43932:
[----:B------:R-:W-:Y:S05]  /*11d50*/  BSYNC.RECONVERGENT B2 ;  /* 0x0000000000027941 */ /* 0x000fea0003800200 */
.L_x_43931:
        /* <DEDUP_REMOVED lines=43> */
.L_x_43929:
[----:B------:R-:W-:Y:S05]  /*12010*/  BSYNC.RECONVERGENT B1 ;  /* 0x0000000000017941 */ /* 0x000fea0003800200 */
.L_x_43928:
        /* <DEDUP_REMOVED lines=22> */
.L_x_43935:
        /* <DEDUP_REMOVED lines=13> */
.L_x_43937:
[----:B------:R-:W-:Y:S05]  /*12250*/  BSYNC.RECONVERGENT B2 ;  /* 0x0000000000027941 */ /* 0x000fea0003800200 */
.L_x_43936:
        /* <DEDUP_REMOVED lines=43> */
.L_x_43934:
[----:B------:R-:W-:Y:S05]  /*12510*/  BSYNC.RECONVERGENT B1 ;  /* 0x0000000000017941 */ /* 0x000fea0003800200 */
.L_x_43933:
        /* <DEDUP_REMOVED lines=22> */
.L_x_43940:
        /* <DEDUP_REMOVED lines=15> */
.L_x_43942:
[----:B------:R-:W-:Y:S05]  /*12770*/  BSYNC.RECONVERGENT B2 ;  /* 0x0000000000027941 */ /* 0x000fea0003800200 */
.L_x_43941:
        /* <DEDUP_REMOVED lines=43> */
.L_x_43939:
[----:B------:R-:W-:Y:S05]  /*12a30*/  BSYNC.RECONVERGENT B1 ;  /* 0x0000000000017941 */ /* 0x000fea0003800200 */
.L_x_43938:
        /* <DEDUP_REMOVED lines=10> */
.L_x_43902:
        /* <DEDUP_REMOVED lines=16> */
.L_x_43946:
        /* <DEDUP_REMOVED lines=13> */
.L_x_43948:
[----:B------:R-:W-:Y:S05]  /*12cb0*/  BSYNC.RECONVERGENT B2 ;  /* 0x0000000000027941 */ /* 0x000fea0003800200 */
.L_x_43947:
        /* <DEDUP_REMOVED lines=42> */
[----:B------:R-:W-:-:S07]  /*12f60*/  HFMA2 R18, -RZ, RZ, 0, 0 ;  /* 0x00000000ff127431 */ /* 0x000fce00000001ff */
.L_x_43945:
[----:B------:R-:W-:Y:S05]  /*12f70*/  BSYNC.RECONVERGENT B1 ;  /* 0x0000000000017941 */ /* 0x000fea0003800200 */
.L_x_43944:
        /* <DEDUP_REMOVED lines=8> */
[----:B------:R-:W-:Y:S01]  /*13000*/  FSETP.LE.FTZ.AND P1, PT, R13, R148, PT ;  /* 0x000000940d00720b */ /* 0x000fe20003f33000 */
[----:B------:R-:W-:Y:S01]  /*13010*/  FMUL.FTZ R44, R44, R147 ;  /* 0x000000932c2c7220 */ /* 0x000fe20000410000 */
[----:B------:R-:W-:-:S11]  /*13020*/  MOV R13, R6 ;  /* 0x00000006000d7202 */ /* 0x000fd60000000f00 */
        /* <DEDUP_REMOVED lines=10> */
.L_x_43951:
        /* <DEDUP_REMOVED lines=13> */
.L_x_43953:
[----:B------:R-:W-:Y:S05]  /*131a0*/  BSYNC.RECONVERGENT B2 ;  /* 0x0000000000027941 */ /* 0x000fea0003800200 */
.L_x_43952:
        /* <DEDUP_REMOVED lines=43> */
.L_x_43950:
[----:B------:R-:W-:Y:S05]  /*13460*/  BSYNC.RECONVERGENT B1 ;  /* 0x0000000000017941 */ /* 0x000fea0003800200 */
.L_x_43949:
[----:B------:R-:W-:Y:S01]  /*13470*/  ISETP.NE.AND P1, PT, R19, 0x1, PT ;  /* 0x000000011300780c */ /* 0x000fe20003f25270 */
[----:B------:R-:W-:Y:S01]  /*13480*/  HADD2.F32 R17, -RZ, R8.H1_H1 ;  /* 0x30000008ff117230 */ /* 0x000fe20000004100 */
[----:B------:R-:W-:Y:S01]  /*13490*/  I2FP.F32.U32 R16, R13 ;  /* 0x0000000d00107245 */ /* 0x000fe20000201000 */
[----:B------:R-:W-:Y:S01]  /*134a0*/  BSSY.RECONVERGENT B1, `(.L_x_43954) ;  /* 0x0000049000017945 */ /* 0x000fe20003800200 */
[----:B------:R-:W-:Y:S02]  /*134b0*/  HFMA2 R18, -RZ, RZ, 0, 1.1920928955078125e-07 ;  /* 0x00000002ff127431 */ /* 0x000fe400000001ff */
[----:B------:R-:W-:Y:S02]  /*134c0*/  IMAD.MOV.U32 R8, RZ, RZ, R6 ;  /* 0x000000ffff087224 */ /* 0x000fe400078e0006 */
[----:B------:R-:W-:Y:S01]  /*134d0*/  FFMA.FTZ R13, R16, R149, 1.1641532182693481445e-10 ;  /* 0x2f000000100d7423 */ /* 0x000fe20000010095 */
[----:B------:R-:W-:-:S04]  /*134e0*/  FMUL.FTZ R16, R17, R150 ;  /* 0x0000009611107220 */ /* 0x000fc80000410000 */
        /* <DEDUP_REMOVED lines=11> */
.L_x_43956:
        /* <DEDUP_REMOVED lines=13> */
.L_x_43958:
[----:B------:R-:W-:Y:S05]  /*13670*/  BSYNC.RECONVERGENT B2 ;  /* 0x0000000000027941 */ /* 0x000fea0003800200 */
.L_x_43957:
        /* <DEDUP_REMOVED lines=43> */
.L_x_43955:
[----:B------:R-:W-:Y:S05]  /*13930*/  BSYNC.RECONVERGENT B1 ;  /* 0x0000000000017941 */ /* 0x000fea0003800200 */
.L_x_43954:
[----:B------:R-:W-:Y:S01]  /*13940*/  ISETP.NE.AND P2, PT, R18, 0x1, PT ;  /* 0x000000011200780c */ /* 0x000fe20003f45270 */
[----:B------:R-:W-:Y:S01]  /*13950*/  HADD2.F32 R17, -RZ, R9.H0_H0 ;  /* 0x20000009ff117230 */ /* 0x000fe20000004100 */
        /* <DEDUP_REMOVED lines=17> */
.L_x_43961:
        /* <DEDUP_REMOVED lines=13> */
.L_x_43963:
[----:B------:R-:W-:Y:S05]  /*13b40*/  BSYNC.RECONVERGENT B2 ;  /* 0x0000000000027941 */ /* 0x000fea0003800200 */
.L_x_43962:
        /* <DEDUP_REMOVED lines=43> */
.L_x_43960:
[----:B------:R-:W-:Y:S05]  /*13e00*/  BSYNC.RECONVERGENT B1 ;  /* 0x0000000000017941 */ /* 0x000fea0003800200 */
.L_x_43959:
        /* <DEDUP_REMOVED lines=19> */
.L_x_43966:
        /* <DEDUP_REMOVED lines=13> */
.L_x_43968:
[----:B------:R-:W-:Y:S05]  /*14010*/  BSYNC.RECONVERGENT B2 ;  /* 0x0000000000027941 */ /* 0x000fea0003800200 */
.L_x_43967:
        /* <DEDUP_REMOVED lines=43> */
.L_x_43965:
[----:B------:R-:W-:Y:S05]  /*142d0*/  BSYNC.RECONVERGENT B1 ;  /* 0x0000000000017941 */ /* 0x000fea0003800200 */
.L_x_43964:
        /* <DEDUP_REMOVED lines=19> */
.L_x_43971:
        /* <DEDUP_REMOVED lines=13> */
.L_x_43973:
[----:B------:R-:W-:Y:S05]  /*144e0*/  BSYNC.RECONVERGENT B2 ;  /* 0x0000000000027941 */ /* 0x000fea0003800200 */
.L_x_43972:
        /* <DEDUP_REMOVED lines=43> */
.L_x_43970:
[----:B------:R-:W-:Y:S05]  /*147a0*/  BSYNC.RECONVERGENT B1 ;  /* 0x0000000000017941 */ /* 0x000fea0003800200 */
.L_x_43969:
        /* <DEDUP_REMOVED lines=19> */
.L_x_43976:
        /* <DEDUP_REMOVED lines=13> */
.L_x_43978:
[----:B------:R-:W-:Y:S05]  /*149b0*/  BSYNC.RECONVERGENT B2 ;  /* 0x0000000000027941 */ /* 0x000fea0003800200 */
.L_x_43977:
        /* <DEDUP_REMOVED lines=43> */
.L_x_43975:
[----:B------:R-:W-:Y:S05]  /*14c70*/  BSYNC.RECONVERGENT B1 ;  /* 0x0000000000017941 */ /* 0x000fea0003800200 */
.L_x_43974:
        /* <DEDUP_REMOVED lines=19> */
.L_x_43981:
        /* <DEDUP_REMOVED lines=15> */
.L_x_43983:
[----:B------:R-:W-:Y:S05]  /*14ea0*/  BSYNC.RECONVERGENT B2 ;  /* 0x0000000000027941 */ /* 0x000fea0003800200 */
.L_x_43982:
        /* <DEDUP_REMOVED lines=43> */
.L_x_43980:
[----:B------:R-:W-:Y:S05]  /*15160*/  BSYNC.RECONVERGENT B1 ;  /* 0x0000000000017941 */ /* 0x000fea0003800200 */
.L_x_43979:
        /* <DEDUP_REMOVED lines=16> */
.L_x_43943:
        /* <DEDUP_REMOVED lines=43> */
.L_x_43987:
        /* <DEDUP_REMOVED lines=13> */
.L_x_43989:
[----:B------:R-:W-:Y:S05]  /*155f0*/  BSYNC.RECONVERGENT B2 ;  /* 0x0000000000027941 */ /* 0x000fea0003800200 */
.L_x_43988:
        /* <DEDUP_REMOVED lines=42> */
.L_x_43986:
[----:B------:R-:W-:Y:S05]  /*158a0*/  BSYNC.RECONVERGENT B1 ;  /* 0x0000000000017941 */ /* 0x000fea0003800200 */
.L_x_43985:
        /* <DEDUP_REMOVED lines=24> */
.L_x_43992:
        /* <DEDUP_REMOVED lines=13> */
.L_x_43994:
[----:B------:R-:W-:Y:S05]  /*15b00*/  BSYNC.RECONVERGENT B2 ;  /* 0x0000000000027941 */ /* 0x000fea0003800200 */
.L_x_43993:
        /* <DEDUP_REMOVED lines=43> */
.L_x_43991:
[----:B------:R-:W-:Y:S05]  /*15dc0*/  BSYNC.RECONVERGENT B1 ;  /* 0x0000000000017941 */ /* 0x000fea0003800200 */
.L_x_43990:
        /* <DEDUP_REMOVED lines=22> */
.L_x_43997:
        /* <DEDUP_REMOVED lines=13> */
.L_x_43999:
[----:B------:R-:W-:Y:S05]  /*16000*/  BSYNC.RECONVERGENT B2 ;  /* 0x0000000000027941 */ /* 0x000fea0003800200 */
.L_x_43998:
        /* <DEDUP_REMOVED lines=43> */
.L_x_43996:
[----:B------:R-:W-:Y:S05]  /*162c0*/  BSYNC.RECONVERGENT B1 ;  /* 0x0000000000017941 */ /* 0x000fea0003800200 */
.L_x_43995:
        /* <DEDUP_REMOVED lines=22> */
.L_x_44002:
        /* <DEDUP_REMOVED lines=13> */
.L_x_44004:
[----:B------:R-:W-:Y:S05]  /*16500*/  BSYNC.RECONVERGENT B2 ;  /* 0x0000000000027941 */ /* 0x000fea0003800200 */
.L_x_44003:
        /* <DEDUP_REMOVED lines=43> */
.L_x_44001:
[----:B------:R-:W-:Y:S05]  /*167c0*/  BSYNC.RECONVERGENT B1 ;  /* 0x0000000000017941 */ /* 0x000fea0003800200 */
.L_x_44000:
        /* <DEDUP_REMOVED lines=22> */
.L_x_44007:
        /* <DEDUP_REMOVED lines=13> */
.L_x_44009:
[----:B------:R-:W-:Y:S05]  /*16a00*/  BSYNC.RECONVERGENT B2 ;  /* 0x0000000000027941 */ /* 0x000fea0003800200 */
.L_x_44008:
        /* <DEDUP_REMOVED lines=43> */
.L_x_44006:
[----:B------:R-:W-:Y:S05]  /*16cc0*/  BSYNC.RECONVERGENT B1 ;  /* 0x0000000000017941 */ /* 0x000fea0003800200 */
.L_x_44005:
        /* <DEDUP_REMOVED lines=22> */
.L_x_44012:
        /* <DEDUP_REMOVED lines=13> */
.L_x_44014:
[----:B------:R-:W-:Y:S05]  /*16f00*/  BSYNC.RECONVERGENT B2 ;  /* 0x0000000000027941 */ /* 0x000fea0003800200 */
.L_x_44013:
        /* <DEDUP_REMOVED lines=43> */
.L_x_44011:
[----:B------:R-:W-:Y:S05]  /*171c0*/  BSYNC.RECONVERGENT B1 ;  /* 0x0000000000017941 */ /* 0x000fea0003800200 */
.L_x_44010:
        /* <DEDUP_REMOVED lines=22> */
.L_x_44017:
        /* <DEDUP_REMOVED lines=13> */
.L_x_44019:
[----:B------:R-:W-:Y:S05]  /*17400*/  BSYNC.RECONVERGENT B2 ;  /* 0x0000000000027941 */ /* 0x000fea0003800200 */
.L_x_44018:
        /* <DEDUP_REMOVED lines=43> */
.L_x_44016:
[----:B------:R-:W-:Y:S05]  /*176c0*/  BSYNC.RECONVERGENT B1 ;  /* 0x0000000000017941 */ /* 0x000fea0003800200 */
.L_x_44015:
        /* <DEDUP_REMOVED lines=22> */
.L_x_44022:
        /* <DEDUP_REMOVED lines=15> */
.L_x_44024:
[----:B------:R-:W-:Y:S05]  /*17920*/  BSYNC.RECONVERGENT B2 ;  /* 0x0000000000027941 */ /* 0x000fea0003800200 */
.L_x_44023:
        /* <DEDUP_REMOVED lines=43> */
.L_x_44021:
[----:B------:R-:W-:Y:S05]  /*17be0*/  BSYNC.RECONVERGENT B1 ;  /* 0x0000000000017941 */ /* 0x000fea0003800200 */
.L_x_44020:
        /* <DEDUP_REMOVED lines=10> */
.L_x_43984:
        /* <DEDUP_REMOVED lines=16> */
.L_x_44028:
        /* <DEDUP_REMOVED lines=13> */
.L_x_44030:
[----:B------:R-:W-:Y:S05]  /*17e60*/  BSYNC.RECONVERGENT B2 ;  /* 0x0000000000027941 */ /* 0x000fea0003800200 */
.L_x_44029:
        /* <DEDUP_REMOVED lines=42> */
.L_x_44027:
[----:B------:R-:W-:Y:S05]  /*18110*/  BSYNC.RECONVERGENT B1 ;  /* 0x0000000000017941 */ /* 0x000fea0003800200 */
.L_x_44026:
        /* <DEDUP_REMOVED lines=21> */
.L_x_44033:
        /* <DEDUP_REMOVED lines=13> */
.L_x_44035:
[----:B------:R-:W-:Y:S05]  /*18340*/  BSYNC.RECONVERGENT B2 ;  /* 0x0000000000027941 */ /* 0x000fea0003800200 */
.L_x_44034:
        /* <DEDUP_REMOVED lines=43> */
.L_x_44032:
[----:B------:R-:W-:Y:S05]  /*18600*/  BSYNC.RECONVERGENT B1 ;  /* 0x0000000000017941 */ /* 0x000fea0003800200 */
.L_x_44031:
[----:B------:R-:W-:Y:S01]  /*18610*/  ISETP.NE.AND P1, PT, R16, 0x1, PT ;  /* 0x000000011000780c */ /* 0x000fe20003f25270 */
[----:B------:R-:W-:Y:S01]  /*18620*/  HADD2.F32 R17, -RZ, R8.H1_H1 ;  /* 0x30000008ff117230 */ /* 0x000fe20000004100 */
[----:B------:R-:W-:Y:S01]  /*18630*/  I2FP.F32.U32 R12, R12 ;  /* 0x0000000c000c7245 */ /* 0x000fe20000201000 */
[----:B------:R-:W-:Y:S01]  /*18640*/  BSSY.RECONVERGENT B1, `(.L_x_44036) ;  /* 0x0000049000017945 */ /* 0x000fe20003800200 */
[----:B------:R-:W-:Y:S01]  /*18650*/  IMAD.MOV.U32 R18, RZ, RZ, 0x2 ;  /* 0x00000002ff127424 */ /* 0x000fe200078e00ff */
[----:B------:R-:W-:Y:S02]  /*18660*/  MOV R8, R6 ;  /* 0x0000000600087202 */ /* 0x000fe40000000f00 */
        /* <DEDUP_REMOVED lines=13> */
.L_x_44038:
        /* <DEDUP_REMOVED lines=13> */
.L_x_44040:
[----:B------:R-:W-:Y:S05]  /*18810*/  BSYNC.RECONVERGENT B2 ;  /* 0x0000000000027941 */ /* 0x000fea0003800200 */
.L_x_44039:
        /* <DEDUP_REMOVED lines=43> */
.L_x_44037:
[----:B------:R-:W-:Y:S05]  /*18ad0*/  BSYNC.RECONVERGENT B1 ;  /* 0x0000000000017941 */ /* 0x000fea0003800200 */
.L_x_44036:
        /* <DEDUP_REMOVED lines=19> */
.L_x_44043:
        /* <DEDUP_REMOVED lines=13> */
.L_x_44045:
[----:B------:R-:W-:Y:S05]  /*18ce0*/  BSYNC.RECONVERGENT B2 ;  /* 0x0000000000027941 */ /* 0x000fea0003800200 */
.L_x_44044:
        /* <DEDUP_REMOVED lines=43> */
.L_x_44042:
[----:B------:R-:W-:Y:S05]  /*18fa0*/  BSYNC.RECONVERGENT B1 ;  /* 0x0000000000017941 */ /* 0x000fea0003800200 */
.L_x_44041:
        /* <DEDUP_REMOVED lines=19> */
.L_x_44048:
        /* <DEDUP_REMOVED lines=13> */
.L_x_44050:
[----:B------:R-:W-:Y:S05]  /*191b0*/  BSYNC.RECONVERGENT B2 ;  /* 0x0000000000027941 */ /* 0x000fea0003800200 */
.L_x_44049:
        /* <DEDUP_REMOVED lines=43> */
.L_x_44047:
[----:B------:R-:W-:Y:S05]  /*19470*/  BSYNC.RECONVERGENT B1 ;  /* 0x0000000000017941 */ /* 0x000fea0003800200 */
.L_x_44046:
[----:B------:R-:W-:Y:S01]  /*19480*/  ISETP.NE.AND P4, PT, R17, 0x1, PT ;  /* 0x000000011100780c */ /* 0x000fe20003f85270 */
[----:B------:R-:W-:Y:S01]  /*19490*/  HADD2.F32 R13, -RZ, R10.H0_H0 ;  /* 0x2000000aff0d7230 */ /* 0x000fe20000004100 */
        /* <DEDUP_REMOVED lines=17> */
.L_x_44053:
        /* <DEDUP_REMOVED lines=13> */
.L_x_44055:
[----:B------:R-:W-:Y:S05]  /*19680*/  BSYNC.RECONVERGENT B2 ;  /* 0x0000000000027941 */ /* 0x000fea0003800200 */
.L_x_44054:
        /* <DEDUP_REMOVED lines=43> */
.L_x_44052:
[----:B------:R-:W-:Y:S05]  /*19940*/  BSYNC.RECONVERGENT B1 ;  /* 0x0000000000017941 */ /* 0x000fea0003800200 */
.L_x_44051:
        /* <DEDUP_REMOVED lines=19> */
.L_x_44058:
        /* <DEDUP_REMOVED lines=13> */
.L_x_44060:
[----:B------:R-:W-:Y:S05]  /*19b50*/  BSYNC.RECONVERGENT B2 ;  /* 0x0000000000027941 */ /* 0x000fea0003800200 */
.L_x_44059:
        /* <DEDUP_REMOVED lines=43> */
.L_x_44057:
[----:B------:R-:W-:Y:S05]  /*19e10*/  BSYNC.RECONVERGENT B1 ;  /* 0x0000000000017941 */ /* 0x000fea0003800200 */
.L_x_44056:
        /* <DEDUP_REMOVED lines=19> */
.L_x_44063:
        /* <DEDUP_REMOVED lines=15> */
.L_x_44065:
[----:B------:R-:W-:Y:S05]  /*1a040*/  BSYNC.RECONVERGENT B2 ;  /* 0x0000000000027941 */ /* 0x000fea0003800200 */
.L_x_44064:
        /* <DEDUP_REMOVED lines=43> */
.L_x_44062:
[----:B------:R-:W-:Y:S05]  /*1a300*/  BSYNC.RECONVERGENT B1 ;  /* 0x0000000000017941 */ /* 0x000fea0003800200 */
.L_x_44061:
        /* <DEDUP_REMOVED lines=16> */
.L_x_44025:
        /* <DEDUP_REMOVED lines=43> */
.L_x_44069:
        /* <DEDUP_REMOVED lines=13> */
.L_x_44071:
[----:B------:R-:W-:Y:S05]  /*1a790*/  BSYNC.RECONVERGENT B2 ;  /* 0x0000000000027941 */ /* 0x000fea0003800200 */
.L_x_44070:
        /* <DEDUP_REMOVED lines=42> */
.L_x_44068:
[----:B------:R-:W-:Y:S05]  /*1aa40*/  BSYNC.RECONVERGENT B1 ;  /* 0x0000000000017941 */ /* 0x000fea0003800200 */
.L_x_44067:
        /* <DEDUP_REMOVED lines=24> */
.L_x_44074:
        /* <DEDUP_REMOVED lines=13> */
.L_x_44076:
[----:B------:R-:W-:Y:S05]  /*1aca0*/  BSYNC.RECONVERGENT B2 ;  /* 0x0000000000027941 */ /* 0x000fea0003800200 */
.L_x_44075:
        /* <DEDUP_REMOVED lines=43> */
.L_x_44073:
[----:B------:R-:W-:Y:S05]  /*1af60*/  BSYNC.RECONVERGENT B1 ;  /* 0x0000000000017941 */ /* 0x000fea0003800200 */
.L_x_44072:
[----:B------:R-:W-:Y:S01]  /*1af70*/  I2FP.F32.U32 R16, R17 ;  /* 0x0000001100107245 */ /* 0x000fe20000201000 */
[----:B------:R-:W-:Y:S01]  /*1af80*/  HADD2.F32 R17, -RZ, R8.H1_H1 ;  /* 0x30000008ff117230 */ /* 0x000fe20000004100 */
        /* <DEDUP_REMOVED lines=20> */
.L_x_44079:
        /* <DEDUP_REMOVED lines=13> */
.L_x_44081:
[----:B------:R-:W-:Y:S05]  /*1b1a0*/  BSYNC.RECONVERGENT B2 ;  /* 0x0000000000027941 */ /* 0x000fea0003800200 */
.L_x_44080:
        /* <DEDUP_REMOVED lines=43> */
.L_x_44078:
[----:B------:R-:W-:Y:S05]  /*1b460*/  BSYNC.RECONVERGENT B1 ;  /* 0x0000000000017941 */ /* 0x000fea0003800200 */
.L_x_44077:
        /* <DEDUP_REMOVED lines=22> */
.L_x_44084:
        /* <DEDUP_REMOVED lines=13> */
.L_x_44086:
[----:B------:R-:W-:Y:S05]  /*1b6a0*/  BSYNC.RECONVERGENT B2 ;  /* 0x0000000000027941 */ /* 0x000fea0003800200 */
.L_x_44085:
        /* <DEDUP_REMOVED lines=43> */
.L_x_44083:
[----:B------:R-:W-:Y:S05]  /*1b960*/  BSYNC.RECONVERGENT B1 ;  /* 0x0000000000017941 */ /* 0x000fea0003800200 */
.L_x_44082:
        /* <DEDUP_REMOVED lines=22> */
.L_x_44089:
        /* <DEDUP_REMOVED lines=13> */
.L_x_44091:
[----:B------:R-:W-:Y:S05]  /*1bba0*/  BSYNC.RECONVERGENT B2 ;  /* 0x0000000000027941 */ /* 0x000fea0003800200 */
.L_x_44090:
        /* <DEDUP_REMOVED lines=43> */
.L_x_44088:
[----:B------:R-:W-:Y:S05]  /*1be60*/  BSYNC.RECONVERGENT B1 ;  /* 0x0000000000017941 */ /* 0x000fea0003800200 */
.L_x_44087:
        /* <DEDUP_REMOVED lines=22> */
.L_x_44094:
        /* <DEDUP_REMOVED lines=13> */
.L_x_44096:
[----:B------:R-:W-:Y:S05]  /*1c0a0*/  BSYNC.RECONVERGENT B2 ;  /* 0x0000000000027941 */ /* 0x000fea0003800200 */
.L_x_44095:
        /* <DEDUP_REMOVED lines=43> */
.L_x_44093:
[----:B------:R-:W-:Y:S05]  /*1c360*/  BSYNC.RECONVERGENT B1 ;  /* 0x0000000000017941 */ /* 0x000fea0003800200 */
.L_x_44092:
        /* <DEDUP_REMOVED lines=22> */
.L_x_44099:
        /* <DEDUP_REMOVED lines=13> */
.L_x_44101:
[----:B------:R-:W-:Y:S05]  /*1c5a0*/  BSYNC.RECONVERGENT B2 ;  /* 0x0000000000027941 */ /* 0x000fea0003800200 */
.L_x_44100:
        /* <DEDUP_REMOVED lines=43> */
.L_x_44098:
[----:B------:R-:W-:Y:S05]  /*1c860*/  BSYNC.RECONVERGENT B1 ;  /* 0x0000000000017941 */ /* 0x000fea0003800200 */
.L_x_44097:
[----:B------:R-:W-:Y:S01]  /*1c870*/  I2FP.F32.U32 R8, R9 ;  /* 0x0000000900087245 */ /* 0x000fe20000201000 */
[----:B------:R-:W-:Y:S01]  /*1c880*/  HADD2.F32 R13, -RZ, R11.H0_H0 ;  /* 0x2000000bff0d7230 */ /* 0x000fe20000004100 */
[----:B------:R-:W-:Y:S01]  /*1c890*/  ISETP.NE.AND P6, PT, R16, 0x1, PT ;  /* 0x000000011000780c */ /* 0x000fe20003fc5270 */
[----:B------:R-:W-:Y:S01]  /*1c8a0*/  BSSY.RECONVERGENT B1, `(.L_x_44102) ;  /* 0x000004e000017945 */ /* 0x000fe20003800200 */
[----:B------:R-:W-:Y:S01]  /*1c8b0*/  MOV R10, R6 ;  /* 0x00000006000a7202 */ /* 0x000fe20000000f00 */
        /* <DEDUP_REMOVED lines=17> */
.L_x_44104:
        /* <DEDUP_REMOVED lines=15> */
.L_x_44106:
[----:B------:R-:W-:Y:S05]  /*1cac0*/  BSYNC.RECONVERGENT B2 ;  /* 0x0000000000027941 */ /* 0x000fea0003800200 */
.L_x_44105:
        /* <DEDUP_REMOVED lines=43> */
.L_x_44103:
[----:B------:R-:W-:Y:S05]  /*1cd80*/  BSYNC.RECONVERGENT B1 ;  /* 0x0000000000017941 */ /* 0x000fea0003800200 */
.L_x_44102:
        /* <DEDUP_REMOVED lines=10> */
.L_x_44066:
        /* <DEDUP_REMOVED lines=16> */
.L_x_44110:
        /* <DEDUP_REMOVED lines=13> */
.L_x_44112:
[----:B------:R-:W-:Y:S05]  /*1d000*/  BSYNC.RECONVERGENT B2 ;  /* 0x0000000000027941 */ /* 0x000fea0003800200 */
.L_x_44111:
        /* <DEDUP_REMOVED lines=43> */
.L_x_44109:
[----:B------:R-:W-:Y:S05]  /*1d2c0*/  BSYNC.RECONVERGENT B1 ;  /* 0x0000000000017941 */ /* 0x000fea0003800200 */
.L_x_44108:
        /* <DEDUP_REMOVED lines=8> */
[----:B------:R-:W-:Y:S01]  /*1d350*/  FSETP.LE.FTZ.AND P1, PT, R13, R148, PT ;  /* 0x000000940d00720b */ /* 0x000fe20003f33000 */
[----:B------:R-:W-:Y:S02]  /*1d360*/  IMAD.MOV.U32 R13, RZ, RZ, R6 ;  /* 0x000000ffff0d7224 */ /* 0x000fe400078e0006 */
        /* <DEDUP_REMOVED lines=11> */
.L_x_44115:
        /* <DEDUP_REMOVED lines=13> */
.L_x_44117:
[----:B------:R-:W-:Y:S05]  /*1d4f0*/  BSYNC.RECONVERGENT B2 ;  /* 0x0000000000027941 */ /* 0x000fea0003800200 */
.L_x_44116:
        /* <DEDUP_REMOVED lines=43> */
.L_x_44114:
[----:B------:R-:W-:Y:S05]  /*1d7b0*/  BSYNC.RECONVERGENT B1 ;  /* 0x0000000000017941 */ /* 0x000fea0003800200 */
.L_x_44113:
        /* <DEDUP_REMOVED lines=19> */
.L_x_44120:
        /* <DEDUP_REMOVED lines=13> */
.L_x_44122:
[----:B------:R-:W-:Y:S05]  /*1d9c0*/  BSYNC.RECONVERGENT B2 ;  /* 0x0000000000027941 */ /* 0x000fea0003800200 */
.L_x_44121:
        /* <DEDUP_REMOVED lines=43> */
.L_x_44119:
[----:B------:R-:W-:Y:S05]  /*1dc80*/  BSYNC.RECONVERGENT B1 ;  /* 0x0000000000017941 */ /* 0x000fea0003800200 */
.L_x_44118:
        /* <DEDUP_REMOVED lines=19> */
.L_x_44125:
        /* <DEDUP_REMOVED lines=13> */
.L_x_44127:
[----:B------:R-:W-:Y:S05]  /*1de90*/  BSYNC.RECONVERGENT B2 ;  /* 0x0000000000027941 */ /* 0x000fea0003800200 */
.L_x_44126:
        /* <DEDUP_REMOVED lines=43> */
.L_x_44124:
[----:B------:R-:W-:Y:S05]  /*1e150*/  BSYNC.RECONVERGENT B1 ;  /* 0x0000000000017941 */ /* 0x000fea0003800200 */
.L_x_44123:
[----:B------:R-:W-:Y:S01]  /*1e160*/  ISETP.NE.AND P3, PT, R16, 0x1, PT ;  /* 0x000000011000780c */ /* 0x000fe20003f65270 */
[----:B------:R-:W-:Y:S01]  /*1e170*/  HADD2.F32 R9, -RZ, R9.H1_H1 ;  /* 0x30000009ff097230 */ /* 0x000fe20000004100 */
[----:B------:R-:W-:Y:S01]  /*1e180*/  I2FP.F32.U32 R8, R8 ;  /* 0x0000000800087245 */ /* 0x000fe20000201000 */
[----:B------:R-:W-:Y:S01]  /*1e190*/  BSSY.RECONVERGENT B1, `(.L_x_44128) ;  /* 0x0000049000017945 */ /* 0x000fe20003800200 */
[----:B------:R-:W-:-:S03]  /*1e1a0*/  IMAD.MOV.U32 R17, RZ, RZ, 0x2 ;  /* 0x00000002ff117424 */ /* 0x000fc600078e00ff */
        /* <DEDUP_REMOVED lines=14> */
.L_x_44130:
        /* <DEDUP_REMOVED lines=13> */
.L_x_44132:
[----:B------:R-:W-:Y:S05]  /*1e360*/  BSYNC.RECONVERGENT B2 ;  /* 0x0000000000027941 */ /* 0x000fea0003800200 */
.L_x_44131:
        /* <DEDUP_REMOVED lines=43> */
.L_x_44129:
[----:B------:R-:W-:Y:S05]  /*1e620*/  BSYNC.RECONVERGENT B1 ;  /* 0x0000000000017941 */ /* 0x000fea0003800200 */
.L_x_44128:
        /* <DEDUP_REMOVED lines=19> */
.L_x_44135:
        /* <DEDUP_REMOVED lines=13> */
.L_x_44137:
[----:B------:R-:W-:Y:S05]  /*1e830*/  BSYNC.RECONVERGENT B2 ;  /* 0x0000000000027941 */ /* 0x000fea0003800200 */
.L_x_44136:
        /* <DEDUP_REMOVED lines=43> */
.L_x_44134:
[----:B------:R-:W-:Y:S05]  /*1eaf0*/  BSYNC.RECONVERGENT B1 ;  /* 0x0000000000017941 */ /* 0x000fea0003800200 */
.L_x_44133:
[----:B------:R-:W-:Y:S01]  /*1eb00*/  ISETP.NE.AND P5, PT, R16, 0x1, PT ;  /* 0x000000011000780c */ /* 0x000fe20003fa5270 */
[----:B------:R-:W-:Y:S01]  /*1eb10*/  HADD2.F32 R13, -RZ, R10.H1_H1 ;  /* 0x3000000aff0d7230 */ /* 0x000fe20000004100 */
        /* <DEDUP_REMOVED lines=17> */
.L_x_44140:
        /* <DEDUP_REMOVED lines=13> */
.L_x_44142:
[----:B------:R-:W-:Y:S05]  /*1ed00*/  BSYNC.RECONVERGENT B2 ;  /* 0x0000000000027941 */ /* 0x000fea0003800200 */
.L_x_44141:
        /* <DEDUP_REMOVED lines=43> */
.L_x_44139:
[----:B------:R-:W-:Y:S05]  /*1efc0*/  BSYNC.RECONVERGENT B1 ;  /* 0x0000000000017941 */ /* 0x000fea0003800200 */
.L_x_44138:
[----:B------:R-:W-:Y:S01]  /*1efd0*/  ISETP.NE.AND P6, PT, R17, 0x1, PT ;  /* 0x000000011100780c */ /* 0x000fe20003fc5270 */
[----:B------:R-:W-:Y:S01]  /*1efe0*/  HADD2.F32 R13, -RZ, R11.H0_H0 ;  /* 0x2000000bff0d7230 */ /* 0x000fe20000004100 */
[----:B------:R-:W-:Y:S01]  /*1eff0*/  I2FP.F32.U32 R8, R9 ;  /* 0x0000000900087245 */ /* 0x000fe20000201000 */
[----:B------:R-:W-:Y:S01]  /*1f000*/  BSSY.RECONVERGENT B1, `(.L_x_44143) ;  /* 0x000004b000017945 */ /* 0x000fe20003800200 */
[----:B------:R-:W-:Y:S02]  /*1f010*/  IMAD.MOV.U32 R10, RZ, RZ, R6 ;  /* 0x000000ffff0a7224 */ /* 0x000fe400078e0006 */
[----:B------:R-:W-:Y:S01]  /*1f020*/  FMUL.FTZ R26, R13, R150 ;  /* 0x000000960d1a7220 */ /* 0x000fe20000410000 */
[----:B------:R-:W-:Y:S01]  /*1f030*/  FFMA.FTZ R9, R8, R149, 1.1641532182693481445e-10 ;  /* 0x2f00000008097423 */ /* 0x000fe20000010095 */
[----:B------:R-:W-:Y:S02]  /*1f040*/  HFMA2 R13, -RZ, RZ, 0, 1.1920928955078125e-07 ;  /* 0x00000002ff0d7431 */ /* 0x000fe400000001ff */
        /* <DEDUP_REMOVED lines=11> */
.L_x_44145:
        /* <DEDUP_REMOVED lines=15> */
.L_x_44147:
[----:B------:R-:W-:Y:S05]  /*1f1f0*/  BSYNC.RECONVERGENT B2 ;  /* 0x0000000000027941 */ /* 0x000fea0003800200 */
.L_x_44146:
        /* <DEDUP_REMOVED lines=43> */
.L_x_44144:
[----:B------:R-:W-:Y:S05]  /*1f4b0*/  BSYNC.RECONVERGENT B1 ;  /* 0x0000000000017941 */ /* 0x000fea0003800200 */
.L_x_44143:
        /* <DEDUP_REMOVED lines=16> */
.L_x_44107:
        /* <DEDUP_REMOVED lines=43> */
.L_x_44151:
        /* <DEDUP_REMOVED lines=13> */
.L_x_44153:
[----:B------:R-:W-:Y:S05]  /*1f940*/  BSYNC.RECONVERGENT B2 ;  /* 0x0000000000027941 */ /* 0x000fea0003800200 */
.L_x_44152:
        /* <DEDUP_REMOVED lines=42> */
.L_x_44150:
[----:B------:R-:W-:Y:S05]  /*1fbf0*/  BSYNC.RECONVERGENT B1 ;  /* 0x0000000000017941 */ /* 0x000fea0003800200 */
.L_x_44149:
        /* <DEDUP_REMOVED lines=24> */
.L_x_44156:
        /* <DEDUP_REMOVED lines=13> */
.L_x_44158:
[----:B------:R-:W-:Y:S05]  /*1fe50*/  BSYNC.RECONVERGENT B2 ;  /* 0x0000000000027941 */ /* 0x000fea0003800200 */
.L_x_44157:
        /* <DEDUP_REMOVED lines=43> */
.L_x_44155:
[----:B------:R-:W-:Y:S05]  /*20110*/  BSYNC.RECONVERGENT B1 ;  /* 0x0000000000017941 */ /* 0x000fea0003800200 */
.L_x_44154:
        /* <DEDUP_REMOVED lines=22> */
.L_x_44161:
        /* <DEDUP_REMOVED lines=13> */
.L_x_44163:
[----:B------:R-:W-:Y:S05]  /*20350*/  BSYNC.RECONVERGENT B2 ;  /* 0x0000000000027941 */ /* 0x000fea0003800200 */
.L_x_44162:
        /* <DEDUP_REMOVED lines=43> */
.L_x_44160:
[----:B------:R-:W-:Y:S05]  /*20610*/  BSYNC.RECONVERGENT B1 ;  /* 0x0000000000017941 */ /* 0x000fea0003800200 */
.L_x_44159:
        /* <DEDUP_REMOVED lines=22> */
.L_x_44166:
        /* <DEDUP_REMOVED lines=13> */
.L_x_44168:
[----:B------:R-:W-:Y:S05]  /*20850*/  BSYNC.RECONVERGENT B2 ;  /* 0x0000000000027941 */ /* 0x000fea0003800200 */
.L_x_44167:
        /* <DEDUP_REMOVED lines=38> */
[----:B------:R-:W-:-:S04]  /*20ac0*/  IMAD.WIDE.U32 R12, R8, -0x2daee0ad, RZ ;  /* 0xd2511f53080c7825 */ /* 0x000fc800078e00ff */
[----:B------:R-:W-:Y:S01]  /*20ad0*/  IMAD.MOV.U32 R8, RZ, RZ, R156 ;  /* 0x000000ffff087224 */ /* 0x000fe200078e009c */
[----:B------:R-:W-:Y:S01]  /*20ae0*/  LOP3.LUT R141, R136, UR32, R13, 0x96, !PT ;  /* 0x00000020888d7c12 */ /* 0x000fe2000f8e960d */
[----:B------:R-:W-:Y:S01]  /*20af0*/  IMAD.MOV.U32 R136, RZ, RZ, RZ ;  /* 0x000000ffff887224 */ /* 0x000fe200078e00ff */
[----:B------:R-:W-:-:S07]  /*20b00*/  MOV R156, R12 ;  /* 0x0000000c009c7202 */ /* 0x000fce0000000f00 */
.L_x_44165:
[----:B------:R-:W-:Y:S05]  /*20b10*/  BSYNC.RECONVERGENT B1 ;  /* 0x0000000000017941 */ /* 0x000fea0003800200 */
.L_x_44164:
        /* <DEDUP_REMOVED lines=22> */
.L_x_44171:
        /* <DEDUP_REMOVED lines=13> */
.L_x_44173:
[----:B------:R-:W-:Y:S05]  /*20d50*/  BSYNC.RECONVERGENT B2 ;  /* 0x0000000000027941 */ /* 0x000fea0003800200 */
.L_x_44172:
        /* <DEDUP_REMOVED lines=43> */
.L_x_44170:
[----:B------:R-:W-:Y:S05]  /*21010*/  BSYNC.RECONVERGENT B1 ;  /* 0x0000000000017941 */ /* 0x000fea0003800200 */
.L_x_44169:
        /* <DEDUP_REMOVED lines=22> */
.L_x_44176:
        /* <DEDUP_REMOVED lines=13> */
.L_x_44178:
[----:B------:R-:W-:Y:S05]  /*21250*/  BSYNC.RECONVERGENT B2 ;  /* 0x0000000000027941 */ /* 0x000fea0003800200 */
.L_x_44177:
        /* <DEDUP_REMOVED lines=43> */
.L_x_44175:
[----:B------:R-:W-:Y:S05]  /*21510*/  BSYNC.RECONVERGENT B1 ;  /* 0x0000000000017941 */ /* 0x000fea0003800200 */
.L_x_44174:
        /* <DEDUP_REMOVED lines=22> */
.L_x_44181:
        /* <DEDUP_REMOVED lines=13> */
.L_x_44183:
[----:B------:R-:W-:Y:S05]  /*21750*/  BSYNC.RECONVERGENT B2 ;  /* 0x0000000000027941 */ /* 0x000fea0003800200 */
.L_x_44182:
        /* <DEDUP_REMOVED lines=43> */
.L_x_44180:
[----:B------:R-:W-:Y:S05]  /*21a10*/  BSYNC.RECONVERGENT B1 ;  /* 0x0000000000017941 */ /* 0x000fea0003800200 */
.L_x_44179:
        /* <DEDUP_REMOVED lines=22> */
.L_x_44186:
        /* <DEDUP_REMOVED lines=15> */
.L_x_44188:
[----:B------:R-:W-:Y:S05]  /*21c70*/  BSYNC.RECONVERGENT B2 ;  /* 0x0000000000027941 */ /* 0x000fea0003800200 */
.L_x_44187:
        /* <DEDUP_REMOVED lines=43> */
.L_x_44185:
[----:B------:R-:W-:Y:S05]  /*21f30*/  BSYNC.RECONVERGENT B1 ;  /* 0x0000000000017941 */ /* 0x000fea0003800200 */
.L_x_44184:
        /* <DEDUP_REMOVED lines=10> */
.L_x_44148:
        /* <DEDUP_REMOVED lines=16> */
.L_x_44192:
        /* <DEDUP_REMOVED lines=13> */
.L_x_44194:
[----:B------:R-:W-:Y:S05]  /*221b0*/  BSYNC.RECONVERGENT B2 ;  /* 0x0000000000027941 */ /* 0x000fea0003800200 */
.L_x_44193:
        /* <DEDUP_REMOVED lines=42> */
.L_x_44191:
[----:B------:R-:W-:Y:S05]  /*22460*/  BSYNC.RECONVERGENT B1 ;  /* 0x0000000000017941 */ /* 0x000fea0003800200 */
.L_x_44190:
        /* <DEDUP_REMOVED lines=21> */
.L_x_44197:
        /* <DEDUP_REMOVED lines=13> */
.L_x_44199:
[----:B------:R-:W-:Y:S05]  /*22690*/  BSYNC.RECONVERGENT B2 ;  /* 0x0000000000027941 */ /* 0x000fea0003800200 */
.L_x_44198:
        /* <DEDUP_REMOVED lines=43> */
.L_x_44196:
[----:B------:R-:W-:Y:S05]  /*22950*/  BSYNC.RECONVERGENT B1 ;  /* 0x0000000000017941 */ /* 0x000fea0003800200 */
.L_x_44195:
        /* <DEDUP_REMOVED lines=19> */
.L_x_44202:
        /* <DEDUP_REMOVED lines=13> */
.L_x_44204:
[----:B------:R-:W-:Y:S05]  /*22b60*/  BSYNC.RECONVERGENT B2 ;  /* 0x0000000000027941 */ /* 0x000fea0003800200 */
.L_x_44203:
        /* <DEDUP_REMOVED lines=43> */
.L_x_44201:
[----:B------:R-:W-:Y:S05]  /*22e20*/  BSYNC.RECONVERGENT B1 ;  /* 0x0000000000017941 */ /* 0x000fea0003800200 */
.L_x_44200:
        /* <DEDUP_REMOVED lines=19> */
.L_x_44207:
        /* <DEDUP_REMOVED lines=13> */
.L_x_44209:
[----:B------:R-:W-:Y:S05]  /*23030*/  BSYNC.RECONVERGENT B2 ;  /* 0x0000000000027941 */ /* 0x000fea0003800200 */
.L_x_44208:
        /* <DEDUP_REMOVED lines=43> */
.L_x_44206:
[----:B------:R-:W-:Y:S05]  /*232f0*/  BSYNC.RECONVERGENT B1 ;  /* 0x0000000000017941 */ /* 0x000fea0003800200 */
.L_x_44205:
[----:B------:R-:W-:Y:S01]  /*23300*/  ISETP.NE.AND P3, PT, R12, 0x1, PT ;  /* 0x000000010c00780c */ /* 0x000fe20003f65270 */
[----:B------:R-:W-:Y:S01]  /*23310*/  HADD2.F32 R9, -RZ, R9.H1_H1 ;  /* 0x30000009ff097230 */ /* 0x000fe20000004100 */
        /* <DEDUP_REMOVED lines=17> */
.L_x_44212:
        /* <DEDUP_REMOVED lines=13> */
.L_x_44214:
[----:B------:R-:W-:Y:S05]  /*23500*/  BSYNC.RECONVERGENT B2 ;  /* 0x0000000000027941 */ /* 0x000fea0003800200 */
.L_x_44213:
        /* <DEDUP_REMOVED lines=43> */
.L_x_44211:
[----:B------:R-:W-:Y:S05]  /*237c0*/  BSYNC.RECONVERGENT B1 ;  /* 0x0000000000017941 */ /* 0x000fea0003800200 */
.L_x_44210:
        /* <DEDUP_REMOVED lines=19> */
.L_x_44217:
        /* <DEDUP_REMOVED lines=13> */
.L_x_44219:
[----:B------:R-:W-:Y:S05]  /*239d0*/  BSYNC.RECONVERGENT B2 ;  /* 0x0000000000027941 */ /* 0x000fea0003800200 */
.L_x_44218:
        /* <DEDUP_REMOVED lines=43> */
.L_x_44216:
[----:B------:R-:W-:Y:S05]  /*23c90*/  BSYNC.RECONVERGENT B1 ;  /* 0x0000000000017941 */ /* 0x000fea0003800200 */
.L_x_44215:
        /* <DEDUP_REMOVED lines=19> */
.L_x_44222:
        /* <DEDUP_REMOVED lines=13> */
.L_x_44224:
[----:B------:R-:W-:Y:S05]  /*23ea0*/  BSYNC.RECONVERGENT B2 ;  /* 0x0000000000027941 */ /* 0x000fea0003800200 */
.L_x_44223:
        /* <DEDUP_REMOVED lines=43> */
.L_x_44221:
[----:B------:R-:W-:Y:S05]  /*24160*/  BSYNC.RECONVERGENT B1 ;  /* 0x0000000000017941 */ /* 0x000fea0003800200 */
.L_x_44220:
[----:B------:R-:W-:Y:S01]  /*24170*/  ISETP.NE.AND P6, PT, R16, 0x1, PT ;  /* 0x000000011000780c */ /* 0x000fe20003fc5270 */
[----:B------:R-:W-:Y:S01]  /*24180*/  HADD2.F32 R13, -RZ, R11.H0_H0 ;  /* 0x2000000bff0d7230 */ /* 0x000fe20000004100 */
        /* <DEDUP_REMOVED lines=17> */
.L_x_44227:
        /* <DEDUP_REMOVED lines=15> */
.L_x_44229:
[----:B------:R-:W-:Y:S05]  /*24390*/  BSYNC.RECONVERGENT B2 ;  /* 0x0000000000027941 */ /* 0x000fea0003800200 */
.L_x_44228:
        /* <DEDUP_REMOVED lines=43> */
.L_x_44226:
[----:B------:R-:W-:Y:S05]  /*24650*/  BSYNC.RECONVERGENT B1 ;  /* 0x0000000000017941 */ /* 0x000fea0003800200 */
.L_x_44225:
        /* <DEDUP_REMOVED lines=16> */
.L_x_44189:
[----:B------:R-:W-:Y:S01]  /*24760*/  SEL R8, RZ, 0x1000000, !P6 ;  /* 0x01000000ff087807 */ /* 0x000fe20007000000 */
[----:B------:R-:W-:Y:S01]  /*24770*/  IMAD.WIDE.U32 R10, R153, 0x20, R160 ;  /* 0x00000020990a7825 */ /* 0x000fe200078e00a0 */
[----:B------:R-:W-:Y:S02]  /*24780*/  SEL R9, RZ, 0x10000, !P5 ;  /* 0x00010000ff097807 */ /* 0x000fe40006800000 */
[----:B------:R-:W-:Y:S02]  /*24790*/  SEL R136, RZ, 0x100, !P4 ;  /* 0x00000100ff887807 */ /* 0x000fe40006000000 */
[----:B------:R-:W-:Y:S01]  /*247a0*/  SEL R12, RZ, 0x1000000, !P2 ;  /* 0x01000000ff0c7807 */ /* 0x000fe20005000000 */
[----:B------:R-:W-:Y:S01]  /*247b0*/  STG.E.128 desc[UR8][R10.64], R20 ;  /* 0x000000140a007986 */ /* 0x000fe2000c101d08 */
[----:B------:R-:W-:Y:S02]  /*247c0*/  LOP3.LUT R136, R136, R8, R9, 0xfe, !PT ;  /* 0x0000000888887212 */ /* 0x000fe400078efe09 */
[----:B------:R-:W-:Y:S01]  /*247d0*/  SEL R9, RZ, 0x10000, !P1 ;  /* 0x00010000ff097807 */ /* 0x000fe20004800000 */
[----:B------:R0:W-:Y:S01]  /*247e0*/  STG.E.128 desc[UR8][R10.64+0x10], R16 ;  /* 0x000010100a007986 */ /* 0x0001e2000c101d08 */
[----:B------:R-:W-:-:S02]  /*247f0*/  SEL R8, RZ, 0x100, !P0 ;  /* 0x00000100ff087807 */ /* 0x000fc40004000000 */
[----:B------:R-:W-:Y:S02]  /*24800*/  LOP3.LUT P5, RZ, R146, 0x2, RZ, 0xc0, !PT ;  /* 0x0000000292ff7812 */ /* 0x000fe400078ac0ff */
[----:B------:R-:W-:Y:S02]  /*24810*/  LOP3.LUT R8, R8, R12, R9, 0xfe, !PT ;  /* 0x0000000c08087212 */ /* 0x000fe400078efe09 */
[----:B------:R-:W-:Y:S02]  /*24820*/  IADD3 R155, PT, PT, R4, 0xe0, RZ ;  /* 0x000000e0049b7810 */ /* 0x000fe40007ffe0ff */
[----:B------:R-:W-:Y:S02]  /*24830*/  SEL R9, RZ, 0x1, !P3 ;  /* 0x00000001ff097807 */ /* 0x000fe40005800000 */
[----:B------:R-:W-:Y:S01]  /*24840*/  SEL R13, RZ, 0x1, !P5 ;  /* 0x00000001ff0d7807 */ /* 0x000fe20006800000 */
[----:B------:R-:W-:Y:S01]  /*24850*/  IMAD.WIDE.U32 R14, R155, 0x10, R14 ;  /* 0x000000109b0e7825 */ /* 0x000fe200078e000e */
[----:B------:R-:W-:-:S02]  /*24860*/  LOP3.LUT R9, R136, R9, RZ, 0xfc, !PT ;  /* 0x0000000988097212 */ /* 0x000fc400078efcff */
[----:B------:R-:W-:Y:S02]  /*24870*/  LOP3.LUT R8, R8, R13, RZ, 0xfc, !PT ;  /* 0x0000000d08087212 */ /* 0x000fe400078efcff */
[----:B------:R-:W-:Y:S01]  /*24880*/  LOP3.LUT P6, RZ, R146, 0x4, RZ, 0xc0, !PT ;  /* 0x0000000492ff7812 */ /* 0x000fe200078cc0ff */
[----:B0-----:R-:W-:-:S05]  /*24890*/  IMAD.WIDE.U32 R10, R153, 0x8, R158 ;  /* 0x00000008990a7825 */ /* 0x001fca00078e009e */
[----:B------:R0:W-:Y:S04]  /*248a0*/  STG.E.64 desc[UR8][R10.64], R8 ;  /* 0x000000080a007986 */ /* 0x0001e8000c101b08 */
[----:B------:R-:W5:Y:S03]  /*248b0*/  LDG.E.128 R12, desc[UR8][R14.64] ;  /* 0x000000080e0c7981 */ /* 0x000f66000c1e1d00 */
[----:B------:R-:W-:Y:S05]  /*248c0*/  @!P6 BRA `(.L_x_44230) ;  /* 0x000000280030e947 */ /* 0x000fea0003800000 */
        /* <DEDUP_REMOVED lines=20> */
.L_x_44233:
        /* <DEDUP_REMOVED lines=13> */
.L_x_44235:
[----:B------:R-:W-:Y:S05]  /*24ae0*/  BSYNC.RECONVERGENT B2 ;  /* 0x0000000000027941 */ /* 0x000fea0003800200 */
.L_x_44234:
        /* <DEDUP_REMOVED lines=34> */
[----:B------:R-:W-:Y:S01]  /*24d10*/  IMAD.MOV.U32 R165, RZ, RZ, R156 ;  /* 0x000000ffffa57224 */ /* 0x000fe200078e009c */
[----:B------:R-:W-:-:S05]  /*24d20*/  LOP3.LUT R162, R162, UR29, R141, 0x96, !PT ;  /* 0x0000001da2a27c12 */ /* 0x000fca000f8e968d */
[----:B------:R-:W-:-:S04]  /*24d30*/  IMAD.WIDE.U32 R162, R162, -0x2daee0ad, RZ ;  /* 0xd2511f53a2a27825 */ /* 0x000fc800078e00ff */
[----:B------:R-:W-:Y:S01]  /*24d40*/  IMAD.MOV.U32 R154, RZ, RZ, R162 ;  /* 0x000000ffff9a7224 */ /* 0x000fe200078e00a2 */
[----:B------:R-:W-:Y:S01]  /*24d50*/  LOP3.LUT R141, R164, UR32, R163, 0x96, !PT ;  /* 0x00000020a48d7c12 */ /* 0x000fe2000f8e96a3 */
[----:B------:R-:W-:-:S04]  /*24d60*/  IMAD.WIDE.U32 R162, R6, -0x326172a9, RZ ;  /* 0xcd9e8d5706a27825 */ /* 0x000fc800078e00ff */
[----:B------:R-:W-:Y:S01]  /*24d70*/  HFMA2 R164, -RZ, RZ, 0, 0 ;  /* 0x00000000ffa47431 */ /* 0x000fe200000001ff */
[----:B------:R-:W-:Y:S02]  /*24d80*/  LOP3.LUT R140, R140, UR31, R163, 0x96, !PT ;  /* 0x0000001f8c8c7c12 */ /* 0x000fe4000f8e96a3 */
[----:B------:R-:W-:-:S07]  /*24d90*/  MOV R6, R162 ;  /* 0x000000a200067202 */ /* 0x000fce0000000f00 */
.L_x_44232:
[----:B------:R-:W-:Y:S05]  /*24da0*/  BSYNC.RECONVERGENT B1 ;  /* 0x0000000000017941 */ /* 0x000fea0003800200 */
.L_x_44231:
[----:B------:R-:W-:Y:S01]  /*24db0*/  I2FP.F32.U32 R156, R165 ;  /* 0x000000a5009c7245 */ /* 0x000fe20000201000 */
[----:B------:R-:W-:Y:S01]  /*24dc0*/  BSSY.RECONVERGENT B1, `(.L_x_44236) ;  /* 0x0000050000017945 */ /* 0x000fe20003800200 */
[----:B------:R-:W-:Y:S02]  /*24dd0*/  ISETP.NE.AND P1, PT, R164, 0x1, PT ;  /* 0x00000001a400780c */ /* 0x000fe40003f25270 */
        /* <DEDUP_REMOVED lines=21> */
.L_x_44238:
        /* <DEDUP_REMOVED lines=13> */
.L_x_44240:
[----:B------:R-:W-:Y:S05]  /*25000*/  BSYNC.RECONVERGENT B2 ;  /* 0x0000000000027941 */ /* 0x000fea0003800200 */
.L_x_44239:
        /* <DEDUP_REMOVED lines=38> */
[----:B------:R-:W-:Y:S02]  /*25270*/  IMAD.MOV.U32 R154, RZ, RZ, R156 ;  /* 0x000000ffff9a7224 */ /* 0x000fe400078e009c */
[----:B------:R-:W-:-:S05]  /*25280*/  IMAD.WIDE.U32 R156, R6, -0x326172a9, RZ ;  /* 0xcd9e8d57069c7825 */ /* 0x000fca00078e00ff */
[----:B------:R-:W-:Y:S01]  /*25290*/  LOP3.LUT R140, R140, UR31, R157, 0x96, !PT ;  /* 0x0000001f8c8c7c12 */ /* 0x000fe2000f8e969d */
[----:B------:R-:W-:Y:S01]  /*252a0*/  IMAD.MOV.U32 R157, RZ, RZ, RZ ;  /* 0x000000ffff9d7224 */ /* 0x000fe200078e00ff */
[----:B------:R-:W-:-:S07]  /*252b0*/  MOV R6, R156 ;  /* 0x0000009c00067202 */ /* 0x000fce0000000f00 */
.L_x_44237:
[----:B------:R-:W-:Y:S05]  /*252c0*/  BSYNC.RECONVERGENT B1 ;  /* 0x0000000000017941 */ /* 0x000fea0003800200 */
.L_x_44236:
        /* <DEDUP_REMOVED lines=22> */
.L_x_44243:
        /* <DEDUP_REMOVED lines=13> */
.L_x_44245:
[----:B------:R-:W-:Y:S05]  /*25500*/  BSYNC.RECONVERGENT B2 ;  /* 0x0000000000027941 */ /* 0x000fea0003800200 */
.L_x_44244:
        /* <DEDUP_REMOVED lines=43> */
.L_x_44242:
[----:B------:R-:W-:Y:S05]  /*257c0*/  BSYNC.RECONVERGENT B1 ;  /* 0x0000000000017941 */ /* 0x000fea0003800200 */
.L_x_44241:
        /* <DEDUP_REMOVED lines=22> */
.L_x_44248:
        /* <DEDUP_REMOVED lines=13> */
.L_x_44250:
[----:B------:R-:W-:Y:S05]  /*25a00*/  BSYNC.RECONVERGENT B2 ;  /* 0x0000000000027941 */ /* 0x000fea0003800200 */
.L_x_44249:
        /* <DEDUP_REMOVED lines=40> */
[----:B------:R-:W-:Y:S01]  /*25c90*/  IMAD.MOV.U32 R162, RZ, RZ, RZ ;  /* 0x000000ffffa27224 */ /* 0x000fe200078e00ff */
[----:B------:R-:W-:Y:S02]  /*25ca0*/  LOP3.LUT R140, R140, UR31, R157, 0x96, !PT ;  /* 0x0000001f8c8c7c12 */ /* 0x000fe4000f8e969d */
[----:B------:R-:W-:-:S07]  /*25cb0*/  MOV R6, R156 ;  /* 0x0000009c00067202 */ /* 0x000fce0000000f00 */
.L_x_44247:
[----:B------:R-:W-:Y:S05]  /*25cc0*/  BSYNC.RECONVERGENT B1 ;  /* 0x0000000000017941 */ /* 0x000fea0003800200 */
.L_x_44246:
        /* <DEDUP_REMOVED lines=22> */
.L_x_44253:
        /* <DEDUP_REMOVED lines=13> */
.L_x_44255:
[----:B------:R-:W-:Y:S05]  /*25f00*/  BSYNC.RECONVERGENT B2 ;  /* 0x0000000000027941 */ /* 0x000fea0003800200 */
.L_x_44254:
        /* <DEDUP_REMOVED lines=41> */
[----:B------:R-:W-:Y:S01]  /*261a0*/  LOP3.LUT R140, R140, UR31, R157, 0x96, !PT ;  /* 0x0000001f8c8c7c12 */ /* 0x000fe2000f8e969d */
[----:B------:R-:W-:-:S07]  /*261b0*/  IMAD.MOV.U32 R154, RZ, RZ, R12 ;  /* 0x000000ffff9a7224 */ /* 0x000fce00078e000c */
.L_x_44252:
[----:B------:R-:W-:Y:S05]  /*261c0*/  BSYNC.RECONVERGENT B1 ;  /* 0x0000000000017941 */ /* 0x000fea0003800200 */
.L_x_44251:
        /* <DEDUP_REMOVED lines=22> */
.L_x_44258:
        /* <DEDUP_REMOVED lines=13> */
.L_x_44260:
[----:B------:R-:W-:Y:S05]  /*26400*/  BSYNC.RECONVERGENT B2 ;  /* 0x0000000000027941 */ /* 0x000fea0003800200 */
.L_x_44259:
        /* <DEDUP_REMOVED lines=40> */
[----:B------:R-:W-:Y:S02]  /*26690*/  LOP3.LUT R140, R140, UR31, R157, 0x96, !PT ;  /* 0x0000001f8c8c7c12 */ /* 0x000fe4000f8e969d */
[----:B------:R-:W-:Y:S02]  /*266a0*/  MOV R6, R156 ;  /* 0x0000009c00067202 */ /* 0x000fe40000000f00 */
[----:B------:R-:W-:-:S07]  /*266b0*/  MOV R154, R12 ;  /* 0x0000000c009a7202 */ /* 0x000fce0000000f00 */
.L_x_44257:
[----:B------:R-:W-:Y:S05]  /*266c0*/  BSYNC.RECONVERGENT B1 ;  /* 0x0000000000017941 */ /* 0x000fea0003800200 */
.L_x_44256:
        /* <DEDUP_REMOVED lines=22> */
.L_x_44263:
        /* <DEDUP_REMOVED lines=13> */
.L_x_44265:
[----:B------:R-:W-:Y:S05]  /*26900*/  BSYNC.RECONVERGENT B2 ;  /* 0x0000000000027941 */ /* 0x000fea0003800200 */
.L_x_44264:
        /* <DEDUP_REMOVED lines=43> */
.L_x_44262:
[----:B------:R-:W-:Y:S05]  /*26bc0*/  BSYNC.RECONVERGENT B1 ;  /* 0x0000000000017941 */ /* 0x000fea0003800200 */
.L_x_44261:
[----:B------:R-:W-:Y:S01]  /*26bd0*/  I2FP.F32.U32 R12, R13 ;  /* 0x0000000d000c7245 */ /* 0x000fe20000201000 */
[----:B------:R-:W-:Y:S01]  /*26be0*/  HADD2.F32 R157, -RZ, R15.H0_H0 ;  /* 0x2000000fff9d7230 */ /* 0x000fe20000004100 */
[----:B------:R-:W-:Y:S01]  /*26bf0*/  ISETP.NE.AND P6, PT, R14, 0x1, PT ;  /* 0x000000010e00780c */ /* 0x000fe20003fc5270 */
[----:B------:R-:W-:Y:S02]  /*26c00*/  BSSY.RECONVERGENT B1, `(.L_x_44266) ;  /* 0x000004e000017945 */ /* 0x000fe40003800200 */
        /* <DEDUP_REMOVED lines=18> */
.L_x_44268:
        /* <DEDUP_REMOVED lines=15> */
.L_x_44270:
[----:B------:R-:W-:Y:S05]  /*26e20*/  BSYNC.RECONVERGENT B2 ;  /* 0x0000000000027941 */ /* 0x000fea0003800200 */
.L_x_44269:
        /* <DEDUP_REMOVED lines=43> */
.L_x_44267:
[----:B------:R-:W-:Y:S05]  /*270e0*/  BSYNC.RECONVERGENT B1 ;  /* 0x0000000000017941 */ /* 0x000fea0003800200 */
.L_x_44266:
        /* <DEDUP_REMOVED lines=10> */
.L_x_44230:
        /* <DEDUP_REMOVED lines=16> */
.L_x_44274:
        /* <DEDUP_REMOVED lines=13> */
.L_x_44276:
[----:B------:R-:W-:Y:S05]  /*27360*/  BSYNC.RECONVERGENT B2 ;  /* 0x0000000000027941 */ /* 0x000fea0003800200 */
.L_x_44275:
        /* <DEDUP_REMOVED lines=43> */
.L_x_44273:
[----:B------:R-:W-:Y:S05]  /*27620*/  BSYNC.RECONVERGENT B1 ;  /* 0x0000000000017941 */ /* 0x000fea0003800200 */
.L_x_44272:
[----:B------:R-:W-:Y:S01]  /*27630*/  I2FP.F32.U32 R8, R8 ;  /* 0x0000000800087245 */ /* 0x000fe20000201000 */
[----:B------:R-:W-:Y:S01]  /*27640*/  BSSY.RECONVERGENT B1, `(.L_x_44277) ;  /* 0x000004d000017945 */ /* 0x000fe20003800200 */
[----:B------:R-:W-:Y:S01]  /*27650*/  ISETP.NE.AND P0, PT, R10, 0x1, PT ;  /* 0x000000010a00780c */ /* 0x000fe20003f05270 */
[----:B------:R-:W-:Y:S01]  /*27660*/  HFMA2 R138, -RZ, RZ, 0, 1.1920928955078125e-07 ;  /* 0x00000002ff8a7431 */ /* 0x000fe200000001ff */
[----:B------:R-:W-:Y:S01]  /*27670*/  LOP3.LUT R146, R146, 0xfffffffd, RZ, 0xc0, !PT ;  /* 0xfffffffd92927812 */ /* 0x000fe200078ec0ff */
[----:B------:R-:W-:-:S05]  /*27680*/  FFMA.FTZ R9, R8, R149, 1.1641532182693481445e-10 ;  /* 0x2f00000008097423 */ /* 0x000fca0000010095 */
[----:B------:R-:W-:Y:S01]  /*27690*/  FSETP.LE.FTZ.AND P1, PT, R9, R148, PT ;  /* 0x000000940900720b */ /* 0x000fe20003f33000 */
[----:B-----5:R-:W-:-:S05]  /*276a0*/  HADD2.F32 R9, -RZ, R12.H0_H0 ;  /* 0x2000000cff097230 */ /* 0x020fca0000004100 */
[----:B------:R-:W-:Y:S01]  /*276b0*/  FMUL.FTZ R136, R9, R150 ;  /* 0x0000009609887220 */ /* 0x000fe20000410000 */
[----:B------:R-:W-:-:S03]  /*276c0*/  IMAD.MOV.U32 R9, RZ, RZ, R6 ;  /* 0x000000ffff097224 */ /* 0x000fc600078e0006 */
[----:B------:R-:W-:-:S03]  /*276d0*/  FMUL.FTZ R136, R136, R147 ;  /* 0x0000009388887220 */ /* 0x000fc60000410000 */
        /* <DEDUP_REMOVED lines=10> */
.L_x_44279:
        /* <DEDUP_REMOVED lines=13> */
.L_x_44281:
[----:B------:R-:W-:Y:S05]  /*27850*/  BSYNC.RECONVERGENT B2 ;  /* 0x0000000000027941 */ /* 0x000fea0003800200 */
.L_x_44280:
        /* <DEDUP_REMOVED lines=34> */
[----:B------:R-:W-:Y:S01]  /*27a80*/  HFMA2 R138, -RZ, RZ, 0, 0 ;  /* 0x00000000ff8a7431 */ /* 0x000fe200000001ff */
        /* <DEDUP_REMOVED lines=8> */
.L_x_44278:
[----:B------:R-:W-:Y:S05]  /*27b10*/  BSYNC.RECONVERGENT B1 ;  /* 0x0000000000017941 */ /* 0x000fea0003800200 */
.L_x_44277:
        /* <DEDUP_REMOVED lines=19> */
.L_x_44284:
        /* <DEDUP_REMOVED lines=13> */
.L_x_44286:
[----:B------:R-:W-:Y:S05]  /*27d20*/  BSYNC.RECONVERGENT B2 ;  /* 0x0000000000027941 */ /* 0x000fea0003800200 */
.L_x_44285:
        /* <DEDUP_REMOVED lines=43> */
.L_x_44283:
[----:B------:R-:W-:Y:S05]  /*27fe0*/  BSYNC.RECONVERGENT B1 ;  /* 0x0000000000017941 */ /* 0x000fea0003800200 */
.L_x_44282:
[----:B------:R-:W-:Y:S01]  /*27ff0*/  I2FP.F32.U32 R8, R9 ;  /* 0x0000000900087245 */ /* 0x000fe20000201000 */
[----:B------:R-:W-:Y:S01]  /*28000*/  BSSY.RECONVERGENT B1, `(.L_x_44287) ;  /* 0x000004b000017945 */ /* 0x000fe20003800200 */
[----:B------:R-:W-:Y:S01]  /*28010*/  ISETP.NE.AND P2, PT, R10, 0x1, PT ;  /* 0x000000010a00780c */ /* 0x000fe20003f45270 */
[----:B------:R-:W-:Y:S02]  /*28020*/  HFMA2 R11, -RZ, RZ, 0, 1.1920928955078125e-07 ;  /* 0x00000002ff0b7431 */ /* 0x000fe400000001ff */
[----:B------:R-:W-:-:S05]  /*28030*/  FFMA.FTZ R9, R8, R149, 1.1641532182693481445e-10 ;  /* 0x2f00000008097423 */ /* 0x000fca0000010095 */
[----:B------:R-:W-:Y:S01]  /*28040*/  FSETP.LE.FTZ.AND P1, PT, R9, R148, PT ;  /* 0x000000940900720b */ /* 0x000fe20003f33000 */
[----:B------:R-:W-:-:S05]  /*28050*/  HADD2.F32 R9, -RZ, R13.H0_H0 ;  /* 0x2000000dff097230 */ /* 0x000fca0000004100 */
[----:B------:R-:W-:Y:S01]  /*28060*/  FMUL.FTZ R138, R9, R150 ;  /* 0x00000096098a7220 */ /* 0x000fe20000410000 */
[----:B------:R-:W-:-:S03]  /*28070*/  IMAD.MOV.U32 R9, RZ, RZ, R6 ;  /* 0x000000ffff097224 */ /* 0x000fc600078e0006 */
[----:B------:R-:W-:Y:S01]  /*28080*/  FMUL.FTZ R138, R138, R147 ;  /* 0x000000938a8a7220 */ /* 0x000fe20000410000 */
        /* <DEDUP_REMOVED lines=9> */
.L_x_44289:
        /* <DEDUP_REMOVED lines=13> */
.L_x_44291:
[----:B------:R-:W-:Y:S05]  /*281f0*/  BSYNC.RECONVERGENT B2 ;  /* 0x0000000000027941 */ /* 0x000fea0003800200 */
.L_x_44290:
        /* <DEDUP_REMOVED lines=43> */
.L_x_44288:
[----:B------:R-:W-:Y:S05]  /*284b0*/  BSYNC.RECONVERGENT B1 ;  /* 0x0000000000017941 */ /* 0x000fea0003800200 */
.L_x_44287:
        /* <DEDUP_REMOVED lines=19> */
.L_x_44294:
        /* <DEDUP_REMOVED lines=13> */
.L_x_44296:
[----:B------:R-:W-:Y:S05]  /*286c0*/  BSYNC.RECONVERGENT B2 ;  /* 0x0000000000027941 */ /* 0x000fea0003800200 */
.L_x_44295:
        /* <DEDUP_REMOVED lines=43> */
.L_x_44293:
[----:B------:R-:W-:Y:S05]  /*28980*/  BSYNC.RECONVERGENT B1 ;  /* 0x0000000000017941 */ /* 0x000fea0003800200 */
.L_x_44292:
        /* <DEDUP_REMOVED lines=19> */
.L_x_44299:
        /* <DEDUP_REMOVED lines=13> */
.L_x_44301:
[----:B------:R-:W-:Y:S05]  /*28b90*/  BSYNC.RECONVERGENT B2 ;  /* 0x0000000000027941 */ /* 0x000fea0003800200 */
.L_x_44300:
        /* <DEDUP_REMOVED lines=43> */
.L_x_44298:
[----:B------:R-:W-:Y:S05]  /*28e50*/  BSYNC.RECONVERGENT B1 ;  /* 0x0000000000017941 */ /* 0x000fea0003800200 */
.L_x_44297:
        /* <DEDUP_REMOVED lines=19> */
.L_x_44304:
        /* <DEDUP_REMOVED lines=13> */
.L_x_44306:
[----:B------:R-:W-:Y:S05]  /*29060*/  BSYNC.RECONVERGENT B2 ;  /* 0x0000000000027941 */ /* 0x000fea0003800200 */
.L_x_44305:
        /* <DEDUP_REMOVED lines=43> */
.L_x_44303:
[----:B------:R-:W-:Y:S05]  /*29320*/  BSYNC.RECONVERGENT B1 ;  /* 0x0000000000017941 */ /* 0x000fea0003800200 */
.L_x_44302:
[----:B------:R-:W-:Y:S01]  /*29330*/  ISETP.NE.AND P6, PT, R10, 0x1, PT ;  /* 0x000000010a00780c */ /* 0x000fe20003fc5270 */
[----:B------:R-:W-:Y:S01]  /*29340*/  HADD2.F32 R11, -RZ, R15.H0_H0 ;  /* 0x2000000fff0b7230 */ /* 0x000fe20000004100 */
[----:B------:R-:W-:Y:S01]  /*29350*/  I2FP.F32.U32 R8, R9 ;  /* 0x0000000900087245 */ /* 0x000fe20000201000 */
[----:B------:R-:W-:Y:S01]  /*29360*/  BSSY.RECONVERGENT B1, `(.L_x_44307) ;  /* 0x000004b000017945 */ /* 0x000fe20003800200 */
[----:B------:R-:W-:-:S03]  /*29370*/  HFMA2 R12, -RZ, RZ, 0, 1.1920928955078125e-07 ;  /* 0x00000002ff0c7431 */ /* 0x000fc600000001ff */
[----:B------:R-:W-:Y:S01]  /*29380*/  FFMA.FTZ R9, R8, R149, 1.1641532182693481445e-10 ;  /* 0x2f00000008097423 */ /* 0x000fe20000010095 */
[----:B------:R-:W-:-:S04]  /*29390*/  FMUL.FTZ R8, R11, R150 ;  /* 0x000000960b087220 */ /* 0x000fc80000410000 */
[----:B------:R-:W-:Y:S01]  /*293a0*/  FSETP.LE.FTZ.AND P5, PT, R9, R148, PT ;  /* 0x000000940900720b */ /* 0x000fe20003fb3000 */
[----:B------:R-:W-:Y:S01]  /*293b0*/  FMUL.FTZ R13, R8, R147 ;  /* 0x00000093080d7220 */ /* 0x000fe20000410000 */
[----:B------:R-:W-:Y:S01]  /*293c0*/  IMAD.MOV.U32 R9, RZ, RZ, R6 ;  /* 0x000000ffff097224 */ /* 0x000fe200078e0006 */
        /* <DEDUP_REMOVED lines=9> */
.L_x_44309:
        /* <DEDUP_REMOVED lines=15> */
.L_x_44311:
[----:B------:R-:W-:Y:S05]  /*29550*/  BSYNC.RECONVERGENT B2 ;  /* 0x0000000000027941 */ /* 0x000fea0003800200 */
.L_x_44310:
        /* <DEDUP_REMOVED lines=43> */
.L_x_44308:
[----:B------:R-:W-:Y:S05]  /*29810*/  BSYNC.RECONVERGENT B1 ;  /* 0x0000000000017941 */ /* 0x000fea0003800200 */
.L_x_44307:
[----:B------:R-:W-:Y:S01]  /*29820*/  HADD2.F32 R15, -RZ, R15.H1_H1 ;  /* 0x3000000fff0f7230 */ /* 0x000fe20000004100 */
[----:B------:R-:W-:Y:S02]  /*29830*/  I2FP.F32.U32 R8, R9 ;  /* 0x0000000900087245 */ /* 0x000fe40000201000 */
[----:B------:R-:W-:Y:S02]  /*29840*/  LOP3.LUT P6, RZ, R146, 0x2, RZ, 0xc0, !PT ;  /* 0x0000000292ff7812 */ /* 0x000fe400078cc0ff */
[----:B------:R-:W-:Y:S01]  /*29850*/  FMUL.FTZ R150, R15, R150 ;  /* 0x000000960f967220 */ /* 0x000fe20000410000 */
[----:B------:R-:W-:Y:S01]  /*29860*/  FFMA.FTZ R149, R8, R149, 1.1641532182693481445e-10 ;  /* 0x2f00000008957423 */ /* 0x000fe20000010095 */
[----:B------:R-:W-:Y:S02]  /*29870*/  FSEL R136, R136, RZ, P6 ;  /* 0x000000ff88887208 */ /* 0x000fe40003000000 */
[----:B------:R-:W-:Y:S01]  /*29880*/  FMUL.FTZ R150, R150, R147 ;  /* 0x0000009396967220 */ /* 0x000fe20000410000 */
[----:B------:R-:W-:-:S02]  /*29890*/  FSEL R137, R137, RZ, P0 ;  /* 0x000000ff89897208 */ /* 0x000fc40000000000 */
[----:B------:R-:W-:Y:S02]  /*298a0*/  FSETP.GTU.FTZ.AND P6, PT, R149, R148, PT ;  /* 0x000000949500720b */ /* 0x000fe40003fdc000 */
[----:B------:R-:W-:Y:S02]  /*298b0*/  FSEL R138, R138, RZ, P1 ;  /* 0x000000ff8a8a7208 */ /* 0x000fe40000800000 */
[----:B------:R-:W-:Y:S02]  /*298c0*/  FSEL R11, R150, RZ, !P6 ;  /* 0x000000ff960b7208 */ /* 0x000fe40007000000 */
[----:B------:R-:W-:Y:S02]  /*298d0*/  PLOP3.LUT P6, PT, P6, PT, PT, 0x8, 0x80 ;  /* 0x000000000080781c */ /* 0x000fe400037ce170 */
[----:B------:R-:W-:Y:S02]  /*298e0*/  FSEL R139, R139, RZ, P2 ;  /* 0x000000ff8b8b7208 */ /* 0x000fe40001000000 */
[----:B------:R-:W-:-:S02]  /*298f0*/  FSEL R8, R156, RZ, P3 ;  /* 0x000000ff9c087208 */ /* 0x000fc40001800000 */
[----:B------:R-:W-:Y:S02]  /*29900*/  FSEL R9, R14, RZ, P4 ;  /* 0x000000ff0e097208 */ /* 0x000fe40002000000 */
[----:B------:R-:W-:-:S07]  /*29910*/  FSEL R10, R13, RZ, P5 ;  /* 0x000000ff0d0a7208 */ /* 0x000fce0002800000 */
.L_x_44271:
[----:B------:R-:W-:Y:S01]  /*29920*/  SEL R13, RZ, 0x1000000, !P6 ;  /* 0x01000000ff0d7807 */ /* 0x000fe20007000000 */
[----:B------:R-:W-:Y:S01]  /*29930*/  FADD.FTZ R148, RZ, R68 ;  /* 0x00000044ff947221 */ /* 0x000fe20000010000 */
[----:B------:R-:W-:Y:S01]  /*29940*/  SEL R14, RZ, 0x10000, !P5 ;  /* 0x00010000ff0e7807 */ /* 0x000fe20006800000 */
[C---:B------:R-:W-:Y:S01]  /*29950*/  IMAD.WIDE.U32 R160, R155.reuse, 0x20, R160 ;  /* 0x000000209ba07825 */ /* 0x040fe200078e00a0 */
[----:B------:R-:W-:Y:S01]  /*29960*/  SEL R147, RZ, 0x100, !P4 ;  /* 0x00000100ff937807 */ /* 0x000fe20006000000 */
[----:B------:R-:W-:Y:S01]  /*29970*/  UMOV UR4, 0xffffffff ;  /* 0xffffffff00047882 */ /* 0x000fe20000000000 */
[----:B------:R-:W-:Y:S01]  /*29980*/  SEL R15, RZ, 0x1000000, !P2 ;  /* 0x01000000ff0f7807 */ /* 0x000fe20005000000 */
[----:B------:R-:W-:Y:S01]  /*29990*/  IMAD.WIDE.U32 R158, R155, 0x8, R158 ;  /* 0x000000089b9e7825 */ /* 0x000fe200078e009e */
[----:B------:R-:W-:Y:S01]  /*299a0*/  LOP3.LUT R147, R147, R13, R14, 0xfe, !PT ;  /* 0x0000000d93937212 */ /* 0x000fe200078efe0e */
[----:B------:R-:W-:Y:S01]  /*299b0*/  STG.E.128 desc[UR8][R160.64], R136 ;  /* 0x00000088a0007986 */ /* 0x000fe2000c101d08 */
[----:B------:R-:W-:-:S02]  /*299c0*/  SEL R14, RZ, 0x10000, !P1 ;  /* 0x00010000ff0e7807 */ /* 0x000fc40004800000 */
[----:B------:R-:W-:Y:S01]  /*299d0*/  SEL R13, RZ, 0x100, !P0 ;  /* 0x00000100ff0d7807 */ /* 0x000fe20004000000 */
[----:B------:R-:W-:Y:S01]  /*299e0*/  STG.E.128 desc[UR8][R160.64+0x10], R8 ;  /* 0x00001008a0007986 */ /* 0x000fe2000c101d08 */
[----:B------:R-:W-:Y:S02]  /*299f0*/  LOP3.LUT P6, RZ, R146, 0x2, RZ, 0xc0, !PT ;  /* 0x0000000292ff7812 */ /* 0x000fe400078cc0ff */
[----:B------:R-:W-:Y:S02]  /*29a00*/  LOP3.LUT R13, R13, R15, R14, 0xfe, !PT ;  /* 0x0000000f0d0d7212 */ /* 0x000fe400078efe0e */
[----:B------:R-:W-:Y:S02]  /*29a10*/  SEL R14, RZ, 0x1, !P3 ;  /* 0x00000001ff0e7807 */ /* 0x000fe40005800000 */
[----:B------:R-:W-:Y:S02]  /*29a20*/  ISETP.NE.AND P1, PT, R145, RZ, PT ;  /* 0x000000ff9100720c */ /* 0x000fe40003f25270 */
[----:B------:R-:W-:-:S02]  /*29a30*/  LOP3.LUT R15, R147, R14, RZ, 0xfc, !PT ;  /* 0x0000000e930f7212 */ /* 0x000fc400078efcff */
[----:B------:R-:W-:-:S04]  /*29a40*/  SEL R14, RZ, 0x1, !P6 ;  /* 0x00000001ff0e7807 */ /* 0x000fc80007000000 */
        /* <DEDUP_REMOVED lines=11> */
[----:B0-----:R-:W-:-:S04]  /*29b00*/  FADD.FTZ R14, R13, R62 ;  /* 0x0000003e0d0e7221 */ /* 0x001fc80000010000 */
        /* <DEDUP_REMOVED lines=203> */
.L_x_44325:
[----:B-1----:R-:W-:Y:S01]  /*2a7c0*/  FADD.FTZ R13, R149, R156 ;  /* 0x0000009c950d7221 */ /* 0x002fe20000010000 */
[----:B------:R-:W-:Y:S01]  /*2a7d0*/  ISETP.NE.AND P0, PT, RZ, UR13, PT ;  /* 0x0000000dff007c0c */ /* 0x000fe2000bf05270 */
[----:B0-----:R-:W0:Y:S02]  /*2a7e0*/  @!P1 LDC.64 R148, c[0x0][0x3c0] ;  /* 0x0000f000ff949b82 */ /* 0x001e240000000a00 */
[----:B------:R-:W-:Y:S01]  /*2a7f0*/  FFMA.FTZ R13, R13, R14, UR14 ;  /* 0x0000000e0d0d7e23 */ /* 0x000fe2000801000e */
[----:B------:R-:W-:-:S05]  /*2a800*/  FMUL.FTZ R14, R147, R147 ;  /* 0x00000093930e7220 */ /* 0x000fca0000410000 */
[----:B------:R-:W-:Y:S02]  /*2a810*/  FSEL R150, R14, RZ, P0 ;  /* 0x000000ff0e967208 */ /* 0x000fe40000000000 */
[----:B------:R-:W1:Y:S03]  /*2a820*/  @!P1 LDC.64 R14, c[0x0][0x3c8] ;  /* 0x0000f200ff0e9b82 */ /* 0x000e660000000a00 */
[----:B------:R-:W-:Y:S01]  /*2a830*/  FADD.FTZ R13, R13, R150 ;  /* 0x000000960d0d7221 */ /* 0x000fe20000010000 */
[----:B------:R-:W-:-:S05]  /*2a840*/  HADD2.F32 R150, -RZ, R100.H0_H0 ;  /* 0x20000064ff967230 */ /* 0x000fca0000004100 */
[----:B------:R-:W2:Y:S01]  /*2a850*/  MUFU.RSQ R13, R13 ;  /* 0x0000000d000d7308 */ /* 0x000ea20000001400 */
[----:B0-----:R-:W-:-:S05]  /*2a860*/  @!P1 IMAD.WIDE R156, R144, 0x4, R148 ;  /* 0x00000004909c9825 */ /* 0x001fca00078e0294 */
[----:B------:R0:W-:Y:S01]  /*2a870*/  @!P1 STG.E desc[UR8][R156.64], R147 ;  /* 0x000000939c009986 */ /* 0x0001e2000c101908 */
[----:B-1----:R-:W-:Y:S01]  /*2a880*/  @!P1 IMAD.WIDE R148, R144, 0x4, R14 ;  /* 0x0000000490949825 */ /* 0x002fe200078e020e */
[----:B------:R-:W-:-:S04]  /*2a890*/  FSEL R14, R147, RZ, !P0 ;  /* 0x000000ff930e7208 */ /* 0x000fc80004000000 */
[----:B--2---:R1:W-:Y:S01]  /*2a8a0*/  @!P1 STG.E desc[UR8][R148.64], R13 ;  /* 0x0000000d94009986 */ /* 0x0043e2000c101908 */
[C---:B------:R-:W-:Y:S01]  /*2a8b0*/  FADD.FTZ R68, -R14.reuse, R68 ;  /* 0x000000440e447221 */ /* 0x040fe20000010100 */
[C---:B------:R-:W-:Y:S01]  /*2a8c0*/  FADD.FTZ R158, -R14.reuse, R69 ;  /* 0x000000450e9e7221 */ /* 0x040fe20000010100 */
[--C-:B------:R-:W-:Y:S02]  /*2a8d0*/  HADD2.F32 R69, -RZ, R132.reuse.H1_H1 ;  /* 0x30000084ff457230 */ /* 0x100fe40000004100 */
[C---:B------:R-:W-:Y:S01]  /*2a8e0*/  FADD.FTZ R70, -R14.reuse, R70 ;  /* 0x000000460e467221 */ /* 0x040fe20000010100 */
[----:B------:R-:W-:Y:S01]  /*2a8f0*/  FMUL.FTZ R15, R13, R68 ;  /* 0x000000440d0f7220 */ /* 0x000fe20000410000 */
[----:B------:R-:W-:Y:S02]  /*2a900*/  HADD2.F32 R68, -RZ, R132.H0_H0 ;  /* 0x20000084ff447230 */ /* 0x000fe40000004100 */
[----:B------:R-:W-:Y:S01]  /*2a910*/  FADD.FTZ R66, -R14, R66 ;  /* 0x000000420e427221 */ /* 0x000fe20000010100 */
[----:B0-----:R-:W-:-:S02]  /*2a920*/  HADD2.F32 R147, -RZ, R100.H1_H1 ;  /* 0x30000064ff937230 */ /* 0x001fc40000004100 */
[C---:B------:R-:W-:Y:S01]  /*2a930*/  FADD.FTZ R60, -R14.reuse, R60 ;  /* 0x0000003c0e3c7221 */ /* 0x040fe20000010100 */
[C---:B------:R-:W-:Y:S01]  /*2a940*/  FADD.FTZ R62, -R14.reuse, R62 ;  /* 0x0000003e0e3e7221 */ /* 0x040fe20000010100 */
[----:B------:R-:W-:Y:S01]  /*2a950*/  FFMA.FTZ R15, R15, R68, R150 ;  /* 0x000000440f0f7223 */ /* 0x000fe20000010096 */
[C---:B------:R-:W-:Y:S01]  /*2a960*/  FMUL.FTZ R68, R13.reuse, R158 ;  /* 0x0000009e0d447220 */ /* 0x040fe20000410000 */
[----:B-1----:R-:W-:Y:S02]  /*2a970*/  HADD2.F32 R148, -RZ, R101.H0_H0 ;  /* 0x20000065ff947230 */ /* 0x002fe40000004100 */
[----:B------:R-:W-:Y:S01]  /*2a980*/  FADD.FTZ R150, -R14, R71 ;  /* 0x000000470e967221 */ /* 0x000fe20000010100 */
[--C-:B------:R-:W-:Y:S02]  /*2a990*/  HADD2.F32 R71, -RZ, R133.reuse.H1_H1 ;  /* 0x30000085ff477230 */ /* 0x100fe40000004100 */
[----:B------:R-:W-:Y:S01]  /*2a9a0*/  FFMA.FTZ R68, R68, R69, R147 ;  /* 0x0000004544447223 */ /* 0x000fe20000010093 */
[----:B------:R-:W-:Y:S01]  /*2a9b0*/  FMUL.FTZ R69, R13, R70 ;  /* 0x000000460d457220 */ /* 0x000fe20000410000 */
[----:B------:R-:W-:-:S02]  /*2a9c0*/  HADD2.F32 R70, -RZ, R133.H0_H0 ;  /* 0x20000085ff467230 */ /* 0x000fc40000004100 */
[C---:B------:R-:W-:Y:S01]  /*2a9d0*/  FMUL.FTZ R150, R13.reuse, R150 ;  /* 0x000000960d967220 */ /* 0x040fe20000410000 */
[----:B------:R-:W-:Y:S02]  /*2a9e0*/  HADD2.F32 R147, -RZ, R101.H1_H1 ;  /* 0x30000065ff937230 */ /* 0x000fe40000004100 */
[C---:B------:R-:W-:Y:S01]  /*2a9f0*/  FMUL.FTZ R66, R13.reuse, R66 ;  /* 0x000000420d427220 */ /* 0x040fe20000410000 */
[----:B------:R-:W-:Y:S01]  /*2aa00*/  FMUL.FTZ R60, R13, R60 ;  /* 0x0000003c0d3c7220 */ /* 0x000fe20000410000 */
[----:B------:R-:W-:Y:S01]  /*2aa10*/  FFMA.FTZ R69, R69, R70, R148 ;  /* 0x0000004645457223 */ /* 0x000fe20000010094 */
[C---:B------:R-:W-:Y:S01]  /*2aa20*/  FADD.FTZ R70, -R14.reuse, R64 ;  /* 0x000000400e467221 */ /* 0x040fe20000010100 */
[----:B------:R-:W-:Y:S01]  /*2aa30*/  FADD.FTZ R148, -R14, R65 ;  /* 0x000000410e947221 */ /* 0x000fe20000010100 */
        /* <DEDUP_REMOVED lines=13> */
[----:B------:R-:W-:Y:S01]  /*2ab10*/  FADD.FTZ R148, -R14, R67 ;  /* 0x000000430e947221 */ /* 0x000fe20000010100 */
[----:B------:R-:W-:Y:S02]  /*2ab20*/  HADD2.F32 R67, -RZ, R135.H1_H1 ;  /* 0x30000087ff437230 */ /* 0x000fe40000004100 */
[C---:B------:R-:W-:Y:S01]  /*2ab30*/  FMUL.FTZ R56, R13.reuse, R56 ;  /* 0x000000380d387220 */ /* 0x040fe20000410000 */
[----:B------:R-:W-:Y:S01]  /*2ab40*/  FFMA.FTZ R71, R66, R71, R147 ;  /* 0x0000004742477223 */ /* 0x000fe20000010093 */
[----:B------:R-:W-:Y:S01]  /*2ab50*/  FMUL.FTZ R66, R13, R148 ;  /* 0x000000940d427220 */ /* 0x000fe20000410000 */
[C---:B------:R-:W-:Y:S01]  /*2ab60*/  FADD.FTZ R148, -R14.reuse, R61 ;  /* 0x0000003d0e947221 */ /* 0x040fe20000010100 */
[----:B------:R-:W-:Y:S02]  /*2ab70*/  HADD2.F32 R147, -RZ, R103.H1_H1 ;  /* 0x30000067ff937230 */ /* 0x000fe40000004100 */
[----:B------:R-:W-:Y:S01]  /*2ab80*/  FADD.FTZ R58, -R14, R58 ;  /* 0x0000003a0e3a7221 */ /* 0x000fe20000010100 */
[----:B------:R-:W-:-:S02]  /*2ab90*/  HADD2.F32 R150, -RZ, R96.H1_H1 ;  /* 0x30000060ff967230 */ /* 0x000fc40000004100 */
[C---:B------:R-:W-:Y:S01]  /*2aba0*/  FMUL.FTZ R61, R13.reuse, R148 ;  /* 0x000000940d3d7220 */ /* 0x040fe20000410000 */
[--C-:B------:R-:W-:Y:S02]  /*2abb0*/  HADD2.F32 R148, -RZ, R128.reuse.H1_H1 ;  /* 0x30000080ff947230 */ /* 0x100fe40000004100 */
[----:B------:R-:W-:Y:S01]  /*2abc0*/  FFMA.FTZ R66, R66, R67, R147 ;  /* 0x0000004342427223 */ /* 0x000fe20000010093 */
[----:B------:R-:W-:Y:S02]  /*2abd0*/  HADD2.F32 R67, -RZ, R128.H0_H0 ;  /* 0x20000080ff437230 */ /* 0x000fe40000004100 */
[----:B------:R-:W-:Y:S01]  /*2abe0*/  FMUL.FTZ R58, R13, R58 ;  /* 0x0000003a0d3a7220 */ /* 0x000fe20000410000 */
[----:B------:R-:W-:Y:S02]  /*2abf0*/  HADD2.F32 R147, -RZ, R96.H0_H0 ;  /* 0x20000060ff937230 */ /* 0x000fe40000004100 */
[----:B------:R-:W-:Y:S01]  /*2ac00*/  FFMA.FTZ R61, R61, R148, R150 ;  /* 0x000000943d3d7223 */ /* 0x000fe20000010096 */
[----:B------:R-:W-:Y:S01]  /*2ac10*/  FADD.FTZ R148, -R14, R63 ;  /* 0x0000003f0e947221 */ /* 0x000fe20000010100 */
[----:B------:R-:W-:-:S02]  /*2ac20*/  HADD2.F32 R150, -RZ, R97.H1_H1 ;  /* 0x30000061ff967230 */ /* 0x000fc40000004100 */
[----:B------:R-:W-:Y:S01]  /*2ac30*/  FADD.FTZ R52, -R14, R52 ;  /* 0x000000340e347221 */ /* 0x000fe20000010100 */
[----:B------:R-:W-:Y:S01]  /*2ac40*/  FFMA.FTZ R60, R60, R67, R147 ;  /* 0x000000433c3c7223 */ /* 0x000fe20000010093 */
[----:B------:R-:W-:Y:S02]  /*2ac50*/  HADD2.F32 R67, -RZ, R129.H0_H0 ;  /* 0x20000081ff437230 */ /* 0x000fe40000004100 */
[C---:B------:R-:W-:Y:S01]  /*2ac60*/  FMUL.FTZ R63, R13.reuse, R148 ;  /* 0x000000940d3f7220 */ /* 0x040fe20000410000 */
[----:B------:R-:W-:Y:S02]  /*2ac70*/  HADD2.F32 R147, -RZ, R97.H0_H0 ;  /* 0x20000061ff937230 */ /* 0x000fe40000004100 */
[----:B------:R-:W-:Y:S01]  /*2ac80*/  FMUL.FTZ R52, R13, R52 ;  /* 0x000000340d347220 */ /* 0x000fe20000410000 */
[----:B------:R-:W-:Y:S02]  /*2ac90*/  HADD2.F32 R148, -RZ, R129.H1_H1 ;  /* 0x30000081ff947230 */ /* 0x000fe40000004100 */
[C---:B------:R-:W-:Y:S01]  /*2aca0*/  FADD.FTZ R54, -R14.reuse, R54 ;  /* 0x000000360e367221 */ /* 0x040fe20000010100 */
[----:B------:R-:W-:Y:S01]  /*2acb0*/  FADD.FTZ R50, -R14, R50 ;  /* 0x000000320e327221 */ /* 0x000fe20000010100 */
[----:B------:R-:W-:Y:S01]  /*2acc0*/  FFMA.FTZ R62, R62, R67, R147 ;  /* 0x000000433e3e7223 */ /* 0x000fe20000010093 */
[----:B------:R-:W-:-:S02]  /*2acd0*/  HADD2.F32 R67, -RZ, R130.H0_H0 ;  /* 0x20000082ff437230 */ /* 0x000fc40000004100 */
[----:B------:R-:W-:Y:S01]  /*2ace0*/  FFMA.FTZ R63, R63, R148, R150 ;  /* 0x000000943f3f7223 */ /* 0x000fe20000010096 */
[--C-:B------:R-:W-:Y:S02]  /*2acf0*/  HADD2.F32 R147, -RZ, R98.reuse.H0_H0 ;  /* 0x20000062ff937230 */ /* 0x100fe40000004100 */
[----:B------:R-:W-:Y:S01]  /*2ad00*/  FADD.FTZ R148, -R14, R57 ;  /* 0x000000390e947221 */ /* 0x000fe20000010100 */
[----:B------:R-:W-:Y:S02]  /*2ad10*/  HADD2.F32 R150, -RZ, R98.H1_H1 ;  /* 0x30000062ff967230 */ /* 0x000fe40000004100 */
[C---:B------:R-:W-:Y:S01]  /*2ad20*/  FMUL.FTZ R50, R13.reuse, R50 ;  /* 0x000000320d327220 */ /* 0x040fe20000410000 */
[----:B------:R-:W-:Y:S02]  /*2ad30*/  HADD2.F32 R57, -RZ, R131.H0_H0 ;  /* 0x20000083ff397230 */ /* 0x000fe40000004100 */
[----:B------:R-:W-:Y:S01]  /*2ad40*/  FFMA.FTZ R56, R56, R67, R147 ;  /* 0x0000004338387223 */ /* 0x000fe20000010093 */
[----:B------:R-:W-:Y:S01]  /*2ad50*/  FMUL.FTZ R67, R13, R148 ;  /* 0x000000940d437220 */ /* 0x000fe20000410000 */
[----:B------:R-:W-:-:S02]  /*2ad60*/  HADD2.F32 R148, -RZ, R130.H1_H1 ;  /* 0x30000082ff947230 */ /* 0x000fc40000004100 */
[C---:B------:R-:W-:Y:S01]  /*2ad70*/  FADD.FTZ R44, -R14.reuse, R44 ;  /* 0x0000002c0e2c7221 */ /* 0x040fe20000010100 */
[--C-:B------:R-:W-:Y:S02]  /*2ad80*/  HADD2.F32 R147, -RZ, R99.reuse.H0_H0 ;  /* 0x20000063ff937230 */ /* 0x100fe40000004100 */
[C---:B------:R-:W-:Y:S01]  /*2ad90*/  FADD.FTZ R46, -R14.reuse, R46 ;  /* 0x0000002e0e2e7221 */ /* 0x040fe20000010100 */
[C---:B------:R-:W-:Y:S01]  /*2ada0*/  FADD.FTZ R40, -R14.reuse, R40 ;  /* 0x000000280e287221 */ /* 0x040fe20000010100 */
[----:B------:R-:W-:Y:S01]  /*2adb0*/  FFMA.FTZ R67, R67, R148, R150 ;  /* 0x0000009443437223 */ /* 0x000fe20000010096 */
[----:B------:R-:W-:Y:S01]  /*2adc0*/  FADD.FTZ R148, -R14, R59 ;  /* 0x0000003b0e947221 */ /* 0x000fe20000010100 */
[----:B------:R-:W-:Y:S02]  /*2add0*/  HADD2.F32 R150, -RZ, R99.H1_H1 ;  /* 0x30000063ff967230 */ /* 0x000fe40000004100 */
[----:B------:R-:W-:Y:S01]  /*2ade0*/  FFMA.FTZ R58, R58, R57, R147 ;  /* 0x000000393a3a7223 */ /* 0x000fe20000010093 */
[----:B------:R-:W-:-:S02]  /*2adf0*/  HADD2.F32 R57, -RZ, R124.H0_H0 ;  /* 0x2000007cff397230 */ /* 0x000fc40000004100 */
[C---:B------:R-:W-:Y:S01]  /*2ae00*/  FMUL.FTZ R59, R13.reuse, R148 ;  /* 0x000000940d3b7220 */ /* 0x040fe20000410000 */
[----:B------:R-:W-:Y:S02]  /*2ae10*/  HADD2.F32 R148, -RZ, R131.H1_H1 ;  /* 0x30000083ff947230 */ /* 0x000fe40000004100 */
[C---:B------:R-:W-:Y:S01]  /*2ae20*/  FMUL.FTZ R44, R13.reuse, R44 ;  /* 0x0000002c0d2c7220 */ /* 0x040fe20000410000 */
[--C-:B------:R-:W-:Y:S02]  /*2ae30*/  HADD2.F32 R147, -RZ, R92.reuse.H0_H0 ;  /* 0x2000005cff937230 */ /* 0x100fe40000004100 */
[C---:B------:R-:W-:Y:S01]  /*2ae40*/  FMUL.FTZ R46, R13.reuse, R46 ;  /* 0x0000002e0d2e7220 */ /* 0x040fe20000410000 */
[----:B------:R-:W-:Y:S01]  /*2ae50*/  FMUL.FTZ R40, R13, R40 ;  /* 0x000000280d287220 */ /* 0x000fe20000410000 */
[----:B------:R-:W-:Y:S01]  /*2ae60*/  FFMA.FTZ R59, R59, R148, R150 ;  /* 0x000000943b3b7223 */ /* 0x000fe20000010096 */
[----:B------:R-:W-:Y:S01]  /*2ae70*/  FADD.FTZ R148, -R14, R53 ;  /* 0x000000350e947221 */ /* 0x000fe20000010100 */
[----:B------:R-:W-:Y:S01]  /*2ae80*/  FFMA.FTZ R52, R52, R57, R147 ;  /* 0x0000003934347223 */ /* 0x000fe20000010093 */
[----:B------:R-:W-:-:S02]  /*2ae90*/  HADD2.F32 R150, -RZ, R92.H1_H1 ;  /* 0x3000005cff967230 */ /* 0x000fc40000004100 */
[C---:B------:R-:W-:Y:S01]  /*2aea0*/  FMUL.FTZ R53, R13.reuse, R54 ;  /* 0x000000360d357220 */ /* 0x040fe20000410000 */
[----:B------:R-:W-:Y:S01]  /*2aeb0*/  FMUL.FTZ R57, R13, R148 ;  /* 0x000000940d397220 */ /* 0x000fe20000410000 */
[----:B------:R-:W-:Y:S02]  /*2aec0*/  HADD2.F32 R148, -RZ, R124.H1_H1 ;  /* 0x3000007cff947230 */ /* 0x000fe40000004100 */
[C---:B------:R-:W-:Y:S01]  /*2aed0*/  FADD.FTZ R42, -R14.reuse, R42 ;  /* 0x0000002a0e2a7221 */ /* 0x040fe20000010100 */
[----:B------:R-:W-:Y:S02]  /*2aee0*/  HADD2.F32 R54, -RZ, R125.H0_H0 ;  /* 0x2000007dff367230 */ /* 0x000fe40000004100 */
[----:B------:R-:W-:Y:S01]  /*2aef0*/  FADD.FTZ R36, -R14, R36 ;  /* 0x000000240e247221 */ /* 0x000fe20000010100 */
[--C-:B------:R-:W-:Y:S02]  /*2af00*/  HADD2.F32 R147, -RZ, R93.reuse.H1_H1 ;  /* 0x3000005dff937230 */ /* 0x100fe40000004100 */
[----:B------:R-:W-:Y:S01]  /*2af10*/  FFMA.FTZ R57, R57, R148, R150 ;  /* 0x0000009439397223 */ /* 0x000fe20000010096 */
[----:B------:R-:W-:-:S02]  /*2af20*/  HADD2.F32 R148, -RZ, R93.H0_H0 ;  /* 0x2000005dff947230 */ /* 0x000fc40000004100 */
[C---:B------:R-:W-:Y:S01]  /*2af30*/  FADD.FTZ R150, -R14.reuse, R55 ;  /* 0x000000370e967221 */ /* 0x040fe20000010100 */
[----:B------:R-:W-:Y:S02]  /*2af40*/  HADD2.F32 R55, -RZ, R125.H1_H1 ;  /* 0x3000007dff377230 */ /* 0x000fe40000004100 */
[C---:B------:R-:W-:Y:S01]  /*2af50*/  FMUL.FTZ R42, R13.reuse, R42 ;  /* 0x0000002a0d2a7220 */ /* 0x040fe20000410000 */
[C---:B------:R-:W-:Y:S01]  /*2af60*/  FMUL.FTZ R36, R13.reuse, R36 ;  /* 0x000000240d247220 */ /* 0x040fe20000410000 */
[----:B------:R-:W-:Y:S01]  /*2af70*/  FMUL.FTZ R150, R13, R150 ;  /* 0x000000960d967220 */ /* 0x000fe20000410000 */
[----:B------:R-:W-:Y:S01]  /*2af80*/  FFMA.FTZ R53, R53, R54, R148 ;  /* 0x0000003635357223 */ /* 0x000fe20000010094 */
[C---:B------:R-:W-:Y:S01]  /*2af90*/  FADD.FTZ R54, -R14.reuse, R48 ;  /* 0x000000300e367221 */ /* 0x040fe20000010100 */
[----:B------:R-:W-:Y:S01]  /*2afa0*/  FADD.FTZ R148, -R14, R49 ;  /* 0x000000310e947221 */ /* 0x000fe20000010100 */
        /* <DEDUP_REMOVED lines=9> */
[----:B------:R-:W-:-:S02]  /*2b040*/  HADD2.F32 R55, -RZ, R127.H0_H0 ;  /* 0x2000007fff377230 */ /* 0x000fc40000004100 */
[----:B------:R-:W-:Y:S01]  /*2b050*/  FMUL.FTZ R38, R13, R38 ;  /* 0x000000260d267220 */ /* 0x000fe20000410000 */
[----:B------:R-:W-:Y:S02]  /*2b060*/  HADD2.F32 R147, -RZ, R95.H0_H0 ;  /* 0x2000005fff937230 */ /* 0x000fe40000004100 */
[----:B------:R-:W-:Y:S01]  /*2b070*/  FFMA.FTZ R49, R49, R148, R150 ;  /* 0x0000009431317223 */ /* 0x000fe20000010096 */
[C---:B------:R-:W-:Y:S01]  /*2b080*/  FADD.FTZ R148, -R14.reuse, R51 ;  /* 0x000000330e947221 */ /* 0x040fe20000010100 */
[----:B------:R-:W-:Y:S02]  /*2b090*/  HADD2.F32 R150, -RZ, R88.H1_H1 ;  /* 0x30000058ff967230 */ /* 0x000fe40000004100 */
[----:B------:R-:W-:Y:S01]  /*2b0a0*/  FADD.FTZ R32, -R14, R32 ;  /* 0x000000200e207221 */ /* 0x000fe20000010100 */
[----:B------:R-:W-:Y:S01]  /*2b0b0*/  FFMA.FTZ R55, R50, R55, R147 ;  /* 0x0000003732377223 */ /* 0x000fe20000010093 */
[----:B------:R-:W-:Y:S01]  /*2b0c0*/  FMUL.FTZ R50, R13, R148 ;  /* 0x000000940d327220 */ /* 0x000fe20000410000 */
[----:B------:R-:W-:Y:S01]  /*2b0d0*/  FADD.FTZ R148, -R14, R45 ;  /* 0x0000002d0e947221 */ /* 0x000fe20000010100 */
[----:B------:R-:W-:-:S02]  /*2b0e0*/  HADD2.F32 R51, -RZ, R127.H1_H1 ;  /* 0x3000007fff337230 */ /* 0x000fc40000004100 */
[C---:B------:R-:W-:Y:S01]  /*2b0f0*/  FMUL.FTZ R32, R13.reuse, R32 ;  /* 0x000000200d207220 */ /* 0x040fe20000410000 */
[----:B------:R-:W-:Y:S02]  /*2b100*/  HADD2.F32 R147, -RZ, R95.H1_H1 ;  /* 0x3000005fff937230 */ /* 0x000fe40000004100 */
[----:B------:R-:W-:Y:S01]  /*2b110*/  FMUL.FTZ R45, R13, R148 ;  /* 0x000000940d2d7220 */ /* 0x000fe20000410000 */
[--C-:B------:R-:W-:Y:S02]  /*2b120*/  HADD2.F32 R148, -RZ, R120.reuse.H1_H1 ;  /* 0x30000078ff947230 */ /* 0x100fe40000004100 */
[C---:B------:R-:W-:Y:S01]  /*2b130*/  FADD.FTZ R34, -R14.reuse, R34 ;  /* 0x000000220e227221 */ /* 0x040fe20000010100 */
[----:B------:R-:W-:Y:S01]  /*2b140*/  FADD.FTZ R28, -R14, R28 ;  /* 0x0000001c0e1c7221 */ /* 0x000fe20000010100 */
[----:B------:R-:W-:Y:S01]  /*2b150*/  FFMA.FTZ R50, R50, R51, R147 ;  /* 0x0000003332327223 */ /* 0x000fe20000010093 */
[----:B------:R-:W-:Y:S02]  /*2b160*/  HADD2.F32 R51, -RZ, R120.H0_H0 ;  /* 0x20000078ff337230 */ /* 0x000fe40000004100 */
[----:B------:R-:W-:Y:S01]  /*2b170*/  FFMA.FTZ R45, R45, R148, R150 ;  /* 0x000000942d2d7223 */ /* 0x000fe20000010096 */
[----:B------:R-:W-:Y:S01]  /*2b180*/  FADD.FTZ R148, -R14, R47 ;  /* 0x0000002f0e947221 */ /* 0x000fe20000010100 */
[----:B------:R-:W-:-:S02]  /*2b190*/  HADD2.F32 R150, -RZ, R89.H1_H1 ;  /* 0x30000059ff967230 */ /* 0x000fc40000004100 */
[C---:B------:R-:W-:Y:S01]  /*2b1a0*/  FMUL.FTZ R34, R13.reuse, R34 ;  /* 0x000000220d227220 */ /* 0x040fe20000410000 */
[----:B------:R-:W-:Y:S02]  /*2b1b0*/  HADD2.F32 R147, -RZ, R88.H0_H0 ;  /* 0x20000058ff937230 */ /* 0x000fe40000004100 */
[C---:B------:R-:W-:Y:S01]  /*2b1c0*/  FMUL.FTZ R47, R13.reuse, R148 ;  /* 0x000000940d2f7220 */ /* 0x040fe20000410000 */
[--C-:B------:R-:W-:Y:S02]  /*2b1d0*/  HADD2.F32 R148, -RZ, R121.reuse.H1_H1 ;  /* 0x30000079ff947230 */ /* 0x100fe40000004100 */
[----:B------:R-:W-:Y:S01]  /*2b1e0*/  FMUL.FTZ R28, R13, R28 ;  /* 0x0000001c0d1c7220 */ /* 0x000fe20000410000 */
        /* <DEDUP_REMOVED lines=61> */
[----:B------:R-:W-:Y:S01]  /*2b5c0*/  FADD.FTZ R8, -R14, R8 ;  /* 0x000000080e087221 */ /* 0x000fe20000010100 */
[----:B------:R-:W-:Y:S02]  /*2b5d0*/  HADD2.F32 R147, -RZ, R86.H0_H0 ;  /* 0x20000056ff937230 */ /* 0x000fe40000004100 */
[C---:B------:R-:W-:Y:S01]  /*2b5e0*/  FMUL.FTZ R35, R13.reuse, R148 ;  /* 0x000000940d237220 */ /* 0x040fe20000410000 */
[--C-:B------:R-:W-:Y:S01]  /*2b5f0*/  HADD2.F32 R148, -RZ, R119.reuse.H1_H1 ;  /* 0x30000077ff947230 */ /* 0x100fe20000004100 */
[----:B------:R-:W0:Y:S01]  /*2b600*/  LDC.64 R156, c[0x0][0x428] ;  /* 0x00010a00ff9c7b82 */ /* 0x000e220000000a00 */
[----:B------:R-:W-:Y:S01]  /*2b610*/  FMUL.FTZ R8, R13, R8 ;  /* 0x000000080d087220 */ /* 0x000fe20000410000 */
        /* <DEDUP_REMOVED lines=8> */
[--C-:B------:R-:W-:Y:S02]  /*2b6a0*/  HADD2.F32 R148, -RZ, R112.reuse.H1_H1 ;  /* 0x30000070ff947230 */ /* 0x100fe40000004100 */
[----:B------:R-:W-:Y:S01]  /*2b6b0*/  FMUL.FTZ R10, R13, R10 ;  /* 0x0000000a0d0a7220 */ /* 0x000fe20000410000 */
[----:B------:R-:W-:Y:S01]  /*2b6c0*/  F2FP.F16.F32.PACK_AB R71, R66, R71 ;  /* 0x000000474247723e */ /* 0x000fe200000000ff */
[----:B------:R-:W-:Y:S01]  /*2b6d0*/  FFMA.FTZ R34, R34, R51, R147 ;  /* 0x0000003322227223 */ /* 0x000fe20000010093 */
[----:B------:R-:W-:Y:S02]  /*2b6e0*/  HADD2.F32 R51, -RZ, R112.H0_H0 ;  /* 0x20000070ff337230 */ /* 0x000fe40000004100 */
[----:B------:R-:W-:Y:S01]  /*2b6f0*/  FFMA.FTZ R29, R29, R148, R150 ;  /* 0x000000941d1d7223 */ /* 0x000fe20000010096 */
[----:B------:R-:W-:Y:S01]  /*2b700*/  FADD.FTZ R148, -R14, R31 ;  /* 0x0000001f0e947221 */ /* 0x000fe20000010100 */
[----:B------:R-:W-:Y:S01]  /*2b710*/  HADD2.F32 R150, -RZ, R81.H1_H1 ;  /* 0x30000051ff967230 */ /* 0x000fe20000004100 */
[----:B------:R-:W-:Y:S01]  /*2b720*/  F2FP.F16.F32.PACK_AB R35, R35, R34 ;  /* 0x000000222323723e */ /* 0x000fe200000000ff */
[----:B------:R-:W-:-:S02]  /*2b730*/  HADD2.F32 R147, -RZ, R80.H0_H0 ;  /* 0x20000050ff937230 */ /* 0x000fc40000004100 */
[----:B------:R-:W-:Y:S01]  /*2b740*/  FMUL.FTZ R31, R13, R148 ;  /* 0x000000940d1f7220 */ /* 0x000fe20000410000 */
[--C-:B------:R-:W-:Y:S01]  /*2b750*/  HADD2.F32 R148, -RZ, R113.reuse.H1_H1 ;  /* 0x30000071ff947230 */ /* 0x100fe20000004100 */
        /* <DEDUP_REMOVED lines=10> */
[----:B------:R-:W1:Y:S01]  /*2b800*/  LDC.64 R36, c[0x0][0x380] ;  /* 0x0000e000ff247b82 */ /* 0x000e620000000a00 */
        /* <DEDUP_REMOVED lines=25> */
[----:B------:R-:W-:Y:S01]  /*2b9a0*/  HADD2.F32 R147, -RZ, R76.H0_H0 ;  /* 0x2000004cff937230 */ /* 0x000fe20000004100 */
[----:B------:R-:W-:Y:S01]  /*2b9b0*/  F2FP.F16.F32.PACK_AB R54, R49, R54 ;  /* 0x000000363136723e */ /* 0x000fe200000000ff */
[----:B------:R-:W-:-:S02]  /*2b9c0*/  HADD2.F32 R150, -RZ, R77.H1_H1 ;  /* 0x3000004dff967230 */ /* 0x000fc40000004100 */
[----:B------:R-:W-:Y:S01]  /*2b9d0*/  FMUL.FTZ R23, R13, R148 ;  /* 0x000000940d177220 */ /* 0x000fe20000410000 */
[--C-:B------:R-:W-:Y:S02]  /*2b9e0*/  HADD2.F32 R148, -RZ, R109.reuse.H1_H1 ;  /* 0x3000006dff947230 */ /* 0x100fe40000004100 */
[----:B------:R-:W-:Y:S01]  /*2b9f0*/  FFMA.FTZ R20, R20, R51, R147 ;  /* 0x0000003314147223 */ /* 0x000fe20000010093 */
[----:B------:R-:W-:Y:S01]  /*2ba00*/  HADD2.F32 R51, -RZ, R109.H0_H0 ;  /* 0x2000006dff337230 */ /* 0x000fe20000004100 */
[----:B------:R-:W-:Y:S01]  /*2ba10*/  F2FP.F16.F32.PACK_AB R53, R48, R53 ;  /* 0x000000353035723e */ /* 0x000fe200000000ff */
[----:B------:R-:W-:Y:S02]  /*2ba20*/  HADD2.F32 R147, -RZ, R77.H0_H0 ;  /* 0x2000004dff937230 */ /* 0x000fe40000004100 */
[----:B------:R-:W-:Y:S01]  /*2ba30*/  FFMA.FTZ R23, R23, R148, R150 ;  /* 0x0000009417177223 */ /* 0x000fe20000010096 */
[----:B------:R-:W-:Y:S01]  /*2ba40*/  FADD.FTZ R148, -R14, R17 ;  /* 0x000000110e947221 */ /* 0x000fe20000010100 */
[----:B------:R-:W-:Y:S01]  /*2ba50*/  HADD2.F32 R150, -RZ, R78.H1_H1 ;  /* 0x3000004eff967230 */ /* 0x000fe20000004100 */
[----:B------:R-:W-:Y:S01]  /*2ba60*/  F2FP.F16.F32.PACK_AB R52, R57, R52 ;  /* 0x000000343934723e */ /* 0x000fe200000000ff */
[----:B------:R-:W-:Y:S01]  /*2ba70*/  FFMA.FTZ R22, R22, R51, R147 ;  /* 0x0000003316167223 */ /* 0x000fe20000010093 */
[----:B------:R-:W-:-:S02]  /*2ba80*/  HADD2.F32 R51, -RZ, R110.H0_H0 ;  /* 0x2000006eff337230 */ /* 0x000fc40000004100 */
[----:B------:R-:W-:Y:S01]  /*2ba90*/  FMUL.FTZ R17, R13, R148 ;  /* 0x000000940d117220 */ /* 0x000fe20000410000 */
[----:B------:R-:W-:Y:S01]  /*2baa0*/  HADD2.F32 R147, -RZ, R78.H0_H0 ;  /* 0x2000004eff937230 */ /* 0x000fe20000004100 */
[----:B------:R-:W-:Y:S01]  /*2bab0*/  F2FP.F16.F32.PACK_AB R42, R41, R40 ;  /* 0x00000028292a723e */ /* 0x000fe200000000ff */
[----:B------:R-:W-:Y:S01]  /*2bac0*/  HADD2.F32 R148, -RZ, R110.H1_H1 ;  /* 0x3000006eff947230 */ /* 0x000fe20000004100 */
[----:B------:R-:W-:Y:S01]  /*2bad0*/  F2FP.F16.F32.PACK_AB R41, R47, R46 ;  /* 0x0000002e2f29723e */ /* 0x000fe200000000ff */
[----:B0-----:R-:W-:-:S04]  /*2bae0*/  IMAD.WIDE.U32 R48, R152, 0x10, R156 ;  /* 0x0000001098307825 */ /* 0x001fc800078e009c */
[----:B------:R-:W-:Y:S01]  /*2baf0*/  FFMA.FTZ R16, R16, R51, R147 ;  /* 0x0000003310107223 */ /* 0x000fe20000010093 */
[----:B------:R-:W-:Y:S01]  /*2bb00*/  F2FP.F16.F32.PACK_AB R40, R45, R44 ;  /* 0x0000002c2d28723e */ /* 0x000fe200000000ff */
[----:B------:R-:W-:Y:S01]  /*2bb10*/  FFMA.FTZ R17, R17, R148, R150 ;  /* 0x0000009411117223 */ /* 0x000fe20000010096 */
[----:B------:R-:W-:Y:S02]  /*2bb20*/  HADD2.F32 R147, -RZ, R111.H0_H0 ;  /* 0x2000006fff937230 */ /* 0x000fe40000004100 */
[----:B------:R-:W-:Y:S01]  /*2bb30*/  FADD.FTZ R148, -R14, R19 ;  /* 0x000000130e947221 */ /* 0x000fe20000010100 */
[----:B------:R-:W-:Y:S01]  /*2bb40*/  HADD2.F32 R51, -RZ, R79.H0_H0 ;  /* 0x2000004fff337230 */ /* 0x000fe20000004100 */
[----:B------:R-:W-:Y:S01]  /*2bb50*/  F2FP.F16.F32.PACK_AB R33, R39, R38 ;  /* 0x000000262721723e */ /* 0x000fe200000000ff */
[----:B------:R-:W-:Y:S02]  /*2bb60*/  HADD2.F32 R19, -RZ, R111.H1_H1 ;  /* 0x3000006fff137230 */ /* 0x000fe40000004100 */
[----:B------:R-:W-:Y:S01]  /*2bb70*/  FMUL.FTZ R148, R13, R148 ;  /* 0x000000940d947220 */ /* 0x000fe20000410000 */
[----:B------:R-:W-:-:S02]  /*2bb80*/  HADD2.F32 R150, -RZ, R72.H1_H1 ;  /* 0x30000048ff967230 */ /* 0x000fc40000004100 */
[----:B------:R-:W-:Y:S01]  /*2bb90*/  FFMA.FTZ R147, R18, R147, R51 ;  /* 0x0000009312937223 */ /* 0x000fe20000010033 */
[----:B------:R-:W-:Y:S02]  /*2bba0*/  HADD2.F32 R51, -RZ, R79.H1_H1 ;  /* 0x3000004fff337230 */ /* 0x000fe40000004100 */
[----:B------:R-:W-:Y:S01]  /*2bbb0*/  FMUL.FTZ R18, R13, R136 ;  /* 0x000000880d127220 */ /* 0x000fe20000410000 */
[----:B------:R-:W-:Y:S01]  /*2bbc0*/  FADD.FTZ R136, -R14, R137 ;  /* 0x000000890e887221 */ /* 0x000fe20000010100 */
[----:B------:R-:W-:Y:S02]  /*2bbd0*/  HADD2.F32 R137, -RZ, R105.H1_H1 ;  /* 0x30000069ff897230 */ /* 0x000fe40000004100 */
[----:B------:R-:W-:Y:S01]  /*2bbe0*/  FFMA.FTZ R148, R148, R19, R51 ;  /* 0x0000001394947223 */ /* 0x000fe20000010033 */
[----:B------:R-:W-:Y:S02]  /*2bbf0*/  HADD2.F32 R19, -RZ, R104.H0_H0 ;  /* 0x20000068ff137230 */ /* 0x000fe40000004100 */
[----:B------:R-:W-:-:S02]  /*2bc00*/  HADD2.F32 R51, -RZ, R72.H0_H0 ;  /* 0x20000048ff337230 */ /* 0x000fc40000004100 */
[----:B-1----:R-:W-:-:S03]  /*2bc10*/  IMAD R144, R36, 0x4, R144 ;  /* 0x0000000424907824 */ /* 0x002fc600078e0290 */
[----:B------:R-:W-:Y:S01]  /*2bc20*/  FFMA.FTZ R18, R18, R19, R51 ;  /* 0x0000001312127223 */ /* 0x000fe20000010033 */
[C---:B------:R-:W-:Y:S01]  /*2bc30*/  FMUL.FTZ R19, R13.reuse, R136 ;  /* 0x000000880d137220 */ /* 0x040fe20000410000 */
[----:B------:R-:W-:Y:S02]  /*2bc40*/  HADD2.F32 R136, -RZ, R104.H1_H1 ;  /* 0x30000068ff887230 */ /* 0x000fe40000004100 */
[----:B------:R-:W-:Y:S01]  /*2bc50*/  FMUL.FTZ R51, R13, R138 ;  /* 0x0000008a0d337220 */ /* 0x000fe20000410000 */
[----:B------:R-:W-:Y:S01]  /*2bc60*/  HADD2.F32 R138, -RZ, R73.H0_H0 ;  /* 0x20000049ff8a7230 */ /* 0x000fe20000004100 */
[----:B------:R-:W-:Y:S01]  /*2bc70*/  ISETP.GE.AND P0, PT, R144, R37, PT ;  /* 0x000000259000720c */ /* 0x000fe20003f06270 */
[----:B------:R-:W-:Y:S01]  /*2bc80*/  FFMA.FTZ R19, R19, R136, R150 ;  /* 0x0000008813137223 */ /* 0x000fe20000010096 */
[----:B------:R-:W-:Y:S02]  /*2bc90*/  HADD2.F32 R136, -RZ, R105.H0_H0 ;  /* 0x20000069ff887230 */ /* 0x000fe40000004100 */
[----:B------:R-:W-:Y:S01]  /*2bca0*/  FADD.FTZ R150, -R14, R139 ;  /* 0x0000008b0e967221 */ /* 0x000fe20000010100 */
[----:B------:R-:W-:-:S02]  /*2bcb0*/  HADD2.F32 R139, -RZ, R73.H1_H1 ;  /* 0x30000049ff8b7230 */ /* 0x000fc40000004100 */
[----:B------:R-:W-:Y:S01]  /*2bcc0*/  FFMA.FTZ R51, R51, R136, R138 ;  /* 0x0000008833337223 */ /* 0x000fe2000001008a */
[C---:B------:R-:W-:Y:S01]  /*2bcd0*/  FMUL.FTZ R136, R13.reuse, R150 ;  /* 0x000000960d887220 */ /* 0x040fe20000410000 */
[C---:B------:R-:W-:Y:S01]  /*2bce0*/  FADD.FTZ R138, -R14.reuse, R9 ;  /* 0x000000090e8a7221 */ /* 0x040fe20000010100 */
[--C-:B------:R-:W-:Y:S02]  /*2bcf0*/  HADD2.F32 R9, -RZ, R106.reuse.H1_H1 ;  /* 0x3000006aff097230 */ /* 0x100fe40000004100 */
[----:B------:R-:W-:Y:S01]  /*2bd00*/  FADD.FTZ R14, -R14, R11 ;  /* 0x0000000b0e0e7221 */ /* 0x000fe20000010100 */
[----:B------:R-:W-:Y:S01]  /*2bd10*/  FFMA.FTZ R136, R136, R137, R139 ;  /* 0x0000008988887223 */ /* 0x000fe2000001008b */
[----:B------:R-:W-:Y:S02]  /*2bd20*/  HADD2.F32 R137, -RZ, R106.H0_H0 ;  /* 0x2000006aff897230 */ /* 0x000fe40000004100 */
[----:B------:R-:W-:Y:S01]  /*2bd30*/  FMUL.FTZ R138, R13, R138 ;  /* 0x0000008a0d8a7220 */ /* 0x000fe20000410000 */
[----:B------:R-:W-:-:S02]  /*2bd40*/  HADD2.F32 R139, -RZ, R74.H0_H0 ;  /* 0x2000004aff8b7230 */ /* 0x000fc40000004100 */
[----:B------:R-:W-:Y:S01]  /*2bd50*/  FMUL.FTZ R13, R13, R14 ;  /* 0x0000000e0d0d7220 */ /* 0x000fe20000410000 */
[----:B------:R-:W-:Y:S01]  /*2bd60*/  F2FP.F16.F32.PACK_AB R11, R59, R58 ;  /* 0x0000003a3b0b723e */ /* 0x000fe200000000ff */
[----:B------:R-:W-:Y:S01]  /*2bd70*/  IMAD.WIDE.U32 R58, R4, 0x10, R156 ;  /* 0x00000010043a7825 */ /* 0x000fe200078e009c */
[----:B------:R-:W-:-:S03]  /*2bd80*/  F2FP.F16.F32.PACK_AB R149, R136, R51 ;  /* 0x000000338895723e */ /* 0x000fc600000000ff */
[----:B------:R-:W-:Y:S01]  /*2bd90*/  FFMA.FTZ R137, R8, R137, R139 ;  /* 0x0000008908897223 */ /* 0x000fe2000001008b */
[----:B------:R-:W-:Y:S01]  /*2bda0*/  HADD2.F32 R139, -RZ, R74.H1_H1 ;  /* 0x3000004aff8b7230 */ /* 0x000fe20000004100 */
[----:B------:R-:W-:Y:S01]  /*2bdb0*/  STG.E.128 desc[UR8][R58.64], R68 ;  /* 0x000000443a007986 */ /* 0x000fe2000c101d08 */
[----:B------:R-:W-:Y:S02]  /*2bdc0*/  HADD2.F32 R8, -RZ, R107.H1_H1 ;  /* 0x3000006bff087230 */ /* 0x000fe40000004100 */
[----:B------:R-:W-:-:S04]  /*2bdd0*/  IMAD.WIDE.U32 R14, R151, 0x10, R156 ;  /* 0x00000010970e7825 */ /* 0x000fc800078e009c */
[----:B------:R-:W-:Y:S01]  /*2bde0*/  FFMA.FTZ R150, R138, R9, R139 ;  /* 0x000000098a967223 */ /* 0x000fe2000001008b */
[----:B------:R-:W-:Y:S02]  /*2bdf0*/  HADD2.F32 R9, -RZ, R107.H0_H0 ;  /* 0x2000006bff097230 */ /* 0x000fe40000004100 */
[----:B------:R-:W-:Y:S02]  /*2be00*/  HADD2.F32 R139, -RZ, R75.H0_H0 ;  /* 0x2000004bff8b7230 */ /* 0x000fe40000004100 */
[----:B------:R-:W-:-:S03]  /*2be10*/  F2FP.F16.F32.PACK_AB R150, R150, R137 ;  /* 0x000000899696723e */ /* 0x000fc600000000ff */
[----:B------:R-:W-:Y:S01]  /*2be20*/  FFMA.FTZ R138, R10, R9, R139 ;  /* 0x000000090a8a7223 */ /* 0x000fe2000001008b */
[----:B------:R-:W-:Y:S01]  /*2be30*/  HADD2.F32 R10, -RZ, R75.H1_H1 ;  /* 0x3000004bff0a7230 */ /* 0x000fe20000004100 */
[----:B------:R-:W-:Y:S01]  /*2be40*/  F2FP.F16.F32.PACK_AB R9, R63, R62 ;  /* 0x0000003e3f09723e */ /* 0x000fe200000000ff */
[----:B------:R-:W-:-:S04]  /*2be50*/  IMAD.WIDE.U32 R62, R2, 0x10, R156 ;  /* 0x00000010023e7825 */ /* 0x000fc800078e009c */
[----:B------:R-:W-:Y:S01]  /*2be60*/  FFMA.FTZ R13, R13, R8, R10 ;  /* 0x000000080d0d7223 */ /* 0x000fe2000001000a */
[----:B------:R-:W-:Y:S01]  /*2be70*/  F2FP.F16.F32.PACK_AB R8, R61, R60 ;  /* 0x0000003c3d08723e */ /* 0x000fe200000000ff */
[--C-:B------:R-:W-:Y:S01]  /*2be80*/  IMAD.WIDE.U32 R60, R3, 0x10, R156.reuse ;  /* 0x00000010033c7825 */ /* 0x100fe200078e009c */
[----:B------:R-:W-:Y:S02]  /*2be90*/  F2FP.F16.F32.PACK_AB R10, R67, R56 ;  /* 0x00000038430a723e */ /* 0x000fe400000000ff */
[----:B------:R-:W-:Y:S01]  /*2bea0*/  F2FP.F16.F32.PACK_AB R151, R13, R138 ;  /* 0x0000008a0d97723e */ /* 0x000fe200000000ff */
[--C-:B------:R-:W-:Y:S02]  /*2beb0*/  IMAD.WIDE.U32 R2, R0, 0x10, R156.reuse ;  /* 0x0000001000027825 */ /* 0x100fe400078e009c */
[----:B------:R0:W-:Y:S02]  /*2bec0*/  STG.E.128 desc[UR8][R60.64], R8 ;  /* 0x000000083c007986 */ /* 0x0001e4000c101d08 */
[----:B------:R-:W-:-:S02]  /*2bed0*/  IMAD.WIDE.U32 R56, R153, 0x10, R156 ;  /* 0x0000001099387825 */ /* 0x000fc400078e009c */
[----:B------:R1:W-:Y:S02]  /*2bee0*/  STG.E.128 desc[UR8][R62.64], R52 ;  /* 0x000000343e007986 */ /* 0x0003e4000c101d08 */
[----:B------:R-:W-:Y:S02]  /*2bef0*/  IMAD.WIDE.U32 R156, R155, 0x10, R156 ;  /* 0x000000109b9c7825 */ /* 0x000fe400078e009c */
[----:B------:R1:W-:Y:S04]  /*2bf00*/  STG.E.128 desc[UR8][R2.64], R40 ;  /* 0x0000002802007986 */ /* 0x0003e8000c101d08 */
[----:B------:R1:W-:Y:S01]  /*2bf10*/  STG.E.128 desc[UR8][R14.64], R32 ;  /* 0x000000200e007986 */ /* 0x0003e2000c101d08 */
[----:B0-----:R-:W-:Y:S02]  /*2bf20*/  F2FP.F16.F32.PACK_AB R11, R27, R26 ;  /* 0x0000001a1b0b723e */ /* 0x001fe400000000ff */
[----:B------:R-:W-:-:S02]  /*2bf30*/  F2FP.F16.F32.PACK_AB R10, R25, R24 ;  /* 0x00000018190a723e */ /* 0x000fc400000000ff */
[----:B------:R-:W-:Y:S02]  /*2bf40*/  F2FP.F16.F32.PACK_AB R9, R31, R30 ;  /* 0x0000001e1f09723e */ /* 0x000fe400000000ff */
[----:B------:R-:W-:Y:S02]  /*2bf50*/  F2FP.F16.F32.PACK_AB R8, R29, R28 ;  /* 0x0000001c1d08723e */ /* 0x000fe400000000ff */
[----:B------:R-:W-:Y:S02]  /*2bf60*/  F2FP.F16.F32.PACK_AB R27, R148, R147 ;  /* 0x00000093941b723e */ /* 0x000fe400000000ff */
[----:B------:R-:W-:Y:S01]  /*2bf70*/  F2FP.F16.F32.PACK_AB R26, R17, R16 ;  /* 0x00000010111a723e */ /* 0x000fe200000000ff */
[----:B------:R1:W-:Y:S01]  /*2bf80*/  STG.E.128 desc[UR8][R48.64], R8 ;  /* 0x0000000830007986 */ /* 0x0003e2000c101d08 */
[----:B------:R-:W-:Y:S02]  /*2bf90*/  F2FP.F16.F32.PACK_AB R25, R23, R22 ;  /* 0x000000161719723e */ /* 0x000fe400000000ff */
[----:B------:R-:W-:-:S02]  /*2bfa0*/  F2FP.F16.F32.PACK_AB R24, R21, R20 ;  /* 0x000000141518723e */ /* 0x000fc400000000ff */
[----:B------:R-:W-:-:S03]  /*2bfb0*/  F2FP.F16.F32.PACK_AB R148, R19, R18 ;  /* 0x000000121394723e */ /* 0x000fc600000000ff */
[----:B------:R1:W-:Y:S04]  /*2bfc0*/  STG.E.128 desc[UR8][R56.64], R24 ;  /* 0x0000001838007986 */ /* 0x0003e8000c101d08 */
[----:B------:R1:W-:Y:S01]  /*2bfd0*/  STG.E.128 desc[UR8][R156.64], R148 ;  /* 0x000000949c007986 */ /* 0x0003e2000c101d08 */
[----:B------:R-:W-:Y:S05]  /*2bfe0*/  @!P0 BRA `(.L_x_44313) ;  /* 0xfffffd4800b88947 */ /* 0x000fea000383ffff */
[----:B------:R-:W-:Y:S05]  /*2bff0*/  BSYNC B0 ;  /* 0x0000000000007941 */ /* 0x000fea0003800000 */
.L_x_43656:
[----:B------:R-:W-:Y:S05]  /*2c000*/  EXIT ;  /* 0x000000000000794d */ /* 0x000fea0003800000 */
.L_x_44312:
        /* <DEDUP_REMOVED lines=8> */
.L_x_44315:
[----:B------:R-:W-:Y:S05]  /*2c090*/  BSYNC B1 ;  /* 0x0000000000017941 */ /* 0x000fea0003800000 */
.L_x_44314:
        /* <DEDUP_REMOVED lines=9> */
.L_x_44316:
[----:B------:R-:W-:Y:S02]  /*2c130*/  IMAD.MOV.U32 R159, RZ, RZ, 0x4 ;  /* 0x00000004ff9f7424 */ /* 0x000fe400078e00ff */
[----:B------:R-:W-:-:S04]  /*2c140*/  IMAD.MOV.U32 R14, RZ, RZ, R156 ;  /* 0x000000ffff0e7224 */ /* 0x000fc800078e009c */
[----:B------:R-:W-:-:S05]  /*2c150*/  FADD.FTZ R148, R15, R14 ;  /* 0x0000000e0f947221 */ /* 0x000fca0000010000 */
[----:B------:R-:W-:-:S07]  /*2c160*/  MOV R158, R148 ;  /* 0x00000094009e7202 */ /* 0x000fce0000000f00 */
[----:B------:R-:W-:Y:S05]  /*2c170*/  WARPSYNC.COLLECTIVE R157, `(.L_x_44317) ;  /* 0x000000009d087348 */ /* 0x000fea0003c00000 */
[----:B------:R0:W1:Y:S02]  /*2c180*/  SHFL.BFLY P0, R156, R158, R159, R160 ;  /* 0x0c00009f9e9c7389 */ /* 0x00006400000000a0 */
[----:B01----:R-:W-:Y:S05]  /*2c190*/  ENDCOLLECTIVE ;  /* 0x000000000000791b */ /* 0x003fea0003800000 */
.L_x_44317:
[----:B------:R-:W-:Y:S01]  /*2c1a0*/  HFMA2 R159, -RZ, RZ, 0, 4.76837158203125e-07 ;  /* 0x00000008ff9f7431 */ /* 0x000fe200000001ff */
[----:B------:R-:W-:-:S05]  /*2c1b0*/  MOV R147, R156 ;  /* 0x0000009c00937202 */ /* 0x000fca0000000f00 */
[----:B------:R-:W-:-:S04]  /*2c1c0*/  FADD.FTZ R149, R148, R147 ;  /* 0x0000009394957221 */ /* 0x000fc80000010000 */
[----:B------:R-:W-:-:S07]  /*2c1d0*/  IMAD.MOV.U32 R158, RZ, RZ, R149 ;  /* 0x000000ffff9e7224 */ /* 0x000fce00078e0095 */
[----:B------:R-:W-:Y:S05]  /*2c1e0*/  WARPSYNC.COLLECTIVE R157, `(.L_x_44318) ;  /* 0x000000009d087348 */ /* 0x000fea0003c00000 */
[----:B------:R0:W1:Y:S02]  /*2c1f0*/  SHFL.BFLY P0, R156, R158, R159, R160 ;  /* 0x0c00009f9e9c7389 */ /* 0x00006400000000a0 */
[----:B01----:R-:W-:Y:S05]  /*2c200*/  ENDCOLLECTIVE ;  /* 0x000000000000791b */ /* 0x003fea0003800000 */
.L_x_44318:
        /* <DEDUP_REMOVED lines=8> */
.L_x_44319:
        /* <DEDUP_REMOVED lines=136> */
.L_x_44320:
[----:B------:R-:W-:Y:S02]  /*2cb10*/  IMAD.MOV.U32 R159, RZ, RZ, 0x2 ;  /* 0x00000002ff9f7424 */ /* 0x000fe400078e00ff */
[----:B------:R-:W-:-:S04]  /*2cb20*/  IMAD.MOV.U32 R148, RZ, RZ, R156 ;  /* 0x000000ffff947224 */ /* 0x000fc800078e009c */
[----:B------:R-:W-:-:S05]  /*2cb30*/  FADD.FTZ R148, R13, R148 ;  /* 0x000000940d947221 */ /* 0x000fca0000010000 */
[----:B------:R-:W-:-:S07]  /*2cb40*/  MOV R158, R148 ;  /* 0x00000094009e7202 */ /* 0x000fce0000000f00 */
[----:B------:R-:W-:Y:S05]  /*2cb50*/  WARPSYNC.COLLECTIVE R157, `(.L_x_44321) ;  /* 0x000000009d087348 */ /* 0x000fea0003c00000 */
[----:B------:R0:W1:Y:S02]  /*2cb60*/  SHFL.BFLY P0, R156, R158, R159, R160 ;  /* 0x0c00009f9e9c7389 */ /* 0x00006400000000a0 */
[----:B01----:R-:W-:Y:S05]  /*2cb70*/  ENDCOLLECTIVE ;  /* 0x000000000000791b */ /* 0x003fea0003800000 */
.L_x_44321:
[----:B------:R-:W-:Y:S01]  /*2cb80*/  HFMA2 R159, -RZ, RZ, 0, 2.384185791015625e-07 ;  /* 0x00000004ff9f7431 */ /* 0x000fe200000001ff */
[----:B------:R-:W-:-:S05]  /*2cb90*/  MOV R15, R156 ;  /* 0x0000009c000f7202 */ /* 0x000fca0000000f00 */
[----:B------:R-:W-:-:S04]  /*2cba0*/  FADD.FTZ R15, R148, R15 ;  /* 0x0000000f940f7221 */ /* 0x000fc80000010000 */
[----:B------:R-:W-:-:S07]  /*2cbb0*/  IMAD.MOV.U32 R158, RZ, RZ, R15 ;  /* 0x000000ffff9e7224 */ /* 0x000fce00078e000f */
[----:B------:R-:W-:Y:S05]  /*2cbc0*/  WARPSYNC.COLLECTIVE R157, `(.L_x_44322) ;  /* 0x000000009d087348 */ /* 0x000fea0003c00000 */
[----:B------:R0:W1:Y:S02]  /*2cbd0*/  SHFL.BFLY P0, R156, R158, R159, R160 ;  /* 0x0c00009f9e9c7389 */ /* 0x00006400000000a0 */
[----:B01----:R-:W-:Y:S05]  /*2cbe0*/  ENDCOLLECTIVE ;  /* 0x000000000000791b */ /* 0x003fea0003800000 */
.L_x_44322:
[----:B------:R-:W-:Y:S02]  /*2cbf0*/  IMAD.MOV.U32 R159, RZ, RZ, 0x8 ;  /* 0x00000008ff9f7424 */ /* 0x000fe400078e00ff */
[----:B------:R-:W-:-:S04]  /*2cc00*/  IMAD.MOV.U32 R150, RZ, RZ, R156 ;  /* 0x000000ffff967224 */ /* 0x000fc800078e009c */
[----:B------:R-:W-:-:S05]  /*2cc10*/  FADD.FTZ R150, R15, R150 ;  /* 0x000000960f967221 */ /* 0x000fca0000010000 */
[----:B------:R-:W-:-:S07]  /*2cc20*/  MOV R158, R150 ;  /* 0x00000096009e7202 */ /* 0x000fce0000000f00 */
[----:B------:R-:W-:Y:S05]  /*2cc30*/  WARPSYNC.COLLECTIVE R157, `(.L_x_44323) ;  /* 0x000000009d087348 */ /* 0x000fea0003c00000 */
[----:B------:R0:W1:Y:S02]  /*2cc40*/  SHFL.BFLY P0, R156, R158, R159, R160 ;  /* 0x0c00009f9e9c7389 */ /* 0x00006400000000a0 */
[----:B01----:R-:W-:Y:S05]  /*2cc50*/  ENDCOLLECTIVE ;  /* 0x000000000000791b */ /* 0x003fea0003800000 */
.L_x_44323:
[----:B------:R-:W-:Y:S01]  /*2cc60*/  HFMA2 R159, -RZ, RZ, 0, 9.5367431640625e-07 ;  /* 0x00000010ff9f7431 */ /* 0x000fe200000001ff */
[----:B------:R-:W-:-:S05]  /*2cc70*/  MOV R149, R156 ;  /* 0x0000009c00957202 */ /* 0x000fca0000000f00 */
[----:B------:R-:W-:-:S04]  /*2cc80*/  FADD.FTZ R149, R150, R149 ;  /* 0x0000009596957221 */ /* 0x000fc80000010000 */
[----:B------:R-:W-:-:S07]  /*2cc90*/  IMAD.MOV.U32 R158, RZ, RZ, R149 ;  /* 0x000000ffff9e7224 */ /* 0x000fce00078e0095 */
[----:B------:R-:W-:Y:S05]  /*2cca0*/  WARPSYNC.COLLECTIVE R157, `(.L_x_44324) ;  /* 0x000000009d087348 */ /* 0x000fea0003c00000 */
[----:B------:R0:W1:Y:S02]  /*2ccb0*/  SHFL.BFLY P0, R156, R158, R159, R160 ;  /* 0x0c00009f9e9c7389 */ /* 0x00006400000000a0 */
[----:B01----:R-:W-:Y:S05]  /*2ccc0*/  ENDCOLLECTIVE ;  /* 0x000000000000791b */ /* 0x003fea0003800000 */
.L_x_44324:
[----:B------:R-:W-:Y:S05]  /*2ccd0*/  BRA `(.L_x_44325) ;  /* 0xffffffd800b87947 */ /* 0x000fea000383ffff */
.L_x_44326:
        /* <DEDUP_REMOVED lines=10> */
.L_x_71525:


//--------------------- .text._ZN10layer_norm13ln_fwd_kernelINS_13Kernel_traitsI6__halfS2_fS2_fjLj2048ELj1ELj4ELj1ELj16ENS_18Kernel_traits_baseILj2048ES2_S2_fS2_fjLj128EEEEELb1ELb0ELb1ELb0EEEvNS_9FwdParamsE --------------------------
	.section	.text._ZN10layer_norm13ln_fwd_kernelINS_13Kernel_traitsI6__halfS2_fS2_fjLj2048ELj1ELj4ELj1ELj16ENS_18Kernel_traits_baseILj2048ES2_S2_fS2_fjLj128EEEEELb1ELb0ELb1ELb0EEEvNS_9FwdParamsE,"ax",@progbits
	.align	128
        .global         _ZN10layer_norm13ln_fwd_kernelINS_13Kernel_traitsI6__halfS2_fS2_fjLj2048ELj1ELj4ELj1ELj16ENS_18Kernel_traits_baseILj2048ES2_S2_fS2_fjLj128EEEEELb1ELb0ELb1ELb0EEEvNS_9FwdParamsE
        .type           _ZN10layer_norm13ln_fwd_kernelINS_13Kernel_traitsI6__halfS2_fS2_fjLj2048ELj1ELj4ELj1ELj16ENS_18Kernel_traits_baseILj2048ES2_S2_fS2_fjLj128EEEEELb1ELb0ELb1ELb0EEEvNS_9FwdParamsE,@function
        .size           _ZN10layer_norm13ln_fwd_kernelINS_13Kernel_traitsI6__halfS2_fS2_fjLj2048ELj1ELj4ELj1ELj16ENS_18Kernel_traits_baseILj2048ES2_S2_fS2_fjLj128EEEEELb1ELb0ELb1ELb0EEEvNS_9FwdParamsE,(.L_x_71526 - _ZN10layer_norm13ln_fwd_kernelINS_13Kernel_traitsI6__halfS2_fS2_fjLj2048ELj1ELj4ELj1ELj16ENS_18Kernel_traits_baseILj2048ES2_S2_fS2_fjLj128EEEEELb1ELb0ELb1ELb0EEEvNS_9FwdParamsE)
        .other          _ZN10layer_norm13ln_fwd_kernelINS_13Kernel_traitsI6__halfS2_fS2_fjLj2048ELj1ELj4ELj1ELj16ENS_18Kernel_traits_baseILj2048ES2_S2_fS2_fjLj128EEEEELb1ELb0ELb1ELb0EEEvNS_9FwdParamsE,@"STO_CUDA_ENTRY STV_DEFAULT"
_ZN10layer_norm13ln_fwd_kernelINS_13Kernel_traitsI6__halfS2_fS2_fjLj2048ELj1ELj4ELj1ELj16ENS_18Kernel_traits_baseILj2048ES2_S2_fS2_fjLj128EEEEELb1ELb0ELb1ELb0EEEvNS_9FwdParamsE:
.text._ZN10layer_norm13ln_fwd_kernelINS_13Kernel_traitsI6__halfS2_fS2_fjLj2048ELj1ELj4ELj1ELj16ENS_18Kernel_traits_baseILj2048ES2_S2_fS2_fjLj128EEEEELb1ELb0ELb1ELb0EEEvNS_9FwdParamsE:
        /* <DEDUP_REMOVED lines=22> */
[----:B------:R-:W-:Y:S02]  /*0160*/  LEA.HI R0, R0, R9, RZ, 0x3 ;  /* 0x0000000900007211 */ /* 0x000fe400078f18ff */
[----:B-1----:R-:W-:Y:S01]  /*0170*/  LOP3.LUT R85, R132, 0x1f, RZ, 0xc0, !PT ;  /* 0x0000001f84557812 */ /* 0x002fe200078ec0ff */
[----:B----4-:R-:W-:Y:S01]  /*0180*/  USHF.L.U32 UR4, UR5, 0x2, URZ ;  /* 0x0000000205047899 */ /* 0x010fe200080006ff */
[----:B--2---:R-:W-:-:S02]  /*0190*/  @P0 R2UR UR7, R3 ;  /* 0x00000000030702ca */ /* 0x004fc400000e0000 */
[----:B------:R-:W0:Y:S01]  /*01a0*/  LDC R3, c[0x0][0x360] ;  /* 0x0000d800ff037b82 */ /* 0x000e220000000800 */
[----:B------:R-:W-:-:S10]  /*01b0*/  @P0 R2UR UR6, R2 ;  /* 0x00000000020602ca */ /* 0x000fd400000e0000 */
[----:B------:R-:W-:Y:S02]  /*01c0*/  UIADD3 UR16, UPT, UPT, UR7, -0x4498517b, URZ ;  /* 0xbb67ae8507107890 */ /* 0x000fe4000fffe0ff */
[----:B------:R-:W-:Y:S01]  /*01d0*/  UIADD3 UR18, UPT, UPT, UR7, 0x76cf5d0a, URZ ;  /* 0x76cf5d0a07127890 */ /* 0x000fe2000fffe0ff */
[----:B---3--:R-:W-:Y:S01]  /*01e0*/  @P0 IADD3 R135, P1, PT, R4, R7, RZ ;  /* 0x0000000704870210 */ /* 0x008fe20007f3e0ff */
[----:B------:R-:W-:Y:S02]  /*01f0*/  UIADD3 UR15, UPT, UPT, UR6, -0x61c88647, URZ ;  /* 0x9e3779b9060f7890 */ /* 0x000fe4000fffe0ff */
[----:B------:R-:W-:Y:S02]  /*0200*/  UIADD3 UR17, UPT, UPT, UR6, 0x3c6ef372, URZ ;  /* 0x3c6ef37206117890 */ /* 0x000fe4000fffe0ff */
[----:B------:R-:W-:Y:S01]  /*0210*/  @P0 IMAD.X R6, RZ, RZ, R5, P1 ;  /* 0x000000ffff060224 */ /* 0x000fe200008e0605 */
[----:B------:R-:W-:Y:S02]  /*0220*/  UIADD3 UR19, UPT, UPT, UR6, -0x255992d5, URZ ;  /* 0xdaa66d2b06137890 */ /* 0x000fe4000fffe0ff */
[----:B------:R-:W-:Y:S01]  /*0230*/  UIADD3 UR20, UPT, UPT, UR7, 0x32370b8f, URZ ;  /* 0x32370b8f07147890 */ /* 0x000fe2000fffe0ff */
[--C-:B0-----:R-:W-:Y:S01]  /*0240*/  IMAD R2, R3, UR5, R132.reuse ;  /* 0x0000000503027c24 */ /* 0x101fe2000f8e0284 */
[----:B------:R-:W-:Y:S01]  /*0250*/  SHF.R.U32.HI R132, RZ, 0x5, R132 ;  /* 0x00000005ff847819 */ /* 0x000fe20000011684 */
[----:B------:R-:W-:Y:S01]  /*0260*/  UIADD3 UR21, UPT, UPT, UR6, 0x78dde6e4, URZ ;  /* 0x78dde6e406157890 */ /* 0x000fe2000fffe0ff */
[----:B------:R-:W-:Y:S01]  /*0270*/  LOP3.LUT R3, R85, 0x1f, RZ, 0x3c, !PT ;  /* 0x0000001f55037812 */ /* 0x000fe200078e3cff */
[----:B------:R-:W-:Y:S01]  /*0280*/  UIADD3 UR22, UPT, UPT, UR7, -0x126145ec, URZ ;  /* 0xed9eba1407167890 */ /* 0x000fe2000fffe0ff */
[----:B------:R-:W-:Y:S01]  /*0290*/  LOP3.LUT R132, R132, UR4, RZ, 0xfc, !PT ;  /* 0x0000000484847c12 */ /* 0x000fe2000f8efcff */
[----:B------:R-:W-:Y:S01]  /*02a0*/  UIADD3 UR23, UPT, UPT, UR6, 0x1715609d, URZ ;  /* 0x1715609d06177890 */ /* 0x000fe2000fffe0ff */
[----:B------:R-:W-:Y:S01]  /*02b0*/  LEA.HI.SX32 R3, R0, R3, 0x1d ;  /* 0x0000000300037211 */ /* 0x000fe200078feaff */
[----:B------:R-:W-:Y:S01]  /*02c0*/  UIADD3 UR24, UPT, UPT, UR7, -0x56f99767, URZ ;  /* 0xa906689907187890 */ /* 0x000fe2000fffe0ff */
[--C-:B------:R-:W-:Y:S01]  /*02d0*/  SHF.R.U64 R155, R135, 0x2, R6.reuse ;  /* 0x00000002879b7819 */ /* 0x100fe20000001206 */
[----:B------:R-:W-:Y:S01]  /*02e0*/  UIADD3 UR25, UPT, UPT, UR6, -0x4ab325aa, URZ ;  /* 0xb54cda5606197890 */ /* 0x000fe2000fffe0ff */
[----:B------:R-:W-:Y:S01]  /*02f0*/  SHF.R.U32.HI R136, RZ, 0x2, R6 ;  /* 0x00000002ff887819 */ /* 0x000fe20000011606 */
        /* <DEDUP_REMOVED lines=73> */
.L_x_44328:
        /* <DEDUP_REMOVED lines=14> */
[----:B------:R-:W5:Y:S02]  /*0870*/  @P6 LDG.E.128 R156, desc[UR8][R4.64] ;  /* 0x00000008049c6981 */ /* 0x000f64000c1e1d00 */
[----:B------:R-:W0:Y:S01]  /*0880*/  @P2 LDC.64 R12, c[0x0][0x3d0] ;  /* 0x0000f400ff0c2b82 */ /* 0x000e220000000a00 */
[C---:B-1----:R-:W-:Y:S01]  /*0890*/  @P5 IMAD.WIDE.U32 R6, R85.reuse, 0x10, R6 ;  /* 0x0000001055065825 */ /* 0x042fe200078e0006 */
[----:B------:R-:W-:-:S04]  /*08a0*/  @P5 IADD3 R85, PT, PT, R85, 0x20, RZ ;  /* 0x0000002055555810 */ /* 0x000fc80007ffe0ff */
[----:B------:R-:W5:Y:S02]  /*08b0*/  @P5 LDG.E.128 R60, desc[UR8][R6.64] ;  /* 0x00000008063c5981 */ /* 0x000f64000c1e1d00 */
[----:B------:R-:W1:Y:S01]  /*08c0*/  @P1 LDC.64 R14, c[0x0][0x3d0] ;  /* 0x0000f400ff0e1b82 */ /* 0x000e620000000a00 */
[----:B--2---:R-:W-:-:S04]  /*08d0*/  @P4 IMAD.WIDE.U32 R8, R85, 0x10, R8 ;  /* 0x0000001055084825 */ /* 0x004fc800078e0008 */
[----:B------:R-:W-:Y:S01]  /*08e0*/  @P4 VIADD R85, R85, 0x20 ;  /* 0x0000002055554836 */ /* 0x000fe20000000000 */
[----:B------:R-:W5:Y:S02]  /*08f0*/  @P4 LDG.E.128 R52, desc[UR8][R8.64] ;  /* 0x0000000808344981 */ /* 0x000f64000c1e1d00 */
[----:B------:R-:W2:Y:S01]  /*0900*/  @P0 LDC.64 R16, c[0x0][0x3d0] ;  /* 0x0000f400ff100b82 */ /* 0x000ea20000000a00 */
[----:B---3--:R-:W-:-:S04]  /*0910*/  @P3 IMAD.WIDE.U32 R10, R85, 0x10, R10 ;  /* 0x00000010550a3825 */ /* 0x008fc800078e000a */
[----:B------:R-:W-:Y:S01]  /*0920*/  @P3 VIADD R85, R85, 0x20 ;  /* 0x0000002055553836 */ /* 0x000fe20000000000 */
[----:B------:R-:W5:Y:S03]  /*0930*/  @P3 LDG.E.128 R44, desc[UR8][R10.64] ;  /* 0x000000080a2c3981 */ /* 0x000f66000c1e1d00 */
[C---:B0-----:R-:W-:Y:S01]  /*0940*/  @P2 IMAD.WIDE.U32 R12, R85.reuse, 0x10, R12 ;  /* 0x00000010550c2825 */ /* 0x041fe200078e000c */
[----:B------:R-:W-:-:S04]  /*0950*/  @P2 IADD3 R85, PT, PT, R85, 0x20, RZ ;  /* 0x0000002055552810 */ /* 0x000fc80007ffe0ff */
[----:B------:R-:W5:Y:S01]  /*0960*/  @P2 LDG.E.128 R36, desc[UR8][R12.64] ;  /* 0x000000080c242981 */ /* 0x000f62000c1e1d00 */
[----:B-1----:R-:W-:Y:S01]  /*0970*/  @P1 IMAD.WIDE.U32 R14, R85, 0x10, R14 ;  /* 0x00000010550e1825 */ /* 0x002fe200078e000e */
[----:B------:R-:W-:-:S03]  /*0980*/  ISETP.GE.U32.AND P6, PT, R3, 0x100, PT ;  /* 0x000001000300780c */ /* 0x000fc60003fc6070 */
[----:B------:R-:W-:Y:S01]  /*0990*/  @P1 VIADD R85, R85, 0x20 ;  /* 0x0000002055551836 */ /* 0x000fe20000000000 */
[----:B------:R-:W5:Y:S03]  /*09a0*/  @P1 LDG.E.128 R28, desc[UR8][R14.64] ;  /* 0x000000080e1c1981 */ /* 0x000f66000c1e1d00 */
[----:B--2---:R-:W-:-:S04]  /*09b0*/  @P0 IMAD.WIDE.U32 R40, R85, 0x10, R16 ;  /* 0x0000001055280825 */ /* 0x004fc800078e0010 */
[----:B------:R-:W-:Y:S02]  /*09c0*/  HFMA2 R18, -RZ, RZ, 0, 0 ;  /* 0x00000000ff127431 */ /* 0x000fe400000001ff */
[----:B------:R-:W-:Y:S01]  /*09d0*/  HFMA2 R66, -RZ, RZ, 0, 0 ;  /* 0x00000000ff427431 */ /* 0x000fe200000001ff */
[----:B------:R-:W-:Y:S01]  /*09e0*/  CS2R R16, SRZ ;  /* 0x0000000000107805 */ /* 0x000fe2000001ff00 */
[----:B------:R0:W5:Y:S01]  /*09f0*/  @P0 LDG.E.128 R20, desc[UR8][R40.64] ;  /* 0x0000000828140981 */ /* 0x000162000c1e1d00 */
[----:B------:R-:W-:Y:S01]  /*0a00*/  IMAD.MOV.U32 R26, RZ, RZ, RZ ;  /* 0x000000ffff1a7224 */ /* 0x000fe200078e00ff */
[----:B------:R-:W-:Y:S01]  /*0a10*/  CS2R R24, SRZ ;  /* 0x0000000000187805 */ /* 0x000fe2000001ff00 */
[----:B------:R-:W-:Y:S01]  /*0a20*/  IMAD.MOV.U32 R34, RZ, RZ, RZ ;  /* 0x000000ffff227224 */ /* 0x000fe200078e00ff */
[----:B------:R-:W-:Y:S02]  /*0a30*/  CS2R R32, SRZ ;  /* 0x0000000000207805 */ /* 0x000fe4000001ff00 */
[----:B------:R-:W-:Y:S01]  /*0a40*/  MOV R42, RZ ;  /* 0x000000ff002a7202 */ /* 0x000fe20000000f00 */
[----:B------:R-:W-:Y:S01]  /*0a50*/  IMAD.MOV.U32 R50, RZ, RZ, RZ ;  /* 0x000000ffff327224 */ /* 0x000fe200078e00ff */
[----:B------:R-:W-:Y:S01]  /*0a60*/  CS2R R48, SRZ ;  /* 0x0000000000307805 */ /* 0x000fe2000001ff00 */
[----:B------:R-:W-:Y:S01]  /*0a70*/  IMAD.MOV.U32 R58, RZ, RZ, RZ ;  /* 0x000000ffff3a7224 */ /* 0x000fe200078e00ff */
[----:B------:R-:W-:-:S02]  /*0a80*/  CS2R R56, SRZ ;  /* 0x0000000000387805 */ /* 0x000fc4000001ff00 */
[----:B0-----:R-:W-:Y:S02]  /*0a90*/  CS2R R40, SRZ ;  /* 0x0000000000287805 */ /* 0x001fe4000001ff00 */
[----:B------:R-:W-:Y:S01]  /*0aa0*/  CS2R R64, SRZ ;  /* 0x0000000000407805 */ /* 0x000fe2000001ff00 */
[----:B------:R-:W-:Y:S01]  /*0ab0*/  @P5 IMAD.MOV.U32 R59, RZ, RZ, RZ ;  /* 0x000000ffff3b5224 */ /* 0x000fe200078e00ff */
[----:B------:R-:W-:Y:S01]  /*0ac0*/  @P3 MOV R43, RZ ;  /* 0x000000ff002b3202 */ /* 0x000fe20000000f00 */
[----:B------:R-:W-:Y:S01]  /*0ad0*/  @P4 IMAD.MOV.U32 R51, RZ, RZ, RZ ;  /* 0x000000ffff334224 */ /* 0x000fe200078e00ff */
[----:B------:R-:W-:Y:S01]  /*0ae0*/  @P0 MOV R19, RZ ;  /* 0x000000ff00130202 */ /* 0x000fe20000000f00 */
[----:B------:R-:W-:Y:S02]  /*0af0*/  @P2 IMAD.MOV.U32 R35, RZ, RZ, RZ ;  /* 0x000000ffff232224 */ /* 0x000fe400078e00ff */
[----:B------:R-:W-:Y:S02]  /*0b00*/  @P1 IMAD.MOV.U32 R27, RZ, RZ, RZ ;  /* 0x000000ffff1b1224 */ /* 0x000fe400078e00ff */
[----:B------:R-:W-:Y:S01]  /*0b10*/  @P0 VIADD R85, R85, 0x20 ;  /* 0x0000002055550836 */ /* 0x000fe20000000000 */
[----:B------:R-:W-:Y:S06]  /*0b20*/  @!P6 BRA `(.L_x_44329) ;  /* 0x00000000004ce947 */ /* 0x000fec0003800000 */
        /* <DEDUP_REMOVED lines=19> */
.L_x_44329:
[----:B------:R-:W-:Y:S05]  /*0c60*/  BSYNC.RECONVERGENT B0 ;  /* 0x0000000000007941 */ /* 0x000fea0003800200 */
.L_x_44327:
[----:B------:R-:W0:Y:S02]  /*0c70*/  LDCU UR4, c[0x0][0x384] ;  /* 0x00007080ff0477ac */ /* 0x000e240008000800 */
[----:B0-----:R-:W-:-:S13]  /*0c80*/  ISETP.GE.AND P0, PT, R132, UR4, PT ;  /* 0x0000000484007c0c */ /* 0x001fda000bf06270 */
[----:B------:R-:W-:Y:S05]  /*0c90*/  @P0 EXIT ;  /* 0x000000000000094d */ /* 0x000fea0003800000 */
[----:B------:R-:W-:-:S04]  /*0ca0*/  IMAD.HI.U32 R0, R2, -0x326172a9, RZ ;  /* 0xcd9e8d5702007827 */ /* 0x000fc800078e00ff */
[----:B------:R-:W-:Y:S01]  /*0cb0*/  HFMA2 R137, -RZ, RZ, 0, 0 ;  /* 0x00000000ff897431 */ /* 0x000fe200000001ff */
[----:B------:R-:W-:Y:S01]  /*0cc0*/  BSSY B0, `(.L_x_44330) ;  /* 0x0003009000007945 */ /* 0x000fe20003800000 */
[----:B------:R-:W-:Y:S01]  /*0cd0*/  LOP3.LUT R135, R135, 0x3, RZ, 0xc0, !PT ;  /* 0x0000000387877812 */ /* 0x000fe200078ec0ff */
[C---:B------:R-:W-:Y:S01]  /*0ce0*/  IMAD.HI.U32 R4, R155.reuse, -0x2daee0ad, RZ ;  /* 0xd2511f539b047827 */ /* 0x040fe200078e00ff */
        /* <DEDUP_REMOVED lines=63> */
.L_x_45282:
        /* <DEDUP_REMOVED lines=9> */
[----:B--2---:R-:W-:Y:S01]  /*1170*/  IMAD R150, R132, R149, RZ ;  /* 0x0000009584967224 */ /* 0x004fe200078e02ff */
[----:B------:R-:W2:Y:S01]  /*1180*/  S2R R151, SR_TID.X ;  /* 0x0000000000977919 */ /* 0x000ea20000002100 */
[----:B0-----:R-:W-:-:S03]  /*1190*/  IMAD.MOV.U32 R152, RZ, RZ, RZ ;  /* 0x000000ffff987224 */ /* 0x001fc600078e00ff */
[----:B------:R-:W-:-:S04]  /*11a0*/  SHF.R.S32.HI R163, RZ, 0x1f, R150 ;  /* 0x0000001fffa37819 */ /* 0x000fc80000011496 */
[----:B------:R-:W-:Y:S02]  /*11b0*/  LEA.HI R163, R163, R150, RZ, 0x3 ;  /* 0x00000096a3a37211 */ /* 0x000fe400078f18ff */
[----:B--2---:R-:W-:Y:S02]  /*11c0*/  LOP3.LUT R150, R151, 0x1f, RZ, 0xc0, !PT ;  /* 0x0000001f97967812 */ /* 0x004fe400078ec0ff */
[----:B---3--:R-:W-:-:S13]  /*11d0*/  ISETP.GE.AND P0, PT, R0, 0x1, PT ;  /* 0x000000010000780c */ /* 0x008fda0003f06270 */
[----:B------:R-:W-:-:S04]  /*11e0*/  @P0 VIADD R154, R0, 0xffffffff ;  /* 0xffffffff009a0836 */ /* 0x000fc80000000000 */
[----:B------:R-:W-:-:S05]  /*11f0*/  @P0 IMAD R154, R154, R149, RZ ;  /* 0x000000959a9a0224 */ /* 0x000fca00078e02ff */
[----:B------:R-:W-:-:S04]  /*1200*/  @P0 SHF.R.S32.HI R153, RZ, 0x1f, R154 ;  /* 0x0000001fff990819 */ /* 0x000fc8000001149a */
[----:B------:R-:W-:-:S04]  /*1210*/  @P0 LEA.HI R153, R153, R154, RZ, 0x3 ;  /* 0x0000009a99990211 */ /* 0x000fc800078f18ff */
[-C--:B------:R-:W-:Y:S02]  /*1220*/  @P0 LEA.HI.SX32 R152, R153, R150.reuse, 0x1d ;  /* 0x0000009699980211 */ /* 0x080fe400078feaff */
[----:B------:R-:W-:Y:S01]  /*1230*/  LEA.HI.SX32 R153, R163, R150, 0x1d ;  /* 0x00000096a3997211 */ /* 0x000fe200078feaff */
[----:B-1----:R-:W-:Y:S06]  /*1240*/  @!P5 BRA `(.L_x_44332) ;  /* 0x000000580078d947 */ /* 0x002fec0003800000 */
[----:B------:R-:W-:Y:S04]  /*1250*/  BSSY.RECONVERGENT B2, `(.L_x_44333) ;  /* 0x0000005000027945 */ /* 0x000fe80003800200 */
[----:B------:R-:W-:Y:S05]  /*1260*/  @!P0 BRA `(.L_x_44334) ;  /* 0x00000000000c8947 */ /* 0x000fea0003800000 */
[----:B------:R-:W0:Y:S02]  /*1270*/  LDC.64 R4, c[0x0][0x390] ;  /* 0x0000e400ff047b82 */ /* 0x000e240000000a00 */
[----:B0-----:R-:W-:-:S06]  /*1280*/  IMAD.WIDE.U32 R4, R152, 0x10, R4 ;  /* 0x0000001098047825 */ /* 0x001fcc00078e0004 */
[----:B------:R-:W5:Y:S02]  /*1290*/  LDG.E.128 R4, desc[UR8][R4.64] ;  /* 0x0000000804047981 */ /* 0x000f64000c1e1d00 */
.L_x_44334:
[----:B------:R-:W-:Y:S05]  /*12a0*/  BSYNC.RECONVERGENT B2 ;  /* 0x0000000000027941 */ /* 0x000fea0003800200 */
.L_x_44333:
        /* <DEDUP_REMOVED lines=29> */
.L_x_44341:
        /* <DEDUP_REMOVED lines=13> */
.L_x_44343:
[----:B------:R-:W-:Y:S05]  /*1550*/  BSYNC.RECONVERGENT B5 ;  /* 0x0000000000057941 */ /* 0x000fea0003800200 */
.L_x_44342:
        /* <DEDUP_REMOVED lines=36> */
[----:B------:R-:W-:Y:S02]  /*17a0*/  LOP3.LUT R162, R162, UR29, R161, 0x96, !PT ;  /* 0x0000001da2a27c12 */ /* 0x000fe4000f8e96a1 */
[----:B------:R-:W-:-:S03]  /*17b0*/  MOV R140, R164 ;  /* 0x000000a4008c7202 */ /* 0x000fc60000000f00 */
[----:B------:R-:W-:-:S04]  /*17c0*/  IMAD.WIDE.U32 R162, R162, -0x2daee0ad, RZ ;  /* 0xd2511f53a2a27825 */ /* 0x000fc800078e00ff */
[----:B------:R-:W-:Y:S02]  /*17d0*/  IMAD.MOV.U32 R154, RZ, RZ, R162 ;  /* 0x000000ffff9a7224 */ /* 0x000fe400078e00a2 */
[----:B------:R-:W-:Y:S01]  /*17e0*/  HFMA2 R162, -RZ, RZ, 0, 0 ;  /* 0x00000000ffa27431 */ /* 0x000fe200000001ff */
[----:B------:R-:W-:Y:S02]  /*17f0*/  LOP3.LUT R133, R134, UR32, R163, 0x96, !PT ;  /* 0x0000002086857c12 */ /* 0x000fe4000f8e96a3 */
[----:B------:R-:W-:-:S07]  /*1800*/  LOP3.LUT R134, R160, UR31, R165, 0x96, !PT ;  /* 0x0000001fa0867c12 */ /* 0x000fce000f8e96a5 */
.L_x_44340:
[----:B------:R-:W-:Y:S05]  /*1810*/  BSYNC.RECONVERGENT B4 ;  /* 0x0000000000047941 */ /* 0x000fea0003800200 */
.L_x_44339:
        /* <DEDUP_REMOVED lines=9> */
[----:B------:R-:W-:-:S07]  /*18b0*/  FADD.FTZ R124, R124, R135 ;  /* 0x000000877c7c7221 */ /* 0x000fce0000010000 */
.L_x_44338:
[----:B------:R-:W-:Y:S05]  /*18c0*/  BSYNC.RECONVERGENT B3 ;  /* 0x0000000000037941 */ /* 0x000fea0003800200 */
.L_x_44337:
        /* <DEDUP_REMOVED lines=20> */
.L_x_44348:
        /* <DEDUP_REMOVED lines=13> */
.L_x_44350:
[----:B------:R-:W-:Y:S05]  /*1ae0*/  BSYNC.RECONVERGENT B5 ;  /* 0x0000000000057941 */ /* 0x000fea0003800200 */
.L_x_44349:
        /* <DEDUP_REMOVED lines=35> */
[----:B------:R-:W-:-:S03]  /*1d20*/  LOP3.LUT R160, R160, UR29, R141, 0x96, !PT ;  /* 0x0000001da0a07c12 */ /* 0x000fc6000f8e968d */
[----:B------:R-:W-:Y:S02]  /*1d30*/  IMAD.MOV.U32 R141, RZ, RZ, R154 ;  /* 0x000000ffff8d7224 */ /* 0x000fe400078e009a */
[----:B------:R-:W-:-:S04]  /*1d40*/  IMAD.WIDE.U32 R160, R160, -0x2daee0ad, RZ ;  /* 0xd2511f53a0a07825 */ /* 0x000fc800078e00ff */
[----:B------:R-:W-:Y:S01]  /*1d50*/  IMAD.MOV.U32 R135, RZ, RZ, RZ ;  /* 0x000000ffff877224 */ /* 0x000fe200078e00ff */
[----:B------:R-:W-:Y:S02]  /*1d60*/  LOP3.LUT R133, R134, UR32, R161, 0x96, !PT ;  /* 0x0000002086857c12 */ /* 0x000fe4000f8e96a1 */
[----:B------:R-:W-:Y:S01]  /*1d70*/  LOP3.LUT R134, R140, UR31, R163, 0x96, !PT ;  /* 0x0000001f8c867c12 */ /* 0x000fe2000f8e96a3 */
[----:B------:R-:W-:Y:S01]  /*1d80*/  IMAD.MOV.U32 R140, RZ, RZ, R162 ;  /* 0x000000ffff8c7224 */ /* 0x000fe200078e00a2 */
[----:B------:R-:W-:-:S07]  /*1d90*/  MOV R138, R160 ;  /* 0x000000a0008a7202 */ /* 0x000fce0000000f00 */
.L_x_44347:
[----:B------:R-:W-:Y:S05]  /*1da0*/  BSYNC.RECONVERGENT B4 ;  /* 0x0000000000047941 */ /* 0x000fea0003800200 */
.L_x_44346:
        /* <DEDUP_REMOVED lines=9> */
[----:B------:R-:W-:-:S07]  /*1e40*/  FADD.FTZ R125, R125, R154 ;  /* 0x0000009a7d7d7221 */ /* 0x000fce0000010000 */
.L_x_44345:
[----:B------:R-:W-:Y:S05]  /*1e50*/  BSYNC.RECONVERGENT B3 ;  /* 0x0000000000037941 */ /* 0x000fea0003800200 */
.L_x_44344:
[----:B------:R-:W-:Y:S01]  /*1e60*/  BSSY.RECONVERGENT B3, `(.L_x_44351) ;  /* 0x0000058000037945 */ /* 0x000fe20003800200 */
        /* <DEDUP_REMOVED lines=19> */
.L_x_44355:
        /* <DEDUP_REMOVED lines=13> */
.L_x_44357:
[----:B------:R-:W-:Y:S05]  /*2070*/  BSYNC.RECONVERGENT B5 ;  /* 0x0000000000057941 */ /* 0x000fea0003800200 */
.L_x_44356:
        /* <DEDUP_REMOVED lines=39> */
[----:B------:R-:W-:Y:S01]  /*22f0*/  IMAD.MOV.U32 R154, RZ, RZ, R162 ;  /* 0x000000ffff9a7224 */ /* 0x000fe200078e00a2 */
[----:B------:R-:W-:Y:S02]  /*2300*/  LOP3.LUT R133, R134, UR32, R163, 0x96, !PT ;  /* 0x0000002086857c12 */ /* 0x000fe4000f8e96a3 */
[----:B------:R-:W-:Y:S01]  /*2310*/  LOP3.LUT R134, R160, UR31, R165, 0x96, !PT ;  /* 0x0000001fa0867c12 */ /* 0x000fe2000f8e96a5 */
[----:B------:R-:W-:-:S07]  /*2320*/  IMAD.MOV.U32 R160, RZ, RZ, RZ ;  /* 0x000000ffffa07224 */ /* 0x000fce00078e00ff */
.L_x_44354:
[----:B------:R-:W-:Y:S05]  /*2330*/  BSYNC.RECONVERGENT B4 ;  /* 0x0000000000047941 */ /* 0x000fea0003800200 */
.L_x_44353:
        /* <DEDUP_REMOVED lines=10> */
.L_x_44352:
[----:B------:R-:W-:Y:S05]  /*23e0*/  BSYNC.RECONVERGENT B3 ;  /* 0x0000000000037941 */ /* 0x000fea0003800200 */
.L_x_44351:
        /* <DEDUP_REMOVED lines=20> */
.L_x_44362:
        /* <DEDUP_REMOVED lines=13> */
.L_x_44364:
[----:B------:R-:W-:Y:S05]  /*2600*/  BSYNC.RECONVERGENT B5 ;  /* 0x0000000000057941 */ /* 0x000fea0003800200 */
.L_x_44363:
        /* <DEDUP_REMOVED lines=35> */
[----:B------:R-:W-:Y:S02]  /*2840*/  HFMA2 R135, -RZ, RZ, 0, 0 ;  /* 0x00000000ff877431 */ /* 0x000fe400000001ff */
[----:B------:R-:W-:Y:S01]  /*2850*/  IMAD.WIDE.U32 R164, R164, -0x326172a9, RZ ;  /* 0xcd9e8d57a4a47825 */ /* 0x000fe200078e00ff */
[----:B------:R-:W-:Y:S02]  /*2860*/  LOP3.LUT R162, R162, UR29, R161, 0x96, !PT ;  /* 0x0000001da2a27c12 */ /* 0x000fe4000f8e96a1 */
[----:B------:R-:W-:-:S03]  /*2870*/  MOV R140, R164 ;  /* 0x000000a4008c7202 */ /* 0x000fc60000000f00 */
[----:B------:R-:W-:-:S04]  /*2880*/  IMAD.WIDE.U32 R162, R162, -0x2daee0ad, RZ ;  /* 0xd2511f53a2a27825 */ /* 0x000fc800078e00ff */
[----:B------:R-:W-:Y:S01]  /*2890*/  IMAD.MOV.U32 R138, RZ, RZ, R162 ;  /* 0x000000ffff8a7224 */ /* 0x000fe200078e00a2 */
[----:B------:R-:W-:Y:S02]  /*28a0*/  LOP3.LUT R133, R134, UR32, R163, 0x96, !PT ;  /* 0x0000002086857c12 */ /* 0x000fe4000f8e96a3 */
[----:B------:R-:W-:-:S07]  /*28b0*/  LOP3.LUT R134, R160, UR31, R165, 0x96, !PT ;  /* 0x0000001fa0867c12 */ /* 0x000fce000f8e96a5 */
.L_x_44361:
[----:B------:R-:W-:Y:S05]  /*28c0*/  BSYNC.RECONVERGENT B4 ;  /* 0x0000000000047941 */ /* 0x000fea0003800200 */
.L_x_44360:
        /* <DEDUP_REMOVED lines=10> */
.L_x_44359:
[----:B------:R-:W-:Y:S05]  /*2970*/  BSYNC.RECONVERGENT B3 ;  /* 0x0000000000037941 */ /* 0x000fea0003800200 */
.L_x_44358:
        /* <DEDUP_REMOVED lines=20> */
.L_x_44369:
        /* <DEDUP_REMOVED lines=13> */
.L_x_44371:
[----:B------:R-:W-:Y:S05]  /*2b90*/  BSYNC.RECONVERGENT B5 ;  /* 0x0000000000057941 */ /* 0x000fea0003800200 */
.L_x_44370:
        /* <DEDUP_REMOVED lines=38> */
[----:B------:R-:W-:-:S05]  /*2e00*/  IMAD.WIDE.U32 R162, R162, -0x2daee0ad, RZ ;  /* 0xd2511f53a2a27825 */ /* 0x000fca00078e00ff */
[----:B------:R-:W-:Y:S02]  /*2e10*/  LOP3.LUT R133, R134, UR32, R163, 0x96, !PT ;  /* 0x0000002086857c12 */ /* 0x000fe4000f8e96a3 */
[----:B------:R-:W-:Y:S01]  /*2e20*/  LOP3.LUT R134, R160, UR31, R165, 0x96, !PT ;  /* 0x0000001fa0867c12 */ /* 0x000fe2000f8e96a5 */
[----:B------:R-:W-:Y:S01]  /*2e30*/  IMAD.MOV.U32 R160, RZ, RZ, RZ ;  /* 0x000000ffffa07224 */ /* 0x000fe200078e00ff */
[----:B------:R-:W-:-:S07]  /*2e40*/  MOV R154, R162 ;  /* 0x000000a2009a7202 */ /* 0x000fce0000000f00 */
.L_x_44368:
[----:B------:R-:W-:Y:S05]  /*2e50*/  BSYNC.RECONVERGENT B4 ;  /* 0x0000000000047941 */ /* 0x000fea0003800200 */
.L_x_44367:
        /* <DEDUP_REMOVED lines=10> */
.L_x_44366:
[----:B------:R-:W-:Y:S05]  /*2f00*/  BSYNC.RECONVERGENT B3 ;  /* 0x0000000000037941 */ /* 0x000fea0003800200 */
.L_x_44365:
        /* <DEDUP_REMOVED lines=20> */
.L_x_44376:
        /* <DEDUP_REMOVED lines=13> */
.L_x_44378:
[----:B------:R-:W-:Y:S05]  /*3120*/  BSYNC.RECONVERGENT B5 ;  /* 0x0000000000057941 */ /* 0x000fea0003800200 */
.L_x_44377:
        /* <DEDUP_REMOVED lines=40> */
[----:B------:R-:W-:Y:S01]  /*33b0*/  LOP3.LUT R133, R134, UR32, R163, 0x96, !PT ;  /* 0x0000002086857c12 */ /* 0x000fe2000f8e96a3 */
[----:B------:R-:W-:Y:S01]  /*33c0*/  IMAD.MOV.U32 R135, RZ, RZ, RZ ;  /* 0x000000ffff877224 */ /* 0x000fe200078e00ff */
[----:B------:R-:W-:-:S07]  /*33d0*/  LOP3.LUT R134, R160, UR31, R165, 0x96, !PT ;  /* 0x0000001fa0867c12 */ /* 0x000fce000f8e96a5 */
.L_x_44375:
[----:B------:R-:W-:Y:S05]  /*33e0*/  BSYNC.RECONVERGENT B4 ;  /* 0x0000000000047941 */ /* 0x000fea0003800200 */
.L_x_44374:
        /* <DEDUP_REMOVED lines=10> */
.L_x_44373:
[----:B------:R-:W-:Y:S05]  /*3490*/  BSYNC.RECONVERGENT B3 ;  /* 0x0000000000037941 */ /* 0x000fea0003800200 */
.L_x_44372:
        /* <DEDUP_REMOVED lines=20> */
.L_x_44383:
        /* <DEDUP_REMOVED lines=13> */
.L_x_44385:
[----:B------:R-:W-:Y:S05]  /*36b0*/  BSYNC.RECONVERGENT B5 ;  /* 0x0000000000057941 */ /* 0x000fea0003800200 */
.L_x_44384:
        /* <DEDUP_REMOVED lines=39> */
[----:B------:R-:W-:Y:S01]  /*3930*/  IMAD.MOV.U32 R166, RZ, RZ, R162 ;  /* 0x000000ffffa67224 */ /* 0x000fe200078e00a2 */
[----:B------:R-:W-:Y:S02]  /*3940*/  LOP3.LUT R133, R134, UR32, R163, 0x96, !PT ;  /* 0x0000002086857c12 */ /* 0x000fe4000f8e96a3 */
[----:B------:R-:W-:Y:S01]  /*3950*/  LOP3.LUT R134, R160, UR31, R165, 0x96, !PT ;  /* 0x0000001fa0867c12 */ /* 0x000fe2000f8e96a5 */
[----:B------:R-:W-:-:S07]  /*3960*/  HFMA2 R160, -RZ, RZ, 0, 0 ;  /* 0x00000000ffa07431 */ /* 0x000fce00000001ff */
.L_x_44382:
[----:B------:R-:W-:Y:S05]  /*3970*/  BSYNC.RECONVERGENT B4 ;  /* 0x0000000000047941 */ /* 0x000fea0003800200 */
.L_x_44381:
        /* <DEDUP_REMOVED lines=10> */
.L_x_44380:
[----:B------:R-:W-:Y:S05]  /*3a20*/  BSYNC.RECONVERGENT B3 ;  /* 0x0000000000037941 */ /* 0x000fea0003800200 */
.L_x_44379:
        /* <DEDUP_REMOVED lines=19> */
.L_x_44389:
        /* <DEDUP_REMOVED lines=13> */
.L_x_44391:
[----:B------:R-:W-:Y:S05]  /*3c30*/  BSYNC.RECONVERGENT B4 ;  /* 0x0000000000047941 */ /* 0x000fea0003800200 */
.L_x_44390:
        /* <DEDUP_REMOVED lines=41> */
[----:B------:R-:W-:Y:S02]  /*3ed0*/  LOP3.LUT R134, R160, UR31, R165, 0x96, !PT ;  /* 0x0000001fa0867c12 */ /* 0x000fe4000f8e96a5 */
[----:B------:R-:W-:-:S07]  /*3ee0*/  MOV R154, R162 ;  /* 0x000000a2009a7202 */ /* 0x000fce0000000f00 */
.L_x_44388:
[----:B------:R-:W-:Y:S05]  /*3ef0*/  BSYNC.RECONVERGENT B3 ;  /* 0x0000000000037941 */ /* 0x000fea0003800200 */
.L_x_44387:
[----:B------:R-:W-:Y:S01]  /*3f00*/  I2FP.F32.U32 R138, R138 ;  /* 0x0000008a008a7245 */ /* 0x000fe20000201000 */
[----:B------:R-:W-:-:S05]  /*3f10*/  HFMA2 R147, -RZ, RZ, 0.1171875, 0 ;  /* 0x2f800000ff937431 */ /* 0x000fca00000001ff */
[----:B------:R-:W-:Y:S01]  /*3f20*/  FFMA.FTZ R138, R138, R147, 1.1641532182693481445e-10 ;  /* 0x2f0000008a8a7423 */ /* 0x000fe20000010093 */
[----:B-----5:R-:W-:-:S04]  /*3f30*/  HADD2.F32 R147, -RZ, R7.H1_H1 ;  /* 0x30000007ff937230 */ /* 0x020fc80000004100 */
[----:B------:R-:W-:Y:S01]  /*3f40*/  FSETP.GTU.FTZ.AND P1, PT, R138, UR10, PT ;  /* 0x0000000a8a007c0b */ /* 0x000fe2000bf3c000 */
[----:B------:R-:W-:-:S04]  /*3f50*/  FMUL.FTZ R147, R147, UR13 ;  /* 0x0000000d93937c20 */ /* 0x000fc80008410000 */
[----:B------:R-:W-:-:S05]  /*3f60*/  FMUL.FTZ R147, R147, UR12 ;  /* 0x0000000c93937c20 */ /* 0x000fca0008410000 */
[----:B------:R-:W-:Y:S02]  /*3f70*/  FSEL R138, R147, RZ, !P1 ;  /* 0x000000ff938a7208 */ /* 0x000fe40004800000 */
[----:B------:R-:W-:-:S03]  /*3f80*/  SEL R147, RZ, 0x1, P1 ;  /* 0x00000001ff937807 */ /* 0x000fc60000800000 */
[----:B------:R-:W-:Y:S01]  /*3f90*/  FADD.FTZ R131, R131, R138 ;  /* 0x0000008a83837221 */ /* 0x000fe20000010000 */
[----:B------:R-:W-:Y:S06]  /*3fa0*/  BRA `(.L_x_44386) ;  /* 0x0000002800a47947 */ /* 0x000fec0003800000 */
.L_x_44336:
[----:B------:R-:W-:Y:S01]  /*3fb0*/  BSSY.RECONVERGENT B3, `(.L_x_44392) ;  /* 0x0000058000037945 */ /* 0x000fe20003800200 */
[----:B------:R-:W-:Y:S01]  /*3fc0*/  IMAD.MOV.U32 R154, RZ, RZ, R138 ;  /* 0x000000ffff9a7224 */ /* 0x000fe200078e008a */
[----:B------:R-:W-:Y:S01]  /*3fd0*/  MOV R124, RZ ;  /* 0x000000ff007c7202 */ /* 0x000fe20000000f00 */
        /* <DEDUP_REMOVED lines=18> */
.L_x_44396:
        /* <DEDUP_REMOVED lines=13> */
.L_x_44398:
[----:B------:R-:W-:Y:S05]  /*41d0*/  BSYNC.RECONVERGENT B5 ;  /* 0x0000000000057941 */ /* 0x000fea0003800200 */
.L_x_44397:
        /* <DEDUP_REMOVED lines=43> */
.L_x_44395:
[----:B------:R-:W-:Y:S05]  /*4490*/  BSYNC.RECONVERGENT B4 ;  /* 0x0000000000047941 */ /* 0x000fea0003800200 */
.L_x_44394:
        /* <DEDUP_REMOVED lines=8> */
[----:B------:R-:W-:-:S07]  /*4520*/  FSEL R124, R125, RZ, !P1 ;  /* 0x000000ff7d7c7208 */ /* 0x000fce0004800000 */
.L_x_44393:
[----:B------:R-:W-:Y:S05]  /*4530*/  BSYNC.RECONVERGENT B3 ;  /* 0x0000000000037941 */ /* 0x000fea0003800200 */
.L_x_44392:
        /* <DEDUP_REMOVED lines=17> */
.L_x_44403:
        /* <DEDUP_REMOVED lines=13> */
.L_x_44405:
[----:B------:R-:W-:Y:S05]  /*4720*/  BSYNC.RECONVERGENT B5 ;  /* 0x0000000000057941 */ /* 0x000fea0003800200 */
.L_x_44404:
        /* <DEDUP_REMOVED lines=42> */
.L_x_44402:
[----:B------:R-:W-:Y:S05]  /*49d0*/  BSYNC.RECONVERGENT B4 ;  /* 0x0000000000047941 */ /* 0x000fea0003800200 */
.L_x_44401:
        /* <DEDUP_REMOVED lines=9> */
.L_x_44400:
[----:B------:R-:W-:Y:S05]  /*4a70*/  BSYNC.RECONVERGENT B3 ;  /* 0x0000000000037941 */ /* 0x000fea0003800200 */
.L_x_44399:
        /* <DEDUP_REMOVED lines=17> */
.L_x_44410:
        /* <DEDUP_REMOVED lines=13> */
.L_x_44412:
[----:B------:R-:W-:Y:S05]  /*4c60*/  BSYNC.RECONVERGENT B5 ;  /* 0x0000000000057941 */ /* 0x000fea0003800200 */
.L_x_44411:
        /* <DEDUP_REMOVED lines=43> */
.L_x_44409:
[----:B------:R-:W-:Y:S05]  /*4f20*/  BSYNC.RECONVERGENT B4 ;  /* 0x0000000000047941 */ /* 0x000fea0003800200 */
.L_x_44408:
        /* <DEDUP_REMOVED lines=9> */
.L_x_44407:
[----:B------:R-:W-:Y:S05]  /*4fc0*/  BSYNC.RECONVERGENT B3 ;  /* 0x0000000000037941 */ /* 0x000fea0003800200 */
.L_x_44406:
        /* <DEDUP_REMOVED lines=17> */
.L_x_44417:
        /* <DEDUP_REMOVED lines=13> */
.L_x_44419:
[----:B------:R-:W-:Y:S05]  /*51b0*/  BSYNC.RECONVERGENT B5 ;  /* 0x0000000000057941 */ /* 0x000fea0003800200 */
.L_x_44418:
        /* <DEDUP_REMOVED lines=43> */
.L_x_44416:
[----:B------:R-:W-:Y:S05]  /*5470*/  BSYNC.RECONVERGENT B4 ;  /* 0x0000000000047941 */ /* 0x000fea0003800200 */
.L_x_44415:
        /* <DEDUP_REMOVED lines=9> */
.L_x_44414:
[----:B------:R-:W-:Y:S05]  /*5510*/  BSYNC.RECONVERGENT B3 ;  /* 0x0000000000037941 */ /* 0x000fea0003800200 */
.L_x_44413:
        /* <DEDUP_REMOVED lines=17> */
.L_x_44424:
        /* <DEDUP_REMOVED lines=13> */
.L_x_44426:
[----:B------:R-:W-:Y:S05]  /*5700*/  BSYNC.RECONVERGENT B5 ;  /* 0x0000000000057941 */ /* 0x000fea0003800200 */
.L_x_44425:
        /* <DEDUP_REMOVED lines=40> */
[----:B------:R-:W-:Y:S02]  /*5990*/  IMAD.MOV.U32 R128, RZ, RZ, R154 ;  /* 0x000000ffff807224 */ /* 0x000fe400078e009a */
[----:B------:R-:W-:Y:S02]  /*59a0*/  IMAD.MOV.U32 R154, RZ, RZ, R130 ;  /* 0x000000ffff9a7224 */ /* 0x000fe400078e0082 */
[----:B------:R-:W-:-:S07]  /*59b0*/  HFMA2 R130, -RZ, RZ, 0, 0 ;  /* 0x00000000ff827431 */ /* 0x000fce00000001ff */
.L_x_44423:
[----:B------:R-:W-:Y:S05]  /*59c0*/  BSYNC.RECONVERGENT B4 ;  /* 0x0000000000047941 */ /* 0x000fea0003800200 */
.L_x_44422:
        /* <DEDUP_REMOVED lines=9> */
.L_x_44421:
[----:B------:R-:W-:Y:S05]  /*5a60*/  BSYNC.RECONVERGENT B3 ;  /* 0x0000000000037941 */ /* 0x000fea0003800200 */
.L_x_44420:
        /* <DEDUP_REMOVED lines=17> */
.L_x_44431:
        /* <DEDUP_REMOVED lines=13> */
.L_x_44433:
[----:B------:R-:W-:Y:S05]  /*5c50*/  BSYNC.RECONVERGENT B5 ;  /* 0x0000000000057941 */ /* 0x000fea0003800200 */
.L_x_44432:
        /* <DEDUP_REMOVED lines=36> */
[----:B------:R-:W-:-:S04]  /*5ea0*/  IMAD.WIDE.U32 R160, R161, -0x326172a9, RZ ;  /* 0xcd9e8d57a1a07825 */ /* 0x000fc800078e00ff */
[----:B------:R-:W-:Y:S01]  /*5eb0*/  IMAD.MOV.U32 R140, RZ, RZ, R160 ;  /* 0x000000ffff8c7224 */ /* 0x000fe200078e00a0 */
[----:B------:R-:W-:Y:S01]  /*5ec0*/  LOP3.LUT R134, R134, UR31, R161, 0x96, !PT ;  /* 0x0000001f86867c12 */ /* 0x000fe2000f8e96a1 */
[----:B------:R-:W-:Y:S01]  /*5ed0*/  IMAD.WIDE.U32 R160, R129, -0x2daee0ad, RZ ;  /* 0xd2511f5381a07825 */ /* 0x000fe200078e00ff */
[----:B------:R-:W-:-:S03]  /*5ee0*/  MOV R129, R154 ;  /* 0x0000009a00817202 */ /* 0x000fc60000000f00 */
[----:B------:R-:W-:Y:S01]  /*5ef0*/  IMAD.MOV.U32 R154, RZ, RZ, R160 ;  /* 0x000000ffff9a7224 */ /* 0x000fe200078e00a0 */
[----:B------:R-:W-:-:S07]  /*5f00*/  LOP3.LUT R133, R130, UR32, R161, 0x96, !PT ;  /* 0x0000002082857c12 */ /* 0x000fce000f8e96a1 */
.L_x_44430:
[----:B------:R-:W-:Y:S05]  /*5f10*/  BSYNC.RECONVERGENT B4 ;  /* 0x0000000000047941 */ /* 0x000fea0003800200 */
.L_x_44429:
        /* <DEDUP_REMOVED lines=8> */
[----:B------:R-:W-:-:S07]  /*5fa0*/  FSEL R129, R129, RZ, !P1 ;  /* 0x000000ff81817208 */ /* 0x000fce0004800000 */
.L_x_44428:
[----:B------:R-:W-:Y:S05]  /*5fb0*/  BSYNC.RECONVERGENT B3 ;  /* 0x0000000000037941 */ /* 0x000fea0003800200 */
.L_x_44427:
        /* <DEDUP_REMOVED lines=17> */
.L_x_44438:
        /* <DEDUP_REMOVED lines=13> */
.L_x_44440:
[----:B------:R-:W-:Y:S05]  /*61a0*/  BSYNC.RECONVERGENT B5 ;  /* 0x0000000000057941 */ /* 0x000fea0003800200 */
.L_x_44439:
        /* <DEDUP_REMOVED lines=43> */
.L_x_44437:
[----:B------:R-:W-:Y:S05]  /*6460*/  BSYNC.RECONVERGENT B4 ;  /* 0x0000000000047941 */ /* 0x000fea0003800200 */
.L_x_44436:
        /* <DEDUP_REMOVED lines=9> */
.L_x_44435:
[----:B------:R-:W-:Y:S05]  /*6500*/  BSYNC.RECONVERGENT B3 ;  /* 0x0000000000037941 */ /* 0x000fea0003800200 */
.L_x_44434:
        /* <DEDUP_REMOVED lines=16> */
.L_x_44443:
        /* <DEDUP_REMOVED lines=13> */
.L_x_44445:
[----:B------:R-:W-:Y:S05]  /*66e0*/  BSYNC.RECONVERGENT B4 ;  /* 0x0000000000047941 */ /* 0x000fea0003800200 */
.L_x_44444:
        /* <DEDUP_REMOVED lines=43> */
.L_x_44442:
[----:B------:R-:W-:Y:S05]  /*69a0*/  BSYNC.RECONVERGENT B3 ;  /* 0x0000000000037941 */ /* 0x000fea0003800200 */
.L_x_44441:
        /* <DEDUP_REMOVED lines=9> */
.L_x_44386:
[----:B------:R-:W-:Y:S05]  /*6a40*/  BSYNC.RECONVERGENT B2 ;  /* 0x0000000000027941 */ /* 0x000fea0003800200 */
.L_x_44335:
[----:B------:R-:W0:Y:S01]  /*6a50*/  LDC.64 R160, c[0x0][0x3a8] ;  /* 0x0000ea00ffa07b82 */ /* 0x000e220000000a00 */
[----:B------:R-:W-:Y:S01]  /*6a60*/  BSSY.RECONVERGENT B2, `(.L_x_44446) ;  /* 0x000001a000027945 */ /* 0x000fe20003800200 */
[----:B------:R-:W-:Y:S02]  /*6a70*/  IMAD.MOV.U32 R138, RZ, RZ, R154 ;  /* 0x000000ffff8a7224 */ /* 0x000fe400078e009a */
[----:B0-----:R-:W-:-:S05]  /*6a80*/  IMAD.WIDE.U32 R160, R153, 0x20, R160 ;  /* 0x0000002099a07825 */ /* 0x001fca00078e00a0 */
[----:B-----5:R0:W-:Y:S04]  /*6a90*/  STG.E.128 desc[UR8][R160.64], R124 ;  /* 0x0000007ca0007986 */ /* 0x0201e8000c101d08 */
[----:B------:R0:W-:Y:S01]  /*6aa0*/  STG.E.128 desc[UR8][R160.64+0x10], R128 ;  /* 0x00001080a0007986 */ /* 0x0001e2000c101d08 */
[----:B------:R-:W-:Y:S05]  /*6ab0*/  @!P0 BRA `(.L_x_44447) ;  /* 0x0000000000508947 */ /* 0x000fea0003800000 */
[----:B------:R-:W-:Y:S02]  /*6ac0*/  SHF.L.U32 R154, R146, 0x10, RZ ;  /* 0x00000010929a7819 */ /* 0x000fe400000006ff */
        /* <DEDUP_REMOVED lines=9> */
[----:B------:R-:W-:-:S04]  /*6b60*/  LOP3.LUT R165, R165, 0xff00, R154, 0xf8, !PT ;  /* 0x0000ff00a5a57812 */ /* 0x000fc800078ef89a */
[----:B------:R-:W-:-:S04]  /*6b70*/  LOP3.LUT R165, R165, 0xff, R144, 0xf8, !PT ;  /* 0x000000ffa5a57812 */ /* 0x000fc800078ef890 */
        /* <DEDUP_REMOVED lines=8> */
.L_x_44447:
[----:B------:R-:W-:Y:S05]  /*6c00*/  BSYNC.RECONVERGENT B2 ;  /* 0x0000000000027941 */ /* 0x000fea0003800200 */
.L_x_44446:
[----:B------:R-:W-:Y:S02]  /*6c10*/  VIADD R153, R153, 0x20 ;  /* 0x0000002099997836 */ /* 0x000fe40000000000 */
[----:B------:R-:W-:-:S07]  /*6c20*/  VIADD R152, R152, 0x20 ;  /* 0x0000002098987836 */ /* 0x000fce0000000000 */
.L_x_44332:
[----:B------:R-:W-:Y:S05]  /*6c30*/  BSYNC.RECONVERGENT B1 ;  /* 0x0000000000017941 */ /* 0x000fea0003800200 */
.L_x_44331:
[----:B------:R-:W-:Y:S01]  /*6c40*/  ISETP.GE.U32.AND P1, PT, R3, 0x40, PT ;  /* 0x000000400300780c */ /* 0x000fe20003f26070 */
[----:B------:R-:W-:Y:S03]  /*6c50*/  BSSY.RECONVERGENT B1, `(.L_x_44448) ;  /* 0x00005a1000017945 */ /* 0x000fe60003800200 */
[----:B-1----:R-:W-:-:S09]  /*6c60*/  P2R R164, PR, RZ, 0x2 ;  /* 0x00000002ffa47803 */ /* 0x002fd20000000000 */
[----:B------:R-:W-:Y:S05]  /*6c70*/  @!P1 BRA `(.L_x_44449) ;  /* 0x0000005800789947 */ /* 0x000fea0003800000 */
[----:B------:R-:W-:Y:S04]  /*6c80*/  BSSY.RECONVERGENT B2, `(.L_x_44450) ;  /* 0x0000005000027945 */ /* 0x000fe80003800200 */
[----:B------:R-:W-:Y:S05]  /*6c90*/  @!P0 BRA `(.L_x_44451) ;  /* 0x00000000000c8947 */ /* 0x000fea0003800000 */
[----:B------:R-:W1:Y:S02]  /*6ca0*/  LDC.64 R4, c[0x0][0x390] ;  /* 0x0000e400ff047b82 */ /* 0x000e640000000a00 */
[----:B-1----:R-:W-:-:S06]  /*6cb0*/  IMAD.WIDE.U32 R4, R152, 0x10, R4 ;  /* 0x0000001098047825 */ /* 0x002fcc00078e0004 */
[----:B------:R-:W5:Y:S02]  /*6cc0*/  LDG.E.128 R4, desc[UR8][R4.64] ;  /* 0x0000000804047981 */ /* 0x000f64000c1e1d00 */
.L_x_44451:
[----:B------:R-:W-:Y:S05]  /*6cd0*/  BSYNC.RECONVERGENT B2 ;  /* 0x0000000000027941 */ /* 0x000fea0003800200 */
.L_x_44450:
        /* <DEDUP_REMOVED lines=29> */
.L_x_44458:
        /* <DEDUP_REMOVED lines=13> */
.L_x_44460:
[----:B------:R-:W-:Y:S05]  /*6f80*/  BSYNC.RECONVERGENT B5 ;  /* 0x0000000000057941 */ /* 0x000fea0003800200 */
.L_x_44459:
        /* <DEDUP_REMOVED lines=43> */
.L_x_44457:
[----:B------:R-:W-:Y:S05]  /*7240*/  BSYNC.RECONVERGENT B4 ;  /* 0x0000000000047941 */ /* 0x000fea0003800200 */
.L_x_44456:
        /* <DEDUP_REMOVED lines=10> */
.L_x_44455:
[----:B------:R-:W-:Y:S05]  /*72f0*/  BSYNC.RECONVERGENT B3 ;  /* 0x0000000000037941 */ /* 0x000fea0003800200 */
.L_x_44454:
        /* <DEDUP_REMOVED lines=20> */
.L_x_44465:
        /* <DEDUP_REMOVED lines=13> */
.L_x_44467:
[----:B------:R-:W-:Y:S05]  /*7510*/  BSYNC.RECONVERGENT B5 ;  /* 0x0000000000057941 */ /* 0x000fea0003800200 */
.L_x_44466:
        /* <DEDUP_REMOVED lines=43> */
.L_x_44464:
[----:B------:R-:W-:Y:S05]  /*77d0*/  BSYNC.RECONVERGENT B4 ;  /* 0x0000000000047941 */ /* 0x000fea0003800200 */
.L_x_44463:
        /* <DEDUP_REMOVED lines=10> */
.L_x_44462:
[----:B------:R-:W-:Y:S05]  /*7880*/  BSYNC.RECONVERGENT B3 ;  /* 0x0000000000037941 */ /* 0x000fea0003800200 */
.L_x_44461:
        /* <DEDUP_REMOVED lines=20> */
.L_x_44472:
        /* <DEDUP_REMOVED lines=13> */
.L_x_44474:
[----:B------:R-:W-:Y:S05]  /*7aa0*/  BSYNC.RECONVERGENT B5 ;  /* 0x0000000000057941 */ /* 0x000fea0003800200 */
.L_x_44473:
        /* <DEDUP_REMOVED lines=43> */
.L_x_44471:
[----:B------:R-:W-:Y:S05]  /*7d60*/  BSYNC.RECONVERGENT B4 ;  /* 0x0000000000047941 */ /* 0x000fea0003800200 */
.L_x_44470:
        /* <DEDUP_REMOVED lines=10> */
.L_x_44469:
[----:B------:R-:W-:Y:S05]  /*7e10*/  BSYNC.RECONVERGENT B3 ;  /* 0x0000000000037941 */ /* 0x000fea0003800200 */
.L_x_44468:
        /* <DEDUP_REMOVED lines=20> */
.L_x_44479:
        /* <DEDUP_REMOVED lines=13> */
.L_x_44481:
[----:B------:R-:W-:Y:S05]  /*8030*/  BSYNC.RECONVERGENT B5 ;  /* 0x0000000000057941 */ /* 0x000fea0003800200 */
.L_x_44480:
        /* <DEDUP_REMOVED lines=43> */
.L_x_44478:
[----:B------:R-:W-:Y:S05]  /*82f0*/  BSYNC.RECONVERGENT B4 ;  /* 0x0000000000047941 */ /* 0x000fea0003800200 */
.L_x_44477:
        /* <DEDUP_REMOVED lines=10> */
.L_x_44476:
[----:B------:R-:W-:Y:S05]  /*83a0*/  BSYNC.RECONVERGENT B3 ;  /* 0x0000000000037941 */ /* 0x000fea0003800200 */
.L_x_44475:
        /* <DEDUP_REMOVED lines=20> */
.L_x_44486:
        /* <DEDUP_REMOVED lines=13> */
.L_x_44488:
[----:B------:R-:W-:Y:S05]  /*85c0*/  BSYNC.RECONVERGENT B5 ;  /* 0x0000000000057941 */ /* 0x000fea0003800200 */
.L_x_44487:
        /* <DEDUP_REMOVED lines=43> */
.L_x_44485:
[----:B------:R-:W-:Y:S05]  /*8880*/  BSYNC.RECONVERGENT B4 ;  /* 0x0000000000047941 */ /* 0x000fea0003800200 */
.L_x_44484:
        /* <DEDUP_REMOVED lines=10> */
.L_x_44483:
[----:B------:R-:W-:Y:S05]  /*8930*/  BSYNC.RECONVERGENT B3 ;  /* 0x0000000000037941 */ /* 0x000fea0003800200 */
.L_x_44482:
        /* <DEDUP_REMOVED lines=16> */
[----:B------:R-:W-:Y:S01]  /*8a40*/  @!P2 IMAD.MOV.U32 R145, RZ, RZ, R133 ;  /* 0x000000ffff91a224 */ /* 0x000fe200078e0085 */
[----:B------:R-:W-:Y:S01]  /*8a50*/  @P2 MOV R145, R134 ;  /* 0x0000008600912202 */ /* 0x000fe20000000f00 */
[----:B------:R-:W-:Y:S01]  /*8a60*/  @P2 VIADD R135, R160, 0x1 ;  /* 0x00000001a0872836 */ /* 0x000fe20000000000 */
[----:B------:R-:W-:Y:S06]  /*8a70*/  BRA `(.L_x_44492) ;  /* 0x0000000000e47947 */ /* 0x000fec0003800000 */
.L_x_44493:
        /* <DEDUP_REMOVED lines=13> */
.L_x_44495:
[----:B------:R-:W-:Y:S05]  /*8b50*/  BSYNC.RECONVERGENT B5 ;  /* 0x0000000000057941 */ /* 0x000fea0003800200 */
.L_x_44494:
        /* <DEDUP_REMOVED lines=37> */
[----:B------:R-:W-:Y:S01]  /*8db0*/  IMAD.MOV.U32 R135, RZ, RZ, RZ ;  /* 0x000000ffff877224 */ /* 0x000fe200078e00ff */
[----:B------:R-:W-:Y:S01]  /*8dc0*/  MOV R140, R166 ;  /* 0x000000a6008c7202 */ /* 0x000fe20000000f00 */
[----:B------:R-:W-:-:S04]  /*8dd0*/  IMAD.WIDE.U32 R162, R162, -0x2daee0ad, RZ ;  /* 0xd2511f53a2a27825 */ /* 0x000fc800078e00ff */
[----:B------:R-:W-:Y:S01]  /*8de0*/  IMAD.MOV.U32 R138, RZ, RZ, R162 ;  /* 0x000000ffff8a7224 */ /* 0x000fe200078e00a2 */
[----:B------:R-:W-:Y:S02]  /*8df0*/  LOP3.LUT R133, R134, UR32, R163, 0x96, !PT ;  /* 0x0000002086857c12 */ /* 0x000fe4000f8e96a3 */
[----:B------:R-:W-:-:S07]  /*8e00*/  LOP3.LUT R134, R160, UR31, R167, 0x96, !PT ;  /* 0x0000001fa0867c12 */ /* 0x000fce000f8e96a7 */
.L_x_44492:
[----:B------:R-:W-:Y:S05]  /*8e10*/  BSYNC.RECONVERGENT B4 ;  /* 0x0000000000047941 */ /* 0x000fea0003800200 */
.L_x_44491:
        /* <DEDUP_REMOVED lines=10> */
.L_x_44490:
[----:B------:R-:W-:Y:S05]  /*8ec0*/  BSYNC.RECONVERGENT B3 ;  /* 0x0000000000037941 */ /* 0x000fea0003800200 */
.L_x_44489:
        /* <DEDUP_REMOVED lines=20> */
.L_x_44500:
        /* <DEDUP_REMOVED lines=13> */
.L_x_44502:
[----:B------:R-:W-:Y:S05]  /*90e0*/  BSYNC.RECONVERGENT B5 ;  /* 0x0000000000057941 */ /* 0x000fea0003800200 */
.L_x_44501:
        /* <DEDUP_REMOVED lines=41> */
[----:B------:R-:W-:Y:S01]  /*9380*/  HFMA2 R160, -RZ, RZ, 0, 0 ;  /* 0x00000000ffa07431 */ /* 0x000fe200000001ff */
[----:B------:R-:W-:-:S07]  /*9390*/  MOV R165, R162 ;  /* 0x000000a200a57202 */ /* 0x000fce0000000f00 */
.L_x_44499:
[----:B------:R-:W-:Y:S05]  /*93a0*/  BSYNC.RECONVERGENT B4 ;  /* 0x0000000000047941 */ /* 0x000fea0003800200 */
.L_x_44498:
        /* <DEDUP_REMOVED lines=10> */
.L_x_44497:
[----:B------:R-:W-:Y:S05]  /*9450*/  BSYNC.RECONVERGENT B3 ;  /* 0x0000000000037941 */ /* 0x000fea0003800200 */
.L_x_44496:
        /* <DEDUP_REMOVED lines=19> */
.L_x_44506:
        /* <DEDUP_REMOVED lines=13> */
.L_x_44508:
[----:B------:R-:W-:Y:S05]  /*9660*/  BSYNC.RECONVERGENT B4 ;  /* 0x0000000000047941 */ /* 0x000fea0003800200 */
.L_x_44507:
        /* <DEDUP_REMOVED lines=43> */
.L_x_44505:
[----:B------:R-:W-:Y:S05]  /*9920*/  BSYNC.RECONVERGENT B3 ;  /* 0x0000000000037941 */ /* 0x000fea0003800200 */
.L_x_44504:
[----:B------:R-:W-:Y:S01]  /*9930*/  I2FP.F32.U32 R138, R138 ;  /* 0x0000008a008a7245 */ /* 0x000fe20000201000 */
[----:B------:R-:W-:-:S05]  /*9940*/  HFMA2 R147, -RZ, RZ, 0.1171875, 0 ;  /* 0x2f800000ff937431 */ /* 0x000fca00000001ff */
[----:B------:R-:W-:Y:S01]  /*9950*/  FFMA.FTZ R138, R138, R147, 1.1641532182693481445e-10 ;  /* 0x2f0000008a8a7423 */ /* 0x000fe20000010093 */
[----:B-----5:R-:W-:-:S04]  /*9960*/  HADD2.F32 R147, -RZ, R7.H1_H1 ;  /* 0x30000007ff937230 */ /* 0x020fc80000004100 */
[----:B------:R-:W-:Y:S01]  /*9970*/  FSETP.GTU.FTZ.AND P1, PT, R138, UR10, PT ;  /* 0x0000000a8a007c0b */ /* 0x000fe2000bf3c000 */
[----:B------:R-:W-:-:S04]  /*9980*/  FMUL.FTZ R147, R147, UR13 ;  /* 0x0000000d93937c20 */ /* 0x000fc80008410000 */
[----:B------:R-:W-:Y:S01]  /*9990*/  FMUL.FTZ R138, R147, UR12 ;  /* 0x0000000c938a7c20 */ /* 0x000fe20008410000 */
[----:B------:R-:W-:-:S04]  /*99a0*/  SEL R147, RZ, 0x1, P1 ;  /* 0x00000001ff937807 */ /* 0x000fc80000800000 */
[----:B------:R-:W-:-:S05]  /*99b0*/  FSEL R138, R138, RZ, !P1 ;  /* 0x000000ff8a8a7208 */ /* 0x000fca0004800000 */
[----:B------:R-:W-:Y:S01]  /*99c0*/  FADD.FTZ R75, R75, R138 ;  /* 0x0000008a4b4b7221 */ /* 0x000fe20000010000 */
[----:B------:R-:W-:Y:S06]  /*99d0*/  BRA `(.L_x_44503) ;  /* 0x0000002800a47947 */ /* 0x000fec0003800000 */
.L_x_44453:
        /* <DEDUP_REMOVED lines=21> */
.L_x_44513:
        /* <DEDUP_REMOVED lines=13> */
.L_x_44515:
[----:B------:R-:W-:Y:S05]  /*9c00*/  BSYNC.RECONVERGENT B5 ;  /* 0x0000000000057941 */ /* 0x000fea0003800200 */
.L_x_44514:
        /* <DEDUP_REMOVED lines=43> */
.L_x_44512:
[----:B------:R-:W-:Y:S05]  /*9ec0*/  BSYNC.RECONVERGENT B4 ;  /* 0x0000000000047941 */ /* 0x000fea0003800200 */
.L_x_44511:
        /* <DEDUP_REMOVED lines=9> */
.L_x_44510:
[----:B------:R-:W-:Y:S05]  /*9f60*/  BSYNC.RECONVERGENT B3 ;  /* 0x0000000000037941 */ /* 0x000fea0003800200 */
.L_x_44509:
        /* <DEDUP_REMOVED lines=17> */
.L_x_44520:
        /* <DEDUP_REMOVED lines=13> */
.L_x_44522:
[----:B------:R-:W-:Y:S05]  /*a150*/  BSYNC.RECONVERGENT B5 ;  /* 0x0000000000057941 */ /* 0x000fea0003800200 */
.L_x_44521:
        /* <DEDUP_REMOVED lines=42> */
.L_x_44519:
[----:B------:R-:W-:Y:S05]  /*a400*/  BSYNC.RECONVERGENT B4 ;  /* 0x0000000000047941 */ /* 0x000fea0003800200 */
.L_x_44518:
        /* <DEDUP_REMOVED lines=9> */
.L_x_44517:
[----:B------:R-:W-:Y:S05]  /*a4a0*/  BSYNC.RECONVERGENT B3 ;  /* 0x0000000000037941 */ /* 0x000fea0003800200 */
.L_x_44516:
        /* <DEDUP_REMOVED lines=17> */
.L_x_44527:
        /* <DEDUP_REMOVED lines=13> */
.L_x_44529:
[----:B------:R-:W-:Y:S05]  /*a690*/  BSYNC.RECONVERGENT B5 ;  /* 0x0000000000057941 */ /* 0x000fea0003800200 */
.L_x_44528:
        /* <DEDUP_REMOVED lines=43> */
.L_x_44526:
[----:B------:R-:W-:Y:S05]  /*a950*/  BSYNC.RECONVERGENT B4 ;  /* 0x0000000000047941 */ /* 0x000fea0003800200 */
.L_x_44525:
        /* <DEDUP_REMOVED lines=9> */
.L_x_44524:
[----:B------:R-:W-:Y:S05]  /*a9f0*/  BSYNC.RECONVERGENT B3 ;  /* 0x0000000000037941 */ /* 0x000fea0003800200 */
.L_x_44523:
        /* <DEDUP_REMOVED lines=17> */
.L_x_44534:
        /* <DEDUP_REMOVED lines=13> */
.L_x_44536:
[----:B------:R-:W-:Y:S05]  /*abe0*/  BSYNC.RECONVERGENT B5 ;  /* 0x0000000000057941 */ /* 0x000fea0003800200 */
.L_x_44535:
        /* <DEDUP_REMOVED lines=33> */
[----:B0-----:R-:W-:Y:S01]  /*ae00*/  LOP3.LUT R160, R74, UR30, R73, 0x96, !PT ;  /* 0x0000001e4aa07c12 */ /* 0x001fe2000f8e9649 */
[----:B------:R-:W-:-:S04]  /*ae10*/  IMAD.WIDE.U32 R74, R75, -0x326172a9, RZ ;  /* 0xcd9e8d574b4a7825 */ /* 0x000fc800078e00ff */
[----:B------:R-:W-:Y:S02]  /*ae20*/  HFMA2 R73, -RZ, RZ, 0, 0 ;  /* 0x00000000ff497431 */ /* 0x000fe400000001ff */
[----:B------:R-:W-:Y:S01]  /*ae30*/  IMAD.WIDE.U32 R160, R160, -0x326172a9, RZ ;  /* 0xcd9e8d57a0a07825 */ /* 0x000fe200078e00ff */
[----:B------:R-:W-:-:S03]  /*ae40*/  LOP3.LUT R75, R134, UR29, R75, 0x96, !PT ;  /* 0x0000001d864b7c12 */ /* 0x000fc6000f8e964b */
[----:B------:R-:W-:Y:S01]  /*ae50*/  IMAD.MOV.U32 R140, RZ, RZ, R160 ;  /* 0x000000ffff8c7224 */ /* 0x000fe200078e00a0 */
[----:B------:R-:W-:Y:S01]  /*ae60*/  LOP3.LUT R134, R74, UR31, R161, 0x96, !PT ;  /* 0x0000001f4a867c12 */ /* 0x000fe2000f8e96a1 */
[----:B------:R-:W-:-:S04]  /*ae70*/  IMAD.WIDE.U32 R74, R75, -0x2daee0ad, RZ ;  /* 0xd2511f534b4a7825 */ /* 0x000fc800078e00ff */
[----:B------:R-:W-:Y:S01]  /*ae80*/  IMAD.MOV.U32 R154, RZ, RZ, R74 ;  /* 0x000000ffff9a7224 */ /* 0x000fe200078e004a */
[----:B------:R-:W-:-:S07]  /*ae90*/  LOP3.LUT R133, R72, UR32, R75, 0x96, !PT ;  /* 0x0000002048857c12 */ /* 0x000fce000f8e964b */
.L_x_44533:
[----:B------:R-:W-:Y:S05]  /*aea0*/  BSYNC.RECONVERGENT B4 ;  /* 0x0000000000047941 */ /* 0x000fea0003800200 */
.L_x_44532:
        /* <DEDUP_REMOVED lines=9> */
.L_x_44531:
[----:B------:R-:W-:Y:S05]  /*af40*/  BSYNC.RECONVERGENT B3 ;  /* 0x0000000000037941 */ /* 0x000fea0003800200 */
.L_x_44530:
        /* <DEDUP_REMOVED lines=17> */
.L_x_44541:
        /* <DEDUP_REMOVED lines=13> */
.L_x_44543:
[----:B------:R-:W-:Y:S05]  /*b130*/  BSYNC.RECONVERGENT B5 ;  /* 0x0000000000057941 */ /* 0x000fea0003800200 */
.L_x_44542:
        /* <DEDUP_REMOVED lines=34> */
[----:B------:R-:W-:Y:S01]  /*b360*/  IMAD.WIDE.U32 R160, R160, -0x326172a9, RZ ;  /* 0xcd9e8d57a0a07825 */ /* 0x000fe200078e00ff */
[----:B------:R-:W-:-:S03]  /*b370*/  LOP3.LUT R75, R134, UR29, R75, 0x96, !PT ;  /* 0x0000001d864b7c12 */ /* 0x000fc6000f8e964b */
[----:B------:R-:W-:Y:S01]  /*b380*/  IMAD.MOV.U32 R140, RZ, RZ, R160 ;  /* 0x000000ffff8c7224 */ /* 0x000fe200078e00a0 */
[----:B------:R-:W-:Y:S01]  /*b390*/  LOP3.LUT R134, R74, UR31, R161, 0x96, !PT ;  /* 0x0000001f4a867c12 */ /* 0x000fe2000f8e96a1 */
[----:B------:R-:W-:-:S05]  /*b3a0*/  IMAD.WIDE.U32 R74, R75, -0x2daee0ad, RZ ;  /* 0xd2511f534b4a7825 */ /* 0x000fca00078e00ff */
[----:B------:R-:W-:Y:S02]  /*b3b0*/  LOP3.LUT R133, R72, UR32, R75, 0x96, !PT ;  /* 0x0000002048857c12 */ /* 0x000fe4000f8e964b */
[----:B------:R-:W-:Y:S01]  /*b3c0*/  MOV R72, R154 ;  /* 0x0000009a00487202 */ /* 0x000fe20000000f00 */
[----:B------:R-:W-:Y:S02]  /*b3d0*/  IMAD.MOV.U32 R154, RZ, RZ, R74 ;  /* 0x000000ffff9a7224 */ /* 0x000fe400078e004a */
[----:B------:R-:W-:-:S07]  /*b3e0*/  HFMA2 R74, -RZ, RZ, 0, 0 ;  /* 0x00000000ff4a7431 */ /* 0x000fce00000001ff */
.L_x_44540:
[----:B------:R-:W-:Y:S05]  /*b3f0*/  BSYNC.RECONVERGENT B4 ;  /* 0x0000000000047941 */ /* 0x000fea0003800200 */
.L_x_44539:
        /* <DEDUP_REMOVED lines=9> */
.L_x_44538:
[----:B------:R-:W-:Y:S05]  /*b490*/  BSYNC.RECONVERGENT B3 ;  /* 0x0000000000037941 */ /* 0x000fea0003800200 */
.L_x_44537:
        /* <DEDUP_REMOVED lines=17> */
.L_x_44548:
        /* <DEDUP_REMOVED lines=13> */
.L_x_44550:
[----:B------:R-:W-:Y:S05]  /*b680*/  BSYNC.RECONVERGENT B5 ;  /* 0x0000000000057941 */ /* 0x000fea0003800200 */
.L_x_44549:
[----:B0-----:R-:W-:Y:S01]  /*b690*/  LOP3.LUT R160, R137, UR7, R75, 0x96, !PT ;  /* 0x0000000789a07c12 */ /* 0x001fe2000f8e964b */
        /* <DEDUP_REMOVED lines=42> */
.L_x_44547:
[----:B------:R-:W-:Y:S05]  /*b940*/  BSYNC.RECONVERGENT B4 ;  /* 0x0000000000047941 */ /* 0x000fea0003800200 */
.L_x_44546:
        /* <DEDUP_REMOVED lines=9> */
.L_x_44545:
[----:B------:R-:W-:Y:S05]  /*b9e0*/  BSYNC.RECONVERGENT B3 ;  /* 0x0000000000037941 */ /* 0x000fea0003800200 */
.L_x_44544:
        /* <DEDUP_REMOVED lines=17> */
.L_x_44555:
        /* <DEDUP_REMOVED lines=13> */
.L_x_44557:
[----:B------:R-:W-:Y:S05]  /*bbd0*/  BSYNC.RECONVERGENT B5 ;  /* 0x0000000000057941 */ /* 0x000fea0003800200 */
.L_x_44556:
[----:B0-----:R-:W-:Y:S01]  /*bbe0*/  LOP3.LUT R160, R137, UR7, R75, 0x96, !PT ;  /* 0x0000000789a07c12 */ /* 0x001fe2000f8e964b */
        /* <DEDUP_REMOVED lines=42> */
.L_x_44554:
[----:B------:R-:W-:Y:S05]  /*be90*/  BSYNC.RECONVERGENT B4 ;  /* 0x0000000000047941 */ /* 0x000fea0003800200 */
.L_x_44553:
        /* <DEDUP_REMOVED lines=9> */
.L_x_44552:
[----:B------:R-:W-:Y:S05]  /*bf30*/  BSYNC.RECONVERGENT B3 ;  /* 0x0000000000037941 */ /* 0x000fea0003800200 */
.L_x_44551:
        /* <DEDUP_REMOVED lines=16> */
.L_x_44560:
        /* <DEDUP_REMOVED lines=13> */
.L_x_44562:
[----:B------:R-:W-:Y:S05]  /*c110*/  BSYNC.RECONVERGENT B4 ;  /* 0x0000000000047941 */ /* 0x000fea0003800200 */
.L_x_44561:
[----:B------:R-:W-:Y:S01]  /*c120*/  LOP3.LUT R162, R137, UR7, R135, 0x96, !PT ;  /* 0x0000000789a27c12 */ /* 0x000fe2000f8e9687 */
[----:B0-----:R-:W-:Y:S01]  /*c130*/  IMAD.WIDE.U32 R160, R2, -0x326172a9, RZ ;  /* 0xcd9e8d5702a07825 */ /* 0x001fe200078e00ff */
        /* <DEDUP_REMOVED lines=39> */
[----:B------:R-:W-:Y:S01]  /*c3b0*/  IMAD.MOV.U32 R154, RZ, RZ, R160 ;  /* 0x000000ffff9a7224 */ /* 0x000fe200078e00a0 */
[----:B------:R-:W-:-:S07]  /*c3c0*/  LOP3.LUT R133, R166, UR32, R161, 0x96, !PT ;  /* 0x00000020a6857c12 */ /* 0x000fce000f8e96a1 */
.L_x_44559:
[----:B------:R-:W-:Y:S05]  /*c3d0*/  BSYNC.RECONVERGENT B3 ;  /* 0x0000000000037941 */ /* 0x000fea0003800200 */
.L_x_44558:
        /* <DEDUP_REMOVED lines=9> */
.L_x_44503:
[----:B------:R-:W-:Y:S05]  /*c470*/  BSYNC.RECONVERGENT B2 ;  /* 0x0000000000027941 */ /* 0x000fea0003800200 */
.L_x_44452:
[----:B0-----:R-:W0:Y:S01]  /*c480*/  LDC.64 R160, c[0x0][0x3a8] ;  /* 0x0000ea00ffa07b82 */ /* 0x001e220000000a00 */
[----:B------:R-:W-:Y:S01]  /*c490*/  BSSY.RECONVERGENT B2, `(.L_x_44563) ;  /* 0x000001a000027945 */ /* 0x000fe20003800200 */
[----:B------:R-:W-:Y:S01]  /*c4a0*/  MOV R138, R154 ;  /* 0x0000009a008a7202 */ /* 0x000fe20000000f00 */
[----:B0-----:R-:W-:-:S05]  /*c4b0*/  IMAD.WIDE.U32 R160, R153, 0x20, R160 ;  /* 0x0000002099a07825 */ /* 0x001fca00078e00a0 */
[----:B-----5:R0:W-:Y:S04]  /*c4c0*/  STG.E.128 desc[UR8][R160.64], R68 ;  /* 0x00000044a0007986 */ /* 0x0201e8000c101d08 */
        /* <DEDUP_REMOVED lines=13> */
[----:B------:R-:W-:Y:S01]  /*c5a0*/  LOP3.LUT R165, R161, 0xff, R144, 0xf8, !PT ;  /* 0x000000ffa1a57812 */ /* 0x000fe200078ef890 */
        /* <DEDUP_REMOVED lines=8> */
.L_x_44564:
[----:B------:R-:W-:Y:S05]  /*c630*/  BSYNC.RECONVERGENT B2 ;  /* 0x0000000000027941 */ /* 0x000fea0003800200 */
.L_x_44563:
[----:B------:R-:W-:Y:S01]  /*c640*/  IADD3 R153, PT, PT, R153, 0x20, RZ ;  /* 0x0000002099997810 */ /* 0x000fe20007ffe0ff */
[----:B------:R-:W-:-:S07]  /*c650*/  VIADD R152, R152, 0x20 ;  /* 0x0000002098987836 */ /* 0x000fce0000000000 */
.L_x_44449:
[----:B------:R-:W-:Y:S05]  /*c660*/  BSYNC.RECONVERGENT B1 ;  /* 0x0000000000017941 */ /* 0x000fea0003800200 */
.L_x_44448:
[----:B------:R-:W-:Y:S01]  /*c670*/  ISETP.GE.U32.AND P1, PT, R3, 0x60, PT ;  /* 0x000000600300780c */ /* 0x000fe20003f26070 */
[----:B------:R-:W-:Y:S03]  /*c680*/  BSSY.RECONVERGENT B1, `(.L_x_44565) ;  /* 0x00005a1000017945 */ /* 0x000fe60003800200 */
[----:B------:R-:W-:-:S09]  /*c690*/  P2R R165, PR, RZ, 0x2 ;  /* 0x00000002ffa57803 */ /* 0x000fd20000000000 */
[----:B------:R-:W-:Y:S05]  /*c6a0*/  @!P1 BRA `(.L_x_44566) ;  /* 0x0000005800789947 */ /* 0x000fea0003800000 */
[----:B------:R-:W-:Y:S04]  /*c6b0*/  BSSY.RECONVERGENT B2, `(.L_x_44567) ;  /* 0x0000005000027945 */ /* 0x000fe80003800200 */
[----:B------:R-:W-:Y:S05]  /*c6c0*/  @!P0 BRA `(.L_x_44568) ;  /* 0x00000000000c8947 */ /* 0x000fea0003800000 */
[----:B------:R-:W2:Y:S02]  /*c6d0*/  LDC.64 R4, c[0x0][0x390] ;  /* 0x0000e400ff047b82 */ /* 0x000ea40000000a00 */
[----:B--2---:R-:W-:-:S06]  /*c6e0*/  IMAD.WIDE.U32 R4, R152, 0x10, R4 ;  /* 0x0000001098047825 */ /* 0x004fcc00078e0004 */
[----:B------:R-:W5:Y:S02]  /*c6f0*/  LDG.E.128 R4, desc[UR8][R4.64] ;  /* 0x0000000804047981 */ /* 0x000f64000c1e1d00 */
.L_x_44568:
[----:B------:R-:W-:Y:S05]  /*c700*/  BSYNC.RECONVERGENT B2 ;  /* 0x0000000000027941 */ /* 0x000fea0003800200 */
.L_x_44567:
[----:B------:R-:W-:Y:S01]  /*c710*/  UISETP.NE.U32.AND UP0, UPT, UR4, URZ, UPT ;  /* 0x000000ff0400728c */ /* 0x000fe2000bf05070 */
[----:B------:R-:W-:Y:S03]  /*c720*/  BSSY.RECONVERGENT B2, `(.L_x_44569) ;  /* 0x0000578000027945 */ /* 0x000fe60003800200 */
[----:B------:R-:W-:-:S09]  /*c730*/  UISETP.NE.AND.EX UP0, UPT, UR5, URZ, UPT, UP0 ;  /* 0x000000ff0500728c */ /* 0x000fd2000bf05300 */
[----:B------:R-:W-:Y:S05]  /*c740*/  BRA.U !UP0, `(.L_x_44570) ;  /* 0x0000002d08307547 */ /* 0x000fea000b800000 */
[----:B------:R-:W0:Y:S02]  /*c750*/  LDC.64 R76, c[0x0][0x3a0] ;  /* 0x0000e800ff4c7b82 */ /* 0x000e240000000a00 */
[----:B01----:R-:W-:-:S05]  /*c760*/  IMAD.WIDE.U32 R160, R153, 0x20, R76 ;  /* 0x0000002099a07825 */ /* 0x003fca00078e004c */
        /* <DEDUP_REMOVED lines=23> */
.L_x_44575:
        /* <DEDUP_REMOVED lines=13> */
.L_x_44577:
[----:B------:R-:W-:Y:S05]  /*c9b0*/  BSYNC.RECONVERGENT B5 ;  /* 0x0000000000057941 */ /* 0x000fea0003800200 */
.L_x_44576:
        /* <DEDUP_REMOVED lines=40> */
[----:B------:R-:W-:Y:S01]  /*cc40*/  LOP3.LUT R133, R134, UR32, R163, 0x96, !PT ;  /* 0x0000002086857c12 */ /* 0x000fe2000f8e96a3 */
[----:B------:R-:W-:Y:S01]  /*cc50*/  IMAD.MOV.U32 R162, RZ, RZ, RZ ;  /* 0x000000ffffa27224 */ /* 0x000fe200078e00ff */
[----:B------:R-:W-:-:S07]  /*cc60*/  LOP3.LUT R134, R160, UR31, R167, 0x96, !PT ;  /* 0x0000001fa0867c12 */ /* 0x000fce000f8e96a7 */
.L_x_44574:
[----:B------:R-:W-:Y:S05]  /*cc70*/  BSYNC.RECONVERGENT B4 ;  /* 0x0000000000047941 */ /* 0x000fea0003800200 */
.L_x_44573:
        /* <DEDUP_REMOVED lines=10> */
.L_x_44572:
[----:B------:R-:W-:Y:S05]  /*cd20*/  BSYNC.RECONVERGENT B3 ;  /* 0x0000000000037941 */ /* 0x000fea0003800200 */
.L_x_44571:
        /* <DEDUP_REMOVED lines=20> */
.L_x_44582:
        /* <DEDUP_REMOVED lines=13> */
.L_x_44584:
[----:B------:R-:W-:Y:S05]  /*cf40*/  BSYNC.RECONVERGENT B5 ;  /* 0x0000000000057941 */ /* 0x000fea0003800200 */
.L_x_44583:
        /* <DEDUP_REMOVED lines=36> */
[----:B------:R-:W-:-:S03]  /*d190*/  LOP3.LUT R160, R160, UR29, R141, 0x96, !PT ;  /* 0x0000001da0a07c12 */ /* 0x000fc6000f8e968d */
[----:B------:R-:W-:Y:S02]  /*d1a0*/  IMAD.MOV.U32 R141, RZ, RZ, R154 ;  /* 0x000000ffff8d7224 */ /* 0x000fe400078e009a */
[----:B------:R-:W-:-:S05]  /*d1b0*/  IMAD.WIDE.U32 R160, R160, -0x2daee0ad, RZ ;  /* 0xd2511f53a0a07825 */ /* 0x000fca00078e00ff */
[----:B------:R-:W-:Y:S02]  /*d1c0*/  LOP3.LUT R133, R134, UR32, R161, 0x96, !PT ;  /* 0x0000002086857c12 */ /* 0x000fe4000f8e96a1 */
[----:B------:R-:W-:Y:S01]  /*d1d0*/  LOP3.LUT R134, R140, UR31, R163, 0x96, !PT ;  /* 0x0000001f8c867c12 */ /* 0x000fe2000f8e96a3 */
[----:B------:R-:W-:Y:S01]  /*d1e0*/  IMAD.MOV.U32 R140, RZ, RZ, R162 ;  /* 0x000000ffff8c7224 */ /* 0x000fe200078e00a2 */
[----:B------:R-:W-:-:S07]  /*d1f0*/  MOV R138, R160 ;  /* 0x000000a0008a7202 */ /* 0x000fce0000000f00 */
.L_x_44581:
[----:B------:R-:W-:Y:S05]  /*d200*/  BSYNC.RECONVERGENT B4 ;  /* 0x0000000000047941 */ /* 0x000fea0003800200 */
.L_x_44580:
        /* <DEDUP_REMOVED lines=10> */
.L_x_44579:
[----:B------:R-:W-:Y:S05]  /*d2b0*/  BSYNC.RECONVERGENT B3 ;  /* 0x0000000000037941 */ /* 0x000fea0003800200 */
.L_x_44578:
        /* <DEDUP_REMOVED lines=20> */
.L_x_44589:
        /* <DEDUP_REMOVED lines=13> */
.L_x_44591:
[----:B------:R-:W-:Y:S05]  /*d4d0*/  BSYNC.RECONVERGENT B5 ;  /* 0x0000000000057941 */ /* 0x000fea0003800200 */
.L_x_44590:
        /* <DEDUP_REMOVED lines=42> */
[----:B------:R-:W-:-:S07]  /*d780*/  IMAD.MOV.U32 R160, RZ, RZ, RZ ;  /* 0x000000ffffa07224 */ /* 0x000fce00078e00ff */
.L_x_44588:
[----:B------:R-:W-:Y:S05]  /*d790*/  BSYNC.RECONVERGENT B4 ;  /* 0x0000000000047941 */ /* 0x000fea0003800200 */
.L_x_44587:
        /* <DEDUP_REMOVED lines=10> */
.L_x_44586:
[----:B------:R-:W-:Y:S05]  /*d840*/  BSYNC.RECONVERGENT B3 ;  /* 0x0000000000037941 */ /* 0x000fea0003800200 */
.L_x_44585:
        /* <DEDUP_REMOVED lines=20> */
.L_x_44596:
        /* <DEDUP_REMOVED lines=13> */
.L_x_44598:
[----:B------:R-:W-:Y:S05]  /*da60*/  BSYNC.RECONVERGENT B5 ;  /* 0x0000000000057941 */ /* 0x000fea0003800200 */
.L_x_44597:
        /* <DEDUP_REMOVED lines=41> */
[----:B------:R-:W-:Y:S02]  /*dd00*/  LOP3.LUT R134, R160, UR31, R167, 0x96, !PT ;  /* 0x0000001fa0867c12 */ /* 0x000fe4000f8e96a7 */
[----:B------:R-:W-:-:S07]  /*dd10*/  MOV R138, R162 ;  /* 0x000000a2008a7202 */ /* 0x000fce0000000f00 */
.L_x_44595:
[----:B------:R-:W-:Y:S05]  /*dd20*/  BSYNC.RECONVERGENT B4 ;  /* 0x0000000000047941 */ /* 0x000fea0003800200 */
.L_x_44594:
        /* <DEDUP_REMOVED lines=10> */
.L_x_44593:
[----:B------:R-:W-:Y:S05]  /*ddd0*/  BSYNC.RECONVERGENT B3 ;  /* 0x0000000000037941 */ /* 0x000fea0003800200 */
.L_x_44592:
        /* <DEDUP_REMOVED lines=20> */
.L_x_44603:
        /* <DEDUP_REMOVED lines=13> */
.L_x_44605:
[----:B------:R-:W-:Y:S05]  /*dff0*/  BSYNC.RECONVERGENT B5 ;  /* 0x0000000000057941 */ /* 0x000fea0003800200 */
.L_x_44604:
        /* <DEDUP_REMOVED lines=43> */
.L_x_44602:
[----:B------:R-:W-:Y:S05]  /*e2b0*/  BSYNC.RECONVERGENT B4 ;  /* 0x0000000000047941 */ /* 0x000fea0003800200 */
.L_x_44601:
        /* <DEDUP_REMOVED lines=10> */
.L_x_44600:
[----:B------:R-:W-:Y:S05]  /*e360*/  BSYNC.RECONVERGENT B3 ;  /* 0x0000000000037941 */ /* 0x000fea0003800200 */
.L_x_44599:
        /* <DEDUP_REMOVED lines=20> */
.L_x_44610:
        /* <DEDUP_REMOVED lines=13> */
.L_x_44612:
[----:B------:R-:W-:Y:S05]  /*e580*/  BSYNC.RECONVERGENT B5 ;  /* 0x0000000000057941 */ /* 0x000fea0003800200 */
.L_x_44611:
        /* <DEDUP_REMOVED lines=43> */
.L_x_44609:
[----:B------:R-:W-:Y:S05]  /*e840*/  BSYNC.RECONVERGENT B4 ;  /* 0x0000000000047941 */ /* 0x000fea0003800200 */
.L_x_44608:
        /* <DEDUP_REMOVED lines=10> */
.L_x_44607:
[----:B------:R-:W-:Y:S05]  /*e8f0*/  BSYNC.RECONVERGENT B3 ;  /* 0x0000000000037941 */ /* 0x000fea0003800200 */
.L_x_44606:
        /* <DEDUP_REMOVED lines=20> */
.L_x_44617:
        /* <DEDUP_REMOVED lines=13> */
.L_x_44619:
[----:B------:R-:W-:Y:S05]  /*eb10*/  BSYNC.RECONVERGENT B5 ;  /* 0x0000000000057941 */ /* 0x000fea0003800200 */
.L_x_44618:
        /* <DEDUP_REMOVED lines=43> */
.L_x_44616:
[----:B------:R-:W-:Y:S05]  /*edd0*/  BSYNC.RECONVERGENT B4 ;  /* 0x0000000000047941 */ /* 0x000fea0003800200 */
.L_x_44615:
        /* <DEDUP_REMOVED lines=10> */
.L_x_44614:
[----:B------:R-:W-:Y:S05]  /*ee80*/  BSYNC.RECONVERGENT B3 ;  /* 0x0000000000037941 */ /* 0x000fea0003800200 */
.L_x_44613:
        /* <DEDUP_REMOVED lines=19> */
.L_x_44623:
        /* <DEDUP_REMOVED lines=13> */
.L_x_44625:
[----:B------:R-:W-:Y:S05]  /*f090*/  BSYNC.RECONVERGENT B4 ;  /* 0x0000000000047941 */ /* 0x000fea0003800200 */
.L_x_44624:
        /* <DEDUP_REMOVED lines=43> */
.L_x_44622:
[----:B------:R-:W-:Y:S05]  /*f350*/  BSYNC.RECONVERGENT B3 ;  /* 0x0000000000037941 */ /* 0x000fea0003800200 */
.L_x_44621:
[----:B------:R-:W-:Y:S01]  /*f360*/  I2FP.F32.U32 R138, R138 ;  /* 0x0000008a008a7245 */ /* 0x000fe20000201000 */
[----:B------:R-:W-:-:S04]  /*f370*/  IMAD.MOV.U32 R147, RZ, RZ, 0x2f800000 ;  /* 0x2f800000ff937424 */ /* 0x000fc800078e00ff */
        /* <DEDUP_REMOVED lines=9> */
.L_x_44570:
        /* <DEDUP_REMOVED lines=21> */
.L_x_44630:
        /* <DEDUP_REMOVED lines=13> */
.L_x_44632:
[----:B------:R-:W-:Y:S05]  /*f630*/  BSYNC.RECONVERGENT B5 ;  /* 0x0000000000057941 */ /* 0x000fea0003800200 */
.L_x_44631:
        /* <DEDUP_REMOVED lines=41> */
[----:B------:R-:W-:Y:S01]  /*f8d0*/  LOP3.LUT R133, R76, UR32, R79, 0x96, !PT ;  /* 0x000000204c857c12 */ /* 0x000fe2000f8e964f */
[----:B------:R-:W-:-:S07]  /*f8e0*/  IMAD.MOV.U32 R76, RZ, RZ, R138 ;  /* 0x000000ffff4c7224 */ /* 0x000fce00078e008a */
.L_x_44629:
[----:B------:R-:W-:Y:S05]  /*f8f0*/  BSYNC.RECONVERGENT B4 ;  /* 0x0000000000047941 */ /* 0x000fea0003800200 */
.L_x_44628:
        /* <DEDUP_REMOVED lines=8> */
[----:B------:R-:W-:-:S07]  /*f980*/  FSEL R76, R77, RZ, !P1 ;  /* 0x000000ff4d4c7208 */ /* 0x000fce0004800000 */
.L_x_44627:
[----:B------:R-:W-:Y:S05]  /*f990*/  BSYNC.RECONVERGENT B3 ;  /* 0x0000000000037941 */ /* 0x000fea0003800200 */
.L_x_44626:
        /* <DEDUP_REMOVED lines=17> */
.L_x_44637:
        /* <DEDUP_REMOVED lines=13> */
.L_x_44639:
[----:B------:R-:W-:Y:S05]  /*fb80*/  BSYNC.RECONVERGENT B5 ;  /* 0x0000000000057941 */ /* 0x000fea0003800200 */
.L_x_44638:
        /* <DEDUP_REMOVED lines=42> */
.L_x_44636:
[----:B------:R-:W-:Y:S05]  /*fe30*/  BSYNC.RECONVERGENT B4 ;  /* 0x0000000000047941 */ /* 0x000fea0003800200 */
.L_x_44635:
        /* <DEDUP_REMOVED lines=9> */
.L_x_44634:
[----:B------:R-:W-:Y:S05]  /*fed0*/  BSYNC.RECONVERGENT B3 ;  /* 0x0000000000037941 */ /* 0x000fea0003800200 */
.L_x_44633:
        /* <DEDUP_REMOVED lines=17> */
.L_x_44644:
        /* <DEDUP_REMOVED lines=13> */
.L_x_44646:
[----:B------:R-:W-:Y:S05]  /*100c0*/  BSYNC.RECONVERGENT B5 ;  /* 0x0000000000057941 */ /* 0x000fea0003800200 */
.L_x_44645:
        /* <DEDUP_REMOVED lines=43> */
.L_x_44643:
[----:B------:R-:W-:Y:S05]  /*10380*/  BSYNC.RECONVERGENT B4 ;  /* 0x0000000000047941 */ /* 0x000fea0003800200 */
.L_x_44642:
        /* <DEDUP_REMOVED lines=9> */
.L_x_44641:
[----:B------:R-:W-:Y:S05]  /*10420*/  BSYNC.RECONVERGENT B3 ;  /* 0x0000000000037941 */ /* 0x000fea0003800200 */
.L_x_44640:
        /* <DEDUP_REMOVED lines=17> */
.L_x_44651:
        /* <DEDUP_REMOVED lines=13> */
.L_x_44653:
[----:B------:R-:W-:Y:S05]  /*10610*/  BSYNC.RECONVERGENT B5 ;  /* 0x0000000000057941 */ /* 0x000fea0003800200 */
.L_x_44652:
        /* <DEDUP_REMOVED lines=33> */
[----:B01----:R-:W-:Y:S01]  /*10830*/  LOP3.LUT R160, R82, UR30, R81, 0x96, !PT ;  /* 0x0000001e52a07c12 */ /* 0x003fe2000f8e9651 */
[----:B------:R-:W-:-:S04]  /*10840*/  IMAD.WIDE.U32 R82, R83, -0x326172a9, RZ ;  /* 0xcd9e8d5753527825 */ /* 0x000fc800078e00ff */
[----:B------:R-:W-:Y:S01]  /*10850*/  IMAD.WIDE.U32 R160, R160, -0x326172a9, RZ ;  /* 0xcd9e8d57a0a07825 */ /* 0x000fe200078e00ff */
[----:B------:R-:W-:-:S03]  /*10860*/  LOP3.LUT R83, R134, UR29, R83, 0x96, !PT ;  /* 0x0000001d86537c12 */ /* 0x000fc6000f8e9653 */
[----:B------:R-:W-:Y:S01]  /*10870*/  IMAD.MOV.U32 R81, RZ, RZ, RZ ;  /* 0x000000ffff517224 */ /* 0x000fe200078e00ff */
[----:B------:R-:W-:Y:S01]  /*10880*/  LOP3.LUT R134, R82, UR31, R161, 0x96, !PT ;  /* 0x0000001f52867c12 */ /* 0x000fe2000f8e96a1 */
[----:B------:R-:W-:Y:S01]  /*10890*/  IMAD.WIDE.U32 R82, R83, -0x2daee0ad, RZ ;  /* 0xd2511f5353527825 */ /* 0x000fe200078e00ff */
[----:B------:R-:W-:-:S04]  /*108a0*/  MOV R140, R160 ;  /* 0x000000a0008c7202 */ /* 0x000fc80000000f00 */
[----:B------:R-:W-:Y:S02]  /*108b0*/  LOP3.LUT R133, R80, UR32, R83, 0x96, !PT ;  /* 0x0000002050857c12 */ /* 0x000fe4000f8e9653 */
[----:B------:R-:W-:-:S07]  /*108c0*/  MOV R154, R82 ;  /* 0x00000052009a7202 */ /* 0x000fce0000000f00 */
.L_x_44650:
[----:B------:R-:W-:Y:S05]  /*108d0*/  BSYNC.RECONVERGENT B4 ;  /* 0x0000000000047941 */ /* 0x000fea0003800200 */
.L_x_44649:
        /* <DEDUP_REMOVED lines=9> */
.L_x_44648:
[----:B------:R-:W-:Y:S05]  /*10970*/  BSYNC.RECONVERGENT B3 ;  /* 0x0000000000037941 */ /* 0x000fea0003800200 */
.L_x_44647:
        /* <DEDUP_REMOVED lines=17> */
.L_x_44658:
        /* <DEDUP_REMOVED lines=13> */
.L_x_44660:
[----:B------:R-:W-:Y:S05]  /*10b60*/  BSYNC.RECONVERGENT B5 ;  /* 0x0000000000057941 */ /* 0x000fea0003800200 */
.L_x_44659:
        /* <DEDUP_REMOVED lines=35> */
[----:B------:R-:W-:-:S04]  /*10da0*/  LOP3.LUT R83, R134, UR29, R83, 0x96, !PT ;  /* 0x0000001d86537c12 */ /* 0x000fc8000f8e9653 */
[----:B------:R-:W-:Y:S01]  /*10db0*/  LOP3.LUT R134, R82, UR31, R161, 0x96, !PT ;  /* 0x0000001f52867c12 */ /* 0x000fe2000f8e96a1 */
[----:B------:R-:W-:Y:S01]  /*10dc0*/  IMAD.WIDE.U32 R82, R83, -0x2daee0ad, RZ ;  /* 0xd2511f5353527825 */ /* 0x000fe200078e00ff */
[----:B------:R-:W-:-:S04]  /*10dd0*/  MOV R140, R160 ;  /* 0x000000a0008c7202 */ /* 0x000fc80000000f00 */
[----:B------:R-:W-:Y:S01]  /*10de0*/  LOP3.LUT R133, R80, UR32, R83, 0x96, !PT ;  /* 0x0000002050857c12 */ /* 0x000fe2000f8e9653 */
[----:B------:R-:W-:Y:S01]  /*10df0*/  IMAD.MOV.U32 R80, RZ, RZ, R154 ;  /* 0x000000ffff507224 */ /* 0x000fe200078e009a */
[----:B------:R-:W-:Y:S01]  /*10e00*/  MOV R154, R82 ;  /* 0x00000052009a7202 */ /* 0x000fe20000000f00 */
[----:B------:R-:W-:-:S07]  /*10e10*/  IMAD.MOV.U32 R82, RZ, RZ, RZ ;  /* 0x000000ffff527224 */ /* 0x000fce00078e00ff */
.L_x_44657:
[----:B------:R-:W-:Y:S05]  /*10e20*/  BSYNC.RECONVERGENT B4 ;  /* 0x0000000000047941 */ /* 0x000fea0003800200 */
.L_x_44656:
        /* <DEDUP_REMOVED lines=9> */
.L_x_44655:
[----:B------:R-:W-:Y:S05]  /*10ec0*/  BSYNC.RECONVERGENT B3 ;  /* 0x0000000000037941 */ /* 0x000fea0003800200 */
.L_x_44654:
        /* <DEDUP_REMOVED lines=17> */
.L_x_44665:
        /* <DEDUP_REMOVED lines=13> */
.L_x_44667:
[----:B------:R-:W-:Y:S05]  /*110b0*/  BSYNC.RECONVERGENT B5 ;  /* 0x0000000000057941 */ /* 0x000fea0003800200 */
.L_x_44666:
[----:B01----:R-:W-:Y:S01]  /*110c0*/  LOP3.LUT R160, R137, UR7, R83, 0x96, !PT ;  /* 0x0000000789a07c12 */ /* 0x003fe2000f8e9653 */
        /* <DEDUP_REMOVED lines=36> */
[----:B------:R-:W-:Y:S02]  /*11310*/  LOP3.LUT R134, R134, UR31, R161, 0x96, !PT ;  /* 0x0000001f86867c12 */ /* 0x000fe4000f8e96a1 */
[----:B------:R-:W-:Y:S01]  /*11320*/  MOV R140, R160 ;  /* 0x000000a0008c7202 */ /* 0x000fe20000000f00 */
[----:B------:R-:W-:-:S04]  /*11330*/  IMAD.WIDE.U32 R160, R81, -0x2daee0ad, RZ ;  /* 0xd2511f5351a07825 */ /* 0x000fc800078e00ff */
[----:B------:R-:W-:Y:S01]  /*11340*/  IMAD.MOV.U32 R81, RZ, RZ, R154 ;  /* 0x000000ffff517224 */ /* 0x000fe200078e009a */
[----:B------:R-:W-:Y:S02]  /*11350*/  LOP3.LUT R133, R82, UR32, R161, 0x96, !PT ;  /* 0x0000002052857c12 */ /* 0x000fe4000f8e96a1 */
[----:B------:R-:W-:-:S07]  /*11360*/  MOV R154, R160 ;  /* 0x000000a0009a7202 */ /* 0x000fce0000000f00 */
.L_x_44664:
[----:B------:R-:W-:Y:S05]  /*11370*/  BSYNC.RECONVERGENT B4 ;  /* 0x0000000000047941 */ /* 0x000fea0003800200 */
.L_x_44663:
        /* <DEDUP_REMOVED lines=9> */
.L_x_44662:
[----:B------:R-:W-:Y:S05]  /*11410*/  BSYNC.RECONVERGENT B3 ;  /* 0x0000000000037941 */ /* 0x000fea0003800200 */
.L_x_44661:
        /* <DEDUP_REMOVED lines=17> */
.L_x_44672:
        /* <DEDUP_REMOVED lines=13> */
.L_x_44674:
[----:B------:R-:W-:Y:S05]  /*11600*/  BSYNC.RECONVERGENT B5 ;  /* 0x0000000000057941 */ /* 0x000fea0003800200 */
.L_x_44673:
[----:B01----:R-:W-:Y:S01]  /*11610*/  LOP3.LUT R160, R137, UR7, R83, 0x96, !PT ;  /* 0x0000000789a07c12 */ /* 0x003fe2000f8e9653 */
        /* <DEDUP_REMOVED lines=42> */
.L_x_44671:
[----:B------:R-:W-:Y:S05]  /*118c0*/  BSYNC.RECONVERGENT B4 ;  /* 0x0000000000047941 */ /* 0x000fea0003800200 */
.L_x_44670:
        /* <DEDUP_REMOVED lines=9> */
.L_x_44669:
[----:B------:R-:W-:Y:S05]  /*11960*/  BSYNC.RECONVERGENT B3 ;  /* 0x0000000000037941 */ /* 0x000fea0003800200 */
.L_x_44668:
        /* <DEDUP_REMOVED lines=16> */
.L_x_44677:
        /* <DEDUP_REMOVED lines=13> */
.L_x_44679:
[----:B------:R-:W-:Y:S05]  /*11b40*/  BSYNC.RECONVERGENT B4 ;  /* 0x0000000000047941 */ /* 0x000fea0003800200 */
.L_x_44678:
        /* <DEDUP_REMOVED lines=43> */
.L_x_44676:
[----:B------:R-:W-:Y:S05]  /*11e00*/  BSYNC.RECONVERGENT B3 ;  /* 0x0000000000037941 */ /* 0x000fea0003800200 */
.L_x_44675:
        /* <DEDUP_REMOVED lines=9> */
.L_x_44620:
[----:B------:R-:W-:Y:S05]  /*11ea0*/  BSYNC.RECONVERGENT B2 ;  /* 0x0000000000027941 */ /* 0x000fea0003800200 */
.L_x_44569:
[----:B01----:R-:W0:Y:S01]  /*11eb0*/  LDC.64 R160, c[0x0][0x3a8] ;  /* 0x0000ea00ffa07b82 */ /* 0x003e220000000a00 */
        /* <DEDUP_REMOVED lines=9> */
[----:B------:R-:W-:Y:S02]  /*11f50*/  LOP3.LUT R154, R147, 0xffff, RZ, 0xc0, !PT ;  /* 0x0000ffff939a7812 */ /* 0x000fe400078ec0ff */
[----:B------:R-:W-:Y:S02]  /*11f60*/  LOP3.LUT R162, R142, 0xff, RZ, 0xc0, !PT ;  /* 0x000000ff8ea27812 */ /* 0x000fe400078ec0ff */
[----:B------:R-:W-:-:S02]  /*11f70*/  PRMT R154, R161, 0x4210, R154 ;  /* 0x00004210a19a7816 */ /* 0x000fc4000000009a */
[----:B------:R-:W-:Y:S01]  /*11f80*/  PRMT R161, R145, 0x7104, RZ ;  /* 0x0000710491a17816 */ /* 0x000fe200000000ff */
[----:B------:R-:W-:Y:S01]  /*11f90*/  IMAD.WIDE.U32 R162, R162, 0x10000, RZ ;  /* 0x00010000a2a27825 */ /* 0x000fe200078e00ff */
[----:B------:R-:W-:Y:S02]  /*11fa0*/  LOP3.LUT R166, R141, 0xff, RZ, 0xc0, !PT ;  /* 0x000000ff8da67812 */ /* 0x000fe400078ec0ff */
[----:B------:R-:W-:-:S04]  /*11fb0*/  LOP3.LUT R161, R154, 0xff00, R161, 0xf8, !PT ;  /* 0x0000ff009aa17812 */ /* 0x000fc800078ef8a1 */
[----:B------:R-:W-:Y:S01]  /*11fc0*/  LOP3.LUT R167, R161, 0xff, R144, 0xf8, !PT ;  /* 0x000000ffa1a77812 */ /* 0x000fe200078ef890 */
        /* <DEDUP_REMOVED lines=9> */
.L_x_44681:
[----:B------:R-:W-:Y:S05]  /*12060*/  BSYNC.RECONVERGENT B2 ;  /* 0x0000000000027941 */ /* 0x000fea0003800200 */
.L_x_44680:
[----:B------:R-:W-:Y:S01]  /*12070*/  VIADD R153, R153, 0x20 ;  /* 0x0000002099997836 */ /* 0x000fe20000000000 */
[----:B------:R-:W-:-:S07]  /*12080*/  IADD3 R152, PT, PT, R152, 0x20, RZ ;  /* 0x0000002098987810 */ /* 0x000fce0007ffe0ff */
.L_x_44566:
[----:B------:R-:W-:Y:S05]  /*12090*/  BSYNC.RECONVERGENT B1 ;  /* 0x0000000000017941 */ /* 0x000fea0003800200 */
.L_x_44565:
        /* <DEDUP_REMOVED lines=9> */
.L_x_44685:
[----:B------:R-:W-:Y:S05]  /*12130*/  BSYNC.RECONVERGENT B2 ;  /* 0x0000000000027941 */ /* 0x000fea0003800200 */
.L_x_44684:
        /* <DEDUP_REMOVED lines=29> */
.L_x_44692:
        /* <DEDUP_REMOVED lines=13> */
.L_x_44694:
[----:B------:R-:W-:Y:S05]  /*123e0*/  BSYNC.RECONVERGENT B5 ;  /* 0x0000000000057941 */ /* 0x000fea0003800200 */
.L_x_44693:
        /* <DEDUP_REMOVED lines=38> */
[----:B------:R-:W-:-:S03]  /*12650*/  IMAD.WIDE.U32 R162, R162, -0x2daee0ad, RZ ;  /* 0xd2511f53a2a27825 */ /* 0x000fc600078e00ff */
[----:B------:R-:W-:Y:S01]  /*12660*/  MOV R154, R162 ;  /* 0x000000a2009a7202 */ /* 0x000fe20000000f00 */
[----:B------:R-:W-:Y:S01]  /*12670*/  HFMA2 R162, -RZ, RZ, 0, 0 ;  /* 0x00000000ffa27431 */ /* 0x000fe200000001ff */
[----:B------:R-:W-:Y:S02]  /*12680*/  LOP3.LUT R133, R134, UR32, R163, 0x96, !PT ;  /* 0x0000002086857c12 */ /* 0x000fe4000f8e96a3 */
[----:B------:R-:W-:-:S07]  /*12690*/  LOP3.LUT R134, R160, UR31, R169, 0x96, !PT ;  /* 0x0000001fa0867c12 */ /* 0x000fce000f8e96a9 */
.L_x_44691:
[----:B------:R-:W-:Y:S05]  /*126a0*/  BSYNC.RECONVERGENT B4 ;  /* 0x0000000000047941 */ /* 0x000fea0003800200 */
.L_x_44690:
        /* <DEDUP_REMOVED lines=10> */
.L_x_44689:
[----:B------:R-:W-:Y:S05]  /*12750*/  BSYNC.RECONVERGENT B3 ;  /* 0x0000000000037941 */ /* 0x000fea0003800200 */
.L_x_44688:
        /* <DEDUP_REMOVED lines=20> */
.L_x_44699:
        /* <DEDUP_REMOVED lines=13> */
.L_x_44701:
[----:B------:R-:W-:Y:S05]  /*12970*/  BSYNC.RECONVERGENT B5 ;  /* 0x0000000000057941 */ /* 0x000fea0003800200 */
.L_x_44700:
        /* <DEDUP_REMOVED lines=36> */
[----:B------:R-:W-:Y:S01]  /*12bc0*/  MOV R141, R154 ;  /* 0x0000009a008d7202 */ /* 0x000fe20000000f00 */
[----:B------:R-:W-:Y:S02]  /*12bd0*/  IMAD.MOV.U32 R135, RZ, RZ, RZ ;  /* 0x000000ffff877224 */ /* 0x000fe400078e00ff */
[----:B------:R-:W-:-:S04]  /*12be0*/  IMAD.WIDE.U32 R160, R160, -0x2daee0ad, RZ ;  /* 0xd2511f53a0a07825 */ /* 0x000fc800078e00ff */
[----:B------:R-:W-:Y:S01]  /*12bf0*/  IMAD.MOV.U32 R138, RZ, RZ, R160 ;  /* 0x000000ffff8a7224 */ /* 0x000fe200078e00a0 */
[----:B------:R-:W-:Y:S02]  /*12c00*/  LOP3.LUT R133, R134, UR32, R161, 0x96, !PT ;  /* 0x0000002086857c12 */ /* 0x000fe4000f8e96a1 */
[----:B------:R-:W-:Y:S02]  /*12c10*/  LOP3.LUT R134, R140, UR31, R163, 0x96, !PT ;  /* 0x0000001f8c867c12 */ /* 0x000fe4000f8e96a3 */
[----:B------:R-:W-:-:S07]  /*12c20*/  MOV R140, R162 ;  /* 0x000000a2008c7202 */ /* 0x000fce0000000f00 */
.L_x_44698:
[----:B------:R-:W-:Y:S05]  /*12c30*/  BSYNC.RECONVERGENT B4 ;  /* 0x0000000000047941 */ /* 0x000fea0003800200 */
.L_x_44697:
        /* <DEDUP_REMOVED lines=10> */
.L_x_44696:
[----:B------:R-:W-:Y:S05]  /*12ce0*/  BSYNC.RECONVERGENT B3 ;  /* 0x0000000000037941 */ /* 0x000fea0003800200 */
.L_x_44695:
        /* <DEDUP_REMOVED lines=20> */
.L_x_44706:
        /* <DEDUP_REMOVED lines=13> */
.L_x_44708:
[----:B------:R-:W-:Y:S05]  /*12f00*/  BSYNC.RECONVERGENT B5 ;  /* 0x0000000000057941 */ /* 0x000fea0003800200 */
.L_x_44707:
        /* <DEDUP_REMOVED lines=43> */
.L_x_44705:
[----:B------:R-:W-:Y:S05]  /*131c0*/  BSYNC.RECONVERGENT B4 ;  /* 0x0000000000047941 */ /* 0x000fea0003800200 */
.L_x_44704:
        /* <DEDUP_REMOVED lines=10> */
.L_x_44703:
[----:B------:R-:W-:Y:S05]  /*13270*/  BSYNC.RECONVERGENT B3 ;  /* 0x0000000000037941 */ /* 0x000fea0003800200 */
.L_x_44702:
        /* <DEDUP_REMOVED lines=20> */
.L_x_44713:
        /* <DEDUP_REMOVED lines=13> */
.L_x_44715:
[----:B------:R-:W-:Y:S05]  /*13490*/  BSYNC.RECONVERGENT B5 ;  /* 0x0000000000057941 */ /* 0x000fea0003800200 */
.L_x_44714:
        /* <DEDUP_REMOVED lines=43> */
.L_x_44712:
[----:B------:R-:W-:Y:S05]  /*13750*/  BSYNC.RECONVERGENT B4 ;  /* 0x0000000000047941 */ /* 0x000fea0003800200 */
.L_x_44711:
        /* <DEDUP_REMOVED lines=10> */
.L_x_44710:
[----:B------:R-:W-:Y:S05]  /*13800*/  BSYNC.RECONVERGENT B3 ;  /* 0x0000000000037941 */ /* 0x000fea0003800200 */
.L_x_44709:
        /* <DEDUP_REMOVED lines=20> */
.L_x_44720:
        /* <DEDUP_REMOVED lines=13> */
.L_x_44722:
[----:B------:R-:W-:Y:S05]  /*13a20*/  BSYNC.RECONVERGENT B5 ;  /* 0x0000000000057941 */ /* 0x000fea0003800200 */
.L_x_44721:
        /* <DEDUP_REMOVED lines=43> */
.L_x_44719:
[----:B------:R-:W-:Y:S05]  /*13ce0*/  BSYNC.RECONVERGENT B4 ;  /* 0x0000000000047941 */ /* 0x000fea0003800200 */
.L_x_44718:
        /* <DEDUP_REMOVED lines=10> */
.L_x_44717:
[----:B------:R-:W-:Y:S05]  /*13d90*/  BSYNC.RECONVERGENT B3 ;  /* 0x0000000000037941 */ /* 0x000fea0003800200 */
.L_x_44716:
        /* <DEDUP_REMOVED lines=20> */
.L_x_44727:
        /* <DEDUP_REMOVED lines=13> */
.L_x_44729:
[----:B------:R-:W-:Y:S05]  /*13fb0*/  BSYNC.RECONVERGENT B5 ;  /* 0x0000000000057941 */ /* 0x000fea0003800200 */
.L_x_44728:
        /* <DEDUP_REMOVED lines=43> */
.L_x_44726:
[----:B------:R-:W-:Y:S05]  /*14270*/  BSYNC.RECONVERGENT B4 ;  /* 0x0000000000047941 */ /* 0x000fea0003800200 */
.L_x_44725:
        /* <DEDUP_REMOVED lines=10> */
.L_x_44724:
[----:B------:R-:W-:Y:S05]  /*14320*/  BSYNC.RECONVERGENT B3 ;  /* 0x0000000000037941 */ /* 0x000fea0003800200 */
.L_x_44723:
        /* <DEDUP_REMOVED lines=20> */
.L_x_44734:
        /* <DEDUP_REMOVED lines=13> */
.L_x_44736:
[----:B------:R-:W-:Y:S05]  /*14540*/  BSYNC.RECONVERGENT B5 ;  /* 0x0000000000057941 */ /* 0x000fea0003800200 */
.L_x_44735:
        /* <DEDUP_REMOVED lines=43> */
.L_x_44733:
[----:B------:R-:W-:Y:S05]  /*14800*/  BSYNC.RECONVERGENT B4 ;  /* 0x0000000000047941 */ /* 0x000fea0003800200 */
.L_x_44732:
        /* <DEDUP_REMOVED lines=10> */
.L_x_44731:
[----:B------:R-:W-:Y:S05]  /*148b0*/  BSYNC.RECONVERGENT B3 ;  /* 0x0000000000037941 */ /* 0x000fea0003800200 */
.L_x_44730:
        /* <DEDUP_REMOVED lines=19> */
.L_x_44740:
        /* <DEDUP_REMOVED lines=13> */
.L_x_44742:
[----:B------:R-:W-:Y:S05]  /*14ac0*/  BSYNC.RECONVERGENT B4 ;  /* 0x0000000000047941 */ /* 0x000fea0003800200 */
.L_x_44741:
        /* <DEDUP_REMOVED lines=43> */
.L_x_44739:
[----:B------:R-:W-:Y:S05]  /*14d80*/  BSYNC.RECONVERGENT B3 ;  /* 0x0000000000037941 */ /* 0x000fea0003800200 */
.L_x_44738:
        /* <DEDUP_REMOVED lines=11> */
.L_x_44687:
        /* <DEDUP_REMOVED lines=21> */
.L_x_44747:
        /* <DEDUP_REMOVED lines=13> */
.L_x_44749:
[----:B------:R-:W-:Y:S05]  /*15060*/  BSYNC.RECONVERGENT B5 ;  /* 0x0000000000057941 */ /* 0x000fea0003800200 */
.L_x_44748:
        /* <DEDUP_REMOVED lines=43> */
.L_x_44746:
[----:B------:R-:W-:Y:S05]  /*15320*/  BSYNC.RECONVERGENT B4 ;  /* 0x0000000000047941 */ /* 0x000fea0003800200 */
.L_x_44745:
        /* <DEDUP_REMOVED lines=9> */
.L_x_44744:
[----:B------:R-:W-:Y:S05]  /*153c0*/  BSYNC.RECONVERGENT B3 ;  /* 0x0000000000037941 */ /* 0x000fea0003800200 */
.L_x_44743:
        /* <DEDUP_REMOVED lines=17> */
.L_x_44754:
        /* <DEDUP_REMOVED lines=13> */
.L_x_44756:
[----:B------:R-:W-:Y:S05]  /*155b0*/  BSYNC.RECONVERGENT B5 ;  /* 0x0000000000057941 */ /* 0x000fea0003800200 */
.L_x_44755:
        /* <DEDUP_REMOVED lines=42> */
.L_x_44753:
[----:B------:R-:W-:Y:S05]  /*15860*/  BSYNC.RECONVERGENT B4 ;  /* 0x0000000000047941 */ /* 0x000fea0003800200 */
.L_x_44752:
        /* <DEDUP_REMOVED lines=9> */
.L_x_44751:
[----:B------:R-:W-:Y:S05]  /*15900*/  BSYNC.RECONVERGENT B3 ;  /* 0x0000000000037941 */ /* 0x000fea0003800200 */
.L_x_44750:
        /* <DEDUP_REMOVED lines=17> */
.L_x_44761:
        /* <DEDUP_REMOVED lines=13> */
.L_x_44763:
[----:B------:R-:W-:Y:S05]  /*15af0*/  BSYNC.RECONVERGENT B5 ;  /* 0x0000000000057941 */ /* 0x000fea0003800200 */
.L_x_44762:
        /* <DEDUP_REMOVED lines=43> */
.L_x_44760:
[----:B------:R-:W-:Y:S05]  /*15db0*/  BSYNC.RECONVERGENT B4 ;  /* 0x0000000000047941 */ /* 0x000fea0003800200 */
.L_x_44759:
        /* <DEDUP_REMOVED lines=9> */
.L_x_44758:
[----:B------:R-:W-:Y:S05]  /*15e50*/  BSYNC.RECONVERGENT B3 ;  /* 0x0000000000037941 */ /* 0x000fea0003800200 */
.L_x_44757:
        /* <DEDUP_REMOVED lines=17> */
.L_x_44768:
        /* <DEDUP_REMOVED lines=13> */
.L_x_44770:
[----:B------:R-:W-:Y:S05]  /*16040*/  BSYNC.RECONVERGENT B5 ;  /* 0x0000000000057941 */ /* 0x000fea0003800200 */
.L_x_44769:
        /* <DEDUP_REMOVED lines=43> */
.L_x_44767:
[----:B------:R-:W-:Y:S05]  /*16300*/  BSYNC.RECONVERGENT B4 ;  /* 0x0000000000047941 */ /* 0x000fea0003800200 */
.L_x_44766:
        /* <DEDUP_REMOVED lines=9> */
.L_x_44765:
[----:B------:R-:W-:Y:S05]  /*163a0*/  BSYNC.RECONVERGENT B3 ;  /* 0x0000000000037941 */ /* 0x000fea0003800200 */
.L_x_44764:
        /* <DEDUP_REMOVED lines=17> */
.L_x_44775:
        /* <DEDUP_REMOVED lines=13> */
.L_x_44777:
[----:B------:R-:W-:Y:S05]  /*16590*/  BSYNC.RECONVERGENT B5 ;  /* 0x0000000000057941 */ /* 0x000fea0003800200 */
.L_x_44776:
        /* <DEDUP_REMOVED lines=43> */
.L_x_44774:
[----:B------:R-:W-:Y:S05]  /*16850*/  BSYNC.RECONVERGENT B4 ;  /* 0x0000000000047941 */ /* 0x000fea0003800200 */
.L_x_44773:
        /* <DEDUP_REMOVED lines=9> */
.L_x_44772:
[----:B------:R-:W-:Y:S05]  /*168f0*/  BSYNC.RECONVERGENT B3 ;  /* 0x0000000000037941 */ /* 0x000fea0003800200 */
.L_x_44771:
        /* <DEDUP_REMOVED lines=17> */
.L_x_44782:
        /* <DEDUP_REMOVED lines=13> */
.L_x_44784:
[----:B------:R-:W-:Y:S05]  /*16ae0*/  BSYNC.RECONVERGENT B5 ;  /* 0x0000000000057941 */ /* 0x000fea0003800200 */
.L_x_44783:
        /* <DEDUP_REMOVED lines=43> */
.L_x_44781:
[----:B------:R-:W-:Y:S05]  /*16da0*/  BSYNC.RECONVERGENT B4 ;  /* 0x0000000000047941 */ /* 0x000fea0003800200 */
.L_x_44780:
        /* <DEDUP_REMOVED lines=9> */
.L_x_44779:
[----:B------:R-:W-:Y:S05]  /*16e40*/  BSYNC.RECONVERGENT B3 ;  /* 0x0000000000037941 */ /* 0x000fea0003800200 */
.L_x_44778:
        /* <DEDUP_REMOVED lines=17> */
.L_x_44789:
        /* <DEDUP_REMOVED lines=13> */
.L_x_44791:
[----:B------:R-:W-:Y:S05]  /*17030*/  BSYNC.RECONVERGENT B5 ;  /* 0x0000000000057941 */ /* 0x000fea0003800200 */
.L_x_44790:
        /* <DEDUP_REMOVED lines=43> */
.L_x_44788:
[----:B------:R-:W-:Y:S05]  /*172f0*/  BSYNC.RECONVERGENT B4 ;  /* 0x0000000000047941 */ /* 0x000fea0003800200 */
.L_x_44787:
        /* <DEDUP_REMOVED lines=9> */
.L_x_44786:
[----:B------:R-:W-:Y:S05]  /*17390*/  BSYNC.RECONVERGENT B3 ;  /* 0x0000000000037941 */ /* 0x000fea0003800200 */
.L_x_44785:
        /* <DEDUP_REMOVED lines=16> */
.L_x_44794:
        /* <DEDUP_REMOVED lines=13> */
.L_x_44796:
[----:B------:R-:W-:Y:S05]  /*17570*/  BSYNC.RECONVERGENT B4 ;  /* 0x0000000000047941 */ /* 0x000fea0003800200 */
.L_x_44795:
        /* <DEDUP_REMOVED lines=43> */
.L_x_44793:
[----:B------:R-:W-:Y:S05]  /*17830*/  BSYNC.RECONVERGENT B3 ;  /* 0x0000000000037941 */ /* 0x000fea0003800200 */
.L_x_44792:
        /* <DEDUP_REMOVED lines=9> */
.L_x_44737:
[----:B------:R-:W-:Y:S05]  /*178d0*/  BSYNC.RECONVERGENT B2 ;  /* 0x0000000000027941 */ /* 0x000fea0003800200 */
.L_x_44686:
        /* <DEDUP_REMOVED lines=27> */
.L_x_44798:
[----:B------:R-:W-:Y:S05]  /*17a90*/  BSYNC.RECONVERGENT B2 ;  /* 0x0000000000027941 */ /* 0x000fea0003800200 */
.L_x_44797:
[----:B------:R-:W-:Y:S01]  /*17aa0*/  IADD3 R153, PT, PT, R153, 0x20, RZ ;  /* 0x0000002099997810 */ /* 0x000fe20007ffe0ff */
[----:B------:R-:W-:-:S07]  /*17ab0*/  VIADD R152, R152, 0x20 ;  /* 0x0000002098987836 */ /* 0x000fce0000000000 */
.L_x_44683:
[----:B------:R-:W-:Y:S05]  /*17ac0*/  BSYNC.RECONVERGENT B1 ;  /* 0x0000000000017941 */ /* 0x000fea0003800200 */
.L_x_44682:
        /* <DEDUP_REMOVED lines=9> */
.L_x_44802:
[----:B------:R-:W-:Y:S05]  /*17b60*/  BSYNC.RECONVERGENT B2 ;  /* 0x0000000000027941 */ /* 0x000fea0003800200 */
.L_x_44801:
        /* <DEDUP_REMOVED lines=29> */
.L_x_44809:
        /* <DEDUP_REMOVED lines=13> */
.L_x_44811:
[----:B------:R-:W-:Y:S05]  /*17e10*/  BSYNC.RECONVERGENT B5 ;  /* 0x0000000000057941 */ /* 0x000fea0003800200 */
.L_x_44810:
        /* <DEDUP_REMOVED lines=43> */
.L_x_44808:
[----:B------:R-:W-:Y:S05]  /*180d0*/  BSYNC.RECONVERGENT B4 ;  /* 0x0000000000047941 */ /* 0x000fea0003800200 */
.L_x_44807:
        /* <DEDUP_REMOVED lines=9> */
[----:B------:R-:W-:-:S07]  /*18170*/  FADD.FTZ R92, R92, R135 ;  /* 0x000000875c5c7221 */ /* 0x000fce0000010000 */
.L_x_44806:
[----:B------:R-:W-:Y:S05]  /*18180*/  BSYNC.RECONVERGENT B3 ;  /* 0x0000000000037941 */ /* 0x000fea0003800200 */
.L_x_44805:
        /* <DEDUP_REMOVED lines=20> */
.L_x_44816:
        /* <DEDUP_REMOVED lines=13> */
.L_x_44818:
[----:B------:R-:W-:Y:S05]  /*183a0*/  BSYNC.RECONVERGENT B5 ;  /* 0x0000000000057941 */ /* 0x000fea0003800200 */
.L_x_44817:
        /* <DEDUP_REMOVED lines=43> */
.L_x_44815:
[----:B------:R-:W-:Y:S05]  /*18660*/  BSYNC.RECONVERGENT B4 ;  /* 0x0000000000047941 */ /* 0x000fea0003800200 */
.L_x_44814:
        /* <DEDUP_REMOVED lines=9> */
[----:B------:R-:W-:-:S07]  /*18700*/  FADD.FTZ R93, R93, R154 ;  /* 0x0000009a5d5d7221 */ /* 0x000fce0000010000 */
.L_x_44813:
[----:B------:R-:W-:Y:S05]  /*18710*/  BSYNC.RECONVERGENT B3 ;  /* 0x0000000000037941 */ /* 0x000fea0003800200 */
.L_x_44812:
        /* <DEDUP_REMOVED lines=20> */
.L_x_44823:
        /* <DEDUP_REMOVED lines=13> */
.L_x_44825:
[----:B------:R-:W-:Y:S05]  /*18930*/  BSYNC.RECONVERGENT B5 ;  /* 0x0000000000057941 */ /* 0x000fea0003800200 */
.L_x_44824:
        /* <DEDUP_REMOVED lines=43> */
.L_x_44822:
[----:B------:R-:W-:Y:S05]  /*18bf0*/  BSYNC.RECONVERGENT B4 ;  /* 0x0000000000047941 */ /* 0x000fea0003800200 */
.L_x_44821:
        /* <DEDUP_REMOVED lines=10> */
.L_x_44820:
[----:B------:R-:W-:Y:S05]  /*18ca0*/  BSYNC.RECONVERGENT B3 ;  /* 0x0000000000037941 */ /* 0x000fea0003800200 */
.L_x_44819:
        /* <DEDUP_REMOVED lines=20> */
.L_x_44830:
        /* <DEDUP_REMOVED lines=13> */
.L_x_44832:
[----:B------:R-:W-:Y:S05]  /*18ec0*/  BSYNC.RECONVERGENT B5 ;  /* 0x0000000000057941 */ /* 0x000fea0003800200 */
.L_x_44831:
        /* <DEDUP_REMOVED lines=43> */
.L_x_44829:
[----:B------:R-:W-:Y:S05]  /*19180*/  BSYNC.RECONVERGENT B4 ;  /* 0x0000000000047941 */ /* 0x000fea0003800200 */
.L_x_44828:
        /* <DEDUP_REMOVED lines=10> */
.L_x_44827:
[----:B------:R-:W-:Y:S05]  /*19230*/  BSYNC.RECONVERGENT B3 ;  /* 0x0000000000037941 */ /* 0x000fea0003800200 */
.L_x_44826:
        /* <DEDUP_REMOVED lines=20> */
.L_x_44837:
        /* <DEDUP_REMOVED lines=13> */
.L_x_44839:
[----:B------:R-:W-:Y:S05]  /*19450*/  BSYNC.RECONVERGENT B5 ;  /* 0x0000000000057941 */ /* 0x000fea0003800200 */
.L_x_44838:
        /* <DEDUP_REMOVED lines=43> */
.L_x_44836:
[----:B------:R-:W-:Y:S05]  /*19710*/  BSYNC.RECONVERGENT B4 ;  /* 0x0000000000047941 */ /* 0x000fea0003800200 */
.L_x_44835:
        /* <DEDUP_REMOVED lines=10> */
.L_x_44834:
[----:B------:R-:W-:Y:S05]  /*197c0*/  BSYNC.RECONVERGENT B3 ;  /* 0x0000000000037941 */ /* 0x000fea0003800200 */
.L_x_44833:
        /* <DEDUP_REMOVED lines=20> */
.L_x_44844:
        /* <DEDUP_REMOVED lines=13> */
.L_x_44846:
[----:B------:R-:W-:Y:S05]  /*199e0*/  BSYNC.RECONVERGENT B5 ;  /* 0x0000000000057941 */ /* 0x000fea0003800200 */
.L_x_44845:
        /* <DEDUP_REMOVED lines=43> */
.L_x_44843:
[----:B------:R-:W-:Y:S05]  /*19ca0*/  BSYNC.RECONVERGENT B4 ;  /* 0x0000000000047941 */ /* 0x000fea0003800200 */
.L_x_44842:
        /* <DEDUP_REMOVED lines=10> */
.L_x_44841:
[----:B------:R-:W-:Y:S05]  /*19d50*/  BSYNC.RECONVERGENT B3 ;  /* 0x0000000000037941 */ /* 0x000fea0003800200 */
.L_x_44840:
        /* <DEDUP_REMOVED lines=20> */
.L_x_44851:
        /* <DEDUP_REMOVED lines=13> */
.L_x_44853:
[----:B------:R-:W-:Y:S05]  /*19f70*/  BSYNC.RECONVERGENT B5 ;  /* 0x0000000000057941 */ /* 0x000fea0003800200 */
.L_x_44852:
        /* <DEDUP_REMOVED lines=43> */
.L_x_44850:
[----:B------:R-:W-:Y:S05]  /*1a230*/  BSYNC.RECONVERGENT B4 ;  /* 0x0000000000047941 */ /* 0x000fea0003800200 */
.L_x_44849:
        /* <DEDUP_REMOVED lines=10> */
.L_x_44848:
[----:B------:R-:W-:Y:S05]  /*1a2e0*/  BSYNC.RECONVERGENT B3 ;  /* 0x0000000000037941 */ /* 0x000fea0003800200 */
.L_x_44847:
        /* <DEDUP_REMOVED lines=19> */
.L_x_44857:
        /* <DEDUP_REMOVED lines=13> */
.L_x_44859:
[----:B------:R-:W-:Y:S05]  /*1a4f0*/  BSYNC.RECONVERGENT B4 ;  /* 0x0000000000047941 */ /* 0x000fea0003800200 */
.L_x_44858:
        /* <DEDUP_REMOVED lines=43> */
.L_x_44856:
[----:B------:R-:W-:Y:S05]  /*1a7b0*/  BSYNC.RECONVERGENT B3 ;  /* 0x0000000000037941 */ /* 0x000fea0003800200 */
.L_x_44855:
        /* <DEDUP_REMOVED lines=11> */
.L_x_44804:
        /* <DEDUP_REMOVED lines=21> */
.L_x_44864:
        /* <DEDUP_REMOVED lines=13> */
.L_x_44866:
[----:B------:R-:W-:Y:S05]  /*1aa90*/  BSYNC.RECONVERGENT B5 ;  /* 0x0000000000057941 */ /* 0x000fea0003800200 */
.L_x_44865:
        /* <DEDUP_REMOVED lines=43> */
.L_x_44863:
[----:B------:R-:W-:Y:S05]  /*1ad50*/  BSYNC.RECONVERGENT B4 ;  /* 0x0000000000047941 */ /* 0x000fea0003800200 */
.L_x_44862:
        /* <DEDUP_REMOVED lines=9> */
.L_x_44861:
[----:B------:R-:W-:Y:S05]  /*1adf0*/  BSYNC.RECONVERGENT B3 ;  /* 0x0000000000037941 */ /* 0x000fea0003800200 */
.L_x_44860:
        /* <DEDUP_REMOVED lines=17> */
.L_x_44871:
        /* <DEDUP_REMOVED lines=13> */
.L_x_44873:
[----:B------:R-:W-:Y:S05]  /*1afe0*/  BSYNC.RECONVERGENT B5 ;  /* 0x0000000000057941 */ /* 0x000fea0003800200 */
.L_x_44872:
        /* <DEDUP_REMOVED lines=42> */
.L_x_44870:
[----:B------:R-:W-:Y:S05]  /*1b290*/  BSYNC.RECONVERGENT B4 ;  /* 0x0000000000047941 */ /* 0x000fea0003800200 */
.L_x_44869:
        /* <DEDUP_REMOVED lines=9> */
.L_x_44868:
[----:B------:R-:W-:Y:S05]  /*1b330*/  BSYNC.RECONVERGENT B3 ;  /* 0x0000000000037941 */ /* 0x000fea0003800200 */
.L_x_44867:
        /* <DEDUP_REMOVED lines=17> */
.L_x_44878:
        /* <DEDUP_REMOVED lines=13> */
.L_x_44880:
[----:B------:R-:W-:Y:S05]  /*1b520*/  BSYNC.RECONVERGENT B5 ;  /* 0x0000000000057941 */ /* 0x000fea0003800200 */
.L_x_44879:
        /* <DEDUP_REMOVED lines=43> */
.L_x_44877:
[----:B------:R-:W-:Y:S05]  /*1b7e0*/  BSYNC.RECONVERGENT B4 ;  /* 0x0000000000047941 */ /* 0x000fea0003800200 */
.L_x_44876:
        /* <DEDUP_REMOVED lines=9> */
.L_x_44875:
[----:B------:R-:W-:Y:S05]  /*1b880*/  BSYNC.RECONVERGENT B3 ;  /* 0x0000000000037941 */ /* 0x000fea0003800200 */
.L_x_44874:
        /* <DEDUP_REMOVED lines=17> */
.L_x_44885:
        /* <DEDUP_REMOVED lines=13> */
.L_x_44887:
[----:B------:R-:W-:Y:S05]  /*1ba70*/  BSYNC.RECONVERGENT B5 ;  /* 0x0000000000057941 */ /* 0x000fea0003800200 */
.L_x_44886:
        /* <DEDUP_REMOVED lines=43> */
.L_x_44884:
[----:B------:R-:W-:Y:S05]  /*1bd30*/  BSYNC.RECONVERGENT B4 ;  /* 0x0000000000047941 */ /* 0x000fea0003800200 */
.L_x_44883:
        /* <DEDUP_REMOVED lines=9> */
.L_x_44882:
[----:B------:R-:W-:Y:S05]  /*1bdd0*/  BSYNC.RECONVERGENT B3 ;  /* 0x0000000000037941 */ /* 0x000fea0003800200 */
.L_x_44881:
        /* <DEDUP_REMOVED lines=17> */
.L_x_44892:
        /* <DEDUP_REMOVED lines=13> */
.L_x_44894:
[----:B------:R-:W-:Y:S05]  /*1bfc0*/  BSYNC.RECONVERGENT B5 ;  /* 0x0000000000057941 */ /* 0x000fea0003800200 */
.L_x_44893:
        /* <DEDUP_REMOVED lines=43> */
.L_x_44891:
[----:B------:R-:W-:Y:S05]  /*1c280*/  BSYNC.RECONVERGENT B4 ;  /* 0x0000000000047941 */ /* 0x000fea0003800200 */
.L_x_44890:
        /* <DEDUP_REMOVED lines=9> */
.L_x_44889:
[----:B------:R-:W-:Y:S05]  /*1c320*/  BSYNC.RECONVERGENT B3 ;  /* 0x0000000000037941 */ /* 0x000fea0003800200 */
.L_x_44888:
        /* <DEDUP_REMOVED lines=17> */
.L_x_44899:
        /* <DEDUP_REMOVED lines=13> */
.L_x_44901:
[----:B------:R-:W-:Y:S05]  /*1c510*/  BSYNC.RECONVERGENT B5 ;  /* 0x0000000000057941 */ /* 0x000fea0003800200 */
.L_x_44900:
        /* <DEDUP_REMOVED lines=43> */
.L_x_44898:
[----:B------:R-:W-:Y:S05]  /*1c7d0*/  BSYNC.RECONVERGENT B4 ;  /* 0x0000000000047941 */ /* 0x000fea0003800200 */
.L_x_44897:
        /* <DEDUP_REMOVED lines=9> */
.L_x_44896:
[----:B------:R-:W-:Y:S05]  /*1c870*/  BSYNC.RECONVERGENT B3 ;  /* 0x0000000000037941 */ /* 0x000fea0003800200 */
.L_x_44895:
        /* <DEDUP_REMOVED lines=17> */
.L_x_44906:
        /* <DEDUP_REMOVED lines=13> */
.L_x_44908:
[----:B------:R-:W-:Y:S05]  /*1ca60*/  BSYNC.RECONVERGENT B5 ;  /* 0x0000000000057941 */ /* 0x000fea0003800200 */
.L_x_44907:
        /* <DEDUP_REMOVED lines=43> */
.L_x_44905:
[----:B------:R-:W-:Y:S05]  /*1cd20*/  BSYNC.RECONVERGENT B4 ;  /* 0x0000000000047941 */ /* 0x000fea0003800200 */
.L_x_44904:
        /* <DEDUP_REMOVED lines=9> */
.L_x_44903:
[----:B------:R-:W-:Y:S05]  /*1cdc0*/  BSYNC.RECONVERGENT B3 ;  /* 0x0000000000037941 */ /* 0x000fea0003800200 */
.L_x_44902:
        /* <DEDUP_REMOVED lines=16> */
.L_x_44911:
        /* <DEDUP_REMOVED lines=13> */
.L_x_44913:
[----:B------:R-:W-:Y:S05]  /*1cfa0*/  BSYNC.RECONVERGENT B4 ;  /* 0x0000000000047941 */ /* 0x000fea0003800200 */
.L_x_44912:
        /* <DEDUP_REMOVED lines=43> */
.L_x_44910:
[----:B------:R-:W-:Y:S05]  /*1d260*/  BSYNC.RECONVERGENT B3 ;  /* 0x0000000000037941 */ /* 0x000fea0003800200 */
.L_x_44909:
        /* <DEDUP_REMOVED lines=9> */
.L_x_44854:
[----:B------:R-:W-:Y:S05]  /*1d300*/  BSYNC.RECONVERGENT B2 ;  /* 0x0000000000027941 */ /* 0x000fea0003800200 */
.L_x_44803:
        /* <DEDUP_REMOVED lines=27> */
.L_x_44915:
[----:B------:R-:W-:Y:S05]  /*1d4c0*/  BSYNC.RECONVERGENT B2 ;  /* 0x0000000000027941 */ /* 0x000fea0003800200 */
.L_x_44914:
[----:B------:R-:W-:Y:S01]  /*1d4d0*/  VIADD R153, R153, 0x20 ;  /* 0x0000002099997836 */ /* 0x000fe20000000000 */
[----:B------:R-:W-:-:S07]  /*1d4e0*/  IADD3 R152, PT, PT, R152, 0x20, RZ ;  /* 0x0000002098987810 */ /* 0x000fce0007ffe0ff */
.L_x_44800:
[----:B------:R-:W-:Y:S05]  /*1d4f0*/  BSYNC.RECONVERGENT B1 ;  /* 0x0000000000017941 */ /* 0x000fea0003800200 */
.L_x_44799:
        /* <DEDUP_REMOVED lines=9> */
.L_x_44919:
[----:B------:R-:W-:Y:S05]  /*1d590*/  BSYNC.RECONVERGENT B2 ;  /* 0x0000000000027941 */ /* 0x000fea0003800200 */
.L_x_44918:
        /* <DEDUP_REMOVED lines=29> */
.L_x_44926:
        /* <DEDUP_REMOVED lines=13> */
.L_x_44928:
[----:B------:R-:W-:Y:S05]  /*1d840*/  BSYNC.RECONVERGENT B5 ;  /* 0x0000000000057941 */ /* 0x000fea0003800200 */
.L_x_44927:
        /* <DEDUP_REMOVED lines=43> */
.L_x_44925:
[----:B------:R-:W-:Y:S05]  /*1db00*/  BSYNC.RECONVERGENT B4 ;  /* 0x0000000000047941 */ /* 0x000fea0003800200 */
.L_x_44924:
        /* <DEDUP_REMOVED lines=10> */
.L_x_44923:
[----:B------:R-:W-:Y:S05]  /*1dbb0*/  BSYNC.RECONVERGENT B3 ;  /* 0x0000000000037941 */ /* 0x000fea0003800200 */
.L_x_44922:
        /* <DEDUP_REMOVED lines=20> */
.L_x_44933:
        /* <DEDUP_REMOVED lines=13> */
.L_x_44935:
[----:B------:R-:W-:Y:S05]  /*1ddd0*/  BSYNC.RECONVERGENT B5 ;  /* 0x0000000000057941 */ /* 0x000fea0003800200 */
.L_x_44934:
        /* <DEDUP_REMOVED lines=43> */
.L_x_44932:
[----:B------:R-:W-:Y:S05]  /*1e090*/  BSYNC.RECONVERGENT B4 ;  /* 0x0000000000047941 */ /* 0x000fea0003800200 */
.L_x_44931:
        /* <DEDUP_REMOVED lines=9> */
[----:B------:R-:W-:-:S07]  /*1e130*/  FADD.FTZ R101, R101, R154 ;  /* 0x0000009a65657221 */ /* 0x000fce0000010000 */
.L_x_44930:
[----:B------:R-:W-:Y:S05]  /*1e140*/  BSYNC.RECONVERGENT B3 ;  /* 0x0000000000037941 */ /* 0x000fea0003800200 */
.L_x_44929:
        /* <DEDUP_REMOVED lines=20> */
.L_x_44940:
        /* <DEDUP_REMOVED lines=13> */
.L_x_44942:
[----:B------:R-:W-:Y:S05]  /*1e360*/  BSYNC.RECONVERGENT B5 ;  /* 0x0000000000057941 */ /* 0x000fea0003800200 */
.L_x_44941:
        /* <DEDUP_REMOVED lines=43> */
.L_x_44939:
[----:B------:R-:W-:Y:S05]  /*1e620*/  BSYNC.RECONVERGENT B4 ;  /* 0x0000000000047941 */ /* 0x000fea0003800200 */
.L_x_44938:
        /* <DEDUP_REMOVED lines=10> */
.L_x_44937:
[----:B------:R-:W-:Y:S05]  /*1e6d0*/  BSYNC.RECONVERGENT B3 ;  /* 0x0000000000037941 */ /* 0x000fea0003800200 */
.L_x_44936:
        /* <DEDUP_REMOVED lines=20> */
.L_x_44947:
        /* <DEDUP_REMOVED lines=13> */
.L_x_44949:
[----:B------:R-:W-:Y:S05]  /*1e8f0*/  BSYNC.RECONVERGENT B5 ;  /* 0x0000000000057941 */ /* 0x000fea0003800200 */
.L_x_44948:
        /* <DEDUP_REMOVED lines=43> */
.L_x_44946:
[----:B------:R-:W-:Y:S05]  /*1ebb0*/  BSYNC.RECONVERGENT B4 ;  /* 0x0000000000047941 */ /* 0x000fea0003800200 */
.L_x_44945:
        /* <DEDUP_REMOVED lines=10> */
.L_x_44944:
[----:B------:R-:W-:Y:S05]  /*1ec60*/  BSYNC.RECONVERGENT B3 ;  /* 0x0000000000037941 */ /* 0x000fea0003800200 */
.L_x_44943:
        /* <DEDUP_REMOVED lines=20> */
.L_x_44954:
        /* <DEDUP_REMOVED lines=13> */
.L_x_44956:
[----:B------:R-:W-:Y:S05]  /*1ee80*/  BSYNC.RECONVERGENT B5 ;  /* 0x0000000000057941 */ /* 0x000fea0003800200 */
.L_x_44955:
        /* <DEDUP_REMOVED lines=43> */
.L_x_44953:
[----:B------:R-:W-:Y:S05]  /*1f140*/  BSYNC.RECONVERGENT B4 ;  /* 0x0000000000047941 */ /* 0x000fea0003800200 */
.L_x_44952:
        /* <DEDUP_REMOVED lines=10> */
.L_x_44951:
[----:B------:R-:W-:Y:S05]  /*1f1f0*/  BSYNC.RECONVERGENT B3 ;  /* 0x0000000000037941 */ /* 0x000fea0003800200 */
.L_x_44950:
        /* <DEDUP_REMOVED lines=20> */
.L_x_44961:
        /* <DEDUP_REMOVED lines=13> */
.L_x_44963:
[----:B------:R-:W-:Y:S05]  /*1f410*/  BSYNC.RECONVERGENT B5 ;  /* 0x0000000000057941 */ /* 0x000fea0003800200 */
.L_x_44962:
        /* <DEDUP_REMOVED lines=43> */
.L_x_44960:
[----:B------:R-:W-:Y:S05]  /*1f6d0*/  BSYNC.RECONVERGENT B4 ;  /* 0x0000000000047941 */ /* 0x000fea0003800200 */
.L_x_44959:
        /* <DEDUP_REMOVED lines=10> */
.L_x_44958:
[----:B------:R-:W-:Y:S05]  /*1f780*/  BSYNC.RECONVERGENT B3 ;  /* 0x0000000000037941 */ /* 0x000fea0003800200 */
.L_x_44957:
        /* <DEDUP_REMOVED lines=20> */
.L_x_44968:
        /* <DEDUP_REMOVED lines=13> */
.L_x_44970:
[----:B------:R-:W-:Y:S05]  /*1f9a0*/  BSYNC.RECONVERGENT B5 ;  /* 0x0000000000057941 */ /* 0x000fea0003800200 */
.L_x_44969:
        /* <DEDUP_REMOVED lines=43> */
.L_x_44967:
[----:B------:R-:W-:Y:S05]  /*1fc60*/  BSYNC.RECONVERGENT B4 ;  /* 0x0000000000047941 */ /* 0x000fea0003800200 */
.L_x_44966:
        /* <DEDUP_REMOVED lines=10> */
.L_x_44965:
[----:B------:R-:W-:Y:S05]  /*1fd10*/  BSYNC.RECONVERGENT B3 ;  /* 0x0000000000037941 */ /* 0x000fea0003800200 */
.L_x_44964:
        /* <DEDUP_REMOVED lines=19> */
.L_x_44974:
        /* <DEDUP_REMOVED lines=13> */
.L_x_44976:
[----:B------:R-:W-:Y:S05]  /*1ff20*/  BSYNC.RECONVERGENT B4 ;  /* 0x0000000000047941 */ /* 0x000fea0003800200 */
.L_x_44975:
        /* <DEDUP_REMOVED lines=43> */
.L_x_44973:
[----:B------:R-:W-:Y:S05]  /*201e0*/  BSYNC.RECONVERGENT B3 ;  /* 0x0000000000037941 */ /* 0x000fea0003800200 */
.L_x_44972:
        /* <DEDUP_REMOVED lines=9> */
[----:B------:R-:W-:Y:S01]  /*20280*/  FADD.FTZ R107, R107, R138 ;  /* 0x0000008a6b6b7221 */ /* 0x000fe20000010000 */
[----:B------:R-:W-:Y:S06]  /*20290*/  BRA `(.L_x_44971) ;  /* 0x0000002800a47947 */ /* 0x000fec0003800000 */
.L_x_44921:
        /* <DEDUP_REMOVED lines=21> */
.L_x_44981:
        /* <DEDUP_REMOVED lines=13> */
.L_x_44983:
[----:B------:R-:W-:Y:S05]  /*204c0*/  BSYNC.RECONVERGENT B5 ;  /* 0x0000000000057941 */ /* 0x000fea0003800200 */
.L_x_44982:
        /* <DEDUP_REMOVED lines=43> */
.L_x_44980:
[----:B------:R-:W-:Y:S05]  /*20780*/  BSYNC.RECONVERGENT B4 ;  /* 0x0000000000047941 */ /* 0x000fea0003800200 */
.L_x_44979:
        /* <DEDUP_REMOVED lines=9> */
.L_x_44978:
[----:B------:R-:W-:Y:S05]  /*20820*/  BSYNC.RECONVERGENT B3 ;  /* 0x0000000000037941 */ /* 0x000fea0003800200 */
.L_x_44977:
        /* <DEDUP_REMOVED lines=17> */
.L_x_44988:
        /* <DEDUP_REMOVED lines=13> */
.L_x_44990:
[----:B------:R-:W-:Y:S05]  /*20a10*/  BSYNC.RECONVERGENT B5 ;  /* 0x0000000000057941 */ /* 0x000fea0003800200 */
.L_x_44989:
        /* <DEDUP_REMOVED lines=42> */
.L_x_44987:
[----:B------:R-:W-:Y:S05]  /*20cc0*/  BSYNC.RECONVERGENT B4 ;  /* 0x0000000000047941 */ /* 0x000fea0003800200 */
.L_x_44986:
        /* <DEDUP_REMOVED lines=9> */
.L_x_44985:
[----:B------:R-:W-:Y:S05]  /*20d60*/  BSYNC.RECONVERGENT B3 ;  /* 0x0000000000037941 */ /* 0x000fea0003800200 */
.L_x_44984:
        /* <DEDUP_REMOVED lines=17> */
.L_x_44995:
        /* <DEDUP_REMOVED lines=13> */
.L_x_44997:
[----:B------:R-:W-:Y:S05]  /*20f50*/  BSYNC.RECONVERGENT B5 ;  /* 0x0000000000057941 */ /* 0x000fea0003800200 */
.L_x_44996:
        /* <DEDUP_REMOVED lines=43> */
.L_x_44994:
[----:B------:R-:W-:Y:S05]  /*21210*/  BSYNC.RECONVERGENT B4 ;  /* 0x0000000000047941 */ /* 0x000fea0003800200 */
.L_x_44993:
        /* <DEDUP_REMOVED lines=9> */
.L_x_44992:
[----:B------:R-:W-:Y:S05]  /*212b0*/  BSYNC.RECONVERGENT B3 ;  /* 0x0000000000037941 */ /* 0x000fea0003800200 */
.L_x_44991:
        /* <DEDUP_REMOVED lines=17> */
.L_x_45002:
        /* <DEDUP_REMOVED lines=13> */
.L_x_45004:
[----:B------:R-:W-:Y:S05]  /*214a0*/  BSYNC.RECONVERGENT B5 ;  /* 0x0000000000057941 */ /* 0x000fea0003800200 */
.L_x_45003:
        /* <DEDUP_REMOVED lines=43> */
.L_x_45001:
[----:B------:R-:W-:Y:S05]  /*21760*/  BSYNC.RECONVERGENT B4 ;  /* 0x0000000000047941 */ /* 0x000fea0003800200 */
.L_x_45000:
        /* <DEDUP_REMOVED lines=9> */
.L_x_44999:
[----:B------:R-:W-:Y:S05]  /*21800*/  BSYNC.RECONVERGENT B3 ;  /* 0x0000000000037941 */ /* 0x000fea0003800200 */
.L_x_44998:
        /* <DEDUP_REMOVED lines=17> */
.L_x_45009:
        /* <DEDUP_REMOVED lines=13> */
.L_x_45011:
[----:B------:R-:W-:Y:S05]  /*219f0*/  BSYNC.RECONVERGENT B5 ;  /* 0x0000000000057941 */ /* 0x000fea0003800200 */
.L_x_45010:
        /* <DEDUP_REMOVED lines=43> */
.L_x_45008:
[----:B------:R-:W-:Y:S05]  /*21cb0*/  BSYNC.RECONVERGENT B4 ;  /* 0x0000000000047941 */ /* 0x000fea0003800200 */
.L_x_45007:
        /* <DEDUP_REMOVED lines=9> */
.L_x_45006:
[----:B------:R-:W-:Y:S05]  /*21d50*/  BSYNC.RECONVERGENT B3 ;  /* 0x0000000000037941 */ /* 0x000fea0003800200 */
.L_x_45005:
        /* <DEDUP_REMOVED lines=17> */
.L_x_45016:
        /* <DEDUP_REMOVED lines=13> */
.L_x_45018:
[----:B------:R-:W-:Y:S05]  /*21f40*/  BSYNC.RECONVERGENT B5 ;  /* 0x0000000000057941 */ /* 0x000fea0003800200 */
.L_x_45017:
        /* <DEDUP_REMOVED lines=43> */
.L_x_45015:
[----:B------:R-:W-:Y:S05]  /*22200*/  BSYNC.RECONVERGENT B4 ;  /* 0x0000000000047941 */ /* 0x000fea0003800200 */
.L_x_45014:
        /* <DEDUP_REMOVED lines=9> */
.L_x_45013:
[----:B------:R-:W-:Y:S05]  /*222a0*/  BSYNC.RECONVERGENT B3 ;  /* 0x0000000000037941 */ /* 0x000fea0003800200 */
.L_x_45012:
        /* <DEDUP_REMOVED lines=17> */
.L_x_45023:
        /* <DEDUP_REMOVED lines=13> */
.L_x_45025:
[----:B------:R-:W-:Y:S05]  /*22490*/  BSYNC.RECONVERGENT B5 ;  /* 0x0000000000057941 */ /* 0x000fea0003800200 */
.L_x_45024:
        /* <DEDUP_REMOVED lines=43> */
.L_x_45022:
[----:B------:R-:W-:Y:S05]  /*22750*/  BSYNC.RECONVERGENT B4 ;  /* 0x0000000000047941 */ /* 0x000fea0003800200 */
.L_x_45021:
        /* <DEDUP_REMOVED lines=9> */
.L_x_45020:
[----:B------:R-:W-:Y:S05]  /*227f0*/  BSYNC.RECONVERGENT B3 ;  /* 0x0000000000037941 */ /* 0x000fea0003800200 */
.L_x_45019:
        /* <DEDUP_REMOVED lines=16> */
.L_x_45028:
        /* <DEDUP_REMOVED lines=13> */
.L_x_45030:
[----:B------:R-:W-:Y:S05]  /*229d0*/  BSYNC.RECONVERGENT B4 ;  /* 0x0000000000047941 */ /* 0x000fea0003800200 */
.L_x_45029:
        /* <DEDUP_REMOVED lines=43> */
.L_x_45027:
[----:B------:R-:W-:Y:S05]  /*22c90*/  BSYNC.RECONVERGENT B3 ;  /* 0x0000000000037941 */ /* 0x000fea0003800200 */
.L_x_45026:
        /* <DEDUP_REMOVED lines=9> */
.L_x_44971:
[----:B------:R-:W-:Y:S05]  /*22d30*/  BSYNC.RECONVERGENT B2 ;  /* 0x0000000000027941 */ /* 0x000fea0003800200 */
.L_x_44920:
        /* <DEDUP_REMOVED lines=27> */
.L_x_45032:
[----:B------:R-:W-:Y:S05]  /*22ef0*/  BSYNC.RECONVERGENT B2 ;  /* 0x0000000000027941 */ /* 0x000fea0003800200 */
.L_x_45031:
[----:B------:R-:W-:Y:S01]  /*22f00*/  IADD3 R153, PT, PT, R153, 0x20, RZ ;  /* 0x0000002099997810 */ /* 0x000fe20007ffe0ff */
[----:B------:R-:W-:-:S07]  /*22f10*/  VIADD R152, R152, 0x20 ;  /* 0x0000002098987836 */ /* 0x000fce0000000000 */
.L_x_44917:
[----:B------:R-:W-:Y:S05]  /*22f20*/  BSYNC.RECONVERGENT B1 ;  /* 0x0000000000017941 */ /* 0x000fea0003800200 */
.L_x_44916:
        /* <DEDUP_REMOVED lines=9> */
.L_x_45036:
[----:B------:R-:W-:Y:S05]  /*22fc0*/  BSYNC.RECONVERGENT B2 ;  /* 0x0000000000027941 */ /* 0x000fea0003800200 */
.L_x_45035:
        /* <DEDUP_REMOVED lines=29> */
.L_x_45043:
        /* <DEDUP_REMOVED lines=13> */
.L_x_45045:
[----:B------:R-:W-:Y:S05]  /*23270*/  BSYNC.RECONVERGENT B5 ;  /* 0x0000000000057941 */ /* 0x000fea0003800200 */
.L_x_45044:
        /* <DEDUP_REMOVED lines=43> */
.L_x_45042:
[----:B------:R-:W-:Y:S05]  /*23530*/  BSYNC.RECONVERGENT B4 ;  /* 0x0000000000047941 */ /* 0x000fea0003800200 */
.L_x_45041:
        /* <DEDUP_REMOVED lines=10> */
.L_x_45040:
[----:B------:R-:W-:Y:S05]  /*235e0*/  BSYNC.RECONVERGENT B3 ;  /* 0x0000000000037941 */ /* 0x000fea0003800200 */
.L_x_45039:
        /* <DEDUP_REMOVED lines=20> */
.L_x_45050:
        /* <DEDUP_REMOVED lines=13> */
.L_x_45052:
[----:B------:R-:W-:Y:S05]  /*23800*/  BSYNC.RECONVERGENT B5 ;  /* 0x0000000000057941 */ /* 0x000fea0003800200 */
.L_x_45051:
        /* <DEDUP_REMOVED lines=43> */
.L_x_45049:
[----:B------:R-:W-:Y:S05]  /*23ac0*/  BSYNC.RECONVERGENT B4 ;  /* 0x0000000000047941 */ /* 0x000fea0003800200 */
.L_x_45048:
        /* <DEDUP_REMOVED lines=10> */
.L_x_45047:
[----:B------:R-:W-:Y:S05]  /*23b70*/  BSYNC.RECONVERGENT B3 ;  /* 0x0000000000037941 */ /* 0x000fea0003800200 */
.L_x_45046:
        /* <DEDUP_REMOVED lines=20> */
.L_x_45057:
        /* <DEDUP_REMOVED lines=13> */
.L_x_45059:
[----:B------:R-:W-:Y:S05]  /*23d90*/  BSYNC.RECONVERGENT B5 ;  /* 0x0000000000057941 */ /* 0x000fea0003800200 */
.L_x_45058:
        /* <DEDUP_REMOVED lines=43> */
.L_x_45056:
[----:B------:R-:W-:Y:S05]  /*24050*/  BSYNC.RECONVERGENT B4 ;  /* 0x0000000000047941 */ /* 0x000fea0003800200 */
.L_x_45055:
        /* <DEDUP_REMOVED lines=10> */
.L_x_45054:
[----:B------:R-:W-:Y:S05]  /*24100*/  BSYNC.RECONVERGENT B3 ;  /* 0x0000000000037941 */ /* 0x000fea0003800200 */
.L_x_45053:
        /* <DEDUP_REMOVED lines=20> */
.L_x_45064:
        /* <DEDUP_REMOVED lines=13> */
.L_x_45066:
[----:B------:R-:W-:Y:S05]  /*24320*/  BSYNC.RECONVERGENT B5 ;  /* 0x0000000000057941 */ /* 0x000fea0003800200 */
.L_x_45065:
        /* <DEDUP_REMOVED lines=43> */
.L_x_45063:
[----:B------:R-:W-:Y:S05]  /*245e0*/  BSYNC.RECONVERGENT B4 ;  /* 0x0000000000047941 */ /* 0x000fea0003800200 */
.L_x_45062:
        /* <DEDUP_REMOVED lines=10> */
.L_x_45061:
[----:B------:R-:W-:Y:S05]  /*24690*/  BSYNC.RECONVERGENT B3 ;  /* 0x0000000000037941 */ /* 0x000fea0003800200 */
.L_x_45060:
        /* <DEDUP_REMOVED lines=20> */
.L_x_45071:
        /* <DEDUP_REMOVED lines=13> */
.L_x_45073:
[----:B------:R-:W-:Y:S05]  /*248b0*/  BSYNC.RECONVERGENT B5 ;  /* 0x0000000000057941 */ /* 0x000fea0003800200 */
.L_x_45072:
        /* <DEDUP_REMOVED lines=43> */
.L_x_45070:
[----:B------:R-:W-:Y:S05]  /*24b70*/  BSYNC.RECONVERGENT B4 ;  /* 0x0000000000047941 */ /* 0x000fea0003800200 */
.L_x_45069:
        /* <DEDUP_REMOVED lines=10> */
.L_x_45068:
[----:B------:R-:W-:Y:S05]  /*24c20*/  BSYNC.RECONVERGENT B3 ;  /* 0x0000000000037941 */ /* 0x000fea0003800200 */
.L_x_45067:
        /* <DEDUP_REMOVED lines=20> */
.L_x_45078:
        /* <DEDUP_REMOVED lines=13> */
.L_x_45080:
[----:B------:R-:W-:Y:S05]  /*24e40*/  BSYNC.RECONVERGENT B5 ;  /* 0x0000000000057941 */ /* 0x000fea0003800200 */
.L_x_45079:
        /* <DEDUP_REMOVED lines=43> */
.L_x_45077:
[----:B------:R-:W-:Y:S05]  /*25100*/  BSYNC.RECONVERGENT B4 ;  /* 0x0000000000047941 */ /* 0x000fea0003800200 */
.L_x_45076:
        /* <DEDUP_REMOVED lines=10> */
.L_x_45075:
[----:B------:R-:W-:Y:S05]  /*251b0*/  BSYNC.RECONVERGENT B3 ;  /* 0x0000000000037941 */ /* 0x000fea0003800200 */
.L_x_45074:
        /* <DEDUP_REMOVED lines=20> */
.L_x_45085:
        /* <DEDUP_REMOVED lines=13> */
.L_x_45087:
[----:B------:R-:W-:Y:S05]  /*253d0*/  BSYNC.RECONVERGENT B5 ;  /* 0x0000000000057941 */ /* 0x000fea0003800200 */
.L_x_45086:
        /* <DEDUP_REMOVED lines=43> */
.L_x_45084:
[----:B------:R-:W-:Y:S05]  /*25690*/  BSYNC.RECONVERGENT B4 ;  /* 0x0000000000047941 */ /* 0x000fea0003800200 */
.L_x_45083:
        /* <DEDUP_REMOVED lines=10> */
.L_x_45082:
[----:B------:R-:W-:Y:S05]  /*25740*/  BSYNC.RECONVERGENT B3 ;  /* 0x0000000000037941 */ /* 0x000fea0003800200 */
.L_x_45081:
        /* <DEDUP_REMOVED lines=19> */
.L_x_45091:
        /* <DEDUP_REMOVED lines=13> */
.L_x_45093:
[----:B------:R-:W-:Y:S05]  /*25950*/  BSYNC.RECONVERGENT B4 ;  /* 0x0000000000047941 */ /* 0x000fea0003800200 */
.L_x_45092:
        /* <DEDUP_REMOVED lines=43> */
.L_x_45090:
[----:B------:R-:W-:Y:S05]  /*25c10*/  BSYNC.RECONVERGENT B3 ;  /* 0x0000000000037941 */ /* 0x000fea0003800200 */
.L_x_45089:
        /* <DEDUP_REMOVED lines=9> */
[----:B------:R-:W-:Y:S01]  /*25cb0*/  FADD.FTZ R115, R115, R138 ;  /* 0x0000008a73737221 */ /* 0x000fe20000010000 */
[----:B------:R-:W-:Y:S06]  /*25cc0*/  BRA `(.L_x_45088) ;  /* 0x0000002800a47947 */ /* 0x000fec0003800000 */
.L_x_45038:
        /* <DEDUP_REMOVED lines=21> */
.L_x_45098:
        /* <DEDUP_REMOVED lines=13> */
.L_x_45100:
[----:B------:R-:W-:Y:S05]  /*25ef0*/  BSYNC.RECONVERGENT B5 ;  /* 0x0000000000057941 */ /* 0x000fea0003800200 */
.L_x_45099:
        /* <DEDUP_REMOVED lines=43> */
.L_x_45097:
[----:B------:R-:W-:Y:S05]  /*261b0*/  BSYNC.RECONVERGENT B4 ;  /* 0x0000000000047941 */ /* 0x000fea0003800200 */
.L_x_45096:
        /* <DEDUP_REMOVED lines=9> */
.L_x_45095:
[----:B------:R-:W-:Y:S05]  /*26250*/  BSYNC.RECONVERGENT B3 ;  /* 0x0000000000037941 */ /* 0x000fea0003800200 */
.L_x_45094:
        /* <DEDUP_REMOVED lines=17> */
.L_x_45105:
        /* <DEDUP_REMOVED lines=13> */
.L_x_45107:
[----:B------:R-:W-:Y:S05]  /*26440*/  BSYNC.RECONVERGENT B5 ;  /* 0x0000000000057941 */ /* 0x000fea0003800200 */
.L_x_45106:
        /* <DEDUP_REMOVED lines=42> */
.L_x_45104:
[----:B------:R-:W-:Y:S05]  /*266f0*/  BSYNC.RECONVERGENT B4 ;  /* 0x0000000000047941 */ /* 0x000fea0003800200 */
.L_x_45103:
        /* <DEDUP_REMOVED lines=9> */
.L_x_45102:
[----:B------:R-:W-:Y:S05]  /*26790*/  BSYNC.RECONVERGENT B3 ;  /* 0x0000000000037941 */ /* 0x000fea0003800200 */
.L_x_45101:
        /* <DEDUP_REMOVED lines=17> */
.L_x_45112:
        /* <DEDUP_REMOVED lines=13> */
.L_x_45114:
[----:B------:R-:W-:Y:S05]  /*26980*/  BSYNC.RECONVERGENT B5 ;  /* 0x0000000000057941 */ /* 0x000fea0003800200 */
.L_x_45113:
        /* <DEDUP_REMOVED lines=43> */
.L_x_45111:
[----:B------:R-:W-:Y:S05]  /*26c40*/  BSYNC.RECONVERGENT B4 ;  /* 0x0000000000047941 */ /* 0x000fea0003800200 */
.L_x_45110:
        /* <DEDUP_REMOVED lines=9> */
.L_x_45109:
[----:B------:R-:W-:Y:S05]  /*26ce0*/  BSYNC.RECONVERGENT B3 ;  /* 0x0000000000037941 */ /* 0x000fea0003800200 */
.L_x_45108:
        /* <DEDUP_REMOVED lines=17> */
.L_x_45119:
        /* <DEDUP_REMOVED lines=13> */
.L_x_45121:
[----:B------:R-:W-:Y:S05]  /*26ed0*/  BSYNC.RECONVERGENT B5 ;  /* 0x0000000000057941 */ /* 0x000fea0003800200 */
.L_x_45120:
        /* <DEDUP_REMOVED lines=43> */
.L_x_45118:
[----:B------:R-:W-:Y:S05]  /*27190*/  BSYNC.RECONVERGENT B4 ;  /* 0x0000000000047941 */ /* 0x000fea0003800200 */
.L_x_45117:
        /* <DEDUP_REMOVED lines=9> */
.L_x_45116:
[----:B------:R-:W-:Y:S05]  /*27230*/  BSYNC.RECONVERGENT B3 ;  /* 0x0000000000037941 */ /* 0x000fea0003800200 */
.L_x_45115:
        /* <DEDUP_REMOVED lines=17> */
.L_x_45126:
        /* <DEDUP_REMOVED lines=13> */
.L_x_45128:
[----:B------:R-:W-:Y:S05]  /*27420*/  BSYNC.RECONVERGENT B5 ;  /* 0x0000000000057941 */ /* 0x000fea0003800200 */
.L_x_45127:
        /* <DEDUP_REMOVED lines=43> */
.L_x_45125:
[----:B------:R-:W-:Y:S05]  /*276e0*/  BSYNC.RECONVERGENT B4 ;  /* 0x0000000000047941 */ /* 0x000fea0003800200 */
.L_x_45124:
        /* <DEDUP_REMOVED lines=9> */
.L_x_45123:
[----:B------:R-:W-:Y:S05]  /*27780*/  BSYNC.RECONVERGENT B3 ;  /* 0x0000000000037941 */ /* 0x000fea0003800200 */
.L_x_45122:
        /* <DEDUP_REMOVED lines=17> */
.L_x_45133:
        /* <DEDUP_REMOVED lines=13> */
.L_x_45135:
[----:B------:R-:W-:Y:S05]  /*27970*/  BSYNC.RECONVERGENT B5 ;  /* 0x0000000000057941 */ /* 0x000fea0003800200 */
.L_x_45134:
        /* <DEDUP_REMOVED lines=43> */
.L_x_45132:
[----:B------:R-:W-:Y:S05]  /*27c30*/  BSYNC.RECONVERGENT B4 ;  /* 0x0000000000047941 */ /* 0x000fea0003800200 */
.L_x_45131:
        /* <DEDUP_REMOVED lines=9> */
.L_x_45130:
[----:B------:R-:W-:Y:S05]  /*27cd0*/  BSYNC.RECONVERGENT B3 ;  /* 0x0000000000037941 */ /* 0x000fea0003800200 */
.L_x_45129:
        /* <DEDUP_REMOVED lines=17> */
.L_x_45140:
        /* <DEDUP_REMOVED lines=13> */
.L_x_45142:
[----:B------:R-:W-:Y:S05]  /*27ec0*/  BSYNC.RECONVERGENT B5 ;  /* 0x0000000000057941 */ /* 0x000fea0003800200 */
.L_x_45141:
        /* <DEDUP_REMOVED lines=43> */
.L_x_45139:
[----:B------:R-:W-:Y:S05]  /*28180*/  BSYNC.RECONVERGENT B4 ;  /* 0x0000000000047941 */ /* 0x000fea0003800200 */
.L_x_45138:
        /* <DEDUP_REMOVED lines=9> */
.L_x_45137:
[----:B------:R-:W-:Y:S05]  /*28220*/  BSYNC.RECONVERGENT B3 ;  /* 0x0000000000037941 */ /* 0x000fea0003800200 */
.L_x_45136:
        /* <DEDUP_REMOVED lines=16> */
.L_x_45145:
        /* <DEDUP_REMOVED lines=13> */
.L_x_45147:
[----:B------:R-:W-:Y:S05]  /*28400*/  BSYNC.RECONVERGENT B4 ;  /* 0x0000000000047941 */ /* 0x000fea0003800200 */
.L_x_45146:
        /* <DEDUP_REMOVED lines=43> */
.L_x_45144:
[----:B------:R-:W-:Y:S05]  /*286c0*/  BSYNC.RECONVERGENT B3 ;  /* 0x0000000000037941 */ /* 0x000fea0003800200 */
.L_x_45143:
        /* <DEDUP_REMOVED lines=9> */
.L_x_45088:
[----:B------:R-:W-:Y:S05]  /*28760*/  BSYNC.RECONVERGENT B2 ;  /* 0x0000000000027941 */ /* 0x000fea0003800200 */
.L_x_45037:
        /* <DEDUP_REMOVED lines=27> */
.L_x_45149:
[----:B------:R-:W-:Y:S05]  /*28920*/  BSYNC.RECONVERGENT B2 ;  /* 0x0000000000027941 */ /* 0x000fea0003800200 */
.L_x_45148:
[----:B------:R-:W-:Y:S01]  /*28930*/  VIADD R153, R153, 0x20 ;  /* 0x0000002099997836 */ /* 0x000fe20000000000 */
[----:B------:R-:W-:-:S07]  /*28940*/  IADD3 R152, PT, PT, R152, 0x20, RZ ;  /* 0x0000002098987810 */ /* 0x000fce0007ffe0ff */
.L_x_45034:
[----:B------:R-:W-:Y:S05]  /*28950*/  BSYNC.RECONVERGENT B1 ;  /* 0x0000000000017941 */ /* 0x000fea0003800200 */
.L_x_45033:
        /* <DEDUP_REMOVED lines=9> */
.L_x_45153:
[----:B------:R-:W-:Y:S05]  /*289f0*/  BSYNC.RECONVERGENT B2 ;  /* 0x0000000000027941 */ /* 0x000fea0003800200 */
.L_x_45152:
        /* <DEDUP_REMOVED lines=29> */
.L_x_45160:
        /* <DEDUP_REMOVED lines=13> */
.L_x_45162:
[----:B------:R-:W-:Y:S05]  /*28ca0*/  BSYNC.RECONVERGENT B5 ;  /* 0x0000000000057941 */ /* 0x000fea0003800200 */
.L_x_45161:
        /* <DEDUP_REMOVED lines=40> */
[----:B------:R-:W-:Y:S01]  /*28f30*/  HFMA2 R162, -RZ, RZ, 0, 0 ;  /* 0x00000000ffa27431 */ /* 0x000fe200000001ff */
[----:B------:R-:W-:Y:S02]  /*28f40*/  LOP3.LUT R133, R170, UR32, R161, 0x96, !PT ;  /* 0x00000020aa857c12 */ /* 0x000fe4000f8e96a1 */
[----:B------:R-:W-:-:S07]  /*28f50*/  MOV R0, R160 ;  /* 0x000000a000007202 */ /* 0x000fce0000000f00 */
.L_x_45159:
[----:B------:R-:W-:Y:S05]  /*28f60*/  BSYNC.RECONVERGENT B4 ;  /* 0x0000000000047941 */ /* 0x000fea0003800200 */
.L_x_45158:
        /* <DEDUP_REMOVED lines=10> */
.L_x_45157:
[----:B------:R-:W-:Y:S05]  /*29010*/  BSYNC.RECONVERGENT B3 ;  /* 0x0000000000037941 */ /* 0x000fea0003800200 */
.L_x_45156:
        /* <DEDUP_REMOVED lines=20> */
.L_x_45167:
        /* <DEDUP_REMOVED lines=13> */
.L_x_45169:
[----:B------:R-:W-:Y:S05]  /*29230*/  BSYNC.RECONVERGENT B5 ;  /* 0x0000000000057941 */ /* 0x000fea0003800200 */
.L_x_45168:
        /* <DEDUP_REMOVED lines=40> */
[----:B------:R-:W-:Y:S02]  /*294c0*/  LOP3.LUT R133, R162, UR32, R161, 0x96, !PT ;  /* 0x00000020a2857c12 */ /* 0x000fe4000f8e96a1 */
[----:B------:R-:W-:-:S07]  /*294d0*/  MOV R138, R160 ;  /* 0x000000a0008a7202 */ /* 0x000fce0000000f00 */
.L_x_45166:
[----:B------:R-:W-:Y:S05]  /*294e0*/  BSYNC.RECONVERGENT B4 ;  /* 0x0000000000047941 */ /* 0x000fea0003800200 */
.L_x_45165:
        /* <DEDUP_REMOVED lines=10> */
.L_x_45164:
[----:B------:R-:W-:Y:S05]  /*29590*/  BSYNC.RECONVERGENT B3 ;  /* 0x0000000000037941 */ /* 0x000fea0003800200 */
.L_x_45163:
        /* <DEDUP_REMOVED lines=20> */
.L_x_45174:
        /* <DEDUP_REMOVED lines=13> */
.L_x_45176:
[----:B------:R-:W-:Y:S05]  /*297b0*/  BSYNC.RECONVERGENT B5 ;  /* 0x0000000000057941 */ /* 0x000fea0003800200 */
.L_x_45175:
        /* <DEDUP_REMOVED lines=41> */
[----:B------:R-:W-:Y:S01]  /*29a50*/  LOP3.LUT R133, R170, UR32, R161, 0x96, !PT ;  /* 0x00000020aa857c12 */ /* 0x000fe2000f8e96a1 */
[----:B------:R-:W-:-:S07]  /*29a60*/  IMAD.MOV.U32 R160, RZ, RZ, RZ ;  /* 0x000000ffffa07224 */ /* 0x000fce00078e00ff */
.L_x_45173:
[----:B------:R-:W-:Y:S05]  /*29a70*/  BSYNC.RECONVERGENT B4 ;  /* 0x0000000000047941 */ /* 0x000fea0003800200 */
.L_x_45172:
        /* <DEDUP_REMOVED lines=10> */
.L_x_45171:
[----:B------:R-:W-:Y:S05]  /*29b20*/  BSYNC.RECONVERGENT B3 ;  /* 0x0000000000037941 */ /* 0x000fea0003800200 */
.L_x_45170:
        /* <DEDUP_REMOVED lines=20> */
.L_x_45181:
        /* <DEDUP_REMOVED lines=13> */
.L_x_45183:
[----:B------:R-:W-:Y:S05]  /*29d40*/  BSYNC.RECONVERGENT B5 ;  /* 0x0000000000057941 */ /* 0x000fea0003800200 */
.L_x_45182:
        /* <DEDUP_REMOVED lines=40> */
[----:B------:R-:W-:-:S05]  /*29fd0*/  IMAD.WIDE.U32 R160, R162, -0x2daee0ad, RZ ;  /* 0xd2511f53a2a07825 */ /* 0x000fca00078e00ff */
[----:B------:R-:W-:Y:S02]  /*29fe0*/  LOP3.LUT R133, R170, UR32, R161, 0x96, !PT ;  /* 0x00000020aa857c12 */ /* 0x000fe4000f8e96a1 */
[----:B------:R-:W-:-:S07]  /*29ff0*/  MOV R138, R160 ;  /* 0x000000a0008a7202 */ /* 0x000fce0000000f00 */
.L_x_45180:
[----:B------:R-:W-:Y:S05]  /*2a000*/  BSYNC.RECONVERGENT B4 ;  /* 0x0000000000047941 */ /* 0x000fea0003800200 */
.L_x_45179:
        /* <DEDUP_REMOVED lines=10> */
.L_x_45178:
[----:B------:R-:W-:Y:S05]  /*2a0b0*/  BSYNC.RECONVERGENT B3 ;  /* 0x0000000000037941 */ /* 0x000fea0003800200 */
.L_x_45177:
        /* <DEDUP_REMOVED lines=20> */
.L_x_45188:
        /* <DEDUP_REMOVED lines=13> */
.L_x_45190:
[----:B------:R-:W-:Y:S05]  /*2a2d0*/  BSYNC.RECONVERGENT B5 ;  /* 0x0000000000057941 */ /* 0x000fea0003800200 */
.L_x_45189:
        /* <DEDUP_REMOVED lines=43> */
.L_x_45187:
[----:B------:R-:W-:Y:S05]  /*2a590*/  BSYNC.RECONVERGENT B4 ;  /* 0x0000000000047941 */ /* 0x000fea0003800200 */
.L_x_45186:
        /* <DEDUP_REMOVED lines=10> */
.L_x_45185:
[----:B------:R-:W-:Y:S05]  /*2a640*/  BSYNC.RECONVERGENT B3 ;  /* 0x0000000000037941 */ /* 0x000fea0003800200 */
.L_x_45184:
        /* <DEDUP_REMOVED lines=20> */
.L_x_45195:
        /* <DEDUP_REMOVED lines=13> */
.L_x_45197:
[----:B------:R-:W-:Y:S05]  /*2a860*/  BSYNC.RECONVERGENT B5 ;  /* 0x0000000000057941 */ /* 0x000fea0003800200 */
.L_x_45196:
        /* <DEDUP_REMOVED lines=43> */
.L_x_45194:
[----:B------:R-:W-:Y:S05]  /*2ab20*/  BSYNC.RECONVERGENT B4 ;  /* 0x0000000000047941 */ /* 0x000fea0003800200 */
.L_x_45193:
        /* <DEDUP_REMOVED lines=10> */
.L_x_45192:
[----:B------:R-:W-:Y:S05]  /*2abd0*/  BSYNC.RECONVERGENT B3 ;  /* 0x0000000000037941 */ /* 0x000fea0003800200 */
.L_x_45191:
        /* <DEDUP_REMOVED lines=20> */
.L_x_45202:
        /* <DEDUP_REMOVED lines=13> */
.L_x_45204:
[----:B------:R-:W-:Y:S05]  /*2adf0*/  BSYNC.RECONVERGENT B5 ;  /* 0x0000000000057941 */ /* 0x000fea0003800200 */
.L_x_45203:
        /* <DEDUP_REMOVED lines=43> */
.L_x_45201:
[----:B------:R-:W-:Y:S05]  /*2b0b0*/  BSYNC.RECONVERGENT B4 ;  /* 0x0000000000047941 */ /* 0x000fea0003800200 */
.L_x_45200:
        /* <DEDUP_REMOVED lines=10> */
.L_x_45199:
[----:B------:R-:W-:Y:S05]  /*2b160*/  BSYNC.RECONVERGENT B3 ;  /* 0x0000000000037941 */ /* 0x000fea0003800200 */
.L_x_45198:
        /* <DEDUP_REMOVED lines=19> */
.L_x_45208:
        /* <DEDUP_REMOVED lines=13> */
.L_x_45210:
[----:B------:R-:W-:Y:S05]  /*2b370*/  BSYNC.RECONVERGENT B4 ;  /* 0x0000000000047941 */ /* 0x000fea0003800200 */
.L_x_45209:
        /* <DEDUP_REMOVED lines=43> */
.L_x_45207:
[----:B------:R-:W-:Y:S05]  /*2b630*/  BSYNC.RECONVERGENT B3 ;  /* 0x0000000000037941 */ /* 0x000fea0003800200 */
.L_x_45206:
        /* <DEDUP_REMOVED lines=11> */
.L_x_45155:
        /* <DEDUP_REMOVED lines=21> */
.L_x_45215:
        /* <DEDUP_REMOVED lines=13> */
.L_x_45217:
[----:B------:R-:W-:Y:S05]  /*2b910*/  BSYNC.RECONVERGENT B5 ;  /* 0x0000000000057941 */ /* 0x000fea0003800200 */
.L_x_45216:
        /* <DEDUP_REMOVED lines=43> */
.L_x_45214:
[----:B------:R-:W-:Y:S05]  /*2bbd0*/  BSYNC.RECONVERGENT B4 ;  /* 0x0000000000047941 */ /* 0x000fea0003800200 */
.L_x_45213:
        /* <DEDUP_REMOVED lines=9> */
.L_x_45212:
[----:B------:R-:W-:Y:S05]  /*2bc70*/  BSYNC.RECONVERGENT B3 ;  /* 0x0000000000037941 */ /* 0x000fea0003800200 */
.L_x_45211:
        /* <DEDUP_REMOVED lines=17> */
.L_x_45222:
        /* <DEDUP_REMOVED lines=13> */
.L_x_45224:
[----:B------:R-:W-:Y:S05]  /*2be60*/  BSYNC.RECONVERGENT B5 ;  /* 0x0000000000057941 */ /* 0x000fea0003800200 */
.L_x_45223:
        /* <DEDUP_REMOVED lines=42> */
.L_x_45221:
[----:B------:R-:W-:Y:S05]  /*2c110*/  BSYNC.RECONVERGENT B4 ;  /* 0x0000000000047941 */ /* 0x000fea0003800200 */
.L_x_45220:
        /* <DEDUP_REMOVED lines=9> */
.L_x_45219:
[----:B------:R-:W-:Y:S05]  /*2c1b0*/  BSYNC.RECONVERGENT B3 ;  /* 0x0000000000037941 */ /* 0x000fea0003800200 */
.L_x_45218:
        /* <DEDUP_REMOVED lines=17> */
.L_x_45229:
        /* <DEDUP_REMOVED lines=13> */
.L_x_45231:
[----:B------:R-:W-:Y:S05]  /*2c3a0*/  BSYNC.RECONVERGENT B5 ;  /* 0x0000000000057941 */ /* 0x000fea0003800200 */
.L_x_45230:
        /* <DEDUP_REMOVED lines=43> */
.L_x_45228:
[----:B------:R-:W-:Y:S05]  /*2c660*/  BSYNC.RECONVERGENT B4 ;  /* 0x0000000000047941 */ /* 0x000fea0003800200 */
.L_x_45227:
        /* <DEDUP_REMOVED lines=9> */
.L_x_45226:
[----:B------:R-:W-:Y:S05]  /*2c700*/  BSYNC.RECONVERGENT B3 ;  /* 0x0000000000037941 */ /* 0x000fea0003800200 */
.L_x_45225:
        /* <DEDUP_REMOVED lines=17> */
.L_x_45236:
        /* <DEDUP_REMOVED lines=13> */
.L_x_45238:
[----:B------:R-:W-:Y:S05]  /*2c8f0*/  BSYNC.RECONVERGENT B5 ;  /* 0x0000000000057941 */ /* 0x000fea0003800200 */
.L_x_45237:
        /* <DEDUP_REMOVED lines=43> */
.L_x_45235:
[----:B------:R-:W-:Y:S05]  /*2cbb0*/  BSYNC.RECONVERGENT B4 ;  /* 0x0000000000047941 */ /* 0x000fea0003800200 */
.L_x_45234:
        /* <DEDUP_REMOVED lines=9> */
.L_x_45233:
[----:B------:R-:W-:Y:S05]  /*2cc50*/  BSYNC.RECONVERGENT B3 ;  /* 0x0000000000037941 */ /* 0x000fea0003800200 */
.L_x_45232:
        /* <DEDUP_REMOVED lines=17> */
.L_x_45243:
        /* <DEDUP_REMOVED lines=13> */
.L_x_45245:
[----:B------:R-:W-:Y:S05]  /*2ce40*/  BSYNC.RECONVERGENT B5 ;  /* 0x0000000000057941 */ /* 0x000fea0003800200 */
.L_x_45244:
        /* <DEDUP_REMOVED lines=43> */
.L_x_45242:
[----:B------:R-:W-:Y:S05]  /*2d100*/  BSYNC.RECONVERGENT B4 ;  /* 0x0000000000047941 */ /* 0x000fea0003800200 */
.L_x_45241:
        /* <DEDUP_REMOVED lines=9> */
.L_x_45240:
[----:B------:R-:W-:Y:S05]  /*2d1a0*/  BSYNC.RECONVERGENT B3 ;  /* 0x0000000000037941 */ /* 0x000fea0003800200 */
.L_x_45239:
        /* <DEDUP_REMOVED lines=17> */
.L_x_45250:
        /* <DEDUP_REMOVED lines=13> */
.L_x_45252:
[----:B------:R-:W-:Y:S05]  /*2d390*/  BSYNC.RECONVERGENT B5 ;  /* 0x0000000000057941 */ /* 0x000fea0003800200 */
.L_x_45251:
        /* <DEDUP_REMOVED lines=43> */
.L_x_45249:
[----:B------:R-:W-:Y:S05]  /*2d650*/  BSYNC.RECONVERGENT B4 ;  /* 0x0000000000047941 */ /* 0x000fea0003800200 */
.L_x_45248:
        /* <DEDUP_REMOVED lines=9> */
.L_x_45247:
[----:B------:R-:W-:Y:S05]  /*2d6f0*/  BSYNC.RECONVERGENT B3 ;  /* 0x0000000000037941 */ /* 0x000fea0003800200 */
.L_x_45246:
        /* <DEDUP_REMOVED lines=17> */
.L_x_45257:
        /* <DEDUP_REMOVED lines=13> */
.L_x_45259:
[----:B------:R-:W-:Y:S05]  /*2d8e0*/  BSYNC.RECONVERGENT B5 ;  /* 0x0000000000057941 */ /* 0x000fea0003800200 */
.L_x_45258:
        /* <DEDUP_REMOVED lines=43> */
.L_x_45256:
[----:B------:R-:W-:Y:S05]  /*2dba0*/  BSYNC.RECONVERGENT B4 ;  /* 0x0000000000047941 */ /* 0x000fea0003800200 */
.L_x_45255:
        /* <DEDUP_REMOVED lines=9> */
.L_x_45254:
[----:B------:R-:W-:Y:S05]  /*2dc40*/  BSYNC.RECONVERGENT B3 ;  /* 0x0000000000037941 */ /* 0x000fea0003800200 */
.L_x_45253:
        /* <DEDUP_REMOVED lines=20> */
.L_x_45262:
        /* <DEDUP_REMOVED lines=13> */
.L_x_45264:
[----:B------:R-:W-:Y:S05]  /*2de60*/  BSYNC.RECONVERGENT B4 ;  /* 0x0000000000047941 */ /* 0x000fea0003800200 */
.L_x_45263:
        /* <DEDUP_REMOVED lines=40> */
[----:B------:R-:W-:-:S04]  /*2e0f0*/  IMAD.WIDE.U32 R160, R162, -0x2daee0ad, RZ ;  /* 0xd2511f53a2a07825 */ /* 0x000fc800078e00ff */
[----:B------:R-:W-:Y:S01]  /*2e100*/  IMAD.MOV.U32 R138, RZ, RZ, R160 ;  /* 0x000000ffff8a7224 */ /* 0x000fe200078e00a0 */
[----:B------:R-:W-:-:S07]  /*2e110*/  LOP3.LUT R133, R170, UR32, R161, 0x96, !PT ;  /* 0x00000020aa857c12 */ /* 0x000fce000f8e96a1 */
.L_x_45261:
[----:B------:R-:W-:Y:S05]  /*2e120*/  BSYNC.RECONVERGENT B3 ;  /* 0x0000000000037941 */ /* 0x000fea0003800200 */
.L_x_45260:
        /* <DEDUP_REMOVED lines=9> */
.L_x_45205:
[----:B------:R-:W-:Y:S05]  /*2e1c0*/  BSYNC.RECONVERGENT B2 ;  /* 0x0000000000027941 */ /* 0x000fea0003800200 */
.L_x_45154:
[----:B------:R-:W0:Y:S02]  /*2e1d0*/  LDC.64 R160, c[0x0][0x3a8] ;  /* 0x0000ea00ffa07b82 */ /* 0x000e240000000a00 */
[----:B0-----:R-:W-:-:S05]  /*2e1e0*/  IMAD.WIDE.U32 R160, R153, 0x20, R160 ;  /* 0x0000002099a07825 */ /* 0x001fca00078e00a0 */
[----:B-----5:R2:W-:Y:S04]  /*2e1f0*/  STG.E.128 desc[UR8][R160.64], R116 ;  /* 0x00000074a0007986 */ /* 0x0205e8000c101d08 */
[----:B------:R2:W-:Y:S01]  /*2e200*/  STG.E.128 desc[UR8][R160.64+0x10], R120 ;  /* 0x00001078a0007986 */ /* 0x0005e2000c101d08 */
[----:B------:R-:W-:Y:S05]  /*2e210*/  @!P0 BRA `(.L_x_45151) ;  /* 0x0000000000508947 */ /* 0x000fea0003800000 */
[----:B------:R-:W-:Y:S01]  /*2e220*/  IMAD.U32 R0, R146, 0x10000, RZ ;  /* 0x0001000092007824 */ /* 0x000fe200078e00ff */
[----:B--2---:R-:W-:Y:S02]  /*2e230*/  LOP3.LUT R160, R143, 0xff, RZ, 0xc0, !PT ;  /* 0x000000ff8fa07812 */ /* 0x004fe400078ec0ff */
        /* <DEDUP_REMOVED lines=9> */
[----:B------:R-:W-:Y:S02]  /*2e2d0*/  LOP3.LUT R153, R0, 0xff00, R153, 0xf8, !PT ;  /* 0x0000ff0000997812 */ /* 0x000fe400078ef899 */
[----:B------:R-:W-:Y:S02]  /*2e2e0*/  LOP3.LUT R162, R170, R160, R162, 0xfe, !PT ;  /* 0x000000a0aaa27212 */ /* 0x000fe400078efea2 */
[----:B------:R-:W-:Y:S02]  /*2e2f0*/  LOP3.LUT R153, R153, 0xff, R144, 0xf8, !PT ;  /* 0x000000ff99997812 */ /* 0x000fe400078ef890 */
[----:B------:R-:W-:Y:S02]  /*2e300*/  LOP3.LUT R170, R162, 0xff, R139, 0xf8, !PT ;  /* 0x000000ffa2aa7812 */ /* 0x000fe400078ef88b */
[----:B------:R-:W-:Y:S02]  /*2e310*/  LOP3.LUT R153, R163, R153, R161, 0xfe, !PT ;  /* 0x00000099a3997212 */ /* 0x000fe400078efea1 */
[----:B------:R-:W0:Y:S02]  /*2e320*/  LDC.64 R160, c[0x0][0x3b0] ;  /* 0x0000ec00ffa07b82 */ /* 0x000e240000000a00 */
[----:B------:R-:W-:Y:S01]  /*2e330*/  LOP3.LUT R171, R153, R171, RZ, 0xfc, !PT ;  /* 0x000000ab99ab7212 */ /* 0x000fe200078efcff */
[----:B0-----:R-:W-:-:S05]  /*2e340*/  IMAD.WIDE.U32 R152, R152, 0x8, R160 ;  /* 0x0000000898987825 */ /* 0x001fca00078e00a0 */
[----:B------:R3:W-:Y:S02]  /*2e350*/  STG.E.64 desc[UR8][R152.64], R170 ;  /* 0x000000aa98007986 */ /* 0x0007e4000c101b08 */
.L_x_45151:
[----:B------:R-:W-:Y:S05]  /*2e360*/  BSYNC.RECONVERGENT B1 ;  /* 0x0000000000017941 */ /* 0x000fea0003800200 */
.L_x_45150:
[----:B------:R-:W-:Y:S01]  /*2e370*/  FADD.FTZ R0, RZ, R124 ;  /* 0x0000007cff007221 */ /* 0x000fe20000010000 */
[C---:B------:R-:W-:Y:S01]  /*2e380*/  ISETP.GT.U32.AND P4, PT, R3.reuse, 0x3f, PT ;  /* 0x0000003f0300780c */ /* 0x040fe20003f84070 */
[----:B------:R-:W-:Y:S01]  /*2e390*/  UMOV UR33, 0xffffffff ;  /* 0xffffffff00217882 */ /* 0x000fe20000000000 */
[----:B------:R-:W-:Y:S01]  /*2e3a0*/  ISETP.GT.U32.AND P3, PT, R3, 0x5f, PT ;  /* 0x0000005f0300780c */ /* 0x000fe20003f64070 */
[----:B---3--:R-:W-:Y:S01]  /*2e3b0*/  FADD.FTZ R153, R125, R0 ;  /* 0x000000007d997221 */ /* 0x008fe20000010000 */
[C---:B------:R-:W-:Y:S02]  /*2e3c0*/  ISETP.GT.U32.AND P2, PT, R3.reuse, 0x7f, PT ;  /* 0x0000007f0300780c */ /* 0x040fe40003f44070 */
        /* <DEDUP_REMOVED lines=10> */
[----:B012---:R-:W-:-:S05]  /*2e470*/  FSEL R161, R0, RZ, P5 ;  /* 0x000000ff00a17208 */ /* 0x007fca0002800000 */
        /* <DEDUP_REMOVED lines=213> */
.L_x_45294:
[----:B------:R-:W-:Y:S01]  /*2f1d0*/  LOP3.LUT P1, RZ, R151, 0x1f, RZ, 0xc0, !PT ;  /* 0x0000001f97ff7812 */ /* 0x000fe2000782c0ff */
[----:B01----:R-:W-:Y:S01]  /*2f1e0*/  FADD.FTZ R162, R162, R171 ;  /* 0x000000aba2a27221 */ /* 0x003fe20000010000 */
[----:B------:R-:W-:Y:S01]  /*2f1f0*/  FMUL.FTZ R0, R152, R152 ;  /* 0x0000009898007220 */ /* 0x000fe20000410000 */
        /* <DEDUP_REMOVED lines=23> */
[----:B------:R-:W-:Y:S02]  /*2f370*/  HADD2.F32 R148, -RZ, R156.H0_H0 ;  /* 0x2000009cff947230 */ /* 0x000fe40000004100 */
[----:B------:R-:W-:Y:S01]  /*2f380*/  FADD.FTZ R151, R127, -R152 ;  /* 0x800000987f977221 */ /* 0x000fe20000010000 */
[--C-:B------:R-:W-:Y:S02]  /*2f390*/  HADD2.F32 R150, -RZ, R64.reuse.H0_H0 ;  /* 0x20000040ff967230 */ /* 0x100fe40000004100 */
[C---:B------:R-:W-:Y:S01]  /*2f3a0*/  FMUL.FTZ R149, R0.reuse, R149 ;  /* 0x0000009500957220 */ /* 0x040fe20000410000 */
[----:B------:R-:W-:Y:S02]  /*2f3b0*/  HADD2.F32 R160, -RZ, R64.H1_H1 ;  /* 0x30000040ffa07230 */ /* 0x000fe40000004100 */
[----:B------:R-:W-:Y:S01]  /*2f3c0*/  FMUL.FTZ R151, R0, R151 ;  /* 0x0000009700977220 */ /* 0x000fe20000410000 */
[----:B------:R-:W-:-:S02]  /*2f3d0*/  HADD2.F32 R162, -RZ, R66.H0_H0 ;  /* 0x20000042ffa27230 */ /* 0x000fc40000004100 */
[----:B------:R-:W-:Y:S01]  /*2f3e0*/  FFMA.FTZ R148, R149, R148, R150 ;  /* 0x0000009495947223 */ /* 0x000fe20000010096 */
[--C-:B------:R-:W-:Y:S01]  /*2f3f0*/  FADD.FTZ R149, R125, -R152.reuse ;  /* 0x800000987d957221 */ /* 0x100fe20000010000 */
[----:B------:R-:W-:Y:S02]  /*2f400*/  HADD2.F32 R150, -RZ, R156.H1_H1 ;  /* 0x3000009cff967230 */ /* 0x000fe40000004100 */
[----:B------:R-:W-:Y:S01]  /*2f410*/  FADD.FTZ R171, R131, -R152 ;  /* 0x8000009883ab7221 */ /* 0x000fe20000010000 */
[----:B------:R-:W-:Y:S02]  /*2f420*/  HADD2.F32 R170, -RZ, R66.H1_H1 ;  /* 0x30000042ffaa7230 */ /* 0x000fe40000004100 */
[C---:B------:R-:W-:Y:S01]  /*2f430*/  FMUL.FTZ R149, R0.reuse, R149 ;  /* 0x0000009500957220 */ /* 0x040fe20000410000 */
[----:B------:R-:W-:-:S03]  /*2f440*/  FMUL.FTZ R171, R0, R171 ;  /* 0x000000ab00ab7220 */ /* 0x000fc60000410000 */
        /* <DEDUP_REMOVED lines=12> */
[----:B------:R-:W-:Y:S01]  /*2f510*/  FMUL.FTZ R151, R0, R151 ;  /* 0x0000009700977220 */ /* 0x000fe20000410000 */
[----:B------:R-:W-:Y:S02]  /*2f520*/  F2FP.F16.F32.PACK_AB R149, R160, R149 ;  /* 0x00000095a095723e */ /* 0x000fe400000000ff */
[----:B------:R-:W0:Y:S01]  /*2f530*/  LDC.64 R160, c[0x0][0x428] ;  /* 0x00010a00ffa07b82 */ /* 0x000e220000000a00 */
        /* <DEDUP_REMOVED lines=12> */
[----:B------:R-:W-:Y:S02]  /*2f600*/  HADD2.F32 R170, -RZ, R67.H1_H1 ;  /* 0x30000043ffaa7230 */ /* 0x000fe40000004100 */
[----:B0-----:R-:W-:-:S04]  /*2f610*/  IMAD.WIDE.U32 R160, R153, 0x10, R160 ;  /* 0x0000001099a07825 */ /* 0x001fc800078e00a0 */
[----:B------:R-:W-:Y:S01]  /*2f620*/  FFMA.FTZ R162, R171, R162, R170 ;  /* 0x000000a2aba27223 */ /* 0x000fe200000100aa */
[----:B------:R-:W-:-:S04]  /*2f630*/  VIADD R153, R153, 0x20 ;  /* 0x0000002099997836 */ /* 0x000fc80000000000 */
[----:B------:R-:W-:-:S05]  /*2f640*/  F2FP.F16.F32.PACK_AB R151, R162, R151 ;  /* 0x00000097a297723e */ /* 0x000fca00000000ff */
[----:B------:R0:W-:Y:S02]  /*2f650*/  STG.E.128 desc[UR8][R160.64], R148 ;  /* 0x00000094a0007986 */ /* 0x0001e4000c101d08 */
.L_x_45269:
[----:B------:R-:W-:Y:S05]  /*2f660*/  BSYNC.RECONVERGENT B2 ;  /* 0x0000000000027941 */ /* 0x000fea0003800200 */
.L_x_45268:
[----:B------:R-:W-:Y:S01]  /*2f670*/  ISETP.NE.AND P0, PT, R164, RZ, PT ;  /* 0x000000ffa400720c */ /* 0x000fe20003f05270 */
[----:B------:R-:W-:-:S12]  /*2f680*/  BSSY.RECONVERGENT B2, `(.L_x_45270) ;  /* 0x0000032000027945 */ /* 0x000fd80003800200 */
[----:B------:R-:W-:Y:S05]  /*2f690*/  @!P0 BRA `(.L_x_45271) ;  /* 0x0000000000c08947 */ /* 0x000fea0003800000 */
[--C-:B0-----:R-:W-:Y:S01]  /*2f6a0*/  FADD.FTZ R149, R68, -R152.reuse ;  /* 0x8000009844957221 */ /* 0x101fe20000010000 */
        /* <DEDUP_REMOVED lines=42> */
[C---:B0-----:R-:W-:Y:S01]  /*2f950*/  IMAD.WIDE.U32 R160, R153.reuse, 0x10, R160 ;  /* 0x0000001099a07825 */ /* 0x041fe200078e00a0 */
[----:B------:R-:W-:-:S03]  /*2f960*/  IADD3 R153, PT, PT, R153, 0x20, RZ ;  /* 0x0000002099997810 */ /* 0x000fc60007ffe0ff */
[----:B------:R-:W-:-:S05]  /*2f970*/  FFMA.FTZ R162, R171, R162, R164 ;  /* 0x000000a2aba27223 */ /* 0x000fca00000100a4 */
[----:B------:R-:W-:-:S05]  /*2f980*/  F2FP.F16.F32.PACK_AB R151, R162, R151 ;  /* 0x00000097a297723e */ /* 0x000fca00000000ff */
[----:B------:R1:W-:Y:S02]  /*2f990*/  STG.E.128 desc[UR8][R160.64], R148 ;  /* 0x00000094a0007986 */ /* 0x0003e4000c101d08 */
.L_x_45271:
[----:B------:R-:W-:Y:S05]  /*2f9a0*/  BSYNC.RECONVERGENT B2 ;  /* 0x0000000000027941 */ /* 0x000fea0003800200 */
.L_x_45270:
[----:B------:R-:W-:Y:S01]  /*2f9b0*/  ISETP.NE.AND P0, PT, R165, RZ, PT ;  /* 0x000000ffa500720c */ /* 0x000fe20003f05270 */
[----:B------:R-:W-:-:S12]  /*2f9c0*/  BSSY.RECONVERGENT B2, `(.L_x_45272) ;  /* 0x0000032000027945 */ /* 0x000fd80003800200 */
[----:B------:R-:W-:Y:S05]  /*2f9d0*/  @!P0 BRA `(.L_x_45273) ;  /* 0x0000000000c08947 */ /* 0x000fea0003800000 */
[--C-:B01----:R-:W-:Y:S01]  /*2f9e0*/  FADD.FTZ R149, R76, -R152.reuse ;  /* 0x800000984c957221 */ /* 0x103fe20000010000 */
        /* <DEDUP_REMOVED lines=47> */
.L_x_45273:
[----:B------:R-:W-:Y:S05]  /*2fce0*/  BSYNC.RECONVERGENT B2 ;  /* 0x0000000000027941 */ /* 0x000fea0003800200 */
.L_x_45272:
[----:B------:R-:W-:Y:S01]  /*2fcf0*/  ISETP.NE.AND P0, PT, R166, RZ, PT ;  /* 0x000000ffa600720c */ /* 0x000fe20003f05270 */
[----:B------:R-:W-:-:S12]  /*2fd00*/  BSSY.RECONVERGENT B2, `(.L_x_45274) ;  /* 0x0000032000027945 */ /* 0x000fd80003800200 */
[----:B------:R-:W-:Y:S05]  /*2fd10*/  @!P0 BRA `(.L_x_45275) ;  /* 0x0000000000c08947 */ /* 0x000fea0003800000 */
[--C-:B012---:R-:W-:Y:S01]  /*2fd20*/  FADD.FTZ R149, R84, -R152.reuse ;  /* 0x8000009854957221 */ /* 0x107fe20000010000 */
        /* <DEDUP_REMOVED lines=47> */
.L_x_45275:
[----:B------:R-:W-:Y:S05]  /*30020*/  BSYNC.RECONVERGENT B2 ;  /* 0x0000000000027941 */ /* 0x000fea0003800200 */
.L_x_45274:
[----:B------:R-:W-:Y:S01]  /*30030*/  ISETP.NE.AND P0, PT, R167, RZ, PT ;  /* 0x000000ffa700720c */ /* 0x000fe20003f05270 */
[----:B------:R-:W-:-:S12]  /*30040*/  BSSY.RECONVERGENT B2, `(.L_x_45276) ;  /* 0x0000032000027945 */ /* 0x000fd80003800200 */
[----:B------:R-:W-:Y:S05]  /*30050*/  @!P0 BRA `(.L_x_45277) ;  /* 0x0000000000c08947 */ /* 0x000fea0003800000 */
[--C-:B0123--:R-:W-:Y:S01]  /*30060*/  FADD.FTZ R149, R92, -R152.reuse ;  /* 0x800000985c957221 */ /* 0x10ffe20000010000 */
        /* <DEDUP_REMOVED lines=47> */
.L_x_45277:
[----:B------:R-:W-:Y:S05]  /*30360*/  BSYNC.RECONVERGENT B2 ;  /* 0x0000000000027941 */ /* 0x000fea0003800200 */
.L_x_45276:
[----:B------:R-:W-:Y:S01]  /*30370*/  ISETP.NE.AND P0, PT, R168, RZ, PT ;  /* 0x000000ffa800720c */ /* 0x000fe20003f05270 */
[----:B------:R-:W-:-:S12]  /*30380*/  BSSY.RECONVERGENT B2, `(.L_x_45278) ;  /* 0x0000032000027945 */ /* 0x000fd80003800200 */
[----:B------:R-:W-:Y:S05]  /*30390*/  @!P0 BRA `(.L_x_45279) ;  /* 0x0000000000c08947 */ /* 0x000fea0003800000 */
[--C-:B01234-:R-:W-:Y:S01]  /*303a0*/  FADD.FTZ R149, R100, -R152.reuse ;  /* 0x8000009864957221 */ /* 0x11ffe20000010000 */
        /* <DEDUP_REMOVED lines=47> */
.L_x_45279:
[----:B------:R-:W-:Y:S05]  /*306a0*/  BSYNC.RECONVERGENT B2 ;  /* 0x0000000000027941 */ /* 0x000fea0003800200 */
.L_x_45278:
        /* <DEDUP_REMOVED lines=51> */
.L_x_45281:
[----:B------:R-:W-:Y:S05]  /*309e0*/  BSYNC.RECONVERGENT B2 ;  /* 0x0000000000027941 */ /* 0x000fea0003800200 */
.L_x_45280:
[----:B------:R-:W-:-:S13]  /*309f0*/  ISETP.NE.AND P0, PT, R154, RZ, PT ;  /* 0x000000ff9a00720c */ /* 0x000fda0003f05270 */
        /* <DEDUP_REMOVED lines=8> */
[----:B------:R-:W-:-:S02]  /*30a80*/  HADD2.F32 R160, -RZ, R9.H1_H1 ;  /* 0x30000009ffa07230 */ /* 0x000fc40000004100 */
[----:B------:R-:W-:Y:S01]  /*30a90*/  FFMA.FTZ R150, R149, R148, R150 ;  /* 0x0000009495967223 */ /* 0x000fe20000010096 */
[----:B------:R-:W-:Y:S01]  /*30aa0*/  FADD.FTZ R149, R117, -R152 ;  /* 0x8000009875957221 */ /* 0x000fe20000010000 */
[----:B------:R-:W-:Y:S02]  /*30ab0*/  HADD2.F32 R148, -RZ, R12.H1_H1 ;  /* 0x3000000cff947230 */ /* 0x000fe40000004100 */
[----:B------:R-:W-:Y:S02]  /*30ac0*/  HADD2.F32 R162, -RZ, R10.H1_H1 ;  /* 0x3000000affa27230 */ /* 0x000fe40000004100 */
[----:B------:R-:W-:-:S04]  /*30ad0*/  FMUL.FTZ R149, R0, R149 ;  /* 0x0000009500957220 */ /* 0x000fc80000410000 */
[----:B------:R-:W-:Y:S01]  /*30ae0*/  FFMA.FTZ R151, R149, R148, R154 ;  /* 0x0000009495977223 */ /* 0x000fe2000001009a */
[----:B------:R-:W-:Y:S01]  /*30af0*/  FADD.FTZ R149, R118, -R152 ;  /* 0x8000009876957221 */ /* 0x000fe20000010000 */
[----:B------:R-:W-:Y:S02]  /*30b00*/  HADD2.F32 R148, -RZ, R13.H0_H0 ;  /* 0x2000000dff947230 */ /* 0x000fe40000004100 */
[----:B------:R-:W-:Y:S02]  /*30b10*/  HADD2.F32 R154, -RZ, R9.H0_H0 ;  /* 0x20000009ff9a7230 */ /* 0x000fe40000004100 */
[----:B------:R-:W-:-:S04]  /*30b20*/  FMUL.FTZ R149, R0, R149 ;  /* 0x0000009500957220 */ /* 0x000fc80000410000 */
        /* <DEDUP_REMOVED lines=15> */
[----:B------:R-:W-:Y:S02]  /*30c20*/  HADD2.F32 R160, -RZ, R15.H0_H0 ;  /* 0x2000000fffa07230 */ /* 0x000fe40000004100 */
[----:B------:R-:W-:-:S05]  /*30c30*/  HADD2.F32 R162, -RZ, R11.H0_H0 ;  /* 0x2000000bffa27230 */ /* 0x000fca0000004100 */
[----:B------:R-:W-:Y:S01]  /*30c40*/  FFMA.FTZ R160, R163, R160, R162 ;  /* 0x000000a0a3a07223 */ /* 0x000fe200000100a2 */
[----:B------:R-:W-:Y:S01]  /*30c50*/  F2FP.F16.F32.PACK_AB R162, R149, R148 ;  /* 0x0000009495a2723e */ /* 0x000fe200000000ff */
[----:B------:R-:W-:Y:S01]  /*30c60*/  FADD.FTZ R163, R123, -R152 ;  /* 0x800000987ba37221 */ /* 0x000fe20000010000 */
[----:B------:R-:W0:Y:S01]  /*30c70*/  LDC.64 R148, c[0x0][0x428] ;  /* 0x00010a00ff947b82 */ /* 0x000e220000000a00 */
[----:B------:R-:W-:Y:S02]  /*30c80*/  HADD2.F32 R152, -RZ, R11.H1_H1 ;  /* 0x3000000bff987230 */ /* 0x000fe40000004100 */
[----:B------:R-:W-:Y:S01]  /*30c90*/  FMUL.FTZ R163, R0, R163 ;  /* 0x000000a300a37220 */ /* 0x000fe20000410000 */
[----:B------:R-:W-:-:S05]  /*30ca0*/  HADD2.F32 R0, -RZ, R15.H1_H1 ;  /* 0x3000000fff007230 */ /* 0x000fca0000004100 */
[----:B------:R-:W-:-:S05]  /*30cb0*/  FFMA.FTZ R163, R163, R0, R152 ;  /* 0x00000000a3a37223 */ /* 0x000fca0000010098 */
[----:B------:R-:W-:Y:S02]  /*30cc0*/  F2FP.F16.F32.PACK_AB R163, R163, R160 ;  /* 0x000000a0a3a3723e */ /* 0x000fe400000000ff */
[----:B------:R-:W-:Y:S01]  /*30cd0*/  F2FP.F16.F32.PACK_AB R160, R151, R150 ;  /* 0x0000009697a0723e */ /* 0x000fe200000000ff */
[----:B0-----:R-:W-:-:S05]  /*30ce0*/  IMAD.WIDE.U32 R148, R153, 0x10, R148 ;  /* 0x0000001099947825 */ /* 0x001fca00078e0094 */
[----:B------:R0:W-:Y:S02]  /*30cf0*/  STG.E.128 desc[UR8][R148.64], R160 ;  /* 0x000000a094007986 */ /* 0x0001e4000c101d08 */
.L_x_45267:
[----:B------:R-:W-:Y:S05]  /*30d00*/  BSYNC.RECONVERGENT B1 ;  /* 0x0000000000017941 */ /* 0x000fea0003800200 */
.L_x_45266:
[----:B01234-:R-:W0:Y:S02]  /*30d10*/  LDC.64 R148, c[0x0][0x380] ;  /* 0x0000e000ff947b82 */ /* 0x01fe240000000a00 */
[----:B0-----:R-:W-:-:S04]  /*30d20*/  LEA R132, R148, R132, 0x2 ;  /* 0x0000008494847211 */ /* 0x001fc800078e10ff */
[----:B------:R-:W-:-:S13]  /*30d30*/  ISETP.GE.AND P0, PT, R132, R149, PT ;  /* 0x000000958400720c */ /* 0x000fda0003f06270 */
[----:B------:R-:W-:Y:S05]  /*30d40*/  @!P0 BRA `(.L_x_45282) ;  /* 0xfffffd0000e48947 */ /* 0x000fea000383ffff */
[----:B------:R-:W-:Y:S05]  /*30d50*/  BSYNC B0 ;  /* 0x0000000000007941 */ /* 0x000fea0003800000 */
.L_x_44330:
[----:B------:R-:W-:Y:S05]  /*30d60*/  EXIT ;  /* 0x000000000000794d */ /* 0x000fea0003800000 */
.L_x_45265:
        /* <DEDUP_REMOVED lines=8> */
.L_x_45284:
[----:B------:R-:W-:Y:S05]  /*30df0*/  BSYNC B1 ;  /* 0x0000000000017941 */ /* 0x000fea0003800000 */
.L_x_45283:
        /* <DEDUP_REMOVED lines=9> */
.L_x_45285:
[----:B------:R-:W-:Y:S01]  /*30e90*/  HFMA2 R174, -RZ, RZ, 0, 2.384185791015625e-07 ;  /* 0x00000004ffae7431 */ /* 0x000fe200000001ff */
[----:B------:R-:W-:-:S05]  /*30ea0*/  MOV R153, R171 ;  /* 0x000000ab00997202 */ /* 0x000fca0000000f00 */
[----:B------:R-:W-:-:S04]  /*30eb0*/  FADD.FTZ R162, R160, R153 ;  /* 0x00000099a0a27221 */ /* 0x000fc80000010000 */
[----:B------:R-:W-:-:S07]  /*30ec0*/  IMAD.MOV.U32 R173, RZ, RZ, R162 ;  /* 0x000000ffffad7224 */ /* 0x000fce00078e00a2 */
[----:B------:R-:W-:Y:S05]  /*30ed0*/  WARPSYNC.COLLECTIVE R172, `(.L_x_45286) ;  /* 0x00000000ac087348 */ /* 0x000fea0003c00000 */
[----:B------:R0:W1:Y:S02]  /*30ee0*/  SHFL.BFLY P6, R171, R173, R174, R177 ;  /* 0x0c0000aeadab7389 */ /* 0x00006400000c00b1 */
[----:B01----:R-:W-:Y:S05]  /*30ef0*/  ENDCOLLECTIVE ;  /* 0x000000000000791b */ /* 0x003fea0003800000 */
.L_x_45286:
        /* <DEDUP_REMOVED lines=8> */
.L_x_45287:
[----:B------:R-:W-:Y:S01]  /*30f80*/  HFMA2 R174, -RZ, RZ, 0, 9.5367431640625e-07 ;  /* 0x00000010ffae7431 */ /* 0x000fe200000001ff */
[----:B------:R-:W-:-:S05]  /*30f90*/  MOV R0, R171 ;  /* 0x000000ab00007202 */ /* 0x000fca0000000f00 */
[----:B------:R-:W-:-:S04]  /*30fa0*/  FADD.FTZ R170, R163, R0 ;  /* 0x00000000a3aa7221 */ /* 0x000fc80000010000 */
[----:B------:R-:W-:-:S07]  /*30fb0*/  IMAD.MOV.U32 R173, RZ, RZ, R170 ;  /* 0x000000ffffad7224 */ /* 0x000fce00078e00aa */
[----:B------:R-:W-:Y:S05]  /*30fc0*/  WARPSYNC.COLLECTIVE R172, `(.L_x_45288) ;  /* 0x00000000ac087348 */ /* 0x000fea0003c00000 */
[----:B------:R0:W1:Y:S02]  /*30fd0*/  SHFL.BFLY P6, R171, R173, R174, R177 ;  /* 0x0c0000aeadab7389 */ /* 0x00006400000c00b1 */
[----:B01----:R-:W-:Y:S05]  /*30fe0*/  ENDCOLLECTIVE ;  /* 0x000000000000791b */ /* 0x003fea0003800000 */
.L_x_45288:
[----:B------:R-:W-:Y:S02]  /*30ff0*/  MOV R174, 0x1 ;  /* 0x0000000100ae7802 */ /* 0x000fe40000000f00 */
[----:B------:R-:W-:Y:S01]  /*31000*/  ISETP.NE.AND P6, PT, R152, RZ, PT ;  /* 0x000000ff9800720c */ /* 0x000fe20003fc5270 */
        /* <DEDUP_REMOVED lines=136> */
.L_x_45289:
[----:B------:R-:W-:Y:S02]  /*31890*/  IMAD.MOV.U32 R174, RZ, RZ, 0x2 ;  /* 0x00000002ffae7424 */ /* 0x000fe400078e00ff */
[----:B------:R-:W-:-:S04]  /*318a0*/  IMAD.MOV.U32 R161, RZ, RZ, R171 ;  /* 0x000000ffffa17224 */ /* 0x000fc800078e00ab */
[----:B------:R-:W-:-:S05]  /*318b0*/  FADD.FTZ R161, R0, R161 ;  /* 0x000000a100a17221 */ /* 0x000fca0000010000 */
[----:B------:R-:W-:-:S07]  /*318c0*/  MOV R173, R161 ;  /* 0x000000a100ad7202 */ /* 0x000fce0000000f00 */
[----:B------:R-:W-:Y:S05]  /*318d0*/  WARPSYNC.COLLECTIVE R172, `(.L_x_45290) ;  /* 0x00000000ac087348 */ /* 0x000fea0003c00000 */
[----:B------:R0:W1:Y:S02]  /*318e0*/  SHFL.BFLY P6, R171, R173, R174, R177 ;  /* 0x0c0000aeadab7389 */ /* 0x00006400000c00b1 */
[----:B01----:R-:W-:Y:S05]  /*318f0*/  ENDCOLLECTIVE ;  /* 0x000000000000791b */ /* 0x003fea0003800000 */
.L_x_45290:
[----:B------:R-:W-:Y:S01]  /*31900*/  HFMA2 R174, -RZ, RZ, 0, 2.384185791015625e-07 ;  /* 0x00000004ffae7431 */ /* 0x000fe200000001ff */
[----:B------:R-:W-:-:S05]  /*31910*/  MOV R160, R171 ;  /* 0x000000ab00a07202 */ /* 0x000fca0000000f00 */
[----:B------:R-:W-:-:S04]  /*31920*/  FADD.FTZ R160, R161, R160 ;  /* 0x000000a0a1a07221 */ /* 0x000fc80000010000 */
[----:B------:R-:W-:-:S07]  /*31930*/  IMAD.MOV.U32 R173, RZ, RZ, R160 ;  /* 0x000000ffffad7224 */ /* 0x000fce00078e00a0 */
[----:B------:R-:W-:Y:S05]  /*31940*/  WARPSYNC.COLLECTIVE R172, `(.L_x_45291) ;  /* 0x00000000ac087348 */ /* 0x000fea0003c00000 */
[----:B------:R0:W1:Y:S02]  /*31950*/  SHFL.BFLY P6, R171, R173, R174, R177 ;  /* 0x0c0000aeadab7389 */ /* 0x00006400000c00b1 */
[----:B01----:R-:W-:Y:S05]  /*31960*/  ENDCOLLECTIVE ;  /* 0x000000000000791b */ /* 0x003fea0003800000 */
.L_x_45291:
[----:B------:R-:W-:Y:S02]  /*31970*/  IMAD.MOV.U32 R174, RZ, RZ, 0x8 ;  /* 0x00000008ffae7424 */ /* 0x000fe400078e00ff */
[----:B------:R-:W-:-:S04]  /*31980*/  IMAD.MOV.U32 R163, RZ, RZ, R171 ;  /* 0x000000ffffa37224 */ /* 0x000fc800078e00ab */
[----:B------:R-:W-:-:S05]  /*31990*/  FADD.FTZ R163, R160, R163 ;  /* 0x000000a3a0a37221 */ /* 0x000fca0000010000 */
[----:B------:R-:W-:-:S07]  /*319a0*/  MOV R173, R163 ;  /* 0x000000a300ad7202 */ /* 0x000fce0000000f00 */
[----:B------:R-:W-:Y:S05]  /*319b0*/  WARPSYNC.COLLECTIVE R172, `(.L_x_45292) ;  /* 0x00000000ac087348 */ /* 0x000fea0003c00000 */
[----:B------:R0:W1:Y:S02]  /*319c0*/  SHFL.BFLY P6, R171, R173, R174, R177 ;  /* 0x0c0000aeadab7389 */ /* 0x00006400000c00b1 */
[----:B01----:R-:W-:Y:S05]  /*319d0*/  ENDCOLLECTIVE ;  /* 0x000000000000791b */ /* 0x003fea0003800000 */
.L_x_45292:
[----:B------:R-:W-:Y:S01]  /*319e0*/  HFMA2 R174, -RZ, RZ, 0, 9.5367431640625e-07 ;  /* 0x00000010ffae7431 */ /* 0x000fe200000001ff */
[----:B------:R-:W-:-:S05]  /*319f0*/  MOV R162, R171 ;  /* 0x000000ab00a27202 */ /* 0x000fca0000000f00 */
[----:B------:R-:W-:-:S04]  /*31a00*/  FADD.FTZ R162, R163, R162 ;  /* 0x000000a2a3a27221 */ /* 0x000fc80000010000 */
[----:B------:R-:W-:-:S07]  /*31a10*/  IMAD.MOV.U32 R173, RZ, RZ, R162 ;  /* 0x000000ffffad7224 */ /* 0x000fce00078e00a2 */
[----:B------:R-:W-:Y:S05]  /*31a20*/  WARPSYNC.COLLECTIVE R172, `(.L_x_45293) ;  /* 0x00000000ac087348 */ /* 0x000fea0003c00000 */
[----:B------:R0:W1:Y:S02]  /*31a30*/  SHFL.BFLY P6, R171, R173, R174, R177 ;  /* 0x0c0000aeadab7389 */ /* 0x00006400000c00b1 */
[----:B01----:R-:W-:Y:S05]  /*31a40*/  ENDCOLLECTIVE ;  /* 0x000000000000791b */ /* 0x003fea0003800000 */
.L_x_45293:
[----:B------:R-:W-:Y:S05]  /*31a50*/  BRA `(.L_x_45294) ;  /* 0xffffffd400dc7947 */ /* 0x000fea000383ffff */
.L_x_45295:
        /* <DEDUP_REMOVED lines=10> */
.L_x_71526:


//--------------------- .text._ZN10layer_norm13ln_fwd_kernelINS_13Kernel_traitsI6__halfS2_fS2_fjLj2048ELj1ELj4ELj1ELj16ENS_18Kernel_traits_baseILj2048ES2_S2_fS2_fjLj128EEEEELb1ELb0ELb1ELb1EEEvNS_9FwdParamsE --------------------------
	.section	.text._ZN10layer_norm13ln_fwd_kernelINS_13Kernel_traitsI6__halfS2_fS2_fjLj2048ELj1ELj4ELj1ELj16ENS_18Kernel_traits_baseILj2048ES2_S2_fS2_fjLj128EEEEELb1ELb0ELb1ELb1EEEvNS_9FwdParamsE,"ax",@progbits
	.align	128
        .global         _ZN10layer_norm13ln_fwd_kernelINS_13Kernel_traitsI6__halfS2_fS2_fjLj2048ELj1ELj4ELj1ELj16ENS_18Kernel_traits_baseILj2048ES2_S2_fS2_fjLj128EEEEELb1ELb0ELb1ELb1EEEvNS_9FwdParamsE
        .type           _ZN10layer_norm13ln_fwd_kernelINS_13Kernel_traitsI6__halfS2_fS2_fjLj2048ELj1ELj4ELj1ELj16ENS_18Kernel_traits_baseILj2048ES2_S2_fS2_fjLj128EEEEELb1ELb0ELb1ELb1EEEvNS_9FwdParamsE,@function
        .size           _ZN10layer_norm13ln_fwd_kernelINS_13Kernel_traitsI6__halfS2_fS2_fjLj2048ELj1ELj4ELj1ELj16ENS_18Kernel_traits_baseILj2048ES2_S2_fS2_fjLj128EEEEELb1ELb0ELb1ELb1EEEvNS_9FwdParamsE,(.L_x_71527 - _ZN10layer_norm13ln_fwd_kernelINS_13Kernel_traitsI6__halfS2_fS2_fjLj2048ELj1ELj4ELj1ELj16ENS_18Kernel_traits_baseILj2048ES2_S2_fS2_fjLj128EEEEELb1ELb0ELb1ELb1EEEvNS_9FwdParamsE)
        .other          _ZN10layer_norm13ln_fwd_kernelINS_13Kernel_traitsI6__halfS2_fS2_fjLj2048ELj1ELj4ELj1ELj16ENS_18Kernel_traits_baseILj2048ES2_S2_fS2_fjLj128EEEEELb1ELb0ELb1ELb1EEEvNS_9FwdParamsE,@"STO_CUDA_ENTRY STV_DEFAULT"
_ZN10layer_norm13ln_fwd_kernelINS_13Kernel_traitsI6__halfS2_fS2_fjLj2048ELj1ELj4ELj1ELj16ENS_18Kernel_traits_baseILj2048ES2_S2_fS2_fjLj128EEEEELb1ELb0ELb1ELb1EEEvNS_9FwdParamsE:
.text._ZN10layer_norm13ln_fwd_kernelINS_13Kernel_traitsI6__halfS2_fS2_fjLj2048ELj1ELj4ELj1ELj16ENS_18Kernel_traits_baseILj2048ES2_S2_fS2_fjLj128EEEEELb1ELb0ELb1ELb1EEEvNS_9FwdParamsE:
        /* <DEDUP_REMOVED lines=71> */
.L_x_45296:
        /* <DEDUP_REMOVED lines=26> */
.L_x_45297:
        /* <DEDUP_REMOVED lines=71> */
.L_x_46220:
[----:B0-----:R-:W0:Y:S01]  /*0a80*/  LDC.64 R8, c[0x0][0x3f0] ;  /* 0x0000fc00ff087b82 */ /* 0x001e220000000a00 */
        /* <DEDUP_REMOVED lines=11> */
[----:B------:R-:W-:-:S04]  /*0b40*/  @P1 VIADD R15, R153, 0xffffffff ;  /* 0xffffffff990f1836 */ /* 0x000fc80000000000 */
        /* <DEDUP_REMOVED lines=39> */
.L_x_45305:
        /* <DEDUP_REMOVED lines=13> */
.L_x_45307:
[----:B------:R-:W-:Y:S05]  /*0e90*/  BSYNC.RECONVERGENT B4 ;  /* 0x0000000000047941 */ /* 0x000fea0003800200 */
.L_x_45306:
        /* <DEDUP_REMOVED lines=43> */
.L_x_45304:
[----:B------:R-:W-:Y:S05]  /*1150*/  BSYNC.RECONVERGENT B3 ;  /* 0x0000000000037941 */ /* 0x000fea0003800200 */
.L_x_45303:
        /* <DEDUP_REMOVED lines=10> */
.L_x_45302:
[----:B------:R-:W-:Y:S05]  /*1200*/  BSYNC.RECONVERGENT B2 ;  /* 0x0000000000027941 */ /* 0x000fea0003800200 */
.L_x_45301:
        /* <DEDUP_REMOVED lines=20> */
.L_x_45312:
        /* <DEDUP_REMOVED lines=13> */
.L_x_45314:
[----:B------:R-:W-:Y:S05]  /*1420*/  BSYNC.RECONVERGENT B4 ;  /* 0x0000000000047941 */ /* 0x000fea0003800200 */
.L_x_45313:
        /* <DEDUP_REMOVED lines=43> */
.L_x_45311:
[----:B------:R-:W-:Y:S05]  /*16e0*/  BSYNC.RECONVERGENT B3 ;  /* 0x0000000000037941 */ /* 0x000fea0003800200 */
.L_x_45310:
        /* <DEDUP_REMOVED lines=10> */
.L_x_45309:
[----:B------:R-:W-:Y:S05]  /*1790*/  BSYNC.RECONVERGENT B2 ;  /* 0x0000000000027941 */ /* 0x000fea0003800200 */
.L_x_45308:
        /* <DEDUP_REMOVED lines=20> */
.L_x_45319:
        /* <DEDUP_REMOVED lines=13> */
.L_x_45321:
[----:B------:R-:W-:Y:S05]  /*19b0*/  BSYNC.RECONVERGENT B4 ;  /* 0x0000000000047941 */ /* 0x000fea0003800200 */
.L_x_45320:
        /* <DEDUP_REMOVED lines=43> */
.L_x_45318:
[----:B------:R-:W-:Y:S05]  /*1c70*/  BSYNC.RECONVERGENT B3 ;  /* 0x0000000000037941 */ /* 0x000fea0003800200 */
.L_x_45317:
        /* <DEDUP_REMOVED lines=10> */
.L_x_45316:
[----:B------:R-:W-:Y:S05]  /*1d20*/  BSYNC.RECONVERGENT B2 ;  /* 0x0000000000027941 */ /* 0x000fea0003800200 */
.L_x_45315:
        /* <DEDUP_REMOVED lines=20> */
.L_x_45326:
        /* <DEDUP_REMOVED lines=13> */
.L_x_45328:
[----:B------:R-:W-:Y:S05]  /*1f40*/  BSYNC.RECONVERGENT B4 ;  /* 0x0000000000047941 */ /* 0x000fea0003800200 */
.L_x_45327:
        /* <DEDUP_REMOVED lines=43> */
.L_x_45325:
[----:B------:R-:W-:Y:S05]  /*2200*/  BSYNC.RECONVERGENT B3 ;  /* 0x0000000000037941 */ /* 0x000fea0003800200 */
.L_x_45324:
        /* <DEDUP_REMOVED lines=10> */
.L_x_45323:
[----:B------:R-:W-:Y:S05]  /*22b0*/  BSYNC.RECONVERGENT B2 ;  /* 0x0000000000027941 */ /* 0x000fea0003800200 */
.L_x_45322:
        /* <DEDUP_REMOVED lines=20> */
.L_x_45333:
        /* <DEDUP_REMOVED lines=13> */
.L_x_45335:
[----:B------:R-:W-:Y:S05]  /*24d0*/  BSYNC.RECONVERGENT B4 ;  /* 0x0000000000047941 */ /* 0x000fea0003800200 */
.L_x_45334:
        /* <DEDUP_REMOVED lines=43> */
.L_x_45332:
[----:B------:R-:W-:Y:S05]  /*2790*/  BSYNC.RECONVERGENT B3 ;  /* 0x0000000000037941 */ /* 0x000fea0003800200 */
.L_x_45331:
        /* <DEDUP_REMOVED lines=10> */
.L_x_45330:
[----:B------:R-:W-:Y:S05]  /*2840*/  BSYNC.RECONVERGENT B2 ;  /* 0x0000000000027941 */ /* 0x000fea0003800200 */
.L_x_45329:
        /* <DEDUP_REMOVED lines=20> */
.L_x_45340:
        /* <DEDUP_REMOVED lines=13> */
.L_x_45342:
[----:B------:R-:W-:Y:S05]  /*2a60*/  BSYNC.RECONVERGENT B4 ;  /* 0x0000000000047941 */ /* 0x000fea0003800200 */
.L_x_45341:
        /* <DEDUP_REMOVED lines=43> */
.L_x_45339:
[----:B------:R-:W-:Y:S05]  /*2d20*/  BSYNC.RECONVERGENT B3 ;  /* 0x0000000000037941 */ /* 0x000fea0003800200 */
.L_x_45338:
        /* <DEDUP_REMOVED lines=10> */
.L_x_45337:
[----:B------:R-:W-:Y:S05]  /*2dd0*/  BSYNC.RECONVERGENT B2 ;  /* 0x0000000000027941 */ /* 0x000fea0003800200 */
.L_x_45336:
        /* <DEDUP_REMOVED lines=20> */
.L_x_45347:
        /* <DEDUP_REMOVED lines=13> */
.L_x_45349:
[----:B------:R-:W-:Y:S05]  /*2ff0*/  BSYNC.RECONVERGENT B4 ;  /* 0x0000000000047941 */ /* 0x000fea0003800200 */
.L_x_45348:
        /* <DEDUP_REMOVED lines=42> */
.L_x_45346:
[----:B------:R-:W-:Y:S05]  /*32a0*/  BSYNC.RECONVERGENT B3 ;  /* 0x0000000000037941 */ /* 0x000fea0003800200 */
.L_x_45345:
        /* <DEDUP_REMOVED lines=10> */
.L_x_45344:
[----:B------:R-:W-:Y:S05]  /*3350*/  BSYNC.RECONVERGENT B2 ;  /* 0x0000000000027941 */ /* 0x000fea0003800200 */
.L_x_45343:
        /* <DEDUP_REMOVED lines=19> */
.L_x_45353:
        /* <DEDUP_REMOVED lines=13> */
.L_x_45355:
[----:B------:R-:W-:Y:S05]  /*3560*/  BSYNC.RECONVERGENT B3 ;  /* 0x0000000000037941 */ /* 0x000fea0003800200 */
.L_x_45354:
        /* <DEDUP_REMOVED lines=43> */
.L_x_45352:
[----:B------:R-:W-:Y:S05]  /*3820*/  BSYNC.RECONVERGENT B2 ;  /* 0x0000000000027941 */ /* 0x000fea0003800200 */
.L_x_45351:
        /* <DEDUP_REMOVED lines=11> */
.L_x_45300:
        /* <DEDUP_REMOVED lines=21> */
.L_x_45360:
        /* <DEDUP_REMOVED lines=13> */
.L_x_45362:
[----:B------:R-:W-:Y:S05]  /*3b00*/  BSYNC.RECONVERGENT B4 ;  /* 0x0000000000047941 */ /* 0x000fea0003800200 */
.L_x_45361:
        /* <DEDUP_REMOVED lines=43> */
.L_x_45359:
[----:B------:R-:W-:Y:S05]  /*3dc0*/  BSYNC.RECONVERGENT B3 ;  /* 0x0000000000037941 */ /* 0x000fea0003800200 */
.L_x_45358:
        /* <DEDUP_REMOVED lines=9> */
.L_x_45357:
[----:B------:R-:W-:Y:S05]  /*3e60*/  BSYNC.RECONVERGENT B2 ;  /* 0x0000000000027941 */ /* 0x000fea0003800200 */
.L_x_45356:
        /* <DEDUP_REMOVED lines=17> */
.L_x_45367:
        /* <DEDUP_REMOVED lines=13> */
.L_x_45369:
[----:B------:R-:W-:Y:S05]  /*4050*/  BSYNC.RECONVERGENT B4 ;  /* 0x0000000000047941 */ /* 0x000fea0003800200 */
.L_x_45368:
        /* <DEDUP_REMOVED lines=43> */
.L_x_45366:
[----:B------:R-:W-:Y:S05]  /*4310*/  BSYNC.RECONVERGENT B3 ;  /* 0x0000000000037941 */ /* 0x000fea0003800200 */
.L_x_45365:
        /* <DEDUP_REMOVED lines=9> */
.L_x_45364:
[----:B------:R-:W-:Y:S05]  /*43b0*/  BSYNC.RECONVERGENT B2 ;  /* 0x0000000000027941 */ /* 0x000fea0003800200 */
.L_x_45363:
        /* <DEDUP_REMOVED lines=17> */
.L_x_45374:
        /* <DEDUP_REMOVED lines=13> */
.L_x_45376:
[----:B------:R-:W-:Y:S05]  /*45a0*/  BSYNC.RECONVERGENT B4 ;  /* 0x0000000000047941 */ /* 0x000fea0003800200 */
.L_x_45375:
        /* <DEDUP_REMOVED lines=43> */
.L_x_45373:
[----:B------:R-:W-:Y:S05]  /*4860*/  BSYNC.RECONVERGENT B3 ;  /* 0x0000000000037941 */ /* 0x000fea0003800200 */
.L_x_45372:
        /* <DEDUP_REMOVED lines=9> */
.L_x_45371:
[----:B------:R-:W-:Y:S05]  /*4900*/  BSYNC.RECONVERGENT B2 ;  /* 0x0000000000027941 */ /* 0x000fea0003800200 */
.L_x_45370:
        /* <DEDUP_REMOVED lines=17> */
.L_x_45381:
        /* <DEDUP_REMOVED lines=13> */
.L_x_45383:
[----:B------:R-:W-:Y:S05]  /*4af0*/  BSYNC.RECONVERGENT B4 ;  /* 0x0000000000047941 */ /* 0x000fea0003800200 */
.L_x_45382:
        /* <DEDUP_REMOVED lines=43> */
.L_x_45380:
[----:B------:R-:W-:Y:S05]  /*4db0*/  BSYNC.RECONVERGENT B3 ;  /* 0x0000000000037941 */ /* 0x000fea0003800200 */
.L_x_45379:
        /* <DEDUP_REMOVED lines=9> */
.L_x_45378:
[----:B------:R-:W-:Y:S05]  /*4e50*/  BSYNC.RECONVERGENT B2 ;  /* 0x0000000000027941 */ /* 0x000fea0003800200 */
.L_x_45377:
        /* <DEDUP_REMOVED lines=17> */
.L_x_45388:
        /* <DEDUP_REMOVED lines=13> */
.L_x_45390:
[----:B------:R-:W-:Y:S05]  /*5040*/  BSYNC.RECONVERGENT B4 ;  /* 0x0000000000047941 */ /* 0x000fea0003800200 */
.L_x_45389:
        /* <DEDUP_REMOVED lines=43> */
.L_x_45387:
[----:B------:R-:W-:Y:S05]  /*5300*/  BSYNC.RECONVERGENT B3 ;  /* 0x0000000000037941 */ /* 0x000fea0003800200 */
.L_x_45386:
        /* <DEDUP_REMOVED lines=9> */
.L_x_45385:
[----:B------:R-:W-:Y:S05]  /*53a0*/  BSYNC.RECONVERGENT B2 ;  /* 0x0000000000027941 */ /* 0x000fea0003800200 */
.L_x_45384:
        /* <DEDUP_REMOVED lines=17> */
.L_x_45395:
        /* <DEDUP_REMOVED lines=13> */
.L_x_45397:
[----:B------:R-:W-:Y:S05]  /*5590*/  BSYNC.RECONVERGENT B4 ;  /* 0x0000000000047941 */ /* 0x000fea0003800200 */
.L_x_45396:
        /* <DEDUP_REMOVED lines=43> */
.L_x_45394:
[----:B------:R-:W-:Y:S05]  /*5850*/  BSYNC.RECONVERGENT B3 ;  /* 0x0000000000037941 */ /* 0x000fea0003800200 */
.L_x_45393:
        /* <DEDUP_REMOVED lines=9> */
.L_x_45392:
[----:B------:R-:W-:Y:S05]  /*58f0*/  BSYNC.RECONVERGENT B2 ;  /* 0x0000000000027941 */ /* 0x000fea0003800200 */
.L_x_45391:
        /* <DEDUP_REMOVED lines=17> */
.L_x_45402:
        /* <DEDUP_REMOVED lines=13> */
.L_x_45404:
[----:B------:R-:W-:Y:S05]  /*5ae0*/  BSYNC.RECONVERGENT B4 ;  /* 0x0000000000047941 */ /* 0x000fea0003800200 */
.L_x_45403:
        /* <DEDUP_REMOVED lines=43> */
.L_x_45401:
[----:B------:R-:W-:Y:S05]  /*5da0*/  BSYNC.RECONVERGENT B3 ;  /* 0x0000000000037941 */ /* 0x000fea0003800200 */
.L_x_45400:
        /* <DEDUP_REMOVED lines=9> */
.L_x_45399:
[----:B------:R-:W-:Y:S05]  /*5e40*/  BSYNC.RECONVERGENT B2 ;  /* 0x0000000000027941 */ /* 0x000fea0003800200 */
.L_x_45398:
        /* <DEDUP_REMOVED lines=16> */
.L_x_45407:
        /* <DEDUP_REMOVED lines=13> */
.L_x_45409:
[----:B------:R-:W-:Y:S05]  /*6020*/  BSYNC.RECONVERGENT B3 ;  /* 0x0000000000037941 */ /* 0x000fea0003800200 */
.L_x_45408:
        /* <DEDUP_REMOVED lines=43> */
.L_x_45406:
[----:B------:R-:W-:Y:S05]  /*62e0*/  BSYNC.RECONVERGENT B2 ;  /* 0x0000000000027941 */ /* 0x000fea0003800200 */
.L_x_45405:
        /* <DEDUP_REMOVED lines=9> */
.L_x_45350:
[----:B------:R-:W-:Y:S05]  /*6380*/  BSYNC.RECONVERGENT B1 ;  /* 0x0000000000017941 */ /* 0x000fea0003800200 */
.L_x_45299:
[----:B------:R-:W0:Y:S01]  /*6390*/  LDC.64 R158, c[0x0][0x3a8] ;  /* 0x0000ea00ff9e7b82 */ /* 0x000e220000000a00 */
[----:B------:R-:W-:Y:S01]  /*63a0*/  BSSY.RECONVERGENT B1, `(.L_x_45410) ;  /* 0x000001a000017945 */ /* 0x000fe20003800200 */
[----:B------:R-:W-:Y:S02]  /*63b0*/  VIADD R9, R133, 0x20 ;  /* 0x0000002085097836 */ /* 0x000fe40000000000 */
[----:B0-----:R-:W-:-:S05]  /*63c0*/  IMAD.WIDE.U32 R12, R132, 0x20, R158 ;  /* 0x00000020840c7825 */ /* 0x001fca00078e009e */
[----:B-----5:R0:W-:Y:S04]  /*63d0*/  STG.E.128 desc[UR8][R12.64], R60 ;  /* 0x0000003c0c007986 */ /* 0x0201e8000c101d08 */
        /* <DEDUP_REMOVED lines=22> */
.L_x_45411:
[----:B------:R-:W-:Y:S05]  /*6540*/  BSYNC.RECONVERGENT B1 ;  /* 0x0000000000017941 */ /* 0x000fea0003800200 */
.L_x_45410:
[----:B------:R-:W-:Y:S04]  /*6550*/  BSSY.RECONVERGENT B1, `(.L_x_45412) ;  /* 0x0000005000017945 */ /* 0x000fe80003800200 */
[----:B------:R-:W-:Y:S05]  /*6560*/  @!P1 BRA `(.L_x_45413) ;  /* 0x00000000000c9947 */ /* 0x000fea0003800000 */
[----:B------:R-:W2:Y:S02]  /*6570*/  LDC.64 R64, c[0x0][0x390] ;  /* 0x0000e400ff407b82 */ /* 0x000ea40000000a00 */
[----:B--2---:R-:W-:-:S06]  /*6580*/  IMAD.WIDE.U32 R64, R9, 0x10, R64 ;  /* 0x0000001009407825 */ /* 0x004fcc00078e0040 */
[----:B------:R-:W5:Y:S02]  /*6590*/  LDG.E.128 R64, desc[UR8][R64.64] ;  /* 0x0000000840407981 */ /* 0x000f64000c1e1d00 */
.L_x_45413:
[----:B------:R-:W-:Y:S05]  /*65a0*/  BSYNC.RECONVERGENT B1 ;  /* 0x0000000000017941 */ /* 0x000fea0003800200 */
.L_x_45412:
[----:B------:R-:W-:Y:S01]  /*65b0*/  BSSY.RECONVERGENT B1, `(.L_x_45414) ;  /* 0x0000579000017945 */ /* 0x000fe20003800200 */
[----:B------:R-:W-:-:S03]  /*65c0*/  VIADD R11, R132, 0x20 ;  /* 0x00000020840b7836 */ /* 0x000fc60000000000 */
[----:B------:R-:W-:Y:S05]  /*65d0*/  @!P0 BRA `(.L_x_45415) ;  /* 0x0000002c00308947 */ /* 0x000fea0003800000 */
[----:B-1----:R-:W1:Y:S02]  /*65e0*/  LDC.64 R14, c[0x0][0x3a0] ;  /* 0x0000e800ff0e7b82 */ /* 0x002e640000000a00 */
[----:B-1----:R-:W-:-:S05]  /*65f0*/  IMAD.WIDE.U32 R14, R11, 0x20, R14 ;  /* 0x000000200b0e7825 */ /* 0x002fca00078e000e */
[----:B------:R1:W5:Y:S04]  /*6600*/  LDG.E.128 R52, desc[UR8][R14.64] ;  /* 0x000000080e347981 */ /* 0x000368000c1e1d00 */
[----:B------:R1:W5:Y:S01]  /*6610*/  LDG.E.128 R48, desc[UR8][R14.64+0x10] ;  /* 0x000010080e307981 */ /* 0x000362000c1e1d00 */
[----:B------:R-:W-:Y:S01]  /*6620*/  ISETP.GT.AND P2, PT, R153, RZ, PT ;  /* 0x000000ff9900720c */ /* 0x000fe20003f44270 */
[----:B------:R-:W-:-:S12]  /*6630*/  BSSY.RECONVERGENT B2, `(.L_x_45416) ;  /* 0x0000058000027945 */ /* 0x000fd80003800200 */
[----:B0-----:R-:W-:Y:S01]  /*6640*/  @!P2 IMAD.MOV.U32 R12, RZ, RZ, R8 ;  /* 0x000000ffff0ca224 */ /* 0x001fe200078e0008 */
        /* <DEDUP_REMOVED lines=18> */
.L_x_45420:
        /* <DEDUP_REMOVED lines=13> */
.L_x_45422:
[----:B------:R-:W-:Y:S05]  /*6840*/  BSYNC.RECONVERGENT B4 ;  /* 0x0000000000047941 */ /* 0x000fea0003800200 */
.L_x_45421:
        /* <DEDUP_REMOVED lines=43> */
.L_x_45419:
[----:B------:R-:W-:Y:S05]  /*6b00*/  BSYNC.RECONVERGENT B3 ;  /* 0x0000000000037941 */ /* 0x000fea0003800200 */
.L_x_45418:
        /* <DEDUP_REMOVED lines=10> */
.L_x_45417:
[----:B------:R-:W-:Y:S05]  /*6bb0*/  BSYNC.RECONVERGENT B2 ;  /* 0x0000000000027941 */ /* 0x000fea0003800200 */
.L_x_45416:
        /* <DEDUP_REMOVED lines=20> */
.L_x_45427:
        /* <DEDUP_REMOVED lines=13> */
.L_x_45429:
[----:B------:R-:W-:Y:S05]  /*6dd0*/  BSYNC.RECONVERGENT B4 ;  /* 0x0000000000047941 */ /* 0x000fea0003800200 */
.L_x_45428:
        /* <DEDUP_REMOVED lines=43> */
.L_x_45426:
[----:B------:R-:W-:Y:S05]  /*7090*/  BSYNC.RECONVERGENT B3 ;  /* 0x0000000000037941 */ /* 0x000fea0003800200 */
.L_x_45425:
        /* <DEDUP_REMOVED lines=10> */
.L_x_45424:
[----:B------:R-:W-:Y:S05]  /*7140*/  BSYNC.RECONVERGENT B2 ;  /* 0x0000000000027941 */ /* 0x000fea0003800200 */
.L_x_45423:
        /* <DEDUP_REMOVED lines=20> */
.L_x_45434:
        /* <DEDUP_REMOVED lines=13> */
.L_x_45436:
[----:B------:R-:W-:Y:S05]  /*7360*/  BSYNC.RECONVERGENT B4 ;  /* 0x0000000000047941 */ /* 0x000fea0003800200 */
.L_x_45435:
        /* <DEDUP_REMOVED lines=43> */
.L_x_45433:
[----:B------:R-:W-:Y:S05]  /*7620*/  BSYNC.RECONVERGENT B3 ;  /* 0x0000000000037941 */ /* 0x000fea0003800200 */
.L_x_45432:
        /* <DEDUP_REMOVED lines=10> */
.L_x_45431:
[----:B------:R-:W-:Y:S05]  /*76d0*/  BSYNC.RECONVERGENT B2 ;  /* 0x0000000000027941 */ /* 0x000fea0003800200 */
.L_x_45430:
        /* <DEDUP_REMOVED lines=20> */
.L_x_45441:
        /* <DEDUP_REMOVED lines=13> */
.L_x_45443:
[----:B------:R-:W-:Y:S05]  /*78f0*/  BSYNC.RECONVERGENT B4 ;  /* 0x0000000000047941 */ /* 0x000fea0003800200 */
.L_x_45442:
        /* <DEDUP_REMOVED lines=43> */
.L_x_45440:
[----:B------:R-:W-:Y:S05]  /*7bb0*/  BSYNC.RECONVERGENT B3 ;  /* 0x0000000000037941 */ /* 0x000fea0003800200 */
.L_x_45439:
        /* <DEDUP_REMOVED lines=10> */
.L_x_45438:
[----:B------:R-:W-:Y:S05]  /*7c60*/  BSYNC.RECONVERGENT B2 ;  /* 0x0000000000027941 */ /* 0x000fea0003800200 */
.L_x_45437:
        /* <DEDUP_REMOVED lines=20> */
.L_x_45448:
        /* <DEDUP_REMOVED lines=13> */
.L_x_45450:
[----:B------:R-:W-:Y:S05]  /*7e80*/  BSYNC.RECONVERGENT B4 ;  /* 0x0000000000047941 */ /* 0x000fea0003800200 */
.L_x_45449:
        /* <DEDUP_REMOVED lines=43> */
.L_x_45447:
[----:B------:R-:W-:Y:S05]  /*8140*/  BSYNC.RECONVERGENT B3 ;  /* 0x0000000000037941 */ /* 0x000fea0003800200 */
.L_x_45446:
        /* <DEDUP_REMOVED lines=10> */
.L_x_45445:
[----:B------:R-:W-:Y:S05]  /*81f0*/  BSYNC.RECONVERGENT B2 ;  /* 0x0000000000027941 */ /* 0x000fea0003800200 */
.L_x_45444:
        /* <DEDUP_REMOVED lines=20> */
.L_x_45455:
        /* <DEDUP_REMOVED lines=13> */
.L_x_45457:
[----:B------:R-:W-:Y:S05]  /*8410*/  BSYNC.RECONVERGENT B4 ;  /* 0x0000000000047941 */ /* 0x000fea0003800200 */
.L_x_45456:
        /* <DEDUP_REMOVED lines=43> */
.L_x_45454:
[----:B------:R-:W-:Y:S05]  /*86d0*/  BSYNC.RECONVERGENT B3 ;  /* 0x0000000000037941 */ /* 0x000fea0003800200 */
.L_x_45453:
        /* <DEDUP_REMOVED lines=10> */
.L_x_45452:
[----:B------:R-:W-:Y:S05]  /*8780*/  BSYNC.RECONVERGENT B2 ;  /* 0x0000000000027941 */ /* 0x000fea0003800200 */
.L_x_45451:
        /* <DEDUP_REMOVED lines=20> */
.L_x_45462:
        /* <DEDUP_REMOVED lines=13> */
.L_x_45464:
[----:B------:R-:W-:Y:S05]  /*89a0*/  BSYNC.RECONVERGENT B4 ;  /* 0x0000000000047941 */ /* 0x000fea0003800200 */
.L_x_45463:
        /* <DEDUP_REMOVED lines=43> */
.L_x_45461:
[----:B------:R-:W-:Y:S05]  /*8c60*/  BSYNC.RECONVERGENT B3 ;  /* 0x0000000000037941 */ /* 0x000fea0003800200 */
.L_x_45460:
        /* <DEDUP_REMOVED lines=10> */
.L_x_45459:
[----:B------:R-:W-:Y:S05]  /*8d10*/  BSYNC.RECONVERGENT B2 ;  /* 0x0000000000027941 */ /* 0x000fea0003800200 */
.L_x_45458:
        /* <DEDUP_REMOVED lines=19> */
.L_x_45468:
        /* <DEDUP_REMOVED lines=13> */
.L_x_45470:
[----:B------:R-:W-:Y:S05]  /*8f20*/  BSYNC.RECONVERGENT B3 ;  /* 0x0000000000037941 */ /* 0x000fea0003800200 */
.L_x_45469:
        /* <DEDUP_REMOVED lines=43> */
.L_x_45467:
[----:B------:R-:W-:Y:S05]  /*91e0*/  BSYNC.RECONVERGENT B2 ;  /* 0x0000000000027941 */ /* 0x000fea0003800200 */
.L_x_45466:
        /* <DEDUP_REMOVED lines=11> */
.L_x_45415:
[----:B------:R-:W-:Y:S01]  /*92a0*/  BSSY.RECONVERGENT B2, `(.L_x_45471) ;  /* 0x0000058000027945 */ /* 0x000fe20003800200 */
[----:B01----:R-:W-:Y:S01]  /*92b0*/  IMAD.MOV.U32 R12, RZ, RZ, R8 ;  /* 0x000000ffff0c7224 */ /* 0x003fe200078e0008 */
        /* <DEDUP_REMOVED lines=19> */
.L_x_45475:
        /* <DEDUP_REMOVED lines=13> */
.L_x_45477:
[----:B------:R-:W-:Y:S05]  /*94c0*/  BSYNC.RECONVERGENT B4 ;  /* 0x0000000000047941 */ /* 0x000fea0003800200 */
.L_x_45476:
        /* <DEDUP_REMOVED lines=43> */
.L_x_45474:
[----:B------:R-:W-:Y:S05]  /*9780*/  BSYNC.RECONVERGENT B3 ;  /* 0x0000000000037941 */ /* 0x000fea0003800200 */
.L_x_45473:
        /* <DEDUP_REMOVED lines=9> */
.L_x_45472:
[----:B------:R-:W-:Y:S05]  /*9820*/  BSYNC.RECONVERGENT B2 ;  /* 0x0000000000027941 */ /* 0x000fea0003800200 */
.L_x_45471:
        /* <DEDUP_REMOVED lines=17> */
.L_x_45482:
        /* <DEDUP_REMOVED lines=13> */
.L_x_45484:
[----:B------:R-:W-:Y:S05]  /*9a10*/  BSYNC.RECONVERGENT B4 ;  /* 0x0000000000047941 */ /* 0x000fea0003800200 */
.L_x_45483:
        /* <DEDUP_REMOVED lines=43> */
.L_x_45481:
[----:B------:R-:W-:Y:S05]  /*9cd0*/  BSYNC.RECONVERGENT B3 ;  /* 0x0000000000037941 */ /* 0x000fea0003800200 */
.L_x_45480:
        /* <DEDUP_REMOVED lines=9> */
.L_x_45479:
[----:B------:R-:W-:Y:S05]  /*9d70*/  BSYNC.RECONVERGENT B2 ;  /* 0x0000000000027941 */ /* 0x000fea0003800200 */
.L_x_45478:
        /* <DEDUP_REMOVED lines=17> */
.L_x_45489:
        /* <DEDUP_REMOVED lines=13> */
.L_x_45491:
[----:B------:R-:W-:Y:S05]  /*9f60*/  BSYNC.RECONVERGENT B4 ;  /* 0x0000000000047941 */ /* 0x000fea0003800200 */
.L_x_45490:
        /* <DEDUP_REMOVED lines=43> */
.L_x_45488:
[----:B------:R-:W-:Y:S05]  /*a220*/  BSYNC.RECONVERGENT B3 ;  /* 0x0000000000037941 */ /* 0x000fea0003800200 */
.L_x_45487:
        /* <DEDUP_REMOVED lines=9> */
.L_x_45486:
[----:B------:R-:W-:Y:S05]  /*a2c0*/  BSYNC.RECONVERGENT B2 ;  /* 0x0000000000027941 */ /* 0x000fea0003800200 */
.L_x_45485:
        /* <DEDUP_REMOVED lines=17> */
.L_x_45496:
        /* <DEDUP_REMOVED lines=13> */
.L_x_45498:
[----:B------:R-:W-:Y:S05]  /*a4b0*/  BSYNC.RECONVERGENT B4 ;  /* 0x0000000000047941 */ /* 0x000fea0003800200 */
.L_x_45497:
        /* <DEDUP_REMOVED lines=43> */
.L_x_45495:
[----:B------:R-:W-:Y:S05]  /*a770*/  BSYNC.RECONVERGENT B3 ;  /* 0x0000000000037941 */ /* 0x000fea0003800200 */
.L_x_45494:
        /* <DEDUP_REMOVED lines=9> */
.L_x_45493:
[----:B------:R-:W-:Y:S05]  /*a810*/  BSYNC.RECONVERGENT B2 ;  /* 0x0000000000027941 */ /* 0x000fea0003800200 */
.L_x_45492:
        /* <DEDUP_REMOVED lines=17> */
.L_x_45503:
        /* <DEDUP_REMOVED lines=13> */
.L_x_45505:
[----:B------:R-:W-:Y:S05]  /*aa00*/  BSYNC.RECONVERGENT B4 ;  /* 0x0000000000047941 */ /* 0x000fea0003800200 */
.L_x_45504:
        /* <DEDUP_REMOVED lines=43> */
.L_x_45502:
[----:B------:R-:W-:Y:S05]  /*acc0*/  BSYNC.RECONVERGENT B3 ;  /* 0x0000000000037941 */ /* 0x000fea0003800200 */
.L_x_45501:
        /* <DEDUP_REMOVED lines=9> */
.L_x_45500:
[----:B------:R-:W-:Y:S05]  /*ad60*/  BSYNC.RECONVERGENT B2 ;  /* 0x0000000000027941 */ /* 0x000fea0003800200 */
.L_x_45499:
        /* <DEDUP_REMOVED lines=17> */
.L_x_45510:
        /* <DEDUP_REMOVED lines=13> */
.L_x_45512:
[----:B------:R-:W-:Y:S05]  /*af50*/  BSYNC.RECONVERGENT B4 ;  /* 0x0000000000047941 */ /* 0x000fea0003800200 */
.L_x_45511:
        /* <DEDUP_REMOVED lines=43> */
.L_x_45509:
[----:B------:R-:W-:Y:S05]  /*b210*/  BSYNC.RECONVERGENT B3 ;  /* 0x0000000000037941 */ /* 0x000fea0003800200 */
.L_x_45508:
        /* <DEDUP_REMOVED lines=9> */
.L_x_45507:
[----:B------:R-:W-:Y:S05]  /*b2b0*/  BSYNC.RECONVERGENT B2 ;  /* 0x0000000000027941 */ /* 0x000fea0003800200 */
.L_x_45506:
        /* <DEDUP_REMOVED lines=17> */
.L_x_45517:
        /* <DEDUP_REMOVED lines=13> */
.L_x_45519:
[----:B------:R-:W-:Y:S05]  /*b4a0*/  BSYNC.RECONVERGENT B4 ;  /* 0x0000000000047941 */ /* 0x000fea0003800200 */
.L_x_45518:
        /* <DEDUP_REMOVED lines=43> */
.L_x_45516:
[----:B------:R-:W-:Y:S05]  /*b760*/  BSYNC.RECONVERGENT B3 ;  /* 0x0000000000037941 */ /* 0x000fea0003800200 */
.L_x_45515:
        /* <DEDUP_REMOVED lines=9> */
.L_x_45514:
[----:B------:R-:W-:Y:S05]  /*b800*/  BSYNC.RECONVERGENT B2 ;  /* 0x0000000000027941 */ /* 0x000fea0003800200 */
.L_x_45513:
        /* <DEDUP_REMOVED lines=16> */
.L_x_45522:
        /* <DEDUP_REMOVED lines=13> */
.L_x_45524:
[----:B------:R-:W-:Y:S05]  /*b9e0*/  BSYNC.RECONVERGENT B3 ;  /* 0x0000000000037941 */ /* 0x000fea0003800200 */
.L_x_45523:
        /* <DEDUP_REMOVED lines=43> */
.L_x_45521:
[----:B------:R-:W-:Y:S05]  /*bca0*/  BSYNC.RECONVERGENT B2 ;  /* 0x0000000000027941 */ /* 0x000fea0003800200 */
.L_x_45520:
        /* <DEDUP_REMOVED lines=9> */
.L_x_45465:
[----:B------:R-:W-:Y:S05]  /*bd40*/  BSYNC.RECONVERGENT B1 ;  /* 0x0000000000017941 */ /* 0x000fea0003800200 */
.L_x_45414:
[----:B------:R-:W-:Y:S01]  /*bd50*/  IMAD.WIDE.U32 R14, R11, 0x20, R158 ;  /* 0x000000200b0e7825 */ /* 0x000fe200078e009e */
[----:B------:R-:W-:Y:S03]  /*bd60*/  BSSY.RECONVERGENT B1, `(.L_x_45525) ;  /* 0x0000019000017945 */ /* 0x000fe60003800200 */
        /* <DEDUP_REMOVED lines=24> */
.L_x_45526:
[----:B------:R-:W-:Y:S05]  /*bef0*/  BSYNC.RECONVERGENT B1 ;  /* 0x0000000000017941 */ /* 0x000fea0003800200 */
.L_x_45525:
[----:B------:R-:W-:Y:S04]  /*bf00*/  BSSY.RECONVERGENT B1, `(.L_x_45527) ;  /* 0x0000005000017945 */ /* 0x000fe80003800200 */
[----:B------:R-:W-:Y:S05]  /*bf10*/  @!P1 BRA `(.L_x_45528) ;  /* 0x00000000000c9947 */ /* 0x000fea0003800000 */
[----:B------:R-:W2:Y:S02]  /*bf20*/  LDC.64 R64, c[0x0][0x390] ;  /* 0x0000e400ff407b82 */ /* 0x000ea40000000a00 */
[----:B--2---:R-:W-:-:S06]  /*bf30*/  IMAD.WIDE.U32 R64, R11, 0x10, R64 ;  /* 0x000000100b407825 */ /* 0x004fcc00078e0040 */
[----:B------:R-:W5:Y:S02]  /*bf40*/  LDG.E.128 R64, desc[UR8][R64.64] ;  /* 0x0000000840407981 */ /* 0x000f64000c1e1d00 */
.L_x_45528:
[----:B------:R-:W-:Y:S05]  /*bf50*/  BSYNC.RECONVERGENT B1 ;  /* 0x0000000000017941 */ /* 0x000fea0003800200 */
.L_x_45527:
[----:B------:R-:W-:Y:S01]  /*bf60*/  BSSY.RECONVERGENT B1, `(.L_x_45529) ;  /* 0x0000579000017945 */ /* 0x000fe20003800200 */
[----:B------:R-:W-:-:S03]  /*bf70*/  VIADD R9, R132, 0x40 ;  /* 0x0000004084097836 */ /* 0x000fc60000000000 */
[----:B------:R-:W-:Y:S05]  /*bf80*/  @!P0 BRA `(.L_x_45530) ;  /* 0x0000002c00308947 */ /* 0x000fea0003800000 */
        /* <DEDUP_REMOVED lines=25> */
.L_x_45535:
        /* <DEDUP_REMOVED lines=13> */
.L_x_45537:
[----:B------:R-:W-:Y:S05]  /*c1f0*/  BSYNC.RECONVERGENT B4 ;  /* 0x0000000000047941 */ /* 0x000fea0003800200 */
.L_x_45536:
        /* <DEDUP_REMOVED lines=43> */
.L_x_45534:
[----:B------:R-:W-:Y:S05]  /*c4b0*/  BSYNC.RECONVERGENT B3 ;  /* 0x0000000000037941 */ /* 0x000fea0003800200 */
.L_x_45533:
        /* <DEDUP_REMOVED lines=10> */
.L_x_45532:
[----:B------:R-:W-:Y:S05]  /*c560*/  BSYNC.RECONVERGENT B2 ;  /* 0x0000000000027941 */ /* 0x000fea0003800200 */
.L_x_45531:
        /* <DEDUP_REMOVED lines=20> */
.L_x_45542:
        /* <DEDUP_REMOVED lines=13> */
.L_x_45544:
[----:B------:R-:W-:Y:S05]  /*c780*/  BSYNC.RECONVERGENT B4 ;  /* 0x0000000000047941 */ /* 0x000fea0003800200 */
.L_x_45543:
        /* <DEDUP_REMOVED lines=43> */
.L_x_45541:
[----:B------:R-:W-:Y:S05]  /*ca40*/  BSYNC.RECONVERGENT B3 ;  /* 0x0000000000037941 */ /* 0x000fea0003800200 */
.L_x_45540:
        /* <DEDUP_REMOVED lines=10> */
.L_x_45539:
[----:B------:R-:W-:Y:S05]  /*caf0*/  BSYNC.RECONVERGENT B2 ;  /* 0x0000000000027941 */ /* 0x000fea0003800200 */
.L_x_45538:
        /* <DEDUP_REMOVED lines=20> */
.L_x_45549:
        /* <DEDUP_REMOVED lines=13> */
.L_x_45551:
[----:B------:R-:W-:Y:S05]  /*cd10*/  BSYNC.RECONVERGENT B4 ;  /* 0x0000000000047941 */ /* 0x000fea0003800200 */
.L_x_45550:
        /* <DEDUP_REMOVED lines=43> */
.L_x_45548:
[----:B------:R-:W-:Y:S05]  /*cfd0*/  BSYNC.RECONVERGENT B3 ;  /* 0x0000000000037941 */ /* 0x000fea0003800200 */
.L_x_45547:
        /* <DEDUP_REMOVED lines=10> */
.L_x_45546:
[----:B------:R-:W-:Y:S05]  /*d080*/  BSYNC.RECONVERGENT B2 ;  /* 0x0000000000027941 */ /* 0x000fea0003800200 */
.L_x_45545:
        /* <DEDUP_REMOVED lines=20> */
.L_x_45556:
        /* <DEDUP_REMOVED lines=13> */
.L_x_45558:
[----:B------:R-:W-:Y:S05]  /*d2a0*/  BSYNC.RECONVERGENT B4 ;  /* 0x0000000000047941 */ /* 0x000fea0003800200 */
.L_x_45557:
        /* <DEDUP_REMOVED lines=43> */
.L_x_45555:
[----:B------:R-:W-:Y:S05]  /*d560*/  BSYNC.RECONVERGENT B3 ;  /* 0x0000000000037941 */ /* 0x000fea0003800200 */
.L_x_45554:
        /* <DEDUP_REMOVED lines=10> */
.L_x_45553:
[----:B------:R-:W-:Y:S05]  /*d610*/  BSYNC.RECONVERGENT B2 ;  /* 0x0000000000027941 */ /* 0x000fea0003800200 */
.L_x_45552:
        /* <DEDUP_REMOVED lines=20> */
.L_x_45563:
        /* <DEDUP_REMOVED lines=13> */
.L_x_45565:
[----:B------:R-:W-:Y:S05]  /*d830*/  BSYNC.RECONVERGENT B4 ;  /* 0x0000000000047941 */ /* 0x000fea0003800200 */
.L_x_45564:
        /* <DEDUP_REMOVED lines=43> */
.L_x_45562:
[----:B------:R-:W-:Y:S05]  /*daf0*/  BSYNC.RECONVERGENT B3 ;  /* 0x0000000000037941 */ /* 0x000fea0003800200 */
.L_x_45561:
        /* <DEDUP_REMOVED lines=10> */
.L_x_45560:
[----:B------:R-:W-:Y:S05]  /*dba0*/  BSYNC.RECONVERGENT B2 ;  /* 0x0000000000027941 */ /* 0x000fea0003800200 */
.L_x_45559:
        /* <DEDUP_REMOVED lines=20> */
.L_x_45570:
        /* <DEDUP_REMOVED lines=13> */
.L_x_45572:
[----:B------:R-:W-:Y:S05]  /*ddc0*/  BSYNC.RECONVERGENT B4 ;  /* 0x0000000000047941 */ /* 0x000fea0003800200 */
.L_x_45571:
        /* <DEDUP_REMOVED lines=43> */
.L_x_45569:
[----:B------:R-:W-:Y:S05]  /*e080*/  BSYNC.RECONVERGENT B3 ;  /* 0x0000000000037941 */ /* 0x000fea0003800200 */
.L_x_45568:
        /* <DEDUP_REMOVED lines=10> */
.L_x_45567:
[----:B------:R-:W-:Y:S05]  /*e130*/  BSYNC.RECONVERGENT B2 ;  /* 0x0000000000027941 */ /* 0x000fea0003800200 */
.L_x_45566:
        /* <DEDUP_REMOVED lines=20> */
.L_x_45577:
        /* <DEDUP_REMOVED lines=13> */
.L_x_45579:
[----:B------:R-:W-:Y:S05]  /*e350*/  BSYNC.RECONVERGENT B4 ;  /* 0x0000000000047941 */ /* 0x000fea0003800200 */
.L_x_45578:
        /* <DEDUP_REMOVED lines=43> */
.L_x_45576:
[----:B------:R-:W-:Y:S05]  /*e610*/  BSYNC.RECONVERGENT B3 ;  /* 0x0000000000037941 */ /* 0x000fea0003800200 */
.L_x_45575:
        /* <DEDUP_REMOVED lines=10> */
.L_x_45574:
[----:B------:R-:W-:Y:S05]  /*e6c0*/  BSYNC.RECONVERGENT B2 ;  /* 0x0000000000027941 */ /* 0x000fea0003800200 */
.L_x_45573:
        /* <DEDUP_REMOVED lines=19> */
.L_x_45583:
        /* <DEDUP_REMOVED lines=13> */
.L_x_45585:
[----:B------:R-:W-:Y:S05]  /*e8d0*/  BSYNC.RECONVERGENT B3 ;  /* 0x0000000000037941 */ /* 0x000fea0003800200 */
.L_x_45584:
        /* <DEDUP_REMOVED lines=43> */
.L_x_45582:
[----:B------:R-:W-:Y:S05]  /*eb90*/  BSYNC.RECONVERGENT B2 ;  /* 0x0000000000027941 */ /* 0x000fea0003800200 */
.L_x_45581:
        /* <DEDUP_REMOVED lines=11> */
.L_x_45530:
        /* <DEDUP_REMOVED lines=21> */
.L_x_45590:
        /* <DEDUP_REMOVED lines=13> */
.L_x_45592:
[----:B------:R-:W-:Y:S05]  /*ee70*/  BSYNC.RECONVERGENT B4 ;  /* 0x0000000000047941 */ /* 0x000fea0003800200 */
.L_x_45591:
        /* <DEDUP_REMOVED lines=43> */
.L_x_45589:
[----:B------:R-:W-:Y:S05]  /*f130*/  BSYNC.RECONVERGENT B3 ;  /* 0x0000000000037941 */ /* 0x000fea0003800200 */
.L_x_45588:
        /* <DEDUP_REMOVED lines=9> */
.L_x_45587:
[----:B------:R-:W-:Y:S05]  /*f1d0*/  BSYNC.RECONVERGENT B2 ;  /* 0x0000000000027941 */ /* 0x000fea0003800200 */
.L_x_45586:
        /* <DEDUP_REMOVED lines=17> */
.L_x_45597:
        /* <DEDUP_REMOVED lines=13> */
.L_x_45599:
[----:B------:R-:W-:Y:S05]  /*f3c0*/  BSYNC.RECONVERGENT B4 ;  /* 0x0000000000047941 */ /* 0x000fea0003800200 */
.L_x_45598:
[----:B01----:R-:W-:Y:S01]  /*f3d0*/  IMAD.WIDE.U32 R14, R147, -0x326172a9, RZ ;  /* 0xcd9e8d57930e7825 */ /* 0x003fe200078e00ff */
        /* <DEDUP_REMOVED lines=42> */
.L_x_45596:
[----:B------:R-:W-:Y:S05]  /*f680*/  BSYNC.RECONVERGENT B3 ;  /* 0x0000000000037941 */ /* 0x000fea0003800200 */
.L_x_45595:
        /* <DEDUP_REMOVED lines=9> */
.L_x_45594:
[----:B------:R-:W-:Y:S05]  /*f720*/  BSYNC.RECONVERGENT B2 ;  /* 0x0000000000027941 */ /* 0x000fea0003800200 */
.L_x_45593:
        /* <DEDUP_REMOVED lines=17> */
.L_x_45604:
        /* <DEDUP_REMOVED lines=13> */
.L_x_45606:
[----:B------:R-:W-:Y:S05]  /*f910*/  BSYNC.RECONVERGENT B4 ;  /* 0x0000000000047941 */ /* 0x000fea0003800200 */
.L_x_45605:
[----:B01----:R-:W-:Y:S01]  /*f920*/  IMAD.WIDE.U32 R14, R147, -0x326172a9, RZ ;  /* 0xcd9e8d57930e7825 */ /* 0x003fe200078e00ff */
        /* <DEDUP_REMOVED lines=42> */
.L_x_45603:
[----:B------:R-:W-:Y:S05]  /*fbd0*/  BSYNC.RECONVERGENT B3 ;  /* 0x0000000000037941 */ /* 0x000fea0003800200 */
.L_x_45602:
        /* <DEDUP_REMOVED lines=9> */
.L_x_45601:
[----:B------:R-:W-:Y:S05]  /*fc70*/  BSYNC.RECONVERGENT B2 ;  /* 0x0000000000027941 */ /* 0x000fea0003800200 */
.L_x_45600:
        /* <DEDUP_REMOVED lines=17> */
.L_x_45611:
        /* <DEDUP_REMOVED lines=13> */
.L_x_45613:
[----:B------:R-:W-:Y:S05]  /*fe60*/  BSYNC.RECONVERGENT B4 ;  /* 0x0000000000047941 */ /* 0x000fea0003800200 */
.L_x_45612:
        /* <DEDUP_REMOVED lines=43> */
.L_x_45610:
[----:B------:R-:W-:Y:S05]  /*10120*/  BSYNC.RECONVERGENT B3 ;  /* 0x0000000000037941 */ /* 0x000fea0003800200 */
.L_x_45609:
        /* <DEDUP_REMOVED lines=9> */
.L_x_45608:
[----:B------:R-:W-:Y:S05]  /*101c0*/  BSYNC.RECONVERGENT B2 ;  /* 0x0000000000027941 */ /* 0x000fea0003800200 */
.L_x_45607:
        /* <DEDUP_REMOVED lines=17> */
.L_x_45618:
        /* <DEDUP_REMOVED lines=13> */
.L_x_45620:
[----:B------:R-:W-:Y:S05]  /*103b0*/  BSYNC.RECONVERGENT B4 ;  /* 0x0000000000047941 */ /* 0x000fea0003800200 */
.L_x_45619:
        /* <DEDUP_REMOVED lines=43> */
.L_x_45617:
[----:B------:R-:W-:Y:S05]  /*10670*/  BSYNC.RECONVERGENT B3 ;  /* 0x0000000000037941 */ /* 0x000fea0003800200 */
.L_x_45616:
        /* <DEDUP_REMOVED lines=9> */
.L_x_45615:
[----:B------:R-:W-:Y:S05]  /*10710*/  BSYNC.RECONVERGENT B2 ;  /* 0x0000000000027941 */ /* 0x000fea0003800200 */
.L_x_45614:
        /* <DEDUP_REMOVED lines=17> */
.L_x_45625:
        /* <DEDUP_REMOVED lines=13> */
.L_x_45627:
[----:B------:R-:W-:Y:S05]  /*10900*/  BSYNC.RECONVERGENT B4 ;  /* 0x0000000000047941 */ /* 0x000fea0003800200 */
.L_x_45626:
        /* <DEDUP_REMOVED lines=43> */
.L_x_45624:
[----:B------:R-:W-:Y:S05]  /*10bc0*/  BSYNC.RECONVERGENT B3 ;  /* 0x0000000000037941 */ /* 0x000fea0003800200 */
.L_x_45623:
        /* <DEDUP_REMOVED lines=9> */
.L_x_45622:
[----:B------:R-:W-:Y:S05]  /*10c60*/  BSYNC.RECONVERGENT B2 ;  /* 0x0000000000027941 */ /* 0x000fea0003800200 */
.L_x_45621:
        /* <DEDUP_REMOVED lines=17> */
.L_x_45632:
        /* <DEDUP_REMOVED lines=13> */
.L_x_45634:
[----:B------:R-:W-:Y:S05]  /*10e50*/  BSYNC.RECONVERGENT B4 ;  /* 0x0000000000047941 */ /* 0x000fea0003800200 */
.L_x_45633:
        /* <DEDUP_REMOVED lines=43> */
.L_x_45631:
[----:B------:R-:W-:Y:S05]  /*11110*/  BSYNC.RECONVERGENT B3 ;  /* 0x0000000000037941 */ /* 0x000fea0003800200 */
.L_x_45630:
        /* <DEDUP_REMOVED lines=9> */
.L_x_45629:
[----:B------:R-:W-:Y:S05]  /*111b0*/  BSYNC.RECONVERGENT B2 ;  /* 0x0000000000027941 */ /* 0x000fea0003800200 */
.L_x_45628:
        /* <DEDUP_REMOVED lines=16> */
.L_x_45637:
        /* <DEDUP_REMOVED lines=13> */
.L_x_45639:
[----:B------:R-:W-:Y:S05]  /*11390*/  BSYNC.RECONVERGENT B3 ;  /* 0x0000000000037941 */ /* 0x000fea0003800200 */
.L_x_45638:
        /* <DEDUP_REMOVED lines=43> */
.L_x_45636:
[----:B------:R-:W-:Y:S05]  /*11650*/  BSYNC.RECONVERGENT B2 ;  /* 0x0000000000027941 */ /* 0x000fea0003800200 */
.L_x_45635:
[----:B------:R-:W-:Y:S01]  /*11660*/  I2FP.F32.U32 R0, R0 ;  /* 0x0000000000007245 */ /* 0x000fe20000201000 */
[----:B-----5:R-:W-:Y:S02]  /*11670*/  HADD2.F32 R8, -RZ, R67.H1_H1 ;  /* 0x30000043ff087230 */ /* 0x020fe40000004100 */
[----:B01----:R-:W-:-:S03]  /*11680*/  IMAD.MOV.U32 R15, RZ, RZ, 0x2f800000 ;  /* 0x2f800000ff0f7424 */ /* 0x003fc600078e00ff */
[----:B------:R-:W-:Y:S01]  /*11690*/  FMUL.FTZ R8, R8, UR13 ;  /* 0x0000000d08087c20 */ /* 0x000fe20008410000 */
[----:B------:R-:W-:-:S03]  /*116a0*/  FFMA.FTZ R0, R0, R15, 1.1641532182693481445e-10 ;  /* 0x2f00000000007423 */ /* 0x000fc6000001000f */
[----:B------:R-:W-:Y:S02]  /*116b0*/  FMUL.FTZ R8, R8, UR12 ;  /* 0x0000000c08087c20 */ /* 0x000fe40008410000 */
[----:B------:R-:W-:-:S04]  /*116c0*/  FSETP.GTU.FTZ.AND P2, PT, R0, UR10, PT ;  /* 0x0000000a00007c0b */ /* 0x000fc8000bf5c000 */
[----:B------:R-:W-:Y:S02]  /*116d0*/  SEL R0, RZ, 0x1, P2 ;  /* 0x00000001ff007807 */ /* 0x000fe40001000000 */
[----:B------:R-:W-:-:S07]  /*116e0*/  FSEL R43, R8, RZ, !P2 ;  /* 0x000000ff082b7208 */ /* 0x000fce0005000000 */
.L_x_45580:
[----:B------:R-:W-:Y:S05]  /*116f0*/  BSYNC.RECONVERGENT B1 ;  /* 0x0000000000017941 */ /* 0x000fea0003800200 */
.L_x_45529:
[----:B01----:R-:W-:Y:S01]  /*11700*/  IMAD.WIDE.U32 R14, R9, 0x20, R158 ;  /* 0x00000020090e7825 */ /* 0x003fe200078e009e */
[----:B------:R-:W-:Y:S01]  /*11710*/  BSSY.RECONVERGENT B1, `(.L_x_45640) ;  /* 0x0000019000017945 */ /* 0x000fe20003800200 */
[----:B------:R-:W-:-:S03]  /*11720*/  IADD3 R8, PT, PT, R133, 0x60, RZ ;  /* 0x0000006085087810 */ /* 0x000fc60007ffe0ff */
        /* <DEDUP_REMOVED lines=23> */
.L_x_45641:
[----:B------:R-:W-:Y:S05]  /*118a0*/  BSYNC.RECONVERGENT B1 ;  /* 0x0000000000017941 */ /* 0x000fea0003800200 */
.L_x_45640:
[----:B------:R-:W-:Y:S04]  /*118b0*/  BSSY.RECONVERGENT B1, `(.L_x_45642) ;  /* 0x0000005000017945 */ /* 0x000fe80003800200 */
[----:B------:R-:W-:Y:S05]  /*118c0*/  @!P1 BRA `(.L_x_45643) ;  /* 0x00000000000c9947 */ /* 0x000fea0003800000 */
[----:B------:R-:W2:Y:S02]  /*118d0*/  LDC.64 R64, c[0x0][0x390] ;  /* 0x0000e400ff407b82 */ /* 0x000ea40000000a00 */
[----:B--2---:R-:W-:-:S06]  /*118e0*/  IMAD.WIDE.U32 R64, R8, 0x10, R64 ;  /* 0x0000001008407825 */ /* 0x004fcc00078e0040 */
[----:B------:R-:W5:Y:S02]  /*118f0*/  LDG.E.128 R64, desc[UR8][R64.64] ;  /* 0x0000000840407981 */ /* 0x000f64000c1e1d00 */
.L_x_45643:
[----:B------:R-:W-:Y:S05]  /*11900*/  BSYNC.RECONVERGENT B1 ;  /* 0x0000000000017941 */ /* 0x000fea0003800200 */
.L_x_45642:
[----:B------:R-:W-:Y:S01]  /*11910*/  BSSY.RECONVERGENT B1, `(.L_x_45644) ;  /* 0x0000574000017945 */ /* 0x000fe20003800200 */
[----:B------:R-:W-:-:S03]  /*11920*/  IADD3 R9, PT, PT, R132, 0x60, RZ ;  /* 0x0000006084097810 */ /* 0x000fc60007ffe0ff */
[----:B------:R-:W-:Y:S05]  /*11930*/  @!P0 BRA `(.L_x_45645) ;  /* 0x0000002c00208947 */ /* 0x000fea0003800000 */
        /* <DEDUP_REMOVED lines=25> */
.L_x_45650:
        /* <DEDUP_REMOVED lines=13> */
.L_x_45652:
[----:B------:R-:W-:Y:S05]  /*11ba0*/  BSYNC.RECONVERGENT B4 ;  /* 0x0000000000047941 */ /* 0x000fea0003800200 */
.L_x_45651:
        /* <DEDUP_REMOVED lines=43> */
.L_x_45649:
[----:B------:R-:W-:Y:S05]  /*11e60*/  BSYNC.RECONVERGENT B3 ;  /* 0x0000000000037941 */ /* 0x000fea0003800200 */
.L_x_45648:
        /* <DEDUP_REMOVED lines=10> */
.L_x_45647:
[----:B------:R-:W-:Y:S05]  /*11f10*/  BSYNC.RECONVERGENT B2 ;  /* 0x0000000000027941 */ /* 0x000fea0003800200 */
.L_x_45646:
        /* <DEDUP_REMOVED lines=20> */
.L_x_45657:
        /* <DEDUP_REMOVED lines=13> */
.L_x_45659:
[----:B------:R-:W-:Y:S05]  /*12130*/  BSYNC.RECONVERGENT B4 ;  /* 0x0000000000047941 */ /* 0x000fea0003800200 */
.L_x_45658:
        /* <DEDUP_REMOVED lines=42> */
.L_x_45656:
[----:B------:R-:W-:Y:S05]  /*123e0*/  BSYNC.RECONVERGENT B3 ;  /* 0x0000000000037941 */ /* 0x000fea0003800200 */
.L_x_45655:
        /* <DEDUP_REMOVED lines=10> */
.L_x_45654:
[----:B------:R-:W-:Y:S05]  /*12490*/  BSYNC.RECONVERGENT B2 ;  /* 0x0000000000027941 */ /* 0x000fea0003800200 */
.L_x_45653:
        /* <DEDUP_REMOVED lines=20> */
.L_x_45664:
        /* <DEDUP_REMOVED lines=13> */
.L_x_45666:
[----:B------:R-:W-:Y:S05]  /*126b0*/  BSYNC.RECONVERGENT B4 ;  /* 0x0000000000047941 */ /* 0x000fea0003800200 */
.L_x_45665:
        /* <DEDUP_REMOVED lines=43> */
.L_x_45663:
[----:B------:R-:W-:Y:S05]  /*12970*/  BSYNC.RECONVERGENT B3 ;  /* 0x0000000000037941 */ /* 0x000fea0003800200 */
.L_x_45662:
        /* <DEDUP_REMOVED lines=10> */
.L_x_45661:
[----:B------:R-:W-:Y:S05]  /*12a20*/  BSYNC.RECONVERGENT B2 ;  /* 0x0000000000027941 */ /* 0x000fea0003800200 */
.L_x_45660:
        /* <DEDUP_REMOVED lines=20> */
.L_x_45671:
        /* <DEDUP_REMOVED lines=13> */
.L_x_45673:
[----:B------:R-:W-:Y:S05]  /*12c40*/  BSYNC.RECONVERGENT B4 ;  /* 0x0000000000047941 */ /* 0x000fea0003800200 */
.L_x_45672:
        /* <DEDUP_REMOVED lines=42> */
.L_x_45670:
[----:B------:R-:W-:Y:S05]  /*12ef0*/  BSYNC.RECONVERGENT B3 ;  /* 0x0000000000037941 */ /* 0x000fea0003800200 */
.L_x_45669:
        /* <DEDUP_REMOVED lines=10> */
.L_x_45668:
[----:B------:R-:W-:Y:S05]  /*12fa0*/  BSYNC.RECONVERGENT B2 ;  /* 0x0000000000027941 */ /* 0x000fea0003800200 */
.L_x_45667:
        /* <DEDUP_REMOVED lines=20> */
.L_x_45678:
        /* <DEDUP_REMOVED lines=13> */
.L_x_45680:
[----:B------:R-:W-:Y:S05]  /*131c0*/  BSYNC.RECONVERGENT B4 ;  /* 0x0000000000047941 */ /* 0x000fea0003800200 */
.L_x_45679:
        /* <DEDUP_REMOVED lines=43> */
.L_x_45677:
[----:B------:R-:W-:Y:S05]  /*13480*/  BSYNC.RECONVERGENT B3 ;  /* 0x0000000000037941 */ /* 0x000fea0003800200 */
.L_x_45676:
        /* <DEDUP_REMOVED lines=10> */
.L_x_45675:
[----:B------:R-:W-:Y:S05]  /*13530*/  BSYNC.RECONVERGENT B2 ;  /* 0x0000000000027941 */ /* 0x000fea0003800200 */
.L_x_45674:
        /* <DEDUP_REMOVED lines=20> */
.L_x_45685:
        /* <DEDUP_REMOVED lines=13> */
.L_x_45687:
[----:B------:R-:W-:Y:S05]  /*13750*/  BSYNC.RECONVERGENT B4 ;  /* 0x0000000000047941 */ /* 0x000fea0003800200 */
.L_x_45686:
        /* <DEDUP_REMOVED lines=42> */
.L_x_45684:
[----:B------:R-:W-:Y:S05]  /*13a00*/  BSYNC.RECONVERGENT B3 ;  /* 0x0000000000037941 */ /* 0x000fea0003800200 */
.L_x_45683:
        /* <DEDUP_REMOVED lines=10> */
.L_x_45682:
[----:B------:R-:W-:Y:S05]  /*13ab0*/  BSYNC.RECONVERGENT B2 ;  /* 0x0000000000027941 */ /* 0x000fea0003800200 */
.L_x_45681:
        /* <DEDUP_REMOVED lines=20> */
.L_x_45692:
        /* <DEDUP_REMOVED lines=13> */
.L_x_45694:
[----:B------:R-:W-:Y:S05]  /*13cd0*/  BSYNC.RECONVERGENT B4 ;  /* 0x0000000000047941 */ /* 0x000fea0003800200 */
.L_x_45693:
        /* <DEDUP_REMOVED lines=43> */
.L_x_45691:
[----:B------:R-:W-:Y:S05]  /*13f90*/  BSYNC.RECONVERGENT B3 ;  /* 0x0000000000037941 */ /* 0x000fea0003800200 */
.L_x_45690:
        /* <DEDUP_REMOVED lines=10> */
.L_x_45689:
[----:B------:R-:W-:Y:S05]  /*14040*/  BSYNC.RECONVERGENT B2 ;  /* 0x0000000000027941 */ /* 0x000fea0003800200 */
.L_x_45688:
        /* <DEDUP_REMOVED lines=19> */
.L_x_45698:
        /* <DEDUP_REMOVED lines=13> */
.L_x_45700:
[----:B------:R-:W-:Y:S05]  /*14250*/  BSYNC.RECONVERGENT B3 ;  /* 0x0000000000037941 */ /* 0x000fea0003800200 */
.L_x_45699:
        /* <DEDUP_REMOVED lines=42> */
.L_x_45697:
[----:B------:R-:W-:Y:S05]  /*14500*/  BSYNC.RECONVERGENT B2 ;  /* 0x0000000000027941 */ /* 0x000fea0003800200 */
.L_x_45696:
        /* <DEDUP_REMOVED lines=11> */
.L_x_45645:
[----:B------:R-:W-:Y:S01]  /*145c0*/  BSSY.RECONVERGENT B2, `(.L_x_45701) ;  /* 0x0000057000027945 */ /* 0x000fe20003800200 */
[----:B-1----:R-:W-:Y:S01]  /*145d0*/  IMAD.MOV.U32 R16, RZ, RZ, R10 ;  /* 0x000000ffff107224 */ /* 0x002fe200078e000a */
        /* <DEDUP_REMOVED lines=19> */
.L_x_45705:
        /* <DEDUP_REMOVED lines=13> */
.L_x_45707:
[----:B------:R-:W-:Y:S05]  /*147e0*/  BSYNC.RECONVERGENT B4 ;  /* 0x0000000000047941 */ /* 0x000fea0003800200 */
.L_x_45706:
        /* <DEDUP_REMOVED lines=42> */
.L_x_45704:
[----:B------:R-:W-:Y:S05]  /*14a90*/  BSYNC.RECONVERGENT B3 ;  /* 0x0000000000037941 */ /* 0x000fea0003800200 */
.L_x_45703:
        /* <DEDUP_REMOVED lines=9> */
.L_x_45702:
[----:B------:R-:W-:Y:S05]  /*14b30*/  BSYNC.RECONVERGENT B2 ;  /* 0x0000000000027941 */ /* 0x000fea0003800200 */
.L_x_45701:
        /* <DEDUP_REMOVED lines=17> */
.L_x_45712:
        /* <DEDUP_REMOVED lines=13> */
.L_x_45714:
[----:B------:R-:W-:Y:S05]  /*14d20*/  BSYNC.RECONVERGENT B4 ;  /* 0x0000000000047941 */ /* 0x000fea0003800200 */
.L_x_45713:
[----:B------:R-:W-:Y:S01]  /*14d30*/  IMAD.WIDE.U32 R12, R147, -0x326172a9, RZ ;  /* 0xcd9e8d57930c7825 */ /* 0x000fe200078e00ff */
[----:B------:R-:W-:Y:S02]  /*14d40*/  LOP3.LUT R18, R141, UR7, R11, 0x96, !PT ;  /* 0x000000078d127c12 */ /* 0x000fe4000f8e960b */
        /* <DEDUP_REMOVED lines=41> */
.L_x_45711:
[----:B------:R-:W-:Y:S05]  /*14fe0*/  BSYNC.RECONVERGENT B3 ;  /* 0x0000000000037941 */ /* 0x000fea0003800200 */
.L_x_45710:
        /* <DEDUP_REMOVED lines=9> */
.L_x_45709:
[----:B------:R-:W-:Y:S05]  /*15080*/  BSYNC.RECONVERGENT B2 ;  /* 0x0000000000027941 */ /* 0x000fea0003800200 */
.L_x_45708:
        /* <DEDUP_REMOVED lines=17> */
.L_x_45719:
        /* <DEDUP_REMOVED lines=13> */
.L_x_45721:
[----:B------:R-:W-:Y:S05]  /*15270*/  BSYNC.RECONVERGENT B4 ;  /* 0x0000000000047941 */ /* 0x000fea0003800200 */
.L_x_45720:
        /* <DEDUP_REMOVED lines=43> */
.L_x_45718:
[----:B------:R-:W-:Y:S05]  /*15530*/  BSYNC.RECONVERGENT B3 ;  /* 0x0000000000037941 */ /* 0x000fea0003800200 */
.L_x_45717:
        /* <DEDUP_REMOVED lines=9> */
.L_x_45716:
[----:B------:R-:W-:Y:S05]  /*155d0*/  BSYNC.RECONVERGENT B2 ;  /* 0x0000000000027941 */ /* 0x000fea0003800200 */
.L_x_45715:
        /* <DEDUP_REMOVED lines=17> */
.L_x_45726:
        /* <DEDUP_REMOVED lines=13> */
.L_x_45728:
[----:B------:R-:W-:Y:S05]  /*157c0*/  BSYNC.RECONVERGENT B4 ;  /* 0x0000000000047941 */ /* 0x000fea0003800200 */
.L_x_45727:
        /* <DEDUP_REMOVED lines=43> */
.L_x_45725:
[----:B------:R-:W-:Y:S05]  /*15a80*/  BSYNC.RECONVERGENT B3 ;  /* 0x0000000000037941 */ /* 0x000fea0003800200 */
.L_x_45724:
        /* <DEDUP_REMOVED lines=9> */
.L_x_45723:
[----:B------:R-:W-:Y:S05]  /*15b20*/  BSYNC.RECONVERGENT B2 ;  /* 0x0000000000027941 */ /* 0x000fea0003800200 */
.L_x_45722:
        /* <DEDUP_REMOVED lines=17> */
.L_x_45733:
        /* <DEDUP_REMOVED lines=13> */
.L_x_45735:
[----:B------:R-:W-:Y:S05]  /*15d10*/  BSYNC.RECONVERGENT B4 ;  /* 0x0000000000047941 */ /* 0x000fea0003800200 */
.L_x_45734:
        /* <DEDUP_REMOVED lines=43> */
.L_x_45732:
[----:B------:R-:W-:Y:S05]  /*15fd0*/  BSYNC.RECONVERGENT B3 ;  /* 0x0000000000037941 */ /* 0x000fea0003800200 */
.L_x_45731:
        /* <DEDUP_REMOVED lines=9> */
.L_x_45730:
[----:B------:R-:W-:Y:S05]  /*16070*/  BSYNC.RECONVERGENT B2 ;  /* 0x0000000000027941 */ /* 0x000fea0003800200 */
.L_x_45729:
        /* <DEDUP_REMOVED lines=17> */
.L_x_45740:
        /* <DEDUP_REMOVED lines=13> */
.L_x_45742:
[----:B------:R-:W-:Y:S05]  /*16260*/  BSYNC.RECONVERGENT B4 ;  /* 0x0000000000047941 */ /* 0x000fea0003800200 */
.L_x_45741:
        /* <DEDUP_REMOVED lines=43> */
.L_x_45739:
[----:B------:R-:W-:Y:S05]  /*16520*/  BSYNC.RECONVERGENT B3 ;  /* 0x0000000000037941 */ /* 0x000fea0003800200 */
.L_x_45738:
        /* <DEDUP_REMOVED lines=9> */
.L_x_45737:
[----:B------:R-:W-:Y:S05]  /*165c0*/  BSYNC.RECONVERGENT B2 ;  /* 0x0000000000027941 */ /* 0x000fea0003800200 */
.L_x_45736:
        /* <DEDUP_REMOVED lines=17> */
.L_x_45747:
        /* <DEDUP_REMOVED lines=13> */
.L_x_45749:
[----:B------:R-:W-:Y:S05]  /*167b0*/  BSYNC.RECONVERGENT B4 ;  /* 0x0000000000047941 */ /* 0x000fea0003800200 */
.L_x_45748:
        /* <DEDUP_REMOVED lines=43> */
.L_x_45746:
[----:B------:R-:W-:Y:S05]  /*16a70*/  BSYNC.RECONVERGENT B3 ;  /* 0x0000000000037941 */ /* 0x000fea0003800200 */
.L_x_45745:
        /* <DEDUP_REMOVED lines=9> */
.L_x_45744:
[----:B------:R-:W-:Y:S05]  /*16b10*/  BSYNC.RECONVERGENT B2 ;  /* 0x0000000000027941 */ /* 0x000fea0003800200 */
.L_x_45743:
        /* <DEDUP_REMOVED lines=16> */
.L_x_45752:
        /* <DEDUP_REMOVED lines=13> */
.L_x_45754:
[----:B------:R-:W-:Y:S05]  /*16cf0*/  BSYNC.RECONVERGENT B3 ;  /* 0x0000000000037941 */ /* 0x000fea0003800200 */
.L_x_45753:
        /* <DEDUP_REMOVED lines=43> */
.L_x_45751:
[----:B------:R-:W-:Y:S05]  /*16fb0*/  BSYNC.RECONVERGENT B2 ;  /* 0x0000000000027941 */ /* 0x000fea0003800200 */
.L_x_45750:
        /* <DEDUP_REMOVED lines=9> */
.L_x_45695:
[----:B------:R-:W-:Y:S05]  /*17050*/  BSYNC.RECONVERGENT B1 ;  /* 0x0000000000017941 */ /* 0x000fea0003800200 */
.L_x_45644:
[----:B------:R-:W-:Y:S01]  /*17060*/  IMAD.WIDE.U32 R10, R9, 0x20, R158 ;  /* 0x00000020090a7825 */ /* 0x000fe200078e009e */
[----:B------:R-:W-:Y:S01]  /*17070*/  BSSY.RECONVERGENT B1, `(.L_x_45755) ;  /* 0x0000019000017945 */ /* 0x000fe20003800200 */
[----:B------:R-:W-:-:S03]  /*17080*/  IADD3 R17, PT, PT, R133, 0x80, RZ ;  /* 0x0000008085117810 */ /* 0x000fc60007ffe0ff */
[----:B-----5:R1:W-:Y:S04]  /*17090*/  STG.E.128 desc[UR8][R10.64], R36 ;  /* 0x000000240a007986 */ /* 0x0203e8000c101d08 */
[----:B------:R1:W-:Y:S01]  /*170a0*/  STG.E.128 desc[UR8][R10.64+0x10], R32 ;  /* 0x000010200a007986 */ /* 0x0003e2000c101d08 */
[----:B------:R-:W-:Y:S05]  /*170b0*/  @!P1 BRA `(.L_x_45756) ;  /* 0x0000000000509947 */ /* 0x000fea0003800000 */
[----:B------:R-:W-:Y:S01]  /*170c0*/  IMAD.U32 R12, R2, 0x10000, RZ ;  /* 0x00010000020c7824 */ /* 0x000fe200078e00ff */
[----:B-1----:R-:W1:Y:S01]  /*170d0*/  LDC.64 R10, c[0x0][0x3b0] ;  /* 0x0000ec00ff0a7b82 */ /* 0x002e620000000a00 */
[----:B------:R-:W-:Y:S02]  /*170e0*/  LOP3.LUT R9, R0, 0xffff, RZ, 0xc0, !PT ;  /* 0x0000ffff00097812 */ /* 0x000fe400078ec0ff */
[----:B0-----:R-:W-:Y:S02]  /*170f0*/  PRMT R14, R3, 0x7104, RZ ;  /* 0x00007104030e7816 */ /* 0x001fe400000000ff */
        /* <DEDUP_REMOVED lines=11> */
[----:B-1----:R-:W-:Y:S01]  /*171b0*/  IMAD.WIDE.U32 R10, R8, 0x8, R10 ;  /* 0x00000008080a7825 */ /* 0x002fe200078e000a */
[----:B------:R-:W-:Y:S02]  /*171c0*/  LOP3.LUT R23, R20, R14, R18, 0xfe, !PT ;  /* 0x0000000e14177212 */ /* 0x000fe400078efe12 */
[----:B------:R-:W-:Y:S02]  /*171d0*/  LOP3.LUT R15, R9, R21, RZ, 0xfc, !PT ;  /* 0x00000015090f7212 */ /* 0x000fe400078efcff */
[----:B------:R-:W-:-:S05]  /*171e0*/  LOP3.LUT R14, R23, 0xff, R140, 0xf8, !PT ;  /* 0x000000ff170e7812 */ /* 0x000fca00078ef88c */
[----:B------:R2:W-:Y:S02]  /*171f0*/  STG.E.64 desc[UR8][R10.64], R14 ;  /* 0x0000000e0a007986 */ /* 0x0005e4000c101b08 */
.L_x_45756:
[----:B------:R-:W-:Y:S05]  /*17200*/  BSYNC.RECONVERGENT B1 ;  /* 0x0000000000017941 */ /* 0x000fea0003800200 */
.L_x_45755:
[----:B------:R-:W-:Y:S04]  /*17210*/  BSSY.RECONVERGENT B1, `(.L_x_45757) ;  /* 0x0000005000017945 */ /* 0x000fe80003800200 */
[----:B------:R-:W-:Y:S05]  /*17220*/  @!P1 BRA `(.L_x_45758) ;  /* 0x00000000000c9947 */ /* 0x000fea0003800000 */
[----:B------:R-:W3:Y:S02]  /*17230*/  LDC.64 R64, c[0x0][0x390] ;  /* 0x0000e400ff407b82 */ /* 0x000ee40000000a00 */
[----:B---3--:R-:W-:-:S06]  /*17240*/  IMAD.WIDE.U32 R64, R17, 0x10, R64 ;  /* 0x0000001011407825 */ /* 0x008fcc00078e0040 */
[----:B------:R-:W5:Y:S02]  /*17250*/  LDG.E.128 R64, desc[UR8][R64.64] ;  /* 0x0000000840407981 */ /* 0x000f64000c1e1d00 */
.L_x_45758:
[----:B------:R-:W-:Y:S05]  /*17260*/  BSYNC.RECONVERGENT B1 ;  /* 0x0000000000017941 */ /* 0x000fea0003800200 */
.L_x_45757:
[----:B------:R-:W-:Y:S01]  /*17270*/  BSSY.RECONVERGENT B1, `(.L_x_45759) ;  /* 0x0000579000017945 */ /* 0x000fe20003800200 */
[----:B-12---:R-:W-:-:S03]  /*17280*/  IADD3 R11, PT, PT, R132, 0x80, RZ ;  /* 0x00000080840b7810 */ /* 0x006fc60007ffe0ff */
[----:B------:R-:W-:Y:S05]  /*17290*/  @!P0 BRA `(.L_x_45760) ;  /* 0x0000002c00308947 */ /* 0x000fea0003800000 */
[----:B------:R-:W1:Y:S02]  /*172a0*/  LDC.64 R8, c[0x0][0x3a0] ;  /* 0x0000e800ff087b82 */ /* 0x000e640000000a00 */
[----:B-1----:R-:W-:-:S05]  /*172b0*/  IMAD.WIDE.U32 R8, R11, 0x20, R8 ;  /* 0x000000200b087825 */ /* 0x002fca00078e0008 */
[----:B------:R1:W5:Y:S04]  /*172c0*/  LDG.E.128 R28, desc[UR8][R8.64] ;  /* 0x00000008081c7981 */ /* 0x000368000c1e1d00 */
[----:B------:R1:W5:Y:S01]  /*172d0*/  LDG.E.128 R24, desc[UR8][R8.64+0x10] ;  /* 0x0000100808187981 */ /* 0x000362000c1e1d00 */
        /* <DEDUP_REMOVED lines=21> */
.L_x_45765:
        /* <DEDUP_REMOVED lines=13> */
.L_x_45767:
[----:B------:R-:W-:Y:S05]  /*17500*/  BSYNC.RECONVERGENT B4 ;  /* 0x0000000000047941 */ /* 0x000fea0003800200 */
.L_x_45766:
        /* <DEDUP_REMOVED lines=43> */
.L_x_45764:
[----:B------:R-:W-:Y:S05]  /*177c0*/  BSYNC.RECONVERGENT B3 ;  /* 0x0000000000037941 */ /* 0x000fea0003800200 */
.L_x_45763:
        /* <DEDUP_REMOVED lines=10> */
.L_x_45762:
[----:B------:R-:W-:Y:S05]  /*17870*/  BSYNC.RECONVERGENT B2 ;  /* 0x0000000000027941 */ /* 0x000fea0003800200 */
.L_x_45761:
        /* <DEDUP_REMOVED lines=20> */
.L_x_45772:
        /* <DEDUP_REMOVED lines=13> */
.L_x_45774:
[----:B------:R-:W-:Y:S05]  /*17a90*/  BSYNC.RECONVERGENT B4 ;  /* 0x0000000000047941 */ /* 0x000fea0003800200 */
.L_x_45773:
        /* <DEDUP_REMOVED lines=43> */
.L_x_45771:
[----:B------:R-:W-:Y:S05]  /*17d50*/  BSYNC.RECONVERGENT B3 ;  /* 0x0000000000037941 */ /* 0x000fea0003800200 */
.L_x_45770:
        /* <DEDUP_REMOVED lines=10> */
.L_x_45769:
[----:B------:R-:W-:Y:S05]  /*17e00*/  BSYNC.RECONVERGENT B2 ;  /* 0x0000000000027941 */ /* 0x000fea0003800200 */
.L_x_45768:
        /* <DEDUP_REMOVED lines=20> */
.L_x_45779:
        /* <DEDUP_REMOVED lines=13> */
.L_x_45781:
[----:B------:R-:W-:Y:S05]  /*18020*/  BSYNC.RECONVERGENT B4 ;  /* 0x0000000000047941 */ /* 0x000fea0003800200 */
.L_x_45780:
[----:B------:R-:W-:Y:S01]  /*18030*/  IMAD.WIDE.U32 R8, R147, -0x326172a9, RZ ;  /* 0xcd9e8d5793087825 */ /* 0x000fe200078e00ff */
[----:B0-----:R-:W-:-:S03]  /*18040*/  LOP3.LUT R14, R141, UR7, R13, 0x96, !PT ;  /* 0x000000078d0e7c12 */ /* 0x001fc6000f8e960d */
        /* <DEDUP_REMOVED lines=41> */
.L_x_45778:
[----:B------:R-:W-:Y:S05]  /*182e0*/  BSYNC.RECONVERGENT B3 ;  /* 0x0000000000037941 */ /* 0x000fea0003800200 */
.L_x_45777:
        /* <DEDUP_REMOVED lines=10> */
.L_x_45776:
[----:B------:R-:W-:Y:S05]  /*18390*/  BSYNC.RECONVERGENT B2 ;  /* 0x0000000000027941 */ /* 0x000fea0003800200 */
.L_x_45775:
        /* <DEDUP_REMOVED lines=20> */
.L_x_45786:
        /* <DEDUP_REMOVED lines=13> */
.L_x_45788:
[----:B------:R-:W-:Y:S05]  /*185b0*/  BSYNC.RECONVERGENT B4 ;  /* 0x0000000000047941 */ /* 0x000fea0003800200 */
.L_x_45787:
        /* <DEDUP_REMOVED lines=43> */
.L_x_45785:
[----:B------:R-:W-:Y:S05]  /*18870*/  BSYNC.RECONVERGENT B3 ;  /* 0x0000000000037941 */ /* 0x000fea0003800200 */
.L_x_45784:
        /* <DEDUP_REMOVED lines=10> */
.L_x_45783:
[----:B------:R-:W-:Y:S05]  /*18920*/  BSYNC.RECONVERGENT B2 ;  /* 0x0000000000027941 */ /* 0x000fea0003800200 */
.L_x_45782:
        /* <DEDUP_REMOVED lines=20> */
.L_x_45793:
        /* <DEDUP_REMOVED lines=13> */
.L_x_45795:
[----:B------:R-:W-:Y:S05]  /*18b40*/  BSYNC.RECONVERGENT B4 ;  /* 0x0000000000047941 */ /* 0x000fea0003800200 */
.L_x_45794:
        /* <DEDUP_REMOVED lines=43> */
.L_x_45792:
[----:B------:R-:W-:Y:S05]  /*18e00*/  BSYNC.RECONVERGENT B3 ;  /* 0x0000000000037941 */ /* 0x000fea0003800200 */
.L_x_45791:
        /* <DEDUP_REMOVED lines=10> */
.L_x_45790:
[----:B------:R-:W-:Y:S05]  /*18eb0*/  BSYNC.RECONVERGENT B2 ;  /* 0x0000000000027941 */ /* 0x000fea0003800200 */
.L_x_45789:
        /* <DEDUP_REMOVED lines=20> */
.L_x_45800:
        /* <DEDUP_REMOVED lines=13> */
.L_x_45802:
[----:B------:R-:W-:Y:S05]  /*190d0*/  BSYNC.RECONVERGENT B4 ;  /* 0x0000000000047941 */ /* 0x000fea0003800200 */
.L_x_45801:
        /* <DEDUP_REMOVED lines=43> */
.L_x_45799:
[----:B------:R-:W-:Y:S05]  /*19390*/  BSYNC.RECONVERGENT B3 ;  /* 0x0000000000037941 */ /* 0x000fea0003800200 */
.L_x_45798:
        /* <DEDUP_REMOVED lines=10> */
.L_x_45797:
[----:B------:R-:W-:Y:S05]  /*19440*/  BSYNC.RECONVERGENT B2 ;  /* 0x0000000000027941 */ /* 0x000fea0003800200 */
.L_x_45796:
        /* <DEDUP_REMOVED lines=20> */
.L_x_45807:
        /* <DEDUP_REMOVED lines=13> */
.L_x_45809:
[----:B------:R-:W-:Y:S05]  /*19660*/  BSYNC.RECONVERGENT B4 ;  /* 0x0000000000047941 */ /* 0x000fea0003800200 */
.L_x_45808:
        /* <DEDUP_REMOVED lines=43> */
.L_x_45806:
[----:B------:R-:W-:Y:S05]  /*19920*/  BSYNC.RECONVERGENT B3 ;  /* 0x0000000000037941 */ /* 0x000fea0003800200 */
.L_x_45805:
        /* <DEDUP_REMOVED lines=10> */
.L_x_45804:
[----:B------:R-:W-:Y:S05]  /*199d0*/  BSYNC.RECONVERGENT B2 ;  /* 0x0000000000027941 */ /* 0x000fea0003800200 */
.L_x_45803:
        /* <DEDUP_REMOVED lines=19> */
.L_x_45813:
        /* <DEDUP_REMOVED lines=13> */
.L_x_45815:
[----:B------:R-:W-:Y:S05]  /*19be0*/  BSYNC.RECONVERGENT B3 ;  /* 0x0000000000037941 */ /* 0x000fea0003800200 */
.L_x_45814:
[----:B------:R-:W-:Y:S01]  /*19bf0*/  IMAD.WIDE.U32 R8, R147, -0x326172a9, RZ ;  /* 0xcd9e8d5793087825 */ /* 0x000fe200078e00ff */
[----:B------:R-:W-:Y:S02]  /*19c00*/  LOP3.LUT R12, R141, UR7, R19, 0x96, !PT ;  /* 0x000000078d0c7c12 */ /* 0x000fe4000f8e9613 */
[----:B------:R-:W-:Y:S01]  /*19c10*/  MOV R0, R10 ;  /* 0x0000000a00007202 */ /* 0x000fe20000000f00 */
[----:B------:R-:W-:Y:S01]  /*19c20*/  IMAD.MOV.U32 R135, RZ, RZ, RZ ;  /* 0x000000ffff877224 */ /* 0x000fe200078e00ff */
        /* <DEDUP_REMOVED lines=39> */
.L_x_45812:
[----:B------:R-:W-:Y:S05]  /*19ea0*/  BSYNC.RECONVERGENT B2 ;  /* 0x0000000000027941 */ /* 0x000fea0003800200 */
.L_x_45811:
        /* <DEDUP_REMOVED lines=11> */
.L_x_45760:
        /* <DEDUP_REMOVED lines=21> */
.L_x_45820:
        /* <DEDUP_REMOVED lines=13> */
.L_x_45822:
[----:B------:R-:W-:Y:S05]  /*1a180*/  BSYNC.RECONVERGENT B4 ;  /* 0x0000000000047941 */ /* 0x000fea0003800200 */
.L_x_45821:
        /* <DEDUP_REMOVED lines=43> */
.L_x_45819:
[----:B------:R-:W-:Y:S05]  /*1a440*/  BSYNC.RECONVERGENT B3 ;  /* 0x0000000000037941 */ /* 0x000fea0003800200 */
.L_x_45818:
        /* <DEDUP_REMOVED lines=9> */
.L_x_45817:
[----:B------:R-:W-:Y:S05]  /*1a4e0*/  BSYNC.RECONVERGENT B2 ;  /* 0x0000000000027941 */ /* 0x000fea0003800200 */
.L_x_45816:
        /* <DEDUP_REMOVED lines=17> */
.L_x_45827:
        /* <DEDUP_REMOVED lines=13> */
.L_x_45829:
[----:B------:R-:W-:Y:S05]  /*1a6d0*/  BSYNC.RECONVERGENT B4 ;  /* 0x0000000000047941 */ /* 0x000fea0003800200 */
.L_x_45828:
        /* <DEDUP_REMOVED lines=43> */
.L_x_45826:
[----:B------:R-:W-:Y:S05]  /*1a990*/  BSYNC.RECONVERGENT B3 ;  /* 0x0000000000037941 */ /* 0x000fea0003800200 */
.L_x_45825:
        /* <DEDUP_REMOVED lines=9> */
.L_x_45824:
[----:B------:R-:W-:Y:S05]  /*1aa30*/  BSYNC.RECONVERGENT B2 ;  /* 0x0000000000027941 */ /* 0x000fea0003800200 */
.L_x_45823:
        /* <DEDUP_REMOVED lines=17> */
.L_x_45834:
        /* <DEDUP_REMOVED lines=13> */
.L_x_45836:
[----:B------:R-:W-:Y:S05]  /*1ac20*/  BSYNC.RECONVERGENT B4 ;  /* 0x0000000000047941 */ /* 0x000fea0003800200 */
.L_x_45835:
        /* <DEDUP_REMOVED lines=43> */
.L_x_45833:
[----:B------:R-:W-:Y:S05]  /*1aee0*/  BSYNC.RECONVERGENT B3 ;  /* 0x0000000000037941 */ /* 0x000fea0003800200 */
.L_x_45832:
        /* <DEDUP_REMOVED lines=9> */
.L_x_45831:
[----:B------:R-:W-:Y:S05]  /*1af80*/  BSYNC.RECONVERGENT B2 ;  /* 0x0000000000027941 */ /* 0x000fea0003800200 */
.L_x_45830:
        /* <DEDUP_REMOVED lines=17> */
.L_x_45841:
        /* <DEDUP_REMOVED lines=13> */
.L_x_45843:
[----:B------:R-:W-:Y:S05]  /*1b170*/  BSYNC.RECONVERGENT B4 ;  /* 0x0000000000047941 */ /* 0x000fea0003800200 */
.L_x_45842:
        /* <DEDUP_REMOVED lines=43> */
.L_x_45840:
[----:B------:R-:W-:Y:S05]  /*1b430*/  BSYNC.RECONVERGENT B3 ;  /* 0x0000000000037941 */ /* 0x000fea0003800200 */
.L_x_45839:
        /* <DEDUP_REMOVED lines=9> */
.L_x_45838:
[----:B------:R-:W-:Y:S05]  /*1b4d0*/  BSYNC.RECONVERGENT B2 ;  /* 0x0000000000027941 */ /* 0x000fea0003800200 */
.L_x_45837:
        /* <DEDUP_REMOVED lines=17> */
.L_x_45848:
        /* <DEDUP_REMOVED lines=13> */
.L_x_45850:
[----:B------:R-:W-:Y:S05]  /*1b6c0*/  BSYNC.RECONVERGENT B4 ;  /* 0x0000000000047941 */ /* 0x000fea0003800200 */
.L_x_45849:
        /* <DEDUP_REMOVED lines=43> */
.L_x_45847:
[----:B------:R-:W-:Y:S05]  /*1b980*/  BSYNC.RECONVERGENT B3 ;  /* 0x0000000000037941 */ /* 0x000fea0003800200 */
.L_x_45846:
        /* <DEDUP_REMOVED lines=9> */
.L_x_45845:
[----:B------:R-:W-:Y:S05]  /*1ba20*/  BSYNC.RECONVERGENT B2 ;  /* 0x0000000000027941 */ /* 0x000fea0003800200 */
.L_x_45844:
        /* <DEDUP_REMOVED lines=17> */
.L_x_45855:
        /* <DEDUP_REMOVED lines=13> */
.L_x_45857:
[----:B------:R-:W-:Y:S05]  /*1bc10*/  BSYNC.RECONVERGENT B4 ;  /* 0x0000000000047941 */ /* 0x000fea0003800200 */
.L_x_45856:
        /* <DEDUP_REMOVED lines=43> */
.L_x_45854:
[----:B------:R-:W-:Y:S05]  /*1bed0*/  BSYNC.RECONVERGENT B3 ;  /* 0x0000000000037941 */ /* 0x000fea0003800200 */
.L_x_45853:
        /* <DEDUP_REMOVED lines=9> */
.L_x_45852:
[----:B------:R-:W-:Y:S05]  /*1bf70*/  BSYNC.RECONVERGENT B2 ;  /* 0x0000000000027941 */ /* 0x000fea0003800200 */
.L_x_45851:
        /* <DEDUP_REMOVED lines=17> */
.L_x_45862:
        /* <DEDUP_REMOVED lines=13> */
.L_x_45864:
[----:B------:R-:W-:Y:S05]  /*1c160*/  BSYNC.RECONVERGENT B4 ;  /* 0x0000000000047941 */ /* 0x000fea0003800200 */
.L_x_45863:
        /* <DEDUP_REMOVED lines=43> */
.L_x_45861:
[----:B------:R-:W-:Y:S05]  /*1c420*/  BSYNC.RECONVERGENT B3 ;  /* 0x0000000000037941 */ /* 0x000fea0003800200 */
.L_x_45860:
        /* <DEDUP_REMOVED lines=9> */
.L_x_45859:
[----:B------:R-:W-:Y:S05]  /*1c4c0*/  BSYNC.RECONVERGENT B2 ;  /* 0x0000000000027941 */ /* 0x000fea0003800200 */
.L_x_45858:
        /* <DEDUP_REMOVED lines=16> */
.L_x_45867:
        /* <DEDUP_REMOVED lines=13> */
.L_x_45869:
[----:B------:R-:W-:Y:S05]  /*1c6a0*/  BSYNC.RECONVERGENT B3 ;  /* 0x0000000000037941 */ /* 0x000fea0003800200 */
.L_x_45868:
[----:B------:R-:W-:Y:S01]  /*1c6b0*/  IMAD.WIDE.U32 R12, R147, -0x326172a9, RZ ;  /* 0xcd9e8d57930c7825 */ /* 0x000fe200078e00ff */
[----:B0-----:R-:W-:-:S03]  /*1c6c0*/  LOP3.LUT R14, R141, UR7, R9, 0x96, !PT ;  /* 0x000000078d0e7c12 */ /* 0x001fc6000f8e9609 */
        /* <DEDUP_REMOVED lines=41> */
.L_x_45866:
[----:B------:R-:W-:Y:S05]  /*1c960*/  BSYNC.RECONVERGENT B2 ;  /* 0x0000000000027941 */ /* 0x000fea0003800200 */
.L_x_45865:
        /* <DEDUP_REMOVED lines=9> */
.L_x_45810:
[----:B------:R-:W-:Y:S05]  /*1ca00*/  BSYNC.RECONVERGENT B1 ;  /* 0x0000000000017941 */ /* 0x000fea0003800200 */
.L_x_45759:
[----:B------:R-:W-:Y:S01]  /*1ca10*/  IMAD.WIDE.U32 R8, R11, 0x20, R158 ;  /* 0x000000200b087825 */ /* 0x000fe200078e009e */
[----:B------:R-:W-:Y:S04]  /*1ca20*/  BSSY.RECONVERGENT B1, `(.L_x_45870) ;  /* 0x0000018000017945 */ /* 0x000fe80003800200 */
[----:B-----5:R1:W-:Y:S04]  /*1ca30*/  STG.E.128 desc[UR8][R8.64], R28 ;  /* 0x0000001c08007986 */ /* 0x0203e8000c101d08 */
[----:B------:R1:W-:Y:S01]  /*1ca40*/  STG.E.128 desc[UR8][R8.64+0x10], R24 ;  /* 0x0000101808007986 */ /* 0x0003e2000c101d08 */
[----:B------:R-:W-:Y:S05]  /*1ca50*/  @!P1 BRA `(.L_x_45871) ;  /* 0x0000000000509947 */ /* 0x000fea0003800000 */
[----:B------:R-:W-:Y:S01]  /*1ca60*/  IMAD.U32 R11, R2, 0x10000, RZ ;  /* 0x00010000020b7824 */ /* 0x000fe200078e00ff */
[----:B-1----:R-:W1:Y:S01]  /*1ca70*/  LDC.64 R8, c[0x0][0x3b0] ;  /* 0x0000ec00ff087b82 */ /* 0x002e620000000a00 */
[----:B------:R-:W-:Y:S02]  /*1ca80*/  LOP3.LUT R10, R0, 0xffff, RZ, 0xc0, !PT ;  /* 0x0000ffff000a7812 */ /* 0x000fe400078ec0ff */
[----:B------:R-:W-:Y:S02]  /*1ca90*/  PRMT R13, R3, 0x7104, RZ ;  /* 0x00007104030d7816 */ /* 0x000fe400000000ff */
[----:B------:R-:W-:Y:S02]  /*1caa0*/  LOP3.LUT R11, R11, 0xff0000, RZ, 0xc0, !PT ;  /* 0x00ff00000b0b7812 */ /* 0x000fe400078ec0ff */
[----:B0-----:R-:W-:Y:S02]  /*1cab0*/  LOP3.LUT R14, R5, 0xff, RZ, 0xc0, !PT ;  /* 0x000000ff050e7812 */ /* 0x001fe400078ec0ff */
        /* <DEDUP_REMOVED lines=9> */
[----:B-1----:R-:W-:Y:S01]  /*1cb50*/  IMAD.WIDE.U32 R8, R17, 0x8, R8 ;  /* 0x0000000811087825 */ /* 0x002fe200078e0008 */
[----:B------:R-:W-:Y:S02]  /*1cb60*/  LOP3.LUT R21, R12, R14, R10, 0xfe, !PT ;  /* 0x0000000e0c157212 */ /* 0x000fe400078efe0a */
[----:B------:R-:W-:Y:S02]  /*1cb70*/  LOP3.LUT R11, R19, R13, RZ, 0xfc, !PT ;  /* 0x0000000d130b7212 */ /* 0x000fe400078efcff */
[----:B------:R-:W-:-:S05]  /*1cb80*/  LOP3.LUT R10, R21, 0xff, R140, 0xf8, !PT ;  /* 0x000000ff150a7812 */ /* 0x000fca00078ef88c */
[----:B------:R2:W-:Y:S02]  /*1cb90*/  STG.E.64 desc[UR8][R8.64], R10 ;  /* 0x0000000a08007986 */ /* 0x0005e4000c101b08 */
.L_x_45871:
[----:B------:R-:W-:Y:S05]  /*1cba0*/  BSYNC.RECONVERGENT B1 ;  /* 0x0000000000017941 */ /* 0x000fea0003800200 */
.L_x_45870:
[----:B------:R-:W-:Y:S04]  /*1cbb0*/  BSSY.RECONVERGENT B1, `(.L_x_45872) ;  /* 0x0000006000017945 */ /* 0x000fe80003800200 */
[----:B------:R-:W-:Y:S05]  /*1cbc0*/  @!P1 BRA `(.L_x_45873) ;  /* 0x0000000000109947 */ /* 0x000fea0003800000 */
[----:B------:R-:W3:Y:S01]  /*1cbd0*/  LDC.64 R64, c[0x0][0x390] ;  /* 0x0000e400ff407b82 */ /* 0x000ee20000000a00 */
[----:B-12---:R-:W-:-:S05]  /*1cbe0*/  IADD3 R9, PT, PT, R133, 0xa0, RZ ;  /* 0x000000a085097810 */ /* 0x006fca0007ffe0ff */
[----:B---3--:R-:W-:-:S06]  /*1cbf0*/  IMAD.WIDE.U32 R64, R9, 0x10, R64 ;  /* 0x0000001009407825 */ /* 0x008fcc00078e0040 */
[----:B------:R-:W5:Y:S02]  /*1cc00*/  LDG.E.128 R64, desc[UR8][R64.64] ;  /* 0x0000000840407981 */ /* 0x000f64000c1e1d00 */
.L_x_45873:
[----:B------:R-:W-:Y:S05]  /*1cc10*/  BSYNC.RECONVERGENT B1 ;  /* 0x0000000000017941 */ /* 0x000fea0003800200 */
.L_x_45872:
[----:B------:R-:W-:Y:S04]  /*1cc20*/  BSSY.RECONVERGENT B1, `(.L_x_45874) ;  /* 0x0000575000017945 */ /* 0x000fe80003800200 */
[----:B------:R-:W-:Y:S05]  /*1cc30*/  @!P0 BRA `(.L_x_45875) ;  /* 0x0000002c00248947 */ /* 0x000fea0003800000 */
[----:B-12---:R-:W1:Y:S01]  /*1cc40*/  LDC.64 R8, c[0x0][0x3a0] ;  /* 0x0000e800ff087b82 */ /* 0x006e620000000a00 */
[----:B------:R-:W-:-:S04]  /*1cc50*/  VIADD R11, R132, 0xa0 ;  /* 0x000000a0840b7836 */ /* 0x000fc80000000000 */
[----:B-1----:R-:W-:-:S05]  /*1cc60*/  IMAD.WIDE.U32 R8, R11, 0x20, R8 ;  /* 0x000000200b087825 */ /* 0x002fca00078e0008 */
[----:B------:R1:W5:Y:S04]  /*1cc70*/  LDG.E.128 R20, desc[UR8][R8.64] ;  /* 0x0000000808147981 */ /* 0x000368000c1e1d00 */
[----:B------:R1:W5:Y:S01]  /*1cc80*/  LDG.E.128 R16, desc[UR8][R8.64+0x10] ;  /* 0x0000100808107981 */ /* 0x000362000c1e1d00 */
        /* <DEDUP_REMOVED lines=21> */
.L_x_45880:
        /* <DEDUP_REMOVED lines=13> */
.L_x_45882:
[----:B------:R-:W-:Y:S05]  /*1ceb0*/  BSYNC.RECONVERGENT B4 ;  /* 0x0000000000047941 */ /* 0x000fea0003800200 */
.L_x_45881:
        /* <DEDUP_REMOVED lines=42> */
.L_x_45879:
[----:B------:R-:W-:Y:S05]  /*1d160*/  BSYNC.RECONVERGENT B3 ;  /* 0x0000000000037941 */ /* 0x000fea0003800200 */
.L_x_45878:
        /* <DEDUP_REMOVED lines=10> */
.L_x_45877:
[----:B------:R-:W-:Y:S05]  /*1d210*/  BSYNC.RECONVERGENT B2 ;  /* 0x0000000000027941 */ /* 0x000fea0003800200 */
.L_x_45876:
        /* <DEDUP_REMOVED lines=20> */
.L_x_45887:
        /* <DEDUP_REMOVED lines=13> */
.L_x_45889:
[----:B------:R-:W-:Y:S05]  /*1d430*/  BSYNC.RECONVERGENT B4 ;  /* 0x0000000000047941 */ /* 0x000fea0003800200 */
.L_x_45888:
        /* <DEDUP_REMOVED lines=43> */
.L_x_45886:
[----:B------:R-:W-:Y:S05]  /*1d6f0*/  BSYNC.RECONVERGENT B3 ;  /* 0x0000000000037941 */ /* 0x000fea0003800200 */
.L_x_45885:
        /* <DEDUP_REMOVED lines=10> */
.L_x_45884:
[----:B------:R-:W-:Y:S05]  /*1d7a0*/  BSYNC.RECONVERGENT B2 ;  /* 0x0000000000027941 */ /* 0x000fea0003800200 */
.L_x_45883:
        /* <DEDUP_REMOVED lines=20> */
.L_x_45894:
        /* <DEDUP_REMOVED lines=13> */
.L_x_45896:
[----:B------:R-:W-:Y:S05]  /*1d9c0*/  BSYNC.RECONVERGENT B4 ;  /* 0x0000000000047941 */ /* 0x000fea0003800200 */
.L_x_45895:
        /* <DEDUP_REMOVED lines=42> */
.L_x_45893:
[----:B------:R-:W-:Y:S05]  /*1dc70*/  BSYNC.RECONVERGENT B3 ;  /* 0x0000000000037941 */ /* 0x000fea0003800200 */
.L_x_45892:
        /* <DEDUP_REMOVED lines=10> */
.L_x_45891:
[----:B------:R-:W-:Y:S05]  /*1dd20*/  BSYNC.RECONVERGENT B2 ;  /* 0x0000000000027941 */ /* 0x000fea0003800200 */
.L_x_45890:
        /* <DEDUP_REMOVED lines=20> */
.L_x_45901:
        /* <DEDUP_REMOVED lines=13> */
.L_x_45903:
[----:B------:R-:W-:Y:S05]  /*1df40*/  BSYNC.RECONVERGENT B4 ;  /* 0x0000000000047941 */ /* 0x000fea0003800200 */
.L_x_45902:
        /* <DEDUP_REMOVED lines=43> */
.L_x_45900:
[----:B------:R-:W-:Y:S05]  /*1e200*/  BSYNC.RECONVERGENT B3 ;  /* 0x0000000000037941 */ /* 0x000fea0003800200 */
.L_x_45899:
        /* <DEDUP_REMOVED lines=10> */
.L_x_45898:
[----:B------:R-:W-:Y:S05]  /*1e2b0*/  BSYNC.RECONVERGENT B2 ;  /* 0x0000000000027941 */ /* 0x000fea0003800200 */
.L_x_45897:
        /* <DEDUP_REMOVED lines=20> */
.L_x_45908:
        /* <DEDUP_REMOVED lines=13> */
.L_x_45910:
[----:B------:R-:W-:Y:S05]  /*1e4d0*/  BSYNC.RECONVERGENT B4 ;  /* 0x0000000000047941 */ /* 0x000fea0003800200 */
.L_x_45909:
        /* <DEDUP_REMOVED lines=42> */
.L_x_45907:
[----:B------:R-:W-:Y:S05]  /*1e780*/  BSYNC.RECONVERGENT B3 ;  /* 0x0000000000037941 */ /* 0x000fea0003800200 */
.L_x_45906:
        /* <DEDUP_REMOVED lines=10> */
.L_x_45905:
[----:B------:R-:W-:Y:S05]  /*1e830*/  BSYNC.RECONVERGENT B2 ;  /* 0x0000000000027941 */ /* 0x000fea0003800200 */
.L_x_45904:
        /* <DEDUP_REMOVED lines=20> */
.L_x_45915:
        /* <DEDUP_REMOVED lines=13> */
.L_x_45917:
[----:B------:R-:W-:Y:S05]  /*1ea50*/  BSYNC.RECONVERGENT B4 ;  /* 0x0000000000047941 */ /* 0x000fea0003800200 */
.L_x_45916:
        /* <DEDUP_REMOVED lines=43> */
.L_x_45914:
[----:B------:R-:W-:Y:S05]  /*1ed10*/  BSYNC.RECONVERGENT B3 ;  /* 0x0000000000037941 */ /* 0x000fea0003800200 */
.L_x_45913:
        /* <DEDUP_REMOVED lines=10> */
.L_x_45912:
[----:B------:R-:W-:Y:S05]  /*1edc0*/  BSYNC.RECONVERGENT B2 ;  /* 0x0000000000027941 */ /* 0x000fea0003800200 */
.L_x_45911:
        /* <DEDUP_REMOVED lines=20> */
.L_x_45922:
        /* <DEDUP_REMOVED lines=13> */
.L_x_45924:
[----:B------:R-:W-:Y:S05]  /*1efe0*/  BSYNC.RECONVERGENT B4 ;  /* 0x0000000000047941 */ /* 0x000fea0003800200 */
.L_x_45923:
        /* <DEDUP_REMOVED lines=43> */
.L_x_45921:
[----:B------:R-:W-:Y:S05]  /*1f2a0*/  BSYNC.RECONVERGENT B3 ;  /* 0x0000000000037941 */ /* 0x000fea0003800200 */
.L_x_45920:
        /* <DEDUP_REMOVED lines=10> */
.L_x_45919:
[----:B------:R-:W-:Y:S05]  /*1f350*/  BSYNC.RECONVERGENT B2 ;  /* 0x0000000000027941 */ /* 0x000fea0003800200 */
.L_x_45918:
        /* <DEDUP_REMOVED lines=19> */
.L_x_45928:
        /* <DEDUP_REMOVED lines=13> */
.L_x_45930:
[----:B------:R-:W-:Y:S05]  /*1f560*/  BSYNC.RECONVERGENT B3 ;  /* 0x0000000000037941 */ /* 0x000fea0003800200 */
.L_x_45929:
        /* <DEDUP_REMOVED lines=42> */
.L_x_45927:
[----:B------:R-:W-:Y:S05]  /*1f810*/  BSYNC.RECONVERGENT B2 ;  /* 0x0000000000027941 */ /* 0x000fea0003800200 */
.L_x_45926:
        /* <DEDUP_REMOVED lines=11> */
.L_x_45875:
[----:B------:R-:W-:Y:S01]  /*1f8d0*/  BSSY.RECONVERGENT B2, `(.L_x_45931) ;  /* 0x0000058000027945 */ /* 0x000fe20003800200 */
[----:B------:R-:W-:Y:S01]  /*1f8e0*/  HFMA2 R20, -RZ, RZ, 0, 0 ;  /* 0x00000000ff147431 */ /* 0x000fe200000001ff */
[----:B------:R-:W-:Y:S01]  /*1f8f0*/  MOV R136, R137 ;  /* 0x0000008900887202 */ /* 0x000fe20000000f00 */
[----:B-12---:R-:W-:Y:S01]  /*1f900*/  IMAD.MOV.U32 R8, RZ, RZ, R135 ;  /* 0x000000ffff087224 */ /* 0x006fe200078e0087 */
        /* <DEDUP_REMOVED lines=17> */
.L_x_45935:
        /* <DEDUP_REMOVED lines=13> */
.L_x_45937:
[----:B------:R-:W-:Y:S05]  /*1faf0*/  BSYNC.RECONVERGENT B4 ;  /* 0x0000000000047941 */ /* 0x000fea0003800200 */
.L_x_45936:
        /* <DEDUP_REMOVED lines=43> */
.L_x_45934:
[----:B------:R-:W-:Y:S05]  /*1fdb0*/  BSYNC.RECONVERGENT B3 ;  /* 0x0000000000037941 */ /* 0x000fea0003800200 */
.L_x_45933:
        /* <DEDUP_REMOVED lines=9> */
.L_x_45932:
[----:B------:R-:W-:Y:S05]  /*1fe50*/  BSYNC.RECONVERGENT B2 ;  /* 0x0000000000027941 */ /* 0x000fea0003800200 */
.L_x_45931:
        /* <DEDUP_REMOVED lines=17> */
.L_x_45942:
        /* <DEDUP_REMOVED lines=13> */
.L_x_45944:
[----:B------:R-:W-:Y:S05]  /*20040*/  BSYNC.RECONVERGENT B4 ;  /* 0x0000000000047941 */ /* 0x000fea0003800200 */
.L_x_45943:
        /* <DEDUP_REMOVED lines=43> */
.L_x_45941:
[----:B------:R-:W-:Y:S05]  /*20300*/  BSYNC.RECONVERGENT B3 ;  /* 0x0000000000037941 */ /* 0x000fea0003800200 */
.L_x_45940:
        /* <DEDUP_REMOVED lines=9> */
.L_x_45939:
[----:B------:R-:W-:Y:S05]  /*203a0*/  BSYNC.RECONVERGENT B2 ;  /* 0x0000000000027941 */ /* 0x000fea0003800200 */
.L_x_45938:
        /* <DEDUP_REMOVED lines=17> */
.L_x_45949:
        /* <DEDUP_REMOVED lines=13> */
.L_x_45951:
[----:B------:R-:W-:Y:S05]  /*20590*/  BSYNC.RECONVERGENT B4 ;  /* 0x0000000000047941 */ /* 0x000fea0003800200 */
.L_x_45950:
        /* <DEDUP_REMOVED lines=43> */
.L_x_45948:
[----:B------:R-:W-:Y:S05]  /*20850*/  BSYNC.RECONVERGENT B3 ;  /* 0x0000000000037941 */ /* 0x000fea0003800200 */
.L_x_45947:
        /* <DEDUP_REMOVED lines=9> */
.L_x_45946:
[----:B------:R-:W-:Y:S05]  /*208f0*/  BSYNC.RECONVERGENT B2 ;  /* 0x0000000000027941 */ /* 0x000fea0003800200 */
.L_x_45945:
        /* <DEDUP_REMOVED lines=17> */
.L_x_45956:
        /* <DEDUP_REMOVED lines=13> */
.L_x_45958:
[----:B------:R-:W-:Y:S05]  /*20ae0*/  BSYNC.RECONVERGENT B4 ;  /* 0x0000000000047941 */ /* 0x000fea0003800200 */
.L_x_45957:
        /* <DEDUP_REMOVED lines=43> */
.L_x_45955:
[----:B------:R-:W-:Y:S05]  /*20da0*/  BSYNC.RECONVERGENT B3 ;  /* 0x0000000000037941 */ /* 0x000fea0003800200 */
.L_x_45954:
        /* <DEDUP_REMOVED lines=9> */
.L_x_45953:
[----:B------:R-:W-:Y:S05]  /*20e40*/  BSYNC.RECONVERGENT B2 ;  /* 0x0000000000027941 */ /* 0x000fea0003800200 */
.L_x_45952:
        /* <DEDUP_REMOVED lines=17> */
.L_x_45963:
        /* <DEDUP_REMOVED lines=13> */
.L_x_45965:
[----:B------:R-:W-:Y:S05]  /*21030*/  BSYNC.RECONVERGENT B4 ;  /* 0x0000000000047941 */ /* 0x000fea0003800200 */
.L_x_45964:
        /* <DEDUP_REMOVED lines=43> */
.L_x_45962:
[----:B------:R-:W-:Y:S05]  /*212f0*/  BSYNC.RECONVERGENT B3 ;  /* 0x0000000000037941 */ /* 0x000fea0003800200 */
.L_x_45961:
        /* <DEDUP_REMOVED lines=9> */
.L_x_45960:
[----:B------:R-:W-:Y:S05]  /*21390*/  BSYNC.RECONVERGENT B2 ;  /* 0x0000000000027941 */ /* 0x000fea0003800200 */
.L_x_45959:
        /* <DEDUP_REMOVED lines=17> */
.L_x_45970:
        /* <DEDUP_REMOVED lines=13> */
.L_x_45972:
[----:B------:R-:W-:Y:S05]  /*21580*/  BSYNC.RECONVERGENT B4 ;  /* 0x0000000000047941 */ /* 0x000fea0003800200 */
.L_x_45971:
        /* <DEDUP_REMOVED lines=43> */
.L_x_45969:
[----:B------:R-:W-:Y:S05]  /*21840*/  BSYNC.RECONVERGENT B3 ;  /* 0x0000000000037941 */ /* 0x000fea0003800200 */
.L_x_45968:
        /* <DEDUP_REMOVED lines=9> */
.L_x_45967:
[----:B------:R-:W-:Y:S05]  /*218e0*/  BSYNC.RECONVERGENT B2 ;  /* 0x0000000000027941 */ /* 0x000fea0003800200 */
.L_x_45966:
        /* <DEDUP_REMOVED lines=17> */
.L_x_45977:
        /* <DEDUP_REMOVED lines=13> */
.L_x_45979:
[----:B------:R-:W-:Y:S05]  /*21ad0*/  BSYNC.RECONVERGENT B4 ;  /* 0x0000000000047941 */ /* 0x000fea0003800200 */
.L_x_45978:
        /* <DEDUP_REMOVED lines=43> */
.L_x_45976:
[----:B------:R-:W-:Y:S05]  /*21d90*/  BSYNC.RECONVERGENT B3 ;  /* 0x0000000000037941 */ /* 0x000fea0003800200 */
.L_x_45975:
        /* <DEDUP_REMOVED lines=9> */
.L_x_45974:
[----:B------:R-:W-:Y:S05]  /*21e30*/  BSYNC.RECONVERGENT B2 ;  /* 0x0000000000027941 */ /* 0x000fea0003800200 */
.L_x_45973:
        /* <DEDUP_REMOVED lines=16> */
.L_x_45982:
        /* <DEDUP_REMOVED lines=13> */
.L_x_45984:
[----:B------:R-:W-:Y:S05]  /*22010*/  BSYNC.RECONVERGENT B3 ;  /* 0x0000000000037941 */ /* 0x000fea0003800200 */
.L_x_45983:
        /* <DEDUP_REMOVED lines=43> */
.L_x_45981:
[----:B------:R-:W-:Y:S05]  /*222d0*/  BSYNC.RECONVERGENT B2 ;  /* 0x0000000000027941 */ /* 0x000fea0003800200 */
.L_x_45980:
        /* <DEDUP_REMOVED lines=9> */
.L_x_45925:
[----:B------:R-:W-:Y:S05]  /*22370*/  BSYNC.RECONVERGENT B1 ;  /* 0x0000000000017941 */ /* 0x000fea0003800200 */
.L_x_45874:
[----:B------:R-:W-:Y:S01]  /*22380*/  IADD3 R9, PT, PT, R132, 0xa0, RZ ;  /* 0x000000a084097810 */ /* 0x000fe20007ffe0ff */
[----:B------:R-:W-:Y:S04]  /*22390*/  BSSY.RECONVERGENT B1, `(.L_x_45985) ;  /* 0x000001a000017945 */ /* 0x000fe80003800200 */
[----:B------:R-:W-:-:S05]  /*223a0*/  IMAD.WIDE.U32 R8, R9, 0x20, R158 ;  /* 0x0000002009087825 */ /* 0x000fca00078e009e */
[----:B-----5:R1:W-:Y:S04]  /*223b0*/  STG.E.128 desc[UR8][R8.64], R20 ;  /* 0x0000001408007986 */ /* 0x0203e8000c101d08 */
[----:B------:R1:W-:Y:S01]  /*223c0*/  STG.E.128 desc[UR8][R8.64+0x10], R16 ;  /* 0x0000101008007986 */ /* 0x0003e2000c101d08 */
[----:B------:R-:W-:Y:S05]  /*223d0*/  @!P1 BRA `(.L_x_45986) ;  /* 0x0000000000549947 */ /* 0x000fea0003800000 */
[----:B-1----:R-:W-:Y:S01]  /*223e0*/  IMAD.U32 R8, R2, 0x10000, RZ ;  /* 0x0001000002087824 */ /* 0x002fe200078e00ff */
[----:B------:R-:W-:Y:S02]  /*223f0*/  LOP3.LUT R10, R0, 0xffff, RZ, 0xc0, !PT ;  /* 0x0000ffff000a7812 */ /* 0x000fe400078ec0ff */
[----:B------:R-:W-:Y:S02]  /*22400*/  PRMT R13, R3, 0x7104, RZ ;  /* 0x00007104030d7816 */ /* 0x000fe400000000ff */
[----:B------:R-:W-:Y:S02]  /*22410*/  LOP3.LUT R11, R8, 0xff0000, RZ, 0xc0, !PT ;  /* 0x00ff0000080b7812 */ /* 0x000fe400078ec0ff */
[----:B------:R-:W1:Y:S01]  /*22420*/  LDC.64 R8, c[0x0][0x3b0] ;  /* 0x0000ec00ff087b82 */ /* 0x000e620000000a00 */
[----:B0-----:R-:W-:Y:S02]  /*22430*/  LOP3.LUT R14, R5, 0xff, RZ, 0xc0, !PT ;  /* 0x000000ff050e7812 */ /* 0x001fe400078ec0ff */
        /* <DEDUP_REMOVED lines=9> */
[----:B------:R-:W-:Y:S02]  /*224d0*/  IADD3 R13, PT, PT, R133, 0xa0, RZ ;  /* 0x000000a0850d7810 */ /* 0x000fe40007ffe0ff */
[----:B------:R-:W-:Y:S02]  /*224e0*/  LOP3.LUT R15, R10, R14, R12, 0xfe, !PT ;  /* 0x0000000e0a0f7212 */ /* 0x000fe400078efe0c */
[----:B------:R-:W-:Y:S01]  /*224f0*/  LOP3.LUT R11, R135, R11, RZ, 0xfc, !PT ;  /* 0x0000000b870b7212 */ /* 0x000fe200078efcff */
[----:B-1----:R-:W-:Y:S01]  /*22500*/  IMAD.WIDE.U32 R8, R13, 0x8, R8 ;  /* 0x000000080d087825 */ /* 0x002fe200078e0008 */
[----:B------:R-:W-:-:S05]  /*22510*/  LOP3.LUT R10, R15, 0xff, R140, 0xf8, !PT ;  /* 0x000000ff0f0a7812 */ /* 0x000fca00078ef88c */
[----:B------:R2:W-:Y:S02]  /*22520*/  STG.E.64 desc[UR8][R8.64], R10 ;  /* 0x0000000a08007986 */ /* 0x0005e4000c101b08 */
.L_x_45986:
[----:B------:R-:W-:Y:S05]  /*22530*/  BSYNC.RECONVERGENT B1 ;  /* 0x0000000000017941 */ /* 0x000fea0003800200 */
.L_x_45985:
[----:B------:R-:W-:Y:S04]  /*22540*/  BSSY.RECONVERGENT B1, `(.L_x_45987) ;  /* 0x0000006000017945 */ /* 0x000fe80003800200 */
[----:B------:R-:W-:Y:S05]  /*22550*/  @!P1 BRA `(.L_x_45988) ;  /* 0x0000000000109947 */ /* 0x000fea0003800000 */
[----:B-12---:R-:W1:Y:S01]  /*22560*/  LDC.64 R8, c[0x0][0x390] ;  /* 0x0000e400ff087b82 */ /* 0x006e620000000a00 */
[----:B------:R-:W-:-:S04]  /*22570*/  VIADD R11, R133, 0xc0 ;  /* 0x000000c0850b7836 */ /* 0x000fc80000000000 */
[----:B-1----:R-:W-:-:S05]  /*22580*/  IMAD.WIDE.U32 R8, R11, 0x10, R8 ;  /* 0x000000100b087825 */ /* 0x002fca00078e0008 */
[----:B------:R3:W5:Y:S02]  /*22590*/  LDG.E.128 R64, desc[UR8][R8.64] ;  /* 0x0000000808407981 */ /* 0x000764000c1e1d00 */
.L_x_45988:
[----:B------:R-:W-:Y:S05]  /*225a0*/  BSYNC.RECONVERGENT B1 ;  /* 0x0000000000017941 */ /* 0x000fea0003800200 */
.L_x_45987:
[----:B------:R-:W-:Y:S04]  /*225b0*/  BSSY.RECONVERGENT B1, `(.L_x_45989) ;  /* 0x0000573000017945 */ /* 0x000fe80003800200 */
[----:B------:R-:W-:Y:S05]  /*225c0*/  @!P0 BRA `(.L_x_45990) ;  /* 0x0000002c00208947 */ /* 0x000fea0003800000 */
[----:B-123--:R-:W1:Y:S01]  /*225d0*/  LDC.64 R8, c[0x0][0x3a0] ;  /* 0x0000e800ff087b82 */ /* 0x00ee620000000a00 */
[----:B------:R-:W-:-:S05]  /*225e0*/  IADD3 R11, PT, PT, R132, 0xc0, RZ ;  /* 0x000000c0840b7810 */ /* 0x000fca0007ffe0ff */
[----:B-1----:R-:W-:-:S05]  /*225f0*/  IMAD.WIDE.U32 R8, R11, 0x20, R8 ;  /* 0x000000200b087825 */ /* 0x002fca00078e0008 */
[----:B0-----:R0:W5:Y:S04]  /*22600*/  LDG.E.128 R12, desc[UR8][R8.64] ;  /* 0x00000008080c7981 */ /* 0x001168000c1e1d00 */
[----:B------:R-:W5:Y:S01]  /*22610*/  LDG.E.128 R8, desc[UR8][R8.64+0x10] ;  /* 0x0000100808087981 */ /* 0x000f62000c1e1d00 */
        /* <DEDUP_REMOVED lines=21> */
.L_x_45995:
        /* <DEDUP_REMOVED lines=13> */
.L_x_45997:
[----:B------:R-:W-:Y:S05]  /*22840*/  BSYNC.RECONVERGENT B4 ;  /* 0x0000000000047941 */ /* 0x000fea0003800200 */
.L_x_45996:
        /* <DEDUP_REMOVED lines=38> */
[----:B------:R-:W-:Y:S01]  /*22ab0*/  IMAD.WIDE.U32 R154, R154, -0x2daee0ad, RZ ;  /* 0xd2511f539a9a7825 */ /* 0x000fe200078e00ff */
[----:B------:R-:W-:-:S03]  /*22ac0*/  LOP3.LUT R144, R144, UR31, R139, 0x96, !PT ;  /* 0x0000001f90907c12 */ /* 0x000fc6000f8e968b */
[----:B------:R-:W-:Y:S01]  /*22ad0*/  IMAD.MOV.U32 R142, RZ, RZ, R138 ;  /* 0x000000ffff8e7224 */ /* 0x000fe200078e008a */
[----:B------:R-:W-:-:S07]  /*22ae0*/  LOP3.LUT R145, R134, UR32, R155, 0x96, !PT ;  /* 0x0000002086917c12 */ /* 0x000fce000f8e969b */
.L_x_45994:
[----:B------:R-:W-:Y:S05]  /*22af0*/  BSYNC.RECONVERGENT B3 ;  /* 0x0000000000037941 */ /* 0x000fea0003800200 */
.L_x_45993:
        /* <DEDUP_REMOVED lines=10> */
.L_x_45992:
[----:B------:R-:W-:Y:S05]  /*22ba0*/  BSYNC.RECONVERGENT B2 ;  /* 0x0000000000027941 */ /* 0x000fea0003800200 */
.L_x_45991:
        /* <DEDUP_REMOVED lines=20> */
.L_x_46002:
        /* <DEDUP_REMOVED lines=13> */
.L_x_46004:
[----:B------:R-:W-:Y:S05]  /*22dc0*/  BSYNC.RECONVERGENT B4 ;  /* 0x0000000000047941 */ /* 0x000fea0003800200 */
.L_x_46003:
        /* <DEDUP_REMOVED lines=43> */
.L_x_46001:
[----:B------:R-:W-:Y:S05]  /*23080*/  BSYNC.RECONVERGENT B3 ;  /* 0x0000000000037941 */ /* 0x000fea0003800200 */
.L_x_46000:
        /* <DEDUP_REMOVED lines=10> */
.L_x_45999:
[----:B------:R-:W-:Y:S05]  /*23130*/  BSYNC.RECONVERGENT B2 ;  /* 0x0000000000027941 */ /* 0x000fea0003800200 */
.L_x_45998:
        /* <DEDUP_REMOVED lines=20> */
.L_x_46009:
        /* <DEDUP_REMOVED lines=13> */
.L_x_46011:
[----:B------:R-:W-:Y:S05]  /*23350*/  BSYNC.RECONVERGENT B4 ;  /* 0x0000000000047941 */ /* 0x000fea0003800200 */
.L_x_46010:
        /* <DEDUP_REMOVED lines=38> */
[----:B------:R-:W-:Y:S01]  /*235c0*/  IMAD.WIDE.U32 R154, R154, -0x2daee0ad, RZ ;  /* 0xd2511f539a9a7825 */ /* 0x000fe200078e00ff */
[----:B------:R-:W-:Y:S02]  /*235d0*/  LOP3.LUT R144, R144, UR31, R137, 0x96, !PT ;  /* 0x0000001f90907c12 */ /* 0x000fe4000f8e9689 */
[----:B------:R-:W-:Y:S02]  /*235e0*/  MOV R142, R136 ;  /* 0x00000088008e7202 */ /* 0x000fe40000000f00 */
[----:B------:R-:W-:-:S07]  /*235f0*/  LOP3.LUT R145, R134, UR32, R155, 0x96, !PT ;  /* 0x0000002086917c12 */ /* 0x000fce000f8e969b */
.L_x_46008:
[----:B------:R-:W-:Y:S05]  /*23600*/  BSYNC.RECONVERGENT B3 ;  /* 0x0000000000037941 */ /* 0x000fea0003800200 */
.L_x_46007:
        /* <DEDUP_REMOVED lines=10> */
.L_x_46006:
[----:B------:R-:W-:Y:S05]  /*236b0*/  BSYNC.RECONVERGENT B2 ;  /* 0x0000000000027941 */ /* 0x000fea0003800200 */
.L_x_46005:
        /* <DEDUP_REMOVED lines=20> */
.L_x_46016:
        /* <DEDUP_REMOVED lines=13> */
.L_x_46018:
[----:B------:R-:W-:Y:S05]  /*238d0*/  BSYNC.RECONVERGENT B4 ;  /* 0x0000000000047941 */ /* 0x000fea0003800200 */
.L_x_46017:
        /* <DEDUP_REMOVED lines=43> */
.L_x_46015:
[----:B------:R-:W-:Y:S05]  /*23b90*/  BSYNC.RECONVERGENT B3 ;  /* 0x0000000000037941 */ /* 0x000fea0003800200 */
.L_x_46014:
        /* <DEDUP_REMOVED lines=10> */
.L_x_46013:
[----:B------:R-:W-:Y:S05]  /*23c40*/  BSYNC.RECONVERGENT B2 ;  /* 0x0000000000027941 */ /* 0x000fea0003800200 */
.L_x_46012:
        /* <DEDUP_REMOVED lines=20> */
.L_x_46023:
        /* <DEDUP_REMOVED lines=13> */
.L_x_46025:
[----:B------:R-:W-:Y:S05]  /*23e60*/  BSYNC.RECONVERGENT B4 ;  /* 0x0000000000047941 */ /* 0x000fea0003800200 */
.L_x_46024:
        /* <DEDUP_REMOVED lines=42> */
.L_x_46022:
[----:B------:R-:W-:Y:S05]  /*24110*/  BSYNC.RECONVERGENT B3 ;  /* 0x0000000000037941 */ /* 0x000fea0003800200 */
.L_x_46021:
        /* <DEDUP_REMOVED lines=10> */
.L_x_46020:
[----:B------:R-:W-:Y:S05]  /*241c0*/  BSYNC.RECONVERGENT B2 ;  /* 0x0000000000027941 */ /* 0x000fea0003800200 */
.L_x_46019:
        /* <DEDUP_REMOVED lines=20> */
.L_x_46030:
        /* <DEDUP_REMOVED lines=13> */
.L_x_46032:
[----:B------:R-:W-:Y:S05]  /*243e0*/  BSYNC.RECONVERGENT B4 ;  /* 0x0000000000047941 */ /* 0x000fea0003800200 */
.L_x_46031:
        /* <DEDUP_REMOVED lines=43> */
.L_x_46029:
[----:B------:R-:W-:Y:S05]  /*246a0*/  BSYNC.RECONVERGENT B3 ;  /* 0x0000000000037941 */ /* 0x000fea0003800200 */
.L_x_46028:
        /* <DEDUP_REMOVED lines=10> */
.L_x_46027:
[----:B------:R-:W-:Y:S05]  /*24750*/  BSYNC.RECONVERGENT B2 ;  /* 0x0000000000027941 */ /* 0x000fea0003800200 */
.L_x_46026:
        /* <DEDUP_REMOVED lines=20> */
.L_x_46037:
        /* <DEDUP_REMOVED lines=13> */
.L_x_46039:
[----:B------:R-:W-:Y:S05]  /*24970*/  BSYNC.RECONVERGENT B4 ;  /* 0x0000000000047941 */ /* 0x000fea0003800200 */
.L_x_46038:
        /* <DEDUP_REMOVED lines=42> */
.L_x_46036:
[----:B------:R-:W-:Y:S05]  /*24c20*/  BSYNC.RECONVERGENT B3 ;  /* 0x0000000000037941 */ /* 0x000fea0003800200 */
.L_x_46035:
        /* <DEDUP_REMOVED lines=10> */
.L_x_46034:
[----:B------:R-:W-:Y:S05]  /*24cd0*/  BSYNC.RECONVERGENT B2 ;  /* 0x0000000000027941 */ /* 0x000fea0003800200 */
.L_x_46033:
        /* <DEDUP_REMOVED lines=19> */
.L_x_46043:
        /* <DEDUP_REMOVED lines=13> */
.L_x_46045:
[----:B------:R-:W-:Y:S05]  /*24ee0*/  BSYNC.RECONVERGENT B3 ;  /* 0x0000000000037941 */ /* 0x000fea0003800200 */
.L_x_46044:
        /* <DEDUP_REMOVED lines=39> */
[----:B------:R-:W-:Y:S02]  /*25160*/  LOP3.LUT R144, R144, UR31, R137, 0x96, !PT ;  /* 0x0000001f90907c12 */ /* 0x000fe4000f8e9689 */
[----:B------:R-:W-:Y:S02]  /*25170*/  MOV R142, R136 ;  /* 0x00000088008e7202 */ /* 0x000fe40000000f00 */
[----:B------:R-:W-:-:S07]  /*25180*/  LOP3.LUT R145, R134, UR32, R155, 0x96, !PT ;  /* 0x0000002086917c12 */ /* 0x000fce000f8e969b */
.L_x_46042:
[----:B------:R-:W-:Y:S05]  /*25190*/  BSYNC.RECONVERGENT B2 ;  /* 0x0000000000027941 */ /* 0x000fea0003800200 */
.L_x_46041:
[----:B------:R-:W-:Y:S01]  /*251a0*/  I2FP.F32.U32 R0, R0 ;  /* 0x0000000000007245 */ /* 0x000fe20000201000 */
[----:B------:R-:W-:Y:S02]  /*251b0*/  IMAD.MOV.U32 R135, RZ, RZ, 0x2f800000 ;  /* 0x2f800000ff877424 */ /* 0x000fe400078e00ff */
[----:B-----5:R-:W-:Y:S02]  /*251c0*/  HADD2.F32 R134, -RZ, R67.H1_H1 ;  /* 0x30000043ff867230 */ /* 0x020fe40000004100 */
[----:B------:R-:W-:-:S03]  /*251d0*/  FFMA.FTZ R0, R0, R135, 1.1641532182693481445e-10 ;  /* 0x2f00000000007423 */ /* 0x000fc60000010087 */
[----:B------:R-:W-:Y:S02]  /*251e0*/  FMUL.FTZ R134, R134, UR13 ;  /* 0x0000000d86867c20 */ /* 0x000fe40008410000 */
[----:B------:R-:W-:Y:S02]  /*251f0*/  FSETP.GTU.FTZ.AND P2, PT, R0, UR10, PT ;  /* 0x0000000a00007c0b */ /* 0x000fe4000bf5c000 */
[----:B------:R-:W-:-:S05]  /*25200*/  FMUL.FTZ R0, R134, UR12 ;  /* 0x0000000c86007c20 */ /* 0x000fca0008410000 */
[----:B------:R-:W-:-:S05]  /*25210*/  FSEL R0, R0, RZ, !P2 ;  /* 0x000000ff00007208 */ /* 0x000fca0005000000 */
[----:B------:R-:W-:Y:S01]  /*25220*/  FADD.FTZ R11, R11, R0 ;  /* 0x000000000b0b7221 */ /* 0x000fe20000010000 */
[----:B------:R-:W-:Y:S01]  /*25230*/  SEL R0, RZ, 0x1, P2 ;  /* 0x00000001ff007807 */ /* 0x000fe20001000000 */
[----:B------:R-:W-:Y:S06]  /*25240*/  BRA `(.L_x_46040) ;  /* 0x0000002800a47947 */ /* 0x000fec0003800000 */
.L_x_45990:
[----:B------:R-:W-:Y:S01]  /*25250*/  BSSY.RECONVERGENT B2, `(.L_x_46046) ;  /* 0x0000057000027945 */ /* 0x000fe20003800200 */
[----:B------:R-:W-:Y:S01]  /*25260*/  HFMA2 R12, -RZ, RZ, 0, 0 ;  /* 0x00000000ff0c7431 */ /* 0x000fe200000001ff */
[----:B------:R-:W-:Y:S01]  /*25270*/  MOV R154, R136 ;  /* 0x00000088009a7202 */ /* 0x000fe20000000f00 */
[----:B-123--:R-:W-:Y:S01]  /*25280*/  IMAD.MOV.U32 R8, RZ, RZ, R134 ;  /* 0x000000ffff087224 */ /* 0x00efe200078e0086 */
        /* <DEDUP_REMOVED lines=17> */
.L_x_46050:
        /* <DEDUP_REMOVED lines=13> */
.L_x_46052:
[----:B------:R-:W-:Y:S05]  /*25470*/  BSYNC.RECONVERGENT B4 ;  /* 0x0000000000047941 */ /* 0x000fea0003800200 */
.L_x_46051:
        /* <DEDUP_REMOVED lines=42> */
.L_x_46049:
[----:B------:R-:W-:Y:S05]  /*25720*/  BSYNC.RECONVERGENT B3 ;  /* 0x0000000000037941 */ /* 0x000fea0003800200 */
.L_x_46048:
        /* <DEDUP_REMOVED lines=9> */
.L_x_46047:
[----:B------:R-:W-:Y:S05]  /*257c0*/  BSYNC.RECONVERGENT B2 ;  /* 0x0000000000027941 */ /* 0x000fea0003800200 */
.L_x_46046:
        /* <DEDUP_REMOVED lines=17> */
.L_x_46057:
        /* <DEDUP_REMOVED lines=13> */
.L_x_46059:
[----:B------:R-:W-:Y:S05]  /*259b0*/  BSYNC.RECONVERGENT B4 ;  /* 0x0000000000047941 */ /* 0x000fea0003800200 */
.L_x_46058:
[----:B------:R-:W-:Y:S01]  /*259c0*/  IMAD.WIDE.U32 R10, R147, -0x326172a9, RZ ;  /* 0xcd9e8d57930a7825 */ /* 0x000fe200078e00ff */
[----:B------:R-:W-:-:S03]  /*259d0*/  LOP3.LUT R8, R141, UR7, R135, 0x96, !PT ;  /* 0x000000078d087c12 */ /* 0x000fc6000f8e9687 */
        /* <DEDUP_REMOVED lines=41> */
.L_x_46056:
[----:B------:R-:W-:Y:S05]  /*25c70*/  BSYNC.RECONVERGENT B3 ;  /* 0x0000000000037941 */ /* 0x000fea0003800200 */
.L_x_46055:
        /* <DEDUP_REMOVED lines=9> */
.L_x_46054:
[----:B------:R-:W-:Y:S05]  /*25d10*/  BSYNC.RECONVERGENT B2 ;  /* 0x0000000000027941 */ /* 0x000fea0003800200 */
.L_x_46053:
[----:B------:R-:W-:Y:S01]  /*25d20*/  BSSY.RECONVERGENT B2, `(.L_x_46060) ;  /* 0x0000054000027945 */ /* 0x000fe20003800200 */
[----:B------:R-:W-:Y:S01]  /*25d30*/  IMAD.MOV.U32 R8, RZ, RZ, R9 ;  /* 0x000000ffff087224 */ /* 0x000fe200078e0009 */
[----:B0-----:R-:W-:Y:S02]  /*25d40*/  MOV R14, RZ ;  /* 0x000000ff000e7202 */ /* 0x001fe40000000f00 */
        /* <DEDUP_REMOVED lines=14> */
.L_x_46064:
        /* <DEDUP_REMOVED lines=13> */
.L_x_46066:
[----:B------:R-:W-:Y:S05]  /*25f00*/  BSYNC.RECONVERGENT B4 ;  /* 0x0000000000047941 */ /* 0x000fea0003800200 */
.L_x_46065:
        /* <DEDUP_REMOVED lines=43> */
.L_x_46063:
[----:B------:R-:W-:Y:S05]  /*261c0*/  BSYNC.RECONVERGENT B3 ;  /* 0x0000000000037941 */ /* 0x000fea0003800200 */
.L_x_46062:
        /* <DEDUP_REMOVED lines=9> */
.L_x_46061:
[----:B------:R-:W-:Y:S05]  /*26260*/  BSYNC.RECONVERGENT B2 ;  /* 0x0000000000027941 */ /* 0x000fea0003800200 */
.L_x_46060:
        /* <DEDUP_REMOVED lines=17> */
.L_x_46071:
        /* <DEDUP_REMOVED lines=13> */
.L_x_46073:
[----:B------:R-:W-:Y:S05]  /*26450*/  BSYNC.RECONVERGENT B4 ;  /* 0x0000000000047941 */ /* 0x000fea0003800200 */
.L_x_46072:
        /* <DEDUP_REMOVED lines=43> */
.L_x_46070:
[----:B------:R-:W-:Y:S05]  /*26710*/  BSYNC.RECONVERGENT B3 ;  /* 0x0000000000037941 */ /* 0x000fea0003800200 */
.L_x_46069:
        /* <DEDUP_REMOVED lines=9> */
.L_x_46068:
[----:B------:R-:W-:Y:S05]  /*267b0*/  BSYNC.RECONVERGENT B2 ;  /* 0x0000000000027941 */ /* 0x000fea0003800200 */
.L_x_46067:
        /* <DEDUP_REMOVED lines=17> */
.L_x_46078:
        /* <DEDUP_REMOVED lines=13> */
.L_x_46080:
[----:B------:R-:W-:Y:S05]  /*269a0*/  BSYNC.RECONVERGENT B4 ;  /* 0x0000000000047941 */ /* 0x000fea0003800200 */
.L_x_46079:
        /* <DEDUP_REMOVED lines=43> */
.L_x_46077:
[----:B------:R-:W-:Y:S05]  /*26c60*/  BSYNC.RECONVERGENT B3 ;  /* 0x0000000000037941 */ /* 0x000fea0003800200 */
.L_x_46076:
        /* <DEDUP_REMOVED lines=9> */
.L_x_46075:
[----:B------:R-:W-:Y:S05]  /*26d00*/  BSYNC.RECONVERGENT B2 ;  /* 0x0000000000027941 */ /* 0x000fea0003800200 */
.L_x_46074:
        /* <DEDUP_REMOVED lines=17> */
.L_x_46085:
        /* <DEDUP_REMOVED lines=13> */
.L_x_46087:
[----:B------:R-:W-:Y:S05]  /*26ef0*/  BSYNC.RECONVERGENT B4 ;  /* 0x0000000000047941 */ /* 0x000fea0003800200 */
.L_x_46086:
        /* <DEDUP_REMOVED lines=43> */
.L_x_46084:
[----:B------:R-:W-:Y:S05]  /*271b0*/  BSYNC.RECONVERGENT B3 ;  /* 0x0000000000037941 */ /* 0x000fea0003800200 */
.L_x_46083:
        /* <DEDUP_REMOVED lines=9> */
.L_x_46082:
[----:B------:R-:W-:Y:S05]  /*27250*/  BSYNC.RECONVERGENT B2 ;  /* 0x0000000000027941 */ /* 0x000fea0003800200 */
.L_x_46081:
        /* <DEDUP_REMOVED lines=17> */
.L_x_46092:
        /* <DEDUP_REMOVED lines=13> */
.L_x_46094:
[----:B------:R-:W-:Y:S05]  /*27440*/  BSYNC.RECONVERGENT B4 ;  /* 0x0000000000047941 */ /* 0x000fea0003800200 */
.L_x_46093:
        /* <DEDUP_REMOVED lines=43> */
.L_x_46091:
[----:B------:R-:W-:Y:S05]  /*27700*/  BSYNC.RECONVERGENT B3 ;  /* 0x0000000000037941 */ /* 0x000fea0003800200 */
.L_x_46090:
        /* <DEDUP_REMOVED lines=9> */
.L_x_46089:
[----:B------:R-:W-:Y:S05]  /*277a0*/  BSYNC.RECONVERGENT B2 ;  /* 0x0000000000027941 */ /* 0x000fea0003800200 */
.L_x_46088:
        /* <DEDUP_REMOVED lines=16> */
.L_x_46097:
        /* <DEDUP_REMOVED lines=13> */
.L_x_46099:
[----:B------:R-:W-:Y:S05]  /*27980*/  BSYNC.RECONVERGENT B3 ;  /* 0x0000000000037941 */ /* 0x000fea0003800200 */
.L_x_46098:
        /* <DEDUP_REMOVED lines=43> */
.L_x_46096:
[----:B------:R-:W-:Y:S05]  /*27c40*/  BSYNC.RECONVERGENT B2 ;  /* 0x0000000000027941 */ /* 0x000fea0003800200 */
.L_x_46095:
        /* <DEDUP_REMOVED lines=9> */
.L_x_46040:
[----:B------:R-:W-:Y:S05]  /*27ce0*/  BSYNC.RECONVERGENT B1 ;  /* 0x0000000000017941 */ /* 0x000fea0003800200 */
.L_x_45989:
[----:B------:R-:W-:Y:S01]  /*27cf0*/  VIADD R135, R132, 0xc0 ;  /* 0x000000c084877836 */ /* 0x000fe20000000000 */
[----:B------:R-:W-:Y:S03]  /*27d00*/  BSSY.RECONVERGENT B1, `(.L_x_46100) ;  /* 0x000001a000017945 */ /* 0x000fe60003800200 */
[----:B------:R-:W-:-:S05]  /*27d10*/  IMAD.WIDE.U32 R134, R135, 0x20, R158 ;  /* 0x0000002087867825 */ /* 0x000fca00078e009e */
[----:B-----5:R0:W-:Y:S04]  /*27d20*/  STG.E.128 desc[UR8][R134.64], R12 ;  /* 0x0000000c86007986 */ /* 0x0201e8000c101d08 */
        /* <DEDUP_REMOVED lines=12> */
[----:B------:R-:W-:Y:S02]  /*27df0*/  LOP3.LUT R137, R134, 0xff00, R135, 0xf8, !PT ;  /* 0x0000ff0086897812 */ /* 0x000fe400078ef887 */
[----:B------:R-:W0:Y:S02]  /*27e00*/  LDC.64 R134, c[0x0][0x3b0] ;  /* 0x0000ec00ff867b82 */ /* 0x000e240000000a00 */
[----:B------:R-:W-:Y:S01]  /*27e10*/  LOP3.LUT R155, R137, 0xff, R4, 0xf8, !PT ;  /* 0x000000ff899b7812 */ /* 0x000fe200078ef804 */
[----:B------:R-:W-:-:S03]  /*27e20*/  IMAD.WIDE.U32 R136, R136, 0x100, RZ ;  /* 0x0000010088887825 */ /* 0x000fc600078e00ff */
[----:B------:R-:W-:Y:S01]  /*27e30*/  LOP3.LUT R155, R139, R155, R157, 0xfe, !PT ;  /* 0x0000009b8b9b7212 */ /* 0x000fe200078efe9d */
[----:B------:R-:W-:Y:S01]  /*27e40*/  VIADD R139, R133, 0xc0 ;  /* 0x000000c0858b7836 */ /* 0x000fe20000000000 */
[----:B------:R-:W-:Y:S02]  /*27e50*/  LOP3.LUT R157, R136, R156, R138, 0xfe, !PT ;  /* 0x0000009c889d7212 */ /* 0x000fe400078efe8a */
[----:B------:R-:W-:Y:S02]  /*27e60*/  LOP3.LUT R137, R155, R137, RZ, 0xfc, !PT ;  /* 0x000000899b897212 */ /* 0x000fe400078efcff */
[----:B------:R-:W-:Y:S01]  /*27e70*/  LOP3.LUT R136, R157, 0xff, R140, 0xf8, !PT ;  /* 0x000000ff9d887812 */ /* 0x000fe200078ef88c */
[----:B0-----:R-:W-:-:S05]  /*27e80*/  IMAD.WIDE.U32 R134, R139, 0x8, R134 ;  /* 0x000000088b867825 */ /* 0x001fca00078e0086 */
[----:B------:R1:W-:Y:S02]  /*27e90*/  STG.E.64 desc[UR8][R134.64], R136 ;  /* 0x0000008886007986 */ /* 0x0003e4000c101b08 */
.L_x_46101:
[----:B------:R-:W-:Y:S05]  /*27ea0*/  BSYNC.RECONVERGENT B1 ;  /* 0x0000000000017941 */ /* 0x000fea0003800200 */
.L_x_46100:
[----:B------:R-:W-:Y:S01]  /*27eb0*/  BSSY.RECONVERGENT B1, `(.L_x_46102) ;  /* 0x0000006000017945 */ /* 0x000fe20003800200 */
[----:B------:R-:W-:-:S03]  /*27ec0*/  IADD3 R156, PT, PT, R133, 0xe0, RZ ;  /* 0x000000e0859c7810 */ /* 0x000fc60007ffe0ff */
[----:B------:R-:W-:Y:S05]  /*27ed0*/  @!P1 BRA `(.L_x_46103) ;  /* 0x00000000000c9947 */ /* 0x000fea0003800000 */
[----:B------:R-:W2:Y:S02]  /*27ee0*/  LDC.64 R64, c[0x0][0x390] ;  /* 0x0000e400ff407b82 */ /* 0x000ea40000000a00 */
[----:B--2---:R-:W-:-:S06]  /*27ef0*/  IMAD.WIDE.U32 R64, R156, 0x10, R64 ;  /* 0x000000109c407825 */ /* 0x004fcc00078e0040 */
[----:B------:R-:W5:Y:S02]  /*27f00*/  LDG.E.128 R64, desc[UR8][R64.64] ;  /* 0x0000000840407981 */ /* 0x000f64000c1e1d00 */
.L_x_46103:
[----:B------:R-:W-:Y:S05]  /*27f10*/  BSYNC.RECONVERGENT B1 ;  /* 0x0000000000017941 */ /* 0x000fea0003800200 */
.L_x_46102:
[----:B------:R-:W-:Y:S01]  /*27f20*/  BSSY.RECONVERGENT B1, `(.L_x_46104) ;  /* 0x0000579000017945 */ /* 0x000fe20003800200 */
[----:B------:R-:W-:-:S03]  /*27f30*/  VIADD R157, R132, 0xe0 ;  /* 0x000000e0849d7836 */ /* 0x000fc60000000000 */
[----:B------:R-:W-:Y:S05]  /*27f40*/  @!P0 BRA `(.L_x_46105) ;  /* 0x0000002c00308947 */ /* 0x000fea0003800000 */
[----:B------:R-:W2:Y:S02]  /*27f50*/  LDC.64 R132, c[0x0][0x3a0] ;  /* 0x0000e800ff847b82 */ /* 0x000ea40000000a00 */
[----:B--2---:R-:W-:-:S05]  /*27f60*/  IMAD.WIDE.U32 R132, R157, 0x20, R132 ;  /* 0x000000209d847825 */ /* 0x004fca00078e0084 */
[----:B-1----:R1:W5:Y:S04]  /*27f70*/  LDG.E.128 R136, desc[UR8][R132.64] ;  /* 0x0000000884887981 */ /* 0x002368000c1e1d00 */
[----:B0-----:R-:W5:Y:S01]  /*27f80*/  LDG.E.128 R132, desc[UR8][R132.64+0x10] ;  /* 0x0000100884847981 */ /* 0x001f62000c1e1d00 */
        /* <DEDUP_REMOVED lines=21> */
.L_x_46110:
        /* <DEDUP_REMOVED lines=13> */
.L_x_46112:
[----:B------:R-:W-:Y:S05]  /*281b0*/  BSYNC.RECONVERGENT B4 ;  /* 0x0000000000047941 */ /* 0x000fea0003800200 */
.L_x_46111:
        /* <DEDUP_REMOVED lines=40> */
[----:B------:R-:W-:-:S05]  /*28440*/  IMAD.WIDE.U32 R162, R163, -0x326172a9, RZ ;  /* 0xcd9e8d57a3a27825 */ /* 0x000fca00078e00ff */
[----:B------:R-:W-:Y:S02]  /*28450*/  LOP3.LUT R144, R144, UR31, R163, 0x96, !PT ;  /* 0x0000001f90907c12 */ /* 0x000fe4000f8e96a3 */
[----:B------:R-:W-:-:S07]  /*28460*/  MOV R142, R162 ;  /* 0x000000a2008e7202 */ /* 0x000fce0000000f00 */
.L_x_46109:
[----:B------:R-:W-:Y:S05]  /*28470*/  BSYNC.RECONVERGENT B3 ;  /* 0x0000000000037941 */ /* 0x000fea0003800200 */
.L_x_46108:
        /* <DEDUP_REMOVED lines=10> */
.L_x_46107:
[----:B------:R-:W-:Y:S05]  /*28520*/  BSYNC.RECONVERGENT B2 ;  /* 0x0000000000027941 */ /* 0x000fea0003800200 */
.L_x_46106:
        /* <DEDUP_REMOVED lines=20> */
.L_x_46117:
        /* <DEDUP_REMOVED lines=13> */
.L_x_46119:
[----:B------:R-:W-:Y:S05]  /*28740*/  BSYNC.RECONVERGENT B4 ;  /* 0x0000000000047941 */ /* 0x000fea0003800200 */
.L_x_46118:
        /* <DEDUP_REMOVED lines=43> */
.L_x_46116:
[----:B------:R-:W-:Y:S05]  /*28a00*/  BSYNC.RECONVERGENT B3 ;  /* 0x0000000000037941 */ /* 0x000fea0003800200 */
.L_x_46115:
        /* <DEDUP_REMOVED lines=10> */
.L_x_46114:
[----:B------:R-:W-:Y:S05]  /*28ab0*/  BSYNC.RECONVERGENT B2 ;  /* 0x0000000000027941 */ /* 0x000fea0003800200 */
.L_x_46113:
        /* <DEDUP_REMOVED lines=20> */
.L_x_46124:
        /* <DEDUP_REMOVED lines=13> */
.L_x_46126:
[----:B------:R-:W-:Y:S05]  /*28cd0*/  BSYNC.RECONVERGENT B4 ;  /* 0x0000000000047941 */ /* 0x000fea0003800200 */
.L_x_46125:
        /* <DEDUP_REMOVED lines=43> */
.L_x_46123:
[----:B------:R-:W-:Y:S05]  /*28f90*/  BSYNC.RECONVERGENT B3 ;  /* 0x0000000000037941 */ /* 0x000fea0003800200 */
.L_x_46122:
        /* <DEDUP_REMOVED lines=10> */
.L_x_46121:
[----:B------:R-:W-:Y:S05]  /*29040*/  BSYNC.RECONVERGENT B2 ;  /* 0x0000000000027941 */ /* 0x000fea0003800200 */
.L_x_46120:
        /* <DEDUP_REMOVED lines=20> */
.L_x_46131:
        /* <DEDUP_REMOVED lines=13> */
.L_x_46133:
[----:B------:R-:W-:Y:S05]  /*29260*/  BSYNC.RECONVERGENT B4 ;  /* 0x0000000000047941 */ /* 0x000fea0003800200 */
.L_x_46132:
        /* <DEDUP_REMOVED lines=43> */
.L_x_46130:
[----:B------:R-:W-:Y:S05]  /*29520*/  BSYNC.RECONVERGENT B3 ;  /* 0x0000000000037941 */ /* 0x000fea0003800200 */
.L_x_46129:
        /* <DEDUP_REMOVED lines=10> */
.L_x_46128:
[----:B------:R-:W-:Y:S05]  /*295d0*/  BSYNC.RECONVERGENT B2 ;  /* 0x0000000000027941 */ /* 0x000fea0003800200 */
.L_x_46127:
        /* <DEDUP_REMOVED lines=20> */
.L_x_46138:
        /* <DEDUP_REMOVED lines=13> */
.L_x_46140:
[----:B------:R-:W-:Y:S05]  /*297f0*/  BSYNC.RECONVERGENT B4 ;  /* 0x0000000000047941 */ /* 0x000fea0003800200 */
.L_x_46139:
        /* <DEDUP_REMOVED lines=43> */
.L_x_46137:
[----:B------:R-:W-:Y:S05]  /*29ab0*/  BSYNC.RECONVERGENT B3 ;  /* 0x0000000000037941 */ /* 0x000fea0003800200 */
.L_x_46136:
        /* <DEDUP_REMOVED lines=10> */
.L_x_46135:
[----:B------:R-:W-:Y:S05]  /*29b60*/  BSYNC.RECONVERGENT B2 ;  /* 0x0000000000027941 */ /* 0x000fea0003800200 */
.L_x_46134:
        /* <DEDUP_REMOVED lines=20> */
.L_x_46145:
        /* <DEDUP_REMOVED lines=13> */
.L_x_46147:
[----:B------:R-:W-:Y:S05]  /*29d80*/  BSYNC.RECONVERGENT B4 ;  /* 0x0000000000047941 */ /* 0x000fea0003800200 */
.L_x_46146:
        /* <DEDUP_REMOVED lines=43> */
.L_x_46144:
[----:B------:R-:W-:Y:S05]  /*2a040*/  BSYNC.RECONVERGENT B3 ;  /* 0x0000000000037941 */ /* 0x000fea0003800200 */
.L_x_46143:
        /* <DEDUP_REMOVED lines=10> */
.L_x_46142:
[----:B------:R-:W-:Y:S05]  /*2a0f0*/  BSYNC.RECONVERGENT B2 ;  /* 0x0000000000027941 */ /* 0x000fea0003800200 */
.L_x_46141:
        /* <DEDUP_REMOVED lines=20> */
.L_x_46152:
        /* <DEDUP_REMOVED lines=13> */
.L_x_46154:
[----:B------:R-:W-:Y:S05]  /*2a310*/  BSYNC.RECONVERGENT B4 ;  /* 0x0000000000047941 */ /* 0x000fea0003800200 */
.L_x_46153:
        /* <DEDUP_REMOVED lines=41> */
[----:B------:R-:W-:Y:S01]  /*2a5b0*/  IMAD.MOV.U32 R160, RZ, RZ, RZ ;  /* 0x000000ffffa07224 */ /* 0x000fe200078e00ff */
[----:B------:R-:W-:-:S07]  /*2a5c0*/  LOP3.LUT R144, R144, UR31, R161, 0x96, !PT ;  /* 0x0000001f90907c12 */ /* 0x000fce000f8e96a1 */
.L_x_46151:
[----:B------:R-:W-:Y:S05]  /*2a5d0*/  BSYNC.RECONVERGENT B3 ;  /* 0x0000000000037941 */ /* 0x000fea0003800200 */
.L_x_46150:
        /* <DEDUP_REMOVED lines=10> */
.L_x_46149:
[----:B------:R-:W-:Y:S05]  /*2a680*/  BSYNC.RECONVERGENT B2 ;  /* 0x0000000000027941 */ /* 0x000fea0003800200 */
.L_x_46148:
        /* <DEDUP_REMOVED lines=19> */
.L_x_46158:
        /* <DEDUP_REMOVED lines=13> */
.L_x_46160:
[----:B------:R-:W-:Y:S05]  /*2a890*/  BSYNC.RECONVERGENT B3 ;  /* 0x0000000000037941 */ /* 0x000fea0003800200 */
.L_x_46159:
        /* <DEDUP_REMOVED lines=43> */
.L_x_46157:
[----:B------:R-:W-:Y:S05]  /*2ab50*/  BSYNC.RECONVERGENT B2 ;  /* 0x0000000000027941 */ /* 0x000fea0003800200 */
.L_x_46156:
[----:B------:R-:W-:Y:S01]  /*2ab60*/  I2FP.F32.U32 R0, R0 ;  /* 0x0000000000007245 */ /* 0x000fe20000201000 */
[----:B------:R-:W-:-:S04]  /*2ab70*/  IMAD.MOV.U32 R153, RZ, RZ, 0x2f800000 ;  /* 0x2f800000ff997424 */ /* 0x000fc800078e00ff */
[----:B------:R-:W-:Y:S01]  /*2ab80*/  FFMA.FTZ R0, R0, R153, 1.1641532182693481445e-10 ;  /* 0x2f00000000007423 */ /* 0x000fe20000010099 */
[----:B-----5:R-:W-:-:S04]  /*2ab90*/  HADD2.F32 R153, -RZ, R67.H1_H1 ;  /* 0x30000043ff997230 */ /* 0x020fc80000004100 */
[----:B------:R-:W-:Y:S01]  /*2aba0*/  FSETP.GTU.FTZ.AND P0, PT, R0, UR10, PT ;  /* 0x0000000a00007c0b */ /* 0x000fe2000bf1c000 */
[----:B------:R-:W-:-:S04]  /*2abb0*/  FMUL.FTZ R153, R153, UR13 ;  /* 0x0000000d99997c20 */ /* 0x000fc80008410000 */
[----:B------:R-:W-:-:S05]  /*2abc0*/  FMUL.FTZ R0, R153, UR12 ;  /* 0x0000000c99007c20 */ /* 0x000fca0008410000 */
[----:B------:R-:W-:-:S05]  /*2abd0*/  FSEL R0, R0, RZ, !P0 ;  /* 0x000000ff00007208 */ /* 0x000fca0004000000 */
[----:B------:R-:W-:Y:S01]  /*2abe0*/  FADD.FTZ R135, R135, R0 ;  /* 0x0000000087877221 */ /* 0x000fe20000010000 */
[----:B------:R-:W-:Y:S01]  /*2abf0*/  SEL R0, RZ, 0x1, P0 ;  /* 0x00000001ff007807 */ /* 0x000fe20000000000 */
[----:B------:R-:W-:Y:S06]  /*2ac00*/  BRA `(.L_x_46155) ;  /* 0x0000002800a87947 */ /* 0x000fec0003800000 */
.L_x_46105:
        /* <DEDUP_REMOVED lines=21> */
.L_x_46165:
        /* <DEDUP_REMOVED lines=13> */
.L_x_46167:
[----:B------:R-:W-:Y:S05]  /*2ae30*/  BSYNC.RECONVERGENT B4 ;  /* 0x0000000000047941 */ /* 0x000fea0003800200 */
.L_x_46166:
        /* <DEDUP_REMOVED lines=43> */
.L_x_46164:
[----:B------:R-:W-:Y:S05]  /*2b0f0*/  BSYNC.RECONVERGENT B3 ;  /* 0x0000000000037941 */ /* 0x000fea0003800200 */
.L_x_46163:
[----:B------:R-:W-:Y:S01]  /*2b100*/  I2FP.F32.U32 R133, R133 ;  /* 0x0000008500857245 */ /* 0x000fe20000201000 */
[----:B0-----:R-:W-:-:S04]  /*2b110*/  IMAD.MOV.U32 R134, RZ, RZ, 0x2f800000 ;  /* 0x2f800000ff867424 */ /* 0x001fc800078e00ff */
[----:B------:R-:W-:Y:S01]  /*2b120*/  FFMA.FTZ R133, R133, R134, 1.1641532182693481445e-10 ;  /* 0x2f00000085857423 */ /* 0x000fe20000010086 */
[----:B-----5:R-:W-:-:S04]  /*2b130*/  HADD2.F32 R134, -RZ, R64.H0_H0 ;  /* 0x20000040ff867230 */ /* 0x020fc80000004100 */
[----:B------:R-:W-:Y:S01]  /*2b140*/  FSETP.GTU.FTZ.AND P0, PT, R133, UR10, PT ;  /* 0x0000000a85007c0b */ /* 0x000fe2000bf1c000 */
[----:B------:R-:W-:-:S03]  /*2b150*/  FMUL.FTZ R134, R134, UR13 ;  /* 0x0000000d86867c20 */ /* 0x000fc60008410000 */
[----:B------:R-:W-:Y:S01]  /*2b160*/  SEL R140, RZ, 0x1, P0 ;  /* 0x00000001ff8c7807 */ /* 0x000fe20000000000 */
[----:B------:R-:W-:-:S05]  /*2b170*/  FMUL.FTZ R134, R134, UR12 ;  /* 0x0000000c86867c20 */ /* 0x000fca0008410000 */
[----:B------:R-:W-:-:S07]  /*2b180*/  FSEL R136, R134, RZ, !P0 ;  /* 0x000000ff86887208 */ /* 0x000fce0004000000 */
.L_x_46162:
[----:B------:R-:W-:Y:S05]  /*2b190*/  BSYNC.RECONVERGENT B2 ;  /* 0x0000000000027941 */ /* 0x000fea0003800200 */
.L_x_46161:
        /* <DEDUP_REMOVED lines=17> */
.L_x_46172:
        /* <DEDUP_REMOVED lines=13> */
.L_x_46174:
[----:B------:R-:W-:Y:S05]  /*2b380*/  BSYNC.RECONVERGENT B4 ;  /* 0x0000000000047941 */ /* 0x000fea0003800200 */
.L_x_46173:
        /* <DEDUP_REMOVED lines=43> */
.L_x_46171:
[----:B------:R-:W-:Y:S05]  /*2b640*/  BSYNC.RECONVERGENT B3 ;  /* 0x0000000000037941 */ /* 0x000fea0003800200 */
.L_x_46170:
        /* <DEDUP_REMOVED lines=9> */
.L_x_46169:
[----:B------:R-:W-:Y:S05]  /*2b6e0*/  BSYNC.RECONVERGENT B2 ;  /* 0x0000000000027941 */ /* 0x000fea0003800200 */
.L_x_46168:
        /* <DEDUP_REMOVED lines=17> */
.L_x_46179:
        /* <DEDUP_REMOVED lines=13> */
.L_x_46181:
[----:B------:R-:W-:Y:S05]  /*2b8d0*/  BSYNC.RECONVERGENT B4 ;  /* 0x0000000000047941 */ /* 0x000fea0003800200 */
.L_x_46180:
        /* <DEDUP_REMOVED lines=43> */
.L_x_46178:
[----:B------:R-:W-:Y:S05]  /*2bb90*/  BSYNC.RECONVERGENT B3 ;  /* 0x0000000000037941 */ /* 0x000fea0003800200 */
.L_x_46177:
        /* <DEDUP_REMOVED lines=9> */
.L_x_46176:
[----:B------:R-:W-:Y:S05]  /*2bc30*/  BSYNC.RECONVERGENT B2 ;  /* 0x0000000000027941 */ /* 0x000fea0003800200 */
.L_x_46175:
        /* <DEDUP_REMOVED lines=17> */
.L_x_46186:
        /* <DEDUP_REMOVED lines=13> */
.L_x_46188:
[----:B------:R-:W-:Y:S05]  /*2be20*/  BSYNC.RECONVERGENT B4 ;  /* 0x0000000000047941 */ /* 0x000fea0003800200 */
.L_x_46187:
        /* <DEDUP_REMOVED lines=43> */
.L_x_46185:
[----:B------:R-:W-:Y:S05]  /*2c0e0*/  BSYNC.RECONVERGENT B3 ;  /* 0x0000000000037941 */ /* 0x000fea0003800200 */
.L_x_46184:
        /* <DEDUP_REMOVED lines=9> */
.L_x_46183:
[----:B------:R-:W-:Y:S05]  /*2c180*/  BSYNC.RECONVERGENT B2 ;  /* 0x0000000000027941 */ /* 0x000fea0003800200 */
.L_x_46182:
        /* <DEDUP_REMOVED lines=17> */
.L_x_46193:
        /* <DEDUP_REMOVED lines=13> */
.L_x_46195:
[----:B------:R-:W-:Y:S05]  /*2c370*/  BSYNC.RECONVERGENT B4 ;  /* 0x0000000000047941 */ /* 0x000fea0003800200 */
.L_x_46194:
        /* <DEDUP_REMOVED lines=43> */
.L_x_46192:
[----:B------:R-:W-:Y:S05]  /*2c630*/  BSYNC.RECONVERGENT B3 ;  /* 0x0000000000037941 */ /* 0x000fea0003800200 */
.L_x_46191:
        /* <DEDUP_REMOVED lines=9> */
.L_x_46190:
[----:B------:R-:W-:Y:S05]  /*2c6d0*/  BSYNC.RECONVERGENT B2 ;  /* 0x0000000000027941 */ /* 0x000fea0003800200 */
.L_x_46189:
        /* <DEDUP_REMOVED lines=17> */
.L_x_46200:
        /* <DEDUP_REMOVED lines=13> */
.L_x_46202:
[----:B------:R-:W-:Y:S05]  /*2c8c0*/  BSYNC.RECONVERGENT B4 ;  /* 0x0000000000047941 */ /* 0x000fea0003800200 */
.L_x_46201:
        /* <DEDUP_REMOVED lines=43> */
.L_x_46199:
[----:B------:R-:W-:Y:S05]  /*2cb80*/  BSYNC.RECONVERGENT B3 ;  /* 0x0000000000037941 */ /* 0x000fea0003800200 */
.L_x_46198:
        /* <DEDUP_REMOVED lines=9> */
.L_x_46197:
[----:B------:R-:W-:Y:S05]  /*2cc20*/  BSYNC.RECONVERGENT B2 ;  /* 0x0000000000027941 */ /* 0x000fea0003800200 */
.L_x_46196:
        /* <DEDUP_REMOVED lines=17> */
.L_x_46207:
        /* <DEDUP_REMOVED lines=13> */
.L_x_46209:
[----:B------:R-:W-:Y:S05]  /*2ce10*/  BSYNC.RECONVERGENT B4 ;  /* 0x0000000000047941 */ /* 0x000fea0003800200 */
.L_x_46208:
        /* <DEDUP_REMOVED lines=43> */
.L_x_46206:
[----:B------:R-:W-:Y:S05]  /*2d0d0*/  BSYNC.RECONVERGENT B3 ;  /* 0x0000000000037941 */ /* 0x000fea0003800200 */
.L_x_46205:
        /* <DEDUP_REMOVED lines=9> */
.L_x_46204:
[----:B------:R-:W-:Y:S05]  /*2d170*/  BSYNC.RECONVERGENT B2 ;  /* 0x0000000000027941 */ /* 0x000fea0003800200 */
.L_x_46203:
        /* <DEDUP_REMOVED lines=16> */
.L_x_46212:
        /* <DEDUP_REMOVED lines=13> */
.L_x_46214:
[----:B------:R-:W-:Y:S05]  /*2d350*/  BSYNC.RECONVERGENT B3 ;  /* 0x0000000000037941 */ /* 0x000fea0003800200 */
.L_x_46213:
        /* <DEDUP_REMOVED lines=43> */
.L_x_46211:
[----:B------:R-:W-:Y:S05]  /*2d610*/  BSYNC.RECONVERGENT B2 ;  /* 0x0000000000027941 */ /* 0x000fea0003800200 */
.L_x_46210:
        /* <DEDUP_REMOVED lines=9> */
.L_x_46155:
[----:B------:R-:W-:Y:S05]  /*2d6b0*/  BSYNC.RECONVERGENT B1 ;  /* 0x0000000000017941 */ /* 0x000fea0003800200 */
.L_x_46104:
[----:B------:R-:W-:Y:S01]  /*2d6c0*/  FADD.FTZ R160, RZ, R60 ;  /* 0x0000003cffa07221 */ /* 0x000fe20000010000 */
[----:B------:R-:W-:Y:S01]  /*2d6d0*/  IMAD.WIDE.U32 R158, R157, 0x20, R158 ;  /* 0x000000209d9e7825 */ /* 0x000fe200078e009e */
[----:B------:R-:W-:Y:S01]  /*2d6e0*/  LOP3.LUT P0, RZ, R150, 0x1f, RZ, 0xc0, !PT ;  /* 0x0000001f96ff7812 */ /* 0x000fe2000780c0ff */
[----:B------:R-:W-:Y:S02]  /*2d6f0*/  BSSY.RECONVERGENT B1, `(.L_x_46215) ;  /* 0x0000055000017945 */ /* 0x000fe40003800200 */
[----:B------:R-:W-:Y:S01]  /*2d700*/  FADD.FTZ R153, R160, R61 ;  /* 0x0000003da0997221 */ /* 0x000fe20000010000 */
[----:B-----5:R-:W-:Y:S03]  /*2d710*/  STG.E.128 desc[UR8][R158.64], R136 ;  /* 0x000000889e007986 */ /* 0x020fe6000c101d08 */
        /* <DEDUP_REMOVED lines=82> */
.L_x_46216:
[----:B------:R-:W-:Y:S05]  /*2dc40*/  BSYNC.RECONVERGENT B1 ;  /* 0x0000000000017941 */ /* 0x000fea0003800200 */
.L_x_46215:
[----:B------:R-:W-:Y:S01]  /*2dc50*/  UMOV UR33, 0xffffffff ;  /* 0xffffffff00217882 */ /* 0x000fe20000000000 */
        /* <DEDUP_REMOVED lines=152> */
.L_x_46232:
[----:B-1----:R-:W-:Y:S01]  /*2e5e0*/  FADD.FTZ R150, R164, R150 ;  /* 0x00000096a4967221 */ /* 0x002fe20000010000 */
[----:B------:R-:W-:Y:S01]  /*2e5f0*/  ISETP.NE.AND P1, PT, RZ, UR11, PT ;  /* 0x0000000bff007c0c */ /* 0x000fe2000bf25270 */
[----:B------:R-:W1:Y:S01]  /*2e600*/  @!P0 LDC.64 R158, c[0x0][0x3c0] ;  /* 0x0000f000ff9e8b82 */ /* 0x000e620000000a00 */
[----:B------:R-:W-:Y:S01]  /*2e610*/  BSSY.RECONVERGENT B1, `(.L_x_46218) ;  /* 0x000018b000017945 */ /* 0x000fe20003800200 */
[----:B------:R-:W-:Y:S01]  /*2e620*/  FFMA.FTZ R153, R150, R153, UR14 ;  /* 0x0000000e96997e23 */ /* 0x000fe20008010099 */
[----:B------:R-:W-:-:S05]  /*2e630*/  FMUL.FTZ R150, R161, R161 ;  /* 0x000000a1a1967220 */ /* 0x000fca0000410000 */
[----:B------:R-:W-:Y:S01]  /*2e640*/  FSEL R150, R150, RZ, P1 ;  /* 0x000000ff96967208 */ /* 0x000fe20000800000 */
[----:B------:R-:W2:Y:S04]  /*2e650*/  @!P0 LDC.64 R156, c[0x0][0x3c8] ;  /* 0x0000f200ff9c8b82 */ /* 0x000ea80000000a00 */
        /* <DEDUP_REMOVED lines=9> */
[----:B------:R-:W-:Y:S01]  /*2e6f0*/  HADD2.F32 R158, -RZ, R97.H1_H1 ;  /* 0x30000061ff9e7230 */ /* 0x000fe20000004100 */
[----:B------:R-:W1:Y:S01]  /*2e700*/  LDC.64 R162, c[0x0][0x428] ;  /* 0x00010a00ffa27b82 */ /* 0x000e620000000a00 */
[----:B------:R-:W-:Y:S02]  /*2e710*/  HADD2.F32 R157, -RZ, R128.H0_H0 ;  /* 0x20000080ff9d7230 */ /* 0x000fe40000004100 */
[C---:B------:R-:W-:Y:S01]  /*2e720*/  FADD.FTZ R156, -R150.reuse, R63 ;  /* 0x0000003f969c7221 */ /* 0x040fe20000010100 */
[C---:B------:R-:W-:Y:S01]  /*2e730*/  FADD.FTZ R60, -R150.reuse, R60 ;  /* 0x0000003c963c7221 */ /* 0x040fe20000010100 */
[----:B------:R-:W-:Y:S02]  /*2e740*/  HADD2.F32 R159, -RZ, R96.H0_H0 ;  /* 0x20000060ff9f7230 */ /* 0x000fe40000004100 */
[----:B------:R-:W-:Y:S01]  /*2e750*/  FADD.FTZ R62, -R150, R62 ;  /* 0x0000003e963e7221 */ /* 0x000fe20000010100 */
[----:B------:R-:W-:Y:S01]  /*2e760*/  FMUL.FTZ R63, R153, R156 ;  /* 0x0000009c993f7220 */ /* 0x000fe20000410000 */
[----:B------:R-:W-:-:S02]  /*2e770*/  HADD2.F32 R156, -RZ, R129.H1_H1 ;  /* 0x30000081ff9c7230 */ /* 0x000fc40000004100 */
[----:B------:R-:W-:Y:S01]  /*2e780*/  FMUL.FTZ R60, R153, R60 ;  /* 0x0000003c993c7220 */ /* 0x000fe20000410000 */
[----:B------:R-:W-:Y:S02]  /*2e790*/  VIADD R151, R151, 0xffffffff ;  /* 0xffffffff97977836 */ /* 0x000fe40000000000 */
[----:B------:R-:W-:Y:S01]  /*2e7a0*/  FMUL.FTZ R62, R153, R62 ;  /* 0x0000003e993e7220 */ /* 0x000fe20000410000 */
        /* <DEDUP_REMOVED lines=8> */
[----:B------:R-:W-:Y:S01]  /*2e830*/  FMUL.FTZ R56, R153, R56 ;  /* 0x0000003899387220 */ /* 0x000fe20000410000 */
[----:B------:R-:W-:Y:S02]  /*2e840*/  HADD2.F32 R159, -RZ, R97.H0_H0 ;  /* 0x20000061ff9f7230 */ /* 0x000fe40000004100 */
[C---:B------:R-:W-:Y:S01]  /*2e850*/  FADD.FTZ R58, -R150.reuse, R58 ;  /* 0x0000003a963a7221 */ /* 0x040fe20000010100 */
[----:B------:R-:W-:Y:S02]  /*2e860*/  IMAD R151, R151, R152, RZ ;  /* 0x0000009897977224 */ /* 0x000fe400078e02ff */
[----:B------:R-:W-:Y:S01]  /*2e870*/  FFMA.FTZ R57, R57, R156, R158 ;  /* 0x0000009c39397223 */ /* 0x000fe2000001009e */
[----:B------:R-:W-:Y:S01]  /*2e880*/  FADD.FTZ R156, -R150, R59 ;  /* 0x0000003b969c7221 */ /* 0x000fe20000010100 */
[----:B------:R-:W-:Y:S01]  /*2e890*/  FFMA.FTZ R62, R62, R157, R159 ;  /* 0x0000009d3e3e7223 */ /* 0x000fe2000001009f */
[----:B------:R-:W-:Y:S01]  /*2e8a0*/  HADD2.F32 R158, -RZ, R99.H1_H1 ;  /* 0x30000063ff9e7230 */ /* 0x000fe20000004100 */
[----:B------:R-:W-:Y:S01]  /*2e8b0*/  SHF.R.S32.HI R152, RZ, 0x1f, R151 ;  /* 0x0000001fff987819 */ /* 0x000fe20000011497 */
[----:B------:R-:W-:Y:S01]  /*2e8c0*/  FMUL.FTZ R59, R153, R156 ;  /* 0x0000009c993b7220 */ /* 0x000fe20000410000 */
[----:B------:R-:W-:-:S02]  /*2e8d0*/  HADD2.F32 R156, -RZ, R131.H1_H1 ;  /* 0x30000083ff9c7230 */ /* 0x000fc40000004100 */
[----:B------:R-:W-:Y:S01]  /*2e8e0*/  FMUL.FTZ R58, R153, R58 ;  /* 0x0000003a993a7220 */ /* 0x000fe20000410000 */
[----:B------:R-:W-:Y:S01]  /*2e8f0*/  HADD2.F32 R157, -RZ, R130.H0_H0 ;  /* 0x20000082ff9d7230 */ /* 0x000fe20000004100 */
[----:B------:R-:W-:Y:S01]  /*2e900*/  LEA.HI R152, R152, R151, RZ, 0x3 ;  /* 0x0000009798987211 */ /* 0x000fe200078f18ff */
[----:B------:R-:W-:Y:S02]  /*2e910*/  HADD2.F32 R159, -RZ, R98.H0_H0 ;  /* 0x20000062ff9f7230 */ /* 0x000fe40000004100 */
[----:B------:R-:W-:Y:S01]  /*2e920*/  FFMA.FTZ R59, R59, R156, R158 ;  /* 0x0000009c3b3b7223 */ /* 0x000fe2000001009e */
[----:B------:R-:W-:Y:S01]  /*2e930*/  FADD.FTZ R156, -R150, R61 ;  /* 0x0000003d969c7221 */ /* 0x000fe20000010100 */
[----:B------:R-:W-:Y:S01]  /*2e940*/  HADD2.F32 R61, -RZ, R128.H1_H1 ;  /* 0x30000080ff3d7230 */ /* 0x000fe20000004100 */
[----:B------:R-:W-:Y:S01]  /*2e950*/  LEA.HI.SX32 R149, R152, R149, 0x1d ;  /* 0x0000009598957211 */ /* 0x000fe200078feaff */
[----:B------:R-:W-:Y:S01]  /*2e960*/  FFMA.FTZ R56, R56, R157, R159 ;  /* 0x0000009d38387223 */ /* 0x000fe2000001009f */
[----:B------:R-:W-:-:S02]  /*2e970*/  HADD2.F32 R157, -RZ, R131.H0_H0 ;  /* 0x20000083ff9d7230 */ /* 0x000fc40000004100 */
[C---:B------:R-:W-:Y:S01]  /*2e980*/  FMUL.FTZ R156, R153.reuse, R156 ;  /* 0x0000009c999c7220 */ /* 0x040fe20000410000 */
[----:B------:R-:W-:Y:S02]  /*2e990*/  HADD2.F32 R159, -RZ, R99.H0_H0 ;  /* 0x20000063ff9f7230 */ /* 0x000fe40000004100 */
[C---:B------:R-:W-:Y:S01]  /*2e9a0*/  FADD.FTZ R54, -R150.reuse, R54 ;  /* 0x0000003696367221 */ /* 0x040fe20000010100 */
[----:B------:R-:W-:Y:S02]  /*2e9b0*/  HADD2.F32 R151, -RZ, R96.H1_H1 ;  /* 0x30000060ff977230 */ /* 0x000fe40000004100 */
[C---:B------:R-:W-:Y:S01]  /*2e9c0*/  FADD.FTZ R44, -R150.reuse, R44 ;  /* 0x0000002c962c7221 */ /* 0x040fe20000010100 */
[----:B------:R-:W-:Y:S01]  /*2e9d0*/  FADD.FTZ R46, -R150, R46 ;  /* 0x0000002e962e7221 */ /* 0x000fe20000010100 */
[----:B------:R-:W-:Y:S01]  /*2e9e0*/  FFMA.FTZ R58, R58, R157, R159 ;  /* 0x0000009d3a3a7223 */ /* 0x000fe2000001009f */
[C---:B------:R-:W-:Y:S01]  /*2e9f0*/  FMUL.FTZ R54, R153.reuse, R54 ;  /* 0x0000003699367220 */ /* 0x040fe20000410000 */
[----:B------:R-:W-:Y:S01]  /*2ea00*/  FFMA.FTZ R61, R156, R61, R151 ;  /* 0x0000003d9c3d7223 */ /* 0x000fe20000010097 */
[C---:B------:R-:W-:Y:S01]  /*2ea10*/  FMUL.FTZ R44, R153.reuse, R44 ;  /* 0x0000002c992c7220 */ /* 0x040fe20000410000 */
[----:B------:R-:W-:Y:S01]  /*2ea20*/  FMUL.FTZ R46, R153, R46 ;  /* 0x0000002e992e7220 */ /* 0x000fe20000410000 */
[----:B------:R-:W-:Y:S01]  /*2ea30*/  F2FP.F16.F32.PACK_AB R59, R59, R58 ;  /* 0x0000003a3b3b723e */ /* 0x000fe200000000ff */
[C---:B------:R-:W-:Y:S01]  /*2ea40*/  FADD.FTZ R36, -R150.reuse, R36 ;  /* 0x0000002496247221 */ /* 0x040fe20000010100 */
[----:B------:R-:W-:Y:S01]  /*2ea50*/  F2FP.F16.F32.PACK_AB R58, R57, R56 ;  /* 0x00000038393a723e */ /* 0x000fe200000000ff */
[----:B------:R-:W-:Y:S01]  /*2ea60*/  FADD.FTZ R38, -R150, R38 ;  /* 0x0000002696267221 */ /* 0x000fe20000010100 */
[----:B------:R-:W-:Y:S01]  /*2ea70*/  F2FP.F16.F32.PACK_AB R56, R61, R60 ;  /* 0x0000003c3d38723e */ /* 0x000fe200000000ff */
[----:B-1----:R-:W-:Y:S01]  /*2ea80*/  IMAD.WIDE.U32 R60, R149, 0x10, R162 ;  /* 0x00000010953c7825 */ /* 0x002fe200078e00a2 */
[----:B------:R-:W-:-:S03]  /*2ea90*/  F2FP.F16.F32.PACK_AB R57, R63, R62 ;  /* 0x0000003e3f39723e */ /* 0x000fc600000000ff */
[C---:B------:R-:W-:Y:S01]  /*2eaa0*/  FMUL.FTZ R36, R153.reuse, R36 ;  /* 0x0000002499247220 */ /* 0x040fe20000410000 */
[C---:B------:R-:W-:Y:S01]  /*2eab0*/  FMUL.FTZ R38, R153.reuse, R38 ;  /* 0x0000002699267220 */ /* 0x040fe20000410000 */
[C---:B------:R-:W-:Y:S01]  /*2eac0*/  FADD.FTZ R28, -R150.reuse, R28 ;  /* 0x0000001c961c7221 */ /* 0x040fe20000010100 */
[C---:B------:R-:W-:Y:S01]  /*2ead0*/  FADD.FTZ R30, -R150.reuse, R30 ;  /* 0x0000001e961e7221 */ /* 0x040fe20000010100 */
[----:B------:R1:W-:Y:S01]  /*2eae0*/  STG.E.128 desc[UR8][R60.64], R56 ;  /* 0x000000383c007986 */ /* 0x0003e2000c101d08 */
[C---:B------:R-:W-:Y:S01]  /*2eaf0*/  FADD.FTZ R26, -R150.reuse, R26 ;  /* 0x0000001a961a7221 */ /* 0x040fe20000010100 */
[C---:B------:R-:W-:Y:S01]  /*2eb00*/  FMUL.FTZ R28, R153.reuse, R28 ;  /* 0x0000001c991c7220 */ /* 0x040fe20000410000 */
[C---:B------:R-:W-:Y:S01]  /*2eb10*/  FMUL.FTZ R30, R153.reuse, R30 ;  /* 0x0000001e991e7220 */ /* 0x040fe20000410000 */
[C---:B------:R-:W-:Y:S01]  /*2eb20*/  FADD.FTZ R62, -R150.reuse, R53 ;  /* 0x00000035963e7221 */ /* 0x040fe20000010100 */
[C---:B------:R-:W-:Y:S01]  /*2eb30*/  FMUL.FTZ R26, R153.reuse, R26 ;  /* 0x0000001a991a7220 */ /* 0x040fe20000410000 */
[C---:B------:R-:W-:Y:S01]  /*2eb40*/  FADD.FTZ R22, -R150.reuse, R22 ;  /* 0x0000001696167221 */ /* 0x040fe20000010100 */
[----:B------:R-:W-:Y:S01]  /*2eb50*/  FADD.FTZ R16, -R150, R16 ;  /* 0x0000001096107221 */ /* 0x000fe20000010100 */
[----:B------:R-:W-:Y:S01]  /*2eb60*/  FMUL.FTZ R53, R153, R62 ;  /* 0x0000003e99357220 */ /* 0x000fe20000410000 */
[----:B------:R-:W-:-:S02]  /*2eb70*/  HADD2.F32 R62, -RZ, R76.H1_H1 ;  /* 0x3000004cff3e7230 */ /* 0x000fc40000004100 */
[C---:B------:R-:W-:Y:S01]  /*2eb80*/  FMUL.FTZ R22, R153.reuse, R22 ;  /* 0x0000001699167220 */ /* 0x040fe20000410000 */
[C---:B------:R-:W-:Y:S01]  /*2eb90*/  FMUL.FTZ R16, R153.reuse, R16 ;  /* 0x0000001099107220 */ /* 0x040fe20000410000 */
[C---:B------:R-:W-:Y:S01]  /*2eba0*/  FADD.FTZ R18, -R150.reuse, R18 ;  /* 0x0000001296127221 */ /* 0x040fe20000010100 */
[----:B------:R-:W-:Y:S02]  /*2ebb0*/  HADD2.F32 R152, -RZ, R124.H1_H1 ;  /* 0x3000007cff987230 */ /* 0x000fe40000004100 */
[C---:B------:R-:W-:Y:S01]  /*2ebc0*/  FADD.FTZ R52, -R150.reuse, R52 ;  /* 0x0000003496347221 */ /* 0x040fe20000010100 */
[----:B------:R-:W-:Y:S02]  /*2ebd0*/  HADD2.F32 R156, -RZ, R92.H1_H1 ;  /* 0x3000005cff9c7230 */ /* 0x000fe40000004100 */
[----:B------:R-:W-:Y:S01]  /*2ebe0*/  FMUL.FTZ R18, R153, R18 ;  /* 0x0000001299127220 */ /* 0x000fe20000410000 */
[----:B------:R-:W-:Y:S02]  /*2ebf0*/  HADD2.F32 R157, -RZ, R111.H1_H1 ;  /* 0x3000006fff9d7230 */ /* 0x000fe40000004100 */
[----:B-1----:R-:W-:Y:S01]  /*2ec00*/  FADD.FTZ R56, -R150, R55 ;  /* 0x0000003796387221 */ /* 0x002fe20000010100 */
[----:B------:R-:W-:-:S02]  /*2ec10*/  HADD2.F32 R57, -RZ, R125.H0_H0 ;  /* 0x2000007dff397230 */ /* 0x000fc40000004100 */
[----:B------:R-:W-:Y:S01]  /*2ec20*/  FADD.FTZ R58, -R150, R48 ;  /* 0x00000030963a7221 */ /* 0x000fe20000010100 */
[----:B------:R-:W-:Y:S02]  /*2ec30*/  HADD2.F32 R59, -RZ, R93.H0_H0 ;  /* 0x2000005dff3b7230 */ /* 0x000fe40000004100 */
        /* <DEDUP_REMOVED lines=8> */
[----:B------:R-:W-:Y:S01]  /*2ecc0*/  FADD.FTZ R12, -R150, R12 ;  /* 0x0000000c960c7221 */ /* 0x000fe20000010100 */
[----:B------:R-:W-:Y:S02]  /*2ecd0*/  HADD2.F32 R61, -RZ, R110.H0_H0 ;  /* 0x2000006eff3d7230 */ /* 0x000fe40000004100 */
[----:B------:R-:W-:Y:S01]  /*2ece0*/  FFMA.FTZ R48, R56, R55, R57 ;  /* 0x0000003738307223 */ /* 0x000fe20000010039 */
[----:B------:R-:W-:Y:S02]  /*2ecf0*/  HADD2.F32 R55, -RZ, R126.H0_H0 ;  /* 0x2000007eff377230 */ /* 0x000fe40000004100 */
[----:B------:R-:W-:Y:S01]  /*2ed00*/  FADD.FTZ R56, -R150, R49 ;  /* 0x0000003196387221 */ /* 0x000fe20000010100 */
[----:B------:R-:W-:-:S02]  /*2ed10*/  HADD2.F32 R57, -RZ, R94.H0_H0 ;  /* 0x2000005eff397230 */ /* 0x000fc40000004100 */
[C---:B------:R-:W-:Y:S01]  /*2ed20*/  FMUL.FTZ R52, R153.reuse, R52 ;  /* 0x0000003499347220 */ /* 0x040fe20000410000 */
[----:B------:R-:W-:Y:S02]  /*2ed30*/  HADD2.F32 R63, -RZ, R124.H0_H0 ;  /* 0x2000007cff3f7230 */ /* 0x000fe40000004100 */
[----:B------:R-:W-:Y:S01]  /*2ed40*/  FMUL.FTZ R56, R153, R56 ;  /* 0x0000003899387220 */ /* 0x000fe20000410000 */
[----:B------:R-:W-:Y:S02]  /*2ed50*/  HADD2.F32 R151, -RZ, R92.H0_H0 ;  /* 0x2000005cff977230 */ /* 0x000fe40000004100 */
[----:B------:R-:W-:Y:S01]  /*2ed60*/  FFMA.FTZ R49, R58, R55, R57 ;  /* 0x000000373a317223 */ /* 0x000fe20000010039 */
[----:B------:R-:W-:Y:S02]  /*2ed70*/  HADD2.F32 R55, -RZ, R126.H1_H1 ;  /* 0x3000007eff377230 */ /* 0x000fe40000004100 */
[----:B------:R-:W-:Y:S01]  /*2ed80*/  FADD.FTZ R58, -R150, R50 ;  /* 0x00000032963a7221 */ /* 0x000fe20000010100 */
[----:B------:R-:W-:-:S02]  /*2ed90*/  HADD2.F32 R57, -RZ, R94.H1_H1 ;  /* 0x3000005eff397230 */ /* 0x000fc40000004100 */
[----:B------:R-:W-:Y:S01]  /*2eda0*/  FADD.FTZ R14, -R150, R14 ;  /* 0x0000000e960e7221 */ /* 0x000fe20000010100 */
[C---:B------:R-:W-:Y:S01]  /*2edb0*/  FMUL.FTZ R12, R153.reuse, R12 ;  /* 0x0000000c990c7220 */ /* 0x040fe20000410000 */
[C---:B------:R-:W-:Y:S01]  /*2edc0*/  FMUL.FTZ R58, R153.reuse, R58 ;  /* 0x0000003a993a7220 */ /* 0x040fe20000410000 */
[----:B------:R-:W-:Y:S01]  /*2edd0*/  FFMA.FTZ R52, R52, R63, R151 ;  /* 0x0000003f34347223 */ /* 0x000fe20000010097 */
[----:B------:R-:W-:Y:S01]  /*2ede0*/  FFMA.FTZ R50, R56, R55, R57 ;  /* 0x0000003738327223 */ /* 0x000fe20000010039 */
[----:B------:R-:W-:Y:S02]  /*2edf0*/  HADD2.F32 R55, -RZ, R127.H0_H0 ;  /* 0x2000007fff377230 */ /* 0x000fe40000004100 */
[----:B------:R-:W-:Y:S01]  /*2ee00*/  FADD.FTZ R56, -R150, R51 ;  /* 0x0000003396387221 */ /* 0x000fe20000010100 */
[----:B------:R-:W-:Y:S02]  /*2ee10*/  HADD2.F32 R57, -RZ, R95.H0_H0 ;  /* 0x2000005fff397230 */ /* 0x000fe40000004100 */
[----:B------:R-:W-:Y:S01]  /*2ee20*/  FMUL.FTZ R14, R153, R14 ;  /* 0x0000000e990e7220 */ /* 0x000fe20000410000 */
[----:B------:R-:W-:-:S02]  /*2ee30*/  HADD2.F32 R63, -RZ, R105.H0_H0 ;  /* 0x20000069ff3f7230 */ /* 0x000fc40000004100 */
[----:B------:R-:W-:Y:S01]  /*2ee40*/  FADD.FTZ R8, -R150, R8 ;  /* 0x0000000896087221 */ /* 0x000fe20000010100 */
[----:B------:R-:W-:Y:S02]  /*2ee50*/  HADD2.F32 R151, -RZ, R105.H1_H1 ;  /* 0x30000069ff977230 */ /* 0x000fe40000004100 */
[----:B------:R-:W-:Y:S01]  /*2ee60*/  FFMA.FTZ R51, R58, R55, R57 ;  /* 0x000000373a337223 */ /* 0x000fe20000010039 */
[----:B------:R-:W-:Y:S02]  /*2ee70*/  HADD2.F32 R57, -RZ, R120.H0_H0 ;  /* 0x20000078ff397230 */ /* 0x000fe40000004100 */
[C---:B------:R-:W-:Y:S01]  /*2ee80*/  FMUL.FTZ R55, R153.reuse, R56 ;  /* 0x0000003899377220 */ /* 0x040fe20000410000 */
[----:B------:R-:W-:Y:S02]  /*2ee90*/  HADD2.F32 R58, -RZ, R127.H1_H1 ;  /* 0x3000007fff3a7230 */ /* 0x000fe40000004100 */
[----:B------:R-:W-:Y:S01]  /*2eea0*/  FADD.FTZ R56, -R150, R45 ;  /* 0x0000002d96387221 */ /* 0x000fe20000010100 */
[----:B------:R-:W-:Y:S01]  /*2eeb0*/  FMUL.FTZ R8, R153, R8 ;  /* 0x0000000899087220 */ /* 0x000fe20000410000 */
[----:B------:R-:W-:Y:S01]  /*2eec0*/  FFMA.FTZ R44, R44, R57, R59 ;  /* 0x000000392c2c7223 */ /* 0x000fe2000001003b */
[----:B------:R-:W-:-:S02]  /*2eed0*/  HADD2.F32 R57, -RZ, R121.H0_H0 ;  /* 0x20000079ff397230 */ /* 0x000fc40000004100 */
[----:B------:R-:W-:Y:S01]  /*2eee0*/  FFMA.FTZ R55, R55, R58, R60 ;  /* 0x0000003a37377223 */ /* 0x000fe2000001003c */
[----:B------:R-:W-:Y:S02]  /*2eef0*/  HADD2.F32 R59, -RZ, R89.H0_H0 ;  /* 0x20000059ff3b7230 */ /* 0x000fe40000004100 */
[----:B------:R-:W-:Y:S01]  /*2ef00*/  FMUL.FTZ R45, R153, R56 ;  /* 0x00000038992d7220 */ /* 0x000fe20000410000 */
[----:B------:R-:W-:Y:S02]  /*2ef10*/  HADD2.F32 R58, -RZ, R120.H1_H1 ;  /* 0x30000078ff3a7230 */ /* 0x000fe40000004100 */
[----:B------:R-:W-:Y:S01]  /*2ef20*/  FADD.FTZ R56, -R150, R47 ;  /* 0x0000002f96387221 */ /* 0x000fe20000010100 */
[----:B------:R-:W-:Y:S02]  /*2ef30*/  HADD2.F32 R60, -RZ, R88.H1_H1 ;  /* 0x30000058ff3c7230 */ /* 0x000fe40000004100 */
[----:B------:R-:W-:Y:S01]  /*2ef40*/  FFMA.FTZ R46, R46, R57, R59 ;  /* 0x000000392e2e7223 */ /* 0x000fe2000001003b */
[----:B------:R-:W-:-:S02]  /*2ef50*/  HADD2.F32 R47, -RZ, R121.H1_H1 ;  /* 0x30000079ff2f7230 */ /* 0x000fc40000004100 */
[----:B------:R-:W-:Y:S01]  /*2ef60*/  FMUL.FTZ R56, R153, R56 ;  /* 0x0000003899387220 */ /* 0x000fe20000410000 */
[----:B------:R-:W-:Y:S02]  /*2ef70*/  HADD2.F32 R57, -RZ, R89.H1_H1 ;  /* 0x30000059ff397230 */ /* 0x000fe40000004100 */
[----:B------:R-:W-:Y:S01]  /*2ef80*/  FFMA.FTZ R45, R45, R58, R60 ;  /* 0x0000003a2d2d7223 */ /* 0x000fe2000001003c */
[C---:B------:R-:W-:Y:S01]  /*2ef90*/  FADD.FTZ R58, -R150.reuse, R40 ;  /* 0x00000028963a7221 */ /* 0x040fe20000010100 */
[----:B------:R-:W-:Y:S02]  /*2efa0*/  HADD2.F32 R59, -RZ, R84.H0_H0 ;  /* 0x20000054ff3b7230 */ /* 0x000fe40000004100 */
[----:B------:R-:W-:Y:S01]  /*2efb0*/  FADD.FTZ R10, -R150, R10 ;  /* 0x0000000a960a7221 */ /* 0x000fe20000010100 */
[----:B------:R-:W-:Y:S01]  /*2efc0*/  FFMA.FTZ R40, R56, R47, R57 ;  /* 0x0000002f38287223 */ /* 0x000fe20000010039 */
[----:B------:R-:W-:Y:S02]  /*2efd0*/  HADD2.F32 R47, -RZ, R122.H0_H0 ;  /* 0x2000007aff2f7230 */ /* 0x000fe40000004100 */
[----:B------:R-:W-:Y:S01]  /*2efe0*/  FMUL.FTZ R58, R153, R58 ;  /* 0x0000003a993a7220 */ /* 0x000fe20000410000 */
[----:B------:R-:W-:-:S02]  /*2eff0*/  HADD2.F32 R57, -RZ, R90.H0_H0 ;  /* 0x2000005aff397230 */ /* 0x000fc40000004100 */
[----:B------:R-:W-:Y:S01]  /*2f000*/  FADD.FTZ R56, -R150, R41 ;  /* 0x0000002996387221 */ /* 0x000fe20000010100 */
[----:B------:R-:W-:Y:S02]  /*2f010*/  HADD2.F32 R60, -RZ, R91.H1_H1 ;  /* 0x3000005bff3c7230 */ /* 0x000fe40000004100 */
[C---:B------:R-:W-:Y:S01]  /*2f020*/  FMUL.FTZ R10, R153.reuse, R10 ;  /* 0x0000000a990a7220 */ /* 0x040fe20000410000 */
[----:B------:R-:W-:Y:S02]  /*2f030*/  HADD2.F32 R159, -RZ, R107.H0_H0 ;  /* 0x2000006bff9f7230 */ /* 0x000fe40000004100 */
[----:B------:R-:W-:Y:S01]  /*2f040*/  FFMA.FTZ R41, R58, R47, R57 ;  /* 0x0000002f3a297223 */ /* 0x000fe20000010039 */
[----:B------:R-:W-:Y:S02]  /*2f050*/  HADD2.F32 R47, -RZ, R122.H1_H1 ;  /* 0x3000007aff2f7230 */ /* 0x000fe40000004100 */
[----:B------:R-:W-:Y:S01]  /*2f060*/  FMUL.FTZ R56, R153, R56 ;  /* 0x0000003899387220 */ /* 0x000fe20000410000 */
[----:B------:R-:W-:-:S02]  /*2f070*/  HADD2.F32 R57, -RZ, R90.H1_H1 ;  /* 0x3000005aff397230 */ /* 0x000fc40000004100 */
[C---:B------:R-:W-:Y:S01]  /*2f080*/  FADD.FTZ R58, -R150.reuse, R42 ;  /* 0x0000002a963a7221 */ /* 0x040fe20000010100 */
[C---:B------:R-:W-:Y:S01]  /*2f090*/  FADD.FTZ R136, -R150.reuse, R136 ;  /* 0x0000008896887221 */ /* 0x040fe20000010100 */
[C---:B------:R-:W-:Y:S01]  /*2f0a0*/  FADD.FTZ R138, -R150.reuse, R138 ;  /* 0x0000008a968a7221 */ /* 0x040fe20000010100 */
[----:B------:R-:W-:Y:S01]  /*2f0b0*/  FADD.FTZ R134, -R150, R134 ;  /* 0x0000008696867221 */ /* 0x000fe20000010100 */
[----:B------:R-:W-:Y:S01]  /*2f0c0*/  FFMA.FTZ R42, R56, R47, R57 ;  /* 0x0000002f382a7223 */ /* 0x000fe20000010039 */
[----:B------:R-:W-:Y:S02]  /*2f0d0*/  HADD2.F32 R47, -RZ, R123.H0_H0 ;  /* 0x2000007bff2f7230 */ /* 0x000fe40000004100 */
[C---:B------:R-:W-:Y:S01]  /*2f0e0*/  FMUL.FTZ R58, R153.reuse, R58 ;  /* 0x0000003a993a7220 */ /* 0x040fe20000410000 */
[----:B------:R-:W-:Y:S02]  /*2f0f0*/  HADD2.F32 R57, -RZ, R91.H0_H0 ;  /* 0x2000005bff397230 */ /* 0x000fe40000004100 */
[----:B------:R-:W-:Y:S01]  /*2f100*/  FADD.FTZ R56, -R150, R43 ;  /* 0x0000002b96387221 */ /* 0x000fe20000010100 */
[----:B------:R-:W-:-:S02]  /*2f110*/  FMUL.FTZ R136, R153, R136 ;  /* 0x0000008899887220 */ /* 0x000fc40000410000 */
[----:B------:R-:W-:Y:S01]  /*2f120*/  FFMA.FTZ R43, R58, R47, R57 ;  /* 0x0000002f3a2b7223 */ /* 0x000fe20000010039 */
[----:B------:R-:W-:Y:S02]  /*2f130*/  HADD2.F32 R57, -RZ, R116.H0_H0 ;  /* 0x20000074ff397230 */ /* 0x000fe40000004100 */
[----:B------:R-:W-:Y:S01]  /*2f140*/  FMUL.FTZ R47, R153, R56 ;  /* 0x00000038992f7220 */ /* 0x000fe20000410000 */
[----:B------:R-:W-:Y:S02]  /*2f150*/  HADD2.F32 R58, -RZ, R123.H1_H1 ;  /* 0x3000007bff3a7230 */ /* 0x000fe40000004100 */
[----:B------:R-:W-:Y:S01]  /*2f160*/  FADD.FTZ R56, -R150, R37 ;  /* 0x0000002596387221 */ /* 0x000fe20000010100 */
[----:B------:R-:W-:Y:S01]  /*2f170*/  FFMA.FTZ R36, R36, R57, R59 ;  /* 0x0000003924247223 */ /* 0x000fe2000001003b */
[----:B------:R-:W-:Y:S02]  /*2f180*/  HADD2.F32 R57, -RZ, R117.H0_H0 ;  /* 0x20000075ff397230 */ /* 0x000fe40000004100 */
[----:B------:R-:W-:Y:S01]  /*2f190*/  FFMA.FTZ R47, R47, R58, R60 ;  /* 0x0000003a2f2f7223 */ /* 0x000fe2000001003c */
[----:B------:R-:W-:-:S02]  /*2f1a0*/  HADD2.F32 R59, -RZ, R85.H0_H0 ;  /* 0x20000055ff3b7230 */ /* 0x000fc40000004100 */
[C---:B------:R-:W-:Y:S01]  /*2f1b0*/  FMUL.FTZ R37, R153.reuse, R56 ;  /* 0x0000003899257220 */ /* 0x040fe20000410000 */
[----:B------:R-:W-:Y:S02]  /*2f1c0*/  HADD2.F32 R58, -RZ, R116.H1_H1 ;  /* 0x30000074ff3a7230 */ /* 0x000fe40000004100 */
[----:B------:R-:W-:Y:S01]  /*2f1d0*/  FADD.FTZ R56, -R150, R39 ;  /* 0x0000002796387221 */ /* 0x000fe20000010100 */
[----:B------:R-:W-:Y:S02]  /*2f1e0*/  HADD2.F32 R60, -RZ, R84.H1_H1 ;  /* 0x30000054ff3c7230 */ /* 0x000fe40000004100 */
[----:B------:R-:W-:Y:S01]  /*2f1f0*/  FFMA.FTZ R38, R38, R57, R59 ;  /* 0x0000003926267223 */ /* 0x000fe2000001003b */
[----:B------:R-:W-:Y:S02]  /*2f200*/  HADD2.F32 R39, -RZ, R117.H1_H1 ;  /* 0x30000075ff277230 */ /* 0x000fe40000004100 */
[----:B------:R-:W-:Y:S01]  /*2f210*/  FMUL.FTZ R56, R153, R56 ;  /* 0x0000003899387220 */ /* 0x000fe20000410000 */
[----:B------:R-:W-:-:S02]  /*2f220*/  HADD2.F32 R57, -RZ, R85.H1_H1 ;  /* 0x30000055ff397230 */ /* 0x000fc40000004100 */
[----:B------:R-:W-:Y:S01]  /*2f230*/  FFMA.FTZ R37, R37, R58, R60 ;  /* 0x0000003a25257223 */ /* 0x000fe2000001003c */
[----:B------:R-:W-:Y:S01]  /*2f240*/  FADD.FTZ R58, -R150, R32 ;  /* 0x00000020963a7221 */ /* 0x000fe20000010100 */
[----:B------:R-:W-:Y:S02]  /*2f250*/  HADD2.F32 R59, -RZ, R80.H0_H0 ;  /* 0x20000050ff3b7230 */ /* 0x000fe40000004100 */
[----:B------:R-:W-:Y:S01]  /*2f260*/  FFMA.FTZ R32, R56, R39, R57 ;  /* 0x0000002738207223 */ /* 0x000fe20000010039 */
[----:B------:R-:W-:Y:S02]  /*2f270*/  HADD2.F32 R39, -RZ, R118.H0_H0 ;  /* 0x20000076ff277230 */ /* 0x000fe40000004100 */
[----:B------:R-:W-:Y:S01]  /*2f280*/  FMUL.FTZ R58, R153, R58 ;  /* 0x0000003a993a7220 */ /* 0x000fe20000410000 */
[----:B------:R-:W-:Y:S02]  /*2f290*/  HADD2.F32 R57, -RZ, R86.H0_H0 ;  /* 0x20000056ff397230 */ /* 0x000fe40000004100 */
[----:B------:R-:W-:Y:S01]  /*2f2a0*/  FADD.FTZ R56, -R150, R33 ;  /* 0x0000002196387221 */ /* 0x000fe20000010100 */
[----:B------:R-:W-:-:S02]  /*2f2b0*/  HADD2.F32 R60, -RZ, R87.H1_H1 ;  /* 0x30000057ff3c7230 */ /* 0x000fc40000004100 */
        /* <DEDUP_REMOVED lines=9> */
[----:B------:R-:W-:-:S03]  /*2f350*/  FADD.FTZ R56, -R150, R35 ;  /* 0x0000002396387221 */ /* 0x000fc60000010100 */
        /* <DEDUP_REMOVED lines=19> */
[----:B------:R-:W-:Y:S02]  /*2f490*/  HADD2.F32 R60, -RZ, R82.H1_H1 ;  /* 0x30000052ff3c7230 */ /* 0x000fe40000004100 */
[----:B------:R-:W-:Y:S01]  /*2f4a0*/  FFMA.FTZ R24, R56, R31, R57 ;  /* 0x0000001f38187223 */ /* 0x000fe20000010039 */
[----:B------:R-:W-:Y:S02]  /*2f4b0*/  HADD2.F32 R31, -RZ, R114.H0_H0 ;  /* 0x20000072ff1f7230 */ /* 0x000fe40000004100 */
[----:B------:R-:W-:Y:S01]  /*2f4c0*/  FMUL.FTZ R58, R153, R58 ;  /* 0x0000003a993a7220 */ /* 0x000fe20000410000 */
[----:B------:R-:W-:Y:S02]  /*2f4d0*/  HADD2.F32 R57, -RZ, R82.H0_H0 ;  /* 0x20000052ff397230 */ /* 0x000fe40000004100 */
[----:B------:R-:W-:Y:S01]  /*2f4e0*/  FADD.FTZ R56, -R150, R25 ;  /* 0x0000001996387221 */ /* 0x000fe20000010100 */
[----:B------:R-:W-:-:S02]  /*2f4f0*/  HADD2.F32 R59, -RZ, R83.H0_H0 ;  /* 0x20000053ff3b7230 */ /* 0x000fc40000004100 */
[----:B------:R-:W-:Y:S01]  /*2f500*/  FFMA.FTZ R25, R58, R31, R57 ;  /* 0x0000001f3a197223 */ /* 0x000fe20000010039 */
[----:B------:R-:W-:Y:S02]  /*2f510*/  HADD2.F32 R58, -RZ, R114.H1_H1 ;  /* 0x30000072ff3a7230 */ /* 0x000fe40000004100 */
[----:B------:R-:W-:Y:S01]  /*2f520*/  FMUL.FTZ R31, R153, R56 ;  /* 0x00000038991f7220 */ /* 0x000fe20000410000 */
[--C-:B------:R-:W-:Y:S02]  /*2f530*/  HADD2.F32 R57, -RZ, R115.reuse.H0_H0 ;  /* 0x20000073ff397230 */ /* 0x100fe40000004100 */
[----:B------:R-:W-:Y:S01]  /*2f540*/  FADD.FTZ R56, -R150, R27 ;  /* 0x0000001b96387221 */ /* 0x000fe20000010100 */
[----:B------:R-:W-:Y:S02]  /*2f550*/  HADD2.F32 R27, -RZ, R115.H1_H1 ;  /* 0x30000073ff1b7230 */ /* 0x000fe40000004100 */
[----:B------:R-:W-:Y:S01]  /*2f560*/  FFMA.FTZ R31, R31, R58, R60 ;  /* 0x0000003a1f1f7223 */ /* 0x000fe2000001003c */
[----:B------:R-:W-:-:S02]  /*2f570*/  HADD2.F32 R58, -RZ, R108.H1_H1 ;  /* 0x3000006cff3a7230 */ /* 0x000fc40000004100 */
[----:B------:R-:W-:Y:S01]  /*2f580*/  FFMA.FTZ R60, R26, R57, R59 ;  /* 0x000000391a3c7223 */ /* 0x000fe2000001003b */
[----:B------:R-:W-:Y:S02]  /*2f590*/  HADD2.F32 R57, -RZ, R83.H1_H1 ;  /* 0x30000053ff397230 */ /* 0x000fe40000004100 */
[C---:B------:R-:W-:Y:S01]  /*2f5a0*/  FMUL.FTZ R56, R153.reuse, R56 ;  /* 0x0000003899387220 */ /* 0x040fe20000410000 */
[----:B------:R-:W-:Y:S01]  /*2f5b0*/  FADD.FTZ R26, -R150, R20 ;  /* 0x00000014961a7221 */ /* 0x000fe20000010100 */
[----:B------:R-:W-:Y:S02]  /*2f5c0*/  HADD2.F32 R59, -RZ, R104.H1_H1 ;  /* 0x30000068ff3b7230 */ /* 0x000fe40000004100 */
[----:B------:R-:W-:Y:S01]  /*2f5d0*/  FFMA.FTZ R20, R56, R27, R57 ;  /* 0x0000001b38147223 */ /* 0x000fe20000010039 */
[----:B------:R-:W-:Y:S02]  /*2f5e0*/  HADD2.F32 R27, -RZ, R108.H0_H0 ;  /* 0x2000006cff1b7230 */ /* 0x000fe40000004100 */
[----:B------:R-:W-:Y:S01]  /*2f5f0*/  FMUL.FTZ R26, R153, R26 ;  /* 0x0000001a991a7220 */ /* 0x000fe20000410000 */
[----:B------:R-:W-:-:S02]  /*2f600*/  HADD2.F32 R57, -RZ, R76.H0_H0 ;  /* 0x2000004cff397230 */ /* 0x000fc40000004100 */
[----:B------:R-:W-:Y:S01]  /*2f610*/  FADD.FTZ R56, -R150, R21 ;  /* 0x0000001596387221 */ /* 0x000fe20000010100 */
[----:B------:R-:W-:Y:S02]  /*2f620*/  HADD2.F32 R21, -RZ, R109.H0_H0 ;  /* 0x2000006dff157230 */ /* 0x000fe40000004100 */
[----:B------:R-:W-:Y:S01]  /*2f630*/  FFMA.FTZ R26, R26, R27, R57 ;  /* 0x0000001b1a1a7223 */ /* 0x000fe20000010039 */
[----:B------:R-:W-:Y:S01]  /*2f640*/  FMUL.FTZ R27, R153, R56 ;  /* 0x00000038991b7220 */ /* 0x000fe20000410000 */
[----:B------:R-:W-:-:S03]  /*2f650*/  HADD2.F32 R57, -RZ, R77.H0_H0 ;  /* 0x2000004dff397230 */ /* 0x000fc60000004100 */
[----:B------:R-:W-:Y:S01]  /*2f660*/  FFMA.FTZ R27, R27, R58, R62 ;  /* 0x0000003a1b1b7223 */ /* 0x000fe2000001003e */
[----:B------:R-:W-:Y:S01]  /*2f670*/  FADD.FTZ R58, -R150, R23 ;  /* 0x00000017963a7221 */ /* 0x000fe20000010100 */
[----:B------:R-:W-:Y:S01]  /*2f680*/  FFMA.FTZ R56, R22, R21, R57 ;  /* 0x0000001516387223 */ /* 0x000fe20000010039 */
[----:B------:R-:W-:Y:S01]  /*2f690*/  HADD2.F32 R22, -RZ, R109.H1_H1 ;  /* 0x3000006dff167230 */ /* 0x000fe20000004100 */
[----:B------:R-:W-:Y:S01]  /*2f6a0*/  F2FP.F16.F32.PACK_AB R23, R20, R60 ;  /* 0x0000003c1417723e */ /* 0x000fe200000000ff */
[----:B------:R-:W-:Y:S02]  /*2f6b0*/  HADD2.F32 R62, -RZ, R77.H1_H1 ;  /* 0x3000004dff3e7230 */ /* 0x000fe40000004100 */
[----:B------:R-:W-:Y:S01]  /*2f6c0*/  FMUL.FTZ R57, R153, R58 ;  /* 0x0000003a99397220 */ /* 0x000fe20000410000 */
[----:B------:R-:W-:Y:S01]  /*2f6d0*/  HADD2.F32 R21, -RZ, R78.H0_H0 ;  /* 0x2000004eff157230 */ /* 0x000fe20000004100 */
[----:B------:R-:W-:Y:S02]  /*2f6e0*/  F2FP.F16.F32.PACK_AB R20, R29, R28 ;  /* 0x0000001c1d14723e */ /* 0x000fe400000000ff */
[----:B------:R-:W-:Y:S01]  /*2f6f0*/  FFMA.FTZ R57, R57, R22, R62 ;  /* 0x0000001639397223 */ /* 0x000fe2000001003e */
[----:B------:R-:W-:Y:S01]  /*2f700*/  FADD.FTZ R22, -R150, R17 ;  /* 0x0000001196167221 */ /* 0x000fe20000010100 */
[----:B------:R-:W-:Y:S01]  /*2f710*/  FFMA.FTZ R61, R16, R61, R21 ;  /* 0x0000003d103d7223 */ /* 0x000fe20000010015 */
[----:B------:R-:W-:-:S02]  /*2f720*/  HADD2.F32 R17, -RZ, R110.H1_H1 ;  /* 0x3000006eff117230 */ /* 0x000fc40000004100 */
[----:B------:R-:W-:Y:S01]  /*2f730*/  FADD.FTZ R16, -R150, R19 ;  /* 0x0000001396107221 */ /* 0x000fe20000010100 */
[----:B------:R-:W-:Y:S02]  /*2f740*/  HADD2.F32 R21, -RZ, R78.H1_H1 ;  /* 0x3000004eff157230 */ /* 0x000fe40000004100 */
[C---:B------:R-:W-:Y:S01]  /*2f750*/  FMUL.FTZ R22, R153.reuse, R22 ;  /* 0x0000001699167220 */ /* 0x040fe20000410000 */
[----:B------:R-:W-:Y:S02]  /*2f760*/  HADD2.F32 R19, -RZ, R72.H0_H0 ;  /* 0x20000048ff137230 */ /* 0x000fe40000004100 */
[----:B------:R-:W-:Y:S01]  /*2f770*/  FMUL.FTZ R16, R153, R16 ;  /* 0x0000001099107220 */ /* 0x000fe20000410000 */
[----:B------:R-:W-:Y:S01]  /*2f780*/  FFMA.FTZ R62, R22, R17, R21 ;  /* 0x00000011163e7223 */ /* 0x000fe20000010015 */
[----:B------:R-:W-:Y:S01]  /*2f790*/  HADD2.F32 R17, -RZ, R111.H0_H0 ;  /* 0x2000006fff117230 */ /* 0x000fe20000004100 */
[----:B------:R-:W-:Y:S01]  /*2f7a0*/  F2FP.F16.F32.PACK_AB R22, R31, R25 ;  /* 0x000000191f16723e */ /* 0x000fe200000000ff */
[----:B------:R-:W-:-:S05]  /*2f7b0*/  HADD2.F32 R21, -RZ, R79.H0_H0 ;  /* 0x2000004fff157230 */ /* 0x000fca0000004100 */
[----:B------:R-:W-:Y:S01]  /*2f7c0*/  FFMA.FTZ R152, R18, R17, R21 ;  /* 0x0000001112987223 */ /* 0x000fe20000010015 */
[----:B------:R-:W-:Y:S01]  /*2f7d0*/  HADD2.F32 R17, -RZ, R79.H1_H1 ;  /* 0x3000004fff117230 */ /* 0x000fe20000004100 */
[----:B------:R-:W-:-:S04]  /*2f7e0*/  F2FP.F16.F32.PACK_AB R21, R24, R30 ;  /* 0x0000001e1815723e */ /* 0x000fc800000000ff */
[----:B------:R-:W-:Y:S01]  /*2f7f0*/  FFMA.FTZ R157, R16, R157, R17 ;  /* 0x0000009d109d7223 */ /* 0x000fe20000010011 */
[----:B------:R-:W-:Y:S01]  /*2f800*/  FADD.FTZ R16, -R150, R13 ;  /* 0x0000000d96107221 */ /* 0x000fe20000010100 */
[----:B------:R-:W-:Y:S02]  /*2f810*/  HADD2.F32 R13, -RZ, R72.H1_H1 ;  /* 0x30000048ff0d7230 */ /* 0x000fe40000004100 */
[----:B------:R-:W-:Y:S02]  /*2f820*/  HADD2.F32 R17, -RZ, R104.H0_H0 ;  /* 0x20000068ff117230 */ /* 0x000fe40000004100 */
[----:B------:R-:W-:-:S04]  /*2f830*/  FMUL.FTZ R16, R153, R16 ;  /* 0x0000001099107220 */ /* 0x000fc80000410000 */
[----:B------:R-:W-:Y:S01]  /*2f840*/  FFMA.FTZ R59, R16, R59, R13 ;  /* 0x0000003b103b7223 */ /* 0x000fe2000001000d */
[--C-:B------:R-:W-:Y:S02]  /*2f850*/  HADD2.F32 R13, -RZ, R73.reuse.H0_H0 ;  /* 0x20000049ff0d7230 */ /* 0x100fe40000004100 */
[----:B------:R-:W-:Y:S01]  /*2f860*/  FFMA.FTZ R58, R12, R17, R19 ;  /* 0x000000110c3a7223 */ /* 0x000fe20000010013 */
[----:B------:R-:W-:Y:S01]  /*2f870*/  FADD.FTZ R12, -R150, R15 ;  /* 0x0000000f960c7221 */ /* 0x000fe20000010100 */
[----:B------:R-:W-:Y:S01]  /*2f880*/  HADD2.F32 R15, -RZ, R74.H0_H0 ;  /* 0x2000004aff0f7230 */ /* 0x000fe20000004100 */
[----:B------:R-:W-:Y:S01]  /*2f890*/  IADD3 R19, PT, PT, R149, 0x20, RZ ;  /* 0x0000002095137810 */ /* 0x000fe20007ffe0ff */
[----:B------:R-:W-:Y:S01]  /*2f8a0*/  FFMA.FTZ R63, R14, R63, R13 ;  /* 0x0000003f0e3f7223 */ /* 0x000fe2000001000d */
[----:B------:R-:W-:Y:S02]  /*2f8b0*/  HADD2.F32 R13, -RZ, R73.H1_H1 ;  /* 0x30000049ff0d7230 */ /* 0x000fe40000004100 */
[----:B------:R-:W-:Y:S01]  /*2f8c0*/  FMUL.FTZ R12, R153, R12 ;  /* 0x0000000c990c7220 */ /* 0x000fe20000410000 */
[----:B------:R-:W-:Y:S01]  /*2f8d0*/  VIADD R17, R149, 0x40 ;  /* 0x0000004095117836 */ /* 0x000fe20000000000 */
[----:B------:R-:W-:Y:S01]  /*2f8e0*/  F2FP.F16.F32.PACK_AB R14, R42, R41 ;  /* 0x000000292a0e723e */ /* 0x000fe200000000ff */
[----:B------:R-:W-:-:S04]  /*2f8f0*/  IMAD.WIDE.U32 R18, R19, 0x10, R162 ;  /* 0x0000001013127825 */ /* 0x000fc800078e00a2 */
[----:B------:R-:W-:Y:S01]  /*2f900*/  FFMA.FTZ R151, R12, R151, R13 ;  /* 0x000000970c977223 */ /* 0x000fe2000001000d */
[----:B------:R-:W-:Y:S01]  /*2f910*/  FADD.FTZ R12, -R150, R9 ;  /* 0x00000009960c7221 */ /* 0x000fe20000010100 */
[--C-:B------:R-:W-:Y:S02]  /*2f920*/  HADD2.F32 R13, -RZ, R106.reuse.H0_H0 ;  /* 0x2000006aff0d7230 */ /* 0x100fe40000004100 */
[----:B------:R-:W-:Y:S02]  /*2f930*/  HADD2.F32 R9, -RZ, R106.H1_H1 ;  /* 0x3000006aff097230 */ /* 0x000fe40000004100 */
[----:B------:R-:W-:Y:S01]  /*2f940*/  FMUL.FTZ R12, R153, R12 ;  /* 0x0000000c990c7220 */ /* 0x000fe20000410000 */
[----:B------:R-:W-:-:S04]  /*2f950*/  IMAD.WIDE.U32 R16, R17, 0x10, R162 ;  /* 0x0000001011107825 */ /* 0x000fc800078e00a2 */
[----:B------:R-:W-:Y:S01]  /*2f960*/  FFMA.FTZ R156, R8, R13, R15 ;  /* 0x0000000d089c7223 */ /* 0x000fe2000001000f */
[----:B------:R-:W-:Y:S01]  /*2f970*/  FADD.FTZ R8, -R150, R11 ;  /* 0x0000000b96087221 */ /* 0x000fe20000010100 */
[----:B------:R-:W-:Y:S02]  /*2f980*/  HADD2.F32 R13, -RZ, R74.H1_H1 ;  /* 0x3000004aff0d7230 */ /* 0x000fe40000004100 */
[----:B------:R-:W-:Y:S02]  /*2f990*/  HADD2.F32 R11, -RZ, R75.H1_H1 ;  /* 0x3000004bff0b7230 */ /* 0x000fe40000004100 */
[----:B------:R-:W-:Y:S01]  /*2f9a0*/  FMUL.FTZ R8, R153, R8 ;  /* 0x0000000899087220 */ /* 0x000fe20000410000 */
[----:B------:R-:W-:Y:S02]  /*2f9b0*/  HADD2.F32 R15, -RZ, R71.H1_H1 ;  /* 0x30000047ff0f7230 */ /* 0x000fe40000004100 */
[----:B------:R-:W-:Y:S01]  /*2f9c0*/  FFMA.FTZ R158, R12, R9, R13 ;  /* 0x000000090c9e7223 */ /* 0x000fe2000001000d */
[----:B------:R-:W-:-:S02]  /*2f9d0*/  HADD2.F32 R9, -RZ, R75.H0_H0 ;  /* 0x2000004bff097230 */ /* 0x000fc40000004100 */
[----:B------:R-:W-:Y:S01]  /*2f9e0*/  FADD.FTZ R12, -R150, R133 ;  /* 0x00000085960c7221 */ /* 0x000fe20000010100 */
[----:B------:R-:W-:Y:S02]  /*2f9f0*/  HADD2.F32 R133, -RZ, R101.H1_H1 ;  /* 0x30000065ff857230 */ /* 0x000fe40000004100 */
[----:B------:R-:W-:Y:S02]  /*2fa00*/  HADD2.F32 R13, -RZ, R103.H1_H1 ;  /* 0x30000067ff0d7230 */ /* 0x000fe40000004100 */
[----:B------:R-:W-:Y:S01]  /*2fa10*/  FFMA.FTZ R159, R10, R159, R9 ;  /* 0x0000009f0a9f7223 */ /* 0x000fe20000010009 */
[----:B------:R-:W-:Y:S02]  /*2fa20*/  HADD2.F32 R9, -RZ, R107.H1_H1 ;  /* 0x3000006bff097230 */ /* 0x000fe40000004100 */
[----:B------:R-:W-:Y:S01]  /*2fa30*/  FADD.FTZ R10, -R150, R139 ;  /* 0x0000008b960a7221 */ /* 0x000fe20000010100 */
[C---:B------:R-:W-:Y:S01]  /*2fa40*/  FMUL.FTZ R12, R153.reuse, R12 ;  /* 0x0000000c990c7220 */ /* 0x040fe20000410000 */
[----:B------:R-:W-:Y:S01]  /*2fa50*/  FMUL.FTZ R139, R153, R134 ;  /* 0x00000086998b7220 */ /* 0x000fe20000410000 */
[----:B------:R-:W-:-:S02]  /*2fa60*/  VIADD R41, R149, 0xc0 ;  /* 0x000000c095297836 */ /* 0x000fc40000000000 */
[----:B------:R-:W-:Y:S01]  /*2fa70*/  FFMA.FTZ R160, R8, R9, R11 ;  /* 0x0000000908a07223 */ /* 0x000fe2000001000b */
[----:B------:R-:W-:Y:S02]  /*2fa80*/  HADD2.F32 R9, -RZ, R100.H0_H0 ;  /* 0x20000064ff097230 */ /* 0x000fe40000004100 */
[----:B------:R-:W-:Y:S01]  /*2fa90*/  FADD.FTZ R8, -R150, R137 ;  /* 0x0000008996087221 */ /* 0x000fe20000010100 */
[----:B------:R-:W-:Y:S02]  /*2faa0*/  HADD2.F32 R11, -RZ, R68.H0_H0 ;  /* 0x20000044ff0b7230 */ /* 0x000fe40000004100 */
[C---:B------:R-:W-:Y:S01]  /*2fab0*/  FMUL.FTZ R10, R153.reuse, R10 ;  /* 0x0000000a990a7220 */ /* 0x040fe20000410000 */
[----:B------:R-:W-:Y:S02]  /*2fac0*/  HADD2.F32 R137, -RZ, R100.H1_H1 ;  /* 0x30000064ff897230 */ /* 0x000fe40000004100 */
[----:B------:R-:W-:Y:S01]  /*2fad0*/  FMUL.FTZ R8, R153, R8 ;  /* 0x0000000899087220 */ /* 0x000fe20000410000 */
[----:B------:R-:W-:Y:S01]  /*2fae0*/  FFMA.FTZ R136, R136, R9, R11 ;  /* 0x0000000988887223 */ /* 0x000fe2000001000b */
[----:B------:R-:W-:-:S02]  /*2faf0*/  HADD2.F32 R9, -RZ, R68.H1_H1 ;  /* 0x30000044ff097230 */ /* 0x000fc40000004100 */
[----:B------:R-:W-:-:S03]  /*2fb00*/  HADD2.F32 R11, -RZ, R69.H0_H0 ;  /* 0x20000045ff0b7230 */ /* 0x000fc60000004100 */
[----:B------:R-:W-:Y:S01]  /*2fb10*/  FFMA.FTZ R137, R8, R137, R9 ;  /* 0x0000008908897223 */ /* 0x000fe20000010009 */
[----:B------:R-:W-:Y:S02]  /*2fb20*/  HADD2.F32 R9, -RZ, R101.H0_H0 ;  /* 0x20000065ff097230 */ /* 0x000fe40000004100 */
[C---:B------:R-:W-:Y:S01]  /*2fb30*/  FADD.FTZ R8, -R150.reuse, R132 ;  /* 0x0000008496087221 */ /* 0x040fe20000010100 */
[C---:B------:R-:W-:Y:S01]  /*2fb40*/  FMUL.FTZ R132, R153.reuse, R138 ;  /* 0x0000008a99847220 */ /* 0x040fe20000410000 */
[----:B------:R-:W-:Y:S01]  /*2fb50*/  FADD.FTZ R150, -R150, R135 ;  /* 0x0000008796967221 */ /* 0x000fe20000010100 */
[----:B------:R-:W-:Y:S02]  /*2fb60*/  HADD2.F32 R135, -RZ, R102.H0_H0 ;  /* 0x20000066ff877230 */ /* 0x000fe40000004100 */
[----:B------:R-:W-:Y:S01]  /*2fb70*/  FMUL.FTZ R8, R153, R8 ;  /* 0x0000000899087220 */ /* 0x000fe20000410000 */
[----:B------:R-:W-:Y:S01]  /*2fb80*/  FFMA.FTZ R132, R132, R9, R11 ;  /* 0x0000000984847223 */ /* 0x000fe2000001000b */
[----:B------:R-:W-:-:S02]  /*2fb90*/  HADD2.F32 R9, -RZ, R69.H1_H1 ;  /* 0x30000045ff097230 */ /* 0x000fc40000004100 */
[----:B------:R-:W-:Y:S01]  /*2fba0*/  FMUL.FTZ R138, R153, R150 ;  /* 0x00000096998a7220 */ /* 0x000fe20000410000 */
[----:B------:R-:W-:Y:S01]  /*2fbb0*/  HADD2.F32 R11, -RZ, R70.H0_H0 ;  /* 0x20000046ff0b7230 */ /* 0x000fe20000004100 */
[----:B------:R-:W-:Y:S01]  /*2fbc0*/  F2FP.F16.F32.PACK_AB R24, R137, R136 ;  /* 0x000000888918723e */ /* 0x000fe200000000ff */
[----:B------:R-:W-:Y:S01]  /*2fbd0*/  FFMA.FTZ R133, R10, R133, R9 ;  /* 0x000000850a857223 */ /* 0x000fe20000010009 */
[----:B------:R-:W-:Y:S02]  /*2fbe0*/  HADD2.F32 R9, -RZ, R102.H1_H1 ;  /* 0x30000066ff097230 */ /* 0x000fe40000004100 */
[----:B------:R-:W-:Y:S01]  /*2fbf0*/  FFMA.FTZ R135, R8, R135, R11 ;  /* 0x0000008708877223 */ /* 0x000fe2000001000b */
[----:B------:R-:W-:Y:S02]  /*2fc00*/  HADD2.F32 R11, -RZ, R70.H1_H1 ;  /* 0x30000046ff0b7230 */ /* 0x000fe40000004100 */
[----:B------:R-:W-:Y:S01]  /*2fc10*/  FFMA.FTZ R138, R138, R13, R15 ;  /* 0x0000000d8a8a7223 */ /* 0x000fe2000001000f */
[----:B------:R-:W-:Y:S01]  /*2fc20*/  HADD2.F32 R8, -RZ, R103.H0_H0 ;  /* 0x20000067ff087230 */ /* 0x000fe20000004100 */
[----:B------:R-:W-:Y:S01]  /*2fc30*/  F2FP.F16.F32.PACK_AB R15, R47, R43 ;  /* 0x0000002b2f0f723e */ /* 0x000fe200000000ff */
[----:B------:R-:W-:-:S02]  /*2fc40*/  HADD2.F32 R10, -RZ, R71.H0_H0 ;  /* 0x20000047ff0a7230 */ /* 0x000fc40000004100 */
[----:B------:R-:W-:Y:S01]  /*2fc50*/  FFMA.FTZ R134, R12, R9, R11 ;  /* 0x000000090c867223 */ /* 0x000fe2000001000b */
[----:B------:R-:W-:Y:S02]  /*2fc60*/  F2FP.F16.F32.PACK_AB R11, R55, R51 ;  /* 0x00000033370b723e */ /* 0x000fe400000000ff */
[----:B------:R-:W-:Y:S01]  /*2fc70*/  F2FP.F16.F32.PACK_AB R9, R48, R54 ;  /* 0x000000363009723e */ /* 0x000fe200000000ff */
[----:B------:R-:W-:Y:S01]  /*2fc80*/  FFMA.FTZ R139, R139, R8, R10 ;  /* 0x000000088b8b7223 */ /* 0x000fe2000001000a */
[----:B------:R-:W-:Y:S02]  /*2fc90*/  F2FP.F16.F32.PACK_AB R10, R50, R49 ;  /* 0x00000031320a723e */ /* 0x000fe400000000ff */
[----:B------:R-:W-:Y:S02]  /*2fca0*/  F2FP.F16.F32.PACK_AB R8, R53, R52 ;  /* 0x000000343508723e */ /* 0x000fe400000000ff */
[----:B------:R-:W-:Y:S01]  /*2fcb0*/  F2FP.F16.F32.PACK_AB R13, R40, R46 ;  /* 0x0000002e280d723e */ /* 0x000fe200000000ff */
[--C-:B------:R-:W-:Y:S01]  /*2fcc0*/  IMAD.WIDE.U32 R40, R41, 0x10, R162.reuse ;  /* 0x0000001029287825 */ /* 0x100fe200078e00a2 */
[----:B------:R-:W-:Y:S01]  /*2fcd0*/  F2FP.F16.F32.PACK_AB R12, R45, R44 ;  /* 0x0000002c2d0c723e */ /* 0x000fe200000000ff */
[----:B------:R1:W-:Y:S01]  /*2fce0*/  STG.E.128 desc[UR8][R18.64], R8 ;  /* 0x0000000812007986 */ /* 0x0003e2000c101d08 */
[C---:B------:R-:W-:Y:S01]  /*2fcf0*/  IADD3 R47, PT, PT, R149.reuse, 0x60, RZ ;  /* 0x00000060952f7810 */ /* 0x040fe20007ffe0ff */
[C---:B------:R-:W-:Y:S01]  /*2fd00*/  VIADD R45, R149.reuse, 0x80 ;  /* 0x00000080952d7836 */ /* 0x040fe20000000000 */
[C---:B------:R-:W-:Y:S01]  /*2fd10*/  IADD3 R43, PT, PT, R149.reuse, 0xa0, RZ ;  /* 0x000000a0952b7810 */ /* 0x040fe20007ffe0ff */
[----:B------:R2:W-:Y:S01]  /*2fd20*/  STG.E.128 desc[UR8][R16.64], R12 ;  /* 0x0000000c10007986 */ /* 0x0005e2000c101d08 */
[----:B------:R-:W-:Y:S01]  /*2fd30*/  IADD3 R149, PT, PT, R149, 0xe0, RZ ;  /* 0x000000e095957810 */ /* 0x000fe20007ffe0ff */
[----:B------:R-:W-:Y:S01]  /*2fd40*/  IMAD.WIDE.U32 R46, R47, 0x10, R162 ;  /* 0x000000102f2e7825 */ /* 0x000fe200078e00a2 */
[----:B------:R-:W-:-:S03]  /*2fd50*/  F2FP.F16.F32.PACK_AB R25, R133, R132 ;  /* 0x000000848519723e */ /* 0x000fc600000000ff */
[----:B------:R-:W-:-:S04]  /*2fd60*/  IMAD.WIDE.U32 R44, R45, 0x10, R162 ;  /* 0x000000102d2c7825 */ /* 0x000fc800078e00a2 */
[----:B------:R-:W-:Y:S01]  /*2fd70*/  IMAD.WIDE.U32 R42, R43, 0x10, R162 ;  /* 0x000000102b2a7825 */ /* 0x000fe200078e00a2 */
[----:B-1----:R-:W-:-:S03]  /*2fd80*/  F2FP.F16.F32.PACK_AB R19, R39, R35 ;  /* 0x000000232713723e */ /* 0x002fc600000000ff */
[----:B------:R-:W-:Y:S01]  /*2fd90*/  IMAD.WIDE.U32 R162, R149, 0x10, R162 ;  /* 0x0000001095a27825 */ /* 0x000fe200078e00a2 */
[----:B------:R-:W-:Y:S02]  /*2fda0*/  F2FP.F16.F32.PACK_AB R18, R34, R33 ;  /* 0x000000212212723e */ /* 0x000fe400000000ff */
[----:B--2---:R-:W-:Y:S02]  /*2fdb0*/  F2FP.F16.F32.PACK_AB R17, R32, R38 ;  /* 0x000000262011723e */ /* 0x004fe400000000ff */
[----:B------:R-:W-:Y:S02]  /*2fdc0*/  F2FP.F16.F32.PACK_AB R16, R37, R36 ;  /* 0x000000242510723e */ /* 0x000fe400000000ff */
[----:B------:R-:W-:Y:S02]  /*2fdd0*/  F2FP.F16.F32.PACK_AB R11, R157, R152 ;  /* 0x000000989d0b723e */ /* 0x000fe400000000ff */
[----:B------:R-:W-:Y:S01]  /*2fde0*/  F2FP.F16.F32.PACK_AB R10, R62, R61 ;  /* 0x0000003d3e0a723e */ /* 0x000fe200000000ff */
[----:B------:R1:W-:Y:S01]  /*2fdf0*/  STG.E.128 desc[UR8][R46.64], R16 ;  /* 0x000000102e007986 */ /* 0x0003e2000c101d08 */
[----:B------:R-:W-:-:S02]  /*2fe00*/  F2FP.F16.F32.PACK_AB R9, R57, R56 ;  /* 0x000000383909723e */ /* 0x000fc400000000ff */
[----:B------:R-:W-:Y:S01]  /*2fe10*/  F2FP.F16.F32.PACK_AB R8, R27, R26 ;  /* 0x0000001a1b08723e */ /* 0x000fe200000000ff */
[----:B------:R1:W-:Y:S01]  /*2fe20*/  STG.E.128 desc[UR8][R44.64], R20 ;  /* 0x000000142c007986 */ /* 0x0003e2000c101d08 */
[----:B------:R-:W-:Y:S02]  /*2fe30*/  F2FP.F16.F32.PACK_AB R15, R160, R159 ;  /* 0x0000009fa00f723e */ /* 0x000fe400000000ff */
[----:B------:R-:W-:Y:S01]  /*2fe40*/  F2FP.F16.F32.PACK_AB R14, R158, R156 ;  /* 0x0000009c9e0e723e */ /* 0x000fe200000000ff */
[----:B------:R1:W-:Y:S01]  /*2fe50*/  STG.E.128 desc[UR8][R42.64], R8 ;  /* 0x000000082a007986 */ /* 0x0003e2000c101d08 */
[----:B------:R-:W-:Y:S02]  /*2fe60*/  F2FP.F16.F32.PACK_AB R13, R151, R63 ;  /* 0x0000003f970d723e */ /* 0x000fe400000000ff */
[----:B------:R-:W-:Y:S02]  /*2fe70*/  F2FP.F16.F32.PACK_AB R12, R59, R58 ;  /* 0x0000003a3b0c723e */ /* 0x000fe400000000ff */
[----:B------:R-:W-:-:S02]  /*2fe80*/  F2FP.F16.F32.PACK_AB R27, R138, R139 ;  /* 0x0000008b8a1b723e */ /* 0x000fc400000000ff */
[----:B------:R-:W-:Y:S01]  /*2fe90*/  F2FP.F16.F32.PACK_AB R26, R134, R135 ;  /* 0x00000087861a723e */ /* 0x000fe200000000ff */
[----:B------:R1:W-:Y:S04]  /*2fea0*/  STG.E.128 desc[UR8][R40.64], R12 ;  /* 0x0000000c28007986 */ /* 0x0003e8000c101d08 */
[----:B------:R1:W-:Y:S02]  /*2feb0*/  STG.E.128 desc[UR8][R162.64], R24 ;  /* 0x00000018a2007986 */ /* 0x0003e4000c101d08 */
.L_x_46219:
[----:B------:R-:W-:Y:S05]  /*2fec0*/  BSYNC.RECONVERGENT B1 ;  /* 0x0000000000017941 */ /* 0x000fea0003800200 */
.L_x_46218:
[----:B-1----:R-:W1:Y:S02]  /*2fed0*/  LDC.64 R8, c[0x0][0x380] ;  /* 0x0000e000ff087b82 */ /* 0x002e640000000a00 */
[----:B-1----:R-:W-:-:S05]  /*2fee0*/  IMAD R148, R8, 0x4, R148 ;  /* 0x0000000408947824 */ /* 0x002fca00078e0294 */
[----:B------:R-:W-:-:S13]  /*2fef0*/  ISETP.GE.AND P0, PT, R148, R9, PT ;  /* 0x000000099400720c */ /* 0x000fda0003f06270 */
[----:B------:R-:W-:Y:S05]  /*2ff00*/  @!P0 BRA `(.L_x_46220) ;  /* 0xfffffd0800dc8947 */ /* 0x000fea000383ffff */
[----:B------:R-:W-:Y:S05]  /*2ff10*/  BSYNC B0 ;  /* 0x0000000000007941 */ /* 0x000fea0003800000 */
.L_x_45298:
[----:B------:R-:W-:Y:S05]  /*2ff20*/  EXIT ;  /* 0x000000000000794d */ /* 0x000fea0003800000 */
.L_x_46217:
        /* <DEDUP_REMOVED lines=8> */
.L_x_46222:
[----:B------:R-:W-:Y:S05]  /*2ffb0*/  BSYNC B1 ;  /* 0x0000000000017941 */ /* 0x000fea0003800000 */
.L_x_46221:
        /* <DEDUP_REMOVED lines=9> */
.L_x_46223:
[----:B------:R-:W-:Y:S02]  /*30050*/  IMAD.MOV.U32 R158, RZ, RZ, 0x4 ;  /* 0x00000004ff9e7424 */ /* 0x000fe400078e00ff */
[----:B------:R-:W-:-:S05]  /*30060*/  FADD.FTZ R162, R160, R150 ;  /* 0x00000096a0a27221 */ /* 0x000fca0000010000 */
[----:B------:R-:W-:-:S07]  /*30070*/  MOV R165, R162 ;  /* 0x000000a200a57202 */ /* 0x000fce0000000f00 */
[----:B------:R-:W-:Y:S05]  /*30080*/  WARPSYNC.COLLECTIVE R156, `(.L_x_46224) ;  /* 0x000000009c087348 */ /* 0x000fea0003c00000 */
[----:B------:R0:W1:Y:S02]  /*30090*/  SHFL.BFLY P1, R150, R165, R158, R157 ;  /* 0x0c00009ea5967389 */ /* 0x000064000002009d */
[----:B01----:R-:W-:Y:S05]  /*300a0*/  ENDCOLLECTIVE ;  /* 0x000000000000791b */ /* 0x003fea0003800000 */
.L_x_46224:
[----:B------:R-:W-:Y:S02]  /*300b0*/  IMAD.MOV.U32 R158, RZ, RZ, 0x8 ;  /* 0x00000008ff9e7424 */ /* 0x000fe400078e00ff */
[----:B------:R-:W-:-:S05]  /*300c0*/  FADD.FTZ R163, R162, R150 ;  /* 0x00000096a2a37221 */ /* 0x000fca0000010000 */
[----:B------:R-:W-:-:S07]  /*300d0*/  MOV R165, R163 ;  /* 0x000000a300a57202 */ /* 0x000fce0000000f00 */
[----:B------:R-:W-:Y:S05]  /*300e0*/  WARPSYNC.COLLECTIVE R156, `(.L_x_46225) ;  /* 0x000000009c087348 */ /* 0x000fea0003c00000 */
[----:B------:R0:W1:Y:S02]  /*300f0*/  SHFL.BFLY P1, R150, R165, R158, R157 ;  /* 0x0c00009ea5967389 */ /* 0x000064000002009d */
[----:B01----:R-:W-:Y:S05]  /*30100*/  ENDCOLLECTIVE ;  /* 0x000000000000791b */ /* 0x003fea0003800000 */
.L_x_46225:
[----:B------:R-:W-:Y:S02]  /*30110*/  IMAD.MOV.U32 R158, RZ, RZ, 0x10 ;  /* 0x00000010ff9e7424 */ /* 0x000fe400078e00ff */
[----:B------:R-:W-:-:S05]  /*30120*/  FADD.FTZ R164, R163, R150 ;  /* 0x00000096a3a47221 */ /* 0x000fca0000010000 */
[----:B------:R-:W-:-:S07]  /*30130*/  MOV R165, R164 ;  /* 0x000000a400a57202 */ /* 0x000fce0000000f00 */
[----:B------:R-:W-:Y:S05]  /*30140*/  WARPSYNC.COLLECTIVE R156, `(.L_x_46226) ;  /* 0x000000009c087348 */ /* 0x000fea0003c00000 */
[----:B------:R0:W1:Y:S02]  /*30150*/  SHFL.BFLY P1, R150, R165, R158, R157 ;  /* 0x0c00009ea5967389 */ /* 0x000064000002009d */
[----:B01----:R-:W-:Y:S05]  /*30160*/  ENDCOLLECTIVE ;  /* 0x000000000000791b */ /* 0x003fea0003800000 */
.L_x_46226:
        /* <DEDUP_REMOVED lines=131> */
[----:B------:R-:W-:-:S05]  /*309a0*/  FFMA.FTZ R159, R159, R159, R150 ;  /* 0x0000009f9f9f7223 */ /* 0x000fca0000010096 */
[----:B------:R-:W-:-:S07]  /*309b0*/  MOV R165, R159 ;  /* 0x0000009f00a57202 */ /* 0x000fce0000000f00 */
[----:B------:R-:W-:Y:S05]  /*309c0*/  WARPSYNC.COLLECTIVE R156, `(.L_x_46227) ;  /* 0x000000009c087348 */ /* 0x000fea0003c00000 */
[----:B------:R0:W1:Y:S02]  /*309d0*/  SHFL.BFLY P1, R150, R165, R158, R157 ;  /* 0x0c00009ea5967389 */ /* 0x000064000002009d */
[----:B01----:R-:W-:Y:S05]  /*309e0*/  ENDCOLLECTIVE ;  /* 0x000000000000791b */ /* 0x003fea0003800000 */
.L_x_46227:
[----:B------:R-:W-:Y:S01]  /*309f0*/  MOV R158, 0x2 ;  /* 0x00000002009e7802 */ /* 0x000fe20000000f00 */
[----:B------:R-:W-:-:S04]  /*30a00*/  FADD.FTZ R160, R159, R150 ;  /* 0x000000969fa07221 */ /* 0x000fc80000010000 */
[----:B------:R-:W-:-:S07]  /*30a10*/  IMAD.MOV.U32 R165, RZ, RZ, R160 ;  /* 0x000000ffffa57224 */ /* 0x000fce00078e00a0 */
[----:B------:R-:W-:Y:S05]  /*30a20*/  WARPSYNC.COLLECTIVE R156, `(.L_x_46228) ;  /* 0x000000009c087348 */ /* 0x000fea0003c00000 */
[----:B------:R0:W1:Y:S02]  /*30a30*/  SHFL.BFLY P1, R150, R165, R158, R157 ;  /* 0x0c00009ea5967389 */ /* 0x000064000002009d */
[----:B01----:R-:W-:Y:S05]  /*30a40*/  ENDCOLLECTIVE ;  /* 0x000000000000791b */ /* 0x003fea0003800000 */
.L_x_46228:
[----:B------:R-:W-:Y:S02]  /*30a50*/  HFMA2 R158, -RZ, RZ, 0, 2.384185791015625e-07 ;  /* 0x00000004ff9e7431 */ /* 0x000fe400000001ff */
[----:B------:R-:W-:-:S04]  /*30a60*/  FADD.FTZ R162, R160, R150 ;  /* 0x00000096a0a27221 */ /* 0x000fc80000010000 */
[----:B------:R-:W-:-:S07]  /*30a70*/  IMAD.MOV.U32 R165, RZ, RZ, R162 ;  /* 0x000000ffffa57224 */ /* 0x000fce00078e00a2 */
[----:B------:R-:W-:Y:S05]  /*30a80*/  WARPSYNC.COLLECTIVE R156, `(.L_x_46229) ;  /* 0x000000009c087348 */ /* 0x000fea0003c00000 */
[----:B------:R0:W1:Y:S02]  /*30a90*/  SHFL.BFLY P1, R150, R165, R158, R157 ;  /* 0x0c00009ea5967389 */ /* 0x000064000002009d */
[----:B01----:R-:W-:Y:S05]  /*30aa0*/  ENDCOLLECTIVE ;  /* 0x000000000000791b */ /* 0x003fea0003800000 */
.L_x_46229:
[----:B------:R-:W-:Y:S01]  /*30ab0*/  MOV R158, 0x8 ;  /* 0x00000008009e7802 */ /* 0x000fe20000000f00 */
[----:B------:R-:W-:-:S04]  /*30ac0*/  FADD.FTZ R163, R162, R150 ;  /* 0x00000096a2a37221 */ /* 0x000fc80000010000 */
[----:B------:R-:W-:-:S07]  /*30ad0*/  IMAD.MOV.U32 R165, RZ, RZ, R163 ;  /* 0x000000ffffa57224 */ /* 0x000fce00078e00a3 */
[----:B------:R-:W-:Y:S05]  /*30ae0*/  WARPSYNC.COLLECTIVE R156, `(.L_x_46230) ;  /* 0x000000009c087348 */ /* 0x000fea0003c00000 */
[----:B------:R0:W1:Y:S02]  /*30af0*/  SHFL.BFLY P1, R150, R165, R158, R157 ;  /* 0x0c00009ea5967389 */ /* 0x000064000002009d */
[----:B01----:R-:W-:Y:S05]  /*30b00*/  ENDCOLLECTIVE ;  /* 0x000000000000791b */ /* 0x003fea0003800000 */
.L_x_46230:
[----:B------:R-:W-:Y:S02]  /*30b10*/  HFMA2 R158, -RZ, RZ, 0, 9.5367431640625e-07 ;  /* 0x00000010ff9e7431 */ /* 0x000fe400000001ff */
[----:B------:R-:W-:-:S04]  /*30b20*/  FADD.FTZ R164, R163, R150 ;  /* 0x00000096a3a47221 */ /* 0x000fc80000010000 */
[----:B------:R-:W-:-:S07]  /*30b30*/  IMAD.MOV.U32 R165, RZ, RZ, R164 ;  /* 0x000000ffffa57224 */ /* 0x000fce00078e00a4 */
[----:B------:R-:W-:Y:S05]  /*30b40*/  WARPSYNC.COLLECTIVE R156, `(.L_x_46231) ;  /* 0x000000009c087348 */ /* 0x000fea0003c00000 */
[----:B------:R0:W1:Y:S02]  /*30b50*/  SHFL.BFLY P1, R150, R165, R158, R157 ;  /* 0x0c00009ea5967389 */ /* 0x000064000002009d */
[----:B01----:R-:W-:Y:S05]  /*30b60*/  ENDCOLLECTIVE ;  /* 0x000000000000791b */ /* 0x003fea0003800000 */
.L_x_46231:
[----:B------:R-:W-:Y:S05]  /*30b70*/  BRA `(.L_x_46232) ;  /* 0xffffffd800987947 */ /* 0x000fea000383ffff */
.L_x_46233:
        /* <DEDUP_REMOVED lines=16> */
.L_x_71527:


//--------------------- .text._ZN10layer_norm13ln_fwd_kernelINS_13Kernel_traitsI6__halfS2_fS2_fjLj2048ELj1ELj4ELj1ELj16ENS_18Kernel_traits_baseILj2048ES2_S2_fS2_fjLj128EEEEELb1ELb1ELb0ELb0EEEvNS_9FwdParamsE --------------------------
	.section	.text._ZN10layer_norm13ln_fwd_kernelINS_13Kernel_traitsI6__halfS2_fS2_fjLj2048ELj1ELj4ELj1ELj16ENS_18Kernel_traits_baseILj2048ES2_S2_fS2_fjLj128EEEEELb1ELb1ELb0ELb0EEEvNS_9FwdParamsE,"ax",@progbits
	.align	128
        .global         _ZN10layer_norm13ln_fwd_kernelINS_13Kernel_traitsI6__halfS2_fS2_fjLj2048ELj1ELj4ELj1ELj16ENS_18Kernel_traits_baseILj2048ES2_S2_fS2_fjLj128EEEEELb1ELb1ELb0ELb0EEEvNS_9FwdParamsE
        .type           _ZN10layer_norm13ln_fwd_kernelINS_13Kernel_traitsI6__halfS2_fS2_fjLj2048ELj1ELj4ELj1ELj16ENS_18Kernel_traits_baseILj2048ES2_S2_fS2_fjLj128EEEEELb1ELb1ELb0ELb0EEEvNS_9FwdParamsE,@function
        .size           _ZN10layer_norm13ln_fwd_kernelINS_13Kernel_traitsI6__halfS2_fS2_fjLj2048ELj1ELj4ELj1ELj16ENS_18Kernel_traits_baseILj2048ES2_S2_fS2_fjLj128EEEEELb1ELb1ELb0ELb0EEEvNS_9FwdParamsE,(.L_x_71528 - _ZN10layer_norm13ln_fwd_kernelINS_13Kernel_traitsI6__halfS2_fS2_fjLj2048ELj1ELj4ELj1ELj16ENS_18Kernel_traits_baseILj2048ES2_S2_fS2_fjLj128EEEEELb1ELb1ELb0ELb0EEEvNS_9FwdParamsE)
        .other          _ZN10layer_norm13ln_fwd_kernelINS_13Kernel_traitsI6__halfS2_fS2_fjLj2048ELj1ELj4ELj1ELj16ENS_18Kernel_traits_baseILj2048ES2_S2_fS2_fjLj128EEEEELb1ELb1ELb0ELb0EEEvNS_9FwdParamsE,@"STO_CUDA_ENTRY STV_DEFAULT"
_ZN10layer_norm13ln_fwd_kernelINS_13Kernel_traitsI6__halfS2_fS2_fjLj2048ELj1ELj4ELj1ELj16ENS_18Kernel_traits_baseILj2048ES2_S2_fS2_fjLj128EEEEELb1ELb1ELb0ELb0EEEvNS_9FwdParamsE:
.text._ZN10layer_norm13ln_fwd_kernelINS_13Kernel_traitsI6__halfS2_fS2_fjLj2048ELj1ELj4ELj1ELj16ENS_18Kernel_traits_baseILj2048ES2_S2_fS2_fjLj128EEEEELb1ELb1ELb0ELb0EEEvNS_9FwdParamsE:
        /* <DEDUP_REMOVED lines=25> */
[----:B0-----:R-:W-:-:S02]  /*0190*/  USHF.L.U32 UR4, UR5, 0x2, URZ ;  /* 0x0000000205047899 */ /* 0x001fc400080006ff */
[--C-:B---3--:R-:W-:Y:S01]  /*01a0*/  IMAD R171, R171, UR5, R168.reuse ;  /* 0x00000005abab7c24 */ /* 0x108fe2000f8e02a8 */
[----:B------:R-:W-:-:S04]  /*01b0*/  SHF.R.U32.HI R168, RZ, 0x5, R168 ;  /* 0x00000005ffa87819 */ /* 0x000fc800000116a8 */
[----:B------:R-:W-:Y:S02]  /*01c0*/  LOP3.LUT R168, R168, UR4, RZ, 0xfc, !PT ;  /* 0x00000004a8a87c12 */ /* 0x000fe4000f8efcff */
[----:B-1----:R-:W-:Y:S02]  /*01d0*/  @P0 IADD3 R178, P1, PT, R4, R7, RZ ;  /* 0x0000000704b20210 */ /* 0x002fe40007f3e0ff */
[----:B------:R-:W-:-:S03]  /*01e0*/  LOP3.LUT R7, R6, 0x1f, RZ, 0x3c, !PT ;  /* 0x0000001f06077812 */ /* 0x000fc600078e3cff */
[----:B------:R-:W-:Y:S01]  /*01f0*/  @P0 IMAD.X R179, RZ, RZ, R5, P1 ;  /* 0x000000ffffb30224 */ /* 0x000fe200008e0605 */
[----:B------:R-:W-:Y:S02]  /*0200*/  LEA.HI.SX32 R170, R0, R7, 0x1d ;  /* 0x0000000700aa7211 */ /* 0x000fe400078feaff */
[C---:B--2---:R-:W-:Y:S01]  /*0210*/  IADD3 R0, PT, PT, R2.reuse, -0x61c88647, RZ ;  /* 0x9e3779b902007810 */ /* 0x044fe20007ffe0ff */
[C---:B------:R-:W-:Y:S01]  /*0220*/  VIADD R4, R3.reuse, 0x32370b8f ;  /* 0x32370b8f03047836 */ /* 0x040fe20000000000 */
[----:B------:R-:W-:Y:S01]  /*0230*/  IADD3 R173, PT, PT, R2, -0x700cb87f, RZ ;  /* 0x8ff3478102ad7810 */ /* 0x000fe20007ffe0ff */
[----:B------:R-:W-:Y:S01]  /*0240*/  VIADD R5, R3, 0xed9eba14 ;  /* 0xed9eba1403057836 */ /* 0x000fe20000000000 */
[--C-:B------:R-:W-:Y:S02]  /*0250*/  SHF.R.U64 R188, R178, 0x2, R179.reuse ;  /* 0x00000002b2bc7819 */ /* 0x100fe400000012b3 */
        /* <DEDUP_REMOVED lines=91> */
.L_x_46235:
        /* <DEDUP_REMOVED lines=101> */
.L_x_46236:
[----:B------:R-:W-:Y:S05]  /*0e60*/  BSYNC.RECONVERGENT B0 ;  /* 0x0000000000007941 */ /* 0x000fea0003800200 */
.L_x_46234:
[----:B------:R-:W1:Y:S02]  /*0e70*/  LDCU UR4, c[0x0][0x384] ;  /* 0x00007080ff0477ac */ /* 0x000e640008000800 */
[----:B-1----:R-:W-:-:S13]  /*0e80*/  ISETP.GE.AND P0, PT, R168, UR4, PT ;  /* 0x00000004a8007c0c */ /* 0x002fda000bf06270 */
[----:B------:R-:W-:Y:S05]  /*0e90*/  @P0 EXIT ;  /* 0x000000000000094d */ /* 0x000fea0003800000 */
[----:B0-----:R-:W-:Y:S01]  /*0ea0*/  IMAD.HI.U32 R7, R188, -0x2daee0ad, RZ ;  /* 0xd2511f53bc077827 */ /* 0x001fe200078e00ff */
[----:B------:R-:W0:Y:S01]  /*0eb0*/  LDCU.64 UR4, c[0x0][0x3e0] ;  /* 0x00007c00ff0477ac */ /* 0x000e220008000a00 */
[----:B------:R-:W-:Y:S02]  /*0ec0*/  LOP3.LUT R189, R189, 0xffffff7f, RZ, 0xc0, !PT ;  /* 0xffffff7fbdbd7812 */ /* 0x000fe400078ec0ff */
[----:B------:R-:W-:Y:S02]  /*0ed0*/  HFMA2 R177, -RZ, RZ, 0, 0 ;  /* 0x00000000ffb17431 */ /* 0x000fe400000001ff */
[----:B------:R-:W-:Y:S01]  /*0ee0*/  IMAD.HI.U32 R6, R171, -0x326172a9, RZ ;  /* 0xcd9e8d57ab067827 */ /* 0x000fe200078e00ff */
[----:B------:R-:W-:Y:S01]  /*0ef0*/  LOP3.LUT R7, R7, R3, RZ, 0x3c, !PT ;  /* 0x0000000307077212 */ /* 0x000fe200078e3cff */
[----:B------:R-:W1:Y:S01]  /*0f00*/  LDCU UR12, c[0x0][0x388] ;  /* 0x00007100ff0c77ac */ /* 0x000e620008000800 */
[----:B------:R-:W-:Y:S01]  /*0f10*/  LOP3.LUT R178, R178, 0x3, RZ, 0xc0, !PT ;  /* 0x00000003b2b27812 */ /* 0x000fe200078ec0ff */
[----:B------:R-:W-:Y:S01]  /*0f20*/  IMAD R8, R171, -0x326172a9, RZ ;  /* 0xcd9e8d57ab087824 */ /* 0x000fe200078e02ff */
[----:B------:R-:W-:Y:S01]  /*0f30*/  LOP3.LUT R6, R169, R6, R2, 0x96, !PT ;  /* 0x00000006a9067212 */ /* 0x000fe200078e9602 */
        /* <DEDUP_REMOVED lines=9> */
[----:B------:R-:W-:Y:S01]  /*0fd0*/  IMAD.HI.U32 R9, R0, -0x2daee0ad, RZ ;  /* 0xd2511f5300097827 */ /* 0x000fe200078e00ff */
[----:B------:R-:W-:Y:S01]  /*0fe0*/  ISETP.NE.AND.EX P0, PT, RZ, UR5, PT, P0 ;  /* 0x00000005ff007c0c */ /* 0x000fe2000bf05300 */
[----:B------:R-:W0:Y:S01]  /*0ff0*/  LDCU.64 UR8, c[0x0][0x3a0] ;  /* 0x00007400ff0877ac */ /* 0x000e220008000a00 */
[----:B------:R-:W-:Y:S01]  /*1000*/  LOP3.LUT R10, R12, R11, R10, 0x96, !PT ;  /* 0x0000000b0c0a7212 */ /* 0x000fe200078e960a */
[----:B------:R-:W-:Y:S02]  /*1010*/  IMAD R12, R6, -0x2daee0ad, RZ ;  /* 0xd2511f53060c7824 */ /* 0x000fe400078e02ff */
[----:B------:R-:W-:Y:S02]  /*1020*/  VIADD R11, R3, 0x76cf5d0a ;  /* 0x76cf5d0a030b7836 */ /* 0x000fe40000000000 */
[----:B------:R-:W-:Y:S02]  /*1030*/  IMAD R7, R7, -0x326172a9, RZ ;  /* 0xcd9e8d5707077824 */ /* 0x000fe400078e02ff */
[----:B------:R-:W-:Y:S01]  /*1040*/  IMAD.HI.U32 R6, R10, -0x326172a9, RZ ;  /* 0xcd9e8d570a067827 */ /* 0x000fe200078e00ff */
[----:B------:R-:W-:-:S03]  /*1050*/  LOP3.LUT R9, R11, R12, R9, 0x96, !PT ;  /* 0x0000000c0b097212 */ /* 0x000fc600078e9609 */
[----:B------:R-:W-:Y:S01]  /*1060*/  IMAD R10, R10, -0x326172a9, RZ ;  /* 0xcd9e8d570a0a7824 */ /* 0x000fe200078e02ff */
[----:B------:R-:W-:Y:S01]  /*1070*/  LOP3.LUT R6, R8, R7, R6, 0x96, !PT ;  /* 0x0000000708067212 */ /* 0x000fe200078e9606 */
[----:B------:R-:W-:Y:S01]  /*1080*/  VIADD R8, R2, 0xdaa66d2b ;  /* 0xdaa66d2b02087836 */ /* 0x000fe20000000000 */
[----:B------:R-:W-:Y:S01]  /*1090*/  @P0 LOP3.LUT R189, R189, 0x80, RZ, 0xfc, !PT ;  /* 0x00000080bdbd0812 */ /* 0x000fe200078efcff */
        /* <DEDUP_REMOVED lines=19> */
[----:B------:R-:W-:Y:S01]  /*11d0*/  IADD3 R6, PT, PT, R2, -0x4ab325aa, RZ ;  /* 0xb54cda5602067810 */ /* 0x000fe20007ffe0ff */
[----:B------:R-:W-:Y:S01]  /*11e0*/  IMAD R9, R4, -0x2daee0ad, RZ ;  /* 0xd2511f5304097824 */ /* 0x000fe200078e02ff */
[----:B------:R-:W-:Y:S01]  /*11f0*/  LOP3.LUT R7, R10, R8, R7, 0x96, !PT ;  /* 0x000000080a077212 */ /* 0x000fe200078e9607 */
[----:B------:R-:W-:Y:S02]  /*1200*/  VIADD R10, R3, 0x646e171e ;  /* 0x646e171e030a7836 */ /* 0x000fe40000000000 */
[----:B------:R-:W-:-:S04]  /*1210*/  IMAD.HI.U32 R8, R0, -0x2daee0ad, RZ ;  /* 0xd2511f5300087827 */ /* 0x000fc800078e00ff */
[----:B------:R-:W-:Y:S01]  /*1220*/  IMAD R5, R5, -0x326172a9, RZ ;  /* 0xcd9e8d5705057824 */ /* 0x000fe200078e02ff */
[----:B------:R-:W-:Y:S01]  /*1230*/  LOP3.LUT R8, R10, R9, R8, 0x96, !PT ;  /* 0x000000090a087212 */ /* 0x000fe200078e9608 */
[----:B------:R-:W-:-:S04]  /*1240*/  IMAD.HI.U32 R4, R7, -0x326172a9, RZ ;  /* 0xcd9e8d5707047827 */ /* 0x000fc800078e00ff */
[----:B------:R-:W-:Y:S01]  /*1250*/  VIADD R9, R2, 0x5384540f ;  /* 0x5384540f02097836 */ /* 0x000fe20000000000 */
[----:B------:R-:W-:Y:S01]  /*1260*/  LOP3.LUT R4, R6, R5, R4, 0x96, !PT ;  /* 0x0000000506047212 */ /* 0x000fe200078e9604 */
[----:B------:R-:W-:Y:S02]  /*1270*/  IMAD R6, R0, -0x2daee0ad, RZ ;  /* 0xd2511f5300067824 */ /* 0x000fe400078e02ff */
        /* <DEDUP_REMOVED lines=10> */
[----:B------:R-:W-:-:S04]  /*1320*/  IMAD.HI.U32 R4, R5, -0x326172a9, RZ ;  /* 0xcd9e8d5705047827 */ /* 0x000fc800078e00ff */
[C---:B------:R-:W-:Y:S01]  /*1330*/  VIADD R10, R3.reuse, 0xdb3d7428 ;  /* 0xdb3d7428030a7836 */ /* 0x040fe20000000000 */
[----:B------:R-:W-:Y:S01]  /*1340*/  LOP3.LUT R4, R6, R7, R4, 0x96, !PT ;  /* 0x0000000706047212 */ /* 0x000fe200078e9604 */
[----:B------:R-:W-:Y:S02]  /*1350*/  IMAD R7, R0, -0x2daee0ad, RZ ;  /* 0xd2511f5300077824 */ /* 0x000fe400078e02ff */
[----:B------:R-:W-:Y:S01]  /*1360*/  VIADD R6, R3, 0x96a522ad ;  /* 0x96a522ad03067836 */ /* 0x000fe20000000000 */
[----:B------:R-:W-:Y:S01]  /*1370*/  LOP3.LUT R8, R10, R9, R8, 0x96, !PT ;  /* 0x000000090a087212 */ /* 0x000fe200078e9608 */
[----:B------:R-:W-:Y:S02]  /*1380*/  IMAD R5, R5, -0x326172a9, RZ ;  /* 0xcd9e8d5705057824 */ /* 0x000fe400078e02ff */
[----:B------:R-:W-:-:S04]  /*1390*/  IMAD.HI.U32 R172, R4, -0x2daee0ad, RZ ;  /* 0xd2511f5304ac7827 */ /* 0x000fc800078e00ff */
[----:B------:R-:W-:Y:S01]  /*13a0*/  IMAD.HI.U32 R0, R8, -0x326172a9, RZ ;  /* 0xcd9e8d5708007827 */ /* 0x000fe200078e00ff */
[----:B------:R-:W-:-:S03]  /*13b0*/  LOP3.LUT R172, R6, R7, R172, 0x96, !PT ;  /* 0x0000000706ac7212 */ /* 0x000fc600078e96ac */
[----:B------:R-:W-:Y:S01]  /*13c0*/  IMAD R176, R8, -0x326172a9, RZ ;  /* 0xcd9e8d5708b07824 */ /* 0x000fe200078e02ff */
[----:B------:R-:W-:Y:S01]  /*13d0*/  LOP3.LUT R173, R173, R5, R0, 0x96, !PT ;  /* 0x00000005adad7212 */ /* 0x000fe200078e9600 */
[----:B0123--:R-:W-:-:S07]  /*13e0*/  IMAD R184, R4, -0x2daee0ad, RZ ;  /* 0xd2511f5304b87824 */ /* 0x00ffce00078e02ff */
.L_x_46925:
[----:B------:R-:W-:-:S13]  /*13f0*/  LOP3.LUT P1, RZ, R189, 0x80, RZ, 0xc0, !PT ;  /* 0x00000080bdff7812 */ /* 0x000fda000782c0ff */
[----:B0-234-:R-:W0:Y:S02]  /*1400*/  @P1 LDC.64 R186, c[0x0][0x3e0] ;  /* 0x0000f800ffba1b82 */ /* 0x01de240000000a00 */
[----:B0-----:R-:W-:-:S06]  /*1410*/  @P1 IMAD.WIDE R186, R168, 0x2, R186 ;  /* 0x00000002a8ba1825 */ /* 0x001fcc00078e02ba */
[----:B------:R-:W2:Y:S01]  /*1420*/  @P1 LDG.E.U16 R186, desc[UR6][R186.64] ;  /* 0x00000006baba1981 */ /* 0x000ea2000c1e1500 */
[----:B------:R-:W-:Y:S01]  /*1430*/  IMAD R0, R168, UR12, RZ ;  /* 0x0000000ca8007c24 */ /* 0x000fe2000f8e02ff */
[----:B------:R-:W-:Y:S01]  /*1440*/  ISETP.GE.U32.AND P0, PT, R170, 0x20, PT ;  /* 0x00000020aa00780c */ /* 0x000fe20003f06070 */
[----:B------:R-:W-:Y:S01]  /*1450*/  BSSY.RECONVERGENT B0, `(.L_x_46237) ;  /* 0x0000673000007945 */ /* 0x000fe20003800200 */
[----:B------:R-:W0:Y:S01]  /*1460*/  S2R R175, SR_TID.X ;  /* 0x0000000000af7919 */ /* 0x000e220000002100 */
[----:B------:R-:W-:Y:S02]  /*1470*/  LOP3.LUT R189, R189, 0xffffffef, RZ, 0xc0, !PT ;  /* 0xffffffefbdbd7812 */ /* 0x000fe400078ec0ff */
[----:B------:R-:W-:-:S04]  /*1480*/  SHF.R.S32.HI R179, RZ, 0x1f, R0 ;  /* 0x0000001fffb37819 */ /* 0x000fc80000011400 */
[----:B------:R-:W-:Y:S01]  /*1490*/  LEA.HI R179, R179, R0, RZ, 0x3 ;  /* 0x00000000b3b37211 */ /* 0x000fe200078f18ff */
[----:B------:R-:W-:-:S03]  /*14a0*/  IMAD.MOV.U32 R0, RZ, RZ, 0x3f800000 ;  /* 0x3f800000ff007424 */ /* 0x000fc600078e00ff */
        /* <DEDUP_REMOVED lines=27> */
.L_x_71364:
[----:B------:R-:W-:Y:S05]  /*1660*/  BRX R20 -0x1670                                        (*"BRANCH_TARGETS .L_x_71365,.L_x_71366,.L_x_71367"*) ;  /* 0xffffffe814647949 */ /* 0x000fea000383ffff */
.L_x_71367:
[----:B------:R-:W-:Y:S01]  /*1670*/  VIADD R22, R178, 0x1 ;  /* 0x00000001b2167836 */ /* 0x000fe20000000000 */
[----:B------:R-:W-:Y:S01]  /*1680*/  MOV R186, R184 ;  /* 0x000000b800ba7202 */ /* 0x000fe20000000f00 */
[----:B------:R-:W-:Y:S01]  /*1690*/  IMAD.MOV.U32 R23, RZ, RZ, R173 ;  /* 0x000000ffff177224 */ /* 0x000fe200078e00ad */
[----:B------:R-:W-:Y:S06]  /*16a0*/  BRA `(.L_x_46241) ;  /* 0x0000000400387947 */ /* 0x000fec0003800000 */
.L_x_71365:
[----:B------:R-:W-:Y:S01]  /*16b0*/  IMAD.MOV.U32 R186, RZ, RZ, R184 ;  /* 0x000000ffffba7224 */ /* 0x000fe200078e00b8 */
[----:B------:R-:W-:Y:S01]  /*16c0*/  MOV R22, 0x3 ;  /* 0x0000000300167802 */ /* 0x000fe20000000f00 */
[----:B------:R-:W-:Y:S01]  /*16d0*/  IMAD.MOV.U32 R23, RZ, RZ, R172 ;  /* 0x000000ffff177224 */ /* 0x000fe200078e00ac */
[----:B------:R-:W-:Y:S06]  /*16e0*/  BRA `(.L_x_46241) ;  /* 0x0000000400287947 */ /* 0x000fec0003800000 */
.L_x_71366:
        /* <DEDUP_REMOVED lines=13> */
.L_x_46243:
[----:B------:R-:W-:Y:S05]  /*17c0*/  BSYNC.RECONVERGENT B2 ;  /* 0x0000000000027941 */ /* 0x000fea0003800200 */
.L_x_46242:
[----:B------:R-:W-:Y:S01]  /*17d0*/  IMAD.WIDE.U32 R22, R171, -0x326172a9, RZ ;  /* 0xcd9e8d57ab167825 */ /* 0x000fe200078e00ff */
[----:B------:R-:W-:Y:S02]  /*17e0*/  LOP3.LUT R178, R177, R21, R3, 0x96, !PT ;  /* 0x00000015b1b27212 */ /* 0x000fe400078e9603 */
[----:B------:R-:W-:Y:S02]  /*17f0*/  IADD3 R21, PT, PT, R2, -0x61c88647, RZ ;  /* 0x9e3779b902157810 */ /* 0x000fe40007ffe0ff */
        /* <DEDUP_REMOVED lines=53> */
[----:B------:R-:W-:Y:S02]  /*1b50*/  VIADD R23, R3, 0x96a522ad ;  /* 0x96a522ad03177836 */ /* 0x000fe40000000000 */
[----:B------:R-:W-:-:S03]  /*1b60*/  IMAD.MOV.U32 R22, RZ, RZ, RZ ;  /* 0x000000ffff167224 */ /* 0x000fc600078e00ff */
[----:B------:R-:W-:Y:S01]  /*1b70*/  LOP3.LUT R172, R23, R20, R187, 0x96, !PT ;  /* 0x0000001417ac7212 */ /* 0x000fe200078e96bb */
[----:B------:R-:W-:-:S07]  /*1b80*/  IMAD.MOV.U32 R23, RZ, RZ, R184 ;  /* 0x000000ffff177224 */ /* 0x000fce00078e00b8 */
.L_x_46241:
[----:B------:R-:W-:Y:S05]  /*1b90*/  BSYNC.RECONVERGENT B1 ;  /* 0x0000000000017941 */ /* 0x000fea0003800200 */
.L_x_46240:
        /* <DEDUP_REMOVED lines=13> */
[----:B-1----:R-:W-:-:S04]  /*1c70*/  FSETP.GTU.FTZ.AND P0, PT, R21, R184, PT ;  /* 0x000000b81500720b */ /* 0x002fc80003f1c000 */
        /* <DEDUP_REMOVED lines=14> */
.L_x_46246:
        /* <DEDUP_REMOVED lines=13> */
.L_x_46248:
[----:B------:R-:W-:Y:S05]  /*1e30*/  BSYNC.RECONVERGENT B2 ;  /* 0x0000000000027941 */ /* 0x000fea0003800200 */
.L_x_46247:
        /* <DEDUP_REMOVED lines=15> */
[----:B------:R-:W-:-:S03]  /*1f30*/  IMAD.MOV.U32 R178, RZ, RZ, RZ ;  /* 0x000000ffffb27224 */ /* 0x000fc600078e00ff */
        /* <DEDUP_REMOVED lines=9> */
[C---:B------:R-:W-:Y:S02]  /*1fd0*/  IADD3 R21, PT, PT, R2.reuse, 0x78dde6e4, RZ ;  /* 0x78dde6e402157810 */ /* 0x040fe40007ffe0ff */
[----:B------:R-:W-:Y:S01]  /*1fe0*/  LOP3.LUT R187, R187, R190, R23, 0x96, !PT ;  /* 0x000000bebbbb7212 */ /* 0x000fe200078e9617 */
[----:B------:R-:W-:Y:S01]  /*1ff0*/  VIADD R23, R2, 0x1715609d ;  /* 0x1715609d02177836 */ /* 0x000fe20000000000 */
        /* <DEDUP_REMOVED lines=15> */
[----:B------:R-:W-:Y:S02]  /*20f0*/  IADD3 R21, PT, PT, R3, 0x1fd5c5a3, RZ ;  /* 0x1fd5c5a303157810 */ /* 0x000fe40007ffe0ff */
        /* <DEDUP_REMOVED lines=13> */
[----:B------:R-:W-:-:S03]  /*21d0*/  IMAD.MOV.U32 R176, RZ, RZ, R192 ;  /* 0x000000ffffb07224 */ /* 0x000fc600078e00c0 */
[----:B------:R-:W-:Y:S02]  /*21e0*/  LOP3.LUT R172, R21, R172, R191, 0x96, !PT ;  /* 0x000000ac15ac7212 */ /* 0x000fe400078e96bf */
[----:B------:R-:W-:Y:S01]  /*21f0*/  MOV R21, R186 ;  /* 0x000000ba00157202 */ /* 0x000fe20000000f00 */
[----:B------:R-:W-:-:S07]  /*2200*/  IMAD.MOV.U32 R186, RZ, RZ, R190 ;  /* 0x000000ffffba7224 */ /* 0x000fce00078e00be */
.L_x_46245:
[----:B------:R-:W-:Y:S05]  /*2210*/  BSYNC.RECONVERGENT B1 ;  /* 0x0000000000017941 */ /* 0x000fea0003800200 */
.L_x_46244:
        /* <DEDUP_REMOVED lines=23> */
.L_x_46251:
        /* <DEDUP_REMOVED lines=13> */
.L_x_46253:
[----:B------:R-:W-:Y:S05]  /*2460*/  BSYNC.RECONVERGENT B2 ;  /* 0x0000000000027941 */ /* 0x000fea0003800200 */
.L_x_46252:
        /* <DEDUP_REMOVED lines=57> */
[----:B------:R-:W-:Y:S01]  /*2800*/  MOV R186, R190 ;  /* 0x000000be00ba7202 */ /* 0x000fe20000000f00 */
[----:B------:R-:W-:Y:S01]  /*2810*/  IMAD.MOV.U32 R176, RZ, RZ, R192 ;  /* 0x000000ffffb07224 */ /* 0x000fe200078e00c0 */
[----:B------:R-:W-:Y:S01]  /*2820*/  LOP3.LUT R172, R23, R172, R191, 0x96, !PT ;  /* 0x000000ac17ac7212 */ /* 0x000fe200078e96bf */
[----:B------:R-:W-:-:S07]  /*2830*/  IMAD.MOV.U32 R190, RZ, RZ, RZ ;  /* 0x000000ffffbe7224 */ /* 0x000fce00078e00ff */
.L_x_46250:
[----:B------:R-:W-:Y:S05]  /*2840*/  BSYNC.RECONVERGENT B1 ;  /* 0x0000000000017941 */ /* 0x000fea0003800200 */
.L_x_46249:
        /* <DEDUP_REMOVED lines=23> */
.L_x_46256:
        /* <DEDUP_REMOVED lines=13> */
.L_x_46258:
[----:B------:R-:W-:Y:S05]  /*2a90*/  BSYNC.RECONVERGENT B2 ;  /* 0x0000000000027941 */ /* 0x000fea0003800200 */
.L_x_46257:
        /* <DEDUP_REMOVED lines=55> */
[----:B------:R-:W-:Y:S02]  /*2e10*/  LOP3.LUT R173, R173, R190, R195, 0x96, !PT ;  /* 0x000000beadad7212 */ /* 0x000fe400078e96c3 */
[----:B------:R-:W-:Y:S01]  /*2e20*/  MOV R176, R194 ;  /* 0x000000c200b07202 */ /* 0x000fe20000000f00 */
[----:B------:R-:W-:-:S05]  /*2e30*/  VIADD R23, R3, 0x96a522ad ;  /* 0x96a522ad03177836 */ /* 0x000fca0000000000 */
[----:B------:R-:W-:Y:S01]  /*2e40*/  LOP3.LUT R172, R23, R172, R193, 0x96, !PT ;  /* 0x000000ac17ac7212 */ /* 0x000fe200078e96c1 */
[----:B------:R-:W-:Y:S01]  /*2e50*/  IMAD.MOV.U32 R23, RZ, RZ, R186 ;  /* 0x000000ffff177224 */ /* 0x000fe200078e00ba */
[----:B------:R-:W-:-:S07]  /*2e60*/  MOV R186, R192 ;  /* 0x000000c000ba7202 */ /* 0x000fce0000000f00 */
.L_x_46255:
[----:B------:R-:W-:Y:S05]  /*2e70*/  BSYNC.RECONVERGENT B1 ;  /* 0x0000000000017941 */ /* 0x000fea0003800200 */
.L_x_46254:
        /* <DEDUP_REMOVED lines=23> */
.L_x_46261:
        /* <DEDUP_REMOVED lines=13> */
.L_x_46263:
[----:B------:R-:W-:Y:S05]  /*30c0*/  BSYNC.RECONVERGENT B2 ;  /* 0x0000000000027941 */ /* 0x000fea0003800200 */
.L_x_46262:
        /* <DEDUP_REMOVED lines=57> */
[----:B------:R-:W-:Y:S02]  /*3460*/  IMAD.MOV.U32 R186, RZ, RZ, R190 ;  /* 0x000000ffffba7224 */ /* 0x000fe400078e00be */
[----:B------:R-:W-:Y:S02]  /*3470*/  HFMA2 R190, -RZ, RZ, 0, 0 ;  /* 0x00000000ffbe7431 */ /* 0x000fe400000001ff */
[----:B------:R-:W-:Y:S01]  /*3480*/  IMAD.MOV.U32 R176, RZ, RZ, R192 ;  /* 0x000000ffffb07224 */ /* 0x000fe200078e00c0 */
[----:B------:R-:W-:-:S07]  /*3490*/  LOP3.LUT R172, R165, R172, R191, 0x96, !PT ;  /* 0x000000aca5ac7212 */ /* 0x000fce00078e96bf */
.L_x_46260:
[----:B------:R-:W-:Y:S05]  /*34a0*/  BSYNC.RECONVERGENT B1 ;  /* 0x0000000000017941 */ /* 0x000fea0003800200 */
.L_x_46259:
        /* <DEDUP_REMOVED lines=23> */
.L_x_46266:
        /* <DEDUP_REMOVED lines=13> */
.L_x_46268:
[----:B------:R-:W-:Y:S05]  /*36f0*/  BSYNC.RECONVERGENT B2 ;  /* 0x0000000000027941 */ /* 0x000fea0003800200 */
.L_x_46267:
[----:B------:R-:W-:Y:S01]  /*3700*/  IMAD.WIDE.U32 R190, R171, -0x326172a9, RZ ;  /* 0xcd9e8d57abbe7825 */ /* 0x000fe200078e00ff */
[----:B------:R-:W-:Y:S02]  /*3710*/  LOP3.LUT R194, R177, R173, R3, 0x96, !PT ;  /* 0x000000adb1c27212 */ /* 0x000fe400078e9603 */
[----:B------:R-:W-:Y:S01]  /*3720*/  IADD3 R165, PT, PT, R2, -0x61c88647, RZ ;  /* 0x9e3779b902a57810 */ /* 0x000fe20007ffe0ff */
        /* <DEDUP_REMOVED lines=58> */
.L_x_46265:
[----:B------:R-:W-:Y:S05]  /*3ad0*/  BSYNC.RECONVERGENT B1 ;  /* 0x0000000000017941 */ /* 0x000fea0003800200 */
.L_x_46264:
[----:B------:R-:W-:Y:S01]  /*3ae0*/  I2FP.F32.U32 R178, R187 ;  /* 0x000000bb00b27245 */ /* 0x000fe20000201000 */
[----:B------:R-:W-:Y:S01]  /*3af0*/  HADD2.F32 R187, -RZ, R166.H1_H1 ;  /* 0x300000a6ffbb7230 */ /* 0x000fe20000004100 */
[----:B------:R-:W-:Y:S01]  /*3b00*/  ISETP.NE.AND P5, PT, R191, 0x1, PT ;  /* 0x00000001bf00780c */ /* 0x000fe20003fa5270 */
[----:B------:R-:W-:Y:S01]  /*3b10*/  BSSY.RECONVERGENT B1, `(.L_x_46269) ;  /* 0x000005f000017945 */ /* 0x000fe20003800200 */
[----:B------:R-:W-:Y:S02]  /*3b20*/  HFMA2 R192, -RZ, RZ, 0, 1.1920928955078125e-07 ;  /* 0x00000002ffc07431 */ /* 0x000fe400000001ff */
[----:B------:R-:W-:Y:S01]  /*3b30*/  FFMA.FTZ R165, R178, R185, 1.1641532182693481445e-10 ;  /* 0x2f000000b2a57423 */ /* 0x000fe200000100b9 */
[----:B------:R-:W-:Y:S01]  /*3b40*/  FMUL.FTZ R166, R187, R0 ;  /* 0x00000000bba67220 */ /* 0x000fe20000410000 */
[----:B------:R-:W-:Y:S02]  /*3b50*/  HADD2.F32 R178, -RZ, R118.H1_H1 ;  /* 0x30000076ffb27230 */ /* 0x000fe40000004100 */
        /* <DEDUP_REMOVED lines=15> */
.L_x_46271:
        /* <DEDUP_REMOVED lines=13> */
.L_x_46273:
[----:B------:R-:W-:Y:S05]  /*3d20*/  BSYNC.RECONVERGENT B2 ;  /* 0x0000000000027941 */ /* 0x000fea0003800200 */
.L_x_46272:
        /* <DEDUP_REMOVED lines=57> */
[----:B------:R-:W-:Y:S02]  /*40c0*/  LOP3.LUT R172, R187, R172, R193, 0x96, !PT ;  /* 0x000000acbbac7212 */ /* 0x000fe400078e96c1 */
[----:B------:R-:W-:Y:S01]  /*40d0*/  MOV R187, R186 ;  /* 0x000000ba00bb7202 */ /* 0x000fe20000000f00 */
[----:B------:R-:W-:Y:S02]  /*40e0*/  IMAD.MOV.U32 R186, RZ, RZ, R192 ;  /* 0x000000ffffba7224 */ /* 0x000fe400078e00c0 */
[----:B------:R-:W-:-:S07]  /*40f0*/  HFMA2 R192, -RZ, RZ, 0, 0 ;  /* 0x00000000ffc07431 */ /* 0x000fce00000001ff */
.L_x_46270:
[----:B------:R-:W-:Y:S05]  /*4100*/  BSYNC.RECONVERGENT B1 ;  /* 0x0000000000017941 */ /* 0x000fea0003800200 */
.L_x_46269:
        /* <DEDUP_REMOVED lines=23> */
.L_x_46276:
        /* <DEDUP_REMOVED lines=15> */
.L_x_46278:
[----:B------:R-:W-:Y:S05]  /*4370*/  BSYNC.RECONVERGENT B2 ;  /* 0x0000000000027941 */ /* 0x000fea0003800200 */
.L_x_46277:
        /* <DEDUP_REMOVED lines=61> */
.L_x_46275:
[----:B------:R-:W-:Y:S05]  /*4750*/  BSYNC.RECONVERGENT B1 ;  /* 0x0000000000017941 */ /* 0x000fea0003800200 */
.L_x_46274:
[----:B------:R-:W-:Y:S01]  /*4760*/  I2FP.F32.U32 R190, R191 ;  /* 0x000000bf00be7245 */ /* 0x000fe20000201000 */
[----:B------:R-:W-:-:S04]  /*4770*/  HADD2.F32 R167, -RZ, R167.H1_H1 ;  /* 0x300000a7ffa77230 */ /* 0x000fc80000004100 */
[----:B------:R-:W-:Y:S01]  /*4780*/  FFMA.FTZ R185, R190, R185, 1.1641532182693481445e-10 ;  /* 0x2f000000beb97423 */ /* 0x000fe200000100b9 */
[----:B------:R-:W-:Y:S01]  /*4790*/  FMUL.FTZ R190, R167, R0 ;  /* 0x00000000a7be7220 */ /* 0x000fe20000410000 */
[----:B------:R-:W-:-:S03]  /*47a0*/  HADD2.F32 R167, -RZ, R119.H1_H1 ;  /* 0x30000077ffa77230 */ /* 0x000fc60000004100 */
[----:B------:R-:W-:Y:S01]  /*47b0*/  FMUL.FTZ R190, R190, R179 ;  /* 0x000000b3bebe7220 */ /* 0x000fe20000410000 */
[----:B------:R-:W-:-:S04]  /*47c0*/  FSETP.GTU.FTZ.AND P6, PT, R185, R184, PT ;  /* 0x000000b8b900720b */ /* 0x000fc80003fdc000 */
[----:B------:R-:W-:Y:S02]  /*47d0*/  FSEL R190, R190, RZ, !P6 ;  /* 0x000000ffbebe7208 */ /* 0x000fe40007000000 */
[----:B------:R-:W-:-:S03]  /*47e0*/  PLOP3.LUT P6, PT, P6, PT, PT, 0x8, 0x80 ;  /* 0x000000000080781c */ /* 0x000fc600037ce170 */
[----:B------:R-:W-:Y:S01]  /*47f0*/  FFMA.FTZ R167, R190, R167, R27 ;  /* 0x000000a7bea77223 */ /* 0x000fe2000001001b */
[----:B------:R-:W-:Y:S09]  /*4800*/  BRA `(.L_x_46279) ;  /* 0x0000003000847947 */ /* 0x000ff20003800000 */
.L_x_46239:
        /* <DEDUP_REMOVED lines=16> */
.L_x_46282:
        /* <DEDUP_REMOVED lines=13> */
.L_x_46284:
[----:B------:R-:W-:Y:S05]  /*49e0*/  BSYNC.RECONVERGENT B2 ;  /* 0x0000000000027941 */ /* 0x000fea0003800200 */
.L_x_46283:
        /* <DEDUP_REMOVED lines=60> */
.L_x_46281:
[----:B------:R-:W-:Y:S05]  /*4db0*/  BSYNC.RECONVERGENT B1 ;  /* 0x0000000000017941 */ /* 0x000fea0003800200 */
.L_x_46280:
        /* <DEDUP_REMOVED lines=28> */
.L_x_46287:
        /* <DEDUP_REMOVED lines=13> */
.L_x_46289:
[----:B------:R-:W-:Y:S05]  /*5050*/  BSYNC.RECONVERGENT B2 ;  /* 0x0000000000027941 */ /* 0x000fea0003800200 */
.L_x_46288:
        /* <DEDUP_REMOVED lines=58> */
[----:B------:R-:W-:Y:S02]  /*5400*/  LOP3.LUT R172, R21, R172, R191, 0x96, !PT ;  /* 0x000000ac15ac7212 */ /* 0x000fe400078e96bf */
[----:B------:R-:W-:Y:S01]  /*5410*/  MOV R21, R186 ;  /* 0x000000ba00157202 */ /* 0x000fe20000000f00 */
[----:B------:R-:W-:-:S07]  /*5420*/  IMAD.MOV.U32 R186, RZ, RZ, R190 ;  /* 0x000000ffffba7224 */ /* 0x000fce00078e00be */
.L_x_46286:
[----:B------:R-:W-:Y:S05]  /*5430*/  BSYNC.RECONVERGENT B1 ;  /* 0x0000000000017941 */ /* 0x000fea0003800200 */
.L_x_46285:
        /* <DEDUP_REMOVED lines=23> */
.L_x_46292:
        /* <DEDUP_REMOVED lines=13> */
.L_x_46294:
[----:B------:R-:W-:Y:S05]  /*5680*/  BSYNC.RECONVERGENT B2 ;  /* 0x0000000000027941 */ /* 0x000fea0003800200 */
.L_x_46293:
[----:B------:R-:W-:Y:S01]  /*5690*/  IMAD.WIDE.U32 R172, R171, -0x326172a9, RZ ;  /* 0xcd9e8d57abac7825 */ /* 0x000fe200078e00ff */
[----:B------:R-:W-:Y:S02]  /*56a0*/  LOP3.LUT R192, R177, R23, R3, 0x96, !PT ;  /* 0x00000017b1c07212 */ /* 0x000fe400078e9603 */
[C---:B------:R-:W-:Y:S01]  /*56b0*/  IADD3 R23, PT, PT, R2.reuse, -0x61c88647, RZ ;  /* 0x9e3779b902177810 */ /* 0x040fe20007ffe0ff */
[----:B------:R-:W-:Y:S01]  /*56c0*/  VIADD R187, R2, 0x3c6ef372 ;  /* 0x3c6ef37202bb7836 */ /* 0x000fe20000000000 */
        /* <DEDUP_REMOVED lines=57> */
.L_x_46291:
[----:B------:R-:W-:Y:S05]  /*5a60*/  BSYNC.RECONVERGENT B1 ;  /* 0x0000000000017941 */ /* 0x000fea0003800200 */
.L_x_46290:
        /* <DEDUP_REMOVED lines=23> */
.L_x_46297:
        /* <DEDUP_REMOVED lines=13> */
.L_x_46299:
[----:B------:R-:W-:Y:S05]  /*5cb0*/  BSYNC.RECONVERGENT B2 ;  /* 0x0000000000027941 */ /* 0x000fea0003800200 */
.L_x_46298:
        /* <DEDUP_REMOVED lines=53> */
[----:B------:R-:W-:Y:S02]  /*6010*/  HFMA2 R187, -RZ, RZ, 0, 0 ;  /* 0x00000000ffbb7431 */ /* 0x000fe400000001ff */
[----:B------:R-:W-:Y:S01]  /*6020*/  IMAD.WIDE.U32 R192, R23, -0x2daee0ad, RZ ;  /* 0xd2511f5317c07825 */ /* 0x000fe200078e00ff */
[----:B------:R-:W-:Y:S02]  /*6030*/  IADD3 R23, PT, PT, R3, -0x695add53, RZ ;  /* 0x96a522ad03177810 */ /* 0x000fe40007ffe0ff */
[----:B------:R-:W-:Y:S01]  /*6040*/  LOP3.LUT R173, R173, R190, R195, 0x96, !PT ;  /* 0x000000beadad7212 */ /* 0x000fe200078e96c3 */
[----:B------:R-:W-:Y:S01]  /*6050*/  IMAD.MOV.U32 R176, RZ, RZ, R194 ;  /* 0x000000ffffb07224 */ /* 0x000fe200078e00c2 */
[----:B------:R-:W-:Y:S02]  /*6060*/  LOP3.LUT R172, R23, R172, R193, 0x96, !PT ;  /* 0x000000ac17ac7212 */ /* 0x000fe400078e96c1 */
[----:B------:R-:W-:Y:S01]  /*6070*/  MOV R23, R186 ;  /* 0x000000ba00177202 */ /* 0x000fe20000000f00 */
[----:B------:R-:W-:-:S07]  /*6080*/  IMAD.MOV.U32 R186, RZ, RZ, R192 ;  /* 0x000000ffffba7224 */ /* 0x000fce00078e00c0 */
.L_x_46296:
[----:B------:R-:W-:Y:S05]  /*6090*/  BSYNC.RECONVERGENT B1 ;  /* 0x0000000000017941 */ /* 0x000fea0003800200 */
.L_x_46295:
        /* <DEDUP_REMOVED lines=23> */
.L_x_46302:
        /* <DEDUP_REMOVED lines=13> */
.L_x_46304:
[----:B------:R-:W-:Y:S05]  /*62e0*/  BSYNC.RECONVERGENT B2 ;  /* 0x0000000000027941 */ /* 0x000fea0003800200 */
.L_x_46303:
        /* <DEDUP_REMOVED lines=61> */
.L_x_46301:
[----:B------:R-:W-:Y:S05]  /*66c0*/  BSYNC.RECONVERGENT B1 ;  /* 0x0000000000017941 */ /* 0x000fea0003800200 */
.L_x_46300:
        /* <DEDUP_REMOVED lines=23> */
.L_x_46307:
        /* <DEDUP_REMOVED lines=13> */
.L_x_46309:
[----:B------:R-:W-:Y:S05]  /*6910*/  BSYNC.RECONVERGENT B2 ;  /* 0x0000000000027941 */ /* 0x000fea0003800200 */
.L_x_46308:
        /* <DEDUP_REMOVED lines=56> */
[----:B------:R-:W-:Y:S01]  /*6ca0*/  HFMA2 R190, -RZ, RZ, 0, 0 ;  /* 0x00000000ffbe7431 */ /* 0x000fe200000001ff */
[----:B------:R-:W-:Y:S01]  /*6cb0*/  LOP3.LUT R172, R165, R172, R193, 0x96, !PT ;  /* 0x000000aca5ac7212 */ /* 0x000fe200078e96c1 */
[----:B------:R-:W-:Y:S01]  /*6cc0*/  IMAD.MOV.U32 R176, RZ, RZ, R194 ;  /* 0x000000ffffb07224 */ /* 0x000fe200078e00c2 */
[----:B------:R-:W-:Y:S01]  /*6cd0*/  MOV R165, R186 ;  /* 0x000000ba00a57202 */ /* 0x000fe20000000f00 */
[----:B------:R-:W-:-:S07]  /*6ce0*/  IMAD.MOV.U32 R186, RZ, RZ, R192 ;  /* 0x000000ffffba7224 */ /* 0x000fce00078e00c0 */
.L_x_46306:
[----:B------:R-:W-:Y:S05]  /*6cf0*/  BSYNC.RECONVERGENT B1 ;  /* 0x0000000000017941 */ /* 0x000fea0003800200 */
.L_x_46305:
        /* <DEDUP_REMOVED lines=9> */
[----:B------:R-:W-:-:S04]  /*6d90*/  FSETP.GTU.FTZ.AND P4, PT, R165, R184, PT ;  /* 0x000000b8a500720b */ /* 0x000fc80003f9c000 */
        /* <DEDUP_REMOVED lines=13> */
.L_x_46312:
        /* <DEDUP_REMOVED lines=13> */
.L_x_46314:
[----:B------:R-:W-:Y:S05]  /*6f40*/  BSYNC.RECONVERGENT B2 ;  /* 0x0000000000027941 */ /* 0x000fea0003800200 */
.L_x_46313:
        /* <DEDUP_REMOVED lines=57> */
[----:B------:R-:W-:Y:S01]  /*72e0*/  VIADD R187, R3, 0x96a522ad ;  /* 0x96a522ad03bb7836 */ /* 0x000fe20000000000 */
[----:B------:R-:W-:Y:S01]  /*72f0*/  MOV R186, R192 ;  /* 0x000000c000ba7202 */ /* 0x000fe20000000f00 */
[----:B------:R-:W-:-:S03]  /*7300*/  IMAD.MOV.U32 R192, RZ, RZ, RZ ;  /* 0x000000ffffc07224 */ /* 0x000fc600078e00ff */
[----:B------:R-:W-:-:S07]  /*7310*/  LOP3.LUT R172, R187, R172, R193, 0x96, !PT ;  /* 0x000000acbbac7212 */ /* 0x000fce00078e96c1 */
.L_x_46311:
[----:B------:R-:W-:Y:S05]  /*7320*/  BSYNC.RECONVERGENT B1 ;  /* 0x0000000000017941 */ /* 0x000fea0003800200 */
.L_x_46310:
        /* <DEDUP_REMOVED lines=23> */
.L_x_46317:
        /* <DEDUP_REMOVED lines=15> */
.L_x_46319:
[----:B------:R-:W-:Y:S05]  /*7590*/  BSYNC.RECONVERGENT B2 ;  /* 0x0000000000027941 */ /* 0x000fea0003800200 */
.L_x_46318:
        /* <DEDUP_REMOVED lines=61> */
.L_x_46316:
[----:B------:R-:W-:Y:S05]  /*7970*/  BSYNC.RECONVERGENT B1 ;  /* 0x0000000000017941 */ /* 0x000fea0003800200 */
.L_x_46315:
[----:B------:R-:W-:Y:S01]  /*7980*/  I2FP.F32.U32 R190, R187 ;  /* 0x000000bb00be7245 */ /* 0x000fe20000201000 */
[----:B------:R-:W-:-:S04]  /*7990*/  HADD2.F32 R167, -RZ, R167.H1_H1 ;  /* 0x300000a7ffa77230 */ /* 0x000fc80000004100 */
[----:B------:R-:W-:Y:S01]  /*79a0*/  FFMA.FTZ R185, R190, R185, 1.1641532182693481445e-10 ;  /* 0x2f000000beb97423 */ /* 0x000fe200000100b9 */
[----:B------:R-:W-:-:S04]  /*79b0*/  FMUL.FTZ R190, R167, R0 ;  /* 0x00000000a7be7220 */ /* 0x000fc80000410000 */
[----:B------:R-:W-:Y:S01]  /*79c0*/  FMUL.FTZ R167, R190, R179 ;  /* 0x000000b3bea77220 */ /* 0x000fe20000410000 */
[----:B------:R-:W-:Y:S01]  /*79d0*/  FSETP.GTU.FTZ.AND P6, PT, R185, R184, PT ;  /* 0x000000b8b900720b */ /* 0x000fe20003fdc000 */
[----:B------:R-:W-:-:S03]  /*79e0*/  HADD2.F32 R184, -RZ, R119.H1_H1 ;  /* 0x30000077ffb87230 */ /* 0x000fc60000004100 */
[----:B------:R-:W-:Y:S02]  /*79f0*/  FSEL R167, R167, RZ, !P6 ;  /* 0x000000ffa7a77208 */ /* 0x000fe40007000000 */
[----:B------:R-:W-:-:S03]  /*7a00*/  PLOP3.LUT P6, PT, P6, PT, PT, 0x8, 0x80 ;  /* 0x000000000080781c */ /* 0x000fc600037ce170 */
[----:B------:R-:W-:-:S10]  /*7a10*/  FMUL.FTZ R167, R167, R184 ;  /* 0x000000b8a7a77220 */ /* 0x000fd40000410000 */
.L_x_46279:
        /* <DEDUP_REMOVED lines=19> */
[----:B-1----:R-:W-:-:S03]  /*7b50*/  IMAD.WIDE.U32 R192, R174, 0x8, R192 ;  /* 0x00000008aec07825 */ /* 0x002fc600078e00c0 */
[----:B------:R0:W-:Y:S04]  /*7b60*/  STG.E.128 desc[UR6][R190.64+0x10], R164 ;  /* 0x000010a4be007986 */ /* 0x0001e8000c101d06 */
[----:B------:R0:W-:Y:S02]  /*7b70*/  STG.E.64 desc[UR6][R192.64], R194 ;  /* 0x000000c2c0007986 */ /* 0x0001e4000c101b06 */
.L_x_46238:
[----:B------:R-:W-:Y:S05]  /*7b80*/  BSYNC.RECONVERGENT B0 ;  /* 0x0000000000007941 */ /* 0x000fea0003800200 */
.L_x_46237:
        /* <DEDUP_REMOVED lines=31> */
.L_x_46325:
        /* <DEDUP_REMOVED lines=13> */
.L_x_46327:
[----:B------:R-:W-:Y:S05]  /*7e50*/  BSYNC.RECONVERGENT B2 ;  /* 0x0000000000027941 */ /* 0x000fea0003800200 */
.L_x_46326:
        /* <DEDUP_REMOVED lines=60> */
.L_x_46324:
[----:B------:R-:W-:Y:S05]  /*8220*/  BSYNC.RECONVERGENT B1 ;  /* 0x0000000000017941 */ /* 0x000fea0003800200 */
.L_x_46323:
[----:B------:R-:W1:Y:S01]  /*8230*/  LDC R184, c[0x0][0x408] ;  /* 0x00010200ffb87b82 */ /* 0x000e620000000800 */
[----:B------:R-:W-:Y:S01]  /*8240*/  I2FP.F32.U32 R16, R16 ;  /* 0x0000001000107245 */ /* 0x000fe20000201000 */
[----:B------:R-:W-:Y:S02]  /*8250*/  HFMA2 R187, -RZ, RZ, 0.1171875, 0 ;  /* 0x2f800000ffbb7431 */ /* 0x000fe400000001ff */
[----:B-----5:R-:W-:Y:S01]  /*8260*/  HADD2.F32 R17, -RZ, R160.H0_H0 ;  /* 0x200000a0ff117230 */ /* 0x020fe20000004100 */
[----:B------:R-:W-:Y:S01]  /*8270*/  ISETP.NE.AND P1, PT, R18, 0x1, PT ;  /* 0x000000011200780c */ /* 0x000fe20003f25270 */
[----:B------:R-:W-:Y:S01]  /*8280*/  BSSY.RECONVERGENT B1, `(.L_x_46328) ;  /* 0x0000062000017945 */ /* 0x000fe20003800200 */
[----:B------:R-:W-:Y:S01]  /*8290*/  LOP3.LUT R189, R189, 0xfffffffd, RZ, 0xc0, !PT ;  /* 0xfffffffdbdbd7812 */ /* 0x000fe200078ec0ff */
[----:B------:R-:W-:Y:S01]  /*82a0*/  FFMA.FTZ R16, R16, R187, 1.1641532182693481445e-10 ;  /* 0x2f00000010107423 */ /* 0x000fe200000100bb */
[----:B------:R-:W2:Y:S01]  /*82b0*/  LDC R185, c[0x0][0x404] ;  /* 0x00010100ffb97b82 */ /* 0x000ea20000000800 */
[----:B------:R-:W-:Y:S01]  /*82c0*/  FMUL.FTZ R17, R17, R0 ;  /* 0x0000000011117220 */ /* 0x000fe20000410000 */
[----:B------:R-:W-:-:S03]  /*82d0*/  IMAD.MOV.U32 R178, RZ, RZ, 0x2 ;  /* 0x00000002ffb27424 */ /* 0x000fc600078e00ff */
[----:B-1----:R-:W-:Y:S01]  /*82e0*/  FMUL.FTZ R17, R17, R184 ;  /* 0x000000b811117220 */ /* 0x002fe20000410000 */
[----:B--2---:R-:W-:Y:S01]  /*82f0*/  FSETP.GTU.FTZ.AND P0, PT, R16, R185, PT ;  /* 0x000000b91000720b */ /* 0x004fe20003f1c000 */
        /* <DEDUP_REMOVED lines=15> */
.L_x_46330:
        /* <DEDUP_REMOVED lines=13> */
.L_x_46332:
[----:B------:R-:W-:Y:S05]  /*84c0*/  BSYNC.RECONVERGENT B2 ;  /* 0x0000000000027941 */ /* 0x000fea0003800200 */
.L_x_46331:
[----:B------:R-:W-:Y:S01]  /*84d0*/  IMAD.WIDE.U32 R172, R171, -0x326172a9, RZ ;  /* 0xcd9e8d57abac7825 */ /* 0x000fe200078e00ff */
[----:B0-----:R-:W-:Y:S02]  /*84e0*/  LOP3.LUT R192, R177, R19, R3, 0x96, !PT ;  /* 0x00000013b1c07212 */ /* 0x001fe400078e9603 */
        /* <DEDUP_REMOVED lines=59> */
.L_x_46329:
[----:B------:R-:W-:Y:S05]  /*88a0*/  BSYNC.RECONVERGENT B1 ;  /* 0x0000000000017941 */ /* 0x000fea0003800200 */
.L_x_46328:
        /* <DEDUP_REMOVED lines=23> */
.L_x_46335:
        /* <DEDUP_REMOVED lines=13> */
.L_x_46337:
[----:B------:R-:W-:Y:S05]  /*8af0*/  BSYNC.RECONVERGENT B2 ;  /* 0x0000000000027941 */ /* 0x000fea0003800200 */
.L_x_46336:
[----:B------:R-:W-:Y:S01]  /*8b00*/  IMAD.WIDE.U32 R172, R171, -0x326172a9, RZ ;  /* 0xcd9e8d57abac7825 */ /* 0x000fe200078e00ff */
[----:B0-----:R-:W-:-:S03]  /*8b10*/  LOP3.LUT R192, R177, R19, R3, 0x96, !PT ;  /* 0x00000013b1c07212 */ /* 0x001fc600078e9603 */
        /* <DEDUP_REMOVED lines=58> */
[----:B------:R-:W-:-:S07]  /*8ec0*/  IMAD.MOV.U32 R186, RZ, RZ, R190 ;  /* 0x000000ffffba7224 */ /* 0x000fce00078e00be */
.L_x_46334:
[----:B------:R-:W-:Y:S05]  /*8ed0*/  BSYNC.RECONVERGENT B1 ;  /* 0x0000000000017941 */ /* 0x000fea0003800200 */
.L_x_46333:
        /* <DEDUP_REMOVED lines=23> */
.L_x_46340:
        /* <DEDUP_REMOVED lines=13> */
.L_x_46342:
[----:B------:R-:W-:Y:S05]  /*9120*/  BSYNC.RECONVERGENT B2 ;  /* 0x0000000000027941 */ /* 0x000fea0003800200 */
.L_x_46341:
[----:B0-----:R-:W-:Y:S01]  /*9130*/  IMAD.WIDE.U32 R190, R171, -0x326172a9, RZ ;  /* 0xcd9e8d57abbe7825 */ /* 0x001fe200078e00ff */
        /* <DEDUP_REMOVED lines=60> */
.L_x_46339:
[----:B------:R-:W-:Y:S05]  /*9500*/  BSYNC.RECONVERGENT B1 ;  /* 0x0000000000017941 */ /* 0x000fea0003800200 */
.L_x_46338:
[----:B------:R-:W-:Y:S01]  /*9510*/  I2FP.F32.U32 R160, R19 ;  /* 0x0000001300a07245 */ /* 0x000fe20000201000 */
[----:B------:R-:W-:Y:S01]  /*9520*/  HADD2.F32 R161, -RZ, R161.H1_H1 ;  /* 0x300000a1ffa17230 */ /* 0x000fe20000004100 */
[----:B------:R-:W-:Y:S01]  /*9530*/  ISETP.NE.AND P3, PT, R178, 0x1, PT ;  /* 0x00000001b200780c */ /* 0x000fe20003f65270 */
[----:B------:R-:W-:Y:S01]  /*9540*/  HADD2.F32 R19, -RZ, R105.H1_H1 ;  /* 0x30000069ff137230 */ /* 0x000fe20000004100 */
[----:B------:R-:W-:Y:S01]  /*9550*/  BSSY.RECONVERGENT B1, `(.L_x_46343) ;  /* 0x000005e000017945 */ /* 0x000fe20003800200 */
[----:B------:R-:W-:Y:S01]  /*9560*/  FFMA.FTZ R160, R160, R187, 1.1641532182693481445e-10 ;  /* 0x2f000000a0a07423 */ /* 0x000fe200000100bb */
[----:B------:R-:W-:Y:S01]  /*9570*/  FMUL.FTZ R161, R161, R0 ;  /* 0x00000000a1a17220 */ /* 0x000fe20000410000 */
[----:B0-----:R-:W-:-:S03]  /*9580*/  HFMA2 R191, -RZ, RZ, 0, 1.1920928955078125e-07 ;  /* 0x00000002ffbf7431 */ /* 0x001fc600000001ff */
        /* <DEDUP_REMOVED lines=15> */
.L_x_46345:
        /* <DEDUP_REMOVED lines=13> */
.L_x_46347:
[----:B------:R-:W-:Y:S05]  /*9750*/  BSYNC.RECONVERGENT B2 ;  /* 0x0000000000027941 */ /* 0x000fea0003800200 */
.L_x_46346:
        /* <DEDUP_REMOVED lines=61> */
.L_x_46344:
[----:B------:R-:W-:Y:S05]  /*9b30*/  BSYNC.RECONVERGENT B1 ;  /* 0x0000000000017941 */ /* 0x000fea0003800200 */
.L_x_46343:
        /* <DEDUP_REMOVED lines=23> */
.L_x_46350:
        /* <DEDUP_REMOVED lines=13> */
.L_x_46352:
[----:B------:R-:W-:Y:S05]  /*9d80*/  BSYNC.RECONVERGENT B2 ;  /* 0x0000000000027941 */ /* 0x000fea0003800200 */
.L_x_46351:
        /* <DEDUP_REMOVED lines=61> */
.L_x_46349:
[----:B------:R-:W-:Y:S05]  /*a160*/  BSYNC.RECONVERGENT B1 ;  /* 0x0000000000017941 */ /* 0x000fea0003800200 */
.L_x_46348:
        /* <DEDUP_REMOVED lines=23> */
.L_x_46355:
        /* <DEDUP_REMOVED lines=13> */
.L_x_46357:
[----:B------:R-:W-:Y:S05]  /*a3b0*/  BSYNC.RECONVERGENT B2 ;  /* 0x0000000000027941 */ /* 0x000fea0003800200 */
.L_x_46356:
        /* <DEDUP_REMOVED lines=58> */
[----:B------:R-:W-:Y:S01]  /*a760*/  HFMA2 R194, -RZ, RZ, 0, 0 ;  /* 0x00000000ffc27431 */ /* 0x000fe200000001ff */
[----:B------:R-:W-:Y:S01]  /*a770*/  LOP3.LUT R172, R191, R172, R193, 0x96, !PT ;  /* 0x000000acbfac7212 */ /* 0x000fe200078e96c1 */
[----:B------:R-:W-:-:S07]  /*a780*/  IMAD.MOV.U32 R186, RZ, RZ, R192 ;  /* 0x000000ffffba7224 */ /* 0x000fce00078e00c0 */
.L_x_46354:
[----:B------:R-:W-:Y:S05]  /*a790*/  BSYNC.RECONVERGENT B1 ;  /* 0x0000000000017941 */ /* 0x000fea0003800200 */
.L_x_46353:
        /* <DEDUP_REMOVED lines=23> */
.L_x_46360:
        /* <DEDUP_REMOVED lines=15> */
.L_x_46362:
[----:B------:R-:W-:Y:S05]  /*aa00*/  BSYNC.RECONVERGENT B2 ;  /* 0x0000000000027941 */ /* 0x000fea0003800200 */
.L_x_46361:
        /* <DEDUP_REMOVED lines=61> */
.L_x_46359:
[----:B------:R-:W-:Y:S05]  /*ade0*/  BSYNC.RECONVERGENT B1 ;  /* 0x0000000000017941 */ /* 0x000fea0003800200 */
.L_x_46358:
[----:B------:R-:W-:Y:S01]  /*adf0*/  I2FP.F32.U32 R190, R193 ;  /* 0x000000c100be7245 */ /* 0x000fe20000201000 */
[----:B------:R-:W-:-:S04]  /*ae00*/  HADD2.F32 R163, -RZ, R163.H1_H1 ;  /* 0x300000a3ffa37230 */ /* 0x000fc80000004100 */
        /* <DEDUP_REMOVED lines=8> */
[----:B------:R-:W-:Y:S08]  /*ae90*/  BRA `(.L_x_46363) ;  /* 0x0000003000847947 */ /* 0x000ff00003800000 */
.L_x_46322:
        /* <DEDUP_REMOVED lines=16> */
.L_x_46366:
        /* <DEDUP_REMOVED lines=13> */
.L_x_46368:
[----:B------:R-:W-:Y:S05]  /*b070*/  BSYNC.RECONVERGENT B2 ;  /* 0x0000000000027941 */ /* 0x000fea0003800200 */
.L_x_46367:
        /* <DEDUP_REMOVED lines=60> */
.L_x_46365:
[----:B------:R-:W-:Y:S05]  /*b440*/  BSYNC.RECONVERGENT B1 ;  /* 0x0000000000017941 */ /* 0x000fea0003800200 */
.L_x_46364:
[----:B------:R-:W1:Y:S01]  /*b450*/  LDC R184, c[0x0][0x408] ;  /* 0x00010200ffb87b82 */ /* 0x000e620000000800 */
[----:B------:R-:W-:Y:S01]  /*b460*/  I2FP.F32.U32 R16, R16 ;  /* 0x0000001000107245 */ /* 0x000fe20000201000 */
[----:B-----5:R-:W-:Y:S01]  /*b470*/  HADD2.F32 R17, -RZ, R160.H0_H0 ;  /* 0x200000a0ff117230 */ /* 0x020fe20000004100 */
[----:B------:R-:W-:Y:S01]  /*b480*/  ISETP.NE.AND P1, PT, R18, 0x1, PT ;  /* 0x000000011200780c */ /* 0x000fe20003f25270 */
[----:B------:R-:W-:Y:S01]  /*b490*/  IMAD.MOV.U32 R187, RZ, RZ, 0x2f800000 ;  /* 0x2f800000ffbb7424 */ /* 0x000fe200078e00ff */
[----:B------:R-:W-:Y:S01]  /*b4a0*/  LOP3.LUT R189, R189, 0xfffffffd, RZ, 0xc0, !PT ;  /* 0xfffffffdbdbd7812 */ /* 0x000fe200078ec0ff */
[----:B------:R-:W-:Y:S02]  /*b4b0*/  HADD2.F32 R19, -RZ, R104.H0_H0 ;  /* 0x20000068ff137230 */ /* 0x000fe40000004100 */
[----:B------:R-:W-:Y:S01]  /*b4c0*/  FMUL.FTZ R17, R17, R0 ;  /* 0x0000000011117220 */ /* 0x000fe20000410000 */
[----:B------:R-:W2:Y:S01]  /*b4d0*/  LDC R185, c[0x0][0x404] ;  /* 0x00010100ffb97b82 */ /* 0x000ea20000000800 */
[----:B------:R-:W-:Y:S01]  /*b4e0*/  FFMA.FTZ R16, R16, R187, 1.1641532182693481445e-10 ;  /* 0x2f00000010107423 */ /* 0x000fe200000100bb */
[----:B------:R-:W-:Y:S01]  /*b4f0*/  BSSY.RECONVERGENT B1, `(.L_x_46369) ;  /* 0x000005d000017945 */ /* 0x000fe20003800200 */
[----:B-1----:R-:W-:-:S03]  /*b500*/  FMUL.FTZ R17, R17, R184 ;  /* 0x000000b811117220 */ /* 0x002fc60000410000 */
[----:B--2---:R-:W-:-:S04]  /*b510*/  FSETP.GTU.FTZ.AND P0, PT, R16, R185, PT ;  /* 0x000000b91000720b */ /* 0x004fc80003f1c000 */
[----:B------:R-:W-:Y:S01]  /*b520*/  FSEL R16, R17, RZ, !P0 ;  /* 0x000000ff11107208 */ /* 0x000fe20004000000 */
[----:B------:R-:W-:Y:S01]  /*b530*/  IMAD.MOV.U32 R17, RZ, RZ, R176 ;  /* 0x000000ffff117224 */ /* 0x000fe200078e00b0 */
        /* <DEDUP_REMOVED lines=13> */
.L_x_46371:
        /* <DEDUP_REMOVED lines=13> */
.L_x_46373:
[----:B------:R-:W-:Y:S05]  /*b6e0*/  BSYNC.RECONVERGENT B2 ;  /* 0x0000000000027941 */ /* 0x000fea0003800200 */
.L_x_46372:
[----:B------:R-:W-:Y:S01]  /*b6f0*/  IMAD.WIDE.U32 R172, R171, -0x326172a9, RZ ;  /* 0xcd9e8d57abac7825 */ /* 0x000fe200078e00ff */
[----:B0-----:R-:W-:Y:S02]  /*b700*/  LOP3.LUT R192, R177, R19, R3, 0x96, !PT ;  /* 0x00000013b1c07212 */ /* 0x001fe400078e9603 */
        /* <DEDUP_REMOVED lines=59> */
.L_x_46370:
[----:B------:R-:W-:Y:S05]  /*bac0*/  BSYNC.RECONVERGENT B1 ;  /* 0x0000000000017941 */ /* 0x000fea0003800200 */
.L_x_46369:
        /* <DEDUP_REMOVED lines=23> */
.L_x_46376:
        /* <DEDUP_REMOVED lines=13> */
.L_x_46378:
[----:B------:R-:W-:Y:S05]  /*bd10*/  BSYNC.RECONVERGENT B2 ;  /* 0x0000000000027941 */ /* 0x000fea0003800200 */
.L_x_46377:
[----:B------:R-:W-:Y:S01]  /*bd20*/  IMAD.WIDE.U32 R172, R171, -0x326172a9, RZ ;  /* 0xcd9e8d57abac7825 */ /* 0x000fe200078e00ff */
[----:B0-----:R-:W-:Y:S02]  /*bd30*/  LOP3.LUT R192, R177, R19, R3, 0x96, !PT ;  /* 0x00000013b1c07212 */ /* 0x001fe400078e9603 */
[----:B------:R-:W-:Y:S01]  /*bd40*/  IADD3 R19, PT, PT, R2, -0x61c88647, RZ ;  /* 0x9e3779b902137810 */ /* 0x000fe20007ffe0ff */
[----:B------:R-:W-:Y:S01]  /*bd50*/  IMAD.MOV.U32 R160, RZ, RZ, RZ ;  /* 0x000000ffffa07224 */ /* 0x000fe200078e00ff */
        /* <DEDUP_REMOVED lines=57> */
.L_x_46375:
[----:B------:R-:W-:Y:S05]  /*c0f0*/  BSYNC.RECONVERGENT B1 ;  /* 0x0000000000017941 */ /* 0x000fea0003800200 */
.L_x_46374:
[----:B------:R-:W-:Y:S01]  /*c100*/  I2FP.F32.U32 R18, R18 ;  /* 0x0000001200127245 */ /* 0x000fe20000201000 */
[----:B------:R-:W-:Y:S01]  /*c110*/  HADD2.F32 R19, -RZ, R161.H0_H0 ;  /* 0x200000a1ff137230 */ /* 0x000fe20000004100 */
[----:B------:R-:W-:Y:S01]  /*c120*/  ISETP.NE.AND P2, PT, R160, 0x1, PT ;  /* 0x00000001a000780c */ /* 0x000fe20003f45270 */
[----:B0-----:R-:W-:Y:S01]  /*c130*/  HADD2.F32 R191, -RZ, R105.H0_H0 ;  /* 0x20000069ffbf7230 */ /* 0x001fe20000004100 */
        /* <DEDUP_REMOVED lines=19> */
.L_x_46381:
        /* <DEDUP_REMOVED lines=13> */
.L_x_46383:
[----:B------:R-:W-:Y:S05]  /*c340*/  BSYNC.RECONVERGENT B2 ;  /* 0x0000000000027941 */ /* 0x000fea0003800200 */
.L_x_46382:
        /* <DEDUP_REMOVED lines=61> */
.L_x_46380:
[----:B------:R-:W-:Y:S05]  /*c720*/  BSYNC.RECONVERGENT B1 ;  /* 0x0000000000017941 */ /* 0x000fea0003800200 */
.L_x_46379:
        /* <DEDUP_REMOVED lines=23> */
.L_x_46386:
        /* <DEDUP_REMOVED lines=13> */
.L_x_46388:
[----:B------:R-:W-:Y:S05]  /*c970*/  BSYNC.RECONVERGENT B2 ;  /* 0x0000000000027941 */ /* 0x000fea0003800200 */
.L_x_46387:
        /* <DEDUP_REMOVED lines=61> */
.L_x_46385:
[----:B------:R-:W-:Y:S05]  /*cd50*/  BSYNC.RECONVERGENT B1 ;  /* 0x0000000000017941 */ /* 0x000fea0003800200 */
.L_x_46384:
        /* <DEDUP_REMOVED lines=23> */
.L_x_46391:
        /* <DEDUP_REMOVED lines=13> */
.L_x_46393:
[----:B------:R-:W-:Y:S05]  /*cfa0*/  BSYNC.RECONVERGENT B2 ;  /* 0x0000000000027941 */ /* 0x000fea0003800200 */
.L_x_46392:
        /* <DEDUP_REMOVED lines=58> */
[----:B------:R-:W-:Y:S01]  /*d350*/  HFMA2 R193, -RZ, RZ, 0, 0 ;  /* 0x00000000ffc17431 */ /* 0x000fe200000001ff */
[----:B------:R-:W-:Y:S01]  /*d360*/  MOV R161, R186 ;  /* 0x000000ba00a17202 */ /* 0x000fe20000000f00 */
[----:B------:R-:W-:-:S07]  /*d370*/  IMAD.MOV.U32 R186, RZ, RZ, R192 ;  /* 0x000000ffffba7224 */ /* 0x000fce00078e00c0 */
.L_x_46390:
[----:B------:R-:W-:Y:S05]  /*d380*/  BSYNC.RECONVERGENT B1 ;  /* 0x0000000000017941 */ /* 0x000fea0003800200 */
.L_x_46389:
        /* <DEDUP_REMOVED lines=23> */
.L_x_46396:
        /* <DEDUP_REMOVED lines=13> */
.L_x_46398:
[----:B------:R-:W-:Y:S05]  /*d5d0*/  BSYNC.RECONVERGENT B2 ;  /* 0x0000000000027941 */ /* 0x000fea0003800200 */
.L_x_46397:
[----:B------:R-:W-:Y:S01]  /*d5e0*/  IMAD.WIDE.U32 R190, R171, -0x326172a9, RZ ;  /* 0xcd9e8d57abbe7825 */ /* 0x000fe200078e00ff */
[----:B------:R-:W-:Y:S02]  /*d5f0*/  LOP3.LUT R194, R177, R173, R3, 0x96, !PT ;  /* 0x000000adb1c27212 */ /* 0x000fe400078e9603 */
[----:B------:R-:W-:Y:S01]  /*d600*/  IADD3 R173, PT, PT, R2, -0x61c88647, RZ ;  /* 0x9e3779b902ad7810 */ /* 0x000fe20007ffe0ff */
[----:B------:R-:W-:Y:S01]  /*d610*/  IMAD.MOV.U32 R162, RZ, RZ, R186 ;  /* 0x000000ffffa27224 */ /* 0x000fe200078e00ba */
        /* <DEDUP_REMOVED lines=57> */
.L_x_46395:
[----:B------:R-:W-:Y:S05]  /*d9b0*/  BSYNC.RECONVERGENT B1 ;  /* 0x0000000000017941 */ /* 0x000fea0003800200 */
.L_x_46394:
        /* <DEDUP_REMOVED lines=23> */
.L_x_46401:
        /* <DEDUP_REMOVED lines=15> */
.L_x_46403:
[----:B------:R-:W-:Y:S05]  /*dc20*/  BSYNC.RECONVERGENT B2 ;  /* 0x0000000000027941 */ /* 0x000fea0003800200 */
.L_x_46402:
        /* <DEDUP_REMOVED lines=61> */
.L_x_46400:
[----:B------:R-:W-:Y:S05]  /*e000*/  BSYNC.RECONVERGENT B1 ;  /* 0x0000000000017941 */ /* 0x000fea0003800200 */
.L_x_46399:
        /* <DEDUP_REMOVED lines=10> */
.L_x_46363:
        /* <DEDUP_REMOVED lines=22> */
.L_x_46321:
[----:B------:R-:W-:Y:S05]  /*e210*/  BSYNC.RECONVERGENT B0 ;  /* 0x0000000000007941 */ /* 0x000fea0003800200 */
.L_x_46320:
        /* <DEDUP_REMOVED lines=8> */
[----:B------:R-:W3:Y:S01]  /*e2a0*/  @P0 LDC.64 R14, c[0x0][0x3a0] ;  /* 0x0000e800ff0e0b82 */ /* 0x000ee20000000a00 */
[----:B-1----:R-:W-:-:S05]  /*e2b0*/  IMAD.WIDE.U32 R12, R179, 0x10, R12 ;  /* 0x00000010b30c7825 */ /* 0x002fca00078e000c */
[----:B------:R1:W5:Y:S01]  /*e2c0*/  LDG.E.128 R156, desc[UR6][R12.64] ;  /* 0x000000060c9c7981 */ /* 0x000362000c1e1d00 */
[----:B---3--:R-:W-:-:S05]  /*e2d0*/  @P0 IMAD.WIDE.U32 R14, R179, 0x20, R14 ;  /* 0x00000020b30e0825 */ /* 0x008fca00078e000e */
[----:B------:R1:W5:Y:S04]  /*e2e0*/  @P0 LDG.E.128 R28, desc[UR6][R14.64] ;  /* 0x000000060e1c0981 */ /* 0x000368000c1e1d00 */
[----:B------:R1:W5:Y:S01]  /*e2f0*/  @P0 LDG.E.128 R24, desc[UR6][R14.64+0x10] ;  /* 0x000010060e180981 */ /* 0x000362000c1e1d00 */
        /* <DEDUP_REMOVED lines=17> */
.L_x_46409:
        /* <DEDUP_REMOVED lines=13> */
.L_x_46411:
[----:B------:R-:W-:Y:S05]  /*e4e0*/  BSYNC.RECONVERGENT B2 ;  /* 0x0000000000027941 */ /* 0x000fea0003800200 */
.L_x_46410:
        /* <DEDUP_REMOVED lines=60> */
.L_x_46408:
[----:B------:R-:W-:Y:S05]  /*e8b0*/  BSYNC.RECONVERGENT B1 ;  /* 0x0000000000017941 */ /* 0x000fea0003800200 */
.L_x_46407:
        /* <DEDUP_REMOVED lines=8> */
[----:B------:R-:W3:Y:S01]  /*e940*/  LDC R185, c[0x0][0x404] ;  /* 0x00010100ffb97b82 */ /* 0x000ee20000000800 */
[----:B------:R-:W-:Y:S01]  /*e950*/  FMUL.FTZ R13, R13, R0 ;  /* 0x000000000d0d7220 */ /* 0x000fe20000410000 */
[----:B------:R-:W-:-:S03]  /*e960*/  IMAD.MOV.U32 R178, RZ, RZ, 0x2 ;  /* 0x00000002ffb27424 */ /* 0x000fc600078e00ff */
[----:B-1----:R-:W-:Y:S01]  /*e970*/  FMUL.FTZ R13, R13, R184 ;  /* 0x000000b80d0d7220 */ /* 0x002fe20000410000 */
[----:B---3--:R-:W-:Y:S01]  /*e980*/  FSETP.GTU.FTZ.AND P0, PT, R12, R185, PT ;  /* 0x000000b90c00720b */ /* 0x008fe20003f1c000 */
        /* <DEDUP_REMOVED lines=15> */
.L_x_46414:
        /* <DEDUP_REMOVED lines=13> */
.L_x_46416:
[----:B------:R-:W-:Y:S05]  /*eb50*/  BSYNC.RECONVERGENT B2 ;  /* 0x0000000000027941 */ /* 0x000fea0003800200 */
.L_x_46415:
[----:B------:R-:W-:Y:S01]  /*eb60*/  IMAD.WIDE.U32 R172, R171, -0x326172a9, RZ ;  /* 0xcd9e8d57abac7825 */ /* 0x000fe200078e00ff */
[----:B0-2---:R-:W-:Y:S02]  /*eb70*/  LOP3.LUT R192, R177, R15, R3, 0x96, !PT ;  /* 0x0000000fb1c07212 */ /* 0x005fe400078e9603 */
        /* <DEDUP_REMOVED lines=59> */
.L_x_46413:
[----:B------:R-:W-:Y:S05]  /*ef30*/  BSYNC.RECONVERGENT B1 ;  /* 0x0000000000017941 */ /* 0x000fea0003800200 */
.L_x_46412:
[----:B------:R-:W-:Y:S01]  /*ef40*/  I2FP.F32.U32 R14, R13 ;  /* 0x0000000d000e7245 */ /* 0x000fe20000201000 */
[----:B------:R-:W-:Y:S01]  /*ef50*/  HADD2.F32 R13, -RZ, R156.H1_H1 ;  /* 0x3000009cff0d7230 */ /* 0x000fe20000004100 */
[----:B------:R-:W-:Y:S01]  /*ef60*/  ISETP.NE.AND P1, PT, R178, 0x1, PT ;  /* 0x00000001b200780c */ /* 0x000fe20003f25270 */
[----:B------:R-:W-:Y:S01]  /*ef70*/  HADD2.F32 R15, -RZ, R92.H1_H1 ;  /* 0x3000005cff0f7230 */ /* 0x000fe20000004100 */
[----:B------:R-:W-:Y:S01]  /*ef80*/  BSSY.RECONVERGENT B1, `(.L_x_46417) ;  /* 0x000005e000017945 */ /* 0x000fe20003800200 */
[----:B------:R-:W-:Y:S01]  /*ef90*/  FFMA.FTZ R14, R14, R187, 1.1641532182693481445e-10 ;  /* 0x2f0000000e0e7423 */ /* 0x000fe200000100bb */
[----:B------:R-:W-:Y:S01]  /*efa0*/  FMUL.FTZ R13, R13, R0 ;  /* 0x000000000d0d7220 */ /* 0x000fe20000410000 */
[----:B0-2---:R-:W-:-:S03]  /*efb0*/  HFMA2 R190, -RZ, RZ, 0, 1.1920928955078125e-07 ;  /* 0x00000002ffbe7431 */ /* 0x005fc600000001ff */
        /* <DEDUP_REMOVED lines=15> */
.L_x_46419:
        /* <DEDUP_REMOVED lines=13> */
.L_x_46421:
[----:B------:R-:W-:Y:S05]  /*f180*/  BSYNC.RECONVERGENT B2 ;  /* 0x0000000000027941 */ /* 0x000fea0003800200 */
.L_x_46420:
        /* <DEDUP_REMOVED lines=58> */
[----:B------:R-:W-:Y:S02]  /*f530*/  HFMA2 R190, -RZ, RZ, 0, 0 ;  /* 0x00000000ffbe7431 */ /* 0x000fe400000001ff */
[----:B------:R-:W-:Y:S01]  /*f540*/  IMAD.MOV.U32 R176, RZ, RZ, R192 ;  /* 0x000000ffffb07224 */ /* 0x000fe200078e00c0 */
[----:B------:R-:W-:-:S07]  /*f550*/  LOP3.LUT R172, R15, R172, R191, 0x96, !PT ;  /* 0x000000ac0fac7212 */ /* 0x000fce00078e96bf */
.L_x_46418:
[----:B------:R-:W-:Y:S05]  /*f560*/  BSYNC.RECONVERGENT B1 ;  /* 0x0000000000017941 */ /* 0x000fea0003800200 */
.L_x_46417:
        /* <DEDUP_REMOVED lines=23> */
.L_x_46424:
        /* <DEDUP_REMOVED lines=13> */
.L_x_46426:
[----:B------:R-:W-:Y:S05]  /*f7b0*/  BSYNC.RECONVERGENT B2 ;  /* 0x0000000000027941 */ /* 0x000fea0003800200 */
.L_x_46425:
        /* <DEDUP_REMOVED lines=59> */
[----:B------:R-:W-:-:S04]  /*fb70*/  MOV R186, R192 ;  /* 0x000000c000ba7202 */ /* 0x000fc80000000f00 */
[----:B------:R-:W-:-:S07]  /*fb80*/  LOP3.LUT R172, R15, R172, R193, 0x96, !PT ;  /* 0x000000ac0fac7212 */ /* 0x000fce00078e96c1 */
.L_x_46423:
[----:B------:R-:W-:Y:S05]  /*fb90*/  BSYNC.RECONVERGENT B1 ;  /* 0x0000000000017941 */ /* 0x000fea0003800200 */
.L_x_46422:
        /* <DEDUP_REMOVED lines=23> */
.L_x_46429:
        /* <DEDUP_REMOVED lines=13> */
.L_x_46431:
[----:B------:R-:W-:Y:S05]  /*fde0*/  BSYNC.RECONVERGENT B2 ;  /* 0x0000000000027941 */ /* 0x000fea0003800200 */
.L_x_46430:
        /* <DEDUP_REMOVED lines=61> */
.L_x_46428:
[----:B------:R-:W-:Y:S05]  /*101c0*/  BSYNC.RECONVERGENT B1 ;  /* 0x0000000000017941 */ /* 0x000fea0003800200 */
.L_x_46427:
        /* <DEDUP_REMOVED lines=23> */
.L_x_46434:
        /* <DEDUP_REMOVED lines=13> */
.L_x_46436:
[----:B------:R-:W-:Y:S05]  /*10410*/  BSYNC.RECONVERGENT B2 ;  /* 0x0000000000027941 */ /* 0x000fea0003800200 */
.L_x_46435:
        /* <DEDUP_REMOVED lines=61> */
.L_x_46433:
[----:B------:R-:W-:Y:S05]  /*107f0*/  BSYNC.RECONVERGENT B1 ;  /* 0x0000000000017941 */ /* 0x000fea0003800200 */
.L_x_46432:
        /* <DEDUP_REMOVED lines=23> */
.L_x_46439:
        /* <DEDUP_REMOVED lines=13> */
.L_x_46441:
[----:B------:R-:W-:Y:S05]  /*10a40*/  BSYNC.RECONVERGENT B2 ;  /* 0x0000000000027941 */ /* 0x000fea0003800200 */
.L_x_46440:
        /* <DEDUP_REMOVED lines=61> */
.L_x_46438:
[----:B------:R-:W-:Y:S05]  /*10e20*/  BSYNC.RECONVERGENT B1 ;  /* 0x0000000000017941 */ /* 0x000fea0003800200 */
.L_x_46437:
        /* <DEDUP_REMOVED lines=23> */
.L_x_46444:
        /* <DEDUP_REMOVED lines=15> */
.L_x_46446:
[----:B------:R-:W-:Y:S05]  /*11090*/  BSYNC.RECONVERGENT B2 ;  /* 0x0000000000027941 */ /* 0x000fea0003800200 */
.L_x_46445:
        /* <DEDUP_REMOVED lines=61> */
.L_x_46443:
[----:B------:R-:W-:Y:S05]  /*11470*/  BSYNC.RECONVERGENT B1 ;  /* 0x0000000000017941 */ /* 0x000fea0003800200 */
.L_x_46442:
        /* <DEDUP_REMOVED lines=11> */
.L_x_46406:
        /* <DEDUP_REMOVED lines=16> */
.L_x_46450:
        /* <DEDUP_REMOVED lines=13> */
.L_x_46452:
[----:B------:R-:W-:Y:S05]  /*11700*/  BSYNC.RECONVERGENT B2 ;  /* 0x0000000000027941 */ /* 0x000fea0003800200 */
.L_x_46451:
        /* <DEDUP_REMOVED lines=60> */
.L_x_46449:
[----:B------:R-:W-:Y:S05]  /*11ad0*/  BSYNC.RECONVERGENT B1 ;  /* 0x0000000000017941 */ /* 0x000fea0003800200 */
.L_x_46448:
        /* <DEDUP_REMOVED lines=8> */
[----:B------:R-:W3:Y:S01]  /*11b60*/  LDC R185, c[0x0][0x404] ;  /* 0x00010100ffb97b82 */ /* 0x000ee20000000800 */
[----:B------:R-:W-:Y:S01]  /*11b70*/  FFMA.FTZ R12, R12, R187, 1.1641532182693481445e-10 ;  /* 0x2f0000000c0c7423 */ /* 0x000fe200000100bb */
[----:B------:R-:W-:Y:S01]  /*11b80*/  BSSY.RECONVERGENT B1, `(.L_x_46453) ;  /* 0x000005d000017945 */ /* 0x000fe20003800200 */
[----:B-1----:R-:W-:-:S03]  /*11b90*/  FMUL.FTZ R13, R13, R184 ;  /* 0x000000b80d0d7220 */ /* 0x002fc60000410000 */
[----:B---3--:R-:W-:-:S04]  /*11ba0*/  FSETP.GTU.FTZ.AND P0, PT, R12, R185, PT ;  /* 0x000000b90c00720b */ /* 0x008fc80003f1c000 */
        /* <DEDUP_REMOVED lines=15> */
.L_x_46455:
        /* <DEDUP_REMOVED lines=13> */
.L_x_46457:
[----:B------:R-:W-:Y:S05]  /*11d70*/  BSYNC.RECONVERGENT B2 ;  /* 0x0000000000027941 */ /* 0x000fea0003800200 */
.L_x_46456:
[----:B------:R-:W-:Y:S01]  /*11d80*/  IMAD.WIDE.U32 R172, R171, -0x326172a9, RZ ;  /* 0xcd9e8d57abac7825 */ /* 0x000fe200078e00ff */
[----:B0-2---:R-:W-:Y:S02]  /*11d90*/  LOP3.LUT R192, R177, R15, R3, 0x96, !PT ;  /* 0x0000000fb1c07212 */ /* 0x005fe400078e9603 */
        /* <DEDUP_REMOVED lines=59> */
.L_x_46454:
[----:B------:R-:W-:Y:S05]  /*12150*/  BSYNC.RECONVERGENT B1 ;  /* 0x0000000000017941 */ /* 0x000fea0003800200 */
.L_x_46453:
        /* <DEDUP_REMOVED lines=23> */
.L_x_46460:
        /* <DEDUP_REMOVED lines=13> */
.L_x_46462:
[----:B------:R-:W-:Y:S05]  /*123a0*/  BSYNC.RECONVERGENT B2 ;  /* 0x0000000000027941 */ /* 0x000fea0003800200 */
.L_x_46461:
[----:B------:R-:W-:Y:S01]  /*123b0*/  IMAD.WIDE.U32 R172, R171, -0x326172a9, RZ ;  /* 0xcd9e8d57abac7825 */ /* 0x000fe200078e00ff */
[----:B0-2---:R-:W-:Y:S02]  /*123c0*/  LOP3.LUT R192, R177, R15, R3, 0x96, !PT ;  /* 0x0000000fb1c07212 */ /* 0x005fe400078e9603 */
        /* <DEDUP_REMOVED lines=59> */
.L_x_46459:
[----:B------:R-:W-:Y:S05]  /*12780*/  BSYNC.RECONVERGENT B1 ;  /* 0x0000000000017941 */ /* 0x000fea0003800200 */
.L_x_46458:
[----:B------:R-:W-:Y:S01]  /*12790*/  I2FP.F32.U32 R14, R14 ;  /* 0x0000000e000e7245 */ /* 0x000fe20000201000 */
[----:B------:R-:W-:Y:S01]  /*127a0*/  HADD2.F32 R15, -RZ, R157.H0_H0 ;  /* 0x2000009dff0f7230 */ /* 0x000fe20000004100 */
[----:B------:R-:W-:Y:S01]  /*127b0*/  ISETP.NE.AND P2, PT, R156, 0x1, PT ;  /* 0x000000019c00780c */ /* 0x000fe20003f45270 */
[----:B0-2---:R-:W-:Y:S01]  /*127c0*/  HADD2.F32 R191, -RZ, R93.H0_H0 ;  /* 0x2000005dffbf7230 */ /* 0x005fe20000004100 */
        /* <DEDUP_REMOVED lines=19> */
.L_x_46465:
        /* <DEDUP_REMOVED lines=13> */
.L_x_46467:
[----:B------:R-:W-:Y:S05]  /*129d0*/  BSYNC.RECONVERGENT B2 ;  /* 0x0000000000027941 */ /* 0x000fea0003800200 */
.L_x_46466:
        /* <DEDUP_REMOVED lines=61> */
.L_x_46464:
[----:B------:R-:W-:Y:S05]  /*12db0*/  BSYNC.RECONVERGENT B1 ;  /* 0x0000000000017941 */ /* 0x000fea0003800200 */
.L_x_46463:
        /* <DEDUP_REMOVED lines=23> */
.L_x_46470:
        /* <DEDUP_REMOVED lines=13> */
.L_x_46472:
[----:B------:R-:W-:Y:S05]  /*13000*/  BSYNC.RECONVERGENT B2 ;  /* 0x0000000000027941 */ /* 0x000fea0003800200 */
.L_x_46471:
        /* <DEDUP_REMOVED lines=61> */
.L_x_46469:
[----:B------:R-:W-:Y:S05]  /*133e0*/  BSYNC.RECONVERGENT B1 ;  /* 0x0000000000017941 */ /* 0x000fea0003800200 */
.L_x_46468:
        /* <DEDUP_REMOVED lines=23> */
.L_x_46475:
        /* <DEDUP_REMOVED lines=13> */
.L_x_46477:
[----:B------:R-:W-:Y:S05]  /*13630*/  BSYNC.RECONVERGENT B2 ;  /* 0x0000000000027941 */ /* 0x000fea0003800200 */
.L_x_46476:
        /* <DEDUP_REMOVED lines=61> */
.L_x_46474:
[----:B------:R-:W-:Y:S05]  /*13a10*/  BSYNC.RECONVERGENT B1 ;  /* 0x0000000000017941 */ /* 0x000fea0003800200 */
.L_x_46473:
        /* <DEDUP_REMOVED lines=23> */
.L_x_46480:
        /* <DEDUP_REMOVED lines=13> */
.L_x_46482:
[----:B------:R-:W-:Y:S05]  /*13c60*/  BSYNC.RECONVERGENT B2 ;  /* 0x0000000000027941 */ /* 0x000fea0003800200 */
.L_x_46481:
        /* <DEDUP_REMOVED lines=61> */
.L_x_46479:
[----:B------:R-:W-:Y:S05]  /*14040*/  BSYNC.RECONVERGENT B1 ;  /* 0x0000000000017941 */ /* 0x000fea0003800200 */
.L_x_46478:
        /* <DEDUP_REMOVED lines=23> */
.L_x_46485:
        /* <DEDUP_REMOVED lines=15> */
.L_x_46487:
[----:B------:R-:W-:Y:S05]  /*142b0*/  BSYNC.RECONVERGENT B2 ;  /* 0x0000000000027941 */ /* 0x000fea0003800200 */
.L_x_46486:
        /* <DEDUP_REMOVED lines=61> */
.L_x_46484:
[----:B------:R-:W-:Y:S05]  /*14690*/  BSYNC.RECONVERGENT B1 ;  /* 0x0000000000017941 */ /* 0x000fea0003800200 */
.L_x_46483:
        /* <DEDUP_REMOVED lines=10> */
.L_x_46447:
        /* <DEDUP_REMOVED lines=22> */
.L_x_46405:
[----:B------:R-:W-:Y:S05]  /*148a0*/  BSYNC.RECONVERGENT B0 ;  /* 0x0000000000007941 */ /* 0x000fea0003800200 */
.L_x_46404:
        /* <DEDUP_REMOVED lines=8> */
[----:B------:R-:W4:Y:S01]  /*14930*/  @P0 LDC.64 R10, c[0x0][0x3a0] ;  /* 0x0000e800ff0a0b82 */ /* 0x000f220000000a00 */
[----:B-1----:R-:W-:-:S05]  /*14940*/  IMAD.WIDE.U32 R8, R179, 0x10, R8 ;  /* 0x00000010b3087825 */ /* 0x002fca00078e0008 */
[----:B------:R1:W5:Y:S01]  /*14950*/  LDG.E.128 R152, desc[UR6][R8.64] ;  /* 0x0000000608987981 */ /* 0x000362000c1e1d00 */
[----:B----4-:R-:W-:-:S05]  /*14960*/  @P0 IMAD.WIDE.U32 R10, R179, 0x20, R10 ;  /* 0x00000020b30a0825 */ /* 0x010fca00078e000a */
        /* <DEDUP_REMOVED lines=19> */
.L_x_46493:
        /* <DEDUP_REMOVED lines=13> */
.L_x_46495:
[----:B------:R-:W-:Y:S05]  /*14b70*/  BSYNC.RECONVERGENT B2 ;  /* 0x0000000000027941 */ /* 0x000fea0003800200 */
.L_x_46494:
        /* <DEDUP_REMOVED lines=60> */
.L_x_46492:
[----:B------:R-:W-:Y:S05]  /*14f40*/  BSYNC.RECONVERGENT B1 ;  /* 0x0000000000017941 */ /* 0x000fea0003800200 */
.L_x_46491:
        /* <DEDUP_REMOVED lines=8> */
[----:B------:R-:W4:Y:S01]  /*14fd0*/  LDC R185, c[0x0][0x404] ;  /* 0x00010100ffb97b82 */ /* 0x000f220000000800 */
[----:B------:R-:W-:Y:S01]  /*14fe0*/  FMUL.FTZ R9, R9, R0 ;  /* 0x0000000009097220 */ /* 0x000fe20000410000 */
[----:B------:R-:W-:-:S03]  /*14ff0*/  IMAD.MOV.U32 R178, RZ, RZ, 0x2 ;  /* 0x00000002ffb27424 */ /* 0x000fc600078e00ff */
[----:B-1----:R-:W-:Y:S01]  /*15000*/  FMUL.FTZ R9, R9, R184 ;  /* 0x000000b809097220 */ /* 0x002fe20000410000 */
[----:B----4-:R-:W-:Y:S01]  /*15010*/  FSETP.GTU.FTZ.AND P1, PT, R8, R185, PT ;  /* 0x000000b90800720b */ /* 0x010fe20003f3c000 */
        /* <DEDUP_REMOVED lines=15> */
.L_x_46498:
        /* <DEDUP_REMOVED lines=13> */
.L_x_46500:
[----:B------:R-:W-:Y:S05]  /*151e0*/  BSYNC.RECONVERGENT B2 ;  /* 0x0000000000027941 */ /* 0x000fea0003800200 */
.L_x_46499:
[----:B------:R-:W-:Y:S01]  /*151f0*/  IMAD.WIDE.U32 R172, R171, -0x326172a9, RZ ;  /* 0xcd9e8d57abac7825 */ /* 0x000fe200078e00ff */
[----:B0-23--:R-:W-:Y:S02]  /*15200*/  LOP3.LUT R192, R177, R11, R3, 0x96, !PT ;  /* 0x0000000bb1c07212 */ /* 0x00dfe400078e9603 */
        /* <DEDUP_REMOVED lines=59> */
.L_x_46497:
[----:B------:R-:W-:Y:S05]  /*155c0*/  BSYNC.RECONVERGENT B1 ;  /* 0x0000000000017941 */ /* 0x000fea0003800200 */
.L_x_46496:
[----:B------:R-:W-:Y:S01]  /*155d0*/  I2FP.F32.U32 R10, R9 ;  /* 0x00000009000a7245 */ /* 0x000fe20000201000 */
[----:B------:R-:W-:Y:S01]  /*155e0*/  HADD2.F32 R9, -RZ, R152.H1_H1 ;  /* 0x30000098ff097230 */ /* 0x000fe20000004100 */
[----:B------:R-:W-:Y:S01]  /*155f0*/  ISETP.NE.AND P1, PT, R178, 0x1, PT ;  /* 0x00000001b200780c */ /* 0x000fe20003f25270 */
[----:B------:R-:W-:Y:S01]  /*15600*/  HADD2.F32 R11, -RZ, R80.H1_H1 ;  /* 0x30000050ff0b7230 */ /* 0x000fe20000004100 */
[----:B------:R-:W-:Y:S01]  /*15610*/  BSSY.RECONVERGENT B1, `(.L_x_46501) ;  /* 0x000005e000017945 */ /* 0x000fe20003800200 */
[----:B------:R-:W-:Y:S01]  /*15620*/  FFMA.FTZ R10, R10, R187, 1.1641532182693481445e-10 ;  /* 0x2f0000000a0a7423 */ /* 0x000fe200000100bb */
[----:B------:R-:W-:Y:S01]  /*15630*/  FMUL.FTZ R9, R9, R0 ;  /* 0x0000000009097220 */ /* 0x000fe20000410000 */
[----:B0-23--:R-:W-:Y:S02]  /*15640*/  HFMA2 R190, -RZ, RZ, 0, 1.1920928955078125e-07 ;  /* 0x00000002ffbe7431 */ /* 0x00dfe400000001ff */
        /* <DEDUP_REMOVED lines=15> */
.L_x_46503:
        /* <DEDUP_REMOVED lines=13> */
.L_x_46505:
[----:B------:R-:W-:Y:S05]  /*15810*/  BSYNC.RECONVERGENT B2 ;  /* 0x0000000000027941 */ /* 0x000fea0003800200 */
.L_x_46504:
        /* <DEDUP_REMOVED lines=61> */
.L_x_46502:
[----:B------:R-:W-:Y:S05]  /*15bf0*/  BSYNC.RECONVERGENT B1 ;  /* 0x0000000000017941 */ /* 0x000fea0003800200 */
.L_x_46501:
        /* <DEDUP_REMOVED lines=23> */
.L_x_46508:
        /* <DEDUP_REMOVED lines=13> */
.L_x_46510:
[----:B------:R-:W-:Y:S05]  /*15e40*/  BSYNC.RECONVERGENT B2 ;  /* 0x0000000000027941 */ /* 0x000fea0003800200 */
.L_x_46509:
        /* <DEDUP_REMOVED lines=61> */
.L_x_46507:
[----:B------:R-:W-:Y:S05]  /*16220*/  BSYNC.RECONVERGENT B1 ;  /* 0x0000000000017941 */ /* 0x000fea0003800200 */
.L_x_46506:
        /* <DEDUP_REMOVED lines=23> */
.L_x_46513:
        /* <DEDUP_REMOVED lines=13> */
.L_x_46515:
[----:B------:R-:W-:Y:S05]  /*16470*/  BSYNC.RECONVERGENT B2 ;  /* 0x0000000000027941 */ /* 0x000fea0003800200 */
.L_x_46514:
        /* <DEDUP_REMOVED lines=61> */
.L_x_46512:
[----:B------:R-:W-:Y:S05]  /*16850*/  BSYNC.RECONVERGENT B1 ;  /* 0x0000000000017941 */ /* 0x000fea0003800200 */
.L_x_46511:
        /* <DEDUP_REMOVED lines=23> */
.L_x_46518:
        /* <DEDUP_REMOVED lines=13> */
.L_x_46520:
[----:B------:R-:W-:Y:S05]  /*16aa0*/  BSYNC.RECONVERGENT B2 ;  /* 0x0000000000027941 */ /* 0x000fea0003800200 */
.L_x_46519:
        /* <DEDUP_REMOVED lines=61> */
.L_x_46517:
[----:B------:R-:W-:Y:S05]  /*16e80*/  BSYNC.RECONVERGENT B1 ;  /* 0x0000000000017941 */ /* 0x000fea0003800200 */
.L_x_46516:
        /* <DEDUP_REMOVED lines=23> */
.L_x_46523:
        /* <DEDUP_REMOVED lines=13> */
.L_x_46525:
[----:B------:R-:W-:Y:S05]  /*170d0*/  BSYNC.RECONVERGENT B2 ;  /* 0x0000000000027941 */ /* 0x000fea0003800200 */
.L_x_46524:
        /* <DEDUP_REMOVED lines=61> */
.L_x_46522:
[----:B------:R-:W-:Y:S05]  /*174b0*/  BSYNC.RECONVERGENT B1 ;  /* 0x0000000000017941 */ /* 0x000fea0003800200 */
.L_x_46521:
        /* <DEDUP_REMOVED lines=23> */
.L_x_46528:
        /* <DEDUP_REMOVED lines=15> */
.L_x_46530:
[----:B------:R-:W-:Y:S05]  /*17720*/  BSYNC.RECONVERGENT B2 ;  /* 0x0000000000027941 */ /* 0x000fea0003800200 */
.L_x_46529:
        /* <DEDUP_REMOVED lines=61> */
.L_x_46527:
[----:B------:R-:W-:Y:S05]  /*17b00*/  BSYNC.RECONVERGENT B1 ;  /* 0x0000000000017941 */ /* 0x000fea0003800200 */
.L_x_46526:
        /* <DEDUP_REMOVED lines=11> */
.L_x_46490:
        /* <DEDUP_REMOVED lines=16> */
.L_x_46534:
        /* <DEDUP_REMOVED lines=13> */
.L_x_46536:
[----:B------:R-:W-:Y:S05]  /*17d90*/  BSYNC.RECONVERGENT B2 ;  /* 0x0000000000027941 */ /* 0x000fea0003800200 */
.L_x_46535:
        /* <DEDUP_REMOVED lines=60> */
.L_x_46533:
[----:B------:R-:W-:Y:S05]  /*18160*/  BSYNC.RECONVERGENT B1 ;  /* 0x0000000000017941 */ /* 0x000fea0003800200 */
.L_x_46532:
        /* <DEDUP_REMOVED lines=8> */
[----:B------:R-:W4:Y:S01]  /*181f0*/  LDC R185, c[0x0][0x404] ;  /* 0x00010100ffb97b82 */ /* 0x000f220000000800 */
[----:B------:R-:W-:Y:S01]  /*18200*/  FFMA.FTZ R8, R8, R187, 1.1641532182693481445e-10 ;  /* 0x2f00000008087423 */ /* 0x000fe200000100bb */
[----:B------:R-:W-:Y:S01]  /*18210*/  BSSY.RECONVERGENT B1, `(.L_x_46537) ;  /* 0x000005d000017945 */ /* 0x000fe20003800200 */
[----:B-1----:R-:W-:-:S03]  /*18220*/  FMUL.FTZ R9, R9, R184 ;  /* 0x000000b809097220 */ /* 0x002fc60000410000 */
[----:B----4-:R-:W-:-:S04]  /*18230*/  FSETP.GTU.FTZ.AND P1, PT, R8, R185, PT ;  /* 0x000000b90800720b */ /* 0x010fc80003f3c000 */
        /* <DEDUP_REMOVED lines=15> */
.L_x_46539:
        /* <DEDUP_REMOVED lines=13> */
.L_x_46541:
[----:B------:R-:W-:Y:S05]  /*18400*/  BSYNC.RECONVERGENT B2 ;  /* 0x0000000000027941 */ /* 0x000fea0003800200 */
.L_x_46540:
[----:B------:R-:W-:Y:S01]  /*18410*/  IMAD.WIDE.U32 R172, R171, -0x326172a9, RZ ;  /* 0xcd9e8d57abac7825 */ /* 0x000fe200078e00ff */
[----:B0-23--:R-:W-:Y:S02]  /*18420*/  LOP3.LUT R192, R177, R11, R3, 0x96, !PT ;  /* 0x0000000bb1c07212 */ /* 0x00dfe400078e9603 */
        /* <DEDUP_REMOVED lines=59> */
.L_x_46538:
[----:B------:R-:W-:Y:S05]  /*187e0*/  BSYNC.RECONVERGENT B1 ;  /* 0x0000000000017941 */ /* 0x000fea0003800200 */
.L_x_46537:
        /* <DEDUP_REMOVED lines=23> */
.L_x_46544:
        /* <DEDUP_REMOVED lines=13> */
.L_x_46546:
[----:B------:R-:W-:Y:S05]  /*18a30*/  BSYNC.RECONVERGENT B2 ;  /* 0x0000000000027941 */ /* 0x000fea0003800200 */
.L_x_46545:
[----:B------:R-:W-:Y:S01]  /*18a40*/  IMAD.WIDE.U32 R172, R171, -0x326172a9, RZ ;  /* 0xcd9e8d57abac7825 */ /* 0x000fe200078e00ff */
[----:B0-23--:R-:W-:Y:S02]  /*18a50*/  LOP3.LUT R192, R177, R11, R3, 0x96, !PT ;  /* 0x0000000bb1c07212 */ /* 0x00dfe400078e9603 */
        /* <DEDUP_REMOVED lines=59> */
.L_x_46543:
[----:B------:R-:W-:Y:S05]  /*18e10*/  BSYNC.RECONVERGENT B1 ;  /* 0x0000000000017941 */ /* 0x000fea0003800200 */
.L_x_46542:
[----:B------:R-:W-:Y:S01]  /*18e20*/  I2FP.F32.U32 R10, R10 ;  /* 0x0000000a000a7245 */ /* 0x000fe20000201000 */
[----:B------:R-:W-:Y:S01]  /*18e30*/  HADD2.F32 R11, -RZ, R153.H0_H0 ;  /* 0x20000099ff0b7230 */ /* 0x000fe20000004100 */
[----:B------:R-:W-:Y:S01]  /*18e40*/  ISETP.NE.AND P2, PT, R178, 0x1, PT ;  /* 0x00000001b200780c */ /* 0x000fe20003f45270 */
[----:B0-23--:R-:W-:Y:S01]  /*18e50*/  HADD2.F32 R191, -RZ, R81.H0_H0 ;  /* 0x20000051ffbf7230 */ /* 0x00dfe20000004100 */
        /* <DEDUP_REMOVED lines=19> */
.L_x_46549:
        /* <DEDUP_REMOVED lines=13> */
.L_x_46551:
[----:B------:R-:W-:Y:S05]  /*19060*/  BSYNC.RECONVERGENT B2 ;  /* 0x0000000000027941 */ /* 0x000fea0003800200 */
.L_x_46550:
        /* <DEDUP_REMOVED lines=61> */
.L_x_46548:
[----:B------:R-:W-:Y:S05]  /*19440*/  BSYNC.RECONVERGENT B1 ;  /* 0x0000000000017941 */ /* 0x000fea0003800200 */
.L_x_46547:
        /* <DEDUP_REMOVED lines=23> */
.L_x_46554:
        /* <DEDUP_REMOVED lines=13> */
.L_x_46556:
[----:B------:R-:W-:Y:S05]  /*19690*/  BSYNC.RECONVERGENT B2 ;  /* 0x0000000000027941 */ /* 0x000fea0003800200 */
.L_x_46555:
        /* <DEDUP_REMOVED lines=61> */
.L_x_46553:
[----:B------:R-:W-:Y:S05]  /*19a70*/  BSYNC.RECONVERGENT B1 ;  /* 0x0000000000017941 */ /* 0x000fea0003800200 */
.L_x_46552:
        /* <DEDUP_REMOVED lines=23> */
.L_x_46559:
        /* <DEDUP_REMOVED lines=13> */
.L_x_46561:
[----:B------:R-:W-:Y:S05]  /*19cc0*/  BSYNC.RECONVERGENT B2 ;  /* 0x0000000000027941 */ /* 0x000fea0003800200 */
.L_x_46560:
        /* <DEDUP_REMOVED lines=61> */
.L_x_46558:
[----:B------:R-:W-:Y:S05]  /*1a0a0*/  BSYNC.RECONVERGENT B1 ;  /* 0x0000000000017941 */ /* 0x000fea0003800200 */
.L_x_46557:
        /* <DEDUP_REMOVED lines=23> */
.L_x_46564:
        /* <DEDUP_REMOVED lines=13> */
.L_x_46566:
[----:B------:R-:W-:Y:S05]  /*1a2f0*/  BSYNC.RECONVERGENT B2 ;  /* 0x0000000000027941 */ /* 0x000fea0003800200 */
.L_x_46565:
        /* <DEDUP_REMOVED lines=61> */
.L_x_46563:
[----:B------:R-:W-:Y:S05]  /*1a6d0*/  BSYNC.RECONVERGENT B1 ;  /* 0x0000000000017941 */ /* 0x000fea0003800200 */
.L_x_46562:
        /* <DEDUP_REMOVED lines=23> */
.L_x_46569:
        /* <DEDUP_REMOVED lines=15> */
.L_x_46571:
[----:B------:R-:W-:Y:S05]  /*1a940*/  BSYNC.RECONVERGENT B2 ;  /* 0x0000000000027941 */ /* 0x000fea0003800200 */
.L_x_46570:
        /* <DEDUP_REMOVED lines=61> */
.L_x_46568:
[----:B------:R-:W-:Y:S05]  /*1ad20*/  BSYNC.RECONVERGENT B1 ;  /* 0x0000000000017941 */ /* 0x000fea0003800200 */
.L_x_46567:
        /* <DEDUP_REMOVED lines=10> */
.L_x_46531:
        /* <DEDUP_REMOVED lines=22> */
.L_x_46489:
[----:B------:R-:W-:Y:S05]  /*1af30*/  BSYNC.RECONVERGENT B0 ;  /* 0x0000000000007941 */ /* 0x000fea0003800200 */
.L_x_46488:
        /* <DEDUP_REMOVED lines=8> */
[----:B------:R-:W0:Y:S01]  /*1afc0*/  @P0 LDC.64 R6, c[0x0][0x3a0] ;  /* 0x0000e800ff060b82 */ /* 0x000e220000000a00 */
[----:B-1----:R-:W-:-:S05]  /*1afd0*/  IMAD.WIDE.U32 R4, R179, 0x10, R4 ;  /* 0x00000010b3047825 */ /* 0x002fca00078e0004 */
[----:B------:R1:W5:Y:S01]  /*1afe0*/  LDG.E.128 R148, desc[UR6][R4.64] ;  /* 0x0000000604947981 */ /* 0x000362000c1e1d00 */
[----:B0-----:R-:W-:-:S05]  /*1aff0*/  @P0 IMAD.WIDE.U32 R6, R179, 0x20, R6 ;  /* 0x00000020b3060825 */ /* 0x001fca00078e0006 */
        /* <DEDUP_REMOVED lines=19> */
.L_x_46577:
        /* <DEDUP_REMOVED lines=13> */
.L_x_46579:
[----:B------:R-:W-:Y:S05]  /*1b200*/  BSYNC.RECONVERGENT B2 ;  /* 0x0000000000027941 */ /* 0x000fea0003800200 */
.L_x_46578:
        /* <DEDUP_REMOVED lines=60> */
.L_x_46576:
[----:B------:R-:W-:Y:S05]  /*1b5d0*/  BSYNC.RECONVERGENT B1 ;  /* 0x0000000000017941 */ /* 0x000fea0003800200 */
.L_x_46575:
        /* <DEDUP_REMOVED lines=28> */
.L_x_46582:
        /* <DEDUP_REMOVED lines=13> */
.L_x_46584:
[----:B------:R-:W-:Y:S05]  /*1b870*/  BSYNC.RECONVERGENT B2 ;  /* 0x0000000000027941 */ /* 0x000fea0003800200 */
.L_x_46583:
[----:B------:R-:W-:Y:S01]  /*1b880*/  IMAD.WIDE.U32 R172, R171, -0x326172a9, RZ ;  /* 0xcd9e8d57abac7825 */ /* 0x000fe200078e00ff */
[----:B--234-:R-:W-:Y:S02]  /*1b890*/  LOP3.LUT R192, R177, R7, R3, 0x96, !PT ;  /* 0x00000007b1c07212 */ /* 0x01cfe400078e9603 */
        /* <DEDUP_REMOVED lines=59> */
.L_x_46581:
[----:B------:R-:W-:Y:S05]  /*1bc50*/  BSYNC.RECONVERGENT B1 ;  /* 0x0000000000017941 */ /* 0x000fea0003800200 */
.L_x_46580:
[----:B------:R-:W-:Y:S01]  /*1bc60*/  I2FP.F32.U32 R6, R6 ;  /* 0x0000000600067245 */ /* 0x000fe20000201000 */
[----:B------:R-:W-:Y:S01]  /*1bc70*/  HADD2.F32 R5, -RZ, R148.H1_H1 ;  /* 0x30000094ff057230 */ /* 0x000fe20000004100 */
[----:B------:R-:W-:Y:S01]  /*1bc80*/  ISETP.NE.AND P1, PT, R178, 0x1, PT ;  /* 0x00000001b200780c */ /* 0x000fe20003f25270 */
[----:B------:R-:W-:Y:S01]  /*1bc90*/  HADD2.F32 R7, -RZ, R68.H1_H1 ;  /* 0x30000044ff077230 */ /* 0x000fe20000004100 */
[----:B------:R-:W-:Y:S01]  /*1bca0*/  BSSY.RECONVERGENT B1, `(.L_x_46585) ;  /* 0x000005e000017945 */ /* 0x000fe20003800200 */
[----:B------:R-:W-:Y:S01]  /*1bcb0*/  FFMA.FTZ R6, R6, R187, 1.1641532182693481445e-10 ;  /* 0x2f00000006067423 */ /* 0x000fe200000100bb */
[----:B------:R-:W-:Y:S01]  /*1bcc0*/  FMUL.FTZ R5, R5, R0 ;  /* 0x0000000005057220 */ /* 0x000fe20000410000 */
[----:B--234-:R-:W-:Y:S02]  /*1bcd0*/  HFMA2 R190, -RZ, RZ, 0, 1.1920928955078125e-07 ;  /* 0x00000002ffbe7431 */ /* 0x01cfe400000001ff */
        /* <DEDUP_REMOVED lines=15> */
.L_x_46587:
        /* <DEDUP_REMOVED lines=13> */
.L_x_46589:
[----:B------:R-:W-:Y:S05]  /*1bea0*/  BSYNC.RECONVERGENT B2 ;  /* 0x0000000000027941 */ /* 0x000fea0003800200 */
.L_x_46588:
        /* <DEDUP_REMOVED lines=61> */
.L_x_46586:
[----:B------:R-:W-:Y:S05]  /*1c280*/  BSYNC.RECONVERGENT B1 ;  /* 0x0000000000017941 */ /* 0x000fea0003800200 */
.L_x_46585:
        /* <DEDUP_REMOVED lines=23> */
.L_x_46592:
        /* <DEDUP_REMOVED lines=13> */
.L_x_46594:
[----:B------:R-:W-:Y:S05]  /*1c4d0*/  BSYNC.RECONVERGENT B2 ;  /* 0x0000000000027941 */ /* 0x000fea0003800200 */
.L_x_46593:
        /* <DEDUP_REMOVED lines=61> */
.L_x_46591:
[----:B------:R-:W-:Y:S05]  /*1c8b0*/  BSYNC.RECONVERGENT B1 ;  /* 0x0000000000017941 */ /* 0x000fea0003800200 */
.L_x_46590:
        /* <DEDUP_REMOVED lines=23> */
.L_x_46597:
        /* <DEDUP_REMOVED lines=13> */
.L_x_46599:
[----:B------:R-:W-:Y:S05]  /*1cb00*/  BSYNC.RECONVERGENT B2 ;  /* 0x0000000000027941 */ /* 0x000fea0003800200 */
.L_x_46598:
        /* <DEDUP_REMOVED lines=61> */
.L_x_46596:
[----:B------:R-:W-:Y:S05]  /*1cee0*/  BSYNC.RECONVERGENT B1 ;  /* 0x0000000000017941 */ /* 0x000fea0003800200 */
.L_x_46595:
        /* <DEDUP_REMOVED lines=23> */
.L_x_46602:
        /* <DEDUP_REMOVED lines=13> */
.L_x_46604:
[----:B------:R-:W-:Y:S05]  /*1d130*/  BSYNC.RECONVERGENT B2 ;  /* 0x0000000000027941 */ /* 0x000fea0003800200 */
.L_x_46603:
        /* <DEDUP_REMOVED lines=61> */
.L_x_46601:
[----:B------:R-:W-:Y:S05]  /*1d510*/  BSYNC.RECONVERGENT B1 ;  /* 0x0000000000017941 */ /* 0x000fea0003800200 */
.L_x_46600:
        /* <DEDUP_REMOVED lines=23> */
.L_x_46607:
        /* <DEDUP_REMOVED lines=13> */
.L_x_46609:
[----:B------:R-:W-:Y:S05]  /*1d760*/  BSYNC.RECONVERGENT B2 ;  /* 0x0000000000027941 */ /* 0x000fea0003800200 */
.L_x_46608:
        /* <DEDUP_REMOVED lines=61> */
.L_x_46606:
[----:B------:R-:W-:Y:S05]  /*1db40*/  BSYNC.RECONVERGENT B1 ;  /* 0x0000000000017941 */ /* 0x000fea0003800200 */
.L_x_46605:
        /* <DEDUP_REMOVED lines=23> */
.L_x_46612:
        /* <DEDUP_REMOVED lines=15> */
.L_x_46614:
[----:B------:R-:W-:Y:S05]  /*1ddb0*/  BSYNC.RECONVERGENT B2 ;  /* 0x0000000000027941 */ /* 0x000fea0003800200 */
.L_x_46613:
        /* <DEDUP_REMOVED lines=61> */
.L_x_46611:
[----:B------:R-:W-:Y:S05]  /*1e190*/  BSYNC.RECONVERGENT B1 ;  /* 0x0000000000017941 */ /* 0x000fea0003800200 */
.L_x_46610:
        /* <DEDUP_REMOVED lines=11> */
.L_x_46574:
        /* <DEDUP_REMOVED lines=16> */
.L_x_46618:
        /* <DEDUP_REMOVED lines=13> */
.L_x_46620:
[----:B------:R-:W-:Y:S05]  /*1e420*/  BSYNC.RECONVERGENT B2 ;  /* 0x0000000000027941 */ /* 0x000fea0003800200 */
.L_x_46619:
        /* <DEDUP_REMOVED lines=60> */
.L_x_46617:
[----:B------:R-:W-:Y:S05]  /*1e7f0*/  BSYNC.RECONVERGENT B1 ;  /* 0x0000000000017941 */ /* 0x000fea0003800200 */
.L_x_46616:
        /* <DEDUP_REMOVED lines=10> */
[----:B------:R-:W-:Y:S01]  /*1e8a0*/  MOV R178, 0x2 ;  /* 0x0000000200b27802 */ /* 0x000fe20000000f00 */
[----:B0-----:R-:W-:-:S03]  /*1e8b0*/  FMUL.FTZ R5, R5, R184 ;  /* 0x000000b805057220 */ /* 0x001fc60000410000 */
[----:B-1----:R-:W-:-:S04]  /*1e8c0*/  FSETP.GTU.FTZ.AND P0, PT, R4, R185, PT ;  /* 0x000000b90400720b */ /* 0x002fc80003f1c000 */
[----:B------:R-:W-:Y:S01]  /*1e8d0*/  FSEL R4, R5, RZ, !P0 ;  /* 0x000000ff05047208 */ /* 0x000fe20004000000 */
[----:B------:R-:W-:Y:S01]  /*1e8e0*/  IMAD.MOV.U32 R5, RZ, RZ, R176 ;  /* 0x000000ffff057224 */ /* 0x000fe200078e00b0 */
        /* <DEDUP_REMOVED lines=13> */
.L_x_46623:
        /* <DEDUP_REMOVED lines=13> */
.L_x_46625:
[----:B------:R-:W-:Y:S05]  /*1ea90*/  BSYNC.RECONVERGENT B2 ;  /* 0x0000000000027941 */ /* 0x000fea0003800200 */
.L_x_46624:
[----:B------:R-:W-:Y:S01]  /*1eaa0*/  IMAD.WIDE.U32 R172, R171, -0x326172a9, RZ ;  /* 0xcd9e8d57abac7825 */ /* 0x000fe200078e00ff */
[----:B--234-:R-:W-:-:S03]  /*1eab0*/  LOP3.LUT R192, R177, R7, R3, 0x96, !PT ;  /* 0x00000007b1c07212 */ /* 0x01cfc600078e9603 */
        /* <DEDUP_REMOVED lines=59> */
.L_x_46622:
[----:B------:R-:W-:Y:S05]  /*1ee70*/  BSYNC.RECONVERGENT B1 ;  /* 0x0000000000017941 */ /* 0x000fea0003800200 */
.L_x_46621:
[----:B------:R-:W-:Y:S01]  /*1ee80*/  I2FP.F32.U32 R6, R5 ;  /* 0x0000000500067245 */ /* 0x000fe20000201000 */
[----:B------:R-:W-:Y:S01]  /*1ee90*/  HADD2.F32 R5, -RZ, R148.H1_H1 ;  /* 0x30000094ff057230 */ /* 0x000fe20000004100 */
[----:B------:R-:W-:Y:S01]  /*1eea0*/  ISETP.NE.AND P1, PT, R178, 0x1, PT ;  /* 0x00000001b200780c */ /* 0x000fe20003f25270 */
[----:B------:R-:W-:Y:S01]  /*1eeb0*/  HADD2.F32 R148, -RZ, R68.H1_H1 ;  /* 0x30000044ff947230 */ /* 0x000fe20000004100 */
[----:B------:R-:W-:Y:S01]  /*1eec0*/  BSSY.RECONVERGENT B1, `(.L_x_46626) ;  /* 0x000005e000017945 */ /* 0x000fe20003800200 */
[----:B------:R-:W-:Y:S01]  /*1eed0*/  FFMA.FTZ R6, R6, R187, 1.1641532182693481445e-10 ;  /* 0x2f00000006067423 */ /* 0x000fe200000100bb */
[----:B------:R-:W-:Y:S01]  /*1eee0*/  FMUL.FTZ R5, R5, R0 ;  /* 0x0000000005057220 */ /* 0x000fe20000410000 */
[----:B--234-:R-:W-:-:S03]  /*1eef0*/  IMAD.MOV.U32 R190, RZ, RZ, 0x2 ;  /* 0x00000002ffbe7424 */ /* 0x01cfc600078e00ff */
        /* <DEDUP_REMOVED lines=15> */
.L_x_46628:
        /* <DEDUP_REMOVED lines=13> */
.L_x_46630:
[----:B------:R-:W-:Y:S05]  /*1f0c0*/  BSYNC.RECONVERGENT B2 ;  /* 0x0000000000027941 */ /* 0x000fea0003800200 */
.L_x_46629:
        /* <DEDUP_REMOVED lines=61> */
.L_x_46627:
[----:B------:R-:W-:Y:S05]  /*1f4a0*/  BSYNC.RECONVERGENT B1 ;  /* 0x0000000000017941 */ /* 0x000fea0003800200 */
.L_x_46626:
        /* <DEDUP_REMOVED lines=23> */
.L_x_46633:
        /* <DEDUP_REMOVED lines=13> */
.L_x_46635:
[----:B------:R-:W-:Y:S05]  /*1f6f0*/  BSYNC.RECONVERGENT B2 ;  /* 0x0000000000027941 */ /* 0x000fea0003800200 */
.L_x_46634:
        /* <DEDUP_REMOVED lines=61> */
.L_x_46632:
[----:B------:R-:W-:Y:S05]  /*1fad0*/  BSYNC.RECONVERGENT B1 ;  /* 0x0000000000017941 */ /* 0x000fea0003800200 */
.L_x_46631:
        /* <DEDUP_REMOVED lines=23> */
.L_x_46638:
        /* <DEDUP_REMOVED lines=13> */
.L_x_46640:
[----:B------:R-:W-:Y:S05]  /*1fd20*/  BSYNC.RECONVERGENT B2 ;  /* 0x0000000000027941 */ /* 0x000fea0003800200 */
.L_x_46639:
        /* <DEDUP_REMOVED lines=61> */
.L_x_46637:
[----:B------:R-:W-:Y:S05]  /*20100*/  BSYNC.RECONVERGENT B1 ;  /* 0x0000000000017941 */ /* 0x000fea0003800200 */
.L_x_46636:
        /* <DEDUP_REMOVED lines=23> */
.L_x_46643:
        /* <DEDUP_REMOVED lines=13> */
.L_x_46645:
[----:B------:R-:W-:Y:S05]  /*20350*/  BSYNC.RECONVERGENT B2 ;  /* 0x0000000000027941 */ /* 0x000fea0003800200 */
.L_x_46644:
        /* <DEDUP_REMOVED lines=61> */
.L_x_46642:
[----:B------:R-:W-:Y:S05]  /*20730*/  BSYNC.RECONVERGENT B1 ;  /* 0x0000000000017941 */ /* 0x000fea0003800200 */
.L_x_46641:
        /* <DEDUP_REMOVED lines=23> */
.L_x_46648:
        /* <DEDUP_REMOVED lines=13> */
.L_x_46650:
[----:B------:R-:W-:Y:S05]  /*20980*/  BSYNC.RECONVERGENT B2 ;  /* 0x0000000000027941 */ /* 0x000fea0003800200 */
.L_x_46649:
        /* <DEDUP_REMOVED lines=55> */
[----:B------:R-:W-:Y:S02]  /*20d00*/  MOV R176, R194 ;  /* 0x000000c200b07202 */ /* 0x000fe40000000f00 */
[----:B------:R-:W-:Y:S01]  /*20d10*/  LOP3.LUT R173, R173, R190, R195, 0x96, !PT ;  /* 0x000000beadad7212 */ /* 0x000fe200078e96c3 */
[----:B------:R-:W-:Y:S01]  /*20d20*/  VIADD R191, R3, 0x96a522ad ;  /* 0x96a522ad03bf7836 */ /* 0x000fe20000000000 */
[----:B------:R-:W-:Y:S01]  /*20d30*/  MOV R186, R192 ;  /* 0x000000c000ba7202 */ /* 0x000fe20000000f00 */
[----:B------:R-:W-:-:S03]  /*20d40*/  IMAD.MOV.U32 R194, RZ, RZ, RZ ;  /* 0x000000ffffc27224 */ /* 0x000fc600078e00ff */
[----:B------:R-:W-:-:S07]  /*20d50*/  LOP3.LUT R172, R191, R172, R193, 0x96, !PT ;  /* 0x000000acbfac7212 */ /* 0x000fce00078e96c1 */
.L_x_46647:
[----:B------:R-:W-:Y:S05]  /*20d60*/  BSYNC.RECONVERGENT B1 ;  /* 0x0000000000017941 */ /* 0x000fea0003800200 */
.L_x_46646:
        /* <DEDUP_REMOVED lines=23> */
.L_x_46653:
        /* <DEDUP_REMOVED lines=15> */
.L_x_46655:
[----:B------:R-:W-:Y:S05]  /*20fd0*/  BSYNC.RECONVERGENT B2 ;  /* 0x0000000000027941 */ /* 0x000fea0003800200 */
.L_x_46654:
        /* <DEDUP_REMOVED lines=61> */
.L_x_46652:
[----:B------:R-:W-:Y:S05]  /*213b0*/  BSYNC.RECONVERGENT B1 ;  /* 0x0000000000017941 */ /* 0x000fea0003800200 */
.L_x_46651:
        /* <DEDUP_REMOVED lines=10> */
.L_x_46615:
        /* <DEDUP_REMOVED lines=22> */
.L_x_46573:
[----:B------:R-:W-:Y:S05]  /*215c0*/  BSYNC.RECONVERGENT B0 ;  /* 0x0000000000007941 */ /* 0x000fea0003800200 */
.L_x_46572:
        /* <DEDUP_REMOVED lines=17> */
[----:B--234-:R-:W-:Y:S01]  /*216e0*/  IMAD.MOV.U32 R190, RZ, RZ, 0x2 ;  /* 0x00000002ffbe7424 */ /* 0x01cfe200078e00ff */
        /* <DEDUP_REMOVED lines=13> */
.L_x_46661:
        /* <DEDUP_REMOVED lines=13> */
.L_x_46663:
[----:B------:R-:W-:Y:S05]  /*21890*/  BSYNC.RECONVERGENT B2 ;  /* 0x0000000000027941 */ /* 0x000fea0003800200 */
.L_x_46662:
        /* <DEDUP_REMOVED lines=60> */
.L_x_46660:
[----:B------:R-:W-:Y:S05]  /*21c60*/  BSYNC.RECONVERGENT B1 ;  /* 0x0000000000017941 */ /* 0x000fea0003800200 */
.L_x_46659:
        /* <DEDUP_REMOVED lines=28> */
.L_x_46666:
        /* <DEDUP_REMOVED lines=13> */
.L_x_46668:
[----:B------:R-:W-:Y:S05]  /*21f00*/  BSYNC.RECONVERGENT B2 ;  /* 0x0000000000027941 */ /* 0x000fea0003800200 */
.L_x_46667:
        /* <DEDUP_REMOVED lines=61> */
.L_x_46665:
[----:B------:R-:W-:Y:S05]  /*222e0*/  BSYNC.RECONVERGENT B1 ;  /* 0x0000000000017941 */ /* 0x000fea0003800200 */
.L_x_46664:
        /* <DEDUP_REMOVED lines=23> */
.L_x_46671:
        /* <DEDUP_REMOVED lines=13> */
.L_x_46673:
[----:B------:R-:W-:Y:S05]  /*22530*/  BSYNC.RECONVERGENT B2 ;  /* 0x0000000000027941 */ /* 0x000fea0003800200 */
.L_x_46672:
        /* <DEDUP_REMOVED lines=61> */
.L_x_46670:
[----:B------:R-:W-:Y:S05]  /*22910*/  BSYNC.RECONVERGENT B1 ;  /* 0x0000000000017941 */ /* 0x000fea0003800200 */
.L_x_46669:
        /* <DEDUP_REMOVED lines=23> */
.L_x_46676:
        /* <DEDUP_REMOVED lines=13> */
.L_x_46678:
[----:B------:R-:W-:Y:S05]  /*22b60*/  BSYNC.RECONVERGENT B2 ;  /* 0x0000000000027941 */ /* 0x000fea0003800200 */
.L_x_46677:
        /* <DEDUP_REMOVED lines=61> */
.L_x_46675:
[----:B------:R-:W-:Y:S05]  /*22f40*/  BSYNC.RECONVERGENT B1 ;  /* 0x0000000000017941 */ /* 0x000fea0003800200 */
.L_x_46674:
        /* <DEDUP_REMOVED lines=23> */
.L_x_46681:
        /* <DEDUP_REMOVED lines=13> */
.L_x_46683:
[----:B------:R-:W-:Y:S05]  /*23190*/  BSYNC.RECONVERGENT B2 ;  /* 0x0000000000027941 */ /* 0x000fea0003800200 */
.L_x_46682:
        /* <DEDUP_REMOVED lines=61> */
.L_x_46680:
[----:B------:R-:W-:Y:S05]  /*23570*/  BSYNC.RECONVERGENT B1 ;  /* 0x0000000000017941 */ /* 0x000fea0003800200 */
.L_x_46679:
        /* <DEDUP_REMOVED lines=23> */
.L_x_46686:
        /* <DEDUP_REMOVED lines=13> */
.L_x_46688:
[----:B------:R-:W-:Y:S05]  /*237c0*/  BSYNC.RECONVERGENT B2 ;  /* 0x0000000000027941 */ /* 0x000fea0003800200 */
.L_x_46687:
        /* <DEDUP_REMOVED lines=61> */
.L_x_46685:
[----:B------:R-:W-:Y:S05]  /*23ba0*/  BSYNC.RECONVERGENT B1 ;  /* 0x0000000000017941 */ /* 0x000fea0003800200 */
.L_x_46684:
        /* <DEDUP_REMOVED lines=23> */
.L_x_46691:
        /* <DEDUP_REMOVED lines=13> */
.L_x_46693:
[----:B------:R-:W-:Y:S05]  /*23df0*/  BSYNC.RECONVERGENT B2 ;  /* 0x0000000000027941 */ /* 0x000fea0003800200 */
.L_x_46692:
        /* <DEDUP_REMOVED lines=61> */
.L_x_46690:
[----:B------:R-:W-:Y:S05]  /*241d0*/  BSYNC.RECONVERGENT B1 ;  /* 0x0000000000017941 */ /* 0x000fea0003800200 */
.L_x_46689:
        /* <DEDUP_REMOVED lines=23> */
.L_x_46696:
        /* <DEDUP_REMOVED lines=15> */
.L_x_46698:
[----:B------:R-:W-:Y:S05]  /*24440*/  BSYNC.RECONVERGENT B2 ;  /* 0x0000000000027941 */ /* 0x000fea0003800200 */
.L_x_46697:
        /* <DEDUP_REMOVED lines=61> */
.L_x_46695:
[----:B------:R-:W-:Y:S05]  /*24820*/  BSYNC.RECONVERGENT B1 ;  /* 0x0000000000017941 */ /* 0x000fea0003800200 */
.L_x_46694:
        /* <DEDUP_REMOVED lines=11> */
.L_x_46658:
        /* <DEDUP_REMOVED lines=16> */
.L_x_46702:
        /* <DEDUP_REMOVED lines=13> */
.L_x_46704:
[----:B------:R-:W-:Y:S05]  /*24ab0*/  BSYNC.RECONVERGENT B2 ;  /* 0x0000000000027941 */ /* 0x000fea0003800200 */
.L_x_46703:
        /* <DEDUP_REMOVED lines=60> */
.L_x_46701:
[----:B------:R-:W-:Y:S05]  /*24e80*/  BSYNC.RECONVERGENT B1 ;  /* 0x0000000000017941 */ /* 0x000fea0003800200 */
.L_x_46700:
        /* <DEDUP_REMOVED lines=28> */
.L_x_46707:
        /* <DEDUP_REMOVED lines=13> */
.L_x_46709:
[----:B------:R-:W-:Y:S05]  /*25120*/  BSYNC.RECONVERGENT B2 ;  /* 0x0000000000027941 */ /* 0x000fea0003800200 */
.L_x_46708:
        /* <DEDUP_REMOVED lines=61> */
.L_x_46706:
[----:B------:R-:W-:Y:S05]  /*25500*/  BSYNC.RECONVERGENT B1 ;  /* 0x0000000000017941 */ /* 0x000fea0003800200 */
.L_x_46705:
        /* <DEDUP_REMOVED lines=23> */
.L_x_46712:
        /* <DEDUP_REMOVED lines=13> */
.L_x_46714:
[----:B------:R-:W-:Y:S05]  /*25750*/  BSYNC.RECONVERGENT B2 ;  /* 0x0000000000027941 */ /* 0x000fea0003800200 */
.L_x_46713:
        /* <DEDUP_REMOVED lines=61> */
.L_x_46711:
[----:B------:R-:W-:Y:S05]  /*25b30*/  BSYNC.RECONVERGENT B1 ;  /* 0x0000000000017941 */ /* 0x000fea0003800200 */
.L_x_46710:
        /* <DEDUP_REMOVED lines=23> */
.L_x_46717:
        /* <DEDUP_REMOVED lines=13> */
.L_x_46719:
[----:B------:R-:W-:Y:S05]  /*25d80*/  BSYNC.RECONVERGENT B2 ;  /* 0x0000000000027941 */ /* 0x000fea0003800200 */
.L_x_46718:
        /* <DEDUP_REMOVED lines=61> */
.L_x_46716:
[----:B------:R-:W-:Y:S05]  /*26160*/  BSYNC.RECONVERGENT B1 ;  /* 0x0000000000017941 */ /* 0x000fea0003800200 */
.L_x_46715:
        /* <DEDUP_REMOVED lines=23> */
.L_x_46722:
        /* <DEDUP_REMOVED lines=13> */
.L_x_46724:
[----:B------:R-:W-:Y:S05]  /*263b0*/  BSYNC.RECONVERGENT B2 ;  /* 0x0000000000027941 */ /* 0x000fea0003800200 */
.L_x_46723:
        /* <DEDUP_REMOVED lines=61> */
.L_x_46721:
[----:B------:R-:W-:Y:S05]  /*26790*/  BSYNC.RECONVERGENT B1 ;  /* 0x0000000000017941 */ /* 0x000fea0003800200 */
.L_x_46720:
        /* <DEDUP_REMOVED lines=23> */
.L_x_46727:
        /* <DEDUP_REMOVED lines=13> */
.L_x_46729:
[----:B------:R-:W-:Y:S05]  /*269e0*/  BSYNC.RECONVERGENT B2 ;  /* 0x0000000000027941 */ /* 0x000fea0003800200 */
.L_x_46728:
        /* <DEDUP_REMOVED lines=61> */
.L_x_46726:
[----:B------:R-:W-:Y:S05]  /*26dc0*/  BSYNC.RECONVERGENT B1 ;  /* 0x0000000000017941 */ /* 0x000fea0003800200 */
.L_x_46725:
        /* <DEDUP_REMOVED lines=23> */
.L_x_46732:
        /* <DEDUP_REMOVED lines=13> */
.L_x_46734:
[----:B------:R-:W-:Y:S05]  /*27010*/  BSYNC.RECONVERGENT B2 ;  /* 0x0000000000027941 */ /* 0x000fea0003800200 */
.L_x_46733:
        /* <DEDUP_REMOVED lines=61> */
.L_x_46731:
[----:B------:R-:W-:Y:S05]  /*273f0*/  BSYNC.RECONVERGENT B1 ;  /* 0x0000000000017941 */ /* 0x000fea0003800200 */
.L_x_46730:
        /* <DEDUP_REMOVED lines=23> */
.L_x_46737:
        /* <DEDUP_REMOVED lines=15> */
.L_x_46739:
[----:B------:R-:W-:Y:S05]  /*27660*/  BSYNC.RECONVERGENT B2 ;  /* 0x0000000000027941 */ /* 0x000fea0003800200 */
.L_x_46738:
        /* <DEDUP_REMOVED lines=61> */
.L_x_46736:
[----:B------:R-:W-:Y:S05]  /*27a40*/  BSYNC.RECONVERGENT B1 ;  /* 0x0000000000017941 */ /* 0x000fea0003800200 */
.L_x_46735:
        /* <DEDUP_REMOVED lines=10> */
.L_x_46699:
        /* <DEDUP_REMOVED lines=22> */
.L_x_46657:
[----:B------:R-:W-:Y:S05]  /*27c50*/  BSYNC.RECONVERGENT B0 ;  /* 0x0000000000007941 */ /* 0x000fea0003800200 */
.L_x_46656:
        /* <DEDUP_REMOVED lines=31> */
.L_x_46745:
        /* <DEDUP_REMOVED lines=13> */
.L_x_46747:
[----:B------:R-:W-:Y:S05]  /*27f20*/  BSYNC.RECONVERGENT B2 ;  /* 0x0000000000027941 */ /* 0x000fea0003800200 */
.L_x_46746:
        /* <DEDUP_REMOVED lines=60> */
.L_x_46744:
[----:B------:R-:W-:Y:S05]  /*282f0*/  BSYNC.RECONVERGENT B1 ;  /* 0x0000000000017941 */ /* 0x000fea0003800200 */
.L_x_46743:
        /* <DEDUP_REMOVED lines=28> */
.L_x_46750:
        /* <DEDUP_REMOVED lines=13> */
.L_x_46752:
[----:B------:R-:W-:Y:S05]  /*28590*/  BSYNC.RECONVERGENT B2 ;  /* 0x0000000000027941 */ /* 0x000fea0003800200 */
.L_x_46751:
        /* <DEDUP_REMOVED lines=61> */
.L_x_46749:
[----:B------:R-:W-:Y:S05]  /*28970*/  BSYNC.RECONVERGENT B1 ;  /* 0x0000000000017941 */ /* 0x000fea0003800200 */
.L_x_46748:
        /* <DEDUP_REMOVED lines=23> */
.L_x_46755:
        /* <DEDUP_REMOVED lines=13> */
.L_x_46757:
[----:B------:R-:W-:Y:S05]  /*28bc0*/  BSYNC.RECONVERGENT B2 ;  /* 0x0000000000027941 */ /* 0x000fea0003800200 */
.L_x_46756:
        /* <DEDUP_REMOVED lines=61> */
.L_x_46754:
[----:B------:R-:W-:Y:S05]  /*28fa0*/  BSYNC.RECONVERGENT B1 ;  /* 0x0000000000017941 */ /* 0x000fea0003800200 */
.L_x_46753:
        /* <DEDUP_REMOVED lines=23> */
.L_x_46760:
        /* <DEDUP_REMOVED lines=13> */
.L_x_46762:
[----:B------:R-:W-:Y:S05]  /*291f0*/  BSYNC.RECONVERGENT B2 ;  /* 0x0000000000027941 */ /* 0x000fea0003800200 */
.L_x_46761:
        /* <DEDUP_REMOVED lines=61> */
.L_x_46759:
[----:B------:R-:W-:Y:S05]  /*295d0*/  BSYNC.RECONVERGENT B1 ;  /* 0x0000000000017941 */ /* 0x000fea0003800200 */
.L_x_46758:
        /* <DEDUP_REMOVED lines=23> */
.L_x_46765:
        /* <DEDUP_REMOVED lines=13> */
.L_x_46767:
[----:B------:R-:W-:Y:S05]  /*29820*/  BSYNC.RECONVERGENT B2 ;  /* 0x0000000000027941 */ /* 0x000fea0003800200 */
.L_x_46766:
        /* <DEDUP_REMOVED lines=61> */
.L_x_46764:
[----:B------:R-:W-:Y:S05]  /*29c00*/  BSYNC.RECONVERGENT B1 ;  /* 0x0000000000017941 */ /* 0x000fea0003800200 */
.L_x_46763:
        /* <DEDUP_REMOVED lines=23> */
.L_x_46770:
        /* <DEDUP_REMOVED lines=13> */
.L_x_46772:
[----:B------:R-:W-:Y:S05]  /*29e50*/  BSYNC.RECONVERGENT B2 ;  /* 0x0000000000027941 */ /* 0x000fea0003800200 */
.L_x_46771:
        /* <DEDUP_REMOVED lines=61> */
.L_x_46769:
[----:B------:R-:W-:Y:S05]  /*2a230*/  BSYNC.RECONVERGENT B1 ;  /* 0x0000000000017941 */ /* 0x000fea0003800200 */
.L_x_46768:
        /* <DEDUP_REMOVED lines=23> */
.L_x_46775:
        /* <DEDUP_REMOVED lines=13> */
.L_x_46777:
[----:B------:R-:W-:Y:S05]  /*2a480*/  BSYNC.RECONVERGENT B2 ;  /* 0x0000000000027941 */ /* 0x000fea0003800200 */
.L_x_46776:
        /* <DEDUP_REMOVED lines=61> */
.L_x_46774:
[----:B------:R-:W-:Y:S05]  /*2a860*/  BSYNC.RECONVERGENT B1 ;  /* 0x0000000000017941 */ /* 0x000fea0003800200 */
.L_x_46773:
        /* <DEDUP_REMOVED lines=23> */
.L_x_46780:
        /* <DEDUP_REMOVED lines=15> */
.L_x_46782:
[----:B------:R-:W-:Y:S05]  /*2aad0*/  BSYNC.RECONVERGENT B2 ;  /* 0x0000000000027941 */ /* 0x000fea0003800200 */
.L_x_46781:
        /* <DEDUP_REMOVED lines=61> */
.L_x_46779:
[----:B------:R-:W-:Y:S05]  /*2aeb0*/  BSYNC.RECONVERGENT B1 ;  /* 0x0000000000017941 */ /* 0x000fea0003800200 */
.L_x_46778:
        /* <DEDUP_REMOVED lines=11> */
.L_x_46742:
        /* <DEDUP_REMOVED lines=16> */
.L_x_46786:
        /* <DEDUP_REMOVED lines=13> */
.L_x_46788:
[----:B------:R-:W-:Y:S05]  /*2b140*/  BSYNC.RECONVERGENT B2 ;  /* 0x0000000000027941 */ /* 0x000fea0003800200 */
.L_x_46787:
        /* <DEDUP_REMOVED lines=60> */
.L_x_46785:
[----:B------:R-:W-:Y:S05]  /*2b510*/  BSYNC.RECONVERGENT B1 ;  /* 0x0000000000017941 */ /* 0x000fea0003800200 */
.L_x_46784:
        /* <DEDUP_REMOVED lines=28> */
.L_x_46791:
        /* <DEDUP_REMOVED lines=13> */
.L_x_46793:
[----:B------:R-:W-:Y:S05]  /*2b7b0*/  BSYNC.RECONVERGENT B2 ;  /* 0x0000000000027941 */ /* 0x000fea0003800200 */
.L_x_46792:
        /* <DEDUP_REMOVED lines=61> */
.L_x_46790:
[----:B------:R-:W-:Y:S05]  /*2bb90*/  BSYNC.RECONVERGENT B1 ;  /* 0x0000000000017941 */ /* 0x000fea0003800200 */
.L_x_46789:
        /* <DEDUP_REMOVED lines=23> */
.L_x_46796:
        /* <DEDUP_REMOVED lines=13> */
.L_x_46798:
[----:B------:R-:W-:Y:S05]  /*2bde0*/  BSYNC.RECONVERGENT B2 ;  /* 0x0000000000027941 */ /* 0x000fea0003800200 */
.L_x_46797:
        /* <DEDUP_REMOVED lines=61> */
.L_x_46795:
[----:B------:R-:W-:Y:S05]  /*2c1c0*/  BSYNC.RECONVERGENT B1 ;  /* 0x0000000000017941 */ /* 0x000fea0003800200 */
.L_x_46794:
        /* <DEDUP_REMOVED lines=23> */
.L_x_46801:
        /* <DEDUP_REMOVED lines=13> */
.L_x_46803:
[----:B------:R-:W-:Y:S05]  /*2c410*/  BSYNC.RECONVERGENT B2 ;  /* 0x0000000000027941 */ /* 0x000fea0003800200 */
.L_x_46802:
        /* <DEDUP_REMOVED lines=61> */
.L_x_46800:
[----:B------:R-:W-:Y:S05]  /*2c7f0*/  BSYNC.RECONVERGENT B1 ;  /* 0x0000000000017941 */ /* 0x000fea0003800200 */
.L_x_46799:
        /* <DEDUP_REMOVED lines=23> */
.L_x_46806:
        /* <DEDUP_REMOVED lines=13> */
.L_x_46808:
[----:B------:R-:W-:Y:S05]  /*2ca40*/  BSYNC.RECONVERGENT B2 ;  /* 0x0000000000027941 */ /* 0x000fea0003800200 */
.L_x_46807:
        /* <DEDUP_REMOVED lines=61> */
.L_x_46805:
[----:B------:R-:W-:Y:S05]  /*2ce20*/  BSYNC.RECONVERGENT B1 ;  /* 0x0000000000017941 */ /* 0x000fea0003800200 */
.L_x_46804:
        /* <DEDUP_REMOVED lines=23> */
.L_x_46811:
        /* <DEDUP_REMOVED lines=13> */
.L_x_46813:
[----:B------:R-:W-:Y:S05]  /*2d070*/  BSYNC.RECONVERGENT B2 ;  /* 0x0000000000027941 */ /* 0x000fea0003800200 */
.L_x_46812:
        /* <DEDUP_REMOVED lines=61> */
.L_x_46810:
[----:B------:R-:W-:Y:S05]  /*2d450*/  BSYNC.RECONVERGENT B1 ;  /* 0x0000000000017941 */ /* 0x000fea0003800200 */
.L_x_46809:
        /* <DEDUP_REMOVED lines=23> */
.L_x_46816:
        /* <DEDUP_REMOVED lines=13> */
.L_x_46818:
[----:B------:R-:W-:Y:S05]  /*2d6a0*/  BSYNC.RECONVERGENT B2 ;  /* 0x0000000000027941 */ /* 0x000fea0003800200 */
.L_x_46817:
        /* <DEDUP_REMOVED lines=61> */
.L_x_46815:
[----:B------:R-:W-:Y:S05]  /*2da80*/  BSYNC.RECONVERGENT B1 ;  /* 0x0000000000017941 */ /* 0x000fea0003800200 */
.L_x_46814:
        /* <DEDUP_REMOVED lines=23> */
.L_x_46821:
        /* <DEDUP_REMOVED lines=15> */
.L_x_46823:
[----:B------:R-:W-:Y:S05]  /*2dcf0*/  BSYNC.RECONVERGENT B2 ;  /* 0x0000000000027941 */ /* 0x000fea0003800200 */
.L_x_46822:
        /* <DEDUP_REMOVED lines=61> */
.L_x_46820:
[----:B------:R-:W-:Y:S05]  /*2e0d0*/  BSYNC.RECONVERGENT B1 ;  /* 0x0000000000017941 */ /* 0x000fea0003800200 */
.L_x_46819:
        /* <DEDUP_REMOVED lines=10> */
.L_x_46783:
        /* <DEDUP_REMOVED lines=22> */
.L_x_46741:
[----:B------:R-:W-:Y:S05]  /*2e2e0*/  BSYNC.RECONVERGENT B0 ;  /* 0x0000000000007941 */ /* 0x000fea0003800200 */
.L_x_46740:
        /* <DEDUP_REMOVED lines=9> */
[----:B-1----:R-:W-:-:S06]  /*2e380*/  IMAD.WIDE.U32 R140, R179, 0x10, R140 ;  /* 0x00000010b38c7825 */ /* 0x002fcc00078e008c */
[----:B------:R-:W5:Y:S01]  /*2e390*/  LDG.E.128 R140, desc[UR6][R140.64] ;  /* 0x000000068c8c7981 */ /* 0x000f62000c1e1d00 */
[----:B0-----:R-:W-:-:S05]  /*2e3a0*/  @P0 IMAD.WIDE.U32 R136, R179, 0x20, R136 ;  /* 0x00000020b3880825 */ /* 0x001fca00078e0088 */
[----:B------:R0:W5:Y:S04]  /*2e3b0*/  @P0 LDG.E.128 R28, desc[UR6][R136.64] ;  /* 0x00000006881c0981 */ /* 0x000168000c1e1d00 */
[----:B------:R0:W5:Y:S01]  /*2e3c0*/  @P0 LDG.E.128 R24, desc[UR6][R136.64+0x10] ;  /* 0x0000100688180981 */ /* 0x000162000c1e1d00 */
[----:B------:R-:W-:Y:S05]  /*2e3d0*/  @!P0 BRA `(.L_x_46826) ;  /* 0x0000003000888947 */ /* 0x000fea0003800000 */
[----:B------:R-:W-:Y:S01]  /*2e3e0*/  ISETP.NE.AND P0, PT, R178, 0x1, PT ;  /* 0x00000001b200780c */ /* 0x000fe20003f05270 */
[----:B------:R-:W-:Y:S01]  /*2e3f0*/  BSSY.RECONVERGENT B1, `(.L_x_46827) ;  /* 0x0000059000017945 */ /* 0x000fe20003800200 */
[----:B--234-:R-:W-:Y:S01]  /*2e400*/  IMAD.MOV.U32 R190, RZ, RZ, 0x2 ;  /* 0x00000002ffbe7424 */ /* 0x01cfe200078e00ff */
        /* <DEDUP_REMOVED lines=13> */
.L_x_46829:
        /* <DEDUP_REMOVED lines=13> */
.L_x_46831:
[----:B------:R-:W-:Y:S05]  /*2e5b0*/  BSYNC.RECONVERGENT B2 ;  /* 0x0000000000027941 */ /* 0x000fea0003800200 */
.L_x_46830:
        /* <DEDUP_REMOVED lines=60> */
.L_x_46828:
[----:B------:R-:W-:Y:S05]  /*2e980*/  BSYNC.RECONVERGENT B1 ;  /* 0x0000000000017941 */ /* 0x000fea0003800200 */
.L_x_46827:
        /* <DEDUP_REMOVED lines=28> */
.L_x_46834:
        /* <DEDUP_REMOVED lines=13> */
.L_x_46836:
[----:B------:R-:W-:Y:S05]  /*2ec20*/  BSYNC.RECONVERGENT B2 ;  /* 0x0000000000027941 */ /* 0x000fea0003800200 */
.L_x_46835:
        /* <DEDUP_REMOVED lines=61> */
.L_x_46833:
[----:B------:R-:W-:Y:S05]  /*2f000*/  BSYNC.RECONVERGENT B1 ;  /* 0x0000000000017941 */ /* 0x000fea0003800200 */
.L_x_46832:
        /* <DEDUP_REMOVED lines=23> */
.L_x_46839:
        /* <DEDUP_REMOVED lines=13> */
.L_x_46841:
[----:B------:R-:W-:Y:S05]  /*2f250*/  BSYNC.RECONVERGENT B2 ;  /* 0x0000000000027941 */ /* 0x000fea0003800200 */
.L_x_46840:
        /* <DEDUP_REMOVED lines=61> */
.L_x_46838:
[----:B------:R-:W-:Y:S05]  /*2f630*/  BSYNC.RECONVERGENT B1 ;  /* 0x0000000000017941 */ /* 0x000fea0003800200 */
.L_x_46837:
        /* <DEDUP_REMOVED lines=23> */
.L_x_46844:
        /* <DEDUP_REMOVED lines=13> */
.L_x_46846:
[----:B------:R-:W-:Y:S05]  /*2f880*/  BSYNC.RECONVERGENT B2 ;  /* 0x0000000000027941 */ /* 0x000fea0003800200 */
.L_x_46845:
        /* <DEDUP_REMOVED lines=61> */
.L_x_46843:
[----:B------:R-:W-:Y:S05]  /*2fc60*/  BSYNC.RECONVERGENT B1 ;  /* 0x0000000000017941 */ /* 0x000fea0003800200 */
.L_x_46842:
        /* <DEDUP_REMOVED lines=23> */
.L_x_46849:
        /* <DEDUP_REMOVED lines=13> */
.L_x_46851:
[----:B------:R-:W-:Y:S05]  /*2feb0*/  BSYNC.RECONVERGENT B2 ;  /* 0x0000000000027941 */ /* 0x000fea0003800200 */
.L_x_46850:
        /* <DEDUP_REMOVED lines=61> */
.L_x_46848:
[----:B------:R-:W-:Y:S05]  /*30290*/  BSYNC.RECONVERGENT B1 ;  /* 0x0000000000017941 */ /* 0x000fea0003800200 */
.L_x_46847:
        /* <DEDUP_REMOVED lines=23> */
.L_x_46854:
        /* <DEDUP_REMOVED lines=13> */
.L_x_46856:
[----:B------:R-:W-:Y:S05]  /*304e0*/  BSYNC.RECONVERGENT B2 ;  /* 0x0000000000027941 */ /* 0x000fea0003800200 */
.L_x_46855:
        /* <DEDUP_REMOVED lines=61> */
.L_x_46853:
[----:B------:R-:W-:Y:S05]  /*308c0*/  BSYNC.RECONVERGENT B1 ;  /* 0x0000000000017941 */ /* 0x000fea0003800200 */
.L_x_46852:
        /* <DEDUP_REMOVED lines=23> */
.L_x_46859:
        /* <DEDUP_REMOVED lines=13> */
.L_x_46861:
[----:B------:R-:W-:Y:S05]  /*30b10*/  BSYNC.RECONVERGENT B2 ;  /* 0x0000000000027941 */ /* 0x000fea0003800200 */
.L_x_46860:
        /* <DEDUP_REMOVED lines=61> */
.L_x_46858:
[----:B------:R-:W-:Y:S05]  /*30ef0*/  BSYNC.RECONVERGENT B1 ;  /* 0x0000000000017941 */ /* 0x000fea0003800200 */
.L_x_46857:
        /* <DEDUP_REMOVED lines=23> */
.L_x_46864:
        /* <DEDUP_REMOVED lines=15> */
.L_x_46866:
[----:B------:R-:W-:Y:S05]  /*31160*/  BSYNC.RECONVERGENT B2 ;  /* 0x0000000000027941 */ /* 0x000fea0003800200 */
.L_x_46865:
        /* <DEDUP_REMOVED lines=61> */
.L_x_46863:
[----:B------:R-:W-:Y:S05]  /*31540*/  BSYNC.RECONVERGENT B1 ;  /* 0x0000000000017941 */ /* 0x000fea0003800200 */
.L_x_46862:
        /* <DEDUP_REMOVED lines=11> */
.L_x_46826:
        /* <DEDUP_REMOVED lines=16> */
.L_x_46870:
        /* <DEDUP_REMOVED lines=13> */
.L_x_46872:
[----:B------:R-:W-:Y:S05]  /*317d0*/  BSYNC.RECONVERGENT B2 ;  /* 0x0000000000027941 */ /* 0x000fea0003800200 */
.L_x_46871:
        /* <DEDUP_REMOVED lines=60> */
.L_x_46869:
[----:B------:R-:W-:Y:S05]  /*31ba0*/  BSYNC.RECONVERGENT B1 ;  /* 0x0000000000017941 */ /* 0x000fea0003800200 */
.L_x_46868:
        /* <DEDUP_REMOVED lines=28> */
.L_x_46875:
        /* <DEDUP_REMOVED lines=13> */
.L_x_46877:
[----:B------:R-:W-:Y:S05]  /*31e40*/  BSYNC.RECONVERGENT B2 ;  /* 0x0000000000027941 */ /* 0x000fea0003800200 */
.L_x_46876:
        /* <DEDUP_REMOVED lines=61> */
.L_x_46874:
[----:B------:R-:W-:Y:S05]  /*32220*/  BSYNC.RECONVERGENT B1 ;  /* 0x0000000000017941 */ /* 0x000fea0003800200 */
.L_x_46873:
        /* <DEDUP_REMOVED lines=23> */
.L_x_46880:
        /* <DEDUP_REMOVED lines=13> */
.L_x_46882:
[----:B------:R-:W-:Y:S05]  /*32470*/  BSYNC.RECONVERGENT B2 ;  /* 0x0000000000027941 */ /* 0x000fea0003800200 */
.L_x_46881:
        /* <DEDUP_REMOVED lines=61> */
.L_x_46879:
[----:B------:R-:W-:Y:S05]  /*32850*/  BSYNC.RECONVERGENT B1 ;  /* 0x0000000000017941 */ /* 0x000fea0003800200 */
.L_x_46878:
        /* <DEDUP_REMOVED lines=23> */
.L_x_46885:
        /* <DEDUP_REMOVED lines=13> */
.L_x_46887:
[----:B------:R-:W-:Y:S05]  /*32aa0*/  BSYNC.RECONVERGENT B2 ;  /* 0x0000000000027941 */ /* 0x000fea0003800200 */
.L_x_46886:
        /* <DEDUP_REMOVED lines=61> */
.L_x_46884:
[----:B------:R-:W-:Y:S05]  /*32e80*/  BSYNC.RECONVERGENT B1 ;  /* 0x0000000000017941 */ /* 0x000fea0003800200 */
.L_x_46883:
        /* <DEDUP_REMOVED lines=23> */
.L_x_46890:
        /* <DEDUP_REMOVED lines=13> */
.L_x_46892:
[----:B------:R-:W-:Y:S05]  /*330d0*/  BSYNC.RECONVERGENT B2 ;  /* 0x0000000000027941 */ /* 0x000fea0003800200 */
.L_x_46891:
        /* <DEDUP_REMOVED lines=61> */
.L_x_46889:
[----:B------:R-:W-:Y:S05]  /*334b0*/  BSYNC.RECONVERGENT B1 ;  /* 0x0000000000017941 */ /* 0x000fea0003800200 */
.L_x_46888:
        /* <DEDUP_REMOVED lines=23> */
.L_x_46895:
        /* <DEDUP_REMOVED lines=13> */
.L_x_46897:
[----:B------:R-:W-:Y:S05]  /*33700*/  BSYNC.RECONVERGENT B2 ;  /* 0x0000000000027941 */ /* 0x000fea0003800200 */
.L_x_46896:
        /* <DEDUP_REMOVED lines=61> */
.L_x_46894:
[----:B------:R-:W-:Y:S05]  /*33ae0*/  BSYNC.RECONVERGENT B1 ;  /* 0x0000000000017941 */ /* 0x000fea0003800200 */
.L_x_46893:
        /* <DEDUP_REMOVED lines=23> */
.L_x_46900:
        /* <DEDUP_REMOVED lines=13> */
.L_x_46902:
[----:B------:R-:W-:Y:S05]  /*33d30*/  BSYNC.RECONVERGENT B2 ;  /* 0x0000000000027941 */ /* 0x000fea0003800200 */
.L_x_46901:
        /* <DEDUP_REMOVED lines=61> */
.L_x_46899:
[----:B------:R-:W-:Y:S05]  /*34110*/  BSYNC.RECONVERGENT B1 ;  /* 0x0000000000017941 */ /* 0x000fea0003800200 */
.L_x_46898:
        /* <DEDUP_REMOVED lines=23> */
.L_x_46905:
        /* <DEDUP_REMOVED lines=15> */
.L_x_46907:
[----:B------:R-:W-:Y:S05]  /*34380*/  BSYNC.RECONVERGENT B2 ;  /* 0x0000000000027941 */ /* 0x000fea0003800200 */
.L_x_46906:
        /* <DEDUP_REMOVED lines=61> */
.L_x_46904:
[----:B------:R-:W-:Y:S05]  /*34760*/  BSYNC.RECONVERGENT B1 ;  /* 0x0000000000017941 */ /* 0x000fea0003800200 */
.L_x_46903:
        /* <DEDUP_REMOVED lines=9> */
[----:B------:R-:W-:-:S10]  /*34800*/  FMUL.FTZ R143, R0, R143 ;  /* 0x0000008f008f7220 */ /* 0x000fd40000410000 */
.L_x_46867:
        /* <DEDUP_REMOVED lines=12> */
[----:B------:R-:W-:Y:S01]  /*348d0*/  LOP3.LUT R0, R0, R184, R187, 0xfe, !PT ;  /* 0x000000b800007212 */ /* 0x000fe200078efebb */
[----:B------:R-:W-:Y:S01]  /*348e0*/  IMAD.MOV.U32 R184, RZ, RZ, R186 ;  /* 0x000000ffffb87224 */ /* 0x000fe200078e00ba */
[----:B------:R-:W-:Y:S01]  /*348f0*/  LOP3.LUT R195, R195, R194, RZ, 0xfc, !PT ;  /* 0x000000c2c3c37212 */ /* 0x000fe200078efcff */
[----:B0-----:R-:W-:Y:S01]  /*34900*/  IMAD.WIDE.U32 R190, R179, 0x20, R190 ;  /* 0x00000020b3be7825 */ /* 0x001fe200078e00be */
[----:B------:R-:W-:-:S04]  /*34910*/  LOP3.LUT R194, R0, R185, RZ, 0xfc, !PT ;  /* 0x000000b900c27212 */ /* 0x000fc800078efcff */
[----:B------:R0:W-:Y:S01]  /*34920*/  STG.E.128 desc[UR6][R190.64], R136 ;  /* 0x00000088be007986 */ /* 0x0001e2000c101d06 */
[----:B-1----:R-:W-:-:S03]  /*34930*/  IMAD.WIDE.U32 R192, R179, 0x8, R192 ;  /* 0x00000008b3c07825 */ /* 0x002fc600078e00c0 */
[----:B------:R0:W-:Y:S04]  /*34940*/  STG.E.128 desc[UR6][R190.64+0x10], R140 ;  /* 0x0000108cbe007986 */ /* 0x0001e8000c101d06 */
[----:B------:R0:W-:Y:S02]  /*34950*/  STG.E.64 desc[UR6][R192.64], R194 ;  /* 0x000000c2c0007986 */ /* 0x0001e4000c101b06 */
.L_x_46825:
[----:B------:R-:W-:Y:S05]  /*34960*/  BSYNC.RECONVERGENT B0 ;  /* 0x0000000000007941 */ /* 0x000fea0003800200 */
.L_x_46824:
[----:B------:R-:W-:Y:S01]  /*34970*/  FADD.FTZ R0, RZ, R20 ;  /* 0x00000014ff007221 */ /* 0x000fe20000010000 */
        /* <DEDUP_REMOVED lines=79> */
[----:B------:R-:W1:Y:S01]  /*34e70*/  SHFL.BFLY PT, R0, R179, 0x1, 0x1f ;  /* 0x0c201f00b3007f89 */ /* 0x000e6200000e0000 */
[----:B------:R-:W-:Y:S01]  /*34e80*/  LOP3.LUT P6, RZ, R189, 0x10, RZ, 0xc0, !PT ;  /* 0x00000010bdff7812 */ /* 0x000fe200078cc0ff */
[----:B-1----:R-:W-:-:S05]  /*34e90*/  FADD.FTZ R186, R179, R0 ;  /* 0x00000000b3ba7221 */ /* 0x002fca0000010000 */
[----:B------:R-:W1:Y:S02]  /*34ea0*/  SHFL.BFLY PT, R185, R186, 0x2, 0x1f ;  /* 0x0c401f00bab97f89 */ /* 0x000e6400000e0000 */
[----:B-1----:R-:W-:-:S05]  /*34eb0*/  FADD.FTZ R187, R186, R185 ;  /* 0x000000b9babb7221 */ /* 0x002fca0000010000 */
[----:B------:R-:W0:Y:S02]  /*34ec0*/  SHFL.BFLY PT, R0, R187, 0x4, 0x1f ;  /* 0x0c801f00bb007f89 */ /* 0x000e2400000e0000 */
[----:B0-234-:R-:W-:-:S05]  /*34ed0*/  FADD.FTZ R190, R187, R0 ;  /* 0x00000000bbbe7221 */ /* 0x01dfca0000010000 */
        /* <DEDUP_REMOVED lines=145> */
.L_x_46937:
        /* <DEDUP_REMOVED lines=28> */
[----:B------:R-:W-:Y:S01]  /*359b0*/  FADD.FTZ R194, R166, -R0 ;  /* 0x80000000a6c27221 */ /* 0x000fe20000010000 */
[----:B------:R-:W-:Y:S02]  /*359c0*/  HADD2.F32 R195, -RZ, R182.H0_H0 ;  /* 0x200000b6ffc37230 */ /* 0x000fe40000004100 */
[C---:B------:R-:W-:Y:S01]  /*359d0*/  FMUL.FTZ R192, R175.reuse, R192 ;  /* 0x000000c0afc07220 */ /* 0x040fe20000410000 */
[----:B------:R-:W-:Y:S01]  /*359e0*/  FFMA.FTZ R193, R190, R187, R191 ;  /* 0x000000bbbec17223 */ /* 0x000fe200000100bf */
[----:B------:R-:W-:Y:S01]  /*359f0*/  HADD2.F32 R197, -RZ, R122.H0_H0 ;  /* 0x2000007affc57230 */ /* 0x000fe20000004100 */
[----:B------:R-:W0:Y:S01]  /*35a00*/  LDC.64 R186, c[0x0][0x428] ;  /* 0x00010a00ffba7b82 */ /* 0x000e220000000a00 */
[----:B------:R-:W-:Y:S02]  /*35a10*/  HADD2.F32 R199, -RZ, R183.H0_H0 ;  /* 0x200000b7ffc77230 */ /* 0x000fe40000004100 */
[----:B------:R-:W-:Y:S01]  /*35a20*/  FMUL.FTZ R196, R175, R194 ;  /* 0x000000c2afc47220 */ /* 0x000fe20000410000 */
[----:B------:R-:W-:-:S02]  /*35a30*/  HADD2.F32 R201, -RZ, R123.H0_H0 ;  /* 0x2000007bffc97230 */ /* 0x000fc40000004100 */
[----:B------:R-:W-:Y:S01]  /*35a40*/  FFMA.FTZ R194, R192, R195, R197 ;  /* 0x000000c3c0c27223 */ /* 0x000fe200000100c5 */
[--C-:B------:R-:W-:Y:S01]  /*35a50*/  FADD.FTZ R192, R23, -R0.reuse ;  /* 0x8000000017c07221 */ /* 0x100fe20000010000 */
[--C-:B------:R-:W-:Y:S01]  /*35a60*/  FADD.FTZ R190, R21, -R0.reuse ;  /* 0x8000000015be7221 */ /* 0x100fe20000010000 */
[--C-:B------:R-:W-:Y:S01]  /*35a70*/  FADD.FTZ R200, R167, -R0.reuse ;  /* 0x80000000a7c87221 */ /* 0x100fe20000010000 */
[----:B------:R-:W-:Y:S01]  /*35a80*/  FFMA.FTZ R198, R196, R199, R201 ;  /* 0x000000c7c4c67223 */ /* 0x000fe200000100c9 */
[----:B------:R-:W-:Y:S01]  /*35a90*/  FADD.FTZ R196, R165, -R0 ;  /* 0x80000000a5c47221 */ /* 0x000fe20000010000 */
        /* <DEDUP_REMOVED lines=23> */
.L_x_46910:
[----:B------:R-:W-:Y:S05]  /*35c10*/  BSYNC.RECONVERGENT B0 ;  /* 0x0000000000007941 */ /* 0x000fea0003800200 */
.L_x_46909:
[----:B------:R-:W-:Y:S01]  /*35c20*/  LOP3.LUT P0, RZ, R189, 0x400, RZ, 0xc0, !PT ;  /* 0x00000400bdff7812 */ /* 0x000fe2000780c0ff */
        /* <DEDUP_REMOVED lines=50> */
.L_x_46912:
[----:B------:R-:W-:Y:S05]  /*35f50*/  BSYNC.RECONVERGENT B0 ;  /* 0x0000000000007941 */ /* 0x000fea0003800200 */
.L_x_46911:
[----:B------:R-:W-:Y:S01]  /*35f60*/  LOP3.LUT P0, RZ, R189, 0x200, RZ, 0xc0, !PT ;  /* 0x00000200bdff7812 */ /* 0x000fe2000780c0ff */
        /* <DEDUP_REMOVED lines=50> */
.L_x_46914:
[----:B------:R-:W-:Y:S05]  /*36290*/  BSYNC.RECONVERGENT B0 ;  /* 0x0000000000007941 */ /* 0x000fea0003800200 */
.L_x_46913:
[----:B------:R-:W-:Y:S01]  /*362a0*/  LOP3.LUT P0, RZ, R189, 0x100, RZ, 0xc0, !PT ;  /* 0x00000100bdff7812 */ /* 0x000fe2000780c0ff */
        /* <DEDUP_REMOVED lines=50> */
.L_x_46916:
[----:B------:R-:W-:Y:S05]  /*365d0*/  BSYNC.RECONVERGENT B0 ;  /* 0x0000000000007941 */ /* 0x000fea0003800200 */
.L_x_46915:
[----:B------:R-:W-:Y:S01]  /*365e0*/  LOP3.LUT P0, RZ, R189, 0x40, RZ, 0xc0, !PT ;  /* 0x00000040bdff7812 */ /* 0x000fe2000780c0ff */
        /* <DEDUP_REMOVED lines=50> */
.L_x_46918:
[----:B------:R-:W-:Y:S05]  /*36910*/  BSYNC.RECONVERGENT B0 ;  /* 0x0000000000007941 */ /* 0x000fea0003800200 */
.L_x_46917:
        /* <DEDUP_REMOVED lines=51> */
.L_x_46920:
[----:B------:R-:W-:Y:S05]  /*36c50*/  BSYNC.RECONVERGENT B0 ;  /* 0x0000000000007941 */ /* 0x000fea0003800200 */
.L_x_46919:
        /* <DEDUP_REMOVED lines=51> */
.L_x_46922:
[----:B------:R-:W-:Y:S05]  /*36f90*/  BSYNC.RECONVERGENT B0 ;  /* 0x0000000000007941 */ /* 0x000fea0003800200 */
.L_x_46921:
[----:B------:R-:W-:Y:S01]  /*36fa0*/  LOP3.LUT P0, RZ, R189, 0x4, RZ, 0xc0, !PT ;  /* 0x00000004bdff7812 */ /* 0x000fe2000780c0ff */
        /* <DEDUP_REMOVED lines=9> */
[--C-:B------:R-:W-:Y:S01]  /*37040*/  FADD.FTZ R196, R139, -R0.reuse ;  /* 0x800000008bc47221 */ /* 0x100fe20000010000 */
[--C-:B------:R-:W-:Y:S01]  /*37050*/  FADD.FTZ R200, R141, -R0.reuse ;  /* 0x800000008dc87221 */ /* 0x100fe20000010000 */
[----:B------:R-:W-:Y:S01]  /*37060*/  FADD.FTZ R202, R142, -R0 ;  /* 0x800000008eca7221 */ /* 0x000fe20000010000 */
[----:B------:R-:W-:-:S02]  /*37070*/  HADD2.F32 R179, -RZ, R40.H0_H0 ;  /* 0x20000028ffb37230 */ /* 0x000fc40000004100 */
[----:B------:R-:W-:Y:S01]  /*37080*/  FMUL.FTZ R194, R175, R194 ;  /* 0x000000c2afc27220 */ /* 0x000fe20000410000 */
[----:B------:R-:W-:Y:S02]  /*37090*/  HADD2.F32 R185, -RZ, R36.H0_H0 ;  /* 0x20000024ffb97230 */ /* 0x000fe40000004100 */
[----:B------:R-:W-:Y:S01]  /*370a0*/  FADD.FTZ R0, R143, -R0 ;  /* 0x800000008f007221 */ /* 0x000fe20000010000 */
[----:B------:R-:W-:Y:S02]  /*370b0*/  HADD2.F32 R195, -RZ, R42.H0_H0 ;  /* 0x2000002affc37230 */ /* 0x000fe40000004100 */
[C---:B------:R-:W-:Y:S01]  /*370c0*/  FMUL.FTZ R190, R175.reuse, R190 ;  /* 0x000000beafbe7220 */ /* 0x040fe20000410000 */
[----:B------:R-:W-:Y:S02]  /*370d0*/  HADD2.F32 R197, -RZ, R38.H0_H0 ;  /* 0x20000026ffc57230 */ /* 0x000fe40000004100 */
[C---:B------:R-:W-:Y:S01]  /*370e0*/  FMUL.FTZ R198, R175.reuse, R198 ;  /* 0x000000c6afc67220 */ /* 0x040fe20000410000 */
[----:B------:R-:W-:Y:S01]  /*370f0*/  FFMA.FTZ R193, R194, R191, R193 ;  /* 0x000000bfc2c17223 */ /* 0x000fe200000100c1 */
        /* <DEDUP_REMOVED lines=8> */
[----:B------:R-:W-:Y:S02]  /*37180*/  HADD2.F32 R191, -RZ, R41.H1_H1 ;  /* 0x30000029ffbf7230 */ /* 0x000fe40000004100 */
        /* <DEDUP_REMOVED lines=11> */
[----:B0-----:R-:W-:-:S04]  /*37240*/  IMAD.WIDE.U32 R186, R174, 0x10, R186 ;  /* 0x00000010aeba7825 */ /* 0x001fc800078e00ba */
[----:B------:R-:W-:Y:S01]  /*37250*/  FFMA.FTZ R196, R196, R191, R195 ;  /* 0x000000bfc4c47223 */ /* 0x000fe200000100c3 */
[----:B------:R-:W-:Y:S01]  /*37260*/  F2FP.F16.F32.PACK_AB R195, R0, R201 ;  /* 0x000000c900c3723e */ /* 0x000fe200000000ff */
[----:B------:R-:W-:Y:S01]  /*37270*/  FFMA.FTZ R192, R192, R175, R185 ;  /* 0x000000afc0c07223 */ /* 0x000fe200000100b9 */
[----:B------:R-:W-:Y:S02]  /*37280*/  F2FP.F16.F32.PACK_AB R194, R197, R194 ;  /* 0x000000c2c5c2723e */ /* 0x000fe400000000ff */
[----:B------:R-:W-:Y:S02]  /*37290*/  F2FP.F16.F32.PACK_AB R193, R196, R193 ;  /* 0x000000c1c4c1723e */ /* 0x000fe400000000ff */
[----:B------:R-:W-:-:S05]  /*372a0*/  F2FP.F16.F32.PACK_AB R192, R192, R179 ;  /* 0x000000b3c0c0723e */ /* 0x000fca00000000ff */
[----:B------:R0:W-:Y:S02]  /*372b0*/  STG.E.128 desc[UR6][R186.64], R192 ;  /* 0x000000c0ba007986 */ /* 0x0001e4000c101d06 */
.L_x_46924:
[----:B------:R-:W-:Y:S05]  /*372c0*/  BSYNC.RECONVERGENT B0 ;  /* 0x0000000000007941 */ /* 0x000fea0003800200 */
.L_x_46923:
[----:B-1----:R-:W1:Y:S02]  /*372d0*/  LDC.64 R174, c[0x0][0x380] ;  /* 0x0000e000ffae7b82 */ /* 0x002e640000000a00 */
[----:B-1----:R-:W-:-:S05]  /*372e0*/  IMAD R168, R174, 0x4, R168 ;  /* 0x00000004aea87824 */ /* 0x002fca00078e02a8 */
[----:B------:R-:W-:-:S13]  /*372f0*/  ISETP.GE.AND P0, PT, R168, R175, PT ;  /* 0x000000afa800720c */ /* 0x000fda0003f06270 */
[----:B------:R-:W-:Y:S05]  /*37300*/  @!P0 BRA `(.L_x_46925) ;  /* 0xfffffca000388947 */ /* 0x000fea000383ffff */
[----:B------:R-:W-:Y:S05]  /*37310*/  EXIT ;  /* 0x000000000000794d */ /* 0x000fea0003800000 */
.L_x_46908:
[----:B------:R-:W-:Y:S01]  /*37320*/  HFMA2 R197, -RZ, RZ, 0, 1.847743988037109375e-06 ;  /* 0x0000001fffc57431 */ /* 0x000fe200000001ff */
[----:B------:R-:W-:Y:S01]  /*37330*/  BSSY B0, `(.L_x_46926) ;  /* 0x0000007000007945 */ /* 0x000fe20003800000 */
[----:B0-234-:R-:W-:Y:S01]  /*37340*/  MOV R195, R179 ;  /* 0x000000b300c37202 */ /* 0x01dfe20000000f00 */
[----:B------:R-:W-:Y:S02]  /*37350*/  IMAD.MOV.U32 R194, RZ, RZ, 0x1 ;  /* 0x00000001ffc27424 */ /* 0x000fe400078e00ff */
[----:B------:R-:W-:-:S07]  /*37360*/  IMAD.MOV.U32 R192, RZ, RZ, -0x1 ;  /* 0xffffffffffc07424 */ /* 0x000fce00078e00ff */
[----:B-----5:R-:W-:Y:S05]  /*37370*/  WARPSYNC.COLLECTIVE R192, `(.L_x_46927) ;  /* 0x00000000c0087348 */ /* 0x020fea0003c00000 */
[----:B------:R0:W1:Y:S02]  /*37380*/  SHFL.BFLY P6, R193, R195, R194, R197 ;  /* 0x0c0000c2c3c17389 */ /* 0x00006400000c00c5 */
[----:B01---5:R-:W-:Y:S05]  /*37390*/  ENDCOLLECTIVE ;  /* 0x000000000000791b */ /* 0x023fea0003800000 */
.L_x_46927:
[----:B------:R-:W-:Y:S05]  /*373a0*/  BSYNC B0 ;  /* 0x0000000000007941 */ /* 0x000fea0003800000 */
.L_x_46926:
        /* <DEDUP_REMOVED lines=9> */
.L_x_46928:
[----:B------:R-:W-:Y:S02]  /*37440*/  IMAD.MOV.U32 R194, RZ, RZ, 0x4 ;  /* 0x00000004ffc27424 */ /* 0x000fe400078e00ff */
[----:B------:R-:W-:-:S04]  /*37450*/  IMAD.MOV.U32 R185, RZ, RZ, R193 ;  /* 0x000000ffffb97224 */ /* 0x000fc800078e00c1 */
[----:B------:R-:W-:-:S05]  /*37460*/  FADD.FTZ R187, R186, R185 ;  /* 0x000000b9babb7221 */ /* 0x000fca0000010000 */
[----:B------:R-:W-:-:S07]  /*37470*/  MOV R195, R187 ;  /* 0x000000bb00c37202 */ /* 0x000fce0000000f00 */
[----:B------:R-:W-:Y:S05]  /*37480*/  WARPSYNC.COLLECTIVE R192, `(.L_x_46929) ;  /* 0x00000000c0087348 */ /* 0x000fea0003c00000 */
[----:B------:R0:W1:Y:S02]  /*37490*/  SHFL.BFLY P6, R193, R195, R194, R197 ;  /* 0x0c0000c2c3c17389 */ /* 0x00006400000c00c5 */
[----:B01----:R-:W-:Y:S05]  /*374a0*/  ENDCOLLECTIVE ;  /* 0x000000000000791b */ /* 0x003fea0003800000 */
.L_x_46929:
[----:B------:R-:W-:Y:S01]  /*374b0*/  HFMA2 R194, -RZ, RZ, 0, 4.76837158203125e-07 ;  /* 0x00000008ffc27431 */ /* 0x000fe200000001ff */
[----:B------:R-:W-:-:S05]  /*374c0*/  MOV R0, R193 ;  /* 0x000000c100007202 */ /* 0x000fca0000000f00 */
[----:B------:R-:W-:-:S04]  /*374d0*/  FADD.FTZ R190, R187, R0 ;  /* 0x00000000bbbe7221 */ /* 0x000fc80000010000 */
[----:B------:R-:W-:-:S07]  /*374e0*/  IMAD.MOV.U32 R195, RZ, RZ, R190 ;  /* 0x000000ffffc37224 */ /* 0x000fce00078e00be */
[----:B------:R-:W-:Y:S05]  /*374f0*/  WARPSYNC.COLLECTIVE R192, `(.L_x_46930) ;  /* 0x00000000c0087348 */ /* 0x000fea0003c00000 */
[----:B------:R0:W1:Y:S02]  /*37500*/  SHFL.BFLY P6, R193, R195, R194, R197 ;  /* 0x0c0000c2c3c17389 */ /* 0x00006400000c00c5 */
[----:B01----:R-:W-:Y:S05]  /*37510*/  ENDCOLLECTIVE ;  /* 0x000000000000791b */ /* 0x003fea0003800000 */
.L_x_46930:
        /* <DEDUP_REMOVED lines=8> */
.L_x_46931:
        /* <DEDUP_REMOVED lines=139> */
.L_x_46932:
[----:B------:R-:W-:Y:S02]  /*37e50*/  IMAD.MOV.U32 R194, RZ, RZ, 0x2 ;  /* 0x00000002ffc27424 */ /* 0x000fe400078e00ff */
[----:B------:R-:W-:-:S04]  /*37e60*/  IMAD.MOV.U32 R187, RZ, RZ, R193 ;  /* 0x000000ffffbb7224 */ /* 0x000fc800078e00c1 */
[----:B------:R-:W-:-:S05]  /*37e70*/  FADD.FTZ R187, R0, R187 ;  /* 0x000000bb00bb7221 */ /* 0x000fca0000010000 */
[----:B------:R-:W-:-:S07]  /*37e80*/  MOV R195, R187 ;  /* 0x000000bb00c37202 */ /* 0x000fce0000000f00 */
[----:B------:R-:W-:Y:S05]  /*37e90*/  WARPSYNC.COLLECTIVE R192, `(.L_x_46933) ;  /* 0x00000000c0087348 */ /* 0x000fea0003c00000 */
[----:B------:R0:W1:Y:S02]  /*37ea0*/  SHFL.BFLY P6, R193, R195, R194, R197 ;  /* 0x0c0000c2c3c17389 */ /* 0x00006400000c00c5 */
[----:B01----:R-:W-:Y:S05]  /*37eb0*/  ENDCOLLECTIVE ;  /* 0x000000000000791b */ /* 0x003fea0003800000 */
.L_x_46933:
[----:B------:R-:W-:Y:S01]  /*37ec0*/  HFMA2 R194, -RZ, RZ, 0, 2.384185791015625e-07 ;  /* 0x00000004ffc27431 */ /* 0x000fe200000001ff */
[----:B------:R-:W-:-:S05]  /*37ed0*/  MOV R186, R193 ;  /* 0x000000c100ba7202 */ /* 0x000fca0000000f00 */
[----:B------:R-:W-:-:S04]  /*37ee0*/  FADD.FTZ R186, R187, R186 ;  /* 0x000000babbba7221 */ /* 0x000fc80000010000 */
[----:B------:R-:W-:-:S07]  /*37ef0*/  IMAD.MOV.U32 R195, RZ, RZ, R186 ;  /* 0x000000ffffc37224 */ /* 0x000fce00078e00ba */
[----:B------:R-:W-:Y:S05]  /*37f00*/  WARPSYNC.COLLECTIVE R192, `(.L_x_46934) ;  /* 0x00000000c0087348 */ /* 0x000fea0003c00000 */
[----:B------:R0:W1:Y:S02]  /*37f10*/  SHFL.BFLY P6, R193, R195, R194, R197 ;  /* 0x0c0000c2c3c17389 */ /* 0x00006400000c00c5 */
[----:B01----:R-:W-:Y:S05]  /*37f20*/  ENDCOLLECTIVE ;  /* 0x000000000000791b */ /* 0x003fea0003800000 */
.L_x_46934:
[----:B------:R-:W-:Y:S02]  /*37f30*/  IMAD.MOV.U32 R194, RZ, RZ, 0x8 ;  /* 0x00000008ffc27424 */ /* 0x000fe400078e00ff */
[----:B------:R-:W-:-:S04]  /*37f40*/  IMAD.MOV.U32 R191, RZ, RZ, R193 ;  /* 0x000000ffffbf7224 */ /* 0x000fc800078e00c1 */
[----:B------:R-:W-:-:S05]  /*37f50*/  FADD.FTZ R191, R186, R191 ;  /* 0x000000bfbabf7221 */ /* 0x000fca0000010000 */
[----:B------:R-:W-:-:S07]  /*37f60*/  MOV R195, R191 ;  /* 0x000000bf00c37202 */ /* 0x000fce0000000f00 */
[----:B------:R-:W-:Y:S05]  /*37f70*/  WARPSYNC.COLLECTIVE R192, `(.L_x_46935) ;  /* 0x00000000c0087348 */ /* 0x000fea0003c00000 */
[----:B------:R0:W1:Y:S02]  /*37f80*/  SHFL.BFLY P6, R193, R195, R194, R197 ;  /* 0x0c0000c2c3c17389 */ /* 0x00006400000c00c5 */
[----:B01----:R-:W-:Y:S05]  /*37f90*/  ENDCOLLECTIVE ;  /* 0x000000000000791b */ /* 0x003fea0003800000 */
.L_x_46935:
[----:B------:R-:W-:Y:S01]  /*37fa0*/  HFMA2 R194, -RZ, RZ, 0, 9.5367431640625e-07 ;  /* 0x00000010ffc27431 */ /* 0x000fe200000001ff */
[----:B------:R-:W-:-:S05]  /*37fb0*/  MOV R190, R193 ;  /* 0x000000c100be7202 */ /* 0x000fca0000000f00 */
[----:B------:R-:W-:-:S04]  /*37fc0*/  FADD.FTZ R190, R191, R190 ;  /* 0x000000bebfbe7221 */ /* 0x000fc80000010000 */
[----:B------:R-:W-:-:S07]  /*37fd0*/  IMAD.MOV.U32 R195, RZ, RZ, R190 ;  /* 0x000000ffffc37224 */ /* 0x000fce00078e00be */
[----:B------:R-:W-:Y:S05]  /*37fe0*/  WARPSYNC.COLLECTIVE R192, `(.L_x_46936) ;  /* 0x00000000c0087348 */ /* 0x000fea0003c00000 */
[----:B------:R0:W1:Y:S02]  /*37ff0*/  SHFL.BFLY P6, R193, R195, R194, R197 ;  /* 0x0c0000c2c3c17389 */ /* 0x00006400000c00c5 */
[----:B01----:R-:W-:Y:S05]  /*38000*/  ENDCOLLECTIVE ;  /* 0x000000000000791b */ /* 0x003fea0003800000 */
.L_x_46936:
[----:B------:R-:W-:Y:S05]  /*38010*/  BRA `(.L_x_46937) ;  /* 0xffffffd400f47947 */ /* 0x000fea000383ffff */
.L_x_46938:
        /* <DEDUP_REMOVED lines=14> */
.L_x_71528:


//--------------------- .text._ZN10layer_norm13ln_fwd_kernelINS_13Kernel_traitsI6__halfS2_fS2_fjLj2048ELj1ELj4ELj1ELj16ENS_18Kernel_traits_baseILj2048ES2_S2_fS2_fjLj128EEEEELb1ELb1ELb0ELb1EEEvNS_9FwdParamsE --------------------------
	.section	.text._ZN10layer_norm13ln_fwd_kernelINS_13Kernel_traitsI6__halfS2_fS2_fjLj2048ELj1ELj4ELj1ELj16ENS_18Kernel_traits_baseILj2048ES2_S2_fS2_fjLj128EEEEELb1ELb1ELb0ELb1EEEvNS_9FwdParamsE,"ax",@progbits
	.align	128
        .global         _ZN10layer_norm13ln_fwd_kernelINS_13Kernel_traitsI6__halfS2_fS2_fjLj2048ELj1ELj4ELj1ELj16ENS_18Kernel_traits_baseILj2048ES2_S2_fS2_fjLj128EEEEELb1ELb1ELb0ELb1EEEvNS_9FwdParamsE
        .type           _ZN10layer_norm13ln_fwd_kernelINS_13Kernel_traitsI6__halfS2_fS2_fjLj2048ELj1ELj4ELj1ELj16ENS_18Kernel_traits_baseILj2048ES2_S2_fS2_fjLj128EEEEELb1ELb1ELb0ELb1EEEvNS_9FwdParamsE,@function
        .size           _ZN10layer_norm13ln_fwd_kernelINS_13Kernel_traitsI6__halfS2_fS2_fjLj2048ELj1ELj4ELj1ELj16ENS_18Kernel_traits_baseILj2048ES2_S2_fS2_fjLj128EEEEELb1ELb1ELb0ELb1EEEvNS_9FwdParamsE,(.L_x_71529 - _ZN10layer_norm13ln_fwd_kernelINS_13Kernel_traitsI6__halfS2_fS2_fjLj2048ELj1ELj4ELj1ELj16ENS_18Kernel_traits_baseILj2048ES2_S2_fS2_fjLj128EEEEELb1ELb1ELb0ELb1EEEvNS_9FwdParamsE)
        .other          _ZN10layer_norm13ln_fwd_kernelINS_13Kernel_traitsI6__halfS2_fS2_fjLj2048ELj1ELj4ELj1ELj16ENS_18Kernel_traits_baseILj2048ES2_S2_fS2_fjLj128EEEEELb1ELb1ELb0ELb1EEEvNS_9FwdParamsE,@"STO_CUDA_ENTRY STV_DEFAULT"
_ZN10layer_norm13ln_fwd_kernelINS_13Kernel_traitsI6__halfS2_fS2_fjLj2048ELj1ELj4ELj1ELj16ENS_18Kernel_traits_baseILj2048ES2_S2_fS2_fjLj128EEEEELb1ELb1ELb0ELb1EEEvNS_9FwdParamsE:
.text._ZN10layer_norm13ln_fwd_kernelINS_13Kernel_traitsI6__halfS2_fS2_fjLj2048ELj1ELj4ELj1ELj16ENS_18Kernel_traits_baseILj2048ES2_S2_fS2_fjLj128EEEEELb1ELb1ELb0ELb1EEEvNS_9FwdParamsE:
        /* <DEDUP_REMOVED lines=25> */
[----:B-1----:R-:W-:-:S05]  /*0190*/  @P0 IADD3 R183, P1, PT, R4, R7, RZ ;  /* 0x0000000704b70210 */ /* 0x002fca0007f3e0ff */
[----:B------:R-:W-:Y:S01]  /*01a0*/  @P0 IMAD.X R0, RZ, RZ, R5, P1 ;  /* 0x000000ffff000224 */ /* 0x000fe200008e0605 */
[C---:B--2---:R-:W-:Y:S01]  /*01b0*/  IADD3 R10, PT, PT, R3.reuse, -0x4498517b, RZ ;  /* 0xbb67ae85030a7810 */ /* 0x044fe20007ffe0ff */
[----:B------:R-:W-:Y:S01]  /*01c0*/  VIADD R12, R3, 0xed9eba14 ;  /* 0xed9eba14030c7836 */ /* 0x000fe20000000000 */
[C---:B------:R-:W-:Y:S01]  /*01d0*/  IADD3 R14, PT, PT, R2.reuse, 0x5384540f, RZ ;  /* 0x5384540f020e7810 */ /* 0x040fe20007ffe0ff */
[C---:B------:R-:W-:Y:S01]  /*01e0*/  VIADD R13, R2.reuse, 0x1715609d ;  /* 0x1715609d020d7836 */ /* 0x040fe20000000000 */
[--C-:B------:R-:W-:Y:S01]  /*01f0*/  SHF.R.U64 R194, R183, 0x2, R0.reuse ;  /* 0x00000002b7c27819 */ /* 0x100fe20000001200 */
        /* <DEDUP_REMOVED lines=34> */
.L_x_46939:
        /* <DEDUP_REMOVED lines=36> */
.L_x_46940:
        /* <DEDUP_REMOVED lines=13> */
[----:B------:R-:W-:Y:S01]  /*0730*/  IMAD R9, R168, -0x326172a9, RZ ;  /* 0xcd9e8d57a8097824 */ /* 0x000fe200078e02ff */
[----:B------:R-:W2:Y:S01]  /*0740*/  LDCU UR14, c[0x0][0x408] ;  /* 0x00008100ff0e77ac */ /* 0x000ea20008000800 */
[----:B------:R-:W-:Y:S01]  /*0750*/  IMAD.HI.U32 R0, R7, -0x326172a9, RZ ;  /* 0xcd9e8d5707007827 */ /* 0x000fe200078e00ff */
[----:B------:R-:W3:Y:S03]  /*0760*/  LDCU UR10, c[0x0][0x388] ;  /* 0x00007100ff0a77ac */ /* 0x000ee60008000800 */
[----:B------:R-:W-:-:S02]  /*0770*/  VIADD R4, R2, 0x9e3779b9 ;  /* 0x9e3779b902047836 */ /* 0x000fc40000000000 */
[C---:B------:R-:W-:Y:S01]  /*0780*/  IMAD.HI.U32 R6, R5.reuse, -0x2daee0ad, RZ ;  /* 0xd2511f5305067827 */ /* 0x040fe200078e00ff */
[----:B0-----:R-:W-:Y:S01]  /*0790*/  ISETP.NE.U32.AND P0, PT, RZ, UR4, PT ;  /* 0x00000004ff007c0c */ /* 0x001fe2000bf05070 */
[----:B------:R-:W0:Y:S01]  /*07a0*/  LDCU.U8 UR11, c[0x0][0x410] ;  /* 0x00008200ff0b77ac */ /* 0x000e220008000000 */
[----:B------:R-:W-:Y:S01]  /*07b0*/  LOP3.LUT R0, R4, R9, R0, 0x96, !PT ;  /* 0x0000000904007212 */ /* 0x000fe200078e9600 */
[----:B------:R-:W-:Y:S01]  /*07c0*/  IMAD R9, R5, -0x2daee0ad, RZ ;  /* 0xd2511f5305097824 */ /* 0x000fe200078e02ff */
[----:B------:R-:W-:Y:S01]  /*07d0*/  LOP3.LUT R6, R10, R11, R6, 0x96, !PT ;  /* 0x0000000b0a067212 */ /* 0x000fe200078e9606 */
[----:B------:R-:W-:Y:S01]  /*07e0*/  IMAD R7, R7, -0x326172a9, RZ ;  /* 0xcd9e8d5707077824 */ /* 0x000fe200078e02ff */
[C---:B------:R-:W-:Y:S01]  /*07f0*/  IADD3 R10, PT, PT, R3.reuse, 0x76cf5d0a, RZ ;  /* 0x76cf5d0a030a7810 */ /* 0x040fe20007ffe0ff */
[----:B------:R-:W-:Y:S01]  /*0800*/  IMAD.HI.U32 R8, R0, -0x2daee0ad, RZ ;  /* 0xd2511f5300087827 */ /* 0x000fe200078e00ff */
[----:B------:R-:W-:Y:S01]  /*0810*/  ISETP.NE.AND.EX P0, PT, RZ, UR5, PT, P0 ;  /* 0x00000005ff007c0c */ /* 0x000fe2000bf05300 */
[----:B------:R-:W4:Y:S02]  /*0820*/  LDCU UR12, c[0x0][0x448] ;  /* 0x00008900ff0c77ac */ /* 0x000f240008000800 */
[----:B------:R-:W-:Y:S01]  /*0830*/  IMAD.HI.U32 R4, R6, -0x326172a9, RZ ;  /* 0xcd9e8d5706047827 */ /* 0x000fe200078e00ff */
[----:B------:R-:W-:Y:S01]  /*0840*/  LOP3.LUT R8, R10, R9, R8, 0x96, !PT ;  /* 0x000000090a087212 */ /* 0x000fe200078e9608 */
[----:B------:R-:W0:Y:S01]  /*0850*/  LDCU.64 UR8, c[0x0][0x3a0] ;  /* 0x00007400ff0877ac */ /* 0x000e220008000a00 */
[----:B------:R-:W-:Y:S01]  /*0860*/  IADD3 R10, PT, PT, R3, 0x32370b8f, RZ ;  /* 0x32370b8f030a7810 */ /* 0x000fe20007ffe0ff */
[----:B------:R-:W-:-:S02]  /*0870*/  VIADD R5, R2, 0x3c6ef372 ;  /* 0x3c6ef37202057836 */ /* 0x000fc40000000000 */
[----:B------:R-:W-:Y:S02]  /*0880*/  IMAD R9, R0, -0x2daee0ad, RZ ;  /* 0xd2511f5300097824 */ /* 0x000fe400078e02ff */
[----:B------:R-:W-:Y:S01]  /*0890*/  IMAD R6, R6, -0x326172a9, RZ ;  /* 0xcd9e8d5706067824 */ /* 0x000fe200078e02ff */
[----:B------:R-:W-:Y:S01]  /*08a0*/  LOP3.LUT R4, R5, R7, R4, 0x96, !PT ;  /* 0x0000000705047212 */ /* 0x000fe200078e9604 */
[----:B------:R-:W-:Y:S01]  /*08b0*/  VIADD R7, R2, 0xdaa66d2b ;  /* 0xdaa66d2b02077836 */ /* 0x000fe20000000000 */
[----:B------:R-:W-:Y:S01]  /*08c0*/  @P0 LOP3.LUT R196, R196, 0x8, RZ, 0xfc, !PT ;  /* 0x00000008c4c40812 */ /* 0x000fe200078efcff */
        /* <DEDUP_REMOVED lines=8> */
[----:B------:R-:W-:Y:S02]  /*0950*/  LOP3.LUT R9, R12, R10, R9, 0x96, !PT ;  /* 0x0000000a0c097212 */ /* 0x000fe400078e9609 */
[C---:B------:R-:W-:Y:S01]  /*0960*/  IADD3 R10, PT, PT, R3.reuse, 0x646e171e, RZ ;  /* 0x646e171e030a7810 */ /* 0x040fe20007ffe0ff */
[----:B------:R-:W-:Y:S02]  /*0970*/  VIADD R6, R2, 0x78dde6e4 ;  /* 0x78dde6e402067836 */ /* 0x000fe40000000000 */
[----:B------:R-:W-:-:S03]  /*0980*/  VIADD R8, R3, 0xa9066899 ;  /* 0xa906689903087836 */ /* 0x000fc60000000000 */
[----:B------:R-:W-:Y:S01]  /*0990*/  LOP3.LUT R4, R6, R7, R4, 0x96, !PT ;  /* 0x0000000706047212 */ /* 0x000fe200078e9604 */
[----:B------:R-:W-:Y:S02]  /*09a0*/  IMAD R7, R0, -0x326172a9, RZ ;  /* 0xcd9e8d5700077824 */ /* 0x000fe400078e02ff */
        /* <DEDUP_REMOVED lines=14> */
[----:B------:R-:W-:Y:S02]  /*0a90*/  IMAD R9, R0, -0x2daee0ad, RZ ;  /* 0xd2511f5300097824 */ /* 0x000fe400078e02ff */
[----:B------:R-:W-:-:S04]  /*0aa0*/  IMAD.HI.U32 R0, R7, -0x326172a9, RZ ;  /* 0xcd9e8d5707007827 */ /* 0x000fc800078e00ff */
[----:B------:R-:W-:Y:S01]  /*0ab0*/  IMAD.HI.U32 R6, R4, -0x2daee0ad, RZ ;  /* 0xd2511f5304067827 */ /* 0x000fe200078e00ff */
[----:B------:R-:W-:Y:S02]  /*0ac0*/  LOP3.LUT R0, R14, R5, R0, 0x96, !PT ;  /* 0x000000050e007212 */ /* 0x000fe400078e9600 */
[----:B------:R-:W-:Y:S01]  /*0ad0*/  IADD3 R5, PT, PT, R2, -0xe443238, RZ ;  /* 0xf1bbcdc802057810 */ /* 0x000fe20007ffe0ff */
[----:B------:R-:W-:Y:S01]  /*0ae0*/  IMAD R7, R7, -0x326172a9, RZ ;  /* 0xcd9e8d5707077824 */ /* 0x000fe200078e02ff */
[----:B------:R-:W-:Y:S01]  /*0af0*/  LOP3.LUT R6, R8, R9, R6, 0x96, !PT ;  /* 0x0000000908067212 */ /* 0x000fe200078e9606 */
[----:B------:R-:W-:Y:S02]  /*0b00*/  IMAD R9, R4, -0x2daee0ad, RZ ;  /* 0xd2511f5304097824 */ /* 0x000fe400078e02ff */
[----:B------:R-:W-:-:S04]  /*0b10*/  IMAD.HI.U32 R8, R0, -0x2daee0ad, RZ ;  /* 0xd2511f5300087827 */ /* 0x000fc800078e00ff */
[----:B------:R-:W-:-:S04]  /*0b20*/  IMAD.HI.U32 R4, R6, -0x326172a9, RZ ;  /* 0xcd9e8d5706047827 */ /* 0x000fc800078e00ff */
[----:B------:R-:W-:Y:S01]  /*0b30*/  VIADD R10, R3, 0xdb3d7428 ;  /* 0xdb3d7428030a7836 */ /* 0x000fe20000000000 */
[----:B------:R-:W-:Y:S01]  /*0b40*/  LOP3.LUT R4, R5, R7, R4, 0x96, !PT ;  /* 0x0000000705047212 */ /* 0x000fe200078e9604 */
[----:B------:R-:W-:Y:S02]  /*0b50*/  VIADD R5, R3, 0x96a522ad ;  /* 0x96a522ad03057836 */ /* 0x000fe40000000000 */
        /* <DEDUP_REMOVED lines=8> */
[----:B01234-:R-:W-:-:S07]  /*0be0*/  IMAD R182, R4, -0x2daee0ad, RZ ;  /* 0xd2511f5304b67824 */ /* 0x01ffce00078e02ff */
.L_x_47597:
[----:B------:R-:W-:Y:S01]  /*0bf0*/  LOP3.LUT P1, RZ, R196, 0x8, RZ, 0xc0, !PT ;  /* 0x00000008c4ff7812 */ /* 0x000fe2000782c0ff */
[----:B------:R-:W0:Y:S01]  /*0c00*/  S2R R205, SR_TID.X ;  /* 0x0000000000cd7919 */ /* 0x000e220000002100 */
[----:B-1----:R-:W1:Y:S01]  /*0c10*/  LDC.64 R160, c[0x0][0x390] ;  /* 0x0000e400ffa07b82 */ /* 0x002e620000000a00 */
[----:B------:R-:W-:-:S05]  /*0c20*/  IMAD R0, R174, UR10, RZ ;  /* 0x0000000aae007c24 */ /* 0x000fca000f8e02ff */
[----:B------:R-:W-:-:S05]  /*0c30*/  SHF.R.S32.HI R5, RZ, 0x1f, R0 ;  /* 0x0000001fff057819 */ /* 0x000fca0000011400 */
[----:B------:R-:W2:Y:S01]  /*0c40*/  @P1 LDC.64 R8, c[0x0][0x3e0] ;  /* 0x0000f800ff081b82 */ /* 0x000ea20000000a00 */
        /* <DEDUP_REMOVED lines=9> */
[C---:B------:R-:W-:Y:S01]  /*0ce0*/  IADD3 R195, PT, PT, R2.reuse, -0x700cb87f, RZ ;  /* 0x8ff3478102c37810 */ /* 0x040fe20007ffe0ff */
[C---:B------:R-:W-:Y:S01]  /*0cf0*/  VIADD R189, R2.reuse, 0x5384540f ;  /* 0x5384540f02bd7836 */ /* 0x040fe20000000000 */
[----:B------:R-:W-:Y:S01]  /*0d00*/  ISETP.NE.AND.EX P0, PT, RZ, UR9, PT, P0 ;  /* 0x00000009ff007c0c */ /* 0x000fe2000bf05300 */
[C---:B------:R-:W-:Y:S01]  /*0d10*/  VIADD R197, R3.reuse, 0xed9eba14 ;  /* 0xed9eba1403c57836 */ /* 0x040fe20000000000 */
[C---:B------:R-:W-:Y:S01]  /*0d20*/  IADD3 R199, PT, PT, R2.reuse, 0x1715609d, RZ ;  /* 0x1715609d02c77810 */ /* 0x040fe20007ffe0ff */
[----:B------:R-:W-:Y:S01]  /*0d30*/  VIADD R198, R3, 0xbb67ae85 ;  /* 0xbb67ae8503c67836 */ /* 0x000fe20000000000 */
[----:B------:R-:W-:Y:S01]  /*0d40*/  MOV R202, 0x2f800000 ;  /* 0x2f80000000ca7802 */ /* 0x000fe20000000f00 */
[----:B------:R-:W-:-:S02]  /*0d50*/  VIADD R200, R2, 0x3c6ef372 ;  /* 0x3c6ef37202c87836 */ /* 0x000fc40000000000 */
[----:B------:R-:W-:Y:S02]  /*0d60*/  VIADD R201, R2, 0xb54cda56 ;  /* 0xb54cda5602c97836 */ /* 0x000fe40000000000 */
[----:B--2---:R-:W-:-:S04]  /*0d70*/  @P1 HADD2.F32 R0, -RZ, R8.H0_H0 ;  /* 0x20000008ff001230 */ /* 0x004fc80000004100 */
[----:B------:R-:W-:Y:S05]  /*0d80*/  @!P0 BRA `(.L_x_46941) ;  /* 0x0000002c00d08947 */ /* 0x000fea0003800000 */
        /* <DEDUP_REMOVED lines=15> */
.L_x_71368:
[----:B------:R-:W-:Y:S05]  /*0e80*/  BRX R8 -0xe90                                          (*"BRANCH_TARGETS .L_x_71369,.L_x_71370,.L_x_71371"*) ;  /* 0xfffffff0085c7949 */ /* 0x000fea000383ffff */
.L_x_71371:
[----:B------:R-:W-:Y:S01]  /*0e90*/  IADD3 R9, PT, PT, R183, 0x1, RZ ;  /* 0x00000001b7097810 */ /* 0x000fe20007ffe0ff */
[----:B------:R-:W-:Y:S02]  /*0ea0*/  IMAD.MOV.U32 R8, RZ, RZ, R182 ;  /* 0x000000ffff087224 */ /* 0x000fe400078e00b6 */
[----:B------:R-:W-:Y:S01]  /*0eb0*/  IMAD.MOV.U32 R12, RZ, RZ, R170 ;  /* 0x000000ffff0c7224 */ /* 0x000fe200078e00aa */
[----:B------:R-:W-:Y:S06]  /*0ec0*/  BRA `(.L_x_46943) ;  /* 0x0000000400207947 */ /* 0x000fec0003800000 */
.L_x_71369:
[----:B------:R-:W-:Y:S01]  /*0ed0*/  MOV R8, R182 ;  /* 0x000000b600087202 */ /* 0x000fe20000000f00 */
[----:B------:R-:W-:Y:S02]  /*0ee0*/  IMAD.MOV.U32 R9, RZ, RZ, 0x3 ;  /* 0x00000003ff097424 */ /* 0x000fe400078e00ff */
[----:B------:R-:W-:Y:S01]  /*0ef0*/  IMAD.MOV.U32 R12, RZ, RZ, R169 ;  /* 0x000000ffff0c7224 */ /* 0x000fe200078e00a9 */
[----:B------:R-:W-:Y:S06]  /*0f00*/  BRA `(.L_x_46943) ;  /* 0x0000000400107947 */ /* 0x000fec0003800000 */
.L_x_71370:
        /* <DEDUP_REMOVED lines=13> */
.L_x_46945:
[----:B------:R-:W-:Y:S05]  /*0fe0*/  BSYNC.RECONVERGENT B1 ;  /* 0x0000000000017941 */ /* 0x000fea0003800200 */
.L_x_46944:
        /* <DEDUP_REMOVED lines=44> */
[----:B------:R-:W-:Y:S02]  /*12b0*/  HFMA2 R9, -RZ, RZ, 0, 0 ;  /* 0x00000000ff097431 */ /* 0x000fe400000001ff */
[----:B------:R-:W-:-:S05]  /*12c0*/  VIADD R13, R2, 0xf1bbcdc8 ;  /* 0xf1bbcdc8020d7836 */ /* 0x000fca0000000000 */
[----:B------:R-:W-:Y:S01]  /*12d0*/  LOP3.LUT R12, R13, R14, R11, 0x96, !PT ;  /* 0x0000000e0d0c7212 */ /* 0x000fe200078e960b */
[----:B------:R-:W-:-:S04]  /*12e0*/  IMAD.WIDE.U32 R14, R15, -0x326172a9, RZ ;  /* 0xcd9e8d570f0e7825 */ /* 0x000fc800078e00ff */
[----:B------:R-:W-:Y:S01]  /*12f0*/  IMAD.WIDE.U32 R12, R12, -0x2daee0ad, RZ ;  /* 0xd2511f530c0c7825 */ /* 0x000fe200078e00ff */
[----:B------:R-:W-:Y:S02]  /*1300*/  LOP3.LUT R170, R195, R10, R15, 0x96, !PT ;  /* 0x0000000ac3aa7212 */ /* 0x000fe400078e960f */
[----:B------:R-:W-:Y:S02]  /*1310*/  MOV R172, R14 ;  /* 0x0000000e00ac7202 */ /* 0x000fe40000000f00 */
[----:B------:R-:W-:Y:S01]  /*1320*/  LOP3.LUT R169, R169, R8, R13, 0x96, !PT ;  /* 0x00000008a9a97212 */ /* 0x000fe200078e960d */
[----:B------:R-:W-:Y:S02]  /*1330*/  IMAD.MOV.U32 R8, RZ, RZ, R12 ;  /* 0x000000ffff087224 */ /* 0x000fe400078e000c */
[----:B------:R-:W-:-:S07]  /*1340*/  IMAD.MOV.U32 R12, RZ, RZ, R182 ;  /* 0x000000ffff0c7224 */ /* 0x000fce00078e00b6 */
.L_x_46943:
[----:B------:R-:W-:Y:S05]  /*1350*/  BSYNC.RECONVERGENT B0 ;  /* 0x0000000000007941 */ /* 0x000fea0003800200 */
.L_x_46942:
        /* <DEDUP_REMOVED lines=9> */
[----:B------:R-:W-:Y:S02]  /*13f0*/  HADD2.F32 R56, -RZ, R96.H0_H0 ;  /* 0x20000060ff387230 */ /* 0x000fe40000004100 */
[----:B------:R-:W-:Y:S01]  /*1400*/  FMUL.FTZ R10, R10, R203 ;  /* 0x000000cb0a0a7220 */ /* 0x000fe20000410000 */
[----:B------:R-:W-:Y:S01]  /*1410*/  HFMA2 R12, -RZ, RZ, 0, 1.1920928955078125e-07 ;  /* 0x00000002ff0c7431 */ /* 0x000fe200000001ff */
[----:B------:R-:W-:-:S04]  /*1420*/  FSETP.GTU.FTZ.AND P1, PT, R11, R204, PT ;  /* 0x000000cc0b00720b */ /* 0x000fc80003f3c000 */
[----:B------:R-:W-:Y:S01]  /*1430*/  FSEL R11, R10, RZ, !P1 ;  /* 0x000000ff0a0b7208 */ /* 0x000fe20004800000 */
[----:B------:R-:W-:Y:S01]  /*1440*/  IMAD.MOV.U32 R10, RZ, RZ, R172 ;  /* 0x000000ffff0a7224 */ /* 0x000fe200078e00ac */
        /* <DEDUP_REMOVED lines=12> */
.L_x_46948:
        /* <DEDUP_REMOVED lines=13> */
.L_x_46950:
[----:B------:R-:W-:Y:S05]  /*15e0*/  BSYNC.RECONVERGENT B1 ;  /* 0x0000000000017941 */ /* 0x000fea0003800200 */
.L_x_46949:
        /* <DEDUP_REMOVED lines=14> */
[----:B------:R-:W-:-:S03]  /*16d0*/  LOP3.LUT R14, R200, R16, R13, 0x96, !PT ;  /* 0x00000010c80e7212 */ /* 0x000fc600078e960d */
        /* <DEDUP_REMOVED lines=33> */
[----:B------:R-:W-:-:S03]  /*18f0*/  LOP3.LUT R170, R195, R12, R17, 0x96, !PT ;  /* 0x0000000cc3aa7212 */ /* 0x000fc600078e9611 */
[----:B------:R-:W-:Y:S01]  /*1900*/  HFMA2 R12, -RZ, RZ, 0, 0 ;  /* 0x00000000ff0c7431 */ /* 0x000fe200000001ff */
[----:B------:R-:W-:Y:S02]  /*1910*/  MOV R172, R16 ;  /* 0x0000001000ac7202 */ /* 0x000fe40000000f00 */
[----:B------:R-:W-:Y:S01]  /*1920*/  LOP3.LUT R169, R169, R10, R15, 0x96, !PT ;  /* 0x0000000aa9a97212 */ /* 0x000fe200078e960f */
[----:B------:R-:W-:Y:S02]  /*1930*/  IMAD.MOV.U32 R10, RZ, RZ, R8 ;  /* 0x000000ffff0a7224 */ /* 0x000fe400078e0008 */
[----:B------:R-:W-:-:S07]  /*1940*/  IMAD.MOV.U32 R8, RZ, RZ, R14 ;  /* 0x000000ffff087224 */ /* 0x000fce00078e000e */
.L_x_46947:
[----:B------:R-:W-:Y:S05]  /*1950*/  BSYNC.RECONVERGENT B0 ;  /* 0x0000000000007941 */ /* 0x000fea0003800200 */
.L_x_46946:
        /* <DEDUP_REMOVED lines=25> */
.L_x_46953:
        /* <DEDUP_REMOVED lines=13> */
.L_x_46955:
[----:B------:R-:W-:Y:S05]  /*1bc0*/  BSYNC.RECONVERGENT B1 ;  /* 0x0000000000017941 */ /* 0x000fea0003800200 */
.L_x_46954:
        /* <DEDUP_REMOVED lines=20> */
[----:B------:R-:W-:-:S03]  /*1d10*/  LOP3.LUT R12, R11, R10, R15, 0x96, !PT ;  /* 0x0000000a0b0c7212 */ /* 0x000fc600078e960f */
        /* <DEDUP_REMOVED lines=24> */
[----:B------:R-:W-:-:S05]  /*1ea0*/  VIADD R9, R2, 0xf1bbcdc8 ;  /* 0xf1bbcdc802097836 */ /* 0x000fca0000000000 */
        /* <DEDUP_REMOVED lines=8> */
.L_x_46952:
[----:B------:R-:W-:Y:S05]  /*1f30*/  BSYNC.RECONVERGENT B0 ;  /* 0x0000000000007941 */ /* 0x000fea0003800200 */
.L_x_46951:
        /* <DEDUP_REMOVED lines=23> */
.L_x_46958:
        /* <DEDUP_REMOVED lines=13> */
.L_x_46960:
[----:B------:R-:W-:Y:S05]  /*2180*/  BSYNC.RECONVERGENT B1 ;  /* 0x0000000000017941 */ /* 0x000fea0003800200 */
.L_x_46959:
        /* <DEDUP_REMOVED lines=44> */
[----:B------:R-:W-:Y:S02]  /*2450*/  IADD3 R9, PT, PT, R2, -0xe443238, RZ ;  /* 0xf1bbcdc802097810 */ /* 0x000fe40007ffe0ff */
[----:B------:R-:W-:Y:S01]  /*2460*/  LOP3.LUT R15, R15, R14, R11, 0x96, !PT ;  /* 0x0000000e0f0f7212 */ /* 0x000fe200078e960b */
[----:B------:R-:W-:Y:S01]  /*2470*/  HFMA2 R11, -RZ, RZ, 0, 0 ;  /* 0x00000000ff0b7431 */ /* 0x000fe200000001ff */
[----:B------:R-:W-:-:S03]  /*2480*/  LOP3.LUT R9, R9, R16, R13, 0x96, !PT ;  /* 0x0000001009097212 */ /* 0x000fc600078e960d */
[----:B------:R-:W-:-:S04]  /*2490*/  IMAD.WIDE.U32 R16, R15, -0x326172a9, RZ ;  /* 0xcd9e8d570f107825 */ /* 0x000fc800078e00ff */
[----:B------:R-:W-:Y:S01]  /*24a0*/  IMAD.WIDE.U32 R14, R9, -0x2daee0ad, RZ ;  /* 0xd2511f53090e7825 */ /* 0x000fe200078e00ff */
[----:B------:R-:W-:-:S03]  /*24b0*/  LOP3.LUT R170, R195, R12, R17, 0x96, !PT ;  /* 0x0000000cc3aa7212 */ /* 0x000fc600078e9611 */
[----:B------:R-:W-:Y:S01]  /*24c0*/  IMAD.MOV.U32 R172, RZ, RZ, R16 ;  /* 0x000000ffffac7224 */ /* 0x000fe200078e0010 */
[----:B------:R-:W-:Y:S01]  /*24d0*/  LOP3.LUT R169, R169, R10, R15, 0x96, !PT ;  /* 0x0000000aa9a97212 */ /* 0x000fe200078e960f */
[----:B------:R-:W-:-:S07]  /*24e0*/  IMAD.MOV.U32 R8, RZ, RZ, R14 ;  /* 0x000000ffff087224 */ /* 0x000fce00078e000e */
.L_x_46957:
[----:B------:R-:W-:Y:S05]  /*24f0*/  BSYNC.RECONVERGENT B0 ;  /* 0x0000000000007941 */ /* 0x000fea0003800200 */
.L_x_46956:
        /* <DEDUP_REMOVED lines=23> */
.L_x_46963:
        /* <DEDUP_REMOVED lines=13> */
.L_x_46965:
[----:B------:R-:W-:Y:S05]  /*2740*/  BSYNC.RECONVERGENT B1 ;  /* 0x0000000000017941 */ /* 0x000fea0003800200 */
.L_x_46964:
[----:B------:R-:W-:Y:S01]  /*2750*/  IMAD.WIDE.U32 R10, R168, -0x326172a9, RZ ;  /* 0xcd9e8d57a80a7825 */ /* 0x000fe200078e00ff */
[----:B------:R-:W-:Y:S02]  /*2760*/  LOP3.LUT R14, R173, R5, R3, 0x96, !PT ;  /* 0x00000005ad0e7212 */ /* 0x000fe400078e9603 */
[----:B------:R-:W-:Y:S01]  /*2770*/  IADD3 R5, PT, PT, R2, -0x61c88647, RZ ;  /* 0x9e3779b902057810 */ /* 0x000fe20007ffe0ff */
        /* <DEDUP_REMOVED lines=51> */
.L_x_46962:
[----:B------:R-:W-:Y:S05]  /*2ab0*/  BSYNC.RECONVERGENT B0 ;  /* 0x0000000000007941 */ /* 0x000fea0003800200 */
.L_x_46961:
        /* <DEDUP_REMOVED lines=23> */
.L_x_46968:
        /* <DEDUP_REMOVED lines=13> */
.L_x_46970:
[----:B------:R-:W-:Y:S05]  /*2d00*/  BSYNC.RECONVERGENT B1 ;  /* 0x0000000000017941 */ /* 0x000fea0003800200 */
.L_x_46969:
        /* <DEDUP_REMOVED lines=47> */
[----:B------:R-:W-:Y:S02]  /*3000*/  HFMA2 R11, -RZ, RZ, 0, 0 ;  /* 0x00000000ff0b7431 */ /* 0x000fe400000001ff */
[----:B------:R-:W-:Y:S01]  /*3010*/  IMAD.WIDE.U32 R12, R9, -0x2daee0ad, RZ ;  /* 0xd2511f53090c7825 */ /* 0x000fe200078e00ff */
[----:B------:R-:W-:-:S03]  /*3020*/  LOP3.LUT R170, R195, R10, R15, 0x96, !PT ;  /* 0x0000000ac3aa7212 */ /* 0x000fc600078e960f */
[----:B------:R-:W-:Y:S01]  /*3030*/  IMAD.MOV.U32 R172, RZ, RZ, R14 ;  /* 0x000000ffffac7224 */ /* 0x000fe200078e000e */
[----:B------:R-:W-:Y:S02]  /*3040*/  LOP3.LUT R169, R169, R4, R13, 0x96, !PT ;  /* 0x00000004a9a97212 */ /* 0x000fe400078e960d */
[----:B------:R-:W-:Y:S01]  /*3050*/  MOV R4, R8 ;  /* 0x0000000800047202 */ /* 0x000fe20000000f00 */
[----:B------:R-:W-:-:S07]  /*3060*/  IMAD.MOV.U32 R8, RZ, RZ, R12 ;  /* 0x000000ffff087224 */ /* 0x000fce00078e000c */
.L_x_46967:
[----:B------:R-:W-:Y:S05]  /*3070*/  BSYNC.RECONVERGENT B0 ;  /* 0x0000000000007941 */ /* 0x000fea0003800200 */
.L_x_46966:
        /* <DEDUP_REMOVED lines=23> */
.L_x_46973:
        /* <DEDUP_REMOVED lines=13> */
.L_x_46975:
[----:B------:R-:W-:Y:S05]  /*32c0*/  BSYNC.RECONVERGENT B1 ;  /* 0x0000000000017941 */ /* 0x000fea0003800200 */
.L_x_46974:
[----:B------:R-:W-:Y:S01]  /*32d0*/  IMAD.WIDE.U32 R10, R168, -0x326172a9, RZ ;  /* 0xcd9e8d57a80a7825 */ /* 0x000fe200078e00ff */
[----:B------:R-:W-:-:S03]  /*32e0*/  LOP3.LUT R14, R173, R5, R3, 0x96, !PT ;  /* 0x00000005ad0e7212 */ /* 0x000fc600078e9603 */
[----:B------:R-:W-:Y:S01]  /*32f0*/  HFMA2 R6, -RZ, RZ, 0, 0 ;  /* 0x00000000ff067431 */ /* 0x000fe200000001ff */
        /* <DEDUP_REMOVED lines=43> */
[----:B------:R-:W-:-:S05]  /*35b0*/  VIADD R9, R2, 0xf1bbcdc8 ;  /* 0xf1bbcdc802097836 */ /* 0x000fca0000000000 */
[----:B------:R-:W-:Y:S01]  /*35c0*/  LOP3.LUT R9, R9, R14, R11, 0x96, !PT ;  /* 0x0000000e09097212 */ /* 0x000fe200078e960b */
[----:B------:R-:W-:-:S04]  /*35d0*/  IMAD.WIDE.U32 R14, R13, -0x326172a9, RZ ;  /* 0xcd9e8d570d0e7825 */ /* 0x000fc800078e00ff */
[----:B------:R-:W-:Y:S01]  /*35e0*/  IMAD.WIDE.U32 R12, R9, -0x2daee0ad, RZ ;  /* 0xd2511f53090c7825 */ /* 0x000fe200078e00ff */
[----:B------:R-:W-:-:S03]  /*35f0*/  LOP3.LUT R170, R195, R10, R15, 0x96, !PT ;  /* 0x0000000ac3aa7212 */ /* 0x000fc600078e960f */
[----:B------:R-:W-:Y:S01]  /*3600*/  IMAD.MOV.U32 R172, RZ, RZ, R14 ;  /* 0x000000ffffac7224 */ /* 0x000fe200078e000e */
[----:B------:R-:W-:Y:S01]  /*3610*/  LOP3.LUT R169, R169, R4, R13, 0x96, !PT ;  /* 0x00000004a9a97212 */ /* 0x000fe200078e960d */
[----:B------:R-:W-:-:S07]  /*3620*/  IMAD.MOV.U32 R8, RZ, RZ, R12 ;  /* 0x000000ffff087224 */ /* 0x000fce00078e000c */
.L_x_46972:
[----:B------:R-:W-:Y:S05]  /*3630*/  BSYNC.RECONVERGENT B0 ;  /* 0x0000000000007941 */ /* 0x000fea0003800200 */
.L_x_46971:
        /* <DEDUP_REMOVED lines=23> */
.L_x_46978:
        /* <DEDUP_REMOVED lines=15> */
.L_x_46980:
[----:B------:R-:W-:Y:S05]  /*38a0*/  BSYNC.RECONVERGENT B1 ;  /* 0x0000000000017941 */ /* 0x000fea0003800200 */
.L_x_46979:
        /* <DEDUP_REMOVED lines=21> */
[----:B------:R-:W-:Y:S02]  /*3a00*/  LOP3.LUT R12, R9, R16, R11, 0x96, !PT ;  /* 0x00000010090c7212 */ /* 0x000fe400078e960b */
[----:B------:R-:W-:Y:S02]  /*3a10*/  IADD3 R9, PT, PT, R2, 0x78dde6e4, RZ ;  /* 0x78dde6e402097810 */ /* 0x000fe40007ffe0ff */
[----:B------:R-:W-:Y:S01]  /*3a20*/  LOP3.LUT R15, R197, R10, R5, 0x96, !PT ;  /* 0x0000000ac50f7212 */ /* 0x000fe200078e9605 */
[----:B------:R-:W-:-:S05]  /*3a30*/  IMAD.WIDE.U32 R12, R12, -0x326172a9, RZ ;  /* 0xcd9e8d570c0c7825 */ /* 0x000fca00078e00ff */
        /* <DEDUP_REMOVED lines=29> */
.L_x_46977:
[----:B------:R-:W-:Y:S05]  /*3c10*/  BSYNC.RECONVERGENT B0 ;  /* 0x0000000000007941 */ /* 0x000fea0003800200 */
.L_x_46976:
[----:B------:R-:W-:Y:S01]  /*3c20*/  I2FP.F32.U32 R5, R4 ;  /* 0x0000000400057245 */ /* 0x000fe20000201000 */
[----:B------:R-:W-:Y:S02]  /*3c30*/  HADD2.F32 R7, -RZ, R7.H1_H1 ;  /* 0x30000007ff077230 */ /* 0x000fe40000004100 */
[----:B------:R-:W-:Y:S02]  /*3c40*/  HADD2.F32 R55, -RZ, R99.H1_H1 ;  /* 0x30000063ff377230 */ /* 0x000fe40000004100 */
        /* <DEDUP_REMOVED lines=8> */
.L_x_46941:
        /* <DEDUP_REMOVED lines=16> */
.L_x_46984:
        /* <DEDUP_REMOVED lines=13> */
.L_x_46986:
[----:B------:R-:W-:Y:S05]  /*3ea0*/  BSYNC.RECONVERGENT B1 ;  /* 0x0000000000017941 */ /* 0x000fea0003800200 */
.L_x_46985:
        /* <DEDUP_REMOVED lines=45> */
[----:B------:R-:W-:Y:S02]  /*4180*/  MOV R9, R182 ;  /* 0x000000b600097202 */ /* 0x000fe40000000f00 */
[----:B------:R-:W-:Y:S01]  /*4190*/  LOP3.LUT R13, R13, R14, R11, 0x96, !PT ;  /* 0x0000000e0d0d7212 */ /* 0x000fe200078e960b */
[----:B------:R-:W-:-:S04]  /*41a0*/  IMAD.WIDE.U32 R14, R15, -0x326172a9, RZ ;  /* 0xcd9e8d570f0e7825 */ /* 0x000fc800078e00ff */
[----:B------:R-:W-:Y:S01]  /*41b0*/  IMAD.WIDE.U32 R12, R13, -0x2daee0ad, RZ ;  /* 0xd2511f530d0c7825 */ /* 0x000fe200078e00ff */
[----:B------:R-:W-:Y:S02]  /*41c0*/  LOP3.LUT R170, R195, R10, R15, 0x96, !PT ;  /* 0x0000000ac3aa7212 */ /* 0x000fe400078e960f */
[----:B------:R-:W-:Y:S02]  /*41d0*/  MOV R172, R14 ;  /* 0x0000000e00ac7202 */ /* 0x000fe40000000f00 */
[----:B------:R-:W-:Y:S01]  /*41e0*/  LOP3.LUT R169, R169, R8, R13, 0x96, !PT ;  /* 0x00000008a9a97212 */ /* 0x000fe200078e960d */
[----:B------:R-:W-:Y:S02]  /*41f0*/  IMAD.MOV.U32 R8, RZ, RZ, R12 ;  /* 0x000000ffff087224 */ /* 0x000fe400078e000c */
[----:B------:R-:W-:-:S07]  /*4200*/  IMAD.MOV.U32 R12, RZ, RZ, RZ ;  /* 0x000000ffff0c7224 */ /* 0x000fce00078e00ff */
.L_x_46983:
[----:B------:R-:W-:Y:S05]  /*4210*/  BSYNC.RECONVERGENT B0 ;  /* 0x0000000000007941 */ /* 0x000fea0003800200 */
.L_x_46982:
[----:B------:R-:W-:Y:S01]  /*4220*/  I2FP.F32.U32 R9, R9 ;  /* 0x0000000900097245 */ /* 0x000fe20000201000 */
[----:B-----5:R-:W-:Y:S01]  /*4230*/  HADD2.F32 R11, -RZ, R4.H0_H0 ;  /* 0x20000004ff0b7230 */ /* 0x020fe20000004100 */
[----:B------:R-:W-:Y:S01]  /*4240*/  MOV R203, UR14 ;  /* 0x0000000e00cb7c02 */ /* 0x000fe20008000f00 */
[----:B------:R-:W-:Y:S01]  /*4250*/  IMAD.U32 R204, RZ, RZ, UR13 ;  /* 0x0000000dffcc7e24 */ /* 0x000fe2000f8e00ff */
[----:B------:R-:W-:Y:S01]  /*4260*/  ISETP.NE.AND P2, PT, R12, 0x1, PT ;  /* 0x000000010c00780c */ /* 0x000fe20003f45270 */
[----:B------:R-:W-:Y:S01]  /*4270*/  FFMA.FTZ R9, R9, R202, 1.1641532182693481445e-10 ;  /* 0x2f00000009097423 */ /* 0x000fe200000100ca */
[----:B------:R-:W-:Y:S01]  /*4280*/  FMUL.FTZ R10, R11, R0 ;  /* 0x000000000b0a7220 */ /* 0x000fe20000410000 */
[----:B------:R-:W-:Y:S01]  /*4290*/  LOP3.LUT R196, R196, 0xfffffffb, RZ, 0xc0, !PT ;  /* 0xfffffffbc4c47812 */ /* 0x000fe200078ec0ff */
[----:B------:R-:W-:Y:S01]  /*42a0*/  BSSY.RECONVERGENT B0, `(.L_x_46987) ;  /* 0x0000057000007945 */ /* 0x000fe20003800200 */
[----:B------:R-:W-:Y:S02]  /*42b0*/  HFMA2 R13, -RZ, RZ, 0, 1.1920928955078125e-07 ;  /* 0x00000002ff0d7431 */ /* 0x000fe400000001ff */
        /* <DEDUP_REMOVED lines=17> */
.L_x_46989:
        /* <DEDUP_REMOVED lines=13> */
.L_x_46991:
[----:B------:R-:W-:Y:S05]  /*44a0*/  BSYNC.RECONVERGENT B1 ;  /* 0x0000000000017941 */ /* 0x000fea0003800200 */
.L_x_46990:
        /* <DEDUP_REMOVED lines=44> */
[----:B------:R-:W-:Y:S02]  /*4770*/  LOP3.LUT R15, R15, R14, R11, 0x96, !PT ;  /* 0x0000000e0f0f7212 */ /* 0x000fe400078e960b */
[----:B------:R-:W-:Y:S01]  /*4780*/  LOP3.LUT R9, R9, R16, R13, 0x96, !PT ;  /* 0x0000001009097212 */ /* 0x000fe200078e960d */
[----:B------:R-:W-:Y:S02]  /*4790*/  IMAD.MOV.U32 R13, RZ, RZ, RZ ;  /* 0x000000ffff0d7224 */ /* 0x000fe400078e00ff */
[----:B------:R-:W-:-:S04]  /*47a0*/  IMAD.WIDE.U32 R16, R15, -0x326172a9, RZ ;  /* 0xcd9e8d570f107825 */ /* 0x000fc800078e00ff */
[----:B------:R-:W-:Y:S01]  /*47b0*/  IMAD.WIDE.U32 R14, R9, -0x2daee0ad, RZ ;  /* 0xd2511f53090e7825 */ /* 0x000fe200078e00ff */
[----:B------:R-:W-:Y:S02]  /*47c0*/  LOP3.LUT R170, R195, R12, R17, 0x96, !PT ;  /* 0x0000000cc3aa7212 */ /* 0x000fe400078e9611 */
[----:B------:R-:W-:Y:S01]  /*47d0*/  MOV R172, R16 ;  /* 0x0000001000ac7202 */ /* 0x000fe20000000f00 */
[----:B------:R-:W-:Y:S01]  /*47e0*/  IMAD.MOV.U32 R9, RZ, RZ, R8 ;  /* 0x000000ffff097224 */ /* 0x000fe200078e0008 */
[----:B------:R-:W-:Y:S02]  /*47f0*/  LOP3.LUT R169, R169, R10, R15, 0x96, !PT ;  /* 0x0000000aa9a97212 */ /* 0x000fe400078e960f */
[----:B------:R-:W-:-:S07]  /*4800*/  MOV R8, R14 ;  /* 0x0000000e00087202 */ /* 0x000fce0000000f00 */
.L_x_46988:
[----:B------:R-:W-:Y:S05]  /*4810*/  BSYNC.RECONVERGENT B0 ;  /* 0x0000000000007941 */ /* 0x000fea0003800200 */
.L_x_46987:
        /* <DEDUP_REMOVED lines=9> */
[----:B------:R-:W-:-:S04]  /*48b0*/  FSETP.GTU.FTZ.AND P1, PT, R9, R204, PT ;  /* 0x000000cc0900720b */ /* 0x000fc80003f3c000 */
        /* <DEDUP_REMOVED lines=15> */
.L_x_46994:
        /* <DEDUP_REMOVED lines=13> */
.L_x_46996:
[----:B------:R-:W-:Y:S05]  /*4a80*/  BSYNC.RECONVERGENT B1 ;  /* 0x0000000000017941 */ /* 0x000fea0003800200 */
.L_x_46995:
        /* <DEDUP_REMOVED lines=14> */
[----:B------:R-:W-:Y:S01]  /*4b70*/  IMAD.MOV.U32 R4, RZ, RZ, R8 ;  /* 0x000000ffff047224 */ /* 0x000fe200078e0008 */
        /* <DEDUP_REMOVED lines=34> */
[----:B------:R-:W-:Y:S02]  /*4da0*/  LOP3.LUT R170, R195, R12, R17, 0x96, !PT ;  /* 0x0000000cc3aa7212 */ /* 0x000fe400078e9611 */
[----:B------:R-:W-:Y:S02]  /*4db0*/  MOV R172, R16 ;  /* 0x0000001000ac7202 */ /* 0x000fe40000000f00 */
[----:B------:R-:W-:Y:S01]  /*4dc0*/  LOP3.LUT R169, R169, R10, R15, 0x96, !PT ;  /* 0x0000000aa9a97212 */ /* 0x000fe200078e960f */
[----:B------:R-:W-:Y:S01]  /*4dd0*/  IMAD.MOV.U32 R10, RZ, RZ, RZ ;  /* 0x000000ffff0a7224 */ /* 0x000fe200078e00ff */
[----:B------:R-:W-:-:S07]  /*4de0*/  MOV R8, R14 ;  /* 0x0000000e00087202 */ /* 0x000fce0000000f00 */
.L_x_46993:
[----:B------:R-:W-:Y:S05]  /*4df0*/  BSYNC.RECONVERGENT B0 ;  /* 0x0000000000007941 */ /* 0x000fea0003800200 */
.L_x_46992:
        /* <DEDUP_REMOVED lines=23> */
.L_x_46999:
        /* <DEDUP_REMOVED lines=13> */
.L_x_47001:
[----:B------:R-:W-:Y:S05]  /*5040*/  BSYNC.RECONVERGENT B1 ;  /* 0x0000000000017941 */ /* 0x000fea0003800200 */
.L_x_47000:
        /* <DEDUP_REMOVED lines=46> */
[----:B------:R-:W-:Y:S01]  /*5330*/  IMAD.MOV.U32 R11, RZ, RZ, RZ ;  /* 0x000000ffff0b7224 */ /* 0x000fe200078e00ff */
[----:B------:R-:W-:-:S03]  /*5340*/  LOP3.LUT R9, R9, R16, R13, 0x96, !PT ;  /* 0x0000001009097212 */ /* 0x000fc600078e960d */
[----:B------:R-:W-:-:S04]  /*5350*/  IMAD.WIDE.U32 R16, R15, -0x326172a9, RZ ;  /* 0xcd9e8d570f107825 */ /* 0x000fc800078e00ff */
[----:B------:R-:W-:Y:S01]  /*5360*/  IMAD.WIDE.U32 R14, R9, -0x2daee0ad, RZ ;  /* 0xd2511f53090e7825 */ /* 0x000fe200078e00ff */
[----:B------:R-:W-:Y:S02]  /*5370*/  LOP3.LUT R170, R195, R12, R17, 0x96, !PT ;  /* 0x0000000cc3aa7212 */ /* 0x000fe400078e9611 */
[----:B------:R-:W-:Y:S02]  /*5380*/  MOV R172, R16 ;  /* 0x0000001000ac7202 */ /* 0x000fe40000000f00 */
[----:B------:R-:W-:Y:S02]  /*5390*/  LOP3.LUT R169, R169, R10, R15, 0x96, !PT ;  /* 0x0000000aa9a97212 */ /* 0x000fe400078e960f */
[----:B------:R-:W-:-:S07]  /*53a0*/  MOV R8, R14 ;  /* 0x0000000e00087202 */ /* 0x000fce0000000f00 */
.L_x_46998:
[----:B------:R-:W-:Y:S05]  /*53b0*/  BSYNC.RECONVERGENT B0 ;  /* 0x0000000000007941 */ /* 0x000fea0003800200 */
.L_x_46997:
        /* <DEDUP_REMOVED lines=10> */
[----:B------:R-:W-:Y:S01]  /*5460*/  IMAD.MOV.U32 R4, RZ, RZ, R172 ;  /* 0x000000ffff047224 */ /* 0x000fe200078e00ac */
        /* <DEDUP_REMOVED lines=12> */
.L_x_47004:
        /* <DEDUP_REMOVED lines=13> */
.L_x_47006:
[----:B------:R-:W-:Y:S05]  /*5600*/  BSYNC.RECONVERGENT B1 ;  /* 0x0000000000017941 */ /* 0x000fea0003800200 */
.L_x_47005:
        /* <DEDUP_REMOVED lines=54> */
.L_x_47003:
[----:B------:R-:W-:Y:S05]  /*5970*/  BSYNC.RECONVERGENT B0 ;  /* 0x0000000000007941 */ /* 0x000fea0003800200 */
.L_x_47002:
        /* <DEDUP_REMOVED lines=23> */
.L_x_47009:
        /* <DEDUP_REMOVED lines=13> */
.L_x_47011:
[----:B------:R-:W-:Y:S05]  /*5bc0*/  BSYNC.RECONVERGENT B1 ;  /* 0x0000000000017941 */ /* 0x000fea0003800200 */
.L_x_47010:
        /* <DEDUP_REMOVED lines=50> */
[----:B------:R-:W-:Y:S02]  /*5ef0*/  MOV R172, R14 ;  /* 0x0000000e00ac7202 */ /* 0x000fe40000000f00 */
[----:B------:R-:W-:Y:S01]  /*5f00*/  LOP3.LUT R169, R169, R4, R13, 0x96, !PT ;  /* 0x00000004a9a97212 */ /* 0x000fe200078e960d */
[----:B------:R-:W-:Y:S01]  /*5f10*/  IMAD.MOV.U32 R4, RZ, RZ, R8 ;  /* 0x000000ffff047224 */ /* 0x000fe200078e0008 */
[----:B------:R-:W-:-:S07]  /*5f20*/  MOV R8, R12 ;  /* 0x0000000c00087202 */ /* 0x000fce0000000f00 */
.L_x_47008:
[----:B------:R-:W-:Y:S05]  /*5f30*/  BSYNC.RECONVERGENT B0 ;  /* 0x0000000000007941 */ /* 0x000fea0003800200 */
.L_x_47007:
        /* <DEDUP_REMOVED lines=23> */
.L_x_47014:
        /* <DEDUP_REMOVED lines=13> */
.L_x_47016:
[----:B------:R-:W-:Y:S05]  /*6180*/  BSYNC.RECONVERGENT B1 ;  /* 0x0000000000017941 */ /* 0x000fea0003800200 */
.L_x_47015:
        /* <DEDUP_REMOVED lines=54> */
.L_x_47013:
[----:B------:R-:W-:Y:S05]  /*64f0*/  BSYNC.RECONVERGENT B0 ;  /* 0x0000000000007941 */ /* 0x000fea0003800200 */
.L_x_47012:
        /* <DEDUP_REMOVED lines=23> */
.L_x_47019:
        /* <DEDUP_REMOVED lines=15> */
.L_x_47021:
[----:B------:R-:W-:Y:S05]  /*6760*/  BSYNC.RECONVERGENT B1 ;  /* 0x0000000000017941 */ /* 0x000fea0003800200 */
.L_x_47020:
        /* <DEDUP_REMOVED lines=52> */
[----:B------:R-:W-:Y:S01]  /*6ab0*/  IMAD.MOV.U32 R4, RZ, RZ, R8 ;  /* 0x000000ffff047224 */ /* 0x000fe200078e0008 */
[----:B------:R-:W-:-:S07]  /*6ac0*/  MOV R8, R12 ;  /* 0x0000000c00087202 */ /* 0x000fce0000000f00 */
.L_x_47018:
[----:B------:R-:W-:Y:S05]  /*6ad0*/  BSYNC.RECONVERGENT B0 ;  /* 0x0000000000007941 */ /* 0x000fea0003800200 */
.L_x_47017:
        /* <DEDUP_REMOVED lines=9> */
[----:B------:R-:W-:-:S09]  /*6b70*/  FMUL.FTZ R55, R55, R4 ;  /* 0x0000000437377220 */ /* 0x000fd20000410000 */
.L_x_46981:
        /* <DEDUP_REMOVED lines=9> */
[----:B------:R-:W-:Y:S01]  /*6c10*/  LOP3.LUT P6, RZ, R196, 0x4, RZ, 0xc0, !PT ;  /* 0x00000004c4ff7812 */ /* 0x000fe200078cc0ff */
[----:B------:R-:W2:Y:S01]  /*6c20*/  @P0 LDC.64 R14, c[0x0][0x3a0] ;  /* 0x0000e800ff0e0b82 */ /* 0x000ea20000000a00 */
[----:B------:R-:W-:Y:S02]  /*6c30*/  LOP3.LUT R17, R17, R7, R10, 0xfe, !PT ;  /* 0x0000000711117212 */ /* 0x000fe400078efe0a */
[----:B------:R-:W-:Y:S02]  /*6c40*/  LOP3.LUT R4, R4, R6, R5, 0xfe, !PT ;  /* 0x0000000604047212 */ /* 0x000fe400078efe05 */
[----:B------:R-:W-:Y:S02]  /*6c50*/  SEL R16, RZ, 0x1, !P3 ;  /* 0x00000001ff107807 */ /* 0x000fe40005800000 */
[----:B------:R-:W-:Y:S01]  /*6c60*/  SEL R5, RZ, 0x1, !P6 ;  /* 0x00000001ff057807 */ /* 0x000fe20007000000 */
[C---:B0-----:R-:W-:Y:S01]  /*6c70*/  IMAD.WIDE.U32 R10, R176.reuse, 0x20, R190 ;  /* 0x00000020b00a7825 */ /* 0x041fe200078e00be */
[----:B------:R-:W-:-:S02]  /*6c80*/  IADD3 R175, PT, PT, R176, 0x20, RZ ;  /* 0x00000020b0af7810 */ /* 0x000fc40007ffe0ff */
[----:B------:R-:W-:Y:S02]  /*6c90*/  LOP3.LUT R17, R17, R16, RZ, 0xfc, !PT ;  /* 0x0000001011117212 */ /* 0x000fe400078efcff */
[----:B------:R-:W-:Y:S01]  /*6ca0*/  LOP3.LUT R16, R4, R5, RZ, 0xfc, !PT ;  /* 0x0000000504107212 */ /* 0x000fe200078efcff */
[C---:B------:R-:W-:Y:S01]  /*6cb0*/  IMAD.WIDE.U32 R4, R175.reuse, 0x10, R160 ;  /* 0x00000010af047825 */ /* 0x040fe200078e00a0 */
[----:B------:R0:W-:Y:S03]  /*6cc0*/  STG.E.128 desc[UR6][R10.64], R56 ;  /* 0x000000380a007986 */ /* 0x0001e6000c101d06 */
[----:B-1----:R-:W-:Y:S01]  /*6cd0*/  IMAD.WIDE.U32 R12, R176, 0x8, R192 ;  /* 0x00000008b00c7825 */ /* 0x002fe200078e00c0 */
[----:B------:R0:W-:Y:S04]  /*6ce0*/  STG.E.128 desc[UR6][R10.64+0x10], R52 ;  /* 0x000010340a007986 */ /* 0x0001e8000c101d06 */
[----:B------:R0:W-:Y:S01]  /*6cf0*/  STG.E.64 desc[UR6][R12.64], R16 ;  /* 0x000000100c007986 */ /* 0x0001e2000c101b06 */
[----:B--2---:R-:W-:-:S03]  /*6d00*/  @P0 IMAD.WIDE.U32 R14, R175, 0x20, R14 ;  /* 0x00000020af0e0825 */ /* 0x004fc600078e000e */
[----:B------:R-:W5:Y:S04]  /*6d10*/  LDG.E.128 R4, desc[UR6][R4.64] ;  /* 0x0000000604047981 */ /* 0x000f68000c1e1d00 */
[----:B------:R0:W5:Y:S04]  /*6d20*/  @P0 LDG.E.128 R64, desc[UR6][R14.64] ;  /* 0x000000060e400981 */ /* 0x000168000c1e1d00 */
        /* <DEDUP_REMOVED lines=18> */
.L_x_47025:
        /* <DEDUP_REMOVED lines=13> */
.L_x_47027:
[----:B------:R-:W-:Y:S05]  /*6f20*/  BSYNC.RECONVERGENT B1 ;  /* 0x0000000000017941 */ /* 0x000fea0003800200 */
.L_x_47026:
        /* <DEDUP_REMOVED lines=51> */
[----:B------:R-:W-:Y:S01]  /*7260*/  LOP3.LUT R169, R169, R12, R11, 0x96, !PT ;  /* 0x0000000ca9a97212 */ /* 0x000fe200078e960b */
[----:B------:R-:W-:-:S07]  /*7270*/  HFMA2 R12, -RZ, RZ, 0, 0 ;  /* 0x00000000ff0c7431 */ /* 0x000fce00000001ff */
.L_x_47024:
[----:B------:R-:W-:Y:S05]  /*7280*/  BSYNC.RECONVERGENT B0 ;  /* 0x0000000000007941 */ /* 0x000fea0003800200 */
.L_x_47023:
        /* <DEDUP_REMOVED lines=25> */
.L_x_47030:
        /* <DEDUP_REMOVED lines=13> */
.L_x_47032:
[----:B------:R-:W-:Y:S05]  /*74f0*/  BSYNC.RECONVERGENT B1 ;  /* 0x0000000000017941 */ /* 0x000fea0003800200 */
.L_x_47031:
        /* <DEDUP_REMOVED lines=54> */
.L_x_47029:
[----:B------:R-:W-:Y:S05]  /*7860*/  BSYNC.RECONVERGENT B0 ;  /* 0x0000000000007941 */ /* 0x000fea0003800200 */
.L_x_47028:
        /* <DEDUP_REMOVED lines=25> */
.L_x_47035:
        /* <DEDUP_REMOVED lines=13> */
.L_x_47037:
[----:B------:R-:W-:Y:S05]  /*7ad0*/  BSYNC.RECONVERGENT B1 ;  /* 0x0000000000017941 */ /* 0x000fea0003800200 */
.L_x_47036:
[----:B------:R-:W-:Y:S01]  /*7ae0*/  IMAD.WIDE.U32 R12, R168, -0x326172a9, RZ ;  /* 0xcd9e8d57a80c7825 */ /* 0x000fe200078e00ff */
[----:B------:R-:W-:Y:S02]  /*7af0*/  LOP3.LUT R16, R173, R9, R3, 0x96, !PT ;  /* 0x00000009ad107212 */ /* 0x000fe400078e9603 */
[----:B------:R-:W-:Y:S01]  /*7b00*/  IADD3 R9, PT, PT, R2, -0x61c88647, RZ ;  /* 0x9e3779b902097810 */ /* 0x000fe20007ffe0ff */
[----:B------:R-:W-:Y:S01]  /*7b10*/  VIADD R11, R3, 0x76cf5d0a ;  /* 0x76cf5d0a030b7836 */ /* 0x000fe20000000000 */
[----:B------:R-:W-:Y:S01]  /*7b20*/  LOP3.LUT R14, R171, R13, R2, 0x96, !PT ;  /* 0x0000000dab0e7212 */ /* 0x000fe200078e9602 */
[----:B------:R-:W-:Y:S01]  /*7b30*/  IMAD.WIDE.U32 R16, R16, -0x326172a9, RZ ;  /* 0xcd9e8d5710107825 */ /* 0x000fe200078e00ff */
[----:B------:R-:W-:Y:S02]  /*7b40*/  IADD3 R169, PT, PT, R3, -0x695add53, RZ ;  /* 0x96a522ad03a97810 */ /* 0x000fe40007ffe0ff */
[----:B------:R-:W-:Y:S01]  /*7b50*/  MOV R4, R10 ;  /* 0x0000000a00047202 */ /* 0x000fe20000000f00 */
        /* <DEDUP_REMOVED lines=43> */
[----:B------:R-:W-:Y:S01]  /*7e10*/  LOP3.LUT R169, R169, R8, R15, 0x96, !PT ;  /* 0x00000008a9a97212 */ /* 0x000fe200078e960f */
[----:B------:R-:W-:Y:S02]  /*7e20*/  HFMA2 R8, -RZ, RZ, 0, 0 ;  /* 0x00000000ff087431 */ /* 0x000fe400000001ff */
[----:B------:R-:W-:-:S07]  /*7e30*/  IMAD.MOV.U32 R10, RZ, RZ, R14 ;  /* 0x000000ffff0a7224 */ /* 0x000fce00078e000e */
.L_x_47034:
[----:B------:R-:W-:Y:S05]  /*7e40*/  BSYNC.RECONVERGENT B0 ;  /* 0x0000000000007941 */ /* 0x000fea0003800200 */
.L_x_47033:
        /* <DEDUP_REMOVED lines=23> */
.L_x_47040:
        /* <DEDUP_REMOVED lines=13> */
.L_x_47042:
[----:B------:R-:W-:Y:S05]  /*8090*/  BSYNC.RECONVERGENT B1 ;  /* 0x0000000000017941 */ /* 0x000fea0003800200 */
.L_x_47041:
        /* <DEDUP_REMOVED lines=48> */
[----:B------:R-:W-:-:S04]  /*83a0*/  IMAD.WIDE.U32 R14, R11, -0x2daee0ad, RZ ;  /* 0xd2511f530b0e7825 */ /* 0x000fc800078e00ff */
[----:B------:R-:W-:Y:S01]  /*83b0*/  HFMA2 R11, -RZ, RZ, 0, 0 ;  /* 0x00000000ff0b7431 */ /* 0x000fe200000001ff */
[----:B------:R-:W-:Y:S01]  /*83c0*/  LOP3.LUT R170, R195, R12, R17, 0x96, !PT ;  /* 0x0000000cc3aa7212 */ /* 0x000fe200078e9611 */
[----:B------:R-:W-:Y:S01]  /*83d0*/  IMAD.MOV.U32 R172, RZ, RZ, R16 ;  /* 0x000000ffffac7224 */ /* 0x000fe200078e0010 */
[----:B------:R-:W-:Y:S01]  /*83e0*/  LOP3.LUT R169, R169, R8, R15, 0x96, !PT ;  /* 0x00000008a9a97212 */ /* 0x000fe200078e960f */
[----:B------:R-:W-:-:S07]  /*83f0*/  IMAD.MOV.U32 R10, RZ, RZ, R14 ;  /* 0x000000ffff0a7224 */ /* 0x000fce00078e000e */
.L_x_47039:
[----:B------:R-:W-:Y:S05]  /*8400*/  BSYNC.RECONVERGENT B0 ;  /* 0x0000000000007941 */ /* 0x000fea0003800200 */
.L_x_47038:
        /* <DEDUP_REMOVED lines=23> */
.L_x_47045:
        /* <DEDUP_REMOVED lines=13> */
.L_x_47047:
[----:B------:R-:W-:Y:S05]  /*8650*/  BSYNC.RECONVERGENT B1 ;  /* 0x0000000000017941 */ /* 0x000fea0003800200 */
.L_x_47046:
        /* <DEDUP_REMOVED lines=54> */
.L_x_47044:
[----:B------:R-:W-:Y:S05]  /*89c0*/  BSYNC.RECONVERGENT B0 ;  /* 0x0000000000007941 */ /* 0x000fea0003800200 */
.L_x_47043:
        /* <DEDUP_REMOVED lines=23> */
.L_x_47050:
        /* <DEDUP_REMOVED lines=13> */
.L_x_47052:
[----:B------:R-:W-:Y:S05]  /*8c10*/  BSYNC.RECONVERGENT B1 ;  /* 0x0000000000017941 */ /* 0x000fea0003800200 */
.L_x_47051:
        /* <DEDUP_REMOVED lines=47> */
[----:B------:R-:W-:-:S04]  /*8f10*/  IMAD.WIDE.U32 R12, R11, -0x2daee0ad, RZ ;  /* 0xd2511f530b0c7825 */ /* 0x000fc800078e00ff */
[----:B------:R-:W-:Y:S01]  /*8f20*/  HFMA2 R11, -RZ, RZ, 0, 0 ;  /* 0x00000000ff0b7431 */ /* 0x000fe200000001ff */
[----:B------:R-:W-:Y:S01]  /*8f30*/  LOP3.LUT R170, R195, R8, R15, 0x96, !PT ;  /* 0x00000008c3aa7212 */ /* 0x000fe200078e960f */
[----:B------:R-:W-:Y:S01]  /*8f40*/  IMAD.MOV.U32 R172, RZ, RZ, R14 ;  /* 0x000000ffffac7224 */ /* 0x000fe200078e000e */
[----:B------:R-:W-:Y:S02]  /*8f50*/  LOP3.LUT R169, R169, R4, R13, 0x96, !PT ;  /* 0x00000004a9a97212 */ /* 0x000fe400078e960d */
[----:B------:R-:W-:Y:S01]  /*8f60*/  MOV R4, R10 ;  /* 0x0000000a00047202 */ /* 0x000fe20000000f00 */
[----:B------:R-:W-:-:S07]  /*8f70*/  IMAD.MOV.U32 R10, RZ, RZ, R12 ;  /* 0x000000ffff0a7224 */ /* 0x000fce00078e000c */
.L_x_47049:
[----:B------:R-:W-:Y:S05]  /*8f80*/  BSYNC.RECONVERGENT B0 ;  /* 0x0000000000007941 */ /* 0x000fea0003800200 */
.L_x_47048:
        /* <DEDUP_REMOVED lines=23> */
.L_x_47055:
        /* <DEDUP_REMOVED lines=13> */
.L_x_47057:
[----:B------:R-:W-:Y:S05]  /*91d0*/  BSYNC.RECONVERGENT B1 ;  /* 0x0000000000017941 */ /* 0x000fea0003800200 */
.L_x_47056:
        /* <DEDUP_REMOVED lines=50> */
[----:B------:R-:W-:-:S03]  /*9500*/  LOP3.LUT R170, R195, R8, R15, 0x96, !PT ;  /* 0x00000008c3aa7212 */ /* 0x000fc600078e960f */
[----:B------:R-:W-:Y:S01]  /*9510*/  IMAD.MOV.U32 R172, RZ, RZ, R14 ;  /* 0x000000ffffac7224 */ /* 0x000fe200078e000e */
[----:B------:R-:W-:Y:S01]  /*9520*/  LOP3.LUT R169, R169, R4, R13, 0x96, !PT ;  /* 0x00000004a9a97212 */ /* 0x000fe200078e960d */
[----:B------:R-:W-:-:S07]  /*9530*/  IMAD.MOV.U32 R10, RZ, RZ, R12 ;  /* 0x000000ffff0a7224 */ /* 0x000fce00078e000c */
.L_x_47054:
[----:B------:R-:W-:Y:S05]  /*9540*/  BSYNC.RECONVERGENT B0 ;  /* 0x0000000000007941 */ /* 0x000fea0003800200 */
.L_x_47053:
        /* <DEDUP_REMOVED lines=23> */
.L_x_47060:
        /* <DEDUP_REMOVED lines=15> */
.L_x_47062:
[----:B------:R-:W-:Y:S05]  /*97b0*/  BSYNC.RECONVERGENT B1 ;  /* 0x0000000000017941 */ /* 0x000fea0003800200 */
.L_x_47061:
        /* <DEDUP_REMOVED lines=54> */
.L_x_47059:
[----:B------:R-:W-:Y:S05]  /*9b20*/  BSYNC.RECONVERGENT B0 ;  /* 0x0000000000007941 */ /* 0x000fea0003800200 */
.L_x_47058:
        /* <DEDUP_REMOVED lines=11> */
.L_x_47022:
        /* <DEDUP_REMOVED lines=16> */
.L_x_47066:
        /* <DEDUP_REMOVED lines=13> */
.L_x_47068:
[----:B------:R-:W-:Y:S05]  /*9db0*/  BSYNC.RECONVERGENT B1 ;  /* 0x0000000000017941 */ /* 0x000fea0003800200 */
.L_x_47067:
        /* <DEDUP_REMOVED lines=54> */
.L_x_47065:
[----:B------:R-:W-:Y:S05]  /*a120*/  BSYNC.RECONVERGENT B0 ;  /* 0x0000000000007941 */ /* 0x000fea0003800200 */
.L_x_47064:
        /* <DEDUP_REMOVED lines=25> */
.L_x_47071:
        /* <DEDUP_REMOVED lines=13> */
.L_x_47073:
[----:B------:R-:W-:Y:S05]  /*a390*/  BSYNC.RECONVERGENT B1 ;  /* 0x0000000000017941 */ /* 0x000fea0003800200 */
.L_x_47072:
        /* <DEDUP_REMOVED lines=54> */
.L_x_47070:
[----:B------:R-:W-:Y:S05]  /*a700*/  BSYNC.RECONVERGENT B0 ;  /* 0x0000000000007941 */ /* 0x000fea0003800200 */
.L_x_47069:
        /* <DEDUP_REMOVED lines=25> */
.L_x_47076:
        /* <DEDUP_REMOVED lines=13> */
.L_x_47078:
[----:B------:R-:W-:Y:S05]  /*a970*/  BSYNC.RECONVERGENT B1 ;  /* 0x0000000000017941 */ /* 0x000fea0003800200 */
.L_x_47077:
        /* <DEDUP_REMOVED lines=54> */
.L_x_47075:
[----:B------:R-:W-:Y:S05]  /*ace0*/  BSYNC.RECONVERGENT B0 ;  /* 0x0000000000007941 */ /* 0x000fea0003800200 */
.L_x_47074:
        /* <DEDUP_REMOVED lines=23> */
.L_x_47081:
        /* <DEDUP_REMOVED lines=13> */
.L_x_47083:
[----:B------:R-:W-:Y:S05]  /*af30*/  BSYNC.RECONVERGENT B1 ;  /* 0x0000000000017941 */ /* 0x000fea0003800200 */
.L_x_47082:
        /* <DEDUP_REMOVED lines=52> */
[----:B------:R-:W-:Y:S02]  /*b280*/  LOP3.LUT R169, R169, R8, R15, 0x96, !PT ;  /* 0x00000008a9a97212 */ /* 0x000fe400078e960f */
[----:B------:R-:W-:-:S07]  /*b290*/  MOV R10, R14 ;  /* 0x0000000e000a7202 */ /* 0x000fce0000000f00 */
.L_x_47080:
[----:B------:R-:W-:Y:S05]  /*b2a0*/  BSYNC.RECONVERGENT B0 ;  /* 0x0000000000007941 */ /* 0x000fea0003800200 */
.L_x_47079:
        /* <DEDUP_REMOVED lines=23> */
.L_x_47086:
        /* <DEDUP_REMOVED lines=13> */
.L_x_47088:
[----:B------:R-:W-:Y:S05]  /*b4f0*/  BSYNC.RECONVERGENT B1 ;  /* 0x0000000000017941 */ /* 0x000fea0003800200 */
.L_x_47087:
        /* <DEDUP_REMOVED lines=36> */
[----:B------:R-:W-:Y:S02]  /*b740*/  IADD3 R9, PT, PT, R3, 0x1fd5c5a3, RZ ;  /* 0x1fd5c5a303097810 */ /* 0x000fe40007ffe0ff */
[----:B------:R-:W-:Y:S01]  /*b750*/  IADD3 R11, PT, PT, R2, -0xe443238, RZ ;  /* 0xf1bbcdc8020b7810 */ /* 0x000fe20007ffe0ff */
        /* <DEDUP_REMOVED lines=16> */
.L_x_47085:
[----:B------:R-:W-:Y:S05]  /*b860*/  BSYNC.RECONVERGENT B0 ;  /* 0x0000000000007941 */ /* 0x000fea0003800200 */
.L_x_47084:
        /* <DEDUP_REMOVED lines=23> */
.L_x_47091:
        /* <DEDUP_REMOVED lines=13> */
.L_x_47093:
[----:B------:R-:W-:Y:S05]  /*bab0*/  BSYNC.RECONVERGENT B1 ;  /* 0x0000000000017941 */ /* 0x000fea0003800200 */
.L_x_47092:
        /* <DEDUP_REMOVED lines=54> */
.L_x_47090:
[----:B------:R-:W-:Y:S05]  /*be20*/  BSYNC.RECONVERGENT B0 ;  /* 0x0000000000007941 */ /* 0x000fea0003800200 */
.L_x_47089:
        /* <DEDUP_REMOVED lines=23> */
.L_x_47096:
        /* <DEDUP_REMOVED lines=13> */
.L_x_47098:
[----:B------:R-:W-:Y:S05]  /*c070*/  BSYNC.RECONVERGENT B1 ;  /* 0x0000000000017941 */ /* 0x000fea0003800200 */
.L_x_47097:
        /* <DEDUP_REMOVED lines=54> */
.L_x_47095:
[----:B------:R-:W-:Y:S05]  /*c3e0*/  BSYNC.RECONVERGENT B0 ;  /* 0x0000000000007941 */ /* 0x000fea0003800200 */
.L_x_47094:
        /* <DEDUP_REMOVED lines=23> */
.L_x_47101:
        /* <DEDUP_REMOVED lines=15> */
.L_x_47103:
[----:B------:R-:W-:Y:S05]  /*c650*/  BSYNC.RECONVERGENT B1 ;  /* 0x0000000000017941 */ /* 0x000fea0003800200 */
.L_x_47102:
        /* <DEDUP_REMOVED lines=54> */
.L_x_47100:
[----:B------:R-:W-:Y:S05]  /*c9c0*/  BSYNC.RECONVERGENT B0 ;  /* 0x0000000000007941 */ /* 0x000fea0003800200 */
.L_x_47099:
        /* <DEDUP_REMOVED lines=10> */
.L_x_47063:
        /* <DEDUP_REMOVED lines=12> */
[----:B------:R-:W-:Y:S02]  /*cb30*/  LOP3.LUT R4, R4, R6, R5, 0xfe, !PT ;  /* 0x0000000604047212 */ /* 0x000fe400078efe05 */
[----:B------:R-:W-:Y:S02]  /*cb40*/  SEL R16, RZ, 0x1, !P3 ;  /* 0x00000001ff107807 */ /* 0x000fe40005800000 */
[----:B------:R-:W-:Y:S01]  /*cb50*/  SEL R5, RZ, 0x1, !P6 ;  /* 0x00000001ff057807 */ /* 0x000fe20007000000 */
[----:B------:R1:W-:Y:S01]  /*cb60*/  STG.E.128 desc[UR6][R8.64], R48 ;  /* 0x0000003008007986 */ /* 0x0003e2000c101d06 */
[----:B------:R-:W-:-:S02]  /*cb70*/  IADD3 R178, PT, PT, R176, 0x40, RZ ;  /* 0x00000040b0b27810 */ /* 0x000fc40007ffe0ff */
[----:B------:R-:W-:Y:S01]  /*cb80*/  LOP3.LUT R17, R17, R16, RZ, 0xfc, !PT ;  /* 0x0000001011117212 */ /* 0x000fe200078efcff */
[----:B------:R1:W-:Y:S01]  /*cb90*/  STG.E.128 desc[UR6][R8.64+0x10], R44 ;  /* 0x0000102c08007986 */ /* 0x0003e2000c101d06 */
[----:B------:R-:W-:Y:S01]  /*cba0*/  LOP3.LUT R16, R4, R5, RZ, 0xfc, !PT ;  /* 0x0000000504107212 */ /* 0x000fe200078efcff */
[----:B------:R-:W-:-:S04]  /*cbb0*/  IMAD.WIDE.U32 R4, R178, 0x10, R160 ;  /* 0x00000010b2047825 */ /* 0x000fc800078e00a0 */
[----:B0-----:R-:W-:Y:S01]  /*cbc0*/  @P0 IMAD.WIDE.U32 R14, R178, 0x20, R14 ;  /* 0x00000020b20e0825 */ /* 0x001fe200078e000e */
[----:B------:R1:W-:Y:S04]  /*cbd0*/  STG.E.64 desc[UR6][R12.64], R16 ;  /* 0x000000100c007986 */ /* 0x0003e8000c101b06 */
[----:B------:R1:W5:Y:S04]  /*cbe0*/  @P0 LDG.E.128 R64, desc[UR6][R14.64] ;  /* 0x000000060e400981 */ /* 0x000368000c1e1d00 */
        /* <DEDUP_REMOVED lines=19> */
.L_x_47107:
        /* <DEDUP_REMOVED lines=13> */
.L_x_47109:
[----:B------:R-:W-:Y:S05]  /*cdf0*/  BSYNC.RECONVERGENT B1 ;  /* 0x0000000000017941 */ /* 0x000fea0003800200 */
.L_x_47108:
        /* <DEDUP_REMOVED lines=45> */
[----:B------:R-:W-:Y:S02]  /*d0d0*/  LOP3.LUT R11, R11, R16, R13, 0x96, !PT ;  /* 0x000000100b0b7212 */ /* 0x000fe400078e960d */
[----:B------:R-:W-:Y:S01]  /*d0e0*/  MOV R9, R10 ;  /* 0x0000000a00097202 */ /* 0x000fe20000000f00 */
[----:B------:R-:W-:-:S04]  /*d0f0*/  IMAD.WIDE.U32 R16, R15, -0x326172a9, RZ ;  /* 0xcd9e8d570f107825 */ /* 0x000fc800078e00ff */
[----:B------:R-:W-:Y:S01]  /*d100*/  IMAD.WIDE.U32 R14, R11, -0x2daee0ad, RZ ;  /* 0xd2511f530b0e7825 */ /* 0x000fe200078e00ff */
[----:B------:R-:W-:Y:S02]  /*d110*/  LOP3.LUT R170, R195, R12, R17, 0x96, !PT ;  /* 0x0000000cc3aa7212 */ /* 0x000fe400078e9611 */
[----:B------:R-:W-:Y:S01]  /*d120*/  MOV R172, R16 ;  /* 0x0000001000ac7202 */ /* 0x000fe20000000f00 */
[----:B------:R-:W-:Y:S01]  /*d130*/  IMAD.MOV.U32 R12, RZ, RZ, RZ ;  /* 0x000000ffff0c7224 */ /* 0x000fe200078e00ff */
[----:B------:R-:W-:Y:S01]  /*d140*/  LOP3.LUT R169, R169, R8, R15, 0x96, !PT ;  /* 0x00000008a9a97212 */ /* 0x000fe200078e960f */
[----:B------:R-:W-:-:S07]  /*d150*/  IMAD.MOV.U32 R8, RZ, RZ, R14 ;  /* 0x000000ffff087224 */ /* 0x000fce00078e000e */
.L_x_47106:
[----:B------:R-:W-:Y:S05]  /*d160*/  BSYNC.RECONVERGENT B0 ;  /* 0x0000000000007941 */ /* 0x000fea0003800200 */
.L_x_47105:
        /* <DEDUP_REMOVED lines=10> */
[----:B------:R-:W-:Y:S01]  /*d210*/  FSEL R9, R10, RZ, !P1 ;  /* 0x000000ff0a097208 */ /* 0x000fe20004800000 */
[----:B------:R-:W-:Y:S01]  /*d220*/  HFMA2 R10, -RZ, RZ, 0, 1.1920928955078125e-07 ;  /* 0x00000002ff0a7431 */ /* 0x000fe200000001ff */
        /* <DEDUP_REMOVED lines=13> */
.L_x_47112:
        /* <DEDUP_REMOVED lines=13> */
.L_x_47114:
[----:B------:R-:W-:Y:S05]  /*d3d0*/  BSYNC.RECONVERGENT B1 ;  /* 0x0000000000017941 */ /* 0x000fea0003800200 */
.L_x_47113:
        /* <DEDUP_REMOVED lines=54> */
.L_x_47111:
[----:B------:R-:W-:Y:S05]  /*d740*/  BSYNC.RECONVERGENT B0 ;  /* 0x0000000000007941 */ /* 0x000fea0003800200 */
.L_x_47110:
        /* <DEDUP_REMOVED lines=25> */
.L_x_47117:
        /* <DEDUP_REMOVED lines=13> */
.L_x_47119:
[----:B------:R-:W-:Y:S05]  /*d9b0*/  BSYNC.RECONVERGENT B1 ;  /* 0x0000000000017941 */ /* 0x000fea0003800200 */
.L_x_47118:
        /* <DEDUP_REMOVED lines=54> */
.L_x_47116:
[----:B------:R-:W-:Y:S05]  /*dd20*/  BSYNC.RECONVERGENT B0 ;  /* 0x0000000000007941 */ /* 0x000fea0003800200 */
.L_x_47115:
        /* <DEDUP_REMOVED lines=23> */
.L_x_47122:
        /* <DEDUP_REMOVED lines=13> */
.L_x_47124:
[----:B------:R-:W-:Y:S05]  /*df70*/  BSYNC.RECONVERGENT B1 ;  /* 0x0000000000017941 */ /* 0x000fea0003800200 */
.L_x_47123:
        /* <DEDUP_REMOVED lines=54> */
.L_x_47121:
[----:B------:R-:W-:Y:S05]  /*e2e0*/  BSYNC.RECONVERGENT B0 ;  /* 0x0000000000007941 */ /* 0x000fea0003800200 */
.L_x_47120:
        /* <DEDUP_REMOVED lines=23> */
.L_x_47127:
        /* <DEDUP_REMOVED lines=13> */
.L_x_47129:
[----:B------:R-:W-:Y:S05]  /*e530*/  BSYNC.RECONVERGENT B1 ;  /* 0x0000000000017941 */ /* 0x000fea0003800200 */
.L_x_47128:
        /* <DEDUP_REMOVED lines=54> */
.L_x_47126:
[----:B------:R-:W-:Y:S05]  /*e8a0*/  BSYNC.RECONVERGENT B0 ;  /* 0x0000000000007941 */ /* 0x000fea0003800200 */
.L_x_47125:
        /* <DEDUP_REMOVED lines=23> */
.L_x_47132:
        /* <DEDUP_REMOVED lines=13> */
.L_x_47134:
[----:B------:R-:W-:Y:S05]  /*eaf0*/  BSYNC.RECONVERGENT B1 ;  /* 0x0000000000017941 */ /* 0x000fea0003800200 */
.L_x_47133:
        /* <DEDUP_REMOVED lines=54> */
.L_x_47131:
[----:B------:R-:W-:Y:S05]  /*ee60*/  BSYNC.RECONVERGENT B0 ;  /* 0x0000000000007941 */ /* 0x000fea0003800200 */
.L_x_47130:
        /* <DEDUP_REMOVED lines=23> */
.L_x_47137:
        /* <DEDUP_REMOVED lines=13> */
.L_x_47139:
[----:B------:R-:W-:Y:S05]  /*f0b0*/  BSYNC.RECONVERGENT B1 ;  /* 0x0000000000017941 */ /* 0x000fea0003800200 */
.L_x_47138:
        /* <DEDUP_REMOVED lines=46> */
[----:B------:R-:W-:Y:S01]  /*f3a0*/  IMAD.MOV.U32 R5, RZ, RZ, R8 ;  /* 0x000000ffff057224 */ /* 0x000fe200078e0008 */
[----:B------:R-:W-:-:S03]  /*f3b0*/  LOP3.LUT R9, R9, R14, R11, 0x96, !PT ;  /* 0x0000000e09097212 */ /* 0x000fc600078e960b */
[----:B------:R-:W-:-:S04]  /*f3c0*/  IMAD.WIDE.U32 R14, R13, -0x326172a9, RZ ;  /* 0xcd9e8d570d0e7825 */ /* 0x000fc800078e00ff */
[----:B------:R-:W-:Y:S01]  /*f3d0*/  IMAD.WIDE.U32 R12, R9, -0x2daee0ad, RZ ;  /* 0xd2511f53090c7825 */ /* 0x000fe200078e00ff */
[----:B------:R-:W-:Y:S02]  /*f3e0*/  LOP3.LUT R170, R195, R10, R15, 0x96, !PT ;  /* 0x0000000ac3aa7212 */ /* 0x000fe400078e960f */
[----:B------:R-:W-:Y:S02]  /*f3f0*/  MOV R172, R14 ;  /* 0x0000000e00ac7202 */ /* 0x000fe40000000f00 */
[----:B------:R-:W-:Y:S02]  /*f400*/  LOP3.LUT R169, R169, R4, R13, 0x96, !PT ;  /* 0x00000004a9a97212 */ /* 0x000fe400078e960d */
[----:B------:R-:W-:-:S07]  /*f410*/  MOV R8, R12 ;  /* 0x0000000c00087202 */ /* 0x000fce0000000f00 */
.L_x_47136:
[----:B------:R-:W-:Y:S05]  /*f420*/  BSYNC.RECONVERGENT B0 ;  /* 0x0000000000007941 */ /* 0x000fea0003800200 */
.L_x_47135:
        /* <DEDUP_REMOVED lines=23> */
.L_x_47142:
        /* <DEDUP_REMOVED lines=15> */
.L_x_47144:
[----:B------:R-:W-:Y:S05]  /*f690*/  BSYNC.RECONVERGENT B1 ;  /* 0x0000000000017941 */ /* 0x000fea0003800200 */
.L_x_47143:
        /* <DEDUP_REMOVED lines=54> */
.L_x_47141:
[----:B------:R-:W-:Y:S05]  /*fa00*/  BSYNC.RECONVERGENT B0 ;  /* 0x0000000000007941 */ /* 0x000fea0003800200 */
.L_x_47140:
        /* <DEDUP_REMOVED lines=11> */
.L_x_47104:
        /* <DEDUP_REMOVED lines=16> */
.L_x_47148:
        /* <DEDUP_REMOVED lines=13> */
.L_x_47150:
[----:B------:R-:W-:Y:S05]  /*fc90*/  BSYNC.RECONVERGENT B1 ;  /* 0x0000000000017941 */ /* 0x000fea0003800200 */
.L_x_47149:
        /* <DEDUP_REMOVED lines=47> */
[----:B------:R-:W-:-:S04]  /*ff90*/  IMAD.WIDE.U32 R16, R15, -0x326172a9, RZ ;  /* 0xcd9e8d570f107825 */ /* 0x000fc800078e00ff */
[----:B------:R-:W-:Y:S01]  /*ffa0*/  IMAD.WIDE.U32 R14, R11, -0x2daee0ad, RZ ;  /* 0xd2511f530b0e7825 */ /* 0x000fe200078e00ff */
[----:B------:R-:W-:-:S03]  /*ffb0*/  LOP3.LUT R170, R195, R12, R17, 0x96, !PT ;  /* 0x0000000cc3aa7212 */ /* 0x000fc600078e9611 */
[----:B------:R-:W-:Y:S02]  /*ffc0*/  HFMA2 R12, -RZ, RZ, 0, 0 ;  /* 0x00000000ff0c7431 */ /* 0x000fe400000001ff */
[----:B------:R-:W-:Y:S01]  /*ffd0*/  IMAD.MOV.U32 R172, RZ, RZ, R16 ;  /* 0x000000ffffac7224 */ /* 0x000fe200078e0010 */
[----:B------:R-:W-:Y:S02]  /*ffe0*/  LOP3.LUT R169, R169, R8, R15, 0x96, !PT ;  /* 0x00000008a9a97212 */ /* 0x000fe400078e960f */
[----:B------:R-:W-:-:S07]  /*fff0*/  MOV R8, R14 ;  /* 0x0000000e00087202 */ /* 0x000fce0000000f00 */
.L_x_47147:
[----:B------:R-:W-:Y:S05]  /*10000*/  BSYNC.RECONVERGENT B0 ;  /* 0x0000000000007941 */ /* 0x000fea0003800200 */
.L_x_47146:
        /* <DEDUP_REMOVED lines=25> */
.L_x_47153:
        /* <DEDUP_REMOVED lines=13> */
.L_x_47155:
[----:B------:R-:W-:Y:S05]  /*10270*/  BSYNC.RECONVERGENT B1 ;  /* 0x0000000000017941 */ /* 0x000fea0003800200 */
.L_x_47154:
[----:B------:R-:W-:Y:S01]  /*10280*/  IMAD.WIDE.U32 R12, R168, -0x326172a9, RZ ;  /* 0xcd9e8d57a80c7825 */ /* 0x000fe200078e00ff */
[----:B------:R-:W-:Y:S02]  /*10290*/  LOP3.LUT R16, R173, R11, R3, 0x96, !PT ;  /* 0x0000000bad107212 */ /* 0x000fe400078e9603 */
[----:B------:R-:W-:Y:S02]  /*102a0*/  IADD3 R9, PT, PT, R2, -0x61c88647, RZ ;  /* 0x9e3779b902097810 */ /* 0x000fe40007ffe0ff */
        /* <DEDUP_REMOVED lines=46> */
[----:B------:R-:W-:Y:S02]  /*10590*/  MOV R9, R8 ;  /* 0x0000000800097202 */ /* 0x000fe40000000f00 */
[----:B------:R-:W-:Y:S01]  /*105a0*/  LOP3.LUT R170, R195, R12, R17, 0x96, !PT ;  /* 0x0000000cc3aa7212 */ /* 0x000fe200078e9611 */
[----:B------:R-:W-:Y:S01]  /*105b0*/  IMAD.MOV.U32 R172, RZ, RZ, R16 ;  /* 0x000000ffffac7224 */ /* 0x000fe200078e0010 */
[----:B------:R-:W-:Y:S01]  /*105c0*/  LOP3.LUT R169, R169, R10, R15, 0x96, !PT ;  /* 0x0000000aa9a97212 */ /* 0x000fe200078e960f */
[----:B------:R-:W-:-:S07]  /*105d0*/  IMAD.MOV.U32 R8, RZ, RZ, R14 ;  /* 0x000000ffff087224 */ /* 0x000fce00078e000e */
.L_x_47152:
[----:B------:R-:W-:Y:S05]  /*105e0*/  BSYNC.RECONVERGENT B0 ;  /* 0x0000000000007941 */ /* 0x000fea0003800200 */
.L_x_47151:
        /* <DEDUP_REMOVED lines=25> */
.L_x_47158:
        /* <DEDUP_REMOVED lines=13> */
.L_x_47160:
[----:B------:R-:W-:Y:S05]  /*10850*/  BSYNC.RECONVERGENT B1 ;  /* 0x0000000000017941 */ /* 0x000fea0003800200 */
.L_x_47159:
[----:B------:R-:W-:Y:S01]  /*10860*/  IMAD.WIDE.U32 R12, R168, -0x326172a9, RZ ;  /* 0xcd9e8d57a80c7825 */ /* 0x000fe200078e00ff */
[----:B------:R-:W-:Y:S02]  /*10870*/  LOP3.LUT R16, R173, R11, R3, 0x96, !PT ;  /* 0x0000000bad107212 */ /* 0x000fe400078e9603 */
[----:B------:R-:W-:Y:S02]  /*10880*/  IADD3 R9, PT, PT, R2, -0x61c88647, RZ ;  /* 0x9e3779b902097810 */ /* 0x000fe40007ffe0ff */
        /* <DEDUP_REMOVED lines=51> */
.L_x_47157:
[----:B------:R-:W-:Y:S05]  /*10bc0*/  BSYNC.RECONVERGENT B0 ;  /* 0x0000000000007941 */ /* 0x000fea0003800200 */
.L_x_47156:
        /* <DEDUP_REMOVED lines=11> */
[----:B------:R-:W-:Y:S02]  /*10c80*/  PLOP3.LUT P1, PT, P1, PT, PT, 0x8, 0x80 ;  /* 0x000000000080781c */ /* 0x000fe40000f2e170 */
[----:B------:R-:W-:Y:S01]  /*10c90*/  MOV R4, R172 ;  /* 0x000000ac00047202 */ /* 0x000fe20000000f00 */
        /* <DEDUP_REMOVED lines=10> */
.L_x_47163:
        /* <DEDUP_REMOVED lines=13> */
.L_x_47165:
[----:B------:R-:W-:Y:S05]  /*10e10*/  BSYNC.RECONVERGENT B1 ;  /* 0x0000000000017941 */ /* 0x000fea0003800200 */
.L_x_47164:
        /* <DEDUP_REMOVED lines=45> */
[----:B------:R-:W-:Y:S02]  /*110f0*/  HFMA2 R11, -RZ, RZ, 0, 0 ;  /* 0x00000000ff0b7431 */ /* 0x000fe400000001ff */
        /* <DEDUP_REMOVED lines=8> */
.L_x_47162:
[----:B------:R-:W-:Y:S05]  /*11180*/  BSYNC.RECONVERGENT B0 ;  /* 0x0000000000007941 */ /* 0x000fea0003800200 */
.L_x_47161:
        /* <DEDUP_REMOVED lines=23> */
.L_x_47168:
        /* <DEDUP_REMOVED lines=13> */
.L_x_47170:
[----:B------:R-:W-:Y:S05]  /*113d0*/  BSYNC.RECONVERGENT B1 ;  /* 0x0000000000017941 */ /* 0x000fea0003800200 */
.L_x_47169:
        /* <DEDUP_REMOVED lines=54> */
.L_x_47167:
[----:B------:R-:W-:Y:S05]  /*11740*/  BSYNC.RECONVERGENT B0 ;  /* 0x0000000000007941 */ /* 0x000fea0003800200 */
.L_x_47166:
        /* <DEDUP_REMOVED lines=23> */
.L_x_47173:
        /* <DEDUP_REMOVED lines=13> */
.L_x_47175:
[----:B------:R-:W-:Y:S05]  /*11990*/  BSYNC.RECONVERGENT B1 ;  /* 0x0000000000017941 */ /* 0x000fea0003800200 */
.L_x_47174:
        /* <DEDUP_REMOVED lines=54> */
.L_x_47172:
[----:B------:R-:W-:Y:S05]  /*11d00*/  BSYNC.RECONVERGENT B0 ;  /* 0x0000000000007941 */ /* 0x000fea0003800200 */
.L_x_47171:
        /* <DEDUP_REMOVED lines=23> */
.L_x_47178:
        /* <DEDUP_REMOVED lines=13> */
.L_x_47180:
[----:B------:R-:W-:Y:S05]  /*11f50*/  BSYNC.RECONVERGENT B1 ;  /* 0x0000000000017941 */ /* 0x000fea0003800200 */
.L_x_47179:
        /* <DEDUP_REMOVED lines=54> */
.L_x_47177:
[----:B------:R-:W-:Y:S05]  /*122c0*/  BSYNC.RECONVERGENT B0 ;  /* 0x0000000000007941 */ /* 0x000fea0003800200 */
.L_x_47176:
        /* <DEDUP_REMOVED lines=23> */
.L_x_47183:
        /* <DEDUP_REMOVED lines=15> */
.L_x_47185:
[----:B------:R-:W-:Y:S05]  /*12530*/  BSYNC.RECONVERGENT B1 ;  /* 0x0000000000017941 */ /* 0x000fea0003800200 */
.L_x_47184:
        /* <DEDUP_REMOVED lines=54> */
.L_x_47182:
[----:B------:R-:W-:Y:S05]  /*128a0*/  BSYNC.RECONVERGENT B0 ;  /* 0x0000000000007941 */ /* 0x000fea0003800200 */
.L_x_47181:
        /* <DEDUP_REMOVED lines=10> */
.L_x_47145:
        /* <DEDUP_REMOVED lines=16> */
[----:B0-----:R-:W-:Y:S01]  /*12a50*/  @P0 IMAD.WIDE.U32 R14, R177, 0x20, R14 ;  /* 0x00000020b10e0825 */ /* 0x001fe200078e000e */
[----:B------:R-:W-:Y:S01]  /*12a60*/  LOP3.LUT R17, R17, R16, RZ, 0xfc, !PT ;  /* 0x0000001011117212 */ /* 0x000fe200078efcff */
[----:B------:R0:W-:Y:S01]  /*12a70*/  STG.E.128 desc[UR6][R10.64], R40 ;  /* 0x000000280a007986 */ /* 0x0001e2000c101d06 */
[----:B------:R-:W-:Y:S01]  /*12a80*/  LOP3.LUT R16, R4, R5, RZ, 0xfc, !PT ;  /* 0x0000000504107212 */ /* 0x000fe200078efcff */
[----:B------:R-:W-:-:S02]  /*12a90*/  IMAD.WIDE.U32 R4, R177, 0x10, R160 ;  /* 0x00000010b1047825 */ /* 0x000fc400078e00a0 */
[----:B------:R0:W-:Y:S04]  /*12aa0*/  STG.E.128 desc[UR6][R10.64+0x10], R36 ;  /* 0x000010240a007986 */ /* 0x0001e8000c101d06 */
[----:B------:R0:W-:Y:S04]  /*12ab0*/  STG.E.64 desc[UR6][R12.64], R16 ;  /* 0x000000100c007986 */ /* 0x0001e8000c101b06 */
[----:B------:R0:W5:Y:S04]  /*12ac0*/  @P0 LDG.E.128 R64, desc[UR6][R14.64] ;  /* 0x000000060e400981 */ /* 0x000168000c1e1d00 */
        /* <DEDUP_REMOVED lines=19> */
.L_x_47189:
        /* <DEDUP_REMOVED lines=13> */
.L_x_47191:
[----:B------:R-:W-:Y:S05]  /*12cd0*/  BSYNC.RECONVERGENT B1 ;  /* 0x0000000000017941 */ /* 0x000fea0003800200 */
.L_x_47190:
        /* <DEDUP_REMOVED lines=51> */
[----:B------:R-:W-:Y:S01]  /*13010*/  LOP3.LUT R169, R169, R10, R15, 0x96, !PT ;  /* 0x0000000aa9a97212 */ /* 0x000fe200078e960f */
[----:B------:R-:W-:Y:S01]  /*13020*/  IMAD.MOV.U32 R9, RZ, RZ, R8 ;  /* 0x000000ffff097224 */ /* 0x000fe200078e0008 */
[----:B------:R-:W-:-:S07]  /*13030*/  MOV R10, R14 ;  /* 0x0000000e000a7202 */ /* 0x000fce0000000f00 */
.L_x_47188:
[----:B------:R-:W-:Y:S05]  /*13040*/  BSYNC.RECONVERGENT B0 ;  /* 0x0000000000007941 */ /* 0x000fea0003800200 */
.L_x_47187:
        /* <DEDUP_REMOVED lines=25> */
.L_x_47194:
        /* <DEDUP_REMOVED lines=13> */
.L_x_47196:
[----:B------:R-:W-:Y:S05]  /*132b0*/  BSYNC.RECONVERGENT B1 ;  /* 0x0000000000017941 */ /* 0x000fea0003800200 */
.L_x_47195:
        /* <DEDUP_REMOVED lines=54> */
.L_x_47193:
[----:B------:R-:W-:Y:S05]  /*13620*/  BSYNC.RECONVERGENT B0 ;  /* 0x0000000000007941 */ /* 0x000fea0003800200 */
.L_x_47192:
        /* <DEDUP_REMOVED lines=25> */
.L_x_47199:
        /* <DEDUP_REMOVED lines=13> */
.L_x_47201:
[----:B------:R-:W-:Y:S05]  /*13890*/  BSYNC.RECONVERGENT B1 ;  /* 0x0000000000017941 */ /* 0x000fea0003800200 */
.L_x_47200:
        /* <DEDUP_REMOVED lines=54> */
.L_x_47198:
[----:B------:R-:W-:Y:S05]  /*13c00*/  BSYNC.RECONVERGENT B0 ;  /* 0x0000000000007941 */ /* 0x000fea0003800200 */
.L_x_47197:
        /* <DEDUP_REMOVED lines=23> */
.L_x_47204:
        /* <DEDUP_REMOVED lines=13> */
.L_x_47206:
[----:B------:R-:W-:Y:S05]  /*13e50*/  BSYNC.RECONVERGENT B1 ;  /* 0x0000000000017941 */ /* 0x000fea0003800200 */
.L_x_47205:
        /* <DEDUP_REMOVED lines=54> */
.L_x_47203:
[----:B------:R-:W-:Y:S05]  /*141c0*/  BSYNC.RECONVERGENT B0 ;  /* 0x0000000000007941 */ /* 0x000fea0003800200 */
.L_x_47202:
        /* <DEDUP_REMOVED lines=23> */
.L_x_47209:
        /* <DEDUP_REMOVED lines=13> */
.L_x_47211:
[----:B------:R-:W-:Y:S05]  /*14410*/  BSYNC.RECONVERGENT B1 ;  /* 0x0000000000017941 */ /* 0x000fea0003800200 */
.L_x_47210:
        /* <DEDUP_REMOVED lines=54> */
.L_x_47208:
[----:B------:R-:W-:Y:S05]  /*14780*/  BSYNC.RECONVERGENT B0 ;  /* 0x0000000000007941 */ /* 0x000fea0003800200 */
.L_x_47207:
        /* <DEDUP_REMOVED lines=23> */
.L_x_47214:
        /* <DEDUP_REMOVED lines=13> */
.L_x_47216:
[----:B------:R-:W-:Y:S05]  /*149d0*/  BSYNC.RECONVERGENT B1 ;  /* 0x0000000000017941 */ /* 0x000fea0003800200 */
.L_x_47215:
        /* <DEDUP_REMOVED lines=54> */
.L_x_47213:
[----:B------:R-:W-:Y:S05]  /*14d40*/  BSYNC.RECONVERGENT B0 ;  /* 0x0000000000007941 */ /* 0x000fea0003800200 */
.L_x_47212:
        /* <DEDUP_REMOVED lines=23> */
.L_x_47219:
        /* <DEDUP_REMOVED lines=13> */
.L_x_47221:
[----:B------:R-:W-:Y:S05]  /*14f90*/  BSYNC.RECONVERGENT B1 ;  /* 0x0000000000017941 */ /* 0x000fea0003800200 */
.L_x_47220:
        /* <DEDUP_REMOVED lines=54> */
.L_x_47218:
[----:B------:R-:W-:Y:S05]  /*15300*/  BSYNC.RECONVERGENT B0 ;  /* 0x0000000000007941 */ /* 0x000fea0003800200 */
.L_x_47217:
        /* <DEDUP_REMOVED lines=23> */
.L_x_47224:
        /* <DEDUP_REMOVED lines=15> */
.L_x_47226:
[----:B------:R-:W-:Y:S05]  /*15570*/  BSYNC.RECONVERGENT B1 ;  /* 0x0000000000017941 */ /* 0x000fea0003800200 */
.L_x_47225:
        /* <DEDUP_REMOVED lines=54> */
.L_x_47223:
[----:B------:R-:W-:Y:S05]  /*158e0*/  BSYNC.RECONVERGENT B0 ;  /* 0x0000000000007941 */ /* 0x000fea0003800200 */
.L_x_47222:
        /* <DEDUP_REMOVED lines=11> */
.L_x_47186:
        /* <DEDUP_REMOVED lines=16> */
.L_x_47230:
        /* <DEDUP_REMOVED lines=13> */
.L_x_47232:
[----:B------:R-:W-:Y:S05]  /*15b70*/  BSYNC.RECONVERGENT B1 ;  /* 0x0000000000017941 */ /* 0x000fea0003800200 */
.L_x_47231:
        /* <DEDUP_REMOVED lines=54> */
.L_x_47229:
[----:B------:R-:W-:Y:S05]  /*15ee0*/  BSYNC.RECONVERGENT B0 ;  /* 0x0000000000007941 */ /* 0x000fea0003800200 */
.L_x_47228:
        /* <DEDUP_REMOVED lines=25> */
.L_x_47235:
        /* <DEDUP_REMOVED lines=13> */
.L_x_47237:
[----:B------:R-:W-:Y:S05]  /*16150*/  BSYNC.RECONVERGENT B1 ;  /* 0x0000000000017941 */ /* 0x000fea0003800200 */
.L_x_47236:
        /* <DEDUP_REMOVED lines=54> */
.L_x_47234:
[----:B------:R-:W-:Y:S05]  /*164c0*/  BSYNC.RECONVERGENT B0 ;  /* 0x0000000000007941 */ /* 0x000fea0003800200 */
.L_x_47233:
        /* <DEDUP_REMOVED lines=25> */
.L_x_47240:
        /* <DEDUP_REMOVED lines=13> */
.L_x_47242:
[----:B------:R-:W-:Y:S05]  /*16730*/  BSYNC.RECONVERGENT B1 ;  /* 0x0000000000017941 */ /* 0x000fea0003800200 */
.L_x_47241:
        /* <DEDUP_REMOVED lines=54> */
.L_x_47239:
[----:B------:R-:W-:Y:S05]  /*16aa0*/  BSYNC.RECONVERGENT B0 ;  /* 0x0000000000007941 */ /* 0x000fea0003800200 */
.L_x_47238:
        /* <DEDUP_REMOVED lines=23> */
.L_x_47245:
        /* <DEDUP_REMOVED lines=13> */
.L_x_47247:
[----:B------:R-:W-:Y:S05]  /*16cf0*/  BSYNC.RECONVERGENT B1 ;  /* 0x0000000000017941 */ /* 0x000fea0003800200 */
.L_x_47246:
        /* <DEDUP_REMOVED lines=54> */
.L_x_47244:
[----:B------:R-:W-:Y:S05]  /*17060*/  BSYNC.RECONVERGENT B0 ;  /* 0x0000000000007941 */ /* 0x000fea0003800200 */
.L_x_47243:
        /* <DEDUP_REMOVED lines=23> */
.L_x_47250:
        /* <DEDUP_REMOVED lines=13> */
.L_x_47252:
[----:B------:R-:W-:Y:S05]  /*172b0*/  BSYNC.RECONVERGENT B1 ;  /* 0x0000000000017941 */ /* 0x000fea0003800200 */
.L_x_47251:
        /* <DEDUP_REMOVED lines=54> */
.L_x_47249:
[----:B------:R-:W-:Y:S05]  /*17620*/  BSYNC.RECONVERGENT B0 ;  /* 0x0000000000007941 */ /* 0x000fea0003800200 */
.L_x_47248:
        /* <DEDUP_REMOVED lines=23> */
.L_x_47255:
        /* <DEDUP_REMOVED lines=13> */
.L_x_47257:
[----:B------:R-:W-:Y:S05]  /*17870*/  BSYNC.RECONVERGENT B1 ;  /* 0x0000000000017941 */ /* 0x000fea0003800200 */
.L_x_47256:
        /* <DEDUP_REMOVED lines=54> */
.L_x_47254:
[----:B------:R-:W-:Y:S05]  /*17be0*/  BSYNC.RECONVERGENT B0 ;  /* 0x0000000000007941 */ /* 0x000fea0003800200 */
.L_x_47253:
        /* <DEDUP_REMOVED lines=23> */
.L_x_47260:
        /* <DEDUP_REMOVED lines=13> */
.L_x_47262:
[----:B------:R-:W-:Y:S05]  /*17e30*/  BSYNC.RECONVERGENT B1 ;  /* 0x0000000000017941 */ /* 0x000fea0003800200 */
.L_x_47261:
        /* <DEDUP_REMOVED lines=54> */
.L_x_47259:
[----:B------:R-:W-:Y:S05]  /*181a0*/  BSYNC.RECONVERGENT B0 ;  /* 0x0000000000007941 */ /* 0x000fea0003800200 */
.L_x_47258:
        /* <DEDUP_REMOVED lines=23> */
.L_x_47265:
        /* <DEDUP_REMOVED lines=15> */
.L_x_47267:
[----:B------:R-:W-:Y:S05]  /*18410*/  BSYNC.RECONVERGENT B1 ;  /* 0x0000000000017941 */ /* 0x000fea0003800200 */
.L_x_47266:
        /* <DEDUP_REMOVED lines=54> */
.L_x_47264:
[----:B------:R-:W-:Y:S05]  /*18780*/  BSYNC.RECONVERGENT B0 ;  /* 0x0000000000007941 */ /* 0x000fea0003800200 */
.L_x_47263:
        /* <DEDUP_REMOVED lines=10> */
.L_x_47227:
        /* <DEDUP_REMOVED lines=43> */
.L_x_47271:
        /* <DEDUP_REMOVED lines=13> */
.L_x_47273:
[----:B------:R-:W-:Y:S05]  /*18bb0*/  BSYNC.RECONVERGENT B1 ;  /* 0x0000000000017941 */ /* 0x000fea0003800200 */
.L_x_47272:
        /* <DEDUP_REMOVED lines=54> */
.L_x_47270:
[----:B------:R-:W-:Y:S05]  /*18f20*/  BSYNC.RECONVERGENT B0 ;  /* 0x0000000000007941 */ /* 0x000fea0003800200 */
.L_x_47269:
        /* <DEDUP_REMOVED lines=25> */
.L_x_47276:
        /* <DEDUP_REMOVED lines=13> */
.L_x_47278:
[----:B------:R-:W-:Y:S05]  /*19190*/  BSYNC.RECONVERGENT B1 ;  /* 0x0000000000017941 */ /* 0x000fea0003800200 */
.L_x_47277:
        /* <DEDUP_REMOVED lines=54> */
.L_x_47275:
[----:B------:R-:W-:Y:S05]  /*19500*/  BSYNC.RECONVERGENT B0 ;  /* 0x0000000000007941 */ /* 0x000fea0003800200 */
.L_x_47274:
        /* <DEDUP_REMOVED lines=25> */
.L_x_47281:
        /* <DEDUP_REMOVED lines=13> */
.L_x_47283:
[----:B------:R-:W-:Y:S05]  /*19770*/  BSYNC.RECONVERGENT B1 ;  /* 0x0000000000017941 */ /* 0x000fea0003800200 */
.L_x_47282:
        /* <DEDUP_REMOVED lines=54> */
.L_x_47280:
[----:B------:R-:W-:Y:S05]  /*19ae0*/  BSYNC.RECONVERGENT B0 ;  /* 0x0000000000007941 */ /* 0x000fea0003800200 */
.L_x_47279:
        /* <DEDUP_REMOVED lines=23> */
.L_x_47286:
        /* <DEDUP_REMOVED lines=13> */
.L_x_47288:
[----:B------:R-:W-:Y:S05]  /*19d30*/  BSYNC.RECONVERGENT B1 ;  /* 0x0000000000017941 */ /* 0x000fea0003800200 */
.L_x_47287:
        /* <DEDUP_REMOVED lines=54> */
.L_x_47285:
[----:B------:R-:W-:Y:S05]  /*1a0a0*/  BSYNC.RECONVERGENT B0 ;  /* 0x0000000000007941 */ /* 0x000fea0003800200 */
.L_x_47284:
        /* <DEDUP_REMOVED lines=23> */
.L_x_47291:
        /* <DEDUP_REMOVED lines=13> */
.L_x_47293:
[----:B------:R-:W-:Y:S05]  /*1a2f0*/  BSYNC.RECONVERGENT B1 ;  /* 0x0000000000017941 */ /* 0x000fea0003800200 */
.L_x_47292:
        /* <DEDUP_REMOVED lines=54> */
.L_x_47290:
[----:B------:R-:W-:Y:S05]  /*1a660*/  BSYNC.RECONVERGENT B0 ;  /* 0x0000000000007941 */ /* 0x000fea0003800200 */
.L_x_47289:
        /* <DEDUP_REMOVED lines=23> */
.L_x_47296:
        /* <DEDUP_REMOVED lines=13> */
.L_x_47298:
[----:B------:R-:W-:Y:S05]  /*1a8b0*/  BSYNC.RECONVERGENT B1 ;  /* 0x0000000000017941 */ /* 0x000fea0003800200 */
.L_x_47297:
        /* <DEDUP_REMOVED lines=54> */
.L_x_47295:
[----:B------:R-:W-:Y:S05]  /*1ac20*/  BSYNC.RECONVERGENT B0 ;  /* 0x0000000000007941 */ /* 0x000fea0003800200 */
.L_x_47294:
        /* <DEDUP_REMOVED lines=23> */
.L_x_47301:
        /* <DEDUP_REMOVED lines=13> */
.L_x_47303:
[----:B------:R-:W-:Y:S05]  /*1ae70*/  BSYNC.RECONVERGENT B1 ;  /* 0x0000000000017941 */ /* 0x000fea0003800200 */
.L_x_47302:
        /* <DEDUP_REMOVED lines=54> */
.L_x_47300:
[----:B------:R-:W-:Y:S05]  /*1b1e0*/  BSYNC.RECONVERGENT B0 ;  /* 0x0000000000007941 */ /* 0x000fea0003800200 */
.L_x_47299:
        /* <DEDUP_REMOVED lines=23> */
.L_x_47306:
        /* <DEDUP_REMOVED lines=15> */
.L_x_47308:
[----:B------:R-:W-:Y:S05]  /*1b450*/  BSYNC.RECONVERGENT B1 ;  /* 0x0000000000017941 */ /* 0x000fea0003800200 */
.L_x_47307:
        /* <DEDUP_REMOVED lines=54> */
.L_x_47305:
[----:B------:R-:W-:Y:S05]  /*1b7c0*/  BSYNC.RECONVERGENT B0 ;  /* 0x0000000000007941 */ /* 0x000fea0003800200 */
.L_x_47304:
        /* <DEDUP_REMOVED lines=11> */
.L_x_47268:
        /* <DEDUP_REMOVED lines=16> */
.L_x_47312:
        /* <DEDUP_REMOVED lines=13> */
.L_x_47314:
[----:B------:R-:W-:Y:S05]  /*1ba50*/  BSYNC.RECONVERGENT B1 ;  /* 0x0000000000017941 */ /* 0x000fea0003800200 */
.L_x_47313:
        /* <DEDUP_REMOVED lines=54> */
.L_x_47311:
[----:B------:R-:W-:Y:S05]  /*1bdc0*/  BSYNC.RECONVERGENT B0 ;  /* 0x0000000000007941 */ /* 0x000fea0003800200 */
.L_x_47310:
        /* <DEDUP_REMOVED lines=25> */
.L_x_47317:
        /* <DEDUP_REMOVED lines=13> */
.L_x_47319:
[----:B------:R-:W-:Y:S05]  /*1c030*/  BSYNC.RECONVERGENT B1 ;  /* 0x0000000000017941 */ /* 0x000fea0003800200 */
.L_x_47318:
        /* <DEDUP_REMOVED lines=54> */
.L_x_47316:
[----:B------:R-:W-:Y:S05]  /*1c3a0*/  BSYNC.RECONVERGENT B0 ;  /* 0x0000000000007941 */ /* 0x000fea0003800200 */
.L_x_47315:
        /* <DEDUP_REMOVED lines=25> */
.L_x_47322:
        /* <DEDUP_REMOVED lines=13> */
.L_x_47324:
[----:B------:R-:W-:Y:S05]  /*1c610*/  BSYNC.RECONVERGENT B1 ;  /* 0x0000000000017941 */ /* 0x000fea0003800200 */
.L_x_47323:
        /* <DEDUP_REMOVED lines=54> */
.L_x_47321:
[----:B------:R-:W-:Y:S05]  /*1c980*/  BSYNC.RECONVERGENT B0 ;  /* 0x0000000000007941 */ /* 0x000fea0003800200 */
.L_x_47320:
        /* <DEDUP_REMOVED lines=23> */
.L_x_47327:
        /* <DEDUP_REMOVED lines=13> */
.L_x_47329:
[----:B------:R-:W-:Y:S05]  /*1cbd0*/  BSYNC.RECONVERGENT B1 ;  /* 0x0000000000017941 */ /* 0x000fea0003800200 */
.L_x_47328:
        /* <DEDUP_REMOVED lines=54> */
.L_x_47326:
[----:B------:R-:W-:Y:S05]  /*1cf40*/  BSYNC.RECONVERGENT B0 ;  /* 0x0000000000007941 */ /* 0x000fea0003800200 */
.L_x_47325:
        /* <DEDUP_REMOVED lines=23> */
.L_x_47332:
        /* <DEDUP_REMOVED lines=13> */
.L_x_47334:
[----:B------:R-:W-:Y:S05]  /*1d190*/  BSYNC.RECONVERGENT B1 ;  /* 0x0000000000017941 */ /* 0x000fea0003800200 */
.L_x_47333:
        /* <DEDUP_REMOVED lines=54> */
.L_x_47331:
[----:B------:R-:W-:Y:S05]  /*1d500*/  BSYNC.RECONVERGENT B0 ;  /* 0x0000000000007941 */ /* 0x000fea0003800200 */
.L_x_47330:
        /* <DEDUP_REMOVED lines=23> */
.L_x_47337:
        /* <DEDUP_REMOVED lines=13> */
.L_x_47339:
[----:B------:R-:W-:Y:S05]  /*1d750*/  BSYNC.RECONVERGENT B1 ;  /* 0x0000000000017941 */ /* 0x000fea0003800200 */
.L_x_47338:
        /* <DEDUP_REMOVED lines=54> */
.L_x_47336:
[----:B------:R-:W-:Y:S05]  /*1dac0*/  BSYNC.RECONVERGENT B0 ;  /* 0x0000000000007941 */ /* 0x000fea0003800200 */
.L_x_47335:
        /* <DEDUP_REMOVED lines=23> */
.L_x_47342:
        /* <DEDUP_REMOVED lines=13> */
.L_x_47344:
[----:B------:R-:W-:Y:S05]  /*1dd10*/  BSYNC.RECONVERGENT B1 ;  /* 0x0000000000017941 */ /* 0x000fea0003800200 */
.L_x_47343:
        /* <DEDUP_REMOVED lines=54> */
.L_x_47341:
[----:B------:R-:W-:Y:S05]  /*1e080*/  BSYNC.RECONVERGENT B0 ;  /* 0x0000000000007941 */ /* 0x000fea0003800200 */
.L_x_47340:
        /* <DEDUP_REMOVED lines=23> */
.L_x_47347:
        /* <DEDUP_REMOVED lines=15> */
.L_x_47349:
[----:B------:R-:W-:Y:S05]  /*1e2f0*/  BSYNC.RECONVERGENT B1 ;  /* 0x0000000000017941 */ /* 0x000fea0003800200 */
.L_x_47348:
        /* <DEDUP_REMOVED lines=54> */
.L_x_47346:
[----:B------:R-:W-:Y:S05]  /*1e660*/  BSYNC.RECONVERGENT B0 ;  /* 0x0000000000007941 */ /* 0x000fea0003800200 */
.L_x_47345:
        /* <DEDUP_REMOVED lines=10> */
.L_x_47309:
        /* <DEDUP_REMOVED lines=43> */
.L_x_47353:
        /* <DEDUP_REMOVED lines=13> */
.L_x_47355:
[----:B------:R-:W-:Y:S05]  /*1ea90*/  BSYNC.RECONVERGENT B1 ;  /* 0x0000000000017941 */ /* 0x000fea0003800200 */
.L_x_47354:
        /* <DEDUP_REMOVED lines=54> */
.L_x_47352:
[----:B------:R-:W-:Y:S05]  /*1ee00*/  BSYNC.RECONVERGENT B0 ;  /* 0x0000000000007941 */ /* 0x000fea0003800200 */
.L_x_47351:
        /* <DEDUP_REMOVED lines=25> */
.L_x_47358:
        /* <DEDUP_REMOVED lines=13> */
.L_x_47360:
[----:B------:R-:W-:Y:S05]  /*1f070*/  BSYNC.RECONVERGENT B1 ;  /* 0x0000000000017941 */ /* 0x000fea0003800200 */
.L_x_47359:
        /* <DEDUP_REMOVED lines=54> */
.L_x_47357:
[----:B------:R-:W-:Y:S05]  /*1f3e0*/  BSYNC.RECONVERGENT B0 ;  /* 0x0000000000007941 */ /* 0x000fea0003800200 */
.L_x_47356:
        /* <DEDUP_REMOVED lines=25> */
.L_x_47363:
        /* <DEDUP_REMOVED lines=13> */
.L_x_47365:
[----:B------:R-:W-:Y:S05]  /*1f650*/  BSYNC.RECONVERGENT B1 ;  /* 0x0000000000017941 */ /* 0x000fea0003800200 */
.L_x_47364:
        /* <DEDUP_REMOVED lines=54> */
.L_x_47362:
[----:B------:R-:W-:Y:S05]  /*1f9c0*/  BSYNC.RECONVERGENT B0 ;  /* 0x0000000000007941 */ /* 0x000fea0003800200 */
.L_x_47361:
        /* <DEDUP_REMOVED lines=23> */
.L_x_47368:
        /* <DEDUP_REMOVED lines=13> */
.L_x_47370:
[----:B------:R-:W-:Y:S05]  /*1fc10*/  BSYNC.RECONVERGENT B1 ;  /* 0x0000000000017941 */ /* 0x000fea0003800200 */
.L_x_47369:
        /* <DEDUP_REMOVED lines=54> */
.L_x_47367:
[----:B------:R-:W-:Y:S05]  /*1ff80*/  BSYNC.RECONVERGENT B0 ;  /* 0x0000000000007941 */ /* 0x000fea0003800200 */
.L_x_47366:
        /* <DEDUP_REMOVED lines=23> */
.L_x_47373:
        /* <DEDUP_REMOVED lines=13> */
.L_x_47375:
[----:B------:R-:W-:Y:S05]  /*201d0*/  BSYNC.RECONVERGENT B1 ;  /* 0x0000000000017941 */ /* 0x000fea0003800200 */
.L_x_47374:
        /* <DEDUP_REMOVED lines=54> */
.L_x_47372:
[----:B------:R-:W-:Y:S05]  /*20540*/  BSYNC.RECONVERGENT B0 ;  /* 0x0000000000007941 */ /* 0x000fea0003800200 */
.L_x_47371:
        /* <DEDUP_REMOVED lines=23> */
.L_x_47378:
        /* <DEDUP_REMOVED lines=13> */
.L_x_47380:
[----:B------:R-:W-:Y:S05]  /*20790*/  BSYNC.RECONVERGENT B1 ;  /* 0x0000000000017941 */ /* 0x000fea0003800200 */
.L_x_47379:
[----:B------:R-:W-:Y:S01]  /*207a0*/  IMAD.WIDE.U32 R8, R168, -0x326172a9, RZ ;  /* 0xcd9e8d57a8087825 */ /* 0x000fe200078e00ff */
[----:B------:R-:W-:Y:S02]  /*207b0*/  LOP3.LUT R162, R173, R5, R3, 0x96, !PT ;  /* 0x00000005ada27212 */ /* 0x000fe400078e9603 */
[----:B------:R-:W-:Y:S01]  /*207c0*/  IADD3 R5, PT, PT, R2, -0x61c88647, RZ ;  /* 0x9e3779b902057810 */ /* 0x000fe20007ffe0ff */
[----:B------:R-:W-:Y:S01]  /*207d0*/  VIADD R11, R3, 0x76cf5d0a ;  /* 0x76cf5d0a030b7836 */ /* 0x000fe20000000000 */
[----:B------:R-:W-:Y:S01]  /*207e0*/  LOP3.LUT R14, R171, R9, R2, 0x96, !PT ;  /* 0x00000009ab0e7212 */ /* 0x000fe200078e9602 */
[----:B------:R-:W-:Y:S01]  /*207f0*/  IMAD.WIDE.U32 R162, R162, -0x326172a9, RZ ;  /* 0xcd9e8d57a2a27825 */ /* 0x000fe200078e00ff */
[C---:B------:R-:W-:Y:S02]  /*20800*/  IADD3 R13, PT, PT, R3.reuse, -0x24c28bd8, RZ ;  /* 0xdb3d7428030d7810 */ /* 0x040fe40007ffe0ff */
[----:B------:R-:W-:Y:S01]  /*20810*/  IADD3 R169, PT, PT, R3, -0x695add53, RZ ;  /* 0x96a522ad03a97810 */ /* 0x000fe20007ffe0ff */
        /* <DEDUP_REMOVED lines=46> */
.L_x_47377:
[----:B------:R-:W-:Y:S05]  /*20b00*/  BSYNC.RECONVERGENT B0 ;  /* 0x0000000000007941 */ /* 0x000fea0003800200 */
.L_x_47376:
        /* <DEDUP_REMOVED lines=23> */
.L_x_47383:
        /* <DEDUP_REMOVED lines=13> */
.L_x_47385:
[----:B------:R-:W-:Y:S05]  /*20d50*/  BSYNC.RECONVERGENT B1 ;  /* 0x0000000000017941 */ /* 0x000fea0003800200 */
.L_x_47384:
        /* <DEDUP_REMOVED lines=54> */
.L_x_47382:
[----:B------:R-:W-:Y:S05]  /*210c0*/  BSYNC.RECONVERGENT B0 ;  /* 0x0000000000007941 */ /* 0x000fea0003800200 */
.L_x_47381:
        /* <DEDUP_REMOVED lines=23> */
.L_x_47388:
        /* <DEDUP_REMOVED lines=15> */
.L_x_47390:
[----:B------:R-:W-:Y:S05]  /*21330*/  BSYNC.RECONVERGENT B1 ;  /* 0x0000000000017941 */ /* 0x000fea0003800200 */
.L_x_47389:
        /* <DEDUP_REMOVED lines=54> */
.L_x_47387:
[----:B------:R-:W-:Y:S05]  /*216a0*/  BSYNC.RECONVERGENT B0 ;  /* 0x0000000000007941 */ /* 0x000fea0003800200 */
.L_x_47386:
        /* <DEDUP_REMOVED lines=11> */
.L_x_47350:
        /* <DEDUP_REMOVED lines=16> */
.L_x_47394:
        /* <DEDUP_REMOVED lines=13> */
.L_x_47396:
[----:B------:R-:W-:Y:S05]  /*21930*/  BSYNC.RECONVERGENT B1 ;  /* 0x0000000000017941 */ /* 0x000fea0003800200 */
.L_x_47395:
        /* <DEDUP_REMOVED lines=54> */
.L_x_47393:
[----:B------:R-:W-:Y:S05]  /*21ca0*/  BSYNC.RECONVERGENT B0 ;  /* 0x0000000000007941 */ /* 0x000fea0003800200 */
.L_x_47392:
        /* <DEDUP_REMOVED lines=25> */
.L_x_47399:
        /* <DEDUP_REMOVED lines=13> */
.L_x_47401:
[----:B------:R-:W-:Y:S05]  /*21f10*/  BSYNC.RECONVERGENT B1 ;  /* 0x0000000000017941 */ /* 0x000fea0003800200 */
.L_x_47400:
        /* <DEDUP_REMOVED lines=54> */
.L_x_47398:
[----:B------:R-:W-:Y:S05]  /*22280*/  BSYNC.RECONVERGENT B0 ;  /* 0x0000000000007941 */ /* 0x000fea0003800200 */
.L_x_47397:
        /* <DEDUP_REMOVED lines=25> */
.L_x_47404:
        /* <DEDUP_REMOVED lines=13> */
.L_x_47406:
[----:B------:R-:W-:Y:S05]  /*224f0*/  BSYNC.RECONVERGENT B1 ;  /* 0x0000000000017941 */ /* 0x000fea0003800200 */
.L_x_47405:
        /* <DEDUP_REMOVED lines=54> */
.L_x_47403:
[----:B------:R-:W-:Y:S05]  /*22860*/  BSYNC.RECONVERGENT B0 ;  /* 0x0000000000007941 */ /* 0x000fea0003800200 */
.L_x_47402:
        /* <DEDUP_REMOVED lines=23> */
.L_x_47409:
        /* <DEDUP_REMOVED lines=13> */
.L_x_47411:
[----:B------:R-:W-:Y:S05]  /*22ab0*/  BSYNC.RECONVERGENT B1 ;  /* 0x0000000000017941 */ /* 0x000fea0003800200 */
.L_x_47410:
        /* <DEDUP_REMOVED lines=54> */
.L_x_47408:
[----:B------:R-:W-:Y:S05]  /*22e20*/  BSYNC.RECONVERGENT B0 ;  /* 0x0000000000007941 */ /* 0x000fea0003800200 */
.L_x_47407:
        /* <DEDUP_REMOVED lines=23> */
.L_x_47414:
        /* <DEDUP_REMOVED lines=13> */
.L_x_47416:
[----:B------:R-:W-:Y:S05]  /*23070*/  BSYNC.RECONVERGENT B1 ;  /* 0x0000000000017941 */ /* 0x000fea0003800200 */
.L_x_47415:
        /* <DEDUP_REMOVED lines=54> */
.L_x_47413:
[----:B------:R-:W-:Y:S05]  /*233e0*/  BSYNC.RECONVERGENT B0 ;  /* 0x0000000000007941 */ /* 0x000fea0003800200 */
.L_x_47412:
        /* <DEDUP_REMOVED lines=23> */
.L_x_47419:
        /* <DEDUP_REMOVED lines=13> */
.L_x_47421:
[----:B------:R-:W-:Y:S05]  /*23630*/  BSYNC.RECONVERGENT B1 ;  /* 0x0000000000017941 */ /* 0x000fea0003800200 */
.L_x_47420:
        /* <DEDUP_REMOVED lines=54> */
.L_x_47418:
[----:B------:R-:W-:Y:S05]  /*239a0*/  BSYNC.RECONVERGENT B0 ;  /* 0x0000000000007941 */ /* 0x000fea0003800200 */
.L_x_47417:
        /* <DEDUP_REMOVED lines=23> */
.L_x_47424:
        /* <DEDUP_REMOVED lines=13> */
.L_x_47426:
[----:B------:R-:W-:Y:S05]  /*23bf0*/  BSYNC.RECONVERGENT B1 ;  /* 0x0000000000017941 */ /* 0x000fea0003800200 */
.L_x_47425:
        /* <DEDUP_REMOVED lines=54> */
.L_x_47423:
[----:B------:R-:W-:Y:S05]  /*23f60*/  BSYNC.RECONVERGENT B0 ;  /* 0x0000000000007941 */ /* 0x000fea0003800200 */
.L_x_47422:
        /* <DEDUP_REMOVED lines=23> */
.L_x_47429:
        /* <DEDUP_REMOVED lines=15> */
.L_x_47431:
[----:B------:R-:W-:Y:S05]  /*241d0*/  BSYNC.RECONVERGENT B1 ;  /* 0x0000000000017941 */ /* 0x000fea0003800200 */
.L_x_47430:
        /* <DEDUP_REMOVED lines=54> */
.L_x_47428:
[----:B------:R-:W-:Y:S05]  /*24540*/  BSYNC.RECONVERGENT B0 ;  /* 0x0000000000007941 */ /* 0x000fea0003800200 */
.L_x_47427:
        /* <DEDUP_REMOVED lines=10> */
.L_x_47391:
        /* <DEDUP_REMOVED lines=43> */
.L_x_47435:
        /* <DEDUP_REMOVED lines=13> */
.L_x_47437:
[----:B------:R-:W-:Y:S05]  /*24970*/  BSYNC.RECONVERGENT B1 ;  /* 0x0000000000017941 */ /* 0x000fea0003800200 */
.L_x_47436:
        /* <DEDUP_REMOVED lines=54> */
.L_x_47434:
[----:B------:R-:W-:Y:S05]  /*24ce0*/  BSYNC.RECONVERGENT B0 ;  /* 0x0000000000007941 */ /* 0x000fea0003800200 */
.L_x_47433:
        /* <DEDUP_REMOVED lines=25> */
.L_x_47440:
        /* <DEDUP_REMOVED lines=13> */
.L_x_47442:
[----:B------:R-:W-:Y:S05]  /*24f50*/  BSYNC.RECONVERGENT B1 ;  /* 0x0000000000017941 */ /* 0x000fea0003800200 */
.L_x_47441:
        /* <DEDUP_REMOVED lines=13> */
[C---:B------:R-:W-:Y:S01]  /*25030*/  IADD3 R11, PT, PT, R3.reuse, 0x32370b8f, RZ ;  /* 0x32370b8f030b7810 */ /* 0x040fe20007ffe0ff */
[----:B------:R-:W-:Y:S01]  /*25040*/  VIADD R169, R3, 0x96a522ad ;  /* 0x96a522ad03a97836 */ /* 0x000fe20000000000 */
        /* <DEDUP_REMOVED lines=39> */
.L_x_47439:
[----:B------:R-:W-:Y:S05]  /*252c0*/  BSYNC.RECONVERGENT B0 ;  /* 0x0000000000007941 */ /* 0x000fea0003800200 */
.L_x_47438:
        /* <DEDUP_REMOVED lines=25> */
.L_x_47445:
        /* <DEDUP_REMOVED lines=13> */
.L_x_47447:
[----:B------:R-:W-:Y:S05]  /*25530*/  BSYNC.RECONVERGENT B1 ;  /* 0x0000000000017941 */ /* 0x000fea0003800200 */
.L_x_47446:
        /* <DEDUP_REMOVED lines=54> */
.L_x_47444:
[----:B------:R-:W-:Y:S05]  /*258a0*/  BSYNC.RECONVERGENT B0 ;  /* 0x0000000000007941 */ /* 0x000fea0003800200 */
.L_x_47443:
        /* <DEDUP_REMOVED lines=23> */
.L_x_47450:
        /* <DEDUP_REMOVED lines=13> */
.L_x_47452:
[----:B------:R-:W-:Y:S05]  /*25af0*/  BSYNC.RECONVERGENT B1 ;  /* 0x0000000000017941 */ /* 0x000fea0003800200 */
.L_x_47451:
        /* <DEDUP_REMOVED lines=24> */
[----:B------:R-:W-:Y:S02]  /*25c80*/  VIADD R11, R2, 0x78dde6e4 ;  /* 0x78dde6e4020b7836 */ /* 0x000fe40000000000 */
[----:B------:R-:W-:-:S03]  /*25c90*/  VIADD R163, R3, 0x646e171e ;  /* 0x646e171e03a37836 */ /* 0x000fc60000000000 */
        /* <DEDUP_REMOVED lines=28> */
.L_x_47449:
[----:B------:R-:W-:Y:S05]  /*25e60*/  BSYNC.RECONVERGENT B0 ;  /* 0x0000000000007941 */ /* 0x000fea0003800200 */
.L_x_47448:
        /* <DEDUP_REMOVED lines=23> */
.L_x_47455:
        /* <DEDUP_REMOVED lines=13> */
.L_x_47457:
[----:B------:R-:W-:Y:S05]  /*260b0*/  BSYNC.RECONVERGENT B1 ;  /* 0x0000000000017941 */ /* 0x000fea0003800200 */
.L_x_47456:
        /* <DEDUP_REMOVED lines=54> */
.L_x_47454:
[----:B------:R-:W-:Y:S05]  /*26420*/  BSYNC.RECONVERGENT B0 ;  /* 0x0000000000007941 */ /* 0x000fea0003800200 */
.L_x_47453:
        /* <DEDUP_REMOVED lines=23> */
.L_x_47460:
        /* <DEDUP_REMOVED lines=13> */
.L_x_47462:
[----:B------:R-:W-:Y:S05]  /*26670*/  BSYNC.RECONVERGENT B1 ;  /* 0x0000000000017941 */ /* 0x000fea0003800200 */
.L_x_47461:
        /* <DEDUP_REMOVED lines=54> */
.L_x_47459:
[----:B------:R-:W-:Y:S05]  /*269e0*/  BSYNC.RECONVERGENT B0 ;  /* 0x0000000000007941 */ /* 0x000fea0003800200 */
.L_x_47458:
        /* <DEDUP_REMOVED lines=23> */
.L_x_47465:
        /* <DEDUP_REMOVED lines=13> */
.L_x_47467:
[----:B------:R-:W-:Y:S05]  /*26c30*/  BSYNC.RECONVERGENT B1 ;  /* 0x0000000000017941 */ /* 0x000fea0003800200 */
.L_x_47466:
        /* <DEDUP_REMOVED lines=54> */
.L_x_47464:
[----:B------:R-:W-:Y:S05]  /*26fa0*/  BSYNC.RECONVERGENT B0 ;  /* 0x0000000000007941 */ /* 0x000fea0003800200 */
.L_x_47463:
        /* <DEDUP_REMOVED lines=23> */
.L_x_47470:
        /* <DEDUP_REMOVED lines=15> */
.L_x_47472:
[----:B------:R-:W-:Y:S05]  /*27210*/  BSYNC.RECONVERGENT B1 ;  /* 0x0000000000017941 */ /* 0x000fea0003800200 */
.L_x_47471:
        /* <DEDUP_REMOVED lines=50> */
[----:B------:R-:W-:Y:S01]  /*27540*/  MOV R172, R206 ;  /* 0x000000ce00ac7202 */ /* 0x000fe20000000f00 */
[----:B------:R-:W-:Y:S01]  /*27550*/  VIADD R169, R3, 0x96a522ad ;  /* 0x96a522ad03a97836 */ /* 0x000fe20000000000 */
[----:B------:R-:W-:-:S04]  /*27560*/  MOV R162, R182 ;  /* 0x000000b600a27202 */ /* 0x000fc80000000f00 */
[----:B------:R-:W-:-:S07]  /*27570*/  LOP3.LUT R169, R169, R164, R183, 0x96, !PT ;  /* 0x000000a4a9a97212 */ /* 0x000fce00078e96b7 */
.L_x_47469:
[----:B------:R-:W-:Y:S05]  /*27580*/  BSYNC.RECONVERGENT B0 ;  /* 0x0000000000007941 */ /* 0x000fea0003800200 */
.L_x_47468:
        /* <DEDUP_REMOVED lines=11> */
.L_x_47432:
        /* <DEDUP_REMOVED lines=16> */
.L_x_47476:
        /* <DEDUP_REMOVED lines=13> */
.L_x_47478:
[----:B------:R-:W-:Y:S05]  /*27810*/  BSYNC.RECONVERGENT B1 ;  /* 0x0000000000017941 */ /* 0x000fea0003800200 */
.L_x_47477:
        /* <DEDUP_REMOVED lines=51> */
[----:B------:R-:W-:Y:S01]  /*27b50*/  LOP3.LUT R169, R169, R8, R165, 0x96, !PT ;  /* 0x00000008a9a97212 */ /* 0x000fe200078e96a5 */
[----:B------:R-:W-:Y:S01]  /*27b60*/  IMAD.MOV.U32 R8, RZ, RZ, R10 ;  /* 0x000000ffff087224 */ /* 0x000fe200078e000a */
[----:B------:R-:W-:-:S07]  /*27b70*/  MOV R162, R164 ;  /* 0x000000a400a27202 */ /* 0x000fce0000000f00 */
.L_x_47475:
[----:B------:R-:W-:Y:S05]  /*27b80*/  BSYNC.RECONVERGENT B0 ;  /* 0x0000000000007941 */ /* 0x000fea0003800200 */
.L_x_47474:
        /* <DEDUP_REMOVED lines=25> */
.L_x_47481:
        /* <DEDUP_REMOVED lines=13> */
.L_x_47483:
[----:B------:R-:W-:Y:S05]  /*27df0*/  BSYNC.RECONVERGENT B1 ;  /* 0x0000000000017941 */ /* 0x000fea0003800200 */
.L_x_47482:
[----:B------:R-:W-:Y:S01]  /*27e00*/  IMAD.WIDE.U32 R164, R168, -0x326172a9, RZ ;  /* 0xcd9e8d57a8a47825 */ /* 0x000fe200078e00ff */
[----:B------:R-:W-:Y:S02]  /*27e10*/  LOP3.LUT R182, R173, R11, R3, 0x96, !PT ;  /* 0x0000000badb67212 */ /* 0x000fe400078e9603 */
[----:B------:R-:W-:Y:S02]  /*27e20*/  IADD3 R9, PT, PT, R2, -0x61c88647, RZ ;  /* 0x9e3779b902097810 */ /* 0x000fe40007ffe0ff */
[----:B------:R-:W-:Y:S01]  /*27e30*/  LOP3.LUT R166, R171, R165, R2, 0x96, !PT ;  /* 0x000000a5aba67212 */ /* 0x000fe200078e9602 */
[----:B------:R-:W-:Y:S01]  /*27e40*/  IMAD.WIDE.U32 R182, R182, -0x326172a9, RZ ;  /* 0xcd9e8d57b6b67825 */ /* 0x000fe200078e00ff */
[C---:B------:R-:W-:Y:S02]  /*27e50*/  IADD3 R163, PT, PT, R3.reuse, 0x646e171e, RZ ;  /* 0x646e171e03a37810 */ /* 0x040fe40007ffe0ff */
[----:B------:R-:W-:Y:S01]  /*27e60*/  IADD3 R169, PT, PT, R3, -0x695add53, RZ ;  /* 0x96a522ad03a97810 */ /* 0x000fe20007ffe0ff */
        /* <DEDUP_REMOVED lines=43> */
[----:B------:R-:W-:Y:S01]  /*28120*/  MOV R9, R162 ;  /* 0x000000a200097202 */ /* 0x000fe20000000f00 */
[----:B------:R-:W-:Y:S01]  /*28130*/  IMAD.MOV.U32 R172, RZ, RZ, R182 ;  /* 0x000000ffffac7224 */ /* 0x000fe200078e00b6 */
[----:B------:R-:W-:Y:S01]  /*28140*/  LOP3.LUT R169, R169, R10, R167, 0x96, !PT ;  /* 0x0000000aa9a97212 */ /* 0x000fe200078e96a7 */
[----:B------:R-:W-:-:S07]  /*28150*/  IMAD.MOV.U32 R162, RZ, RZ, R166 ;  /* 0x000000ffffa27224 */ /* 0x000fce00078e00a6 */
.L_x_47480:
[----:B------:R-:W-:Y:S05]  /*28160*/  BSYNC.RECONVERGENT B0 ;  /* 0x0000000000007941 */ /* 0x000fea0003800200 */
.L_x_47479:
        /* <DEDUP_REMOVED lines=25> */
.L_x_47486:
        /* <DEDUP_REMOVED lines=13> */
.L_x_47488:
[----:B------:R-:W-:Y:S05]  /*283d0*/  BSYNC.RECONVERGENT B1 ;  /* 0x0000000000017941 */ /* 0x000fea0003800200 */
.L_x_47487:
        /* <DEDUP_REMOVED lines=53> */
[----:B------:R-:W-:-:S07]  /*28730*/  IMAD.MOV.U32 R162, RZ, RZ, R166 ;  /* 0x000000ffffa27224 */ /* 0x000fce00078e00a6 */
.L_x_47485:
[----:B------:R-:W-:Y:S05]  /*28740*/  BSYNC.RECONVERGENT B0 ;  /* 0x0000000000007941 */ /* 0x000fea0003800200 */
.L_x_47484:
        /* <DEDUP_REMOVED lines=23> */
.L_x_47491:
        /* <DEDUP_REMOVED lines=13> */
.L_x_47493:
[----:B------:R-:W-:Y:S05]  /*28990*/  BSYNC.RECONVERGENT B1 ;  /* 0x0000000000017941 */ /* 0x000fea0003800200 */
.L_x_47492:
        /* <DEDUP_REMOVED lines=54> */
.L_x_47490:
[----:B------:R-:W-:Y:S05]  /*28d00*/  BSYNC.RECONVERGENT B0 ;  /* 0x0000000000007941 */ /* 0x000fea0003800200 */
.L_x_47489:
        /* <DEDUP_REMOVED lines=23> */
.L_x_47496:
        /* <DEDUP_REMOVED lines=13> */
.L_x_47498:
[----:B------:R-:W-:Y:S05]  /*28f50*/  BSYNC.RECONVERGENT B1 ;  /* 0x0000000000017941 */ /* 0x000fea0003800200 */
.L_x_47497:
        /* <DEDUP_REMOVED lines=54> */
.L_x_47495:
[----:B------:R-:W-:Y:S05]  /*292c0*/  BSYNC.RECONVERGENT B0 ;  /* 0x0000000000007941 */ /* 0x000fea0003800200 */
.L_x_47494:
        /* <DEDUP_REMOVED lines=23> */
.L_x_47501:
        /* <DEDUP_REMOVED lines=13> */
.L_x_47503:
[----:B------:R-:W-:Y:S05]  /*29510*/  BSYNC.RECONVERGENT B1 ;  /* 0x0000000000017941 */ /* 0x000fea0003800200 */
.L_x_47502:
        /* <DEDUP_REMOVED lines=49> */
[----:B------:R-:W-:Y:S02]  /*29830*/  MOV R5, R162 ;  /* 0x000000a200057202 */ /* 0x000fe40000000f00 */
[----:B------:R-:W-:Y:S01]  /*29840*/  LOP3.LUT R170, R195, R166, R207, 0x96, !PT ;  /* 0x000000a6c3aa7212 */ /* 0x000fe200078e96cf */
[----:B------:R-:W-:Y:S01]  /*29850*/  IMAD.MOV.U32 R172, RZ, RZ, R206 ;  /* 0x000000ffffac7224 */ /* 0x000fe200078e00ce */
[----:B------:R-:W-:Y:S01]  /*29860*/  LOP3.LUT R169, R169, R164, R183, 0x96, !PT ;  /* 0x000000a4a9a97212 */ /* 0x000fe200078e96b7 */
[----:B------:R-:W-:-:S07]  /*29870*/  IMAD.MOV.U32 R162, RZ, RZ, R182 ;  /* 0x000000ffffa27224 */ /* 0x000fce00078e00b6 */
.L_x_47500:
[----:B------:R-:W-:Y:S05]  /*29880*/  BSYNC.RECONVERGENT B0 ;  /* 0x0000000000007941 */ /* 0x000fea0003800200 */
.L_x_47499:
        /* <DEDUP_REMOVED lines=23> */
.L_x_47506:
        /* <DEDUP_REMOVED lines=13> */
.L_x_47508:
[----:B------:R-:W-:Y:S05]  /*29ad0*/  BSYNC.RECONVERGENT B1 ;  /* 0x0000000000017941 */ /* 0x000fea0003800200 */
.L_x_47507:
[----:B------:R-:W-:Y:S01]  /*29ae0*/  IMAD.WIDE.U32 R166, R168, -0x326172a9, RZ ;  /* 0xcd9e8d57a8a67825 */ /* 0x000fe200078e00ff */
[----:B------:R-:W-:Y:S02]  /*29af0*/  LOP3.LUT R206, R173, R165, R3, 0x96, !PT ;  /* 0x000000a5adce7212 */ /* 0x000fe400078e9603 */
[----:B------:R-:W-:Y:S02]  /*29b00*/  IADD3 R163, PT, PT, R2, -0x61c88647, RZ ;  /* 0x9e3779b902a37810 */ /* 0x000fe40007ffe0ff */
[----:B------:R-:W-:Y:S01]  /*29b10*/  LOP3.LUT R182, R171, R167, R2, 0x96, !PT ;  /* 0x000000a7abb67212 */ /* 0x000fe200078e9602 */
[----:B------:R-:W-:Y:S01]  /*29b20*/  IMAD.WIDE.U32 R206, R206, -0x326172a9, RZ ;  /* 0xcd9e8d57cece7825 */ /* 0x000fe200078e00ff */
[----:B------:R-:W-:Y:S02]  /*29b30*/  IADD3 R169, PT, PT, R3, 0x646e171e, RZ ;  /* 0x646e171e03a97810 */ /* 0x000fe40007ffe0ff */
        /* <DEDUP_REMOVED lines=44> */
[----:B------:R-:W-:Y:S02]  /*29e00*/  HFMA2 R166, -RZ, RZ, 0, 0 ;  /* 0x00000000ffa67431 */ /* 0x000fe400000001ff */
[----:B------:R-:W-:Y:S01]  /*29e10*/  IMAD.MOV.U32 R172, RZ, RZ, R206 ;  /* 0x000000ffffac7224 */ /* 0x000fe200078e00ce */
[----:B------:R-:W-:Y:S01]  /*29e20*/  LOP3.LUT R169, R169, R164, R183, 0x96, !PT ;  /* 0x000000a4a9a97212 */ /* 0x000fe200078e96b7 */
[----:B------:R-:W-:-:S07]  /*29e30*/  IMAD.MOV.U32 R162, RZ, RZ, R182 ;  /* 0x000000ffffa27224 */ /* 0x000fce00078e00b6 */
.L_x_47505:
[----:B------:R-:W-:Y:S05]  /*29e40*/  BSYNC.RECONVERGENT B0 ;  /* 0x0000000000007941 */ /* 0x000fea0003800200 */
.L_x_47504:
        /* <DEDUP_REMOVED lines=23> */
.L_x_47511:
        /* <DEDUP_REMOVED lines=15> */
.L_x_47513:
[----:B------:R-:W-:Y:S05]  /*2a0b0*/  BSYNC.RECONVERGENT B1 ;  /* 0x0000000000017941 */ /* 0x000fea0003800200 */
.L_x_47512:
[----:B------:R-:W-:Y:S01]  /*2a0c0*/  IMAD.WIDE.U32 R166, R168, -0x326172a9, RZ ;  /* 0xcd9e8d57a8a67825 */ /* 0x000fe200078e00ff */
[----:B------:R-:W-:-:S03]  /*2a0d0*/  LOP3.LUT R206, R173, R165, R3, 0x96, !PT ;  /* 0x000000a5adce7212 */ /* 0x000fc600078e9603 */
[----:B------:R-:W-:Y:S01]  /*2a0e0*/  HFMA2 R212, -RZ, RZ, 0, 0 ;  /* 0x00000000ffd47431 */ /* 0x000fe200000001ff */
[----:B------:R-:W-:Y:S02]  /*2a0f0*/  IADD3 R163, PT, PT, R2, -0x61c88647, RZ ;  /* 0x9e3779b902a37810 */ /* 0x000fe40007ffe0ff */
        /* <DEDUP_REMOVED lines=45> */
[----:B------:R-:W-:Y:S02]  /*2a3d0*/  MOV R163, R162 ;  /* 0x000000a200a37202 */ /* 0x000fe40000000f00 */
[----:B------:R-:W-:Y:S01]  /*2a3e0*/  LOP3.LUT R170, R195, R166, R207, 0x96, !PT ;  /* 0x000000a6c3aa7212 */ /* 0x000fe200078e96cf */
[----:B------:R-:W-:Y:S01]  /*2a3f0*/  IMAD.MOV.U32 R172, RZ, RZ, R206 ;  /* 0x000000ffffac7224 */ /* 0x000fe200078e00ce */
[----:B------:R-:W-:Y:S01]  /*2a400*/  LOP3.LUT R169, R169, R164, R183, 0x96, !PT ;  /* 0x000000a4a9a97212 */ /* 0x000fe200078e96b7 */
[----:B------:R-:W-:-:S07]  /*2a410*/  IMAD.MOV.U32 R162, RZ, RZ, R182 ;  /* 0x000000ffffa27224 */ /* 0x000fce00078e00b6 */
.L_x_47510:
[----:B------:R-:W-:Y:S05]  /*2a420*/  BSYNC.RECONVERGENT B0 ;  /* 0x0000000000007941 */ /* 0x000fea0003800200 */
.L_x_47509:
        /* <DEDUP_REMOVED lines=10> */
.L_x_47473:
        /* <DEDUP_REMOVED lines=16> */
[C---:B0-----:R-:W-:Y:S01]  /*2a5d0*/  @P0 IMAD.WIDE.U32 R208, R188.reuse, 0x20, R164 ;  /* 0x00000020bcd00825 */ /* 0x041fe200078e00a4 */
        /* <DEDUP_REMOVED lines=26> */
.L_x_47517:
        /* <DEDUP_REMOVED lines=13> */
.L_x_47519:
[----:B------:R-:W-:Y:S05]  /*2a850*/  BSYNC.RECONVERGENT B1 ;  /* 0x0000000000017941 */ /* 0x000fea0003800200 */
.L_x_47518:
        /* <DEDUP_REMOVED lines=47> */
[----:B------:R-:W-:Y:S02]  /*2ab50*/  HFMA2 R183, -RZ, RZ, 0, 0 ;  /* 0x00000000ffb77431 */ /* 0x000fe400000001ff */
[----:B------:R-:W-:Y:S01]  /*2ab60*/  IMAD.WIDE.U32 R206, R163, -0x2daee0ad, RZ ;  /* 0xd2511f53a3ce7825 */ /* 0x000fe200078e00ff */
[----:B------:R-:W-:-:S03]  /*2ab70*/  LOP3.LUT R170, R195, R182, R209, 0x96, !PT ;  /* 0x000000b6c3aa7212 */ /* 0x000fc600078e96d1 */
[----:B------:R-:W-:Y:S01]  /*2ab80*/  IMAD.MOV.U32 R172, RZ, RZ, R208 ;  /* 0x000000ffffac7224 */ /* 0x000fe200078e00d0 */
[----:B------:R-:W-:Y:S01]  /*2ab90*/  LOP3.LUT R169, R169, R160, R207, 0x96, !PT ;  /* 0x000000a0a9a97212 */ /* 0x000fe200078e96cf */
[----:B------:R-:W-:Y:S01]  /*2aba0*/  IMAD.MOV.U32 R160, RZ, RZ, R162 ;  /* 0x000000ffffa07224 */ /* 0x000fe200078e00a2 */
[----:B------:R-:W-:-:S07]  /*2abb0*/  MOV R182, R206 ;  /* 0x000000ce00b67202 */ /* 0x000fce0000000f00 */
.L_x_47516:
[----:B------:R-:W-:Y:S05]  /*2abc0*/  BSYNC.RECONVERGENT B0 ;  /* 0x0000000000007941 */ /* 0x000fea0003800200 */
.L_x_47515:
        /* <DEDUP_REMOVED lines=25> */
.L_x_47522:
        /* <DEDUP_REMOVED lines=13> */
.L_x_47524:
[----:B------:R-:W-:Y:S05]  /*2ae30*/  BSYNC.RECONVERGENT B1 ;  /* 0x0000000000017941 */ /* 0x000fea0003800200 */
.L_x_47523:
[----:B------:R-:W-:Y:S01]  /*2ae40*/  IMAD.WIDE.U32 R206, R168, -0x326172a9, RZ ;  /* 0xcd9e8d57a8ce7825 */ /* 0x000fe200078e00ff */
[----:B------:R-:W-:Y:S02]  /*2ae50*/  LOP3.LUT R210, R173, R163, R3, 0x96, !PT ;  /* 0x000000a3add27212 */ /* 0x000fe400078e9603 */
        /* <DEDUP_REMOVED lines=41> */
[----:B------:R-:W-:Y:S01]  /*2b0f0*/  IADD3 R169, PT, PT, R3, -0x695add53, RZ ;  /* 0x96a522ad03a97810 */ /* 0x000fe20007ffe0ff */
[----:B------:R-:W-:Y:S02]  /*2b100*/  VIADD R161, R2, 0xf1bbcdc8 ;  /* 0xf1bbcdc802a17836 */ /* 0x000fe40000000000 */
[----:B------:R-:W-:-:S03]  /*2b110*/  IMAD.WIDE.U32 R208, R208, -0x326172a9, RZ ;  /* 0xcd9e8d57d0d07825 */ /* 0x000fc600078e00ff */
[----:B------:R-:W-:Y:S01]  /*2b120*/  LOP3.LUT R206, R161, R206, R211, 0x96, !PT ;  /* 0x000000cea1ce7212 */ /* 0x000fe200078e96d3 */
[----:B------:R-:W-:Y:S01]  /*2b130*/  IMAD.MOV.U32 R172, RZ, RZ, R208 ;  /* 0x000000ffffac7224 */ /* 0x000fe200078e00d0 */
[----:B------:R-:W-:Y:S02]  /*2b140*/  MOV R161, R182 ;  /* 0x000000b600a17202 */ /* 0x000fe40000000f00 */
[----:B------:R-:W-:Y:S01]  /*2b150*/  LOP3.LUT R170, R195, R210, R209, 0x96, !PT ;  /* 0x000000d2c3aa7212 */ /* 0x000fe200078e96d1 */
[----:B------:R-:W-:-:S04]  /*2b160*/  IMAD.WIDE.U32 R206, R206, -0x2daee0ad, RZ ;  /* 0xd2511f53cece7825 */ /* 0x000fc800078e00ff */
[----:B------:R-:W-:Y:S02]  /*2b170*/  IMAD.MOV.U32 R182, RZ, RZ, R206 ;  /* 0x000000ffffb67224 */ /* 0x000fe400078e00ce */
[----:B------:R-:W-:Y:S01]  /*2b180*/  HFMA2 R206, -RZ, RZ, 0, 0 ;  /* 0x00000000ffce7431 */ /* 0x000fe200000001ff */
[----:B------:R-:W-:-:S07]  /*2b190*/  LOP3.LUT R169, R169, R162, R207, 0x96, !PT ;  /* 0x000000a2a9a97212 */ /* 0x000fce00078e96cf */
.L_x_47521:
[----:B------:R-:W-:Y:S05]  /*2b1a0*/  BSYNC.RECONVERGENT B0 ;  /* 0x0000000000007941 */ /* 0x000fea0003800200 */
.L_x_47520:
        /* <DEDUP_REMOVED lines=23> */
.L_x_47527:
        /* <DEDUP_REMOVED lines=13> */
.L_x_47529:
[----:B------:R-:W-:Y:S05]  /*2b3f0*/  BSYNC.RECONVERGENT B1 ;  /* 0x0000000000017941 */ /* 0x000fea0003800200 */
.L_x_47528:
        /* <DEDUP_REMOVED lines=44> */
[----:B------:R-:W-:-:S03]  /*2b6c0*/  IMAD.WIDE.U32 R208, R208, -0x326172a9, RZ ;  /* 0xcd9e8d57d0d07825 */ /* 0x000fc600078e00ff */
[----:B------:R-:W-:Y:S01]  /*2b6d0*/  LOP3.LUT R206, R169, R206, R211, 0x96, !PT ;  /* 0x000000cea9ce7212 */ /* 0x000fe200078e96d3 */
[----:B------:R-:W-:Y:S01]  /*2b6e0*/  IMAD.MOV.U32 R172, RZ, RZ, R208 ;  /* 0x000000ffffac7224 */ /* 0x000fe200078e00d0 */
[----:B------:R-:W-:Y:S02]  /*2b6f0*/  IADD3 R169, PT, PT, R3, -0x695add53, RZ ;  /* 0x96a522ad03a97810 */ /* 0x000fe40007ffe0ff */
[----:B------:R-:W-:Y:S01]  /*2b700*/  LOP3.LUT R170, R195, R210, R209, 0x96, !PT ;  /* 0x000000d2c3aa7212 */ /* 0x000fe200078e96d1 */
[----:B------:R-:W-:-:S05]  /*2b710*/  IMAD.WIDE.U32 R206, R206, -0x2daee0ad, RZ ;  /* 0xd2511f53cece7825 */ /* 0x000fca00078e00ff */
[----:B------:R-:W-:Y:S01]  /*2b720*/  LOP3.LUT R169, R169, R162, R207, 0x96, !PT ;  /* 0x000000a2a9a97212 */ /* 0x000fe200078e96cf */
[----:B------:R-:W-:Y:S01]  /*2b730*/  HFMA2 R207, -RZ, RZ, 0, 0 ;  /* 0x00000000ffcf7431 */ /* 0x000fe200000001ff */
[----:B------:R-:W-:Y:S01]  /*2b740*/  MOV R162, R182 ;  /* 0x000000b600a27202 */ /* 0x000fe20000000f00 */
[----:B------:R-:W-:-:S07]  /*2b750*/  IMAD.MOV.U32 R182, RZ, RZ, R206 ;  /* 0x000000ffffb67224 */ /* 0x000fce00078e00ce */
.L_x_47526:
[----:B------:R-:W-:Y:S05]  /*2b760*/  BSYNC.RECONVERGENT B0 ;  /* 0x0000000000007941 */ /* 0x000fea0003800200 */
.L_x_47525:
        /* <DEDUP_REMOVED lines=23> */
.L_x_47532:
        /* <DEDUP_REMOVED lines=13> */
.L_x_47534:
[----:B------:R-:W-:Y:S05]  /*2b9b0*/  BSYNC.RECONVERGENT B1 ;  /* 0x0000000000017941 */ /* 0x000fea0003800200 */
.L_x_47533:
        /* <DEDUP_REMOVED lines=52> */
[----:B------:R-:W-:Y:S01]  /*2bd00*/  IMAD.MOV.U32 R182, RZ, RZ, R206 ;  /* 0x000000ffffb67224 */ /* 0x000fe200078e00ce */
[----:B------:R-:W-:-:S07]  /*2bd10*/  LOP3.LUT R169, R169, R208, R207, 0x96, !PT ;  /* 0x000000d0a9a97212 */ /* 0x000fce00078e96cf */
.L_x_47531:
[----:B------:R-:W-:Y:S05]  /*2bd20*/  BSYNC.RECONVERGENT B0 ;  /* 0x0000000000007941 */ /* 0x000fea0003800200 */
.L_x_47530:
        /* <DEDUP_REMOVED lines=23> */
.L_x_47537:
        /* <DEDUP_REMOVED lines=13> */
.L_x_47539:
[----:B------:R-:W-:Y:S05]  /*2bf70*/  BSYNC.RECONVERGENT B1 ;  /* 0x0000000000017941 */ /* 0x000fea0003800200 */
.L_x_47538:
        /* <DEDUP_REMOVED lines=50> */
[----:B------:R-:W-:Y:S02]  /*2c2a0*/  LOP3.LUT R169, R169, R164, R207, 0x96, !PT ;  /* 0x000000a4a9a97212 */ /* 0x000fe400078e96cf */
[----:B------:R-:W-:Y:S01]  /*2c2b0*/  MOV R164, R182 ;  /* 0x000000b600a47202 */ /* 0x000fe20000000f00 */
[----:B------:R-:W-:Y:S02]  /*2c2c0*/  IMAD.MOV.U32 R182, RZ, RZ, R206 ;  /* 0x000000ffffb67224 */ /* 0x000fe400078e00ce */
[----:B------:R-:W-:-:S07]  /*2c2d0*/  HFMA2 R206, -RZ, RZ, 0, 0 ;  /* 0x00000000ffce7431 */ /* 0x000fce00000001ff */
.L_x_47536:
[----:B------:R-:W-:Y:S05]  /*2c2e0*/  BSYNC.RECONVERGENT B0 ;  /* 0x0000000000007941 */ /* 0x000fea0003800200 */
.L_x_47535:
        /* <DEDUP_REMOVED lines=23> */
.L_x_47542:
        /* <DEDUP_REMOVED lines=13> */
.L_x_47544:
[----:B------:R-:W-:Y:S05]  /*2c530*/  BSYNC.RECONVERGENT B1 ;  /* 0x0000000000017941 */ /* 0x000fea0003800200 */
.L_x_47543:
        /* <DEDUP_REMOVED lines=52> */
[----:B------:R-:W-:Y:S01]  /*2c880*/  LOP3.LUT R169, R169, R208, R207, 0x96, !PT ;  /* 0x000000d0a9a97212 */ /* 0x000fe200078e96cf */
[----:B------:R-:W-:-:S07]  /*2c890*/  HFMA2 R207, -RZ, RZ, 0, 0 ;  /* 0x00000000ffcf7431 */ /* 0x000fce00000001ff */
.L_x_47541:
[----:B------:R-:W-:Y:S05]  /*2c8a0*/  BSYNC.RECONVERGENT B0 ;  /* 0x0000000000007941 */ /* 0x000fea0003800200 */
.L_x_47540:
        /* <DEDUP_REMOVED lines=23> */
.L_x_47547:
        /* <DEDUP_REMOVED lines=13> */
.L_x_47549:
[----:B------:R-:W-:Y:S05]  /*2caf0*/  BSYNC.RECONVERGENT B1 ;  /* 0x0000000000017941 */ /* 0x000fea0003800200 */
.L_x_47548:
        /* <DEDUP_REMOVED lines=43> */
[----:B------:R-:W-:Y:S01]  /*2cdb0*/  HFMA2 R209, -RZ, RZ, 0, 0 ;  /* 0x00000000ffd17431 */ /* 0x000fe200000001ff */
[----:B------:R-:W-:Y:S01]  /*2cdc0*/  MOV R183, R182 ;  /* 0x000000b600b77202 */ /* 0x000fe20000000f00 */
[----:B------:R-:W-:Y:S02]  /*2cdd0*/  VIADD R169, R2, 0xf1bbcdc8 ;  /* 0xf1bbcdc802a97836 */ /* 0x000fe40000000000 */
[----:B------:R-:W-:-:S03]  /*2cde0*/  IMAD.WIDE.U32 R212, R212, -0x326172a9, RZ ;  /* 0xcd9e8d57d4d47825 */ /* 0x000fc600078e00ff */
[----:B------:R-:W-:Y:S01]  /*2cdf0*/  LOP3.LUT R206, R169, R206, R211, 0x96, !PT ;  /* 0x000000cea9ce7212 */ /* 0x000fe200078e96d3 */
[----:B------:R-:W-:Y:S01]  /*2ce00*/  IMAD.MOV.U32 R172, RZ, RZ, R212 ;  /* 0x000000ffffac7224 */ /* 0x000fe200078e00d4 */
[----:B------:R-:W-:Y:S02]  /*2ce10*/  IADD3 R169, PT, PT, R3, -0x695add53, RZ ;  /* 0x96a522ad03a97810 */ /* 0x000fe40007ffe0ff */
[----:B------:R-:W-:Y:S01]  /*2ce20*/  LOP3.LUT R170, R195, R210, R213, 0x96, !PT ;  /* 0x000000d2c3aa7212 */ /* 0x000fe200078e96d5 */
[----:B------:R-:W-:-:S04]  /*2ce30*/  IMAD.WIDE.U32 R206, R206, -0x2daee0ad, RZ ;  /* 0xd2511f53cece7825 */ /* 0x000fc800078e00ff */
[----:B------:R-:W-:Y:S01]  /*2ce40*/  IMAD.MOV.U32 R182, RZ, RZ, R206 ;  /* 0x000000ffffb67224 */ /* 0x000fe200078e00ce */
[----:B------:R-:W-:-:S07]  /*2ce50*/  LOP3.LUT R169, R169, R208, R207, 0x96, !PT ;  /* 0x000000d0a9a97212 */ /* 0x000fce00078e96cf */
.L_x_47546:
[----:B------:R-:W-:Y:S05]  /*2ce60*/  BSYNC.RECONVERGENT B0 ;  /* 0x0000000000007941 */ /* 0x000fea0003800200 */
.L_x_47545:
        /* <DEDUP_REMOVED lines=23> */
.L_x_47552:
        /* <DEDUP_REMOVED lines=15> */
.L_x_47554:
[----:B------:R-:W-:Y:S05]  /*2d0d0*/  BSYNC.RECONVERGENT B1 ;  /* 0x0000000000017941 */ /* 0x000fea0003800200 */
.L_x_47553:
        /* <DEDUP_REMOVED lines=30> */
[----:B------:R-:W-:Y:S02]  /*2d2c0*/  LOP3.LUT R208, R169, R208, R207, 0x96, !PT ;  /* 0x000000d0a9d07212 */ /* 0x000fe400078e96cf */
        /* <DEDUP_REMOVED lines=17> */
[----:B------:R-:W-:Y:S02]  /*2d3e0*/  IADD3 R169, PT, PT, R3, -0x695add53, RZ ;  /* 0x96a522ad03a97810 */ /* 0x000fe40007ffe0ff */
[----:B------:R-:W-:Y:S01]  /*2d3f0*/  LOP3.LUT R170, R195, R208, R207, 0x96, !PT ;  /* 0x000000d0c3aa7212 */ /* 0x000fe200078e96cf */
[----:B------:R-:W-:Y:S01]  /*2d400*/  IMAD.MOV.U32 R172, RZ, RZ, R206 ;  /* 0x000000ffffac7224 */ /* 0x000fe200078e00ce */
[----:B------:R-:W-:Y:S01]  /*2d410*/  MOV R208, R182 ;  /* 0x000000b600d07202 */ /* 0x000fe20000000f00 */
[----:B------:R-:W-:Y:S01]  /*2d420*/  IMAD.MOV.U32 R182, RZ, RZ, R200 ;  /* 0x000000ffffb67224 */ /* 0x000fe200078e00c8 */
[----:B------:R-:W-:-:S07]  /*2d430*/  LOP3.LUT R169, R169, R198, R201, 0x96, !PT ;  /* 0x000000c6a9a97212 */ /* 0x000fce00078e96c9 */
.L_x_47551:
[----:B------:R-:W-:Y:S05]  /*2d440*/  BSYNC.RECONVERGENT B0 ;  /* 0x0000000000007941 */ /* 0x000fea0003800200 */
.L_x_47550:
        /* <DEDUP_REMOVED lines=11> */
.L_x_47514:
        /* <DEDUP_REMOVED lines=16> */
.L_x_47558:
        /* <DEDUP_REMOVED lines=13> */
.L_x_47560:
[----:B------:R-:W-:Y:S05]  /*2d6d0*/  BSYNC.RECONVERGENT B1 ;  /* 0x0000000000017941 */ /* 0x000fea0003800200 */
.L_x_47559:
        /* <DEDUP_REMOVED lines=50> */
[----:B------:R-:W-:Y:S02]  /*2da00*/  VIADD R169, R3, 0x96a522ad ;  /* 0x96a522ad03a97836 */ /* 0x000fe40000000000 */
[----:B------:R-:W-:-:S03]  /*2da10*/  IMAD.MOV.U32 R182, RZ, RZ, R206 ;  /* 0x000000ffffb67224 */ /* 0x000fc600078e00ce */
[----:B------:R-:W-:Y:S02]  /*2da20*/  LOP3.LUT R169, R169, R160, R207, 0x96, !PT ;  /* 0x000000a0a9a97212 */ /* 0x000fe400078e96cf */
[----:B------:R-:W-:-:S07]  /*2da30*/  MOV R160, R162 ;  /* 0x000000a200a07202 */ /* 0x000fce0000000f00 */
.L_x_47557:
[----:B------:R-:W-:Y:S05]  /*2da40*/  BSYNC.RECONVERGENT B0 ;  /* 0x0000000000007941 */ /* 0x000fea0003800200 */
.L_x_47556:
        /* <DEDUP_REMOVED lines=25> */
.L_x_47563:
        /* <DEDUP_REMOVED lines=13> */
.L_x_47565:
[----:B------:R-:W-:Y:S05]  /*2dcb0*/  BSYNC.RECONVERGENT B1 ;  /* 0x0000000000017941 */ /* 0x000fea0003800200 */
.L_x_47564:
        /* <DEDUP_REMOVED lines=30> */
[----:B------:R-:W-:-:S04]  /*2dea0*/  IMAD.WIDE.U32 R162, R163, -0x2daee0ad, RZ ;  /* 0xd2511f53a3a27825 */ /* 0x000fc800078e00ff */
        /* <DEDUP_REMOVED lines=14> */
[----:B------:R-:W-:Y:S01]  /*2df90*/  LOP3.LUT R206, R161, R206, R211, 0x96, !PT ;  /* 0x000000cea1ce7212 */ /* 0x000fe200078e96d3 */
[----:B------:R-:W-:Y:S02]  /*2dfa0*/  IMAD.MOV.U32 R161, RZ, RZ, R182 ;  /* 0x000000ffffa17224 */ /* 0x000fe400078e00b6 */
[----:B------:R-:W-:-:S04]  /*2dfb0*/  IMAD.WIDE.U32 R208, R208, -0x326172a9, RZ ;  /* 0xcd9e8d57d0d07825 */ /* 0x000fc800078e00ff */
[----:B------:R-:W-:Y:S01]  /*2dfc0*/  IMAD.WIDE.U32 R206, R206, -0x2daee0ad, RZ ;  /* 0xd2511f53cece7825 */ /* 0x000fe200078e00ff */
[----:B------:R-:W-:Y:S02]  /*2dfd0*/  LOP3.LUT R170, R195, R210, R209, 0x96, !PT ;  /* 0x000000d2c3aa7212 */ /* 0x000fe400078e96d1 */
[----:B------:R-:W-:Y:S02]  /*2dfe0*/  MOV R172, R208 ;  /* 0x000000d000ac7202 */ /* 0x000fe40000000f00 */
[----:B------:R-:W-:Y:S01]  /*2dff0*/  MOV R182, R206 ;  /* 0x000000ce00b67202 */ /* 0x000fe20000000f00 */
[----:B------:R-:W-:Y:S01]  /*2e000*/  IMAD.MOV.U32 R206, RZ, RZ, RZ ;  /* 0x000000ffffce7224 */ /* 0x000fe200078e00ff */
[----:B------:R-:W-:-:S07]  /*2e010*/  LOP3.LUT R169, R169, R162, R207, 0x96, !PT ;  /* 0x000000a2a9a97212 */ /* 0x000fce00078e96cf */
.L_x_47562:
[----:B------:R-:W-:Y:S05]  /*2e020*/  BSYNC.RECONVERGENT B0 ;  /* 0x0000000000007941 */ /* 0x000fea0003800200 */
.L_x_47561:
        /* <DEDUP_REMOVED lines=23> */
.L_x_47568:
        /* <DEDUP_REMOVED lines=13> */
.L_x_47570:
[----:B------:R-:W-:Y:S05]  /*2e270*/  BSYNC.RECONVERGENT B1 ;  /* 0x0000000000017941 */ /* 0x000fea0003800200 */
.L_x_47569:
        /* <DEDUP_REMOVED lines=54> */
.L_x_47567:
[----:B------:R-:W-:Y:S05]  /*2e5e0*/  BSYNC.RECONVERGENT B0 ;  /* 0x0000000000007941 */ /* 0x000fea0003800200 */
.L_x_47566:
        /* <DEDUP_REMOVED lines=23> */
.L_x_47573:
        /* <DEDUP_REMOVED lines=13> */
.L_x_47575:
[----:B------:R-:W-:Y:S05]  /*2e830*/  BSYNC.RECONVERGENT B1 ;  /* 0x0000000000017941 */ /* 0x000fea0003800200 */
.L_x_47574:
        /* <DEDUP_REMOVED lines=52> */
[----:B------:R-:W-:Y:S02]  /*2eb80*/  LOP3.LUT R169, R169, R208, R207, 0x96, !PT ;  /* 0x000000d0a9a97212 */ /* 0x000fe400078e96cf */
[----:B------:R-:W-:-:S07]  /*2eb90*/  MOV R182, R206 ;  /* 0x000000ce00b67202 */ /* 0x000fce0000000f00 */
.L_x_47572:
[----:B------:R-:W-:Y:S05]  /*2eba0*/  BSYNC.RECONVERGENT B0 ;  /* 0x0000000000007941 */ /* 0x000fea0003800200 */
.L_x_47571:
        /* <DEDUP_REMOVED lines=23> */
.L_x_47578:
        /* <DEDUP_REMOVED lines=13> */
.L_x_47580:
[----:B------:R-:W-:Y:S05]  /*2edf0*/  BSYNC.RECONVERGENT B1 ;  /* 0x0000000000017941 */ /* 0x000fea0003800200 */
.L_x_47579:
        /* <DEDUP_REMOVED lines=54> */
.L_x_47577:
[----:B------:R-:W-:Y:S05]  /*2f160*/  BSYNC.RECONVERGENT B0 ;  /* 0x0000000000007941 */ /* 0x000fea0003800200 */
.L_x_47576:
        /* <DEDUP_REMOVED lines=23> */
.L_x_47583:
        /* <DEDUP_REMOVED lines=13> */
.L_x_47585:
[----:B------:R-:W-:Y:S05]  /*2f3b0*/  BSYNC.RECONVERGENT B1 ;  /* 0x0000000000017941 */ /* 0x000fea0003800200 */
.L_x_47584:
[----:B------:R-:W-:Y:S01]  /*2f3c0*/  IMAD.WIDE.U32 R210, R168, -0x326172a9, RZ ;  /* 0xcd9e8d57a8d27825 */ /* 0x000fe200078e00ff */
[----:B------:R-:W-:Y:S02]  /*2f3d0*/  LOP3.LUT R206, R173, R209, R3, 0x96, !PT ;  /* 0x000000d1adce7212 */ /* 0x000fe400078e9603 */
[----:B------:R-:W-:Y:S01]  /*2f3e0*/  IADD3 R169, PT, PT, R3, 0x32370b8f, RZ ;  /* 0x32370b8f03a97810 */ /* 0x000fe20007ffe0ff */
        /* <DEDUP_REMOVED lines=48> */
[----:B------:R-:W-:Y:S01]  /*2f6f0*/  LOP3.LUT R169, R169, R208, R207, 0x96, !PT ;  /* 0x000000d0a9a97212 */ /* 0x000fe200078e96cf */
[----:B------:R-:W-:Y:S01]  /*2f700*/  IMAD.MOV.U32 R207, RZ, RZ, RZ ;  /* 0x000000ffffcf7224 */ /* 0x000fe200078e00ff */
[----:B------:R-:W-:-:S07]  /*2f710*/  MOV R182, R206 ;  /* 0x000000ce00b67202 */ /* 0x000fce0000000f00 */
.L_x_47582:
[----:B------:R-:W-:Y:S05]  /*2f720*/  BSYNC.RECONVERGENT B0 ;  /* 0x0000000000007941 */ /* 0x000fea0003800200 */
.L_x_47581:
        /* <DEDUP_REMOVED lines=23> */
.L_x_47588:
        /* <DEDUP_REMOVED lines=13> */
.L_x_47590:
[----:B------:R-:W-:Y:S05]  /*2f970*/  BSYNC.RECONVERGENT B1 ;  /* 0x0000000000017941 */ /* 0x000fea0003800200 */
.L_x_47589:
        /* <DEDUP_REMOVED lines=52> */
[----:B------:R-:W-:Y:S01]  /*2fcc0*/  IMAD.MOV.U32 R208, RZ, RZ, RZ ;  /* 0x000000ffffd07224 */ /* 0x000fe200078e00ff */
[----:B------:R-:W-:-:S07]  /*2fcd0*/  MOV R182, R206 ;  /* 0x000000ce00b67202 */ /* 0x000fce0000000f00 */
.L_x_47587:
[----:B------:R-:W-:Y:S05]  /*2fce0*/  BSYNC.RECONVERGENT B0 ;  /* 0x0000000000007941 */ /* 0x000fea0003800200 */
.L_x_47586:
[----:B------:R-:W-:Y:S01]  /*2fcf0*/  I2FP.F32.U32 R183, R166 ;  /* 0x000000a600b77245 */ /* 0x000fe20000201000 */
[----:B------:R-:W-:Y:S01]  /*2fd00*/  HADD2.F32 R207, -RZ, R167.H0_H0 ;  /* 0x200000a7ffcf7230 */ /* 0x000fe20000004100 */
[----:B------:R-:W-:Y:S01]  /*2fd10*/  ISETP.NE.AND P6, PT, R208, 0x1, PT ;  /* 0x00000001d000780c */ /* 0x000fe20003fc5270 */
[----:B------:R-:W-:Y:S01]  /*2fd20*/  BSSY.RECONVERGENT B0, `(.L_x_47591) ;  /* 0x000005a000007945 */ /* 0x000fe20003800200 */
[----:B------:R-:W-:Y:S02]  /*2fd30*/  IMAD.MOV.U32 R206, RZ, RZ, R172 ;  /* 0x000000ffffce7224 */ /* 0x000fe400078e00ac */
        /* <DEDUP_REMOVED lines=18> */
.L_x_47593:
        /* <DEDUP_REMOVED lines=15> */
.L_x_47595:
[----:B------:R-:W-:Y:S05]  /*2ff50*/  BSYNC.RECONVERGENT B1 ;  /* 0x0000000000017941 */ /* 0x000fea0003800200 */
.L_x_47594:
        /* <DEDUP_REMOVED lines=24> */
[----:B------:R-:W-:Y:S01]  /*300e0*/  LOP3.LUT R206, R169, R206, R211, 0x96, !PT ;  /* 0x000000cea9ce7212 */ /* 0x000fe200078e96d3 */
[C---:B------:R-:W-:Y:S01]  /*300f0*/  VIADD R183, R3.reuse, 0xdb3d7428 ;  /* 0xdb3d742803b77836 */ /* 0x040fe20000000000 */
        /* <DEDUP_REMOVED lines=28> */
.L_x_47592:
[----:B------:R-:W-:Y:S05]  /*302c0*/  BSYNC.RECONVERGENT B0 ;  /* 0x0000000000007941 */ /* 0x000fea0003800200 */
.L_x_47591:
        /* <DEDUP_REMOVED lines=10> */
.L_x_47555:
        /* <DEDUP_REMOVED lines=9> */
[----:B------:R-:W-:Y:S01]  /*30400*/  LOP3.LUT P6, RZ, R196, 0x2, RZ, 0xc0, !PT ;  /* 0x00000002c4ff7812 */ /* 0x000fe200078cc0ff */
[----:B------:R0:W-:Y:S01]  /*30410*/  STG.E.128 desc[UR6][R190.64], R160 ;  /* 0x000000a0be007986 */ /* 0x0001e2000c101d06 */
[----:B------:R-:W-:Y:S01]  /*30420*/  SEL R0, RZ, 0x10000, !P5 ;  /* 0x00010000ff007807 */ /* 0x000fe20006800000 */
[----:B------:R-:W-:Y:S01]  /*30430*/  FADD.FTZ R195, R198, R59 ;  /* 0x0000003bc6c37221 */ /* 0x000fe20000010000 */
[----:B------:R-:W-:Y:S01]  /*30440*/  SEL R202, RZ, 0x100, !P4 ;  /* 0x00000100ffca7807 */ /* 0x000fe20006000000 */
[----:B------:R0:W-:Y:S01]  /*30450*/  STG.E.128 desc[UR6][R190.64+0x10], R164 ;  /* 0x000010a4be007986 */ /* 0x0001e2000c101d06 */
[----:B------:R-:W-:Y:S01]  /*30460*/  LOP3.LUT R197, R197, R199, R200, 0xfe, !PT ;  /* 0x000000c7c5c57212 */ /* 0x000fe200078efec8 */
[----:B------:R-:W-:Y:S01]  /*30470*/  FADD.FTZ R198, R195, R52 ;  /* 0x00000034c3c67221 */ /* 0x000fe20000010000 */
[----:B------:R-:W-:Y:S01]  /*30480*/  LOP3.LUT R202, R202, R189, R0, 0xfe, !PT ;  /* 0x000000bdcaca7212 */ /* 0x000fe200078efe00 */
[----:B------:R-:W-:Y:S01]  /*30490*/  UMOV UR4, 0xffffffff ;  /* 0xffffffff00047882 */ /* 0x000fe20000000000 */
[----:B------:R-:W-:Y:S01]  /*304a0*/  SEL R199, RZ, 0x1, !P3 ;  /* 0x00000001ffc77807 */ /* 0x000fe20005800000 */
[----:B------:R-:W-:Y:S01]  /*304b0*/  FADD.FTZ R195, R198, R53 ;  /* 0x00000035c6c37221 */ /* 0x000fe20000010000 */
[----:B------:R-:W-:-:S02]  /*304c0*/  LOP3.LUT P0, RZ, R205, 0x1f, RZ, 0xc0, !PT ;  /* 0x0000001fcdff7812 */ /* 0x000fc4000780c0ff */
[----:B------:R-:W-:Y:S01]  /*304d0*/  LOP3.LUT R199, R202, R199, RZ, 0xfc, !PT ;  /* 0x000000c7cac77212 */ /* 0x000fe200078efcff */
        /* <DEDUP_REMOVED lines=211> */
.L_x_47609:
[----:B------:R-:W-:Y:S01]  /*31210*/  FMUL.FTZ R191, R189, R189 ;  /* 0x000000bdbdbf7220 */ /* 0x000fe20000410000 */
[----:B------:R-:W-:Y:S01]  /*31220*/  ISETP.NE.AND P1, PT, RZ, UR11, PT ;  /* 0x0000000bff007c0c */ /* 0x000fe2000bf25270 */
[----:B-1----:R-:W-:Y:S01]  /*31230*/  FADD.FTZ R195, R198, R195 ;  /* 0x000000c3c6c37221 */ /* 0x002fe20000010000 */
[----:B0-----:R-:W-:Y:S02]  /*31240*/  HADD2.F32 R198, -RZ, R101.H0_H0 ;  /* 0x20000065ffc67230 */ /* 0x001fe40000004100 */
        /* <DEDUP_REMOVED lines=26> */
[----:B------:R-:W-:Y:S02]  /*313f0*/  HADD2.F32 R14, -RZ, R185.H1_H1 ;  /* 0x300000b9ff0e7230 */ /* 0x000fe40000004100 */
[----:B------:R-:W-:Y:S01]  /*31400*/  FADD.FTZ R241, -R190, R20 ;  /* 0x00000014bef17221 */ /* 0x000fe20000010100 */
[C---:B0-----:R-:W-:Y:S01]  /*31410*/  FMUL.FTZ R8, R0.reuse, R221 ;  /* 0x000000dd00087220 */ /* 0x041fe20000410000 */
[----:B------:R-:W-:Y:S02]  /*31420*/  HADD2.F32 R16, -RZ, R129.H1_H1 ;  /* 0x30000081ff107230 */ /* 0x000fe40000004100 */
[----:B------:R-:W-:Y:S01]  /*31430*/  FMUL.FTZ R191, R0, R191 ;  /* 0x000000bf00bf7220 */ /* 0x000fe20000410000 */
[----:B------:R-:W-:Y:S01]  /*31440*/  FADD.FTZ R23, -R190, R18 ;  /* 0x00000012be177221 */ /* 0x000fe20000010100 */
[----:B------:R-:W-:Y:S01]  /*31450*/  FFMA.FTZ R8, R8, R4, R6 ;  /* 0x0000000408087223 */ /* 0x000fe20000010006 */
[----:B------:R-:W-:-:S02]  /*31460*/  HADD2.F32 R4, -RZ, R184.H1_H1 ;  /* 0x300000b8ff047230 */ /* 0x000fc40000004100 */
[C---:B------:R-:W-:Y:S01]  /*31470*/  FMUL.FTZ R57, R0.reuse, R57 ;  /* 0x0000003900397220 */ /* 0x040fe20000410000 */
[----:B------:R-:W-:Y:S02]  /*31480*/  HADD2.F32 R6, -RZ, R128.H1_H1 ;  /* 0x30000080ff067230 */ /* 0x000fe40000004100 */
[----:B------:R-:W-:Y:S01]  /*31490*/  FMUL.FTZ R195, R0, R195 ;  /* 0x000000c300c37220 */ /* 0x000fe20000410000 */
[C---:B------:R-:W-:Y:S01]  /*314a0*/  FADD.FTZ R27, -R190.reuse, R22 ;  /* 0x00000016be1b7221 */ /* 0x040fe20000010100 */
[----:B------:R-:W-:Y:S02]  /*314b0*/  HADD2.F32 R18, -RZ, R186.H0_H0 ;  /* 0x200000baff127230 */ /* 0x000fe40000004100 */
[C---:B------:R-:W-:Y:S01]  /*314c0*/  FADD.FTZ R53, -R190.reuse, R53 ;  /* 0x00000035be357221 */ /* 0x040fe20000010100 */
[----:B------:R-:W-:Y:S02]  /*314d0*/  HADD2.F32 R20, -RZ, R130.H0_H0 ;  /* 0x20000082ff147230 */ /* 0x000fe40000004100 */
[----:B------:R-:W-:Y:S01]  /*314e0*/  FADD.FTZ R59, -R190, R54 ;  /* 0x00000036be3b7221 */ /* 0x000fe20000010100 */
[----:B------:R-:W-:Y:S01]  /*314f0*/  FMUL.FTZ R22, R0, R225 ;  /* 0x000000e100167220 */ /* 0x000fe20000410000 */
[C---:B------:R-:W-:Y:S01]  /*31500*/  FADD.FTZ R197, -R190.reuse, R55 ;  /* 0x00000037bec57221 */ /* 0x040fe20000010100 */
[----:B------:R-:W-:Y:S01]  /*31510*/  FFMA.FTZ R191, R191, R10, R12 ;  /* 0x0000000abfbf7223 */ /* 0x000fe2000001000c */
[C---:B------:R-:W-:Y:S01]  /*31520*/  FADD.FTZ R227, -R190.reuse, R48 ;  /* 0x00000030bee37221 */ /* 0x040fe20000010100 */
[----:B------:R-:W-:Y:S01]  /*31530*/  FFMA.FTZ R57, R57, R4, R6 ;  /* 0x0000000439397223 */ /* 0x000fe20000010006 */
[----:B------:R-:W-:Y:S01]  /*31540*/  FFMA.FTZ R10, R195, R14, R16 ;  /* 0x0000000ec30a7223 */ /* 0x000fe20000010010 */
[----:B------:R-:W-:Y:S01]  /*31550*/  FADD.FTZ R203, -R190, R34 ;  /* 0x00000022becb7221 */ /* 0x000fe20000010100 */
        /* <DEDUP_REMOVED lines=8> */
[----:B------:R-:W-:-:S02]  /*315e0*/  HADD2.F32 R12, -RZ, R187.H1_H1 ;  /* 0x300000bbff0c7230 */ /* 0x000fc40000004100 */
[----:B------:R-:W-:Y:S01]  /*315f0*/  FADD.FTZ R49, -R190, R49 ;  /* 0x00000031be317221 */ /* 0x000fe20000010100 */
[----:B------:R-:W-:Y:S02]  /*31600*/  HADD2.F32 R14, -RZ, R131.H1_H1 ;  /* 0x30000083ff0e7230 */ /* 0x000fe40000004100 */
[----:B------:R-:W-:Y:S01]  /*31610*/  FMUL.FTZ R227, R0, R227 ;  /* 0x000000e300e37220 */ /* 0x000fe20000410000 */
[----:B------:R-:W-:Y:S02]  /*31620*/  HADD2.F32 R16, -RZ, R156.H0_H0 ;  /* 0x2000009cff107230 */ /* 0x000fe40000004100 */
[----:B------:R-:W-:Y:S01]  /*31630*/  FADD.FTZ R55, -R190, R50 ;  /* 0x00000032be377221 */ /* 0x000fe20000010100 */
[----:B------:R-:W-:Y:S02]  /*31640*/  HADD2.F32 R18, -RZ, R124.H0_H0 ;  /* 0x2000007cff127230 */ /* 0x000fe40000004100 */
[----:B------:R-:W-:Y:S01]  /*31650*/  FFMA.FTZ R59, R53, R4, R6 ;  /* 0x00000004353b7223 */ /* 0x000fe20000010006 */
[----:B------:R-:W-:Y:S01]  /*31660*/  FFMA.FTZ R34, R34, R195, R225 ;  /* 0x000000c322227223 */ /* 0x000fe200000100e1 */
[----:B------:R-:W-:Y:S01]  /*31670*/  FFMA.FTZ R195, R197, R12, R14 ;  /* 0x0000000cc5c37223 */ /* 0x000fe2000001000e */
[----:B------:R-:W-:-:S02]  /*31680*/  HADD2.F32 R4, -RZ, R156.H1_H1 ;  /* 0x3000009cff047230 */ /* 0x000fc40000004100 */
[----:B------:R-:W-:Y:S01]  /*31690*/  FFMA.FTZ R14, R227, R16, R18 ;  /* 0x00000010e30e7223 */ /* 0x000fe20000010012 */
[----:B------:R-:W-:Y:S02]  /*316a0*/  HADD2.F32 R6, -RZ, R124.H1_H1 ;  /* 0x3000007cff067230 */ /* 0x000fe40000004100 */
[----:B------:R-:W-:Y:S01]  /*316b0*/  FMUL.FTZ R49, R0, R49 ;  /* 0x0000003100317220 */ /* 0x000fe20000410000 */
[C---:B------:R-:W-:Y:S01]  /*316c0*/  FADD.FTZ R193, -R190.reuse, R51 ;  /* 0x00000033bec17221 */ /* 0x040fe20000010100 */
[----:B------:R-:W-:Y:S02]  /*316d0*/  HADD2.F32 R12, -RZ, R157.H0_H0 ;  /* 0x2000009dff0c7230 */ /* 0x000fe40000004100 */
[----:B------:R-:W-:Y:S01]  /*316e0*/  FADD.FTZ R45, -R190, R45 ;  /* 0x0000002dbe2d7221 */ /* 0x000fe20000010100 */
[----:B------:R-:W-:Y:S02]  /*316f0*/  HADD2.F32 R16, -RZ, R125.H0_H0 ;  /* 0x2000007dff107230 */ /* 0x000fe40000004100 */
[----:B------:R-:W-:Y:S01]  /*31700*/  FMUL.FTZ R53, R0, R55 ;  /* 0x0000003700357220 */ /* 0x000fe20000410000 */
[C---:B------:R-:W-:Y:S01]  /*31710*/  FADD.FTZ R51, -R190.reuse, R46 ;  /* 0x0000002ebe337221 */ /* 0x040fe20000010100 */
[C---:B------:R-:W-:Y:S01]  /*31720*/  FADD.FTZ R213, -R190.reuse, R31 ;  /* 0x0000001fbed57221 */ /* 0x040fe20000010100 */
[C---:B------:R-:W-:Y:S01]  /*31730*/  FADD.FTZ R47, -R190.reuse, R47 ;  /* 0x0000002fbe2f7221 */ /* 0x040fe20000010100 */
[----:B------:R-:W-:Y:S01]  /*31740*/  FADD.FTZ R31, -R190, R26 ;  /* 0x0000001abe1f7221 */ /* 0x000fe20000010100 */
[----:B------:R-:W-:-:S02]  /*31750*/  HADD2.F32 R197, -RZ, R157.H1_H1 ;  /* 0x3000009dffc57230 */ /* 0x000fc40000004100 */
[----:B------:R-:W-:Y:S01]  /*31760*/  FFMA.FTZ R49, R49, R4, R6 ;  /* 0x0000000431317223 */ /* 0x000fe20000010006 */
[----:B------:R-:W-:Y:S02]  /*31770*/  HADD2.F32 R225, -RZ, R125.H1_H1 ;  /* 0x3000007dffe17230 */ /* 0x000fe40000004100 */
        /* <DEDUP_REMOVED lines=13> */
[----:B------:R-:W-:Y:S01]  /*31850*/  FMUL.FTZ R47, R0, R47 ;  /* 0x0000002f002f7220 */ /* 0x000fe20000410000 */
[----:B------:R-:W-:Y:S01]  /*31860*/  FFMA.FTZ R26, R26, R197, R225 ;  /* 0x000000c51a1a7223 */ /* 0x000fe200000100e1 */
[C---:B------:R-:W-:Y:S01]  /*31870*/  FADD.FTZ R43, -R190.reuse, R43 ;  /* 0x0000002bbe2b7221 */ /* 0x040fe20000010100 */
[----:B------:R-:W-:Y:S01]  /*31880*/  FADD.FTZ R239, -R190, R24 ;  /* 0x00000018beef7221 */ /* 0x000fe20000010100 */
[----:B------:R-:W-:-:S02]  /*31890*/  HADD2.F32 R197, -RZ, R152.H0_H0 ;  /* 0x20000098ffc57230 */ /* 0x000fc40000004100 */
[----:B------:R-:W-:Y:S01]  /*318a0*/  FFMA.FTZ R51, R45, R4, R6 ;  /* 0x000000042d337223 */ /* 0x000fe20000010006 */
[----:B------:R-:W-:Y:S02]  /*318b0*/  HADD2.F32 R225, -RZ, R120.H0_H0 ;  /* 0x20000078ffe17230 */ /* 0x000fe40000004100 */
[----:B------:R-:W-:Y:S01]  /*318c0*/  FMUL.FTZ R24, R0, R231 ;  /* 0x000000e700187220 */ /* 0x000fe20000410000 */
[----:B------:R-:W-:Y:S01]  /*318d0*/  FFMA.FTZ R42, R42, R55, R193 ;  /* 0x000000372a2a7223 */ /* 0x000fe200000100c1 */
[----:B------:R-:W-:Y:S02]  /*318e0*/  HADD2.F32 R4, -RZ, R152.H1_H1 ;  /* 0x30000098ff047230 */ /* 0x000fe40000004100 */
[----:B------:R-:W-:Y:S01]  /*318f0*/  FFMA.FTZ R55, R47, R12, R16 ;  /* 0x0000000c2f377223 */ /* 0x000fe20000010010 */
[----:B------:R-:W-:Y:S02]  /*31900*/  HADD2.F32 R6, -RZ, R120.H1_H1 ;  /* 0x30000078ff067230 */ /* 0x000fe40000004100 */
[----:B------:R-:W-:Y:S01]  /*31910*/  FMUL.FTZ R41, R0, R41 ;  /* 0x0000002900297220 */ /* 0x000fe20000410000 */
[----:B------:R-:W-:Y:S01]  /*31920*/  FADD.FTZ R233, -R190, R36 ;  /* 0x00000024bee97221 */ /* 0x000fe20000010100 */
[----:B------:R-:W-:-:S02]  /*31930*/  HADD2.F32 R12, -RZ, R153.H1_H1 ;  /* 0x30000099ff0c7230 */ /* 0x000fc40000004100 */
[----:B------:R-:W-:Y:S01]  /*31940*/  FADD.FTZ R37, -R190, R37 ;  /* 0x00000025be257221 */ /* 0x000fe20000010100 */
[----:B------:R-:W-:Y:S02]  /*31950*/  HADD2.F32 R16, -RZ, R121.H1_H1 ;  /* 0x30000079ff107230 */ /* 0x000fe40000004100 */
[----:B------:R-:W-:Y:S01]  /*31960*/  FMUL.FTZ R193, R0, R43 ;  /* 0x0000002b00c17220 */ /* 0x000fe20000410000 */
[----:B------:R-:W-:Y:S02]  /*31970*/  HADD2.F32 R45, -RZ, R153.H0_H0 ;  /* 0x20000099ff2d7230 */ /* 0x000fe40000004100 */
[----:B------:R-:W-:Y:S01]  /*31980*/  FFMA.FTZ R24, R24, R197, R225 ;  /* 0x000000c518187223 */ /* 0x000fe200000100e1 */
[----:B------:R-:W-:Y:S02]  /*31990*/  HADD2.F32 R47, -RZ, R121.H0_H0 ;  /* 0x20000079ff2f7230 */ /* 0x000fe40000004100 */
[----:B------:R-:W-:Y:S01]  /*319a0*/  FMUL.FTZ R48, R0, R199 ;  /* 0x000000c700307220 */ /* 0x000fe20000410000 */
[----:B------:R-:W-:Y:S01]  /*319b0*/  FADD.FTZ R39, -R190, R39 ;  /* 0x00000027be277221 */ /* 0x000fe20000010100 */
[----:B------:R-:W-:-:S02]  /*319c0*/  HADD2.F32 R197, -RZ, R154.H0_H0 ;  /* 0x2000009affc57230 */ /* 0x000fc40000004100 */
[----:B------:R-:W-:Y:S01]  /*319d0*/  FFMA.FTZ R43, R41, R4, R6 ;  /* 0x00000004292b7223 */ /* 0x000fe20000010006 */
[----:B------:R-:W-:Y:S02]  /*319e0*/  HADD2.F32 R225, -RZ, R122.H0_H0 ;  /* 0x2000007affe17230 */ /* 0x000fe40000004100 */
[----:B------:R-:W-:Y:S01]  /*319f0*/  FADD.FTZ R201, -R190, R38 ;  /* 0x00000026bec97221 */ /* 0x000fe20000010100 */
[C---:B------:R-:W-:Y:S01]  /*31a00*/  FMUL.FTZ R54, R0.reuse, R233 ;  /* 0x000000e900367220 */ /* 0x040fe20000410000 */
[----:B------:R-:W-:Y:S02]  /*31a10*/  HADD2.F32 R4, -RZ, R154.H1_H1 ;  /* 0x3000009aff047230 */ /* 0x000fe40000004100 */
[----:B------:R-:W-:Y:S01]  /*31a20*/  FFMA.FTZ R193, R193, R12, R16 ;  /* 0x0000000cc1c17223 */ /* 0x000fe20000010010 */
[----:B------:R-:W-:Y:S02]  /*31a30*/  HADD2.F32 R6, -RZ, R122.H1_H1 ;  /* 0x3000007aff067230 */ /* 0x000fe40000004100 */
[----:B------:R-:W-:Y:S01]  /*31a40*/  FMUL.FTZ R37, R0, R37 ;  /* 0x0000002500257220 */ /* 0x000fe20000410000 */
[----:B------:R-:W-:Y:S01]  /*31a50*/  FFMA.FTZ R48, R48, R45, R47 ;  /* 0x0000002d30307223 */ /* 0x000fe2000001002f */
        /* <DEDUP_REMOVED lines=8> */
[----:B------:R-:W-:Y:S01]  /*31ae0*/  FMUL.FTZ R56, R0, R201 ;  /* 0x000000c900387220 */ /* 0x000fe20000410000 */
[----:B------:R-:W-:Y:S01]  /*31af0*/  FFMA.FTZ R197, R37, R4, R6 ;  /* 0x0000000425c57223 */ /* 0x000fe20000010006 */
        /* <DEDUP_REMOVED lines=8> */
[----:B------:R-:W-:Y:S01]  /*31b80*/  FMUL.FTZ R32, R0, R229 ;  /* 0x000000e500207220 */ /* 0x000fe20000410000 */
[----:B------:R-:W-:Y:S01]  /*31b90*/  FFMA.FTZ R56, R56, R41, R45 ;  /* 0x0000002938387223 */ /* 0x000fe2000001002d */
[----:B------:R-:W-:-:S02]  /*31ba0*/  HADD2.F32 R12, -RZ, R149.H0_H0 ;  /* 0x20000095ff0c7230 */ /* 0x000fc40000004100 */
[C---:B------:R-:W-:Y:S01]  /*31bb0*/  FADD.FTZ R237, -R190.reuse, R28 ;  /* 0x0000001cbeed7221 */ /* 0x040fe20000010100 */
[----:B------:R-:W-:Y:S02]  /*31bc0*/  HADD2.F32 R16, -RZ, R117.H0_H0 ;  /* 0x20000075ff107230 */ /* 0x000fe40000004100 */
[----:B------:R-:W-:Y:S01]  /*31bd0*/  FADD.FTZ R29, -R190, R29 ;  /* 0x0000001dbe1d7221 */ /* 0x000fe20000010100 */
[----:B------:R-:W-:Y:S02]  /*31be0*/  HADD2.F32 R39, -RZ, R149.H1_H1 ;  /* 0x30000095ff277230 */ /* 0x000fe40000004100 */
[C---:B------:R-:W-:Y:S01]  /*31bf0*/  FMUL.FTZ R37, R0.reuse, R203 ;  /* 0x000000cb00257220 */ /* 0x040fe20000410000 */
[----:B------:R-:W-:Y:S02]  /*31c00*/  HADD2.F32 R41, -RZ, R117.H1_H1 ;  /* 0x30000075ff297230 */ /* 0x000fe40000004100 */
[----:B------:R-:W-:Y:S01]  /*31c10*/  FMUL.FTZ R28, R0, R211 ;  /* 0x000000d3001c7220 */ /* 0x000fe20000410000 */
[----:B------:R-:W-:Y:S01]  /*31c20*/  FADD.FTZ R35, -R190, R30 ;  /* 0x0000001ebe237221 */ /* 0x000fe20000010100 */
[----:B------:R-:W-:Y:S01]  /*31c30*/  FFMA.FTZ R33, R33, R4, R6 ;  /* 0x0000000421217223 */ /* 0x000fe20000010006 */
[----:B------:R-:W-:Y:S01]  /*31c40*/  FFMA.FTZ R32, R32, R227, R18 ;  /* 0x000000e320207223 */ /* 0x000fe20000010012 */
[----:B------:R-:W-:-:S02]  /*31c50*/  HADD2.F32 R4, -RZ, R150.H1_H1 ;  /* 0x30000096ff047230 */ /* 0x000fc40000004100 */
[----:B------:R-:W-:Y:S01]  /*31c60*/  FFMA.FTZ R37, R37, R12, R16 ;  /* 0x0000000c25257223 */ /* 0x000fe20000010010 */
[----:B------:R-:W-:Y:S02]  /*31c70*/  HADD2.F32 R6, -RZ, R118.H1_H1 ;  /* 0x30000076ff067230 */ /* 0x000fe40000004100 */
[----:B------:R-:W-:Y:S01]  /*31c80*/  FMUL.FTZ R29, R0, R29 ;  /* 0x0000001d001d7220 */ /* 0x000fe20000410000 */
[----:B------:R-:W-:Y:S02]  /*31c90*/  HADD2.F32 R18, -RZ, R144.H0_H0 ;  /* 0x20000090ff127230 */ /* 0x000fe40000004100 */
[----:B------:R-:W-:Y:S01]  /*31ca0*/  FFMA.FTZ R28, R28, R39, R41 ;  /* 0x000000271c1c7223 */ /* 0x000fe20000010029 */
[----:B------:R-:W-:Y:S02]  /*31cb0*/  HADD2.F32 R36, -RZ, R112.H0_H0 ;  /* 0x20000070ff247230 */ /* 0x000fe40000004100 */
[----:B------:R-:W-:Y:S01]  /*31cc0*/  FMUL.FTZ R239, R0, R239 ;  /* 0x000000ef00ef7220 */ /* 0x000fe20000410000 */
[----:B------:R-:W-:-:S02]  /*31cd0*/  HADD2.F32 R12, -RZ, R151.H0_H0 ;  /* 0x20000097ff0c7230 */ /* 0x000fc40000004100 */
[----:B------:R-:W-:Y:S01]  /*31ce0*/  FMUL.FTZ R39, R0, R35 ;  /* 0x0000002300277220 */ /* 0x000fe20000410000 */
[----:B------:R-:W-:Y:S02]  /*31cf0*/  HADD2.F32 R16, -RZ, R119.H0_H0 ;  /* 0x20000077ff107230 */ /* 0x000fe40000004100 */
[----:B------:R-:W-:Y:S01]  /*31d00*/  FADD.FTZ R25, -R190, R25 ;  /* 0x00000019be197221 */ /* 0x000fe20000010100 */
[----:B------:R-:W-:Y:S02]  /*31d10*/  HADD2.F32 R47, -RZ, R148.H0_H0 ;  /* 0x20000094ff2f7230 */ /* 0x000fe40000004100 */
[----:B------:R-:W-:Y:S01]  /*31d20*/  FMUL.FTZ R20, R0, R235 ;  /* 0x000000eb00147220 */ /* 0x000fe20000410000 */
[----:B------:R-:W-:Y:S02]  /*31d30*/  HADD2.F32 R225, -RZ, R116.H0_H0 ;  /* 0x20000074ffe17230 */ /* 0x000fe40000004100 */
[----:B------:R-:W-:Y:S01]  /*31d40*/  FFMA.FTZ R35, R29, R4, R6 ;  /* 0x000000041d237223 */ /* 0x000fe20000010006 */
        /* <DEDUP_REMOVED lines=39> */
[----:B------:R-:W-:Y:S02]  /*31fc0*/  HADD2.F32 R41, -RZ, R151.H1_H1 ;  /* 0x30000097ff297230 */ /* 0x000fe40000004100 */
[----:B------:R-:W-:Y:S01]  /*31fd0*/  FFMA.FTZ R52, R27, R52, R6 ;  /* 0x000000341b347223 */ /* 0x000fe20000010006 */
[----:B------:R-:W-:Y:S02]  /*31fe0*/  HADD2.F32 R45, -RZ, R119.H1_H1 ;  /* 0x30000077ff2d7230 */ /* 0x000fe40000004100 */
[----:B------:R-:W-:Y:S01]  /*31ff0*/  FFMA.FTZ R21, R209, R12, R16 ;  /* 0x0000000cd1157223 */ /* 0x000fe20000010010 */
[----:B------:R-:W-:Y:S01]  /*32000*/  FFMA.FTZ R27, R243, R18, R44 ;  /* 0x00000012f31b7223 */ /* 0x000fe2000001002c */
[----:B------:R-:W-:-:S02]  /*32010*/  HADD2.F32 R44, -RZ, R140.H1_H1 ;  /* 0x3000008cff2c7230 */ /* 0x000fc40000004100 */
[----:B------:R-:W-:Y:S01]  /*32020*/  FMUL.FTZ R17, R0, R17 ;  /* 0x0000001100117220 */ /* 0x000fe20000410000 */
        /* <DEDUP_REMOVED lines=11> */
[----:B------:R-:W-:Y:S02]  /*320e0*/  HADD2.F32 R18, -RZ, R142.H0_H0 ;  /* 0x2000008eff127230 */ /* 0x000fe40000004100 */
[C---:B------:R-:W-:Y:S01]  /*320f0*/  FADD.FTZ R251, -R190.reuse, R160 ;  /* 0x000000a0befb7221 */ /* 0x040fe20000010100 */
[----:B------:R-:W-:Y:S02]  /*32100*/  HADD2.F32 R58, -RZ, R110.H0_H0 ;  /* 0x2000006eff3a7230 */ /* 0x000fe40000004100 */
[----:B------:R-:W-:Y:S01]  /*32110*/  FADD.FTZ R217, -R190, R162 ;  /* 0x000000a2bed97221 */ /* 0x000fe20000010100 */
[----:B------:R-:W-:Y:S01]  /*32120*/  FFMA.FTZ R44, R17, R44, R4 ;  /* 0x0000002c112c7223 */ /* 0x000fe20000010004 */
[----:B------:R-:W-:Y:S01]  /*32130*/  FFMA.FTZ R46, R23, R46, R6 ;  /* 0x0000002e172e7223 */ /* 0x000fe20000010006 */
        /* <DEDUP_REMOVED lines=13> */
[----:B------:R-:W-:Y:S01]  /*32210*/  FADD.FTZ R11, -R190, R11 ;  /* 0x0000000bbe0b7221 */ /* 0x000fe20000010100 */
[----:B------:R-:W-:Y:S02]  /*32220*/  HADD2.F32 R18, -RZ, R136.H0_H0 ;  /* 0x20000088ff127230 */ /* 0x000fe40000004100 */
[----:B------:R-:W-:Y:S01]  /*32230*/  FFMA.FTZ R58, R13, R58, R4 ;  /* 0x0000003a0d3a7223 */ /* 0x000fe20000010004 */
[--C-:B------:R-:W-:Y:S02]  /*32240*/  HADD2.F32 R162, -RZ, R104.reuse.H0_H0 ;  /* 0x20000068ffa27230 */ /* 0x100fe40000004100 */
[----:B------:R-:W-:Y:S01]  /*32250*/  FFMA.FTZ R160, R19, R160, R6 ;  /* 0x000000a013a07223 */ /* 0x000fe20000010006 */
[----:B------:R-:W-:Y:S01]  /*32260*/  FFMA.FTZ R201, R15, R12, R16 ;  /* 0x0000000c0fc97223 */ /* 0x000fe20000010010 */
[----:B------:R-:W-:-:S02]  /*32270*/  HADD2.F32 R4, -RZ, R104.H1_H1 ;  /* 0x30000068ff047230 */ /* 0x000fc40000004100 */
[C---:B------:R-:W-:Y:S01]  /*32280*/  FMUL.FTZ R9, R0.reuse, R9 ;  /* 0x0000000900097220 */ /* 0x040fe20000410000 */
[----:B------:R-:W-:Y:S01]  /*32290*/  FFMA.FTZ R45, R45, R18, R162 ;  /* 0x000000122d2d7223 */ /* 0x000fe200000100a2 */
[----:B------:R-:W-:Y:S02]  /*322a0*/  HADD2.F32 R162, -RZ, R136.H1_H1 ;  /* 0x30000088ffa27230 */ /* 0x000fe40000004100 */
[----:B------:R-:W-:Y:S01]  /*322b0*/  FMUL.FTZ R11, R0, R11 ;  /* 0x0000000b000b7220 */ /* 0x000fe20000410000 */
[----:B------:R-:W-:Y:S02]  /*322c0*/  HADD2.F32 R6, -RZ, R137.H1_H1 ;  /* 0x30000089ff067230 */ /* 0x000fe40000004100 */
[C---:B------:R-:W-:Y:S01]  /*322d0*/  FADD.FTZ R7, -R190.reuse, R7 ;  /* 0x00000007be077221 */ /* 0x040fe20000010100 */
[----:B------:R-:W-:Y:S02]  /*322e0*/  HADD2.F32 R12, -RZ, R105.H1_H1 ;  /* 0x30000069ff0c7230 */ /* 0x000fe40000004100 */
[----:B------:R-:W-:Y:S01]  /*322f0*/  FADD.FTZ R5, -R190, R5 ;  /* 0x00000005be057221 */ /* 0x000fe20000010100 */
        /* <DEDUP_REMOVED lines=9> */
[----:B------:R-:W-:Y:S01]  /*32390*/  FFMA.FTZ R205, R5, R4, R6 ;  /* 0x0000000405cd7223 */ /* 0x000fe20000010006 */
[----:B------:R-:W-:Y:S01]  /*323a0*/  FADD.FTZ R221, -R190, R166 ;  /* 0x000000a6bedd7221 */ /* 0x000fe20000010100 */
[----:B------:R-:W-:-:S02]  /*323b0*/  HADD2.F32 R17, -RZ, R138.H0_H0 ;  /* 0x2000008aff117230 */ /* 0x000fc40000004100 */
[----:B------:R-:W-:Y:S01]  /*323c0*/  FADD.FTZ R223, -R190, R164 ;  /* 0x000000a4bedf7221 */ /* 0x000fe20000010100 */
[----:B------:R-:W-:Y:S01]  /*323d0*/  FFMA.FTZ R207, R7, R12, R16 ;  /* 0x0000000c07cf7223 */ /* 0x000fe20000010010 */
[----:B------:R-:W-:Y:S01]  /*323e0*/  HADD2.F32 R19, -RZ, R106.H0_H0 ;  /* 0x2000006aff137230 */ /* 0x000fe20000004100 */
[----:B------:R-:W0:Y:S01]  /*323f0*/  @!P0 LDC.64 R6, c[0x0][0x3c0] ;  /* 0x0000f000ff068b82 */ /* 0x000e220000000a00 */
[----:B------:R-:W-:Y:S02]  /*32400*/  HADD2.F32 R12, -RZ, R132.H1_H1 ;  /* 0x30000084ff0c7230 */ /* 0x000fe40000004100 */
[C---:B------:R-:W-:Y:S01]  /*32410*/  FMUL.FTZ R166, R0.reuse, R249 ;  /* 0x000000f900a67220 */ /* 0x040fe20000410000 */
[----:B------:R-:W-:Y:S02]  /*32420*/  HADD2.F32 R16, -RZ, R100.H1_H1 ;  /* 0x30000064ff107230 */ /* 0x000fe40000004100 */
[----:B------:R-:W-:Y:S01]  /*32430*/  FMUL.FTZ R161, R0, R161 ;  /* 0x000000a100a17220 */ /* 0x000fe20000410000 */
[----:B------:R-:W-:-:S02]  /*32440*/  HADD2.F32 R13, -RZ, R137.H0_H0 ;  /* 0x20000089ff0d7230 */ /* 0x000fc40000004100 */
[----:B------:R-:W-:Y:S01]  /*32450*/  FMUL.FTZ R164, R0, R215 ;  /* 0x000000d700a47220 */ /* 0x000fe20000410000 */
[----:B------:R-:W-:Y:S01]  /*32460*/  HADD2.F32 R15, -RZ, R105.H0_H0 ;  /* 0x20000069ff0f7230 */ /* 0x000fe20000004100 */
[----:B------:R-:W1:Y:S01]  /*32470*/  @!P0 LDC.64 R4, c[0x0][0x3c8] ;  /* 0x0000f200ff048b82 */ /* 0x000e620000000a00 */
[----:B------:R-:W-:Y:S01]  /*32480*/  FFMA.FTZ R166, R166, R17, R19 ;  /* 0x00000011a6a67223 */ /* 0x000fe20000010013 */
[----:B------:R-:W-:Y:S01]  /*32490*/  FFMA.FTZ R161, R161, R12, R16 ;  /* 0x0000000ca1a17223 */ /* 0x000fe20000010010 */
[----:B------:R-:W-:Y:S01]  /*324a0*/  FMUL.FTZ R192, R0, R251 ;  /* 0x000000fb00c07220 */ /* 0x000fe20000410000 */
[----:B------:R-:W-:Y:S01]  /*324b0*/  FFMA.FTZ R164, R164, R13, R15 ;  /* 0x0000000da4a47223 */ /* 0x000fe2000001000f */
[----:B------:R-:W-:Y:S02]  /*324c0*/  HADD2.F32 R13, -RZ, R132.H0_H0 ;  /* 0x20000084ff0d7230 */ /* 0x000fe40000004100 */
[C---:B------:R-:W-:Y:S01]  /*324d0*/  FADD.FTZ R163, -R190.reuse, R163 ;  /* 0x000000a3bea37221 */ /* 0x040fe20000010100 */
[----:B------:R-:W-:Y:S01]  /*324e0*/  HADD2.F32 R15, -RZ, R100.H0_H0 ;  /* 0x20000064ff0f7230 */ /* 0x000fe20000004100 */
[----:B------:R-:W2:Y:S01]  /*324f0*/  LDC.64 R16, c[0x0][0x428] ;  /* 0x00010a00ff107b82 */ /* 0x000ea20000000a00 */
[C---:B------:R-:W-:Y:S01]  /*32500*/  FADD.FTZ R165, -R190.reuse, R165 ;  /* 0x000000a5bea57221 */ /* 0x040fe20000010100 */
[----:B------:R-:W-:Y:S01]  /*32510*/  FADD.FTZ R167, -R190, R167 ;  /* 0x000000a7bea77221 */ /* 0x000fe20000010100 */
[----:B------:R-:W-:-:S02]  /*32520*/  HADD2.F32 R9, -RZ, R139.H0_H0 ;  /* 0x2000008bff097230 */ /* 0x000fc40000004100 */
[----:B------:R-:W-:Y:S01]  /*32530*/  FFMA.FTZ R192, R192, R13, R15 ;  /* 0x0000000dc0c07223 */ /* 0x000fe2000001000f */
[----:B------:R-:W-:Y:S02]  /*32540*/  HADD2.F32 R11, -RZ, R107.H0_H0 ;  /* 0x2000006bff0b7230 */ /* 0x000fe40000004100 */
[C---:B------:R-:W-:Y:S01]  /*32550*/  FMUL.FTZ R190, R0.reuse, R219 ;  /* 0x000000db00be7220 */ /* 0x040fe20000410000 */
[----:B------:R-:W-:Y:S02]  /*32560*/  HADD2.F32 R18, -RZ, R133.H0_H0 ;  /* 0x20000085ff127230 */ /* 0x000fe40000004100 */
[----:B------:R-:W-:Y:S01]  /*32570*/  FMUL.FTZ R217, R0, R217 ;  /* 0x000000d900d97220 */ /* 0x000fe20000410000 */
[----:B0-----:R-:W-:-:S04]  /*32580*/  @!P0 IMAD.WIDE R12, R174, 0x4, R6 ;  /* 0x00000004ae0c8825 */ /* 0x001fc800078e0206 */
[----:B------:R-:W-:Y:S01]  /*32590*/  FFMA.FTZ R190, R190, R9, R11 ;  /* 0x00000009bebe7223 */ /* 0x000fe2000001000b */
[C---:B------:R-:W-:Y:S01]  /*325a0*/  FMUL.FTZ R9, R0.reuse, R163 ;  /* 0x000000a300097220 */ /* 0x040fe20000410000 */
[----:B------:R-:W-:Y:S01]  /*325b0*/  F2FP.F16.F32.PACK_AB R23, R21, R52 ;  /* 0x000000341517723e */ /* 0x000fe200000000ff */
[----:B------:R-:W-:Y:S01]  /*325c0*/  HADD2.F32 R204, -RZ, R134.H0_H0 ;  /* 0x20000086ffcc7230 */ /* 0x000fe20000004100 */
[----:B------:R0:W-:Y:S01]  /*325d0*/  @!P0 STG.E desc[UR6][R12.64], R189 ;  /* 0x000000bd0c008986 */ /* 0x0001e2000c101906 */
[----:B------:R-:W-:Y:S02]  /*325e0*/  HADD2.F32 R206, -RZ, R102.H0_H0 ;  /* 0x20000066ffce7230 */ /* 0x000fe40000004100 */
[----:B------:R-:W-:Y:S01]  /*325f0*/  FMUL.FTZ R223, R0, R223 ;  /* 0x000000df00df7220 */ /* 0x000fe20000410000 */
[----:B------:R-:W-:Y:S01]  /*32600*/  F2FP.F16.F32.PACK_AB R21, R25, R38 ;  /* 0x000000261915723e */ /* 0x000fe200000000ff */
[----:B------:R-:W-:Y:S01]  /*32610*/  FFMA.FTZ R163, R217, R18, R198 ;  /* 0x00000012d9a37223 */ /* 0x000fe200000100c6 */
[----:B------:R-:W-:Y:S01]  /*32620*/  FFMA.FTZ R198, R9, R200, R202 ;  /* 0x000000c809c67223 */ /* 0x000fe200000100ca */
[----:B------:R-:W-:Y:S01]  /*32630*/  FFMA.FTZ R200, R223, R204, R206 ;  /* 0x000000ccdfc87223 */ /* 0x000fe200000100ce */
[----:B------:R-:W-:-:S02]  /*32640*/  HADD2.F32 R206, -RZ, R135.H0_H0 ;  /* 0x20000087ffce7230 */ /* 0x000fc40000004100 */
[C---:B------:R-:W-:Y:S01]  /*32650*/  FMUL.FTZ R221, R0.reuse, R221 ;  /* 0x000000dd00dd7220 */ /* 0x040fe20000410000 */
[----:B------:R-:W-:Y:S02]  /*32660*/  HADD2.F32 R208, -RZ, R103.H0_H0 ;  /* 0x20000067ffd07230 */ /* 0x000fe40000004100 */
[C---:B------:R-:W-:Y:S01]  /*32670*/  FMUL.FTZ R167, R0.reuse, R167 ;  /* 0x000000a700a77220 */ /* 0x040fe20000410000 */
[----:B------:R-:W-:Y:S01]  /*32680*/  HADD2.F32 R210, -RZ, R135.H1_H1 ;  /* 0x30000087ffd27230 */ /* 0x000fe20000004100 */
[----:B0-----:R-:W-:Y:S01]  /*32690*/  F2FP.F16.F32.PACK_AB R12, R43, R24 ;  /* 0x000000182b0c723e */ /* 0x001fe200000000ff */
[----:B------:R-:W-:Y:S01]  /*326a0*/  HADD2.F32 R212, -RZ, R103.H1_H1 ;  /* 0x30000067ffd47230 */ /* 0x000fe20000004100 */
[----:B------:R-:W0:Y:S01]  /*326b0*/  LDC.64 R24, c[0x0][0x380] ;  /* 0x0000e000ff187b82 */ /* 0x000e220000000a00 */
[----:B------:R-:W-:Y:S02]  /*326c0*/  HADD2.F32 R202, -RZ, R134.H1_H1 ;  /* 0x30000086ffca7230 */ /* 0x000fe40000004100 */
[----:B------:R-:W-:Y:S01]  /*326d0*/  FMUL.FTZ R165, R0, R165 ;  /* 0x000000a500a57220 */ /* 0x000fe20000410000 */
[----:B------:R-:W-:-:S02]  /*326e0*/  HADD2.F32 R204, -RZ, R102.H1_H1 ;  /* 0x30000066ffcc7230 */ /* 0x000fc40000004100 */
[----:B------:R-:W-:Y:S01]  /*326f0*/  FFMA.FTZ R206, R221, R206, R208 ;  /* 0x000000ceddce7223 */ /* 0x000fe200000100d0 */
[----:B-1----:R-:W-:Y:S01]  /*32700*/  @!P0 IMAD.WIDE R18, R174, 0x4, R4 ;  /* 0x00000004ae128825 */ /* 0x002fe200078e0204 */
[----:B------:R-:W-:-:S03]  /*32710*/  F2FP.F16.F32.PACK_AB R7, R195, R34 ;  /* 0x00000022c307723e */ /* 0x000fc600000000ff */
[----:B------:R-:W-:Y:S01]  /*32720*/  FFMA.FTZ R217, R167, R210, R212 ;  /* 0x000000d2a7d97223 */ /* 0x000fe200000100d4 */
[----:B------:R-:W-:Y:S01]  /*32730*/  F2FP.F16.F32.PACK_AB R6, R59, R22 ;  /* 0x000000163b06723e */ /* 0x000fe200000000ff */
[----:B--2---:R-:W-:Y:S01]  /*32740*/  IMAD.WIDE.U32 R208, R176, 0x10, R16 ;  /* 0x00000010b0d07825 */ /* 0x004fe200078e0010 */
[----:B------:R-:W-:-:S03]  /*32750*/  F2FP.F16.F32.PACK_AB R5, R10, R191 ;  /* 0x000000bf0a05723e */ /* 0x000fc600000000ff */
[----:B------:R-:W-:Y:S01]  /*32760*/  FFMA.FTZ R215, R165, R202, R204 ;  /* 0x000000caa5d77223 */ /* 0x000fe200000100cc */
[----:B------:R-:W-:Y:S01]  /*32770*/  F2FP.F16.F32.PACK_AB R4, R57, R8 ;  /* 0x000000083904723e */ /* 0x000fe200000000ff */
[--C-:B------:R-:W-:Y:S01]  /*32780*/  IMAD.WIDE.U32 R210, R175, 0x10, R16.reuse ;  /* 0x00000010afd27825 */ /* 0x100fe200078e0010 */
[----:B------:R-:W-:Y:S01]  /*32790*/  F2FP.F16.F32.PACK_AB R8, R49, R14 ;  /* 0x0000000e3108723e */ /* 0x000fe200000000ff */
[----:B------:R1:W-:Y:S01]  /*327a0*/  @!P0 STG.E desc[UR6][R18.64], R0 ;  /* 0x0000000012008986 */ /* 0x0003e2000c101906 */
        /* <DEDUP_REMOVED lines=11> */
[----:B-1----:R-:W-:Y:S01]  /*32860*/  F2FP.F16.F32.PACK_AB R19, R40, R39 ;  /* 0x000000272813723e */ /* 0x002fe200000000ff */
[--C-:B------:R-:W-:Y:S01]  /*32870*/  IMAD.WIDE.U32 R48, R179, 0x10, R16.reuse ;  /* 0x00000010b3307825 */ /* 0x100fe200078e0010 */
[----:B------:R-:W-:Y:S01]  /*32880*/  F2FP.F16.F32.PACK_AB R18, R35, R30 ;  /* 0x0000001e2312723e */ /* 0x000fe200000000ff */
[----:B------:R1:W-:Y:S01]  /*32890*/  STG.E.128 desc[UR6][R212.64], R12 ;  /* 0x0000000cd4007986 */ /* 0x0003e2000c101d06 */
[----:B------:R-:W-:Y:S01]  /*328a0*/  F2FP.F16.F32.PACK_AB R22, R50, R31 ;  /* 0x0000001f3216723e */ /* 0x000fe200000000ff */
[----:B------:R-:W-:Y:S01]  /*328b0*/  IMAD.WIDE.U32 R56, R181, 0x10, R16 ;  /* 0x00000010b5387825 */ /* 0x000fe200078e0010 */
[----:B------:R-:W-:-:S02]  /*328c0*/  F2FP.F16.F32.PACK_AB R165, R203, R164 ;  /* 0x000000a4cba5723e */ /* 0x000fc400000000ff */
[----:B------:R-:W-:Y:S01]  /*328d0*/  F2FP.F16.F32.PACK_AB R167, R207, R190 ;  /* 0x000000becfa7723e */ /* 0x000fe200000000ff */
[----:B------:R-:W-:Y:S01]  /*328e0*/  IMAD.WIDE.U32 R188, R188, 0x10, R16 ;  /* 0x00000010bcbc7825 */ /* 0x000fe200078e0010 */
[----:B------:R-:W-:Y:S02]  /*328f0*/  F2FP.F16.F32.PACK_AB R17, R28, R37 ;  /* 0x000000251c11723e */ /* 0x000fe400000000ff */
[----:B------:R-:W-:Y:S02]  /*32900*/  F2FP.F16.F32.PACK_AB R16, R33, R20 ;  /* 0x000000142110723e */ /* 0x000fe400000000ff */
[----:B------:R-:W-:Y:S02]  /*32910*/  F2FP.F16.F32.PACK_AB R20, R36, R29 ;  /* 0x0000001d2414723e */ /* 0x000fe400000000ff */
[----:B--2---:R-:W-:Y:S01]  /*32920*/  F2FP.F16.F32.PACK_AB R7, R201, R160 ;  /* 0x000000a0c907723e */ /* 0x004fe200000000ff */
        /* <DEDUP_REMOVED lines=8> */
[----:B---3--:R-:W-:Y:S02]  /*329b0*/  F2FP.F16.F32.PACK_AB R11, R217, R206 ;  /* 0x000000ced90b723e */ /* 0x008fe400000000ff */
[----:B------:R-:W-:Y:S01]  /*329c0*/  F2FP.F16.F32.PACK_AB R10, R215, R200 ;  /* 0x000000c8d70a723e */ /* 0x000fe200000000ff */
[----:B------:R1:W-:Y:S01]  /*329d0*/  STG.E.128 desc[UR6][R56.64], R164 ;  /* 0x000000a438007986 */ /* 0x0003e2000c101d06 */
[----:B------:R-:W-:-:S02]  /*329e0*/  F2FP.F16.F32.PACK_AB R9, R198, R163 ;  /* 0x000000a3c609723e */ /* 0x000fc400000000ff */
[----:B------:R-:W-:Y:S02]  /*329f0*/  F2FP.F16.F32.PACK_AB R8, R161, R192 ;  /* 0x000000c0a108723e */ /* 0x000fe400000000ff */
[----:B0-----:R-:W-:-:S03]  /*32a00*/  LEA R174, R24, R174, 0x2 ;  /* 0x000000ae18ae7211 */ /* 0x001fc600078e10ff */
[----:B------:R1:W-:Y:S01]  /*32a10*/  STG.E.128 desc[UR6][R188.64], R8 ;  /* 0x00000008bc007986 */ /* 0x0003e2000c101d06 */
[----:B------:R-:W-:-:S13]  /*32a20*/  ISETP.GE.AND P0, PT, R174, R25, PT ;  /* 0x00000019ae00720c */ /* 0x000fda0003f06270 */
[----:B------:R-:W-:Y:S05]  /*32a30*/  @!P0 BRA `(.L_x_47597) ;  /* 0xfffffce0006c8947 */ /* 0x000fea000383ffff */
[----:B------:R-:W-:Y:S05]  /*32a40*/  EXIT ;  /* 0x000000000000794d */ /* 0x000fea0003800000 */
.L_x_47596:
        /* <DEDUP_REMOVED lines=8> */
.L_x_47599:
[----:B------:R-:W-:Y:S05]  /*32ad0*/  BSYNC B0 ;  /* 0x0000000000007941 */ /* 0x000fea0003800000 */
.L_x_47598:
        /* <DEDUP_REMOVED lines=9> */
.L_x_47600:
[----:B------:R-:W-:Y:S01]  /*32b70*/  HFMA2 R201, -RZ, RZ, 0, 2.384185791015625e-07 ;  /* 0x00000004ffc97431 */ /* 0x000fe200000001ff */
[----:B------:R-:W-:-:S05]  /*32b80*/  MOV R190, R199 ;  /* 0x000000c700be7202 */ /* 0x000fca0000000f00 */
[----:B------:R-:W-:-:S04]  /*32b90*/  FADD.FTZ R192, R191, R190 ;  /* 0x000000bebfc07221 */ /* 0x000fc80000010000 */
[----:B------:R-:W-:-:S07]  /*32ba0*/  IMAD.MOV.U32 R200, RZ, RZ, R192 ;  /* 0x000000ffffc87224 */ /* 0x000fce00078e00c0 */
[----:B------:R-:W-:Y:S05]  /*32bb0*/  WARPSYNC.COLLECTIVE R197, `(.L_x_47601) ;  /* 0x00000000c5087348 */ /* 0x000fea0003c00000 */
[----:B------:R0:W1:Y:S02]  /*32bc0*/  SHFL.BFLY P1, R199, R200, R201, R202 ;  /* 0x0c0000c9c8c77389 */ /* 0x00006400000200ca */
[----:B01----:R-:W-:Y:S05]  /*32bd0*/  ENDCOLLECTIVE ;  /* 0x000000000000791b */ /* 0x003fea0003800000 */
.L_x_47601:
[----:B------:R-:W-:Y:S02]  /*32be0*/  IMAD.MOV.U32 R201, RZ, RZ, 0x8 ;  /* 0x00000008ffc97424 */ /* 0x000fe400078e00ff */
[----:B------:R-:W-:-:S04]  /*32bf0*/  IMAD.MOV.U32 R189, RZ, RZ, R199 ;  /* 0x000000ffffbd7224 */ /* 0x000fc800078e00c7 */
[----:B------:R-:W-:-:S05]  /*32c00*/  FADD.FTZ R193, R192, R189 ;  /* 0x000000bdc0c17221 */ /* 0x000fca0000010000 */
[----:B------:R-:W-:-:S07]  /*32c10*/  MOV R200, R193 ;  /* 0x000000c100c87202 */ /* 0x000fce0000000f00 */
[----:B------:R-:W-:Y:S05]  /*32c20*/  WARPSYNC.COLLECTIVE R197, `(.L_x_47602) ;  /* 0x00000000c5087348 */ /* 0x000fea0003c00000 */
[----:B------:R0:W1:Y:S02]  /*32c30*/  SHFL.BFLY P1, R199, R200, R201, R202 ;  /* 0x0c0000c9c8c77389 */ /* 0x00006400000200ca */
[----:B01----:R-:W-:Y:S05]  /*32c40*/  ENDCOLLECTIVE ;  /* 0x000000000000791b */ /* 0x003fea0003800000 */
.L_x_47602:
        /* <DEDUP_REMOVED lines=8> */
.L_x_47603:
        /* <DEDUP_REMOVED lines=136> */
.L_x_47604:
[----:B------:R-:W-:Y:S01]  /*33550*/  HFMA2 R201, -RZ, RZ, 0, 1.1920928955078125e-07 ;  /* 0x00000002ffc97431 */ /* 0x000fe200000001ff */
[----:B------:R-:W-:-:S05]  /*33560*/  MOV R191, R199 ;  /* 0x000000c700bf7202 */ /* 0x000fca0000000f00 */
[----:B------:R-:W-:-:S04]  /*33570*/  FADD.FTZ R191, R0, R191 ;  /* 0x000000bf00bf7221 */ /* 0x000fc80000010000 */
[----:B------:R-:W-:-:S07]  /*33580*/  IMAD.MOV.U32 R200, RZ, RZ, R191 ;  /* 0x000000ffffc87224 */ /* 0x000fce00078e00bf */
[----:B------:R-:W-:Y:S05]  /*33590*/  WARPSYNC.COLLECTIVE R197, `(.L_x_47605) ;  /* 0x00000000c5087348 */ /* 0x000fea0003c00000 */
[----:B------:R0:W1:Y:S02]  /*335a0*/  SHFL.BFLY P1, R199, R200, R201, R202 ;  /* 0x0c0000c9c8c77389 */ /* 0x00006400000200ca */
[----:B01----:R-:W-:Y:S05]  /*335b0*/  ENDCOLLECTIVE ;  /* 0x000000000000791b */ /* 0x003fea0003800000 */
.L_x_47605:
[----:B------:R-:W-:Y:S02]  /*335c0*/  IMAD.MOV.U32 R201, RZ, RZ, 0x4 ;  /* 0x00000004ffc97424 */ /* 0x000fe400078e00ff */
[----:B------:R-:W-:-:S04]  /*335d0*/  IMAD.MOV.U32 R192, RZ, RZ, R199 ;  /* 0x000000ffffc07224 */ /* 0x000fc800078e00c7 */
[----:B------:R-:W-:-:S05]  /*335e0*/  FADD.FTZ R192, R191, R192 ;  /* 0x000000c0bfc07221 */ /* 0x000fca0000010000 */
[----:B------:R-:W-:-:S07]  /*335f0*/  MOV R200, R192 ;  /* 0x000000c000c87202 */ /* 0x000fce0000000f00 */
[----:B------:R-:W-:Y:S05]  /*33600*/  WARPSYNC.COLLECTIVE R197, `(.L_x_47606) ;  /* 0x00000000c5087348 */ /* 0x000fea0003c00000 */
[----:B------:R0:W1:Y:S02]  /*33610*/  SHFL.BFLY P1, R199, R200, R201, R202 ;  /* 0x0c0000c9c8c77389 */ /* 0x00006400000200ca */
[----:B01----:R-:W-:Y:S05]  /*33620*/  ENDCOLLECTIVE ;  /* 0x000000000000791b */ /* 0x003fea0003800000 */
.L_x_47606:
[----:B------:R-:W-:Y:S01]  /*33630*/  HFMA2 R201, -RZ, RZ, 0, 4.76837158203125e-07 ;  /* 0x00000008ffc97431 */ /* 0x000fe200000001ff */
[----:B------:R-:W-:-:S05]  /*33640*/  MOV R193, R199 ;  /* 0x000000c700c17202 */ /* 0x000fca0000000f00 */
[----:B------:R-:W-:-:S04]  /*33650*/  FADD.FTZ R193, R192, R193 ;  /* 0x000000c1c0c17221 */ /* 0x000fc80000010000 */
[----:B------:R-:W-:-:S07]  /*33660*/  IMAD.MOV.U32 R200, RZ, RZ, R193 ;  /* 0x000000ffffc87224 */ /* 0x000fce00078e00c1 */
[----:B------:R-:W-:Y:S05]  /*33670*/  WARPSYNC.COLLECTIVE R197, `(.L_x_47607) ;  /* 0x00000000c5087348 */ /* 0x000fea0003c00000 */
[----:B------:R0:W1:Y:S02]  /*33680*/  SHFL.BFLY P1, R199, R200, R201, R202 ;  /* 0x0c0000c9c8c77389 */ /* 0x00006400000200ca */
[----:B01----:R-:W-:Y:S05]  /*33690*/  ENDCOLLECTIVE ;  /* 0x000000000000791b */ /* 0x003fea0003800000 */
.L_x_47607:
[----:B------:R-:W-:Y:S02]  /*336a0*/  IMAD.MOV.U32 R201, RZ, RZ, 0x10 ;  /* 0x00000010ffc97424 */ /* 0x000fe400078e00ff */
[----:B------:R-:W-:-:S04]  /*336b0*/  IMAD.MOV.U32 R198, RZ, RZ, R199 ;  /* 0x000000ffffc67224 */ /* 0x000fc800078e00c7 */
[----:B------:R-:W-:-:S05]  /*336c0*/  FADD.FTZ R198, R193, R198 ;  /* 0x000000c6c1c67221 */ /* 0x000fca0000010000 */
[----:B------:R-:W-:-:S07]  /*336d0*/  MOV R200, R198 ;  /* 0x000000c600c87202 */ /* 0x000fce0000000f00 */
[----:B------:R-:W-:Y:S05]  /*336e0*/  WARPSYNC.COLLECTIVE R197, `(.L_x_47608) ;  /* 0x00000000c5087348 */ /* 0x000fea0003c00000 */
[----:B------:R0:W1:Y:S02]  /*336f0*/  SHFL.BFLY P1, R199, R200, R201, R202 ;  /* 0x0c0000c9c8c77389 */ /* 0x00006400000200ca */
[----:B01----:R-:W-:Y:S05]  /*33700*/  ENDCOLLECTIVE ;  /* 0x000000000000791b */ /* 0x003fea0003800000 */
.L_x_47608:
[----:B------:R-:W-:Y:S01]  /*33710*/  MOV R195, R199 ;  /* 0x000000c700c37202 */ /* 0x000fe20000000f00 */
[----:B------:R-:W-:Y:S06]  /*33720*/  BRA `(.L_x_47609) ;  /* 0xffffffd800b87947 */ /* 0x000fec000383ffff */
.L_x_47610:
        /* <DEDUP_REMOVED lines=13> */
.L_x_71529:


//--------------------- .text._ZN10layer_norm13ln_fwd_kernelINS_13Kernel_traitsI6__halfS2_fS2_fjLj2048ELj1ELj4ELj1ELj16ENS_18Kernel_traits_baseILj2048ES2_S2_fS2_fjLj128EEEEELb1ELb1ELb1ELb0EEEvNS_9FwdParamsE --------------------------
	.section	.text._ZN10layer_norm13ln_fwd_kernelINS_13Kernel_traitsI6__halfS2_fS2_fjLj2048ELj1ELj4ELj1ELj16ENS_18Kernel_traits_baseILj2048ES2_S2_fS2_fjLj128EEEEELb1ELb1ELb1ELb0EEEvNS_9FwdParamsE,"ax",@progbits
	.align	128
        .global         _ZN10layer_norm13ln_fwd_kernelINS_13Kernel_traitsI6__halfS2_fS2_fjLj2048ELj1ELj4ELj1ELj16ENS_18Kernel_traits_baseILj2048ES2_S2_fS2_fjLj128EEEEELb1ELb1ELb1ELb0EEEvNS_9FwdParamsE
        .type           _ZN10layer_norm13ln_fwd_kernelINS_13Kernel_traitsI6__halfS2_fS2_fjLj2048ELj1ELj4ELj1ELj16ENS_18Kernel_traits_baseILj2048ES2_S2_fS2_fjLj128EEEEELb1ELb1ELb1ELb0EEEvNS_9FwdParamsE,@function
        .size           _ZN10layer_norm13ln_fwd_kernelINS_13Kernel_traitsI6__halfS2_fS2_fjLj2048ELj1ELj4ELj1ELj16ENS_18Kernel_traits_baseILj2048ES2_S2_fS2_fjLj128EEEEELb1ELb1ELb1ELb0EEEvNS_9FwdParamsE,(.L_x_71530 - _ZN10layer_norm13ln_fwd_kernelINS_13Kernel_traitsI6__halfS2_fS2_fjLj2048ELj1ELj4ELj1ELj16ENS_18Kernel_traits_baseILj2048ES2_S2_fS2_fjLj128EEEEELb1ELb1ELb1ELb0EEEvNS_9FwdParamsE)
        .other          _ZN10layer_norm13ln_fwd_kernelINS_13Kernel_traitsI6__halfS2_fS2_fjLj2048ELj1ELj4ELj1ELj16ENS_18Kernel_traits_baseILj2048ES2_S2_fS2_fjLj128EEEEELb1ELb1ELb1ELb0EEEvNS_9FwdParamsE,@"STO_CUDA_ENTRY STV_DEFAULT"
_ZN10layer_norm13ln_fwd_kernelINS_13Kernel_traitsI6__halfS2_fS2_fjLj2048ELj1ELj4ELj1ELj16ENS_18Kernel_traits_baseILj2048ES2_S2_fS2_fjLj128EEEEELb1ELb1ELb1ELb0EEEvNS_9FwdParamsE:
.text._ZN10layer_norm13ln_fwd_kernelINS_13Kernel_traitsI6__halfS2_fS2_fjLj2048ELj1ELj4ELj1ELj16ENS_18Kernel_traits_baseILj2048ES2_S2_fS2_fjLj128EEEEELb1ELb1ELb1ELb0EEEvNS_9FwdParamsE:
        /* <DEDUP_REMOVED lines=10> */
[----:B-1----:R-:W-:Y:S01]  /*00a0*/  @P0 MOV R4, R0 ;  /* 0x0000000000040202 */ /* 0x002fe20000000f00 */
        /* <DEDUP_REMOVED lines=17> */
[----:B------:R-:W-:Y:S02]  /*01c0*/  @P0 IADD3.X R183, PT, PT, RZ, R5, RZ, P1, !PT ;  /* 0x00000005ffb70210 */ /* 0x000fe40000ffe4ff */
[----:B------:R-:W-:Y:S02]  /*01d0*/  LOP3.LUT R177, R4, 0x1f, RZ, 0x3c, !PT ;  /* 0x0000001f04b17812 */ /* 0x000fe400078e3cff */
[----:B------:R-:W-:Y:S01]  /*01e0*/  SHF.R.U32.HI R176, RZ, 0x5, R176 ;  /* 0x00000005ffb07819 */ /* 0x000fe200000116b0 */
[----:B--2---:R-:W-:Y:S01]  /*01f0*/  VIADD R96, R2, 0x3c6ef372 ;  /* 0x3c6ef37202607836 */ /* 0x004fe20000000000 */
[----:B------:R-:W-:Y:S01]  /*0200*/  SHF.R.U64 R201, R0, 0x2, R183 ;  /* 0x0000000200c97819 */ /* 0x000fe200000012b7 */
[----:B------:R-:W-:Y:S01]  /*0210*/  VIADD R98, R2, 0xdaa66d2b ;  /* 0xdaa66d2b02627836 */ /* 0x000fe20000000000 */
[----:B------:R-:W-:Y:S01]  /*0220*/  LEA.HI.SX32 R177, R6, R177, 0x1d ;  /* 0x000000b106b17211 */ /* 0x000fe200078feaff */
[----:B------:R-:W-:Y:S01]  /*0230*/  VIADD R100, R2, 0x1715609d ;  /* 0x1715609d02647836 */ /* 0x000fe20000000000 */
[----:B------:R-:W-:-:S02]  /*0240*/  LOP3.LUT R176, R176, UR4, RZ, 0xfc, !PT ;  /* 0x00000004b0b07c12 */ /* 0x000fc4000f8efcff */
[C---:B------:R-:W-:Y:S02]  /*0250*/  IADD3 R97, PT, PT, R3.reuse, 0x76cf5d0a, RZ ;  /* 0x76cf5d0a03617810 */ /* 0x040fe40007ffe0ff */
[----:B------:R-:W-:Y:S02]  /*0260*/  IADD3 R99, PT, PT, R3, 0x32370b8f, RZ ;  /* 0x32370b8f03637810 */ /* 0x000fe40007ffe0ff */
        /* <DEDUP_REMOVED lines=35> */
[----:B------:R-:W-:Y:S01]  /*04a0*/  @P2 IADD3 R4, PT, PT, R4, 0x20, RZ ;  /* 0x0000002004042810 */ /* 0x000fe20007ffe0ff */
[----:B------:R4:W5:Y:S05]  /*04b0*/  @P2 LD.E.128 R80, desc[UR6][R14.64] ;  /* 0x000000060e502980 */ /* 0x00096a000c101d00 */
[----:B------:R-:W1:Y:S08]  /*04c0*/  @P6 LDC.64 R8, c[0x0][0x3d0] ;  /* 0x0000f400ff086b82 */ /* 0x000e700000000a00 */
[----:B------:R-:W4:Y:S08]  /*04d0*/  @P6 LDC.64 R120, c[0x0][0x438] ;  /* 0x00010e00ff786b82 */ /* 0x000f300000000a00 */
[----:B------:R-:W4:Y:S01]  /*04e0*/  @P6 LDC.64 R122, c[0x0][0x3e8] ;  /* 0x0000fa00ff7a6b82 */ /* 0x000f220000000a00 */
[C---:B------:R-:W-:Y:S01]  /*04f0*/  @P3 IMAD.WIDE.U32 R104, R4.reuse, 0x10, R104 ;  /* 0x0000001004683825 */ /* 0x040fe200078e0068 */
[----:B------:R0:W5:Y:S03]  /*0500*/  @P2 LDG.E.128 R76, desc[UR6][R102.64] ;  /* 0x00000006664c2981 */ /* 0x000166000c1e1d00 */
[C---:B------:R-:W-:Y:S01]  /*0510*/  @P3 IMAD.WIDE.U32 R106, R4.reuse, 0x10, R106 ;  /* 0x00000010046a3825 */ /* 0x040fe200078e006a */
[----:B------:R0:W5:Y:S02]  /*0520*/  @P3 LDG.E.128 R72, desc[UR6][R104.64] ;  /* 0x0000000668483981 */ /* 0x000164000c1e1d00 */
[----:B------:R-:W4:Y:S01]  /*0530*/  @P0 LDC.64 R124, c[0x0][0x3d0] ;  /* 0x0000f400ff7c0b82 */ /* 0x000f220000000a00 */
[C---:B------:R-:W-:Y:S01]  /*0540*/  @P3 IMAD.WIDE.U32 R108, R4.reuse, 0x10, R108 ;  /* 0x00000010046c3825 */ /* 0x040fe200078e006c */
[----:B------:R0:W5:Y:S03]  /*0550*/  @P3 LD.E.128 R68, desc[UR6][R106.64] ;  /* 0x000000066a443980 */ /* 0x000166000c101d00 */
[----:B------:R-:W-:Y:S01]  /*0560*/  @P3 VIADD R4, R4, 0x20 ;  /* 0x0000002004043836 */ /* 0x000fe20000000000 */
[----:B------:R0:W5:Y:S02]  /*0570*/  @P3 LDG.E.128 R64, desc[UR6][R108.64] ;  /* 0x000000066c403981 */ /* 0x000164000c1e1d00 */
[----:B------:R-:W4:Y:S01]  /*0580*/  @P0 LDC.64 R126, c[0x0][0x438] ;  /* 0x00010e00ff7e0b82 */ /* 0x000f220000000a00 */
[----:B--2---:R-:W-:-:S07]  /*0590*/  @P4 IMAD.WIDE.U32 R110, R4, 0x10, R110 ;  /* 0x00000010046e4825 */ /* 0x004fce00078e006e */
[----:B------:R-:W2:Y:S01]  /*05a0*/  @P0 LDC.64 R10, c[0x0][0x3e8] ;  /* 0x0000fa00ff0a0b82 */ /* 0x000ea20000000a00 */
[C---:B------:R-:W-:Y:S01]  /*05b0*/  @P4 IMAD.WIDE.U32 R112, R4.reuse, 0x10, R112 ;  /* 0x0000001004704825 */ /* 0x040fe200078e0070 */
[----:B------:R0:W5:Y:S03]  /*05c0*/  @P4 LDG.E.128 R60, desc[UR6][R110.64] ;  /* 0x000000066e3c4981 */ /* 0x000166000c1e1d00 */
        /* <DEDUP_REMOVED lines=37> */
.L_x_47612:
        /* <DEDUP_REMOVED lines=34> */
[C---:B---3--:R-:W-:Y:S01]  /*0a40*/  @P3 IMAD.WIDE.U32 R44, R4.reuse, 0x10, R44 ;  /* 0x00000010042c3825 */ /* 0x048fe200078e002c */
[----:B------:R-:W-:-:S03]  /*0a50*/  @P3 IADD3 R4, PT, PT, R4, 0x20, RZ ;  /* 0x0000002004043810 */ /* 0x000fc60007ffe0ff */
[----:B------:R-:W-:-:S03]  /*0a60*/  HFMA2 R22, -RZ, RZ, 0, 0 ;  /* 0x00000000ff167431 */ /* 0x000fc600000001ff */
[----:B------:R-:W3:Y:S08]  /*0a70*/  @P1 LDC.64 R92, c[0x0][0x3e8] ;  /* 0x0000fa00ff5c1b82 */ /* 0x000ef00000000a00 */
[----:B------:R-:W4:Y:S08]  /*0a80*/  @P0 LDC.64 R102, c[0x0][0x3d0] ;  /* 0x0000f400ff660b82 */ /* 0x000f300000000a00 */
[----:B------:R-:W4:Y:S01]  /*0a90*/  @P0 LDC.64 R104, c[0x0][0x3e8] ;  /* 0x0000fa00ff680b82 */ /* 0x000f220000000a00 */
[----:B0-----:R-:W-:Y:S01]  /*0aa0*/  @P2 IMAD.WIDE.U32 R56, R4, 0x10, R56 ;  /* 0x0000001004382825 */ /* 0x001fe200078e0038 */
[----:B------:R-:W-:-:S03]  /*0ab0*/  ISETP.GE.U32.AND P6, PT, R177, 0x100, PT ;  /* 0x00000100b100780c */ /* 0x000fc60003fc6070 */
[----:B------:R-:W-:Y:S01]  /*0ac0*/  HFMA2 R70, -RZ, RZ, 0, 0 ;  /* 0x00000000ff467431 */ /* 0x000fe200000001ff */
[----:B------:R0:W5:Y:S01]  /*0ad0*/  @P4 LDG.E.128 R64, desc[UR6][R20.64] ;  /* 0x0000000614404981 */ /* 0x000162000c1e1d00 */
[C---:B-1----:R-:W-:Y:S01]  /*0ae0*/  @P2 IMAD.WIDE.U32 R68, R4.reuse, 0x10, R68 ;  /* 0x0000001004442825 */ /* 0x042fe200078e0044 */
[----:B------:R-:W-:Y:S02]  /*0af0*/  MOV R46, RZ ;  /* 0x000000ff002e7202 */ /* 0x000fe40000000f00 */
[----:B------:R1:W5:Y:S01]  /*0b00*/  @P3 LDG.E.128 R60, desc[UR6][R32.64] ;  /* 0x00000006203c3981 */ /* 0x000362000c1e1d00 */
[----:B------:R-:W-:Y:S01]  /*0b10*/  @P2 VIADD R4, R4, 0x20 ;  /* 0x0000002004042836 */ /* 0x000fe20000000000 */
[----:B------:R-:W-:Y:S01]  /*0b20*/  MOV R94, RZ ;  /* 0x000000ff005e7202 */ /* 0x000fe20000000f00 */
[----:B------:R-:W-:Y:S01]  /*0b30*/  IMAD.MOV.U32 R34, RZ, RZ, RZ ;  /* 0x000000ffff227224 */ /* 0x000fe200078e00ff */
[----:B------:R4:W5:Y:S01]  /*0b40*/  @P3 LDG.E.128 R52, desc[UR6][R44.64] ;  /* 0x000000062c343981 */ /* 0x000962000c1e1d00 */
[----:B--2---:R-:W-:Y:S01]  /*0b50*/  @P1 IMAD.WIDE.U32 R80, R4, 0x10, R80 ;  /* 0x0000001004501825 */ /* 0x004fe200078e0050 */
[----:B0-----:R-:W-:-:S02]  /*0b60*/  CS2R R20, SRZ ;  /* 0x0000000000147805 */ /* 0x001fc4000001ff00 */
[----:B------:R-:W-:Y:S01]  /*0b70*/  @P4 MOV R71, RZ ;  /* 0x000000ff00474202 */ /* 0x000fe20000000f00 */
[----:B------:R0:W5:Y:S01]  /*0b80*/  @P2 LDG.E.128 R48, desc[UR6][R56.64] ;  /* 0x0000000638302981 */ /* 0x000162000c1e1d00 */
[C---:B---3--:R-:W-:Y:S01]  /*0b90*/  @P1 IMAD.WIDE.U32 R92, R4.reuse, 0x10, R92 ;  /* 0x00000010045c1825 */ /* 0x048fe200078e005c */
[----:B------:R-:W-:Y:S02]  /*0ba0*/  @P1 IADD3 R4, PT, PT, R4, 0x20, RZ ;  /* 0x0000002004041810 */ /* 0x000fe40007ffe0ff */
[----:B-1----:R-:W-:Y:S01]  /*0bb0*/  CS2R R32, SRZ ;  /* 0x0000000000207805 */ /* 0x002fe2000001ff00 */
[----:B------:R1:W5:Y:S02]  /*0bc0*/  @P2 LDG.E.128 R40, desc[UR6][R68.64] ;  /* 0x0000000644282981 */ /* 0x000364000c1e1d00 */
[C---:B----4-:R-:W-:Y:S02]  /*0bd0*/  @P0 IMAD.WIDE.U32 R102, R4.reuse, 0x10, R102 ;  /* 0x0000001004660825 */ /* 0x050fe400078e0066 */
[----:B------:R2:W5:Y:S02]  /*0be0*/  @P1 LDG.E.128 R36, desc[UR6][R80.64] ;  /* 0x0000000650241981 */ /* 0x000564000c1e1d00 */
[----:B------:R-:W-:-:S02]  /*0bf0*/  @P0 IMAD.WIDE.U32 R104, R4, 0x10, R104 ;  /* 0x0000001004680825 */ /* 0x000fc400078e0068 */
[----:B------:R-:W5:Y:S04]  /*0c00*/  @P0 LDG.E.128 R24, desc[UR6][R102.64] ;  /* 0x0000000666180981 */ /* 0x000f68000c1e1d00 */
[----:B------:R-:W5:Y:S01]  /*0c10*/  @P0 LDG.E.128 R16, desc[UR6][R104.64] ;  /* 0x0000000668100981 */ /* 0x000f62000c1e1d00 */
[----:B------:R-:W-:Y:S01]  /*0c20*/  CS2R R44, SRZ ;  /* 0x00000000002c7805 */ /* 0x000fe2000001ff00 */
[----:B------:R-:W-:Y:S01]  /*0c30*/  IMAD.MOV.U32 R58, RZ, RZ, RZ ;  /* 0x000000ffff3a7224 */ /* 0x000fe200078e00ff */
[----:B0-----:R-:W-:Y:S01]  /*0c40*/  CS2R R56, SRZ ;  /* 0x0000000000387805 */ /* 0x001fe2000001ff00 */
[----:B------:R0:W5:Y:S01]  /*0c50*/  @P1 LDG.E.128 R28, desc[UR6][R92.64] ;  /* 0x000000065c1c1981 */ /* 0x000162000c1e1d00 */
[----:B-1----:R-:W-:Y:S01]  /*0c60*/  CS2R R68, SRZ ;  /* 0x0000000000447805 */ /* 0x002fe2000001ff00 */
[----:B------:R-:W-:Y:S01]  /*0c70*/  IMAD.MOV.U32 R82, RZ, RZ, RZ ;  /* 0x000000ffff527224 */ /* 0x000fe200078e00ff */
[----:B--2---:R-:W-:Y:S01]  /*0c80*/  CS2R R80, SRZ ;  /* 0x0000000000507805 */ /* 0x004fe2000001ff00 */
[----:B------:R-:W-:Y:S01]  /*0c90*/  @P5 IMAD.MOV.U32 R83, RZ, RZ, RZ ;  /* 0x000000ffff535224 */ /* 0x000fe200078e00ff */
[----:B------:R-:W-:Y:S01]  /*0ca0*/  @P2 MOV R47, RZ ;  /* 0x000000ff002f2202 */ /* 0x000fe20000000f00 */
[----:B------:R-:W-:Y:S01]  /*0cb0*/  @P3 IMAD.MOV.U32 R59, RZ, RZ, RZ ;  /* 0x000000ffff3b3224 */ /* 0x000fe200078e00ff */
[----:B------:R-:W-:Y:S01]  /*0cc0*/  @P0 MOV R23, RZ ;  /* 0x000000ff00170202 */ /* 0x000fe20000000f00 */
[----:B------:R-:W-:Y:S01]  /*0cd0*/  @P1 IMAD.MOV.U32 R35, RZ, RZ, RZ ;  /* 0x000000ffff231224 */ /* 0x000fe200078e00ff */
[----:B0-----:R-:W-:Y:S01]  /*0ce0*/  CS2R R92, SRZ ;  /* 0x00000000005c7805 */ /* 0x001fe2000001ff00 */
        /* <DEDUP_REMOVED lines=15> */
[----:B------:R-:W-:Y:S01]  /*0de0*/  CS2R R44, SRZ ;  /* 0x00000000002c7805 */ /* 0x000fe2000001ff00 */
[----:B------:R-:W-:Y:S01]  /*0df0*/  IMAD.MOV.U32 R58, RZ, RZ, RZ ;  /* 0x000000ffff3a7224 */ /* 0x000fe200078e00ff */
[----:B------:R-:W-:Y:S02]  /*0e00*/  CS2R R56, SRZ ;  /* 0x0000000000387805 */ /* 0x000fe4000001ff00 */
[----:B------:R-:W-:Y:S02]  /*0e10*/  MOV R70, RZ ;  /* 0x000000ff00467202 */ /* 0x000fe40000000f00 */
[----:B------:R-:W-:Y:S01]  /*0e20*/  CS2R R68, SRZ ;  /* 0x0000000000447805 */ /* 0x000fe2000001ff00 */
[----:B------:R-:W-:Y:S01]  /*0e30*/  IMAD.MOV.U32 R82, RZ, RZ, RZ ;  /* 0x000000ffff527224 */ /* 0x000fe200078e00ff */
[----:B------:R-:W-:Y:S02]  /*0e40*/  CS2R R80, SRZ ;  /* 0x0000000000507805 */ /* 0x000fe4000001ff00 */
[----:B------:R-:W-:-:S02]  /*0e50*/  MOV R94, RZ ;  /* 0x000000ff005e7202 */ /* 0x000fc40000000f00 */
[----:B------:R-:W-:-:S07]  /*0e60*/  CS2R R92, SRZ ;  /* 0x00000000005c7805 */ /* 0x000fce000001ff00 */
.L_x_47613:
[----:B------:R-:W-:Y:S05]  /*0e70*/  BSYNC.RECONVERGENT B0 ;  /* 0x0000000000007941 */ /* 0x000fea0003800200 */
.L_x_47611:
[----:B------:R-:W0:Y:S02]  /*0e80*/  LDCU UR4, c[0x0][0x384] ;  /* 0x00007080ff0477ac */ /* 0x000e240008000800 */
[----:B0-----:R-:W-:-:S13]  /*0e90*/  ISETP.GE.AND P0, PT, R176, UR4, PT ;  /* 0x00000004b0007c0c */ /* 0x001fda000bf06270 */
[----:B------:R-:W-:Y:S05]  /*0ea0*/  @P0 EXIT ;  /* 0x000000000000094d */ /* 0x000fea0003800000 */
[----:B------:R-:W-:Y:S01]  /*0eb0*/  IMAD.HI.U32 R103, R201, -0x2daee0ad, RZ ;  /* 0xd2511f53c9677827 */ /* 0x000fe200078e00ff */
[----:B------:R-:W-:-:S03]  /*0ec0*/  IADD3 R108, PT, PT, R3, -0x4498517b, RZ ;  /* 0xbb67ae85036c7810 */ /* 0x000fc60007ffe0ff */
[----:B------:R-:W-:Y:S01]  /*0ed0*/  HFMA2 R185, -RZ, RZ, 0, 0 ;  /* 0x00000000ffb97431 */ /* 0x000fe200000001ff */
[----:B------:R-:W-:Y:S01]  /*0ee0*/  LOP3.LUT R181, R0, 0x3, RZ, 0xc0, !PT ;  /* 0x0000000300b57812 */ /* 0x000fe200078ec0ff */
[C---:B------:R-:W-:Y:S01]  /*0ef0*/  IMAD.HI.U32 R101, R178.reuse, -0x326172a9, RZ ;  /* 0xcd9e8d57b2657827 */ /* 0x040fe200078e00ff */
[----:B------:R-:W-:Y:S01]  /*0f00*/  LOP3.LUT R103, R103, R3, RZ, 0x3c, !PT ;  /* 0x0000000367677212 */ /* 0x000fe200078e3cff */
[----:B------:R-:W0:Y:S02]  /*0f10*/  LDCU UR8, c[0x0][0x404] ;  /* 0x00008080ff0877ac */ /* 0x000e240008000800 */
[----:B------:R-:W-:Y:S01]  /*0f20*/  IMAD R105, R178, -0x326172a9, RZ ;  /* 0xcd9e8d57b2697824 */ /* 0x000fe200078e02ff */
[----:B------:R-:W-:Y:S01]  /*0f30*/  LOP3.LUT R101, R183, R101, R2, 0x96, !PT ;  /* 0x00000065b7657212 */ /* 0x000fe200078e9602 */
[----:B------:R-:W-:Y:S01]  /*0f40*/  VIADD R104, R2, 0x9e3779b9 ;  /* 0x9e3779b902687836 */ /* 0x000fe20000000000 */
[----:B------:R-:W1:Y:S01]  /*0f50*/  LDCU.U8 UR9, c[0x0][0x410] ;  /* 0x00008200ff0977ac */ /* 0x000e620008000000 */
[----:B------:R-:W-:Y:S01]  /*0f60*/  IMAD.HI.U32 R102, R103, -0x326172a9, RZ ;  /* 0xcd9e8d5767667827 */ /* 0x000fe200078e00ff */
[----:B------:R-:W2:Y:S03]  /*0f70*/  LDCU UR12, c[0x0][0x448] ;  /* 0x00008900ff0c77ac */ /* 0x000ea60008000800 */
[----:B------:R-:W-:Y:S01]  /*0f80*/  IMAD R107, R201, -0x2daee0ad, RZ ;  /* 0xd2511f53c96b7824 */ /* 0x000fe200078e02ff */
[----:B------:R-:W-:Y:S01]  /*0f90*/  LOP3.LUT R102, R104, R105, R102, 0x96, !PT ;  /* 0x0000006968667212 */ /* 0x000fe200078e9666 */
[C---:B------:R-:W-:Y:S01]  /*0fa0*/  IMAD.HI.U32 R106, R101.reuse, -0x2daee0ad, RZ ;  /* 0xd2511f53656a7827 */ /* 0x040fe200078e00ff */
[----:B------:R-:W3:Y:S03]  /*0fb0*/  LDCU.64 UR10, c[0x0][0x408] ;  /* 0x00008100ff0a77ac */ /* 0x000ee60008000a00 */
[----:B------:R-:W-:Y:S01]  /*0fc0*/  IMAD R105, R101, -0x2daee0ad, RZ ;  /* 0xd2511f5365697824 */ /* 0x000fe200078e02ff */
[----:B------:R-:W-:Y:S01]  /*0fd0*/  LOP3.LUT R106, R108, R107, R106, 0x96, !PT ;  /* 0x0000006b6c6a7212 */ /* 0x000fe200078e966a */
[----:B------:R-:W-:Y:S01]  /*0fe0*/  IMAD.HI.U32 R104, R102, -0x2daee0ad, RZ ;  /* 0xd2511f5366687827 */ /* 0x000fe200078e00ff */
[----:B------:R-:W4:Y:S03]  /*0ff0*/  LDCU.64 UR4, c[0x0][0x3a0] ;  /* 0x00007400ff0477ac */ /* 0x000f260008000a00 */
        /* <DEDUP_REMOVED lines=8> */
[----:B------:R-:W-:Y:S02]  /*1080*/  LOP3.LUT R98, R98, R106, R101, 0x96, !PT ;  /* 0x0000006a62627212 */ /* 0x000fe400078e9665 */
[----:B------:R-:W-:Y:S01]  /*1090*/  IADD3 R101, PT, PT, R2, 0x78dde6e4, RZ ;  /* 0x78dde6e402657810 */ /* 0x000fe20007ffe0ff */
[----:B------:R-:W-:Y:S01]  /*10a0*/  VIADD R104, R3, 0xed9eba14 ;  /* 0xed9eba1403687836 */ /* 0x000fe20000000000 */
        /* <DEDUP_REMOVED lines=17> */
[----:B------:R-:W-:-:S03]  /*11c0*/  IADD3 R103, PT, PT, R3, 0x646e171e, RZ ;  /* 0x646e171e03677810 */ /* 0x000fc60007ffe0ff */
        /* <DEDUP_REMOVED lines=9> */
[----:B------:R-:W-:Y:S02]  /*1260*/  LOP3.LUT R97, R99, R98, R97, 0x96, !PT ;  /* 0x0000006263617212 */ /* 0x000fe400078e9661 */
[----:B------:R-:W-:Y:S01]  /*1270*/  IADD3 R98, PT, PT, R2, -0xe443238, RZ ;  /* 0xf1bbcdc802627810 */ /* 0x000fe20007ffe0ff */
[----:B------:R-:W-:Y:S02]  /*1280*/  VIADD R102, R3, 0x1fd5c5a3 ;  /* 0x1fd5c5a303667836 */ /* 0x000fe40000000000 */
[----:B------:R-:W-:Y:S02]  /*1290*/  IMAD R101, R101, -0x326172a9, RZ ;  /* 0xcd9e8d5765657824 */ /* 0x000fe400078e02ff */
[----:B------:R-:W-:Y:S01]  /*12a0*/  IMAD.HI.U32 R99, R97, -0x2daee0ad, RZ ;  /* 0xd2511f5361637827 */ /* 0x000fe200078e00ff */
[----:B------:R-:W-:-:S03]  /*12b0*/  LOP3.LUT R100, R102, R103, R100, 0x96, !PT ;  /* 0x0000006766647212 */ /* 0x000fc600078e9664 */
[----:B------:R-:W-:Y:S02]  /*12c0*/  IMAD R102, R96, -0x2daee0ad, RZ ;  /* 0xd2511f5360667824 */ /* 0x000fe400078e02ff */
[----:B------:R-:W-:-:S04]  /*12d0*/  IMAD.HI.U32 R96, R100, -0x326172a9, RZ ;  /* 0xcd9e8d5764607827 */ /* 0x000fc800078e00ff */
[----:B------:R-:W-:Y:S01]  /*12e0*/  VIADD R103, R3, 0xdb3d7428 ;  /* 0xdb3d742803677836 */ /* 0x000fe20000000000 */
[----:B------:R-:W-:Y:S01]  /*12f0*/  LOP3.LUT R96, R98, R101, R96, 0x96, !PT ;  /* 0x0000006562607212 */ /* 0x000fe200078e9660 */
[----:B------:R-:W-:Y:S01]  /*1300*/  IMAD R98, R97, -0x2daee0ad, RZ ;  /* 0xd2511f5361627824 */ /* 0x000fe200078e02ff */
[----:B------:R-:W-:Y:S01]  /*1310*/  IADD3 R101, PT, PT, R3, -0x695add53, RZ ;  /* 0x96a522ad03657810 */ /* 0x000fe20007ffe0ff */
[----:B------:R-:W-:Y:S01]  /*1320*/  IMAD R97, R100, -0x326172a9, RZ ;  /* 0xcd9e8d5764617824 */ /* 0x000fe200078e02ff */
[----:B------:R-:W-:Y:S01]  /*1330*/  LOP3.LUT R99, R103, R102, R99, 0x96, !PT ;  /* 0x0000006667637212 */ /* 0x000fe200078e9663 */
[----:B------:R-:W-:-:S04]  /*1340*/  IMAD.HI.U32 R179, R96, -0x2daee0ad, RZ ;  /* 0xd2511f5360b37827 */ /* 0x000fc800078e00ff */
[----:B------:R-:W-:Y:S01]  /*1350*/  IMAD.HI.U32 R180, R99, -0x326172a9, RZ ;  /* 0xcd9e8d5763b47827 */ /* 0x000fe200078e00ff */
[----:B------:R-:W-:-:S03]  /*1360*/  LOP3.LUT R179, R101, R98, R179, 0x96, !PT ;  /* 0x0000006265b37212 */ /* 0x000fc600078e96b3 */
[----:B------:R-:W-:Y:S02]  /*1370*/  VIADD R100, R2, 0x8ff34781 ;  /* 0x8ff3478102647836 */ /* 0x000fe40000000000 */
[----:B------:R-:W-:Y:S02]  /*1380*/  IMAD R182, R99, -0x326172a9, RZ ;  /* 0xcd9e8d5763b67824 */ /* 0x000fe400078e02ff */
[----:B------:R-:W-:Y:S01]  /*1390*/  IMAD R184, R96, -0x2daee0ad, RZ ;  /* 0xd2511f5360b87824 */ /* 0x000fe200078e02ff */
[----:B01234-:R-:W-:-:S07]  /*13a0*/  LOP3.LUT R180, R100, R97, R180, 0x96, !PT ;  /* 0x0000006164b47212 */ /* 0x01ffce00078e96b4 */
.L_x_48551:
[----:B------:R-:W0:Y:S08]  /*13b0*/  LDC.64 R198, c[0x0][0x3f0] ;  /* 0x0000fc00ffc67b82 */ /* 0x000e300000000a00 */
[----:B------:R-:W1:Y:S08]  /*13c0*/  LDC.64 R202, c[0x0][0x3f8] ;  /* 0x0000fe00ffca7b82 */ /* 0x000e700000000a00 */
[----:B------:R-:W2:Y:S01]  /*13d0*/  LDC R173, c[0x0][0x388] ;  /* 0x0000e200ffad7b82 */ /* 0x000ea20000000800 */
[----:B0-----:R-:W-:-:S06]  /*13e0*/  IMAD.WIDE R198, R176, 0x4, R198 ;  /* 0x00000004b0c67825 */ /* 0x001fcc00078e02c6 */
[----:B------:R0:W3:Y:S01]  /*13f0*/  LDG.E R198, desc[UR6][R198.64] ;  /* 0x00000006c6c67981 */ /* 0x0000e2000c1e1900 */
[----:B-1----:R-:W-:-:S05]  /*1400*/  IMAD.WIDE R202, R176, 0x4, R202 ;  /* 0x00000004b0ca7825 */ /* 0x002fca00078e02ca */
[----:B-----5:R1:W5:Y:S01]  /*1410*/  LDG.E R172, desc[UR6][R202.64] ;  /* 0x00000006caac7981 */ /* 0x020362000c1e1900 */
[----:B------:R-:W-:Y:S01]  /*1420*/  ISETP.GE.U32.AND P5, PT, R177, 0x20, PT ;  /* 0x00000020b100780c */ /* 0x000fe20003fa6070 */
[----:B------:R-:W-:Y:S01]  /*1430*/  BSSY.RECONVERGENT B0, `(.L_x_47614) ;  /* 0x00006d2000007945 */ /* 0x000fe20003800200 */
[----:B--2---:R-:W-:Y:S01]  /*1440*/  IMAD R200, R176, R173, RZ ;  /* 0x000000adb0c87224 */ /* 0x004fe200078e02ff */
[----:B------:R-:W2:Y:S04]  /*1450*/  S2R R175, SR_TID.X ;  /* 0x0000000000af7919 */ /* 0x000ea80000002100 */
[----:B0-----:R-:W-:-:S04]  /*1460*/  SHF.R.S32.HI R199, RZ, 0x1f, R200 ;  /* 0x0000001fffc77819 */ /* 0x001fc800000114c8 */
[----:B------:R-:W-:Y:S02]  /*1470*/  LEA.HI R199, R199, R200, RZ, 0x3 ;  /* 0x000000c8c7c77211 */ /* 0x000fe400078f18ff */
[----:B--2---:R-:W-:-:S04]  /*1480*/  LOP3.LUT R174, R175, 0x1f, RZ, 0xc0, !PT ;  /* 0x0000001fafae7812 */ /* 0x004fc800078ec0ff */
[----:B------:R-:W-:Y:S02]  /*1490*/  LEA.HI.SX32 R199, R199, R174, 0x1d ;  /* 0x000000aec7c77211 */ /* 0x000fe400078feaff */
[----:B---3--:R-:W-:-:S13]  /*14a0*/  ISETP.GE.AND P0, PT, R198, 0x1, PT ;  /* 0x00000001c600780c */ /* 0x008fda0003f06270 */
[----:B------:R-:W-:-:S04]  /*14b0*/  @P0 VIADD R0, R198, 0xffffffff ;  /* 0xffffffffc6000836 */ /* 0x000fc80000000000 */
[----:B------:R-:W-:-:S05]  /*14c0*/  @P0 IMAD R0, R0, R173, RZ ;  /* 0x000000ad00000224 */ /* 0x000fca00078e02ff */
[----:B------:R-:W-:-:S04]  /*14d0*/  @P0 SHF.R.S32.HI R205, RZ, 0x1f, R0 ;  /* 0x0000001fffcd0819 */ /* 0x000fc80000011400 */
[----:B------:R-:W-:Y:S02]  /*14e0*/  @P0 LEA.HI R205, R205, R0, RZ, 0x3 ;  /* 0x00000000cdcd0211 */ /* 0x000fe400078f18ff */
[----:B------:R-:W-:Y:S02]  /*14f0*/  MOV R0, RZ ;  /* 0x000000ff00007202 */ /* 0x000fe40000000f00 */
[----:B------:R-:W-:Y:S01]  /*1500*/  @P0 LEA.HI.SX32 R0, R205, R174, 0x1d ;  /* 0x000000aecd000211 */ /* 0x000fe200078feaff */
[----:B-1----:R-:W-:Y:S06]  /*1510*/  @!P5 BRA `(.L_x_47615) ;  /* 0x0000006c000cd947 */ /* 0x002fec0003800000 */
[----:B------:R-:W-:Y:S04]  /*1520*/  BSSY.RECONVERGENT B1, `(.L_x_47616) ;  /* 0x0000005000017945 */ /* 0x000fe80003800200 */
[----:B------:R-:W-:Y:S05]  /*1530*/  @!P0 BRA `(.L_x_47617) ;  /* 0x00000000000c8947 */ /* 0x000fea0003800000 */
[----:B------:R-:W0:Y:S02]  /*1540*/  LDC.64 R96, c[0x0][0x390] ;  /* 0x0000e400ff607b82 */ /* 0x000e240000000a00 */
[----:B0-----:R-:W-:-:S06]  /*1550*/  IMAD.WIDE.U32 R96, R0, 0x10, R96 ;  /* 0x0000001000607825 */ /* 0x001fcc00078e0060 */
[----:B------:R-:W5:Y:S02]  /*1560*/  LDG.E.128 R96, desc[UR6][R96.64] ;  /* 0x0000000660607981 */ /* 0x000f64000c1e1d00 */
.L_x_47617:
[----:B------:R-:W-:Y:S05]  /*1570*/  BSYNC.RECONVERGENT B1 ;  /* 0x0000000000017941 */ /* 0x000fea0003800200 */
.L_x_47616:
[----:B------:R-:W-:Y:S01]  /*1580*/  UISETP.NE.U32.AND UP0, UPT, UR4, URZ, UPT ;  /* 0x000000ff0400728c */ /* 0x000fe2000bf05070 */
[----:B------:R-:W-:Y:S03]  /*1590*/  BSSY.RECONVERGENT B1, `(.L_x_47618) ;  /* 0x000069d000017945 */ /* 0x000fe60003800200 */
[----:B------:R-:W-:-:S09]  /*15a0*/  UISETP.NE.AND.EX UP0, UPT, UR5, URZ, UPT, UP0 ;  /* 0x000000ff0500728c */ /* 0x000fd2000bf05300 */
[----:B------:R-:W-:Y:S05]  /*15b0*/  BRA.U !UP0, `(.L_x_47619) ;  /* 0x0000003508407547 */ /* 0x000fea000b800000 */
[----:B------:R-:W0:Y:S02]  /*15c0*/  LDC.64 R110, c[0x0][0x3a0] ;  /* 0x0000e800ff6e7b82 */ /* 0x000e240000000a00 */
[----:B0-----:R-:W-:-:S05]  /*15d0*/  IMAD.WIDE.U32 R110, R199, 0x20, R110 ;  /* 0x00000020c76e7825 */ /* 0x001fca00078e006e */
[----:B------:R-:W2:Y:S04]  /*15e0*/  LDG.E.128 R100, desc[UR6][R110.64] ;  /* 0x000000066e647981 */ /* 0x000ea8000c1e1d00 */
[----:B------:R0:W5:Y:S01]  /*15f0*/  LDG.E.128 R104, desc[UR6][R110.64+0x10] ;  /* 0x000010066e687981 */ /* 0x000162000c1e1d00 */
[----:B------:R-:W-:Y:S01]  /*1600*/  ISETP.GT.AND P1, PT, R198, RZ, PT ;  /* 0x000000ffc600720c */ /* 0x000fe20003f24270 */
[----:B------:R-:W-:-:S12]  /*1610*/  BSSY.RECONVERGENT B2, `(.L_x_47620) ;  /* 0x000006c000027945 */ /* 0x000fd80003800200 */
[----:B------:R-:W-:Y:S01]  /*1620*/  @!P1 IMAD.MOV.U32 R200, RZ, RZ, R184 ;  /* 0x000000ffffc89224 */ /* 0x000fe200078e00b8 */
[----:B------:R-:W-:Y:S01]  /*1630*/  @!P1 MOV R112, R181 ;  /* 0x000000b500709202 */ /* 0x000fe20000000f00 */
[----:B--2---:R-:W-:Y:S01]  /*1640*/  @!P1 IMAD.MOV.U32 R108, RZ, RZ, R100 ;  /* 0x000000ffff6c9224 */ /* 0x004fe200078e0064 */
        /* <DEDUP_REMOVED lines=17> */
.L_x_47624:
        /* <DEDUP_REMOVED lines=13> */
.L_x_47626:
[----:B------:R-:W-:Y:S05]  /*1830*/  BSYNC.RECONVERGENT B4 ;  /* 0x0000000000047941 */ /* 0x000fea0003800200 */
.L_x_47625:
        /* <DEDUP_REMOVED lines=51> */
[----:B------:R-:W-:Y:S02]  /*1b70*/  VIADD R111, R2, 0xf1bbcdc8 ;  /* 0xf1bbcdc8026f7836 */ /* 0x000fe40000000000 */
[----:B------:R-:W-:-:S03]  /*1b80*/  IMAD.WIDE.U32 R112, R112, -0x326172a9, RZ ;  /* 0xcd9e8d5770707825 */ /* 0x000fc600078e00ff */
[----:B------:R-:W-:Y:S02]  /*1b90*/  LOP3.LUT R110, R111, R114, R181, 0x96, !PT ;  /* 0x000000726f6e7212 */ /* 0x000fe400078e96b5 */
[----:B------:R-:W-:Y:S01]  /*1ba0*/  MOV R182, R112 ;  /* 0x0000007000b67202 */ /* 0x000fe20000000f00 */
[----:B------:R-:W-:Y:S01]  /*1bb0*/  IMAD.MOV.U32 R112, RZ, RZ, RZ ;  /* 0x000000ffff707224 */ /* 0x000fe200078e00ff */
[----:B------:R-:W-:Y:S01]  /*1bc0*/  LOP3.LUT R180, R109, R180, R113, 0x96, !PT ;  /* 0x000000b46db47212 */ /* 0x000fe200078e9671 */
[----:B------:R-:W-:-:S04]  /*1bd0*/  IMAD.WIDE.U32 R110, R110, -0x2daee0ad, RZ ;  /* 0xd2511f536e6e7825 */ /* 0x000fc800078e00ff */
[----:B------:R-:W-:Y:S01]  /*1be0*/  IMAD.MOV.U32 R200, RZ, RZ, R110 ;  /* 0x000000ffffc87224 */ /* 0x000fe200078e006e */
[----:B------:R-:W-:Y:S02]  /*1bf0*/  LOP3.LUT R179, R179, R108, R111, 0x96, !PT ;  /* 0x0000006cb3b37212 */ /* 0x000fe400078e966f */
[----:B------:R-:W-:-:S07]  /*1c00*/  MOV R108, R184 ;  /* 0x000000b8006c7202 */ /* 0x000fce0000000f00 */
.L_x_47623:
[----:B------:R-:W-:Y:S05]  /*1c10*/  BSYNC.RECONVERGENT B3 ;  /* 0x0000000000037941 */ /* 0x000fea0003800200 */
.L_x_47622:
        /* <DEDUP_REMOVED lines=10> */
[----:B------:R-:W-:-:S07]  /*1cc0*/  FFMA.FTZ R108, R109, R108, R100 ;  /* 0x0000006c6d6c7223 */ /* 0x000fce0000010064 */
.L_x_47621:
[----:B------:R-:W-:Y:S05]  /*1cd0*/  BSYNC.RECONVERGENT B2 ;  /* 0x0000000000027941 */ /* 0x000fea0003800200 */
.L_x_47620:
        /* <DEDUP_REMOVED lines=17> */
.L_x_47631:
        /* <DEDUP_REMOVED lines=13> */
.L_x_47633:
[----:B------:R-:W-:Y:S05]  /*1ec0*/  BSYNC.RECONVERGENT B4 ;  /* 0x0000000000047941 */ /* 0x000fea0003800200 */
.L_x_47632:
        /* <DEDUP_REMOVED lines=54> */
[----:B------:R-:W-:Y:S01]  /*2230*/  LOP3.LUT R180, R111, R112, R203, 0x96, !PT ;  /* 0x000000706fb47212 */ /* 0x000fe200078e96cb */
[----:B------:R-:W-:Y:S01]  /*2240*/  IMAD.MOV.U32 R111, RZ, RZ, RZ ;  /* 0x000000ffff6f7224 */ /* 0x000fe200078e00ff */
[----:B------:R-:W-:Y:S01]  /*2250*/  MOV R182, R202 ;  /* 0x000000ca00b67202 */ /* 0x000fe20000000f00 */
[----:B------:R-:W-:-:S04]  /*2260*/  IMAD.WIDE.U32 R114, R109, -0x2daee0ad, RZ ;  /* 0xd2511f536d727825 */ /* 0x000fc800078e00ff */
[----:B------:R-:W-:Y:S01]  /*2270*/  IMAD.MOV.U32 R109, RZ, RZ, R200 ;  /* 0x000000ffff6d7224 */ /* 0x000fe200078e00c8 */
[----:B------:R-:W-:Y:S02]  /*2280*/  LOP3.LUT R179, R179, R110, R115, 0x96, !PT ;  /* 0x0000006eb3b37212 */ /* 0x000fe400078e9673 */
[----:B------:R-:W-:-:S07]  /*2290*/  MOV R200, R114 ;  /* 0x0000007200c87202 */ /* 0x000fce0000000f00 */
.L_x_47630:
[----:B------:R-:W-:Y:S05]  /*22a0*/  BSYNC.RECONVERGENT B3 ;  /* 0x0000000000037941 */ /* 0x000fea0003800200 */
.L_x_47629:
        /* <DEDUP_REMOVED lines=10> */
[----:B------:R-:W-:-:S07]  /*2350*/  FFMA.FTZ R109, R110, R109, R101 ;  /* 0x0000006d6e6d7223 */ /* 0x000fce0000010065 */
.L_x_47628:
[----:B------:R-:W-:Y:S05]  /*2360*/  BSYNC.RECONVERGENT B2 ;  /* 0x0000000000027941 */ /* 0x000fea0003800200 */
.L_x_47627:
        /* <DEDUP_REMOVED lines=17> */
.L_x_47638:
        /* <DEDUP_REMOVED lines=13> */
.L_x_47640:
[----:B------:R-:W-:Y:S05]  /*2550*/  BSYNC.RECONVERGENT B4 ;  /* 0x0000000000047941 */ /* 0x000fea0003800200 */
.L_x_47639:
        /* <DEDUP_REMOVED lines=54> */
[----:B------:R-:W-:Y:S01]  /*28c0*/  LOP3.LUT R180, R111, R112, R203, 0x96, !PT ;  /* 0x000000706fb47212 */ /* 0x000fe200078e96cb */
[----:B------:R-:W-:Y:S01]  /*28d0*/  IMAD.MOV.U32 R112, RZ, RZ, RZ ;  /* 0x000000ffff707224 */ /* 0x000fe200078e00ff */
[----:B------:R-:W-:Y:S01]  /*28e0*/  MOV R182, R202 ;  /* 0x000000ca00b67202 */ /* 0x000fe20000000f00 */
[----:B------:R-:W-:-:S05]  /*28f0*/  IMAD.WIDE.U32 R114, R115, -0x2daee0ad, RZ ;  /* 0xd2511f5373727825 */ /* 0x000fca00078e00ff */
[----:B------:R-:W-:Y:S01]  /*2900*/  LOP3.LUT R179, R179, R110, R115, 0x96, !PT ;  /* 0x0000006eb3b37212 */ /* 0x000fe200078e9673 */
[----:B------:R-:W-:Y:S01]  /*2910*/  IMAD.MOV.U32 R110, RZ, RZ, R200 ;  /* 0x000000ffff6e7224 */ /* 0x000fe200078e00c8 */
[----:B------:R-:W-:-:S07]  /*2920*/  MOV R200, R114 ;  /* 0x0000007200c87202 */ /* 0x000fce0000000f00 */
.L_x_47637:
[----:B------:R-:W-:Y:S05]  /*2930*/  BSYNC.RECONVERGENT B3 ;  /* 0x0000000000037941 */ /* 0x000fea0003800200 */
.L_x_47636:
        /* <DEDUP_REMOVED lines=11> */
.L_x_47635:
[----:B------:R-:W-:Y:S05]  /*29f0*/  BSYNC.RECONVERGENT B2 ;  /* 0x0000000000027941 */ /* 0x000fea0003800200 */
.L_x_47634:
        /* <DEDUP_REMOVED lines=17> */
.L_x_47645:
        /* <DEDUP_REMOVED lines=13> */
.L_x_47647:
[----:B------:R-:W-:Y:S05]  /*2be0*/  BSYNC.RECONVERGENT B4 ;  /* 0x0000000000047941 */ /* 0x000fea0003800200 */
.L_x_47646:
        /* <DEDUP_REMOVED lines=53> */
[----:B------:R-:W-:Y:S01]  /*2f40*/  IADD3 R111, PT, PT, R2, -0x700cb87f, RZ ;  /* 0x8ff34781026f7810 */ /* 0x000fe20007ffe0ff */
[----:B------:R-:W-:Y:S01]  /*2f50*/  IMAD.MOV.U32 R113, RZ, RZ, RZ ;  /* 0x000000ffff717224 */ /* 0x000fe200078e00ff */
[----:B------:R-:W-:Y:S01]  /*2f60*/  MOV R182, R206 ;  /* 0x000000ce00b67202 */ /* 0x000fe20000000f00 */
[----:B------:R-:W-:Y:S01]  /*2f70*/  IMAD.WIDE.U32 R202, R202, -0x2daee0ad, RZ ;  /* 0xd2511f53caca7825 */ /* 0x000fe200078e00ff */
[----:B------:R-:W-:-:S03]  /*2f80*/  LOP3.LUT R180, R111, R114, R207, 0x96, !PT ;  /* 0x000000726fb47212 */ /* 0x000fc600078e96cf */
[----:B------:R-:W-:Y:S01]  /*2f90*/  IMAD.MOV.U32 R111, RZ, RZ, R200 ;  /* 0x000000ffff6f7224 */ /* 0x000fe200078e00c8 */
[----:B------:R-:W-:Y:S02]  /*2fa0*/  LOP3.LUT R179, R179, R112, R203, 0x96, !PT ;  /* 0x00000070b3b37212 */ /* 0x000fe400078e96cb */
[----:B------:R-:W-:-:S07]  /*2fb0*/  MOV R200, R202 ;  /* 0x000000ca00c87202 */ /* 0x000fce0000000f00 */
.L_x_47644:
[----:B------:R-:W-:Y:S05]  /*2fc0*/  BSYNC.RECONVERGENT B3 ;  /* 0x0000000000037941 */ /* 0x000fea0003800200 */
.L_x_47643:
        /* <DEDUP_REMOVED lines=11> */
.L_x_47642:
[----:B------:R-:W-:Y:S05]  /*3080*/  BSYNC.RECONVERGENT B2 ;  /* 0x0000000000027941 */ /* 0x000fea0003800200 */
.L_x_47641:
[----:B------:R-:W-:Y:S01]  /*3090*/  BSSY.RECONVERGENT B2, `(.L_x_47648) ;  /* 0x0000068000027945 */ /* 0x000fe20003800200 */
[----:B------:R-:W-:Y:S01]  /*30a0*/  IMAD.MOV.U32 R114, RZ, RZ, R113 ;  /* 0x000000ffff727224 */ /* 0x000fe200078e0071 */
[----:B-----5:R-:W-:Y:S02]  /*30b0*/  MOV R112, R104 ;  /* 0x0000006800707202 */ /* 0x020fe40000000f00 */
        /* <DEDUP_REMOVED lines=14> */
.L_x_47652:
        /* <DEDUP_REMOVED lines=13> */
.L_x_47654:
[----:B------:R-:W-:Y:S05]  /*3270*/  BSYNC.RECONVERGENT B4 ;  /* 0x0000000000047941 */ /* 0x000fea0003800200 */
.L_x_47653:
        /* <DEDUP_REMOVED lines=61> */
.L_x_47651:
[----:B------:R-:W-:Y:S05]  /*3650*/  BSYNC.RECONVERGENT B3 ;  /* 0x0000000000037941 */ /* 0x000fea0003800200 */
.L_x_47650:
        /* <DEDUP_REMOVED lines=11> */
.L_x_47649:
[----:B------:R-:W-:Y:S05]  /*3710*/  BSYNC.RECONVERGENT B2 ;  /* 0x0000000000027941 */ /* 0x000fea0003800200 */
.L_x_47648:
        /* <DEDUP_REMOVED lines=17> */
.L_x_47659:
        /* <DEDUP_REMOVED lines=13> */
.L_x_47661:
[----:B------:R-:W-:Y:S05]  /*3900*/  BSYNC.RECONVERGENT B4 ;  /* 0x0000000000047941 */ /* 0x000fea0003800200 */
.L_x_47660:
        /* <DEDUP_REMOVED lines=61> */
.L_x_47658:
[----:B------:R-:W-:Y:S05]  /*3ce0*/  BSYNC.RECONVERGENT B3 ;  /* 0x0000000000037941 */ /* 0x000fea0003800200 */
.L_x_47657:
        /* <DEDUP_REMOVED lines=11> */
.L_x_47656:
[----:B------:R-:W-:Y:S05]  /*3da0*/  BSYNC.RECONVERGENT B2 ;  /* 0x0000000000027941 */ /* 0x000fea0003800200 */
.L_x_47655:
        /* <DEDUP_REMOVED lines=17> */
.L_x_47666:
        /* <DEDUP_REMOVED lines=13> */
.L_x_47668:
[----:B------:R-:W-:Y:S05]  /*3f90*/  BSYNC.RECONVERGENT B4 ;  /* 0x0000000000047941 */ /* 0x000fea0003800200 */
.L_x_47667:
        /* <DEDUP_REMOVED lines=61> */
.L_x_47665:
[----:B------:R-:W-:Y:S05]  /*4370*/  BSYNC.RECONVERGENT B3 ;  /* 0x0000000000037941 */ /* 0x000fea0003800200 */
.L_x_47664:
        /* <DEDUP_REMOVED lines=11> */
.L_x_47663:
[----:B------:R-:W-:Y:S05]  /*4430*/  BSYNC.RECONVERGENT B2 ;  /* 0x0000000000027941 */ /* 0x000fea0003800200 */
.L_x_47662:
        /* <DEDUP_REMOVED lines=16> */
.L_x_47672:
        /* <DEDUP_REMOVED lines=13> */
.L_x_47674:
[----:B------:R-:W-:Y:S05]  /*4610*/  BSYNC.RECONVERGENT B3 ;  /* 0x0000000000037941 */ /* 0x000fea0003800200 */
.L_x_47673:
        /* <DEDUP_REMOVED lines=49> */
[----:B------:R-:W-:-:S05]  /*4930*/  IMAD.WIDE.U32 R180, R180, -0x326172a9, RZ ;  /* 0xcd9e8d57b4b47825 */ /* 0x000fca00078e00ff */
[----:B------:R-:W-:Y:S01]  /*4940*/  LOP3.LUT R115, R115, R208, R181, 0x96, !PT ;  /* 0x000000d073737212 */ /* 0x000fe200078e96b5 */
        /* <DEDUP_REMOVED lines=8> */
[----:B------:R-:W-:Y:S01]  /*49d0*/  IMAD.MOV.U32 R115, RZ, RZ, R200 ;  /* 0x000000ffff737224 */ /* 0x000fe200078e00c8 */
[----:B------:R-:W-:-:S07]  /*49e0*/  MOV R200, R206 ;  /* 0x000000ce00c87202 */ /* 0x000fce0000000f00 */
.L_x_47671:
[----:B------:R-:W-:Y:S05]  /*49f0*/  BSYNC.RECONVERGENT B2 ;  /* 0x0000000000027941 */ /* 0x000fea0003800200 */
.L_x_47670:
        /* <DEDUP_REMOVED lines=10> */
[----:B------:R-:W-:Y:S01]  /*4aa0*/  FFMA.FTZ R115, R184, R115, R107 ;  /* 0x00000073b8737223 */ /* 0x000fe2000001006b */
[----:B------:R-:W-:Y:S06]  /*4ab0*/  BRA `(.L_x_47669) ;  /* 0x0000003400287947 */ /* 0x000fec0003800000 */
.L_x_47619:
        /* <DEDUP_REMOVED lines=21> */
.L_x_47679:
        /* <DEDUP_REMOVED lines=13> */
.L_x_47681:
[----:B------:R-:W-:Y:S05]  /*4ce0*/  BSYNC.RECONVERGENT B4 ;  /* 0x0000000000047941 */ /* 0x000fea0003800200 */
.L_x_47680:
[----:B------:R-:W-:Y:S01]  /*4cf0*/  IMAD.WIDE.U32 R110, R178, -0x326172a9, RZ ;  /* 0xcd9e8d57b26e7825 */ /* 0x000fe200078e00ff */
[----:B------:R-:W-:Y:S02]  /*4d00*/  LOP3.LUT R114, R185, R109, R3, 0x96, !PT ;  /* 0x0000006db9727212 */ /* 0x000fe400078e9603 */
[----:B------:R-:W-:Y:S01]  /*4d10*/  IADD3 R109, PT, PT, R2, -0x61c88647, RZ ;  /* 0x9e3779b9026d7810 */ /* 0x000fe20007ffe0ff */
[----:B------:R-:W-:Y:S01]  /*4d20*/  VIADD R179, R3, 0x96a522ad ;  /* 0x96a522ad03b37836 */ /* 0x000fe20000000000 */
        /* <DEDUP_REMOVED lines=50> */
[----:B------:R-:W-:Y:S02]  /*5050*/  LOP3.LUT R180, R109, R180, R113, 0x96, !PT ;  /* 0x000000b46db47212 */ /* 0x000fe400078e9671 */
[----:B------:R-:W-:Y:S01]  /*5060*/  MOV R182, R112 ;  /* 0x0000007000b67202 */ /* 0x000fe20000000f00 */
[----:B------:R-:W-:-:S04]  /*5070*/  IMAD.WIDE.U32 R110, R111, -0x2daee0ad, RZ ;  /* 0xd2511f536f6e7825 */ /* 0x000fc800078e00ff */
[----:B------:R-:W-:Y:S01]  /*5080*/  IMAD.MOV.U32 R200, RZ, RZ, R110 ;  /* 0x000000ffffc87224 */ /* 0x000fe200078e006e */
[----:B------:R-:W-:Y:S01]  /*5090*/  LOP3.LUT R179, R179, R108, R111, 0x96, !PT ;  /* 0x0000006cb3b37212 */ /* 0x000fe200078e966f */
[----:B------:R-:W-:Y:S01]  /*50a0*/  IMAD.MOV.U32 R110, RZ, RZ, RZ ;  /* 0x000000ffff6e7224 */ /* 0x000fe200078e00ff */
[----:B------:R-:W-:-:S07]  /*50b0*/  MOV R108, R184 ;  /* 0x000000b8006c7202 */ /* 0x000fce0000000f00 */
.L_x_47678:
[----:B------:R-:W-:Y:S05]  /*50c0*/  BSYNC.RECONVERGENT B3 ;  /* 0x0000000000037941 */ /* 0x000fea0003800200 */
.L_x_47677:
        /* <DEDUP_REMOVED lines=11> */
.L_x_47676:
[----:B------:R-:W-:Y:S05]  /*5180*/  BSYNC.RECONVERGENT B2 ;  /* 0x0000000000027941 */ /* 0x000fea0003800200 */
.L_x_47675:
        /* <DEDUP_REMOVED lines=17> */
.L_x_47686:
        /* <DEDUP_REMOVED lines=13> */
.L_x_47688:
[----:B------:R-:W-:Y:S05]  /*5370*/  BSYNC.RECONVERGENT B4 ;  /* 0x0000000000047941 */ /* 0x000fea0003800200 */
.L_x_47687:
        /* <DEDUP_REMOVED lines=61> */
.L_x_47685:
[----:B------:R-:W-:Y:S05]  /*5750*/  BSYNC.RECONVERGENT B3 ;  /* 0x0000000000037941 */ /* 0x000fea0003800200 */
.L_x_47684:
        /* <DEDUP_REMOVED lines=11> */
.L_x_47683:
[----:B------:R-:W-:Y:S05]  /*5810*/  BSYNC.RECONVERGENT B2 ;  /* 0x0000000000027941 */ /* 0x000fea0003800200 */
.L_x_47682:
        /* <DEDUP_REMOVED lines=17> */
.L_x_47693:
        /* <DEDUP_REMOVED lines=13> */
.L_x_47695:
[----:B------:R-:W-:Y:S05]  /*5a00*/  BSYNC.RECONVERGENT B4 ;  /* 0x0000000000047941 */ /* 0x000fea0003800200 */
.L_x_47694:
        /* <DEDUP_REMOVED lines=61> */
.L_x_47692:
[----:B------:R-:W-:Y:S05]  /*5de0*/  BSYNC.RECONVERGENT B3 ;  /* 0x0000000000037941 */ /* 0x000fea0003800200 */
.L_x_47691:
        /* <DEDUP_REMOVED lines=11> */
.L_x_47690:
[----:B------:R-:W-:Y:S05]  /*5ea0*/  BSYNC.RECONVERGENT B2 ;  /* 0x0000000000027941 */ /* 0x000fea0003800200 */
.L_x_47689:
        /* <DEDUP_REMOVED lines=17> */
.L_x_47700:
        /* <DEDUP_REMOVED lines=13> */
.L_x_47702:
[----:B------:R-:W-:Y:S05]  /*6090*/  BSYNC.RECONVERGENT B4 ;  /* 0x0000000000047941 */ /* 0x000fea0003800200 */
.L_x_47701:
        /* <DEDUP_REMOVED lines=61> */
.L_x_47699:
[----:B------:R-:W-:Y:S05]  /*6470*/  BSYNC.RECONVERGENT B3 ;  /* 0x0000000000037941 */ /* 0x000fea0003800200 */
.L_x_47698:
        /* <DEDUP_REMOVED lines=11> */
.L_x_47697:
[----:B------:R-:W-:Y:S05]  /*6530*/  BSYNC.RECONVERGENT B2 ;  /* 0x0000000000027941 */ /* 0x000fea0003800200 */
.L_x_47696:
        /* <DEDUP_REMOVED lines=17> */
.L_x_47707:
        /* <DEDUP_REMOVED lines=13> */
.L_x_47709:
[----:B------:R-:W-:Y:S05]  /*6720*/  BSYNC.RECONVERGENT B4 ;  /* 0x0000000000047941 */ /* 0x000fea0003800200 */
.L_x_47708:
        /* <DEDUP_REMOVED lines=61> */
.L_x_47706:
[----:B------:R-:W-:Y:S05]  /*6b00*/  BSYNC.RECONVERGENT B3 ;  /* 0x0000000000037941 */ /* 0x000fea0003800200 */
.L_x_47705:
        /* <DEDUP_REMOVED lines=11> */
.L_x_47704:
[----:B------:R-:W-:Y:S05]  /*6bc0*/  BSYNC.RECONVERGENT B2 ;  /* 0x0000000000027941 */ /* 0x000fea0003800200 */
.L_x_47703:
        /* <DEDUP_REMOVED lines=17> */
.L_x_47714:
        /* <DEDUP_REMOVED lines=13> */
.L_x_47716:
[----:B------:R-:W-:Y:S05]  /*6db0*/  BSYNC.RECONVERGENT B4 ;  /* 0x0000000000047941 */ /* 0x000fea0003800200 */
.L_x_47715:
        /* <DEDUP_REMOVED lines=61> */
.L_x_47713:
[----:B------:R-:W-:Y:S05]  /*7190*/  BSYNC.RECONVERGENT B3 ;  /* 0x0000000000037941 */ /* 0x000fea0003800200 */
.L_x_47712:
        /* <DEDUP_REMOVED lines=11> */
.L_x_47711:
[----:B------:R-:W-:Y:S05]  /*7250*/  BSYNC.RECONVERGENT B2 ;  /* 0x0000000000027941 */ /* 0x000fea0003800200 */
.L_x_47710:
        /* <DEDUP_REMOVED lines=17> */
.L_x_47721:
        /* <DEDUP_REMOVED lines=13> */
.L_x_47723:
[----:B------:R-:W-:Y:S05]  /*7440*/  BSYNC.RECONVERGENT B4 ;  /* 0x0000000000047941 */ /* 0x000fea0003800200 */
.L_x_47722:
        /* <DEDUP_REMOVED lines=61> */
.L_x_47720:
[----:B------:R-:W-:Y:S05]  /*7820*/  BSYNC.RECONVERGENT B3 ;  /* 0x0000000000037941 */ /* 0x000fea0003800200 */
.L_x_47719:
        /* <DEDUP_REMOVED lines=11> */
.L_x_47718:
[----:B------:R-:W-:Y:S05]  /*78e0*/  BSYNC.RECONVERGENT B2 ;  /* 0x0000000000027941 */ /* 0x000fea0003800200 */
.L_x_47717:
        /* <DEDUP_REMOVED lines=16> */
.L_x_47726:
        /* <DEDUP_REMOVED lines=13> */
.L_x_47728:
[----:B------:R-:W-:Y:S05]  /*7ac0*/  BSYNC.RECONVERGENT B3 ;  /* 0x0000000000037941 */ /* 0x000fea0003800200 */
.L_x_47727:
        /* <DEDUP_REMOVED lines=61> */
.L_x_47725:
[----:B------:R-:W-:Y:S05]  /*7ea0*/  BSYNC.RECONVERGENT B2 ;  /* 0x0000000000027941 */ /* 0x000fea0003800200 */
.L_x_47724:
        /* <DEDUP_REMOVED lines=11> */
.L_x_47669:
[----:B------:R-:W-:Y:S05]  /*7f60*/  BSYNC.RECONVERGENT B1 ;  /* 0x0000000000017941 */ /* 0x000fea0003800200 */
.L_x_47618:
[----:B------:R-:W0:Y:S01]  /*7f70*/  LDC.64 R202, c[0x0][0x3a8] ;  /* 0x0000ea00ffca7b82 */ /* 0x000e220000000a00 */
[----:B------:R-:W-:Y:S01]  /*7f80*/  BSSY.RECONVERGENT B1, `(.L_x_47729) ;  /* 0x000001a000017945 */ /* 0x000fe20003800200 */
[----:B------:R-:W-:Y:S02]  /*7f90*/  IMAD.MOV.U32 R184, RZ, RZ, R200 ;  /* 0x000000ffffb87224 */ /* 0x000fe400078e00c8 */
[----:B0-----:R-:W-:-:S05]  /*7fa0*/  IMAD.WIDE.U32 R202, R199, 0x20, R202 ;  /* 0x00000020c7ca7825 */ /* 0x001fca00078e00ca */
[----:B------:R0:W-:Y:S04]  /*7fb0*/  STG.E.128 desc[UR6][R202.64], R108 ;  /* 0x0000006cca007986 */ /* 0x0001e8000c101d06 */
        /* <DEDUP_REMOVED lines=22> */
.L_x_47730:
[----:B------:R-:W-:Y:S05]  /*8120*/  BSYNC.RECONVERGENT B1 ;  /* 0x0000000000017941 */ /* 0x000fea0003800200 */
.L_x_47729:
[----:B------:R-:W-:Y:S01]  /*8130*/  VIADD R199, R199, 0x20 ;  /* 0x00000020c7c77836 */ /* 0x000fe20000000000 */
[----:B------:R-:W-:-:S07]  /*8140*/  IADD3 R0, PT, PT, R0, 0x20, RZ ;  /* 0x0000002000007810 */ /* 0x000fce0007ffe0ff */
.L_x_47615:
[----:B------:R-:W-:Y:S05]  /*8150*/  BSYNC.RECONVERGENT B0 ;  /* 0x0000000000007941 */ /* 0x000fea0003800200 */
.L_x_47614:
        /* <DEDUP_REMOVED lines=12> */
[----:B------:R2:W5:Y:S04]  /*8220*/  @P1 LDG.E.128 R100, desc[UR6][R118.64] ;  /* 0x0000000676641981 */ /* 0x000568000c1e1d00 */
[----:B------:R2:W5:Y:S01]  /*8230*/  @P1 LDG.E.128 R104, desc[UR6][R118.64+0x10] ;  /* 0x0000100676681981 */ /* 0x000562000c1e1d00 */
[----:B------:R-:W-:Y:S04]  /*8240*/  BSSY.RECONVERGENT B0, `(.L_x_47733) ;  /* 0x0000698000007945 */ /* 0x000fe80003800200 */
[----:B------:R-:W-:Y:S05]  /*8250*/  @!P1 BRA `(.L_x_47734) ;  /* 0x0000003400309947 */ /* 0x000fea0003800000 */
[----:B------:R-:W-:Y:S01]  /*8260*/  ISETP.GT.AND P1, PT, R198, RZ, PT ;  /* 0x000000ffc600720c */ /* 0x000fe20003f24270 */
[----:B------:R-:W-:Y:S01]  /*8270*/  BSSY.RECONVERGENT B2, `(.L_x_47735) ;  /* 0x000006c000027945 */ /* 0x000fe20003800200 */
[----:B------:R-:W-:Y:S01]  /*8280*/  IMAD.MOV.U32 R200, RZ, RZ, R184 ;  /* 0x000000ffffc87224 */ /* 0x000fe200078e00b8 */
[----:B--2---:R-:W-:Y:S01]  /*8290*/  MOV R118, R181 ;  /* 0x000000b500767202 */ /* 0x004fe20000000f00 */
        /* <DEDUP_REMOVED lines=18> */
.L_x_47739:
        /* <DEDUP_REMOVED lines=13> */
.L_x_47741:
[----:B------:R-:W-:Y:S05]  /*8490*/  BSYNC.RECONVERGENT B4 ;  /* 0x0000000000047941 */ /* 0x000fea0003800200 */
.L_x_47740:
        /* <DEDUP_REMOVED lines=61> */
.L_x_47738:
[----:B------:R-:W-:Y:S05]  /*8870*/  BSYNC.RECONVERGENT B3 ;  /* 0x0000000000037941 */ /* 0x000fea0003800200 */
.L_x_47737:
        /* <DEDUP_REMOVED lines=11> */
.L_x_47736:
[----:B------:R-:W-:Y:S05]  /*8930*/  BSYNC.RECONVERGENT B2 ;  /* 0x0000000000027941 */ /* 0x000fea0003800200 */
.L_x_47735:
        /* <DEDUP_REMOVED lines=17> */
.L_x_47746:
        /* <DEDUP_REMOVED lines=13> */
.L_x_47748:
[----:B------:R-:W-:Y:S05]  /*8b20*/  BSYNC.RECONVERGENT B4 ;  /* 0x0000000000047941 */ /* 0x000fea0003800200 */
.L_x_47747:
        /* <DEDUP_REMOVED lines=52> */
[----:B01----:R-:W-:-:S03]  /*8e70*/  IMAD.WIDE.U32 R202, R123, -0x326172a9, RZ ;  /* 0xcd9e8d577bca7825 */ /* 0x003fc600078e00ff */
        /* <DEDUP_REMOVED lines=8> */
.L_x_47745:
[----:B------:R-:W-:Y:S05]  /*8f00*/  BSYNC.RECONVERGENT B3 ;  /* 0x0000000000037941 */ /* 0x000fea0003800200 */
.L_x_47744:
        /* <DEDUP_REMOVED lines=11> */
.L_x_47743:
[----:B------:R-:W-:Y:S05]  /*8fc0*/  BSYNC.RECONVERGENT B2 ;  /* 0x0000000000027941 */ /* 0x000fea0003800200 */
.L_x_47742:
        /* <DEDUP_REMOVED lines=17> */
.L_x_47753:
        /* <DEDUP_REMOVED lines=13> */
.L_x_47755:
[----:B------:R-:W-:Y:S05]  /*91b0*/  BSYNC.RECONVERGENT B4 ;  /* 0x0000000000047941 */ /* 0x000fea0003800200 */
.L_x_47754:
        /* <DEDUP_REMOVED lines=51> */
[----:B01----:R-:W-:-:S03]  /*94f0*/  IMAD.WIDE.U32 R202, R179, -0x326172a9, RZ ;  /* 0xcd9e8d57b3ca7825 */ /* 0x003fc600078e00ff */
        /* <DEDUP_REMOVED lines=9> */
.L_x_47752:
[----:B------:R-:W-:Y:S05]  /*9590*/  BSYNC.RECONVERGENT B3 ;  /* 0x0000000000037941 */ /* 0x000fea0003800200 */
.L_x_47751:
        /* <DEDUP_REMOVED lines=11> */
.L_x_47750:
[----:B------:R-:W-:Y:S05]  /*9650*/  BSYNC.RECONVERGENT B2 ;  /* 0x0000000000027941 */ /* 0x000fea0003800200 */
.L_x_47749:
        /* <DEDUP_REMOVED lines=17> */
.L_x_47760:
        /* <DEDUP_REMOVED lines=13> */
.L_x_47762:
[----:B------:R-:W-:Y:S05]  /*9840*/  BSYNC.RECONVERGENT B4 ;  /* 0x0000000000047941 */ /* 0x000fea0003800200 */
.L_x_47761:
[----:B------:R-:W-:Y:S01]  /*9850*/  IMAD.WIDE.U32 R122, R178, -0x326172a9, RZ ;  /* 0xcd9e8d57b27a7825 */ /* 0x000fe200078e00ff */
[----:B01----:R-:W-:Y:S02]  /*9860*/  LOP3.LUT R202, R185, R121, R3, 0x96, !PT ;  /* 0x00000079b9ca7212 */ /* 0x003fe400078e9603 */
        /* <DEDUP_REMOVED lines=59> */
.L_x_47759:
[----:B------:R-:W-:Y:S05]  /*9c20*/  BSYNC.RECONVERGENT B3 ;  /* 0x0000000000037941 */ /* 0x000fea0003800200 */
.L_x_47758:
        /* <DEDUP_REMOVED lines=11> */
.L_x_47757:
[----:B------:R-:W-:Y:S05]  /*9ce0*/  BSYNC.RECONVERGENT B2 ;  /* 0x0000000000027941 */ /* 0x000fea0003800200 */
.L_x_47756:
        /* <DEDUP_REMOVED lines=17> */
.L_x_47767:
        /* <DEDUP_REMOVED lines=13> */
.L_x_47769:
[----:B------:R-:W-:Y:S05]  /*9ed0*/  BSYNC.RECONVERGENT B4 ;  /* 0x0000000000047941 */ /* 0x000fea0003800200 */
.L_x_47768:
[----:B------:R-:W-:Y:S01]  /*9ee0*/  IMAD.WIDE.U32 R122, R178, -0x326172a9, RZ ;  /* 0xcd9e8d57b27a7825 */ /* 0x000fe200078e00ff */
[----:B01----:R-:W-:Y:S02]  /*9ef0*/  LOP3.LUT R202, R185, R121, R3, 0x96, !PT ;  /* 0x00000079b9ca7212 */ /* 0x003fe400078e9603 */
        /* <DEDUP_REMOVED lines=59> */
.L_x_47766:
[----:B------:R-:W-:Y:S05]  /*a2b0*/  BSYNC.RECONVERGENT B3 ;  /* 0x0000000000037941 */ /* 0x000fea0003800200 */
.L_x_47765:
        /* <DEDUP_REMOVED lines=11> */
.L_x_47764:
[----:B------:R-:W-:Y:S05]  /*a370*/  BSYNC.RECONVERGENT B2 ;  /* 0x0000000000027941 */ /* 0x000fea0003800200 */
.L_x_47763:
        /* <DEDUP_REMOVED lines=17> */
.L_x_47774:
        /* <DEDUP_REMOVED lines=13> */
.L_x_47776:
[----:B------:R-:W-:Y:S05]  /*a560*/  BSYNC.RECONVERGENT B4 ;  /* 0x0000000000047941 */ /* 0x000fea0003800200 */
.L_x_47775:
[----:B------:R-:W-:Y:S01]  /*a570*/  IMAD.WIDE.U32 R180, R178, -0x326172a9, RZ ;  /* 0xcd9e8d57b2b47825 */ /* 0x000fe200078e00ff */
[----:B-1----:R-:W-:Y:S02]  /*a580*/  LOP3.LUT R206, R185, R123, R3, 0x96, !PT ;  /* 0x0000007bb9ce7212 */ /* 0x002fe400078e9603 */
[----:B------:R-:W-:Y:S01]  /*a590*/  IADD3 R121, PT, PT, R2, -0x61c88647, RZ ;  /* 0x9e3779b902797810 */ /* 0x000fe20007ffe0ff */
[----:B------:R-:W-:Y:S01]  /*a5a0*/  VIADD R123, R3, 0xbb67ae85 ;  /* 0xbb67ae85037b7836 */ /* 0x000fe20000000000 */
[----:B0-----:R-:W-:Y:S01]  /*a5b0*/  LOP3.LUT R202, R183, R181, R2, 0x96, !PT ;  /* 0x000000b5b7ca7212 */ /* 0x001fe200078e9602 */
        /* <DEDUP_REMOVED lines=56> */
.L_x_47773:
[----:B------:R-:W-:Y:S05]  /*a940*/  BSYNC.RECONVERGENT B3 ;  /* 0x0000000000037941 */ /* 0x000fea0003800200 */
.L_x_47772:
        /* <DEDUP_REMOVED lines=11> */
.L_x_47771:
[----:B------:R-:W-:Y:S05]  /*aa00*/  BSYNC.RECONVERGENT B2 ;  /* 0x0000000000027941 */ /* 0x000fea0003800200 */
.L_x_47770:
        /* <DEDUP_REMOVED lines=17> */
.L_x_47781:
        /* <DEDUP_REMOVED lines=13> */
.L_x_47783:
[----:B------:R-:W-:Y:S05]  /*abf0*/  BSYNC.RECONVERGENT B4 ;  /* 0x0000000000047941 */ /* 0x000fea0003800200 */
.L_x_47782:
[----:B------:R-:W-:Y:S01]  /*ac00*/  IMAD.WIDE.U32 R180, R178, -0x326172a9, RZ ;  /* 0xcd9e8d57b2b47825 */ /* 0x000fe200078e00ff */
[----:B-1----:R-:W-:Y:S02]  /*ac10*/  LOP3.LUT R206, R185, R123, R3, 0x96, !PT ;  /* 0x0000007bb9ce7212 */ /* 0x002fe400078e9603 */
[----:B------:R-:W-:Y:S01]  /*ac20*/  IADD3 R123, PT, PT, R2, -0x61c88647, RZ ;  /* 0x9e3779b9027b7810 */ /* 0x000fe20007ffe0ff */
[----:B------:R-:W-:Y:S01]  /*ac30*/  VIADD R179, R3, 0xbb67ae85 ;  /* 0xbb67ae8503b37836 */ /* 0x000fe20000000000 */
[----:B0-----:R-:W-:Y:S01]  /*ac40*/  LOP3.LUT R202, R183, R181, R2, 0x96, !PT ;  /* 0x000000b5b7ca7212 */ /* 0x001fe200078e9602 */
        /* <DEDUP_REMOVED lines=56> */
.L_x_47780:
[----:B------:R-:W-:Y:S05]  /*afd0*/  BSYNC.RECONVERGENT B3 ;  /* 0x0000000000037941 */ /* 0x000fea0003800200 */
.L_x_47779:
        /* <DEDUP_REMOVED lines=11> */
.L_x_47778:
[----:B------:R-:W-:Y:S05]  /*b090*/  BSYNC.RECONVERGENT B2 ;  /* 0x0000000000027941 */ /* 0x000fea0003800200 */
.L_x_47777:
        /* <DEDUP_REMOVED lines=16> */
.L_x_47787:
        /* <DEDUP_REMOVED lines=13> */
.L_x_47789:
[----:B------:R-:W-:Y:S05]  /*b270*/  BSYNC.RECONVERGENT B3 ;  /* 0x0000000000037941 */ /* 0x000fea0003800200 */
.L_x_47788:
[----:B01----:R-:W-:Y:S01]  /*b280*/  IMAD.WIDE.U32 R202, R178, -0x326172a9, RZ ;  /* 0xcd9e8d57b2ca7825 */ /* 0x003fe200078e00ff */
        /* <DEDUP_REMOVED lines=60> */
.L_x_47786:
[----:B------:R-:W-:Y:S05]  /*b650*/  BSYNC.RECONVERGENT B2 ;  /* 0x0000000000027941 */ /* 0x000fea0003800200 */
.L_x_47785:
        /* <DEDUP_REMOVED lines=12> */
.L_x_47734:
[----:B------:R-:W-:Y:S01]  /*b720*/  BSSY.RECONVERGENT B2, `(.L_x_47790) ;  /* 0x000006c000027945 */ /* 0x000fe20003800200 */
[----:B------:R-:W-:Y:S01]  /*b730*/  IMAD.MOV.U32 R200, RZ, RZ, R184 ;  /* 0x000000ffffc87224 */ /* 0x000fe200078e00b8 */
[----:B--2---:R-:W-:Y:S01]  /*b740*/  MOV R118, R181 ;  /* 0x000000b500767202 */ /* 0x004fe20000000f00 */
        /* <DEDUP_REMOVED lines=18> */
.L_x_47794:
        /* <DEDUP_REMOVED lines=13> */
.L_x_47796:
[----:B------:R-:W-:Y:S05]  /*b940*/  BSYNC.RECONVERGENT B4 ;  /* 0x0000000000047941 */ /* 0x000fea0003800200 */
.L_x_47795:
        /* <DEDUP_REMOVED lines=61> */
.L_x_47793:
[----:B------:R-:W-:Y:S05]  /*bd20*/  BSYNC.RECONVERGENT B3 ;  /* 0x0000000000037941 */ /* 0x000fea0003800200 */
.L_x_47792:
        /* <DEDUP_REMOVED lines=11> */
.L_x_47791:
[----:B------:R-:W-:Y:S05]  /*bde0*/  BSYNC.RECONVERGENT B2 ;  /* 0x0000000000027941 */ /* 0x000fea0003800200 */
.L_x_47790:
        /* <DEDUP_REMOVED lines=17> */
.L_x_47801:
        /* <DEDUP_REMOVED lines=13> */
.L_x_47803:
[----:B------:R-:W-:Y:S05]  /*bfd0*/  BSYNC.RECONVERGENT B4 ;  /* 0x0000000000047941 */ /* 0x000fea0003800200 */
.L_x_47802:
        /* <DEDUP_REMOVED lines=61> */
.L_x_47800:
[----:B------:R-:W-:Y:S05]  /*c3b0*/  BSYNC.RECONVERGENT B3 ;  /* 0x0000000000037941 */ /* 0x000fea0003800200 */
.L_x_47799:
        /* <DEDUP_REMOVED lines=11> */
.L_x_47798:
[----:B------:R-:W-:Y:S05]  /*c470*/  BSYNC.RECONVERGENT B2 ;  /* 0x0000000000027941 */ /* 0x000fea0003800200 */
.L_x_47797:
        /* <DEDUP_REMOVED lines=17> */
.L_x_47808:
        /* <DEDUP_REMOVED lines=13> */
.L_x_47810:
[----:B------:R-:W-:Y:S05]  /*c660*/  BSYNC.RECONVERGENT B4 ;  /* 0x0000000000047941 */ /* 0x000fea0003800200 */
.L_x_47809:
        /* <DEDUP_REMOVED lines=61> */
.L_x_47807:
[----:B------:R-:W-:Y:S05]  /*ca40*/  BSYNC.RECONVERGENT B3 ;  /* 0x0000000000037941 */ /* 0x000fea0003800200 */
.L_x_47806:
        /* <DEDUP_REMOVED lines=11> */
.L_x_47805:
[----:B------:R-:W-:Y:S05]  /*cb00*/  BSYNC.RECONVERGENT B2 ;  /* 0x0000000000027941 */ /* 0x000fea0003800200 */
.L_x_47804:
        /* <DEDUP_REMOVED lines=17> */
.L_x_47815:
        /* <DEDUP_REMOVED lines=13> */
.L_x_47817:
[----:B------:R-:W-:Y:S05]  /*ccf0*/  BSYNC.RECONVERGENT B4 ;  /* 0x0000000000047941 */ /* 0x000fea0003800200 */
.L_x_47816:
        /* <DEDUP_REMOVED lines=61> */
.L_x_47814:
[----:B------:R-:W-:Y:S05]  /*d0d0*/  BSYNC.RECONVERGENT B3 ;  /* 0x0000000000037941 */ /* 0x000fea0003800200 */
.L_x_47813:
        /* <DEDUP_REMOVED lines=11> */
.L_x_47812:
[----:B------:R-:W-:Y:S05]  /*d190*/  BSYNC.RECONVERGENT B2 ;  /* 0x0000000000027941 */ /* 0x000fea0003800200 */
.L_x_47811:
        /* <DEDUP_REMOVED lines=17> */
.L_x_47822:
        /* <DEDUP_REMOVED lines=13> */
.L_x_47824:
[----:B------:R-:W-:Y:S05]  /*d380*/  BSYNC.RECONVERGENT B4 ;  /* 0x0000000000047941 */ /* 0x000fea0003800200 */
.L_x_47823:
        /* <DEDUP_REMOVED lines=61> */
.L_x_47821:
[----:B------:R-:W-:Y:S05]  /*d760*/  BSYNC.RECONVERGENT B3 ;  /* 0x0000000000037941 */ /* 0x000fea0003800200 */
.L_x_47820:
        /* <DEDUP_REMOVED lines=11> */
.L_x_47819:
[----:B------:R-:W-:Y:S05]  /*d820*/  BSYNC.RECONVERGENT B2 ;  /* 0x0000000000027941 */ /* 0x000fea0003800200 */
.L_x_47818:
        /* <DEDUP_REMOVED lines=17> */
.L_x_47829:
        /* <DEDUP_REMOVED lines=13> */
.L_x_47831:
[----:B------:R-:W-:Y:S05]  /*da10*/  BSYNC.RECONVERGENT B4 ;  /* 0x0000000000047941 */ /* 0x000fea0003800200 */
.L_x_47830:
        /* <DEDUP_REMOVED lines=61> */
.L_x_47828:
[----:B------:R-:W-:Y:S05]  /*ddf0*/  BSYNC.RECONVERGENT B3 ;  /* 0x0000000000037941 */ /* 0x000fea0003800200 */
.L_x_47827:
        /* <DEDUP_REMOVED lines=11> */
.L_x_47826:
[----:B------:R-:W-:Y:S05]  /*deb0*/  BSYNC.RECONVERGENT B2 ;  /* 0x0000000000027941 */ /* 0x000fea0003800200 */
.L_x_47825:
        /* <DEDUP_REMOVED lines=17> */
.L_x_47836:
        /* <DEDUP_REMOVED lines=13> */
.L_x_47838:
[----:B------:R-:W-:Y:S05]  /*e0a0*/  BSYNC.RECONVERGENT B4 ;  /* 0x0000000000047941 */ /* 0x000fea0003800200 */
.L_x_47837:
        /* <DEDUP_REMOVED lines=61> */
.L_x_47835:
[----:B------:R-:W-:Y:S05]  /*e480*/  BSYNC.RECONVERGENT B3 ;  /* 0x0000000000037941 */ /* 0x000fea0003800200 */
.L_x_47834:
        /* <DEDUP_REMOVED lines=11> */
.L_x_47833:
[----:B------:R-:W-:Y:S05]  /*e540*/  BSYNC.RECONVERGENT B2 ;  /* 0x0000000000027941 */ /* 0x000fea0003800200 */
.L_x_47832:
        /* <DEDUP_REMOVED lines=16> */
.L_x_47841:
        /* <DEDUP_REMOVED lines=13> */
.L_x_47843:
[----:B------:R-:W-:Y:S05]  /*e720*/  BSYNC.RECONVERGENT B3 ;  /* 0x0000000000037941 */ /* 0x000fea0003800200 */
.L_x_47842:
        /* <DEDUP_REMOVED lines=61> */
.L_x_47840:
[----:B------:R-:W-:Y:S05]  /*eb00*/  BSYNC.RECONVERGENT B2 ;  /* 0x0000000000027941 */ /* 0x000fea0003800200 */
.L_x_47839:
        /* <DEDUP_REMOVED lines=11> */
.L_x_47784:
[----:B------:R-:W-:Y:S05]  /*ebc0*/  BSYNC.RECONVERGENT B0 ;  /* 0x0000000000007941 */ /* 0x000fea0003800200 */
.L_x_47733:
[----:B01----:R-:W0:Y:S01]  /*ebd0*/  LDC.64 R202, c[0x0][0x3a8] ;  /* 0x0000ea00ffca7b82 */ /* 0x003e220000000a00 */
        /* <DEDUP_REMOVED lines=26> */
.L_x_47845:
[----:B------:R-:W-:Y:S05]  /*ed80*/  BSYNC.RECONVERGENT B0 ;  /* 0x0000000000007941 */ /* 0x000fea0003800200 */
.L_x_47844:
[----:B------:R-:W-:Y:S01]  /*ed90*/  VIADD R199, R199, 0x20 ;  /* 0x00000020c7c77836 */ /* 0x000fe20000000000 */
[----:B------:R-:W-:-:S07]  /*eda0*/  IADD3 R0, PT, PT, R0, 0x20, RZ ;  /* 0x0000002000007810 */ /* 0x000fce0007ffe0ff */
.L_x_47732:
[----:B------:R-:W-:Y:S05]  /*edb0*/  BSYNC.RECONVERGENT B1 ;  /* 0x0000000000017941 */ /* 0x000fea0003800200 */
.L_x_47731:
        /* <DEDUP_REMOVED lines=38> */
.L_x_47854:
        /* <DEDUP_REMOVED lines=13> */
.L_x_47856:
[----:B------:R-:W-:Y:S05]  /*f0f0*/  BSYNC.RECONVERGENT B4 ;  /* 0x0000000000047941 */ /* 0x000fea0003800200 */
.L_x_47855:
        /* <DEDUP_REMOVED lines=61> */
.L_x_47853:
[----:B------:R-:W-:Y:S05]  /*f4d0*/  BSYNC.RECONVERGENT B3 ;  /* 0x0000000000037941 */ /* 0x000fea0003800200 */
.L_x_47852:
        /* <DEDUP_REMOVED lines=11> */
.L_x_47851:
[----:B------:R-:W-:Y:S05]  /*f590*/  BSYNC.RECONVERGENT B2 ;  /* 0x0000000000027941 */ /* 0x000fea0003800200 */
.L_x_47850:
        /* <DEDUP_REMOVED lines=17> */
.L_x_47861:
        /* <DEDUP_REMOVED lines=13> */
.L_x_47863:
[----:B------:R-:W-:Y:S05]  /*f780*/  BSYNC.RECONVERGENT B4 ;  /* 0x0000000000047941 */ /* 0x000fea0003800200 */
.L_x_47862:
        /* <DEDUP_REMOVED lines=61> */
.L_x_47860:
[----:B------:R-:W-:Y:S05]  /*fb60*/  BSYNC.RECONVERGENT B3 ;  /* 0x0000000000037941 */ /* 0x000fea0003800200 */
.L_x_47859:
        /* <DEDUP_REMOVED lines=11> */
.L_x_47858:
[----:B------:R-:W-:Y:S05]  /*fc20*/  BSYNC.RECONVERGENT B2 ;  /* 0x0000000000027941 */ /* 0x000fea0003800200 */
.L_x_47857:
        /* <DEDUP_REMOVED lines=17> */
.L_x_47868:
        /* <DEDUP_REMOVED lines=13> */
.L_x_47870:
[----:B------:R-:W-:Y:S05]  /*fe10*/  BSYNC.RECONVERGENT B4 ;  /* 0x0000000000047941 */ /* 0x000fea0003800200 */
.L_x_47869:
        /* <DEDUP_REMOVED lines=61> */
.L_x_47867:
[----:B------:R-:W-:Y:S05]  /*101f0*/  BSYNC.RECONVERGENT B3 ;  /* 0x0000000000037941 */ /* 0x000fea0003800200 */
.L_x_47866:
        /* <DEDUP_REMOVED lines=11> */
.L_x_47865:
[----:B------:R-:W-:Y:S05]  /*102b0*/  BSYNC.RECONVERGENT B2 ;  /* 0x0000000000027941 */ /* 0x000fea0003800200 */
.L_x_47864:
        /* <DEDUP_REMOVED lines=17> */
.L_x_47875:
        /* <DEDUP_REMOVED lines=13> */
.L_x_47877:
[----:B------:R-:W-:Y:S05]  /*104a0*/  BSYNC.RECONVERGENT B4 ;  /* 0x0000000000047941 */ /* 0x000fea0003800200 */
.L_x_47876:
        /* <DEDUP_REMOVED lines=61> */
.L_x_47874:
[----:B------:R-:W-:Y:S05]  /*10880*/  BSYNC.RECONVERGENT B3 ;  /* 0x0000000000037941 */ /* 0x000fea0003800200 */
.L_x_47873:
        /* <DEDUP_REMOVED lines=11> */
.L_x_47872:
[----:B------:R-:W-:Y:S05]  /*10940*/  BSYNC.RECONVERGENT B2 ;  /* 0x0000000000027941 */ /* 0x000fea0003800200 */
.L_x_47871:
        /* <DEDUP_REMOVED lines=17> */
.L_x_47882:
        /* <DEDUP_REMOVED lines=13> */
.L_x_47884:
[----:B------:R-:W-:Y:S05]  /*10b30*/  BSYNC.RECONVERGENT B4 ;  /* 0x0000000000047941 */ /* 0x000fea0003800200 */
.L_x_47883:
        /* <DEDUP_REMOVED lines=61> */
.L_x_47881:
[----:B------:R-:W-:Y:S05]  /*10f10*/  BSYNC.RECONVERGENT B3 ;  /* 0x0000000000037941 */ /* 0x000fea0003800200 */
.L_x_47880:
        /* <DEDUP_REMOVED lines=11> */
.L_x_47879:
[----:B------:R-:W-:Y:S05]  /*10fd0*/  BSYNC.RECONVERGENT B2 ;  /* 0x0000000000027941 */ /* 0x000fea0003800200 */
.L_x_47878:
        /* <DEDUP_REMOVED lines=17> */
.L_x_47889:
        /* <DEDUP_REMOVED lines=13> */
.L_x_47891:
[----:B------:R-:W-:Y:S05]  /*111c0*/  BSYNC.RECONVERGENT B4 ;  /* 0x0000000000047941 */ /* 0x000fea0003800200 */
.L_x_47890:
        /* <DEDUP_REMOVED lines=61> */
.L_x_47888:
[----:B------:R-:W-:Y:S05]  /*115a0*/  BSYNC.RECONVERGENT B3 ;  /* 0x0000000000037941 */ /* 0x000fea0003800200 */
.L_x_47887:
        /* <DEDUP_REMOVED lines=11> */
.L_x_47886:
[----:B------:R-:W-:Y:S05]  /*11660*/  BSYNC.RECONVERGENT B2 ;  /* 0x0000000000027941 */ /* 0x000fea0003800200 */
.L_x_47885:
        /* <DEDUP_REMOVED lines=17> */
.L_x_47896:
        /* <DEDUP_REMOVED lines=13> */
.L_x_47898:
[----:B------:R-:W-:Y:S05]  /*11850*/  BSYNC.RECONVERGENT B4 ;  /* 0x0000000000047941 */ /* 0x000fea0003800200 */
.L_x_47897:
        /* <DEDUP_REMOVED lines=61> */
.L_x_47895:
[----:B------:R-:W-:Y:S05]  /*11c30*/  BSYNC.RECONVERGENT B3 ;  /* 0x0000000000037941 */ /* 0x000fea0003800200 */
.L_x_47894:
        /* <DEDUP_REMOVED lines=11> */
.L_x_47893:
[----:B------:R-:W-:Y:S05]  /*11cf0*/  BSYNC.RECONVERGENT B2 ;  /* 0x0000000000027941 */ /* 0x000fea0003800200 */
.L_x_47892:
        /* <DEDUP_REMOVED lines=16> */
.L_x_47902:
        /* <DEDUP_REMOVED lines=13> */
.L_x_47904:
[----:B------:R-:W-:Y:S05]  /*11ed0*/  BSYNC.RECONVERGENT B3 ;  /* 0x0000000000037941 */ /* 0x000fea0003800200 */
.L_x_47903:
        /* <DEDUP_REMOVED lines=61> */
.L_x_47901:
[----:B------:R-:W-:Y:S05]  /*122b0*/  BSYNC.RECONVERGENT B2 ;  /* 0x0000000000027941 */ /* 0x000fea0003800200 */
.L_x_47900:
        /* <DEDUP_REMOVED lines=12> */
.L_x_47849:
        /* <DEDUP_REMOVED lines=21> */
.L_x_47909:
        /* <DEDUP_REMOVED lines=13> */
.L_x_47911:
[----:B------:R-:W-:Y:S05]  /*125a0*/  BSYNC.RECONVERGENT B4 ;  /* 0x0000000000047941 */ /* 0x000fea0003800200 */
.L_x_47910:
        /* <DEDUP_REMOVED lines=61> */
.L_x_47908:
[----:B------:R-:W-:Y:S05]  /*12980*/  BSYNC.RECONVERGENT B3 ;  /* 0x0000000000037941 */ /* 0x000fea0003800200 */
.L_x_47907:
        /* <DEDUP_REMOVED lines=11> */
.L_x_47906:
[----:B------:R-:W-:Y:S05]  /*12a40*/  BSYNC.RECONVERGENT B2 ;  /* 0x0000000000027941 */ /* 0x000fea0003800200 */
.L_x_47905:
        /* <DEDUP_REMOVED lines=17> */
.L_x_47916:
        /* <DEDUP_REMOVED lines=13> */
.L_x_47918:
[----:B------:R-:W-:Y:S05]  /*12c30*/  BSYNC.RECONVERGENT B4 ;  /* 0x0000000000047941 */ /* 0x000fea0003800200 */
.L_x_47917:
        /* <DEDUP_REMOVED lines=61> */
.L_x_47915:
[----:B------:R-:W-:Y:S05]  /*13010*/  BSYNC.RECONVERGENT B3 ;  /* 0x0000000000037941 */ /* 0x000fea0003800200 */
.L_x_47914:
        /* <DEDUP_REMOVED lines=11> */
.L_x_47913:
[----:B------:R-:W-:Y:S05]  /*130d0*/  BSYNC.RECONVERGENT B2 ;  /* 0x0000000000027941 */ /* 0x000fea0003800200 */
.L_x_47912:
        /* <DEDUP_REMOVED lines=17> */
.L_x_47923:
        /* <DEDUP_REMOVED lines=13> */
.L_x_47925:
[----:B------:R-:W-:Y:S05]  /*132c0*/  BSYNC.RECONVERGENT B4 ;  /* 0x0000000000047941 */ /* 0x000fea0003800200 */
.L_x_47924:
        /* <DEDUP_REMOVED lines=61> */
.L_x_47922:
[----:B------:R-:W-:Y:S05]  /*136a0*/  BSYNC.RECONVERGENT B3 ;  /* 0x0000000000037941 */ /* 0x000fea0003800200 */
.L_x_47921:
        /* <DEDUP_REMOVED lines=11> */
.L_x_47920:
[----:B------:R-:W-:Y:S05]  /*13760*/  BSYNC.RECONVERGENT B2 ;  /* 0x0000000000027941 */ /* 0x000fea0003800200 */
.L_x_47919:
        /* <DEDUP_REMOVED lines=17> */
.L_x_47930:
        /* <DEDUP_REMOVED lines=13> */
.L_x_47932:
[----:B------:R-:W-:Y:S05]  /*13950*/  BSYNC.RECONVERGENT B4 ;  /* 0x0000000000047941 */ /* 0x000fea0003800200 */
.L_x_47931:
        /* <DEDUP_REMOVED lines=61> */
.L_x_47929:
[----:B------:R-:W-:Y:S05]  /*13d30*/  BSYNC.RECONVERGENT B3 ;  /* 0x0000000000037941 */ /* 0x000fea0003800200 */
.L_x_47928:
        /* <DEDUP_REMOVED lines=11> */
.L_x_47927:
[----:B------:R-:W-:Y:S05]  /*13df0*/  BSYNC.RECONVERGENT B2 ;  /* 0x0000000000027941 */ /* 0x000fea0003800200 */
.L_x_47926:
        /* <DEDUP_REMOVED lines=17> */
.L_x_47937:
        /* <DEDUP_REMOVED lines=13> */
.L_x_47939:
[----:B------:R-:W-:Y:S05]  /*13fe0*/  BSYNC.RECONVERGENT B4 ;  /* 0x0000000000047941 */ /* 0x000fea0003800200 */
.L_x_47938:
        /* <DEDUP_REMOVED lines=61> */
.L_x_47936:
[----:B------:R-:W-:Y:S05]  /*143c0*/  BSYNC.RECONVERGENT B3 ;  /* 0x0000000000037941 */ /* 0x000fea0003800200 */
.L_x_47935:
        /* <DEDUP_REMOVED lines=11> */
.L_x_47934:
[----:B------:R-:W-:Y:S05]  /*14480*/  BSYNC.RECONVERGENT B2 ;  /* 0x0000000000027941 */ /* 0x000fea0003800200 */
.L_x_47933:
        /* <DEDUP_REMOVED lines=17> */
.L_x_47944:
        /* <DEDUP_REMOVED lines=13> */
.L_x_47946:
[----:B------:R-:W-:Y:S05]  /*14670*/  BSYNC.RECONVERGENT B4 ;  /* 0x0000000000047941 */ /* 0x000fea0003800200 */
.L_x_47945:
        /* <DEDUP_REMOVED lines=61> */
.L_x_47943:
[----:B------:R-:W-:Y:S05]  /*14a50*/  BSYNC.RECONVERGENT B3 ;  /* 0x0000000000037941 */ /* 0x000fea0003800200 */
.L_x_47942:
        /* <DEDUP_REMOVED lines=11> */
.L_x_47941:
[----:B------:R-:W-:Y:S05]  /*14b10*/  BSYNC.RECONVERGENT B2 ;  /* 0x0000000000027941 */ /* 0x000fea0003800200 */
.L_x_47940:
        /* <DEDUP_REMOVED lines=17> */
.L_x_47951:
        /* <DEDUP_REMOVED lines=13> */
.L_x_47953:
[----:B------:R-:W-:Y:S05]  /*14d00*/  BSYNC.RECONVERGENT B4 ;  /* 0x0000000000047941 */ /* 0x000fea0003800200 */
.L_x_47952:
        /* <DEDUP_REMOVED lines=61> */
.L_x_47950:
[----:B------:R-:W-:Y:S05]  /*150e0*/  BSYNC.RECONVERGENT B3 ;  /* 0x0000000000037941 */ /* 0x000fea0003800200 */
.L_x_47949:
        /* <DEDUP_REMOVED lines=11> */
.L_x_47948:
[----:B------:R-:W-:Y:S05]  /*151a0*/  BSYNC.RECONVERGENT B2 ;  /* 0x0000000000027941 */ /* 0x000fea0003800200 */
.L_x_47947:
        /* <DEDUP_REMOVED lines=16> */
.L_x_47956:
        /* <DEDUP_REMOVED lines=13> */
.L_x_47958:
[----:B------:R-:W-:Y:S05]  /*15380*/  BSYNC.RECONVERGENT B3 ;  /* 0x0000000000037941 */ /* 0x000fea0003800200 */
.L_x_47957:
        /* <DEDUP_REMOVED lines=61> */
.L_x_47955:
[----:B------:R-:W-:Y:S05]  /*15760*/  BSYNC.RECONVERGENT B2 ;  /* 0x0000000000027941 */ /* 0x000fea0003800200 */
.L_x_47954:
        /* <DEDUP_REMOVED lines=11> */
.L_x_47899:
[----:B------:R-:W-:Y:S05]  /*15820*/  BSYNC.RECONVERGENT B0 ;  /* 0x0000000000007941 */ /* 0x000fea0003800200 */
.L_x_47848:
        /* <DEDUP_REMOVED lines=27> */
.L_x_47960:
[----:B------:R-:W-:Y:S05]  /*159e0*/  BSYNC.RECONVERGENT B0 ;  /* 0x0000000000007941 */ /* 0x000fea0003800200 */
.L_x_47959:
[----:B------:R-:W-:Y:S01]  /*159f0*/  VIADD R199, R199, 0x20 ;  /* 0x00000020c7c77836 */ /* 0x000fe20000000000 */
[----:B------:R-:W-:-:S07]  /*15a00*/  IADD3 R0, PT, PT, R0, 0x20, RZ ;  /* 0x0000002000007810 */ /* 0x000fce0007ffe0ff */
.L_x_47847:
[----:B------:R-:W-:Y:S05]  /*15a10*/  BSYNC.RECONVERGENT B1 ;  /* 0x0000000000017941 */ /* 0x000fea0003800200 */
.L_x_47846:
        /* <DEDUP_REMOVED lines=38> */
.L_x_47969:
        /* <DEDUP_REMOVED lines=13> */
.L_x_47971:
[----:B------:R-:W-:Y:S05]  /*15d50*/  BSYNC.RECONVERGENT B4 ;  /* 0x0000000000047941 */ /* 0x000fea0003800200 */
.L_x_47970:
        /* <DEDUP_REMOVED lines=61> */
.L_x_47968:
[----:B------:R-:W-:Y:S05]  /*16130*/  BSYNC.RECONVERGENT B3 ;  /* 0x0000000000037941 */ /* 0x000fea0003800200 */
.L_x_47967:
        /* <DEDUP_REMOVED lines=11> */
.L_x_47966:
[----:B------:R-:W-:Y:S05]  /*161f0*/  BSYNC.RECONVERGENT B2 ;  /* 0x0000000000027941 */ /* 0x000fea0003800200 */
.L_x_47965:
        /* <DEDUP_REMOVED lines=17> */
.L_x_47976:
        /* <DEDUP_REMOVED lines=13> */
.L_x_47978:
[----:B------:R-:W-:Y:S05]  /*163e0*/  BSYNC.RECONVERGENT B4 ;  /* 0x0000000000047941 */ /* 0x000fea0003800200 */
.L_x_47977:
        /* <DEDUP_REMOVED lines=61> */
.L_x_47975:
[----:B------:R-:W-:Y:S05]  /*167c0*/  BSYNC.RECONVERGENT B3 ;  /* 0x0000000000037941 */ /* 0x000fea0003800200 */
.L_x_47974:
        /* <DEDUP_REMOVED lines=11> */
.L_x_47973:
[----:B------:R-:W-:Y:S05]  /*16880*/  BSYNC.RECONVERGENT B2 ;  /* 0x0000000000027941 */ /* 0x000fea0003800200 */
.L_x_47972:
        /* <DEDUP_REMOVED lines=17> */
.L_x_47983:
        /* <DEDUP_REMOVED lines=13> */
.L_x_47985:
[----:B------:R-:W-:Y:S05]  /*16a70*/  BSYNC.RECONVERGENT B4 ;  /* 0x0000000000047941 */ /* 0x000fea0003800200 */
.L_x_47984:
        /* <DEDUP_REMOVED lines=61> */
.L_x_47982:
[----:B------:R-:W-:Y:S05]  /*16e50*/  BSYNC.RECONVERGENT B3 ;  /* 0x0000000000037941 */ /* 0x000fea0003800200 */
.L_x_47981:
        /* <DEDUP_REMOVED lines=11> */
.L_x_47980:
[----:B------:R-:W-:Y:S05]  /*16f10*/  BSYNC.RECONVERGENT B2 ;  /* 0x0000000000027941 */ /* 0x000fea0003800200 */
.L_x_47979:
        /* <DEDUP_REMOVED lines=17> */
.L_x_47990:
        /* <DEDUP_REMOVED lines=13> */
.L_x_47992:
[----:B------:R-:W-:Y:S05]  /*17100*/  BSYNC.RECONVERGENT B4 ;  /* 0x0000000000047941 */ /* 0x000fea0003800200 */
.L_x_47991:
        /* <DEDUP_REMOVED lines=61> */
.L_x_47989:
[----:B------:R-:W-:Y:S05]  /*174e0*/  BSYNC.RECONVERGENT B3 ;  /* 0x0000000000037941 */ /* 0x000fea0003800200 */
.L_x_47988:
        /* <DEDUP_REMOVED lines=11> */
.L_x_47987:
[----:B------:R-:W-:Y:S05]  /*175a0*/  BSYNC.RECONVERGENT B2 ;  /* 0x0000000000027941 */ /* 0x000fea0003800200 */
.L_x_47986:
        /* <DEDUP_REMOVED lines=17> */
.L_x_47997:
        /* <DEDUP_REMOVED lines=13> */
.L_x_47999:
[----:B------:R-:W-:Y:S05]  /*17790*/  BSYNC.RECONVERGENT B4 ;  /* 0x0000000000047941 */ /* 0x000fea0003800200 */
.L_x_47998:
        /* <DEDUP_REMOVED lines=61> */
.L_x_47996:
[----:B------:R-:W-:Y:S05]  /*17b70*/  BSYNC.RECONVERGENT B3 ;  /* 0x0000000000037941 */ /* 0x000fea0003800200 */
.L_x_47995:
        /* <DEDUP_REMOVED lines=11> */
.L_x_47994:
[----:B------:R-:W-:Y:S05]  /*17c30*/  BSYNC.RECONVERGENT B2 ;  /* 0x0000000000027941 */ /* 0x000fea0003800200 */
.L_x_47993:
        /* <DEDUP_REMOVED lines=17> */
.L_x_48004:
        /* <DEDUP_REMOVED lines=13> */
.L_x_48006:
[----:B------:R-:W-:Y:S05]  /*17e20*/  BSYNC.RECONVERGENT B4 ;  /* 0x0000000000047941 */ /* 0x000fea0003800200 */
.L_x_48005:
        /* <DEDUP_REMOVED lines=61> */
.L_x_48003:
[----:B------:R-:W-:Y:S05]  /*18200*/  BSYNC.RECONVERGENT B3 ;  /* 0x0000000000037941 */ /* 0x000fea0003800200 */
.L_x_48002:
        /* <DEDUP_REMOVED lines=11> */
.L_x_48001:
[----:B------:R-:W-:Y:S05]  /*182c0*/  BSYNC.RECONVERGENT B2 ;  /* 0x0000000000027941 */ /* 0x000fea0003800200 */
.L_x_48000:
        /* <DEDUP_REMOVED lines=17> */
.L_x_48011:
        /* <DEDUP_REMOVED lines=13> */
.L_x_48013:
[----:B------:R-:W-:Y:S05]  /*184b0*/  BSYNC.RECONVERGENT B4 ;  /* 0x0000000000047941 */ /* 0x000fea0003800200 */
.L_x_48012:
        /* <DEDUP_REMOVED lines=61> */
.L_x_48010:
[----:B------:R-:W-:Y:S05]  /*18890*/  BSYNC.RECONVERGENT B3 ;  /* 0x0000000000037941 */ /* 0x000fea0003800200 */
.L_x_48009:
        /* <DEDUP_REMOVED lines=11> */
.L_x_48008:
[----:B------:R-:W-:Y:S05]  /*18950*/  BSYNC.RECONVERGENT B2 ;  /* 0x0000000000027941 */ /* 0x000fea0003800200 */
.L_x_48007:
        /* <DEDUP_REMOVED lines=16> */
.L_x_48017:
        /* <DEDUP_REMOVED lines=13> */
.L_x_48019:
[----:B------:R-:W-:Y:S05]  /*18b30*/  BSYNC.RECONVERGENT B3 ;  /* 0x0000000000037941 */ /* 0x000fea0003800200 */
.L_x_48018:
        /* <DEDUP_REMOVED lines=61> */
.L_x_48016:
[----:B------:R-:W-:Y:S05]  /*18f10*/  BSYNC.RECONVERGENT B2 ;  /* 0x0000000000027941 */ /* 0x000fea0003800200 */
.L_x_48015:
        /* <DEDUP_REMOVED lines=12> */
.L_x_47964:
        /* <DEDUP_REMOVED lines=21> */
.L_x_48024:
        /* <DEDUP_REMOVED lines=13> */
.L_x_48026:
[----:B------:R-:W-:Y:S05]  /*19200*/  BSYNC.RECONVERGENT B4 ;  /* 0x0000000000047941 */ /* 0x000fea0003800200 */
.L_x_48025:
        /* <DEDUP_REMOVED lines=61> */
.L_x_48023:
[----:B------:R-:W-:Y:S05]  /*195e0*/  BSYNC.RECONVERGENT B3 ;  /* 0x0000000000037941 */ /* 0x000fea0003800200 */
.L_x_48022:
        /* <DEDUP_REMOVED lines=11> */
.L_x_48021:
[----:B------:R-:W-:Y:S05]  /*196a0*/  BSYNC.RECONVERGENT B2 ;  /* 0x0000000000027941 */ /* 0x000fea0003800200 */
.L_x_48020:
        /* <DEDUP_REMOVED lines=17> */
.L_x_48031:
        /* <DEDUP_REMOVED lines=13> */
.L_x_48033:
[----:B------:R-:W-:Y:S05]  /*19890*/  BSYNC.RECONVERGENT B4 ;  /* 0x0000000000047941 */ /* 0x000fea0003800200 */
.L_x_48032:
        /* <DEDUP_REMOVED lines=61> */
.L_x_48030:
[----:B------:R-:W-:Y:S05]  /*19c70*/  BSYNC.RECONVERGENT B3 ;  /* 0x0000000000037941 */ /* 0x000fea0003800200 */
.L_x_48029:
        /* <DEDUP_REMOVED lines=11> */
.L_x_48028:
[----:B------:R-:W-:Y:S05]  /*19d30*/  BSYNC.RECONVERGENT B2 ;  /* 0x0000000000027941 */ /* 0x000fea0003800200 */
.L_x_48027:
        /* <DEDUP_REMOVED lines=17> */
.L_x_48038:
        /* <DEDUP_REMOVED lines=13> */
.L_x_48040:
[----:B------:R-:W-:Y:S05]  /*19f20*/  BSYNC.RECONVERGENT B4 ;  /* 0x0000000000047941 */ /* 0x000fea0003800200 */
.L_x_48039:
        /* <DEDUP_REMOVED lines=61> */
.L_x_48037:
[----:B------:R-:W-:Y:S05]  /*1a300*/  BSYNC.RECONVERGENT B3 ;  /* 0x0000000000037941 */ /* 0x000fea0003800200 */
.L_x_48036:
        /* <DEDUP_REMOVED lines=11> */
.L_x_48035:
[----:B------:R-:W-:Y:S05]  /*1a3c0*/  BSYNC.RECONVERGENT B2 ;  /* 0x0000000000027941 */ /* 0x000fea0003800200 */
.L_x_48034:
        /* <DEDUP_REMOVED lines=17> */
.L_x_48045:
        /* <DEDUP_REMOVED lines=13> */
.L_x_48047:
[----:B------:R-:W-:Y:S05]  /*1a5b0*/  BSYNC.RECONVERGENT B4 ;  /* 0x0000000000047941 */ /* 0x000fea0003800200 */
.L_x_48046:
        /* <DEDUP_REMOVED lines=61> */
.L_x_48044:
[----:B------:R-:W-:Y:S05]  /*1a990*/  BSYNC.RECONVERGENT B3 ;  /* 0x0000000000037941 */ /* 0x000fea0003800200 */
.L_x_48043:
        /* <DEDUP_REMOVED lines=11> */
.L_x_48042:
[----:B------:R-:W-:Y:S05]  /*1aa50*/  BSYNC.RECONVERGENT B2 ;  /* 0x0000000000027941 */ /* 0x000fea0003800200 */
.L_x_48041:
        /* <DEDUP_REMOVED lines=17> */
.L_x_48052:
        /* <DEDUP_REMOVED lines=13> */
.L_x_48054:
[----:B------:R-:W-:Y:S05]  /*1ac40*/  BSYNC.RECONVERGENT B4 ;  /* 0x0000000000047941 */ /* 0x000fea0003800200 */
.L_x_48053:
        /* <DEDUP_REMOVED lines=61> */
.L_x_48051:
[----:B------:R-:W-:Y:S05]  /*1b020*/  BSYNC.RECONVERGENT B3 ;  /* 0x0000000000037941 */ /* 0x000fea0003800200 */
.L_x_48050:
        /* <DEDUP_REMOVED lines=11> */
.L_x_48049:
[----:B------:R-:W-:Y:S05]  /*1b0e0*/  BSYNC.RECONVERGENT B2 ;  /* 0x0000000000027941 */ /* 0x000fea0003800200 */
.L_x_48048:
        /* <DEDUP_REMOVED lines=17> */
.L_x_48059:
        /* <DEDUP_REMOVED lines=13> */
.L_x_48061:
[----:B------:R-:W-:Y:S05]  /*1b2d0*/  BSYNC.RECONVERGENT B4 ;  /* 0x0000000000047941 */ /* 0x000fea0003800200 */
.L_x_48060:
        /* <DEDUP_REMOVED lines=61> */
.L_x_48058:
[----:B------:R-:W-:Y:S05]  /*1b6b0*/  BSYNC.RECONVERGENT B3 ;  /* 0x0000000000037941 */ /* 0x000fea0003800200 */
.L_x_48057:
        /* <DEDUP_REMOVED lines=11> */
.L_x_48056:
[----:B------:R-:W-:Y:S05]  /*1b770*/  BSYNC.RECONVERGENT B2 ;  /* 0x0000000000027941 */ /* 0x000fea0003800200 */
.L_x_48055:
        /* <DEDUP_REMOVED lines=17> */
.L_x_48066:
        /* <DEDUP_REMOVED lines=13> */
.L_x_48068:
[----:B------:R-:W-:Y:S05]  /*1b960*/  BSYNC.RECONVERGENT B4 ;  /* 0x0000000000047941 */ /* 0x000fea0003800200 */
.L_x_48067:
        /* <DEDUP_REMOVED lines=61> */
.L_x_48065:
[----:B------:R-:W-:Y:S05]  /*1bd40*/  BSYNC.RECONVERGENT B3 ;  /* 0x0000000000037941 */ /* 0x000fea0003800200 */
.L_x_48064:
        /* <DEDUP_REMOVED lines=11> */
.L_x_48063:
[----:B------:R-:W-:Y:S05]  /*1be00*/  BSYNC.RECONVERGENT B2 ;  /* 0x0000000000027941 */ /* 0x000fea0003800200 */
.L_x_48062:
        /* <DEDUP_REMOVED lines=16> */
.L_x_48071:
        /* <DEDUP_REMOVED lines=13> */
.L_x_48073:
[----:B------:R-:W-:Y:S05]  /*1bfe0*/  BSYNC.RECONVERGENT B3 ;  /* 0x0000000000037941 */ /* 0x000fea0003800200 */
.L_x_48072:
        /* <DEDUP_REMOVED lines=61> */
.L_x_48070:
[----:B------:R-:W-:Y:S05]  /*1c3c0*/  BSYNC.RECONVERGENT B2 ;  /* 0x0000000000027941 */ /* 0x000fea0003800200 */
.L_x_48069:
        /* <DEDUP_REMOVED lines=11> */
.L_x_48014:
[----:B------:R-:W-:Y:S05]  /*1c480*/  BSYNC.RECONVERGENT B0 ;  /* 0x0000000000007941 */ /* 0x000fea0003800200 */
.L_x_47963:
        /* <DEDUP_REMOVED lines=27> */
.L_x_48075:
[----:B------:R-:W-:Y:S05]  /*1c640*/  BSYNC.RECONVERGENT B0 ;  /* 0x0000000000007941 */ /* 0x000fea0003800200 */
.L_x_48074:
[----:B------:R-:W-:Y:S01]  /*1c650*/  VIADD R199, R199, 0x20 ;  /* 0x00000020c7c77836 */ /* 0x000fe20000000000 */
[----:B------:R-:W-:-:S07]  /*1c660*/  IADD3 R0, PT, PT, R0, 0x20, RZ ;  /* 0x0000002000007810 */ /* 0x000fce0007ffe0ff */
.L_x_47962:
[----:B------:R-:W-:Y:S05]  /*1c670*/  BSYNC.RECONVERGENT B1 ;  /* 0x0000000000017941 */ /* 0x000fea0003800200 */
.L_x_47961:
        /* <DEDUP_REMOVED lines=38> */
.L_x_48084:
        /* <DEDUP_REMOVED lines=13> */
.L_x_48086:
[----:B------:R-:W-:Y:S05]  /*1c9b0*/  BSYNC.RECONVERGENT B4 ;  /* 0x0000000000047941 */ /* 0x000fea0003800200 */
.L_x_48085:
        /* <DEDUP_REMOVED lines=61> */
.L_x_48083:
[----:B------:R-:W-:Y:S05]  /*1cd90*/  BSYNC.RECONVERGENT B3 ;  /* 0x0000000000037941 */ /* 0x000fea0003800200 */
.L_x_48082:
        /* <DEDUP_REMOVED lines=11> */
.L_x_48081:
[----:B------:R-:W-:Y:S05]  /*1ce50*/  BSYNC.RECONVERGENT B2 ;  /* 0x0000000000027941 */ /* 0x000fea0003800200 */
.L_x_48080:
        /* <DEDUP_REMOVED lines=17> */
.L_x_48091:
        /* <DEDUP_REMOVED lines=13> */
.L_x_48093:
[----:B------:R-:W-:Y:S05]  /*1d040*/  BSYNC.RECONVERGENT B4 ;  /* 0x0000000000047941 */ /* 0x000fea0003800200 */
.L_x_48092:
        /* <DEDUP_REMOVED lines=61> */
.L_x_48090:
[----:B------:R-:W-:Y:S05]  /*1d420*/  BSYNC.RECONVERGENT B3 ;  /* 0x0000000000037941 */ /* 0x000fea0003800200 */
.L_x_48089:
        /* <DEDUP_REMOVED lines=11> */
.L_x_48088:
[----:B------:R-:W-:Y:S05]  /*1d4e0*/  BSYNC.RECONVERGENT B2 ;  /* 0x0000000000027941 */ /* 0x000fea0003800200 */
.L_x_48087:
        /* <DEDUP_REMOVED lines=17> */
.L_x_48098:
        /* <DEDUP_REMOVED lines=13> */
.L_x_48100:
[----:B------:R-:W-:Y:S05]  /*1d6d0*/  BSYNC.RECONVERGENT B4 ;  /* 0x0000000000047941 */ /* 0x000fea0003800200 */
.L_x_48099:
        /* <DEDUP_REMOVED lines=61> */
.L_x_48097:
[----:B------:R-:W-:Y:S05]  /*1dab0*/  BSYNC.RECONVERGENT B3 ;  /* 0x0000000000037941 */ /* 0x000fea0003800200 */
.L_x_48096:
        /* <DEDUP_REMOVED lines=11> */
.L_x_48095:
[----:B------:R-:W-:Y:S05]  /*1db70*/  BSYNC.RECONVERGENT B2 ;  /* 0x0000000000027941 */ /* 0x000fea0003800200 */
.L_x_48094:
        /* <DEDUP_REMOVED lines=17> */
.L_x_48105:
        /* <DEDUP_REMOVED lines=13> */
.L_x_48107:
[----:B------:R-:W-:Y:S05]  /*1dd60*/  BSYNC.RECONVERGENT B4 ;  /* 0x0000000000047941 */ /* 0x000fea0003800200 */
.L_x_48106:
        /* <DEDUP_REMOVED lines=61> */
.L_x_48104:
[----:B------:R-:W-:Y:S05]  /*1e140*/  BSYNC.RECONVERGENT B3 ;  /* 0x0000000000037941 */ /* 0x000fea0003800200 */
.L_x_48103:
        /* <DEDUP_REMOVED lines=11> */
.L_x_48102:
[----:B------:R-:W-:Y:S05]  /*1e200*/  BSYNC.RECONVERGENT B2 ;  /* 0x0000000000027941 */ /* 0x000fea0003800200 */
.L_x_48101:
        /* <DEDUP_REMOVED lines=17> */
.L_x_48112:
        /* <DEDUP_REMOVED lines=13> */
.L_x_48114:
[----:B------:R-:W-:Y:S05]  /*1e3f0*/  BSYNC.RECONVERGENT B4 ;  /* 0x0000000000047941 */ /* 0x000fea0003800200 */
.L_x_48113:
        /* <DEDUP_REMOVED lines=61> */
.L_x_48111:
[----:B------:R-:W-:Y:S05]  /*1e7d0*/  BSYNC.RECONVERGENT B3 ;  /* 0x0000000000037941 */ /* 0x000fea0003800200 */
.L_x_48110:
        /* <DEDUP_REMOVED lines=11> */
.L_x_48109:
[----:B------:R-:W-:Y:S05]  /*1e890*/  BSYNC.RECONVERGENT B2 ;  /* 0x0000000000027941 */ /* 0x000fea0003800200 */
.L_x_48108:
        /* <DEDUP_REMOVED lines=17> */
.L_x_48119:
        /* <DEDUP_REMOVED lines=13> */
.L_x_48121:
[----:B------:R-:W-:Y:S05]  /*1ea80*/  BSYNC.RECONVERGENT B4 ;  /* 0x0000000000047941 */ /* 0x000fea0003800200 */
.L_x_48120:
        /* <DEDUP_REMOVED lines=61> */
.L_x_48118:
[----:B------:R-:W-:Y:S05]  /*1ee60*/  BSYNC.RECONVERGENT B3 ;  /* 0x0000000000037941 */ /* 0x000fea0003800200 */
.L_x_48117:
        /* <DEDUP_REMOVED lines=11> */
.L_x_48116:
[----:B------:R-:W-:Y:S05]  /*1ef20*/  BSYNC.RECONVERGENT B2 ;  /* 0x0000000000027941 */ /* 0x000fea0003800200 */
.L_x_48115:
        /* <DEDUP_REMOVED lines=17> */
.L_x_48126:
        /* <DEDUP_REMOVED lines=13> */
.L_x_48128:
[----:B------:R-:W-:Y:S05]  /*1f110*/  BSYNC.RECONVERGENT B4 ;  /* 0x0000000000047941 */ /* 0x000fea0003800200 */
.L_x_48127:
        /* <DEDUP_REMOVED lines=61> */
.L_x_48125:
[----:B------:R-:W-:Y:S05]  /*1f4f0*/  BSYNC.RECONVERGENT B3 ;  /* 0x0000000000037941 */ /* 0x000fea0003800200 */
.L_x_48124:
        /* <DEDUP_REMOVED lines=11> */
.L_x_48123:
[----:B------:R-:W-:Y:S05]  /*1f5b0*/  BSYNC.RECONVERGENT B2 ;  /* 0x0000000000027941 */ /* 0x000fea0003800200 */
.L_x_48122:
        /* <DEDUP_REMOVED lines=16> */
.L_x_48132:
        /* <DEDUP_REMOVED lines=13> */
.L_x_48134:
[----:B------:R-:W-:Y:S05]  /*1f790*/  BSYNC.RECONVERGENT B3 ;  /* 0x0000000000037941 */ /* 0x000fea0003800200 */
.L_x_48133:
        /* <DEDUP_REMOVED lines=61> */
.L_x_48131:
[----:B------:R-:W-:Y:S05]  /*1fb70*/  BSYNC.RECONVERGENT B2 ;  /* 0x0000000000027941 */ /* 0x000fea0003800200 */
.L_x_48130:
        /* <DEDUP_REMOVED lines=12> */
.L_x_48079:
        /* <DEDUP_REMOVED lines=21> */
.L_x_48139:
        /* <DEDUP_REMOVED lines=13> */
.L_x_48141:
[----:B------:R-:W-:Y:S05]  /*1fe60*/  BSYNC.RECONVERGENT B4 ;  /* 0x0000000000047941 */ /* 0x000fea0003800200 */
.L_x_48140:
        /* <DEDUP_REMOVED lines=61> */
.L_x_48138:
[----:B------:R-:W-:Y:S05]  /*20240*/  BSYNC.RECONVERGENT B3 ;  /* 0x0000000000037941 */ /* 0x000fea0003800200 */
.L_x_48137:
        /* <DEDUP_REMOVED lines=11> */
.L_x_48136:
[----:B------:R-:W-:Y:S05]  /*20300*/  BSYNC.RECONVERGENT B2 ;  /* 0x0000000000027941 */ /* 0x000fea0003800200 */
.L_x_48135:
        /* <DEDUP_REMOVED lines=17> */
.L_x_48146:
        /* <DEDUP_REMOVED lines=13> */
.L_x_48148:
[----:B------:R-:W-:Y:S05]  /*204f0*/  BSYNC.RECONVERGENT B4 ;  /* 0x0000000000047941 */ /* 0x000fea0003800200 */
.L_x_48147:
        /* <DEDUP_REMOVED lines=61> */
.L_x_48145:
[----:B------:R-:W-:Y:S05]  /*208d0*/  BSYNC.RECONVERGENT B3 ;  /* 0x0000000000037941 */ /* 0x000fea0003800200 */
.L_x_48144:
        /* <DEDUP_REMOVED lines=11> */
.L_x_48143:
[----:B------:R-:W-:Y:S05]  /*20990*/  BSYNC.RECONVERGENT B2 ;  /* 0x0000000000027941 */ /* 0x000fea0003800200 */
.L_x_48142:
        /* <DEDUP_REMOVED lines=17> */
.L_x_48153:
        /* <DEDUP_REMOVED lines=13> */
.L_x_48155:
[----:B------:R-:W-:Y:S05]  /*20b80*/  BSYNC.RECONVERGENT B4 ;  /* 0x0000000000047941 */ /* 0x000fea0003800200 */
.L_x_48154:
        /* <DEDUP_REMOVED lines=61> */
.L_x_48152:
[----:B------:R-:W-:Y:S05]  /*20f60*/  BSYNC.RECONVERGENT B3 ;  /* 0x0000000000037941 */ /* 0x000fea0003800200 */
.L_x_48151:
        /* <DEDUP_REMOVED lines=11> */
.L_x_48150:
[----:B------:R-:W-:Y:S05]  /*21020*/  BSYNC.RECONVERGENT B2 ;  /* 0x0000000000027941 */ /* 0x000fea0003800200 */
.L_x_48149:
        /* <DEDUP_REMOVED lines=17> */
.L_x_48160:
        /* <DEDUP_REMOVED lines=13> */
.L_x_48162:
[----:B------:R-:W-:Y:S05]  /*21210*/  BSYNC.RECONVERGENT B4 ;  /* 0x0000000000047941 */ /* 0x000fea0003800200 */
.L_x_48161:
        /* <DEDUP_REMOVED lines=61> */
.L_x_48159:
[----:B------:R-:W-:Y:S05]  /*215f0*/  BSYNC.RECONVERGENT B3 ;  /* 0x0000000000037941 */ /* 0x000fea0003800200 */
.L_x_48158:
        /* <DEDUP_REMOVED lines=11> */
.L_x_48157:
[----:B------:R-:W-:Y:S05]  /*216b0*/  BSYNC.RECONVERGENT B2 ;  /* 0x0000000000027941 */ /* 0x000fea0003800200 */
.L_x_48156:
        /* <DEDUP_REMOVED lines=17> */
.L_x_48167:
        /* <DEDUP_REMOVED lines=13> */
.L_x_48169:
[----:B------:R-:W-:Y:S05]  /*218a0*/  BSYNC.RECONVERGENT B4 ;  /* 0x0000000000047941 */ /* 0x000fea0003800200 */
.L_x_48168:
        /* <DEDUP_REMOVED lines=61> */
.L_x_48166:
[----:B------:R-:W-:Y:S05]  /*21c80*/  BSYNC.RECONVERGENT B3 ;  /* 0x0000000000037941 */ /* 0x000fea0003800200 */
.L_x_48165:
        /* <DEDUP_REMOVED lines=11> */
.L_x_48164:
[----:B------:R-:W-:Y:S05]  /*21d40*/  BSYNC.RECONVERGENT B2 ;  /* 0x0000000000027941 */ /* 0x000fea0003800200 */
.L_x_48163:
        /* <DEDUP_REMOVED lines=17> */
.L_x_48174:
        /* <DEDUP_REMOVED lines=13> */
.L_x_48176:
[----:B------:R-:W-:Y:S05]  /*21f30*/  BSYNC.RECONVERGENT B4 ;  /* 0x0000000000047941 */ /* 0x000fea0003800200 */
.L_x_48175:
        /* <DEDUP_REMOVED lines=61> */
.L_x_48173:
[----:B------:R-:W-:Y:S05]  /*22310*/  BSYNC.RECONVERGENT B3 ;  /* 0x0000000000037941 */ /* 0x000fea0003800200 */
.L_x_48172:
        /* <DEDUP_REMOVED lines=11> */
.L_x_48171:
[----:B------:R-:W-:Y:S05]  /*223d0*/  BSYNC.RECONVERGENT B2 ;  /* 0x0000000000027941 */ /* 0x000fea0003800200 */
.L_x_48170:
        /* <DEDUP_REMOVED lines=17> */
.L_x_48181:
        /* <DEDUP_REMOVED lines=13> */
.L_x_48183:
[----:B------:R-:W-:Y:S05]  /*225c0*/  BSYNC.RECONVERGENT B4 ;  /* 0x0000000000047941 */ /* 0x000fea0003800200 */
.L_x_48182:
        /* <DEDUP_REMOVED lines=61> */
.L_x_48180:
[----:B------:R-:W-:Y:S05]  /*229a0*/  BSYNC.RECONVERGENT B3 ;  /* 0x0000000000037941 */ /* 0x000fea0003800200 */
.L_x_48179:
        /* <DEDUP_REMOVED lines=11> */
.L_x_48178:
[----:B------:R-:W-:Y:S05]  /*22a60*/  BSYNC.RECONVERGENT B2 ;  /* 0x0000000000027941 */ /* 0x000fea0003800200 */
.L_x_48177:
        /* <DEDUP_REMOVED lines=16> */
.L_x_48186:
        /* <DEDUP_REMOVED lines=13> */
.L_x_48188:
[----:B------:R-:W-:Y:S05]  /*22c40*/  BSYNC.RECONVERGENT B3 ;  /* 0x0000000000037941 */ /* 0x000fea0003800200 */
.L_x_48187:
        /* <DEDUP_REMOVED lines=61> */
.L_x_48185:
[----:B------:R-:W-:Y:S05]  /*23020*/  BSYNC.RECONVERGENT B2 ;  /* 0x0000000000027941 */ /* 0x000fea0003800200 */
.L_x_48184:
        /* <DEDUP_REMOVED lines=11> */
.L_x_48129:
[----:B------:R-:W-:Y:S05]  /*230e0*/  BSYNC.RECONVERGENT B0 ;  /* 0x0000000000007941 */ /* 0x000fea0003800200 */
.L_x_48078:
        /* <DEDUP_REMOVED lines=27> */
.L_x_48190:
[----:B------:R-:W-:Y:S05]  /*232a0*/  BSYNC.RECONVERGENT B0 ;  /* 0x0000000000007941 */ /* 0x000fea0003800200 */
.L_x_48189:
[----:B------:R-:W-:Y:S01]  /*232b0*/  VIADD R199, R199, 0x20 ;  /* 0x00000020c7c77836 */ /* 0x000fe20000000000 */
[----:B------:R-:W-:-:S07]  /*232c0*/  IADD3 R0, PT, PT, R0, 0x20, RZ ;  /* 0x0000002000007810 */ /* 0x000fce0007ffe0ff */
.L_x_48077:
[----:B------:R-:W-:Y:S05]  /*232d0*/  BSYNC.RECONVERGENT B1 ;  /* 0x0000000000017941 */ /* 0x000fea0003800200 */
.L_x_48076:
        /* <DEDUP_REMOVED lines=38> */
.L_x_48199:
        /* <DEDUP_REMOVED lines=13> */
.L_x_48201:
[----:B------:R-:W-:Y:S05]  /*23610*/  BSYNC.RECONVERGENT B4 ;  /* 0x0000000000047941 */ /* 0x000fea0003800200 */
.L_x_48200:
        /* <DEDUP_REMOVED lines=61> */
.L_x_48198:
[----:B------:R-:W-:Y:S05]  /*239f0*/  BSYNC.RECONVERGENT B3 ;  /* 0x0000000000037941 */ /* 0x000fea0003800200 */
.L_x_48197:
        /* <DEDUP_REMOVED lines=11> */
.L_x_48196:
[----:B------:R-:W-:Y:S05]  /*23ab0*/  BSYNC.RECONVERGENT B2 ;  /* 0x0000000000027941 */ /* 0x000fea0003800200 */
.L_x_48195:
        /* <DEDUP_REMOVED lines=17> */
.L_x_48206:
        /* <DEDUP_REMOVED lines=13> */
.L_x_48208:
[----:B------:R-:W-:Y:S05]  /*23ca0*/  BSYNC.RECONVERGENT B4 ;  /* 0x0000000000047941 */ /* 0x000fea0003800200 */
.L_x_48207:
        /* <DEDUP_REMOVED lines=61> */
.L_x_48205:
[----:B------:R-:W-:Y:S05]  /*24080*/  BSYNC.RECONVERGENT B3 ;  /* 0x0000000000037941 */ /* 0x000fea0003800200 */
.L_x_48204:
        /* <DEDUP_REMOVED lines=11> */
.L_x_48203:
[----:B------:R-:W-:Y:S05]  /*24140*/  BSYNC.RECONVERGENT B2 ;  /* 0x0000000000027941 */ /* 0x000fea0003800200 */
.L_x_48202:
        /* <DEDUP_REMOVED lines=17> */
.L_x_48213:
        /* <DEDUP_REMOVED lines=13> */
.L_x_48215:
[----:B------:R-:W-:Y:S05]  /*24330*/  BSYNC.RECONVERGENT B4 ;  /* 0x0000000000047941 */ /* 0x000fea0003800200 */
.L_x_48214:
        /* <DEDUP_REMOVED lines=61> */
.L_x_48212:
[----:B------:R-:W-:Y:S05]  /*24710*/  BSYNC.RECONVERGENT B3 ;  /* 0x0000000000037941 */ /* 0x000fea0003800200 */
.L_x_48211:
        /* <DEDUP_REMOVED lines=11> */
.L_x_48210:
[----:B------:R-:W-:Y:S05]  /*247d0*/  BSYNC.RECONVERGENT B2 ;  /* 0x0000000000027941 */ /* 0x000fea0003800200 */
.L_x_48209:
        /* <DEDUP_REMOVED lines=17> */
.L_x_48220:
        /* <DEDUP_REMOVED lines=13> */
.L_x_48222:
[----:B------:R-:W-:Y:S05]  /*249c0*/  BSYNC.RECONVERGENT B4 ;  /* 0x0000000000047941 */ /* 0x000fea0003800200 */
.L_x_48221:
        /* <DEDUP_REMOVED lines=61> */
.L_x_48219:
[----:B------:R-:W-:Y:S05]  /*24da0*/  BSYNC.RECONVERGENT B3 ;  /* 0x0000000000037941 */ /* 0x000fea0003800200 */
.L_x_48218:
        /* <DEDUP_REMOVED lines=11> */
.L_x_48217:
[----:B------:R-:W-:Y:S05]  /*24e60*/  BSYNC.RECONVERGENT B2 ;  /* 0x0000000000027941 */ /* 0x000fea0003800200 */
.L_x_48216:
        /* <DEDUP_REMOVED lines=17> */
.L_x_48227:
        /* <DEDUP_REMOVED lines=13> */
.L_x_48229:
[----:B------:R-:W-:Y:S05]  /*25050*/  BSYNC.RECONVERGENT B4 ;  /* 0x0000000000047941 */ /* 0x000fea0003800200 */
.L_x_48228:
        /* <DEDUP_REMOVED lines=61> */
.L_x_48226:
[----:B------:R-:W-:Y:S05]  /*25430*/  BSYNC.RECONVERGENT B3 ;  /* 0x0000000000037941 */ /* 0x000fea0003800200 */
.L_x_48225:
        /* <DEDUP_REMOVED lines=11> */
.L_x_48224:
[----:B------:R-:W-:Y:S05]  /*254f0*/  BSYNC.RECONVERGENT B2 ;  /* 0x0000000000027941 */ /* 0x000fea0003800200 */
.L_x_48223:
        /* <DEDUP_REMOVED lines=17> */
.L_x_48234:
        /* <DEDUP_REMOVED lines=13> */
.L_x_48236:
[----:B------:R-:W-:Y:S05]  /*256e0*/  BSYNC.RECONVERGENT B4 ;  /* 0x0000000000047941 */ /* 0x000fea0003800200 */
.L_x_48235:
        /* <DEDUP_REMOVED lines=61> */
.L_x_48233:
[----:B------:R-:W-:Y:S05]  /*25ac0*/  BSYNC.RECONVERGENT B3 ;  /* 0x0000000000037941 */ /* 0x000fea0003800200 */
.L_x_48232:
        /* <DEDUP_REMOVED lines=11> */
.L_x_48231:
[----:B------:R-:W-:Y:S05]  /*25b80*/  BSYNC.RECONVERGENT B2 ;  /* 0x0000000000027941 */ /* 0x000fea0003800200 */
.L_x_48230:
        /* <DEDUP_REMOVED lines=17> */
.L_x_48241:
        /* <DEDUP_REMOVED lines=13> */
.L_x_48243:
[----:B------:R-:W-:Y:S05]  /*25d70*/  BSYNC.RECONVERGENT B4 ;  /* 0x0000000000047941 */ /* 0x000fea0003800200 */
.L_x_48242:
        /* <DEDUP_REMOVED lines=61> */
.L_x_48240:
[----:B------:R-:W-:Y:S05]  /*26150*/  BSYNC.RECONVERGENT B3 ;  /* 0x0000000000037941 */ /* 0x000fea0003800200 */
.L_x_48239:
        /* <DEDUP_REMOVED lines=11> */
.L_x_48238:
[----:B------:R-:W-:Y:S05]  /*26210*/  BSYNC.RECONVERGENT B2 ;  /* 0x0000000000027941 */ /* 0x000fea0003800200 */
.L_x_48237:
        /* <DEDUP_REMOVED lines=16> */
.L_x_48247:
        /* <DEDUP_REMOVED lines=13> */
.L_x_48249:
[----:B------:R-:W-:Y:S05]  /*263f0*/  BSYNC.RECONVERGENT B3 ;  /* 0x0000000000037941 */ /* 0x000fea0003800200 */
.L_x_48248:
        /* <DEDUP_REMOVED lines=61> */
.L_x_48246:
[----:B------:R-:W-:Y:S05]  /*267d0*/  BSYNC.RECONVERGENT B2 ;  /* 0x0000000000027941 */ /* 0x000fea0003800200 */
.L_x_48245:
        /* <DEDUP_REMOVED lines=12> */
.L_x_48194:
        /* <DEDUP_REMOVED lines=21> */
.L_x_48254:
        /* <DEDUP_REMOVED lines=13> */
.L_x_48256:
[----:B------:R-:W-:Y:S05]  /*26ac0*/  BSYNC.RECONVERGENT B4 ;  /* 0x0000000000047941 */ /* 0x000fea0003800200 */
.L_x_48255:
        /* <DEDUP_REMOVED lines=61> */
.L_x_48253:
[----:B------:R-:W-:Y:S05]  /*26ea0*/  BSYNC.RECONVERGENT B3 ;  /* 0x0000000000037941 */ /* 0x000fea0003800200 */
.L_x_48252:
        /* <DEDUP_REMOVED lines=11> */
.L_x_48251:
[----:B------:R-:W-:Y:S05]  /*26f60*/  BSYNC.RECONVERGENT B2 ;  /* 0x0000000000027941 */ /* 0x000fea0003800200 */
.L_x_48250:
        /* <DEDUP_REMOVED lines=17> */
.L_x_48261:
        /* <DEDUP_REMOVED lines=13> */
.L_x_48263:
[----:B------:R-:W-:Y:S05]  /*27150*/  BSYNC.RECONVERGENT B4 ;  /* 0x0000000000047941 */ /* 0x000fea0003800200 */
.L_x_48262:
        /* <DEDUP_REMOVED lines=61> */
.L_x_48260:
[----:B------:R-:W-:Y:S05]  /*27530*/  BSYNC.RECONVERGENT B3 ;  /* 0x0000000000037941 */ /* 0x000fea0003800200 */
.L_x_48259:
        /* <DEDUP_REMOVED lines=11> */
.L_x_48258:
[----:B------:R-:W-:Y:S05]  /*275f0*/  BSYNC.RECONVERGENT B2 ;  /* 0x0000000000027941 */ /* 0x000fea0003800200 */
.L_x_48257:
        /* <DEDUP_REMOVED lines=17> */
.L_x_48268:
        /* <DEDUP_REMOVED lines=13> */
.L_x_48270:
[----:B------:R-:W-:Y:S05]  /*277e0*/  BSYNC.RECONVERGENT B4 ;  /* 0x0000000000047941 */ /* 0x000fea0003800200 */
.L_x_48269:
        /* <DEDUP_REMOVED lines=61> */
.L_x_48267:
[----:B------:R-:W-:Y:S05]  /*27bc0*/  BSYNC.RECONVERGENT B3 ;  /* 0x0000000000037941 */ /* 0x000fea0003800200 */
.L_x_48266:
        /* <DEDUP_REMOVED lines=11> */
.L_x_48265:
[----:B------:R-:W-:Y:S05]  /*27c80*/  BSYNC.RECONVERGENT B2 ;  /* 0x0000000000027941 */ /* 0x000fea0003800200 */
.L_x_48264:
        /* <DEDUP_REMOVED lines=17> */
.L_x_48275:
        /* <DEDUP_REMOVED lines=13> */
.L_x_48277:
[----:B------:R-:W-:Y:S05]  /*27e70*/  BSYNC.RECONVERGENT B4 ;  /* 0x0000000000047941 */ /* 0x000fea0003800200 */
.L_x_48276:
        /* <DEDUP_REMOVED lines=61> */
.L_x_48274:
[----:B------:R-:W-:Y:S05]  /*28250*/  BSYNC.RECONVERGENT B3 ;  /* 0x0000000000037941 */ /* 0x000fea0003800200 */
.L_x_48273:
        /* <DEDUP_REMOVED lines=11> */
.L_x_48272:
[----:B------:R-:W-:Y:S05]  /*28310*/  BSYNC.RECONVERGENT B2 ;  /* 0x0000000000027941 */ /* 0x000fea0003800200 */
.L_x_48271:
        /* <DEDUP_REMOVED lines=17> */
.L_x_48282:
        /* <DEDUP_REMOVED lines=13> */
.L_x_48284:
[----:B------:R-:W-:Y:S05]  /*28500*/  BSYNC.RECONVERGENT B4 ;  /* 0x0000000000047941 */ /* 0x000fea0003800200 */
.L_x_48283:
        /* <DEDUP_REMOVED lines=61> */
.L_x_48281:
[----:B------:R-:W-:Y:S05]  /*288e0*/  BSYNC.RECONVERGENT B3 ;  /* 0x0000000000037941 */ /* 0x000fea0003800200 */
.L_x_48280:
        /* <DEDUP_REMOVED lines=11> */
.L_x_48279:
[----:B------:R-:W-:Y:S05]  /*289a0*/  BSYNC.RECONVERGENT B2 ;  /* 0x0000000000027941 */ /* 0x000fea0003800200 */
.L_x_48278:
        /* <DEDUP_REMOVED lines=17> */
.L_x_48289:
        /* <DEDUP_REMOVED lines=13> */
.L_x_48291:
[----:B------:R-:W-:Y:S05]  /*28b90*/  BSYNC.RECONVERGENT B4 ;  /* 0x0000000000047941 */ /* 0x000fea0003800200 */
.L_x_48290:
        /* <DEDUP_REMOVED lines=61> */
.L_x_48288:
[----:B------:R-:W-:Y:S05]  /*28f70*/  BSYNC.RECONVERGENT B3 ;  /* 0x0000000000037941 */ /* 0x000fea0003800200 */
.L_x_48287:
        /* <DEDUP_REMOVED lines=11> */
.L_x_48286:
[----:B------:R-:W-:Y:S05]  /*29030*/  BSYNC.RECONVERGENT B2 ;  /* 0x0000000000027941 */ /* 0x000fea0003800200 */
.L_x_48285:
        /* <DEDUP_REMOVED lines=17> */
.L_x_48296:
        /* <DEDUP_REMOVED lines=13> */
.L_x_48298:
[----:B------:R-:W-:Y:S05]  /*29220*/  BSYNC.RECONVERGENT B4 ;  /* 0x0000000000047941 */ /* 0x000fea0003800200 */
.L_x_48297:
        /* <DEDUP_REMOVED lines=61> */
.L_x_48295:
[----:B------:R-:W-:Y:S05]  /*29600*/  BSYNC.RECONVERGENT B3 ;  /* 0x0000000000037941 */ /* 0x000fea0003800200 */
.L_x_48294:
        /* <DEDUP_REMOVED lines=11> */
.L_x_48293:
[----:B------:R-:W-:Y:S05]  /*296c0*/  BSYNC.RECONVERGENT B2 ;  /* 0x0000000000027941 */ /* 0x000fea0003800200 */
.L_x_48292:
        /* <DEDUP_REMOVED lines=16> */
.L_x_48301:
        /* <DEDUP_REMOVED lines=13> */
.L_x_48303:
[----:B------:R-:W-:Y:S05]  /*298a0*/  BSYNC.RECONVERGENT B3 ;  /* 0x0000000000037941 */ /* 0x000fea0003800200 */
.L_x_48302:
        /* <DEDUP_REMOVED lines=61> */
.L_x_48300:
[----:B------:R-:W-:Y:S05]  /*29c80*/  BSYNC.RECONVERGENT B2 ;  /* 0x0000000000027941 */ /* 0x000fea0003800200 */
.L_x_48299:
        /* <DEDUP_REMOVED lines=11> */
.L_x_48244:
[----:B------:R-:W-:Y:S05]  /*29d40*/  BSYNC.RECONVERGENT B0 ;  /* 0x0000000000007941 */ /* 0x000fea0003800200 */
.L_x_48193:
        /* <DEDUP_REMOVED lines=27> */
.L_x_48305:
[----:B------:R-:W-:Y:S05]  /*29f00*/  BSYNC.RECONVERGENT B0 ;  /* 0x0000000000007941 */ /* 0x000fea0003800200 */
.L_x_48304:
[----:B------:R-:W-:Y:S01]  /*29f10*/  VIADD R199, R199, 0x20 ;  /* 0x00000020c7c77836 */ /* 0x000fe20000000000 */
[----:B------:R-:W-:-:S07]  /*29f20*/  IADD3 R0, PT, PT, R0, 0x20, RZ ;  /* 0x0000002000007810 */ /* 0x000fce0007ffe0ff */
.L_x_48192:
[----:B------:R-:W-:Y:S05]  /*29f30*/  BSYNC.RECONVERGENT B1 ;  /* 0x0000000000017941 */ /* 0x000fea0003800200 */
.L_x_48191:
        /* <DEDUP_REMOVED lines=38> */
.L_x_48314:
        /* <DEDUP_REMOVED lines=13> */
.L_x_48316:
[----:B------:R-:W-:Y:S05]  /*2a270*/  BSYNC.RECONVERGENT B4 ;  /* 0x0000000000047941 */ /* 0x000fea0003800200 */
.L_x_48315:
        /* <DEDUP_REMOVED lines=61> */
.L_x_48313:
[----:B------:R-:W-:Y:S05]  /*2a650*/  BSYNC.RECONVERGENT B3 ;  /* 0x0000000000037941 */ /* 0x000fea0003800200 */
.L_x_48312:
        /* <DEDUP_REMOVED lines=11> */
.L_x_48311:
[----:B------:R-:W-:Y:S05]  /*2a710*/  BSYNC.RECONVERGENT B2 ;  /* 0x0000000000027941 */ /* 0x000fea0003800200 */
.L_x_48310:
        /* <DEDUP_REMOVED lines=17> */
.L_x_48321:
        /* <DEDUP_REMOVED lines=13> */
.L_x_48323:
[----:B------:R-:W-:Y:S05]  /*2a900*/  BSYNC.RECONVERGENT B4 ;  /* 0x0000000000047941 */ /* 0x000fea0003800200 */
.L_x_48322:
        /* <DEDUP_REMOVED lines=61> */
.L_x_48320:
[----:B------:R-:W-:Y:S05]  /*2ace0*/  BSYNC.RECONVERGENT B3 ;  /* 0x0000000000037941 */ /* 0x000fea0003800200 */
.L_x_48319:
        /* <DEDUP_REMOVED lines=11> */
.L_x_48318:
[----:B------:R-:W-:Y:S05]  /*2ada0*/  BSYNC.RECONVERGENT B2 ;  /* 0x0000000000027941 */ /* 0x000fea0003800200 */
.L_x_48317:
        /* <DEDUP_REMOVED lines=17> */
.L_x_48328:
        /* <DEDUP_REMOVED lines=13> */
.L_x_48330:
[----:B------:R-:W-:Y:S05]  /*2af90*/  BSYNC.RECONVERGENT B4 ;  /* 0x0000000000047941 */ /* 0x000fea0003800200 */
.L_x_48329:
        /* <DEDUP_REMOVED lines=61> */
.L_x_48327:
[----:B------:R-:W-:Y:S05]  /*2b370*/  BSYNC.RECONVERGENT B3 ;  /* 0x0000000000037941 */ /* 0x000fea0003800200 */
.L_x_48326:
        /* <DEDUP_REMOVED lines=11> */
.L_x_48325:
[----:B------:R-:W-:Y:S05]  /*2b430*/  BSYNC.RECONVERGENT B2 ;  /* 0x0000000000027941 */ /* 0x000fea0003800200 */
.L_x_48324:
        /* <DEDUP_REMOVED lines=17> */
.L_x_48335:
        /* <DEDUP_REMOVED lines=13> */
.L_x_48337:
[----:B------:R-:W-:Y:S05]  /*2b620*/  BSYNC.RECONVERGENT B4 ;  /* 0x0000000000047941 */ /* 0x000fea0003800200 */
.L_x_48336:
        /* <DEDUP_REMOVED lines=61> */
.L_x_48334:
[----:B------:R-:W-:Y:S05]  /*2ba00*/  BSYNC.RECONVERGENT B3 ;  /* 0x0000000000037941 */ /* 0x000fea0003800200 */
.L_x_48333:
        /* <DEDUP_REMOVED lines=11> */
.L_x_48332:
[----:B------:R-:W-:Y:S05]  /*2bac0*/  BSYNC.RECONVERGENT B2 ;  /* 0x0000000000027941 */ /* 0x000fea0003800200 */
.L_x_48331:
        /* <DEDUP_REMOVED lines=17> */
.L_x_48342:
        /* <DEDUP_REMOVED lines=13> */
.L_x_48344:
[----:B------:R-:W-:Y:S05]  /*2bcb0*/  BSYNC.RECONVERGENT B4 ;  /* 0x0000000000047941 */ /* 0x000fea0003800200 */
.L_x_48343:
        /* <DEDUP_REMOVED lines=61> */
.L_x_48341:
[----:B------:R-:W-:Y:S05]  /*2c090*/  BSYNC.RECONVERGENT B3 ;  /* 0x0000000000037941 */ /* 0x000fea0003800200 */
.L_x_48340:
        /* <DEDUP_REMOVED lines=11> */
.L_x_48339:
[----:B------:R-:W-:Y:S05]  /*2c150*/  BSYNC.RECONVERGENT B2 ;  /* 0x0000000000027941 */ /* 0x000fea0003800200 */
.L_x_48338:
        /* <DEDUP_REMOVED lines=17> */
.L_x_48349:
        /* <DEDUP_REMOVED lines=13> */
.L_x_48351:
[----:B------:R-:W-:Y:S05]  /*2c340*/  BSYNC.RECONVERGENT B4 ;  /* 0x0000000000047941 */ /* 0x000fea0003800200 */
.L_x_48350:
        /* <DEDUP_REMOVED lines=61> */
.L_x_48348:
[----:B------:R-:W-:Y:S05]  /*2c720*/  BSYNC.RECONVERGENT B3 ;  /* 0x0000000000037941 */ /* 0x000fea0003800200 */
.L_x_48347:
        /* <DEDUP_REMOVED lines=11> */
.L_x_48346:
[----:B------:R-:W-:Y:S05]  /*2c7e0*/  BSYNC.RECONVERGENT B2 ;  /* 0x0000000000027941 */ /* 0x000fea0003800200 */
.L_x_48345:
        /* <DEDUP_REMOVED lines=17> */
.L_x_48356:
        /* <DEDUP_REMOVED lines=13> */
.L_x_48358:
[----:B------:R-:W-:Y:S05]  /*2c9d0*/  BSYNC.RECONVERGENT B4 ;  /* 0x0000000000047941 */ /* 0x000fea0003800200 */
.L_x_48357:
        /* <DEDUP_REMOVED lines=61> */
.L_x_48355:
[----:B------:R-:W-:Y:S05]  /*2cdb0*/  BSYNC.RECONVERGENT B3 ;  /* 0x0000000000037941 */ /* 0x000fea0003800200 */
.L_x_48354:
        /* <DEDUP_REMOVED lines=11> */
.L_x_48353:
[----:B------:R-:W-:Y:S05]  /*2ce70*/  BSYNC.RECONVERGENT B2 ;  /* 0x0000000000027941 */ /* 0x000fea0003800200 */
.L_x_48352:
        /* <DEDUP_REMOVED lines=16> */
.L_x_48362:
        /* <DEDUP_REMOVED lines=13> */
.L_x_48364:
[----:B------:R-:W-:Y:S05]  /*2d050*/  BSYNC.RECONVERGENT B3 ;  /* 0x0000000000037941 */ /* 0x000fea0003800200 */
.L_x_48363:
        /* <DEDUP_REMOVED lines=61> */
.L_x_48361:
[----:B------:R-:W-:Y:S05]  /*2d430*/  BSYNC.RECONVERGENT B2 ;  /* 0x0000000000027941 */ /* 0x000fea0003800200 */
.L_x_48360:
        /* <DEDUP_REMOVED lines=12> */
.L_x_48309:
        /* <DEDUP_REMOVED lines=21> */
.L_x_48369:
        /* <DEDUP_REMOVED lines=13> */
.L_x_48371:
[----:B------:R-:W-:Y:S05]  /*2d720*/  BSYNC.RECONVERGENT B4 ;  /* 0x0000000000047941 */ /* 0x000fea0003800200 */
.L_x_48370:
        /* <DEDUP_REMOVED lines=61> */
.L_x_48368:
[----:B------:R-:W-:Y:S05]  /*2db00*/  BSYNC.RECONVERGENT B3 ;  /* 0x0000000000037941 */ /* 0x000fea0003800200 */
.L_x_48367:
        /* <DEDUP_REMOVED lines=11> */
.L_x_48366:
[----:B------:R-:W-:Y:S05]  /*2dbc0*/  BSYNC.RECONVERGENT B2 ;  /* 0x0000000000027941 */ /* 0x000fea0003800200 */
.L_x_48365:
        /* <DEDUP_REMOVED lines=17> */
.L_x_48376:
        /* <DEDUP_REMOVED lines=13> */
.L_x_48378:
[----:B------:R-:W-:Y:S05]  /*2ddb0*/  BSYNC.RECONVERGENT B4 ;  /* 0x0000000000047941 */ /* 0x000fea0003800200 */
.L_x_48377:
        /* <DEDUP_REMOVED lines=61> */
.L_x_48375:
[----:B------:R-:W-:Y:S05]  /*2e190*/  BSYNC.RECONVERGENT B3 ;  /* 0x0000000000037941 */ /* 0x000fea0003800200 */
.L_x_48374:
        /* <DEDUP_REMOVED lines=11> */
.L_x_48373:
[----:B------:R-:W-:Y:S05]  /*2e250*/  BSYNC.RECONVERGENT B2 ;  /* 0x0000000000027941 */ /* 0x000fea0003800200 */
.L_x_48372:
        /* <DEDUP_REMOVED lines=17> */
.L_x_48383:
        /* <DEDUP_REMOVED lines=13> */
.L_x_48385:
[----:B------:R-:W-:Y:S05]  /*2e440*/  BSYNC.RECONVERGENT B4 ;  /* 0x0000000000047941 */ /* 0x000fea0003800200 */
.L_x_48384:
        /* <DEDUP_REMOVED lines=61> */
.L_x_48382:
[----:B------:R-:W-:Y:S05]  /*2e820*/  BSYNC.RECONVERGENT B3 ;  /* 0x0000000000037941 */ /* 0x000fea0003800200 */
.L_x_48381:
        /* <DEDUP_REMOVED lines=11> */
.L_x_48380:
[----:B------:R-:W-:Y:S05]  /*2e8e0*/  BSYNC.RECONVERGENT B2 ;  /* 0x0000000000027941 */ /* 0x000fea0003800200 */
.L_x_48379:
        /* <DEDUP_REMOVED lines=17> */
.L_x_48390:
        /* <DEDUP_REMOVED lines=13> */
.L_x_48392:
[----:B------:R-:W-:Y:S05]  /*2ead0*/  BSYNC.RECONVERGENT B4 ;  /* 0x0000000000047941 */ /* 0x000fea0003800200 */
.L_x_48391:
        /* <DEDUP_REMOVED lines=61> */
.L_x_48389:
[----:B------:R-:W-:Y:S05]  /*2eeb0*/  BSYNC.RECONVERGENT B3 ;  /* 0x0000000000037941 */ /* 0x000fea0003800200 */
.L_x_48388:
        /* <DEDUP_REMOVED lines=11> */
.L_x_48387:
[----:B------:R-:W-:Y:S05]  /*2ef70*/  BSYNC.RECONVERGENT B2 ;  /* 0x0000000000027941 */ /* 0x000fea0003800200 */
.L_x_48386:
        /* <DEDUP_REMOVED lines=17> */
.L_x_48397:
        /* <DEDUP_REMOVED lines=13> */
.L_x_48399:
[----:B------:R-:W-:Y:S05]  /*2f160*/  BSYNC.RECONVERGENT B4 ;  /* 0x0000000000047941 */ /* 0x000fea0003800200 */
.L_x_48398:
        /* <DEDUP_REMOVED lines=61> */
.L_x_48396:
[----:B------:R-:W-:Y:S05]  /*2f540*/  BSYNC.RECONVERGENT B3 ;  /* 0x0000000000037941 */ /* 0x000fea0003800200 */
.L_x_48395:
        /* <DEDUP_REMOVED lines=11> */
.L_x_48394:
[----:B------:R-:W-:Y:S05]  /*2f600*/  BSYNC.RECONVERGENT B2 ;  /* 0x0000000000027941 */ /* 0x000fea0003800200 */
.L_x_48393:
        /* <DEDUP_REMOVED lines=17> */
.L_x_48404:
        /* <DEDUP_REMOVED lines=13> */
.L_x_48406:
[----:B------:R-:W-:Y:S05]  /*2f7f0*/  BSYNC.RECONVERGENT B4 ;  /* 0x0000000000047941 */ /* 0x000fea0003800200 */
.L_x_48405:
        /* <DEDUP_REMOVED lines=61> */
.L_x_48403:
[----:B------:R-:W-:Y:S05]  /*2fbd0*/  BSYNC.RECONVERGENT B3 ;  /* 0x0000000000037941 */ /* 0x000fea0003800200 */
.L_x_48402:
        /* <DEDUP_REMOVED lines=11> */
.L_x_48401:
[----:B------:R-:W-:Y:S05]  /*2fc90*/  BSYNC.RECONVERGENT B2 ;  /* 0x0000000000027941 */ /* 0x000fea0003800200 */
.L_x_48400:
        /* <DEDUP_REMOVED lines=17> */
.L_x_48411:
        /* <DEDUP_REMOVED lines=13> */
.L_x_48413:
[----:B------:R-:W-:Y:S05]  /*2fe80*/  BSYNC.RECONVERGENT B4 ;  /* 0x0000000000047941 */ /* 0x000fea0003800200 */
.L_x_48412:
        /* <DEDUP_REMOVED lines=61> */
.L_x_48410:
[----:B------:R-:W-:Y:S05]  /*30260*/  BSYNC.RECONVERGENT B3 ;  /* 0x0000000000037941 */ /* 0x000fea0003800200 */
.L_x_48409:
        /* <DEDUP_REMOVED lines=11> */
.L_x_48408:
[----:B------:R-:W-:Y:S05]  /*30320*/  BSYNC.RECONVERGENT B2 ;  /* 0x0000000000027941 */ /* 0x000fea0003800200 */
.L_x_48407:
        /* <DEDUP_REMOVED lines=16> */
.L_x_48416:
        /* <DEDUP_REMOVED lines=13> */
.L_x_48418:
[----:B------:R-:W-:Y:S05]  /*30500*/  BSYNC.RECONVERGENT B3 ;  /* 0x0000000000037941 */ /* 0x000fea0003800200 */
.L_x_48417:
        /* <DEDUP_REMOVED lines=61> */
.L_x_48415:
[----:B------:R-:W-:Y:S05]  /*308e0*/  BSYNC.RECONVERGENT B2 ;  /* 0x0000000000027941 */ /* 0x000fea0003800200 */
.L_x_48414:
        /* <DEDUP_REMOVED lines=11> */
.L_x_48359:
[----:B------:R-:W-:Y:S05]  /*309a0*/  BSYNC.RECONVERGENT B0 ;  /* 0x0000000000007941 */ /* 0x000fea0003800200 */
.L_x_48308:
        /* <DEDUP_REMOVED lines=27> */
.L_x_48420:
[----:B------:R-:W-:Y:S05]  /*30b60*/  BSYNC.RECONVERGENT B0 ;  /* 0x0000000000007941 */ /* 0x000fea0003800200 */
.L_x_48419:
[----:B------:R-:W-:Y:S01]  /*30b70*/  VIADD R199, R199, 0x20 ;  /* 0x00000020c7c77836 */ /* 0x000fe20000000000 */
[----:B------:R-:W-:-:S07]  /*30b80*/  IADD3 R0, PT, PT, R0, 0x20, RZ ;  /* 0x0000002000007810 */ /* 0x000fce0007ffe0ff */
.L_x_48307:
[----:B------:R-:W-:Y:S05]  /*30b90*/  BSYNC.RECONVERGENT B1 ;  /* 0x0000000000017941 */ /* 0x000fea0003800200 */
.L_x_48306:
        /* <DEDUP_REMOVED lines=38> */
.L_x_48429:
        /* <DEDUP_REMOVED lines=13> */
.L_x_48431:
[----:B------:R-:W-:Y:S05]  /*30ed0*/  BSYNC.RECONVERGENT B4 ;  /* 0x0000000000047941 */ /* 0x000fea0003800200 */
.L_x_48430:
        /* <DEDUP_REMOVED lines=61> */
.L_x_48428:
[----:B------:R-:W-:Y:S05]  /*312b0*/  BSYNC.RECONVERGENT B3 ;  /* 0x0000000000037941 */ /* 0x000fea0003800200 */
.L_x_48427:
        /* <DEDUP_REMOVED lines=11> */
.L_x_48426:
[----:B------:R-:W-:Y:S05]  /*31370*/  BSYNC.RECONVERGENT B2 ;  /* 0x0000000000027941 */ /* 0x000fea0003800200 */
.L_x_48425:
        /* <DEDUP_REMOVED lines=17> */
.L_x_48436:
        /* <DEDUP_REMOVED lines=13> */
.L_x_48438:
[----:B------:R-:W-:Y:S05]  /*31560*/  BSYNC.RECONVERGENT B4 ;  /* 0x0000000000047941 */ /* 0x000fea0003800200 */
.L_x_48437:
        /* <DEDUP_REMOVED lines=61> */
.L_x_48435:
[----:B------:R-:W-:Y:S05]  /*31940*/  BSYNC.RECONVERGENT B3 ;  /* 0x0000000000037941 */ /* 0x000fea0003800200 */
.L_x_48434:
        /* <DEDUP_REMOVED lines=11> */
.L_x_48433:
[----:B------:R-:W-:Y:S05]  /*31a00*/  BSYNC.RECONVERGENT B2 ;  /* 0x0000000000027941 */ /* 0x000fea0003800200 */
.L_x_48432:
        /* <DEDUP_REMOVED lines=17> */
.L_x_48443:
        /* <DEDUP_REMOVED lines=13> */
.L_x_48445:
[----:B------:R-:W-:Y:S05]  /*31bf0*/  BSYNC.RECONVERGENT B4 ;  /* 0x0000000000047941 */ /* 0x000fea0003800200 */
.L_x_48444:
        /* <DEDUP_REMOVED lines=61> */
.L_x_48442:
[----:B------:R-:W-:Y:S05]  /*31fd0*/  BSYNC.RECONVERGENT B3 ;  /* 0x0000000000037941 */ /* 0x000fea0003800200 */
.L_x_48441:
        /* <DEDUP_REMOVED lines=11> */
.L_x_48440:
[----:B------:R-:W-:Y:S05]  /*32090*/  BSYNC.RECONVERGENT B2 ;  /* 0x0000000000027941 */ /* 0x000fea0003800200 */
.L_x_48439:
        /* <DEDUP_REMOVED lines=17> */
.L_x_48450:
        /* <DEDUP_REMOVED lines=13> */
.L_x_48452:
[----:B------:R-:W-:Y:S05]  /*32280*/  BSYNC.RECONVERGENT B4 ;  /* 0x0000000000047941 */ /* 0x000fea0003800200 */
.L_x_48451:
        /* <DEDUP_REMOVED lines=61> */
.L_x_48449:
[----:B------:R-:W-:Y:S05]  /*32660*/  BSYNC.RECONVERGENT B3 ;  /* 0x0000000000037941 */ /* 0x000fea0003800200 */
.L_x_48448:
        /* <DEDUP_REMOVED lines=11> */
.L_x_48447:
[----:B------:R-:W-:Y:S05]  /*32720*/  BSYNC.RECONVERGENT B2 ;  /* 0x0000000000027941 */ /* 0x000fea0003800200 */
.L_x_48446:
        /* <DEDUP_REMOVED lines=17> */
.L_x_48457:
        /* <DEDUP_REMOVED lines=13> */
.L_x_48459:
[----:B------:R-:W-:Y:S05]  /*32910*/  BSYNC.RECONVERGENT B4 ;  /* 0x0000000000047941 */ /* 0x000fea0003800200 */
.L_x_48458:
        /* <DEDUP_REMOVED lines=61> */
.L_x_48456:
[----:B------:R-:W-:Y:S05]  /*32cf0*/  BSYNC.RECONVERGENT B3 ;  /* 0x0000000000037941 */ /* 0x000fea0003800200 */
.L_x_48455:
        /* <DEDUP_REMOVED lines=11> */
.L_x_48454:
[----:B------:R-:W-:Y:S05]  /*32db0*/  BSYNC.RECONVERGENT B2 ;  /* 0x0000000000027941 */ /* 0x000fea0003800200 */
.L_x_48453:
        /* <DEDUP_REMOVED lines=17> */
.L_x_48464:
        /* <DEDUP_REMOVED lines=13> */
.L_x_48466:
[----:B------:R-:W-:Y:S05]  /*32fa0*/  BSYNC.RECONVERGENT B4 ;  /* 0x0000000000047941 */ /* 0x000fea0003800200 */
.L_x_48465:
        /* <DEDUP_REMOVED lines=61> */
.L_x_48463:
[----:B------:R-:W-:Y:S05]  /*33380*/  BSYNC.RECONVERGENT B3 ;  /* 0x0000000000037941 */ /* 0x000fea0003800200 */
.L_x_48462:
        /* <DEDUP_REMOVED lines=11> */
.L_x_48461:
[----:B------:R-:W-:Y:S05]  /*33440*/  BSYNC.RECONVERGENT B2 ;  /* 0x0000000000027941 */ /* 0x000fea0003800200 */
.L_x_48460:
        /* <DEDUP_REMOVED lines=17> */
.L_x_48471:
        /* <DEDUP_REMOVED lines=13> */
.L_x_48473:
[----:B------:R-:W-:Y:S05]  /*33630*/  BSYNC.RECONVERGENT B4 ;  /* 0x0000000000047941 */ /* 0x000fea0003800200 */
.L_x_48472:
        /* <DEDUP_REMOVED lines=61> */
.L_x_48470:
[----:B------:R-:W-:Y:S05]  /*33a10*/  BSYNC.RECONVERGENT B3 ;  /* 0x0000000000037941 */ /* 0x000fea0003800200 */
.L_x_48469:
        /* <DEDUP_REMOVED lines=11> */
.L_x_48468:
[----:B------:R-:W-:Y:S05]  /*33ad0*/  BSYNC.RECONVERGENT B2 ;  /* 0x0000000000027941 */ /* 0x000fea0003800200 */
.L_x_48467:
        /* <DEDUP_REMOVED lines=20> */
.L_x_48477:
        /* <DEDUP_REMOVED lines=13> */
.L_x_48479:
[----:B------:R-:W-:Y:S05]  /*33cf0*/  BSYNC.RECONVERGENT B3 ;  /* 0x0000000000037941 */ /* 0x000fea0003800200 */
.L_x_48478:
        /* <DEDUP_REMOVED lines=59> */
[----:B------:R-:W-:Y:S02]  /*340b0*/  LOP3.LUT R179, R171, R202, R207, 0x96, !PT ;  /* 0x000000caabb37212 */ /* 0x000fe400078e96cf */
[----:B------:R-:W-:-:S07]  /*340c0*/  MOV R171, R200 ;  /* 0x000000c800ab7202 */ /* 0x000fce0000000f00 */
.L_x_48476:
[----:B------:R-:W-:Y:S05]  /*340d0*/  BSYNC.RECONVERGENT B2 ;  /* 0x0000000000027941 */ /* 0x000fea0003800200 */
.L_x_48475:
        /* <DEDUP_REMOVED lines=12> */
.L_x_48424:
        /* <DEDUP_REMOVED lines=21> */
.L_x_48484:
        /* <DEDUP_REMOVED lines=13> */
.L_x_48486:
[----:B------:R-:W-:Y:S05]  /*343c0*/  BSYNC.RECONVERGENT B4 ;  /* 0x0000000000047941 */ /* 0x000fea0003800200 */
.L_x_48485:
        /* <DEDUP_REMOVED lines=61> */
.L_x_48483:
[----:B------:R-:W-:Y:S05]  /*347a0*/  BSYNC.RECONVERGENT B3 ;  /* 0x0000000000037941 */ /* 0x000fea0003800200 */
.L_x_48482:
        /* <DEDUP_REMOVED lines=11> */
.L_x_48481:
[----:B------:R-:W-:Y:S05]  /*34860*/  BSYNC.RECONVERGENT B2 ;  /* 0x0000000000027941 */ /* 0x000fea0003800200 */
.L_x_48480:
        /* <DEDUP_REMOVED lines=17> */
.L_x_48491:
        /* <DEDUP_REMOVED lines=13> */
.L_x_48493:
[----:B------:R-:W-:Y:S05]  /*34a50*/  BSYNC.RECONVERGENT B4 ;  /* 0x0000000000047941 */ /* 0x000fea0003800200 */
.L_x_48492:
        /* <DEDUP_REMOVED lines=61> */
.L_x_48490:
[----:B------:R-:W-:Y:S05]  /*34e30*/  BSYNC.RECONVERGENT B3 ;  /* 0x0000000000037941 */ /* 0x000fea0003800200 */
.L_x_48489:
        /* <DEDUP_REMOVED lines=11> */
.L_x_48488:
[----:B------:R-:W-:Y:S05]  /*34ef0*/  BSYNC.RECONVERGENT B2 ;  /* 0x0000000000027941 */ /* 0x000fea0003800200 */
.L_x_48487:
        /* <DEDUP_REMOVED lines=17> */
.L_x_48498:
        /* <DEDUP_REMOVED lines=13> */
.L_x_48500:
[----:B------:R-:W-:Y:S05]  /*350e0*/  BSYNC.RECONVERGENT B4 ;  /* 0x0000000000047941 */ /* 0x000fea0003800200 */
.L_x_48499:
        /* <DEDUP_REMOVED lines=61> */
.L_x_48497:
[----:B------:R-:W-:Y:S05]  /*354c0*/  BSYNC.RECONVERGENT B3 ;  /* 0x0000000000037941 */ /* 0x000fea0003800200 */
.L_x_48496:
        /* <DEDUP_REMOVED lines=11> */
.L_x_48495:
[----:B------:R-:W-:Y:S05]  /*35580*/  BSYNC.RECONVERGENT B2 ;  /* 0x0000000000027941 */ /* 0x000fea0003800200 */
.L_x_48494:
        /* <DEDUP_REMOVED lines=17> */
.L_x_48505:
        /* <DEDUP_REMOVED lines=13> */
.L_x_48507:
[----:B------:R-:W-:Y:S05]  /*35770*/  BSYNC.RECONVERGENT B4 ;  /* 0x0000000000047941 */ /* 0x000fea0003800200 */
.L_x_48506:
        /* <DEDUP_REMOVED lines=61> */
.L_x_48504:
[----:B------:R-:W-:Y:S05]  /*35b50*/  BSYNC.RECONVERGENT B3 ;  /* 0x0000000000037941 */ /* 0x000fea0003800200 */
.L_x_48503:
        /* <DEDUP_REMOVED lines=11> */
.L_x_48502:
[----:B------:R-:W-:Y:S05]  /*35c10*/  BSYNC.RECONVERGENT B2 ;  /* 0x0000000000027941 */ /* 0x000fea0003800200 */
.L_x_48501:
        /* <DEDUP_REMOVED lines=17> */
.L_x_48512:
        /* <DEDUP_REMOVED lines=13> */
.L_x_48514:
[----:B------:R-:W-:Y:S05]  /*35e00*/  BSYNC.RECONVERGENT B4 ;  /* 0x0000000000047941 */ /* 0x000fea0003800200 */
.L_x_48513:
        /* <DEDUP_REMOVED lines=61> */
.L_x_48511:
[----:B------:R-:W-:Y:S05]  /*361e0*/  BSYNC.RECONVERGENT B3 ;  /* 0x0000000000037941 */ /* 0x000fea0003800200 */
.L_x_48510:
        /* <DEDUP_REMOVED lines=11> */
.L_x_48509:
[----:B------:R-:W-:Y:S05]  /*362a0*/  BSYNC.RECONVERGENT B2 ;  /* 0x0000000000027941 */ /* 0x000fea0003800200 */
.L_x_48508:
        /* <DEDUP_REMOVED lines=17> */
.L_x_48519:
        /* <DEDUP_REMOVED lines=13> */
.L_x_48521:
[----:B------:R-:W-:Y:S05]  /*36490*/  BSYNC.RECONVERGENT B4 ;  /* 0x0000000000047941 */ /* 0x000fea0003800200 */
.L_x_48520:
        /* <DEDUP_REMOVED lines=61> */
.L_x_48518:
[----:B------:R-:W-:Y:S05]  /*36870*/  BSYNC.RECONVERGENT B3 ;  /* 0x0000000000037941 */ /* 0x000fea0003800200 */
.L_x_48517:
        /* <DEDUP_REMOVED lines=11> */
.L_x_48516:
[----:B------:R-:W-:Y:S05]  /*36930*/  BSYNC.RECONVERGENT B2 ;  /* 0x0000000000027941 */ /* 0x000fea0003800200 */
.L_x_48515:
        /* <DEDUP_REMOVED lines=17> */
.L_x_48526:
        /* <DEDUP_REMOVED lines=13> */
.L_x_48528:
[----:B------:R-:W-:Y:S05]  /*36b20*/  BSYNC.RECONVERGENT B4 ;  /* 0x0000000000047941 */ /* 0x000fea0003800200 */
.L_x_48527:
        /* <DEDUP_REMOVED lines=61> */
.L_x_48525:
[----:B------:R-:W-:Y:S05]  /*36f00*/  BSYNC.RECONVERGENT B3 ;  /* 0x0000000000037941 */ /* 0x000fea0003800200 */
.L_x_48524:
        /* <DEDUP_REMOVED lines=11> */
.L_x_48523:
[----:B------:R-:W-:Y:S05]  /*36fc0*/  BSYNC.RECONVERGENT B2 ;  /* 0x0000000000027941 */ /* 0x000fea0003800200 */
.L_x_48522:
        /* <DEDUP_REMOVED lines=20> */
.L_x_48531:
        /* <DEDUP_REMOVED lines=13> */
.L_x_48533:
[----:B------:R-:W-:Y:S05]  /*371e0*/  BSYNC.RECONVERGENT B3 ;  /* 0x0000000000037941 */ /* 0x000fea0003800200 */
.L_x_48532:
        /* <DEDUP_REMOVED lines=61> */
.L_x_48530:
[----:B------:R-:W-:Y:S05]  /*375c0*/  BSYNC.RECONVERGENT B2 ;  /* 0x0000000000027941 */ /* 0x000fea0003800200 */
.L_x_48529:
        /* <DEDUP_REMOVED lines=11> */
.L_x_48474:
[----:B------:R-:W-:Y:S05]  /*37680*/  BSYNC.RECONVERGENT B0 ;  /* 0x0000000000007941 */ /* 0x000fea0003800200 */
.L_x_48423:
[----:B01----:R-:W0:Y:S02]  /*37690*/  LDC.64 R202, c[0x0][0x3a8] ;  /* 0x0000ea00ffca7b82 */ /* 0x003e240000000a00 */
[----:B0-----:R-:W-:-:S05]  /*376a0*/  IMAD.WIDE.U32 R198, R199, 0x20, R202 ;  /* 0x00000020c7c67825 */ /* 0x001fca00078e00ca */
[----:B------:R2:W-:Y:S04]  /*376b0*/  STG.E.128 desc[UR6][R198.64], R164 ;  /* 0x000000a4c6007986 */ /* 0x0005e8000c101d06 */
[----:B------:R2:W-:Y:S01]  /*376c0*/  STG.E.128 desc[UR6][R198.64+0x10], R168 ;  /* 0x000010a8c6007986 */ /* 0x0005e2000c101d06 */
[----:B------:R-:W-:Y:S05]  /*376d0*/  @!P0 BRA `(.L_x_48422) ;  /* 0x0000000000508947 */ /* 0x000fea0003800000 */
[----:B------:R-:W-:Y:S01]  /*376e0*/  IMAD.U32 R202, R196, 0x10000, RZ ;  /* 0x00010000c4ca7824 */ /* 0x000fe200078e00ff */
[----:B--2---:R-:W0:Y:S01]  /*376f0*/  LDC.64 R198, c[0x0][0x3b0] ;  /* 0x0000ec00ffc67b82 */ /* 0x004e220000000a00 */
        /* <DEDUP_REMOVED lines=18> */
.L_x_48422:
[----:B------:R-:W-:Y:S05]  /*37820*/  BSYNC.RECONVERGENT B1 ;  /* 0x0000000000017941 */ /* 0x000fea0003800200 */
.L_x_48421:
[----:B------:R-:W-:Y:S01]  /*37830*/  FADD.FTZ R0, RZ, R108 ;  /* 0x0000006cff007221 */ /* 0x000fe20000010000 */
[C---:B------:R-:W-:Y:S01]  /*37840*/  ISETP.GT.U32.AND P4, PT, R177.reuse, 0x3f, PT ;  /* 0x0000003fb100780c */ /* 0x040fe20003f84070 */
[----:B------:R-:W-:Y:S01]  /*37850*/  UMOV UR13, 0xffffffff ;  /* 0xffffffff000d7882 */ /* 0x000fe20000000000 */
[----:B------:R-:W-:Y:S01]  /*37860*/  ISETP.GT.U32.AND P3, PT, R177, 0x5f, PT ;  /* 0x0000005fb100780c */ /* 0x000fe20003f64070 */
[----:B--23--:R-:W-:Y:S01]  /*37870*/  FADD.FTZ R199, R109, R0 ;  /* 0x000000006dc77221 */ /* 0x00cfe20000010000 */
        /* <DEDUP_REMOVED lines=13> */
[----:B01----:R-:W-:-:S05]  /*37950*/  FSEL R203, R0, RZ, P5 ;  /* 0x000000ff00cb7208 */ /* 0x003fca0002800000 */
        /* <DEDUP_REMOVED lines=214> */
.L_x_48563:
        /* <DEDUP_REMOVED lines=34> */
[----:B------:R-:W-:Y:S01]  /*388e0*/  FADD.FTZ R173, R108, -R198 ;  /* 0x800000c66cad7221 */ /* 0x000fe20000010000 */
        /* <DEDUP_REMOVED lines=10> */
[----:B------:R-:W-:Y:S01]  /*38990*/  FADD.FTZ R175, R111, -R198 ;  /* 0x800000c66faf7221 */ /* 0x000fe20000010000 */
        /* <DEDUP_REMOVED lines=20> */
[----:B0-----:R-:W-:-:S04]  /*38ae0*/  IMAD.WIDE.U32 R202, R199, 0x10, R202 ;  /* 0x00000010c7ca7825 */ /* 0x001fc800078e00ca */
[----:B------:R-:W-:Y:S01]  /*38af0*/  FFMA.FTZ R207, R175, R208, R210 ;  /* 0x000000d0afcf7223 */ /* 0x000fe200000100d2 */
[----:B------:R-:W-:Y:S01]  /*38b00*/  F2FP.F16.F32.PACK_AB R175, R216, R211 ;  /* 0x000000d3d8af723e */ /* 0x000fe200000000ff */
[----:B------:R-:W-:Y:S01]  /*38b10*/  VIADD R199, R199, 0x20 ;  /* 0x00000020c7c77836 */ /* 0x000fe20000000000 */
[----:B------:R-:W-:Y:S02]  /*38b20*/  F2FP.F16.F32.PACK_AB R172, R205, R172 ;  /* 0x000000accdac723e */ /* 0x000fe400000000ff */
[----:B------:R-:W-:-:S05]  /*38b30*/  F2FP.F16.F32.PACK_AB R173, R207, R206 ;  /* 0x000000cecfad723e */ /* 0x000fca00000000ff */
[----:B------:R0:W-:Y:S02]  /*38b40*/  STG.E.128 desc[UR6][R202.64], R172 ;  /* 0x000000acca007986 */ /* 0x0001e4000c101d06 */
.L_x_48538:
[----:B------:R-:W-:Y:S05]  /*38b50*/  BSYNC.RECONVERGENT B1 ;  /* 0x0000000000017941 */ /* 0x000fea0003800200 */
.L_x_48537:
        /* <DEDUP_REMOVED lines=51> */
.L_x_48540:
[----:B------:R-:W-:Y:S05]  /*38e90*/  BSYNC.RECONVERGENT B1 ;  /* 0x0000000000017941 */ /* 0x000fea0003800200 */
.L_x_48539:
        /* <DEDUP_REMOVED lines=51> */
.L_x_48542:
[----:B------:R-:W-:Y:S05]  /*391d0*/  BSYNC.RECONVERGENT B1 ;  /* 0x0000000000017941 */ /* 0x000fea0003800200 */
.L_x_48541:
        /* <DEDUP_REMOVED lines=51> */
.L_x_48544:
[----:B------:R-:W-:Y:S05]  /*39510*/  BSYNC.RECONVERGENT B1 ;  /* 0x0000000000017941 */ /* 0x000fea0003800200 */
.L_x_48543:
        /* <DEDUP_REMOVED lines=51> */
.L_x_48546:
[----:B------:R-:W-:Y:S05]  /*39850*/  BSYNC.RECONVERGENT B1 ;  /* 0x0000000000017941 */ /* 0x000fea0003800200 */
.L_x_48545:
        /* <DEDUP_REMOVED lines=51> */
.L_x_48548:
[----:B------:R-:W-:Y:S05]  /*39b90*/  BSYNC.RECONVERGENT B1 ;  /* 0x0000000000017941 */ /* 0x000fea0003800200 */
.L_x_48547:
        /* <DEDUP_REMOVED lines=51> */
.L_x_48550:
[----:B------:R-:W-:Y:S05]  /*39ed0*/  BSYNC.RECONVERGENT B1 ;  /* 0x0000000000017941 */ /* 0x000fea0003800200 */
.L_x_48549:
        /* <DEDUP_REMOVED lines=43> */
[----:B------:R-:W-:Y:S01]  /*3a190*/  FFMA.FTZ R203, R203, R174, R198 ;  /* 0x000000aecbcb7223 */ /* 0x000fe200000100c6 */
[----:B0-----:R-:W-:Y:S01]  /*3a1a0*/  IMAD.WIDE.U32 R198, R199, 0x10, R172 ;  /* 0x00000010c7c67825 */ /* 0x001fe200078e00ac */
[----:B------:R-:W-:Y:S02]  /*3a1b0*/  F2FP.F16.F32.PACK_AB R174, R211, R208 ;  /* 0x000000d0d3ae723e */ /* 0x000fe400000000ff */
[----:B------:R-:W-:-:S02]  /*3a1c0*/  F2FP.F16.F32.PACK_AB R173, R207, R200 ;  /* 0x000000c8cfad723e */ /* 0x000fc400000000ff */
[----:B------:R-:W-:-:S05]  /*3a1d0*/  F2FP.F16.F32.PACK_AB R172, R203, R0 ;  /* 0x00000000cbac723e */ /* 0x000fca00000000ff */
[----:B------:R0:W-:Y:S02]  /*3a1e0*/  STG.E.128 desc[UR6][R198.64], R172 ;  /* 0x000000acc6007986 */ /* 0x0001e4000c101d06 */
.L_x_48536:
[----:B------:R-:W-:Y:S05]  /*3a1f0*/  BSYNC.RECONVERGENT B0 ;  /* 0x0000000000007941 */ /* 0x000fea0003800200 */
.L_x_48535:
[----:B01234-:R-:W0:Y:S02]  /*3a200*/  LDC.64 R172, c[0x0][0x380] ;  /* 0x0000e000ffac7b82 */ /* 0x01fe240000000a00 */
[----:B0-----:R-:W-:-:S05]  /*3a210*/  IMAD R176, R172, 0x4, R176 ;  /* 0x00000004acb07824 */ /* 0x001fca00078e02b0 */
[----:B------:R-:W-:-:S13]  /*3a220*/  ISETP.GE.AND P0, PT, R176, R173, PT ;  /* 0x000000adb000720c */ /* 0x000fda0003f06270 */
[----:B------:R-:W-:Y:S05]  /*3a230*/  @!P0 BRA `(.L_x_48551) ;  /* 0xfffffc70005c8947 */ /* 0x000fea000383ffff */
[----:B------:R-:W-:Y:S05]  /*3a240*/  EXIT ;  /* 0x000000000000794d */ /* 0x000fea0003800000 */
.L_x_48534:
        /* <DEDUP_REMOVED lines=8> */
.L_x_48553:
[----:B------:R-:W-:Y:S05]  /*3a2d0*/  BSYNC B0 ;  /* 0x0000000000007941 */ /* 0x000fea0003800000 */
.L_x_48552:
[----:B------:R-:W-:Y:S01]  /*3a2e0*/  MOV R0, R207 ;  /* 0x000000cf00007202 */ /* 0x000fe20000000f00 */
[----:B------:R-:W-:Y:S01]  /*3a2f0*/  HFMA2 R210, -RZ, RZ, 0, 1.1920928955078125e-07 ;  /* 0x00000002ffd27431 */ /* 0x000fe200000001ff */
[----:B------:R-:W-:Y:S01]  /*3a300*/  MOV R211, 0x1f ;  /* 0x0000001f00d37802 */ /* 0x000fe20000000f00 */
[----:B------:R-:W-:Y:S02]  /*3a310*/  IMAD.MOV.U32 R208, RZ, RZ, -0x1 ;  /* 0xffffffffffd07424 */ /* 0x000fe400078e00ff */
[----:B------:R-:W-:-:S04]  /*3a320*/  FADD.FTZ R200, R203, R0 ;  /* 0x00000000cbc87221 */ /* 0x000fc80000010000 */
[----:B------:R-:W-:-:S07]  /*3a330*/  IMAD.MOV.U32 R209, RZ, RZ, R200 ;  /* 0x000000ffffd17224 */ /* 0x000fce00078e00c8 */
[----:B------:R-:W-:Y:S05]  /*3a340*/  WARPSYNC.COLLECTIVE R208, `(.L_x_48554) ;  /* 0x00000000d0087348 */ /* 0x000fea0003c00000 */
[----:B------:R0:W1:Y:S02]  /*3a350*/  SHFL.BFLY P6, R207, R209, R210, R211 ;  /* 0x0c0000d2d1cf7389 */ /* 0x00006400000c00d3 */
[----:B01----:R-:W-:Y:S05]  /*3a360*/  ENDCOLLECTIVE ;  /* 0x000000000000791b */ /* 0x003fea0003800000 */
.L_x_48554:
[----:B------:R-:W-:Y:S01]  /*3a370*/  IMAD.MOV.U32 R210, RZ, RZ, 0x4 ;  /* 0x00000004ffd27424 */ /* 0x000fe200078e00ff */
[----:B------:R-:W-:-:S05]  /*3a380*/  MOV R199, R207 ;  /* 0x000000cf00c77202 */ /* 0x000fca0000000f00 */
[----:B------:R-:W-:-:S05]  /*3a390*/  FADD.FTZ R202, R200, R199 ;  /* 0x000000c7c8ca7221 */ /* 0x000fca0000010000 */
[----:B------:R-:W-:-:S07]  /*3a3a0*/  MOV R209, R202 ;  /* 0x000000ca00d17202 */ /* 0x000fce0000000f00 */
[----:B------:R-:W-:Y:S05]  /*3a3b0*/  WARPSYNC.COLLECTIVE R208, `(.L_x_48555) ;  /* 0x00000000d0087348 */ /* 0x000fea0003c00000 */
[----:B------:R0:W1:Y:S02]  /*3a3c0*/  SHFL.BFLY P6, R207, R209, R210, R211 ;  /* 0x0c0000d2d1cf7389 */ /* 0x00006400000c00d3 */
[----:B01----:R-:W-:Y:S05]  /*3a3d0*/  ENDCOLLECTIVE ;  /* 0x000000000000791b */ /* 0x003fea0003800000 */
.L_x_48555:
[----:B------:R-:W-:Y:S01]  /*3a3e0*/  IMAD.MOV.U32 R210, RZ, RZ, 0x8 ;  /* 0x00000008ffd27424 */ /* 0x000fe200078e00ff */
[----:B------:R-:W-:-:S05]  /*3a3f0*/  MOV R199, R207 ;  /* 0x000000cf00c77202 */ /* 0x000fca0000000f00 */
[----:B------:R-:W-:Y:S02]  /*3a400*/  FADD.FTZ R205, R202, R199 ;  /* 0x000000c7cacd7221 */ /* 0x000fe40000010000 */
[----:B------:R-:W0:Y:S03]  /*3a410*/  LDC R199, c[0x0][0x400] ;  /* 0x00010000ffc77b82 */ /* 0x000e260000000800 */
[----:B------:R-:W-:-:S07]  /*3a420*/  MOV R209, R205 ;  /* 0x000000cd00d17202 */ /* 0x000fce0000000f00 */
[----:B0-----:R-:W-:Y:S05]  /*3a430*/  WARPSYNC.COLLECTIVE R208, `(.L_x_48556) ;  /* 0x00000000d0087348 */ /* 0x001fea0003c00000 */
[----:B------:R1:W2:Y:S02]  /*3a440*/  SHFL.BFLY P6, R207, R209, R210, R211 ;  /* 0x0c0000d2d1cf7389 */ /* 0x0002a400000c00d3 */
[----:B012---:R-:W-:Y:S05]  /*3a450*/  ENDCOLLECTIVE ;  /* 0x000000000000791b */ /* 0x007fea0003800000 */
.L_x_48556:
[----:B------:R-:W-:Y:S01]  /*3a460*/  IMAD.MOV.U32 R210, RZ, RZ, 0x10 ;  /* 0x00000010ffd27424 */ /* 0x000fe200078e00ff */
[----:B------:R-:W-:-:S05]  /*3a470*/  MOV R0, R207 ;  /* 0x000000cf00007202 */ /* 0x000fca0000000f00 */
[----:B------:R-:W-:-:S05]  /*3a480*/  FADD.FTZ R206, R205, R0 ;  /* 0x00000000cdce7221 */ /* 0x000fca0000010000 */
[----:B------:R-:W-:-:S07]  /*3a490*/  MOV R209, R206 ;  /* 0x000000ce00d17202 */ /* 0x000fce0000000f00 */
[----:B------:R-:W-:Y:S05]  /*3a4a0*/  WARPSYNC.COLLECTIVE R208, `(.L_x_48557) ;  /* 0x00000000d0087348 */ /* 0x000fea0003c00000 */
[----:B------:R0:W1:Y:S02]  /*3a4b0*/  SHFL.BFLY P6, R207, R209, R210, R211 ;  /* 0x0c0000d2d1cf7389 */ /* 0x00006400000c00d3 */
[----:B01----:R-:W-:Y:S05]  /*3a4c0*/  ENDCOLLECTIVE ;  /* 0x000000000000791b */ /* 0x003fea0003800000 */
.L_x_48557:
[----:B------:R-:W-:Y:S02]  /*3a4d0*/  HFMA2 R210, -RZ, RZ, 0, 5.9604644775390625e-08 ;  /* 0x00000001ffd27431 */ /* 0x000fe400000001ff */
        /* <DEDUP_REMOVED lines=137> */
.L_x_48558:
[----:B------:R-:W-:Y:S02]  /*3ad70*/  HFMA2 R210, -RZ, RZ, 0, 1.1920928955078125e-07 ;  /* 0x00000002ffd27431 */ /* 0x000fe400000001ff */
[----:B------:R-:W-:-:S04]  /*3ad80*/  IMAD.MOV.U32 R203, RZ, RZ, R207 ;  /* 0x000000ffffcb7224 */ /* 0x000fc800078e00cf */
[----:B------:R-:W-:-:S05]  /*3ad90*/  FADD.FTZ R203, R0, R203 ;  /* 0x000000cb00cb7221 */ /* 0x000fca0000010000 */
[----:B------:R-:W-:-:S07]  /*3ada0*/  MOV R209, R203 ;  /* 0x000000cb00d17202 */ /* 0x000fce0000000f00 */
[----:B------:R-:W-:Y:S05]  /*3adb0*/  WARPSYNC.COLLECTIVE R208, `(.L_x_48559) ;  /* 0x00000000d0087348 */ /* 0x000fea0003c00000 */
[----:B------:R0:W1:Y:S02]  /*3adc0*/  SHFL.BFLY P6, R207, R209, R210, R211 ;  /* 0x0c0000d2d1cf7389 */ /* 0x00006400000c00d3 */
[----:B01----:R-:W-:Y:S05]  /*3add0*/  ENDCOLLECTIVE ;  /* 0x000000000000791b */ /* 0x003fea0003800000 */
.L_x_48559:
[----:B------:R-:W-:Y:S02]  /*3ade0*/  HFMA2 R210, -RZ, RZ, 0, 2.384185791015625e-07 ;  /* 0x00000004ffd27431 */ /* 0x000fe400000001ff */
[----:B------:R-:W-:-:S04]  /*3adf0*/  IMAD.MOV.U32 R200, RZ, RZ, R207 ;  /* 0x000000ffffc87224 */ /* 0x000fc800078e00cf */
[----:B------:R-:W-:-:S05]  /*3ae00*/  FADD.FTZ R200, R203, R200 ;  /* 0x000000c8cbc87221 */ /* 0x000fca0000010000 */
[----:B------:R-:W-:-:S07]  /*3ae10*/  MOV R209, R200 ;  /* 0x000000c800d17202 */ /* 0x000fce0000000f00 */
[----:B------:R-:W-:Y:S05]  /*3ae20*/  WARPSYNC.COLLECTIVE R208, `(.L_x_48560) ;  /* 0x00000000d0087348 */ /* 0x000fea0003c00000 */
[----:B------:R0:W1:Y:S02]  /*3ae30*/  SHFL.BFLY P6, R207, R209, R210, R211 ;  /* 0x0c0000d2d1cf7389 */ /* 0x00006400000c00d3 */
[----:B01----:R-:W-:Y:S05]  /*3ae40*/  ENDCOLLECTIVE ;  /* 0x000000000000791b */ /* 0x003fea0003800000 */
.L_x_48560:
[----:B------:R-:W-:Y:S02]  /*3ae50*/  HFMA2 R210, -RZ, RZ, 0, 4.76837158203125e-07 ;  /* 0x00000008ffd27431 */ /* 0x000fe400000001ff */
[----:B------:R-:W-:-:S04]  /*3ae60*/  IMAD.MOV.U32 R205, RZ, RZ, R207 ;  /* 0x000000ffffcd7224 */ /* 0x000fc800078e00cf */
[----:B------:R-:W-:-:S05]  /*3ae70*/  FADD.FTZ R205, R200, R205 ;  /* 0x000000cdc8cd7221 */ /* 0x000fca0000010000 */
[----:B------:R-:W-:-:S07]  /*3ae80*/  MOV R209, R205 ;  /* 0x000000cd00d17202 */ /* 0x000fce0000000f00 */
[----:B------:R-:W-:Y:S05]  /*3ae90*/  WARPSYNC.COLLECTIVE R208, `(.L_x_48561) ;  /* 0x00000000d0087348 */ /* 0x000fea0003c00000 */
[----:B------:R0:W1:Y:S02]  /*3aea0*/  SHFL.BFLY P6, R207, R209, R210, R211 ;  /* 0x0c0000d2d1cf7389 */ /* 0x00006400000c00d3 */
[----:B01----:R-:W-:Y:S05]  /*3aeb0*/  ENDCOLLECTIVE ;  /* 0x000000000000791b */ /* 0x003fea0003800000 */
.L_x_48561:
[----:B------:R-:W-:Y:S02]  /*3aec0*/  HFMA2 R210, -RZ, RZ, 0, 9.5367431640625e-07 ;  /* 0x00000010ffd27431 */ /* 0x000fe400000001ff */
[----:B------:R-:W-:-:S04]  /*3aed0*/  IMAD.MOV.U32 R202, RZ, RZ, R207 ;  /* 0x000000ffffca7224 */ /* 0x000fc800078e00cf */
[----:B------:R-:W-:-:S05]  /*3aee0*/  FADD.FTZ R202, R205, R202 ;  /* 0x000000cacdca7221 */ /* 0x000fca0000010000 */
[----:B------:R-:W-:-:S07]  /*3aef0*/  MOV R209, R202 ;  /* 0x000000ca00d17202 */ /* 0x000fce0000000f00 */
[----:B------:R-:W-:Y:S05]  /*3af00*/  WARPSYNC.COLLECTIVE R208, `(.L_x_48562) ;  /* 0x00000000d0087348 */ /* 0x000fea0003c00000 */
[----:B------:R0:W1:Y:S02]  /*3af10*/  SHFL.BFLY P6, R207, R209, R210, R211 ;  /* 0x0c0000d2d1cf7389 */ /* 0x00006400000c00d3 */
[----:B01----:R-:W-:Y:S05]  /*3af20*/  ENDCOLLECTIVE ;  /* 0x000000000000791b */ /* 0x003fea0003800000 */
.L_x_48562:
[----:B------:R-:W-:Y:S05]  /*3af30*/  BRA `(.L_x_48563) ;  /* 0xffffffd400e07947 */ /* 0x000fea000383ffff */
.L_x_48564:
        /* <DEDUP_REMOVED lines=12> */
.L_x_71530:


//--------------------- .text._ZN10layer_norm13ln_fwd_kernelINS_13Kernel_traitsI6__halfS2_fS2_fjLj2048ELj1ELj4ELj1ELj16ENS_18Kernel_traits_baseILj2048ES2_S2_fS2_fjLj128EEEEELb1ELb1ELb1ELb1EEEvNS_9FwdParamsE --------------------------
	.section	.text._ZN10layer_norm13ln_fwd_kernelINS_13Kernel_traitsI6__halfS2_fS2_fjLj2048ELj1ELj4ELj1ELj16ENS_18Kernel_traits_baseILj2048ES2_S2_fS2_fjLj128EEEEELb1ELb1ELb1ELb1EEEvNS_9FwdParamsE,"ax",@progbits
	.align	128
        .global         _ZN10layer_norm13ln_fwd_kernelINS_13Kernel_traitsI6__halfS2_fS2_fjLj2048ELj1ELj4ELj1ELj16ENS_18Kernel_traits_baseILj2048ES2_S2_fS2_fjLj128EEEEELb1ELb1ELb1ELb1EEEvNS_9FwdParamsE
        .type           _ZN10layer_norm13ln_fwd_kernelINS_13Kernel_traitsI6__halfS2_fS2_fjLj2048ELj1ELj4ELj1ELj16ENS_18Kernel_traits_baseILj2048ES2_S2_fS2_fjLj128EEEEELb1ELb1ELb1ELb1EEEvNS_9FwdParamsE,@function
        .size           _ZN10layer_norm13ln_fwd_kernelINS_13Kernel_traitsI6__halfS2_fS2_fjLj2048ELj1ELj4ELj1ELj16ENS_18Kernel_traits_baseILj2048ES2_S2_fS2_fjLj128EEEEELb1ELb1ELb1ELb1EEEvNS_9FwdParamsE,(.L_x_71531 - _ZN10layer_norm13ln_fwd_kernelINS_13Kernel_traitsI6__halfS2_fS2_fjLj2048ELj1ELj4ELj1ELj16ENS_18Kernel_traits_baseILj2048ES2_S2_fS2_fjLj128EEEEELb1ELb1ELb1ELb1EEEvNS_9FwdParamsE)
        .other          _ZN10layer_norm13ln_fwd_kernelINS_13Kernel_traitsI6__halfS2_fS2_fjLj2048ELj1ELj4ELj1ELj16ENS_18Kernel_traits_baseILj2048ES2_S2_fS2_fjLj128EEEEELb1ELb1ELb1ELb1EEEvNS_9FwdParamsE,@"STO_CUDA_ENTRY STV_DEFAULT"
_ZN10layer_norm13ln_fwd_kernelINS_13Kernel_traitsI6__halfS2_fS2_fjLj2048ELj1ELj4ELj1ELj16ENS_18Kernel_traits_baseILj2048ES2_S2_fS2_fjLj128EEEEELb1ELb1ELb1ELb1EEEvNS_9FwdParamsE:
.text._ZN10layer_norm13ln_fwd_kernelINS_13Kernel_traitsI6__halfS2_fS2_fjLj2048ELj1ELj4ELj1ELj16ENS_18Kernel_traits_baseILj2048ES2_S2_fS2_fjLj128EEEEELb1ELb1ELb1ELb1EEEvNS_9FwdParamsE:
        /* <DEDUP_REMOVED lines=26> */
[----:B------:R-:W-:-:S04]  /*01a0*/  @P0 IADD3.X R177, PT, PT, RZ, R5, RZ, P1, !PT ;  /* 0x00000005ffb10210 */ /* 0x000fc80000ffe4ff */
[--C-:B------:R-:W-:Y:S01]  /*01b0*/  SHF.R.U64 R196, R176, 0x2, R177.reuse ;  /* 0x00000002b0c47819 */ /* 0x100fe200000012b1 */
[C---:B--2---:R-:W-:Y:S01]  /*01c0*/  VIADD R102, R2.reuse, 0x3c6ef372 ;  /* 0x3c6ef37202667836 */ /* 0x044fe20000000000 */
[C---:B------:R-:W-:Y:S01]  /*01d0*/  IADD3 R104, PT, PT, R2.reuse, -0x255992d5, RZ ;  /* 0xdaa66d2b02687810 */ /* 0x040fe20007ffe0ff */
[----:B------:R-:W-:Y:S01]  /*01e0*/  VIADD R105, R3, 0x32370b8f ;  /* 0x32370b8f03697836 */ /* 0x000fe20000000000 */
[C---:B------:R-:W-:Y:S01]  /*01f0*/  IADD3 R106, PT, PT, R2.reuse, 0x1715609d, RZ ;  /* 0x1715609d026a7810 */ /* 0x040fe20007ffe0ff */
[C---:B------:R-:W-:Y:S01]  /*0200*/  VIADD R107, R2.reuse, 0xb54cda56 ;  /* 0xb54cda56026b7836 */ /* 0x040fe20000000000 */
[----:B------:R-:W-:Y:S02]  /*0210*/  IADD3 R108, PT, PT, R2, -0x700cb87f, RZ ;  /* 0x8ff34781026c7810 */ /* 0x000fe40007ffe0ff */
        /* <DEDUP_REMOVED lines=33> */
.L_x_48565:
        /* <DEDUP_REMOVED lines=18> */
[----:B------:R-:W5:Y:S01]  /*0550*/  LDG.E.128 R8, desc[UR6][R32.64+0x400] ;  /* 0x0004000620087981 */ /* 0x000f62000c1e1d00 */
[----:B------:R-:W-:-:S03]  /*0560*/  CS2R R36, SRZ ;  /* 0x0000000000247805 */ /* 0x000fc6000001ff00 */
        /* <DEDUP_REMOVED lines=16> */
.L_x_48566:
[----:B------:R-:W1:Y:S02]  /*0670*/  LDCU UR4, c[0x0][0x384] ;  /* 0x00007080ff0477ac */ /* 0x000e640008000800 */
[----:B-1----:R-:W-:-:S13]  /*0680*/  ISETP.GE.AND P0, PT, R173, UR4, PT ;  /* 0x00000004ad007c0c */ /* 0x002fda000bf06270 */
[----:B------:R-:W-:Y:S05]  /*0690*/  @P0 EXIT ;  /* 0x000000000000094d */ /* 0x000fea0003800000 */
[----:B0-----:R-:W-:Y:S01]  /*06a0*/  IMAD.HI.U32 R99, R196, -0x2daee0ad, RZ ;  /* 0xd2511f53c4637827 */ /* 0x001fe200078e00ff */
[----:B------:R-:W-:Y:S01]  /*06b0*/  IADD3 R100, PT, PT, R3, -0x4498517b, RZ ;  /* 0xbb67ae8503647810 */ /* 0x000fe20007ffe0ff */
[----:B------:R-:W0:Y:S01]  /*06c0*/  LDCU UR8, c[0x0][0x404] ;  /* 0x00008080ff0877ac */ /* 0x000e220008000800 */
[----:B------:R-:W-:Y:S01]  /*06d0*/  LOP3.LUT R176, R176, 0x3, RZ, 0xc0, !PT ;  /* 0x00000003b0b07812 */ /* 0x000fe200078ec0ff */
[C---:B------:R-:W-:Y:S01]  /*06e0*/  IMAD.HI.U32 R97, R172.reuse, -0x326172a9, RZ ;  /* 0xcd9e8d57ac617827 */ /* 0x040fe200078e00ff */
[----:B------:R-:W-:Y:S01]  /*06f0*/  LOP3.LUT R99, R99, R3, RZ, 0x3c, !PT ;  /* 0x0000000363637212 */ /* 0x000fe200078e3cff */
[----:B------:R-:W1:Y:S02]  /*0700*/  LDCU.U8 UR9, c[0x0][0x410] ;  /* 0x00008200ff0977ac */ /* 0x000e640008000000 */
[----:B------:R-:W-:Y:S01]  /*0710*/  IMAD R101, R172, -0x326172a9, RZ ;  /* 0xcd9e8d57ac657824 */ /* 0x000fe200078e02ff */
[----:B------:R-:W-:Y:S01]  /*0720*/  LOP3.LUT R97, R177, R97, R2, 0x96, !PT ;  /* 0x00000061b1617212 */ /* 0x000fe200078e9602 */
[----:B------:R-:W-:Y:S01]  /*0730*/  VIADD R96, R2, 0x9e3779b9 ;  /* 0x9e3779b902607836 */ /* 0x000fe20000000000 */
[----:B------:R-:W2:Y:S01]  /*0740*/  LDCU UR12, c[0x0][0x448] ;  /* 0x00008900ff0c77ac */ /* 0x000ea20008000800 */
[----:B------:R-:W-:Y:S01]  /*0750*/  IMAD.HI.U32 R0, R99, -0x326172a9, RZ ;  /* 0xcd9e8d5763007827 */ /* 0x000fe200078e00ff */
[----:B------:R-:W3:Y:S03]  /*0760*/  LDCU.64 UR10, c[0x0][0x408] ;  /* 0x00008100ff0a77ac */ /* 0x000ee60008000a00 */
[----:B------:R-:W-:Y:S01]  /*0770*/  IMAD R103, R196, -0x2daee0ad, RZ ;  /* 0xd2511f53c4677824 */ /* 0x000fe200078e02ff */
[----:B------:R-:W-:Y:S01]  /*0780*/  LOP3.LUT R0, R96, R101, R0, 0x96, !PT ;  /* 0x0000006560007212 */ /* 0x000fe200078e9600 */
[----:B------:R-:W-:Y:S01]  /*0790*/  IMAD.HI.U32 R98, R97, -0x2daee0ad, RZ ;  /* 0xd2511f5361627827 */ /* 0x000fe200078e00ff */
[----:B------:R-:W4:Y:S03]  /*07a0*/  LDCU.64 UR4, c[0x0][0x3a0] ;  /* 0x00007400ff0477ac */ /* 0x000f260008000a00 */
[----:B------:R-:W-:Y:S01]  /*07b0*/  VIADD R101, R3, 0x76cf5d0a ;  /* 0x76cf5d0a03657836 */ /* 0x000fe20000000000 */
[----:B------:R-:W-:Y:S01]  /*07c0*/  LOP3.LUT R98, R100, R103, R98, 0x96, !PT ;  /* 0x0000006764627212 */ /* 0x000fe200078e9662 */
[----:B------:R-:W-:-:S02]  /*07d0*/  IMAD R100, R97, -0x2daee0ad, RZ ;  /* 0xd2511f5361647824 */ /* 0x000fc400078e02ff */
[----:B------:R-:W-:-:S04]  /*07e0*/  IMAD.HI.U32 R97, R0, -0x2daee0ad, RZ ;  /* 0xd2511f5300617827 */ /* 0x000fc800078e00ff */
[----:B------:R-:W-:Y:S01]  /*07f0*/  IMAD R99, R99, -0x326172a9, RZ ;  /* 0xcd9e8d5763637824 */ /* 0x000fe200078e02ff */
[----:B------:R-:W-:Y:S01]  /*0800*/  LOP3.LUT R97, R101, R100, R97, 0x96, !PT ;  /* 0x0000006465617212 */ /* 0x000fe200078e9661 */
[----:B------:R-:W-:-:S04]  /*0810*/  IMAD.HI.U32 R96, R98, -0x326172a9, RZ ;  /* 0xcd9e8d5762607827 */ /* 0x000fc800078e00ff */
[----:B------:R-:W-:Y:S01]  /*0820*/  IMAD R101, R0, -0x2daee0ad, RZ ;  /* 0xd2511f5300657824 */ /* 0x000fe200078e02ff */
        /* <DEDUP_REMOVED lines=12> */
[----:B------:R-:W-:Y:S01]  /*08f0*/  IADD3 R101, PT, PT, R3, -0x56f99767, RZ ;  /* 0xa906689903657810 */ /* 0x000fe20007ffe0ff */
[----:B------:R-:W-:Y:S02]  /*0900*/  VIADD R99, R2, 0x78dde6e4 ;  /* 0x78dde6e402637836 */ /* 0x000fe40000000000 */
[----:B------:R-:W-:-:S03]  /*0910*/  IMAD.MOV.U32 R179, RZ, RZ, RZ ;  /* 0x000000ffffb37224 */ /* 0x000fc600078e00ff */
        /* <DEDUP_REMOVED lines=13> */
[----:B------:R-:W-:-:S03]  /*09f0*/  IADD3 R100, PT, PT, R2, 0x5384540f, RZ ;  /* 0x5384540f02647810 */ /* 0x000fc60007ffe0ff */
        /* <DEDUP_REMOVED lines=22> */
[----:B------:R-:W-:Y:S01]  /*0b60*/  IMAD R178, R100, -0x326172a9, RZ ;  /* 0xcd9e8d5764b27824 */ /* 0x000fe200078e02ff */
[----:B------:R-:W-:Y:S01]  /*0b70*/  LOP3.LUT R175, R108, R98, R175, 0x96, !PT ;  /* 0x000000626caf7212 */ /* 0x000fe200078e96af */
[----:B01234-:R-:W-:-:S07]  /*0b80*/  IMAD R180, R96, -0x2daee0ad, RZ ;  /* 0xd2511f5360b47824 */ /* 0x01ffce00078e02ff */
.L_x_49474:
        /* <DEDUP_REMOVED lines=30> */
[----:B------:R0:W5:Y:S01]  /*0d70*/  LDG.E.128 R104, desc[UR6][R96.64+0x10] ;  /* 0x0000100660687981 */ /* 0x000162000c1e1d00 */
[----:B------:R-:W-:Y:S01]  /*0d80*/  ISETP.GT.AND P2, PT, R164, RZ, PT ;  /* 0x000000ffa400720c */ /* 0x000fe20003f44270 */
[----:B------:R-:W-:-:S12]  /*0d90*/  BSSY.RECONVERGENT B1, `(.L_x_48569) ;  /* 0x000006b000017945 */ /* 0x000fd80003800200 */
[----:B------:R-:W-:Y:S01]  /*0da0*/  @!P2 MOV R118, R180 ;  /* 0x000000b40076a202 */ /* 0x000fe20000000f00 */
[----:B------:R-:W-:Y:S01]  /*0db0*/  @!P2 IMAD.MOV.U32 R98, RZ, RZ, R176 ;  /* 0x000000ffff62a224 */ /* 0x000fe200078e00b0 */
[----:B--2---:R-:W-:Y:S01]  /*0dc0*/  @!P2 MOV R100, R108 ;  /* 0x0000006c0064a202 */ /* 0x004fe20000000f00 */
        /* <DEDUP_REMOVED lines=17> */
.L_x_48573:
        /* <DEDUP_REMOVED lines=13> */
.L_x_48575:
[----:B------:R-:W-:Y:S05]  /*0fb0*/  BSYNC.RECONVERGENT B3 ;  /* 0x0000000000037941 */ /* 0x000fea0003800200 */
.L_x_48574:
        /* <DEDUP_REMOVED lines=59> */
[----:B------:R-:W-:-:S07]  /*1370*/  IMAD.MOV.U32 R98, RZ, RZ, RZ ;  /* 0x000000ffff627224 */ /* 0x000fce00078e00ff */
.L_x_48572:
[----:B------:R-:W-:Y:S05]  /*1380*/  BSYNC.RECONVERGENT B2 ;  /* 0x0000000000027941 */ /* 0x000fea0003800200 */
.L_x_48571:
        /* <DEDUP_REMOVED lines=11> */
.L_x_48570:
[----:B------:R-:W-:Y:S05]  /*1440*/  BSYNC.RECONVERGENT B1 ;  /* 0x0000000000017941 */ /* 0x000fea0003800200 */
.L_x_48569:
        /* <DEDUP_REMOVED lines=17> */
.L_x_48580:
        /* <DEDUP_REMOVED lines=13> */
.L_x_48582:
[----:B------:R-:W-:Y:S05]  /*1630*/  BSYNC.RECONVERGENT B3 ;  /* 0x0000000000037941 */ /* 0x000fea0003800200 */
.L_x_48581:
        /* <DEDUP_REMOVED lines=57> */
[----:B------:R-:W-:Y:S01]  /*19d0*/  IMAD.MOV.U32 R96, RZ, RZ, RZ ;  /* 0x000000ffff607224 */ /* 0x000fe200078e00ff */
[----:B------:R-:W-:Y:S01]  /*19e0*/  LOP3.LUT R174, R97, R174, R99, 0x96, !PT ;  /* 0x000000ae61ae7212 */ /* 0x000fe200078e9663 */
[----:B------:R-:W-:Y:S01]  /*19f0*/  IMAD.MOV.U32 R97, RZ, RZ, R118 ;  /* 0x000000ffff617224 */ /* 0x000fe200078e0076 */
[----:B------:R-:W-:-:S07]  /*1a00*/  MOV R118, R98 ;  /* 0x0000006200767202 */ /* 0x000fce0000000f00 */
.L_x_48579:
[----:B------:R-:W-:Y:S05]  /*1a10*/  BSYNC.RECONVERGENT B2 ;  /* 0x0000000000027941 */ /* 0x000fea0003800200 */
.L_x_48578:
        /* <DEDUP_REMOVED lines=10> */
[----:B------:R-:W-:-:S07]  /*1ac0*/  FFMA.FTZ R101, R98, R101, R109 ;  /* 0x0000006562657223 */ /* 0x000fce000001006d */
.L_x_48577:
[----:B------:R-:W-:Y:S05]  /*1ad0*/  BSYNC.RECONVERGENT B1 ;  /* 0x0000000000017941 */ /* 0x000fea0003800200 */
.L_x_48576:
        /* <DEDUP_REMOVED lines=17> */
.L_x_48587:
        /* <DEDUP_REMOVED lines=13> */
.L_x_48589:
[----:B------:R-:W-:Y:S05]  /*1cc0*/  BSYNC.RECONVERGENT B3 ;  /* 0x0000000000037941 */ /* 0x000fea0003800200 */
.L_x_48588:
        /* <DEDUP_REMOVED lines=61> */
.L_x_48586:
[----:B------:R-:W-:Y:S05]  /*20a0*/  BSYNC.RECONVERGENT B2 ;  /* 0x0000000000027941 */ /* 0x000fea0003800200 */
.L_x_48585:
        /* <DEDUP_REMOVED lines=11> */
.L_x_48584:
[----:B------:R-:W-:Y:S05]  /*2160*/  BSYNC.RECONVERGENT B1 ;  /* 0x0000000000017941 */ /* 0x000fea0003800200 */
.L_x_48583:
        /* <DEDUP_REMOVED lines=17> */
.L_x_48594:
        /* <DEDUP_REMOVED lines=13> */
.L_x_48596:
[----:B------:R-:W-:Y:S05]  /*2350*/  BSYNC.RECONVERGENT B3 ;  /* 0x0000000000037941 */ /* 0x000fea0003800200 */
.L_x_48595:
        /* <DEDUP_REMOVED lines=58> */
[----:B------:R-:W-:Y:S01]  /*2700*/  MOV R118, R98 ;  /* 0x0000006200767202 */ /* 0x000fe20000000f00 */
[----:B------:R-:W-:Y:S01]  /*2710*/  IMAD.MOV.U32 R98, RZ, RZ, RZ ;  /* 0x000000ffff627224 */ /* 0x000fe200078e00ff */
[----:B------:R-:W-:-:S07]  /*2720*/  LOP3.LUT R174, R97, R174, R99, 0x96, !PT ;  /* 0x000000ae61ae7212 */ /* 0x000fce00078e9663 */
.L_x_48593:
[----:B------:R-:W-:Y:S05]  /*2730*/  BSYNC.RECONVERGENT B2 ;  /* 0x0000000000027941 */ /* 0x000fea0003800200 */
.L_x_48592:
        /* <DEDUP_REMOVED lines=11> */
.L_x_48591:
[----:B------:R-:W-:Y:S05]  /*27f0*/  BSYNC.RECONVERGENT B1 ;  /* 0x0000000000017941 */ /* 0x000fea0003800200 */
.L_x_48590:
        /* <DEDUP_REMOVED lines=17> */
.L_x_48601:
        /* <DEDUP_REMOVED lines=13> */
.L_x_48603:
[----:B------:R-:W-:Y:S05]  /*29e0*/  BSYNC.RECONVERGENT B3 ;  /* 0x0000000000037941 */ /* 0x000fea0003800200 */
.L_x_48602:
        /* <DEDUP_REMOVED lines=59> */
[----:B------:R-:W-:Y:S01]  /*2da0*/  LOP3.LUT R174, R97, R174, R99, 0x96, !PT ;  /* 0x000000ae61ae7212 */ /* 0x000fe200078e9663 */
[----:B------:R-:W-:-:S07]  /*2db0*/  IMAD.MOV.U32 R99, RZ, RZ, RZ ;  /* 0x000000ffff637224 */ /* 0x000fce00078e00ff */
.L_x_48600:
[----:B------:R-:W-:Y:S05]  /*2dc0*/  BSYNC.RECONVERGENT B2 ;  /* 0x0000000000027941 */ /* 0x000fea0003800200 */
.L_x_48599:
        /* <DEDUP_REMOVED lines=11> */
.L_x_48598:
[----:B------:R-:W-:Y:S05]  /*2e80*/  BSYNC.RECONVERGENT B1 ;  /* 0x0000000000017941 */ /* 0x000fea0003800200 */
.L_x_48597:
        /* <DEDUP_REMOVED lines=17> */
.L_x_48608:
        /* <DEDUP_REMOVED lines=13> */
.L_x_48610:
[----:B------:R-:W-:Y:S05]  /*3070*/  BSYNC.RECONVERGENT B3 ;  /* 0x0000000000037941 */ /* 0x000fea0003800200 */
.L_x_48609:
        /* <DEDUP_REMOVED lines=52> */
[----:B------:R-:W-:-:S04]  /*33c0*/  LOP3.LUT R97, R97, R122, R99, 0x96, !PT ;  /* 0x0000007a61617212 */ /* 0x000fc800078e9663 */
        /* <DEDUP_REMOVED lines=8> */
.L_x_48607:
[----:B------:R-:W-:Y:S05]  /*3450*/  BSYNC.RECONVERGENT B2 ;  /* 0x0000000000027941 */ /* 0x000fea0003800200 */
.L_x_48606:
        /* <DEDUP_REMOVED lines=11> */
.L_x_48605:
[----:B------:R-:W-:Y:S05]  /*3510*/  BSYNC.RECONVERGENT B1 ;  /* 0x0000000000017941 */ /* 0x000fea0003800200 */
.L_x_48604:
        /* <DEDUP_REMOVED lines=17> */
.L_x_48615:
        /* <DEDUP_REMOVED lines=13> */
.L_x_48617:
[----:B------:R-:W-:Y:S05]  /*3700*/  BSYNC.RECONVERGENT B3 ;  /* 0x0000000000037941 */ /* 0x000fea0003800200 */
.L_x_48616:
        /* <DEDUP_REMOVED lines=61> */
.L_x_48614:
[----:B------:R-:W-:Y:S05]  /*3ae0*/  BSYNC.RECONVERGENT B2 ;  /* 0x0000000000027941 */ /* 0x000fea0003800200 */
.L_x_48613:
        /* <DEDUP_REMOVED lines=11> */
.L_x_48612:
[----:B------:R-:W-:Y:S05]  /*3ba0*/  BSYNC.RECONVERGENT B1 ;  /* 0x0000000000017941 */ /* 0x000fea0003800200 */
.L_x_48611:
        /* <DEDUP_REMOVED lines=16> */
.L_x_48621:
        /* <DEDUP_REMOVED lines=13> */
.L_x_48623:
[----:B------:R-:W-:Y:S05]  /*3d80*/  BSYNC.RECONVERGENT B2 ;  /* 0x0000000000027941 */ /* 0x000fea0003800200 */
.L_x_48622:
        /* <DEDUP_REMOVED lines=48> */
[----:B------:R-:W-:Y:S01]  /*4090*/  LOP3.LUT R122, R119, R122, R175, 0x96, !PT ;  /* 0x0000007a777a7212 */ /* 0x000fe200078e96af */
[----:B------:R-:W-:Y:S01]  /*40a0*/  IMAD.MOV.U32 R119, RZ, RZ, RZ ;  /* 0x000000ffff777224 */ /* 0x000fe200078e00ff */
        /* <DEDUP_REMOVED lines=10> */
[----:B------:R-:W-:-:S07]  /*4150*/  MOV R118, R120 ;  /* 0x0000007800767202 */ /* 0x000fce0000000f00 */
.L_x_48620:
[----:B------:R-:W-:Y:S05]  /*4160*/  BSYNC.RECONVERGENT B1 ;  /* 0x0000000000017941 */ /* 0x000fea0003800200 */
.L_x_48619:
        /* <DEDUP_REMOVED lines=12> */
.L_x_48568:
        /* <DEDUP_REMOVED lines=21> */
.L_x_48628:
        /* <DEDUP_REMOVED lines=13> */
.L_x_48630:
[----:B------:R-:W-:Y:S05]  /*4450*/  BSYNC.RECONVERGENT B3 ;  /* 0x0000000000037941 */ /* 0x000fea0003800200 */
.L_x_48629:
        /* <DEDUP_REMOVED lines=60> */
.L_x_48627:
[----:B------:R-:W-:Y:S05]  /*4820*/  BSYNC.RECONVERGENT B2 ;  /* 0x0000000000027941 */ /* 0x000fea0003800200 */
.L_x_48626:
        /* <DEDUP_REMOVED lines=11> */
.L_x_48625:
[----:B------:R-:W-:Y:S05]  /*48e0*/  BSYNC.RECONVERGENT B1 ;  /* 0x0000000000017941 */ /* 0x000fea0003800200 */
.L_x_48624:
        /* <DEDUP_REMOVED lines=17> */
.L_x_48635:
        /* <DEDUP_REMOVED lines=13> */
.L_x_48637:
[----:B------:R-:W-:Y:S05]  /*4ad0*/  BSYNC.RECONVERGENT B3 ;  /* 0x0000000000037941 */ /* 0x000fea0003800200 */
.L_x_48636:
        /* <DEDUP_REMOVED lines=61> */
.L_x_48634:
[----:B------:R-:W-:Y:S05]  /*4eb0*/  BSYNC.RECONVERGENT B2 ;  /* 0x0000000000027941 */ /* 0x000fea0003800200 */
.L_x_48633:
        /* <DEDUP_REMOVED lines=11> */
.L_x_48632:
[----:B------:R-:W-:Y:S05]  /*4f70*/  BSYNC.RECONVERGENT B1 ;  /* 0x0000000000017941 */ /* 0x000fea0003800200 */
.L_x_48631:
        /* <DEDUP_REMOVED lines=17> */
.L_x_48642:
        /* <DEDUP_REMOVED lines=13> */
.L_x_48644:
[----:B------:R-:W-:Y:S05]  /*5160*/  BSYNC.RECONVERGENT B3 ;  /* 0x0000000000037941 */ /* 0x000fea0003800200 */
.L_x_48643:
        /* <DEDUP_REMOVED lines=61> */
.L_x_48641:
[----:B------:R-:W-:Y:S05]  /*5540*/  BSYNC.RECONVERGENT B2 ;  /* 0x0000000000027941 */ /* 0x000fea0003800200 */
.L_x_48640:
        /* <DEDUP_REMOVED lines=11> */
.L_x_48639:
[----:B------:R-:W-:Y:S05]  /*5600*/  BSYNC.RECONVERGENT B1 ;  /* 0x0000000000017941 */ /* 0x000fea0003800200 */
.L_x_48638:
        /* <DEDUP_REMOVED lines=17> */
.L_x_48649:
        /* <DEDUP_REMOVED lines=13> */
.L_x_48651:
[----:B------:R-:W-:Y:S05]  /*57f0*/  BSYNC.RECONVERGENT B3 ;  /* 0x0000000000037941 */ /* 0x000fea0003800200 */
.L_x_48650:
        /* <DEDUP_REMOVED lines=61> */
.L_x_48648:
[----:B------:R-:W-:Y:S05]  /*5bd0*/  BSYNC.RECONVERGENT B2 ;  /* 0x0000000000027941 */ /* 0x000fea0003800200 */
.L_x_48647:
        /* <DEDUP_REMOVED lines=11> */
.L_x_48646:
[----:B------:R-:W-:Y:S05]  /*5c90*/  BSYNC.RECONVERGENT B1 ;  /* 0x0000000000017941 */ /* 0x000fea0003800200 */
.L_x_48645:
        /* <DEDUP_REMOVED lines=17> */
.L_x_48656:
        /* <DEDUP_REMOVED lines=13> */
.L_x_48658:
[----:B------:R-:W-:Y:S05]  /*5e80*/  BSYNC.RECONVERGENT B3 ;  /* 0x0000000000037941 */ /* 0x000fea0003800200 */
.L_x_48657:
        /* <DEDUP_REMOVED lines=61> */
.L_x_48655:
[----:B------:R-:W-:Y:S05]  /*6260*/  BSYNC.RECONVERGENT B2 ;  /* 0x0000000000027941 */ /* 0x000fea0003800200 */
.L_x_48654:
        /* <DEDUP_REMOVED lines=11> */
.L_x_48653:
[----:B------:R-:W-:Y:S05]  /*6320*/  BSYNC.RECONVERGENT B1 ;  /* 0x0000000000017941 */ /* 0x000fea0003800200 */
.L_x_48652:
        /* <DEDUP_REMOVED lines=17> */
.L_x_48663:
        /* <DEDUP_REMOVED lines=13> */
.L_x_48665:
[----:B------:R-:W-:Y:S05]  /*6510*/  BSYNC.RECONVERGENT B3 ;  /* 0x0000000000037941 */ /* 0x000fea0003800200 */
.L_x_48664:
        /* <DEDUP_REMOVED lines=61> */
.L_x_48662:
[----:B------:R-:W-:Y:S05]  /*68f0*/  BSYNC.RECONVERGENT B2 ;  /* 0x0000000000027941 */ /* 0x000fea0003800200 */
.L_x_48661:
        /* <DEDUP_REMOVED lines=11> */
.L_x_48660:
[----:B------:R-:W-:Y:S05]  /*69b0*/  BSYNC.RECONVERGENT B1 ;  /* 0x0000000000017941 */ /* 0x000fea0003800200 */
.L_x_48659:
        /* <DEDUP_REMOVED lines=17> */
.L_x_48670:
        /* <DEDUP_REMOVED lines=13> */
.L_x_48672:
[----:B------:R-:W-:Y:S05]  /*6ba0*/  BSYNC.RECONVERGENT B3 ;  /* 0x0000000000037941 */ /* 0x000fea0003800200 */
.L_x_48671:
        /* <DEDUP_REMOVED lines=61> */
.L_x_48669:
[----:B------:R-:W-:Y:S05]  /*6f80*/  BSYNC.RECONVERGENT B2 ;  /* 0x0000000000027941 */ /* 0x000fea0003800200 */
.L_x_48668:
        /* <DEDUP_REMOVED lines=11> */
.L_x_48667:
[----:B------:R-:W-:Y:S05]  /*7040*/  BSYNC.RECONVERGENT B1 ;  /* 0x0000000000017941 */ /* 0x000fea0003800200 */
.L_x_48666:
        /* <DEDUP_REMOVED lines=16> */
.L_x_48675:
        /* <DEDUP_REMOVED lines=13> */
.L_x_48677:
[----:B------:R-:W-:Y:S05]  /*7220*/  BSYNC.RECONVERGENT B2 ;  /* 0x0000000000027941 */ /* 0x000fea0003800200 */
.L_x_48676:
        /* <DEDUP_REMOVED lines=61> */
.L_x_48674:
[----:B------:R-:W-:Y:S05]  /*7600*/  BSYNC.RECONVERGENT B1 ;  /* 0x0000000000017941 */ /* 0x000fea0003800200 */
.L_x_48673:
        /* <DEDUP_REMOVED lines=11> */
.L_x_48618:
[----:B------:R-:W-:Y:S05]  /*76c0*/  BSYNC.RECONVERGENT B0 ;  /* 0x0000000000007941 */ /* 0x000fea0003800200 */
.L_x_48567:
        /* <DEDUP_REMOVED lines=32> */
.L_x_48679:
[----:B------:R-:W-:Y:S05]  /*78d0*/  BSYNC.RECONVERGENT B0 ;  /* 0x0000000000007941 */ /* 0x000fea0003800200 */
.L_x_48678:
[----:B-----5:R2:W5:Y:S04]  /*78e0*/  @P1 LDG.E.128 R112, desc[UR6][R124.64] ;  /* 0x000000067c701981 */ /* 0x020568000c1e1d00 */
[----:B------:R2:W5:Y:S04]  /*78f0*/  @P0 LDG.E.128 R108, desc[UR6][R126.64] ;  /* 0x000000067e6c0981 */ /* 0x000568000c1e1d00 */
[----:B------:R2:W5:Y:S01]  /*7900*/  @P0 LDG.E.128 R104, desc[UR6][R126.64+0x10] ;  /* 0x000010067e680981 */ /* 0x000562000c1e1d00 */
[----:B------:R-:W-:Y:S04]  /*7910*/  BSSY.RECONVERGENT B0, `(.L_x_48680) ;  /* 0x0000696000007945 */ /* 0x000fe80003800200 */
[----:B------:R-:W-:Y:S05]  /*7920*/  @!P0 BRA `(.L_x_48681) ;  /* 0x00000034002c8947 */ /* 0x000fea0003800000 */
[----:B------:R-:W-:Y:S01]  /*7930*/  ISETP.GT.AND P2, PT, R164, RZ, PT ;  /* 0x000000ffa400720c */ /* 0x000fe20003f44270 */
[----:B------:R-:W-:Y:S01]  /*7940*/  BSSY.RECONVERGENT B1, `(.L_x_48682) ;  /* 0x000006b000017945 */ /* 0x000fe20003800200 */
[----:B--2---:R-:W-:Y:S01]  /*7950*/  IMAD.MOV.U32 R126, RZ, RZ, R118 ;  /* 0x000000ffff7e7224 */ /* 0x004fe200078e0076 */
[----:B-1----:R-:W-:Y:S01]  /*7960*/  MOV R120, R119 ;  /* 0x0000007700787202 */ /* 0x002fe20000000f00 */
[----:B0----5:R-:W-:-:S09]  /*7970*/  IMAD.MOV.U32 R116, RZ, RZ, R108 ;  /* 0x000000ffff747224 */ /* 0x021fd200078e006c */
        /* <DEDUP_REMOVED lines=17> */
.L_x_48686:
        /* <DEDUP_REMOVED lines=13> */
.L_x_48688:
[----:B------:R-:W-:Y:S05]  /*7b60*/  BSYNC.RECONVERGENT B3 ;  /* 0x0000000000037941 */ /* 0x000fea0003800200 */
.L_x_48687:
        /* <DEDUP_REMOVED lines=55> */
[----:B------:R-:W-:-:S04]  /*7ee0*/  IMAD.WIDE.U32 R126, R119, -0x2daee0ad, RZ ;  /* 0xd2511f53777e7825 */ /* 0x000fc800078e00ff */
[----:B------:R-:W-:Y:S01]  /*7ef0*/  HFMA2 R120, -RZ, RZ, 0, 0 ;  /* 0x00000000ff787431 */ /* 0x000fe200000001ff */
[----:B------:R-:W-:Y:S01]  /*7f00*/  LOP3.LUT R175, R175, R116, R121, 0x96, !PT ;  /* 0x00000074afaf7212 */ /* 0x000fe200078e9679 */
[----:B------:R-:W-:Y:S01]  /*7f10*/  IMAD.MOV.U32 R116, RZ, RZ, R118 ;  /* 0x000000ffff747224 */ /* 0x000fe200078e0076 */
[----:B------:R-:W-:-:S07]  /*7f20*/  LOP3.LUT R174, R117, R174, R127, 0x96, !PT ;  /* 0x000000ae75ae7212 */ /* 0x000fce00078e967f */
.L_x_48685:
[----:B------:R-:W-:Y:S05]  /*7f30*/  BSYNC.RECONVERGENT B2 ;  /* 0x0000000000027941 */ /* 0x000fea0003800200 */
.L_x_48684:
        /* <DEDUP_REMOVED lines=11> */
.L_x_48683:
[----:B------:R-:W-:Y:S05]  /*7ff0*/  BSYNC.RECONVERGENT B1 ;  /* 0x0000000000017941 */ /* 0x000fea0003800200 */
.L_x_48682:
        /* <DEDUP_REMOVED lines=17> */
.L_x_48693:
        /* <DEDUP_REMOVED lines=13> */
.L_x_48695:
[----:B------:R-:W-:Y:S05]  /*81e0*/  BSYNC.RECONVERGENT B3 ;  /* 0x0000000000037941 */ /* 0x000fea0003800200 */
.L_x_48694:
        /* <DEDUP_REMOVED lines=61> */
.L_x_48692:
[----:B------:R-:W-:Y:S05]  /*85c0*/  BSYNC.RECONVERGENT B2 ;  /* 0x0000000000027941 */ /* 0x000fea0003800200 */
.L_x_48691:
[----:B------:R-:W-:Y:S01]  /*85d0*/  I2FP.F32.U32 R117, R117 ;  /* 0x0000007500757245 */ /* 0x000fe20000201000 */
[----:B------:R-:W-:Y:S02]  /*85e0*/  HADD2.F32 R120, -RZ, R112.H1_H1 ;  /* 0x30000070ff787230 */ /* 0x000fe40000004100 */
        /* <DEDUP_REMOVED lines=9> */
.L_x_48690:
[----:B------:R-:W-:Y:S05]  /*8680*/  BSYNC.RECONVERGENT B1 ;  /* 0x0000000000017941 */ /* 0x000fea0003800200 */
.L_x_48689:
        /* <DEDUP_REMOVED lines=17> */
.L_x_48700:
        /* <DEDUP_REMOVED lines=13> */
.L_x_48702:
[----:B------:R-:W-:Y:S05]  /*8870*/  BSYNC.RECONVERGENT B3 ;  /* 0x0000000000037941 */ /* 0x000fea0003800200 */
.L_x_48701:
        /* <DEDUP_REMOVED lines=61> */
.L_x_48699:
[----:B------:R-:W-:Y:S05]  /*8c50*/  BSYNC.RECONVERGENT B2 ;  /* 0x0000000000027941 */ /* 0x000fea0003800200 */
.L_x_48698:
        /* <DEDUP_REMOVED lines=11> */
.L_x_48697:
[----:B------:R-:W-:Y:S05]  /*8d10*/  BSYNC.RECONVERGENT B1 ;  /* 0x0000000000017941 */ /* 0x000fea0003800200 */
.L_x_48696:
        /* <DEDUP_REMOVED lines=17> */
.L_x_48707:
        /* <DEDUP_REMOVED lines=13> */
.L_x_48709:
[----:B------:R-:W-:Y:S05]  /*8f00*/  BSYNC.RECONVERGENT B3 ;  /* 0x0000000000037941 */ /* 0x000fea0003800200 */
.L_x_48708:
        /* <DEDUP_REMOVED lines=61> */
.L_x_48706:
[----:B------:R-:W-:Y:S05]  /*92e0*/  BSYNC.RECONVERGENT B2 ;  /* 0x0000000000027941 */ /* 0x000fea0003800200 */
.L_x_48705:
        /* <DEDUP_REMOVED lines=11> */
.L_x_48704:
[----:B------:R-:W-:Y:S05]  /*93a0*/  BSYNC.RECONVERGENT B1 ;  /* 0x0000000000017941 */ /* 0x000fea0003800200 */
.L_x_48703:
        /* <DEDUP_REMOVED lines=17> */
.L_x_48714:
        /* <DEDUP_REMOVED lines=13> */
.L_x_48716:
[----:B------:R-:W-:Y:S05]  /*9590*/  BSYNC.RECONVERGENT B3 ;  /* 0x0000000000037941 */ /* 0x000fea0003800200 */
.L_x_48715:
        /* <DEDUP_REMOVED lines=61> */
.L_x_48713:
[----:B------:R-:W-:Y:S05]  /*9970*/  BSYNC.RECONVERGENT B2 ;  /* 0x0000000000027941 */ /* 0x000fea0003800200 */
.L_x_48712:
        /* <DEDUP_REMOVED lines=11> */
.L_x_48711:
[----:B------:R-:W-:Y:S05]  /*9a30*/  BSYNC.RECONVERGENT B1 ;  /* 0x0000000000017941 */ /* 0x000fea0003800200 */
.L_x_48710:
        /* <DEDUP_REMOVED lines=17> */
.L_x_48721:
        /* <DEDUP_REMOVED lines=13> */
.L_x_48723:
[----:B------:R-:W-:Y:S05]  /*9c20*/  BSYNC.RECONVERGENT B3 ;  /* 0x0000000000037941 */ /* 0x000fea0003800200 */
.L_x_48722:
        /* <DEDUP_REMOVED lines=61> */
.L_x_48720:
[----:B------:R-:W-:Y:S05]  /*a000*/  BSYNC.RECONVERGENT B2 ;  /* 0x0000000000027941 */ /* 0x000fea0003800200 */
.L_x_48719:
        /* <DEDUP_REMOVED lines=11> */
.L_x_48718:
[----:B------:R-:W-:Y:S05]  /*a0c0*/  BSYNC.RECONVERGENT B1 ;  /* 0x0000000000017941 */ /* 0x000fea0003800200 */
.L_x_48717:
        /* <DEDUP_REMOVED lines=17> */
.L_x_48728:
        /* <DEDUP_REMOVED lines=13> */
.L_x_48730:
[----:B------:R-:W-:Y:S05]  /*a2b0*/  BSYNC.RECONVERGENT B3 ;  /* 0x0000000000037941 */ /* 0x000fea0003800200 */
.L_x_48729:
        /* <DEDUP_REMOVED lines=61> */
.L_x_48727:
[----:B------:R-:W-:Y:S05]  /*a690*/  BSYNC.RECONVERGENT B2 ;  /* 0x0000000000027941 */ /* 0x000fea0003800200 */
.L_x_48726:
        /* <DEDUP_REMOVED lines=11> */
.L_x_48725:
[----:B------:R-:W-:Y:S05]  /*a750*/  BSYNC.RECONVERGENT B1 ;  /* 0x0000000000017941 */ /* 0x000fea0003800200 */
.L_x_48724:
        /* <DEDUP_REMOVED lines=16> */
.L_x_48734:
        /* <DEDUP_REMOVED lines=13> */
.L_x_48736:
[----:B------:R-:W-:Y:S05]  /*a930*/  BSYNC.RECONVERGENT B2 ;  /* 0x0000000000027941 */ /* 0x000fea0003800200 */
.L_x_48735:
        /* <DEDUP_REMOVED lines=61> */
.L_x_48733:
[----:B------:R-:W-:Y:S05]  /*ad10*/  BSYNC.RECONVERGENT B1 ;  /* 0x0000000000017941 */ /* 0x000fea0003800200 */
.L_x_48732:
        /* <DEDUP_REMOVED lines=10> */
[----:B------:R-:W-:Y:S01]  /*adc0*/  FFMA.FTZ R123, R124, R123, R107 ;  /* 0x0000007b7c7b7223 */ /* 0x000fe2000001006b */
[----:B------:R-:W-:Y:S06]  /*add0*/  BRA `(.L_x_48731) ;  /* 0x0000003400247947 */ /* 0x000fec0003800000 */
.L_x_48681:
[----:B------:R-:W-:Y:S01]  /*ade0*/  BSSY.RECONVERGENT B1, `(.L_x_48737) ;  /* 0x000006b000017945 */ /* 0x000fe20003800200 */
[----:B01----:R-:W-:Y:S01]  /*adf0*/  HFMA2 R116, -RZ, RZ, 0, 0 ;  /* 0x00000000ff747431 */ /* 0x003fe200000001ff */
        /* <DEDUP_REMOVED lines=19> */
.L_x_48741:
        /* <DEDUP_REMOVED lines=13> */
.L_x_48743:
[----:B------:R-:W-:Y:S05]  /*b000*/  BSYNC.RECONVERGENT B3 ;  /* 0x0000000000037941 */ /* 0x000fea0003800200 */
.L_x_48742:
        /* <DEDUP_REMOVED lines=60> */
.L_x_48740:
[----:B------:R-:W-:Y:S05]  /*b3d0*/  BSYNC.RECONVERGENT B2 ;  /* 0x0000000000027941 */ /* 0x000fea0003800200 */
.L_x_48739:
        /* <DEDUP_REMOVED lines=11> */
.L_x_48738:
[----:B------:R-:W-:Y:S05]  /*b490*/  BSYNC.RECONVERGENT B1 ;  /* 0x0000000000017941 */ /* 0x000fea0003800200 */
.L_x_48737:
        /* <DEDUP_REMOVED lines=17> */
.L_x_48748:
        /* <DEDUP_REMOVED lines=13> */
.L_x_48750:
[----:B------:R-:W-:Y:S05]  /*b680*/  BSYNC.RECONVERGENT B3 ;  /* 0x0000000000037941 */ /* 0x000fea0003800200 */
.L_x_48749:
        /* <DEDUP_REMOVED lines=53> */
[----:B------:R-:W-:Y:S01]  /*b9e0*/  IMAD.MOV.U32 R119, RZ, RZ, RZ ;  /* 0x000000ffff777224 */ /* 0x000fe200078e00ff */
[----:B------:R-:W-:Y:S01]  /*b9f0*/  LOP3.LUT R175, R175, R118, R123, 0x96, !PT ;  /* 0x00000076afaf7212 */ /* 0x000fe200078e967b */
[----:B------:R-:W-:Y:S01]  /*ba00*/  IMAD.WIDE.U32 R120, R117, -0x2daee0ad, RZ ;  /* 0xd2511f5375787825 */ /* 0x000fe200078e00ff */
[----:B------:R-:W-:-:S03]  /*ba10*/  MOV R178, R122 ;  /* 0x0000007a00b27202 */ /* 0x000fc60000000f00 */
[----:B------:R-:W-:-:S05]  /*ba20*/  VIADD R117, R3, 0x96a522ad ;  /* 0x96a522ad03757836 */ /* 0x000fca0000000000 */
[----:B------:R-:W-:Y:S01]  /*ba30*/  LOP3.LUT R174, R117, R174, R121, 0x96, !PT ;  /* 0x000000ae75ae7212 */ /* 0x000fe200078e9679 */
[----:B------:R-:W-:Y:S01]  /*ba40*/  IMAD.MOV.U32 R117, RZ, RZ, R126 ;  /* 0x000000ffff757224 */ /* 0x000fe200078e007e */
[----:B------:R-:W-:-:S07]  /*ba50*/  MOV R126, R120 ;  /* 0x00000078007e7202 */ /* 0x000fce0000000f00 */
.L_x_48747:
[----:B------:R-:W-:Y:S05]  /*ba60*/  BSYNC.RECONVERGENT B2 ;  /* 0x0000000000027941 */ /* 0x000fea0003800200 */
.L_x_48746:
        /* <DEDUP_REMOVED lines=11> */
.L_x_48745:
[----:B------:R-:W-:Y:S05]  /*bb20*/  BSYNC.RECONVERGENT B1 ;  /* 0x0000000000017941 */ /* 0x000fea0003800200 */
.L_x_48744:
        /* <DEDUP_REMOVED lines=17> */
.L_x_48755:
        /* <DEDUP_REMOVED lines=13> */
.L_x_48757:
[----:B------:R-:W-:Y:S05]  /*bd10*/  BSYNC.RECONVERGENT B3 ;  /* 0x0000000000037941 */ /* 0x000fea0003800200 */
.L_x_48756:
        /* <DEDUP_REMOVED lines=61> */
.L_x_48754:
[----:B------:R-:W-:Y:S05]  /*c0f0*/  BSYNC.RECONVERGENT B2 ;  /* 0x0000000000027941 */ /* 0x000fea0003800200 */
.L_x_48753:
        /* <DEDUP_REMOVED lines=11> */
.L_x_48752:
[----:B------:R-:W-:Y:S05]  /*c1b0*/  BSYNC.RECONVERGENT B1 ;  /* 0x0000000000017941 */ /* 0x000fea0003800200 */
.L_x_48751:
        /* <DEDUP_REMOVED lines=17> */
.L_x_48762:
        /* <DEDUP_REMOVED lines=13> */
.L_x_48764:
[----:B------:R-:W-:Y:S05]  /*c3a0*/  BSYNC.RECONVERGENT B3 ;  /* 0x0000000000037941 */ /* 0x000fea0003800200 */
.L_x_48763:
        /* <DEDUP_REMOVED lines=61> */
.L_x_48761:
[----:B------:R-:W-:Y:S05]  /*c780*/  BSYNC.RECONVERGENT B2 ;  /* 0x0000000000027941 */ /* 0x000fea0003800200 */
.L_x_48760:
        /* <DEDUP_REMOVED lines=11> */
.L_x_48759:
[----:B------:R-:W-:Y:S05]  /*c840*/  BSYNC.RECONVERGENT B1 ;  /* 0x0000000000017941 */ /* 0x000fea0003800200 */
.L_x_48758:
        /* <DEDUP_REMOVED lines=17> */
.L_x_48769:
        /* <DEDUP_REMOVED lines=13> */
.L_x_48771:
[----:B------:R-:W-:Y:S05]  /*ca30*/  BSYNC.RECONVERGENT B3 ;  /* 0x0000000000037941 */ /* 0x000fea0003800200 */
.L_x_48770:
        /* <DEDUP_REMOVED lines=61> */
.L_x_48768:
[----:B------:R-:W-:Y:S05]  /*ce10*/  BSYNC.RECONVERGENT B2 ;  /* 0x0000000000027941 */ /* 0x000fea0003800200 */
.L_x_48767:
        /* <DEDUP_REMOVED lines=11> */
.L_x_48766:
[----:B------:R-:W-:Y:S05]  /*ced0*/  BSYNC.RECONVERGENT B1 ;  /* 0x0000000000017941 */ /* 0x000fea0003800200 */
.L_x_48765:
        /* <DEDUP_REMOVED lines=17> */
.L_x_48776:
        /* <DEDUP_REMOVED lines=13> */
.L_x_48778:
[----:B------:R-:W-:Y:S05]  /*d0c0*/  BSYNC.RECONVERGENT B3 ;  /* 0x0000000000037941 */ /* 0x000fea0003800200 */
.L_x_48777:
        /* <DEDUP_REMOVED lines=61> */
.L_x_48775:
[----:B------:R-:W-:Y:S05]  /*d4a0*/  BSYNC.RECONVERGENT B2 ;  /* 0x0000000000027941 */ /* 0x000fea0003800200 */
.L_x_48774:
        /* <DEDUP_REMOVED lines=11> */
.L_x_48773:
[----:B------:R-:W-:Y:S05]  /*d560*/  BSYNC.RECONVERGENT B1 ;  /* 0x0000000000017941 */ /* 0x000fea0003800200 */
.L_x_48772:
        /* <DEDUP_REMOVED lines=17> */
.L_x_48783:
        /* <DEDUP_REMOVED lines=13> */
.L_x_48785:
[----:B------:R-:W-:Y:S05]  /*d750*/  BSYNC.RECONVERGENT B3 ;  /* 0x0000000000037941 */ /* 0x000fea0003800200 */
.L_x_48784:
        /* <DEDUP_REMOVED lines=61> */
.L_x_48782:
[----:B------:R-:W-:Y:S05]  /*db30*/  BSYNC.RECONVERGENT B2 ;  /* 0x0000000000027941 */ /* 0x000fea0003800200 */
.L_x_48781:
        /* <DEDUP_REMOVED lines=11> */
.L_x_48780:
[----:B------:R-:W-:Y:S05]  /*dbf0*/  BSYNC.RECONVERGENT B1 ;  /* 0x0000000000017941 */ /* 0x000fea0003800200 */
.L_x_48779:
        /* <DEDUP_REMOVED lines=16> */
.L_x_48788:
        /* <DEDUP_REMOVED lines=13> */
.L_x_48790:
[----:B------:R-:W-:Y:S05]  /*ddd0*/  BSYNC.RECONVERGENT B2 ;  /* 0x0000000000027941 */ /* 0x000fea0003800200 */
.L_x_48789:
        /* <DEDUP_REMOVED lines=61> */
.L_x_48787:
[----:B------:R-:W-:Y:S05]  /*e1b0*/  BSYNC.RECONVERGENT B1 ;  /* 0x0000000000017941 */ /* 0x000fea0003800200 */
.L_x_48786:
        /* <DEDUP_REMOVED lines=11> */
.L_x_48731:
[----:B------:R-:W-:Y:S05]  /*e270*/  BSYNC.RECONVERGENT B0 ;  /* 0x0000000000007941 */ /* 0x000fea0003800200 */
.L_x_48680:
[----:B------:R-:W-:Y:S01]  /*e280*/  VIADD R125, R167, 0x20 ;  /* 0x00000020a77d7836 */ /* 0x000fe20000000000 */
        /* <DEDUP_REMOVED lines=32> */
.L_x_48792:
[----:B------:R-:W-:Y:S05]  /*e490*/  BSYNC.RECONVERGENT B0 ;  /* 0x0000000000007941 */ /* 0x000fea0003800200 */
.L_x_48791:
[----:B-----5:R1:W5:Y:S04]  /*e4a0*/  @P1 LDG.E.128 R112, desc[UR6][R128.64] ;  /* 0x0000000680701981 */ /* 0x020368000c1e1d00 */
[----:B------:R1:W5:Y:S04]  /*e4b0*/  @P0 LDG.E.128 R108, desc[UR6][R130.64] ;  /* 0x00000006826c0981 */ /* 0x000368000c1e1d00 */
[----:B------:R1:W5:Y:S01]  /*e4c0*/  @P0 LDG.E.128 R104, desc[UR6][R130.64+0x10] ;  /* 0x0000100682680981 */ /* 0x000362000c1e1d00 */
[----:B------:R-:W-:Y:S04]  /*e4d0*/  BSSY.RECONVERGENT B0, `(.L_x_48793) ;  /* 0x0000696000007945 */ /* 0x000fe80003800200 */
[----:B------:R-:W-:Y:S05]  /*e4e0*/  @!P0 BRA `(.L_x_48794) ;  /* 0x00000034002c8947 */ /* 0x000fea0003800000 */
[----:B------:R-:W-:Y:S01]  /*e4f0*/  ISETP.GT.AND P2, PT, R164, RZ, PT ;  /* 0x000000ffa400720c */ /* 0x000fe20003f44270 */
[----:B------:R-:W-:Y:S01]  /*e500*/  BSSY.RECONVERGENT B1, `(.L_x_48795) ;  /* 0x000006b000017945 */ /* 0x000fe20003800200 */
[----:B0-----:R-:W-:Y:S01]  /*e510*/  MOV R134, R126 ;  /* 0x0000007e00867202 */ /* 0x001fe20000000f00 */
        /* <DEDUP_REMOVED lines=19> */
.L_x_48799:
        /* <DEDUP_REMOVED lines=13> */
.L_x_48801:
[----:B------:R-:W-:Y:S05]  /*e720*/  BSYNC.RECONVERGENT B3 ;  /* 0x0000000000037941 */ /* 0x000fea0003800200 */
.L_x_48800:
        /* <DEDUP_REMOVED lines=60> */
.L_x_48798:
[----:B------:R-:W-:Y:S05]  /*eaf0*/  BSYNC.RECONVERGENT B2 ;  /* 0x0000000000027941 */ /* 0x000fea0003800200 */
.L_x_48797:
        /* <DEDUP_REMOVED lines=11> */
.L_x_48796:
[----:B------:R-:W-:Y:S05]  /*ebb0*/  BSYNC.RECONVERGENT B1 ;  /* 0x0000000000017941 */ /* 0x000fea0003800200 */
.L_x_48795:
        /* <DEDUP_REMOVED lines=17> */
.L_x_48806:
        /* <DEDUP_REMOVED lines=13> */
.L_x_48808:
[----:B------:R-:W-:Y:S05]  /*eda0*/  BSYNC.RECONVERGENT B3 ;  /* 0x0000000000037941 */ /* 0x000fea0003800200 */
.L_x_48807:
        /* <DEDUP_REMOVED lines=61> */
.L_x_48805:
[----:B------:R-:W-:Y:S05]  /*f180*/  BSYNC.RECONVERGENT B2 ;  /* 0x0000000000027941 */ /* 0x000fea0003800200 */
.L_x_48804:
        /* <DEDUP_REMOVED lines=11> */
.L_x_48803:
[----:B------:R-:W-:Y:S05]  /*f240*/  BSYNC.RECONVERGENT B1 ;  /* 0x0000000000017941 */ /* 0x000fea0003800200 */
.L_x_48802:
        /* <DEDUP_REMOVED lines=17> */
.L_x_48813:
        /* <DEDUP_REMOVED lines=13> */
.L_x_48815:
[----:B------:R-:W-:Y:S05]  /*f430*/  BSYNC.RECONVERGENT B3 ;  /* 0x0000000000037941 */ /* 0x000fea0003800200 */
.L_x_48814:
        /* <DEDUP_REMOVED lines=61> */
.L_x_48812:
[----:B------:R-:W-:Y:S05]  /*f810*/  BSYNC.RECONVERGENT B2 ;  /* 0x0000000000027941 */ /* 0x000fea0003800200 */
.L_x_48811:
        /* <DEDUP_REMOVED lines=11> */
.L_x_48810:
[----:B------:R-:W-:Y:S05]  /*f8d0*/  BSYNC.RECONVERGENT B1 ;  /* 0x0000000000017941 */ /* 0x000fea0003800200 */
.L_x_48809:
        /* <DEDUP_REMOVED lines=17> */
.L_x_48820:
        /* <DEDUP_REMOVED lines=13> */
.L_x_48822:
[----:B------:R-:W-:Y:S05]  /*fac0*/  BSYNC.RECONVERGENT B3 ;  /* 0x0000000000037941 */ /* 0x000fea0003800200 */
.L_x_48821:
        /* <DEDUP_REMOVED lines=61> */
.L_x_48819:
[----:B------:R-:W-:Y:S05]  /*fea0*/  BSYNC.RECONVERGENT B2 ;  /* 0x0000000000027941 */ /* 0x000fea0003800200 */
.L_x_48818:
        /* <DEDUP_REMOVED lines=11> */
.L_x_48817:
[----:B------:R-:W-:Y:S05]  /*ff60*/  BSYNC.RECONVERGENT B1 ;  /* 0x0000000000017941 */ /* 0x000fea0003800200 */
.L_x_48816:
        /* <DEDUP_REMOVED lines=17> */
.L_x_48827:
        /* <DEDUP_REMOVED lines=13> */
.L_x_48829:
[----:B------:R-:W-:Y:S05]  /*10150*/  BSYNC.RECONVERGENT B3 ;  /* 0x0000000000037941 */ /* 0x000fea0003800200 */
.L_x_48828:
        /* <DEDUP_REMOVED lines=61> */
.L_x_48826:
[----:B------:R-:W-:Y:S05]  /*10530*/  BSYNC.RECONVERGENT B2 ;  /* 0x0000000000027941 */ /* 0x000fea0003800200 */
.L_x_48825:
        /* <DEDUP_REMOVED lines=11> */
.L_x_48824:
[----:B------:R-:W-:Y:S05]  /*105f0*/  BSYNC.RECONVERGENT B1 ;  /* 0x0000000000017941 */ /* 0x000fea0003800200 */
.L_x_48823:
        /* <DEDUP_REMOVED lines=17> */
.L_x_48834:
        /* <DEDUP_REMOVED lines=13> */
.L_x_48836:
[----:B------:R-:W-:Y:S05]  /*107e0*/  BSYNC.RECONVERGENT B3 ;  /* 0x0000000000037941 */ /* 0x000fea0003800200 */
.L_x_48835:
        /* <DEDUP_REMOVED lines=61> */
.L_x_48833:
[----:B------:R-:W-:Y:S05]  /*10bc0*/  BSYNC.RECONVERGENT B2 ;  /* 0x0000000000027941 */ /* 0x000fea0003800200 */
.L_x_48832:
        /* <DEDUP_REMOVED lines=11> */
.L_x_48831:
[----:B------:R-:W-:Y:S05]  /*10c80*/  BSYNC.RECONVERGENT B1 ;  /* 0x0000000000017941 */ /* 0x000fea0003800200 */
.L_x_48830:
        /* <DEDUP_REMOVED lines=17> */
.L_x_48841:
        /* <DEDUP_REMOVED lines=13> */
.L_x_48843:
[----:B------:R-:W-:Y:S05]  /*10e70*/  BSYNC.RECONVERGENT B3 ;  /* 0x0000000000037941 */ /* 0x000fea0003800200 */
.L_x_48842:
        /* <DEDUP_REMOVED lines=61> */
.L_x_48840:
[----:B------:R-:W-:Y:S05]  /*11250*/  BSYNC.RECONVERGENT B2 ;  /* 0x0000000000027941 */ /* 0x000fea0003800200 */
.L_x_48839:
        /* <DEDUP_REMOVED lines=11> */
.L_x_48838:
[----:B------:R-:W-:Y:S05]  /*11310*/  BSYNC.RECONVERGENT B1 ;  /* 0x0000000000017941 */ /* 0x000fea0003800200 */
.L_x_48837:
        /* <DEDUP_REMOVED lines=16> */
.L_x_48847:
        /* <DEDUP_REMOVED lines=13> */
.L_x_48849:
[----:B------:R-:W-:Y:S05]  /*114f0*/  BSYNC.RECONVERGENT B2 ;  /* 0x0000000000027941 */ /* 0x000fea0003800200 */
.L_x_48848:
        /* <DEDUP_REMOVED lines=61> */
.L_x_48846:
[----:B------:R-:W-:Y:S05]  /*118d0*/  BSYNC.RECONVERGENT B1 ;  /* 0x0000000000017941 */ /* 0x000fea0003800200 */
.L_x_48845:
        /* <DEDUP_REMOVED lines=12> */
.L_x_48794:
[----:B------:R-:W-:Y:S01]  /*119a0*/  BSSY.RECONVERGENT B1, `(.L_x_48850) ;  /* 0x000006b000017945 */ /* 0x000fe20003800200 */
[----:B0-----:R-:W-:Y:S01]  /*119b0*/  IMAD.MOV.U32 R134, RZ, RZ, R126 ;  /* 0x000000ffff867224 */ /* 0x001fe200078e007e */
[----:B-1----:R-:W-:Y:S01]  /*119c0*/  MOV R128, R127 ;  /* 0x0000007f00807202 */ /* 0x002fe20000000f00 */
        /* <DEDUP_REMOVED lines=18> */
.L_x_48854:
        /* <DEDUP_REMOVED lines=13> */
.L_x_48856:
[----:B------:R-:W-:Y:S05]  /*11bc0*/  BSYNC.RECONVERGENT B3 ;  /* 0x0000000000037941 */ /* 0x000fea0003800200 */
.L_x_48855:
        /* <DEDUP_REMOVED lines=60> */
.L_x_48853:
[----:B------:R-:W-:Y:S05]  /*11f90*/  BSYNC.RECONVERGENT B2 ;  /* 0x0000000000027941 */ /* 0x000fea0003800200 */
.L_x_48852:
        /* <DEDUP_REMOVED lines=11> */
.L_x_48851:
[----:B------:R-:W-:Y:S05]  /*12050*/  BSYNC.RECONVERGENT B1 ;  /* 0x0000000000017941 */ /* 0x000fea0003800200 */
.L_x_48850:
        /* <DEDUP_REMOVED lines=17> */
.L_x_48861:
        /* <DEDUP_REMOVED lines=13> */
.L_x_48863:
[----:B------:R-:W-:Y:S05]  /*12240*/  BSYNC.RECONVERGENT B3 ;  /* 0x0000000000037941 */ /* 0x000fea0003800200 */
.L_x_48862:
        /* <DEDUP_REMOVED lines=61> */
.L_x_48860:
[----:B------:R-:W-:Y:S05]  /*12620*/  BSYNC.RECONVERGENT B2 ;  /* 0x0000000000027941 */ /* 0x000fea0003800200 */
.L_x_48859:
        /* <DEDUP_REMOVED lines=11> */
.L_x_48858:
[----:B------:R-:W-:Y:S05]  /*126e0*/  BSYNC.RECONVERGENT B1 ;  /* 0x0000000000017941 */ /* 0x000fea0003800200 */
.L_x_48857:
        /* <DEDUP_REMOVED lines=17> */
.L_x_48868:
        /* <DEDUP_REMOVED lines=13> */
.L_x_48870:
[----:B------:R-:W-:Y:S05]  /*128d0*/  BSYNC.RECONVERGENT B3 ;  /* 0x0000000000037941 */ /* 0x000fea0003800200 */
.L_x_48869:
        /* <DEDUP_REMOVED lines=61> */
.L_x_48867:
[----:B------:R-:W-:Y:S05]  /*12cb0*/  BSYNC.RECONVERGENT B2 ;  /* 0x0000000000027941 */ /* 0x000fea0003800200 */
.L_x_48866:
        /* <DEDUP_REMOVED lines=11> */
.L_x_48865:
[----:B------:R-:W-:Y:S05]  /*12d70*/  BSYNC.RECONVERGENT B1 ;  /* 0x0000000000017941 */ /* 0x000fea0003800200 */
.L_x_48864:
        /* <DEDUP_REMOVED lines=17> */
.L_x_48875:
        /* <DEDUP_REMOVED lines=13> */
.L_x_48877:
[----:B------:R-:W-:Y:S05]  /*12f60*/  BSYNC.RECONVERGENT B3 ;  /* 0x0000000000037941 */ /* 0x000fea0003800200 */
.L_x_48876:
        /* <DEDUP_REMOVED lines=61> */
.L_x_48874:
[----:B------:R-:W-:Y:S05]  /*13340*/  BSYNC.RECONVERGENT B2 ;  /* 0x0000000000027941 */ /* 0x000fea0003800200 */
.L_x_48873:
        /* <DEDUP_REMOVED lines=11> */
.L_x_48872:
[----:B------:R-:W-:Y:S05]  /*13400*/  BSYNC.RECONVERGENT B1 ;  /* 0x0000000000017941 */ /* 0x000fea0003800200 */
.L_x_48871:
        /* <DEDUP_REMOVED lines=17> */
.L_x_48882:
        /* <DEDUP_REMOVED lines=13> */
.L_x_48884:
[----:B------:R-:W-:Y:S05]  /*135f0*/  BSYNC.RECONVERGENT B3 ;  /* 0x0000000000037941 */ /* 0x000fea0003800200 */
.L_x_48883:
        /* <DEDUP_REMOVED lines=61> */
.L_x_48881:
[----:B------:R-:W-:Y:S05]  /*139d0*/  BSYNC.RECONVERGENT B2 ;  /* 0x0000000000027941 */ /* 0x000fea0003800200 */
.L_x_48880:
        /* <DEDUP_REMOVED lines=11> */
.L_x_48879:
[----:B------:R-:W-:Y:S05]  /*13a90*/  BSYNC.RECONVERGENT B1 ;  /* 0x0000000000017941 */ /* 0x000fea0003800200 */
.L_x_48878:
        /* <DEDUP_REMOVED lines=17> */
.L_x_48889:
        /* <DEDUP_REMOVED lines=13> */
.L_x_48891:
[----:B------:R-:W-:Y:S05]  /*13c80*/  BSYNC.RECONVERGENT B3 ;  /* 0x0000000000037941 */ /* 0x000fea0003800200 */
.L_x_48890:
        /* <DEDUP_REMOVED lines=61> */
.L_x_48888:
[----:B------:R-:W-:Y:S05]  /*14060*/  BSYNC.RECONVERGENT B2 ;  /* 0x0000000000027941 */ /* 0x000fea0003800200 */
.L_x_48887:
        /* <DEDUP_REMOVED lines=11> */
.L_x_48886:
[----:B------:R-:W-:Y:S05]  /*14120*/  BSYNC.RECONVERGENT B1 ;  /* 0x0000000000017941 */ /* 0x000fea0003800200 */
.L_x_48885:
        /* <DEDUP_REMOVED lines=17> */
.L_x_48896:
        /* <DEDUP_REMOVED lines=13> */
.L_x_48898:
[----:B------:R-:W-:Y:S05]  /*14310*/  BSYNC.RECONVERGENT B3 ;  /* 0x0000000000037941 */ /* 0x000fea0003800200 */
.L_x_48897:
        /* <DEDUP_REMOVED lines=61> */
.L_x_48895:
[----:B------:R-:W-:Y:S05]  /*146f0*/  BSYNC.RECONVERGENT B2 ;  /* 0x0000000000027941 */ /* 0x000fea0003800200 */
.L_x_48894:
        /* <DEDUP_REMOVED lines=11> */
.L_x_48893:
[----:B------:R-:W-:Y:S05]  /*147b0*/  BSYNC.RECONVERGENT B1 ;  /* 0x0000000000017941 */ /* 0x000fea0003800200 */
.L_x_48892:
        /* <DEDUP_REMOVED lines=16> */
.L_x_48901:
        /* <DEDUP_REMOVED lines=13> */
.L_x_48903:
[----:B------:R-:W-:Y:S05]  /*14990*/  BSYNC.RECONVERGENT B2 ;  /* 0x0000000000027941 */ /* 0x000fea0003800200 */
.L_x_48902:
        /* <DEDUP_REMOVED lines=61> */
.L_x_48900:
[----:B------:R-:W-:Y:S05]  /*14d70*/  BSYNC.RECONVERGENT B1 ;  /* 0x0000000000017941 */ /* 0x000fea0003800200 */
.L_x_48899:
        /* <DEDUP_REMOVED lines=11> */
.L_x_48844:
[----:B------:R-:W-:Y:S05]  /*14e30*/  BSYNC.RECONVERGENT B0 ;  /* 0x0000000000007941 */ /* 0x000fea0003800200 */
.L_x_48793:
[C---:B------:R-:W-:Y:S01]  /*14e40*/  IADD3 R133, PT, PT, R167.reuse, 0x40, RZ ;  /* 0x00000040a7857810 */ /* 0x040fe20007ffe0ff */
        /* <DEDUP_REMOVED lines=28> */
[----:B------:R-:W-:Y:S02]  /*15010*/  LOP3.LUT R143, R147, R143, RZ, 0xfc, !PT ;  /* 0x0000008f938f7212 */ /* 0x000fe400078efcff */
[----:B------:R-:W-:Y:S01]  /*15020*/  LOP3.LUT R142, R132, 0xff, R181, 0xf8, !PT ;  /* 0x000000ff848e7812 */ /* 0x000fe200078ef8b5 */
[----:B0-----:R-:W-:-:S05]  /*15030*/  IMAD.WIDE.U32 R132, R133, 0x8, R144 ;  /* 0x0000000885847825 */ /* 0x001fca00078e0090 */
[----:B------:R0:W-:Y:S02]  /*15040*/  STG.E.64 desc[UR6][R132.64], R142 ;  /* 0x0000008e84007986 */ /* 0x0001e4000c101b06 */
.L_x_48905:
[----:B------:R-:W-:Y:S05]  /*15050*/  BSYNC.RECONVERGENT B0 ;  /* 0x0000000000007941 */ /* 0x000fea0003800200 */
.L_x_48904:
[----:B-----5:R1:W5:Y:S04]  /*15060*/  @P1 LDG.E.128 R112, desc[UR6][R136.64] ;  /* 0x0000000688701981 */ /* 0x020368000c1e1d00 */
[----:B------:R1:W5:Y:S04]  /*15070*/  @P0 LDG.E.128 R108, desc[UR6][R138.64] ;  /* 0x000000068a6c0981 */ /* 0x000368000c1e1d00 */
[----:B------:R1:W5:Y:S01]  /*15080*/  @P0 LDG.E.128 R104, desc[UR6][R138.64+0x10] ;  /* 0x000010068a680981 */ /* 0x000362000c1e1d00 */
[----:B------:R-:W-:Y:S04]  /*15090*/  BSSY.RECONVERGENT B0, `(.L_x_48906) ;  /* 0x0000696000007945 */ /* 0x000fe80003800200 */
[----:B------:R-:W-:Y:S05]  /*150a0*/  @!P0 BRA `(.L_x_48907) ;  /* 0x00000034002c8947 */ /* 0x000fea0003800000 */
[----:B------:R-:W-:Y:S01]  /*150b0*/  ISETP.GT.AND P2, PT, R164, RZ, PT ;  /* 0x000000ffa400720c */ /* 0x000fe20003f44270 */
[----:B------:R-:W-:Y:S01]  /*150c0*/  BSSY.RECONVERGENT B1, `(.L_x_48908) ;  /* 0x000006b000017945 */ /* 0x000fe20003800200 */
[----:B0-----:R-:W-:Y:S01]  /*150d0*/  IMAD.MOV.U32 R142, RZ, RZ, R134 ;  /* 0x000000ffff8e7224 */ /* 0x001fe200078e0086 */
        /* <DEDUP_REMOVED lines=19> */
.L_x_48912:
        /* <DEDUP_REMOVED lines=13> */
.L_x_48914:
[----:B------:R-:W-:Y:S05]  /*152e0*/  BSYNC.RECONVERGENT B3 ;  /* 0x0000000000037941 */ /* 0x000fea0003800200 */
.L_x_48913:
        /* <DEDUP_REMOVED lines=60> */
.L_x_48911:
[----:B------:R-:W-:Y:S05]  /*156b0*/  BSYNC.RECONVERGENT B2 ;  /* 0x0000000000027941 */ /* 0x000fea0003800200 */
.L_x_48910:
        /* <DEDUP_REMOVED lines=11> */
.L_x_48909:
[----:B------:R-:W-:Y:S05]  /*15770*/  BSYNC.RECONVERGENT B1 ;  /* 0x0000000000017941 */ /* 0x000fea0003800200 */
.L_x_48908:
        /* <DEDUP_REMOVED lines=17> */
.L_x_48919:
        /* <DEDUP_REMOVED lines=13> */
.L_x_48921:
[----:B------:R-:W-:Y:S05]  /*15960*/  BSYNC.RECONVERGENT B3 ;  /* 0x0000000000037941 */ /* 0x000fea0003800200 */
.L_x_48920:
        /* <DEDUP_REMOVED lines=61> */
.L_x_48918:
[----:B------:R-:W-:Y:S05]  /*15d40*/  BSYNC.RECONVERGENT B2 ;  /* 0x0000000000027941 */ /* 0x000fea0003800200 */
.L_x_48917:
        /* <DEDUP_REMOVED lines=11> */
.L_x_48916:
[----:B------:R-:W-:Y:S05]  /*15e00*/  BSYNC.RECONVERGENT B1 ;  /* 0x0000000000017941 */ /* 0x000fea0003800200 */
.L_x_48915:
        /* <DEDUP_REMOVED lines=17> */
.L_x_48926:
        /* <DEDUP_REMOVED lines=13> */
.L_x_48928:
[----:B------:R-:W-:Y:S05]  /*15ff0*/  BSYNC.RECONVERGENT B3 ;  /* 0x0000000000037941 */ /* 0x000fea0003800200 */
.L_x_48927:
        /* <DEDUP_REMOVED lines=61> */
.L_x_48925:
[----:B------:R-:W-:Y:S05]  /*163d0*/  BSYNC.RECONVERGENT B2 ;  /* 0x0000000000027941 */ /* 0x000fea0003800200 */
.L_x_48924:
        /* <DEDUP_REMOVED lines=11> */
.L_x_48923:
[----:B------:R-:W-:Y:S05]  /*16490*/  BSYNC.RECONVERGENT B1 ;  /* 0x0000000000017941 */ /* 0x000fea0003800200 */
.L_x_48922:
        /* <DEDUP_REMOVED lines=17> */
.L_x_48933:
        /* <DEDUP_REMOVED lines=13> */
.L_x_48935:
[----:B------:R-:W-:Y:S05]  /*16680*/  BSYNC.RECONVERGENT B3 ;  /* 0x0000000000037941 */ /* 0x000fea0003800200 */
.L_x_48934:
        /* <DEDUP_REMOVED lines=61> */
.L_x_48932:
[----:B------:R-:W-:Y:S05]  /*16a60*/  BSYNC.RECONVERGENT B2 ;  /* 0x0000000000027941 */ /* 0x000fea0003800200 */
.L_x_48931:
        /* <DEDUP_REMOVED lines=11> */
.L_x_48930:
[----:B------:R-:W-:Y:S05]  /*16b20*/  BSYNC.RECONVERGENT B1 ;  /* 0x0000000000017941 */ /* 0x000fea0003800200 */
.L_x_48929:
        /* <DEDUP_REMOVED lines=17> */
.L_x_48940:
        /* <DEDUP_REMOVED lines=13> */
.L_x_48942:
[----:B------:R-:W-:Y:S05]  /*16d10*/  BSYNC.RECONVERGENT B3 ;  /* 0x0000000000037941 */ /* 0x000fea0003800200 */
.L_x_48941:
        /* <DEDUP_REMOVED lines=61> */
.L_x_48939:
[----:B------:R-:W-:Y:S05]  /*170f0*/  BSYNC.RECONVERGENT B2 ;  /* 0x0000000000027941 */ /* 0x000fea0003800200 */
.L_x_48938:
        /* <DEDUP_REMOVED lines=11> */
.L_x_48937:
[----:B------:R-:W-:Y:S05]  /*171b0*/  BSYNC.RECONVERGENT B1 ;  /* 0x0000000000017941 */ /* 0x000fea0003800200 */
.L_x_48936:
        /* <DEDUP_REMOVED lines=17> */
.L_x_48947:
        /* <DEDUP_REMOVED lines=13> */
.L_x_48949:
[----:B------:R-:W-:Y:S05]  /*173a0*/  BSYNC.RECONVERGENT B3 ;  /* 0x0000000000037941 */ /* 0x000fea0003800200 */
.L_x_48948:
        /* <DEDUP_REMOVED lines=61> */
.L_x_48946:
[----:B------:R-:W-:Y:S05]  /*17780*/  BSYNC.RECONVERGENT B2 ;  /* 0x0000000000027941 */ /* 0x000fea0003800200 */
.L_x_48945:
        /* <DEDUP_REMOVED lines=11> */
.L_x_48944:
[----:B------:R-:W-:Y:S05]  /*17840*/  BSYNC.RECONVERGENT B1 ;  /* 0x0000000000017941 */ /* 0x000fea0003800200 */
.L_x_48943:
        /* <DEDUP_REMOVED lines=17> */
.L_x_48954:
        /* <DEDUP_REMOVED lines=13> */
.L_x_48956:
[----:B------:R-:W-:Y:S05]  /*17a30*/  BSYNC.RECONVERGENT B3 ;  /* 0x0000000000037941 */ /* 0x000fea0003800200 */
.L_x_48955:
        /* <DEDUP_REMOVED lines=61> */
.L_x_48953:
[----:B------:R-:W-:Y:S05]  /*17e10*/  BSYNC.RECONVERGENT B2 ;  /* 0x0000000000027941 */ /* 0x000fea0003800200 */
.L_x_48952:
        /* <DEDUP_REMOVED lines=11> */
.L_x_48951:
[----:B------:R-:W-:Y:S05]  /*17ed0*/  BSYNC.RECONVERGENT B1 ;  /* 0x0000000000017941 */ /* 0x000fea0003800200 */
.L_x_48950:
        /* <DEDUP_REMOVED lines=16> */
.L_x_48960:
        /* <DEDUP_REMOVED lines=13> */
.L_x_48962:
[----:B------:R-:W-:Y:S05]  /*180b0*/  BSYNC.RECONVERGENT B2 ;  /* 0x0000000000027941 */ /* 0x000fea0003800200 */
.L_x_48961:
        /* <DEDUP_REMOVED lines=61> */
.L_x_48959:
[----:B------:R-:W-:Y:S05]  /*18490*/  BSYNC.RECONVERGENT B1 ;  /* 0x0000000000017941 */ /* 0x000fea0003800200 */
.L_x_48958:
        /* <DEDUP_REMOVED lines=12> */
.L_x_48907:
[----:B------:R-:W-:Y:S01]  /*18560*/  BSSY.RECONVERGENT B1, `(.L_x_48963) ;  /* 0x000006b000017945 */ /* 0x000fe20003800200 */
[----:B0-----:R-:W-:Y:S01]  /*18570*/  HFMA2 R132, -RZ, RZ, 0, 0 ;  /* 0x00000000ff847431 */ /* 0x001fe200000001ff */
        /* <DEDUP_REMOVED lines=19> */
.L_x_48967:
        /* <DEDUP_REMOVED lines=13> */
.L_x_48969:
[----:B------:R-:W-:Y:S05]  /*18780*/  BSYNC.RECONVERGENT B3 ;  /* 0x0000000000037941 */ /* 0x000fea0003800200 */
.L_x_48968:
        /* <DEDUP_REMOVED lines=60> */
.L_x_48966:
[----:B------:R-:W-:Y:S05]  /*18b50*/  BSYNC.RECONVERGENT B2 ;  /* 0x0000000000027941 */ /* 0x000fea0003800200 */
.L_x_48965:
        /* <DEDUP_REMOVED lines=11> */
.L_x_48964:
[----:B------:R-:W-:Y:S05]  /*18c10*/  BSYNC.RECONVERGENT B1 ;  /* 0x0000000000017941 */ /* 0x000fea0003800200 */
.L_x_48963:
        /* <DEDUP_REMOVED lines=17> */
.L_x_48974:
        /* <DEDUP_REMOVED lines=13> */
.L_x_48976:
[----:B------:R-:W-:Y:S05]  /*18e00*/  BSYNC.RECONVERGENT B3 ;  /* 0x0000000000037941 */ /* 0x000fea0003800200 */
.L_x_48975:
        /* <DEDUP_REMOVED lines=61> */
.L_x_48973:
[----:B------:R-:W-:Y:S05]  /*191e0*/  BSYNC.RECONVERGENT B2 ;  /* 0x0000000000027941 */ /* 0x000fea0003800200 */
.L_x_48972:
        /* <DEDUP_REMOVED lines=11> */
.L_x_48971:
[----:B------:R-:W-:Y:S05]  /*192a0*/  BSYNC.RECONVERGENT B1 ;  /* 0x0000000000017941 */ /* 0x000fea0003800200 */
.L_x_48970:
        /* <DEDUP_REMOVED lines=17> */
.L_x_48981:
        /* <DEDUP_REMOVED lines=13> */
.L_x_48983:
[----:B------:R-:W-:Y:S05]  /*19490*/  BSYNC.RECONVERGENT B3 ;  /* 0x0000000000037941 */ /* 0x000fea0003800200 */
.L_x_48982:
        /* <DEDUP_REMOVED lines=61> */
.L_x_48980:
[----:B------:R-:W-:Y:S05]  /*19870*/  BSYNC.RECONVERGENT B2 ;  /* 0x0000000000027941 */ /* 0x000fea0003800200 */
.L_x_48979:
        /* <DEDUP_REMOVED lines=11> */
.L_x_48978:
[----:B------:R-:W-:Y:S05]  /*19930*/  BSYNC.RECONVERGENT B1 ;  /* 0x0000000000017941 */ /* 0x000fea0003800200 */
.L_x_48977:
        /* <DEDUP_REMOVED lines=17> */
.L_x_48988:
        /* <DEDUP_REMOVED lines=13> */
.L_x_48990:
[----:B------:R-:W-:Y:S05]  /*19b20*/  BSYNC.RECONVERGENT B3 ;  /* 0x0000000000037941 */ /* 0x000fea0003800200 */
.L_x_48989:
        /* <DEDUP_REMOVED lines=61> */
.L_x_48987:
[----:B------:R-:W-:Y:S05]  /*19f00*/  BSYNC.RECONVERGENT B2 ;  /* 0x0000000000027941 */ /* 0x000fea0003800200 */
.L_x_48986:
        /* <DEDUP_REMOVED lines=11> */
.L_x_48985:
[----:B------:R-:W-:Y:S05]  /*19fc0*/  BSYNC.RECONVERGENT B1 ;  /* 0x0000000000017941 */ /* 0x000fea0003800200 */
.L_x_48984:
        /* <DEDUP_REMOVED lines=17> */
.L_x_48995:
        /* <DEDUP_REMOVED lines=13> */
.L_x_48997:
[----:B------:R-:W-:Y:S05]  /*1a1b0*/  BSYNC.RECONVERGENT B3 ;  /* 0x0000000000037941 */ /* 0x000fea0003800200 */
.L_x_48996:
        /* <DEDUP_REMOVED lines=61> */
.L_x_48994:
[----:B------:R-:W-:Y:S05]  /*1a590*/  BSYNC.RECONVERGENT B2 ;  /* 0x0000000000027941 */ /* 0x000fea0003800200 */
.L_x_48993:
        /* <DEDUP_REMOVED lines=11> */
.L_x_48992:
[----:B------:R-:W-:Y:S05]  /*1a650*/  BSYNC.RECONVERGENT B1 ;  /* 0x0000000000017941 */ /* 0x000fea0003800200 */
.L_x_48991:
        /* <DEDUP_REMOVED lines=17> */
.L_x_49002:
        /* <DEDUP_REMOVED lines=13> */
.L_x_49004:
[----:B------:R-:W-:Y:S05]  /*1a840*/  BSYNC.RECONVERGENT B3 ;  /* 0x0000000000037941 */ /* 0x000fea0003800200 */
.L_x_49003:
        /* <DEDUP_REMOVED lines=61> */
.L_x_49001:
[----:B------:R-:W-:Y:S05]  /*1ac20*/  BSYNC.RECONVERGENT B2 ;  /* 0x0000000000027941 */ /* 0x000fea0003800200 */
.L_x_49000:
        /* <DEDUP_REMOVED lines=11> */
.L_x_48999:
[----:B------:R-:W-:Y:S05]  /*1ace0*/  BSYNC.RECONVERGENT B1 ;  /* 0x0000000000017941 */ /* 0x000fea0003800200 */
.L_x_48998:
        /* <DEDUP_REMOVED lines=17> */
.L_x_49009:
        /* <DEDUP_REMOVED lines=13> */
.L_x_49011:
[----:B------:R-:W-:Y:S05]  /*1aed0*/  BSYNC.RECONVERGENT B3 ;  /* 0x0000000000037941 */ /* 0x000fea0003800200 */
.L_x_49010:
        /* <DEDUP_REMOVED lines=61> */
.L_x_49008:
[----:B------:R-:W-:Y:S05]  /*1b2b0*/  BSYNC.RECONVERGENT B2 ;  /* 0x0000000000027941 */ /* 0x000fea0003800200 */
.L_x_49007:
        /* <DEDUP_REMOVED lines=11> */
.L_x_49006:
[----:B------:R-:W-:Y:S05]  /*1b370*/  BSYNC.RECONVERGENT B1 ;  /* 0x0000000000017941 */ /* 0x000fea0003800200 */
.L_x_49005:
        /* <DEDUP_REMOVED lines=16> */
.L_x_49014:
        /* <DEDUP_REMOVED lines=13> */
.L_x_49016:
[----:B------:R-:W-:Y:S05]  /*1b550*/  BSYNC.RECONVERGENT B2 ;  /* 0x0000000000027941 */ /* 0x000fea0003800200 */
.L_x_49015:
        /* <DEDUP_REMOVED lines=61> */
.L_x_49013:
[----:B------:R-:W-:Y:S05]  /*1b930*/  BSYNC.RECONVERGENT B1 ;  /* 0x0000000000017941 */ /* 0x000fea0003800200 */
.L_x_49012:
        /* <DEDUP_REMOVED lines=11> */
.L_x_48957:
[----:B------:R-:W-:Y:S05]  /*1b9f0*/  BSYNC.RECONVERGENT B0 ;  /* 0x0000000000007941 */ /* 0x000fea0003800200 */
.L_x_48906:
        /* <DEDUP_REMOVED lines=33> */
.L_x_49018:
[----:B------:R-:W-:Y:S05]  /*1bc10*/  BSYNC.RECONVERGENT B0 ;  /* 0x0000000000007941 */ /* 0x000fea0003800200 */
.L_x_49017:
        /* <DEDUP_REMOVED lines=27> */
.L_x_49025:
        /* <DEDUP_REMOVED lines=13> */
.L_x_49027:
[----:B------:R-:W-:Y:S05]  /*1bea0*/  BSYNC.RECONVERGENT B3 ;  /* 0x0000000000037941 */ /* 0x000fea0003800200 */
.L_x_49026:
        /* <DEDUP_REMOVED lines=60> */
.L_x_49024:
[----:B------:R-:W-:Y:S05]  /*1c270*/  BSYNC.RECONVERGENT B2 ;  /* 0x0000000000027941 */ /* 0x000fea0003800200 */
.L_x_49023:
        /* <DEDUP_REMOVED lines=11> */
.L_x_49022:
[----:B------:R-:W-:Y:S05]  /*1c330*/  BSYNC.RECONVERGENT B1 ;  /* 0x0000000000017941 */ /* 0x000fea0003800200 */
.L_x_49021:
        /* <DEDUP_REMOVED lines=17> */
.L_x_49032:
        /* <DEDUP_REMOVED lines=13> */
.L_x_49034:
[----:B------:R-:W-:Y:S05]  /*1c520*/  BSYNC.RECONVERGENT B3 ;  /* 0x0000000000037941 */ /* 0x000fea0003800200 */
.L_x_49033:
        /* <DEDUP_REMOVED lines=61> */
.L_x_49031:
[----:B------:R-:W-:Y:S05]  /*1c900*/  BSYNC.RECONVERGENT B2 ;  /* 0x0000000000027941 */ /* 0x000fea0003800200 */
.L_x_49030:
        /* <DEDUP_REMOVED lines=11> */
.L_x_49029:
[----:B------:R-:W-:Y:S05]  /*1c9c0*/  BSYNC.RECONVERGENT B1 ;  /* 0x0000000000017941 */ /* 0x000fea0003800200 */
.L_x_49028:
        /* <DEDUP_REMOVED lines=17> */
.L_x_49039:
        /* <DEDUP_REMOVED lines=13> */
.L_x_49041:
[----:B------:R-:W-:Y:S05]  /*1cbb0*/  BSYNC.RECONVERGENT B3 ;  /* 0x0000000000037941 */ /* 0x000fea0003800200 */
.L_x_49040:
        /* <DEDUP_REMOVED lines=61> */
.L_x_49038:
[----:B------:R-:W-:Y:S05]  /*1cf90*/  BSYNC.RECONVERGENT B2 ;  /* 0x0000000000027941 */ /* 0x000fea0003800200 */
.L_x_49037:
        /* <DEDUP_REMOVED lines=11> */
.L_x_49036:
[----:B------:R-:W-:Y:S05]  /*1d050*/  BSYNC.RECONVERGENT B1 ;  /* 0x0000000000017941 */ /* 0x000fea0003800200 */
.L_x_49035:
        /* <DEDUP_REMOVED lines=17> */
.L_x_49046:
        /* <DEDUP_REMOVED lines=13> */
.L_x_49048:
[----:B------:R-:W-:Y:S05]  /*1d240*/  BSYNC.RECONVERGENT B3 ;  /* 0x0000000000037941 */ /* 0x000fea0003800200 */
.L_x_49047:
        /* <DEDUP_REMOVED lines=61> */
.L_x_49045:
[----:B------:R-:W-:Y:S05]  /*1d620*/  BSYNC.RECONVERGENT B2 ;  /* 0x0000000000027941 */ /* 0x000fea0003800200 */
.L_x_49044:
        /* <DEDUP_REMOVED lines=11> */
.L_x_49043:
[----:B------:R-:W-:Y:S05]  /*1d6e0*/  BSYNC.RECONVERGENT B1 ;  /* 0x0000000000017941 */ /* 0x000fea0003800200 */
.L_x_49042:
        /* <DEDUP_REMOVED lines=17> */
.L_x_49053:
        /* <DEDUP_REMOVED lines=13> */
.L_x_49055:
[----:B------:R-:W-:Y:S05]  /*1d8d0*/  BSYNC.RECONVERGENT B3 ;  /* 0x0000000000037941 */ /* 0x000fea0003800200 */
.L_x_49054:
        /* <DEDUP_REMOVED lines=61> */
.L_x_49052:
[----:B------:R-:W-:Y:S05]  /*1dcb0*/  BSYNC.RECONVERGENT B2 ;  /* 0x0000000000027941 */ /* 0x000fea0003800200 */
.L_x_49051:
        /* <DEDUP_REMOVED lines=11> */
.L_x_49050:
[----:B------:R-:W-:Y:S05]  /*1dd70*/  BSYNC.RECONVERGENT B1 ;  /* 0x0000000000017941 */ /* 0x000fea0003800200 */
.L_x_49049:
        /* <DEDUP_REMOVED lines=17> */
.L_x_49060:
        /* <DEDUP_REMOVED lines=13> */
.L_x_49062:
[----:B------:R-:W-:Y:S05]  /*1df60*/  BSYNC.RECONVERGENT B3 ;  /* 0x0000000000037941 */ /* 0x000fea0003800200 */
.L_x_49061:
        /* <DEDUP_REMOVED lines=61> */
.L_x_49059:
[----:B------:R-:W-:Y:S05]  /*1e340*/  BSYNC.RECONVERGENT B2 ;  /* 0x0000000000027941 */ /* 0x000fea0003800200 */
.L_x_49058:
        /* <DEDUP_REMOVED lines=11> */
.L_x_49057:
[----:B------:R-:W-:Y:S05]  /*1e400*/  BSYNC.RECONVERGENT B1 ;  /* 0x0000000000017941 */ /* 0x000fea0003800200 */
.L_x_49056:
        /* <DEDUP_REMOVED lines=17> */
.L_x_49067:
        /* <DEDUP_REMOVED lines=13> */
.L_x_49069:
[----:B------:R-:W-:Y:S05]  /*1e5f0*/  BSYNC.RECONVERGENT B3 ;  /* 0x0000000000037941 */ /* 0x000fea0003800200 */
.L_x_49068:
        /* <DEDUP_REMOVED lines=61> */
.L_x_49066:
[----:B------:R-:W-:Y:S05]  /*1e9d0*/  BSYNC.RECONVERGENT B2 ;  /* 0x0000000000027941 */ /* 0x000fea0003800200 */
.L_x_49065:
        /* <DEDUP_REMOVED lines=11> */
.L_x_49064:
[----:B------:R-:W-:Y:S05]  /*1ea90*/  BSYNC.RECONVERGENT B1 ;  /* 0x0000000000017941 */ /* 0x000fea0003800200 */
.L_x_49063:
        /* <DEDUP_REMOVED lines=16> */
.L_x_49073:
        /* <DEDUP_REMOVED lines=13> */
.L_x_49075:
[----:B------:R-:W-:Y:S05]  /*1ec70*/  BSYNC.RECONVERGENT B2 ;  /* 0x0000000000027941 */ /* 0x000fea0003800200 */
.L_x_49074:
        /* <DEDUP_REMOVED lines=61> */
.L_x_49072:
[----:B------:R-:W-:Y:S05]  /*1f050*/  BSYNC.RECONVERGENT B1 ;  /* 0x0000000000017941 */ /* 0x000fea0003800200 */
.L_x_49071:
        /* <DEDUP_REMOVED lines=12> */
.L_x_49020:
        /* <DEDUP_REMOVED lines=21> */
.L_x_49080:
        /* <DEDUP_REMOVED lines=13> */
.L_x_49082:
[----:B------:R-:W-:Y:S05]  /*1f340*/  BSYNC.RECONVERGENT B3 ;  /* 0x0000000000037941 */ /* 0x000fea0003800200 */
.L_x_49081:
        /* <DEDUP_REMOVED lines=60> */
.L_x_49079:
[----:B------:R-:W-:Y:S05]  /*1f710*/  BSYNC.RECONVERGENT B2 ;  /* 0x0000000000027941 */ /* 0x000fea0003800200 */
.L_x_49078:
        /* <DEDUP_REMOVED lines=11> */
.L_x_49077:
[----:B------:R-:W-:Y:S05]  /*1f7d0*/  BSYNC.RECONVERGENT B1 ;  /* 0x0000000000017941 */ /* 0x000fea0003800200 */
.L_x_49076:
        /* <DEDUP_REMOVED lines=17> */
.L_x_49087:
        /* <DEDUP_REMOVED lines=13> */
.L_x_49089:
[----:B------:R-:W-:Y:S05]  /*1f9c0*/  BSYNC.RECONVERGENT B3 ;  /* 0x0000000000037941 */ /* 0x000fea0003800200 */
.L_x_49088:
        /* <DEDUP_REMOVED lines=61> */
.L_x_49086:
[----:B------:R-:W-:Y:S05]  /*1fda0*/  BSYNC.RECONVERGENT B2 ;  /* 0x0000000000027941 */ /* 0x000fea0003800200 */
.L_x_49085:
        /* <DEDUP_REMOVED lines=11> */
.L_x_49084:
[----:B------:R-:W-:Y:S05]  /*1fe60*/  BSYNC.RECONVERGENT B1 ;  /* 0x0000000000017941 */ /* 0x000fea0003800200 */
.L_x_49083:
        /* <DEDUP_REMOVED lines=17> */
.L_x_49094:
        /* <DEDUP_REMOVED lines=13> */
.L_x_49096:
[----:B------:R-:W-:Y:S05]  /*20050*/  BSYNC.RECONVERGENT B3 ;  /* 0x0000000000037941 */ /* 0x000fea0003800200 */
.L_x_49095:
        /* <DEDUP_REMOVED lines=61> */
.L_x_49093:
[----:B------:R-:W-:Y:S05]  /*20430*/  BSYNC.RECONVERGENT B2 ;  /* 0x0000000000027941 */ /* 0x000fea0003800200 */
.L_x_49092:
        /* <DEDUP_REMOVED lines=11> */
.L_x_49091:
[----:B------:R-:W-:Y:S05]  /*204f0*/  BSYNC.RECONVERGENT B1 ;  /* 0x0000000000017941 */ /* 0x000fea0003800200 */
.L_x_49090:
        /* <DEDUP_REMOVED lines=17> */
.L_x_49101:
        /* <DEDUP_REMOVED lines=13> */
.L_x_49103:
[----:B------:R-:W-:Y:S05]  /*206e0*/  BSYNC.RECONVERGENT B3 ;  /* 0x0000000000037941 */ /* 0x000fea0003800200 */
.L_x_49102:
        /* <DEDUP_REMOVED lines=61> */
.L_x_49100:
[----:B------:R-:W-:Y:S05]  /*20ac0*/  BSYNC.RECONVERGENT B2 ;  /* 0x0000000000027941 */ /* 0x000fea0003800200 */
.L_x_49099:
        /* <DEDUP_REMOVED lines=11> */
.L_x_49098:
[----:B------:R-:W-:Y:S05]  /*20b80*/  BSYNC.RECONVERGENT B1 ;  /* 0x0000000000017941 */ /* 0x000fea0003800200 */
.L_x_49097:
        /* <DEDUP_REMOVED lines=17> */
.L_x_49108:
        /* <DEDUP_REMOVED lines=13> */
.L_x_49110:
[----:B------:R-:W-:Y:S05]  /*20d70*/  BSYNC.RECONVERGENT B3 ;  /* 0x0000000000037941 */ /* 0x000fea0003800200 */
.L_x_49109:
        /* <DEDUP_REMOVED lines=61> */
.L_x_49107:
[----:B------:R-:W-:Y:S05]  /*21150*/  BSYNC.RECONVERGENT B2 ;  /* 0x0000000000027941 */ /* 0x000fea0003800200 */
.L_x_49106:
        /* <DEDUP_REMOVED lines=11> */
.L_x_49105:
[----:B------:R-:W-:Y:S05]  /*21210*/  BSYNC.RECONVERGENT B1 ;  /* 0x0000000000017941 */ /* 0x000fea0003800200 */
.L_x_49104:
        /* <DEDUP_REMOVED lines=17> */
.L_x_49115:
        /* <DEDUP_REMOVED lines=13> */
.L_x_49117:
[----:B------:R-:W-:Y:S05]  /*21400*/  BSYNC.RECONVERGENT B3 ;  /* 0x0000000000037941 */ /* 0x000fea0003800200 */
.L_x_49116:
        /* <DEDUP_REMOVED lines=61> */
.L_x_49114:
[----:B------:R-:W-:Y:S05]  /*217e0*/  BSYNC.RECONVERGENT B2 ;  /* 0x0000000000027941 */ /* 0x000fea0003800200 */
.L_x_49113:
        /* <DEDUP_REMOVED lines=11> */
.L_x_49112:
[----:B------:R-:W-:Y:S05]  /*218a0*/  BSYNC.RECONVERGENT B1 ;  /* 0x0000000000017941 */ /* 0x000fea0003800200 */
.L_x_49111:
        /* <DEDUP_REMOVED lines=17> */
.L_x_49122:
        /* <DEDUP_REMOVED lines=13> */
.L_x_49124:
[----:B------:R-:W-:Y:S05]  /*21a90*/  BSYNC.RECONVERGENT B3 ;  /* 0x0000000000037941 */ /* 0x000fea0003800200 */
.L_x_49123:
        /* <DEDUP_REMOVED lines=61> */
.L_x_49121:
[----:B------:R-:W-:Y:S05]  /*21e70*/  BSYNC.RECONVERGENT B2 ;  /* 0x0000000000027941 */ /* 0x000fea0003800200 */
.L_x_49120:
        /* <DEDUP_REMOVED lines=11> */
.L_x_49119:
[----:B------:R-:W-:Y:S05]  /*21f30*/  BSYNC.RECONVERGENT B1 ;  /* 0x0000000000017941 */ /* 0x000fea0003800200 */
.L_x_49118:
        /* <DEDUP_REMOVED lines=16> */
.L_x_49127:
        /* <DEDUP_REMOVED lines=13> */
.L_x_49129:
[----:B------:R-:W-:Y:S05]  /*22110*/  BSYNC.RECONVERGENT B2 ;  /* 0x0000000000027941 */ /* 0x000fea0003800200 */
.L_x_49128:
        /* <DEDUP_REMOVED lines=61> */
.L_x_49126:
[----:B------:R-:W-:Y:S05]  /*224f0*/  BSYNC.RECONVERGENT B1 ;  /* 0x0000000000017941 */ /* 0x000fea0003800200 */
.L_x_49125:
        /* <DEDUP_REMOVED lines=11> */
.L_x_49070:
[----:B------:R-:W-:Y:S05]  /*225b0*/  BSYNC.RECONVERGENT B0 ;  /* 0x0000000000007941 */ /* 0x000fea0003800200 */
.L_x_49019:
        /* <DEDUP_REMOVED lines=33> */
.L_x_49131:
[----:B------:R-:W-:Y:S05]  /*227d0*/  BSYNC.RECONVERGENT B0 ;  /* 0x0000000000007941 */ /* 0x000fea0003800200 */
.L_x_49130:
        /* <DEDUP_REMOVED lines=27> */
.L_x_49138:
        /* <DEDUP_REMOVED lines=13> */
.L_x_49140:
[----:B------:R-:W-:Y:S05]  /*22a60*/  BSYNC.RECONVERGENT B3 ;  /* 0x0000000000037941 */ /* 0x000fea0003800200 */
.L_x_49139:
        /* <DEDUP_REMOVED lines=60> */
.L_x_49137:
[----:B------:R-:W-:Y:S05]  /*22e30*/  BSYNC.RECONVERGENT B2 ;  /* 0x0000000000027941 */ /* 0x000fea0003800200 */
.L_x_49136:
        /* <DEDUP_REMOVED lines=11> */
.L_x_49135:
[----:B------:R-:W-:Y:S05]  /*22ef0*/  BSYNC.RECONVERGENT B1 ;  /* 0x0000000000017941 */ /* 0x000fea0003800200 */
.L_x_49134:
        /* <DEDUP_REMOVED lines=17> */
.L_x_49145:
        /* <DEDUP_REMOVED lines=13> */
.L_x_49147:
[----:B------:R-:W-:Y:S05]  /*230e0*/  BSYNC.RECONVERGENT B3 ;  /* 0x0000000000037941 */ /* 0x000fea0003800200 */
.L_x_49146:
        /* <DEDUP_REMOVED lines=61> */
.L_x_49144:
[----:B------:R-:W-:Y:S05]  /*234c0*/  BSYNC.RECONVERGENT B2 ;  /* 0x0000000000027941 */ /* 0x000fea0003800200 */
.L_x_49143:
        /* <DEDUP_REMOVED lines=11> */
.L_x_49142:
[----:B------:R-:W-:Y:S05]  /*23580*/  BSYNC.RECONVERGENT B1 ;  /* 0x0000000000017941 */ /* 0x000fea0003800200 */
.L_x_49141:
        /* <DEDUP_REMOVED lines=17> */
.L_x_49152:
        /* <DEDUP_REMOVED lines=13> */
.L_x_49154:
[----:B------:R-:W-:Y:S05]  /*23770*/  BSYNC.RECONVERGENT B3 ;  /* 0x0000000000037941 */ /* 0x000fea0003800200 */
.L_x_49153:
        /* <DEDUP_REMOVED lines=61> */
.L_x_49151:
[----:B------:R-:W-:Y:S05]  /*23b50*/  BSYNC.RECONVERGENT B2 ;  /* 0x0000000000027941 */ /* 0x000fea0003800200 */
.L_x_49150:
        /* <DEDUP_REMOVED lines=11> */
.L_x_49149:
[----:B------:R-:W-:Y:S05]  /*23c10*/  BSYNC.RECONVERGENT B1 ;  /* 0x0000000000017941 */ /* 0x000fea0003800200 */
.L_x_49148:
        /* <DEDUP_REMOVED lines=17> */
.L_x_49159:
        /* <DEDUP_REMOVED lines=13> */
.L_x_49161:
[----:B------:R-:W-:Y:S05]  /*23e00*/  BSYNC.RECONVERGENT B3 ;  /* 0x0000000000037941 */ /* 0x000fea0003800200 */
.L_x_49160:
        /* <DEDUP_REMOVED lines=61> */
.L_x_49158:
[----:B------:R-:W-:Y:S05]  /*241e0*/  BSYNC.RECONVERGENT B2 ;  /* 0x0000000000027941 */ /* 0x000fea0003800200 */
.L_x_49157:
        /* <DEDUP_REMOVED lines=11> */
.L_x_49156:
[----:B------:R-:W-:Y:S05]  /*242a0*/  BSYNC.RECONVERGENT B1 ;  /* 0x0000000000017941 */ /* 0x000fea0003800200 */
.L_x_49155:
        /* <DEDUP_REMOVED lines=17> */
.L_x_49166:
        /* <DEDUP_REMOVED lines=13> */
.L_x_49168:
[----:B------:R-:W-:Y:S05]  /*24490*/  BSYNC.RECONVERGENT B3 ;  /* 0x0000000000037941 */ /* 0x000fea0003800200 */
.L_x_49167:
        /* <DEDUP_REMOVED lines=61> */
.L_x_49165:
[----:B------:R-:W-:Y:S05]  /*24870*/  BSYNC.RECONVERGENT B2 ;  /* 0x0000000000027941 */ /* 0x000fea0003800200 */
.L_x_49164:
        /* <DEDUP_REMOVED lines=11> */
.L_x_49163:
[----:B------:R-:W-:Y:S05]  /*24930*/  BSYNC.RECONVERGENT B1 ;  /* 0x0000000000017941 */ /* 0x000fea0003800200 */
.L_x_49162:
        /* <DEDUP_REMOVED lines=17> */
.L_x_49173:
        /* <DEDUP_REMOVED lines=13> */
.L_x_49175:
[----:B------:R-:W-:Y:S05]  /*24b20*/  BSYNC.RECONVERGENT B3 ;  /* 0x0000000000037941 */ /* 0x000fea0003800200 */
.L_x_49174:
        /* <DEDUP_REMOVED lines=61> */
.L_x_49172:
[----:B------:R-:W-:Y:S05]  /*24f00*/  BSYNC.RECONVERGENT B2 ;  /* 0x0000000000027941 */ /* 0x000fea0003800200 */
.L_x_49171:
        /* <DEDUP_REMOVED lines=11> */
.L_x_49170:
[----:B------:R-:W-:Y:S05]  /*24fc0*/  BSYNC.RECONVERGENT B1 ;  /* 0x0000000000017941 */ /* 0x000fea0003800200 */
.L_x_49169:
        /* <DEDUP_REMOVED lines=17> */
.L_x_49180:
        /* <DEDUP_REMOVED lines=13> */
.L_x_49182:
[----:B------:R-:W-:Y:S05]  /*251b0*/  BSYNC.RECONVERGENT B3 ;  /* 0x0000000000037941 */ /* 0x000fea0003800200 */
.L_x_49181:
        /* <DEDUP_REMOVED lines=61> */
.L_x_49179:
[----:B------:R-:W-:Y:S05]  /*25590*/  BSYNC.RECONVERGENT B2 ;  /* 0x0000000000027941 */ /* 0x000fea0003800200 */
.L_x_49178:
        /* <DEDUP_REMOVED lines=11> */
.L_x_49177:
[----:B------:R-:W-:Y:S05]  /*25650*/  BSYNC.RECONVERGENT B1 ;  /* 0x0000000000017941 */ /* 0x000fea0003800200 */
.L_x_49176:
        /* <DEDUP_REMOVED lines=16> */
.L_x_49186:
        /* <DEDUP_REMOVED lines=13> */
.L_x_49188:
[----:B------:R-:W-:Y:S05]  /*25830*/  BSYNC.RECONVERGENT B2 ;  /* 0x0000000000027941 */ /* 0x000fea0003800200 */
.L_x_49187:
        /* <DEDUP_REMOVED lines=61> */
.L_x_49185:
[----:B------:R-:W-:Y:S05]  /*25c10*/  BSYNC.RECONVERGENT B1 ;  /* 0x0000000000017941 */ /* 0x000fea0003800200 */
.L_x_49184:
        /* <DEDUP_REMOVED lines=12> */
.L_x_49133:
        /* <DEDUP_REMOVED lines=21> */
.L_x_49193:
        /* <DEDUP_REMOVED lines=13> */
.L_x_49195:
[----:B------:R-:W-:Y:S05]  /*25f00*/  BSYNC.RECONVERGENT B3 ;  /* 0x0000000000037941 */ /* 0x000fea0003800200 */
.L_x_49194:
        /* <DEDUP_REMOVED lines=60> */
.L_x_49192:
[----:B------:R-:W-:Y:S05]  /*262d0*/  BSYNC.RECONVERGENT B2 ;  /* 0x0000000000027941 */ /* 0x000fea0003800200 */
.L_x_49191:
        /* <DEDUP_REMOVED lines=11> */
.L_x_49190:
[----:B------:R-:W-:Y:S05]  /*26390*/  BSYNC.RECONVERGENT B1 ;  /* 0x0000000000017941 */ /* 0x000fea0003800200 */
.L_x_49189:
        /* <DEDUP_REMOVED lines=17> */
.L_x_49200:
        /* <DEDUP_REMOVED lines=13> */
.L_x_49202:
[----:B------:R-:W-:Y:S05]  /*26580*/  BSYNC.RECONVERGENT B3 ;  /* 0x0000000000037941 */ /* 0x000fea0003800200 */
.L_x_49201:
        /* <DEDUP_REMOVED lines=61> */
.L_x_49199:
[----:B------:R-:W-:Y:S05]  /*26960*/  BSYNC.RECONVERGENT B2 ;  /* 0x0000000000027941 */ /* 0x000fea0003800200 */
.L_x_49198:
        /* <DEDUP_REMOVED lines=11> */
.L_x_49197:
[----:B------:R-:W-:Y:S05]  /*26a20*/  BSYNC.RECONVERGENT B1 ;  /* 0x0000000000017941 */ /* 0x000fea0003800200 */
.L_x_49196:
        /* <DEDUP_REMOVED lines=17> */
.L_x_49207:
        /* <DEDUP_REMOVED lines=13> */
.L_x_49209:
[----:B------:R-:W-:Y:S05]  /*26c10*/  BSYNC.RECONVERGENT B3 ;  /* 0x0000000000037941 */ /* 0x000fea0003800200 */
.L_x_49208:
        /* <DEDUP_REMOVED lines=61> */
.L_x_49206:
[----:B------:R-:W-:Y:S05]  /*26ff0*/  BSYNC.RECONVERGENT B2 ;  /* 0x0000000000027941 */ /* 0x000fea0003800200 */
.L_x_49205:
        /* <DEDUP_REMOVED lines=11> */
.L_x_49204:
[----:B------:R-:W-:Y:S05]  /*270b0*/  BSYNC.RECONVERGENT B1 ;  /* 0x0000000000017941 */ /* 0x000fea0003800200 */
.L_x_49203:
        /* <DEDUP_REMOVED lines=17> */
.L_x_49214:
        /* <DEDUP_REMOVED lines=13> */
.L_x_49216:
[----:B------:R-:W-:Y:S05]  /*272a0*/  BSYNC.RECONVERGENT B3 ;  /* 0x0000000000037941 */ /* 0x000fea0003800200 */
.L_x_49215:
        /* <DEDUP_REMOVED lines=61> */
.L_x_49213:
[----:B------:R-:W-:Y:S05]  /*27680*/  BSYNC.RECONVERGENT B2 ;  /* 0x0000000000027941 */ /* 0x000fea0003800200 */
.L_x_49212:
        /* <DEDUP_REMOVED lines=11> */
.L_x_49211:
[----:B------:R-:W-:Y:S05]  /*27740*/  BSYNC.RECONVERGENT B1 ;  /* 0x0000000000017941 */ /* 0x000fea0003800200 */
.L_x_49210:
        /* <DEDUP_REMOVED lines=17> */
.L_x_49221:
        /* <DEDUP_REMOVED lines=13> */
.L_x_49223:
[----:B------:R-:W-:Y:S05]  /*27930*/  BSYNC.RECONVERGENT B3 ;  /* 0x0000000000037941 */ /* 0x000fea0003800200 */
.L_x_49222:
        /* <DEDUP_REMOVED lines=61> */
.L_x_49220:
[----:B------:R-:W-:Y:S05]  /*27d10*/  BSYNC.RECONVERGENT B2 ;  /* 0x0000000000027941 */ /* 0x000fea0003800200 */
.L_x_49219:
        /* <DEDUP_REMOVED lines=11> */
.L_x_49218:
[----:B------:R-:W-:Y:S05]  /*27dd0*/  BSYNC.RECONVERGENT B1 ;  /* 0x0000000000017941 */ /* 0x000fea0003800200 */
.L_x_49217:
        /* <DEDUP_REMOVED lines=17> */
.L_x_49228:
        /* <DEDUP_REMOVED lines=13> */
.L_x_49230:
[----:B------:R-:W-:Y:S05]  /*27fc0*/  BSYNC.RECONVERGENT B3 ;  /* 0x0000000000037941 */ /* 0x000fea0003800200 */
.L_x_49229:
        /* <DEDUP_REMOVED lines=61> */
.L_x_49227:
[----:B------:R-:W-:Y:S05]  /*283a0*/  BSYNC.RECONVERGENT B2 ;  /* 0x0000000000027941 */ /* 0x000fea0003800200 */
.L_x_49226:
        /* <DEDUP_REMOVED lines=11> */
.L_x_49225:
[----:B------:R-:W-:Y:S05]  /*28460*/  BSYNC.RECONVERGENT B1 ;  /* 0x0000000000017941 */ /* 0x000fea0003800200 */
.L_x_49224:
        /* <DEDUP_REMOVED lines=17> */
.L_x_49235:
        /* <DEDUP_REMOVED lines=13> */
.L_x_49237:
[----:B------:R-:W-:Y:S05]  /*28650*/  BSYNC.RECONVERGENT B3 ;  /* 0x0000000000037941 */ /* 0x000fea0003800200 */
.L_x_49236:
        /* <DEDUP_REMOVED lines=61> */
.L_x_49234:
[----:B------:R-:W-:Y:S05]  /*28a30*/  BSYNC.RECONVERGENT B2 ;  /* 0x0000000000027941 */ /* 0x000fea0003800200 */
.L_x_49233:
        /* <DEDUP_REMOVED lines=11> */
.L_x_49232:
[----:B------:R-:W-:Y:S05]  /*28af0*/  BSYNC.RECONVERGENT B1 ;  /* 0x0000000000017941 */ /* 0x000fea0003800200 */
.L_x_49231:
        /* <DEDUP_REMOVED lines=16> */
.L_x_49240:
        /* <DEDUP_REMOVED lines=13> */
.L_x_49242:
[----:B------:R-:W-:Y:S05]  /*28cd0*/  BSYNC.RECONVERGENT B2 ;  /* 0x0000000000027941 */ /* 0x000fea0003800200 */
.L_x_49241:
        /* <DEDUP_REMOVED lines=61> */
.L_x_49239:
[----:B------:R-:W-:Y:S05]  /*290b0*/  BSYNC.RECONVERGENT B1 ;  /* 0x0000000000017941 */ /* 0x000fea0003800200 */
.L_x_49238:
        /* <DEDUP_REMOVED lines=11> */
.L_x_49183:
[----:B------:R-:W-:Y:S05]  /*29170*/  BSYNC.RECONVERGENT B0 ;  /* 0x0000000000007941 */ /* 0x000fea0003800200 */
.L_x_49132:
        /* <DEDUP_REMOVED lines=33> */
.L_x_49244:
[----:B------:R-:W-:Y:S05]  /*29390*/  BSYNC.RECONVERGENT B0 ;  /* 0x0000000000007941 */ /* 0x000fea0003800200 */
.L_x_49243:
        /* <DEDUP_REMOVED lines=27> */
.L_x_49251:
        /* <DEDUP_REMOVED lines=13> */
.L_x_49253:
[----:B------:R-:W-:Y:S05]  /*29620*/  BSYNC.RECONVERGENT B3 ;  /* 0x0000000000037941 */ /* 0x000fea0003800200 */
.L_x_49252:
[----:B------:R-:W-:Y:S01]  /*29630*/  IMAD.WIDE.U32 R160, R172, -0x326172a9, RZ ;  /* 0xcd9e8d57aca07825 */ /* 0x000fe200078e00ff */
[----:B------:R-:W-:Y:S02]  /*29640*/  LOP3.LUT R168, R179, R157, R3, 0x96, !PT ;  /* 0x0000009db3a87212 */ /* 0x000fe400078e9603 */
[----:B------:R-:W-:Y:S01]  /*29650*/  IADD3 R159, PT, PT, R3, -0x4498517b, RZ ;  /* 0xbb67ae85039f7810 */ /* 0x000fe20007ffe0ff */
[----:B------:R-:W-:Y:S01]  /*29660*/  VIADD R157, R2, 0x9e3779b9 ;  /* 0x9e3779b9029d7836 */ /* 0x000fe20000000000 */
[----:B0-----:R-:W-:Y:S01]  /*29670*/  LOP3.LUT R162, R177, R161, R2, 0x96, !PT ;  /* 0x000000a1b1a27212 */ /* 0x001fe200078e9602 */
        /* <DEDUP_REMOVED lines=53> */
[----:B------:R-:W-:Y:S01]  /*299d0*/  HFMA2 R160, -RZ, RZ, 0, 0 ;  /* 0x00000000ffa07431 */ /* 0x000fe200000001ff */
[----:B------:R-:W-:Y:S01]  /*299e0*/  LOP3.LUT R174, R157, R174, R161, 0x96, !PT ;  /* 0x000000ae9dae7212 */ /* 0x000fe200078e96a1 */
[----:B------:R-:W-:-:S07]  /*299f0*/  IMAD.MOV.U32 R156, RZ, RZ, R158 ;  /* 0x000000ffff9c7224 */ /* 0x000fce00078e009e */
.L_x_49250:
[----:B------:R-:W-:Y:S05]  /*29a00*/  BSYNC.RECONVERGENT B2 ;  /* 0x0000000000027941 */ /* 0x000fea0003800200 */
.L_x_49249:
        /* <DEDUP_REMOVED lines=11> */
.L_x_49248:
[----:B------:R-:W-:Y:S05]  /*29ac0*/  BSYNC.RECONVERGENT B1 ;  /* 0x0000000000017941 */ /* 0x000fea0003800200 */
.L_x_49247:
        /* <DEDUP_REMOVED lines=17> */
.L_x_49258:
        /* <DEDUP_REMOVED lines=13> */
.L_x_49260:
[----:B------:R-:W-:Y:S05]  /*29cb0*/  BSYNC.RECONVERGENT B3 ;  /* 0x0000000000037941 */ /* 0x000fea0003800200 */
.L_x_49259:
        /* <DEDUP_REMOVED lines=61> */
.L_x_49257:
[----:B------:R-:W-:Y:S05]  /*2a090*/  BSYNC.RECONVERGENT B2 ;  /* 0x0000000000027941 */ /* 0x000fea0003800200 */
.L_x_49256:
        /* <DEDUP_REMOVED lines=11> */
.L_x_49255:
[----:B------:R-:W-:Y:S05]  /*2a150*/  BSYNC.RECONVERGENT B1 ;  /* 0x0000000000017941 */ /* 0x000fea0003800200 */
.L_x_49254:
        /* <DEDUP_REMOVED lines=17> */
.L_x_49265:
        /* <DEDUP_REMOVED lines=13> */
.L_x_49267:
[----:B------:R-:W-:Y:S05]  /*2a340*/  BSYNC.RECONVERGENT B3 ;  /* 0x0000000000037941 */ /* 0x000fea0003800200 */
.L_x_49266:
[----:B------:R-:W-:Y:S01]  /*2a350*/  IMAD.WIDE.U32 R160, R172, -0x326172a9, RZ ;  /* 0xcd9e8d57aca07825 */ /* 0x000fe200078e00ff */
[----:B------:R-:W-:-:S03]  /*2a360*/  LOP3.LUT R168, R179, R159, R3, 0x96, !PT ;  /* 0x0000009fb3a87212 */ /* 0x000fc600078e9603 */
[----:B------:R-:W-:Y:S01]  /*2a370*/  VIADD R159, R2, 0x9e3779b9 ;  /* 0x9e3779b9029f7836 */ /* 0x000fe20000000000 */
[----:B0-----:R-:W-:Y:S01]  /*2a380*/  LOP3.LUT R162, R177, R161, R2, 0x96, !PT ;  /* 0x000000a1b1a27212 */ /* 0x001fe200078e9602 */
        /* <DEDUP_REMOVED lines=57> */
.L_x_49264:
[----:B------:R-:W-:Y:S05]  /*2a720*/  BSYNC.RECONVERGENT B2 ;  /* 0x0000000000027941 */ /* 0x000fea0003800200 */
.L_x_49263:
        /* <DEDUP_REMOVED lines=11> */
.L_x_49262:
[----:B------:R-:W-:Y:S05]  /*2a7e0*/  BSYNC.RECONVERGENT B1 ;  /* 0x0000000000017941 */ /* 0x000fea0003800200 */
.L_x_49261:
        /* <DEDUP_REMOVED lines=17> */
.L_x_49272:
        /* <DEDUP_REMOVED lines=13> */
.L_x_49274:
[----:B------:R-:W-:Y:S05]  /*2a9d0*/  BSYNC.RECONVERGENT B3 ;  /* 0x0000000000037941 */ /* 0x000fea0003800200 */
.L_x_49273:
[----:B0-----:R-:W-:Y:S01]  /*2a9e0*/  IMAD.WIDE.U32 R162, R172, -0x326172a9, RZ ;  /* 0xcd9e8d57aca27825 */ /* 0x001fe200078e00ff */
        /* <DEDUP_REMOVED lines=60> */
.L_x_49271:
[----:B------:R-:W-:Y:S05]  /*2adb0*/  BSYNC.RECONVERGENT B2 ;  /* 0x0000000000027941 */ /* 0x000fea0003800200 */
.L_x_49270:
[----:B------:R-:W-:Y:S01]  /*2adc0*/  I2FP.F32.U32 R159, R159 ;  /* 0x0000009f009f7245 */ /* 0x000fe20000201000 */
[----:B0-----:R-:W-:Y:S02]  /*2add0*/  HADD2.F32 R162, -RZ, R113.H1_H1 ;  /* 0x30000071ffa27230 */ /* 0x001fe40000004100 */
        /* <DEDUP_REMOVED lines=9> */
.L_x_49269:
[----:B------:R-:W-:Y:S05]  /*2ae70*/  BSYNC.RECONVERGENT B1 ;  /* 0x0000000000017941 */ /* 0x000fea0003800200 */
.L_x_49268:
        /* <DEDUP_REMOVED lines=17> */
.L_x_49279:
        /* <DEDUP_REMOVED lines=13> */
.L_x_49281:
[----:B------:R-:W-:Y:S05]  /*2b060*/  BSYNC.RECONVERGENT B3 ;  /* 0x0000000000037941 */ /* 0x000fea0003800200 */
.L_x_49280:
        /* <DEDUP_REMOVED lines=61> */
.L_x_49278:
[----:B------:R-:W-:Y:S05]  /*2b440*/  BSYNC.RECONVERGENT B2 ;  /* 0x0000000000027941 */ /* 0x000fea0003800200 */
.L_x_49277:
        /* <DEDUP_REMOVED lines=11> */
.L_x_49276:
[----:B------:R-:W-:Y:S05]  /*2b500*/  BSYNC.RECONVERGENT B1 ;  /* 0x0000000000017941 */ /* 0x000fea0003800200 */
.L_x_49275:
        /* <DEDUP_REMOVED lines=17> */
.L_x_49286:
        /* <DEDUP_REMOVED lines=13> */
.L_x_49288:
[----:B------:R-:W-:Y:S05]  /*2b6f0*/  BSYNC.RECONVERGENT B3 ;  /* 0x0000000000037941 */ /* 0x000fea0003800200 */
.L_x_49287:
        /* <DEDUP_REMOVED lines=61> */
.L_x_49285:
[----:B------:R-:W-:Y:S05]  /*2bad0*/  BSYNC.RECONVERGENT B2 ;  /* 0x0000000000027941 */ /* 0x000fea0003800200 */
.L_x_49284:
        /* <DEDUP_REMOVED lines=11> */
.L_x_49283:
[----:B------:R-:W-:Y:S05]  /*2bb90*/  BSYNC.RECONVERGENT B1 ;  /* 0x0000000000017941 */ /* 0x000fea0003800200 */
.L_x_49282:
        /* <DEDUP_REMOVED lines=17> */
.L_x_49293:
        /* <DEDUP_REMOVED lines=13> */
.L_x_49295:
[----:B------:R-:W-:Y:S05]  /*2bd80*/  BSYNC.RECONVERGENT B3 ;  /* 0x0000000000037941 */ /* 0x000fea0003800200 */
.L_x_49294:
        /* <DEDUP_REMOVED lines=61> */
.L_x_49292:
[----:B------:R-:W-:Y:S05]  /*2c160*/  BSYNC.RECONVERGENT B2 ;  /* 0x0000000000027941 */ /* 0x000fea0003800200 */
.L_x_49291:
        /* <DEDUP_REMOVED lines=11> */
.L_x_49290:
[----:B------:R-:W-:Y:S05]  /*2c220*/  BSYNC.RECONVERGENT B1 ;  /* 0x0000000000017941 */ /* 0x000fea0003800200 */
.L_x_49289:
        /* <DEDUP_REMOVED lines=16> */
.L_x_49299:
        /* <DEDUP_REMOVED lines=13> */
.L_x_49301:
[----:B------:R-:W-:Y:S05]  /*2c400*/  BSYNC.RECONVERGENT B2 ;  /* 0x0000000000027941 */ /* 0x000fea0003800200 */
.L_x_49300:
        /* <DEDUP_REMOVED lines=49> */
[----:B------:R-:W-:Y:S02]  /*2c720*/  LOP3.LUT R175, R175, R174, R169, 0x96, !PT ;  /* 0x000000aeafaf7212 */ /* 0x000fe400078e96a9 */
[----:B------:R-:W-:Y:S01]  /*2c730*/  LOP3.LUT R200, R163, R200, R171, 0x96, !PT ;  /* 0x000000c8a3c87212 */ /* 0x000fe200078e96ab */
[----:B------:R-:W-:Y:S01]  /*2c740*/  VIADD R163, R2, 0x8ff34781 ;  /* 0x8ff3478102a37836 */ /* 0x000fe20000000000 */
[----:B------:R-:W-:Y:S01]  /*2c750*/  IADD3 R169, PT, PT, R3, -0x695add53, RZ ;  /* 0x96a522ad03a97810 */ /* 0x000fe20007ffe0ff */
        /* <DEDUP_REMOVED lines=8> */
.L_x_49298:
[----:B------:R-:W-:Y:S05]  /*2c7e0*/  BSYNC.RECONVERGENT B1 ;  /* 0x0000000000017941 */ /* 0x000fea0003800200 */
.L_x_49297:
        /* <DEDUP_REMOVED lines=12> */
.L_x_49246:
        /* <DEDUP_REMOVED lines=21> */
.L_x_49306:
        /* <DEDUP_REMOVED lines=13> */
.L_x_49308:
[----:B------:R-:W-:Y:S05]  /*2cad0*/  BSYNC.RECONVERGENT B3 ;  /* 0x0000000000037941 */ /* 0x000fea0003800200 */
.L_x_49307:
        /* <DEDUP_REMOVED lines=61> */
.L_x_49305:
[----:B------:R-:W-:Y:S05]  /*2ceb0*/  BSYNC.RECONVERGENT B2 ;  /* 0x0000000000027941 */ /* 0x000fea0003800200 */
.L_x_49304:
        /* <DEDUP_REMOVED lines=11> */
.L_x_49303:
[----:B------:R-:W-:Y:S05]  /*2cf70*/  BSYNC.RECONVERGENT B1 ;  /* 0x0000000000017941 */ /* 0x000fea0003800200 */
.L_x_49302:
        /* <DEDUP_REMOVED lines=17> */
.L_x_49313:
        /* <DEDUP_REMOVED lines=13> */
.L_x_49315:
[----:B------:R-:W-:Y:S05]  /*2d160*/  BSYNC.RECONVERGENT B3 ;  /* 0x0000000000037941 */ /* 0x000fea0003800200 */
.L_x_49314:
        /* <DEDUP_REMOVED lines=61> */
.L_x_49312:
[----:B------:R-:W-:Y:S05]  /*2d540*/  BSYNC.RECONVERGENT B2 ;  /* 0x0000000000027941 */ /* 0x000fea0003800200 */
.L_x_49311:
        /* <DEDUP_REMOVED lines=11> */
.L_x_49310:
[----:B------:R-:W-:Y:S05]  /*2d600*/  BSYNC.RECONVERGENT B1 ;  /* 0x0000000000017941 */ /* 0x000fea0003800200 */
.L_x_49309:
        /* <DEDUP_REMOVED lines=17> */
.L_x_49320:
        /* <DEDUP_REMOVED lines=13> */
.L_x_49322:
[----:B------:R-:W-:Y:S05]  /*2d7f0*/  BSYNC.RECONVERGENT B3 ;  /* 0x0000000000037941 */ /* 0x000fea0003800200 */
.L_x_49321:
        /* <DEDUP_REMOVED lines=61> */
.L_x_49319:
[----:B------:R-:W-:Y:S05]  /*2dbd0*/  BSYNC.RECONVERGENT B2 ;  /* 0x0000000000027941 */ /* 0x000fea0003800200 */
.L_x_49318:
        /* <DEDUP_REMOVED lines=11> */
.L_x_49317:
[----:B------:R-:W-:Y:S05]  /*2dc90*/  BSYNC.RECONVERGENT B1 ;  /* 0x0000000000017941 */ /* 0x000fea0003800200 */
.L_x_49316:
        /* <DEDUP_REMOVED lines=17> */
.L_x_49327:
        /* <DEDUP_REMOVED lines=13> */
.L_x_49329:
[----:B------:R-:W-:Y:S05]  /*2de80*/  BSYNC.RECONVERGENT B3 ;  /* 0x0000000000037941 */ /* 0x000fea0003800200 */
.L_x_49328:
        /* <DEDUP_REMOVED lines=61> */
.L_x_49326:
[----:B------:R-:W-:Y:S05]  /*2e260*/  BSYNC.RECONVERGENT B2 ;  /* 0x0000000000027941 */ /* 0x000fea0003800200 */
.L_x_49325:
[----:B------:R-:W-:Y:S01]  /*2e270*/  I2FP.F32.U32 R159, R159 ;  /* 0x0000009f009f7245 */ /* 0x000fe20000201000 */
[----:B0----5:R-:W-:Y:S02]  /*2e280*/  HADD2.F32 R162, -RZ, R113.H1_H1 ;  /* 0x30000071ffa27230 */ /* 0x021fe40000004100 */
        /* <DEDUP_REMOVED lines=9> */
.L_x_49324:
[----:B------:R-:W-:Y:S05]  /*2e320*/  BSYNC.RECONVERGENT B1 ;  /* 0x0000000000017941 */ /* 0x000fea0003800200 */
.L_x_49323:
        /* <DEDUP_REMOVED lines=17> */
.L_x_49334:
        /* <DEDUP_REMOVED lines=13> */
.L_x_49336:
[----:B------:R-:W-:Y:S05]  /*2e510*/  BSYNC.RECONVERGENT B3 ;  /* 0x0000000000037941 */ /* 0x000fea0003800200 */
.L_x_49335:
        /* <DEDUP_REMOVED lines=61> */
.L_x_49333:
[----:B------:R-:W-:Y:S05]  /*2e8f0*/  BSYNC.RECONVERGENT B2 ;  /* 0x0000000000027941 */ /* 0x000fea0003800200 */
.L_x_49332:
        /* <DEDUP_REMOVED lines=11> */
.L_x_49331:
[----:B------:R-:W-:Y:S05]  /*2e9b0*/  BSYNC.RECONVERGENT B1 ;  /* 0x0000000000017941 */ /* 0x000fea0003800200 */
.L_x_49330:
        /* <DEDUP_REMOVED lines=17> */
.L_x_49341:
        /* <DEDUP_REMOVED lines=13> */
.L_x_49343:
[----:B------:R-:W-:Y:S05]  /*2eba0*/  BSYNC.RECONVERGENT B3 ;  /* 0x0000000000037941 */ /* 0x000fea0003800200 */
.L_x_49342:
        /* <DEDUP_REMOVED lines=61> */
.L_x_49340:
[----:B------:R-:W-:Y:S05]  /*2ef80*/  BSYNC.RECONVERGENT B2 ;  /* 0x0000000000027941 */ /* 0x000fea0003800200 */
.L_x_49339:
        /* <DEDUP_REMOVED lines=11> */
.L_x_49338:
[----:B------:R-:W-:Y:S05]  /*2f040*/  BSYNC.RECONVERGENT B1 ;  /* 0x0000000000017941 */ /* 0x000fea0003800200 */
.L_x_49337:
        /* <DEDUP_REMOVED lines=17> */
.L_x_49348:
        /* <DEDUP_REMOVED lines=13> */
.L_x_49350:
[----:B------:R-:W-:Y:S05]  /*2f230*/  BSYNC.RECONVERGENT B3 ;  /* 0x0000000000037941 */ /* 0x000fea0003800200 */
.L_x_49349:
        /* <DEDUP_REMOVED lines=61> */
.L_x_49347:
[----:B------:R-:W-:Y:S05]  /*2f610*/  BSYNC.RECONVERGENT B2 ;  /* 0x0000000000027941 */ /* 0x000fea0003800200 */
.L_x_49346:
        /* <DEDUP_REMOVED lines=11> */
.L_x_49345:
[----:B------:R-:W-:Y:S05]  /*2f6d0*/  BSYNC.RECONVERGENT B1 ;  /* 0x0000000000017941 */ /* 0x000fea0003800200 */
.L_x_49344:
        /* <DEDUP_REMOVED lines=16> */
.L_x_49353:
        /* <DEDUP_REMOVED lines=13> */
.L_x_49355:
[----:B------:R-:W-:Y:S05]  /*2f8b0*/  BSYNC.RECONVERGENT B2 ;  /* 0x0000000000027941 */ /* 0x000fea0003800200 */
.L_x_49354:
        /* <DEDUP_REMOVED lines=61> */
.L_x_49352:
[----:B------:R-:W-:Y:S05]  /*2fc90*/  BSYNC.RECONVERGENT B1 ;  /* 0x0000000000017941 */ /* 0x000fea0003800200 */
.L_x_49351:
        /* <DEDUP_REMOVED lines=11> */
.L_x_49296:
[----:B------:R-:W-:Y:S05]  /*2fd50*/  BSYNC.RECONVERGENT B0 ;  /* 0x0000000000007941 */ /* 0x000fea0003800200 */
.L_x_49245:
[C---:B------:R-:W-:Y:S01]  /*2fd60*/  IADD3 R205, PT, PT, R167.reuse, 0xc0, RZ ;  /* 0x000000c0a7cd7810 */ /* 0x040fe20007ffe0ff */
[----:B------:R-:W0:Y:S01]  /*2fd70*/  @P1 LDC.64 R168, c[0x0][0x390] ;  /* 0x0000e400ffa81b82 */ /* 0x000e220000000a00 */
[----:B------:R-:W-:Y:S01]  /*2fd80*/  IADD3 R201, PT, PT, R167, 0xe0, RZ ;  /* 0x000000e0a7c97810 */ /* 0x000fe20007ffe0ff */
[----:B------:R-:W-:Y:S01]  /*2fd90*/  VIADD R199, R165, 0xe0 ;  /* 0x000000e0a5c77836 */ /* 0x000fe20000000000 */
        /* <DEDUP_REMOVED lines=29> */
.L_x_49357:
[----:B------:R-:W-:Y:S05]  /*2ff70*/  BSYNC.RECONVERGENT B0 ;  /* 0x0000000000007941 */ /* 0x000fea0003800200 */
.L_x_49356:
        /* <DEDUP_REMOVED lines=27> */
.L_x_49364:
        /* <DEDUP_REMOVED lines=13> */
.L_x_49366:
[----:B------:R-:W-:Y:S05]  /*30200*/  BSYNC.RECONVERGENT B3 ;  /* 0x0000000000037941 */ /* 0x000fea0003800200 */
.L_x_49365:
[----:B-1----:R-:W-:Y:S01]  /*30210*/  IMAD.WIDE.U32 R168, R172, -0x326172a9, RZ ;  /* 0xcd9e8d57aca87825 */ /* 0x002fe200078e00ff */
        /* <DEDUP_REMOVED lines=42> */
[----:B------:R-:W-:Y:S01]  /*304c0*/  IADD3 R175, PT, PT, R2, -0x700cb87f, RZ ;  /* 0x8ff3478102af7810 */ /* 0x000fe20007ffe0ff */
[----:B------:R-:W-:-:S05]  /*304d0*/  VIADD R167, R3, 0x1fd5c5a3 ;  /* 0x1fd5c5a303a77836 */ /* 0x000fca0000000000 */
[----:B------:R-:W-:Y:S01]  /*304e0*/  LOP3.LUT R167, R167, R164, R171, 0x96, !PT ;  /* 0x000000a4a7a77212 */ /* 0x000fe200078e96ab */
[----:B------:R-:W-:Y:S01]  /*304f0*/  IMAD.WIDE.U32 R164, R165, -0x2daee0ad, RZ ;  /* 0xd2511f53a5a47825 */ /* 0x000fe200078e00ff */
[----:B------:R-:W-:-:S03]  /*30500*/  IADD3 R171, PT, PT, R3, -0x24c28bd8, RZ ;  /* 0xdb3d742803ab7810 */ /* 0x000fc60007ffe0ff */
[----:B------:R-:W-:Y:S01]  /*30510*/  IMAD.WIDE.U32 R168, R167, -0x326172a9, RZ ;  /* 0xcd9e8d57a7a87825 */ /* 0x000fe200078e00ff */
[----:B------:R-:W-:-:S03]  /*30520*/  LOP3.LUT R171, R171, R170, R165, 0x96, !PT ;  /* 0x000000aaabab7212 */ /* 0x000fc600078e96a5 */
[----:B------:R-:W-:Y:S02]  /*30530*/  VIADD R167, R2, 0xf1bbcdc8 ;  /* 0xf1bbcdc802a77836 */ /* 0x000fe40000000000 */
[----:B------:R-:W-:Y:S02]  /*30540*/  VIADD R165, R3, 0x96a522ad ;  /* 0x96a522ad03a57836 */ /* 0x000fe40000000000 */
[----:B------:R-:W-:Y:S01]  /*30550*/  IMAD.WIDE.U32 R170, R171, -0x326172a9, RZ ;  /* 0xcd9e8d57abaa7825 */ /* 0x000fe200078e00ff */
[----:B------:R-:W-:-:S04]  /*30560*/  LOP3.LUT R167, R167, R174, R169, 0x96, !PT ;  /* 0x000000aea7a77212 */ /* 0x000fc800078e96a9 */
[----:B------:R-:W-:Y:S01]  /*30570*/  LOP3.LUT R175, R175, R168, R171, 0x96, !PT ;  /* 0x000000a8afaf7212 */ /* 0x000fe200078e96ab */
[----:B------:R-:W-:-:S04]  /*30580*/  IMAD.WIDE.U32 R180, R167, -0x2daee0ad, RZ ;  /* 0xd2511f53a7b47825 */ /* 0x000fc800078e00ff */
[----:B------:R-:W-:Y:S01]  /*30590*/  HFMA2 R167, -RZ, RZ, 0, 0 ;  /* 0x00000000ffa77431 */ /* 0x000fe200000001ff */
[----:B------:R-:W-:Y:S02]  /*305a0*/  MOV R178, R170 ;  /* 0x000000aa00b27202 */ /* 0x000fe40000000f00 */
[----:B------:R-:W-:Y:S01]  /*305b0*/  LOP3.LUT R174, R165, R164, R181, 0x96, !PT ;  /* 0x000000a4a5ae7212 */ /* 0x000fe200078e96b5 */
[----:B------:R-:W-:-:S07]  /*305c0*/  IMAD.MOV.U32 R164, RZ, RZ, R166 ;  /* 0x000000ffffa47224 */ /* 0x000fce00078e00a6 */
.L_x_49363:
[----:B------:R-:W-:Y:S05]  /*305d0*/  BSYNC.RECONVERGENT B2 ;  /* 0x0000000000027941 */ /* 0x000fea0003800200 */
.L_x_49362:
        /* <DEDUP_REMOVED lines=11> */
.L_x_49361:
[----:B------:R-:W-:Y:S05]  /*30690*/  BSYNC.RECONVERGENT B1 ;  /* 0x0000000000017941 */ /* 0x000fea0003800200 */
.L_x_49360:
[----:B------:R-:W-:Y:S01]  /*306a0*/  BSSY.RECONVERGENT B1, `(.L_x_49367) ;  /* 0x0000068000017945 */ /* 0x000fe20003800200 */
[----:B-1----:R-:W-:Y:S01]  /*306b0*/  MOV R168, R167 ;  /* 0x000000a700a87202 */ /* 0x002fe20000000f00 */
        /* <DEDUP_REMOVED lines=15> */
.L_x_49371:
        /* <DEDUP_REMOVED lines=13> */
.L_x_49373:
[----:B------:R-:W-:Y:S05]  /*30880*/  BSYNC.RECONVERGENT B3 ;  /* 0x0000000000037941 */ /* 0x000fea0003800200 */
.L_x_49372:
        /* <DEDUP_REMOVED lines=61> */
.L_x_49370:
[----:B------:R-:W-:Y:S05]  /*30c60*/  BSYNC.RECONVERGENT B2 ;  /* 0x0000000000027941 */ /* 0x000fea0003800200 */
.L_x_49369:
        /* <DEDUP_REMOVED lines=11> */
.L_x_49368:
[----:B------:R-:W-:Y:S05]  /*30d20*/  BSYNC.RECONVERGENT B1 ;  /* 0x0000000000017941 */ /* 0x000fea0003800200 */
.L_x_49367:
        /* <DEDUP_REMOVED lines=17> */
.L_x_49378:
        /* <DEDUP_REMOVED lines=13> */
.L_x_49380:
[----:B------:R-:W-:Y:S05]  /*30f10*/  BSYNC.RECONVERGENT B3 ;  /* 0x0000000000037941 */ /* 0x000fea0003800200 */
.L_x_49379:
        /* <DEDUP_REMOVED lines=61> */
.L_x_49377:
[----:B------:R-:W-:Y:S05]  /*312f0*/  BSYNC.RECONVERGENT B2 ;  /* 0x0000000000027941 */ /* 0x000fea0003800200 */
.L_x_49376:
        /* <DEDUP_REMOVED lines=11> */
.L_x_49375:
[----:B------:R-:W-:Y:S05]  /*313b0*/  BSYNC.RECONVERGENT B1 ;  /* 0x0000000000017941 */ /* 0x000fea0003800200 */
.L_x_49374:
        /* <DEDUP_REMOVED lines=17> */
.L_x_49385:
        /* <DEDUP_REMOVED lines=13> */
.L_x_49387:
[----:B------:R-:W-:Y:S05]  /*315a0*/  BSYNC.RECONVERGENT B3 ;  /* 0x0000000000037941 */ /* 0x000fea0003800200 */
.L_x_49386:
        /* <DEDUP_REMOVED lines=61> */
.L_x_49384:
[----:B------:R-:W-:Y:S05]  /*31980*/  BSYNC.RECONVERGENT B2 ;  /* 0x0000000000027941 */ /* 0x000fea0003800200 */
.L_x_49383:
        /* <DEDUP_REMOVED lines=11> */
.L_x_49382:
[----:B------:R-:W-:Y:S05]  /*31a40*/  BSYNC.RECONVERGENT B1 ;  /* 0x0000000000017941 */ /* 0x000fea0003800200 */
.L_x_49381:
        /* <DEDUP_REMOVED lines=17> */
.L_x_49392:
        /* <DEDUP_REMOVED lines=13> */
.L_x_49394:
[----:B------:R-:W-:Y:S05]  /*31c30*/  BSYNC.RECONVERGENT B3 ;  /* 0x0000000000037941 */ /* 0x000fea0003800200 */
.L_x_49393:
        /* <DEDUP_REMOVED lines=61> */
.L_x_49391:
[----:B------:R-:W-:Y:S05]  /*32010*/  BSYNC.RECONVERGENT B2 ;  /* 0x0000000000027941 */ /* 0x000fea0003800200 */
.L_x_49390:
        /* <DEDUP_REMOVED lines=11> */
.L_x_49389:
[----:B------:R-:W-:Y:S05]  /*320d0*/  BSYNC.RECONVERGENT B1 ;  /* 0x0000000000017941 */ /* 0x000fea0003800200 */
.L_x_49388:
        /* <DEDUP_REMOVED lines=17> */
.L_x_49399:
        /* <DEDUP_REMOVED lines=13> */
.L_x_49401:
[----:B------:R-:W-:Y:S05]  /*322c0*/  BSYNC.RECONVERGENT B3 ;  /* 0x0000000000037941 */ /* 0x000fea0003800200 */
.L_x_49400:
[----:B------:R-:W-:Y:S01]  /*322d0*/  IMAD.WIDE.U32 R174, R172, -0x326172a9, RZ ;  /* 0xcd9e8d57acae7825 */ /* 0x000fe200078e00ff */
[----:B0-----:R-:W-:-:S03]  /*322e0*/  LOP3.LUT R204, R179, R171, R3, 0x96, !PT ;  /* 0x000000abb3cc7212 */ /* 0x001fc600078e9603 */
        /* <DEDUP_REMOVED lines=59> */
.L_x_49398:
[----:B------:R-:W-:Y:S05]  /*326a0*/  BSYNC.RECONVERGENT B2 ;  /* 0x0000000000027941 */ /* 0x000fea0003800200 */
.L_x_49397:
        /* <DEDUP_REMOVED lines=11> */
.L_x_49396:
[----:B------:R-:W-:Y:S05]  /*32760*/  BSYNC.RECONVERGENT B1 ;  /* 0x0000000000017941 */ /* 0x000fea0003800200 */
.L_x_49395:
        /* <DEDUP_REMOVED lines=17> */
.L_x_49406:
        /* <DEDUP_REMOVED lines=13> */
.L_x_49408:
[----:B------:R-:W-:Y:S05]  /*32950*/  BSYNC.RECONVERGENT B3 ;  /* 0x0000000000037941 */ /* 0x000fea0003800200 */
.L_x_49407:
[----:B------:R-:W-:Y:S01]  /*32960*/  IMAD.WIDE.U32 R174, R172, -0x326172a9, RZ ;  /* 0xcd9e8d57acae7825 */ /* 0x000fe200078e00ff */
[----:B0-----:R-:W-:-:S03]  /*32970*/  LOP3.LUT R204, R179, R171, R3, 0x96, !PT ;  /* 0x000000abb3cc7212 */ /* 0x001fc600078e9603 */
[----:B------:R-:W-:Y:S01]  /*32980*/  HFMA2 R200, -RZ, RZ, 0, 0 ;  /* 0x00000000ffc87431 */ /* 0x000fe200000001ff */
        /* <DEDUP_REMOVED lines=57> */
[----:B------:R-:W-:-:S07]  /*32d20*/  IMAD.MOV.U32 R180, RZ, RZ, R202 ;  /* 0x000000ffffb47224 */ /* 0x000fce00078e00ca */
.L_x_49405:
[----:B------:R-:W-:Y:S05]  /*32d30*/  BSYNC.RECONVERGENT B2 ;  /* 0x0000000000027941 */ /* 0x000fea0003800200 */
.L_x_49404:
        /* <DEDUP_REMOVED lines=11> */
.L_x_49403:
[----:B------:R-:W-:Y:S05]  /*32df0*/  BSYNC.RECONVERGENT B1 ;  /* 0x0000000000017941 */ /* 0x000fea0003800200 */
.L_x_49402:
        /* <DEDUP_REMOVED lines=16> */
.L_x_49412:
        /* <DEDUP_REMOVED lines=13> */
.L_x_49414:
[----:B------:R-:W-:Y:S05]  /*32fd0*/  BSYNC.RECONVERGENT B2 ;  /* 0x0000000000027941 */ /* 0x000fea0003800200 */
.L_x_49413:
[----:B------:R-:W-:Y:S01]  /*32fe0*/  IMAD.WIDE.U32 R202, R172, -0x326172a9, RZ ;  /* 0xcd9e8d57acca7825 */ /* 0x000fe200078e00ff */
[----:B------:R-:W-:-:S03]  /*32ff0*/  LOP3.LUT R206, R179, R175, R3, 0x96, !PT ;  /* 0x000000afb3ce7212 */ /* 0x000fc600078e9603 */
[----:B------:R-:W-:Y:S01]  /*33000*/  HFMA2 R176, -RZ, RZ, 0, 0 ;  /* 0x00000000ffb07431 */ /* 0x000fe200000001ff */
        /* <DEDUP_REMOVED lines=58> */
.L_x_49411:
[----:B------:R-:W-:Y:S05]  /*333b0*/  BSYNC.RECONVERGENT B1 ;  /* 0x0000000000017941 */ /* 0x000fea0003800200 */
.L_x_49410:
        /* <DEDUP_REMOVED lines=12> */
.L_x_49359:
        /* <DEDUP_REMOVED lines=21> */
.L_x_49419:
        /* <DEDUP_REMOVED lines=13> */
.L_x_49421:
[----:B------:R-:W-:Y:S05]  /*336a0*/  BSYNC.RECONVERGENT B3 ;  /* 0x0000000000037941 */ /* 0x000fea0003800200 */
.L_x_49420:
        /* <DEDUP_REMOVED lines=49> */
[----:B------:R-:W-:Y:S02]  /*339c0*/  IADD3 R167, PT, PT, R2, -0xe443238, RZ ;  /* 0xf1bbcdc802a77810 */ /* 0x000fe40007ffe0ff */
[----:B------:R-:W-:Y:S02]  /*339d0*/  LOP3.LUT R171, R171, R170, R165, 0x96, !PT ;  /* 0x000000aaabab7212 */ /* 0x000fe400078e96a5 */
[----:B------:R-:W-:Y:S02]  /*339e0*/  LOP3.LUT R167, R167, R174, R169, 0x96, !PT ;  /* 0x000000aea7a77212 */ /* 0x000fe400078e96a9 */
[----:B------:R-:W-:Y:S01]  /*339f0*/  IADD3 R165, PT, PT, R3, -0x695add53, RZ ;  /* 0x96a522ad03a57810 */ /* 0x000fe20007ffe0ff */
[----:B------:R-:W-:-:S04]  /*33a00*/  IMAD.WIDE.U32 R170, R171, -0x326172a9, RZ ;  /* 0xcd9e8d57abaa7825 */ /* 0x000fc800078e00ff */
[----:B------:R-:W-:Y:S01]  /*33a10*/  IMAD.WIDE.U32 R180, R167, -0x2daee0ad, RZ ;  /* 0xd2511f53a7b47825 */ /* 0x000fe200078e00ff */
[----:B------:R-:W-:-:S03]  /*33a20*/  LOP3.LUT R175, R175, R168, R171, 0x96, !PT ;  /* 0x000000a8afaf7212 */ /* 0x000fc600078e96ab */
[----:B------:R-:W-:Y:S01]  /*33a30*/  IMAD.MOV.U32 R178, RZ, RZ, R170 ;  /* 0x000000ffffb27224 */ /* 0x000fe200078e00aa */
[----:B------:R-:W-:Y:S01]  /*33a40*/  LOP3.LUT R174, R165, R164, R181, 0x96, !PT ;  /* 0x000000a4a5ae7212 */ /* 0x000fe200078e96b5 */
[----:B------:R-:W-:Y:S01]  /*33a50*/  IMAD.MOV.U32 R167, RZ, RZ, RZ ;  /* 0x000000ffffa77224 */ /* 0x000fe200078e00ff */
[----:B------:R-:W-:-:S07]  /*33a60*/  MOV R164, R166 ;  /* 0x000000a600a47202 */ /* 0x000fce0000000f00 */
.L_x_49418:
[----:B------:R-:W-:Y:S05]  /*33a70*/  BSYNC.RECONVERGENT B2 ;  /* 0x0000000000027941 */ /* 0x000fea0003800200 */
.L_x_49417:
        /* <DEDUP_REMOVED lines=11> */
.L_x_49416:
[----:B------:R-:W-:Y:S05]  /*33b30*/  BSYNC.RECONVERGENT B1 ;  /* 0x0000000000017941 */ /* 0x000fea0003800200 */
.L_x_49415:
[----:B------:R-:W-:Y:S01]  /*33b40*/  BSSY.RECONVERGENT B1, `(.L_x_49422) ;  /* 0x0000068000017945 */ /* 0x000fe20003800200 */
[----:B-1----:R-:W-:Y:S01]  /*33b50*/  IMAD.MOV.U32 R168, RZ, RZ, R167 ;  /* 0x000000ffffa87224 */ /* 0x002fe200078e00a7 */
        /* <DEDUP_REMOVED lines=15> */
.L_x_49426:
        /* <DEDUP_REMOVED lines=13> */
.L_x_49428:
[----:B------:R-:W-:Y:S05]  /*33d20*/  BSYNC.RECONVERGENT B3 ;  /* 0x0000000000037941 */ /* 0x000fea0003800200 */
.L_x_49427:
        /* <DEDUP_REMOVED lines=59> */
[----:B------:R-:W-:Y:S01]  /*340e0*/  IMAD.MOV.U32 R165, RZ, RZ, R180 ;  /* 0x000000ffffa57224 */ /* 0x000fe200078e00b4 */
[----:B------:R-:W-:-:S07]  /*340f0*/  MOV R180, R170 ;  /* 0x000000aa00b47202 */ /* 0x000fce0000000f00 */
.L_x_49425:
[----:B------:R-:W-:Y:S05]  /*34100*/  BSYNC.RECONVERGENT B2 ;  /* 0x0000000000027941 */ /* 0x000fea0003800200 */
.L_x_49424:
        /* <DEDUP_REMOVED lines=11> */
.L_x_49423:
[----:B------:R-:W-:Y:S05]  /*341c0*/  BSYNC.RECONVERGENT B1 ;  /* 0x0000000000017941 */ /* 0x000fea0003800200 */
.L_x_49422:
        /* <DEDUP_REMOVED lines=17> */
.L_x_49433:
        /* <DEDUP_REMOVED lines=13> */
.L_x_49435:
[----:B------:R-:W-:Y:S05]  /*343b0*/  BSYNC.RECONVERGENT B3 ;  /* 0x0000000000037941 */ /* 0x000fea0003800200 */
.L_x_49434:
        /* <DEDUP_REMOVED lines=56> */
[----:B------:R-:W-:-:S05]  /*34740*/  VIADD R169, R3, 0x96a522ad ;  /* 0x96a522ad03a97836 */ /* 0x000fca0000000000 */
[----:B------:R-:W-:Y:S01]  /*34750*/  LOP3.LUT R174, R169, R166, R171, 0x96, !PT ;  /* 0x000000a6a9ae7212 */ /* 0x000fe200078e96ab */
[----:B------:R-:W-:Y:S01]  /*34760*/  IMAD.MOV.U32 R166, RZ, RZ, R180 ;  /* 0x000000ffffa67224 */ /* 0x000fe200078e00b4 */
[----:B------:R-:W-:Y:S01]  /*34770*/  MOV R180, R170 ;  /* 0x000000aa00b47202 */ /* 0x000fe20000000f00 */
[----:B------:R-:W-:-:S07]  /*34780*/  IMAD.MOV.U32 R169, RZ, RZ, RZ ;  /* 0x000000ffffa97224 */ /* 0x000fce00078e00ff */
.L_x_49432:
[----:B------:R-:W-:Y:S05]  /*34790*/  BSYNC.RECONVERGENT B2 ;  /* 0x0000000000027941 */ /* 0x000fea0003800200 */
.L_x_49431:
        /* <DEDUP_REMOVED lines=11> */
.L_x_49430:
[----:B------:R-:W-:Y:S05]  /*34850*/  BSYNC.RECONVERGENT B1 ;  /* 0x0000000000017941 */ /* 0x000fea0003800200 */
.L_x_49429:
        /* <DEDUP_REMOVED lines=17> */
.L_x_49440:
        /* <DEDUP_REMOVED lines=13> */
.L_x_49442:
[----:B------:R-:W-:Y:S05]  /*34a40*/  BSYNC.RECONVERGENT B3 ;  /* 0x0000000000037941 */ /* 0x000fea0003800200 */
.L_x_49441:
        /* <DEDUP_REMOVED lines=57> */
[----:B------:R-:W-:Y:S01]  /*34de0*/  IMAD.MOV.U32 R167, RZ, RZ, R180 ;  /* 0x000000ffffa77224 */ /* 0x000fe200078e00b4 */
[----:B------:R-:W-:Y:S01]  /*34df0*/  LOP3.LUT R174, R169, R168, R203, 0x96, !PT ;  /* 0x000000a8a9ae7212 */ /* 0x000fe200078e96cb */
[----:B------:R-:W-:Y:S01]  /*34e00*/  IMAD.MOV.U32 R170, RZ, RZ, RZ ;  /* 0x000000ffffaa7224 */ /* 0x000fe200078e00ff */
[----:B------:R-:W-:-:S07]  /*34e10*/  MOV R180, R202 ;  /* 0x000000ca00b47202 */ /* 0x000fce0000000f00 */
.L_x_49439:
[----:B------:R-:W-:Y:S05]  /*34e20*/  BSYNC.RECONVERGENT B2 ;  /* 0x0000000000027941 */ /* 0x000fea0003800200 */
.L_x_49438:
        /* <DEDUP_REMOVED lines=11> */
.L_x_49437:
[----:B------:R-:W-:Y:S05]  /*34ee0*/  BSYNC.RECONVERGENT B1 ;  /* 0x0000000000017941 */ /* 0x000fea0003800200 */
.L_x_49436:
        /* <DEDUP_REMOVED lines=17> */
.L_x_49447:
        /* <DEDUP_REMOVED lines=11> */
[----:B------:R-:W-:-:S05]  /*350b0*/  @P2 IMAD.MOV R170, RZ, RZ, R179 ;  /* 0x000000ffffaa2224 */ /* 0x000fca00078e02b3 */
[----:B------:R-:W-:-:S07]  /*350c0*/  @!P0 MOV R179, R170 ;  /* 0x000000aa00b38202 */ /* 0x000fce0000000f00 */
.L_x_49449:
[----:B------:R-:W-:Y:S05]  /*350d0*/  BSYNC.RECONVERGENT B3 ;  /* 0x0000000000037941 */ /* 0x000fea0003800200 */
.L_x_49448:
[----:B------:R-:W-:Y:S01]  /*350e0*/  IMAD.WIDE.U32 R170, R172, -0x326172a9, RZ ;  /* 0xcd9e8d57acaa7825 */ /* 0x000fe200078e00ff */
[----:B------:R-:W-:Y:S02]  /*350f0*/  LOP3.LUT R202, R179, R169, R3, 0x96, !PT ;  /* 0x000000a9b3ca7212 */ /* 0x000fe400078e9603 */
[----:B------:R-:W-:Y:S01]  /*35100*/  IADD3 R185, PT, PT, R3, 0x76cf5d0a, RZ ;  /* 0x76cf5d0a03b97810 */ /* 0x000fe20007ffe0ff */
        /* <DEDUP_REMOVED lines=56> */
[----:B------:R-:W-:Y:S02]  /*35490*/  MOV R168, R180 ;  /* 0x000000b400a87202 */ /* 0x000fe40000000f00 */
[----:B------:R-:W-:-:S07]  /*354a0*/  MOV R180, R202 ;  /* 0x000000ca00b47202 */ /* 0x000fce0000000f00 */
.L_x_49446:
[----:B------:R-:W-:Y:S05]  /*354b0*/  BSYNC.RECONVERGENT B2 ;  /* 0x0000000000027941 */ /* 0x000fea0003800200 */
.L_x_49445:
        /* <DEDUP_REMOVED lines=11> */
.L_x_49444:
[----:B------:R-:W-:Y:S05]  /*35570*/  BSYNC.RECONVERGENT B1 ;  /* 0x0000000000017941 */ /* 0x000fea0003800200 */
.L_x_49443:
[----:B------:R-:W-:Y:S01]  /*35580*/  BSSY.RECONVERGENT B1, `(.L_x_49450) ;  /* 0x0000068000017945 */ /* 0x000fe20003800200 */
[----:B------:R-:W-:Y:S01]  /*35590*/  MOV R176, R171 ;  /* 0x000000ab00b07202 */ /* 0x000fe20000000f00 */
[----:B------:R-:W-:Y:S02]  /*355a0*/  IMAD.MOV.U32 R169, RZ, RZ, RZ ;  /* 0x000000ffffa97224 */ /* 0x000fe400078e00ff */
[----:B------:R-:W-:Y:S05]  /*355b0*/  @!P1 BRA `(.L_x_49451) ;  /* 0x0000000400909947 */ /* 0x000fea0003800000 */
[----:B------:R-:W-:Y:S01]  /*355c0*/  ISETP.NE.AND P0, PT, R171, 0x1, PT ;  /* 0x00000001ab00780c */ /* 0x000fe20003f05270 */
[----:B------:R-:W-:Y:S01]  /*355d0*/  BSSY.RECONVERGENT B2, `(.L_x_49452) ;  /* 0x0000057000027945 */ /* 0x000fe20003800200 */
[----:B------:R-:W-:Y:S01]  /*355e0*/  HFMA2 R176, -RZ, RZ, 0, 1.1920928955078125e-07 ;  /* 0x00000002ffb07431 */ /* 0x000fe200000001ff */
[----:B------:R-:W-:-:S10]  /*355f0*/  MOV R169, R178 ;  /* 0x000000b200a97202 */ /* 0x000fd40000000f00 */
[----:B------:R-:W-:Y:S05]  /*35600*/  @!P0 BRA `(.L_x_49453) ;  /* 0x00000004004c8947 */ /* 0x000fea0003800000 */
[----:B------:R-:W-:-:S13]  /*35610*/  ISETP.NE.AND P0, PT, R171, 0x3, PT ;  /* 0x00000003ab00780c */ /* 0x000fda0003f05270 */
[----:B------:R-:W-:Y:S05]  /*35620*/  @!P0 BRA `(.L_x_49454) ;  /* 0x0000000000188947 */ /* 0x000fea0003800000 */
[----:B------:R-:W-:-:S13]  /*35630*/  ISETP.NE.AND P0, PT, R171, 0x2, PT ;  /* 0x00000002ab00780c */ /* 0x000fda0003f05270 */
[----:B------:R-:W-:Y:S01]  /*35640*/  @!P0 IMAD.MOV.U32 R176, RZ, RZ, 0x3 ;  /* 0x00000003ffb08424 */ /* 0x000fe200078e00ff */
[----:B------:R-:W-:Y:S01]  /*35650*/  @!P0 MOV R169, R174 ;  /* 0x000000ae00a98202 */ /* 0x000fe20000000f00 */
[----:B------:R-:W-:Y:S01]  /*35660*/  @P0 IMAD.MOV.U32 R169, RZ, RZ, R175 ;  /* 0x000000ffffa90224 */ /* 0x000fe200078e00af */
[----:B------:R-:W-:Y:S01]  /*35670*/  @P0 IADD3 R176, PT, PT, R171, 0x1, RZ ;  /* 0x00000001abb00810 */ /* 0x000fe20007ffe0ff */
[----:B------:R-:W-:Y:S06]  /*35680*/  BRA `(.L_x_49453) ;  /* 0x00000004002c7947 */ /* 0x000fec0003800000 */
.L_x_49454:
[----:B------:R-:W-:Y:S01]  /*35690*/  IADD3 R196, PT, PT, R196, 0x1, RZ ;  /* 0x00000001c4c47810 */ /* 0x000fe20007ffe0ff */
[----:B------:R-:W-:Y:S03]  /*356a0*/  BSSY.RECONVERGENT B3, `(.L_x_49455) ;  /* 0x000000c000037945 */ /* 0x000fe60003800200 */
[C---:B------:R-:W-:Y:S01]  /*356b0*/  ISETP.NE.AND P0, PT, R196.reuse, RZ, PT ;  /* 0x000000ffc400720c */ /* 0x040fe20003f05270 */
[----:B------:R-:W-:-:S12]  /*356c0*/  IMAD.WIDE.U32 R170, R196, -0x2daee0ad, RZ ;  /* 0xd2511f53c4aa7825 */ /* 0x000fd800078e00ff */
[----:B------:R-:W-:Y:S05]  /*356d0*/  @P0 BRA `(.L_x_49456) ;  /* 0x0000000000200947 */ /* 0x000fea0003800000 */
[----:B------:R-:W-:-:S04]  /*356e0*/  IADD3 R177, PT, PT, R177, 0x1, RZ ;  /* 0x00000001b1b17810 */ /* 0x000fc80007ffe0ff */
[----:B------:R-:W-:-:S13]  /*356f0*/  ISETP.NE.AND P0, PT, R177, RZ, PT ;  /* 0x000000ffb100720c */ /* 0x000fda0003f05270 */
[----:B------:R-:W-:Y:S01]  /*35700*/  @!P0 VIADD R172, R172, 0x1 ;  /* 0x00000001acac8836 */ /* 0x000fe20000000000 */
[----:B------:R-:W-:Y:S01]  /*35710*/  @!P0 IADD3 R169, PT, PT, R179, 0x1, RZ ;  /* 0x00000001b3a98810 */ /* 0x000fe20007ffe0ff */
[----:B------:R-:W-:-:S03]  /*35720*/  @!P0 IMAD.MOV.U32 R177, RZ, RZ, RZ ;  /* 0x000000ffffb18224 */ /* 0x000fc600078e00ff */
[----:B------:R-:W-:-:S13]  /*35730*/  ISETP.NE.AND P2, PT, R172, RZ, !P0 ;  /* 0x000000ffac00720c */ /* 0x000fda0004745270 */
[----:B------:R-:W-:-:S04]  /*35740*/  @P2 IADD3 R169, PT, PT, R179, RZ, RZ ;  /* 0x000000ffb3a92210 */ /* 0x000fc80007ffe0ff */
[----:B------:R-:W-:-:S07]  /*35750*/  @!P0 MOV R179, R169 ;  /* 0x000000a900b38202 */ /* 0x000fce0000000f00 */
.L_x_49456:
[----:B------:R-:W-:Y:S05]  /*35760*/  BSYNC.RECONVERGENT B3 ;  /* 0x0000000000037941 */ /* 0x000fea0003800200 */
.L_x_49455:
        /* <DEDUP_REMOVED lines=38> */
[----:B------:R-:W-:Y:S02]  /*359d0*/  LOP3.LUT R203, R203, R202, R171, 0x96, !PT ;  /* 0x000000cacbcb7212 */ /* 0x000fe400078e96ab */
[----:B------:R-:W-:Y:S02]  /*359e0*/  LOP3.LUT R169, R169, R204, R175, 0x96, !PT ;  /* 0x000000cca9a97212 */ /* 0x000fe400078e96af */
[----:B------:R-:W-:Y:S01]  /*359f0*/  IADD3 R171, PT, PT, R2, 0x5384540f, RZ ;  /* 0x5384540f02ab7810 */ /* 0x000fe20007ffe0ff */
[----:B------:R-:W-:-:S04]  /*35a00*/  IMAD.WIDE.U32 R204, R203, -0x326172a9, RZ ;  /* 0xcd9e8d57cbcc7825 */ /* 0x000fc800078e00ff */
[----:B------:R-:W-:Y:S01]  /*35a10*/  IMAD.WIDE.U32 R202, R169, -0x2daee0ad, RZ ;  /* 0xd2511f53a9ca7825 */ /* 0x000fe200078e00ff */
[----:B------:R-:W-:-:S03]  /*35a20*/  LOP3.LUT R174, R171, R174, R205, 0x96, !PT ;  /* 0x000000aeabae7212 */ /* 0x000fc600078e96cd */
[----:B------:R-:W-:Y:S02]  /*35a30*/  VIADD R169, R3, 0x1fd5c5a3 ;  /* 0x1fd5c5a303a97836 */ /* 0x000fe40000000000 */
[----:B------:R-:W-:-:S03]  /*35a40*/  IMAD.WIDE.U32 R174, R174, -0x2daee0ad, RZ ;  /* 0xd2511f53aeae7825 */ /* 0x000fc600078e00ff */
[----:B------:R-:W-:Y:S02]  /*35a50*/  LOP3.LUT R170, R169, R170, R203, 0x96, !PT ;  /* 0x000000aaa9aa7212 */ /* 0x000fe400078e96cb */
        /* <DEDUP_REMOVED lines=11> */
[----:B------:R-:W-:Y:S01]  /*35b10*/  IMAD.MOV.U32 R169, RZ, RZ, R180 ;  /* 0x000000ffffa97224 */ /* 0x000fe200078e00b4 */
[----:B------:R-:W-:Y:S02]  /*35b20*/  MOV R178, R204 ;  /* 0x000000cc00b27202 */ /* 0x000fe40000000f00 */
[----:B------:R-:W-:-:S07]  /*35b30*/  MOV R180, R202 ;  /* 0x000000ca00b47202 */ /* 0x000fce0000000f00 */
.L_x_49453:
[----:B------:R-:W-:Y:S05]  /*35b40*/  BSYNC.RECONVERGENT B2 ;  /* 0x0000000000027941 */ /* 0x000fea0003800200 */
.L_x_49452:
        /* <DEDUP_REMOVED lines=11> */
.L_x_49451:
[----:B------:R-:W-:Y:S05]  /*35c00*/  BSYNC.RECONVERGENT B1 ;  /* 0x0000000000017941 */ /* 0x000fea0003800200 */
.L_x_49450:
[----:B------:R-:W-:Y:S01]  /*35c10*/  BSSY.RECONVERGENT B1, `(.L_x_49457) ;  /* 0x0000068000017945 */ /* 0x000fe20003800200 */
[----:B------:R-:W-:Y:S01]  /*35c20*/  HFMA2 R170, -RZ, RZ, 0, 0 ;  /* 0x00000000ffaa7431 */ /* 0x000fe200000001ff */
        /* <DEDUP_REMOVED lines=10> */
[----:B------:R-:W-:Y:S01]  /*35cd0*/  @!P0 MOV R200, 0x3 ;  /* 0x0000000300c88802 */ /* 0x000fe20000000f00 */
[----:B------:R-:W-:Y:S01]  /*35ce0*/  @!P0 IMAD.MOV.U32 R170, RZ, RZ, R174 ;  /* 0x000000ffffaa8224 */ /* 0x000fe200078e00ae */
[----:B------:R-:W-:Y:S02]  /*35cf0*/  @P0 IADD3 R200, PT, PT, R176, 0x1, RZ ;  /* 0x00000001b0c80810 */ /* 0x000fe40007ffe0ff */
[----:B------:R-:W-:Y:S01]  /*35d00*/  @P0 MOV R170, R175 ;  /* 0x000000af00aa0202 */ /* 0x000fe20000000f00 */
[----:B------:R-:W-:Y:S06]  /*35d10*/  BRA `(.L_x_49460) ;  /* 0x00000004002c7947 */ /* 0x000fec0003800000 */
.L_x_49461:
[----:B------:R-:W-:Y:S01]  /*35d20*/  VIADD R196, R196, 0x1 ;  /* 0x00000001c4c47836 */ /* 0x000fe20000000000 */
[----:B------:R-:W-:Y:S03]  /*35d30*/  BSSY.RECONVERGENT B3, `(.L_x_49462) ;  /* 0x000000c000037945 */ /* 0x000fe60003800200 */
[C---:B------:R-:W-:Y:S01]  /*35d40*/  IMAD.WIDE.U32 R170, R196.reuse, -0x2daee0ad, RZ ;  /* 0xd2511f53c4aa7825 */ /* 0x040fe200078e00ff */
[----:B------:R-:W-:-:S13]  /*35d50*/  ISETP.NE.AND P0, PT, R196, RZ, PT ;  /* 0x000000ffc400720c */ /* 0x000fda0003f05270 */
[----:B------:R-:W-:Y:S05]  /*35d60*/  @P0 BRA `(.L_x_49463) ;  /* 0x0000000000200947 */ /* 0x000fea0003800000 */
[----:B------:R-:W-:-:S04]  /*35d70*/  IADD3 R177, PT, PT, R177, 0x1, RZ ;  /* 0x00000001b1b17810 */ /* 0x000fc80007ffe0ff */
[----:B------:R-:W-:-:S13]  /*35d80*/  ISETP.NE.AND P0, PT, R177, RZ, PT ;  /* 0x000000ffb100720c */ /* 0x000fda0003f05270 */
[----:B------:R-:W-:Y:S01]  /*35d90*/  @!P0 IADD3 R172, PT, PT, R172, 0x1, RZ ;  /* 0x00000001acac8810 */ /* 0x000fe20007ffe0ff */
[----:B------:R-:W-:Y:S01]  /*35da0*/  @!P0 VIADD R174, R179, 0x1 ;  /* 0x00000001b3ae8836 */ /* 0x000fe20000000000 */
[----:B------:R-:W-:Y:S02]  /*35db0*/  @!P0 MOV R177, RZ ;  /* 0x000000ff00b18202 */ /* 0x000fe40000000f00 */
[----:B------:R-:W-:-:S13]  /*35dc0*/  ISETP.NE.AND P2, PT, R172, RZ, !P0 ;  /* 0x000000ffac00720c */ /* 0x000fda0004745270 */
[----:B------:R-:W-:-:S05]  /*35dd0*/  @P2 IADD3 R174, PT, PT, R179, RZ, RZ ;  /* 0x000000ffb3ae2210 */ /* 0x000fca0007ffe0ff */
[----:B------:R-:W-:-:S07]  /*35de0*/  @!P0 IMAD.MOV.U32 R179, RZ, RZ, R174 ;  /* 0x000000ffffb38224 */ /* 0x000fce00078e00ae */
.L_x_49463:
[----:B------:R-:W-:Y:S05]  /*35df0*/  BSYNC.RECONVERGENT B3 ;  /* 0x0000000000037941 */ /* 0x000fea0003800200 */
.L_x_49462:
[----:B------:R-:W-:Y:S01]  /*35e00*/  IMAD.WIDE.U32 R174, R172, -0x326172a9, RZ ;  /* 0xcd9e8d57acae7825 */ /* 0x000fe200078e00ff */
[----:B0-----:R-:W-:-:S03]  /*35e10*/  LOP3.LUT R204, R179, R171, R3, 0x96, !PT ;  /* 0x000000abb3cc7212 */ /* 0x001fc600078e9603 */
[----:B------:R-:W-:Y:S01]  /*35e20*/  HFMA2 R200, -RZ, RZ, 0, 0 ;  /* 0x00000000ffc87431 */ /* 0x000fe200000001ff */
[----:B------:R-:W-:Y:S02]  /*35e30*/  IADD3 R171, PT, PT, R2, -0x61c88647, RZ ;  /* 0x9e3779b902ab7810 */ /* 0x000fe40007ffe0ff */
[----:B------:R-:W-:Y:S01]  /*35e40*/  LOP3.LUT R202, R177, R175, R2, 0x96, !PT ;  /* 0x000000afb1ca7212 */ /* 0x000fe200078e9602 */
[----:B------:R-:W-:Y:S01]  /*35e50*/  IMAD.WIDE.U32 R204, R204, -0x326172a9, RZ ;  /* 0xcd9e8d57cccc7825 */ /* 0x000fe200078e00ff */
[----:B------:R-:W-:Y:S02]  /*35e60*/  IADD3 R175, PT, PT, R3, -0x4498517b, RZ ;  /* 0xbb67ae8503af7810 */ /* 0x000fe40007ffe0ff */
[----:B------:R-:W-:Y:S01]  /*35e70*/  IADD3 R187, PT, PT, R2, 0x3c6ef372, RZ ;  /* 0x3c6ef37202bb7810 */ /* 0x000fe20007ffe0ff */
        /* <DEDUP_REMOVED lines=49> */
[----:B------:R-:W-:Y:S01]  /*36190*/  MOV R170, R180 ;  /* 0x000000b400aa7202 */ /* 0x000fe20000000f00 */
[----:B------:R-:W-:Y:S01]  /*361a0*/  IMAD.MOV.U32 R180, RZ, RZ, R202 ;  /* 0x000000ffffb47224 */ /* 0x000fe200078e00ca */
[----:B------:R-:W-:Y:S02]  /*361b0*/  MOV R178, R204 ;  /* 0x000000cc00b27202 */ /* 0x000fe40000000f00 */
[----:B------:R-:W-:-:S07]  /*361c0*/  LOP3.LUT R174, R171, R174, R203, 0x96, !PT ;  /* 0x000000aeabae7212 */ /* 0x000fce00078e96cb */
.L_x_49460:
[----:B------:R-:W-:Y:S05]  /*361d0*/  BSYNC.RECONVERGENT B2 ;  /* 0x0000000000027941 */ /* 0x000fea0003800200 */
.L_x_49459:
[----:B------:R-:W-:Y:S01]  /*361e0*/  I2FP.F32.U32 R170, R170 ;  /* 0x000000aa00aa7245 */ /* 0x000fe20000201000 */
[----:B-----5:R-:W-:Y:S01]  /*361f0*/  HADD2.F32 R176, -RZ, R115.H0_H0 ;  /* 0x20000073ffb07230 */ /* 0x020fe20000004100 */
[----:B------:R-:W-:-:S04]  /*36200*/  MOV R171, 0x2f800000 ;  /* 0x2f80000000ab7802 */ /* 0x000fc80000000f00 */
        /* <DEDUP_REMOVED lines=8> */
.L_x_49458:
[----:B------:R-:W-:Y:S05]  /*36290*/  BSYNC.RECONVERGENT B1 ;  /* 0x0000000000017941 */ /* 0x000fea0003800200 */
.L_x_49457:
[----:B------:R-:W-:Y:S02]  /*362a0*/  HFMA2 R171, -RZ, RZ, 0, 0 ;  /* 0x00000000ffab7431 */ /* 0x000fe400000001ff */
        /* <DEDUP_REMOVED lines=10> */
[----:B------:R-:W-:Y:S01]  /*36350*/  @!P0 MOV R176, 0x3 ;  /* 0x0000000300b08802 */ /* 0x000fe20000000f00 */
[----:B------:R-:W-:Y:S01]  /*36360*/  @P0 VIADD R176, R200, 0x1 ;  /* 0x00000001c8b00836 */ /* 0x000fe20000000000 */
[----:B------:R-:W-:Y:S02]  /*36370*/  @!P0 MOV R171, R174 ;  /* 0x000000ae00ab8202 */ /* 0x000fe40000000f00 */
[----:B------:R-:W-:Y:S01]  /*36380*/  @P0 MOV R171, R175 ;  /* 0x000000af00ab0202 */ /* 0x000fe20000000f00 */
[----:B------:R-:W-:Y:S06]  /*36390*/  BRA `(.L_x_49465) ;  /* 0x00000004002c7947 */ /* 0x000fec0003800000 */
.L_x_49466:
[----:B------:R-:W-:Y:S01]  /*363a0*/  IADD3 R196, PT, PT, R196, 0x1, RZ ;  /* 0x00000001c4c47810 */ /* 0x000fe20007ffe0ff */
[----:B------:R-:W-:Y:S03]  /*363b0*/  BSSY.RECONVERGENT B2, `(.L_x_49467) ;  /* 0x000000c000027945 */ /* 0x000fe60003800200 */
[C---:B------:R-:W-:Y:S01]  /*363c0*/  ISETP.NE.AND P0, PT, R196.reuse, RZ, PT ;  /* 0x000000ffc400720c */ /* 0x040fe20003f05270 */
[----:B------:R-:W-:-:S12]  /*363d0*/  IMAD.WIDE.U32 R174, R196, -0x2daee0ad, RZ ;  /* 0xd2511f53c4ae7825 */ /* 0x000fd800078e00ff */
[----:B------:R-:W-:Y:S05]  /*363e0*/  @P0 BRA `(.L_x_49468) ;  /* 0x0000000000200947 */ /* 0x000fea0003800000 */
[----:B------:R-:W-:-:S05]  /*363f0*/  VIADD R177, R177, 0x1 ;  /* 0x00000001b1b17836 */ /* 0x000fca0000000000 */
[----:B------:R-:W-:-:S13]  /*36400*/  ISETP.NE.AND P0, PT, R177, RZ, PT ;  /* 0x000000ffb100720c */ /* 0x000fda0003f05270 */
[----:B------:R-:W-:Y:S02]  /*36410*/  @!P0 IADD3 R172, PT, PT, R172, 0x1, RZ ;  /* 0x00000001acac8810 */ /* 0x000fe40007ffe0ff */
[----:B------:R-:W-:Y:S02]  /*36420*/  @!P0 IADD3 R171, PT, PT, R179, 0x1, RZ ;  /* 0x00000001b3ab8810 */ /* 0x000fe40007ffe0ff */
[----:B------:R-:W-:Y:S02]  /*36430*/  ISETP.NE.AND P2, PT, R172, RZ, !P0 ;  /* 0x000000ffac00720c */ /* 0x000fe40004745270 */
[----:B------:R-:W-:-:S11]  /*36440*/  @!P0 MOV R177, RZ ;  /* 0x000000ff00b18202 */ /* 0x000fd60000000f00 */
[----:B------:R-:W-:-:S05]  /*36450*/  @P2 IMAD.MOV R171, RZ, RZ, R179 ;  /* 0x000000ffffab2224 */ /* 0x000fca00078e02b3 */
[----:B------:R-:W-:-:S07]  /*36460*/  @!P0 MOV R179, R171 ;  /* 0x000000ab00b38202 */ /* 0x000fce0000000f00 */
.L_x_49468:
[----:B------:R-:W-:Y:S05]  /*36470*/  BSYNC.RECONVERGENT B2 ;  /* 0x0000000000027941 */ /* 0x000fea0003800200 */
.L_x_49467:
[----:B------:R-:W-:Y:S01]  /*36480*/  IMAD.WIDE.U32 R202, R172, -0x326172a9, RZ ;  /* 0xcd9e8d57acca7825 */ /* 0x000fe200078e00ff */
[----:B------:R-:W-:Y:S02]  /*36490*/  LOP3.LUT R206, R179, R175, R3, 0x96, !PT ;  /* 0x000000afb3ce7212 */ /* 0x000fe400078e9603 */
        /* <DEDUP_REMOVED lines=24> */
[----:B------:R-:W-:Y:S02]  /*36620*/  LOP3.LUT R205, R205, R204, R175, 0x96, !PT ;  /* 0x000000cccdcd7212 */ /* 0x000fe400078e96af */
[----:B------:R-:W-:Y:S02]  /*36630*/  LOP3.LUT R171, R171, R206, R203, 0x96, !PT ;  /* 0x000000ceabab7212 */ /* 0x000fe400078e96cb */
[----:B------:R-:W-:Y:S01]  /*36640*/  IADD3 R175, PT, PT, R2, 0x1715609d, RZ ;  /* 0x1715609d02af7810 */ /* 0x000fe20007ffe0ff */
        /* <DEDUP_REMOVED lines=26> */
[----:B------:R-:W-:Y:S02]  /*367f0*/  IADD3 R171, PT, PT, R3, -0x695add53, RZ ;  /* 0x96a522ad03ab7810 */ /* 0x000fe40007ffe0ff */
[----:B------:R-:W-:Y:S01]  /*36800*/  LOP3.LUT R175, R175, R202, R207, 0x96, !PT ;  /* 0x000000caafaf7212 */ /* 0x000fe200078e96cf */
[----:B------:R-:W-:Y:S01]  /*36810*/  IMAD.MOV.U32 R178, RZ, RZ, R206 ;  /* 0x000000ffffb27224 */ /* 0x000fe200078e00ce */
[----:B------:R-:W-:Y:S02]  /*36820*/  LOP3.LUT R174, R171, R174, R205, 0x96, !PT ;  /* 0x000000aeabae7212 */ /* 0x000fe400078e96cd */
[----:B------:R-:W-:Y:S02]  /*36830*/  MOV R171, R180 ;  /* 0x000000b400ab7202 */ /* 0x000fe40000000f00 */
[----:B------:R-:W-:-:S07]  /*36840*/  MOV R180, R204 ;  /* 0x000000cc00b47202 */ /* 0x000fce0000000f00 */
.L_x_49465:
[----:B------:R-:W-:Y:S05]  /*36850*/  BSYNC.RECONVERGENT B1 ;  /* 0x0000000000017941 */ /* 0x000fea0003800200 */
.L_x_49464:
        /* <DEDUP_REMOVED lines=11> */
.L_x_49409:
[----:B------:R-:W-:Y:S05]  /*36910*/  BSYNC.RECONVERGENT B0 ;  /* 0x0000000000007941 */ /* 0x000fea0003800200 */
.L_x_49358:
[----:B------:R-:W-:Y:S01]  /*36920*/  FADD.FTZ R200, RZ, R100 ;  /* 0x00000064ffc87221 */ /* 0x000fe20000010000 */
[----:B------:R-:W-:Y:S01]  /*36930*/  IMAD.WIDE.U32 R194, R201, 0x20, R194 ;  /* 0x00000020c9c27825 */ /* 0x000fe200078e00c2 */
[----:B------:R-:W-:Y:S01]  /*36940*/  BSSY.RECONVERGENT B0, `(.L_x_49469) ;  /* 0x0000057000007945 */ /* 0x000fe20003800200 */
[----:B------:R-:W-:Y:S02]  /*36950*/  LOP3.LUT P0, RZ, R0, 0x1f, RZ, 0xc0, !PT ;  /* 0x0000001f00ff7812 */ /* 0x000fe4000780c0ff */
        /* <DEDUP_REMOVED lines=66> */
[----:B------:R-:W1:Y:S01]  /*36d80*/  LDC.64 R194, c[0x0][0x3b0] ;  /* 0x0000ec00ffc27b82 */ /* 0x000e620000000a00 */
[----:B------:R-:W-:Y:S02]  /*36d90*/  LOP3.LUT R200, R192, 0xffff, RZ, 0xc0, !PT ;  /* 0x0000ffffc0c87812 */ /* 0x000fe400078ec0ff */
[----:B------:R-:W-:Y:S02]  /*36da0*/  LOP3.LUT R201, R201, 0xff0000, RZ, 0xc0, !PT ;  /* 0x00ff0000c9c97812 */ /* 0x000fe400078ec0ff */
[----:B------:R-:W-:Y:S02]  /*36db0*/  PRMT R203, R186, 0x7104, RZ ;  /* 0x00007104bacb7816 */ /* 0x000fe400000000ff */
[----:B------:R-:W-:Y:S02]  /*36dc0*/  PRMT R200, R201, 0x4210, R200 ;  /* 0x00004210c9c87816 */ /* 0x000fe400000000c8 */
[----:B------:R-:W-:-:S02]  /*36dd0*/  LOP3.LUT R201, R184, 0xff, RZ, 0xc0, !PT ;  /* 0x000000ffb8c97812 */ /* 0x000fc400078ec0ff */
[----:B------:R-:W-:Y:S02]  /*36de0*/  LOP3.LUT R202, R183, 0xff, RZ, 0xc0, !PT ;  /* 0x000000ffb7ca7812 */ /* 0x000fe400078ec0ff */
[----:B0-----:R-:W-:Y:S02]  /*36df0*/  LOP3.LUT R204, R182, 0xff, RZ, 0xc0, !PT ;  /* 0x000000ffb6cc7812 */ /* 0x001fe400078ec0ff */
        /* <DEDUP_REMOVED lines=11> */
.L_x_49470:
[----:B------:R-:W-:Y:S05]  /*36eb0*/  BSYNC.RECONVERGENT B0 ;  /* 0x0000000000007941 */ /* 0x000fea0003800200 */
.L_x_49469:
[----:B------:R-:W-:Y:S01]  /*36ec0*/  UMOV UR13, 0xffffffff ;  /* 0xffffffff000d7882 */ /* 0x000fe20000000000 */
[----:B------:R-:W-:Y:S02]  /*36ed0*/  FADD.FTZ R0, R0, R171 ;  /* 0x000000ab00007221 */ /* 0x000fe40000010000 */
[----:B------:R-:W-:Y:S05]  /*36ee0*/  BRA.DIV UR13, `(.L_x_49471) ;  /* 0x000000220da47947 */ /* 0x000fea000b800000 */
[----:B-1----:R-:W1:Y:S02]  /*36ef0*/  SHFL.BFLY PT, R195, R0, 0x1, 0x1f ;  /* 0x0c201f0000c37f89 */ /* 0x002e6400000e0000 */
        /* <DEDUP_REMOVED lines=148> */
.L_x_49486:
[----:B------:R-:W-:Y:S01]  /*37840*/  FMUL.FTZ R0, R195, R195 ;  /* 0x000000c3c3007220 */ /* 0x000fe20000410000 */
[----:B------:R-:W-:Y:S01]  /*37850*/  ISETP.NE.AND P1, PT, RZ, UR9, PT ;  /* 0x00000009ff007c0c */ /* 0x000fe2000bf25270 */
[----:B0-2---:R-:W-:Y:S01]  /*37860*/  FADD.FTZ R205, R202, R203 ;  /* 0x000000cbcacd7221 */ /* 0x005fe20000010000 */
[----:B------:R-:W0:Y:S01]  /*37870*/  @!P0 LDC.64 R200, c[0x0][0x3c0] ;  /* 0x0000f000ffc88b82 */ /* 0x000e220000000a00 */
[----:B------:R-:W-:Y:S01]  /*37880*/  BSSY.RECONVERGENT B0, `(.L_x_49472) ;  /* 0x000018a000007945 */ /* 0x000fe20003800200 */
[----:B------:R-:W-:Y:S01]  /*37890*/  FSEL R199, R0, RZ, P1 ;  /* 0x000000ff00c77208 */ /* 0x000fe20000800000 */
[----:B------:R-:W-:-:S04]  /*378a0*/  FFMA.FTZ R194, R205, R194, UR12 ;  /* 0x0000000ccdc27e23 */ /* 0x000fc800080100c2 */
[----:B------:R-:W-:Y:S01]  /*378b0*/  FADD.FTZ R0, R194, R199 ;  /* 0x000000c7c2007221 */ /* 0x000fe20000010000 */
[----:B-1----:R-:W1:Y:S05]  /*378c0*/  @!P0 LDC.64 R202, c[0x0][0x3c8] ;  /* 0x0000f200ffca8b82 */ /* 0x002e6a0000000a00 */
[----:B------:R-:W2:Y:S01]  /*378d0*/  MUFU.RSQ R0, R0 ;  /* 0x0000000000007308 */ /* 0x000ea20000001400 */
[----:B0-----:R-:W-:-:S05]  /*378e0*/  @!P0 IMAD.WIDE R200, R173, 0x4, R200 ;  /* 0x00000004adc88825 */ /* 0x001fca00078e02c8 */
[----:B------:R0:W-:Y:S01]  /*378f0*/  @!P0 STG.E desc[UR6][R200.64], R195 ;  /* 0x000000c3c8008986 */ /* 0x0001e2000c101906 */
[----:B-1----:R-:W-:-:S05]  /*37900*/  @!P0 IMAD.WIDE R202, R173, 0x4, R202 ;  /* 0x00000004adca8825 */ /* 0x002fca00078e02ca */
[----:B--2---:R0:W-:Y:S01]  /*37910*/  @!P0 STG.E desc[UR6][R202.64], R0 ;  /* 0x00000000ca008986 */ /* 0x0041e2000c101906 */
[----:B------:R-:W-:-:S13]  /*37920*/  ISETP.GE.AND P0, PT, R197, 0x1, PT ;  /* 0x00000001c500780c */ /* 0x000fda0003f06270 */
[----:B0-----:R-:W-:Y:S05]  /*37930*/  @!P0 BRA `(.L_x_49473) ;  /* 0x0000001400f88947 */ /* 0x001fea0003800000 */
[----:B------:R-:W-:Y:S01]  /*37940*/  VIADD R197, R197, 0xffffffff ;  /* 0xffffffffc5c57836 */ /* 0x000fe20000000000 */
        /* <DEDUP_REMOVED lines=149> */
[----:B------:R-:W-:Y:S01]  /*382a0*/  SHF.R.S32.HI R97, RZ, 0x1f, R194 ;  /* 0x0000001fff617819 */ /* 0x000fe200000114c2 */
        /* <DEDUP_REMOVED lines=126> */
[----:B------:R-:W-:Y:S02]  /*38a90*/  HADD2.F32 R164, -RZ, R25.H1_H1 ;  /* 0x30000019ffa47230 */ /* 0x000fe40000004100 */
[----:B------:R-:W-:Y:S02]  /*38aa0*/  HADD2.F32 R198, -RZ, R54.H1_H1 ;  /* 0x30000036ffc67230 */ /* 0x000fe40000004100 */
[----:B------:R-:W-:-:S02]  /*38ab0*/  HADD2.F32 R168, -RZ, R24.H0_H0 ;  /* 0x20000018ffa87230 */ /* 0x000fc40000004100 */
[----:B------:R-:W-:Y:S01]  /*38ac0*/  FFMA.FTZ R164, R159, R164, R120 ;  /* 0x000000a49fa47223 */ /* 0x000fe20000010078 */
[----:B------:R-:W-:Y:S01]  /*38ad0*/  HADD2.F32 R202, -RZ, R25.H0_H0 ;  /* 0x20000019ffca7230 */ /* 0x000fe20000004100 */
[----:B------:R-:W0:Y:S01]  /*38ae0*/  LDC.64 R120, c[0x0][0x428] ;  /* 0x00010a00ff787b82 */ /* 0x000e220000000a00 */
[----:B------:R-:W-:Y:S01]  /*38af0*/  FFMA.FTZ R158, R153, R170, R198 ;  /* 0x000000aa999e7223 */ /* 0x000fe200000100c6 */
[----:B------:R-:W-:Y:S01]  /*38b00*/  HADD2.F32 R170, -RZ, R56.H0_H0 ;  /* 0x20000038ffaa7230 */ /* 0x000fe20000004100 */
[----:B------:R-:W-:Y:S01]  /*38b10*/  F2FP.F16.F32.PACK_AB R127, R166, R127 ;  /* 0x0000007fa67f723e */ /* 0x000fe200000000ff */
[----:B------:R-:W-:Y:S02]  /*38b20*/  HADD2.F32 R198, -RZ, R24.H1_H1 ;  /* 0x30000018ffc67230 */ /* 0x000fe40000004100 */
[----:B------:R-:W-:Y:S02]  /*38b30*/  HADD2.F32 R204, -RZ, R57.H0_H0 ;  /* 0x20000039ffcc7230 */ /* 0x000fe40000004100 */
        /* <DEDUP_REMOVED lines=8> */
[----:B------:R-:W-:Y:S01]  /*38bc0*/  HADD2.F32 R168, -RZ, R26.H0_H0 ;  /* 0x2000001affa87230 */ /* 0x000fe20000004100 */
[----:B------:R-:W-:Y:S01]  /*38bd0*/  LEA.HI R96, R97, R194, RZ, 0x3 ;  /* 0x000000c261607211 */ /* 0x000fe200078f18ff */
[----:B------:R-:W-:-:S02]  /*38be0*/  HADD2.F32 R170, -RZ, R58.H0_H0 ;  /* 0x2000003affaa7230 */ /* 0x000fc40000004100 */
[----:B------:R-:W-:Y:S01]  /*38bf0*/  FFMA.FTZ R116, R197, R171, R116 ;  /* 0x000000abc5747223 */ /* 0x000fe20000010074 */
[----:B------:R-:W-:Y:S01]  /*38c00*/  HADD2.F32 R198, -RZ, R26.H1_H1 ;  /* 0x3000001affc67230 */ /* 0x000fe20000004100 */
[----:B------:R-:W-:Y:S01]  /*38c10*/  LEA.HI.SX32 R193, R96, R193, 0x1d ;  /* 0x000000c160c17211 */ /* 0x000fe200078feaff */
[----:B------:R-:W-:Y:S02]  /*38c20*/  HADD2.F32 R200, -RZ, R58.H1_H1 ;  /* 0x3000003affc87230 */ /* 0x000fe40000004100 */
[----:B------:R-:W-:Y:S01]  /*38c30*/  FFMA.FTZ R249, R249, R168, R170 ;  /* 0x000000a8f9f97223 */ /* 0x000fe200000100aa */
[----:B------:R-:W-:Y:S01]  /*38c40*/  HADD2.F32 R202, -RZ, R27.H0_H0 ;  /* 0x2000001bffca7230 */ /* 0x000fe20000004100 */
[----:B------:R-:W-:Y:S01]  /*38c50*/  F2FP.F16.F32.PACK_AB R96, R101, R116 ;  /* 0x000000746560723e */ /* 0x000fe200000000ff */
[----:B------:R-:W-:Y:S02]  /*38c60*/  HADD2.F32 R204, -RZ, R59.H0_H0 ;  /* 0x2000003bffcc7230 */ /* 0x000fe40000004100 */
[----:B------:R-:W-:Y:S01]  /*38c70*/  FFMA.FTZ R168, R161, R198, R200 ;  /* 0x000000c6a1a87223 */ /* 0x000fe200000100c8 */
[----:B------:R-:W-:Y:S01]  /*38c80*/  HADD2.F32 R143, -RZ, R29.H0_H0 ;  /* 0x2000001dff8f7230 */ /* 0x000fe20000004100 */
[----:B------:R-:W-:Y:S01]  /*38c90*/  IADD3 R155, PT, PT, R193, 0x20, RZ ;  /* 0x00000020c19b7810 */ /* 0x000fe20007ffe0ff */
[----:B------:R-:W-:-:S02]  /*38ca0*/  HADD2.F32 R123, -RZ, R61.H0_H0 ;  /* 0x2000003dff7b7230 */ /* 0x000fc40000004100 */
[----:B------:R-:W-:Y:S01]  /*38cb0*/  FFMA.FTZ R251, R251, R202, R204 ;  /* 0x000000cafbfb7223 */ /* 0x000fe200000100cc */
[----:B------:R-:W-:Y:S01]  /*38cc0*/  HADD2.F32 R198, -RZ, R28.H1_H1 ;  /* 0x3000001cffc67230 */ /* 0x000fe20000004100 */
[----:B------:R-:W-:Y:S01]  /*38cd0*/  F2FP.F16.F32.PACK_AB R99, R134, R203 ;  /* 0x000000cb8663723e */ /* 0x000fe200000000ff */
[----:B------:R-:W-:Y:S02]  /*38ce0*/  HADD2.F32 R200, -RZ, R60.H1_H1 ;  /* 0x3000003cffc87230 */ /* 0x000fe40000004100 */
        /* <DEDUP_REMOVED lines=10> */
[C---:B------:R-:W-:Y:S01]  /*38d90*/  IADD3 R157, PT, PT, R193.reuse, 0x40, RZ ;  /* 0x00000040c19d7810 */ /* 0x040fe20007ffe0ff */
[----:B------:R-:W-:Y:S02]  /*38da0*/  HADD2.F32 R129, -RZ, R62.H0_H0 ;  /* 0x2000003eff817230 */ /* 0x000fe40000004100 */
[----:B------:R-:W-:Y:S01]  /*38db0*/  FFMA.FTZ R151, R102, R131, R133 ;  /* 0x0000008366977223 */ /* 0x000fe20000010085 */
[----:B------:R-:W-:Y:S01]  /*38dc0*/  HADD2.F32 R206, -RZ, R27.H1_H1 ;  /* 0x3000001bffce7230 */ /* 0x000fe20000004100 */
[C---:B------:R-:W-:Y:S01]  /*38dd0*/  IADD3 R131, PT, PT, R193.reuse, 0x80, RZ ;  /* 0x00000080c1837810 */ /* 0x040fe20007ffe0ff */
[----:B------:R-:W-:Y:S02]  /*38de0*/  HADD2.F32 R208, -RZ, R59.H1_H1 ;  /* 0x3000003bffd07230 */ /* 0x000fe40000004100 */
[----:B------:R-:W-:Y:S01]  /*38df0*/  FFMA.FTZ R149, R100, R101, R129 ;  /* 0x0000006564957223 */ /* 0x000fe20000010081 */
[----:B------:R-:W-:Y:S01]  /*38e00*/  HADD2.F32 R116, -RZ, R30.H1_H1 ;  /* 0x3000001eff747230 */ /* 0x000fe20000004100 */
[C---:B------:R-:W-:Y:S01]  /*38e10*/  IADD3 R133, PT, PT, R193.reuse, 0xa0, RZ ;  /* 0x000000a0c1857810 */ /* 0x040fe20007ffe0ff */
[----:B------:R-:W-:Y:S01]  /*38e20*/  HADD2.F32 R132, -RZ, R62.H1_H1 ;  /* 0x3000003eff847230 */ /* 0x000fe20000004100 */
[C---:B------:R-:W-:Y:S01]  /*38e30*/  IADD3 R139, PT, PT, R193.reuse, 0xe0, RZ ;  /* 0x000000e0c18b7810 */ /* 0x040fe20007ffe0ff */
[----:B------:R-:W-:Y:S01]  /*38e40*/  HADD2.F32 R134, -RZ, R31.H1_H1 ;  /* 0x3000001fff867230 */ /* 0x000fe20000004100 */
[----:B------:R-:W-:Y:S01]  /*38e50*/  F2FP.F16.F32.PACK_AB R102, R138, R209 ;  /* 0x000000d18a66723e */ /* 0x000fe200000000ff */
[----:B------:R-:W-:Y:S01]  /*38e60*/  HADD2.F32 R202, -RZ, R63.H1_H1 ;  /* 0x3000003fffca7230 */ /* 0x000fe20000004100 */
[----:B------:R-:W-:Y:S01]  /*38e70*/  F2FP.F16.F32.PACK_AB R101, R128, R207 ;  /* 0x000000cf8065723e */ /* 0x000fe200000000ff */
[----:B0-----:R-:W-:Y:S01]  /*38e80*/  IMAD.WIDE.U32 R122, R193, 0x10, R120 ;  /* 0x00000010c17a7825 */ /* 0x001fe200078e0078 */
[----:B------:R-:W-:-:S03]  /*38e90*/  F2FP.F16.F32.PACK_AB R100, R118, R205 ;  /* 0x000000cd7664723e */ /* 0x000fc600000000ff */
[----:B------:R-:W-:Y:S01]  /*38ea0*/  FFMA.FTZ R170, R163, R206, R208 ;  /* 0x000000cea3aa7223 */ /* 0x000fe200000100d0 */
[----:B------:R-:W-:Y:S01]  /*38eb0*/  FFMA.FTZ R200, R169, R116, R132 ;  /* 0x00000074a9c87223 */ /* 0x000fe20000010084 */
[----:B------:R-:W-:Y:S02]  /*38ec0*/  VIADD R129, R193, 0x60 ;  /* 0x00000060c1817836 */ /* 0x000fe40000000000 */
[----:B------:R-:W-:Y:S01]  /*38ed0*/  FFMA.FTZ R202, R195, R134, R202 ;  /* 0x00000086c3ca7223 */ /* 0x000fe200000100ca */
[----:B------:R-:W-:Y:S01]  /*38ee0*/  VIADD R135, R193, 0xc0 ;  /* 0x000000c0c1877836 */ /* 0x000fe20000000000 */
[----:B------:R0:W-:Y:S01]  /*38ef0*/  STG.E.128 desc[UR6][R122.64], R96 ;  /* 0x000000607a007986 */ /* 0x0001e2000c101d06 */
[--C-:B------:R-:W-:Y:S01]  /*38f00*/  IMAD.WIDE.U32 R154, R155, 0x10, R120.reuse ;  /* 0x000000109b9a7825 */ /* 0x100fe200078e0078 */
[----:B------:R-:W-:Y:S02]  /*38f10*/  F2FP.F16.F32.PACK_AB R118, R160, R217 ;  /* 0x000000d9a076723e */ /* 0x000fe400000000ff */
[----:B------:R-:W-:Y:S01]  /*38f20*/  F2FP.F16.F32.PACK_AB R116, R130, R213 ;  /* 0x000000d58274723e */ /* 0x000fe200000000ff */
[----:B------:R-:W-:Y:S01]  /*38f30*/  IMAD.WIDE.U32 R156, R157, 0x10, R120 ;  /* 0x000000109d9c7825 */ /* 0x000fe200078e0078 */
[----:B------:R1:W-:Y:S01]  /*38f40*/  STG.E.128 desc[UR6][R154.64], R100 ;  /* 0x000000649a007986 */ /* 0x0003e2000c101d06 */
[----:B------:R-:W-:-:S02]  /*38f50*/  F2FP.F16.F32.PACK_AB R151, R202, R151 ;  /* 0x00000097ca97723e */ /* 0x000fc400000000ff */
[--C-:B------:R-:W-:Y:S01]  /*38f60*/  IMAD.WIDE.U32 R128, R129, 0x10, R120.reuse ;  /* 0x0000001081807825 */ /* 0x100fe200078e0078 */
[----:B------:R2:W-:Y:S01]  /*38f70*/  STG.E.128 desc[UR6][R156.64], R116 ;  /* 0x000000749c007986 */ /* 0x0005e2000c101d06 */
[----:B------:R-:W-:Y:S02]  /*38f80*/  F2FP.F16.F32.PACK_AB R148, R194, R137 ;  /* 0x00000089c294723e */ /* 0x000fe400000000ff */
[----:B------:R-:W-:-:S04]  /*38f90*/  IMAD.WIDE.U32 R130, R131, 0x10, R120 ;  /* 0x0000001083827825 */ /* 0x000fc800078e0078 */
[--C-:B------:R-:W-:Y:S01]  /*38fa0*/  IMAD.WIDE.U32 R132, R133, 0x10, R120.reuse ;  /* 0x0000001085847825 */ /* 0x100fe200078e0078 */
[----:B0-----:R-:W-:Y:S02]  /*38fb0*/  F2FP.F16.F32.PACK_AB R99, R144, R227 ;  /* 0x000000e39063723e */ /* 0x001fe400000000ff */
[----:B------:R-:W-:Y:S01]  /*38fc0*/  F2FP.F16.F32.PACK_AB R98, R136, R225 ;  /* 0x000000e18862723e */ /* 0x000fe200000000ff */
[--C-:B------:R-:W-:Y:S01]  /*38fd0*/  IMAD.WIDE.U32 R134, R135, 0x10, R120.reuse ;  /* 0x0000001087867825 */ /* 0x100fe200078e0078 */
[----:B------:R-:W-:Y:S02]  /*38fe0*/  F2FP.F16.F32.PACK_AB R97, R124, R223 ;  /* 0x000000df7c61723e */ /* 0x000fe400000000ff */
        /* <DEDUP_REMOVED lines=10> */
[----:B-1----:R-:W-:Y:S02]  /*39090*/  F2FP.F16.F32.PACK_AB R100, R150, R245 ;  /* 0x000000f59664723e */ /* 0x002fe400000000ff */
[----:B------:R-:W-:Y:S01]  /*390a0*/  F2FP.F16.F32.PACK_AB R103, R170, R251 ;  /* 0x000000fbaa67723e */ /* 0x000fe200000000ff */
[----:B------:R2:W-:Y:S01]  /*390b0*/  STG.E.128 desc[UR6][R132.64], R124 ;  /* 0x0000007c84007986 */ /* 0x0005e2000c101d06 */
[----:B------:R-:W-:-:S02]  /*390c0*/  F2FP.F16.F32.PACK_AB R102, R168, R249 ;  /* 0x000000f9a866723e */ /* 0x000fc400000000ff */
[----:B------:R-:W-:Y:S02]  /*390d0*/  F2FP.F16.F32.PACK_AB R101, R164, R247 ;  /* 0x000000f7a465723e */ /* 0x000fe400000000ff */
[----:B------:R-:W-:Y:S02]  /*390e0*/  F2FP.F16.F32.PACK_AB R150, R200, R149 ;  /* 0x00000095c896723e */ /* 0x000fe400000000ff */
[----:B------:R-:W-:Y:S01]  /*390f0*/  F2FP.F16.F32.PACK_AB R149, R198, R143 ;  /* 0x0000008fc695723e */ /* 0x000fe200000000ff */
[----:B------:R2:W-:Y:S04]  /*39100*/  STG.E.128 desc[UR6][R134.64], R100 ;  /* 0x0000006486007986 */ /* 0x0005e8000c101d06 */
[----:B------:R2:W-:Y:S02]  /*39110*/  STG.E.128 desc[UR6][R138.64], R148 ;  /* 0x000000948a007986 */ /* 0x0005e4000c101d06 */
.L_x_49473:
[----:B------:R-:W-:Y:S05]  /*39120*/  BSYNC.RECONVERGENT B0 ;  /* 0x0000000000007941 */ /* 0x000fea0003800200 */
.L_x_49472:
[----:B--2---:R-:W0:Y:S02]  /*39130*/  LDC.64 R96, c[0x0][0x380] ;  /* 0x0000e000ff607b82 */ /* 0x004e240000000a00 */
[----:B0-----:R-:W-:-:S04]  /*39140*/  LEA R173, R96, R173, 0x2 ;  /* 0x000000ad60ad7211 */ /* 0x001fc800078e10ff */
[----:B------:R-:W-:-:S13]  /*39150*/  ISETP.GE.AND P0, PT, R173, R97, PT ;  /* 0x00000061ad00720c */ /* 0x000fda0003f06270 */
[----:B------:R-:W-:Y:S05]  /*39160*/  @!P0 BRA `(.L_x_49474) ;  /* 0xfffffc7800888947 */ /* 0x000fea000383ffff */
[----:B------:R-:W-:Y:S05]  /*39170*/  EXIT ;  /* 0x000000000000794d */ /* 0x000fea0003800000 */
.L_x_49471:
[----:B------:R-:W-:Y:S01]  /*39180*/  HFMA2 R206, -RZ, RZ, 0, 5.9604644775390625e-08 ;  /* 0x00000001ffce7431 */ /* 0x000fe200000001ff */
[----:B------:R-:W-:Y:S01]  /*39190*/  BSSY B0, `(.L_x_49475) ;  /* 0x0000007000007945 */ /* 0x000fe20003800000 */
[----:B0-----:R-:W-:Y:S01]  /*391a0*/  IMAD.MOV.U32 R205, RZ, RZ, R0 ;  /* 0x000000ffffcd7224 */ /* 0x001fe200078e0000 */
[----:B------:R-:W-:Y:S01]  /*391b0*/  MOV R207, 0x1f ;  /* 0x0000001f00cf7802 */ /* 0x000fe20000000f00 */
[----:B------:R-:W-:-:S07]  /*391c0*/  IMAD.MOV.U32 R204, RZ, RZ, -0x1 ;  /* 0xffffffffffcc7424 */ /* 0x000fce00078e00ff */
[----:B-1---5:R-:W-:Y:S05]  /*391d0*/  WARPSYNC.COLLECTIVE R204, `(.L_x_49476) ;  /* 0x00000000cc087348 */ /* 0x022fea0003c00000 */
[----:B------:R0:W2:Y:S02]  /*391e0*/  SHFL.BFLY P1, R203, R205, R206, R207 ;  /* 0x0c0000cecdcb7389 */ /* 0x0000a400000200cf */
[----:B012--5:R-:W-:Y:S05]  /*391f0*/  ENDCOLLECTIVE ;  /* 0x000000000000791b */ /* 0x027fea0003800000 */
.L_x_49476:
[----:B------:R-:W-:Y:S05]  /*39200*/  BSYNC B0 ;  /* 0x0000000000007941 */ /* 0x000fea0003800000 */
.L_x_49475:
        /* <DEDUP_REMOVED lines=9> */
.L_x_49477:
[----:B------:R-:W-:Y:S02]  /*392a0*/  HFMA2 R206, -RZ, RZ, 0, 2.384185791015625e-07 ;  /* 0x00000004ffce7431 */ /* 0x000fe400000001ff */
[----:B------:R-:W-:-:S04]  /*392b0*/  IMAD.MOV.U32 R194, RZ, RZ, R203 ;  /* 0x000000ffffc27224 */ /* 0x000fc800078e00cb */
[----:B------:R-:W-:-:S05]  /*392c0*/  FADD.FTZ R200, R199, R194 ;  /* 0x000000c2c7c87221 */ /* 0x000fca0000010000 */
[----:B------:R-:W-:-:S07]  /*392d0*/  MOV R205, R200 ;  /* 0x000000c800cd7202 */ /* 0x000fce0000000f00 */
[----:B------:R-:W-:Y:S05]  /*392e0*/  WARPSYNC.COLLECTIVE R204, `(.L_x_49478) ;  /* 0x00000000cc087348 */ /* 0x000fea0003c00000 */
[----:B------:R0:W1:Y:S02]  /*392f0*/  SHFL.BFLY P1, R203, R205, R206, R207 ;  /* 0x0c0000cecdcb7389 */ /* 0x00006400000200cf */
[----:B01----:R-:W-:Y:S05]  /*39300*/  ENDCOLLECTIVE ;  /* 0x000000000000791b */ /* 0x003fea0003800000 */
.L_x_49478:
[----:B------:R-:W-:Y:S02]  /*39310*/  HFMA2 R206, -RZ, RZ, 0, 4.76837158203125e-07 ;  /* 0x00000008ffce7431 */ /* 0x000fe400000001ff */
[----:B------:R-:W-:-:S04]  /*39320*/  IMAD.MOV.U32 R195, RZ, RZ, R203 ;  /* 0x000000ffffc37224 */ /* 0x000fc800078e00cb */
[----:B------:R-:W-:-:S05]  /*39330*/  FADD.FTZ R201, R200, R195 ;  /* 0x000000c3c8c97221 */ /* 0x000fca0000010000 */
[----:B------:R-:W-:-:S07]  /*39340*/  MOV R205, R201 ;  /* 0x000000c900cd7202 */ /* 0x000fce0000000f00 */
[----:B------:R-:W-:Y:S05]  /*39350*/  WARPSYNC.COLLECTIVE R204, `(.L_x_49479) ;  /* 0x00000000cc087348 */ /* 0x000fea0003c00000 */
[----:B------:R0:W1:Y:S02]  /*39360*/  SHFL.BFLY P1, R203, R205, R206, R207 ;  /* 0x0c0000cecdcb7389 */ /* 0x00006400000200cf */
[----:B01----:R-:W-:Y:S05]  /*39370*/  ENDCOLLECTIVE ;  /* 0x000000000000791b */ /* 0x003fea0003800000 */
.L_x_49479:
        /* <DEDUP_REMOVED lines=8> */
.L_x_49480:
[----:B------:R-:W-:Y:S02]  /*39400*/  HFMA2 R206, -RZ, RZ, 0, 5.9604644775390625e-08 ;  /* 0x00000001ffce7431 */ /* 0x000fe400000001ff */
        /* <DEDUP_REMOVED lines=135> */
.L_x_49481:
[----:B------:R-:W-:Y:S02]  /*39c80*/  HFMA2 R206, -RZ, RZ, 0, 1.1920928955078125e-07 ;  /* 0x00000002ffce7431 */ /* 0x000fe400000001ff */
[----:B------:R-:W-:-:S04]  /*39c90*/  IMAD.MOV.U32 R199, RZ, RZ, R203 ;  /* 0x000000ffffc77224 */ /* 0x000fc800078e00cb */
[----:B------:R-:W-:-:S05]  /*39ca0*/  FADD.FTZ R199, R0, R199 ;  /* 0x000000c700c77221 */ /* 0x000fca0000010000 */
[----:B------:R-:W-:-:S07]  /*39cb0*/  MOV R205, R199 ;  /* 0x000000c700cd7202 */ /* 0x000fce0000000f00 */
[----:B------:R-:W-:Y:S05]  /*39cc0*/  WARPSYNC.COLLECTIVE R204, `(.L_x_49482) ;  /* 0x00000000cc087348 */ /* 0x000fea0003c00000 */
[----:B------:R0:W1:Y:S02]  /*39cd0*/  SHFL.BFLY P1, R203, R205, R206, R207 ;  /* 0x0c0000cecdcb7389 */ /* 0x00006400000200cf */
[----:B01----:R-:W-:Y:S05]  /*39ce0*/  ENDCOLLECTIVE ;  /* 0x000000000000791b */ /* 0x003fea0003800000 */
.L_x_49482:
[----:B------:R-:W-:Y:S02]  /*39cf0*/  HFMA2 R206, -RZ, RZ, 0, 2.384185791015625e-07 ;  /* 0x00000004ffce7431 */ /* 0x000fe400000001ff */
[----:B------:R-:W-:-:S04]  /*39d00*/  IMAD.MOV.U32 R200, RZ, RZ, R203 ;  /* 0x000000ffffc87224 */ /* 0x000fc800078e00cb */
[----:B------:R-:W-:-:S05]  /*39d10*/  FADD.FTZ R200, R199, R200 ;  /* 0x000000c8c7c87221 */ /* 0x000fca0000010000 */
[----:B------:R-:W-:-:S07]  /*39d20*/  MOV R205, R200 ;  /* 0x000000c800cd7202 */ /* 0x000fce0000000f00 */
[----:B------:R-:W-:Y:S05]  /*39d30*/  WARPSYNC.COLLECTIVE R204, `(.L_x_49483) ;  /* 0x00000000cc087348 */ /* 0x000fea0003c00000 */
[----:B------:R0:W1:Y:S02]  /*39d40*/  SHFL.BFLY P1, R203, R205, R206, R207 ;  /* 0x0c0000cecdcb7389 */ /* 0x00006400000200cf */
[----:B01----:R-:W-:Y:S05]  /*39d50*/  ENDCOLLECTIVE ;  /* 0x000000000000791b */ /* 0x003fea0003800000 */
.L_x_49483:
[----:B------:R-:W-:Y:S02]  /*39d60*/  HFMA2 R206, -RZ, RZ, 0, 4.76837158203125e-07 ;  /* 0x00000008ffce7431 */ /* 0x000fe400000001ff */
[----:B------:R-:W-:-:S04]  /*39d70*/  IMAD.MOV.U32 R201, RZ, RZ, R203 ;  /* 0x000000ffffc97224 */ /* 0x000fc800078e00cb */
[----:B------:R-:W-:-:S05]  /*39d80*/  FADD.FTZ R201, R200, R201 ;  /* 0x000000c9c8c97221 */ /* 0x000fca0000010000 */
[----:B------:R-:W-:-:S07]  /*39d90*/  MOV R205, R201 ;  /* 0x000000c900cd7202 */ /* 0x000fce0000000f00 */
[----:B------:R-:W-:Y:S05]  /*39da0*/  WARPSYNC.COLLECTIVE R204, `(.L_x_49484) ;  /* 0x00000000cc087348 */ /* 0x000fea0003c00000 */
[----:B------:R0:W1:Y:S02]  /*39db0*/  SHFL.BFLY P1, R203, R205, R206, R207 ;  /* 0x0c0000cecdcb7389 */ /* 0x00006400000200cf */
[----:B01----:R-:W-:Y:S05]  /*39dc0*/  ENDCOLLECTIVE ;  /* 0x000000000000791b */ /* 0x003fea0003800000 */
.L_x_49484:
[----:B------:R-:W-:Y:S02]  /*39dd0*/  HFMA2 R206, -RZ, RZ, 0, 9.5367431640625e-07 ;  /* 0x00000010ffce7431 */ /* 0x000fe400000001ff */
[----:B------:R-:W-:-:S04]  /*39de0*/  IMAD.MOV.U32 R202, RZ, RZ, R203 ;  /* 0x000000ffffca7224 */ /* 0x000fc800078e00cb */
[----:B------:R-:W-:-:S05]  /*39df0*/  FADD.FTZ R202, R201, R202 ;  /* 0x000000cac9ca7221 */ /* 0x000fca0000010000 */
[----:B------:R-:W-:-:S07]  /*39e00*/  MOV R205, R202 ;  /* 0x000000ca00cd7202 */ /* 0x000fce0000000f00 */
[----:B------:R-:W-:Y:S05]  /*39e10*/  WARPSYNC.COLLECTIVE R204, `(.L_x_49485) ;  /* 0x00000000cc087348 */ /* 0x000fea0003c00000 */
[----:B------:R0:W1:Y:S02]  /*39e20*/  SHFL.BFLY P1, R203, R205, R206, R207 ;  /* 0x0c0000cecdcb7389 */ /* 0x00006400000200cf */
[----:B01----:R-:W-:Y:S05]  /*39e30*/  ENDCOLLECTIVE ;  /* 0x000000000000791b */ /* 0x003fea0003800000 */
.L_x_49485:
[----:B------:R-:W-:Y:S05]  /*39e40*/  BRA `(.L_x_49486) ;  /* 0xffffffd8007c7947 */ /* 0x000fea000383ffff */
.L_x_49487:
        /* <DEDUP_REMOVED lines=11> */
.L_x_71531:


//--------------------- .text._ZN10layer_norm13ln_fwd_kernelINS_13Kernel_traitsIf6__halffS2_fjLj2048ELj1ELj4ELj1ELj16ENS_18Kernel_traits_baseILj2048EfS2_fS2_fjLj128EEEEELb0ELb0ELb0ELb0EEEvNS_9FwdParamsE --------------------------
	.section	.text._ZN10layer_norm13ln_fwd_kernelINS_13Kernel_traitsIf6__halffS2_fjLj2048ELj1ELj4ELj1ELj16ENS_18Kernel_traits_baseILj2048EfS2_fS2_fjLj128EEEEELb0ELb0ELb0ELb0EEEvNS_9FwdParamsE,"ax",@progbits
	.align	128
        .global         _ZN10layer_norm13ln_fwd_kernelINS_13Kernel_traitsIf6__halffS2_fjLj2048ELj1ELj4ELj1ELj16ENS_18Kernel_traits_baseILj2048EfS2_fS2_fjLj128EEEEELb0ELb0ELb0ELb0EEEvNS_9FwdParamsE
        .type           _ZN10layer_norm13ln_fwd_kernelINS_13Kernel_traitsIf6__halffS2_fjLj2048ELj1ELj4ELj1ELj16ENS_18Kernel_traits_baseILj2048EfS2_fS2_fjLj128EEEEELb0ELb0ELb0ELb0EEEvNS_9FwdParamsE,@function
        .size           _ZN10layer_norm13ln_fwd_kernelINS_13Kernel_traitsIf6__halffS2_fjLj2048ELj1ELj4ELj1ELj16ENS_18Kernel_traits_baseILj2048EfS2_fS2_fjLj128EEEEELb0ELb0ELb0ELb0EEEvNS_9FwdParamsE,(.L_x_71532 - _ZN10layer_norm13ln_fwd_kernelINS_13Kernel_traitsIf6__halffS2_fjLj2048ELj1ELj4ELj1ELj16ENS_18Kernel_traits_baseILj2048EfS2_fS2_fjLj128EEEEELb0ELb0ELb0ELb0EEEvNS_9FwdParamsE)
        .other          _ZN10layer_norm13ln_fwd_kernelINS_13Kernel_traitsIf6__halffS2_fjLj2048ELj1ELj4ELj1ELj16ENS_18Kernel_traits_baseILj2048EfS2_fS2_fjLj128EEEEELb0ELb0ELb0ELb0EEEvNS_9FwdParamsE,@"STO_CUDA_ENTRY STV_DEFAULT"
_ZN10layer_norm13ln_fwd_kernelINS_13Kernel_traitsIf6__halffS2_fjLj2048ELj1ELj4ELj1ELj16ENS_18Kernel_traits_baseILj2048EfS2_fS2_fjLj128EEEEELb0ELb0ELb0ELb0EEEvNS_9FwdParamsE:
.text._ZN10layer_norm13ln_fwd_kernelINS_13Kernel_traitsIf6__halffS2_fjLj2048ELj1ELj4ELj1ELj16ENS_18Kernel_traits_baseILj2048EfS2_fS2_fjLj128EEEEELb0ELb0ELb0ELb0EEEvNS_9FwdParamsE:
        /* <DEDUP_REMOVED lines=100> */
.L_x_49489:
        /* <DEDUP_REMOVED lines=79> */
.L_x_49490:
[----:B------:R-:W-:Y:S05]  /*0b30*/  BSYNC.RECONVERGENT B0 ;  /* 0x0000000000007941 */ /* 0x000fea0003800200 */
.L_x_49488:
        /* <DEDUP_REMOVED lines=10> */
.L_x_49540:
        /* <DEDUP_REMOVED lines=40> */
.L_x_49493:
[--C-:B-----5:R-:W-:Y:S02]  /*0e60*/  HADD2.F32 R189, -RZ, R184.reuse.H0_H0 ;  /* 0x200000b8ffbd7230 */ /* 0x120fe40000004100 */
[----:B------:R-:W-:Y:S02]  /*0e70*/  HADD2.F32 R191, -RZ, R184.H1_H1 ;  /* 0x300000b8ffbf7230 */ /* 0x000fe40000004100 */
[--C-:B------:R-:W-:Y:S02]  /*0e80*/  HADD2.F32 R201, -RZ, R185.reuse.H0_H0 ;  /* 0x200000b9ffc97230 */ /* 0x100fe40000004100 */
        /* <DEDUP_REMOVED lines=13> */
.L_x_49494:
[----:B------:R-:W0:Y:S01]  /*0f60*/  LDC.64 R200, c[0x0][0x3a8] ;  /* 0x0000ea00ffc87b82 */ /* 0x000e220000000a00 */
[C---:B------:R-:W-:Y:S01]  /*0f70*/  IADD3 R198, PT, PT, R2.reuse, 0x20, RZ ;  /* 0x0000002002c67810 */ /* 0x040fe20007ffe0ff */
[----:B0-----:R-:W-:-:S05]  /*0f80*/  IMAD.WIDE.U32 R200, R2, 0x20, R200 ;  /* 0x0000002002c87825 */ /* 0x001fca00078e00c8 */
[----:B------:R0:W-:Y:S04]  /*0f90*/  STG.E.128 desc[UR6][R200.64], R184 ;  /* 0x000000b8c8007986 */ /* 0x0001e8000c101d06 */
[----:B------:R0:W-:Y:S02]  /*0fa0*/  STG.E.128 desc[UR6][R200.64+0x10], R188 ;  /* 0x000010bcc8007986 */ /* 0x0001e4000c101d06 */
.L_x_49492:
[----:B------:R-:W-:Y:S05]  /*0fb0*/  BSYNC.RECONVERGENT B0 ;  /* 0x0000000000007941 */ /* 0x000fea0003800200 */
.L_x_49491:
        /* <DEDUP_REMOVED lines=32> */
.L_x_49497:
[--C-:B-----5:R-:W-:Y:S02]  /*11c0*/  HADD2.F32 R193, -RZ, R180.reuse.H0_H0 ;  /* 0x200000b4ffc17230 */ /* 0x120fe40000004100 */
[----:B------:R-:W-:Y:S02]  /*11d0*/  HADD2.F32 R195, -RZ, R180.H1_H1 ;  /* 0x300000b4ffc37230 */ /* 0x000fe40000004100 */
[--C-:B0-----:R-:W-:Y:S02]  /*11e0*/  HADD2.F32 R201, -RZ, R181.reuse.H0_H0 ;  /* 0x200000b5ffc97230 */ /* 0x101fe40000004100 */
        /* <DEDUP_REMOVED lines=13> */
.L_x_49498:
[----:B------:R-:W0:Y:S02]  /*12c0*/  LDC.64 R200, c[0x0][0x3a8] ;  /* 0x0000ea00ffc87b82 */ /* 0x000e240000000a00 */
[C---:B0-----:R-:W-:Y:S01]  /*12d0*/  IMAD.WIDE.U32 R200, R198.reuse, 0x20, R200 ;  /* 0x00000020c6c87825 */ /* 0x041fe200078e00c8 */
[----:B------:R-:W-:-:S04]  /*12e0*/  IADD3 R198, PT, PT, R198, 0x20, RZ ;  /* 0x00000020c6c67810 */ /* 0x000fc80007ffe0ff */
[----:B------:R1:W-:Y:S04]  /*12f0*/  STG.E.128 desc[UR6][R200.64], R180 ;  /* 0x000000b4c8007986 */ /* 0x0003e8000c101d06 */
[----:B------:R1:W-:Y:S02]  /*1300*/  STG.E.128 desc[UR6][R200.64+0x10], R192 ;  /* 0x000010c0c8007986 */ /* 0x0003e4000c101d06 */
.L_x_49496:
[----:B------:R-:W-:Y:S05]  /*1310*/  BSYNC.RECONVERGENT B0 ;  /* 0x0000000000007941 */ /* 0x000fea0003800200 */
.L_x_49495:
        /* <DEDUP_REMOVED lines=32> */
.L_x_49501:
[--C-:B-----5:R-:W-:Y:S02]  /*1520*/  HADD2.F32 R137, -RZ, R132.reuse.H0_H0 ;  /* 0x20000084ff897230 */ /* 0x120fe40000004100 */
[----:B------:R-:W-:Y:S02]  /*1530*/  HADD2.F32 R139, -RZ, R132.H1_H1 ;  /* 0x30000084ff8b7230 */ /* 0x000fe40000004100 */
[--C-:B01----:R-:W-:Y:S02]  /*1540*/  HADD2.F32 R201, -RZ, R133.reuse.H0_H0 ;  /* 0x20000085ffc97230 */ /* 0x103fe40000004100 */
        /* <DEDUP_REMOVED lines=13> */
.L_x_49502:
[----:B------:R-:W0:Y:S02]  /*1620*/  LDC.64 R200, c[0x0][0x3a8] ;  /* 0x0000ea00ffc87b82 */ /* 0x000e240000000a00 */
[C---:B0-----:R-:W-:Y:S01]  /*1630*/  IMAD.WIDE.U32 R200, R198.reuse, 0x20, R200 ;  /* 0x00000020c6c87825 */ /* 0x041fe200078e00c8 */
[----:B------:R-:W-:-:S04]  /*1640*/  IADD3 R198, PT, PT, R198, 0x20, RZ ;  /* 0x00000020c6c67810 */ /* 0x000fc80007ffe0ff */
[----:B------:R2:W-:Y:S04]  /*1650*/  STG.E.128 desc[UR6][R200.64], R132 ;  /* 0x00000084c8007986 */ /* 0x0005e8000c101d06 */
[----:B------:R2:W-:Y:S02]  /*1660*/  STG.E.128 desc[UR6][R200.64+0x10], R136 ;  /* 0x00001088c8007986 */ /* 0x0005e4000c101d06 */
.L_x_49500:
[----:B------:R-:W-:Y:S05]  /*1670*/  BSYNC.RECONVERGENT B0 ;  /* 0x0000000000007941 */ /* 0x000fea0003800200 */
.L_x_49499:
        /* <DEDUP_REMOVED lines=32> */
.L_x_49505:
[--C-:B-----5:R-:W-:Y:S02]  /*1880*/  HADD2.F32 R145, -RZ, R140.reuse.H0_H0 ;  /* 0x2000008cff917230 */ /* 0x120fe40000004100 */
[----:B------:R-:W-:Y:S02]  /*1890*/  HADD2.F32 R147, -RZ, R140.H1_H1 ;  /* 0x3000008cff937230 */ /* 0x000fe40000004100 */
[--C-:B012---:R-:W-:Y:S02]  /*18a0*/  HADD2.F32 R201, -RZ, R141.reuse.H0_H0 ;  /* 0x2000008dffc97230 */ /* 0x107fe40000004100 */
        /* <DEDUP_REMOVED lines=13> */
.L_x_49506:
[----:B------:R-:W0:Y:S02]  /*1980*/  LDC.64 R200, c[0x0][0x3a8] ;  /* 0x0000ea00ffc87b82 */ /* 0x000e240000000a00 */
[C---:B0-----:R-:W-:Y:S01]  /*1990*/  IMAD.WIDE.U32 R200, R198.reuse, 0x20, R200 ;  /* 0x00000020c6c87825 */ /* 0x041fe200078e00c8 */
[----:B------:R-:W-:-:S04]  /*19a0*/  IADD3 R198, PT, PT, R198, 0x20, RZ ;  /* 0x00000020c6c67810 */ /* 0x000fc80007ffe0ff */
[----:B------:R3:W-:Y:S04]  /*19b0*/  STG.E.128 desc[UR6][R200.64], R140 ;  /* 0x0000008cc8007986 */ /* 0x0007e8000c101d06 */
[----:B------:R3:W-:Y:S02]  /*19c0*/  STG.E.128 desc[UR6][R200.64+0x10], R144 ;  /* 0x00001090c8007986 */ /* 0x0007e4000c101d06 */
.L_x_49504:
[----:B------:R-:W-:Y:S05]  /*19d0*/  BSYNC.RECONVERGENT B0 ;  /* 0x0000000000007941 */ /* 0x000fea0003800200 */
.L_x_49503:
        /* <DEDUP_REMOVED lines=32> */
.L_x_49509:
[--C-:B-----5:R-:W-:Y:S02]  /*1be0*/  HADD2.F32 R153, -RZ, R148.reuse.H0_H0 ;  /* 0x20000094ff997230 */ /* 0x120fe40000004100 */
[----:B------:R-:W-:Y:S02]  /*1bf0*/  HADD2.F32 R155, -RZ, R148.H1_H1 ;  /* 0x30000094ff9b7230 */ /* 0x000fe40000004100 */
[--C-:B0123--:R-:W-:Y:S02]  /*1c00*/  HADD2.F32 R201, -RZ, R149.reuse.H0_H0 ;  /* 0x20000095ffc97230 */ /* 0x10ffe40000004100 */
        /* <DEDUP_REMOVED lines=13> */
.L_x_49510:
[----:B------:R-:W0:Y:S02]  /*1ce0*/  LDC.64 R200, c[0x0][0x3a8] ;  /* 0x0000ea00ffc87b82 */ /* 0x000e240000000a00 */
[C---:B0-----:R-:W-:Y:S01]  /*1cf0*/  IMAD.WIDE.U32 R200, R198.reuse, 0x20, R200 ;  /* 0x00000020c6c87825 */ /* 0x041fe200078e00c8 */
[----:B------:R-:W-:-:S04]  /*1d00*/  IADD3 R198, PT, PT, R198, 0x20, RZ ;  /* 0x00000020c6c67810 */ /* 0x000fc80007ffe0ff */
[----:B------:R4:W-:Y:S04]  /*1d10*/  STG.E.128 desc[UR6][R200.64], R148 ;  /* 0x00000094c8007986 */ /* 0x0009e8000c101d06 */
[----:B------:R4:W-:Y:S02]  /*1d20*/  STG.E.128 desc[UR6][R200.64+0x10], R152 ;  /* 0x00001098c8007986 */ /* 0x0009e4000c101d06 */
.L_x_49508:
[----:B------:R-:W-:Y:S05]  /*1d30*/  BSYNC.RECONVERGENT B0 ;  /* 0x0000000000007941 */ /* 0x000fea0003800200 */
.L_x_49507:
        /* <DEDUP_REMOVED lines=32> */
.L_x_49513:
[--C-:B-----5:R-:W-:Y:S02]  /*1f40*/  HADD2.F32 R161, -RZ, R156.reuse.H0_H0 ;  /* 0x2000009cffa17230 */ /* 0x120fe40000004100 */
[----:B------:R-:W-:Y:S02]  /*1f50*/  HADD2.F32 R163, -RZ, R156.H1_H1 ;  /* 0x3000009cffa37230 */ /* 0x000fe40000004100 */
[--C-:B-1234-:R-:W-:Y:S02]  /*1f60*/  HADD2.F32 R201, -RZ, R157.reuse.H0_H0 ;  /* 0x2000009dffc97230 */ /* 0x11efe40000004100 */
        /* <DEDUP_REMOVED lines=13> */
.L_x_49514:
[----:B------:R-:W0:Y:S02]  /*2040*/  LDC.64 R200, c[0x0][0x3a8] ;  /* 0x0000ea00ffc87b82 */ /* 0x000e240000000a00 */
[C---:B0-----:R-:W-:Y:S01]  /*2050*/  IMAD.WIDE.U32 R200, R198.reuse, 0x20, R200 ;  /* 0x00000020c6c87825 */ /* 0x041fe200078e00c8 */
[----:B------:R-:W-:-:S04]  /*2060*/  IADD3 R198, PT, PT, R198, 0x20, RZ ;  /* 0x00000020c6c67810 */ /* 0x000fc80007ffe0ff */
[----:B------:R0:W-:Y:S04]  /*2070*/  STG.E.128 desc[UR6][R200.64], R156 ;  /* 0x0000009cc8007986 */ /* 0x0001e8000c101d06 */
[----:B------:R0:W-:Y:S02]  /*2080*/  STG.E.128 desc[UR6][R200.64+0x10], R160 ;  /* 0x000010a0c8007986 */ /* 0x0001e4000c101d06 */
.L_x_49512:
[----:B------:R-:W-:Y:S05]  /*2090*/  BSYNC.RECONVERGENT B0 ;  /* 0x0000000000007941 */ /* 0x000fea0003800200 */
.L_x_49511:
        /* <DEDUP_REMOVED lines=32> */
.L_x_49517:
        /* <DEDUP_REMOVED lines=16> */
.L_x_49518:
[----:B------:R-:W0:Y:S02]  /*23a0*/  LDC.64 R200, c[0x0][0x3a8] ;  /* 0x0000ea00ffc87b82 */ /* 0x000e240000000a00 */
[C---:B0-----:R-:W-:Y:S01]  /*23b0*/  IMAD.WIDE.U32 R200, R198.reuse, 0x20, R200 ;  /* 0x00000020c6c87825 */ /* 0x041fe200078e00c8 */
[----:B------:R-:W-:-:S04]  /*23c0*/  IADD3 R198, PT, PT, R198, 0x20, RZ ;  /* 0x00000020c6c67810 */ /* 0x000fc80007ffe0ff */
[----:B------:R0:W-:Y:S04]  /*23d0*/  STG.E.128 desc[UR6][R200.64], R164 ;  /* 0x000000a4c8007986 */ /* 0x0001e8000c101d06 */
[----:B------:R0:W-:Y:S02]  /*23e0*/  STG.E.128 desc[UR6][R200.64+0x10], R168 ;  /* 0x000010a8c8007986 */ /* 0x0001e4000c101d06 */
.L_x_49516:
[----:B------:R-:W-:Y:S05]  /*23f0*/  BSYNC.RECONVERGENT B0 ;  /* 0x0000000000007941 */ /* 0x000fea0003800200 */
.L_x_49515:
        /* <DEDUP_REMOVED lines=32> */
.L_x_49521:
[--C-:B-----5:R-:W-:Y:S02]  /*2600*/  HADD2.F32 R179, -RZ, R175.reuse.H0_H0 ;  /* 0x200000afffb37230 */ /* 0x120fe40000004100 */
[----:B------:R-:W-:Y:S02]  /*2610*/  HADD2.F32 R209, -RZ, R175.H1_H1 ;  /* 0x300000afffd17230 */ /* 0x000fe40000004100 */
[--C-:B------:R-:W-:Y:S02]  /*2620*/  HADD2.F32 R175, -RZ, R172.reuse.H0_H0 ;  /* 0x200000acffaf7230 */ /* 0x100fe40000004100 */
[-C--:B------:R-:W-:Y:S01]  /*2630*/  FMUL.FTZ R178, R179, R0.reuse ;  /* 0x00000000b3b27220 */ /* 0x080fe20000410000 */
[----:B------:R-:W-:Y:S02]  /*2640*/  HADD2.F32 R177, -RZ, R172.H1_H1 ;  /* 0x300000acffb17230 */ /* 0x000fe40000004100 */
[----:B------:R-:W-:Y:S01]  /*2650*/  FMUL.FTZ R179, R209, R0 ;  /* 0x00000000d1b37220 */ /* 0x000fe20000410000 */
[----:B-1234-:R-:W-:-:S02]  /*2660*/  HADD2.F32 R201, -RZ, R173.H0_H0 ;  /* 0x200000adffc97230 */ /* 0x01efc40000004100 */
        /* <DEDUP_REMOVED lines=8> */
[----:B------:R-:W-:-:S07]  /*26f0*/  FMUL.FTZ R177, R207, R0 ;  /* 0x00000000cfb17220 */ /* 0x000fce0000410000 */
.L_x_49522:
[----:B------:R-:W0:Y:S02]  /*2700*/  LDC.64 R200, c[0x0][0x3a8] ;  /* 0x0000ea00ffc87b82 */ /* 0x000e240000000a00 */
[----:B0-----:R-:W-:-:S05]  /*2710*/  IMAD.WIDE.U32 R200, R198, 0x20, R200 ;  /* 0x00000020c6c87825 */ /* 0x001fca00078e00c8 */
[----:B------:R0:W-:Y:S04]  /*2720*/  STG.E.128 desc[UR6][R200.64], R172 ;  /* 0x000000acc8007986 */ /* 0x0001e8000c101d06 */
[----:B------:R0:W-:Y:S02]  /*2730*/  STG.E.128 desc[UR6][R200.64+0x10], R176 ;  /* 0x000010b0c8007986 */ /* 0x0001e4000c101d06 */
.L_x_49520:
[----:B------:R-:W-:Y:S05]  /*2740*/  BSYNC.RECONVERGENT B0 ;  /* 0x0000000000007941 */ /* 0x000fea0003800200 */
.L_x_49519:
        /* <DEDUP_REMOVED lines=237> */
.L_x_49552:
        /* <DEDUP_REMOVED lines=49> */
.L_x_49525:
[----:B------:R-:W-:Y:S05]  /*3930*/  BSYNC.RECONVERGENT B0 ;  /* 0x0000000000007941 */ /* 0x000fea0003800200 */
.L_x_49524:
        /* <DEDUP_REMOVED lines=35> */
.L_x_49527:
[----:B------:R-:W-:Y:S05]  /*3b70*/  BSYNC.RECONVERGENT B0 ;  /* 0x0000000000007941 */ /* 0x000fea0003800200 */
.L_x_49526:
        /* <DEDUP_REMOVED lines=35> */
.L_x_49529:
[----:B------:R-:W-:Y:S05]  /*3db0*/  BSYNC.RECONVERGENT B0 ;  /* 0x0000000000007941 */ /* 0x000fea0003800200 */
.L_x_49528:
        /* <DEDUP_REMOVED lines=35> */
.L_x_49531:
[----:B------:R-:W-:Y:S05]  /*3ff0*/  BSYNC.RECONVERGENT B0 ;  /* 0x0000000000007941 */ /* 0x000fea0003800200 */
.L_x_49530:
        /* <DEDUP_REMOVED lines=35> */
.L_x_49533:
[----:B------:R-:W-:Y:S05]  /*4230*/  BSYNC.RECONVERGENT B0 ;  /* 0x0000000000007941 */ /* 0x000fea0003800200 */
.L_x_49532:
        /* <DEDUP_REMOVED lines=35> */
.L_x_49535:
[----:B------:R-:W-:Y:S05]  /*4470*/  BSYNC.RECONVERGENT B0 ;  /* 0x0000000000007941 */ /* 0x000fea0003800200 */
.L_x_49534:
        /* <DEDUP_REMOVED lines=35> */
.L_x_49537:
[----:B------:R-:W-:Y:S05]  /*46b0*/  BSYNC.RECONVERGENT B0 ;  /* 0x0000000000007941 */ /* 0x000fea0003800200 */
.L_x_49536:
        /* <DEDUP_REMOVED lines=34> */
.L_x_49539:
[----:B------:R-:W-:Y:S05]  /*48e0*/  BSYNC.RECONVERGENT B0 ;  /* 0x0000000000007941 */ /* 0x000fea0003800200 */
.L_x_49538:
[----:B01234-:R-:W0:Y:S02]  /*48f0*/  LDC.64 R200, c[0x0][0x380] ;  /* 0x0000e000ffc87b82 */ /* 0x01fe240000000a00 */
[----:B0-----:R-:W-:-:S04]  /*4900*/  LEA R3, R200, R3, 0x2 ;  /* 0x00000003c8037211 */ /* 0x001fc800078e10ff */
[----:B------:R-:W-:-:S13]  /*4910*/  ISETP.GE.AND P0, PT, R3, R201, PT ;  /* 0x000000c90300720c */ /* 0x000fda0003f06270 */
[----:B------:R-:W-:Y:S05]  /*4920*/  @!P0 BRA `(.L_x_49540) ;  /* 0xffffffc000ac8947 */ /* 0x000fea000383ffff */
[----:B------:R-:W-:Y:S05]  /*4930*/  EXIT ;  /* 0x000000000000794d */ /* 0x000fea0003800000 */
.L_x_49523:
        /* <DEDUP_REMOVED lines=8> */
.L_x_49542:
[----:B------:R-:W-:Y:S05]  /*49c0*/  BSYNC B0 ;  /* 0x0000000000007941 */ /* 0x000fea0003800000 */
.L_x_49541:
        /* <DEDUP_REMOVED lines=10> */
.L_x_49543:
[----:B------:R-:W-:Y:S01]  /*4a70*/  HFMA2 R209, -RZ, RZ, 0, 2.384185791015625e-07 ;  /* 0x00000004ffd17431 */ /* 0x000fe200000001ff */
[----:B------:R-:W-:-:S05]  /*4a80*/  MOV R203, R208 ;  /* 0x000000d000cb7202 */ /* 0x000fca0000000f00 */
[----:B------:R-:W-:-:S05]  /*4a90*/  FADD.FTZ R203, R202, R203 ;  /* 0x000000cbcacb7221 */ /* 0x000fca0000010000 */
[----:B------:R-:W-:-:S07]  /*4aa0*/  MOV R210, R203 ;  /* 0x000000cb00d27202 */ /* 0x000fce0000000f00 */
[----:B------:R-:W-:Y:S05]  /*4ab0*/  WARPSYNC.COLLECTIVE R207, `(.L_x_49544) ;  /* 0x00000000cf087348 */ /* 0x000fea0003c00000 */
[----:B------:R0:W1:Y:S02]  /*4ac0*/  SHFL.BFLY P6, R208, R210, R209, R212 ;  /* 0x0c0000d1d2d07389 */ /* 0x00006400000c00d4 */
[----:B01----:R-:W-:Y:S05]  /*4ad0*/  ENDCOLLECTIVE ;  /* 0x000000000000791b */ /* 0x003fea0003800000 */
.L_x_49544:
[----:B------:R-:W-:Y:S01]  /*4ae0*/  HFMA2 R209, -RZ, RZ, 0, 4.76837158203125e-07 ;  /* 0x00000008ffd17431 */ /* 0x000fe200000001ff */
[----:B------:R-:W-:-:S05]  /*4af0*/  MOV R0, R208 ;  /* 0x000000d000007202 */ /* 0x000fca0000000f00 */
[----:B------:R-:W-:-:S05]  /*4b00*/  FADD.FTZ R204, R203, R0 ;  /* 0x00000000cbcc7221 */ /* 0x000fca0000010000 */
[----:B------:R-:W-:-:S07]  /*4b10*/  MOV R210, R204 ;  /* 0x000000cc00d27202 */ /* 0x000fce0000000f00 */
[----:B------:R-:W-:Y:S05]  /*4b20*/  WARPSYNC.COLLECTIVE R207, `(.L_x_49545) ;  /* 0x00000000cf087348 */ /* 0x000fea0003c00000 */
[----:B------:R0:W1:Y:S02]  /*4b30*/  SHFL.BFLY P6, R208, R210, R209, R212 ;  /* 0x0c0000d1d2d07389 */ /* 0x00006400000c00d4 */
[----:B01----:R-:W-:Y:S05]  /*4b40*/  ENDCOLLECTIVE ;  /* 0x000000000000791b */ /* 0x003fea0003800000 */
.L_x_49545:
[----:B------:R-:W-:Y:S01]  /*4b50*/  HFMA2 R209, -RZ, RZ, 0, 9.5367431640625e-07 ;  /* 0x00000010ffd17431 */ /* 0x000fe200000001ff */
[----:B------:R-:W-:-:S05]  /*4b60*/  MOV R205, R208 ;  /* 0x000000d000cd7202 */ /* 0x000fca0000000f00 */
[----:B------:R-:W-:-:S05]  /*4b70*/  FADD.FTZ R205, R204, R205 ;  /* 0x000000cdcccd7221 */ /* 0x000fca0000010000 */
[----:B------:R-:W-:-:S07]  /*4b80*/  MOV R210, R205 ;  /* 0x000000cd00d27202 */ /* 0x000fce0000000f00 */
[----:B------:R-:W-:Y:S05]  /*4b90*/  WARPSYNC.COLLECTIVE R207, `(.L_x_49546) ;  /* 0x00000000cf087348 */ /* 0x000fea0003c00000 */
[----:B------:R0:W1:Y:S02]  /*4ba0*/  SHFL.BFLY P6, R208, R210, R209, R212 ;  /* 0x0c0000d1d2d07389 */ /* 0x00006400000c00d4 */
[----:B01----:R-:W-:Y:S05]  /*4bb0*/  ENDCOLLECTIVE ;  /* 0x000000000000791b */ /* 0x003fea0003800000 */
.L_x_49546:
        /* <DEDUP_REMOVED lines=140> */
.L_x_49547:
[----:B------:R-:W-:Y:S01]  /*5480*/  HFMA2 R209, -RZ, RZ, 0, 1.1920928955078125e-07 ;  /* 0x00000002ffd17431 */ /* 0x000fe200000001ff */
[----:B------:R-:W-:-:S05]  /*5490*/  MOV R201, R208 ;  /* 0x000000d000c97202 */ /* 0x000fca0000000f00 */
[----:B------:R-:W-:-:S05]  /*54a0*/  FADD.FTZ R201, R0, R201 ;  /* 0x000000c900c97221 */ /* 0x000fca0000010000 */
[----:B------:R-:W-:-:S07]  /*54b0*/  MOV R210, R201 ;  /* 0x000000c900d27202 */ /* 0x000fce0000000f00 */
[----:B------:R-:W-:Y:S05]  /*54c0*/  WARPSYNC.COLLECTIVE R207, `(.L_x_49548) ;  /* 0x00000000cf087348 */ /* 0x000fea0003c00000 */
[----:B------:R0:W1:Y:S02]  /*54d0*/  SHFL.BFLY P6, R208, R210, R209, R212 ;  /* 0x0c0000d1d2d07389 */ /* 0x00006400000c00d4 */
[----:B01----:R-:W-:Y:S05]  /*54e0*/  ENDCOLLECTIVE ;  /* 0x000000000000791b */ /* 0x003fea0003800000 */
.L_x_49548:
[----:B------:R-:W-:Y:S01]  /*54f0*/  HFMA2 R209, -RZ, RZ, 0, 2.384185791015625e-07 ;  /* 0x00000004ffd17431 */ /* 0x000fe200000001ff */
[----:B------:R-:W-:-:S05]  /*5500*/  MOV R202, R208 ;  /* 0x000000d000ca7202 */ /* 0x000fca0000000f00 */
[----:B------:R-:W-:-:S05]  /*5510*/  FADD.FTZ R202, R201, R202 ;  /* 0x000000cac9ca7221 */ /* 0x000fca0000010000 */
[----:B------:R-:W-:-:S07]  /*5520*/  MOV R210, R202 ;  /* 0x000000ca00d27202 */ /* 0x000fce0000000f00 */
[----:B------:R-:W-:Y:S05]  /*5530*/  WARPSYNC.COLLECTIVE R207, `(.L_x_49549) ;  /* 0x00000000cf087348 */ /* 0x000fea0003c00000 */
[----:B------:R0:W1:Y:S02]  /*5540*/  SHFL.BFLY P6, R208, R210, R209, R212 ;  /* 0x0c0000d1d2d07389 */ /* 0x00006400000c00d4 */
[----:B01----:R-:W-:Y:S05]  /*5550*/  ENDCOLLECTIVE ;  /* 0x000000000000791b */ /* 0x003fea0003800000 */
.L_x_49549:
[----:B------:R-:W-:Y:S01]  /*5560*/  HFMA2 R209, -RZ, RZ, 0, 4.76837158203125e-07 ;  /* 0x00000008ffd17431 */ /* 0x000fe200000001ff */
[----:B------:R-:W-:-:S05]  /*5570*/  MOV R203, R208 ;  /* 0x000000d000cb7202 */ /* 0x000fca0000000f00 */
[----:B------:R-:W-:-:S05]  /*5580*/  FADD.FTZ R203, R202, R203 ;  /* 0x000000cbcacb7221 */ /* 0x000fca0000010000 */
[----:B------:R-:W-:-:S07]  /*5590*/  MOV R210, R203 ;  /* 0x000000cb00d27202 */ /* 0x000fce0000000f00 */
[----:B------:R-:W-:Y:S05]  /*55a0*/  WARPSYNC.COLLECTIVE R207, `(.L_x_49550) ;  /* 0x00000000cf087348 */ /* 0x000fea0003c00000 */
[----:B------:R0:W1:Y:S02]  /*55b0*/  SHFL.BFLY P6, R208, R210, R209, R212 ;  /* 0x0c0000d1d2d07389 */ /* 0x00006400000c00d4 */
[----:B01----:R-:W-:Y:S05]  /*55c0*/  ENDCOLLECTIVE ;  /* 0x000000000000791b */ /* 0x003fea0003800000 */
.L_x_49550:
[----:B------:R-:W-:Y:S01]  /*55d0*/  HFMA2 R209, -RZ, RZ, 0, 9.5367431640625e-07 ;  /* 0x00000010ffd17431 */ /* 0x000fe200000001ff */
[----:B------:R-:W-:-:S05]  /*55e0*/  MOV R204, R208 ;  /* 0x000000d000cc7202 */ /* 0x000fca0000000f00 */
[----:B------:R-:W-:-:S05]  /*55f0*/  FADD.FTZ R204, R203, R204 ;  /* 0x000000cccbcc7221 */ /* 0x000fca0000010000 */
[----:B------:R-:W-:-:S07]  /*5600*/  MOV R210, R204 ;  /* 0x000000cc00d27202 */ /* 0x000fce0000000f00 */
[----:B------:R-:W-:Y:S05]  /*5610*/  WARPSYNC.COLLECTIVE R207, `(.L_x_49551) ;  /* 0x00000000cf087348 */ /* 0x000fea0003c00000 */
[----:B------:R0:W1:Y:S02]  /*5620*/  SHFL.BFLY P6, R208, R210, R209, R212 ;  /* 0x0c0000d1d2d07389 */ /* 0x00006400000c00d4 */
[----:B01----:R-:W-:Y:S05]  /*5630*/  ENDCOLLECTIVE ;  /* 0x000000000000791b */ /* 0x003fea0003800000 */
.L_x_49551:
[----:B------:R-:W-:Y:S01]  /*5640*/  MOV R205, R208 ;  /* 0x000000d000cd7202 */ /* 0x000fe20000000f00 */
[----:B------:R-:W-:Y:S06]  /*5650*/  BRA `(.L_x_49552) ;  /* 0xffffffdc00f07947 */ /* 0x000fec000383ffff */
.L_x_49553:
        /* <DEDUP_REMOVED lines=10> */
.L_x_71532:


//--------------------- .text._ZN10layer_norm13ln_fwd_kernelINS_13Kernel_traitsIf6__halffS2_fjLj2048ELj1ELj4ELj1ELj16ENS_18Kernel_traits_baseILj2048EfS2_fS2_fjLj128EEEEELb0ELb0ELb0ELb1EEEvNS_9FwdParamsE --------------------------
	.section	.text._ZN10layer_norm13ln_fwd_kernelINS_13Kernel_traitsIf6__halffS2_fjLj2048ELj1ELj4ELj1ELj16ENS_18Kernel_traits_baseILj2048EfS2_fS2_fjLj128EEEEELb0ELb0ELb0ELb1EEEvNS_9FwdParamsE,"ax",@progbits
	.align	128
        .global         _ZN10layer_norm13ln_fwd_kernelINS_13Kernel_traitsIf6__halffS2_fjLj2048ELj1ELj4ELj1ELj16ENS_18Kernel_traits_baseILj2048EfS2_fS2_fjLj128EEEEELb0ELb0ELb0ELb1EEEvNS_9FwdParamsE
        .type           _ZN10layer_norm13ln_fwd_kernelINS_13Kernel_traitsIf6__halffS2_fjLj2048ELj1ELj4ELj1ELj16ENS_18Kernel_traits_baseILj2048EfS2_fS2_fjLj128EEEEELb0ELb0ELb0ELb1EEEvNS_9FwdParamsE,@function
        .size           _ZN10layer_norm13ln_fwd_kernelINS_13Kernel_traitsIf6__halffS2_fjLj2048ELj1ELj4ELj1ELj16ENS_18Kernel_traits_baseILj2048EfS2_fS2_fjLj128EEEEELb0ELb0ELb0ELb1EEEvNS_9FwdParamsE,(.L_x_71533 - _ZN10layer_norm13ln_fwd_kernelINS_13Kernel_traitsIf6__halffS2_fjLj2048ELj1ELj4ELj1ELj16ENS_18Kernel_traits_baseILj2048EfS2_fS2_fjLj128EEEEELb0ELb0ELb0ELb1EEEvNS_9FwdParamsE)
        .other          _ZN10layer_norm13ln_fwd_kernelINS_13Kernel_traitsIf6__halffS2_fjLj2048ELj1ELj4ELj1ELj16ENS_18Kernel_traits_baseILj2048EfS2_fS2_fjLj128EEEEELb0ELb0ELb0ELb1EEEvNS_9FwdParamsE,@"STO_CUDA_ENTRY STV_DEFAULT"
_ZN10layer_norm13ln_fwd_kernelINS_13Kernel_traitsIf6__halffS2_fjLj2048ELj1ELj4ELj1ELj16ENS_18Kernel_traits_baseILj2048EfS2_fS2_fjLj128EEEEELb0ELb0ELb0ELb1EEEvNS_9FwdParamsE:
.text._ZN10layer_norm13ln_fwd_kernelINS_13Kernel_traitsIf6__halffS2_fjLj2048ELj1ELj4ELj1ELj16ENS_18Kernel_traits_baseILj2048EfS2_fS2_fjLj128EEEEELb0ELb0ELb0ELb1EEEvNS_9FwdParamsE:
        /* <DEDUP_REMOVED lines=49> */
.L_x_49554:
        /* <DEDUP_REMOVED lines=50> */
.L_x_49555:
        /* <DEDUP_REMOVED lines=15> */
.L_x_49575:
        /* <DEDUP_REMOVED lines=11> */
[----:B---3--:R-:W-:-:S03]  /*07d0*/  HADD2.F32 R135, -RZ, R132.H0_H0 ;  /* 0x20000084ff877230 */ /* 0x008fc60000004100 */
[----:B0-----:R-:W-:Y:S05]  /*07e0*/  @!P1 BRA `(.L_x_49558) ;  /* 0x0000000000549947 */ /* 0x001fea0003800000 */
        /* <DEDUP_REMOVED lines=21> */
.L_x_49558:
        /* <DEDUP_REMOVED lines=16> */
.L_x_49559:
[----:B-1----:R-:W-:Y:S05]  /*0a40*/  BSYNC.RECONVERGENT B0 ;  /* 0x0000000000007941 */ /* 0x002fea0003800200 */
.L_x_49557:
        /* <DEDUP_REMOVED lines=32> */
.L_x_49560:
        /* <DEDUP_REMOVED lines=16> */
.L_x_49561:
        /* <DEDUP_REMOVED lines=11> */
[--C-:B0----5:R-:W-:Y:S02]  /*0e00*/  HADD2.F32 R140, -RZ, R136.reuse.H0_H0 ;  /* 0x20000088ff8c7230 */ /* 0x121fe40000004100 */
        /* <DEDUP_REMOVED lines=16> */
.L_x_49562:
        /* <DEDUP_REMOVED lines=16> */
.L_x_49563:
[----:B------:R-:W-:Y:S01]  /*1010*/  IADD3 R205, PT, PT, R204, 0x60, RZ ;  /* 0x00000060cccd7810 */ /* 0x000fe20007ffe0ff */
[----:B------:R-:W-:-:S04]  /*1020*/  IMAD.WIDE.U32 R164, R206, 0x20, R132 ;  /* 0x00000020cea47825 */ /* 0x000fc800078e0084 */
[----:B------:R-:W-:Y:S01]  /*1030*/  IMAD.WIDE.U32 R160, R205, 0x10, R192 ;  /* 0x00000010cda07825 */ /* 0x000fe200078e00c0 */
[----:B------:R0:W-:Y:S04]  /*1040*/  STG.E.128 desc[UR6][R164.64], R140 ;  /* 0x0000008ca4007986 */ /* 0x0001e8000c101d06 */
[----:B------:R0:W-:Y:S04]  /*1050*/  STG.E.128 desc[UR6][R164.64+0x10], R136 ;  /* 0x00001088a4007986 */ /* 0x0001e8000c101d06 */
[----:B------:R-:W5:Y:S01]  /*1060*/  LDG.E.128 R160, desc[UR6][R160.64] ;  /* 0x00000006a0a07981 */ /* 0x000f62000c1e1d00 */
[----:B------:R-:W-:Y:S05]  /*1070*/  @!P1 BRA `(.L_x_49564) ;  /* 0x0000000000549947 */ /* 0x000fea0003800000 */
        /* <DEDUP_REMOVED lines=21> */
.L_x_49564:
[--C-:B0----5:R-:W-:Y:S02]  /*11d0*/  HADD2.F32 R164, -RZ, R161.reuse.H0_H0 ;  /* 0x200000a1ffa47230 */ /* 0x121fe40000004100 */
[----:B------:R-:W-:Y:S02]  /*11e0*/  HADD2.F32 R166, -RZ, R161.H1_H1 ;  /* 0x300000a1ffa67230 */ /* 0x000fe40000004100 */
[--C-:B------:R-:W-:Y:S02]  /*11f0*/  HADD2.F32 R0, -RZ, R160.reuse.H0_H0 ;  /* 0x200000a0ff007230 */ /* 0x100fe40000004100 */
        /* <DEDUP_REMOVED lines=11> */
[C---:B------:R-:W-:Y:S01]  /*12b0*/  FMUL.FTZ R166, R135.reuse, R172 ;  /* 0x000000ac87a67220 */ /* 0x040fe20000410000 */
[----:B------:R-:W-:-:S07]  /*12c0*/  FMUL.FTZ R167, R135, R174 ;  /* 0x000000ae87a77220 */ /* 0x000fce0000410000 */
.L_x_49565:
        /* <DEDUP_REMOVED lines=28> */
.L_x_49566:
        /* <DEDUP_REMOVED lines=16> */
.L_x_49567:
        /* <DEDUP_REMOVED lines=28> */
.L_x_49568:
        /* <DEDUP_REMOVED lines=16> */
.L_x_49569:
        /* <DEDUP_REMOVED lines=28> */
.L_x_49570:
        /* <DEDUP_REMOVED lines=16> */
.L_x_49571:
        /* <DEDUP_REMOVED lines=28> */
.L_x_49572:
[----:B0----5:R-:W-:Y:S02]  /*1cd0*/  HADD2.F32 R196, -RZ, R193.H0_H0 ;  /* 0x200000c1ffc47230 */ /* 0x021fe40000004100 */
[--C-:B------:R-:W-:Y:S02]  /*1ce0*/  HADD2.F32 R198, -RZ, R195.reuse.H0_H0 ;  /* 0x200000c3ffc67230 */ /* 0x100fe40000004100 */
[----:B------:R-:W-:Y:S02]  /*1cf0*/  HADD2.F32 R214, -RZ, R195.H1_H1 ;  /* 0x300000c3ffd67230 */ /* 0x000fe40000004100 */
        /* <DEDUP_REMOVED lines=13> */
.L_x_49573:
        /* <DEDUP_REMOVED lines=220> */
.L_x_49607:
        /* <DEDUP_REMOVED lines=78> */
[----:B------:R-:W-:Y:S01]  /*3070*/  F2FP.F16.F32.PACK_AB R138, R137, R138 ;  /* 0x0000008a898a723e */ /* 0x000fe200000000ff */
        /* <DEDUP_REMOVED lines=45> */
[----:B------:R-:W-:Y:S01]  /*3350*/  F2FP.F16.F32.PACK_AB R139, R224, R139 ;  /* 0x0000008be08b723e */ /* 0x000fe200000000ff */
[----:B---3--:R-:W-:Y:S01]  /*3360*/  IMAD.WIDE.U32 R182, R204, 0x10, R144 ;  /* 0x00000010ccb67825 */ /* 0x008fe200078e0090 */
[----:B------:R-:W-:-:S03]  /*3370*/  F2FP.F16.F32.PACK_AB R137, R158, R137 ;  /* 0x000000899e89723e */ /* 0x000fc600000000ff */
[C---:B------:R-:W-:Y:S01]  /*3380*/  FADD.FTZ R160, -R0.reuse, R160 ;  /* 0x000000a000a07221 */ /* 0x040fe20000010100 */
[----:B------:R-:W-:Y:S01]  /*3390*/  F2FP.F16.F32.PACK_AB R136, R159, R136 ;  /* 0x000000889f88723e */ /* 0x000fe200000000ff */
[----:B------:R-:W-:Y:S01]  /*33a0*/  FADD.FTZ R165, -R0, R165 ;  /* 0x000000a500a57221 */ /* 0x000fe20000010100 */
[----:B------:R-:W-:Y:S01]  /*33b0*/  FMUL.FTZ R181, R209, R188 ;  /* 0x000000bcd1b57220 */ /* 0x000fe20000410000 */
        /* <DEDUP_REMOVED lines=9> */
[C---:B------:R-:W-:Y:S01]  /*3450*/  FMUL.FTZ R152, R209.reuse, R165 ;  /* 0x000000a5d1987220 */ /* 0x040fe20000410000 */
[----:B------:R-:W-:Y:S01]  /*3460*/  F2FP.F16.F32.PACK_AB R142, R230, R157 ;  /* 0x0000009de68e723e */ /* 0x000fe200000000ff */
[----:B------:R-:W-:Y:S01]  /*3470*/  FMUL.FTZ R212, R209, R212 ;  /* 0x000000d4d1d47220 */ /* 0x000fe20000410000 */
[----:B------:R-:W-:Y:S01]  /*3480*/  F2FP.F16.F32.PACK_AB R141, R156, R141 ;  /* 0x0000008d9c8d723e */ /* 0x000fe200000000ff */
[----:B------:R-:W-:Y:S01]  /*3490*/  STG.E.128 desc[UR6][R182.64], R136 ;  /* 0x00000088b6007986 */ /* 0x000fe2000c101d06 */
[----:B------:R-:W-:Y:S01]  /*34a0*/  F2FP.F16.F32.PACK_AB R140, R140, R191 ;  /* 0x000000bf8c8c723e */ /* 0x000fe200000000ff */
        /* <DEDUP_REMOVED lines=20> */
[----:B-1----:R-:W-:Y:S01]  /*35f0*/  F2FP.F16.F32.PACK_AB R134, R152, R155 ;  /* 0x0000009b9886723e */ /* 0x002fe200000000ff */
[----:B------:R-:W-:Y:S01]  /*3600*/  FADD.FTZ R190, -R0, R190 ;  /* 0x000000be00be7221 */ /* 0x000fe20000010100 */
[----:B------:R-:W-:Y:S01]  /*3610*/  F2FP.F16.F32.PACK_AB R132, R146, R147 ;  /* 0x000000939284723e */ /* 0x000fe200000000ff */
[----:B------:R-:W-:Y:S01]  /*3620*/  FFMA.FTZ R147, R170, R85, R21 ;  /* 0x00000055aa937223 */ /* 0x000fe20000010015 */
[----:B--2---:R-:W-:Y:S01]  /*3630*/  FFMA.FTZ R141, R150, R97, R33 ;  /* 0x00000061968d7223 */ /* 0x004fe20000010021 */
[----:B------:R-:W-:Y:S01]  /*3640*/  FFMA.FTZ R150, R181, R76, R12 ;  /* 0x0000004cb5967223 */ /* 0x000fe2000001000c */
[----:B------:R-:W-:Y:S01]  /*3650*/  FFMA.FTZ R142, R171, R84, R20 ;  /* 0x00000054ab8e7223 */ /* 0x000fe20000010014 */
[C---:B------:R-:W-:Y:S01]  /*3660*/  FADD.FTZ R184, -R0.reuse, R184 ;  /* 0x000000b800b87221 */ /* 0x040fe20000010100 */
[C---:B------:R-:W-:Y:S01]  /*3670*/  FADD.FTZ R185, -R0.reuse, R185 ;  /* 0x000000b900b97221 */ /* 0x040fe20000010100 */
[C---:B------:R-:W-:Y:S01]  /*3680*/  FADD.FTZ R192, -R0.reuse, R192 ;  /* 0x000000c000c07221 */ /* 0x040fe20000010100 */
[----:B------:R-:W-:Y:S01]  /*3690*/  F2FP.F16.F32.PACK_AB R150, R153, R150 ;  /* 0x000000969996723e */ /* 0x000fe200000000ff */
[C---:B------:R-:W-:Y:S01]  /*36a0*/  FADD.FTZ R194, -R0.reuse, R194 ;  /* 0x000000c200c27221 */ /* 0x040fe20000010100 */
[----:B------:R-:W1:Y:S01]  /*36b0*/  LDC.64 R152, c[0x0][0x380] ;  /* 0x0000e000ff987b82 */ /* 0x000e620000000a00 */
[C---:B------:R-:W-:Y:S01]  /*36c0*/  FADD.FTZ R196, -R0.reuse, R196 ;  /* 0x000000c400c47221 */ /* 0x040fe20000010100 */
[C---:B------:R-:W-:Y:S01]  /*36d0*/  FADD.FTZ R198, -R0.reuse, R198 ;  /* 0x000000c600c67221 */ /* 0x040fe20000010100 */
[----:B------:R-:W-:Y:S01]  /*36e0*/  FADD.FTZ R0, -R0, R199 ;  /* 0x000000c700007221 */ /* 0x000fe20000010100 */
[----:B------:R-:W-:Y:S01]  /*36f0*/  FFMA.FTZ R136, R151, R96, R32 ;  /* 0x0000006097887223 */ /* 0x000fe20000010020 */
[----:B------:R-:W-:Y:S01]  /*3700*/  F2FP.F16.F32.PACK_AB R142, R147, R142 ;  /* 0x0000008e938e723e */ /* 0x000fe200000000ff */
        /* <DEDUP_REMOVED lines=76> */
.L_x_49556:
        /* <DEDUP_REMOVED lines=8> */
.L_x_49595:
        /* <DEDUP_REMOVED lines=30> */
.L_x_49577:
[--C-:B-----5:R-:W-:Y:S02]  /*3e30*/  HADD2.F32 R156, -RZ, R144.reuse.H0_H0 ;  /* 0x20000090ff9c7230 */ /* 0x120fe40000004100 */
[----:B------:R-:W-:Y:S02]  /*3e40*/  HADD2.F32 R157, -RZ, R144.H1_H1 ;  /* 0x30000090ff9d7230 */ /* 0x000fe40000004100 */
[--C-:B------:R-:W-:Y:S02]  /*3e50*/  HADD2.F32 R158, -RZ, R145.reuse.H0_H0 ;  /* 0x20000091ff9e7230 */ /* 0x100fe40000004100 */
[----:B------:R-:W-:Y:S02]  /*3e60*/  HADD2.F32 R159, -RZ, R145.H1_H1 ;  /* 0x30000091ff9f7230 */ /* 0x000fe40000004100 */
[--C-:B------:R-:W-:Y:S02]  /*3e70*/  HADD2.F32 R152, -RZ, R146.reuse.H0_H0 ;  /* 0x20000092ff987230 */ /* 0x100fe40000004100 */
[----:B------:R-:W-:-:S02]  /*3e80*/  HADD2.F32 R153, -RZ, R146.H1_H1 ;  /* 0x30000092ff997230 */ /* 0x000fc40000004100 */
[--C-:B------:R-:W-:Y:S02]  /*3e90*/  HADD2.F32 R154, -RZ, R147.reuse.H0_H0 ;  /* 0x20000093ff9a7230 */ /* 0x100fe40000004100 */
[----:B------:R-:W-:-:S07]  /*3ea0*/  HADD2.F32 R155, -RZ, R147.H1_H1 ;  /* 0x30000093ff9b7230 */ /* 0x000fce0000004100 */
.L_x_49578:
[----:B-1----:R-:W-:Y:S05]  /*3eb0*/  BSYNC.RECONVERGENT B0 ;  /* 0x0000000000007941 */ /* 0x002fea0003800200 */
.L_x_49576:
        /* <DEDUP_REMOVED lines=30> */
.L_x_49580:
        /* <DEDUP_REMOVED lines=8> */
.L_x_49581:
[----:B------:R-:W-:Y:S05]  /*4120*/  BSYNC.RECONVERGENT B0 ;  /* 0x0000000000007941 */ /* 0x000fea0003800200 */
.L_x_49579:
        /* <DEDUP_REMOVED lines=15> */
[--C-:B------:R-:W-:Y:S02]  /*4220*/  HADD2.F32 R165, -RZ, R169.reuse.H0_H0 ;  /* 0x200000a9ffa57230 */ /* 0x100fe40000004100 */
[----:B------:R-:W-:Y:S02]  /*4230*/  HADD2.F32 R138, -RZ, R169.H1_H1 ;  /* 0x300000a9ff8a7230 */ /* 0x000fe40000004100 */
        /* <DEDUP_REMOVED lines=14> */
.L_x_49582:
        /* <DEDUP_REMOVED lines=8> */
.L_x_49583:
[----:B------:R-:W-:Y:S01]  /*43a0*/  IADD3 R205, PT, PT, R204, 0x60, RZ ;  /* 0x00000060cccd7810 */ /* 0x000fe20007ffe0ff */
[----:B------:R-:W-:-:S04]  /*43b0*/  IMAD.WIDE.U32 R160, R206, 0x20, R132 ;  /* 0x00000020cea07825 */ /* 0x000fc800078e0084 */
[----:B------:R-:W-:Y:S01]  /*43c0*/  IMAD.WIDE.U32 R162, R205, 0x10, R134 ;  /* 0x00000010cda27825 */ /* 0x000fe200078e0086 */
[----:B------:R0:W-:Y:S04]  /*43d0*/  STG.E.128 desc[UR6][R160.64], R140 ;  /* 0x0000008ca0007986 */ /* 0x0001e8000c101d06 */
[----:B------:R0:W-:Y:S04]  /*43e0*/  STG.E.128 desc[UR6][R160.64+0x10], R136 ;  /* 0x00001088a0007986 */ /* 0x0001e8000c101d06 */
[----:B------:R0:W5:Y:S01]  /*43f0*/  LDG.E.128 R176, desc[UR6][R162.64] ;  /* 0x00000006a2b07981 */ /* 0x000162000c1e1d00 */
[----:B------:R-:W-:Y:S05]  /*4400*/  @!P1 BRA `(.L_x_49584) ;  /* 0x0000000000549947 */ /* 0x000fea0003800000 */
        /* <DEDUP_REMOVED lines=21> */
.L_x_49584:
        /* <DEDUP_REMOVED lines=8> */
.L_x_49585:
        /* <DEDUP_REMOVED lines=28> */
.L_x_49586:
        /* <DEDUP_REMOVED lines=8> */
.L_x_49587:
        /* <DEDUP_REMOVED lines=28> */
.L_x_49588:
        /* <DEDUP_REMOVED lines=8> */
.L_x_49589:
        /* <DEDUP_REMOVED lines=28> */
.L_x_49590:
        /* <DEDUP_REMOVED lines=8> */
.L_x_49591:
        /* <DEDUP_REMOVED lines=28> */
.L_x_49592:
        /* <DEDUP_REMOVED lines=8> */
.L_x_49593:
        /* <DEDUP_REMOVED lines=220> */
.L_x_49619:
        /* <DEDUP_REMOVED lines=260> */
.L_x_49574:
        /* <DEDUP_REMOVED lines=8> */
.L_x_49597:
[----:B------:R-:W-:Y:S05]  /*6d60*/  BSYNC B0 ;  /* 0x0000000000007941 */ /* 0x000fea0003800000 */
.L_x_49596:
        /* <DEDUP_REMOVED lines=8> */
.L_x_49598:
[----:B------:R-:W-:Y:S02]  /*6df0*/  HFMA2 R133, -RZ, RZ, 0, 2.384185791015625e-07 ;  /* 0x00000004ff857431 */ /* 0x000fe400000001ff */
[----:B------:R-:W-:-:S05]  /*6e00*/  FADD.FTZ R210, R132, R0 ;  /* 0x0000000084d27221 */ /* 0x000fca0000010000 */
[----:B------:R-:W-:-:S07]  /*6e10*/  MOV R132, R210 ;  /* 0x000000d200847202 */ /* 0x000fce0000000f00 */
[----:B------:R-:W-:Y:S05]  /*6e20*/  WARPSYNC.COLLECTIVE R135, `(.L_x_49599) ;  /* 0x0000000087087348 */ /* 0x000fea0003c00000 */
[----:B------:R0:W1:Y:S02]  /*6e30*/  SHFL.BFLY P0, R0, R132, R133, R134 ;  /* 0x0c00008584007389 */ /* 0x0000640000000086 */
[----:B01----:R-:W-:Y:S05]  /*6e40*/  ENDCOLLECTIVE ;  /* 0x000000000000791b */ /* 0x003fea0003800000 */
.L_x_49599:
[----:B------:R-:W-:Y:S02]  /*6e50*/  HFMA2 R133, -RZ, RZ, 0, 4.76837158203125e-07 ;  /* 0x00000008ff857431 */ /* 0x000fe400000001ff */
[----:B------:R-:W-:-:S05]  /*6e60*/  FADD.FTZ R211, R210, R0 ;  /* 0x00000000d2d37221 */ /* 0x000fca0000010000 */
[----:B------:R-:W-:-:S07]  /*6e70*/  MOV R132, R211 ;  /* 0x000000d300847202 */ /* 0x000fce0000000f00 */
[----:B------:R-:W-:Y:S05]  /*6e80*/  WARPSYNC.COLLECTIVE R135, `(.L_x_49600) ;  /* 0x0000000087087348 */ /* 0x000fea0003c00000 */
[----:B------:R0:W1:Y:S02]  /*6e90*/  SHFL.BFLY P0, R0, R132, R133, R134 ;  /* 0x0c00008584007389 */ /* 0x0000640000000086 */
[----:B01----:R-:W-:Y:S05]  /*6ea0*/  ENDCOLLECTIVE ;  /* 0x000000000000791b */ /* 0x003fea0003800000 */
.L_x_49600:
[----:B------:R-:W-:Y:S02]  /*6eb0*/  HFMA2 R133, -RZ, RZ, 0, 9.5367431640625e-07 ;  /* 0x00000010ff857431 */ /* 0x000fe400000001ff */
[----:B------:R-:W-:-:S05]  /*6ec0*/  FADD.FTZ R212, R211, R0 ;  /* 0x00000000d3d47221 */ /* 0x000fca0000010000 */
[----:B------:R-:W-:-:S07]  /*6ed0*/  MOV R132, R212 ;  /* 0x000000d400847202 */ /* 0x000fce0000000f00 */
[----:B------:R-:W-:Y:S05]  /*6ee0*/  WARPSYNC.COLLECTIVE R135, `(.L_x_49601) ;  /* 0x0000000087087348 */ /* 0x000fea0003c00000 */
[----:B------:R0:W1:Y:S02]  /*6ef0*/  SHFL.BFLY P0, R0, R132, R133, R134 ;  /* 0x0c00008584007389 */ /* 0x0000640000000086 */
[----:B01----:R-:W-:Y:S05]  /*6f00*/  ENDCOLLECTIVE ;  /* 0x000000000000791b */ /* 0x003fea0003800000 */
.L_x_49601:
        /* <DEDUP_REMOVED lines=134> */
.L_x_49602:
[----:B------:R-:W-:Y:S02]  /*7770*/  HFMA2 R133, -RZ, RZ, 0, 1.1920928955078125e-07 ;  /* 0x00000002ff857431 */ /* 0x000fe400000001ff */
[----:B------:R-:W-:-:S05]  /*7780*/  FADD.FTZ R210, R132, R0 ;  /* 0x0000000084d27221 */ /* 0x000fca0000010000 */
[----:B------:R-:W-:-:S07]  /*7790*/  MOV R132, R210 ;  /* 0x000000d200847202 */ /* 0x000fce0000000f00 */
[----:B------:R-:W-:Y:S05]  /*77a0*/  WARPSYNC.COLLECTIVE R135, `(.L_x_49603) ;  /* 0x0000000087087348 */ /* 0x000fea0003c00000 */
[----:B------:R0:W1:Y:S02]  /*77b0*/  SHFL.BFLY P0, R0, R132, R133, R134 ;  /* 0x0c00008584007389 */ /* 0x0000640000000086 */
[----:B01----:R-:W-:Y:S05]  /*77c0*/  ENDCOLLECTIVE ;  /* 0x000000000000791b */ /* 0x003fea0003800000 */
.L_x_49603:
[----:B------:R-:W-:Y:S02]  /*77d0*/  HFMA2 R133, -RZ, RZ, 0, 2.384185791015625e-07 ;  /* 0x00000004ff857431 */ /* 0x000fe400000001ff */
[----:B------:R-:W-:-:S05]  /*77e0*/  FADD.FTZ R211, R210, R0 ;  /* 0x00000000d2d37221 */ /* 0x000fca0000010000 */
[----:B------:R-:W-:-:S07]  /*77f0*/  MOV R132, R211 ;  /* 0x000000d300847202 */ /* 0x000fce0000000f00 */
[----:B------:R-:W-:Y:S05]  /*7800*/  WARPSYNC.COLLECTIVE R135, `(.L_x_49604) ;  /* 0x0000000087087348 */ /* 0x000fea0003c00000 */
[----:B------:R0:W1:Y:S02]  /*7810*/  SHFL.BFLY P0, R0, R132, R133, R134 ;  /* 0x0c00008584007389 */ /* 0x0000640000000086 */
[----:B01----:R-:W-:Y:S05]  /*7820*/  ENDCOLLECTIVE ;  /* 0x000000000000791b */ /* 0x003fea0003800000 */
.L_x_49604:
[----:B------:R-:W-:Y:S02]  /*7830*/  HFMA2 R133, -RZ, RZ, 0, 4.76837158203125e-07 ;  /* 0x00000008ff857431 */ /* 0x000fe400000001ff */
[----:B------:R-:W-:-:S05]  /*7840*/  FADD.FTZ R212, R211, R0 ;  /* 0x00000000d3d47221 */ /* 0x000fca0000010000 */
[----:B------:R-:W-:-:S07]  /*7850*/  MOV R132, R212 ;  /* 0x000000d400847202 */ /* 0x000fce0000000f00 */
[----:B------:R-:W-:Y:S05]  /*7860*/  WARPSYNC.COLLECTIVE R135, `(.L_x_49605) ;  /* 0x0000000087087348 */ /* 0x000fea0003c00000 */
[----:B------:R0:W1:Y:S02]  /*7870*/  SHFL.BFLY P0, R0, R132, R133, R134 ;  /* 0x0c00008584007389 */ /* 0x0000640000000086 */
[----:B01----:R-:W-:Y:S05]  /*7880*/  ENDCOLLECTIVE ;  /* 0x000000000000791b */ /* 0x003fea0003800000 */
.L_x_49605:
[----:B------:R-:W-:Y:S02]  /*7890*/  HFMA2 R133, -RZ, RZ, 0, 9.5367431640625e-07 ;  /* 0x00000010ff857431 */ /* 0x000fe400000001ff */
[----:B------:R-:W-:-:S05]  /*78a0*/  FADD.FTZ R213, R212, R0 ;  /* 0x00000000d4d57221 */ /* 0x000fca0000010000 */
[----:B------:R-:W-:-:S07]  /*78b0*/  MOV R132, R213 ;  /* 0x000000d500847202 */ /* 0x000fce0000000f00 */
[----:B------:R-:W-:Y:S05]  /*78c0*/  WARPSYNC.COLLECTIVE R135, `(.L_x_49606) ;  /* 0x0000000087087348 */ /* 0x000fea0003c00000 */
[----:B------:R0:W1:Y:S02]  /*78d0*/  SHFL.BFLY P0, R0, R132, R133, R134 ;  /* 0x0c00008584007389 */ /* 0x0000640000000086 */
[----:B01----:R-:W-:Y:S05]  /*78e0*/  ENDCOLLECTIVE ;  /* 0x000000000000791b */ /* 0x003fea0003800000 */
.L_x_49606:
[----:B------:R-:W-:Y:S05]  /*78f0*/  BRA `(.L_x_49607) ;  /* 0xffffffb000a47947 */ /* 0x000fea000383ffff */
.L_x_49594:
        /* <DEDUP_REMOVED lines=8> */
.L_x_49609:
[----:B------:R-:W-:Y:S05]  /*7980*/  BSYNC B0 ;  /* 0x0000000000007941 */ /* 0x000fea0003800000 */
.L_x_49608:
        /* <DEDUP_REMOVED lines=8> */
.L_x_49610:
[----:B------:R-:W-:Y:S02]  /*7a10*/  HFMA2 R133, -RZ, RZ, 0, 2.384185791015625e-07 ;  /* 0x00000004ff857431 */ /* 0x000fe400000001ff */
[----:B------:R-:W-:-:S05]  /*7a20*/  FADD.FTZ R210, R132, R0 ;  /* 0x0000000084d27221 */ /* 0x000fca0000010000 */
[----:B------:R-:W-:-:S07]  /*7a30*/  MOV R132, R210 ;  /* 0x000000d200847202 */ /* 0x000fce0000000f00 */
[----:B------:R-:W-:Y:S05]  /*7a40*/  WARPSYNC.COLLECTIVE R135, `(.L_x_49611) ;  /* 0x0000000087087348 */ /* 0x000fea0003c00000 */
[----:B------:R0:W1:Y:S02]  /*7a50*/  SHFL.BFLY P0, R0, R132, R133, R134 ;  /* 0x0c00008584007389 */ /* 0x0000640000000086 */
[----:B01----:R-:W-:Y:S05]  /*7a60*/  ENDCOLLECTIVE ;  /* 0x000000000000791b */ /* 0x003fea0003800000 */
.L_x_49611:
[----:B------:R-:W-:Y:S02]  /*7a70*/  HFMA2 R133, -RZ, RZ, 0, 4.76837158203125e-07 ;  /* 0x00000008ff857431 */ /* 0x000fe400000001ff */
[----:B------:R-:W-:-:S05]  /*7a80*/  FADD.FTZ R211, R210, R0 ;  /* 0x00000000d2d37221 */ /* 0x000fca0000010000 */
[----:B------:R-:W-:-:S07]  /*7a90*/  MOV R132, R211 ;  /* 0x000000d300847202 */ /* 0x000fce0000000f00 */
[----:B------:R-:W-:Y:S05]  /*7aa0*/  WARPSYNC.COLLECTIVE R135, `(.L_x_49612) ;  /* 0x0000000087087348 */ /* 0x000fea0003c00000 */
[----:B------:R0:W1:Y:S02]  /*7ab0*/  SHFL.BFLY P0, R0, R132, R133, R134 ;  /* 0x0c00008584007389 */ /* 0x0000640000000086 */
[----:B01----:R-:W-:Y:S05]  /*7ac0*/  ENDCOLLECTIVE ;  /* 0x000000000000791b */ /* 0x003fea0003800000 */
.L_x_49612:
[----:B------:R-:W-:Y:S02]  /*7ad0*/  HFMA2 R133, -RZ, RZ, 0, 9.5367431640625e-07 ;  /* 0x00000010ff857431 */ /* 0x000fe400000001ff */
[----:B------:R-:W-:-:S05]  /*7ae0*/  FADD.FTZ R212, R211, R0 ;  /* 0x00000000d3d47221 */ /* 0x000fca0000010000 */
[----:B------:R-:W-:-:S07]  /*7af0*/  MOV R132, R212 ;  /* 0x000000d400847202 */ /* 0x000fce0000000f00 */
[----:B------:R-:W-:Y:S05]  /*7b00*/  WARPSYNC.COLLECTIVE R135, `(.L_x_49613) ;  /* 0x0000000087087348 */ /* 0x000fea0003c00000 */
[----:B------:R0:W1:Y:S02]  /*7b10*/  SHFL.BFLY P0, R0, R132, R133, R134 ;  /* 0x0c00008584007389 */ /* 0x0000640000000086 */
[----:B01----:R-:W-:Y:S05]  /*7b20*/  ENDCOLLECTIVE ;  /* 0x000000000000791b */ /* 0x003fea0003800000 */
.L_x_49613:
        /* <DEDUP_REMOVED lines=134> */
.L_x_49614:
[----:B------:R-:W-:Y:S02]  /*8390*/  HFMA2 R133, -RZ, RZ, 0, 1.1920928955078125e-07 ;  /* 0x00000002ff857431 */ /* 0x000fe400000001ff */
[----:B------:R-:W-:-:S05]  /*83a0*/  FADD.FTZ R210, R132, R0 ;  /* 0x0000000084d27221 */ /* 0x000fca0000010000 */
[----:B------:R-:W-:-:S07]  /*83b0*/  MOV R132, R210 ;  /* 0x000000d200847202 */ /* 0x000fce0000000f00 */
[----:B------:R-:W-:Y:S05]  /*83c0*/  WARPSYNC.COLLECTIVE R135, `(.L_x_49615) ;  /* 0x0000000087087348 */ /* 0x000fea0003c00000 */
[----:B------:R0:W1:Y:S02]  /*83d0*/  SHFL.BFLY P0, R0, R132, R133, R134 ;  /* 0x0c00008584007389 */ /* 0x0000640000000086 */
[----:B01----:R-:W-:Y:S05]  /*83e0*/  ENDCOLLECTIVE ;  /* 0x000000000000791b */ /* 0x003fea0003800000 */
.L_x_49615:
[----:B------:R-:W-:Y:S02]  /*83f0*/  HFMA2 R133, -RZ, RZ, 0, 2.384185791015625e-07 ;  /* 0x00000004ff857431 */ /* 0x000fe400000001ff */
[----:B------:R-:W-:-:S05]  /*8400*/  FADD.FTZ R211, R210, R0 ;  /* 0x00000000d2d37221 */ /* 0x000fca0000010000 */
[----:B------:R-:W-:-:S07]  /*8410*/  MOV R132, R211 ;  /* 0x000000d300847202 */ /* 0x000fce0000000f00 */
[----:B------:R-:W-:Y:S05]  /*8420*/  WARPSYNC.COLLECTIVE R135, `(.L_x_49616) ;  /* 0x0000000087087348 */ /* 0x000fea0003c00000 */
[----:B------:R0:W1:Y:S02]  /*8430*/  SHFL.BFLY P0, R0, R132, R133, R134 ;  /* 0x0c00008584007389 */ /* 0x0000640000000086 */
[----:B01----:R-:W-:Y:S05]  /*8440*/  ENDCOLLECTIVE ;  /* 0x000000000000791b */ /* 0x003fea0003800000 */
.L_x_49616:
[----:B------:R-:W-:Y:S02]  /*8450*/  HFMA2 R133, -RZ, RZ, 0, 4.76837158203125e-07 ;  /* 0x00000008ff857431 */ /* 0x000fe400000001ff */
[----:B------:R-:W-:-:S05]  /*8460*/  FADD.FTZ R212, R211, R0 ;  /* 0x00000000d3d47221 */ /* 0x000fca0000010000 */
[----:B------:R-:W-:-:S07]  /*8470*/  MOV R132, R212 ;  /* 0x000000d400847202 */ /* 0x000fce0000000f00 */
[----:B------:R-:W-:Y:S05]  /*8480*/  WARPSYNC.COLLECTIVE R135, `(.L_x_49617) ;  /* 0x0000000087087348 */ /* 0x000fea0003c00000 */
[----:B------:R0:W1:Y:S02]  /*8490*/  SHFL.BFLY P0, R0, R132, R133, R134 ;  /* 0x0c00008584007389 */ /* 0x0000640000000086 */
[----:B01----:R-:W-:Y:S05]  /*84a0*/  ENDCOLLECTIVE ;  /* 0x000000000000791b */ /* 0x003fea0003800000 */
.L_x_49617:
[----:B------:R-:W-:Y:S02]  /*84b0*/  HFMA2 R133, -RZ, RZ, 0, 9.5367431640625e-07 ;  /* 0x00000010ff857431 */ /* 0x000fe400000001ff */
[----:B------:R-:W-:-:S05]  /*84c0*/  FADD.FTZ R213, R212, R0 ;  /* 0x00000000d4d57221 */ /* 0x000fca0000010000 */
[----:B------:R-:W-:-:S07]  /*84d0*/  MOV R132, R213 ;  /* 0x000000d500847202 */ /* 0x000fce0000000f00 */
[----:B------:R-:W-:Y:S05]  /*84e0*/  WARPSYNC.COLLECTIVE R135, `(.L_x_49618) ;  /* 0x0000000087087348 */ /* 0x000fea0003c00000 */
[----:B------:R0:W1:Y:S02]  /*84f0*/  SHFL.BFLY P0, R0, R132, R133, R134 ;  /* 0x0c00008584007389 */ /* 0x0000640000000086 */
[----:B01----:R-:W-:Y:S05]  /*8500*/  ENDCOLLECTIVE ;  /* 0x000000000000791b */ /* 0x003fea0003800000 */
.L_x_49618:
[----:B------:R-:W-:Y:S05]  /*8510*/  BRA `(.L_x_49619) ;  /* 0xffffffd400e07947 */ /* 0x000fea000383ffff */
.L_x_49620:
        /* <DEDUP_REMOVED lines=14> */
.L_x_71533:


//--------------------- .text._ZN10layer_norm13ln_fwd_kernelINS_13Kernel_traitsIf6__halffS2_fjLj2048ELj1ELj4ELj1ELj16ENS_18Kernel_traits_baseILj2048EfS2_fS2_fjLj128EEEEELb0ELb0ELb1ELb0EEEvNS_9FwdParamsE --------------------------
	.section	.text._ZN10layer_norm13ln_fwd_kernelINS_13Kernel_traitsIf6__halffS2_fjLj2048ELj1ELj4ELj1ELj16ENS_18Kernel_traits_baseILj2048EfS2_fS2_fjLj128EEEEELb0ELb0ELb1ELb0EEEvNS_9FwdParamsE,"ax",@progbits
	.align	128
        .global         _ZN10layer_norm13ln_fwd_kernelINS_13Kernel_traitsIf6__halffS2_fjLj2048ELj1ELj4ELj1ELj16ENS_18Kernel_traits_baseILj2048EfS2_fS2_fjLj128EEEEELb0ELb0ELb1ELb0EEEvNS_9FwdParamsE
        .type           _ZN10layer_norm13ln_fwd_kernelINS_13Kernel_traitsIf6__halffS2_fjLj2048ELj1ELj4ELj1ELj16ENS_18Kernel_traits_baseILj2048EfS2_fS2_fjLj128EEEEELb0ELb0ELb1ELb0EEEvNS_9FwdParamsE,@function
        .size           _ZN10layer_norm13ln_fwd_kernelINS_13Kernel_traitsIf6__halffS2_fjLj2048ELj1ELj4ELj1ELj16ENS_18Kernel_traits_baseILj2048EfS2_fS2_fjLj128EEEEELb0ELb0ELb1ELb0EEEvNS_9FwdParamsE,(.L_x_71534 - _ZN10layer_norm13ln_fwd_kernelINS_13Kernel_traitsIf6__halffS2_fjLj2048ELj1ELj4ELj1ELj16ENS_18Kernel_traits_baseILj2048EfS2_fS2_fjLj128EEEEELb0ELb0ELb1ELb0EEEvNS_9FwdParamsE)
        .other          _ZN10layer_norm13ln_fwd_kernelINS_13Kernel_traitsIf6__halffS2_fjLj2048ELj1ELj4ELj1ELj16ENS_18Kernel_traits_baseILj2048EfS2_fS2_fjLj128EEEEELb0ELb0ELb1ELb0EEEvNS_9FwdParamsE,@"STO_CUDA_ENTRY STV_DEFAULT"
_ZN10layer_norm13ln_fwd_kernelINS_13Kernel_traitsIf6__halffS2_fjLj2048ELj1ELj4ELj1ELj16ENS_18Kernel_traits_baseILj2048EfS2_fS2_fjLj128EEEEELb0ELb0ELb1ELb0EEEvNS_9FwdParamsE:
.text._ZN10layer_norm13ln_fwd_kernelINS_13Kernel_traitsIf6__halffS2_fjLj2048ELj1ELj4ELj1ELj16ENS_18Kernel_traits_baseILj2048EfS2_fS2_fjLj128EEEEELb0ELb0ELb1ELb0EEEvNS_9FwdParamsE:
        /* <DEDUP_REMOVED lines=100> */
.L_x_49622:
        /* <DEDUP_REMOVED lines=79> */
.L_x_49623:
[----:B------:R-:W-:Y:S05]  /*0b30*/  BSYNC.RECONVERGENT B0 ;  /* 0x0000000000007941 */ /* 0x000fea0003800200 */
.L_x_49621:
[----:B------:R-:W1:Y:S01]  /*0b40*/  LDCU UR4, c[0x0][0x384] ;  /* 0x00007080ff0477ac */ /* 0x000e620008000800 */
[----:B------:R-:W2:Y:S01]  /*0b50*/  LDCU.U8 UR5, c[0x0][0x410] ;  /* 0x00008200ff0577ac */ /* 0x000ea20008000000 */
[----:B------:R-:W3:Y:S01]  /*0b60*/  LDCU UR10, c[0x0][0x448] ;  /* 0x00008900ff0a77ac */ /* 0x000ee20008000800 */
[----:B------:R-:W4:Y:S01]  /*0b70*/  LDCU.64 UR8, c[0x0][0x3a0] ;  /* 0x00007400ff0877ac */ /* 0x000f220008000a00 */
[----:B-1----:R-:W-:-:S13]  /*0b80*/  ISETP.GE.AND P0, PT, R200, UR4, PT ;  /* 0x00000004c8007c0c */ /* 0x002fda000bf06270 */
[----:B--234-:R-:W-:Y:S05]  /*0b90*/  @P0 EXIT ;  /* 0x000000000000094d */ /* 0x01cfea0003800000 */
.L_x_49689:
[----:B01234-:R-:W1:Y:S08]  /*0ba0*/  LDC.64 R204, c[0x0][0x3f0] ;  /* 0x0000fc00ffcc7b82 */ /* 0x01fe700000000a00 */
[----:B------:R-:W2:Y:S08]  /*0bb0*/  LDC.64 R208, c[0x0][0x3f8] ;  /* 0x0000fe00ffd07b82 */ /* 0x000eb00000000a00 */
[----:B------:R-:W3:Y:S01]  /*0bc0*/  LDC R203, c[0x0][0x388] ;  /* 0x0000e200ffcb7b82 */ /* 0x000ee20000000800 */
[----:B-1----:R-:W-:-:S05]  /*0bd0*/  IMAD.WIDE R204, R200, 0x4, R204 ;  /* 0x00000004c8cc7825 */ /* 0x002fca00078e02cc */
[----:B------:R1:W4:Y:S01]  /*0be0*/  LDG.E R0, desc[UR6][R204.64] ;  /* 0x00000006cc007981 */ /* 0x000322000c1e1900 */
[----:B--2---:R-:W-:-:S05]  /*0bf0*/  IMAD.WIDE R208, R200, 0x4, R208 ;  /* 0x00000004c8d07825 */ /* 0x004fca00078e02d0 */
[----:B-----5:R2:W5:Y:S01]  /*0c00*/  LDG.E R201, desc[UR6][R208.64] ;  /* 0x00000006d0c97981 */ /* 0x020562000c1e1900 */
[----:B------:R-:W-:Y:S01]  /*0c10*/  ISETP.GE.U32.AND P5, PT, R3, 0x20, PT ;  /* 0x000000200300780c */ /* 0x000fe20003fa6070 */
[----:B------:R-:W-:Y:S01]  /*0c20*/  BSSY.RECONVERGENT B0, `(.L_x_49624) ;  /* 0x0000059000007945 */ /* 0x000fe20003800200 */
[----:B---3--:R-:W-:Y:S02]  /*0c30*/  IMAD R202, R200, R203, RZ ;  /* 0x000000cbc8ca7224 */ /* 0x008fe400078e02ff */
[----:B-1----:R-:W-:-:S03]  /*0c40*/  HFMA2 R204, -RZ, RZ, 0, 0 ;  /* 0x00000000ffcc7431 */ /* 0x002fc600000001ff */
[----:B------:R-:W-:-:S04]  /*0c50*/  SHF.R.S32.HI R211, RZ, 0x1f, R202 ;  /* 0x0000001fffd37819 */ /* 0x000fc800000114ca */
[----:B------:R-:W-:-:S04]  /*0c60*/  LEA.HI R211, R211, R202, RZ, 0x3 ;  /* 0x000000cad3d37211 */ /* 0x000fc800078f18ff */
[----:B------:R-:W-:Y:S02]  /*0c70*/  LEA.HI.SX32 R202, R211, R2, 0x1d ;  /* 0x00000002d3ca7211 */ /* 0x000fe400078feaff */
[----:B----4-:R-:W-:-:S13]  /*0c80*/  ISETP.GE.AND P0, PT, R0, 0x1, PT ;  /* 0x000000010000780c */ /* 0x010fda0003f06270 */
[----:B------:R-:W1:Y:S01]  /*0c90*/  @P0 S2R R210, SR_TID.X ;  /* 0x0000000000d20919 */ /* 0x000e620000002100 */
[----:B------:R-:W-:-:S05]  /*0ca0*/  @P0 IADD3 R206, PT, PT, R0, -0x1, RZ ;  /* 0xffffffff00ce0810 */ /* 0x000fca0007ffe0ff */
[----:B------:R-:W-:-:S05]  /*0cb0*/  @P0 IMAD R206, R206, R203, RZ ;  /* 0x000000cbcece0224 */ /* 0x000fca00078e02ff */
[----:B------:R-:W-:-:S04]  /*0cc0*/  @P0 SHF.R.S32.HI R205, RZ, 0x1f, R206 ;  /* 0x0000001fffcd0819 */ /* 0x000fc800000114ce */
[----:B------:R-:W-:Y:S02]  /*0cd0*/  @P0 LEA.HI R205, R205, R206, RZ, 0x3 ;  /* 0x000000cecdcd0211 */ /* 0x000fe400078f18ff */
[----:B-1----:R-:W-:-:S04]  /*0ce0*/  @P0 LOP3.LUT R2, R210, 0x1f, RZ, 0xc0, !PT ;  /* 0x0000001fd2020812 */ /* 0x002fc800078ec0ff */
[----:B------:R-:W-:Y:S01]  /*0cf0*/  @P0 LEA.HI.SX32 R204, R205, R2, 0x1d ;  /* 0x00000002cdcc0211 */ /* 0x000fe200078feaff */
[----:B--2---:R-:W-:Y:S06]  /*0d00*/  @!P5 BRA `(.L_x_49625) ;  /* 0x000000040028d947 */ /* 0x004fec0003800000 */
[----:B------:R-:W-:Y:S04]  /*0d10*/  BSSY.RECONVERGENT B1, `(.L_x_49626) ;  /* 0x0000005000017945 */ /* 0x000fe80003800200 */
[----:B------:R-:W-:Y:S05]  /*0d20*/  @!P0 BRA `(.L_x_49627) ;  /* 0x00000000000c8947 */ /* 0x000fea0003800000 */
[----:B------:R-:W1:Y:S02]  /*0d30*/  LDC.64 R136, c[0x0][0x390] ;  /* 0x0000e400ff887b82 */ /* 0x000e640000000a00 */
[----:B-1----:R-:W-:-:S06]  /*0d40*/  IMAD.WIDE.U32 R136, R204, 0x10, R136 ;  /* 0x00000010cc887825 */ /* 0x002fcc00078e0088 */
[----:B------:R-:W5:Y:S02]  /*0d50*/  LDG.E.128 R136, desc[UR6][R136.64] ;  /* 0x0000000688887981 */ /* 0x000f64000c1e1d00 */
.L_x_49627:
[----:B------:R-:W-:Y:S05]  /*0d60*/  BSYNC.RECONVERGENT B1 ;  /* 0x0000000000017941 */ /* 0x000fea0003800200 */
.L_x_49626:
        /* <DEDUP_REMOVED lines=16> */
[----:B------:R-:W4:Y:S08]  /*0e70*/  @P1 LDC R214, c[0x0][0x40c] ;  /* 0x00010300ffd61b82 */ /* 0x000f300000000800 */
[----:B------:R-:W3:Y:S08]  /*0e80*/  @P1 LDC R215, c[0x0][0x40c] ;  /* 0x00010300ffd71b82 */ /* 0x000ef00000000800 */
[----:B------:R-:W4:Y:S08]  /*0e90*/  @P1 LDC R216, c[0x0][0x40c] ;  /* 0x00010300ffd81b82 */ /* 0x000f300000000800 */
[----:B------:R-:W4:Y:S01]  /*0ea0*/  @P1 LDC R217, c[0x0][0x40c] ;  /* 0x00010300ffd91b82 */ /* 0x000f220000000800 */
[----:B--2---:R-:W-:Y:S01]  /*0eb0*/  @P1 FFMA.FTZ R196, R205, R210, R196 ;  /* 0x000000d2cdc41223 */ /* 0x004fe200000100c4 */
[----:B0-----:R-:W-:Y:S01]  /*0ec0*/  @P1 FFMA.FTZ R197, R206, R211, R197 ;  /* 0x000000d3cec51223 */ /* 0x001fe200000100c5 */
[----:B-1----:R-:W-:Y:S01]  /*0ed0*/  @P1 FFMA.FTZ R198, R209, R212, R198 ;  /* 0x000000d4d1c61223 */ /* 0x002fe200000100c6 */
[----:B------:R-:W-:-:S02]  /*0ee0*/  @P1 HADD2.F32 R206, -RZ, R137.H1_H1 ;  /* 0x30000089ffce1230 */ /* 0x000fc40000004100 */
[----:B---3--:R-:W-:Y:S01]  /*0ef0*/  @P1 FFMA.FTZ R5, R208, R215, R5 ;  /* 0x000000d7d0051223 */ /* 0x008fe20000010005 */
[----:B------:R-:W-:Y:S02]  /*0f00*/  @P1 HADD2.F32 R205, -RZ, R138.H0_H0 ;  /* 0x2000008affcd1230 */ /* 0x000fe40000004100 */
[--C-:B------:R-:W-:Y:S02]  /*0f10*/  @P1 HADD2.F32 R209, -RZ, R139.reuse.H0_H0 ;  /* 0x2000008bffd11230 */ /* 0x100fe40000004100 */
[----:B----4-:R-:W-:Y:S01]  /*0f20*/  @P1 FFMA.FTZ R199, R206, R213, R199 ;  /* 0x000000d5cec71223 */ /* 0x010fe200000100c7 */
[----:B------:R-:W-:Y:S02]  /*0f30*/  @P1 HADD2.F32 R210, -RZ, R139.H1_H1 ;  /* 0x3000008bffd21230 */ /* 0x000fe40000004100 */
[----:B------:R-:W-:Y:S01]  /*0f40*/  @P1 FFMA.FTZ R4, R205, R214, R4 ;  /* 0x000000d6cd041223 */ /* 0x000fe20000010004 */
[----:B------:R-:W-:Y:S02]  /*0f50*/  @P1 FFMA.FTZ R6, R209, R216, R6 ;  /* 0x000000d8d1061223 */ /* 0x000fe40000010006 */
[----:B------:R-:W-:Y:S01]  /*0f60*/  @P1 FFMA.FTZ R7, R210, R217, R7 ;  /* 0x000000d9d2071223 */ /* 0x000fe20000010007 */
[----:B------:R-:W-:Y:S06]  /*0f70*/  BRA `(.L_x_49629) ;  /* 0x0000000000747947 */ /* 0x000fec0003800000 */
.L_x_49628:
[----:B------:R-:W1:Y:S01]  /*0f80*/  @P0 LDC R206, c[0x0][0x40c] ;  /* 0x00010300ffce0b82 */ /* 0x000e620000000800 */
[--C-:B-----5:R-:W-:Y:S01]  /*0f90*/  @P0 HADD2.F32 R199, -RZ, R137.reuse.H0_H0 ;  /* 0x20000089ffc70230 */ /* 0x120fe20000004100 */
[----:B------:R-:W-:Y:S01]  /*0fa0*/  MOV R198, RZ ;  /* 0x000000ff00c67202 */ /* 0x000fe20000000f00 */
[--C-:B0-----:R-:W-:Y:S01]  /*0fb0*/  @P0 HADD2.F32 R4, -RZ, R136.reuse.H0_H0 ;  /* 0x20000088ff040230 */ /* 0x101fe20000004100 */
[----:B------:R-:W-:Y:S01]  /*0fc0*/  CS2R R196, SRZ ;  /* 0x0000000000c47805 */ /* 0x000fe2000001ff00 */
[----:B------:R-:W-:Y:S02]  /*0fd0*/  @P0 HADD2.F32 R6, -RZ, R136.H1_H1 ;  /* 0x30000088ff060230 */ /* 0x000fe40000004100 */
[----:B------:R-:W-:Y:S01]  /*0fe0*/  @P0 HADD2.F32 R205, -RZ, R137.H1_H1 ;  /* 0x30000089ffcd0230 */ /* 0x000fe20000004100 */
[----:B------:R-:W0:Y:S01]  /*0ff0*/  @P0 LDC R5, c[0x0][0x40c] ;  /* 0x00010300ff050b82 */ /* 0x000e220000000800 */
[----:B------:R-:W-:Y:S02]  /*1000*/  @P0 HADD2.F32 R210, -RZ, R138.H1_H1 ;  /* 0x3000008affd20230 */ /* 0x000fe40000004100 */
[----:B------:R-:W-:-:S02]  /*1010*/  @P0 HADD2.F32 R212, -RZ, R139.H0_H0 ;  /* 0x2000008bffd40230 */ /* 0x000fc40000004100 */
[----:B------:R-:W-:-:S03]  /*1020*/  @P0 HADD2.F32 R214, -RZ, R139.H1_H1 ;  /* 0x3000008bffd60230 */ /* 0x000fc60000004100 */
[----:B------:R-:W2:Y:S08]  /*1030*/  @P0 LDC R7, c[0x0][0x40c] ;  /* 0x00010300ff070b82 */ /* 0x000eb00000000800 */
[----:B------:R-:W3:Y:S01]  /*1040*/  @P0 LDC R208, c[0x0][0x40c] ;  /* 0x00010300ffd00b82 */ /* 0x000ee20000000800 */
[----:B-1----:R-:W-:Y:S01]  /*1050*/  @P0 FMUL.FTZ R198, R199, R206 ;  /* 0x000000cec7c60220 */ /* 0x002fe20000410000 */
[----:B------:R-:W-:-:S02]  /*1060*/  @P0 HADD2.F32 R206, -RZ, R138.H0_H0 ;  /* 0x2000008affce0230 */ /* 0x000fc40000004100 */
[----:B------:R-:W-:-:S04]  /*1070*/  HFMA2 R199, -RZ, RZ, 0, 0 ;  /* 0x00000000ffc77431 */ /* 0x000fc800000001ff */
[----:B------:R-:W1:Y:S01]  /*1080*/  @P0 LDC R209, c[0x0][0x40c] ;  /* 0x00010300ffd10b82 */ /* 0x000e620000000800 */
[----:B0-----:R-:W-:Y:S01]  /*1090*/  @P0 FMUL.FTZ R196, R4, R5 ;  /* 0x0000000504c40220 */ /* 0x001fe20000410000 */
[----:B------:R-:W-:-:S06]  /*10a0*/  CS2R R4, SRZ ;  /* 0x0000000000047805 */ /* 0x000fcc000001ff00 */
[----:B------:R-:W0:Y:S01]  /*10b0*/  @P0 LDC R211, c[0x0][0x40c] ;  /* 0x00010300ffd30b82 */ /* 0x000e220000000800 */
[----:B--2---:R-:W-:Y:S01]  /*10c0*/  @P0 FMUL.FTZ R197, R6, R7 ;  /* 0x0000000706c50220 */ /* 0x004fe20000410000 */
[----:B------:R-:W-:-:S06]  /*10d0*/  CS2R R6, SRZ ;  /* 0x0000000000067805 */ /* 0x000fcc000001ff00 */
[----:B------:R-:W2:Y:S01]  /*10e0*/  @P0 LDC R213, c[0x0][0x40c] ;  /* 0x00010300ffd50b82 */ /* 0x000ea20000000800 */
[----:B---3--:R-:W-:-:S07]  /*10f0*/  @P0 FMUL.FTZ R199, R205, R208 ;  /* 0x000000d0cdc70220 */ /* 0x008fce0000410000 */
[----:B------:R-:W3:Y:S01]  /*1100*/  @P0 LDC R215, c[0x0][0x40c] ;  /* 0x00010300ffd70b82 */ /* 0x000ee20000000800 */
[----:B-1----:R-:W-:Y:S01]  /*1110*/  @P0 FMUL.FTZ R4, R206, R209 ;  /* 0x000000d1ce040220 */ /* 0x002fe20000410000 */
[----:B0-----:R-:W-:Y:S01]  /*1120*/  @P0 FMUL.FTZ R5, R210, R211 ;  /* 0x000000d3d2050220 */ /* 0x001fe20000410000 */
[----:B--2---:R-:W-:Y:S01]  /*1130*/  @P0 FMUL.FTZ R6, R212, R213 ;  /* 0x000000d5d4060220 */ /* 0x004fe20000410000 */
[----:B---3--:R-:W-:-:S07]  /*1140*/  @P0 FMUL.FTZ R7, R214, R215 ;  /* 0x000000d7d6070220 */ /* 0x008fce0000410000 */
.L_x_49629:
[----:B------:R-:W0:Y:S01]  /*1150*/  LDC.64 R208, c[0x0][0x3a8] ;  /* 0x0000ea00ffd07b82 */ /* 0x000e220000000a00 */
[----:B------:R-:W-:Y:S01]  /*1160*/  IADD3 R204, PT, PT, R204, 0x20, RZ ;  /* 0x00000020cccc7810 */ /* 0x000fe20007ffe0ff */
[C---:B0-----:R-:W-:Y:S01]  /*1170*/  IMAD.WIDE.U32 R208, R202.reuse, 0x20, R208 ;  /* 0x00000020cad07825 */ /* 0x041fe200078e00d0 */
[----:B------:R-:W-:-:S04]  /*1180*/  IADD3 R202, PT, PT, R202, 0x20, RZ ;  /* 0x00000020caca7810 */ /* 0x000fc80007ffe0ff */
[----:B------:R1:W-:Y:S04]  /*1190*/  STG.E.128 desc[UR6][R208.64], R196 ;  /* 0x000000c4d0007986 */ /* 0x0003e8000c101d06 */
[----:B------:R1:W-:Y:S02]  /*11a0*/  STG.E.128 desc[UR6][R208.64+0x10], R4 ;  /* 0x00001004d0007986 */ /* 0x0003e4000c101d06 */
.L_x_49625:
[----:B------:R-:W-:Y:S05]  /*11b0*/  BSYNC.RECONVERGENT B0 ;  /* 0x0000000000007941 */ /* 0x000fea0003800200 */
.L_x_49624:
        /* <DEDUP_REMOVED lines=10> */
.L_x_49633:
[----:B------:R-:W-:Y:S05]  /*1260*/  BSYNC.RECONVERGENT B1 ;  /* 0x0000000000017941 */ /* 0x000fea0003800200 */
.L_x_49632:
        /* <DEDUP_REMOVED lines=9> */
[--C-:B-----5:R-:W-:Y:S02]  /*1300*/  @P1 HADD2.F32 R205, -RZ, R136.reuse.H0_H0 ;  /* 0x20000088ffcd1230 */ /* 0x120fe40000004100 */
[----:B------:R-:W-:Y:S02]  /*1310*/  @P1 HADD2.F32 R210, -RZ, R136.H1_H1 ;  /* 0x30000088ffd21230 */ /* 0x000fe40000004100 */
[--C-:B-1----:R-:W-:Y:S02]  /*1320*/  @P1 HADD2.F32 R209, -RZ, R137.reuse.H0_H0 ;  /* 0x20000089ffd11230 */ /* 0x102fe40000004100 */
[----:B------:R-:W-:Y:S01]  /*1330*/  @P1 HADD2.F32 R208, -RZ, R138.H1_H1 ;  /* 0x3000008affd01230 */ /* 0x000fe20000004100 */
[----:B------:R-:W1:Y:S08]  /*1340*/  @P1 LDC R211, c[0x0][0x40c] ;  /* 0x00010300ffd31b82 */ /* 0x000e700000000800 */
[----:B------:R-:W4:Y:S08]  /*1350*/  @P1 LDC R212, c[0x0][0x40c] ;  /* 0x00010300ffd41b82 */ /* 0x000f300000000800 */
[----:B------:R-:W0:Y:S08]  /*1360*/  @P1 LDC R213, c[0x0][0x40c] ;  /* 0x00010300ffd51b82 */ /* 0x000e300000000800 */
[----:B------:R-:W0:Y:S08]  /*1370*/  @P1 LDC R214, c[0x0][0x40c] ;  /* 0x00010300ffd61b82 */ /* 0x000e300000000800 */
[----:B------:R-:W3:Y:S08]  /*1380*/  @P1 LDC R215, c[0x0][0x40c] ;  /* 0x00010300ffd71b82 */ /* 0x000ef00000000800 */
[----:B------:R-:W0:Y:S08]  /*1390*/  @P1 LDC R216, c[0x0][0x40c] ;  /* 0x00010300ffd81b82 */ /* 0x000e300000000800 */
[----:B------:R-:W0:Y:S01]  /*13a0*/  @P1 LDC R217, c[0x0][0x40c] ;  /* 0x00010300ffd91b82 */ /* 0x000e220000000800 */
[----:B--2---:R-:W-:Y:S01]  /*13b0*/  @P1 FFMA.FTZ R144, R205, R206, R144 ;  /* 0x000000cecd901223 */ /* 0x004fe20000010090 */
[----:B-1----:R-:W-:Y:S01]  /*13c0*/  @P1 FFMA.FTZ R145, R210, R211, R145 ;  /* 0x000000d3d2911223 */ /* 0x002fe20000010091 */
[----:B----4-:R-:W-:Y:S01]  /*13d0*/  @P1 FFMA.FTZ R146, R209, R212, R146 ;  /* 0x000000d4d1921223 */ /* 0x010fe20000010092 */
[----:B------:R-:W-:-:S02]  /*13e0*/  @P1 HADD2.F32 R206, -RZ, R137.H1_H1 ;  /* 0x30000089ffce1230 */ /* 0x000fc40000004100 */
[----:B---3--:R-:W-:Y:S01]  /*13f0*/  @P1 FFMA.FTZ R149, R208, R215, R149 ;  /* 0x000000d7d0951223 */ /* 0x008fe20000010095 */
[----:B------:R-:W-:Y:S02]  /*1400*/  @P1 HADD2.F32 R205, -RZ, R138.H0_H0 ;  /* 0x2000008affcd1230 */ /* 0x000fe40000004100 */
[--C-:B------:R-:W-:Y:S02]  /*1410*/  @P1 HADD2.F32 R209, -RZ, R139.reuse.H0_H0 ;  /* 0x2000008bffd11230 */ /* 0x100fe40000004100 */
[----:B0-----:R-:W-:Y:S01]  /*1420*/  @P1 FFMA.FTZ R147, R206, R213, R147 ;  /* 0x000000d5ce931223 */ /* 0x001fe20000010093 */
[----:B------:R-:W-:Y:S02]  /*1430*/  @P1 HADD2.F32 R210, -RZ, R139.H1_H1 ;  /* 0x3000008bffd21230 */ /* 0x000fe40000004100 */
[----:B------:R-:W-:Y:S01]  /*1440*/  @P1 FFMA.FTZ R148, R205, R214, R148 ;  /* 0x000000d6cd941223 */ /* 0x000fe20000010094 */
[----:B------:R-:W-:Y:S02]  /*1450*/  @P1 FFMA.FTZ R150, R209, R216, R150 ;  /* 0x000000d8d1961223 */ /* 0x000fe40000010096 */
[----:B------:R-:W-:Y:S01]  /*1460*/  @P1 FFMA.FTZ R151, R210, R217, R151 ;  /* 0x000000d9d2971223 */ /* 0x000fe20000010097 */
[----:B------:R-:W-:Y:S06]  /*1470*/  BRA `(.L_x_49635) ;  /* 0x0000000000747947 */ /* 0x000fec0003800000 */
.L_x_49634:
[----:B------:R-:W2:Y:S01]  /*1480*/  @P0 LDC R206, c[0x0][0x40c] ;  /* 0x00010300ffce0b82 */ /* 0x000ea20000000800 */
[--C-:B-----5:R-:W-:Y:S01]  /*1490*/  @P0 HADD2.F32 R151, -RZ, R137.reuse.H0_H0 ;  /* 0x20000089ff970230 */ /* 0x120fe20000004100 */
[----:B------:R-:W-:Y:S01]  /*14a0*/  MOV R146, RZ ;  /* 0x000000ff00927202 */ /* 0x000fe20000000f00 */
[--C-:B------:R-:W-:Y:S01]  /*14b0*/  @P0 HADD2.F32 R147, -RZ, R136.reuse.H0_H0 ;  /* 0x20000088ff930230 */ /* 0x100fe20000004100 */
[----:B------:R-:W-:Y:S01]  /*14c0*/  CS2R R144, SRZ ;  /* 0x0000000000907805 */ /* 0x000fe2000001ff00 */
[----:B------:R-:W-:Y:S02]  /*14d0*/  @P0 HADD2.F32 R149, -RZ, R136.H1_H1 ;  /* 0x30000088ff950230 */ /* 0x000fe40000004100 */
[----:B------:R-:W-:Y:S01]  /*14e0*/  @P0 HADD2.F32 R205, -RZ, R137.H1_H1 ;  /* 0x30000089ffcd0230 */ /* 0x000fe20000004100 */
[----:B------:R-:W3:Y:S01]  /*14f0*/  @P0 LDC R148, c[0x0][0x40c] ;  /* 0x00010300ff940b82 */ /* 0x000ee20000000800 */
[----:B------:R-:W-:Y:S02]  /*1500*/  @P0 HADD2.F32 R210, -RZ, R138.H1_H1 ;  /* 0x3000008affd20230 */ /* 0x000fe40000004100 */
[----:B------:R-:W-:-:S02]  /*1510*/  @P0 HADD2.F32 R212, -RZ, R139.H0_H0 ;  /* 0x2000008bffd40230 */ /* 0x000fc40000004100 */
[----:B------:R-:W-:-:S03]  /*1520*/  @P0 HADD2.F32 R214, -RZ, R139.H1_H1 ;  /* 0x3000008bffd60230 */ /* 0x000fc60000004100 */
[----:B------:R-:W4:Y:S08]  /*1530*/  @P0 LDC R150, c[0x0][0x40c] ;  /* 0x00010300ff960b82 */ /* 0x000f300000000800 */
[----:B-1----:R-:W1:Y:S01]  /*1540*/  @P0 LDC R208, c[0x0][0x40c] ;  /* 0x00010300ffd00b82 */ /* 0x002e620000000800 */
[----:B--2---:R-:W-:Y:S01]  /*1550*/  @P0 FMUL.FTZ R146, R151, R206 ;  /* 0x000000ce97920220 */ /* 0x004fe20000410000 */
[----:B------:R-:W-:-:S06]  /*1560*/  @P0 HADD2.F32 R206, -RZ, R138.H0_H0 ;  /* 0x2000008affce0230 */ /* 0x000fcc0000004100 */
[----:B------:R-:W2:Y:S01]  /*1570*/  @P0 LDC R209, c[0x0][0x40c] ;  /* 0x00010300ffd10b82 */ /* 0x000ea20000000800 */
[----:B---3--:R-:W-:Y:S01]  /*1580*/  @P0 FMUL.FTZ R144, R147, R148 ;  /* 0x0000009493900220 */ /* 0x008fe20000410000 */
[----:B------:R-:W-:-:S06]  /*1590*/  HFMA2 R147, -RZ, RZ, 0, 0 ;  /* 0x00000000ff937431 */ /* 0x000fcc00000001ff */
[----:B------:R-:W3:Y:S01]  /*15a0*/  @P0 LDC R211, c[0x0][0x40c] ;  /* 0x00010300ffd30b82 */ /* 0x000ee20000000800 */
[----:B----4-:R-:W-:Y:S01]  /*15b0*/  @P0 FMUL.FTZ R145, R149, R150 ;  /* 0x0000009695910220 */ /* 0x010fe20000410000 */
[----:B------:R-:W-:Y:S02]  /*15c0*/  CS2R R148, SRZ ;  /* 0x0000000000947805 */ /* 0x000fe4000001ff00 */
[----:B------:R-:W-:-:S04]  /*15d0*/  CS2R R150, SRZ ;  /* 0x0000000000967805 */ /* 0x000fc8000001ff00 */
[----:B------:R-:W4:Y:S01]  /*15e0*/  @P0 LDC R213, c[0x0][0x40c] ;  /* 0x00010300ffd50b82 */ /* 0x000f220000000800 */
[----:B-1----:R-:W-:-:S07]  /*15f0*/  @P0 FMUL.FTZ R147, R205, R208 ;  /* 0x000000d0cd930220 */ /* 0x002fce0000410000 */
[----:B------:R-:W1:Y:S01]  /*1600*/  @P0 LDC R215, c[0x0][0x40c] ;  /* 0x00010300ffd70b82 */ /* 0x000e620000000800 */
[----:B--2---:R-:W-:Y:S01]  /*1610*/  @P0 FMUL.FTZ R148, R206, R209 ;  /* 0x000000d1ce940220 */ /* 0x004fe20000410000 */
[----:B---3--:R-:W-:Y:S01]  /*1620*/  @P0 FMUL.FTZ R149, R210, R211 ;  /* 0x000000d3d2950220 */ /* 0x008fe20000410000 */
[----:B----4-:R-:W-:Y:S01]  /*1630*/  @P0 FMUL.FTZ R150, R212, R213 ;  /* 0x000000d5d4960220 */ /* 0x010fe20000410000 */
[----:B-1----:R-:W-:-:S07]  /*1640*/  @P0 FMUL.FTZ R151, R214, R215 ;  /* 0x000000d7d6970220 */ /* 0x002fce0000410000 */
.L_x_49635:
[----:B------:R-:W1:Y:S01]  /*1650*/  LDC.64 R208, c[0x0][0x3a8] ;  /* 0x0000ea00ffd07b82 */ /* 0x000e620000000a00 */
[----:B------:R-:W-:Y:S01]  /*1660*/  IADD3 R204, PT, PT, R204, 0x20, RZ ;  /* 0x00000020cccc7810 */ /* 0x000fe20007ffe0ff */
[C---:B-1----:R-:W-:Y:S01]  /*1670*/  IMAD.WIDE.U32 R208, R202.reuse, 0x20, R208 ;  /* 0x00000020cad07825 */ /* 0x042fe200078e00d0 */
[----:B------:R-:W-:-:S04]  /*1680*/  IADD3 R202, PT, PT, R202, 0x20, RZ ;  /* 0x00000020caca7810 */ /* 0x000fc80007ffe0ff */
[----:B------:R2:W-:Y:S04]  /*1690*/  STG.E.128 desc[UR6][R208.64], R144 ;  /* 0x00000090d0007986 */ /* 0x0005e8000c101d06 */
[----:B------:R2:W-:Y:S02]  /*16a0*/  STG.E.128 desc[UR6][R208.64+0x10], R148 ;  /* 0x00001094d0007986 */ /* 0x0005e4000c101d06 */
.L_x_49631:
[----:B------:R-:W-:Y:S05]  /*16b0*/  BSYNC.RECONVERGENT B0 ;  /* 0x0000000000007941 */ /* 0x000fea0003800200 */
.L_x_49630:
        /* <DEDUP_REMOVED lines=10> */
.L_x_49639:
[----:B------:R-:W-:Y:S05]  /*1760*/  BSYNC.RECONVERGENT B1 ;  /* 0x0000000000017941 */ /* 0x000fea0003800200 */
.L_x_49638:
        /* <DEDUP_REMOVED lines=33> */
.L_x_49640:
[----:B------:R-:W3:Y:S01]  /*1980*/  @P0 LDC R206, c[0x0][0x40c] ;  /* 0x00010300ffce0b82 */ /* 0x000ee20000000800 */
[--C-:B-----5:R-:W-:Y:S01]  /*1990*/  @P0 HADD2.F32 R159, -RZ, R137.reuse.H0_H0 ;  /* 0x20000089ff9f0230 */ /* 0x120fe20000004100 */
[----:B------:R-:W-:Y:S01]  /*19a0*/  MOV R154, RZ ;  /* 0x000000ff009a7202 */ /* 0x000fe20000000f00 */
[--C-:B------:R-:W-:Y:S01]  /*19b0*/  @P0 HADD2.F32 R155, -RZ, R136.reuse.H0_H0 ;  /* 0x20000088ff9b0230 */ /* 0x100fe20000004100 */
[----:B------:R-:W-:Y:S01]  /*19c0*/  CS2R R152, SRZ ;  /* 0x0000000000987805 */ /* 0x000fe2000001ff00 */
[----:B------:R-:W-:Y:S02]  /*19d0*/  @P0 HADD2.F32 R157, -RZ, R136.H1_H1 ;  /* 0x30000088ff9d0230 */ /* 0x000fe40000004100 */
[----:B------:R-:W-:Y:S01]  /*19e0*/  @P0 HADD2.F32 R205, -RZ, R137.H1_H1 ;  /* 0x30000089ffcd0230 */ /* 0x000fe20000004100 */
[----:B------:R-:W4:Y:S01]  /*19f0*/  @P0 LDC R156, c[0x0][0x40c] ;  /* 0x00010300ff9c0b82 */ /* 0x000f220000000800 */
[----:B------:R-:W-:Y:S02]  /*1a00*/  @P0 HADD2.F32 R210, -RZ, R138.H1_H1 ;  /* 0x3000008affd20230 */ /* 0x000fe40000004100 */
[----:B------:R-:W-:-:S02]  /*1a10*/  @P0 HADD2.F32 R212, -RZ, R139.H0_H0 ;  /* 0x2000008bffd40230 */ /* 0x000fc40000004100 */
[----:B------:R-:W-:-:S03]  /*1a20*/  @P0 HADD2.F32 R214, -RZ, R139.H1_H1 ;  /* 0x3000008bffd60230 */ /* 0x000fc60000004100 */
[----:B------:R-:W0:Y:S08]  /*1a30*/  @P0 LDC R158, c[0x0][0x40c] ;  /* 0x00010300ff9e0b82 */ /* 0x000e300000000800 */
[----:B-12---:R-:W1:Y:S01]  /*1a40*/  @P0 LDC R208, c[0x0][0x40c] ;  /* 0x00010300ffd00b82 */ /* 0x006e620000000800 */
[----:B---3--:R-:W-:Y:S01]  /*1a50*/  @P0 FMUL.FTZ R154, R159, R206 ;  /* 0x000000ce9f9a0220 */ /* 0x008fe20000410000 */
[----:B------:R-:W-:-:S06]  /*1a60*/  @P0 HADD2.F32 R206, -RZ, R138.H0_H0 ;  /* 0x2000008affce0230 */ /* 0x000fcc0000004100 */
[----:B------:R-:W2:Y:S01]  /*1a70*/  @P0 LDC R209, c[0x0][0x40c] ;  /* 0x00010300ffd10b82 */ /* 0x000ea20000000800 */
[----:B----4-:R-:W-:Y:S01]  /*1a80*/  @P0 FMUL.FTZ R152, R155, R156 ;  /* 0x0000009c9b980220 */ /* 0x010fe20000410000 */
[----:B------:R-:W-:-:S06]  /*1a90*/  HFMA2 R155, -RZ, RZ, 0, 0 ;  /* 0x00000000ff9b7431 */ /* 0x000fcc00000001ff */
[----:B------:R-:W3:Y:S01]  /*1aa0*/  @P0 LDC R211, c[0x0][0x40c] ;  /* 0x00010300ffd30b82 */ /* 0x000ee20000000800 */
[----:B0-----:R-:W-:Y:S01]  /*1ab0*/  @P0 FMUL.FTZ R153, R157, R158 ;  /* 0x0000009e9d990220 */ /* 0x001fe20000410000 */
[----:B------:R-:W-:Y:S02]  /*1ac0*/  CS2R R156, SRZ ;  /* 0x00000000009c7805 */ /* 0x000fe4000001ff00 */
[----:B------:R-:W-:-:S04]  /*1ad0*/  CS2R R158, SRZ ;  /* 0x00000000009e7805 */ /* 0x000fc8000001ff00 */
[----:B------:R-:W0:Y:S01]  /*1ae0*/  @P0 LDC R213, c[0x0][0x40c] ;  /* 0x00010300ffd50b82 */ /* 0x000e220000000800 */
[----:B-1----:R-:W-:-:S07]  /*1af0*/  @P0 FMUL.FTZ R155, R205, R208 ;  /* 0x000000d0cd9b0220 */ /* 0x002fce0000410000 */
[----:B------:R-:W1:Y:S01]  /*1b00*/  @P0 LDC R215, c[0x0][0x40c] ;  /* 0x00010300ffd70b82 */ /* 0x000e620000000800 */
[----:B--2---:R-:W-:Y:S01]  /*1b10*/  @P0 FMUL.FTZ R156, R206, R209 ;  /* 0x000000d1ce9c0220 */ /* 0x004fe20000410000 */
[----:B---3--:R-:W-:Y:S01]  /*1b20*/  @P0 FMUL.FTZ R157, R210, R211 ;  /* 0x000000d3d29d0220 */ /* 0x008fe20000410000 */
[----:B0-----:R-:W-:Y:S01]  /*1b30*/  @P0 FMUL.FTZ R158, R212, R213 ;  /* 0x000000d5d49e0220 */ /* 0x001fe20000410000 */
[----:B-1----:R-:W-:-:S07]  /*1b40*/  @P0 FMUL.FTZ R159, R214, R215 ;  /* 0x000000d7d69f0220 */ /* 0x002fce0000410000 */
.L_x_49641:
[----:B------:R-:W0:Y:S01]  /*1b50*/  LDC.64 R208, c[0x0][0x3a8] ;  /* 0x0000ea00ffd07b82 */ /* 0x000e220000000a00 */
[----:B------:R-:W-:Y:S01]  /*1b60*/  IADD3 R204, PT, PT, R204, 0x20, RZ ;  /* 0x00000020cccc7810 */ /* 0x000fe20007ffe0ff */
[C---:B0-----:R-:W-:Y:S01]  /*1b70*/  IMAD.WIDE.U32 R208, R202.reuse, 0x20, R208 ;  /* 0x00000020cad07825 */ /* 0x041fe200078e00d0 */
[----:B------:R-:W-:-:S04]  /*1b80*/  IADD3 R202, PT, PT, R202, 0x20, RZ ;  /* 0x00000020caca7810 */ /* 0x000fc80007ffe0ff */
[----:B------:R3:W-:Y:S04]  /*1b90*/  STG.E.128 desc[UR6][R208.64], R152 ;  /* 0x00000098d0007986 */ /* 0x0007e8000c101d06 */
[----:B------:R3:W-:Y:S02]  /*1ba0*/  STG.E.128 desc[UR6][R208.64+0x10], R156 ;  /* 0x0000109cd0007986 */ /* 0x0007e4000c101d06 */
.L_x_49637:
[----:B------:R-:W-:Y:S05]  /*1bb0*/  BSYNC.RECONVERGENT B0 ;  /* 0x0000000000007941 */ /* 0x000fea0003800200 */
.L_x_49636:
        /* <DEDUP_REMOVED lines=10> */
.L_x_49645:
[----:B------:R-:W-:Y:S05]  /*1c60*/  BSYNC.RECONVERGENT B1 ;  /* 0x0000000000017941 */ /* 0x000fea0003800200 */
.L_x_49644:
        /* <DEDUP_REMOVED lines=33> */
.L_x_49646:
[----:B------:R-:W4:Y:S01]  /*1e80*/  @P0 LDC R206, c[0x0][0x40c] ;  /* 0x00010300ffce0b82 */ /* 0x000f220000000800 */
[--C-:B-----5:R-:W-:Y:S01]  /*1e90*/  @P0 HADD2.F32 R167, -RZ, R137.reuse.H0_H0 ;  /* 0x20000089ffa70230 */ /* 0x120fe20000004100 */
[----:B------:R-:W-:Y:S01]  /*1ea0*/  MOV R162, RZ ;  /* 0x000000ff00a27202 */ /* 0x000fe20000000f00 */
[--C-:B------:R-:W-:Y:S01]  /*1eb0*/  @P0 HADD2.F32 R163, -RZ, R136.reuse.H0_H0 ;  /* 0x20000088ffa30230 */ /* 0x100fe20000004100 */
[----:B------:R-:W-:Y:S01]  /*1ec0*/  CS2R R160, SRZ ;  /* 0x0000000000a07805 */ /* 0x000fe2000001ff00 */
[----:B------:R-:W-:Y:S02]  /*1ed0*/  @P0 HADD2.F32 R165, -RZ, R136.H1_H1 ;  /* 0x30000088ffa50230 */ /* 0x000fe40000004100 */
[----:B------:R-:W-:Y:S01]  /*1ee0*/  @P0 HADD2.F32 R205, -RZ, R137.H1_H1 ;  /* 0x30000089ffcd0230 */ /* 0x000fe20000004100 */
[----:B------:R-:W0:Y:S01]  /*1ef0*/  @P0 LDC R164, c[0x0][0x40c] ;  /* 0x00010300ffa40b82 */ /* 0x000e220000000800 */
[----:B------:R-:W-:Y:S02]  /*1f00*/  @P0 HADD2.F32 R210, -RZ, R138.H1_H1 ;  /* 0x3000008affd20230 */ /* 0x000fe40000004100 */
[----:B------:R-:W-:-:S02]  /*1f10*/  @P0 HADD2.F32 R212, -RZ, R139.H0_H0 ;  /* 0x2000008bffd40230 */ /* 0x000fc40000004100 */
[----:B------:R-:W-:-:S03]  /*1f20*/  @P0 HADD2.F32 R214, -RZ, R139.H1_H1 ;  /* 0x3000008bffd60230 */ /* 0x000fc60000004100 */
[----:B------:R-:W0:Y:S08]  /*1f30*/  @P0 LDC R166, c[0x0][0x40c] ;  /* 0x00010300ffa60b82 */ /* 0x000e300000000800 */
[----:B-123--:R-:W1:Y:S01]  /*1f40*/  @P0 LDC R208, c[0x0][0x40c] ;  /* 0x00010300ffd00b82 */ /* 0x00ee620000000800 */
[----:B----4-:R-:W-:Y:S01]  /*1f50*/  @P0 FMUL.FTZ R162, R167, R206 ;  /* 0x000000cea7a20220 */ /* 0x010fe20000410000 */
[----:B------:R-:W-:-:S06]  /*1f60*/  @P0 HADD2.F32 R206, -RZ, R138.H0_H0 ;  /* 0x2000008affce0230 */ /* 0x000fcc0000004100 */
[----:B------:R-:W2:Y:S01]  /*1f70*/  @P0 LDC R209, c[0x0][0x40c] ;  /* 0x00010300ffd10b82 */ /* 0x000ea20000000800 */
[----:B0-----:R-:W-:Y:S01]  /*1f80*/  @P0 FMUL.FTZ R160, R163, R164 ;  /* 0x000000a4a3a00220 */ /* 0x001fe20000410000 */
[----:B------:R-:W-:-:S06]  /*1f90*/  HFMA2 R163, -RZ, RZ, 0, 0 ;  /* 0x00000000ffa37431 */ /* 0x000fcc00000001ff */
[----:B------:R-:W0:Y:S01]  /*1fa0*/  @P0 LDC R211, c[0x0][0x40c] ;  /* 0x00010300ffd30b82 */ /* 0x000e220000000800 */
[----:B------:R-:W-:Y:S01]  /*1fb0*/  @P0 FMUL.FTZ R161, R165, R166 ;  /* 0x000000a6a5a10220 */ /* 0x000fe20000410000 */
[----:B------:R-:W-:Y:S02]  /*1fc0*/  CS2R R164, SRZ ;  /* 0x0000000000a47805 */ /* 0x000fe4000001ff00 */
[----:B------:R-:W-:-:S04]  /*1fd0*/  CS2R R166, SRZ ;  /* 0x0000000000a67805 */ /* 0x000fc8000001ff00 */
[----:B------:R-:W3:Y:S01]  /*1fe0*/  @P0 LDC R213, c[0x0][0x40c] ;  /* 0x00010300ffd50b82 */ /* 0x000ee20000000800 */
[----:B-1----:R-:W-:-:S07]  /*1ff0*/  @P0 FMUL.FTZ R163, R205, R208 ;  /* 0x000000d0cda30220 */ /* 0x002fce0000410000 */
[----:B------:R-:W1:Y:S01]  /*2000*/  @P0 LDC R215, c[0x0][0x40c] ;  /* 0x00010300ffd70b82 */ /* 0x000e620000000800 */
[----:B--2---:R-:W-:Y:S01]  /*2010*/  @P0 FMUL.FTZ R164, R206, R209 ;  /* 0x000000d1cea40220 */ /* 0x004fe20000410000 */
[----:B0-----:R-:W-:Y:S01]  /*2020*/  @P0 FMUL.FTZ R165, R210, R211 ;  /* 0x000000d3d2a50220 */ /* 0x001fe20000410000 */
[----:B---3--:R-:W-:Y:S01]  /*2030*/  @P0 FMUL.FTZ R166, R212, R213 ;  /* 0x000000d5d4a60220 */ /* 0x008fe20000410000 */
[----:B-1----:R-:W-:-:S07]  /*2040*/  @P0 FMUL.FTZ R167, R214, R215 ;  /* 0x000000d7d6a70220 */ /* 0x002fce0000410000 */
.L_x_49647:
[----:B------:R-:W0:Y:S01]  /*2050*/  LDC.64 R208, c[0x0][0x3a8] ;  /* 0x0000ea00ffd07b82 */ /* 0x000e220000000a00 */
[----:B------:R-:W-:Y:S01]  /*2060*/  IADD3 R204, PT, PT, R204, 0x20, RZ ;  /* 0x00000020cccc7810 */ /* 0x000fe20007ffe0ff */
[C---:B0-----:R-:W-:Y:S01]  /*2070*/  IMAD.WIDE.U32 R208, R202.reuse, 0x20, R208 ;  /* 0x00000020cad07825 */ /* 0x041fe200078e00d0 */
[----:B------:R-:W-:-:S04]  /*2080*/  IADD3 R202, PT, PT, R202, 0x20, RZ ;  /* 0x00000020caca7810 */ /* 0x000fc80007ffe0ff */
[----:B------:R4:W-:Y:S04]  /*2090*/  STG.E.128 desc[UR6][R208.64], R160 ;  /* 0x000000a0d0007986 */ /* 0x0009e8000c101d06 */
[----:B------:R4:W-:Y:S02]  /*20a0*/  STG.E.128 desc[UR6][R208.64+0x10], R164 ;  /* 0x000010a4d0007986 */ /* 0x0009e4000c101d06 */
.L_x_49643:
[----:B------:R-:W-:Y:S05]  /*20b0*/  BSYNC.RECONVERGENT B0 ;  /* 0x0000000000007941 */ /* 0x000fea0003800200 */
.L_x_49642:
        /* <DEDUP_REMOVED lines=10> */
.L_x_49651:
[----:B------:R-:W-:Y:S05]  /*2160*/  BSYNC.RECONVERGENT B1 ;  /* 0x0000000000017941 */ /* 0x000fea0003800200 */
.L_x_49650:
        /* <DEDUP_REMOVED lines=33> */
.L_x_49652:
[----:B------:R-:W0:Y:S01]  /*2380*/  @P0 LDC R206, c[0x0][0x40c] ;  /* 0x00010300ffce0b82 */ /* 0x000e220000000800 */
        /* <DEDUP_REMOVED lines=11> */
[----:B-1234-:R-:W1:Y:S01]  /*2440*/  @P0 LDC R208, c[0x0][0x40c] ;  /* 0x00010300ffd00b82 */ /* 0x01ee620000000800 */
[----:B0-----:R-:W-:Y:S01]  /*2450*/  @P0 FMUL.FTZ R170, R175, R206 ;  /* 0x000000ceafaa0220 */ /* 0x001fe20000410000 */
[----:B------:R-:W-:-:S06]  /*2460*/  @P0 HADD2.F32 R206, -RZ, R138.H0_H0 ;  /* 0x2000008affce0230 */ /* 0x000fcc0000004100 */
[----:B------:R-:W0:Y:S01]  /*2470*/  @P0 LDC R209, c[0x0][0x40c] ;  /* 0x00010300ffd10b82 */ /* 0x000e220000000800 */
[----:B------:R-:W-:Y:S01]  /*2480*/  @P0 FMUL.FTZ R168, R171, R172 ;  /* 0x000000acaba80220 */ /* 0x000fe20000410000 */
[----:B------:R-:W-:-:S06]  /*2490*/  HFMA2 R171, -RZ, RZ, 0, 0 ;  /* 0x00000000ffab7431 */ /* 0x000fcc00000001ff */
[----:B------:R-:W2:Y:S01]  /*24a0*/  @P0 LDC R211, c[0x0][0x40c] ;  /* 0x00010300ffd30b82 */ /* 0x000ea20000000800 */
[----:B------:R-:W-:Y:S01]  /*24b0*/  @P0 FMUL.FTZ R169, R173, R174 ;  /* 0x000000aeada90220 */ /* 0x000fe20000410000 */
[----:B------:R-:W-:Y:S02]  /*24c0*/  CS2R R172, SRZ ;  /* 0x0000000000ac7805 */ /* 0x000fe4000001ff00 */
[----:B------:R-:W-:-:S04]  /*24d0*/  CS2R R174, SRZ ;  /* 0x0000000000ae7805 */ /* 0x000fc8000001ff00 */
[----:B------:R-:W3:Y:S01]  /*24e0*/  @P0 LDC R213, c[0x0][0x40c] ;  /* 0x00010300ffd50b82 */ /* 0x000ee20000000800 */
[----:B-1----:R-:W-:-:S07]  /*24f0*/  @P0 FMUL.FTZ R171, R205, R208 ;  /* 0x000000d0cdab0220 */ /* 0x002fce0000410000 */
[----:B------:R-:W1:Y:S01]  /*2500*/  @P0 LDC R215, c[0x0][0x40c] ;  /* 0x00010300ffd70b82 */ /* 0x000e620000000800 */
[----:B0-----:R-:W-:Y:S01]  /*2510*/  @P0 FMUL.FTZ R172, R206, R209 ;  /* 0x000000d1ceac0220 */ /* 0x001fe20000410000 */
[----:B--2---:R-:W-:Y:S01]  /*2520*/  @P0 FMUL.FTZ R173, R210, R211 ;  /* 0x000000d3d2ad0220 */ /* 0x004fe20000410000 */
[----:B---3--:R-:W-:Y:S01]  /*2530*/  @P0 FMUL.FTZ R174, R212, R213 ;  /* 0x000000d5d4ae0220 */ /* 0x008fe20000410000 */
[----:B-1----:R-:W-:-:S07]  /*2540*/  @P0 FMUL.FTZ R175, R214, R215 ;  /* 0x000000d7d6af0220 */ /* 0x002fce0000410000 */
.L_x_49653:
[----:B------:R-:W0:Y:S01]  /*2550*/  LDC.64 R208, c[0x0][0x3a8] ;  /* 0x0000ea00ffd07b82 */ /* 0x000e220000000a00 */
[----:B------:R-:W-:Y:S01]  /*2560*/  IADD3 R204, PT, PT, R204, 0x20, RZ ;  /* 0x00000020cccc7810 */ /* 0x000fe20007ffe0ff */
[C---:B0-----:R-:W-:Y:S01]  /*2570*/  IMAD.WIDE.U32 R208, R202.reuse, 0x20, R208 ;  /* 0x00000020cad07825 */ /* 0x041fe200078e00d0 */
[----:B------:R-:W-:-:S04]  /*2580*/  IADD3 R202, PT, PT, R202, 0x20, RZ ;  /* 0x00000020caca7810 */ /* 0x000fc80007ffe0ff */
[----:B------:R0:W-:Y:S04]  /*2590*/  STG.E.128 desc[UR6][R208.64], R168 ;  /* 0x000000a8d0007986 */ /* 0x0001e8000c101d06 */
[----:B------:R0:W-:Y:S02]  /*25a0*/  STG.E.128 desc[UR6][R208.64+0x10], R172 ;  /* 0x000010acd0007986 */ /* 0x0001e4000c101d06 */
.L_x_49649:
[----:B------:R-:W-:Y:S05]  /*25b0*/  BSYNC.RECONVERGENT B0 ;  /* 0x0000000000007941 */ /* 0x000fea0003800200 */
.L_x_49648:
        /* <DEDUP_REMOVED lines=10> */
.L_x_49657:
[----:B------:R-:W-:Y:S05]  /*2660*/  BSYNC.RECONVERGENT B1 ;  /* 0x0000000000017941 */ /* 0x000fea0003800200 */
.L_x_49656:
        /* <DEDUP_REMOVED lines=33> */
.L_x_49658:
        /* <DEDUP_REMOVED lines=12> */
[----:B01234-:R-:W0:Y:S01]  /*2940*/  @P0 LDC R208, c[0x0][0x40c] ;  /* 0x00010300ffd00b82 */ /* 0x01fe220000000800 */
[----:B------:R-:W-:Y:S01]  /*2950*/  @P0 FMUL.FTZ R178, R183, R206 ;  /* 0x000000ceb7b20220 */ /* 0x000fe20000410000 */
[----:B------:R-:W-:-:S06]  /*2960*/  @P0 HADD2.F32 R206, -RZ, R138.H0_H0 ;  /* 0x2000008affce0230 */ /* 0x000fcc0000004100 */
[----:B------:R-:W1:Y:S01]  /*2970*/  @P0 LDC R209, c[0x0][0x40c] ;  /* 0x00010300ffd10b82 */ /* 0x000e620000000800 */
[----:B------:R-:W-:Y:S01]  /*2980*/  @P0 FMUL.FTZ R176, R179, R180 ;  /* 0x000000b4b3b00220 */ /* 0x000fe20000410000 */
[----:B------:R-:W-:-:S06]  /*2990*/  HFMA2 R179, -RZ, RZ, 0, 0 ;  /* 0x00000000ffb37431 */ /* 0x000fcc00000001ff */
[----:B------:R-:W2:Y:S01]  /*29a0*/  @P0 LDC R211, c[0x0][0x40c] ;  /* 0x00010300ffd30b82 */ /* 0x000ea20000000800 */
[----:B------:R-:W-:Y:S01]  /*29b0*/  @P0 FMUL.FTZ R177, R181, R182 ;  /* 0x000000b6b5b10220 */ /* 0x000fe20000410000 */
[----:B------:R-:W-:Y:S02]  /*29c0*/  CS2R R180, SRZ ;  /* 0x0000000000b47805 */ /* 0x000fe4000001ff00 */
[----:B------:R-:W-:-:S04]  /*29d0*/  CS2R R182, SRZ ;  /* 0x0000000000b67805 */ /* 0x000fc8000001ff00 */
[----:B------:R-:W3:Y:S01]  /*29e0*/  @P0 LDC R213, c[0x0][0x40c] ;  /* 0x00010300ffd50b82 */ /* 0x000ee20000000800 */
[----:B0-----:R-:W-:-:S07]  /*29f0*/  @P0 FMUL.FTZ R179, R205, R208 ;  /* 0x000000d0cdb30220 */ /* 0x001fce0000410000 */
[----:B------:R-:W0:Y:S01]  /*2a00*/  @P0 LDC R215, c[0x0][0x40c] ;  /* 0x00010300ffd70b82 */ /* 0x000e220000000800 */
[----:B-1----:R-:W-:Y:S01]  /*2a10*/  @P0 FMUL.FTZ R180, R206, R209 ;  /* 0x000000d1ceb40220 */ /* 0x002fe20000410000 */
[----:B--2---:R-:W-:Y:S01]  /*2a20*/  @P0 FMUL.FTZ R181, R210, R211 ;  /* 0x000000d3d2b50220 */ /* 0x004fe20000410000 */
[----:B---3--:R-:W-:Y:S01]  /*2a30*/  @P0 FMUL.FTZ R182, R212, R213 ;  /* 0x000000d5d4b60220 */ /* 0x008fe20000410000 */
[----:B0-----:R-:W-:-:S07]  /*2a40*/  @P0 FMUL.FTZ R183, R214, R215 ;  /* 0x000000d7d6b70220 */ /* 0x001fce0000410000 */
.L_x_49659:
[----:B------:R-:W0:Y:S01]  /*2a50*/  LDC.64 R208, c[0x0][0x3a8] ;  /* 0x0000ea00ffd07b82 */ /* 0x000e220000000a00 */
[----:B------:R-:W-:Y:S01]  /*2a60*/  IADD3 R204, PT, PT, R204, 0x20, RZ ;  /* 0x00000020cccc7810 */ /* 0x000fe20007ffe0ff */
[C---:B0-----:R-:W-:Y:S01]  /*2a70*/  IMAD.WIDE.U32 R208, R202.reuse, 0x20, R208 ;  /* 0x00000020cad07825 */ /* 0x041fe200078e00d0 */
[----:B------:R-:W-:-:S04]  /*2a80*/  IADD3 R202, PT, PT, R202, 0x20, RZ ;  /* 0x00000020caca7810 */ /* 0x000fc80007ffe0ff */
[----:B------:R0:W-:Y:S04]  /*2a90*/  STG.E.128 desc[UR6][R208.64], R176 ;  /* 0x000000b0d0007986 */ /* 0x0001e8000c101d06 */
[----:B------:R0:W-:Y:S02]  /*2aa0*/  STG.E.128 desc[UR6][R208.64+0x10], R180 ;  /* 0x000010b4d0007986 */ /* 0x0001e4000c101d06 */
.L_x_49655:
[----:B------:R-:W-:Y:S05]  /*2ab0*/  BSYNC.RECONVERGENT B0 ;  /* 0x0000000000007941 */ /* 0x000fea0003800200 */
.L_x_49654:
        /* <DEDUP_REMOVED lines=10> */
.L_x_49663:
[----:B------:R-:W-:Y:S05]  /*2b60*/  BSYNC.RECONVERGENT B1 ;  /* 0x0000000000017941 */ /* 0x000fea0003800200 */
.L_x_49662:
        /* <DEDUP_REMOVED lines=33> */
.L_x_49664:
        /* <DEDUP_REMOVED lines=29> */
.L_x_49665:
[----:B------:R-:W0:Y:S01]  /*2f50*/  LDC.64 R208, c[0x0][0x3a8] ;  /* 0x0000ea00ffd07b82 */ /* 0x000e220000000a00 */
[----:B------:R-:W-:Y:S01]  /*2f60*/  IADD3 R204, PT, PT, R204, 0x20, RZ ;  /* 0x00000020cccc7810 */ /* 0x000fe20007ffe0ff */
[C---:B0-----:R-:W-:Y:S01]  /*2f70*/  IMAD.WIDE.U32 R208, R202.reuse, 0x20, R208 ;  /* 0x00000020cad07825 */ /* 0x041fe200078e00d0 */
[----:B------:R-:W-:-:S04]  /*2f80*/  IADD3 R202, PT, PT, R202, 0x20, RZ ;  /* 0x00000020caca7810 */ /* 0x000fc80007ffe0ff */
[----:B------:R0:W-:Y:S04]  /*2f90*/  STG.E.128 desc[UR6][R208.64], R184 ;  /* 0x000000b8d0007986 */ /* 0x0001e8000c101d06 */
[----:B------:R0:W-:Y:S02]  /*2fa0*/  STG.E.128 desc[UR6][R208.64+0x10], R188 ;  /* 0x000010bcd0007986 */ /* 0x0001e4000c101d06 */
.L_x_49661:
[----:B------:R-:W-:Y:S05]  /*2fb0*/  BSYNC.RECONVERGENT B0 ;  /* 0x0000000000007941 */ /* 0x000fea0003800200 */
.L_x_49660:
        /* <DEDUP_REMOVED lines=10> */
.L_x_49669:
[----:B------:R-:W-:Y:S05]  /*3060*/  BSYNC.RECONVERGENT B1 ;  /* 0x0000000000017941 */ /* 0x000fea0003800200 */
.L_x_49668:
[----:B------:R-:W-:-:S04]  /*3070*/  UISETP.NE.U32.AND UP0, UPT, UR8, URZ, UPT ;  /* 0x000000ff0800728c */ /* 0x000fc8000bf05070 */
[----:B------:R-:W-:-:S09]  /*3080*/  UISETP.NE.AND.EX UP0, UPT, UR9, URZ, UPT, UP0 ;  /* 0x000000ff0900728c */ /* 0x000fd2000bf05300 */
[----:B------:R-:W-:Y:S05]  /*3090*/  BRA.U !UP0, `(.L_x_49670) ;  /* 0x0000000108787547 */ /* 0x000fea000b800000 */
[----:B------:R-:W0:Y:S02]  /*30a0*/  LDC.64 R204, c[0x0][0x3a0] ;  /* 0x0000e800ffcc7b82 */ /* 0x000e240000000a00 */
[----:B0-----:R-:W-:-:S05]  /*30b0*/  IMAD.WIDE.U32 R204, R202, 0x20, R204 ;  /* 0x00000020cacc7825 */ /* 0x001fca00078e00cc */
[----:B------:R-:W2:Y:S04]  /*30c0*/  LDG.E.128 R192, desc[UR6][R204.64] ;  /* 0x00000006ccc07981 */ /* 0x000ea8000c1e1d00 */
[----:B------:R0:W2:Y:S01]  /*30d0*/  LDG.E.128 R140, desc[UR6][R204.64+0x10] ;  /* 0x00001006cc8c7981 */ /* 0x0000a2000c1e1d00 */
[----:B------:R-:W-:-:S13]  /*30e0*/  ISETP.GT.AND P0, PT, R0, RZ, PT ;  /* 0x000000ff0000720c */ /* 0x000fda0003f04270 */
[----:B------:R-:W0:Y:S01]  /*30f0*/  @P0 LDC R0, c[0x0][0x40c] ;  /* 0x00010300ff000b82 */ /* 0x000e220000000800 */
[--C-:B-12345:R-:W-:Y:S02]  /*3100*/  @P0 HADD2.F32 R209, -RZ, R136.reuse.H0_H0 ;  /* 0x20000088ffd10230 */ /* 0x13efe40000004100 */
[----:B------:R-:W-:Y:S02]  /*3110*/  @P0 HADD2.F32 R206, -RZ, R136.H1_H1 ;  /* 0x30000088ffce0230 */ /* 0x000fe40000004100 */
[--C-:B0-----:R-:W-:Y:S02]  /*3120*/  @P0 HADD2.F32 R205, -RZ, R137.reuse.H0_H0 ;  /* 0x20000089ffcd0230 */ /* 0x101fe40000004100 */
[----:B------:R-:W-:Y:S01]  /*3130*/  @P0 HADD2.F32 R204, -RZ, R138.H1_H1 ;  /* 0x3000008affcc0230 */ /* 0x000fe20000004100 */
[----:B------:R-:W0:Y:S08]  /*3140*/  @P0 LDC R208, c[0x0][0x40c] ;  /* 0x00010300ffd00b82 */ /* 0x000e300000000800 */
[----:B------:R-:W1:Y:S08]  /*3150*/  @P0 LDC R210, c[0x0][0x40c] ;  /* 0x00010300ffd20b82 */ /* 0x000e700000000800 */
[----:B------:R-:W2:Y:S08]  /*3160*/  @P0 LDC R211, c[0x0][0x40c] ;  /* 0x00010300ffd30b82 */ /* 0x000eb00000000800 */
[----:B------:R-:W3:Y:S08]  /*3170*/  @P0 LDC R212, c[0x0][0x40c] ;  /* 0x00010300ffd40b82 */ /* 0x000ef00000000800 */
[----:B------:R-:W4:Y:S08]  /*3180*/  @P0 LDC R213, c[0x0][0x40c] ;  /* 0x00010300ffd50b82 */ /* 0x000f300000000800 */
[----:B------:R-:W3:Y:S08]  /*3190*/  @P0 LDC R214, c[0x0][0x40c] ;  /* 0x00010300ffd60b82 */ /* 0x000ef00000000800 */
[----:B------:R-:W3:Y:S01]  /*31a0*/  @P0 LDC R215, c[0x0][0x40c] ;  /* 0x00010300ffd70b82 */ /* 0x000ee20000000800 */
[----:B------:R-:W-:Y:S01]  /*31b0*/  @P0 FFMA.FTZ R192, R209, R0, R192 ;  /* 0x00000000d1c00223 */ /* 0x000fe200000100c0 */
[----:B0-----:R-:W-:Y:S01]  /*31c0*/  @P0 FFMA.FTZ R193, R206, R208, R193 ;  /* 0x000000d0cec10223 */ /* 0x001fe200000100c1 */
[----:B-1----:R-:W-:Y:S01]  /*31d0*/  @P0 FFMA.FTZ R194, R205, R210, R194 ;  /* 0x000000d2cdc20223 */ /* 0x002fe200000100c2 */
[----:B------:R-:W-:-:S02]  /*31e0*/  @P0 HADD2.F32 R0, -RZ, R137.H1_H1 ;  /* 0x30000089ff000230 */ /* 0x000fc40000004100 */
[----:B----4-:R-:W-:Y:S01]  /*31f0*/  @P0 FFMA.FTZ R141, R204, R213, R141 ;  /* 0x000000d5cc8d0223 */ /* 0x010fe2000001008d */
[----:B------:R-:W-:Y:S02]  /*3200*/  @P0 HADD2.F32 R205, -RZ, R138.H0_H0 ;  /* 0x2000008affcd0230 */ /* 0x000fe40000004100 */
[--C-:B------:R-:W-:Y:S02]  /*3210*/  @P0 HADD2.F32 R209, -RZ, R139.reuse.H0_H0 ;  /* 0x2000008bffd10230 */ /* 0x100fe40000004100 */
[----:B--2---:R-:W-:Y:S01]  /*3220*/  @P0 FFMA.FTZ R195, R0, R211, R195 ;  /* 0x000000d300c30223 */ /* 0x004fe200000100c3 */
[----:B------:R-:W-:Y:S02]  /*3230*/  @P0 HADD2.F32 R206, -RZ, R139.H1_H1 ;  /* 0x3000008bffce0230 */ /* 0x000fe40000004100 */
[----:B---3--:R-:W-:Y:S01]  /*3240*/  @P0 FFMA.FTZ R140, R205, R212, R140 ;  /* 0x000000d4cd8c0223 */ /* 0x008fe2000001008c */
[----:B------:R-:W-:Y:S02]  /*3250*/  @P0 FFMA.FTZ R142, R209, R214, R142 ;  /* 0x000000d6d18e0223 */ /* 0x000fe4000001008e */
[----:B------:R-:W-:Y:S01]  /*3260*/  @P0 FFMA.FTZ R143, R206, R215, R143 ;  /* 0x000000d7ce8f0223 */ /* 0x000fe2000001008f */
[----:B------:R-:W-:Y:S06]  /*3270*/  BRA `(.L_x_49671) ;  /* 0x0000000000747947 */ /* 0x000fec0003800000 */
.L_x_49670:
[----:B------:R-:W0:Y:S01]  /*3280*/  @P0 LDC R141, c[0x0][0x40c] ;  /* 0x00010300ff8d0b82 */ /* 0x000e220000000800 */
[--C-:B-----5:R-:W-:Y:S01]  /*3290*/  @P0 HADD2.F32 R0, -RZ, R136.reuse.H0_H0 ;  /* 0x20000088ff000230 */ /* 0x120fe20000004100 */
[----:B------:R-:W-:Y:S01]  /*32a0*/  CS2R R192, SRZ ;  /* 0x0000000000c07805 */ /* 0x000fe2000001ff00 */
[----:B------:R-:W-:Y:S01]  /*32b0*/  @P0 HADD2.F32 R140, -RZ, R136.H1_H1 ;  /* 0x30000088ff8c0230 */ /* 0x000fe20000004100 */
[----:B------:R-:W-:Y:S01]  /*32c0*/  MOV R194, RZ ;  /* 0x000000ff00c27202 */ /* 0x000fe20000000f00 */
[----:B------:R-:W-:Y:S02]  /*32d0*/  @P0 HADD2.F32 R142, -RZ, R137.H0_H0 ;  /* 0x20000089ff8e0230 */ /* 0x000fe40000004100 */
[--C-:B------:R-:W-:Y:S01]  /*32e0*/  @P0 HADD2.F32 R204, -RZ, R138.reuse.H0_H0 ;  /* 0x2000008affcc0230 */ /* 0x100fe20000004100 */
[----:B------:R-:W0:Y:S01]  /*32f0*/  @P0 LDC R143, c[0x0][0x40c] ;  /* 0x00010300ff8f0b82 */ /* 0x000e220000000800 */
[----:B------:R-:W-:Y:S02]  /*3300*/  @P0 HADD2.F32 R206, -RZ, R138.H1_H1 ;  /* 0x3000008affce0230 */ /* 0x000fe40000004100 */
[----:B01234-:R-:W-:-:S02]  /*3310*/  @P0 HADD2.F32 R208, -RZ, R139.H0_H0 ;  /* 0x2000008bffd00230 */ /* 0x01ffc40000004100 */
[----:B------:R-:W-:-:S03]  /*3320*/  @P0 HADD2.F32 R210, -RZ, R139.H1_H1 ;  /* 0x3000008bffd20230 */ /* 0x000fc60000004100 */
[----:B------:R-:W0:Y:S08]  /*3330*/  @P0 LDC R195, c[0x0][0x40c] ;  /* 0x00010300ffc30b82 */ /* 0x000e300000000800 */
[----:B------:R-:W1:Y:S01]  /*3340*/  @P0 LDC R205, c[0x0][0x40c] ;  /* 0x00010300ffcd0b82 */ /* 0x000e620000000800 */
[----:B------:R-:W-:Y:S01]  /*3350*/  @P0 FMUL.FTZ R192, R0, R141 ;  /* 0x0000008d00c00220 */ /* 0x000fe20000410000 */
[----:B------:R-:W-:-:S06]  /*3360*/  @P0 HADD2.F32 R0, -RZ, R137.H1_H1 ;  /* 0x30000089ff000230 */ /* 0x000fcc0000004100 */
[----:B------:R-:W2:Y:S01]  /*3370*/  @P0 LDC R209, c[0x0][0x40c] ;  /* 0x00010300ffd10b82 */ /* 0x000ea20000000800 */
[----:B------:R-:W-:Y:S01]  /*3380*/  @P0 FMUL.FTZ R193, R140, R143 ;  /* 0x0000008f8cc10220 */ /* 0x000fe20000410000 */
[----:B------:R-:W-:-:S06]  /*3390*/  CS2R R140, SRZ ;  /* 0x00000000008c7805 */ /* 0x000fcc000001ff00 */
[----:B------:R-:W3:Y:S01]  /*33a0*/  @P0 LDC R211, c[0x0][0x40c] ;  /* 0x00010300ffd30b82 */ /* 0x000ee20000000800 */
[----:B0-----:R-:W-:Y:S01]  /*33b0*/  @P0 FMUL.FTZ R194, R142, R195 ;  /* 0x000000c38ec20220 */ /* 0x001fe20000410000 */
[----:B------:R-:W-:Y:S01]  /*33c0*/  CS2R R142, SRZ ;  /* 0x00000000008e7805 */ /* 0x000fe2000001ff00 */
        /* <DEDUP_REMOVED lines=8> */
.L_x_49671:
[----:B------:R-:W0:Y:S02]  /*3450*/  LDC.64 R204, c[0x0][0x3a8] ;  /* 0x0000ea00ffcc7b82 */ /* 0x000e240000000a00 */
[----:B0-----:R-:W-:-:S05]  /*3460*/  IMAD.WIDE.U32 R204, R202, 0x20, R204 ;  /* 0x00000020cacc7825 */ /* 0x001fca00078e00cc */
[----:B------:R0:W-:Y:S04]  /*3470*/  STG.E.128 desc[UR6][R204.64], R192 ;  /* 0x000000c0cc007986 */ /* 0x0001e8000c101d06 */
[----:B------:R0:W-:Y:S02]  /*3480*/  STG.E.128 desc[UR6][R204.64+0x10], R140 ;  /* 0x0000108ccc007986 */ /* 0x0001e4000c101d06 */
.L_x_49667:
[----:B------:R-:W-:Y:S05]  /*3490*/  BSYNC.RECONVERGENT B0 ;  /* 0x0000000000007941 */ /* 0x000fea0003800200 */
.L_x_49666:
[----:B------:R-:W-:Y:S01]  /*34a0*/  FADD.FTZ R0, RZ, R196 ;  /* 0x000000c4ff007221 */ /* 0x000fe20000010000 */
[C---:B------:R-:W-:Y:S01]  /*34b0*/  ISETP.GT.U32.AND P4, PT, R3.reuse, 0x3f, PT ;  /* 0x0000003f0300780c */ /* 0x040fe20003f84070 */
[----:B0-----:R-:W0:Y:S01]  /*34c0*/  S2R R204, SR_TID.X ;  /* 0x0000000000cc7919 */ /* 0x001e220000002100 */
        /* <DEDUP_REMOVED lines=231> */
.L_x_49701:
        /* <DEDUP_REMOVED lines=58> */
.L_x_49676:
[----:B------:R-:W-:Y:S05]  /*46e0*/  BSYNC.RECONVERGENT B1 ;  /* 0x0000000000017941 */ /* 0x000fea0003800200 */
.L_x_49675:
        /* <DEDUP_REMOVED lines=35> */
.L_x_49678:
[----:B------:R-:W-:Y:S05]  /*4920*/  BSYNC.RECONVERGENT B1 ;  /* 0x0000000000017941 */ /* 0x000fea0003800200 */
.L_x_49677:
        /* <DEDUP_REMOVED lines=35> */
.L_x_49680:
[----:B------:R-:W-:Y:S05]  /*4b60*/  BSYNC.RECONVERGENT B1 ;  /* 0x0000000000017941 */ /* 0x000fea0003800200 */
.L_x_49679:
        /* <DEDUP_REMOVED lines=35> */
.L_x_49682:
[----:B------:R-:W-:Y:S05]  /*4da0*/  BSYNC.RECONVERGENT B1 ;  /* 0x0000000000017941 */ /* 0x000fea0003800200 */
.L_x_49681:
        /* <DEDUP_REMOVED lines=35> */
.L_x_49684:
[----:B------:R-:W-:Y:S05]  /*4fe0*/  BSYNC.RECONVERGENT B1 ;  /* 0x0000000000017941 */ /* 0x000fea0003800200 */
.L_x_49683:
        /* <DEDUP_REMOVED lines=35> */
.L_x_49686:
[----:B------:R-:W-:Y:S05]  /*5220*/  BSYNC.RECONVERGENT B1 ;  /* 0x0000000000017941 */ /* 0x000fea0003800200 */
.L_x_49685:
        /* <DEDUP_REMOVED lines=35> */
.L_x_49688:
[----:B------:R-:W-:Y:S05]  /*5460*/  BSYNC.RECONVERGENT B1 ;  /* 0x0000000000017941 */ /* 0x000fea0003800200 */
.L_x_49687:
        /* <DEDUP_REMOVED lines=33> */
.L_x_49674:
[----:B------:R-:W-:Y:S05]  /*5680*/  BSYNC.RECONVERGENT B0 ;  /* 0x0000000000007941 */ /* 0x000fea0003800200 */
.L_x_49673:
[----:B------:R-:W5:Y:S02]  /*5690*/  LDC.64 R202, c[0x0][0x380] ;  /* 0x0000e000ffca7b82 */ /* 0x000f640000000a00 */
[----:B-----5:R-:W-:-:S04]  /*56a0*/  LEA R200, R202, R200, 0x2 ;  /* 0x000000c8cac87211 */ /* 0x020fc800078e10ff */
[----:B------:R-:W-:-:S13]  /*56b0*/  ISETP.GE.AND P0, PT, R200, R203, PT ;  /* 0x000000cbc800720c */ /* 0x000fda0003f06270 */
[----:B------:R-:W-:Y:S05]  /*56c0*/  @!P0 BRA `(.L_x_49689) ;  /* 0xffffffb400348947 */ /* 0x000fea000383ffff */
[----:B------:R-:W-:Y:S05]  /*56d0*/  EXIT ;  /* 0x000000000000794d */ /* 0x000fea0003800000 */
.L_x_49672:
        /* <DEDUP_REMOVED lines=8> */
.L_x_49691:
[----:B------:R-:W-:Y:S05]  /*5760*/  BSYNC B0 ;  /* 0x0000000000007941 */ /* 0x000fea0003800000 */
.L_x_49690:
        /* <DEDUP_REMOVED lines=10> */
.L_x_49692:
[----:B------:R-:W-:Y:S01]  /*5810*/  HFMA2 R214, -RZ, RZ, 0, 2.384185791015625e-07 ;  /* 0x00000004ffd67431 */ /* 0x000fe200000001ff */
[----:B------:R-:W-:-:S05]  /*5820*/  MOV R209, R213 ;  /* 0x000000d500d17202 */ /* 0x000fca0000000f00 */
[----:B------:R-:W-:-:S05]  /*5830*/  FADD.FTZ R209, R208, R209 ;  /* 0x000000d1d0d17221 */ /* 0x000fca0000010000 */
[----:B------:R-:W-:-:S07]  /*5840*/  MOV R215, R209 ;  /* 0x000000d100d77202 */ /* 0x000fce0000000f00 */
[----:B------:R-:W-:Y:S05]  /*5850*/  WARPSYNC.COLLECTIVE R212, `(.L_x_49693) ;  /* 0x00000000d4087348 */ /* 0x000fea0003c00000 */
[----:B------:R0:W1:Y:S02]  /*5860*/  SHFL.BFLY P6, R213, R215, R214, R217 ;  /* 0x0c0000d6d7d57389 */ /* 0x00006400000c00d9 */
[----:B01----:R-:W-:Y:S05]  /*5870*/  ENDCOLLECTIVE ;  /* 0x000000000000791b */ /* 0x003fea0003800000 */
.L_x_49693:
[----:B------:R-:W-:Y:S01]  /*5880*/  HFMA2 R214, -RZ, RZ, 0, 4.76837158203125e-07 ;  /* 0x00000008ffd67431 */ /* 0x000fe200000001ff */
[----:B------:R-:W-:-:S05]  /*5890*/  MOV R0, R213 ;  /* 0x000000d500007202 */ /* 0x000fca0000000f00 */
[----:B------:R-:W-:-:S05]  /*58a0*/  FADD.FTZ R210, R209, R0 ;  /* 0x00000000d1d27221 */ /* 0x000fca0000010000 */
[----:B------:R-:W-:-:S07]  /*58b0*/  MOV R215, R210 ;  /* 0x000000d200d77202 */ /* 0x000fce0000000f00 */
[----:B------:R-:W-:Y:S05]  /*58c0*/  WARPSYNC.COLLECTIVE R212, `(.L_x_49694) ;  /* 0x00000000d4087348 */ /* 0x000fea0003c00000 */
[----:B------:R0:W1:Y:S02]  /*58d0*/  SHFL.BFLY P6, R213, R215, R214, R217 ;  /* 0x0c0000d6d7d57389 */ /* 0x00006400000c00d9 */
[----:B01----:R-:W-:Y:S05]  /*58e0*/  ENDCOLLECTIVE ;  /* 0x000000000000791b */ /* 0x003fea0003800000 */
.L_x_49694:
[----:B------:R-:W-:Y:S01]  /*58f0*/  HFMA2 R214, -RZ, RZ, 0, 9.5367431640625e-07 ;  /* 0x00000010ffd67431 */ /* 0x000fe200000001ff */
[----:B------:R-:W-:-:S05]  /*5900*/  MOV R211, R213 ;  /* 0x000000d500d37202 */ /* 0x000fca0000000f00 */
[----:B------:R-:W-:-:S05]  /*5910*/  FADD.FTZ R211, R210, R211 ;  /* 0x000000d3d2d37221 */ /* 0x000fca0000010000 */
[----:B------:R-:W-:-:S07]  /*5920*/  MOV R215, R211 ;  /* 0x000000d300d77202 */ /* 0x000fce0000000f00 */
[----:B------:R-:W-:Y:S05]  /*5930*/  WARPSYNC.COLLECTIVE R212, `(.L_x_49695) ;  /* 0x00000000d4087348 */ /* 0x000fea0003c00000 */
[----:B------:R0:W1:Y:S02]  /*5940*/  SHFL.BFLY P6, R213, R215, R214, R217 ;  /* 0x0c0000d6d7d57389 */ /* 0x00006400000c00d9 */
[----:B01----:R-:W-:Y:S05]  /*5950*/  ENDCOLLECTIVE ;  /* 0x000000000000791b */ /* 0x003fea0003800000 */
.L_x_49695:
        /* <DEDUP_REMOVED lines=139> */
.L_x_49696:
[----:B------:R-:W-:Y:S01]  /*6210*/  HFMA2 R214, -RZ, RZ, 0, 1.1920928955078125e-07 ;  /* 0x00000002ffd67431 */ /* 0x000fe200000001ff */
[----:B------:R-:W-:-:S05]  /*6220*/  MOV R205, R213 ;  /* 0x000000d500cd7202 */ /* 0x000fca0000000f00 */
[----:B------:R-:W-:-:S05]  /*6230*/  FADD.FTZ R205, R0, R205 ;  /* 0x000000cd00cd7221 */ /* 0x000fca0000010000 */
[----:B------:R-:W-:-:S07]  /*6240*/  MOV R215, R205 ;  /* 0x000000cd00d77202 */ /* 0x000fce0000000f00 */
[----:B------:R-:W-:Y:S05]  /*6250*/  WARPSYNC.COLLECTIVE R212, `(.L_x_49697) ;  /* 0x00000000d4087348 */ /* 0x000fea0003c00000 */
[----:B------:R0:W1:Y:S02]  /*6260*/  SHFL.BFLY P6, R213, R215, R214, R217 ;  /* 0x0c0000d6d7d57389 */ /* 0x00006400000c00d9 */
[----:B01----:R-:W-:Y:S05]  /*6270*/  ENDCOLLECTIVE ;  /* 0x000000000000791b */ /* 0x003fea0003800000 */
.L_x_49697:
[----:B------:R-:W-:Y:S01]  /*6280*/  HFMA2 R214, -RZ, RZ, 0, 2.384185791015625e-07 ;  /* 0x00000004ffd67431 */ /* 0x000fe200000001ff */
[----:B------:R-:W-:-:S05]  /*6290*/  MOV R208, R213 ;  /* 0x000000d500d07202 */ /* 0x000fca0000000f00 */
[----:B------:R-:W-:-:S05]  /*62a0*/  FADD.FTZ R208, R205, R208 ;  /* 0x000000d0cdd07221 */ /* 0x000fca0000010000 */
[----:B------:R-:W-:-:S07]  /*62b0*/  MOV R215, R208 ;  /* 0x000000d000d77202 */ /* 0x000fce0000000f00 */
[----:B------:R-:W-:Y:S05]  /*62c0*/  WARPSYNC.COLLECTIVE R212, `(.L_x_49698) ;  /* 0x00000000d4087348 */ /* 0x000fea0003c00000 */
[----:B------:R0:W1:Y:S02]  /*62d0*/  SHFL.BFLY P6, R213, R215, R214, R217 ;  /* 0x0c0000d6d7d57389 */ /* 0x00006400000c00d9 */
[----:B01----:R-:W-:Y:S05]  /*62e0*/  ENDCOLLECTIVE ;  /* 0x000000000000791b */ /* 0x003fea0003800000 */
.L_x_49698:
[----:B------:R-:W-:Y:S01]  /*62f0*/  HFMA2 R214, -RZ, RZ, 0, 4.76837158203125e-07 ;  /* 0x00000008ffd67431 */ /* 0x000fe200000001ff */
[----:B------:R-:W-:-:S05]  /*6300*/  MOV R209, R213 ;  /* 0x000000d500d17202 */ /* 0x000fca0000000f00 */
[----:B------:R-:W-:-:S05]  /*6310*/  FADD.FTZ R209, R208, R209 ;  /* 0x000000d1d0d17221 */ /* 0x000fca0000010000 */
[----:B------:R-:W-:-:S07]  /*6320*/  MOV R215, R209 ;  /* 0x000000d100d77202 */ /* 0x000fce0000000f00 */
[----:B------:R-:W-:Y:S05]  /*6330*/  WARPSYNC.COLLECTIVE R212, `(.L_x_49699) ;  /* 0x00000000d4087348 */ /* 0x000fea0003c00000 */
[----:B------:R0:W1:Y:S02]  /*6340*/  SHFL.BFLY P6, R213, R215, R214, R217 ;  /* 0x0c0000d6d7d57389 */ /* 0x00006400000c00d9 */
[----:B01----:R-:W-:Y:S05]  /*6350*/  ENDCOLLECTIVE ;  /* 0x000000000000791b */ /* 0x003fea0003800000 */
.L_x_49699:
[----:B------:R-:W-:Y:S01]  /*6360*/  HFMA2 R214, -RZ, RZ, 0, 9.5367431640625e-07 ;  /* 0x00000010ffd67431 */ /* 0x000fe200000001ff */
[----:B------:R-:W-:-:S05]  /*6370*/  MOV R210, R213 ;  /* 0x000000d500d27202 */ /* 0x000fca0000000f00 */
[----:B------:R-:W-:-:S05]  /*6380*/  FADD.FTZ R210, R209, R210 ;  /* 0x000000d2d1d27221 */ /* 0x000fca0000010000 */
[----:B------:R-:W-:-:S07]  /*6390*/  MOV R215, R210 ;  /* 0x000000d200d77202 */ /* 0x000fce0000000f00 */
[----:B------:R-:W-:Y:S05]  /*63a0*/  WARPSYNC.COLLECTIVE R212, `(.L_x_49700) ;  /* 0x00000000d4087348 */ /* 0x000fea0003c00000 */
[----:B------:R0:W1:Y:S02]  /*63b0*/  SHFL.BFLY P6, R213, R215, R214, R217 ;  /* 0x0c0000d6d7d57389 */ /* 0x00006400000c00d9 */
[----:B01----:R-:W-:Y:S05]  /*63c0*/  ENDCOLLECTIVE ;  /* 0x000000000000791b */ /* 0x003fea0003800000 */
.L_x_49700:
[----:B------:R-:W-:Y:S01]  /*63d0*/  MOV R211, R213 ;  /* 0x000000d500d37202 */ /* 0x000fe20000000f00 */
[----:B------:R-:W-:Y:S06]  /*63e0*/  BRA `(.L_x_49701) ;  /* 0xffffffdc00d47947 */ /* 0x000fec000383ffff */
.L_x_49702:
        /* <DEDUP_REMOVED lines=9> */
.L_x_71534:


//--------------------- .text._ZN10layer_norm13ln_fwd_kernelINS_13Kernel_traitsIf6__halffS2_fjLj2048ELj1ELj4ELj1ELj16ENS_18Kernel_traits_baseILj2048EfS2_fS2_fjLj128EEEEELb0ELb0ELb1ELb1EEEvNS_9FwdParamsE --------------------------
	.section	.text._ZN10layer_norm13ln_fwd_kernelINS_13Kernel_traitsIf6__halffS2_fjLj2048ELj1ELj4ELj1ELj16ENS_18Kernel_traits_baseILj2048EfS2_fS2_fjLj128EEEEELb0ELb0ELb1ELb1EEEvNS_9FwdParamsE,"ax",@progbits
	.align	128
        .global         _ZN10layer_norm13ln_fwd_kernelINS_13Kernel_traitsIf6__halffS2_fjLj2048ELj1ELj4ELj1ELj16ENS_18Kernel_traits_baseILj2048EfS2_fS2_fjLj128EEEEELb0ELb0ELb1ELb1EEEvNS_9FwdParamsE
        .type           _ZN10layer_norm13ln_fwd_kernelINS_13Kernel_traitsIf6__halffS2_fjLj2048ELj1ELj4ELj1ELj16ENS_18Kernel_traits_baseILj2048EfS2_fS2_fjLj128EEEEELb0ELb0ELb1ELb1EEEvNS_9FwdParamsE,@function
        .size           _ZN10layer_norm13ln_fwd_kernelINS_13Kernel_traitsIf6__halffS2_fjLj2048ELj1ELj4ELj1ELj16ENS_18Kernel_traits_baseILj2048EfS2_fS2_fjLj128EEEEELb0ELb0ELb1ELb1EEEvNS_9FwdParamsE,(.L_x_71535 - _ZN10layer_norm13ln_fwd_kernelINS_13Kernel_traitsIf6__halffS2_fjLj2048ELj1ELj4ELj1ELj16ENS_18Kernel_traits_baseILj2048EfS2_fS2_fjLj128EEEEELb0ELb0ELb1ELb1EEEvNS_9FwdParamsE)
        .other          _ZN10layer_norm13ln_fwd_kernelINS_13Kernel_traitsIf6__halffS2_fjLj2048ELj1ELj4ELj1ELj16ENS_18Kernel_traits_baseILj2048EfS2_fS2_fjLj128EEEEELb0ELb0ELb1ELb1EEEvNS_9FwdParamsE,@"STO_CUDA_ENTRY STV_DEFAULT"
_ZN10layer_norm13ln_fwd_kernelINS_13Kernel_traitsIf6__halffS2_fjLj2048ELj1ELj4ELj1ELj16ENS_18Kernel_traits_baseILj2048EfS2_fS2_fjLj128EEEEELb0ELb0ELb1ELb1EEEvNS_9FwdParamsE:
.text._ZN10layer_norm13ln_fwd_kernelINS_13Kernel_traitsIf6__halffS2_fjLj2048ELj1ELj4ELj1ELj16ENS_18Kernel_traits_baseILj2048EfS2_fS2_fjLj128EEEEELb0ELb0ELb1ELb1EEEvNS_9FwdParamsE:
        /* <DEDUP_REMOVED lines=49> */
.L_x_49703:
        /* <DEDUP_REMOVED lines=50> */
.L_x_49704:
[----:B------:R-:W1:Y:S01]  /*0630*/  LDCU UR4, c[0x0][0x384] ;  /* 0x00007080ff0477ac */ /* 0x000e620008000800 */
[----:B------:R-:W2:Y:S01]  /*0640*/  LDCU.U8 UR5, c[0x0][0x410] ;  /* 0x00008200ff0577ac */ /* 0x000ea20008000000 */
[----:B------:R-:W3:Y:S01]  /*0650*/  LDCU UR10, c[0x0][0x448] ;  /* 0x00008900ff0a77ac */ /* 0x000ee20008000800 */
[----:B------:R-:W4:Y:S01]  /*0660*/  LDCU.64 UR8, c[0x0][0x3a0] ;  /* 0x00007400ff0877ac */ /* 0x000f220008000a00 */
[----:B-1----:R-:W-:-:S13]  /*0670*/  ISETP.GE.AND P0, PT, R2, UR4, PT ;  /* 0x0000000402007c0c */ /* 0x002fda000bf06270 */
[----:B--234-:R-:W-:Y:S05]  /*0680*/  @P0 EXIT ;  /* 0x000000000000094d */ /* 0x01cfea0003800000 */
.L_x_49738:
        /* <DEDUP_REMOVED lines=43> */
[----:B-1----:R-:W-:Y:S01]  /*0940*/  @P2 FFMA.FTZ R206, R139, R144, R206 ;  /* 0x000000908bce2223 */ /* 0x002fe200000100ce */
[----:B------:R-:W-:-:S02]  /*0950*/  @P2 HADD2.F32 R139, -RZ, R134.H0_H0 ;  /* 0x20000086ff8b2230 */ /* 0x000fc40000004100 */
[----:B----4-:R-:W-:Y:S01]  /*0960*/  @P2 FFMA.FTZ R207, R138, R145, R207 ;  /* 0x000000918acf2223 */ /* 0x010fe200000100cf */
[----:B------:R-:W-:Y:S02]  /*0970*/  @P2 HADD2.F32 R140, -RZ, R134.H1_H1 ;  /* 0x30000086ff8c2230 */ /* 0x000fe40000004100 */
[--C-:B------:R-:W-:Y:S02]  /*0980*/  @P2 HADD2.F32 R141, -RZ, R135.reuse.H0_H0 ;  /* 0x20000087ff8d2230 */ /* 0x100fe40000004100 */
[----:B---3--:R-:W-:Y:S01]  /*0990*/  @P2 FFMA.FTZ R192, R139, R146, R192 ;  /* 0x000000928bc02223 */ /* 0x008fe200000100c0 */
[----:B------:R-:W-:Y:S02]  /*09a0*/  @P2 HADD2.F32 R142, -RZ, R135.H1_H1 ;  /* 0x30000087ff8e2230 */ /* 0x000fe40000004100 */
[----:B------:R-:W-:Y:S01]  /*09b0*/  @P2 FFMA.FTZ R193, R140, R147, R193 ;  /* 0x000000938cc12223 */ /* 0x000fe200000100c1 */
[----:B------:R-:W-:Y:S02]  /*09c0*/  @P2 FFMA.FTZ R194, R141, R148, R194 ;  /* 0x000000948dc22223 */ /* 0x000fe400000100c2 */
[----:B------:R-:W-:Y:S01]  /*09d0*/  @P2 FFMA.FTZ R195, R142, R149, R195 ;  /* 0x000000958ec32223 */ /* 0x000fe200000100c3 */
[----:B------:R-:W-:Y:S06]  /*09e0*/  BRA `(.L_x_49706) ;  /* 0x0000000000707947 */ /* 0x000fec0003800000 */
.L_x_49705:
[----:B------:R-:W0:Y:S01]  /*09f0*/  @P1 LDC R139, c[0x0][0x40c] ;  /* 0x00010300ff8b1b82 */ /* 0x000e220000000800 */
        /* <DEDUP_REMOVED lines=27> */
.L_x_49706:
        /* <DEDUP_REMOVED lines=10> */
.L_x_49708:
[----:B------:R-:W-:Y:S05]  /*0c50*/  BSYNC.RECONVERGENT B0 ;  /* 0x0000000000007941 */ /* 0x000fea0003800200 */
.L_x_49707:
        /* <DEDUP_REMOVED lines=32> */
.L_x_49709:
        /* <DEDUP_REMOVED lines=28> */
.L_x_49710:
        /* <DEDUP_REMOVED lines=10> */
.L_x_49712:
[----:B------:R-:W-:Y:S05]  /*10c0*/  BSYNC.RECONVERGENT B0 ;  /* 0x0000000000007941 */ /* 0x000fea0003800200 */
.L_x_49711:
        /* <DEDUP_REMOVED lines=32> */
.L_x_49713:
        /* <DEDUP_REMOVED lines=28> */
.L_x_49714:
        /* <DEDUP_REMOVED lines=10> */
.L_x_49716:
[----:B------:R-:W-:Y:S05]  /*1530*/  BSYNC.RECONVERGENT B0 ;  /* 0x0000000000007941 */ /* 0x000fea0003800200 */
.L_x_49715:
        /* <DEDUP_REMOVED lines=32> */
.L_x_49717:
        /* <DEDUP_REMOVED lines=28> */
.L_x_49718:
        /* <DEDUP_REMOVED lines=10> */
.L_x_49720:
[----:B------:R-:W-:Y:S05]  /*19a0*/  BSYNC.RECONVERGENT B0 ;  /* 0x0000000000007941 */ /* 0x000fea0003800200 */
.L_x_49719:
        /* <DEDUP_REMOVED lines=32> */
.L_x_49721:
        /* <DEDUP_REMOVED lines=28> */
.L_x_49722:
        /* <DEDUP_REMOVED lines=10> */
.L_x_49724:
[----:B------:R-:W-:Y:S05]  /*1e10*/  BSYNC.RECONVERGENT B0 ;  /* 0x0000000000007941 */ /* 0x000fea0003800200 */
.L_x_49723:
        /* <DEDUP_REMOVED lines=32> */
.L_x_49725:
        /* <DEDUP_REMOVED lines=28> */
.L_x_49726:
        /* <DEDUP_REMOVED lines=10> */
.L_x_49728:
[----:B------:R-:W-:Y:S05]  /*2280*/  BSYNC.RECONVERGENT B0 ;  /* 0x0000000000007941 */ /* 0x000fea0003800200 */
.L_x_49727:
        /* <DEDUP_REMOVED lines=32> */
.L_x_49729:
[----:B0-----:R-:W0:Y:S01]  /*2490*/  @P1 LDC R139, c[0x0][0x40c] ;  /* 0x00010300ff8b1b82 */ /* 0x001e220000000800 */
[--C-:B-----5:R-:W-:Y:S01]  /*24a0*/  @P1 HADD2.F32 R138, -RZ, R132.reuse.H0_H0 ;  /* 0x20000084ff8a1230 */ /* 0x120fe20000004100 */
[----:B------:R-:W-:Y:S01]  /*24b0*/  CS2R R152, SRZ ;  /* 0x0000000000987805 */ /* 0x000fe2000001ff00 */
[----:B------:R-:W-:Y:S01]  /*24c0*/  @P1 HADD2.F32 R140, -RZ, R132.H1_H1 ;  /* 0x30000084ff8c1230 */ /* 0x000fe20000004100 */
[----:B------:R-:W-:Y:S01]  /*24d0*/  CS2R R154, SRZ ;  /* 0x00000000009a7805 */ /* 0x000fe2000001ff00 */
[----:B------:R-:W-:Y:S02]  /*24e0*/  @P1 HADD2.F32 R142, -RZ, R133.H0_H0 ;  /* 0x20000085ff8e1230 */ /* 0x000fe40000004100 */
[----:B------:R-:W-:Y:S01]  /*24f0*/  @P1 HADD2.F32 R146, -RZ, R134.H1_H1 ;  /* 0x30000086ff921230 */ /* 0x000fe20000004100 */
[----:B------:R-:W1:Y:S01]  /*2500*/  @P1 LDC R141, c[0x0][0x40c] ;  /* 0x00010300ff8d1b82 */ /* 0x000e620000000800 */
[--C-:B------:R-:W-:Y:S02]  /*2510*/  @P1 HADD2.F32 R196, -RZ, R135.reuse.H0_H0 ;  /* 0x20000087ffc41230 */ /* 0x100fe40000004100 */
[----:B------:R-:W-:-:S05]  /*2520*/  @P1 HADD2.F32 R200, -RZ, R135.H1_H1 ;  /* 0x30000087ffc81230 */ /* 0x000fca0000004100 */
[----:B------:R-:W2:Y:S08]  /*2530*/  @P1 LDC R143, c[0x0][0x40c] ;  /* 0x00010300ff8f1b82 */ /* 0x000eb00000000800 */
[----:B------:R-:W3:Y:S01]  /*2540*/  @P1 LDC R145, c[0x0][0x40c] ;  /* 0x00010300ff911b82 */ /* 0x000ee20000000800 */
[----:B0-----:R-:W-:Y:S01]  /*2550*/  @P1 FMUL.FTZ R152, R138, R139 ;  /* 0x0000008b8a981220 */ /* 0x001fe20000410000 */
[----:B------:R-:W-:-:S02]  /*2560*/  @P1 HADD2.F32 R138, -RZ, R133.H1_H1 ;  /* 0x30000085ff8a1230 */ /* 0x000fc40000004100 */
[----:B------:R-:W-:-:S04]  /*2570*/  @P1 HADD2.F32 R139, -RZ, R134.H0_H0 ;  /* 0x20000086ff8b1230 */ /* 0x000fc80000004100 */
[----:B------:R-:W0:Y:S01]  /*2580*/  @P1 LDC R144, c[0x0][0x40c] ;  /* 0x00010300ff901b82 */ /* 0x000e220000000800 */
[----:B-1----:R-:W-:Y:S01]  /*2590*/  @P1 FMUL.FTZ R153, R140, R141 ;  /* 0x0000008d8c991220 */ /* 0x002fe20000410000 */
[----:B------:R-:W-:-:S06]  /*25a0*/  CS2R R140, SRZ ;  /* 0x00000000008c7805 */ /* 0x000fcc000001ff00 */
[----:B------:R-:W1:Y:S01]  /*25b0*/  @P1 LDC R147, c[0x0][0x40c] ;  /* 0x00010300ff931b82 */ /* 0x000e620000000800 */
[----:B--2---:R-:W-:Y:S01]  /*25c0*/  @P1 FMUL.FTZ R154, R142, R143 ;  /* 0x0000008f8e9a1220 */ /* 0x004fe20000410000 */
[----:B------:R-:W-:-:S06]  /*25d0*/  CS2R R142, SRZ ;  /* 0x00000000008e7805 */ /* 0x000fcc000001ff00 */
[----:B------:R-:W2:Y:S01]  /*25e0*/  @P1 LDC R203, c[0x0][0x40c] ;  /* 0x00010300ffcb1b82 */ /* 0x000ea20000000800 */
[----:B---3--:R-:W-:-:S07]  /*25f0*/  @P1 FMUL.FTZ R155, R138, R145 ;  /* 0x000000918a9b1220 */ /* 0x008fce0000410000 */
[----:B------:R-:W3:Y:S01]  /*2600*/  @P1 LDC R209, c[0x0][0x40c] ;  /* 0x00010300ffd11b82 */ /* 0x000ee20000000800 */
[----:B0-----:R-:W-:Y:S01]  /*2610*/  @P1 FMUL.FTZ R140, R139, R144 ;  /* 0x000000908b8c1220 */ /* 0x001fe20000410000 */
[----:B-1----:R-:W-:Y:S01]  /*2620*/  @P1 FMUL.FTZ R141, R146, R147 ;  /* 0x00000093928d1220 */ /* 0x002fe20000410000 */
[----:B--2---:R-:W-:Y:S01]  /*2630*/  @P1 FMUL.FTZ R142, R196, R203 ;  /* 0x000000cbc48e1220 */ /* 0x004fe20000410000 */
[----:B---3--:R-:W-:-:S07]  /*2640*/  @P1 FMUL.FTZ R143, R200, R209 ;  /* 0x000000d1c88f1220 */ /* 0x008fce0000410000 */
.L_x_49730:
        /* <DEDUP_REMOVED lines=10> */
.L_x_49732:
[----:B------:R-:W-:Y:S05]  /*26f0*/  BSYNC.RECONVERGENT B0 ;  /* 0x0000000000007941 */ /* 0x000fea0003800200 */
.L_x_49731:
        /* <DEDUP_REMOVED lines=21> */
[----:B------:R-:W-:-:S02]  /*2850*/  @P0 HADD2.F32 R0, -RZ, R133.H1_H1 ;  /* 0x30000085ff000230 */ /* 0x000fc40000004100 */
[--C-:B------:R-:W-:Y:S02]  /*2860*/  @P0 HADD2.F32 R209, -RZ, R134.reuse.H0_H0 ;  /* 0x20000086ffd10230 */ /* 0x100fe40000004100 */
[----:B------:R-:W-:Y:S02]  /*2870*/  @P0 HADD2.F32 R196, -RZ, R134.H1_H1 ;  /* 0x30000086ffc40230 */ /* 0x000fe40000004100 */
[----:B----4-:R-:W-:Y:S01]  /*2880*/  @P0 FFMA.FTZ R147, R0, R210, R147 ;  /* 0x000000d200930223 */ /* 0x010fe20000010093 */
[--C-:B------:R-:W-:Y:S02]  /*2890*/  @P0 HADD2.F32 R211, -RZ, R135.reuse.H0_H0 ;  /* 0x20000087ffd30230 */ /* 0x100fe40000004100 */
[----:B---3--:R-:W-:Y:S01]  /*28a0*/  @P0 FFMA.FTZ R136, R209, R212, R136 ;  /* 0x000000d4d1880223 */ /* 0x008fe20000010088 */
[----:B------:R-:W-:Y:S02]  /*28b0*/  @P0 HADD2.F32 R200, -RZ, R135.H1_H1 ;  /* 0x30000087ffc80230 */ /* 0x000fe40000004100 */
[----:B------:R-:W-:Y:S01]  /*28c0*/  @P0 FFMA.FTZ R137, R196, R213, R137 ;  /* 0x000000d5c4890223 */ /* 0x000fe20000010089 */
[----:B------:R-:W-:-:S02]  /*28d0*/  @P0 FFMA.FTZ R138, R211, R214, R138 ;  /* 0x000000d6d38a0223 */ /* 0x000fc4000001008a */
[----:B------:R-:W-:Y:S01]  /*28e0*/  @P0 FFMA.FTZ R139, R200, R208, R139 ;  /* 0x000000d0c88b0223 */ /* 0x000fe2000001008b */
[----:B------:R-:W-:Y:S06]  /*28f0*/  BRA `(.L_x_49734) ;  /* 0x0000000000747947 */ /* 0x000fec0003800000 */
.L_x_49733:
[----:B------:R-:W1:Y:S01]  /*2900*/  @P1 LDC R137, c[0x0][0x40c] ;  /* 0x00010300ff891b82 */ /* 0x000e620000000800 */
[--C-:B-----5:R-:W-:Y:S01]  /*2910*/  @P1 HADD2.F32 R0, -RZ, R132.reuse.H0_H0 ;  /* 0x20000084ff001230 */ /* 0x120fe20000004100 */
[----:B------:R-:W-:Y:S01]  /*2920*/  CS2R R144, SRZ ;  /* 0x0000000000907805 */ /* 0x000fe2000001ff00 */
[----:B------:R-:W-:Y:S01]  /*2930*/  @P1 HADD2.F32 R136, -RZ, R132.H1_H1 ;  /* 0x30000084ff881230 */ /* 0x000fe20000004100 */
[----:B------:R-:W-:Y:S01]  /*2940*/  MOV R146, RZ ;  /* 0x000000ff00927202 */ /* 0x000fe20000000f00 */
[----:B0-----:R-:W-:Y:S02]  /*2950*/  @P1 HADD2.F32 R138, -RZ, R133.H0_H0 ;  /* 0x20000085ff8a1230 */ /* 0x001fe40000004100 */
[--C-:B------:R-:W-:Y:S01]  /*2960*/  @P1 HADD2.F32 R196, -RZ, R134.reuse.H0_H0 ;  /* 0x20000086ffc41230 */ /* 0x100fe20000004100 */
[----:B------:R-:W0:Y:S01]  /*2970*/  @P1 LDC R139, c[0x0][0x40c] ;  /* 0x00010300ff8b1b82 */ /* 0x000e220000000800 */
[----:B------:R-:W-:Y:S02]  /*2980*/  @P1 HADD2.F32 R200, -RZ, R134.H1_H1 ;  /* 0x30000086ffc81230 */ /* 0x000fe40000004100 */
[----:B------:R-:W-:-:S02]  /*2990*/  @P1 HADD2.F32 R202, -RZ, R135.H0_H0 ;  /* 0x20000087ffca1230 */ /* 0x000fc40000004100 */
[----:B------:R-:W-:-:S03]  /*29a0*/  @P1 HADD2.F32 R208, -RZ, R135.H1_H1 ;  /* 0x30000087ffd01230 */ /* 0x000fc60000004100 */
[----:B------:R-:W2:Y:S08]  /*29b0*/  @P1 LDC R147, c[0x0][0x40c] ;  /* 0x00010300ff931b82 */ /* 0x000eb00000000800 */
[----:B------:R-:W3:Y:S01]  /*29c0*/  @P1 LDC R209, c[0x0][0x40c] ;  /* 0x00010300ffd11b82 */ /* 0x000ee20000000800 */
[----:B-1----:R-:W-:Y:S01]  /*29d0*/  @P1 FMUL.FTZ R144, R0, R137 ;  /* 0x0000008900901220 */ /* 0x002fe20000410000 */
[----:B------:R-:W-:-:S06]  /*29e0*/  @P1 HADD2.F32 R0, -RZ, R133.H1_H1 ;  /* 0x30000085ff001230 */ /* 0x000fcc0000004100 */
[----:B------:R-:W1:Y:S01]  /*29f0*/  @P1 LDC R211, c[0x0][0x40c] ;  /* 0x00010300ffd31b82 */ /* 0x000e620000000800 */
[----:B0-----:R-:W-:Y:S01]  /*2a00*/  @P1 FMUL.FTZ R145, R136, R139 ;  /* 0x0000008b88911220 */ /* 0x001fe20000410000 */
[----:B------:R-:W-:-:S06]  /*2a10*/  CS2R R136, SRZ ;  /* 0x0000000000887805 */ /* 0x000fcc000001ff00 */
[----:B------:R-:W0:Y:S01]  /*2a20*/  @P1 LDC R213, c[0x0][0x40c] ;  /* 0x00010300ffd51b82 */ /* 0x000e220000000800 */
[----:B--2---:R-:W-:Y:S01]  /*2a30*/  @P1 FMUL.FTZ R146, R138, R147 ;  /* 0x000000938a921220 */ /* 0x004fe20000410000 */
[----:B------:R-:W-:Y:S01]  /*2a40*/  CS2R R138, SRZ ;  /* 0x00000000008a7805 */ /* 0x000fe2000001ff00 */
        /* <DEDUP_REMOVED lines=8> */
.L_x_49734:
        /* <DEDUP_REMOVED lines=220> */
.L_x_49750:
        /* <DEDUP_REMOVED lines=45> */
[----:B------:R-:W-:Y:S01]  /*3b60*/  F2FP.F16.F32.PACK_AB R137, R140, R137 ;  /* 0x000000898c89723e */ /* 0x000fe200000000ff */
[----:B------:R-:W-:Y:S01]  /*3b70*/  FADD.FTZ R211, -R197, R193 ;  /* 0x000000c1c5d37221 */ /* 0x000fe20000010100 */
[----:B------:R-:W-:Y:S01]  /*3b80*/  F2FP.F16.F32.PACK_AB R136, R141, R136 ;  /* 0x000000888d88723e */ /* 0x000fe200000000ff */
        /* <DEDUP_REMOVED lines=88> */
[----:B------:R-:W-:Y:S01]  /*4110*/  F2FP.F16.F32.PACK_AB R146, R151, R146 ;  /* 0x000000929792723e */ /* 0x000fe200000000ff */
        /* <DEDUP_REMOVED lines=18> */
[----:B------:R-:W-:Y:S01]  /*4240*/  F2FP.F16.F32.PACK_AB R144, R151, R144 ;  /* 0x000000909790723e */ /* 0x000fe200000000ff */
[----:B------:R-:W-:Y:S01]  /*4250*/  FMUL.FTZ R178, R0, R157 ;  /* 0x0000009d00b27220 */ /* 0x000fe20000410000 */
[----:B0-----:R-:W-:Y:S01]  /*4260*/  IADD3 R143, PT, PT, R149, 0x20, RZ ;  /* 0x00000020958f7810 */ /* 0x001fe20007ffe0ff */
[----:B------:R-:W-:Y:S01]  /*4270*/  FFMA.FTZ R138, R196, R25, R89 ;  /* 0x00000019c48a7223 */ /* 0x000fe20000010059 */
[----:B------:R-:W-:Y:S01]  /*4280*/  FFMA.FTZ R136, R184, R21, R85 ;  /* 0x00000015b8887223 */ /* 0x000fe20000010055 */
[----:B------:R-:W-:Y:S01]  /*4290*/  F2FP.F16.F32.PACK_AB R147, R214, R147 ;  /* 0x00000093d693723e */ /* 0x000fe200000000ff */
[----:B------:R-:W-:Y:S01]  /*42a0*/  FMUL.FTZ R164, R0, R179 ;  /* 0x000000b300a47220 */ /* 0x000fe20000410000 */
[----:B------:R-:W-:Y:S01]  /*42b0*/  F2FP.F16.F32.PACK_AB R145, R186, R145 ;  /* 0x00000091ba91723e */ /* 0x000fe200000000ff */
[----:B------:R-:W-:Y:S01]  /*42c0*/  IMAD.WIDE.U32 R142, R143, 0x10, R140 ;  /* 0x000000108f8e7825 */ /* 0x000fe200078e008c */
[----:B------:R-:W-:-:S03]  /*42d0*/  IADD3 R151, PT, PT, R149, 0x60, RZ ;  /* 0x0000006095977810 */ /* 0x000fc60007ffe0ff */
[C---:B------:R-:W-:Y:S01]  /*42e0*/  FMUL.FTZ R182, R0.reuse, R153 ;  /* 0x0000009900b67220 */ /* 0x040fe20000410000 */
[----:B------:R-:W-:Y:S01]  /*42f0*/  FMUL.FTZ R198, R0, R155 ;  /* 0x0000009b00c67220 */ /* 0x000fe20000410000 */
[----:B------:R-:W-:Y:S01]  /*4300*/  F2FP.F16.F32.PACK_AB R139, R208, R225 ;  /* 0x000000e1d08b723e */ /* 0x000fe200000000ff */
[----:B------:R-:W-:Y:S01]  /*4310*/  IMAD.WIDE.U32 R184, R185, 0x10, R140 ;  /* 0x00000010b9b87825 */ /* 0x000fe200078e008c */
[----:B------:R-:W-:-:S03]  /*4320*/  F2FP.F16.F32.PACK_AB R138, R138, R223 ;  /* 0x000000df8a8a723e */ /* 0x000fc600000000ff */
[----:B------:R-:W-:Y:S01]  /*4330*/  FFMA.FTZ R165, R165, R34, R98 ;  /* 0x00000022a5a57223 */ /* 0x000fe20000010062 */
[----:B------:R-:W-:Y:S01]  /*4340*/  F2FP.F16.F32.PACK_AB R137, R188, R221 ;  /* 0x000000ddbc89723e */ /* 0x000fe200000000ff */
[----:B------:R-:W-:Y:S01]  /*4350*/  FFMA.FTZ R176, R176, R35, R99 ;  /* 0x00000023b0b07223 */ /* 0x000fe20000010063 */
[----:B------:R-:W-:Y:S01]  /*4360*/  F2FP.F16.F32.PACK_AB R136, R136, R219 ;  /* 0x000000db8888723e */ /* 0x000fe200000000ff */
        /* <DEDUP_REMOVED lines=35> */
[----:B-1----:R-:W-:Y:S01]  /*45a0*/  F2FP.F16.F32.PACK_AB R139, R176, R165 ;  /* 0x000000a5b08b723e */ /* 0x002fe200000000ff */
        /* <DEDUP_REMOVED lines=59> */
[----:B------:R-:W-:-:S05]  /*4960*/  F2FP.F16.F32.PACK_AB R168, R200, R161 ;  /* 0x000000a1c8a8723e */ /* 0x000fca00000000ff */
[----:B------:R0:W-:Y:S02]  /*4970*/  STG.E.128 desc[UR6][R156.64], R168 ;  /* 0x000000a89c007986 */ /* 0x0001e4000c101d06 */
.L_x_49737:
[----:B------:R-:W-:Y:S05]  /*4980*/  BSYNC.RECONVERGENT B0 ;  /* 0x0000000000007941 */ /* 0x000fea0003800200 */
.L_x_49736:
[----:B0-----:R-:W0:Y:S02]  /*4990*/  LDC.64 R136, c[0x0][0x380] ;  /* 0x0000e000ff887b82 */ /* 0x001e240000000a00 */
[----:B0-----:R-:W-:-:S04]  /*49a0*/  LEA R2, R136, R2, 0x2 ;  /* 0x0000000288027211 */ /* 0x001fc800078e10ff */
[----:B------:R-:W-:-:S13]  /*49b0*/  ISETP.GE.AND P0, PT, R2, R137, PT ;  /* 0x000000890200720c */ /* 0x000fda0003f06270 */
[----:B------:R-:W-:Y:S05]  /*49c0*/  @!P0 BRA `(.L_x_49738) ;  /* 0xffffffbc00308947 */ /* 0x000fea000383ffff */
[----:B------:R-:W-:Y:S05]  /*49d0*/  EXIT ;  /* 0x000000000000794d */ /* 0x000fea0003800000 */
.L_x_49735:
        /* <DEDUP_REMOVED lines=8> */
.L_x_49740:
[----:B------:R-:W-:Y:S05]  /*4a60*/  BSYNC B0 ;  /* 0x0000000000007941 */ /* 0x000fea0003800000 */
.L_x_49739:
        /* <DEDUP_REMOVED lines=9> */
.L_x_49741:
[----:B------:R-:W-:Y:S01]  /*4b00*/  HFMA2 R212, -RZ, RZ, 0, 2.384185791015625e-07 ;  /* 0x00000004ffd47431 */ /* 0x000fe200000001ff */
[----:B------:R-:W-:-:S05]  /*4b10*/  MOV R199, R211 ;  /* 0x000000d300c77202 */ /* 0x000fca0000000f00 */
[----:B------:R-:W-:-:S05]  /*4b20*/  FADD.FTZ R202, R200, R199 ;  /* 0x000000c7c8ca7221 */ /* 0x000fca0000010000 */
[----:B------:R-:W-:-:S07]  /*4b30*/  MOV R213, R202 ;  /* 0x000000ca00d57202 */ /* 0x000fce0000000f00 */
[----:B------:R-:W-:Y:S05]  /*4b40*/  WARPSYNC.COLLECTIVE R210, `(.L_x_49742) ;  /* 0x00000000d2087348 */ /* 0x000fea0003c00000 */
[----:B------:R0:W1:Y:S02]  /*4b50*/  SHFL.BFLY P1, R211, R213, R212, R215 ;  /* 0x0c0000d4d5d37389 */ /* 0x00006400000200d7 */
[----:B01----:R-:W-:Y:S05]  /*4b60*/  ENDCOLLECTIVE ;  /* 0x000000000000791b */ /* 0x003fea0003800000 */
.L_x_49742:
        /* <DEDUP_REMOVED lines=8> */
.L_x_49743:
[----:B------:R-:W-:Y:S01]  /*4bf0*/  HFMA2 R212, -RZ, RZ, 0, 9.5367431640625e-07 ;  /* 0x00000010ffd47431 */ /* 0x000fe200000001ff */
[----:B------:R-:W-:-:S05]  /*4c00*/  MOV R198, R211 ;  /* 0x000000d300c67202 */ /* 0x000fca0000000f00 */
[----:B------:R-:W-:-:S05]  /*4c10*/  FADD.FTZ R208, R203, R198 ;  /* 0x000000c6cbd07221 */ /* 0x000fca0000010000 */
[----:B------:R-:W-:-:S07]  /*4c20*/  MOV R213, R208 ;  /* 0x000000d000d57202 */ /* 0x000fce0000000f00 */
[----:B------:R-:W-:Y:S05]  /*4c30*/  WARPSYNC.COLLECTIVE R210, `(.L_x_49744) ;  /* 0x00000000d2087348 */ /* 0x000fea0003c00000 */
[----:B------:R0:W1:Y:S02]  /*4c40*/  SHFL.BFLY P1, R211, R213, R212, R215 ;  /* 0x0c0000d4d5d37389 */ /* 0x00006400000200d7 */
[----:B01----:R-:W-:Y:S05]  /*4c50*/  ENDCOLLECTIVE ;  /* 0x000000000000791b */ /* 0x003fea0003800000 */
.L_x_49744:
        /* <DEDUP_REMOVED lines=136> */
.L_x_49745:
[----:B------:R-:W-:Y:S01]  /*54e0*/  HFMA2 R212, -RZ, RZ, 0, 1.1920928955078125e-07 ;  /* 0x00000002ffd47431 */ /* 0x000fe200000001ff */
[----:B------:R-:W-:-:S05]  /*54f0*/  MOV R203, R211 ;  /* 0x000000d300cb7202 */ /* 0x000fca0000000f00 */
[----:B------:R-:W-:-:S05]  /*5500*/  FADD.FTZ R203, R0, R203 ;  /* 0x000000cb00cb7221 */ /* 0x000fca0000010000 */
[----:B------:R-:W-:-:S07]  /*5510*/  MOV R213, R203 ;  /* 0x000000cb00d57202 */ /* 0x000fce0000000f00 */
[----:B------:R-:W-:Y:S05]  /*5520*/  WARPSYNC.COLLECTIVE R210, `(.L_x_49746) ;  /* 0x00000000d2087348 */ /* 0x000fea0003c00000 */
[----:B------:R0:W1:Y:S02]  /*5530*/  SHFL.BFLY P1, R211, R213, R212, R215 ;  /* 0x0c0000d4d5d37389 */ /* 0x00006400000200d7 */
[----:B01----:R-:W-:Y:S05]  /*5540*/  ENDCOLLECTIVE ;  /* 0x000000000000791b */ /* 0x003fea0003800000 */
.L_x_49746:
[----:B------:R-:W-:Y:S01]  /*5550*/  HFMA2 R212, -RZ, RZ, 0, 2.384185791015625e-07 ;  /* 0x00000004ffd47431 */ /* 0x000fe200000001ff */
[----:B------:R-:W-:-:S05]  /*5560*/  MOV R200, R211 ;  /* 0x000000d300c87202 */ /* 0x000fca0000000f00 */
[----:B------:R-:W-:-:S05]  /*5570*/  FADD.FTZ R200, R203, R200 ;  /* 0x000000c8cbc87221 */ /* 0x000fca0000010000 */
[----:B------:R-:W-:-:S07]  /*5580*/  MOV R213, R200 ;  /* 0x000000c800d57202 */ /* 0x000fce0000000f00 */
[----:B------:R-:W-:Y:S05]  /*5590*/  WARPSYNC.COLLECTIVE R210, `(.L_x_49747) ;  /* 0x00000000d2087348 */ /* 0x000fea0003c00000 */
[----:B------:R0:W1:Y:S02]  /*55a0*/  SHFL.BFLY P1, R211, R213, R212, R215 ;  /* 0x0c0000d4d5d37389 */ /* 0x00006400000200d7 */
[----:B01----:R-:W-:Y:S05]  /*55b0*/  ENDCOLLECTIVE ;  /* 0x000000000000791b */ /* 0x003fea0003800000 */
.L_x_49747:
[----:B------:R-:W-:Y:S01]  /*55c0*/  HFMA2 R212, -RZ, RZ, 0, 4.76837158203125e-07 ;  /* 0x00000008ffd47431 */ /* 0x000fe200000001ff */
[----:B------:R-:W-:-:S05]  /*55d0*/  MOV R209, R211 ;  /* 0x000000d300d17202 */ /* 0x000fca0000000f00 */
[----:B------:R-:W-:-:S05]  /*55e0*/  FADD.FTZ R209, R200, R209 ;  /* 0x000000d1c8d17221 */ /* 0x000fca0000010000 */
[----:B------:R-:W-:-:S07]  /*55f0*/  MOV R213, R209 ;  /* 0x000000d100d57202 */ /* 0x000fce0000000f00 */
[----:B------:R-:W-:Y:S05]  /*5600*/  WARPSYNC.COLLECTIVE R210, `(.L_x_49748) ;  /* 0x00000000d2087348 */ /* 0x000fea0003c00000 */
[----:B------:R0:W1:Y:S02]  /*5610*/  SHFL.BFLY P1, R211, R213, R212, R215 ;  /* 0x0c0000d4d5d37389 */ /* 0x00006400000200d7 */
[----:B01----:R-:W-:Y:S05]  /*5620*/  ENDCOLLECTIVE ;  /* 0x000000000000791b */ /* 0x003fea0003800000 */
.L_x_49748:
[----:B------:R-:W-:Y:S01]  /*5630*/  HFMA2 R212, -RZ, RZ, 0, 9.5367431640625e-07 ;  /* 0x00000010ffd47431 */ /* 0x000fe200000001ff */
[----:B------:R-:W-:-:S05]  /*5640*/  MOV R202, R211 ;  /* 0x000000d300ca7202 */ /* 0x000fca0000000f00 */
[----:B------:R-:W-:-:S05]  /*5650*/  FADD.FTZ R202, R209, R202 ;  /* 0x000000cad1ca7221 */ /* 0x000fca0000010000 */
[----:B------:R-:W-:-:S07]  /*5660*/  MOV R213, R202 ;  /* 0x000000ca00d57202 */ /* 0x000fce0000000f00 */
[----:B------:R-:W-:Y:S05]  /*5670*/  WARPSYNC.COLLECTIVE R210, `(.L_x_49749) ;  /* 0x00000000d2087348 */ /* 0x000fea0003c00000 */
[----:B------:R0:W1:Y:S02]  /*5680*/  SHFL.BFLY P1, R211, R213, R212, R215 ;  /* 0x0c0000d4d5d37389 */ /* 0x00006400000200d7 */
[----:B01----:R-:W-:Y:S05]  /*5690*/  ENDCOLLECTIVE ;  /* 0x000000000000791b */ /* 0x003fea0003800000 */
.L_x_49749:
[----:B------:R-:W-:Y:S05]  /*56a0*/  BRA `(.L_x_49750) ;  /* 0xffffffe000787947 */ /* 0x000fea000383ffff */
.L_x_49751:
        /* <DEDUP_REMOVED lines=13> */
.L_x_71535:


//--------------------- .text._ZN10layer_norm13ln_fwd_kernelINS_13Kernel_traitsIf6__halffS2_fjLj2048ELj1ELj4ELj1ELj16ENS_18Kernel_traits_baseILj2048EfS2_fS2_fjLj128EEEEELb0ELb1ELb0ELb0EEEvNS_9FwdParamsE --------------------------
	.section	.text._ZN10layer_norm13ln_fwd_kernelINS_13Kernel_traitsIf6__halffS2_fjLj2048ELj1ELj4ELj1ELj16ENS_18Kernel_traits_baseILj2048EfS2_fS2_fjLj128EEEEELb0ELb1ELb0ELb0EEEvNS_9FwdParamsE,"ax",@progbits
	.align	128
        .global         _ZN10layer_norm13ln_fwd_kernelINS_13Kernel_traitsIf6__halffS2_fjLj2048ELj1ELj4ELj1ELj16ENS_18Kernel_traits_baseILj2048EfS2_fS2_fjLj128EEEEELb0ELb1ELb0ELb0EEEvNS_9FwdParamsE
        .type           _ZN10layer_norm13ln_fwd_kernelINS_13Kernel_traitsIf6__halffS2_fjLj2048ELj1ELj4ELj1ELj16ENS_18Kernel_traits_baseILj2048EfS2_fS2_fjLj128EEEEELb0ELb1ELb0ELb0EEEvNS_9FwdParamsE,@function
        .size           _ZN10layer_norm13ln_fwd_kernelINS_13Kernel_traitsIf6__halffS2_fjLj2048ELj1ELj4ELj1ELj16ENS_18Kernel_traits_baseILj2048EfS2_fS2_fjLj128EEEEELb0ELb1ELb0ELb0EEEvNS_9FwdParamsE,(.L_x_71536 - _ZN10layer_norm13ln_fwd_kernelINS_13Kernel_traitsIf6__halffS2_fjLj2048ELj1ELj4ELj1ELj16ENS_18Kernel_traits_baseILj2048EfS2_fS2_fjLj128EEEEELb0ELb1ELb0ELb0EEEvNS_9FwdParamsE)
        .other          _ZN10layer_norm13ln_fwd_kernelINS_13Kernel_traitsIf6__halffS2_fjLj2048ELj1ELj4ELj1ELj16ENS_18Kernel_traits_baseILj2048EfS2_fS2_fjLj128EEEEELb0ELb1ELb0ELb0EEEvNS_9FwdParamsE,@"STO_CUDA_ENTRY STV_DEFAULT"
_ZN10layer_norm13ln_fwd_kernelINS_13Kernel_traitsIf6__halffS2_fjLj2048ELj1ELj4ELj1ELj16ENS_18Kernel_traits_baseILj2048EfS2_fS2_fjLj128EEEEELb0ELb1ELb0ELb0EEEvNS_9FwdParamsE:
.text._ZN10layer_norm13ln_fwd_kernelINS_13Kernel_traitsIf6__halffS2_fjLj2048ELj1ELj4ELj1ELj16ENS_18Kernel_traits_baseILj2048EfS2_fS2_fjLj128EEEEELb0ELb1ELb0ELb0EEEvNS_9FwdParamsE:
        /* <DEDUP_REMOVED lines=157> */
.L_x_49753:
        /* <DEDUP_REMOVED lines=148> */
.L_x_49754:
[----:B------:R-:W-:Y:S05]  /*1310*/  BSYNC.RECONVERGENT B0 ;  /* 0x0000000000007941 */ /* 0x000fea0003800200 */
.L_x_49752:
        /* <DEDUP_REMOVED lines=10> */
.L_x_49804:
        /* <DEDUP_REMOVED lines=12> */
[----:B--2---:R-:W-:Y:S02]  /*1480*/  @P0 HADD2.F32 R4, -RZ, R2.H0_H0 ;  /* 0x20000002ff040230 */ /* 0x004fe40000004100 */
        /* <DEDUP_REMOVED lines=16> */
[----:B-----5:R-:W-:Y:S02]  /*1590*/  HADD2.F32 R172, -RZ, R169.H0_H0 ;  /* 0x200000a9ffac7230 */ /* 0x020fe40000004100 */
[----:B------:R-:W-:Y:S02]  /*15a0*/  HADD2.F32 R2, -RZ, R171.H0_H0 ;  /* 0x200000abff027230 */ /* 0x000fe40000004100 */
[--C-:B------:R-:W-:Y:S02]  /*15b0*/  HADD2.F32 R175, -RZ, R168.reuse.H0_H0 ;  /* 0x200000a8ffaf7230 */ /* 0x100fe40000004100 */
[----:B------:R-:W-:-:S02]  /*15c0*/  HADD2.F32 R232, -RZ, R168.H1_H1 ;  /* 0x300000a8ffe87230 */ /* 0x000fc40000004100 */
[----:B------:R-:W-:Y:S02]  /*15d0*/  HADD2.F32 R174, -RZ, R169.H1_H1 ;  /* 0x300000a9ffae7230 */ /* 0x000fe40000004100 */
[-C--:B------:R-:W-:Y:S01]  /*15e0*/  FMUL.FTZ R168, R175, R4.reuse ;  /* 0x00000004afa87220 */ /* 0x080fe20000410000 */
[--C-:B0-----:R-:W-:Y:S02]  /*15f0*/  HADD2.F32 R6, -RZ, R170.reuse.H0_H0 ;  /* 0x200000aaff067230 */ /* 0x101fe40000004100 */
        /* <DEDUP_REMOVED lines=18> */
.L_x_49757:
[----:B-----5:R-:W-:Y:S02]  /*1720*/  HADD2.F32 R172, -RZ, R169.H0_H0 ;  /* 0x200000a9ffac7230 */ /* 0x020fe40000004100 */
[----:B------:R-:W-:Y:S02]  /*1730*/  HADD2.F32 R6, -RZ, R170.H0_H0 ;  /* 0x200000aaff067230 */ /* 0x000fe40000004100 */
[----:B------:R-:W-:Y:S02]  /*1740*/  HADD2.F32 R2, -RZ, R171.H0_H0 ;  /* 0x200000abff027230 */ /* 0x000fe40000004100 */
[--C-:B------:R-:W-:Y:S02]  /*1750*/  HADD2.F32 R175, -RZ, R168.reuse.H0_H0 ;  /* 0x200000a8ffaf7230 */ /* 0x100fe40000004100 */
[----:B------:R-:W-:Y:S02]  /*1760*/  HADD2.F32 R232, -RZ, R168.H1_H1 ;  /* 0x300000a8ffe87230 */ /* 0x000fe40000004100 */
[----:B------:R-:W-:-:S02]  /*1770*/  HADD2.F32 R174, -RZ, R169.H1_H1 ;  /* 0x300000a9ffae7230 */ /* 0x000fc40000004100 */
        /* <DEDUP_REMOVED lines=18> */
.L_x_49758:
[----:B------:R-:W0:Y:S01]  /*18a0*/  LDC.64 R6, c[0x0][0x3a8] ;  /* 0x0000ea00ff067b82 */ /* 0x000e220000000a00 */
[C---:B------:R-:W-:Y:S01]  /*18b0*/  IADD3 R2, PT, PT, R5.reuse, 0x20, RZ ;  /* 0x0000002005027810 */ /* 0x040fe20007ffe0ff */
[----:B0-----:R-:W-:-:S05]  /*18c0*/  IMAD.WIDE.U32 R6, R5, 0x20, R6 ;  /* 0x0000002005067825 */ /* 0x001fca00078e0006 */
[----:B------:R0:W-:Y:S04]  /*18d0*/  STG.E.128 desc[UR6][R6.64], R168 ;  /* 0x000000a806007986 */ /* 0x0001e8000c101d06 */
[----:B------:R0:W-:Y:S02]  /*18e0*/  STG.E.128 desc[UR6][R6.64+0x10], R172 ;  /* 0x000010ac06007986 */ /* 0x0001e4000c101d06 */
.L_x_49756:
[----:B------:R-:W-:Y:S05]  /*18f0*/  BSYNC.RECONVERGENT B0 ;  /* 0x0000000000007941 */ /* 0x000fea0003800200 */
.L_x_49755:
        /* <DEDUP_REMOVED lines=22> */
[----:B------:R-:W-:Y:S01]  /*1a60*/  FFMA.FTZ R176, R176, R32, R160 ;  /* 0x00000020b0b07223 */ /* 0x000fe200000100a0 */
        /* <DEDUP_REMOVED lines=17> */
.L_x_49761:
[--C-:B-----5:R-:W-:Y:S02]  /*1b80*/  HADD2.F32 R232, -RZ, R176.reuse.H0_H0 ;  /* 0x200000b0ffe87230 */ /* 0x120fe40000004100 */
[----:B------:R-:W-:Y:S02]  /*1b90*/  HADD2.F32 R233, -RZ, R176.H1_H1 ;  /* 0x300000b0ffe97230 */ /* 0x000fe40000004100 */
[--C-:B------:R-:W-:Y:S02]  /*1ba0*/  HADD2.F32 R182, -RZ, R177.reuse.H0_H0 ;  /* 0x200000b1ffb67230 */ /* 0x100fe40000004100 */
[-C--:B------:R-:W-:Y:S01]  /*1bb0*/  FMUL.FTZ R176, R232, R4.reuse ;  /* 0x00000004e8b07220 */ /* 0x080fe20000410000 */
[----:B------:R-:W-:Y:S02]  /*1bc0*/  HADD2.F32 R183, -RZ, R177.H1_H1 ;  /* 0x300000b1ffb77230 */ /* 0x000fe40000004100 */
[----:B------:R-:W-:Y:S01]  /*1bd0*/  FMUL.FTZ R177, R233, R4 ;  /* 0x00000004e9b17220 */ /* 0x000fe20000410000 */
[----:B------:R-:W-:-:S02]  /*1be0*/  HADD2.F32 R180, -RZ, R178.H0_H0 ;  /* 0x200000b2ffb47230 */ /* 0x000fc40000004100 */
[----:B------:R-:W-:Y:S01]  /*1bf0*/  FMUL.FTZ R176, R176, R32 ;  /* 0x00000020b0b07220 */ /* 0x000fe20000410000 */
        /* <DEDUP_REMOVED lines=16> */
.L_x_49762:
[----:B------:R-:W0:Y:S02]  /*1d00*/  LDC.64 R6, c[0x0][0x3a8] ;  /* 0x0000ea00ff067b82 */ /* 0x000e240000000a00 */
[C---:B0-----:R-:W-:Y:S01]  /*1d10*/  IMAD.WIDE.U32 R6, R2.reuse, 0x20, R6 ;  /* 0x0000002002067825 */ /* 0x041fe200078e0006 */
[----:B------:R-:W-:-:S04]  /*1d20*/  IADD3 R2, PT, PT, R2, 0x20, RZ ;  /* 0x0000002002027810 */ /* 0x000fc80007ffe0ff */
[----:B------:R1:W-:Y:S04]  /*1d30*/  STG.E.128 desc[UR6][R6.64], R176 ;  /* 0x000000b006007986 */ /* 0x0003e8000c101d06 */
[----:B------:R1:W-:Y:S02]  /*1d40*/  STG.E.128 desc[UR6][R6.64+0x10], R180 ;  /* 0x000010b406007986 */ /* 0x0003e4000c101d06 */
.L_x_49760:
[----:B------:R-:W-:Y:S05]  /*1d50*/  BSYNC.RECONVERGENT B0 ;  /* 0x0000000000007941 */ /* 0x000fea0003800200 */
.L_x_49759:
        /* <DEDUP_REMOVED lines=40> */
.L_x_49765:
        /* <DEDUP_REMOVED lines=24> */
.L_x_49766:
[----:B------:R-:W0:Y:S02]  /*2160*/  LDC.64 R6, c[0x0][0x3a8] ;  /* 0x0000ea00ff067b82 */ /* 0x000e240000000a00 */
[C---:B0-----:R-:W-:Y:S01]  /*2170*/  IMAD.WIDE.U32 R6, R2.reuse, 0x20, R6 ;  /* 0x0000002002067825 */ /* 0x041fe200078e0006 */
[----:B------:R-:W-:-:S04]  /*2180*/  IADD3 R2, PT, PT, R2, 0x20, RZ ;  /* 0x0000002002027810 */ /* 0x000fc80007ffe0ff */
[----:B------:R2:W-:Y:S04]  /*2190*/  STG.E.128 desc[UR6][R6.64], R184 ;  /* 0x000000b806007986 */ /* 0x0005e8000c101d06 */
[----:B------:R2:W-:Y:S02]  /*21a0*/  STG.E.128 desc[UR6][R6.64+0x10], R188 ;  /* 0x000010bc06007986 */ /* 0x0005e4000c101d06 */
.L_x_49764:
[----:B------:R-:W-:Y:S05]  /*21b0*/  BSYNC.RECONVERGENT B0 ;  /* 0x0000000000007941 */ /* 0x000fea0003800200 */
.L_x_49763:
        /* <DEDUP_REMOVED lines=40> */
.L_x_49769:
        /* <DEDUP_REMOVED lines=24> */
.L_x_49770:
[----:B------:R-:W0:Y:S02]  /*25c0*/  LDC.64 R6, c[0x0][0x3a8] ;  /* 0x0000ea00ff067b82 */ /* 0x000e240000000a00 */
[C---:B0-----:R-:W-:Y:S01]  /*25d0*/  IMAD.WIDE.U32 R6, R2.reuse, 0x20, R6 ;  /* 0x0000002002067825 */ /* 0x041fe200078e0006 */
[----:B------:R-:W-:-:S04]  /*25e0*/  IADD3 R2, PT, PT, R2, 0x20, RZ ;  /* 0x0000002002027810 */ /* 0x000fc80007ffe0ff */
[----:B------:R3:W-:Y:S04]  /*25f0*/  STG.E.128 desc[UR6][R6.64], R192 ;  /* 0x000000c006007986 */ /* 0x0007e8000c101d06 */
[----:B------:R3:W-:Y:S02]  /*2600*/  STG.E.128 desc[UR6][R6.64+0x10], R196 ;  /* 0x000010c406007986 */ /* 0x0007e4000c101d06 */
.L_x_49768:
[----:B------:R-:W-:Y:S05]  /*2610*/  BSYNC.RECONVERGENT B0 ;  /* 0x0000000000007941 */ /* 0x000fea0003800200 */
.L_x_49767:
        /* <DEDUP_REMOVED lines=40> */
.L_x_49773:
        /* <DEDUP_REMOVED lines=24> */
.L_x_49774:
[----:B------:R-:W0:Y:S02]  /*2a20*/  LDC.64 R6, c[0x0][0x3a8] ;  /* 0x0000ea00ff067b82 */ /* 0x000e240000000a00 */
[C---:B0-----:R-:W-:Y:S01]  /*2a30*/  IMAD.WIDE.U32 R6, R2.reuse, 0x20, R6 ;  /* 0x0000002002067825 */ /* 0x041fe200078e0006 */
[----:B------:R-:W-:-:S04]  /*2a40*/  IADD3 R2, PT, PT, R2, 0x20, RZ ;  /* 0x0000002002027810 */ /* 0x000fc80007ffe0ff */
[----:B------:R4:W-:Y:S04]  /*2a50*/  STG.E.128 desc[UR6][R6.64], R200 ;  /* 0x000000c806007986 */ /* 0x0009e8000c101d06 */
[----:B------:R4:W-:Y:S02]  /*2a60*/  STG.E.128 desc[UR6][R6.64+0x10], R204 ;  /* 0x000010cc06007986 */ /* 0x0009e4000c101d06 */
.L_x_49772:
[----:B------:R-:W-:Y:S05]  /*2a70*/  BSYNC.RECONVERGENT B0 ;  /* 0x0000000000007941 */ /* 0x000fea0003800200 */
.L_x_49771:
        /* <DEDUP_REMOVED lines=40> */
.L_x_49777:
        /* <DEDUP_REMOVED lines=24> */
.L_x_49778:
[----:B------:R-:W0:Y:S02]  /*2e80*/  LDC.64 R6, c[0x0][0x3a8] ;  /* 0x0000ea00ff067b82 */ /* 0x000e240000000a00 */
[C---:B0-----:R-:W-:Y:S01]  /*2e90*/  IMAD.WIDE.U32 R6, R2.reuse, 0x20, R6 ;  /* 0x0000002002067825 */ /* 0x041fe200078e0006 */
[----:B------:R-:W-:-:S04]  /*2ea0*/  IADD3 R2, PT, PT, R2, 0x20, RZ ;  /* 0x0000002002027810 */ /* 0x000fc80007ffe0ff */
[----:B------:R0:W-:Y:S04]  /*2eb0*/  STG.E.128 desc[UR6][R6.64], R208 ;  /* 0x000000d006007986 */ /* 0x0001e8000c101d06 */
[----:B------:R0:W-:Y:S02]  /*2ec0*/  STG.E.128 desc[UR6][R6.64+0x10], R212 ;  /* 0x000010d406007986 */ /* 0x0001e4000c101d06 */
.L_x_49776:
[----:B------:R-:W-:Y:S05]  /*2ed0*/  BSYNC.RECONVERGENT B0 ;  /* 0x0000000000007941 */ /* 0x000fea0003800200 */
.L_x_49775:
        /* <DEDUP_REMOVED lines=40> */
.L_x_49781:
        /* <DEDUP_REMOVED lines=24> */
.L_x_49782:
[----:B------:R-:W0:Y:S02]  /*32e0*/  LDC.64 R6, c[0x0][0x3a8] ;  /* 0x0000ea00ff067b82 */ /* 0x000e240000000a00 */
[C---:B0-----:R-:W-:Y:S01]  /*32f0*/  IMAD.WIDE.U32 R6, R2.reuse, 0x20, R6 ;  /* 0x0000002002067825 */ /* 0x041fe200078e0006 */
[----:B------:R-:W-:-:S04]  /*3300*/  IADD3 R2, PT, PT, R2, 0x20, RZ ;  /* 0x0000002002027810 */ /* 0x000fc80007ffe0ff */
[----:B------:R0:W-:Y:S04]  /*3310*/  STG.E.128 desc[UR6][R6.64], R216 ;  /* 0x000000d806007986 */ /* 0x0001e8000c101d06 */
[----:B------:R0:W-:Y:S02]  /*3320*/  STG.E.128 desc[UR6][R6.64+0x10], R220 ;  /* 0x000010dc06007986 */ /* 0x0001e4000c101d06 */
.L_x_49780:
[----:B------:R-:W-:Y:S05]  /*3330*/  BSYNC.RECONVERGENT B0 ;  /* 0x0000000000007941 */ /* 0x000fea0003800200 */
.L_x_49779:
        /* <DEDUP_REMOVED lines=15> */
[----:B-----5:R-:W-:Y:S02]  /*3430*/  HADD2.F32 R230, -RZ, R227.H0_H0 ;  /* 0x200000e3ffe67230 */ /* 0x020fe40000004100 */
[----:B0-----:R-:W-:Y:S02]  /*3440*/  HADD2.F32 R7, -RZ, R225.H0_H0 ;  /* 0x200000e1ff077230 */ /* 0x001fe40000004100 */
        /* <DEDUP_REMOVED lines=23> */
.L_x_49785:
        /* <DEDUP_REMOVED lines=24> */
.L_x_49786:
[----:B------:R-:W0:Y:S02]  /*3740*/  LDC.64 R6, c[0x0][0x3a8] ;  /* 0x0000ea00ff067b82 */ /* 0x000e240000000a00 */
[----:B0-----:R-:W-:-:S05]  /*3750*/  IMAD.WIDE.U32 R6, R2, 0x20, R6 ;  /* 0x0000002002067825 */ /* 0x001fca00078e0006 */
[----:B------:R0:W-:Y:S04]  /*3760*/  STG.E.128 desc[UR6][R6.64], R224 ;  /* 0x000000e006007986 */ /* 0x0001e8000c101d06 */
[----:B------:R0:W-:Y:S02]  /*3770*/  STG.E.128 desc[UR6][R6.64+0x10], R228 ;  /* 0x000010e406007986 */ /* 0x0001e4000c101d06 */
.L_x_49784:
[----:B------:R-:W-:Y:S05]  /*3780*/  BSYNC.RECONVERGENT B0 ;  /* 0x0000000000007941 */ /* 0x000fea0003800200 */
.L_x_49783:
        /* <DEDUP_REMOVED lines=234> */
.L_x_49816:
        /* <DEDUP_REMOVED lines=36> */
[----:B------:R-:W-:Y:S01]  /*4870*/  F2FP.F16.F32.PACK_AB R232, R7, R6 ;  /* 0x0000000607e8723e */ /* 0x000fe200000000ff */
[--C-:B------:R-:W-:Y:S01]  /*4880*/  FADD.FTZ R7, R170, -R2.reuse ;  /* 0x80000002aa077221 */ /* 0x100fe20000010000 */
[----:B------:R-:W-:-:S03]  /*4890*/  FADD.FTZ R6, R171, -R2 ;  /* 0x80000002ab067221 */ /* 0x000fc60000010000 */
[C---:B------:R-:W-:Y:S01]  /*48a0*/  FMUL.FTZ R7, R4.reuse, R7 ;  /* 0x0000000704077220 */ /* 0x040fe20000410000 */
[----:B------:R-:W-:-:S03]  /*48b0*/  FMUL.FTZ R6, R4, R6 ;  /* 0x0000000604067220 */ /* 0x000fc60000410000 */
[----:B----4-:R-:W-:Y:S01]  /*48c0*/  FFMA.FTZ R7, R7, R16, R10 ;  /* 0x0000001007077223 */ /* 0x010fe2000001000a */
[----:B------:R-:W-:Y:S01]  /*48d0*/  FFMA.FTZ R6, R6, R233, R11 ;  /* 0x000000e906067223 */ /* 0x000fe2000001000b */
[----:B------:R1:W5:Y:S04]  /*48e0*/  LDL.LU R16, [R1+0x70] ;  /* 0x0000700001107983 */ /* 0x0003680000300800 */
[----:B------:R-:W-:Y:S01]  /*48f0*/  F2FP.F16.F32.PACK_AB R233, R6, R7 ;  /* 0x0000000706e9723e */ /* 0x000fe200000000ff */
[--C-:B------:R-:W-:Y:S01]  /*4900*/  FADD.FTZ R7, R172, -R2.reuse ;  /* 0x80000002ac077221 */ /* 0x100fe20000010000 */
[----:B------:R-:W-:-:S03]  /*4910*/  FADD.FTZ R6, R173, -R2 ;  /* 0x80000002ad067221 */ /* 0x000fc60000010000 */
[C---:B------:R-:W-:Y:S01]  /*4920*/  FMUL.FTZ R7, R4.reuse, R7 ;  /* 0x0000000704077220 */ /* 0x040fe20000410000 */
[----:B------:R-:W-:-:S03]  /*4930*/  FMUL.FTZ R6, R4, R6 ;  /* 0x0000000604067220 */ /* 0x000fc60000410000 */
[----:B------:R-:W-:Y:S01]  /*4940*/  FFMA.FTZ R7, R7, R3, R12 ;  /* 0x0000000307077223 */ /* 0x000fe2000001000c */
[----:B------:R-:W-:Y:S01]  /*4950*/  FFMA.FTZ R6, R6, R234, R13 ;  /* 0x000000ea06067223 */ /* 0x000fe2000001000d */
[----:B------:R1:W5:Y:S04]  /*4960*/  LDL.LU R3, [R1+0x6c] ;  /* 0x00006c0001037983 */ /* 0x0003680000300800 */
[----:B------:R-:W-:Y:S01]  /*4970*/  F2FP.F16.F32.PACK_AB R234, R6, R7 ;  /* 0x0000000706ea723e */ /* 0x000fe200000000ff */
[----:B------:R-:W-:-:S04]  /*4980*/  FADD.FTZ R7, R174, -R2 ;  /* 0x80000002ae077221 */ /* 0x000fc80000010000 */
[----:B------:R-:W-:-:S04]  /*4990*/  FMUL.FTZ R7, R4, R7 ;  /* 0x0000000704077220 */ /* 0x000fc80000410000 */
[----:B------:R-:W-:Y:S02]  /*49a0*/  FFMA.FTZ R7, R7, R0, R14 ;  /* 0x0000000007077223 */ /* 0x000fe4000001000e */
[----:B------:R1:W5:Y:S01]  /*49b0*/  LDL.LU R0, [R1+0x68] ;  /* 0x0000680001007983 */ /* 0x0003620000300800 */
[----:B------:R-:W-:-:S04]  /*49c0*/  FADD.FTZ R6, R175, -R2 ;  /* 0x80000002af067221 */ /* 0x000fc80000010000 */
[----:B------:R-:W-:-:S04]  /*49d0*/  FMUL.FTZ R6, R4, R6 ;  /* 0x0000000604067220 */ /* 0x000fc80000410000 */
[----:B------:R-:W-:-:S05]  /*49e0*/  FFMA.FTZ R6, R6, R235, R15 ;  /* 0x000000eb06067223 */ /* 0x000fca000001000f */
[----:B------:R-:W-:Y:S02]  /*49f0*/  F2FP.F16.F32.PACK_AB R235, R6, R7 ;  /* 0x0000000706eb723e */ /* 0x000fe400000000ff */
[----:B------:R-:W0:Y:S02]  /*4a00*/  LDC.64 R6, c[0x0][0x428] ;  /* 0x00010a00ff067b82 */ /* 0x000e240000000a00 */
[----:B0-----:R-:W-:-:S05]  /*4a10*/  IMAD.WIDE.U32 R6, R5, 0x10, R6 ;  /* 0x0000001005067825 */ /* 0x001fca00078e0006 */
[----:B------:R1:W-:Y:S01]  /*4a20*/  STG.E.128 desc[UR6][R6.64], R232 ;  /* 0x000000e806007986 */ /* 0x0003e2000c101d06 */
[----:B------:R-:W-:-:S07]  /*4a30*/  IADD3 R5, PT, PT, R5, 0x20, RZ ;  /* 0x0000002005057810 */ /* 0x000fce0007ffe0ff */
.L_x_49789:
[----:B------:R-:W-:Y:S05]  /*4a40*/  BSYNC.RECONVERGENT B0 ;  /* 0x0000000000007941 */ /* 0x000fea0003800200 */
.L_x_49788:
        /* <DEDUP_REMOVED lines=51> */
.L_x_49791:
[----:B------:R-:W-:Y:S05]  /*4d80*/  BSYNC.RECONVERGENT B0 ;  /* 0x0000000000007941 */ /* 0x000fea0003800200 */
.L_x_49790:
        /* <DEDUP_REMOVED lines=51> */
.L_x_49793:
[----:B------:R-:W-:Y:S05]  /*50c0*/  BSYNC.RECONVERGENT B0 ;  /* 0x0000000000007941 */ /* 0x000fea0003800200 */
.L_x_49792:
        /* <DEDUP_REMOVED lines=9> */
[----:B------:R-:W-:Y:S01]  /*5160*/  F2FP.F16.F32.PACK_AB R232, R7, R6 ;  /* 0x0000000607e8723e */ /* 0x000fe200000000ff */
[--C-:B------:R-:W-:Y:S01]  /*5170*/  FADD.FTZ R7, R194, -R2.reuse ;  /* 0x80000002c2077221 */ /* 0x100fe20000010000 */
        /* <DEDUP_REMOVED lines=19> */
[----:B------:R-:W-:Y:S02]  /*52b0*/  F2FP.F16.F32.PACK_AB R235, R6, R7 ;  /* 0x0000000706eb723e */ /* 0x000fe400000000ff */
[----:B------:R-:W0:Y:S02]  /*52c0*/  LDC.64 R6, c[0x0][0x428] ;  /* 0x00010a00ff067b82 */ /* 0x000e240000000a00 */
[C---:B0-----:R-:W-:Y:S01]  /*52d0*/  IMAD.WIDE.U32 R6, R5.reuse, 0x10, R6 ;  /* 0x0000001005067825 */ /* 0x041fe200078e0006 */
[----:B------:R-:W-:-:S04]  /*52e0*/  IADD3 R5, PT, PT, R5, 0x20, RZ ;  /* 0x0000002005057810 */ /* 0x000fc80007ffe0ff */
[----:B------:R4:W-:Y:S03]  /*52f0*/  STG.E.128 desc[UR6][R6.64], R232 ;  /* 0x000000e806007986 */ /* 0x0009e6000c101d06 */
.L_x_49795:
[----:B------:R-:W-:Y:S05]  /*5300*/  BSYNC.RECONVERGENT B0 ;  /* 0x0000000000007941 */ /* 0x000fea0003800200 */
.L_x_49794:
        /* <DEDUP_REMOVED lines=35> */
.L_x_49797:
[----:B------:R-:W-:Y:S05]  /*5540*/  BSYNC.RECONVERGENT B0 ;  /* 0x0000000000007941 */ /* 0x000fea0003800200 */
.L_x_49796:
        /* <DEDUP_REMOVED lines=35> */
.L_x_49799:
[----:B------:R-:W-:Y:S05]  /*5780*/  BSYNC.RECONVERGENT B0 ;  /* 0x0000000000007941 */ /* 0x000fea0003800200 */
.L_x_49798:
        /* <DEDUP_REMOVED lines=35> */
.L_x_49801:
[----:B------:R-:W-:Y:S05]  /*59c0*/  BSYNC.RECONVERGENT B0 ;  /* 0x0000000000007941 */ /* 0x000fea0003800200 */
.L_x_49800:
        /* <DEDUP_REMOVED lines=28> */
[----:B------:R-:W-:Y:S01]  /*5b90*/  F2FP.F16.F32.PACK_AB R235, R2, R4 ;  /* 0x0000000402eb723e */ /* 0x000fe200000000ff */
[----:B------:R-:W-:Y:S01]  /*5ba0*/  FFMA.FTZ R4, R0, R137, R145 ;  /* 0x0000008900047223 */ /* 0x000fe20000010091 */
[----:B------:R-:W-:Y:S01]  /*5bb0*/  FFMA.FTZ R2, R234, R136, R144 ;  /* 0x00000088ea027223 */ /* 0x000fe20000010090 */
[----:B------:R0:W5:Y:S01]  /*5bc0*/  LDL.LU R0, [R1+0x68] ;  /* 0x0000680001007983 */ /* 0x0001620000300800 */
[----:B------:R-:W-:Y:S02]  /*5bd0*/  F2FP.F16.F32.PACK_AB R234, R233, R6 ;  /* 0x00000006e9ea723e */ /* 0x000fe400000000ff */
[----:B------:R-:W-:Y:S02]  /*5be0*/  F2FP.F16.F32.PACK_AB R233, R232, R7 ;  /* 0x00000007e8e9723e */ /* 0x000fe400000000ff */
[----:B------:R-:W1:Y:S01]  /*5bf0*/  LDC.64 R6, c[0x0][0x428] ;  /* 0x00010a00ff067b82 */ /* 0x000e620000000a00 */
[----:B------:R-:W-:Y:S01]  /*5c00*/  F2FP.F16.F32.PACK_AB R232, R4, R2 ;  /* 0x0000000204e8723e */ /* 0x000fe200000000ff */
[----:B-1----:R-:W-:-:S05]  /*5c10*/  IMAD.WIDE.U32 R4, R5, 0x10, R6 ;  /* 0x0000001005047825 */ /* 0x002fca00078e0006 */
[----:B------:R0:W-:Y:S02]  /*5c20*/  STG.E.128 desc[UR6][R4.64], R232 ;  /* 0x000000e804007986 */ /* 0x0001e4000c101d06 */
.L_x_49803:
[----:B------:R-:W-:Y:S05]  /*5c30*/  BSYNC.RECONVERGENT B0 ;  /* 0x0000000000007941 */ /* 0x000fea0003800200 */
.L_x_49802:
[----:B0-----:R-:W0:Y:S02]  /*5c40*/  LDC.64 R4, c[0x0][0x380] ;  /* 0x0000e000ff047b82 */ /* 0x001e240000000a00 */
[----:B0-----:R-:W-:-:S04]  /*5c50*/  LEA R252, R4, R252, 0x2 ;  /* 0x000000fc04fc7211 */ /* 0x001fc800078e10ff */
[----:B------:R-:W-:-:S13]  /*5c60*/  ISETP.GE.AND P0, PT, R252, R5, PT ;  /* 0x00000005fc00720c */ /* 0x000fda0003f06270 */
[----:B------:R-:W-:Y:S05]  /*5c70*/  @!P0 BRA `(.L_x_49804) ;  /* 0xffffffb400d08947 */ /* 0x000fea000383ffff */
[----:B------:R-:W-:Y:S05]  /*5c80*/  EXIT ;  /* 0x000000000000794d */ /* 0x000fea0003800000 */
.L_x_49787:
        /* <DEDUP_REMOVED lines=8> */
.L_x_49806:
[----:B------:R-:W-:Y:S05]  /*5d10*/  BSYNC B0 ;  /* 0x0000000000007941 */ /* 0x000fea0003800000 */
.L_x_49805:
        /* <DEDUP_REMOVED lines=9> */
.L_x_49807:
[----:B------:R-:W-:Y:S02]  /*5db0*/  HFMA2 R6, -RZ, RZ, 0, 2.384185791015625e-07 ;  /* 0x00000004ff067431 */ /* 0x000fe400000001ff */
[----:B------:R-:W-:Y:S01]  /*5dc0*/  FADD.FTZ R7, R7, R2 ;  /* 0x0000000207077221 */ /* 0x000fe20000010000 */
[----:B------:R-:W-:-:S04]  /*5dd0*/  MOV R2, 0xffffffff ;  /* 0xffffffff00027802 */ /* 0x000fc80000000f00 */
[----:B------:R-:W-:-:S07]  /*5de0*/  MOV R235, R7 ;  /* 0x0000000700eb7202 */ /* 0x000fce0000000f00 */
[----:B------:R-:W-:Y:S05]  /*5df0*/  WARPSYNC.COLLECTIVE R2, `(.L_x_49808) ;  /* 0x0000000002087348 */ /* 0x000fea0003c00000 */
[----:B------:R0:W1:Y:S02]  /*5e00*/  SHFL.BFLY P6, R2, R235, R6, R4 ;  /* 0x0c000006eb027389 */ /* 0x00006400000c0004 */
[----:B01----:R-:W-:Y:S05]  /*5e10*/  ENDCOLLECTIVE ;  /* 0x000000000000791b */ /* 0x003fea0003800000 */
.L_x_49808:
[----:B------:R-:W-:Y:S02]  /*5e20*/  HFMA2 R6, -RZ, RZ, 0, 4.76837158203125e-07 ;  /* 0x00000008ff067431 */ /* 0x000fe400000001ff */
[----:B------:R-:W-:Y:S01]  /*5e30*/  FADD.FTZ R7, R7, R2 ;  /* 0x0000000207077221 */ /* 0x000fe20000010000 */
[----:B------:R-:W-:-:S04]  /*5e40*/  MOV R2, 0xffffffff ;  /* 0xffffffff00027802 */ /* 0x000fc80000000f00 */
[----:B------:R-:W-:-:S07]  /*5e50*/  MOV R235, R7 ;  /* 0x0000000700eb7202 */ /* 0x000fce0000000f00 */
[----:B------:R-:W-:Y:S05]  /*5e60*/  WARPSYNC.COLLECTIVE R2, `(.L_x_49809) ;  /* 0x0000000002087348 */ /* 0x000fea0003c00000 */
[----:B------:R0:W1:Y:S02]  /*5e70*/  SHFL.BFLY P6, R2, R235, R6, R4 ;  /* 0x0c000006eb027389 */ /* 0x00006400000c0004 */
[----:B01----:R-:W-:Y:S05]  /*5e80*/  ENDCOLLECTIVE ;  /* 0x000000000000791b */ /* 0x003fea0003800000 */
.L_x_49809:
[----:B------:R-:W-:Y:S02]  /*5e90*/  HFMA2 R6, -RZ, RZ, 0, 9.5367431640625e-07 ;  /* 0x00000010ff067431 */ /* 0x000fe400000001ff */
[----:B------:R-:W-:Y:S01]  /*5ea0*/  FADD.FTZ R7, R7, R2 ;  /* 0x0000000207077221 */ /* 0x000fe20000010000 */
[----:B------:R-:W-:-:S04]  /*5eb0*/  MOV R2, 0xffffffff ;  /* 0xffffffff00027802 */ /* 0x000fc80000000f00 */
[----:B------:R-:W-:-:S07]  /*5ec0*/  MOV R235, R7 ;  /* 0x0000000700eb7202 */ /* 0x000fce0000000f00 */
[----:B------:R-:W-:Y:S05]  /*5ed0*/  WARPSYNC.COLLECTIVE R2, `(.L_x_49810) ;  /* 0x0000000002087348 */ /* 0x000fea0003c00000 */
[----:B------:R0:W1:Y:S02]  /*5ee0*/  SHFL.BFLY P6, R2, R235, R6, R4 ;  /* 0x0c000006eb027389 */ /* 0x00006400000c0004 */
[----:B01----:R-:W-:Y:S05]  /*5ef0*/  ENDCOLLECTIVE ;  /* 0x000000000000791b */ /* 0x003fea0003800000 */
.L_x_49810:
        /* <DEDUP_REMOVED lines=140> */
.L_x_49811:
[----:B------:R-:W-:Y:S02]  /*67c0*/  HFMA2 R6, -RZ, RZ, 0, 1.1920928955078125e-07 ;  /* 0x00000002ff067431 */ /* 0x000fe400000001ff */
[----:B------:R-:W-:Y:S01]  /*67d0*/  FADD.FTZ R7, R7, R2 ;  /* 0x0000000207077221 */ /* 0x000fe20000010000 */
[----:B------:R-:W-:-:S04]  /*67e0*/  MOV R2, 0xffffffff ;  /* 0xffffffff00027802 */ /* 0x000fc80000000f00 */
[----:B------:R-:W-:-:S07]  /*67f0*/  MOV R235, R7 ;  /* 0x0000000700eb7202 */ /* 0x000fce0000000f00 */
[----:B------:R-:W-:Y:S05]  /*6800*/  WARPSYNC.COLLECTIVE R2, `(.L_x_49812) ;  /* 0x0000000002087348 */ /* 0x000fea0003c00000 */
[----:B------:R0:W1:Y:S02]  /*6810*/  SHFL.BFLY P6, R2, R235, R6, R4 ;  /* 0x0c000006eb027389 */ /* 0x00006400000c0004 */
[----:B01----:R-:W-:Y:S05]  /*6820*/  ENDCOLLECTIVE ;  /* 0x000000000000791b */ /* 0x003fea0003800000 */
.L_x_49812:
[----:B------:R-:W-:Y:S02]  /*6830*/  HFMA2 R6, -RZ, RZ, 0, 2.384185791015625e-07 ;  /* 0x00000004ff067431 */ /* 0x000fe400000001ff */
[----:B------:R-:W-:Y:S01]  /*6840*/  FADD.FTZ R7, R7, R2 ;  /* 0x0000000207077221 */ /* 0x000fe20000010000 */
[----:B------:R-:W-:-:S04]  /*6850*/  MOV R2, 0xffffffff ;  /* 0xffffffff00027802 */ /* 0x000fc80000000f00 */
[----:B------:R-:W-:-:S07]  /*6860*/  MOV R235, R7 ;  /* 0x0000000700eb7202 */ /* 0x000fce0000000f00 */
[----:B------:R-:W-:Y:S05]  /*6870*/  WARPSYNC.COLLECTIVE R2, `(.L_x_49813) ;  /* 0x0000000002087348 */ /* 0x000fea0003c00000 */
[----:B------:R0:W1:Y:S02]  /*6880*/  SHFL.BFLY P6, R2, R235, R6, R4 ;  /* 0x0c000006eb027389 */ /* 0x00006400000c0004 */
[----:B01----:R-:W-:Y:S05]  /*6890*/  ENDCOLLECTIVE ;  /* 0x000000000000791b */ /* 0x003fea0003800000 */
.L_x_49813:
[----:B------:R-:W-:Y:S02]  /*68a0*/  HFMA2 R6, -RZ, RZ, 0, 4.76837158203125e-07 ;  /* 0x00000008ff067431 */ /* 0x000fe400000001ff */
[----:B------:R-:W-:Y:S01]  /*68b0*/  FADD.FTZ R7, R7, R2 ;  /* 0x0000000207077221 */ /* 0x000fe20000010000 */
[----:B------:R-:W-:-:S04]  /*68c0*/  MOV R2, 0xffffffff ;  /* 0xffffffff00027802 */ /* 0x000fc80000000f00 */
[----:B------:R-:W-:-:S07]  /*68d0*/  MOV R235, R7 ;  /* 0x0000000700eb7202 */ /* 0x000fce0000000f00 */
[----:B------:R-:W-:Y:S05]  /*68e0*/  WARPSYNC.COLLECTIVE R2, `(.L_x_49814) ;  /* 0x0000000002087348 */ /* 0x000fea0003c00000 */
[----:B------:R0:W1:Y:S02]  /*68f0*/  SHFL.BFLY P6, R2, R235, R6, R4 ;  /* 0x0c000006eb027389 */ /* 0x00006400000c0004 */
[----:B01----:R-:W-:Y:S05]  /*6900*/  ENDCOLLECTIVE ;  /* 0x000000000000791b */ /* 0x003fea0003800000 */
.L_x_49814:
[----:B------:R-:W-:Y:S02]  /*6910*/  HFMA2 R6, -RZ, RZ, 0, 9.5367431640625e-07 ;  /* 0x00000010ff067431 */ /* 0x000fe400000001ff */
[----:B------:R-:W-:Y:S01]  /*6920*/  FADD.FTZ R7, R7, R2 ;  /* 0x0000000207077221 */ /* 0x000fe20000010000 */
[----:B------:R-:W-:-:S04]  /*6930*/  MOV R2, 0xffffffff ;  /* 0xffffffff00027802 */ /* 0x000fc80000000f00 */
[----:B------:R-:W-:-:S07]  /*6940*/  MOV R235, R7 ;  /* 0x0000000700eb7202 */ /* 0x000fce0000000f00 */
[----:B------:R-:W-:Y:S05]  /*6950*/  WARPSYNC.COLLECTIVE R2, `(.L_x_49815) ;  /* 0x0000000002087348 */ /* 0x000fea0003c00000 */
[----:B------:R0:W1:Y:S02]  /*6960*/  SHFL.BFLY P6, R2, R235, R6, R4 ;  /* 0x0c000006eb027389 */ /* 0x00006400000c0004 */
[----:B01----:R-:W-:Y:S05]  /*6970*/  ENDCOLLECTIVE ;  /* 0x000000000000791b */ /* 0x003fea0003800000 */
.L_x_49815:
[----:B------:R-:W-:Y:S05]  /*6980*/  BRA `(.L_x_49816) ;  /* 0xffffffdc00287947 */ /* 0x000fea000383ffff */
.L_x_49817:
        /* <DEDUP_REMOVED lines=15> */
.L_x_71536:


//--------------------- .text._ZN10layer_norm13ln_fwd_kernelINS_13Kernel_traitsIf6__halffS2_fjLj2048ELj1ELj4ELj1ELj16ENS_18Kernel_traits_baseILj2048EfS2_fS2_fjLj128EEEEELb0ELb1ELb0ELb1EEEvNS_9FwdParamsE --------------------------
	.section	.text._ZN10layer_norm13ln_fwd_kernelINS_13Kernel_traitsIf6__halffS2_fjLj2048ELj1ELj4ELj1ELj16ENS_18Kernel_traits_baseILj2048EfS2_fS2_fjLj128EEEEELb0ELb1ELb0ELb1EEEvNS_9FwdParamsE,"ax",@progbits
	.align	128
        .global         _ZN10layer_norm13ln_fwd_kernelINS_13Kernel_traitsIf6__halffS2_fjLj2048ELj1ELj4ELj1ELj16ENS_18Kernel_traits_baseILj2048EfS2_fS2_fjLj128EEEEELb0ELb1ELb0ELb1EEEvNS_9FwdParamsE
        .type           _ZN10layer_norm13ln_fwd_kernelINS_13Kernel_traitsIf6__halffS2_fjLj2048ELj1ELj4ELj1ELj16ENS_18Kernel_traits_baseILj2048EfS2_fS2_fjLj128EEEEELb0ELb1ELb0ELb1EEEvNS_9FwdParamsE,@function
        .size           _ZN10layer_norm13ln_fwd_kernelINS_13Kernel_traitsIf6__halffS2_fjLj2048ELj1ELj4ELj1ELj16ENS_18Kernel_traits_baseILj2048EfS2_fS2_fjLj128EEEEELb0ELb1ELb0ELb1EEEvNS_9FwdParamsE,(.L_x_71537 - _ZN10layer_norm13ln_fwd_kernelINS_13Kernel_traitsIf6__halffS2_fjLj2048ELj1ELj4ELj1ELj16ENS_18Kernel_traits_baseILj2048EfS2_fS2_fjLj128EEEEELb0ELb1ELb0ELb1EEEvNS_9FwdParamsE)
        .other          _ZN10layer_norm13ln_fwd_kernelINS_13Kernel_traitsIf6__halffS2_fjLj2048ELj1ELj4ELj1ELj16ENS_18Kernel_traits_baseILj2048EfS2_fS2_fjLj128EEEEELb0ELb1ELb0ELb1EEEvNS_9FwdParamsE,@"STO_CUDA_ENTRY STV_DEFAULT"
_ZN10layer_norm13ln_fwd_kernelINS_13Kernel_traitsIf6__halffS2_fjLj2048ELj1ELj4ELj1ELj16ENS_18Kernel_traits_baseILj2048EfS2_fS2_fjLj128EEEEELb0ELb1ELb0ELb1EEEvNS_9FwdParamsE:
.text._ZN10layer_norm13ln_fwd_kernelINS_13Kernel_traitsIf6__halffS2_fjLj2048ELj1ELj4ELj1ELj16ENS_18Kernel_traits_baseILj2048EfS2_fS2_fjLj128EEEEELb0ELb1ELb0ELb1EEEvNS_9FwdParamsE:
        /* <DEDUP_REMOVED lines=80> */
.L_x_49818:
        /* <DEDUP_REMOVED lines=80> */
.L_x_49819:
        /* <DEDUP_REMOVED lines=10> */
.L_x_49837:
        /* <DEDUP_REMOVED lines=14> */
[----:B------:R-:W-:Y:S02]  /*0b80*/  HFMA2 R212, -RZ, RZ, 1.875, 0 ;  /* 0x3f800000ffd47431 */ /* 0x000fe400000001ff */
[----:B---3--:R-:W-:-:S10]  /*0b90*/  @P0 HADD2.F32 R212, -RZ, R184.H0_H0 ;  /* 0x200000b8ffd40230 */ /* 0x008fd40000004100 */
[----:B------:R-:W-:Y:S05]  /*0ba0*/  @!P1 BRA `(.L_x_49820) ;  /* 0x0000000000749947 */ /* 0x000fea0003800000 */
[----:B------:R-:W0:Y:S02]  /*0bb0*/  LDC.64 R184, c[0x0][0x3a0] ;  /* 0x0000e800ffb87b82 */ /* 0x000e240000000a00 */
[----:B0-----:R-:W-:-:S05]  /*0bc0*/  IMAD.WIDE.U32 R184, R2, 0x20, R184 ;  /* 0x0000002002b87825 */ /* 0x001fca00078e00b8 */
[----:B------:R-:W2:Y:S04]  /*0bd0*/  LDG.E.128 R176, desc[UR6][R184.64] ;  /* 0x00000006b8b07981 */ /* 0x000ea8000c1e1d00 */
[----:B------:R0:W3:Y:S01]  /*0be0*/  LDG.E.128 R180, desc[UR6][R184.64+0x10] ;  /* 0x00001006b8b47981 */ /* 0x0000e2000c1e1d00 */
[----:B-----5:R-:W-:Y:S02]  /*0bf0*/  HADD2.F32 R191, -RZ, R5.H0_H0 ;  /* 0x20000005ffbf7230 */ /* 0x020fe40000004100 */
[----:B------:R-:W-:Y:S02]  /*0c00*/  HADD2.F32 R197, -RZ, R7.H0_H0 ;  /* 0x20000007ffc57230 */ /* 0x000fe40000004100 */
        /* <DEDUP_REMOVED lines=9> */
[----:B0-----:R-:W-:Y:S01]  /*0ca0*/  FMUL.FTZ R184, R5, R212 ;  /* 0x000000d405b87220 */ /* 0x001fe20000410000 */
[----:B------:R-:W-:-:S02]  /*0cb0*/  HADD2.F32 R7, -RZ, R7.H1_H1 ;  /* 0x30000007ff077230 */ /* 0x000fc40000004100 */
[-C--:B------:R-:W-:Y:S01]  /*0cc0*/  FMUL.FTZ R193, R193, R212.reuse ;  /* 0x000000d4c1c17220 */ /* 0x080fe20000410000 */
        /* <DEDUP_REMOVED lines=11> */
.L_x_49820:
        /* <DEDUP_REMOVED lines=24> */
.L_x_49821:
        /* <DEDUP_REMOVED lines=13> */
[----:B-----5:R-:W-:Y:S02]  /*0fd0*/  HADD2.F32 R193, -RZ, R185.H0_H0 ;  /* 0x200000b9ffc17230 */ /* 0x020fe40000004100 */
[----:B------:R-:W-:Y:S02]  /*0fe0*/  HADD2.F32 R199, -RZ, R187.H0_H0 ;  /* 0x200000bbffc77230 */ /* 0x000fe40000004100 */
[--C-:B-1----:R-:W-:Y:S02]  /*0ff0*/  HADD2.F32 R189, -RZ, R184.reuse.H0_H0 ;  /* 0x200000b8ffbd7230 */ /* 0x102fe40000004100 */
        /* <DEDUP_REMOVED lines=11> */
[----:B------:R-:W-:Y:S01]  /*10b0*/  FFMA.FTZ R232, R189, R120, R176 ;  /* 0x00000078bde87223 */ /* 0x000fe200000100b0 */
        /* <DEDUP_REMOVED lines=10> */
.L_x_49822:
        /* <DEDUP_REMOVED lines=24> */
.L_x_49823:
        /* <DEDUP_REMOVED lines=36> */
.L_x_49824:
        /* <DEDUP_REMOVED lines=24> */
.L_x_49825:
        /* <DEDUP_REMOVED lines=36> */
.L_x_49826:
        /* <DEDUP_REMOVED lines=24> */
.L_x_49827:
        /* <DEDUP_REMOVED lines=36> */
.L_x_49828:
        /* <DEDUP_REMOVED lines=24> */
.L_x_49829:
        /* <DEDUP_REMOVED lines=22> */
[----:B------:R-:W-:Y:S01]  /*1f80*/  FFMA.FTZ R201, R190, R153, R177 ;  /* 0x00000099bec97223 */ /* 0x000fe200000100b1 */
[----:B------:R-:W-:Y:S02]  /*1f90*/  HADD2.F32 R184, -RZ, R187.H1_H1 ;  /* 0x300000bbffb87230 */ /* 0x000fe40000004100 */
        /* <DEDUP_REMOVED lines=12> */
.L_x_49830:
        /* <DEDUP_REMOVED lines=11> */
[----:B------:R-:W-:Y:S01]  /*2110*/  FMUL.FTZ R201, R190, R153 ;  /* 0x00000099bec97220 */ /* 0x000fe20000410000 */
[----:B------:R-:W-:Y:S02]  /*2120*/  HADD2.F32 R184, -RZ, R187.H1_H1 ;  /* 0x300000bbffb87230 */ /* 0x000fe40000004100 */
        /* <DEDUP_REMOVED lines=11> */
.L_x_49831:
        /* <DEDUP_REMOVED lines=36> */
.L_x_49832:
        /* <DEDUP_REMOVED lines=24> */
.L_x_49833:
        /* <DEDUP_REMOVED lines=10> */
[----:B------:R-:W5:Y:S01]  /*2640*/  LDG.E.128 R208, desc[UR6][R208.64] ;  /* 0x00000006d0d07981 */ /* 0x000f62000c1e1d00 */
[----:B-1----:R-:W-:Y:S05]  /*2650*/  @!P1 BRA `(.L_x_49834) ;  /* 0x0000000000649947 */ /* 0x002fea0003800000 */
        /* <DEDUP_REMOVED lines=25> */
.L_x_49834:
        /* <DEDUP_REMOVED lines=24> */
.L_x_49835:
[----:B------:R-:W-:Y:S01]  /*2970*/  IMAD.WIDE.U32 R244, R248, 0x20, R250 ;  /* 0x00000020f8f47825 */ /* 0x000fe200078e00fa */
[----:B------:R-:W-:Y:S01]  /*2980*/  UMOV UR4, 0xffffffff ;  /* 0xffffffff00047882 */ /* 0x000fe20000000000 */
[----:B------:R-:W0:Y:S03]  /*2990*/  S2R R248, SR_TID.X ;  /* 0x0000000000f87919 */ /* 0x000e260000002100 */
        /* <DEDUP_REMOVED lines=217> */
.L_x_49849:
        /* <DEDUP_REMOVED lines=27> */
[----:B------:R-:W-:Y:S01]  /*38e0*/  F2FP.F16.F32.PACK_AB R243, R243, R242 ;  /* 0x000000f2f3f3723e */ /* 0x000fe200000000ff */
        /* <DEDUP_REMOVED lines=21> */
[----:B------:R-:W-:-:S02]  /*3a40*/  F2FP.F16.F32.PACK_AB R242, R241, R5 ;  /* 0x00000005f1f2723e */ /* 0x000fc400000000ff */
[----:B------:R-:W-:Y:S02]  /*3a50*/  F2FP.F16.F32.PACK_AB R241, R240, R6 ;  /* 0x00000006f0f1723e */ /* 0x000fe400000000ff */
[----:B------:R-:W-:Y:S01]  /*3a60*/  F2FP.F16.F32.PACK_AB R240, R7, R4 ;  /* 0x0000000407f0723e */ /* 0x000fe200000000ff */
        /* <DEDUP_REMOVED lines=25> */
[----:B------:R-:W-:Y:S01]  /*3c00*/  F2FP.F16.F32.PACK_AB R7, R4, R2 ;  /* 0x000000020407723e */ /* 0x000fe200000000ff */
        /* <DEDUP_REMOVED lines=21> */
[----:B------:R-:W-:Y:S02]  /*3d60*/  F2FP.F16.F32.PACK_AB R5, R234, R5 ;  /* 0x00000005ea05723e */ /* 0x000fe400000000ff */
[----:B------:R-:W3:Y:S01]  /*3d70*/  LDL R234, [R1+0x1c] ;  /* 0x00001c0001ea7983 */ /* 0x000ee20000100800 */
[----:B------:R-:W-:Y:S01]  /*3d80*/  F2FP.F16.F32.PACK_AB R6, R233, R232 ;  /* 0x000000e8e906723e */ /* 0x000fe200000000ff */
[----:B------:R-:W-:-:S02]  /*3d90*/  IMAD.WIDE.U32 R232, R248, 0x10, R250 ;  /* 0x00000010f8e87825 */ /* 0x000fc400078e00fa */
[----:B------:R-:W3:Y:S02]  /*3da0*/  LDL.LU R248, [R1] ;  /* 0x0000000001f87983 */ /* 0x000ee40000300800 */
[----:B------:R-:W-:-:S04]  /*3db0*/  FMUL.FTZ R4, R244, R4 ;  /* 0x00000004f4047220 */ /* 0x000fc80000410000 */
[----:B------:R-:W-:-:S05]  /*3dc0*/  FFMA.FTZ R4, R4, R243, R57 ;  /* 0x000000f304047223 */ /* 0x000fca0000010039 */
[----:B------:R-:W-:-:S05]  /*3dd0*/  F2FP.F16.F32.PACK_AB R4, R4, R2 ;  /* 0x000000020404723e */ /* 0x000fca00000000ff */
        /* <DEDUP_REMOVED lines=100> */
[----:B------:R-:W-:Y:S01]  /*4420*/  F2FP.F16.F32.PACK_AB R187, R187, R5 ;  /* 0x00000005bbbb723e */ /* 0x000fe200000000ff */
[----:B------:R-:W-:-:S04]  /*4430*/  FMUL.FTZ R5, R244, R228 ;  /* 0x000000e4f4057220 */ /* 0x000fc80000410000 */
[----:B------:R-:W-:Y:S01]  /*4440*/  FFMA.FTZ R2, R5, R239, R64 ;  /* 0x000000ef05027223 */ /* 0x000fe20000010040 */
[----:B------:R-:W-:Y:S01]  /*4450*/  FFMA.FTZ R5, R185, R238, R66 ;  /* 0x000000eeb9057223 */ /* 0x000fe20000010042 */
[----:B------:R-:W-:Y:S01]  /*4460*/  FFMA.FTZ R185, R214, R237, R68 ;  /* 0x000000edd6b97223 */ /* 0x000fe20000010044 */
[----:B------:R-:W-:Y:S01]  /*4470*/  FFMA.FTZ R214, R186, R235, R67 ;  /* 0x000000ebbad67223 */ /* 0x000fe20000010043 */
[----:B------:R-:W-:-:S03]  /*4480*/  FFMA.FTZ R184, R184, R234, R65 ;  /* 0x000000eab8b87223 */ /* 0x000fc60000010041 */
[----:B------:R-:W-:Y:S02]  /*4490*/  F2FP.F16.F32.PACK_AB R186, R4, R185 ;  /* 0x000000b904ba723e */ /* 0x000fe400000000ff */
[----:B------:R-:W-:Y:S01]  /*44a0*/  F2FP.F16.F32.PACK_AB R185, R214, R5 ;  /* 0x00000005d6b9723e */ /* 0x000fe200000000ff */
[----:B------:R-:W-:Y:S01]  /*44b0*/  IMAD.WIDE.U32 R4, R249, 0x10, R250 ;  /* 0x00000010f9047825 */ /* 0x000fe200078e00fa */
[----:B------:R-:W-:-:S03]  /*44c0*/  F2FP.F16.F32.PACK_AB R184, R184, R2 ;  /* 0x00000002b8b8723e */ /* 0x000fc600000000ff */
        /* <DEDUP_REMOVED lines=17> */
[----:B------:R-:W-:-:S02]  /*45e0*/  F2FP.F16.F32.PACK_AB R7, R184, R5 ;  /* 0x00000005b807723e */ /* 0x000fc400000000ff */
[----:B------:R-:W-:Y:S02]  /*45f0*/  F2FP.F16.F32.PACK_AB R194, R189, R188 ;  /* 0x000000bcbdc2723e */ /* 0x000fe400000000ff */
[----:B------:R-:W-:Y:S01]  /*4600*/  F2FP.F16.F32.PACK_AB R6, R185, R6 ;  /* 0x00000006b906723e */ /* 0x000fe200000000ff */
[----:B------:R-:W1:Y:S01]  /*4610*/  LDC.64 R188, c[0x0][0x380] ;  /* 0x0000e000ffbc7b82 */ /* 0x000e620000000a00 */
[----:B------:R-:W-:Y:S01]  /*4620*/  F2FP.F16.F32.PACK_AB R5, R186, R2 ;  /* 0x00000002ba05723e */ /* 0x000fe200000000ff */
[----:B------:R-:W-:Y:S01]  /*4630*/  FFMA.FTZ R185, R206, R18, R82 ;  /* 0x00000012ceb97223 */ /* 0x000fe20000010052 */
[----:B------:R-:W-:Y:S01]  /*4640*/  F2FP.F16.F32.PACK_AB R4, R4, R0 ;  /* 0x000000000404723e */ /* 0x000fe200000000ff */
[----:B------:R-:W-:Y:S01]  /*4650*/  FFMA.FTZ R0, R207, R19, R83 ;  /* 0x00000013cf007223 */ /* 0x000fe20000010053 */
[----:B------:R-:W-:Y:S01]  /*4660*/  FFMA.FTZ R186, R192, R20, R84 ;  /* 0x00000014c0ba7223 */ /* 0x000fe20000010054 */
[----:B------:R-:W-:Y:S01]  /*4670*/  FMUL.FTZ R214, R244, R217 ;  /* 0x000000d9f4d67220 */ /* 0x000fe20000410000 */
[----:B------:R-:W-:Y:S01]  /*4680*/  FFMA.FTZ R184, R204, R16, R80 ;  /* 0x00000010ccb87223 */ /* 0x000fe20000010050 */
[----:B------:R-:W-:Y:S01]  /*4690*/  FFMA.FTZ R192, R200, R24, R88 ;  /* 0x00000018c8c07223 */ /* 0x000fe20000010058 */
[----:B------:R-:W-:Y:S01]  /*46a0*/  F2FP.F16.F32.PACK_AB R185, R0, R185 ;  /* 0x000000b900b9723e */ /* 0x000fe200000000ff */
[----:B------:R-:W-:Y:S01]  /*46b0*/  FFMA.FTZ R0, R203, R27, R91 ;  /* 0x0000001bcb007223 */ /* 0x000fe2000001005b */
[----:B------:R-:W-:Y:S01]  /*46c0*/  F2FP.F16.F32.PACK_AB R186, R193, R186 ;  /* 0x000000bac1ba723e */ /* 0x000fe200000000ff */
[----:B------:R-:W-:Y:S01]  /*46d0*/  FFMA.FTZ R193, R202, R26, R90 ;  /* 0x0000001acac17223 */ /* 0x000fe2000001005a */
[C---:B------:R-:W-:Y:S01]  /*46e0*/  FMUL.FTZ R217, R244.reuse, R224 ;  /* 0x000000e0f4d97220 */ /* 0x040fe20000410000 */
[----:B------:R-:W-:Y:S01]  /*46f0*/  FMUL.FTZ R234, R244, R211 ;  /* 0x000000d3f4ea7220 */ /* 0x000fe20000410000 */
        /* <DEDUP_REMOVED lines=30> */
[----:B------:R-:W-:Y:S02]  /*48e0*/  F2FP.F16.F32.PACK_AB R201, R0, R201 ;  /* 0x000000c900c9723e */ /* 0x000fe400000000ff */
[----:B------:R-:W-:Y:S01]  /*48f0*/  F2FP.F16.F32.PACK_AB R200, R205, R200 ;  /* 0x000000c8cdc8723e */ /* 0x000fe200000000ff */
        /* <DEDUP_REMOVED lines=8> */
.L_x_49836:
        /* <DEDUP_REMOVED lines=8> */
.L_x_49839:
[----:B------:R-:W-:Y:S05]  /*4a00*/  BSYNC B0 ;  /* 0x0000000000007941 */ /* 0x000fea0003800000 */
.L_x_49838:
        /* <DEDUP_REMOVED lines=8> */
.L_x_49840:
[----:B------:R-:W-:Y:S02]  /*4a90*/  HFMA2 R250, -RZ, RZ, 0, 2.384185791015625e-07 ;  /* 0x00000004fffa7431 */ /* 0x000fe400000001ff */
[----:B------:R-:W-:Y:S01]  /*4aa0*/  FADD.FTZ R248, R248, R244 ;  /* 0x000000f4f8f87221 */ /* 0x000fe20000010000 */
[----:B------:R-:W-:-:S04]  /*4ab0*/  MOV R244, 0xffffffff ;  /* 0xffffffff00f47802 */ /* 0x000fc80000000f00 */
[----:B------:R-:W-:-:S07]  /*4ac0*/  MOV R251, R248 ;  /* 0x000000f800fb7202 */ /* 0x000fce0000000f00 */
[----:B------:R-:W-:Y:S05]  /*4ad0*/  WARPSYNC.COLLECTIVE R244, `(.L_x_49841) ;  /* 0x00000000f4087348 */ /* 0x000fea0003c00000 */
[----:B------:R0:W1:Y:S02]  /*4ae0*/  SHFL.BFLY P2, R244, R251, R250, R245 ;  /* 0x0c0000fafbf47389 */ /* 0x00006400000400f5 */
[----:B01----:R-:W-:Y:S05]  /*4af0*/  ENDCOLLECTIVE ;  /* 0x000000000000791b */ /* 0x003fea0003800000 */
.L_x_49841:
[----:B------:R-:W-:Y:S02]  /*4b00*/  HFMA2 R250, -RZ, RZ, 0, 4.76837158203125e-07 ;  /* 0x00000008fffa7431 */ /* 0x000fe400000001ff */
[----:B------:R-:W-:Y:S01]  /*4b10*/  FADD.FTZ R248, R248, R244 ;  /* 0x000000f4f8f87221 */ /* 0x000fe20000010000 */
[----:B------:R-:W-:-:S04]  /*4b20*/  MOV R244, 0xffffffff ;  /* 0xffffffff00f47802 */ /* 0x000fc80000000f00 */
[----:B------:R-:W-:-:S07]  /*4b30*/  MOV R251, R248 ;  /* 0x000000f800fb7202 */ /* 0x000fce0000000f00 */
[----:B------:R-:W-:Y:S05]  /*4b40*/  WARPSYNC.COLLECTIVE R244, `(.L_x_49842) ;  /* 0x00000000f4087348 */ /* 0x000fea0003c00000 */
[----:B------:R0:W1:Y:S02]  /*4b50*/  SHFL.BFLY P2, R244, R251, R250, R245 ;  /* 0x0c0000fafbf47389 */ /* 0x00006400000400f5 */
[----:B01----:R-:W-:Y:S05]  /*4b60*/  ENDCOLLECTIVE ;  /* 0x000000000000791b */ /* 0x003fea0003800000 */
.L_x_49842:
[----:B------:R-:W-:Y:S02]  /*4b70*/  HFMA2 R250, -RZ, RZ, 0, 9.5367431640625e-07 ;  /* 0x00000010fffa7431 */ /* 0x000fe400000001ff */
[----:B------:R-:W-:Y:S01]  /*4b80*/  FADD.FTZ R248, R248, R244 ;  /* 0x000000f4f8f87221 */ /* 0x000fe20000010000 */
[----:B------:R-:W-:-:S04]  /*4b90*/  MOV R244, 0xffffffff ;  /* 0xffffffff00f47802 */ /* 0x000fc80000000f00 */
[----:B------:R-:W-:-:S07]  /*4ba0*/  MOV R251, R248 ;  /* 0x000000f800fb7202 */ /* 0x000fce0000000f00 */
[----:B------:R-:W-:Y:S05]  /*4bb0*/  WARPSYNC.COLLECTIVE R244, `(.L_x_49843) ;  /* 0x00000000f4087348 */ /* 0x000fea0003c00000 */
[----:B------:R0:W1:Y:S02]  /*4bc0*/  SHFL.BFLY P2, R244, R251, R250, R245 ;  /* 0x0c0000fafbf47389 */ /* 0x00006400000400f5 */
[----:B01----:R-:W-:Y:S05]  /*4bd0*/  ENDCOLLECTIVE ;  /* 0x000000000000791b */ /* 0x003fea0003800000 */
.L_x_49843:
        /* <DEDUP_REMOVED lines=137> */
.L_x_49844:
[----:B------:R-:W-:Y:S02]  /*5470*/  HFMA2 R250, -RZ, RZ, 0, 1.1920928955078125e-07 ;  /* 0x00000002fffa7431 */ /* 0x000fe400000001ff */
[----:B------:R-:W-:Y:S01]  /*5480*/  FADD.FTZ R251, R251, R244 ;  /* 0x000000f4fbfb7221 */ /* 0x000fe20000010000 */
[----:B------:R-:W-:-:S07]  /*5490*/  MOV R244, 0xffffffff ;  /* 0xffffffff00f47802 */ /* 0x000fce0000000f00 */
[----:B------:R-:W-:Y:S05]  /*54a0*/  WARPSYNC.COLLECTIVE R244, `(.L_x_49845) ;  /* 0x00000000f4087348 */ /* 0x000fea0003c00000 */
[----:B------:R0:W1:Y:S02]  /*54b0*/  SHFL.BFLY P2, R244, R251, R250, R245 ;  /* 0x0c0000fafbf47389 */ /* 0x00006400000400f5 */
[----:B01----:R-:W-:Y:S05]  /*54c0*/  ENDCOLLECTIVE ;  /* 0x000000000000791b */ /* 0x003fea0003800000 */
.L_x_49845:
[----:B------:R-:W-:Y:S02]  /*54d0*/  HFMA2 R250, -RZ, RZ, 0, 2.384185791015625e-07 ;  /* 0x00000004fffa7431 */ /* 0x000fe400000001ff */
[----:B------:R-:W-:Y:S01]  /*54e0*/  FADD.FTZ R251, R251, R244 ;  /* 0x000000f4fbfb7221 */ /* 0x000fe20000010000 */
[----:B------:R-:W-:-:S07]  /*54f0*/  MOV R244, 0xffffffff ;  /* 0xffffffff00f47802 */ /* 0x000fce0000000f00 */
[----:B------:R-:W-:Y:S05]  /*5500*/  WARPSYNC.COLLECTIVE R244, `(.L_x_49846) ;  /* 0x00000000f4087348 */ /* 0x000fea0003c00000 */
[----:B------:R0:W1:Y:S02]  /*5510*/  SHFL.BFLY P2, R244, R251, R250, R245 ;  /* 0x0c0000fafbf47389 */ /* 0x00006400000400f5 */
[----:B01----:R-:W-:Y:S05]  /*5520*/  ENDCOLLECTIVE ;  /* 0x000000000000791b */ /* 0x003fea0003800000 */
.L_x_49846:
[----:B------:R-:W-:Y:S02]  /*5530*/  HFMA2 R250, -RZ, RZ, 0, 4.76837158203125e-07 ;  /* 0x00000008fffa7431 */ /* 0x000fe400000001ff */
[----:B------:R-:W-:Y:S01]  /*5540*/  FADD.FTZ R251, R251, R244 ;  /* 0x000000f4fbfb7221 */ /* 0x000fe20000010000 */
[----:B------:R-:W-:-:S07]  /*5550*/  MOV R244, 0xffffffff ;  /* 0xffffffff00f47802 */ /* 0x000fce0000000f00 */
[----:B------:R-:W-:Y:S05]  /*5560*/  WARPSYNC.COLLECTIVE R244, `(.L_x_49847) ;  /* 0x00000000f4087348 */ /* 0x000fea0003c00000 */
[----:B------:R0:W1:Y:S02]  /*5570*/  SHFL.BFLY P2, R244, R251, R250, R245 ;  /* 0x0c0000fafbf47389 */ /* 0x00006400000400f5 */
[----:B01----:R-:W-:Y:S05]  /*5580*/  ENDCOLLECTIVE ;  /* 0x000000000000791b */ /* 0x003fea0003800000 */
.L_x_49847:
[----:B------:R-:W-:Y:S02]  /*5590*/  HFMA2 R250, -RZ, RZ, 0, 9.5367431640625e-07 ;  /* 0x00000010fffa7431 */ /* 0x000fe400000001ff */
[----:B------:R-:W-:Y:S01]  /*55a0*/  FADD.FTZ R251, R251, R244 ;  /* 0x000000f4fbfb7221 */ /* 0x000fe20000010000 */
[----:B------:R-:W-:-:S07]  /*55b0*/  MOV R244, 0xffffffff ;  /* 0xffffffff00f47802 */ /* 0x000fce0000000f00 */
[----:B------:R-:W-:Y:S05]  /*55c0*/  WARPSYNC.COLLECTIVE R244, `(.L_x_49848) ;  /* 0x00000000f4087348 */ /* 0x000fea0003c00000 */
[----:B------:R0:W1:Y:S02]  /*55d0*/  SHFL.BFLY P2, R244, R251, R250, R245 ;  /* 0x0c0000fafbf47389 */ /* 0x00006400000400f5 */
[----:B01----:R-:W-:Y:S05]  /*55e0*/  ENDCOLLECTIVE ;  /* 0x000000000000791b */ /* 0x003fea0003800000 */
.L_x_49848:
[----:B------:R-:W-:Y:S05]  /*55f0*/  BRA `(.L_x_49849) ;  /* 0xffffffe0004c7947 */ /* 0x000fea000383ffff */
.L_x_49850:
        /* <DEDUP_REMOVED lines=16> */
.L_x_71537:


//--------------------- .text._ZN10layer_norm13ln_fwd_kernelINS_13Kernel_traitsIf6__halffS2_fjLj2048ELj1ELj4ELj1ELj16ENS_18Kernel_traits_baseILj2048EfS2_fS2_fjLj128EEEEELb0ELb1ELb1ELb0EEEvNS_9FwdParamsE --------------------------
	.section	.text._ZN10layer_norm13ln_fwd_kernelINS_13Kernel_traitsIf6__halffS2_fjLj2048ELj1ELj4ELj1ELj16ENS_18Kernel_traits_baseILj2048EfS2_fS2_fjLj128EEEEELb0ELb1ELb1ELb0EEEvNS_9FwdParamsE,"ax",@progbits
	.align	128
        .global         _ZN10layer_norm13ln_fwd_kernelINS_13Kernel_traitsIf6__halffS2_fjLj2048ELj1ELj4ELj1ELj16ENS_18Kernel_traits_baseILj2048EfS2_fS2_fjLj128EEEEELb0ELb1ELb1ELb0EEEvNS_9FwdParamsE
        .type           _ZN10layer_norm13ln_fwd_kernelINS_13Kernel_traitsIf6__halffS2_fjLj2048ELj1ELj4ELj1ELj16ENS_18Kernel_traits_baseILj2048EfS2_fS2_fjLj128EEEEELb0ELb1ELb1ELb0EEEvNS_9FwdParamsE,@function
        .size           _ZN10layer_norm13ln_fwd_kernelINS_13Kernel_traitsIf6__halffS2_fjLj2048ELj1ELj4ELj1ELj16ENS_18Kernel_traits_baseILj2048EfS2_fS2_fjLj128EEEEELb0ELb1ELb1ELb0EEEvNS_9FwdParamsE,(.L_x_71538 - _ZN10layer_norm13ln_fwd_kernelINS_13Kernel_traitsIf6__halffS2_fjLj2048ELj1ELj4ELj1ELj16ENS_18Kernel_traits_baseILj2048EfS2_fS2_fjLj128EEEEELb0ELb1ELb1ELb0EEEvNS_9FwdParamsE)
        .other          _ZN10layer_norm13ln_fwd_kernelINS_13Kernel_traitsIf6__halffS2_fjLj2048ELj1ELj4ELj1ELj16ENS_18Kernel_traits_baseILj2048EfS2_fS2_fjLj128EEEEELb0ELb1ELb1ELb0EEEvNS_9FwdParamsE,@"STO_CUDA_ENTRY STV_DEFAULT"
_ZN10layer_norm13ln_fwd_kernelINS_13Kernel_traitsIf6__halffS2_fjLj2048ELj1ELj4ELj1ELj16ENS_18Kernel_traits_baseILj2048EfS2_fS2_fjLj128EEEEELb0ELb1ELb1ELb0EEEvNS_9FwdParamsE:
.text._ZN10layer_norm13ln_fwd_kernelINS_13Kernel_traitsIf6__halffS2_fjLj2048ELj1ELj4ELj1ELj16ENS_18Kernel_traits_baseILj2048EfS2_fS2_fjLj128EEEEELb0ELb1ELb1ELb0EEEvNS_9FwdParamsE:
        /* <DEDUP_REMOVED lines=161> */
.L_x_49852:
        /* <DEDUP_REMOVED lines=155> */
.L_x_49853:
[----:B------:R-:W-:Y:S05]  /*13c0*/  BSYNC.RECONVERGENT B0 ;  /* 0x0000000000007941 */ /* 0x000fea0003800200 */
.L_x_49851:
[----:B------:R-:W1:Y:S01]  /*13d0*/  LDCU UR4, c[0x0][0x384] ;  /* 0x00007080ff0477ac */ /* 0x000e620008000800 */
[----:B------:R-:W2:Y:S01]  /*13e0*/  LDCU UR11, c[0x0][0x40c] ;  /* 0x00008180ff0b77ac */ /* 0x000ea20008000800 */
[----:B------:R-:W3:Y:S01]  /*13f0*/  LDCU.U8 UR5, c[0x0][0x410] ;  /* 0x00008200ff0577ac */ /* 0x000ee20008000000 */
[----:B------:R-:W0:Y:S01]  /*1400*/  LDCU UR10, c[0x0][0x448] ;  /* 0x00008900ff0a77ac */ /* 0x000e220008000800 */
[----:B------:R-:W0:Y:S01]  /*1410*/  LDCU.64 UR8, c[0x0][0x3a0] ;  /* 0x00007400ff0877ac */ /* 0x000e220008000a00 */
[----:B-1----:R-:W-:-:S13]  /*1420*/  ISETP.GE.AND P0, PT, R6, UR4, PT ;  /* 0x0000000406007c0c */ /* 0x002fda000bf06270 */
[----:B0-23--:R-:W-:Y:S05]  /*1430*/  @P0 EXIT ;  /* 0x000000000000094d */ /* 0x00dfea0003800000 */
.L_x_49913:
        /* <DEDUP_REMOVED lines=28> */
.L_x_49857:
[----:B------:R-:W-:Y:S05]  /*1600*/  BSYNC.RECONVERGENT B1 ;  /* 0x0000000000017941 */ /* 0x000fea0003800200 */
.L_x_49856:
        /* <DEDUP_REMOVED lines=10> */
[--C-:B-----5:R-:W-:Y:S02]  /*16b0*/  @P1 HADD2.F32 R169, -RZ, R156.reuse.H0_H0 ;  /* 0x2000009cffa91230 */ /* 0x120fe40000004100 */
[----:B------:R-:W-:Y:S02]  /*16c0*/  @P1 HADD2.F32 R170, -RZ, R156.H1_H1 ;  /* 0x3000009cffaa1230 */ /* 0x000fe40000004100 */
[----:B------:R-:W-:Y:S02]  /*16d0*/  @P1 HADD2.F32 R171, -RZ, R157.H0_H0 ;  /* 0x2000009dffab1230 */ /* 0x000fe40000004100 */
[----:B------:R-:W-:Y:S01]  /*16e0*/  @P1 HADD2.F32 R173, -RZ, R158.H0_H0 ;  /* 0x2000009effad1230 */ /* 0x000fe20000004100 */
[----:B------:R-:W1:Y:S01]  /*16f0*/  @P1 LDC R5, c[0x0][0x40c] ;  /* 0x00010300ff051b82 */ /* 0x000e620000000800 */
[----:B0-----:R-:W-:-:S07]  /*1700*/  @P1 FMUL.FTZ R169, R169, R4 ;  /* 0x00000004a9a91220 */ /* 0x001fce0000410000 */
        /* <DEDUP_REMOVED lines=11> */
[----:B------:R-:W-:Y:S01]  /*17c0*/  MOV R170, R162 ;  /* 0x000000a200aa7202 */ /* 0x000fe20000000f00 */
[----:B------:R-:W-:Y:S01]  /*17d0*/  @P1 FFMA.FTZ R170, R171, R18, R162 ;  /* 0x00000012abaa1223 */ /* 0x000fe200000100a2 */
[----:B------:R-:W-:Y:S01]  /*17e0*/  @P1 HADD2.F32 R171, -RZ, R157.H1_H1 ;  /* 0x3000009dffab1230 */ /* 0x000fe20000004100 */
[----:B---3--:R-:W-:Y:S02]  /*17f0*/  MOV R174, R166 ;  /* 0x000000a600ae7202 */ /* 0x008fe40000000f00 */
[----:B------:R-:W-:-:S02]  /*1800*/  MOV R175, R167 ;  /* 0x000000a700af7202 */ /* 0x000fc40000000f00 */
[----:B-1----:R-:W-:Y:S01]  /*1810*/  @P1 FMUL.FTZ R172, R171, R5 ;  /* 0x00000005abac1220 */ /* 0x002fe20000410000 */
[----:B------:R-:W-:Y:S01]  /*1820*/  MOV R171, R163 ;  /* 0x000000a300ab7202 */ /* 0x000fe20000000f00 */
[----:B------:R-:W1:Y:S02]  /*1830*/  @P1 LDC R5, c[0x0][0x40c] ;  /* 0x00010300ff051b82 */ /* 0x000e640000000800 */
[----:B------:R-:W-:Y:S01]  /*1840*/  @P1 FFMA.FTZ R171, R172, R19, R163 ;  /* 0x00000013acab1223 */ /* 0x000fe200000100a3 */
[----:B------:R-:W-:Y:S01]  /*1850*/  MOV R172, R164 ;  /* 0x000000a400ac7202 */ /* 0x000fe20000000f00 */
[----:B------:R-:W-:Y:S01]  /*1860*/  @P1 FFMA.FTZ R172, R173, R20, R164 ;  /* 0x00000014adac1223 */ /* 0x000fe200000100a4 */
[----:B------:R-:W-:-:S05]  /*1870*/  @P1 HADD2.F32 R173, -RZ, R158.H1_H1 ;  /* 0x3000009effad1230 */ /* 0x000fca0000004100 */
[----:B-1----:R-:W-:Y:S01]  /*1880*/  @P1 FMUL.FTZ R5, R173, R5 ;  /* 0x00000005ad051220 */ /* 0x002fe20000410000 */
[----:B------:R-:W-:-:S03]  /*1890*/  MOV R173, R165 ;  /* 0x000000a500ad7202 */ /* 0x000fc60000000f00 */
[----:B------:R-:W-:Y:S01]  /*18a0*/  @P1 FFMA.FTZ R173, R5, R21, R165 ;  /* 0x0000001505ad1223 */ /* 0x000fe200000100a5 */
[----:B------:R-:W-:-:S05]  /*18b0*/  @P1 HADD2.F32 R5, -RZ, R159.H0_H0 ;  /* 0x2000009fff051230 */ /* 0x000fca0000004100 */
[----:B0-----:R-:W-:-:S04]  /*18c0*/  @P1 FMUL.FTZ R4, R5, R4 ;  /* 0x0000000405041220 */ /* 0x001fc80000410000 */
[----:B------:R-:W-:Y:S01]  /*18d0*/  @P1 FFMA.FTZ R174, R4, R22, R166 ;  /* 0x0000001604ae1223 */ /* 0x000fe200000100a6 */
[----:B------:R-:W-:Y:S06]  /*18e0*/  @!P1 BRA `(.L_x_49860) ;  /* 0x0000000000a89947 */ /* 0x000fec0003800000 */
[----:B------:R-:W-:-:S05]  /*18f0*/  HADD2.F32 R4, -RZ, R159.H1_H1 ;  /* 0x3000009fff047230 */ /* 0x000fca0000004100 */
[----:B------:R-:W-:-:S04]  /*1900*/  FMUL.FTZ R4, R4, UR11 ;  /* 0x0000000b04047c20 */ /* 0x000fc80008410000 */
[----:B------:R-:W-:Y:S01]  /*1910*/  FFMA.FTZ R175, R4, R23, R167 ;  /* 0x0000001704af7223 */ /* 0x000fe200000100a7 */
[----:B------:R-:W-:Y:S06]  /*1920*/  BRA `(.L_x_49860) ;  /* 0x0000000000987947 */ /* 0x000fec0003800000 */
.L_x_49859:
[----:B0-----:R-:W0:Y:S01]  /*1930*/  @P0 LDC R4, c[0x0][0x40c] ;  /* 0x00010300ff040b82 */ /* 0x001e220000000800 */
[--C-:B----45:R-:W-:Y:S02]  /*1940*/  @P0 HADD2.F32 R169, -RZ, R156.reuse.H0_H0 ;  /* 0x2000009cffa90230 */ /* 0x130fe40000004100 */
[----:B------:R-:W-:Y:S02]  /*1950*/  HFMA2 R168, -RZ, RZ, 0, 0 ;  /* 0x00000000ffa87431 */ /* 0x000fe400000001ff */
[----:B------:R-:W-:Y:S01]  /*1960*/  @P0 HADD2.F32 R170, -RZ, R156.H1_H1 ;  /* 0x3000009cffaa0230 */ /* 0x000fe20000004100 */
[----:B------:R-:W-:Y:S01]  /*1970*/  CS2R R172, SRZ ;  /* 0x0000000000ac7805 */ /* 0x000fe2000001ff00 */
[----:B------:R-:W-:Y:S01]  /*1980*/  @P0 HADD2.F32 R171, -RZ, R157.H0_H0 ;  /* 0x2000009dffab0230 */ /* 0x000fe20000004100 */
[----:B------:R-:W-:Y:S01]  /*1990*/  CS2R R174, SRZ ;  /* 0x0000000000ae7805 */ /* 0x000fe2000001ff00 */
[----:B------:R-:W1:Y:S01]  /*19a0*/  @P0 LDC R5, c[0x0][0x40c] ;  /* 0x00010300ff050b82 */ /* 0x000e620000000800 */
[----:B0-----:R-:W-:-:S07]  /*19b0*/  @P0 FMUL.FTZ R169, R169, R4 ;  /* 0x00000004a9a90220 */ /* 0x001fce0000410000 */
[----:B------:R-:W0:Y:S01]  /*19c0*/  @P0 LDC R4, c[0x0][0x40c] ;  /* 0x00010300ff040b82 */ /* 0x000e220000000800 */
[----:B------:R-:W-:Y:S01]  /*19d0*/  @P0 FMUL.FTZ R168, R169, R16 ;  /* 0x00000010a9a80220 */ /* 0x000fe20000410000 */
[----:B------:R-:W-:Y:S01]  /*19e0*/  MOV R169, RZ ;  /* 0x000000ff00a97202 */ /* 0x000fe20000000f00 */
[----:B-1----:R-:W-:-:S05]  /*19f0*/  @P0 FMUL.FTZ R170, R170, R5 ;  /* 0x00000005aaaa0220 */ /* 0x002fca0000410000 */
[----:B------:R-:W1:Y:S01]  /*1a00*/  @P0 LDC R5, c[0x0][0x40c] ;  /* 0x00010300ff050b82 */ /* 0x000e620000000800 */
[----:B------:R-:W-:Y:S01]  /*1a10*/  @P0 FMUL.FTZ R169, R170, R17 ;  /* 0x00000011aaa90220 */ /* 0x000fe20000410000 */
[----:B------:R-:W-:Y:S02]  /*1a20*/  HFMA2 R170, -RZ, RZ, 0, 0 ;  /* 0x00000000ffaa7431 */ /* 0x000fe400000001ff */
[----:B0-----:R-:W-:-:S04]  /*1a30*/  @P0 FMUL.FTZ R171, R171, R4 ;  /* 0x00000004abab0220 */ /* 0x001fc80000410000 */
[----:B------:R-:W0:Y:S01]  /*1a40*/  @P0 LDC R4, c[0x0][0x40c] ;  /* 0x00010300ff040b82 */ /* 0x000e220000000800 */
[----:B------:R-:W-:Y:S01]  /*1a50*/  @P0 FMUL.FTZ R170, R171, R18 ;  /* 0x00000012abaa0220 */ /* 0x000fe20000410000 */
[----:B------:R-:W-:-:S05]  /*1a60*/  @P0 HADD2.F32 R171, -RZ, R157.H1_H1 ;  /* 0x3000009dffab0230 */ /* 0x000fca0000004100 */
[----:B-1----:R-:W-:Y:S01]  /*1a70*/  @P0 FMUL.FTZ R5, R171, R5 ;  /* 0x00000005ab050220 */ /* 0x002fe20000410000 */
[----:B------:R-:W-:-:S03]  /*1a80*/  MOV R171, RZ ;  /* 0x000000ff00ab7202 */ /* 0x000fc60000000f00 */
[----:B------:R-:W-:Y:S01]  /*1a90*/  @P0 FMUL.FTZ R171, R5, R19 ;  /* 0x0000001305ab0220 */ /* 0x000fe20000410000 */
[----:B------:R-:W-:-:S05]  /*1aa0*/  @P0 HADD2.F32 R5, -RZ, R158.H0_H0 ;  /* 0x2000009eff050230 */ /* 0x000fca0000004100 */
[----:B0-----:R-:W-:Y:S01]  /*1ab0*/  @P0 FMUL.FTZ R4, R5, R4 ;  /* 0x0000000405040220 */ /* 0x001fe20000410000 */
[----:B------:R-:W-:-:S03]  /*1ac0*/  @P0 HADD2.F32 R5, -RZ, R158.H1_H1 ;  /* 0x3000009eff050230 */ /* 0x000fc60000004100 */
[----:B------:R-:W-:Y:S02]  /*1ad0*/  @P0 FMUL.FTZ R172, R4, R20 ;  /* 0x0000001404ac0220 */ /* 0x000fe40000410000 */
[----:B------:R-:W0:Y:S02]  /*1ae0*/  @P0 LDC R4, c[0x0][0x40c] ;  /* 0x00010300ff040b82 */ /* 0x000e240000000800 */
[----:B0-----:R-:W-:Y:S01]  /*1af0*/  @P0 FMUL.FTZ R4, R5, R4 ;  /* 0x0000000405040220 */ /* 0x001fe20000410000 */
[----:B------:R-:W-:-:S03]  /*1b00*/  @P0 HADD2.F32 R5, -RZ, R159.H0_H0 ;  /* 0x2000009fff050230 */ /* 0x000fc60000004100 */
[----:B------:R-:W-:Y:S02]  /*1b10*/  @P0 FMUL.FTZ R173, R4, R21 ;  /* 0x0000001504ad0220 */ /* 0x000fe40000410000 */
[----:B------:R-:W0:Y:S02]  /*1b20*/  @P0 LDC R4, c[0x0][0x40c] ;  /* 0x00010300ff040b82 */ /* 0x000e240000000800 */
[----:B0-----:R-:W-:Y:S01]  /*1b30*/  @P0 FMUL.FTZ R4, R5, R4 ;  /* 0x0000000405040220 */ /* 0x001fe20000410000 */
[----:B------:R-:W-:-:S03]  /*1b40*/  @P0 HADD2.F32 R5, -RZ, R159.H1_H1 ;  /* 0x3000009fff050230 */ /* 0x000fc60000004100 */
[----:B------:R-:W-:Y:S02]  /*1b50*/  @P0 FMUL.FTZ R174, R4, R22 ;  /* 0x0000001604ae0220 */ /* 0x000fe40000410000 */
[----:B------:R-:W0:Y:S02]  /*1b60*/  @P0 LDC R4, c[0x0][0x40c] ;  /* 0x00010300ff040b82 */ /* 0x000e240000000800 */
[----:B0-----:R-:W-:-:S04]  /*1b70*/  @P0 FMUL.FTZ R4, R5, R4 ;  /* 0x0000000405040220 */ /* 0x001fc80000410000 */
[----:B------:R-:W-:-:S07]  /*1b80*/  @P0 FMUL.FTZ R175, R4, R23 ;  /* 0x0000001704af0220 */ /* 0x000fce0000410000 */
.L_x_49860:
[----:B------:R-:W-:Y:S05]  /*1b90*/  BSYNC.RECONVERGENT B1 ;  /* 0x0000000000017941 */ /* 0x000fea0003800200 */
.L_x_49858:
[----:B------:R-:W0:Y:S01]  /*1ba0*/  LDC.64 R4, c[0x0][0x3a8] ;  /* 0x0000ea00ff047b82 */ /* 0x000e220000000a00 */
[----:B------:R-:W-:Y:S01]  /*1bb0*/  IADD3 R232, PT, PT, R232, 0x20, RZ ;  /* 0x00000020e8e87810 */ /* 0x000fe20007ffe0ff */
[C---:B0-----:R-:W-:Y:S01]  /*1bc0*/  IMAD.WIDE.U32 R4, R7.reuse, 0x20, R4 ;  /* 0x0000002007047825 */ /* 0x041fe200078e0004 */
[----:B------:R-:W-:-:S04]  /*1bd0*/  IADD3 R7, PT, PT, R7, 0x20, RZ ;  /* 0x0000002007077810 */ /* 0x000fc80007ffe0ff */
[----:B------:R0:W-:Y:S04]  /*1be0*/  STG.E.128 desc[UR6][R4.64], R168 ;  /* 0x000000a804007986 */ /* 0x0001e8000c101d06 */
[----:B------:R0:W-:Y:S02]  /*1bf0*/  STG.E.128 desc[UR6][R4.64+0x10], R172 ;  /* 0x000010ac04007986 */ /* 0x0001e4000c101d06 */
.L_x_49855:
[----:B------:R-:W-:Y:S05]  /*1c00*/  BSYNC.RECONVERGENT B0 ;  /* 0x0000000000007941 */ /* 0x000fea0003800200 */
.L_x_49854:
        /* <DEDUP_REMOVED lines=24> */
[--C-:B------:R-:W-:Y:S02]  /*1d90*/  @P1 HADD2.F32 R177, -RZ, R156.reuse.H0_H0 ;  /* 0x2000009cffb11230 */ /* 0x100fe40000004100 */
[----:B------:R-:W-:-:S05]  /*1da0*/  @P1 HADD2.F32 R178, -RZ, R156.H1_H1 ;  /* 0x3000009cffb21230 */ /* 0x000fca0000004100 */
[----:B------:R-:W1:Y:S01]  /*1db0*/  @P1 LDC R4, c[0x0][0x40c] ;  /* 0x00010300ff041b82 */ /* 0x000e620000000800 */
[----:B0-----:R-:W-:-:S07]  /*1dc0*/  @P1 FMUL.FTZ R177, R177, R5 ;  /* 0x00000005b1b11220 */ /* 0x001fce0000410000 */
[----:B------:R-:W0:Y:S01]  /*1dd0*/  @P1 LDC R5, c[0x0][0x40c] ;  /* 0x00010300ff051b82 */ /* 0x000e220000000800 */
[----:B------:R-:W-:Y:S01]  /*1de0*/  @P1 FFMA.FTZ R176, R177, R32, R160 ;  /* 0x00000020b1b01223 */ /* 0x000fe200000100a0 */
[----:B------:R-:W-:Y:S01]  /*1df0*/  MOV R177, R161 ;  /* 0x000000a100b17202 */ /* 0x000fe20000000f00 */
[----:B-1----:R-:W-:-:S05]  /*1e00*/  @P1 FMUL.FTZ R178, R178, R4 ;  /* 0x00000004b2b21220 */ /* 0x002fca0000410000 */
[----:B------:R-:W1:Y:S01]  /*1e10*/  @P1 LDC R4, c[0x0][0x40c] ;  /* 0x00010300ff041b82 */ /* 0x000e620000000800 */
[----:B------:R-:W-:Y:S01]  /*1e20*/  @P1 FFMA.FTZ R177, R178, R33, R161 ;  /* 0x00000021b2b11223 */ /* 0x000fe200000100a1 */
[----:B------:R-:W-:-:S05]  /*1e30*/  @P1 HADD2.F32 R178, -RZ, R157.H0_H0 ;  /* 0x2000009dffb21230 */ /* 0x000fca0000004100 */
[----:B0-----:R-:W-:Y:S01]  /*1e40*/  @P1 FMUL.FTZ R5, R178, R5 ;  /* 0x00000005b2051220 */ /* 0x001fe20000410000 */
[----:B------:R-:W-:-:S03]  /*1e50*/  MOV R178, R162 ;  /* 0x000000a200b27202 */ /* 0x000fc60000000f00 */
[----:B------:R-:W-:Y:S01]  /*1e60*/  @P1 FFMA.FTZ R178, R5, R34, R162 ;  /* 0x0000002205b21223 */ /* 0x000fe200000100a2 */
[----:B------:R-:W-:-:S05]  /*1e70*/  @P1 HADD2.F32 R5, -RZ, R157.H1_H1 ;  /* 0x3000009dff051230 */ /* 0x000fca0000004100 */
[----:B-1----:R-:W-:Y:S01]  /*1e80*/  @P1 FMUL.FTZ R4, R5, R4 ;  /* 0x0000000405041220 */ /* 0x002fe20000410000 */
[----:B------:R-:W-:-:S03]  /*1e90*/  @P1 HADD2.F32 R5, -RZ, R158.H0_H0 ;  /* 0x2000009eff051230 */ /* 0x000fc60000004100 */
[----:B------:R-:W-:Y:S02]  /*1ea0*/  @P1 FFMA.FTZ R179, R4, R35, R163 ;  /* 0x0000002304b31223 */ /* 0x000fe400000100a3 */
[----:B------:R-:W0:Y:S02]  /*1eb0*/  @P1 LDC R4, c[0x0][0x40c] ;  /* 0x00010300ff041b82 */ /* 0x000e240000000800 */
[----:B0-----:R-:W-:Y:S01]  /*1ec0*/  @P1 FMUL.FTZ R4, R5, R4 ;  /* 0x0000000405041220 */ /* 0x001fe20000410000 */
[----:B------:R-:W-:-:S03]  /*1ed0*/  @P1 HADD2.F32 R5, -RZ, R158.H1_H1 ;  /* 0x3000009eff051230 */ /* 0x000fc60000004100 */
[----:B------:R-:W-:Y:S02]  /*1ee0*/  @P1 FFMA.FTZ R180, R4, R36, R164 ;  /* 0x0000002404b41223 */ /* 0x000fe400000100a4 */
[----:B------:R-:W0:Y:S02]  /*1ef0*/  @P1 LDC R4, c[0x0][0x40c] ;  /* 0x00010300ff041b82 */ /* 0x000e240000000800 */
[----:B0-----:R-:W-:Y:S01]  /*1f00*/  @P1 FMUL.FTZ R4, R5, R4 ;  /* 0x0000000405041220 */ /* 0x001fe20000410000 */
[----:B------:R-:W-:-:S03]  /*1f10*/  @P1 HADD2.F32 R5, -RZ, R159.H0_H0 ;  /* 0x2000009fff051230 */ /* 0x000fc60000004100 */
[----:B------:R-:W-:Y:S02]  /*1f20*/  @P1 FFMA.FTZ R181, R4, R37, R165 ;  /* 0x0000002504b51223 */ /* 0x000fe400000100a5 */
[----:B------:R-:W0:Y:S02]  /*1f30*/  @P1 LDC R4, c[0x0][0x40c] ;  /* 0x00010300ff041b82 */ /* 0x000e240000000800 */
[----:B0-----:R-:W-:-:S04]  /*1f40*/  @P1 FMUL.FTZ R4, R5, R4 ;  /* 0x0000000405041220 */ /* 0x001fc80000410000 */
[----:B------:R-:W-:Y:S01]  /*1f50*/  @P1 FFMA.FTZ R182, R4, R38, R166 ;  /* 0x0000002604b61223 */ /* 0x000fe200000100a6 */
[----:B------:R-:W-:Y:S06]  /*1f60*/  @!P1 BRA `(.L_x_49865) ;  /* 0x0000000000a89947 */ /* 0x000fec0003800000 */
[----:B------:R-:W-:-:S05]  /*1f70*/  HADD2.F32 R4, -RZ, R159.H1_H1 ;  /* 0x3000009fff047230 */ /* 0x000fca0000004100 */
[----:B------:R-:W-:-:S04]  /*1f80*/  FMUL.FTZ R4, R4, UR11 ;  /* 0x0000000b04047c20 */ /* 0x000fc80008410000 */
[----:B------:R-:W-:Y:S01]  /*1f90*/  FFMA.FTZ R183, R4, R39, R167 ;  /* 0x0000002704b77223 */ /* 0x000fe200000100a7 */
[----:B------:R-:W-:Y:S06]  /*1fa0*/  BRA `(.L_x_49865) ;  /* 0x0000000000987947 */ /* 0x000fec0003800000 */
.L_x_49864:
[----:B0-----:R-:W0:Y:S01]  /*1fb0*/  @P0 LDC R4, c[0x0][0x40c] ;  /* 0x00010300ff040b82 */ /* 0x001e220000000800 */
[--C-:B-----5:R-:W-:Y:S02]  /*1fc0*/  @P0 HADD2.F32 R177, -RZ, R156.reuse.H0_H0 ;  /* 0x2000009cffb10230 */ /* 0x120fe40000004100 */
        /* <DEDUP_REMOVED lines=36> */
.L_x_49865:
[----:B------:R-:W-:Y:S05]  /*2210*/  BSYNC.RECONVERGENT B1 ;  /* 0x0000000000017941 */ /* 0x000fea0003800200 */
.L_x_49863:
[----:B------:R-:W0:Y:S01]  /*2220*/  LDC.64 R4, c[0x0][0x3a8] ;  /* 0x0000ea00ff047b82 */ /* 0x000e220000000a00 */
[----:B------:R-:W-:Y:S01]  /*2230*/  IADD3 R232, PT, PT, R232, 0x20, RZ ;  /* 0x00000020e8e87810 */ /* 0x000fe20007ffe0ff */
[C---:B0-----:R-:W-:Y:S01]  /*2240*/  IMAD.WIDE.U32 R4, R7.reuse, 0x20, R4 ;  /* 0x0000002007047825 */ /* 0x041fe200078e0004 */
[----:B------:R-:W-:-:S04]  /*2250*/  IADD3 R7, PT, PT, R7, 0x20, RZ ;  /* 0x0000002007077810 */ /* 0x000fc80007ffe0ff */
[----:B------:R1:W-:Y:S04]  /*2260*/  STG.E.128 desc[UR6][R4.64], R176 ;  /* 0x000000b004007986 */ /* 0x0003e8000c101d06 */
[----:B------:R1:W-:Y:S02]  /*2270*/  STG.E.128 desc[UR6][R4.64+0x10], R180 ;  /* 0x000010b404007986 */ /* 0x0003e4000c101d06 */
.L_x_49862:
[----:B------:R-:W-:Y:S05]  /*2280*/  BSYNC.RECONVERGENT B0 ;  /* 0x0000000000007941 */ /* 0x000fea0003800200 */
.L_x_49861:
        /* <DEDUP_REMOVED lines=58> */
.L_x_49869:
        /* <DEDUP_REMOVED lines=38> */
.L_x_49870:
[----:B------:R-:W-:Y:S05]  /*2890*/  BSYNC.RECONVERGENT B1 ;  /* 0x0000000000017941 */ /* 0x000fea0003800200 */
.L_x_49868:
[----:B------:R-:W0:Y:S01]  /*28a0*/  LDC.64 R4, c[0x0][0x3a8] ;  /* 0x0000ea00ff047b82 */ /* 0x000e220000000a00 */
[----:B------:R-:W-:Y:S01]  /*28b0*/  IADD3 R232, PT, PT, R232, 0x20, RZ ;  /* 0x00000020e8e87810 */ /* 0x000fe20007ffe0ff */
[C---:B0-----:R-:W-:Y:S01]  /*28c0*/  IMAD.WIDE.U32 R4, R7.reuse, 0x20, R4 ;  /* 0x0000002007047825 */ /* 0x041fe200078e0004 */
[----:B------:R-:W-:-:S04]  /*28d0*/  IADD3 R7, PT, PT, R7, 0x20, RZ ;  /* 0x0000002007077810 */ /* 0x000fc80007ffe0ff */
[----:B------:R2:W-:Y:S04]  /*28e0*/  STG.E.128 desc[UR6][R4.64], R184 ;  /* 0x000000b804007986 */ /* 0x0005e8000c101d06 */
[----:B------:R2:W-:Y:S02]  /*28f0*/  STG.E.128 desc[UR6][R4.64+0x10], R188 ;  /* 0x000010bc04007986 */ /* 0x0005e4000c101d06 */
.L_x_49867:
[----:B------:R-:W-:Y:S05]  /*2900*/  BSYNC.RECONVERGENT B0 ;  /* 0x0000000000007941 */ /* 0x000fea0003800200 */
.L_x_49866:
        /* <DEDUP_REMOVED lines=58> */
.L_x_49874:
        /* <DEDUP_REMOVED lines=38> */
.L_x_49875:
[----:B------:R-:W-:Y:S05]  /*2f10*/  BSYNC.RECONVERGENT B1 ;  /* 0x0000000000017941 */ /* 0x000fea0003800200 */
.L_x_49873:
[----:B------:R-:W0:Y:S01]  /*2f20*/  LDC.64 R4, c[0x0][0x3a8] ;  /* 0x0000ea00ff047b82 */ /* 0x000e220000000a00 */
[----:B------:R-:W-:Y:S01]  /*2f30*/  IADD3 R232, PT, PT, R232, 0x20, RZ ;  /* 0x00000020e8e87810 */ /* 0x000fe20007ffe0ff */
[C---:B0-----:R-:W-:Y:S01]  /*2f40*/  IMAD.WIDE.U32 R4, R7.reuse, 0x20, R4 ;  /* 0x0000002007047825 */ /* 0x041fe200078e0004 */
[----:B------:R-:W-:-:S04]  /*2f50*/  IADD3 R7, PT, PT, R7, 0x20, RZ ;  /* 0x0000002007077810 */ /* 0x000fc80007ffe0ff */
[----:B------:R3:W-:Y:S04]  /*2f60*/  STG.E.128 desc[UR6][R4.64], R192 ;  /* 0x000000c004007986 */ /* 0x0007e8000c101d06 */
[----:B------:R3:W-:Y:S02]  /*2f70*/  STG.E.128 desc[UR6][R4.64+0x10], R196 ;  /* 0x000010c404007986 */ /* 0x0007e4000c101d06 */
.L_x_49872:
[----:B------:R-:W-:Y:S05]  /*2f80*/  BSYNC.RECONVERGENT B0 ;  /* 0x0000000000007941 */ /* 0x000fea0003800200 */
.L_x_49871:
        /* <DEDUP_REMOVED lines=58> */
.L_x_49879:
        /* <DEDUP_REMOVED lines=38> */
.L_x_49880:
[----:B------:R-:W-:Y:S05]  /*3590*/  BSYNC.RECONVERGENT B1 ;  /* 0x0000000000017941 */ /* 0x000fea0003800200 */
.L_x_49878:
[----:B------:R-:W0:Y:S01]  /*35a0*/  LDC.64 R4, c[0x0][0x3a8] ;  /* 0x0000ea00ff047b82 */ /* 0x000e220000000a00 */
[----:B------:R-:W-:Y:S01]  /*35b0*/  IADD3 R232, PT, PT, R232, 0x20, RZ ;  /* 0x00000020e8e87810 */ /* 0x000fe20007ffe0ff */
[C---:B0-----:R-:W-:Y:S01]  /*35c0*/  IMAD.WIDE.U32 R4, R7.reuse, 0x20, R4 ;  /* 0x0000002007047825 */ /* 0x041fe200078e0004 */
[----:B------:R-:W-:-:S04]  /*35d0*/  IADD3 R7, PT, PT, R7, 0x20, RZ ;  /* 0x0000002007077810 */ /* 0x000fc80007ffe0ff */
[----:B------:R0:W-:Y:S04]  /*35e0*/  STG.E.128 desc[UR6][R4.64], R200 ;  /* 0x000000c804007986 */ /* 0x0001e8000c101d06 */
[----:B------:R0:W-:Y:S02]  /*35f0*/  STG.E.128 desc[UR6][R4.64+0x10], R204 ;  /* 0x000010cc04007986 */ /* 0x0001e4000c101d06 */
.L_x_49877:
[----:B------:R-:W-:Y:S05]  /*3600*/  BSYNC.RECONVERGENT B0 ;  /* 0x0000000000007941 */ /* 0x000fea0003800200 */
.L_x_49876:
        /* <DEDUP_REMOVED lines=58> */
.L_x_49884:
        /* <DEDUP_REMOVED lines=38> */
.L_x_49885:
[----:B------:R-:W-:Y:S05]  /*3c10*/  BSYNC.RECONVERGENT B1 ;  /* 0x0000000000017941 */ /* 0x000fea0003800200 */
.L_x_49883:
[----:B------:R-:W0:Y:S01]  /*3c20*/  LDC.64 R4, c[0x0][0x3a8] ;  /* 0x0000ea00ff047b82 */ /* 0x000e220000000a00 */
[----:B------:R-:W-:Y:S01]  /*3c30*/  IADD3 R232, PT, PT, R232, 0x20, RZ ;  /* 0x00000020e8e87810 */ /* 0x000fe20007ffe0ff */
[C---:B0-----:R-:W-:Y:S01]  /*3c40*/  IMAD.WIDE.U32 R4, R7.reuse, 0x20, R4 ;  /* 0x0000002007047825 */ /* 0x041fe200078e0004 */
[----:B------:R-:W-:-:S04]  /*3c50*/  IADD3 R7, PT, PT, R7, 0x20, RZ ;  /* 0x0000002007077810 */ /* 0x000fc80007ffe0ff */
[----:B------:R0:W-:Y:S04]  /*3c60*/  STG.E.128 desc[UR6][R4.64], R208 ;  /* 0x000000d004007986 */ /* 0x0001e8000c101d06 */
[----:B------:R0:W-:Y:S02]  /*3c70*/  STG.E.128 desc[UR6][R4.64+0x10], R212 ;  /* 0x000010d404007986 */ /* 0x0001e4000c101d06 */
.L_x_49882:
[----:B------:R-:W-:Y:S05]  /*3c80*/  BSYNC.RECONVERGENT B0 ;  /* 0x0000000000007941 */ /* 0x000fea0003800200 */
.L_x_49881:
        /* <DEDUP_REMOVED lines=58> */
.L_x_49889:
        /* <DEDUP_REMOVED lines=38> */
.L_x_49890:
[----:B------:R-:W-:Y:S05]  /*4290*/  BSYNC.RECONVERGENT B1 ;  /* 0x0000000000017941 */ /* 0x000fea0003800200 */
.L_x_49888:
[----:B------:R-:W0:Y:S01]  /*42a0*/  LDC.64 R4, c[0x0][0x3a8] ;  /* 0x0000ea00ff047b82 */ /* 0x000e220000000a00 */
[----:B------:R-:W-:Y:S01]  /*42b0*/  IADD3 R232, PT, PT, R232, 0x20, RZ ;  /* 0x00000020e8e87810 */ /* 0x000fe20007ffe0ff */
[C---:B0-----:R-:W-:Y:S01]  /*42c0*/  IMAD.WIDE.U32 R4, R7.reuse, 0x20, R4 ;  /* 0x0000002007047825 */ /* 0x041fe200078e0004 */
[----:B------:R-:W-:-:S04]  /*42d0*/  IADD3 R7, PT, PT, R7, 0x20, RZ ;  /* 0x0000002007077810 */ /* 0x000fc80007ffe0ff */
[----:B------:R0:W-:Y:S04]  /*42e0*/  STG.E.128 desc[UR6][R4.64], R216 ;  /* 0x000000d804007986 */ /* 0x0001e8000c101d06 */
[----:B------:R0:W-:Y:S02]  /*42f0*/  STG.E.128 desc[UR6][R4.64+0x10], R220 ;  /* 0x000010dc04007986 */ /* 0x0001e4000c101d06 */
.L_x_49887:
[----:B------:R-:W-:Y:S05]  /*4300*/  BSYNC.RECONVERGENT B0 ;  /* 0x0000000000007941 */ /* 0x000fea0003800200 */
.L_x_49886:
        /* <DEDUP_REMOVED lines=24> */
[----:B------:R-:W-:Y:S01]  /*4490*/  @P0 HADD2.F32 R4, -RZ, R156.H0_H0 ;  /* 0x2000009cff040230 */ /* 0x000fe20000004100 */
[----:B------:R-:W-:Y:S02]  /*44a0*/  MOV R230, R166 ;  /* 0x000000a600e67202 */ /* 0x000fe40000000f00 */
[----:B------:R-:W-:-:S04]  /*44b0*/  MOV R231, R167 ;  /* 0x000000a700e77202 */ /* 0x000fc80000000f00 */
[----:B------:R-:W1:Y:S01]  /*44c0*/  @P0 LDC R3, c[0x0][0x40c] ;  /* 0x00010300ff030b82 */ /* 0x000e620000000800 */
[----:B0-----:R-:W-:-:S07]  /*44d0*/  @P0 FMUL.FTZ R5, R4, R5 ;  /* 0x0000000504050220 */ /* 0x001fce0000410000 */
[----:B------:R-:W0:Y:S01]  /*44e0*/  @P0 LDC R4, c[0x0][0x40c] ;  /* 0x00010300ff040b82 */ /* 0x000e220000000800 */
[----:B------:R-:W-:Y:S01]  /*44f0*/  @P0 FFMA.FTZ R224, R5, R148, R160 ;  /* 0x0000009405e00223 */ /* 0x000fe200000100a0 */
[----:B------:R-:W-:-:S05]  /*4500*/  @P0 HADD2.F32 R5, -RZ, R156.H1_H1 ;  /* 0x3000009cff050230 */ /* 0x000fca0000004100 */
[----:B-1----:R-:W-:Y:S02]  /*4510*/  @P0 FMUL.FTZ R5, R5, R3 ;  /* 0x0000000305050220 */ /* 0x002fe40000410000 */
[----:B------:R-:W1:Y:S02]  /*4520*/  @P0 LDC R3, c[0x0][0x40c] ;  /* 0x00010300ff030b82 */ /* 0x000e640000000800 */
[----:B------:R-:W-:Y:S01]  /*4530*/  @P0 FFMA.FTZ R225, R5, R149, R161 ;  /* 0x0000009505e10223 */ /* 0x000fe200000100a1 */
[----:B------:R-:W-:-:S05]  /*4540*/  @P0 HADD2.F32 R5, -RZ, R157.H0_H0 ;  /* 0x2000009dff050230 */ /* 0x000fca0000004100 */
[----:B0-----:R-:W-:-:S04]  /*4550*/  @P0 FMUL.FTZ R4, R5, R4 ;  /* 0x0000000405040220 */ /* 0x001fc80000410000 */
        /* <DEDUP_REMOVED lines=21> */
.L_x_49894:
[----:B------:R-:W1:Y:S01]  /*46b0*/  @P0 LDC R3, c[0x0][0x40c] ;  /* 0x00010300ff030b82 */ /* 0x000e620000000800 */
[----:B0----5:R-:W-:Y:S01]  /*46c0*/  @P0 HADD2.F32 R4, -RZ, R156.H0_H0 ;  /* 0x2000009cff040230 */ /* 0x021fe20000004100 */
[----:B------:R-:W-:Y:S02]  /*46d0*/  CS2R R224, SRZ ;  /* 0x0000000000e07805 */ /* 0x000fe4000001ff00 */
[----:B------:R-:W-:Y:S02]  /*46e0*/  CS2R R226, SRZ ;  /* 0x0000000000e27805 */ /* 0x000fe4000001ff00 */
[----:B------:R-:W-:Y:S02]  /*46f0*/  CS2R R228, SRZ ;  /* 0x0000000000e47805 */ /* 0x000fe4000001ff00 */
[----:B------:R-:W-:Y:S01]  /*4700*/  CS2R R230, SRZ ;  /* 0x0000000000e67805 */ /* 0x000fe2000001ff00 */
[----:B------:R-:W0:Y:S01]  /*4710*/  @P0 LDC R5, c[0x0][0x40c] ;  /* 0x00010300ff050b82 */ /* 0x000e220000000800 */
[----:B-1----:R-:W-:-:S07]  /*4720*/  @P0 FMUL.FTZ R4, R4, R3 ;  /* 0x0000000304040220 */ /* 0x002fce0000410000 */
[----:B------:R-:W1:Y:S01]  /*4730*/  @P0 LDC R3, c[0x0][0x40c] ;  /* 0x00010300ff030b82 */ /* 0x000e620000000800 */
        /* <DEDUP_REMOVED lines=9> */
[----:B------:R-:W-:-:S05]  /*47d0*/  @P0 HADD2.F32 R5, -RZ, R157.H1_H1 ;  /* 0x3000009dff050230 */ /* 0x000fca0000004100 */
[----:B0-----:R-:W-:-:S04]  /*47e0*/  @P0 FMUL.FTZ R4, R5, R4 ;  /* 0x0000000405040220 */ /* 0x001fc80000410000 */
[----:B------:R-:W-:Y:S01]  /*47f0*/  @P0 FMUL.FTZ R227, R4, R151 ;  /* 0x0000009704e30220 */ /* 0x000fe20000410000 */
[----:B------:R-:W-:-:S05]  /*4800*/  @P0 HADD2.F32 R4, -RZ, R158.H0_H0 ;  /* 0x2000009eff040230 */ /* 0x000fca0000004100 */
[----:B-1----:R-:W-:Y:S01]  /*4810*/  @P0 FMUL.FTZ R3, R4, R3 ;  /* 0x0000000304030220 */ /* 0x002fe20000410000 */
        /* <DEDUP_REMOVED lines=13> */
.L_x_49895:
[----:B------:R-:W-:Y:S05]  /*48f0*/  BSYNC.RECONVERGENT B1 ;  /* 0x0000000000017941 */ /* 0x000fea0003800200 */
.L_x_49893:
[----:B------:R-:W0:Y:S02]  /*4900*/  LDC.64 R4, c[0x0][0x3a8] ;  /* 0x0000ea00ff047b82 */ /* 0x000e240000000a00 */
[----:B0-----:R-:W-:-:S05]  /*4910*/  IMAD.WIDE.U32 R4, R7, 0x20, R4 ;  /* 0x0000002007047825 */ /* 0x001fca00078e0004 */
[----:B------:R0:W-:Y:S04]  /*4920*/  STG.E.128 desc[UR6][R4.64], R224 ;  /* 0x000000e004007986 */ /* 0x0001e8000c101d06 */
[----:B------:R0:W-:Y:S02]  /*4930*/  STG.E.128 desc[UR6][R4.64+0x10], R228 ;  /* 0x000010e404007986 */ /* 0x0001e4000c101d06 */
.L_x_49892:
[----:B------:R-:W-:Y:S05]  /*4940*/  BSYNC.RECONVERGENT B0 ;  /* 0x0000000000007941 */ /* 0x000fea0003800200 */
.L_x_49891:
        /* <DEDUP_REMOVED lines=234> */
.L_x_49925:
        /* <DEDUP_REMOVED lines=51> */
[----:B------:R-:W-:Y:S01]  /*5b20*/  FMUL.FTZ R7, R3, R7 ;  /* 0x0000000703077220 */ /* 0x000fe20000410000 */
[----:B----4-:R-:W-:-:S03]  /*5b30*/  FFMA.FTZ R233, R233, R2, R10 ;  /* 0x00000002e9e97223 */ /* 0x010fc6000001000a */
[----:B------:R-:W-:Y:S01]  /*5b40*/  FFMA.FTZ R7, R7, R234, R11 ;  /* 0x000000ea07077223 */ /* 0x000fe2000001000b */
[--C-:B------:R-:W-:Y:S01]  /*5b50*/  FADD.FTZ R234, R172, -R4.reuse ;  /* 0x80000004acea7221 */ /* 0x100fe20000010000 */
[----:B------:R0:W5:Y:S03]  /*5b60*/  LDL.LU R2, [R1+0x84] ;  /* 0x0000840001027983 */ /* 0x0001660000300800 */
[----:B------:R-:W-:Y:S01]  /*5b70*/  F2FP.F16.F32.PACK_AB R233, R7, R233 ;  /* 0x000000e907e9723e */ /* 0x000fe200000000ff */
[----:B------:R-:W-:Y:S01]  /*5b80*/  FADD.FTZ R7, R173, -R4 ;  /* 0x80000004ad077221 */ /* 0x000fe20000010000 */
[----:B------:R-:W-:-:S03]  /*5b90*/  FMUL.FTZ R234, R3, R234 ;  /* 0x000000ea03ea7220 */ /* 0x000fc60000410000 */
[----:B------:R-:W-:Y:S01]  /*5ba0*/  FMUL.FTZ R7, R3, R7 ;  /* 0x0000000703077220 */ /* 0x000fe20000410000 */
[----:B------:R-:W-:-:S03]  /*5bb0*/  FFMA.FTZ R234, R234, R0, R12 ;  /* 0x00000000eaea7223 */ /* 0x000fc6000001000c */
[----:B------:R-:W-:Y:S01]  /*5bc0*/  FFMA.FTZ R7, R7, R235, R13 ;  /* 0x000000eb07077223 */ /* 0x000fe2000001000d */
[--C-:B------:R-:W-:Y:S01]  /*5bd0*/  FADD.FTZ R235, R175, -R4.reuse ;  /* 0x80000004afeb7221 */ /* 0x100fe20000010000 */
[----:B------:R0:W5:Y:S03]  /*5be0*/  LDL.LU R0, [R1+0x80] ;  /* 0x0000800001007983 */ /* 0x0001660000300800 */
[----:B------:R-:W-:Y:S01]  /*5bf0*/  F2FP.F16.F32.PACK_AB R234, R7, R234 ;  /* 0x000000ea07ea723e */ /* 0x000fe200000000ff */
[----:B------:R-:W-:Y:S01]  /*5c00*/  FADD.FTZ R7, R174, -R4 ;  /* 0x80000004ae077221 */ /* 0x000fe20000010000 */
[----:B------:R-:W-:-:S03]  /*5c10*/  FMUL.FTZ R235, R3, R235 ;  /* 0x000000eb03eb7220 */ /* 0x000fc60000410000 */
[----:B------:R-:W-:-:S04]  /*5c20*/  FMUL.FTZ R7, R3, R7 ;  /* 0x0000000703077220 */ /* 0x000fc80000410000 */
[----:B------:R-:W-:Y:S01]  /*5c30*/  FFMA.FTZ R7, R7, R16, R14 ;  /* 0x0000001007077223 */ /* 0x000fe2000001000e */
[----:B------:R-:W-:Y:S02]  /*5c40*/  FFMA.FTZ R235, R235, R17, R15 ;  /* 0x00000011ebeb7223 */ /* 0x000fe4000001000f */
[----:B------:R-:W1:Y:S03]  /*5c50*/  LDC.64 R16, c[0x0][0x428] ;  /* 0x00010a00ff107b82 */ /* 0x000e660000000a00 */
[----:B------:R-:W-:Y:S01]  /*5c60*/  F2FP.F16.F32.PACK_AB R235, R235, R7 ;  /* 0x00000007ebeb723e */ /* 0x000fe200000000ff */
[----:B-1----:R-:W-:-:S05]  /*5c70*/  IMAD.WIDE.U32 R16, R5, 0x10, R16 ;  /* 0x0000001005107825 */ /* 0x002fca00078e0010 */
[----:B------:R1:W-:Y:S04]  /*5c80*/  STG.E.128 desc[UR6][R16.64], R232 ;  /* 0x000000e810007986 */ /* 0x0003e8000c101d06 */
[----:B-1----:R0:W5:Y:S01]  /*5c90*/  LDL.LU.64 R16, [R1+0x78] ;  /* 0x0000780001107983 */ /* 0x0021620000300a00 */
[----:B------:R-:W-:-:S07]  /*5ca0*/  IADD3 R5, PT, PT, R5, 0x20, RZ ;  /* 0x0000002005057810 */ /* 0x000fce0007ffe0ff */
.L_x_49900:
[----:B------:R-:W-:Y:S05]  /*5cb0*/  BSYNC.RECONVERGENT B1 ;  /* 0x0000000000017941 */ /* 0x000fea0003800200 */
.L_x_49899:
        /* <DEDUP_REMOVED lines=45> */
[----:B------:R-:W2:Y:S03]  /*5f90*/  LDC.64 R8, c[0x0][0x428] ;  /* 0x00010a00ff087b82 */ /* 0x000ea60000000a00 */
[----:B------:R-:W-:Y:S01]  /*5fa0*/  F2FP.F16.F32.PACK_AB R235, R235, R7 ;  /* 0x00000007ebeb723e */ /* 0x000fe200000000ff */
[----:B--2---:R-:W-:-:S05]  /*5fb0*/  IMAD.WIDE.U32 R8, R5, 0x10, R8 ;  /* 0x0000001005087825 */ /* 0x004fca00078e0008 */
[----:B------:R2:W-:Y:S04]  /*5fc0*/  STG.E.128 desc[UR6][R8.64], R232 ;  /* 0x000000e808007986 */ /* 0x0005e8000c101d06 */
[----:B--2---:R1:W5:Y:S01]  /*5fd0*/  LDL.LU.64 R8, [R1+0x78] ;  /* 0x0000780001087983 */ /* 0x0043620000300a00 */
[----:B------:R-:W-:-:S07]  /*5fe0*/  IADD3 R5, PT, PT, R5, 0x20, RZ ;  /* 0x0000002005057810 */ /* 0x000fce0007ffe0ff */
.L_x_49902:
[----:B------:R-:W-:Y:S05]  /*5ff0*/  BSYNC.RECONVERGENT B1 ;  /* 0x0000000000017941 */ /* 0x000fea0003800200 */
.L_x_49901:
        /* <DEDUP_REMOVED lines=45> */
[----:B------:R-:W0:Y:S03]  /*62d0*/  LDC.64 R8, c[0x0][0x428] ;  /* 0x00010a00ff087b82 */ /* 0x000e260000000a00 */
[----:B------:R-:W-:Y:S01]  /*62e0*/  F2FP.F16.F32.PACK_AB R235, R235, R7 ;  /* 0x00000007ebeb723e */ /* 0x000fe200000000ff */
[----:B0-----:R-:W-:-:S05]  /*62f0*/  IMAD.WIDE.U32 R8, R5, 0x10, R8 ;  /* 0x0000001005087825 */ /* 0x001fca00078e0008 */
[----:B------:R0:W-:Y:S04]  /*6300*/  STG.E.128 desc[UR6][R8.64], R232 ;  /* 0x000000e808007986 */ /* 0x0001e8000c101d06 */
[----:B0-----:R2:W5:Y:S01]  /*6310*/  LDL.LU.64 R8, [R1+0x78] ;  /* 0x0000780001087983 */ /* 0x0015620000300a00 */
[----:B------:R-:W-:-:S07]  /*6320*/  IADD3 R5, PT, PT, R5, 0x20, RZ ;  /* 0x0000002005057810 */ /* 0x000fce0007ffe0ff */
.L_x_49904:
[----:B------:R-:W-:Y:S05]  /*6330*/  BSYNC.RECONVERGENT B1 ;  /* 0x0000000000017941 */ /* 0x000fea0003800200 */
.L_x_49903:
        /* <DEDUP_REMOVED lines=30> */
[----:B------:R-:W-:Y:S01]  /*6520*/  FFMA.FTZ R234, R234, R248, R60 ;  /* 0x000000f8eaea7223 */ /* 0x000fe2000001003c */
[----:B0-----:R-:W-:-:S04]  /*6530*/  IMAD.WIDE.U32 R8, R5, 0x10, R8 ;  /* 0x0000001005087825 */ /* 0x001fc800078e0008 */
        /* <DEDUP_REMOVED lines=9> */
.L_x_49906:
[----:B------:R-:W-:Y:S05]  /*65d0*/  BSYNC.RECONVERGENT B1 ;  /* 0x0000000000017941 */ /* 0x000fea0003800200 */
.L_x_49905:
        /* <DEDUP_REMOVED lines=37> */
.L_x_49908:
[----:B------:R-:W-:Y:S05]  /*6830*/  BSYNC.RECONVERGENT B1 ;  /* 0x0000000000017941 */ /* 0x000fea0003800200 */
.L_x_49907:
        /* <DEDUP_REMOVED lines=37> */
.L_x_49910:
[----:B------:R-:W-:Y:S05]  /*6a90*/  BSYNC.RECONVERGENT B1 ;  /* 0x0000000000017941 */ /* 0x000fea0003800200 */
.L_x_49909:
        /* <DEDUP_REMOVED lines=37> */
.L_x_49912:
[----:B------:R-:W-:Y:S05]  /*6cf0*/  BSYNC.RECONVERGENT B1 ;  /* 0x0000000000017941 */ /* 0x000fea0003800200 */
.L_x_49911:
        /* <DEDUP_REMOVED lines=23> */
[----:B------:R-:W-:Y:S01]  /*6e70*/  F2FP.F16.F32.PACK_AB R235, R3, R4 ;  /* 0x0000000403eb723e */ /* 0x000fe200000000ff */
[----:B------:R-:W-:Y:S01]  /*6e80*/  FFMA.FTZ R3, R234, R132, R140 ;  /* 0x00000084ea037223 */ /* 0x000fe2000001008c */
[----:B------:R-:W-:Y:S01]  /*6e90*/  FFMA.FTZ R4, R232, R134, R142 ;  /* 0x00000086e8047223 */ /* 0x000fe2000001008e */
[----:B------:R-:W-:Y:S01]  /*6ea0*/  FFMA.FTZ R234, R7, R136, R144 ;  /* 0x0000008807ea7223 */ /* 0x000fe20000010090 */
[----:B------:R-:W-:Y:S01]  /*6eb0*/  FFMA.FTZ R232, R233, R137, R145 ;  /* 0x00000089e9e87223 */ /* 0x000fe20000010091 */
[----:B------:R-:W-:Y:S01]  /*6ec0*/  FFMA.FTZ R233, R8, R135, R143 ;  /* 0x0000008708e97223 */ /* 0x000fe2000001008f */
[----:B------:R-:W-:Y:S02]  /*6ed0*/  FFMA.FTZ R7, R9, R133, R141 ;  /* 0x0000008509077223 */ /* 0x000fe4000001008d */
[----:B------:R-:W0:Y:S01]  /*6ee0*/  LDC.64 R8, c[0x0][0x428] ;  /* 0x00010a00ff087b82 */ /* 0x000e220000000a00 */
[----:B------:R-:W-:Y:S02]  /*6ef0*/  F2FP.F16.F32.PACK_AB R234, R232, R234 ;  /* 0x000000eae8ea723e */ /* 0x000fe400000000ff */
[----:B------:R-:W-:-:S02]  /*6f00*/  F2FP.F16.F32.PACK_AB R233, R233, R4 ;  /* 0x00000004e9e9723e */ /* 0x000fc400000000ff */
[----:B------:R-:W-:Y:S01]  /*6f10*/  F2FP.F16.F32.PACK_AB R232, R7, R3 ;  /* 0x0000000307e8723e */ /* 0x000fe200000000ff */
[----:B0-----:R-:W-:Y:S02]  /*6f20*/  IMAD.WIDE.U32 R4, R5, 0x10, R8 ;  /* 0x0000001005047825 */ /* 0x001fe400078e0008 */
[----:B------:R0:W5:Y:S04]  /*6f30*/  LDL.LU.64 R8, [R1+0x78] ;  /* 0x0000780001087983 */ /* 0x0001680000300a00 */
[----:B------:R0:W-:Y:S02]  /*6f40*/  STG.E.128 desc[UR6][R4.64], R232 ;  /* 0x000000e804007986 */ /* 0x0001e4000c101d06 */
.L_x_49898:
[----:B------:R-:W-:Y:S05]  /*6f50*/  BSYNC.RECONVERGENT B0 ;  /* 0x0000000000007941 */ /* 0x000fea0003800200 */
.L_x_49897:
[----:B0-----:R-:W0:Y:S02]  /*6f60*/  LDC.64 R4, c[0x0][0x380] ;  /* 0x0000e000ff047b82 */ /* 0x001e240000000a00 */
[----:B0-----:R-:W-:-:S04]  /*6f70*/  LEA R6, R4, R6, 0x2 ;  /* 0x0000000604067211 */ /* 0x001fc800078e10ff */
[----:B------:R-:W-:-:S13]  /*6f80*/  ISETP.GE.AND P0, PT, R6, R5, PT ;  /* 0x000000050600720c */ /* 0x000fda0003f06270 */
[----:B------:R-:W-:Y:S05]  /*6f90*/  @!P0 BRA `(.L_x_49913) ;  /* 0xffffffa400288947 */ /* 0x000fea000383ffff */
[----:B------:R-:W-:Y:S05]  /*6fa0*/  EXIT ;  /* 0x000000000000794d */ /* 0x000fea0003800000 */
.L_x_49896:
        /* <DEDUP_REMOVED lines=8> */
.L_x_49915:
[----:B------:R-:W-:Y:S05]  /*7030*/  BSYNC B0 ;  /* 0x0000000000007941 */ /* 0x000fea0003800000 */
.L_x_49914:
        /* <DEDUP_REMOVED lines=9> */
.L_x_49916:
[----:B------:R-:W-:Y:S02]  /*70d0*/  HFMA2 R5, -RZ, RZ, 0, 2.384185791015625e-07 ;  /* 0x00000004ff057431 */ /* 0x000fe400000001ff */
[----:B------:R-:W-:Y:S01]  /*70e0*/  FADD.FTZ R7, R7, R3 ;  /* 0x0000000307077221 */ /* 0x000fe20000010000 */
[----:B------:R-:W-:-:S04]  /*70f0*/  MOV R3, 0xffffffff ;  /* 0xffffffff00037802 */ /* 0x000fc80000000f00 */
[----:B------:R-:W-:-:S07]  /*7100*/  MOV R234, R7 ;  /* 0x0000000700ea7202 */ /* 0x000fce0000000f00 */
[----:B------:R-:W-:Y:S05]  /*7110*/  WARPSYNC.COLLECTIVE R3, `(.L_x_49917) ;  /* 0x0000000003087348 */ /* 0x000fea0003c00000 */
[----:B------:R0:W1:Y:S02]  /*7120*/  SHFL.BFLY P6, R3, R234, R5, R4 ;  /* 0x0c000005ea037389 */ /* 0x00006400000c0004 */
[----:B01----:R-:W-:Y:S05]  /*7130*/  ENDCOLLECTIVE ;  /* 0x000000000000791b */ /* 0x003fea0003800000 */
.L_x_49917:
[----:B------:R-:W-:Y:S02]  /*7140*/  HFMA2 R5, -RZ, RZ, 0, 4.76837158203125e-07 ;  /* 0x00000008ff057431 */ /* 0x000fe400000001ff */
[----:B------:R-:W-:Y:S01]  /*7150*/  FADD.FTZ R7, R7, R3 ;  /* 0x0000000307077221 */ /* 0x000fe20000010000 */
[----:B------:R-:W-:-:S04]  /*7160*/  MOV R3, 0xffffffff ;  /* 0xffffffff00037802 */ /* 0x000fc80000000f00 */
[----:B------:R-:W-:-:S07]  /*7170*/  MOV R234, R7 ;  /* 0x0000000700ea7202 */ /* 0x000fce0000000f00 */
[----:B------:R-:W-:Y:S05]  /*7180*/  WARPSYNC.COLLECTIVE R3, `(.L_x_49918) ;  /* 0x0000000003087348 */ /* 0x000fea0003c00000 */
[----:B------:R0:W1:Y:S02]  /*7190*/  SHFL.BFLY P6, R3, R234, R5, R4 ;  /* 0x0c000005ea037389 */ /* 0x00006400000c0004 */
[----:B01----:R-:W-:Y:S05]  /*71a0*/  ENDCOLLECTIVE ;  /* 0x000000000000791b */ /* 0x003fea0003800000 */
.L_x_49918:
[----:B------:R-:W-:Y:S02]  /*71b0*/  HFMA2 R5, -RZ, RZ, 0, 9.5367431640625e-07 ;  /* 0x00000010ff057431 */ /* 0x000fe400000001ff */
[----:B------:R-:W-:Y:S01]  /*71c0*/  FADD.FTZ R7, R7, R3 ;  /* 0x0000000307077221 */ /* 0x000fe20000010000 */
[----:B------:R-:W-:-:S04]  /*71d0*/  MOV R3, 0xffffffff ;  /* 0xffffffff00037802 */ /* 0x000fc80000000f00 */
[----:B------:R-:W-:-:S07]  /*71e0*/  MOV R234, R7 ;  /* 0x0000000700ea7202 */ /* 0x000fce0000000f00 */
[----:B------:R-:W-:Y:S05]  /*71f0*/  WARPSYNC.COLLECTIVE R3, `(.L_x_49919) ;  /* 0x0000000003087348 */ /* 0x000fea0003c00000 */
[----:B------:R0:W1:Y:S02]  /*7200*/  SHFL.BFLY P6, R3, R234, R5, R4 ;  /* 0x0c000005ea037389 */ /* 0x00006400000c0004 */
[----:B01----:R-:W-:Y:S05]  /*7210*/  ENDCOLLECTIVE ;  /* 0x000000000000791b */ /* 0x003fea0003800000 */
.L_x_49919:
        /* <DEDUP_REMOVED lines=140> */
.L_x_49920:
[----:B------:R-:W-:Y:S02]  /*7ae0*/  HFMA2 R5, -RZ, RZ, 0, 1.1920928955078125e-07 ;  /* 0x00000002ff057431 */ /* 0x000fe400000001ff */
[----:B------:R-:W-:Y:S01]  /*7af0*/  FADD.FTZ R232, R232, R3 ;  /* 0x00000003e8e87221 */ /* 0x000fe20000010000 */
[----:B------:R-:W-:-:S04]  /*7b00*/  MOV R3, 0xffffffff ;  /* 0xffffffff00037802 */ /* 0x000fc80000000f00 */
[----:B------:R-:W-:-:S07]  /*7b10*/  MOV R234, R232 ;  /* 0x000000e800ea7202 */ /* 0x000fce0000000f00 */
[----:B------:R-:W-:Y:S05]  /*7b20*/  WARPSYNC.COLLECTIVE R3, `(.L_x_49921) ;  /* 0x0000000003087348 */ /* 0x000fea0003c00000 */
[----:B------:R0:W1:Y:S02]  /*7b30*/  SHFL.BFLY P6, R3, R234, R5, R4 ;  /* 0x0c000005ea037389 */ /* 0x00006400000c0004 */
[----:B01----:R-:W-:Y:S05]  /*7b40*/  ENDCOLLECTIVE ;  /* 0x000000000000791b */ /* 0x003fea0003800000 */
.L_x_49921:
[----:B------:R-:W-:Y:S02]  /*7b50*/  HFMA2 R5, -RZ, RZ, 0, 2.384185791015625e-07 ;  /* 0x00000004ff057431 */ /* 0x000fe400000001ff */
[----:B------:R-:W-:Y:S01]  /*7b60*/  FADD.FTZ R232, R232, R3 ;  /* 0x00000003e8e87221 */ /* 0x000fe20000010000 */
[----:B------:R-:W-:-:S04]  /*7b70*/  MOV R3, 0xffffffff ;  /* 0xffffffff00037802 */ /* 0x000fc80000000f00 */
[----:B------:R-:W-:-:S07]  /*7b80*/  MOV R234, R232 ;  /* 0x000000e800ea7202 */ /* 0x000fce0000000f00 */
[----:B------:R-:W-:Y:S05]  /*7b90*/  WARPSYNC.COLLECTIVE R3, `(.L_x_49922) ;  /* 0x0000000003087348 */ /* 0x000fea0003c00000 */
[----:B------:R0:W1:Y:S02]  /*7ba0*/  SHFL.BFLY P6, R3, R234, R5, R4 ;  /* 0x0c000005ea037389 */ /* 0x00006400000c0004 */
[----:B01----:R-:W-:Y:S05]  /*7bb0*/  ENDCOLLECTIVE ;  /* 0x000000000000791b */ /* 0x003fea0003800000 */
.L_x_49922:
[----:B------:R-:W-:Y:S02]  /*7bc0*/  HFMA2 R5, -RZ, RZ, 0, 4.76837158203125e-07 ;  /* 0x00000008ff057431 */ /* 0x000fe400000001ff */
[----:B------:R-:W-:Y:S01]  /*7bd0*/  FADD.FTZ R232, R232, R3 ;  /* 0x00000003e8e87221 */ /* 0x000fe20000010000 */
[----:B------:R-:W-:-:S04]  /*7be0*/  MOV R3, 0xffffffff ;  /* 0xffffffff00037802 */ /* 0x000fc80000000f00 */
[----:B------:R-:W-:-:S07]  /*7bf0*/  MOV R234, R232 ;  /* 0x000000e800ea7202 */ /* 0x000fce0000000f00 */
[----:B------:R-:W-:Y:S05]  /*7c00*/  WARPSYNC.COLLECTIVE R3, `(.L_x_49923) ;  /* 0x0000000003087348 */ /* 0x000fea0003c00000 */
[----:B------:R0:W1:Y:S02]  /*7c10*/  SHFL.BFLY P6, R3, R234, R5, R4 ;  /* 0x0c000005ea037389 */ /* 0x00006400000c0004 */
[----:B01----:R-:W-:Y:S05]  /*7c20*/  ENDCOLLECTIVE ;  /* 0x000000000000791b */ /* 0x003fea0003800000 */
.L_x_49923:
[----:B------:R-:W-:Y:S02]  /*7c30*/  HFMA2 R5, -RZ, RZ, 0, 9.5367431640625e-07 ;  /* 0x00000010ff057431 */ /* 0x000fe400000001ff */
[----:B------:R-:W-:Y:S01]  /*7c40*/  FADD.FTZ R232, R232, R3 ;  /* 0x00000003e8e87221 */ /* 0x000fe20000010000 */
[----:B------:R-:W-:-:S04]  /*7c50*/  MOV R3, 0xffffffff ;  /* 0xffffffff00037802 */ /* 0x000fc80000000f00 */
[----:B------:R-:W-:-:S07]  /*7c60*/  MOV R234, R232 ;  /* 0x000000e800ea7202 */ /* 0x000fce0000000f00 */
[----:B------:R-:W-:Y:S05]  /*7c70*/  WARPSYNC.COLLECTIVE R3, `(.L_x_49924) ;  /* 0x0000000003087348 */ /* 0x000fea0003c00000 */
[----:B------:R0:W1:Y:S02]  /*7c80*/  SHFL.BFLY P6, R3, R234, R5, R4 ;  /* 0x0c000005ea037389 */ /* 0x00006400000c0004 */
[----:B01----:R-:W-:Y:S05]  /*7c90*/  ENDCOLLECTIVE ;  /* 0x000000000000791b */ /* 0x003fea0003800000 */
.L_x_49924:
[----:B------:R-:W-:Y:S05]  /*7ca0*/  BRA `(.L_x_49925) ;  /* 0xffffffd800d07947 */ /* 0x000fea000383ffff */
.L_x_49926:
        /* <DEDUP_REMOVED lines=13> */
.L_x_71538:


//--------------------- .text._ZN10layer_norm13ln_fwd_kernelINS_13Kernel_traitsIf6__halffS2_fjLj2048ELj1ELj4ELj1ELj16ENS_18Kernel_traits_baseILj2048EfS2_fS2_fjLj128EEEEELb0ELb1ELb1ELb1EEEvNS_9FwdParamsE --------------------------
	.section	.text._ZN10layer_norm13ln_fwd_kernelINS_13Kernel_traitsIf6__halffS2_fjLj2048ELj1ELj4ELj1ELj16ENS_18Kernel_traits_baseILj2048EfS2_fS2_fjLj128EEEEELb0ELb1ELb1ELb1EEEvNS_9FwdParamsE,"ax",@progbits
	.align	128
        .global         _ZN10layer_norm13ln_fwd_kernelINS_13Kernel_traitsIf6__halffS2_fjLj2048ELj1ELj4ELj1ELj16ENS_18Kernel_traits_baseILj2048EfS2_fS2_fjLj128EEEEELb0ELb1ELb1ELb1EEEvNS_9FwdParamsE
        .type           _ZN10layer_norm13ln_fwd_kernelINS_13Kernel_traitsIf6__halffS2_fjLj2048ELj1ELj4ELj1ELj16ENS_18Kernel_traits_baseILj2048EfS2_fS2_fjLj128EEEEELb0ELb1ELb1ELb1EEEvNS_9FwdParamsE,@function
        .size           _ZN10layer_norm13ln_fwd_kernelINS_13Kernel_traitsIf6__halffS2_fjLj2048ELj1ELj4ELj1ELj16ENS_18Kernel_traits_baseILj2048EfS2_fS2_fjLj128EEEEELb0ELb1ELb1ELb1EEEvNS_9FwdParamsE,(.L_x_71539 - _ZN10layer_norm13ln_fwd_kernelINS_13Kernel_traitsIf6__halffS2_fjLj2048ELj1ELj4ELj1ELj16ENS_18Kernel_traits_baseILj2048EfS2_fS2_fjLj128EEEEELb0ELb1ELb1ELb1EEEvNS_9FwdParamsE)
        .other          _ZN10layer_norm13ln_fwd_kernelINS_13Kernel_traitsIf6__halffS2_fjLj2048ELj1ELj4ELj1ELj16ENS_18Kernel_traits_baseILj2048EfS2_fS2_fjLj128EEEEELb0ELb1ELb1ELb1EEEvNS_9FwdParamsE,@"STO_CUDA_ENTRY STV_DEFAULT"
_ZN10layer_norm13ln_fwd_kernelINS_13Kernel_traitsIf6__halffS2_fjLj2048ELj1ELj4ELj1ELj16ENS_18Kernel_traits_baseILj2048EfS2_fS2_fjLj128EEEEELb0ELb1ELb1ELb1EEEvNS_9FwdParamsE:
.text._ZN10layer_norm13ln_fwd_kernelINS_13Kernel_traitsIf6__halffS2_fjLj2048ELj1ELj4ELj1ELj16ENS_18Kernel_traits_baseILj2048EfS2_fS2_fjLj128EEEEELb0ELb1ELb1ELb1EEEvNS_9FwdParamsE:
        /* <DEDUP_REMOVED lines=80> */
.L_x_49927:
        /* <DEDUP_REMOVED lines=80> */
.L_x_49928:
[----:B------:R-:W0:Y:S01]  /*0a00*/  LDCU UR4, c[0x0][0x384] ;  /* 0x00007080ff0477ac */ /* 0x000e220008000800 */
[----:B------:R-:W2:Y:S01]  /*0a10*/  LDCU UR11, c[0x0][0x40c] ;  /* 0x00008180ff0b77ac */ /* 0x000ea20008000800 */
[----:B------:R-:W3:Y:S01]  /*0a20*/  LDCU.U8 UR5, c[0x0][0x410] ;  /* 0x00008200ff0577ac */ /* 0x000ee20008000000 */
[----:B------:R-:W4:Y:S01]  /*0a30*/  LDCU UR10, c[0x0][0x448] ;  /* 0x00008900ff0a77ac */ /* 0x000f220008000800 */
[----:B------:R-:W1:Y:S01]  /*0a40*/  LDCU.64 UR8, c[0x0][0x3a0] ;  /* 0x00007400ff0877ac */ /* 0x000e620008000a00 */
[----:B0-----:R-:W-:-:S13]  /*0a50*/  ISETP.GE.AND P0, PT, R0, UR4, PT ;  /* 0x0000000400007c0c */ /* 0x001fda000bf06270 */
[----:B-1234-:R-:W-:Y:S05]  /*0a60*/  @P0 EXIT ;  /* 0x000000000000094d */ /* 0x01efea0003800000 */
.L_x_49956:
[----:B------:R-:W0:Y:S08]  /*0a70*/  LDC.64 R2, c[0x0][0x3f0] ;  /* 0x0000fc00ff027b82 */ /* 0x000e300000000a00 */
[----:B------:R-:W1:Y:S08]  /*0a80*/  LDC R190, c[0x0][0x388] ;  /* 0x0000e200ffbe7b82 */ /* 0x000e700000000800 */
[----:B------:R-:W2:Y:S01]  /*0a90*/  LDC.64 R4, c[0x0][0x3f8] ;  /* 0x0000fe00ff047b82 */ /* 0x000ea20000000a00 */
[----:B0-----:R-:W-:-:S06]  /*0aa0*/  IMAD.WIDE R2, R0, 0x4, R2 ;  /* 0x0000000400027825 */ /* 0x001fcc00078e0202 */
[----:B------:R-:W3:Y:S01]  /*0ab0*/  LDG.E R3, desc[UR6][R2.64] ;  /* 0x0000000602037981 */ /* 0x000ee2000c1e1900 */
        /* <DEDUP_REMOVED lines=28> */
[--C-:B0-----:R-:W-:Y:S02]  /*0c80*/  @P2 HADD2.F32 R4, -RZ, R177.reuse.H0_H0 ;  /* 0x200000b1ff042230 */ /* 0x101fe40000004100 */
[----:B------:R-:W-:Y:S01]  /*0c90*/  @P2 HADD2.F32 R5, -RZ, R177.H1_H1 ;  /* 0x300000b1ff052230 */ /* 0x000fe20000004100 */
[----:B------:R-:W0:Y:S01]  /*0ca0*/  @P2 LDC R189, c[0x0][0x40c] ;  /* 0x00010300ffbd2b82 */ /* 0x000e220000000800 */
[----:B------:R-:W-:Y:S02]  /*0cb0*/  @P2 HADD2.F32 R192, -RZ, R178.H1_H1 ;  /* 0x300000b2ffc02230 */ /* 0x000fe40000004100 */
[----:B------:R-:W-:-:S05]  /*0cc0*/  @P2 HADD2.F32 R193, -RZ, R179.H0_H0 ;  /* 0x200000b3ffc12230 */ /* 0x000fca0000004100 */
[----:B------:R-:W4:Y:S08]  /*0cd0*/  @P2 LDC R191, c[0x0][0x40c] ;  /* 0x00010300ffbf2b82 */ /* 0x000f300000000800 */
[----:B------:R-:W4:Y:S01]  /*0ce0*/  @P2 LDC R190, c[0x0][0x40c] ;  /* 0x00010300ffbe2b82 */ /* 0x000f220000000800 */
[----:B-1----:R-:W-:Y:S01]  /*0cf0*/  @P2 FMUL.FTZ R7, R6, R7 ;  /* 0x0000000706072220 */ /* 0x002fe20000410000 */
[----:B------:R-:W-:-:S06]  /*0d00*/  @P2 HADD2.F32 R6, -RZ, R178.H0_H0 ;  /* 0x200000b2ff062230 */ /* 0x000fcc0000004100 */
[----:B------:R-:W1:Y:S01]  /*0d10*/  @P2 LDC R195, c[0x0][0x40c] ;  /* 0x00010300ffc32b82 */ /* 0x000e620000000800 */
[----:B0-----:R-:W-:-:S07]  /*0d20*/  @P2 FMUL.FTZ R188, R188, R189 ;  /* 0x000000bdbcbc2220 */ /* 0x001fce0000410000 */
[----:B------:R-:W0:Y:S01]  /*0d30*/  @P2 LDC R197, c[0x0][0x40c] ;  /* 0x00010300ffc52b82 */ /* 0x000e220000000800 */
[----:B----4-:R-:W-:-:S07]  /*0d40*/  @P2 FMUL.FTZ R189, R4, R191 ;  /* 0x000000bf04bd2220 */ /* 0x010fce0000410000 */
        /* <DEDUP_REMOVED lines=21> */
[----:B------:R-:W-:-:S05]  /*0ea0*/  HADD2.F32 R188, -RZ, R179.H1_H1 ;  /* 0x300000b3ffbc7230 */ /* 0x000fca0000004100 */
[----:B------:R-:W-:-:S04]  /*0eb0*/  FMUL.FTZ R188, R188, UR11 ;  /* 0x0000000bbcbc7c20 */ /* 0x000fc80008410000 */
[----:B------:R-:W-:Y:S01]  /*0ec0*/  FFMA.FTZ R247, R188, R119, R187 ;  /* 0x00000077bcf77223 */ /* 0x000fe200000100bb */
[----:B------:R-:W-:Y:S06]  /*0ed0*/  BRA `(.L_x_49931) ;  /* 0x0000000000947947 */ /* 0x000fec0003800000 */
.L_x_49930:
[----:B------:R-:W0:Y:S01]  /*0ee0*/  @P1 LDC R5, c[0x0][0x40c] ;  /* 0x00010300ff051b82 */ /* 0x000e220000000800 */
[----:B-----5:R-:W-:Y:S01]  /*0ef0*/  @P1 HADD2.F32 R4, -RZ, R176.H0_H0 ;  /* 0x200000b0ff041230 */ /* 0x020fe20000004100 */
[----:B------:R-:W-:Y:S01]  /*0f00*/  CS2R R244, SRZ ;  /* 0x0000000000f47805 */ /* 0x000fe2000001ff00 */
[----:B------:R-:W-:Y:S01]  /*0f10*/  @P1 HADD2.F32 R190, -RZ, R177.H1_H1 ;  /* 0x300000b1ffbe1230 */ /* 0x000fe20000004100 */
[----:B------:R-:W-:Y:S01]  /*0f20*/  CS2R R246, SRZ ;  /* 0x0000000000f67805 */ /* 0x000fe2000001ff00 */
[--C-:B------:R-:W-:Y:S02]  /*0f30*/  @P1 HADD2.F32 R192, -RZ, R178.reuse.H0_H0 ;  /* 0x200000b2ffc01230 */ /* 0x100fe40000004100 */
        /* <DEDUP_REMOVED lines=9> */
[----:B------:R-:W-:-:S06]  /*0fd0*/  @P1 HADD2.F32 R191, -RZ, R179.H0_H0 ;  /* 0x200000b3ffbf1230 */ /* 0x000fcc0000004100 */
[----:B------:R-:W1:Y:S01]  /*0fe0*/  @P1 LDC R195, c[0x0][0x40c] ;  /* 0x00010300ffc31b82 */ /* 0x000e620000000800 */
[----:B--2---:R-:W-:Y:S01]  /*0ff0*/  @P1 FMUL.FTZ R193, R192, R193 ;  /* 0x000000c1c0c11220 */ /* 0x004fe20000410000 */
[----:B------:R-:W-:-:S03]  /*1000*/  @P1 HADD2.F32 R192, -RZ, R179.H1_H1 ;  /* 0x300000b3ffc01230 */ /* 0x000fc60000004100 */
[----:B------:R-:W-:-:S03]  /*1010*/  @P1 FMUL.FTZ R244, R193, R116 ;  /* 0x00000074c1f41220 */ /* 0x000fc60000410000 */
[----:B------:R-:W2:Y:S01]  /*1020*/  @P1 LDC R196, c[0x0][0x40c] ;  /* 0x00010300ffc41b82 */ /* 0x000ea20000000800 */
[----:B---3--:R-:W-:-:S07]  /*1030*/  @P1 FMUL.FTZ R188, R4, R189 ;  /* 0x000000bd04bc1220 */ /* 0x008fce0000410000 */
[----:B------:R-:W3:Y:S01]  /*1040*/  @P1 LDC R197, c[0x0][0x40c] ;  /* 0x00010300ffc51b82 */ /* 0x000ee20000000800 */
[----:B0-----:R-:W-:Y:S01]  /*1050*/  @P1 FMUL.FTZ R189, R5, R6 ;  /* 0x0000000605bd1220 */ /* 0x001fe20000410000 */
[----:B------:R-:W-:Y:S02]  /*1060*/  CS2R R4, SRZ ;  /* 0x0000000000047805 */ /* 0x000fe4000001ff00 */
[----:B------:R-:W-:Y:S01]  /*1070*/  MOV R6, RZ ;  /* 0x000000ff00067202 */ /* 0x000fe20000000f00 */
[----:B------:R-:W-:Y:S01]  /*1080*/  @P1 FMUL.FTZ R4, R7, R112 ;  /* 0x0000007007041220 */ /* 0x000fe20000410000 */
[----:B------:R-:W-:Y:S01]  /*1090*/  MOV R7, RZ ;  /* 0x000000ff00077202 */ /* 0x000fe20000000f00 */
[----:B------:R-:W-:Y:S01]  /*10a0*/  @P1 FMUL.FTZ R5, R188, R113 ;  /* 0x00000071bc051220 */ /* 0x000fe20000410000 */
[----:B------:R-:W-:Y:S01]  /*10b0*/  @P1 FMUL.FTZ R6, R189, R114 ;  /* 0x00000072bd061220 */ /* 0x000fe20000410000 */
[----:B-1----:R-:W-:Y:S01]  /*10c0*/  @P1 FMUL.FTZ R194, R194, R195 ;  /* 0x000000c3c2c21220 */ /* 0x002fe20000410000 */
[----:B------:R-:W-:-:S03]  /*10d0*/  @P1 FMUL.FTZ R7, R190, R115 ;  /* 0x00000073be071220 */ /* 0x000fc60000410000 */
[----:B------:R-:W-:Y:S01]  /*10e0*/  @P1 FMUL.FTZ R245, R194, R117 ;  /* 0x00000075c2f51220 */ /* 0x000fe20000410000 */
[----:B--2---:R-:W-:-:S04]  /*10f0*/  @P1 FMUL.FTZ R191, R191, R196 ;  /* 0x000000c4bfbf1220 */ /* 0x004fc80000410000 */
[----:B------:R-:W-:Y:S01]  /*1100*/  @P1 FMUL.FTZ R246, R191, R118 ;  /* 0x00000076bff61220 */ /* 0x000fe20000410000 */
[----:B---3--:R-:W-:-:S04]  /*1110*/  @P1 FMUL.FTZ R192, R192, R197 ;  /* 0x000000c5c0c01220 */ /* 0x008fc80000410000 */
[----:B------:R-:W-:-:S07]  /*1120*/  @P1 FMUL.FTZ R247, R192, R119 ;  /* 0x00000077c0f71220 */ /* 0x000fce0000410000 */
.L_x_49931:
[----:B------:R-:W-:Y:S05]  /*1130*/  BSYNC.RECONVERGENT B0 ;  /* 0x0000000000007941 */ /* 0x000fea0003800200 */
.L_x_49929:
        /* <DEDUP_REMOVED lines=23> */
[--C-:B------:R-:W-:Y:S01]  /*12b0*/  @P2 HADD2.F32 R188, -RZ, R176.reuse.H0_H0 ;  /* 0x200000b0ffbc2230 */ /* 0x100fe20000004100 */
[----:B------:R-:W-:Y:S01]  /*12c0*/  MOV R242, R186 ;  /* 0x000000ba00f27202 */ /* 0x000fe20000000f00 */
[----:B------:R-:W-:Y:S01]  /*12d0*/  @P2 HADD2.F32 R190, -RZ, R176.H1_H1 ;  /* 0x300000b0ffbe2230 */ /* 0x000fe20000004100 */
[----:B------:R-:W-:Y:S01]  /*12e0*/  MOV R243, R187 ;  /* 0x000000bb00f37202 */ /* 0x000fe20000000f00 */
[--C-:B------:R-:W-:Y:S02]  /*12f0*/  @P2 HADD2.F32 R192, -RZ, R177.reuse.H0_H0 ;  /* 0x200000b1ffc02230 */ /* 0x100fe40000004100 */
[----:B------:R-:W-:Y:S01]  /*1300*/  @P2 HADD2.F32 R194, -RZ, R177.H1_H1 ;  /* 0x300000b1ffc22230 */ /* 0x000fe20000004100 */
[----:B------:R-:W1:Y:S08]  /*1310*/  @P2 LDC R191, c[0x0][0x40c] ;  /* 0x00010300ffbf2b82 */ /* 0x000e700000000800 */
[----:B------:R-:W2:Y:S08]  /*1320*/  @P2 LDC R193, c[0x0][0x40c] ;  /* 0x00010300ffc12b82 */ /* 0x000eb00000000800 */
[----:B------:R-:W3:Y:S01]  /*1330*/  @P2 LDC R195, c[0x0][0x40c] ;  /* 0x00010300ffc32b82 */ /* 0x000ee20000000800 */
[----:B0-----:R-:W-:Y:S01]  /*1340*/  @P2 FMUL.FTZ R189, R188, R189 ;  /* 0x000000bdbcbd2220 */ /* 0x001fe20000410000 */
[----:B------:R-:W-:-:S03]  /*1350*/  @P2 HADD2.F32 R188, -RZ, R178.H0_H0 ;  /* 0x200000b2ffbc2230 */ /* 0x000fc60000004100 */
[----:B------:R-:W-:-:S03]  /*1360*/  @P2 FFMA.FTZ R236, R189, R120, R180 ;  /* 0x00000078bdec2223 */ /* 0x000fc600000100b4 */
[----:B------:R-:W0:Y:S01]  /*1370*/  @P2 LDC R197, c[0x0][0x40c] ;  /* 0x00010300ffc52b82 */ /* 0x000e220000000800 */
[----:B-1----:R-:W-:Y:S01]  /*1380*/  @P2 FMUL.FTZ R190, R190, R191 ;  /* 0x000000bfbebe2220 */ /* 0x002fe20000410000 */
[----:B------:R-:W-:-:S03]  /*1390*/  @P2 HADD2.F32 R191, -RZ, R178.H1_H1 ;  /* 0x300000b2ffbf2230 */ /* 0x000fc60000004100 */
[----:B------:R-:W-:-:S03]  /*13a0*/  @P2 FFMA.FTZ R237, R190, R121, R181 ;  /* 0x00000079beed2223 */ /* 0x000fc600000100b5 */
[----:B------:R-:W1:Y:S01]  /*13b0*/  @P2 LDC R196, c[0x0][0x40c] ;  /* 0x00010300ffc42b82 */ /* 0x000e620000000800 */
[----:B--2---:R-:W-:Y:S01]  /*13c0*/  @P2 FMUL.FTZ R193, R192, R193 ;  /* 0x000000c1c0c12220 */ /* 0x004fe20000410000 */
[----:B------:R-:W-:-:S03]  /*13d0*/  @P2 HADD2.F32 R192, -RZ, R179.H0_H0 ;  /* 0x200000b3ffc02230 */ /* 0x000fc60000004100 */
        /* <DEDUP_REMOVED lines=11> */
[----:B------:R-:W-:-:S05]  /*1490*/  HADD2.F32 R188, -RZ, R179.H1_H1 ;  /* 0x300000b3ffbc7230 */ /* 0x000fca0000004100 */
[----:B------:R-:W-:-:S04]  /*14a0*/  FMUL.FTZ R188, R188, UR11 ;  /* 0x0000000bbcbc7c20 */ /* 0x000fc80008410000 */
[----:B------:R-:W-:Y:S01]  /*14b0*/  FFMA.FTZ R243, R188, R127, R187 ;  /* 0x0000007fbcf37223 */ /* 0x000fe200000100bb */
[----:B------:R-:W-:Y:S06]  /*14c0*/  BRA `(.L_x_49934) ;  /* 0x0000000000907947 */ /* 0x000fec0003800000 */
.L_x_49933:
[----:B0-----:R-:W0:Y:S01]  /*14d0*/  @P1 LDC R189, c[0x0][0x40c] ;  /* 0x00010300ffbd1b82 */ /* 0x001e220000000800 */
[----:B-----5:R-:W-:Y:S01]  /*14e0*/  @P1 HADD2.F32 R188, -RZ, R176.H0_H0 ;  /* 0x200000b0ffbc1230 */ /* 0x020fe20000004100 */
[----:B------:R-:W-:Y:S01]  /*14f0*/  CS2R R236, SRZ ;  /* 0x0000000000ec7805 */ /* 0x000fe2000001ff00 */
[--C-:B------:R-:W-:Y:S01]  /*1500*/  @P1 HADD2.F32 R190, -RZ, R177.reuse.H0_H0 ;  /* 0x200000b1ffbe1230 */ /* 0x100fe20000004100 */
[----:B------:R-:W-:Y:S01]  /*1510*/  CS2R R238, SRZ ;  /* 0x0000000000ee7805 */ /* 0x000fe2000001ff00 */
[----:B------:R-:W-:Y:S01]  /*1520*/  @P1 HADD2.F32 R192, -RZ, R177.H1_H1 ;  /* 0x300000b1ffc01230 */ /* 0x000fe20000004100 */
[----:B------:R-:W-:Y:S01]  /*1530*/  CS2R R240, SRZ ;  /* 0x0000000000f07805 */ /* 0x000fe2000001ff00 */
[--C-:B------:R-:W-:Y:S01]  /*1540*/  @P1 HADD2.F32 R194, -RZ, R178.reuse.H0_H0 ;  /* 0x200000b2ffc21230 */ /* 0x100fe20000004100 */
[----:B------:R-:W1:Y:S01]  /*1550*/  @P1 LDC R191, c[0x0][0x40c] ;  /* 0x00010300ffbf1b82 */ /* 0x000e620000000800 */
[----:B------:R-:W-:Y:S01]  /*1560*/  @P1 HADD2.F32 R196, -RZ, R178.H1_H1 ;  /* 0x300000b2ffc41230 */ /* 0x000fe20000004100 */
[----:B------:R-:W-:-:S06]  /*1570*/  CS2R R242, SRZ ;  /* 0x0000000000f27805 */ /* 0x000fcc000001ff00 */
[----:B------:R-:W2:Y:S08]  /*1580*/  @P1 LDC R193, c[0x0][0x40c] ;  /* 0x00010300ffc11b82 */ /* 0x000eb00000000800 */
[----:B------:R-:W3:Y:S01]  /*1590*/  @P1 LDC R195, c[0x0][0x40c] ;  /* 0x00010300ffc31b82 */ /* 0x000ee20000000800 */
[----:B0-----:R-:W-:Y:S01]  /*15a0*/  @P1 FMUL.FTZ R189, R188, R189 ;  /* 0x000000bdbcbd1220 */ /* 0x001fe20000410000 */
[----:B------:R-:W-:-:S03]  /*15b0*/  @P1 HADD2.F32 R188, -RZ, R176.H1_H1 ;  /* 0x300000b0ffbc1230 */ /* 0x000fc60000004100 */
[----:B------:R-:W-:-:S03]  /*15c0*/  @P1 FMUL.FTZ R236, R189, R120 ;  /* 0x00000078bdec1220 */ /* 0x000fc60000410000 */
[----:B------:R-:W0:Y:S01]  /*15d0*/  @P1 LDC R197, c[0x0][0x40c] ;  /* 0x00010300ffc51b82 */ /* 0x000e220000000800 */
[----:B-1----:R-:W-:-:S04]  /*15e0*/  @P1 FMUL.FTZ R188, R188, R191 ;  /* 0x000000bfbcbc1220 */ /* 0x002fc80000410000 */
[----:B------:R-:W-:Y:S01]  /*15f0*/  @P1 FMUL.FTZ R237, R188, R121 ;  /* 0x00000079bced1220 */ /* 0x000fe20000410000 */
[--C-:B------:R-:W-:Y:S02]  /*1600*/  @P1 HADD2.F32 R188, -RZ, R179.reuse.H1_H1 ;  /* 0x300000b3ffbc1230 */ /* 0x100fe40000004100 */
[----:B------:R-:W1:Y:S01]  /*1610*/  @P1 LDC R199, c[0x0][0x40c] ;  /* 0x00010300ffc71b82 */ /* 0x000e620000000800 */
[----:B--2---:R-:W-:Y:S01]  /*1620*/  @P1 FMUL.FTZ R193, R190, R193 ;  /* 0x000000c1bec11220 */ /* 0x004fe20000410000 */
[----:B------:R-:W-:-:S03]  /*1630*/  @P1 HADD2.F32 R190, -RZ, R179.H0_H0 ;  /* 0x200000b3ffbe1230 */ /* 0x000fc60000004100 */
[----:B------:R-:W-:-:S03]  /*1640*/  @P1 FMUL.FTZ R238, R193, R122 ;  /* 0x0000007ac1ee1220 */ /* 0x000fc60000410000 */
        /* <DEDUP_REMOVED lines=12> */
.L_x_49934:
[----:B------:R-:W-:Y:S05]  /*1710*/  BSYNC.RECONVERGENT B0 ;  /* 0x0000000000007941 */ /* 0x000fea0003800200 */
.L_x_49932:
        /* <DEDUP_REMOVED lines=26> */
[----:B------:R-:W1:Y:S08]  /*18c0*/  @P2 LDC R191, c[0x0][0x40c] ;  /* 0x00010300ffbf2b82 */ /* 0x000e700000000800 */
[----:B------:R-:W2:Y:S01]  /*18d0*/  @P2 LDC R190, c[0x0][0x40c] ;  /* 0x00010300ffbe2b82 */ /* 0x000ea20000000800 */
[----:B0-----:R-:W-:-:S07]  /*18e0*/  @P2 FMUL.FTZ R189, R188, R189 ;  /* 0x000000bdbcbd2220 */ /* 0x001fce0000410000 */
[----:B------:R-:W0:Y:S01]  /*18f0*/  @P2 LDC R193, c[0x0][0x40c] ;  /* 0x00010300ffc12b82 */ /* 0x000e220000000800 */
[----:B------:R-:W-:Y:S02]  /*1900*/  @P2 HADD2.F32 R188, -RZ, R176.H1_H1 ;  /* 0x300000b0ffbc2230 */ /* 0x000fe40000004100 */
[----:B------:R-:W-:Y:S01]  /*1910*/  @P2 FFMA.FTZ R228, R189, R128, R180 ;  /* 0x00000080bde42223 */ /* 0x000fe200000100b4 */
[--C-:B------:R-:W-:Y:S02]  /*1920*/  @P2 HADD2.F32 R189, -RZ, R177.reuse.H0_H0 ;  /* 0x200000b1ffbd2230 */ /* 0x100fe40000004100 */
[----:B-1----:R-:W-:Y:S02]  /*1930*/  @P2 FMUL.FTZ R188, R188, R191 ;  /* 0x000000bfbcbc2220 */ /* 0x002fe40000410000 */
[----:B------:R-:W1:Y:S02]  /*1940*/  @P2 LDC R191, c[0x0][0x40c] ;  /* 0x00010300ffbf2b82 */ /* 0x000e640000000800 */
[----:B------:R-:W-:Y:S01]  /*1950*/  @P2 FFMA.FTZ R229, R188, R129, R181 ;  /* 0x00000081bce52223 */ /* 0x000fe200000100b5 */
[----:B------:R-:W-:-:S02]  /*1960*/  @P2 HADD2.F32 R188, -RZ, R177.H1_H1 ;  /* 0x300000b1ffbc2230 */ /* 0x000fc40000004100 */
[----:B--2---:R-:W-:-:S04]  /*1970*/  @P2 FMUL.FTZ R189, R189, R190 ;  /* 0x000000bebdbd2220 */ /* 0x004fc80000410000 */
[----:B------:R-:W-:Y:S02]  /*1980*/  @P2 FFMA.FTZ R230, R189, R130, R182 ;  /* 0x00000082bde62223 */ /* 0x000fe400000100b6 */
[----:B------:R-:W2:Y:S01]  /*1990*/  @P2 LDC R189, c[0x0][0x40c] ;  /* 0x00010300ffbd2b82 */ /* 0x000ea20000000800 */
[----:B0-----:R-:W-:-:S04]  /*19a0*/  @P2 FMUL.FTZ R188, R188, R193 ;  /* 0x000000c1bcbc2220 */ /* 0x001fc80000410000 */
[----:B------:R-:W-:-:S03]  /*19b0*/  @P2 FFMA.FTZ R231, R188, R131, R183 ;  /* 0x00000083bce72223 */ /* 0x000fc600000100b7 */
[----:B------:R-:W0:Y:S01]  /*19c0*/  @P2 LDC R193, c[0x0][0x40c] ;  /* 0x00010300ffc12b82 */ /* 0x000e220000000800 */
[----:B------:R-:W-:-:S05]  /*19d0*/  @P2 HADD2.F32 R188, -RZ, R178.H0_H0 ;  /* 0x200000b2ffbc2230 */ /* 0x000fca0000004100 */
[----:B-1----:R-:W-:Y:S01]  /*19e0*/  @P2 FMUL.FTZ R191, R188, R191 ;  /* 0x000000bfbcbf2220 */ /* 0x002fe20000410000 */
[----:B------:R-:W-:-:S03]  /*19f0*/  @P2 HADD2.F32 R188, -RZ, R178.H1_H1 ;  /* 0x300000b2ffbc2230 */ /* 0x000fc60000004100 */
[----:B------:R-:W-:Y:S02]  /*1a00*/  @P2 FFMA.FTZ R232, R191, R132, R184 ;  /* 0x00000084bfe82223 */ /* 0x000fe400000100b8 */
[----:B--2---:R-:W-:-:S04]  /*1a10*/  @P2 FMUL.FTZ R188, R188, R189 ;  /* 0x000000bdbcbc2220 */ /* 0x004fc80000410000 */
        /* <DEDUP_REMOVED lines=9> */
.L_x_49936:
[----:B0-----:R-:W0:Y:S01]  /*1ab0*/  @P1 LDC R189, c[0x0][0x40c] ;  /* 0x00010300ffbd1b82 */ /* 0x001e220000000800 */
[----:B-----5:R-:W-:Y:S01]  /*1ac0*/  @P1 HADD2.F32 R188, -RZ, R176.H0_H0 ;  /* 0x200000b0ffbc1230 */ /* 0x020fe20000004100 */
[----:B------:R-:W-:Y:S02]  /*1ad0*/  CS2R R228, SRZ ;  /* 0x0000000000e47805 */ /* 0x000fe4000001ff00 */
[----:B------:R-:W-:Y:S02]  /*1ae0*/  CS2R R230, SRZ ;  /* 0x0000000000e67805 */ /* 0x000fe4000001ff00 */
[----:B------:R-:W-:Y:S02]  /*1af0*/  CS2R R232, SRZ ;  /* 0x0000000000e87805 */ /* 0x000fe4000001ff00 */
[----:B------:R-:W-:Y:S01]  /*1b00*/  CS2R R234, SRZ ;  /* 0x0000000000ea7805 */ /* 0x000fe2000001ff00 */
[----:B------:R-:W1:Y:S08]  /*1b10*/  @P1 LDC R191, c[0x0][0x40c] ;  /* 0x00010300ffbf1b82 */ /* 0x000e700000000800 */
[----:B------:R-:W2:Y:S01]  /*1b20*/  @P1 LDC R190, c[0x0][0x40c] ;  /* 0x00010300ffbe1b82 */ /* 0x000ea20000000800 */
[----:B0-----:R-:W-:-:S07]  /*1b30*/  @P1 FMUL.FTZ R189, R188, R189 ;  /* 0x000000bdbcbd1220 */ /* 0x001fce0000410000 */
[----:B------:R-:W0:Y:S01]  /*1b40*/  @P1 LDC R193, c[0x0][0x40c] ;  /* 0x00010300ffc11b82 */ /* 0x000e220000000800 */
[----:B------:R-:W-:Y:S02]  /*1b50*/  @P1 HADD2.F32 R188, -RZ, R176.H1_H1 ;  /* 0x300000b0ffbc1230 */ /* 0x000fe40000004100 */
[----:B------:R-:W-:Y:S01]  /*1b60*/  @P1 FMUL.FTZ R228, R189, R128 ;  /* 0x00000080bde41220 */ /* 0x000fe20000410000 */
[--C-:B------:R-:W-:Y:S02]  /*1b70*/  @P1 HADD2.F32 R189, -RZ, R177.reuse.H0_H0 ;  /* 0x200000b1ffbd1230 */ /* 0x100fe40000004100 */
[----:B-1----:R-:W-:Y:S02]  /*1b80*/  @P1 FMUL.FTZ R188, R188, R191 ;  /* 0x000000bfbcbc1220 */ /* 0x002fe40000410000 */
[----:B------:R-:W1:Y:S02]  /*1b90*/  @P1 LDC R191, c[0x0][0x40c] ;  /* 0x00010300ffbf1b82 */ /* 0x000e640000000800 */
[----:B------:R-:W-:Y:S01]  /*1ba0*/  @P1 FMUL.FTZ R229, R188, R129 ;  /* 0x00000081bce51220 */ /* 0x000fe20000410000 */
[----:B------:R-:W-:-:S02]  /*1bb0*/  @P1 HADD2.F32 R188, -RZ, R177.H1_H1 ;  /* 0x300000b1ffbc1230 */ /* 0x000fc40000004100 */
[----:B--2---:R-:W-:-:S04]  /*1bc0*/  @P1 FMUL.FTZ R189, R189, R190 ;  /* 0x000000bebdbd1220 */ /* 0x004fc80000410000 */
[----:B------:R-:W-:Y:S02]  /*1bd0*/  @P1 FMUL.FTZ R230, R189, R130 ;  /* 0x00000082bde61220 */ /* 0x000fe40000410000 */
[----:B------:R-:W2:Y:S01]  /*1be0*/  @P1 LDC R189, c[0x0][0x40c] ;  /* 0x00010300ffbd1b82 */ /* 0x000ea20000000800 */
[----:B0-----:R-:W-:-:S04]  /*1bf0*/  @P1 FMUL.FTZ R188, R188, R193 ;  /* 0x000000c1bcbc1220 */ /* 0x001fc80000410000 */
[----:B------:R-:W-:Y:S01]  /*1c00*/  @P1 FMUL.FTZ R231, R188, R131 ;  /* 0x00000083bce71220 */ /* 0x000fe20000410000 */
[--C-:B------:R-:W-:Y:S02]  /*1c10*/  @P1 HADD2.F32 R188, -RZ, R178.reuse.H0_H0 ;  /* 0x200000b2ffbc1230 */ /* 0x100fe40000004100 */
[----:B------:R-:W0:Y:S03]  /*1c20*/  @P1 LDC R193, c[0x0][0x40c] ;  /* 0x00010300ffc11b82 */ /* 0x000e260000000800 */
[----:B-1----:R-:W-:Y:S01]  /*1c30*/  @P1 FMUL.FTZ R191, R188, R191 ;  /* 0x000000bfbcbf1220 */ /* 0x002fe20000410000 */
[----:B------:R-:W-:-:S03]  /*1c40*/  @P1 HADD2.F32 R188, -RZ, R178.H1_H1 ;  /* 0x300000b2ffbc1230 */ /* 0x000fc60000004100 */
[----:B------:R-:W-:Y:S02]  /*1c50*/  @P1 FMUL.FTZ R232, R191, R132 ;  /* 0x00000084bfe81220 */ /* 0x000fe40000410000 */
[----:B--2---:R-:W-:Y:S02]  /*1c60*/  @P1 FMUL.FTZ R188, R188, R189 ;  /* 0x000000bdbcbc1220 */ /* 0x004fe40000410000 */
[----:B------:R-:W1:Y:S02]  /*1c70*/  @P1 LDC R189, c[0x0][0x40c] ;  /* 0x00010300ffbd1b82 */ /* 0x000e640000000800 */
[----:B------:R-:W-:Y:S01]  /*1c80*/  @P1 FMUL.FTZ R233, R188, R133 ;  /* 0x00000085bce91220 */ /* 0x000fe20000410000 */
[----:B------:R-:W-:-:S05]  /*1c90*/  @P1 HADD2.F32 R188, -RZ, R179.H0_H0 ;  /* 0x200000b3ffbc1230 */ /* 0x000fca0000004100 */
[----:B0-----:R-:W-:Y:S01]  /*1ca0*/  @P1 FMUL.FTZ R193, R188, R193 ;  /* 0x000000c1bcc11220 */ /* 0x001fe20000410000 */
[----:B------:R-:W-:-:S03]  /*1cb0*/  @P1 HADD2.F32 R188, -RZ, R179.H1_H1 ;  /* 0x300000b3ffbc1230 */ /* 0x000fc60000004100 */
[----:B------:R-:W-:Y:S02]  /*1cc0*/  @P1 FMUL.FTZ R234, R193, R134 ;  /* 0x00000086c1ea1220 */ /* 0x000fe40000410000 */
[----:B-1----:R-:W-:-:S04]  /*1cd0*/  @P1 FMUL.FTZ R188, R188, R189 ;  /* 0x000000bdbcbc1220 */ /* 0x002fc80000410000 */
[----:B------:R-:W-:-:S07]  /*1ce0*/  @P1 FMUL.FTZ R235, R188, R135 ;  /* 0x00000087bceb1220 */ /* 0x000fce0000410000 */
.L_x_49937:
[----:B------:R-:W-:Y:S05]  /*1cf0*/  BSYNC.RECONVERGENT B0 ;  /* 0x0000000000007941 */ /* 0x000fea0003800200 */
.L_x_49935:
        /* <DEDUP_REMOVED lines=28> */
[----:B0-----:R-:W-:Y:S01]  /*1ec0*/  @P2 FMUL.FTZ R189, R188, R189 ;  /* 0x000000bdbcbd2220 */ /* 0x001fe20000410000 */
[----:B------:R-:W-:-:S03]  /*1ed0*/  @P2 HADD2.F32 R188, -RZ, R176.H1_H1 ;  /* 0x300000b0ffbc2230 */ /* 0x000fc60000004100 */
[----:B------:R-:W-:-:S03]  /*1ee0*/  @P2 FFMA.FTZ R224, R189, R136, R180 ;  /* 0x00000088bde02223 */ /* 0x000fc600000100b4 */
[----:B------:R-:W0:Y:S01]  /*1ef0*/  @P2 LDC R189, c[0x0][0x40c] ;  /* 0x00010300ffbd2b82 */ /* 0x000e220000000800 */
[----:B-1----:R-:W-:-:S04]  /*1f00*/  @P2 FMUL.FTZ R188, R188, R191 ;  /* 0x000000bfbcbc2220 */ /* 0x002fc80000410000 */
[----:B------:R-:W-:Y:S01]  /*1f10*/  @P2 FFMA.FTZ R225, R188, R137, R181 ;  /* 0x00000089bce12223 */ /* 0x000fe200000100b5 */
[--C-:B------:R-:W-:Y:S02]  /*1f20*/  @P2 HADD2.F32 R188, -RZ, R177.reuse.H0_H0 ;  /* 0x200000b1ffbc2230 */ /* 0x100fe40000004100 */
[----:B------:R-:W1:Y:S03]  /*1f30*/  @P2 LDC R191, c[0x0][0x40c] ;  /* 0x00010300ffbf2b82 */ /* 0x000e660000000800 */
[----:B--2---:R-:W-:Y:S01]  /*1f40*/  @P2 FMUL.FTZ R193, R188, R193 ;  /* 0x000000c1bcc12220 */ /* 0x004fe20000410000 */
[----:B------:R-:W-:-:S03]  /*1f50*/  @P2 HADD2.F32 R188, -RZ, R177.H1_H1 ;  /* 0x300000b1ffbc2230 */ /* 0x000fc60000004100 */
[----:B------:R-:W-:Y:S02]  /*1f60*/  @P2 FFMA.FTZ R226, R193, R138, R182 ;  /* 0x0000008ac1e22223 */ /* 0x000fe400000100b6 */
[----:B------:R-:W2:Y:S01]  /*1f70*/  @P2 LDC R193, c[0x0][0x40c] ;  /* 0x00010300ffc12b82 */ /* 0x000ea20000000800 */
[----:B0-----:R-:W-:-:S07]  /*1f80*/  @P2 FMUL.FTZ R188, R188, R189 ;  /* 0x000000bdbcbc2220 */ /* 0x001fce0000410000 */
[----:B------:R-:W0:Y:S01]  /*1f90*/  @P2 LDC R189, c[0x0][0x40c] ;  /* 0x00010300ffbd2b82 */ /* 0x000e220000000800 */
[----:B------:R-:W-:Y:S01]  /*1fa0*/  @P2 FFMA.FTZ R227, R188, R139, R183 ;  /* 0x0000008bbce32223 */ /* 0x000fe200000100b7 */
[----:B------:R-:W-:-:S05]  /*1fb0*/  @P2 HADD2.F32 R188, -RZ, R178.H0_H0 ;  /* 0x200000b2ffbc2230 */ /* 0x000fca0000004100 */
[----:B-1----:R-:W-:Y:S01]  /*1fc0*/  @P2 FMUL.FTZ R191, R188, R191 ;  /* 0x000000bfbcbf2220 */ /* 0x002fe20000410000 */
[----:B------:R-:W-:-:S03]  /*1fd0*/  @P2 HADD2.F32 R188, -RZ, R178.H1_H1 ;  /* 0x300000b2ffbc2230 */ /* 0x000fc60000004100 */
[----:B------:R-:W-:Y:S02]  /*1fe0*/  @P2 FFMA.FTZ R204, R191, R140, R184 ;  /* 0x0000008cbfcc2223 */ /* 0x000fe400000100b8 */
[----:B0-----:R-:W-:-:S04]  /*1ff0*/  @P2 FMUL.FTZ R188, R188, R189 ;  /* 0x000000bdbcbc2220 */ /* 0x001fc80000410000 */
[----:B------:R-:W-:Y:S01]  /*2000*/  @P2 FFMA.FTZ R205, R188, R141, R185 ;  /* 0x0000008dbccd2223 */ /* 0x000fe200000100b9 */
[----:B------:R-:W-:-:S05]  /*2010*/  @P2 HADD2.F32 R188, -RZ, R179.H0_H0 ;  /* 0x200000b3ffbc2230 */ /* 0x000fca0000004100 */
[----:B--2---:R-:W-:-:S04]  /*2020*/  @P2 FMUL.FTZ R193, R188, R193 ;  /* 0x000000c1bcc12220 */ /* 0x004fc80000410000 */
[----:B------:R-:W-:Y:S01]  /*2030*/  @P2 FFMA.FTZ R206, R193, R142, R186 ;  /* 0x0000008ec1ce2223 */ /* 0x000fe200000100ba */
[----:B------:R-:W-:Y:S06]  /*2040*/  @!P2 BRA `(.L_x_49940) ;  /* 0x0000000000a0a947 */ /* 0x000fec0003800000 */
[----:B------:R-:W-:-:S05]  /*2050*/  HADD2.F32 R188, -RZ, R179.H1_H1 ;  /* 0x300000b3ffbc7230 */ /* 0x000fca0000004100 */
[----:B------:R-:W-:-:S04]  /*2060*/  FMUL.FTZ R188, R188, UR11 ;  /* 0x0000000bbcbc7c20 */ /* 0x000fc80008410000 */
[----:B------:R-:W-:Y:S01]  /*2070*/  FFMA.FTZ R207, R188, R143, R187 ;  /* 0x0000008fbccf7223 */ /* 0x000fe200000100bb */
[----:B------:R-:W-:Y:S06]  /*2080*/  BRA `(.L_x_49940) ;  /* 0x0000000000907947 */ /* 0x000fec0003800000 */
.L_x_49939:
[----:B0-----:R-:W0:Y:S01]  /*2090*/  @P1 LDC R189, c[0x0][0x40c] ;  /* 0x00010300ffbd1b82 */ /* 0x001e220000000800 */
[--C-:B-----5:R-:W-:Y:S01]  /*20a0*/  @P1 HADD2.F32 R188, -RZ, R176.reuse.H0_H0 ;  /* 0x200000b0ffbc1230 */ /* 0x120fe20000004100 */
[----:B------:R-:W-:Y:S02]  /*20b0*/  CS2R R224, SRZ ;  /* 0x0000000000e07805 */ /* 0x000fe4000001ff00 */
[----:B------:R-:W-:Y:S02]  /*20c0*/  CS2R R226, SRZ ;  /* 0x0000000000e27805 */ /* 0x000fe4000001ff00 */
[----:B------:R-:W-:Y:S02]  /*20d0*/  CS2R R204, SRZ ;  /* 0x0000000000cc7805 */ /* 0x000fe4000001ff00 */
[----:B------:R-:W-:Y:S01]  /*20e0*/  CS2R R206, SRZ ;  /* 0x0000000000ce7805 */ /* 0x000fe2000001ff00 */
[----:B------:R-:W1:Y:S08]  /*20f0*/  @P1 LDC R191, c[0x0][0x40c] ;  /* 0x00010300ffbf1b82 */ /* 0x000e700000000800 */
[----:B------:R-:W2:Y:S01]  /*2100*/  @P1 LDC R193, c[0x0][0x40c] ;  /* 0x00010300ffc11b82 */ /* 0x000ea20000000800 */
[----:B0-----:R-:W-:Y:S01]  /*2110*/  @P1 FMUL.FTZ R189, R188, R189 ;  /* 0x000000bdbcbd1220 */ /* 0x001fe20000410000 */
[----:B------:R-:W-:-:S03]  /*2120*/  @P1 HADD2.F32 R188, -RZ, R176.H1_H1 ;  /* 0x300000b0ffbc1230 */ /* 0x000fc60000004100 */
[----:B------:R-:W-:-:S03]  /*2130*/  @P1 FMUL.FTZ R224, R189, R136 ;  /* 0x00000088bde01220 */ /* 0x000fc60000410000 */
[----:B------:R-:W0:Y:S01]  /*2140*/  @P1 LDC R189, c[0x0][0x40c] ;  /* 0x00010300ffbd1b82 */ /* 0x000e220000000800 */
[----:B-1----:R-:W-:-:S04]  /*2150*/  @P1 FMUL.FTZ R188, R188, R191 ;  /* 0x000000bfbcbc1220 */ /* 0x002fc80000410000 */
[----:B------:R-:W-:Y:S01]  /*2160*/  @P1 FMUL.FTZ R225, R188, R137 ;  /* 0x00000089bce11220 */ /* 0x000fe20000410000 */
[--C-:B------:R-:W-:Y:S02]  /*2170*/  @P1 HADD2.F32 R188, -RZ, R177.reuse.H0_H0 ;  /* 0x200000b1ffbc1230 */ /* 0x100fe40000004100 */
[----:B------:R-:W1:Y:S03]  /*2180*/  @P1 LDC R191, c[0x0][0x40c] ;  /* 0x00010300ffbf1b82 */ /* 0x000e660000000800 */
[----:B--2---:R-:W-:Y:S01]  /*2190*/  @P1 FMUL.FTZ R193, R188, R193 ;  /* 0x000000c1bcc11220 */ /* 0x004fe20000410000 */
[----:B------:R-:W-:-:S03]  /*21a0*/  @P1 HADD2.F32 R188, -RZ, R177.H1_H1 ;  /* 0x300000b1ffbc1230 */ /* 0x000fc60000004100 */
[----:B------:R-:W-:Y:S02]  /*21b0*/  @P1 FMUL.FTZ R226, R193, R138 ;  /* 0x0000008ac1e21220 */ /* 0x000fe40000410000 */
[----:B------:R-:W2:Y:S01]  /*21c0*/  @P1 LDC R193, c[0x0][0x40c] ;  /* 0x00010300ffc11b82 */ /* 0x000ea20000000800 */
[----:B0-----:R-:W-:-:S07]  /*21d0*/  @P1 FMUL.FTZ R188, R188, R189 ;  /* 0x000000bdbcbc1220 */ /* 0x001fce0000410000 */
[----:B------:R-:W0:Y:S01]  /*21e0*/  @P1 LDC R189, c[0x0][0x40c] ;  /* 0x00010300ffbd1b82 */ /* 0x000e220000000800 */
[----:B------:R-:W-:Y:S01]  /*21f0*/  @P1 FMUL.FTZ R227, R188, R139 ;  /* 0x0000008bbce31220 */ /* 0x000fe20000410000 */
[----:B------:R-:W-:-:S05]  /*2200*/  @P1 HADD2.F32 R188, -RZ, R178.H0_H0 ;  /* 0x200000b2ffbc1230 */ /* 0x000fca0000004100 */
[----:B-1----:R-:W-:Y:S01]  /*2210*/  @P1 FMUL.FTZ R191, R188, R191 ;  /* 0x000000bfbcbf1220 */ /* 0x002fe20000410000 */
[----:B------:R-:W-:-:S03]  /*2220*/  @P1 HADD2.F32 R188, -RZ, R178.H1_H1 ;  /* 0x300000b2ffbc1230 */ /* 0x000fc60000004100 */
[----:B------:R-:W-:Y:S02]  /*2230*/  @P1 FMUL.FTZ R204, R191, R140 ;  /* 0x0000008cbfcc1220 */ /* 0x000fe40000410000 */
[----:B0-----:R-:W-:Y:S02]  /*2240*/  @P1 FMUL.FTZ R188, R188, R189 ;  /* 0x000000bdbcbc1220 */ /* 0x001fe40000410000 */
[----:B------:R-:W0:Y:S02]  /*2250*/  @P1 LDC R189, c[0x0][0x40c] ;  /* 0x00010300ffbd1b82 */ /* 0x000e240000000800 */
[----:B------:R-:W-:Y:S01]  /*2260*/  @P1 FMUL.FTZ R205, R188, R141 ;  /* 0x0000008dbccd1220 */ /* 0x000fe20000410000 */
[----:B------:R-:W-:-:S05]  /*2270*/  @P1 HADD2.F32 R188, -RZ, R179.H0_H0 ;  /* 0x200000b3ffbc1230 */ /* 0x000fca0000004100 */
[----:B--2---:R-:W-:Y:S01]  /*2280*/  @P1 FMUL.FTZ R193, R188, R193 ;  /* 0x000000c1bcc11220 */ /* 0x004fe20000410000 */
[----:B------:R-:W-:-:S03]  /*2290*/  @P1 HADD2.F32 R188, -RZ, R179.H1_H1 ;  /* 0x300000b3ffbc1230 */ /* 0x000fc60000004100 */
[----:B------:R-:W-:Y:S02]  /*22a0*/  @P1 FMUL.FTZ R206, R193, R142 ;  /* 0x0000008ec1ce1220 */ /* 0x000fe40000410000 */
[----:B0-----:R-:W-:-:S04]  /*22b0*/  @P1 FMUL.FTZ R188, R188, R189 ;  /* 0x000000bdbcbc1220 */ /* 0x001fc80000410000 */
[----:B------:R-:W-:-:S07]  /*22c0*/  @P1 FMUL.FTZ R207, R188, R143 ;  /* 0x0000008fbccf1220 */ /* 0x000fce0000410000 */
.L_x_49940:
[----:B------:R-:W-:Y:S05]  /*22d0*/  BSYNC.RECONVERGENT B0 ;  /* 0x0000000000007941 */ /* 0x000fea0003800200 */
.L_x_49938:
        /* <DEDUP_REMOVED lines=23> */
[----:B------:R-:W-:Y:S01]  /*2450*/  @P2 HADD2.F32 R188, -RZ, R176.H0_H0 ;  /* 0x200000b0ffbc2230 */ /* 0x000fe20000004100 */
[----:B------:R-:W-:Y:S01]  /*2460*/  MOV R198, R186 ;  /* 0x000000ba00c67202 */ /* 0x000fe20000000f00 */
[----:B------:R-:W-:Y:S01]  /*2470*/  @P2 HADD2.F32 R191, -RZ, R177.H0_H0 ;  /* 0x200000b1ffbf2230 */ /* 0x000fe20000004100 */
        /* <DEDUP_REMOVED lines=9> */
[----:B0-----:R-:W-:Y:S01]  /*2510*/  @P2 FMUL.FTZ R191, R191, R188 ;  /* 0x000000bcbfbf2220 */ /* 0x001fe20000410000 */
[----:B------:R-:W-:-:S03]  /*2520*/  @P2 HADD2.F32 R188, -RZ, R177.H1_H1 ;  /* 0x300000b1ffbc2230 */ /* 0x000fc60000004100 */
[----:B------:R-:W-:Y:S02]  /*2530*/  @P2 FFMA.FTZ R210, R191, R146, R182 ;  /* 0x00000092bfd22223 */ /* 0x000fe400000100b6 */
[----:B-1----:R-:W-:Y:S02]  /*2540*/  @P2 FMUL.FTZ R188, R188, R189 ;  /* 0x000000bdbcbc2220 */ /* 0x002fe40000410000 */
[----:B------:R-:W0:Y:S02]  /*2550*/  @P2 LDC R189, c[0x0][0x40c] ;  /* 0x00010300ffbd2b82 */ /* 0x000e240000000800 */
[----:B------:R-:W-:Y:S01]  /*2560*/  @P2 FFMA.FTZ R211, R188, R147, R183 ;  /* 0x00000093bcd32223 */ /* 0x000fe200000100b7 */
[----:B------:R-:W-:-:S05]  /*2570*/  @P2 HADD2.F32 R188, -RZ, R178.H0_H0 ;  /* 0x200000b2ffbc2230 */ /* 0x000fca0000004100 */
        /* <DEDUP_REMOVED lines=15> */
.L_x_49942:
[----:B-1----:R-:W0:Y:S01]  /*2670*/  @P1 LDC R189, c[0x0][0x40c] ;  /* 0x00010300ffbd1b82 */ /* 0x002e220000000800 */
[----:B-----5:R-:W-:Y:S01]  /*2680*/  @P1 HADD2.F32 R188, -RZ, R176.H0_H0 ;  /* 0x200000b0ffbc1230 */ /* 0x020fe20000004100 */
[----:B------:R-:W-:Y:S01]  /*2690*/  CS2R R208, SRZ ;  /* 0x0000000000d07805 */ /* 0x000fe2000001ff00 */
[----:B------:R-:W-:Y:S01]  /*26a0*/  @P1 HADD2.F32 R191, -RZ, R177.H0_H0 ;  /* 0x200000b1ffbf1230 */ /* 0x000fe20000004100 */
[----:B------:R-:W-:Y:S02]  /*26b0*/  CS2R R196, SRZ ;  /* 0x0000000000c47805 */ /* 0x000fe4000001ff00 */
[----:B------:R-:W-:Y:S02]  /*26c0*/  CS2R R198, SRZ ;  /* 0x0000000000c67805 */ /* 0x000fe4000001ff00 */
[----:B------:R-:W-:Y:S01]  /*26d0*/  CS2R R210, SRZ ;  /* 0x0000000000d27805 */ /* 0x000fe2000001ff00 */
[----:B------:R-:W1:Y:S01]  /*26e0*/  @P1 LDC R190, c[0x0][0x40c] ;  /* 0x00010300ffbe1b82 */ /* 0x000e620000000800 */
[----:B0-----:R-:W-:-:S07]  /*26f0*/  @P1 FMUL.FTZ R189, R188, R189 ;  /* 0x000000bdbcbd1220 */ /* 0x001fce0000410000 */
[----:B------:R-:W0:Y:S01]  /*2700*/  @P1 LDC R188, c[0x0][0x40c] ;  /* 0x00010300ffbc1b82 */ /* 0x000e220000000800 */
[----:B------:R-:W-:Y:S01]  /*2710*/  @P1 FMUL.FTZ R208, R189, R144 ;  /* 0x00000090bdd01220 */ /* 0x000fe20000410000 */
[----:B------:R-:W-:-:S05]  /*2720*/  @P1 HADD2.F32 R189, -RZ, R176.H1_H1 ;  /* 0x300000b0ffbd1230 */ /* 0x000fca0000004100 */
[----:B-1----:R-:W-:Y:S02]  /*2730*/  @P1 FMUL.FTZ R190, R189, R190 ;  /* 0x000000bebdbe1220 */ /* 0x002fe40000410000 */
[----:B------:R-:W1:Y:S02]  /*2740*/  @P1 LDC R189, c[0x0][0x40c] ;  /* 0x00010300ffbd1b82 */ /* 0x000e640000000800 */
[----:B------:R-:W-:Y:S01]  /*2750*/  @P1 FMUL.FTZ R209, R190, R145 ;  /* 0x00000091bed11220 */ /* 0x000fe20000410000 */
[----:B------:R-:W-:Y:S02]  /*2760*/  @P1 HADD2.F32 R190, -RZ, R177.H1_H1 ;  /* 0x300000b1ffbe1230 */ /* 0x000fe40000004100 */
[----:B0-----:R-:W-:-:S03]  /*2770*/  @P1 FMUL.FTZ R191, R191, R188 ;  /* 0x000000bcbfbf1220 */ /* 0x001fc60000410000 */
[----:B------:R-:W0:Y:S01]  /*2780*/  @P1 LDC R188, c[0x0][0x40c] ;  /* 0x00010300ffbc1b82 */ /* 0x000e220000000800 */
[----:B------:R-:W-:Y:S01]  /*2790*/  @P1 FMUL.FTZ R210, R191, R146 ;  /* 0x00000092bfd21220 */ /* 0x000fe20000410000 */
[----:B-1----:R-:W-:Y:S01]  /*27a0*/  @P1 FMUL.FTZ R190, R190, R189 ;  /* 0x000000bdbebe1220 */ /* 0x002fe20000410000 */
[----:B------:R-:W-:-:S03]  /*27b0*/  @P1 HADD2.F32 R189, -RZ, R178.H0_H0 ;  /* 0x200000b2ffbd1230 */ /* 0x000fc60000004100 */
[----:B------:R-:W-:Y:S02]  /*27c0*/  @P1 FMUL.FTZ R211, R190, R147 ;  /* 0x00000093bed31220 */ /* 0x000fe40000410000 */
        /* <DEDUP_REMOVED lines=14> */
.L_x_49943:
[----:B------:R-:W-:Y:S05]  /*28b0*/  BSYNC.RECONVERGENT B0 ;  /* 0x0000000000007941 */ /* 0x000fea0003800200 */
.L_x_49941:
        /* <DEDUP_REMOVED lines=57> */
.L_x_49945:
[----:B0-----:R-:W0:Y:S01]  /*2c50*/  @P1 LDC R189, c[0x0][0x40c] ;  /* 0x00010300ffbd1b82 */ /* 0x001e220000000800 */
[----:B-----5:R-:W-:Y:S01]  /*2c60*/  @P1 HADD2.F32 R190, -RZ, R176.H0_H0 ;  /* 0x200000b0ffbe1230 */ /* 0x020fe20000004100 */
        /* <DEDUP_REMOVED lines=12> */
[----:B------:R-:W-:-:S05]  /*2d30*/  @P1 HADD2.F32 R188, -RZ, R177.H0_H0 ;  /* 0x200000b1ffbc1230 */ /* 0x000fca0000004100 */
[----:B0-----:R-:W-:Y:S02]  /*2d40*/  @P1 FMUL.FTZ R190, R188, R190 ;  /* 0x000000bebcbe1220 */ /* 0x001fe40000410000 */
[----:B------:R-:W0:Y:S02]  /*2d50*/  @P1 LDC R188, c[0x0][0x40c] ;  /* 0x00010300ffbc1b82 */ /* 0x000e240000000800 */
[----:B------:R-:W-:Y:S01]  /*2d60*/  @P1 FMUL.FTZ R202, R190, R154 ;  /* 0x0000009abeca1220 */ /* 0x000fe20000410000 */
[----:B------:R-:W-:-:S05]  /*2d70*/  @P1 HADD2.F32 R190, -RZ, R177.H1_H1 ;  /* 0x300000b1ffbe1230 */ /* 0x000fca0000004100 */
[----:B-1----:R-:W-:-:S04]  /*2d80*/  @P1 FMUL.FTZ R189, R190, R189 ;  /* 0x000000bdbebd1220 */ /* 0x002fc80000410000 */
        /* <DEDUP_REMOVED lines=16> */
.L_x_49946:
[----:B------:R-:W-:Y:S05]  /*2e90*/  BSYNC.RECONVERGENT B0 ;  /* 0x0000000000007941 */ /* 0x000fea0003800200 */
.L_x_49944:
        /* <DEDUP_REMOVED lines=20> */
[----:B0-----:R-:W0:Y:S01]  /*2fe0*/  @P2 LDC R188, c[0x0][0x40c] ;  /* 0x00010300ffbc2b82 */ /* 0x001e220000000800 */
[----:B------:R-:W-:Y:S02]  /*2ff0*/  @P2 HADD2.F32 R189, -RZ, R176.H0_H0 ;  /* 0x200000b0ffbd2230 */ /* 0x000fe40000004100 */
[----:B------:R-:W-:-:S05]  /*3000*/  @P2 HADD2.F32 R191, -RZ, R179.H0_H0 ;  /* 0x200000b3ffbf2230 */ /* 0x000fca0000004100 */
        /* <DEDUP_REMOVED lines=9> */
[----:B0-----:R-:W-:Y:S01]  /*30a0*/  @P2 FMUL.FTZ R189, R190, R189 ;  /* 0x000000bdbebd2220 */ /* 0x001fe20000410000 */
[----:B------:R-:W-:-:S03]  /*30b0*/  @P2 HADD2.F32 R190, -RZ, R178.H1_H1 ;  /* 0x300000b2ffbe2230 */ /* 0x000fc60000004100 */
[----:B------:R-:W-:Y:S01]  /*30c0*/  @P2 FFMA.FTZ R222, R189, R162, R182 ;  /* 0x000000a2bdde2223 */ /* 0x000fe200000100b6 */
[----:B------:R-:W-:-:S05]  /*30d0*/  @P2 HADD2.F32 R189, -RZ, R177.H1_H1 ;  /* 0x300000b1ffbd2230 */ /* 0x000fca0000004100 */
[----:B-1----:R-:W-:Y:S01]  /*30e0*/  @P2 FMUL.FTZ R188, R189, R188 ;  /* 0x000000bcbdbc2220 */ /* 0x002fe20000410000 */
[----:B------:R-:W-:-:S03]  /*30f0*/  @P2 HADD2.F32 R189, -RZ, R178.H0_H0 ;  /* 0x200000b2ffbd2230 */ /* 0x000fc60000004100 */
        /* <DEDUP_REMOVED lines=15> */
[----:B------:R-:W-:-:S05]  /*31f0*/  HADD2.F32 R191, -RZ, R179.H1_H1 ;  /* 0x300000b3ffbf7230 */ /* 0x000fca0000004100 */
[----:B------:R-:W-:-:S04]  /*3200*/  FMUL.FTZ R191, R191, UR11 ;  /* 0x0000000bbfbf7c20 */ /* 0x000fc80008410000 */
[----:B------:R-:W-:Y:S01]  /*3210*/  FFMA.FTZ R191, R191, R167, R187 ;  /* 0x000000a7bfbf7223 */ /* 0x000fe200000100bb */
[----:B------:R-:W-:Y:S06]  /*3220*/  BRA `(.L_x_49949) ;  /* 0x0000000000987947 */ /* 0x000fec0003800000 */
.L_x_49948:
[----:B0-----:R-:W0:Y:S01]  /*3230*/  @P1 LDC R189, c[0x0][0x40c] ;  /* 0x00010300ffbd1b82 */ /* 0x001e220000000800 */
[----:B-----5:R-:W-:Y:S01]  /*3240*/  @P1 HADD2.F32 R190, -RZ, R176.H0_H0 ;  /* 0x200000b0ffbe1230 */ /* 0x020fe20000004100 */
[----:B------:R-:W-:Y:S02]  /*3250*/  CS2R R220, SRZ ;  /* 0x0000000000dc7805 */ /* 0x000fe4000001ff00 */
[----:B------:R-:W-:Y:S01]  /*3260*/  CS2R R222, SRZ ;  /* 0x0000000000de7805 */ /* 0x000fe2000001ff00 */
[--C-:B------:R-:W-:Y:S02]  /*3270*/  @P1 HADD2.F32 R191, -RZ, R179.reuse.H0_H0 ;  /* 0x200000b3ffbf1230 */ /* 0x100fe40000004100 */
[----:B------:R-:W-:Y:S01]  /*3280*/  @P1 HADD2.F32 R212, -RZ, R179.H1_H1 ;  /* 0x300000b3ffd41230 */ /* 0x000fe20000004100 */
        /* <DEDUP_REMOVED lines=13> */
[----:B-1----:R-:W-:Y:S01]  /*3360*/  @P1 FMUL.FTZ R189, R190, R189 ;  /* 0x000000bdbebd1220 */ /* 0x002fe20000410000 */
[----:B------:R-:W-:-:S03]  /*3370*/  @P1 HADD2.F32 R190, -RZ, R178.H1_H1 ;  /* 0x300000b2ffbe1230 */ /* 0x000fc60000004100 */
[----:B------:R-:W-:Y:S01]  /*3380*/  @P1 FMUL.FTZ R223, R189, R163 ;  /* 0x000000a3bddf1220 */ /* 0x000fe20000410000 */
[----:B------:R-:W-:-:S05]  /*3390*/  @P1 HADD2.F32 R189, -RZ, R178.H0_H0 ;  /* 0x200000b2ffbd1230 */ /* 0x000fca0000004100 */
[----:B0-----:R-:W-:Y:S01]  /*33a0*/  @P1 FMUL.FTZ R189, R189, R188 ;  /* 0x000000bcbdbd1220 */ /* 0x001fe20000410000 */
        /* <DEDUP_REMOVED lines=14> */
.L_x_49949:
[----:B------:R-:W-:Y:S05]  /*3490*/  BSYNC.RECONVERGENT B0 ;  /* 0x0000000000007941 */ /* 0x000fea0003800200 */
.L_x_49947:
        /* <DEDUP_REMOVED lines=53> */
[----:B------:R-:W-:-:S05]  /*37f0*/  HADD2.F32 R3, -RZ, R179.H1_H1 ;  /* 0x300000b3ff037230 */ /* 0x000fca0000004100 */
[----:B------:R-:W-:-:S04]  /*3800*/  FMUL.FTZ R3, R3, UR11 ;  /* 0x0000000b03037c20 */ /* 0x000fc80008410000 */
[----:B------:R-:W-:Y:S01]  /*3810*/  FFMA.FTZ R215, R3, R175, R187 ;  /* 0x000000af03d77223 */ /* 0x000fe200000100bb */
[----:B------:R-:W-:Y:S06]  /*3820*/  BRA `(.L_x_49952) ;  /* 0x0000000000987947 */ /* 0x000fec0003800000 */
.L_x_49951:
[----:B------:R-:W1:Y:S01]  /*3830*/  @P1 LDC R3, c[0x0][0x40c] ;  /* 0x00010300ff031b82 */ /* 0x000e620000000800 */
[----:B0----5:R-:W-:Y:S01]  /*3840*/  @P1 HADD2.F32 R212, -RZ, R176.H0_H0 ;  /* 0x200000b0ffd41230 */ /* 0x021fe20000004100 */
[----:B------:R-:W-:Y:S02]  /*3850*/  CS2R R216, SRZ ;  /* 0x0000000000d87805 */ /* 0x000fe4000001ff00 */
[----:B------:R-:W-:Y:S01]  /*3860*/  CS2R R218, SRZ ;  /* 0x0000000000da7805 */ /* 0x000fe2000001ff00 */
[--C-:B------:R-:W-:Y:S02]  /*3870*/  @P1 HADD2.F32 R214, -RZ, R179.reuse.H0_H0 ;  /* 0x200000b3ffd61230 */ /* 0x100fe40000004100 */
[----:B------:R-:W-:Y:S01]  /*3880*/  @P1 HADD2.F32 R215, -RZ, R179.H1_H1 ;  /* 0x300000b3ffd71230 */ /* 0x000fe20000004100 */
        /* <DEDUP_REMOVED lines=13> */
[----:B0-----:R-:W-:Y:S01]  /*3960*/  @P1 FMUL.FTZ R212, R213, R212 ;  /* 0x000000d4d5d41220 */ /* 0x001fe20000410000 */
[----:B------:R-:W-:-:S03]  /*3970*/  @P1 HADD2.F32 R213, -RZ, R178.H1_H1 ;  /* 0x300000b2ffd51230 */ /* 0x000fc60000004100 */
[----:B------:R-:W-:Y:S01]  /*3980*/  @P1 FMUL.FTZ R219, R212, R171 ;  /* 0x000000abd4db1220 */ /* 0x000fe20000410000 */
[----:B------:R-:W-:-:S05]  /*3990*/  @P1 HADD2.F32 R212, -RZ, R178.H0_H0 ;  /* 0x200000b2ffd41230 */ /* 0x000fca0000004100 */
        /* <DEDUP_REMOVED lines=15> */
.L_x_49952:
[----:B------:R-:W-:Y:S05]  /*3a90*/  BSYNC.RECONVERGENT B0 ;  /* 0x0000000000007941 */ /* 0x000fea0003800200 */
.L_x_49950:
        /* <DEDUP_REMOVED lines=220> */
.L_x_49968:
        /* <DEDUP_REMOVED lines=39> */
[----:B------:R-:W-:Y:S02]  /*4ad0*/  F2FP.F16.F32.PACK_AB R247, R247, R246 ;  /* 0x000000f6f7f7723e */ /* 0x000fe400000000ff */
        /* <DEDUP_REMOVED lines=22> */
[----:B------:R-:W-:Y:S02]  /*4c40*/  F2FP.F16.F32.PACK_AB R246, R245, R244 ;  /* 0x000000f4f5f6723e */ /* 0x000fe400000000ff */
[----:B------:R-:W-:Y:S02]  /*4c50*/  F2FP.F16.F32.PACK_AB R244, R5, R4 ;  /* 0x0000000405f4723e */ /* 0x000fe400000000ff */
[----:B------:R-:W-:Y:S02]  /*4c60*/  SHF.R.S32.HI R4, RZ, 0x1f, R248 ;  /* 0x0000001fff047819 */ /* 0x000fe400000114f8 */
[----:B------:R-:W-:Y:S02]  /*4c70*/  F2FP.F16.F32.PACK_AB R245, R7, R6 ;  /* 0x0000000607f5723e */ /* 0x000fe400000000ff */
        /* <DEDUP_REMOVED lines=23> */
[----:B------:R-:W-:Y:S01]  /*4df0*/  F2FP.F16.F32.PACK_AB R7, R5, R4 ;  /* 0x000000040507723e */ /* 0x000fe200000000ff */
        /* <DEDUP_REMOVED lines=22> */
[----:B------:R-:W-:Y:S02]  /*4f60*/  F2FP.F16.F32.PACK_AB R5, R236, R239 ;  /* 0x000000efec05723e */ /* 0x000fe400000000ff */
[----:B------:R-:W-:Y:S02]  /*4f70*/  IADD3 R236, PT, PT, R249, 0x20, RZ ;  /* 0x00000020f9ec7810 */ /* 0x000fe40007ffe0ff */
[----:B------:R-:W-:Y:S02]  /*4f80*/  F2FP.F16.F32.PACK_AB R4, R237, R4 ;  /* 0x00000004ed04723e */ /* 0x000fe400000000ff */
[----:B------:R-:W-:Y:S01]  /*4f90*/  F2FP.F16.F32.PACK_AB R6, R238, R6 ;  /* 0x00000006ee06723e */ /* 0x000fe200000000ff */
        /* <DEDUP_REMOVED lines=75> */
[----:B------:R-:W-:Y:S01]  /*5450*/  F2FP.F16.F32.PACK_AB R7, R5, R4 ;  /* 0x000000040507723e */ /* 0x000fe200000000ff */
        /* <DEDUP_REMOVED lines=14> */
[----:B------:R-:W-:-:S02]  /*5540*/  F2FP.F16.F32.PACK_AB R5, R228, R231 ;  /* 0x000000e7e405723e */ /* 0x000fc400000000ff */
[----:B------:R-:W-:Y:S02]  /*5550*/  IADD3 R228, PT, PT, R249, 0x40, RZ ;  /* 0x00000040f9e47810 */ /* 0x000fe40007ffe0ff */
[----:B------:R-:W-:Y:S02]  /*5560*/  F2FP.F16.F32.PACK_AB R4, R229, R4 ;  /* 0x00000004e504723e */ /* 0x000fe400000000ff */
[----:B------:R-:W-:Y:S01]  /*5570*/  F2FP.F16.F32.PACK_AB R6, R230, R6 ;  /* 0x00000006e606723e */ /* 0x000fe200000000ff */
        /* <DEDUP_REMOVED lines=37> */
[----:B------:R-:W-:Y:S01]  /*57d0*/  FADD.FTZ R3, -R3, R215 ;  /* 0x000000d703037221 */ /* 0x000fe20000010100 */
        /* <DEDUP_REMOVED lines=8> */
[C---:B------:R-:W-:Y:S01]  /*5860*/  FMUL.FTZ R222, R2.reuse, R216 ;  /* 0x000000d802de7220 */ /* 0x040fe20000410000 */
[C---:B------:R-:W-:Y:S01]  /*5870*/  FMUL.FTZ R227, R2.reuse, R217 ;  /* 0x000000d902e37220 */ /* 0x040fe20000410000 */
[C---:B------:R-:W-:Y:S01]  /*5880*/  FMUL.FTZ R229, R2.reuse, R212 ;  /* 0x000000d402e57220 */ /* 0x040fe20000410000 */
[C---:B------:R-:W-:Y:S01]  /*5890*/  FMUL.FTZ R230, R2.reuse, R213 ;  /* 0x000000d502e67220 */ /* 0x040fe20000410000 */
[----:B------:R-:W-:Y:S01]  /*58a0*/  FMUL.FTZ R231, R2, R3 ;  /* 0x0000000302e77220 */ /* 0x000fe20000410000 */
[----:B------:R-:W-:-:S02]  /*58b0*/  F2FP.F16.F32.PACK_AB R5, R199, R5 ;  /* 0x00000005c705723e */ /* 0x000fc400000000ff */
[C---:B------:R-:W-:Y:S02]  /*58c0*/  IADD3 R2, PT, PT, R249.reuse, 0x60, RZ ;  /* 0x00000060f9027810 */ /* 0x040fe40007ffe0ff */
[----:B------:R-:W-:Y:S01]  /*58d0*/  F2FP.F16.F32.PACK_AB R199, R208, R196 ;  /* 0x000000c4d0c7723e */ /* 0x000fe200000000ff */
        /* <DEDUP_REMOVED lines=10> */
[----:B------:R-:W-:Y:S01]  /*5980*/  F2FP.F16.F32.PACK_AB R197, R192, R197 ;  /* 0x000000c5c0c5723e */ /* 0x000fe200000000ff */
        /* <DEDUP_REMOVED lines=24> */
[----:B------:R-:W-:Y:S01]  /*5b10*/  F2FP.F16.F32.PACK_AB R192, R227, R192 ;  /* 0x000000c0e3c0723e */ /* 0x000fe200000000ff */
[----:B------:R0:W-:Y:S04]  /*5b20*/  STG.E.128 desc[UR6][R204.64], R4 ;  /* 0x00000004cc007986 */ /* 0x0001e8000c101d06 */
[----:B------:R0:W-:Y:S04]  /*5b30*/  STG.E.128 desc[UR6][R206.64], R196 ;  /* 0x000000c4ce007986 */ /* 0x0001e8000c101d06 */
[----:B------:R0:W-:Y:S04]  /*5b40*/  STG.E.128 desc[UR6][R212.64], R200 ;  /* 0x000000c8d4007986 */ /* 0x0001e8000c101d06 */
[----:B------:R0:W-:Y:S02]  /*5b50*/  STG.E.128 desc[UR6][R216.64], R192 ;  /* 0x000000c0d8007986 */ /* 0x0001e4000c101d06 */
.L_x_49955:
[----:B------:R-:W-:Y:S05]  /*5b60*/  BSYNC.RECONVERGENT B0 ;  /* 0x0000000000007941 */ /* 0x000fea0003800200 */
.L_x_49954:
[----:B0-----:R-:W0:Y:S02]  /*5b70*/  LDC.64 R2, c[0x0][0x380] ;  /* 0x0000e000ff027b82 */ /* 0x001e240000000a00 */
[----:B0----5:R-:W-:-:S04]  /*5b80*/  LEA R0, R2, R0, 0x2 ;  /* 0x0000000002007211 */ /* 0x021fc800078e10ff */
[----:B------:R-:W-:-:S13]  /*5b90*/  ISETP.GE.AND P0, PT, R0, R3, PT ;  /* 0x000000030000720c */ /* 0x000fda0003f06270 */
[----:B------:R-:W-:Y:S05]  /*5ba0*/  @!P0 BRA `(.L_x_49956) ;  /* 0xffffffac00b08947 */ /* 0x000fea000383ffff */
[----:B------:R-:W-:Y:S05]  /*5bb0*/  EXIT ;  /* 0x000000000000794d */ /* 0x000fea0003800000 */
.L_x_49953:
        /* <DEDUP_REMOVED lines=8> */
.L_x_49958:
[----:B------:R-:W-:Y:S05]  /*5c40*/  BSYNC B0 ;  /* 0x0000000000007941 */ /* 0x000fea0003800000 */
.L_x_49957:
        /* <DEDUP_REMOVED lines=8> */
.L_x_49959:
[----:B------:R-:W-:Y:S02]  /*5cd0*/  HFMA2 R250, -RZ, RZ, 0, 2.384185791015625e-07 ;  /* 0x00000004fffa7431 */ /* 0x000fe400000001ff */
[----:B------:R-:W-:Y:S01]  /*5ce0*/  FADD.FTZ R249, R249, R2 ;  /* 0x00000002f9f97221 */ /* 0x000fe20000010000 */
[----:B------:R-:W-:-:S04]  /*5cf0*/  MOV R2, 0xffffffff ;  /* 0xffffffff00027802 */ /* 0x000fc80000000f00 */
[----:B------:R-:W-:-:S07]  /*5d00*/  MOV R251, R249 ;  /* 0x000000f900fb7202 */ /* 0x000fce0000000f00 */
[----:B------:R-:W-:Y:S05]  /*5d10*/  WARPSYNC.COLLECTIVE R2, `(.L_x_49960) ;  /* 0x0000000002087348 */ /* 0x000fea0003c00000 */
[----:B------:R0:W1:Y:S02]  /*5d20*/  SHFL.BFLY P1, R2, R251, R250, R3 ;  /* 0x0c0000fafb027389 */ /* 0x0000640000020003 */
[----:B01----:R-:W-:Y:S05]  /*5d30*/  ENDCOLLECTIVE ;  /* 0x000000000000791b */ /* 0x003fea0003800000 */
.L_x_49960:
[----:B------:R-:W-:Y:S02]  /*5d40*/  HFMA2 R250, -RZ, RZ, 0, 4.76837158203125e-07 ;  /* 0x00000008fffa7431 */ /* 0x000fe400000001ff */
[----:B------:R-:W-:Y:S01]  /*5d50*/  FADD.FTZ R249, R249, R2 ;  /* 0x00000002f9f97221 */ /* 0x000fe20000010000 */
[----:B------:R-:W-:-:S04]  /*5d60*/  MOV R2, 0xffffffff ;  /* 0xffffffff00027802 */ /* 0x000fc80000000f00 */
[----:B------:R-:W-:-:S07]  /*5d70*/  MOV R251, R249 ;  /* 0x000000f900fb7202 */ /* 0x000fce0000000f00 */
[----:B------:R-:W-:Y:S05]  /*5d80*/  WARPSYNC.COLLECTIVE R2, `(.L_x_49961) ;  /* 0x0000000002087348 */ /* 0x000fea0003c00000 */
[----:B------:R0:W1:Y:S02]  /*5d90*/  SHFL.BFLY P1, R2, R251, R250, R3 ;  /* 0x0c0000fafb027389 */ /* 0x0000640000020003 */
[----:B01----:R-:W-:Y:S05]  /*5da0*/  ENDCOLLECTIVE ;  /* 0x000000000000791b */ /* 0x003fea0003800000 */
.L_x_49961:
[----:B------:R-:W-:Y:S02]  /*5db0*/  HFMA2 R250, -RZ, RZ, 0, 9.5367431640625e-07 ;  /* 0x00000010fffa7431 */ /* 0x000fe400000001ff */
[----:B------:R-:W-:Y:S01]  /*5dc0*/  FADD.FTZ R249, R249, R2 ;  /* 0x00000002f9f97221 */ /* 0x000fe20000010000 */
[----:B------:R-:W-:-:S04]  /*5dd0*/  MOV R2, 0xffffffff ;  /* 0xffffffff00027802 */ /* 0x000fc80000000f00 */
[----:B------:R-:W-:-:S07]  /*5de0*/  MOV R251, R249 ;  /* 0x000000f900fb7202 */ /* 0x000fce0000000f00 */
[----:B------:R-:W-:Y:S05]  /*5df0*/  WARPSYNC.COLLECTIVE R2, `(.L_x_49962) ;  /* 0x0000000002087348 */ /* 0x000fea0003c00000 */
[----:B------:R0:W1:Y:S02]  /*5e00*/  SHFL.BFLY P1, R2, R251, R250, R3 ;  /* 0x0c0000fafb027389 */ /* 0x0000640000020003 */
[----:B01----:R-:W-:Y:S05]  /*5e10*/  ENDCOLLECTIVE ;  /* 0x000000000000791b */ /* 0x003fea0003800000 */
.L_x_49962:
        /* <DEDUP_REMOVED lines=137> */
.L_x_49963:
[----:B------:R-:W-:Y:S02]  /*66b0*/  HFMA2 R250, -RZ, RZ, 0, 1.1920928955078125e-07 ;  /* 0x00000002fffa7431 */ /* 0x000fe400000001ff */
[----:B------:R-:W-:Y:S01]  /*66c0*/  FADD.FTZ R251, R251, R2 ;  /* 0x00000002fbfb7221 */ /* 0x000fe20000010000 */
[----:B------:R-:W-:-:S07]  /*66d0*/  MOV R2, 0xffffffff ;  /* 0xffffffff00027802 */ /* 0x000fce0000000f00 */
[----:B------:R-:W-:Y:S05]  /*66e0*/  WARPSYNC.COLLECTIVE R2, `(.L_x_49964) ;  /* 0x0000000002087348 */ /* 0x000fea0003c00000 */
[----:B------:R0:W1:Y:S02]  /*66f0*/  SHFL.BFLY P1, R2, R251, R250, R3 ;  /* 0x0c0000fafb027389 */ /* 0x0000640000020003 */
[----:B01----:R-:W-:Y:S05]  /*6700*/  ENDCOLLECTIVE ;  /* 0x000000000000791b */ /* 0x003fea0003800000 */
.L_x_49964:
[----:B------:R-:W-:Y:S02]  /*6710*/  HFMA2 R250, -RZ, RZ, 0, 2.384185791015625e-07 ;  /* 0x00000004fffa7431 */ /* 0x000fe400000001ff */
[----:B------:R-:W-:Y:S01]  /*6720*/  FADD.FTZ R251, R251, R2 ;  /* 0x00000002fbfb7221 */ /* 0x000fe20000010000 */
[----:B------:R-:W-:-:S07]  /*6730*/  MOV R2, 0xffffffff ;  /* 0xffffffff00027802 */ /* 0x000fce0000000f00 */
[----:B------:R-:W-:Y:S05]  /*6740*/  WARPSYNC.COLLECTIVE R2, `(.L_x_49965) ;  /* 0x0000000002087348 */ /* 0x000fea0003c00000 */
[----:B------:R0:W1:Y:S02]  /*6750*/  SHFL.BFLY P1, R2, R251, R250, R3 ;  /* 0x0c0000fafb027389 */ /* 0x0000640000020003 */
[----:B01----:R-:W-:Y:S05]  /*6760*/  ENDCOLLECTIVE ;  /* 0x000000000000791b */ /* 0x003fea0003800000 */
.L_x_49965:
[----:B------:R-:W-:Y:S02]  /*6770*/  HFMA2 R250, -RZ, RZ, 0, 4.76837158203125e-07 ;  /* 0x00000008fffa7431 */ /* 0x000fe400000001ff */
[----:B------:R-:W-:Y:S01]  /*6780*/  FADD.FTZ R251, R251, R2 ;  /* 0x00000002fbfb7221 */ /* 0x000fe20000010000 */
[----:B------:R-:W-:-:S07]  /*6790*/  MOV R2, 0xffffffff ;  /* 0xffffffff00027802 */ /* 0x000fce0000000f00 */
[----:B------:R-:W-:Y:S05]  /*67a0*/  WARPSYNC.COLLECTIVE R2, `(.L_x_49966) ;  /* 0x0000000002087348 */ /* 0x000fea0003c00000 */
[----:B------:R0:W1:Y:S02]  /*67b0*/  SHFL.BFLY P1, R2, R251, R250, R3 ;  /* 0x0c0000fafb027389 */ /* 0x0000640000020003 */
[----:B01----:R-:W-:Y:S05]  /*67c0*/  ENDCOLLECTIVE ;  /* 0x000000000000791b */ /* 0x003fea0003800000 */
.L_x_49966:
[----:B------:R-:W-:Y:S02]  /*67d0*/  HFMA2 R250, -RZ, RZ, 0, 9.5367431640625e-07 ;  /* 0x00000010fffa7431 */ /* 0x000fe400000001ff */
[----:B------:R-:W-:Y:S01]  /*67e0*/  FADD.FTZ R251, R251, R2 ;  /* 0x00000002fbfb7221 */ /* 0x000fe20000010000 */
[----:B------:R-:W-:-:S07]  /*67f0*/  MOV R2, 0xffffffff ;  /* 0xffffffff00027802 */ /* 0x000fce0000000f00 */
[----:B------:R-:W-:Y:S05]  /*6800*/  WARPSYNC.COLLECTIVE R2, `(.L_x_49967) ;  /* 0x0000000002087348 */ /* 0x000fea0003c00000 */
[----:B------:R0:W1:Y:S02]  /*6810*/  SHFL.BFLY P1, R2, R251, R250, R3 ;  /* 0x0c0000fafb027389 */ /* 0x0000640000020003 */
[----:B01----:R-:W-:Y:S05]  /*6820*/  ENDCOLLECTIVE ;  /* 0x000000000000791b */ /* 0x003fea0003800000 */
.L_x_49967:
[----:B------:R-:W-:Y:S05]  /*6830*/  BRA `(.L_x_49968) ;  /* 0xffffffe000087947 */ /* 0x000fea000383ffff */
.L_x_49969:
        /* <DEDUP_REMOVED lines=12> */
.L_x_71539:


//--------------------- .text._ZN10layer_norm13ln_fwd_kernelINS_13Kernel_traitsIf6__halffS2_fjLj2048ELj1ELj4ELj1ELj16ENS_18Kernel_traits_baseILj2048EfS2_fS2_fjLj128EEEEELb1ELb0ELb0ELb0EEEvNS_9FwdParamsE --------------------------
	.section	.text._ZN10layer_norm13ln_fwd_kernelINS_13Kernel_traitsIf6__halffS2_fjLj2048ELj1ELj4ELj1ELj16ENS_18Kernel_traits_baseILj2048EfS2_fS2_fjLj128EEEEELb1ELb0ELb0ELb0EEEvNS_9FwdParamsE,"ax",@progbits
	.align	128
        .global         _ZN10layer_norm13ln_fwd_kernelINS_13Kernel_traitsIf6__halffS2_fjLj2048ELj1ELj4ELj1ELj16ENS_18Kernel_traits_baseILj2048EfS2_fS2_fjLj128EEEEELb1ELb0ELb0ELb0EEEvNS_9FwdParamsE
        .type           _ZN10layer_norm13ln_fwd_kernelINS_13Kernel_traitsIf6__halffS2_fjLj2048ELj1ELj4ELj1ELj16ENS_18Kernel_traits_baseILj2048EfS2_fS2_fjLj128EEEEELb1ELb0ELb0ELb0EEEvNS_9FwdParamsE,@function
        .size           _ZN10layer_norm13ln_fwd_kernelINS_13Kernel_traitsIf6__halffS2_fjLj2048ELj1ELj4ELj1ELj16ENS_18Kernel_traits_baseILj2048EfS2_fS2_fjLj128EEEEELb1ELb0ELb0ELb0EEEvNS_9FwdParamsE,(.L_x_71540 - _ZN10layer_norm13ln_fwd_kernelINS_13Kernel_traitsIf6__halffS2_fjLj2048ELj1ELj4ELj1ELj16ENS_18Kernel_traits_baseILj2048EfS2_fS2_fjLj128EEEEELb1ELb0ELb0ELb0EEEvNS_9FwdParamsE)
        .other          _ZN10layer_norm13ln_fwd_kernelINS_13Kernel_traitsIf6__halffS2_fjLj2048ELj1ELj4ELj1ELj16ENS_18Kernel_traits_baseILj2048EfS2_fS2_fjLj128EEEEELb1ELb0ELb0ELb0EEEvNS_9FwdParamsE,@"STO_CUDA_ENTRY STV_DEFAULT"
_ZN10layer_norm13ln_fwd_kernelINS_13Kernel_traitsIf6__halffS2_fjLj2048ELj1ELj4ELj1ELj16ENS_18Kernel_traits_baseILj2048EfS2_fS2_fjLj128EEEEELb1ELb0ELb0ELb0EEEvNS_9FwdParamsE:
.text._ZN10layer_norm13ln_fwd_kernelINS_13Kernel_traitsIf6__halffS2_fjLj2048ELj1ELj4ELj1ELj16ENS_18Kernel_traits_baseILj2048EfS2_fS2_fjLj128EEEEELb1ELb0ELb0ELb0EEEvNS_9FwdParamsE:
        /* <DEDUP_REMOVED lines=138> */
.L_x_49971:
        /* <DEDUP_REMOVED lines=80> */
.L_x_49972:
[----:B------:R-:W-:Y:S05]  /*0da0*/  BSYNC.RECONVERGENT B0 ;  /* 0x0000000000007941 */ /* 0x000fea0003800200 */
.L_x_49970:
        /* <DEDUP_REMOVED lines=74> */
.L_x_50662:
        /* <DEDUP_REMOVED lines=15> */
[----:B------:R-:W-:-:S03]  /*1340*/  @P2 LOP3.LUT R14, R14, 0x10, RZ, 0xfc, !PT ;  /* 0x000000100e0e2812 */ /* 0x000fc600078efcff */
        /* <DEDUP_REMOVED lines=24> */
.L_x_71372:
[----:B------:R-:W-:Y:S05]  /*14d0*/  BRX R212 -0x14e0                                       (*"BRANCH_TARGETS .L_x_71373,.L_x_71374,.L_x_71375"*) ;  /* 0xffffffe8d4c87949 */ /* 0x000fea000383ffff */
.L_x_71375:
[----:B------:R-:W-:Y:S01]  /*14e0*/  VIADD R216, R5, 0x1 ;  /* 0x0000000105d87836 */ /* 0x000fe20000000000 */
[----:B------:R-:W-:Y:S01]  /*14f0*/  MOV R212, R3 ;  /* 0x0000000300d47202 */ /* 0x000fe20000000f00 */
[----:B------:R-:W-:Y:S01]  /*1500*/  IMAD.MOV.U32 R217, RZ, RZ, R6 ;  /* 0x000000ffffd97224 */ /* 0x000fe200078e0006 */
[----:B------:R-:W-:Y:S06]  /*1510*/  BRA `(.L_x_49978) ;  /* 0x0000000000f47947 */ /* 0x000fec0003800000 */
.L_x_71373:
[----:B------:R-:W-:Y:S01]  /*1520*/  IMAD.MOV.U32 R212, RZ, RZ, R3 ;  /* 0x000000ffffd47224 */ /* 0x000fe200078e0003 */
[----:B------:R-:W-:Y:S01]  /*1530*/  MOV R216, 0x3 ;  /* 0x0000000300d87802 */ /* 0x000fe20000000f00 */
[----:B------:R-:W-:Y:S01]  /*1540*/  IMAD.MOV.U32 R217, RZ, RZ, R7 ;  /* 0x000000ffffd97224 */ /* 0x000fe200078e0007 */
[----:B------:R-:W-:Y:S06]  /*1550*/  BRA `(.L_x_49978) ;  /* 0x0000000000e47947 */ /* 0x000fec0003800000 */
.L_x_71374:
        /* <DEDUP_REMOVED lines=13> */
.L_x_49980:
[----:B------:R-:W-:Y:S05]  /*1630*/  BSYNC.RECONVERGENT B3 ;  /* 0x0000000000037941 */ /* 0x000fea0003800200 */
.L_x_49979:
        /* <DEDUP_REMOVED lines=43> */
.L_x_49978:
[----:B------:R-:W-:Y:S05]  /*18f0*/  BSYNC.RECONVERGENT B2 ;  /* 0x0000000000027941 */ /* 0x000fea0003800200 */
.L_x_49977:
        /* <DEDUP_REMOVED lines=27> */
.L_x_49983:
        /* <DEDUP_REMOVED lines=13> */
.L_x_49985:
[----:B------:R-:W-:Y:S05]  /*1b80*/  BSYNC.RECONVERGENT B3 ;  /* 0x0000000000037941 */ /* 0x000fea0003800200 */
.L_x_49984:
        /* <DEDUP_REMOVED lines=43> */
.L_x_49982:
[----:B------:R-:W-:Y:S05]  /*1e40*/  BSYNC.RECONVERGENT B2 ;  /* 0x0000000000027941 */ /* 0x000fea0003800200 */
.L_x_49981:
        /* <DEDUP_REMOVED lines=22> */
.L_x_49988:
        /* <DEDUP_REMOVED lines=13> */
.L_x_49990:
[----:B------:R-:W-:Y:S05]  /*2080*/  BSYNC.RECONVERGENT B3 ;  /* 0x0000000000037941 */ /* 0x000fea0003800200 */
.L_x_49989:
        /* <DEDUP_REMOVED lines=43> */
.L_x_49987:
[----:B------:R-:W-:Y:S05]  /*2340*/  BSYNC.RECONVERGENT B2 ;  /* 0x0000000000027941 */ /* 0x000fea0003800200 */
.L_x_49986:
        /* <DEDUP_REMOVED lines=22> */
.L_x_49993:
        /* <DEDUP_REMOVED lines=13> */
.L_x_49995:
[----:B------:R-:W-:Y:S05]  /*2580*/  BSYNC.RECONVERGENT B3 ;  /* 0x0000000000037941 */ /* 0x000fea0003800200 */
.L_x_49994:
        /* <DEDUP_REMOVED lines=43> */
.L_x_49992:
[----:B------:R-:W-:Y:S05]  /*2840*/  BSYNC.RECONVERGENT B2 ;  /* 0x0000000000027941 */ /* 0x000fea0003800200 */
.L_x_49991:
        /* <DEDUP_REMOVED lines=22> */
.L_x_49998:
        /* <DEDUP_REMOVED lines=13> */
.L_x_50000:
[----:B------:R-:W-:Y:S05]  /*2a80*/  BSYNC.RECONVERGENT B3 ;  /* 0x0000000000037941 */ /* 0x000fea0003800200 */
.L_x_49999:
        /* <DEDUP_REMOVED lines=43> */
.L_x_49997:
[----:B------:R-:W-:Y:S05]  /*2d40*/  BSYNC.RECONVERGENT B2 ;  /* 0x0000000000027941 */ /* 0x000fea0003800200 */
.L_x_49996:
        /* <DEDUP_REMOVED lines=22> */
.L_x_50003:
        /* <DEDUP_REMOVED lines=13> */
.L_x_50005:
[----:B------:R-:W-:Y:S05]  /*2f80*/  BSYNC.RECONVERGENT B3 ;  /* 0x0000000000037941 */ /* 0x000fea0003800200 */
.L_x_50004:
        /* <DEDUP_REMOVED lines=43> */
.L_x_50002:
[----:B------:R-:W-:Y:S05]  /*3240*/  BSYNC.RECONVERGENT B2 ;  /* 0x0000000000027941 */ /* 0x000fea0003800200 */
.L_x_50001:
        /* <DEDUP_REMOVED lines=22> */
.L_x_50008:
        /* <DEDUP_REMOVED lines=13> */
.L_x_50010:
[----:B------:R-:W-:Y:S05]  /*3480*/  BSYNC.RECONVERGENT B3 ;  /* 0x0000000000037941 */ /* 0x000fea0003800200 */
.L_x_50009:
        /* <DEDUP_REMOVED lines=43> */
.L_x_50007:
[----:B------:R-:W-:Y:S05]  /*3740*/  BSYNC.RECONVERGENT B2 ;  /* 0x0000000000027941 */ /* 0x000fea0003800200 */
.L_x_50006:
        /* <DEDUP_REMOVED lines=22> */
.L_x_50013:
        /* <DEDUP_REMOVED lines=15> */
.L_x_50015:
[----:B------:R-:W-:Y:S05]  /*39a0*/  BSYNC.RECONVERGENT B3 ;  /* 0x0000000000037941 */ /* 0x000fea0003800200 */
.L_x_50014:
        /* <DEDUP_REMOVED lines=43> */
.L_x_50012:
[----:B------:R-:W-:Y:S05]  /*3c60*/  BSYNC.RECONVERGENT B2 ;  /* 0x0000000000027941 */ /* 0x000fea0003800200 */
.L_x_50011:
        /* <DEDUP_REMOVED lines=10> */
.L_x_49976:
        /* <DEDUP_REMOVED lines=16> */
.L_x_50019:
        /* <DEDUP_REMOVED lines=13> */
.L_x_50021:
[----:B------:R-:W-:Y:S05]  /*3ee0*/  BSYNC.RECONVERGENT B3 ;  /* 0x0000000000037941 */ /* 0x000fea0003800200 */
.L_x_50020:
        /* <DEDUP_REMOVED lines=42> */
.L_x_50018:
[----:B------:R-:W-:Y:S05]  /*4190*/  BSYNC.RECONVERGENT B2 ;  /* 0x0000000000027941 */ /* 0x000fea0003800200 */
.L_x_50017:
        /* <DEDUP_REMOVED lines=9> */
[----:B------:R-:W-:Y:S02]  /*4230*/  HFMA2 R209, -RZ, RZ, 0, 1.1920928955078125e-07 ;  /* 0x00000002ffd17431 */ /* 0x000fe400000001ff */
        /* <DEDUP_REMOVED lines=14> */
.L_x_50024:
        /* <DEDUP_REMOVED lines=13> */
.L_x_50026:
[----:B------:R-:W-:Y:S05]  /*43f0*/  BSYNC.RECONVERGENT B3 ;  /* 0x0000000000037941 */ /* 0x000fea0003800200 */
.L_x_50025:
        /* <DEDUP_REMOVED lines=43> */
.L_x_50023:
[----:B------:R-:W-:Y:S05]  /*46b0*/  BSYNC.RECONVERGENT B2 ;  /* 0x0000000000027941 */ /* 0x000fea0003800200 */
.L_x_50022:
        /* <DEDUP_REMOVED lines=19> */
.L_x_50029:
        /* <DEDUP_REMOVED lines=13> */
.L_x_50031:
[----:B------:R-:W-:Y:S05]  /*48c0*/  BSYNC.RECONVERGENT B3 ;  /* 0x0000000000037941 */ /* 0x000fea0003800200 */
.L_x_50030:
        /* <DEDUP_REMOVED lines=43> */
.L_x_50028:
[----:B------:R-:W-:Y:S05]  /*4b80*/  BSYNC.RECONVERGENT B2 ;  /* 0x0000000000027941 */ /* 0x000fea0003800200 */
.L_x_50027:
[----:B------:R-:W-:Y:S01]  /*4b90*/  I2FP.F32.U32 R5, R5 ;  /* 0x0000000500057245 */ /* 0x000fe20000201000 */
[----:B------:R-:W-:Y:S01]  /*4ba0*/  HADD2.F32 R208, -RZ, R205.H0_H0 ;  /* 0x200000cdffd07230 */ /* 0x000fe20000004100 */
[----:B------:R-:W-:Y:S01]  /*4bb0*/  ISETP.NE.AND P2, PT, R210, 0x1, PT ;  /* 0x00000001d200780c */ /* 0x000fe20003f45270 */
[----:B------:R-:W-:Y:S01]  /*4bc0*/  BSSY.RECONVERGENT B2, `(.L_x_50032) ;  /* 0x0000049000027945 */ /* 0x000fe20003800200 */
[----:B------:R-:W-:Y:S02]  /*4bd0*/  IMAD.MOV.U32 R209, RZ, RZ, 0x2 ;  /* 0x00000002ffd17424 */ /* 0x000fe400078e00ff */
[----:B------:R-:W-:Y:S01]  /*4be0*/  FFMA.FTZ R204, R5, R16, 1.1641532182693481445e-10 ;  /* 0x2f00000005cc7423 */ /* 0x000fe20000010010 */
[----:B------:R-:W-:-:S04]  /*4bf0*/  IMAD.MOV.U32 R5, RZ, RZ, R2 ;  /* 0x000000ffff057224 */ /* 0x000fc800078e0002 */
        /* <DEDUP_REMOVED lines=12> */
.L_x_50034:
        /* <DEDUP_REMOVED lines=13> */
.L_x_50036:
[----:B------:R-:W-:Y:S05]  /*4d90*/  BSYNC.RECONVERGENT B3 ;  /* 0x0000000000037941 */ /* 0x000fea0003800200 */
.L_x_50035:
        /* <DEDUP_REMOVED lines=43> */
.L_x_50033:
[----:B------:R-:W-:Y:S05]  /*5050*/  BSYNC.RECONVERGENT B2 ;  /* 0x0000000000027941 */ /* 0x000fea0003800200 */
.L_x_50032:
        /* <DEDUP_REMOVED lines=19> */
.L_x_50039:
        /* <DEDUP_REMOVED lines=13> */
.L_x_50041:
[----:B------:R-:W-:Y:S05]  /*5260*/  BSYNC.RECONVERGENT B3 ;  /* 0x0000000000037941 */ /* 0x000fea0003800200 */
.L_x_50040:
        /* <DEDUP_REMOVED lines=43> */
.L_x_50038:
[----:B------:R-:W-:Y:S05]  /*5520*/  BSYNC.RECONVERGENT B2 ;  /* 0x0000000000027941 */ /* 0x000fea0003800200 */
.L_x_50037:
[----:B------:R-:W-:Y:S01]  /*5530*/  I2FP.F32.U32 R5, R5 ;  /* 0x0000000500057245 */ /* 0x000fe20000201000 */
[----:B------:R-:W-:Y:S01]  /*5540*/  HADD2.F32 R210, -RZ, R206.H0_H0 ;  /* 0x200000ceffd27230 */ /* 0x000fe20000004100 */
[----:B------:R-:W-:Y:S01]  /*5550*/  ISETP.NE.AND P4, PT, R211, 0x1, PT ;  /* 0x00000001d300780c */ /* 0x000fe20003f85270 */
[----:B------:R-:W-:Y:S01]  /*5560*/  BSSY.RECONVERGENT B2, `(.L_x_50042) ;  /* 0x0000049000027945 */ /* 0x000fe20003800200 */
[----:B------:R-:W-:Y:S02]  /*5570*/  IMAD.MOV.U32 R213, RZ, RZ, 0x2 ;  /* 0x00000002ffd57424 */ /* 0x000fe400078e00ff */
[----:B------:R-:W-:Y:S01]  /*5580*/  FFMA.FTZ R208, R5, R16, 1.1641532182693481445e-10 ;  /* 0x2f00000005d07423 */ /* 0x000fe20000010010 */
[----:B------:R-:W-:-:S04]  /*5590*/  MOV R5, R2 ;  /* 0x0000000200057202 */ /* 0x000fc80000000f00 */
[----:B------:R-:W-:Y:S01]  /*55a0*/  FSETP.LE.FTZ.AND P3, PT, R208, R3, PT ;  /* 0x00000003d000720b */ /* 0x000fe20003f73000 */
[----:B------:R-:W-:-:S04]  /*55b0*/  FMUL.FTZ R208, R210, R15 ;  /* 0x0000000fd2d07220 */ /* 0x000fc80000410000 */
[----:B------:R-:W-:Y:S01]  /*55c0*/  FMUL.FTZ R208, R208, R17 ;  /* 0x00000011d0d07220 */ /* 0x000fe20000410000 */
        /* <DEDUP_REMOVED lines=9> */
.L_x_50044:
        /* <DEDUP_REMOVED lines=13> */
.L_x_50046:
[----:B------:R-:W-:Y:S05]  /*5730*/  BSYNC.RECONVERGENT B3 ;  /* 0x0000000000037941 */ /* 0x000fea0003800200 */
.L_x_50045:
        /* <DEDUP_REMOVED lines=43> */
.L_x_50043:
[----:B------:R-:W-:Y:S05]  /*59f0*/  BSYNC.RECONVERGENT B2 ;  /* 0x0000000000027941 */ /* 0x000fea0003800200 */
.L_x_50042:
        /* <DEDUP_REMOVED lines=19> */
.L_x_50049:
        /* <DEDUP_REMOVED lines=13> */
.L_x_50051:
[----:B------:R-:W-:Y:S05]  /*5c00*/  BSYNC.RECONVERGENT B3 ;  /* 0x0000000000037941 */ /* 0x000fea0003800200 */
.L_x_50050:
        /* <DEDUP_REMOVED lines=43> */
.L_x_50048:
[----:B------:R-:W-:Y:S05]  /*5ec0*/  BSYNC.RECONVERGENT B2 ;  /* 0x0000000000027941 */ /* 0x000fea0003800200 */
.L_x_50047:
        /* <DEDUP_REMOVED lines=19> */
.L_x_50054:
        /* <DEDUP_REMOVED lines=15> */
.L_x_50056:
[----:B------:R-:W-:Y:S05]  /*60f0*/  BSYNC.RECONVERGENT B3 ;  /* 0x0000000000037941 */ /* 0x000fea0003800200 */
.L_x_50055:
        /* <DEDUP_REMOVED lines=43> */
.L_x_50053:
[----:B------:R-:W-:Y:S05]  /*63b0*/  BSYNC.RECONVERGENT B2 ;  /* 0x0000000000027941 */ /* 0x000fea0003800200 */
.L_x_50052:
        /* <DEDUP_REMOVED lines=16> */
.L_x_50016:
        /* <DEDUP_REMOVED lines=22> */
.L_x_49975:
[----:B------:R-:W-:Y:S05]  /*6620*/  BSYNC.RECONVERGENT B1 ;  /* 0x0000000000017941 */ /* 0x000fea0003800200 */
.L_x_49974:
        /* <DEDUP_REMOVED lines=31> */
.L_x_50062:
        /* <DEDUP_REMOVED lines=13> */
.L_x_50064:
[----:B------:R-:W-:Y:S05]  /*68f0*/  BSYNC.RECONVERGENT B3 ;  /* 0x0000000000037941 */ /* 0x000fea0003800200 */
.L_x_50063:
        /* <DEDUP_REMOVED lines=43> */
.L_x_50061:
[----:B------:R-:W-:Y:S05]  /*6bb0*/  BSYNC.RECONVERGENT B2 ;  /* 0x0000000000027941 */ /* 0x000fea0003800200 */
.L_x_50060:
        /* <DEDUP_REMOVED lines=27> */
.L_x_50067:
        /* <DEDUP_REMOVED lines=13> */
.L_x_50069:
[----:B------:R-:W-:Y:S05]  /*6e40*/  BSYNC.RECONVERGENT B3 ;  /* 0x0000000000037941 */ /* 0x000fea0003800200 */
.L_x_50068:
        /* <DEDUP_REMOVED lines=43> */
.L_x_50066:
[----:B------:R-:W-:Y:S05]  /*7100*/  BSYNC.RECONVERGENT B2 ;  /* 0x0000000000027941 */ /* 0x000fea0003800200 */
.L_x_50065:
        /* <DEDUP_REMOVED lines=22> */
.L_x_50072:
        /* <DEDUP_REMOVED lines=13> */
.L_x_50074:
[----:B------:R-:W-:Y:S05]  /*7340*/  BSYNC.RECONVERGENT B3 ;  /* 0x0000000000037941 */ /* 0x000fea0003800200 */
.L_x_50073:
        /* <DEDUP_REMOVED lines=43> */
.L_x_50071:
[----:B------:R-:W-:Y:S05]  /*7600*/  BSYNC.RECONVERGENT B2 ;  /* 0x0000000000027941 */ /* 0x000fea0003800200 */
.L_x_50070:
        /* <DEDUP_REMOVED lines=22> */
.L_x_50077:
        /* <DEDUP_REMOVED lines=13> */
.L_x_50079:
[----:B------:R-:W-:Y:S05]  /*7840*/  BSYNC.RECONVERGENT B3 ;  /* 0x0000000000037941 */ /* 0x000fea0003800200 */
.L_x_50078:
        /* <DEDUP_REMOVED lines=43> */
.L_x_50076:
[----:B------:R-:W-:Y:S05]  /*7b00*/  BSYNC.RECONVERGENT B2 ;  /* 0x0000000000027941 */ /* 0x000fea0003800200 */
.L_x_50075:
        /* <DEDUP_REMOVED lines=22> */
.L_x_50082:
        /* <DEDUP_REMOVED lines=13> */
.L_x_50084:
[----:B------:R-:W-:Y:S05]  /*7d40*/  BSYNC.RECONVERGENT B3 ;  /* 0x0000000000037941 */ /* 0x000fea0003800200 */
.L_x_50083:
        /* <DEDUP_REMOVED lines=43> */
.L_x_50081:
[----:B------:R-:W-:Y:S05]  /*8000*/  BSYNC.RECONVERGENT B2 ;  /* 0x0000000000027941 */ /* 0x000fea0003800200 */
.L_x_50080:
        /* <DEDUP_REMOVED lines=22> */
.L_x_50087:
        /* <DEDUP_REMOVED lines=13> */
.L_x_50089:
[----:B------:R-:W-:Y:S05]  /*8240*/  BSYNC.RECONVERGENT B3 ;  /* 0x0000000000037941 */ /* 0x000fea0003800200 */
.L_x_50088:
        /* <DEDUP_REMOVED lines=43> */
.L_x_50086:
[----:B------:R-:W-:Y:S05]  /*8500*/  BSYNC.RECONVERGENT B2 ;  /* 0x0000000000027941 */ /* 0x000fea0003800200 */
.L_x_50085:
        /* <DEDUP_REMOVED lines=22> */
.L_x_50092:
        /* <DEDUP_REMOVED lines=13> */
.L_x_50094:
[----:B------:R-:W-:Y:S05]  /*8740*/  BSYNC.RECONVERGENT B3 ;  /* 0x0000000000037941 */ /* 0x000fea0003800200 */
.L_x_50093:
        /* <DEDUP_REMOVED lines=43> */
.L_x_50091:
[----:B------:R-:W-:Y:S05]  /*8a00*/  BSYNC.RECONVERGENT B2 ;  /* 0x0000000000027941 */ /* 0x000fea0003800200 */
.L_x_50090:
        /* <DEDUP_REMOVED lines=22> */
.L_x_50097:
        /* <DEDUP_REMOVED lines=15> */
.L_x_50099:
[----:B------:R-:W-:Y:S05]  /*8c60*/  BSYNC.RECONVERGENT B3 ;  /* 0x0000000000037941 */ /* 0x000fea0003800200 */
.L_x_50098:
        /* <DEDUP_REMOVED lines=43> */
.L_x_50096:
[----:B------:R-:W-:Y:S05]  /*8f20*/  BSYNC.RECONVERGENT B2 ;  /* 0x0000000000027941 */ /* 0x000fea0003800200 */
.L_x_50095:
        /* <DEDUP_REMOVED lines=10> */
.L_x_50059:
        /* <DEDUP_REMOVED lines=16> */
.L_x_50103:
        /* <DEDUP_REMOVED lines=13> */
.L_x_50105:
[----:B------:R-:W-:Y:S05]  /*91a0*/  BSYNC.RECONVERGENT B3 ;  /* 0x0000000000037941 */ /* 0x000fea0003800200 */
.L_x_50104:
        /* <DEDUP_REMOVED lines=42> */
.L_x_50102:
[----:B------:R-:W-:Y:S05]  /*9450*/  BSYNC.RECONVERGENT B2 ;  /* 0x0000000000027941 */ /* 0x000fea0003800200 */
.L_x_50101:
        /* <DEDUP_REMOVED lines=9> */
[----:B------:R-:W-:Y:S01]  /*94f0*/  IMAD.MOV.U32 R205, RZ, RZ, 0x2 ;  /* 0x00000002ffcd7424 */ /* 0x000fe200078e00ff */
[----:B------:R-:W-:-:S02]  /*9500*/  MOV R5, R2 ;  /* 0x0000000200057202 */ /* 0x000fc40000000f00 */
        /* <DEDUP_REMOVED lines=13> */
.L_x_50108:
        /* <DEDUP_REMOVED lines=13> */
.L_x_50110:
[----:B------:R-:W-:Y:S05]  /*96b0*/  BSYNC.RECONVERGENT B3 ;  /* 0x0000000000037941 */ /* 0x000fea0003800200 */
.L_x_50109:
        /* <DEDUP_REMOVED lines=43> */
.L_x_50107:
[----:B------:R-:W-:Y:S05]  /*9970*/  BSYNC.RECONVERGENT B2 ;  /* 0x0000000000027941 */ /* 0x000fea0003800200 */
.L_x_50106:
        /* <DEDUP_REMOVED lines=19> */
.L_x_50113:
        /* <DEDUP_REMOVED lines=13> */
.L_x_50115:
[----:B------:R-:W-:Y:S05]  /*9b80*/  BSYNC.RECONVERGENT B3 ;  /* 0x0000000000037941 */ /* 0x000fea0003800200 */
.L_x_50114:
        /* <DEDUP_REMOVED lines=43> */
.L_x_50112:
[----:B------:R-:W-:Y:S05]  /*9e40*/  BSYNC.RECONVERGENT B2 ;  /* 0x0000000000027941 */ /* 0x000fea0003800200 */
.L_x_50111:
[----:B------:R-:W-:Y:S01]  /*9e50*/  I2FP.F32.U32 R5, R5 ;  /* 0x0000000500057245 */ /* 0x000fe20000201000 */
[----:B------:R-:W-:Y:S01]  /*9e60*/  HADD2.F32 R204, -RZ, R153.H0_H0 ;  /* 0x20000099ffcc7230 */ /* 0x000fe20000004100 */
[----:B------:R-:W-:Y:S01]  /*9e70*/  ISETP.NE.AND P2, PT, R206, 0x1, PT ;  /* 0x00000001ce00780c */ /* 0x000fe20003f45270 */
[----:B------:R-:W-:Y:S01]  /*9e80*/  BSSY.RECONVERGENT B2, `(.L_x_50116) ;  /* 0x0000049000027945 */ /* 0x000fe20003800200 */
[----:B------:R-:W-:Y:S02]  /*9e90*/  HFMA2 R205, -RZ, RZ, 0, 1.1920928955078125e-07 ;  /* 0x00000002ffcd7431 */ /* 0x000fe400000001ff */
        /* <DEDUP_REMOVED lines=14> */
.L_x_50118:
        /* <DEDUP_REMOVED lines=13> */
.L_x_50120:
[----:B------:R-:W-:Y:S05]  /*a050*/  BSYNC.RECONVERGENT B3 ;  /* 0x0000000000037941 */ /* 0x000fea0003800200 */
.L_x_50119:
        /* <DEDUP_REMOVED lines=43> */
.L_x_50117:
[----:B------:R-:W-:Y:S05]  /*a310*/  BSYNC.RECONVERGENT B2 ;  /* 0x0000000000027941 */ /* 0x000fea0003800200 */
.L_x_50116:
        /* <DEDUP_REMOVED lines=19> */
.L_x_50123:
        /* <DEDUP_REMOVED lines=13> */
.L_x_50125:
[----:B------:R-:W-:Y:S05]  /*a520*/  BSYNC.RECONVERGENT B3 ;  /* 0x0000000000037941 */ /* 0x000fea0003800200 */
.L_x_50124:
        /* <DEDUP_REMOVED lines=43> */
.L_x_50122:
[----:B------:R-:W-:Y:S05]  /*a7e0*/  BSYNC.RECONVERGENT B2 ;  /* 0x0000000000027941 */ /* 0x000fea0003800200 */
.L_x_50121:
[----:B------:R-:W-:Y:S01]  /*a7f0*/  ISETP.NE.AND P4, PT, R207, 0x1, PT ;  /* 0x00000001cf00780c */ /* 0x000fe20003f85270 */
[----:B------:R-:W-:Y:S01]  /*a800*/  HADD2.F32 R206, -RZ, R154.H0_H0 ;  /* 0x2000009affce7230 */ /* 0x000fe20000004100 */
[----:B------:R-:W-:Y:S01]  /*a810*/  I2FP.F32.U32 R5, R5 ;  /* 0x0000000500057245 */ /* 0x000fe20000201000 */
[----:B------:R-:W-:Y:S01]  /*a820*/  BSSY.RECONVERGENT B2, `(.L_x_50126) ;  /* 0x0000049000027945 */ /* 0x000fe20003800200 */
[----:B------:R-:W-:Y:S02]  /*a830*/  IMAD.MOV.U32 R205, RZ, RZ, 0x2 ;  /* 0x00000002ffcd7424 */ /* 0x000fe400078e00ff */
[----:B------:R-:W-:Y:S01]  /*a840*/  FMUL.FTZ R206, R206, R15 ;  /* 0x0000000fcece7220 */ /* 0x000fe20000410000 */
[----:B------:R-:W-:Y:S01]  /*a850*/  FFMA.FTZ R204, R5, R148, 1.1641532182693481445e-10 ;  /* 0x2f00000005cc7423 */ /* 0x000fe20000010094 */
[----:B------:R-:W-:-:S04]  /*a860*/  IMAD.MOV.U32 R5, RZ, RZ, R2 ;  /* 0x000000ffff057224 */ /* 0x000fc800078e0002 */
        /* <DEDUP_REMOVED lines=11> */
.L_x_50128:
        /* <DEDUP_REMOVED lines=13> */
.L_x_50130:
[----:B------:R-:W-:Y:S05]  /*a9f0*/  BSYNC.RECONVERGENT B3 ;  /* 0x0000000000037941 */ /* 0x000fea0003800200 */
.L_x_50129:
        /* <DEDUP_REMOVED lines=43> */
.L_x_50127:
[----:B------:R-:W-:Y:S05]  /*acb0*/  BSYNC.RECONVERGENT B2 ;  /* 0x0000000000027941 */ /* 0x000fea0003800200 */
.L_x_50126:
        /* <DEDUP_REMOVED lines=19> */
.L_x_50133:
        /* <DEDUP_REMOVED lines=13> */
.L_x_50135:
[----:B------:R-:W-:Y:S05]  /*aec0*/  BSYNC.RECONVERGENT B3 ;  /* 0x0000000000037941 */ /* 0x000fea0003800200 */
.L_x_50134:
        /* <DEDUP_REMOVED lines=43> */
.L_x_50132:
[----:B------:R-:W-:Y:S05]  /*b180*/  BSYNC.RECONVERGENT B2 ;  /* 0x0000000000027941 */ /* 0x000fea0003800200 */
.L_x_50131:
[----:B------:R-:W-:Y:S01]  /*b190*/  ISETP.NE.AND P6, PT, R213, 0x1, PT ;  /* 0x00000001d500780c */ /* 0x000fe20003fc5270 */
[----:B------:R-:W-:Y:S01]  /*b1a0*/  HADD2.F32 R216, -RZ, R155.H0_H0 ;  /* 0x2000009bffd87230 */ /* 0x000fe20000004100 */
[----:B------:R-:W-:Y:S01]  /*b1b0*/  I2FP.F32.U32 R5, R5 ;  /* 0x0000000500057245 */ /* 0x000fe20000201000 */
[----:B------:R-:W-:Y:S01]  /*b1c0*/  BSSY.RECONVERGENT B2, `(.L_x_50136) ;  /* 0x000004b000027945 */ /* 0x000fe20003800200 */
[----:B------:R-:W-:Y:S02]  /*b1d0*/  MOV R207, R2 ;  /* 0x0000000200cf7202 */ /* 0x000fe40000000f00 */
[----:B------:R-:W-:Y:S01]  /*b1e0*/  FMUL.FTZ R216, R216, R15 ;  /* 0x0000000fd8d87220 */ /* 0x000fe20000410000 */
[----:B------:R-:W-:Y:S01]  /*b1f0*/  FFMA.FTZ R206, R5, R148, 1.1641532182693481445e-10 ;  /* 0x2f00000005ce7423 */ /* 0x000fe20000010094 */
[----:B------:R-:W-:Y:S02]  /*b200*/  IMAD.MOV.U32 R5, RZ, RZ, 0x2 ;  /* 0x00000002ff057424 */ /* 0x000fe400078e00ff */
        /* <DEDUP_REMOVED lines=11> */
.L_x_50138:
        /* <DEDUP_REMOVED lines=15> */
.L_x_50140:
[----:B------:R-:W-:Y:S05]  /*b3b0*/  BSYNC.RECONVERGENT B3 ;  /* 0x0000000000037941 */ /* 0x000fea0003800200 */
.L_x_50139:
        /* <DEDUP_REMOVED lines=42> */
[----:B------:R-:W-:-:S07]  /*b660*/  LOP3.LUT R7, R206, UR32, R217, 0x96, !PT ;  /* 0x00000020ce077c12 */ /* 0x000fce000f8e96d9 */
.L_x_50137:
[----:B------:R-:W-:Y:S05]  /*b670*/  BSYNC.RECONVERGENT B2 ;  /* 0x0000000000027941 */ /* 0x000fea0003800200 */
.L_x_50136:
[----:B------:R-:W-:Y:S01]  /*b680*/  I2FP.F32.U32 R207, R207 ;  /* 0x000000cf00cf7245 */ /* 0x000fe20000201000 */
[----:B------:R-:W-:Y:S01]  /*b690*/  HADD2.F32 R216, -RZ, R155.H1_H1 ;  /* 0x3000009bffd87230 */ /* 0x000fe20000004100 */
        /* <DEDUP_REMOVED lines=8> */
[----:B------:R-:W-:-:S02]  /*b720*/  FSEL R151, R153, RZ, P2 ;  /* 0x000000ff99977208 */ /* 0x000fc40001000000 */
[----:B------:R-:W-:Y:S02]  /*b730*/  FSEL R155, R216, RZ, !P6 ;  /* 0x000000ffd89b7208 */ /* 0x000fe40007000000 */
[----:B------:R-:W-:Y:S02]  /*b740*/  FSEL R153, R154, RZ, P4 ;  /* 0x000000ff9a997208 */ /* 0x000fe40002000000 */
[----:B------:R-:W-:Y:S02]  /*b750*/  PLOP3.LUT P6, PT, P6, PT, PT, 0x8, 0x80 ;  /* 0x000000000080781c */ /* 0x000fe400037ce170 */
[----:B------:R-:W-:Y:S02]  /*b760*/  FSEL R152, R204, RZ, P3 ;  /* 0x000000ffcc987208 */ /* 0x000fe40001800000 */
[----:B------:R-:W-:-:S09]  /*b770*/  FSEL R154, R205, RZ, P5 ;  /* 0x000000ffcd9a7208 */ /* 0x000fd20002800000 */
.L_x_50100:
        /* <DEDUP_REMOVED lines=22> */
.L_x_50058:
[----:B------:R-:W-:Y:S05]  /*b8e0*/  BSYNC.RECONVERGENT B1 ;  /* 0x0000000000017941 */ /* 0x000fea0003800200 */
.L_x_50057:
        /* <DEDUP_REMOVED lines=31> */
.L_x_50146:
        /* <DEDUP_REMOVED lines=13> */
.L_x_50148:
[----:B------:R-:W-:Y:S05]  /*bbb0*/  BSYNC.RECONVERGENT B3 ;  /* 0x0000000000037941 */ /* 0x000fea0003800200 */
.L_x_50147:
        /* <DEDUP_REMOVED lines=43> */
.L_x_50145:
[----:B------:R-:W-:Y:S05]  /*be70*/  BSYNC.RECONVERGENT B2 ;  /* 0x0000000000027941 */ /* 0x000fea0003800200 */
.L_x_50144:
        /* <DEDUP_REMOVED lines=11> */
[----:B0-----:R-:W-:Y:S02]  /*bf30*/  FMUL.FTZ R220, R220, R3 ;  /* 0x00000003dcdc7220 */ /* 0x001fe40000410000 */
        /* <DEDUP_REMOVED lines=15> */
.L_x_50151:
        /* <DEDUP_REMOVED lines=13> */
.L_x_50153:
[----:B------:R-:W-:Y:S05]  /*c100*/  BSYNC.RECONVERGENT B3 ;  /* 0x0000000000037941 */ /* 0x000fea0003800200 */
.L_x_50152:
        /* <DEDUP_REMOVED lines=43> */
.L_x_50150:
[----:B------:R-:W-:Y:S05]  /*c3c0*/  BSYNC.RECONVERGENT B2 ;  /* 0x0000000000027941 */ /* 0x000fea0003800200 */
.L_x_50149:
        /* <DEDUP_REMOVED lines=22> */
.L_x_50156:
        /* <DEDUP_REMOVED lines=13> */
.L_x_50158:
[----:B------:R-:W-:Y:S05]  /*c600*/  BSYNC.RECONVERGENT B3 ;  /* 0x0000000000037941 */ /* 0x000fea0003800200 */
.L_x_50157:
        /* <DEDUP_REMOVED lines=43> */
.L_x_50155:
[----:B------:R-:W-:Y:S05]  /*c8c0*/  BSYNC.RECONVERGENT B2 ;  /* 0x0000000000027941 */ /* 0x000fea0003800200 */
.L_x_50154:
        /* <DEDUP_REMOVED lines=22> */
.L_x_50161:
        /* <DEDUP_REMOVED lines=13> */
.L_x_50163:
[----:B------:R-:W-:Y:S05]  /*cb00*/  BSYNC.RECONVERGENT B3 ;  /* 0x0000000000037941 */ /* 0x000fea0003800200 */
.L_x_50162:
        /* <DEDUP_REMOVED lines=43> */
.L_x_50160:
[----:B------:R-:W-:Y:S05]  /*cdc0*/  BSYNC.RECONVERGENT B2 ;  /* 0x0000000000027941 */ /* 0x000fea0003800200 */
.L_x_50159:
        /* <DEDUP_REMOVED lines=22> */
.L_x_50166:
        /* <DEDUP_REMOVED lines=13> */
.L_x_50168:
[----:B------:R-:W-:Y:S05]  /*d000*/  BSYNC.RECONVERGENT B3 ;  /* 0x0000000000037941 */ /* 0x000fea0003800200 */
.L_x_50167:
        /* <DEDUP_REMOVED lines=43> */
.L_x_50165:
[----:B------:R-:W-:Y:S05]  /*d2c0*/  BSYNC.RECONVERGENT B2 ;  /* 0x0000000000027941 */ /* 0x000fea0003800200 */
.L_x_50164:
        /* <DEDUP_REMOVED lines=22> */
.L_x_50171:
        /* <DEDUP_REMOVED lines=13> */
.L_x_50173:
[----:B------:R-:W-:Y:S05]  /*d500*/  BSYNC.RECONVERGENT B3 ;  /* 0x0000000000037941 */ /* 0x000fea0003800200 */
.L_x_50172:
        /* <DEDUP_REMOVED lines=43> */
.L_x_50170:
[----:B------:R-:W-:Y:S05]  /*d7c0*/  BSYNC.RECONVERGENT B2 ;  /* 0x0000000000027941 */ /* 0x000fea0003800200 */
.L_x_50169:
        /* <DEDUP_REMOVED lines=22> */
.L_x_50176:
        /* <DEDUP_REMOVED lines=13> */
.L_x_50178:
[----:B------:R-:W-:Y:S05]  /*da00*/  BSYNC.RECONVERGENT B3 ;  /* 0x0000000000037941 */ /* 0x000fea0003800200 */
.L_x_50177:
        /* <DEDUP_REMOVED lines=43> */
.L_x_50175:
[----:B------:R-:W-:Y:S05]  /*dcc0*/  BSYNC.RECONVERGENT B2 ;  /* 0x0000000000027941 */ /* 0x000fea0003800200 */
.L_x_50174:
        /* <DEDUP_REMOVED lines=22> */
.L_x_50181:
        /* <DEDUP_REMOVED lines=15> */
.L_x_50183:
[----:B------:R-:W-:Y:S05]  /*df20*/  BSYNC.RECONVERGENT B3 ;  /* 0x0000000000037941 */ /* 0x000fea0003800200 */
.L_x_50182:
        /* <DEDUP_REMOVED lines=43> */
.L_x_50180:
[----:B------:R-:W-:Y:S05]  /*e1e0*/  BSYNC.RECONVERGENT B2 ;  /* 0x0000000000027941 */ /* 0x000fea0003800200 */
.L_x_50179:
        /* <DEDUP_REMOVED lines=10> */
.L_x_50143:
        /* <DEDUP_REMOVED lines=16> */
.L_x_50187:
        /* <DEDUP_REMOVED lines=13> */
.L_x_50189:
[----:B------:R-:W-:Y:S05]  /*e460*/  BSYNC.RECONVERGENT B3 ;  /* 0x0000000000037941 */ /* 0x000fea0003800200 */
.L_x_50188:
        /* <DEDUP_REMOVED lines=42> */
.L_x_50186:
[----:B------:R-:W-:Y:S05]  /*e710*/  BSYNC.RECONVERGENT B2 ;  /* 0x0000000000027941 */ /* 0x000fea0003800200 */
.L_x_50185:
[----:B------:R-:W0:Y:S01]  /*e720*/  LDC R3, c[0x0][0x404] ;  /* 0x00010100ff037b82 */ /* 0x000e220000000800 */
[----:B------:R-:W-:Y:S01]  /*e730*/  I2FP.F32.U32 R5, R156 ;  /* 0x0000009c00057245 */ /* 0x000fe20000201000 */
[----:B------:R-:W-:Y:S01]  /*e740*/  HFMA2 R156, -RZ, RZ, 0.1171875, 0 ;  /* 0x2f800000ff9c7431 */ /* 0x000fe200000001ff */
[----:B------:R-:W-:Y:S01]  /*e750*/  ISETP.NE.AND P0, PT, R159, 0x1, PT ;  /* 0x000000019f00780c */ /* 0x000fe20003f05270 */
[----:B--2--5:R-:W-:Y:S01]  /*e760*/  HADD2.F32 R204, -RZ, R160.H0_H0 ;  /* 0x200000a0ffcc7230 */ /* 0x024fe20000004100 */
[----:B------:R-:W-:Y:S01]  /*e770*/  LOP3.LUT R14, R14, 0xfffffffd, RZ, 0xc0, !PT ;  /* 0xfffffffd0e0e7812 */ /* 0x000fe200078ec0ff */
[----:B------:R-:W-:Y:S01]  /*e780*/  BSSY.RECONVERGENT B2, `(.L_x_50190) ;  /* 0x000004b000027945 */ /* 0x000fe20003800200 */
[----:B------:R-:W-:Y:S01]  /*e790*/  FFMA.FTZ R158, R5, R156, 1.1641532182693481445e-10 ;  /* 0x2f000000059e7423 */ /* 0x000fe2000001009c */
[----:B------:R-:W1:Y:S01]  /*e7a0*/  LDC R157, c[0x0][0x408] ;  /* 0x00010200ff9d7b82 */ /* 0x000e620000000800 */
[----:B------:R-:W-:Y:S02]  /*e7b0*/  IMAD.MOV.U32 R205, RZ, RZ, 0x2 ;  /* 0x00000002ffcd7424 */ /* 0x000fe400078e00ff */
        /* <DEDUP_REMOVED lines=14> */
.L_x_50192:
        /* <DEDUP_REMOVED lines=13> */
.L_x_50194:
[----:B------:R-:W-:Y:S05]  /*e970*/  BSYNC.RECONVERGENT B3 ;  /* 0x0000000000037941 */ /* 0x000fea0003800200 */
.L_x_50193:
        /* <DEDUP_REMOVED lines=43> */
.L_x_50191:
[----:B------:R-:W-:Y:S05]  /*ec30*/  BSYNC.RECONVERGENT B2 ;  /* 0x0000000000027941 */ /* 0x000fea0003800200 */
.L_x_50190:
        /* <DEDUP_REMOVED lines=19> */
.L_x_50197:
        /* <DEDUP_REMOVED lines=13> */
.L_x_50199:
[----:B------:R-:W-:Y:S05]  /*ee40*/  BSYNC.RECONVERGENT B3 ;  /* 0x0000000000037941 */ /* 0x000fea0003800200 */
.L_x_50198:
        /* <DEDUP_REMOVED lines=43> */
.L_x_50196:
[----:B------:R-:W-:Y:S05]  /*f100*/  BSYNC.RECONVERGENT B2 ;  /* 0x0000000000027941 */ /* 0x000fea0003800200 */
.L_x_50195:
        /* <DEDUP_REMOVED lines=19> */
.L_x_50202:
        /* <DEDUP_REMOVED lines=13> */
.L_x_50204:
[----:B------:R-:W-:Y:S05]  /*f310*/  BSYNC.RECONVERGENT B3 ;  /* 0x0000000000037941 */ /* 0x000fea0003800200 */
.L_x_50203:
        /* <DEDUP_REMOVED lines=43> */
.L_x_50201:
[----:B------:R-:W-:Y:S05]  /*f5d0*/  BSYNC.RECONVERGENT B2 ;  /* 0x0000000000027941 */ /* 0x000fea0003800200 */
.L_x_50200:
        /* <DEDUP_REMOVED lines=19> */
.L_x_50207:
        /* <DEDUP_REMOVED lines=13> */
.L_x_50209:
[----:B------:R-:W-:Y:S05]  /*f7e0*/  BSYNC.RECONVERGENT B3 ;  /* 0x0000000000037941 */ /* 0x000fea0003800200 */
.L_x_50208:
        /* <DEDUP_REMOVED lines=43> */
.L_x_50206:
[----:B------:R-:W-:Y:S05]  /*faa0*/  BSYNC.RECONVERGENT B2 ;  /* 0x0000000000027941 */ /* 0x000fea0003800200 */
.L_x_50205:
        /* <DEDUP_REMOVED lines=19> */
.L_x_50212:
        /* <DEDUP_REMOVED lines=13> */
.L_x_50214:
[----:B------:R-:W-:Y:S05]  /*fcb0*/  BSYNC.RECONVERGENT B3 ;  /* 0x0000000000037941 */ /* 0x000fea0003800200 */
.L_x_50213:
        /* <DEDUP_REMOVED lines=43> */
.L_x_50211:
[----:B------:R-:W-:Y:S05]  /*ff70*/  BSYNC.RECONVERGENT B2 ;  /* 0x0000000000027941 */ /* 0x000fea0003800200 */
.L_x_50210:
        /* <DEDUP_REMOVED lines=19> */
.L_x_50217:
        /* <DEDUP_REMOVED lines=13> */
.L_x_50219:
[----:B------:R-:W-:Y:S05]  /*10180*/  BSYNC.RECONVERGENT B3 ;  /* 0x0000000000037941 */ /* 0x000fea0003800200 */
.L_x_50218:
        /* <DEDUP_REMOVED lines=43> */
.L_x_50216:
[----:B------:R-:W-:Y:S05]  /*10440*/  BSYNC.RECONVERGENT B2 ;  /* 0x0000000000027941 */ /* 0x000fea0003800200 */
.L_x_50215:
[----:B------:R-:W-:Y:S01]  /*10450*/  ISETP.NE.AND P6, PT, R213, 0x1, PT ;  /* 0x00000001d500780c */ /* 0x000fe20003fc5270 */
[----:B------:R-:W-:Y:S01]  /*10460*/  HADD2.F32 R216, -RZ, R163.H0_H0 ;  /* 0x200000a3ffd87230 */ /* 0x000fe20000004100 */
[----:B------:R-:W-:Y:S01]  /*10470*/  I2FP.F32.U32 R5, R5 ;  /* 0x0000000500057245 */ /* 0x000fe20000201000 */
[----:B------:R-:W-:Y:S01]  /*10480*/  BSSY.RECONVERGENT B2, `(.L_x_50220) ;  /* 0x000004b000027945 */ /* 0x000fe20003800200 */
[----:B------:R-:W-:Y:S02]  /*10490*/  IMAD.MOV.U32 R207, RZ, RZ, R2 ;  /* 0x000000ffffcf7224 */ /* 0x000fe400078e0002 */
        /* <DEDUP_REMOVED lines=14> */
.L_x_50222:
        /* <DEDUP_REMOVED lines=15> */
.L_x_50224:
[----:B------:R-:W-:Y:S05]  /*10670*/  BSYNC.RECONVERGENT B3 ;  /* 0x0000000000037941 */ /* 0x000fea0003800200 */
.L_x_50223:
        /* <DEDUP_REMOVED lines=43> */
.L_x_50221:
[----:B------:R-:W-:Y:S05]  /*10930*/  BSYNC.RECONVERGENT B2 ;  /* 0x0000000000027941 */ /* 0x000fea0003800200 */
.L_x_50220:
        /* <DEDUP_REMOVED lines=16> */
.L_x_50184:
        /* <DEDUP_REMOVED lines=22> */
.L_x_50142:
[----:B------:R-:W-:Y:S05]  /*10ba0*/  BSYNC.RECONVERGENT B1 ;  /* 0x0000000000017941 */ /* 0x000fea0003800200 */
.L_x_50141:
        /* <DEDUP_REMOVED lines=31> */
.L_x_50230:
        /* <DEDUP_REMOVED lines=13> */
.L_x_50232:
[----:B------:R-:W-:Y:S05]  /*10e70*/  BSYNC.RECONVERGENT B3 ;  /* 0x0000000000037941 */ /* 0x000fea0003800200 */
.L_x_50231:
        /* <DEDUP_REMOVED lines=43> */
.L_x_50229:
[----:B------:R-:W-:Y:S05]  /*11130*/  BSYNC.RECONVERGENT B2 ;  /* 0x0000000000027941 */ /* 0x000fea0003800200 */
.L_x_50228:
        /* <DEDUP_REMOVED lines=27> */
.L_x_50235:
        /* <DEDUP_REMOVED lines=13> */
.L_x_50237:
[----:B------:R-:W-:Y:S05]  /*113c0*/  BSYNC.RECONVERGENT B3 ;  /* 0x0000000000037941 */ /* 0x000fea0003800200 */
.L_x_50236:
        /* <DEDUP_REMOVED lines=43> */
.L_x_50234:
[----:B------:R-:W-:Y:S05]  /*11680*/  BSYNC.RECONVERGENT B2 ;  /* 0x0000000000027941 */ /* 0x000fea0003800200 */
.L_x_50233:
        /* <DEDUP_REMOVED lines=22> */
.L_x_50240:
        /* <DEDUP_REMOVED lines=13> */
.L_x_50242:
[----:B------:R-:W-:Y:S05]  /*118c0*/  BSYNC.RECONVERGENT B3 ;  /* 0x0000000000037941 */ /* 0x000fea0003800200 */
.L_x_50241:
        /* <DEDUP_REMOVED lines=43> */
.L_x_50239:
[----:B------:R-:W-:Y:S05]  /*11b80*/  BSYNC.RECONVERGENT B2 ;  /* 0x0000000000027941 */ /* 0x000fea0003800200 */
.L_x_50238:
        /* <DEDUP_REMOVED lines=22> */
.L_x_50245:
        /* <DEDUP_REMOVED lines=13> */
.L_x_50247:
[----:B------:R-:W-:Y:S05]  /*11dc0*/  BSYNC.RECONVERGENT B3 ;  /* 0x0000000000037941 */ /* 0x000fea0003800200 */
.L_x_50246:
        /* <DEDUP_REMOVED lines=43> */
.L_x_50244:
[----:B------:R-:W-:Y:S05]  /*12080*/  BSYNC.RECONVERGENT B2 ;  /* 0x0000000000027941 */ /* 0x000fea0003800200 */
.L_x_50243:
        /* <DEDUP_REMOVED lines=22> */
.L_x_50250:
        /* <DEDUP_REMOVED lines=13> */
.L_x_50252:
[----:B------:R-:W-:Y:S05]  /*122c0*/  BSYNC.RECONVERGENT B3 ;  /* 0x0000000000037941 */ /* 0x000fea0003800200 */
.L_x_50251:
        /* <DEDUP_REMOVED lines=43> */
.L_x_50249:
[----:B------:R-:W-:Y:S05]  /*12580*/  BSYNC.RECONVERGENT B2 ;  /* 0x0000000000027941 */ /* 0x000fea0003800200 */
.L_x_50248:
        /* <DEDUP_REMOVED lines=22> */
.L_x_50255:
        /* <DEDUP_REMOVED lines=13> */
.L_x_50257:
[----:B------:R-:W-:Y:S05]  /*127c0*/  BSYNC.RECONVERGENT B3 ;  /* 0x0000000000037941 */ /* 0x000fea0003800200 */
.L_x_50256:
        /* <DEDUP_REMOVED lines=43> */
.L_x_50254:
[----:B------:R-:W-:Y:S05]  /*12a80*/  BSYNC.RECONVERGENT B2 ;  /* 0x0000000000027941 */ /* 0x000fea0003800200 */
.L_x_50253:
        /* <DEDUP_REMOVED lines=22> */
.L_x_50260:
        /* <DEDUP_REMOVED lines=13> */
.L_x_50262:
[----:B------:R-:W-:Y:S05]  /*12cc0*/  BSYNC.RECONVERGENT B3 ;  /* 0x0000000000037941 */ /* 0x000fea0003800200 */
.L_x_50261:
        /* <DEDUP_REMOVED lines=43> */
.L_x_50259:
[----:B------:R-:W-:Y:S05]  /*12f80*/  BSYNC.RECONVERGENT B2 ;  /* 0x0000000000027941 */ /* 0x000fea0003800200 */
.L_x_50258:
        /* <DEDUP_REMOVED lines=22> */
.L_x_50265:
        /* <DEDUP_REMOVED lines=15> */
.L_x_50267:
[----:B------:R-:W-:Y:S05]  /*131e0*/  BSYNC.RECONVERGENT B3 ;  /* 0x0000000000037941 */ /* 0x000fea0003800200 */
.L_x_50266:
        /* <DEDUP_REMOVED lines=43> */
.L_x_50264:
[----:B------:R-:W-:Y:S05]  /*134a0*/  BSYNC.RECONVERGENT B2 ;  /* 0x0000000000027941 */ /* 0x000fea0003800200 */
.L_x_50263:
        /* <DEDUP_REMOVED lines=10> */
.L_x_50227:
        /* <DEDUP_REMOVED lines=16> */
.L_x_50271:
        /* <DEDUP_REMOVED lines=13> */
.L_x_50273:
[----:B------:R-:W-:Y:S05]  /*13720*/  BSYNC.RECONVERGENT B3 ;  /* 0x0000000000037941 */ /* 0x000fea0003800200 */
.L_x_50272:
        /* <DEDUP_REMOVED lines=42> */
.L_x_50270:
[----:B------:R-:W-:Y:S05]  /*139d0*/  BSYNC.RECONVERGENT B2 ;  /* 0x0000000000027941 */ /* 0x000fea0003800200 */
.L_x_50269:
[----:B------:R-:W0:Y:S01]  /*139e0*/  LDC R3, c[0x0][0x404] ;  /* 0x00010100ff037b82 */ /* 0x000e220000000800 */
[----:B------:R-:W-:Y:S01]  /*139f0*/  I2FP.F32.U32 R5, R164 ;  /* 0x000000a400057245 */ /* 0x000fe20000201000 */
[----:B------:R-:W-:Y:S01]  /*13a00*/  IMAD.MOV.U32 R164, RZ, RZ, 0x2f800000 ;  /* 0x2f800000ffa47424 */ /* 0x000fe200078e00ff */
[----:B------:R-:W-:Y:S01]  /*13a10*/  ISETP.NE.AND P0, PT, R167, 0x1, PT ;  /* 0x00000001a700780c */ /* 0x000fe20003f05270 */
[----:B--23-5:R-:W-:Y:S01]  /*13a20*/  HADD2.F32 R204, -RZ, R168.H0_H0 ;  /* 0x200000a8ffcc7230 */ /* 0x02cfe20000004100 */
        /* <DEDUP_REMOVED lines=19> */
.L_x_50276:
        /* <DEDUP_REMOVED lines=13> */
.L_x_50278:
[----:B------:R-:W-:Y:S05]  /*13c30*/  BSYNC.RECONVERGENT B3 ;  /* 0x0000000000037941 */ /* 0x000fea0003800200 */
.L_x_50277:
        /* <DEDUP_REMOVED lines=43> */
.L_x_50275:
[----:B------:R-:W-:Y:S05]  /*13ef0*/  BSYNC.RECONVERGENT B2 ;  /* 0x0000000000027941 */ /* 0x000fea0003800200 */
.L_x_50274:
        /* <DEDUP_REMOVED lines=19> */
.L_x_50281:
        /* <DEDUP_REMOVED lines=13> */
.L_x_50283:
[----:B------:R-:W-:Y:S05]  /*14100*/  BSYNC.RECONVERGENT B3 ;  /* 0x0000000000037941 */ /* 0x000fea0003800200 */
.L_x_50282:
        /* <DEDUP_REMOVED lines=43> */
.L_x_50280:
[----:B------:R-:W-:Y:S05]  /*143c0*/  BSYNC.RECONVERGENT B2 ;  /* 0x0000000000027941 */ /* 0x000fea0003800200 */
.L_x_50279:
        /* <DEDUP_REMOVED lines=19> */
.L_x_50286:
        /* <DEDUP_REMOVED lines=13> */
.L_x_50288:
[----:B------:R-:W-:Y:S05]  /*145d0*/  BSYNC.RECONVERGENT B3 ;  /* 0x0000000000037941 */ /* 0x000fea0003800200 */
.L_x_50287:
        /* <DEDUP_REMOVED lines=43> */
.L_x_50285:
[----:B------:R-:W-:Y:S05]  /*14890*/  BSYNC.RECONVERGENT B2 ;  /* 0x0000000000027941 */ /* 0x000fea0003800200 */
.L_x_50284:
        /* <DEDUP_REMOVED lines=19> */
.L_x_50291:
        /* <DEDUP_REMOVED lines=13> */
.L_x_50293:
[----:B------:R-:W-:Y:S05]  /*14aa0*/  BSYNC.RECONVERGENT B3 ;  /* 0x0000000000037941 */ /* 0x000fea0003800200 */
.L_x_50292:
        /* <DEDUP_REMOVED lines=43> */
.L_x_50290:
[----:B------:R-:W-:Y:S05]  /*14d60*/  BSYNC.RECONVERGENT B2 ;  /* 0x0000000000027941 */ /* 0x000fea0003800200 */
.L_x_50289:
        /* <DEDUP_REMOVED lines=19> */
.L_x_50296:
        /* <DEDUP_REMOVED lines=13> */
.L_x_50298:
[----:B------:R-:W-:Y:S05]  /*14f70*/  BSYNC.RECONVERGENT B3 ;  /* 0x0000000000037941 */ /* 0x000fea0003800200 */
.L_x_50297:
        /* <DEDUP_REMOVED lines=43> */
.L_x_50295:
[----:B------:R-:W-:Y:S05]  /*15230*/  BSYNC.RECONVERGENT B2 ;  /* 0x0000000000027941 */ /* 0x000fea0003800200 */
.L_x_50294:
        /* <DEDUP_REMOVED lines=19> */
.L_x_50301:
        /* <DEDUP_REMOVED lines=13> */
.L_x_50303:
[----:B------:R-:W-:Y:S05]  /*15440*/  BSYNC.RECONVERGENT B3 ;  /* 0x0000000000037941 */ /* 0x000fea0003800200 */
.L_x_50302:
        /* <DEDUP_REMOVED lines=43> */
.L_x_50300:
[----:B------:R-:W-:Y:S05]  /*15700*/  BSYNC.RECONVERGENT B2 ;  /* 0x0000000000027941 */ /* 0x000fea0003800200 */
.L_x_50299:
        /* <DEDUP_REMOVED lines=19> */
.L_x_50306:
        /* <DEDUP_REMOVED lines=15> */
.L_x_50308:
[----:B------:R-:W-:Y:S05]  /*15930*/  BSYNC.RECONVERGENT B3 ;  /* 0x0000000000037941 */ /* 0x000fea0003800200 */
.L_x_50307:
        /* <DEDUP_REMOVED lines=43> */
.L_x_50305:
[----:B------:R-:W-:Y:S05]  /*15bf0*/  BSYNC.RECONVERGENT B2 ;  /* 0x0000000000027941 */ /* 0x000fea0003800200 */
.L_x_50304:
        /* <DEDUP_REMOVED lines=16> */
.L_x_50268:
        /* <DEDUP_REMOVED lines=22> */
.L_x_50226:
[----:B------:R-:W-:Y:S05]  /*15e60*/  BSYNC.RECONVERGENT B1 ;  /* 0x0000000000017941 */ /* 0x000fea0003800200 */
.L_x_50225:
        /* <DEDUP_REMOVED lines=31> */
.L_x_50314:
        /* <DEDUP_REMOVED lines=13> */
.L_x_50316:
[----:B------:R-:W-:Y:S05]  /*16130*/  BSYNC.RECONVERGENT B3 ;  /* 0x0000000000037941 */ /* 0x000fea0003800200 */
.L_x_50315:
        /* <DEDUP_REMOVED lines=43> */
.L_x_50313:
[----:B------:R-:W-:Y:S05]  /*163f0*/  BSYNC.RECONVERGENT B2 ;  /* 0x0000000000027941 */ /* 0x000fea0003800200 */
.L_x_50312:
        /* <DEDUP_REMOVED lines=27> */
.L_x_50319:
        /* <DEDUP_REMOVED lines=13> */
.L_x_50321:
[----:B------:R-:W-:Y:S05]  /*16680*/  BSYNC.RECONVERGENT B3 ;  /* 0x0000000000037941 */ /* 0x000fea0003800200 */
.L_x_50320:
        /* <DEDUP_REMOVED lines=43> */
.L_x_50318:
[----:B------:R-:W-:Y:S05]  /*16940*/  BSYNC.RECONVERGENT B2 ;  /* 0x0000000000027941 */ /* 0x000fea0003800200 */
.L_x_50317:
        /* <DEDUP_REMOVED lines=22> */
.L_x_50324:
        /* <DEDUP_REMOVED lines=13> */
.L_x_50326:
[----:B------:R-:W-:Y:S05]  /*16b80*/  BSYNC.RECONVERGENT B3 ;  /* 0x0000000000037941 */ /* 0x000fea0003800200 */
.L_x_50325:
        /* <DEDUP_REMOVED lines=43> */
.L_x_50323:
[----:B------:R-:W-:Y:S05]  /*16e40*/  BSYNC.RECONVERGENT B2 ;  /* 0x0000000000027941 */ /* 0x000fea0003800200 */
.L_x_50322:
        /* <DEDUP_REMOVED lines=22> */
.L_x_50329:
        /* <DEDUP_REMOVED lines=13> */
.L_x_50331:
[----:B------:R-:W-:Y:S05]  /*17080*/  BSYNC.RECONVERGENT B3 ;  /* 0x0000000000037941 */ /* 0x000fea0003800200 */
.L_x_50330:
        /* <DEDUP_REMOVED lines=43> */
.L_x_50328:
[----:B------:R-:W-:Y:S05]  /*17340*/  BSYNC.RECONVERGENT B2 ;  /* 0x0000000000027941 */ /* 0x000fea0003800200 */
.L_x_50327:
        /* <DEDUP_REMOVED lines=22> */
.L_x_50334:
        /* <DEDUP_REMOVED lines=13> */
.L_x_50336:
[----:B------:R-:W-:Y:S05]  /*17580*/  BSYNC.RECONVERGENT B3 ;  /* 0x0000000000037941 */ /* 0x000fea0003800200 */
.L_x_50335:
        /* <DEDUP_REMOVED lines=43> */
.L_x_50333:
[----:B------:R-:W-:Y:S05]  /*17840*/  BSYNC.RECONVERGENT B2 ;  /* 0x0000000000027941 */ /* 0x000fea0003800200 */
.L_x_50332:
        /* <DEDUP_REMOVED lines=22> */
.L_x_50339:
        /* <DEDUP_REMOVED lines=13> */
.L_x_50341:
[----:B------:R-:W-:Y:S05]  /*17a80*/  BSYNC.RECONVERGENT B3 ;  /* 0x0000000000037941 */ /* 0x000fea0003800200 */
.L_x_50340:
        /* <DEDUP_REMOVED lines=43> */
.L_x_50338:
[----:B------:R-:W-:Y:S05]  /*17d40*/  BSYNC.RECONVERGENT B2 ;  /* 0x0000000000027941 */ /* 0x000fea0003800200 */
.L_x_50337:
        /* <DEDUP_REMOVED lines=22> */
.L_x_50344:
        /* <DEDUP_REMOVED lines=13> */
.L_x_50346:
[----:B------:R-:W-:Y:S05]  /*17f80*/  BSYNC.RECONVERGENT B3 ;  /* 0x0000000000037941 */ /* 0x000fea0003800200 */
.L_x_50345:
        /* <DEDUP_REMOVED lines=43> */
.L_x_50343:
[----:B------:R-:W-:Y:S05]  /*18240*/  BSYNC.RECONVERGENT B2 ;  /* 0x0000000000027941 */ /* 0x000fea0003800200 */
.L_x_50342:
        /* <DEDUP_REMOVED lines=22> */
.L_x_50349:
        /* <DEDUP_REMOVED lines=15> */
.L_x_50351:
[----:B------:R-:W-:Y:S05]  /*184a0*/  BSYNC.RECONVERGENT B3 ;  /* 0x0000000000037941 */ /* 0x000fea0003800200 */
.L_x_50350:
        /* <DEDUP_REMOVED lines=43> */
.L_x_50348:
[----:B------:R-:W-:Y:S05]  /*18760*/  BSYNC.RECONVERGENT B2 ;  /* 0x0000000000027941 */ /* 0x000fea0003800200 */
.L_x_50347:
        /* <DEDUP_REMOVED lines=10> */
.L_x_50311:
        /* <DEDUP_REMOVED lines=16> */
.L_x_50355:
        /* <DEDUP_REMOVED lines=13> */
.L_x_50357:
[----:B------:R-:W-:Y:S05]  /*189e0*/  BSYNC.RECONVERGENT B3 ;  /* 0x0000000000037941 */ /* 0x000fea0003800200 */
.L_x_50356:
        /* <DEDUP_REMOVED lines=42> */
.L_x_50354:
[----:B------:R-:W-:Y:S05]  /*18c90*/  BSYNC.RECONVERGENT B2 ;  /* 0x0000000000027941 */ /* 0x000fea0003800200 */
.L_x_50353:
[----:B------:R-:W0:Y:S01]  /*18ca0*/  LDC R3, c[0x0][0x404] ;  /* 0x00010100ff037b82 */ /* 0x000e220000000800 */
[----:B------:R-:W-:Y:S01]  /*18cb0*/  I2FP.F32.U32 R5, R172 ;  /* 0x000000ac00057245 */ /* 0x000fe20000201000 */
[----:B------:R-:W-:Y:S01]  /*18cc0*/  HFMA2 R172, -RZ, RZ, 0.1171875, 0 ;  /* 0x2f800000ffac7431 */ /* 0x000fe200000001ff */
[----:B------:R-:W-:Y:S01]  /*18cd0*/  ISETP.NE.AND P0, PT, R175, 0x1, PT ;  /* 0x00000001af00780c */ /* 0x000fe20003f05270 */
[----:B--2345:R-:W-:Y:S01]  /*18ce0*/  HADD2.F32 R204, -RZ, R176.H0_H0 ;  /* 0x200000b0ffcc7230 */ /* 0x03cfe20000004100 */
[----:B------:R-:W-:Y:S01]  /*18cf0*/  LOP3.LUT R14, R14, 0xfffffffd, RZ, 0xc0, !PT ;  /* 0xfffffffd0e0e7812 */ /* 0x000fe200078ec0ff */
[----:B------:R-:W-:Y:S01]  /*18d00*/  BSSY.RECONVERGENT B2, `(.L_x_50358) ;  /* 0x000004b000027945 */ /* 0x000fe20003800200 */
[----:B------:R-:W-:Y:S01]  /*18d10*/  FFMA.FTZ R174, R5, R172, 1.1641532182693481445e-10 ;  /* 0x2f00000005ae7423 */ /* 0x000fe200000100ac */
        /* <DEDUP_REMOVED lines=16> */
.L_x_50360:
        /* <DEDUP_REMOVED lines=13> */
.L_x_50362:
[----:B------:R-:W-:Y:S05]  /*18ef0*/  BSYNC.RECONVERGENT B3 ;  /* 0x0000000000037941 */ /* 0x000fea0003800200 */
.L_x_50361:
        /* <DEDUP_REMOVED lines=43> */
.L_x_50359:
[----:B------:R-:W-:Y:S05]  /*191b0*/  BSYNC.RECONVERGENT B2 ;  /* 0x0000000000027941 */ /* 0x000fea0003800200 */
.L_x_50358:
        /* <DEDUP_REMOVED lines=19> */
.L_x_50365:
        /* <DEDUP_REMOVED lines=13> */
.L_x_50367:
[----:B------:R-:W-:Y:S05]  /*193c0*/  BSYNC.RECONVERGENT B3 ;  /* 0x0000000000037941 */ /* 0x000fea0003800200 */
.L_x_50366:
        /* <DEDUP_REMOVED lines=43> */
.L_x_50364:
[----:B------:R-:W-:Y:S05]  /*19680*/  BSYNC.RECONVERGENT B2 ;  /* 0x0000000000027941 */ /* 0x000fea0003800200 */
.L_x_50363:
        /* <DEDUP_REMOVED lines=19> */
.L_x_50370:
        /* <DEDUP_REMOVED lines=13> */
.L_x_50372:
[----:B------:R-:W-:Y:S05]  /*19890*/  BSYNC.RECONVERGENT B3 ;  /* 0x0000000000037941 */ /* 0x000fea0003800200 */
.L_x_50371:
        /* <DEDUP_REMOVED lines=43> */
.L_x_50369:
[----:B------:R-:W-:Y:S05]  /*19b50*/  BSYNC.RECONVERGENT B2 ;  /* 0x0000000000027941 */ /* 0x000fea0003800200 */
.L_x_50368:
        /* <DEDUP_REMOVED lines=19> */
.L_x_50375:
        /* <DEDUP_REMOVED lines=13> */
.L_x_50377:
[----:B------:R-:W-:Y:S05]  /*19d60*/  BSYNC.RECONVERGENT B3 ;  /* 0x0000000000037941 */ /* 0x000fea0003800200 */
.L_x_50376:
        /* <DEDUP_REMOVED lines=43> */
.L_x_50374:
[----:B------:R-:W-:Y:S05]  /*1a020*/  BSYNC.RECONVERGENT B2 ;  /* 0x0000000000027941 */ /* 0x000fea0003800200 */
.L_x_50373:
        /* <DEDUP_REMOVED lines=19> */
.L_x_50380:
        /* <DEDUP_REMOVED lines=13> */
.L_x_50382:
[----:B------:R-:W-:Y:S05]  /*1a230*/  BSYNC.RECONVERGENT B3 ;  /* 0x0000000000037941 */ /* 0x000fea0003800200 */
.L_x_50381:
        /* <DEDUP_REMOVED lines=43> */
.L_x_50379:
[----:B------:R-:W-:Y:S05]  /*1a4f0*/  BSYNC.RECONVERGENT B2 ;  /* 0x0000000000027941 */ /* 0x000fea0003800200 */
.L_x_50378:
        /* <DEDUP_REMOVED lines=19> */
.L_x_50385:
        /* <DEDUP_REMOVED lines=13> */
.L_x_50387:
[----:B------:R-:W-:Y:S05]  /*1a700*/  BSYNC.RECONVERGENT B3 ;  /* 0x0000000000037941 */ /* 0x000fea0003800200 */
.L_x_50386:
        /* <DEDUP_REMOVED lines=43> */
.L_x_50384:
[----:B------:R-:W-:Y:S05]  /*1a9c0*/  BSYNC.RECONVERGENT B2 ;  /* 0x0000000000027941 */ /* 0x000fea0003800200 */
.L_x_50383:
        /* <DEDUP_REMOVED lines=19> */
.L_x_50390:
        /* <DEDUP_REMOVED lines=15> */
.L_x_50392:
[----:B------:R-:W-:Y:S05]  /*1abf0*/  BSYNC.RECONVERGENT B3 ;  /* 0x0000000000037941 */ /* 0x000fea0003800200 */
.L_x_50391:
        /* <DEDUP_REMOVED lines=43> */
.L_x_50389:
[----:B------:R-:W-:Y:S05]  /*1aeb0*/  BSYNC.RECONVERGENT B2 ;  /* 0x0000000000027941 */ /* 0x000fea0003800200 */
.L_x_50388:
        /* <DEDUP_REMOVED lines=16> */
.L_x_50352:
        /* <DEDUP_REMOVED lines=22> */
.L_x_50310:
[----:B------:R-:W-:Y:S05]  /*1b120*/  BSYNC.RECONVERGENT B1 ;  /* 0x0000000000017941 */ /* 0x000fea0003800200 */
.L_x_50309:
        /* <DEDUP_REMOVED lines=31> */
.L_x_50398:
        /* <DEDUP_REMOVED lines=13> */
.L_x_50400:
[----:B------:R-:W-:Y:S05]  /*1b3f0*/  BSYNC.RECONVERGENT B3 ;  /* 0x0000000000037941 */ /* 0x000fea0003800200 */
.L_x_50399:
        /* <DEDUP_REMOVED lines=43> */
.L_x_50397:
[----:B------:R-:W-:Y:S05]  /*1b6b0*/  BSYNC.RECONVERGENT B2 ;  /* 0x0000000000027941 */ /* 0x000fea0003800200 */
.L_x_50396:
        /* <DEDUP_REMOVED lines=9> */
[----:B------:R-:W-:-:S04]  /*1b750*/  FMUL.FTZ R220, R220, R15 ;  /* 0x0000000fdcdc7220 */ /* 0x000fc80000410000 */
[----:B0-----:R-:W-:Y:S01]  /*1b760*/  FMUL.FTZ R220, R220, R3 ;  /* 0x00000003dcdc7220 */ /* 0x001fe20000410000 */
[----:B-1----:R-:W-:Y:S02]  /*1b770*/  FSETP.GTU.FTZ.AND P0, PT, R216, R213, PT ;  /* 0x000000d5d800720b */ /* 0x002fe40003f1c000 */
        /* <DEDUP_REMOVED lines=15> */
.L_x_50403:
        /* <DEDUP_REMOVED lines=13> */
.L_x_50405:
[----:B------:R-:W-:Y:S05]  /*1b940*/  BSYNC.RECONVERGENT B3 ;  /* 0x0000000000037941 */ /* 0x000fea0003800200 */
.L_x_50404:
        /* <DEDUP_REMOVED lines=43> */
.L_x_50402:
[----:B------:R-:W-:Y:S05]  /*1bc00*/  BSYNC.RECONVERGENT B2 ;  /* 0x0000000000027941 */ /* 0x000fea0003800200 */
.L_x_50401:
        /* <DEDUP_REMOVED lines=22> */
.L_x_50408:
        /* <DEDUP_REMOVED lines=13> */
.L_x_50410:
[----:B------:R-:W-:Y:S05]  /*1be40*/  BSYNC.RECONVERGENT B3 ;  /* 0x0000000000037941 */ /* 0x000fea0003800200 */
.L_x_50409:
        /* <DEDUP_REMOVED lines=43> */
.L_x_50407:
[----:B------:R-:W-:Y:S05]  /*1c100*/  BSYNC.RECONVERGENT B2 ;  /* 0x0000000000027941 */ /* 0x000fea0003800200 */
.L_x_50406:
        /* <DEDUP_REMOVED lines=22> */
.L_x_50413:
        /* <DEDUP_REMOVED lines=13> */
.L_x_50415:
[----:B------:R-:W-:Y:S05]  /*1c340*/  BSYNC.RECONVERGENT B3 ;  /* 0x0000000000037941 */ /* 0x000fea0003800200 */
.L_x_50414:
        /* <DEDUP_REMOVED lines=43> */
.L_x_50412:
[----:B------:R-:W-:Y:S05]  /*1c600*/  BSYNC.RECONVERGENT B2 ;  /* 0x0000000000027941 */ /* 0x000fea0003800200 */
.L_x_50411:
        /* <DEDUP_REMOVED lines=22> */
.L_x_50418:
        /* <DEDUP_REMOVED lines=13> */
.L_x_50420:
[----:B------:R-:W-:Y:S05]  /*1c840*/  BSYNC.RECONVERGENT B3 ;  /* 0x0000000000037941 */ /* 0x000fea0003800200 */
.L_x_50419:
        /* <DEDUP_REMOVED lines=43> */
.L_x_50417:
[----:B------:R-:W-:Y:S05]  /*1cb00*/  BSYNC.RECONVERGENT B2 ;  /* 0x0000000000027941 */ /* 0x000fea0003800200 */
.L_x_50416:
        /* <DEDUP_REMOVED lines=22> */
.L_x_50423:
        /* <DEDUP_REMOVED lines=13> */
.L_x_50425:
[----:B------:R-:W-:Y:S05]  /*1cd40*/  BSYNC.RECONVERGENT B3 ;  /* 0x0000000000037941 */ /* 0x000fea0003800200 */
.L_x_50424:
        /* <DEDUP_REMOVED lines=43> */
.L_x_50422:
[----:B------:R-:W-:Y:S05]  /*1d000*/  BSYNC.RECONVERGENT B2 ;  /* 0x0000000000027941 */ /* 0x000fea0003800200 */
.L_x_50421:
        /* <DEDUP_REMOVED lines=22> */
.L_x_50428:
        /* <DEDUP_REMOVED lines=13> */
.L_x_50430:
[----:B------:R-:W-:Y:S05]  /*1d240*/  BSYNC.RECONVERGENT B3 ;  /* 0x0000000000037941 */ /* 0x000fea0003800200 */
.L_x_50429:
        /* <DEDUP_REMOVED lines=43> */
.L_x_50427:
[----:B------:R-:W-:Y:S05]  /*1d500*/  BSYNC.RECONVERGENT B2 ;  /* 0x0000000000027941 */ /* 0x000fea0003800200 */
.L_x_50426:
        /* <DEDUP_REMOVED lines=22> */
.L_x_50433:
        /* <DEDUP_REMOVED lines=15> */
.L_x_50435:
[----:B------:R-:W-:Y:S05]  /*1d760*/  BSYNC.RECONVERGENT B3 ;  /* 0x0000000000037941 */ /* 0x000fea0003800200 */
.L_x_50434:
        /* <DEDUP_REMOVED lines=43> */
.L_x_50432:
[----:B------:R-:W-:Y:S05]  /*1da20*/  BSYNC.RECONVERGENT B2 ;  /* 0x0000000000027941 */ /* 0x000fea0003800200 */
.L_x_50431:
        /* <DEDUP_REMOVED lines=10> */
.L_x_50395:
        /* <DEDUP_REMOVED lines=16> */
.L_x_50439:
        /* <DEDUP_REMOVED lines=13> */
.L_x_50441:
[----:B------:R-:W-:Y:S05]  /*1dca0*/  BSYNC.RECONVERGENT B3 ;  /* 0x0000000000037941 */ /* 0x000fea0003800200 */
.L_x_50440:
        /* <DEDUP_REMOVED lines=42> */
.L_x_50438:
[----:B------:R-:W-:Y:S05]  /*1df50*/  BSYNC.RECONVERGENT B2 ;  /* 0x0000000000027941 */ /* 0x000fea0003800200 */
.L_x_50437:
[----:B------:R-:W0:Y:S01]  /*1df60*/  LDC R3, c[0x0][0x404] ;  /* 0x00010100ff037b82 */ /* 0x000e220000000800 */
[----:B------:R-:W-:Y:S01]  /*1df70*/  I2FP.F32.U32 R5, R180 ;  /* 0x000000b400057245 */ /* 0x000fe20000201000 */
[----:B------:R-:W-:Y:S01]  /*1df80*/  IMAD.MOV.U32 R180, RZ, RZ, 0x2f800000 ;  /* 0x2f800000ffb47424 */ /* 0x000fe200078e00ff */
[----:B------:R-:W-:Y:S01]  /*1df90*/  LOP3.LUT R14, R14, 0xfffffffd, RZ, 0xc0, !PT ;  /* 0xfffffffd0e0e7812 */ /* 0x000fe200078ec0ff */
[----:B--2345:R-:W-:Y:S01]  /*1dfa0*/  HADD2.F32 R204, -RZ, R184.H0_H0 ;  /* 0x200000b8ffcc7230 */ /* 0x03cfe20000004100 */
        /* <DEDUP_REMOVED lines=19> */
.L_x_50444:
        /* <DEDUP_REMOVED lines=13> */
.L_x_50446:
[----:B------:R-:W-:Y:S05]  /*1e1b0*/  BSYNC.RECONVERGENT B3 ;  /* 0x0000000000037941 */ /* 0x000fea0003800200 */
.L_x_50445:
        /* <DEDUP_REMOVED lines=43> */
.L_x_50443:
[----:B------:R-:W-:Y:S05]  /*1e470*/  BSYNC.RECONVERGENT B2 ;  /* 0x0000000000027941 */ /* 0x000fea0003800200 */
.L_x_50442:
        /* <DEDUP_REMOVED lines=19> */
.L_x_50449:
        /* <DEDUP_REMOVED lines=13> */
.L_x_50451:
[----:B------:R-:W-:Y:S05]  /*1e680*/  BSYNC.RECONVERGENT B3 ;  /* 0x0000000000037941 */ /* 0x000fea0003800200 */
.L_x_50450:
        /* <DEDUP_REMOVED lines=43> */
.L_x_50448:
[----:B------:R-:W-:Y:S05]  /*1e940*/  BSYNC.RECONVERGENT B2 ;  /* 0x0000000000027941 */ /* 0x000fea0003800200 */
.L_x_50447:
        /* <DEDUP_REMOVED lines=19> */
.L_x_50454:
        /* <DEDUP_REMOVED lines=13> */
.L_x_50456:
[----:B------:R-:W-:Y:S05]  /*1eb50*/  BSYNC.RECONVERGENT B3 ;  /* 0x0000000000037941 */ /* 0x000fea0003800200 */
.L_x_50455:
        /* <DEDUP_REMOVED lines=43> */
.L_x_50453:
[----:B------:R-:W-:Y:S05]  /*1ee10*/  BSYNC.RECONVERGENT B2 ;  /* 0x0000000000027941 */ /* 0x000fea0003800200 */
.L_x_50452:
        /* <DEDUP_REMOVED lines=19> */
.L_x_50459:
        /* <DEDUP_REMOVED lines=13> */
.L_x_50461:
[----:B------:R-:W-:Y:S05]  /*1f020*/  BSYNC.RECONVERGENT B3 ;  /* 0x0000000000037941 */ /* 0x000fea0003800200 */
.L_x_50460:
        /* <DEDUP_REMOVED lines=43> */
.L_x_50458:
[----:B------:R-:W-:Y:S05]  /*1f2e0*/  BSYNC.RECONVERGENT B2 ;  /* 0x0000000000027941 */ /* 0x000fea0003800200 */
.L_x_50457:
        /* <DEDUP_REMOVED lines=19> */
.L_x_50464:
        /* <DEDUP_REMOVED lines=13> */
.L_x_50466:
[----:B------:R-:W-:Y:S05]  /*1f4f0*/  BSYNC.RECONVERGENT B3 ;  /* 0x0000000000037941 */ /* 0x000fea0003800200 */
.L_x_50465:
        /* <DEDUP_REMOVED lines=43> */
.L_x_50463:
[----:B------:R-:W-:Y:S05]  /*1f7b0*/  BSYNC.RECONVERGENT B2 ;  /* 0x0000000000027941 */ /* 0x000fea0003800200 */
.L_x_50462:
        /* <DEDUP_REMOVED lines=19> */
.L_x_50469:
        /* <DEDUP_REMOVED lines=13> */
.L_x_50471:
[----:B------:R-:W-:Y:S05]  /*1f9c0*/  BSYNC.RECONVERGENT B3 ;  /* 0x0000000000037941 */ /* 0x000fea0003800200 */
.L_x_50470:
        /* <DEDUP_REMOVED lines=43> */
.L_x_50468:
[----:B------:R-:W-:Y:S05]  /*1fc80*/  BSYNC.RECONVERGENT B2 ;  /* 0x0000000000027941 */ /* 0x000fea0003800200 */
.L_x_50467:
        /* <DEDUP_REMOVED lines=19> */
.L_x_50474:
        /* <DEDUP_REMOVED lines=15> */
.L_x_50476:
[----:B------:R-:W-:Y:S05]  /*1feb0*/  BSYNC.RECONVERGENT B3 ;  /* 0x0000000000037941 */ /* 0x000fea0003800200 */
.L_x_50475:
        /* <DEDUP_REMOVED lines=43> */
.L_x_50473:
[----:B------:R-:W-:Y:S05]  /*20170*/  BSYNC.RECONVERGENT B2 ;  /* 0x0000000000027941 */ /* 0x000fea0003800200 */
.L_x_50472:
        /* <DEDUP_REMOVED lines=16> */
.L_x_50436:
        /* <DEDUP_REMOVED lines=22> */
.L_x_50394:
[----:B------:R-:W-:Y:S05]  /*203e0*/  BSYNC.RECONVERGENT B1 ;  /* 0x0000000000017941 */ /* 0x000fea0003800200 */
.L_x_50393:
        /* <DEDUP_REMOVED lines=31> */
.L_x_50482:
        /* <DEDUP_REMOVED lines=13> */
.L_x_50484:
[----:B------:R-:W-:Y:S05]  /*206b0*/  BSYNC.RECONVERGENT B3 ;  /* 0x0000000000037941 */ /* 0x000fea0003800200 */
.L_x_50483:
        /* <DEDUP_REMOVED lines=43> */
.L_x_50481:
[----:B------:R-:W-:Y:S05]  /*20970*/  BSYNC.RECONVERGENT B2 ;  /* 0x0000000000027941 */ /* 0x000fea0003800200 */
.L_x_50480:
        /* <DEDUP_REMOVED lines=27> */
.L_x_50487:
        /* <DEDUP_REMOVED lines=13> */
.L_x_50489:
[----:B------:R-:W-:Y:S05]  /*20c00*/  BSYNC.RECONVERGENT B3 ;  /* 0x0000000000037941 */ /* 0x000fea0003800200 */
.L_x_50488:
        /* <DEDUP_REMOVED lines=43> */
.L_x_50486:
[----:B------:R-:W-:Y:S05]  /*20ec0*/  BSYNC.RECONVERGENT B2 ;  /* 0x0000000000027941 */ /* 0x000fea0003800200 */
.L_x_50485:
        /* <DEDUP_REMOVED lines=22> */
.L_x_50492:
        /* <DEDUP_REMOVED lines=13> */
.L_x_50494:
[----:B------:R-:W-:Y:S05]  /*21100*/  BSYNC.RECONVERGENT B3 ;  /* 0x0000000000037941 */ /* 0x000fea0003800200 */
.L_x_50493:
        /* <DEDUP_REMOVED lines=43> */
.L_x_50491:
[----:B------:R-:W-:Y:S05]  /*213c0*/  BSYNC.RECONVERGENT B2 ;  /* 0x0000000000027941 */ /* 0x000fea0003800200 */
.L_x_50490:
        /* <DEDUP_REMOVED lines=22> */
.L_x_50497:
        /* <DEDUP_REMOVED lines=13> */
.L_x_50499:
[----:B------:R-:W-:Y:S05]  /*21600*/  BSYNC.RECONVERGENT B3 ;  /* 0x0000000000037941 */ /* 0x000fea0003800200 */
.L_x_50498:
        /* <DEDUP_REMOVED lines=43> */
.L_x_50496:
[----:B------:R-:W-:Y:S05]  /*218c0*/  BSYNC.RECONVERGENT B2 ;  /* 0x0000000000027941 */ /* 0x000fea0003800200 */
.L_x_50495:
        /* <DEDUP_REMOVED lines=22> */
.L_x_50502:
        /* <DEDUP_REMOVED lines=13> */
.L_x_50504:
[----:B------:R-:W-:Y:S05]  /*21b00*/  BSYNC.RECONVERGENT B3 ;  /* 0x0000000000037941 */ /* 0x000fea0003800200 */
.L_x_50503:
        /* <DEDUP_REMOVED lines=43> */
.L_x_50501:
[----:B------:R-:W-:Y:S05]  /*21dc0*/  BSYNC.RECONVERGENT B2 ;  /* 0x0000000000027941 */ /* 0x000fea0003800200 */
.L_x_50500:
        /* <DEDUP_REMOVED lines=22> */
.L_x_50507:
        /* <DEDUP_REMOVED lines=13> */
.L_x_50509:
[----:B------:R-:W-:Y:S05]  /*22000*/  BSYNC.RECONVERGENT B3 ;  /* 0x0000000000037941 */ /* 0x000fea0003800200 */
.L_x_50508:
        /* <DEDUP_REMOVED lines=43> */
.L_x_50506:
[----:B------:R-:W-:Y:S05]  /*222c0*/  BSYNC.RECONVERGENT B2 ;  /* 0x0000000000027941 */ /* 0x000fea0003800200 */
.L_x_50505:
        /* <DEDUP_REMOVED lines=22> */
.L_x_50512:
        /* <DEDUP_REMOVED lines=13> */
.L_x_50514:
[----:B------:R-:W-:Y:S05]  /*22500*/  BSYNC.RECONVERGENT B3 ;  /* 0x0000000000037941 */ /* 0x000fea0003800200 */
.L_x_50513:
        /* <DEDUP_REMOVED lines=43> */
.L_x_50511:
[----:B------:R-:W-:Y:S05]  /*227c0*/  BSYNC.RECONVERGENT B2 ;  /* 0x0000000000027941 */ /* 0x000fea0003800200 */
.L_x_50510:
        /* <DEDUP_REMOVED lines=22> */
.L_x_50517:
        /* <DEDUP_REMOVED lines=15> */
.L_x_50519:
[----:B------:R-:W-:Y:S05]  /*22a20*/  BSYNC.RECONVERGENT B3 ;  /* 0x0000000000037941 */ /* 0x000fea0003800200 */
.L_x_50518:
        /* <DEDUP_REMOVED lines=43> */
.L_x_50516:
[----:B------:R-:W-:Y:S05]  /*22ce0*/  BSYNC.RECONVERGENT B2 ;  /* 0x0000000000027941 */ /* 0x000fea0003800200 */
.L_x_50515:
        /* <DEDUP_REMOVED lines=10> */
.L_x_50479:
        /* <DEDUP_REMOVED lines=16> */
.L_x_50523:
        /* <DEDUP_REMOVED lines=13> */
.L_x_50525:
[----:B------:R-:W-:Y:S05]  /*22f60*/  BSYNC.RECONVERGENT B3 ;  /* 0x0000000000037941 */ /* 0x000fea0003800200 */
.L_x_50524:
        /* <DEDUP_REMOVED lines=42> */
.L_x_50522:
[----:B------:R-:W-:Y:S05]  /*23210*/  BSYNC.RECONVERGENT B2 ;  /* 0x0000000000027941 */ /* 0x000fea0003800200 */
.L_x_50521:
[----:B------:R-:W0:Y:S01]  /*23220*/  LDC R189, c[0x0][0x404] ;  /* 0x00010100ffbd7b82 */ /* 0x000e220000000800 */
[----:B------:R-:W-:Y:S01]  /*23230*/  I2FP.F32.U32 R5, R188 ;  /* 0x000000bc00057245 */ /* 0x000fe20000201000 */
[----:B------:R-:W-:Y:S01]  /*23240*/  HFMA2 R188, -RZ, RZ, 0.1171875, 0 ;  /* 0x2f800000ffbc7431 */ /* 0x000fe200000001ff */
[----:B------:R-:W-:Y:S01]  /*23250*/  ISETP.NE.AND P0, PT, R191, 0x1, PT ;  /* 0x00000001bf00780c */ /* 0x000fe20003f05270 */
[----:B-----5:R-:W-:Y:S01]  /*23260*/  HADD2.F32 R190, -RZ, R192.H0_H0 ;  /* 0x200000c0ffbe7230 */ /* 0x020fe20000004100 */
[----:B------:R-:W-:Y:S01]  /*23270*/  LOP3.LUT R14, R14, 0xfffffffd, RZ, 0xc0, !PT ;  /* 0xfffffffd0e0e7812 */ /* 0x000fe200078ec0ff */
[----:B------:R-:W-:Y:S01]  /*23280*/  BSSY.RECONVERGENT B2, `(.L_x_50526) ;  /* 0x000004b000027945 */ /* 0x000fe20003800200 */
[----:B--234-:R-:W-:Y:S01]  /*23290*/  FFMA.FTZ R204, R5, R188, 1.1641532182693481445e-10 ;  /* 0x2f00000005cc7423 */ /* 0x01cfe200000100bc */
[----:B------:R-:W1:Y:S01]  /*232a0*/  LDC R3, c[0x0][0x408] ;  /* 0x00010200ff037b82 */ /* 0x000e620000000800 */
        /* <DEDUP_REMOVED lines=15> */
.L_x_50528:
        /* <DEDUP_REMOVED lines=13> */
.L_x_50530:
[----:B------:R-:W-:Y:S05]  /*23470*/  BSYNC.RECONVERGENT B3 ;  /* 0x0000000000037941 */ /* 0x000fea0003800200 */
.L_x_50529:
        /* <DEDUP_REMOVED lines=43> */
.L_x_50527:
[----:B------:R-:W-:Y:S05]  /*23730*/  BSYNC.RECONVERGENT B2 ;  /* 0x0000000000027941 */ /* 0x000fea0003800200 */
.L_x_50526:
        /* <DEDUP_REMOVED lines=19> */
.L_x_50533:
        /* <DEDUP_REMOVED lines=13> */
.L_x_50535:
[----:B------:R-:W-:Y:S05]  /*23940*/  BSYNC.RECONVERGENT B3 ;  /* 0x0000000000037941 */ /* 0x000fea0003800200 */
.L_x_50534:
        /* <DEDUP_REMOVED lines=43> */
.L_x_50532:
[----:B------:R-:W-:Y:S05]  /*23c00*/  BSYNC.RECONVERGENT B2 ;  /* 0x0000000000027941 */ /* 0x000fea0003800200 */
.L_x_50531:
        /* <DEDUP_REMOVED lines=19> */
.L_x_50538:
        /* <DEDUP_REMOVED lines=13> */
.L_x_50540:
[----:B------:R-:W-:Y:S05]  /*23e10*/  BSYNC.RECONVERGENT B3 ;  /* 0x0000000000037941 */ /* 0x000fea0003800200 */
.L_x_50539:
        /* <DEDUP_REMOVED lines=43> */
.L_x_50537:
[----:B------:R-:W-:Y:S05]  /*240d0*/  BSYNC.RECONVERGENT B2 ;  /* 0x0000000000027941 */ /* 0x000fea0003800200 */
.L_x_50536:
        /* <DEDUP_REMOVED lines=19> */
.L_x_50543:
        /* <DEDUP_REMOVED lines=13> */
.L_x_50545:
[----:B------:R-:W-:Y:S05]  /*242e0*/  BSYNC.RECONVERGENT B3 ;  /* 0x0000000000037941 */ /* 0x000fea0003800200 */
.L_x_50544:
        /* <DEDUP_REMOVED lines=43> */
.L_x_50542:
[----:B------:R-:W-:Y:S05]  /*245a0*/  BSYNC.RECONVERGENT B2 ;  /* 0x0000000000027941 */ /* 0x000fea0003800200 */
.L_x_50541:
        /* <DEDUP_REMOVED lines=19> */
.L_x_50548:
        /* <DEDUP_REMOVED lines=13> */
.L_x_50550:
[----:B------:R-:W-:Y:S05]  /*247b0*/  BSYNC.RECONVERGENT B3 ;  /* 0x0000000000037941 */ /* 0x000fea0003800200 */
.L_x_50549:
        /* <DEDUP_REMOVED lines=43> */
.L_x_50547:
[----:B------:R-:W-:Y:S05]  /*24a70*/  BSYNC.RECONVERGENT B2 ;  /* 0x0000000000027941 */ /* 0x000fea0003800200 */
.L_x_50546:
        /* <DEDUP_REMOVED lines=19> */
.L_x_50553:
        /* <DEDUP_REMOVED lines=13> */
.L_x_50555:
[----:B------:R-:W-:Y:S05]  /*24c80*/  BSYNC.RECONVERGENT B3 ;  /* 0x0000000000037941 */ /* 0x000fea0003800200 */
.L_x_50554:
        /* <DEDUP_REMOVED lines=43> */
.L_x_50552:
[----:B------:R-:W-:Y:S05]  /*24f40*/  BSYNC.RECONVERGENT B2 ;  /* 0x0000000000027941 */ /* 0x000fea0003800200 */
.L_x_50551:
        /* <DEDUP_REMOVED lines=19> */
.L_x_50558:
        /* <DEDUP_REMOVED lines=15> */
.L_x_50560:
[----:B------:R-:W-:Y:S05]  /*25170*/  BSYNC.RECONVERGENT B3 ;  /* 0x0000000000037941 */ /* 0x000fea0003800200 */
.L_x_50559:
        /* <DEDUP_REMOVED lines=43> */
.L_x_50557:
[----:B------:R-:W-:Y:S05]  /*25430*/  BSYNC.RECONVERGENT B2 ;  /* 0x0000000000027941 */ /* 0x000fea0003800200 */
.L_x_50556:
        /* <DEDUP_REMOVED lines=16> */
.L_x_50520:
        /* <DEDUP_REMOVED lines=22> */
.L_x_50478:
[----:B------:R-:W-:Y:S05]  /*256a0*/  BSYNC.RECONVERGENT B1 ;  /* 0x0000000000017941 */ /* 0x000fea0003800200 */
.L_x_50477:
        /* <DEDUP_REMOVED lines=31> */
.L_x_50566:
        /* <DEDUP_REMOVED lines=13> */
.L_x_50568:
[----:B------:R-:W-:Y:S05]  /*25970*/  BSYNC.RECONVERGENT B3 ;  /* 0x0000000000037941 */ /* 0x000fea0003800200 */
.L_x_50567:
        /* <DEDUP_REMOVED lines=43> */
.L_x_50565:
[----:B------:R-:W-:Y:S05]  /*25c30*/  BSYNC.RECONVERGENT B2 ;  /* 0x0000000000027941 */ /* 0x000fea0003800200 */
.L_x_50564:
        /* <DEDUP_REMOVED lines=27> */
.L_x_50571:
        /* <DEDUP_REMOVED lines=13> */
.L_x_50573:
[----:B------:R-:W-:Y:S05]  /*25ec0*/  BSYNC.RECONVERGENT B3 ;  /* 0x0000000000037941 */ /* 0x000fea0003800200 */
.L_x_50572:
        /* <DEDUP_REMOVED lines=43> */
.L_x_50570:
[----:B------:R-:W-:Y:S05]  /*26180*/  BSYNC.RECONVERGENT B2 ;  /* 0x0000000000027941 */ /* 0x000fea0003800200 */
.L_x_50569:
        /* <DEDUP_REMOVED lines=22> */
.L_x_50576:
        /* <DEDUP_REMOVED lines=13> */
.L_x_50578:
[----:B------:R-:W-:Y:S05]  /*263c0*/  BSYNC.RECONVERGENT B3 ;  /* 0x0000000000037941 */ /* 0x000fea0003800200 */
.L_x_50577:
        /* <DEDUP_REMOVED lines=43> */
.L_x_50575:
[----:B------:R-:W-:Y:S05]  /*26680*/  BSYNC.RECONVERGENT B2 ;  /* 0x0000000000027941 */ /* 0x000fea0003800200 */
.L_x_50574:
        /* <DEDUP_REMOVED lines=22> */
.L_x_50581:
        /* <DEDUP_REMOVED lines=13> */
.L_x_50583:
[----:B------:R-:W-:Y:S05]  /*268c0*/  BSYNC.RECONVERGENT B3 ;  /* 0x0000000000037941 */ /* 0x000fea0003800200 */
.L_x_50582:
        /* <DEDUP_REMOVED lines=43> */
.L_x_50580:
[----:B------:R-:W-:Y:S05]  /*26b80*/  BSYNC.RECONVERGENT B2 ;  /* 0x0000000000027941 */ /* 0x000fea0003800200 */
.L_x_50579:
        /* <DEDUP_REMOVED lines=22> */
.L_x_50586:
        /* <DEDUP_REMOVED lines=13> */
.L_x_50588:
[----:B------:R-:W-:Y:S05]  /*26dc0*/  BSYNC.RECONVERGENT B3 ;  /* 0x0000000000037941 */ /* 0x000fea0003800200 */
.L_x_50587:
        /* <DEDUP_REMOVED lines=43> */
.L_x_50585:
[----:B------:R-:W-:Y:S05]  /*27080*/  BSYNC.RECONVERGENT B2 ;  /* 0x0000000000027941 */ /* 0x000fea0003800200 */
.L_x_50584:
        /* <DEDUP_REMOVED lines=22> */
.L_x_50591:
        /* <DEDUP_REMOVED lines=13> */
.L_x_50593:
[----:B------:R-:W-:Y:S05]  /*272c0*/  BSYNC.RECONVERGENT B3 ;  /* 0x0000000000037941 */ /* 0x000fea0003800200 */
.L_x_50592:
        /* <DEDUP_REMOVED lines=43> */
.L_x_50590:
[----:B------:R-:W-:Y:S05]  /*27580*/  BSYNC.RECONVERGENT B2 ;  /* 0x0000000000027941 */ /* 0x000fea0003800200 */
.L_x_50589:
        /* <DEDUP_REMOVED lines=22> */
.L_x_50596:
        /* <DEDUP_REMOVED lines=13> */
.L_x_50598:
[----:B------:R-:W-:Y:S05]  /*277c0*/  BSYNC.RECONVERGENT B3 ;  /* 0x0000000000037941 */ /* 0x000fea0003800200 */
.L_x_50597:
        /* <DEDUP_REMOVED lines=43> */
.L_x_50595:
[----:B------:R-:W-:Y:S05]  /*27a80*/  BSYNC.RECONVERGENT B2 ;  /* 0x0000000000027941 */ /* 0x000fea0003800200 */
.L_x_50594:
        /* <DEDUP_REMOVED lines=22> */
.L_x_50601:
        /* <DEDUP_REMOVED lines=15> */
.L_x_50603:
[----:B------:R-:W-:Y:S05]  /*27ce0*/  BSYNC.RECONVERGENT B3 ;  /* 0x0000000000037941 */ /* 0x000fea0003800200 */
.L_x_50602:
        /* <DEDUP_REMOVED lines=43> */
.L_x_50600:
[----:B------:R-:W-:Y:S05]  /*27fa0*/  BSYNC.RECONVERGENT B2 ;  /* 0x0000000000027941 */ /* 0x000fea0003800200 */
.L_x_50599:
        /* <DEDUP_REMOVED lines=10> */
.L_x_50563:
        /* <DEDUP_REMOVED lines=16> */
.L_x_50607:
        /* <DEDUP_REMOVED lines=13> */
.L_x_50609:
[----:B------:R-:W-:Y:S05]  /*28220*/  BSYNC.RECONVERGENT B3 ;  /* 0x0000000000037941 */ /* 0x000fea0003800200 */
.L_x_50608:
        /* <DEDUP_REMOVED lines=42> */
.L_x_50606:
[----:B------:R-:W-:Y:S05]  /*284d0*/  BSYNC.RECONVERGENT B2 ;  /* 0x0000000000027941 */ /* 0x000fea0003800200 */
.L_x_50605:
[----:B------:R-:W0:Y:S01]  /*284e0*/  LDC R197, c[0x0][0x404] ;  /* 0x00010100ffc57b82 */ /* 0x000e220000000800 */
[----:B------:R-:W-:Y:S01]  /*284f0*/  I2FP.F32.U32 R5, R196 ;  /* 0x000000c400057245 */ /* 0x000fe20000201000 */
[----:B------:R-:W-:Y:S01]  /*28500*/  IMAD.MOV.U32 R196, RZ, RZ, 0x2f800000 ;  /* 0x2f800000ffc47424 */ /* 0x000fe200078e00ff */
[----:B------:R-:W-:Y:S01]  /*28510*/  ISETP.NE.AND P0, PT, R199, 0x1, PT ;  /* 0x00000001c700780c */ /* 0x000fe20003f05270 */
[----:B-----5:R-:W-:Y:S01]  /*28520*/  HADD2.F32 R198, -RZ, R200.H0_H0 ;  /* 0x200000c8ffc67230 */ /* 0x020fe20000004100 */
[----:B------:R-:W-:Y:S01]  /*28530*/  LOP3.LUT R14, R14, 0xfffffffd, RZ, 0xc0, !PT ;  /* 0xfffffffd0e0e7812 */ /* 0x000fe200078ec0ff */
[----:B--234-:R-:W-:Y:S01]  /*28540*/  FFMA.FTZ R204, R5, R196, 1.1641532182693481445e-10 ;  /* 0x2f00000005cc7423 */ /* 0x01cfe200000100c4 */
        /* <DEDUP_REMOVED lines=17> */
.L_x_50612:
        /* <DEDUP_REMOVED lines=13> */
.L_x_50614:
[----:B------:R-:W-:Y:S05]  /*28730*/  BSYNC.RECONVERGENT B3 ;  /* 0x0000000000037941 */ /* 0x000fea0003800200 */
.L_x_50613:
        /* <DEDUP_REMOVED lines=43> */
.L_x_50611:
[----:B------:R-:W-:Y:S05]  /*289f0*/  BSYNC.RECONVERGENT B2 ;  /* 0x0000000000027941 */ /* 0x000fea0003800200 */
.L_x_50610:
        /* <DEDUP_REMOVED lines=19> */
.L_x_50617:
        /* <DEDUP_REMOVED lines=13> */
.L_x_50619:
[----:B------:R-:W-:Y:S05]  /*28c00*/  BSYNC.RECONVERGENT B3 ;  /* 0x0000000000037941 */ /* 0x000fea0003800200 */
.L_x_50618:
        /* <DEDUP_REMOVED lines=43> */
.L_x_50616:
[----:B------:R-:W-:Y:S05]  /*28ec0*/  BSYNC.RECONVERGENT B2 ;  /* 0x0000000000027941 */ /* 0x000fea0003800200 */
.L_x_50615:
        /* <DEDUP_REMOVED lines=19> */
.L_x_50622:
        /* <DEDUP_REMOVED lines=13> */
.L_x_50624:
[----:B------:R-:W-:Y:S05]  /*290d0*/  BSYNC.RECONVERGENT B3 ;  /* 0x0000000000037941 */ /* 0x000fea0003800200 */
.L_x_50623:
        /* <DEDUP_REMOVED lines=43> */
.L_x_50621:
[----:B------:R-:W-:Y:S05]  /*29390*/  BSYNC.RECONVERGENT B2 ;  /* 0x0000000000027941 */ /* 0x000fea0003800200 */
.L_x_50620:
        /* <DEDUP_REMOVED lines=19> */
.L_x_50627:
        /* <DEDUP_REMOVED lines=13> */
.L_x_50629:
[----:B------:R-:W-:Y:S05]  /*295a0*/  BSYNC.RECONVERGENT B3 ;  /* 0x0000000000037941 */ /* 0x000fea0003800200 */
.L_x_50628:
        /* <DEDUP_REMOVED lines=43> */
.L_x_50626:
[----:B------:R-:W-:Y:S05]  /*29860*/  BSYNC.RECONVERGENT B2 ;  /* 0x0000000000027941 */ /* 0x000fea0003800200 */
.L_x_50625:
        /* <DEDUP_REMOVED lines=19> */
.L_x_50632:
        /* <DEDUP_REMOVED lines=13> */
.L_x_50634:
[----:B------:R-:W-:Y:S05]  /*29a70*/  BSYNC.RECONVERGENT B3 ;  /* 0x0000000000037941 */ /* 0x000fea0003800200 */
.L_x_50633:
        /* <DEDUP_REMOVED lines=43> */
.L_x_50631:
[----:B------:R-:W-:Y:S05]  /*29d30*/  BSYNC.RECONVERGENT B2 ;  /* 0x0000000000027941 */ /* 0x000fea0003800200 */
.L_x_50630:
        /* <DEDUP_REMOVED lines=19> */
.L_x_50637:
        /* <DEDUP_REMOVED lines=13> */
.L_x_50639:
[----:B------:R-:W-:Y:S05]  /*29f40*/  BSYNC.RECONVERGENT B3 ;  /* 0x0000000000037941 */ /* 0x000fea0003800200 */
.L_x_50638:
        /* <DEDUP_REMOVED lines=43> */
.L_x_50636:
[----:B------:R-:W-:Y:S05]  /*2a200*/  BSYNC.RECONVERGENT B2 ;  /* 0x0000000000027941 */ /* 0x000fea0003800200 */
.L_x_50635:
        /* <DEDUP_REMOVED lines=19> */
.L_x_50642:
        /* <DEDUP_REMOVED lines=15> */
.L_x_50644:
[----:B------:R-:W-:Y:S05]  /*2a430*/  BSYNC.RECONVERGENT B3 ;  /* 0x0000000000037941 */ /* 0x000fea0003800200 */
.L_x_50643:
        /* <DEDUP_REMOVED lines=43> */
.L_x_50641:
[----:B------:R-:W-:Y:S05]  /*2a6f0*/  BSYNC.RECONVERGENT B2 ;  /* 0x0000000000027941 */ /* 0x000fea0003800200 */
.L_x_50640:
        /* <DEDUP_REMOVED lines=16> */
.L_x_50604:
        /* <DEDUP_REMOVED lines=21> */
.L_x_50562:
[----:B------:R-:W-:Y:S05]  /*2a950*/  BSYNC.RECONVERGENT B1 ;  /* 0x0000000000017941 */ /* 0x000fea0003800200 */
.L_x_50561:
        /* <DEDUP_REMOVED lines=233> */
.L_x_50674:
        /* <DEDUP_REMOVED lines=50> */
.L_x_50647:
[----:B------:R-:W-:Y:S05]  /*2bb10*/  BSYNC.RECONVERGENT B1 ;  /* 0x0000000000017941 */ /* 0x000fea0003800200 */
.L_x_50646:
        /* <DEDUP_REMOVED lines=31> */
[----:B------:R-:W-:Y:S01]  /*2bd10*/  F2FP.F16.F32.PACK_AB R205, R216, R213 ;  /* 0x000000d5d8cd723e */ /* 0x000fe200000000ff */
[----:B------:R-:W-:Y:S01]  /*2bd20*/  VIADD R0, R0, 0x20 ;  /* 0x0000002000007836 */ /* 0x000fe20000000000 */
[----:B------:R-:W-:-:S05]  /*2bd30*/  F2FP.F16.F32.PACK_AB R207, R220, R223 ;  /* 0x000000dfdccf723e */ /* 0x000fca00000000ff */
[----:B------:R3:W-:Y:S02]  /*2bd40*/  STG.E.128 desc[UR8][R214.64], R204 ;  /* 0x000000ccd6007986 */ /* 0x0007e4000c101d08 */
.L_x_50649:
[----:B------:R-:W-:Y:S05]  /*2bd50*/  BSYNC.RECONVERGENT B1 ;  /* 0x0000000000017941 */ /* 0x000fea0003800200 */
.L_x_50648:
        /* <DEDUP_REMOVED lines=35> */
.L_x_50651:
[----:B------:R-:W-:Y:S05]  /*2bf90*/  BSYNC.RECONVERGENT B1 ;  /* 0x0000000000017941 */ /* 0x000fea0003800200 */
.L_x_50650:
        /* <DEDUP_REMOVED lines=35> */
.L_x_50653:
[----:B------:R-:W-:Y:S05]  /*2c1d0*/  BSYNC.RECONVERGENT B1 ;  /* 0x0000000000017941 */ /* 0x000fea0003800200 */
.L_x_50652:
        /* <DEDUP_REMOVED lines=35> */
.L_x_50655:
[----:B------:R-:W-:Y:S05]  /*2c410*/  BSYNC.RECONVERGENT B1 ;  /* 0x0000000000017941 */ /* 0x000fea0003800200 */
.L_x_50654:
        /* <DEDUP_REMOVED lines=35> */
.L_x_50657:
[----:B------:R-:W-:Y:S05]  /*2c650*/  BSYNC.RECONVERGENT B1 ;  /* 0x0000000000017941 */ /* 0x000fea0003800200 */
.L_x_50656:
        /* <DEDUP_REMOVED lines=35> */
.L_x_50659:
[----:B------:R-:W-:Y:S05]  /*2c890*/  BSYNC.RECONVERGENT B1 ;  /* 0x0000000000017941 */ /* 0x000fea0003800200 */
.L_x_50658:
        /* <DEDUP_REMOVED lines=34> */
.L_x_50661:
[----:B------:R-:W-:Y:S05]  /*2cac0*/  BSYNC.RECONVERGENT B1 ;  /* 0x0000000000017941 */ /* 0x000fea0003800200 */
.L_x_50660:
[----:B01234-:R-:W0:Y:S02]  /*2cad0*/  LDC.64 R204, c[0x0][0x380] ;  /* 0x0000e000ffcc7b82 */ /* 0x01fe240000000a00 */
[----:B0-----:R-:W-:-:S05]  /*2cae0*/  IMAD R10, R204, 0x4, R10 ;  /* 0x00000004cc0a7824 */ /* 0x001fca00078e020a */
[----:B------:R-:W-:-:S13]  /*2caf0*/  ISETP.GE.AND P0, PT, R10, R205, PT ;  /* 0x000000cd0a00720c */ /* 0x000fda0003f06270 */
[----:B------:R-:W-:Y:S05]  /*2cb00*/  @!P0 BRA `(.L_x_50662) ;  /* 0xfffffd4400d08947 */ /* 0x000fea000383ffff */
[----:B------:R-:W-:Y:S05]  /*2cb10*/  BSYNC B0 ;  /* 0x0000000000007941 */ /* 0x000fea0003800000 */
.L_x_49973:
[----:B------:R-:W-:Y:S05]  /*2cb20*/  EXIT ;  /* 0x000000000000794d */ /* 0x000fea0003800000 */
.L_x_50645:
        /* <DEDUP_REMOVED lines=8> */
.L_x_50664:
[----:B------:R-:W-:Y:S05]  /*2cbb0*/  BSYNC B1 ;  /* 0x0000000000017941 */ /* 0x000fea0003800000 */
.L_x_50663:
        /* <DEDUP_REMOVED lines=9> */
.L_x_50665:
[----:B------:R-:W-:Y:S02]  /*2cc50*/  IMAD.MOV.U32 R217, RZ, RZ, 0x4 ;  /* 0x00000004ffd97424 */ /* 0x000fe400078e00ff */
[----:B------:R-:W-:-:S04]  /*2cc60*/  IMAD.MOV.U32 R205, RZ, RZ, R214 ;  /* 0x000000ffffcd7224 */ /* 0x000fc800078e00d6 */
[----:B------:R-:W-:-:S05]  /*2cc70*/  FADD.FTZ R207, R206, R205 ;  /* 0x000000cdcecf7221 */ /* 0x000fca0000010000 */
[----:B------:R-:W-:-:S07]  /*2cc80*/  MOV R216, R207 ;  /* 0x000000cf00d87202 */ /* 0x000fce0000000f00 */
[----:B------:R-:W-:Y:S05]  /*2cc90*/  WARPSYNC.COLLECTIVE R215, `(.L_x_50666) ;  /* 0x00000000d7087348 */ /* 0x000fea0003c00000 */
[----:B------:R0:W1:Y:S02]  /*2cca0*/  SHFL.BFLY P6, R214, R216, R217, R218 ;  /* 0x0c0000d9d8d67389 */ /* 0x00006400000c00da */
[----:B01----:R-:W-:Y:S05]  /*2ccb0*/  ENDCOLLECTIVE ;  /* 0x000000000000791b */ /* 0x003fea0003800000 */
.L_x_50666:
[----:B------:R-:W-:Y:S01]  /*2ccc0*/  HFMA2 R217, -RZ, RZ, 0, 4.76837158203125e-07 ;  /* 0x00000008ffd97431 */ /* 0x000fe200000001ff */
[----:B------:R-:W-:-:S05]  /*2ccd0*/  MOV R204, R214 ;  /* 0x000000d600cc7202 */ /* 0x000fca0000000f00 */
[----:B------:R-:W-:-:S04]  /*2cce0*/  FADD.FTZ R212, R207, R204 ;  /* 0x000000cccfd47221 */ /* 0x000fc80000010000 */
[----:B------:R-:W-:-:S07]  /*2ccf0*/  IMAD.MOV.U32 R216, RZ, RZ, R212 ;  /* 0x000000ffffd87224 */ /* 0x000fce00078e00d4 */
[----:B------:R-:W-:Y:S05]  /*2cd00*/  WARPSYNC.COLLECTIVE R215, `(.L_x_50667) ;  /* 0x00000000d7087348 */ /* 0x000fea0003c00000 */
[----:B------:R0:W1:Y:S02]  /*2cd10*/  SHFL.BFLY P6, R214, R216, R217, R218 ;  /* 0x0c0000d9d8d67389 */ /* 0x00006400000c00da */
[----:B01----:R-:W-:Y:S05]  /*2cd20*/  ENDCOLLECTIVE ;  /* 0x000000000000791b */ /* 0x003fea0003800000 */
.L_x_50667:
        /* <DEDUP_REMOVED lines=8> */
.L_x_50668:
        /* <DEDUP_REMOVED lines=140> */
.L_x_50669:
[----:B------:R-:W-:Y:S02]  /*2d670*/  IMAD.MOV.U32 R217, RZ, RZ, 0x2 ;  /* 0x00000002ffd97424 */ /* 0x000fe400078e00ff */
[----:B------:R-:W-:-:S04]  /*2d680*/  IMAD.MOV.U32 R206, RZ, RZ, R214 ;  /* 0x000000ffffce7224 */ /* 0x000fc800078e00d6 */
[----:B------:R-:W-:-:S05]  /*2d690*/  FADD.FTZ R206, R15, R206 ;  /* 0x000000ce0fce7221 */ /* 0x000fca0000010000 */
[----:B------:R-:W-:-:S07]  /*2d6a0*/  MOV R216, R206 ;  /* 0x000000ce00d87202 */ /* 0x000fce0000000f00 */
[----:B------:R-:W-:Y:S05]  /*2d6b0*/  WARPSYNC.COLLECTIVE R215, `(.L_x_50670) ;  /* 0x00000000d7087348 */ /* 0x000fea0003c00000 */
[----:B------:R0:W1:Y:S02]  /*2d6c0*/  SHFL.BFLY P6, R214, R216, R217, R218 ;  /* 0x0c0000d9d8d67389 */ /* 0x00006400000c00da */
[----:B01----:R-:W-:Y:S05]  /*2d6d0*/  ENDCOLLECTIVE ;  /* 0x000000000000791b */ /* 0x003fea0003800000 */
.L_x_50670:
[----:B------:R-:W-:Y:S01]  /*2d6e0*/  HFMA2 R217, -RZ, RZ, 0, 2.384185791015625e-07 ;  /* 0x00000004ffd97431 */ /* 0x000fe200000001ff */
[----:B------:R-:W-:-:S05]  /*2d6f0*/  MOV R207, R214 ;  /* 0x000000d600cf7202 */ /* 0x000fca0000000f00 */
[----:B------:R-:W-:-:S04]  /*2d700*/  FADD.FTZ R207, R206, R207 ;  /* 0x000000cfcecf7221 */ /* 0x000fc80000010000 */
[----:B------:R-:W-:-:S07]  /*2d710*/  IMAD.MOV.U32 R216, RZ, RZ, R207 ;  /* 0x000000ffffd87224 */ /* 0x000fce00078e00cf */
[----:B------:R-:W-:Y:S05]  /*2d720*/  WARPSYNC.COLLECTIVE R215, `(.L_x_50671) ;  /* 0x00000000d7087348 */ /* 0x000fea0003c00000 */
[----:B------:R0:W1:Y:S02]  /*2d730*/  SHFL.BFLY P6, R214, R216, R217, R218 ;  /* 0x0c0000d9d8d67389 */ /* 0x00006400000c00da */
[----:B01----:R-:W-:Y:S05]  /*2d740*/  ENDCOLLECTIVE ;  /* 0x000000000000791b */ /* 0x003fea0003800000 */
.L_x_50671:
[----:B------:R-:W-:Y:S02]  /*2d750*/  IMAD.MOV.U32 R217, RZ, RZ, 0x8 ;  /* 0x00000008ffd97424 */ /* 0x000fe400078e00ff */
[----:B------:R-:W-:-:S04]  /*2d760*/  IMAD.MOV.U32 R212, RZ, RZ, R214 ;  /* 0x000000ffffd47224 */ /* 0x000fc800078e00d6 */
[----:B------:R-:W-:-:S05]  /*2d770*/  FADD.FTZ R212, R207, R212 ;  /* 0x000000d4cfd47221 */ /* 0x000fca0000010000 */
[----:B------:R-:W-:-:S07]  /*2d780*/  MOV R216, R212 ;  /* 0x000000d400d87202 */ /* 0x000fce0000000f00 */
[----:B------:R-:W-:Y:S05]  /*2d790*/  WARPSYNC.COLLECTIVE R215, `(.L_x_50672) ;  /* 0x00000000d7087348 */ /* 0x000fea0003c00000 */
[----:B------:R0:W1:Y:S02]  /*2d7a0*/  SHFL.BFLY P6, R214, R216, R217, R218 ;  /* 0x0c0000d9d8d67389 */ /* 0x00006400000c00da */
[----:B01----:R-:W-:Y:S05]  /*2d7b0*/  ENDCOLLECTIVE ;  /* 0x000000000000791b */ /* 0x003fea0003800000 */
.L_x_50672:
[----:B------:R-:W-:Y:S01]  /*2d7c0*/  HFMA2 R217, -RZ, RZ, 0, 9.5367431640625e-07 ;  /* 0x00000010ffd97431 */ /* 0x000fe200000001ff */
[----:B------:R-:W-:-:S05]  /*2d7d0*/  MOV R213, R214 ;  /* 0x000000d600d57202 */ /* 0x000fca0000000f00 */
[----:B------:R-:W-:-:S04]  /*2d7e0*/  FADD.FTZ R213, R212, R213 ;  /* 0x000000d5d4d57221 */ /* 0x000fc80000010000 */
[----:B------:R-:W-:-:S07]  /*2d7f0*/  IMAD.MOV.U32 R216, RZ, RZ, R213 ;  /* 0x000000ffffd87224 */ /* 0x000fce00078e00d5 */
[----:B------:R-:W-:Y:S05]  /*2d800*/  WARPSYNC.COLLECTIVE R215, `(.L_x_50673) ;  /* 0x00000000d7087348 */ /* 0x000fea0003c00000 */
[----:B------:R0:W1:Y:S02]  /*2d810*/  SHFL.BFLY P6, R214, R216, R217, R218 ;  /* 0x0c0000d9d8d67389 */ /* 0x00006400000c00da */
[----:B01----:R-:W-:Y:S05]  /*2d820*/  ENDCOLLECTIVE ;  /* 0x000000000000791b */ /* 0x003fea0003800000 */
.L_x_50673:
[----:B------:R-:W-:Y:S05]  /*2d830*/  BRA `(.L_x_50674) ;  /* 0xffffffdc00ec7947 */ /* 0x000fea000383ffff */
.L_x_50675:
        /* <DEDUP_REMOVED lines=12> */
.L_x_71540:


//--------------------- .text._ZN10layer_norm13ln_fwd_kernelINS_13Kernel_traitsIf6__halffS2_fjLj2048ELj1ELj4ELj1ELj16ENS_18Kernel_traits_baseILj2048EfS2_fS2_fjLj128EEEEELb1ELb0ELb0ELb1EEEvNS_9FwdParamsE --------------------------
	.section	.text._ZN10layer_norm13ln_fwd_kernelINS_13Kernel_traitsIf6__halffS2_fjLj2048ELj1ELj4ELj1ELj16ENS_18Kernel_traits_baseILj2048EfS2_fS2_fjLj128EEEEELb1ELb0ELb0ELb1EEEvNS_9FwdParamsE,"ax",@progbits
	.align	128
        .global         _ZN10layer_norm13ln_fwd_kernelINS_13Kernel_traitsIf6__halffS2_fjLj2048ELj1ELj4ELj1ELj16ENS_18Kernel_traits_baseILj2048EfS2_fS2_fjLj128EEEEELb1ELb0ELb0ELb1EEEvNS_9FwdParamsE
        .type           _ZN10layer_norm13ln_fwd_kernelINS_13Kernel_traitsIf6__halffS2_fjLj2048ELj1ELj4ELj1ELj16ENS_18Kernel_traits_baseILj2048EfS2_fS2_fjLj128EEEEELb1ELb0ELb0ELb1EEEvNS_9FwdParamsE,@function
        .size           _ZN10layer_norm13ln_fwd_kernelINS_13Kernel_traitsIf6__halffS2_fjLj2048ELj1ELj4ELj1ELj16ENS_18Kernel_traits_baseILj2048EfS2_fS2_fjLj128EEEEELb1ELb0ELb0ELb1EEEvNS_9FwdParamsE,(.L_x_71541 - _ZN10layer_norm13ln_fwd_kernelINS_13Kernel_traitsIf6__halffS2_fjLj2048ELj1ELj4ELj1ELj16ENS_18Kernel_traits_baseILj2048EfS2_fS2_fjLj128EEEEELb1ELb0ELb0ELb1EEEvNS_9FwdParamsE)
        .other          _ZN10layer_norm13ln_fwd_kernelINS_13Kernel_traitsIf6__halffS2_fjLj2048ELj1ELj4ELj1ELj16ENS_18Kernel_traits_baseILj2048EfS2_fS2_fjLj128EEEEELb1ELb0ELb0ELb1EEEvNS_9FwdParamsE,@"STO_CUDA_ENTRY STV_DEFAULT"
_ZN10layer_norm13ln_fwd_kernelINS_13Kernel_traitsIf6__halffS2_fjLj2048ELj1ELj4ELj1ELj16ENS_18Kernel_traits_baseILj2048EfS2_fS2_fjLj128EEEEELb1ELb0ELb0ELb1EEEvNS_9FwdParamsE:
.text._ZN10layer_norm13ln_fwd_kernelINS_13Kernel_traitsIf6__halffS2_fjLj2048ELj1ELj4ELj1ELj16ENS_18Kernel_traits_baseILj2048EfS2_fS2_fjLj128EEEEELb1ELb0ELb0ELb1EEEvNS_9FwdParamsE:
        /* <DEDUP_REMOVED lines=87> */
.L_x_50676:
        /* <DEDUP_REMOVED lines=50> */
.L_x_50677:
        /* <DEDUP_REMOVED lines=77> */
.L_x_51335:
        /* <DEDUP_REMOVED lines=38> */
.L_x_71376:
[----:B------:R-:W-:Y:S05]  /*0fc0*/  BRX R2 -0xfd0                                          (*"BRANCH_TARGETS .L_x_71377,.L_x_71378,.L_x_71379"*) ;  /* 0xfffffff0020c7949 */ /* 0x000fea000383ffff */
.L_x_71379:
[----:B------:R-:W-:Y:S01]  /*0fd0*/  VIADD R23, R22, 0x1 ;  /* 0x0000000116177836 */ /* 0x000fe20000000000 */
[----:B------:R-:W-:Y:S01]  /*0fe0*/  MOV R0, R220 ;  /* 0x000000dc00007202 */ /* 0x000fe20000000f00 */
[----:B------:R-:W-:Y:S01]  /*0ff0*/  IMAD.MOV.U32 R4, RZ, RZ, R10 ;  /* 0x000000ffff047224 */ /* 0x000fe200078e000a */
[----:B------:R-:W-:Y:S06]  /*1000*/  BRA `(.L_x_50681) ;  /* 0x0000000000f47947 */ /* 0x000fec0003800000 */
.L_x_71377:
[----:B------:R-:W-:Y:S02]  /*1010*/  HFMA2 R23, -RZ, RZ, 0, 1.78813934326171875e-07 ;  /* 0x00000003ff177431 */ /* 0x000fe400000001ff */
[----:B------:R-:W-:Y:S02]  /*1020*/  IMAD.MOV.U32 R0, RZ, RZ, R220 ;  /* 0x000000ffff007224 */ /* 0x000fe400078e00dc */
[----:B------:R-:W-:Y:S01]  /*1030*/  IMAD.MOV.U32 R4, RZ, RZ, R11 ;  /* 0x000000ffff047224 */ /* 0x000fe200078e000b */
[----:B------:R-:W-:Y:S06]  /*1040*/  BRA `(.L_x_50681) ;  /* 0x0000000000e47947 */ /* 0x000fec0003800000 */
.L_x_71378:
        /* <DEDUP_REMOVED lines=13> */
.L_x_50683:
[----:B------:R-:W-:Y:S05]  /*1120*/  BSYNC.RECONVERGENT B2 ;  /* 0x0000000000027941 */ /* 0x000fea0003800200 */
.L_x_50682:
        /* <DEDUP_REMOVED lines=43> */
.L_x_50681:
[----:B------:R-:W-:Y:S05]  /*13e0*/  BSYNC.RECONVERGENT B1 ;  /* 0x0000000000017941 */ /* 0x000fea0003800200 */
.L_x_50680:
[----:B------:R-:W-:Y:S01]  /*13f0*/  I2FP.F32.U32 R3, R4 ;  /* 0x0000000400037245 */ /* 0x000fe20000201000 */
[----:B-----5:R-:W-:Y:S01]  /*1400*/  HADD2.F32 R2, -RZ, R16.H0_H0 ;  /* 0x20000010ff027230 */ /* 0x020fe20000004100 */
[----:B------:R-:W-:Y:S01]  /*1410*/  ISETP.NE.AND P1, PT, R23, 0x1, PT ;  /* 0x000000011700780c */ /* 0x000fe20003f25270 */
[----:B------:R-:W-:Y:S01]  /*1420*/  IMAD.U32 R213, RZ, RZ, UR35 ;  /* 0x00000023ffd57e24 */ /* 0x000fe2000f8e00ff */
[----:B------:R-:W-:Y:S01]  /*1430*/  BSSY.RECONVERGENT B1, `(.L_x_50684) ;  /* 0x000004e000017945 */ /* 0x000fe20003800200 */
[----:B------:R-:W-:Y:S01]  /*1440*/  FFMA.FTZ R3, R3, R214, 1.1641532182693481445e-10 ;  /* 0x2f00000003037423 */ /* 0x000fe200000100d6 */
[----:B------:R-:W-:Y:S01]  /*1450*/  FMUL.FTZ R2, R2, R215 ;  /* 0x000000d702027220 */ /* 0x000fe20000410000 */
[----:B------:R-:W-:Y:S02]  /*1460*/  IMAD.U32 R212, RZ, RZ, UR34 ;  /* 0x00000022ffd47e24 */ /* 0x000fe4000f8e00ff */
[----:B------:R-:W-:Y:S02]  /*1470*/  HFMA2 R22, -RZ, RZ, 0, 1.1920928955078125e-07 ;  /* 0x00000002ff167431 */ /* 0x000fe400000001ff */
        /* <DEDUP_REMOVED lines=16> */
.L_x_50686:
        /* <DEDUP_REMOVED lines=13> */
.L_x_50688:
[----:B------:R-:W-:Y:S05]  /*1650*/  BSYNC.RECONVERGENT B2 ;  /* 0x0000000000027941 */ /* 0x000fea0003800200 */
.L_x_50687:
        /* <DEDUP_REMOVED lines=43> */
.L_x_50685:
[----:B------:R-:W-:Y:S05]  /*1910*/  BSYNC.RECONVERGENT B1 ;  /* 0x0000000000017941 */ /* 0x000fea0003800200 */
.L_x_50684:
        /* <DEDUP_REMOVED lines=22> */
.L_x_50691:
        /* <DEDUP_REMOVED lines=13> */
.L_x_50693:
[----:B------:R-:W-:Y:S05]  /*1b50*/  BSYNC.RECONVERGENT B2 ;  /* 0x0000000000027941 */ /* 0x000fea0003800200 */
.L_x_50692:
        /* <DEDUP_REMOVED lines=43> */
.L_x_50690:
[----:B------:R-:W-:Y:S05]  /*1e10*/  BSYNC.RECONVERGENT B1 ;  /* 0x0000000000017941 */ /* 0x000fea0003800200 */
.L_x_50689:
        /* <DEDUP_REMOVED lines=22> */
.L_x_50696:
        /* <DEDUP_REMOVED lines=13> */
.L_x_50698:
[----:B------:R-:W-:Y:S05]  /*2050*/  BSYNC.RECONVERGENT B2 ;  /* 0x0000000000027941 */ /* 0x000fea0003800200 */
.L_x_50697:
        /* <DEDUP_REMOVED lines=43> */
.L_x_50695:
[----:B------:R-:W-:Y:S05]  /*2310*/  BSYNC.RECONVERGENT B1 ;  /* 0x0000000000017941 */ /* 0x000fea0003800200 */
.L_x_50694:
        /* <DEDUP_REMOVED lines=22> */
.L_x_50701:
        /* <DEDUP_REMOVED lines=13> */
.L_x_50703:
[----:B------:R-:W-:Y:S05]  /*2550*/  BSYNC.RECONVERGENT B2 ;  /* 0x0000000000027941 */ /* 0x000fea0003800200 */
.L_x_50702:
        /* <DEDUP_REMOVED lines=43> */
.L_x_50700:
[----:B------:R-:W-:Y:S05]  /*2810*/  BSYNC.RECONVERGENT B1 ;  /* 0x0000000000017941 */ /* 0x000fea0003800200 */
.L_x_50699:
        /* <DEDUP_REMOVED lines=22> */
.L_x_50706:
        /* <DEDUP_REMOVED lines=13> */
.L_x_50708:
[----:B------:R-:W-:Y:S05]  /*2a50*/  BSYNC.RECONVERGENT B2 ;  /* 0x0000000000027941 */ /* 0x000fea0003800200 */
.L_x_50707:
        /* <DEDUP_REMOVED lines=43> */
.L_x_50705:
[----:B------:R-:W-:Y:S05]  /*2d10*/  BSYNC.RECONVERGENT B1 ;  /* 0x0000000000017941 */ /* 0x000fea0003800200 */
.L_x_50704:
        /* <DEDUP_REMOVED lines=22> */
.L_x_50711:
        /* <DEDUP_REMOVED lines=13> */
.L_x_50713:
[----:B------:R-:W-:Y:S05]  /*2f50*/  BSYNC.RECONVERGENT B2 ;  /* 0x0000000000027941 */ /* 0x000fea0003800200 */
.L_x_50712:
        /* <DEDUP_REMOVED lines=43> */
.L_x_50710:
[----:B------:R-:W-:Y:S05]  /*3210*/  BSYNC.RECONVERGENT B1 ;  /* 0x0000000000017941 */ /* 0x000fea0003800200 */
.L_x_50709:
        /* <DEDUP_REMOVED lines=22> */
.L_x_50716:
        /* <DEDUP_REMOVED lines=15> */
.L_x_50718:
[----:B------:R-:W-:Y:S05]  /*3470*/  BSYNC.RECONVERGENT B2 ;  /* 0x0000000000027941 */ /* 0x000fea0003800200 */
.L_x_50717:
        /* <DEDUP_REMOVED lines=43> */
.L_x_50715:
[----:B------:R-:W-:Y:S05]  /*3730*/  BSYNC.RECONVERGENT B1 ;  /* 0x0000000000017941 */ /* 0x000fea0003800200 */
.L_x_50714:
        /* <DEDUP_REMOVED lines=10> */
.L_x_50679:
        /* <DEDUP_REMOVED lines=16> */
.L_x_50722:
        /* <DEDUP_REMOVED lines=13> */
.L_x_50724:
[----:B------:R-:W-:Y:S05]  /*39b0*/  BSYNC.RECONVERGENT B2 ;  /* 0x0000000000027941 */ /* 0x000fea0003800200 */
.L_x_50723:
        /* <DEDUP_REMOVED lines=43> */
.L_x_50721:
[----:B------:R-:W-:Y:S05]  /*3c70*/  BSYNC.RECONVERGENT B1 ;  /* 0x0000000000017941 */ /* 0x000fea0003800200 */
.L_x_50720:
[----:B------:R-:W-:Y:S01]  /*3c80*/  ISETP.NE.AND P0, PT, R23, 0x1, PT ;  /* 0x000000011700780c */ /* 0x000fe20003f05270 */
[----:B------:R-:W-:Y:S01]  /*3c90*/  IMAD.U32 R212, RZ, RZ, UR34 ;  /* 0x00000022ffd47e24 */ /* 0x000fe2000f8e00ff */
[----:B------:R-:W-:Y:S01]  /*3ca0*/  I2FP.F32.U32 R3, R2 ;  /* 0x0000000200037245 */ /* 0x000fe20000201000 */
[----:B-----5:R-:W-:Y:S01]  /*3cb0*/  HADD2.F32 R2, -RZ, R16.H0_H0 ;  /* 0x20000010ff027230 */ /* 0x020fe20000004100 */
[----:B------:R-:W-:Y:S01]  /*3cc0*/  BSSY.RECONVERGENT B1, `(.L_x_50725) ;  /* 0x000004b000017945 */ /* 0x000fe20003800200 */
[----:B------:R-:W-:Y:S01]  /*3cd0*/  IMAD.U32 R213, RZ, RZ, UR35 ;  /* 0x00000023ffd57e24 */ /* 0x000fe2000f8e00ff */
[----:B------:R-:W-:Y:S01]  /*3ce0*/  MOV R22, 0x2 ;  /* 0x0000000200167802 */ /* 0x000fe20000000f00 */
[----:B------:R-:W-:Y:S01]  /*3cf0*/  FFMA.FTZ R3, R3, R214, 1.1641532182693481445e-10 ;  /* 0x2f00000003037423 */ /* 0x000fe200000100d6 */
[----:B------:R-:W-:Y:S01]  /*3d00*/  FMUL.FTZ R76, R2, R215 ;  /* 0x000000d7024c7220 */ /* 0x000fe20000410000 */
[----:B------:R-:W-:-:S03]  /*3d10*/  IMAD.MOV.U32 R2, RZ, RZ, R8 ;  /* 0x000000ffff027224 */ /* 0x000fc600078e0008 */
[----:B------:R-:W-:Y:S01]  /*3d20*/  FSETP.LE.FTZ.AND P1, PT, R3, R212, PT ;  /* 0x000000d40300720b */ /* 0x000fe20003f33000 */
[----:B------:R-:W-:-:S03]  /*3d30*/  FMUL.FTZ R76, R76, R213 ;  /* 0x000000d54c4c7220 */ /* 0x000fc60000410000 */
        /* <DEDUP_REMOVED lines=10> */
.L_x_50727:
        /* <DEDUP_REMOVED lines=13> */
.L_x_50729:
[----:B------:R-:W-:Y:S05]  /*3eb0*/  BSYNC.RECONVERGENT B2 ;  /* 0x0000000000027941 */ /* 0x000fea0003800200 */
.L_x_50728:
        /* <DEDUP_REMOVED lines=43> */
.L_x_50726:
[----:B------:R-:W-:Y:S05]  /*4170*/  BSYNC.RECONVERGENT B1 ;  /* 0x0000000000017941 */ /* 0x000fea0003800200 */
.L_x_50725:
        /* <DEDUP_REMOVED lines=19> */
.L_x_50732:
        /* <DEDUP_REMOVED lines=13> */
.L_x_50734:
[----:B------:R-:W-:Y:S05]  /*4380*/  BSYNC.RECONVERGENT B2 ;  /* 0x0000000000027941 */ /* 0x000fea0003800200 */
.L_x_50733:
        /* <DEDUP_REMOVED lines=43> */
.L_x_50731:
[----:B------:R-:W-:Y:S05]  /*4640*/  BSYNC.RECONVERGENT B1 ;  /* 0x0000000000017941 */ /* 0x000fea0003800200 */
.L_x_50730:
[----:B------:R-:W-:Y:S01]  /*4650*/  ISETP.NE.AND P2, PT, R23, 0x1, PT ;  /* 0x000000011700780c */ /* 0x000fe20003f45270 */
[----:B------:R-:W-:Y:S01]  /*4660*/  BSSY.RECONVERGENT B1, `(.L_x_50735) ;  /* 0x000004b000017945 */ /* 0x000fe20003800200 */
[----:B------:R-:W-:Y:S01]  /*4670*/  I2FP.F32.U32 R3, R2 ;  /* 0x0000000200037245 */ /* 0x000fe20000201000 */
[----:B------:R-:W-:Y:S02]  /*4680*/  HADD2.F32 R2, -RZ, R17.H0_H0 ;  /* 0x20000011ff027230 */ /* 0x000fe40000004100 */
        /* <DEDUP_REMOVED lines=15> */
.L_x_50737:
        /* <DEDUP_REMOVED lines=13> */
.L_x_50739:
[----:B------:R-:W-:Y:S05]  /*4850*/  BSYNC.RECONVERGENT B2 ;  /* 0x0000000000027941 */ /* 0x000fea0003800200 */
.L_x_50738:
        /* <DEDUP_REMOVED lines=43> */
.L_x_50736:
[----:B------:R-:W-:Y:S05]  /*4b10*/  BSYNC.RECONVERGENT B1 ;  /* 0x0000000000017941 */ /* 0x000fea0003800200 */
.L_x_50735:
[----:B------:R-:W-:Y:S01]  /*4b20*/  ISETP.NE.AND P3, PT, R22, 0x1, PT ;  /* 0x000000011600780c */ /* 0x000fe20003f65270 */
[----:B------:R-:W-:Y:S01]  /*4b30*/  BSSY.RECONVERGENT B1, `(.L_x_50740) ;  /* 0x000004b000017945 */ /* 0x000fe20003800200 */
[----:B------:R-:W-:Y:S01]  /*4b40*/  I2FP.F32.U32 R3, R2 ;  /* 0x0000000200037245 */ /* 0x000fe20000201000 */
[----:B------:R-:W-:Y:S02]  /*4b50*/  HADD2.F32 R2, -RZ, R17.H1_H1 ;  /* 0x30000011ff027230 */ /* 0x000fe40000004100 */
        /* <DEDUP_REMOVED lines=15> */
.L_x_50742:
        /* <DEDUP_REMOVED lines=13> */
.L_x_50744:
[----:B------:R-:W-:Y:S05]  /*4d20*/  BSYNC.RECONVERGENT B2 ;  /* 0x0000000000027941 */ /* 0x000fea0003800200 */
.L_x_50743:
        /* <DEDUP_REMOVED lines=43> */
.L_x_50741:
[----:B------:R-:W-:Y:S05]  /*4fe0*/  BSYNC.RECONVERGENT B1 ;  /* 0x0000000000017941 */ /* 0x000fea0003800200 */
.L_x_50740:
        /* <DEDUP_REMOVED lines=19> */
.L_x_50747:
        /* <DEDUP_REMOVED lines=13> */
.L_x_50749:
[----:B------:R-:W-:Y:S05]  /*51f0*/  BSYNC.RECONVERGENT B2 ;  /* 0x0000000000027941 */ /* 0x000fea0003800200 */
.L_x_50748:
        /* <DEDUP_REMOVED lines=43> */
.L_x_50746:
[----:B------:R-:W-:Y:S05]  /*54b0*/  BSYNC.RECONVERGENT B1 ;  /* 0x0000000000017941 */ /* 0x000fea0003800200 */
.L_x_50745:
        /* <DEDUP_REMOVED lines=19> */
.L_x_50752:
        /* <DEDUP_REMOVED lines=13> */
.L_x_50754:
[----:B------:R-:W-:Y:S05]  /*56c0*/  BSYNC.RECONVERGENT B2 ;  /* 0x0000000000027941 */ /* 0x000fea0003800200 */
.L_x_50753:
        /* <DEDUP_REMOVED lines=43> */
.L_x_50751:
[----:B------:R-:W-:Y:S05]  /*5980*/  BSYNC.RECONVERGENT B1 ;  /* 0x0000000000017941 */ /* 0x000fea0003800200 */
.L_x_50750:
        /* <DEDUP_REMOVED lines=19> */
.L_x_50757:
        /* <DEDUP_REMOVED lines=15> */
.L_x_50759:
[----:B------:R-:W-:Y:S05]  /*5bb0*/  BSYNC.RECONVERGENT B2 ;  /* 0x0000000000027941 */ /* 0x000fea0003800200 */
.L_x_50758:
        /* <DEDUP_REMOVED lines=43> */
.L_x_50756:
[----:B------:R-:W-:Y:S05]  /*5e70*/  BSYNC.RECONVERGENT B1 ;  /* 0x0000000000017941 */ /* 0x000fea0003800200 */
.L_x_50755:
[----:B------:R-:W-:Y:S01]  /*5e80*/  I2FP.F32.U32 R3, R2 ;  /* 0x0000000200037245 */ /* 0x000fe20000201000 */
[----:B------:R-:W-:Y:S01]  /*5e90*/  HADD2.F32 R2, -RZ, R19.H1_H1 ;  /* 0x30000013ff027230 */ /* 0x000fe20000004100 */
        /* <DEDUP_REMOVED lines=14> */
.L_x_50719:
        /* <DEDUP_REMOVED lines=45> */
.L_x_50763:
        /* <DEDUP_REMOVED lines=13> */
.L_x_50765:
[----:B------:R-:W-:Y:S05]  /*6320*/  BSYNC.RECONVERGENT B2 ;  /* 0x0000000000027941 */ /* 0x000fea0003800200 */
.L_x_50764:
        /* <DEDUP_REMOVED lines=43> */
.L_x_50762:
[----:B------:R-:W-:Y:S05]  /*65e0*/  BSYNC.RECONVERGENT B1 ;  /* 0x0000000000017941 */ /* 0x000fea0003800200 */
.L_x_50761:
[----:B------:R-:W-:Y:S01]  /*65f0*/  I2FP.F32.U32 R23, R24 ;  /* 0x0000001800177245 */ /* 0x000fe20000201000 */
[----:B-----5:R-:W-:Y:S01]  /*6600*/  HADD2.F32 R0, -RZ, R16.H0_H0 ;  /* 0x20000010ff007230 */ /* 0x020fe20000004100 */
        /* <DEDUP_REMOVED lines=11> */
[----:B------:R-:W-:Y:S01]  /*66c0*/  P2R R0, PR, RZ, 0x1 ;  /* 0x00000001ff007803 */ /* 0x000fe20000000000 */
        /* <DEDUP_REMOVED lines=9> */
.L_x_50768:
        /* <DEDUP_REMOVED lines=13> */
.L_x_50770:
[----:B------:R-:W-:Y:S05]  /*6830*/  BSYNC.RECONVERGENT B2 ;  /* 0x0000000000027941 */ /* 0x000fea0003800200 */
.L_x_50769:
        /* <DEDUP_REMOVED lines=43> */
.L_x_50767:
[----:B------:R-:W-:Y:S05]  /*6af0*/  BSYNC.RECONVERGENT B1 ;  /* 0x0000000000017941 */ /* 0x000fea0003800200 */
.L_x_50766:
        /* <DEDUP_REMOVED lines=22> */
.L_x_50773:
        /* <DEDUP_REMOVED lines=13> */
.L_x_50775:
[----:B------:R-:W-:Y:S05]  /*6d30*/  BSYNC.RECONVERGENT B2 ;  /* 0x0000000000027941 */ /* 0x000fea0003800200 */
.L_x_50774:
        /* <DEDUP_REMOVED lines=43> */
.L_x_50772:
[----:B------:R-:W-:Y:S05]  /*6ff0*/  BSYNC.RECONVERGENT B1 ;  /* 0x0000000000017941 */ /* 0x000fea0003800200 */
.L_x_50771:
        /* <DEDUP_REMOVED lines=22> */
.L_x_50778:
        /* <DEDUP_REMOVED lines=13> */
.L_x_50780:
[----:B------:R-:W-:Y:S05]  /*7230*/  BSYNC.RECONVERGENT B2 ;  /* 0x0000000000027941 */ /* 0x000fea0003800200 */
.L_x_50779:
        /* <DEDUP_REMOVED lines=43> */
.L_x_50777:
[----:B------:R-:W-:Y:S05]  /*74f0*/  BSYNC.RECONVERGENT B1 ;  /* 0x0000000000017941 */ /* 0x000fea0003800200 */
.L_x_50776:
        /* <DEDUP_REMOVED lines=22> */
.L_x_50783:
        /* <DEDUP_REMOVED lines=13> */
.L_x_50785:
[----:B------:R-:W-:Y:S05]  /*7730*/  BSYNC.RECONVERGENT B2 ;  /* 0x0000000000027941 */ /* 0x000fea0003800200 */
.L_x_50784:
        /* <DEDUP_REMOVED lines=43> */
.L_x_50782:
[----:B------:R-:W-:Y:S05]  /*79f0*/  BSYNC.RECONVERGENT B1 ;  /* 0x0000000000017941 */ /* 0x000fea0003800200 */
.L_x_50781:
        /* <DEDUP_REMOVED lines=22> */
.L_x_50788:
        /* <DEDUP_REMOVED lines=13> */
.L_x_50790:
[----:B------:R-:W-:Y:S05]  /*7c30*/  BSYNC.RECONVERGENT B2 ;  /* 0x0000000000027941 */ /* 0x000fea0003800200 */
.L_x_50789:
        /* <DEDUP_REMOVED lines=43> */
.L_x_50787:
[----:B------:R-:W-:Y:S05]  /*7ef0*/  BSYNC.RECONVERGENT B1 ;  /* 0x0000000000017941 */ /* 0x000fea0003800200 */
.L_x_50786:
        /* <DEDUP_REMOVED lines=22> */
.L_x_50793:
        /* <DEDUP_REMOVED lines=13> */
.L_x_50795:
[----:B------:R-:W-:Y:S05]  /*8130*/  BSYNC.RECONVERGENT B2 ;  /* 0x0000000000027941 */ /* 0x000fea0003800200 */
.L_x_50794:
        /* <DEDUP_REMOVED lines=43> */
.L_x_50792:
[----:B------:R-:W-:Y:S05]  /*83f0*/  BSYNC.RECONVERGENT B1 ;  /* 0x0000000000017941 */ /* 0x000fea0003800200 */
.L_x_50791:
        /* <DEDUP_REMOVED lines=22> */
.L_x_50798:
        /* <DEDUP_REMOVED lines=15> */
.L_x_50800:
[----:B------:R-:W-:Y:S05]  /*8650*/  BSYNC.RECONVERGENT B2 ;  /* 0x0000000000027941 */ /* 0x000fea0003800200 */
.L_x_50799:
        /* <DEDUP_REMOVED lines=43> */
.L_x_50797:
[----:B------:R-:W-:Y:S05]  /*8910*/  BSYNC.RECONVERGENT B1 ;  /* 0x0000000000017941 */ /* 0x000fea0003800200 */
.L_x_50796:
        /* <DEDUP_REMOVED lines=10> */
.L_x_50760:
        /* <DEDUP_REMOVED lines=16> */
.L_x_50804:
        /* <DEDUP_REMOVED lines=13> */
.L_x_50806:
[----:B------:R-:W-:Y:S05]  /*8b90*/  BSYNC.RECONVERGENT B2 ;  /* 0x0000000000027941 */ /* 0x000fea0003800200 */
.L_x_50805:
        /* <DEDUP_REMOVED lines=43> */
.L_x_50803:
[----:B------:R-:W-:Y:S05]  /*8e50*/  BSYNC.RECONVERGENT B1 ;  /* 0x0000000000017941 */ /* 0x000fea0003800200 */
.L_x_50802:
[----:B------:R-:W-:Y:S01]  /*8e60*/  ISETP.NE.AND P0, PT, R22, 0x1, PT ;  /* 0x000000011600780c */ /* 0x000fe20003f05270 */
[----:B-----5:R-:W-:Y:S01]  /*8e70*/  HADD2.F32 R0, -RZ, R16.H0_H0 ;  /* 0x20000010ff007230 */ /* 0x020fe20000004100 */
[----:B------:R-:W-:Y:S01]  /*8e80*/  I2FP.F32.U32 R3, R3 ;  /* 0x0000000300037245 */ /* 0x000fe20000201000 */
[----:B------:R-:W-:Y:S01]  /*8e90*/  BSSY.RECONVERGENT B1, `(.L_x_50807) ;  /* 0x000004a000017945 */ /* 0x000fe20003800200 */
[----:B------:R-:W-:Y:S02]  /*8ea0*/  HFMA2 R23, -RZ, RZ, 0, 1.1920928955078125e-07 ;  /* 0x00000002ff177431 */ /* 0x000fe400000001ff */
[----:B------:R-:W-:Y:S01]  /*8eb0*/  FMUL.FTZ R68, R0, R215 ;  /* 0x000000d700447220 */ /* 0x000fe20000410000 */
[----:B------:R-:W-:-:S03]  /*8ec0*/  FFMA.FTZ R3, R3, R214, 1.1641532182693481445e-10 ;  /* 0x2f00000003037423 */ /* 0x000fc600000100d6 */
[----:B------:R-:W-:Y:S02]  /*8ed0*/  FMUL.FTZ R68, R68, R213 ;  /* 0x000000d544447220 */ /* 0x000fe40000410000 */
        /* <DEDUP_REMOVED lines=12> */
.L_x_50809:
        /* <DEDUP_REMOVED lines=13> */
.L_x_50811:
[----:B------:R-:W-:Y:S05]  /*9070*/  BSYNC.RECONVERGENT B2 ;  /* 0x0000000000027941 */ /* 0x000fea0003800200 */
.L_x_50810:
        /* <DEDUP_REMOVED lines=43> */
.L_x_50808:
[----:B------:R-:W-:Y:S05]  /*9330*/  BSYNC.RECONVERGENT B1 ;  /* 0x0000000000017941 */ /* 0x000fea0003800200 */
.L_x_50807:
        /* <DEDUP_REMOVED lines=19> */
.L_x_50814:
        /* <DEDUP_REMOVED lines=13> */
.L_x_50816:
[----:B------:R-:W-:Y:S05]  /*9540*/  BSYNC.RECONVERGENT B2 ;  /* 0x0000000000027941 */ /* 0x000fea0003800200 */
.L_x_50815:
        /* <DEDUP_REMOVED lines=43> */
.L_x_50813:
[----:B------:R-:W-:Y:S05]  /*9800*/  BSYNC.RECONVERGENT B1 ;  /* 0x0000000000017941 */ /* 0x000fea0003800200 */
.L_x_50812:
        /* <DEDUP_REMOVED lines=19> */
.L_x_50819:
        /* <DEDUP_REMOVED lines=13> */
.L_x_50821:
[----:B------:R-:W-:Y:S05]  /*9a10*/  BSYNC.RECONVERGENT B2 ;  /* 0x0000000000027941 */ /* 0x000fea0003800200 */
.L_x_50820:
        /* <DEDUP_REMOVED lines=43> */
.L_x_50818:
[----:B------:R-:W-:Y:S05]  /*9cd0*/  BSYNC.RECONVERGENT B1 ;  /* 0x0000000000017941 */ /* 0x000fea0003800200 */
.L_x_50817:
        /* <DEDUP_REMOVED lines=19> */
.L_x_50824:
        /* <DEDUP_REMOVED lines=13> */
.L_x_50826:
[----:B------:R-:W-:Y:S05]  /*9ee0*/  BSYNC.RECONVERGENT B2 ;  /* 0x0000000000027941 */ /* 0x000fea0003800200 */
.L_x_50825:
        /* <DEDUP_REMOVED lines=43> */
.L_x_50823:
[----:B------:R-:W-:Y:S05]  /*a1a0*/  BSYNC.RECONVERGENT B1 ;  /* 0x0000000000017941 */ /* 0x000fea0003800200 */
.L_x_50822:
        /* <DEDUP_REMOVED lines=19> */
.L_x_50829:
        /* <DEDUP_REMOVED lines=13> */
.L_x_50831:
[----:B------:R-:W-:Y:S05]  /*a3b0*/  BSYNC.RECONVERGENT B2 ;  /* 0x0000000000027941 */ /* 0x000fea0003800200 */
.L_x_50830:
        /* <DEDUP_REMOVED lines=43> */
.L_x_50828:
[----:B------:R-:W-:Y:S05]  /*a670*/  BSYNC.RECONVERGENT B1 ;  /* 0x0000000000017941 */ /* 0x000fea0003800200 */
.L_x_50827:
        /* <DEDUP_REMOVED lines=19> */
.L_x_50834:
        /* <DEDUP_REMOVED lines=13> */
.L_x_50836:
[----:B------:R-:W-:Y:S05]  /*a880*/  BSYNC.RECONVERGENT B2 ;  /* 0x0000000000027941 */ /* 0x000fea0003800200 */
.L_x_50835:
        /* <DEDUP_REMOVED lines=43> */
.L_x_50833:
[----:B------:R-:W-:Y:S05]  /*ab40*/  BSYNC.RECONVERGENT B1 ;  /* 0x0000000000017941 */ /* 0x000fea0003800200 */
.L_x_50832:
        /* <DEDUP_REMOVED lines=19> */
.L_x_50839:
        /* <DEDUP_REMOVED lines=15> */
.L_x_50841:
[----:B------:R-:W-:Y:S05]  /*ad70*/  BSYNC.RECONVERGENT B2 ;  /* 0x0000000000027941 */ /* 0x000fea0003800200 */
.L_x_50840:
        /* <DEDUP_REMOVED lines=43> */
.L_x_50838:
[----:B------:R-:W-:Y:S05]  /*b030*/  BSYNC.RECONVERGENT B1 ;  /* 0x0000000000017941 */ /* 0x000fea0003800200 */
.L_x_50837:
        /* <DEDUP_REMOVED lines=16> */
.L_x_50801:
        /* <DEDUP_REMOVED lines=43> */
.L_x_50845:
        /* <DEDUP_REMOVED lines=13> */
.L_x_50847:
[----:B------:R-:W-:Y:S05]  /*b4c0*/  BSYNC.RECONVERGENT B2 ;  /* 0x0000000000027941 */ /* 0x000fea0003800200 */
.L_x_50846:
        /* <DEDUP_REMOVED lines=43> */
.L_x_50844:
[----:B------:R-:W-:Y:S05]  /*b780*/  BSYNC.RECONVERGENT B1 ;  /* 0x0000000000017941 */ /* 0x000fea0003800200 */
.L_x_50843:
[----:B------:R-:W-:Y:S01]  /*b790*/  I2FP.F32.U32 R23, R25 ;  /* 0x0000001900177245 */ /* 0x000fe20000201000 */
[----:B-----5:R-:W-:Y:S01]  /*b7a0*/  HADD2.F32 R2, -RZ, R16.H0_H0 ;  /* 0x20000010ff027230 */ /* 0x020fe20000004100 */
        /* <DEDUP_REMOVED lines=21> */
.L_x_50850:
        /* <DEDUP_REMOVED lines=13> */
.L_x_50852:
[----:B------:R-:W-:Y:S05]  /*b9d0*/  BSYNC.RECONVERGENT B2 ;  /* 0x0000000000027941 */ /* 0x000fea0003800200 */
.L_x_50851:
        /* <DEDUP_REMOVED lines=43> */
.L_x_50849:
[----:B------:R-:W-:Y:S05]  /*bc90*/  BSYNC.RECONVERGENT B1 ;  /* 0x0000000000017941 */ /* 0x000fea0003800200 */
.L_x_50848:
        /* <DEDUP_REMOVED lines=22> */
.L_x_50855:
        /* <DEDUP_REMOVED lines=13> */
.L_x_50857:
[----:B------:R-:W-:Y:S05]  /*bed0*/  BSYNC.RECONVERGENT B2 ;  /* 0x0000000000027941 */ /* 0x000fea0003800200 */
.L_x_50856:
        /* <DEDUP_REMOVED lines=43> */
.L_x_50854:
[----:B------:R-:W-:Y:S05]  /*c190*/  BSYNC.RECONVERGENT B1 ;  /* 0x0000000000017941 */ /* 0x000fea0003800200 */
.L_x_50853:
        /* <DEDUP_REMOVED lines=22> */
.L_x_50860:
        /* <DEDUP_REMOVED lines=13> */
.L_x_50862:
[----:B------:R-:W-:Y:S05]  /*c3d0*/  BSYNC.RECONVERGENT B2 ;  /* 0x0000000000027941 */ /* 0x000fea0003800200 */
.L_x_50861:
        /* <DEDUP_REMOVED lines=43> */
.L_x_50859:
[----:B------:R-:W-:Y:S05]  /*c690*/  BSYNC.RECONVERGENT B1 ;  /* 0x0000000000017941 */ /* 0x000fea0003800200 */
.L_x_50858:
        /* <DEDUP_REMOVED lines=22> */
.L_x_50865:
        /* <DEDUP_REMOVED lines=13> */
.L_x_50867:
[----:B------:R-:W-:Y:S05]  /*c8d0*/  BSYNC.RECONVERGENT B2 ;  /* 0x0000000000027941 */ /* 0x000fea0003800200 */
.L_x_50866:
        /* <DEDUP_REMOVED lines=43> */
.L_x_50864:
[----:B------:R-:W-:Y:S05]  /*cb90*/  BSYNC.RECONVERGENT B1 ;  /* 0x0000000000017941 */ /* 0x000fea0003800200 */
.L_x_50863:
        /* <DEDUP_REMOVED lines=22> */
.L_x_50870:
        /* <DEDUP_REMOVED lines=13> */
.L_x_50872:
[----:B------:R-:W-:Y:S05]  /*cdd0*/  BSYNC.RECONVERGENT B2 ;  /* 0x0000000000027941 */ /* 0x000fea0003800200 */
.L_x_50871:
        /* <DEDUP_REMOVED lines=43> */
.L_x_50869:
[----:B------:R-:W-:Y:S05]  /*d090*/  BSYNC.RECONVERGENT B1 ;  /* 0x0000000000017941 */ /* 0x000fea0003800200 */
.L_x_50868:
        /* <DEDUP_REMOVED lines=22> */
.L_x_50875:
        /* <DEDUP_REMOVED lines=13> */
.L_x_50877:
[----:B------:R-:W-:Y:S05]  /*d2d0*/  BSYNC.RECONVERGENT B2 ;  /* 0x0000000000027941 */ /* 0x000fea0003800200 */
.L_x_50876:
        /* <DEDUP_REMOVED lines=43> */
.L_x_50874:
[----:B------:R-:W-:Y:S05]  /*d590*/  BSYNC.RECONVERGENT B1 ;  /* 0x0000000000017941 */ /* 0x000fea0003800200 */
.L_x_50873:
        /* <DEDUP_REMOVED lines=22> */
.L_x_50880:
        /* <DEDUP_REMOVED lines=15> */
.L_x_50882:
[----:B------:R-:W-:Y:S05]  /*d7f0*/  BSYNC.RECONVERGENT B2 ;  /* 0x0000000000027941 */ /* 0x000fea0003800200 */
.L_x_50881:
        /* <DEDUP_REMOVED lines=43> */
.L_x_50879:
[----:B------:R-:W-:Y:S05]  /*dab0*/  BSYNC.RECONVERGENT B1 ;  /* 0x0000000000017941 */ /* 0x000fea0003800200 */
.L_x_50878:
        /* <DEDUP_REMOVED lines=10> */
.L_x_50842:
        /* <DEDUP_REMOVED lines=16> */
.L_x_50886:
        /* <DEDUP_REMOVED lines=13> */
.L_x_50888:
[----:B------:R-:W-:Y:S05]  /*dd30*/  BSYNC.RECONVERGENT B2 ;  /* 0x0000000000027941 */ /* 0x000fea0003800200 */
.L_x_50887:
        /* <DEDUP_REMOVED lines=43> */
.L_x_50885:
[----:B------:R-:W-:Y:S05]  /*dff0*/  BSYNC.RECONVERGENT B1 ;  /* 0x0000000000017941 */ /* 0x000fea0003800200 */
.L_x_50884:
[----:B------:R-:W-:Y:S01]  /*e000*/  ISETP.NE.AND P0, PT, R24, 0x1, PT ;  /* 0x000000011800780c */ /* 0x000fe20003f05270 */
[----:B-----5:R-:W-:Y:S01]  /*e010*/  HADD2.F32 R2, -RZ, R16.H0_H0 ;  /* 0x20000010ff027230 */ /* 0x020fe20000004100 */
[----:B------:R-:W-:Y:S01]  /*e020*/  I2FP.F32.U32 R23, R22 ;  /* 0x0000001600177245 */ /* 0x000fe20000201000 */
[----:B------:R-:W-:Y:S01]  /*e030*/  BSSY.RECONVERGENT B1, `(.L_x_50889) ;  /* 0x000004a000017945 */ /* 0x000fe20003800200 */
[----:B------:R-:W-:Y:S02]  /*e040*/  HFMA2 R25, -RZ, RZ, 0, 1.1920928955078125e-07 ;  /* 0x00000002ff197431 */ /* 0x000fe400000001ff */
[----:B------:R-:W-:Y:S02]  /*e050*/  IMAD.MOV.U32 R22, RZ, RZ, R8 ;  /* 0x000000ffff167224 */ /* 0x000fe400078e0008 */
[----:B------:R-:W-:Y:S01]  /*e060*/  FMUL.FTZ R60, R2, R215 ;  /* 0x000000d7023c7220 */ /* 0x000fe20000410000 */
[----:B------:R-:W-:-:S03]  /*e070*/  FFMA.FTZ R23, R23, R214, 1.1641532182693481445e-10 ;  /* 0x2f00000017177423 */ /* 0x000fc600000100d6 */
[----:B------:R-:W-:Y:S02]  /*e080*/  FMUL.FTZ R60, R60, R213 ;  /* 0x000000d53c3c7220 */ /* 0x000fe40000410000 */
        /* <DEDUP_REMOVED lines=11> */
.L_x_50891:
        /* <DEDUP_REMOVED lines=13> */
.L_x_50893:
[----:B------:R-:W-:Y:S05]  /*e210*/  BSYNC.RECONVERGENT B2 ;  /* 0x0000000000027941 */ /* 0x000fea0003800200 */
.L_x_50892:
        /* <DEDUP_REMOVED lines=43> */
.L_x_50890:
[----:B------:R-:W-:Y:S05]  /*e4d0*/  BSYNC.RECONVERGENT B1 ;  /* 0x0000000000017941 */ /* 0x000fea0003800200 */
.L_x_50889:
        /* <DEDUP_REMOVED lines=19> */
.L_x_50896:
        /* <DEDUP_REMOVED lines=13> */
.L_x_50898:
[----:B------:R-:W-:Y:S05]  /*e6e0*/  BSYNC.RECONVERGENT B2 ;  /* 0x0000000000027941 */ /* 0x000fea0003800200 */
.L_x_50897:
        /* <DEDUP_REMOVED lines=43> */
.L_x_50895:
[----:B------:R-:W-:Y:S05]  /*e9a0*/  BSYNC.RECONVERGENT B1 ;  /* 0x0000000000017941 */ /* 0x000fea0003800200 */
.L_x_50894:
        /* <DEDUP_REMOVED lines=19> */
.L_x_50901:
        /* <DEDUP_REMOVED lines=13> */
.L_x_50903:
[----:B------:R-:W-:Y:S05]  /*ebb0*/  BSYNC.RECONVERGENT B2 ;  /* 0x0000000000027941 */ /* 0x000fea0003800200 */
.L_x_50902:
        /* <DEDUP_REMOVED lines=43> */
.L_x_50900:
[----:B------:R-:W-:Y:S05]  /*ee70*/  BSYNC.RECONVERGENT B1 ;  /* 0x0000000000017941 */ /* 0x000fea0003800200 */
.L_x_50899:
[----:B------:R-:W-:Y:S01]  /*ee80*/  ISETP.NE.AND P3, PT, R25, 0x1, PT ;  /* 0x000000011900780c */ /* 0x000fe20003f65270 */
[----:B------:R-:W-:Y:S01]  /*ee90*/  BSSY.RECONVERGENT B1, `(.L_x_50904) ;  /* 0x000004b000017945 */ /* 0x000fe20003800200 */
[----:B------:R-:W-:Y:S01]  /*eea0*/  I2FP.F32.U32 R23, R16 ;  /* 0x0000001000177245 */ /* 0x000fe20000201000 */
[----:B------:R-:W-:-:S04]  /*eeb0*/  HADD2.F32 R16, -RZ, R17.H1_H1 ;  /* 0x30000011ff107230 */ /* 0x000fc80000004100 */
[----:B------:R-:W-:Y:S01]  /*eec0*/  FFMA.FTZ R23, R23, R214, 1.1641532182693481445e-10 ;  /* 0x2f00000017177423 */ /* 0x000fe200000100d6 */
[----:B------:R-:W-:Y:S01]  /*eed0*/  FMUL.FTZ R22, R16, R215 ;  /* 0x000000d710167220 */ /* 0x000fe20000410000 */
[----:B------:R-:W-:-:S03]  /*eee0*/  IMAD.MOV.U32 R16, RZ, RZ, R8 ;  /* 0x000000ffff107224 */ /* 0x000fc600078e0008 */
[----:B------:R-:W-:Y:S01]  /*eef0*/  FSETP.LE.FTZ.AND P2, PT, R23, R212, PT ;  /* 0x000000d41700720b */ /* 0x000fe20003f53000 */
[----:B------:R-:W-:Y:S02]  /*ef00*/  HFMA2 R23, -RZ, RZ, 0, 1.1920928955078125e-07 ;  /* 0x00000002ff177431 */ /* 0x000fe400000001ff */
        /* <DEDUP_REMOVED lines=10> */
.L_x_50906:
        /* <DEDUP_REMOVED lines=13> */
.L_x_50908:
[----:B------:R-:W-:Y:S05]  /*f080*/  BSYNC.RECONVERGENT B2 ;  /* 0x0000000000027941 */ /* 0x000fea0003800200 */
.L_x_50907:
        /* <DEDUP_REMOVED lines=43> */
.L_x_50905:
[----:B------:R-:W-:Y:S05]  /*f340*/  BSYNC.RECONVERGENT B1 ;  /* 0x0000000000017941 */ /* 0x000fea0003800200 */
.L_x_50904:
        /* <DEDUP_REMOVED lines=19> */
.L_x_50911:
        /* <DEDUP_REMOVED lines=13> */
.L_x_50913:
[----:B------:R-:W-:Y:S05]  /*f550*/  BSYNC.RECONVERGENT B2 ;  /* 0x0000000000027941 */ /* 0x000fea0003800200 */
.L_x_50912:
        /* <DEDUP_REMOVED lines=43> */
.L_x_50910:
[----:B------:R-:W-:Y:S05]  /*f810*/  BSYNC.RECONVERGENT B1 ;  /* 0x0000000000017941 */ /* 0x000fea0003800200 */
.L_x_50909:
        /* <DEDUP_REMOVED lines=19> */
.L_x_50916:
        /* <DEDUP_REMOVED lines=13> */
.L_x_50918:
[----:B------:R-:W-:Y:S05]  /*fa20*/  BSYNC.RECONVERGENT B2 ;  /* 0x0000000000027941 */ /* 0x000fea0003800200 */
.L_x_50917:
        /* <DEDUP_REMOVED lines=43> */
.L_x_50915:
[----:B------:R-:W-:Y:S05]  /*fce0*/  BSYNC.RECONVERGENT B1 ;  /* 0x0000000000017941 */ /* 0x000fea0003800200 */
.L_x_50914:
        /* <DEDUP_REMOVED lines=19> */
.L_x_50921:
        /* <DEDUP_REMOVED lines=15> */
.L_x_50923:
[----:B------:R-:W-:Y:S05]  /*ff10*/  BSYNC.RECONVERGENT B2 ;  /* 0x0000000000027941 */ /* 0x000fea0003800200 */
.L_x_50922:
        /* <DEDUP_REMOVED lines=43> */
.L_x_50920:
[----:B------:R-:W-:Y:S05]  /*101d0*/  BSYNC.RECONVERGENT B1 ;  /* 0x0000000000017941 */ /* 0x000fea0003800200 */
.L_x_50919:
        /* <DEDUP_REMOVED lines=16> */
.L_x_50883:
        /* <DEDUP_REMOVED lines=43> */
.L_x_50927:
        /* <DEDUP_REMOVED lines=13> */
.L_x_50929:
[----:B------:R-:W-:Y:S05]  /*10660*/  BSYNC.RECONVERGENT B2 ;  /* 0x0000000000027941 */ /* 0x000fea0003800200 */
.L_x_50928:
        /* <DEDUP_REMOVED lines=43> */
.L_x_50926:
[----:B------:R-:W-:Y:S05]  /*10920*/  BSYNC.RECONVERGENT B1 ;  /* 0x0000000000017941 */ /* 0x000fea0003800200 */
.L_x_50925:
        /* <DEDUP_REMOVED lines=24> */
.L_x_50932:
        /* <DEDUP_REMOVED lines=13> */
.L_x_50934:
[----:B------:R-:W-:Y:S05]  /*10b80*/  BSYNC.RECONVERGENT B2 ;  /* 0x0000000000027941 */ /* 0x000fea0003800200 */
.L_x_50933:
        /* <DEDUP_REMOVED lines=43> */
.L_x_50931:
[----:B------:R-:W-:Y:S05]  /*10e40*/  BSYNC.RECONVERGENT B1 ;  /* 0x0000000000017941 */ /* 0x000fea0003800200 */
.L_x_50930:
        /* <DEDUP_REMOVED lines=22> */
.L_x_50937:
        /* <DEDUP_REMOVED lines=13> */
.L_x_50939:
[----:B------:R-:W-:Y:S05]  /*11080*/  BSYNC.RECONVERGENT B2 ;  /* 0x0000000000027941 */ /* 0x000fea0003800200 */
.L_x_50938:
        /* <DEDUP_REMOVED lines=43> */
.L_x_50936:
[----:B------:R-:W-:Y:S05]  /*11340*/  BSYNC.RECONVERGENT B1 ;  /* 0x0000000000017941 */ /* 0x000fea0003800200 */
.L_x_50935:
        /* <DEDUP_REMOVED lines=22> */
.L_x_50942:
        /* <DEDUP_REMOVED lines=13> */
.L_x_50944:
[----:B------:R-:W-:Y:S05]  /*11580*/  BSYNC.RECONVERGENT B2 ;  /* 0x0000000000027941 */ /* 0x000fea0003800200 */
.L_x_50943:
        /* <DEDUP_REMOVED lines=43> */
.L_x_50941:
[----:B------:R-:W-:Y:S05]  /*11840*/  BSYNC.RECONVERGENT B1 ;  /* 0x0000000000017941 */ /* 0x000fea0003800200 */
.L_x_50940:
        /* <DEDUP_REMOVED lines=22> */
.L_x_50947:
        /* <DEDUP_REMOVED lines=13> */
.L_x_50949:
[----:B------:R-:W-:Y:S05]  /*11a80*/  BSYNC.RECONVERGENT B2 ;  /* 0x0000000000027941 */ /* 0x000fea0003800200 */
.L_x_50948:
        /* <DEDUP_REMOVED lines=43> */
.L_x_50946:
[----:B------:R-:W-:Y:S05]  /*11d40*/  BSYNC.RECONVERGENT B1 ;  /* 0x0000000000017941 */ /* 0x000fea0003800200 */
.L_x_50945:
        /* <DEDUP_REMOVED lines=22> */
.L_x_50952:
        /* <DEDUP_REMOVED lines=13> */
.L_x_50954:
[----:B------:R-:W-:Y:S05]  /*11f80*/  BSYNC.RECONVERGENT B2 ;  /* 0x0000000000027941 */ /* 0x000fea0003800200 */
.L_x_50953:
        /* <DEDUP_REMOVED lines=43> */
.L_x_50951:
[----:B------:R-:W-:Y:S05]  /*12240*/  BSYNC.RECONVERGENT B1 ;  /* 0x0000000000017941 */ /* 0x000fea0003800200 */
.L_x_50950:
        /* <DEDUP_REMOVED lines=22> */
.L_x_50957:
        /* <DEDUP_REMOVED lines=13> */
.L_x_50959:
[----:B------:R-:W-:Y:S05]  /*12480*/  BSYNC.RECONVERGENT B2 ;  /* 0x0000000000027941 */ /* 0x000fea0003800200 */
.L_x_50958:
        /* <DEDUP_REMOVED lines=43> */
.L_x_50956:
[----:B------:R-:W-:Y:S05]  /*12740*/  BSYNC.RECONVERGENT B1 ;  /* 0x0000000000017941 */ /* 0x000fea0003800200 */
.L_x_50955:
        /* <DEDUP_REMOVED lines=22> */
.L_x_50962:
        /* <DEDUP_REMOVED lines=15> */
.L_x_50964:
[----:B------:R-:W-:Y:S05]  /*129a0*/  BSYNC.RECONVERGENT B2 ;  /* 0x0000000000027941 */ /* 0x000fea0003800200 */
.L_x_50963:
        /* <DEDUP_REMOVED lines=43> */
.L_x_50961:
[----:B------:R-:W-:Y:S05]  /*12c60*/  BSYNC.RECONVERGENT B1 ;  /* 0x0000000000017941 */ /* 0x000fea0003800200 */
.L_x_50960:
        /* <DEDUP_REMOVED lines=10> */
.L_x_50924:
        /* <DEDUP_REMOVED lines=16> */
.L_x_50968:
        /* <DEDUP_REMOVED lines=13> */
.L_x_50970:
[----:B------:R-:W-:Y:S05]  /*12ee0*/  BSYNC.RECONVERGENT B2 ;  /* 0x0000000000027941 */ /* 0x000fea0003800200 */
.L_x_50969:
        /* <DEDUP_REMOVED lines=43> */
.L_x_50967:
[----:B------:R-:W-:Y:S05]  /*131a0*/  BSYNC.RECONVERGENT B1 ;  /* 0x0000000000017941 */ /* 0x000fea0003800200 */
.L_x_50966:
        /* <DEDUP_REMOVED lines=21> */
.L_x_50973:
        /* <DEDUP_REMOVED lines=13> */
.L_x_50975:
[----:B------:R-:W-:Y:S05]  /*133d0*/  BSYNC.RECONVERGENT B2 ;  /* 0x0000000000027941 */ /* 0x000fea0003800200 */
.L_x_50974:
        /* <DEDUP_REMOVED lines=43> */
.L_x_50972:
[----:B------:R-:W-:Y:S05]  /*13690*/  BSYNC.RECONVERGENT B1 ;  /* 0x0000000000017941 */ /* 0x000fea0003800200 */
.L_x_50971:
        /* <DEDUP_REMOVED lines=19> */
.L_x_50978:
        /* <DEDUP_REMOVED lines=13> */
.L_x_50980:
[----:B------:R-:W-:Y:S05]  /*138a0*/  BSYNC.RECONVERGENT B2 ;  /* 0x0000000000027941 */ /* 0x000fea0003800200 */
.L_x_50979:
        /* <DEDUP_REMOVED lines=43> */
.L_x_50977:
[----:B------:R-:W-:Y:S05]  /*13b60*/  BSYNC.RECONVERGENT B1 ;  /* 0x0000000000017941 */ /* 0x000fea0003800200 */
.L_x_50976:
        /* <DEDUP_REMOVED lines=19> */
.L_x_50983:
        /* <DEDUP_REMOVED lines=13> */
.L_x_50985:
[----:B------:R-:W-:Y:S05]  /*13d70*/  BSYNC.RECONVERGENT B2 ;  /* 0x0000000000027941 */ /* 0x000fea0003800200 */
.L_x_50984:
        /* <DEDUP_REMOVED lines=43> */
.L_x_50982:
[----:B------:R-:W-:Y:S05]  /*14030*/  BSYNC.RECONVERGENT B1 ;  /* 0x0000000000017941 */ /* 0x000fea0003800200 */
.L_x_50981:
[----:B------:R-:W-:Y:S01]  /*14040*/  ISETP.NE.AND P3, PT, R25, 0x1, PT ;  /* 0x000000011900780c */ /* 0x000fe20003f65270 */
[----:B------:R-:W-:Y:S01]  /*14050*/  BSSY.RECONVERGENT B1, `(.L_x_50986) ;  /* 0x000004b000017945 */ /* 0x000fe20003800200 */
[----:B------:R-:W-:Y:S01]  /*14060*/  I2FP.F32.U32 R23, R0 ;  /* 0x0000000000177245 */ /* 0x000fe20000201000 */
[----:B------:R-:W-:-:S04]  /*14070*/  HADD2.F32 R0, -RZ, R17.H1_H1 ;  /* 0x30000011ff007230 */ /* 0x000fc80000004100 */
[----:B------:R-:W-:Y:S01]  /*14080*/  FFMA.FTZ R23, R23, R214, 1.1641532182693481445e-10 ;  /* 0x2f00000017177423 */ /* 0x000fe200000100d6 */
[----:B------:R-:W-:Y:S01]  /*14090*/  FMUL.FTZ R16, R0, R215 ;  /* 0x000000d700107220 */ /* 0x000fe20000410000 */
[----:B------:R-:W-:-:S03]  /*140a0*/  MOV R0, R8 ;  /* 0x0000000800007202 */ /* 0x000fc60000000f00 */
        /* <DEDUP_REMOVED lines=12> */
.L_x_50988:
        /* <DEDUP_REMOVED lines=13> */
.L_x_50990:
[----:B------:R-:W-:Y:S05]  /*14240*/  BSYNC.RECONVERGENT B2 ;  /* 0x0000000000027941 */ /* 0x000fea0003800200 */
.L_x_50989:
        /* <DEDUP_REMOVED lines=43> */
.L_x_50987:
[----:B------:R-:W-:Y:S05]  /*14500*/  BSYNC.RECONVERGENT B1 ;  /* 0x0000000000017941 */ /* 0x000fea0003800200 */
.L_x_50986:
        /* <DEDUP_REMOVED lines=19> */
.L_x_50993:
        /* <DEDUP_REMOVED lines=13> */
.L_x_50995:
[----:B------:R-:W-:Y:S05]  /*14710*/  BSYNC.RECONVERGENT B2 ;  /* 0x0000000000027941 */ /* 0x000fea0003800200 */
.L_x_50994:
        /* <DEDUP_REMOVED lines=43> */
.L_x_50992:
[----:B------:R-:W-:Y:S05]  /*149d0*/  BSYNC.RECONVERGENT B1 ;  /* 0x0000000000017941 */ /* 0x000fea0003800200 */
.L_x_50991:
        /* <DEDUP_REMOVED lines=19> */
.L_x_50998:
        /* <DEDUP_REMOVED lines=13> */
.L_x_51000:
[----:B------:R-:W-:Y:S05]  /*14be0*/  BSYNC.RECONVERGENT B2 ;  /* 0x0000000000027941 */ /* 0x000fea0003800200 */
.L_x_50999:
        /* <DEDUP_REMOVED lines=43> */
.L_x_50997:
[----:B------:R-:W-:Y:S05]  /*14ea0*/  BSYNC.RECONVERGENT B1 ;  /* 0x0000000000017941 */ /* 0x000fea0003800200 */
.L_x_50996:
        /* <DEDUP_REMOVED lines=19> */
.L_x_51003:
        /* <DEDUP_REMOVED lines=15> */
.L_x_51005:
[----:B------:R-:W-:Y:S05]  /*150d0*/  BSYNC.RECONVERGENT B2 ;  /* 0x0000000000027941 */ /* 0x000fea0003800200 */
.L_x_51004:
        /* <DEDUP_REMOVED lines=43> */
.L_x_51002:
[----:B------:R-:W-:Y:S05]  /*15390*/  BSYNC.RECONVERGENT B1 ;  /* 0x0000000000017941 */ /* 0x000fea0003800200 */
.L_x_51001:
        /* <DEDUP_REMOVED lines=16> */
.L_x_50965:
        /* <DEDUP_REMOVED lines=43> */
.L_x_51009:
        /* <DEDUP_REMOVED lines=13> */
.L_x_51011:
[----:B------:R-:W-:Y:S05]  /*15820*/  BSYNC.RECONVERGENT B2 ;  /* 0x0000000000027941 */ /* 0x000fea0003800200 */
.L_x_51010:
        /* <DEDUP_REMOVED lines=42> */
[----:B------:R-:W-:-:S07]  /*15ad0*/  IMAD.MOV.U32 R24, RZ, RZ, R26 ;  /* 0x000000ffff187224 */ /* 0x000fce00078e001a */
.L_x_51008:
[----:B------:R-:W-:Y:S05]  /*15ae0*/  BSYNC.RECONVERGENT B1 ;  /* 0x0000000000017941 */ /* 0x000fea0003800200 */
.L_x_51007:
[----:B------:R-:W-:Y:S01]  /*15af0*/  I2FP.F32.U32 R25, R25 ;  /* 0x0000001900197245 */ /* 0x000fe20000201000 */
[----:B-----5:R-:W-:Y:S01]  /*15b00*/  HADD2.F32 R22, -RZ, R16.H0_H0 ;  /* 0x20000010ff167230 */ /* 0x020fe20000004100 */
[----:B------:R-:W-:Y:S01]  /*15b10*/  ISETP.NE.AND P1, PT, R23, 0x1, PT ;  /* 0x000000011700780c */ /* 0x000fe20003f25270 */
[----:B------:R-:W-:Y:S01]  /*15b20*/  BSSY.RECONVERGENT B1, `(.L_x_51012) ;  /* 0x000004e000017945 */ /* 0x000fe20003800200 */
[----:B------:R-:W-:Y:S01]  /*15b30*/  LOP3.LUT R5, R5, 0xfffffffd, RZ, 0xc0, !PT ;  /* 0xfffffffd05057812 */ /* 0x000fe200078ec0ff */
        /* <DEDUP_REMOVED lines=19> */
.L_x_51014:
        /* <DEDUP_REMOVED lines=13> */
.L_x_51016:
[----:B------:R-:W-:Y:S05]  /*15d40*/  BSYNC.RECONVERGENT B2 ;  /* 0x0000000000027941 */ /* 0x000fea0003800200 */
.L_x_51015:
        /* <DEDUP_REMOVED lines=43> */
.L_x_51013:
[----:B------:R-:W-:Y:S05]  /*16000*/  BSYNC.RECONVERGENT B1 ;  /* 0x0000000000017941 */ /* 0x000fea0003800200 */
.L_x_51012:
        /* <DEDUP_REMOVED lines=22> */
.L_x_51019:
        /* <DEDUP_REMOVED lines=13> */
.L_x_51021:
[----:B------:R-:W-:Y:S05]  /*16240*/  BSYNC.RECONVERGENT B2 ;  /* 0x0000000000027941 */ /* 0x000fea0003800200 */
.L_x_51020:
        /* <DEDUP_REMOVED lines=43> */
.L_x_51018:
[----:B------:R-:W-:Y:S05]  /*16500*/  BSYNC.RECONVERGENT B1 ;  /* 0x0000000000017941 */ /* 0x000fea0003800200 */
.L_x_51017:
        /* <DEDUP_REMOVED lines=22> */
.L_x_51024:
        /* <DEDUP_REMOVED lines=13> */
.L_x_51026:
[----:B------:R-:W-:Y:S05]  /*16740*/  BSYNC.RECONVERGENT B2 ;  /* 0x0000000000027941 */ /* 0x000fea0003800200 */
.L_x_51025:
        /* <DEDUP_REMOVED lines=43> */
.L_x_51023:
[----:B------:R-:W-:Y:S05]  /*16a00*/  BSYNC.RECONVERGENT B1 ;  /* 0x0000000000017941 */ /* 0x000fea0003800200 */
.L_x_51022:
        /* <DEDUP_REMOVED lines=22> */
.L_x_51029:
        /* <DEDUP_REMOVED lines=13> */
.L_x_51031:
[----:B------:R-:W-:Y:S05]  /*16c40*/  BSYNC.RECONVERGENT B2 ;  /* 0x0000000000027941 */ /* 0x000fea0003800200 */
.L_x_51030:
        /* <DEDUP_REMOVED lines=43> */
.L_x_51028:
[----:B------:R-:W-:Y:S05]  /*16f00*/  BSYNC.RECONVERGENT B1 ;  /* 0x0000000000017941 */ /* 0x000fea0003800200 */
.L_x_51027:
        /* <DEDUP_REMOVED lines=22> */
.L_x_51034:
        /* <DEDUP_REMOVED lines=13> */
.L_x_51036:
[----:B------:R-:W-:Y:S05]  /*17140*/  BSYNC.RECONVERGENT B2 ;  /* 0x0000000000027941 */ /* 0x000fea0003800200 */
.L_x_51035:
        /* <DEDUP_REMOVED lines=43> */
.L_x_51033:
[----:B------:R-:W-:Y:S05]  /*17400*/  BSYNC.RECONVERGENT B1 ;  /* 0x0000000000017941 */ /* 0x000fea0003800200 */
.L_x_51032:
        /* <DEDUP_REMOVED lines=22> */
.L_x_51039:
        /* <DEDUP_REMOVED lines=13> */
.L_x_51041:
[----:B------:R-:W-:Y:S05]  /*17640*/  BSYNC.RECONVERGENT B2 ;  /* 0x0000000000027941 */ /* 0x000fea0003800200 */
.L_x_51040:
        /* <DEDUP_REMOVED lines=43> */
.L_x_51038:
[----:B------:R-:W-:Y:S05]  /*17900*/  BSYNC.RECONVERGENT B1 ;  /* 0x0000000000017941 */ /* 0x000fea0003800200 */
.L_x_51037:
        /* <DEDUP_REMOVED lines=22> */
.L_x_51044:
        /* <DEDUP_REMOVED lines=15> */
.L_x_51046:
[----:B------:R-:W-:Y:S05]  /*17b60*/  BSYNC.RECONVERGENT B2 ;  /* 0x0000000000027941 */ /* 0x000fea0003800200 */
.L_x_51045:
        /* <DEDUP_REMOVED lines=43> */
.L_x_51043:
[----:B------:R-:W-:Y:S05]  /*17e20*/  BSYNC.RECONVERGENT B1 ;  /* 0x0000000000017941 */ /* 0x000fea0003800200 */
.L_x_51042:
        /* <DEDUP_REMOVED lines=10> */
.L_x_51006:
        /* <DEDUP_REMOVED lines=16> */
.L_x_51050:
        /* <DEDUP_REMOVED lines=13> */
.L_x_51052:
[----:B------:R-:W-:Y:S05]  /*180a0*/  BSYNC.RECONVERGENT B2 ;  /* 0x0000000000027941 */ /* 0x000fea0003800200 */
.L_x_51051:
        /* <DEDUP_REMOVED lines=43> */
.L_x_51049:
[----:B------:R-:W-:Y:S05]  /*18360*/  BSYNC.RECONVERGENT B1 ;  /* 0x0000000000017941 */ /* 0x000fea0003800200 */
.L_x_51048:
[----:B------:R-:W-:Y:S01]  /*18370*/  I2FP.F32.U32 R23, R23 ;  /* 0x0000001700177245 */ /* 0x000fe20000201000 */
[----:B-----5:R-:W-:Y:S01]  /*18380*/  HADD2.F32 R22, -RZ, R16.H0_H0 ;  /* 0x20000010ff167230 */ /* 0x020fe20000004100 */
[----:B------:R-:W-:Y:S01]  /*18390*/  ISETP.NE.AND P0, PT, R25, 0x1, PT ;  /* 0x000000011900780c */ /* 0x000fe20003f05270 */
[----:B------:R-:W-:Y:S01]  /*183a0*/  BSSY.RECONVERGENT B1, `(.L_x_51053) ;  /* 0x000004b000017945 */ /* 0x000fe20003800200 */
[----:B------:R-:W-:Y:S01]  /*183b0*/  LOP3.LUT R5, R5, 0xfffffffd, RZ, 0xc0, !PT ;  /* 0xfffffffd05057812 */ /* 0x000fe200078ec0ff */
[----:B------:R-:W-:Y:S01]  /*183c0*/  FFMA.FTZ R23, R23, R214, 1.1641532182693481445e-10 ;  /* 0x2f00000017177423 */ /* 0x000fe200000100d6 */
[----:B------:R-:W-:Y:S01]  /*183d0*/  FMUL.FTZ R44, R22, R215 ;  /* 0x000000d7162c7220 */ /* 0x000fe20000410000 */
[----:B------:R-:W-:Y:S01]  /*183e0*/  IMAD.MOV.U32 R26, RZ, RZ, 0x2 ;  /* 0x00000002ff1a7424 */ /* 0x000fe200078e00ff */
[----:B------:R-:W-:Y:S02]  /*183f0*/  MOV R22, R8 ;  /* 0x0000000800167202 */ /* 0x000fe40000000f00 */
        /* <DEDUP_REMOVED lines=12> */
.L_x_51055:
        /* <DEDUP_REMOVED lines=13> */
.L_x_51057:
[----:B------:R-:W-:Y:S05]  /*18590*/  BSYNC.RECONVERGENT B2 ;  /* 0x0000000000027941 */ /* 0x000fea0003800200 */
.L_x_51056:
        /* <DEDUP_REMOVED lines=43> */
.L_x_51054:
[----:B------:R-:W-:Y:S05]  /*18850*/  BSYNC.RECONVERGENT B1 ;  /* 0x0000000000017941 */ /* 0x000fea0003800200 */
.L_x_51053:
        /* <DEDUP_REMOVED lines=19> */
.L_x_51060:
        /* <DEDUP_REMOVED lines=13> */
.L_x_51062:
[----:B------:R-:W-:Y:S05]  /*18a60*/  BSYNC.RECONVERGENT B2 ;  /* 0x0000000000027941 */ /* 0x000fea0003800200 */
.L_x_51061:
        /* <DEDUP_REMOVED lines=43> */
.L_x_51059:
[----:B------:R-:W-:Y:S05]  /*18d20*/  BSYNC.RECONVERGENT B1 ;  /* 0x0000000000017941 */ /* 0x000fea0003800200 */
.L_x_51058:
        /* <DEDUP_REMOVED lines=19> */
.L_x_51065:
        /* <DEDUP_REMOVED lines=13> */
.L_x_51067:
[----:B------:R-:W-:Y:S05]  /*18f30*/  BSYNC.RECONVERGENT B2 ;  /* 0x0000000000027941 */ /* 0x000fea0003800200 */
.L_x_51066:
        /* <DEDUP_REMOVED lines=43> */
.L_x_51064:
[----:B------:R-:W-:Y:S05]  /*191f0*/  BSYNC.RECONVERGENT B1 ;  /* 0x0000000000017941 */ /* 0x000fea0003800200 */
.L_x_51063:
        /* <DEDUP_REMOVED lines=19> */
.L_x_51070:
        /* <DEDUP_REMOVED lines=13> */
.L_x_51072:
[----:B------:R-:W-:Y:S05]  /*19400*/  BSYNC.RECONVERGENT B2 ;  /* 0x0000000000027941 */ /* 0x000fea0003800200 */
.L_x_51071:
        /* <DEDUP_REMOVED lines=43> */
.L_x_51069:
[----:B------:R-:W-:Y:S05]  /*196c0*/  BSYNC.RECONVERGENT B1 ;  /* 0x0000000000017941 */ /* 0x000fea0003800200 */
.L_x_51068:
        /* <DEDUP_REMOVED lines=19> */
.L_x_51075:
        /* <DEDUP_REMOVED lines=13> */
.L_x_51077:
[----:B------:R-:W-:Y:S05]  /*198d0*/  BSYNC.RECONVERGENT B2 ;  /* 0x0000000000027941 */ /* 0x000fea0003800200 */
.L_x_51076:
        /* <DEDUP_REMOVED lines=43> */
.L_x_51074:
[----:B------:R-:W-:Y:S05]  /*19b90*/  BSYNC.RECONVERGENT B1 ;  /* 0x0000000000017941 */ /* 0x000fea0003800200 */
.L_x_51073:
        /* <DEDUP_REMOVED lines=19> */
.L_x_51080:
        /* <DEDUP_REMOVED lines=13> */
.L_x_51082:
[----:B------:R-:W-:Y:S05]  /*19da0*/  BSYNC.RECONVERGENT B2 ;  /* 0x0000000000027941 */ /* 0x000fea0003800200 */
.L_x_51081:
        /* <DEDUP_REMOVED lines=43> */
.L_x_51079:
[----:B------:R-:W-:Y:S05]  /*1a060*/  BSYNC.RECONVERGENT B1 ;  /* 0x0000000000017941 */ /* 0x000fea0003800200 */
.L_x_51078:
        /* <DEDUP_REMOVED lines=19> */
.L_x_51085:
        /* <DEDUP_REMOVED lines=15> */
.L_x_51087:
[----:B------:R-:W-:Y:S05]  /*1a290*/  BSYNC.RECONVERGENT B2 ;  /* 0x0000000000027941 */ /* 0x000fea0003800200 */
.L_x_51086:
        /* <DEDUP_REMOVED lines=43> */
.L_x_51084:
[----:B------:R-:W-:Y:S05]  /*1a550*/  BSYNC.RECONVERGENT B1 ;  /* 0x0000000000017941 */ /* 0x000fea0003800200 */
.L_x_51083:
        /* <DEDUP_REMOVED lines=16> */
.L_x_51047:
        /* <DEDUP_REMOVED lines=43> */
.L_x_51091:
        /* <DEDUP_REMOVED lines=13> */
.L_x_51093:
[----:B------:R-:W-:Y:S05]  /*1a9e0*/  BSYNC.RECONVERGENT B2 ;  /* 0x0000000000027941 */ /* 0x000fea0003800200 */
.L_x_51092:
        /* <DEDUP_REMOVED lines=43> */
.L_x_51090:
[----:B------:R-:W-:Y:S05]  /*1aca0*/  BSYNC.RECONVERGENT B1 ;  /* 0x0000000000017941 */ /* 0x000fea0003800200 */
.L_x_51089:
        /* <DEDUP_REMOVED lines=24> */
.L_x_51096:
        /* <DEDUP_REMOVED lines=13> */
.L_x_51098:
[----:B------:R-:W-:Y:S05]  /*1af00*/  BSYNC.RECONVERGENT B2 ;  /* 0x0000000000027941 */ /* 0x000fea0003800200 */
.L_x_51097:
        /* <DEDUP_REMOVED lines=43> */
.L_x_51095:
[----:B------:R-:W-:Y:S05]  /*1b1c0*/  BSYNC.RECONVERGENT B1 ;  /* 0x0000000000017941 */ /* 0x000fea0003800200 */
.L_x_51094:
        /* <DEDUP_REMOVED lines=22> */
.L_x_51101:
        /* <DEDUP_REMOVED lines=13> */
.L_x_51103:
[----:B------:R-:W-:Y:S05]  /*1b400*/  BSYNC.RECONVERGENT B2 ;  /* 0x0000000000027941 */ /* 0x000fea0003800200 */
.L_x_51102:
        /* <DEDUP_REMOVED lines=43> */
.L_x_51100:
[----:B------:R-:W-:Y:S05]  /*1b6c0*/  BSYNC.RECONVERGENT B1 ;  /* 0x0000000000017941 */ /* 0x000fea0003800200 */
.L_x_51099:
        /* <DEDUP_REMOVED lines=22> */
.L_x_51106:
        /* <DEDUP_REMOVED lines=13> */
.L_x_51108:
[----:B------:R-:W-:Y:S05]  /*1b900*/  BSYNC.RECONVERGENT B2 ;  /* 0x0000000000027941 */ /* 0x000fea0003800200 */
.L_x_51107:
        /* <DEDUP_REMOVED lines=43> */
.L_x_51105:
[----:B------:R-:W-:Y:S05]  /*1bbc0*/  BSYNC.RECONVERGENT B1 ;  /* 0x0000000000017941 */ /* 0x000fea0003800200 */
.L_x_51104:
        /* <DEDUP_REMOVED lines=22> */
.L_x_51111:
        /* <DEDUP_REMOVED lines=13> */
.L_x_51113:
[----:B------:R-:W-:Y:S05]  /*1be00*/  BSYNC.RECONVERGENT B2 ;  /* 0x0000000000027941 */ /* 0x000fea0003800200 */
.L_x_51112:
        /* <DEDUP_REMOVED lines=43> */
.L_x_51110:
[----:B------:R-:W-:Y:S05]  /*1c0c0*/  BSYNC.RECONVERGENT B1 ;  /* 0x0000000000017941 */ /* 0x000fea0003800200 */
.L_x_51109:
        /* <DEDUP_REMOVED lines=22> */
.L_x_51116:
        /* <DEDUP_REMOVED lines=13> */
.L_x_51118:
[----:B------:R-:W-:Y:S05]  /*1c300*/  BSYNC.RECONVERGENT B2 ;  /* 0x0000000000027941 */ /* 0x000fea0003800200 */
.L_x_51117:
        /* <DEDUP_REMOVED lines=43> */
.L_x_51115:
[----:B------:R-:W-:Y:S05]  /*1c5c0*/  BSYNC.RECONVERGENT B1 ;  /* 0x0000000000017941 */ /* 0x000fea0003800200 */
.L_x_51114:
        /* <DEDUP_REMOVED lines=22> */
.L_x_51121:
        /* <DEDUP_REMOVED lines=13> */
.L_x_51123:
[----:B------:R-:W-:Y:S05]  /*1c800*/  BSYNC.RECONVERGENT B2 ;  /* 0x0000000000027941 */ /* 0x000fea0003800200 */
.L_x_51122:
        /* <DEDUP_REMOVED lines=43> */
.L_x_51120:
[----:B------:R-:W-:Y:S05]  /*1cac0*/  BSYNC.RECONVERGENT B1 ;  /* 0x0000000000017941 */ /* 0x000fea0003800200 */
.L_x_51119:
        /* <DEDUP_REMOVED lines=22> */
.L_x_51126:
        /* <DEDUP_REMOVED lines=15> */
.L_x_51128:
[----:B------:R-:W-:Y:S05]  /*1cd20*/  BSYNC.RECONVERGENT B2 ;  /* 0x0000000000027941 */ /* 0x000fea0003800200 */
.L_x_51127:
        /* <DEDUP_REMOVED lines=43> */
.L_x_51125:
[----:B------:R-:W-:Y:S05]  /*1cfe0*/  BSYNC.RECONVERGENT B1 ;  /* 0x0000000000017941 */ /* 0x000fea0003800200 */
.L_x_51124:
        /* <DEDUP_REMOVED lines=10> */
.L_x_51088:
        /* <DEDUP_REMOVED lines=16> */
.L_x_51132:
        /* <DEDUP_REMOVED lines=13> */
.L_x_51134:
[----:B------:R-:W-:Y:S05]  /*1d260*/  BSYNC.RECONVERGENT B2 ;  /* 0x0000000000027941 */ /* 0x000fea0003800200 */
.L_x_51133:
        /* <DEDUP_REMOVED lines=43> */
.L_x_51131:
[----:B------:R-:W-:Y:S05]  /*1d520*/  BSYNC.RECONVERGENT B1 ;  /* 0x0000000000017941 */ /* 0x000fea0003800200 */
.L_x_51130:
        /* <DEDUP_REMOVED lines=21> */
.L_x_51137:
        /* <DEDUP_REMOVED lines=13> */
.L_x_51139:
[----:B------:R-:W-:Y:S05]  /*1d750*/  BSYNC.RECONVERGENT B2 ;  /* 0x0000000000027941 */ /* 0x000fea0003800200 */
.L_x_51138:
        /* <DEDUP_REMOVED lines=43> */
.L_x_51136:
[----:B------:R-:W-:Y:S05]  /*1da10*/  BSYNC.RECONVERGENT B1 ;  /* 0x0000000000017941 */ /* 0x000fea0003800200 */
.L_x_51135:
        /* <DEDUP_REMOVED lines=19> */
.L_x_51142:
        /* <DEDUP_REMOVED lines=13> */
.L_x_51144:
[----:B------:R-:W-:Y:S05]  /*1dc20*/  BSYNC.RECONVERGENT B2 ;  /* 0x0000000000027941 */ /* 0x000fea0003800200 */
.L_x_51143:
        /* <DEDUP_REMOVED lines=43> */
.L_x_51141:
[----:B------:R-:W-:Y:S05]  /*1dee0*/  BSYNC.RECONVERGENT B1 ;  /* 0x0000000000017941 */ /* 0x000fea0003800200 */
.L_x_51140:
        /* <DEDUP_REMOVED lines=19> */
.L_x_51147:
        /* <DEDUP_REMOVED lines=13> */
.L_x_51149:
[----:B------:R-:W-:Y:S05]  /*1e0f0*/  BSYNC.RECONVERGENT B2 ;  /* 0x0000000000027941 */ /* 0x000fea0003800200 */
.L_x_51148:
        /* <DEDUP_REMOVED lines=43> */
.L_x_51146:
[----:B------:R-:W-:Y:S05]  /*1e3b0*/  BSYNC.RECONVERGENT B1 ;  /* 0x0000000000017941 */ /* 0x000fea0003800200 */
.L_x_51145:
        /* <DEDUP_REMOVED lines=19> */
.L_x_51152:
        /* <DEDUP_REMOVED lines=13> */
.L_x_51154:
[----:B------:R-:W-:Y:S05]  /*1e5c0*/  BSYNC.RECONVERGENT B2 ;  /* 0x0000000000027941 */ /* 0x000fea0003800200 */
.L_x_51153:
        /* <DEDUP_REMOVED lines=43> */
.L_x_51151:
[----:B------:R-:W-:Y:S05]  /*1e880*/  BSYNC.RECONVERGENT B1 ;  /* 0x0000000000017941 */ /* 0x000fea0003800200 */
.L_x_51150:
        /* <DEDUP_REMOVED lines=19> */
.L_x_51157:
        /* <DEDUP_REMOVED lines=13> */
.L_x_51159:
[----:B------:R-:W-:Y:S05]  /*1ea90*/  BSYNC.RECONVERGENT B2 ;  /* 0x0000000000027941 */ /* 0x000fea0003800200 */
.L_x_51158:
        /* <DEDUP_REMOVED lines=43> */
.L_x_51156:
[----:B------:R-:W-:Y:S05]  /*1ed50*/  BSYNC.RECONVERGENT B1 ;  /* 0x0000000000017941 */ /* 0x000fea0003800200 */
.L_x_51155:
        /* <DEDUP_REMOVED lines=19> */
.L_x_51162:
        /* <DEDUP_REMOVED lines=13> */
.L_x_51164:
[----:B------:R-:W-:Y:S05]  /*1ef60*/  BSYNC.RECONVERGENT B2 ;  /* 0x0000000000027941 */ /* 0x000fea0003800200 */
.L_x_51163:
        /* <DEDUP_REMOVED lines=43> */
.L_x_51161:
[----:B------:R-:W-:Y:S05]  /*1f220*/  BSYNC.RECONVERGENT B1 ;  /* 0x0000000000017941 */ /* 0x000fea0003800200 */
.L_x_51160:
        /* <DEDUP_REMOVED lines=19> */
.L_x_51167:
        /* <DEDUP_REMOVED lines=15> */
.L_x_51169:
[----:B------:R-:W-:Y:S05]  /*1f450*/  BSYNC.RECONVERGENT B2 ;  /* 0x0000000000027941 */ /* 0x000fea0003800200 */
.L_x_51168:
        /* <DEDUP_REMOVED lines=43> */
.L_x_51166:
[----:B------:R-:W-:Y:S05]  /*1f710*/  BSYNC.RECONVERGENT B1 ;  /* 0x0000000000017941 */ /* 0x000fea0003800200 */
.L_x_51165:
        /* <DEDUP_REMOVED lines=16> */
.L_x_51129:
        /* <DEDUP_REMOVED lines=43> */
.L_x_51173:
        /* <DEDUP_REMOVED lines=13> */
.L_x_51175:
[----:B------:R-:W-:Y:S05]  /*1fba0*/  BSYNC.RECONVERGENT B2 ;  /* 0x0000000000027941 */ /* 0x000fea0003800200 */
.L_x_51174:
        /* <DEDUP_REMOVED lines=37> */
[----:B------:R-:W-:Y:S01]  /*1fe00*/  IMAD.WIDE.U32 R224, R224, -0x2daee0ad, RZ ;  /* 0xd2511f53e0e07825 */ /* 0x000fe200078e00ff */
[----:B------:R-:W-:Y:S02]  /*1fe10*/  LOP3.LUT R10, R210, UR32, R227, 0x96, !PT ;  /* 0x00000020d20a7c12 */ /* 0x000fe4000f8e96e3 */
[----:B------:R-:W-:Y:S01]  /*1fe20*/  MOV R8, R226 ;  /* 0x000000e200087202 */ /* 0x000fe20000000f00 */
[----:B------:R-:W-:Y:S01]  /*1fe30*/  IMAD.MOV.U32 R222, RZ, RZ, R224 ;  /* 0x000000ffffde7224 */ /* 0x000fe200078e00e0 */
[----:B------:R-:W-:Y:S01]  /*1fe40*/  LOP3.LUT R11, R208, UR33, R225, 0x96, !PT ;  /* 0x00000021d00b7c12 */ /* 0x000fe2000f8e96e1 */
[----:B------:R-:W-:-:S07]  /*1fe50*/  IMAD.MOV.U32 R210, RZ, RZ, RZ ;  /* 0x000000ffffd27224 */ /* 0x000fce00078e00ff */
.L_x_51172:
[----:B------:R-:W-:Y:S05]  /*1fe60*/  BSYNC.RECONVERGENT B1 ;  /* 0x0000000000017941 */ /* 0x000fea0003800200 */
.L_x_51171:
        /* <DEDUP_REMOVED lines=24> */
.L_x_51178:
        /* <DEDUP_REMOVED lines=13> */
.L_x_51180:
[----:B------:R-:W-:Y:S05]  /*200c0*/  BSYNC.RECONVERGENT B2 ;  /* 0x0000000000027941 */ /* 0x000fea0003800200 */
.L_x_51179:
        /* <DEDUP_REMOVED lines=43> */
.L_x_51177:
[----:B------:R-:W-:Y:S05]  /*20380*/  BSYNC.RECONVERGENT B1 ;  /* 0x0000000000017941 */ /* 0x000fea0003800200 */
.L_x_51176:
        /* <DEDUP_REMOVED lines=22> */
.L_x_51183:
        /* <DEDUP_REMOVED lines=13> */
.L_x_51185:
[----:B------:R-:W-:Y:S05]  /*205c0*/  BSYNC.RECONVERGENT B2 ;  /* 0x0000000000027941 */ /* 0x000fea0003800200 */
.L_x_51184:
        /* <DEDUP_REMOVED lines=43> */
.L_x_51182:
[----:B------:R-:W-:Y:S05]  /*20880*/  BSYNC.RECONVERGENT B1 ;  /* 0x0000000000017941 */ /* 0x000fea0003800200 */
.L_x_51181:
        /* <DEDUP_REMOVED lines=22> */
.L_x_51188:
        /* <DEDUP_REMOVED lines=13> */
.L_x_51190:
[----:B------:R-:W-:Y:S05]  /*20ac0*/  BSYNC.RECONVERGENT B2 ;  /* 0x0000000000027941 */ /* 0x000fea0003800200 */
.L_x_51189:
        /* <DEDUP_REMOVED lines=43> */
.L_x_51187:
[----:B------:R-:W-:Y:S05]  /*20d80*/  BSYNC.RECONVERGENT B1 ;  /* 0x0000000000017941 */ /* 0x000fea0003800200 */
.L_x_51186:
        /* <DEDUP_REMOVED lines=22> */
.L_x_51193:
        /* <DEDUP_REMOVED lines=13> */
.L_x_51195:
[----:B------:R-:W-:Y:S05]  /*20fc0*/  BSYNC.RECONVERGENT B2 ;  /* 0x0000000000027941 */ /* 0x000fea0003800200 */
.L_x_51194:
        /* <DEDUP_REMOVED lines=43> */
.L_x_51192:
[----:B------:R-:W-:Y:S05]  /*21280*/  BSYNC.RECONVERGENT B1 ;  /* 0x0000000000017941 */ /* 0x000fea0003800200 */
.L_x_51191:
        /* <DEDUP_REMOVED lines=22> */
.L_x_51198:
        /* <DEDUP_REMOVED lines=13> */
.L_x_51200:
[----:B------:R-:W-:Y:S05]  /*214c0*/  BSYNC.RECONVERGENT B2 ;  /* 0x0000000000027941 */ /* 0x000fea0003800200 */
.L_x_51199:
        /* <DEDUP_REMOVED lines=43> */
.L_x_51197:
[----:B------:R-:W-:Y:S05]  /*21780*/  BSYNC.RECONVERGENT B1 ;  /* 0x0000000000017941 */ /* 0x000fea0003800200 */
.L_x_51196:
        /* <DEDUP_REMOVED lines=22> */
.L_x_51203:
        /* <DEDUP_REMOVED lines=13> */
.L_x_51205:
[----:B------:R-:W-:Y:S05]  /*219c0*/  BSYNC.RECONVERGENT B2 ;  /* 0x0000000000027941 */ /* 0x000fea0003800200 */
.L_x_51204:
        /* <DEDUP_REMOVED lines=43> */
.L_x_51202:
[----:B------:R-:W-:Y:S05]  /*21c80*/  BSYNC.RECONVERGENT B1 ;  /* 0x0000000000017941 */ /* 0x000fea0003800200 */
.L_x_51201:
        /* <DEDUP_REMOVED lines=22> */
.L_x_51208:
        /* <DEDUP_REMOVED lines=15> */
.L_x_51210:
[----:B------:R-:W-:Y:S05]  /*21ee0*/  BSYNC.RECONVERGENT B2 ;  /* 0x0000000000027941 */ /* 0x000fea0003800200 */
.L_x_51209:
        /* <DEDUP_REMOVED lines=43> */
.L_x_51207:
[----:B------:R-:W-:Y:S05]  /*221a0*/  BSYNC.RECONVERGENT B1 ;  /* 0x0000000000017941 */ /* 0x000fea0003800200 */
.L_x_51206:
        /* <DEDUP_REMOVED lines=10> */
.L_x_51170:
        /* <DEDUP_REMOVED lines=16> */
.L_x_51214:
        /* <DEDUP_REMOVED lines=13> */
.L_x_51216:
[----:B------:R-:W-:Y:S05]  /*22420*/  BSYNC.RECONVERGENT B2 ;  /* 0x0000000000027941 */ /* 0x000fea0003800200 */
.L_x_51215:
        /* <DEDUP_REMOVED lines=43> */
.L_x_51213:
[----:B------:R-:W-:Y:S05]  /*226e0*/  BSYNC.RECONVERGENT B1 ;  /* 0x0000000000017941 */ /* 0x000fea0003800200 */
.L_x_51212:
        /* <DEDUP_REMOVED lines=21> */
.L_x_51219:
        /* <DEDUP_REMOVED lines=13> */
.L_x_51221:
[----:B------:R-:W-:Y:S05]  /*22910*/  BSYNC.RECONVERGENT B2 ;  /* 0x0000000000027941 */ /* 0x000fea0003800200 */
.L_x_51220:
        /* <DEDUP_REMOVED lines=43> */
.L_x_51218:
[----:B------:R-:W-:Y:S05]  /*22bd0*/  BSYNC.RECONVERGENT B1 ;  /* 0x0000000000017941 */ /* 0x000fea0003800200 */
.L_x_51217:
        /* <DEDUP_REMOVED lines=19> */
.L_x_51224:
        /* <DEDUP_REMOVED lines=13> */
.L_x_51226:
[----:B------:R-:W-:Y:S05]  /*22de0*/  BSYNC.RECONVERGENT B2 ;  /* 0x0000000000027941 */ /* 0x000fea0003800200 */
.L_x_51225:
        /* <DEDUP_REMOVED lines=43> */
.L_x_51223:
[----:B------:R-:W-:Y:S05]  /*230a0*/  BSYNC.RECONVERGENT B1 ;  /* 0x0000000000017941 */ /* 0x000fea0003800200 */
.L_x_51222:
        /* <DEDUP_REMOVED lines=19> */
.L_x_51229:
        /* <DEDUP_REMOVED lines=13> */
.L_x_51231:
[----:B------:R-:W-:Y:S05]  /*232b0*/  BSYNC.RECONVERGENT B2 ;  /* 0x0000000000027941 */ /* 0x000fea0003800200 */
.L_x_51230:
        /* <DEDUP_REMOVED lines=43> */
.L_x_51228:
[----:B------:R-:W-:Y:S05]  /*23570*/  BSYNC.RECONVERGENT B1 ;  /* 0x0000000000017941 */ /* 0x000fea0003800200 */
.L_x_51227:
        /* <DEDUP_REMOVED lines=19> */
.L_x_51234:
        /* <DEDUP_REMOVED lines=13> */
.L_x_51236:
[----:B------:R-:W-:Y:S05]  /*23780*/  BSYNC.RECONVERGENT B2 ;  /* 0x0000000000027941 */ /* 0x000fea0003800200 */
.L_x_51235:
        /* <DEDUP_REMOVED lines=43> */
.L_x_51233:
[----:B------:R-:W-:Y:S05]  /*23a40*/  BSYNC.RECONVERGENT B1 ;  /* 0x0000000000017941 */ /* 0x000fea0003800200 */
.L_x_51232:
        /* <DEDUP_REMOVED lines=19> */
.L_x_51239:
        /* <DEDUP_REMOVED lines=13> */
.L_x_51241:
[----:B------:R-:W-:Y:S05]  /*23c50*/  BSYNC.RECONVERGENT B2 ;  /* 0x0000000000027941 */ /* 0x000fea0003800200 */
.L_x_51240:
        /* <DEDUP_REMOVED lines=43> */
.L_x_51238:
[----:B------:R-:W-:Y:S05]  /*23f10*/  BSYNC.RECONVERGENT B1 ;  /* 0x0000000000017941 */ /* 0x000fea0003800200 */
.L_x_51237:
        /* <DEDUP_REMOVED lines=19> */
.L_x_51244:
        /* <DEDUP_REMOVED lines=13> */
.L_x_51246:
[----:B------:R-:W-:Y:S05]  /*24120*/  BSYNC.RECONVERGENT B2 ;  /* 0x0000000000027941 */ /* 0x000fea0003800200 */
.L_x_51245:
        /* <DEDUP_REMOVED lines=43> */
.L_x_51243:
[----:B------:R-:W-:Y:S05]  /*243e0*/  BSYNC.RECONVERGENT B1 ;  /* 0x0000000000017941 */ /* 0x000fea0003800200 */
.L_x_51242:
        /* <DEDUP_REMOVED lines=19> */
.L_x_51249:
        /* <DEDUP_REMOVED lines=15> */
.L_x_51251:
[----:B------:R-:W-:Y:S05]  /*24610*/  BSYNC.RECONVERGENT B2 ;  /* 0x0000000000027941 */ /* 0x000fea0003800200 */
.L_x_51250:
        /* <DEDUP_REMOVED lines=43> */
.L_x_51248:
[----:B------:R-:W-:Y:S05]  /*248d0*/  BSYNC.RECONVERGENT B1 ;  /* 0x0000000000017941 */ /* 0x000fea0003800200 */
.L_x_51247:
        /* <DEDUP_REMOVED lines=16> */
.L_x_51211:
        /* <DEDUP_REMOVED lines=12> */
[----:B------:R-:W-:-:S02]  /*24aa0*/  IADD3 R225, PT, PT, R6, 0xe0, RZ ;  /* 0x000000e006e17810 */ /* 0x000fc40007ffe0ff */
[----:B------:R-:W-:Y:S01]  /*24ab0*/  LOP3.LUT R209, R209, R208, RZ, 0xfc, !PT ;  /* 0x000000d0d1d17212 */ /* 0x000fe200078efcff */
[----:B------:R0:W-:Y:S01]  /*24ac0*/  STG.E.128 desc[UR8][R16.64], R28 ;  /* 0x0000001c10007986 */ /* 0x0001e2000c101d08 */
[----:B------:R-:W-:Y:S01]  /*24ad0*/  LOP3.LUT R208, R18, R19, RZ, 0xfc, !PT ;  /* 0x0000001312d07212 */ /* 0x000fe200078efcff */
[----:B------:R-:W-:Y:S01]  /*24ae0*/  IMAD.WIDE.U32 R18, R223, 0x8, R216 ;  /* 0x00000008df127825 */ /* 0x000fe200078e00d8 */
[----:B------:R-:W-:Y:S01]  /*24af0*/  LOP3.LUT P6, RZ, R5, 0x4, RZ, 0xc0, !PT ;  /* 0x0000000405ff7812 */ /* 0x000fe200078cc0ff */
[----:B------:R0:W-:Y:S02]  /*24b00*/  STG.E.128 desc[UR8][R16.64+0x10], R24 ;  /* 0x0000101810007986 */ /* 0x0001e4000c101d08 */
[----:B------:R-:W-:Y:S02]  /*24b10*/  IMAD.WIDE.U32 R20, R225, 0x10, R20 ;  /* 0x00000010e1147825 */ /* 0x000fe400078e0014 */
[----:B------:R0:W-:Y:S04]  /*24b20*/  STG.E.64 desc[UR8][R18.64], R208 ;  /* 0x000000d012007986 */ /* 0x0001e8000c101b08 */
[----:B------:R-:W5:Y:S04]  /*24b30*/  LDG.E.128 R20, desc[UR8][R20.64] ;  /* 0x0000000814147981 */ /* 0x000f68000c1e1d00 */
        /* <DEDUP_REMOVED lines=21> */
.L_x_51255:
        /* <DEDUP_REMOVED lines=13> */
.L_x_51257:
[----:B------:R-:W-:Y:S05]  /*24d60*/  BSYNC.RECONVERGENT B2 ;  /* 0x0000000000027941 */ /* 0x000fea0003800200 */
.L_x_51256:
        /* <DEDUP_REMOVED lines=43> */
.L_x_51254:
[----:B------:R-:W-:Y:S05]  /*25020*/  BSYNC.RECONVERGENT B1 ;  /* 0x0000000000017941 */ /* 0x000fea0003800200 */
.L_x_51253:
        /* <DEDUP_REMOVED lines=24> */
.L_x_51260:
        /* <DEDUP_REMOVED lines=13> */
.L_x_51262:
[----:B------:R-:W-:Y:S05]  /*25280*/  BSYNC.RECONVERGENT B2 ;  /* 0x0000000000027941 */ /* 0x000fea0003800200 */
.L_x_51261:
        /* <DEDUP_REMOVED lines=43> */
.L_x_51259:
[----:B------:R-:W-:Y:S05]  /*25540*/  BSYNC.RECONVERGENT B1 ;  /* 0x0000000000017941 */ /* 0x000fea0003800200 */
.L_x_51258:
        /* <DEDUP_REMOVED lines=22> */
.L_x_51265:
        /* <DEDUP_REMOVED lines=13> */
.L_x_51267:
[----:B------:R-:W-:Y:S05]  /*25780*/  BSYNC.RECONVERGENT B2 ;  /* 0x0000000000027941 */ /* 0x000fea0003800200 */
.L_x_51266:
        /* <DEDUP_REMOVED lines=43> */
.L_x_51264:
[----:B------:R-:W-:Y:S05]  /*25a40*/  BSYNC.RECONVERGENT B1 ;  /* 0x0000000000017941 */ /* 0x000fea0003800200 */
.L_x_51263:
        /* <DEDUP_REMOVED lines=22> */
.L_x_51270:
        /* <DEDUP_REMOVED lines=13> */
.L_x_51272:
[----:B------:R-:W-:Y:S05]  /*25c80*/  BSYNC.RECONVERGENT B2 ;  /* 0x0000000000027941 */ /* 0x000fea0003800200 */
.L_x_51271:
        /* <DEDUP_REMOVED lines=43> */
.L_x_51269:
[----:B------:R-:W-:Y:S05]  /*25f40*/  BSYNC.RECONVERGENT B1 ;  /* 0x0000000000017941 */ /* 0x000fea0003800200 */
.L_x_51268:
        /* <DEDUP_REMOVED lines=22> */
.L_x_51275:
        /* <DEDUP_REMOVED lines=13> */
.L_x_51277:
[----:B------:R-:W-:Y:S05]  /*26180*/  BSYNC.RECONVERGENT B2 ;  /* 0x0000000000027941 */ /* 0x000fea0003800200 */
.L_x_51276:
        /* <DEDUP_REMOVED lines=43> */
.L_x_51274:
[----:B------:R-:W-:Y:S05]  /*26440*/  BSYNC.RECONVERGENT B1 ;  /* 0x0000000000017941 */ /* 0x000fea0003800200 */
.L_x_51273:
        /* <DEDUP_REMOVED lines=22> */
.L_x_51280:
        /* <DEDUP_REMOVED lines=13> */
.L_x_51282:
[----:B------:R-:W-:Y:S05]  /*26680*/  BSYNC.RECONVERGENT B2 ;  /* 0x0000000000027941 */ /* 0x000fea0003800200 */
.L_x_51281:
        /* <DEDUP_REMOVED lines=43> */
.L_x_51279:
[----:B------:R-:W-:Y:S05]  /*26940*/  BSYNC.RECONVERGENT B1 ;  /* 0x0000000000017941 */ /* 0x000fea0003800200 */
.L_x_51278:
        /* <DEDUP_REMOVED lines=22> */
.L_x_51285:
        /* <DEDUP_REMOVED lines=13> */
.L_x_51287:
[----:B------:R-:W-:Y:S05]  /*26b80*/  BSYNC.RECONVERGENT B2 ;  /* 0x0000000000027941 */ /* 0x000fea0003800200 */
.L_x_51286:
        /* <DEDUP_REMOVED lines=43> */
.L_x_51284:
[----:B------:R-:W-:Y:S05]  /*26e40*/  BSYNC.RECONVERGENT B1 ;  /* 0x0000000000017941 */ /* 0x000fea0003800200 */
.L_x_51283:
        /* <DEDUP_REMOVED lines=22> */
.L_x_51290:
        /* <DEDUP_REMOVED lines=15> */
.L_x_51292:
[----:B------:R-:W-:Y:S05]  /*270a0*/  BSYNC.RECONVERGENT B2 ;  /* 0x0000000000027941 */ /* 0x000fea0003800200 */
.L_x_51291:
        /* <DEDUP_REMOVED lines=43> */
.L_x_51289:
[----:B------:R-:W-:Y:S05]  /*27360*/  BSYNC.RECONVERGENT B1 ;  /* 0x0000000000017941 */ /* 0x000fea0003800200 */
.L_x_51288:
        /* <DEDUP_REMOVED lines=10> */
.L_x_51252:
        /* <DEDUP_REMOVED lines=16> */
.L_x_51296:
        /* <DEDUP_REMOVED lines=13> */
.L_x_51298:
[----:B------:R-:W-:Y:S05]  /*275e0*/  BSYNC.RECONVERGENT B2 ;  /* 0x0000000000027941 */ /* 0x000fea0003800200 */
.L_x_51297:
        /* <DEDUP_REMOVED lines=43> */
.L_x_51295:
[----:B------:R-:W-:Y:S05]  /*278a0*/  BSYNC.RECONVERGENT B1 ;  /* 0x0000000000017941 */ /* 0x000fea0003800200 */
.L_x_51294:
        /* <DEDUP_REMOVED lines=21> */
.L_x_51301:
        /* <DEDUP_REMOVED lines=13> */
.L_x_51303:
[----:B------:R-:W-:Y:S05]  /*27ad0*/  BSYNC.RECONVERGENT B2 ;  /* 0x0000000000027941 */ /* 0x000fea0003800200 */
.L_x_51302:
        /* <DEDUP_REMOVED lines=43> */
.L_x_51300:
[----:B------:R-:W-:Y:S05]  /*27d90*/  BSYNC.RECONVERGENT B1 ;  /* 0x0000000000017941 */ /* 0x000fea0003800200 */
.L_x_51299:
        /* <DEDUP_REMOVED lines=19> */
.L_x_51306:
        /* <DEDUP_REMOVED lines=13> */
.L_x_51308:
[----:B------:R-:W-:Y:S05]  /*27fa0*/  BSYNC.RECONVERGENT B2 ;  /* 0x0000000000027941 */ /* 0x000fea0003800200 */
.L_x_51307:
        /* <DEDUP_REMOVED lines=43> */
.L_x_51305:
[----:B------:R-:W-:Y:S05]  /*28260*/  BSYNC.RECONVERGENT B1 ;  /* 0x0000000000017941 */ /* 0x000fea0003800200 */
.L_x_51304:
        /* <DEDUP_REMOVED lines=19> */
.L_x_51311:
        /* <DEDUP_REMOVED lines=13> */
.L_x_51313:
[----:B------:R-:W-:Y:S05]  /*28470*/  BSYNC.RECONVERGENT B2 ;  /* 0x0000000000027941 */ /* 0x000fea0003800200 */
.L_x_51312:
        /* <DEDUP_REMOVED lines=43> */
.L_x_51310:
[----:B------:R-:W-:Y:S05]  /*28730*/  BSYNC.RECONVERGENT B1 ;  /* 0x0000000000017941 */ /* 0x000fea0003800200 */
.L_x_51309:
        /* <DEDUP_REMOVED lines=19> */
.L_x_51316:
        /* <DEDUP_REMOVED lines=13> */
.L_x_51318:
[----:B------:R-:W-:Y:S05]  /*28940*/  BSYNC.RECONVERGENT B2 ;  /* 0x0000000000027941 */ /* 0x000fea0003800200 */
.L_x_51317:
        /* <DEDUP_REMOVED lines=43> */
.L_x_51315:
[----:B------:R-:W-:Y:S05]  /*28c00*/  BSYNC.RECONVERGENT B1 ;  /* 0x0000000000017941 */ /* 0x000fea0003800200 */
.L_x_51314:
[----:B------:R-:W-:Y:S01]  /*28c10*/  ISETP.NE.AND P4, PT, R20, 0x1, PT ;  /* 0x000000011400780c */ /* 0x000fe20003f85270 */
[----:B------:R-:W-:Y:S01]  /*28c20*/  BSSY.RECONVERGENT B1, `(.L_x_51319) ;  /* 0x000004b000017945 */ /* 0x000fe20003800200 */
[----:B------:R-:W-:Y:S01]  /*28c30*/  I2FP.F32.U32 R17, R16 ;  /* 0x0000001000117245 */ /* 0x000fe20000201000 */
[----:B------:R-:W-:Y:S02]  /*28c40*/  HADD2.F32 R16, -RZ, R22.H0_H0 ;  /* 0x20000016ff107230 */ /* 0x000fe40000004100 */
[----:B------:R-:W-:Y:S02]  /*28c50*/  HFMA2 R18, -RZ, RZ, 0, 1.1920928955078125e-07 ;  /* 0x00000002ff127431 */ /* 0x000fe400000001ff */
        /* <DEDUP_REMOVED lines=14> */
.L_x_51321:
        /* <DEDUP_REMOVED lines=13> */
.L_x_51323:
[----:B------:R-:W-:Y:S05]  /*28e10*/  BSYNC.RECONVERGENT B2 ;  /* 0x0000000000027941 */ /* 0x000fea0003800200 */
.L_x_51322:
        /* <DEDUP_REMOVED lines=43> */
.L_x_51320:
[----:B------:R-:W-:Y:S05]  /*290d0*/  BSYNC.RECONVERGENT B1 ;  /* 0x0000000000017941 */ /* 0x000fea0003800200 */
.L_x_51319:
[----:B------:R-:W-:Y:S01]  /*290e0*/  ISETP.NE.AND P5, PT, R18, 0x1, PT ;  /* 0x000000011200780c */ /* 0x000fe20003fa5270 */
[----:B------:R-:W-:Y:S01]  /*290f0*/  HADD2.F32 R22, -RZ, R22.H1_H1 ;  /* 0x30000016ff167230 */ /* 0x000fe20000004100 */
[----:B------:R-:W-:Y:S01]  /*29100*/  I2FP.F32.U32 R17, R17 ;  /* 0x0000001100117245 */ /* 0x000fe20000201000 */
[----:B------:R-:W-:Y:S01]  /*29110*/  BSSY.RECONVERGENT B1, `(.L_x_51324) ;  /* 0x0000049000017945 */ /* 0x000fe20003800200 */
[----:B------:R-:W-:Y:S01]  /*29120*/  IMAD.MOV.U32 R20, RZ, RZ, 0x2 ;  /* 0x00000002ff147424 */ /* 0x000fe200078e00ff */
[----:B------:R-:W-:Y:S01]  /*29130*/  MOV R19, R8 ;  /* 0x0000000800137202 */ /* 0x000fe20000000f00 */
[----:B------:R-:W-:Y:S01]  /*29140*/  FMUL.FTZ R22, R22, R215 ;  /* 0x000000d716167220 */ /* 0x000fe20000410000 */
[----:B------:R-:W-:-:S05]  /*29150*/  FFMA.FTZ R17, R17, R214, 1.1641532182693481445e-10 ;  /* 0x2f00000011117423 */ /* 0x000fca00000100d6 */
        /* <DEDUP_REMOVED lines=11> */
.L_x_51326:
        /* <DEDUP_REMOVED lines=13> */
.L_x_51328:
[----:B------:R-:W-:Y:S05]  /*292e0*/  BSYNC.RECONVERGENT B2 ;  /* 0x0000000000027941 */ /* 0x000fea0003800200 */
.L_x_51327:
        /* <DEDUP_REMOVED lines=43> */
.L_x_51325:
[----:B------:R-:W-:Y:S05]  /*295a0*/  BSYNC.RECONVERGENT B1 ;  /* 0x0000000000017941 */ /* 0x000fea0003800200 */
.L_x_51324:
        /* <DEDUP_REMOVED lines=19> */
.L_x_51331:
        /* <DEDUP_REMOVED lines=15> */
.L_x_51333:
[----:B------:R-:W-:Y:S05]  /*297d0*/  BSYNC.RECONVERGENT B2 ;  /* 0x0000000000027941 */ /* 0x000fea0003800200 */
.L_x_51332:
        /* <DEDUP_REMOVED lines=43> */
.L_x_51330:
[----:B------:R-:W-:Y:S05]  /*29a90*/  BSYNC.RECONVERGENT B1 ;  /* 0x0000000000017941 */ /* 0x000fea0003800200 */
.L_x_51329:
        /* <DEDUP_REMOVED lines=16> */
.L_x_51293:
        /* <DEDUP_REMOVED lines=234> */
.L_x_51347:
[C---:B------:R-:W-:Y:S01]  /*2aa40*/  FMUL.FTZ R212, R23.reuse, R23 ;  /* 0x0000001717d47220 */ /* 0x040fe20000410000 */
[----:B------:R-:W-:Y:S01]  /*2aa50*/  PLOP3.LUT P1, PT, PT, PT, UP1, 0x40, 0x4 ;  /* 0x000000000004781c */ /* 0x000fe20003f2e818 */
[----:B-1----:R-:W-:Y:S01]  /*2aa60*/  FADD.FTZ R20, R214, R217 ;  /* 0x000000d9d6147221 */ /* 0x002fe20000010000 */
[----:B------:R-:W-:Y:S02]  /*2aa70*/  PLOP3.LUT P2, PT, PT, PT, UP1, 0x40, 0x4 ;  /* 0x000000000004781c */ /* 0x000fe40003f4e818 */
[----:B------:R-:W-:Y:S01]  /*2aa80*/  FSEL R213, R212, RZ, !P1 ;  /* 0x000000ffd4d57208 */ /* 0x000fe20004800000 */
[----:B------:R-:W-:Y:S01]  /*2aa90*/  FFMA.FTZ R20, R20, R21, UR15 ;  /* 0x0000000f14147e23 */ /* 0x000fe20008010015 */
[----:B------:R-:W-:-:S03]  /*2aaa0*/  FSEL R21, R23, RZ, P2 ;  /* 0x000000ff17157208 */ /* 0x000fc60001000000 */
[----:B------:R-:W-:Y:S02]  /*2aab0*/  FADD.FTZ R20, R20, R213 ;  /* 0x000000d514147221 */ /* 0x000fe40000010000 */
[C---:B------:R-:W-:Y:S01]  /*2aac0*/  FADD.FTZ R212, -R21.reuse, R44 ;  /* 0x0000002c15d47221 */ /* 0x040fe20000010100 */
[C---:B------:R-:W-:Y:S01]  /*2aad0*/  FADD.FTZ R213, -R21.reuse, R45 ;  /* 0x0000002d15d57221 */ /* 0x040fe20000010100 */
[----:B------:R1:W2:Y:S01]  /*2aae0*/  MUFU.RSQ R217, R20 ;  /* 0x0000001400d97308 */ /* 0x0002a20000001400 */
[----:B------:R-:W3:Y:S01]  /*2aaf0*/  @!P0 LDC.64 R44, c[0x0][0x3c0] ;  /* 0x0000f000ff2c8b82 */ /* 0x000ee20000000a00 */
        /* <DEDUP_REMOVED lines=59> */
[C---:B-1----:R-:W-:Y:S01]  /*2aeb0*/  FADD.FTZ R20, -R21.reuse, R17 ;  /* 0x0000001115147221 */ /* 0x042fe20000010100 */
[C---:B------:R-:W-:Y:S01]  /*2aec0*/  FADD.FTZ R18, -R21.reuse, R18 ;  /* 0x0000001215127221 */ /* 0x040fe20000010100 */
[----:B------:R-:W-:Y:S01]  /*2aed0*/  FADD.FTZ R228, -R21, R19 ;  /* 0x0000001315e47221 */ /* 0x000fe20000010100 */
[C---:B--2---:R-:W-:Y:S01]  /*2aee0*/  FMUL.FTZ R21, R217.reuse, R72 ;  /* 0x00000048d9157220 */ /* 0x044fe20000410000 */
        /* <DEDUP_REMOVED lines=9> */
[----:B------:R-:W0:Y:S01]  /*2af80*/  @!P0 LDC.64 R36, c[0x0][0x3c8] ;  /* 0x0000f200ff248b82 */ /* 0x000e220000000a00 */
[----:B------:R-:W-:Y:S01]  /*2af90*/  FMUL.FTZ R208, R217, R20 ;  /* 0x00000014d9d07220 */ /* 0x000fe20000410000 */
[----:B------:R-:W-:Y:S01]  /*2afa0*/  F2FP.F16.F32.PACK_AB R34, R34, R21 ;  /* 0x000000152222723e */ /* 0x000fe200000000ff */
[----:B---3--:R-:W-:-:S04]  /*2afb0*/  @!P0 IMAD.WIDE R44, R13, 0x4, R44 ;  /* 0x000000040d2c8825 */ /* 0x008fc800078e022c */
[C---:B------:R-:W-:Y:S01]  /*2afc0*/  FMUL.FTZ R31, R217.reuse, R64 ;  /* 0x00000040d91f7220 */ /* 0x040fe20000410000 */
[C---:B------:R-:W-:Y:S01]  /*2afd0*/  FMUL.FTZ R64, R217.reuse, R65 ;  /* 0x00000041d9407220 */ /* 0x040fe20000410000 */
[C---:B------:R-:W-:Y:S01]  /*2afe0*/  FMUL.FTZ R19, R217.reuse, R78 ;  /* 0x0000004ed9137220 */ /* 0x040fe20000410000 */
[C---:B------:R-:W-:Y:S01]  /*2aff0*/  FMUL.FTZ R25, R217.reuse, R74 ;  /* 0x0000004ad9197220 */ /* 0x040fe20000410000 */
[----:B------:R-:W1:Y:S01]  /*2b000*/  LDC.64 R20, c[0x0][0x428] ;  /* 0x00010a00ff147b82 */ /* 0x000e620000000a00 */
[----:B------:R2:W-:Y:S01]  /*2b010*/  @!P0 STG.E desc[UR8][R44.64], R23 ;  /* 0x000000172c008986 */ /* 0x0005e2000c101908 */
        /* <DEDUP_REMOVED lines=11> */
[C---:B--2---:R-:W-:Y:S01]  /*2b0d0*/  FMUL.FTZ R45, R217.reuse, R60 ;  /* 0x0000003cd92d7220 */ /* 0x044fe20000410000 */
        /* <DEDUP_REMOVED lines=19> */
[----:B------:R-:W-:Y:S01]  /*2b210*/  FMUL.FTZ R28, R217, R29 ;  /* 0x0000001dd91c7220 */ /* 0x000fe20000410000 */
[----:B0-----:R-:W-:-:S04]  /*2b220*/  @!P0 IMAD.WIDE R36, R13, 0x4, R36 ;  /* 0x000000040d248825 */ /* 0x001fc800078e0224 */
[C---:B------:R-:W-:Y:S01]  /*2b230*/  FMUL.FTZ R214, R217.reuse, R33 ;  /* 0x00000021d9d67220 */ /* 0x040fe20000410000 */
[C---:B------:R-:W-:Y:S01]  /*2b240*/  FMUL.FTZ R230, R217.reuse, R35 ;  /* 0x00000023d9e67220 */ /* 0x040fe20000410000 */
[----:B------:R-:W-:Y:S01]  /*2b250*/  FMUL.FTZ R29, R217, R30 ;  /* 0x0000001ed91d7220 */ /* 0x000fe20000410000 */
[----:B------:R-:W-:Y:S01]  /*2b260*/  F2FP.F16.F32.PACK_AB R24, R31, R24 ;  /* 0x000000181f18723e */ /* 0x000fe200000000ff */
[----:B-1----:R-:W-:Y:S01]  /*2b270*/  IMAD.WIDE.U32 R30, R6, 0x10, R20 ;  /* 0x00000010061e7825 */ /* 0x002fe200078e0014 */
[----:B------:R-:W-:-:S03]  /*2b280*/  F2FP.F16.F32.PACK_AB R35, R74, R25 ;  /* 0x000000194a23723e */ /* 0x000fc600000000ff */
[C---:B------:R-:W-:Y:S01]  /*2b290*/  FMUL.FTZ R61, R217.reuse, R62 ;  /* 0x0000003ed93d7220 */ /* 0x040fe20000410000 */
[----:B------:R-:W-:Y:S01]  /*2b2a0*/  F2FP.F16.F32.PACK_AB R33, R78, R19 ;  /* 0x000000134e21723e */ /* 0x000fe200000000ff */
[----:B------:R-:W-:Y:S01]  /*2b2b0*/  @!P0 STG.E desc[UR8][R36.64], R217 ;  /* 0x000000d924008986 */ /* 0x000fe2000c101908 */
[----:B------:R-:W-:Y:S01]  /*2b2c0*/  F2FP.F16.F32.PACK_AB R32, R32, R17 ;  /* 0x000000112020723e */ /* 0x000fe200000000ff */
[C---:B------:R-:W-:Y:S01]  /*2b2d0*/  FMUL.FTZ R62, R217.reuse, R63 ;  /* 0x0000003fd93e7220 */ /* 0x040fe20000410000 */
[----:B------:R-:W-:Y:S01]  /*2b2e0*/  FMUL.FTZ R63, R217, R56 ;  /* 0x00000038d93f7220 */ /* 0x000fe20000410000 */
[----:B------:R-:W-:Y:S01]  /*2b2f0*/  FFMA.FTZ R23, R23, R198, R134 ;  /* 0x000000c617177223 */ /* 0x000fe20000010086 */
[----:B------:R-:W-:Y:S01]  /*2b300*/  FFMA.FTZ R25, R64, R193, R129 ;  /* 0x000000c140197223 */ /* 0x000fe20000010081 */
[----:B------:R0:W-:Y:S01]  /*2b310*/  STG.E.128 desc[UR8][R30.64], R32 ;  /* 0x000000201e007986 */ /* 0x0001e2000c101d08 */
[----:B------:R-:W-:Y:S01]  /*2b320*/  FFMA.FTZ R68, R68, R199, R135 ;  /* 0x000000c744447223 */ /* 0x000fe20000010087 */
[C---:B------:R-:W-:Y:S01]  /*2b330*/  FMUL.FTZ R56, R217.reuse, R57 ;  /* 0x00000039d9387220 */ /* 0x040fe20000410000 */
[C---:B------:R-:W-:Y:S01]  /*2b340*/  FMUL.FTZ R57, R217.reuse, R58 ;  /* 0x0000003ad9397220 */ /* 0x040fe20000410000 */
[C---:B------:R-:W-:Y:S01]  /*2b350*/  FMUL.FTZ R218, R217.reuse, R218 ;  /* 0x000000dad9da7220 */ /* 0x040fe20000410000 */
[C---:B------:R-:W-:Y:S01]  /*2b360*/  FMUL.FTZ R58, R217.reuse, R59 ;  /* 0x0000003bd93a7220 */ /* 0x040fe20000410000 */
[----:B------:R-:W-:Y:S01]  /*2b370*/  FMUL.FTZ R211, R217, R16 ;  /* 0x00000010d9d37220 */ /* 0x000fe20000410000 */
[----:B------:R-:W-:Y:S01]  /*2b380*/  F2FP.F16.F32.PACK_AB R18, R25, R18 ;  /* 0x000000121912723e */ /* 0x000fe200000000ff */
[C---:B------:R-:W-:Y:S01]  /*2b390*/  FMUL.FTZ R59, R217.reuse, R52 ;  /* 0x00000034d93b7220 */ /* 0x040fe20000410000 */
[----:B------:R-:W-:Y:S01]  /*2b3a0*/  F2FP.F16.F32.PACK_AB R17, R68, R23 ;  /* 0x000000174411723e */ /* 0x000fe200000000ff */
        /* <DEDUP_REMOVED lines=12> */
[----:B------:R-:W-:Y:S01]  /*2b470*/  FMUL.FTZ R52, R217, R53 ;  /* 0x00000035d9347220 */ /* 0x000fe20000410000 */
        /* <DEDUP_REMOVED lines=17> */
[----:B------:R-:W-:Y:S01]  /*2b590*/  FMUL.FTZ R50, R217, R51 ;  /* 0x00000033d9327220 */ /* 0x000fe20000410000 */
[----:B------:R-:W-:Y:S01]  /*2b5a0*/  F2FP.F16.F32.PACK_AB R30, R39, R30 ;  /* 0x0000001e271e723e */ /* 0x000fe200000000ff */
[----:B------:R-:W-:Y:S01]  /*2b5b0*/  FMUL.FTZ R51, R217, R212 ;  /* 0x000000d4d9337220 */ /* 0x000fe20000410000 */
[----:B------:R-:W-:Y:S01]  /*2b5c0*/  F2FP.F16.F32.PACK_AB R27, R58, R27 ;  /* 0x0000001b3a1b723e */ /* 0x000fe200000000ff */
[----:B------:R-:W0:Y:S01]  /*2b5d0*/  LDC.64 R38, c[0x0][0x380] ;  /* 0x0000e000ff267b82 */ /* 0x000e220000000a00 */
[----:B------:R-:W-:Y:S01]  /*2b5e0*/  F2FP.F16.F32.PACK_AB R26, R37, R26 ;  /* 0x0000001a251a723e */ /* 0x000fe200000000ff */
[----:B------:R-:W-:Y:S01]  /*2b5f0*/  STG.E.128 desc[UR8][R60.64], R16 ;  /* 0x000000103c007986 */ /* 0x000fe2000c101d08 */
[----:B------:R-:W-:Y:S01]  /*2b600*/  FFMA.FTZ R23, R70, R173, R109 ;  /* 0x000000ad46177223 */ /* 0x000fe2000001006d */
[----:B------:R-:W-:Y:S01]  /*2b610*/  FFMA.FTZ R31, R40, R169, R105 ;  /* 0x000000a9281f7223 */ /* 0x000fe20000010069 */
[C---:B------:R-:W-:Y:S01]  /*2b620*/  FMUL.FTZ R212, R217.reuse, R215 ;  /* 0x000000d7d9d47220 */ /* 0x040fe20000410000 */
[----:B------:R1:W-:Y:S01]  /*2b630*/  STG.E.128 desc[UR8][R62.64], R24 ;  /* 0x000000183e007986 */ /* 0x0003e2000c101d08 */
        /* <DEDUP_REMOVED lines=64> */
[----:B------:R-:W-:Y:S02]  /*2ba40*/  F2FP.F16.F32.PACK_AB R40, R224, R77 ;  /* 0x0000004de028723e */ /* 0x000fe400000000ff */
[----:B------:R-:W-:-:S03]  /*2ba50*/  ISETP.GE.AND P0, PT, R13, R39, PT ;  /* 0x000000270d00720c */ /* 0x000fc60003f06270 */
[----:B------:R1:W-:Y:S10]  /*2ba60*/  STG.E.128 desc[UR8][R20.64], R40 ;  /* 0x0000002814007986 */ /* 0x0003f4000c101d08 */
[----:B------:R-:W-:Y:S05]  /*2ba70*/  @!P0 BRA `(.L_x_51335) ;  /* 0xfffffd5000b88947 */ /* 0x000fea000383ffff */
[----:B------:R-:W-:Y:S05]  /*2ba80*/  BSYNC B0 ;  /* 0x0000000000007941 */ /* 0x000fea0003800000 */
.L_x_50678:
[----:B------:R-:W-:Y:S05]  /*2ba90*/  EXIT ;  /* 0x000000000000794d */ /* 0x000fea0003800000 */
.L_x_51334:
        /* <DEDUP_REMOVED lines=8> */
.L_x_51337:
[----:B------:R-:W-:Y:S05]  /*2bb20*/  BSYNC B1 ;  /* 0x0000000000017941 */ /* 0x000fea0003800000 */
.L_x_51336:
        /* <DEDUP_REMOVED lines=9> */
.L_x_51338:
[----:B------:R-:W-:Y:S02]  /*2bbc0*/  IMAD.MOV.U32 R222, RZ, RZ, 0x4 ;  /* 0x00000004ffde7424 */ /* 0x000fe400078e00ff */
[----:B------:R-:W-:-:S04]  /*2bbd0*/  IMAD.MOV.U32 R20, RZ, RZ, R217 ;  /* 0x000000ffff147224 */ /* 0x000fc800078e00d9 */
[----:B------:R-:W-:-:S05]  /*2bbe0*/  FADD.FTZ R214, R213, R20 ;  /* 0x00000014d5d67221 */ /* 0x000fca0000010000 */
[----:B------:R-:W-:-:S07]  /*2bbf0*/  MOV R219, R214 ;  /* 0x000000d600db7202 */ /* 0x000fce0000000f00 */
[----:B------:R-:W-:Y:S05]  /*2bc00*/  WARPSYNC.COLLECTIVE R218, `(.L_x_51339) ;  /* 0x00000000da087348 */ /* 0x000fea0003c00000 */
[----:B------:R0:W1:Y:S02]  /*2bc10*/  SHFL.BFLY P1, R217, R219, R222, R227 ;  /* 0x0c0000dedbd97389 */ /* 0x00006400000200e3 */
[----:B01----:R-:W-:Y:S05]  /*2bc20*/  ENDCOLLECTIVE ;  /* 0x000000000000791b */ /* 0x003fea0003800000 */
.L_x_51339:
[----:B------:R-:W-:Y:S01]  /*2bc30*/  HFMA2 R222, -RZ, RZ, 0, 4.76837158203125e-07 ;  /* 0x00000008ffde7431 */ /* 0x000fe200000001ff */
[----:B------:R-:W-:-:S05]  /*2bc40*/  MOV R21, R217 ;  /* 0x000000d900157202 */ /* 0x000fca0000000f00 */
[----:B------:R-:W-:Y:S02]  /*2bc50*/  FADD.FTZ R215, R214, R21 ;  /* 0x00000015d6d77221 */ /* 0x000fe40000010000 */
[----:B------:R-:W0:Y:S02]  /*2bc60*/  LDC R21, c[0x0][0x400] ;  /* 0x00010000ff157b82 */ /* 0x000e240000000800 */
[----:B------:R-:W-:-:S07]  /*2bc70*/  IMAD.MOV.U32 R219, RZ, RZ, R215 ;  /* 0x000000ffffdb7224 */ /* 0x000fce00078e00d7 */
[----:B0-----:R-:W-:Y:S05]  /*2bc80*/  WARPSYNC.COLLECTIVE R218, `(.L_x_51340) ;  /* 0x00000000da087348 */ /* 0x001fea0003c00000 */
[----:B------:R1:W2:Y:S02]  /*2bc90*/  SHFL.BFLY P1, R217, R219, R222, R227 ;  /* 0x0c0000dedbd97389 */ /* 0x0002a400000200e3 */
[----:B012---:R-:W-:Y:S05]  /*2bca0*/  ENDCOLLECTIVE ;  /* 0x000000000000791b */ /* 0x007fea0003800000 */
.L_x_51340:
[----:B------:R-:W-:Y:S02]  /*2bcb0*/  IMAD.MOV.U32 R222, RZ, RZ, 0x10 ;  /* 0x00000010ffde7424 */ /* 0x000fe400078e00ff */
[----:B------:R-:W-:-:S04]  /*2bcc0*/  IMAD.MOV.U32 R20, RZ, RZ, R217 ;  /* 0x000000ffff147224 */ /* 0x000fc800078e00d9 */
[----:B------:R-:W-:-:S05]  /*2bcd0*/  FADD.FTZ R216, R215, R20 ;  /* 0x00000014d7d87221 */ /* 0x000fca0000010000 */
[----:B------:R-:W-:-:S07]  /*2bce0*/  MOV R219, R216 ;  /* 0x000000d800db7202 */ /* 0x000fce0000000f00 */
[----:B------:R-:W-:Y:S05]  /*2bcf0*/  WARPSYNC.COLLECTIVE R218, `(.L_x_51341) ;  /* 0x00000000da087348 */ /* 0x000fea0003c00000 */
[----:B------:R0:W1:Y:S02]  /*2bd00*/  SHFL.BFLY P1, R217, R219, R222, R227 ;  /* 0x0c0000dedbd97389 */ /* 0x00006400000200e3 */
[----:B01----:R-:W-:Y:S05]  /*2bd10*/  ENDCOLLECTIVE ;  /* 0x000000000000791b */ /* 0x003fea0003800000 */
.L_x_51341:
        /* <DEDUP_REMOVED lines=136> */
.L_x_51342:
[----:B------:R-:W-:Y:S02]  /*2c5a0*/  IMAD.MOV.U32 R222, RZ, RZ, 0x2 ;  /* 0x00000002ffde7424 */ /* 0x000fe400078e00ff */
[----:B------:R-:W-:-:S04]  /*2c5b0*/  IMAD.MOV.U32 R213, RZ, RZ, R217 ;  /* 0x000000ffffd57224 */ /* 0x000fc800078e00d9 */
[----:B------:R-:W-:-:S05]  /*2c5c0*/  FADD.FTZ R213, R20, R213 ;  /* 0x000000d514d57221 */ /* 0x000fca0000010000 */
[----:B------:R-:W-:-:S07]  /*2c5d0*/  MOV R219, R213 ;  /* 0x000000d500db7202 */ /* 0x000fce0000000f00 */
[----:B------:R-:W-:Y:S05]  /*2c5e0*/  WARPSYNC.COLLECTIVE R218, `(.L_x_51343) ;  /* 0x00000000da087348 */ /* 0x000fea0003c00000 */
[----:B------:R0:W1:Y:S02]  /*2c5f0*/  SHFL.BFLY P1, R217, R219, R222, R227 ;  /* 0x0c0000dedbd97389 */ /* 0x00006400000200e3 */
[----:B01----:R-:W-:Y:S05]  /*2c600*/  ENDCOLLECTIVE ;  /* 0x000000000000791b */ /* 0x003fea0003800000 */
.L_x_51343:
[----:B------:R-:W-:Y:S01]  /*2c610*/  HFMA2 R222, -RZ, RZ, 0, 2.384185791015625e-07 ;  /* 0x00000004ffde7431 */ /* 0x000fe200000001ff */
[----:B------:R-:W-:-:S05]  /*2c620*/  MOV R212, R217 ;  /* 0x000000d900d47202 */ /* 0x000fca0000000f00 */
[----:B------:R-:W-:-:S04]  /*2c630*/  FADD.FTZ R212, R213, R212 ;  /* 0x000000d4d5d47221 */ /* 0x000fc80000010000 */
[----:B------:R-:W-:-:S07]  /*2c640*/  IMAD.MOV.U32 R219, RZ, RZ, R212 ;  /* 0x000000ffffdb7224 */ /* 0x000fce00078e00d4 */
[----:B------:R-:W-:Y:S05]  /*2c650*/  WARPSYNC.COLLECTIVE R218, `(.L_x_51344) ;  /* 0x00000000da087348 */ /* 0x000fea0003c00000 */
[----:B------:R0:W1:Y:S02]  /*2c660*/  SHFL.BFLY P1, R217, R219, R222, R227 ;  /* 0x0c0000dedbd97389 */ /* 0x00006400000200e3 */
[----:B01----:R-:W-:Y:S05]  /*2c670*/  ENDCOLLECTIVE ;  /* 0x000000000000791b */ /* 0x003fea0003800000 */
.L_x_51344:
[----:B------:R-:W-:Y:S02]  /*2c680*/  IMAD.MOV.U32 R222, RZ, RZ, 0x8 ;  /* 0x00000008ffde7424 */ /* 0x000fe400078e00ff */
[----:B------:R-:W-:-:S04]  /*2c690*/  IMAD.MOV.U32 R215, RZ, RZ, R217 ;  /* 0x000000ffffd77224 */ /* 0x000fc800078e00d9 */
[----:B------:R-:W-:-:S05]  /*2c6a0*/  FADD.FTZ R215, R212, R215 ;  /* 0x000000d7d4d77221 */ /* 0x000fca0000010000 */
[----:B------:R-:W-:-:S07]  /*2c6b0*/  MOV R219, R215 ;  /* 0x000000d700db7202 */ /* 0x000fce0000000f00 */
[----:B------:R-:W-:Y:S05]  /*2c6c0*/  WARPSYNC.COLLECTIVE R218, `(.L_x_51345) ;  /* 0x00000000da087348 */ /* 0x000fea0003c00000 */
[----:B------:R0:W1:Y:S02]  /*2c6d0*/  SHFL.BFLY P1, R217, R219, R222, R227 ;  /* 0x0c0000dedbd97389 */ /* 0x00006400000200e3 */
[----:B01----:R-:W-:Y:S05]  /*2c6e0*/  ENDCOLLECTIVE ;  /* 0x000000000000791b */ /* 0x003fea0003800000 */
.L_x_51345:
[----:B------:R-:W-:Y:S01]  /*2c6f0*/  HFMA2 R222, -RZ, RZ, 0, 9.5367431640625e-07 ;  /* 0x00000010ffde7431 */ /* 0x000fe200000001ff */
[----:B------:R-:W-:-:S05]  /*2c700*/  MOV R214, R217 ;  /* 0x000000d900d67202 */ /* 0x000fca0000000f00 */
[----:B------:R-:W-:-:S04]  /*2c710*/  FADD.FTZ R214, R215, R214 ;  /* 0x000000d6d7d67221 */ /* 0x000fc80000010000 */
[----:B------:R-:W-:-:S07]  /*2c720*/  IMAD.MOV.U32 R219, RZ, RZ, R214 ;  /* 0x000000ffffdb7224 */ /* 0x000fce00078e00d6 */
[----:B------:R-:W-:Y:S05]  /*2c730*/  WARPSYNC.COLLECTIVE R218, `(.L_x_51346) ;  /* 0x00000000da087348 */ /* 0x000fea0003c00000 */
[----:B------:R0:W1:Y:S02]  /*2c740*/  SHFL.BFLY P1, R217, R219, R222, R227 ;  /* 0x0c0000dedbd97389 */ /* 0x00006400000200e3 */
[----:B01----:R-:W-:Y:S05]  /*2c750*/  ENDCOLLECTIVE ;  /* 0x000000000000791b */ /* 0x003fea0003800000 */
.L_x_51346:
[----:B------:R-:W-:Y:S05]  /*2c760*/  BRA `(.L_x_51347) ;  /* 0xffffffe000b47947 */ /* 0x000fea000383ffff */
.L_x_51348:
        /* <DEDUP_REMOVED lines=9> */
.L_x_71541:


//--------------------- .text._ZN10layer_norm13ln_fwd_kernelINS_13Kernel_traitsIf6__halffS2_fjLj2048ELj1ELj4ELj1ELj16ENS_18Kernel_traits_baseILj2048EfS2_fS2_fjLj128EEEEELb1ELb0ELb1ELb0EEEvNS_9FwdParamsE --------------------------
	.section	.text._ZN10layer_norm13ln_fwd_kernelINS_13Kernel_traitsIf6__halffS2_fjLj2048ELj1ELj4ELj1ELj16ENS_18Kernel_traits_baseILj2048EfS2_fS2_fjLj128EEEEELb1ELb0ELb1ELb0EEEvNS_9FwdParamsE,"ax",@progbits
	.align	128
        .global         _ZN10layer_norm13ln_fwd_kernelINS_13Kernel_traitsIf6__halffS2_fjLj2048ELj1ELj4ELj1ELj16ENS_18Kernel_traits_baseILj2048EfS2_fS2_fjLj128EEEEELb1ELb0ELb1ELb0EEEvNS_9FwdParamsE
        .type           _ZN10layer_norm13ln_fwd_kernelINS_13Kernel_traitsIf6__halffS2_fjLj2048ELj1ELj4ELj1ELj16ENS_18Kernel_traits_baseILj2048EfS2_fS2_fjLj128EEEEELb1ELb0ELb1ELb0EEEvNS_9FwdParamsE,@function
        .size           _ZN10layer_norm13ln_fwd_kernelINS_13Kernel_traitsIf6__halffS2_fjLj2048ELj1ELj4ELj1ELj16ENS_18Kernel_traits_baseILj2048EfS2_fS2_fjLj128EEEEELb1ELb0ELb1ELb0EEEvNS_9FwdParamsE,(.L_x_71542 - _ZN10layer_norm13ln_fwd_kernelINS_13Kernel_traitsIf6__halffS2_fjLj2048ELj1ELj4ELj1ELj16ENS_18Kernel_traits_baseILj2048EfS2_fS2_fjLj128EEEEELb1ELb0ELb1ELb0EEEvNS_9FwdParamsE)
        .other          _ZN10layer_norm13ln_fwd_kernelINS_13Kernel_traitsIf6__halffS2_fjLj2048ELj1ELj4ELj1ELj16ENS_18Kernel_traits_baseILj2048EfS2_fS2_fjLj128EEEEELb1ELb0ELb1ELb0EEEvNS_9FwdParamsE,@"STO_CUDA_ENTRY STV_DEFAULT"
_ZN10layer_norm13ln_fwd_kernelINS_13Kernel_traitsIf6__halffS2_fjLj2048ELj1ELj4ELj1ELj16ENS_18Kernel_traits_baseILj2048EfS2_fS2_fjLj128EEEEELb1ELb0ELb1ELb0EEEvNS_9FwdParamsE:
.text._ZN10layer_norm13ln_fwd_kernelINS_13Kernel_traitsIf6__halffS2_fjLj2048ELj1ELj4ELj1ELj16ENS_18Kernel_traits_baseILj2048EfS2_fS2_fjLj128EEEEELb1ELb0ELb1ELb0EEEvNS_9FwdParamsE:
        /* <DEDUP_REMOVED lines=136> */
.L_x_51350:
        /* <DEDUP_REMOVED lines=79> */
.L_x_51351:
[----:B------:R-:W-:Y:S05]  /*0d70*/  BSYNC.RECONVERGENT B0 ;  /* 0x0000000000007941 */ /* 0x000fea0003800200 */
.L_x_51349:
        /* <DEDUP_REMOVED lines=71> */
.L_x_52304:
        /* <DEDUP_REMOVED lines=36> */
.L_x_51356:
[----:B------:R-:W-:Y:S05]  /*1430*/  BSYNC.RECONVERGENT B2 ;  /* 0x0000000000027941 */ /* 0x000fea0003800200 */
.L_x_51355:
        /* <DEDUP_REMOVED lines=29> */
.L_x_51363:
        /* <DEDUP_REMOVED lines=13> */
.L_x_51365:
[----:B------:R-:W-:Y:S05]  /*16e0*/  BSYNC.RECONVERGENT B5 ;  /* 0x0000000000057941 */ /* 0x000fea0003800200 */
.L_x_51364:
        /* <DEDUP_REMOVED lines=41> */
.L_x_51362:
[----:B------:R-:W-:Y:S05]  /*1980*/  BSYNC.RECONVERGENT B4 ;  /* 0x0000000000047941 */ /* 0x000fea0003800200 */
.L_x_51361:
        /* <DEDUP_REMOVED lines=10> */
.L_x_51360:
[----:B------:R-:W-:Y:S05]  /*1a30*/  BSYNC.RECONVERGENT B3 ;  /* 0x0000000000037941 */ /* 0x000fea0003800200 */
.L_x_51359:
        /* <DEDUP_REMOVED lines=20> */
.L_x_51370:
        /* <DEDUP_REMOVED lines=13> */
.L_x_51372:
[----:B------:R-:W-:Y:S05]  /*1c50*/  BSYNC.RECONVERGENT B5 ;  /* 0x0000000000057941 */ /* 0x000fea0003800200 */
.L_x_51371:
        /* <DEDUP_REMOVED lines=42> */
.L_x_51369:
[----:B------:R-:W-:Y:S05]  /*1f00*/  BSYNC.RECONVERGENT B4 ;  /* 0x0000000000047941 */ /* 0x000fea0003800200 */
.L_x_51368:
        /* <DEDUP_REMOVED lines=10> */
.L_x_51367:
[----:B------:R-:W-:Y:S05]  /*1fb0*/  BSYNC.RECONVERGENT B3 ;  /* 0x0000000000037941 */ /* 0x000fea0003800200 */
.L_x_51366:
        /* <DEDUP_REMOVED lines=20> */
.L_x_51377:
        /* <DEDUP_REMOVED lines=13> */
.L_x_51379:
[----:B------:R-:W-:Y:S05]  /*21d0*/  BSYNC.RECONVERGENT B5 ;  /* 0x0000000000057941 */ /* 0x000fea0003800200 */
.L_x_51378:
        /* <DEDUP_REMOVED lines=42> */
.L_x_51376:
[----:B------:R-:W-:Y:S05]  /*2480*/  BSYNC.RECONVERGENT B4 ;  /* 0x0000000000047941 */ /* 0x000fea0003800200 */
.L_x_51375:
        /* <DEDUP_REMOVED lines=10> */
.L_x_51374:
[----:B------:R-:W-:Y:S05]  /*2530*/  BSYNC.RECONVERGENT B3 ;  /* 0x0000000000037941 */ /* 0x000fea0003800200 */
.L_x_51373:
        /* <DEDUP_REMOVED lines=20> */
.L_x_51384:
        /* <DEDUP_REMOVED lines=13> */
.L_x_51386:
[----:B------:R-:W-:Y:S05]  /*2750*/  BSYNC.RECONVERGENT B5 ;  /* 0x0000000000057941 */ /* 0x000fea0003800200 */
.L_x_51385:
        /* <DEDUP_REMOVED lines=42> */
.L_x_51383:
[----:B------:R-:W-:Y:S05]  /*2a00*/  BSYNC.RECONVERGENT B4 ;  /* 0x0000000000047941 */ /* 0x000fea0003800200 */
.L_x_51382:
        /* <DEDUP_REMOVED lines=10> */
.L_x_51381:
[----:B------:R-:W-:Y:S05]  /*2ab0*/  BSYNC.RECONVERGENT B3 ;  /* 0x0000000000037941 */ /* 0x000fea0003800200 */
.L_x_51380:
        /* <DEDUP_REMOVED lines=20> */
.L_x_51391:
        /* <DEDUP_REMOVED lines=13> */
.L_x_51393:
[----:B------:R-:W-:Y:S05]  /*2cd0*/  BSYNC.RECONVERGENT B5 ;  /* 0x0000000000057941 */ /* 0x000fea0003800200 */
.L_x_51392:
        /* <DEDUP_REMOVED lines=42> */
.L_x_51390:
[----:B------:R-:W-:Y:S05]  /*2f80*/  BSYNC.RECONVERGENT B4 ;  /* 0x0000000000047941 */ /* 0x000fea0003800200 */
.L_x_51389:
        /* <DEDUP_REMOVED lines=10> */
.L_x_51388:
[----:B------:R-:W-:Y:S05]  /*3030*/  BSYNC.RECONVERGENT B3 ;  /* 0x0000000000037941 */ /* 0x000fea0003800200 */
.L_x_51387:
        /* <DEDUP_REMOVED lines=20> */
.L_x_51398:
        /* <DEDUP_REMOVED lines=13> */
.L_x_51400:
[----:B------:R-:W-:Y:S05]  /*3250*/  BSYNC.RECONVERGENT B5 ;  /* 0x0000000000057941 */ /* 0x000fea0003800200 */
.L_x_51399:
        /* <DEDUP_REMOVED lines=42> */
.L_x_51397:
[----:B------:R-:W-:Y:S05]  /*3500*/  BSYNC.RECONVERGENT B4 ;  /* 0x0000000000047941 */ /* 0x000fea0003800200 */
.L_x_51396:
        /* <DEDUP_REMOVED lines=10> */
.L_x_51395:
[----:B------:R-:W-:Y:S05]  /*35b0*/  BSYNC.RECONVERGENT B3 ;  /* 0x0000000000037941 */ /* 0x000fea0003800200 */
.L_x_51394:
        /* <DEDUP_REMOVED lines=20> */
.L_x_51405:
        /* <DEDUP_REMOVED lines=13> */
.L_x_51407:
[----:B------:R-:W-:Y:S05]  /*37d0*/  BSYNC.RECONVERGENT B5 ;  /* 0x0000000000057941 */ /* 0x000fea0003800200 */
.L_x_51406:
        /* <DEDUP_REMOVED lines=42> */
.L_x_51404:
[----:B------:R-:W-:Y:S05]  /*3a80*/  BSYNC.RECONVERGENT B4 ;  /* 0x0000000000047941 */ /* 0x000fea0003800200 */
.L_x_51403:
        /* <DEDUP_REMOVED lines=10> */
.L_x_51402:
[----:B------:R-:W-:Y:S05]  /*3b30*/  BSYNC.RECONVERGENT B3 ;  /* 0x0000000000037941 */ /* 0x000fea0003800200 */
.L_x_51401:
        /* <DEDUP_REMOVED lines=19> */
.L_x_51411:
        /* <DEDUP_REMOVED lines=13> */
.L_x_51413:
[----:B------:R-:W-:Y:S05]  /*3d40*/  BSYNC.RECONVERGENT B4 ;  /* 0x0000000000047941 */ /* 0x000fea0003800200 */
.L_x_51412:
        /* <DEDUP_REMOVED lines=42> */
.L_x_51410:
[----:B------:R-:W-:Y:S05]  /*3ff0*/  BSYNC.RECONVERGENT B3 ;  /* 0x0000000000037941 */ /* 0x000fea0003800200 */
.L_x_51409:
        /* <DEDUP_REMOVED lines=11> */
.L_x_51358:
        /* <DEDUP_REMOVED lines=21> */
.L_x_51418:
        /* <DEDUP_REMOVED lines=13> */
.L_x_51420:
[----:B------:R-:W-:Y:S05]  /*42d0*/  BSYNC.RECONVERGENT B5 ;  /* 0x0000000000057941 */ /* 0x000fea0003800200 */
.L_x_51419:
        /* <DEDUP_REMOVED lines=42> */
.L_x_51417:
[----:B------:R-:W-:Y:S05]  /*4580*/  BSYNC.RECONVERGENT B4 ;  /* 0x0000000000047941 */ /* 0x000fea0003800200 */
.L_x_51416:
        /* <DEDUP_REMOVED lines=9> */
.L_x_51415:
[----:B------:R-:W-:Y:S05]  /*4620*/  BSYNC.RECONVERGENT B3 ;  /* 0x0000000000037941 */ /* 0x000fea0003800200 */
.L_x_51414:
        /* <DEDUP_REMOVED lines=17> */
.L_x_51425:
        /* <DEDUP_REMOVED lines=13> */
.L_x_51427:
[----:B------:R-:W-:Y:S05]  /*4810*/  BSYNC.RECONVERGENT B5 ;  /* 0x0000000000057941 */ /* 0x000fea0003800200 */
.L_x_51426:
        /* <DEDUP_REMOVED lines=42> */
.L_x_51424:
[----:B------:R-:W-:Y:S05]  /*4ac0*/  BSYNC.RECONVERGENT B4 ;  /* 0x0000000000047941 */ /* 0x000fea0003800200 */
.L_x_51423:
        /* <DEDUP_REMOVED lines=9> */
.L_x_51422:
[----:B------:R-:W-:Y:S05]  /*4b60*/  BSYNC.RECONVERGENT B3 ;  /* 0x0000000000037941 */ /* 0x000fea0003800200 */
.L_x_51421:
        /* <DEDUP_REMOVED lines=17> */
.L_x_51432:
        /* <DEDUP_REMOVED lines=13> */
.L_x_51434:
[----:B------:R-:W-:Y:S05]  /*4d50*/  BSYNC.RECONVERGENT B5 ;  /* 0x0000000000057941 */ /* 0x000fea0003800200 */
.L_x_51433:
        /* <DEDUP_REMOVED lines=42> */
.L_x_51431:
[----:B------:R-:W-:Y:S05]  /*5000*/  BSYNC.RECONVERGENT B4 ;  /* 0x0000000000047941 */ /* 0x000fea0003800200 */
.L_x_51430:
        /* <DEDUP_REMOVED lines=9> */
.L_x_51429:
[----:B------:R-:W-:Y:S05]  /*50a0*/  BSYNC.RECONVERGENT B3 ;  /* 0x0000000000037941 */ /* 0x000fea0003800200 */
.L_x_51428:
        /* <DEDUP_REMOVED lines=17> */
.L_x_51439:
        /* <DEDUP_REMOVED lines=13> */
.L_x_51441:
[----:B------:R-:W-:Y:S05]  /*5290*/  BSYNC.RECONVERGENT B5 ;  /* 0x0000000000057941 */ /* 0x000fea0003800200 */
.L_x_51440:
        /* <DEDUP_REMOVED lines=42> */
.L_x_51438:
[----:B------:R-:W-:Y:S05]  /*5540*/  BSYNC.RECONVERGENT B4 ;  /* 0x0000000000047941 */ /* 0x000fea0003800200 */
.L_x_51437:
        /* <DEDUP_REMOVED lines=9> */
.L_x_51436:
[----:B------:R-:W-:Y:S05]  /*55e0*/  BSYNC.RECONVERGENT B3 ;  /* 0x0000000000037941 */ /* 0x000fea0003800200 */
.L_x_51435:
        /* <DEDUP_REMOVED lines=17> */
.L_x_51446:
        /* <DEDUP_REMOVED lines=13> */
.L_x_51448:
[----:B------:R-:W-:Y:S05]  /*57d0*/  BSYNC.RECONVERGENT B5 ;  /* 0x0000000000057941 */ /* 0x000fea0003800200 */
.L_x_51447:
        /* <DEDUP_REMOVED lines=42> */
.L_x_51445:
[----:B------:R-:W-:Y:S05]  /*5a80*/  BSYNC.RECONVERGENT B4 ;  /* 0x0000000000047941 */ /* 0x000fea0003800200 */
.L_x_51444:
        /* <DEDUP_REMOVED lines=9> */
.L_x_51443:
[----:B------:R-:W-:Y:S05]  /*5b20*/  BSYNC.RECONVERGENT B3 ;  /* 0x0000000000037941 */ /* 0x000fea0003800200 */
.L_x_51442:
        /* <DEDUP_REMOVED lines=17> */
.L_x_51453:
        /* <DEDUP_REMOVED lines=13> */
.L_x_51455:
[----:B------:R-:W-:Y:S05]  /*5d10*/  BSYNC.RECONVERGENT B5 ;  /* 0x0000000000057941 */ /* 0x000fea0003800200 */
.L_x_51454:
        /* <DEDUP_REMOVED lines=42> */
.L_x_51452:
[----:B------:R-:W-:Y:S05]  /*5fc0*/  BSYNC.RECONVERGENT B4 ;  /* 0x0000000000047941 */ /* 0x000fea0003800200 */
.L_x_51451:
        /* <DEDUP_REMOVED lines=9> */
.L_x_51450:
[----:B------:R-:W-:Y:S05]  /*6060*/  BSYNC.RECONVERGENT B3 ;  /* 0x0000000000037941 */ /* 0x000fea0003800200 */
.L_x_51449:
        /* <DEDUP_REMOVED lines=17> */
.L_x_51460:
        /* <DEDUP_REMOVED lines=13> */
.L_x_51462:
[----:B------:R-:W-:Y:S05]  /*6250*/  BSYNC.RECONVERGENT B5 ;  /* 0x0000000000057941 */ /* 0x000fea0003800200 */
.L_x_51461:
        /* <DEDUP_REMOVED lines=42> */
.L_x_51459:
[----:B------:R-:W-:Y:S05]  /*6500*/  BSYNC.RECONVERGENT B4 ;  /* 0x0000000000047941 */ /* 0x000fea0003800200 */
.L_x_51458:
        /* <DEDUP_REMOVED lines=9> */
.L_x_51457:
[----:B------:R-:W-:Y:S05]  /*65a0*/  BSYNC.RECONVERGENT B3 ;  /* 0x0000000000037941 */ /* 0x000fea0003800200 */
.L_x_51456:
        /* <DEDUP_REMOVED lines=16> */
.L_x_51465:
        /* <DEDUP_REMOVED lines=13> */
.L_x_51467:
[----:B------:R-:W-:Y:S05]  /*6780*/  BSYNC.RECONVERGENT B4 ;  /* 0x0000000000047941 */ /* 0x000fea0003800200 */
.L_x_51466:
        /* <DEDUP_REMOVED lines=42> */
.L_x_51464:
[----:B------:R-:W-:Y:S05]  /*6a30*/  BSYNC.RECONVERGENT B3 ;  /* 0x0000000000037941 */ /* 0x000fea0003800200 */
.L_x_51463:
        /* <DEDUP_REMOVED lines=9> */
.L_x_51408:
[----:B------:R-:W-:Y:S05]  /*6ad0*/  BSYNC.RECONVERGENT B2 ;  /* 0x0000000000027941 */ /* 0x000fea0003800200 */
.L_x_51357:
        /* <DEDUP_REMOVED lines=27> */
.L_x_51469:
[----:B------:R-:W-:Y:S05]  /*6c90*/  BSYNC.RECONVERGENT B2 ;  /* 0x0000000000027941 */ /* 0x000fea0003800200 */
.L_x_51468:
[----:B------:R-:W-:Y:S02]  /*6ca0*/  VIADD R225, R225, 0x20 ;  /* 0x00000020e1e17836 */ /* 0x000fe40000000000 */
[----:B------:R-:W-:-:S07]  /*6cb0*/  VIADD R224, R224, 0x20 ;  /* 0x00000020e0e07836 */ /* 0x000fce0000000000 */
.L_x_51354:
[----:B------:R-:W-:Y:S05]  /*6cc0*/  BSYNC.RECONVERGENT B1 ;  /* 0x0000000000017941 */ /* 0x000fea0003800200 */
.L_x_51353:
        /* <DEDUP_REMOVED lines=10> */
.L_x_51473:
[----:B------:R-:W-:Y:S05]  /*6d70*/  BSYNC.RECONVERGENT B2 ;  /* 0x0000000000027941 */ /* 0x000fea0003800200 */
.L_x_51472:
        /* <DEDUP_REMOVED lines=29> */
.L_x_51480:
        /* <DEDUP_REMOVED lines=13> */
.L_x_51482:
[----:B------:R-:W-:Y:S05]  /*7020*/  BSYNC.RECONVERGENT B5 ;  /* 0x0000000000057941 */ /* 0x000fea0003800200 */
.L_x_51481:
        /* <DEDUP_REMOVED lines=41> */
.L_x_51479:
[----:B------:R-:W-:Y:S05]  /*72c0*/  BSYNC.RECONVERGENT B4 ;  /* 0x0000000000047941 */ /* 0x000fea0003800200 */
.L_x_51478:
        /* <DEDUP_REMOVED lines=10> */
.L_x_51477:
[----:B------:R-:W-:Y:S05]  /*7370*/  BSYNC.RECONVERGENT B3 ;  /* 0x0000000000037941 */ /* 0x000fea0003800200 */
.L_x_51476:
        /* <DEDUP_REMOVED lines=20> */
.L_x_51487:
        /* <DEDUP_REMOVED lines=13> */
.L_x_51489:
[----:B------:R-:W-:Y:S05]  /*7590*/  BSYNC.RECONVERGENT B5 ;  /* 0x0000000000057941 */ /* 0x000fea0003800200 */
.L_x_51488:
        /* <DEDUP_REMOVED lines=42> */
.L_x_51486:
[----:B------:R-:W-:Y:S05]  /*7840*/  BSYNC.RECONVERGENT B4 ;  /* 0x0000000000047941 */ /* 0x000fea0003800200 */
.L_x_51485:
        /* <DEDUP_REMOVED lines=10> */
.L_x_51484:
[----:B------:R-:W-:Y:S05]  /*78f0*/  BSYNC.RECONVERGENT B3 ;  /* 0x0000000000037941 */ /* 0x000fea0003800200 */
.L_x_51483:
        /* <DEDUP_REMOVED lines=20> */
.L_x_51494:
        /* <DEDUP_REMOVED lines=13> */
.L_x_51496:
[----:B------:R-:W-:Y:S05]  /*7b10*/  BSYNC.RECONVERGENT B5 ;  /* 0x0000000000057941 */ /* 0x000fea0003800200 */
.L_x_51495:
        /* <DEDUP_REMOVED lines=42> */
.L_x_51493:
[----:B------:R-:W-:Y:S05]  /*7dc0*/  BSYNC.RECONVERGENT B4 ;  /* 0x0000000000047941 */ /* 0x000fea0003800200 */
.L_x_51492:
        /* <DEDUP_REMOVED lines=10> */
.L_x_51491:
[----:B------:R-:W-:Y:S05]  /*7e70*/  BSYNC.RECONVERGENT B3 ;  /* 0x0000000000037941 */ /* 0x000fea0003800200 */
.L_x_51490:
        /* <DEDUP_REMOVED lines=20> */
.L_x_51501:
        /* <DEDUP_REMOVED lines=13> */
.L_x_51503:
[----:B------:R-:W-:Y:S05]  /*8090*/  BSYNC.RECONVERGENT B5 ;  /* 0x0000000000057941 */ /* 0x000fea0003800200 */
.L_x_51502:
        /* <DEDUP_REMOVED lines=42> */
.L_x_51500:
[----:B------:R-:W-:Y:S05]  /*8340*/  BSYNC.RECONVERGENT B4 ;  /* 0x0000000000047941 */ /* 0x000fea0003800200 */
.L_x_51499:
        /* <DEDUP_REMOVED lines=10> */
.L_x_51498:
[----:B------:R-:W-:Y:S05]  /*83f0*/  BSYNC.RECONVERGENT B3 ;  /* 0x0000000000037941 */ /* 0x000fea0003800200 */
.L_x_51497:
        /* <DEDUP_REMOVED lines=20> */
.L_x_51508:
        /* <DEDUP_REMOVED lines=13> */
.L_x_51510:
[----:B------:R-:W-:Y:S05]  /*8610*/  BSYNC.RECONVERGENT B5 ;  /* 0x0000000000057941 */ /* 0x000fea0003800200 */
.L_x_51509:
        /* <DEDUP_REMOVED lines=42> */
.L_x_51507:
[----:B------:R-:W-:Y:S05]  /*88c0*/  BSYNC.RECONVERGENT B4 ;  /* 0x0000000000047941 */ /* 0x000fea0003800200 */
.L_x_51506:
        /* <DEDUP_REMOVED lines=10> */
.L_x_51505:
[----:B------:R-:W-:Y:S05]  /*8970*/  BSYNC.RECONVERGENT B3 ;  /* 0x0000000000037941 */ /* 0x000fea0003800200 */
.L_x_51504:
        /* <DEDUP_REMOVED lines=20> */
.L_x_51515:
        /* <DEDUP_REMOVED lines=13> */
.L_x_51517:
[----:B------:R-:W-:Y:S05]  /*8b90*/  BSYNC.RECONVERGENT B5 ;  /* 0x0000000000057941 */ /* 0x000fea0003800200 */
.L_x_51516:
        /* <DEDUP_REMOVED lines=42> */
.L_x_51514:
[----:B------:R-:W-:Y:S05]  /*8e40*/  BSYNC.RECONVERGENT B4 ;  /* 0x0000000000047941 */ /* 0x000fea0003800200 */
.L_x_51513:
        /* <DEDUP_REMOVED lines=10> */
.L_x_51512:
[----:B------:R-:W-:Y:S05]  /*8ef0*/  BSYNC.RECONVERGENT B3 ;  /* 0x0000000000037941 */ /* 0x000fea0003800200 */
.L_x_51511:
        /* <DEDUP_REMOVED lines=20> */
.L_x_51522:
        /* <DEDUP_REMOVED lines=13> */
.L_x_51524:
[----:B------:R-:W-:Y:S05]  /*9110*/  BSYNC.RECONVERGENT B5 ;  /* 0x0000000000057941 */ /* 0x000fea0003800200 */
.L_x_51523:
        /* <DEDUP_REMOVED lines=42> */
.L_x_51521:
[----:B------:R-:W-:Y:S05]  /*93c0*/  BSYNC.RECONVERGENT B4 ;  /* 0x0000000000047941 */ /* 0x000fea0003800200 */
.L_x_51520:
        /* <DEDUP_REMOVED lines=10> */
.L_x_51519:
[----:B------:R-:W-:Y:S05]  /*9470*/  BSYNC.RECONVERGENT B3 ;  /* 0x0000000000037941 */ /* 0x000fea0003800200 */
.L_x_51518:
        /* <DEDUP_REMOVED lines=19> */
.L_x_51528:
        /* <DEDUP_REMOVED lines=13> */
.L_x_51530:
[----:B------:R-:W-:Y:S05]  /*9680*/  BSYNC.RECONVERGENT B4 ;  /* 0x0000000000047941 */ /* 0x000fea0003800200 */
.L_x_51529:
        /* <DEDUP_REMOVED lines=42> */
.L_x_51527:
[----:B------:R-:W-:Y:S05]  /*9930*/  BSYNC.RECONVERGENT B3 ;  /* 0x0000000000037941 */ /* 0x000fea0003800200 */
.L_x_51526:
        /* <DEDUP_REMOVED lines=11> */
.L_x_51475:
        /* <DEDUP_REMOVED lines=21> */
.L_x_51535:
        /* <DEDUP_REMOVED lines=13> */
.L_x_51537:
[----:B------:R-:W-:Y:S05]  /*9c10*/  BSYNC.RECONVERGENT B5 ;  /* 0x0000000000057941 */ /* 0x000fea0003800200 */
.L_x_51536:
        /* <DEDUP_REMOVED lines=42> */
.L_x_51534:
[----:B------:R-:W-:Y:S05]  /*9ec0*/  BSYNC.RECONVERGENT B4 ;  /* 0x0000000000047941 */ /* 0x000fea0003800200 */
.L_x_51533:
        /* <DEDUP_REMOVED lines=9> */
.L_x_51532:
[----:B------:R-:W-:Y:S05]  /*9f60*/  BSYNC.RECONVERGENT B3 ;  /* 0x0000000000037941 */ /* 0x000fea0003800200 */
.L_x_51531:
        /* <DEDUP_REMOVED lines=17> */
.L_x_51542:
        /* <DEDUP_REMOVED lines=13> */
.L_x_51544:
[----:B------:R-:W-:Y:S05]  /*a150*/  BSYNC.RECONVERGENT B5 ;  /* 0x0000000000057941 */ /* 0x000fea0003800200 */
.L_x_51543:
        /* <DEDUP_REMOVED lines=42> */
.L_x_51541:
[----:B------:R-:W-:Y:S05]  /*a400*/  BSYNC.RECONVERGENT B4 ;  /* 0x0000000000047941 */ /* 0x000fea0003800200 */
.L_x_51540:
        /* <DEDUP_REMOVED lines=9> */
.L_x_51539:
[----:B------:R-:W-:Y:S05]  /*a4a0*/  BSYNC.RECONVERGENT B3 ;  /* 0x0000000000037941 */ /* 0x000fea0003800200 */
.L_x_51538:
        /* <DEDUP_REMOVED lines=17> */
.L_x_51549:
        /* <DEDUP_REMOVED lines=13> */
.L_x_51551:
[----:B------:R-:W-:Y:S05]  /*a690*/  BSYNC.RECONVERGENT B5 ;  /* 0x0000000000057941 */ /* 0x000fea0003800200 */
.L_x_51550:
        /* <DEDUP_REMOVED lines=42> */
.L_x_51548:
[----:B------:R-:W-:Y:S05]  /*a940*/  BSYNC.RECONVERGENT B4 ;  /* 0x0000000000047941 */ /* 0x000fea0003800200 */
.L_x_51547:
        /* <DEDUP_REMOVED lines=9> */
.L_x_51546:
[----:B------:R-:W-:Y:S05]  /*a9e0*/  BSYNC.RECONVERGENT B3 ;  /* 0x0000000000037941 */ /* 0x000fea0003800200 */
.L_x_51545:
        /* <DEDUP_REMOVED lines=17> */
.L_x_51556:
        /* <DEDUP_REMOVED lines=13> */
.L_x_51558:
[----:B------:R-:W-:Y:S05]  /*abd0*/  BSYNC.RECONVERGENT B5 ;  /* 0x0000000000057941 */ /* 0x000fea0003800200 */
.L_x_51557:
        /* <DEDUP_REMOVED lines=42> */
.L_x_51555:
[----:B------:R-:W-:Y:S05]  /*ae80*/  BSYNC.RECONVERGENT B4 ;  /* 0x0000000000047941 */ /* 0x000fea0003800200 */
.L_x_51554:
        /* <DEDUP_REMOVED lines=9> */
.L_x_51553:
[----:B------:R-:W-:Y:S05]  /*af20*/  BSYNC.RECONVERGENT B3 ;  /* 0x0000000000037941 */ /* 0x000fea0003800200 */
.L_x_51552:
        /* <DEDUP_REMOVED lines=17> */
.L_x_51563:
        /* <DEDUP_REMOVED lines=13> */
.L_x_51565:
[----:B------:R-:W-:Y:S05]  /*b110*/  BSYNC.RECONVERGENT B5 ;  /* 0x0000000000057941 */ /* 0x000fea0003800200 */
.L_x_51564:
        /* <DEDUP_REMOVED lines=42> */
.L_x_51562:
[----:B------:R-:W-:Y:S05]  /*b3c0*/  BSYNC.RECONVERGENT B4 ;  /* 0x0000000000047941 */ /* 0x000fea0003800200 */
.L_x_51561:
        /* <DEDUP_REMOVED lines=9> */
.L_x_51560:
[----:B------:R-:W-:Y:S05]  /*b460*/  BSYNC.RECONVERGENT B3 ;  /* 0x0000000000037941 */ /* 0x000fea0003800200 */
.L_x_51559:
        /* <DEDUP_REMOVED lines=17> */
.L_x_51570:
[----:B------:R-:W-:Y:S01]  /*b580*/  IADD3 R217, PT, PT, R217, 0x1, RZ ;  /* 0x00000001d9d97810 */ /* 0x000fe20007ffe0ff */
[----:B------:R-:W-:Y:S03]  /*b590*/  BSSY.RECONVERGENT B5, `(.L_x_51571) ;  /* 0x000000c000057945 */ /* 0x000fe60003800200 */
[C---:B------:R-:W-:Y:S01]  /*b5a0*/  ISETP.NE.AND P1, PT, R217.reuse, RZ, PT ;  /* 0x000000ffd900720c */ /* 0x040fe20003f25270 */
[----:B-1----:R-:W-:-:S12]  /*b5b0*/  IMAD.WIDE.U32 R230, R217, -0x2daee0ad, RZ ;  /* 0xd2511f53d9e67825 */ /* 0x002fd800078e00ff */
        /* <DEDUP_REMOVED lines=9> */
.L_x_51572:
[----:B------:R-:W-:Y:S05]  /*b650*/  BSYNC.RECONVERGENT B5 ;  /* 0x0000000000057941 */ /* 0x000fea0003800200 */
.L_x_51571:
[----:B0-----:R-:W-:Y:S01]  /*b660*/  IMAD.WIDE.U32 R228, R218, -0x326172a9, RZ ;  /* 0xcd9e8d57dae47825 */ /* 0x001fe200078e00ff */
        /* <DEDUP_REMOVED lines=41> */
.L_x_51569:
[----:B------:R-:W-:Y:S05]  /*b900*/  BSYNC.RECONVERGENT B4 ;  /* 0x0000000000047941 */ /* 0x000fea0003800200 */
.L_x_51568:
        /* <DEDUP_REMOVED lines=9> */
.L_x_51567:
[----:B------:R-:W-:Y:S05]  /*b9a0*/  BSYNC.RECONVERGENT B3 ;  /* 0x0000000000037941 */ /* 0x000fea0003800200 */
.L_x_51566:
        /* <DEDUP_REMOVED lines=17> */
.L_x_51577:
        /* <DEDUP_REMOVED lines=13> */
.L_x_51579:
[----:B------:R-:W-:Y:S05]  /*bb90*/  BSYNC.RECONVERGENT B5 ;  /* 0x0000000000057941 */ /* 0x000fea0003800200 */
.L_x_51578:
        /* <DEDUP_REMOVED lines=42> */
.L_x_51576:
[----:B------:R-:W-:Y:S05]  /*be40*/  BSYNC.RECONVERGENT B4 ;  /* 0x0000000000047941 */ /* 0x000fea0003800200 */
.L_x_51575:
        /* <DEDUP_REMOVED lines=9> */
.L_x_51574:
[----:B------:R-:W-:Y:S05]  /*bee0*/  BSYNC.RECONVERGENT B3 ;  /* 0x0000000000037941 */ /* 0x000fea0003800200 */
.L_x_51573:
        /* <DEDUP_REMOVED lines=16> */
.L_x_51582:
        /* <DEDUP_REMOVED lines=13> */
.L_x_51584:
[----:B------:R-:W-:Y:S05]  /*c0c0*/  BSYNC.RECONVERGENT B4 ;  /* 0x0000000000047941 */ /* 0x000fea0003800200 */
.L_x_51583:
        /* <DEDUP_REMOVED lines=42> */
.L_x_51581:
[----:B------:R-:W-:Y:S05]  /*c370*/  BSYNC.RECONVERGENT B3 ;  /* 0x0000000000037941 */ /* 0x000fea0003800200 */
.L_x_51580:
        /* <DEDUP_REMOVED lines=9> */
.L_x_51525:
[----:B------:R-:W-:Y:S05]  /*c410*/  BSYNC.RECONVERGENT B2 ;  /* 0x0000000000027941 */ /* 0x000fea0003800200 */
.L_x_51474:
[----:B------:R-:W0:Y:S01]  /*c420*/  LDC.64 R228, c[0x0][0x3a8] ;  /* 0x0000ea00ffe47b82 */ /* 0x000e220000000a00 */
[----:B------:R-:W-:Y:S01]  /*c430*/  BSSY.RECONVERGENT B2, `(.L_x_51585) ;  /* 0x000001a000027945 */ /* 0x000fe20003800200 */
[----:B------:R-:W-:Y:S02]  /*c440*/  IMAD.MOV.U32 R10, RZ, RZ, R234 ;  /* 0x000000ffff0a7224 */ /* 0x000fe400078e00ea */
        /* <DEDUP_REMOVED lines=24> */
.L_x_51586:
[----:B------:R-:W-:Y:S05]  /*c5d0*/  BSYNC.RECONVERGENT B2 ;  /* 0x0000000000027941 */ /* 0x000fea0003800200 */
.L_x_51585:
[----:B------:R-:W-:Y:S01]  /*c5e0*/  IADD3 R225, PT, PT, R225, 0x20, RZ ;  /* 0x00000020e1e17810 */ /* 0x000fe20007ffe0ff */
[----:B------:R-:W-:-:S07]  /*c5f0*/  VIADD R224, R224, 0x20 ;  /* 0x00000020e0e07836 */ /* 0x000fce0000000000 */
.L_x_51471:
[----:B------:R-:W-:Y:S05]  /*c600*/  BSYNC.RECONVERGENT B1 ;  /* 0x0000000000017941 */ /* 0x000fea0003800200 */
.L_x_51470:
        /* <DEDUP_REMOVED lines=10> */
.L_x_51590:
[----:B------:R-:W-:Y:S05]  /*c6b0*/  BSYNC.RECONVERGENT B2 ;  /* 0x0000000000027941 */ /* 0x000fea0003800200 */
.L_x_51589:
        /* <DEDUP_REMOVED lines=29> */
.L_x_51597:
        /* <DEDUP_REMOVED lines=13> */
.L_x_51599:
[----:B------:R-:W-:Y:S05]  /*c960*/  BSYNC.RECONVERGENT B5 ;  /* 0x0000000000057941 */ /* 0x000fea0003800200 */
.L_x_51598:
        /* <DEDUP_REMOVED lines=41> */
.L_x_51596:
[----:B------:R-:W-:Y:S05]  /*cc00*/  BSYNC.RECONVERGENT B4 ;  /* 0x0000000000047941 */ /* 0x000fea0003800200 */
.L_x_51595:
        /* <DEDUP_REMOVED lines=10> */
.L_x_51594:
[----:B------:R-:W-:Y:S05]  /*ccb0*/  BSYNC.RECONVERGENT B3 ;  /* 0x0000000000037941 */ /* 0x000fea0003800200 */
.L_x_51593:
        /* <DEDUP_REMOVED lines=20> */
.L_x_51604:
        /* <DEDUP_REMOVED lines=13> */
.L_x_51606:
[----:B------:R-:W-:Y:S05]  /*ced0*/  BSYNC.RECONVERGENT B5 ;  /* 0x0000000000057941 */ /* 0x000fea0003800200 */
.L_x_51605:
        /* <DEDUP_REMOVED lines=42> */
.L_x_51603:
[----:B------:R-:W-:Y:S05]  /*d180*/  BSYNC.RECONVERGENT B4 ;  /* 0x0000000000047941 */ /* 0x000fea0003800200 */
.L_x_51602:
        /* <DEDUP_REMOVED lines=10> */
.L_x_51601:
[----:B------:R-:W-:Y:S05]  /*d230*/  BSYNC.RECONVERGENT B3 ;  /* 0x0000000000037941 */ /* 0x000fea0003800200 */
.L_x_51600:
        /* <DEDUP_REMOVED lines=20> */
.L_x_51611:
        /* <DEDUP_REMOVED lines=13> */
.L_x_51613:
[----:B------:R-:W-:Y:S05]  /*d450*/  BSYNC.RECONVERGENT B5 ;  /* 0x0000000000057941 */ /* 0x000fea0003800200 */
.L_x_51612:
        /* <DEDUP_REMOVED lines=42> */
.L_x_51610:
[----:B------:R-:W-:Y:S05]  /*d700*/  BSYNC.RECONVERGENT B4 ;  /* 0x0000000000047941 */ /* 0x000fea0003800200 */
.L_x_51609:
        /* <DEDUP_REMOVED lines=10> */
.L_x_51608:
[----:B------:R-:W-:Y:S05]  /*d7b0*/  BSYNC.RECONVERGENT B3 ;  /* 0x0000000000037941 */ /* 0x000fea0003800200 */
.L_x_51607:
        /* <DEDUP_REMOVED lines=20> */
.L_x_51618:
        /* <DEDUP_REMOVED lines=13> */
.L_x_51620:
[----:B------:R-:W-:Y:S05]  /*d9d0*/  BSYNC.RECONVERGENT B5 ;  /* 0x0000000000057941 */ /* 0x000fea0003800200 */
.L_x_51619:
        /* <DEDUP_REMOVED lines=42> */
.L_x_51617:
[----:B------:R-:W-:Y:S05]  /*dc80*/  BSYNC.RECONVERGENT B4 ;  /* 0x0000000000047941 */ /* 0x000fea0003800200 */
.L_x_51616:
        /* <DEDUP_REMOVED lines=10> */
.L_x_51615:
[----:B------:R-:W-:Y:S05]  /*dd30*/  BSYNC.RECONVERGENT B3 ;  /* 0x0000000000037941 */ /* 0x000fea0003800200 */
.L_x_51614:
        /* <DEDUP_REMOVED lines=20> */
.L_x_51625:
        /* <DEDUP_REMOVED lines=13> */
.L_x_51627:
[----:B------:R-:W-:Y:S05]  /*df50*/  BSYNC.RECONVERGENT B5 ;  /* 0x0000000000057941 */ /* 0x000fea0003800200 */
.L_x_51626:
        /* <DEDUP_REMOVED lines=42> */
.L_x_51624:
[----:B------:R-:W-:Y:S05]  /*e200*/  BSYNC.RECONVERGENT B4 ;  /* 0x0000000000047941 */ /* 0x000fea0003800200 */
.L_x_51623:
        /* <DEDUP_REMOVED lines=10> */
.L_x_51622:
[----:B------:R-:W-:Y:S05]  /*e2b0*/  BSYNC.RECONVERGENT B3 ;  /* 0x0000000000037941 */ /* 0x000fea0003800200 */
.L_x_51621:
        /* <DEDUP_REMOVED lines=20> */
.L_x_51632:
        /* <DEDUP_REMOVED lines=13> */
.L_x_51634:
[----:B------:R-:W-:Y:S05]  /*e4d0*/  BSYNC.RECONVERGENT B5 ;  /* 0x0000000000057941 */ /* 0x000fea0003800200 */
.L_x_51633:
        /* <DEDUP_REMOVED lines=42> */
.L_x_51631:
[----:B------:R-:W-:Y:S05]  /*e780*/  BSYNC.RECONVERGENT B4 ;  /* 0x0000000000047941 */ /* 0x000fea0003800200 */
.L_x_51630:
        /* <DEDUP_REMOVED lines=10> */
.L_x_51629:
[----:B------:R-:W-:Y:S05]  /*e830*/  BSYNC.RECONVERGENT B3 ;  /* 0x0000000000037941 */ /* 0x000fea0003800200 */
.L_x_51628:
        /* <DEDUP_REMOVED lines=20> */
.L_x_51639:
        /* <DEDUP_REMOVED lines=13> */
.L_x_51641:
[----:B------:R-:W-:Y:S05]  /*ea50*/  BSYNC.RECONVERGENT B5 ;  /* 0x0000000000057941 */ /* 0x000fea0003800200 */
.L_x_51640:
        /* <DEDUP_REMOVED lines=42> */
.L_x_51638:
[----:B------:R-:W-:Y:S05]  /*ed00*/  BSYNC.RECONVERGENT B4 ;  /* 0x0000000000047941 */ /* 0x000fea0003800200 */
.L_x_51637:
        /* <DEDUP_REMOVED lines=10> */
.L_x_51636:
[----:B------:R-:W-:Y:S05]  /*edb0*/  BSYNC.RECONVERGENT B3 ;  /* 0x0000000000037941 */ /* 0x000fea0003800200 */
.L_x_51635:
        /* <DEDUP_REMOVED lines=19> */
.L_x_51645:
        /* <DEDUP_REMOVED lines=13> */
.L_x_51647:
[----:B------:R-:W-:Y:S05]  /*efc0*/  BSYNC.RECONVERGENT B4 ;  /* 0x0000000000047941 */ /* 0x000fea0003800200 */
.L_x_51646:
        /* <DEDUP_REMOVED lines=42> */
.L_x_51644:
[----:B------:R-:W-:Y:S05]  /*f270*/  BSYNC.RECONVERGENT B3 ;  /* 0x0000000000037941 */ /* 0x000fea0003800200 */
.L_x_51643:
        /* <DEDUP_REMOVED lines=11> */
.L_x_51592:
        /* <DEDUP_REMOVED lines=21> */
.L_x_51652:
        /* <DEDUP_REMOVED lines=13> */
.L_x_51654:
[----:B------:R-:W-:Y:S05]  /*f550*/  BSYNC.RECONVERGENT B5 ;  /* 0x0000000000057941 */ /* 0x000fea0003800200 */
.L_x_51653:
        /* <DEDUP_REMOVED lines=42> */
.L_x_51651:
[----:B------:R-:W-:Y:S05]  /*f800*/  BSYNC.RECONVERGENT B4 ;  /* 0x0000000000047941 */ /* 0x000fea0003800200 */
.L_x_51650:
        /* <DEDUP_REMOVED lines=9> */
.L_x_51649:
[----:B------:R-:W-:Y:S05]  /*f8a0*/  BSYNC.RECONVERGENT B3 ;  /* 0x0000000000037941 */ /* 0x000fea0003800200 */
.L_x_51648:
        /* <DEDUP_REMOVED lines=17> */
.L_x_51659:
        /* <DEDUP_REMOVED lines=13> */
.L_x_51661:
[----:B------:R-:W-:Y:S05]  /*fa90*/  BSYNC.RECONVERGENT B5 ;  /* 0x0000000000057941 */ /* 0x000fea0003800200 */
.L_x_51660:
        /* <DEDUP_REMOVED lines=42> */
.L_x_51658:
[----:B------:R-:W-:Y:S05]  /*fd40*/  BSYNC.RECONVERGENT B4 ;  /* 0x0000000000047941 */ /* 0x000fea0003800200 */
.L_x_51657:
        /* <DEDUP_REMOVED lines=9> */
.L_x_51656:
[----:B------:R-:W-:Y:S05]  /*fde0*/  BSYNC.RECONVERGENT B3 ;  /* 0x0000000000037941 */ /* 0x000fea0003800200 */
.L_x_51655:
        /* <DEDUP_REMOVED lines=17> */
.L_x_51666:
        /* <DEDUP_REMOVED lines=13> */
.L_x_51668:
[----:B------:R-:W-:Y:S05]  /*ffd0*/  BSYNC.RECONVERGENT B5 ;  /* 0x0000000000057941 */ /* 0x000fea0003800200 */
.L_x_51667:
        /* <DEDUP_REMOVED lines=42> */
.L_x_51665:
[----:B------:R-:W-:Y:S05]  /*10280*/  BSYNC.RECONVERGENT B4 ;  /* 0x0000000000047941 */ /* 0x000fea0003800200 */
.L_x_51664:
        /* <DEDUP_REMOVED lines=9> */
.L_x_51663:
[----:B------:R-:W-:Y:S05]  /*10320*/  BSYNC.RECONVERGENT B3 ;  /* 0x0000000000037941 */ /* 0x000fea0003800200 */
.L_x_51662:
        /* <DEDUP_REMOVED lines=17> */
.L_x_51673:
        /* <DEDUP_REMOVED lines=13> */
.L_x_51675:
[----:B------:R-:W-:Y:S05]  /*10510*/  BSYNC.RECONVERGENT B5 ;  /* 0x0000000000057941 */ /* 0x000fea0003800200 */
.L_x_51674:
        /* <DEDUP_REMOVED lines=42> */
.L_x_51672:
[----:B------:R-:W-:Y:S05]  /*107c0*/  BSYNC.RECONVERGENT B4 ;  /* 0x0000000000047941 */ /* 0x000fea0003800200 */
.L_x_51671:
        /* <DEDUP_REMOVED lines=9> */
.L_x_51670:
[----:B------:R-:W-:Y:S05]  /*10860*/  BSYNC.RECONVERGENT B3 ;  /* 0x0000000000037941 */ /* 0x000fea0003800200 */
.L_x_51669:
        /* <DEDUP_REMOVED lines=17> */
.L_x_51680:
        /* <DEDUP_REMOVED lines=13> */
.L_x_51682:
[----:B------:R-:W-:Y:S05]  /*10a50*/  BSYNC.RECONVERGENT B5 ;  /* 0x0000000000057941 */ /* 0x000fea0003800200 */
.L_x_51681:
        /* <DEDUP_REMOVED lines=42> */
.L_x_51679:
[----:B------:R-:W-:Y:S05]  /*10d00*/  BSYNC.RECONVERGENT B4 ;  /* 0x0000000000047941 */ /* 0x000fea0003800200 */
.L_x_51678:
        /* <DEDUP_REMOVED lines=9> */
.L_x_51677:
[----:B------:R-:W-:Y:S05]  /*10da0*/  BSYNC.RECONVERGENT B3 ;  /* 0x0000000000037941 */ /* 0x000fea0003800200 */
.L_x_51676:
        /* <DEDUP_REMOVED lines=17> */
.L_x_51687:
        /* <DEDUP_REMOVED lines=13> */
.L_x_51689:
[----:B------:R-:W-:Y:S05]  /*10f90*/  BSYNC.RECONVERGENT B5 ;  /* 0x0000000000057941 */ /* 0x000fea0003800200 */
.L_x_51688:
        /* <DEDUP_REMOVED lines=42> */
.L_x_51686:
[----:B------:R-:W-:Y:S05]  /*11240*/  BSYNC.RECONVERGENT B4 ;  /* 0x0000000000047941 */ /* 0x000fea0003800200 */
.L_x_51685:
        /* <DEDUP_REMOVED lines=9> */
.L_x_51684:
[----:B------:R-:W-:Y:S05]  /*112e0*/  BSYNC.RECONVERGENT B3 ;  /* 0x0000000000037941 */ /* 0x000fea0003800200 */
.L_x_51683:
        /* <DEDUP_REMOVED lines=17> */
.L_x_51694:
        /* <DEDUP_REMOVED lines=13> */
.L_x_51696:
[----:B------:R-:W-:Y:S05]  /*114d0*/  BSYNC.RECONVERGENT B5 ;  /* 0x0000000000057941 */ /* 0x000fea0003800200 */
.L_x_51695:
        /* <DEDUP_REMOVED lines=42> */
.L_x_51693:
[----:B------:R-:W-:Y:S05]  /*11780*/  BSYNC.RECONVERGENT B4 ;  /* 0x0000000000047941 */ /* 0x000fea0003800200 */
.L_x_51692:
        /* <DEDUP_REMOVED lines=9> */
.L_x_51691:
[----:B------:R-:W-:Y:S05]  /*11820*/  BSYNC.RECONVERGENT B3 ;  /* 0x0000000000037941 */ /* 0x000fea0003800200 */
.L_x_51690:
        /* <DEDUP_REMOVED lines=16> */
.L_x_51699:
        /* <DEDUP_REMOVED lines=13> */
.L_x_51701:
[----:B------:R-:W-:Y:S05]  /*11a00*/  BSYNC.RECONVERGENT B4 ;  /* 0x0000000000047941 */ /* 0x000fea0003800200 */
.L_x_51700:
        /* <DEDUP_REMOVED lines=42> */
.L_x_51698:
[----:B------:R-:W-:Y:S05]  /*11cb0*/  BSYNC.RECONVERGENT B3 ;  /* 0x0000000000037941 */ /* 0x000fea0003800200 */
.L_x_51697:
        /* <DEDUP_REMOVED lines=9> */
.L_x_51642:
[----:B------:R-:W-:Y:S05]  /*11d50*/  BSYNC.RECONVERGENT B2 ;  /* 0x0000000000027941 */ /* 0x000fea0003800200 */
.L_x_51591:
        /* <DEDUP_REMOVED lines=27> */
.L_x_51703:
[----:B------:R-:W-:Y:S05]  /*11f10*/  BSYNC.RECONVERGENT B2 ;  /* 0x0000000000027941 */ /* 0x000fea0003800200 */
.L_x_51702:
[----:B------:R-:W-:Y:S01]  /*11f20*/  VIADD R225, R225, 0x20 ;  /* 0x00000020e1e17836 */ /* 0x000fe20000000000 */
[----:B------:R-:W-:-:S07]  /*11f30*/  IADD3 R224, PT, PT, R224, 0x20, RZ ;  /* 0x00000020e0e07810 */ /* 0x000fce0007ffe0ff */
.L_x_51588:
[----:B------:R-:W-:Y:S05]  /*11f40*/  BSYNC.RECONVERGENT B1 ;  /* 0x0000000000017941 */ /* 0x000fea0003800200 */
.L_x_51587:
        /* <DEDUP_REMOVED lines=10> */
.L_x_51707:
[----:B------:R-:W-:Y:S05]  /*11ff0*/  BSYNC.RECONVERGENT B2 ;  /* 0x0000000000027941 */ /* 0x000fea0003800200 */
.L_x_51706:
        /* <DEDUP_REMOVED lines=29> */
.L_x_51714:
        /* <DEDUP_REMOVED lines=13> */
.L_x_51716:
[----:B------:R-:W-:Y:S05]  /*122a0*/  BSYNC.RECONVERGENT B5 ;  /* 0x0000000000057941 */ /* 0x000fea0003800200 */
.L_x_51715:
        /* <DEDUP_REMOVED lines=41> */
.L_x_51713:
[----:B------:R-:W-:Y:S05]  /*12540*/  BSYNC.RECONVERGENT B4 ;  /* 0x0000000000047941 */ /* 0x000fea0003800200 */
.L_x_51712:
        /* <DEDUP_REMOVED lines=10> */
.L_x_51711:
[----:B------:R-:W-:Y:S05]  /*125f0*/  BSYNC.RECONVERGENT B3 ;  /* 0x0000000000037941 */ /* 0x000fea0003800200 */
.L_x_51710:
        /* <DEDUP_REMOVED lines=20> */
.L_x_51721:
        /* <DEDUP_REMOVED lines=13> */
.L_x_51723:
[----:B------:R-:W-:Y:S05]  /*12810*/  BSYNC.RECONVERGENT B5 ;  /* 0x0000000000057941 */ /* 0x000fea0003800200 */
.L_x_51722:
        /* <DEDUP_REMOVED lines=42> */
.L_x_51720:
[----:B------:R-:W-:Y:S05]  /*12ac0*/  BSYNC.RECONVERGENT B4 ;  /* 0x0000000000047941 */ /* 0x000fea0003800200 */
.L_x_51719:
        /* <DEDUP_REMOVED lines=10> */
.L_x_51718:
[----:B------:R-:W-:Y:S05]  /*12b70*/  BSYNC.RECONVERGENT B3 ;  /* 0x0000000000037941 */ /* 0x000fea0003800200 */
.L_x_51717:
        /* <DEDUP_REMOVED lines=20> */
.L_x_51728:
        /* <DEDUP_REMOVED lines=13> */
.L_x_51730:
[----:B------:R-:W-:Y:S05]  /*12d90*/  BSYNC.RECONVERGENT B5 ;  /* 0x0000000000057941 */ /* 0x000fea0003800200 */
.L_x_51729:
        /* <DEDUP_REMOVED lines=42> */
.L_x_51727:
[----:B------:R-:W-:Y:S05]  /*13040*/  BSYNC.RECONVERGENT B4 ;  /* 0x0000000000047941 */ /* 0x000fea0003800200 */
.L_x_51726:
        /* <DEDUP_REMOVED lines=10> */
.L_x_51725:
[----:B------:R-:W-:Y:S05]  /*130f0*/  BSYNC.RECONVERGENT B3 ;  /* 0x0000000000037941 */ /* 0x000fea0003800200 */
.L_x_51724:
        /* <DEDUP_REMOVED lines=20> */
.L_x_51735:
        /* <DEDUP_REMOVED lines=13> */
.L_x_51737:
[----:B------:R-:W-:Y:S05]  /*13310*/  BSYNC.RECONVERGENT B5 ;  /* 0x0000000000057941 */ /* 0x000fea0003800200 */
.L_x_51736:
        /* <DEDUP_REMOVED lines=42> */
.L_x_51734:
[----:B------:R-:W-:Y:S05]  /*135c0*/  BSYNC.RECONVERGENT B4 ;  /* 0x0000000000047941 */ /* 0x000fea0003800200 */
.L_x_51733:
        /* <DEDUP_REMOVED lines=10> */
.L_x_51732:
[----:B------:R-:W-:Y:S05]  /*13670*/  BSYNC.RECONVERGENT B3 ;  /* 0x0000000000037941 */ /* 0x000fea0003800200 */
.L_x_51731:
        /* <DEDUP_REMOVED lines=20> */
.L_x_51742:
        /* <DEDUP_REMOVED lines=13> */
.L_x_51744:
[----:B------:R-:W-:Y:S05]  /*13890*/  BSYNC.RECONVERGENT B5 ;  /* 0x0000000000057941 */ /* 0x000fea0003800200 */
.L_x_51743:
        /* <DEDUP_REMOVED lines=42> */
.L_x_51741:
[----:B------:R-:W-:Y:S05]  /*13b40*/  BSYNC.RECONVERGENT B4 ;  /* 0x0000000000047941 */ /* 0x000fea0003800200 */
.L_x_51740:
        /* <DEDUP_REMOVED lines=10> */
.L_x_51739:
[----:B------:R-:W-:Y:S05]  /*13bf0*/  BSYNC.RECONVERGENT B3 ;  /* 0x0000000000037941 */ /* 0x000fea0003800200 */
.L_x_51738:
        /* <DEDUP_REMOVED lines=20> */
.L_x_51749:
        /* <DEDUP_REMOVED lines=13> */
.L_x_51751:
[----:B------:R-:W-:Y:S05]  /*13e10*/  BSYNC.RECONVERGENT B5 ;  /* 0x0000000000057941 */ /* 0x000fea0003800200 */
.L_x_51750:
        /* <DEDUP_REMOVED lines=42> */
.L_x_51748:
[----:B------:R-:W-:Y:S05]  /*140c0*/  BSYNC.RECONVERGENT B4 ;  /* 0x0000000000047941 */ /* 0x000fea0003800200 */
.L_x_51747:
        /* <DEDUP_REMOVED lines=10> */
.L_x_51746:
[----:B------:R-:W-:Y:S05]  /*14170*/  BSYNC.RECONVERGENT B3 ;  /* 0x0000000000037941 */ /* 0x000fea0003800200 */
.L_x_51745:
        /* <DEDUP_REMOVED lines=20> */
.L_x_51756:
        /* <DEDUP_REMOVED lines=13> */
.L_x_51758:
[----:B------:R-:W-:Y:S05]  /*14390*/  BSYNC.RECONVERGENT B5 ;  /* 0x0000000000057941 */ /* 0x000fea0003800200 */
.L_x_51757:
        /* <DEDUP_REMOVED lines=42> */
.L_x_51755:
[----:B------:R-:W-:Y:S05]  /*14640*/  BSYNC.RECONVERGENT B4 ;  /* 0x0000000000047941 */ /* 0x000fea0003800200 */
.L_x_51754:
        /* <DEDUP_REMOVED lines=10> */
.L_x_51753:
[----:B------:R-:W-:Y:S05]  /*146f0*/  BSYNC.RECONVERGENT B3 ;  /* 0x0000000000037941 */ /* 0x000fea0003800200 */
.L_x_51752:
        /* <DEDUP_REMOVED lines=19> */
.L_x_51762:
        /* <DEDUP_REMOVED lines=13> */
.L_x_51764:
[----:B------:R-:W-:Y:S05]  /*14900*/  BSYNC.RECONVERGENT B4 ;  /* 0x0000000000047941 */ /* 0x000fea0003800200 */
.L_x_51763:
        /* <DEDUP_REMOVED lines=42> */
.L_x_51761:
[----:B------:R-:W-:Y:S05]  /*14bb0*/  BSYNC.RECONVERGENT B3 ;  /* 0x0000000000037941 */ /* 0x000fea0003800200 */
.L_x_51760:
        /* <DEDUP_REMOVED lines=11> */
.L_x_51709:
        /* <DEDUP_REMOVED lines=21> */
.L_x_51769:
        /* <DEDUP_REMOVED lines=13> */
.L_x_51771:
[----:B------:R-:W-:Y:S05]  /*14e90*/  BSYNC.RECONVERGENT B5 ;  /* 0x0000000000057941 */ /* 0x000fea0003800200 */
.L_x_51770:
        /* <DEDUP_REMOVED lines=42> */
.L_x_51768:
[----:B------:R-:W-:Y:S05]  /*15140*/  BSYNC.RECONVERGENT B4 ;  /* 0x0000000000047941 */ /* 0x000fea0003800200 */
.L_x_51767:
        /* <DEDUP_REMOVED lines=9> */
.L_x_51766:
[----:B------:R-:W-:Y:S05]  /*151e0*/  BSYNC.RECONVERGENT B3 ;  /* 0x0000000000037941 */ /* 0x000fea0003800200 */
.L_x_51765:
        /* <DEDUP_REMOVED lines=17> */
.L_x_51776:
        /* <DEDUP_REMOVED lines=13> */
.L_x_51778:
[----:B------:R-:W-:Y:S05]  /*153d0*/  BSYNC.RECONVERGENT B5 ;  /* 0x0000000000057941 */ /* 0x000fea0003800200 */
.L_x_51777:
        /* <DEDUP_REMOVED lines=42> */
.L_x_51775:
[----:B------:R-:W-:Y:S05]  /*15680*/  BSYNC.RECONVERGENT B4 ;  /* 0x0000000000047941 */ /* 0x000fea0003800200 */
.L_x_51774:
        /* <DEDUP_REMOVED lines=9> */
.L_x_51773:
[----:B------:R-:W-:Y:S05]  /*15720*/  BSYNC.RECONVERGENT B3 ;  /* 0x0000000000037941 */ /* 0x000fea0003800200 */
.L_x_51772:
        /* <DEDUP_REMOVED lines=17> */
.L_x_51783:
        /* <DEDUP_REMOVED lines=13> */
.L_x_51785:
[----:B------:R-:W-:Y:S05]  /*15910*/  BSYNC.RECONVERGENT B5 ;  /* 0x0000000000057941 */ /* 0x000fea0003800200 */
.L_x_51784:
        /* <DEDUP_REMOVED lines=42> */
.L_x_51782:
[----:B------:R-:W-:Y:S05]  /*15bc0*/  BSYNC.RECONVERGENT B4 ;  /* 0x0000000000047941 */ /* 0x000fea0003800200 */
.L_x_51781:
        /* <DEDUP_REMOVED lines=9> */
.L_x_51780:
[----:B------:R-:W-:Y:S05]  /*15c60*/  BSYNC.RECONVERGENT B3 ;  /* 0x0000000000037941 */ /* 0x000fea0003800200 */
.L_x_51779:
        /* <DEDUP_REMOVED lines=17> */
.L_x_51790:
        /* <DEDUP_REMOVED lines=13> */
.L_x_51792:
[----:B------:R-:W-:Y:S05]  /*15e50*/  BSYNC.RECONVERGENT B5 ;  /* 0x0000000000057941 */ /* 0x000fea0003800200 */
.L_x_51791:
        /* <DEDUP_REMOVED lines=42> */
.L_x_51789:
[----:B------:R-:W-:Y:S05]  /*16100*/  BSYNC.RECONVERGENT B4 ;  /* 0x0000000000047941 */ /* 0x000fea0003800200 */
.L_x_51788:
        /* <DEDUP_REMOVED lines=9> */
.L_x_51787:
[----:B------:R-:W-:Y:S05]  /*161a0*/  BSYNC.RECONVERGENT B3 ;  /* 0x0000000000037941 */ /* 0x000fea0003800200 */
.L_x_51786:
        /* <DEDUP_REMOVED lines=17> */
.L_x_51797:
        /* <DEDUP_REMOVED lines=13> */
.L_x_51799:
[----:B------:R-:W-:Y:S05]  /*16390*/  BSYNC.RECONVERGENT B5 ;  /* 0x0000000000057941 */ /* 0x000fea0003800200 */
.L_x_51798:
        /* <DEDUP_REMOVED lines=42> */
.L_x_51796:
[----:B------:R-:W-:Y:S05]  /*16640*/  BSYNC.RECONVERGENT B4 ;  /* 0x0000000000047941 */ /* 0x000fea0003800200 */
.L_x_51795:
        /* <DEDUP_REMOVED lines=9> */
.L_x_51794:
[----:B------:R-:W-:Y:S05]  /*166e0*/  BSYNC.RECONVERGENT B3 ;  /* 0x0000000000037941 */ /* 0x000fea0003800200 */
.L_x_51793:
        /* <DEDUP_REMOVED lines=17> */
.L_x_51804:
        /* <DEDUP_REMOVED lines=13> */
.L_x_51806:
[----:B------:R-:W-:Y:S05]  /*168d0*/  BSYNC.RECONVERGENT B5 ;  /* 0x0000000000057941 */ /* 0x000fea0003800200 */
.L_x_51805:
        /* <DEDUP_REMOVED lines=42> */
.L_x_51803:
[----:B------:R-:W-:Y:S05]  /*16b80*/  BSYNC.RECONVERGENT B4 ;  /* 0x0000000000047941 */ /* 0x000fea0003800200 */
.L_x_51802:
        /* <DEDUP_REMOVED lines=9> */
.L_x_51801:
[----:B------:R-:W-:Y:S05]  /*16c20*/  BSYNC.RECONVERGENT B3 ;  /* 0x0000000000037941 */ /* 0x000fea0003800200 */
.L_x_51800:
        /* <DEDUP_REMOVED lines=17> */
.L_x_51811:
        /* <DEDUP_REMOVED lines=13> */
.L_x_51813:
[----:B------:R-:W-:Y:S05]  /*16e10*/  BSYNC.RECONVERGENT B5 ;  /* 0x0000000000057941 */ /* 0x000fea0003800200 */
.L_x_51812:
        /* <DEDUP_REMOVED lines=42> */
.L_x_51810:
[----:B------:R-:W-:Y:S05]  /*170c0*/  BSYNC.RECONVERGENT B4 ;  /* 0x0000000000047941 */ /* 0x000fea0003800200 */
.L_x_51809:
        /* <DEDUP_REMOVED lines=9> */
.L_x_51808:
[----:B------:R-:W-:Y:S05]  /*17160*/  BSYNC.RECONVERGENT B3 ;  /* 0x0000000000037941 */ /* 0x000fea0003800200 */
.L_x_51807:
        /* <DEDUP_REMOVED lines=16> */
.L_x_51816:
        /* <DEDUP_REMOVED lines=13> */
.L_x_51818:
[----:B------:R-:W-:Y:S05]  /*17340*/  BSYNC.RECONVERGENT B4 ;  /* 0x0000000000047941 */ /* 0x000fea0003800200 */
.L_x_51817:
        /* <DEDUP_REMOVED lines=42> */
.L_x_51815:
[----:B------:R-:W-:Y:S05]  /*175f0*/  BSYNC.RECONVERGENT B3 ;  /* 0x0000000000037941 */ /* 0x000fea0003800200 */
.L_x_51814:
        /* <DEDUP_REMOVED lines=9> */
.L_x_51759:
[----:B------:R-:W-:Y:S05]  /*17690*/  BSYNC.RECONVERGENT B2 ;  /* 0x0000000000027941 */ /* 0x000fea0003800200 */
.L_x_51708:
        /* <DEDUP_REMOVED lines=27> */
.L_x_51820:
[----:B------:R-:W-:Y:S05]  /*17850*/  BSYNC.RECONVERGENT B2 ;  /* 0x0000000000027941 */ /* 0x000fea0003800200 */
.L_x_51819:
[----:B------:R-:W-:Y:S01]  /*17860*/  IADD3 R225, PT, PT, R225, 0x20, RZ ;  /* 0x00000020e1e17810 */ /* 0x000fe20007ffe0ff */
[----:B------:R-:W-:-:S07]  /*17870*/  VIADD R224, R224, 0x20 ;  /* 0x00000020e0e07836 */ /* 0x000fce0000000000 */
.L_x_51705:
[----:B------:R-:W-:Y:S05]  /*17880*/  BSYNC.RECONVERGENT B1 ;  /* 0x0000000000017941 */ /* 0x000fea0003800200 */
.L_x_51704:
        /* <DEDUP_REMOVED lines=10> */
.L_x_51824:
[----:B------:R-:W-:Y:S05]  /*17930*/  BSYNC.RECONVERGENT B2 ;  /* 0x0000000000027941 */ /* 0x000fea0003800200 */
.L_x_51823:
        /* <DEDUP_REMOVED lines=29> */
.L_x_51831:
        /* <DEDUP_REMOVED lines=13> */
.L_x_51833:
[----:B------:R-:W-:Y:S05]  /*17be0*/  BSYNC.RECONVERGENT B5 ;  /* 0x0000000000057941 */ /* 0x000fea0003800200 */
.L_x_51832:
        /* <DEDUP_REMOVED lines=41> */
.L_x_51830:
[----:B------:R-:W-:Y:S05]  /*17e80*/  BSYNC.RECONVERGENT B4 ;  /* 0x0000000000047941 */ /* 0x000fea0003800200 */
.L_x_51829:
        /* <DEDUP_REMOVED lines=10> */
.L_x_51828:
[----:B------:R-:W-:Y:S05]  /*17f30*/  BSYNC.RECONVERGENT B3 ;  /* 0x0000000000037941 */ /* 0x000fea0003800200 */
.L_x_51827:
        /* <DEDUP_REMOVED lines=20> */
.L_x_51838:
        /* <DEDUP_REMOVED lines=13> */
.L_x_51840:
[----:B------:R-:W-:Y:S05]  /*18150*/  BSYNC.RECONVERGENT B5 ;  /* 0x0000000000057941 */ /* 0x000fea0003800200 */
.L_x_51839:
        /* <DEDUP_REMOVED lines=42> */
.L_x_51837:
[----:B------:R-:W-:Y:S05]  /*18400*/  BSYNC.RECONVERGENT B4 ;  /* 0x0000000000047941 */ /* 0x000fea0003800200 */
.L_x_51836:
        /* <DEDUP_REMOVED lines=10> */
.L_x_51835:
[----:B------:R-:W-:Y:S05]  /*184b0*/  BSYNC.RECONVERGENT B3 ;  /* 0x0000000000037941 */ /* 0x000fea0003800200 */
.L_x_51834:
        /* <DEDUP_REMOVED lines=20> */
.L_x_51845:
        /* <DEDUP_REMOVED lines=13> */
.L_x_51847:
[----:B------:R-:W-:Y:S05]  /*186d0*/  BSYNC.RECONVERGENT B5 ;  /* 0x0000000000057941 */ /* 0x000fea0003800200 */
.L_x_51846:
        /* <DEDUP_REMOVED lines=42> */
.L_x_51844:
[----:B------:R-:W-:Y:S05]  /*18980*/  BSYNC.RECONVERGENT B4 ;  /* 0x0000000000047941 */ /* 0x000fea0003800200 */
.L_x_51843:
        /* <DEDUP_REMOVED lines=10> */
.L_x_51842:
[----:B------:R-:W-:Y:S05]  /*18a30*/  BSYNC.RECONVERGENT B3 ;  /* 0x0000000000037941 */ /* 0x000fea0003800200 */
.L_x_51841:
        /* <DEDUP_REMOVED lines=20> */
.L_x_51852:
        /* <DEDUP_REMOVED lines=13> */
.L_x_51854:
[----:B------:R-:W-:Y:S05]  /*18c50*/  BSYNC.RECONVERGENT B5 ;  /* 0x0000000000057941 */ /* 0x000fea0003800200 */
.L_x_51853:
        /* <DEDUP_REMOVED lines=42> */
.L_x_51851:
[----:B------:R-:W-:Y:S05]  /*18f00*/  BSYNC.RECONVERGENT B4 ;  /* 0x0000000000047941 */ /* 0x000fea0003800200 */
.L_x_51850:
        /* <DEDUP_REMOVED lines=10> */
.L_x_51849:
[----:B------:R-:W-:Y:S05]  /*18fb0*/  BSYNC.RECONVERGENT B3 ;  /* 0x0000000000037941 */ /* 0x000fea0003800200 */
.L_x_51848:
        /* <DEDUP_REMOVED lines=20> */
.L_x_51859:
        /* <DEDUP_REMOVED lines=13> */
.L_x_51861:
[----:B------:R-:W-:Y:S05]  /*191d0*/  BSYNC.RECONVERGENT B5 ;  /* 0x0000000000057941 */ /* 0x000fea0003800200 */
.L_x_51860:
        /* <DEDUP_REMOVED lines=42> */
.L_x_51858:
[----:B------:R-:W-:Y:S05]  /*19480*/  BSYNC.RECONVERGENT B4 ;  /* 0x0000000000047941 */ /* 0x000fea0003800200 */
.L_x_51857:
        /* <DEDUP_REMOVED lines=10> */
.L_x_51856:
[----:B------:R-:W-:Y:S05]  /*19530*/  BSYNC.RECONVERGENT B3 ;  /* 0x0000000000037941 */ /* 0x000fea0003800200 */
.L_x_51855:
        /* <DEDUP_REMOVED lines=20> */
.L_x_51866:
        /* <DEDUP_REMOVED lines=13> */
.L_x_51868:
[----:B------:R-:W-:Y:S05]  /*19750*/  BSYNC.RECONVERGENT B5 ;  /* 0x0000000000057941 */ /* 0x000fea0003800200 */
.L_x_51867:
        /* <DEDUP_REMOVED lines=42> */
.L_x_51865:
[----:B------:R-:W-:Y:S05]  /*19a00*/  BSYNC.RECONVERGENT B4 ;  /* 0x0000000000047941 */ /* 0x000fea0003800200 */
.L_x_51864:
        /* <DEDUP_REMOVED lines=10> */
.L_x_51863:
[----:B------:R-:W-:Y:S05]  /*19ab0*/  BSYNC.RECONVERGENT B3 ;  /* 0x0000000000037941 */ /* 0x000fea0003800200 */
.L_x_51862:
        /* <DEDUP_REMOVED lines=20> */
.L_x_51873:
        /* <DEDUP_REMOVED lines=13> */
.L_x_51875:
[----:B------:R-:W-:Y:S05]  /*19cd0*/  BSYNC.RECONVERGENT B5 ;  /* 0x0000000000057941 */ /* 0x000fea0003800200 */
.L_x_51874:
        /* <DEDUP_REMOVED lines=42> */
.L_x_51872:
[----:B------:R-:W-:Y:S05]  /*19f80*/  BSYNC.RECONVERGENT B4 ;  /* 0x0000000000047941 */ /* 0x000fea0003800200 */
.L_x_51871:
        /* <DEDUP_REMOVED lines=10> */
.L_x_51870:
[----:B------:R-:W-:Y:S05]  /*1a030*/  BSYNC.RECONVERGENT B3 ;  /* 0x0000000000037941 */ /* 0x000fea0003800200 */
.L_x_51869:
        /* <DEDUP_REMOVED lines=19> */
.L_x_51879:
        /* <DEDUP_REMOVED lines=13> */
.L_x_51881:
[----:B------:R-:W-:Y:S05]  /*1a240*/  BSYNC.RECONVERGENT B4 ;  /* 0x0000000000047941 */ /* 0x000fea0003800200 */
.L_x_51880:
        /* <DEDUP_REMOVED lines=42> */
.L_x_51878:
[----:B------:R-:W-:Y:S05]  /*1a4f0*/  BSYNC.RECONVERGENT B3 ;  /* 0x0000000000037941 */ /* 0x000fea0003800200 */
.L_x_51877:
        /* <DEDUP_REMOVED lines=11> */
.L_x_51826:
        /* <DEDUP_REMOVED lines=21> */
.L_x_51886:
        /* <DEDUP_REMOVED lines=13> */
.L_x_51888:
[----:B------:R-:W-:Y:S05]  /*1a7d0*/  BSYNC.RECONVERGENT B5 ;  /* 0x0000000000057941 */ /* 0x000fea0003800200 */
.L_x_51887:
        /* <DEDUP_REMOVED lines=42> */
.L_x_51885:
[----:B------:R-:W-:Y:S05]  /*1aa80*/  BSYNC.RECONVERGENT B4 ;  /* 0x0000000000047941 */ /* 0x000fea0003800200 */
.L_x_51884:
        /* <DEDUP_REMOVED lines=8> */
[----:B------:R-:W-:-:S07]  /*1ab10*/  SEL R8, RZ, 0x1, P1 ;  /* 0x00000001ff087807 */ /* 0x000fce0000800000 */
.L_x_51883:
[----:B------:R-:W-:Y:S05]  /*1ab20*/  BSYNC.RECONVERGENT B3 ;  /* 0x0000000000037941 */ /* 0x000fea0003800200 */
.L_x_51882:
        /* <DEDUP_REMOVED lines=17> */
.L_x_51893:
        /* <DEDUP_REMOVED lines=13> */
.L_x_51895:
[----:B------:R-:W-:Y:S05]  /*1ad10*/  BSYNC.RECONVERGENT B5 ;  /* 0x0000000000057941 */ /* 0x000fea0003800200 */
.L_x_51894:
        /* <DEDUP_REMOVED lines=42> */
.L_x_51892:
[----:B------:R-:W-:Y:S05]  /*1afc0*/  BSYNC.RECONVERGENT B4 ;  /* 0x0000000000047941 */ /* 0x000fea0003800200 */
.L_x_51891:
        /* <DEDUP_REMOVED lines=9> */
.L_x_51890:
[----:B------:R-:W-:Y:S05]  /*1b060*/  BSYNC.RECONVERGENT B3 ;  /* 0x0000000000037941 */ /* 0x000fea0003800200 */
.L_x_51889:
        /* <DEDUP_REMOVED lines=17> */
.L_x_51900:
        /* <DEDUP_REMOVED lines=13> */
.L_x_51902:
[----:B------:R-:W-:Y:S05]  /*1b250*/  BSYNC.RECONVERGENT B5 ;  /* 0x0000000000057941 */ /* 0x000fea0003800200 */
.L_x_51901:
        /* <DEDUP_REMOVED lines=42> */
.L_x_51899:
[----:B------:R-:W-:Y:S05]  /*1b500*/  BSYNC.RECONVERGENT B4 ;  /* 0x0000000000047941 */ /* 0x000fea0003800200 */
.L_x_51898:
        /* <DEDUP_REMOVED lines=9> */
.L_x_51897:
[----:B------:R-:W-:Y:S05]  /*1b5a0*/  BSYNC.RECONVERGENT B3 ;  /* 0x0000000000037941 */ /* 0x000fea0003800200 */
.L_x_51896:
        /* <DEDUP_REMOVED lines=17> */
.L_x_51907:
        /* <DEDUP_REMOVED lines=13> */
.L_x_51909:
[----:B------:R-:W-:Y:S05]  /*1b790*/  BSYNC.RECONVERGENT B5 ;  /* 0x0000000000057941 */ /* 0x000fea0003800200 */
.L_x_51908:
        /* <DEDUP_REMOVED lines=42> */
.L_x_51906:
[----:B------:R-:W-:Y:S05]  /*1ba40*/  BSYNC.RECONVERGENT B4 ;  /* 0x0000000000047941 */ /* 0x000fea0003800200 */
.L_x_51905:
        /* <DEDUP_REMOVED lines=9> */
.L_x_51904:
[----:B------:R-:W-:Y:S05]  /*1bae0*/  BSYNC.RECONVERGENT B3 ;  /* 0x0000000000037941 */ /* 0x000fea0003800200 */
.L_x_51903:
        /* <DEDUP_REMOVED lines=17> */
.L_x_51914:
        /* <DEDUP_REMOVED lines=13> */
.L_x_51916:
[----:B------:R-:W-:Y:S05]  /*1bcd0*/  BSYNC.RECONVERGENT B5 ;  /* 0x0000000000057941 */ /* 0x000fea0003800200 */
.L_x_51915:
        /* <DEDUP_REMOVED lines=42> */
.L_x_51913:
[----:B------:R-:W-:Y:S05]  /*1bf80*/  BSYNC.RECONVERGENT B4 ;  /* 0x0000000000047941 */ /* 0x000fea0003800200 */
.L_x_51912:
        /* <DEDUP_REMOVED lines=9> */
.L_x_51911:
[----:B------:R-:W-:Y:S05]  /*1c020*/  BSYNC.RECONVERGENT B3 ;  /* 0x0000000000037941 */ /* 0x000fea0003800200 */
.L_x_51910:
        /* <DEDUP_REMOVED lines=17> */
.L_x_51921:
        /* <DEDUP_REMOVED lines=13> */
.L_x_51923:
[----:B------:R-:W-:Y:S05]  /*1c210*/  BSYNC.RECONVERGENT B5 ;  /* 0x0000000000057941 */ /* 0x000fea0003800200 */
.L_x_51922:
        /* <DEDUP_REMOVED lines=42> */
.L_x_51920:
[----:B------:R-:W-:Y:S05]  /*1c4c0*/  BSYNC.RECONVERGENT B4 ;  /* 0x0000000000047941 */ /* 0x000fea0003800200 */
.L_x_51919:
        /* <DEDUP_REMOVED lines=9> */
.L_x_51918:
[----:B------:R-:W-:Y:S05]  /*1c560*/  BSYNC.RECONVERGENT B3 ;  /* 0x0000000000037941 */ /* 0x000fea0003800200 */
.L_x_51917:
        /* <DEDUP_REMOVED lines=17> */
.L_x_51928:
        /* <DEDUP_REMOVED lines=13> */
.L_x_51930:
[----:B------:R-:W-:Y:S05]  /*1c750*/  BSYNC.RECONVERGENT B5 ;  /* 0x0000000000057941 */ /* 0x000fea0003800200 */
.L_x_51929:
        /* <DEDUP_REMOVED lines=42> */
.L_x_51927:
[----:B------:R-:W-:Y:S05]  /*1ca00*/  BSYNC.RECONVERGENT B4 ;  /* 0x0000000000047941 */ /* 0x000fea0003800200 */
.L_x_51926:
        /* <DEDUP_REMOVED lines=9> */
.L_x_51925:
[----:B------:R-:W-:Y:S05]  /*1caa0*/  BSYNC.RECONVERGENT B3 ;  /* 0x0000000000037941 */ /* 0x000fea0003800200 */
.L_x_51924:
        /* <DEDUP_REMOVED lines=16> */
.L_x_51933:
        /* <DEDUP_REMOVED lines=13> */
.L_x_51935:
[----:B------:R-:W-:Y:S05]  /*1cc80*/  BSYNC.RECONVERGENT B4 ;  /* 0x0000000000047941 */ /* 0x000fea0003800200 */
.L_x_51934:
        /* <DEDUP_REMOVED lines=42> */
.L_x_51932:
[----:B------:R-:W-:Y:S05]  /*1cf30*/  BSYNC.RECONVERGENT B3 ;  /* 0x0000000000037941 */ /* 0x000fea0003800200 */
.L_x_51931:
        /* <DEDUP_REMOVED lines=9> */
.L_x_51876:
[----:B------:R-:W-:Y:S05]  /*1cfd0*/  BSYNC.RECONVERGENT B2 ;  /* 0x0000000000027941 */ /* 0x000fea0003800200 */
.L_x_51825:
        /* <DEDUP_REMOVED lines=27> */
.L_x_51937:
[----:B------:R-:W-:Y:S05]  /*1d190*/  BSYNC.RECONVERGENT B2 ;  /* 0x0000000000027941 */ /* 0x000fea0003800200 */
.L_x_51936:
[----:B------:R-:W-:Y:S01]  /*1d1a0*/  VIADD R225, R225, 0x20 ;  /* 0x00000020e1e17836 */ /* 0x000fe20000000000 */
[----:B------:R-:W-:-:S07]  /*1d1b0*/  IADD3 R224, PT, PT, R224, 0x20, RZ ;  /* 0x00000020e0e07810 */ /* 0x000fce0007ffe0ff */
.L_x_51822:
[----:B------:R-:W-:Y:S05]  /*1d1c0*/  BSYNC.RECONVERGENT B1 ;  /* 0x0000000000017941 */ /* 0x000fea0003800200 */
.L_x_51821:
        /* <DEDUP_REMOVED lines=10> */
.L_x_51941:
[----:B------:R-:W-:Y:S05]  /*1d270*/  BSYNC.RECONVERGENT B2 ;  /* 0x0000000000027941 */ /* 0x000fea0003800200 */
.L_x_51940:
        /* <DEDUP_REMOVED lines=29> */
.L_x_51948:
        /* <DEDUP_REMOVED lines=13> */
.L_x_51950:
[----:B------:R-:W-:Y:S05]  /*1d520*/  BSYNC.RECONVERGENT B5 ;  /* 0x0000000000057941 */ /* 0x000fea0003800200 */
.L_x_51949:
        /* <DEDUP_REMOVED lines=41> */
.L_x_51947:
[----:B------:R-:W-:Y:S05]  /*1d7c0*/  BSYNC.RECONVERGENT B4 ;  /* 0x0000000000047941 */ /* 0x000fea0003800200 */
.L_x_51946:
        /* <DEDUP_REMOVED lines=10> */
.L_x_51945:
[----:B------:R-:W-:Y:S05]  /*1d870*/  BSYNC.RECONVERGENT B3 ;  /* 0x0000000000037941 */ /* 0x000fea0003800200 */
.L_x_51944:
        /* <DEDUP_REMOVED lines=20> */
.L_x_51955:
        /* <DEDUP_REMOVED lines=13> */
.L_x_51957:
[----:B------:R-:W-:Y:S05]  /*1da90*/  BSYNC.RECONVERGENT B5 ;  /* 0x0000000000057941 */ /* 0x000fea0003800200 */
.L_x_51956:
        /* <DEDUP_REMOVED lines=42> */
.L_x_51954:
[----:B------:R-:W-:Y:S05]  /*1dd40*/  BSYNC.RECONVERGENT B4 ;  /* 0x0000000000047941 */ /* 0x000fea0003800200 */
.L_x_51953:
        /* <DEDUP_REMOVED lines=10> */
.L_x_51952:
[----:B------:R-:W-:Y:S05]  /*1ddf0*/  BSYNC.RECONVERGENT B3 ;  /* 0x0000000000037941 */ /* 0x000fea0003800200 */
.L_x_51951:
        /* <DEDUP_REMOVED lines=20> */
.L_x_51962:
        /* <DEDUP_REMOVED lines=13> */
.L_x_51964:
[----:B------:R-:W-:Y:S05]  /*1e010*/  BSYNC.RECONVERGENT B5 ;  /* 0x0000000000057941 */ /* 0x000fea0003800200 */
.L_x_51963:
        /* <DEDUP_REMOVED lines=42> */
.L_x_51961:
[----:B------:R-:W-:Y:S05]  /*1e2c0*/  BSYNC.RECONVERGENT B4 ;  /* 0x0000000000047941 */ /* 0x000fea0003800200 */
.L_x_51960:
        /* <DEDUP_REMOVED lines=10> */
.L_x_51959:
[----:B------:R-:W-:Y:S05]  /*1e370*/  BSYNC.RECONVERGENT B3 ;  /* 0x0000000000037941 */ /* 0x000fea0003800200 */
.L_x_51958:
        /* <DEDUP_REMOVED lines=20> */
.L_x_51969:
        /* <DEDUP_REMOVED lines=13> */
.L_x_51971:
[----:B------:R-:W-:Y:S05]  /*1e590*/  BSYNC.RECONVERGENT B5 ;  /* 0x0000000000057941 */ /* 0x000fea0003800200 */
.L_x_51970:
        /* <DEDUP_REMOVED lines=42> */
.L_x_51968:
[----:B------:R-:W-:Y:S05]  /*1e840*/  BSYNC.RECONVERGENT B4 ;  /* 0x0000000000047941 */ /* 0x000fea0003800200 */
.L_x_51967:
        /* <DEDUP_REMOVED lines=10> */
.L_x_51966:
[----:B------:R-:W-:Y:S05]  /*1e8f0*/  BSYNC.RECONVERGENT B3 ;  /* 0x0000000000037941 */ /* 0x000fea0003800200 */
.L_x_51965:
        /* <DEDUP_REMOVED lines=20> */
.L_x_51976:
        /* <DEDUP_REMOVED lines=13> */
.L_x_51978:
[----:B------:R-:W-:Y:S05]  /*1eb10*/  BSYNC.RECONVERGENT B5 ;  /* 0x0000000000057941 */ /* 0x000fea0003800200 */
.L_x_51977:
        /* <DEDUP_REMOVED lines=42> */
.L_x_51975:
[----:B------:R-:W-:Y:S05]  /*1edc0*/  BSYNC.RECONVERGENT B4 ;  /* 0x0000000000047941 */ /* 0x000fea0003800200 */
.L_x_51974:
        /* <DEDUP_REMOVED lines=10> */
.L_x_51973:
[----:B------:R-:W-:Y:S05]  /*1ee70*/  BSYNC.RECONVERGENT B3 ;  /* 0x0000000000037941 */ /* 0x000fea0003800200 */
.L_x_51972:
        /* <DEDUP_REMOVED lines=20> */
.L_x_51983:
        /* <DEDUP_REMOVED lines=13> */
.L_x_51985:
[----:B------:R-:W-:Y:S05]  /*1f090*/  BSYNC.RECONVERGENT B5 ;  /* 0x0000000000057941 */ /* 0x000fea0003800200 */
.L_x_51984:
        /* <DEDUP_REMOVED lines=42> */
.L_x_51982:
[----:B------:R-:W-:Y:S05]  /*1f340*/  BSYNC.RECONVERGENT B4 ;  /* 0x0000000000047941 */ /* 0x000fea0003800200 */
.L_x_51981:
        /* <DEDUP_REMOVED lines=10> */
.L_x_51980:
[----:B------:R-:W-:Y:S05]  /*1f3f0*/  BSYNC.RECONVERGENT B3 ;  /* 0x0000000000037941 */ /* 0x000fea0003800200 */
.L_x_51979:
        /* <DEDUP_REMOVED lines=20> */
.L_x_51990:
        /* <DEDUP_REMOVED lines=13> */
.L_x_51992:
[----:B------:R-:W-:Y:S05]  /*1f610*/  BSYNC.RECONVERGENT B5 ;  /* 0x0000000000057941 */ /* 0x000fea0003800200 */
.L_x_51991:
        /* <DEDUP_REMOVED lines=42> */
.L_x_51989:
[----:B------:R-:W-:Y:S05]  /*1f8c0*/  BSYNC.RECONVERGENT B4 ;  /* 0x0000000000047941 */ /* 0x000fea0003800200 */
.L_x_51988:
        /* <DEDUP_REMOVED lines=10> */
.L_x_51987:
[----:B------:R-:W-:Y:S05]  /*1f970*/  BSYNC.RECONVERGENT B3 ;  /* 0x0000000000037941 */ /* 0x000fea0003800200 */
.L_x_51986:
        /* <DEDUP_REMOVED lines=19> */
.L_x_51996:
        /* <DEDUP_REMOVED lines=13> */
.L_x_51998:
[----:B------:R-:W-:Y:S05]  /*1fb80*/  BSYNC.RECONVERGENT B4 ;  /* 0x0000000000047941 */ /* 0x000fea0003800200 */
.L_x_51997:
        /* <DEDUP_REMOVED lines=42> */
.L_x_51995:
[----:B------:R-:W-:Y:S05]  /*1fe30*/  BSYNC.RECONVERGENT B3 ;  /* 0x0000000000037941 */ /* 0x000fea0003800200 */
.L_x_51994:
        /* <DEDUP_REMOVED lines=11> */
.L_x_51943:
        /* <DEDUP_REMOVED lines=21> */
.L_x_52003:
        /* <DEDUP_REMOVED lines=13> */
.L_x_52005:
[----:B------:R-:W-:Y:S05]  /*20110*/  BSYNC.RECONVERGENT B5 ;  /* 0x0000000000057941 */ /* 0x000fea0003800200 */
.L_x_52004:
        /* <DEDUP_REMOVED lines=42> */
.L_x_52002:
[----:B------:R-:W-:Y:S05]  /*203c0*/  BSYNC.RECONVERGENT B4 ;  /* 0x0000000000047941 */ /* 0x000fea0003800200 */
.L_x_52001:
        /* <DEDUP_REMOVED lines=9> */
.L_x_52000:
[----:B------:R-:W-:Y:S05]  /*20460*/  BSYNC.RECONVERGENT B3 ;  /* 0x0000000000037941 */ /* 0x000fea0003800200 */
.L_x_51999:
        /* <DEDUP_REMOVED lines=17> */
.L_x_52010:
        /* <DEDUP_REMOVED lines=13> */
.L_x_52012:
[----:B------:R-:W-:Y:S05]  /*20650*/  BSYNC.RECONVERGENT B5 ;  /* 0x0000000000057941 */ /* 0x000fea0003800200 */
.L_x_52011:
        /* <DEDUP_REMOVED lines=42> */
.L_x_52009:
[----:B------:R-:W-:Y:S05]  /*20900*/  BSYNC.RECONVERGENT B4 ;  /* 0x0000000000047941 */ /* 0x000fea0003800200 */
.L_x_52008:
        /* <DEDUP_REMOVED lines=9> */
.L_x_52007:
[----:B------:R-:W-:Y:S05]  /*209a0*/  BSYNC.RECONVERGENT B3 ;  /* 0x0000000000037941 */ /* 0x000fea0003800200 */
.L_x_52006:
        /* <DEDUP_REMOVED lines=17> */
.L_x_52017:
        /* <DEDUP_REMOVED lines=13> */
.L_x_52019:
[----:B------:R-:W-:Y:S05]  /*20b90*/  BSYNC.RECONVERGENT B5 ;  /* 0x0000000000057941 */ /* 0x000fea0003800200 */
.L_x_52018:
        /* <DEDUP_REMOVED lines=42> */
.L_x_52016:
[----:B------:R-:W-:Y:S05]  /*20e40*/  BSYNC.RECONVERGENT B4 ;  /* 0x0000000000047941 */ /* 0x000fea0003800200 */
.L_x_52015:
        /* <DEDUP_REMOVED lines=9> */
.L_x_52014:
[----:B------:R-:W-:Y:S05]  /*20ee0*/  BSYNC.RECONVERGENT B3 ;  /* 0x0000000000037941 */ /* 0x000fea0003800200 */
.L_x_52013:
        /* <DEDUP_REMOVED lines=17> */
.L_x_52024:
        /* <DEDUP_REMOVED lines=13> */
.L_x_52026:
[----:B------:R-:W-:Y:S05]  /*210d0*/  BSYNC.RECONVERGENT B5 ;  /* 0x0000000000057941 */ /* 0x000fea0003800200 */
.L_x_52025:
        /* <DEDUP_REMOVED lines=42> */
.L_x_52023:
[----:B------:R-:W-:Y:S05]  /*21380*/  BSYNC.RECONVERGENT B4 ;  /* 0x0000000000047941 */ /* 0x000fea0003800200 */
.L_x_52022:
        /* <DEDUP_REMOVED lines=9> */
.L_x_52021:
[----:B------:R-:W-:Y:S05]  /*21420*/  BSYNC.RECONVERGENT B3 ;  /* 0x0000000000037941 */ /* 0x000fea0003800200 */
.L_x_52020:
        /* <DEDUP_REMOVED lines=17> */
.L_x_52031:
        /* <DEDUP_REMOVED lines=13> */
.L_x_52033:
[----:B------:R-:W-:Y:S05]  /*21610*/  BSYNC.RECONVERGENT B5 ;  /* 0x0000000000057941 */ /* 0x000fea0003800200 */
.L_x_52032:
        /* <DEDUP_REMOVED lines=42> */
.L_x_52030:
[----:B------:R-:W-:Y:S05]  /*218c0*/  BSYNC.RECONVERGENT B4 ;  /* 0x0000000000047941 */ /* 0x000fea0003800200 */
.L_x_52029:
        /* <DEDUP_REMOVED lines=9> */
.L_x_52028:
[----:B------:R-:W-:Y:S05]  /*21960*/  BSYNC.RECONVERGENT B3 ;  /* 0x0000000000037941 */ /* 0x000fea0003800200 */
.L_x_52027:
        /* <DEDUP_REMOVED lines=17> */
.L_x_52038:
        /* <DEDUP_REMOVED lines=13> */
.L_x_52040:
[----:B------:R-:W-:Y:S05]  /*21b50*/  BSYNC.RECONVERGENT B5 ;  /* 0x0000000000057941 */ /* 0x000fea0003800200 */
.L_x_52039:
        /* <DEDUP_REMOVED lines=42> */
.L_x_52037:
[----:B------:R-:W-:Y:S05]  /*21e00*/  BSYNC.RECONVERGENT B4 ;  /* 0x0000000000047941 */ /* 0x000fea0003800200 */
.L_x_52036:
        /* <DEDUP_REMOVED lines=9> */
.L_x_52035:
[----:B------:R-:W-:Y:S05]  /*21ea0*/  BSYNC.RECONVERGENT B3 ;  /* 0x0000000000037941 */ /* 0x000fea0003800200 */
.L_x_52034:
        /* <DEDUP_REMOVED lines=17> */
.L_x_52045:
        /* <DEDUP_REMOVED lines=13> */
.L_x_52047:
[----:B------:R-:W-:Y:S05]  /*22090*/  BSYNC.RECONVERGENT B5 ;  /* 0x0000000000057941 */ /* 0x000fea0003800200 */
.L_x_52046:
        /* <DEDUP_REMOVED lines=42> */
.L_x_52044:
[----:B------:R-:W-:Y:S05]  /*22340*/  BSYNC.RECONVERGENT B4 ;  /* 0x0000000000047941 */ /* 0x000fea0003800200 */
.L_x_52043:
        /* <DEDUP_REMOVED lines=9> */
.L_x_52042:
[----:B------:R-:W-:Y:S05]  /*223e0*/  BSYNC.RECONVERGENT B3 ;  /* 0x0000000000037941 */ /* 0x000fea0003800200 */
.L_x_52041:
        /* <DEDUP_REMOVED lines=16> */
.L_x_52050:
        /* <DEDUP_REMOVED lines=13> */
.L_x_52052:
[----:B------:R-:W-:Y:S05]  /*225c0*/  BSYNC.RECONVERGENT B4 ;  /* 0x0000000000047941 */ /* 0x000fea0003800200 */
.L_x_52051:
        /* <DEDUP_REMOVED lines=42> */
.L_x_52049:
[----:B------:R-:W-:Y:S05]  /*22870*/  BSYNC.RECONVERGENT B3 ;  /* 0x0000000000037941 */ /* 0x000fea0003800200 */
.L_x_52048:
        /* <DEDUP_REMOVED lines=9> */
.L_x_51993:
[----:B------:R-:W-:Y:S05]  /*22910*/  BSYNC.RECONVERGENT B2 ;  /* 0x0000000000027941 */ /* 0x000fea0003800200 */
.L_x_51942:
        /* <DEDUP_REMOVED lines=27> */
.L_x_52054:
[----:B------:R-:W-:Y:S05]  /*22ad0*/  BSYNC.RECONVERGENT B2 ;  /* 0x0000000000027941 */ /* 0x000fea0003800200 */
.L_x_52053:
[----:B------:R-:W-:Y:S01]  /*22ae0*/  IADD3 R225, PT, PT, R225, 0x20, RZ ;  /* 0x00000020e1e17810 */ /* 0x000fe20007ffe0ff */
[----:B------:R-:W-:-:S07]  /*22af0*/  VIADD R224, R224, 0x20 ;  /* 0x00000020e0e07836 */ /* 0x000fce0000000000 */
.L_x_51939:
[----:B------:R-:W-:Y:S05]  /*22b00*/  BSYNC.RECONVERGENT B1 ;  /* 0x0000000000017941 */ /* 0x000fea0003800200 */
.L_x_51938:
        /* <DEDUP_REMOVED lines=10> */
.L_x_52058:
[----:B------:R-:W-:Y:S05]  /*22bb0*/  BSYNC.RECONVERGENT B2 ;  /* 0x0000000000027941 */ /* 0x000fea0003800200 */
.L_x_52057:
        /* <DEDUP_REMOVED lines=31> */
.L_x_52065:
        /* <DEDUP_REMOVED lines=13> */
.L_x_52067:
[----:B------:R-:W-:Y:S05]  /*22e80*/  BSYNC.RECONVERGENT B5 ;  /* 0x0000000000057941 */ /* 0x000fea0003800200 */
.L_x_52066:
        /* <DEDUP_REMOVED lines=41> */
.L_x_52064:
[----:B------:R-:W-:Y:S05]  /*23120*/  BSYNC.RECONVERGENT B4 ;  /* 0x0000000000047941 */ /* 0x000fea0003800200 */
.L_x_52063:
        /* <DEDUP_REMOVED lines=10> */
.L_x_52062:
[----:B------:R-:W-:Y:S05]  /*231d0*/  BSYNC.RECONVERGENT B3 ;  /* 0x0000000000037941 */ /* 0x000fea0003800200 */
.L_x_52061:
        /* <DEDUP_REMOVED lines=20> */
.L_x_52072:
        /* <DEDUP_REMOVED lines=13> */
.L_x_52074:
[----:B------:R-:W-:Y:S05]  /*233f0*/  BSYNC.RECONVERGENT B5 ;  /* 0x0000000000057941 */ /* 0x000fea0003800200 */
.L_x_52073:
        /* <DEDUP_REMOVED lines=42> */
.L_x_52071:
[----:B------:R-:W-:Y:S05]  /*236a0*/  BSYNC.RECONVERGENT B4 ;  /* 0x0000000000047941 */ /* 0x000fea0003800200 */
.L_x_52070:
        /* <DEDUP_REMOVED lines=10> */
.L_x_52069:
[----:B------:R-:W-:Y:S05]  /*23750*/  BSYNC.RECONVERGENT B3 ;  /* 0x0000000000037941 */ /* 0x000fea0003800200 */
.L_x_52068:
        /* <DEDUP_REMOVED lines=20> */
.L_x_52079:
        /* <DEDUP_REMOVED lines=13> */
.L_x_52081:
[----:B------:R-:W-:Y:S05]  /*23970*/  BSYNC.RECONVERGENT B5 ;  /* 0x0000000000057941 */ /* 0x000fea0003800200 */
.L_x_52080:
        /* <DEDUP_REMOVED lines=42> */
.L_x_52078:
[----:B------:R-:W-:Y:S05]  /*23c20*/  BSYNC.RECONVERGENT B4 ;  /* 0x0000000000047941 */ /* 0x000fea0003800200 */
.L_x_52077:
        /* <DEDUP_REMOVED lines=10> */
.L_x_52076:
[----:B------:R-:W-:Y:S05]  /*23cd0*/  BSYNC.RECONVERGENT B3 ;  /* 0x0000000000037941 */ /* 0x000fea0003800200 */
.L_x_52075:
        /* <DEDUP_REMOVED lines=20> */
.L_x_52086:
        /* <DEDUP_REMOVED lines=13> */
.L_x_52088:
[----:B------:R-:W-:Y:S05]  /*23ef0*/  BSYNC.RECONVERGENT B5 ;  /* 0x0000000000057941 */ /* 0x000fea0003800200 */
.L_x_52087:
        /* <DEDUP_REMOVED lines=42> */
.L_x_52085:
[----:B------:R-:W-:Y:S05]  /*241a0*/  BSYNC.RECONVERGENT B4 ;  /* 0x0000000000047941 */ /* 0x000fea0003800200 */
.L_x_52084:
        /* <DEDUP_REMOVED lines=10> */
.L_x_52083:
[----:B------:R-:W-:Y:S05]  /*24250*/  BSYNC.RECONVERGENT B3 ;  /* 0x0000000000037941 */ /* 0x000fea0003800200 */
.L_x_52082:
        /* <DEDUP_REMOVED lines=20> */
.L_x_52093:
        /* <DEDUP_REMOVED lines=13> */
.L_x_52095:
[----:B------:R-:W-:Y:S05]  /*24470*/  BSYNC.RECONVERGENT B5 ;  /* 0x0000000000057941 */ /* 0x000fea0003800200 */
.L_x_52094:
        /* <DEDUP_REMOVED lines=42> */
.L_x_52092:
[----:B------:R-:W-:Y:S05]  /*24720*/  BSYNC.RECONVERGENT B4 ;  /* 0x0000000000047941 */ /* 0x000fea0003800200 */
.L_x_52091:
        /* <DEDUP_REMOVED lines=10> */
.L_x_52090:
[----:B------:R-:W-:Y:S05]  /*247d0*/  BSYNC.RECONVERGENT B3 ;  /* 0x0000000000037941 */ /* 0x000fea0003800200 */
.L_x_52089:
        /* <DEDUP_REMOVED lines=20> */
.L_x_52100:
        /* <DEDUP_REMOVED lines=13> */
.L_x_52102:
[----:B------:R-:W-:Y:S05]  /*249f0*/  BSYNC.RECONVERGENT B5 ;  /* 0x0000000000057941 */ /* 0x000fea0003800200 */
.L_x_52101:
        /* <DEDUP_REMOVED lines=42> */
.L_x_52099:
[----:B------:R-:W-:Y:S05]  /*24ca0*/  BSYNC.RECONVERGENT B4 ;  /* 0x0000000000047941 */ /* 0x000fea0003800200 */
.L_x_52098:
        /* <DEDUP_REMOVED lines=10> */
.L_x_52097:
[----:B------:R-:W-:Y:S05]  /*24d50*/  BSYNC.RECONVERGENT B3 ;  /* 0x0000000000037941 */ /* 0x000fea0003800200 */
.L_x_52096:
        /* <DEDUP_REMOVED lines=20> */
.L_x_52107:
        /* <DEDUP_REMOVED lines=13> */
.L_x_52109:
[----:B------:R-:W-:Y:S05]  /*24f70*/  BSYNC.RECONVERGENT B5 ;  /* 0x0000000000057941 */ /* 0x000fea0003800200 */
.L_x_52108:
        /* <DEDUP_REMOVED lines=42> */
.L_x_52106:
[----:B------:R-:W-:Y:S05]  /*25220*/  BSYNC.RECONVERGENT B4 ;  /* 0x0000000000047941 */ /* 0x000fea0003800200 */
.L_x_52105:
        /* <DEDUP_REMOVED lines=10> */
.L_x_52104:
[----:B------:R-:W-:Y:S05]  /*252d0*/  BSYNC.RECONVERGENT B3 ;  /* 0x0000000000037941 */ /* 0x000fea0003800200 */
.L_x_52103:
        /* <DEDUP_REMOVED lines=19> */
.L_x_52113:
        /* <DEDUP_REMOVED lines=13> */
.L_x_52115:
[----:B------:R-:W-:Y:S05]  /*254e0*/  BSYNC.RECONVERGENT B4 ;  /* 0x0000000000047941 */ /* 0x000fea0003800200 */
.L_x_52114:
        /* <DEDUP_REMOVED lines=42> */
.L_x_52112:
[----:B------:R-:W-:Y:S05]  /*25790*/  BSYNC.RECONVERGENT B3 ;  /* 0x0000000000037941 */ /* 0x000fea0003800200 */
.L_x_52111:
        /* <DEDUP_REMOVED lines=11> */
.L_x_52060:
        /* <DEDUP_REMOVED lines=21> */
.L_x_52120:
        /* <DEDUP_REMOVED lines=13> */
.L_x_52122:
[----:B------:R-:W-:Y:S05]  /*25a70*/  BSYNC.RECONVERGENT B5 ;  /* 0x0000000000057941 */ /* 0x000fea0003800200 */
.L_x_52121:
        /* <DEDUP_REMOVED lines=42> */
.L_x_52119:
[----:B------:R-:W-:Y:S05]  /*25d20*/  BSYNC.RECONVERGENT B4 ;  /* 0x0000000000047941 */ /* 0x000fea0003800200 */
.L_x_52118:
        /* <DEDUP_REMOVED lines=9> */
.L_x_52117:
[----:B------:R-:W-:Y:S05]  /*25dc0*/  BSYNC.RECONVERGENT B3 ;  /* 0x0000000000037941 */ /* 0x000fea0003800200 */
.L_x_52116:
        /* <DEDUP_REMOVED lines=17> */
.L_x_52127:
        /* <DEDUP_REMOVED lines=13> */
.L_x_52129:
[----:B------:R-:W-:Y:S05]  /*25fb0*/  BSYNC.RECONVERGENT B5 ;  /* 0x0000000000057941 */ /* 0x000fea0003800200 */
.L_x_52128:
        /* <DEDUP_REMOVED lines=42> */
.L_x_52126:
[----:B------:R-:W-:Y:S05]  /*26260*/  BSYNC.RECONVERGENT B4 ;  /* 0x0000000000047941 */ /* 0x000fea0003800200 */
.L_x_52125:
        /* <DEDUP_REMOVED lines=9> */
.L_x_52124:
[----:B------:R-:W-:Y:S05]  /*26300*/  BSYNC.RECONVERGENT B3 ;  /* 0x0000000000037941 */ /* 0x000fea0003800200 */
.L_x_52123:
        /* <DEDUP_REMOVED lines=17> */
.L_x_52134:
        /* <DEDUP_REMOVED lines=13> */
.L_x_52136:
[----:B------:R-:W-:Y:S05]  /*264f0*/  BSYNC.RECONVERGENT B5 ;  /* 0x0000000000057941 */ /* 0x000fea0003800200 */
.L_x_52135:
        /* <DEDUP_REMOVED lines=42> */
.L_x_52133:
[----:B------:R-:W-:Y:S05]  /*267a0*/  BSYNC.RECONVERGENT B4 ;  /* 0x0000000000047941 */ /* 0x000fea0003800200 */
.L_x_52132:
        /* <DEDUP_REMOVED lines=9> */
.L_x_52131:
[----:B------:R-:W-:Y:S05]  /*26840*/  BSYNC.RECONVERGENT B3 ;  /* 0x0000000000037941 */ /* 0x000fea0003800200 */
.L_x_52130:
        /* <DEDUP_REMOVED lines=17> */
.L_x_52141:
        /* <DEDUP_REMOVED lines=13> */
.L_x_52143:
[----:B------:R-:W-:Y:S05]  /*26a30*/  BSYNC.RECONVERGENT B5 ;  /* 0x0000000000057941 */ /* 0x000fea0003800200 */
.L_x_52142:
        /* <DEDUP_REMOVED lines=42> */
.L_x_52140:
[----:B------:R-:W-:Y:S05]  /*26ce0*/  BSYNC.RECONVERGENT B4 ;  /* 0x0000000000047941 */ /* 0x000fea0003800200 */
.L_x_52139:
        /* <DEDUP_REMOVED lines=9> */
.L_x_52138:
[----:B------:R-:W-:Y:S05]  /*26d80*/  BSYNC.RECONVERGENT B3 ;  /* 0x0000000000037941 */ /* 0x000fea0003800200 */
.L_x_52137:
        /* <DEDUP_REMOVED lines=17> */
.L_x_52148:
        /* <DEDUP_REMOVED lines=13> */
.L_x_52150:
[----:B------:R-:W-:Y:S05]  /*26f70*/  BSYNC.RECONVERGENT B5 ;  /* 0x0000000000057941 */ /* 0x000fea0003800200 */
.L_x_52149:
        /* <DEDUP_REMOVED lines=42> */
.L_x_52147:
[----:B------:R-:W-:Y:S05]  /*27220*/  BSYNC.RECONVERGENT B4 ;  /* 0x0000000000047941 */ /* 0x000fea0003800200 */
.L_x_52146:
        /* <DEDUP_REMOVED lines=9> */
.L_x_52145:
[----:B------:R-:W-:Y:S05]  /*272c0*/  BSYNC.RECONVERGENT B3 ;  /* 0x0000000000037941 */ /* 0x000fea0003800200 */
.L_x_52144:
        /* <DEDUP_REMOVED lines=17> */
.L_x_52155:
        /* <DEDUP_REMOVED lines=13> */
.L_x_52157:
[----:B------:R-:W-:Y:S05]  /*274b0*/  BSYNC.RECONVERGENT B5 ;  /* 0x0000000000057941 */ /* 0x000fea0003800200 */
.L_x_52156:
        /* <DEDUP_REMOVED lines=42> */
.L_x_52154:
[----:B------:R-:W-:Y:S05]  /*27760*/  BSYNC.RECONVERGENT B4 ;  /* 0x0000000000047941 */ /* 0x000fea0003800200 */
.L_x_52153:
        /* <DEDUP_REMOVED lines=9> */
.L_x_52152:
[----:B------:R-:W-:Y:S05]  /*27800*/  BSYNC.RECONVERGENT B3 ;  /* 0x0000000000037941 */ /* 0x000fea0003800200 */
.L_x_52151:
        /* <DEDUP_REMOVED lines=17> */
.L_x_52162:
        /* <DEDUP_REMOVED lines=13> */
.L_x_52164:
[----:B------:R-:W-:Y:S05]  /*279f0*/  BSYNC.RECONVERGENT B5 ;  /* 0x0000000000057941 */ /* 0x000fea0003800200 */
.L_x_52163:
        /* <DEDUP_REMOVED lines=42> */
.L_x_52161:
[----:B------:R-:W-:Y:S05]  /*27ca0*/  BSYNC.RECONVERGENT B4 ;  /* 0x0000000000047941 */ /* 0x000fea0003800200 */
.L_x_52160:
        /* <DEDUP_REMOVED lines=9> */
.L_x_52159:
[----:B------:R-:W-:Y:S05]  /*27d40*/  BSYNC.RECONVERGENT B3 ;  /* 0x0000000000037941 */ /* 0x000fea0003800200 */
.L_x_52158:
        /* <DEDUP_REMOVED lines=16> */
.L_x_52167:
        /* <DEDUP_REMOVED lines=13> */
.L_x_52169:
[----:B------:R-:W-:Y:S05]  /*27f20*/  BSYNC.RECONVERGENT B4 ;  /* 0x0000000000047941 */ /* 0x000fea0003800200 */
.L_x_52168:
        /* <DEDUP_REMOVED lines=42> */
.L_x_52166:
[----:B------:R-:W-:Y:S05]  /*281d0*/  BSYNC.RECONVERGENT B3 ;  /* 0x0000000000037941 */ /* 0x000fea0003800200 */
.L_x_52165:
        /* <DEDUP_REMOVED lines=9> */
.L_x_52110:
[----:B------:R-:W-:Y:S05]  /*28270*/  BSYNC.RECONVERGENT B2 ;  /* 0x0000000000027941 */ /* 0x000fea0003800200 */
.L_x_52059:
        /* <DEDUP_REMOVED lines=27> */
.L_x_52171:
[----:B------:R-:W-:Y:S05]  /*28430*/  BSYNC.RECONVERGENT B2 ;  /* 0x0000000000027941 */ /* 0x000fea0003800200 */
.L_x_52170:
[----:B------:R-:W-:Y:S01]  /*28440*/  VIADD R225, R225, 0x20 ;  /* 0x00000020e1e17836 */ /* 0x000fe20000000000 */
[----:B------:R-:W-:-:S07]  /*28450*/  IADD3 R224, PT, PT, R224, 0x20, RZ ;  /* 0x00000020e0e07810 */ /* 0x000fce0007ffe0ff */
.L_x_52056:
[----:B------:R-:W-:Y:S05]  /*28460*/  BSYNC.RECONVERGENT B1 ;  /* 0x0000000000017941 */ /* 0x000fea0003800200 */
.L_x_52055:
        /* <DEDUP_REMOVED lines=10> */
.L_x_52175:
[----:B------:R-:W-:Y:S05]  /*28510*/  BSYNC.RECONVERGENT B2 ;  /* 0x0000000000027941 */ /* 0x000fea0003800200 */
.L_x_52174:
        /* <DEDUP_REMOVED lines=33> */
.L_x_52182:
        /* <DEDUP_REMOVED lines=13> */
.L_x_52184:
[----:B------:R-:W-:Y:S05]  /*28800*/  BSYNC.RECONVERGENT B5 ;  /* 0x0000000000057941 */ /* 0x000fea0003800200 */
.L_x_52183:
        /* <DEDUP_REMOVED lines=41> */
.L_x_52181:
[----:B------:R-:W-:Y:S05]  /*28aa0*/  BSYNC.RECONVERGENT B4 ;  /* 0x0000000000047941 */ /* 0x000fea0003800200 */
.L_x_52180:
        /* <DEDUP_REMOVED lines=10> */
.L_x_52179:
[----:B------:R-:W-:Y:S05]  /*28b50*/  BSYNC.RECONVERGENT B3 ;  /* 0x0000000000037941 */ /* 0x000fea0003800200 */
.L_x_52178:
        /* <DEDUP_REMOVED lines=20> */
.L_x_52189:
        /* <DEDUP_REMOVED lines=13> */
.L_x_52191:
[----:B------:R-:W-:Y:S05]  /*28d70*/  BSYNC.RECONVERGENT B5 ;  /* 0x0000000000057941 */ /* 0x000fea0003800200 */
.L_x_52190:
        /* <DEDUP_REMOVED lines=42> */
.L_x_52188:
[----:B------:R-:W-:Y:S05]  /*29020*/  BSYNC.RECONVERGENT B4 ;  /* 0x0000000000047941 */ /* 0x000fea0003800200 */
.L_x_52187:
        /* <DEDUP_REMOVED lines=10> */
.L_x_52186:
[----:B------:R-:W-:Y:S05]  /*290d0*/  BSYNC.RECONVERGENT B3 ;  /* 0x0000000000037941 */ /* 0x000fea0003800200 */
.L_x_52185:
        /* <DEDUP_REMOVED lines=20> */
.L_x_52196:
        /* <DEDUP_REMOVED lines=13> */
.L_x_52198:
[----:B------:R-:W-:Y:S05]  /*292f0*/  BSYNC.RECONVERGENT B5 ;  /* 0x0000000000057941 */ /* 0x000fea0003800200 */
.L_x_52197:
        /* <DEDUP_REMOVED lines=42> */
.L_x_52195:
[----:B------:R-:W-:Y:S05]  /*295a0*/  BSYNC.RECONVERGENT B4 ;  /* 0x0000000000047941 */ /* 0x000fea0003800200 */
.L_x_52194:
        /* <DEDUP_REMOVED lines=10> */
.L_x_52193:
[----:B------:R-:W-:Y:S05]  /*29650*/  BSYNC.RECONVERGENT B3 ;  /* 0x0000000000037941 */ /* 0x000fea0003800200 */
.L_x_52192:
        /* <DEDUP_REMOVED lines=20> */
.L_x_52203:
        /* <DEDUP_REMOVED lines=13> */
.L_x_52205:
[----:B------:R-:W-:Y:S05]  /*29870*/  BSYNC.RECONVERGENT B5 ;  /* 0x0000000000057941 */ /* 0x000fea0003800200 */
.L_x_52204:
        /* <DEDUP_REMOVED lines=42> */
.L_x_52202:
[----:B------:R-:W-:Y:S05]  /*29b20*/  BSYNC.RECONVERGENT B4 ;  /* 0x0000000000047941 */ /* 0x000fea0003800200 */
.L_x_52201:
        /* <DEDUP_REMOVED lines=10> */
.L_x_52200:
[----:B------:R-:W-:Y:S05]  /*29bd0*/  BSYNC.RECONVERGENT B3 ;  /* 0x0000000000037941 */ /* 0x000fea0003800200 */
.L_x_52199:
        /* <DEDUP_REMOVED lines=20> */
.L_x_52210:
        /* <DEDUP_REMOVED lines=13> */
.L_x_52212:
[----:B------:R-:W-:Y:S05]  /*29df0*/  BSYNC.RECONVERGENT B5 ;  /* 0x0000000000057941 */ /* 0x000fea0003800200 */
.L_x_52211:
        /* <DEDUP_REMOVED lines=42> */
.L_x_52209:
[----:B------:R-:W-:Y:S05]  /*2a0a0*/  BSYNC.RECONVERGENT B4 ;  /* 0x0000000000047941 */ /* 0x000fea0003800200 */
.L_x_52208:
        /* <DEDUP_REMOVED lines=10> */
.L_x_52207:
[----:B------:R-:W-:Y:S05]  /*2a150*/  BSYNC.RECONVERGENT B3 ;  /* 0x0000000000037941 */ /* 0x000fea0003800200 */
.L_x_52206:
        /* <DEDUP_REMOVED lines=20> */
.L_x_52217:
        /* <DEDUP_REMOVED lines=13> */
.L_x_52219:
[----:B------:R-:W-:Y:S05]  /*2a370*/  BSYNC.RECONVERGENT B5 ;  /* 0x0000000000057941 */ /* 0x000fea0003800200 */
.L_x_52218:
        /* <DEDUP_REMOVED lines=42> */
.L_x_52216:
[----:B------:R-:W-:Y:S05]  /*2a620*/  BSYNC.RECONVERGENT B4 ;  /* 0x0000000000047941 */ /* 0x000fea0003800200 */
.L_x_52215:
        /* <DEDUP_REMOVED lines=10> */
.L_x_52214:
[----:B------:R-:W-:Y:S05]  /*2a6d0*/  BSYNC.RECONVERGENT B3 ;  /* 0x0000000000037941 */ /* 0x000fea0003800200 */
.L_x_52213:
        /* <DEDUP_REMOVED lines=20> */
.L_x_52224:
        /* <DEDUP_REMOVED lines=13> */
.L_x_52226:
[----:B------:R-:W-:Y:S05]  /*2a8f0*/  BSYNC.RECONVERGENT B5 ;  /* 0x0000000000057941 */ /* 0x000fea0003800200 */
.L_x_52225:
        /* <DEDUP_REMOVED lines=42> */
.L_x_52223:
[----:B------:R-:W-:Y:S05]  /*2aba0*/  BSYNC.RECONVERGENT B4 ;  /* 0x0000000000047941 */ /* 0x000fea0003800200 */
.L_x_52222:
        /* <DEDUP_REMOVED lines=10> */
.L_x_52221:
[----:B------:R-:W-:Y:S05]  /*2ac50*/  BSYNC.RECONVERGENT B3 ;  /* 0x0000000000037941 */ /* 0x000fea0003800200 */
.L_x_52220:
        /* <DEDUP_REMOVED lines=19> */
.L_x_52230:
        /* <DEDUP_REMOVED lines=13> */
.L_x_52232:
[----:B------:R-:W-:Y:S05]  /*2ae60*/  BSYNC.RECONVERGENT B4 ;  /* 0x0000000000047941 */ /* 0x000fea0003800200 */
.L_x_52231:
        /* <DEDUP_REMOVED lines=42> */
.L_x_52229:
[----:B------:R-:W-:Y:S05]  /*2b110*/  BSYNC.RECONVERGENT B3 ;  /* 0x0000000000037941 */ /* 0x000fea0003800200 */
.L_x_52228:
        /* <DEDUP_REMOVED lines=11> */
.L_x_52177:
        /* <DEDUP_REMOVED lines=21> */
.L_x_52237:
        /* <DEDUP_REMOVED lines=13> */
.L_x_52239:
[----:B------:R-:W-:Y:S05]  /*2b3f0*/  BSYNC.RECONVERGENT B5 ;  /* 0x0000000000057941 */ /* 0x000fea0003800200 */
.L_x_52238:
        /* <DEDUP_REMOVED lines=41> */
.L_x_52236:
[----:B------:R-:W-:Y:S05]  /*2b690*/  BSYNC.RECONVERGENT B4 ;  /* 0x0000000000047941 */ /* 0x000fea0003800200 */
.L_x_52235:
        /* <DEDUP_REMOVED lines=9> */
.L_x_52234:
[----:B------:R-:W-:Y:S05]  /*2b730*/  BSYNC.RECONVERGENT B3 ;  /* 0x0000000000037941 */ /* 0x000fea0003800200 */
.L_x_52233:
        /* <DEDUP_REMOVED lines=17> */
.L_x_52244:
        /* <DEDUP_REMOVED lines=13> */
.L_x_52246:
[----:B------:R-:W-:Y:S05]  /*2b920*/  BSYNC.RECONVERGENT B5 ;  /* 0x0000000000057941 */ /* 0x000fea0003800200 */
.L_x_52245:
        /* <DEDUP_REMOVED lines=43> */
.L_x_52243:
[----:B------:R-:W-:Y:S05]  /*2bbe0*/  BSYNC.RECONVERGENT B4 ;  /* 0x0000000000047941 */ /* 0x000fea0003800200 */
.L_x_52242:
        /* <DEDUP_REMOVED lines=9> */
.L_x_52241:
[----:B------:R-:W-:Y:S05]  /*2bc80*/  BSYNC.RECONVERGENT B3 ;  /* 0x0000000000037941 */ /* 0x000fea0003800200 */
.L_x_52240:
        /* <DEDUP_REMOVED lines=17> */
.L_x_52251:
        /* <DEDUP_REMOVED lines=13> */
.L_x_52253:
[----:B------:R-:W-:Y:S05]  /*2be70*/  BSYNC.RECONVERGENT B5 ;  /* 0x0000000000057941 */ /* 0x000fea0003800200 */
.L_x_52252:
        /* <DEDUP_REMOVED lines=43> */
.L_x_52250:
[----:B------:R-:W-:Y:S05]  /*2c130*/  BSYNC.RECONVERGENT B4 ;  /* 0x0000000000047941 */ /* 0x000fea0003800200 */
.L_x_52249:
        /* <DEDUP_REMOVED lines=9> */
.L_x_52248:
[----:B------:R-:W-:Y:S05]  /*2c1d0*/  BSYNC.RECONVERGENT B3 ;  /* 0x0000000000037941 */ /* 0x000fea0003800200 */
.L_x_52247:
        /* <DEDUP_REMOVED lines=17> */
.L_x_52258:
        /* <DEDUP_REMOVED lines=13> */
.L_x_52260:
[----:B------:R-:W-:Y:S05]  /*2c3c0*/  BSYNC.RECONVERGENT B5 ;  /* 0x0000000000057941 */ /* 0x000fea0003800200 */
.L_x_52259:
[----:B01----:R-:W-:Y:S01]  /*2c3d0*/  IMAD.WIDE.U32 R226, R218, -0x326172a9, RZ ;  /* 0xcd9e8d57dae27825 */ /* 0x003fe200078e00ff */
        /* <DEDUP_REMOVED lines=41> */
.L_x_52257:
[----:B------:R-:W-:Y:S05]  /*2c670*/  BSYNC.RECONVERGENT B4 ;  /* 0x0000000000047941 */ /* 0x000fea0003800200 */
.L_x_52256:
        /* <DEDUP_REMOVED lines=9> */
.L_x_52255:
[----:B------:R-:W-:Y:S05]  /*2c710*/  BSYNC.RECONVERGENT B3 ;  /* 0x0000000000037941 */ /* 0x000fea0003800200 */
.L_x_52254:
        /* <DEDUP_REMOVED lines=17> */
.L_x_52265:
        /* <DEDUP_REMOVED lines=13> */
.L_x_52267:
[----:B------:R-:W-:Y:S05]  /*2c900*/  BSYNC.RECONVERGENT B5 ;  /* 0x0000000000057941 */ /* 0x000fea0003800200 */
.L_x_52266:
        /* <DEDUP_REMOVED lines=42> */
.L_x_52264:
[----:B------:R-:W-:Y:S05]  /*2cbb0*/  BSYNC.RECONVERGENT B4 ;  /* 0x0000000000047941 */ /* 0x000fea0003800200 */
.L_x_52263:
        /* <DEDUP_REMOVED lines=9> */
.L_x_52262:
[----:B------:R-:W-:Y:S05]  /*2cc50*/  BSYNC.RECONVERGENT B3 ;  /* 0x0000000000037941 */ /* 0x000fea0003800200 */
.L_x_52261:
        /* <DEDUP_REMOVED lines=17> */
.L_x_52272:
        /* <DEDUP_REMOVED lines=13> */
.L_x_52274:
[----:B------:R-:W-:Y:S05]  /*2ce40*/  BSYNC.RECONVERGENT B5 ;  /* 0x0000000000057941 */ /* 0x000fea0003800200 */
.L_x_52273:
        /* <DEDUP_REMOVED lines=42> */
.L_x_52271:
[----:B------:R-:W-:Y:S05]  /*2d0f0*/  BSYNC.RECONVERGENT B4 ;  /* 0x0000000000047941 */ /* 0x000fea0003800200 */
.L_x_52270:
        /* <DEDUP_REMOVED lines=9> */
.L_x_52269:
[----:B------:R-:W-:Y:S05]  /*2d190*/  BSYNC.RECONVERGENT B3 ;  /* 0x0000000000037941 */ /* 0x000fea0003800200 */
.L_x_52268:
        /* <DEDUP_REMOVED lines=17> */
.L_x_52279:
        /* <DEDUP_REMOVED lines=13> */
.L_x_52281:
[----:B------:R-:W-:Y:S05]  /*2d380*/  BSYNC.RECONVERGENT B5 ;  /* 0x0000000000057941 */ /* 0x000fea0003800200 */
.L_x_52280:
        /* <DEDUP_REMOVED lines=42> */
.L_x_52278:
[----:B------:R-:W-:Y:S05]  /*2d630*/  BSYNC.RECONVERGENT B4 ;  /* 0x0000000000047941 */ /* 0x000fea0003800200 */
.L_x_52277:
        /* <DEDUP_REMOVED lines=9> */
.L_x_52276:
[----:B------:R-:W-:Y:S05]  /*2d6d0*/  BSYNC.RECONVERGENT B3 ;  /* 0x0000000000037941 */ /* 0x000fea0003800200 */
.L_x_52275:
        /* <DEDUP_REMOVED lines=20> */
.L_x_52284:
        /* <DEDUP_REMOVED lines=13> */
.L_x_52286:
[----:B------:R-:W-:Y:S05]  /*2d8f0*/  BSYNC.RECONVERGENT B4 ;  /* 0x0000000000047941 */ /* 0x000fea0003800200 */
.L_x_52285:
[----:B------:R-:W-:Y:S01]  /*2d900*/  IMAD.WIDE.U32 R14, R218, -0x326172a9, RZ ;  /* 0xcd9e8d57da0e7825 */ /* 0x000fe200078e00ff */
[----:B0-----:R-:W-:-:S03]  /*2d910*/  LOP3.LUT R226, R9, UR7, R231, 0x96, !PT ;  /* 0x0000000709e27c12 */ /* 0x001fc6000f8e96e7 */
        /* <DEDUP_REMOVED lines=41> */
.L_x_52283:
[----:B------:R-:W-:Y:S05]  /*2dbb0*/  BSYNC.RECONVERGENT B3 ;  /* 0x0000000000037941 */ /* 0x000fea0003800200 */
.L_x_52282:
        /* <DEDUP_REMOVED lines=9> */
.L_x_52227:
[----:B------:R-:W-:Y:S05]  /*2dc50*/  BSYNC.RECONVERGENT B2 ;  /* 0x0000000000027941 */ /* 0x000fea0003800200 */
.L_x_52176:
        /* <DEDUP_REMOVED lines=25> */
.L_x_52173:
[----:B------:R-:W-:Y:S05]  /*2ddf0*/  BSYNC.RECONVERGENT B1 ;  /* 0x0000000000017941 */ /* 0x000fea0003800200 */
.L_x_52172:
        /* <DEDUP_REMOVED lines=233> */
.L_x_52316:
        /* <DEDUP_REMOVED lines=57> */
.L_x_52291:
[----:B------:R-:W-:Y:S05]  /*2f020*/  BSYNC.RECONVERGENT B2 ;  /* 0x0000000000027941 */ /* 0x000fea0003800200 */
.L_x_52290:
        /* <DEDUP_REMOVED lines=35> */
.L_x_52293:
[----:B------:R-:W-:Y:S05]  /*2f260*/  BSYNC.RECONVERGENT B2 ;  /* 0x0000000000027941 */ /* 0x000fea0003800200 */
.L_x_52292:
        /* <DEDUP_REMOVED lines=35> */
.L_x_52295:
[----:B------:R-:W-:Y:S05]  /*2f4a0*/  BSYNC.RECONVERGENT B2 ;  /* 0x0000000000027941 */ /* 0x000fea0003800200 */
.L_x_52294:
        /* <DEDUP_REMOVED lines=35> */
.L_x_52297:
[----:B------:R-:W-:Y:S05]  /*2f6e0*/  BSYNC.RECONVERGENT B2 ;  /* 0x0000000000027941 */ /* 0x000fea0003800200 */
.L_x_52296:
        /* <DEDUP_REMOVED lines=35> */
.L_x_52299:
[----:B------:R-:W-:Y:S05]  /*2f920*/  BSYNC.RECONVERGENT B2 ;  /* 0x0000000000027941 */ /* 0x000fea0003800200 */
.L_x_52298:
        /* <DEDUP_REMOVED lines=35> */
.L_x_52301:
[----:B------:R-:W-:Y:S05]  /*2fb60*/  BSYNC.RECONVERGENT B2 ;  /* 0x0000000000027941 */ /* 0x000fea0003800200 */
.L_x_52300:
        /* <DEDUP_REMOVED lines=35> */
.L_x_52303:
[----:B------:R-:W-:Y:S05]  /*2fda0*/  BSYNC.RECONVERGENT B2 ;  /* 0x0000000000027941 */ /* 0x000fea0003800200 */
.L_x_52302:
        /* <DEDUP_REMOVED lines=33> */
.L_x_52289:
[----:B------:R-:W-:Y:S05]  /*2ffc0*/  BSYNC.RECONVERGENT B1 ;  /* 0x0000000000017941 */ /* 0x000fea0003800200 */
.L_x_52288:
[----:B01234-:R-:W0:Y:S02]  /*2ffd0*/  LDC.64 R212, c[0x0][0x380] ;  /* 0x0000e000ffd47b82 */ /* 0x01fe240000000a00 */
[----:B0-----:R-:W-:-:S05]  /*2ffe0*/  IMAD R219, R212, 0x4, R219 ;  /* 0x00000004d4db7824 */ /* 0x001fca00078e02db */
[----:B------:R-:W-:-:S13]  /*2fff0*/  ISETP.GE.AND P0, PT, R219, R213, PT ;  /* 0x000000d5db00720c */ /* 0x000fda0003f06270 */
[----:B------:R-:W-:Y:S05]  /*30000*/  @!P0 BRA `(.L_x_52304) ;  /* 0xfffffd1000788947 */ /* 0x000fea000383ffff */
[----:B------:R-:W-:Y:S05]  /*30010*/  BSYNC B0 ;  /* 0x0000000000007941 */ /* 0x000fea0003800000 */
.L_x_51352:
[----:B------:R-:W-:Y:S05]  /*30020*/  EXIT ;  /* 0x000000000000794d */ /* 0x000fea0003800000 */
.L_x_52287:
        /* <DEDUP_REMOVED lines=8> */
.L_x_52306:
[----:B------:R-:W-:Y:S05]  /*300b0*/  BSYNC B1 ;  /* 0x0000000000017941 */ /* 0x000fea0003800000 */
.L_x_52305:
        /* <DEDUP_REMOVED lines=9> */
.L_x_52307:
[----:B------:R-:W-:Y:S02]  /*30150*/  IMAD.MOV.U32 R232, RZ, RZ, 0x4 ;  /* 0x00000004ffe87424 */ /* 0x000fe400078e00ff */
[----:B------:R-:W-:-:S04]  /*30160*/  IMAD.MOV.U32 R223, RZ, RZ, R229 ;  /* 0x000000ffffdf7224 */ /* 0x000fc800078e00e5 */
[----:B------:R-:W-:-:S05]  /*30170*/  FADD.FTZ R225, R224, R223 ;  /* 0x000000dfe0e17221 */ /* 0x000fca0000010000 */
[----:B------:R-:W-:-:S07]  /*30180*/  MOV R231, R225 ;  /* 0x000000e100e77202 */ /* 0x000fce0000000f00 */
[----:B------:R-:W-:Y:S05]  /*30190*/  WARPSYNC.COLLECTIVE R230, `(.L_x_52308) ;  /* 0x00000000e6087348 */ /* 0x000fea0003c00000 */
[----:B------:R0:W1:Y:S02]  /*301a0*/  SHFL.BFLY P6, R229, R231, R232, R233 ;  /* 0x0c0000e8e7e57389 */ /* 0x00006400000c00e9 */
[----:B01----:R-:W-:Y:S05]  /*301b0*/  ENDCOLLECTIVE ;  /* 0x000000000000791b */ /* 0x003fea0003800000 */
.L_x_52308:
[----:B------:R-:W-:Y:S01]  /*301c0*/  HFMA2 R232, -RZ, RZ, 0, 4.76837158203125e-07 ;  /* 0x00000008ffe87431 */ /* 0x000fe200000001ff */
[----:B------:R-:W-:-:S05]  /*301d0*/  MOV R212, R229 ;  /* 0x000000e500d47202 */ /* 0x000fca0000000f00 */
[----:B------:R-:W-:-:S04]  /*301e0*/  FADD.FTZ R226, R225, R212 ;  /* 0x000000d4e1e27221 */ /* 0x000fc80000010000 */
[----:B------:R-:W-:-:S07]  /*301f0*/  IMAD.MOV.U32 R231, RZ, RZ, R226 ;  /* 0x000000ffffe77224 */ /* 0x000fce00078e00e2 */
[----:B------:R-:W-:Y:S05]  /*30200*/  WARPSYNC.COLLECTIVE R230, `(.L_x_52309) ;  /* 0x00000000e6087348 */ /* 0x000fea0003c00000 */
[----:B------:R0:W1:Y:S02]  /*30210*/  SHFL.BFLY P6, R229, R231, R232, R233 ;  /* 0x0c0000e8e7e57389 */ /* 0x00006400000c00e9 */
[----:B01----:R-:W-:Y:S05]  /*30220*/  ENDCOLLECTIVE ;  /* 0x000000000000791b */ /* 0x003fea0003800000 */
.L_x_52309:
        /* <DEDUP_REMOVED lines=8> */
.L_x_52310:
        /* <DEDUP_REMOVED lines=139> */
.L_x_52311:
[----:B------:R-:W-:Y:S02]  /*30b60*/  IMAD.MOV.U32 R232, RZ, RZ, 0x2 ;  /* 0x00000002ffe87424 */ /* 0x000fe400078e00ff */
[----:B------:R-:W-:-:S04]  /*30b70*/  IMAD.MOV.U32 R213, RZ, RZ, R229 ;  /* 0x000000ffffd57224 */ /* 0x000fc800078e00e5 */
[----:B------:R-:W-:-:S05]  /*30b80*/  FADD.FTZ R213, R212, R213 ;  /* 0x000000d5d4d57221 */ /* 0x000fca0000010000 */
[----:B------:R-:W-:-:S07]  /*30b90*/  MOV R231, R213 ;  /* 0x000000d500e77202 */ /* 0x000fce0000000f00 */
[----:B------:R-:W-:Y:S05]  /*30ba0*/  WARPSYNC.COLLECTIVE R230, `(.L_x_52312) ;  /* 0x00000000e6087348 */ /* 0x000fea0003c00000 */
[----:B------:R0:W1:Y:S02]  /*30bb0*/  SHFL.BFLY P6, R229, R231, R232, R233 ;  /* 0x0c0000e8e7e57389 */ /* 0x00006400000c00e9 */
[----:B01----:R-:W-:Y:S05]  /*30bc0*/  ENDCOLLECTIVE ;  /* 0x000000000000791b */ /* 0x003fea0003800000 */
.L_x_52312:
[----:B------:R-:W-:Y:S01]  /*30bd0*/  HFMA2 R232, -RZ, RZ, 0, 2.384185791015625e-07 ;  /* 0x00000004ffe87431 */ /* 0x000fe200000001ff */
[----:B------:R-:W-:-:S05]  /*30be0*/  MOV R224, R229 ;  /* 0x000000e500e07202 */ /* 0x000fca0000000f00 */
[----:B------:R-:W-:-:S04]  /*30bf0*/  FADD.FTZ R224, R213, R224 ;  /* 0x000000e0d5e07221 */ /* 0x000fc80000010000 */
[----:B------:R-:W-:-:S07]  /*30c00*/  IMAD.MOV.U32 R231, RZ, RZ, R224 ;  /* 0x000000ffffe77224 */ /* 0x000fce00078e00e0 */
[----:B------:R-:W-:Y:S05]  /*30c10*/  WARPSYNC.COLLECTIVE R230, `(.L_x_52313) ;  /* 0x00000000e6087348 */ /* 0x000fea0003c00000 */
[----:B------:R0:W1:Y:S02]  /*30c20*/  SHFL.BFLY P6, R229, R231, R232, R233 ;  /* 0x0c0000e8e7e57389 */ /* 0x00006400000c00e9 */
[----:B01----:R-:W-:Y:S05]  /*30c30*/  ENDCOLLECTIVE ;  /* 0x000000000000791b */ /* 0x003fea0003800000 */
.L_x_52313:
[----:B------:R-:W-:Y:S02]  /*30c40*/  IMAD.MOV.U32 R232, RZ, RZ, 0x8 ;  /* 0x00000008ffe87424 */ /* 0x000fe400078e00ff */
[----:B------:R-:W-:-:S04]  /*30c50*/  IMAD.MOV.U32 R225, RZ, RZ, R229 ;  /* 0x000000ffffe17224 */ /* 0x000fc800078e00e5 */
[----:B------:R-:W-:-:S05]  /*30c60*/  FADD.FTZ R225, R224, R225 ;  /* 0x000000e1e0e17221 */ /* 0x000fca0000010000 */
[----:B------:R-:W-:-:S07]  /*30c70*/  MOV R231, R225 ;  /* 0x000000e100e77202 */ /* 0x000fce0000000f00 */
[----:B------:R-:W-:Y:S05]  /*30c80*/  WARPSYNC.COLLECTIVE R230, `(.L_x_52314) ;  /* 0x00000000e6087348 */ /* 0x000fea0003c00000 */
[----:B------:R0:W1:Y:S02]  /*30c90*/  SHFL.BFLY P6, R229, R231, R232, R233 ;  /* 0x0c0000e8e7e57389 */ /* 0x00006400000c00e9 */
[----:B01----:R-:W-:Y:S05]  /*30ca0*/  ENDCOLLECTIVE ;  /* 0x000000000000791b */ /* 0x003fea0003800000 */
.L_x_52314:
[----:B------:R-:W-:Y:S01]  /*30cb0*/  HFMA2 R232, -RZ, RZ, 0, 9.5367431640625e-07 ;  /* 0x00000010ffe87431 */ /* 0x000fe200000001ff */
[----:B------:R-:W-:-:S05]  /*30cc0*/  MOV R226, R229 ;  /* 0x000000e500e27202 */ /* 0x000fca0000000f00 */
[----:B------:R-:W-:-:S04]  /*30cd0*/  FADD.FTZ R226, R225, R226 ;  /* 0x000000e2e1e27221 */ /* 0x000fc80000010000 */
[----:B------:R-:W-:-:S07]  /*30ce0*/  IMAD.MOV.U32 R231, RZ, RZ, R226 ;  /* 0x000000ffffe77224 */ /* 0x000fce00078e00e2 */
[----:B------:R-:W-:Y:S05]  /*30cf0*/  WARPSYNC.COLLECTIVE R230, `(.L_x_52315) ;  /* 0x00000000e6087348 */ /* 0x000fea0003c00000 */
[----:B------:R0:W1:Y:S02]  /*30d00*/  SHFL.BFLY P6, R229, R231, R232, R233 ;  /* 0x0c0000e8e7e57389 */ /* 0x00006400000c00e9 */
[----:B01----:R-:W-:Y:S05]  /*30d10*/  ENDCOLLECTIVE ;  /* 0x000000000000791b */ /* 0x003fea0003800000 */
.L_x_52315:
[----:B------:R-:W-:Y:S05]  /*30d20*/  BRA `(.L_x_52316) ;  /* 0xffffffdc00d87947 */ /* 0x000fea000383ffff */
.L_x_52317:
        /* <DEDUP_REMOVED lines=13> */
.L_x_71542:


//--------------------- .text._ZN10layer_norm13ln_fwd_kernelINS_13Kernel_traitsIf6__halffS2_fjLj2048ELj1ELj4ELj1ELj16ENS_18Kernel_traits_baseILj2048EfS2_fS2_fjLj128EEEEELb1ELb0ELb1ELb1EEEvNS_9FwdParamsE --------------------------
	.section	.text._ZN10layer_norm13ln_fwd_kernelINS_13Kernel_traitsIf6__halffS2_fjLj2048ELj1ELj4ELj1ELj16ENS_18Kernel_traits_baseILj2048EfS2_fS2_fjLj128EEEEELb1ELb0ELb1ELb1EEEvNS_9FwdParamsE,"ax",@progbits
	.align	128
        .global         _ZN10layer_norm13ln_fwd_kernelINS_13Kernel_traitsIf6__halffS2_fjLj2048ELj1ELj4ELj1ELj16ENS_18Kernel_traits_baseILj2048EfS2_fS2_fjLj128EEEEELb1ELb0ELb1ELb1EEEvNS_9FwdParamsE
        .type           _ZN10layer_norm13ln_fwd_kernelINS_13Kernel_traitsIf6__halffS2_fjLj2048ELj1ELj4ELj1ELj16ENS_18Kernel_traits_baseILj2048EfS2_fS2_fjLj128EEEEELb1ELb0ELb1ELb1EEEvNS_9FwdParamsE,@function
        .size           _ZN10layer_norm13ln_fwd_kernelINS_13Kernel_traitsIf6__halffS2_fjLj2048ELj1ELj4ELj1ELj16ENS_18Kernel_traits_baseILj2048EfS2_fS2_fjLj128EEEEELb1ELb0ELb1ELb1EEEvNS_9FwdParamsE,(.L_x_71543 - _ZN10layer_norm13ln_fwd_kernelINS_13Kernel_traitsIf6__halffS2_fjLj2048ELj1ELj4ELj1ELj16ENS_18Kernel_traits_baseILj2048EfS2_fS2_fjLj128EEEEELb1ELb0ELb1ELb1EEEvNS_9FwdParamsE)
        .other          _ZN10layer_norm13ln_fwd_kernelINS_13Kernel_traitsIf6__halffS2_fjLj2048ELj1ELj4ELj1ELj16ENS_18Kernel_traits_baseILj2048EfS2_fS2_fjLj128EEEEELb1ELb0ELb1ELb1EEEvNS_9FwdParamsE,@"STO_CUDA_ENTRY STV_DEFAULT"
_ZN10layer_norm13ln_fwd_kernelINS_13Kernel_traitsIf6__halffS2_fjLj2048ELj1ELj4ELj1ELj16ENS_18Kernel_traits_baseILj2048EfS2_fS2_fjLj128EEEEELb1ELb0ELb1ELb1EEEvNS_9FwdParamsE:
.text._ZN10layer_norm13ln_fwd_kernelINS_13Kernel_traitsIf6__halffS2_fjLj2048ELj1ELj4ELj1ELj16ENS_18Kernel_traits_baseILj2048EfS2_fS2_fjLj128EEEEELb1ELb0ELb1ELb1EEEvNS_9FwdParamsE:
        /* <DEDUP_REMOVED lines=87> */
.L_x_52318:
        /* <DEDUP_REMOVED lines=50> */
.L_x_52319:
        /* <DEDUP_REMOVED lines=71> */
.L_x_53242:
[----:B0-----:R-:W0:Y:S01]  /*0d00*/  LDC.64 R16, c[0x0][0x3f0] ;  /* 0x0000fc00ff107b82 */ /* 0x001e220000000a00 */
[----:B------:R-:W1:Y:S07]  /*0d10*/  S2R R11, SR_TID.X ;  /* 0x00000000000b7919 */ /* 0x000e6e0000002100 */
[----:B------:R-:W2:Y:S08]  /*0d20*/  LDC R12, c[0x0][0x388] ;  /* 0x0000e200ff0c7b82 */ /* 0x000eb00000000800 */
[----:B------:R-:W3:Y:S01]  /*0d30*/  LDC.64 R18, c[0x0][0x3f8] ;  /* 0x0000fe00ff127b82 */ /* 0x000ee20000000a00 */
[----:B0-----:R-:W-:-:S05]  /*0d40*/  IMAD.WIDE R16, R215, 0x4, R16 ;  /* 0x00000004d7107825 */ /* 0x001fca00078e0210 */
[----:B------:R3:W4:Y:S01]  /*0d50*/  LDG.E R217, desc[UR8][R16.64] ;  /* 0x0000000810d97981 */ /* 0x000722000c1e1900 */
        /* <DEDUP_REMOVED lines=20> */
[----:B-1----:R-:W-:Y:S05]  /*0ea0*/  @!P0 BRA `(.L_x_52322) ;  /* 0x0000002c00308947 */ /* 0x002fea0003800000 */
        /* <DEDUP_REMOVED lines=25> */
.L_x_52327:
        /* <DEDUP_REMOVED lines=13> */
.L_x_52329:
[----:B------:R-:W-:Y:S05]  /*1110*/  BSYNC.RECONVERGENT B4 ;  /* 0x0000000000047941 */ /* 0x000fea0003800200 */
.L_x_52328:
        /* <DEDUP_REMOVED lines=43> */
.L_x_52326:
[----:B------:R-:W-:Y:S05]  /*13d0*/  BSYNC.RECONVERGENT B3 ;  /* 0x0000000000037941 */ /* 0x000fea0003800200 */
.L_x_52325:
        /* <DEDUP_REMOVED lines=10> */
.L_x_52324:
[----:B------:R-:W-:Y:S05]  /*1480*/  BSYNC.RECONVERGENT B2 ;  /* 0x0000000000027941 */ /* 0x000fea0003800200 */
.L_x_52323:
        /* <DEDUP_REMOVED lines=20> */
.L_x_52334:
        /* <DEDUP_REMOVED lines=13> */
.L_x_52336:
[----:B------:R-:W-:Y:S05]  /*16a0*/  BSYNC.RECONVERGENT B4 ;  /* 0x0000000000047941 */ /* 0x000fea0003800200 */
.L_x_52335:
        /* <DEDUP_REMOVED lines=43> */
.L_x_52333:
[----:B------:R-:W-:Y:S05]  /*1960*/  BSYNC.RECONVERGENT B3 ;  /* 0x0000000000037941 */ /* 0x000fea0003800200 */
.L_x_52332:
        /* <DEDUP_REMOVED lines=10> */
.L_x_52331:
[----:B------:R-:W-:Y:S05]  /*1a10*/  BSYNC.RECONVERGENT B2 ;  /* 0x0000000000027941 */ /* 0x000fea0003800200 */
.L_x_52330:
        /* <DEDUP_REMOVED lines=20> */
.L_x_52341:
        /* <DEDUP_REMOVED lines=13> */
.L_x_52343:
[----:B------:R-:W-:Y:S05]  /*1c30*/  BSYNC.RECONVERGENT B4 ;  /* 0x0000000000047941 */ /* 0x000fea0003800200 */
.L_x_52342:
        /* <DEDUP_REMOVED lines=43> */
.L_x_52340:
[----:B------:R-:W-:Y:S05]  /*1ef0*/  BSYNC.RECONVERGENT B3 ;  /* 0x0000000000037941 */ /* 0x000fea0003800200 */
.L_x_52339:
        /* <DEDUP_REMOVED lines=10> */
.L_x_52338:
[----:B------:R-:W-:Y:S05]  /*1fa0*/  BSYNC.RECONVERGENT B2 ;  /* 0x0000000000027941 */ /* 0x000fea0003800200 */
.L_x_52337:
        /* <DEDUP_REMOVED lines=20> */
.L_x_52348:
        /* <DEDUP_REMOVED lines=13> */
.L_x_52350:
[----:B------:R-:W-:Y:S05]  /*21c0*/  BSYNC.RECONVERGENT B4 ;  /* 0x0000000000047941 */ /* 0x000fea0003800200 */
.L_x_52349:
        /* <DEDUP_REMOVED lines=43> */
.L_x_52347:
[----:B------:R-:W-:Y:S05]  /*2480*/  BSYNC.RECONVERGENT B3 ;  /* 0x0000000000037941 */ /* 0x000fea0003800200 */
.L_x_52346:
        /* <DEDUP_REMOVED lines=10> */
.L_x_52345:
[----:B------:R-:W-:Y:S05]  /*2530*/  BSYNC.RECONVERGENT B2 ;  /* 0x0000000000027941 */ /* 0x000fea0003800200 */
.L_x_52344:
        /* <DEDUP_REMOVED lines=20> */
.L_x_52355:
        /* <DEDUP_REMOVED lines=13> */
.L_x_52357:
[----:B------:R-:W-:Y:S05]  /*2750*/  BSYNC.RECONVERGENT B4 ;  /* 0x0000000000047941 */ /* 0x000fea0003800200 */
.L_x_52356:
        /* <DEDUP_REMOVED lines=43> */
.L_x_52354:
[----:B------:R-:W-:Y:S05]  /*2a10*/  BSYNC.RECONVERGENT B3 ;  /* 0x0000000000037941 */ /* 0x000fea0003800200 */
.L_x_52353:
        /* <DEDUP_REMOVED lines=10> */
.L_x_52352:
[----:B------:R-:W-:Y:S05]  /*2ac0*/  BSYNC.RECONVERGENT B2 ;  /* 0x0000000000027941 */ /* 0x000fea0003800200 */
.L_x_52351:
        /* <DEDUP_REMOVED lines=20> */
.L_x_52362:
        /* <DEDUP_REMOVED lines=13> */
.L_x_52364:
[----:B------:R-:W-:Y:S05]  /*2ce0*/  BSYNC.RECONVERGENT B4 ;  /* 0x0000000000047941 */ /* 0x000fea0003800200 */
.L_x_52363:
        /* <DEDUP_REMOVED lines=43> */
.L_x_52361:
[----:B------:R-:W-:Y:S05]  /*2fa0*/  BSYNC.RECONVERGENT B3 ;  /* 0x0000000000037941 */ /* 0x000fea0003800200 */
.L_x_52360:
        /* <DEDUP_REMOVED lines=10> */
.L_x_52359:
[----:B------:R-:W-:Y:S05]  /*3050*/  BSYNC.RECONVERGENT B2 ;  /* 0x0000000000027941 */ /* 0x000fea0003800200 */
.L_x_52358:
        /* <DEDUP_REMOVED lines=20> */
.L_x_52369:
        /* <DEDUP_REMOVED lines=13> */
.L_x_52371:
[----:B------:R-:W-:Y:S05]  /*3270*/  BSYNC.RECONVERGENT B4 ;  /* 0x0000000000047941 */ /* 0x000fea0003800200 */
.L_x_52370:
        /* <DEDUP_REMOVED lines=43> */
.L_x_52368:
[----:B------:R-:W-:Y:S05]  /*3530*/  BSYNC.RECONVERGENT B3 ;  /* 0x0000000000037941 */ /* 0x000fea0003800200 */
.L_x_52367:
        /* <DEDUP_REMOVED lines=10> */
.L_x_52366:
[----:B------:R-:W-:Y:S05]  /*35e0*/  BSYNC.RECONVERGENT B2 ;  /* 0x0000000000027941 */ /* 0x000fea0003800200 */
.L_x_52365:
        /* <DEDUP_REMOVED lines=19> */
.L_x_52375:
        /* <DEDUP_REMOVED lines=13> */
.L_x_52377:
[----:B------:R-:W-:Y:S05]  /*37f0*/  BSYNC.RECONVERGENT B3 ;  /* 0x0000000000037941 */ /* 0x000fea0003800200 */
.L_x_52376:
        /* <DEDUP_REMOVED lines=43> */
.L_x_52374:
[----:B------:R-:W-:Y:S05]  /*3ab0*/  BSYNC.RECONVERGENT B2 ;  /* 0x0000000000027941 */ /* 0x000fea0003800200 */
.L_x_52373:
        /* <DEDUP_REMOVED lines=11> */
.L_x_52322:
        /* <DEDUP_REMOVED lines=21> */
.L_x_52382:
        /* <DEDUP_REMOVED lines=13> */
.L_x_52384:
[----:B------:R-:W-:Y:S05]  /*3d90*/  BSYNC.RECONVERGENT B4 ;  /* 0x0000000000047941 */ /* 0x000fea0003800200 */
.L_x_52383:
        /* <DEDUP_REMOVED lines=43> */
.L_x_52381:
[----:B------:R-:W-:Y:S05]  /*4050*/  BSYNC.RECONVERGENT B3 ;  /* 0x0000000000037941 */ /* 0x000fea0003800200 */
.L_x_52380:
        /* <DEDUP_REMOVED lines=9> */
.L_x_52379:
[----:B------:R-:W-:Y:S05]  /*40f0*/  BSYNC.RECONVERGENT B2 ;  /* 0x0000000000027941 */ /* 0x000fea0003800200 */
.L_x_52378:
        /* <DEDUP_REMOVED lines=17> */
.L_x_52389:
        /* <DEDUP_REMOVED lines=13> */
.L_x_52391:
[----:B------:R-:W-:Y:S05]  /*42e0*/  BSYNC.RECONVERGENT B4 ;  /* 0x0000000000047941 */ /* 0x000fea0003800200 */
.L_x_52390:
        /* <DEDUP_REMOVED lines=43> */
.L_x_52388:
[----:B------:R-:W-:Y:S05]  /*45a0*/  BSYNC.RECONVERGENT B3 ;  /* 0x0000000000037941 */ /* 0x000fea0003800200 */
.L_x_52387:
        /* <DEDUP_REMOVED lines=9> */
.L_x_52386:
[----:B------:R-:W-:Y:S05]  /*4640*/  BSYNC.RECONVERGENT B2 ;  /* 0x0000000000027941 */ /* 0x000fea0003800200 */
.L_x_52385:
        /* <DEDUP_REMOVED lines=17> */
.L_x_52396:
        /* <DEDUP_REMOVED lines=13> */
.L_x_52398:
[----:B------:R-:W-:Y:S05]  /*4830*/  BSYNC.RECONVERGENT B4 ;  /* 0x0000000000047941 */ /* 0x000fea0003800200 */
.L_x_52397:
        /* <DEDUP_REMOVED lines=43> */
.L_x_52395:
[----:B------:R-:W-:Y:S05]  /*4af0*/  BSYNC.RECONVERGENT B3 ;  /* 0x0000000000037941 */ /* 0x000fea0003800200 */
.L_x_52394:
        /* <DEDUP_REMOVED lines=9> */
.L_x_52393:
[----:B------:R-:W-:Y:S05]  /*4b90*/  BSYNC.RECONVERGENT B2 ;  /* 0x0000000000027941 */ /* 0x000fea0003800200 */
.L_x_52392:
        /* <DEDUP_REMOVED lines=17> */
.L_x_52403:
        /* <DEDUP_REMOVED lines=13> */
.L_x_52405:
[----:B------:R-:W-:Y:S05]  /*4d80*/  BSYNC.RECONVERGENT B4 ;  /* 0x0000000000047941 */ /* 0x000fea0003800200 */
.L_x_52404:
        /* <DEDUP_REMOVED lines=43> */
.L_x_52402:
[----:B------:R-:W-:Y:S05]  /*5040*/  BSYNC.RECONVERGENT B3 ;  /* 0x0000000000037941 */ /* 0x000fea0003800200 */
.L_x_52401:
        /* <DEDUP_REMOVED lines=9> */
.L_x_52400:
[----:B------:R-:W-:Y:S05]  /*50e0*/  BSYNC.RECONVERGENT B2 ;  /* 0x0000000000027941 */ /* 0x000fea0003800200 */
.L_x_52399:
        /* <DEDUP_REMOVED lines=17> */
.L_x_52410:
        /* <DEDUP_REMOVED lines=13> */
.L_x_52412:
[----:B------:R-:W-:Y:S05]  /*52d0*/  BSYNC.RECONVERGENT B4 ;  /* 0x0000000000047941 */ /* 0x000fea0003800200 */
.L_x_52411:
        /* <DEDUP_REMOVED lines=43> */
.L_x_52409:
[----:B------:R-:W-:Y:S05]  /*5590*/  BSYNC.RECONVERGENT B3 ;  /* 0x0000000000037941 */ /* 0x000fea0003800200 */
.L_x_52408:
        /* <DEDUP_REMOVED lines=9> */
.L_x_52407:
[----:B------:R-:W-:Y:S05]  /*5630*/  BSYNC.RECONVERGENT B2 ;  /* 0x0000000000027941 */ /* 0x000fea0003800200 */
.L_x_52406:
        /* <DEDUP_REMOVED lines=17> */
.L_x_52417:
        /* <DEDUP_REMOVED lines=13> */
.L_x_52419:
[----:B------:R-:W-:Y:S05]  /*5820*/  BSYNC.RECONVERGENT B4 ;  /* 0x0000000000047941 */ /* 0x000fea0003800200 */
.L_x_52418:
        /* <DEDUP_REMOVED lines=43> */
.L_x_52416:
[----:B------:R-:W-:Y:S05]  /*5ae0*/  BSYNC.RECONVERGENT B3 ;  /* 0x0000000000037941 */ /* 0x000fea0003800200 */
.L_x_52415:
        /* <DEDUP_REMOVED lines=9> */
.L_x_52414:
[----:B------:R-:W-:Y:S05]  /*5b80*/  BSYNC.RECONVERGENT B2 ;  /* 0x0000000000027941 */ /* 0x000fea0003800200 */
.L_x_52413:
        /* <DEDUP_REMOVED lines=17> */
.L_x_52424:
        /* <DEDUP_REMOVED lines=13> */
.L_x_52426:
[----:B------:R-:W-:Y:S05]  /*5d70*/  BSYNC.RECONVERGENT B4 ;  /* 0x0000000000047941 */ /* 0x000fea0003800200 */
.L_x_52425:
        /* <DEDUP_REMOVED lines=43> */
.L_x_52423:
[----:B------:R-:W-:Y:S05]  /*6030*/  BSYNC.RECONVERGENT B3 ;  /* 0x0000000000037941 */ /* 0x000fea0003800200 */
.L_x_52422:
        /* <DEDUP_REMOVED lines=9> */
.L_x_52421:
[----:B------:R-:W-:Y:S05]  /*60d0*/  BSYNC.RECONVERGENT B2 ;  /* 0x0000000000027941 */ /* 0x000fea0003800200 */
.L_x_52420:
        /* <DEDUP_REMOVED lines=16> */
.L_x_52429:
        /* <DEDUP_REMOVED lines=13> */
.L_x_52431:
[----:B------:R-:W-:Y:S05]  /*62b0*/  BSYNC.RECONVERGENT B3 ;  /* 0x0000000000037941 */ /* 0x000fea0003800200 */
.L_x_52430:
        /* <DEDUP_REMOVED lines=43> */
.L_x_52428:
[----:B------:R-:W-:Y:S05]  /*6570*/  BSYNC.RECONVERGENT B2 ;  /* 0x0000000000027941 */ /* 0x000fea0003800200 */
.L_x_52427:
        /* <DEDUP_REMOVED lines=9> */
.L_x_52372:
[----:B------:R-:W-:Y:S05]  /*6610*/  BSYNC.RECONVERGENT B1 ;  /* 0x0000000000017941 */ /* 0x000fea0003800200 */
.L_x_52321:
[----:B------:R-:W0:Y:S01]  /*6620*/  LDC.64 R218, c[0x0][0x3a8] ;  /* 0x0000ea00ffda7b82 */ /* 0x000e220000000a00 */
[----:B------:R-:W-:Y:S01]  /*6630*/  BSSY.RECONVERGENT B1, `(.L_x_52432) ;  /* 0x000001a000017945 */ /* 0x000fe20003800200 */
[----:B------:R-:W-:Y:S01]  /*6640*/  IADD3 R17, PT, PT, R205, 0x20, RZ ;  /* 0x00000020cd117810 */ /* 0x000fe20007ffe0ff */
        /* <DEDUP_REMOVED lines=24> */
.L_x_52433:
[----:B------:R-:W-:Y:S05]  /*67d0*/  BSYNC.RECONVERGENT B1 ;  /* 0x0000000000017941 */ /* 0x000fea0003800200 */
.L_x_52432:
[----:B------:R-:W-:Y:S04]  /*67e0*/  BSSY.RECONVERGENT B1, `(.L_x_52434) ;  /* 0x0000005000017945 */ /* 0x000fe80003800200 */
[----:B------:R-:W-:Y:S05]  /*67f0*/  @!P1 BRA `(.L_x_52435) ;  /* 0x00000000000c9947 */ /* 0x000fea0003800000 */
[----:B------:R-:W2:Y:S02]  /*6800*/  LDC.64 R72, c[0x0][0x390] ;  /* 0x0000e400ff487b82 */ /* 0x000ea40000000a00 */
[----:B--2---:R-:W-:-:S06]  /*6810*/  IMAD.WIDE.U32 R72, R17, 0x10, R72 ;  /* 0x0000001011487825 */ /* 0x004fcc00078e0048 */
[----:B------:R-:W5:Y:S02]  /*6820*/  LDG.E.128 R72, desc[UR8][R72.64] ;  /* 0x0000000848487981 */ /* 0x000f64000c1e1d00 */
.L_x_52435:
[----:B------:R-:W-:Y:S05]  /*6830*/  BSYNC.RECONVERGENT B1 ;  /* 0x0000000000017941 */ /* 0x000fea0003800200 */
.L_x_52434:
[----:B------:R-:W-:Y:S01]  /*6840*/  BSSY.RECONVERGENT B1, `(.L_x_52436) ;  /* 0x0000579000017945 */ /* 0x000fe20003800200 */
[----:B01----:R-:W-:-:S03]  /*6850*/  VIADD R19, R204, 0x20 ;  /* 0x00000020cc137836 */ /* 0x003fc60000000000 */
[----:B------:R-:W-:Y:S05]  /*6860*/  @!P0 BRA `(.L_x_52437) ;  /* 0x0000002c00308947 */ /* 0x000fea0003800000 */
        /* <DEDUP_REMOVED lines=25> */
.L_x_52442:
        /* <DEDUP_REMOVED lines=13> */
.L_x_52444:
[----:B------:R-:W-:Y:S05]  /*6ad0*/  BSYNC.RECONVERGENT B4 ;  /* 0x0000000000047941 */ /* 0x000fea0003800200 */
.L_x_52443:
        /* <DEDUP_REMOVED lines=43> */
.L_x_52441:
[----:B------:R-:W-:Y:S05]  /*6d90*/  BSYNC.RECONVERGENT B3 ;  /* 0x0000000000037941 */ /* 0x000fea0003800200 */
.L_x_52440:
        /* <DEDUP_REMOVED lines=10> */
.L_x_52439:
[----:B------:R-:W-:Y:S05]  /*6e40*/  BSYNC.RECONVERGENT B2 ;  /* 0x0000000000027941 */ /* 0x000fea0003800200 */
.L_x_52438:
        /* <DEDUP_REMOVED lines=20> */
.L_x_52449:
        /* <DEDUP_REMOVED lines=13> */
.L_x_52451:
[----:B------:R-:W-:Y:S05]  /*7060*/  BSYNC.RECONVERGENT B4 ;  /* 0x0000000000047941 */ /* 0x000fea0003800200 */
.L_x_52450:
        /* <DEDUP_REMOVED lines=43> */
.L_x_52448:
[----:B------:R-:W-:Y:S05]  /*7320*/  BSYNC.RECONVERGENT B3 ;  /* 0x0000000000037941 */ /* 0x000fea0003800200 */
.L_x_52447:
        /* <DEDUP_REMOVED lines=10> */
.L_x_52446:
[----:B------:R-:W-:Y:S05]  /*73d0*/  BSYNC.RECONVERGENT B2 ;  /* 0x0000000000027941 */ /* 0x000fea0003800200 */
.L_x_52445:
        /* <DEDUP_REMOVED lines=20> */
.L_x_52456:
        /* <DEDUP_REMOVED lines=13> */
.L_x_52458:
[----:B------:R-:W-:Y:S05]  /*75f0*/  BSYNC.RECONVERGENT B4 ;  /* 0x0000000000047941 */ /* 0x000fea0003800200 */
.L_x_52457:
        /* <DEDUP_REMOVED lines=43> */
.L_x_52455:
[----:B------:R-:W-:Y:S05]  /*78b0*/  BSYNC.RECONVERGENT B3 ;  /* 0x0000000000037941 */ /* 0x000fea0003800200 */
.L_x_52454:
        /* <DEDUP_REMOVED lines=10> */
.L_x_52453:
[----:B------:R-:W-:Y:S05]  /*7960*/  BSYNC.RECONVERGENT B2 ;  /* 0x0000000000027941 */ /* 0x000fea0003800200 */
.L_x_52452:
        /* <DEDUP_REMOVED lines=20> */
.L_x_52463:
        /* <DEDUP_REMOVED lines=13> */
.L_x_52465:
[----:B------:R-:W-:Y:S05]  /*7b80*/  BSYNC.RECONVERGENT B4 ;  /* 0x0000000000047941 */ /* 0x000fea0003800200 */
.L_x_52464:
        /* <DEDUP_REMOVED lines=43> */
.L_x_52462:
[----:B------:R-:W-:Y:S05]  /*7e40*/  BSYNC.RECONVERGENT B3 ;  /* 0x0000000000037941 */ /* 0x000fea0003800200 */
.L_x_52461:
        /* <DEDUP_REMOVED lines=10> */
.L_x_52460:
[----:B------:R-:W-:Y:S05]  /*7ef0*/  BSYNC.RECONVERGENT B2 ;  /* 0x0000000000027941 */ /* 0x000fea0003800200 */
.L_x_52459:
        /* <DEDUP_REMOVED lines=20> */
.L_x_52470:
        /* <DEDUP_REMOVED lines=13> */
.L_x_52472:
[----:B------:R-:W-:Y:S05]  /*8110*/  BSYNC.RECONVERGENT B4 ;  /* 0x0000000000047941 */ /* 0x000fea0003800200 */
.L_x_52471:
        /* <DEDUP_REMOVED lines=43> */
.L_x_52469:
[----:B------:R-:W-:Y:S05]  /*83d0*/  BSYNC.RECONVERGENT B3 ;  /* 0x0000000000037941 */ /* 0x000fea0003800200 */
.L_x_52468:
        /* <DEDUP_REMOVED lines=10> */
.L_x_52467:
[----:B------:R-:W-:Y:S05]  /*8480*/  BSYNC.RECONVERGENT B2 ;  /* 0x0000000000027941 */ /* 0x000fea0003800200 */
.L_x_52466:
        /* <DEDUP_REMOVED lines=20> */
.L_x_52477:
        /* <DEDUP_REMOVED lines=13> */
.L_x_52479:
[----:B------:R-:W-:Y:S05]  /*86a0*/  BSYNC.RECONVERGENT B4 ;  /* 0x0000000000047941 */ /* 0x000fea0003800200 */
.L_x_52478:
        /* <DEDUP_REMOVED lines=43> */
.L_x_52476:
[----:B------:R-:W-:Y:S05]  /*8960*/  BSYNC.RECONVERGENT B3 ;  /* 0x0000000000037941 */ /* 0x000fea0003800200 */
.L_x_52475:
        /* <DEDUP_REMOVED lines=10> */
.L_x_52474:
[----:B------:R-:W-:Y:S05]  /*8a10*/  BSYNC.RECONVERGENT B2 ;  /* 0x0000000000027941 */ /* 0x000fea0003800200 */
.L_x_52473:
        /* <DEDUP_REMOVED lines=20> */
.L_x_52484:
        /* <DEDUP_REMOVED lines=13> */
.L_x_52486:
[----:B------:R-:W-:Y:S05]  /*8c30*/  BSYNC.RECONVERGENT B4 ;  /* 0x0000000000047941 */ /* 0x000fea0003800200 */
.L_x_52485:
        /* <DEDUP_REMOVED lines=43> */
.L_x_52483:
[----:B------:R-:W-:Y:S05]  /*8ef0*/  BSYNC.RECONVERGENT B3 ;  /* 0x0000000000037941 */ /* 0x000fea0003800200 */
.L_x_52482:
        /* <DEDUP_REMOVED lines=10> */
.L_x_52481:
[----:B------:R-:W-:Y:S05]  /*8fa0*/  BSYNC.RECONVERGENT B2 ;  /* 0x0000000000027941 */ /* 0x000fea0003800200 */
.L_x_52480:
        /* <DEDUP_REMOVED lines=19> */
.L_x_52490:
        /* <DEDUP_REMOVED lines=13> */
.L_x_52492:
[----:B------:R-:W-:Y:S05]  /*91b0*/  BSYNC.RECONVERGENT B3 ;  /* 0x0000000000037941 */ /* 0x000fea0003800200 */
.L_x_52491:
        /* <DEDUP_REMOVED lines=43> */
.L_x_52489:
[----:B------:R-:W-:Y:S05]  /*9470*/  BSYNC.RECONVERGENT B2 ;  /* 0x0000000000027941 */ /* 0x000fea0003800200 */
.L_x_52488:
        /* <DEDUP_REMOVED lines=11> */
.L_x_52437:
        /* <DEDUP_REMOVED lines=21> */
.L_x_52497:
        /* <DEDUP_REMOVED lines=13> */
.L_x_52499:
[----:B------:R-:W-:Y:S05]  /*9750*/  BSYNC.RECONVERGENT B4 ;  /* 0x0000000000047941 */ /* 0x000fea0003800200 */
.L_x_52498:
        /* <DEDUP_REMOVED lines=43> */
.L_x_52496:
[----:B------:R-:W-:Y:S05]  /*9a10*/  BSYNC.RECONVERGENT B3 ;  /* 0x0000000000037941 */ /* 0x000fea0003800200 */
.L_x_52495:
        /* <DEDUP_REMOVED lines=9> */
.L_x_52494:
[----:B------:R-:W-:Y:S05]  /*9ab0*/  BSYNC.RECONVERGENT B2 ;  /* 0x0000000000027941 */ /* 0x000fea0003800200 */
.L_x_52493:
        /* <DEDUP_REMOVED lines=17> */
.L_x_52504:
        /* <DEDUP_REMOVED lines=13> */
.L_x_52506:
[----:B------:R-:W-:Y:S05]  /*9ca0*/  BSYNC.RECONVERGENT B4 ;  /* 0x0000000000047941 */ /* 0x000fea0003800200 */
.L_x_52505:
        /* <DEDUP_REMOVED lines=43> */
.L_x_52503:
[----:B------:R-:W-:Y:S05]  /*9f60*/  BSYNC.RECONVERGENT B3 ;  /* 0x0000000000037941 */ /* 0x000fea0003800200 */
.L_x_52502:
        /* <DEDUP_REMOVED lines=9> */
.L_x_52501:
[----:B------:R-:W-:Y:S05]  /*a000*/  BSYNC.RECONVERGENT B2 ;  /* 0x0000000000027941 */ /* 0x000fea0003800200 */
.L_x_52500:
        /* <DEDUP_REMOVED lines=17> */
.L_x_52511:
        /* <DEDUP_REMOVED lines=13> */
.L_x_52513:
[----:B------:R-:W-:Y:S05]  /*a1f0*/  BSYNC.RECONVERGENT B4 ;  /* 0x0000000000047941 */ /* 0x000fea0003800200 */
.L_x_52512:
        /* <DEDUP_REMOVED lines=43> */
.L_x_52510:
[----:B------:R-:W-:Y:S05]  /*a4b0*/  BSYNC.RECONVERGENT B3 ;  /* 0x0000000000037941 */ /* 0x000fea0003800200 */
.L_x_52509:
        /* <DEDUP_REMOVED lines=9> */
.L_x_52508:
[----:B------:R-:W-:Y:S05]  /*a550*/  BSYNC.RECONVERGENT B2 ;  /* 0x0000000000027941 */ /* 0x000fea0003800200 */
.L_x_52507:
        /* <DEDUP_REMOVED lines=17> */
.L_x_52518:
        /* <DEDUP_REMOVED lines=13> */
.L_x_52520:
[----:B------:R-:W-:Y:S05]  /*a740*/  BSYNC.RECONVERGENT B4 ;  /* 0x0000000000047941 */ /* 0x000fea0003800200 */
.L_x_52519:
        /* <DEDUP_REMOVED lines=43> */
.L_x_52517:
[----:B------:R-:W-:Y:S05]  /*aa00*/  BSYNC.RECONVERGENT B3 ;  /* 0x0000000000037941 */ /* 0x000fea0003800200 */
.L_x_52516:
        /* <DEDUP_REMOVED lines=9> */
.L_x_52515:
[----:B------:R-:W-:Y:S05]  /*aaa0*/  BSYNC.RECONVERGENT B2 ;  /* 0x0000000000027941 */ /* 0x000fea0003800200 */
.L_x_52514:
        /* <DEDUP_REMOVED lines=17> */
.L_x_52525:
        /* <DEDUP_REMOVED lines=13> */
.L_x_52527:
[----:B------:R-:W-:Y:S05]  /*ac90*/  BSYNC.RECONVERGENT B4 ;  /* 0x0000000000047941 */ /* 0x000fea0003800200 */
.L_x_52526:
        /* <DEDUP_REMOVED lines=43> */
.L_x_52524:
[----:B------:R-:W-:Y:S05]  /*af50*/  BSYNC.RECONVERGENT B3 ;  /* 0x0000000000037941 */ /* 0x000fea0003800200 */
.L_x_52523:
        /* <DEDUP_REMOVED lines=9> */
.L_x_52522:
[----:B------:R-:W-:Y:S05]  /*aff0*/  BSYNC.RECONVERGENT B2 ;  /* 0x0000000000027941 */ /* 0x000fea0003800200 */
.L_x_52521:
        /* <DEDUP_REMOVED lines=17> */
.L_x_52532:
        /* <DEDUP_REMOVED lines=13> */
.L_x_52534:
[----:B------:R-:W-:Y:S05]  /*b1e0*/  BSYNC.RECONVERGENT B4 ;  /* 0x0000000000047941 */ /* 0x000fea0003800200 */
.L_x_52533:
        /* <DEDUP_REMOVED lines=43> */
.L_x_52531:
[----:B------:R-:W-:Y:S05]  /*b4a0*/  BSYNC.RECONVERGENT B3 ;  /* 0x0000000000037941 */ /* 0x000fea0003800200 */
.L_x_52530:
        /* <DEDUP_REMOVED lines=9> */
.L_x_52529:
[----:B------:R-:W-:Y:S05]  /*b540*/  BSYNC.RECONVERGENT B2 ;  /* 0x0000000000027941 */ /* 0x000fea0003800200 */
.L_x_52528:
        /* <DEDUP_REMOVED lines=17> */
.L_x_52539:
        /* <DEDUP_REMOVED lines=13> */
.L_x_52541:
[----:B------:R-:W-:Y:S05]  /*b730*/  BSYNC.RECONVERGENT B4 ;  /* 0x0000000000047941 */ /* 0x000fea0003800200 */
.L_x_52540:
        /* <DEDUP_REMOVED lines=43> */
.L_x_52538:
[----:B------:R-:W-:Y:S05]  /*b9f0*/  BSYNC.RECONVERGENT B3 ;  /* 0x0000000000037941 */ /* 0x000fea0003800200 */
.L_x_52537:
        /* <DEDUP_REMOVED lines=9> */
.L_x_52536:
[----:B------:R-:W-:Y:S05]  /*ba90*/  BSYNC.RECONVERGENT B2 ;  /* 0x0000000000027941 */ /* 0x000fea0003800200 */
.L_x_52535:
        /* <DEDUP_REMOVED lines=16> */
.L_x_52544:
        /* <DEDUP_REMOVED lines=13> */
.L_x_52546:
[----:B------:R-:W-:Y:S05]  /*bc70*/  BSYNC.RECONVERGENT B3 ;  /* 0x0000000000037941 */ /* 0x000fea0003800200 */
.L_x_52545:
        /* <DEDUP_REMOVED lines=43> */
.L_x_52543:
[----:B------:R-:W-:Y:S05]  /*bf30*/  BSYNC.RECONVERGENT B2 ;  /* 0x0000000000027941 */ /* 0x000fea0003800200 */
.L_x_52542:
        /* <DEDUP_REMOVED lines=9> */
.L_x_52487:
[----:B------:R-:W-:Y:S05]  /*bfd0*/  BSYNC.RECONVERGENT B1 ;  /* 0x0000000000017941 */ /* 0x000fea0003800200 */
.L_x_52436:
[----:B------:R-:W-:Y:S01]  /*bfe0*/  IMAD.WIDE.U32 R20, R19, 0x20, R218 ;  /* 0x0000002013147825 */ /* 0x000fe200078e00da */
[----:B------:R-:W-:Y:S01]  /*bff0*/  BSSY.RECONVERGENT B1, `(.L_x_52547) ;  /* 0x0000019000017945 */ /* 0x000fe20003800200 */
[----:B------:R-:W-:-:S03]  /*c000*/  IADD3 R16, PT, PT, R205, 0x40, RZ ;  /* 0x00000040cd107810 */ /* 0x000fc60007ffe0ff */
        /* <DEDUP_REMOVED lines=23> */
.L_x_52548:
[----:B------:R-:W-:Y:S05]  /*c180*/  BSYNC.RECONVERGENT B1 ;  /* 0x0000000000017941 */ /* 0x000fea0003800200 */
.L_x_52547:
[----:B------:R-:W-:Y:S04]  /*c190*/  BSSY.RECONVERGENT B1, `(.L_x_52549) ;  /* 0x0000005000017945 */ /* 0x000fe80003800200 */
[----:B------:R-:W-:Y:S05]  /*c1a0*/  @!P1 BRA `(.L_x_52550) ;  /* 0x00000000000c9947 */ /* 0x000fea0003800000 */
[----:B------:R-:W2:Y:S02]  /*c1b0*/  LDC.64 R72, c[0x0][0x390] ;  /* 0x0000e400ff487b82 */ /* 0x000ea40000000a00 */
[----:B--2---:R-:W-:-:S06]  /*c1c0*/  IMAD.WIDE.U32 R72, R16, 0x10, R72 ;  /* 0x0000001010487825 */ /* 0x004fcc00078e0048 */
[----:B------:R-:W5:Y:S02]  /*c1d0*/  LDG.E.128 R72, desc[UR8][R72.64] ;  /* 0x0000000848487981 */ /* 0x000f64000c1e1d00 */
.L_x_52550:
[----:B------:R-:W-:Y:S05]  /*c1e0*/  BSYNC.RECONVERGENT B1 ;  /* 0x0000000000017941 */ /* 0x000fea0003800200 */
.L_x_52549:
        /* <DEDUP_REMOVED lines=9> */
[----:B0-----:R-:W-:Y:S01]  /*c280*/  @!P2 MOV R20, R18 ;  /* 0x000000120014a202 */ /* 0x001fe20000000f00 */
[----:B------:R-:W-:Y:S01]  /*c290*/  @!P2 IMAD.MOV.U32 R19, RZ, RZ, R29 ;  /* 0x000000ffff13a224 */ /* 0x000fe200078e001d */
        /* <DEDUP_REMOVED lines=17> */
.L_x_52557:
        /* <DEDUP_REMOVED lines=13> */
.L_x_52559:
[----:B------:R-:W-:Y:S05]  /*c480*/  BSYNC.RECONVERGENT B4 ;  /* 0x0000000000047941 */ /* 0x000fea0003800200 */
.L_x_52558:
        /* <DEDUP_REMOVED lines=43> */
.L_x_52556:
[----:B------:R-:W-:Y:S05]  /*c740*/  BSYNC.RECONVERGENT B3 ;  /* 0x0000000000037941 */ /* 0x000fea0003800200 */
.L_x_52555:
        /* <DEDUP_REMOVED lines=10> */
.L_x_52554:
[----:B------:R-:W-:Y:S05]  /*c7f0*/  BSYNC.RECONVERGENT B2 ;  /* 0x0000000000027941 */ /* 0x000fea0003800200 */
.L_x_52553:
        /* <DEDUP_REMOVED lines=20> */
.L_x_52564:
        /* <DEDUP_REMOVED lines=13> */
.L_x_52566:
[----:B------:R-:W-:Y:S05]  /*ca10*/  BSYNC.RECONVERGENT B4 ;  /* 0x0000000000047941 */ /* 0x000fea0003800200 */
.L_x_52565:
        /* <DEDUP_REMOVED lines=43> */
.L_x_52563:
[----:B------:R-:W-:Y:S05]  /*ccd0*/  BSYNC.RECONVERGENT B3 ;  /* 0x0000000000037941 */ /* 0x000fea0003800200 */
.L_x_52562:
        /* <DEDUP_REMOVED lines=10> */
.L_x_52561:
[----:B------:R-:W-:Y:S05]  /*cd80*/  BSYNC.RECONVERGENT B2 ;  /* 0x0000000000027941 */ /* 0x000fea0003800200 */
.L_x_52560:
        /* <DEDUP_REMOVED lines=20> */
.L_x_52571:
        /* <DEDUP_REMOVED lines=13> */
.L_x_52573:
[----:B------:R-:W-:Y:S05]  /*cfa0*/  BSYNC.RECONVERGENT B4 ;  /* 0x0000000000047941 */ /* 0x000fea0003800200 */
.L_x_52572:
        /* <DEDUP_REMOVED lines=43> */
.L_x_52570:
[----:B------:R-:W-:Y:S05]  /*d260*/  BSYNC.RECONVERGENT B3 ;  /* 0x0000000000037941 */ /* 0x000fea0003800200 */
.L_x_52569:
        /* <DEDUP_REMOVED lines=10> */
.L_x_52568:
[----:B------:R-:W-:Y:S05]  /*d310*/  BSYNC.RECONVERGENT B2 ;  /* 0x0000000000027941 */ /* 0x000fea0003800200 */
.L_x_52567:
        /* <DEDUP_REMOVED lines=20> */
.L_x_52578:
        /* <DEDUP_REMOVED lines=13> */
.L_x_52580:
[----:B------:R-:W-:Y:S05]  /*d530*/  BSYNC.RECONVERGENT B4 ;  /* 0x0000000000047941 */ /* 0x000fea0003800200 */
.L_x_52579:
        /* <DEDUP_REMOVED lines=43> */
.L_x_52577:
[----:B------:R-:W-:Y:S05]  /*d7f0*/  BSYNC.RECONVERGENT B3 ;  /* 0x0000000000037941 */ /* 0x000fea0003800200 */
.L_x_52576:
        /* <DEDUP_REMOVED lines=10> */
.L_x_52575:
[----:B------:R-:W-:Y:S05]  /*d8a0*/  BSYNC.RECONVERGENT B2 ;  /* 0x0000000000027941 */ /* 0x000fea0003800200 */
.L_x_52574:
        /* <DEDUP_REMOVED lines=20> */
.L_x_52585:
        /* <DEDUP_REMOVED lines=13> */
.L_x_52587:
[----:B------:R-:W-:Y:S05]  /*dac0*/  BSYNC.RECONVERGENT B4 ;  /* 0x0000000000047941 */ /* 0x000fea0003800200 */
.L_x_52586:
        /* <DEDUP_REMOVED lines=43> */
.L_x_52584:
[----:B------:R-:W-:Y:S05]  /*dd80*/  BSYNC.RECONVERGENT B3 ;  /* 0x0000000000037941 */ /* 0x000fea0003800200 */
.L_x_52583:
        /* <DEDUP_REMOVED lines=10> */
.L_x_52582:
[----:B------:R-:W-:Y:S05]  /*de30*/  BSYNC.RECONVERGENT B2 ;  /* 0x0000000000027941 */ /* 0x000fea0003800200 */
.L_x_52581:
[----:B------:R-:W-:Y:S01]  /*de40*/  BSSY.RECONVERGENT B2, `(.L_x_52588) ;  /* 0x0000058000027945 */ /* 0x000fe20003800200 */
[----:B------:R-:W-:Y:S02]  /*de50*/  @!P2 IMAD.MOV.U32 R18, RZ, RZ, R20 ;  /* 0x000000ffff12a224 */ /* 0x000fe400078e0014 */
[----:B------:R-:W-:Y:S01]  /*de60*/  @!P2 IMAD.MOV.U32 R21, RZ, RZ, R19 ;  /* 0x000000ffff15a224 */ /* 0x000fe200078e0013 */
[----:B------:R-:W-:Y:S06]  /*de70*/  @!P2 BRA `(.L_x_52589) ;  /* 0x000000040050a947 */ /* 0x000fec0003800000 */
[----:B------:R-:W-:Y:S01]  /*de80*/  ISETP.NE.AND P3, PT, R19, 0x1, PT ;  /* 0x000000011300780c */ /* 0x000fe20003f65270 */
[----:B------:R-:W-:Y:S01]  /*de90*/  BSSY.RECONVERGENT B3, `(.L_x_52590) ;  /* 0x0000048000037945 */ /* 0x000fe20003800200 */
[----:B------:R-:W-:Y:S01]  /*dea0*/  MOV R21, 0x2 ;  /* 0x0000000200157802 */ /* 0x000fe20000000f00 */
[----:B------:R-:W-:Y:S01]  /*deb0*/  IMAD.MOV.U32 R3, RZ, RZ, R14 ;  /* 0x000000ffff037224 */ /* 0x000fe200078e000e */
[----:B------:R-:W-:-:S09]  /*dec0*/  MOV R18, R20 ;  /* 0x0000001400127202 */ /* 0x000fd20000000f00 */
        /* <DEDUP_REMOVED lines=11> */
.L_x_52592:
        /* <DEDUP_REMOVED lines=13> */
.L_x_52594:
[----:B------:R-:W-:Y:S05]  /*e050*/  BSYNC.RECONVERGENT B4 ;  /* 0x0000000000047941 */ /* 0x000fea0003800200 */
.L_x_52593:
        /* <DEDUP_REMOVED lines=43> */
.L_x_52591:
[----:B------:R-:W-:Y:S05]  /*e310*/  BSYNC.RECONVERGENT B3 ;  /* 0x0000000000037941 */ /* 0x000fea0003800200 */
.L_x_52590:
        /* <DEDUP_REMOVED lines=10> */
.L_x_52589:
[----:B------:R-:W-:Y:S05]  /*e3c0*/  BSYNC.RECONVERGENT B2 ;  /* 0x0000000000027941 */ /* 0x000fea0003800200 */
.L_x_52588:
        /* <DEDUP_REMOVED lines=20> */
.L_x_52599:
        /* <DEDUP_REMOVED lines=13> */
.L_x_52601:
[----:B------:R-:W-:Y:S05]  /*e5e0*/  BSYNC.RECONVERGENT B4 ;  /* 0x0000000000047941 */ /* 0x000fea0003800200 */
.L_x_52600:
        /* <DEDUP_REMOVED lines=42> */
.L_x_52598:
[----:B------:R-:W-:Y:S05]  /*e890*/  BSYNC.RECONVERGENT B3 ;  /* 0x0000000000037941 */ /* 0x000fea0003800200 */
.L_x_52597:
        /* <DEDUP_REMOVED lines=10> */
.L_x_52596:
[----:B------:R-:W-:Y:S05]  /*e940*/  BSYNC.RECONVERGENT B2 ;  /* 0x0000000000027941 */ /* 0x000fea0003800200 */
.L_x_52595:
        /* <DEDUP_REMOVED lines=19> */
.L_x_52605:
        /* <DEDUP_REMOVED lines=13> */
.L_x_52607:
[----:B------:R-:W-:Y:S05]  /*eb50*/  BSYNC.RECONVERGENT B3 ;  /* 0x0000000000037941 */ /* 0x000fea0003800200 */
.L_x_52606:
        /* <DEDUP_REMOVED lines=42> */
.L_x_52604:
[----:B------:R-:W-:Y:S05]  /*ee00*/  BSYNC.RECONVERGENT B2 ;  /* 0x0000000000027941 */ /* 0x000fea0003800200 */
.L_x_52603:
        /* <DEDUP_REMOVED lines=11> */
.L_x_52552:
        /* <DEDUP_REMOVED lines=21> */
.L_x_52612:
        /* <DEDUP_REMOVED lines=13> */
.L_x_52614:
[----:B------:R-:W-:Y:S05]  /*f0e0*/  BSYNC.RECONVERGENT B4 ;  /* 0x0000000000047941 */ /* 0x000fea0003800200 */
.L_x_52613:
        /* <DEDUP_REMOVED lines=43> */
.L_x_52611:
[----:B------:R-:W-:Y:S05]  /*f3a0*/  BSYNC.RECONVERGENT B3 ;  /* 0x0000000000037941 */ /* 0x000fea0003800200 */
.L_x_52610:
        /* <DEDUP_REMOVED lines=9> */
.L_x_52609:
[----:B------:R-:W-:Y:S05]  /*f440*/  BSYNC.RECONVERGENT B2 ;  /* 0x0000000000027941 */ /* 0x000fea0003800200 */
.L_x_52608:
        /* <DEDUP_REMOVED lines=17> */
.L_x_52619:
        /* <DEDUP_REMOVED lines=13> */
.L_x_52621:
[----:B------:R-:W-:Y:S05]  /*f630*/  BSYNC.RECONVERGENT B4 ;  /* 0x0000000000047941 */ /* 0x000fea0003800200 */
.L_x_52620:
        /* <DEDUP_REMOVED lines=43> */
.L_x_52618:
[----:B------:R-:W-:Y:S05]  /*f8f0*/  BSYNC.RECONVERGENT B3 ;  /* 0x0000000000037941 */ /* 0x000fea0003800200 */
.L_x_52617:
        /* <DEDUP_REMOVED lines=9> */
.L_x_52616:
[----:B------:R-:W-:Y:S05]  /*f990*/  BSYNC.RECONVERGENT B2 ;  /* 0x0000000000027941 */ /* 0x000fea0003800200 */
.L_x_52615:
        /* <DEDUP_REMOVED lines=17> */
.L_x_52626:
        /* <DEDUP_REMOVED lines=13> */
.L_x_52628:
[----:B------:R-:W-:Y:S05]  /*fb80*/  BSYNC.RECONVERGENT B4 ;  /* 0x0000000000047941 */ /* 0x000fea0003800200 */
.L_x_52627:
        /* <DEDUP_REMOVED lines=43> */
.L_x_52625:
[----:B------:R-:W-:Y:S05]  /*fe40*/  BSYNC.RECONVERGENT B3 ;  /* 0x0000000000037941 */ /* 0x000fea0003800200 */
.L_x_52624:
        /* <DEDUP_REMOVED lines=9> */
.L_x_52623:
[----:B------:R-:W-:Y:S05]  /*fee0*/  BSYNC.RECONVERGENT B2 ;  /* 0x0000000000027941 */ /* 0x000fea0003800200 */
.L_x_52622:
        /* <DEDUP_REMOVED lines=17> */
.L_x_52633:
        /* <DEDUP_REMOVED lines=13> */
.L_x_52635:
[----:B------:R-:W-:Y:S05]  /*100d0*/  BSYNC.RECONVERGENT B4 ;  /* 0x0000000000047941 */ /* 0x000fea0003800200 */
.L_x_52634:
        /* <DEDUP_REMOVED lines=43> */
.L_x_52632:
[----:B------:R-:W-:Y:S05]  /*10390*/  BSYNC.RECONVERGENT B3 ;  /* 0x0000000000037941 */ /* 0x000fea0003800200 */
.L_x_52631:
        /* <DEDUP_REMOVED lines=9> */
.L_x_52630:
[----:B------:R-:W-:Y:S05]  /*10430*/  BSYNC.RECONVERGENT B2 ;  /* 0x0000000000027941 */ /* 0x000fea0003800200 */
.L_x_52629:
        /* <DEDUP_REMOVED lines=17> */
.L_x_52640:
        /* <DEDUP_REMOVED lines=13> */
.L_x_52642:
[----:B------:R-:W-:Y:S05]  /*10620*/  BSYNC.RECONVERGENT B4 ;  /* 0x0000000000047941 */ /* 0x000fea0003800200 */
.L_x_52641:
        /* <DEDUP_REMOVED lines=43> */
.L_x_52639:
[----:B------:R-:W-:Y:S05]  /*108e0*/  BSYNC.RECONVERGENT B3 ;  /* 0x0000000000037941 */ /* 0x000fea0003800200 */
.L_x_52638:
        /* <DEDUP_REMOVED lines=9> */
.L_x_52637:
[----:B------:R-:W-:Y:S05]  /*10980*/  BSYNC.RECONVERGENT B2 ;  /* 0x0000000000027941 */ /* 0x000fea0003800200 */
.L_x_52636:
        /* <DEDUP_REMOVED lines=17> */
.L_x_52647:
        /* <DEDUP_REMOVED lines=13> */
.L_x_52649:
[----:B------:R-:W-:Y:S05]  /*10b70*/  BSYNC.RECONVERGENT B4 ;  /* 0x0000000000047941 */ /* 0x000fea0003800200 */
.L_x_52648:
        /* <DEDUP_REMOVED lines=43> */
.L_x_52646:
[----:B------:R-:W-:Y:S05]  /*10e30*/  BSYNC.RECONVERGENT B3 ;  /* 0x0000000000037941 */ /* 0x000fea0003800200 */
.L_x_52645:
        /* <DEDUP_REMOVED lines=9> */
.L_x_52644:
[----:B------:R-:W-:Y:S05]  /*10ed0*/  BSYNC.RECONVERGENT B2 ;  /* 0x0000000000027941 */ /* 0x000fea0003800200 */
.L_x_52643:
        /* <DEDUP_REMOVED lines=17> */
.L_x_52654:
        /* <DEDUP_REMOVED lines=13> */
.L_x_52656:
[----:B------:R-:W-:Y:S05]  /*110c0*/  BSYNC.RECONVERGENT B4 ;  /* 0x0000000000047941 */ /* 0x000fea0003800200 */
.L_x_52655:
        /* <DEDUP_REMOVED lines=43> */
.L_x_52653:
[----:B------:R-:W-:Y:S05]  /*11380*/  BSYNC.RECONVERGENT B3 ;  /* 0x0000000000037941 */ /* 0x000fea0003800200 */
.L_x_52652:
        /* <DEDUP_REMOVED lines=9> */
.L_x_52651:
[----:B------:R-:W-:Y:S05]  /*11420*/  BSYNC.RECONVERGENT B2 ;  /* 0x0000000000027941 */ /* 0x000fea0003800200 */
.L_x_52650:
        /* <DEDUP_REMOVED lines=16> */
.L_x_52659:
        /* <DEDUP_REMOVED lines=13> */
.L_x_52661:
[----:B------:R-:W-:Y:S05]  /*11600*/  BSYNC.RECONVERGENT B3 ;  /* 0x0000000000037941 */ /* 0x000fea0003800200 */
.L_x_52660:
        /* <DEDUP_REMOVED lines=43> */
.L_x_52658:
[----:B------:R-:W-:Y:S05]  /*118c0*/  BSYNC.RECONVERGENT B2 ;  /* 0x0000000000027941 */ /* 0x000fea0003800200 */
.L_x_52657:
        /* <DEDUP_REMOVED lines=9> */
.L_x_52602:
[----:B------:R-:W-:Y:S05]  /*11960*/  BSYNC.RECONVERGENT B1 ;  /* 0x0000000000017941 */ /* 0x000fea0003800200 */
.L_x_52551:
[----:B------:R-:W-:Y:S01]  /*11970*/  IMAD.WIDE.U32 R22, R17, 0x20, R218 ;  /* 0x0000002011167825 */ /* 0x000fe200078e00da */
[----:B------:R-:W-:Y:S03]  /*11980*/  BSSY.RECONVERGENT B1, `(.L_x_52662) ;  /* 0x0000019000017945 */ /* 0x000fe60003800200 */
[----:B------:R-:W-:Y:S01]  /*11990*/  VIADD R17, R205, 0x60 ;  /* 0x00000060cd117836 */ /* 0x000fe20000000000 */
[----:B-----5:R0:W-:Y:S04]  /*119a0*/  STG.E.128 desc[UR8][R22.64], R52 ;  /* 0x0000003416007986 */ /* 0x0201e8000c101d08 */
[----:B------:R0:W-:Y:S01]  /*119b0*/  STG.E.128 desc[UR8][R22.64+0x10], R48 ;  /* 0x0000103016007986 */ /* 0x0001e2000c101d08 */
[----:B------:R-:W-:Y:S05]  /*119c0*/  @!P1 BRA `(.L_x_52663) ;  /* 0x0000000000509947 */ /* 0x000fea0003800000 */
[----:B------:R-:W-:Y:S01]  /*119d0*/  SHF.L.U32 R21, R2, 0x10, RZ ;  /* 0x0000001002157819 */ /* 0x000fe200000006ff */
[----:B------:R-:W1:Y:S01]  /*119e0*/  LDC.64 R28, c[0x0][0x3b0] ;  /* 0x0000ec00ff1c7b82 */ /* 0x000e620000000a00 */
[----:B------:R-:W-:Y:S02]  /*119f0*/  LOP3.LUT R19, R0, 0xffff, RZ, 0xc0, !PT ;  /* 0x0000ffff00137812 */ /* 0x000fe400078ec0ff */
[----:B0-----:R-:W-:Y:S02]  /*11a00*/  LOP3.LUT R22, R21, 0xff0000, RZ, 0xc0, !PT ;  /* 0x00ff000015167812 */ /* 0x001fe400078ec0ff */
        /* <DEDUP_REMOVED lines=10> */
[----:B------:R-:W-:Y:S02]  /*11ab0*/  LOP3.LUT R19, R25, R19, R23, 0xfe, !PT ;  /* 0x0000001319137212 */ /* 0x000fe400078efe17 */
[----:B------:R-:W-:Y:S01]  /*11ac0*/  LOP3.LUT R21, R26, R22, R24, 0xfe, !PT ;  /* 0x000000161a157212 */ /* 0x000fe200078efe18 */
[----:B-1----:R-:W-:Y:S01]  /*11ad0*/  IMAD.WIDE.U32 R22, R16, 0x8, R28 ;  /* 0x0000000810167825 */ /* 0x002fe200078e001c */
[----:B------:R-:W-:Y:S02]  /*11ae0*/  LOP3.LUT R25, R19, R27, RZ, 0xfc, !PT ;  /* 0x0000001b13197212 */ /* 0x000fe400078efcff */
[----:B------:R-:W-:-:S05]  /*11af0*/  LOP3.LUT R24, R21, 0xff, R8, 0xf8, !PT ;  /* 0x000000ff15187812 */ /* 0x000fca00078ef808 */
[----:B------:R1:W-:Y:S02]  /*11b00*/  STG.E.64 desc[UR8][R22.64], R24 ;  /* 0x0000001816007986 */ /* 0x0003e4000c101b08 */
.L_x_52663:
[----:B------:R-:W-:Y:S05]  /*11b10*/  BSYNC.RECONVERGENT B1 ;  /* 0x0000000000017941 */ /* 0x000fea0003800200 */
.L_x_52662:
[----:B------:R-:W-:Y:S04]  /*11b20*/  BSSY.RECONVERGENT B1, `(.L_x_52664) ;  /* 0x0000005000017945 */ /* 0x000fe80003800200 */
[----:B------:R-:W-:Y:S05]  /*11b30*/  @!P1 BRA `(.L_x_52665) ;  /* 0x00000000000c9947 */ /* 0x000fea0003800000 */
[----:B------:R-:W2:Y:S02]  /*11b40*/  LDC.64 R72, c[0x0][0x390] ;  /* 0x0000e400ff487b82 */ /* 0x000ea40000000a00 */
[----:B--2---:R-:W-:-:S06]  /*11b50*/  IMAD.WIDE.U32 R72, R17, 0x10, R72 ;  /* 0x0000001011487825 */ /* 0x004fcc00078e0048 */
[----:B------:R-:W5:Y:S02]  /*11b60*/  LDG.E.128 R72, desc[UR8][R72.64] ;  /* 0x0000000848487981 */ /* 0x000f64000c1e1d00 */
.L_x_52665:
[----:B------:R-:W-:Y:S05]  /*11b70*/  BSYNC.RECONVERGENT B1 ;  /* 0x0000000000017941 */ /* 0x000fea0003800200 */
.L_x_52664:
        /* <DEDUP_REMOVED lines=28> */
.L_x_52672:
        /* <DEDUP_REMOVED lines=13> */
.L_x_52674:
[----:B------:R-:W-:Y:S05]  /*11e10*/  BSYNC.RECONVERGENT B4 ;  /* 0x0000000000047941 */ /* 0x000fea0003800200 */
.L_x_52673:
        /* <DEDUP_REMOVED lines=43> */
.L_x_52671:
[----:B------:R-:W-:Y:S05]  /*120d0*/  BSYNC.RECONVERGENT B3 ;  /* 0x0000000000037941 */ /* 0x000fea0003800200 */
.L_x_52670:
        /* <DEDUP_REMOVED lines=10> */
.L_x_52669:
[----:B------:R-:W-:Y:S05]  /*12180*/  BSYNC.RECONVERGENT B2 ;  /* 0x0000000000027941 */ /* 0x000fea0003800200 */
.L_x_52668:
        /* <DEDUP_REMOVED lines=20> */
.L_x_52679:
        /* <DEDUP_REMOVED lines=13> */
.L_x_52681:
[----:B------:R-:W-:Y:S05]  /*123a0*/  BSYNC.RECONVERGENT B4 ;  /* 0x0000000000047941 */ /* 0x000fea0003800200 */
.L_x_52680:
        /* <DEDUP_REMOVED lines=43> */
.L_x_52678:
[----:B------:R-:W-:Y:S05]  /*12660*/  BSYNC.RECONVERGENT B3 ;  /* 0x0000000000037941 */ /* 0x000fea0003800200 */
.L_x_52677:
        /* <DEDUP_REMOVED lines=10> */
.L_x_52676:
[----:B------:R-:W-:Y:S05]  /*12710*/  BSYNC.RECONVERGENT B2 ;  /* 0x0000000000027941 */ /* 0x000fea0003800200 */
.L_x_52675:
        /* <DEDUP_REMOVED lines=20> */
.L_x_52686:
        /* <DEDUP_REMOVED lines=13> */
.L_x_52688:
[----:B------:R-:W-:Y:S05]  /*12930*/  BSYNC.RECONVERGENT B4 ;  /* 0x0000000000047941 */ /* 0x000fea0003800200 */
.L_x_52687:
        /* <DEDUP_REMOVED lines=43> */
.L_x_52685:
[----:B------:R-:W-:Y:S05]  /*12bf0*/  BSYNC.RECONVERGENT B3 ;  /* 0x0000000000037941 */ /* 0x000fea0003800200 */
.L_x_52684:
        /* <DEDUP_REMOVED lines=10> */
.L_x_52683:
[----:B------:R-:W-:Y:S05]  /*12ca0*/  BSYNC.RECONVERGENT B2 ;  /* 0x0000000000027941 */ /* 0x000fea0003800200 */
.L_x_52682:
        /* <DEDUP_REMOVED lines=20> */
.L_x_52693:
        /* <DEDUP_REMOVED lines=13> */
.L_x_52695:
[----:B------:R-:W-:Y:S05]  /*12ec0*/  BSYNC.RECONVERGENT B4 ;  /* 0x0000000000047941 */ /* 0x000fea0003800200 */
.L_x_52694:
        /* <DEDUP_REMOVED lines=43> */
.L_x_52692:
[----:B------:R-:W-:Y:S05]  /*13180*/  BSYNC.RECONVERGENT B3 ;  /* 0x0000000000037941 */ /* 0x000fea0003800200 */
.L_x_52691:
        /* <DEDUP_REMOVED lines=10> */
.L_x_52690:
[----:B------:R-:W-:Y:S05]  /*13230*/  BSYNC.RECONVERGENT B2 ;  /* 0x0000000000027941 */ /* 0x000fea0003800200 */
.L_x_52689:
        /* <DEDUP_REMOVED lines=20> */
.L_x_52700:
        /* <DEDUP_REMOVED lines=13> */
.L_x_52702:
[----:B------:R-:W-:Y:S05]  /*13450*/  BSYNC.RECONVERGENT B4 ;  /* 0x0000000000047941 */ /* 0x000fea0003800200 */
.L_x_52701:
        /* <DEDUP_REMOVED lines=43> */
.L_x_52699:
[----:B------:R-:W-:Y:S05]  /*13710*/  BSYNC.RECONVERGENT B3 ;  /* 0x0000000000037941 */ /* 0x000fea0003800200 */
.L_x_52698:
        /* <DEDUP_REMOVED lines=10> */
.L_x_52697:
[----:B------:R-:W-:Y:S05]  /*137c0*/  BSYNC.RECONVERGENT B2 ;  /* 0x0000000000027941 */ /* 0x000fea0003800200 */
.L_x_52696:
        /* <DEDUP_REMOVED lines=20> */
.L_x_52707:
        /* <DEDUP_REMOVED lines=13> */
.L_x_52709:
[----:B------:R-:W-:Y:S05]  /*139e0*/  BSYNC.RECONVERGENT B4 ;  /* 0x0000000000047941 */ /* 0x000fea0003800200 */
.L_x_52708:
        /* <DEDUP_REMOVED lines=43> */
.L_x_52706:
[----:B------:R-:W-:Y:S05]  /*13ca0*/  BSYNC.RECONVERGENT B3 ;  /* 0x0000000000037941 */ /* 0x000fea0003800200 */
.L_x_52705:
        /* <DEDUP_REMOVED lines=10> */
.L_x_52704:
[----:B------:R-:W-:Y:S05]  /*13d50*/  BSYNC.RECONVERGENT B2 ;  /* 0x0000000000027941 */ /* 0x000fea0003800200 */
.L_x_52703:
        /* <DEDUP_REMOVED lines=20> */
.L_x_52714:
        /* <DEDUP_REMOVED lines=13> */
.L_x_52716:
[----:B------:R-:W-:Y:S05]  /*13f70*/  BSYNC.RECONVERGENT B4 ;  /* 0x0000000000047941 */ /* 0x000fea0003800200 */
.L_x_52715:
        /* <DEDUP_REMOVED lines=43> */
.L_x_52713:
[----:B------:R-:W-:Y:S05]  /*14230*/  BSYNC.RECONVERGENT B3 ;  /* 0x0000000000037941 */ /* 0x000fea0003800200 */
.L_x_52712:
        /* <DEDUP_REMOVED lines=10> */
.L_x_52711:
[----:B------:R-:W-:Y:S05]  /*142e0*/  BSYNC.RECONVERGENT B2 ;  /* 0x0000000000027941 */ /* 0x000fea0003800200 */
.L_x_52710:
        /* <DEDUP_REMOVED lines=19> */
.L_x_52720:
        /* <DEDUP_REMOVED lines=13> */
.L_x_52722:
[----:B------:R-:W-:Y:S05]  /*144f0*/  BSYNC.RECONVERGENT B3 ;  /* 0x0000000000037941 */ /* 0x000fea0003800200 */
.L_x_52721:
        /* <DEDUP_REMOVED lines=43> */
.L_x_52719:
[----:B------:R-:W-:Y:S05]  /*147b0*/  BSYNC.RECONVERGENT B2 ;  /* 0x0000000000027941 */ /* 0x000fea0003800200 */
.L_x_52718:
        /* <DEDUP_REMOVED lines=11> */
.L_x_52667:
        /* <DEDUP_REMOVED lines=21> */
.L_x_52727:
        /* <DEDUP_REMOVED lines=13> */
.L_x_52729:
[----:B------:R-:W-:Y:S05]  /*14a90*/  BSYNC.RECONVERGENT B4 ;  /* 0x0000000000047941 */ /* 0x000fea0003800200 */
.L_x_52728:
        /* <DEDUP_REMOVED lines=43> */
.L_x_52726:
[----:B------:R-:W-:Y:S05]  /*14d50*/  BSYNC.RECONVERGENT B3 ;  /* 0x0000000000037941 */ /* 0x000fea0003800200 */
.L_x_52725:
[----:B------:R-:W-:Y:S01]  /*14d60*/  I2FP.F32.U32 R8, R8 ;  /* 0x0000000800087245 */ /* 0x000fe20000201000 */
[----:B-----5:R-:W-:Y:S02]  /*14d70*/  HADD2.F32 R18, -RZ, R72.H0_H0 ;  /* 0x20000048ff127230 */ /* 0x020fe40000004100 */
[----:B01----:R-:W-:-:S03]  /*14d80*/  IMAD.MOV.U32 R23, RZ, RZ, 0x2f800000 ;  /* 0x2f800000ff177424 */ /* 0x003fc600078e00ff */
[----:B------:R-:W-:Y:S01]  /*14d90*/  FMUL.FTZ R18, R18, UR13 ;  /* 0x0000000d12127c20 */ /* 0x000fe20008410000 */
[----:B------:R-:W-:-:S03]  /*14da0*/  FFMA.FTZ R8, R8, R23, 1.1641532182693481445e-10 ;  /* 0x2f00000008087423 */ /* 0x000fc60000010017 */
[----:B------:R-:W-:Y:S02]  /*14db0*/  FMUL.FTZ R18, R18, UR12 ;  /* 0x0000000c12127c20 */ /* 0x000fe40008410000 */
[----:B------:R-:W-:-:S04]  /*14dc0*/  FSETP.GTU.FTZ.AND P2, PT, R8, UR10, PT ;  /* 0x0000000a08007c0b */ /* 0x000fc8000bf5c000 */
[----:B------:R-:W-:Y:S02]  /*14dd0*/  SEL R8, RZ, 0x1, P2 ;  /* 0x00000001ff087807 */ /* 0x000fe40001000000 */
[----:B------:R-:W-:-:S07]  /*14de0*/  FSEL R44, R18, RZ, !P2 ;  /* 0x000000ff122c7208 */ /* 0x000fce0005000000 */
.L_x_52724:
[----:B------:R-:W-:Y:S05]  /*14df0*/  BSYNC.RECONVERGENT B2 ;  /* 0x0000000000027941 */ /* 0x000fea0003800200 */
.L_x_52723:
        /* <DEDUP_REMOVED lines=17> */
.L_x_52734:
        /* <DEDUP_REMOVED lines=13> */
.L_x_52736:
[----:B------:R-:W-:Y:S05]  /*14fe0*/  BSYNC.RECONVERGENT B4 ;  /* 0x0000000000047941 */ /* 0x000fea0003800200 */
.L_x_52735:
        /* <DEDUP_REMOVED lines=43> */
.L_x_52733:
[----:B------:R-:W-:Y:S05]  /*152a0*/  BSYNC.RECONVERGENT B3 ;  /* 0x0000000000037941 */ /* 0x000fea0003800200 */
.L_x_52732:
        /* <DEDUP_REMOVED lines=9> */
.L_x_52731:
[----:B------:R-:W-:Y:S05]  /*15340*/  BSYNC.RECONVERGENT B2 ;  /* 0x0000000000027941 */ /* 0x000fea0003800200 */
.L_x_52730:
        /* <DEDUP_REMOVED lines=17> */
.L_x_52741:
        /* <DEDUP_REMOVED lines=13> */
.L_x_52743:
[----:B------:R-:W-:Y:S05]  /*15530*/  BSYNC.RECONVERGENT B4 ;  /* 0x0000000000047941 */ /* 0x000fea0003800200 */
.L_x_52742:
        /* <DEDUP_REMOVED lines=43> */
.L_x_52740:
[----:B------:R-:W-:Y:S05]  /*157f0*/  BSYNC.RECONVERGENT B3 ;  /* 0x0000000000037941 */ /* 0x000fea0003800200 */
.L_x_52739:
        /* <DEDUP_REMOVED lines=9> */
.L_x_52738:
[----:B------:R-:W-:Y:S05]  /*15890*/  BSYNC.RECONVERGENT B2 ;  /* 0x0000000000027941 */ /* 0x000fea0003800200 */
.L_x_52737:
        /* <DEDUP_REMOVED lines=17> */
.L_x_52748:
        /* <DEDUP_REMOVED lines=13> */
.L_x_52750:
[----:B------:R-:W-:Y:S05]  /*15a80*/  BSYNC.RECONVERGENT B4 ;  /* 0x0000000000047941 */ /* 0x000fea0003800200 */
.L_x_52749:
        /* <DEDUP_REMOVED lines=43> */
.L_x_52747:
[----:B------:R-:W-:Y:S05]  /*15d40*/  BSYNC.RECONVERGENT B3 ;  /* 0x0000000000037941 */ /* 0x000fea0003800200 */
.L_x_52746:
        /* <DEDUP_REMOVED lines=9> */
.L_x_52745:
[----:B------:R-:W-:Y:S05]  /*15de0*/  BSYNC.RECONVERGENT B2 ;  /* 0x0000000000027941 */ /* 0x000fea0003800200 */
.L_x_52744:
        /* <DEDUP_REMOVED lines=17> */
.L_x_52755:
        /* <DEDUP_REMOVED lines=13> */
.L_x_52757:
[----:B------:R-:W-:Y:S05]  /*15fd0*/  BSYNC.RECONVERGENT B4 ;  /* 0x0000000000047941 */ /* 0x000fea0003800200 */
.L_x_52756:
        /* <DEDUP_REMOVED lines=43> */
.L_x_52754:
[----:B------:R-:W-:Y:S05]  /*16290*/  BSYNC.RECONVERGENT B3 ;  /* 0x0000000000037941 */ /* 0x000fea0003800200 */
.L_x_52753:
        /* <DEDUP_REMOVED lines=9> */
.L_x_52752:
[----:B------:R-:W-:Y:S05]  /*16330*/  BSYNC.RECONVERGENT B2 ;  /* 0x0000000000027941 */ /* 0x000fea0003800200 */
.L_x_52751:
        /* <DEDUP_REMOVED lines=17> */
.L_x_52762:
        /* <DEDUP_REMOVED lines=13> */
.L_x_52764:
[----:B------:R-:W-:Y:S05]  /*16520*/  BSYNC.RECONVERGENT B4 ;  /* 0x0000000000047941 */ /* 0x000fea0003800200 */
.L_x_52763:
        /* <DEDUP_REMOVED lines=43> */
.L_x_52761:
[----:B------:R-:W-:Y:S05]  /*167e0*/  BSYNC.RECONVERGENT B3 ;  /* 0x0000000000037941 */ /* 0x000fea0003800200 */
.L_x_52760:
        /* <DEDUP_REMOVED lines=9> */
.L_x_52759:
[----:B------:R-:W-:Y:S05]  /*16880*/  BSYNC.RECONVERGENT B2 ;  /* 0x0000000000027941 */ /* 0x000fea0003800200 */
.L_x_52758:
        /* <DEDUP_REMOVED lines=17> */
.L_x_52769:
        /* <DEDUP_REMOVED lines=13> */
.L_x_52771:
[----:B------:R-:W-:Y:S05]  /*16a70*/  BSYNC.RECONVERGENT B4 ;  /* 0x0000000000047941 */ /* 0x000fea0003800200 */
.L_x_52770:
        /* <DEDUP_REMOVED lines=43> */
.L_x_52768:
[----:B------:R-:W-:Y:S05]  /*16d30*/  BSYNC.RECONVERGENT B3 ;  /* 0x0000000000037941 */ /* 0x000fea0003800200 */
.L_x_52767:
        /* <DEDUP_REMOVED lines=9> */
.L_x_52766:
[----:B------:R-:W-:Y:S05]  /*16dd0*/  BSYNC.RECONVERGENT B2 ;  /* 0x0000000000027941 */ /* 0x000fea0003800200 */
.L_x_52765:
        /* <DEDUP_REMOVED lines=16> */
.L_x_52774:
        /* <DEDUP_REMOVED lines=13> */
.L_x_52776:
[----:B------:R-:W-:Y:S05]  /*16fb0*/  BSYNC.RECONVERGENT B3 ;  /* 0x0000000000037941 */ /* 0x000fea0003800200 */
.L_x_52775:
        /* <DEDUP_REMOVED lines=43> */
.L_x_52773:
[----:B------:R-:W-:Y:S05]  /*17270*/  BSYNC.RECONVERGENT B2 ;  /* 0x0000000000027941 */ /* 0x000fea0003800200 */
.L_x_52772:
        /* <DEDUP_REMOVED lines=9> */
.L_x_52717:
[----:B------:R-:W-:Y:S05]  /*17310*/  BSYNC.RECONVERGENT B1 ;  /* 0x0000000000017941 */ /* 0x000fea0003800200 */
.L_x_52666:
        /* <DEDUP_REMOVED lines=26> */
.L_x_52778:
[----:B------:R-:W-:Y:S05]  /*174c0*/  BSYNC.RECONVERGENT B1 ;  /* 0x0000000000017941 */ /* 0x000fea0003800200 */
.L_x_52777:
[----:B------:R-:W-:Y:S04]  /*174d0*/  BSSY.RECONVERGENT B1, `(.L_x_52779) ;  /* 0x0000005000017945 */ /* 0x000fe80003800200 */
[----:B------:R-:W-:Y:S05]  /*174e0*/  @!P1 BRA `(.L_x_52780) ;  /* 0x00000000000c9947 */ /* 0x000fea0003800000 */
[----:B------:R-:W2:Y:S02]  /*174f0*/  LDC.64 R72, c[0x0][0x390] ;  /* 0x0000e400ff487b82 */ /* 0x000ea40000000a00 */
[----:B--2---:R-:W-:-:S06]  /*17500*/  IMAD.WIDE.U32 R72, R18, 0x10, R72 ;  /* 0x0000001012487825 */ /* 0x004fcc00078e0048 */
[----:B------:R-:W5:Y:S02]  /*17510*/  LDG.E.128 R72, desc[UR8][R72.64] ;  /* 0x0000000848487981 */ /* 0x000f64000c1e1d00 */
.L_x_52780:
[----:B------:R-:W-:Y:S05]  /*17520*/  BSYNC.RECONVERGENT B1 ;  /* 0x0000000000017941 */ /* 0x000fea0003800200 */
.L_x_52779:
        /* <DEDUP_REMOVED lines=28> */
.L_x_52787:
        /* <DEDUP_REMOVED lines=13> */
.L_x_52789:
[----:B------:R-:W-:Y:S05]  /*177c0*/  BSYNC.RECONVERGENT B4 ;  /* 0x0000000000047941 */ /* 0x000fea0003800200 */
.L_x_52788:
        /* <DEDUP_REMOVED lines=43> */
.L_x_52786:
[----:B------:R-:W-:Y:S05]  /*17a80*/  BSYNC.RECONVERGENT B3 ;  /* 0x0000000000037941 */ /* 0x000fea0003800200 */
.L_x_52785:
        /* <DEDUP_REMOVED lines=10> */
.L_x_52784:
[----:B------:R-:W-:Y:S05]  /*17b30*/  BSYNC.RECONVERGENT B2 ;  /* 0x0000000000027941 */ /* 0x000fea0003800200 */
.L_x_52783:
        /* <DEDUP_REMOVED lines=20> */
.L_x_52794:
        /* <DEDUP_REMOVED lines=13> */
.L_x_52796:
[----:B------:R-:W-:Y:S05]  /*17d50*/  BSYNC.RECONVERGENT B4 ;  /* 0x0000000000047941 */ /* 0x000fea0003800200 */
.L_x_52795:
        /* <DEDUP_REMOVED lines=43> */
.L_x_52793:
[----:B------:R-:W-:Y:S05]  /*18010*/  BSYNC.RECONVERGENT B3 ;  /* 0x0000000000037941 */ /* 0x000fea0003800200 */
.L_x_52792:
        /* <DEDUP_REMOVED lines=10> */
.L_x_52791:
[----:B------:R-:W-:Y:S05]  /*180c0*/  BSYNC.RECONVERGENT B2 ;  /* 0x0000000000027941 */ /* 0x000fea0003800200 */
.L_x_52790:
        /* <DEDUP_REMOVED lines=20> */
.L_x_52801:
        /* <DEDUP_REMOVED lines=13> */
.L_x_52803:
[----:B------:R-:W-:Y:S05]  /*182e0*/  BSYNC.RECONVERGENT B4 ;  /* 0x0000000000047941 */ /* 0x000fea0003800200 */
.L_x_52802:
        /* <DEDUP_REMOVED lines=43> */
.L_x_52800:
[----:B------:R-:W-:Y:S05]  /*185a0*/  BSYNC.RECONVERGENT B3 ;  /* 0x0000000000037941 */ /* 0x000fea0003800200 */
.L_x_52799:
        /* <DEDUP_REMOVED lines=10> */
.L_x_52798:
[----:B------:R-:W-:Y:S05]  /*18650*/  BSYNC.RECONVERGENT B2 ;  /* 0x0000000000027941 */ /* 0x000fea0003800200 */
.L_x_52797:
        /* <DEDUP_REMOVED lines=20> */
.L_x_52808:
        /* <DEDUP_REMOVED lines=13> */
.L_x_52810:
[----:B------:R-:W-:Y:S05]  /*18870*/  BSYNC.RECONVERGENT B4 ;  /* 0x0000000000047941 */ /* 0x000fea0003800200 */
.L_x_52809:
        /* <DEDUP_REMOVED lines=43> */
.L_x_52807:
[----:B------:R-:W-:Y:S05]  /*18b30*/  BSYNC.RECONVERGENT B3 ;  /* 0x0000000000037941 */ /* 0x000fea0003800200 */
.L_x_52806:
        /* <DEDUP_REMOVED lines=10> */
.L_x_52805:
[----:B------:R-:W-:Y:S05]  /*18be0*/  BSYNC.RECONVERGENT B2 ;  /* 0x0000000000027941 */ /* 0x000fea0003800200 */
.L_x_52804:
        /* <DEDUP_REMOVED lines=20> */
.L_x_52815:
        /* <DEDUP_REMOVED lines=13> */
.L_x_52817:
[----:B------:R-:W-:Y:S05]  /*18e00*/  BSYNC.RECONVERGENT B4 ;  /* 0x0000000000047941 */ /* 0x000fea0003800200 */
.L_x_52816:
        /* <DEDUP_REMOVED lines=43> */
.L_x_52814:
[----:B------:R-:W-:Y:S05]  /*190c0*/  BSYNC.RECONVERGENT B3 ;  /* 0x0000000000037941 */ /* 0x000fea0003800200 */
.L_x_52813:
        /* <DEDUP_REMOVED lines=10> */
.L_x_52812:
[----:B------:R-:W-:Y:S05]  /*19170*/  BSYNC.RECONVERGENT B2 ;  /* 0x0000000000027941 */ /* 0x000fea0003800200 */
.L_x_52811:
        /* <DEDUP_REMOVED lines=20> */
.L_x_52822:
        /* <DEDUP_REMOVED lines=13> */
.L_x_52824:
[----:B------:R-:W-:Y:S05]  /*19390*/  BSYNC.RECONVERGENT B4 ;  /* 0x0000000000047941 */ /* 0x000fea0003800200 */
.L_x_52823:
        /* <DEDUP_REMOVED lines=43> */
.L_x_52821:
[----:B------:R-:W-:Y:S05]  /*19650*/  BSYNC.RECONVERGENT B3 ;  /* 0x0000000000037941 */ /* 0x000fea0003800200 */
.L_x_52820:
        /* <DEDUP_REMOVED lines=10> */
.L_x_52819:
[----:B------:R-:W-:Y:S05]  /*19700*/  BSYNC.RECONVERGENT B2 ;  /* 0x0000000000027941 */ /* 0x000fea0003800200 */
.L_x_52818:
        /* <DEDUP_REMOVED lines=20> */
.L_x_52829:
        /* <DEDUP_REMOVED lines=13> */
.L_x_52831:
[----:B------:R-:W-:Y:S05]  /*19920*/  BSYNC.RECONVERGENT B4 ;  /* 0x0000000000047941 */ /* 0x000fea0003800200 */
.L_x_52830:
        /* <DEDUP_REMOVED lines=42> */
.L_x_52828:
[----:B------:R-:W-:Y:S05]  /*19bd0*/  BSYNC.RECONVERGENT B3 ;  /* 0x0000000000037941 */ /* 0x000fea0003800200 */
.L_x_52827:
        /* <DEDUP_REMOVED lines=10> */
.L_x_52826:
[----:B------:R-:W-:Y:S05]  /*19c80*/  BSYNC.RECONVERGENT B2 ;  /* 0x0000000000027941 */ /* 0x000fea0003800200 */
.L_x_52825:
        /* <DEDUP_REMOVED lines=19> */
.L_x_52835:
        /* <DEDUP_REMOVED lines=13> */
.L_x_52837:
[----:B------:R-:W-:Y:S05]  /*19e90*/  BSYNC.RECONVERGENT B3 ;  /* 0x0000000000037941 */ /* 0x000fea0003800200 */
.L_x_52836:
        /* <DEDUP_REMOVED lines=43> */
.L_x_52834:
[----:B------:R-:W-:Y:S05]  /*1a150*/  BSYNC.RECONVERGENT B2 ;  /* 0x0000000000027941 */ /* 0x000fea0003800200 */
.L_x_52833:
        /* <DEDUP_REMOVED lines=11> */
.L_x_52782:
        /* <DEDUP_REMOVED lines=21> */
.L_x_52842:
        /* <DEDUP_REMOVED lines=13> */
.L_x_52844:
[----:B------:R-:W-:Y:S05]  /*1a430*/  BSYNC.RECONVERGENT B4 ;  /* 0x0000000000047941 */ /* 0x000fea0003800200 */
.L_x_52843:
[----:B01----:R-:W-:Y:S01]  /*1a440*/  IMAD.WIDE.U32 R22, R216, -0x326172a9, RZ ;  /* 0xcd9e8d57d8167825 */ /* 0x003fe200078e00ff */
        /* <DEDUP_REMOVED lines=42> */
.L_x_52841:
[----:B------:R-:W-:Y:S05]  /*1a6f0*/  BSYNC.RECONVERGENT B3 ;  /* 0x0000000000037941 */ /* 0x000fea0003800200 */
.L_x_52840:
        /* <DEDUP_REMOVED lines=9> */
.L_x_52839:
[----:B------:R-:W-:Y:S05]  /*1a790*/  BSYNC.RECONVERGENT B2 ;  /* 0x0000000000027941 */ /* 0x000fea0003800200 */
.L_x_52838:
        /* <DEDUP_REMOVED lines=17> */
.L_x_52849:
        /* <DEDUP_REMOVED lines=13> */
.L_x_52851:
[----:B------:R-:W-:Y:S05]  /*1a980*/  BSYNC.RECONVERGENT B4 ;  /* 0x0000000000047941 */ /* 0x000fea0003800200 */
.L_x_52850:
        /* <DEDUP_REMOVED lines=43> */
.L_x_52848:
[----:B------:R-:W-:Y:S05]  /*1ac40*/  BSYNC.RECONVERGENT B3 ;  /* 0x0000000000037941 */ /* 0x000fea0003800200 */
.L_x_52847:
        /* <DEDUP_REMOVED lines=9> */
.L_x_52846:
[----:B------:R-:W-:Y:S05]  /*1ace0*/  BSYNC.RECONVERGENT B2 ;  /* 0x0000000000027941 */ /* 0x000fea0003800200 */
.L_x_52845:
        /* <DEDUP_REMOVED lines=17> */
.L_x_52856:
        /* <DEDUP_REMOVED lines=13> */
.L_x_52858:
[----:B------:R-:W-:Y:S05]  /*1aed0*/  BSYNC.RECONVERGENT B4 ;  /* 0x0000000000047941 */ /* 0x000fea0003800200 */
.L_x_52857:
        /* <DEDUP_REMOVED lines=43> */
.L_x_52855:
[----:B------:R-:W-:Y:S05]  /*1b190*/  BSYNC.RECONVERGENT B3 ;  /* 0x0000000000037941 */ /* 0x000fea0003800200 */
.L_x_52854:
        /* <DEDUP_REMOVED lines=9> */
.L_x_52853:
[----:B------:R-:W-:Y:S05]  /*1b230*/  BSYNC.RECONVERGENT B2 ;  /* 0x0000000000027941 */ /* 0x000fea0003800200 */
.L_x_52852:
        /* <DEDUP_REMOVED lines=17> */
.L_x_52863:
        /* <DEDUP_REMOVED lines=13> */
.L_x_52865:
[----:B------:R-:W-:Y:S05]  /*1b420*/  BSYNC.RECONVERGENT B4 ;  /* 0x0000000000047941 */ /* 0x000fea0003800200 */
.L_x_52864:
        /* <DEDUP_REMOVED lines=43> */
.L_x_52862:
[----:B------:R-:W-:Y:S05]  /*1b6e0*/  BSYNC.RECONVERGENT B3 ;  /* 0x0000000000037941 */ /* 0x000fea0003800200 */
.L_x_52861:
        /* <DEDUP_REMOVED lines=9> */
.L_x_52860:
[----:B------:R-:W-:Y:S05]  /*1b780*/  BSYNC.RECONVERGENT B2 ;  /* 0x0000000000027941 */ /* 0x000fea0003800200 */
.L_x_52859:
        /* <DEDUP_REMOVED lines=17> */
.L_x_52870:
        /* <DEDUP_REMOVED lines=13> */
.L_x_52872:
[----:B------:R-:W-:Y:S05]  /*1b970*/  BSYNC.RECONVERGENT B4 ;  /* 0x0000000000047941 */ /* 0x000fea0003800200 */
.L_x_52871:
        /* <DEDUP_REMOVED lines=43> */
.L_x_52869:
[----:B------:R-:W-:Y:S05]  /*1bc30*/  BSYNC.RECONVERGENT B3 ;  /* 0x0000000000037941 */ /* 0x000fea0003800200 */
.L_x_52868:
        /* <DEDUP_REMOVED lines=9> */
.L_x_52867:
[----:B------:R-:W-:Y:S05]  /*1bcd0*/  BSYNC.RECONVERGENT B2 ;  /* 0x0000000000027941 */ /* 0x000fea0003800200 */
.L_x_52866:
        /* <DEDUP_REMOVED lines=17> */
.L_x_52877:
        /* <DEDUP_REMOVED lines=13> */
.L_x_52879:
[----:B------:R-:W-:Y:S05]  /*1bec0*/  BSYNC.RECONVERGENT B4 ;  /* 0x0000000000047941 */ /* 0x000fea0003800200 */
.L_x_52878:
        /* <DEDUP_REMOVED lines=43> */
.L_x_52876:
[----:B------:R-:W-:Y:S05]  /*1c180*/  BSYNC.RECONVERGENT B3 ;  /* 0x0000000000037941 */ /* 0x000fea0003800200 */
.L_x_52875:
        /* <DEDUP_REMOVED lines=9> */
.L_x_52874:
[----:B------:R-:W-:Y:S05]  /*1c220*/  BSYNC.RECONVERGENT B2 ;  /* 0x0000000000027941 */ /* 0x000fea0003800200 */
.L_x_52873:
        /* <DEDUP_REMOVED lines=17> */
.L_x_52884:
        /* <DEDUP_REMOVED lines=13> */
.L_x_52886:
[----:B------:R-:W-:Y:S05]  /*1c410*/  BSYNC.RECONVERGENT B4 ;  /* 0x0000000000047941 */ /* 0x000fea0003800200 */
.L_x_52885:
        /* <DEDUP_REMOVED lines=43> */
.L_x_52883:
[----:B------:R-:W-:Y:S05]  /*1c6d0*/  BSYNC.RECONVERGENT B3 ;  /* 0x0000000000037941 */ /* 0x000fea0003800200 */
.L_x_52882:
        /* <DEDUP_REMOVED lines=9> */
.L_x_52881:
[----:B------:R-:W-:Y:S05]  /*1c770*/  BSYNC.RECONVERGENT B2 ;  /* 0x0000000000027941 */ /* 0x000fea0003800200 */
.L_x_52880:
        /* <DEDUP_REMOVED lines=16> */
.L_x_52889:
        /* <DEDUP_REMOVED lines=13> */
.L_x_52891:
[----:B------:R-:W-:Y:S05]  /*1c950*/  BSYNC.RECONVERGENT B3 ;  /* 0x0000000000037941 */ /* 0x000fea0003800200 */
.L_x_52890:
        /* <DEDUP_REMOVED lines=43> */
.L_x_52888:
[----:B------:R-:W-:Y:S05]  /*1cc10*/  BSYNC.RECONVERGENT B2 ;  /* 0x0000000000027941 */ /* 0x000fea0003800200 */
.L_x_52887:
        /* <DEDUP_REMOVED lines=9> */
.L_x_52832:
[----:B------:R-:W-:Y:S05]  /*1ccb0*/  BSYNC.RECONVERGENT B1 ;  /* 0x0000000000017941 */ /* 0x000fea0003800200 */
.L_x_52781:
[----:B------:R-:W-:Y:S01]  /*1ccc0*/  IMAD.WIDE.U32 R16, R17, 0x20, R218 ;  /* 0x0000002011107825 */ /* 0x000fe200078e00da */
[----:B------:R-:W-:Y:S04]  /*1ccd0*/  BSSY.RECONVERGENT B1, `(.L_x_52892) ;  /* 0x0000018000017945 */ /* 0x000fe80003800200 */
[----:B-----5:R2:W-:Y:S04]  /*1cce0*/  STG.E.128 desc[UR8][R16.64], R36 ;  /* 0x0000002410007986 */ /* 0x0205e8000c101d08 */
[----:B------:R2:W-:Y:S01]  /*1ccf0*/  STG.E.128 desc[UR8][R16.64+0x10], R32 ;  /* 0x0000102010007986 */ /* 0x0005e2000c101d08 */
[----:B------:R-:W-:Y:S05]  /*1cd00*/  @!P1 BRA `(.L_x_52893) ;  /* 0x0000000000509947 */ /* 0x000fea0003800000 */
[----:B01----:R-:W-:Y:S01]  /*1cd10*/  SHF.L.U32 R22, R2, 0x10, RZ ;  /* 0x0000001002167819 */ /* 0x003fe200000006ff */
[----:B--2---:R-:W0:Y:S01]  /*1cd20*/  LDC.64 R16, c[0x0][0x3b0] ;  /* 0x0000ec00ff107b82 */ /* 0x004e220000000a00 */
        /* <DEDUP_REMOVED lines=18> */
.L_x_52893:
[----:B------:R-:W-:Y:S05]  /*1ce50*/  BSYNC.RECONVERGENT B1 ;  /* 0x0000000000017941 */ /* 0x000fea0003800200 */
.L_x_52892:
[----:B------:R-:W-:Y:S04]  /*1ce60*/  BSSY.RECONVERGENT B1, `(.L_x_52894) ;  /* 0x0000006000017945 */ /* 0x000fe80003800200 */
[----:B------:R-:W-:Y:S05]  /*1ce70*/  @!P1 BRA `(.L_x_52895) ;  /* 0x0000000000109947 */ /* 0x000fea0003800000 */
[----:B------:R-:W4:Y:S01]  /*1ce80*/  LDC.64 R72, c[0x0][0x390] ;  /* 0x0000e400ff487b82 */ /* 0x000f220000000a00 */
[----:B--23--:R-:W-:-:S04]  /*1ce90*/  VIADD R17, R205, 0xa0 ;  /* 0x000000a0cd117836 */ /* 0x00cfc80000000000 */
[----:B----4-:R-:W-:-:S06]  /*1cea0*/  IMAD.WIDE.U32 R72, R17, 0x10, R72 ;  /* 0x0000001011487825 */ /* 0x010fcc00078e0048 */
[----:B------:R-:W5:Y:S02]  /*1ceb0*/  LDG.E.128 R72, desc[UR8][R72.64] ;  /* 0x0000000848487981 */ /* 0x000f64000c1e1d00 */
.L_x_52895:
[----:B------:R-:W-:Y:S05]  /*1cec0*/  BSYNC.RECONVERGENT B1 ;  /* 0x0000000000017941 */ /* 0x000fea0003800200 */
.L_x_52894:
[----:B------:R-:W-:Y:S04]  /*1ced0*/  BSSY.RECONVERGENT B1, `(.L_x_52896) ;  /* 0x0000577000017945 */ /* 0x000fe80003800200 */
[----:B------:R-:W-:Y:S05]  /*1cee0*/  @!P0 BRA `(.L_x_52897) ;  /* 0x0000002c00308947 */ /* 0x000fea0003800000 */
[----:B01-3--:R-:W0:Y:S01]  /*1cef0*/  LDC.64 R22, c[0x0][0x3a0] ;  /* 0x0000e800ff167b82 */ /* 0x00be220000000a00 */
[----:B--2---:R-:W-:-:S05]  /*1cf00*/  IADD3 R17, PT, PT, R204, 0xa0, RZ ;  /* 0x000000a0cc117810 */ /* 0x004fca0007ffe0ff */
        /* <DEDUP_REMOVED lines=24> */
.L_x_52902:
        /* <DEDUP_REMOVED lines=13> */
.L_x_52904:
[----:B------:R-:W-:Y:S05]  /*1d160*/  BSYNC.RECONVERGENT B4 ;  /* 0x0000000000047941 */ /* 0x000fea0003800200 */
.L_x_52903:
        /* <DEDUP_REMOVED lines=43> */
.L_x_52901:
[----:B------:R-:W-:Y:S05]  /*1d420*/  BSYNC.RECONVERGENT B3 ;  /* 0x0000000000037941 */ /* 0x000fea0003800200 */
.L_x_52900:
        /* <DEDUP_REMOVED lines=10> */
.L_x_52899:
[----:B------:R-:W-:Y:S05]  /*1d4d0*/  BSYNC.RECONVERGENT B2 ;  /* 0x0000000000027941 */ /* 0x000fea0003800200 */
.L_x_52898:
        /* <DEDUP_REMOVED lines=20> */
.L_x_52909:
        /* <DEDUP_REMOVED lines=13> */
.L_x_52911:
[----:B------:R-:W-:Y:S05]  /*1d6f0*/  BSYNC.RECONVERGENT B4 ;  /* 0x0000000000047941 */ /* 0x000fea0003800200 */
.L_x_52910:
        /* <DEDUP_REMOVED lines=43> */
.L_x_52908:
[----:B------:R-:W-:Y:S05]  /*1d9b0*/  BSYNC.RECONVERGENT B3 ;  /* 0x0000000000037941 */ /* 0x000fea0003800200 */
.L_x_52907:
        /* <DEDUP_REMOVED lines=10> */
.L_x_52906:
[----:B------:R-:W-:Y:S05]  /*1da60*/  BSYNC.RECONVERGENT B2 ;  /* 0x0000000000027941 */ /* 0x000fea0003800200 */
.L_x_52905:
        /* <DEDUP_REMOVED lines=20> */
.L_x_52916:
        /* <DEDUP_REMOVED lines=13> */
.L_x_52918:
[----:B------:R-:W-:Y:S05]  /*1dc80*/  BSYNC.RECONVERGENT B4 ;  /* 0x0000000000047941 */ /* 0x000fea0003800200 */
.L_x_52917:
        /* <DEDUP_REMOVED lines=43> */
.L_x_52915:
[----:B------:R-:W-:Y:S05]  /*1df40*/  BSYNC.RECONVERGENT B3 ;  /* 0x0000000000037941 */ /* 0x000fea0003800200 */
.L_x_52914:
        /* <DEDUP_REMOVED lines=10> */
.L_x_52913:
[----:B------:R-:W-:Y:S05]  /*1dff0*/  BSYNC.RECONVERGENT B2 ;  /* 0x0000000000027941 */ /* 0x000fea0003800200 */
.L_x_52912:
        /* <DEDUP_REMOVED lines=20> */
.L_x_52923:
        /* <DEDUP_REMOVED lines=13> */
.L_x_52925:
[----:B------:R-:W-:Y:S05]  /*1e210*/  BSYNC.RECONVERGENT B4 ;  /* 0x0000000000047941 */ /* 0x000fea0003800200 */
.L_x_52924:
        /* <DEDUP_REMOVED lines=43> */
.L_x_52922:
[----:B------:R-:W-:Y:S05]  /*1e4d0*/  BSYNC.RECONVERGENT B3 ;  /* 0x0000000000037941 */ /* 0x000fea0003800200 */
.L_x_52921:
        /* <DEDUP_REMOVED lines=10> */
.L_x_52920:
[----:B------:R-:W-:Y:S05]  /*1e580*/  BSYNC.RECONVERGENT B2 ;  /* 0x0000000000027941 */ /* 0x000fea0003800200 */
.L_x_52919:
        /* <DEDUP_REMOVED lines=20> */
.L_x_52930:
        /* <DEDUP_REMOVED lines=13> */
.L_x_52932:
[----:B------:R-:W-:Y:S05]  /*1e7a0*/  BSYNC.RECONVERGENT B4 ;  /* 0x0000000000047941 */ /* 0x000fea0003800200 */
.L_x_52931:
        /* <DEDUP_REMOVED lines=43> */
.L_x_52929:
[----:B------:R-:W-:Y:S05]  /*1ea60*/  BSYNC.RECONVERGENT B3 ;  /* 0x0000000000037941 */ /* 0x000fea0003800200 */
.L_x_52928:
        /* <DEDUP_REMOVED lines=10> */
.L_x_52927:
[----:B------:R-:W-:Y:S05]  /*1eb10*/  BSYNC.RECONVERGENT B2 ;  /* 0x0000000000027941 */ /* 0x000fea0003800200 */
.L_x_52926:
        /* <DEDUP_REMOVED lines=20> */
.L_x_52937:
        /* <DEDUP_REMOVED lines=13> */
.L_x_52939:
[----:B------:R-:W-:Y:S05]  /*1ed30*/  BSYNC.RECONVERGENT B4 ;  /* 0x0000000000047941 */ /* 0x000fea0003800200 */
.L_x_52938:
        /* <DEDUP_REMOVED lines=43> */
.L_x_52936:
[----:B------:R-:W-:Y:S05]  /*1eff0*/  BSYNC.RECONVERGENT B3 ;  /* 0x0000000000037941 */ /* 0x000fea0003800200 */
.L_x_52935:
        /* <DEDUP_REMOVED lines=10> */
.L_x_52934:
[----:B------:R-:W-:Y:S05]  /*1f0a0*/  BSYNC.RECONVERGENT B2 ;  /* 0x0000000000027941 */ /* 0x000fea0003800200 */
.L_x_52933:
        /* <DEDUP_REMOVED lines=20> */
.L_x_52944:
        /* <DEDUP_REMOVED lines=13> */
.L_x_52946:
[----:B------:R-:W-:Y:S05]  /*1f2c0*/  BSYNC.RECONVERGENT B4 ;  /* 0x0000000000047941 */ /* 0x000fea0003800200 */
.L_x_52945:
        /* <DEDUP_REMOVED lines=43> */
.L_x_52943:
[----:B------:R-:W-:Y:S05]  /*1f580*/  BSYNC.RECONVERGENT B3 ;  /* 0x0000000000037941 */ /* 0x000fea0003800200 */
.L_x_52942:
        /* <DEDUP_REMOVED lines=10> */
.L_x_52941:
[----:B------:R-:W-:Y:S05]  /*1f630*/  BSYNC.RECONVERGENT B2 ;  /* 0x0000000000027941 */ /* 0x000fea0003800200 */
.L_x_52940:
        /* <DEDUP_REMOVED lines=19> */
.L_x_52950:
        /* <DEDUP_REMOVED lines=13> */
.L_x_52952:
[----:B------:R-:W-:Y:S05]  /*1f840*/  BSYNC.RECONVERGENT B3 ;  /* 0x0000000000037941 */ /* 0x000fea0003800200 */
.L_x_52951:
        /* <DEDUP_REMOVED lines=42> */
.L_x_52949:
[----:B------:R-:W-:Y:S05]  /*1faf0*/  BSYNC.RECONVERGENT B2 ;  /* 0x0000000000027941 */ /* 0x000fea0003800200 */
.L_x_52948:
        /* <DEDUP_REMOVED lines=11> */
.L_x_52897:
[----:B------:R-:W-:Y:S01]  /*1fbb0*/  BSSY.RECONVERGENT B2, `(.L_x_52953) ;  /* 0x0000057000027945 */ /* 0x000fe20003800200 */
[----:B------:R-:W-:Y:S01]  /*1fbc0*/  HFMA2 R28, -RZ, RZ, 0, 0 ;  /* 0x00000000ff1c7431 */ /* 0x000fe200000001ff */
[----:B------:R-:W-:Y:S01]  /*1fbd0*/  MOV R206, R20 ;  /* 0x0000001400ce7202 */ /* 0x000fe20000000f00 */
[----:B--23--:R-:W-:Y:S01]  /*1fbe0*/  IMAD.MOV.U32 R16, RZ, RZ, R19 ;  /* 0x000000ffff107224 */ /* 0x00cfe200078e0013 */
        /* <DEDUP_REMOVED lines=17> */
.L_x_52957:
        /* <DEDUP_REMOVED lines=13> */
.L_x_52959:
[----:B------:R-:W-:Y:S05]  /*1fdd0*/  BSYNC.RECONVERGENT B4 ;  /* 0x0000000000047941 */ /* 0x000fea0003800200 */
.L_x_52958:
[----:B------:R-:W-:Y:S01]  /*1fde0*/  IMAD.WIDE.U32 R18, R216, -0x326172a9, RZ ;  /* 0xcd9e8d57d8127825 */ /* 0x000fe200078e00ff */
[----:B-1----:R-:W-:Y:S02]  /*1fdf0*/  LOP3.LUT R24, R13, UR7, R17, 0x96, !PT ;  /* 0x000000070d187c12 */ /* 0x002fe4000f8e9611 */
        /* <DEDUP_REMOVED lines=40> */
.L_x_52956:
[----:B------:R-:W-:Y:S05]  /*20080*/  BSYNC.RECONVERGENT B3 ;  /* 0x0000000000037941 */ /* 0x000fea0003800200 */
.L_x_52955:
        /* <DEDUP_REMOVED lines=9> */
.L_x_52954:
[----:B------:R-:W-:Y:S05]  /*20120*/  BSYNC.RECONVERGENT B2 ;  /* 0x0000000000027941 */ /* 0x000fea0003800200 */
.L_x_52953:
        /* <DEDUP_REMOVED lines=17> */
.L_x_52964:
        /* <DEDUP_REMOVED lines=13> */
.L_x_52966:
[----:B------:R-:W-:Y:S05]  /*20310*/  BSYNC.RECONVERGENT B4 ;  /* 0x0000000000047941 */ /* 0x000fea0003800200 */
.L_x_52965:
        /* <DEDUP_REMOVED lines=43> */
.L_x_52963:
[----:B------:R-:W-:Y:S05]  /*205d0*/  BSYNC.RECONVERGENT B3 ;  /* 0x0000000000037941 */ /* 0x000fea0003800200 */
.L_x_52962:
        /* <DEDUP_REMOVED lines=9> */
.L_x_52961:
[----:B------:R-:W-:Y:S05]  /*20670*/  BSYNC.RECONVERGENT B2 ;  /* 0x0000000000027941 */ /* 0x000fea0003800200 */
.L_x_52960:
        /* <DEDUP_REMOVED lines=17> */
.L_x_52971:
        /* <DEDUP_REMOVED lines=13> */
.L_x_52973:
[----:B------:R-:W-:Y:S05]  /*20860*/  BSYNC.RECONVERGENT B4 ;  /* 0x0000000000047941 */ /* 0x000fea0003800200 */
.L_x_52972:
        /* <DEDUP_REMOVED lines=43> */
.L_x_52970:
[----:B------:R-:W-:Y:S05]  /*20b20*/  BSYNC.RECONVERGENT B3 ;  /* 0x0000000000037941 */ /* 0x000fea0003800200 */
.L_x_52969:
        /* <DEDUP_REMOVED lines=9> */
.L_x_52968:
[----:B------:R-:W-:Y:S05]  /*20bc0*/  BSYNC.RECONVERGENT B2 ;  /* 0x0000000000027941 */ /* 0x000fea0003800200 */
.L_x_52967:
        /* <DEDUP_REMOVED lines=17> */
.L_x_52978:
        /* <DEDUP_REMOVED lines=13> */
.L_x_52980:
[----:B------:R-:W-:Y:S05]  /*20db0*/  BSYNC.RECONVERGENT B4 ;  /* 0x0000000000047941 */ /* 0x000fea0003800200 */
.L_x_52979:
        /* <DEDUP_REMOVED lines=43> */
.L_x_52977:
[----:B------:R-:W-:Y:S05]  /*21070*/  BSYNC.RECONVERGENT B3 ;  /* 0x0000000000037941 */ /* 0x000fea0003800200 */
.L_x_52976:
        /* <DEDUP_REMOVED lines=9> */
.L_x_52975:
[----:B------:R-:W-:Y:S05]  /*21110*/  BSYNC.RECONVERGENT B2 ;  /* 0x0000000000027941 */ /* 0x000fea0003800200 */
.L_x_52974:
[----:B------:R-:W-:Y:S01]  /*21120*/  BSSY.RECONVERGENT B2, `(.L_x_52981) ;  /* 0x0000054000027945 */ /* 0x000fe20003800200 */
[----:B------:R-:W-:Y:S01]  /*21130*/  IMAD.MOV.U32 R16, RZ, RZ, R17 ;  /* 0x000000ffff107224 */ /* 0x000fe200078e0011 */
[----:B-1----:R-:W-:Y:S02]  /*21140*/  MOV R24, RZ ;  /* 0x000000ff00187202 */ /* 0x002fe40000000f00 */
        /* <DEDUP_REMOVED lines=14> */
.L_x_52985:
        /* <DEDUP_REMOVED lines=13> */
.L_x_52987:
[----:B------:R-:W-:Y:S05]  /*21300*/  BSYNC.RECONVERGENT B4 ;  /* 0x0000000000047941 */ /* 0x000fea0003800200 */
.L_x_52986:
        /* <DEDUP_REMOVED lines=43> */
.L_x_52984:
[----:B------:R-:W-:Y:S05]  /*215c0*/  BSYNC.RECONVERGENT B3 ;  /* 0x0000000000037941 */ /* 0x000fea0003800200 */
.L_x_52983:
        /* <DEDUP_REMOVED lines=9> */
.L_x_52982:
[----:B------:R-:W-:Y:S05]  /*21660*/  BSYNC.RECONVERGENT B2 ;  /* 0x0000000000027941 */ /* 0x000fea0003800200 */
.L_x_52981:
        /* <DEDUP_REMOVED lines=17> */
.L_x_52992:
        /* <DEDUP_REMOVED lines=13> */
.L_x_52994:
[----:B------:R-:W-:Y:S05]  /*21850*/  BSYNC.RECONVERGENT B4 ;  /* 0x0000000000047941 */ /* 0x000fea0003800200 */
.L_x_52993:
        /* <DEDUP_REMOVED lines=43> */
.L_x_52991:
[----:B------:R-:W-:Y:S05]  /*21b10*/  BSYNC.RECONVERGENT B3 ;  /* 0x0000000000037941 */ /* 0x000fea0003800200 */
.L_x_52990:
        /* <DEDUP_REMOVED lines=9> */
.L_x_52989:
[----:B------:R-:W-:Y:S05]  /*21bb0*/  BSYNC.RECONVERGENT B2 ;  /* 0x0000000000027941 */ /* 0x000fea0003800200 */
.L_x_52988:
        /* <DEDUP_REMOVED lines=17> */
.L_x_52999:
        /* <DEDUP_REMOVED lines=13> */
.L_x_53001:
[----:B------:R-:W-:Y:S05]  /*21da0*/  BSYNC.RECONVERGENT B4 ;  /* 0x0000000000047941 */ /* 0x000fea0003800200 */
.L_x_53000:
        /* <DEDUP_REMOVED lines=43> */
.L_x_52998:
[----:B------:R-:W-:Y:S05]  /*22060*/  BSYNC.RECONVERGENT B3 ;  /* 0x0000000000037941 */ /* 0x000fea0003800200 */
.L_x_52997:
        /* <DEDUP_REMOVED lines=9> */
.L_x_52996:
[----:B------:R-:W-:Y:S05]  /*22100*/  BSYNC.RECONVERGENT B2 ;  /* 0x0000000000027941 */ /* 0x000fea0003800200 */
.L_x_52995:
        /* <DEDUP_REMOVED lines=16> */
.L_x_53004:
        /* <DEDUP_REMOVED lines=13> */
.L_x_53006:
[----:B------:R-:W-:Y:S05]  /*222e0*/  BSYNC.RECONVERGENT B3 ;  /* 0x0000000000037941 */ /* 0x000fea0003800200 */
.L_x_53005:
        /* <DEDUP_REMOVED lines=43> */
.L_x_53003:
[----:B------:R-:W-:Y:S05]  /*225a0*/  BSYNC.RECONVERGENT B2 ;  /* 0x0000000000027941 */ /* 0x000fea0003800200 */
.L_x_53002:
        /* <DEDUP_REMOVED lines=9> */
.L_x_52947:
[----:B------:R-:W-:Y:S05]  /*22640*/  BSYNC.RECONVERGENT B1 ;  /* 0x0000000000017941 */ /* 0x000fea0003800200 */
.L_x_52896:
[----:B------:R-:W-:Y:S01]  /*22650*/  VIADD R17, R204, 0xa0 ;  /* 0x000000a0cc117836 */ /* 0x000fe20000000000 */
[----:B------:R-:W-:Y:S03]  /*22660*/  BSSY.RECONVERGENT B1, `(.L_x_53007) ;  /* 0x000001a000017945 */ /* 0x000fe60003800200 */
[----:B------:R-:W-:-:S05]  /*22670*/  IMAD.WIDE.U32 R16, R17, 0x20, R218 ;  /* 0x0000002011107825 */ /* 0x000fca00078e00da */
[----:B-----5:R1:W-:Y:S04]  /*22680*/  STG.E.128 desc[UR8][R16.64], R28 ;  /* 0x0000001c10007986 */ /* 0x0203e8000c101d08 */
[----:B------:R1:W-:Y:S01]  /*22690*/  STG.E.128 desc[UR8][R16.64+0x10], R24 ;  /* 0x0000101810007986 */ /* 0x0003e2000c101d08 */
[----:B------:R-:W-:Y:S05]  /*226a0*/  @!P1 BRA `(.L_x_53008) ;  /* 0x0000000000549947 */ /* 0x000fea0003800000 */
[----:B------:R-:W-:Y:S01]  /*226b0*/  SHF.L.U32 R19, R2, 0x10, RZ ;  /* 0x0000001002137819 */ /* 0x000fe200000006ff */
[----:B-1----:R-:W1:Y:S01]  /*226c0*/  LDC.64 R16, c[0x0][0x3b0] ;  /* 0x0000ec00ff107b82 */ /* 0x002e620000000a00 */
        /* <DEDUP_REMOVED lines=16> */
[----:B-1----:R-:W-:Y:S01]  /*227d0*/  IMAD.WIDE.U32 R16, R19, 0x8, R16 ;  /* 0x0000000813107825 */ /* 0x002fe200078e0010 */
[----:B------:R-:W-:-:S05]  /*227e0*/  LOP3.LUT R22, R211, 0xff, R8, 0xf8, !PT ;  /* 0x000000ffd3167812 */ /* 0x000fca00078ef808 */
[----:B------:R2:W-:Y:S02]  /*227f0*/  STG.E.64 desc[UR8][R16.64], R22 ;  /* 0x0000001610007986 */ /* 0x0005e4000c101b08 */
.L_x_53008:
[----:B------:R-:W-:Y:S05]  /*22800*/  BSYNC.RECONVERGENT B1 ;  /* 0x0000000000017941 */ /* 0x000fea0003800200 */
.L_x_53007:
[----:B------:R-:W-:Y:S04]  /*22810*/  BSSY.RECONVERGENT B1, `(.L_x_53009) ;  /* 0x0000006000017945 */ /* 0x000fe80003800200 */
[----:B------:R-:W-:Y:S05]  /*22820*/  @!P1 BRA `(.L_x_53010) ;  /* 0x0000000000109947 */ /* 0x000fea0003800000 */
[----:B------:R-:W3:Y:S01]  /*22830*/  LDC.64 R72, c[0x0][0x390] ;  /* 0x0000e400ff487b82 */ /* 0x000ee20000000a00 */
[----:B-12---:R-:W-:-:S05]  /*22840*/  IADD3 R17, PT, PT, R205, 0xc0, RZ ;  /* 0x000000c0cd117810 */ /* 0x006fca0007ffe0ff */
[----:B---3--:R-:W-:-:S06]  /*22850*/  IMAD.WIDE.U32 R72, R17, 0x10, R72 ;  /* 0x0000001011487825 */ /* 0x008fcc00078e0048 */
[----:B------:R-:W5:Y:S02]  /*22860*/  LDG.E.128 R72, desc[UR8][R72.64] ;  /* 0x0000000848487981 */ /* 0x000f64000c1e1d00 */
.L_x_53010:
[----:B------:R-:W-:Y:S05]  /*22870*/  BSYNC.RECONVERGENT B1 ;  /* 0x0000000000017941 */ /* 0x000fea0003800200 */
.L_x_53009:
[----:B------:R-:W-:Y:S04]  /*22880*/  BSSY.RECONVERGENT B1, `(.L_x_53011) ;  /* 0x0000577000017945 */ /* 0x000fe80003800200 */
[----:B------:R-:W-:Y:S05]  /*22890*/  @!P0 BRA `(.L_x_53012) ;  /* 0x0000002c00308947 */ /* 0x000fea0003800000 */
[----:B------:R-:W3:Y:S01]  /*228a0*/  LDC.64 R210, c[0x0][0x3a0] ;  /* 0x0000e800ffd27b82 */ /* 0x000ee20000000a00 */
[----:B-12---:R-:W-:-:S04]  /*228b0*/  VIADD R17, R204, 0xc0 ;  /* 0x000000c0cc117836 */ /* 0x006fc80000000000 */
[----:B---3--:R-:W-:-:S05]  /*228c0*/  IMAD.WIDE.U32 R210, R17, 0x20, R210 ;  /* 0x0000002011d27825 */ /* 0x008fca00078e00d2 */
[----:B0-----:R0:W5:Y:S04]  /*228d0*/  LDG.E.128 R20, desc[UR8][R210.64] ;  /* 0x00000008d2147981 */ /* 0x001168000c1e1d00 */
        /* <DEDUP_REMOVED lines=22> */
.L_x_53017:
        /* <DEDUP_REMOVED lines=13> */
.L_x_53019:
[----:B------:R-:W-:Y:S05]  /*22b10*/  BSYNC.RECONVERGENT B4 ;  /* 0x0000000000047941 */ /* 0x000fea0003800200 */
.L_x_53018:
        /* <DEDUP_REMOVED lines=43> */
.L_x_53016:
[----:B------:R-:W-:Y:S05]  /*22dd0*/  BSYNC.RECONVERGENT B3 ;  /* 0x0000000000037941 */ /* 0x000fea0003800200 */
.L_x_53015:
        /* <DEDUP_REMOVED lines=10> */
.L_x_53014:
[----:B------:R-:W-:Y:S05]  /*22e80*/  BSYNC.RECONVERGENT B2 ;  /* 0x0000000000027941 */ /* 0x000fea0003800200 */
.L_x_53013:
        /* <DEDUP_REMOVED lines=20> */
.L_x_53024:
        /* <DEDUP_REMOVED lines=13> */
.L_x_53026:
[----:B------:R-:W-:Y:S05]  /*230a0*/  BSYNC.RECONVERGENT B4 ;  /* 0x0000000000047941 */ /* 0x000fea0003800200 */
.L_x_53025:
        /* <DEDUP_REMOVED lines=43> */
.L_x_53023:
[----:B------:R-:W-:Y:S05]  /*23360*/  BSYNC.RECONVERGENT B3 ;  /* 0x0000000000037941 */ /* 0x000fea0003800200 */
.L_x_53022:
        /* <DEDUP_REMOVED lines=10> */
.L_x_53021:
[----:B------:R-:W-:Y:S05]  /*23410*/  BSYNC.RECONVERGENT B2 ;  /* 0x0000000000027941 */ /* 0x000fea0003800200 */
.L_x_53020:
        /* <DEDUP_REMOVED lines=20> */
.L_x_53031:
        /* <DEDUP_REMOVED lines=13> */
.L_x_53033:
[----:B------:R-:W-:Y:S05]  /*23630*/  BSYNC.RECONVERGENT B4 ;  /* 0x0000000000047941 */ /* 0x000fea0003800200 */
.L_x_53032:
        /* <DEDUP_REMOVED lines=43> */
.L_x_53030:
[----:B------:R-:W-:Y:S05]  /*238f0*/  BSYNC.RECONVERGENT B3 ;  /* 0x0000000000037941 */ /* 0x000fea0003800200 */
.L_x_53029:
        /* <DEDUP_REMOVED lines=10> */
.L_x_53028:
[----:B------:R-:W-:Y:S05]  /*239a0*/  BSYNC.RECONVERGENT B2 ;  /* 0x0000000000027941 */ /* 0x000fea0003800200 */
.L_x_53027:
        /* <DEDUP_REMOVED lines=20> */
.L_x_53038:
        /* <DEDUP_REMOVED lines=13> */
.L_x_53040:
[----:B------:R-:W-:Y:S05]  /*23bc0*/  BSYNC.RECONVERGENT B4 ;  /* 0x0000000000047941 */ /* 0x000fea0003800200 */
.L_x_53039:
        /* <DEDUP_REMOVED lines=43> */
.L_x_53037:
[----:B------:R-:W-:Y:S05]  /*23e80*/  BSYNC.RECONVERGENT B3 ;  /* 0x0000000000037941 */ /* 0x000fea0003800200 */
.L_x_53036:
        /* <DEDUP_REMOVED lines=10> */
.L_x_53035:
[----:B------:R-:W-:Y:S05]  /*23f30*/  BSYNC.RECONVERGENT B2 ;  /* 0x0000000000027941 */ /* 0x000fea0003800200 */
.L_x_53034:
        /* <DEDUP_REMOVED lines=20> */
.L_x_53045:
        /* <DEDUP_REMOVED lines=13> */
.L_x_53047:
[----:B------:R-:W-:Y:S05]  /*24150*/  BSYNC.RECONVERGENT B4 ;  /* 0x0000000000047941 */ /* 0x000fea0003800200 */
.L_x_53046:
        /* <DEDUP_REMOVED lines=43> */
.L_x_53044:
[----:B------:R-:W-:Y:S05]  /*24410*/  BSYNC.RECONVERGENT B3 ;  /* 0x0000000000037941 */ /* 0x000fea0003800200 */
.L_x_53043:
        /* <DEDUP_REMOVED lines=10> */
.L_x_53042:
[----:B------:R-:W-:Y:S05]  /*244c0*/  BSYNC.RECONVERGENT B2 ;  /* 0x0000000000027941 */ /* 0x000fea0003800200 */
.L_x_53041:
        /* <DEDUP_REMOVED lines=20> */
.L_x_53052:
        /* <DEDUP_REMOVED lines=13> */
.L_x_53054:
[----:B------:R-:W-:Y:S05]  /*246e0*/  BSYNC.RECONVERGENT B4 ;  /* 0x0000000000047941 */ /* 0x000fea0003800200 */
.L_x_53053:
        /* <DEDUP_REMOVED lines=43> */
.L_x_53051:
[----:B------:R-:W-:Y:S05]  /*249a0*/  BSYNC.RECONVERGENT B3 ;  /* 0x0000000000037941 */ /* 0x000fea0003800200 */
.L_x_53050:
        /* <DEDUP_REMOVED lines=10> */
.L_x_53049:
[----:B------:R-:W-:Y:S05]  /*24a50*/  BSYNC.RECONVERGENT B2 ;  /* 0x0000000000027941 */ /* 0x000fea0003800200 */
.L_x_53048:
        /* <DEDUP_REMOVED lines=20> */
.L_x_53059:
        /* <DEDUP_REMOVED lines=13> */
.L_x_53061:
[----:B------:R-:W-:Y:S05]  /*24c70*/  BSYNC.RECONVERGENT B4 ;  /* 0x0000000000047941 */ /* 0x000fea0003800200 */
.L_x_53060:
        /* <DEDUP_REMOVED lines=43> */
.L_x_53058:
[----:B------:R-:W-:Y:S05]  /*24f30*/  BSYNC.RECONVERGENT B3 ;  /* 0x0000000000037941 */ /* 0x000fea0003800200 */
.L_x_53057:
        /* <DEDUP_REMOVED lines=10> */
.L_x_53056:
[----:B------:R-:W-:Y:S05]  /*24fe0*/  BSYNC.RECONVERGENT B2 ;  /* 0x0000000000027941 */ /* 0x000fea0003800200 */
.L_x_53055:
        /* <DEDUP_REMOVED lines=19> */
.L_x_53065:
        /* <DEDUP_REMOVED lines=13> */
.L_x_53067:
[----:B------:R-:W-:Y:S05]  /*251f0*/  BSYNC.RECONVERGENT B3 ;  /* 0x0000000000037941 */ /* 0x000fea0003800200 */
.L_x_53066:
        /* <DEDUP_REMOVED lines=42> */
.L_x_53064:
[----:B------:R-:W-:Y:S05]  /*254a0*/  BSYNC.RECONVERGENT B2 ;  /* 0x0000000000027941 */ /* 0x000fea0003800200 */
.L_x_53063:
        /* <DEDUP_REMOVED lines=11> */
.L_x_53012:
[----:B------:R-:W-:Y:S01]  /*25560*/  BSSY.RECONVERGENT B2, `(.L_x_53068) ;  /* 0x0000057000027945 */ /* 0x000fe20003800200 */
[----:B------:R-:W-:Y:S01]  /*25570*/  IMAD.MOV.U32 R220, RZ, RZ, R206 ;  /* 0x000000ffffdc7224 */ /* 0x000fe200078e00ce */
[----:B-12---:R-:W-:Y:S01]  /*25580*/  MOV R16, R207 ;  /* 0x000000cf00107202 */ /* 0x006fe20000000f00 */
        /* <DEDUP_REMOVED lines=18> */
.L_x_53072:
        /* <DEDUP_REMOVED lines=13> */
.L_x_53074:
[----:B------:R-:W-:Y:S05]  /*25780*/  BSYNC.RECONVERGENT B4 ;  /* 0x0000000000047941 */ /* 0x000fea0003800200 */
.L_x_53073:
        /* <DEDUP_REMOVED lines=42> */
.L_x_53071:
[----:B------:R-:W-:Y:S05]  /*25a30*/  BSYNC.RECONVERGENT B3 ;  /* 0x0000000000037941 */ /* 0x000fea0003800200 */
.L_x_53070:
        /* <DEDUP_REMOVED lines=9> */
.L_x_53069:
[----:B------:R-:W-:Y:S05]  /*25ad0*/  BSYNC.RECONVERGENT B2 ;  /* 0x0000000000027941 */ /* 0x000fea0003800200 */
.L_x_53068:
        /* <DEDUP_REMOVED lines=17> */
.L_x_53079:
        /* <DEDUP_REMOVED lines=13> */
.L_x_53081:
[----:B------:R-:W-:Y:S05]  /*25cc0*/  BSYNC.RECONVERGENT B4 ;  /* 0x0000000000047941 */ /* 0x000fea0003800200 */
.L_x_53080:
        /* <DEDUP_REMOVED lines=43> */
.L_x_53078:
[----:B------:R-:W-:Y:S05]  /*25f80*/  BSYNC.RECONVERGENT B3 ;  /* 0x0000000000037941 */ /* 0x000fea0003800200 */
.L_x_53077:
        /* <DEDUP_REMOVED lines=9> */
.L_x_53076:
[----:B------:R-:W-:Y:S05]  /*26020*/  BSYNC.RECONVERGENT B2 ;  /* 0x0000000000027941 */ /* 0x000fea0003800200 */
.L_x_53075:
[----:B------:R-:W-:Y:S01]  /*26030*/  BSSY.RECONVERGENT B2, `(.L_x_53082) ;  /* 0x0000054000027945 */ /* 0x000fe20003800200 */
[----:B------:R-:W-:Y:S01]  /*26040*/  MOV R16, R17 ;  /* 0x0000001100107202 */ /* 0x000fe20000000f00 */
[----:B0-----:R-:W-:Y:S02]  /*26050*/  IMAD.MOV.U32 R22, RZ, RZ, RZ ;  /* 0x000000ffff167224 */ /* 0x001fe400078e00ff */
        /* <DEDUP_REMOVED lines=14> */
.L_x_53086:
        /* <DEDUP_REMOVED lines=13> */
.L_x_53088:
[----:B------:R-:W-:Y:S05]  /*26210*/  BSYNC.RECONVERGENT B4 ;  /* 0x0000000000047941 */ /* 0x000fea0003800200 */
.L_x_53087:
        /* <DEDUP_REMOVED lines=43> */
.L_x_53085:
[----:B------:R-:W-:Y:S05]  /*264d0*/  BSYNC.RECONVERGENT B3 ;  /* 0x0000000000037941 */ /* 0x000fea0003800200 */
.L_x_53084:
        /* <DEDUP_REMOVED lines=9> */
.L_x_53083:
[----:B------:R-:W-:Y:S05]  /*26570*/  BSYNC.RECONVERGENT B2 ;  /* 0x0000000000027941 */ /* 0x000fea0003800200 */
.L_x_53082:
        /* <DEDUP_REMOVED lines=17> */
.L_x_53093:
        /* <DEDUP_REMOVED lines=13> */
.L_x_53095:
[----:B------:R-:W-:Y:S05]  /*26760*/  BSYNC.RECONVERGENT B4 ;  /* 0x0000000000047941 */ /* 0x000fea0003800200 */
.L_x_53094:
        /* <DEDUP_REMOVED lines=43> */
.L_x_53092:
[----:B------:R-:W-:Y:S05]  /*26a20*/  BSYNC.RECONVERGENT B3 ;  /* 0x0000000000037941 */ /* 0x000fea0003800200 */
.L_x_53091:
        /* <DEDUP_REMOVED lines=9> */
.L_x_53090:
[----:B------:R-:W-:Y:S05]  /*26ac0*/  BSYNC.RECONVERGENT B2 ;  /* 0x0000000000027941 */ /* 0x000fea0003800200 */
.L_x_53089:
        /* <DEDUP_REMOVED lines=17> */
.L_x_53100:
        /* <DEDUP_REMOVED lines=13> */
.L_x_53102:
[----:B------:R-:W-:Y:S05]  /*26cb0*/  BSYNC.RECONVERGENT B4 ;  /* 0x0000000000047941 */ /* 0x000fea0003800200 */
.L_x_53101:
        /* <DEDUP_REMOVED lines=43> */
.L_x_53099:
[----:B------:R-:W-:Y:S05]  /*26f70*/  BSYNC.RECONVERGENT B3 ;  /* 0x0000000000037941 */ /* 0x000fea0003800200 */
.L_x_53098:
        /* <DEDUP_REMOVED lines=9> */
.L_x_53097:
[----:B------:R-:W-:Y:S05]  /*27010*/  BSYNC.RECONVERGENT B2 ;  /* 0x0000000000027941 */ /* 0x000fea0003800200 */
.L_x_53096:
        /* <DEDUP_REMOVED lines=17> */
.L_x_53107:
        /* <DEDUP_REMOVED lines=13> */
.L_x_53109:
[----:B------:R-:W-:Y:S05]  /*27200*/  BSYNC.RECONVERGENT B4 ;  /* 0x0000000000047941 */ /* 0x000fea0003800200 */
.L_x_53108:
        /* <DEDUP_REMOVED lines=43> */
.L_x_53106:
[----:B------:R-:W-:Y:S05]  /*274c0*/  BSYNC.RECONVERGENT B3 ;  /* 0x0000000000037941 */ /* 0x000fea0003800200 */
.L_x_53105:
        /* <DEDUP_REMOVED lines=9> */
.L_x_53104:
[----:B------:R-:W-:Y:S05]  /*27560*/  BSYNC.RECONVERGENT B2 ;  /* 0x0000000000027941 */ /* 0x000fea0003800200 */
.L_x_53103:
        /* <DEDUP_REMOVED lines=17> */
.L_x_53114:
        /* <DEDUP_REMOVED lines=13> */
.L_x_53116:
[----:B------:R-:W-:Y:S05]  /*27750*/  BSYNC.RECONVERGENT B4 ;  /* 0x0000000000047941 */ /* 0x000fea0003800200 */
.L_x_53115:
        /* <DEDUP_REMOVED lines=43> */
.L_x_53113:
[----:B------:R-:W-:Y:S05]  /*27a10*/  BSYNC.RECONVERGENT B3 ;  /* 0x0000000000037941 */ /* 0x000fea0003800200 */
.L_x_53112:
        /* <DEDUP_REMOVED lines=9> */
.L_x_53111:
[----:B------:R-:W-:Y:S05]  /*27ab0*/  BSYNC.RECONVERGENT B2 ;  /* 0x0000000000027941 */ /* 0x000fea0003800200 */
.L_x_53110:
        /* <DEDUP_REMOVED lines=16> */
.L_x_53119:
        /* <DEDUP_REMOVED lines=13> */
.L_x_53121:
[----:B------:R-:W-:Y:S05]  /*27c90*/  BSYNC.RECONVERGENT B3 ;  /* 0x0000000000037941 */ /* 0x000fea0003800200 */
.L_x_53120:
        /* <DEDUP_REMOVED lines=43> */
.L_x_53118:
[----:B------:R-:W-:Y:S05]  /*27f50*/  BSYNC.RECONVERGENT B2 ;  /* 0x0000000000027941 */ /* 0x000fea0003800200 */
.L_x_53117:
        /* <DEDUP_REMOVED lines=9> */
.L_x_53062:
[----:B------:R-:W-:Y:S05]  /*27ff0*/  BSYNC.RECONVERGENT B1 ;  /* 0x0000000000017941 */ /* 0x000fea0003800200 */
.L_x_53011:
        /* <DEDUP_REMOVED lines=28> */
.L_x_53123:
[----:B------:R-:W-:Y:S05]  /*281c0*/  BSYNC.RECONVERGENT B1 ;  /* 0x0000000000017941 */ /* 0x000fea0003800200 */
.L_x_53122:
[----:B------:R-:W-:Y:S04]  /*281d0*/  BSSY.RECONVERGENT B1, `(.L_x_53124) ;  /* 0x0000005000017945 */ /* 0x000fe80003800200 */
[----:B------:R-:W-:Y:S05]  /*281e0*/  @!P1 BRA `(.L_x_53125) ;  /* 0x00000000000c9947 */ /* 0x000fea0003800000 */
[----:B------:R-:W2:Y:S02]  /*281f0*/  LDC.64 R72, c[0x0][0x390] ;  /* 0x0000e400ff487b82 */ /* 0x000ea40000000a00 */
[----:B--2---:R-:W-:-:S06]  /*28200*/  IMAD.WIDE.U32 R72, R221, 0x10, R72 ;  /* 0x00000010dd487825 */ /* 0x004fcc00078e0048 */
[----:B------:R-:W5:Y:S02]  /*28210*/  LDG.E.128 R72, desc[UR8][R72.64] ;  /* 0x0000000848487981 */ /* 0x000f64000c1e1d00 */
.L_x_53125:
[----:B------:R-:W-:Y:S05]  /*28220*/  BSYNC.RECONVERGENT B1 ;  /* 0x0000000000017941 */ /* 0x000fea0003800200 */
.L_x_53124:
        /* <DEDUP_REMOVED lines=28> */
.L_x_53132:
        /* <DEDUP_REMOVED lines=13> */
.L_x_53134:
[----:B------:R-:W-:Y:S05]  /*284c0*/  BSYNC.RECONVERGENT B4 ;  /* 0x0000000000047941 */ /* 0x000fea0003800200 */
.L_x_53133:
        /* <DEDUP_REMOVED lines=43> */
.L_x_53131:
[----:B------:R-:W-:Y:S05]  /*28780*/  BSYNC.RECONVERGENT B3 ;  /* 0x0000000000037941 */ /* 0x000fea0003800200 */
.L_x_53130:
        /* <DEDUP_REMOVED lines=10> */
.L_x_53129:
[----:B------:R-:W-:Y:S05]  /*28830*/  BSYNC.RECONVERGENT B2 ;  /* 0x0000000000027941 */ /* 0x000fea0003800200 */
.L_x_53128:
        /* <DEDUP_REMOVED lines=20> */
.L_x_53139:
        /* <DEDUP_REMOVED lines=13> */
.L_x_53141:
[----:B------:R-:W-:Y:S05]  /*28a50*/  BSYNC.RECONVERGENT B4 ;  /* 0x0000000000047941 */ /* 0x000fea0003800200 */
.L_x_53140:
        /* <DEDUP_REMOVED lines=43> */
.L_x_53138:
[----:B------:R-:W-:Y:S05]  /*28d10*/  BSYNC.RECONVERGENT B3 ;  /* 0x0000000000037941 */ /* 0x000fea0003800200 */
.L_x_53137:
        /* <DEDUP_REMOVED lines=10> */
.L_x_53136:
[----:B------:R-:W-:Y:S05]  /*28dc0*/  BSYNC.RECONVERGENT B2 ;  /* 0x0000000000027941 */ /* 0x000fea0003800200 */
.L_x_53135:
        /* <DEDUP_REMOVED lines=20> */
.L_x_53146:
        /* <DEDUP_REMOVED lines=13> */
.L_x_53148:
[----:B------:R-:W-:Y:S05]  /*28fe0*/  BSYNC.RECONVERGENT B4 ;  /* 0x0000000000047941 */ /* 0x000fea0003800200 */
.L_x_53147:
        /* <DEDUP_REMOVED lines=43> */
.L_x_53145:
[----:B------:R-:W-:Y:S05]  /*292a0*/  BSYNC.RECONVERGENT B3 ;  /* 0x0000000000037941 */ /* 0x000fea0003800200 */
.L_x_53144:
        /* <DEDUP_REMOVED lines=10> */
.L_x_53143:
[----:B------:R-:W-:Y:S05]  /*29350*/  BSYNC.RECONVERGENT B2 ;  /* 0x0000000000027941 */ /* 0x000fea0003800200 */
.L_x_53142:
        /* <DEDUP_REMOVED lines=20> */
.L_x_53153:
        /* <DEDUP_REMOVED lines=13> */
.L_x_53155:
[----:B------:R-:W-:Y:S05]  /*29570*/  BSYNC.RECONVERGENT B4 ;  /* 0x0000000000047941 */ /* 0x000fea0003800200 */
.L_x_53154:
        /* <DEDUP_REMOVED lines=43> */
.L_x_53152:
[----:B------:R-:W-:Y:S05]  /*29830*/  BSYNC.RECONVERGENT B3 ;  /* 0x0000000000037941 */ /* 0x000fea0003800200 */
.L_x_53151:
        /* <DEDUP_REMOVED lines=10> */
.L_x_53150:
[----:B------:R-:W-:Y:S05]  /*298e0*/  BSYNC.RECONVERGENT B2 ;  /* 0x0000000000027941 */ /* 0x000fea0003800200 */
.L_x_53149:
        /* <DEDUP_REMOVED lines=20> */
.L_x_53160:
        /* <DEDUP_REMOVED lines=13> */
.L_x_53162:
[----:B------:R-:W-:Y:S05]  /*29b00*/  BSYNC.RECONVERGENT B4 ;  /* 0x0000000000047941 */ /* 0x000fea0003800200 */
.L_x_53161:
        /* <DEDUP_REMOVED lines=43> */
.L_x_53159:
[----:B------:R-:W-:Y:S05]  /*29dc0*/  BSYNC.RECONVERGENT B3 ;  /* 0x0000000000037941 */ /* 0x000fea0003800200 */
.L_x_53158:
        /* <DEDUP_REMOVED lines=10> */
.L_x_53157:
[----:B------:R-:W-:Y:S05]  /*29e70*/  BSYNC.RECONVERGENT B2 ;  /* 0x0000000000027941 */ /* 0x000fea0003800200 */
.L_x_53156:
        /* <DEDUP_REMOVED lines=20> */
.L_x_53167:
        /* <DEDUP_REMOVED lines=13> */
.L_x_53169:
[----:B------:R-:W-:Y:S05]  /*2a090*/  BSYNC.RECONVERGENT B4 ;  /* 0x0000000000047941 */ /* 0x000fea0003800200 */
.L_x_53168:
        /* <DEDUP_REMOVED lines=43> */
.L_x_53166:
[----:B------:R-:W-:Y:S05]  /*2a350*/  BSYNC.RECONVERGENT B3 ;  /* 0x0000000000037941 */ /* 0x000fea0003800200 */
.L_x_53165:
        /* <DEDUP_REMOVED lines=10> */
.L_x_53164:
[----:B------:R-:W-:Y:S05]  /*2a400*/  BSYNC.RECONVERGENT B2 ;  /* 0x0000000000027941 */ /* 0x000fea0003800200 */
.L_x_53163:
        /* <DEDUP_REMOVED lines=20> */
.L_x_53174:
        /* <DEDUP_REMOVED lines=13> */
.L_x_53176:
[----:B------:R-:W-:Y:S05]  /*2a620*/  BSYNC.RECONVERGENT B4 ;  /* 0x0000000000047941 */ /* 0x000fea0003800200 */
.L_x_53175:
        /* <DEDUP_REMOVED lines=43> */
.L_x_53173:
[----:B------:R-:W-:Y:S05]  /*2a8e0*/  BSYNC.RECONVERGENT B3 ;  /* 0x0000000000037941 */ /* 0x000fea0003800200 */
.L_x_53172:
        /* <DEDUP_REMOVED lines=10> */
.L_x_53171:
[----:B------:R-:W-:Y:S05]  /*2a990*/  BSYNC.RECONVERGENT B2 ;  /* 0x0000000000027941 */ /* 0x000fea0003800200 */
.L_x_53170:
        /* <DEDUP_REMOVED lines=19> */
.L_x_53180:
        /* <DEDUP_REMOVED lines=13> */
.L_x_53182:
[----:B------:R-:W-:Y:S05]  /*2aba0*/  BSYNC.RECONVERGENT B3 ;  /* 0x0000000000037941 */ /* 0x000fea0003800200 */
.L_x_53181:
        /* <DEDUP_REMOVED lines=43> */
.L_x_53179:
[----:B------:R-:W-:Y:S05]  /*2ae60*/  BSYNC.RECONVERGENT B2 ;  /* 0x0000000000027941 */ /* 0x000fea0003800200 */
.L_x_53178:
        /* <DEDUP_REMOVED lines=11> */
.L_x_53127:
        /* <DEDUP_REMOVED lines=21> */
.L_x_53187:
        /* <DEDUP_REMOVED lines=13> */
.L_x_53189:
[----:B------:R-:W-:Y:S05]  /*2b140*/  BSYNC.RECONVERGENT B4 ;  /* 0x0000000000047941 */ /* 0x000fea0003800200 */
.L_x_53188:
        /* <DEDUP_REMOVED lines=43> */
.L_x_53186:
[----:B------:R-:W-:Y:S05]  /*2b400*/  BSYNC.RECONVERGENT B3 ;  /* 0x0000000000037941 */ /* 0x000fea0003800200 */
.L_x_53185:
[----:B------:R-:W-:Y:S01]  /*2b410*/  I2FP.F32.U32 R8, R8 ;  /* 0x0000000800087245 */ /* 0x000fe20000201000 */
[----:B------:R-:W-:Y:S02]  /*2b420*/  HFMA2 R205, -RZ, RZ, 0.1171875, 0 ;  /* 0x2f800000ffcd7431 */ /* 0x000fe400000001ff */
[----:B0----5:R-:W-:-:S03]  /*2b430*/  HADD2.F32 R206, -RZ, R72.H0_H0 ;  /* 0x20000048ffce7230 */ /* 0x021fc60000004100 */
[----:B------:R-:W-:Y:S02]  /*2b440*/  FFMA.FTZ R8, R8, R205, 1.1641532182693481445e-10 ;  /* 0x2f00000008087423 */ /* 0x000fe400000100cd */
[----:B------:R-:W-:-:S04]  /*2b450*/  FMUL.FTZ R206, R206, UR13 ;  /* 0x0000000dcece7c20 */ /* 0x000fc80008410000 */
[----:B------:R-:W-:Y:S01]  /*2b460*/  FMUL.FTZ R206, R206, UR12 ;  /* 0x0000000ccece7c20 */ /* 0x000fe20008410000 */
[----:B------:R-:W-:-:S04]  /*2b470*/  FSETP.GTU.FTZ.AND P0, PT, R8, UR10, PT ;  /* 0x0000000a08007c0b */ /* 0x000fc8000bf1c000 */
[----:B------:R-:W-:Y:S02]  /*2b480*/  SEL R8, RZ, 0x1, P0 ;  /* 0x00000001ff087807 */ /* 0x000fe40000000000 */
[----:B------:R-:W-:-:S07]  /*2b490*/  FSEL R208, R206, RZ, !P0 ;  /* 0x000000ffced07208 */ /* 0x000fce0004000000 */
.L_x_53184:
[----:B------:R-:W-:Y:S05]  /*2b4a0*/  BSYNC.RECONVERGENT B2 ;  /* 0x0000000000027941 */ /* 0x000fea0003800200 */
.L_x_53183:
        /* <DEDUP_REMOVED lines=17> */
.L_x_53194:
        /* <DEDUP_REMOVED lines=13> */
.L_x_53196:
[----:B------:R-:W-:Y:S05]  /*2b690*/  BSYNC.RECONVERGENT B4 ;  /* 0x0000000000047941 */ /* 0x000fea0003800200 */
.L_x_53195:
        /* <DEDUP_REMOVED lines=43> */
.L_x_53193:
[----:B------:R-:W-:Y:S05]  /*2b950*/  BSYNC.RECONVERGENT B3 ;  /* 0x0000000000037941 */ /* 0x000fea0003800200 */
.L_x_53192:
[----:B------:R-:W-:Y:S01]  /*2b960*/  I2FP.F32.U32 R7, R7 ;  /* 0x0000000700077245 */ /* 0x000fe20000201000 */
[----:B------:R-:W-:Y:S02]  /*2b970*/  HFMA2 R204, -RZ, RZ, 0.1171875, 0 ;  /* 0x2f800000ffcc7431 */ /* 0x000fe400000001ff */
[----:B0----5:R-:W-:-:S03]  /*2b980*/  HADD2.F32 R206, -RZ, R72.H1_H1 ;  /* 0x30000048ffce7230 */ /* 0x021fc60000004100 */
[----:B------:R-:W-:Y:S02]  /*2b990*/  FFMA.FTZ R7, R7, R204, 1.1641532182693481445e-10 ;  /* 0x2f00000007077423 */ /* 0x000fe400000100cc */
[----:B------:R-:W-:-:S04]  /*2b9a0*/  FMUL.FTZ R206, R206, UR13 ;  /* 0x0000000dcece7c20 */ /* 0x000fc80008410000 */
[----:B------:R-:W-:Y:S01]  /*2b9b0*/  FMUL.FTZ R206, R206, UR12 ;  /* 0x0000000ccece7c20 */ /* 0x000fe20008410000 */
[----:B------:R-:W-:-:S04]  /*2b9c0*/  FSETP.GTU.FTZ.AND P0, PT, R7, UR10, PT ;  /* 0x0000000a07007c0b */ /* 0x000fc8000bf1c000 */
[----:B------:R-:W-:Y:S02]  /*2b9d0*/  SEL R7, RZ, 0x1, P0 ;  /* 0x00000001ff077807 */ /* 0x000fe40000000000 */
[----:B------:R-:W-:-:S07]  /*2b9e0*/  FSEL R209, R206, RZ, !P0 ;  /* 0x000000ffced17208 */ /* 0x000fce0004000000 */
.L_x_53191:
[----:B------:R-:W-:Y:S05]  /*2b9f0*/  BSYNC.RECONVERGENT B2 ;  /* 0x0000000000027941 */ /* 0x000fea0003800200 */
.L_x_53190:
        /* <DEDUP_REMOVED lines=17> */
.L_x_53201:
        /* <DEDUP_REMOVED lines=13> */
.L_x_53203:
[----:B------:R-:W-:Y:S05]  /*2bbe0*/  BSYNC.RECONVERGENT B4 ;  /* 0x0000000000047941 */ /* 0x000fea0003800200 */
.L_x_53202:
        /* <DEDUP_REMOVED lines=43> */
.L_x_53200:
[----:B------:R-:W-:Y:S05]  /*2bea0*/  BSYNC.RECONVERGENT B3 ;  /* 0x0000000000037941 */ /* 0x000fea0003800200 */
.L_x_53199:
        /* <DEDUP_REMOVED lines=9> */
.L_x_53198:
[----:B------:R-:W-:Y:S05]  /*2bf40*/  BSYNC.RECONVERGENT B2 ;  /* 0x0000000000027941 */ /* 0x000fea0003800200 */
.L_x_53197:
        /* <DEDUP_REMOVED lines=17> */
.L_x_53208:
        /* <DEDUP_REMOVED lines=13> */
.L_x_53210:
[----:B------:R-:W-:Y:S05]  /*2c130*/  BSYNC.RECONVERGENT B4 ;  /* 0x0000000000047941 */ /* 0x000fea0003800200 */
.L_x_53209:
        /* <DEDUP_REMOVED lines=43> */
.L_x_53207:
[----:B------:R-:W-:Y:S05]  /*2c3f0*/  BSYNC.RECONVERGENT B3 ;  /* 0x0000000000037941 */ /* 0x000fea0003800200 */
.L_x_53206:
        /* <DEDUP_REMOVED lines=9> */
.L_x_53205:
[----:B------:R-:W-:Y:S05]  /*2c490*/  BSYNC.RECONVERGENT B2 ;  /* 0x0000000000027941 */ /* 0x000fea0003800200 */
.L_x_53204:
        /* <DEDUP_REMOVED lines=17> */
.L_x_53215:
        /* <DEDUP_REMOVED lines=13> */
.L_x_53217:
[----:B------:R-:W-:Y:S05]  /*2c680*/  BSYNC.RECONVERGENT B4 ;  /* 0x0000000000047941 */ /* 0x000fea0003800200 */
.L_x_53216:
        /* <DEDUP_REMOVED lines=43> */
.L_x_53214:
[----:B------:R-:W-:Y:S05]  /*2c940*/  BSYNC.RECONVERGENT B3 ;  /* 0x0000000000037941 */ /* 0x000fea0003800200 */
.L_x_53213:
        /* <DEDUP_REMOVED lines=9> */
.L_x_53212:
[----:B------:R-:W-:Y:S05]  /*2c9e0*/  BSYNC.RECONVERGENT B2 ;  /* 0x0000000000027941 */ /* 0x000fea0003800200 */
.L_x_53211:
        /* <DEDUP_REMOVED lines=17> */
.L_x_53222:
        /* <DEDUP_REMOVED lines=13> */
.L_x_53224:
[----:B------:R-:W-:Y:S05]  /*2cbd0*/  BSYNC.RECONVERGENT B4 ;  /* 0x0000000000047941 */ /* 0x000fea0003800200 */
.L_x_53223:
        /* <DEDUP_REMOVED lines=43> */
.L_x_53221:
[----:B------:R-:W-:Y:S05]  /*2ce90*/  BSYNC.RECONVERGENT B3 ;  /* 0x0000000000037941 */ /* 0x000fea0003800200 */
.L_x_53220:
        /* <DEDUP_REMOVED lines=9> */
.L_x_53219:
[----:B------:R-:W-:Y:S05]  /*2cf30*/  BSYNC.RECONVERGENT B2 ;  /* 0x0000000000027941 */ /* 0x000fea0003800200 */
.L_x_53218:
        /* <DEDUP_REMOVED lines=17> */
.L_x_53229:
        /* <DEDUP_REMOVED lines=13> */
.L_x_53231:
[----:B------:R-:W-:Y:S05]  /*2d120*/  BSYNC.RECONVERGENT B4 ;  /* 0x0000000000047941 */ /* 0x000fea0003800200 */
.L_x_53230:
        /* <DEDUP_REMOVED lines=43> */
.L_x_53228:
[----:B------:R-:W-:Y:S05]  /*2d3e0*/  BSYNC.RECONVERGENT B3 ;  /* 0x0000000000037941 */ /* 0x000fea0003800200 */
.L_x_53227:
        /* <DEDUP_REMOVED lines=9> */
.L_x_53226:
[----:B------:R-:W-:Y:S05]  /*2d480*/  BSYNC.RECONVERGENT B2 ;  /* 0x0000000000027941 */ /* 0x000fea0003800200 */
.L_x_53225:
        /* <DEDUP_REMOVED lines=16> */
.L_x_53234:
        /* <DEDUP_REMOVED lines=13> */
.L_x_53236:
[----:B------:R-:W-:Y:S05]  /*2d660*/  BSYNC.RECONVERGENT B3 ;  /* 0x0000000000037941 */ /* 0x000fea0003800200 */
.L_x_53235:
        /* <DEDUP_REMOVED lines=43> */
.L_x_53233:
[----:B------:R-:W-:Y:S05]  /*2d920*/  BSYNC.RECONVERGENT B2 ;  /* 0x0000000000027941 */ /* 0x000fea0003800200 */
.L_x_53232:
        /* <DEDUP_REMOVED lines=9> */
.L_x_53177:
[----:B------:R-:W-:Y:S05]  /*2d9c0*/  BSYNC.RECONVERGENT B1 ;  /* 0x0000000000017941 */ /* 0x000fea0003800200 */
.L_x_53126:
        /* <DEDUP_REMOVED lines=89> */
.L_x_53238:
[----:B------:R-:W-:Y:S05]  /*2df60*/  BSYNC.RECONVERGENT B1 ;  /* 0x0000000000017941 */ /* 0x000fea0003800200 */
.L_x_53237:
        /* <DEDUP_REMOVED lines=152> */
.L_x_53254:
        /* <DEDUP_REMOVED lines=42> */
[----:B------:R-:W-:Y:S01]  /*2eb90*/  F2FP.F16.F32.PACK_AB R16, R21, R16 ;  /* 0x000000101510723e */ /* 0x000fe200000000ff */
        /* <DEDUP_REMOVED lines=80> */
[----:B------:R-:W-:Y:S01]  /*2f0a0*/  FMUL.FTZ R44, R11, R33 ;  /* 0x000000210b2c7220 */ /* 0x000fe20000410000 */
[----:B------:R-:W-:Y:S01]  /*2f0b0*/  F2FP.F16.F32.PACK_AB R18, R57, R18 ;  /* 0x000000123912723e */ /* 0x000fe200000000ff */
        /* <DEDUP_REMOVED lines=22> */
[----:B------:R-:W-:Y:S01]  /*2f220*/  F2FP.F16.F32.PACK_AB R25, R24, R25 ;  /* 0x000000191819723e */ /* 0x000fe200000000ff */
[C---:B------:R-:W-:Y:S01]  /*2f230*/  FMUL.FTZ R12, R11.reuse, R37 ;  /* 0x000000250b0c7220 */ /* 0x040fe20000410000 */
[----:B------:R-:W-:Y:S01]  /*2f240*/  FMUL.FTZ R217, R11, R41 ;  /* 0x000000290bd97220 */ /* 0x000fe20000410000 */
[----:B------:R-:W-:Y:S01]  /*2f250*/  FFMA.FTZ R27, R225, R190, R126 ;  /* 0x000000bee11b7223 */ /* 0x000fe2000001007e */
[----:B------:R-:W-:Y:S01]  /*2f260*/  FFMA.FTZ R236, R236, R191, R127 ;  /* 0x000000bfecec7223 */ /* 0x000fe2000001007f */
[----:B------:R-:W-:Y:S01]  /*2f270*/  F2FP.F16.F32.PACK_AB R26, R33, R26 ;  /* 0x0000001a211a723e */ /* 0x000fe200000000ff */
        /* <DEDUP_REMOVED lines=33> */
[----:B------:R-:W-:Y:S01]  /*2f490*/  IMAD.WIDE.U32 R32, R33, 0x10, R20 ;  /* 0x0000001021207825 */ /* 0x000fe200078e0014 */
[----:B------:R-:W-:-:S03]  /*2f4a0*/  F2FP.F16.F32.PACK_AB R16, R16, R219 ;  /* 0x000000db1010723e */ /* 0x000fc600000000ff */
        /* <DEDUP_REMOVED lines=20> */
[----:B------:R-:W-:Y:S01]  /*2f5f0*/  F2FP.F16.F32.PACK_AB R20, R9, R20 ;  /* 0x000000140914723e */ /* 0x000fe200000000ff */
        /* <DEDUP_REMOVED lines=59> */
[----:B------:R-:W-:-:S05]  /*2f9b0*/  F2FP.F16.F32.PACK_AB R44, R11, R44 ;  /* 0x0000002c0b2c723e */ /* 0x000fca00000000ff */
[----:B------:R0:W-:Y:S02]  /*2f9c0*/  STG.E.128 desc[UR8][R40.64], R44 ;  /* 0x0000002c28007986 */ /* 0x0001e4000c101d08 */
.L_x_53241:
[----:B------:R-:W-:Y:S05]  /*2f9d0*/  BSYNC.RECONVERGENT B1 ;  /* 0x0000000000017941 */ /* 0x000fea0003800200 */
.L_x_53240:
[----:B------:R-:W1:Y:S02]  /*2f9e0*/  LDC.64 R10, c[0x0][0x380] ;  /* 0x0000e000ff0a7b82 */ /* 0x000e640000000a00 */
[----:B-1----:R-:W-:-:S04]  /*2f9f0*/  LEA R215, R10, R215, 0x2 ;  /* 0x000000d70ad77211 */ /* 0x002fc800078e10ff */
[----:B------:R-:W-:-:S13]  /*2fa00*/  ISETP.GE.AND P0, PT, R215, R11, PT ;  /* 0x0000000bd700720c */ /* 0x000fda0003f06270 */
[----:B------:R-:W-:Y:S05]  /*2fa10*/  @!P0 BRA `(.L_x_53242) ;  /* 0xfffffd1000b88947 */ /* 0x000fea000383ffff */
[----:B------:R-:W-:Y:S05]  /*2fa20*/  BSYNC B0 ;  /* 0x0000000000007941 */ /* 0x000fea0003800000 */
.L_x_52320:
[----:B------:R-:W-:Y:S05]  /*2fa30*/  EXIT ;  /* 0x000000000000794d */ /* 0x000fea0003800000 */
.L_x_53239:
[----:B------:R-:W-:Y:S01]  /*2fa40*/  HFMA2 R232, -RZ, RZ, 0, 1.847743988037109375e-06 ;  /* 0x0000001fffe87431 */ /* 0x000fe200000001ff */
[----:B------:R-:W-:Y:S01]  /*2fa50*/  BSSY B1, `(.L_x_53243) ;  /* 0x0000006000017945 */ /* 0x000fe20003800000 */
[----:B------:R-:W-:Y:S02]  /*2fa60*/  IMAD.MOV.U32 R227, RZ, RZ, 0x1 ;  /* 0x00000001ffe37424 */ /* 0x000fe400078e00ff */
[----:B0-----:R-:W-:-:S07]  /*2fa70*/  IMAD.MOV.U32 R225, RZ, RZ, -0x1 ;  /* 0xffffffffffe17424 */ /* 0x001fce00078e00ff */
[----:B------:R-:W-:Y:S05]  /*2fa80*/  WARPSYNC.COLLECTIVE R225, `(.L_x_53244) ;  /* 0x00000000e1087348 */ /* 0x000fea0003c00000 */
[----:B------:R0:W1:Y:S02]  /*2fa90*/  SHFL.BFLY P1, R228, R230, R227, R232 ;  /* 0x0c0000e3e6e47389 */ /* 0x00006400000200e8 */
[----:B01----:R-:W-:Y:S05]  /*2faa0*/  ENDCOLLECTIVE ;  /* 0x000000000000791b */ /* 0x003fea0003800000 */
.L_x_53244:
[----:B------:R-:W-:Y:S05]  /*2fab0*/  BSYNC B1 ;  /* 0x0000000000017941 */ /* 0x000fea0003800000 */
.L_x_53243:
        /* <DEDUP_REMOVED lines=9> */
.L_x_53245:
[----:B------:R-:W-:Y:S02]  /*2fb50*/  IMAD.MOV.U32 R227, RZ, RZ, 0x4 ;  /* 0x00000004ffe37424 */ /* 0x000fe400078e00ff */
[----:B------:R-:W-:-:S04]  /*2fb60*/  IMAD.MOV.U32 R218, RZ, RZ, R228 ;  /* 0x000000ffffda7224 */ /* 0x000fc800078e00e4 */
[----:B------:R-:W-:-:S05]  /*2fb70*/  FADD.FTZ R221, R219, R218 ;  /* 0x000000dadbdd7221 */ /* 0x000fca0000010000 */
[----:B------:R-:W-:-:S07]  /*2fb80*/  MOV R230, R221 ;  /* 0x000000dd00e67202 */ /* 0x000fce0000000f00 */
[----:B------:R-:W-:Y:S05]  /*2fb90*/  WARPSYNC.COLLECTIVE R225, `(.L_x_53246) ;  /* 0x00000000e1087348 */ /* 0x000fea0003c00000 */
[----:B------:R0:W1:Y:S02]  /*2fba0*/  SHFL.BFLY P1, R228, R230, R227, R232 ;  /* 0x0c0000e3e6e47389 */ /* 0x00006400000200e8 */
[----:B01----:R-:W-:Y:S05]  /*2fbb0*/  ENDCOLLECTIVE ;  /* 0x000000000000791b */ /* 0x003fea0003800000 */
.L_x_53246:
[----:B------:R-:W-:Y:S01]  /*2fbc0*/  HFMA2 R227, -RZ, RZ, 0, 4.76837158203125e-07 ;  /* 0x00000008ffe37431 */ /* 0x000fe200000001ff */
[----:B------:R-:W-:-:S05]  /*2fbd0*/  MOV R218, R228 ;  /* 0x000000e400da7202 */ /* 0x000fca0000000f00 */
[----:B------:R-:W-:-:S04]  /*2fbe0*/  FADD.FTZ R223, R221, R218 ;  /* 0x000000dadddf7221 */ /* 0x000fc80000010000 */
[----:B------:R-:W-:-:S07]  /*2fbf0*/  IMAD.MOV.U32 R230, RZ, RZ, R223 ;  /* 0x000000ffffe67224 */ /* 0x000fce00078e00df */
[----:B------:R-:W-:Y:S05]  /*2fc00*/  WARPSYNC.COLLECTIVE R225, `(.L_x_53247) ;  /* 0x00000000e1087348 */ /* 0x000fea0003c00000 */
[----:B------:R0:W1:Y:S02]  /*2fc10*/  SHFL.BFLY P1, R228, R230, R227, R232 ;  /* 0x0c0000e3e6e47389 */ /* 0x00006400000200e8 */
[----:B01----:R-:W-:Y:S05]  /*2fc20*/  ENDCOLLECTIVE ;  /* 0x000000000000791b */ /* 0x003fea0003800000 */
.L_x_53247:
        /* <DEDUP_REMOVED lines=8> */
.L_x_53248:
        /* <DEDUP_REMOVED lines=136> */
.L_x_53249:
[----:B------:R-:W-:Y:S02]  /*30530*/  IMAD.MOV.U32 R227, RZ, RZ, 0x2 ;  /* 0x00000002ffe37424 */ /* 0x000fe400078e00ff */
[----:B------:R-:W-:-:S04]  /*30540*/  IMAD.MOV.U32 R224, RZ, RZ, R228 ;  /* 0x000000ffffe07224 */ /* 0x000fc800078e00e4 */
[----:B------:R-:W-:-:S05]  /*30550*/  FADD.FTZ R224, R11, R224 ;  /* 0x000000e00be07221 */ /* 0x000fca0000010000 */
[----:B------:R-:W-:-:S07]  /*30560*/  MOV R230, R224 ;  /* 0x000000e000e67202 */ /* 0x000fce0000000f00 */
[----:B------:R-:W-:Y:S05]  /*30570*/  WARPSYNC.COLLECTIVE R225, `(.L_x_53250) ;  /* 0x00000000e1087348 */ /* 0x000fea0003c00000 */
[----:B------:R0:W1:Y:S02]  /*30580*/  SHFL.BFLY P1, R228, R230, R227, R232 ;  /* 0x0c0000e3e6e47389 */ /* 0x00006400000200e8 */
[----:B01----:R-:W-:Y:S05]  /*30590*/  ENDCOLLECTIVE ;  /* 0x000000000000791b */ /* 0x003fea0003800000 */
.L_x_53250:
[----:B------:R-:W-:Y:S01]  /*305a0*/  HFMA2 R227, -RZ, RZ, 0, 2.384185791015625e-07 ;  /* 0x00000004ffe37431 */ /* 0x000fe200000001ff */
[----:B------:R-:W-:-:S05]  /*305b0*/  MOV R219, R228 ;  /* 0x000000e400db7202 */ /* 0x000fca0000000f00 */
[----:B------:R-:W-:-:S04]  /*305c0*/  FADD.FTZ R219, R224, R219 ;  /* 0x000000dbe0db7221 */ /* 0x000fc80000010000 */
[----:B------:R-:W-:-:S07]  /*305d0*/  IMAD.MOV.U32 R230, RZ, RZ, R219 ;  /* 0x000000ffffe67224 */ /* 0x000fce00078e00db */
[----:B------:R-:W-:Y:S05]  /*305e0*/  WARPSYNC.COLLECTIVE R225, `(.L_x_53251) ;  /* 0x00000000e1087348 */ /* 0x000fea0003c00000 */
[----:B------:R0:W1:Y:S02]  /*305f0*/  SHFL.BFLY P1, R228, R230, R227, R232 ;  /* 0x0c0000e3e6e47389 */ /* 0x00006400000200e8 */
[----:B01----:R-:W-:Y:S05]  /*30600*/  ENDCOLLECTIVE ;  /* 0x000000000000791b */ /* 0x003fea0003800000 */
.L_x_53251:
[----:B------:R-:W-:Y:S02]  /*30610*/  IMAD.MOV.U32 R227, RZ, RZ, 0x8 ;  /* 0x00000008ffe37424 */ /* 0x000fe400078e00ff */
[----:B------:R-:W-:-:S04]  /*30620*/  IMAD.MOV.U32 R226, RZ, RZ, R228 ;  /* 0x000000ffffe27224 */ /* 0x000fc800078e00e4 */
[----:B------:R-:W-:-:S05]  /*30630*/  FADD.FTZ R226, R219, R226 ;  /* 0x000000e2dbe27221 */ /* 0x000fca0000010000 */
[----:B------:R-:W-:-:S07]  /*30640*/  MOV R230, R226 ;  /* 0x000000e200e67202 */ /* 0x000fce0000000f00 */
[----:B------:R-:W-:Y:S05]  /*30650*/  WARPSYNC.COLLECTIVE R225, `(.L_x_53252) ;  /* 0x00000000e1087348 */ /* 0x000fea0003c00000 */
[----:B------:R0:W1:Y:S02]  /*30660*/  SHFL.BFLY P1, R228, R230, R227, R232 ;  /* 0x0c0000e3e6e47389 */ /* 0x00006400000200e8 */
[----:B01----:R-:W-:Y:S05]  /*30670*/  ENDCOLLECTIVE ;  /* 0x000000000000791b */ /* 0x003fea0003800000 */
.L_x_53252:
[----:B------:R-:W-:Y:S01]  /*30680*/  HFMA2 R227, -RZ, RZ, 0, 9.5367431640625e-07 ;  /* 0x00000010ffe37431 */ /* 0x000fe200000001ff */
[----:B------:R-:W-:-:S05]  /*30690*/  MOV R221, R228 ;  /* 0x000000e400dd7202 */ /* 0x000fca0000000f00 */
[----:B------:R-:W-:-:S04]  /*306a0*/  FADD.FTZ R221, R226, R221 ;  /* 0x000000dde2dd7221 */ /* 0x000fc80000010000 */
[----:B------:R-:W-:-:S07]  /*306b0*/  IMAD.MOV.U32 R230, RZ, RZ, R221 ;  /* 0x000000ffffe67224 */ /* 0x000fce00078e00dd */
[----:B------:R-:W-:Y:S05]  /*306c0*/  WARPSYNC.COLLECTIVE R225, `(.L_x_53253) ;  /* 0x00000000e1087348 */ /* 0x000fea0003c00000 */
[----:B------:R0:W1:Y:S02]  /*306d0*/  SHFL.BFLY P1, R228, R230, R227, R232 ;  /* 0x0c0000e3e6e47389 */ /* 0x00006400000200e8 */
[----:B01----:R-:W-:Y:S05]  /*306e0*/  ENDCOLLECTIVE ;  /* 0x000000000000791b */ /* 0x003fea0003800000 */
.L_x_53253:
[----:B------:R-:W-:Y:S05]  /*306f0*/  BRA `(.L_x_53254) ;  /* 0xffffffe0007c7947 */ /* 0x000fea000383ffff */
.L_x_53255:
        /* <DEDUP_REMOVED lines=16> */
.L_x_71543:


//--------------------- .text._ZN10layer_norm13ln_fwd_kernelINS_13Kernel_traitsIf6__halffS2_fjLj2048ELj1ELj4ELj1ELj16ENS_18Kernel_traits_baseILj2048EfS2_fS2_fjLj128EEEEELb1ELb1ELb0ELb0EEEvNS_9FwdParamsE --------------------------
	.section	.text._ZN10layer_norm13ln_fwd_kernelINS_13Kernel_traitsIf6__halffS2_fjLj2048ELj1ELj4ELj1ELj16ENS_18Kernel_traits_baseILj2048EfS2_fS2_fjLj128EEEEELb1ELb1ELb0ELb0EEEvNS_9FwdParamsE,"ax",@progbits
	.align	128
        .global         _ZN10layer_norm13ln_fwd_kernelINS_13Kernel_traitsIf6__halffS2_fjLj2048ELj1ELj4ELj1ELj16ENS_18Kernel_traits_baseILj2048EfS2_fS2_fjLj128EEEEELb1ELb1ELb0ELb0EEEvNS_9FwdParamsE
        .type           _ZN10layer_norm13ln_fwd_kernelINS_13Kernel_traitsIf6__halffS2_fjLj2048ELj1ELj4ELj1ELj16ENS_18Kernel_traits_baseILj2048EfS2_fS2_fjLj128EEEEELb1ELb1ELb0ELb0EEEvNS_9FwdParamsE,@function
        .size           _ZN10layer_norm13ln_fwd_kernelINS_13Kernel_traitsIf6__halffS2_fjLj2048ELj1ELj4ELj1ELj16ENS_18Kernel_traits_baseILj2048EfS2_fS2_fjLj128EEEEELb1ELb1ELb0ELb0EEEvNS_9FwdParamsE,(.L_x_71544 - _ZN10layer_norm13ln_fwd_kernelINS_13Kernel_traitsIf6__halffS2_fjLj2048ELj1ELj4ELj1ELj16ENS_18Kernel_traits_baseILj2048EfS2_fS2_fjLj128EEEEELb1ELb1ELb0ELb0EEEvNS_9FwdParamsE)
        .other          _ZN10layer_norm13ln_fwd_kernelINS_13Kernel_traitsIf6__halffS2_fjLj2048ELj1ELj4ELj1ELj16ENS_18Kernel_traits_baseILj2048EfS2_fS2_fjLj128EEEEELb1ELb1ELb0ELb0EEEvNS_9FwdParamsE,@"STO_CUDA_ENTRY STV_DEFAULT"
_ZN10layer_norm13ln_fwd_kernelINS_13Kernel_traitsIf6__halffS2_fjLj2048ELj1ELj4ELj1ELj16ENS_18Kernel_traits_baseILj2048EfS2_fS2_fjLj128EEEEELb1ELb1ELb0ELb0EEEvNS_9FwdParamsE:
.text._ZN10layer_norm13ln_fwd_kernelINS_13Kernel_traitsIf6__halffS2_fjLj2048ELj1ELj4ELj1ELj16ENS_18Kernel_traits_baseILj2048EfS2_fS2_fjLj128EEEEELb1ELb1ELb0ELb0EEEvNS_9FwdParamsE:
        /* <DEDUP_REMOVED lines=192> */
.L_x_53257:
        /* <DEDUP_REMOVED lines=167> */
.L_x_53258:
[----:B------:R-:W-:Y:S05]  /*1670*/  BSYNC.RECONVERGENT B0 ;  /* 0x0000000000007941 */ /* 0x000fea0003800200 */
.L_x_53256:
        /* <DEDUP_REMOVED lines=86> */
.L_x_53947:
        /* <DEDUP_REMOVED lines=12> */
[----:B------:R-:W-:Y:S01]  /*1ca0*/  @P2 LOP3.LUT R0, R0, 0x10, RZ, 0xfc, !PT ;  /* 0x0000001000002812 */ /* 0x000fe200078efcff */
[----:B--2---:R-:W-:Y:S02]  /*1cb0*/  @P0 HADD2.F32 R212, -RZ, R2.H0_H0 ;  /* 0x20000002ffd40230 */ /* 0x004fe40000004100 */
[----:B------:R-:W-:-:S05]  /*1cc0*/  IMAD R2, R219, UR10, RZ ;  /* 0x0000000adb027c24 */ /* 0x000fca000f8e02ff */
[----:B------:R-:W-:-:S04]  /*1cd0*/  SHF.R.S32.HI R213, RZ, 0x1f, R2 ;  /* 0x0000001fffd57819 */ /* 0x000fc80000011402 */
[----:B------:R-:W-:Y:S02]  /*1ce0*/  LEA.HI R2, R213, R2, RZ, 0x3 ;  /* 0x00000002d5027211 */ /* 0x000fe400078f18ff */
[----:B-1----:R-:W-:-:S04]  /*1cf0*/  LOP3.LUT R213, R214, 0x1f, RZ, 0xc0, !PT ;  /* 0x0000001fd6d57812 */ /* 0x002fc800078ec0ff */
        /* <DEDUP_REMOVED lines=21> */
[----:B------:R-:W-:-:S06]  /*1e50*/  IMAD.SHL.U32 R148, R148, 0x4, RZ ;  /* 0x0000000494947824 */ /* 0x000fcc00078e00ff */
[----:B------:R-:W0:Y:S02]  /*1e60*/  LDC R148, c[0x2][R148] ;  /* 0x0080000094947b82 */ /* 0x000e240000000800 */
[----:B0-----:R-:W-:-:S04]  /*1e70*/  SHF.R.S32.HI R149, RZ, 0x1f, R148 ;  /* 0x0000001fff957819 */ /* 0x001fc80000011494 */
.L_x_71380:
[----:B------:R-:W-:Y:S05]  /*1e80*/  BRX R148 -0x1e90                                       (*"BRANCH_TARGETS .L_x_71381,.L_x_71382,.L_x_71383"*) ;  /* 0xffffffe0945c7949 */ /* 0x000fea000383ffff */
.L_x_71383:
[----:B------:R-:W-:Y:S01]  /*1e90*/  IADD3 R149, PT, PT, R6, 0x1, RZ ;  /* 0x0000000106957810 */ /* 0x000fe20007ffe0ff */
[----:B------:R-:W-:Y:S02]  /*1ea0*/  IMAD.MOV.U32 R213, RZ, RZ, R3 ;  /* 0x000000ffffd57224 */ /* 0x000fe400078e0003 */
[----:B------:R-:W-:Y:S01]  /*1eb0*/  IMAD.MOV.U32 R148, RZ, RZ, R7 ;  /* 0x000000ffff947224 */ /* 0x000fe200078e0007 */
[----:B------:R-:W-:Y:S06]  /*1ec0*/  BRA `(.L_x_53263) ;  /* 0x00000004003c7947 */ /* 0x000fec0003800000 */
.L_x_71381:
[----:B------:R-:W-:Y:S01]  /*1ed0*/  MOV R213, R3 ;  /* 0x0000000300d57202 */ /* 0x000fe20000000f00 */
[----:B------:R-:W-:Y:S02]  /*1ee0*/  IMAD.MOV.U32 R149, RZ, RZ, 0x3 ;  /* 0x00000003ff957424 */ /* 0x000fe400078e00ff */
[----:B------:R-:W-:Y:S01]  /*1ef0*/  IMAD.MOV.U32 R148, RZ, RZ, R8 ;  /* 0x000000ffff947224 */ /* 0x000fe200078e0008 */
[----:B------:R-:W-:Y:S06]  /*1f00*/  BRA `(.L_x_53263) ;  /* 0x00000004002c7947 */ /* 0x000fec0003800000 */
.L_x_71382:
        /* <DEDUP_REMOVED lines=12> */
.L_x_53265:
[----:B------:R-:W-:Y:S05]  /*1fd0*/  BSYNC.RECONVERGENT B2 ;  /* 0x0000000000027941 */ /* 0x000fea0003800200 */
.L_x_53264:
        /* <DEDUP_REMOVED lines=62> */
.L_x_53263:
[----:B------:R-:W-:Y:S05]  /*23c0*/  BSYNC.RECONVERGENT B1 ;  /* 0x0000000000017941 */ /* 0x000fea0003800200 */
.L_x_53262:
        /* <DEDUP_REMOVED lines=8> */
[----:B------:R-:W1:Y:S03]  /*2450*/  LDC R217, c[0x0][0x408] ;  /* 0x00010200ffd97b82 */ /* 0x000e660000000800 */
[----:B0-----:R-:W-:Y:S01]  /*2460*/  FSETP.GTU.FTZ.AND P0, PT, R3, R218, PT ;  /* 0x000000da0300720b */ /* 0x001fe20003f1c000 */
[----:B-----5:R-:W-:-:S05]  /*2470*/  HADD2.F32 R3, -RZ, R152.H0_H0 ;  /* 0x20000098ff037230 */ /* 0x020fca0000004100 */
[----:B------:R-:W-:-:S04]  /*2480*/  FMUL.FTZ R3, R3, R212 ;  /* 0x000000d403037220 */ /* 0x000fc80000410000 */
[----:B-1----:R-:W-:-:S05]  /*2490*/  FMUL.FTZ R3, R3, R217 ;  /* 0x000000d903037220 */ /* 0x002fca0000410000 */
        /* <DEDUP_REMOVED lines=14> */
.L_x_53268:
        /* <DEDUP_REMOVED lines=12> */
.L_x_53270:
[----:B------:R-:W-:Y:S05]  /*2640*/  BSYNC.RECONVERGENT B2 ;  /* 0x0000000000027941 */ /* 0x000fea0003800200 */
.L_x_53269:
        /* <DEDUP_REMOVED lines=62> */
.L_x_53267:
[----:B------:R-:W-:Y:S05]  /*2a30*/  BSYNC.RECONVERGENT B1 ;  /* 0x0000000000017941 */ /* 0x000fea0003800200 */
.L_x_53266:
        /* <DEDUP_REMOVED lines=22> */
.L_x_53273:
        /* <DEDUP_REMOVED lines=12> */
.L_x_53275:
[----:B------:R-:W-:Y:S05]  /*2c60*/  BSYNC.RECONVERGENT B2 ;  /* 0x0000000000027941 */ /* 0x000fea0003800200 */
.L_x_53274:
        /* <DEDUP_REMOVED lines=62> */
.L_x_53272:
[----:B------:R-:W-:Y:S05]  /*3050*/  BSYNC.RECONVERGENT B1 ;  /* 0x0000000000017941 */ /* 0x000fea0003800200 */
.L_x_53271:
[----:B------:R-:W-:Y:S01]  /*3060*/  I2FP.F32.U32 R3, R3 ;  /* 0x0000000300037245 */ /* 0x000fe20000201000 */
[----:B------:R-:W-:Y:S01]  /*3070*/  BSSY.RECONVERGENT B1, `(.L_x_53276) ;  /* 0x0000060000017945 */ /* 0x000fe20003800200 */
[----:B------:R-:W-:Y:S01]  /*3080*/  ISETP.NE.AND P2, PT, R151, 0x1, PT ;  /* 0x000000019700780c */ /* 0x000fe20003f45270 */
        /* <DEDUP_REMOVED lines=19> */
.L_x_53278:
        /* <DEDUP_REMOVED lines=12> */
.L_x_53280:
[----:B------:R-:W-:Y:S05]  /*3280*/  BSYNC.RECONVERGENT B2 ;  /* 0x0000000000027941 */ /* 0x000fea0003800200 */
.L_x_53279:
        /* <DEDUP_REMOVED lines=61> */
[----:B------:R-:W-:-:S07]  /*3660*/  IMAD.MOV.U32 R6, RZ, RZ, RZ ;  /* 0x000000ffff067224 */ /* 0x000fce00078e00ff */
.L_x_53277:
[----:B------:R-:W-:Y:S05]  /*3670*/  BSYNC.RECONVERGENT B1 ;  /* 0x0000000000017941 */ /* 0x000fea0003800200 */
.L_x_53276:
[----:B------:R-:W-:Y:S01]  /*3680*/  I2FP.F32.U32 R3, R3 ;  /* 0x0000000300037245 */ /* 0x000fe20000201000 */
[----:B------:R-:W-:Y:S01]  /*3690*/  BSSY.RECONVERGENT B1, `(.L_x_53281) ;  /* 0x0000060000017945 */ /* 0x000fe20003800200 */
[----:B------:R-:W-:-:S03]  /*36a0*/  ISETP.NE.AND P3, PT, R6, 0x1, PT ;  /* 0x000000010600780c */ /* 0x000fc60003f65270 */
[----:B------:R-:W-:-:S05]  /*36b0*/  FFMA.FTZ R3, R3, R238, 1.1641532182693481445e-10 ;  /* 0x2f00000003037423 */ /* 0x000fca00000100ee */
[----:B------:R-:W-:Y:S01]  /*36c0*/  FSETP.GTU.FTZ.AND P2, PT, R3, R218, PT ;  /* 0x000000da0300720b */ /* 0x000fe20003f5c000 */
[----:B------:R-:W-:Y:S02]  /*36d0*/  HADD2.F32 R3, -RZ, R153.H1_H1 ;  /* 0x30000099ff037230 */ /* 0x000fe40000004100 */
[----:B------:R-:W-:-:S03]  /*36e0*/  HFMA2 R153, -RZ, RZ, 0, 1.1920928955078125e-07 ;  /* 0x00000002ff997431 */ /* 0x000fc600000001ff */
        /* <DEDUP_REMOVED lines=15> */
.L_x_53283:
        /* <DEDUP_REMOVED lines=12> */
.L_x_53285:
[----:B------:R-:W-:Y:S05]  /*38a0*/  BSYNC.RECONVERGENT B2 ;  /* 0x0000000000027941 */ /* 0x000fea0003800200 */
.L_x_53284:
        /* <DEDUP_REMOVED lines=62> */
.L_x_53282:
[----:B------:R-:W-:Y:S05]  /*3c90*/  BSYNC.RECONVERGENT B1 ;  /* 0x0000000000017941 */ /* 0x000fea0003800200 */
.L_x_53281:
        /* <DEDUP_REMOVED lines=22> */
.L_x_53288:
        /* <DEDUP_REMOVED lines=12> */
.L_x_53290:
[----:B------:R-:W-:Y:S05]  /*3ec0*/  BSYNC.RECONVERGENT B2 ;  /* 0x0000000000027941 */ /* 0x000fea0003800200 */
.L_x_53289:
        /* <DEDUP_REMOVED lines=57> */
[----:B------:R-:W-:Y:S01]  /*4260*/  IMAD.WIDE.U32 R6, R4, -0x326172a9, RZ ;  /* 0xcd9e8d5704067825 */ /* 0x000fe200078e00ff */
[----:B------:R-:W-:-:S03]  /*4270*/  UIADD3 UR13, UPT, UPT, UR4, -0x700cb87f, URZ ;  /* 0x8ff34781040d7890 */ /* 0x000fc6000fffe0ff */
[----:B------:R-:W-:Y:S02]  /*4280*/  IMAD.MOV.U32 R4, RZ, RZ, R6 ;  /* 0x000000ffff047224 */ /* 0x000fe400078e0006 */
[----:B------:R-:W-:Y:S01]  /*4290*/  HFMA2 R6, -RZ, RZ, 0, 0 ;  /* 0x00000000ff067431 */ /* 0x000fe200000001ff */
[----:B------:R-:W-:-:S07]  /*42a0*/  LOP3.LUT R7, R214, UR13, R7, 0x96, !PT ;  /* 0x0000000dd6077c12 */ /* 0x000fce000f8e9607 */
.L_x_53287:
[----:B------:R-:W-:Y:S05]  /*42b0*/  BSYNC.RECONVERGENT B1 ;  /* 0x0000000000017941 */ /* 0x000fea0003800200 */
.L_x_53286:
        /* <DEDUP_REMOVED lines=22> */
.L_x_53293:
        /* <DEDUP_REMOVED lines=12> */
.L_x_53295:
[----:B------:R-:W-:Y:S05]  /*44e0*/  BSYNC.RECONVERGENT B2 ;  /* 0x0000000000027941 */ /* 0x000fea0003800200 */
.L_x_53294:
        /* <DEDUP_REMOVED lines=62> */
.L_x_53292:
[----:B------:R-:W-:Y:S05]  /*48d0*/  BSYNC.RECONVERGENT B1 ;  /* 0x0000000000017941 */ /* 0x000fea0003800200 */
.L_x_53291:
        /* <DEDUP_REMOVED lines=22> */
.L_x_53298:
        /* <DEDUP_REMOVED lines=15> */
.L_x_53300:
[----:B------:R-:W-:Y:S05]  /*4b30*/  BSYNC.RECONVERGENT B2 ;  /* 0x0000000000027941 */ /* 0x000fea0003800200 */
.L_x_53299:
        /* <DEDUP_REMOVED lines=62> */
.L_x_53297:
[----:B------:R-:W-:Y:S05]  /*4f20*/  BSYNC.RECONVERGENT B1 ;  /* 0x0000000000017941 */ /* 0x000fea0003800200 */
.L_x_53296:
[----:B------:R-:W-:-:S05]  /*4f30*/  I2FP.F32.U32 R3, R3 ;  /* 0x0000000300037245 */ /* 0x000fca0000201000 */
        /* <DEDUP_REMOVED lines=8> */
[----:B------:R-:W-:Y:S09]  /*4fc0*/  BRA `(.L_x_53301) ;  /* 0x00000030006c7947 */ /* 0x000ff20003800000 */
.L_x_53261:
        /* <DEDUP_REMOVED lines=16> */
.L_x_53304:
        /* <DEDUP_REMOVED lines=12> */
.L_x_53306:
[----:B------:R-:W-:Y:S05]  /*5190*/  BSYNC.RECONVERGENT B2 ;  /* 0x0000000000027941 */ /* 0x000fea0003800200 */
.L_x_53305:
        /* <DEDUP_REMOVED lines=62> */
.L_x_53303:
[----:B------:R-:W-:Y:S05]  /*5580*/  BSYNC.RECONVERGENT B1 ;  /* 0x0000000000017941 */ /* 0x000fea0003800200 */
.L_x_53302:
        /* <DEDUP_REMOVED lines=8> */
[----:B------:R-:W1:Y:S03]  /*5610*/  LDC R217, c[0x0][0x408] ;  /* 0x00010200ffd97b82 */ /* 0x000e660000000800 */
[----:B0-----:R-:W-:Y:S01]  /*5620*/  FSETP.GTU.FTZ.AND P0, PT, R3, R218, PT ;  /* 0x000000da0300720b */ /* 0x001fe20003f1c000 */
[----:B-----5:R-:W-:-:S03]  /*5630*/  HADD2.F32 R3, -RZ, R152.H0_H0 ;  /* 0x20000098ff037230 */ /* 0x020fc60000004100 */
[----:B------:R-:W-:Y:S02]  /*5640*/  PLOP3.LUT P2, PT, P0, PT, PT, 0x8, 0x80 ;  /* 0x000000000080781c */ /* 0x000fe4000074e170 */
[----:B------:R-:W-:-:S04]  /*5650*/  FMUL.FTZ R3, R3, R212 ;  /* 0x000000d403037220 */ /* 0x000fc80000410000 */
[----:B-1----:R-:W-:-:S05]  /*5660*/  FMUL.FTZ R3, R3, R217 ;  /* 0x000000d903037220 */ /* 0x002fca0000410000 */
        /* <DEDUP_REMOVED lines=12> */
.L_x_53309:
        /* <DEDUP_REMOVED lines=12> */
.L_x_53311:
[----:B------:R-:W-:Y:S05]  /*57f0*/  BSYNC.RECONVERGENT B2 ;  /* 0x0000000000027941 */ /* 0x000fea0003800200 */
.L_x_53310:
        /* <DEDUP_REMOVED lines=62> */
.L_x_53308:
[----:B------:R-:W-:Y:S05]  /*5be0*/  BSYNC.RECONVERGENT B1 ;  /* 0x0000000000017941 */ /* 0x000fea0003800200 */
.L_x_53307:
[----:B------:R-:W-:Y:S01]  /*5bf0*/  I2FP.F32.U32 R3, R3 ;  /* 0x0000000300037245 */ /* 0x000fe20000201000 */
[----:B------:R-:W-:Y:S01]  /*5c00*/  BSSY.RECONVERGENT B1, `(.L_x_53312) ;  /* 0x000005f000017945 */ /* 0x000fe20003800200 */
[----:B------:R-:W-:Y:S01]  /*5c10*/  ISETP.NE.AND P2, PT, R6, 0x1, PT ;  /* 0x000000010600780c */ /* 0x000fe20003f45270 */
[----:B------:R-:W-:Y:S02]  /*5c20*/  IMAD.MOV.U32 R151, RZ, RZ, 0x2 ;  /* 0x00000002ff977424 */ /* 0x000fe400078e00ff */
[----:B------:R-:W-:-:S05]  /*5c30*/  FFMA.FTZ R3, R3, R238, 1.1641532182693481445e-10 ;  /* 0x2f00000003037423 */ /* 0x000fca00000100ee */
[----:B------:R-:W-:Y:S01]  /*5c40*/  FSETP.GTU.FTZ.AND P1, PT, R3, R218, PT ;  /* 0x000000da0300720b */ /* 0x000fe20003f3c000 */
[----:B------:R-:W-:-:S03]  /*5c50*/  HADD2.F32 R3, -RZ, R152.H1_H1 ;  /* 0x30000098ff037230 */ /* 0x000fc60000004100 */
[----:B------:R-:W-:Y:S02]  /*5c60*/  PLOP3.LUT P0, PT, P1, PT, PT, 0x8, 0x80 ;  /* 0x000000000080781c */ /* 0x000fe40000f0e170 */
        /* <DEDUP_REMOVED lines=13> */
.L_x_53314:
        /* <DEDUP_REMOVED lines=12> */
.L_x_53316:
[----:B------:R-:W-:Y:S05]  /*5e00*/  BSYNC.RECONVERGENT B2 ;  /* 0x0000000000027941 */ /* 0x000fea0003800200 */
.L_x_53315:
        /* <DEDUP_REMOVED lines=62> */
.L_x_53313:
[----:B------:R-:W-:Y:S05]  /*61f0*/  BSYNC.RECONVERGENT B1 ;  /* 0x0000000000017941 */ /* 0x000fea0003800200 */
.L_x_53312:
[----:B------:R-:W-:Y:S01]  /*6200*/  I2FP.F32.U32 R3, R3 ;  /* 0x0000000300037245 */ /* 0x000fe20000201000 */
[----:B------:R-:W-:Y:S01]  /*6210*/  BSSY.RECONVERGENT B1, `(.L_x_53317) ;  /* 0x000005f000017945 */ /* 0x000fe20003800200 */
[----:B------:R-:W-:Y:S01]  /*6220*/  ISETP.NE.AND P3, PT, R151, 0x1, PT ;  /* 0x000000019700780c */ /* 0x000fe20003f65270 */
[----:B------:R-:W-:Y:S02]  /*6230*/  HFMA2 R6, -RZ, RZ, 0, 1.1920928955078125e-07 ;  /* 0x00000002ff067431 */ /* 0x000fe400000001ff */
[----:B------:R-:W-:-:S05]  /*6240*/  FFMA.FTZ R3, R3, R238, 1.1641532182693481445e-10 ;  /* 0x2f00000003037423 */ /* 0x000fca00000100ee */
[----:B------:R-:W-:Y:S01]  /*6250*/  FSETP.GTU.FTZ.AND P2, PT, R3, R218, PT ;  /* 0x000000da0300720b */ /* 0x000fe20003f5c000 */
[----:B------:R-:W-:-:S03]  /*6260*/  HADD2.F32 R3, -RZ, R153.H0_H0 ;  /* 0x20000099ff037230 */ /* 0x000fc60000004100 */
        /* <DEDUP_REMOVED lines=14> */
.L_x_53319:
        /* <DEDUP_REMOVED lines=12> */
.L_x_53321:
[----:B------:R-:W-:Y:S05]  /*6410*/  BSYNC.RECONVERGENT B2 ;  /* 0x0000000000027941 */ /* 0x000fea0003800200 */
.L_x_53320:
        /* <DEDUP_REMOVED lines=62> */
.L_x_53318:
[----:B------:R-:W-:Y:S05]  /*6800*/  BSYNC.RECONVERGENT B1 ;  /* 0x0000000000017941 */ /* 0x000fea0003800200 */
.L_x_53317:
[----:B------:R-:W-:Y:S01]  /*6810*/  I2FP.F32.U32 R3, R3 ;  /* 0x0000000300037245 */ /* 0x000fe20000201000 */
[----:B------:R-:W-:Y:S01]  /*6820*/  BSSY.RECONVERGENT B1, `(.L_x_53322) ;  /* 0x000005f000017945 */ /* 0x000fe20003800200 */
[----:B------:R-:W-:-:S03]  /*6830*/  ISETP.NE.AND P4, PT, R6, 0x1, PT ;  /* 0x000000010600780c */ /* 0x000fc60003f85270 */
[----:B------:R-:W-:-:S05]  /*6840*/  FFMA.FTZ R3, R3, R238, 1.1641532182693481445e-10 ;  /* 0x2f00000003037423 */ /* 0x000fca00000100ee */
[----:B------:R-:W-:Y:S01]  /*6850*/  FSETP.GTU.FTZ.AND P3, PT, R3, R218, PT ;  /* 0x000000da0300720b */ /* 0x000fe20003f7c000 */
[----:B------:R-:W-:Y:S02]  /*6860*/  HADD2.F32 R3, -RZ, R153.H1_H1 ;  /* 0x30000099ff037230 */ /* 0x000fe40000004100 */
[----:B------:R-:W-:Y:S01]  /*6870*/  IMAD.MOV.U32 R153, RZ, RZ, 0x2 ;  /* 0x00000002ff997424 */ /* 0x000fe200078e00ff */
[----:B------:R-:W-:Y:S02]  /*6880*/  PLOP3.LUT P2, PT, P3, PT, PT, 0x8, 0x80 ;  /* 0x000000000080781c */ /* 0x000fe40001f4e170 */
        /* <DEDUP_REMOVED lines=13> */
.L_x_53324:
        /* <DEDUP_REMOVED lines=12> */
.L_x_53326:
[----:B------:R-:W-:Y:S05]  /*6a20*/  BSYNC.RECONVERGENT B2 ;  /* 0x0000000000027941 */ /* 0x000fea0003800200 */
.L_x_53325:
        /* <DEDUP_REMOVED lines=62> */
.L_x_53323:
[----:B------:R-:W-:Y:S05]  /*6e10*/  BSYNC.RECONVERGENT B1 ;  /* 0x0000000000017941 */ /* 0x000fea0003800200 */
.L_x_53322:
        /* <DEDUP_REMOVED lines=21> */
.L_x_53329:
        /* <DEDUP_REMOVED lines=12> */
.L_x_53331:
[----:B------:R-:W-:Y:S05]  /*7030*/  BSYNC.RECONVERGENT B2 ;  /* 0x0000000000027941 */ /* 0x000fea0003800200 */
.L_x_53330:
        /* <DEDUP_REMOVED lines=62> */
.L_x_53328:
[----:B------:R-:W-:Y:S05]  /*7420*/  BSYNC.RECONVERGENT B1 ;  /* 0x0000000000017941 */ /* 0x000fea0003800200 */
.L_x_53327:
        /* <DEDUP_REMOVED lines=21> */
.L_x_53334:
        /* <DEDUP_REMOVED lines=12> */
.L_x_53336:
[----:B------:R-:W-:Y:S05]  /*7640*/  BSYNC.RECONVERGENT B2 ;  /* 0x0000000000027941 */ /* 0x000fea0003800200 */
.L_x_53335:
        /* <DEDUP_REMOVED lines=62> */
.L_x_53333:
[----:B------:R-:W-:Y:S05]  /*7a30*/  BSYNC.RECONVERGENT B1 ;  /* 0x0000000000017941 */ /* 0x000fea0003800200 */
.L_x_53332:
        /* <DEDUP_REMOVED lines=21> */
.L_x_53339:
        /* <DEDUP_REMOVED lines=15> */
.L_x_53341:
[----:B------:R-:W-:Y:S05]  /*7c80*/  BSYNC.RECONVERGENT B2 ;  /* 0x0000000000027941 */ /* 0x000fea0003800200 */
.L_x_53340:
        /* <DEDUP_REMOVED lines=62> */
.L_x_53338:
[----:B------:R-:W-:Y:S05]  /*8070*/  BSYNC.RECONVERGENT B1 ;  /* 0x0000000000017941 */ /* 0x000fea0003800200 */
.L_x_53337:
[----:B------:R-:W-:Y:S01]  /*8080*/  I2FP.F32.U32 R154, R154 ;  /* 0x0000009a009a7245 */ /* 0x000fe20000201000 */
[----:B------:R-:W-:Y:S02]  /*8090*/  HADD2.F32 R155, -RZ, R155.H1_H1 ;  /* 0x3000009bff9b7230 */ /* 0x000fe40000004100 */
        /* <DEDUP_REMOVED lines=14> */
.L_x_53301:
        /* <DEDUP_REMOVED lines=18> */
[----:B------:R-:W-:Y:S01]  /*82a0*/  LOP3.LUT R214, R3, R214, RZ, 0xfc, !PT ;  /* 0x000000d603d67212 */ /* 0x000fe200078efcff */
[----:B------:R-:W-:Y:S02]  /*82b0*/  IMAD.MOV.U32 R3, RZ, RZ, R213 ;  /* 0x000000ffff037224 */ /* 0x000fe400078e00d5 */
[----:B------:R-:W-:Y:S02]  /*82c0*/  VIADD R213, R2, 0x20 ;  /* 0x0000002002d57836 */ /* 0x000fe40000000000 */
[----:B------:R0:W-:Y:S05]  /*82d0*/  STG.E.64 desc[UR6][R236.64], R214 ;  /* 0x000000d6ec007986 */ /* 0x0001ea000c101b06 */
.L_x_53260:
[----:B------:R-:W-:Y:S05]  /*82e0*/  BSYNC.RECONVERGENT B0 ;  /* 0x0000000000007941 */ /* 0x000fea0003800200 */
.L_x_53259:
        /* <DEDUP_REMOVED lines=17> */
[----:B-1----:R-:W-:Y:S02]  /*8400*/  HFMA2 R157, -RZ, RZ, 0, 1.1920928955078125e-07 ;  /* 0x00000002ff9d7431 */ /* 0x002fe400000001ff */
        /* <DEDUP_REMOVED lines=13> */
.L_x_53347:
        /* <DEDUP_REMOVED lines=12> */
.L_x_53349:
[----:B------:R-:W-:Y:S05]  /*85a0*/  BSYNC.RECONVERGENT B2 ;  /* 0x0000000000027941 */ /* 0x000fea0003800200 */
.L_x_53348:
        /* <DEDUP_REMOVED lines=62> */
.L_x_53346:
[----:B------:R-:W-:Y:S05]  /*8990*/  BSYNC.RECONVERGENT B1 ;  /* 0x0000000000017941 */ /* 0x000fea0003800200 */
.L_x_53345:
        /* <DEDUP_REMOVED lines=27> */
.L_x_53352:
        /* <DEDUP_REMOVED lines=12> */
.L_x_53354:
[----:B------:R-:W-:Y:S05]  /*8c10*/  BSYNC.RECONVERGENT B2 ;  /* 0x0000000000027941 */ /* 0x000fea0003800200 */
.L_x_53353:
        /* <DEDUP_REMOVED lines=62> */
.L_x_53351:
[----:B------:R-:W-:Y:S05]  /*9000*/  BSYNC.RECONVERGENT B1 ;  /* 0x0000000000017941 */ /* 0x000fea0003800200 */
.L_x_53350:
        /* <DEDUP_REMOVED lines=22> */
.L_x_53357:
        /* <DEDUP_REMOVED lines=12> */
.L_x_53359:
[----:B------:R-:W-:Y:S05]  /*9230*/  BSYNC.RECONVERGENT B2 ;  /* 0x0000000000027941 */ /* 0x000fea0003800200 */
.L_x_53358:
        /* <DEDUP_REMOVED lines=62> */
.L_x_53356:
[----:B------:R-:W-:Y:S05]  /*9620*/  BSYNC.RECONVERGENT B1 ;  /* 0x0000000000017941 */ /* 0x000fea0003800200 */
.L_x_53355:
        /* <DEDUP_REMOVED lines=22> */
.L_x_53362:
        /* <DEDUP_REMOVED lines=12> */
.L_x_53364:
[----:B------:R-:W-:Y:S05]  /*9850*/  BSYNC.RECONVERGENT B2 ;  /* 0x0000000000027941 */ /* 0x000fea0003800200 */
.L_x_53363:
        /* <DEDUP_REMOVED lines=62> */
.L_x_53361:
[----:B------:R-:W-:Y:S05]  /*9c40*/  BSYNC.RECONVERGENT B1 ;  /* 0x0000000000017941 */ /* 0x000fea0003800200 */
.L_x_53360:
        /* <DEDUP_REMOVED lines=22> */
.L_x_53367:
        /* <DEDUP_REMOVED lines=12> */
.L_x_53369:
[----:B------:R-:W-:Y:S05]  /*9e70*/  BSYNC.RECONVERGENT B2 ;  /* 0x0000000000027941 */ /* 0x000fea0003800200 */
.L_x_53368:
        /* <DEDUP_REMOVED lines=62> */
.L_x_53366:
[----:B------:R-:W-:Y:S05]  /*a260*/  BSYNC.RECONVERGENT B1 ;  /* 0x0000000000017941 */ /* 0x000fea0003800200 */
.L_x_53365:
        /* <DEDUP_REMOVED lines=22> */
.L_x_53372:
        /* <DEDUP_REMOVED lines=12> */
.L_x_53374:
[----:B------:R-:W-:Y:S05]  /*a490*/  BSYNC.RECONVERGENT B2 ;  /* 0x0000000000027941 */ /* 0x000fea0003800200 */
.L_x_53373:
        /* <DEDUP_REMOVED lines=62> */
.L_x_53371:
[----:B------:R-:W-:Y:S05]  /*a880*/  BSYNC.RECONVERGENT B1 ;  /* 0x0000000000017941 */ /* 0x000fea0003800200 */
.L_x_53370:
        /* <DEDUP_REMOVED lines=22> */
.L_x_53377:
        /* <DEDUP_REMOVED lines=12> */
.L_x_53379:
[----:B------:R-:W-:Y:S05]  /*aab0*/  BSYNC.RECONVERGENT B2 ;  /* 0x0000000000027941 */ /* 0x000fea0003800200 */
.L_x_53378:
        /* <DEDUP_REMOVED lines=62> */
.L_x_53376:
[----:B------:R-:W-:Y:S05]  /*aea0*/  BSYNC.RECONVERGENT B1 ;  /* 0x0000000000017941 */ /* 0x000fea0003800200 */
.L_x_53375:
        /* <DEDUP_REMOVED lines=22> */
.L_x_53382:
        /* <DEDUP_REMOVED lines=15> */
.L_x_53384:
[----:B------:R-:W-:Y:S05]  /*b100*/  BSYNC.RECONVERGENT B2 ;  /* 0x0000000000027941 */ /* 0x000fea0003800200 */
.L_x_53383:
        /* <DEDUP_REMOVED lines=62> */
.L_x_53381:
[----:B------:R-:W-:Y:S05]  /*b4f0*/  BSYNC.RECONVERGENT B1 ;  /* 0x0000000000017941 */ /* 0x000fea0003800200 */
.L_x_53380:
        /* <DEDUP_REMOVED lines=10> */
.L_x_53344:
[----:B------:R-:W-:Y:S01]  /*b5a0*/  ISETP.NE.AND P0, PT, R6, 0x1, PT ;  /* 0x000000010600780c */ /* 0x000fe20003f05270 */
[----:B------:R-:W-:Y:S01]  /*b5b0*/  BSSY.RECONVERGENT B1, `(.L_x_53386) ;  /* 0x000005a000017945 */ /* 0x000fe20003800200 */
[----:B-1----:R-:W-:Y:S01]  /*b5c0*/  IMAD.MOV.U32 R157, RZ, RZ, 0x2 ;  /* 0x00000002ff9d7424 */ /* 0x002fe200078e00ff */
[----:B------:R-:W-:Y:S01]  /*b5d0*/  MOV R156, R4 ;  /* 0x00000004009c7202 */ /* 0x000fe20000000f00 */
        /* <DEDUP_REMOVED lines=12> */
.L_x_53388:
        /* <DEDUP_REMOVED lines=12> */
.L_x_53390:
[----:B------:R-:W-:Y:S05]  /*b760*/  BSYNC.RECONVERGENT B2 ;  /* 0x0000000000027941 */ /* 0x000fea0003800200 */
.L_x_53389:
        /* <DEDUP_REMOVED lines=62> */
.L_x_53387:
[----:B------:R-:W-:Y:S05]  /*bb50*/  BSYNC.RECONVERGENT B1 ;  /* 0x0000000000017941 */ /* 0x000fea0003800200 */
.L_x_53386:
        /* <DEDUP_REMOVED lines=26> */
.L_x_53393:
        /* <DEDUP_REMOVED lines=12> */
.L_x_53395:
[----:B------:R-:W-:Y:S05]  /*bdc0*/  BSYNC.RECONVERGENT B2 ;  /* 0x0000000000027941 */ /* 0x000fea0003800200 */
.L_x_53394:
        /* <DEDUP_REMOVED lines=62> */
.L_x_53392:
[----:B------:R-:W-:Y:S05]  /*c1b0*/  BSYNC.RECONVERGENT B1 ;  /* 0x0000000000017941 */ /* 0x000fea0003800200 */
.L_x_53391:
        /* <DEDUP_REMOVED lines=21> */
.L_x_53398:
        /* <DEDUP_REMOVED lines=12> */
.L_x_53400:
[----:B------:R-:W-:Y:S05]  /*c3d0*/  BSYNC.RECONVERGENT B2 ;  /* 0x0000000000027941 */ /* 0x000fea0003800200 */
.L_x_53399:
        /* <DEDUP_REMOVED lines=62> */
.L_x_53397:
[----:B------:R-:W-:Y:S05]  /*c7c0*/  BSYNC.RECONVERGENT B1 ;  /* 0x0000000000017941 */ /* 0x000fea0003800200 */
.L_x_53396:
        /* <DEDUP_REMOVED lines=21> */
.L_x_53403:
        /* <DEDUP_REMOVED lines=12> */
.L_x_53405:
[----:B------:R-:W-:Y:S05]  /*c9e0*/  BSYNC.RECONVERGENT B2 ;  /* 0x0000000000027941 */ /* 0x000fea0003800200 */
.L_x_53404:
        /* <DEDUP_REMOVED lines=62> */
.L_x_53402:
[----:B------:R-:W-:Y:S05]  /*cdd0*/  BSYNC.RECONVERGENT B1 ;  /* 0x0000000000017941 */ /* 0x000fea0003800200 */
.L_x_53401:
        /* <DEDUP_REMOVED lines=21> */
.L_x_53408:
        /* <DEDUP_REMOVED lines=12> */
.L_x_53410:
[----:B------:R-:W-:Y:S05]  /*cff0*/  BSYNC.RECONVERGENT B2 ;  /* 0x0000000000027941 */ /* 0x000fea0003800200 */
.L_x_53409:
        /* <DEDUP_REMOVED lines=62> */
.L_x_53407:
[----:B------:R-:W-:Y:S05]  /*d3e0*/  BSYNC.RECONVERGENT B1 ;  /* 0x0000000000017941 */ /* 0x000fea0003800200 */
.L_x_53406:
        /* <DEDUP_REMOVED lines=21> */
.L_x_53413:
        /* <DEDUP_REMOVED lines=12> */
.L_x_53415:
[----:B------:R-:W-:Y:S05]  /*d600*/  BSYNC.RECONVERGENT B2 ;  /* 0x0000000000027941 */ /* 0x000fea0003800200 */
.L_x_53414:
        /* <DEDUP_REMOVED lines=62> */
.L_x_53412:
[----:B------:R-:W-:Y:S05]  /*d9f0*/  BSYNC.RECONVERGENT B1 ;  /* 0x0000000000017941 */ /* 0x000fea0003800200 */
.L_x_53411:
        /* <DEDUP_REMOVED lines=21> */
.L_x_53418:
        /* <DEDUP_REMOVED lines=12> */
.L_x_53420:
[----:B------:R-:W-:Y:S05]  /*dc10*/  BSYNC.RECONVERGENT B2 ;  /* 0x0000000000027941 */ /* 0x000fea0003800200 */
.L_x_53419:
        /* <DEDUP_REMOVED lines=62> */
.L_x_53417:
[----:B------:R-:W-:Y:S05]  /*e000*/  BSYNC.RECONVERGENT B1 ;  /* 0x0000000000017941 */ /* 0x000fea0003800200 */
.L_x_53416:
        /* <DEDUP_REMOVED lines=21> */
.L_x_53423:
        /* <DEDUP_REMOVED lines=15> */
.L_x_53425:
[----:B------:R-:W-:Y:S05]  /*e250*/  BSYNC.RECONVERGENT B2 ;  /* 0x0000000000027941 */ /* 0x000fea0003800200 */
.L_x_53424:
        /* <DEDUP_REMOVED lines=62> */
.L_x_53422:
[----:B------:R-:W-:Y:S05]  /*e640*/  BSYNC.RECONVERGENT B1 ;  /* 0x0000000000017941 */ /* 0x000fea0003800200 */
.L_x_53421:
        /* <DEDUP_REMOVED lines=16> */
.L_x_53385:
        /* <DEDUP_REMOVED lines=22> */
.L_x_53343:
[----:B------:R-:W-:Y:S05]  /*e8b0*/  BSYNC.RECONVERGENT B0 ;  /* 0x0000000000007941 */ /* 0x000fea0003800200 */
.L_x_53342:
        /* <DEDUP_REMOVED lines=17> */
[----:B--2---:R-:W-:Y:S02]  /*e9d0*/  HFMA2 R165, -RZ, RZ, 0, 1.1920928955078125e-07 ;  /* 0x00000002ffa57431 */ /* 0x004fe400000001ff */
        /* <DEDUP_REMOVED lines=13> */
.L_x_53431:
        /* <DEDUP_REMOVED lines=12> */
.L_x_53433:
[----:B------:R-:W-:Y:S05]  /*eb70*/  BSYNC.RECONVERGENT B2 ;  /* 0x0000000000027941 */ /* 0x000fea0003800200 */
.L_x_53432:
        /* <DEDUP_REMOVED lines=62> */
.L_x_53430:
[----:B------:R-:W-:Y:S05]  /*ef60*/  BSYNC.RECONVERGENT B1 ;  /* 0x0000000000017941 */ /* 0x000fea0003800200 */
.L_x_53429:
        /* <DEDUP_REMOVED lines=8> */
[----:B------:R-:W2:Y:S03]  /*eff0*/  LDC R215, c[0x0][0x408] ;  /* 0x00010200ffd77b82 */ /* 0x000ea60000000800 */
[----:B0-----:R-:W-:Y:S01]  /*f000*/  FSETP.GTU.FTZ.AND P0, PT, R3, R217, PT ;  /* 0x000000d90300720b */ /* 0x001fe20003f1c000 */
[----:B-----5:R-:W-:-:S05]  /*f010*/  HADD2.F32 R3, -RZ, R168.H0_H0 ;  /* 0x200000a8ff037230 */ /* 0x020fca0000004100 */
[----:B------:R-:W-:-:S04]  /*f020*/  FMUL.FTZ R3, R3, R212 ;  /* 0x000000d403037220 */ /* 0x000fc80000410000 */
[----:B--2---:R-:W-:-:S05]  /*f030*/  FMUL.FTZ R3, R3, R215 ;  /* 0x000000d703037220 */ /* 0x004fca0000410000 */
        /* <DEDUP_REMOVED lines=14> */
.L_x_53436:
        /* <DEDUP_REMOVED lines=12> */
.L_x_53438:
[----:B------:R-:W-:Y:S05]  /*f1e0*/  BSYNC.RECONVERGENT B2 ;  /* 0x0000000000027941 */ /* 0x000fea0003800200 */
.L_x_53437:
[----:B-1----:R-:W-:Y:S01]  /*f1f0*/  IMAD.WIDE.U32 R236, R10, -0x2daee0ad, RZ ;  /* 0xd2511f530aec7825 */ /* 0x002fe200078e00ff */
        /* <DEDUP_REMOVED lines=61> */
.L_x_53435:
[----:B------:R-:W-:Y:S05]  /*f5d0*/  BSYNC.RECONVERGENT B1 ;  /* 0x0000000000017941 */ /* 0x000fea0003800200 */
.L_x_53434:
        /* <DEDUP_REMOVED lines=22> */
.L_x_53441:
        /* <DEDUP_REMOVED lines=12> */
.L_x_53443:
[----:B------:R-:W-:Y:S05]  /*f800*/  BSYNC.RECONVERGENT B2 ;  /* 0x0000000000027941 */ /* 0x000fea0003800200 */
.L_x_53442:
        /* <DEDUP_REMOVED lines=62> */
.L_x_53440:
[----:B------:R-:W-:Y:S05]  /*fbf0*/  BSYNC.RECONVERGENT B1 ;  /* 0x0000000000017941 */ /* 0x000fea0003800200 */
.L_x_53439:
        /* <DEDUP_REMOVED lines=22> */
.L_x_53446:
        /* <DEDUP_REMOVED lines=12> */
.L_x_53448:
[----:B------:R-:W-:Y:S05]  /*fe20*/  BSYNC.RECONVERGENT B2 ;  /* 0x0000000000027941 */ /* 0x000fea0003800200 */
.L_x_53447:
        /* <DEDUP_REMOVED lines=62> */
.L_x_53445:
[----:B------:R-:W-:Y:S05]  /*10210*/  BSYNC.RECONVERGENT B1 ;  /* 0x0000000000017941 */ /* 0x000fea0003800200 */
.L_x_53444:
        /* <DEDUP_REMOVED lines=22> */
.L_x_53451:
        /* <DEDUP_REMOVED lines=12> */
.L_x_53453:
[----:B------:R-:W-:Y:S05]  /*10440*/  BSYNC.RECONVERGENT B2 ;  /* 0x0000000000027941 */ /* 0x000fea0003800200 */
.L_x_53452:
        /* <DEDUP_REMOVED lines=62> */
.L_x_53450:
[----:B------:R-:W-:Y:S05]  /*10830*/  BSYNC.RECONVERGENT B1 ;  /* 0x0000000000017941 */ /* 0x000fea0003800200 */
.L_x_53449:
        /* <DEDUP_REMOVED lines=22> */
.L_x_53456:
        /* <DEDUP_REMOVED lines=12> */
.L_x_53458:
[----:B------:R-:W-:Y:S05]  /*10a60*/  BSYNC.RECONVERGENT B2 ;  /* 0x0000000000027941 */ /* 0x000fea0003800200 */
.L_x_53457:
        /* <DEDUP_REMOVED lines=62> */
.L_x_53455:
[----:B------:R-:W-:Y:S05]  /*10e50*/  BSYNC.RECONVERGENT B1 ;  /* 0x0000000000017941 */ /* 0x000fea0003800200 */
.L_x_53454:
        /* <DEDUP_REMOVED lines=22> */
.L_x_53461:
        /* <DEDUP_REMOVED lines=12> */
.L_x_53463:
[----:B------:R-:W-:Y:S05]  /*11080*/  BSYNC.RECONVERGENT B2 ;  /* 0x0000000000027941 */ /* 0x000fea0003800200 */
.L_x_53462:
        /* <DEDUP_REMOVED lines=62> */
.L_x_53460:
[----:B------:R-:W-:Y:S05]  /*11470*/  BSYNC.RECONVERGENT B1 ;  /* 0x0000000000017941 */ /* 0x000fea0003800200 */
.L_x_53459:
        /* <DEDUP_REMOVED lines=22> */
.L_x_53466:
        /* <DEDUP_REMOVED lines=15> */
.L_x_53468:
[----:B------:R-:W-:Y:S05]  /*116d0*/  BSYNC.RECONVERGENT B2 ;  /* 0x0000000000027941 */ /* 0x000fea0003800200 */
.L_x_53467:
        /* <DEDUP_REMOVED lines=62> */
.L_x_53465:
[----:B------:R-:W-:Y:S05]  /*11ac0*/  BSYNC.RECONVERGENT B1 ;  /* 0x0000000000017941 */ /* 0x000fea0003800200 */
.L_x_53464:
        /* <DEDUP_REMOVED lines=10> */
.L_x_53428:
[----:B------:R-:W-:Y:S01]  /*11b70*/  ISETP.NE.AND P0, PT, R6, 0x1, PT ;  /* 0x000000010600780c */ /* 0x000fe20003f05270 */
[----:B------:R-:W-:Y:S01]  /*11b80*/  BSSY.RECONVERGENT B1, `(.L_x_53470) ;  /* 0x000005a000017945 */ /* 0x000fe20003800200 */
[----:B--2---:R-:W-:Y:S01]  /*11b90*/  IMAD.MOV.U32 R165, RZ, RZ, 0x2 ;  /* 0x00000002ffa57424 */ /* 0x004fe200078e00ff */
        /* <DEDUP_REMOVED lines=13> */
.L_x_53472:
        /* <DEDUP_REMOVED lines=12> */
.L_x_53474:
[----:B------:R-:W-:Y:S05]  /*11d30*/  BSYNC.RECONVERGENT B2 ;  /* 0x0000000000027941 */ /* 0x000fea0003800200 */
.L_x_53473:
        /* <DEDUP_REMOVED lines=62> */
.L_x_53471:
[----:B------:R-:W-:Y:S05]  /*12120*/  BSYNC.RECONVERGENT B1 ;  /* 0x0000000000017941 */ /* 0x000fea0003800200 */
.L_x_53470:
        /* <DEDUP_REMOVED lines=8> */
[----:B------:R-:W2:Y:S03]  /*121b0*/  LDC R215, c[0x0][0x408] ;  /* 0x00010200ffd77b82 */ /* 0x000ea60000000800 */
[----:B0-----:R-:W-:Y:S01]  /*121c0*/  FSETP.GTU.FTZ.AND P0, PT, R3, R217, PT ;  /* 0x000000d90300720b */ /* 0x001fe20003f1c000 */
[----:B-----5:R-:W-:-:S03]  /*121d0*/  HADD2.F32 R3, -RZ, R168.H0_H0 ;  /* 0x200000a8ff037230 */ /* 0x020fc60000004100 */
[----:B------:R-:W-:Y:S02]  /*121e0*/  PLOP3.LUT P2, PT, P0, PT, PT, 0x8, 0x80 ;  /* 0x000000000080781c */ /* 0x000fe4000074e170 */
[----:B------:R-:W-:-:S04]  /*121f0*/  FMUL.FTZ R3, R3, R212 ;  /* 0x000000d403037220 */ /* 0x000fc80000410000 */
[----:B--2---:R-:W-:-:S05]  /*12200*/  FMUL.FTZ R3, R3, R215 ;  /* 0x000000d703037220 */ /* 0x004fca0000410000 */
        /* <DEDUP_REMOVED lines=12> */
.L_x_53477:
        /* <DEDUP_REMOVED lines=12> */
.L_x_53479:
[----:B------:R-:W-:Y:S05]  /*12390*/  BSYNC.RECONVERGENT B2 ;  /* 0x0000000000027941 */ /* 0x000fea0003800200 */
.L_x_53478:
        /* <DEDUP_REMOVED lines=62> */
.L_x_53476:
[----:B------:R-:W-:Y:S05]  /*12780*/  BSYNC.RECONVERGENT B1 ;  /* 0x0000000000017941 */ /* 0x000fea0003800200 */
.L_x_53475:
        /* <DEDUP_REMOVED lines=21> */
.L_x_53482:
        /* <DEDUP_REMOVED lines=12> */
.L_x_53484:
[----:B------:R-:W-:Y:S05]  /*129a0*/  BSYNC.RECONVERGENT B2 ;  /* 0x0000000000027941 */ /* 0x000fea0003800200 */
.L_x_53483:
        /* <DEDUP_REMOVED lines=62> */
.L_x_53481:
[----:B------:R-:W-:Y:S05]  /*12d90*/  BSYNC.RECONVERGENT B1 ;  /* 0x0000000000017941 */ /* 0x000fea0003800200 */
.L_x_53480:
        /* <DEDUP_REMOVED lines=21> */
.L_x_53487:
        /* <DEDUP_REMOVED lines=12> */
.L_x_53489:
[----:B------:R-:W-:Y:S05]  /*12fb0*/  BSYNC.RECONVERGENT B2 ;  /* 0x0000000000027941 */ /* 0x000fea0003800200 */
.L_x_53488:
        /* <DEDUP_REMOVED lines=62> */
.L_x_53486:
[----:B------:R-:W-:Y:S05]  /*133a0*/  BSYNC.RECONVERGENT B1 ;  /* 0x0000000000017941 */ /* 0x000fea0003800200 */
.L_x_53485:
        /* <DEDUP_REMOVED lines=21> */
.L_x_53492:
        /* <DEDUP_REMOVED lines=12> */
.L_x_53494:
[----:B------:R-:W-:Y:S05]  /*135c0*/  BSYNC.RECONVERGENT B2 ;  /* 0x0000000000027941 */ /* 0x000fea0003800200 */
.L_x_53493:
        /* <DEDUP_REMOVED lines=62> */
.L_x_53491:
[----:B------:R-:W-:Y:S05]  /*139b0*/  BSYNC.RECONVERGENT B1 ;  /* 0x0000000000017941 */ /* 0x000fea0003800200 */
.L_x_53490:
        /* <DEDUP_REMOVED lines=21> */
.L_x_53497:
        /* <DEDUP_REMOVED lines=12> */
.L_x_53499:
[----:B------:R-:W-:Y:S05]  /*13bd0*/  BSYNC.RECONVERGENT B2 ;  /* 0x0000000000027941 */ /* 0x000fea0003800200 */
.L_x_53498:
[----:B-1----:R-:W-:Y:S01]  /*13be0*/  IMAD.WIDE.U32 R236, R10, -0x2daee0ad, RZ ;  /* 0xd2511f530aec7825 */ /* 0x002fe200078e00ff */
        /* <DEDUP_REMOVED lines=61> */
.L_x_53496:
[----:B------:R-:W-:Y:S05]  /*13fc0*/  BSYNC.RECONVERGENT B1 ;  /* 0x0000000000017941 */ /* 0x000fea0003800200 */
.L_x_53495:
        /* <DEDUP_REMOVED lines=21> */
.L_x_53502:
        /* <DEDUP_REMOVED lines=12> */
.L_x_53504:
[----:B------:R-:W-:Y:S05]  /*141e0*/  BSYNC.RECONVERGENT B2 ;  /* 0x0000000000027941 */ /* 0x000fea0003800200 */
.L_x_53503:
[----:B-1----:R-:W-:Y:S01]  /*141f0*/  IMAD.WIDE.U32 R238, R10, -0x2daee0ad, RZ ;  /* 0xd2511f530aee7825 */ /* 0x002fe200078e00ff */
        /* <DEDUP_REMOVED lines=61> */
.L_x_53501:
[----:B------:R-:W-:Y:S05]  /*145d0*/  BSYNC.RECONVERGENT B1 ;  /* 0x0000000000017941 */ /* 0x000fea0003800200 */
.L_x_53500:
        /* <DEDUP_REMOVED lines=21> */
.L_x_53507:
        /* <DEDUP_REMOVED lines=15> */
.L_x_53509:
[----:B------:R-:W-:Y:S05]  /*14820*/  BSYNC.RECONVERGENT B2 ;  /* 0x0000000000027941 */ /* 0x000fea0003800200 */
.L_x_53508:
        /* <DEDUP_REMOVED lines=62> */
.L_x_53506:
[----:B------:R-:W-:Y:S05]  /*14c10*/  BSYNC.RECONVERGENT B1 ;  /* 0x0000000000017941 */ /* 0x000fea0003800200 */
.L_x_53505:
        /* <DEDUP_REMOVED lines=16> */
.L_x_53469:
        /* <DEDUP_REMOVED lines=22> */
.L_x_53427:
[----:B------:R-:W-:Y:S05]  /*14e80*/  BSYNC.RECONVERGENT B0 ;  /* 0x0000000000007941 */ /* 0x000fea0003800200 */
.L_x_53426:
        /* <DEDUP_REMOVED lines=17> */
[----:B---3--:R-:W-:Y:S02]  /*14fa0*/  HFMA2 R173, -RZ, RZ, 0, 1.1920928955078125e-07 ;  /* 0x00000002ffad7431 */ /* 0x008fe400000001ff */
        /* <DEDUP_REMOVED lines=13> */
.L_x_53515:
        /* <DEDUP_REMOVED lines=12> */
.L_x_53517:
[----:B------:R-:W-:Y:S05]  /*15140*/  BSYNC.RECONVERGENT B2 ;  /* 0x0000000000027941 */ /* 0x000fea0003800200 */
.L_x_53516:
        /* <DEDUP_REMOVED lines=62> */
.L_x_53514:
[----:B------:R-:W-:Y:S05]  /*15530*/  BSYNC.RECONVERGENT B1 ;  /* 0x0000000000017941 */ /* 0x000fea0003800200 */
.L_x_53513:
        /* <DEDUP_REMOVED lines=8> */
[----:B------:R-:W3:Y:S03]  /*155c0*/  LDC R215, c[0x0][0x408] ;  /* 0x00010200ffd77b82 */ /* 0x000ee60000000800 */
[----:B0-----:R-:W-:Y:S01]  /*155d0*/  FSETP.GTU.FTZ.AND P0, PT, R3, R217, PT ;  /* 0x000000d90300720b */ /* 0x001fe20003f1c000 */
[----:B-----5:R-:W-:-:S05]  /*155e0*/  HADD2.F32 R3, -RZ, R176.H0_H0 ;  /* 0x200000b0ff037230 */ /* 0x020fca0000004100 */
[----:B------:R-:W-:-:S04]  /*155f0*/  FMUL.FTZ R3, R3, R212 ;  /* 0x000000d403037220 */ /* 0x000fc80000410000 */
[----:B---3--:R-:W-:-:S05]  /*15600*/  FMUL.FTZ R3, R3, R215 ;  /* 0x000000d703037220 */ /* 0x008fca0000410000 */
        /* <DEDUP_REMOVED lines=14> */
.L_x_53520:
        /* <DEDUP_REMOVED lines=12> */
.L_x_53522:
[----:B------:R-:W-:Y:S05]  /*157b0*/  BSYNC.RECONVERGENT B2 ;  /* 0x0000000000027941 */ /* 0x000fea0003800200 */
.L_x_53521:
[----:B-12---:R-:W-:Y:S01]  /*157c0*/  IMAD.WIDE.U32 R236, R10, -0x2daee0ad, RZ ;  /* 0xd2511f530aec7825 */ /* 0x006fe200078e00ff */
        /* <DEDUP_REMOVED lines=61> */
.L_x_53519:
[----:B------:R-:W-:Y:S05]  /*15ba0*/  BSYNC.RECONVERGENT B1 ;  /* 0x0000000000017941 */ /* 0x000fea0003800200 */
.L_x_53518:
        /* <DEDUP_REMOVED lines=22> */
.L_x_53525:
        /* <DEDUP_REMOVED lines=12> */
.L_x_53527:
[----:B------:R-:W-:Y:S05]  /*15dd0*/  BSYNC.RECONVERGENT B2 ;  /* 0x0000000000027941 */ /* 0x000fea0003800200 */
.L_x_53526:
        /* <DEDUP_REMOVED lines=62> */
.L_x_53524:
[----:B------:R-:W-:Y:S05]  /*161c0*/  BSYNC.RECONVERGENT B1 ;  /* 0x0000000000017941 */ /* 0x000fea0003800200 */
.L_x_53523:
        /* <DEDUP_REMOVED lines=22> */
.L_x_53530:
        /* <DEDUP_REMOVED lines=12> */
.L_x_53532:
[----:B------:R-:W-:Y:S05]  /*163f0*/  BSYNC.RECONVERGENT B2 ;  /* 0x0000000000027941 */ /* 0x000fea0003800200 */
.L_x_53531:
        /* <DEDUP_REMOVED lines=62> */
.L_x_53529:
[----:B------:R-:W-:Y:S05]  /*167e0*/  BSYNC.RECONVERGENT B1 ;  /* 0x0000000000017941 */ /* 0x000fea0003800200 */
.L_x_53528:
        /* <DEDUP_REMOVED lines=22> */
.L_x_53535:
        /* <DEDUP_REMOVED lines=12> */
.L_x_53537:
[----:B------:R-:W-:Y:S05]  /*16a10*/  BSYNC.RECONVERGENT B2 ;  /* 0x0000000000027941 */ /* 0x000fea0003800200 */
.L_x_53536:
        /* <DEDUP_REMOVED lines=62> */
.L_x_53534:
[----:B------:R-:W-:Y:S05]  /*16e00*/  BSYNC.RECONVERGENT B1 ;  /* 0x0000000000017941 */ /* 0x000fea0003800200 */
.L_x_53533:
        /* <DEDUP_REMOVED lines=22> */
.L_x_53540:
        /* <DEDUP_REMOVED lines=12> */
.L_x_53542:
[----:B------:R-:W-:Y:S05]  /*17030*/  BSYNC.RECONVERGENT B2 ;  /* 0x0000000000027941 */ /* 0x000fea0003800200 */
.L_x_53541:
        /* <DEDUP_REMOVED lines=62> */
.L_x_53539:
[----:B------:R-:W-:Y:S05]  /*17420*/  BSYNC.RECONVERGENT B1 ;  /* 0x0000000000017941 */ /* 0x000fea0003800200 */
.L_x_53538:
        /* <DEDUP_REMOVED lines=22> */
.L_x_53545:
        /* <DEDUP_REMOVED lines=12> */
.L_x_53547:
[----:B------:R-:W-:Y:S05]  /*17650*/  BSYNC.RECONVERGENT B2 ;  /* 0x0000000000027941 */ /* 0x000fea0003800200 */
.L_x_53546:
        /* <DEDUP_REMOVED lines=62> */
.L_x_53544:
[----:B------:R-:W-:Y:S05]  /*17a40*/  BSYNC.RECONVERGENT B1 ;  /* 0x0000000000017941 */ /* 0x000fea0003800200 */
.L_x_53543:
        /* <DEDUP_REMOVED lines=22> */
.L_x_53550:
        /* <DEDUP_REMOVED lines=15> */
.L_x_53552:
[----:B------:R-:W-:Y:S05]  /*17ca0*/  BSYNC.RECONVERGENT B2 ;  /* 0x0000000000027941 */ /* 0x000fea0003800200 */
.L_x_53551:
        /* <DEDUP_REMOVED lines=62> */
.L_x_53549:
[----:B------:R-:W-:Y:S05]  /*18090*/  BSYNC.RECONVERGENT B1 ;  /* 0x0000000000017941 */ /* 0x000fea0003800200 */
.L_x_53548:
        /* <DEDUP_REMOVED lines=10> */
.L_x_53512:
[----:B------:R-:W-:Y:S01]  /*18140*/  ISETP.NE.AND P0, PT, R6, 0x1, PT ;  /* 0x000000010600780c */ /* 0x000fe20003f05270 */
[----:B------:R-:W-:Y:S01]  /*18150*/  BSSY.RECONVERGENT B1, `(.L_x_53554) ;  /* 0x000005a000017945 */ /* 0x000fe20003800200 */
[----:B---3--:R-:W-:Y:S01]  /*18160*/  IMAD.MOV.U32 R173, RZ, RZ, 0x2 ;  /* 0x00000002ffad7424 */ /* 0x008fe200078e00ff */
        /* <DEDUP_REMOVED lines=13> */
.L_x_53556:
        /* <DEDUP_REMOVED lines=12> */
.L_x_53558:
[----:B------:R-:W-:Y:S05]  /*18300*/  BSYNC.RECONVERGENT B2 ;  /* 0x0000000000027941 */ /* 0x000fea0003800200 */
.L_x_53557:
        /* <DEDUP_REMOVED lines=62> */
.L_x_53555:
[----:B------:R-:W-:Y:S05]  /*186f0*/  BSYNC.RECONVERGENT B1 ;  /* 0x0000000000017941 */ /* 0x000fea0003800200 */
.L_x_53554:
        /* <DEDUP_REMOVED lines=8> */
[----:B------:R-:W3:Y:S03]  /*18780*/  LDC R215, c[0x0][0x408] ;  /* 0x00010200ffd77b82 */ /* 0x000ee60000000800 */
[----:B0-----:R-:W-:Y:S01]  /*18790*/  FSETP.GTU.FTZ.AND P0, PT, R3, R217, PT ;  /* 0x000000d90300720b */ /* 0x001fe20003f1c000 */
[----:B-----5:R-:W-:-:S03]  /*187a0*/  HADD2.F32 R3, -RZ, R176.H0_H0 ;  /* 0x200000b0ff037230 */ /* 0x020fc60000004100 */
[----:B------:R-:W-:Y:S02]  /*187b0*/  PLOP3.LUT P2, PT, P0, PT, PT, 0x8, 0x80 ;  /* 0x000000000080781c */ /* 0x000fe4000074e170 */
[----:B------:R-:W-:-:S04]  /*187c0*/  FMUL.FTZ R3, R3, R212 ;  /* 0x000000d403037220 */ /* 0x000fc80000410000 */
[----:B---3--:R-:W-:-:S05]  /*187d0*/  FMUL.FTZ R3, R3, R215 ;  /* 0x000000d703037220 */ /* 0x008fca0000410000 */
        /* <DEDUP_REMOVED lines=12> */
.L_x_53561:
        /* <DEDUP_REMOVED lines=12> */
.L_x_53563:
[----:B------:R-:W-:Y:S05]  /*18960*/  BSYNC.RECONVERGENT B2 ;  /* 0x0000000000027941 */ /* 0x000fea0003800200 */
.L_x_53562:
        /* <DEDUP_REMOVED lines=62> */
.L_x_53560:
[----:B------:R-:W-:Y:S05]  /*18d50*/  BSYNC.RECONVERGENT B1 ;  /* 0x0000000000017941 */ /* 0x000fea0003800200 */
.L_x_53559:
        /* <DEDUP_REMOVED lines=21> */
.L_x_53566:
        /* <DEDUP_REMOVED lines=12> */
.L_x_53568:
[----:B------:R-:W-:Y:S05]  /*18f70*/  BSYNC.RECONVERGENT B2 ;  /* 0x0000000000027941 */ /* 0x000fea0003800200 */
.L_x_53567:
        /* <DEDUP_REMOVED lines=62> */
.L_x_53565:
[----:B------:R-:W-:Y:S05]  /*19360*/  BSYNC.RECONVERGENT B1 ;  /* 0x0000000000017941 */ /* 0x000fea0003800200 */
.L_x_53564:
        /* <DEDUP_REMOVED lines=21> */
.L_x_53571:
        /* <DEDUP_REMOVED lines=12> */
.L_x_53573:
[----:B------:R-:W-:Y:S05]  /*19580*/  BSYNC.RECONVERGENT B2 ;  /* 0x0000000000027941 */ /* 0x000fea0003800200 */
.L_x_53572:
        /* <DEDUP_REMOVED lines=62> */
.L_x_53570:
[----:B------:R-:W-:Y:S05]  /*19970*/  BSYNC.RECONVERGENT B1 ;  /* 0x0000000000017941 */ /* 0x000fea0003800200 */
.L_x_53569:
        /* <DEDUP_REMOVED lines=21> */
.L_x_53576:
        /* <DEDUP_REMOVED lines=12> */
.L_x_53578:
[----:B------:R-:W-:Y:S05]  /*19b90*/  BSYNC.RECONVERGENT B2 ;  /* 0x0000000000027941 */ /* 0x000fea0003800200 */
.L_x_53577:
        /* <DEDUP_REMOVED lines=62> */
.L_x_53575:
[----:B------:R-:W-:Y:S05]  /*19f80*/  BSYNC.RECONVERGENT B1 ;  /* 0x0000000000017941 */ /* 0x000fea0003800200 */
.L_x_53574:
        /* <DEDUP_REMOVED lines=21> */
.L_x_53581:
        /* <DEDUP_REMOVED lines=12> */
.L_x_53583:
[----:B------:R-:W-:Y:S05]  /*1a1a0*/  BSYNC.RECONVERGENT B2 ;  /* 0x0000000000027941 */ /* 0x000fea0003800200 */
.L_x_53582:
[----:B-12---:R-:W-:Y:S01]  /*1a1b0*/  IMAD.WIDE.U32 R236, R10, -0x2daee0ad, RZ ;  /* 0xd2511f530aec7825 */ /* 0x006fe200078e00ff */
        /* <DEDUP_REMOVED lines=61> */
.L_x_53580:
[----:B------:R-:W-:Y:S05]  /*1a590*/  BSYNC.RECONVERGENT B1 ;  /* 0x0000000000017941 */ /* 0x000fea0003800200 */
.L_x_53579:
        /* <DEDUP_REMOVED lines=21> */
.L_x_53586:
        /* <DEDUP_REMOVED lines=12> */
.L_x_53588:
[----:B------:R-:W-:Y:S05]  /*1a7b0*/  BSYNC.RECONVERGENT B2 ;  /* 0x0000000000027941 */ /* 0x000fea0003800200 */
.L_x_53587:
[----:B-12---:R-:W-:Y:S01]  /*1a7c0*/  IMAD.WIDE.U32 R238, R10, -0x2daee0ad, RZ ;  /* 0xd2511f530aee7825 */ /* 0x006fe200078e00ff */
        /* <DEDUP_REMOVED lines=61> */
.L_x_53585:
[----:B------:R-:W-:Y:S05]  /*1aba0*/  BSYNC.RECONVERGENT B1 ;  /* 0x0000000000017941 */ /* 0x000fea0003800200 */
.L_x_53584:
        /* <DEDUP_REMOVED lines=21> */
.L_x_53591:
        /* <DEDUP_REMOVED lines=15> */
.L_x_53593:
[----:B------:R-:W-:Y:S05]  /*1adf0*/  BSYNC.RECONVERGENT B2 ;  /* 0x0000000000027941 */ /* 0x000fea0003800200 */
.L_x_53592:
        /* <DEDUP_REMOVED lines=62> */
.L_x_53590:
[----:B------:R-:W-:Y:S05]  /*1b1e0*/  BSYNC.RECONVERGENT B1 ;  /* 0x0000000000017941 */ /* 0x000fea0003800200 */
.L_x_53589:
        /* <DEDUP_REMOVED lines=16> */
.L_x_53553:
        /* <DEDUP_REMOVED lines=22> */
.L_x_53511:
[----:B------:R-:W-:Y:S05]  /*1b450*/  BSYNC.RECONVERGENT B0 ;  /* 0x0000000000007941 */ /* 0x000fea0003800200 */
.L_x_53510:
        /* <DEDUP_REMOVED lines=31> */
.L_x_53599:
        /* <DEDUP_REMOVED lines=12> */
.L_x_53601:
[----:B------:R-:W-:Y:S05]  /*1b710*/  BSYNC.RECONVERGENT B2 ;  /* 0x0000000000027941 */ /* 0x000fea0003800200 */
.L_x_53600:
        /* <DEDUP_REMOVED lines=62> */
.L_x_53598:
[----:B------:R-:W-:Y:S05]  /*1bb00*/  BSYNC.RECONVERGENT B1 ;  /* 0x0000000000017941 */ /* 0x000fea0003800200 */
.L_x_53597:
        /* <DEDUP_REMOVED lines=8> */
[----:B------:R-:W4:Y:S03]  /*1bb90*/  LDC R215, c[0x0][0x408] ;  /* 0x00010200ffd77b82 */ /* 0x000f260000000800 */
[----:B0-----:R-:W-:Y:S01]  /*1bba0*/  FSETP.GTU.FTZ.AND P1, PT, R3, R217, PT ;  /* 0x000000d90300720b */ /* 0x001fe20003f3c000 */
[----:B-----5:R-:W-:-:S05]  /*1bbb0*/  HADD2.F32 R3, -RZ, R184.H0_H0 ;  /* 0x200000b8ff037230 */ /* 0x020fca0000004100 */
[----:B------:R-:W-:-:S04]  /*1bbc0*/  FMUL.FTZ R3, R3, R212 ;  /* 0x000000d403037220 */ /* 0x000fc80000410000 */
[----:B----4-:R-:W-:-:S05]  /*1bbd0*/  FMUL.FTZ R3, R3, R215 ;  /* 0x000000d703037220 */ /* 0x010fca0000410000 */
        /* <DEDUP_REMOVED lines=14> */
.L_x_53604:
        /* <DEDUP_REMOVED lines=12> */
.L_x_53606:
[----:B------:R-:W-:Y:S05]  /*1bd80*/  BSYNC.RECONVERGENT B2 ;  /* 0x0000000000027941 */ /* 0x000fea0003800200 */
.L_x_53605:
[----:B-123--:R-:W-:Y:S01]  /*1bd90*/  IMAD.WIDE.U32 R236, R10, -0x2daee0ad, RZ ;  /* 0xd2511f530aec7825 */ /* 0x00efe200078e00ff */
        /* <DEDUP_REMOVED lines=61> */
.L_x_53603:
[----:B------:R-:W-:Y:S05]  /*1c170*/  BSYNC.RECONVERGENT B1 ;  /* 0x0000000000017941 */ /* 0x000fea0003800200 */
.L_x_53602:
        /* <DEDUP_REMOVED lines=22> */
.L_x_53609:
        /* <DEDUP_REMOVED lines=12> */
.L_x_53611:
[----:B------:R-:W-:Y:S05]  /*1c3a0*/  BSYNC.RECONVERGENT B2 ;  /* 0x0000000000027941 */ /* 0x000fea0003800200 */
.L_x_53610:
        /* <DEDUP_REMOVED lines=62> */
.L_x_53608:
[----:B------:R-:W-:Y:S05]  /*1c790*/  BSYNC.RECONVERGENT B1 ;  /* 0x0000000000017941 */ /* 0x000fea0003800200 */
.L_x_53607:
        /* <DEDUP_REMOVED lines=22> */
.L_x_53614:
        /* <DEDUP_REMOVED lines=12> */
.L_x_53616:
[----:B------:R-:W-:Y:S05]  /*1c9c0*/  BSYNC.RECONVERGENT B2 ;  /* 0x0000000000027941 */ /* 0x000fea0003800200 */
.L_x_53615:
        /* <DEDUP_REMOVED lines=62> */
.L_x_53613:
[----:B------:R-:W-:Y:S05]  /*1cdb0*/  BSYNC.RECONVERGENT B1 ;  /* 0x0000000000017941 */ /* 0x000fea0003800200 */
.L_x_53612:
        /* <DEDUP_REMOVED lines=22> */
.L_x_53619:
        /* <DEDUP_REMOVED lines=12> */
.L_x_53621:
[----:B------:R-:W-:Y:S05]  /*1cfe0*/  BSYNC.RECONVERGENT B2 ;  /* 0x0000000000027941 */ /* 0x000fea0003800200 */
.L_x_53620:
        /* <DEDUP_REMOVED lines=62> */
.L_x_53618:
[----:B------:R-:W-:Y:S05]  /*1d3d0*/  BSYNC.RECONVERGENT B1 ;  /* 0x0000000000017941 */ /* 0x000fea0003800200 */
.L_x_53617:
        /* <DEDUP_REMOVED lines=22> */
.L_x_53624:
        /* <DEDUP_REMOVED lines=12> */
.L_x_53626:
[----:B------:R-:W-:Y:S05]  /*1d600*/  BSYNC.RECONVERGENT B2 ;  /* 0x0000000000027941 */ /* 0x000fea0003800200 */
.L_x_53625:
        /* <DEDUP_REMOVED lines=62> */
.L_x_53623:
[----:B------:R-:W-:Y:S05]  /*1d9f0*/  BSYNC.RECONVERGENT B1 ;  /* 0x0000000000017941 */ /* 0x000fea0003800200 */
.L_x_53622:
        /* <DEDUP_REMOVED lines=22> */
.L_x_53629:
        /* <DEDUP_REMOVED lines=12> */
.L_x_53631:
[----:B------:R-:W-:Y:S05]  /*1dc20*/  BSYNC.RECONVERGENT B2 ;  /* 0x0000000000027941 */ /* 0x000fea0003800200 */
.L_x_53630:
        /* <DEDUP_REMOVED lines=62> */
.L_x_53628:
[----:B------:R-:W-:Y:S05]  /*1e010*/  BSYNC.RECONVERGENT B1 ;  /* 0x0000000000017941 */ /* 0x000fea0003800200 */
.L_x_53627:
        /* <DEDUP_REMOVED lines=22> */
.L_x_53634:
        /* <DEDUP_REMOVED lines=15> */
.L_x_53636:
[----:B------:R-:W-:Y:S05]  /*1e270*/  BSYNC.RECONVERGENT B2 ;  /* 0x0000000000027941 */ /* 0x000fea0003800200 */
.L_x_53635:
        /* <DEDUP_REMOVED lines=62> */
.L_x_53633:
[----:B------:R-:W-:Y:S05]  /*1e660*/  BSYNC.RECONVERGENT B1 ;  /* 0x0000000000017941 */ /* 0x000fea0003800200 */
.L_x_53632:
        /* <DEDUP_REMOVED lines=10> */
.L_x_53596:
        /* <DEDUP_REMOVED lines=16> */
.L_x_53640:
        /* <DEDUP_REMOVED lines=12> */
.L_x_53642:
[----:B------:R-:W-:Y:S05]  /*1e8d0*/  BSYNC.RECONVERGENT B2 ;  /* 0x0000000000027941 */ /* 0x000fea0003800200 */
.L_x_53641:
        /* <DEDUP_REMOVED lines=62> */
.L_x_53639:
[----:B------:R-:W-:Y:S05]  /*1ecc0*/  BSYNC.RECONVERGENT B1 ;  /* 0x0000000000017941 */ /* 0x000fea0003800200 */
.L_x_53638:
        /* <DEDUP_REMOVED lines=13> */
[----:B------:R-:W-:Y:S01]  /*1eda0*/  FSEL R180, R3, RZ, !P1 ;  /* 0x000000ff03b47208 */ /* 0x000fe20004800000 */
[----:B------:R-:W-:Y:S01]  /*1edb0*/  IMAD.MOV.U32 R3, RZ, RZ, R4 ;  /* 0x000000ffff037224 */ /* 0x000fe200078e0004 */
[----:B------:R-:W-:-:S13]  /*1edc0*/  PLOP3.LUT P1, PT, P1, PT, PT, 0x8, 0x80 ;  /* 0x000000000080781c */ /* 0x000fda0000f2e170 */
        /* <DEDUP_REMOVED lines=10> */
.L_x_53645:
        /* <DEDUP_REMOVED lines=12> */
.L_x_53647:
[----:B------:R-:W-:Y:S05]  /*1ef30*/  BSYNC.RECONVERGENT B2 ;  /* 0x0000000000027941 */ /* 0x000fea0003800200 */
.L_x_53646:
        /* <DEDUP_REMOVED lines=62> */
.L_x_53644:
[----:B------:R-:W-:Y:S05]  /*1f320*/  BSYNC.RECONVERGENT B1 ;  /* 0x0000000000017941 */ /* 0x000fea0003800200 */
.L_x_53643:
        /* <DEDUP_REMOVED lines=21> */
.L_x_53650:
        /* <DEDUP_REMOVED lines=12> */
.L_x_53652:
[----:B------:R-:W-:Y:S05]  /*1f540*/  BSYNC.RECONVERGENT B2 ;  /* 0x0000000000027941 */ /* 0x000fea0003800200 */
.L_x_53651:
        /* <DEDUP_REMOVED lines=62> */
.L_x_53649:
[----:B------:R-:W-:Y:S05]  /*1f930*/  BSYNC.RECONVERGENT B1 ;  /* 0x0000000000017941 */ /* 0x000fea0003800200 */
.L_x_53648:
        /* <DEDUP_REMOVED lines=21> */
.L_x_53655:
        /* <DEDUP_REMOVED lines=12> */
.L_x_53657:
[----:B------:R-:W-:Y:S05]  /*1fb50*/  BSYNC.RECONVERGENT B2 ;  /* 0x0000000000027941 */ /* 0x000fea0003800200 */
.L_x_53656:
        /* <DEDUP_REMOVED lines=62> */
.L_x_53654:
[----:B------:R-:W-:Y:S05]  /*1ff40*/  BSYNC.RECONVERGENT B1 ;  /* 0x0000000000017941 */ /* 0x000fea0003800200 */
.L_x_53653:
        /* <DEDUP_REMOVED lines=21> */
.L_x_53660:
        /* <DEDUP_REMOVED lines=12> */
.L_x_53662:
[----:B------:R-:W-:Y:S05]  /*20160*/  BSYNC.RECONVERGENT B2 ;  /* 0x0000000000027941 */ /* 0x000fea0003800200 */
.L_x_53661:
        /* <DEDUP_REMOVED lines=62> */
.L_x_53659:
[----:B------:R-:W-:Y:S05]  /*20550*/  BSYNC.RECONVERGENT B1 ;  /* 0x0000000000017941 */ /* 0x000fea0003800200 */
.L_x_53658:
        /* <DEDUP_REMOVED lines=21> */
.L_x_53665:
        /* <DEDUP_REMOVED lines=12> */
.L_x_53667:
[----:B------:R-:W-:Y:S05]  /*20770*/  BSYNC.RECONVERGENT B2 ;  /* 0x0000000000027941 */ /* 0x000fea0003800200 */
.L_x_53666:
[----:B-123--:R-:W-:Y:S01]  /*20780*/  IMAD.WIDE.U32 R236, R10, -0x2daee0ad, RZ ;  /* 0xd2511f530aec7825 */ /* 0x00efe200078e00ff */
        /* <DEDUP_REMOVED lines=61> */
.L_x_53664:
[----:B------:R-:W-:Y:S05]  /*20b60*/  BSYNC.RECONVERGENT B1 ;  /* 0x0000000000017941 */ /* 0x000fea0003800200 */
.L_x_53663:
        /* <DEDUP_REMOVED lines=21> */
.L_x_53670:
        /* <DEDUP_REMOVED lines=12> */
.L_x_53672:
[----:B------:R-:W-:Y:S05]  /*20d80*/  BSYNC.RECONVERGENT B2 ;  /* 0x0000000000027941 */ /* 0x000fea0003800200 */
.L_x_53671:
[----:B-123--:R-:W-:Y:S01]  /*20d90*/  IMAD.WIDE.U32 R238, R10, -0x2daee0ad, RZ ;  /* 0xd2511f530aee7825 */ /* 0x00efe200078e00ff */
        /* <DEDUP_REMOVED lines=61> */
.L_x_53669:
[----:B------:R-:W-:Y:S05]  /*21170*/  BSYNC.RECONVERGENT B1 ;  /* 0x0000000000017941 */ /* 0x000fea0003800200 */
.L_x_53668:
        /* <DEDUP_REMOVED lines=21> */
.L_x_53675:
        /* <DEDUP_REMOVED lines=15> */
.L_x_53677:
[----:B------:R-:W-:Y:S05]  /*213c0*/  BSYNC.RECONVERGENT B2 ;  /* 0x0000000000027941 */ /* 0x000fea0003800200 */
.L_x_53676:
        /* <DEDUP_REMOVED lines=62> */
.L_x_53674:
[----:B------:R-:W-:Y:S05]  /*217b0*/  BSYNC.RECONVERGENT B1 ;  /* 0x0000000000017941 */ /* 0x000fea0003800200 */
.L_x_53673:
        /* <DEDUP_REMOVED lines=16> */
.L_x_53637:
        /* <DEDUP_REMOVED lines=22> */
.L_x_53595:
[----:B------:R-:W-:Y:S05]  /*21a20*/  BSYNC.RECONVERGENT B0 ;  /* 0x0000000000007941 */ /* 0x000fea0003800200 */
.L_x_53594:
        /* <DEDUP_REMOVED lines=31> */
.L_x_53683:
        /* <DEDUP_REMOVED lines=12> */
.L_x_53685:
[----:B------:R-:W-:Y:S05]  /*21ce0*/  BSYNC.RECONVERGENT B2 ;  /* 0x0000000000027941 */ /* 0x000fea0003800200 */
.L_x_53684:
        /* <DEDUP_REMOVED lines=62> */
.L_x_53682:
[----:B------:R-:W-:Y:S05]  /*220d0*/  BSYNC.RECONVERGENT B1 ;  /* 0x0000000000017941 */ /* 0x000fea0003800200 */
.L_x_53681:
[----:B------:R-:W0:Y:S01]  /*220e0*/  LDC R217, c[0x0][0x404] ;  /* 0x00010100ffd97b82 */ /* 0x000e220000000800 */
[----:B------:R-:W-:Y:S01]  /*220f0*/  I2FP.F32.U32 R3, R188 ;  /* 0x000000bc00037245 */ /* 0x000fe20000201000 */
[----:B------:R-:W-:Y:S01]  /*22100*/  IMAD.MOV.U32 R252, RZ, RZ, 0x2f800000 ;  /* 0x2f800000fffc7424 */ /* 0x000fe200078e00ff */
[----:B------:R-:W-:Y:S01]  /*22110*/  LOP3.LUT R0, R0, 0xfffffffd, RZ, 0xc0, !PT ;  /* 0xfffffffd00007812 */ /* 0x000fe200078ec0ff */
[----:B------:R-:W-:Y:S01]  /*22120*/  BSSY.RECONVERGENT B1, `(.L_x_53686) ;  /* 0x0000062000017945 */ /* 0x000fe20003800200 */
[----:B------:R-:W-:Y:S02]  /*22130*/  HFMA2 R6, -RZ, RZ, 0, 1.1920928955078125e-07 ;  /* 0x00000002ff067431 */ /* 0x000fe400000001ff */
        /* <DEDUP_REMOVED lines=21> */
.L_x_53688:
        /* <DEDUP_REMOVED lines=12> */
.L_x_53690:
[----:B------:R-:W-:Y:S05]  /*22350*/  BSYNC.RECONVERGENT B2 ;  /* 0x0000000000027941 */ /* 0x000fea0003800200 */
.L_x_53689:
[----:B--234-:R-:W-:Y:S01]  /*22360*/  IMAD.WIDE.U32 R236, R10, -0x2daee0ad, RZ ;  /* 0xd2511f530aec7825 */ /* 0x01cfe200078e00ff */
        /* <DEDUP_REMOVED lines=61> */
.L_x_53687:
[----:B------:R-:W-:Y:S05]  /*22740*/  BSYNC.RECONVERGENT B1 ;  /* 0x0000000000017941 */ /* 0x000fea0003800200 */
.L_x_53686:
        /* <DEDUP_REMOVED lines=22> */
.L_x_53693:
        /* <DEDUP_REMOVED lines=12> */
.L_x_53695:
[----:B------:R-:W-:Y:S05]  /*22970*/  BSYNC.RECONVERGENT B2 ;  /* 0x0000000000027941 */ /* 0x000fea0003800200 */
.L_x_53694:
        /* <DEDUP_REMOVED lines=62> */
.L_x_53692:
[----:B------:R-:W-:Y:S05]  /*22d60*/  BSYNC.RECONVERGENT B1 ;  /* 0x0000000000017941 */ /* 0x000fea0003800200 */
.L_x_53691:
        /* <DEDUP_REMOVED lines=22> */
.L_x_53698:
        /* <DEDUP_REMOVED lines=12> */
.L_x_53700:
[----:B------:R-:W-:Y:S05]  /*22f90*/  BSYNC.RECONVERGENT B2 ;  /* 0x0000000000027941 */ /* 0x000fea0003800200 */
.L_x_53699:
        /* <DEDUP_REMOVED lines=62> */
.L_x_53697:
[----:B------:R-:W-:Y:S05]  /*23380*/  BSYNC.RECONVERGENT B1 ;  /* 0x0000000000017941 */ /* 0x000fea0003800200 */
.L_x_53696:
        /* <DEDUP_REMOVED lines=22> */
.L_x_53703:
        /* <DEDUP_REMOVED lines=12> */
.L_x_53705:
[----:B------:R-:W-:Y:S05]  /*235b0*/  BSYNC.RECONVERGENT B2 ;  /* 0x0000000000027941 */ /* 0x000fea0003800200 */
.L_x_53704:
        /* <DEDUP_REMOVED lines=62> */
.L_x_53702:
[----:B------:R-:W-:Y:S05]  /*239a0*/  BSYNC.RECONVERGENT B1 ;  /* 0x0000000000017941 */ /* 0x000fea0003800200 */
.L_x_53701:
        /* <DEDUP_REMOVED lines=22> */
.L_x_53708:
        /* <DEDUP_REMOVED lines=12> */
.L_x_53710:
[----:B------:R-:W-:Y:S05]  /*23bd0*/  BSYNC.RECONVERGENT B2 ;  /* 0x0000000000027941 */ /* 0x000fea0003800200 */
.L_x_53709:
        /* <DEDUP_REMOVED lines=62> */
.L_x_53707:
[----:B------:R-:W-:Y:S05]  /*23fc0*/  BSYNC.RECONVERGENT B1 ;  /* 0x0000000000017941 */ /* 0x000fea0003800200 */
.L_x_53706:
        /* <DEDUP_REMOVED lines=22> */
.L_x_53713:
        /* <DEDUP_REMOVED lines=12> */
.L_x_53715:
[----:B------:R-:W-:Y:S05]  /*241f0*/  BSYNC.RECONVERGENT B2 ;  /* 0x0000000000027941 */ /* 0x000fea0003800200 */
.L_x_53714:
        /* <DEDUP_REMOVED lines=62> */
.L_x_53712:
[----:B------:R-:W-:Y:S05]  /*245e0*/  BSYNC.RECONVERGENT B1 ;  /* 0x0000000000017941 */ /* 0x000fea0003800200 */
.L_x_53711:
        /* <DEDUP_REMOVED lines=22> */
.L_x_53718:
        /* <DEDUP_REMOVED lines=15> */
.L_x_53720:
[----:B------:R-:W-:Y:S05]  /*24840*/  BSYNC.RECONVERGENT B2 ;  /* 0x0000000000027941 */ /* 0x000fea0003800200 */
.L_x_53719:
        /* <DEDUP_REMOVED lines=62> */
.L_x_53717:
[----:B------:R-:W-:Y:S05]  /*24c30*/  BSYNC.RECONVERGENT B1 ;  /* 0x0000000000017941 */ /* 0x000fea0003800200 */
.L_x_53716:
        /* <DEDUP_REMOVED lines=10> */
.L_x_53680:
        /* <DEDUP_REMOVED lines=16> */
.L_x_53724:
        /* <DEDUP_REMOVED lines=12> */
.L_x_53726:
[----:B------:R-:W-:Y:S05]  /*24ea0*/  BSYNC.RECONVERGENT B2 ;  /* 0x0000000000027941 */ /* 0x000fea0003800200 */
.L_x_53725:
        /* <DEDUP_REMOVED lines=62> */
.L_x_53723:
[----:B------:R-:W-:Y:S05]  /*25290*/  BSYNC.RECONVERGENT B1 ;  /* 0x0000000000017941 */ /* 0x000fea0003800200 */
.L_x_53722:
        /* <DEDUP_REMOVED lines=12> */
[----:B------:R-:W-:Y:S01]  /*25360*/  FSEL R188, R3, RZ, !P0 ;  /* 0x000000ff03bc7208 */ /* 0x000fe20004000000 */
[----:B------:R-:W-:Y:S01]  /*25370*/  IMAD.MOV.U32 R3, RZ, RZ, R4 ;  /* 0x000000ffff037224 */ /* 0x000fe200078e0004 */
[----:B------:R-:W-:-:S13]  /*25380*/  PLOP3.LUT P0, PT, P0, PT, PT, 0x8, 0x80 ;  /* 0x000000000080781c */ /* 0x000fda000070e170 */
        /* <DEDUP_REMOVED lines=11> */
.L_x_53729:
        /* <DEDUP_REMOVED lines=12> */
.L_x_53731:
[----:B------:R-:W-:Y:S05]  /*25500*/  BSYNC.RECONVERGENT B2 ;  /* 0x0000000000027941 */ /* 0x000fea0003800200 */
.L_x_53730:
        /* <DEDUP_REMOVED lines=62> */
.L_x_53728:
[----:B------:R-:W-:Y:S05]  /*258f0*/  BSYNC.RECONVERGENT B1 ;  /* 0x0000000000017941 */ /* 0x000fea0003800200 */
.L_x_53727:
        /* <DEDUP_REMOVED lines=21> */
.L_x_53734:
        /* <DEDUP_REMOVED lines=12> */
.L_x_53736:
[----:B------:R-:W-:Y:S05]  /*25b10*/  BSYNC.RECONVERGENT B2 ;  /* 0x0000000000027941 */ /* 0x000fea0003800200 */
.L_x_53735:
        /* <DEDUP_REMOVED lines=62> */
.L_x_53733:
[----:B------:R-:W-:Y:S05]  /*25f00*/  BSYNC.RECONVERGENT B1 ;  /* 0x0000000000017941 */ /* 0x000fea0003800200 */
.L_x_53732:
        /* <DEDUP_REMOVED lines=21> */
.L_x_53739:
        /* <DEDUP_REMOVED lines=12> */
.L_x_53741:
[----:B------:R-:W-:Y:S05]  /*26120*/  BSYNC.RECONVERGENT B2 ;  /* 0x0000000000027941 */ /* 0x000fea0003800200 */
.L_x_53740:
        /* <DEDUP_REMOVED lines=62> */
.L_x_53738:
[----:B------:R-:W-:Y:S05]  /*26510*/  BSYNC.RECONVERGENT B1 ;  /* 0x0000000000017941 */ /* 0x000fea0003800200 */
.L_x_53737:
        /* <DEDUP_REMOVED lines=21> */
.L_x_53744:
        /* <DEDUP_REMOVED lines=12> */
.L_x_53746:
[----:B------:R-:W-:Y:S05]  /*26730*/  BSYNC.RECONVERGENT B2 ;  /* 0x0000000000027941 */ /* 0x000fea0003800200 */
.L_x_53745:
        /* <DEDUP_REMOVED lines=62> */
.L_x_53743:
[----:B------:R-:W-:Y:S05]  /*26b20*/  BSYNC.RECONVERGENT B1 ;  /* 0x0000000000017941 */ /* 0x000fea0003800200 */
.L_x_53742:
        /* <DEDUP_REMOVED lines=21> */
.L_x_53749:
        /* <DEDUP_REMOVED lines=12> */
.L_x_53751:
[----:B------:R-:W-:Y:S05]  /*26d40*/  BSYNC.RECONVERGENT B2 ;  /* 0x0000000000027941 */ /* 0x000fea0003800200 */
.L_x_53750:
[----:B--234-:R-:W-:Y:S01]  /*26d50*/  IMAD.WIDE.U32 R236, R10, -0x2daee0ad, RZ ;  /* 0xd2511f530aec7825 */ /* 0x01cfe200078e00ff */
        /* <DEDUP_REMOVED lines=61> */
.L_x_53748:
[----:B------:R-:W-:Y:S05]  /*27130*/  BSYNC.RECONVERGENT B1 ;  /* 0x0000000000017941 */ /* 0x000fea0003800200 */
.L_x_53747:
        /* <DEDUP_REMOVED lines=21> */
.L_x_53754:
        /* <DEDUP_REMOVED lines=12> */
.L_x_53756:
[----:B------:R-:W-:Y:S05]  /*27350*/  BSYNC.RECONVERGENT B2 ;  /* 0x0000000000027941 */ /* 0x000fea0003800200 */
.L_x_53755:
        /* <DEDUP_REMOVED lines=62> */
.L_x_53753:
[----:B------:R-:W-:Y:S05]  /*27740*/  BSYNC.RECONVERGENT B1 ;  /* 0x0000000000017941 */ /* 0x000fea0003800200 */
.L_x_53752:
        /* <DEDUP_REMOVED lines=21> */
.L_x_53759:
        /* <DEDUP_REMOVED lines=15> */
.L_x_53761:
[----:B------:R-:W-:Y:S05]  /*27990*/  BSYNC.RECONVERGENT B2 ;  /* 0x0000000000027941 */ /* 0x000fea0003800200 */
.L_x_53760:
        /* <DEDUP_REMOVED lines=62> */
.L_x_53758:
[----:B------:R-:W-:Y:S05]  /*27d80*/  BSYNC.RECONVERGENT B1 ;  /* 0x0000000000017941 */ /* 0x000fea0003800200 */
.L_x_53757:
        /* <DEDUP_REMOVED lines=16> */
.L_x_53721:
        /* <DEDUP_REMOVED lines=22> */
.L_x_53679:
[----:B------:R-:W-:Y:S05]  /*27ff0*/  BSYNC.RECONVERGENT B0 ;  /* 0x0000000000007941 */ /* 0x000fea0003800200 */
.L_x_53678:
        /* <DEDUP_REMOVED lines=31> */
.L_x_53767:
        /* <DEDUP_REMOVED lines=12> */
.L_x_53769:
[----:B------:R-:W-:Y:S05]  /*282b0*/  BSYNC.RECONVERGENT B2 ;  /* 0x0000000000027941 */ /* 0x000fea0003800200 */
.L_x_53768:
        /* <DEDUP_REMOVED lines=62> */
.L_x_53766:
[----:B------:R-:W-:Y:S05]  /*286a0*/  BSYNC.RECONVERGENT B1 ;  /* 0x0000000000017941 */ /* 0x000fea0003800200 */
.L_x_53765:
[----:B------:R-:W0:Y:S01]  /*286b0*/  LDC R217, c[0x0][0x404] ;  /* 0x00010100ffd97b82 */ /* 0x000e220000000800 */
[----:B------:R-:W-:Y:S01]  /*286c0*/  I2FP.F32.U32 R3, R196 ;  /* 0x000000c400037245 */ /* 0x000fe20000201000 */
[----:B------:R-:W-:Y:S01]  /*286d0*/  IMAD.MOV.U32 R252, RZ, RZ, 0x2f800000 ;  /* 0x2f800000fffc7424 */ /* 0x000fe200078e00ff */
[----:B------:R-:W-:Y:S01]  /*286e0*/  LOP3.LUT R0, R0, 0xfffffffd, RZ, 0xc0, !PT ;  /* 0xfffffffd00007812 */ /* 0x000fe200078ec0ff */
[----:B-----5:R-:W-:Y:S01]  /*286f0*/  HADD2.F32 R6, -RZ, R200.H0_H0 ;  /* 0x200000c8ff067230 */ /* 0x020fe20000004100 */
[----:B------:R-:W-:Y:S01]  /*28700*/  BSSY.RECONVERGENT B1, `(.L_x_53770) ;  /* 0x0000061000017945 */ /* 0x000fe20003800200 */
[----:B------:R-:W-:Y:S02]  /*28710*/  FFMA.FTZ R3, R3, R252, 1.1641532182693481445e-10 ;  /* 0x2f00000003037423 */ /* 0x000fe400000100fc */
[----:B------:R-:W1:Y:S03]  /*28720*/  LDC R215, c[0x0][0x408] ;  /* 0x00010200ffd77b82 */ /* 0x000e660000000800 */
[----:B0-----:R-:W-:Y:S01]  /*28730*/  FSETP.GTU.FTZ.AND P0, PT, R3, R217, PT ;  /* 0x000000d90300720b */ /* 0x001fe20003f1c000 */
[----:B------:R-:W-:Y:S01]  /*28740*/  FMUL.FTZ R3, R6, R212 ;  /* 0x000000d406037220 */ /* 0x000fe20000410000 */
[----:B------:R-:W-:-:S03]  /*28750*/  HFMA2 R6, -RZ, RZ, 0, 1.1920928955078125e-07 ;  /* 0x00000002ff067431 */ /* 0x000fc600000001ff */
        /* <DEDUP_REMOVED lines=16> */
.L_x_53772:
        /* <DEDUP_REMOVED lines=12> */
.L_x_53774:
[----:B------:R-:W-:Y:S05]  /*28920*/  BSYNC.RECONVERGENT B2 ;  /* 0x0000000000027941 */ /* 0x000fea0003800200 */
.L_x_53773:
        /* <DEDUP_REMOVED lines=62> */
.L_x_53771:
[----:B------:R-:W-:Y:S05]  /*28d10*/  BSYNC.RECONVERGENT B1 ;  /* 0x0000000000017941 */ /* 0x000fea0003800200 */
.L_x_53770:
        /* <DEDUP_REMOVED lines=22> */
.L_x_53777:
        /* <DEDUP_REMOVED lines=12> */
.L_x_53779:
[----:B------:R-:W-:Y:S05]  /*28f40*/  BSYNC.RECONVERGENT B2 ;  /* 0x0000000000027941 */ /* 0x000fea0003800200 */
.L_x_53778:
        /* <DEDUP_REMOVED lines=62> */
.L_x_53776:
[----:B------:R-:W-:Y:S05]  /*29330*/  BSYNC.RECONVERGENT B1 ;  /* 0x0000000000017941 */ /* 0x000fea0003800200 */
.L_x_53775:
        /* <DEDUP_REMOVED lines=22> */
.L_x_53782:
        /* <DEDUP_REMOVED lines=12> */
.L_x_53784:
[----:B------:R-:W-:Y:S05]  /*29560*/  BSYNC.RECONVERGENT B2 ;  /* 0x0000000000027941 */ /* 0x000fea0003800200 */
.L_x_53783:
        /* <DEDUP_REMOVED lines=62> */
.L_x_53781:
[----:B------:R-:W-:Y:S05]  /*29950*/  BSYNC.RECONVERGENT B1 ;  /* 0x0000000000017941 */ /* 0x000fea0003800200 */
.L_x_53780:
        /* <DEDUP_REMOVED lines=22> */
.L_x_53787:
        /* <DEDUP_REMOVED lines=12> */
.L_x_53789:
[----:B------:R-:W-:Y:S05]  /*29b80*/  BSYNC.RECONVERGENT B2 ;  /* 0x0000000000027941 */ /* 0x000fea0003800200 */
.L_x_53788:
        /* <DEDUP_REMOVED lines=62> */
.L_x_53786:
[----:B------:R-:W-:Y:S05]  /*29f70*/  BSYNC.RECONVERGENT B1 ;  /* 0x0000000000017941 */ /* 0x000fea0003800200 */
.L_x_53785:
        /* <DEDUP_REMOVED lines=22> */
.L_x_53792:
        /* <DEDUP_REMOVED lines=12> */
.L_x_53794:
[----:B------:R-:W-:Y:S05]  /*2a1a0*/  BSYNC.RECONVERGENT B2 ;  /* 0x0000000000027941 */ /* 0x000fea0003800200 */
.L_x_53793:
        /* <DEDUP_REMOVED lines=62> */
.L_x_53791:
[----:B------:R-:W-:Y:S05]  /*2a590*/  BSYNC.RECONVERGENT B1 ;  /* 0x0000000000017941 */ /* 0x000fea0003800200 */
.L_x_53790:
        /* <DEDUP_REMOVED lines=22> */
.L_x_53797:
        /* <DEDUP_REMOVED lines=12> */
.L_x_53799:
[----:B------:R-:W-:Y:S05]  /*2a7c0*/  BSYNC.RECONVERGENT B2 ;  /* 0x0000000000027941 */ /* 0x000fea0003800200 */
.L_x_53798:
        /* <DEDUP_REMOVED lines=62> */
.L_x_53796:
[----:B------:R-:W-:Y:S05]  /*2abb0*/  BSYNC.RECONVERGENT B1 ;  /* 0x0000000000017941 */ /* 0x000fea0003800200 */
.L_x_53795:
        /* <DEDUP_REMOVED lines=22> */
.L_x_53802:
        /* <DEDUP_REMOVED lines=15> */
.L_x_53804:
[----:B------:R-:W-:Y:S05]  /*2ae10*/  BSYNC.RECONVERGENT B2 ;  /* 0x0000000000027941 */ /* 0x000fea0003800200 */
.L_x_53803:
        /* <DEDUP_REMOVED lines=62> */
.L_x_53801:
[----:B------:R-:W-:Y:S05]  /*2b200*/  BSYNC.RECONVERGENT B1 ;  /* 0x0000000000017941 */ /* 0x000fea0003800200 */
.L_x_53800:
        /* <DEDUP_REMOVED lines=10> */
.L_x_53764:
        /* <DEDUP_REMOVED lines=16> */
.L_x_53808:
        /* <DEDUP_REMOVED lines=12> */
.L_x_53810:
[----:B------:R-:W-:Y:S05]  /*2b470*/  BSYNC.RECONVERGENT B2 ;  /* 0x0000000000027941 */ /* 0x000fea0003800200 */
.L_x_53809:
        /* <DEDUP_REMOVED lines=62> */
.L_x_53807:
[----:B------:R-:W-:Y:S05]  /*2b860*/  BSYNC.RECONVERGENT B1 ;  /* 0x0000000000017941 */ /* 0x000fea0003800200 */
.L_x_53806:
        /* <DEDUP_REMOVED lines=26> */
.L_x_53813:
        /* <DEDUP_REMOVED lines=12> */
.L_x_53815:
[----:B------:R-:W-:Y:S05]  /*2bad0*/  BSYNC.RECONVERGENT B2 ;  /* 0x0000000000027941 */ /* 0x000fea0003800200 */
.L_x_53814:
        /* <DEDUP_REMOVED lines=62> */
.L_x_53812:
[----:B------:R-:W-:Y:S05]  /*2bec0*/  BSYNC.RECONVERGENT B1 ;  /* 0x0000000000017941 */ /* 0x000fea0003800200 */
.L_x_53811:
        /* <DEDUP_REMOVED lines=21> */
.L_x_53818:
        /* <DEDUP_REMOVED lines=12> */
.L_x_53820:
[----:B------:R-:W-:Y:S05]  /*2c0e0*/  BSYNC.RECONVERGENT B2 ;  /* 0x0000000000027941 */ /* 0x000fea0003800200 */
.L_x_53819:
        /* <DEDUP_REMOVED lines=62> */
.L_x_53817:
[----:B------:R-:W-:Y:S05]  /*2c4d0*/  BSYNC.RECONVERGENT B1 ;  /* 0x0000000000017941 */ /* 0x000fea0003800200 */
.L_x_53816:
        /* <DEDUP_REMOVED lines=21> */
.L_x_53823:
        /* <DEDUP_REMOVED lines=12> */
.L_x_53825:
[----:B------:R-:W-:Y:S05]  /*2c6f0*/  BSYNC.RECONVERGENT B2 ;  /* 0x0000000000027941 */ /* 0x000fea0003800200 */
.L_x_53824:
        /* <DEDUP_REMOVED lines=62> */
.L_x_53822:
[----:B------:R-:W-:Y:S05]  /*2cae0*/  BSYNC.RECONVERGENT B1 ;  /* 0x0000000000017941 */ /* 0x000fea0003800200 */
.L_x_53821:
        /* <DEDUP_REMOVED lines=21> */
.L_x_53828:
        /* <DEDUP_REMOVED lines=12> */
.L_x_53830:
[----:B------:R-:W-:Y:S05]  /*2cd00*/  BSYNC.RECONVERGENT B2 ;  /* 0x0000000000027941 */ /* 0x000fea0003800200 */
.L_x_53829:
        /* <DEDUP_REMOVED lines=62> */
.L_x_53827:
[----:B------:R-:W-:Y:S05]  /*2d0f0*/  BSYNC.RECONVERGENT B1 ;  /* 0x0000000000017941 */ /* 0x000fea0003800200 */
.L_x_53826:
        /* <DEDUP_REMOVED lines=21> */
.L_x_53833:
        /* <DEDUP_REMOVED lines=12> */
.L_x_53835:
[----:B------:R-:W-:Y:S05]  /*2d310*/  BSYNC.RECONVERGENT B2 ;  /* 0x0000000000027941 */ /* 0x000fea0003800200 */
.L_x_53834:
        /* <DEDUP_REMOVED lines=62> */
.L_x_53832:
[----:B------:R-:W-:Y:S05]  /*2d700*/  BSYNC.RECONVERGENT B1 ;  /* 0x0000000000017941 */ /* 0x000fea0003800200 */
.L_x_53831:
        /* <DEDUP_REMOVED lines=21> */
.L_x_53838:
        /* <DEDUP_REMOVED lines=12> */
.L_x_53840:
[----:B------:R-:W-:Y:S05]  /*2d920*/  BSYNC.RECONVERGENT B2 ;  /* 0x0000000000027941 */ /* 0x000fea0003800200 */
.L_x_53839:
        /* <DEDUP_REMOVED lines=62> */
.L_x_53837:
[----:B------:R-:W-:Y:S05]  /*2dd10*/  BSYNC.RECONVERGENT B1 ;  /* 0x0000000000017941 */ /* 0x000fea0003800200 */
.L_x_53836:
        /* <DEDUP_REMOVED lines=21> */
.L_x_53843:
        /* <DEDUP_REMOVED lines=15> */
.L_x_53845:
[----:B------:R-:W-:Y:S05]  /*2df60*/  BSYNC.RECONVERGENT B2 ;  /* 0x0000000000027941 */ /* 0x000fea0003800200 */
.L_x_53844:
        /* <DEDUP_REMOVED lines=62> */
.L_x_53842:
[----:B------:R-:W-:Y:S05]  /*2e350*/  BSYNC.RECONVERGENT B1 ;  /* 0x0000000000017941 */ /* 0x000fea0003800200 */
.L_x_53841:
        /* <DEDUP_REMOVED lines=16> */
.L_x_53805:
        /* <DEDUP_REMOVED lines=22> */
.L_x_53763:
[----:B------:R-:W-:Y:S05]  /*2e5c0*/  BSYNC.RECONVERGENT B0 ;  /* 0x0000000000007941 */ /* 0x000fea0003800200 */
.L_x_53762:
        /* <DEDUP_REMOVED lines=31> */
.L_x_53851:
        /* <DEDUP_REMOVED lines=12> */
.L_x_53853:
[----:B------:R-:W-:Y:S05]  /*2e880*/  BSYNC.RECONVERGENT B2 ;  /* 0x0000000000027941 */ /* 0x000fea0003800200 */
.L_x_53852:
        /* <DEDUP_REMOVED lines=62> */
.L_x_53850:
[----:B------:R-:W-:Y:S05]  /*2ec70*/  BSYNC.RECONVERGENT B1 ;  /* 0x0000000000017941 */ /* 0x000fea0003800200 */
.L_x_53849:
        /* <DEDUP_REMOVED lines=27> */
.L_x_53856:
        /* <DEDUP_REMOVED lines=12> */
.L_x_53858:
[----:B------:R-:W-:Y:S05]  /*2eef0*/  BSYNC.RECONVERGENT B2 ;  /* 0x0000000000027941 */ /* 0x000fea0003800200 */
.L_x_53857:
        /* <DEDUP_REMOVED lines=62> */
.L_x_53855:
[----:B------:R-:W-:Y:S05]  /*2f2e0*/  BSYNC.RECONVERGENT B1 ;  /* 0x0000000000017941 */ /* 0x000fea0003800200 */
.L_x_53854:
        /* <DEDUP_REMOVED lines=22> */
.L_x_53861:
        /* <DEDUP_REMOVED lines=12> */
.L_x_53863:
[----:B------:R-:W-:Y:S05]  /*2f510*/  BSYNC.RECONVERGENT B2 ;  /* 0x0000000000027941 */ /* 0x000fea0003800200 */
.L_x_53862:
        /* <DEDUP_REMOVED lines=62> */
.L_x_53860:
[----:B------:R-:W-:Y:S05]  /*2f900*/  BSYNC.RECONVERGENT B1 ;  /* 0x0000000000017941 */ /* 0x000fea0003800200 */
.L_x_53859:
        /* <DEDUP_REMOVED lines=22> */
.L_x_53866:
        /* <DEDUP_REMOVED lines=12> */
.L_x_53868:
[----:B------:R-:W-:Y:S05]  /*2fb30*/  BSYNC.RECONVERGENT B2 ;  /* 0x0000000000027941 */ /* 0x000fea0003800200 */
.L_x_53867:
        /* <DEDUP_REMOVED lines=62> */
.L_x_53865:
[----:B------:R-:W-:Y:S05]  /*2ff20*/  BSYNC.RECONVERGENT B1 ;  /* 0x0000000000017941 */ /* 0x000fea0003800200 */
.L_x_53864:
        /* <DEDUP_REMOVED lines=22> */
.L_x_53871:
        /* <DEDUP_REMOVED lines=12> */
.L_x_53873:
[----:B------:R-:W-:Y:S05]  /*30150*/  BSYNC.RECONVERGENT B2 ;  /* 0x0000000000027941 */ /* 0x000fea0003800200 */
.L_x_53872:
        /* <DEDUP_REMOVED lines=62> */
.L_x_53870:
[----:B------:R-:W-:Y:S05]  /*30540*/  BSYNC.RECONVERGENT B1 ;  /* 0x0000000000017941 */ /* 0x000fea0003800200 */
.L_x_53869:
        /* <DEDUP_REMOVED lines=22> */
.L_x_53876:
        /* <DEDUP_REMOVED lines=12> */
.L_x_53878:
[----:B------:R-:W-:Y:S05]  /*30770*/  BSYNC.RECONVERGENT B2 ;  /* 0x0000000000027941 */ /* 0x000fea0003800200 */
.L_x_53877:
        /* <DEDUP_REMOVED lines=62> */
.L_x_53875:
[----:B------:R-:W-:Y:S05]  /*30b60*/  BSYNC.RECONVERGENT B1 ;  /* 0x0000000000017941 */ /* 0x000fea0003800200 */
.L_x_53874:
        /* <DEDUP_REMOVED lines=22> */
.L_x_53881:
        /* <DEDUP_REMOVED lines=12> */
.L_x_53883:
[----:B------:R-:W-:Y:S05]  /*30d90*/  BSYNC.RECONVERGENT B2 ;  /* 0x0000000000027941 */ /* 0x000fea0003800200 */
.L_x_53882:
        /* <DEDUP_REMOVED lines=62> */
.L_x_53880:
[----:B------:R-:W-:Y:S05]  /*31180*/  BSYNC.RECONVERGENT B1 ;  /* 0x0000000000017941 */ /* 0x000fea0003800200 */
.L_x_53879:
        /* <DEDUP_REMOVED lines=22> */
.L_x_53886:
        /* <DEDUP_REMOVED lines=15> */
.L_x_53888:
[----:B------:R-:W-:Y:S05]  /*313e0*/  BSYNC.RECONVERGENT B2 ;  /* 0x0000000000027941 */ /* 0x000fea0003800200 */
.L_x_53887:
        /* <DEDUP_REMOVED lines=62> */
.L_x_53885:
[----:B------:R-:W-:Y:S05]  /*317d0*/  BSYNC.RECONVERGENT B1 ;  /* 0x0000000000017941 */ /* 0x000fea0003800200 */
.L_x_53884:
        /* <DEDUP_REMOVED lines=10> */
.L_x_53848:
        /* <DEDUP_REMOVED lines=16> */
.L_x_53892:
        /* <DEDUP_REMOVED lines=12> */
.L_x_53894:
[----:B------:R-:W-:Y:S05]  /*31a40*/  BSYNC.RECONVERGENT B2 ;  /* 0x0000000000027941 */ /* 0x000fea0003800200 */
.L_x_53893:
        /* <DEDUP_REMOVED lines=62> */
.L_x_53891:
[----:B------:R-:W-:Y:S05]  /*31e30*/  BSYNC.RECONVERGENT B1 ;  /* 0x0000000000017941 */ /* 0x000fea0003800200 */
.L_x_53890:
        /* <DEDUP_REMOVED lines=26> */
.L_x_53897:
        /* <DEDUP_REMOVED lines=12> */
.L_x_53899:
[----:B------:R-:W-:Y:S05]  /*320a0*/  BSYNC.RECONVERGENT B2 ;  /* 0x0000000000027941 */ /* 0x000fea0003800200 */
.L_x_53898:
        /* <DEDUP_REMOVED lines=62> */
.L_x_53896:
[----:B------:R-:W-:Y:S05]  /*32490*/  BSYNC.RECONVERGENT B1 ;  /* 0x0000000000017941 */ /* 0x000fea0003800200 */
.L_x_53895:
        /* <DEDUP_REMOVED lines=21> */
.L_x_53902:
        /* <DEDUP_REMOVED lines=12> */
.L_x_53904:
[----:B------:R-:W-:Y:S05]  /*326b0*/  BSYNC.RECONVERGENT B2 ;  /* 0x0000000000027941 */ /* 0x000fea0003800200 */
.L_x_53903:
        /* <DEDUP_REMOVED lines=62> */
.L_x_53901:
[----:B------:R-:W-:Y:S05]  /*32aa0*/  BSYNC.RECONVERGENT B1 ;  /* 0x0000000000017941 */ /* 0x000fea0003800200 */
.L_x_53900:
        /* <DEDUP_REMOVED lines=21> */
.L_x_53907:
        /* <DEDUP_REMOVED lines=12> */
.L_x_53909:
[----:B------:R-:W-:Y:S05]  /*32cc0*/  BSYNC.RECONVERGENT B2 ;  /* 0x0000000000027941 */ /* 0x000fea0003800200 */
.L_x_53908:
        /* <DEDUP_REMOVED lines=62> */
.L_x_53906:
[----:B------:R-:W-:Y:S05]  /*330b0*/  BSYNC.RECONVERGENT B1 ;  /* 0x0000000000017941 */ /* 0x000fea0003800200 */
.L_x_53905:
        /* <DEDUP_REMOVED lines=21> */
.L_x_53912:
        /* <DEDUP_REMOVED lines=12> */
.L_x_53914:
[----:B------:R-:W-:Y:S05]  /*332d0*/  BSYNC.RECONVERGENT B2 ;  /* 0x0000000000027941 */ /* 0x000fea0003800200 */
.L_x_53913:
        /* <DEDUP_REMOVED lines=62> */
.L_x_53911:
[----:B------:R-:W-:Y:S05]  /*336c0*/  BSYNC.RECONVERGENT B1 ;  /* 0x0000000000017941 */ /* 0x000fea0003800200 */
.L_x_53910:
        /* <DEDUP_REMOVED lines=21> */
.L_x_53917:
        /* <DEDUP_REMOVED lines=12> */
.L_x_53919:
[----:B------:R-:W-:Y:S05]  /*338e0*/  BSYNC.RECONVERGENT B2 ;  /* 0x0000000000027941 */ /* 0x000fea0003800200 */
.L_x_53918:
        /* <DEDUP_REMOVED lines=62> */
.L_x_53916:
[----:B------:R-:W-:Y:S05]  /*33cd0*/  BSYNC.RECONVERGENT B1 ;  /* 0x0000000000017941 */ /* 0x000fea0003800200 */
.L_x_53915:
        /* <DEDUP_REMOVED lines=21> */
.L_x_53922:
        /* <DEDUP_REMOVED lines=12> */
.L_x_53924:
[----:B------:R-:W-:Y:S05]  /*33ef0*/  BSYNC.RECONVERGENT B2 ;  /* 0x0000000000027941 */ /* 0x000fea0003800200 */
.L_x_53923:
        /* <DEDUP_REMOVED lines=62> */
.L_x_53921:
[----:B------:R-:W-:Y:S05]  /*342e0*/  BSYNC.RECONVERGENT B1 ;  /* 0x0000000000017941 */ /* 0x000fea0003800200 */
.L_x_53920:
        /* <DEDUP_REMOVED lines=21> */
.L_x_53927:
        /* <DEDUP_REMOVED lines=15> */
.L_x_53929:
[----:B------:R-:W-:Y:S05]  /*34530*/  BSYNC.RECONVERGENT B2 ;  /* 0x0000000000027941 */ /* 0x000fea0003800200 */
.L_x_53928:
        /* <DEDUP_REMOVED lines=62> */
.L_x_53926:
[----:B------:R-:W-:Y:S05]  /*34920*/  BSYNC.RECONVERGENT B1 ;  /* 0x0000000000017941 */ /* 0x000fea0003800200 */
.L_x_53925:
        /* <DEDUP_REMOVED lines=16> */
.L_x_53889:
        /* <DEDUP_REMOVED lines=21> */
.L_x_53847:
[----:B------:R-:W-:Y:S05]  /*34b80*/  BSYNC.RECONVERGENT B0 ;  /* 0x0000000000007941 */ /* 0x000fea0003800200 */
.L_x_53846:
        /* <DEDUP_REMOVED lines=233> */
.L_x_53959:
        /* <DEDUP_REMOVED lines=60> */
.L_x_53932:
[----:B------:R-:W-:Y:S05]  /*35de0*/  BSYNC.RECONVERGENT B0 ;  /* 0x0000000000007941 */ /* 0x000fea0003800200 */
.L_x_53931:
        /* <DEDUP_REMOVED lines=45> */
.L_x_53934:
[----:B------:R-:W-:Y:S05]  /*360c0*/  BSYNC.RECONVERGENT B0 ;  /* 0x0000000000007941 */ /* 0x000fea0003800200 */
.L_x_53933:
        /* <DEDUP_REMOVED lines=45> */
.L_x_53936:
[----:B------:R-:W-:Y:S05]  /*363a0*/  BSYNC.RECONVERGENT B0 ;  /* 0x0000000000007941 */ /* 0x000fea0003800200 */
.L_x_53935:
        /* <DEDUP_REMOVED lines=45> */
.L_x_53938:
[----:B------:R-:W-:Y:S05]  /*36680*/  BSYNC.RECONVERGENT B0 ;  /* 0x0000000000007941 */ /* 0x000fea0003800200 */
.L_x_53937:
        /* <DEDUP_REMOVED lines=39> */
.L_x_53940:
[----:B------:R-:W-:Y:S05]  /*36900*/  BSYNC.RECONVERGENT B0 ;  /* 0x0000000000007941 */ /* 0x000fea0003800200 */
.L_x_53939:
        /* <DEDUP_REMOVED lines=35> */
.L_x_53942:
[----:B------:R-:W-:Y:S05]  /*36b40*/  BSYNC.RECONVERGENT B0 ;  /* 0x0000000000007941 */ /* 0x000fea0003800200 */
.L_x_53941:
        /* <DEDUP_REMOVED lines=35> */
.L_x_53944:
[----:B------:R-:W-:Y:S05]  /*36d80*/  BSYNC.RECONVERGENT B0 ;  /* 0x0000000000007941 */ /* 0x000fea0003800200 */
.L_x_53943:
        /* <DEDUP_REMOVED lines=34> */
.L_x_53946:
[----:B------:R-:W-:Y:S05]  /*36fb0*/  BSYNC.RECONVERGENT B0 ;  /* 0x0000000000007941 */ /* 0x000fea0003800200 */
.L_x_53945:
[----:B01234-:R-:W0:Y:S02]  /*36fc0*/  LDC.64 R212, c[0x0][0x380] ;  /* 0x0000e000ffd47b82 */ /* 0x01fe240000000a00 */
[----:B0-----:R-:W-:-:S05]  /*36fd0*/  IMAD R219, R212, 0x4, R219 ;  /* 0x00000004d4db7824 */ /* 0x001fca00078e02db */
[----:B------:R-:W-:-:S13]  /*36fe0*/  ISETP.GE.AND P0, PT, R219, R213, PT ;  /* 0x000000d5db00720c */ /* 0x000fda0003f06270 */
[----:B------:R-:W-:Y:S05]  /*36ff0*/  @!P0 BRA `(.L_x_53947) ;  /* 0xfffffca800f88947 */ /* 0x000fea000383ffff */
[----:B------:R-:W-:Y:S05]  /*37000*/  EXIT ;  /* 0x000000000000794d */ /* 0x000fea0003800000 */
.L_x_53930:
        /* <DEDUP_REMOVED lines=8> */
.L_x_53949:
[----:B------:R-:W-:Y:S05]  /*37090*/  BSYNC B0 ;  /* 0x0000000000007941 */ /* 0x000fea0003800000 */
.L_x_53948:
        /* <DEDUP_REMOVED lines=9> */
.L_x_53950:
[----:B------:R-:W-:Y:S02]  /*37130*/  IMAD.MOV.U32 R214, RZ, RZ, 0x4 ;  /* 0x00000004ffd67424 */ /* 0x000fe400078e00ff */
[----:B------:R-:W-:Y:S01]  /*37140*/  FADD.FTZ R215, R215, R212 ;  /* 0x000000d4d7d77221 */ /* 0x000fe20000010000 */
[----:B------:R-:W-:-:S04]  /*37150*/  MOV R212, 0xffffffff ;  /* 0xffffffff00d47802 */ /* 0x000fc80000000f00 */
[----:B------:R-:W-:-:S07]  /*37160*/  MOV R237, R215 ;  /* 0x000000d700ed7202 */ /* 0x000fce0000000f00 */
[----:B------:R-:W-:Y:S05]  /*37170*/  WARPSYNC.COLLECTIVE R212, `(.L_x_53951) ;  /* 0x00000000d4087348 */ /* 0x000fea0003c00000 */
[----:B------:R0:W1:Y:S02]  /*37180*/  SHFL.BFLY P6, R212, R237, R214, R213 ;  /* 0x0c0000d6edd47389 */ /* 0x00006400000c00d5 */
[----:B01----:R-:W-:Y:S05]  /*37190*/  ENDCOLLECTIVE ;  /* 0x000000000000791b */ /* 0x003fea0003800000 */
.L_x_53951:
[----:B------:R-:W-:Y:S02]  /*371a0*/  HFMA2 R214, -RZ, RZ, 0, 4.76837158203125e-07 ;  /* 0x00000008ffd67431 */ /* 0x000fe400000001ff */
[----:B------:R-:W-:Y:S01]  /*371b0*/  FADD.FTZ R215, R215, R212 ;  /* 0x000000d4d7d77221 */ /* 0x000fe20000010000 */
[----:B------:R-:W-:-:S03]  /*371c0*/  IMAD.MOV.U32 R212, RZ, RZ, -0x1 ;  /* 0xffffffffffd47424 */ /* 0x000fc600078e00ff */
[----:B------:R-:W-:-:S07]  /*371d0*/  IMAD.MOV.U32 R237, RZ, RZ, R215 ;  /* 0x000000ffffed7224 */ /* 0x000fce00078e00d7 */
[----:B------:R-:W-:Y:S05]  /*371e0*/  WARPSYNC.COLLECTIVE R212, `(.L_x_53952) ;  /* 0x00000000d4087348 */ /* 0x000fea0003c00000 */
[----:B------:R0:W1:Y:S02]  /*371f0*/  SHFL.BFLY P6, R212, R237, R214, R213 ;  /* 0x0c0000d6edd47389 */ /* 0x00006400000c00d5 */
[----:B01----:R-:W-:Y:S05]  /*37200*/  ENDCOLLECTIVE ;  /* 0x000000000000791b */ /* 0x003fea0003800000 */
.L_x_53952:
[----:B------:R-:W-:Y:S02]  /*37210*/  IMAD.MOV.U32 R214, RZ, RZ, 0x10 ;  /* 0x00000010ffd67424 */ /* 0x000fe400078e00ff */
[----:B------:R-:W-:Y:S01]  /*37220*/  FADD.FTZ R215, R215, R212 ;  /* 0x000000d4d7d77221 */ /* 0x000fe20000010000 */
[----:B------:R-:W-:-:S04]  /*37230*/  MOV R212, 0xffffffff ;  /* 0xffffffff00d47802 */ /* 0x000fc80000000f00 */
[----:B------:R-:W-:-:S07]  /*37240*/  MOV R237, R215 ;  /* 0x000000d700ed7202 */ /* 0x000fce0000000f00 */
[----:B------:R-:W-:Y:S05]  /*37250*/  WARPSYNC.COLLECTIVE R212, `(.L_x_53953) ;  /* 0x00000000d4087348 */ /* 0x000fea0003c00000 */
[----:B------:R0:W1:Y:S02]  /*37260*/  SHFL.BFLY P6, R212, R237, R214, R213 ;  /* 0x0c0000d6edd47389 */ /* 0x00006400000c00d5 */
[----:B01----:R-:W-:Y:S05]  /*37270*/  ENDCOLLECTIVE ;  /* 0x000000000000791b */ /* 0x003fea0003800000 */
.L_x_53953:
        /* <DEDUP_REMOVED lines=140> */
.L_x_53954:
[----:B------:R-:W-:Y:S02]  /*37b40*/  HFMA2 R214, -RZ, RZ, 0, 1.1920928955078125e-07 ;  /* 0x00000002ffd67431 */ /* 0x000fe400000001ff */
[----:B------:R-:W-:Y:S01]  /*37b50*/  FADD.FTZ R217, R217, R212 ;  /* 0x000000d4d9d97221 */ /* 0x000fe20000010000 */
[----:B------:R-:W-:-:S03]  /*37b60*/  IMAD.MOV.U32 R212, RZ, RZ, -0x1 ;  /* 0xffffffffffd47424 */ /* 0x000fc600078e00ff */
[----:B------:R-:W-:-:S07]  /*37b70*/  IMAD.MOV.U32 R237, RZ, RZ, R217 ;  /* 0x000000ffffed7224 */ /* 0x000fce00078e00d9 */
[----:B------:R-:W-:Y:S05]  /*37b80*/  WARPSYNC.COLLECTIVE R212, `(.L_x_53955) ;  /* 0x00000000d4087348 */ /* 0x000fea0003c00000 */
[----:B------:R0:W1:Y:S02]  /*37b90*/  SHFL.BFLY P6, R212, R237, R214, R213 ;  /* 0x0c0000d6edd47389 */ /* 0x00006400000c00d5 */
[----:B01----:R-:W-:Y:S05]  /*37ba0*/  ENDCOLLECTIVE ;  /* 0x000000000000791b */ /* 0x003fea0003800000 */
.L_x_53955:
[----:B------:R-:W-:Y:S02]  /*37bb0*/  IMAD.MOV.U32 R214, RZ, RZ, 0x4 ;  /* 0x00000004ffd67424 */ /* 0x000fe400078e00ff */
[----:B------:R-:W-:Y:S01]  /*37bc0*/  FADD.FTZ R217, R217, R212 ;  /* 0x000000d4d9d97221 */ /* 0x000fe20000010000 */
[----:B------:R-:W-:-:S04]  /*37bd0*/  MOV R212, 0xffffffff ;  /* 0xffffffff00d47802 */ /* 0x000fc80000000f00 */
[----:B------:R-:W-:-:S07]  /*37be0*/  MOV R237, R217 ;  /* 0x000000d900ed7202 */ /* 0x000fce0000000f00 */
[----:B------:R-:W-:Y:S05]  /*37bf0*/  WARPSYNC.COLLECTIVE R212, `(.L_x_53956) ;  /* 0x00000000d4087348 */ /* 0x000fea0003c00000 */
[----:B------:R0:W1:Y:S02]  /*37c00*/  SHFL.BFLY P6, R212, R237, R214, R213 ;  /* 0x0c0000d6edd47389 */ /* 0x00006400000c00d5 */
[----:B01----:R-:W-:Y:S05]  /*37c10*/  ENDCOLLECTIVE ;  /* 0x000000000000791b */ /* 0x003fea0003800000 */
.L_x_53956:
[----:B------:R-:W-:Y:S02]  /*37c20*/  HFMA2 R214, -RZ, RZ, 0, 4.76837158203125e-07 ;  /* 0x00000008ffd67431 */ /* 0x000fe400000001ff */
[----:B------:R-:W-:Y:S01]  /*37c30*/  FADD.FTZ R217, R217, R212 ;  /* 0x000000d4d9d97221 */ /* 0x000fe20000010000 */
[----:B------:R-:W-:-:S03]  /*37c40*/  IMAD.MOV.U32 R212, RZ, RZ, -0x1 ;  /* 0xffffffffffd47424 */ /* 0x000fc600078e00ff */
[----:B------:R-:W-:-:S07]  /*37c50*/  IMAD.MOV.U32 R237, RZ, RZ, R217 ;  /* 0x000000ffffed7224 */ /* 0x000fce00078e00d9 */
[----:B------:R-:W-:Y:S05]  /*37c60*/  WARPSYNC.COLLECTIVE R212, `(.L_x_53957) ;  /* 0x00000000d4087348 */ /* 0x000fea0003c00000 */
[----:B------:R0:W1:Y:S02]  /*37c70*/  SHFL.BFLY P6, R212, R237, R214, R213 ;  /* 0x0c0000d6edd47389 */ /* 0x00006400000c00d5 */
[----:B01----:R-:W-:Y:S05]  /*37c80*/  ENDCOLLECTIVE ;  /* 0x000000000000791b */ /* 0x003fea0003800000 */
.L_x_53957:
[----:B------:R-:W-:Y:S02]  /*37c90*/  IMAD.MOV.U32 R214, RZ, RZ, 0x10 ;  /* 0x00000010ffd67424 */ /* 0x000fe400078e00ff */
[----:B------:R-:W-:Y:S01]  /*37ca0*/  FADD.FTZ R217, R217, R212 ;  /* 0x000000d4d9d97221 */ /* 0x000fe20000010000 */
[----:B------:R-:W-:-:S04]  /*37cb0*/  MOV R212, 0xffffffff ;  /* 0xffffffff00d47802 */ /* 0x000fc80000000f00 */
[----:B------:R-:W-:-:S07]  /*37cc0*/  MOV R237, R217 ;  /* 0x000000d900ed7202 */ /* 0x000fce0000000f00 */
[----:B------:R-:W-:Y:S05]  /*37cd0*/  WARPSYNC.COLLECTIVE R212, `(.L_x_53958) ;  /* 0x00000000d4087348 */ /* 0x000fea0003c00000 */
[----:B------:R0:W1:Y:S02]  /*37ce0*/  SHFL.BFLY P6, R212, R237, R214, R213 ;  /* 0x0c0000d6edd47389 */ /* 0x00006400000c00d5 */
[----:B01----:R-:W-:Y:S05]  /*37cf0*/  ENDCOLLECTIVE ;  /* 0x000000000000791b */ /* 0x003fea0003800000 */
.L_x_53958:
[----:B------:R-:W-:Y:S05]  /*37d00*/  BRA `(.L_x_53959) ;  /* 0xffffffdc00447947 */ /* 0x000fea000383ffff */
.L_x_53960:
        /* <DEDUP_REMOVED lines=15> */
.L_x_71544:


//--------------------- .text._ZN10layer_norm13ln_fwd_kernelINS_13Kernel_traitsIf6__halffS2_fjLj2048ELj1ELj4ELj1ELj16ENS_18Kernel_traits_baseILj2048EfS2_fS2_fjLj128EEEEELb1ELb1ELb0ELb1EEEvNS_9FwdParamsE --------------------------
	.section	.text._ZN10layer_norm13ln_fwd_kernelINS_13Kernel_traitsIf6__halffS2_fjLj2048ELj1ELj4ELj1ELj16ENS_18Kernel_traits_baseILj2048EfS2_fS2_fjLj128EEEEELb1ELb1ELb0ELb1EEEvNS_9FwdParamsE,"ax",@progbits
	.align	128
        .global         _ZN10layer_norm13ln_fwd_kernelINS_13Kernel_traitsIf6__halffS2_fjLj2048ELj1ELj4ELj1ELj16ENS_18Kernel_traits_baseILj2048EfS2_fS2_fjLj128EEEEELb1ELb1ELb0ELb1EEEvNS_9FwdParamsE
        .type           _ZN10layer_norm13ln_fwd_kernelINS_13Kernel_traitsIf6__halffS2_fjLj2048ELj1ELj4ELj1ELj16ENS_18Kernel_traits_baseILj2048EfS2_fS2_fjLj128EEEEELb1ELb1ELb0ELb1EEEvNS_9FwdParamsE,@function
        .size           _ZN10layer_norm13ln_fwd_kernelINS_13Kernel_traitsIf6__halffS2_fjLj2048ELj1ELj4ELj1ELj16ENS_18Kernel_traits_baseILj2048EfS2_fS2_fjLj128EEEEELb1ELb1ELb0ELb1EEEvNS_9FwdParamsE,(.L_x_71545 - _ZN10layer_norm13ln_fwd_kernelINS_13Kernel_traitsIf6__halffS2_fjLj2048ELj1ELj4ELj1ELj16ENS_18Kernel_traits_baseILj2048EfS2_fS2_fjLj128EEEEELb1ELb1ELb0ELb1EEEvNS_9FwdParamsE)
        .other          _ZN10layer_norm13ln_fwd_kernelINS_13Kernel_traitsIf6__halffS2_fjLj2048ELj1ELj4ELj1ELj16ENS_18Kernel_traits_baseILj2048EfS2_fS2_fjLj128EEEEELb1ELb1ELb0ELb1EEEvNS_9FwdParamsE,@"STO_CUDA_ENTRY STV_DEFAULT"
_ZN10layer_norm13ln_fwd_kernelINS_13Kernel_traitsIf6__halffS2_fjLj2048ELj1ELj4ELj1ELj16ENS_18Kernel_traits_baseILj2048EfS2_fS2_fjLj128EEEEELb1ELb1ELb0ELb1EEEvNS_9FwdParamsE:
.text._ZN10layer_norm13ln_fwd_kernelINS_13Kernel_traitsIf6__halffS2_fjLj2048ELj1ELj4ELj1ELj16ENS_18Kernel_traits_baseILj2048EfS2_fS2_fjLj128EEEEELb1ELb1ELb0ELb1EEEvNS_9FwdParamsE:
        /* <DEDUP_REMOVED lines=117> */
.L_x_53961:
        /* <DEDUP_REMOVED lines=94> */
.L_x_53962:
        /* <DEDUP_REMOVED lines=88> */
.L_x_54619:
[----:B------:R-:W0:Y:S01]  /*12b0*/  S2R R235, SR_TID.X ;  /* 0x0000000000eb7919 */ /* 0x000e220000002100 */
[----:B-1----:R-:W1:Y:S01]  /*12c0*/  LDC.64 R224, c[0x0][0x390] ;  /* 0x0000e400ffe07b82 */ /* 0x002e620000000a00 */
        /* <DEDUP_REMOVED lines=22> */
[----:B------:R-:W-:Y:S01]  /*1430*/  IMAD.MOV.U32 R12, RZ, RZ, 0x3f800000 ;  /* 0x3f800000ff0c7424 */ /* 0x000fe200078e00ff */
[----:B------:R-:W-:Y:S01]  /*1440*/  MOV R213, UR4 ;  /* 0x0000000400d57c02 */ /* 0x000fe20008000f00 */
        /* <DEDUP_REMOVED lines=25> */
.L_x_71384:
[----:B------:R-:W-:Y:S05]  /*15e0*/  BRX R10 -0x15f0                                        (*"BRANCH_TARGETS .L_x_71385,.L_x_71386,.L_x_71387"*) ;  /* 0xffffffe80a847949 */ /* 0x000fea000383ffff */
.L_x_71387:
[----:B------:R-:W-:Y:S01]  /*15f0*/  VIADD R9, R221, 0x1 ;  /* 0x00000001dd097836 */ /* 0x000fe20000000000 */
[----:B------:R-:W-:Y:S01]  /*1600*/  MOV R20, R218 ;  /* 0x000000da00147202 */ /* 0x000fe20000000f00 */
[----:B------:R-:W-:Y:S01]  /*1610*/  IMAD.MOV.U32 R7, RZ, RZ, R14 ;  /* 0x000000ffff077224 */ /* 0x000fe200078e000e */
[----:B------:R-:W-:Y:S06]  /*1620*/  BRA `(.L_x_53965) ;  /* 0x0000000400187947 */ /* 0x000fec0003800000 */
.L_x_71385:
[----:B------:R-:W-:Y:S01]  /*1630*/  IMAD.MOV.U32 R20, RZ, RZ, R218 ;  /* 0x000000ffff147224 */ /* 0x000fe200078e00da */
[----:B------:R-:W-:Y:S01]  /*1640*/  MOV R9, 0x3 ;  /* 0x0000000300097802 */ /* 0x000fe20000000f00 */
[----:B------:R-:W-:Y:S01]  /*1650*/  IMAD.MOV.U32 R7, RZ, RZ, R13 ;  /* 0x000000ffff077224 */ /* 0x000fe200078e000d */
[----:B------:R-:W-:Y:S06]  /*1660*/  BRA `(.L_x_53965) ;  /* 0x0000000400087947 */ /* 0x000fec0003800000 */
.L_x_71386:
        /* <DEDUP_REMOVED lines=13> */
.L_x_53967:
[----:B------:R-:W-:Y:S05]  /*1740*/  BSYNC.RECONVERGENT B1 ;  /* 0x0000000000017941 */ /* 0x000fea0003800200 */
.L_x_53966:
[----:B------:R-:W-:Y:S01]  /*1750*/  IMAD.WIDE.U32 R10, R0, -0x326172a9, RZ ;  /* 0xcd9e8d57000a7825 */ /* 0x000fe200078e00ff */
[----:B------:R-:W-:Y:S01]  /*1760*/  LOP3.LUT R20, R5, UR5, R23, 0x96, !PT ;  /* 0x0000000505147c12 */ /* 0x000fe2000f8e9617 */
[----:B------:R-:W-:Y:S01]  /*1770*/  UIADD3 UR16, UPT, UPT, UR5, 0x76cf5d0a, URZ ;  /* 0x76cf5d0a05107890 */ /* 0x000fe2000fffe0ff */
[----:B------:R-:W-:Y:S01]  /*1780*/  MOV R7, R218 ;  /* 0x000000da00077202 */ /* 0x000fe20000000f00 */
[----:B------:R-:W-:Y:S02]  /*1790*/  UIADD3 UR15, UPT, UPT, UR4, 0x3c6ef372, URZ ;  /* 0x3c6ef372040f7890 */ /* 0x000fe4000fffe0ff */
        /* <DEDUP_REMOVED lines=46> */
[----:B------:R-:W-:-:S07]  /*1a80*/  LOP3.LUT R13, R10, UR15, R21, 0x96, !PT ;  /* 0x0000000f0a0d7c12 */ /* 0x000fce000f8e9615 */
.L_x_53965:
[----:B------:R-:W-:Y:S05]  /*1a90*/  BSYNC.RECONVERGENT B0 ;  /* 0x0000000000007941 */ /* 0x000fea0003800200 */
.L_x_53964:
        /* <DEDUP_REMOVED lines=25> */
.L_x_53970:
        /* <DEDUP_REMOVED lines=13> */
.L_x_53972:
[----:B------:R-:W-:Y:S05]  /*1d00*/  BSYNC.RECONVERGENT B1 ;  /* 0x0000000000017941 */ /* 0x000fea0003800200 */
.L_x_53971:
        /* <DEDUP_REMOVED lines=52> */
[----:B------:R-:W-:Y:S02]  /*2050*/  IMAD.MOV.U32 R20, RZ, RZ, R10 ;  /* 0x000000ffff147224 */ /* 0x000fe400078e000a */
[----:B------:R-:W-:-:S07]  /*2060*/  IMAD.MOV.U32 R22, RZ, RZ, RZ ;  /* 0x000000ffff167224 */ /* 0x000fce00078e00ff */
.L_x_53969:
[----:B------:R-:W-:Y:S05]  /*2070*/  BSYNC.RECONVERGENT B0 ;  /* 0x0000000000007941 */ /* 0x000fea0003800200 */
.L_x_53968:
        /* <DEDUP_REMOVED lines=23> */
.L_x_53975:
        /* <DEDUP_REMOVED lines=13> */
.L_x_53977:
[----:B------:R-:W-:Y:S05]  /*22c0*/  BSYNC.RECONVERGENT B1 ;  /* 0x0000000000017941 */ /* 0x000fea0003800200 */
.L_x_53976:
        /* <DEDUP_REMOVED lines=49> */
[----:B------:R-:W-:-:S03]  /*25e0*/  LOP3.LUT R14, R212, R26, R25, 0x96, !PT ;  /* 0x0000001ad40e7212 */ /* 0x000fc600078e9619 */
[----:B------:R-:W-:Y:S01]  /*25f0*/  IMAD.MOV.U32 R220, RZ, RZ, R24 ;  /* 0x000000ffffdc7224 */ /* 0x000fe200078e0018 */
[----:B------:R-:W-:Y:S01]  /*2600*/  LOP3.LUT R13, R22, UR15, R11, 0x96, !PT ;  /* 0x0000000f160d7c12 */ /* 0x000fe2000f8e960b */
[----:B------:R-:W-:Y:S01]  /*2610*/  IMAD.MOV.U32 R11, RZ, RZ, R20 ;  /* 0x000000ffff0b7224 */ /* 0x000fe200078e0014 */
[----:B------:R-:W-:-:S07]  /*2620*/  MOV R20, R10 ;  /* 0x0000000a00147202 */ /* 0x000fce0000000f00 */
.L_x_53974:
[----:B------:R-:W-:Y:S05]  /*2630*/  BSYNC.RECONVERGENT B0 ;  /* 0x0000000000007941 */ /* 0x000fea0003800200 */
.L_x_53973:
        /* <DEDUP_REMOVED lines=22> */
.L_x_53980:
        /* <DEDUP_REMOVED lines=13> */
.L_x_53982:
[----:B------:R-:W-:Y:S05]  /*2870*/  BSYNC.RECONVERGENT B1 ;  /* 0x0000000000017941 */ /* 0x000fea0003800200 */
.L_x_53981:
[----:B------:R-:W-:Y:S01]  /*2880*/  IMAD.WIDE.U32 R26, R0, -0x326172a9, RZ ;  /* 0xcd9e8d57001a7825 */ /* 0x000fe200078e00ff */
[----:B------:R-:W-:Y:S01]  /*2890*/  LOP3.LUT R10, R5, UR5, R23, 0x96, !PT ;  /* 0x00000005050a7c12 */ /* 0x000fe2000f8e9617 */
[----:B------:R-:W-:Y:S02]  /*28a0*/  UIADD3 UR16, UPT, UPT, UR5, 0x76cf5d0a, URZ ;  /* 0x76cf5d0a05107890 */ /* 0x000fe4000fffe0ff */
[----:B------:R-:W-:Y:S01]  /*28b0*/  HFMA2 R21, -RZ, RZ, 0, 0 ;  /* 0x00000000ff157431 */ /* 0x000fe200000001ff */
        /* <DEDUP_REMOVED lines=46> */
[----:B------:R-:W-:Y:S02]  /*2ba0*/  LOP3.LUT R14, R212, R26, R25, 0x96, !PT ;  /* 0x0000001ad40e7212 */ /* 0x000fe400078e9619 */
[----:B------:R-:W-:Y:S01]  /*2bb0*/  MOV R220, R24 ;  /* 0x0000001800dc7202 */ /* 0x000fe20000000f00 */
[----:B------:R-:W-:Y:S01]  /*2bc0*/  IMAD.MOV.U32 R20, RZ, RZ, R10 ;  /* 0x000000ffff147224 */ /* 0x000fe200078e000a */
[----:B------:R-:W-:-:S07]  /*2bd0*/  LOP3.LUT R13, R22, UR15, R11, 0x96, !PT ;  /* 0x0000000f160d7c12 */ /* 0x000fce000f8e960b */
.L_x_53979:
[----:B------:R-:W-:Y:S05]  /*2be0*/  BSYNC.RECONVERGENT B0 ;  /* 0x0000000000007941 */ /* 0x000fea0003800200 */
.L_x_53978:
        /* <DEDUP_REMOVED lines=22> */
.L_x_53985:
        /* <DEDUP_REMOVED lines=13> */
.L_x_53987:
[----:B------:R-:W-:Y:S05]  /*2e20*/  BSYNC.RECONVERGENT B1 ;  /* 0x0000000000017941 */ /* 0x000fea0003800200 */
.L_x_53986:
        /* <DEDUP_REMOVED lines=52> */
[----:B------:R-:W-:Y:S01]  /*3170*/  MOV R11, R20 ;  /* 0x00000014000b7202 */ /* 0x000fe20000000f00 */
[----:B------:R-:W-:-:S07]  /*3180*/  IMAD.MOV.U32 R20, RZ, RZ, R10 ;  /* 0x000000ffff147224 */ /* 0x000fce00078e000a */
.L_x_53984:
[----:B------:R-:W-:Y:S05]  /*3190*/  BSYNC.RECONVERGENT B0 ;  /* 0x0000000000007941 */ /* 0x000fea0003800200 */
.L_x_53983:
        /* <DEDUP_REMOVED lines=22> */
.L_x_53990:
        /* <DEDUP_REMOVED lines=13> */
.L_x_53992:
[----:B------:R-:W-:Y:S05]  /*33d0*/  BSYNC.RECONVERGENT B1 ;  /* 0x0000000000017941 */ /* 0x000fea0003800200 */
.L_x_53991:
        /* <DEDUP_REMOVED lines=54> */
.L_x_53989:
[----:B------:R-:W-:Y:S05]  /*3740*/  BSYNC.RECONVERGENT B0 ;  /* 0x0000000000007941 */ /* 0x000fea0003800200 */
.L_x_53988:
        /* <DEDUP_REMOVED lines=22> */
.L_x_53995:
        /* <DEDUP_REMOVED lines=13> */
.L_x_53997:
[----:B------:R-:W-:Y:S05]  /*3980*/  BSYNC.RECONVERGENT B1 ;  /* 0x0000000000017941 */ /* 0x000fea0003800200 */
.L_x_53996:
        /* <DEDUP_REMOVED lines=51> */
[----:B------:R-:W-:Y:S02]  /*3cc0*/  HFMA2 R16, -RZ, RZ, 0, 0 ;  /* 0x00000000ff107431 */ /* 0x000fe400000001ff */
[----:B------:R-:W-:Y:S02]  /*3cd0*/  IMAD.MOV.U32 R11, RZ, RZ, R20 ;  /* 0x000000ffff0b7224 */ /* 0x000fe400078e0014 */
[----:B------:R-:W-:-:S07]  /*3ce0*/  IMAD.MOV.U32 R20, RZ, RZ, R10 ;  /* 0x000000ffff147224 */ /* 0x000fce00078e000a */
.L_x_53994:
[----:B------:R-:W-:Y:S05]  /*3cf0*/  BSYNC.RECONVERGENT B0 ;  /* 0x0000000000007941 */ /* 0x000fea0003800200 */
.L_x_53993:
        /* <DEDUP_REMOVED lines=22> */
.L_x_54000:
        /* <DEDUP_REMOVED lines=15> */
.L_x_54002:
[----:B------:R-:W-:Y:S05]  /*3f50*/  BSYNC.RECONVERGENT B1 ;  /* 0x0000000000017941 */ /* 0x000fea0003800200 */
.L_x_54001:
        /* <DEDUP_REMOVED lines=51> */
[----:B------:R-:W-:Y:S02]  /*4290*/  LOP3.LUT R13, R16, UR15, R11, 0x96, !PT ;  /* 0x0000000f100d7c12 */ /* 0x000fe4000f8e960b */
[----:B------:R-:W-:Y:S01]  /*42a0*/  MOV R11, R20 ;  /* 0x00000014000b7202 */ /* 0x000fe20000000f00 */
[----:B------:R-:W-:-:S07]  /*42b0*/  IMAD.MOV.U32 R20, RZ, RZ, R10 ;  /* 0x000000ffff147224 */ /* 0x000fce00078e000a */
.L_x_53999:
[----:B------:R-:W-:Y:S05]  /*42c0*/  BSYNC.RECONVERGENT B0 ;  /* 0x0000000000007941 */ /* 0x000fea0003800200 */
.L_x_53998:
        /* <DEDUP_REMOVED lines=10> */
.L_x_53963:
        /* <DEDUP_REMOVED lines=16> */
.L_x_54006:
        /* <DEDUP_REMOVED lines=13> */
.L_x_54008:
[----:B------:R-:W-:Y:S05]  /*4540*/  BSYNC.RECONVERGENT B1 ;  /* 0x0000000000017941 */ /* 0x000fea0003800200 */
.L_x_54007:
        /* <DEDUP_REMOVED lines=51> */
[----:B------:R-:W-:-:S07]  /*4880*/  LOP3.LUT R13, R10, UR15, R21, 0x96, !PT ;  /* 0x0000000f0a0d7c12 */ /* 0x000fce000f8e9615 */
.L_x_54005:
[----:B------:R-:W-:Y:S05]  /*4890*/  BSYNC.RECONVERGENT B0 ;  /* 0x0000000000007941 */ /* 0x000fea0003800200 */
.L_x_54004:
        /* <DEDUP_REMOVED lines=8> */
[----:B------:R-:W-:Y:S01]  /*4920*/  IMAD.MOV.U32 R21, RZ, RZ, 0x2 ;  /* 0x00000002ff157424 */ /* 0x000fe200078e00ff */
[----:B------:R-:W-:Y:S01]  /*4930*/  MOV R9, R220 ;  /* 0x000000dc00097202 */ /* 0x000fe20000000f00 */
[----:B------:R-:W-:Y:S01]  /*4940*/  FMUL.FTZ R10, R10, R215 ;  /* 0x000000d70a0a7220 */ /* 0x000fe20000410000 */
[----:B------:R-:W-:-:S04]  /*4950*/  FSETP.GTU.FTZ.AND P1, PT, R7, R214, PT ;  /* 0x000000d60700720b */ /* 0x000fc80003f3c000 */
        /* <DEDUP_REMOVED lines=12> */
.L_x_54011:
        /* <DEDUP_REMOVED lines=13> */
.L_x_54013:
[----:B------:R-:W-:Y:S05]  /*4af0*/  BSYNC.RECONVERGENT B1 ;  /* 0x0000000000017941 */ /* 0x000fea0003800200 */
.L_x_54012:
        /* <DEDUP_REMOVED lines=54> */
.L_x_54010:
[----:B------:R-:W-:Y:S05]  /*4e60*/  BSYNC.RECONVERGENT B0 ;  /* 0x0000000000007941 */ /* 0x000fea0003800200 */
.L_x_54009:
        /* <DEDUP_REMOVED lines=22> */
.L_x_54016:
        /* <DEDUP_REMOVED lines=13> */
.L_x_54018:
[----:B------:R-:W-:Y:S05]  /*50a0*/  BSYNC.RECONVERGENT B1 ;  /* 0x0000000000017941 */ /* 0x000fea0003800200 */
.L_x_54017:
        /* <DEDUP_REMOVED lines=52> */
[----:B------:R-:W-:Y:S01]  /*53f0*/  MOV R11, R20 ;  /* 0x00000014000b7202 */ /* 0x000fe20000000f00 */
[----:B------:R-:W-:-:S07]  /*5400*/  IMAD.MOV.U32 R20, RZ, RZ, R10 ;  /* 0x000000ffff147224 */ /* 0x000fce00078e000a */
.L_x_54015:
[----:B------:R-:W-:Y:S05]  /*5410*/  BSYNC.RECONVERGENT B0 ;  /* 0x0000000000007941 */ /* 0x000fea0003800200 */
.L_x_54014:
        /* <DEDUP_REMOVED lines=21> */
.L_x_54021:
        /* <DEDUP_REMOVED lines=13> */
.L_x_54023:
[----:B------:R-:W-:Y:S05]  /*5640*/  BSYNC.RECONVERGENT B1 ;  /* 0x0000000000017941 */ /* 0x000fea0003800200 */
.L_x_54022:
        /* <DEDUP_REMOVED lines=54> */
.L_x_54020:
[----:B------:R-:W-:Y:S05]  /*59b0*/  BSYNC.RECONVERGENT B0 ;  /* 0x0000000000007941 */ /* 0x000fea0003800200 */
.L_x_54019:
        /* <DEDUP_REMOVED lines=21> */
.L_x_54026:
        /* <DEDUP_REMOVED lines=13> */
.L_x_54028:
[----:B------:R-:W-:Y:S05]  /*5be0*/  BSYNC.RECONVERGENT B1 ;  /* 0x0000000000017941 */ /* 0x000fea0003800200 */
.L_x_54027:
        /* <DEDUP_REMOVED lines=50> */
[----:B------:R-:W-:Y:S02]  /*5f10*/  MOV R220, R26 ;  /* 0x0000001a00dc7202 */ /* 0x000fe40000000f00 */
[----:B------:R-:W-:Y:S01]  /*5f20*/  LOP3.LUT R13, R24, UR15, R11, 0x96, !PT ;  /* 0x0000000f180d7c12 */ /* 0x000fe2000f8e960b */
[----:B------:R-:W-:Y:S02]  /*5f30*/  IMAD.MOV.U32 R11, RZ, RZ, R20 ;  /* 0x000000ffff0b7224 */ /* 0x000fe400078e0014 */
[----:B------:R-:W-:-:S07]  /*5f40*/  IMAD.MOV.U32 R20, RZ, RZ, R10 ;  /* 0x000000ffff147224 */ /* 0x000fce00078e000a */
.L_x_54025:
[----:B------:R-:W-:Y:S05]  /*5f50*/  BSYNC.RECONVERGENT B0 ;  /* 0x0000000000007941 */ /* 0x000fea0003800200 */
.L_x_54024:
        /* <DEDUP_REMOVED lines=21> */
.L_x_54031:
        /* <DEDUP_REMOVED lines=13> */
.L_x_54033:
[----:B------:R-:W-:Y:S05]  /*6180*/  BSYNC.RECONVERGENT B1 ;  /* 0x0000000000017941 */ /* 0x000fea0003800200 */
.L_x_54032:
        /* <DEDUP_REMOVED lines=51> */
[----:B------:R-:W-:Y:S01]  /*64c0*/  IMAD.MOV.U32 R20, RZ, RZ, R24 ;  /* 0x000000ffff147224 */ /* 0x000fe200078e0018 */
[----:B------:R-:W-:Y:S01]  /*64d0*/  LOP3.LUT R13, R26, UR15, R25, 0x96, !PT ;  /* 0x0000000f1a0d7c12 */ /* 0x000fe2000f8e9619 */
[----:B------:R-:W-:-:S07]  /*64e0*/  IMAD.MOV.U32 R24, RZ, RZ, RZ ;  /* 0x000000ffff187224 */ /* 0x000fce00078e00ff */
.L_x_54030:
[----:B------:R-:W-:Y:S05]  /*64f0*/  BSYNC.RECONVERGENT B0 ;  /* 0x0000000000007941 */ /* 0x000fea0003800200 */
.L_x_54029:
        /* <DEDUP_REMOVED lines=21> */
.L_x_54036:
        /* <DEDUP_REMOVED lines=13> */
.L_x_54038:
[----:B------:R-:W-:Y:S05]  /*6720*/  BSYNC.RECONVERGENT B1 ;  /* 0x0000000000017941 */ /* 0x000fea0003800200 */
.L_x_54037:
        /* <DEDUP_REMOVED lines=52> */
[----:B------:R-:W-:Y:S01]  /*6a70*/  IMAD.MOV.U32 R26, RZ, RZ, RZ ;  /* 0x000000ffff1a7224 */ /* 0x000fe200078e00ff */
[----:B------:R-:W-:-:S07]  /*6a80*/  MOV R20, R24 ;  /* 0x0000001800147202 */ /* 0x000fce0000000f00 */
.L_x_54035:
[----:B------:R-:W-:Y:S05]  /*6a90*/  BSYNC.RECONVERGENT B0 ;  /* 0x0000000000007941 */ /* 0x000fea0003800200 */
.L_x_54034:
        /* <DEDUP_REMOVED lines=21> */
.L_x_54041:
        /* <DEDUP_REMOVED lines=15> */
.L_x_54043:
[----:B------:R-:W-:Y:S05]  /*6ce0*/  BSYNC.RECONVERGENT B1 ;  /* 0x0000000000017941 */ /* 0x000fea0003800200 */
.L_x_54042:
        /* <DEDUP_REMOVED lines=48> */
[----:B------:R-:W-:Y:S02]  /*6ff0*/  LOP3.LUT R14, R212, R28, R25, 0x96, !PT ;  /* 0x0000001cd40e7212 */ /* 0x000fe400078e9619 */
[----:B------:R-:W-:Y:S01]  /*7000*/  MOV R220, R24 ;  /* 0x0000001800dc7202 */ /* 0x000fe20000000f00 */
[----:B------:R-:W-:-:S04]  /*7010*/  IMAD.WIDE.U32 R24, R13, -0x2daee0ad, RZ ;  /* 0xd2511f530d187825 */ /* 0x000fc800078e00ff */
[----:B------:R-:W-:Y:S02]  /*7020*/  IMAD.MOV.U32 R20, RZ, RZ, R24 ;  /* 0x000000ffff147224 */ /* 0x000fe400078e0018 */
[----:B------:R-:W-:Y:S01]  /*7030*/  HFMA2 R24, -RZ, RZ, 0, 0 ;  /* 0x00000000ff187431 */ /* 0x000fe200000001ff */
[----:B------:R-:W-:-:S07]  /*7040*/  LOP3.LUT R13, R26, UR15, R25, 0x96, !PT ;  /* 0x0000000f1a0d7c12 */ /* 0x000fce000f8e9619 */
.L_x_54040:
[----:B------:R-:W-:Y:S05]  /*7050*/  BSYNC.RECONVERGENT B0 ;  /* 0x0000000000007941 */ /* 0x000fea0003800200 */
.L_x_54039:
        /* <DEDUP_REMOVED lines=16> */
.L_x_54003:
[----:B------:R-:W0:Y:S01]  /*7160*/  LDC.64 R226, c[0x0][0x3a8] ;  /* 0x0000ea00ffe27b82 */ /* 0x000e220000000a00 */
[----:B------:R-:W-:Y:S02]  /*7170*/  SEL R18, RZ, 0x1000000, !P6 ;  /* 0x01000000ff127807 */ /* 0x000fe40007000000 */
[----:B------:R-:W-:Y:S02]  /*7180*/  SEL R16, RZ, 0x10000, !P5 ;  /* 0x00010000ff107807 */ /* 0x000fe40006800000 */
[----:B------:R-:W-:Y:S02]  /*7190*/  SEL R17, RZ, 0x100, !P4 ;  /* 0x00000100ff117807 */ /* 0x000fe40006000000 */
[----:B------:R-:W-:Y:S01]  /*71a0*/  ISETP.NE.AND P5, PT, R9, RZ, PT ;  /* 0x000000ff0900720c */ /* 0x000fe20003fa5270 */
        /* <DEDUP_REMOVED lines=8> */
[----:B0-----:R-:W-:-:S03]  /*7230*/  IMAD.WIDE.U32 R10, R6, 0x20, R226 ;  /* 0x00000020060a7825 */ /* 0x001fc600078e00e2 */
[----:B------:R-:W-:Y:S02]  /*7240*/  LOP3.LUT R17, R17, R16, RZ, 0xfc, !PT ;  /* 0x0000001011117212 */ /* 0x000fe400078efcff */
[----:B------:R-:W-:Y:S01]  /*7250*/  STG.E.128 desc[UR6][R10.64], R72 ;  /* 0x000000480a007986 */ /* 0x000fe2000c101d06 */
[----:B------:R-:W-:Y:S01]  /*7260*/  SEL R16, RZ, 0x1, !P6 ;  /* 0x00000001ff107807 */ /* 0x000fe20007000000 */
[C---:B-1----:R-:W-:Y:S02]  /*7270*/  IMAD.WIDE.U32 R18, R6.reuse, 0x8, R218 ;  /* 0x0000000806127825 */ /* 0x042fe400078e00da */
[----:B------:R0:W-:Y:S01]  /*7280*/  STG.E.128 desc[UR6][R10.64+0x10], R68 ;  /* 0x000010440a007986 */ /* 0x0001e2000c101d06 */
[----:B------:R-:W-:Y:S01]  /*7290*/  LOP3.LUT R16, R7, R16, RZ, 0xfc, !PT ;  /* 0x0000001007107212 */ /* 0x000fe200078efcff */
[----:B------:R-:W-:-:S04]  /*72a0*/  VIADD R7, R6, 0x20 ;  /* 0x0000002006077836 */ /* 0x000fc80000000000 */
[----:B------:R1:W-:Y:S01]  /*72b0*/  STG.E.64 desc[UR6][R18.64], R16 ;  /* 0x0000001012007986 */ /* 0x0003e2000c101b06 */
[----:B0-----:R-:W0:Y:S02]  /*72c0*/  @P0 LDC.64 R10, c[0x0][0x3a0] ;  /* 0x0000e800ff0a0b82 */ /* 0x001e240000000a00 */
[----:B0-----:R-:W-:-:S05]  /*72d0*/  @P0 IMAD.WIDE.U32 R10, R7, 0x20, R10 ;  /* 0x00000020070a0825 */ /* 0x001fca00078e000a */
[----:B------:R-:W5:Y:S04]  /*72e0*/  @P0 LDG.E.128 R80, desc[UR6][R10.64] ;  /* 0x000000060a500981 */ /* 0x000f68000c1e1d00 */
[----:B------:R0:W5:Y:S02]  /*72f0*/  @P0 LDG.E.128 R76, desc[UR6][R10.64+0x10] ;  /* 0x000010060a4c0981 */ /* 0x000164000c1e1d00 */
[----:B0-----:R-:W-:-:S05]  /*7300*/  IMAD.WIDE.U32 R10, R7, 0x10, R224 ;  /* 0x00000010070a7825 */ /* 0x001fca00078e00e0 */
[----:B-1----:R0:W5:Y:S01]  /*7310*/  LDG.E.128 R16, desc[UR6][R10.64] ;  /* 0x000000060a107981 */ /* 0x002162000c1e1d00 */
[----:B------:R-:W-:Y:S05]  /*7320*/  @!P0 BRA `(.L_x_54044) ;  /* 0x0000002c00848947 */ /* 0x000fea0003800000 */
        /* <DEDUP_REMOVED lines=16> */
.L_x_54047:
        /* <DEDUP_REMOVED lines=13> */
.L_x_54049:
[----:B------:R-:W-:Y:S05]  /*7500*/  BSYNC.RECONVERGENT B1 ;  /* 0x0000000000017941 */ /* 0x000fea0003800200 */
.L_x_54048:
        /* <DEDUP_REMOVED lines=51> */
[----:B------:R-:W-:Y:S01]  /*7840*/  IMAD.MOV.U32 R9, RZ, RZ, R20 ;  /* 0x000000ffff097224 */ /* 0x000fe200078e0014 */
[----:B------:R-:W-:-:S07]  /*7850*/  LOP3.LUT R13, R22, UR15, R11, 0x96, !PT ;  /* 0x0000000f160d7c12 */ /* 0x000fce000f8e960b */
.L_x_54046:
[----:B------:R-:W-:Y:S05]  /*7860*/  BSYNC.RECONVERGENT B0 ;  /* 0x0000000000007941 */ /* 0x000fea0003800200 */
.L_x_54045:
        /* <DEDUP_REMOVED lines=24> */
.L_x_54052:
        /* <DEDUP_REMOVED lines=13> */
.L_x_54054:
[----:B------:R-:W-:Y:S05]  /*7ac0*/  BSYNC.RECONVERGENT B1 ;  /* 0x0000000000017941 */ /* 0x000fea0003800200 */
.L_x_54053:
        /* <DEDUP_REMOVED lines=53> */
[----:B------:R-:W-:-:S07]  /*7e20*/  LOP3.LUT R13, R22, UR15, R21, 0x96, !PT ;  /* 0x0000000f160d7c12 */ /* 0x000fce000f8e9615 */
.L_x_54051:
[----:B------:R-:W-:Y:S05]  /*7e30*/  BSYNC.RECONVERGENT B0 ;  /* 0x0000000000007941 */ /* 0x000fea0003800200 */
.L_x_54050:
        /* <DEDUP_REMOVED lines=24> */
.L_x_54057:
        /* <DEDUP_REMOVED lines=13> */
.L_x_54059:
[----:B------:R-:W-:Y:S05]  /*8090*/  BSYNC.RECONVERGENT B1 ;  /* 0x0000000000017941 */ /* 0x000fea0003800200 */
.L_x_54058:
        /* <DEDUP_REMOVED lines=51> */
[----:B------:R-:W-:Y:S01]  /*83d0*/  LOP3.LUT R13, R22, UR15, R21, 0x96, !PT ;  /* 0x0000000f160d7c12 */ /* 0x000fe2000f8e9615 */
[----:B------:R-:W-:Y:S02]  /*83e0*/  HFMA2 R21, -RZ, RZ, 0, 0 ;  /* 0x00000000ff157431 */ /* 0x000fe400000001ff */
[----:B------:R-:W-:-:S07]  /*83f0*/  IMAD.MOV.U32 R10, RZ, RZ, R20 ;  /* 0x000000ffff0a7224 */ /* 0x000fce00078e0014 */
.L_x_54056:
[----:B------:R-:W-:Y:S05]  /*8400*/  BSYNC.RECONVERGENT B0 ;  /* 0x0000000000007941 */ /* 0x000fea0003800200 */
.L_x_54055:
        /* <DEDUP_REMOVED lines=22> */
.L_x_54062:
        /* <DEDUP_REMOVED lines=13> */
.L_x_54064:
[----:B------:R-:W-:Y:S05]  /*8640*/  BSYNC.RECONVERGENT B1 ;  /* 0x0000000000017941 */ /* 0x000fea0003800200 */
.L_x_54063:
        /* <DEDUP_REMOVED lines=54> */
.L_x_54061:
[----:B------:R-:W-:Y:S05]  /*89b0*/  BSYNC.RECONVERGENT B0 ;  /* 0x0000000000007941 */ /* 0x000fea0003800200 */
.L_x_54060:
        /* <DEDUP_REMOVED lines=22> */
.L_x_54067:
        /* <DEDUP_REMOVED lines=13> */
.L_x_54069:
[----:B------:R-:W-:Y:S05]  /*8bf0*/  BSYNC.RECONVERGENT B1 ;  /* 0x0000000000017941 */ /* 0x000fea0003800200 */
.L_x_54068:
        /* <DEDUP_REMOVED lines=54> */
.L_x_54066:
[----:B------:R-:W-:Y:S05]  /*8f60*/  BSYNC.RECONVERGENT B0 ;  /* 0x0000000000007941 */ /* 0x000fea0003800200 */
.L_x_54065:
        /* <DEDUP_REMOVED lines=22> */
.L_x_54072:
        /* <DEDUP_REMOVED lines=13> */
.L_x_54074:
[----:B------:R-:W-:Y:S05]  /*91a0*/  BSYNC.RECONVERGENT B1 ;  /* 0x0000000000017941 */ /* 0x000fea0003800200 */
.L_x_54073:
        /* <DEDUP_REMOVED lines=52> */
[----:B------:R-:W-:Y:S02]  /*94f0*/  IMAD.MOV.U32 R10, RZ, RZ, R16 ;  /* 0x000000ffff0a7224 */ /* 0x000fe400078e0010 */
[----:B------:R-:W-:-:S07]  /*9500*/  HFMA2 R16, -RZ, RZ, 0, 0 ;  /* 0x00000000ff107431 */ /* 0x000fce00000001ff */
.L_x_54071:
[----:B------:R-:W-:Y:S05]  /*9510*/  BSYNC.RECONVERGENT B0 ;  /* 0x0000000000007941 */ /* 0x000fea0003800200 */
.L_x_54070:
        /* <DEDUP_REMOVED lines=22> */
.L_x_54077:
        /* <DEDUP_REMOVED lines=13> */
.L_x_54079:
[----:B------:R-:W-:Y:S05]  /*9750*/  BSYNC.RECONVERGENT B1 ;  /* 0x0000000000017941 */ /* 0x000fea0003800200 */
.L_x_54078:
        /* <DEDUP_REMOVED lines=54> */
.L_x_54076:
[----:B------:R-:W-:Y:S05]  /*9ac0*/  BSYNC.RECONVERGENT B0 ;  /* 0x0000000000007941 */ /* 0x000fea0003800200 */
.L_x_54075:
        /* <DEDUP_REMOVED lines=22> */
.L_x_54082:
        /* <DEDUP_REMOVED lines=15> */
.L_x_54084:
[----:B------:R-:W-:Y:S05]  /*9d20*/  BSYNC.RECONVERGENT B1 ;  /* 0x0000000000017941 */ /* 0x000fea0003800200 */
.L_x_54083:
        /* <DEDUP_REMOVED lines=50> */
[----:B------:R-:W-:-:S03]  /*a050*/  MOV R10, R16 ;  /* 0x00000010000a7202 */ /* 0x000fc60000000f00 */
[----:B------:R-:W-:Y:S01]  /*a060*/  IMAD.MOV.U32 R220, RZ, RZ, R20 ;  /* 0x000000ffffdc7224 */ /* 0x000fe200078e0014 */
[----:B------:R-:W-:Y:S01]  /*a070*/  LOP3.LUT R14, R212, R22, R21, 0x96, !PT ;  /* 0x00000016d40e7212 */ /* 0x000fe200078e9615 */
[----:B------:R-:W-:-:S07]  /*a080*/  IMAD.MOV.U32 R22, RZ, RZ, RZ ;  /* 0x000000ffff167224 */ /* 0x000fce00078e00ff */
.L_x_54081:
[----:B------:R-:W-:Y:S05]  /*a090*/  BSYNC.RECONVERGENT B0 ;  /* 0x0000000000007941 */ /* 0x000fea0003800200 */
.L_x_54080:
        /* <DEDUP_REMOVED lines=10> */
.L_x_54044:
        /* <DEDUP_REMOVED lines=16> */
.L_x_54088:
        /* <DEDUP_REMOVED lines=13> */
.L_x_54090:
[----:B------:R-:W-:Y:S05]  /*a310*/  BSYNC.RECONVERGENT B1 ;  /* 0x0000000000017941 */ /* 0x000fea0003800200 */
.L_x_54089:
        /* <DEDUP_REMOVED lines=52> */
[----:B------:R-:W-:-:S07]  /*a660*/  IMAD.MOV.U32 R11, RZ, RZ, RZ ;  /* 0x000000ffff0b7224 */ /* 0x000fce00078e00ff */
.L_x_54087:
[----:B------:R-:W-:Y:S05]  /*a670*/  BSYNC.RECONVERGENT B0 ;  /* 0x0000000000007941 */ /* 0x000fea0003800200 */
.L_x_54086:
[----:B------:R-:W-:Y:S01]  /*a680*/  I2FP.F32.U32 R9, R9 ;  /* 0x0000000900097245 */ /* 0x000fe20000201000 */
[----:B------:R-:W-:Y:S01]  /*a690*/  BSSY.RECONVERGENT B0, `(.L_x_54091) ;  /* 0x000005a000007945 */ /* 0x000fe20003800200 */
[----:B------:R-:W-:Y:S02]  /*a6a0*/  ISETP.NE.AND P2, PT, R11, 0x1, PT ;  /* 0x000000010b00780c */ /* 0x000fe40003f45270 */
[----:B------:R-:W-:Y:S01]  /*a6b0*/  LOP3.LUT R8, R8, 0xfffffffb, RZ, 0xc0, !PT ;  /* 0xfffffffb08087812 */ /* 0x000fe200078ec0ff */
[----:B------:R-:W-:-:S05]  /*a6c0*/  FFMA.FTZ R9, R9, R234, 1.1641532182693481445e-10 ;  /* 0x2f00000009097423 */ /* 0x000fca00000100ea */
[----:B------:R-:W-:Y:S01]  /*a6d0*/  FSETP.GTU.FTZ.AND P1, PT, R9, R214, PT ;  /* 0x000000d60900720b */ /* 0x000fe20003f3c000 */
[----:B-----5:R-:W-:-:S03]  /*a6e0*/  HADD2.F32 R9, -RZ, R16.H0_H0 ;  /* 0x20000010ff097230 */ /* 0x020fc60000004100 */
[----:B------:R-:W-:Y:S02]  /*a6f0*/  PLOP3.LUT P3, PT, P1, PT, PT, 0x8, 0x80 ;  /* 0x000000000080781c */ /* 0x000fe40000f6e170 */
[----:B------:R-:W-:Y:S01]  /*a700*/  FMUL.FTZ R20, R9, R12 ;  /* 0x0000000c09147220 */ /* 0x000fe20000410000 */
[----:B------:R-:W-:-:S03]  /*a710*/  IMAD.MOV.U32 R9, RZ, RZ, R220 ;  /* 0x000000ffff097224 */ /* 0x000fc600078e00dc */
[----:B------:R-:W-:-:S05]  /*a720*/  FMUL.FTZ R20, R20, R215 ;  /* 0x000000d714147220 */ /* 0x000fca0000410000 */
[----:B------:R-:W-:Y:S01]  /*a730*/  FSEL R21, R20, RZ, !P1 ;  /* 0x000000ff14157208 */ /* 0x000fe20004800000 */
[----:B------:R-:W-:Y:S01]  /*a740*/  HFMA2 R20, -RZ, RZ, 0, 1.1920928955078125e-07 ;  /* 0x00000002ff147431 */ /* 0x000fe200000001ff */
        /* <DEDUP_REMOVED lines=10> */
.L_x_54093:
        /* <DEDUP_REMOVED lines=13> */
.L_x_54095:
[----:B------:R-:W-:Y:S05]  /*a8c0*/  BSYNC.RECONVERGENT B1 ;  /* 0x0000000000017941 */ /* 0x000fea0003800200 */
.L_x_54094:
        /* <DEDUP_REMOVED lines=52> */
[----:B------:R-:W-:Y:S02]  /*ac10*/  LOP3.LUT R13, R24, UR15, R23, 0x96, !PT ;  /* 0x0000000f180d7c12 */ /* 0x000fe4000f8e9617 */
[----:B------:R-:W-:-:S07]  /*ac20*/  MOV R10, R22 ;  /* 0x00000016000a7202 */ /* 0x000fce0000000f00 */
.L_x_54092:
[----:B------:R-:W-:Y:S05]  /*ac30*/  BSYNC.RECONVERGENT B0 ;  /* 0x0000000000007941 */ /* 0x000fea0003800200 */
.L_x_54091:
        /* <DEDUP_REMOVED lines=23> */
.L_x_54098:
        /* <DEDUP_REMOVED lines=13> */
.L_x_54100:
[----:B------:R-:W-:Y:S05]  /*ae80*/  BSYNC.RECONVERGENT B1 ;  /* 0x0000000000017941 */ /* 0x000fea0003800200 */
.L_x_54099:
        /* <DEDUP_REMOVED lines=53> */
[----:B------:R-:W-:-:S07]  /*b1e0*/  IMAD.MOV.U32 R10, RZ, RZ, R22 ;  /* 0x000000ffff0a7224 */ /* 0x000fce00078e0016 */
.L_x_54097:
[----:B------:R-:W-:Y:S05]  /*b1f0*/  BSYNC.RECONVERGENT B0 ;  /* 0x0000000000007941 */ /* 0x000fea0003800200 */
.L_x_54096:
[----:B------:R-:W-:Y:S01]  /*b200*/  I2FP.F32.U32 R9, R9 ;  /* 0x0000000900097245 */ /* 0x000fe20000201000 */
[----:B------:R-:W-:Y:S01]  /*b210*/  BSSY.RECONVERGENT B0, `(.L_x_54101) ;  /* 0x0000058000007945 */ /* 0x000fe20003800200 */
[----:B------:R-:W-:-:S03]  /*b220*/  ISETP.NE.AND P3, PT, R11, 0x1, PT ;  /* 0x000000010b00780c */ /* 0x000fc60003f65270 */
[----:B------:R-:W-:-:S05]  /*b230*/  FFMA.FTZ R9, R9, R234, 1.1641532182693481445e-10 ;  /* 0x2f00000009097423 */ /* 0x000fca00000100ea */
[----:B------:R-:W-:Y:S01]  /*b240*/  FSETP.GTU.FTZ.AND P2, PT, R9, R214, PT ;  /* 0x000000d60900720b */ /* 0x000fe20003f5c000 */
[----:B------:R-:W-:-:S03]  /*b250*/  HADD2.F32 R9, -RZ, R17.H0_H0 ;  /* 0x20000011ff097230 */ /* 0x000fc60000004100 */
[----:B------:R-:W-:Y:S02]  /*b260*/  PLOP3.LUT P1, PT, P2, PT, PT, 0x8, 0x80 ;  /* 0x000000000080781c */ /* 0x000fe4000172e170 */
[----:B------:R-:W-:Y:S01]  /*b270*/  FMUL.FTZ R16, R9, R12 ;  /* 0x0000000c09107220 */ /* 0x000fe20000410000 */
[----:B------:R-:W-:-:S03]  /*b280*/  IMAD.MOV.U32 R9, RZ, RZ, R220 ;  /* 0x000000ffff097224 */ /* 0x000fc600078e00dc */
[----:B------:R-:W-:-:S05]  /*b290*/  FMUL.FTZ R16, R16, R215 ;  /* 0x000000d710107220 */ /* 0x000fca0000410000 */
        /* <DEDUP_REMOVED lines=11> */
.L_x_54103:
        /* <DEDUP_REMOVED lines=13> */
.L_x_54105:
[----:B------:R-:W-:Y:S05]  /*b420*/  BSYNC.RECONVERGENT B1 ;  /* 0x0000000000017941 */ /* 0x000fea0003800200 */
.L_x_54104:
        /* <DEDUP_REMOVED lines=54> */
.L_x_54102:
[----:B------:R-:W-:Y:S05]  /*b790*/  BSYNC.RECONVERGENT B0 ;  /* 0x0000000000007941 */ /* 0x000fea0003800200 */
.L_x_54101:
        /* <DEDUP_REMOVED lines=21> */
.L_x_54108:
        /* <DEDUP_REMOVED lines=13> */
.L_x_54110:
[----:B------:R-:W-:Y:S05]  /*b9c0*/  BSYNC.RECONVERGENT B1 ;  /* 0x0000000000017941 */ /* 0x000fea0003800200 */
.L_x_54109:
        /* <DEDUP_REMOVED lines=54> */
.L_x_54107:
[----:B------:R-:W-:Y:S05]  /*bd30*/  BSYNC.RECONVERGENT B0 ;  /* 0x0000000000007941 */ /* 0x000fea0003800200 */
.L_x_54106:
        /* <DEDUP_REMOVED lines=21> */
.L_x_54113:
        /* <DEDUP_REMOVED lines=13> */
.L_x_54115:
[----:B------:R-:W-:Y:S05]  /*bf60*/  BSYNC.RECONVERGENT B1 ;  /* 0x0000000000017941 */ /* 0x000fea0003800200 */
.L_x_54114:
        /* <DEDUP_REMOVED lines=54> */
.L_x_54112:
[----:B------:R-:W-:Y:S05]  /*c2d0*/  BSYNC.RECONVERGENT B0 ;  /* 0x0000000000007941 */ /* 0x000fea0003800200 */
.L_x_54111:
        /* <DEDUP_REMOVED lines=21> */
.L_x_54118:
        /* <DEDUP_REMOVED lines=13> */
.L_x_54120:
[----:B------:R-:W-:Y:S05]  /*c500*/  BSYNC.RECONVERGENT B1 ;  /* 0x0000000000017941 */ /* 0x000fea0003800200 */
.L_x_54119:
        /* <DEDUP_REMOVED lines=54> */
.L_x_54117:
[----:B------:R-:W-:Y:S05]  /*c870*/  BSYNC.RECONVERGENT B0 ;  /* 0x0000000000007941 */ /* 0x000fea0003800200 */
.L_x_54116:
        /* <DEDUP_REMOVED lines=21> */
.L_x_54123:
        /* <DEDUP_REMOVED lines=15> */
.L_x_54125:
[----:B------:R-:W-:Y:S05]  /*cac0*/  BSYNC.RECONVERGENT B1 ;  /* 0x0000000000017941 */ /* 0x000fea0003800200 */
.L_x_54124:
        /* <DEDUP_REMOVED lines=54> */
.L_x_54122:
[----:B------:R-:W-:Y:S05]  /*ce30*/  BSYNC.RECONVERGENT B0 ;  /* 0x0000000000007941 */ /* 0x000fea0003800200 */
.L_x_54121:
        /* <DEDUP_REMOVED lines=16> */
.L_x_54085:
        /* <DEDUP_REMOVED lines=43> */
.L_x_54129:
        /* <DEDUP_REMOVED lines=13> */
.L_x_54131:
[----:B------:R-:W-:Y:S05]  /*d2c0*/  BSYNC.RECONVERGENT B1 ;  /* 0x0000000000017941 */ /* 0x000fea0003800200 */
.L_x_54130:
        /* <DEDUP_REMOVED lines=54> */
.L_x_54128:
[----:B------:R-:W-:Y:S05]  /*d630*/  BSYNC.RECONVERGENT B0 ;  /* 0x0000000000007941 */ /* 0x000fea0003800200 */
.L_x_54127:
[----:B------:R-:W-:Y:S01]  /*d640*/  I2FP.F32.U32 R10, R21 ;  /* 0x00000015000a7245 */ /* 0x000fe20000201000 */
[----:B------:R-:W-:Y:S01]  /*d650*/  BSSY.RECONVERGENT B0, `(.L_x_54132) ;  /* 0x000005b000007945 */ /* 0x000fe20003800200 */
[----:B------:R-:W-:Y:S01]  /*d660*/  ISETP.NE.AND P2, PT, R20, 0x1, PT ;  /* 0x000000011400780c */ /* 0x000fe20003f45270 */
[----:B------:R-:W-:Y:S01]  /*d670*/  IMAD.MOV.U32 R21, RZ, RZ, 0x2 ;  /* 0x00000002ff157424 */ /* 0x000fe200078e00ff */
[----:B------:R-:W-:Y:S01]  /*d680*/  LOP3.LUT R8, R8, 0xfffffffb, RZ, 0xc0, !PT ;  /* 0xfffffffb08087812 */ /* 0x000fe200078ec0ff */
[----:B------:R-:W-:-:S05]  /*d690*/  FFMA.FTZ R10, R10, R234, 1.1641532182693481445e-10 ;  /* 0x2f0000000a0a7423 */ /* 0x000fca00000100ea */
[----:B------:R-:W-:Y:S01]  /*d6a0*/  FSETP.GTU.FTZ.AND P1, PT, R10, R214, PT ;  /* 0x000000d60a00720b */ /* 0x000fe20003f3c000 */
[----:B-----5:R-:W-:-:S05]  /*d6b0*/  HADD2.F32 R10, -RZ, R16.H0_H0 ;  /* 0x20000010ff0a7230 */ /* 0x020fca0000004100 */
        /* <DEDUP_REMOVED lines=16> */
.L_x_54134:
        /* <DEDUP_REMOVED lines=13> */
.L_x_54136:
[----:B------:R-:W-:Y:S05]  /*d890*/  BSYNC.RECONVERGENT B1 ;  /* 0x0000000000017941 */ /* 0x000fea0003800200 */
.L_x_54135:
        /* <DEDUP_REMOVED lines=54> */
.L_x_54133:
[----:B------:R-:W-:Y:S05]  /*dc00*/  BSYNC.RECONVERGENT B0 ;  /* 0x0000000000007941 */ /* 0x000fea0003800200 */
.L_x_54132:
        /* <DEDUP_REMOVED lines=24> */
.L_x_54139:
        /* <DEDUP_REMOVED lines=13> */
.L_x_54141:
[----:B------:R-:W-:Y:S05]  /*de60*/  BSYNC.RECONVERGENT B1 ;  /* 0x0000000000017941 */ /* 0x000fea0003800200 */
.L_x_54140:
        /* <DEDUP_REMOVED lines=54> */
.L_x_54138:
[----:B------:R-:W-:Y:S05]  /*e1d0*/  BSYNC.RECONVERGENT B0 ;  /* 0x0000000000007941 */ /* 0x000fea0003800200 */
.L_x_54137:
        /* <DEDUP_REMOVED lines=22> */
.L_x_54144:
        /* <DEDUP_REMOVED lines=13> */
.L_x_54146:
[----:B------:R-:W-:Y:S05]  /*e410*/  BSYNC.RECONVERGENT B1 ;  /* 0x0000000000017941 */ /* 0x000fea0003800200 */
.L_x_54145:
        /* <DEDUP_REMOVED lines=51> */
[----:B------:R-:W-:Y:S01]  /*e750*/  IMAD.MOV.U32 R10, RZ, RZ, RZ ;  /* 0x000000ffff0a7224 */ /* 0x000fe200078e00ff */
[----:B------:R-:W-:Y:S02]  /*e760*/  LOP3.LUT R14, R212, R22, R21, 0x96, !PT ;  /* 0x00000016d40e7212 */ /* 0x000fe400078e9615 */
[----:B------:R-:W-:-:S07]  /*e770*/  MOV R220, R20 ;  /* 0x0000001400dc7202 */ /* 0x000fce0000000f00 */
.L_x_54143:
[----:B------:R-:W-:Y:S05]  /*e780*/  BSYNC.RECONVERGENT B0 ;  /* 0x0000000000007941 */ /* 0x000fea0003800200 */
.L_x_54142:
        /* <DEDUP_REMOVED lines=22> */
.L_x_54149:
        /* <DEDUP_REMOVED lines=13> */
.L_x_54151:
[----:B------:R-:W-:Y:S05]  /*e9c0*/  BSYNC.RECONVERGENT B1 ;  /* 0x0000000000017941 */ /* 0x000fea0003800200 */
.L_x_54150:
        /* <DEDUP_REMOVED lines=54> */
.L_x_54148:
[----:B------:R-:W-:Y:S05]  /*ed30*/  BSYNC.RECONVERGENT B0 ;  /* 0x0000000000007941 */ /* 0x000fea0003800200 */
.L_x_54147:
        /* <DEDUP_REMOVED lines=22> */
.L_x_54154:
        /* <DEDUP_REMOVED lines=13> */
.L_x_54156:
[----:B------:R-:W-:Y:S05]  /*ef70*/  BSYNC.RECONVERGENT B1 ;  /* 0x0000000000017941 */ /* 0x000fea0003800200 */
.L_x_54155:
        /* <DEDUP_REMOVED lines=53> */
[----:B------:R-:W-:-:S07]  /*f2d0*/  IMAD.MOV.U32 R10, RZ, RZ, RZ ;  /* 0x000000ffff0a7224 */ /* 0x000fce00078e00ff */
.L_x_54153:
[----:B------:R-:W-:Y:S05]  /*f2e0*/  BSYNC.RECONVERGENT B0 ;  /* 0x0000000000007941 */ /* 0x000fea0003800200 */
.L_x_54152:
        /* <DEDUP_REMOVED lines=22> */
.L_x_54159:
        /* <DEDUP_REMOVED lines=13> */
.L_x_54161:
[----:B------:R-:W-:Y:S05]  /*f520*/  BSYNC.RECONVERGENT B1 ;  /* 0x0000000000017941 */ /* 0x000fea0003800200 */
.L_x_54160:
        /* <DEDUP_REMOVED lines=54> */
.L_x_54158:
[----:B------:R-:W-:Y:S05]  /*f890*/  BSYNC.RECONVERGENT B0 ;  /* 0x0000000000007941 */ /* 0x000fea0003800200 */
.L_x_54157:
        /* <DEDUP_REMOVED lines=22> */
.L_x_54164:
        /* <DEDUP_REMOVED lines=16> */
.L_x_54166:
[----:B------:R-:W-:Y:S05]  /*fb00*/  BSYNC.RECONVERGENT B1 ;  /* 0x0000000000017941 */ /* 0x000fea0003800200 */
.L_x_54165:
        /* <DEDUP_REMOVED lines=54> */
.L_x_54163:
[----:B------:R-:W-:Y:S05]  /*fe70*/  BSYNC.RECONVERGENT B0 ;  /* 0x0000000000007941 */ /* 0x000fea0003800200 */
.L_x_54162:
        /* <DEDUP_REMOVED lines=10> */
.L_x_54126:
        /* <DEDUP_REMOVED lines=16> */
.L_x_54170:
        /* <DEDUP_REMOVED lines=13> */
.L_x_54172:
[----:B------:R-:W-:Y:S05]  /*100f0*/  BSYNC.RECONVERGENT B1 ;  /* 0x0000000000017941 */ /* 0x000fea0003800200 */
.L_x_54171:
        /* <DEDUP_REMOVED lines=52> */
[----:B------:R-:W-:Y:S01]  /*10440*/  MOV R220, R20 ;  /* 0x0000001400dc7202 */ /* 0x000fe20000000f00 */
[----:B------:R-:W-:-:S07]  /*10450*/  IMAD.MOV.U32 R20, RZ, RZ, R10 ;  /* 0x000000ffff147224 */ /* 0x000fce00078e000a */
.L_x_54169:
[----:B------:R-:W-:Y:S05]  /*10460*/  BSYNC.RECONVERGENT B0 ;  /* 0x0000000000007941 */ /* 0x000fea0003800200 */
.L_x_54168:
[----:B------:R-:W-:Y:S01]  /*10470*/  I2FP.F32.U32 R10, R20 ;  /* 0x00000014000a7245 */ /* 0x000fe20000201000 */
[----:B------:R-:W-:Y:S01]  /*10480*/  BSSY.RECONVERGENT B0, `(.L_x_54173) ;  /* 0x000005a000007945 */ /* 0x000fe20003800200 */
[----:B------:R-:W-:Y:S01]  /*10490*/  ISETP.NE.AND P2, PT, R21, 0x1, PT ;  /* 0x000000011500780c */ /* 0x000fe20003f45270 */
[----:B------:R-:W-:Y:S01]  /*104a0*/  HFMA2 R20, -RZ, RZ, 0, 1.1920928955078125e-07 ;  /* 0x00000002ff147431 */ /* 0x000fe200000001ff */
[----:B------:R-:W-:Y:S01]  /*104b0*/  LOP3.LUT R8, R8, 0xfffffffb, RZ, 0xc0, !PT ;  /* 0xfffffffb08087812 */ /* 0x000fe200078ec0ff */
[----:B------:R-:W-:-:S05]  /*104c0*/  FFMA.FTZ R10, R10, R234, 1.1641532182693481445e-10 ;  /* 0x2f0000000a0a7423 */ /* 0x000fca00000100ea */
[----:B------:R-:W-:Y:S01]  /*104d0*/  FSETP.GTU.FTZ.AND P1, PT, R10, R214, PT ;  /* 0x000000d60a00720b */ /* 0x000fe20003f3c000 */
[----:B-----5:R-:W-:-:S03]  /*104e0*/  HADD2.F32 R10, -RZ, R16.H0_H0 ;  /* 0x20000010ff0a7230 */ /* 0x020fc60000004100 */
[----:B------:R-:W-:Y:S02]  /*104f0*/  PLOP3.LUT P3, PT, P1, PT, PT, 0x8, 0x80 ;  /* 0x000000000080781c */ /* 0x000fe40000f6e170 */
[----:B------:R-:W-:-:S04]  /*10500*/  FMUL.FTZ R10, R10, R12 ;  /* 0x0000000c0a0a7220 */ /* 0x000fc80000410000 */
[----:B------:R-:W-:-:S05]  /*10510*/  FMUL.FTZ R10, R10, R215 ;  /* 0x000000d70a0a7220 */ /* 0x000fca0000410000 */
[----:B------:R-:W-:Y:S01]  /*10520*/  FSEL R22, R10, RZ, !P1 ;  /* 0x000000ff0a167208 */ /* 0x000fe20004800000 */
[----:B------:R-:W-:Y:S01]  /*10530*/  IMAD.MOV.U32 R10, RZ, RZ, R220 ;  /* 0x000000ffff0a7224 */ /* 0x000fe200078e00dc */
        /* <DEDUP_REMOVED lines=10> */
.L_x_54175:
        /* <DEDUP_REMOVED lines=13> */
.L_x_54177:
[----:B------:R-:W-:Y:S05]  /*106b0*/  BSYNC.RECONVERGENT B1 ;  /* 0x0000000000017941 */ /* 0x000fea0003800200 */
.L_x_54176:
        /* <DEDUP_REMOVED lines=54> */
.L_x_54174:
[----:B------:R-:W-:Y:S05]  /*10a20*/  BSYNC.RECONVERGENT B0 ;  /* 0x0000000000007941 */ /* 0x000fea0003800200 */
.L_x_54173:
        /* <DEDUP_REMOVED lines=23> */
.L_x_54180:
        /* <DEDUP_REMOVED lines=13> */
.L_x_54182:
[----:B------:R-:W-:Y:S05]  /*10c70*/  BSYNC.RECONVERGENT B1 ;  /* 0x0000000000017941 */ /* 0x000fea0003800200 */
.L_x_54181:
        /* <DEDUP_REMOVED lines=54> */
.L_x_54179:
[----:B------:R-:W-:Y:S05]  /*10fe0*/  BSYNC.RECONVERGENT B0 ;  /* 0x0000000000007941 */ /* 0x000fea0003800200 */
.L_x_54178:
[----:B------:R-:W-:Y:S01]  /*10ff0*/  I2FP.F32.U32 R10, R10 ;  /* 0x0000000a000a7245 */ /* 0x000fe20000201000 */
[----:B------:R-:W-:Y:S01]  /*11000*/  BSSY.RECONVERGENT B0, `(.L_x_54183) ;  /* 0x0000058000007945 */ /* 0x000fe20003800200 */
[----:B------:R-:W-:Y:S01]  /*11010*/  ISETP.NE.AND P3, PT, R21, 0x1, PT ;  /* 0x000000011500780c */ /* 0x000fe20003f65270 */
[----:B------:R-:W-:Y:S02]  /*11020*/  IMAD.MOV.U32 R16, RZ, RZ, R220 ;  /* 0x000000ffff107224 */ /* 0x000fe400078e00dc */
[----:B------:R-:W-:-:S05]  /*11030*/  FFMA.FTZ R10, R10, R234, 1.1641532182693481445e-10 ;  /* 0x2f0000000a0a7423 */ /* 0x000fca00000100ea */
[----:B------:R-:W-:Y:S01]  /*11040*/  FSETP.GTU.FTZ.AND P2, PT, R10, R214, PT ;  /* 0x000000d60a00720b */ /* 0x000fe20003f5c000 */
[----:B------:R-:W-:-:S03]  /*11050*/  HADD2.F32 R10, -RZ, R17.H0_H0 ;  /* 0x20000011ff0a7230 */ /* 0x000fc60000004100 */
[----:B------:R-:W-:Y:S02]  /*11060*/  PLOP3.LUT P1, PT, P2, PT, PT, 0x8, 0x80 ;  /* 0x000000000080781c */ /* 0x000fe4000172e170 */
[----:B------:R-:W-:-:S04]  /*11070*/  FMUL.FTZ R10, R10, R12 ;  /* 0x0000000c0a0a7220 */ /* 0x000fc80000410000 */
        /* <DEDUP_REMOVED lines=12> */
.L_x_54185:
        /* <DEDUP_REMOVED lines=13> */
.L_x_54187:
[----:B------:R-:W-:Y:S05]  /*11210*/  BSYNC.RECONVERGENT B1 ;  /* 0x0000000000017941 */ /* 0x000fea0003800200 */
.L_x_54186:
        /* <DEDUP_REMOVED lines=54> */
.L_x_54184:
[----:B------:R-:W-:Y:S05]  /*11580*/  BSYNC.RECONVERGENT B0 ;  /* 0x0000000000007941 */ /* 0x000fea0003800200 */
.L_x_54183:
        /* <DEDUP_REMOVED lines=21> */
.L_x_54190:
        /* <DEDUP_REMOVED lines=13> */
.L_x_54192:
[----:B------:R-:W-:Y:S05]  /*117b0*/  BSYNC.RECONVERGENT B1 ;  /* 0x0000000000017941 */ /* 0x000fea0003800200 */
.L_x_54191:
        /* <DEDUP_REMOVED lines=47> */
[----:B------:R-:W-:-:S04]  /*11ab0*/  IMAD.WIDE.U32 R16, R16, -0x2daee0ad, RZ ;  /* 0xd2511f5310107825 */ /* 0x000fc800078e00ff */
[----:B------:R-:W-:Y:S01]  /*11ac0*/  IMAD.MOV.U32 R11, RZ, RZ, R16 ;  /* 0x000000ffff0b7224 */ /* 0x000fe200078e0010 */
[----:B------:R-:W-:Y:S01]  /*11ad0*/  LOP3.LUT R13, R26, UR15, R17, 0x96, !PT ;  /* 0x0000000f1a0d7c12 */ /* 0x000fe2000f8e9611 */
[----:B------:R-:W-:-:S05]  /*11ae0*/  IMAD.WIDE.U32 R16, R10, -0x326172a9, RZ ;  /* 0xcd9e8d570a107825 */ /* 0x000fca00078e00ff */
[----:B------:R-:W-:Y:S01]  /*11af0*/  LOP3.LUT R14, R212, R24, R17, 0x96, !PT ;  /* 0x00000018d40e7212 */ /* 0x000fe200078e9611 */
[----:B------:R-:W-:Y:S01]  /*11b00*/  IMAD.MOV.U32 R24, RZ, RZ, RZ ;  /* 0x000000ffff187224 */ /* 0x000fe200078e00ff */
[----:B------:R-:W-:-:S07]  /*11b10*/  MOV R220, R16 ;  /* 0x0000001000dc7202 */ /* 0x000fce0000000f00 */
.L_x_54189:
[----:B------:R-:W-:Y:S05]  /*11b20*/  BSYNC.RECONVERGENT B0 ;  /* 0x0000000000007941 */ /* 0x000fea0003800200 */
.L_x_54188:
        /* <DEDUP_REMOVED lines=21> */
.L_x_54195:
        /* <DEDUP_REMOVED lines=13> */
.L_x_54197:
[----:B------:R-:W-:Y:S05]  /*11d50*/  BSYNC.RECONVERGENT B1 ;  /* 0x0000000000017941 */ /* 0x000fea0003800200 */
.L_x_54196:
        /* <DEDUP_REMOVED lines=51> */
[----:B------:R-:W-:Y:S02]  /*12090*/  HFMA2 R10, -RZ, RZ, 0, 0 ;  /* 0x00000000ff0a7431 */ /* 0x000fe400000001ff */
[----:B------:R-:W-:Y:S01]  /*120a0*/  IMAD.MOV.U32 R220, RZ, RZ, R24 ;  /* 0x000000ffffdc7224 */ /* 0x000fe200078e0018 */
[----:B------:R-:W-:-:S07]  /*120b0*/  LOP3.LUT R14, R212, R26, R25, 0x96, !PT ;  /* 0x0000001ad40e7212 */ /* 0x000fce00078e9619 */
.L_x_54194:
[----:B------:R-:W-:Y:S05]  /*120c0*/  BSYNC.RECONVERGENT B0 ;  /* 0x0000000000007941 */ /* 0x000fea0003800200 */
.L_x_54193:
        /* <DEDUP_REMOVED lines=21> */
.L_x_54200:
        /* <DEDUP_REMOVED lines=13> */
.L_x_54202:
[----:B------:R-:W-:Y:S05]  /*122f0*/  BSYNC.RECONVERGENT B1 ;  /* 0x0000000000017941 */ /* 0x000fea0003800200 */
.L_x_54201:
        /* <DEDUP_REMOVED lines=54> */
.L_x_54199:
[----:B------:R-:W-:Y:S05]  /*12660*/  BSYNC.RECONVERGENT B0 ;  /* 0x0000000000007941 */ /* 0x000fea0003800200 */
.L_x_54198:
        /* <DEDUP_REMOVED lines=21> */
.L_x_54205:
        /* <DEDUP_REMOVED lines=16> */
.L_x_54207:
[----:B------:R-:W-:Y:S05]  /*128c0*/  BSYNC.RECONVERGENT B1 ;  /* 0x0000000000017941 */ /* 0x000fea0003800200 */
.L_x_54206:
        /* <DEDUP_REMOVED lines=54> */
.L_x_54204:
[----:B------:R-:W-:Y:S05]  /*12c30*/  BSYNC.RECONVERGENT B0 ;  /* 0x0000000000007941 */ /* 0x000fea0003800200 */
.L_x_54203:
        /* <DEDUP_REMOVED lines=16> */
.L_x_54167:
        /* <DEDUP_REMOVED lines=43> */
.L_x_54211:
        /* <DEDUP_REMOVED lines=13> */
.L_x_54213:
[----:B------:R-:W-:Y:S05]  /*130c0*/  BSYNC.RECONVERGENT B1 ;  /* 0x0000000000017941 */ /* 0x000fea0003800200 */
.L_x_54212:
        /* <DEDUP_REMOVED lines=48> */
[----:B------:R-:W-:-:S04]  /*133d0*/  IMAD.WIDE.U32 R22, R14, -0x326172a9, RZ ;  /* 0xcd9e8d570e167825 */ /* 0x000fc800078e00ff */
[----:B------:R-:W-:Y:S02]  /*133e0*/  IMAD.MOV.U32 R220, RZ, RZ, R22 ;  /* 0x000000ffffdc7224 */ /* 0x000fe400078e0016 */
[----:B------:R-:W-:Y:S01]  /*133f0*/  HFMA2 R22, -RZ, RZ, 0, 0 ;  /* 0x00000000ff167431 */ /* 0x000fe200000001ff */
[----:B------:R-:W-:Y:S01]  /*13400*/  LOP3.LUT R14, R212, R24, R23, 0x96, !PT ;  /* 0x00000018d40e7212 */ /* 0x000fe200078e9617 */
[----:B------:R-:W-:-:S07]  /*13410*/  IMAD.MOV.U32 R21, RZ, RZ, R11 ;  /* 0x000000ffff157224 */ /* 0x000fce00078e000b */
.L_x_54210:
[----:B------:R-:W-:Y:S05]  /*13420*/  BSYNC.RECONVERGENT B0 ;  /* 0x0000000000007941 */ /* 0x000fea0003800200 */
.L_x_54209:
[----:B------:R-:W-:Y:S01]  /*13430*/  I2FP.F32.U32 R11, R21 ;  /* 0x00000015000b7245 */ /* 0x000fe20000201000 */
[----:B------:R-:W-:Y:S01]  /*13440*/  BSSY.RECONVERGENT B0, `(.L_x_54214) ;  /* 0x000005b000007945 */ /* 0x000fe20003800200 */
[----:B------:R-:W-:Y:S01]  /*13450*/  ISETP.NE.AND P2, PT, R22, 0x1, PT ;  /* 0x000000011600780c */ /* 0x000fe20003f45270 */
[----:B------:R-:W-:Y:S01]  /*13460*/  IMAD.MOV.U32 R21, RZ, RZ, R220 ;  /* 0x000000ffff157224 */ /* 0x000fe200078e00dc */
        /* <DEDUP_REMOVED lines=20> */
.L_x_54216:
        /* <DEDUP_REMOVED lines=13> */
.L_x_54218:
[----:B------:R-:W-:Y:S05]  /*13680*/  BSYNC.RECONVERGENT B1 ;  /* 0x0000000000017941 */ /* 0x000fea0003800200 */
.L_x_54217:
        /* <DEDUP_REMOVED lines=54> */
.L_x_54215:
[----:B------:R-:W-:Y:S05]  /*139f0*/  BSYNC.RECONVERGENT B0 ;  /* 0x0000000000007941 */ /* 0x000fea0003800200 */
.L_x_54214:
[----:B------:R-:W-:Y:S01]  /*13a00*/  I2FP.F32.U32 R21, R21 ;  /* 0x0000001500157245 */ /* 0x000fe20000201000 */
[----:B------:R-:W-:Y:S01]  /*13a10*/  HADD2.F32 R16, -RZ, R16.H1_H1 ;  /* 0x30000010ff107230 */ /* 0x000fe20000004100 */
        /* <DEDUP_REMOVED lines=22> */
.L_x_54221:
        /* <DEDUP_REMOVED lines=13> */
.L_x_54223:
[----:B------:R-:W-:Y:S05]  /*13c50*/  BSYNC.RECONVERGENT B1 ;  /* 0x0000000000017941 */ /* 0x000fea0003800200 */
.L_x_54222:
[----:B------:R-:W-:Y:S01]  /*13c60*/  LOP3.LUT R11, R5, UR5, R27, 0x96, !PT ;  /* 0x00000005050b7c12 */ /* 0x000fe2000f8e961b */
[----:B------:R-:W-:Y:S01]  /*13c70*/  IMAD.WIDE.U32 R24, R0, -0x326172a9, RZ ;  /* 0xcd9e8d5700187825 */ /* 0x000fe200078e00ff */
[----:B------:R-:W-:-:S03]  /*13c80*/  UIADD3 UR15, UPT, UPT, UR5, 0x76cf5d0a, URZ ;  /* 0x76cf5d0a050f7890 */ /* 0x000fc6000fffe0ff */
[----:B------:R-:W-:Y:S01]  /*13c90*/  IMAD.WIDE.U32 R22, R11, -0x326172a9, RZ ;  /* 0xcd9e8d570b167825 */ /* 0x000fe200078e00ff */
[----:B------:R-:W-:-:S03]  /*13ca0*/  LOP3.LUT R13, R4, UR4, R25, 0x96, !PT ;  /* 0x00000004040d7c12 */ /* 0x000fc6000f8e9619 */
[----:B------:R-:W-:Y:S01]  /*13cb0*/  IMAD.MOV.U32 R16, RZ, RZ, R20 ;  /* 0x000000ffff107224 */ /* 0x000fe200078e0014 */
[----:B------:R-:W-:Y:S01]  /*13cc0*/  LOP3.LUT R11, R15, R24, R23, 0x96, !PT ;  /* 0x000000180f0b7212 */ /* 0x000fe200078e9617 */
[----:B------:R-:W-:-:S04]  /*13cd0*/  IMAD.WIDE.U32 R24, R13, -0x2daee0ad, RZ ;  /* 0xd2511f530d187825 */ /* 0x000fc800078e00ff */
[----:B------:R-:W-:Y:S01]  /*13ce0*/  IMAD.MOV.U32 R21, RZ, RZ, RZ ;  /* 0x000000ffff157224 */ /* 0x000fe200078e00ff */
        /* <DEDUP_REMOVED lines=43> */
[----:B------:R-:W-:Y:S02]  /*13fa0*/  LOP3.LUT R14, R212, R24, R23, 0x96, !PT ;  /* 0x00000018d40e7212 */ /* 0x000fe400078e9617 */
[----:B------:R-:W-:-:S07]  /*13fb0*/  MOV R220, R22 ;  /* 0x0000001600dc7202 */ /* 0x000fce0000000f00 */
.L_x_54220:
[----:B------:R-:W-:Y:S05]  /*13fc0*/  BSYNC.RECONVERGENT B0 ;  /* 0x0000000000007941 */ /* 0x000fea0003800200 */
.L_x_54219:
        /* <DEDUP_REMOVED lines=22> */
.L_x_54226:
        /* <DEDUP_REMOVED lines=13> */
.L_x_54228:
[----:B------:R-:W-:Y:S05]  /*14200*/  BSYNC.RECONVERGENT B1 ;  /* 0x0000000000017941 */ /* 0x000fea0003800200 */
.L_x_54227:
        /* <DEDUP_REMOVED lines=54> */
.L_x_54225:
[----:B------:R-:W-:Y:S05]  /*14570*/  BSYNC.RECONVERGENT B0 ;  /* 0x0000000000007941 */ /* 0x000fea0003800200 */
.L_x_54224:
        /* <DEDUP_REMOVED lines=22> */
.L_x_54231:
        /* <DEDUP_REMOVED lines=13> */
.L_x_54233:
[----:B------:R-:W-:Y:S05]  /*147b0*/  BSYNC.RECONVERGENT B1 ;  /* 0x0000000000017941 */ /* 0x000fea0003800200 */
.L_x_54232:
        /* <DEDUP_REMOVED lines=54> */
.L_x_54230:
[----:B------:R-:W-:Y:S05]  /*14b20*/  BSYNC.RECONVERGENT B0 ;  /* 0x0000000000007941 */ /* 0x000fea0003800200 */
.L_x_54229:
        /* <DEDUP_REMOVED lines=22> */
.L_x_54236:
        /* <DEDUP_REMOVED lines=13> */
.L_x_54238:
[----:B------:R-:W-:Y:S05]  /*14d60*/  BSYNC.RECONVERGENT B1 ;  /* 0x0000000000017941 */ /* 0x000fea0003800200 */
.L_x_54237:
        /* <DEDUP_REMOVED lines=54> */
.L_x_54235:
[----:B------:R-:W-:Y:S05]  /*150d0*/  BSYNC.RECONVERGENT B0 ;  /* 0x0000000000007941 */ /* 0x000fea0003800200 */
.L_x_54234:
        /* <DEDUP_REMOVED lines=22> */
.L_x_54241:
        /* <DEDUP_REMOVED lines=13> */
.L_x_54243:
[----:B------:R-:W-:Y:S05]  /*15310*/  BSYNC.RECONVERGENT B1 ;  /* 0x0000000000017941 */ /* 0x000fea0003800200 */
.L_x_54242:
        /* <DEDUP_REMOVED lines=54> */
.L_x_54240:
[----:B------:R-:W-:Y:S05]  /*15680*/  BSYNC.RECONVERGENT B0 ;  /* 0x0000000000007941 */ /* 0x000fea0003800200 */
.L_x_54239:
        /* <DEDUP_REMOVED lines=22> */
.L_x_54246:
        /* <DEDUP_REMOVED lines=16> */
.L_x_54248:
[----:B------:R-:W-:Y:S05]  /*158f0*/  BSYNC.RECONVERGENT B1 ;  /* 0x0000000000017941 */ /* 0x000fea0003800200 */
.L_x_54247:
        /* <DEDUP_REMOVED lines=54> */
.L_x_54245:
[----:B------:R-:W-:Y:S05]  /*15c60*/  BSYNC.RECONVERGENT B0 ;  /* 0x0000000000007941 */ /* 0x000fea0003800200 */
.L_x_54244:
        /* <DEDUP_REMOVED lines=10> */
.L_x_54208:
        /* <DEDUP_REMOVED lines=16> */
.L_x_54252:
        /* <DEDUP_REMOVED lines=13> */
.L_x_54254:
[----:B------:R-:W-:Y:S05]  /*15ee0*/  BSYNC.RECONVERGENT B1 ;  /* 0x0000000000017941 */ /* 0x000fea0003800200 */
.L_x_54253:
        /* <DEDUP_REMOVED lines=49> */
[----:B------:R-:W-:Y:S01]  /*16200*/  IMAD.MOV.U32 R21, RZ, RZ, R11 ;  /* 0x000000ffff157224 */ /* 0x000fe200078e000b */
[----:B------:R-:W-:Y:S01]  /*16210*/  MOV R220, R22 ;  /* 0x0000001600dc7202 */ /* 0x000fe20000000f00 */
[----:B------:R-:W-:Y:S01]  /*16220*/  HFMA2 R22, -RZ, RZ, 0, 0 ;  /* 0x00000000ff167431 */ /* 0x000fe200000001ff */
[----:B------:R-:W-:-:S07]  /*16230*/  LOP3.LUT R14, R212, R24, R23, 0x96, !PT ;  /* 0x00000018d40e7212 */ /* 0x000fce00078e9617 */
.L_x_54251:
[----:B------:R-:W-:Y:S05]  /*16240*/  BSYNC.RECONVERGENT B0 ;  /* 0x0000000000007941 */ /* 0x000fea0003800200 */
.L_x_54250:
[----:B------:R-:W-:Y:S01]  /*16250*/  I2FP.F32.U32 R11, R21 ;  /* 0x00000015000b7245 */ /* 0x000fe20000201000 */
[----:B------:R-:W-:Y:S01]  /*16260*/  BSSY.RECONVERGENT B0, `(.L_x_54255) ;  /* 0x000005a000007945 */ /* 0x000fe20003800200 */
[----:B------:R-:W-:Y:S02]  /*16270*/  ISETP.NE.AND P2, PT, R22, 0x1, PT ;  /* 0x000000011600780c */ /* 0x000fe40003f45270 */
[----:B------:R-:W-:Y:S01]  /*16280*/  LOP3.LUT R8, R8, 0xfffffffb, RZ, 0xc0, !PT ;  /* 0xfffffffb08087812 */ /* 0x000fe200078ec0ff */
[----:B------:R-:W-:Y:S01]  /*16290*/  FFMA.FTZ R11, R11, R234, 1.1641532182693481445e-10 ;  /* 0x2f0000000b0b7423 */ /* 0x000fe200000100ea */
[----:B------:R-:W-:-:S04]  /*162a0*/  MOV R21, R220 ;  /* 0x000000dc00157202 */ /* 0x000fc80000000f00 */
[----:B------:R-:W-:Y:S01]  /*162b0*/  FSETP.GTU.FTZ.AND P1, PT, R11, R214, PT ;  /* 0x000000d60b00720b */ /* 0x000fe20003f3c000 */
[----:B-----5:R-:W-:-:S03]  /*162c0*/  HADD2.F32 R11, -RZ, R16.H0_H0 ;  /* 0x20000010ff0b7230 */ /* 0x020fc60000004100 */
[----:B------:R-:W-:Y:S02]  /*162d0*/  PLOP3.LUT P3, PT, P1, PT, PT, 0x8, 0x80 ;  /* 0x000000000080781c */ /* 0x000fe40000f6e170 */
[----:B------:R-:W-:-:S04]  /*162e0*/  FMUL.FTZ R11, R11, R12 ;  /* 0x0000000c0b0b7220 */ /* 0x000fc80000410000 */
[----:B------:R-:W-:-:S05]  /*162f0*/  FMUL.FTZ R11, R11, R215 ;  /* 0x000000d70b0b7220 */ /* 0x000fca0000410000 */
[----:B------:R-:W-:Y:S01]  /*16300*/  FSEL R23, R11, RZ, !P1 ;  /* 0x000000ff0b177208 */ /* 0x000fe20004800000 */
[----:B------:R-:W-:Y:S01]  /*16310*/  IMAD.MOV.U32 R11, RZ, RZ, 0x2 ;  /* 0x00000002ff0b7424 */ /* 0x000fe200078e00ff */
        /* <DEDUP_REMOVED lines=10> */
.L_x_54257:
        /* <DEDUP_REMOVED lines=13> */
.L_x_54259:
[----:B------:R-:W-:Y:S05]  /*16490*/  BSYNC.RECONVERGENT B1 ;  /* 0x0000000000017941 */ /* 0x000fea0003800200 */
.L_x_54258:
        /* <DEDUP_REMOVED lines=54> */
.L_x_54256:
[----:B------:R-:W-:Y:S05]  /*16800*/  BSYNC.RECONVERGENT B0 ;  /* 0x0000000000007941 */ /* 0x000fea0003800200 */
.L_x_54255:
        /* <DEDUP_REMOVED lines=23> */
.L_x_54262:
        /* <DEDUP_REMOVED lines=13> */
.L_x_54264:
[----:B------:R-:W-:Y:S05]  /*16a50*/  BSYNC.RECONVERGENT B1 ;  /* 0x0000000000017941 */ /* 0x000fea0003800200 */
.L_x_54263:
[----:B------:R-:W-:Y:S01]  /*16a60*/  LOP3.LUT R11, R5, UR5, R31, 0x96, !PT ;  /* 0x00000005050b7c12 */ /* 0x000fe2000f8e961f */
[----:B------:R-:W-:Y:S01]  /*16a70*/  IMAD.WIDE.U32 R28, R0, -0x326172a9, RZ ;  /* 0xcd9e8d57001c7825 */ /* 0x000fe200078e00ff */
[----:B------:R-:W-:-:S03]  /*16a80*/  UIADD3 UR15, UPT, UPT, UR5, 0x76cf5d0a, URZ ;  /* 0x76cf5d0a050f7890 */ /* 0x000fc6000fffe0ff */
[----:B------:R-:W-:Y:S02]  /*16a90*/  HFMA2 R22, -RZ, RZ, 0, 0 ;  /* 0x00000000ff167431 */ /* 0x000fe400000001ff */
        /* <DEDUP_REMOVED lines=49> */
[----:B------:R-:W-:-:S07]  /*16db0*/  LOP3.LUT R14, R212, R28, R27, 0x96, !PT ;  /* 0x0000001cd40e7212 */ /* 0x000fce00078e961b */
.L_x_54261:
[----:B------:R-:W-:Y:S05]  /*16dc0*/  BSYNC.RECONVERGENT B0 ;  /* 0x0000000000007941 */ /* 0x000fea0003800200 */
.L_x_54260:
[----:B------:R-:W-:Y:S01]  /*16dd0*/  I2FP.F32.U32 R11, R16 ;  /* 0x00000010000b7245 */ /* 0x000fe20000201000 */
[----:B------:R-:W-:Y:S01]  /*16de0*/  BSSY.RECONVERGENT B0, `(.L_x_54265) ;  /* 0x0000058000007945 */ /* 0x000fe20003800200 */
[----:B------:R-:W-:Y:S02]  /*16df0*/  ISETP.NE.AND P3, PT, R22, 0x1, PT ;  /* 0x000000011600780c */ /* 0x000fe40003f65270 */
[----:B------:R-:W-:Y:S01]  /*16e00*/  MOV R16, R220 ;  /* 0x000000dc00107202 */ /* 0x000fe20000000f00 */
        /* <DEDUP_REMOVED lines=17> */
.L_x_54267:
        /* <DEDUP_REMOVED lines=13> */
.L_x_54269:
[----:B------:R-:W-:Y:S05]  /*16ff0*/  BSYNC.RECONVERGENT B1 ;  /* 0x0000000000017941 */ /* 0x000fea0003800200 */
.L_x_54268:
        /* <DEDUP_REMOVED lines=54> */
.L_x_54266:
[----:B------:R-:W-:Y:S05]  /*17360*/  BSYNC.RECONVERGENT B0 ;  /* 0x0000000000007941 */ /* 0x000fea0003800200 */
.L_x_54265:
        /* <DEDUP_REMOVED lines=21> */
.L_x_54272:
        /* <DEDUP_REMOVED lines=13> */
.L_x_54274:
[----:B------:R-:W-:Y:S05]  /*17590*/  BSYNC.RECONVERGENT B1 ;  /* 0x0000000000017941 */ /* 0x000fea0003800200 */
.L_x_54273:
        /* <DEDUP_REMOVED lines=54> */
.L_x_54271:
[----:B------:R-:W-:Y:S05]  /*17900*/  BSYNC.RECONVERGENT B0 ;  /* 0x0000000000007941 */ /* 0x000fea0003800200 */
.L_x_54270:
        /* <DEDUP_REMOVED lines=21> */
.L_x_54277:
        /* <DEDUP_REMOVED lines=13> */
.L_x_54279:
[----:B------:R-:W-:Y:S05]  /*17b30*/  BSYNC.RECONVERGENT B1 ;  /* 0x0000000000017941 */ /* 0x000fea0003800200 */
.L_x_54278:
        /* <DEDUP_REMOVED lines=54> */
.L_x_54276:
[----:B------:R-:W-:Y:S05]  /*17ea0*/  BSYNC.RECONVERGENT B0 ;  /* 0x0000000000007941 */ /* 0x000fea0003800200 */
.L_x_54275:
        /* <DEDUP_REMOVED lines=21> */
.L_x_54282:
        /* <DEDUP_REMOVED lines=13> */
.L_x_54284:
[----:B------:R-:W-:Y:S05]  /*180d0*/  BSYNC.RECONVERGENT B1 ;  /* 0x0000000000017941 */ /* 0x000fea0003800200 */
.L_x_54283:
        /* <DEDUP_REMOVED lines=54> */
.L_x_54281:
[----:B------:R-:W-:Y:S05]  /*18440*/  BSYNC.RECONVERGENT B0 ;  /* 0x0000000000007941 */ /* 0x000fea0003800200 */
.L_x_54280:
        /* <DEDUP_REMOVED lines=21> */
.L_x_54287:
        /* <DEDUP_REMOVED lines=16> */
.L_x_54289:
[----:B------:R-:W-:Y:S05]  /*186a0*/  BSYNC.RECONVERGENT B1 ;  /* 0x0000000000017941 */ /* 0x000fea0003800200 */
.L_x_54288:
        /* <DEDUP_REMOVED lines=54> */
.L_x_54286:
[----:B------:R-:W-:Y:S05]  /*18a10*/  BSYNC.RECONVERGENT B0 ;  /* 0x0000000000007941 */ /* 0x000fea0003800200 */
.L_x_54285:
        /* <DEDUP_REMOVED lines=16> */
.L_x_54249:
        /* <DEDUP_REMOVED lines=17> */
[----:B------:R-:W-:Y:S02]  /*18c30*/  LOP3.LUT R16, R11, R16, RZ, 0xfc, !PT ;  /* 0x000000100b107212 */ /* 0x000fe400078efcff */
[----:B------:R-:W-:-:S03]  /*18c40*/  IADD3 R11, PT, PT, R6, 0x80, RZ ;  /* 0x00000080060b7810 */ /* 0x000fc60007ffe0ff */
        /* <DEDUP_REMOVED lines=24> */
.L_x_54293:
        /* <DEDUP_REMOVED lines=13> */
.L_x_54295:
[----:B------:R-:W-:Y:S05]  /*18ea0*/  BSYNC.RECONVERGENT B1 ;  /* 0x0000000000017941 */ /* 0x000fea0003800200 */
.L_x_54294:
        /* <DEDUP_REMOVED lines=54> */
.L_x_54292:
[----:B------:R-:W-:Y:S05]  /*19210*/  BSYNC.RECONVERGENT B0 ;  /* 0x0000000000007941 */ /* 0x000fea0003800200 */
.L_x_54291:
        /* <DEDUP_REMOVED lines=24> */
.L_x_54298:
        /* <DEDUP_REMOVED lines=13> */
.L_x_54300:
[----:B------:R-:W-:Y:S05]  /*19470*/  BSYNC.RECONVERGENT B1 ;  /* 0x0000000000017941 */ /* 0x000fea0003800200 */
.L_x_54299:
        /* <DEDUP_REMOVED lines=54> */
.L_x_54297:
[----:B------:R-:W-:Y:S05]  /*197e0*/  BSYNC.RECONVERGENT B0 ;  /* 0x0000000000007941 */ /* 0x000fea0003800200 */
.L_x_54296:
        /* <DEDUP_REMOVED lines=24> */
.L_x_54303:
        /* <DEDUP_REMOVED lines=13> */
.L_x_54305:
[----:B------:R-:W-:Y:S05]  /*19a40*/  BSYNC.RECONVERGENT B1 ;  /* 0x0000000000017941 */ /* 0x000fea0003800200 */
.L_x_54304:
        /* <DEDUP_REMOVED lines=54> */
.L_x_54302:
[----:B------:R-:W-:Y:S05]  /*19db0*/  BSYNC.RECONVERGENT B0 ;  /* 0x0000000000007941 */ /* 0x000fea0003800200 */
.L_x_54301:
        /* <DEDUP_REMOVED lines=22> */
.L_x_54308:
        /* <DEDUP_REMOVED lines=13> */
.L_x_54310:
[----:B------:R-:W-:Y:S05]  /*19ff0*/  BSYNC.RECONVERGENT B1 ;  /* 0x0000000000017941 */ /* 0x000fea0003800200 */
.L_x_54309:
        /* <DEDUP_REMOVED lines=54> */
.L_x_54307:
[----:B------:R-:W-:Y:S05]  /*1a360*/  BSYNC.RECONVERGENT B0 ;  /* 0x0000000000007941 */ /* 0x000fea0003800200 */
.L_x_54306:
        /* <DEDUP_REMOVED lines=22> */
.L_x_54313:
        /* <DEDUP_REMOVED lines=13> */
.L_x_54315:
[----:B------:R-:W-:Y:S05]  /*1a5a0*/  BSYNC.RECONVERGENT B1 ;  /* 0x0000000000017941 */ /* 0x000fea0003800200 */
.L_x_54314:
        /* <DEDUP_REMOVED lines=54> */
.L_x_54312:
[----:B------:R-:W-:Y:S05]  /*1a910*/  BSYNC.RECONVERGENT B0 ;  /* 0x0000000000007941 */ /* 0x000fea0003800200 */
.L_x_54311:
        /* <DEDUP_REMOVED lines=22> */
.L_x_54318:
        /* <DEDUP_REMOVED lines=13> */
.L_x_54320:
[----:B------:R-:W-:Y:S05]  /*1ab50*/  BSYNC.RECONVERGENT B1 ;  /* 0x0000000000017941 */ /* 0x000fea0003800200 */
.L_x_54319:
        /* <DEDUP_REMOVED lines=54> */
.L_x_54317:
[----:B------:R-:W-:Y:S05]  /*1aec0*/  BSYNC.RECONVERGENT B0 ;  /* 0x0000000000007941 */ /* 0x000fea0003800200 */
.L_x_54316:
        /* <DEDUP_REMOVED lines=22> */
.L_x_54323:
        /* <DEDUP_REMOVED lines=13> */
.L_x_54325:
[----:B------:R-:W-:Y:S05]  /*1b100*/  BSYNC.RECONVERGENT B1 ;  /* 0x0000000000017941 */ /* 0x000fea0003800200 */
.L_x_54324:
        /* <DEDUP_REMOVED lines=54> */
.L_x_54322:
[----:B------:R-:W-:Y:S05]  /*1b470*/  BSYNC.RECONVERGENT B0 ;  /* 0x0000000000007941 */ /* 0x000fea0003800200 */
.L_x_54321:
        /* <DEDUP_REMOVED lines=22> */
.L_x_54328:
        /* <DEDUP_REMOVED lines=16> */
.L_x_54330:
[----:B------:R-:W-:Y:S05]  /*1b6e0*/  BSYNC.RECONVERGENT B1 ;  /* 0x0000000000017941 */ /* 0x000fea0003800200 */
.L_x_54329:
        /* <DEDUP_REMOVED lines=48> */
[----:B------:R-:W-:-:S04]  /*1b9f0*/  IMAD.WIDE.U32 R16, R13, -0x2daee0ad, RZ ;  /* 0xd2511f530d107825 */ /* 0x000fc800078e00ff */
[----:B------:R-:W-:Y:S01]  /*1ba00*/  IMAD.MOV.U32 R21, RZ, RZ, R16 ;  /* 0x000000ffff157224 */ /* 0x000fe200078e0010 */
[----:B------:R-:W-:Y:S01]  /*1ba10*/  LOP3.LUT R13, R24, UR15, R17, 0x96, !PT ;  /* 0x0000000f180d7c12 */ /* 0x000fe2000f8e9611 */
[----:B------:R-:W-:-:S05]  /*1ba20*/  IMAD.WIDE.U32 R16, R14, -0x326172a9, RZ ;  /* 0xcd9e8d570e107825 */ /* 0x000fca00078e00ff */
[----:B------:R-:W-:Y:S02]  /*1ba30*/  LOP3.LUT R14, R212, R22, R17, 0x96, !PT ;  /* 0x00000016d40e7212 */ /* 0x000fe400078e9611 */
[----:B------:R-:W-:-:S07]  /*1ba40*/  MOV R220, R16 ;  /* 0x0000001000dc7202 */ /* 0x000fce0000000f00 */
.L_x_54327:
[----:B------:R-:W-:Y:S05]  /*1ba50*/  BSYNC.RECONVERGENT B0 ;  /* 0x0000000000007941 */ /* 0x000fea0003800200 */
.L_x_54326:
        /* <DEDUP_REMOVED lines=10> */
.L_x_54290:
        /* <DEDUP_REMOVED lines=16> */
.L_x_54334:
        /* <DEDUP_REMOVED lines=13> */
.L_x_54336:
[----:B------:R-:W-:Y:S05]  /*1bcd0*/  BSYNC.RECONVERGENT B1 ;  /* 0x0000000000017941 */ /* 0x000fea0003800200 */
.L_x_54335:
        /* <DEDUP_REMOVED lines=54> */
.L_x_54333:
[----:B------:R-:W-:Y:S05]  /*1c040*/  BSYNC.RECONVERGENT B0 ;  /* 0x0000000000007941 */ /* 0x000fea0003800200 */
.L_x_54332:
        /* <DEDUP_REMOVED lines=23> */
.L_x_54339:
        /* <DEDUP_REMOVED lines=13> */
.L_x_54341:
[----:B------:R-:W-:Y:S05]  /*1c290*/  BSYNC.RECONVERGENT B1 ;  /* 0x0000000000017941 */ /* 0x000fea0003800200 */
.L_x_54340:
        /* <DEDUP_REMOVED lines=54> */
.L_x_54338:
[----:B------:R-:W-:Y:S05]  /*1c600*/  BSYNC.RECONVERGENT B0 ;  /* 0x0000000000007941 */ /* 0x000fea0003800200 */
.L_x_54337:
        /* <DEDUP_REMOVED lines=23> */
.L_x_54344:
        /* <DEDUP_REMOVED lines=13> */
.L_x_54346:
[----:B------:R-:W-:Y:S05]  /*1c850*/  BSYNC.RECONVERGENT B1 ;  /* 0x0000000000017941 */ /* 0x000fea0003800200 */
.L_x_54345:
        /* <DEDUP_REMOVED lines=54> */
.L_x_54343:
[----:B------:R-:W-:Y:S05]  /*1cbc0*/  BSYNC.RECONVERGENT B0 ;  /* 0x0000000000007941 */ /* 0x000fea0003800200 */
.L_x_54342:
        /* <DEDUP_REMOVED lines=21> */
.L_x_54349:
        /* <DEDUP_REMOVED lines=13> */
.L_x_54351:
[----:B------:R-:W-:Y:S05]  /*1cdf0*/  BSYNC.RECONVERGENT B1 ;  /* 0x0000000000017941 */ /* 0x000fea0003800200 */
.L_x_54350:
        /* <DEDUP_REMOVED lines=54> */
.L_x_54348:
[----:B------:R-:W-:Y:S05]  /*1d160*/  BSYNC.RECONVERGENT B0 ;  /* 0x0000000000007941 */ /* 0x000fea0003800200 */
.L_x_54347:
        /* <DEDUP_REMOVED lines=21> */
.L_x_54354:
        /* <DEDUP_REMOVED lines=13> */
.L_x_54356:
[----:B------:R-:W-:Y:S05]  /*1d390*/  BSYNC.RECONVERGENT B1 ;  /* 0x0000000000017941 */ /* 0x000fea0003800200 */
.L_x_54355:
        /* <DEDUP_REMOVED lines=54> */
.L_x_54353:
[----:B------:R-:W-:Y:S05]  /*1d700*/  BSYNC.RECONVERGENT B0 ;  /* 0x0000000000007941 */ /* 0x000fea0003800200 */
.L_x_54352:
        /* <DEDUP_REMOVED lines=21> */
.L_x_54359:
        /* <DEDUP_REMOVED lines=13> */
.L_x_54361:
[----:B------:R-:W-:Y:S05]  /*1d930*/  BSYNC.RECONVERGENT B1 ;  /* 0x0000000000017941 */ /* 0x000fea0003800200 */
.L_x_54360:
        /* <DEDUP_REMOVED lines=54> */
.L_x_54358:
[----:B------:R-:W-:Y:S05]  /*1dca0*/  BSYNC.RECONVERGENT B0 ;  /* 0x0000000000007941 */ /* 0x000fea0003800200 */
.L_x_54357:
        /* <DEDUP_REMOVED lines=21> */
.L_x_54364:
        /* <DEDUP_REMOVED lines=13> */
.L_x_54366:
[----:B------:R-:W-:Y:S05]  /*1ded0*/  BSYNC.RECONVERGENT B1 ;  /* 0x0000000000017941 */ /* 0x000fea0003800200 */
.L_x_54365:
        /* <DEDUP_REMOVED lines=54> */
.L_x_54363:
[----:B------:R-:W-:Y:S05]  /*1e240*/  BSYNC.RECONVERGENT B0 ;  /* 0x0000000000007941 */ /* 0x000fea0003800200 */
.L_x_54362:
        /* <DEDUP_REMOVED lines=21> */
.L_x_54369:
        /* <DEDUP_REMOVED lines=16> */
.L_x_54371:
[----:B------:R-:W-:Y:S05]  /*1e4a0*/  BSYNC.RECONVERGENT B1 ;  /* 0x0000000000017941 */ /* 0x000fea0003800200 */
.L_x_54370:
        /* <DEDUP_REMOVED lines=54> */
.L_x_54368:
[----:B------:R-:W-:Y:S05]  /*1e810*/  BSYNC.RECONVERGENT B0 ;  /* 0x0000000000007941 */ /* 0x000fea0003800200 */
.L_x_54367:
        /* <DEDUP_REMOVED lines=16> */
.L_x_54331:
        /* <DEDUP_REMOVED lines=43> */
.L_x_54375:
        /* <DEDUP_REMOVED lines=13> */
.L_x_54377:
[----:B------:R-:W-:Y:S05]  /*1eca0*/  BSYNC.RECONVERGENT B1 ;  /* 0x0000000000017941 */ /* 0x000fea0003800200 */
.L_x_54376:
        /* <DEDUP_REMOVED lines=54> */
.L_x_54374:
[----:B------:R-:W-:Y:S05]  /*1f010*/  BSYNC.RECONVERGENT B0 ;  /* 0x0000000000007941 */ /* 0x000fea0003800200 */
.L_x_54373:
[----:B------:R-:W-:Y:S01]  /*1f020*/  I2FP.F32.U32 R21, R22 ;  /* 0x0000001600157245 */ /* 0x000fe20000201000 */
[----:B------:R-:W-:Y:S01]  /*1f030*/  BSSY.RECONVERGENT B0, `(.L_x_54378) ;  /* 0x000005b000007945 */ /* 0x000fe20003800200 */
[----:B------:R-:W-:Y:S01]  /*1f040*/  ISETP.NE.AND P2, PT, R23, 0x1, PT ;  /* 0x000000011700780c */ /* 0x000fe20003f45270 */
[----:B------:R-:W-:Y:S01]  /*1f050*/  HFMA2 R22, -RZ, RZ, 0, 1.1920928955078125e-07 ;  /* 0x00000002ff167431 */ /* 0x000fe200000001ff */
        /* <DEDUP_REMOVED lines=20> */
.L_x_54380:
        /* <DEDUP_REMOVED lines=13> */
.L_x_54382:
[----:B------:R-:W-:Y:S05]  /*1f270*/  BSYNC.RECONVERGENT B1 ;  /* 0x0000000000017941 */ /* 0x000fea0003800200 */
.L_x_54381:
        /* <DEDUP_REMOVED lines=54> */
.L_x_54379:
[----:B------:R-:W-:Y:S05]  /*1f5e0*/  BSYNC.RECONVERGENT B0 ;  /* 0x0000000000007941 */ /* 0x000fea0003800200 */
.L_x_54378:
        /* <DEDUP_REMOVED lines=24> */
.L_x_54385:
        /* <DEDUP_REMOVED lines=13> */
.L_x_54387:
[----:B------:R-:W-:Y:S05]  /*1f840*/  BSYNC.RECONVERGENT B1 ;  /* 0x0000000000017941 */ /* 0x000fea0003800200 */
.L_x_54386:
        /* <DEDUP_REMOVED lines=54> */
.L_x_54384:
[----:B------:R-:W-:Y:S05]  /*1fbb0*/  BSYNC.RECONVERGENT B0 ;  /* 0x0000000000007941 */ /* 0x000fea0003800200 */
.L_x_54383:
        /* <DEDUP_REMOVED lines=22> */
.L_x_54390:
        /* <DEDUP_REMOVED lines=13> */
.L_x_54392:
[----:B------:R-:W-:Y:S05]  /*1fdf0*/  BSYNC.RECONVERGENT B1 ;  /* 0x0000000000017941 */ /* 0x000fea0003800200 */
.L_x_54391:
        /* <DEDUP_REMOVED lines=54> */
.L_x_54389:
[----:B------:R-:W-:Y:S05]  /*20160*/  BSYNC.RECONVERGENT B0 ;  /* 0x0000000000007941 */ /* 0x000fea0003800200 */
.L_x_54388:
        /* <DEDUP_REMOVED lines=22> */
.L_x_54395:
        /* <DEDUP_REMOVED lines=13> */
.L_x_54397:
[----:B------:R-:W-:Y:S05]  /*203a0*/  BSYNC.RECONVERGENT B1 ;  /* 0x0000000000017941 */ /* 0x000fea0003800200 */
.L_x_54396:
        /* <DEDUP_REMOVED lines=54> */
.L_x_54394:
[----:B------:R-:W-:Y:S05]  /*20710*/  BSYNC.RECONVERGENT B0 ;  /* 0x0000000000007941 */ /* 0x000fea0003800200 */
.L_x_54393:
        /* <DEDUP_REMOVED lines=22> */
.L_x_54400:
        /* <DEDUP_REMOVED lines=13> */
.L_x_54402:
[----:B------:R-:W-:Y:S05]  /*20950*/  BSYNC.RECONVERGENT B1 ;  /* 0x0000000000017941 */ /* 0x000fea0003800200 */
.L_x_54401:
        /* <DEDUP_REMOVED lines=54> */
.L_x_54399:
[----:B------:R-:W-:Y:S05]  /*20cc0*/  BSYNC.RECONVERGENT B0 ;  /* 0x0000000000007941 */ /* 0x000fea0003800200 */
.L_x_54398:
        /* <DEDUP_REMOVED lines=22> */
.L_x_54405:
        /* <DEDUP_REMOVED lines=13> */
.L_x_54407:
[----:B------:R-:W-:Y:S05]  /*20f00*/  BSYNC.RECONVERGENT B1 ;  /* 0x0000000000017941 */ /* 0x000fea0003800200 */
.L_x_54406:
        /* <DEDUP_REMOVED lines=54> */
.L_x_54404:
[----:B------:R-:W-:Y:S05]  /*21270*/  BSYNC.RECONVERGENT B0 ;  /* 0x0000000000007941 */ /* 0x000fea0003800200 */
.L_x_54403:
        /* <DEDUP_REMOVED lines=22> */
.L_x_54410:
        /* <DEDUP_REMOVED lines=16> */
.L_x_54412:
[----:B------:R-:W-:Y:S05]  /*214e0*/  BSYNC.RECONVERGENT B1 ;  /* 0x0000000000017941 */ /* 0x000fea0003800200 */
.L_x_54411:
        /* <DEDUP_REMOVED lines=48> */
[----:B------:R-:W-:-:S05]  /*217f0*/  IMAD.WIDE.U32 R16, R13, -0x2daee0ad, RZ ;  /* 0xd2511f530d107825 */ /* 0x000fca00078e00ff */
[----:B------:R-:W-:Y:S02]  /*21800*/  LOP3.LUT R13, R24, UR15, R17, 0x96, !PT ;  /* 0x0000000f180d7c12 */ /* 0x000fe4000f8e9611 */
[----:B------:R-:W-:Y:S01]  /*21810*/  MOV R20, R16 ;  /* 0x0000001000147202 */ /* 0x000fe20000000f00 */
[----:B------:R-:W-:-:S04]  /*21820*/  IMAD.WIDE.U32 R16, R14, -0x326172a9, RZ ;  /* 0xcd9e8d570e107825 */ /* 0x000fc800078e00ff */
[----:B------:R-:W-:Y:S01]  /*21830*/  IMAD.MOV.U32 R220, RZ, RZ, R16 ;  /* 0x000000ffffdc7224 */ /* 0x000fe200078e0010 */
[----:B------:R-:W-:-:S07]  /*21840*/  LOP3.LUT R14, R212, R22, R17, 0x96, !PT ;  /* 0x00000016d40e7212 */ /* 0x000fce00078e9611 */
.L_x_54409:
[----:B------:R-:W-:Y:S05]  /*21850*/  BSYNC.RECONVERGENT B0 ;  /* 0x0000000000007941 */ /* 0x000fea0003800200 */
.L_x_54408:
        /* <DEDUP_REMOVED lines=10> */
.L_x_54372:
        /* <DEDUP_REMOVED lines=16> */
.L_x_54416:
        /* <DEDUP_REMOVED lines=13> */
.L_x_54418:
[----:B------:R-:W-:Y:S05]  /*21ad0*/  BSYNC.RECONVERGENT B1 ;  /* 0x0000000000017941 */ /* 0x000fea0003800200 */
.L_x_54417:
        /* <DEDUP_REMOVED lines=51> */
[----:B------:R-:W-:Y:S01]  /*21e10*/  HFMA2 R22, -RZ, RZ, 0, 0 ;  /* 0x00000000ff167431 */ /* 0x000fe200000001ff */
[----:B------:R-:W-:Y:S01]  /*21e20*/  LOP3.LUT R14, R212, R24, R23, 0x96, !PT ;  /* 0x00000018d40e7212 */ /* 0x000fe200078e9617 */
[----:B------:R-:W-:-:S07]  /*21e30*/  IMAD.MOV.U32 R23, RZ, RZ, R21 ;  /* 0x000000ffff177224 */ /* 0x000fce00078e0015 */
.L_x_54415:
[----:B------:R-:W-:Y:S05]  /*21e40*/  BSYNC.RECONVERGENT B0 ;  /* 0x0000000000007941 */ /* 0x000fea0003800200 */
.L_x_54414:
[----:B------:R-:W-:Y:S01]  /*21e50*/  I2FP.F32.U32 R21, R23 ;  /* 0x0000001700157245 */ /* 0x000fe20000201000 */
[----:B------:R-:W-:Y:S01]  /*21e60*/  BSSY.RECONVERGENT B0, `(.L_x_54419) ;  /* 0x000005a000007945 */ /* 0x000fe20003800200 */
[----:B------:R-:W-:Y:S01]  /*21e70*/  ISETP.NE.AND P2, PT, R22, 0x1, PT ;  /* 0x000000011600780c */ /* 0x000fe20003f45270 */
[----:B------:R-:W-:Y:S01]  /*21e80*/  IMAD.MOV.U32 R25, RZ, RZ, 0x2 ;  /* 0x00000002ff197424 */ /* 0x000fe200078e00ff */
[----:B------:R-:W-:Y:S01]  /*21e90*/  LOP3.LUT R8, R8, 0xfffffffb, RZ, 0xc0, !PT ;  /* 0xfffffffb08087812 */ /* 0x000fe200078ec0ff */
[----:B------:R-:W-:-:S05]  /*21ea0*/  FFMA.FTZ R21, R21, R234, 1.1641532182693481445e-10 ;  /* 0x2f00000015157423 */ /* 0x000fca00000100ea */
[----:B------:R-:W-:Y:S01]  /*21eb0*/  FSETP.GTU.FTZ.AND P1, PT, R21, R214, PT ;  /* 0x000000d61500720b */ /* 0x000fe20003f3c000 */
[----:B-----5:R-:W-:-:S03]  /*21ec0*/  HADD2.F32 R21, -RZ, R16.H0_H0 ;  /* 0x20000010ff157230 */ /* 0x020fc60000004100 */
[----:B------:R-:W-:Y:S02]  /*21ed0*/  PLOP3.LUT P3, PT, P1, PT, PT, 0x8, 0x80 ;  /* 0x000000000080781c */ /* 0x000fe40000f6e170 */
        /* <DEDUP_REMOVED lines=14> */
.L_x_54421:
        /* <DEDUP_REMOVED lines=13> */
.L_x_54423:
[----:B------:R-:W-:Y:S05]  /*22090*/  BSYNC.RECONVERGENT B1 ;  /* 0x0000000000017941 */ /* 0x000fea0003800200 */
.L_x_54422:
        /* <DEDUP_REMOVED lines=54> */
.L_x_54420:
[----:B------:R-:W-:Y:S05]  /*22400*/  BSYNC.RECONVERGENT B0 ;  /* 0x0000000000007941 */ /* 0x000fea0003800200 */
.L_x_54419:
        /* <DEDUP_REMOVED lines=23> */
.L_x_54426:
        /* <DEDUP_REMOVED lines=13> */
.L_x_54428:
[----:B------:R-:W-:Y:S05]  /*22650*/  BSYNC.RECONVERGENT B1 ;  /* 0x0000000000017941 */ /* 0x000fea0003800200 */
.L_x_54427:
        /* <DEDUP_REMOVED lines=54> */
.L_x_54425:
[----:B------:R-:W-:Y:S05]  /*229c0*/  BSYNC.RECONVERGENT B0 ;  /* 0x0000000000007941 */ /* 0x000fea0003800200 */
.L_x_54424:
[----:B------:R-:W-:Y:S01]  /*229d0*/  I2FP.F32.U32 R16, R16 ;  /* 0x0000001000107245 */ /* 0x000fe20000201000 */
[----:B------:R-:W-:Y:S01]  /*229e0*/  BSSY.RECONVERGENT B0, `(.L_x_54429) ;  /* 0x0000058000007945 */ /* 0x000fe20003800200 */
[----:B------:R-:W-:Y:S01]  /*229f0*/  ISETP.NE.AND P3, PT, R22, 0x1, PT ;  /* 0x000000011600780c */ /* 0x000fe20003f65270 */
[----:B------:R-:W-:Y:S02]  /*22a00*/  IMAD.MOV.U32 R27, RZ, RZ, 0x2 ;  /* 0x00000002ff1b7424 */ /* 0x000fe400078e00ff */
[----:B------:R-:W-:-:S05]  /*22a10*/  FFMA.FTZ R16, R16, R234, 1.1641532182693481445e-10 ;  /* 0x2f00000010107423 */ /* 0x000fca00000100ea */
[----:B------:R-:W-:Y:S01]  /*22a20*/  FSETP.GTU.FTZ.AND P2, PT, R16, R214, PT ;  /* 0x000000d61000720b */ /* 0x000fe20003f5c000 */
[----:B------:R-:W-:-:S03]  /*22a30*/  HADD2.F32 R16, -RZ, R17.H0_H0 ;  /* 0x20000011ff107230 */ /* 0x000fc60000004100 */
        /* <DEDUP_REMOVED lines=14> */
.L_x_54431:
        /* <DEDUP_REMOVED lines=13> */
.L_x_54433:
[----:B------:R-:W-:Y:S05]  /*22bf0*/  BSYNC.RECONVERGENT B1 ;  /* 0x0000000000017941 */ /* 0x000fea0003800200 */
.L_x_54432:
        /* <DEDUP_REMOVED lines=54> */
.L_x_54430:
[----:B------:R-:W-:Y:S05]  /*22f60*/  BSYNC.RECONVERGENT B0 ;  /* 0x0000000000007941 */ /* 0x000fea0003800200 */
.L_x_54429:
        /* <DEDUP_REMOVED lines=21> */
.L_x_54436:
        /* <DEDUP_REMOVED lines=13> */
.L_x_54438:
[----:B------:R-:W-:Y:S05]  /*23190*/  BSYNC.RECONVERGENT B1 ;  /* 0x0000000000017941 */ /* 0x000fea0003800200 */
.L_x_54437:
        /* <DEDUP_REMOVED lines=54> */
.L_x_54435:
[----:B------:R-:W-:Y:S05]  /*23500*/  BSYNC.RECONVERGENT B0 ;  /* 0x0000000000007941 */ /* 0x000fea0003800200 */
.L_x_54434:
        /* <DEDUP_REMOVED lines=21> */
.L_x_54441:
        /* <DEDUP_REMOVED lines=13> */
.L_x_54443:
[----:B------:R-:W-:Y:S05]  /*23730*/  BSYNC.RECONVERGENT B1 ;  /* 0x0000000000017941 */ /* 0x000fea0003800200 */
.L_x_54442:
        /* <DEDUP_REMOVED lines=54> */
.L_x_54440:
[----:B------:R-:W-:Y:S05]  /*23aa0*/  BSYNC.RECONVERGENT B0 ;  /* 0x0000000000007941 */ /* 0x000fea0003800200 */
.L_x_54439:
        /* <DEDUP_REMOVED lines=21> */
.L_x_54446:
        /* <DEDUP_REMOVED lines=13> */
.L_x_54448:
[----:B------:R-:W-:Y:S05]  /*23cd0*/  BSYNC.RECONVERGENT B1 ;  /* 0x0000000000017941 */ /* 0x000fea0003800200 */
.L_x_54447:
        /* <DEDUP_REMOVED lines=54> */
.L_x_54445:
[----:B------:R-:W-:Y:S05]  /*24040*/  BSYNC.RECONVERGENT B0 ;  /* 0x0000000000007941 */ /* 0x000fea0003800200 */
.L_x_54444:
        /* <DEDUP_REMOVED lines=21> */
.L_x_54451:
        /* <DEDUP_REMOVED lines=16> */
.L_x_54453:
[----:B------:R-:W-:Y:S05]  /*242a0*/  BSYNC.RECONVERGENT B1 ;  /* 0x0000000000017941 */ /* 0x000fea0003800200 */
.L_x_54452:
        /* <DEDUP_REMOVED lines=54> */
.L_x_54450:
[----:B------:R-:W-:Y:S05]  /*24610*/  BSYNC.RECONVERGENT B0 ;  /* 0x0000000000007941 */ /* 0x000fea0003800200 */
.L_x_54449:
        /* <DEDUP_REMOVED lines=16> */
.L_x_54413:
        /* <DEDUP_REMOVED lines=43> */
.L_x_54457:
        /* <DEDUP_REMOVED lines=13> */
.L_x_54459:
[----:B------:R-:W-:Y:S05]  /*24aa0*/  BSYNC.RECONVERGENT B1 ;  /* 0x0000000000017941 */ /* 0x000fea0003800200 */
.L_x_54458:
        /* <DEDUP_REMOVED lines=54> */
.L_x_54456:
[----:B------:R-:W-:Y:S05]  /*24e10*/  BSYNC.RECONVERGENT B0 ;  /* 0x0000000000007941 */ /* 0x000fea0003800200 */
.L_x_54455:
        /* <DEDUP_REMOVED lines=24> */
.L_x_54462:
        /* <DEDUP_REMOVED lines=13> */
.L_x_54464:
[----:B------:R-:W-:Y:S05]  /*25070*/  BSYNC.RECONVERGENT B1 ;  /* 0x0000000000017941 */ /* 0x000fea0003800200 */
.L_x_54463:
        /* <DEDUP_REMOVED lines=54> */
.L_x_54461:
[----:B------:R-:W-:Y:S05]  /*253e0*/  BSYNC.RECONVERGENT B0 ;  /* 0x0000000000007941 */ /* 0x000fea0003800200 */
.L_x_54460:
        /* <DEDUP_REMOVED lines=24> */
.L_x_54467:
        /* <DEDUP_REMOVED lines=13> */
.L_x_54469:
[----:B------:R-:W-:Y:S05]  /*25640*/  BSYNC.RECONVERGENT B1 ;  /* 0x0000000000017941 */ /* 0x000fea0003800200 */
.L_x_54468:
        /* <DEDUP_REMOVED lines=54> */
.L_x_54466:
[----:B------:R-:W-:Y:S05]  /*259b0*/  BSYNC.RECONVERGENT B0 ;  /* 0x0000000000007941 */ /* 0x000fea0003800200 */
.L_x_54465:
        /* <DEDUP_REMOVED lines=22> */
.L_x_54472:
        /* <DEDUP_REMOVED lines=13> */
.L_x_54474:
[----:B------:R-:W-:Y:S05]  /*25bf0*/  BSYNC.RECONVERGENT B1 ;  /* 0x0000000000017941 */ /* 0x000fea0003800200 */
.L_x_54473:
        /* <DEDUP_REMOVED lines=54> */
.L_x_54471:
[----:B------:R-:W-:Y:S05]  /*25f60*/  BSYNC.RECONVERGENT B0 ;  /* 0x0000000000007941 */ /* 0x000fea0003800200 */
.L_x_54470:
        /* <DEDUP_REMOVED lines=22> */
.L_x_54477:
        /* <DEDUP_REMOVED lines=13> */
.L_x_54479:
[----:B------:R-:W-:Y:S05]  /*261a0*/  BSYNC.RECONVERGENT B1 ;  /* 0x0000000000017941 */ /* 0x000fea0003800200 */
.L_x_54478:
        /* <DEDUP_REMOVED lines=51> */
[----:B------:R-:W-:Y:S02]  /*264e0*/  IMAD.MOV.U32 R220, RZ, RZ, R16 ;  /* 0x000000ffffdc7224 */ /* 0x000fe400078e0010 */
[----:B------:R-:W-:Y:S01]  /*264f0*/  HFMA2 R16, -RZ, RZ, 0, 0 ;  /* 0x00000000ff107431 */ /* 0x000fe200000001ff */
[----:B------:R-:W-:-:S07]  /*26500*/  LOP3.LUT R14, R212, R20, R17, 0x96, !PT ;  /* 0x00000014d40e7212 */ /* 0x000fce00078e9611 */
.L_x_54476:
[----:B------:R-:W-:Y:S05]  /*26510*/  BSYNC.RECONVERGENT B0 ;  /* 0x0000000000007941 */ /* 0x000fea0003800200 */
.L_x_54475:
        /* <DEDUP_REMOVED lines=22> */
.L_x_54482:
        /* <DEDUP_REMOVED lines=13> */
.L_x_54484:
[----:B------:R-:W-:Y:S05]  /*26750*/  BSYNC.RECONVERGENT B1 ;  /* 0x0000000000017941 */ /* 0x000fea0003800200 */
.L_x_54483:
        /* <DEDUP_REMOVED lines=54> */
.L_x_54481:
[----:B------:R-:W-:Y:S05]  /*26ac0*/  BSYNC.RECONVERGENT B0 ;  /* 0x0000000000007941 */ /* 0x000fea0003800200 */
.L_x_54480:
        /* <DEDUP_REMOVED lines=22> */
.L_x_54487:
        /* <DEDUP_REMOVED lines=13> */
.L_x_54489:
[----:B------:R-:W-:Y:S05]  /*26d00*/  BSYNC.RECONVERGENT B1 ;  /* 0x0000000000017941 */ /* 0x000fea0003800200 */
.L_x_54488:
        /* <DEDUP_REMOVED lines=54> */
.L_x_54486:
[----:B------:R-:W-:Y:S05]  /*27070*/  BSYNC.RECONVERGENT B0 ;  /* 0x0000000000007941 */ /* 0x000fea0003800200 */
.L_x_54485:
        /* <DEDUP_REMOVED lines=22> */
.L_x_54492:
        /* <DEDUP_REMOVED lines=16> */
.L_x_54494:
[----:B------:R-:W-:Y:S05]  /*272e0*/  BSYNC.RECONVERGENT B1 ;  /* 0x0000000000017941 */ /* 0x000fea0003800200 */
.L_x_54493:
        /* <DEDUP_REMOVED lines=54> */
.L_x_54491:
[----:B------:R-:W-:Y:S05]  /*27650*/  BSYNC.RECONVERGENT B0 ;  /* 0x0000000000007941 */ /* 0x000fea0003800200 */
.L_x_54490:
        /* <DEDUP_REMOVED lines=10> */
.L_x_54454:
        /* <DEDUP_REMOVED lines=16> */
.L_x_54498:
        /* <DEDUP_REMOVED lines=13> */
.L_x_54500:
[----:B------:R-:W-:Y:S05]  /*278d0*/  BSYNC.RECONVERGENT B1 ;  /* 0x0000000000017941 */ /* 0x000fea0003800200 */
.L_x_54499:
        /* <DEDUP_REMOVED lines=54> */
.L_x_54497:
[----:B------:R-:W-:Y:S05]  /*27c40*/  BSYNC.RECONVERGENT B0 ;  /* 0x0000000000007941 */ /* 0x000fea0003800200 */
.L_x_54496:
[----:B------:R-:W-:Y:S01]  /*27c50*/  I2FP.F32.U32 R20, R22 ;  /* 0x0000001600147245 */ /* 0x000fe20000201000 */
[----:B------:R-:W-:Y:S01]  /*27c60*/  BSSY.RECONVERGENT B0, `(.L_x_54501) ;  /* 0x000005a000007945 */ /* 0x000fe20003800200 */
[----:B------:R-:W-:Y:S01]  /*27c70*/  ISETP.NE.AND P2, PT, R21, 0x1, PT ;  /* 0x000000011500780c */ /* 0x000fe20003f45270 */
[----:B------:R-:W-:Y:S01]  /*27c80*/  IMAD.MOV.U32 R23, RZ, RZ, R220 ;  /* 0x000000ffff177224 */ /* 0x000fe200078e00dc */
        /* <DEDUP_REMOVED lines=19> */
.L_x_54503:
        /* <DEDUP_REMOVED lines=13> */
.L_x_54505:
[----:B------:R-:W-:Y:S05]  /*27e90*/  BSYNC.RECONVERGENT B1 ;  /* 0x0000000000017941 */ /* 0x000fea0003800200 */
.L_x_54504:
        /* <DEDUP_REMOVED lines=54> */
.L_x_54502:
[----:B------:R-:W-:Y:S05]  /*28200*/  BSYNC.RECONVERGENT B0 ;  /* 0x0000000000007941 */ /* 0x000fea0003800200 */
.L_x_54501:
[----:B------:R-:W-:Y:S01]  /*28210*/  I2FP.F32.U32 R21, R23 ;  /* 0x0000001700157245 */ /* 0x000fe20000201000 */
[----:B------:R-:W-:Y:S01]  /*28220*/  HADD2.F32 R16, -RZ, R16.H1_H1 ;  /* 0x30000010ff107230 */ /* 0x000fe20000004100 */
        /* <DEDUP_REMOVED lines=21> */
.L_x_54508:
        /* <DEDUP_REMOVED lines=13> */
.L_x_54510:
[----:B------:R-:W-:Y:S05]  /*28450*/  BSYNC.RECONVERGENT B1 ;  /* 0x0000000000017941 */ /* 0x000fea0003800200 */
.L_x_54509:
        /* <DEDUP_REMOVED lines=54> */
.L_x_54507:
[----:B------:R-:W-:Y:S05]  /*287c0*/  BSYNC.RECONVERGENT B0 ;  /* 0x0000000000007941 */ /* 0x000fea0003800200 */
.L_x_54506:
        /* <DEDUP_REMOVED lines=21> */
.L_x_54513:
        /* <DEDUP_REMOVED lines=13> */
.L_x_54515:
[----:B------:R-:W-:Y:S05]  /*289f0*/  BSYNC.RECONVERGENT B1 ;  /* 0x0000000000017941 */ /* 0x000fea0003800200 */
.L_x_54514:
        /* <DEDUP_REMOVED lines=54> */
.L_x_54512:
[----:B------:R-:W-:Y:S05]  /*28d60*/  BSYNC.RECONVERGENT B0 ;  /* 0x0000000000007941 */ /* 0x000fea0003800200 */
.L_x_54511:
        /* <DEDUP_REMOVED lines=21> */
.L_x_54518:
        /* <DEDUP_REMOVED lines=13> */
.L_x_54520:
[----:B------:R-:W-:Y:S05]  /*28f90*/  BSYNC.RECONVERGENT B1 ;  /* 0x0000000000017941 */ /* 0x000fea0003800200 */
.L_x_54519:
        /* <DEDUP_REMOVED lines=51> */
[----:B------:R-:W-:Y:S01]  /*292d0*/  LOP3.LUT R14, R212, R24, R17, 0x96, !PT ;  /* 0x00000018d40e7212 */ /* 0x000fe200078e9611 */
[----:B------:R-:W-:Y:S01]  /*292e0*/  IMAD.MOV.U32 R24, RZ, RZ, RZ ;  /* 0x000000ffff187224 */ /* 0x000fe200078e00ff */
[----:B------:R-:W-:-:S07]  /*292f0*/  MOV R220, R16 ;  /* 0x0000001000dc7202 */ /* 0x000fce0000000f00 */
.L_x_54517:
[----:B------:R-:W-:Y:S05]  /*29300*/  BSYNC.RECONVERGENT B0 ;  /* 0x0000000000007941 */ /* 0x000fea0003800200 */
.L_x_54516:
        /* <DEDUP_REMOVED lines=21> */
.L_x_54523:
        /* <DEDUP_REMOVED lines=13> */
.L_x_54525:
[----:B------:R-:W-:Y:S05]  /*29530*/  BSYNC.RECONVERGENT B1 ;  /* 0x0000000000017941 */ /* 0x000fea0003800200 */
.L_x_54524:
        /* <DEDUP_REMOVED lines=54> */
.L_x_54522:
[----:B------:R-:W-:Y:S05]  /*298a0*/  BSYNC.RECONVERGENT B0 ;  /* 0x0000000000007941 */ /* 0x000fea0003800200 */
.L_x_54521:
        /* <DEDUP_REMOVED lines=21> */
.L_x_54528:
        /* <DEDUP_REMOVED lines=13> */
.L_x_54530:
[----:B------:R-:W-:Y:S05]  /*29ad0*/  BSYNC.RECONVERGENT B1 ;  /* 0x0000000000017941 */ /* 0x000fea0003800200 */
.L_x_54529:
        /* <DEDUP_REMOVED lines=54> */
.L_x_54527:
[----:B------:R-:W-:Y:S05]  /*29e40*/  BSYNC.RECONVERGENT B0 ;  /* 0x0000000000007941 */ /* 0x000fea0003800200 */
.L_x_54526:
        /* <DEDUP_REMOVED lines=21> */
.L_x_54533:
        /* <DEDUP_REMOVED lines=16> */
.L_x_54535:
[----:B------:R-:W-:Y:S05]  /*2a0a0*/  BSYNC.RECONVERGENT B1 ;  /* 0x0000000000017941 */ /* 0x000fea0003800200 */
.L_x_54534:
        /* <DEDUP_REMOVED lines=54> */
.L_x_54532:
[----:B------:R-:W-:Y:S05]  /*2a410*/  BSYNC.RECONVERGENT B0 ;  /* 0x0000000000007941 */ /* 0x000fea0003800200 */
.L_x_54531:
        /* <DEDUP_REMOVED lines=8> */
[----:B------:R-:W-:Y:S02]  /*2a4a0*/  FMUL.FTZ R21, R18, R93 ;  /* 0x0000005d12157220 */ /* 0x000fe40000410000 */
[----:B------:R-:W-:Y:S01]  /*2a4b0*/  FMUL.FTZ R19, R19, R215 ;  /* 0x000000d713137220 */ /* 0x000fe20000410000 */
[----:B------:R-:W-:Y:S01]  /*2a4c0*/  FSETP.GTU.FTZ.AND P6, PT, R24, R214, PT ;  /* 0x000000d61800720b */ /* 0x000fe20003fdc000 */
[----:B------:R-:W-:Y:S01]  /*2a4d0*/  FMUL.FTZ R24, R22, R96 ;  /* 0x0000006016187220 */ /* 0x000fe20000410000 */
[----:B------:R-:W-:-:S02]  /*2a4e0*/  FMUL.FTZ R22, R16, R94 ;  /* 0x0000005e10167220 */ /* 0x000fc40000410000 */
[----:B------:R-:W-:Y:S02]  /*2a4f0*/  FSEL R19, R19, RZ, !P6 ;  /* 0x000000ff13137208 */ /* 0x000fe40007000000 */
[----:B------:R-:W-:-:S03]  /*2a500*/  PLOP3.LUT P6, PT, P6, PT, PT, 0x8, 0x80 ;  /* 0x000000000080781c */ /* 0x000fc600037ce170 */
[----:B------:R-:W-:-:S10]  /*2a510*/  FMUL.FTZ R23, R19, R95 ;  /* 0x0000005f13177220 */ /* 0x000fd40000410000 */
.L_x_54495:
        /* <DEDUP_REMOVED lines=11> */
[----:B------:R-:W-:Y:S02]  /*2a5d0*/  LOP3.LUT R17, R16, R17, RZ, 0xfc, !PT ;  /* 0x0000001110117212 */ /* 0x000fe400078efcff */
[----:B------:R-:W-:Y:S02]  /*2a5e0*/  SEL R16, RZ, 0x1000000, !P2 ;  /* 0x01000000ff107807 */ /* 0x000fe40005000000 */
[----:B------:R-:W-:-:S04]  /*2a5f0*/  SEL R19, RZ, 0x100, !P5 ;  /* 0x00000100ff137807 */ /* 0x000fc80006800000 */
[----:B------:R-:W-:Y:S02]  /*2a600*/  LOP3.LUT R16, R19, R16, R18, 0xfe, !PT ;  /* 0x0000001013107212 */ /* 0x000fe400078efe12 */
        /* <DEDUP_REMOVED lines=28> */
.L_x_54539:
        /* <DEDUP_REMOVED lines=13> */
.L_x_54541:
[----:B------:R-:W-:Y:S05]  /*2a8a0*/  BSYNC.RECONVERGENT B1 ;  /* 0x0000000000017941 */ /* 0x000fea0003800200 */
.L_x_54540:
        /* <DEDUP_REMOVED lines=46> */
[----:B------:R-:W-:-:S04]  /*2ab90*/  IMAD.MOV.U32 R19, RZ, RZ, RZ ;  /* 0x000000ffff137224 */ /* 0x000fc800078e00ff */
[----:B------:R-:W-:-:S05]  /*2aba0*/  IMAD.WIDE.U32 R16, R13, -0x2daee0ad, RZ ;  /* 0xd2511f530d107825 */ /* 0x000fca00078e00ff */
[----:B------:R-:W-:Y:S02]  /*2abb0*/  LOP3.LUT R13, R222, UR15, R17, 0x96, !PT ;  /* 0x0000000fde0d7c12 */ /* 0x000fe4000f8e9611 */
[----:B------:R-:W-:Y:S01]  /*2abc0*/  MOV R218, R16 ;  /* 0x0000001000da7202 */ /* 0x000fe20000000f00 */
[----:B------:R-:W-:-:S04]  /*2abd0*/  IMAD.WIDE.U32 R16, R14, -0x326172a9, RZ ;  /* 0xcd9e8d570e107825 */ /* 0x000fc800078e00ff */
[----:B------:R-:W-:Y:S01]  /*2abe0*/  IMAD.MOV.U32 R220, RZ, RZ, R16 ;  /* 0x000000ffffdc7224 */ /* 0x000fe200078e0010 */
[----:B------:R-:W-:Y:S02]  /*2abf0*/  LOP3.LUT R14, R212, R18, R17, 0x96, !PT ;  /* 0x00000012d40e7212 */ /* 0x000fe400078e9611 */
[----:B------:R-:W-:-:S07]  /*2ac00*/  MOV R16, R221 ;  /* 0x000000dd00107202 */ /* 0x000fce0000000f00 */
.L_x_54538:
[----:B------:R-:W-:Y:S05]  /*2ac10*/  BSYNC.RECONVERGENT B0 ;  /* 0x0000000000007941 */ /* 0x000fea0003800200 */
.L_x_54537:
        /* <DEDUP_REMOVED lines=24> */
.L_x_54544:
        /* <DEDUP_REMOVED lines=13> */
.L_x_54546:
[----:B------:R-:W-:Y:S05]  /*2ae70*/  BSYNC.RECONVERGENT B1 ;  /* 0x0000000000017941 */ /* 0x000fea0003800200 */
.L_x_54545:
        /* <DEDUP_REMOVED lines=50> */
[----:B------:R-:W-:-:S05]  /*2b1a0*/  IMAD.WIDE.U32 R18, R14, -0x326172a9, RZ ;  /* 0xcd9e8d570e127825 */ /* 0x000fca00078e00ff */
[----:B------:R-:W-:Y:S01]  /*2b1b0*/  LOP3.LUT R14, R212, R220, R19, 0x96, !PT ;  /* 0x000000dcd40e7212 */ /* 0x000fe200078e9613 */
[----:B------:R-:W-:Y:S02]  /*2b1c0*/  IMAD.MOV.U32 R220, RZ, RZ, R18 ;  /* 0x000000ffffdc7224 */ /* 0x000fe400078e0012 */
[----:B------:R-:W-:-:S07]  /*2b1d0*/  HFMA2 R18, -RZ, RZ, 0, 0 ;  /* 0x00000000ff127431 */ /* 0x000fce00000001ff */
.L_x_54543:
[----:B------:R-:W-:Y:S05]  /*2b1e0*/  BSYNC.RECONVERGENT B0 ;  /* 0x0000000000007941 */ /* 0x000fea0003800200 */
.L_x_54542:
[----:B------:R-:W-:Y:S01]  /*2b1f0*/  I2FP.F32.U32 R17, R17 ;  /* 0x0000001100117245 */ /* 0x000fe20000201000 */
[----:B------:R-:W-:Y:S01]  /*2b200*/  BSSY.RECONVERGENT B0, `(.L_x_54547) ;  /* 0x000005b000007945 */ /* 0x000fe20003800200 */
[----:B------:R-:W-:Y:S01]  /*2b210*/  ISETP.NE.AND P1, PT, R18, 0x1, PT ;  /* 0x000000011200780c */ /* 0x000fe20003f25270 */
[----:B------:R-:W-:Y:S01]  /*2b220*/  IMAD.MOV.U32 R221, RZ, RZ, 0x2 ;  /* 0x00000002ffdd7424 */ /* 0x000fe200078e00ff */
[----:B------:R-:W-:Y:S01]  /*2b230*/  LOP3.LUT R8, R8, 0xfffffffe, RZ, 0xc0, !PT ;  /* 0xfffffffe08087812 */ /* 0x000fe200078ec0ff */
[----:B------:R-:W-:-:S05]  /*2b240*/  FFMA.FTZ R17, R17, R234, 1.1641532182693481445e-10 ;  /* 0x2f00000011117423 */ /* 0x000fca00000100ea */
[----:B------:R-:W-:Y:S01]  /*2b250*/  FSETP.GTU.FTZ.AND P0, PT, R17, R214, PT ;  /* 0x000000d61100720b */ /* 0x000fe20003f1c000 */
[----:B------:R-:W-:Y:S01]  /*2b260*/  HADD2.F32 R17, -RZ, R204.H1_H1 ;  /* 0x300000ccff117230 */ /* 0x000fe20000004100 */
[----:B------:R-:W-:-:S04]  /*2b270*/  MOV R204, R220 ;  /* 0x000000dc00cc7202 */ /* 0x000fc80000000f00 */
        /* <DEDUP_REMOVED lines=15> */
.L_x_54549:
        /* <DEDUP_REMOVED lines=13> */
.L_x_54551:
[----:B------:R-:W-:Y:S05]  /*2b440*/  BSYNC.RECONVERGENT B1 ;  /* 0x0000000000017941 */ /* 0x000fea0003800200 */
.L_x_54550:
        /* <DEDUP_REMOVED lines=54> */
.L_x_54548:
[----:B------:R-:W-:Y:S05]  /*2b7b0*/  BSYNC.RECONVERGENT B0 ;  /* 0x0000000000007941 */ /* 0x000fea0003800200 */
.L_x_54547:
        /* <DEDUP_REMOVED lines=22> */
.L_x_54554:
        /* <DEDUP_REMOVED lines=13> */
.L_x_54556:
[----:B------:R-:W-:Y:S05]  /*2b9f0*/  BSYNC.RECONVERGENT B1 ;  /* 0x0000000000017941 */ /* 0x000fea0003800200 */
.L_x_54555:
        /* <DEDUP_REMOVED lines=8> */
[----:B------:R-:W-:Y:S01]  /*2ba80*/  IMAD.WIDE.U32 R232, R14, -0x2daee0ad, RZ ;  /* 0xd2511f530ee87825 */ /* 0x000fe200078e00ff */
[----:B------:R-:W-:-:S03]  /*2ba90*/  LOP3.LUT R13, R208, R220, R223, 0x96, !PT ;  /* 0x000000dcd00d7212 */ /* 0x000fc600078e96df */
[----:B------:R-:W-:Y:S01]  /*2baa0*/  IMAD.MOV.U32 R204, RZ, RZ, RZ ;  /* 0x000000ffffcc7224 */ /* 0x000fe200078e00ff */
        /* <DEDUP_REMOVED lines=31> */
[----:B------:R-:W-:Y:S01]  /*2bca0*/  LOP3.LUT R14, R210, R222, R221, 0x96, !PT ;  /* 0x000000ded20e7212 */ /* 0x000fe200078e96dd */
[----:B------:R-:W-:-:S04]  /*2bcb0*/  IMAD.WIDE.U32 R222, R13, -0x326172a9, RZ ;  /* 0xcd9e8d570dde7825 */ /* 0x000fc800078e00ff */
[----:B------:R-:W-:Y:S01]  /*2bcc0*/  IMAD.WIDE.U32 R226, R14, -0x2daee0ad, RZ ;  /* 0xd2511f530ee27825 */ /* 0x000fe200078e00ff */
[----:B------:R-:W-:-:S04]  /*2bcd0*/  LOP3.LUT R13, R213, R220, R223, 0x96, !PT ;  /* 0x000000dcd50d7212 */ /* 0x000fc800078e96df */
[----:B------:R-:W-:Y:S01]  /*2bce0*/  LOP3.LUT R14, R224, UR15, R227, 0x96, !PT ;  /* 0x0000000fe00e7c12 */ /* 0x000fe2000f8e96e3 */
[----:B------:R-:W-:Y:S01]  /*2bcf0*/  UIADD3 UR15, UPT, UPT, UR5, -0x695add53, URZ ;  /* 0x96a522ad050f7890 */ /* 0x000fe2000fffe0ff */
[----:B------:R-:W-:-:S05]  /*2bd00*/  IMAD.WIDE.U32 R220, R13, -0x2daee0ad, RZ ;  /* 0xd2511f530ddc7825 */ /* 0x000fca00078e00ff */
[----:B------:R-:W-:Y:S02]  /*2bd10*/  LOP3.LUT R13, R226, UR15, R221, 0x96, !PT ;  /* 0x0000000fe20d7c12 */ /* 0x000fe4000f8e96dd */
[----:B------:R-:W-:Y:S01]  /*2bd20*/  MOV R218, R220 ;  /* 0x000000dc00da7202 */ /* 0x000fe20000000f00 */
[----:B------:R-:W-:-:S05]  /*2bd30*/  IMAD.WIDE.U32 R220, R14, -0x326172a9, RZ ;  /* 0xcd9e8d570edc7825 */ /* 0x000fca00078e00ff */
[----:B------:R-:W-:-:S07]  /*2bd40*/  LOP3.LUT R14, R212, R222, R221, 0x96, !PT ;  /* 0x000000ded40e7212 */ /* 0x000fce00078e96dd */
.L_x_54553:
[----:B------:R-:W-:Y:S05]  /*2bd50*/  BSYNC.RECONVERGENT B0 ;  /* 0x0000000000007941 */ /* 0x000fea0003800200 */
.L_x_54552:
        /* <DEDUP_REMOVED lines=22> */
.L_x_54559:
        /* <DEDUP_REMOVED lines=13> */
.L_x_54561:
[----:B------:R-:W-:Y:S05]  /*2bf90*/  BSYNC.RECONVERGENT B1 ;  /* 0x0000000000017941 */ /* 0x000fea0003800200 */
.L_x_54560:
        /* <DEDUP_REMOVED lines=48> */
[----:B------:R-:W-:Y:S01]  /*2c2a0*/  LOP3.LUT R13, R222, UR15, R205, 0x96, !PT ;  /* 0x0000000fde0d7c12 */ /* 0x000fe2000f8e96cd */
[----:B------:R-:W-:Y:S01]  /*2c2b0*/  HFMA2 R222, -RZ, RZ, 0, 0 ;  /* 0x00000000ffde7431 */ /* 0x000fe200000001ff */
[----:B------:R-:W-:Y:S01]  /*2c2c0*/  MOV R218, R204 ;  /* 0x000000cc00da7202 */ /* 0x000fe20000000f00 */
[----:B------:R-:W-:-:S05]  /*2c2d0*/  IMAD.WIDE.U32 R204, R14, -0x326172a9, RZ ;  /* 0xcd9e8d570ecc7825 */ /* 0x000fca00078e00ff */
[----:B------:R-:W-:Y:S01]  /*2c2e0*/  LOP3.LUT R14, R212, R220, R205, 0x96, !PT ;  /* 0x000000dcd40e7212 */ /* 0x000fe200078e96cd */
[----:B------:R-:W-:-:S07]  /*2c2f0*/  IMAD.MOV.U32 R220, RZ, RZ, R204 ;  /* 0x000000ffffdc7224 */ /* 0x000fce00078e00cc */
.L_x_54558:
[----:B------:R-:W-:Y:S05]  /*2c300*/  BSYNC.RECONVERGENT B0 ;  /* 0x0000000000007941 */ /* 0x000fea0003800200 */
.L_x_54557:
        /* <DEDUP_REMOVED lines=22> */
.L_x_54564:
        /* <DEDUP_REMOVED lines=13> */
.L_x_54566:
[----:B------:R-:W-:Y:S05]  /*2c540*/  BSYNC.RECONVERGENT B1 ;  /* 0x0000000000017941 */ /* 0x000fea0003800200 */
.L_x_54565:
[----:B------:R-:W-:Y:S01]  /*2c550*/  LOP3.LUT R13, R5, UR5, R221, 0x96, !PT ;  /* 0x00000005050d7c12 */ /* 0x000fe2000f8e96dd */
[----:B------:R-:W-:Y:S01]  /*2c560*/  IMAD.WIDE.U32 R222, R0, -0x326172a9, RZ ;  /* 0xcd9e8d5700de7825 */ /* 0x000fe200078e00ff */
[----:B------:R-:W-:Y:S01]  /*2c570*/  UIADD3 UR15, UPT, UPT, UR5, 0x76cf5d0a, URZ ;  /* 0x76cf5d0a050f7890 */ /* 0x000fe2000fffe0ff */
[----:B------:R-:W-:Y:S02]  /*2c580*/  MOV R205, R218 ;  /* 0x000000da00cd7202 */ /* 0x000fe40000000f00 */
        /* <DEDUP_REMOVED lines=43> */
[----:B------:R-:W-:-:S04]  /*2c840*/  IMAD.WIDE.U32 R220, R13, -0x2daee0ad, RZ ;  /* 0xd2511f530ddc7825 */ /* 0x000fc800078e00ff */
[----:B------:R-:W-:Y:S01]  /*2c850*/  IMAD.MOV.U32 R218, RZ, RZ, R220 ;  /* 0x000000ffffda7224 */ /* 0x000fe200078e00dc */
[----:B------:R-:W-:Y:S01]  /*2c860*/  LOP3.LUT R13, R226, UR15, R221, 0x96, !PT ;  /* 0x0000000fe20d7c12 */ /* 0x000fe2000f8e96dd */
[----:B------:R-:W-:-:S05]  /*2c870*/  IMAD.WIDE.U32 R220, R14, -0x326172a9, RZ ;  /* 0xcd9e8d570edc7825 */ /* 0x000fca00078e00ff */
[----:B------:R-:W-:Y:S01]  /*2c880*/  LOP3.LUT R14, R212, R222, R221, 0x96, !PT ;  /* 0x000000ded40e7212 */ /* 0x000fe200078e96dd */
[----:B------:R-:W-:-:S07]  /*2c890*/  HFMA2 R221, -RZ, RZ, 0, 0 ;  /* 0x00000000ffdd7431 */ /* 0x000fce00000001ff */
.L_x_54563:
[----:B------:R-:W-:Y:S05]  /*2c8a0*/  BSYNC.RECONVERGENT B0 ;  /* 0x0000000000007941 */ /* 0x000fea0003800200 */
.L_x_54562:
        /* <DEDUP_REMOVED lines=22> */
.L_x_54569:
        /* <DEDUP_REMOVED lines=13> */
.L_x_54571:
[----:B------:R-:W-:Y:S05]  /*2cae0*/  BSYNC.RECONVERGENT B1 ;  /* 0x0000000000017941 */ /* 0x000fea0003800200 */
.L_x_54570:
        /* <DEDUP_REMOVED lines=44> */
[----:B------:R-:W-:-:S03]  /*2cdb0*/  LOP3.LUT R13, R213, R220, R223, 0x96, !PT ;  /* 0x000000dcd50d7212 */ /* 0x000fc600078e96df */
[----:B------:R-:W-:Y:S01]  /*2cdc0*/  HFMA2 R223, -RZ, RZ, 0, 0 ;  /* 0x00000000ffdf7431 */ /* 0x000fe200000001ff */
[----:B------:R-:W-:Y:S01]  /*2cdd0*/  LOP3.LUT R14, R224, UR15, R227, 0x96, !PT ;  /* 0x0000000fe00e7c12 */ /* 0x000fe2000f8e96e3 */
[----:B------:R-:W-:Y:S01]  /*2cde0*/  UIADD3 UR15, UPT, UPT, UR5, -0x695add53, URZ ;  /* 0x96a522ad050f7890 */ /* 0x000fe2000fffe0ff */
[----:B------:R-:W-:-:S04]  /*2cdf0*/  IMAD.WIDE.U32 R220, R13, -0x2daee0ad, RZ ;  /* 0xd2511f530ddc7825 */ /* 0x000fc800078e00ff */
[----:B------:R-:W-:Y:S01]  /*2ce00*/  IMAD.MOV.U32 R218, RZ, RZ, R220 ;  /* 0x000000ffffda7224 */ /* 0x000fe200078e00dc */
[----:B------:R-:W-:Y:S01]  /*2ce10*/  LOP3.LUT R13, R226, UR15, R221, 0x96, !PT ;  /* 0x0000000fe20d7c12 */ /* 0x000fe2000f8e96dd */
[----:B------:R-:W-:-:S05]  /*2ce20*/  IMAD.WIDE.U32 R220, R14, -0x326172a9, RZ ;  /* 0xcd9e8d570edc7825 */ /* 0x000fca00078e00ff */
[----:B------:R-:W-:-:S07]  /*2ce30*/  LOP3.LUT R14, R212, R222, R221, 0x96, !PT ;  /* 0x000000ded40e7212 */ /* 0x000fce00078e96dd */
.L_x_54568:
[----:B------:R-:W-:Y:S05]  /*2ce40*/  BSYNC.RECONVERGENT B0 ;  /* 0x0000000000007941 */ /* 0x000fea0003800200 */
.L_x_54567:
        /* <DEDUP_REMOVED lines=22> */
.L_x_54574:
        /* <DEDUP_REMOVED lines=13> */
.L_x_54576:
[----:B------:R-:W-:Y:S05]  /*2d080*/  BSYNC.RECONVERGENT B1 ;  /* 0x0000000000017941 */ /* 0x000fea0003800200 */
.L_x_54575:
        /* <DEDUP_REMOVED lines=40> */
[----:B------:R-:W-:Y:S01]  /*2d310*/  IMAD.MOV.U32 R221, RZ, RZ, RZ ;  /* 0x000000ffffdd7224 */ /* 0x000fe200078e00ff */
[----:B------:R-:W-:Y:S01]  /*2d320*/  LOP3.LUT R15, R208, UR15, R15, 0x96, !PT ;  /* 0x0000000fd00f7c12 */ /* 0x000fe2000f8e960f */
[----:B------:R-:W-:Y:S01]  /*2d330*/  UIADD3 UR15, UPT, UPT, UR5, -0x24c28bd8, URZ ;  /* 0xdb3d7428050f7890 */ /* 0x000fe2000fffe0ff */
[----:B------:R-:W-:-:S05]  /*2d340*/  IMAD.WIDE.U32 R208, R13, -0x2daee0ad, RZ ;  /* 0xd2511f530dd07825 */ /* 0x000fca00078e00ff */
[----:B------:R-:W-:Y:S01]  /*2d350*/  LOP3.LUT R13, R14, UR15, R209, 0x96, !PT ;  /* 0x0000000f0e0d7c12 */ /* 0x000fe2000f8e96d1 */
[----:B------:R-:W-:Y:S01]  /*2d360*/  IMAD.WIDE.U32 R14, R15, -0x326172a9, RZ ;  /* 0xcd9e8d570f0e7825 */ /* 0x000fe200078e00ff */
[----:B------:R-:W-:-:S03]  /*2d370*/  UIADD3 UR15, UPT, UPT, UR5, -0x695add53, URZ ;  /* 0x96a522ad050f7890 */ /* 0x000fc6000fffe0ff */
[----:B------:R-:W-:Y:S01]  /*2d380*/  IMAD.WIDE.U32 R210, R13, -0x326172a9, RZ ;  /* 0xcd9e8d570dd27825 */ /* 0x000fe200078e00ff */
[----:B------:R-:W-:-:S04]  /*2d390*/  LOP3.LUT R15, R213, R220, R15, 0x96, !PT ;  /* 0x000000dcd50f7212 */ /* 0x000fc800078e960f */
[----:B------:R-:W-:Y:S02]  /*2d3a0*/  LOP3.LUT R14, R212, R14, R211, 0x96, !PT ;  /* 0x0000000ed40e7212 */ /* 0x000fe400078e96d3 */
[----:B------:R-:W-:Y:S01]  /*2d3b0*/  MOV R220, R210 ;  /* 0x000000d200dc7202 */ /* 0x000fe20000000f00 */
[----:B------:R-:W-:-:S05]  /*2d3c0*/  IMAD.WIDE.U32 R210, R15, -0x2daee0ad, RZ ;  /* 0xd2511f530fd27825 */ /* 0x000fca00078e00ff */
[----:B------:R-:W-:Y:S02]  /*2d3d0*/  LOP3.LUT R13, R208, UR15, R211, 0x96, !PT ;  /* 0x0000000fd00d7c12 */ /* 0x000fe4000f8e96d3 */
[----:B------:R-:W-:-:S07]  /*2d3e0*/  MOV R218, R210 ;  /* 0x000000d200da7202 */ /* 0x000fce0000000f00 */
.L_x_54573:
[----:B------:R-:W-:Y:S05]  /*2d3f0*/  BSYNC.RECONVERGENT B0 ;  /* 0x0000000000007941 */ /* 0x000fea0003800200 */
.L_x_54572:
        /* <DEDUP_REMOVED lines=10> */
.L_x_54536:
        /* <DEDUP_REMOVED lines=16> */
.L_x_54580:
        /* <DEDUP_REMOVED lines=13> */
.L_x_54582:
[----:B------:R-:W-:Y:S05]  /*2d670*/  BSYNC.RECONVERGENT B1 ;  /* 0x0000000000017941 */ /* 0x000fea0003800200 */
.L_x_54581:
        /* <DEDUP_REMOVED lines=54> */
.L_x_54579:
[----:B------:R-:W-:Y:S05]  /*2d9e0*/  BSYNC.RECONVERGENT B0 ;  /* 0x0000000000007941 */ /* 0x000fea0003800200 */
.L_x_54578:
        /* <DEDUP_REMOVED lines=23> */
.L_x_54585:
        /* <DEDUP_REMOVED lines=13> */
.L_x_54587:
[----:B------:R-:W-:Y:S05]  /*2dc30*/  BSYNC.RECONVERGENT B1 ;  /* 0x0000000000017941 */ /* 0x000fea0003800200 */
.L_x_54586:
        /* <DEDUP_REMOVED lines=54> */
.L_x_54584:
[----:B------:R-:W-:Y:S05]  /*2dfa0*/  BSYNC.RECONVERGENT B0 ;  /* 0x0000000000007941 */ /* 0x000fea0003800200 */
.L_x_54583:
[----:B------:R-:W-:Y:S01]  /*2dfb0*/  I2FP.F32.U32 R17, R19 ;  /* 0x0000001300117245 */ /* 0x000fe20000201000 */
[----:B------:R-:W-:Y:S01]  /*2dfc0*/  BSSY.RECONVERGENT B0, `(.L_x_54588) ;  /* 0x000005a000007945 */ /* 0x000fe20003800200 */
[----:B------:R-:W-:Y:S02]  /*2dfd0*/  ISETP.NE.AND P1, PT, R16, 0x1, PT ;  /* 0x000000011000780c */ /* 0x000fe40003f25270 */
[----:B------:R-:W-:Y:S01]  /*2dfe0*/  LOP3.LUT R8, R8, 0xfffffffe, RZ, 0xc0, !PT ;  /* 0xfffffffe08087812 */ /* 0x000fe200078ec0ff */
[----:B------:R-:W-:Y:S01]  /*2dff0*/  FFMA.FTZ R17, R17, R234, 1.1641532182693481445e-10 ;  /* 0x2f00000011117423 */ /* 0x000fe200000100ea */
[----:B------:R-:W-:-:S04]  /*2e000*/  MOV R19, R220 ;  /* 0x000000dc00137202 */ /* 0x000fc80000000f00 */
[----:B------:R-:W-:Y:S01]  /*2e010*/  FSETP.GTU.FTZ.AND P0, PT, R17, R214, PT ;  /* 0x000000d61100720b */ /* 0x000fe20003f1c000 */
[----:B------:R-:W-:-:S03]  /*2e020*/  HADD2.F32 R17, -RZ, R204.H1_H1 ;  /* 0x300000ccff117230 */ /* 0x000fc60000004100 */
        /* <DEDUP_REMOVED lines=15> */
.L_x_54590:
        /* <DEDUP_REMOVED lines=13> */
.L_x_54592:
[----:B------:R-:W-:Y:S05]  /*2e1f0*/  BSYNC.RECONVERGENT B1 ;  /* 0x0000000000017941 */ /* 0x000fea0003800200 */
.L_x_54591:
        /* <DEDUP_REMOVED lines=54> */
.L_x_54589:
[----:B------:R-:W-:Y:S05]  /*2e560*/  BSYNC.RECONVERGENT B0 ;  /* 0x0000000000007941 */ /* 0x000fea0003800200 */
.L_x_54588:
        /* <DEDUP_REMOVED lines=11> */
[----:B------:R-:W-:Y:S01]  /*2e620*/  HFMA2 R16, -RZ, RZ, 0, 1.1920928955078125e-07 ;  /* 0x00000002ff107431 */ /* 0x000fe200000001ff */
        /* <DEDUP_REMOVED lines=9> */
.L_x_54595:
        /* <DEDUP_REMOVED lines=13> */
.L_x_54597:
[----:B------:R-:W-:Y:S05]  /*2e790*/  BSYNC.RECONVERGENT B1 ;  /* 0x0000000000017941 */ /* 0x000fea0003800200 */
.L_x_54596:
        /* <DEDUP_REMOVED lines=54> */
.L_x_54594:
[----:B------:R-:W-:Y:S05]  /*2eb00*/  BSYNC.RECONVERGENT B0 ;  /* 0x0000000000007941 */ /* 0x000fea0003800200 */
.L_x_54593:
[----:B------:R-:W-:Y:S01]  /*2eb10*/  I2FP.F32.U32 R17, R19 ;  /* 0x0000001300117245 */ /* 0x000fe20000201000 */
[----:B------:R-:W-:Y:S01]  /*2eb20*/  BSSY.RECONVERGENT B0, `(.L_x_54598) ;  /* 0x0000058000007945 */ /* 0x000fe20003800200 */
[----:B------:R-:W-:Y:S02]  /*2eb30*/  ISETP.NE.AND P3, PT, R16, 0x1, PT ;  /* 0x000000011000780c */ /* 0x000fe40003f65270 */
[----:B------:R-:W-:Y:S01]  /*2eb40*/  MOV R18, R220 ;  /* 0x000000dc00127202 */ /* 0x000fe20000000f00 */
[----:B------:R-:W-:-:S05]  /*2eb50*/  FFMA.FTZ R17, R17, R234, 1.1641532182693481445e-10 ;  /* 0x2f00000011117423 */ /* 0x000fca00000100ea */
[----:B------:R-:W-:Y:S01]  /*2eb60*/  FSETP.GTU.FTZ.AND P2, PT, R17, R214, PT ;  /* 0x000000d61100720b */ /* 0x000fe20003f5c000 */
[----:B------:R-:W-:-:S03]  /*2eb70*/  HADD2.F32 R17, -RZ, R205.H1_H1 ;  /* 0x300000cdff117230 */ /* 0x000fc60000004100 */
        /* <DEDUP_REMOVED lines=14> */
.L_x_54600:
        /* <DEDUP_REMOVED lines=13> */
.L_x_54602:
[----:B------:R-:W-:Y:S05]  /*2ed30*/  BSYNC.RECONVERGENT B1 ;  /* 0x0000000000017941 */ /* 0x000fea0003800200 */
.L_x_54601:
        /* <DEDUP_REMOVED lines=54> */
.L_x_54599:
[----:B------:R-:W-:Y:S05]  /*2f0a0*/  BSYNC.RECONVERGENT B0 ;  /* 0x0000000000007941 */ /* 0x000fea0003800200 */
.L_x_54598:
        /* <DEDUP_REMOVED lines=21> */
.L_x_54605:
        /* <DEDUP_REMOVED lines=13> */
.L_x_54607:
[----:B------:R-:W-:Y:S05]  /*2f2d0*/  BSYNC.RECONVERGENT B1 ;  /* 0x0000000000017941 */ /* 0x000fea0003800200 */
.L_x_54606:
        /* <DEDUP_REMOVED lines=54> */
.L_x_54604:
[----:B------:R-:W-:Y:S05]  /*2f640*/  BSYNC.RECONVERGENT B0 ;  /* 0x0000000000007941 */ /* 0x000fea0003800200 */
.L_x_54603:
[----:B------:R-:W-:Y:S01]  /*2f650*/  I2FP.F32.U32 R17, R18 ;  /* 0x0000001200117245 */ /* 0x000fe20000201000 */
[----:B------:R-:W-:Y:S01]  /*2f660*/  BSSY.RECONVERGENT B0, `(.L_x_54608) ;  /* 0x0000058000007945 */ /* 0x000fe20003800200 */
[----:B------:R-:W-:Y:S02]  /*2f670*/  ISETP.NE.AND P4, PT, R16, 0x1, PT ;  /* 0x000000011000780c */ /* 0x000fe40003f85270 */
[----:B------:R-:W-:Y:S01]  /*2f680*/  MOV R18, R220 ;  /* 0x000000dc00127202 */ /* 0x000fe20000000f00 */
[----:B------:R-:W-:-:S05]  /*2f690*/  FFMA.FTZ R17, R17, R234, 1.1641532182693481445e-10 ;  /* 0x2f00000011117423 */ /* 0x000fca00000100ea */
[----:B------:R-:W-:Y:S01]  /*2f6a0*/  FSETP.GTU.FTZ.AND P3, PT, R17, R214, PT ;  /* 0x000000d61100720b */ /* 0x000fe20003f7c000 */
[----:B------:R-:W-:-:S05]  /*2f6b0*/  HADD2.F32 R17, -RZ, R206.H1_H1 ;  /* 0x300000ceff117230 */ /* 0x000fca0000004100 */
        /* <DEDUP_REMOVED lines=14> */
.L_x_54610:
        /* <DEDUP_REMOVED lines=13> */
.L_x_54612:
[----:B------:R-:W-:Y:S05]  /*2f870*/  BSYNC.RECONVERGENT B1 ;  /* 0x0000000000017941 */ /* 0x000fea0003800200 */
.L_x_54611:
        /* <DEDUP_REMOVED lines=54> */
.L_x_54609:
[----:B------:R-:W-:Y:S05]  /*2fbe0*/  BSYNC.RECONVERGENT B0 ;  /* 0x0000000000007941 */ /* 0x000fea0003800200 */
.L_x_54608:
        /* <DEDUP_REMOVED lines=21> */
.L_x_54615:
        /* <DEDUP_REMOVED lines=13> */
.L_x_54617:
[----:B------:R-:W-:Y:S05]  /*2fe10*/  BSYNC.RECONVERGENT B1 ;  /* 0x0000000000017941 */ /* 0x000fea0003800200 */
.L_x_54616:
        /* <DEDUP_REMOVED lines=17> */
[----:B------:R-:W-:Y:S01]  /*2ff30*/  HFMA2 R221, -RZ, RZ, 0, 0 ;  /* 0x00000000ffdd7431 */ /* 0x000fe200000001ff */
[----:B------:R-:W-:Y:S01]  /*2ff40*/  LOP3.LUT R15, R16, UR15, R15, 0x96, !PT ;  /* 0x0000000f100f7c12 */ /* 0x000fe2000f8e960f */
[----:B------:R-:W-:Y:S01]  /*2ff50*/  IMAD.WIDE.U32 R16, R13, -0x2daee0ad, RZ ;  /* 0xd2511f530d107825 */ /* 0x000fe200078e00ff */
[----:B------:R-:W-:-:S04]  /*2ff60*/  UIADD3 UR15, UPT, UPT, UR4, 0x78dde6e4, URZ ;  /* 0x78dde6e4040f7890 */ /* 0x000fc8000fffe0ff */
[----:B------:R-:W-:Y:S01]  /*2ff70*/  LOP3.LUT R13, R211, R14, R17, 0x96, !PT ;  /* 0x0000000ed30d7212 */ /* 0x000fe200078e9611 */
[----:B------:R-:W-:-:S04]  /*2ff80*/  IMAD.WIDE.U32 R14, R15, -0x326172a9, RZ ;  /* 0xcd9e8d570f0e7825 */ /* 0x000fc800078e00ff */
[----:B------:R-:W-:Y:S01]  /*2ff90*/  IMAD.WIDE.U32 R208, R13, -0x326172a9, RZ ;  /* 0xcd9e8d570dd07825 */ /* 0x000fe200078e00ff */
[----:B------:R-:W-:Y:S01]  /*2ffa0*/  LOP3.LUT R15, R220, UR15, R15, 0x96, !PT ;  /* 0x0000000fdc0f7c12 */ /* 0x000fe2000f8e960f */
[----:B------:R-:W-:-:S06]  /*2ffb0*/  UIADD3 UR15, UPT, UPT, UR4, 0x1715609d, URZ ;  /* 0x1715609d040f7890 */ /* 0x000fcc000fffe0ff */
        /* <DEDUP_REMOVED lines=28> */
.L_x_54614:
[----:B------:R-:W-:Y:S05]  /*30180*/  BSYNC.RECONVERGENT B0 ;  /* 0x0000000000007941 */ /* 0x000fea0003800200 */
.L_x_54613:
        /* <DEDUP_REMOVED lines=16> */
.L_x_54577:
[----:B------:R-:W0:Y:S01]  /*30290*/  LDC.64 R208, c[0x0][0x3a8] ;  /* 0x0000ea00ffd07b82 */ /* 0x000e220000000a00 */
[----:B------:R-:W-:Y:S01]  /*302a0*/  SEL R12, RZ, 0x1000000, !P5 ;  /* 0x01000000ff0c7807 */ /* 0x000fe20006800000 */
[----:B------:R-:W-:Y:S01]  /*302b0*/  UMOV UR15, 0xffffffff ;  /* 0xffffffff000f7882 */ /* 0x000fe20000000000 */
[----:B------:R-:W-:Y:S02]  /*302c0*/  SEL R15, RZ, 0x10000, !P4 ;  /* 0x00010000ff0f7807 */ /* 0x000fe40006000000 */
[C---:B------:R-:W-:Y:S02]  /*302d0*/  LOP3.LUT P4, RZ, R8.reuse, 0x1, RZ, 0xc0, !PT ;  /* 0x0000000108ff7812 */ /* 0x040fe4000788c0ff */
[----:B------:R-:W-:Y:S01]  /*302e0*/  LOP3.LUT P5, RZ, R8, 0x2, RZ, 0xc0, !PT ;  /* 0x0000000208ff7812 */ /* 0x000fe200078ac0ff */
[----:B------:R-:W1:Y:S01]  /*302f0*/  LDC.64 R210, c[0x0][0x3b0] ;  /* 0x0000ec00ffd27b82 */ /* 0x000e620000000a00 */
[----:B------:R-:W-:Y:S01]  /*30300*/  LOP3.LUT P6, RZ, R235, 0x1f, RZ, 0xc0, !PT ;  /* 0x0000001febff7812 */ /* 0x000fe200078cc0ff */
[----:B0-----:R-:W-:-:S05]  /*30310*/  IMAD.WIDE.U32 R208, R219, 0x20, R208 ;  /* 0x00000020dbd07825 */ /* 0x001fca00078e00d0 */
[----:B------:R-:W-:Y:S01]  /*30320*/  STG.E.128 desc[UR6][R208.64], R16 ;  /* 0x00000010d0007986 */ /* 0x000fe2000c101d06 */
[----:B-1----:R-:W-:-:S03]  /*30330*/  IMAD.WIDE.U32 R210, R219, 0x8, R210 ;  /* 0x00000008dbd27825 */ /* 0x002fc600078e00d2 */
[----:B------:R0:W-:Y:S02]  /*30340*/  STG.E.128 desc[UR6][R208.64+0x10], R204 ;  /* 0x000010ccd0007986 */ /* 0x0001e4000c101d06 */
[----:B0-----:R-:W-:-:S04]  /*30350*/  SEL R208, RZ, 0x100, !P3 ;  /* 0x00000100ffd07807 */ /* 0x001fc80005800000 */
[----:B------:R-:W-:Y:S02]  /*30360*/  LOP3.LUT R12, R208, R12, R15, 0xfe, !PT ;  /* 0x0000000cd00c7212 */ /* 0x000fe400078efe0f */
[----:B------:R-:W-:Y:S02]  /*30370*/  SEL R15, RZ, 0x1, !P2 ;  /* 0x00000001ff0f7807 */ /* 0x000fe40005000000 */
[----:B------:R-:W-:Y:S02]  /*30380*/  SEL R208, RZ, 0x100, !P4 ;  /* 0x00000100ffd07807 */ /* 0x000fe40006000000 */
[----:B------:R-:W-:Y:S02]  /*30390*/  LOP3.LUT R209, R12, R15, RZ, 0xfc, !PT ;  /* 0x0000000f0cd17212 */ /* 0x000fe400078efcff */
[----:B------:R-:W-:Y:S02]  /*303a0*/  SEL R12, RZ, 0x1000000, !P1 ;  /* 0x01000000ff0c7807 */ /* 0x000fe40004800000 */
[----:B------:R-:W-:-:S04]  /*303b0*/  SEL R15, RZ, 0x10000, !P0 ;  /* 0x00010000ff0f7807 */ /* 0x000fc80004000000 */
[----:B------:R-:W-:Y:S02]  /*303c0*/  LOP3.LUT R12, R208, R12, R15, 0xfe, !PT ;  /* 0x0000000cd00c7212 */ /* 0x000fe400078efe0f */
        /* <DEDUP_REMOVED lines=217> */
.L_x_54631:
        /* <DEDUP_REMOVED lines=19> */
[----:B------:R-:W-:-:S05]  /*31290*/  FSEL R15, R209, RZ, !P0 ;  /* 0x000000ffd10f7208 */ /* 0x000fca0004000000 */
[----:B------:R-:W-:-:S04]  /*312a0*/  FADD.FTZ R73, -R15, R73 ;  /* 0x000000490f497221 */ /* 0x000fc80000010100 */
[----:B0-----:R-:W-:Y:S01]  /*312b0*/  FMUL.FTZ R73, R12, R73 ;  /* 0x000000490c497220 */ /* 0x001fe20000410000 */
[C---:B------:R-:W-:Y:S01]  /*312c0*/  FADD.FTZ R70, -R15.reuse, R70 ;  /* 0x000000460f467221 */ /* 0x040fe20000010100 */
[----:B------:R-:W-:-:S03]  /*312d0*/  FADD.FTZ R71, -R15, R71 ;  /* 0x000000470f477221 */ /* 0x000fc60000010100 */
[C---:B------:R-:W-:Y:S01]  /*312e0*/  FMUL.FTZ R70, R12.reuse, R70 ;  /* 0x000000460c467220 */ /* 0x040fe20000410000 */
[----:B------:R-:W-:Y:S01]  /*312f0*/  FMUL.FTZ R71, R12, R71 ;  /* 0x000000470c477220 */ /* 0x000fe20000410000 */
[----:B------:R-:W-:Y:S01]  /*31300*/  FADD.FTZ R68, -R15, R68 ;  /* 0x000000440f447221 */ /* 0x000fe20000010100 */
[----:B--2---:R-:W-:Y:S02]  /*31310*/  FFMA.FTZ R73, R73, R208, R201 ;  /* 0x000000d049497223 */ /* 0x004fe400000100c9 */
[----:B------:R-:W2:Y:S01]  /*31320*/  LDL R208, [R1+0xa4] ;  /* 0x0000a40001d07983 */ /* 0x000ea20000100800 */
[----:B---3--:R-:W-:Y:S01]  /*31330*/  FFMA.FTZ R70, R70, R226, R198 ;  /* 0x000000e246467223 */ /* 0x008fe200000100c6 */
[----:B----4-:R-:W-:-:S05]  /*31340*/  FFMA.FTZ R71, R71, R225, R199 ;  /* 0x000000e147477223 */ /* 0x010fca00000100c7 */
[----:B------:R-:W-:Y:S01]  /*31350*/  F2FP.F16.F32.PACK_AB R71, R71, R70 ;  /* 0x000000464747723e */ /* 0x000fe200000000ff */
[----:B------:R-:W-:Y:S01]  /*31360*/  FADD.FTZ R70, -R15, R72 ;  /* 0x000000480f467221 */ /* 0x000fe20000010100 */
[----:B------:R-:W-:-:S03]  /*31370*/  FMUL.FTZ R72, R12, R68 ;  /* 0x000000440c487220 */ /* 0x000fc60000410000 */
[----:B------:R-:W-:-:S04]  /*31380*/  FMUL.FTZ R70, R12, R70 ;  /* 0x000000460c467220 */ /* 0x000fc80000410000 */
[----:B-----5:R-:W-:Y:S01]  /*31390*/  FFMA.FTZ R68, R70, R224, R200 ;  /* 0x000000e046447223 */ /* 0x020fe200000100c8 */
[----:B------:R-:W-:Y:S01]  /*313a0*/  FFMA.FTZ R70, R72, R214, R196 ;  /* 0x000000d648467223 */ /* 0x000fe200000100c4 */
[C---:B------:R-:W-:Y:S01]  /*313b0*/  FADD.FTZ R69, -R15.reuse, R69 ;  /* 0x000000450f457221 */ /* 0x040fe20000010100 */
[C---:B------:R-:W-:Y:S01]  /*313c0*/  FADD.FTZ R74, -R15.reuse, R74 ;  /* 0x0000004a0f4a7221 */ /* 0x040fe20000010100 */
[----:B------:R-:W-:Y:S01]  /*313d0*/  FADD.FTZ R75, -R15, R75 ;  /* 0x0000004b0f4b7221 */ /* 0x000fe20000010100 */
[----:B------:R-:W-:Y:S01]  /*313e0*/  F2FP.F16.F32.PACK_AB R68, R73, R68 ;  /* 0x000000444944723e */ /* 0x000fe200000000ff */
[----:B------:R-:W3:Y:S01]  /*313f0*/  LDL R214, [R1+0xa0] ;  /* 0x0000a00001d67983 */ /* 0x000ee20000100800 */
[----:B------:R-:W0:Y:S01]  /*31400*/  @!P6 LDC.64 R72, c[0x0][0x3c0] ;  /* 0x0000f000ff48eb82 */ /* 0x000e220000000a00 */
[C---:B------:R-:W-:Y:S01]  /*31410*/  FMUL.FTZ R69, R12.reuse, R69 ;  /* 0x000000450c457220 */ /* 0x040fe20000410000 */
[C---:B------:R-:W-:Y:S01]  /*31420*/  FMUL.FTZ R74, R12.reuse, R74 ;  /* 0x0000004a0c4a7220 */ /* 0x040fe20000410000 */
[----:B------:R-:W-:-:S02]  /*31430*/  FMUL.FTZ R75, R12, R75 ;  /* 0x0000004b0c4b7220 */ /* 0x000fc40000410000 */
[----:B------:R-:W-:Y:S01]  /*31440*/  FFMA.FTZ R69, R69, R213, R197 ;  /* 0x000000d545457223 */ /* 0x000fe200000100c5 */
[----:B------:R-:W-:Y:S01]  /*31450*/  FFMA.FTZ R74, R74, R223, R202 ;  /* 0x000000df4a4a7223 */ /* 0x000fe200000100ca */
[----:B------:R-:W-:Y:S01]  /*31460*/  FFMA.FTZ R75, R75, R211, R203 ;  /* 0x000000d34b4b7223 */ /* 0x000fe200000100cb */
[----:B------:R-:W4:Y:S02]  /*31470*/  LDL R213, [R1+0xa8] ;  /* 0x0000a80001d57983 */ /* 0x000f240000100800 */
[----:B------:R-:W-:Y:S02]  /*31480*/  F2FP.F16.F32.PACK_AB R70, R69, R70 ;  /* 0x000000464546723e */ /* 0x000fe400000000ff */
[----:B------:R-:W-:Y:S01]  /*31490*/  F2FP.F16.F32.PACK_AB R69, R75, R74 ;  /* 0x0000004a4b45723e */ /* 0x000fe200000000ff */
[----:B------:R-:W5:Y:S01]  /*314a0*/  LDL R211, [R1+0x94] ;  /* 0x0000940001d37983 */ /* 0x000f620000100800 */
[----:B------:R-:W1:Y:S01]  /*314b0*/  LDC.64 R74, c[0x0][0x428] ;  /* 0x00010a00ff4a7b82 */ /* 0x000e620000000a00 */
        /* <DEDUP_REMOVED lines=12> */
[----:B------:R-:W-:Y:S01]  /*31580*/  FADD.FTZ R52, -R15, R52 ;  /* 0x000000340f347221 */ /* 0x000fe20000010100 */
[----:B------:R-:W5:Y:S01]  /*31590*/  LDL R223, [R1+0x60] ;  /* 0x0000600001df7983 */ /* 0x000f620000100800 */
[----:B0-----:R-:W0:Y:S01]  /*315a0*/  @!P6 LDC.64 R72, c[0x0][0x3c8] ;  /* 0x0000f200ff48eb82 */ /* 0x001e220000000a00 */
[C---:B------:R-:W-:Y:S01]  /*315b0*/  FMUL.FTZ R63, R12.reuse, R63 ;  /* 0x0000003f0c3f7220 */ /* 0x040fe20000410000 */
[C---:B------:R-:W-:Y:S01]  /*315c0*/  FMUL.FTZ R60, R12.reuse, R60 ;  /* 0x0000003c0c3c7220 */ /* 0x040fe20000410000 */
[C---:B------:R-:W-:Y:S01]  /*315d0*/  FMUL.FTZ R61, R12.reuse, R61 ;  /* 0x0000003d0c3d7220 */ /* 0x040fe20000410000 */
[C---:B------:R-:W-:Y:S01]  /*315e0*/  FMUL.FTZ R66, R12.reuse, R66 ;  /* 0x000000420c427220 */ /* 0x040fe20000410000 */
        /* <DEDUP_REMOVED lines=20> */
[----:B------:R-:W-:Y:S01]  /*31730*/  FFMA.FTZ R60, R60, R212, R188 ;  /* 0x000000d43c3c7223 */ /* 0x000fe200000100bc */
[----:B------:R-:W-:Y:S01]  /*31740*/  FFMA.FTZ R67, R67, R210, R195 ;  /* 0x000000d243437223 */ /* 0x000fe200000100c3 */
[----:B------:R-:W-:Y:S01]  /*31750*/  FMUL.FTZ R53, R12, R53 ;  /* 0x000000350c357220 */ /* 0x000fe20000410000 */
[----:B------:R-:W5:Y:S04]  /*31760*/  LDL R215, [R1+0x68] ;  /* 0x0000680001d77983 */ /* 0x000f680000100800 */
[----:B------:R1:W-:Y:S04]  /*31770*/  @!P6 STG.E desc[UR6][R72.64], R12 ;  /* 0x0000000c4800e986 */ /* 0x0003e8000c101906 */
[----:B------:R-:W5:Y:S04]  /*31780*/  LDL R212, [R1+0x6c] ;  /* 0x00006c0001d47983 */ /* 0x000f680000100800 */
[----:B------:R-:W5:Y:S01]  /*31790*/  LDL R210, [R1+0x3c] ;  /* 0x00003c0001d27983 */ /* 0x000f620000100800 */
[----:B-1----:R-:W-:-:S04]  /*317a0*/  IMAD.WIDE.U32 R72, R6, 0x10, R74 ;  /* 0x0000001006487825 */ /* 0x002fc800078e004a */
[C---:B------:R-:W-:Y:S01]  /*317b0*/  FADD.FTZ R6, -R15.reuse, R62 ;  /* 0x0000003e0f067221 */ /* 0x040fe20000010100 */
[C---:B------:R-:W-:Y:S01]  /*317c0*/  FADD.FTZ R62, -R15.reuse, R65 ;  /* 0x000000410f3e7221 */ /* 0x040fe20000010100 */
[C---:B------:R-:W-:Y:S01]  /*317d0*/  FADD.FTZ R33, -R15.reuse, R33 ;  /* 0x000000210f217221 */ /* 0x040fe20000010100 */
[----:B------:R-:W5:Y:S01]  /*317e0*/  LDL R65, [R1+0x84] ;  /* 0x0000840001417983 */ /* 0x000f620000100800 */
[C---:B------:R-:W-:Y:S01]  /*317f0*/  FMUL.FTZ R6, R12.reuse, R6 ;  /* 0x000000060c067220 */ /* 0x040fe20000410000 */
[----:B------:R-:W-:Y:S01]  /*31800*/  FMUL.FTZ R62, R12, R62 ;  /* 0x0000003e0c3e7220 */ /* 0x000fe20000410000 */
[C---:B------:R-:W-:Y:S01]  /*31810*/  FADD.FTZ R34, -R15.reuse, R34 ;  /* 0x000000220f227221 */ /* 0x040fe20000010100 */
[----:B------:R-:W-:Y:S01]  /*31820*/  FADD.FTZ R35, -R15, R35 ;  /* 0x000000230f237221 */ /* 0x000fe20000010100 */
[----:B------:R-:W-:Y:S01]  /*31830*/  FFMA.FTZ R6, R6, R222, R190 ;  /* 0x000000de06067223 */ /* 0x000fe200000100be */
[----:B------:R0:W-:Y:S04]  /*31840*/  STG.E.128 desc[UR6][R72.64], R68 ;  /* 0x0000004448007986 */ /* 0x0001e8000c101d06 */
[----:B------:R-:W-:Y:S01]  /*31850*/  F2FP.F16.F32.PACK_AB R63, R63, R6 ;  /* 0x000000063f3f723e */ /* 0x000fe200000000ff */
        /* <DEDUP_REMOVED lines=13> */
[----:B0-----:R-:W5:Y:S04]  /*31930*/  LDL R73, [R1+0x7c] ;  /* 0x00007c0001497983 */ /* 0x001f680000100800 */
[----:B------:R-:W5:Y:S04]  /*31940*/  LDL R69, [R1+0x74] ;  /* 0x0000740001457983 */ /* 0x000f680000100800 */
[----:B------:R-:W5:Y:S04]  /*31950*/  LDL R68, [R1+0x8c] ;  /* 0x00008c0001447983 */ /* 0x000f680000100800 */
[----:B------:R-:W5:Y:S04]  /*31960*/  LDL R71, [R1+0x88] ;  /* 0x0000880001477983 */ /* 0x000f680000100800 */
[----:B------:R-:W5:Y:S04]  /*31970*/  LDL R72, [R1+0x80] ;  /* 0x0000800001487983 */ /* 0x000f680000100800 */
[----:B------:R-:W5:Y:S01]  /*31980*/  LDL R70, [R1+0x70] ;  /* 0x0000700001467983 */ /* 0x000f620000100800 */
[----:B------:R-:W-:-:S03]  /*31990*/  FADD.FTZ R23, -R15, R23 ;  /* 0x000000170f177221 */ /* 0x000fc60000010100 */
[----:B------:R-:W5:Y:S01]  /*319a0*/  LDL R209, [R1+0x40] ;  /* 0x0000400001d17983 */ /* 0x000f620000100800 */
[----:B--2---:R-:W-:-:S03]  /*319b0*/  FFMA.FTZ R64, R62, R208, R193 ;  /* 0x000000d03e407223 */ /* 0x004fc600000100c1 */
[----:B------:R-:W2:Y:S01]  /*319c0*/  LDL R208, [R1+0x78] ;  /* 0x0000780001d07983 */ /* 0x000ea20000100800 */
[----:B------:R-:W-:-:S04]  /*319d0*/  FMUL.FTZ R6, R12, R6 ;  /* 0x000000060c067220 */ /* 0x000fc80000410000 */
[----:B---3--:R-:W-:Y:S02]  /*319e0*/  FFMA.FTZ R6, R6, R214, R192 ;  /* 0x000000d606067223 */ /* 0x008fe400000100c0 */
[----:B------:R-:W3:Y:S01]  /*319f0*/  LDL R214, [R1+0x50] ;  /* 0x0000500001d67983 */ /* 0x000ee20000100800 */
[----:B----4-:R-:W-:-:S03]  /*31a00*/  FFMA.FTZ R66, R66, R213, R194 ;  /* 0x000000d542427223 */ /* 0x010fc600000100c2 */
[----:B------:R-:W4:Y:S01]  /*31a10*/  LDL R213, [R1+0x58] ;  /* 0x0000580001d57983 */ /* 0x000f220000100800 */
[----:B-----5:R-:W-:-:S03]  /*31a20*/  FFMA.FTZ R61, R61, R211, R189 ;  /* 0x000000d33d3d7223 */ /* 0x020fc600000100bd */
[----:B------:R-:W5:Y:S02]  /*31a30*/  LDL R211, [R1+0x38] ;  /* 0x0000380001d37983 */ /* 0x000f640000100800 */
[----:B------:R-:W-:Y:S02]  /*31a40*/  F2FP.F16.F32.PACK_AB R62, R61, R60 ;  /* 0x0000003c3d3e723e */ /* 0x000fe400000000ff */
[----:B------:R-:W-:Y:S01]  /*31a50*/  F2FP.F16.F32.PACK_AB R60, R64, R6 ;  /* 0x00000006403c723e */ /* 0x000fe200000000ff */
[----:B------:R-:W-:Y:S01]  /*31a60*/  IMAD.WIDE.U32 R6, R7, 0x10, R74 ;  /* 0x0000001007067825 */ /* 0x000fe200078e004a */
[----:B------:R-:W-:-:S05]  /*31a70*/  F2FP.F16.F32.PACK_AB R61, R67, R66 ;  /* 0x00000042433d723e */ /* 0x000fca00000000ff */
[----:B------:R0:W-:Y:S02]  /*31a80*/  STG.E.128 desc[UR6][R6.64], R60 ;  /* 0x0000003c06007986 */ /* 0x0001e4000c101d06 */
[C---:B0-----:R-:W-:Y:S01]  /*31a90*/  FADD.FTZ R6, -R15.reuse, R56 ;  /* 0x000000380f067221 */ /* 0x041fe20000010100 */
[C---:B------:R-:W-:Y:S01]  /*31aa0*/  FADD.FTZ R7, -R15.reuse, R57 ;  /* 0x000000390f077221 */ /* 0x040fe20000010100 */
[C---:B------:R-:W-:Y:S01]  /*31ab0*/  FADD.FTZ R56, -R15.reuse, R16 ;  /* 0x000000100f387221 */ /* 0x040fe20000010100 */
[C---:B------:R-:W-:Y:S01]  /*31ac0*/  FADD.FTZ R57, -R15.reuse, R17 ;  /* 0x000000110f397221 */ /* 0x040fe20000010100 */
[C---:B------:R-:W-:Y:S01]  /*31ad0*/  FMUL.FTZ R16, R12.reuse, R54 ;  /* 0x000000360c107220 */ /* 0x040fe20000410000 */
[----:B------:R-:W-:Y:S01]  /*31ae0*/  FMUL.FTZ R17, R12, R55 ;  /* 0x000000370c117220 */ /* 0x000fe20000410000 */
[----:B------:R-:W-:Y:S01]  /*31af0*/  FADD.FTZ R55, -R15, R19 ;  /* 0x000000130f377221 */ /* 0x000fe20000010100 */
[----:B------:R-:W-:Y:S02]  /*31b00*/  FFMA.FTZ R53, R53, R69, R181 ;  /* 0x0000004535357223 */ /* 0x000fe400000100b5 */
[----:B------:R-:W5:Y:S01]  /*31b10*/  LDL R69, [R1+0x5c] ;  /* 0x00005c0001457983 */ /* 0x000f620000100800 */
[----:B--2---:R-:W-:Y:S01]  /*31b20*/  FFMA.FTZ R19, R16, R208, R182 ;  /* 0x000000d010137223 */ /* 0x004fe200000100b6 */
[----:B------:R-:W-:Y:S01]  /*31b30*/  FFMA.FTZ R16, R17, R73, R183 ;  /* 0x0000004911107223 */ /* 0x000fe200000100b7 */
[C---:B------:R-:W-:Y:S01]  /*31b40*/  FMUL.FTZ R17, R12.reuse, R59 ;  /* 0x0000003b0c117220 */ /* 0x040fe20000410000 */
[----:B------:R-:W-:Y:S01]  /*31b50*/  FADD.FTZ R54, -R15, R18 ;  /* 0x000000120f367221 */ /* 0x000fe20000010100 */
[C---:B------:R-:W-:Y:S01]  /*31b60*/  FMUL.FTZ R6, R12.reuse, R6 ;  /* 0x000000060c067220 */ /* 0x040fe20000410000 */
[----:B------:R-:W-:Y:S01]  /*31b70*/  FMUL.FTZ R7, R12, R7 ;  /* 0x000000070c077220 */ /* 0x000fe20000410000 */
[----:B------:R-:W-:Y:S01]  /*31b80*/  FFMA.FTZ R17, R17, R68, R187 ;  /* 0x0000004411117223 */ /* 0x000fe200000100bb */
[----:B------:R-:W-:Y:S01]  /*31b90*/  FADD.FTZ R60, -R15, R204 ;  /* 0x000000cc0f3c7221 */ /* 0x000fe20000010100 */
[----:B------:R-:W2:Y:S01]  /*31ba0*/  LDL R68, [R1+0x54] ;  /* 0x0000540001447983 */ /* 0x000ea20000100800 */
[----:B------:R-:W-:Y:S01]  /*31bb0*/  F2FP.F16.F32.PACK_AB R19, R16, R19 ;  /* 0x000000131013723e */ /* 0x000fe200000000ff */
[C---:B------:R-:W-:Y:S01]  /*31bc0*/  FMUL.FTZ R16, R12.reuse, R58 ;  /* 0x0000003a0c107220 */ /* 0x040fe20000410000 */
[----:B------:R-:W-:Y:S01]  /*31bd0*/  FMUL.FTZ R18, R12, R52 ;  /* 0x000000340c127220 */ /* 0x000fe20000410000 */
        /* <DEDUP_REMOVED lines=8> */
[----:B------:R-:W2:Y:S01]  /*31c60*/  LDL R208, [R1+0x44] ;  /* 0x0000440001d07983 */ /* 0x000ea20000100800 */
[----:B------:R-:W-:Y:S01]  /*31c70*/  F2FP.F16.F32.PACK_AB R16, R7, R6 ;  /* 0x000000060710723e */ /* 0x000fe200000000ff */
[----:B------:R-:W-:Y:S01]  /*31c80*/  IMAD.WIDE.U32 R6, R9, 0x10, R74 ;  /* 0x0000001009067825 */ /* 0x000fe200078e004a */
[----:B------:R-:W-:Y:S01]  /*31c90*/  F2FP.F16.F32.PACK_AB R18, R53, R18 ;  /* 0x000000123512723e */ /* 0x000fe200000000ff */
[----:B------:R-:W2:Y:S02]  /*31ca0*/  LDL R207, [R1+0x48] ;  /* 0x0000480001cf7983 */ /* 0x000ea40000100800 */
[C---:B------:R-:W-:Y:S01]  /*31cb0*/  FMUL.FTZ R49, R12.reuse, R49 ;  /* 0x000000310c317220 */ /* 0x040fe20000410000 */
[C---:B------:R-:W-:Y:S01]  /*31cc0*/  FMUL.FTZ R50, R12.reuse, R50 ;  /* 0x000000320c327220 */ /* 0x040fe20000410000 */
[----:B------:R-:W2:Y:S01]  /*31cd0*/  LDL R206, [R1+0x4c] ;  /* 0x00004c0001ce7983 */ /* 0x000ea20000100800 */
[C---:B------:R-:W-:Y:S01]  /*31ce0*/  FMUL.FTZ R45, R12.reuse, R45 ;  /* 0x0000002d0c2d7220 */ /* 0x040fe20000410000 */
[----:B------:R-:W-:-:S02]  /*31cf0*/  FMUL.FTZ R46, R12, R46 ;  /* 0x0000002e0c2e7220 */ /* 0x000fc40000410000 */
[----:B------:R-:W2:Y:S01]  /*31d00*/  LDL R205, [R1+0x30] ;  /* 0x0000300001cd7983 */ /* 0x000ea20000100800 */
[----:B------:R-:W-:-:S03]  /*31d10*/  FMUL.FTZ R47, R12, R47 ;  /* 0x0000002f0c2f7220 */ /* 0x000fc60000410000 */
[----:B------:R-:W2:Y:S01]  /*31d20*/  LDL R72, [R1+0x18] ;  /* 0x0000180001487983 */ /* 0x000ea20000100800 */
[----:B------:R-:W-:-:S03]  /*31d30*/  FMUL.FTZ R9, R12, R48 ;  /* 0x000000300c097220 */ /* 0x000fc60000410000 */
[----:B------:R-:W2:Y:S01]  /*31d40*/  LDL R71, [R1+0x1c] ;  /* 0x00001c0001477983 */ /* 0x000ea20000100800 */
[----:B------:R-:W-:-:S03]  /*31d50*/  FMUL.FTZ R48, R12, R29 ;  /* 0x0000001d0c307220 */ /* 0x000fc60000410000 */
[----:B------:R-:W2:Y:S04]  /*31d60*/  LDL R73, [R1+0x10] ;  /* 0x0000100001497983 */ /* 0x000ea80000100800 */
[----:B------:R-:W2:Y:S01]  /*31d70*/  LDL R70, [R1+0x14] ;  /* 0x0000140001467983 */ /* 0x000ea20000100800 */
[----:B------:R-:W-:-:S03]  /*31d80*/  FMUL.FTZ R51, R12, R51 ;  /* 0x000000330c337220 */ /* 0x000fc60000410000 */
[----:B------:R-:W2:Y:S01]  /*31d90*/  LDL R204, [R1+0x34] ;  /* 0x0000340001cc7983 */ /* 0x000ea20000100800 */
        /* <DEDUP_REMOVED lines=33> */
[----:B------:R-:W-:-:S03]  /*31fb0*/  FFMA.FTZ R12, R49, R222, R177 ;  /* 0x000000de310c7223 */ /* 0x000fc600000100b1 */
[----:B------:R-:W2:Y:S01]  /*31fc0*/  LDL R49, [R1+0x2c] ;  /* 0x00002c0001317983 */ /* 0x000ea20000100800 */
[----:B0-----:R-:W-:Y:S01]  /*31fd0*/  FFMA.FTZ R17, R50, R215, R178 ;  /* 0x000000d732117223 */ /* 0x001fe200000100b2 */
[----:B----4-:R-:W-:Y:S02]  /*31fe0*/  FFMA.FTZ R19, R46, R213, R174 ;  /* 0x000000d52e137223 */ /* 0x010fe400000100ae */
[----:B------:R-:W4:Y:S04]  /*31ff0*/  LDL R50, [R1+0x28] ;  /* 0x0000280001327983 */ /* 0x000f280000100800 */
[----:B------:R-:W4:Y:S01]  /*32000*/  LDL R46, [R1+0xc] ;  /* 0x00000c00012e7983 */ /* 0x000f220000100800 */
[----:B---3--:R-:W-:-:S03]  /*32010*/  FFMA.FTZ R18, R44, R214, R172 ;  /* 0x000000d62c127223 */ /* 0x008fc600000100ac */
[----:B------:R-:W3:Y:S01]  /*32020*/  LDL R44, [R1+0x4] ;  /* 0x00000400012c7983 */ /* 0x000ee20000100800 */
[----:B-----5:R-:W-:-:S03]  /*32030*/  FFMA.FTZ R16, R47, R69, R175 ;  /* 0x000000452f107223 */ /* 0x020fc600000100af */
[----:B------:R-:W5:Y:S04]  /*32040*/  LDL R69, [R1+0x20] ;  /* 0x0000200001457983 */ /* 0x000f680000100800 */
[----:B------:R-:W5:Y:S01]  /*32050*/  LDL R47, [R1+0x8] ;  /* 0x00000800012f7983 */ /* 0x000f620000100800 */
[----:B--2---:R-:W-:-:S03]  /*32060*/  FFMA.FTZ R20, R45, R68, R173 ;  /* 0x000000442d147223 */ /* 0x004fc600000100ad */
[----:B------:R-:W2:Y:S04]  /*32070*/  LDL R68, [R1+0x24] ;  /* 0x0000240001447983 */ /* 0x000ea80000100800 */
[----:B------:R-:W2:Y:S01]  /*32080*/  LDL R45, [R1] ;  /* 0x00000000012d7983 */ /* 0x000ea20000100800 */
        /* <DEDUP_REMOVED lines=13> */
[----:B------:R-:W0:Y:S01]  /*32160*/  LDC.64 R40, c[0x0][0x380] ;  /* 0x0000e000ff287b82 */ /* 0x000e220000000a00 */
[----:B------:R-:W-:Y:S01]  /*32170*/  FFMA.FTZ R22, R36, R205, R164 ;  /* 0x000000cd24167223 */ /* 0x000fe200000100a4 */
[----:B------:R-:W-:Y:S01]  /*32180*/  FFMA.FTZ R30, R30, R72, R158 ;  /* 0x000000481e1e7223 */ /* 0x000fe2000001009e */
[----:B------:R-:W-:Y:S01]  /*32190*/  FFMA.FTZ R31, R31, R71, R159 ;  /* 0x000000471f1f7223 */ /* 0x000fe2000001009f */
[----:B------:R-:W-:Y:S01]  /*321a0*/  FFMA.FTZ R28, R28, R73, R156 ;  /* 0x000000491c1c7223 */ /* 0x000fe2000001009c */
[----:B------:R-:W-:Y:S01]  /*321b0*/  FFMA.FTZ R36, R48, R70, R157 ;  /* 0x0000004630247223 */ /* 0x000fe2000001009d */
[----:B------:R-:W-:Y:S01]  /*321c0*/  F2FP.F16.F32.PACK_AB R21, R20, R21 ;  /* 0x000000151415723e */ /* 0x000fe200000000ff */
[----:B------:R-:W-:Y:S01]  /*321d0*/  FFMA.FTZ R37, R37, R204, R165 ;  /* 0x000000cc25257223 */ /* 0x000fe200000100a5 */
[----:B------:R-:W-:-:S02]  /*321e0*/  F2FP.F16.F32.PACK_AB R31, R31, R30 ;  /* 0x0000001e1f1f723e */ /* 0x000fc400000000ff */
        /* <DEDUP_REMOVED lines=9> */
[----:B------:R-:W-:-:S04]  /*32280*/  IMAD.WIDE.U32 R6, R10, 0x10, R74 ;  /* 0x000000100a067825 */ /* 0x000fc800078e004a */
[----:B------:R-:W-:Y:S01]  /*32290*/  IMAD.WIDE.U32 R10, R11, 0x10, R74 ;  /* 0x000000100b0a7825 */ /* 0x000fe200078e004a */
[----:B------:R-:W-:-:S03]  /*322a0*/  F2FP.F16.F32.PACK_AB R39, R42, R39 ;  /* 0x000000272a27723e */ /* 0x000fc600000000ff */
[--C-:B------:R-:W-:Y:S01]  /*322b0*/  IMAD.WIDE.U32 R26, R216, 0x10, R74.reuse ;  /* 0x00000010d81a7825 */ /* 0x100fe200078e004a */
[----:B------:R1:W-:Y:S03]  /*322c0*/  STG.E.128 desc[UR6][R6.64], R16 ;  /* 0x0000001006007986 */ /* 0x0003e6000c101d06 */
[----:B------:R-:W-:-:S04]  /*322d0*/  IMAD.WIDE.U32 R52, R217, 0x10, R74 ;  /* 0x00000010d9347825 */ /* 0x000fc800078e004a */
[----:B------:R-:W-:Y:S01]  /*322e0*/  FFMA.FTZ R35, R35, R49, R163 ;  /* 0x0000003123237223 */ /* 0x000fe200000100a3 */
[----:B------:R-:W-:Y:S01]  /*322f0*/  IMAD.WIDE.U32 R54, R219, 0x10, R74 ;  /* 0x00000010db367825 */ /* 0x000fe200078e004a */
[----:B------:R1:W-:Y:S03]  /*32300*/  STG.E.128 desc[UR6][R10.64], R20 ;  /* 0x000000140a007986 */ /* 0x0003e6000c101d06 */
[----:B----4-:R-:W-:Y:S01]  /*32310*/  FFMA.FTZ R28, R34, R50, R162 ;  /* 0x00000032221c7223 */ /* 0x010fe200000100a2 */
[----:B------:R-:W-:Y:S01]  /*32320*/  FFMA.FTZ R34, R59, R248, R148 ;  /* 0x000000f83b227223 */ /* 0x000fe20000010094 */
[----:B------:R-:W-:-:S04]  /*32330*/  FFMA.FTZ R38, R58, R46, R155 ;  /* 0x0000002e3a267223 */ /* 0x000fc8000001009b */
[----:B------:R-:W-:Y:S01]  /*32340*/  F2FP.F16.F32.PACK_AB R34, R37, R34 ;  /* 0x000000222522723e */ /* 0x000fe200000000ff */
[----:B------:R-:W-:Y:S01]  /*32350*/  FFMA.FTZ R37, R64, R246, R230 ;  /* 0x000000f640257223 */ /* 0x000fe200000100e6 */
[----:B---3--:R-:W-:Y:S01]  /*32360*/  FFMA.FTZ R25, R25, R44, R153 ;  /* 0x0000002c19197223 */ /* 0x008fe20000010099 */
[----:B0-----:R-:W-:-:S05]  /*32370*/  IMAD R2, R40, 0x4, R2 ;  /* 0x0000000428027824 */ /* 0x001fca00078e0202 */
[----:B------:R-:W-:Y:S01]  /*32380*/  ISETP.GE.AND P0, PT, R2, R41, PT ;  /* 0x000000290200720c */ /* 0x000fe20003f06270 */
[----:B-----5:R-:W-:Y:S01]  /*32390*/  FFMA.FTZ R9, R32, R69, R160 ;  /* 0x0000004520097223 */ /* 0x020fe200000100a0 */
[----:B------:R-:W-:Y:S01]  /*323a0*/  FFMA.FTZ R32, R66, R250, R150 ;  /* 0x000000fa42207223 */ /* 0x000fe20000010096 */
[----:B--2---:R-:W-:Y:S01]  /*323b0*/  FFMA.FTZ R12, R33, R68, R161 ;  /* 0x00000044210c7223 */ /* 0x004fe200000100a1 */
        /* <DEDUP_REMOVED lines=9> */
[----:B------:R-:W-:-:S02]  /*32450*/  F2FP.F16.F32.PACK_AB R32, R25, R24 ;  /* 0x000000181920723e */ /* 0x000fc400000000ff */
[----:B------:R-:W-:Y:S02]  /*32460*/  F2FP.F16.F32.PACK_AB R36, R57, R36 ;  /* 0x000000243924723e */ /* 0x000fe400000000ff */
[----:B------:R-:W-:Y:S02]  /*32470*/  F2FP.F16.F32.PACK_AB R38, R61, R38 ;  /* 0x000000263d26723e */ /* 0x000fe400000000ff */
[----:B------:R-:W-:Y:S01]  /*32480*/  F2FP.F16.F32.PACK_AB R37, R12, R37 ;  /* 0x000000250c25723e */ /* 0x000fe200000000ff */
[----:B------:R1:W-:Y:S04]  /*32490*/  STG.E.128 desc[UR6][R26.64], R28 ;  /* 0x0000001c1a007986 */ /* 0x0003e8000c101d06 */
[----:B------:R1:W-:Y:S04]  /*324a0*/  STG.E.128 desc[UR6][R52.64], R32 ;  /* 0x0000002034007986 */ /* 0x0003e8000c101d06 */
[----:B------:R1:W-:Y:S01]  /*324b0*/  STG.E.128 desc[UR6][R54.64], R36 ;  /* 0x0000002436007986 */ /* 0x0003e2000c101d06 */
[----:B------:R-:W-:Y:S05]  /*324c0*/  @!P0 BRA `(.L_x_54619) ;  /* 0xfffffcec00788947 */ /* 0x000fea000383ffff */
[----:B------:R-:W-:Y:S05]  /*324d0*/  EXIT ;  /* 0x000000000000794d */ /* 0x000fea0003800000 */
.L_x_54618:
        /* <DEDUP_REMOVED lines=8> */
.L_x_54621:
[----:B------:R-:W-:Y:S05]  /*32560*/  BSYNC B0 ;  /* 0x0000000000007941 */ /* 0x000fea0003800000 */
.L_x_54620:
        /* <DEDUP_REMOVED lines=9> */
.L_x_54622:
[----:B------:R-:W-:Y:S01]  /*32600*/  FADD.FTZ R209, R209, R12 ;  /* 0x0000000cd1d17221 */ /* 0x000fe20000010000 */
[----:B------:R-:W-:-:S04]  /*32610*/  IMAD.MOV.U32 R12, RZ, RZ, 0x4 ;  /* 0x00000004ff0c7424 */ /* 0x000fc800078e00ff */
[----:B------:R-:W-:-:S07]  /*32620*/  MOV R211, R209 ;  /* 0x000000d100d37202 */ /* 0x000fce0000000f00 */
[----:B------:R-:W-:Y:S05]  /*32630*/  WARPSYNC.COLLECTIVE R208, `(.L_x_54623) ;  /* 0x00000000d0087348 */ /* 0x000fea0003c00000 */
[----:B------:R0:W1:Y:S02]  /*32640*/  SHFL.BFLY P0, R12, R211, R12, R15 ;  /* 0x0c00000cd30c7389 */ /* 0x000064000000000f */
[----:B01----:R-:W-:Y:S05]  /*32650*/  ENDCOLLECTIVE ;  /* 0x000000000000791b */ /* 0x003fea0003800000 */
.L_x_54623:
[----:B------:R-:W-:Y:S01]  /*32660*/  FADD.FTZ R209, R209, R12 ;  /* 0x0000000cd1d17221 */ /* 0x000fe20000010000 */
[----:B------:R-:W-:-:S04]  /*32670*/  IMAD.MOV.U32 R12, RZ, RZ, 0x8 ;  /* 0x00000008ff0c7424 */ /* 0x000fc800078e00ff */
[----:B------:R-:W-:-:S07]  /*32680*/  MOV R211, R209 ;  /* 0x000000d100d37202 */ /* 0x000fce0000000f00 */
[----:B------:R-:W-:Y:S05]  /*32690*/  WARPSYNC.COLLECTIVE R208, `(.L_x_54624) ;  /* 0x00000000d0087348 */ /* 0x000fea0003c00000 */
[----:B------:R0:W1:Y:S02]  /*326a0*/  SHFL.BFLY P0, R12, R211, R12, R15 ;  /* 0x0c00000cd30c7389 */ /* 0x000064000000000f */
[----:B01----:R-:W-:Y:S05]  /*326b0*/  ENDCOLLECTIVE ;  /* 0x000000000000791b */ /* 0x003fea0003800000 */
.L_x_54624:
[----:B------:R-:W-:Y:S01]  /*326c0*/  FADD.FTZ R209, R209, R12 ;  /* 0x0000000cd1d17221 */ /* 0x000fe20000010000 */
[----:B------:R-:W-:-:S04]  /*326d0*/  IMAD.MOV.U32 R12, RZ, RZ, 0x10 ;  /* 0x00000010ff0c7424 */ /* 0x000fc800078e00ff */
[----:B------:R-:W-:-:S07]  /*326e0*/  MOV R211, R209 ;  /* 0x000000d100d37202 */ /* 0x000fce0000000f00 */
[----:B------:R-:W-:Y:S05]  /*326f0*/  WARPSYNC.COLLECTIVE R208, `(.L_x_54625) ;  /* 0x00000000d0087348 */ /* 0x000fea0003c00000 */
[----:B------:R0:W1:Y:S02]  /*32700*/  SHFL.BFLY P0, R12, R211, R12, R15 ;  /* 0x0c00000cd30c7389 */ /* 0x000064000000000f */
[----:B01----:R-:W-:Y:S05]  /*32710*/  ENDCOLLECTIVE ;  /* 0x000000000000791b */ /* 0x003fea0003800000 */
.L_x_54625:
        /* <DEDUP_REMOVED lines=136> */
.L_x_54626:
[----:B------:R-:W-:Y:S01]  /*32fa0*/  FADD.FTZ R210, R210, R12 ;  /* 0x0000000cd2d27221 */ /* 0x000fe20000010000 */
[----:B------:R-:W-:-:S03]  /*32fb0*/  MOV R12, 0x2 ;  /* 0x00000002000c7802 */ /* 0x000fc60000000f00 */
[----:B------:R-:W-:-:S07]  /*32fc0*/  IMAD.MOV.U32 R211, RZ, RZ, R210 ;  /* 0x000000ffffd37224 */ /* 0x000fce00078e00d2 */
[----:B------:R-:W-:Y:S05]  /*32fd0*/  WARPSYNC.COLLECTIVE R208, `(.L_x_54627) ;  /* 0x00000000d0087348 */ /* 0x000fea0003c00000 */
[----:B------:R0:W1:Y:S02]  /*32fe0*/  SHFL.BFLY P0, R12, R211, R12, R15 ;  /* 0x0c00000cd30c7389 */ /* 0x000064000000000f */
[----:B01----:R-:W-:Y:S05]  /*32ff0*/  ENDCOLLECTIVE ;  /* 0x000000000000791b */ /* 0x003fea0003800000 */
.L_x_54627:
[----:B------:R-:W-:Y:S01]  /*33000*/  FADD.FTZ R210, R210, R12 ;  /* 0x0000000cd2d27221 */ /* 0x000fe20000010000 */
[----:B------:R-:W-:-:S03]  /*33010*/  HFMA2 R12, -RZ, RZ, 0, 2.384185791015625e-07 ;  /* 0x00000004ff0c7431 */ /* 0x000fc600000001ff */
[----:B------:R-:W-:-:S07]  /*33020*/  IMAD.MOV.U32 R211, RZ, RZ, R210 ;  /* 0x000000ffffd37224 */ /* 0x000fce00078e00d2 */
[----:B------:R-:W-:Y:S05]  /*33030*/  WARPSYNC.COLLECTIVE R208, `(.L_x_54628) ;  /* 0x00000000d0087348 */ /* 0x000fea0003c00000 */
[----:B------:R0:W1:Y:S02]  /*33040*/  SHFL.BFLY P0, R12, R211, R12, R15 ;  /* 0x0c00000cd30c7389 */ /* 0x000064000000000f */
[----:B01----:R-:W-:Y:S05]  /*33050*/  ENDCOLLECTIVE ;  /* 0x000000000000791b */ /* 0x003fea0003800000 */
.L_x_54628:
[----:B------:R-:W-:Y:S01]  /*33060*/  FADD.FTZ R210, R210, R12 ;  /* 0x0000000cd2d27221 */ /* 0x000fe20000010000 */
[----:B------:R-:W-:-:S03]  /*33070*/  MOV R12, 0x8 ;  /* 0x00000008000c7802 */ /* 0x000fc60000000f00 */
[----:B------:R-:W-:-:S07]  /*33080*/  IMAD.MOV.U32 R211, RZ, RZ, R210 ;  /* 0x000000ffffd37224 */ /* 0x000fce00078e00d2 */
[----:B------:R-:W-:Y:S05]  /*33090*/  WARPSYNC.COLLECTIVE R208, `(.L_x_54629) ;  /* 0x00000000d0087348 */ /* 0x000fea0003c00000 */
[----:B------:R0:W1:Y:S02]  /*330a0*/  SHFL.BFLY P0, R12, R211, R12, R15 ;  /* 0x0c00000cd30c7389 */ /* 0x000064000000000f */
[----:B01----:R-:W-:Y:S05]  /*330b0*/  ENDCOLLECTIVE ;  /* 0x000000000000791b */ /* 0x003fea0003800000 */
.L_x_54629:
[----:B------:R-:W-:Y:S01]  /*330c0*/  FADD.FTZ R210, R210, R12 ;  /* 0x0000000cd2d27221 */ /* 0x000fe20000010000 */
[----:B------:R-:W-:-:S03]  /*330d0*/  HFMA2 R12, -RZ, RZ, 0, 9.5367431640625e-07 ;  /* 0x00000010ff0c7431 */ /* 0x000fc600000001ff */
[----:B------:R-:W-:-:S07]  /*330e0*/  IMAD.MOV.U32 R211, RZ, RZ, R210 ;  /* 0x000000ffffd37224 */ /* 0x000fce00078e00d2 */
[----:B------:R-:W-:Y:S05]  /*330f0*/  WARPSYNC.COLLECTIVE R208, `(.L_x_54630) ;  /* 0x00000000d0087348 */ /* 0x000fea0003c00000 */
[----:B------:R0:W1:Y:S02]  /*33100*/  SHFL.BFLY P0, R12, R211, R12, R15 ;  /* 0x0c00000cd30c7389 */ /* 0x000064000000000f */
[----:B01----:R-:W-:Y:S05]  /*33110*/  ENDCOLLECTIVE ;  /* 0x000000000000791b */ /* 0x003fea0003800000 */
.L_x_54630:
[----:B------:R-:W-:Y:S05]  /*33120*/  BRA `(.L_x_54631) ;  /* 0xffffffe0000c7947 */ /* 0x000fea000383ffff */
.L_x_54632:
        /* <DEDUP_REMOVED lines=13> */
.L_x_71545:


//--------------------- .text._ZN10layer_norm13ln_fwd_kernelINS_13Kernel_traitsIf6__halffS2_fjLj2048ELj1ELj4ELj1ELj16ENS_18Kernel_traits_baseILj2048EfS2_fS2_fjLj128EEEEELb1ELb1ELb1ELb0EEEvNS_9FwdParamsE --------------------------
	.section	.text._ZN10layer_norm13ln_fwd_kernelINS_13Kernel_traitsIf6__halffS2_fjLj2048ELj1ELj4ELj1ELj16ENS_18Kernel_traits_baseILj2048EfS2_fS2_fjLj128EEEEELb1ELb1ELb1ELb0EEEvNS_9FwdParamsE,"ax",@progbits
	.align	128
        .global         _ZN10layer_norm13ln_fwd_kernelINS_13Kernel_traitsIf6__halffS2_fjLj2048ELj1ELj4ELj1ELj16ENS_18Kernel_traits_baseILj2048EfS2_fS2_fjLj128EEEEELb1ELb1ELb1ELb0EEEvNS_9FwdParamsE
        .type           _ZN10layer_norm13ln_fwd_kernelINS_13Kernel_traitsIf6__halffS2_fjLj2048ELj1ELj4ELj1ELj16ENS_18Kernel_traits_baseILj2048EfS2_fS2_fjLj128EEEEELb1ELb1ELb1ELb0EEEvNS_9FwdParamsE,@function
        .size           _ZN10layer_norm13ln_fwd_kernelINS_13Kernel_traitsIf6__halffS2_fjLj2048ELj1ELj4ELj1ELj16ENS_18Kernel_traits_baseILj2048EfS2_fS2_fjLj128EEEEELb1ELb1ELb1ELb0EEEvNS_9FwdParamsE,(.L_x_71546 - _ZN10layer_norm13ln_fwd_kernelINS_13Kernel_traitsIf6__halffS2_fjLj2048ELj1ELj4ELj1ELj16ENS_18Kernel_traits_baseILj2048EfS2_fS2_fjLj128EEEEELb1ELb1ELb1ELb0EEEvNS_9FwdParamsE)
        .other          _ZN10layer_norm13ln_fwd_kernelINS_13Kernel_traitsIf6__halffS2_fjLj2048ELj1ELj4ELj1ELj16ENS_18Kernel_traits_baseILj2048EfS2_fS2_fjLj128EEEEELb1ELb1ELb1ELb0EEEvNS_9FwdParamsE,@"STO_CUDA_ENTRY STV_DEFAULT"
_ZN10layer_norm13ln_fwd_kernelINS_13Kernel_traitsIf6__halffS2_fjLj2048ELj1ELj4ELj1ELj16ENS_18Kernel_traits_baseILj2048EfS2_fS2_fjLj128EEEEELb1ELb1ELb1ELb0EEEvNS_9FwdParamsE:
.text._ZN10layer_norm13ln_fwd_kernelINS_13Kernel_traitsIf6__halffS2_fjLj2048ELj1ELj4ELj1ELj16ENS_18Kernel_traits_baseILj2048EfS2_fS2_fjLj128EEEEELb1ELb1ELb1ELb0EEEvNS_9FwdParamsE:
        /* <DEDUP_REMOVED lines=207> */
.L_x_54634:
        /* <DEDUP_REMOVED lines=193> */
.L_x_54635:
[----:B------:R-:W-:Y:S05]  /*1900*/  BSYNC.RECONVERGENT B0 ;  /* 0x0000000000007941 */ /* 0x000fea0003800200 */
.L_x_54633:
        /* <DEDUP_REMOVED lines=83> */
.L_x_55573:
        /* <DEDUP_REMOVED lines=28> */
.L_x_54639:
[----:B------:R-:W-:Y:S05]  /*2000*/  BSYNC.RECONVERGENT B1 ;  /* 0x0000000000017941 */ /* 0x000fea0003800200 */
.L_x_54638:
        /* <DEDUP_REMOVED lines=30> */
.L_x_54646:
        /* <DEDUP_REMOVED lines=13> */
.L_x_54648:
[----:B------:R-:W-:Y:S05]  /*22c0*/  BSYNC.RECONVERGENT B4 ;  /* 0x0000000000047941 */ /* 0x000fea0003800200 */
.L_x_54647:
        /* <DEDUP_REMOVED lines=61> */
.L_x_54645:
[----:B------:R-:W-:Y:S05]  /*26a0*/  BSYNC.RECONVERGENT B3 ;  /* 0x0000000000037941 */ /* 0x000fea0003800200 */
.L_x_54644:
        /* <DEDUP_REMOVED lines=9> */
[----:B------:R-:W-:-:S07]  /*2740*/  FFMA.FTZ R148, R11, R24, R140 ;  /* 0x000000180b947223 */ /* 0x000fce000001008c */
.L_x_54643:
[----:B------:R-:W-:Y:S05]  /*2750*/  BSYNC.RECONVERGENT B2 ;  /* 0x0000000000027941 */ /* 0x000fea0003800200 */
.L_x_54642:
        /* <DEDUP_REMOVED lines=17> */
.L_x_54653:
        /* <DEDUP_REMOVED lines=13> */
.L_x_54655:
[----:B------:R-:W-:Y:S05]  /*2940*/  BSYNC.RECONVERGENT B4 ;  /* 0x0000000000047941 */ /* 0x000fea0003800200 */
.L_x_54654:
        /* <DEDUP_REMOVED lines=52> */
[----:B------:R-:W-:-:S03]  /*2c90*/  IADD3 R11, PT, PT, R12, -0x700cb87f, RZ ;  /* 0x8ff347810c0b7810 */ /* 0x000fc60007ffe0ff */
[----:B------:R-:W-:Y:S01]  /*2ca0*/  IMAD.MOV.U32 R14, RZ, RZ, R152 ;  /* 0x000000ffff0e7224 */ /* 0x000fe200078e0098 */
[----:B------:R-:W-:Y:S01]  /*2cb0*/  LOP3.LUT R218, R11, R150, R153, 0x96, !PT ;  /* 0x000000960bda7212 */ /* 0x000fe200078e9699 */
[----:B------:R-:W-:-:S04]  /*2cc0*/  IMAD.WIDE.U32 R150, R9, -0x2daee0ad, RZ ;  /* 0xd2511f5309967825 */ /* 0x000fc800078e00ff */
[----:B------:R-:W-:-:S05]  /*2cd0*/  VIADD R9, R13, 0x96a522ad ;  /* 0x96a522ad0d097836 */ /* 0x000fca0000000000 */
[----:B------:R-:W-:Y:S01]  /*2ce0*/  LOP3.LUT R219, R9, R154, R151, 0x96, !PT ;  /* 0x0000009a09db7212 */ /* 0x000fe200078e9697 */
[----:B------:R-:W-:Y:S01]  /*2cf0*/  IMAD.MOV.U32 R151, RZ, RZ, RZ ;  /* 0x000000ffff977224 */ /* 0x000fe200078e00ff */
[----:B------:R-:W-:Y:S01]  /*2d00*/  MOV R9, R224 ;  /* 0x000000e000097202 */ /* 0x000fe20000000f00 */
[----:B------:R-:W-:-:S07]  /*2d10*/  IMAD.MOV.U32 R224, RZ, RZ, R150 ;  /* 0x000000ffffe07224 */ /* 0x000fce00078e0096 */
.L_x_54652:
[----:B------:R-:W-:Y:S05]  /*2d20*/  BSYNC.RECONVERGENT B3 ;  /* 0x0000000000037941 */ /* 0x000fea0003800200 */
.L_x_54651:
        /* <DEDUP_REMOVED lines=9> */
[----:B------:R-:W-:-:S07]  /*2dc0*/  FFMA.FTZ R149, R11, R25, R141 ;  /* 0x000000190b957223 */ /* 0x000fce000001008d */
.L_x_54650:
[----:B------:R-:W-:Y:S05]  /*2dd0*/  BSYNC.RECONVERGENT B2 ;  /* 0x0000000000027941 */ /* 0x000fea0003800200 */
.L_x_54649:
        /* <DEDUP_REMOVED lines=17> */
.L_x_54660:
        /* <DEDUP_REMOVED lines=13> */
.L_x_54662:
[----:B------:R-:W-:Y:S05]  /*2fc0*/  BSYNC.RECONVERGENT B4 ;  /* 0x0000000000047941 */ /* 0x000fea0003800200 */
.L_x_54661:
        /* <DEDUP_REMOVED lines=61> */
.L_x_54659:
[----:B------:R-:W-:Y:S05]  /*33a0*/  BSYNC.RECONVERGENT B3 ;  /* 0x0000000000037941 */ /* 0x000fea0003800200 */
.L_x_54658:
        /* <DEDUP_REMOVED lines=10> */
.L_x_54657:
[----:B------:R-:W-:Y:S05]  /*3450*/  BSYNC.RECONVERGENT B2 ;  /* 0x0000000000027941 */ /* 0x000fea0003800200 */
.L_x_54656:
        /* <DEDUP_REMOVED lines=17> */
.L_x_54667:
        /* <DEDUP_REMOVED lines=13> */
.L_x_54669:
[----:B------:R-:W-:Y:S05]  /*3640*/  BSYNC.RECONVERGENT B4 ;  /* 0x0000000000047941 */ /* 0x000fea0003800200 */
.L_x_54668:
        /* <DEDUP_REMOVED lines=61> */
.L_x_54666:
[----:B------:R-:W-:Y:S05]  /*3a20*/  BSYNC.RECONVERGENT B3 ;  /* 0x0000000000037941 */ /* 0x000fea0003800200 */
.L_x_54665:
        /* <DEDUP_REMOVED lines=10> */
.L_x_54664:
[----:B------:R-:W-:Y:S05]  /*3ad0*/  BSYNC.RECONVERGENT B2 ;  /* 0x0000000000027941 */ /* 0x000fea0003800200 */
.L_x_54663:
        /* <DEDUP_REMOVED lines=17> */
.L_x_54674:
        /* <DEDUP_REMOVED lines=13> */
.L_x_54676:
[----:B------:R-:W-:Y:S05]  /*3cc0*/  BSYNC.RECONVERGENT B4 ;  /* 0x0000000000047941 */ /* 0x000fea0003800200 */
.L_x_54675:
        /* <DEDUP_REMOVED lines=56> */
[----:B------:R-:W-:Y:S02]  /*4050*/  VIADD R6, R13, 0x96a522ad ;  /* 0x96a522ad0d067836 */ /* 0x000fe40000000000 */
[----:B------:R-:W-:-:S03]  /*4060*/  IMAD.MOV.U32 R11, RZ, RZ, RZ ;  /* 0x000000ffff0b7224 */ /* 0x000fc600078e00ff */
[----:B------:R-:W-:Y:S02]  /*4070*/  LOP3.LUT R219, R6, R214, R153, 0x96, !PT ;  /* 0x000000d606db7212 */ /* 0x000fe400078e9699 */
[----:B------:R-:W-:Y:S01]  /*4080*/  MOV R6, R224 ;  /* 0x000000e000067202 */ /* 0x000fe20000000f00 */
[----:B------:R-:W-:-:S07]  /*4090*/  IMAD.MOV.U32 R224, RZ, RZ, R152 ;  /* 0x000000ffffe07224 */ /* 0x000fce00078e0098 */
.L_x_54673:
[----:B------:R-:W-:Y:S05]  /*40a0*/  BSYNC.RECONVERGENT B3 ;  /* 0x0000000000037941 */ /* 0x000fea0003800200 */
.L_x_54672:
[----:B------:R-:W-:Y:S01]  /*40b0*/  I2FP.F32.U32 R6, R6 ;  /* 0x0000000600067245 */ /* 0x000fe20000201000 */
[----:B------:R-:W-:-:S05]  /*40c0*/  HFMA2 R152, -RZ, RZ, 0.1171875, 0 ;  /* 0x2f800000ff987431 */ /* 0x000fca00000001ff */
[----:B------:R-:W-:-:S05]  /*40d0*/  FFMA.FTZ R6, R6, R152, 1.1641532182693481445e-10 ;  /* 0x2f00000006067423 */ /* 0x000fca0000010098 */
[----:B------:R-:W-:Y:S01]  /*40e0*/  FSETP.GTU.FTZ.AND P2, PT, R6, UR8, PT ;  /* 0x0000000806007c0b */ /* 0x000fe2000bf5c000 */
[----:B------:R-:W-:-:S05]  /*40f0*/  HADD2.F32 R6, -RZ, R138.H0_H0 ;  /* 0x2000008aff067230 */ /* 0x000fca0000004100 */
[----:B------:R-:W-:-:S04]  /*4100*/  FMUL.FTZ R6, R6, UR11 ;  /* 0x0000000b06067c20 */ /* 0x000fc80008410000 */
[----:B------:R-:W-:-:S05]  /*4110*/  FMUL.FTZ R6, R6, UR10 ;  /* 0x0000000a06067c20 */ /* 0x000fca0008410000 */
[----:B------:R-:W-:Y:S02]  /*4120*/  FSEL R152, R6, RZ, !P2 ;  /* 0x000000ff06987208 */ /* 0x000fe40005000000 */
[----:B------:R-:W-:-:S03]  /*4130*/  SEL R6, RZ, 0x1, P2 ;  /* 0x00000001ff067807 */ /* 0x000fc60001000000 */
[----:B------:R-:W-:-:S07]  /*4140*/  FFMA.FTZ R152, R152, R28, R144 ;  /* 0x0000001c98987223 */ /* 0x000fce0000010090 */
.L_x_54671:
[----:B------:R-:W-:Y:S05]  /*4150*/  BSYNC.RECONVERGENT B2 ;  /* 0x0000000000027941 */ /* 0x000fea0003800200 */
.L_x_54670:
        /* <DEDUP_REMOVED lines=17> */
.L_x_54681:
        /* <DEDUP_REMOVED lines=13> */
.L_x_54683:
[----:B------:R-:W-:Y:S05]  /*4340*/  BSYNC.RECONVERGENT B4 ;  /* 0x0000000000047941 */ /* 0x000fea0003800200 */
.L_x_54682:
        /* <DEDUP_REMOVED lines=61> */
.L_x_54680:
[----:B------:R-:W-:Y:S05]  /*4720*/  BSYNC.RECONVERGENT B3 ;  /* 0x0000000000037941 */ /* 0x000fea0003800200 */
.L_x_54679:
[----:B------:R-:W-:Y:S01]  /*4730*/  I2FP.F32.U32 R5, R5 ;  /* 0x0000000500057245 */ /* 0x000fe20000201000 */
[----:B------:R-:W-:-:S04]  /*4740*/  IMAD.MOV.U32 R11, RZ, RZ, 0x2f800000 ;  /* 0x2f800000ff0b7424 */ /* 0x000fc800078e00ff */
[----:B------:R-:W-:-:S05]  /*4750*/  FFMA.FTZ R5, R5, R11, 1.1641532182693481445e-10 ;  /* 0x2f00000005057423 */ /* 0x000fca000001000b */
[----:B------:R-:W-:Y:S01]  /*4760*/  FSETP.GTU.FTZ.AND P2, PT, R5, UR8, PT ;  /* 0x0000000805007c0b */ /* 0x000fe2000bf5c000 */
[----:B------:R-:W-:-:S05]  /*4770*/  HADD2.F32 R5, -RZ, R138.H1_H1 ;  /* 0x3000008aff057230 */ /* 0x000fca0000004100 */
[----:B------:R-:W-:-:S04]  /*4780*/  FMUL.FTZ R5, R5, UR11 ;  /* 0x0000000b05057c20 */ /* 0x000fc80008410000 */
[----:B------:R-:W-:-:S05]  /*4790*/  FMUL.FTZ R5, R5, UR10 ;  /* 0x0000000a05057c20 */ /* 0x000fca0008410000 */
[----:B------:R-:W-:Y:S02]  /*47a0*/  FSEL R11, R5, RZ, !P2 ;  /* 0x000000ff050b7208 */ /* 0x000fe40005000000 */
[----:B------:R-:W-:-:S03]  /*47b0*/  SEL R5, RZ, 0x1, P2 ;  /* 0x00000001ff057807 */ /* 0x000fc60001000000 */
[----:B------:R-:W-:-:S07]  /*47c0*/  FFMA.FTZ R153, R11, R29, R145 ;  /* 0x0000001d0b997223 */ /* 0x000fce0000010091 */
.L_x_54678:
[----:B------:R-:W-:Y:S05]  /*47d0*/  BSYNC.RECONVERGENT B2 ;  /* 0x0000000000027941 */ /* 0x000fea0003800200 */
.L_x_54677:
        /* <DEDUP_REMOVED lines=17> */
.L_x_54688:
        /* <DEDUP_REMOVED lines=13> */
.L_x_54690:
[----:B------:R-:W-:Y:S05]  /*49c0*/  BSYNC.RECONVERGENT B4 ;  /* 0x0000000000047941 */ /* 0x000fea0003800200 */
.L_x_54689:
        /* <DEDUP_REMOVED lines=61> */
.L_x_54687:
[----:B------:R-:W-:Y:S05]  /*4da0*/  BSYNC.RECONVERGENT B3 ;  /* 0x0000000000037941 */ /* 0x000fea0003800200 */
.L_x_54686:
[----:B------:R-:W-:Y:S01]  /*4db0*/  I2FP.F32.U32 R4, R4 ;  /* 0x0000000400047245 */ /* 0x000fe20000201000 */
[----:B------:R-:W-:-:S04]  /*4dc0*/  IMAD.MOV.U32 R154, RZ, RZ, 0x2f800000 ;  /* 0x2f800000ff9a7424 */ /* 0x000fc800078e00ff */
        /* <DEDUP_REMOVED lines=8> */
.L_x_54685:
[----:B------:R-:W-:Y:S05]  /*4e50*/  BSYNC.RECONVERGENT B2 ;  /* 0x0000000000027941 */ /* 0x000fea0003800200 */
.L_x_54684:
        /* <DEDUP_REMOVED lines=16> */
.L_x_54694:
        /* <DEDUP_REMOVED lines=13> */
.L_x_54696:
[----:B------:R-:W-:Y:S05]  /*5030*/  BSYNC.RECONVERGENT B3 ;  /* 0x0000000000037941 */ /* 0x000fea0003800200 */
.L_x_54695:
[----:B------:R-:W-:Y:S01]  /*5040*/  LOP3.LUT R3, R15, R227, R13, 0x96, !PT ;  /* 0x000000e30f037212 */ /* 0x000fe200078e960d */
[----:B------:R-:W-:-:S04]  /*5050*/  IMAD.WIDE.U32 R214, R223, -0x326172a9, RZ ;  /* 0xcd9e8d57dfd67825 */ /* 0x000fc800078e00ff */
[----:B------:R-:W-:Y:S02]  /*5060*/  VIADD R11, R12, 0x9e3779b9 ;  /* 0x9e3779b90c0b7836 */ /* 0x000fe40000000000 */
[----:B------:R-:W-:Y:S01]  /*5070*/  IMAD.WIDE.U32 R218, R3, -0x326172a9, RZ ;  /* 0xcd9e8d5703da7825 */ /* 0x000fe200078e00ff */
[----:B------:R-:W-:-:S03]  /*5080*/  LOP3.LUT R3, R217, R215, R12, 0x96, !PT ;  /* 0x000000d7d9037212 */ /* 0x000fc600078e960c */
        /* <DEDUP_REMOVED lines=49> */
[----:B------:R-:W-:Y:S01]  /*53a0*/  IMAD.MOV.U32 R14, RZ, RZ, R226 ;  /* 0x000000ffff0e7224 */ /* 0x000fe200078e00e2 */
[----:B------:R-:W-:Y:S01]  /*53b0*/  LOP3.LUT R218, R11, R214, R227, 0x96, !PT ;  /* 0x000000d60bda7212 */ /* 0x000fe200078e96e3 */
[----:B------:R-:W-:-:S04]  /*53c0*/  IMAD.WIDE.U32 R214, R3, -0x2daee0ad, RZ ;  /* 0xd2511f5303d67825 */ /* 0x000fc800078e00ff */
[----:B------:R-:W-:-:S05]  /*53d0*/  VIADD R3, R13, 0x96a522ad ;  /* 0x96a522ad0d037836 */ /* 0x000fca0000000000 */
[----:B------:R-:W-:Y:S02]  /*53e0*/  LOP3.LUT R219, R3, R236, R215, 0x96, !PT ;  /* 0x000000ec03db7212 */ /* 0x000fe400078e96d7 */
[----:B------:R-:W-:Y:S01]  /*53f0*/  MOV R3, R224 ;  /* 0x000000e000037202 */ /* 0x000fe20000000f00 */
[----:B------:R-:W-:-:S07]  /*5400*/  IMAD.MOV.U32 R224, RZ, RZ, R214 ;  /* 0x000000ffffe07224 */ /* 0x000fce00078e00d6 */
.L_x_54693:
[----:B------:R-:W-:Y:S05]  /*5410*/  BSYNC.RECONVERGENT B2 ;  /* 0x0000000000027941 */ /* 0x000fea0003800200 */
.L_x_54692:
[----:B------:R-:W-:Y:S01]  /*5420*/  I2FP.F32.U32 R3, R3 ;  /* 0x0000000300037245 */ /* 0x000fe20000201000 */
[----:B------:R-:W-:-:S05]  /*5430*/  HFMA2 R11, -RZ, RZ, 0.1171875, 0 ;  /* 0x2f800000ff0b7431 */ /* 0x000fca00000001ff */
[----:B------:R-:W-:-:S05]  /*5440*/  FFMA.FTZ R3, R3, R11, 1.1641532182693481445e-10 ;  /* 0x2f00000003037423 */ /* 0x000fca000001000b */
[----:B------:R-:W-:Y:S01]  /*5450*/  FSETP.GTU.FTZ.AND P1, PT, R3, UR8, PT ;  /* 0x0000000803007c0b */ /* 0x000fe2000bf3c000 */
[----:B------:R-:W-:-:S05]  /*5460*/  HADD2.F32 R3, -RZ, R139.H1_H1 ;  /* 0x3000008bff037230 */ /* 0x000fca0000004100 */
[----:B------:R-:W-:-:S04]  /*5470*/  FMUL.FTZ R3, R3, UR11 ;  /* 0x0000000b03037c20 */ /* 0x000fc80008410000 */
[----:B------:R-:W-:-:S05]  /*5480*/  FMUL.FTZ R3, R3, UR10 ;  /* 0x0000000a03037c20 */ /* 0x000fca0008410000 */
[----:B------:R-:W-:Y:S02]  /*5490*/  FSEL R11, R3, RZ, !P1 ;  /* 0x000000ff030b7208 */ /* 0x000fe40004800000 */
[----:B------:R-:W-:-:S03]  /*54a0*/  SEL R3, RZ, 0x1, P1 ;  /* 0x00000001ff037807 */ /* 0x000fc60000800000 */
[----:B------:R-:W-:Y:S01]  /*54b0*/  FFMA.FTZ R155, R11, R31, R147 ;  /* 0x0000001f0b9b7223 */ /* 0x000fe20000010093 */
[----:B------:R-:W-:Y:S06]  /*54c0*/  BRA `(.L_x_54691) ;  /* 0x0000003400087947 */ /* 0x000fec0003800000 */
.L_x_54641:
        /* <DEDUP_REMOVED lines=21> */
.L_x_54701:
        /* <DEDUP_REMOVED lines=13> */
.L_x_54703:
[----:B------:R-:W-:Y:S05]  /*56f0*/  BSYNC.RECONVERGENT B4 ;  /* 0x0000000000047941 */ /* 0x000fea0003800200 */
.L_x_54702:
        /* <DEDUP_REMOVED lines=55> */
[----:B------:R-:W-:Y:S01]  /*5a70*/  VIADD R10, R13, 0x96a522ad ;  /* 0x96a522ad0d0a7836 */ /* 0x000fe20000000000 */
[----:B------:R-:W-:Y:S01]  /*5a80*/  MOV R224, R148 ;  /* 0x0000009400e07202 */ /* 0x000fe20000000f00 */
[----:B------:R-:W-:Y:S02]  /*5a90*/  IMAD.MOV.U32 R14, RZ, RZ, R150 ;  /* 0x000000ffff0e7224 */ /* 0x000fe400078e0096 */
[----:B------:R-:W-:Y:S01]  /*5aa0*/  IMAD.MOV.U32 R150, RZ, RZ, RZ ;  /* 0x000000ffff967224 */ /* 0x000fe200078e00ff */
[----:B------:R-:W-:Y:S01]  /*5ab0*/  LOP3.LUT R219, R10, R152, R149, 0x96, !PT ;  /* 0x000000980adb7212 */ /* 0x000fe200078e9695 */
[----:B------:R-:W-:-:S07]  /*5ac0*/  IMAD.MOV.U32 R10, RZ, RZ, R11 ;  /* 0x000000ffff0a7224 */ /* 0x000fce00078e000b */
.L_x_54700:
[----:B------:R-:W-:Y:S05]  /*5ad0*/  BSYNC.RECONVERGENT B3 ;  /* 0x0000000000037941 */ /* 0x000fea0003800200 */
.L_x_54699:
        /* <DEDUP_REMOVED lines=10> */
.L_x_54698:
[----:B------:R-:W-:Y:S05]  /*5b80*/  BSYNC.RECONVERGENT B2 ;  /* 0x0000000000027941 */ /* 0x000fea0003800200 */
.L_x_54697:
        /* <DEDUP_REMOVED lines=17> */
.L_x_54708:
        /* <DEDUP_REMOVED lines=13> */
.L_x_54710:
[----:B------:R-:W-:Y:S05]  /*5d70*/  BSYNC.RECONVERGENT B4 ;  /* 0x0000000000047941 */ /* 0x000fea0003800200 */
.L_x_54709:
        /* <DEDUP_REMOVED lines=61> */
.L_x_54707:
[----:B------:R-:W-:Y:S05]  /*6150*/  BSYNC.RECONVERGENT B3 ;  /* 0x0000000000037941 */ /* 0x000fea0003800200 */
.L_x_54706:
        /* <DEDUP_REMOVED lines=10> */
.L_x_54705:
[----:B------:R-:W-:Y:S05]  /*6200*/  BSYNC.RECONVERGENT B2 ;  /* 0x0000000000027941 */ /* 0x000fea0003800200 */
.L_x_54704:
        /* <DEDUP_REMOVED lines=17> */
.L_x_54715:
        /* <DEDUP_REMOVED lines=13> */
.L_x_54717:
[----:B------:R-:W-:Y:S05]  /*63f0*/  BSYNC.RECONVERGENT B4 ;  /* 0x0000000000047941 */ /* 0x000fea0003800200 */
.L_x_54716:
        /* <DEDUP_REMOVED lines=61> */
.L_x_54714:
[----:B------:R-:W-:Y:S05]  /*67d0*/  BSYNC.RECONVERGENT B3 ;  /* 0x0000000000037941 */ /* 0x000fea0003800200 */
.L_x_54713:
        /* <DEDUP_REMOVED lines=10> */
.L_x_54712:
[----:B------:R-:W-:Y:S05]  /*6880*/  BSYNC.RECONVERGENT B2 ;  /* 0x0000000000027941 */ /* 0x000fea0003800200 */
.L_x_54711:
        /* <DEDUP_REMOVED lines=17> */
.L_x_54722:
        /* <DEDUP_REMOVED lines=13> */
.L_x_54724:
[----:B------:R-:W-:Y:S05]  /*6a70*/  BSYNC.RECONVERGENT B4 ;  /* 0x0000000000047941 */ /* 0x000fea0003800200 */
.L_x_54723:
        /* <DEDUP_REMOVED lines=61> */
.L_x_54721:
[----:B------:R-:W-:Y:S05]  /*6e50*/  BSYNC.RECONVERGENT B3 ;  /* 0x0000000000037941 */ /* 0x000fea0003800200 */
.L_x_54720:
        /* <DEDUP_REMOVED lines=10> */
.L_x_54719:
[----:B------:R-:W-:Y:S05]  /*6f00*/  BSYNC.RECONVERGENT B2 ;  /* 0x0000000000027941 */ /* 0x000fea0003800200 */
.L_x_54718:
        /* <DEDUP_REMOVED lines=17> */
.L_x_54729:
        /* <DEDUP_REMOVED lines=13> */
.L_x_54731:
[----:B------:R-:W-:Y:S05]  /*70f0*/  BSYNC.RECONVERGENT B4 ;  /* 0x0000000000047941 */ /* 0x000fea0003800200 */
.L_x_54730:
        /* <DEDUP_REMOVED lines=61> */
.L_x_54728:
[----:B------:R-:W-:Y:S05]  /*74d0*/  BSYNC.RECONVERGENT B3 ;  /* 0x0000000000037941 */ /* 0x000fea0003800200 */
.L_x_54727:
        /* <DEDUP_REMOVED lines=10> */
.L_x_54726:
[----:B------:R-:W-:Y:S05]  /*7580*/  BSYNC.RECONVERGENT B2 ;  /* 0x0000000000027941 */ /* 0x000fea0003800200 */
.L_x_54725:
        /* <DEDUP_REMOVED lines=17> */
.L_x_54736:
        /* <DEDUP_REMOVED lines=13> */
.L_x_54738:
[----:B------:R-:W-:Y:S05]  /*7770*/  BSYNC.RECONVERGENT B4 ;  /* 0x0000000000047941 */ /* 0x000fea0003800200 */
.L_x_54737:
        /* <DEDUP_REMOVED lines=61> */
.L_x_54735:
[----:B------:R-:W-:Y:S05]  /*7b50*/  BSYNC.RECONVERGENT B3 ;  /* 0x0000000000037941 */ /* 0x000fea0003800200 */
.L_x_54734:
        /* <DEDUP_REMOVED lines=10> */
.L_x_54733:
[----:B------:R-:W-:Y:S05]  /*7c00*/  BSYNC.RECONVERGENT B2 ;  /* 0x0000000000027941 */ /* 0x000fea0003800200 */
.L_x_54732:
        /* <DEDUP_REMOVED lines=17> */
.L_x_54743:
        /* <DEDUP_REMOVED lines=13> */
.L_x_54745:
[----:B------:R-:W-:Y:S05]  /*7df0*/  BSYNC.RECONVERGENT B4 ;  /* 0x0000000000047941 */ /* 0x000fea0003800200 */
.L_x_54744:
        /* <DEDUP_REMOVED lines=49> */
[----:B------:R-:W-:-:S04]  /*8110*/  VIADD R4, R12, 0xf1bbcdc8 ;  /* 0xf1bbcdc80c047836 */ /* 0x000fc80000000000 */
[----:B------:R-:W-:Y:S01]  /*8120*/  IMAD.WIDE.U32 R214, R11, -0x326172a9, RZ ;  /* 0xcd9e8d570bd67825 */ /* 0x000fe200078e00ff */
[----:B------:R-:W-:Y:S02]  /*8130*/  LOP3.LUT R4, R4, R218, R155, 0x96, !PT ;  /* 0x000000da04047212 */ /* 0x000fe400078e969b */
[----:B------:R-:W-:Y:S01]  /*8140*/  IADD3 R11, PT, PT, R12, -0x700cb87f, RZ ;  /* 0x8ff347810c0b7810 */ /* 0x000fe20007ffe0ff */
[----:B------:R-:W-:-:S03]  /*8150*/  IMAD.MOV.U32 R14, RZ, RZ, R214 ;  /* 0x000000ffff0e7224 */ /* 0x000fc600078e00d6 */
[----:B------:R-:W-:Y:S01]  /*8160*/  LOP3.LUT R218, R11, R154, R215, 0x96, !PT ;  /* 0x0000009a0bda7212 */ /* 0x000fe200078e96d7 */
[----:B------:R-:W-:-:S04]  /*8170*/  IMAD.WIDE.U32 R154, R4, -0x2daee0ad, RZ ;  /* 0xd2511f53049a7825 */ /* 0x000fc800078e00ff */
[----:B------:R-:W-:Y:S02]  /*8180*/  VIADD R4, R13, 0x96a522ad ;  /* 0x96a522ad0d047836 */ /* 0x000fe40000000000 */
[----:B------:R-:W-:-:S03]  /*8190*/  IMAD.MOV.U32 R11, RZ, RZ, RZ ;  /* 0x000000ffff0b7224 */ /* 0x000fc600078e00ff */
[----:B------:R-:W-:Y:S02]  /*81a0*/  LOP3.LUT R219, R4, R226, R155, 0x96, !PT ;  /* 0x000000e204db7212 */ /* 0x000fe400078e969b */
[----:B------:R-:W-:Y:S01]  /*81b0*/  MOV R4, R224 ;  /* 0x000000e000047202 */ /* 0x000fe20000000f00 */
[----:B------:R-:W-:-:S07]  /*81c0*/  IMAD.MOV.U32 R224, RZ, RZ, R154 ;  /* 0x000000ffffe07224 */ /* 0x000fce00078e009a */
.L_x_54742:
[----:B------:R-:W-:Y:S05]  /*81d0*/  BSYNC.RECONVERGENT B3 ;  /* 0x0000000000037941 */ /* 0x000fea0003800200 */
.L_x_54741:
        /* <DEDUP_REMOVED lines=10> */
.L_x_54740:
[----:B------:R-:W-:Y:S05]  /*8280*/  BSYNC.RECONVERGENT B2 ;  /* 0x0000000000027941 */ /* 0x000fea0003800200 */
.L_x_54739:
        /* <DEDUP_REMOVED lines=16> */
.L_x_54748:
        /* <DEDUP_REMOVED lines=13> */
.L_x_54750:
[----:B------:R-:W-:Y:S05]  /*8460*/  BSYNC.RECONVERGENT B3 ;  /* 0x0000000000037941 */ /* 0x000fea0003800200 */
.L_x_54749:
        /* <DEDUP_REMOVED lines=61> */
.L_x_54747:
[----:B------:R-:W-:Y:S05]  /*8840*/  BSYNC.RECONVERGENT B2 ;  /* 0x0000000000027941 */ /* 0x000fea0003800200 */
.L_x_54746:
        /* <DEDUP_REMOVED lines=10> */
.L_x_54691:
[----:B------:R-:W-:Y:S05]  /*88f0*/  BSYNC.RECONVERGENT B1 ;  /* 0x0000000000017941 */ /* 0x000fea0003800200 */
.L_x_54640:
[----:B------:R-:W0:Y:S01]  /*8900*/  LDC.64 R214, c[0x0][0x3a8] ;  /* 0x0000ea00ffd67b82 */ /* 0x000e220000000a00 */
        /* <DEDUP_REMOVED lines=26> */
.L_x_54752:
[----:B------:R-:W-:Y:S05]  /*8ab0*/  BSYNC.RECONVERGENT B1 ;  /* 0x0000000000017941 */ /* 0x000fea0003800200 */
.L_x_54751:
[----:B------:R-:W-:Y:S01]  /*8ac0*/  VIADD R213, R213, 0x20 ;  /* 0x00000020d5d57836 */ /* 0x000fe20000000000 */
[----:B------:R-:W-:-:S07]  /*8ad0*/  IADD3 R212, PT, PT, R212, 0x20, RZ ;  /* 0x00000020d4d47810 */ /* 0x000fce0007ffe0ff */
.L_x_54637:
[----:B------:R-:W-:Y:S05]  /*8ae0*/  BSYNC.RECONVERGENT B0 ;  /* 0x0000000000007941 */ /* 0x000fea0003800200 */
.L_x_54636:
        /* <DEDUP_REMOVED lines=19> */
[----:B-1---5:R-:W-:Y:S01]  /*8c20*/  MOV R156, R140 ;  /* 0x0000008c009c7202 */ /* 0x022fe20000000f00 */
        /* <DEDUP_REMOVED lines=18> */
.L_x_54761:
        /* <DEDUP_REMOVED lines=13> */
.L_x_54763:
[----:B------:R-:W-:Y:S05]  /*8e20*/  BSYNC.RECONVERGENT B4 ;  /* 0x0000000000047941 */ /* 0x000fea0003800200 */
.L_x_54762:
        /* <DEDUP_REMOVED lines=61> */
.L_x_54760:
[----:B------:R-:W-:Y:S05]  /*9200*/  BSYNC.RECONVERGENT B3 ;  /* 0x0000000000037941 */ /* 0x000fea0003800200 */
.L_x_54759:
        /* <DEDUP_REMOVED lines=10> */
.L_x_54758:
[----:B------:R-:W-:Y:S05]  /*92b0*/  BSYNC.RECONVERGENT B2 ;  /* 0x0000000000027941 */ /* 0x000fea0003800200 */
.L_x_54757:
        /* <DEDUP_REMOVED lines=17> */
.L_x_54768:
        /* <DEDUP_REMOVED lines=13> */
.L_x_54770:
[----:B------:R-:W-:Y:S05]  /*94a0*/  BSYNC.RECONVERGENT B4 ;  /* 0x0000000000047941 */ /* 0x000fea0003800200 */
.L_x_54769:
        /* <DEDUP_REMOVED lines=61> */
.L_x_54767:
[----:B------:R-:W-:Y:S05]  /*9880*/  BSYNC.RECONVERGENT B3 ;  /* 0x0000000000037941 */ /* 0x000fea0003800200 */
.L_x_54766:
        /* <DEDUP_REMOVED lines=10> */
.L_x_54765:
[----:B------:R-:W-:Y:S05]  /*9930*/  BSYNC.RECONVERGENT B2 ;  /* 0x0000000000027941 */ /* 0x000fea0003800200 */
.L_x_54764:
        /* <DEDUP_REMOVED lines=17> */
.L_x_54775:
        /* <DEDUP_REMOVED lines=13> */
.L_x_54777:
[----:B------:R-:W-:Y:S05]  /*9b20*/  BSYNC.RECONVERGENT B4 ;  /* 0x0000000000047941 */ /* 0x000fea0003800200 */
.L_x_54776:
        /* <DEDUP_REMOVED lines=61> */
.L_x_54774:
[----:B------:R-:W-:Y:S05]  /*9f00*/  BSYNC.RECONVERGENT B3 ;  /* 0x0000000000037941 */ /* 0x000fea0003800200 */
.L_x_54773:
        /* <DEDUP_REMOVED lines=10> */
.L_x_54772:
[----:B------:R-:W-:Y:S05]  /*9fb0*/  BSYNC.RECONVERGENT B2 ;  /* 0x0000000000027941 */ /* 0x000fea0003800200 */
.L_x_54771:
        /* <DEDUP_REMOVED lines=17> */
.L_x_54782:
        /* <DEDUP_REMOVED lines=13> */
.L_x_54784:
[----:B------:R-:W-:Y:S05]  /*a1a0*/  BSYNC.RECONVERGENT B4 ;  /* 0x0000000000047941 */ /* 0x000fea0003800200 */
.L_x_54783:
        /* <DEDUP_REMOVED lines=58> */
[----:B------:R-:W-:Y:S01]  /*a550*/  HFMA2 R161, -RZ, RZ, 0, 0 ;  /* 0x00000000ffa17431 */ /* 0x000fe200000001ff */
[----:B------:R-:W-:Y:S01]  /*a560*/  MOV R7, R224 ;  /* 0x000000e000077202 */ /* 0x000fe20000000f00 */
[----:B------:R-:W-:-:S07]  /*a570*/  IMAD.MOV.U32 R224, RZ, RZ, R160 ;  /* 0x000000ffffe07224 */ /* 0x000fce00078e00a0 */
.L_x_54781:
[----:B------:R-:W-:Y:S05]  /*a580*/  BSYNC.RECONVERGENT B3 ;  /* 0x0000000000037941 */ /* 0x000fea0003800200 */
.L_x_54780:
        /* <DEDUP_REMOVED lines=10> */
.L_x_54779:
[----:B------:R-:W-:Y:S05]  /*a630*/  BSYNC.RECONVERGENT B2 ;  /* 0x0000000000027941 */ /* 0x000fea0003800200 */
.L_x_54778:
        /* <DEDUP_REMOVED lines=17> */
.L_x_54789:
        /* <DEDUP_REMOVED lines=13> */
.L_x_54791:
[----:B------:R-:W-:Y:S05]  /*a820*/  BSYNC.RECONVERGENT B4 ;  /* 0x0000000000047941 */ /* 0x000fea0003800200 */
.L_x_54790:
        /* <DEDUP_REMOVED lines=61> */
.L_x_54788:
[----:B------:R-:W-:Y:S05]  /*ac00*/  BSYNC.RECONVERGENT B3 ;  /* 0x0000000000037941 */ /* 0x000fea0003800200 */
.L_x_54787:
        /* <DEDUP_REMOVED lines=10> */
.L_x_54786:
[----:B------:R-:W-:Y:S05]  /*acb0*/  BSYNC.RECONVERGENT B2 ;  /* 0x0000000000027941 */ /* 0x000fea0003800200 */
.L_x_54785:
        /* <DEDUP_REMOVED lines=17> */
.L_x_54796:
        /* <DEDUP_REMOVED lines=13> */
.L_x_54798:
[----:B------:R-:W-:Y:S05]  /*aea0*/  BSYNC.RECONVERGENT B4 ;  /* 0x0000000000047941 */ /* 0x000fea0003800200 */
.L_x_54797:
        /* <DEDUP_REMOVED lines=61> */
.L_x_54795:
[----:B------:R-:W-:Y:S05]  /*b280*/  BSYNC.RECONVERGENT B3 ;  /* 0x0000000000037941 */ /* 0x000fea0003800200 */
.L_x_54794:
        /* <DEDUP_REMOVED lines=10> */
.L_x_54793:
[----:B------:R-:W-:Y:S05]  /*b330*/  BSYNC.RECONVERGENT B2 ;  /* 0x0000000000027941 */ /* 0x000fea0003800200 */
.L_x_54792:
        /* <DEDUP_REMOVED lines=17> */
.L_x_54803:
        /* <DEDUP_REMOVED lines=13> */
.L_x_54805:
[----:B------:R-:W-:Y:S05]  /*b520*/  BSYNC.RECONVERGENT B4 ;  /* 0x0000000000047941 */ /* 0x000fea0003800200 */
.L_x_54804:
        /* <DEDUP_REMOVED lines=61> */
.L_x_54802:
[----:B------:R-:W-:Y:S05]  /*b900*/  BSYNC.RECONVERGENT B3 ;  /* 0x0000000000037941 */ /* 0x000fea0003800200 */
.L_x_54801:
        /* <DEDUP_REMOVED lines=10> */
.L_x_54800:
[----:B------:R-:W-:Y:S05]  /*b9b0*/  BSYNC.RECONVERGENT B2 ;  /* 0x0000000000027941 */ /* 0x000fea0003800200 */
.L_x_54799:
        /* <DEDUP_REMOVED lines=16> */
.L_x_54809:
        /* <DEDUP_REMOVED lines=13> */
.L_x_54811:
[----:B------:R-:W-:Y:S05]  /*bb90*/  BSYNC.RECONVERGENT B3 ;  /* 0x0000000000037941 */ /* 0x000fea0003800200 */
.L_x_54810:
[----:B------:R-:W-:Y:S01]  /*bba0*/  LOP3.LUT R3, R15, R227, R13, 0x96, !PT ;  /* 0x000000e30f037212 */ /* 0x000fe200078e960d */
[----:B0-----:R-:W-:-:S04]  /*bbb0*/  IMAD.WIDE.U32 R214, R223, -0x326172a9, RZ ;  /* 0xcd9e8d57dfd67825 */ /* 0x001fc800078e00ff */
[----:B------:R-:W-:Y:S02]  /*bbc0*/  HFMA2 R216, -RZ, RZ, 0, 0 ;  /* 0x00000000ffd87431 */ /* 0x000fe400000001ff */
        /* <DEDUP_REMOVED lines=47> */
[----:B------:R-:W-:-:S05]  /*bec0*/  VIADD R3, R12, 0xf1bbcdc8 ;  /* 0xf1bbcdc80c037836 */ /* 0x000fca0000000000 */
[----:B------:R-:W-:Y:S01]  /*bed0*/  LOP3.LUT R3, R3, R226, R215, 0x96, !PT ;  /* 0x000000e203037212 */ /* 0x000fe200078e96d7 */
[----:B------:R-:W-:-:S04]  /*bee0*/  IMAD.WIDE.U32 R226, R11, -0x326172a9, RZ ;  /* 0xcd9e8d570be27825 */ /* 0x000fc800078e00ff */
[----:B------:R-:W-:Y:S02]  /*bef0*/  VIADD R11, R12, 0x8ff34781 ;  /* 0x8ff347810c0b7836 */ /* 0x000fe40000000000 */
[----:B------:R-:W-:-:S03]  /*bf00*/  IMAD.MOV.U32 R14, RZ, RZ, R226 ;  /* 0x000000ffff0e7224 */ /* 0x000fc600078e00e2 */
[----:B------:R-:W-:Y:S01]  /*bf10*/  LOP3.LUT R218, R11, R214, R227, 0x96, !PT ;  /* 0x000000d60bda7212 */ /* 0x000fe200078e96e3 */
[----:B------:R-:W-:Y:S01]  /*bf20*/  IMAD.WIDE.U32 R214, R3, -0x2daee0ad, RZ ;  /* 0xd2511f5303d67825 */ /* 0x000fe200078e00ff */
[----:B------:R-:W-:-:S04]  /*bf30*/  IADD3 R3, PT, PT, R13, -0x695add53, RZ ;  /* 0x96a522ad0d037810 */ /* 0x000fc80007ffe0ff */
[----:B------:R-:W-:Y:S02]  /*bf40*/  LOP3.LUT R219, R3, R236, R215, 0x96, !PT ;  /* 0x000000ec03db7212 */ /* 0x000fe400078e96d7 */
[----:B------:R-:W-:Y:S01]  /*bf50*/  MOV R3, R224 ;  /* 0x000000e000037202 */ /* 0x000fe20000000f00 */
[----:B------:R-:W-:-:S07]  /*bf60*/  IMAD.MOV.U32 R224, RZ, RZ, R214 ;  /* 0x000000ffffe07224 */ /* 0x000fce00078e00d6 */
.L_x_54808:
[----:B------:R-:W-:Y:S05]  /*bf70*/  BSYNC.RECONVERGENT B2 ;  /* 0x0000000000027941 */ /* 0x000fea0003800200 */
.L_x_54807:
        /* <DEDUP_REMOVED lines=11> */
.L_x_54756:
        /* <DEDUP_REMOVED lines=21> */
.L_x_54816:
        /* <DEDUP_REMOVED lines=13> */
.L_x_54818:
[----:B------:R-:W-:Y:S05]  /*c250*/  BSYNC.RECONVERGENT B4 ;  /* 0x0000000000047941 */ /* 0x000fea0003800200 */
.L_x_54817:
        /* <DEDUP_REMOVED lines=61> */
.L_x_54815:
[----:B------:R-:W-:Y:S05]  /*c630*/  BSYNC.RECONVERGENT B3 ;  /* 0x0000000000037941 */ /* 0x000fea0003800200 */
.L_x_54814:
        /* <DEDUP_REMOVED lines=10> */
.L_x_54813:
[----:B------:R-:W-:Y:S05]  /*c6e0*/  BSYNC.RECONVERGENT B2 ;  /* 0x0000000000027941 */ /* 0x000fea0003800200 */
.L_x_54812:
        /* <DEDUP_REMOVED lines=17> */
.L_x_54823:
        /* <DEDUP_REMOVED lines=13> */
.L_x_54825:
[----:B------:R-:W-:Y:S05]  /*c8d0*/  BSYNC.RECONVERGENT B4 ;  /* 0x0000000000047941 */ /* 0x000fea0003800200 */
.L_x_54824:
        /* <DEDUP_REMOVED lines=61> */
.L_x_54822:
[----:B------:R-:W-:Y:S05]  /*ccb0*/  BSYNC.RECONVERGENT B3 ;  /* 0x0000000000037941 */ /* 0x000fea0003800200 */
.L_x_54821:
        /* <DEDUP_REMOVED lines=10> */
.L_x_54820:
[----:B------:R-:W-:Y:S05]  /*cd60*/  BSYNC.RECONVERGENT B2 ;  /* 0x0000000000027941 */ /* 0x000fea0003800200 */
.L_x_54819:
        /* <DEDUP_REMOVED lines=17> */
.L_x_54830:
        /* <DEDUP_REMOVED lines=13> */
.L_x_54832:
[----:B------:R-:W-:Y:S05]  /*cf50*/  BSYNC.RECONVERGENT B4 ;  /* 0x0000000000047941 */ /* 0x000fea0003800200 */
.L_x_54831:
        /* <DEDUP_REMOVED lines=61> */
.L_x_54829:
[----:B------:R-:W-:Y:S05]  /*d330*/  BSYNC.RECONVERGENT B3 ;  /* 0x0000000000037941 */ /* 0x000fea0003800200 */
.L_x_54828:
        /* <DEDUP_REMOVED lines=10> */
.L_x_54827:
[----:B------:R-:W-:Y:S05]  /*d3e0*/  BSYNC.RECONVERGENT B2 ;  /* 0x0000000000027941 */ /* 0x000fea0003800200 */
.L_x_54826:
        /* <DEDUP_REMOVED lines=17> */
.L_x_54837:
        /* <DEDUP_REMOVED lines=13> */
.L_x_54839:
[----:B------:R-:W-:Y:S05]  /*d5d0*/  BSYNC.RECONVERGENT B4 ;  /* 0x0000000000047941 */ /* 0x000fea0003800200 */
.L_x_54838:
        /* <DEDUP_REMOVED lines=61> */
.L_x_54836:
[----:B------:R-:W-:Y:S05]  /*d9b0*/  BSYNC.RECONVERGENT B3 ;  /* 0x0000000000037941 */ /* 0x000fea0003800200 */
.L_x_54835:
        /* <DEDUP_REMOVED lines=10> */
.L_x_54834:
[----:B------:R-:W-:Y:S05]  /*da60*/  BSYNC.RECONVERGENT B2 ;  /* 0x0000000000027941 */ /* 0x000fea0003800200 */
.L_x_54833:
        /* <DEDUP_REMOVED lines=17> */
.L_x_54844:
        /* <DEDUP_REMOVED lines=13> */
.L_x_54846:
[----:B------:R-:W-:Y:S05]  /*dc50*/  BSYNC.RECONVERGENT B4 ;  /* 0x0000000000047941 */ /* 0x000fea0003800200 */
.L_x_54845:
        /* <DEDUP_REMOVED lines=61> */
.L_x_54843:
[----:B------:R-:W-:Y:S05]  /*e030*/  BSYNC.RECONVERGENT B3 ;  /* 0x0000000000037941 */ /* 0x000fea0003800200 */
.L_x_54842:
        /* <DEDUP_REMOVED lines=10> */
.L_x_54841:
[----:B------:R-:W-:Y:S05]  /*e0e0*/  BSYNC.RECONVERGENT B2 ;  /* 0x0000000000027941 */ /* 0x000fea0003800200 */
.L_x_54840:
        /* <DEDUP_REMOVED lines=17> */
.L_x_54851:
        /* <DEDUP_REMOVED lines=13> */
.L_x_54853:
[----:B------:R-:W-:Y:S05]  /*e2d0*/  BSYNC.RECONVERGENT B4 ;  /* 0x0000000000047941 */ /* 0x000fea0003800200 */
.L_x_54852:
        /* <DEDUP_REMOVED lines=61> */
.L_x_54850:
[----:B------:R-:W-:Y:S05]  /*e6b0*/  BSYNC.RECONVERGENT B3 ;  /* 0x0000000000037941 */ /* 0x000fea0003800200 */
.L_x_54849:
        /* <DEDUP_REMOVED lines=10> */
.L_x_54848:
[----:B------:R-:W-:Y:S05]  /*e760*/  BSYNC.RECONVERGENT B2 ;  /* 0x0000000000027941 */ /* 0x000fea0003800200 */
.L_x_54847:
        /* <DEDUP_REMOVED lines=17> */
.L_x_54858:
        /* <DEDUP_REMOVED lines=13> */
.L_x_54860:
[----:B------:R-:W-:Y:S05]  /*e950*/  BSYNC.RECONVERGENT B4 ;  /* 0x0000000000047941 */ /* 0x000fea0003800200 */
.L_x_54859:
        /* <DEDUP_REMOVED lines=61> */
.L_x_54857:
[----:B------:R-:W-:Y:S05]  /*ed30*/  BSYNC.RECONVERGENT B3 ;  /* 0x0000000000037941 */ /* 0x000fea0003800200 */
.L_x_54856:
        /* <DEDUP_REMOVED lines=10> */
.L_x_54855:
[----:B------:R-:W-:Y:S05]  /*ede0*/  BSYNC.RECONVERGENT B2 ;  /* 0x0000000000027941 */ /* 0x000fea0003800200 */
.L_x_54854:
        /* <DEDUP_REMOVED lines=16> */
.L_x_54863:
        /* <DEDUP_REMOVED lines=13> */
.L_x_54865:
[----:B------:R-:W-:Y:S05]  /*efc0*/  BSYNC.RECONVERGENT B3 ;  /* 0x0000000000037941 */ /* 0x000fea0003800200 */
.L_x_54864:
        /* <DEDUP_REMOVED lines=61> */
.L_x_54862:
[----:B------:R-:W-:Y:S05]  /*f3a0*/  BSYNC.RECONVERGENT B2 ;  /* 0x0000000000027941 */ /* 0x000fea0003800200 */
.L_x_54861:
        /* <DEDUP_REMOVED lines=10> */
.L_x_54806:
[----:B------:R-:W-:Y:S05]  /*f450*/  BSYNC.RECONVERGENT B0 ;  /* 0x0000000000007941 */ /* 0x000fea0003800200 */
.L_x_54755:
        /* <DEDUP_REMOVED lines=27> */
.L_x_54867:
[----:B------:R-:W-:Y:S05]  /*f610*/  BSYNC.RECONVERGENT B0 ;  /* 0x0000000000007941 */ /* 0x000fea0003800200 */
.L_x_54866:
[----:B------:R-:W-:Y:S01]  /*f620*/  IADD3 R213, PT, PT, R213, 0x20, RZ ;  /* 0x00000020d5d57810 */ /* 0x000fe20007ffe0ff */
[----:B------:R-:W-:-:S07]  /*f630*/  VIADD R212, R212, 0x20 ;  /* 0x00000020d4d47836 */ /* 0x000fce0000000000 */
.L_x_54754:
[----:B------:R-:W-:Y:S05]  /*f640*/  BSYNC.RECONVERGENT B1 ;  /* 0x0000000000017941 */ /* 0x000fea0003800200 */
.L_x_54753:
        /* <DEDUP_REMOVED lines=38> */
.L_x_54876:
        /* <DEDUP_REMOVED lines=13> */
.L_x_54878:
[----:B------:R-:W-:Y:S05]  /*f980*/  BSYNC.RECONVERGENT B4 ;  /* 0x0000000000047941 */ /* 0x000fea0003800200 */
.L_x_54877:
        /* <DEDUP_REMOVED lines=61> */
.L_x_54875:
[----:B------:R-:W-:Y:S05]  /*fd60*/  BSYNC.RECONVERGENT B3 ;  /* 0x0000000000037941 */ /* 0x000fea0003800200 */
.L_x_54874:
        /* <DEDUP_REMOVED lines=10> */
.L_x_54873:
[----:B------:R-:W-:Y:S05]  /*fe10*/  BSYNC.RECONVERGENT B2 ;  /* 0x0000000000027941 */ /* 0x000fea0003800200 */
.L_x_54872:
        /* <DEDUP_REMOVED lines=17> */
.L_x_54883:
        /* <DEDUP_REMOVED lines=13> */
.L_x_54885:
[----:B------:R-:W-:Y:S05]  /*10000*/  BSYNC.RECONVERGENT B4 ;  /* 0x0000000000047941 */ /* 0x000fea0003800200 */
.L_x_54884:
        /* <DEDUP_REMOVED lines=61> */
.L_x_54882:
[----:B------:R-:W-:Y:S05]  /*103e0*/  BSYNC.RECONVERGENT B3 ;  /* 0x0000000000037941 */ /* 0x000fea0003800200 */
.L_x_54881:
        /* <DEDUP_REMOVED lines=10> */
.L_x_54880:
[----:B------:R-:W-:Y:S05]  /*10490*/  BSYNC.RECONVERGENT B2 ;  /* 0x0000000000027941 */ /* 0x000fea0003800200 */
.L_x_54879:
        /* <DEDUP_REMOVED lines=17> */
.L_x_54890:
        /* <DEDUP_REMOVED lines=13> */
.L_x_54892:
[----:B------:R-:W-:Y:S05]  /*10680*/  BSYNC.RECONVERGENT B4 ;  /* 0x0000000000047941 */ /* 0x000fea0003800200 */
.L_x_54891:
        /* <DEDUP_REMOVED lines=61> */
.L_x_54889:
[----:B------:R-:W-:Y:S05]  /*10a60*/  BSYNC.RECONVERGENT B3 ;  /* 0x0000000000037941 */ /* 0x000fea0003800200 */
.L_x_54888:
        /* <DEDUP_REMOVED lines=10> */
.L_x_54887:
[----:B------:R-:W-:Y:S05]  /*10b10*/  BSYNC.RECONVERGENT B2 ;  /* 0x0000000000027941 */ /* 0x000fea0003800200 */
.L_x_54886:
        /* <DEDUP_REMOVED lines=17> */
.L_x_54897:
        /* <DEDUP_REMOVED lines=13> */
.L_x_54899:
[----:B------:R-:W-:Y:S05]  /*10d00*/  BSYNC.RECONVERGENT B4 ;  /* 0x0000000000047941 */ /* 0x000fea0003800200 */
.L_x_54898:
        /* <DEDUP_REMOVED lines=61> */
.L_x_54896:
[----:B------:R-:W-:Y:S05]  /*110e0*/  BSYNC.RECONVERGENT B3 ;  /* 0x0000000000037941 */ /* 0x000fea0003800200 */
.L_x_54895:
        /* <DEDUP_REMOVED lines=10> */
.L_x_54894:
[----:B------:R-:W-:Y:S05]  /*11190*/  BSYNC.RECONVERGENT B2 ;  /* 0x0000000000027941 */ /* 0x000fea0003800200 */
.L_x_54893:
        /* <DEDUP_REMOVED lines=17> */
.L_x_54904:
        /* <DEDUP_REMOVED lines=13> */
.L_x_54906:
[----:B------:R-:W-:Y:S05]  /*11380*/  BSYNC.RECONVERGENT B4 ;  /* 0x0000000000047941 */ /* 0x000fea0003800200 */
.L_x_54905:
        /* <DEDUP_REMOVED lines=61> */
.L_x_54903:
[----:B------:R-:W-:Y:S05]  /*11760*/  BSYNC.RECONVERGENT B3 ;  /* 0x0000000000037941 */ /* 0x000fea0003800200 */
.L_x_54902:
        /* <DEDUP_REMOVED lines=10> */
.L_x_54901:
[----:B------:R-:W-:Y:S05]  /*11810*/  BSYNC.RECONVERGENT B2 ;  /* 0x0000000000027941 */ /* 0x000fea0003800200 */
.L_x_54900:
        /* <DEDUP_REMOVED lines=17> */
.L_x_54911:
        /* <DEDUP_REMOVED lines=13> */
.L_x_54913:
[----:B------:R-:W-:Y:S05]  /*11a00*/  BSYNC.RECONVERGENT B4 ;  /* 0x0000000000047941 */ /* 0x000fea0003800200 */
.L_x_54912:
        /* <DEDUP_REMOVED lines=61> */
.L_x_54910:
[----:B------:R-:W-:Y:S05]  /*11de0*/  BSYNC.RECONVERGENT B3 ;  /* 0x0000000000037941 */ /* 0x000fea0003800200 */
.L_x_54909:
        /* <DEDUP_REMOVED lines=10> */
.L_x_54908:
[----:B------:R-:W-:Y:S05]  /*11e90*/  BSYNC.RECONVERGENT B2 ;  /* 0x0000000000027941 */ /* 0x000fea0003800200 */
.L_x_54907:
        /* <DEDUP_REMOVED lines=17> */
.L_x_54918:
        /* <DEDUP_REMOVED lines=13> */
.L_x_54920:
[----:B------:R-:W-:Y:S05]  /*12080*/  BSYNC.RECONVERGENT B4 ;  /* 0x0000000000047941 */ /* 0x000fea0003800200 */
.L_x_54919:
        /* <DEDUP_REMOVED lines=61> */
.L_x_54917:
[----:B------:R-:W-:Y:S05]  /*12460*/  BSYNC.RECONVERGENT B3 ;  /* 0x0000000000037941 */ /* 0x000fea0003800200 */
.L_x_54916:
        /* <DEDUP_REMOVED lines=10> */
.L_x_54915:
[----:B------:R-:W-:Y:S05]  /*12510*/  BSYNC.RECONVERGENT B2 ;  /* 0x0000000000027941 */ /* 0x000fea0003800200 */
.L_x_54914:
        /* <DEDUP_REMOVED lines=16> */
.L_x_54924:
        /* <DEDUP_REMOVED lines=13> */
.L_x_54926:
[----:B------:R-:W-:Y:S05]  /*126f0*/  BSYNC.RECONVERGENT B3 ;  /* 0x0000000000037941 */ /* 0x000fea0003800200 */
.L_x_54925:
        /* <DEDUP_REMOVED lines=61> */
.L_x_54923:
[----:B------:R-:W-:Y:S05]  /*12ad0*/  BSYNC.RECONVERGENT B2 ;  /* 0x0000000000027941 */ /* 0x000fea0003800200 */
.L_x_54922:
        /* <DEDUP_REMOVED lines=11> */
.L_x_54871:
        /* <DEDUP_REMOVED lines=21> */
.L_x_54931:
        /* <DEDUP_REMOVED lines=13> */
.L_x_54933:
[----:B------:R-:W-:Y:S05]  /*12db0*/  BSYNC.RECONVERGENT B4 ;  /* 0x0000000000047941 */ /* 0x000fea0003800200 */
.L_x_54932:
        /* <DEDUP_REMOVED lines=61> */
.L_x_54930:
[----:B------:R-:W-:Y:S05]  /*13190*/  BSYNC.RECONVERGENT B3 ;  /* 0x0000000000037941 */ /* 0x000fea0003800200 */
.L_x_54929:
        /* <DEDUP_REMOVED lines=10> */
.L_x_54928:
[----:B------:R-:W-:Y:S05]  /*13240*/  BSYNC.RECONVERGENT B2 ;  /* 0x0000000000027941 */ /* 0x000fea0003800200 */
.L_x_54927:
        /* <DEDUP_REMOVED lines=17> */
.L_x_54938:
        /* <DEDUP_REMOVED lines=13> */
.L_x_54940:
[----:B------:R-:W-:Y:S05]  /*13430*/  BSYNC.RECONVERGENT B4 ;  /* 0x0000000000047941 */ /* 0x000fea0003800200 */
.L_x_54939:
        /* <DEDUP_REMOVED lines=61> */
.L_x_54937:
[----:B------:R-:W-:Y:S05]  /*13810*/  BSYNC.RECONVERGENT B3 ;  /* 0x0000000000037941 */ /* 0x000fea0003800200 */
.L_x_54936:
        /* <DEDUP_REMOVED lines=10> */
.L_x_54935:
[----:B------:R-:W-:Y:S05]  /*138c0*/  BSYNC.RECONVERGENT B2 ;  /* 0x0000000000027941 */ /* 0x000fea0003800200 */
.L_x_54934:
        /* <DEDUP_REMOVED lines=17> */
.L_x_54945:
        /* <DEDUP_REMOVED lines=13> */
.L_x_54947:
[----:B------:R-:W-:Y:S05]  /*13ab0*/  BSYNC.RECONVERGENT B4 ;  /* 0x0000000000047941 */ /* 0x000fea0003800200 */
.L_x_54946:
        /* <DEDUP_REMOVED lines=61> */
.L_x_54944:
[----:B------:R-:W-:Y:S05]  /*13e90*/  BSYNC.RECONVERGENT B3 ;  /* 0x0000000000037941 */ /* 0x000fea0003800200 */
.L_x_54943:
        /* <DEDUP_REMOVED lines=10> */
.L_x_54942:
[----:B------:R-:W-:Y:S05]  /*13f40*/  BSYNC.RECONVERGENT B2 ;  /* 0x0000000000027941 */ /* 0x000fea0003800200 */
.L_x_54941:
        /* <DEDUP_REMOVED lines=17> */
.L_x_54952:
        /* <DEDUP_REMOVED lines=13> */
.L_x_54954:
[----:B------:R-:W-:Y:S05]  /*14130*/  BSYNC.RECONVERGENT B4 ;  /* 0x0000000000047941 */ /* 0x000fea0003800200 */
.L_x_54953:
        /* <DEDUP_REMOVED lines=61> */
.L_x_54951:
[----:B------:R-:W-:Y:S05]  /*14510*/  BSYNC.RECONVERGENT B3 ;  /* 0x0000000000037941 */ /* 0x000fea0003800200 */
.L_x_54950:
        /* <DEDUP_REMOVED lines=10> */
.L_x_54949:
[----:B------:R-:W-:Y:S05]  /*145c0*/  BSYNC.RECONVERGENT B2 ;  /* 0x0000000000027941 */ /* 0x000fea0003800200 */
.L_x_54948:
        /* <DEDUP_REMOVED lines=17> */
.L_x_54959:
        /* <DEDUP_REMOVED lines=13> */
.L_x_54961:
[----:B------:R-:W-:Y:S05]  /*147b0*/  BSYNC.RECONVERGENT B4 ;  /* 0x0000000000047941 */ /* 0x000fea0003800200 */
.L_x_54960:
        /* <DEDUP_REMOVED lines=61> */
.L_x_54958:
[----:B------:R-:W-:Y:S05]  /*14b90*/  BSYNC.RECONVERGENT B3 ;  /* 0x0000000000037941 */ /* 0x000fea0003800200 */
.L_x_54957:
        /* <DEDUP_REMOVED lines=10> */
.L_x_54956:
[----:B------:R-:W-:Y:S05]  /*14c40*/  BSYNC.RECONVERGENT B2 ;  /* 0x0000000000027941 */ /* 0x000fea0003800200 */
.L_x_54955:
        /* <DEDUP_REMOVED lines=17> */
.L_x_54966:
        /* <DEDUP_REMOVED lines=13> */
.L_x_54968:
[----:B------:R-:W-:Y:S05]  /*14e30*/  BSYNC.RECONVERGENT B4 ;  /* 0x0000000000047941 */ /* 0x000fea0003800200 */
.L_x_54967:
        /* <DEDUP_REMOVED lines=61> */
.L_x_54965:
[----:B------:R-:W-:Y:S05]  /*15210*/  BSYNC.RECONVERGENT B3 ;  /* 0x0000000000037941 */ /* 0x000fea0003800200 */
.L_x_54964:
        /* <DEDUP_REMOVED lines=10> */
.L_x_54963:
[----:B------:R-:W-:Y:S05]  /*152c0*/  BSYNC.RECONVERGENT B2 ;  /* 0x0000000000027941 */ /* 0x000fea0003800200 */
.L_x_54962:
        /* <DEDUP_REMOVED lines=17> */
.L_x_54973:
        /* <DEDUP_REMOVED lines=13> */
.L_x_54975:
[----:B------:R-:W-:Y:S05]  /*154b0*/  BSYNC.RECONVERGENT B4 ;  /* 0x0000000000047941 */ /* 0x000fea0003800200 */
.L_x_54974:
        /* <DEDUP_REMOVED lines=61> */
.L_x_54972:
[----:B------:R-:W-:Y:S05]  /*15890*/  BSYNC.RECONVERGENT B3 ;  /* 0x0000000000037941 */ /* 0x000fea0003800200 */
.L_x_54971:
        /* <DEDUP_REMOVED lines=10> */
.L_x_54970:
[----:B------:R-:W-:Y:S05]  /*15940*/  BSYNC.RECONVERGENT B2 ;  /* 0x0000000000027941 */ /* 0x000fea0003800200 */
.L_x_54969:
        /* <DEDUP_REMOVED lines=16> */
.L_x_54978:
        /* <DEDUP_REMOVED lines=13> */
.L_x_54980:
[----:B------:R-:W-:Y:S05]  /*15b20*/  BSYNC.RECONVERGENT B3 ;  /* 0x0000000000037941 */ /* 0x000fea0003800200 */
.L_x_54979:
        /* <DEDUP_REMOVED lines=61> */
.L_x_54977:
[----:B------:R-:W-:Y:S05]  /*15f00*/  BSYNC.RECONVERGENT B2 ;  /* 0x0000000000027941 */ /* 0x000fea0003800200 */
.L_x_54976:
        /* <DEDUP_REMOVED lines=10> */
.L_x_54921:
[----:B------:R-:W-:Y:S05]  /*15fb0*/  BSYNC.RECONVERGENT B0 ;  /* 0x0000000000007941 */ /* 0x000fea0003800200 */
.L_x_54870:
        /* <DEDUP_REMOVED lines=27> */
.L_x_54982:
[----:B------:R-:W-:Y:S05]  /*16170*/  BSYNC.RECONVERGENT B0 ;  /* 0x0000000000007941 */ /* 0x000fea0003800200 */
.L_x_54981:
[----:B------:R-:W-:Y:S01]  /*16180*/  IADD3 R213, PT, PT, R213, 0x20, RZ ;  /* 0x00000020d5d57810 */ /* 0x000fe20007ffe0ff */
[----:B------:R-:W-:-:S07]  /*16190*/  VIADD R212, R212, 0x20 ;  /* 0x00000020d4d47836 */ /* 0x000fce0000000000 */
.L_x_54869:
[----:B------:R-:W-:Y:S05]  /*161a0*/  BSYNC.RECONVERGENT B1 ;  /* 0x0000000000017941 */ /* 0x000fea0003800200 */
.L_x_54868:
        /* <DEDUP_REMOVED lines=38> */
.L_x_54991:
        /* <DEDUP_REMOVED lines=13> */
.L_x_54993:
[----:B------:R-:W-:Y:S05]  /*164e0*/  BSYNC.RECONVERGENT B4 ;  /* 0x0000000000047941 */ /* 0x000fea0003800200 */
.L_x_54992:
        /* <DEDUP_REMOVED lines=61> */
.L_x_54990:
[----:B------:R-:W-:Y:S05]  /*168c0*/  BSYNC.RECONVERGENT B3 ;  /* 0x0000000000037941 */ /* 0x000fea0003800200 */
.L_x_54989:
        /* <DEDUP_REMOVED lines=10> */
.L_x_54988:
[----:B------:R-:W-:Y:S05]  /*16970*/  BSYNC.RECONVERGENT B2 ;  /* 0x0000000000027941 */ /* 0x000fea0003800200 */
.L_x_54987:
        /* <DEDUP_REMOVED lines=17> */
.L_x_54998:
        /* <DEDUP_REMOVED lines=13> */
.L_x_55000:
[----:B------:R-:W-:Y:S05]  /*16b60*/  BSYNC.RECONVERGENT B4 ;  /* 0x0000000000047941 */ /* 0x000fea0003800200 */
.L_x_54999:
        /* <DEDUP_REMOVED lines=61> */
.L_x_54997:
[----:B------:R-:W-:Y:S05]  /*16f40*/  BSYNC.RECONVERGENT B3 ;  /* 0x0000000000037941 */ /* 0x000fea0003800200 */
.L_x_54996:
        /* <DEDUP_REMOVED lines=10> */
.L_x_54995:
[----:B------:R-:W-:Y:S05]  /*16ff0*/  BSYNC.RECONVERGENT B2 ;  /* 0x0000000000027941 */ /* 0x000fea0003800200 */
.L_x_54994:
        /* <DEDUP_REMOVED lines=17> */
.L_x_55005:
        /* <DEDUP_REMOVED lines=13> */
.L_x_55007:
[----:B------:R-:W-:Y:S05]  /*171e0*/  BSYNC.RECONVERGENT B4 ;  /* 0x0000000000047941 */ /* 0x000fea0003800200 */
.L_x_55006:
        /* <DEDUP_REMOVED lines=61> */
.L_x_55004:
[----:B------:R-:W-:Y:S05]  /*175c0*/  BSYNC.RECONVERGENT B3 ;  /* 0x0000000000037941 */ /* 0x000fea0003800200 */
.L_x_55003:
        /* <DEDUP_REMOVED lines=10> */
.L_x_55002:
[----:B------:R-:W-:Y:S05]  /*17670*/  BSYNC.RECONVERGENT B2 ;  /* 0x0000000000027941 */ /* 0x000fea0003800200 */
.L_x_55001:
        /* <DEDUP_REMOVED lines=17> */
.L_x_55012:
        /* <DEDUP_REMOVED lines=13> */
.L_x_55014:
[----:B------:R-:W-:Y:S05]  /*17860*/  BSYNC.RECONVERGENT B4 ;  /* 0x0000000000047941 */ /* 0x000fea0003800200 */
.L_x_55013:
        /* <DEDUP_REMOVED lines=61> */
.L_x_55011:
[----:B------:R-:W-:Y:S05]  /*17c40*/  BSYNC.RECONVERGENT B3 ;  /* 0x0000000000037941 */ /* 0x000fea0003800200 */
.L_x_55010:
        /* <DEDUP_REMOVED lines=10> */
.L_x_55009:
[----:B------:R-:W-:Y:S05]  /*17cf0*/  BSYNC.RECONVERGENT B2 ;  /* 0x0000000000027941 */ /* 0x000fea0003800200 */
.L_x_55008:
        /* <DEDUP_REMOVED lines=17> */
.L_x_55019:
        /* <DEDUP_REMOVED lines=13> */
.L_x_55021:
[----:B------:R-:W-:Y:S05]  /*17ee0*/  BSYNC.RECONVERGENT B4 ;  /* 0x0000000000047941 */ /* 0x000fea0003800200 */
.L_x_55020:
        /* <DEDUP_REMOVED lines=61> */
.L_x_55018:
[----:B------:R-:W-:Y:S05]  /*182c0*/  BSYNC.RECONVERGENT B3 ;  /* 0x0000000000037941 */ /* 0x000fea0003800200 */
.L_x_55017:
        /* <DEDUP_REMOVED lines=10> */
.L_x_55016:
[----:B------:R-:W-:Y:S05]  /*18370*/  BSYNC.RECONVERGENT B2 ;  /* 0x0000000000027941 */ /* 0x000fea0003800200 */
.L_x_55015:
        /* <DEDUP_REMOVED lines=17> */
.L_x_55026:
        /* <DEDUP_REMOVED lines=13> */
.L_x_55028:
[----:B------:R-:W-:Y:S05]  /*18560*/  BSYNC.RECONVERGENT B4 ;  /* 0x0000000000047941 */ /* 0x000fea0003800200 */
.L_x_55027:
        /* <DEDUP_REMOVED lines=61> */
.L_x_55025:
[----:B------:R-:W-:Y:S05]  /*18940*/  BSYNC.RECONVERGENT B3 ;  /* 0x0000000000037941 */ /* 0x000fea0003800200 */
.L_x_55024:
        /* <DEDUP_REMOVED lines=10> */
.L_x_55023:
[----:B------:R-:W-:Y:S05]  /*189f0*/  BSYNC.RECONVERGENT B2 ;  /* 0x0000000000027941 */ /* 0x000fea0003800200 */
.L_x_55022:
        /* <DEDUP_REMOVED lines=17> */
.L_x_55033:
        /* <DEDUP_REMOVED lines=13> */
.L_x_55035:
[----:B------:R-:W-:Y:S05]  /*18be0*/  BSYNC.RECONVERGENT B4 ;  /* 0x0000000000047941 */ /* 0x000fea0003800200 */
.L_x_55034:
        /* <DEDUP_REMOVED lines=61> */
.L_x_55032:
[----:B------:R-:W-:Y:S05]  /*18fc0*/  BSYNC.RECONVERGENT B3 ;  /* 0x0000000000037941 */ /* 0x000fea0003800200 */
.L_x_55031:
        /* <DEDUP_REMOVED lines=10> */
.L_x_55030:
[----:B------:R-:W-:Y:S05]  /*19070*/  BSYNC.RECONVERGENT B2 ;  /* 0x0000000000027941 */ /* 0x000fea0003800200 */
.L_x_55029:
        /* <DEDUP_REMOVED lines=16> */
.L_x_55039:
        /* <DEDUP_REMOVED lines=13> */
.L_x_55041:
[----:B------:R-:W-:Y:S05]  /*19250*/  BSYNC.RECONVERGENT B3 ;  /* 0x0000000000037941 */ /* 0x000fea0003800200 */
.L_x_55040:
        /* <DEDUP_REMOVED lines=61> */
.L_x_55038:
[----:B------:R-:W-:Y:S05]  /*19630*/  BSYNC.RECONVERGENT B2 ;  /* 0x0000000000027941 */ /* 0x000fea0003800200 */
.L_x_55037:
        /* <DEDUP_REMOVED lines=11> */
.L_x_54986:
        /* <DEDUP_REMOVED lines=21> */
.L_x_55046:
        /* <DEDUP_REMOVED lines=13> */
.L_x_55048:
[----:B------:R-:W-:Y:S05]  /*19910*/  BSYNC.RECONVERGENT B4 ;  /* 0x0000000000047941 */ /* 0x000fea0003800200 */
.L_x_55047:
        /* <DEDUP_REMOVED lines=61> */
.L_x_55045:
[----:B------:R-:W-:Y:S05]  /*19cf0*/  BSYNC.RECONVERGENT B3 ;  /* 0x0000000000037941 */ /* 0x000fea0003800200 */
.L_x_55044:
        /* <DEDUP_REMOVED lines=10> */
.L_x_55043:
[----:B------:R-:W-:Y:S05]  /*19da0*/  BSYNC.RECONVERGENT B2 ;  /* 0x0000000000027941 */ /* 0x000fea0003800200 */
.L_x_55042:
        /* <DEDUP_REMOVED lines=17> */
.L_x_55053:
        /* <DEDUP_REMOVED lines=13> */
.L_x_55055:
[----:B------:R-:W-:Y:S05]  /*19f90*/  BSYNC.RECONVERGENT B4 ;  /* 0x0000000000047941 */ /* 0x000fea0003800200 */
.L_x_55054:
        /* <DEDUP_REMOVED lines=61> */
.L_x_55052:
[----:B------:R-:W-:Y:S05]  /*1a370*/  BSYNC.RECONVERGENT B3 ;  /* 0x0000000000037941 */ /* 0x000fea0003800200 */
.L_x_55051:
        /* <DEDUP_REMOVED lines=10> */
.L_x_55050:
[----:B------:R-:W-:Y:S05]  /*1a420*/  BSYNC.RECONVERGENT B2 ;  /* 0x0000000000027941 */ /* 0x000fea0003800200 */
.L_x_55049:
        /* <DEDUP_REMOVED lines=17> */
.L_x_55060:
        /* <DEDUP_REMOVED lines=13> */
.L_x_55062:
[----:B------:R-:W-:Y:S05]  /*1a610*/  BSYNC.RECONVERGENT B4 ;  /* 0x0000000000047941 */ /* 0x000fea0003800200 */
.L_x_55061:
        /* <DEDUP_REMOVED lines=61> */
.L_x_55059:
[----:B------:R-:W-:Y:S05]  /*1a9f0*/  BSYNC.RECONVERGENT B3 ;  /* 0x0000000000037941 */ /* 0x000fea0003800200 */
.L_x_55058:
        /* <DEDUP_REMOVED lines=10> */
.L_x_55057:
[----:B------:R-:W-:Y:S05]  /*1aaa0*/  BSYNC.RECONVERGENT B2 ;  /* 0x0000000000027941 */ /* 0x000fea0003800200 */
.L_x_55056:
        /* <DEDUP_REMOVED lines=17> */
.L_x_55067:
        /* <DEDUP_REMOVED lines=13> */
.L_x_55069:
[----:B------:R-:W-:Y:S05]  /*1ac90*/  BSYNC.RECONVERGENT B4 ;  /* 0x0000000000047941 */ /* 0x000fea0003800200 */
.L_x_55068:
        /* <DEDUP_REMOVED lines=61> */
.L_x_55066:
[----:B------:R-:W-:Y:S05]  /*1b070*/  BSYNC.RECONVERGENT B3 ;  /* 0x0000000000037941 */ /* 0x000fea0003800200 */
.L_x_55065:
        /* <DEDUP_REMOVED lines=10> */
.L_x_55064:
[----:B------:R-:W-:Y:S05]  /*1b120*/  BSYNC.RECONVERGENT B2 ;  /* 0x0000000000027941 */ /* 0x000fea0003800200 */
.L_x_55063:
        /* <DEDUP_REMOVED lines=17> */
.L_x_55074:
        /* <DEDUP_REMOVED lines=13> */
.L_x_55076:
[----:B------:R-:W-:Y:S05]  /*1b310*/  BSYNC.RECONVERGENT B4 ;  /* 0x0000000000047941 */ /* 0x000fea0003800200 */
.L_x_55075:
        /* <DEDUP_REMOVED lines=61> */
.L_x_55073:
[----:B------:R-:W-:Y:S05]  /*1b6f0*/  BSYNC.RECONVERGENT B3 ;  /* 0x0000000000037941 */ /* 0x000fea0003800200 */
.L_x_55072:
        /* <DEDUP_REMOVED lines=10> */
.L_x_55071:
[----:B------:R-:W-:Y:S05]  /*1b7a0*/  BSYNC.RECONVERGENT B2 ;  /* 0x0000000000027941 */ /* 0x000fea0003800200 */
.L_x_55070:
        /* <DEDUP_REMOVED lines=17> */
.L_x_55081:
        /* <DEDUP_REMOVED lines=13> */
.L_x_55083:
[----:B------:R-:W-:Y:S05]  /*1b990*/  BSYNC.RECONVERGENT B4 ;  /* 0x0000000000047941 */ /* 0x000fea0003800200 */
.L_x_55082:
        /* <DEDUP_REMOVED lines=61> */
.L_x_55080:
[----:B------:R-:W-:Y:S05]  /*1bd70*/  BSYNC.RECONVERGENT B3 ;  /* 0x0000000000037941 */ /* 0x000fea0003800200 */
.L_x_55079:
        /* <DEDUP_REMOVED lines=10> */
.L_x_55078:
[----:B------:R-:W-:Y:S05]  /*1be20*/  BSYNC.RECONVERGENT B2 ;  /* 0x0000000000027941 */ /* 0x000fea0003800200 */
.L_x_55077:
        /* <DEDUP_REMOVED lines=17> */
.L_x_55088:
        /* <DEDUP_REMOVED lines=13> */
.L_x_55090:
[----:B------:R-:W-:Y:S05]  /*1c010*/  BSYNC.RECONVERGENT B4 ;  /* 0x0000000000047941 */ /* 0x000fea0003800200 */
.L_x_55089:
        /* <DEDUP_REMOVED lines=61> */
.L_x_55087:
[----:B------:R-:W-:Y:S05]  /*1c3f0*/  BSYNC.RECONVERGENT B3 ;  /* 0x0000000000037941 */ /* 0x000fea0003800200 */
.L_x_55086:
        /* <DEDUP_REMOVED lines=10> */
.L_x_55085:
[----:B------:R-:W-:Y:S05]  /*1c4a0*/  BSYNC.RECONVERGENT B2 ;  /* 0x0000000000027941 */ /* 0x000fea0003800200 */
.L_x_55084:
        /* <DEDUP_REMOVED lines=16> */
.L_x_55093:
        /* <DEDUP_REMOVED lines=13> */
.L_x_55095:
[----:B------:R-:W-:Y:S05]  /*1c680*/  BSYNC.RECONVERGENT B3 ;  /* 0x0000000000037941 */ /* 0x000fea0003800200 */
.L_x_55094:
        /* <DEDUP_REMOVED lines=61> */
.L_x_55092:
[----:B------:R-:W-:Y:S05]  /*1ca60*/  BSYNC.RECONVERGENT B2 ;  /* 0x0000000000027941 */ /* 0x000fea0003800200 */
.L_x_55091:
        /* <DEDUP_REMOVED lines=10> */
.L_x_55036:
[----:B------:R-:W-:Y:S05]  /*1cb10*/  BSYNC.RECONVERGENT B0 ;  /* 0x0000000000007941 */ /* 0x000fea0003800200 */
.L_x_54985:
        /* <DEDUP_REMOVED lines=27> */
.L_x_55097:
[----:B------:R-:W-:Y:S05]  /*1ccd0*/  BSYNC.RECONVERGENT B0 ;  /* 0x0000000000007941 */ /* 0x000fea0003800200 */
.L_x_55096:
[----:B------:R-:W-:Y:S01]  /*1cce0*/  IADD3 R213, PT, PT, R213, 0x20, RZ ;  /* 0x00000020d5d57810 */ /* 0x000fe20007ffe0ff */
[----:B------:R-:W-:-:S07]  /*1ccf0*/  VIADD R212, R212, 0x20 ;  /* 0x00000020d4d47836 */ /* 0x000fce0000000000 */
.L_x_54984:
[----:B------:R-:W-:Y:S05]  /*1cd00*/  BSYNC.RECONVERGENT B1 ;  /* 0x0000000000017941 */ /* 0x000fea0003800200 */
.L_x_54983:
        /* <DEDUP_REMOVED lines=38> */
.L_x_55106:
        /* <DEDUP_REMOVED lines=13> */
.L_x_55108:
[----:B------:R-:W-:Y:S05]  /*1d040*/  BSYNC.RECONVERGENT B4 ;  /* 0x0000000000047941 */ /* 0x000fea0003800200 */
.L_x_55107:
        /* <DEDUP_REMOVED lines=61> */
.L_x_55105:
[----:B------:R-:W-:Y:S05]  /*1d420*/  BSYNC.RECONVERGENT B3 ;  /* 0x0000000000037941 */ /* 0x000fea0003800200 */
.L_x_55104:
        /* <DEDUP_REMOVED lines=10> */
.L_x_55103:
[----:B------:R-:W-:Y:S05]  /*1d4d0*/  BSYNC.RECONVERGENT B2 ;  /* 0x0000000000027941 */ /* 0x000fea0003800200 */
.L_x_55102:
        /* <DEDUP_REMOVED lines=17> */
.L_x_55113:
        /* <DEDUP_REMOVED lines=13> */
.L_x_55115:
[----:B------:R-:W-:Y:S05]  /*1d6c0*/  BSYNC.RECONVERGENT B4 ;  /* 0x0000000000047941 */ /* 0x000fea0003800200 */
.L_x_55114:
        /* <DEDUP_REMOVED lines=61> */
.L_x_55112:
[----:B------:R-:W-:Y:S05]  /*1daa0*/  BSYNC.RECONVERGENT B3 ;  /* 0x0000000000037941 */ /* 0x000fea0003800200 */
.L_x_55111:
        /* <DEDUP_REMOVED lines=10> */
.L_x_55110:
[----:B------:R-:W-:Y:S05]  /*1db50*/  BSYNC.RECONVERGENT B2 ;  /* 0x0000000000027941 */ /* 0x000fea0003800200 */
.L_x_55109:
        /* <DEDUP_REMOVED lines=17> */
.L_x_55120:
        /* <DEDUP_REMOVED lines=13> */
.L_x_55122:
[----:B------:R-:W-:Y:S05]  /*1dd40*/  BSYNC.RECONVERGENT B4 ;  /* 0x0000000000047941 */ /* 0x000fea0003800200 */
.L_x_55121:
        /* <DEDUP_REMOVED lines=61> */
.L_x_55119:
[----:B------:R-:W-:Y:S05]  /*1e120*/  BSYNC.RECONVERGENT B3 ;  /* 0x0000000000037941 */ /* 0x000fea0003800200 */
.L_x_55118:
        /* <DEDUP_REMOVED lines=10> */
.L_x_55117:
[----:B------:R-:W-:Y:S05]  /*1e1d0*/  BSYNC.RECONVERGENT B2 ;  /* 0x0000000000027941 */ /* 0x000fea0003800200 */
.L_x_55116:
        /* <DEDUP_REMOVED lines=17> */
.L_x_55127:
        /* <DEDUP_REMOVED lines=13> */
.L_x_55129:
[----:B------:R-:W-:Y:S05]  /*1e3c0*/  BSYNC.RECONVERGENT B4 ;  /* 0x0000000000047941 */ /* 0x000fea0003800200 */
.L_x_55128:
        /* <DEDUP_REMOVED lines=61> */
.L_x_55126:
[----:B------:R-:W-:Y:S05]  /*1e7a0*/  BSYNC.RECONVERGENT B3 ;  /* 0x0000000000037941 */ /* 0x000fea0003800200 */
.L_x_55125:
        /* <DEDUP_REMOVED lines=10> */
.L_x_55124:
[----:B------:R-:W-:Y:S05]  /*1e850*/  BSYNC.RECONVERGENT B2 ;  /* 0x0000000000027941 */ /* 0x000fea0003800200 */
.L_x_55123:
        /* <DEDUP_REMOVED lines=17> */
.L_x_55134:
        /* <DEDUP_REMOVED lines=13> */
.L_x_55136:
[----:B------:R-:W-:Y:S05]  /*1ea40*/  BSYNC.RECONVERGENT B4 ;  /* 0x0000000000047941 */ /* 0x000fea0003800200 */
.L_x_55135:
        /* <DEDUP_REMOVED lines=61> */
.L_x_55133:
[----:B------:R-:W-:Y:S05]  /*1ee20*/  BSYNC.RECONVERGENT B3 ;  /* 0x0000000000037941 */ /* 0x000fea0003800200 */
.L_x_55132:
        /* <DEDUP_REMOVED lines=10> */
.L_x_55131:
[----:B------:R-:W-:Y:S05]  /*1eed0*/  BSYNC.RECONVERGENT B2 ;  /* 0x0000000000027941 */ /* 0x000fea0003800200 */
.L_x_55130:
        /* <DEDUP_REMOVED lines=17> */
.L_x_55141:
        /* <DEDUP_REMOVED lines=13> */
.L_x_55143:
[----:B------:R-:W-:Y:S05]  /*1f0c0*/  BSYNC.RECONVERGENT B4 ;  /* 0x0000000000047941 */ /* 0x000fea0003800200 */
.L_x_55142:
        /* <DEDUP_REMOVED lines=61> */
.L_x_55140:
[----:B------:R-:W-:Y:S05]  /*1f4a0*/  BSYNC.RECONVERGENT B3 ;  /* 0x0000000000037941 */ /* 0x000fea0003800200 */
.L_x_55139:
        /* <DEDUP_REMOVED lines=10> */
.L_x_55138:
[----:B------:R-:W-:Y:S05]  /*1f550*/  BSYNC.RECONVERGENT B2 ;  /* 0x0000000000027941 */ /* 0x000fea0003800200 */
.L_x_55137:
        /* <DEDUP_REMOVED lines=17> */
.L_x_55148:
        /* <DEDUP_REMOVED lines=13> */
.L_x_55150:
[----:B------:R-:W-:Y:S05]  /*1f740*/  BSYNC.RECONVERGENT B4 ;  /* 0x0000000000047941 */ /* 0x000fea0003800200 */
.L_x_55149:
        /* <DEDUP_REMOVED lines=61> */
.L_x_55147:
[----:B------:R-:W-:Y:S05]  /*1fb20*/  BSYNC.RECONVERGENT B3 ;  /* 0x0000000000037941 */ /* 0x000fea0003800200 */
.L_x_55146:
        /* <DEDUP_REMOVED lines=10> */
.L_x_55145:
[----:B------:R-:W-:Y:S05]  /*1fbd0*/  BSYNC.RECONVERGENT B2 ;  /* 0x0000000000027941 */ /* 0x000fea0003800200 */
.L_x_55144:
        /* <DEDUP_REMOVED lines=16> */
.L_x_55154:
        /* <DEDUP_REMOVED lines=13> */
.L_x_55156:
[----:B------:R-:W-:Y:S05]  /*1fdb0*/  BSYNC.RECONVERGENT B3 ;  /* 0x0000000000037941 */ /* 0x000fea0003800200 */
.L_x_55155:
        /* <DEDUP_REMOVED lines=61> */
.L_x_55153:
[----:B------:R-:W-:Y:S05]  /*20190*/  BSYNC.RECONVERGENT B2 ;  /* 0x0000000000027941 */ /* 0x000fea0003800200 */
.L_x_55152:
        /* <DEDUP_REMOVED lines=11> */
.L_x_55101:
        /* <DEDUP_REMOVED lines=21> */
.L_x_55161:
        /* <DEDUP_REMOVED lines=13> */
.L_x_55163:
[----:B------:R-:W-:Y:S05]  /*20470*/  BSYNC.RECONVERGENT B4 ;  /* 0x0000000000047941 */ /* 0x000fea0003800200 */
.L_x_55162:
        /* <DEDUP_REMOVED lines=61> */
.L_x_55160:
[----:B------:R-:W-:Y:S05]  /*20850*/  BSYNC.RECONVERGENT B3 ;  /* 0x0000000000037941 */ /* 0x000fea0003800200 */
.L_x_55159:
        /* <DEDUP_REMOVED lines=10> */
.L_x_55158:
[----:B------:R-:W-:Y:S05]  /*20900*/  BSYNC.RECONVERGENT B2 ;  /* 0x0000000000027941 */ /* 0x000fea0003800200 */
.L_x_55157:
        /* <DEDUP_REMOVED lines=17> */
.L_x_55168:
        /* <DEDUP_REMOVED lines=13> */
.L_x_55170:
[----:B------:R-:W-:Y:S05]  /*20af0*/  BSYNC.RECONVERGENT B4 ;  /* 0x0000000000047941 */ /* 0x000fea0003800200 */
.L_x_55169:
        /* <DEDUP_REMOVED lines=61> */
.L_x_55167:
[----:B------:R-:W-:Y:S05]  /*20ed0*/  BSYNC.RECONVERGENT B3 ;  /* 0x0000000000037941 */ /* 0x000fea0003800200 */
.L_x_55166:
        /* <DEDUP_REMOVED lines=10> */
.L_x_55165:
[----:B------:R-:W-:Y:S05]  /*20f80*/  BSYNC.RECONVERGENT B2 ;  /* 0x0000000000027941 */ /* 0x000fea0003800200 */
.L_x_55164:
        /* <DEDUP_REMOVED lines=17> */
.L_x_55175:
        /* <DEDUP_REMOVED lines=13> */
.L_x_55177:
[----:B------:R-:W-:Y:S05]  /*21170*/  BSYNC.RECONVERGENT B4 ;  /* 0x0000000000047941 */ /* 0x000fea0003800200 */
.L_x_55176:
        /* <DEDUP_REMOVED lines=61> */
.L_x_55174:
[----:B------:R-:W-:Y:S05]  /*21550*/  BSYNC.RECONVERGENT B3 ;  /* 0x0000000000037941 */ /* 0x000fea0003800200 */
.L_x_55173:
        /* <DEDUP_REMOVED lines=10> */
.L_x_55172:
[----:B------:R-:W-:Y:S05]  /*21600*/  BSYNC.RECONVERGENT B2 ;  /* 0x0000000000027941 */ /* 0x000fea0003800200 */
.L_x_55171:
        /* <DEDUP_REMOVED lines=17> */
.L_x_55182:
        /* <DEDUP_REMOVED lines=13> */
.L_x_55184:
[----:B------:R-:W-:Y:S05]  /*217f0*/  BSYNC.RECONVERGENT B4 ;  /* 0x0000000000047941 */ /* 0x000fea0003800200 */
.L_x_55183:
        /* <DEDUP_REMOVED lines=61> */
.L_x_55181:
[----:B------:R-:W-:Y:S05]  /*21bd0*/  BSYNC.RECONVERGENT B3 ;  /* 0x0000000000037941 */ /* 0x000fea0003800200 */
.L_x_55180:
        /* <DEDUP_REMOVED lines=10> */
.L_x_55179:
[----:B------:R-:W-:Y:S05]  /*21c80*/  BSYNC.RECONVERGENT B2 ;  /* 0x0000000000027941 */ /* 0x000fea0003800200 */
.L_x_55178:
        /* <DEDUP_REMOVED lines=17> */
.L_x_55189:
        /* <DEDUP_REMOVED lines=13> */
.L_x_55191:
[----:B------:R-:W-:Y:S05]  /*21e70*/  BSYNC.RECONVERGENT B4 ;  /* 0x0000000000047941 */ /* 0x000fea0003800200 */
.L_x_55190:
        /* <DEDUP_REMOVED lines=61> */
.L_x_55188:
[----:B------:R-:W-:Y:S05]  /*22250*/  BSYNC.RECONVERGENT B3 ;  /* 0x0000000000037941 */ /* 0x000fea0003800200 */
.L_x_55187:
        /* <DEDUP_REMOVED lines=10> */
.L_x_55186:
[----:B------:R-:W-:Y:S05]  /*22300*/  BSYNC.RECONVERGENT B2 ;  /* 0x0000000000027941 */ /* 0x000fea0003800200 */
.L_x_55185:
        /* <DEDUP_REMOVED lines=17> */
.L_x_55196:
        /* <DEDUP_REMOVED lines=13> */
.L_x_55198:
[----:B------:R-:W-:Y:S05]  /*224f0*/  BSYNC.RECONVERGENT B4 ;  /* 0x0000000000047941 */ /* 0x000fea0003800200 */
.L_x_55197:
        /* <DEDUP_REMOVED lines=61> */
.L_x_55195:
[----:B------:R-:W-:Y:S05]  /*228d0*/  BSYNC.RECONVERGENT B3 ;  /* 0x0000000000037941 */ /* 0x000fea0003800200 */
.L_x_55194:
        /* <DEDUP_REMOVED lines=10> */
.L_x_55193:
[----:B------:R-:W-:Y:S05]  /*22980*/  BSYNC.RECONVERGENT B2 ;  /* 0x0000000000027941 */ /* 0x000fea0003800200 */
.L_x_55192:
        /* <DEDUP_REMOVED lines=17> */
.L_x_55203:
        /* <DEDUP_REMOVED lines=13> */
.L_x_55205:
[----:B------:R-:W-:Y:S05]  /*22b70*/  BSYNC.RECONVERGENT B4 ;  /* 0x0000000000047941 */ /* 0x000fea0003800200 */
.L_x_55204:
        /* <DEDUP_REMOVED lines=61> */
.L_x_55202:
[----:B------:R-:W-:Y:S05]  /*22f50*/  BSYNC.RECONVERGENT B3 ;  /* 0x0000000000037941 */ /* 0x000fea0003800200 */
.L_x_55201:
        /* <DEDUP_REMOVED lines=10> */
.L_x_55200:
[----:B------:R-:W-:Y:S05]  /*23000*/  BSYNC.RECONVERGENT B2 ;  /* 0x0000000000027941 */ /* 0x000fea0003800200 */
.L_x_55199:
        /* <DEDUP_REMOVED lines=16> */
.L_x_55208:
        /* <DEDUP_REMOVED lines=13> */
.L_x_55210:
[----:B------:R-:W-:Y:S05]  /*231e0*/  BSYNC.RECONVERGENT B3 ;  /* 0x0000000000037941 */ /* 0x000fea0003800200 */
.L_x_55209:
        /* <DEDUP_REMOVED lines=61> */
.L_x_55207:
[----:B------:R-:W-:Y:S05]  /*235c0*/  BSYNC.RECONVERGENT B2 ;  /* 0x0000000000027941 */ /* 0x000fea0003800200 */
.L_x_55206:
        /* <DEDUP_REMOVED lines=10> */
.L_x_55151:
[----:B------:R-:W-:Y:S05]  /*23670*/  BSYNC.RECONVERGENT B0 ;  /* 0x0000000000007941 */ /* 0x000fea0003800200 */
.L_x_55100:
        /* <DEDUP_REMOVED lines=27> */
.L_x_55212:
[----:B------:R-:W-:Y:S05]  /*23830*/  BSYNC.RECONVERGENT B0 ;  /* 0x0000000000007941 */ /* 0x000fea0003800200 */
.L_x_55211:
[----:B------:R-:W-:Y:S01]  /*23840*/  IADD3 R213, PT, PT, R213, 0x20, RZ ;  /* 0x00000020d5d57810 */ /* 0x000fe20007ffe0ff */
[----:B------:R-:W-:-:S07]  /*23850*/  VIADD R212, R212, 0x20 ;  /* 0x00000020d4d47836 */ /* 0x000fce0000000000 */
.L_x_55099:
[----:B------:R-:W-:Y:S05]  /*23860*/  BSYNC.RECONVERGENT B1 ;  /* 0x0000000000017941 */ /* 0x000fea0003800200 */
.L_x_55098:
        /* <DEDUP_REMOVED lines=38> */
.L_x_55221:
        /* <DEDUP_REMOVED lines=13> */
.L_x_55223:
[----:B------:R-:W-:Y:S05]  /*23ba0*/  BSYNC.RECONVERGENT B4 ;  /* 0x0000000000047941 */ /* 0x000fea0003800200 */
.L_x_55222:
        /* <DEDUP_REMOVED lines=61> */
.L_x_55220:
[----:B------:R-:W-:Y:S05]  /*23f80*/  BSYNC.RECONVERGENT B3 ;  /* 0x0000000000037941 */ /* 0x000fea0003800200 */
.L_x_55219:
        /* <DEDUP_REMOVED lines=10> */
.L_x_55218:
[----:B------:R-:W-:Y:S05]  /*24030*/  BSYNC.RECONVERGENT B2 ;  /* 0x0000000000027941 */ /* 0x000fea0003800200 */
.L_x_55217:
        /* <DEDUP_REMOVED lines=17> */
.L_x_55228:
        /* <DEDUP_REMOVED lines=13> */
.L_x_55230:
[----:B------:R-:W-:Y:S05]  /*24220*/  BSYNC.RECONVERGENT B4 ;  /* 0x0000000000047941 */ /* 0x000fea0003800200 */
.L_x_55229:
        /* <DEDUP_REMOVED lines=61> */
.L_x_55227:
[----:B------:R-:W-:Y:S05]  /*24600*/  BSYNC.RECONVERGENT B3 ;  /* 0x0000000000037941 */ /* 0x000fea0003800200 */
.L_x_55226:
        /* <DEDUP_REMOVED lines=10> */
.L_x_55225:
[----:B------:R-:W-:Y:S05]  /*246b0*/  BSYNC.RECONVERGENT B2 ;  /* 0x0000000000027941 */ /* 0x000fea0003800200 */
.L_x_55224:
        /* <DEDUP_REMOVED lines=17> */
.L_x_55235:
        /* <DEDUP_REMOVED lines=13> */
.L_x_55237:
[----:B------:R-:W-:Y:S05]  /*248a0*/  BSYNC.RECONVERGENT B4 ;  /* 0x0000000000047941 */ /* 0x000fea0003800200 */
.L_x_55236:
        /* <DEDUP_REMOVED lines=61> */
.L_x_55234:
[----:B------:R-:W-:Y:S05]  /*24c80*/  BSYNC.RECONVERGENT B3 ;  /* 0x0000000000037941 */ /* 0x000fea0003800200 */
.L_x_55233:
        /* <DEDUP_REMOVED lines=10> */
.L_x_55232:
[----:B------:R-:W-:Y:S05]  /*24d30*/  BSYNC.RECONVERGENT B2 ;  /* 0x0000000000027941 */ /* 0x000fea0003800200 */
.L_x_55231:
        /* <DEDUP_REMOVED lines=17> */
.L_x_55242:
        /* <DEDUP_REMOVED lines=13> */
.L_x_55244:
[----:B------:R-:W-:Y:S05]  /*24f20*/  BSYNC.RECONVERGENT B4 ;  /* 0x0000000000047941 */ /* 0x000fea0003800200 */
.L_x_55243:
        /* <DEDUP_REMOVED lines=61> */
.L_x_55241:
[----:B------:R-:W-:Y:S05]  /*25300*/  BSYNC.RECONVERGENT B3 ;  /* 0x0000000000037941 */ /* 0x000fea0003800200 */
.L_x_55240:
        /* <DEDUP_REMOVED lines=10> */
.L_x_55239:
[----:B------:R-:W-:Y:S05]  /*253b0*/  BSYNC.RECONVERGENT B2 ;  /* 0x0000000000027941 */ /* 0x000fea0003800200 */
.L_x_55238:
        /* <DEDUP_REMOVED lines=17> */
.L_x_55249:
        /* <DEDUP_REMOVED lines=13> */
.L_x_55251:
[----:B------:R-:W-:Y:S05]  /*255a0*/  BSYNC.RECONVERGENT B4 ;  /* 0x0000000000047941 */ /* 0x000fea0003800200 */
.L_x_55250:
        /* <DEDUP_REMOVED lines=61> */
.L_x_55248:
[----:B------:R-:W-:Y:S05]  /*25980*/  BSYNC.RECONVERGENT B3 ;  /* 0x0000000000037941 */ /* 0x000fea0003800200 */
.L_x_55247:
        /* <DEDUP_REMOVED lines=10> */
.L_x_55246:
[----:B------:R-:W-:Y:S05]  /*25a30*/  BSYNC.RECONVERGENT B2 ;  /* 0x0000000000027941 */ /* 0x000fea0003800200 */
.L_x_55245:
        /* <DEDUP_REMOVED lines=17> */
.L_x_55256:
        /* <DEDUP_REMOVED lines=13> */
.L_x_55258:
[----:B------:R-:W-:Y:S05]  /*25c20*/  BSYNC.RECONVERGENT B4 ;  /* 0x0000000000047941 */ /* 0x000fea0003800200 */
.L_x_55257:
        /* <DEDUP_REMOVED lines=61> */
.L_x_55255:
[----:B------:R-:W-:Y:S05]  /*26000*/  BSYNC.RECONVERGENT B3 ;  /* 0x0000000000037941 */ /* 0x000fea0003800200 */
.L_x_55254:
        /* <DEDUP_REMOVED lines=10> */
.L_x_55253:
[----:B------:R-:W-:Y:S05]  /*260b0*/  BSYNC.RECONVERGENT B2 ;  /* 0x0000000000027941 */ /* 0x000fea0003800200 */
.L_x_55252:
        /* <DEDUP_REMOVED lines=17> */
.L_x_55263:
        /* <DEDUP_REMOVED lines=13> */
.L_x_55265:
[----:B------:R-:W-:Y:S05]  /*262a0*/  BSYNC.RECONVERGENT B4 ;  /* 0x0000000000047941 */ /* 0x000fea0003800200 */
.L_x_55264:
        /* <DEDUP_REMOVED lines=61> */
.L_x_55262:
[----:B------:R-:W-:Y:S05]  /*26680*/  BSYNC.RECONVERGENT B3 ;  /* 0x0000000000037941 */ /* 0x000fea0003800200 */
.L_x_55261:
        /* <DEDUP_REMOVED lines=10> */
.L_x_55260:
[----:B------:R-:W-:Y:S05]  /*26730*/  BSYNC.RECONVERGENT B2 ;  /* 0x0000000000027941 */ /* 0x000fea0003800200 */
.L_x_55259:
        /* <DEDUP_REMOVED lines=16> */
.L_x_55269:
        /* <DEDUP_REMOVED lines=13> */
.L_x_55271:
[----:B------:R-:W-:Y:S05]  /*26910*/  BSYNC.RECONVERGENT B3 ;  /* 0x0000000000037941 */ /* 0x000fea0003800200 */
.L_x_55270:
        /* <DEDUP_REMOVED lines=61> */
.L_x_55268:
[----:B------:R-:W-:Y:S05]  /*26cf0*/  BSYNC.RECONVERGENT B2 ;  /* 0x0000000000027941 */ /* 0x000fea0003800200 */
.L_x_55267:
        /* <DEDUP_REMOVED lines=11> */
.L_x_55216:
        /* <DEDUP_REMOVED lines=21> */
.L_x_55276:
        /* <DEDUP_REMOVED lines=13> */
.L_x_55278:
[----:B------:R-:W-:Y:S05]  /*26fd0*/  BSYNC.RECONVERGENT B4 ;  /* 0x0000000000047941 */ /* 0x000fea0003800200 */
.L_x_55277:
        /* <DEDUP_REMOVED lines=61> */
.L_x_55275:
[----:B------:R-:W-:Y:S05]  /*273b0*/  BSYNC.RECONVERGENT B3 ;  /* 0x0000000000037941 */ /* 0x000fea0003800200 */
.L_x_55274:
        /* <DEDUP_REMOVED lines=10> */
.L_x_55273:
[----:B------:R-:W-:Y:S05]  /*27460*/  BSYNC.RECONVERGENT B2 ;  /* 0x0000000000027941 */ /* 0x000fea0003800200 */
.L_x_55272:
        /* <DEDUP_REMOVED lines=17> */
.L_x_55283:
        /* <DEDUP_REMOVED lines=13> */
.L_x_55285:
[----:B------:R-:W-:Y:S05]  /*27650*/  BSYNC.RECONVERGENT B4 ;  /* 0x0000000000047941 */ /* 0x000fea0003800200 */
.L_x_55284:
        /* <DEDUP_REMOVED lines=61> */
.L_x_55282:
[----:B------:R-:W-:Y:S05]  /*27a30*/  BSYNC.RECONVERGENT B3 ;  /* 0x0000000000037941 */ /* 0x000fea0003800200 */
.L_x_55281:
        /* <DEDUP_REMOVED lines=10> */
.L_x_55280:
[----:B------:R-:W-:Y:S05]  /*27ae0*/  BSYNC.RECONVERGENT B2 ;  /* 0x0000000000027941 */ /* 0x000fea0003800200 */
.L_x_55279:
        /* <DEDUP_REMOVED lines=17> */
.L_x_55290:
        /* <DEDUP_REMOVED lines=13> */
.L_x_55292:
[----:B------:R-:W-:Y:S05]  /*27cd0*/  BSYNC.RECONVERGENT B4 ;  /* 0x0000000000047941 */ /* 0x000fea0003800200 */
.L_x_55291:
        /* <DEDUP_REMOVED lines=61> */
.L_x_55289:
[----:B------:R-:W-:Y:S05]  /*280b0*/  BSYNC.RECONVERGENT B3 ;  /* 0x0000000000037941 */ /* 0x000fea0003800200 */
.L_x_55288:
        /* <DEDUP_REMOVED lines=10> */
.L_x_55287:
[----:B------:R-:W-:Y:S05]  /*28160*/  BSYNC.RECONVERGENT B2 ;  /* 0x0000000000027941 */ /* 0x000fea0003800200 */
.L_x_55286:
        /* <DEDUP_REMOVED lines=17> */
.L_x_55297:
        /* <DEDUP_REMOVED lines=13> */
.L_x_55299:
[----:B------:R-:W-:Y:S05]  /*28350*/  BSYNC.RECONVERGENT B4 ;  /* 0x0000000000047941 */ /* 0x000fea0003800200 */
.L_x_55298:
        /* <DEDUP_REMOVED lines=61> */
.L_x_55296:
[----:B------:R-:W-:Y:S05]  /*28730*/  BSYNC.RECONVERGENT B3 ;  /* 0x0000000000037941 */ /* 0x000fea0003800200 */
.L_x_55295:
        /* <DEDUP_REMOVED lines=10> */
.L_x_55294:
[----:B------:R-:W-:Y:S05]  /*287e0*/  BSYNC.RECONVERGENT B2 ;  /* 0x0000000000027941 */ /* 0x000fea0003800200 */
.L_x_55293:
        /* <DEDUP_REMOVED lines=17> */
.L_x_55304:
        /* <DEDUP_REMOVED lines=13> */
.L_x_55306:
[----:B------:R-:W-:Y:S05]  /*289d0*/  BSYNC.RECONVERGENT B4 ;  /* 0x0000000000047941 */ /* 0x000fea0003800200 */
.L_x_55305:
        /* <DEDUP_REMOVED lines=61> */
.L_x_55303:
[----:B------:R-:W-:Y:S05]  /*28db0*/  BSYNC.RECONVERGENT B3 ;  /* 0x0000000000037941 */ /* 0x000fea0003800200 */
.L_x_55302:
        /* <DEDUP_REMOVED lines=10> */
.L_x_55301:
[----:B------:R-:W-:Y:S05]  /*28e60*/  BSYNC.RECONVERGENT B2 ;  /* 0x0000000000027941 */ /* 0x000fea0003800200 */
.L_x_55300:
        /* <DEDUP_REMOVED lines=17> */
.L_x_55311:
        /* <DEDUP_REMOVED lines=13> */
.L_x_55313:
[----:B------:R-:W-:Y:S05]  /*29050*/  BSYNC.RECONVERGENT B4 ;  /* 0x0000000000047941 */ /* 0x000fea0003800200 */
.L_x_55312:
        /* <DEDUP_REMOVED lines=61> */
.L_x_55310:
[----:B------:R-:W-:Y:S05]  /*29430*/  BSYNC.RECONVERGENT B3 ;  /* 0x0000000000037941 */ /* 0x000fea0003800200 */
.L_x_55309:
        /* <DEDUP_REMOVED lines=10> */
.L_x_55308:
[----:B------:R-:W-:Y:S05]  /*294e0*/  BSYNC.RECONVERGENT B2 ;  /* 0x0000000000027941 */ /* 0x000fea0003800200 */
.L_x_55307:
        /* <DEDUP_REMOVED lines=17> */
.L_x_55318:
        /* <DEDUP_REMOVED lines=13> */
.L_x_55320:
[----:B------:R-:W-:Y:S05]  /*296d0*/  BSYNC.RECONVERGENT B4 ;  /* 0x0000000000047941 */ /* 0x000fea0003800200 */
.L_x_55319:
        /* <DEDUP_REMOVED lines=61> */
.L_x_55317:
[----:B------:R-:W-:Y:S05]  /*29ab0*/  BSYNC.RECONVERGENT B3 ;  /* 0x0000000000037941 */ /* 0x000fea0003800200 */
.L_x_55316:
        /* <DEDUP_REMOVED lines=10> */
.L_x_55315:
[----:B------:R-:W-:Y:S05]  /*29b60*/  BSYNC.RECONVERGENT B2 ;  /* 0x0000000000027941 */ /* 0x000fea0003800200 */
.L_x_55314:
        /* <DEDUP_REMOVED lines=16> */
.L_x_55323:
        /* <DEDUP_REMOVED lines=13> */
.L_x_55325:
[----:B------:R-:W-:Y:S05]  /*29d40*/  BSYNC.RECONVERGENT B3 ;  /* 0x0000000000037941 */ /* 0x000fea0003800200 */
.L_x_55324:
        /* <DEDUP_REMOVED lines=61> */
.L_x_55322:
[----:B------:R-:W-:Y:S05]  /*2a120*/  BSYNC.RECONVERGENT B2 ;  /* 0x0000000000027941 */ /* 0x000fea0003800200 */
.L_x_55321:
        /* <DEDUP_REMOVED lines=10> */
.L_x_55266:
[----:B------:R-:W-:Y:S05]  /*2a1d0*/  BSYNC.RECONVERGENT B0 ;  /* 0x0000000000007941 */ /* 0x000fea0003800200 */
.L_x_55215:
        /* <DEDUP_REMOVED lines=27> */
.L_x_55327:
[----:B------:R-:W-:Y:S05]  /*2a390*/  BSYNC.RECONVERGENT B0 ;  /* 0x0000000000007941 */ /* 0x000fea0003800200 */
.L_x_55326:
[----:B------:R-:W-:Y:S01]  /*2a3a0*/  IADD3 R213, PT, PT, R213, 0x20, RZ ;  /* 0x00000020d5d57810 */ /* 0x000fe20007ffe0ff */
[----:B------:R-:W-:-:S07]  /*2a3b0*/  VIADD R212, R212, 0x20 ;  /* 0x00000020d4d47836 */ /* 0x000fce0000000000 */
.L_x_55214:
[----:B------:R-:W-:Y:S05]  /*2a3c0*/  BSYNC.RECONVERGENT B1 ;  /* 0x0000000000017941 */ /* 0x000fea0003800200 */
.L_x_55213:
        /* <DEDUP_REMOVED lines=38> */
.L_x_55336:
        /* <DEDUP_REMOVED lines=13> */
.L_x_55338:
[----:B------:R-:W-:Y:S05]  /*2a700*/  BSYNC.RECONVERGENT B4 ;  /* 0x0000000000047941 */ /* 0x000fea0003800200 */
.L_x_55337:
        /* <DEDUP_REMOVED lines=61> */
.L_x_55335:
[----:B------:R-:W-:Y:S05]  /*2aae0*/  BSYNC.RECONVERGENT B3 ;  /* 0x0000000000037941 */ /* 0x000fea0003800200 */
.L_x_55334:
        /* <DEDUP_REMOVED lines=10> */
.L_x_55333:
[----:B------:R-:W-:Y:S05]  /*2ab90*/  BSYNC.RECONVERGENT B2 ;  /* 0x0000000000027941 */ /* 0x000fea0003800200 */
.L_x_55332:
        /* <DEDUP_REMOVED lines=17> */
.L_x_55343:
        /* <DEDUP_REMOVED lines=13> */
.L_x_55345:
[----:B------:R-:W-:Y:S05]  /*2ad80*/  BSYNC.RECONVERGENT B4 ;  /* 0x0000000000047941 */ /* 0x000fea0003800200 */
.L_x_55344:
        /* <DEDUP_REMOVED lines=61> */
.L_x_55342:
[----:B------:R-:W-:Y:S05]  /*2b160*/  BSYNC.RECONVERGENT B3 ;  /* 0x0000000000037941 */ /* 0x000fea0003800200 */
.L_x_55341:
        /* <DEDUP_REMOVED lines=10> */
.L_x_55340:
[----:B------:R-:W-:Y:S05]  /*2b210*/  BSYNC.RECONVERGENT B2 ;  /* 0x0000000000027941 */ /* 0x000fea0003800200 */
.L_x_55339:
        /* <DEDUP_REMOVED lines=17> */
.L_x_55350:
        /* <DEDUP_REMOVED lines=13> */
.L_x_55352:
[----:B------:R-:W-:Y:S05]  /*2b400*/  BSYNC.RECONVERGENT B4 ;  /* 0x0000000000047941 */ /* 0x000fea0003800200 */
.L_x_55351:
        /* <DEDUP_REMOVED lines=61> */
.L_x_55349:
[----:B------:R-:W-:Y:S05]  /*2b7e0*/  BSYNC.RECONVERGENT B3 ;  /* 0x0000000000037941 */ /* 0x000fea0003800200 */
.L_x_55348:
        /* <DEDUP_REMOVED lines=10> */
.L_x_55347:
[----:B------:R-:W-:Y:S05]  /*2b890*/  BSYNC.RECONVERGENT B2 ;  /* 0x0000000000027941 */ /* 0x000fea0003800200 */
.L_x_55346:
        /* <DEDUP_REMOVED lines=17> */
.L_x_55357:
        /* <DEDUP_REMOVED lines=13> */
.L_x_55359:
[----:B------:R-:W-:Y:S05]  /*2ba80*/  BSYNC.RECONVERGENT B4 ;  /* 0x0000000000047941 */ /* 0x000fea0003800200 */
.L_x_55358:
        /* <DEDUP_REMOVED lines=61> */
.L_x_55356:
[----:B------:R-:W-:Y:S05]  /*2be60*/  BSYNC.RECONVERGENT B3 ;  /* 0x0000000000037941 */ /* 0x000fea0003800200 */
.L_x_55355:
        /* <DEDUP_REMOVED lines=10> */
.L_x_55354:
[----:B------:R-:W-:Y:S05]  /*2bf10*/  BSYNC.RECONVERGENT B2 ;  /* 0x0000000000027941 */ /* 0x000fea0003800200 */
.L_x_55353:
        /* <DEDUP_REMOVED lines=17> */
.L_x_55364:
        /* <DEDUP_REMOVED lines=13> */
.L_x_55366:
[----:B------:R-:W-:Y:S05]  /*2c100*/  BSYNC.RECONVERGENT B4 ;  /* 0x0000000000047941 */ /* 0x000fea0003800200 */
.L_x_55365:
        /* <DEDUP_REMOVED lines=61> */
.L_x_55363:
[----:B------:R-:W-:Y:S05]  /*2c4e0*/  BSYNC.RECONVERGENT B3 ;  /* 0x0000000000037941 */ /* 0x000fea0003800200 */
.L_x_55362:
        /* <DEDUP_REMOVED lines=10> */
.L_x_55361:
[----:B------:R-:W-:Y:S05]  /*2c590*/  BSYNC.RECONVERGENT B2 ;  /* 0x0000000000027941 */ /* 0x000fea0003800200 */
.L_x_55360:
        /* <DEDUP_REMOVED lines=17> */
.L_x_55371:
        /* <DEDUP_REMOVED lines=13> */
.L_x_55373:
[----:B------:R-:W-:Y:S05]  /*2c780*/  BSYNC.RECONVERGENT B4 ;  /* 0x0000000000047941 */ /* 0x000fea0003800200 */
.L_x_55372:
        /* <DEDUP_REMOVED lines=61> */
.L_x_55370:
[----:B------:R-:W-:Y:S05]  /*2cb60*/  BSYNC.RECONVERGENT B3 ;  /* 0x0000000000037941 */ /* 0x000fea0003800200 */
.L_x_55369:
        /* <DEDUP_REMOVED lines=10> */
.L_x_55368:
[----:B------:R-:W-:Y:S05]  /*2cc10*/  BSYNC.RECONVERGENT B2 ;  /* 0x0000000000027941 */ /* 0x000fea0003800200 */
.L_x_55367:
        /* <DEDUP_REMOVED lines=17> */
.L_x_55378:
        /* <DEDUP_REMOVED lines=13> */
.L_x_55380:
[----:B------:R-:W-:Y:S05]  /*2ce00*/  BSYNC.RECONVERGENT B4 ;  /* 0x0000000000047941 */ /* 0x000fea0003800200 */
.L_x_55379:
        /* <DEDUP_REMOVED lines=61> */
.L_x_55377:
[----:B------:R-:W-:Y:S05]  /*2d1e0*/  BSYNC.RECONVERGENT B3 ;  /* 0x0000000000037941 */ /* 0x000fea0003800200 */
.L_x_55376:
        /* <DEDUP_REMOVED lines=10> */
.L_x_55375:
[----:B------:R-:W-:Y:S05]  /*2d290*/  BSYNC.RECONVERGENT B2 ;  /* 0x0000000000027941 */ /* 0x000fea0003800200 */
.L_x_55374:
        /* <DEDUP_REMOVED lines=16> */
.L_x_55384:
        /* <DEDUP_REMOVED lines=13> */
.L_x_55386:
[----:B------:R-:W-:Y:S05]  /*2d470*/  BSYNC.RECONVERGENT B3 ;  /* 0x0000000000037941 */ /* 0x000fea0003800200 */
.L_x_55385:
        /* <DEDUP_REMOVED lines=61> */
.L_x_55383:
[----:B------:R-:W-:Y:S05]  /*2d850*/  BSYNC.RECONVERGENT B2 ;  /* 0x0000000000027941 */ /* 0x000fea0003800200 */
.L_x_55382:
        /* <DEDUP_REMOVED lines=11> */
.L_x_55331:
        /* <DEDUP_REMOVED lines=21> */
.L_x_55391:
        /* <DEDUP_REMOVED lines=13> */
.L_x_55393:
[----:B------:R-:W-:Y:S05]  /*2db30*/  BSYNC.RECONVERGENT B4 ;  /* 0x0000000000047941 */ /* 0x000fea0003800200 */
.L_x_55392:
        /* <DEDUP_REMOVED lines=61> */
.L_x_55390:
[----:B------:R-:W-:Y:S05]  /*2df10*/  BSYNC.RECONVERGENT B3 ;  /* 0x0000000000037941 */ /* 0x000fea0003800200 */
.L_x_55389:
        /* <DEDUP_REMOVED lines=10> */
.L_x_55388:
[----:B------:R-:W-:Y:S05]  /*2dfc0*/  BSYNC.RECONVERGENT B2 ;  /* 0x0000000000027941 */ /* 0x000fea0003800200 */
.L_x_55387:
        /* <DEDUP_REMOVED lines=17> */
.L_x_55398:
        /* <DEDUP_REMOVED lines=13> */
.L_x_55400:
[----:B------:R-:W-:Y:S05]  /*2e1b0*/  BSYNC.RECONVERGENT B4 ;  /* 0x0000000000047941 */ /* 0x000fea0003800200 */
.L_x_55399:
        /* <DEDUP_REMOVED lines=61> */
.L_x_55397:
[----:B------:R-:W-:Y:S05]  /*2e590*/  BSYNC.RECONVERGENT B3 ;  /* 0x0000000000037941 */ /* 0x000fea0003800200 */
.L_x_55396:
        /* <DEDUP_REMOVED lines=10> */
.L_x_55395:
[----:B------:R-:W-:Y:S05]  /*2e640*/  BSYNC.RECONVERGENT B2 ;  /* 0x0000000000027941 */ /* 0x000fea0003800200 */
.L_x_55394:
        /* <DEDUP_REMOVED lines=17> */
.L_x_55405:
        /* <DEDUP_REMOVED lines=13> */
.L_x_55407:
[----:B------:R-:W-:Y:S05]  /*2e830*/  BSYNC.RECONVERGENT B4 ;  /* 0x0000000000047941 */ /* 0x000fea0003800200 */
.L_x_55406:
        /* <DEDUP_REMOVED lines=61> */
.L_x_55404:
[----:B------:R-:W-:Y:S05]  /*2ec10*/  BSYNC.RECONVERGENT B3 ;  /* 0x0000000000037941 */ /* 0x000fea0003800200 */
.L_x_55403:
        /* <DEDUP_REMOVED lines=10> */
.L_x_55402:
[----:B------:R-:W-:Y:S05]  /*2ecc0*/  BSYNC.RECONVERGENT B2 ;  /* 0x0000000000027941 */ /* 0x000fea0003800200 */
.L_x_55401:
        /* <DEDUP_REMOVED lines=17> */
.L_x_55412:
        /* <DEDUP_REMOVED lines=13> */
.L_x_55414:
[----:B------:R-:W-:Y:S05]  /*2eeb0*/  BSYNC.RECONVERGENT B4 ;  /* 0x0000000000047941 */ /* 0x000fea0003800200 */
.L_x_55413:
        /* <DEDUP_REMOVED lines=61> */
.L_x_55411:
[----:B------:R-:W-:Y:S05]  /*2f290*/  BSYNC.RECONVERGENT B3 ;  /* 0x0000000000037941 */ /* 0x000fea0003800200 */
.L_x_55410:
        /* <DEDUP_REMOVED lines=10> */
.L_x_55409:
[----:B------:R-:W-:Y:S05]  /*2f340*/  BSYNC.RECONVERGENT B2 ;  /* 0x0000000000027941 */ /* 0x000fea0003800200 */
.L_x_55408:
        /* <DEDUP_REMOVED lines=17> */
.L_x_55419:
        /* <DEDUP_REMOVED lines=13> */
.L_x_55421:
[----:B------:R-:W-:Y:S05]  /*2f530*/  BSYNC.RECONVERGENT B4 ;  /* 0x0000000000047941 */ /* 0x000fea0003800200 */
.L_x_55420:
        /* <DEDUP_REMOVED lines=61> */
.L_x_55418:
[----:B------:R-:W-:Y:S05]  /*2f910*/  BSYNC.RECONVERGENT B3 ;  /* 0x0000000000037941 */ /* 0x000fea0003800200 */
.L_x_55417:
        /* <DEDUP_REMOVED lines=10> */
.L_x_55416:
[----:B------:R-:W-:Y:S05]  /*2f9c0*/  BSYNC.RECONVERGENT B2 ;  /* 0x0000000000027941 */ /* 0x000fea0003800200 */
.L_x_55415:
        /* <DEDUP_REMOVED lines=17> */
.L_x_55426:
        /* <DEDUP_REMOVED lines=13> */
.L_x_55428:
[----:B------:R-:W-:Y:S05]  /*2fbb0*/  BSYNC.RECONVERGENT B4 ;  /* 0x0000000000047941 */ /* 0x000fea0003800200 */
.L_x_55427:
        /* <DEDUP_REMOVED lines=61> */
.L_x_55425:
[----:B------:R-:W-:Y:S05]  /*2ff90*/  BSYNC.RECONVERGENT B3 ;  /* 0x0000000000037941 */ /* 0x000fea0003800200 */
.L_x_55424:
        /* <DEDUP_REMOVED lines=10> */
.L_x_55423:
[----:B------:R-:W-:Y:S05]  /*30040*/  BSYNC.RECONVERGENT B2 ;  /* 0x0000000000027941 */ /* 0x000fea0003800200 */
.L_x_55422:
        /* <DEDUP_REMOVED lines=17> */
.L_x_55433:
        /* <DEDUP_REMOVED lines=13> */
.L_x_55435:
[----:B------:R-:W-:Y:S05]  /*30230*/  BSYNC.RECONVERGENT B4 ;  /* 0x0000000000047941 */ /* 0x000fea0003800200 */
.L_x_55434:
        /* <DEDUP_REMOVED lines=61> */
.L_x_55432:
[----:B------:R-:W-:Y:S05]  /*30610*/  BSYNC.RECONVERGENT B3 ;  /* 0x0000000000037941 */ /* 0x000fea0003800200 */
.L_x_55431:
        /* <DEDUP_REMOVED lines=10> */
.L_x_55430:
[----:B------:R-:W-:Y:S05]  /*306c0*/  BSYNC.RECONVERGENT B2 ;  /* 0x0000000000027941 */ /* 0x000fea0003800200 */
.L_x_55429:
        /* <DEDUP_REMOVED lines=16> */
.L_x_55438:
        /* <DEDUP_REMOVED lines=13> */
.L_x_55440:
[----:B------:R-:W-:Y:S05]  /*308a0*/  BSYNC.RECONVERGENT B3 ;  /* 0x0000000000037941 */ /* 0x000fea0003800200 */
.L_x_55439:
        /* <DEDUP_REMOVED lines=61> */
.L_x_55437:
[----:B------:R-:W-:Y:S05]  /*30c80*/  BSYNC.RECONVERGENT B2 ;  /* 0x0000000000027941 */ /* 0x000fea0003800200 */
.L_x_55436:
        /* <DEDUP_REMOVED lines=10> */
.L_x_55381:
[----:B------:R-:W-:Y:S05]  /*30d30*/  BSYNC.RECONVERGENT B0 ;  /* 0x0000000000007941 */ /* 0x000fea0003800200 */
.L_x_55330:
        /* <DEDUP_REMOVED lines=27> */
.L_x_55442:
[----:B------:R-:W-:Y:S05]  /*30ef0*/  BSYNC.RECONVERGENT B0 ;  /* 0x0000000000007941 */ /* 0x000fea0003800200 */
.L_x_55441:
[----:B------:R-:W-:Y:S01]  /*30f00*/  IADD3 R213, PT, PT, R213, 0x20, RZ ;  /* 0x00000020d5d57810 */ /* 0x000fe20007ffe0ff */
[----:B------:R-:W-:-:S07]  /*30f10*/  VIADD R212, R212, 0x20 ;  /* 0x00000020d4d47836 */ /* 0x000fce0000000000 */
.L_x_55329:
[----:B------:R-:W-:Y:S05]  /*30f20*/  BSYNC.RECONVERGENT B1 ;  /* 0x0000000000017941 */ /* 0x000fea0003800200 */
.L_x_55328:
        /* <DEDUP_REMOVED lines=38> */
.L_x_55451:
        /* <DEDUP_REMOVED lines=13> */
.L_x_55453:
[----:B------:R-:W-:Y:S05]  /*31260*/  BSYNC.RECONVERGENT B4 ;  /* 0x0000000000047941 */ /* 0x000fea0003800200 */
.L_x_55452:
        /* <DEDUP_REMOVED lines=61> */
.L_x_55450:
[----:B------:R-:W-:Y:S05]  /*31640*/  BSYNC.RECONVERGENT B3 ;  /* 0x0000000000037941 */ /* 0x000fea0003800200 */
.L_x_55449:
        /* <DEDUP_REMOVED lines=10> */
.L_x_55448:
[----:B------:R-:W-:Y:S05]  /*316f0*/  BSYNC.RECONVERGENT B2 ;  /* 0x0000000000027941 */ /* 0x000fea0003800200 */
.L_x_55447:
        /* <DEDUP_REMOVED lines=17> */
.L_x_55458:
        /* <DEDUP_REMOVED lines=13> */
.L_x_55460:
[----:B------:R-:W-:Y:S05]  /*318e0*/  BSYNC.RECONVERGENT B4 ;  /* 0x0000000000047941 */ /* 0x000fea0003800200 */
.L_x_55459:
        /* <DEDUP_REMOVED lines=61> */
.L_x_55457:
[----:B------:R-:W-:Y:S05]  /*31cc0*/  BSYNC.RECONVERGENT B3 ;  /* 0x0000000000037941 */ /* 0x000fea0003800200 */
.L_x_55456:
        /* <DEDUP_REMOVED lines=10> */
.L_x_55455:
[----:B------:R-:W-:Y:S05]  /*31d70*/  BSYNC.RECONVERGENT B2 ;  /* 0x0000000000027941 */ /* 0x000fea0003800200 */
.L_x_55454:
        /* <DEDUP_REMOVED lines=17> */
.L_x_55465:
        /* <DEDUP_REMOVED lines=13> */
.L_x_55467:
[----:B------:R-:W-:Y:S05]  /*31f60*/  BSYNC.RECONVERGENT B4 ;  /* 0x0000000000047941 */ /* 0x000fea0003800200 */
.L_x_55466:
        /* <DEDUP_REMOVED lines=61> */
.L_x_55464:
[----:B------:R-:W-:Y:S05]  /*32340*/  BSYNC.RECONVERGENT B3 ;  /* 0x0000000000037941 */ /* 0x000fea0003800200 */
.L_x_55463:
        /* <DEDUP_REMOVED lines=10> */
.L_x_55462:
[----:B------:R-:W-:Y:S05]  /*323f0*/  BSYNC.RECONVERGENT B2 ;  /* 0x0000000000027941 */ /* 0x000fea0003800200 */
.L_x_55461:
        /* <DEDUP_REMOVED lines=17> */
.L_x_55472:
        /* <DEDUP_REMOVED lines=13> */
.L_x_55474:
[----:B------:R-:W-:Y:S05]  /*325e0*/  BSYNC.RECONVERGENT B4 ;  /* 0x0000000000047941 */ /* 0x000fea0003800200 */
.L_x_55473:
        /* <DEDUP_REMOVED lines=61> */
.L_x_55471:
[----:B------:R-:W-:Y:S05]  /*329c0*/  BSYNC.RECONVERGENT B3 ;  /* 0x0000000000037941 */ /* 0x000fea0003800200 */
.L_x_55470:
        /* <DEDUP_REMOVED lines=10> */
.L_x_55469:
[----:B------:R-:W-:Y:S05]  /*32a70*/  BSYNC.RECONVERGENT B2 ;  /* 0x0000000000027941 */ /* 0x000fea0003800200 */
.L_x_55468:
        /* <DEDUP_REMOVED lines=17> */
.L_x_55479:
        /* <DEDUP_REMOVED lines=13> */
.L_x_55481:
[----:B------:R-:W-:Y:S05]  /*32c60*/  BSYNC.RECONVERGENT B4 ;  /* 0x0000000000047941 */ /* 0x000fea0003800200 */
.L_x_55480:
        /* <DEDUP_REMOVED lines=61> */
.L_x_55478:
[----:B------:R-:W-:Y:S05]  /*33040*/  BSYNC.RECONVERGENT B3 ;  /* 0x0000000000037941 */ /* 0x000fea0003800200 */
.L_x_55477:
        /* <DEDUP_REMOVED lines=10> */
.L_x_55476:
[----:B------:R-:W-:Y:S05]  /*330f0*/  BSYNC.RECONVERGENT B2 ;  /* 0x0000000000027941 */ /* 0x000fea0003800200 */
.L_x_55475:
        /* <DEDUP_REMOVED lines=17> */
.L_x_55486:
        /* <DEDUP_REMOVED lines=13> */
.L_x_55488:
[----:B------:R-:W-:Y:S05]  /*332e0*/  BSYNC.RECONVERGENT B4 ;  /* 0x0000000000047941 */ /* 0x000fea0003800200 */
.L_x_55487:
        /* <DEDUP_REMOVED lines=61> */
.L_x_55485:
[----:B------:R-:W-:Y:S05]  /*336c0*/  BSYNC.RECONVERGENT B3 ;  /* 0x0000000000037941 */ /* 0x000fea0003800200 */
.L_x_55484:
        /* <DEDUP_REMOVED lines=10> */
.L_x_55483:
[----:B------:R-:W-:Y:S05]  /*33770*/  BSYNC.RECONVERGENT B2 ;  /* 0x0000000000027941 */ /* 0x000fea0003800200 */
.L_x_55482:
        /* <DEDUP_REMOVED lines=17> */
.L_x_55493:
        /* <DEDUP_REMOVED lines=13> */
.L_x_55495:
[----:B------:R-:W-:Y:S05]  /*33960*/  BSYNC.RECONVERGENT B4 ;  /* 0x0000000000047941 */ /* 0x000fea0003800200 */
.L_x_55494:
        /* <DEDUP_REMOVED lines=61> */
.L_x_55492:
[----:B------:R-:W-:Y:S05]  /*33d40*/  BSYNC.RECONVERGENT B3 ;  /* 0x0000000000037941 */ /* 0x000fea0003800200 */
.L_x_55491:
        /* <DEDUP_REMOVED lines=10> */
.L_x_55490:
[----:B------:R-:W-:Y:S05]  /*33df0*/  BSYNC.RECONVERGENT B2 ;  /* 0x0000000000027941 */ /* 0x000fea0003800200 */
.L_x_55489:
        /* <DEDUP_REMOVED lines=20> */
.L_x_55499:
        /* <DEDUP_REMOVED lines=13> */
.L_x_55501:
[----:B------:R-:W-:Y:S05]  /*34010*/  BSYNC.RECONVERGENT B3 ;  /* 0x0000000000037941 */ /* 0x000fea0003800200 */
.L_x_55500:
[----:B------:R-:W-:Y:S01]  /*34020*/  LOP3.LUT R3, R15, R225, R13, 0x96, !PT ;  /* 0x000000e10f037212 */ /* 0x000fe200078e960d */
[----:B------:R-:W-:-:S04]  /*34030*/  IMAD.WIDE.U32 R214, R223, -0x326172a9, RZ ;  /* 0xcd9e8d57dfd67825 */ /* 0x000fc800078e00ff */
        /* <DEDUP_REMOVED lines=59> */
.L_x_55498:
[----:B------:R-:W-:Y:S05]  /*343f0*/  BSYNC.RECONVERGENT B2 ;  /* 0x0000000000027941 */ /* 0x000fea0003800200 */
.L_x_55497:
[----:B------:R-:W-:Y:S01]  /*34400*/  I2FP.F32.U32 R0, R3 ;  /* 0x0000000300007245 */ /* 0x000fe20000201000 */
[----:B------:R-:W-:-:S04]  /*34410*/  IMAD.MOV.U32 R3, RZ, RZ, 0x2f800000 ;  /* 0x2f800000ff037424 */ /* 0x000fc800078e00ff */
[----:B------:R-:W-:-:S05]  /*34420*/  FFMA.FTZ R0, R0, R3, 1.1641532182693481445e-10 ;  /* 0x2f00000000007423 */ /* 0x000fca0000010003 */
[----:B------:R-:W-:Y:S01]  /*34430*/  FSETP.GTU.FTZ.AND P1, PT, R0, UR8, PT ;  /* 0x0000000800007c0b */ /* 0x000fe2000bf3c000 */
[----:B------:R-:W-:-:S03]  /*34440*/  HADD2.F32 R0, -RZ, R139.H1_H1 ;  /* 0x3000008bff007230 */ /* 0x000fc60000004100 */
[----:B------:R-:W-:Y:S02]  /*34450*/  SEL R3, RZ, 0x1, P1 ;  /* 0x00000001ff037807 */ /* 0x000fe40000800000 */
[----:B------:R-:W-:-:S04]  /*34460*/  FMUL.FTZ R0, R0, UR11 ;  /* 0x0000000b00007c20 */ /* 0x000fc80008410000 */
[----:B------:R-:W-:-:S05]  /*34470*/  FMUL.FTZ R0, R0, UR10 ;  /* 0x0000000a00007c20 */ /* 0x000fca0008410000 */
[----:B------:R-:W-:-:S05]  /*34480*/  FSEL R0, R0, RZ, !P1 ;  /* 0x000000ff00007208 */ /* 0x000fca0004800000 */
[----:B------:R-:W-:Y:S01]  /*34490*/  FFMA.FTZ R211, R0, R135, R147 ;  /* 0x0000008700d37223 */ /* 0x000fe20000010093 */
[----:B------:R-:W-:Y:S06]  /*344a0*/  BRA `(.L_x_55496) ;  /* 0x0000003400187947 */ /* 0x000fec0003800000 */
.L_x_55446:
        /* <DEDUP_REMOVED lines=21> */
.L_x_55506:
        /* <DEDUP_REMOVED lines=13> */
.L_x_55508:
[----:B------:R-:W-:Y:S05]  /*346d0*/  BSYNC.RECONVERGENT B4 ;  /* 0x0000000000047941 */ /* 0x000fea0003800200 */
.L_x_55507:
        /* <DEDUP_REMOVED lines=61> */
.L_x_55505:
[----:B------:R-:W-:Y:S05]  /*34ab0*/  BSYNC.RECONVERGENT B3 ;  /* 0x0000000000037941 */ /* 0x000fea0003800200 */
.L_x_55504:
        /* <DEDUP_REMOVED lines=10> */
.L_x_55503:
[----:B------:R-:W-:Y:S05]  /*34b60*/  BSYNC.RECONVERGENT B2 ;  /* 0x0000000000027941 */ /* 0x000fea0003800200 */
.L_x_55502:
        /* <DEDUP_REMOVED lines=17> */
.L_x_55513:
        /* <DEDUP_REMOVED lines=13> */
.L_x_55515:
[----:B------:R-:W-:Y:S05]  /*34d50*/  BSYNC.RECONVERGENT B4 ;  /* 0x0000000000047941 */ /* 0x000fea0003800200 */
.L_x_55514:
        /* <DEDUP_REMOVED lines=61> */
.L_x_55512:
[----:B------:R-:W-:Y:S05]  /*35130*/  BSYNC.RECONVERGENT B3 ;  /* 0x0000000000037941 */ /* 0x000fea0003800200 */
.L_x_55511:
        /* <DEDUP_REMOVED lines=10> */
.L_x_55510:
[----:B------:R-:W-:Y:S05]  /*351e0*/  BSYNC.RECONVERGENT B2 ;  /* 0x0000000000027941 */ /* 0x000fea0003800200 */
.L_x_55509:
        /* <DEDUP_REMOVED lines=17> */
.L_x_55520:
        /* <DEDUP_REMOVED lines=13> */
.L_x_55522:
[----:B------:R-:W-:Y:S05]  /*353d0*/  BSYNC.RECONVERGENT B4 ;  /* 0x0000000000047941 */ /* 0x000fea0003800200 */
.L_x_55521:
        /* <DEDUP_REMOVED lines=61> */
.L_x_55519:
[----:B------:R-:W-:Y:S05]  /*357b0*/  BSYNC.RECONVERGENT B3 ;  /* 0x0000000000037941 */ /* 0x000fea0003800200 */
.L_x_55518:
        /* <DEDUP_REMOVED lines=10> */
.L_x_55517:
[----:B------:R-:W-:Y:S05]  /*35860*/  BSYNC.RECONVERGENT B2 ;  /* 0x0000000000027941 */ /* 0x000fea0003800200 */
.L_x_55516:
        /* <DEDUP_REMOVED lines=17> */
.L_x_55527:
        /* <DEDUP_REMOVED lines=13> */
.L_x_55529:
[----:B------:R-:W-:Y:S05]  /*35a50*/  BSYNC.RECONVERGENT B4 ;  /* 0x0000000000047941 */ /* 0x000fea0003800200 */
.L_x_55528:
        /* <DEDUP_REMOVED lines=61> */
.L_x_55526:
[----:B------:R-:W-:Y:S05]  /*35e30*/  BSYNC.RECONVERGENT B3 ;  /* 0x0000000000037941 */ /* 0x000fea0003800200 */
.L_x_55525:
        /* <DEDUP_REMOVED lines=10> */
.L_x_55524:
[----:B------:R-:W-:Y:S05]  /*35ee0*/  BSYNC.RECONVERGENT B2 ;  /* 0x0000000000027941 */ /* 0x000fea0003800200 */
.L_x_55523:
        /* <DEDUP_REMOVED lines=17> */
.L_x_55534:
        /* <DEDUP_REMOVED lines=13> */
.L_x_55536:
[----:B------:R-:W-:Y:S05]  /*360d0*/  BSYNC.RECONVERGENT B4 ;  /* 0x0000000000047941 */ /* 0x000fea0003800200 */
.L_x_55535:
        /* <DEDUP_REMOVED lines=61> */
.L_x_55533:
[----:B------:R-:W-:Y:S05]  /*364b0*/  BSYNC.RECONVERGENT B3 ;  /* 0x0000000000037941 */ /* 0x000fea0003800200 */
.L_x_55532:
        /* <DEDUP_REMOVED lines=10> */
.L_x_55531:
[----:B------:R-:W-:Y:S05]  /*36560*/  BSYNC.RECONVERGENT B2 ;  /* 0x0000000000027941 */ /* 0x000fea0003800200 */
.L_x_55530:
        /* <DEDUP_REMOVED lines=17> */
.L_x_55541:
        /* <DEDUP_REMOVED lines=13> */
.L_x_55543:
[----:B------:R-:W-:Y:S05]  /*36750*/  BSYNC.RECONVERGENT B4 ;  /* 0x0000000000047941 */ /* 0x000fea0003800200 */
.L_x_55542:
        /* <DEDUP_REMOVED lines=61> */
.L_x_55540:
[----:B------:R-:W-:Y:S05]  /*36b30*/  BSYNC.RECONVERGENT B3 ;  /* 0x0000000000037941 */ /* 0x000fea0003800200 */
.L_x_55539:
        /* <DEDUP_REMOVED lines=10> */
.L_x_55538:
[----:B------:R-:W-:Y:S05]  /*36be0*/  BSYNC.RECONVERGENT B2 ;  /* 0x0000000000027941 */ /* 0x000fea0003800200 */
.L_x_55537:
        /* <DEDUP_REMOVED lines=17> */
.L_x_55548:
        /* <DEDUP_REMOVED lines=13> */
.L_x_55550:
[----:B------:R-:W-:Y:S05]  /*36dd0*/  BSYNC.RECONVERGENT B4 ;  /* 0x0000000000047941 */ /* 0x000fea0003800200 */
.L_x_55549:
        /* <DEDUP_REMOVED lines=61> */
.L_x_55547:
[----:B------:R-:W-:Y:S05]  /*371b0*/  BSYNC.RECONVERGENT B3 ;  /* 0x0000000000037941 */ /* 0x000fea0003800200 */
.L_x_55546:
        /* <DEDUP_REMOVED lines=10> */
.L_x_55545:
[----:B------:R-:W-:Y:S05]  /*37260*/  BSYNC.RECONVERGENT B2 ;  /* 0x0000000000027941 */ /* 0x000fea0003800200 */
.L_x_55544:
        /* <DEDUP_REMOVED lines=20> */
.L_x_55553:
        /* <DEDUP_REMOVED lines=13> */
.L_x_55555:
[----:B------:R-:W-:Y:S05]  /*37480*/  BSYNC.RECONVERGENT B3 ;  /* 0x0000000000037941 */ /* 0x000fea0003800200 */
.L_x_55554:
        /* <DEDUP_REMOVED lines=61> */
.L_x_55552:
[----:B------:R-:W-:Y:S05]  /*37860*/  BSYNC.RECONVERGENT B2 ;  /* 0x0000000000027941 */ /* 0x000fea0003800200 */
.L_x_55551:
        /* <DEDUP_REMOVED lines=10> */
.L_x_55496:
[----:B------:R-:W-:Y:S05]  /*37910*/  BSYNC.RECONVERGENT B0 ;  /* 0x0000000000007941 */ /* 0x000fea0003800200 */
.L_x_55445:
        /* <DEDUP_REMOVED lines=25> */
.L_x_55444:
[----:B------:R-:W-:Y:S05]  /*37ab0*/  BSYNC.RECONVERGENT B1 ;  /* 0x0000000000017941 */ /* 0x000fea0003800200 */
.L_x_55443:
        /* <DEDUP_REMOVED lines=233> */
.L_x_55585:
        /* <DEDUP_REMOVED lines=48> */
[----:B----4-:R-:W-:Y:S02]  /*38c50*/  FFMA.FTZ R215, R215, R237, R20 ;  /* 0x000000edd7d77223 */ /* 0x010fe40000010014 */
        /* <DEDUP_REMOVED lines=17> */
.L_x_55560:
[----:B------:R-:W-:Y:S05]  /*38d70*/  BSYNC.RECONVERGENT B1 ;  /* 0x0000000000017941 */ /* 0x000fea0003800200 */
.L_x_55559:
        /* <DEDUP_REMOVED lines=43> */
.L_x_55562:
[----:B------:R-:W-:Y:S05]  /*39030*/  BSYNC.RECONVERGENT B1 ;  /* 0x0000000000017941 */ /* 0x000fea0003800200 */
.L_x_55561:
        /* <DEDUP_REMOVED lines=43> */
.L_x_55564:
[----:B------:R-:W-:Y:S05]  /*392f0*/  BSYNC.RECONVERGENT B1 ;  /* 0x0000000000017941 */ /* 0x000fea0003800200 */
.L_x_55563:
        /* <DEDUP_REMOVED lines=43> */
.L_x_55566:
[----:B------:R-:W-:Y:S05]  /*395b0*/  BSYNC.RECONVERGENT B1 ;  /* 0x0000000000017941 */ /* 0x000fea0003800200 */
.L_x_55565:
        /* <DEDUP_REMOVED lines=43> */
.L_x_55568:
[----:B------:R-:W-:Y:S05]  /*39870*/  BSYNC.RECONVERGENT B1 ;  /* 0x0000000000017941 */ /* 0x000fea0003800200 */
.L_x_55567:
        /* <DEDUP_REMOVED lines=43> */
.L_x_55570:
[----:B------:R-:W-:Y:S05]  /*39b30*/  BSYNC.RECONVERGENT B1 ;  /* 0x0000000000017941 */ /* 0x000fea0003800200 */
.L_x_55569:
        /* <DEDUP_REMOVED lines=39> */
.L_x_55572:
[----:B------:R-:W-:Y:S05]  /*39db0*/  BSYNC.RECONVERGENT B1 ;  /* 0x0000000000017941 */ /* 0x000fea0003800200 */
.L_x_55571:
        /* <DEDUP_REMOVED lines=27> */
[----:B------:R-:W0:Y:S01]  /*39f70*/  LDC.64 R224, c[0x0][0x428] ;  /* 0x00010a00ffe07b82 */ /* 0x000e220000000a00 */
[----:B------:R-:W-:Y:S01]  /*39f80*/  F2FP.F16.F32.PACK_AB R215, R215, R213 ;  /* 0x000000d5d7d7723e */ /* 0x000fe200000000ff */
[----:B------:R-:W-:-:S05]  /*39f90*/  FFMA.FTZ R213, R227, R114, R122 ;  /* 0x00000072e3d57223 */ /* 0x000fca000001007a */
[----:B------:R-:W-:Y:S01]  /*39fa0*/  F2FP.F16.F32.PACK_AB R213, R226, R213 ;  /* 0x000000d5e2d5723e */ /* 0x000fe200000000ff */
[----:B0-----:R-:W-:-:S05]  /*39fb0*/  IMAD.WIDE.U32 R224, R0, 0x10, R224 ;  /* 0x0000001000e07825 */ /* 0x001fca00078e00e0 */
[----:B------:R0:W-:Y:S02]  /*39fc0*/  STG.E.128 desc[UR6][R224.64], R212 ;  /* 0x000000d4e0007986 */ /* 0x0001e4000c101d06 */
.L_x_55558:
[----:B------:R-:W-:Y:S05]  /*39fd0*/  BSYNC.RECONVERGENT B0 ;  /* 0x0000000000007941 */ /* 0x000fea0003800200 */
.L_x_55557:
[----:B01234-:R-:W0:Y:S02]  /*39fe0*/  LDC.64 R212, c[0x0][0x380] ;  /* 0x0000e000ffd47b82 */ /* 0x01fe240000000a00 */
[----:B0-----:R-:W-:-:S05]  /*39ff0*/  IMAD R221, R212, 0x4, R221 ;  /* 0x00000004d4dd7824 */ /* 0x001fca00078e02dd */
[----:B------:R-:W-:-:S13]  /*3a000*/  ISETP.GE.AND P0, PT, R221, R213, PT ;  /* 0x000000d5dd00720c */ /* 0x000fda0003f06270 */
[----:B------:R-:W-:Y:S05]  /*3a010*/  @!P0 BRA `(.L_x_55573) ;  /* 0xfffffc7c00888947 */ /* 0x000fea000383ffff */
[----:B------:R-:W-:Y:S05]  /*3a020*/  EXIT ;  /* 0x000000000000794d */ /* 0x000fea0003800000 */
.L_x_55556:
        /* <DEDUP_REMOVED lines=8> */
.L_x_55575:
[----:B------:R-:W-:Y:S05]  /*3a0b0*/  BSYNC B0 ;  /* 0x0000000000007941 */ /* 0x000fea0003800000 */
.L_x_55574:
        /* <DEDUP_REMOVED lines=9> */
.L_x_55576:
[----:B------:R-:W-:Y:S02]  /*3a150*/  IMAD.MOV.U32 R213, RZ, RZ, 0x4 ;  /* 0x00000004ffd57424 */ /* 0x000fe400078e00ff */
[----:B------:R-:W-:Y:S01]  /*3a160*/  FADD.FTZ R214, R214, R0 ;  /* 0x00000000d6d67221 */ /* 0x000fe20000010000 */
[----:B------:R-:W-:-:S04]  /*3a170*/  MOV R0, 0xffffffff ;  /* 0xffffffff00007802 */ /* 0x000fc80000000f00 */
[----:B------:R-:W-:-:S07]  /*3a180*/  MOV R225, R214 ;  /* 0x000000d600e17202 */ /* 0x000fce0000000f00 */
[----:B------:R-:W-:Y:S05]  /*3a190*/  WARPSYNC.COLLECTIVE R0, `(.L_x_55577) ;  /* 0x0000000000087348 */ /* 0x000fea0003c00000 */
[----:B------:R0:W1:Y:S02]  /*3a1a0*/  SHFL.BFLY P6, R0, R225, R213, R212 ;  /* 0x0c0000d5e1007389 */ /* 0x00006400000c00d4 */
[----:B01----:R-:W-:Y:S05]  /*3a1b0*/  ENDCOLLECTIVE ;  /* 0x000000000000791b */ /* 0x003fea0003800000 */
.L_x_55577:
[----:B------:R-:W-:Y:S02]  /*3a1c0*/  HFMA2 R213, -RZ, RZ, 0, 4.76837158203125e-07 ;  /* 0x00000008ffd57431 */ /* 0x000fe400000001ff */
[----:B------:R-:W-:Y:S01]  /*3a1d0*/  FADD.FTZ R214, R214, R0 ;  /* 0x00000000d6d67221 */ /* 0x000fe20000010000 */
[----:B------:R-:W-:-:S03]  /*3a1e0*/  IMAD.MOV.U32 R0, RZ, RZ, -0x1 ;  /* 0xffffffffff007424 */ /* 0x000fc600078e00ff */
[----:B------:R-:W-:-:S07]  /*3a1f0*/  IMAD.MOV.U32 R225, RZ, RZ, R214 ;  /* 0x000000ffffe17224 */ /* 0x000fce00078e00d6 */
[----:B------:R-:W-:Y:S05]  /*3a200*/  WARPSYNC.COLLECTIVE R0, `(.L_x_55578) ;  /* 0x0000000000087348 */ /* 0x000fea0003c00000 */
[----:B------:R0:W1:Y:S02]  /*3a210*/  SHFL.BFLY P6, R0, R225, R213, R212 ;  /* 0x0c0000d5e1007389 */ /* 0x00006400000c00d4 */
[----:B01----:R-:W-:Y:S05]  /*3a220*/  ENDCOLLECTIVE ;  /* 0x000000000000791b */ /* 0x003fea0003800000 */
.L_x_55578:
[----:B------:R-:W-:Y:S02]  /*3a230*/  IMAD.MOV.U32 R213, RZ, RZ, 0x10 ;  /* 0x00000010ffd57424 */ /* 0x000fe400078e00ff */
[----:B------:R-:W-:Y:S01]  /*3a240*/  FADD.FTZ R214, R214, R0 ;  /* 0x00000000d6d67221 */ /* 0x000fe20000010000 */
[----:B------:R-:W-:-:S04]  /*3a250*/  MOV R0, 0xffffffff ;  /* 0xffffffff00007802 */ /* 0x000fc80000000f00 */
[----:B------:R-:W-:-:S07]  /*3a260*/  MOV R225, R214 ;  /* 0x000000d600e17202 */ /* 0x000fce0000000f00 */
[----:B------:R-:W-:Y:S05]  /*3a270*/  WARPSYNC.COLLECTIVE R0, `(.L_x_55579) ;  /* 0x0000000000087348 */ /* 0x000fea0003c00000 */
[----:B------:R0:W1:Y:S02]  /*3a280*/  SHFL.BFLY P6, R0, R225, R213, R212 ;  /* 0x0c0000d5e1007389 */ /* 0x00006400000c00d4 */
[----:B01----:R-:W-:Y:S05]  /*3a290*/  ENDCOLLECTIVE ;  /* 0x000000000000791b */ /* 0x003fea0003800000 */
.L_x_55579:
        /* <DEDUP_REMOVED lines=140> */
.L_x_55580:
[----:B------:R-:W-:Y:S02]  /*3ab60*/  HFMA2 R213, -RZ, RZ, 0, 1.1920928955078125e-07 ;  /* 0x00000002ffd57431 */ /* 0x000fe400000001ff */
[----:B------:R-:W-:Y:S01]  /*3ab70*/  FADD.FTZ R214, R214, R0 ;  /* 0x00000000d6d67221 */ /* 0x000fe20000010000 */
[----:B------:R-:W-:-:S03]  /*3ab80*/  IMAD.MOV.U32 R0, RZ, RZ, -0x1 ;  /* 0xffffffffff007424 */ /* 0x000fc600078e00ff */
[----:B------:R-:W-:-:S07]  /*3ab90*/  IMAD.MOV.U32 R225, RZ, RZ, R214 ;  /* 0x000000ffffe17224 */ /* 0x000fce00078e00d6 */
[----:B------:R-:W-:Y:S05]  /*3aba0*/  WARPSYNC.COLLECTIVE R0, `(.L_x_55581) ;  /* 0x0000000000087348 */ /* 0x000fea0003c00000 */
[----:B------:R0:W1:Y:S02]  /*3abb0*/  SHFL.BFLY P6, R0, R225, R213, R212 ;  /* 0x0c0000d5e1007389 */ /* 0x00006400000c00d4 */
[----:B01----:R-:W-:Y:S05]  /*3abc0*/  ENDCOLLECTIVE ;  /* 0x000000000000791b */ /* 0x003fea0003800000 */
.L_x_55581:
[----:B------:R-:W-:Y:S02]  /*3abd0*/  IMAD.MOV.U32 R213, RZ, RZ, 0x4 ;  /* 0x00000004ffd57424 */ /* 0x000fe400078e00ff */
[----:B------:R-:W-:Y:S01]  /*3abe0*/  FADD.FTZ R214, R214, R0 ;  /* 0x00000000d6d67221 */ /* 0x000fe20000010000 */
[----:B------:R-:W-:-:S04]  /*3abf0*/  MOV R0, 0xffffffff ;  /* 0xffffffff00007802 */ /* 0x000fc80000000f00 */
[----:B------:R-:W-:-:S07]  /*3ac00*/  MOV R225, R214 ;  /* 0x000000d600e17202 */ /* 0x000fce0000000f00 */
[----:B------:R-:W-:Y:S05]  /*3ac10*/  WARPSYNC.COLLECTIVE R0, `(.L_x_55582) ;  /* 0x0000000000087348 */ /* 0x000fea0003c00000 */
[----:B------:R0:W1:Y:S02]  /*3ac20*/  SHFL.BFLY P6, R0, R225, R213, R212 ;  /* 0x0c0000d5e1007389 */ /* 0x00006400000c00d4 */
[----:B01----:R-:W-:Y:S05]  /*3ac30*/  ENDCOLLECTIVE ;  /* 0x000000000000791b */ /* 0x003fea0003800000 */
.L_x_55582:
[----:B------:R-:W-:Y:S02]  /*3ac40*/  HFMA2 R213, -RZ, RZ, 0, 4.76837158203125e-07 ;  /* 0x00000008ffd57431 */ /* 0x000fe400000001ff */
[----:B------:R-:W-:Y:S01]  /*3ac50*/  FADD.FTZ R214, R214, R0 ;  /* 0x00000000d6d67221 */ /* 0x000fe20000010000 */
[----:B------:R-:W-:-:S03]  /*3ac60*/  IMAD.MOV.U32 R0, RZ, RZ, -0x1 ;  /* 0xffffffffff007424 */ /* 0x000fc600078e00ff */
[----:B------:R-:W-:-:S07]  /*3ac70*/  IMAD.MOV.U32 R225, RZ, RZ, R214 ;  /* 0x000000ffffe17224 */ /* 0x000fce00078e00d6 */
[----:B------:R-:W-:Y:S05]  /*3ac80*/  WARPSYNC.COLLECTIVE R0, `(.L_x_55583) ;  /* 0x0000000000087348 */ /* 0x000fea0003c00000 */
[----:B------:R0:W1:Y:S02]  /*3ac90*/  SHFL.BFLY P6, R0, R225, R213, R212 ;  /* 0x0c0000d5e1007389 */ /* 0x00006400000c00d4 */
[----:B01----:R-:W-:Y:S05]  /*3aca0*/  ENDCOLLECTIVE ;  /* 0x000000000000791b */ /* 0x003fea0003800000 */
.L_x_55583:
[----:B------:R-:W-:Y:S02]  /*3acb0*/  IMAD.MOV.U32 R213, RZ, RZ, 0x10 ;  /* 0x00000010ffd57424 */ /* 0x000fe400078e00ff */
[----:B------:R-:W-:Y:S01]  /*3acc0*/  FADD.FTZ R214, R214, R0 ;  /* 0x00000000d6d67221 */ /* 0x000fe20000010000 */
[----:B------:R-:W-:-:S04]  /*3acd0*/  MOV R0, 0xffffffff ;  /* 0xffffffff00007802 */ /* 0x000fc80000000f00 */
[----:B------:R-:W-:-:S07]  /*3ace0*/  MOV R225, R214 ;  /* 0x000000d600e17202 */ /* 0x000fce0000000f00 */
[----:B------:R-:W-:Y:S05]  /*3acf0*/  WARPSYNC.COLLECTIVE R0, `(.L_x_55584) ;  /* 0x0000000000087348 */ /* 0x000fea0003c00000 */
[----:B------:R0:W1:Y:S02]  /*3ad00*/  SHFL.BFLY P6, R0, R225, R213, R212 ;  /* 0x0c0000d5e1007389 */ /* 0x00006400000c00d4 */
[----:B01----:R-:W-:Y:S05]  /*3ad10*/  ENDCOLLECTIVE ;  /* 0x000000000000791b */ /* 0x003fea0003800000 */
.L_x_55584:
[----:B------:R-:W-:Y:S05]  /*3ad20*/  BRA `(.L_x_55585) ;  /* 0xffffffdc00087947 */ /* 0x000fea000383ffff */
.L_x_55586:
        /* <DEDUP_REMOVED lines=13> */
.L_x_71546:


//--------------------- .text._ZN10layer_norm13ln_fwd_kernelINS_13Kernel_traitsIf6__halffS2_fjLj2048ELj1ELj4ELj1ELj16ENS_18Kernel_traits_baseILj2048EfS2_fS2_fjLj128EEEEELb1ELb1ELb1ELb1EEEvNS_9FwdParamsE --------------------------
	.section	.text._ZN10layer_norm13ln_fwd_kernelINS_13Kernel_traitsIf6__halffS2_fjLj2048ELj1ELj4ELj1ELj16ENS_18Kernel_traits_baseILj2048EfS2_fS2_fjLj128EEEEELb1ELb1ELb1ELb1EEEvNS_9FwdParamsE,"ax",@progbits
	.align	128
        .global         _ZN10layer_norm13ln_fwd_kernelINS_13Kernel_traitsIf6__halffS2_fjLj2048ELj1ELj4ELj1ELj16ENS_18Kernel_traits_baseILj2048EfS2_fS2_fjLj128EEEEELb1ELb1ELb1ELb1EEEvNS_9FwdParamsE
        .type           _ZN10layer_norm13ln_fwd_kernelINS_13Kernel_traitsIf6__halffS2_fjLj2048ELj1ELj4ELj1ELj16ENS_18Kernel_traits_baseILj2048EfS2_fS2_fjLj128EEEEELb1ELb1ELb1ELb1EEEvNS_9FwdParamsE,@function
        .size           _ZN10layer_norm13ln_fwd_kernelINS_13Kernel_traitsIf6__halffS2_fjLj2048ELj1ELj4ELj1ELj16ENS_18Kernel_traits_baseILj2048EfS2_fS2_fjLj128EEEEELb1ELb1ELb1ELb1EEEvNS_9FwdParamsE,(.L_x_71547 - _ZN10layer_norm13ln_fwd_kernelINS_13Kernel_traitsIf6__halffS2_fjLj2048ELj1ELj4ELj1ELj16ENS_18Kernel_traits_baseILj2048EfS2_fS2_fjLj128EEEEELb1ELb1ELb1ELb1EEEvNS_9FwdParamsE)
        .other          _ZN10layer_norm13ln_fwd_kernelINS_13Kernel_traitsIf6__halffS2_fjLj2048ELj1ELj4ELj1ELj16ENS_18Kernel_traits_baseILj2048EfS2_fS2_fjLj128EEEEELb1ELb1ELb1ELb1EEEvNS_9FwdParamsE,@"STO_CUDA_ENTRY STV_DEFAULT"
_ZN10layer_norm13ln_fwd_kernelINS_13Kernel_traitsIf6__halffS2_fjLj2048ELj1ELj4ELj1ELj16ENS_18Kernel_traits_baseILj2048EfS2_fS2_fjLj128EEEEELb1ELb1ELb1ELb1EEEvNS_9FwdParamsE:
.text._ZN10layer_norm13ln_fwd_kernelINS_13Kernel_traitsIf6__halffS2_fjLj2048ELj1ELj4ELj1ELj16ENS_18Kernel_traits_baseILj2048EfS2_fS2_fjLj128EEEEELb1ELb1ELb1ELb1EEEvNS_9FwdParamsE:
        /* <DEDUP_REMOVED lines=114> */
.L_x_55587:
        /* <DEDUP_REMOVED lines=90> */
.L_x_55588:
        /* <DEDUP_REMOVED lines=82> */
.L_x_56496:
        /* <DEDUP_REMOVED lines=53> */
.L_x_55595:
        /* <DEDUP_REMOVED lines=13> */
.L_x_55597:
[----:B------:R-:W-:Y:S05]  /*1600*/  BSYNC.RECONVERGENT B3 ;  /* 0x0000000000037941 */ /* 0x000fea0003800200 */
.L_x_55596:
        /* <DEDUP_REMOVED lines=59> */
.L_x_55594:
[----:B------:R-:W-:Y:S05]  /*19c0*/  BSYNC.RECONVERGENT B2 ;  /* 0x0000000000027941 */ /* 0x000fea0003800200 */
.L_x_55593:
        /* <DEDUP_REMOVED lines=9> */
[----:B------:R-:W-:-:S07]  /*1a60*/  FFMA.FTZ R12, R9, R92, R160 ;  /* 0x0000005c090c7223 */ /* 0x000fce00000100a0 */
.L_x_55592:
[----:B------:R-:W-:Y:S05]  /*1a70*/  BSYNC.RECONVERGENT B1 ;  /* 0x0000000000017941 */ /* 0x000fea0003800200 */
.L_x_55591:
        /* <DEDUP_REMOVED lines=17> */
.L_x_55602:
        /* <DEDUP_REMOVED lines=13> */
.L_x_55604:
[----:B------:R-:W-:Y:S05]  /*1c60*/  BSYNC.RECONVERGENT B3 ;  /* 0x0000000000037941 */ /* 0x000fea0003800200 */
.L_x_55603:
        /* <DEDUP_REMOVED lines=61> */
.L_x_55601:
[----:B------:R-:W-:Y:S05]  /*2040*/  BSYNC.RECONVERGENT B2 ;  /* 0x0000000000027941 */ /* 0x000fea0003800200 */
.L_x_55600:
        /* <DEDUP_REMOVED lines=10> */
.L_x_55599:
[----:B------:R-:W-:Y:S05]  /*20f0*/  BSYNC.RECONVERGENT B1 ;  /* 0x0000000000017941 */ /* 0x000fea0003800200 */
.L_x_55598:
        /* <DEDUP_REMOVED lines=17> */
.L_x_55609:
        /* <DEDUP_REMOVED lines=13> */
.L_x_55611:
[----:B------:R-:W-:Y:S05]  /*22e0*/  BSYNC.RECONVERGENT B3 ;  /* 0x0000000000037941 */ /* 0x000fea0003800200 */
.L_x_55610:
        /* <DEDUP_REMOVED lines=61> */
.L_x_55608:
[----:B------:R-:W-:Y:S05]  /*26c0*/  BSYNC.RECONVERGENT B2 ;  /* 0x0000000000027941 */ /* 0x000fea0003800200 */
.L_x_55607:
        /* <DEDUP_REMOVED lines=9> */
[----:B------:R-:W-:-:S07]  /*2760*/  FFMA.FTZ R14, R15, R94, R162 ;  /* 0x0000005e0f0e7223 */ /* 0x000fce00000100a2 */
.L_x_55606:
[----:B------:R-:W-:Y:S05]  /*2770*/  BSYNC.RECONVERGENT B1 ;  /* 0x0000000000017941 */ /* 0x000fea0003800200 */
.L_x_55605:
        /* <DEDUP_REMOVED lines=17> */
.L_x_55616:
        /* <DEDUP_REMOVED lines=13> */
.L_x_55618:
[----:B------:R-:W-:Y:S05]  /*2960*/  BSYNC.RECONVERGENT B3 ;  /* 0x0000000000037941 */ /* 0x000fea0003800200 */
.L_x_55617:
        /* <DEDUP_REMOVED lines=61> */
.L_x_55615:
[----:B------:R-:W-:Y:S05]  /*2d40*/  BSYNC.RECONVERGENT B2 ;  /* 0x0000000000027941 */ /* 0x000fea0003800200 */
.L_x_55614:
        /* <DEDUP_REMOVED lines=10> */
.L_x_55613:
[----:B------:R-:W-:Y:S05]  /*2df0*/  BSYNC.RECONVERGENT B1 ;  /* 0x0000000000017941 */ /* 0x000fea0003800200 */
.L_x_55612:
        /* <DEDUP_REMOVED lines=17> */
.L_x_55623:
        /* <DEDUP_REMOVED lines=13> */
.L_x_55625:
[----:B------:R-:W-:Y:S05]  /*2fe0*/  BSYNC.RECONVERGENT B3 ;  /* 0x0000000000037941 */ /* 0x000fea0003800200 */
.L_x_55624:
        /* <DEDUP_REMOVED lines=61> */
.L_x_55622:
[----:B------:R-:W-:Y:S05]  /*33c0*/  BSYNC.RECONVERGENT B2 ;  /* 0x0000000000027941 */ /* 0x000fea0003800200 */
.L_x_55621:
[----:B------:R-:W-:Y:S01]  /*33d0*/  I2FP.F32.U32 R6, R169 ;  /* 0x000000a900067245 */ /* 0x000fe20000201000 */
[----:B------:R-:W-:Y:S02]  /*33e0*/  HADD2.F32 R168, -RZ, R158.H0_H0 ;  /* 0x2000009effa87230 */ /* 0x000fe40000004100 */
        /* <DEDUP_REMOVED lines=8> */
.L_x_55620:
[----:B------:R-:W-:Y:S05]  /*3470*/  BSYNC.RECONVERGENT B1 ;  /* 0x0000000000017941 */ /* 0x000fea0003800200 */
.L_x_55619:
        /* <DEDUP_REMOVED lines=17> */
.L_x_55630:
        /* <DEDUP_REMOVED lines=13> */
.L_x_55632:
[----:B------:R-:W-:Y:S05]  /*3660*/  BSYNC.RECONVERGENT B3 ;  /* 0x0000000000037941 */ /* 0x000fea0003800200 */
.L_x_55631:
        /* <DEDUP_REMOVED lines=61> */
.L_x_55629:
[----:B------:R-:W-:Y:S05]  /*3a40*/  BSYNC.RECONVERGENT B2 ;  /* 0x0000000000027941 */ /* 0x000fea0003800200 */
.L_x_55628:
[----:B------:R-:W-:Y:S01]  /*3a50*/  I2FP.F32.U32 R9, R169 ;  /* 0x000000a900097245 */ /* 0x000fe20000201000 */
[----:B------:R-:W-:-:S05]  /*3a60*/  HFMA2 R168, -RZ, RZ, 0.1171875, 0 ;  /* 0x2f800000ffa87431 */ /* 0x000fca00000001ff */
        /* <DEDUP_REMOVED lines=8> */
.L_x_55627:
[----:B------:R-:W-:Y:S05]  /*3af0*/  BSYNC.RECONVERGENT B1 ;  /* 0x0000000000017941 */ /* 0x000fea0003800200 */
.L_x_55626:
        /* <DEDUP_REMOVED lines=17> */
.L_x_55637:
        /* <DEDUP_REMOVED lines=13> */
.L_x_55639:
[----:B------:R-:W-:Y:S05]  /*3ce0*/  BSYNC.RECONVERGENT B3 ;  /* 0x0000000000037941 */ /* 0x000fea0003800200 */
.L_x_55638:
        /* <DEDUP_REMOVED lines=61> */
.L_x_55636:
[----:B------:R-:W-:Y:S05]  /*40c0*/  BSYNC.RECONVERGENT B2 ;  /* 0x0000000000027941 */ /* 0x000fea0003800200 */
.L_x_55635:
        /* <DEDUP_REMOVED lines=10> */
.L_x_55634:
[----:B------:R-:W-:Y:S05]  /*4170*/  BSYNC.RECONVERGENT B1 ;  /* 0x0000000000017941 */ /* 0x000fea0003800200 */
.L_x_55633:
        /* <DEDUP_REMOVED lines=16> */
.L_x_55643:
        /* <DEDUP_REMOVED lines=13> */
.L_x_55645:
[----:B------:R-:W-:Y:S05]  /*4350*/  BSYNC.RECONVERGENT B2 ;  /* 0x0000000000027941 */ /* 0x000fea0003800200 */
.L_x_55644:
        /* <DEDUP_REMOVED lines=61> */
.L_x_55642:
[----:B------:R-:W-:Y:S05]  /*4730*/  BSYNC.RECONVERGENT B1 ;  /* 0x0000000000017941 */ /* 0x000fea0003800200 */
.L_x_55641:
[----:B------:R-:W-:Y:S01]  /*4740*/  I2FP.F32.U32 R9, R169 ;  /* 0x000000a900097245 */ /* 0x000fe20000201000 */
[----:B------:R-:W-:-:S04]  /*4750*/  IMAD.MOV.U32 R168, RZ, RZ, 0x2f800000 ;  /* 0x2f800000ffa87424 */ /* 0x000fc800078e00ff */
[----:B------:R-:W-:Y:S01]  /*4760*/  FFMA.FTZ R9, R9, R168, 1.1641532182693481445e-10 ;  /* 0x2f00000009097423 */ /* 0x000fe200000100a8 */
[----:B------:R-:W-:-:S04]  /*4770*/  HADD2.F32 R168, -RZ, R159.H1_H1 ;  /* 0x3000009fffa87230 */ /* 0x000fc80000004100 */
[----:B------:R-:W-:Y:S01]  /*4780*/  FSETP.GTU.FTZ.AND P2, PT, R9, UR12, PT ;  /* 0x0000000c09007c0b */ /* 0x000fe2000bf5c000 */
[----:B------:R-:W-:-:S03]  /*4790*/  FMUL.FTZ R168, R168, UR9 ;  /* 0x00000009a8a87c20 */ /* 0x000fc60008410000 */
[----:B------:R-:W-:Y:S01]  /*47a0*/  SEL R236, RZ, 0x1, P2 ;  /* 0x00000001ffec7807 */ /* 0x000fe20001000000 */
[----:B------:R-:W-:-:S05]  /*47b0*/  FMUL.FTZ R168, R168, UR8 ;  /* 0x00000008a8a87c20 */ /* 0x000fca0008410000 */
[----:B------:R-:W-:-:S05]  /*47c0*/  FSEL R168, R168, RZ, !P2 ;  /* 0x000000ffa8a87208 */ /* 0x000fca0005000000 */
[----:B------:R-:W-:Y:S01]  /*47d0*/  FFMA.FTZ R227, R168, R99, R167 ;  /* 0x00000063a8e37223 */ /* 0x000fe200000100a7 */
[----:B------:R-:W-:Y:S06]  /*47e0*/  BRA `(.L_x_55640) ;  /* 0x0000003400007947 */ /* 0x000fec0003800000 */
.L_x_55590:
        /* <DEDUP_REMOVED lines=21> */
.L_x_55650:
        /* <DEDUP_REMOVED lines=13> */
.L_x_55652:
[----:B------:R-:W-:Y:S05]  /*4a10*/  BSYNC.RECONVERGENT B3 ;  /* 0x0000000000037941 */ /* 0x000fea0003800200 */
.L_x_55651:
        /* <DEDUP_REMOVED lines=59> */
.L_x_55649:
[----:B------:R-:W-:Y:S05]  /*4dd0*/  BSYNC.RECONVERGENT B2 ;  /* 0x0000000000027941 */ /* 0x000fea0003800200 */
.L_x_55648:
        /* <DEDUP_REMOVED lines=10> */
.L_x_55647:
[----:B------:R-:W-:Y:S05]  /*4e80*/  BSYNC.RECONVERGENT B1 ;  /* 0x0000000000017941 */ /* 0x000fea0003800200 */
.L_x_55646:
        /* <DEDUP_REMOVED lines=17> */
.L_x_55657:
        /* <DEDUP_REMOVED lines=13> */
.L_x_55659:
[----:B------:R-:W-:Y:S05]  /*5070*/  BSYNC.RECONVERGENT B3 ;  /* 0x0000000000037941 */ /* 0x000fea0003800200 */
.L_x_55658:
        /* <DEDUP_REMOVED lines=61> */
.L_x_55656:
[----:B------:R-:W-:Y:S05]  /*5450*/  BSYNC.RECONVERGENT B2 ;  /* 0x0000000000027941 */ /* 0x000fea0003800200 */
.L_x_55655:
        /* <DEDUP_REMOVED lines=10> */
.L_x_55654:
[----:B------:R-:W-:Y:S05]  /*5500*/  BSYNC.RECONVERGENT B1 ;  /* 0x0000000000017941 */ /* 0x000fea0003800200 */
.L_x_55653:
        /* <DEDUP_REMOVED lines=17> */
.L_x_55664:
        /* <DEDUP_REMOVED lines=13> */
.L_x_55666:
[----:B------:R-:W-:Y:S05]  /*56f0*/  BSYNC.RECONVERGENT B3 ;  /* 0x0000000000037941 */ /* 0x000fea0003800200 */
.L_x_55665:
        /* <DEDUP_REMOVED lines=61> */
.L_x_55663:
[----:B------:R-:W-:Y:S05]  /*5ad0*/  BSYNC.RECONVERGENT B2 ;  /* 0x0000000000027941 */ /* 0x000fea0003800200 */
.L_x_55662:
        /* <DEDUP_REMOVED lines=10> */
.L_x_55661:
[----:B------:R-:W-:Y:S05]  /*5b80*/  BSYNC.RECONVERGENT B1 ;  /* 0x0000000000017941 */ /* 0x000fea0003800200 */
.L_x_55660:
        /* <DEDUP_REMOVED lines=17> */
.L_x_55671:
        /* <DEDUP_REMOVED lines=13> */
.L_x_55673:
[----:B------:R-:W-:Y:S05]  /*5d70*/  BSYNC.RECONVERGENT B3 ;  /* 0x0000000000037941 */ /* 0x000fea0003800200 */
.L_x_55672:
        /* <DEDUP_REMOVED lines=61> */
.L_x_55670:
[----:B------:R-:W-:Y:S05]  /*6150*/  BSYNC.RECONVERGENT B2 ;  /* 0x0000000000027941 */ /* 0x000fea0003800200 */
.L_x_55669:
        /* <DEDUP_REMOVED lines=10> */
.L_x_55668:
[----:B------:R-:W-:Y:S05]  /*6200*/  BSYNC.RECONVERGENT B1 ;  /* 0x0000000000017941 */ /* 0x000fea0003800200 */
.L_x_55667:
        /* <DEDUP_REMOVED lines=17> */
.L_x_55678:
        /* <DEDUP_REMOVED lines=13> */
.L_x_55680:
[----:B------:R-:W-:Y:S05]  /*63f0*/  BSYNC.RECONVERGENT B3 ;  /* 0x0000000000037941 */ /* 0x000fea0003800200 */
.L_x_55679:
        /* <DEDUP_REMOVED lines=61> */
.L_x_55677:
[----:B------:R-:W-:Y:S05]  /*67d0*/  BSYNC.RECONVERGENT B2 ;  /* 0x0000000000027941 */ /* 0x000fea0003800200 */
.L_x_55676:
        /* <DEDUP_REMOVED lines=10> */
.L_x_55675:
[----:B------:R-:W-:Y:S05]  /*6880*/  BSYNC.RECONVERGENT B1 ;  /* 0x0000000000017941 */ /* 0x000fea0003800200 */
.L_x_55674:
        /* <DEDUP_REMOVED lines=17> */
.L_x_55685:
        /* <DEDUP_REMOVED lines=13> */
.L_x_55687:
[----:B------:R-:W-:Y:S05]  /*6a70*/  BSYNC.RECONVERGENT B3 ;  /* 0x0000000000037941 */ /* 0x000fea0003800200 */
.L_x_55686:
        /* <DEDUP_REMOVED lines=61> */
.L_x_55684:
[----:B------:R-:W-:Y:S05]  /*6e50*/  BSYNC.RECONVERGENT B2 ;  /* 0x0000000000027941 */ /* 0x000fea0003800200 */
.L_x_55683:
        /* <DEDUP_REMOVED lines=10> */
.L_x_55682:
[----:B------:R-:W-:Y:S05]  /*6f00*/  BSYNC.RECONVERGENT B1 ;  /* 0x0000000000017941 */ /* 0x000fea0003800200 */
.L_x_55681:
        /* <DEDUP_REMOVED lines=17> */
.L_x_55692:
        /* <DEDUP_REMOVED lines=13> */
.L_x_55694:
[----:B------:R-:W-:Y:S05]  /*70f0*/  BSYNC.RECONVERGENT B3 ;  /* 0x0000000000037941 */ /* 0x000fea0003800200 */
.L_x_55693:
        /* <DEDUP_REMOVED lines=61> */
.L_x_55691:
[----:B------:R-:W-:Y:S05]  /*74d0*/  BSYNC.RECONVERGENT B2 ;  /* 0x0000000000027941 */ /* 0x000fea0003800200 */
.L_x_55690:
        /* <DEDUP_REMOVED lines=10> */
.L_x_55689:
[----:B------:R-:W-:Y:S05]  /*7580*/  BSYNC.RECONVERGENT B1 ;  /* 0x0000000000017941 */ /* 0x000fea0003800200 */
.L_x_55688:
        /* <DEDUP_REMOVED lines=16> */
.L_x_55697:
        /* <DEDUP_REMOVED lines=13> */
.L_x_55699:
[----:B------:R-:W-:Y:S05]  /*7760*/  BSYNC.RECONVERGENT B2 ;  /* 0x0000000000027941 */ /* 0x000fea0003800200 */
.L_x_55698:
        /* <DEDUP_REMOVED lines=61> */
.L_x_55696:
[----:B------:R-:W-:Y:S05]  /*7b40*/  BSYNC.RECONVERGENT B1 ;  /* 0x0000000000017941 */ /* 0x000fea0003800200 */
.L_x_55695:
        /* <DEDUP_REMOVED lines=10> */
.L_x_55640:
[----:B------:R-:W-:Y:S05]  /*7bf0*/  BSYNC.RECONVERGENT B0 ;  /* 0x0000000000007941 */ /* 0x000fea0003800200 */
.L_x_55589:
[----:B------:R-:W0:Y:S01]  /*7c00*/  LDC.64 R240, c[0x0][0x3a8] ;  /* 0x0000ea00fff07b82 */ /* 0x000e220000000a00 */
[----:B------:R-:W-:Y:S01]  /*7c10*/  BSSY.RECONVERGENT B0, `(.L_x_55700) ;  /* 0x0000019000007945 */ /* 0x000fe20003800200 */
[----:B0-----:R-:W-:-:S05]  /*7c20*/  IMAD.WIDE.U32 R168, R234, 0x20, R240 ;  /* 0x00000020eaa87825 */ /* 0x001fca00078e00f0 */
[----:B------:R0:W-:Y:S04]  /*7c30*/  STG.E.128 desc[UR6][R168.64], R12 ;  /* 0x0000000ca8007986 */ /* 0x0001e8000c101d06 */
[----:B------:R0:W-:Y:S01]  /*7c40*/  STG.E.128 desc[UR6][R168.64+0x10], R224 ;  /* 0x000010e0a8007986 */ /* 0x0001e2000c101d06 */
[----:B------:R-:W-:Y:S05]  /*7c50*/  @!P1 BRA `(.L_x_55701) ;  /* 0x0000000000509947 */ /* 0x000fea0003800000 */
[----:B------:R-:W-:Y:S01]  /*7c60*/  IMAD.U32 R9, R233, 0x10000, RZ ;  /* 0x00010000e9097824 */ /* 0x000fe200078e00ff */
[----:B------:R-:W1:Y:S01]  /*7c70*/  LDC.64 R176, c[0x0][0x3b0] ;  /* 0x0000ec00ffb07b82 */ /* 0x000e620000000a00 */
[----:B0-----:R-:W-:Y:S02]  /*7c80*/  LOP3.LUT R168, R230, 0xff, RZ, 0xc0, !PT ;  /* 0x000000ffe6a87812 */ /* 0x001fe400078ec0ff */
        /* <DEDUP_REMOVED lines=13> */
[----:B------:R-:W-:Y:S01]  /*7d60*/  LOP3.LUT R169, R171, R9, R169, 0xfe, !PT ;  /* 0x00000009aba97212 */ /* 0x000fe200078efea9 */
[----:B-1----:R-:W-:-:S03]  /*7d70*/  IMAD.WIDE.U32 R170, R235, 0x8, R176 ;  /* 0x00000008ebaa7825 */ /* 0x002fc600078e00b0 */
[----:B------:R-:W-:-:S05]  /*7d80*/  LOP3.LUT R169, R169, R173, RZ, 0xfc, !PT ;  /* 0x000000ada9a97212 */ /* 0x000fca00078efcff */
[----:B------:R1:W-:Y:S02]  /*7d90*/  STG.E.64 desc[UR6][R170.64], R168 ;  /* 0x000000a8aa007986 */ /* 0x0003e4000c101b06 */
.L_x_55701:
[----:B------:R-:W-:Y:S05]  /*7da0*/  BSYNC.RECONVERGENT B0 ;  /* 0x0000000000007941 */ /* 0x000fea0003800200 */
.L_x_55700:
[----:B-1----:R-:W1:Y:S01]  /*7db0*/  @P1 LDC.64 R170, c[0x0][0x390] ;  /* 0x0000e400ffaa1b82 */ /* 0x002e620000000a00 */
[----:B------:R-:W-:Y:S01]  /*7dc0*/  @P1 IADD3 R9, PT, PT, R235, 0x20, RZ ;  /* 0x00000020eb091810 */ /* 0x000fe20007ffe0ff */
[----:B------:R-:W-:-:S06]  /*7dd0*/  @P0 VIADD R173, R234, 0x20 ;  /* 0x00000020eaad0836 */ /* 0x000fcc0000000000 */
        /* <DEDUP_REMOVED lines=30> */
.L_x_55708:
        /* <DEDUP_REMOVED lines=12> */
.L_x_55710:
[----:B------:R-:W-:Y:S05]  /*8080*/  BSYNC.RECONVERGENT B3 ;  /* 0x0000000000037941 */ /* 0x000fea0003800200 */
.L_x_55709:
        /* <DEDUP_REMOVED lines=61> */
.L_x_55707:
[----:B------:R-:W-:Y:S05]  /*8460*/  BSYNC.RECONVERGENT B2 ;  /* 0x0000000000027941 */ /* 0x000fea0003800200 */
.L_x_55706:
[----:B------:R-:W-:Y:S01]  /*8470*/  I2FP.F32.U32 R6, R11 ;  /* 0x0000000b00067245 */ /* 0x000fe20000201000 */
[----:B------:R-:W-:-:S05]  /*8480*/  HFMA2 R11, -RZ, RZ, 0.1171875, 0 ;  /* 0x2f800000ff0b7431 */ /* 0x000fca00000001ff */
[----:B------:R-:W-:Y:S01]  /*8490*/  FFMA.FTZ R6, R6, R11, 1.1641532182693481445e-10 ;  /* 0x2f00000006067423 */ /* 0x000fe2000001000b */
[----:B------:R-:W-:-:S04]  /*84a0*/  HADD2.F32 R11, -RZ, R156.H0_H0 ;  /* 0x2000009cff0b7230 */ /* 0x000fc80000004100 */
[----:B------:R-:W-:Y:S01]  /*84b0*/  FSETP.GTU.FTZ.AND P3, PT, R6, UR12, PT ;  /* 0x0000000c06007c0b */ /* 0x000fe2000bf7c000 */
[----:B------:R-:W-:-:S04]  /*84c0*/  FMUL.FTZ R11, R11, UR9 ;  /* 0x000000090b0b7c20 */ /* 0x000fc80008410000 */
[----:B------:R-:W-:-:S05]  /*84d0*/  FMUL.FTZ R11, R11, UR8 ;  /* 0x000000080b0b7c20 */ /* 0x000fca0008410000 */
[----:B------:R-:W-:Y:S02]  /*84e0*/  FSEL R169, R11, RZ, !P3 ;  /* 0x000000ff0ba97208 */ /* 0x000fe40005800000 */
[----:B------:R-:W-:-:S03]  /*84f0*/  SEL R11, RZ, 0x1, P3 ;  /* 0x00000001ff0b7807 */ /* 0x000fc60001800000 */
[----:B------:R-:W-:-:S07]  /*8500*/  FFMA.FTZ R216, R169, R100, R160 ;  /* 0x00000064a9d87223 */ /* 0x000fce00000100a0 */
.L_x_55705:
[----:B------:R-:W-:Y:S05]  /*8510*/  BSYNC.RECONVERGENT B1 ;  /* 0x0000000000017941 */ /* 0x000fea0003800200 */
.L_x_55704:
        /* <DEDUP_REMOVED lines=17> */
.L_x_55715:
        /* <DEDUP_REMOVED lines=12> */
.L_x_55717:
[----:B------:R-:W-:Y:S05]  /*86f0*/  BSYNC.RECONVERGENT B3 ;  /* 0x0000000000037941 */ /* 0x000fea0003800200 */
.L_x_55716:
        /* <DEDUP_REMOVED lines=62> */
.L_x_55714:
[----:B------:R-:W-:Y:S05]  /*8ae0*/  BSYNC.RECONVERGENT B2 ;  /* 0x0000000000027941 */ /* 0x000fea0003800200 */
.L_x_55713:
        /* <DEDUP_REMOVED lines=10> */
.L_x_55712:
[----:B------:R-:W-:Y:S05]  /*8b90*/  BSYNC.RECONVERGENT B1 ;  /* 0x0000000000017941 */ /* 0x000fea0003800200 */
.L_x_55711:
        /* <DEDUP_REMOVED lines=17> */
.L_x_55722:
        /* <DEDUP_REMOVED lines=12> */
.L_x_55724:
[----:B------:R-:W-:Y:S05]  /*8d70*/  BSYNC.RECONVERGENT B3 ;  /* 0x0000000000037941 */ /* 0x000fea0003800200 */
.L_x_55723:
        /* <DEDUP_REMOVED lines=62> */
.L_x_55721:
[----:B------:R-:W-:Y:S05]  /*9160*/  BSYNC.RECONVERGENT B2 ;  /* 0x0000000000027941 */ /* 0x000fea0003800200 */
.L_x_55720:
        /* <DEDUP_REMOVED lines=10> */
.L_x_55719:
[----:B------:R-:W-:Y:S05]  /*9210*/  BSYNC.RECONVERGENT B1 ;  /* 0x0000000000017941 */ /* 0x000fea0003800200 */
.L_x_55718:
        /* <DEDUP_REMOVED lines=17> */
.L_x_55729:
        /* <DEDUP_REMOVED lines=12> */
.L_x_55731:
[----:B------:R-:W-:Y:S05]  /*93f0*/  BSYNC.RECONVERGENT B3 ;  /* 0x0000000000037941 */ /* 0x000fea0003800200 */
.L_x_55730:
        /* <DEDUP_REMOVED lines=62> */
.L_x_55728:
[----:B------:R-:W-:Y:S05]  /*97e0*/  BSYNC.RECONVERGENT B2 ;  /* 0x0000000000027941 */ /* 0x000fea0003800200 */
.L_x_55727:
[----:B------:R-:W-:Y:S01]  /*97f0*/  I2FP.F32.U32 R6, R6 ;  /* 0x0000000600067245 */ /* 0x000fe20000201000 */
[----:B------:R-:W-:Y:S02]  /*9800*/  HFMA2 R171, -RZ, RZ, 0.1171875, 0 ;  /* 0x2f800000ffab7431 */ /* 0x000fe400000001ff */
[----:B------:R-:W-:-:S03]  /*9810*/  HADD2.F32 R168, -RZ, R157.H1_H1 ;  /* 0x3000009dffa87230 */ /* 0x000fc60000004100 */
[----:B------:R-:W-:Y:S02]  /*9820*/  FFMA.FTZ R6, R6, R171, 1.1641532182693481445e-10 ;  /* 0x2f00000006067423 */ /* 0x000fe400000100ab */
[----:B------:R-:W-:-:S03]  /*9830*/  FMUL.FTZ R168, R168, UR9 ;  /* 0x00000009a8a87c20 */ /* 0x000fc60008410000 */
[----:B------:R-:W-:Y:S01]  /*9840*/  FSETP.GTU.FTZ.AND P3, PT, R6, UR12, PT ;  /* 0x0000000c06007c0b */ /* 0x000fe2000bf7c000 */
[----:B------:R-:W-:-:S03]  /*9850*/  FMUL.FTZ R6, R168, UR8 ;  /* 0x00000008a8067c20 */ /* 0x000fc60008410000 */
[----:B------:R-:W-:Y:S02]  /*9860*/  SEL R230, RZ, 0x1, P3 ;  /* 0x00000001ffe67807 */ /* 0x000fe40001800000 */
[----:B------:R-:W-:-:S05]  /*9870*/  FSEL R6, R6, RZ, !P3 ;  /* 0x000000ff06067208 */ /* 0x000fca0005800000 */
[----:B------:R-:W-:-:S07]  /*9880*/  FFMA.FTZ R219, R6, R103, R163 ;  /* 0x0000006706db7223 */ /* 0x000fce00000100a3 */
.L_x_55726:
[----:B------:R-:W-:Y:S05]  /*9890*/  BSYNC.RECONVERGENT B1 ;  /* 0x0000000000017941 */ /* 0x000fea0003800200 */
.L_x_55725:
        /* <DEDUP_REMOVED lines=17> */
.L_x_55736:
        /* <DEDUP_REMOVED lines=12> */
.L_x_55738:
[----:B------:R-:W-:Y:S05]  /*9a70*/  BSYNC.RECONVERGENT B3 ;  /* 0x0000000000037941 */ /* 0x000fea0003800200 */
.L_x_55737:
        /* <DEDUP_REMOVED lines=62> */
.L_x_55735:
[----:B------:R-:W-:Y:S05]  /*9e60*/  BSYNC.RECONVERGENT B2 ;  /* 0x0000000000027941 */ /* 0x000fea0003800200 */
.L_x_55734:
        /* <DEDUP_REMOVED lines=10> */
.L_x_55733:
[----:B------:R-:W-:Y:S05]  /*9f10*/  BSYNC.RECONVERGENT B1 ;  /* 0x0000000000017941 */ /* 0x000fea0003800200 */
.L_x_55732:
        /* <DEDUP_REMOVED lines=17> */
.L_x_55743:
        /* <DEDUP_REMOVED lines=12> */
.L_x_55745:
[----:B------:R-:W-:Y:S05]  /*a0f0*/  BSYNC.RECONVERGENT B3 ;  /* 0x0000000000037941 */ /* 0x000fea0003800200 */
.L_x_55744:
        /* <DEDUP_REMOVED lines=62> */
.L_x_55742:
[----:B------:R-:W-:Y:S05]  /*a4e0*/  BSYNC.RECONVERGENT B2 ;  /* 0x0000000000027941 */ /* 0x000fea0003800200 */
.L_x_55741:
        /* <DEDUP_REMOVED lines=10> */
.L_x_55740:
[----:B------:R-:W-:Y:S05]  /*a590*/  BSYNC.RECONVERGENT B1 ;  /* 0x0000000000017941 */ /* 0x000fea0003800200 */
.L_x_55739:
        /* <DEDUP_REMOVED lines=17> */
.L_x_55750:
        /* <DEDUP_REMOVED lines=12> */
.L_x_55752:
[----:B------:R-:W-:Y:S05]  /*a770*/  BSYNC.RECONVERGENT B3 ;  /* 0x0000000000037941 */ /* 0x000fea0003800200 */
.L_x_55751:
        /* <DEDUP_REMOVED lines=62> */
.L_x_55749:
[----:B------:R-:W-:Y:S05]  /*ab60*/  BSYNC.RECONVERGENT B2 ;  /* 0x0000000000027941 */ /* 0x000fea0003800200 */
.L_x_55748:
[----:B------:R-:W-:Y:S01]  /*ab70*/  I2FP.F32.U32 R168, R169 ;  /* 0x000000a900a87245 */ /* 0x000fe20000201000 */
[----:B------:R-:W-:-:S05]  /*ab80*/  HFMA2 R169, -RZ, RZ, 0.1171875, 0 ;  /* 0x2f800000ffa97431 */ /* 0x000fca00000001ff */
        /* <DEDUP_REMOVED lines=8> */
.L_x_55747:
[----:B------:R-:W-:Y:S05]  /*ac10*/  BSYNC.RECONVERGENT B1 ;  /* 0x0000000000017941 */ /* 0x000fea0003800200 */
.L_x_55746:
        /* <DEDUP_REMOVED lines=16> */
.L_x_55756:
        /* <DEDUP_REMOVED lines=12> */
.L_x_55758:
[----:B------:R-:W-:Y:S05]  /*ade0*/  BSYNC.RECONVERGENT B2 ;  /* 0x0000000000027941 */ /* 0x000fea0003800200 */
.L_x_55757:
        /* <DEDUP_REMOVED lines=62> */
.L_x_55755:
[----:B------:R-:W-:Y:S05]  /*b1d0*/  BSYNC.RECONVERGENT B1 ;  /* 0x0000000000017941 */ /* 0x000fea0003800200 */
.L_x_55754:
[----:B------:R-:W-:Y:S01]  /*b1e0*/  I2FP.F32.U32 R6, R169 ;  /* 0x000000a900067245 */ /* 0x000fe20000201000 */
[----:B------:R-:W-:Y:S02]  /*b1f0*/  IMAD.MOV.U32 R169, RZ, RZ, 0x2f800000 ;  /* 0x2f800000ffa97424 */ /* 0x000fe400078e00ff */
[----:B------:R-:W-:Y:S02]  /*b200*/  HADD2.F32 R168, -RZ, R159.H1_H1 ;  /* 0x3000009fffa87230 */ /* 0x000fe40000004100 */
[----:B------:R-:W-:-:S03]  /*b210*/  FFMA.FTZ R6, R6, R169, 1.1641532182693481445e-10 ;  /* 0x2f00000006067423 */ /* 0x000fc600000100a9 */
[----:B------:R-:W-:Y:S02]  /*b220*/  FMUL.FTZ R168, R168, UR9 ;  /* 0x00000009a8a87c20 */ /* 0x000fe40008410000 */
[----:B------:R-:W-:Y:S02]  /*b230*/  FSETP.GTU.FTZ.AND P2, PT, R6, UR12, PT ;  /* 0x0000000c06007c0b */ /* 0x000fe4000bf5c000 */
[----:B------:R-:W-:Y:S02]  /*b240*/  FMUL.FTZ R6, R168, UR8 ;  /* 0x00000008a8067c20 */ /* 0x000fe40008410000 */
[----:B------:R-:W-:-:S03]  /*b250*/  SEL R236, RZ, 0x1, P2 ;  /* 0x00000001ffec7807 */ /* 0x000fc60001000000 */
[----:B------:R-:W-:-:S05]  /*b260*/  FSEL R6, R6, RZ, !P2 ;  /* 0x000000ff06067208 */ /* 0x000fca0005000000 */
[----:B------:R-:W-:Y:S01]  /*b270*/  FFMA.FTZ R223, R6, R107, R167 ;  /* 0x0000006b06df7223 */ /* 0x000fe200000100a7 */
[----:B------:R-:W-:Y:S06]  /*b280*/  BRA `(.L_x_55753) ;  /* 0x0000003400047947 */ /* 0x000fec0003800000 */
.L_x_55703:
        /* <DEDUP_REMOVED lines=21> */
.L_x_55763:
        /* <DEDUP_REMOVED lines=12> */
.L_x_55765:
[----:B------:R-:W-:Y:S05]  /*b4a0*/  BSYNC.RECONVERGENT B3 ;  /* 0x0000000000037941 */ /* 0x000fea0003800200 */
.L_x_55764:
        /* <DEDUP_REMOVED lines=61> */
.L_x_55762:
[----:B------:R-:W-:Y:S05]  /*b880*/  BSYNC.RECONVERGENT B2 ;  /* 0x0000000000027941 */ /* 0x000fea0003800200 */
.L_x_55761:
[----:B------:R-:W-:Y:S01]  /*b890*/  I2FP.F32.U32 R6, R11 ;  /* 0x0000000b00067245 */ /* 0x000fe20000201000 */
[----:B------:R-:W-:-:S04]  /*b8a0*/  IMAD.MOV.U32 R11, RZ, RZ, 0x2f800000 ;  /* 0x2f800000ff0b7424 */ /* 0x000fc800078e00ff */
[----:B------:R-:W-:Y:S01]  /*b8b0*/  FFMA.FTZ R6, R6, R11, 1.1641532182693481445e-10 ;  /* 0x2f00000006067423 */ /* 0x000fe2000001000b */
[----:B-----5:R-:W-:-:S04]  /*b8c0*/  HADD2.F32 R11, -RZ, R156.H0_H0 ;  /* 0x2000009cff0b7230 */ /* 0x020fc80000004100 */
[----:B------:R-:W-:Y:S01]  /*b8d0*/  FSETP.GTU.FTZ.AND P2, PT, R6, UR12, PT ;  /* 0x0000000c06007c0b */ /* 0x000fe2000bf5c000 */
[----:B------:R-:W-:-:S04]  /*b8e0*/  FMUL.FTZ R11, R11, UR9 ;  /* 0x000000090b0b7c20 */ /* 0x000fc80008410000 */
[----:B------:R-:W-:-:S05]  /*b8f0*/  FMUL.FTZ R11, R11, UR8 ;  /* 0x000000080b0b7c20 */ /* 0x000fca0008410000 */
[----:B------:R-:W-:Y:S02]  /*b900*/  FSEL R169, R11, RZ, !P2 ;  /* 0x000000ff0ba97208 */ /* 0x000fe40005000000 */
[----:B------:R-:W-:-:S03]  /*b910*/  SEL R11, RZ, 0x1, P2 ;  /* 0x00000001ff0b7807 */ /* 0x000fc60001000000 */
[----:B------:R-:W-:-:S07]  /*b920*/  FMUL.FTZ R216, R169, R100 ;  /* 0x00000064a9d87220 */ /* 0x000fce0000410000 */
.L_x_55760:
[----:B------:R-:W-:Y:S05]  /*b930*/  BSYNC.RECONVERGENT B1 ;  /* 0x0000000000017941 */ /* 0x000fea0003800200 */
.L_x_55759:
        /* <DEDUP_REMOVED lines=17> */
.L_x_55770:
        /* <DEDUP_REMOVED lines=12> */
.L_x_55772:
[----:B------:R-:W-:Y:S05]  /*bb10*/  BSYNC.RECONVERGENT B3 ;  /* 0x0000000000037941 */ /* 0x000fea0003800200 */
.L_x_55771:
        /* <DEDUP_REMOVED lines=62> */
.L_x_55769:
[----:B------:R-:W-:Y:S05]  /*bf00*/  BSYNC.RECONVERGENT B2 ;  /* 0x0000000000027941 */ /* 0x000fea0003800200 */
.L_x_55768:
        /* <DEDUP_REMOVED lines=10> */
.L_x_55767:
[----:B------:R-:W-:Y:S05]  /*bfb0*/  BSYNC.RECONVERGENT B1 ;  /* 0x0000000000017941 */ /* 0x000fea0003800200 */
.L_x_55766:
        /* <DEDUP_REMOVED lines=17> */
.L_x_55777:
        /* <DEDUP_REMOVED lines=12> */
.L_x_55779:
[----:B------:R-:W-:Y:S05]  /*c190*/  BSYNC.RECONVERGENT B3 ;  /* 0x0000000000037941 */ /* 0x000fea0003800200 */
.L_x_55778:
        /* <DEDUP_REMOVED lines=62> */
.L_x_55776:
[----:B------:R-:W-:Y:S05]  /*c580*/  BSYNC.RECONVERGENT B2 ;  /* 0x0000000000027941 */ /* 0x000fea0003800200 */
.L_x_55775:
        /* <DEDUP_REMOVED lines=10> */
.L_x_55774:
[----:B------:R-:W-:Y:S05]  /*c630*/  BSYNC.RECONVERGENT B1 ;  /* 0x0000000000017941 */ /* 0x000fea0003800200 */
.L_x_55773:
        /* <DEDUP_REMOVED lines=17> */
.L_x_55784:
        /* <DEDUP_REMOVED lines=12> */
.L_x_55786:
[----:B------:R-:W-:Y:S05]  /*c810*/  BSYNC.RECONVERGENT B3 ;  /* 0x0000000000037941 */ /* 0x000fea0003800200 */
.L_x_55785:
        /* <DEDUP_REMOVED lines=62> */
.L_x_55783:
[----:B------:R-:W-:Y:S05]  /*cc00*/  BSYNC.RECONVERGENT B2 ;  /* 0x0000000000027941 */ /* 0x000fea0003800200 */
.L_x_55782:
[----:B------:R-:W-:Y:S01]  /*cc10*/  I2FP.F32.U32 R6, R6 ;  /* 0x0000000600067245 */ /* 0x000fe20000201000 */
[----:B------:R-:W-:Y:S02]  /*cc20*/  IMAD.MOV.U32 R171, RZ, RZ, 0x2f800000 ;  /* 0x2f800000ffab7424 */ /* 0x000fe400078e00ff */
[----:B-----5:R-:W-:Y:S02]  /*cc30*/  HADD2.F32 R168, -RZ, R157.H1_H1 ;  /* 0x3000009dffa87230 */ /* 0x020fe40000004100 */
[----:B------:R-:W-:-:S03]  /*cc40*/  FFMA.FTZ R6, R6, R171, 1.1641532182693481445e-10 ;  /* 0x2f00000006067423 */ /* 0x000fc600000100ab */
[----:B------:R-:W-:Y:S02]  /*cc50*/  FMUL.FTZ R168, R168, UR9 ;  /* 0x00000009a8a87c20 */ /* 0x000fe40008410000 */
[----:B------:R-:W-:Y:S02]  /*cc60*/  FSETP.GTU.FTZ.AND P2, PT, R6, UR12, PT ;  /* 0x0000000c06007c0b */ /* 0x000fe4000bf5c000 */
[----:B------:R-:W-:Y:S02]  /*cc70*/  FMUL.FTZ R6, R168, UR8 ;  /* 0x00000008a8067c20 */ /* 0x000fe40008410000 */
[----:B------:R-:W-:-:S03]  /*cc80*/  SEL R230, RZ, 0x1, P2 ;  /* 0x00000001ffe67807 */ /* 0x000fc60001000000 */
[----:B------:R-:W-:-:S05]  /*cc90*/  FSEL R6, R6, RZ, !P2 ;  /* 0x000000ff06067208 */ /* 0x000fca0005000000 */
[----:B------:R-:W-:-:S07]  /*cca0*/  FMUL.FTZ R219, R6, R103 ;  /* 0x0000006706db7220 */ /* 0x000fce0000410000 */
.L_x_55781:
[----:B------:R-:W-:Y:S05]  /*ccb0*/  BSYNC.RECONVERGENT B1 ;  /* 0x0000000000017941 */ /* 0x000fea0003800200 */
.L_x_55780:
        /* <DEDUP_REMOVED lines=17> */
.L_x_55791:
        /* <DEDUP_REMOVED lines=12> */
.L_x_55793:
[----:B------:R-:W-:Y:S05]  /*ce90*/  BSYNC.RECONVERGENT B3 ;  /* 0x0000000000037941 */ /* 0x000fea0003800200 */
.L_x_55792:
        /* <DEDUP_REMOVED lines=62> */
.L_x_55790:
[----:B------:R-:W-:Y:S05]  /*d280*/  BSYNC.RECONVERGENT B2 ;  /* 0x0000000000027941 */ /* 0x000fea0003800200 */
.L_x_55789:
        /* <DEDUP_REMOVED lines=10> */
.L_x_55788:
[----:B------:R-:W-:Y:S05]  /*d330*/  BSYNC.RECONVERGENT B1 ;  /* 0x0000000000017941 */ /* 0x000fea0003800200 */
.L_x_55787:
        /* <DEDUP_REMOVED lines=17> */
.L_x_55798:
        /* <DEDUP_REMOVED lines=12> */
.L_x_55800:
[----:B------:R-:W-:Y:S05]  /*d510*/  BSYNC.RECONVERGENT B3 ;  /* 0x0000000000037941 */ /* 0x000fea0003800200 */
.L_x_55799:
        /* <DEDUP_REMOVED lines=62> */
.L_x_55797:
[----:B------:R-:W-:Y:S05]  /*d900*/  BSYNC.RECONVERGENT B2 ;  /* 0x0000000000027941 */ /* 0x000fea0003800200 */
.L_x_55796:
        /* <DEDUP_REMOVED lines=10> */
.L_x_55795:
[----:B------:R-:W-:Y:S05]  /*d9b0*/  BSYNC.RECONVERGENT B1 ;  /* 0x0000000000017941 */ /* 0x000fea0003800200 */
.L_x_55794:
        /* <DEDUP_REMOVED lines=17> */
.L_x_55805:
        /* <DEDUP_REMOVED lines=12> */
.L_x_55807:
[----:B------:R-:W-:Y:S05]  /*db90*/  BSYNC.RECONVERGENT B3 ;  /* 0x0000000000037941 */ /* 0x000fea0003800200 */
.L_x_55806:
        /* <DEDUP_REMOVED lines=62> */
.L_x_55804:
[----:B------:R-:W-:Y:S05]  /*df80*/  BSYNC.RECONVERGENT B2 ;  /* 0x0000000000027941 */ /* 0x000fea0003800200 */
.L_x_55803:
        /* <DEDUP_REMOVED lines=10> */
.L_x_55802:
[----:B------:R-:W-:Y:S05]  /*e030*/  BSYNC.RECONVERGENT B1 ;  /* 0x0000000000017941 */ /* 0x000fea0003800200 */
.L_x_55801:
        /* <DEDUP_REMOVED lines=16> */
.L_x_55810:
        /* <DEDUP_REMOVED lines=12> */
.L_x_55812:
[----:B------:R-:W-:Y:S05]  /*e200*/  BSYNC.RECONVERGENT B2 ;  /* 0x0000000000027941 */ /* 0x000fea0003800200 */
.L_x_55811:
        /* <DEDUP_REMOVED lines=59> */
[----:B------:R-:W-:Y:S02]  /*e5c0*/  LOP3.LUT R4, R4, UR15, R169, 0x96, !PT ;  /* 0x0000000f04047c12 */ /* 0x000fe4000f8e96a9 */
[----:B------:R-:W-:Y:S01]  /*e5d0*/  MOV R169, R9 ;  /* 0x0000000900a97202 */ /* 0x000fe20000000f00 */
[----:B------:R-:W-:-:S07]  /*e5e0*/  IMAD.MOV.U32 R9, RZ, RZ, R168 ;  /* 0x000000ffff097224 */ /* 0x000fce00078e00a8 */
.L_x_55809:
[----:B------:R-:W-:Y:S05]  /*e5f0*/  BSYNC.RECONVERGENT B1 ;  /* 0x0000000000017941 */ /* 0x000fea0003800200 */
.L_x_55808:
[----:B------:R-:W-:Y:S01]  /*e600*/  I2FP.F32.U32 R6, R169 ;  /* 0x000000a900067245 */ /* 0x000fe20000201000 */
[----:B------:R-:W-:Y:S02]  /*e610*/  HFMA2 R169, -RZ, RZ, 0.1171875, 0 ;  /* 0x2f800000ffa97431 */ /* 0x000fe400000001ff */
[----:B-----5:R-:W-:-:S03]  /*e620*/  HADD2.F32 R168, -RZ, R159.H1_H1 ;  /* 0x3000009fffa87230 */ /* 0x020fc60000004100 */
[----:B------:R-:W-:Y:S02]  /*e630*/  FFMA.FTZ R6, R6, R169, 1.1641532182693481445e-10 ;  /* 0x2f00000006067423 */ /* 0x000fe400000100a9 */
[----:B------:R-:W-:-:S03]  /*e640*/  FMUL.FTZ R168, R168, UR9 ;  /* 0x00000009a8a87c20 */ /* 0x000fc60008410000 */
[----:B------:R-:W-:Y:S01]  /*e650*/  FSETP.GTU.FTZ.AND P2, PT, R6, UR12, PT ;  /* 0x0000000c06007c0b */ /* 0x000fe2000bf5c000 */
[----:B------:R-:W-:-:S03]  /*e660*/  FMUL.FTZ R6, R168, UR8 ;  /* 0x00000008a8067c20 */ /* 0x000fc60008410000 */
[----:B------:R-:W-:Y:S02]  /*e670*/  SEL R236, RZ, 0x1, P2 ;  /* 0x00000001ffec7807 */ /* 0x000fe40001000000 */
[----:B------:R-:W-:-:S05]  /*e680*/  FSEL R6, R6, RZ, !P2 ;  /* 0x000000ff06067208 */ /* 0x000fca0005000000 */
[----:B------:R-:W-:-:S07]  /*e690*/  FMUL.FTZ R223, R6, R107 ;  /* 0x0000006b06df7220 */ /* 0x000fce0000410000 */
.L_x_55753:
[----:B------:R-:W-:Y:S05]  /*e6a0*/  BSYNC.RECONVERGENT B0 ;  /* 0x0000000000007941 */ /* 0x000fea0003800200 */
.L_x_55702:
        /* <DEDUP_REMOVED lines=27> */
.L_x_55814:
[----:B------:R-:W-:Y:S05]  /*e860*/  BSYNC.RECONVERGENT B0 ;  /* 0x0000000000007941 */ /* 0x000fea0003800200 */
.L_x_55813:
        /* <DEDUP_REMOVED lines=33> */
.L_x_55821:
        /* <DEDUP_REMOVED lines=12> */
.L_x_55823:
[----:B------:R-:W-:Y:S05]  /*eb40*/  BSYNC.RECONVERGENT B3 ;  /* 0x0000000000037941 */ /* 0x000fea0003800200 */
.L_x_55822:
        /* <DEDUP_REMOVED lines=54> */
[----:B------:R-:W-:-:S04]  /*eeb0*/  IMAD.WIDE.U32 R168, R168, -0x2daee0ad, RZ ;  /* 0xd2511f53a8a87825 */ /* 0x000fc800078e00ff */
[----:B------:R-:W-:Y:S01]  /*eec0*/  IMAD.MOV.U32 R6, RZ, RZ, R168 ;  /* 0x000000ffff067224 */ /* 0x000fe200078e00a8 */
[----:B------:R-:W-:Y:S01]  /*eed0*/  LOP3.LUT R4, R4, UR15, R169, 0x96, !PT ;  /* 0x0000000f04047c12 */ /* 0x000fe2000f8e96a9 */
[----:B------:R-:W-:Y:S01]  /*eee0*/  UIADD3 UR15, UPT, UPT, UR4, -0x700cb87f, URZ ;  /* 0x8ff34781040f7890 */ /* 0x000fe2000fffe0ff */
[----:B------:R-:W-:-:S05]  /*eef0*/  HFMA2 R168, -RZ, RZ, 0, 0 ;  /* 0x00000000ffa87431 */ /* 0x000fca00000001ff */
[----:B------:R-:W-:Y:S01]  /*ef00*/  LOP3.LUT R5, R170, UR15, R11, 0x96, !PT ;  /* 0x0000000faa057c12 */ /* 0x000fe2000f8e960b */
[----:B------:R-:W-:-:S07]  /*ef10*/  IMAD.MOV.U32 R11, RZ, RZ, R9 ;  /* 0x000000ffff0b7224 */ /* 0x000fce00078e0009 */
.L_x_55820:
[----:B------:R-:W-:Y:S05]  /*ef20*/  BSYNC.RECONVERGENT B2 ;  /* 0x0000000000027941 */ /* 0x000fea0003800200 */
.L_x_55819:
[----:B------:R-:W-:Y:S01]  /*ef30*/  I2FP.F32.U32 R9, R11 ;  /* 0x0000000b00097245 */ /* 0x000fe20000201000 */
[----:B------:R-:W-:Y:S02]  /*ef40*/  IMAD.MOV.U32 R170, RZ, RZ, 0x2f800000 ;  /* 0x2f800000ffaa7424 */ /* 0x000fe400078e00ff */
[----:B------:R-:W-:Y:S02]  /*ef50*/  HADD2.F32 R11, -RZ, R156.H0_H0 ;  /* 0x2000009cff0b7230 */ /* 0x000fe40000004100 */
[----:B------:R-:W-:-:S03]  /*ef60*/  FFMA.FTZ R9, R9, R170, 1.1641532182693481445e-10 ;  /* 0x2f00000009097423 */ /* 0x000fc600000100aa */
[----:B------:R-:W-:Y:S02]  /*ef70*/  FMUL.FTZ R11, R11, UR9 ;  /* 0x000000090b0b7c20 */ /* 0x000fe40008410000 */
[----:B------:R-:W-:Y:S02]  /*ef80*/  FSETP.GTU.FTZ.AND P3, PT, R9, UR12, PT ;  /* 0x0000000c09007c0b */ /* 0x000fe4000bf7c000 */
[----:B------:R-:W-:Y:S02]  /*ef90*/  FMUL.FTZ R9, R11, UR8 ;  /* 0x000000080b097c20 */ /* 0x000fe40008410000 */
[----:B------:R-:W-:-:S03]  /*efa0*/  SEL R11, RZ, 0x1, P3 ;  /* 0x00000001ff0b7807 */ /* 0x000fc60001800000 */
[----:B------:R-:W-:-:S05]  /*efb0*/  FSEL R9, R9, RZ, !P3 ;  /* 0x000000ff09097208 */ /* 0x000fca0005800000 */
[----:B------:R-:W-:-:S07]  /*efc0*/  FFMA.FTZ R208, R9, R108, R160 ;  /* 0x0000006c09d07223 */ /* 0x000fce00000100a0 */
.L_x_55818:
[----:B------:R-:W-:Y:S05]  /*efd0*/  BSYNC.RECONVERGENT B1 ;  /* 0x0000000000017941 */ /* 0x000fea0003800200 */
.L_x_55817:
        /* <DEDUP_REMOVED lines=17> */
.L_x_55828:
        /* <DEDUP_REMOVED lines=12> */
.L_x_55830:
[----:B------:R-:W-:Y:S05]  /*f1b0*/  BSYNC.RECONVERGENT B3 ;  /* 0x0000000000037941 */ /* 0x000fea0003800200 */
.L_x_55829:
        /* <DEDUP_REMOVED lines=62> */
.L_x_55827:
[----:B------:R-:W-:Y:S05]  /*f5a0*/  BSYNC.RECONVERGENT B2 ;  /* 0x0000000000027941 */ /* 0x000fea0003800200 */
.L_x_55826:
        /* <DEDUP_REMOVED lines=10> */
.L_x_55825:
[----:B------:R-:W-:Y:S05]  /*f650*/  BSYNC.RECONVERGENT B1 ;  /* 0x0000000000017941 */ /* 0x000fea0003800200 */
.L_x_55824:
        /* <DEDUP_REMOVED lines=17> */
.L_x_55835:
        /* <DEDUP_REMOVED lines=12> */
.L_x_55837:
[----:B------:R-:W-:Y:S05]  /*f830*/  BSYNC.RECONVERGENT B3 ;  /* 0x0000000000037941 */ /* 0x000fea0003800200 */
.L_x_55836:
        /* <DEDUP_REMOVED lines=62> */
.L_x_55834:
[----:B------:R-:W-:Y:S05]  /*fc20*/  BSYNC.RECONVERGENT B2 ;  /* 0x0000000000027941 */ /* 0x000fea0003800200 */
.L_x_55833:
        /* <DEDUP_REMOVED lines=8> */
[----:B------:R-:W-:-:S05]  /*fcb0*/  FSEL R9, R9, RZ, !P3 ;  /* 0x000000ff09097208 */ /* 0x000fca0005800000 */
[----:B------:R-:W-:-:S07]  /*fcc0*/  FFMA.FTZ R210, R9, R110, R162 ;  /* 0x0000006e09d27223 */ /* 0x000fce00000100a2 */
.L_x_55832:
[----:B------:R-:W-:Y:S05]  /*fcd0*/  BSYNC.RECONVERGENT B1 ;  /* 0x0000000000017941 */ /* 0x000fea0003800200 */
.L_x_55831:
        /* <DEDUP_REMOVED lines=17> */
.L_x_55842:
        /* <DEDUP_REMOVED lines=12> */
.L_x_55844:
[----:B------:R-:W-:Y:S05]  /*feb0*/  BSYNC.RECONVERGENT B3 ;  /* 0x0000000000037941 */ /* 0x000fea0003800200 */
.L_x_55843:
        /* <DEDUP_REMOVED lines=62> */
.L_x_55841:
[----:B------:R-:W-:Y:S05]  /*102a0*/  BSYNC.RECONVERGENT B2 ;  /* 0x0000000000027941 */ /* 0x000fea0003800200 */
.L_x_55840:
        /* <DEDUP_REMOVED lines=9> */
[----:B------:R-:W-:-:S07]  /*10340*/  FFMA.FTZ R211, R168, R111, R163 ;  /* 0x0000006fa8d37223 */ /* 0x000fce00000100a3 */
.L_x_55839:
[----:B------:R-:W-:Y:S05]  /*10350*/  BSYNC.RECONVERGENT B1 ;  /* 0x0000000000017941 */ /* 0x000fea0003800200 */
.L_x_55838:
        /* <DEDUP_REMOVED lines=17> */
.L_x_55849:
        /* <DEDUP_REMOVED lines=12> */
.L_x_55851:
[----:B------:R-:W-:Y:S05]  /*10530*/  BSYNC.RECONVERGENT B3 ;  /* 0x0000000000037941 */ /* 0x000fea0003800200 */
.L_x_55850:
        /* <DEDUP_REMOVED lines=62> */
.L_x_55848:
[----:B------:R-:W-:Y:S05]  /*10920*/  BSYNC.RECONVERGENT B2 ;  /* 0x0000000000027941 */ /* 0x000fea0003800200 */
.L_x_55847:
[----:B------:R-:W-:Y:S01]  /*10930*/  I2FP.F32.U32 R9, R9 ;  /* 0x0000000900097245 */ /* 0x000fe20000201000 */
[----:B------:R-:W-:-:S05]  /*10940*/  HFMA2 R170, -RZ, RZ, 0.1171875, 0 ;  /* 0x2f800000ffaa7431 */ /* 0x000fca00000001ff */
        /* <DEDUP_REMOVED lines=8> */
.L_x_55846:
[----:B------:R-:W-:Y:S05]  /*109d0*/  BSYNC.RECONVERGENT B1 ;  /* 0x0000000000017941 */ /* 0x000fea0003800200 */
.L_x_55845:
        /* <DEDUP_REMOVED lines=17> */
.L_x_55856:
        /* <DEDUP_REMOVED lines=12> */
.L_x_55858:
[----:B------:R-:W-:Y:S05]  /*10bb0*/  BSYNC.RECONVERGENT B3 ;  /* 0x0000000000037941 */ /* 0x000fea0003800200 */
.L_x_55857:
        /* <DEDUP_REMOVED lines=62> */
.L_x_55855:
[----:B------:R-:W-:Y:S05]  /*10fa0*/  BSYNC.RECONVERGENT B2 ;  /* 0x0000000000027941 */ /* 0x000fea0003800200 */
.L_x_55854:
        /* <DEDUP_REMOVED lines=10> */
.L_x_55853:
[----:B------:R-:W-:Y:S05]  /*11050*/  BSYNC.RECONVERGENT B1 ;  /* 0x0000000000017941 */ /* 0x000fea0003800200 */
.L_x_55852:
        /* <DEDUP_REMOVED lines=17> */
.L_x_55863:
        /* <DEDUP_REMOVED lines=12> */
.L_x_55865:
[----:B------:R-:W-:Y:S05]  /*11230*/  BSYNC.RECONVERGENT B3 ;  /* 0x0000000000037941 */ /* 0x000fea0003800200 */
.L_x_55864:
        /* <DEDUP_REMOVED lines=62> */
.L_x_55862:
[----:B------:R-:W-:Y:S05]  /*11620*/  BSYNC.RECONVERGENT B2 ;  /* 0x0000000000027941 */ /* 0x000fea0003800200 */
.L_x_55861:
        /* <DEDUP_REMOVED lines=10> */
.L_x_55860:
[----:B------:R-:W-:Y:S05]  /*116d0*/  BSYNC.RECONVERGENT B1 ;  /* 0x0000000000017941 */ /* 0x000fea0003800200 */
.L_x_55859:
        /* <DEDUP_REMOVED lines=16> */
.L_x_55869:
        /* <DEDUP_REMOVED lines=12> */
.L_x_55871:
[----:B------:R-:W-:Y:S05]  /*118a0*/  BSYNC.RECONVERGENT B2 ;  /* 0x0000000000027941 */ /* 0x000fea0003800200 */
.L_x_55870:
        /* <DEDUP_REMOVED lines=62> */
.L_x_55868:
[----:B------:R-:W-:Y:S05]  /*11c90*/  BSYNC.RECONVERGENT B1 ;  /* 0x0000000000017941 */ /* 0x000fea0003800200 */
.L_x_55867:
[----:B------:R-:W-:Y:S01]  /*11ca0*/  I2FP.F32.U32 R9, R9 ;  /* 0x0000000900097245 */ /* 0x000fe20000201000 */
[----:B------:R-:W-:-:S05]  /*11cb0*/  HFMA2 R168, -RZ, RZ, 0.1171875, 0 ;  /* 0x2f800000ffa87431 */ /* 0x000fca00000001ff */
        /* <DEDUP_REMOVED lines=9> */
.L_x_55816:
[----:B------:R-:W-:Y:S01]  /*11d50*/  BSSY.RECONVERGENT B1, `(.L_x_55872) ;  /* 0x000006a000017945 */ /* 0x000fe20003800200 */
[----:B------:R-:W-:Y:S01]  /*11d60*/  IMAD.MOV.U32 R6, RZ, RZ, R9 ;  /* 0x000000ffff067224 */ /* 0x000fe200078e0009 */
[----:B------:R-:W-:Y:S01]  /*11d70*/  MOV R208, RZ ;  /* 0x000000ff00d07202 */ /* 0x000fe20000000f00 */
        /* <DEDUP_REMOVED lines=18> */
.L_x_55876:
        /* <DEDUP_REMOVED lines=12> */
.L_x_55878:
[----:B------:R-:W-:Y:S05]  /*11f60*/  BSYNC.RECONVERGENT B3 ;  /* 0x0000000000037941 */ /* 0x000fea0003800200 */
.L_x_55877:
        /* <DEDUP_REMOVED lines=58> */
[----:B------:R-:W-:-:S05]  /*12310*/  IMAD.MOV.U32 R168, RZ, RZ, RZ ;  /* 0x000000ffffa87224 */ /* 0x000fca00078e00ff */
[----:B------:R-:W-:Y:S02]  /*12320*/  LOP3.LUT R5, R170, UR15, R11, 0x96, !PT ;  /* 0x0000000faa057c12 */ /* 0x000fe4000f8e960b */
[----:B------:R-:W-:-:S07]  /*12330*/  MOV R11, R9 ;  /* 0x00000009000b7202 */ /* 0x000fce0000000f00 */
.L_x_55875:
[----:B------:R-:W-:Y:S05]  /*12340*/  BSYNC.RECONVERGENT B2 ;  /* 0x0000000000027941 */ /* 0x000fea0003800200 */
.L_x_55874:
[----:B------:R-:W-:Y:S01]  /*12350*/  I2FP.F32.U32 R9, R11 ;  /* 0x0000000b00097245 */ /* 0x000fe20000201000 */
[----:B------:R-:W-:Y:S02]  /*12360*/  HFMA2 R170, -RZ, RZ, 0.1171875, 0 ;  /* 0x2f800000ffaa7431 */ /* 0x000fe400000001ff */
[----:B-----5:R-:W-:-:S03]  /*12370*/  HADD2.F32 R11, -RZ, R156.H0_H0 ;  /* 0x2000009cff0b7230 */ /* 0x020fc60000004100 */
[----:B------:R-:W-:Y:S02]  /*12380*/  FFMA.FTZ R9, R9, R170, 1.1641532182693481445e-10 ;  /* 0x2f00000009097423 */ /* 0x000fe400000100aa */
[----:B------:R-:W-:-:S03]  /*12390*/  FMUL.FTZ R11, R11, UR9 ;  /* 0x000000090b0b7c20 */ /* 0x000fc60008410000 */
[----:B------:R-:W-:Y:S01]  /*123a0*/  FSETP.GTU.FTZ.AND P2, PT, R9, UR12, PT ;  /* 0x0000000c09007c0b */ /* 0x000fe2000bf5c000 */
[----:B------:R-:W-:-:S03]  /*123b0*/  FMUL.FTZ R9, R11, UR8 ;  /* 0x000000080b097c20 */ /* 0x000fc60008410000 */
[----:B------:R-:W-:Y:S02]  /*123c0*/  SEL R11, RZ, 0x1, P2 ;  /* 0x00000001ff0b7807 */ /* 0x000fe40001000000 */
[----:B------:R-:W-:-:S05]  /*123d0*/  FSEL R9, R9, RZ, !P2 ;  /* 0x000000ff09097208 */ /* 0x000fca0005000000 */
[----:B------:R-:W-:-:S07]  /*123e0*/  FMUL.FTZ R208, R9, R108 ;  /* 0x0000006c09d07220 */ /* 0x000fce0000410000 */
.L_x_55873:
[----:B------:R-:W-:Y:S05]  /*123f0*/  BSYNC.RECONVERGENT B1 ;  /* 0x0000000000017941 */ /* 0x000fea0003800200 */
.L_x_55872:
        /* <DEDUP_REMOVED lines=17> */
.L_x_55883:
        /* <DEDUP_REMOVED lines=12> */
.L_x_55885:
[----:B------:R-:W-:Y:S05]  /*125d0*/  BSYNC.RECONVERGENT B3 ;  /* 0x0000000000037941 */ /* 0x000fea0003800200 */
.L_x_55884:
        /* <DEDUP_REMOVED lines=62> */
.L_x_55882:
[----:B------:R-:W-:Y:S05]  /*129c0*/  BSYNC.RECONVERGENT B2 ;  /* 0x0000000000027941 */ /* 0x000fea0003800200 */
.L_x_55881:
        /* <DEDUP_REMOVED lines=10> */
.L_x_55880:
[----:B------:R-:W-:Y:S05]  /*12a70*/  BSYNC.RECONVERGENT B1 ;  /* 0x0000000000017941 */ /* 0x000fea0003800200 */
.L_x_55879:
        /* <DEDUP_REMOVED lines=17> */
.L_x_55890:
        /* <DEDUP_REMOVED lines=12> */
.L_x_55892:
[----:B------:R-:W-:Y:S05]  /*12c50*/  BSYNC.RECONVERGENT B3 ;  /* 0x0000000000037941 */ /* 0x000fea0003800200 */
.L_x_55891:
        /* <DEDUP_REMOVED lines=62> */
.L_x_55889:
[----:B------:R-:W-:Y:S05]  /*13040*/  BSYNC.RECONVERGENT B2 ;  /* 0x0000000000027941 */ /* 0x000fea0003800200 */
.L_x_55888:
        /* <DEDUP_REMOVED lines=10> */
.L_x_55887:
[----:B------:R-:W-:Y:S05]  /*130f0*/  BSYNC.RECONVERGENT B1 ;  /* 0x0000000000017941 */ /* 0x000fea0003800200 */
.L_x_55886:
        /* <DEDUP_REMOVED lines=17> */
.L_x_55897:
        /* <DEDUP_REMOVED lines=12> */
.L_x_55899:
[----:B------:R-:W-:Y:S05]  /*132d0*/  BSYNC.RECONVERGENT B3 ;  /* 0x0000000000037941 */ /* 0x000fea0003800200 */
.L_x_55898:
        /* <DEDUP_REMOVED lines=62> */
.L_x_55896:
[----:B------:R-:W-:Y:S05]  /*136c0*/  BSYNC.RECONVERGENT B2 ;  /* 0x0000000000027941 */ /* 0x000fea0003800200 */
.L_x_55895:
        /* <DEDUP_REMOVED lines=10> */
.L_x_55894:
[----:B------:R-:W-:Y:S05]  /*13770*/  BSYNC.RECONVERGENT B1 ;  /* 0x0000000000017941 */ /* 0x000fea0003800200 */
.L_x_55893:
        /* <DEDUP_REMOVED lines=17> */
.L_x_55904:
        /* <DEDUP_REMOVED lines=12> */
.L_x_55906:
[----:B------:R-:W-:Y:S05]  /*13950*/  BSYNC.RECONVERGENT B3 ;  /* 0x0000000000037941 */ /* 0x000fea0003800200 */
.L_x_55905:
        /* <DEDUP_REMOVED lines=62> */
.L_x_55903:
[----:B------:R-:W-:Y:S05]  /*13d40*/  BSYNC.RECONVERGENT B2 ;  /* 0x0000000000027941 */ /* 0x000fea0003800200 */
.L_x_55902:
        /* <DEDUP_REMOVED lines=10> */
.L_x_55901:
[----:B------:R-:W-:Y:S05]  /*13df0*/  BSYNC.RECONVERGENT B1 ;  /* 0x0000000000017941 */ /* 0x000fea0003800200 */
.L_x_55900:
        /* <DEDUP_REMOVED lines=17> */
.L_x_55911:
        /* <DEDUP_REMOVED lines=12> */
.L_x_55913:
[----:B------:R-:W-:Y:S05]  /*13fd0*/  BSYNC.RECONVERGENT B3 ;  /* 0x0000000000037941 */ /* 0x000fea0003800200 */
.L_x_55912:
        /* <DEDUP_REMOVED lines=62> */
.L_x_55910:
[----:B------:R-:W-:Y:S05]  /*143c0*/  BSYNC.RECONVERGENT B2 ;  /* 0x0000000000027941 */ /* 0x000fea0003800200 */
.L_x_55909:
        /* <DEDUP_REMOVED lines=10> */
.L_x_55908:
[----:B------:R-:W-:Y:S05]  /*14470*/  BSYNC.RECONVERGENT B1 ;  /* 0x0000000000017941 */ /* 0x000fea0003800200 */
.L_x_55907:
        /* <DEDUP_REMOVED lines=17> */
.L_x_55918:
        /* <DEDUP_REMOVED lines=12> */
.L_x_55920:
[----:B------:R-:W-:Y:S05]  /*14650*/  BSYNC.RECONVERGENT B3 ;  /* 0x0000000000037941 */ /* 0x000fea0003800200 */
.L_x_55919:
        /* <DEDUP_REMOVED lines=62> */
.L_x_55917:
[----:B------:R-:W-:Y:S05]  /*14a40*/  BSYNC.RECONVERGENT B2 ;  /* 0x0000000000027941 */ /* 0x000fea0003800200 */
.L_x_55916:
        /* <DEDUP_REMOVED lines=10> */
.L_x_55915:
[----:B------:R-:W-:Y:S05]  /*14af0*/  BSYNC.RECONVERGENT B1 ;  /* 0x0000000000017941 */ /* 0x000fea0003800200 */
.L_x_55914:
        /* <DEDUP_REMOVED lines=16> */
.L_x_55923:
        /* <DEDUP_REMOVED lines=12> */
.L_x_55925:
[----:B------:R-:W-:Y:S05]  /*14cc0*/  BSYNC.RECONVERGENT B2 ;  /* 0x0000000000027941 */ /* 0x000fea0003800200 */
.L_x_55924:
        /* <DEDUP_REMOVED lines=51> */
[----:B------:R-:W-:Y:S01]  /*15000*/  IMAD.WIDE.U32 R170, R9, -0x326172a9, RZ ;  /* 0xcd9e8d5709aa7825 */ /* 0x000fe200078e00ff */
[----:B------:R-:W-:-:S04]  /*15010*/  MOV R9, R6 ;  /* 0x0000000600097202 */ /* 0x000fc80000000f00 */
        /* <DEDUP_REMOVED lines=9> */
.L_x_55922:
[----:B------:R-:W-:Y:S05]  /*150b0*/  BSYNC.RECONVERGENT B1 ;  /* 0x0000000000017941 */ /* 0x000fea0003800200 */
.L_x_55921:
        /* <DEDUP_REMOVED lines=10> */
.L_x_55866:
[----:B------:R-:W-:Y:S05]  /*15160*/  BSYNC.RECONVERGENT B0 ;  /* 0x0000000000007941 */ /* 0x000fea0003800200 */
.L_x_55815:
        /* <DEDUP_REMOVED lines=27> */
.L_x_55927:
[----:B------:R-:W-:Y:S05]  /*15320*/  BSYNC.RECONVERGENT B0 ;  /* 0x0000000000007941 */ /* 0x000fea0003800200 */
.L_x_55926:
        /* <DEDUP_REMOVED lines=33> */
.L_x_55934:
        /* <DEDUP_REMOVED lines=12> */
.L_x_55936:
[----:B------:R-:W-:Y:S05]  /*15600*/  BSYNC.RECONVERGENT B3 ;  /* 0x0000000000037941 */ /* 0x000fea0003800200 */
.L_x_55935:
        /* <DEDUP_REMOVED lines=61> */
.L_x_55933:
[----:B------:R-:W-:Y:S05]  /*159e0*/  BSYNC.RECONVERGENT B2 ;  /* 0x0000000000027941 */ /* 0x000fea0003800200 */
.L_x_55932:
        /* <DEDUP_REMOVED lines=10> */
.L_x_55931:
[----:B------:R-:W-:Y:S05]  /*15a90*/  BSYNC.RECONVERGENT B1 ;  /* 0x0000000000017941 */ /* 0x000fea0003800200 */
.L_x_55930:
        /* <DEDUP_REMOVED lines=17> */
.L_x_55941:
        /* <DEDUP_REMOVED lines=12> */
.L_x_55943:
[----:B------:R-:W-:Y:S05]  /*15c70*/  BSYNC.RECONVERGENT B3 ;  /* 0x0000000000037941 */ /* 0x000fea0003800200 */
.L_x_55942:
        /* <DEDUP_REMOVED lines=62> */
.L_x_55940:
[----:B------:R-:W-:Y:S05]  /*16060*/  BSYNC.RECONVERGENT B2 ;  /* 0x0000000000027941 */ /* 0x000fea0003800200 */
.L_x_55939:
        /* <DEDUP_REMOVED lines=10> */
.L_x_55938:
[----:B------:R-:W-:Y:S05]  /*16110*/  BSYNC.RECONVERGENT B1 ;  /* 0x0000000000017941 */ /* 0x000fea0003800200 */
.L_x_55937:
        /* <DEDUP_REMOVED lines=17> */
.L_x_55948:
        /* <DEDUP_REMOVED lines=12> */
.L_x_55950:
[----:B------:R-:W-:Y:S05]  /*162f0*/  BSYNC.RECONVERGENT B3 ;  /* 0x0000000000037941 */ /* 0x000fea0003800200 */
.L_x_55949:
        /* <DEDUP_REMOVED lines=62> */
.L_x_55947:
[----:B------:R-:W-:Y:S05]  /*166e0*/  BSYNC.RECONVERGENT B2 ;  /* 0x0000000000027941 */ /* 0x000fea0003800200 */
.L_x_55946:
        /* <DEDUP_REMOVED lines=10> */
.L_x_55945:
[----:B------:R-:W-:Y:S05]  /*16790*/  BSYNC.RECONVERGENT B1 ;  /* 0x0000000000017941 */ /* 0x000fea0003800200 */
.L_x_55944:
        /* <DEDUP_REMOVED lines=17> */
.L_x_55955:
        /* <DEDUP_REMOVED lines=12> */
.L_x_55957:
[----:B------:R-:W-:Y:S05]  /*16970*/  BSYNC.RECONVERGENT B3 ;  /* 0x0000000000037941 */ /* 0x000fea0003800200 */
.L_x_55956:
        /* <DEDUP_REMOVED lines=62> */
.L_x_55954:
[----:B------:R-:W-:Y:S05]  /*16d60*/  BSYNC.RECONVERGENT B2 ;  /* 0x0000000000027941 */ /* 0x000fea0003800200 */
.L_x_55953:
[----:B------:R-:W-:Y:S01]  /*16d70*/  I2FP.F32.U32 R6, R6 ;  /* 0x0000000600067245 */ /* 0x000fe20000201000 */
[----:B------:R-:W-:-:S05]  /*16d80*/  HFMA2 R168, -RZ, RZ, 0.1171875, 0 ;  /* 0x2f800000ffa87431 */ /* 0x000fca00000001ff */
[----:B------:R-:W-:-:S05]  /*16d90*/  FFMA.FTZ R6, R6, R168, 1.1641532182693481445e-10 ;  /* 0x2f00000006067423 */ /* 0x000fca00000100a8 */
[----:B------:R-:W-:Y:S01]  /*16da0*/  FSETP.GTU.FTZ.AND P3, PT, R6, UR12, PT ;  /* 0x0000000c06007c0b */ /* 0x000fe2000bf7c000 */
[----:B------:R-:W-:-:S03]  /*16db0*/  HADD2.F32 R6, -RZ, R157.H1_H1 ;  /* 0x3000009dff067230 */ /* 0x000fc60000004100 */
[----:B------:R-:W-:Y:S02]  /*16dc0*/  SEL R168, RZ, 0x1, P3 ;  /* 0x00000001ffa87807 */ /* 0x000fe40001800000 */
[----:B------:R-:W-:Y:S02]  /*16dd0*/  FMUL.FTZ R6, R6, UR9 ;  /* 0x0000000906067c20 */ /* 0x000fe40008410000 */
[----:B------:R-:W-:Y:S02]  /*16de0*/  PRMT R230, R168, 0x7610, R230 ;  /* 0x00007610a8e67816 */ /* 0x000fe400000000e6 */
[----:B------:R-:W-:-:S05]  /*16df0*/  FMUL.FTZ R6, R6, UR8 ;  /* 0x0000000806067c20 */ /* 0x000fca0008410000 */
[----:B------:R-:W-:-:S05]  /*16e00*/  FSEL R6, R6, RZ, !P3 ;  /* 0x000000ff06067208 */ /* 0x000fca0005800000 */
[----:B------:R-:W-:-:S07]  /*16e10*/  FFMA.FTZ R207, R6, R119, R163 ;  /* 0x0000007706cf7223 */ /* 0x000fce00000100a3 */
.L_x_55952:
[----:B------:R-:W-:Y:S05]  /*16e20*/  BSYNC.RECONVERGENT B1 ;  /* 0x0000000000017941 */ /* 0x000fea0003800200 */
.L_x_55951:
        /* <DEDUP_REMOVED lines=17> */
.L_x_55962:
        /* <DEDUP_REMOVED lines=12> */
.L_x_55964:
[----:B------:R-:W-:Y:S05]  /*17000*/  BSYNC.RECONVERGENT B3 ;  /* 0x0000000000037941 */ /* 0x000fea0003800200 */
.L_x_55963:
        /* <DEDUP_REMOVED lines=62> */
.L_x_55961:
[----:B------:R-:W-:Y:S05]  /*173f0*/  BSYNC.RECONVERGENT B2 ;  /* 0x0000000000027941 */ /* 0x000fea0003800200 */
.L_x_55960:
[----:B------:R-:W-:Y:S01]  /*17400*/  I2FP.F32.U32 R6, R6 ;  /* 0x0000000600067245 */ /* 0x000fe20000201000 */
[----:B------:R-:W-:-:S05]  /*17410*/  HFMA2 R169, -RZ, RZ, 0.1171875, 0 ;  /* 0x2f800000ffa97431 */ /* 0x000fca00000001ff */
[----:B------:R-:W-:-:S05]  /*17420*/  FFMA.FTZ R6, R6, R169, 1.1641532182693481445e-10 ;  /* 0x2f00000006067423 */ /* 0x000fca00000100a9 */
[----:B------:R-:W-:Y:S01]  /*17430*/  FSETP.GTU.FTZ.AND P3, PT, R6, UR12, PT ;  /* 0x0000000c06007c0b */ /* 0x000fe2000bf7c000 */
[----:B------:R-:W-:-:S03]  /*17440*/  HADD2.F32 R6, -RZ, R158.H0_H0 ;  /* 0x2000009eff067230 */ /* 0x000fc60000004100 */
[----:B------:R-:W-:Y:S02]  /*17450*/  SEL R169, RZ, 0x1, P3 ;  /* 0x00000001ffa97807 */ /* 0x000fe40001800000 */
[----:B------:R-:W-:Y:S02]  /*17460*/  FMUL.FTZ R6, R6, UR9 ;  /* 0x0000000906067c20 */ /* 0x000fe40008410000 */
[----:B------:R-:W-:Y:S02]  /*17470*/  PRMT R231, R169, 0x7610, R231 ;  /* 0x00007610a9e77816 */ /* 0x000fe400000000e7 */
[----:B------:R-:W-:-:S05]  /*17480*/  FMUL.FTZ R6, R6, UR8 ;  /* 0x0000000806067c20 */ /* 0x000fca0008410000 */
[----:B------:R-:W-:-:S05]  /*17490*/  FSEL R6, R6, RZ, !P3 ;  /* 0x000000ff06067208 */ /* 0x000fca0005800000 */
[----:B------:R-:W-:-:S07]  /*174a0*/  FFMA.FTZ R184, R6, R120, R164 ;  /* 0x0000007806b87223 */ /* 0x000fce00000100a4 */
.L_x_55959:
[----:B------:R-:W-:Y:S05]  /*174b0*/  BSYNC.RECONVERGENT B1 ;  /* 0x0000000000017941 */ /* 0x000fea0003800200 */
.L_x_55958:
        /* <DEDUP_REMOVED lines=17> */
.L_x_55969:
        /* <DEDUP_REMOVED lines=12> */
.L_x_55971:
[----:B------:R-:W-:Y:S05]  /*17690*/  BSYNC.RECONVERGENT B3 ;  /* 0x0000000000037941 */ /* 0x000fea0003800200 */
.L_x_55970:
        /* <DEDUP_REMOVED lines=62> */
.L_x_55968:
[----:B------:R-:W-:Y:S05]  /*17a80*/  BSYNC.RECONVERGENT B2 ;  /* 0x0000000000027941 */ /* 0x000fea0003800200 */
.L_x_55967:
        /* <DEDUP_REMOVED lines=11> */
.L_x_55966:
[----:B------:R-:W-:Y:S05]  /*17b40*/  BSYNC.RECONVERGENT B1 ;  /* 0x0000000000017941 */ /* 0x000fea0003800200 */
.L_x_55965:
        /* <DEDUP_REMOVED lines=17> */
.L_x_55976:
        /* <DEDUP_REMOVED lines=12> */
.L_x_55978:
[----:B------:R-:W-:Y:S05]  /*17d20*/  BSYNC.RECONVERGENT B3 ;  /* 0x0000000000037941 */ /* 0x000fea0003800200 */
.L_x_55977:
        /* <DEDUP_REMOVED lines=62> */
.L_x_55975:
[----:B------:R-:W-:Y:S05]  /*18110*/  BSYNC.RECONVERGENT B2 ;  /* 0x0000000000027941 */ /* 0x000fea0003800200 */
.L_x_55974:
        /* <DEDUP_REMOVED lines=11> */
.L_x_55973:
[----:B------:R-:W-:Y:S05]  /*181d0*/  BSYNC.RECONVERGENT B1 ;  /* 0x0000000000017941 */ /* 0x000fea0003800200 */
.L_x_55972:
        /* <DEDUP_REMOVED lines=16> */
.L_x_55982:
        /* <DEDUP_REMOVED lines=12> */
.L_x_55984:
[----:B------:R-:W-:Y:S05]  /*183a0*/  BSYNC.RECONVERGENT B2 ;  /* 0x0000000000027941 */ /* 0x000fea0003800200 */
.L_x_55983:
        /* <DEDUP_REMOVED lines=62> */
.L_x_55981:
[----:B------:R-:W-:Y:S05]  /*18790*/  BSYNC.RECONVERGENT B1 ;  /* 0x0000000000017941 */ /* 0x000fea0003800200 */
.L_x_55980:
        /* <DEDUP_REMOVED lines=10> */
[----:B------:R-:W-:Y:S01]  /*18840*/  FFMA.FTZ R187, R6, R123, R167 ;  /* 0x0000007b06bb7223 */ /* 0x000fe200000100a7 */
[----:B------:R-:W-:Y:S06]  /*18850*/  BRA `(.L_x_55979) ;  /* 0x0000003400187947 */ /* 0x000fec0003800000 */
.L_x_55929:
        /* <DEDUP_REMOVED lines=21> */
.L_x_55989:
        /* <DEDUP_REMOVED lines=12> */
.L_x_55991:
[----:B------:R-:W-:Y:S05]  /*18a70*/  BSYNC.RECONVERGENT B3 ;  /* 0x0000000000037941 */ /* 0x000fea0003800200 */
.L_x_55990:
        /* <DEDUP_REMOVED lines=61> */
.L_x_55988:
[----:B------:R-:W-:Y:S05]  /*18e50*/  BSYNC.RECONVERGENT B2 ;  /* 0x0000000000027941 */ /* 0x000fea0003800200 */
.L_x_55987:
        /* <DEDUP_REMOVED lines=10> */
.L_x_55986:
[----:B------:R-:W-:Y:S05]  /*18f00*/  BSYNC.RECONVERGENT B1 ;  /* 0x0000000000017941 */ /* 0x000fea0003800200 */
.L_x_55985:
        /* <DEDUP_REMOVED lines=17> */
.L_x_55996:
        /* <DEDUP_REMOVED lines=12> */
.L_x_55998:
[----:B------:R-:W-:Y:S05]  /*190e0*/  BSYNC.RECONVERGENT B3 ;  /* 0x0000000000037941 */ /* 0x000fea0003800200 */
.L_x_55997:
        /* <DEDUP_REMOVED lines=62> */
.L_x_55995:
[----:B------:R-:W-:Y:S05]  /*194d0*/  BSYNC.RECONVERGENT B2 ;  /* 0x0000000000027941 */ /* 0x000fea0003800200 */
.L_x_55994:
        /* <DEDUP_REMOVED lines=10> */
.L_x_55993:
[----:B------:R-:W-:Y:S05]  /*19580*/  BSYNC.RECONVERGENT B1 ;  /* 0x0000000000017941 */ /* 0x000fea0003800200 */
.L_x_55992:
        /* <DEDUP_REMOVED lines=17> */
.L_x_56003:
        /* <DEDUP_REMOVED lines=12> */
.L_x_56005:
[----:B------:R-:W-:Y:S05]  /*19760*/  BSYNC.RECONVERGENT B3 ;  /* 0x0000000000037941 */ /* 0x000fea0003800200 */
.L_x_56004:
        /* <DEDUP_REMOVED lines=62> */
.L_x_56002:
[----:B------:R-:W-:Y:S05]  /*19b50*/  BSYNC.RECONVERGENT B2 ;  /* 0x0000000000027941 */ /* 0x000fea0003800200 */
.L_x_56001:
        /* <DEDUP_REMOVED lines=10> */
.L_x_56000:
[----:B------:R-:W-:Y:S05]  /*19c00*/  BSYNC.RECONVERGENT B1 ;  /* 0x0000000000017941 */ /* 0x000fea0003800200 */
.L_x_55999:
        /* <DEDUP_REMOVED lines=17> */
.L_x_56010:
        /* <DEDUP_REMOVED lines=12> */
.L_x_56012:
[----:B------:R-:W-:Y:S05]  /*19de0*/  BSYNC.RECONVERGENT B3 ;  /* 0x0000000000037941 */ /* 0x000fea0003800200 */
.L_x_56011:
        /* <DEDUP_REMOVED lines=62> */
.L_x_56009:
[----:B------:R-:W-:Y:S05]  /*1a1d0*/  BSYNC.RECONVERGENT B2 ;  /* 0x0000000000027941 */ /* 0x000fea0003800200 */
.L_x_56008:
        /* <DEDUP_REMOVED lines=11> */
.L_x_56007:
[----:B------:R-:W-:Y:S05]  /*1a290*/  BSYNC.RECONVERGENT B1 ;  /* 0x0000000000017941 */ /* 0x000fea0003800200 */
.L_x_56006:
        /* <DEDUP_REMOVED lines=17> */
.L_x_56017:
        /* <DEDUP_REMOVED lines=12> */
.L_x_56019:
[----:B------:R-:W-:Y:S05]  /*1a470*/  BSYNC.RECONVERGENT B3 ;  /* 0x0000000000037941 */ /* 0x000fea0003800200 */
.L_x_56018:
        /* <DEDUP_REMOVED lines=62> */
.L_x_56016:
[----:B------:R-:W-:Y:S05]  /*1a860*/  BSYNC.RECONVERGENT B2 ;  /* 0x0000000000027941 */ /* 0x000fea0003800200 */
.L_x_56015:
        /* <DEDUP_REMOVED lines=11> */
.L_x_56014:
[----:B------:R-:W-:Y:S05]  /*1a920*/  BSYNC.RECONVERGENT B1 ;  /* 0x0000000000017941 */ /* 0x000fea0003800200 */
.L_x_56013:
        /* <DEDUP_REMOVED lines=17> */
.L_x_56024:
        /* <DEDUP_REMOVED lines=12> */
.L_x_56026:
[----:B------:R-:W-:Y:S05]  /*1ab00*/  BSYNC.RECONVERGENT B3 ;  /* 0x0000000000037941 */ /* 0x000fea0003800200 */
.L_x_56025:
        /* <DEDUP_REMOVED lines=62> */
.L_x_56023:
[----:B------:R-:W-:Y:S05]  /*1aef0*/  BSYNC.RECONVERGENT B2 ;  /* 0x0000000000027941 */ /* 0x000fea0003800200 */
.L_x_56022:
        /* <DEDUP_REMOVED lines=11> */
.L_x_56021:
[----:B------:R-:W-:Y:S05]  /*1afb0*/  BSYNC.RECONVERGENT B1 ;  /* 0x0000000000017941 */ /* 0x000fea0003800200 */
.L_x_56020:
        /* <DEDUP_REMOVED lines=17> */
.L_x_56031:
        /* <DEDUP_REMOVED lines=12> */
.L_x_56033:
[----:B------:R-:W-:Y:S05]  /*1b190*/  BSYNC.RECONVERGENT B3 ;  /* 0x0000000000037941 */ /* 0x000fea0003800200 */
.L_x_56032:
        /* <DEDUP_REMOVED lines=62> */
.L_x_56030:
[----:B------:R-:W-:Y:S05]  /*1b580*/  BSYNC.RECONVERGENT B2 ;  /* 0x0000000000027941 */ /* 0x000fea0003800200 */
.L_x_56029:
        /* <DEDUP_REMOVED lines=11> */
.L_x_56028:
[----:B------:R-:W-:Y:S05]  /*1b640*/  BSYNC.RECONVERGENT B1 ;  /* 0x0000000000017941 */ /* 0x000fea0003800200 */
.L_x_56027:
        /* <DEDUP_REMOVED lines=16> */
.L_x_56036:
        /* <DEDUP_REMOVED lines=12> */
.L_x_56038:
[----:B------:R-:W-:Y:S05]  /*1b810*/  BSYNC.RECONVERGENT B2 ;  /* 0x0000000000027941 */ /* 0x000fea0003800200 */
.L_x_56037:
        /* <DEDUP_REMOVED lines=62> */
.L_x_56035:
[----:B------:R-:W-:Y:S05]  /*1bc00*/  BSYNC.RECONVERGENT B1 ;  /* 0x0000000000017941 */ /* 0x000fea0003800200 */
.L_x_56034:
        /* <DEDUP_REMOVED lines=11> */
.L_x_55979:
[----:B------:R-:W-:Y:S05]  /*1bcc0*/  BSYNC.RECONVERGENT B0 ;  /* 0x0000000000007941 */ /* 0x000fea0003800200 */
.L_x_55928:
        /* <DEDUP_REMOVED lines=27> */
.L_x_56040:
[----:B------:R-:W-:Y:S05]  /*1be80*/  BSYNC.RECONVERGENT B0 ;  /* 0x0000000000007941 */ /* 0x000fea0003800200 */
.L_x_56039:
        /* <DEDUP_REMOVED lines=33> */
.L_x_56047:
        /* <DEDUP_REMOVED lines=12> */
.L_x_56049:
[----:B------:R-:W-:Y:S05]  /*1c160*/  BSYNC.RECONVERGENT B3 ;  /* 0x0000000000037941 */ /* 0x000fea0003800200 */
.L_x_56048:
        /* <DEDUP_REMOVED lines=61> */
.L_x_56046:
[----:B------:R-:W-:Y:S05]  /*1c540*/  BSYNC.RECONVERGENT B2 ;  /* 0x0000000000027941 */ /* 0x000fea0003800200 */
.L_x_56045:
        /* <DEDUP_REMOVED lines=10> */
.L_x_56044:
[----:B------:R-:W-:Y:S05]  /*1c5f0*/  BSYNC.RECONVERGENT B1 ;  /* 0x0000000000017941 */ /* 0x000fea0003800200 */
.L_x_56043:
        /* <DEDUP_REMOVED lines=17> */
.L_x_56054:
        /* <DEDUP_REMOVED lines=12> */
.L_x_56056:
[----:B------:R-:W-:Y:S05]  /*1c7d0*/  BSYNC.RECONVERGENT B3 ;  /* 0x0000000000037941 */ /* 0x000fea0003800200 */
.L_x_56055:
        /* <DEDUP_REMOVED lines=62> */
.L_x_56053:
[----:B------:R-:W-:Y:S05]  /*1cbc0*/  BSYNC.RECONVERGENT B2 ;  /* 0x0000000000027941 */ /* 0x000fea0003800200 */
.L_x_56052:
[----:B------:R-:W-:Y:S01]  /*1cbd0*/  I2FP.F32.U32 R9, R9 ;  /* 0x0000000900097245 */ /* 0x000fe20000201000 */
[----:B------:R-:W-:-:S04]  /*1cbe0*/  IMAD.MOV.U32 R168, RZ, RZ, 0x2f800000 ;  /* 0x2f800000ffa87424 */ /* 0x000fc800078e00ff */
        /* <DEDUP_REMOVED lines=9> */
.L_x_56051:
[----:B------:R-:W-:Y:S05]  /*1cc80*/  BSYNC.RECONVERGENT B1 ;  /* 0x0000000000017941 */ /* 0x000fea0003800200 */
.L_x_56050:
        /* <DEDUP_REMOVED lines=17> */
.L_x_56061:
        /* <DEDUP_REMOVED lines=12> */
.L_x_56063:
[----:B------:R-:W-:Y:S05]  /*1ce60*/  BSYNC.RECONVERGENT B3 ;  /* 0x0000000000037941 */ /* 0x000fea0003800200 */
.L_x_56062:
        /* <DEDUP_REMOVED lines=62> */
.L_x_56060:
[----:B------:R-:W-:Y:S05]  /*1d250*/  BSYNC.RECONVERGENT B2 ;  /* 0x0000000000027941 */ /* 0x000fea0003800200 */
.L_x_56059:
[----:B------:R-:W-:Y:S01]  /*1d260*/  I2FP.F32.U32 R9, R9 ;  /* 0x0000000900097245 */ /* 0x000fe20000201000 */
[----:B------:R-:W-:-:S04]  /*1d270*/  IMAD.MOV.U32 R169, RZ, RZ, 0x2f800000 ;  /* 0x2f800000ffa97424 */ /* 0x000fc800078e00ff */
        /* <DEDUP_REMOVED lines=9> */
.L_x_56058:
[----:B------:R-:W-:Y:S05]  /*1d310*/  BSYNC.RECONVERGENT B1 ;  /* 0x0000000000017941 */ /* 0x000fea0003800200 */
.L_x_56057:
        /* <DEDUP_REMOVED lines=17> */
.L_x_56068:
        /* <DEDUP_REMOVED lines=12> */
.L_x_56070:
[----:B------:R-:W-:Y:S05]  /*1d4f0*/  BSYNC.RECONVERGENT B3 ;  /* 0x0000000000037941 */ /* 0x000fea0003800200 */
.L_x_56069:
        /* <DEDUP_REMOVED lines=62> */
.L_x_56067:
[----:B------:R-:W-:Y:S05]  /*1d8e0*/  BSYNC.RECONVERGENT B2 ;  /* 0x0000000000027941 */ /* 0x000fea0003800200 */
.L_x_56066:
        /* <DEDUP_REMOVED lines=11> */
.L_x_56065:
[----:B------:R-:W-:Y:S05]  /*1d9a0*/  BSYNC.RECONVERGENT B1 ;  /* 0x0000000000017941 */ /* 0x000fea0003800200 */
.L_x_56064:
        /* <DEDUP_REMOVED lines=17> */
.L_x_56075:
        /* <DEDUP_REMOVED lines=12> */
.L_x_56077:
[----:B------:R-:W-:Y:S05]  /*1db80*/  BSYNC.RECONVERGENT B3 ;  /* 0x0000000000037941 */ /* 0x000fea0003800200 */
.L_x_56076:
        /* <DEDUP_REMOVED lines=62> */
.L_x_56074:
[----:B------:R-:W-:Y:S05]  /*1df70*/  BSYNC.RECONVERGENT B2 ;  /* 0x0000000000027941 */ /* 0x000fea0003800200 */
.L_x_56073:
        /* <DEDUP_REMOVED lines=11> */
.L_x_56072:
[----:B------:R-:W-:Y:S05]  /*1e030*/  BSYNC.RECONVERGENT B1 ;  /* 0x0000000000017941 */ /* 0x000fea0003800200 */
.L_x_56071:
        /* <DEDUP_REMOVED lines=17> */
.L_x_56082:
        /* <DEDUP_REMOVED lines=12> */
.L_x_56084:
[----:B------:R-:W-:Y:S05]  /*1e210*/  BSYNC.RECONVERGENT B3 ;  /* 0x0000000000037941 */ /* 0x000fea0003800200 */
.L_x_56083:
        /* <DEDUP_REMOVED lines=62> */
.L_x_56081:
[----:B------:R-:W-:Y:S05]  /*1e600*/  BSYNC.RECONVERGENT B2 ;  /* 0x0000000000027941 */ /* 0x000fea0003800200 */
.L_x_56080:
        /* <DEDUP_REMOVED lines=11> */
.L_x_56079:
[----:B------:R-:W-:Y:S05]  /*1e6c0*/  BSYNC.RECONVERGENT B1 ;  /* 0x0000000000017941 */ /* 0x000fea0003800200 */
.L_x_56078:
        /* <DEDUP_REMOVED lines=17> */
.L_x_56089:
        /* <DEDUP_REMOVED lines=12> */
.L_x_56091:
[----:B------:R-:W-:Y:S05]  /*1e8a0*/  BSYNC.RECONVERGENT B3 ;  /* 0x0000000000037941 */ /* 0x000fea0003800200 */
.L_x_56090:
        /* <DEDUP_REMOVED lines=62> */
.L_x_56088:
[----:B------:R-:W-:Y:S05]  /*1ec90*/  BSYNC.RECONVERGENT B2 ;  /* 0x0000000000027941 */ /* 0x000fea0003800200 */
.L_x_56087:
        /* <DEDUP_REMOVED lines=11> */
.L_x_56086:
[----:B------:R-:W-:Y:S05]  /*1ed50*/  BSYNC.RECONVERGENT B1 ;  /* 0x0000000000017941 */ /* 0x000fea0003800200 */
.L_x_56085:
        /* <DEDUP_REMOVED lines=16> */
.L_x_56095:
        /* <DEDUP_REMOVED lines=12> */
.L_x_56097:
[----:B------:R-:W-:Y:S05]  /*1ef20*/  BSYNC.RECONVERGENT B2 ;  /* 0x0000000000027941 */ /* 0x000fea0003800200 */
.L_x_56096:
        /* <DEDUP_REMOVED lines=62> */
.L_x_56094:
[----:B------:R-:W-:Y:S05]  /*1f310*/  BSYNC.RECONVERGENT B1 ;  /* 0x0000000000017941 */ /* 0x000fea0003800200 */
.L_x_56093:
        /* <DEDUP_REMOVED lines=12> */
.L_x_56042:
        /* <DEDUP_REMOVED lines=21> */
.L_x_56102:
        /* <DEDUP_REMOVED lines=12> */
.L_x_56104:
[----:B------:R-:W-:Y:S05]  /*1f5f0*/  BSYNC.RECONVERGENT B3 ;  /* 0x0000000000037941 */ /* 0x000fea0003800200 */
.L_x_56103:
        /* <DEDUP_REMOVED lines=61> */
.L_x_56101:
[----:B------:R-:W-:Y:S05]  /*1f9d0*/  BSYNC.RECONVERGENT B2 ;  /* 0x0000000000027941 */ /* 0x000fea0003800200 */
.L_x_56100:
        /* <DEDUP_REMOVED lines=10> */
.L_x_56099:
[----:B------:R-:W-:Y:S05]  /*1fa80*/  BSYNC.RECONVERGENT B1 ;  /* 0x0000000000017941 */ /* 0x000fea0003800200 */
.L_x_56098:
        /* <DEDUP_REMOVED lines=17> */
.L_x_56109:
        /* <DEDUP_REMOVED lines=12> */
.L_x_56111:
[----:B------:R-:W-:Y:S05]  /*1fc60*/  BSYNC.RECONVERGENT B3 ;  /* 0x0000000000037941 */ /* 0x000fea0003800200 */
.L_x_56110:
        /* <DEDUP_REMOVED lines=62> */
.L_x_56108:
[----:B------:R-:W-:Y:S05]  /*20050*/  BSYNC.RECONVERGENT B2 ;  /* 0x0000000000027941 */ /* 0x000fea0003800200 */
.L_x_56107:
[----:B------:R-:W-:Y:S01]  /*20060*/  I2FP.F32.U32 R9, R9 ;  /* 0x0000000900097245 */ /* 0x000fe20000201000 */
[----:B------:R-:W-:-:S05]  /*20070*/  HFMA2 R168, -RZ, RZ, 0.1171875, 0 ;  /* 0x2f800000ffa87431 */ /* 0x000fca00000001ff */
        /* <DEDUP_REMOVED lines=9> */
.L_x_56106:
[----:B------:R-:W-:Y:S05]  /*20110*/  BSYNC.RECONVERGENT B1 ;  /* 0x0000000000017941 */ /* 0x000fea0003800200 */
.L_x_56105:
        /* <DEDUP_REMOVED lines=17> */
.L_x_56116:
        /* <DEDUP_REMOVED lines=12> */
.L_x_56118:
[----:B------:R-:W-:Y:S05]  /*202f0*/  BSYNC.RECONVERGENT B3 ;  /* 0x0000000000037941 */ /* 0x000fea0003800200 */
.L_x_56117:
        /* <DEDUP_REMOVED lines=62> */
.L_x_56115:
[----:B------:R-:W-:Y:S05]  /*206e0*/  BSYNC.RECONVERGENT B2 ;  /* 0x0000000000027941 */ /* 0x000fea0003800200 */
.L_x_56114:
        /* <DEDUP_REMOVED lines=11> */
.L_x_56113:
[----:B------:R-:W-:Y:S05]  /*207a0*/  BSYNC.RECONVERGENT B1 ;  /* 0x0000000000017941 */ /* 0x000fea0003800200 */
.L_x_56112:
        /* <DEDUP_REMOVED lines=17> */
.L_x_56123:
        /* <DEDUP_REMOVED lines=12> */
.L_x_56125:
[----:B------:R-:W-:Y:S05]  /*20980*/  BSYNC.RECONVERGENT B3 ;  /* 0x0000000000037941 */ /* 0x000fea0003800200 */
.L_x_56124:
        /* <DEDUP_REMOVED lines=62> */
.L_x_56122:
[----:B------:R-:W-:Y:S05]  /*20d70*/  BSYNC.RECONVERGENT B2 ;  /* 0x0000000000027941 */ /* 0x000fea0003800200 */
.L_x_56121:
        /* <DEDUP_REMOVED lines=11> */
.L_x_56120:
[----:B------:R-:W-:Y:S05]  /*20e30*/  BSYNC.RECONVERGENT B1 ;  /* 0x0000000000017941 */ /* 0x000fea0003800200 */
.L_x_56119:
        /* <DEDUP_REMOVED lines=17> */
.L_x_56130:
        /* <DEDUP_REMOVED lines=12> */
.L_x_56132:
[----:B------:R-:W-:Y:S05]  /*21010*/  BSYNC.RECONVERGENT B3 ;  /* 0x0000000000037941 */ /* 0x000fea0003800200 */
.L_x_56131:
        /* <DEDUP_REMOVED lines=62> */
.L_x_56129:
[----:B------:R-:W-:Y:S05]  /*21400*/  BSYNC.RECONVERGENT B2 ;  /* 0x0000000000027941 */ /* 0x000fea0003800200 */
.L_x_56128:
        /* <DEDUP_REMOVED lines=11> */
.L_x_56127:
[----:B------:R-:W-:Y:S05]  /*214c0*/  BSYNC.RECONVERGENT B1 ;  /* 0x0000000000017941 */ /* 0x000fea0003800200 */
.L_x_56126:
        /* <DEDUP_REMOVED lines=17> */
.L_x_56137:
        /* <DEDUP_REMOVED lines=12> */
.L_x_56139:
[----:B------:R-:W-:Y:S05]  /*216a0*/  BSYNC.RECONVERGENT B3 ;  /* 0x0000000000037941 */ /* 0x000fea0003800200 */
.L_x_56138:
        /* <DEDUP_REMOVED lines=62> */
.L_x_56136:
[----:B------:R-:W-:Y:S05]  /*21a90*/  BSYNC.RECONVERGENT B2 ;  /* 0x0000000000027941 */ /* 0x000fea0003800200 */
.L_x_56135:
        /* <DEDUP_REMOVED lines=11> */
.L_x_56134:
[----:B------:R-:W-:Y:S05]  /*21b50*/  BSYNC.RECONVERGENT B1 ;  /* 0x0000000000017941 */ /* 0x000fea0003800200 */
.L_x_56133:
        /* <DEDUP_REMOVED lines=17> */
.L_x_56144:
        /* <DEDUP_REMOVED lines=12> */
.L_x_56146:
[----:B------:R-:W-:Y:S05]  /*21d30*/  BSYNC.RECONVERGENT B3 ;  /* 0x0000000000037941 */ /* 0x000fea0003800200 */
.L_x_56145:
        /* <DEDUP_REMOVED lines=62> */
.L_x_56143:
[----:B------:R-:W-:Y:S05]  /*22120*/  BSYNC.RECONVERGENT B2 ;  /* 0x0000000000027941 */ /* 0x000fea0003800200 */
.L_x_56142:
        /* <DEDUP_REMOVED lines=11> */
.L_x_56141:
[----:B------:R-:W-:Y:S05]  /*221e0*/  BSYNC.RECONVERGENT B1 ;  /* 0x0000000000017941 */ /* 0x000fea0003800200 */
.L_x_56140:
        /* <DEDUP_REMOVED lines=16> */
.L_x_56149:
        /* <DEDUP_REMOVED lines=12> */
.L_x_56151:
[----:B------:R-:W-:Y:S05]  /*223b0*/  BSYNC.RECONVERGENT B2 ;  /* 0x0000000000027941 */ /* 0x000fea0003800200 */
.L_x_56150:
        /* <DEDUP_REMOVED lines=62> */
.L_x_56148:
[----:B------:R-:W-:Y:S05]  /*227a0*/  BSYNC.RECONVERGENT B1 ;  /* 0x0000000000017941 */ /* 0x000fea0003800200 */
.L_x_56147:
        /* <DEDUP_REMOVED lines=11> */
.L_x_56092:
[----:B------:R-:W-:Y:S05]  /*22860*/  BSYNC.RECONVERGENT B0 ;  /* 0x0000000000007941 */ /* 0x000fea0003800200 */
.L_x_56041:
        /* <DEDUP_REMOVED lines=27> */
.L_x_56153:
[----:B------:R-:W-:Y:S05]  /*22a20*/  BSYNC.RECONVERGENT B0 ;  /* 0x0000000000007941 */ /* 0x000fea0003800200 */
.L_x_56152:
        /* <DEDUP_REMOVED lines=33> */
.L_x_56160:
        /* <DEDUP_REMOVED lines=12> */
.L_x_56162:
[----:B------:R-:W-:Y:S05]  /*22d00*/  BSYNC.RECONVERGENT B3 ;  /* 0x0000000000037941 */ /* 0x000fea0003800200 */
.L_x_56161:
        /* <DEDUP_REMOVED lines=61> */
.L_x_56159:
[----:B------:R-:W-:Y:S05]  /*230e0*/  BSYNC.RECONVERGENT B2 ;  /* 0x0000000000027941 */ /* 0x000fea0003800200 */
.L_x_56158:
        /* <DEDUP_REMOVED lines=10> */
.L_x_56157:
[----:B------:R-:W-:Y:S05]  /*23190*/  BSYNC.RECONVERGENT B1 ;  /* 0x0000000000017941 */ /* 0x000fea0003800200 */
.L_x_56156:
        /* <DEDUP_REMOVED lines=17> */
.L_x_56167:
        /* <DEDUP_REMOVED lines=12> */
.L_x_56169:
[----:B------:R-:W-:Y:S05]  /*23370*/  BSYNC.RECONVERGENT B3 ;  /* 0x0000000000037941 */ /* 0x000fea0003800200 */
.L_x_56168:
        /* <DEDUP_REMOVED lines=62> */
.L_x_56166:
[----:B------:R-:W-:Y:S05]  /*23760*/  BSYNC.RECONVERGENT B2 ;  /* 0x0000000000027941 */ /* 0x000fea0003800200 */
.L_x_56165:
        /* <DEDUP_REMOVED lines=11> */
.L_x_56164:
[----:B------:R-:W-:Y:S05]  /*23820*/  BSYNC.RECONVERGENT B1 ;  /* 0x0000000000017941 */ /* 0x000fea0003800200 */
.L_x_56163:
        /* <DEDUP_REMOVED lines=17> */
.L_x_56174:
        /* <DEDUP_REMOVED lines=12> */
.L_x_56176:
[----:B------:R-:W-:Y:S05]  /*23a00*/  BSYNC.RECONVERGENT B3 ;  /* 0x0000000000037941 */ /* 0x000fea0003800200 */
.L_x_56175:
        /* <DEDUP_REMOVED lines=62> */
.L_x_56173:
[----:B------:R-:W-:Y:S05]  /*23df0*/  BSYNC.RECONVERGENT B2 ;  /* 0x0000000000027941 */ /* 0x000fea0003800200 */
.L_x_56172:
        /* <DEDUP_REMOVED lines=11> */
.L_x_56171:
[----:B------:R-:W-:Y:S05]  /*23eb0*/  BSYNC.RECONVERGENT B1 ;  /* 0x0000000000017941 */ /* 0x000fea0003800200 */
.L_x_56170:
        /* <DEDUP_REMOVED lines=17> */
.L_x_56181:
        /* <DEDUP_REMOVED lines=12> */
.L_x_56183:
[----:B------:R-:W-:Y:S05]  /*24090*/  BSYNC.RECONVERGENT B3 ;  /* 0x0000000000037941 */ /* 0x000fea0003800200 */
.L_x_56182:
        /* <DEDUP_REMOVED lines=62> */
.L_x_56180:
[----:B------:R-:W-:Y:S05]  /*24480*/  BSYNC.RECONVERGENT B2 ;  /* 0x0000000000027941 */ /* 0x000fea0003800200 */
.L_x_56179:
        /* <DEDUP_REMOVED lines=11> */
.L_x_56178:
[----:B------:R-:W-:Y:S05]  /*24540*/  BSYNC.RECONVERGENT B1 ;  /* 0x0000000000017941 */ /* 0x000fea0003800200 */
.L_x_56177:
        /* <DEDUP_REMOVED lines=17> */
.L_x_56188:
        /* <DEDUP_REMOVED lines=12> */
.L_x_56190:
[----:B------:R-:W-:Y:S05]  /*24720*/  BSYNC.RECONVERGENT B3 ;  /* 0x0000000000037941 */ /* 0x000fea0003800200 */
.L_x_56189:
        /* <DEDUP_REMOVED lines=62> */
.L_x_56187:
[----:B------:R-:W-:Y:S05]  /*24b10*/  BSYNC.RECONVERGENT B2 ;  /* 0x0000000000027941 */ /* 0x000fea0003800200 */
.L_x_56186:
        /* <DEDUP_REMOVED lines=11> */
.L_x_56185:
[----:B------:R-:W-:Y:S05]  /*24bd0*/  BSYNC.RECONVERGENT B1 ;  /* 0x0000000000017941 */ /* 0x000fea0003800200 */
.L_x_56184:
        /* <DEDUP_REMOVED lines=17> */
.L_x_56195:
        /* <DEDUP_REMOVED lines=12> */
.L_x_56197:
[----:B------:R-:W-:Y:S05]  /*24db0*/  BSYNC.RECONVERGENT B3 ;  /* 0x0000000000037941 */ /* 0x000fea0003800200 */
.L_x_56196:
        /* <DEDUP_REMOVED lines=62> */
.L_x_56194:
[----:B------:R-:W-:Y:S05]  /*251a0*/  BSYNC.RECONVERGENT B2 ;  /* 0x0000000000027941 */ /* 0x000fea0003800200 */
.L_x_56193:
        /* <DEDUP_REMOVED lines=11> */
.L_x_56192:
[----:B------:R-:W-:Y:S05]  /*25260*/  BSYNC.RECONVERGENT B1 ;  /* 0x0000000000017941 */ /* 0x000fea0003800200 */
.L_x_56191:
        /* <DEDUP_REMOVED lines=17> */
.L_x_56202:
        /* <DEDUP_REMOVED lines=12> */
.L_x_56204:
[----:B------:R-:W-:Y:S05]  /*25440*/  BSYNC.RECONVERGENT B3 ;  /* 0x0000000000037941 */ /* 0x000fea0003800200 */
.L_x_56203:
        /* <DEDUP_REMOVED lines=62> */
.L_x_56201:
[----:B------:R-:W-:Y:S05]  /*25830*/  BSYNC.RECONVERGENT B2 ;  /* 0x0000000000027941 */ /* 0x000fea0003800200 */
.L_x_56200:
        /* <DEDUP_REMOVED lines=11> */
.L_x_56199:
[----:B------:R-:W-:Y:S05]  /*258f0*/  BSYNC.RECONVERGENT B1 ;  /* 0x0000000000017941 */ /* 0x000fea0003800200 */
.L_x_56198:
        /* <DEDUP_REMOVED lines=16> */
.L_x_56208:
        /* <DEDUP_REMOVED lines=12> */
.L_x_56210:
[----:B------:R-:W-:Y:S05]  /*25ac0*/  BSYNC.RECONVERGENT B2 ;  /* 0x0000000000027941 */ /* 0x000fea0003800200 */
.L_x_56209:
        /* <DEDUP_REMOVED lines=62> */
.L_x_56207:
[----:B------:R-:W-:Y:S05]  /*25eb0*/  BSYNC.RECONVERGENT B1 ;  /* 0x0000000000017941 */ /* 0x000fea0003800200 */
.L_x_56206:
        /* <DEDUP_REMOVED lines=12> */
.L_x_56155:
        /* <DEDUP_REMOVED lines=21> */
.L_x_56215:
        /* <DEDUP_REMOVED lines=12> */
.L_x_56217:
[----:B------:R-:W-:Y:S05]  /*26190*/  BSYNC.RECONVERGENT B3 ;  /* 0x0000000000037941 */ /* 0x000fea0003800200 */
.L_x_56216:
        /* <DEDUP_REMOVED lines=61> */
.L_x_56214:
[----:B------:R-:W-:Y:S05]  /*26570*/  BSYNC.RECONVERGENT B2 ;  /* 0x0000000000027941 */ /* 0x000fea0003800200 */
.L_x_56213:
        /* <DEDUP_REMOVED lines=10> */
.L_x_56212:
[----:B------:R-:W-:Y:S05]  /*26620*/  BSYNC.RECONVERGENT B1 ;  /* 0x0000000000017941 */ /* 0x000fea0003800200 */
.L_x_56211:
        /* <DEDUP_REMOVED lines=17> */
.L_x_56222:
        /* <DEDUP_REMOVED lines=12> */
.L_x_56224:
[----:B------:R-:W-:Y:S05]  /*26800*/  BSYNC.RECONVERGENT B3 ;  /* 0x0000000000037941 */ /* 0x000fea0003800200 */
.L_x_56223:
        /* <DEDUP_REMOVED lines=62> */
.L_x_56221:
[----:B------:R-:W-:Y:S05]  /*26bf0*/  BSYNC.RECONVERGENT B2 ;  /* 0x0000000000027941 */ /* 0x000fea0003800200 */
.L_x_56220:
        /* <DEDUP_REMOVED lines=11> */
.L_x_56219:
[----:B------:R-:W-:Y:S05]  /*26cb0*/  BSYNC.RECONVERGENT B1 ;  /* 0x0000000000017941 */ /* 0x000fea0003800200 */
.L_x_56218:
        /* <DEDUP_REMOVED lines=17> */
.L_x_56229:
        /* <DEDUP_REMOVED lines=12> */
.L_x_56231:
[----:B------:R-:W-:Y:S05]  /*26e90*/  BSYNC.RECONVERGENT B3 ;  /* 0x0000000000037941 */ /* 0x000fea0003800200 */
.L_x_56230:
        /* <DEDUP_REMOVED lines=62> */
.L_x_56228:
[----:B------:R-:W-:Y:S05]  /*27280*/  BSYNC.RECONVERGENT B2 ;  /* 0x0000000000027941 */ /* 0x000fea0003800200 */
.L_x_56227:
        /* <DEDUP_REMOVED lines=11> */
.L_x_56226:
[----:B------:R-:W-:Y:S05]  /*27340*/  BSYNC.RECONVERGENT B1 ;  /* 0x0000000000017941 */ /* 0x000fea0003800200 */
.L_x_56225:
        /* <DEDUP_REMOVED lines=17> */
.L_x_56236:
        /* <DEDUP_REMOVED lines=12> */
.L_x_56238:
[----:B------:R-:W-:Y:S05]  /*27520*/  BSYNC.RECONVERGENT B3 ;  /* 0x0000000000037941 */ /* 0x000fea0003800200 */
.L_x_56237:
        /* <DEDUP_REMOVED lines=62> */
.L_x_56235:
[----:B------:R-:W-:Y:S05]  /*27910*/  BSYNC.RECONVERGENT B2 ;  /* 0x0000000000027941 */ /* 0x000fea0003800200 */
.L_x_56234:
        /* <DEDUP_REMOVED lines=11> */
.L_x_56233:
[----:B------:R-:W-:Y:S05]  /*279d0*/  BSYNC.RECONVERGENT B1 ;  /* 0x0000000000017941 */ /* 0x000fea0003800200 */
.L_x_56232:
        /* <DEDUP_REMOVED lines=17> */
.L_x_56243:
        /* <DEDUP_REMOVED lines=12> */
.L_x_56245:
[----:B------:R-:W-:Y:S05]  /*27bb0*/  BSYNC.RECONVERGENT B3 ;  /* 0x0000000000037941 */ /* 0x000fea0003800200 */
.L_x_56244:
        /* <DEDUP_REMOVED lines=62> */
.L_x_56242:
[----:B------:R-:W-:Y:S05]  /*27fa0*/  BSYNC.RECONVERGENT B2 ;  /* 0x0000000000027941 */ /* 0x000fea0003800200 */
.L_x_56241:
        /* <DEDUP_REMOVED lines=11> */
.L_x_56240:
[----:B------:R-:W-:Y:S05]  /*28060*/  BSYNC.RECONVERGENT B1 ;  /* 0x0000000000017941 */ /* 0x000fea0003800200 */
.L_x_56239:
        /* <DEDUP_REMOVED lines=17> */
.L_x_56250:
        /* <DEDUP_REMOVED lines=12> */
.L_x_56252:
[----:B------:R-:W-:Y:S05]  /*28240*/  BSYNC.RECONVERGENT B3 ;  /* 0x0000000000037941 */ /* 0x000fea0003800200 */
.L_x_56251:
        /* <DEDUP_REMOVED lines=62> */
.L_x_56249:
[----:B------:R-:W-:Y:S05]  /*28630*/  BSYNC.RECONVERGENT B2 ;  /* 0x0000000000027941 */ /* 0x000fea0003800200 */
.L_x_56248:
        /* <DEDUP_REMOVED lines=11> */
.L_x_56247:
[----:B------:R-:W-:Y:S05]  /*286f0*/  BSYNC.RECONVERGENT B1 ;  /* 0x0000000000017941 */ /* 0x000fea0003800200 */
.L_x_56246:
        /* <DEDUP_REMOVED lines=17> */
.L_x_56257:
        /* <DEDUP_REMOVED lines=12> */
.L_x_56259:
[----:B------:R-:W-:Y:S05]  /*288d0*/  BSYNC.RECONVERGENT B3 ;  /* 0x0000000000037941 */ /* 0x000fea0003800200 */
.L_x_56258:
        /* <DEDUP_REMOVED lines=62> */
.L_x_56256:
[----:B------:R-:W-:Y:S05]  /*28cc0*/  BSYNC.RECONVERGENT B2 ;  /* 0x0000000000027941 */ /* 0x000fea0003800200 */
.L_x_56255:
        /* <DEDUP_REMOVED lines=11> */
.L_x_56254:
[----:B------:R-:W-:Y:S05]  /*28d80*/  BSYNC.RECONVERGENT B1 ;  /* 0x0000000000017941 */ /* 0x000fea0003800200 */
.L_x_56253:
        /* <DEDUP_REMOVED lines=16> */
.L_x_56262:
        /* <DEDUP_REMOVED lines=12> */
.L_x_56264:
[----:B------:R-:W-:Y:S05]  /*28f50*/  BSYNC.RECONVERGENT B2 ;  /* 0x0000000000027941 */ /* 0x000fea0003800200 */
.L_x_56263:
        /* <DEDUP_REMOVED lines=62> */
.L_x_56261:
[----:B------:R-:W-:Y:S05]  /*29340*/  BSYNC.RECONVERGENT B1 ;  /* 0x0000000000017941 */ /* 0x000fea0003800200 */
.L_x_56260:
        /* <DEDUP_REMOVED lines=11> */
.L_x_56205:
[----:B------:R-:W-:Y:S05]  /*29400*/  BSYNC.RECONVERGENT B0 ;  /* 0x0000000000007941 */ /* 0x000fea0003800200 */
.L_x_56154:
        /* <DEDUP_REMOVED lines=27> */
.L_x_56266:
[----:B------:R-:W-:Y:S05]  /*295c0*/  BSYNC.RECONVERGENT B0 ;  /* 0x0000000000007941 */ /* 0x000fea0003800200 */
.L_x_56265:
        /* <DEDUP_REMOVED lines=33> */
.L_x_56273:
        /* <DEDUP_REMOVED lines=12> */
.L_x_56275:
[----:B------:R-:W-:Y:S05]  /*298a0*/  BSYNC.RECONVERGENT B3 ;  /* 0x0000000000037941 */ /* 0x000fea0003800200 */
.L_x_56274:
        /* <DEDUP_REMOVED lines=61> */
.L_x_56272:
[----:B------:R-:W-:Y:S05]  /*29c80*/  BSYNC.RECONVERGENT B2 ;  /* 0x0000000000027941 */ /* 0x000fea0003800200 */
.L_x_56271:
        /* <DEDUP_REMOVED lines=10> */
.L_x_56270:
[----:B------:R-:W-:Y:S05]  /*29d30*/  BSYNC.RECONVERGENT B1 ;  /* 0x0000000000017941 */ /* 0x000fea0003800200 */
.L_x_56269:
        /* <DEDUP_REMOVED lines=17> */
.L_x_56280:
        /* <DEDUP_REMOVED lines=12> */
.L_x_56282:
[----:B------:R-:W-:Y:S05]  /*29f10*/  BSYNC.RECONVERGENT B3 ;  /* 0x0000000000037941 */ /* 0x000fea0003800200 */
.L_x_56281:
        /* <DEDUP_REMOVED lines=62> */
.L_x_56279:
[----:B------:R-:W-:Y:S05]  /*2a300*/  BSYNC.RECONVERGENT B2 ;  /* 0x0000000000027941 */ /* 0x000fea0003800200 */
.L_x_56278:
        /* <DEDUP_REMOVED lines=11> */
.L_x_56277:
[----:B------:R-:W-:Y:S05]  /*2a3c0*/  BSYNC.RECONVERGENT B1 ;  /* 0x0000000000017941 */ /* 0x000fea0003800200 */
.L_x_56276:
        /* <DEDUP_REMOVED lines=17> */
.L_x_56287:
        /* <DEDUP_REMOVED lines=12> */
.L_x_56289:
[----:B------:R-:W-:Y:S05]  /*2a5a0*/  BSYNC.RECONVERGENT B3 ;  /* 0x0000000000037941 */ /* 0x000fea0003800200 */
.L_x_56288:
        /* <DEDUP_REMOVED lines=62> */
.L_x_56286:
[----:B------:R-:W-:Y:S05]  /*2a990*/  BSYNC.RECONVERGENT B2 ;  /* 0x0000000000027941 */ /* 0x000fea0003800200 */
.L_x_56285:
        /* <DEDUP_REMOVED lines=11> */
.L_x_56284:
[----:B------:R-:W-:Y:S05]  /*2aa50*/  BSYNC.RECONVERGENT B1 ;  /* 0x0000000000017941 */ /* 0x000fea0003800200 */
.L_x_56283:
        /* <DEDUP_REMOVED lines=17> */
.L_x_56294:
        /* <DEDUP_REMOVED lines=12> */
.L_x_56296:
[----:B------:R-:W-:Y:S05]  /*2ac30*/  BSYNC.RECONVERGENT B3 ;  /* 0x0000000000037941 */ /* 0x000fea0003800200 */
.L_x_56295:
        /* <DEDUP_REMOVED lines=62> */
.L_x_56293:
[----:B------:R-:W-:Y:S05]  /*2b020*/  BSYNC.RECONVERGENT B2 ;  /* 0x0000000000027941 */ /* 0x000fea0003800200 */
.L_x_56292:
        /* <DEDUP_REMOVED lines=11> */
.L_x_56291:
[----:B------:R-:W-:Y:S05]  /*2b0e0*/  BSYNC.RECONVERGENT B1 ;  /* 0x0000000000017941 */ /* 0x000fea0003800200 */
.L_x_56290:
        /* <DEDUP_REMOVED lines=17> */
.L_x_56301:
        /* <DEDUP_REMOVED lines=12> */
.L_x_56303:
[----:B------:R-:W-:Y:S05]  /*2b2c0*/  BSYNC.RECONVERGENT B3 ;  /* 0x0000000000037941 */ /* 0x000fea0003800200 */
.L_x_56302:
        /* <DEDUP_REMOVED lines=62> */
.L_x_56300:
[----:B------:R-:W-:Y:S05]  /*2b6b0*/  BSYNC.RECONVERGENT B2 ;  /* 0x0000000000027941 */ /* 0x000fea0003800200 */
.L_x_56299:
        /* <DEDUP_REMOVED lines=11> */
.L_x_56298:
[----:B------:R-:W-:Y:S05]  /*2b770*/  BSYNC.RECONVERGENT B1 ;  /* 0x0000000000017941 */ /* 0x000fea0003800200 */
.L_x_56297:
        /* <DEDUP_REMOVED lines=17> */
.L_x_56308:
        /* <DEDUP_REMOVED lines=12> */
.L_x_56310:
[----:B------:R-:W-:Y:S05]  /*2b950*/  BSYNC.RECONVERGENT B3 ;  /* 0x0000000000037941 */ /* 0x000fea0003800200 */
.L_x_56309:
        /* <DEDUP_REMOVED lines=62> */
.L_x_56307:
[----:B------:R-:W-:Y:S05]  /*2bd40*/  BSYNC.RECONVERGENT B2 ;  /* 0x0000000000027941 */ /* 0x000fea0003800200 */
.L_x_56306:
        /* <DEDUP_REMOVED lines=11> */
.L_x_56305:
[----:B------:R-:W-:Y:S05]  /*2be00*/  BSYNC.RECONVERGENT B1 ;  /* 0x0000000000017941 */ /* 0x000fea0003800200 */
.L_x_56304:
        /* <DEDUP_REMOVED lines=17> */
.L_x_56315:
        /* <DEDUP_REMOVED lines=12> */
.L_x_56317:
[----:B------:R-:W-:Y:S05]  /*2bfe0*/  BSYNC.RECONVERGENT B3 ;  /* 0x0000000000037941 */ /* 0x000fea0003800200 */
.L_x_56316:
        /* <DEDUP_REMOVED lines=62> */
.L_x_56314:
[----:B------:R-:W-:Y:S05]  /*2c3d0*/  BSYNC.RECONVERGENT B2 ;  /* 0x0000000000027941 */ /* 0x000fea0003800200 */
.L_x_56313:
        /* <DEDUP_REMOVED lines=11> */
.L_x_56312:
[----:B------:R-:W-:Y:S05]  /*2c490*/  BSYNC.RECONVERGENT B1 ;  /* 0x0000000000017941 */ /* 0x000fea0003800200 */
.L_x_56311:
        /* <DEDUP_REMOVED lines=16> */
.L_x_56321:
        /* <DEDUP_REMOVED lines=12> */
.L_x_56323:
[----:B------:R-:W-:Y:S05]  /*2c660*/  BSYNC.RECONVERGENT B2 ;  /* 0x0000000000027941 */ /* 0x000fea0003800200 */
.L_x_56322:
        /* <DEDUP_REMOVED lines=62> */
.L_x_56320:
[----:B------:R-:W-:Y:S05]  /*2ca50*/  BSYNC.RECONVERGENT B1 ;  /* 0x0000000000017941 */ /* 0x000fea0003800200 */
.L_x_56319:
        /* <DEDUP_REMOVED lines=12> */
.L_x_56268:
        /* <DEDUP_REMOVED lines=21> */
.L_x_56328:
        /* <DEDUP_REMOVED lines=12> */
.L_x_56330:
[----:B------:R-:W-:Y:S05]  /*2cd30*/  BSYNC.RECONVERGENT B3 ;  /* 0x0000000000037941 */ /* 0x000fea0003800200 */
.L_x_56329:
        /* <DEDUP_REMOVED lines=61> */
.L_x_56327:
[----:B------:R-:W-:Y:S05]  /*2d110*/  BSYNC.RECONVERGENT B2 ;  /* 0x0000000000027941 */ /* 0x000fea0003800200 */
.L_x_56326:
        /* <DEDUP_REMOVED lines=10> */
.L_x_56325:
[----:B------:R-:W-:Y:S05]  /*2d1c0*/  BSYNC.RECONVERGENT B1 ;  /* 0x0000000000017941 */ /* 0x000fea0003800200 */
.L_x_56324:
        /* <DEDUP_REMOVED lines=17> */
.L_x_56335:
        /* <DEDUP_REMOVED lines=12> */
.L_x_56337:
[----:B------:R-:W-:Y:S05]  /*2d3a0*/  BSYNC.RECONVERGENT B3 ;  /* 0x0000000000037941 */ /* 0x000fea0003800200 */
.L_x_56336:
        /* <DEDUP_REMOVED lines=62> */
.L_x_56334:
[----:B------:R-:W-:Y:S05]  /*2d790*/  BSYNC.RECONVERGENT B2 ;  /* 0x0000000000027941 */ /* 0x000fea0003800200 */
.L_x_56333:
        /* <DEDUP_REMOVED lines=11> */
.L_x_56332:
[----:B------:R-:W-:Y:S05]  /*2d850*/  BSYNC.RECONVERGENT B1 ;  /* 0x0000000000017941 */ /* 0x000fea0003800200 */
.L_x_56331:
        /* <DEDUP_REMOVED lines=17> */
.L_x_56342:
        /* <DEDUP_REMOVED lines=12> */
.L_x_56344:
[----:B------:R-:W-:Y:S05]  /*2da30*/  BSYNC.RECONVERGENT B3 ;  /* 0x0000000000037941 */ /* 0x000fea0003800200 */
.L_x_56343:
        /* <DEDUP_REMOVED lines=62> */
.L_x_56341:
[----:B------:R-:W-:Y:S05]  /*2de20*/  BSYNC.RECONVERGENT B2 ;  /* 0x0000000000027941 */ /* 0x000fea0003800200 */
.L_x_56340:
        /* <DEDUP_REMOVED lines=11> */
.L_x_56339:
[----:B------:R-:W-:Y:S05]  /*2dee0*/  BSYNC.RECONVERGENT B1 ;  /* 0x0000000000017941 */ /* 0x000fea0003800200 */
.L_x_56338:
        /* <DEDUP_REMOVED lines=17> */
.L_x_56349:
        /* <DEDUP_REMOVED lines=12> */
.L_x_56351:
[----:B------:R-:W-:Y:S05]  /*2e0c0*/  BSYNC.RECONVERGENT B3 ;  /* 0x0000000000037941 */ /* 0x000fea0003800200 */
.L_x_56350:
        /* <DEDUP_REMOVED lines=62> */
.L_x_56348:
[----:B------:R-:W-:Y:S05]  /*2e4b0*/  BSYNC.RECONVERGENT B2 ;  /* 0x0000000000027941 */ /* 0x000fea0003800200 */
.L_x_56347:
        /* <DEDUP_REMOVED lines=11> */
.L_x_56346:
[----:B------:R-:W-:Y:S05]  /*2e570*/  BSYNC.RECONVERGENT B1 ;  /* 0x0000000000017941 */ /* 0x000fea0003800200 */
.L_x_56345:
        /* <DEDUP_REMOVED lines=17> */
.L_x_56356:
        /* <DEDUP_REMOVED lines=12> */
.L_x_56358:
[----:B------:R-:W-:Y:S05]  /*2e750*/  BSYNC.RECONVERGENT B3 ;  /* 0x0000000000037941 */ /* 0x000fea0003800200 */
.L_x_56357:
        /* <DEDUP_REMOVED lines=62> */
.L_x_56355:
[----:B------:R-:W-:Y:S05]  /*2eb40*/  BSYNC.RECONVERGENT B2 ;  /* 0x0000000000027941 */ /* 0x000fea0003800200 */
.L_x_56354:
        /* <DEDUP_REMOVED lines=11> */
.L_x_56353:
[----:B------:R-:W-:Y:S05]  /*2ec00*/  BSYNC.RECONVERGENT B1 ;  /* 0x0000000000017941 */ /* 0x000fea0003800200 */
.L_x_56352:
        /* <DEDUP_REMOVED lines=17> */
.L_x_56363:
        /* <DEDUP_REMOVED lines=12> */
.L_x_56365:
[----:B------:R-:W-:Y:S05]  /*2ede0*/  BSYNC.RECONVERGENT B3 ;  /* 0x0000000000037941 */ /* 0x000fea0003800200 */
.L_x_56364:
        /* <DEDUP_REMOVED lines=62> */
.L_x_56362:
[----:B------:R-:W-:Y:S05]  /*2f1d0*/  BSYNC.RECONVERGENT B2 ;  /* 0x0000000000027941 */ /* 0x000fea0003800200 */
.L_x_56361:
        /* <DEDUP_REMOVED lines=11> */
.L_x_56360:
[----:B------:R-:W-:Y:S05]  /*2f290*/  BSYNC.RECONVERGENT B1 ;  /* 0x0000000000017941 */ /* 0x000fea0003800200 */
.L_x_56359:
        /* <DEDUP_REMOVED lines=17> */
.L_x_56370:
        /* <DEDUP_REMOVED lines=12> */
.L_x_56372:
[----:B------:R-:W-:Y:S05]  /*2f470*/  BSYNC.RECONVERGENT B3 ;  /* 0x0000000000037941 */ /* 0x000fea0003800200 */
.L_x_56371:
        /* <DEDUP_REMOVED lines=62> */
.L_x_56369:
[----:B------:R-:W-:Y:S05]  /*2f860*/  BSYNC.RECONVERGENT B2 ;  /* 0x0000000000027941 */ /* 0x000fea0003800200 */
.L_x_56368:
        /* <DEDUP_REMOVED lines=11> */
.L_x_56367:
[----:B------:R-:W-:Y:S05]  /*2f920*/  BSYNC.RECONVERGENT B1 ;  /* 0x0000000000017941 */ /* 0x000fea0003800200 */
.L_x_56366:
        /* <DEDUP_REMOVED lines=16> */
.L_x_56375:
        /* <DEDUP_REMOVED lines=12> */
.L_x_56377:
[----:B------:R-:W-:Y:S05]  /*2faf0*/  BSYNC.RECONVERGENT B2 ;  /* 0x0000000000027941 */ /* 0x000fea0003800200 */
.L_x_56376:
        /* <DEDUP_REMOVED lines=62> */
.L_x_56374:
[----:B------:R-:W-:Y:S05]  /*2fee0*/  BSYNC.RECONVERGENT B1 ;  /* 0x0000000000017941 */ /* 0x000fea0003800200 */
.L_x_56373:
        /* <DEDUP_REMOVED lines=11> */
.L_x_56318:
[----:B------:R-:W-:Y:S05]  /*2ffa0*/  BSYNC.RECONVERGENT B0 ;  /* 0x0000000000007941 */ /* 0x000fea0003800200 */
.L_x_56267:
        /* <DEDUP_REMOVED lines=27> */
.L_x_56379:
[----:B------:R-:W-:Y:S05]  /*30160*/  BSYNC.RECONVERGENT B0 ;  /* 0x0000000000007941 */ /* 0x000fea0003800200 */
.L_x_56378:
        /* <DEDUP_REMOVED lines=33> */
.L_x_56386:
        /* <DEDUP_REMOVED lines=12> */
.L_x_56388:
[----:B------:R-:W-:Y:S05]  /*30440*/  BSYNC.RECONVERGENT B3 ;  /* 0x0000000000037941 */ /* 0x000fea0003800200 */
.L_x_56387:
        /* <DEDUP_REMOVED lines=61> */
.L_x_56385:
[----:B------:R-:W-:Y:S05]  /*30820*/  BSYNC.RECONVERGENT B2 ;  /* 0x0000000000027941 */ /* 0x000fea0003800200 */
.L_x_56384:
        /* <DEDUP_REMOVED lines=10> */
.L_x_56383:
[----:B------:R-:W-:Y:S05]  /*308d0*/  BSYNC.RECONVERGENT B1 ;  /* 0x0000000000017941 */ /* 0x000fea0003800200 */
.L_x_56382:
        /* <DEDUP_REMOVED lines=17> */
.L_x_56393:
        /* <DEDUP_REMOVED lines=12> */
.L_x_56395:
[----:B------:R-:W-:Y:S05]  /*30ab0*/  BSYNC.RECONVERGENT B3 ;  /* 0x0000000000037941 */ /* 0x000fea0003800200 */
.L_x_56394:
        /* <DEDUP_REMOVED lines=62> */
.L_x_56392:
[----:B------:R-:W-:Y:S05]  /*30ea0*/  BSYNC.RECONVERGENT B2 ;  /* 0x0000000000027941 */ /* 0x000fea0003800200 */
.L_x_56391:
        /* <DEDUP_REMOVED lines=11> */
.L_x_56390:
[----:B------:R-:W-:Y:S05]  /*30f60*/  BSYNC.RECONVERGENT B1 ;  /* 0x0000000000017941 */ /* 0x000fea0003800200 */
.L_x_56389:
        /* <DEDUP_REMOVED lines=17> */
.L_x_56400:
        /* <DEDUP_REMOVED lines=12> */
.L_x_56402:
[----:B------:R-:W-:Y:S05]  /*31140*/  BSYNC.RECONVERGENT B3 ;  /* 0x0000000000037941 */ /* 0x000fea0003800200 */
.L_x_56401:
        /* <DEDUP_REMOVED lines=62> */
.L_x_56399:
[----:B------:R-:W-:Y:S05]  /*31530*/  BSYNC.RECONVERGENT B2 ;  /* 0x0000000000027941 */ /* 0x000fea0003800200 */
.L_x_56398:
        /* <DEDUP_REMOVED lines=11> */
.L_x_56397:
[----:B------:R-:W-:Y:S05]  /*315f0*/  BSYNC.RECONVERGENT B1 ;  /* 0x0000000000017941 */ /* 0x000fea0003800200 */
.L_x_56396:
        /* <DEDUP_REMOVED lines=17> */
.L_x_56407:
        /* <DEDUP_REMOVED lines=12> */
.L_x_56409:
[----:B------:R-:W-:Y:S05]  /*317d0*/  BSYNC.RECONVERGENT B3 ;  /* 0x0000000000037941 */ /* 0x000fea0003800200 */
.L_x_56408:
        /* <DEDUP_REMOVED lines=62> */
.L_x_56406:
[----:B------:R-:W-:Y:S05]  /*31bc0*/  BSYNC.RECONVERGENT B2 ;  /* 0x0000000000027941 */ /* 0x000fea0003800200 */
.L_x_56405:
        /* <DEDUP_REMOVED lines=11> */
.L_x_56404:
[----:B------:R-:W-:Y:S05]  /*31c80*/  BSYNC.RECONVERGENT B1 ;  /* 0x0000000000017941 */ /* 0x000fea0003800200 */
.L_x_56403:
        /* <DEDUP_REMOVED lines=17> */
.L_x_56414:
        /* <DEDUP_REMOVED lines=12> */
.L_x_56416:
[----:B------:R-:W-:Y:S05]  /*31e60*/  BSYNC.RECONVERGENT B3 ;  /* 0x0000000000037941 */ /* 0x000fea0003800200 */
.L_x_56415:
        /* <DEDUP_REMOVED lines=62> */
.L_x_56413:
[----:B------:R-:W-:Y:S05]  /*32250*/  BSYNC.RECONVERGENT B2 ;  /* 0x0000000000027941 */ /* 0x000fea0003800200 */
.L_x_56412:
        /* <DEDUP_REMOVED lines=11> */
.L_x_56411:
[----:B------:R-:W-:Y:S05]  /*32310*/  BSYNC.RECONVERGENT B1 ;  /* 0x0000000000017941 */ /* 0x000fea0003800200 */
.L_x_56410:
        /* <DEDUP_REMOVED lines=17> */
.L_x_56421:
        /* <DEDUP_REMOVED lines=12> */
.L_x_56423:
[----:B------:R-:W-:Y:S05]  /*324f0*/  BSYNC.RECONVERGENT B3 ;  /* 0x0000000000037941 */ /* 0x000fea0003800200 */
.L_x_56422:
        /* <DEDUP_REMOVED lines=62> */
.L_x_56420:
[----:B------:R-:W-:Y:S05]  /*328e0*/  BSYNC.RECONVERGENT B2 ;  /* 0x0000000000027941 */ /* 0x000fea0003800200 */
.L_x_56419:
        /* <DEDUP_REMOVED lines=11> */
.L_x_56418:
[----:B------:R-:W-:Y:S05]  /*329a0*/  BSYNC.RECONVERGENT B1 ;  /* 0x0000000000017941 */ /* 0x000fea0003800200 */
.L_x_56417:
        /* <DEDUP_REMOVED lines=17> */
.L_x_56428:
        /* <DEDUP_REMOVED lines=12> */
.L_x_56430:
[----:B------:R-:W-:Y:S05]  /*32b80*/  BSYNC.RECONVERGENT B3 ;  /* 0x0000000000037941 */ /* 0x000fea0003800200 */
.L_x_56429:
        /* <DEDUP_REMOVED lines=62> */
.L_x_56427:
[----:B------:R-:W-:Y:S05]  /*32f70*/  BSYNC.RECONVERGENT B2 ;  /* 0x0000000000027941 */ /* 0x000fea0003800200 */
.L_x_56426:
        /* <DEDUP_REMOVED lines=11> */
.L_x_56425:
[----:B------:R-:W-:Y:S05]  /*33030*/  BSYNC.RECONVERGENT B1 ;  /* 0x0000000000017941 */ /* 0x000fea0003800200 */
.L_x_56424:
        /* <DEDUP_REMOVED lines=16> */
.L_x_56434:
        /* <DEDUP_REMOVED lines=12> */
.L_x_56436:
[----:B------:R-:W-:Y:S05]  /*33200*/  BSYNC.RECONVERGENT B2 ;  /* 0x0000000000027941 */ /* 0x000fea0003800200 */
.L_x_56435:
        /* <DEDUP_REMOVED lines=62> */
.L_x_56433:
[----:B------:R-:W-:Y:S05]  /*335f0*/  BSYNC.RECONVERGENT B1 ;  /* 0x0000000000017941 */ /* 0x000fea0003800200 */
.L_x_56432:
        /* <DEDUP_REMOVED lines=12> */
.L_x_56381:
        /* <DEDUP_REMOVED lines=21> */
.L_x_56441:
        /* <DEDUP_REMOVED lines=12> */
.L_x_56443:
[----:B------:R-:W-:Y:S05]  /*338d0*/  BSYNC.RECONVERGENT B3 ;  /* 0x0000000000037941 */ /* 0x000fea0003800200 */
.L_x_56442:
        /* <DEDUP_REMOVED lines=61> */
.L_x_56440:
[----:B------:R-:W-:Y:S05]  /*33cb0*/  BSYNC.RECONVERGENT B2 ;  /* 0x0000000000027941 */ /* 0x000fea0003800200 */
.L_x_56439:
        /* <DEDUP_REMOVED lines=10> */
.L_x_56438:
[----:B------:R-:W-:Y:S05]  /*33d60*/  BSYNC.RECONVERGENT B1 ;  /* 0x0000000000017941 */ /* 0x000fea0003800200 */
.L_x_56437:
        /* <DEDUP_REMOVED lines=17> */
.L_x_56448:
        /* <DEDUP_REMOVED lines=12> */
.L_x_56450:
[----:B------:R-:W-:Y:S05]  /*33f40*/  BSYNC.RECONVERGENT B3 ;  /* 0x0000000000037941 */ /* 0x000fea0003800200 */
.L_x_56449:
        /* <DEDUP_REMOVED lines=62> */
.L_x_56447:
[----:B------:R-:W-:Y:S05]  /*34330*/  BSYNC.RECONVERGENT B2 ;  /* 0x0000000000027941 */ /* 0x000fea0003800200 */
.L_x_56446:
        /* <DEDUP_REMOVED lines=11> */
.L_x_56445:
[----:B------:R-:W-:Y:S05]  /*343f0*/  BSYNC.RECONVERGENT B1 ;  /* 0x0000000000017941 */ /* 0x000fea0003800200 */
.L_x_56444:
        /* <DEDUP_REMOVED lines=17> */
.L_x_56455:
        /* <DEDUP_REMOVED lines=12> */
.L_x_56457:
[----:B------:R-:W-:Y:S05]  /*345d0*/  BSYNC.RECONVERGENT B3 ;  /* 0x0000000000037941 */ /* 0x000fea0003800200 */
.L_x_56456:
        /* <DEDUP_REMOVED lines=62> */
.L_x_56454:
[----:B------:R-:W-:Y:S05]  /*349c0*/  BSYNC.RECONVERGENT B2 ;  /* 0x0000000000027941 */ /* 0x000fea0003800200 */
.L_x_56453:
        /* <DEDUP_REMOVED lines=11> */
.L_x_56452:
[----:B------:R-:W-:Y:S05]  /*34a80*/  BSYNC.RECONVERGENT B1 ;  /* 0x0000000000017941 */ /* 0x000fea0003800200 */
.L_x_56451:
        /* <DEDUP_REMOVED lines=17> */
.L_x_56462:
        /* <DEDUP_REMOVED lines=12> */
.L_x_56464:
[----:B------:R-:W-:Y:S05]  /*34c60*/  BSYNC.RECONVERGENT B3 ;  /* 0x0000000000037941 */ /* 0x000fea0003800200 */
.L_x_56463:
        /* <DEDUP_REMOVED lines=62> */
.L_x_56461:
[----:B------:R-:W-:Y:S05]  /*35050*/  BSYNC.RECONVERGENT B2 ;  /* 0x0000000000027941 */ /* 0x000fea0003800200 */
.L_x_56460:
        /* <DEDUP_REMOVED lines=11> */
.L_x_56459:
[----:B------:R-:W-:Y:S05]  /*35110*/  BSYNC.RECONVERGENT B1 ;  /* 0x0000000000017941 */ /* 0x000fea0003800200 */
.L_x_56458:
        /* <DEDUP_REMOVED lines=17> */
.L_x_56469:
        /* <DEDUP_REMOVED lines=12> */
.L_x_56471:
[----:B------:R-:W-:Y:S05]  /*352f0*/  BSYNC.RECONVERGENT B3 ;  /* 0x0000000000037941 */ /* 0x000fea0003800200 */
.L_x_56470:
        /* <DEDUP_REMOVED lines=62> */
.L_x_56468:
[----:B------:R-:W-:Y:S05]  /*356e0*/  BSYNC.RECONVERGENT B2 ;  /* 0x0000000000027941 */ /* 0x000fea0003800200 */
.L_x_56467:
        /* <DEDUP_REMOVED lines=11> */
.L_x_56466:
[----:B------:R-:W-:Y:S05]  /*357a0*/  BSYNC.RECONVERGENT B1 ;  /* 0x0000000000017941 */ /* 0x000fea0003800200 */
.L_x_56465:
        /* <DEDUP_REMOVED lines=17> */
.L_x_56476:
        /* <DEDUP_REMOVED lines=12> */
.L_x_56478:
[----:B------:R-:W-:Y:S05]  /*35980*/  BSYNC.RECONVERGENT B3 ;  /* 0x0000000000037941 */ /* 0x000fea0003800200 */
.L_x_56477:
        /* <DEDUP_REMOVED lines=62> */
.L_x_56475:
[----:B------:R-:W-:Y:S05]  /*35d70*/  BSYNC.RECONVERGENT B2 ;  /* 0x0000000000027941 */ /* 0x000fea0003800200 */
.L_x_56474:
        /* <DEDUP_REMOVED lines=11> */
.L_x_56473:
[----:B------:R-:W-:Y:S05]  /*35e30*/  BSYNC.RECONVERGENT B1 ;  /* 0x0000000000017941 */ /* 0x000fea0003800200 */
.L_x_56472:
        /* <DEDUP_REMOVED lines=17> */
.L_x_56483:
        /* <DEDUP_REMOVED lines=12> */
.L_x_56485:
[----:B------:R-:W-:Y:S05]  /*36010*/  BSYNC.RECONVERGENT B3 ;  /* 0x0000000000037941 */ /* 0x000fea0003800200 */
.L_x_56484:
        /* <DEDUP_REMOVED lines=62> */
.L_x_56482:
[----:B------:R-:W-:Y:S05]  /*36400*/  BSYNC.RECONVERGENT B2 ;  /* 0x0000000000027941 */ /* 0x000fea0003800200 */
.L_x_56481:
        /* <DEDUP_REMOVED lines=11> */
.L_x_56480:
[----:B------:R-:W-:Y:S05]  /*364c0*/  BSYNC.RECONVERGENT B1 ;  /* 0x0000000000017941 */ /* 0x000fea0003800200 */
.L_x_56479:
        /* <DEDUP_REMOVED lines=16> */
.L_x_56488:
        /* <DEDUP_REMOVED lines=12> */
.L_x_56490:
[----:B------:R-:W-:Y:S05]  /*36690*/  BSYNC.RECONVERGENT B2 ;  /* 0x0000000000027941 */ /* 0x000fea0003800200 */
.L_x_56489:
        /* <DEDUP_REMOVED lines=62> */
.L_x_56487:
[----:B------:R-:W-:Y:S05]  /*36a80*/  BSYNC.RECONVERGENT B1 ;  /* 0x0000000000017941 */ /* 0x000fea0003800200 */
.L_x_56486:
        /* <DEDUP_REMOVED lines=11> */
.L_x_56431:
[----:B------:R-:W-:Y:S05]  /*36b40*/  BSYNC.RECONVERGENT B0 ;  /* 0x0000000000007941 */ /* 0x000fea0003800200 */
.L_x_56380:
        /* <DEDUP_REMOVED lines=26> */
.L_x_56492:
[----:B------:R-:W-:Y:S05]  /*36cf0*/  BSYNC.RECONVERGENT B0 ;  /* 0x0000000000007941 */ /* 0x000fea0003800200 */
.L_x_56491:
        /* <DEDUP_REMOVED lines=215> */
.L_x_56508:
        /* <DEDUP_REMOVED lines=56> */
[----:B------:R-:W-:Y:S01]  /*37df0*/  F2FP.F16.F32.PACK_AB R227, R227, R226 ;  /* 0x000000e2e3e3723e */ /* 0x000fe200000000ff */
[C---:B------:R-:W-:Y:S01]  /*37e00*/  FMUL.FTZ R12, R234.reuse, R12 ;  /* 0x0000000cea0c7220 */ /* 0x040fe20000410000 */
[----:B------:R-:W-:Y:S01]  /*37e10*/  FMUL.FTZ R13, R234, R13 ;  /* 0x0000000dea0d7220 */ /* 0x000fe20000410000 */
[----:B------:R-:W4:Y:S01]  /*37e20*/  LDL R252, [R1+0x74] ;  /* 0x0000740001fc7983 */ /* 0x000f220000100800 */
[----:B------:R-:W-:Y:S02]  /*37e30*/  F2FP.F16.F32.PACK_AB R226, R225, R224 ;  /* 0x000000e0e1e2723e */ /* 0x000fe400000000ff */
[----:B------:R-:W-:Y:S02]  /*37e40*/  F2FP.F16.F32.PACK_AB R225, R15, R14 ;  /* 0x0000000e0fe1723e */ /* 0x000fe400000000ff */
[----:B------:R-:W2:Y:S04]  /*37e50*/  LDL R15, [R1+0x78] ;  /* 0x00007800010f7983 */ /* 0x000ea80000100800 */
[----:B------:R-:W3:Y:S01]  /*37e60*/  LDL R14, [R1+0x7c] ;  /* 0x00007c00010e7983 */ /* 0x000ee20000100800 */
[----:B------:R-:W-:Y:S01]  /*37e70*/  FFMA.FTZ R12, R12, R241, R28 ;  /* 0x000000f10c0c7223 */ /* 0x000fe2000001001c */
[----:B------:R-:W-:-:S02]  /*37e80*/  FFMA.FTZ R13, R13, R240, R29 ;  /* 0x000000f00d0d7223 */ /* 0x000fc4000001001d */
[----:B------:R-:W4:Y:S03]  /*37e90*/  LDL R241, [R1+0x58] ;  /* 0x0000580001f17983 */ /* 0x000f260000100800 */
[----:B------:R-:W-:Y:S01]  /*37ea0*/  F2FP.F16.F32.PACK_AB R224, R13, R12 ;  /* 0x0000000c0de0723e */ /* 0x000fe200000000ff */
        /* <DEDUP_REMOVED lines=18> */
[----:B------:R-:W-:Y:S01]  /*37fd0*/  F2FP.F16.F32.PACK_AB R15, R13, R12 ;  /* 0x0000000c0d0f723e */ /* 0x000fe200000000ff */
        /* <DEDUP_REMOVED lines=22> */
[----:B------:R-:W-:Y:S01]  /*38140*/  F2FP.F16.F32.PACK_AB R13, R216, R219 ;  /* 0x000000dbd80d723e */ /* 0x000fe200000000ff */
[----:B------:R-:W4:Y:S01]  /*38150*/  LDL R242, [R1+0x48] ;  /* 0x0000480001f27983 */ /* 0x000f220000100800 */
[----:B------:R-:W-:Y:S01]  /*38160*/  FFMA.FTZ R12, R12, R225, R36 ;  /* 0x000000e10c0c7223 */ /* 0x000fe20000010024 */
[----:B------:R-:W-:-:S02]  /*38170*/  IADD3 R216, PT, PT, R235, 0x20, RZ ;  /* 0x00000020ebd87810 */ /* 0x000fc40007ffe0ff */
[----:B------:R-:W-:Y:S01]  /*38180*/  F2FP.F16.F32.PACK_AB R14, R218, R14 ;  /* 0x0000000eda0e723e */ /* 0x000fe200000000ff */
[----:B------:R-:W4:Y:S01]  /*38190*/  LDL R225, [R1+0x60] ;  /* 0x0000600001e17983 */ /* 0x000f220000100800 */
[----:B------:R-:W-:Y:S01]  /*381a0*/  F2FP.F16.F32.PACK_AB R12, R217, R12 ;  /* 0x0000000cd90c723e */ /* 0x000fe200000000ff */
        /* <DEDUP_REMOVED lines=16> */
[----:B------:R-:W-:Y:S01]  /*382b0*/  F2FP.F16.F32.PACK_AB R15, R13, R12 ;  /* 0x0000000c0d0f723e */ /* 0x000fe200000000ff */
        /* <DEDUP_REMOVED lines=20> */
[----:B------:R-:W-:Y:S01]  /*38400*/  F2FP.F16.F32.PACK_AB R13, R208, R211 ;  /* 0x000000d3d00d723e */ /* 0x000fe200000000ff */
[----:B------:R-:W-:Y:S02]  /*38410*/  VIADD R208, R235, 0x40 ;  /* 0x00000040ebd07836 */ /* 0x000fe40000000000 */
[----:B------:R-:W-:Y:S02]  /*38420*/  FFMA.FTZ R210, R210, R222, R49 ;  /* 0x000000ded2d27223 */ /* 0x000fe40000010031 */
[----:B------:R-:W3:Y:S03]  /*38430*/  LDL R222, [R1+0x10] ;  /* 0x0000100001de7983 */ /* 0x000ee60000100800 */
[----:B------:R-:W-:Y:S01]  /*38440*/  F2FP.F16.F32.PACK_AB R14, R210, R14 ;  /* 0x0000000ed20e723e */ /* 0x000fe200000000ff */
[----:B----4-:R-:W-:Y:S01]  /*38450*/  FFMA.FTZ R12, R12, R225, R44 ;  /* 0x000000e10c0c7223 */ /* 0x010fe2000001002c */
[----:B------:R-:W-:Y:S01]  /*38460*/  FMUL.FTZ R210, R234, R168 ;  /* 0x000000a8ead27220 */ /* 0x000fe20000410000 */
[----:B------:R-:W4:Y:S03]  /*38470*/  LDL R225, [R1+0x24] ;  /* 0x0000240001e17983 */ /* 0x000f260000100800 */
[----:B------:R-:W-:Y:S01]  /*38480*/  F2FP.F16.F32.PACK_AB R12, R209, R12 ;  /* 0x0000000cd10c723e */ /* 0x000fe200000000ff */
        /* <DEDUP_REMOVED lines=56> */
[----:B------:R-:W-:Y:S01]  /*38810*/  F2FP.F16.F32.PACK_AB R14, R168, R14 ;  /* 0x0000000ea80e723e */ /* 0x000fe200000000ff */
[C---:B------:R-:W-:Y:S01]  /*38820*/  FMUL.FTZ R176, R234.reuse, R180 ;  /* 0x000000b4eab07220 */ /* 0x040fe20000410000 */
[C---:B------:R-:W-:Y:S01]  /*38830*/  FMUL.FTZ R177, R234.reuse, R181 ;  /* 0x000000b5eab17220 */ /* 0x040fe20000410000 */
[----:B------:R-:W-:Y:S01]  /*38840*/  F2FP.F16.F32.PACK_AB R15, R169, R15 ;  /* 0x0000000fa90f723e */ /* 0x000fe200000000ff */
        /* <DEDUP_REMOVED lines=32> */
[C---:B------:R-:W-:Y:S01]  /*38a50*/  FMUL.FTZ R173, R234.reuse, R202 ;  /* 0x000000caeaad7220 */ /* 0x040fe20000410000 */
[----:B------:R-:W-:Y:S01]  /*38a60*/  FMUL.FTZ R203, R234, R203 ;  /* 0x000000cbeacb7220 */ /* 0x000fe20000410000 */
[----:B----4-:R-:W-:Y:S01]  /*38a70*/  FFMA.FTZ R185, R185, R225, R61 ;  /* 0x000000e1b9b97223 */ /* 0x010fe2000001003d */
[----:B------:R-:W-:Y:S01]  /*38a80*/  FFMA.FTZ R170, R188, R222, R64 ;  /* 0x000000debcaa7223 */ /* 0x000fe20000010040 */
[----:B------:R-:W-:Y:S01]  /*38a90*/  FMUL.FTZ R179, R234, R183 ;  /* 0x000000b7eab37220 */ /* 0x000fe20000410000 */
[----:B------:R-:W-:Y:S01]  /*38aa0*/  F2FP.F16.F32.PACK_AB R175, R175, R174 ;  /* 0x000000aeafaf723e */ /* 0x000fe200000000ff */
[C---:B------:R-:W-:Y:S01]  /*38ab0*/  FADD.FTZ R196, -R237.reuse, R196 ;  /* 0x000000c4edc47221 */ /* 0x040fe20000010100 */
[----:B------:R-:W-:Y:S01]  /*38ac0*/  F2FP.F16.F32.PACK_AB R174, R182, R172 ;  /* 0x000000acb6ae723e */ /* 0x000fe200000000ff */
[----:B------:R-:W-:Y:S01]  /*38ad0*/  FADD.FTZ R197, -R237, R197 ;  /* 0x000000c5edc57221 */ /* 0x000fe20000010100 */
[----:B------:R-:W-:Y:S01]  /*38ae0*/  F2FP.F16.F32.PACK_AB R169, R187, R169 ;  /* 0x000000a9bba9723e */ /* 0x000fe200000000ff */
[C---:B------:R-:W-:Y:S01]  /*38af0*/  FADD.FTZ R192, -R237.reuse, R192 ;  /* 0x000000c0edc07221 */ /* 0x040fe20000010100 */
[C---:B------:R-:W-:Y:S01]  /*38b00*/  FADD.FTZ R193, -R237.reuse, R193 ;  /* 0x000000c1edc17221 */ /* 0x040fe20000010100 */
        /* <DEDUP_REMOVED lines=17> */
[----:B------:R-:W-:Y:S01]  /*38c20*/  F2FP.F16.F32.PACK_AB R178, R186, R178 ;  /* 0x000000b2bab2723e */ /* 0x000fe200000000ff */
        /* <DEDUP_REMOVED lines=8> */
[----:B------:R-:W-:Y:S01]  /*38cb0*/  F2FP.F16.F32.PACK_AB R170, R184, R170 ;  /* 0x000000aab8aa723e */ /* 0x000fe200000000ff */
[----:B------:R-:W-:Y:S01]  /*38cc0*/  FFMA.FTZ R177, R177, R219, R69 ;  /* 0x000000dbb1b17223 */ /* 0x000fe20000010045 */
[----:B------:R-:W-:Y:S01]  /*38cd0*/  FFMA.FTZ R184, R213, R18, R82 ;  /* 0x00000012d5b87223 */ /* 0x000fe20000010052 */
[----:B------:R-:W-:-:S03]  /*38ce0*/  FFMA.FTZ R179, R179, R208, R71 ;  /* 0x000000d0b3b37223 */ /* 0x000fc60000010047 */
        /* <DEDUP_REMOVED lines=16> */
[----:B------:R-:W-:Y:S01]  /*38df0*/  F2FP.F16.F32.PACK_AB R180, R188, R180 ;  /* 0x000000b4bcb4723e */ /* 0x000fe200000000ff */
[----:B------:R0:W-:Y:S04]  /*38e00*/  STG.E.128 desc[UR6][R192.64], R168 ;  /* 0x000000a8c0007986 */ /* 0x0001e8000c101d06 */
[----:B------:R0:W-:Y:S04]  /*38e10*/  STG.E.128 desc[UR6][R196.64], R172 ;  /* 0x000000acc4007986 */ /* 0x0001e8000c101d06 */
[----:B------:R0:W-:Y:S04]  /*38e20*/  STG.E.128 desc[UR6][R198.64], R176 ;  /* 0x000000b0c6007986 */ /* 0x0001e8000c101d06 */
[----:B------:R0:W-:Y:S02]  /*38e30*/  STG.E.128 desc[UR6][R200.64], R180 ;  /* 0x000000b4c8007986 */ /* 0x0001e4000c101d06 */
.L_x_56495:
[----:B------:R-:W-:Y:S05]  /*38e40*/  BSYNC.RECONVERGENT B0 ;  /* 0x0000000000007941 */ /* 0x000fea0003800200 */
.L_x_56494:
[----:B0-----:R-:W0:Y:S02]  /*38e50*/  LDC.64 R12, c[0x0][0x380] ;  /* 0x0000e000ff0c7b82 */ /* 0x001e240000000a00 */
[----:B0-----:R-:W-:-:S05]  /*38e60*/  IMAD R2, R12, 0x4, R2 ;  /* 0x000000040c027824 */ /* 0x001fca00078e0202 */
[----:B------:R-:W-:-:S13]  /*38e70*/  ISETP.GE.AND P0, PT, R2, R13, PT ;  /* 0x0000000d0200720c */ /* 0x000fda0003f06270 */
[----:B------:R-:W-:Y:S05]  /*38e80*/  @!P0 BRA `(.L_x_56496) ;  /* 0xfffffc8000d48947 */ /* 0x000fea000383ffff */
[----:B------:R-:W-:Y:S05]  /*38e90*/  EXIT ;  /* 0x000000000000794d */ /* 0x000fea0003800000 */
.L_x_56493:
        /* <DEDUP_REMOVED lines=8> */
.L_x_56498:
[----:B------:R-:W-:Y:S05]  /*38f20*/  BSYNC B0 ;  /* 0x0000000000007941 */ /* 0x000fea0003800000 */
.L_x_56497:
        /* <DEDUP_REMOVED lines=9> */
.L_x_56499:
[----:B------:R-:W-:Y:S02]  /*38fc0*/  IMAD.MOV.U32 R238, RZ, RZ, 0x4 ;  /* 0x00000004ffee7424 */ /* 0x000fe400078e00ff */
[----:B------:R-:W-:Y:S01]  /*38fd0*/  FADD.FTZ R237, R237, R234 ;  /* 0x000000eaeded7221 */ /* 0x000fe20000010000 */
[----:B------:R-:W-:-:S04]  /*38fe0*/  MOV R234, 0xffffffff ;  /* 0xffffffff00ea7802 */ /* 0x000fc80000000f00 */
[----:B------:R-:W-:-:S07]  /*38ff0*/  MOV R241, R237 ;  /* 0x000000ed00f17202 */ /* 0x000fce0000000f00 */
[----:B------:R-:W-:Y:S05]  /*39000*/  WARPSYNC.COLLECTIVE R234, `(.L_x_56500) ;  /* 0x00000000ea087348 */ /* 0x000fea0003c00000 */
[----:B------:R0:W1:Y:S02]  /*39010*/  SHFL.BFLY P1, R234, R241, R238, R235 ;  /* 0x0c0000eef1ea7389 */ /* 0x00006400000200eb */
[----:B01----:R-:W-:Y:S05]  /*39020*/  ENDCOLLECTIVE ;  /* 0x000000000000791b */ /* 0x003fea0003800000 */
.L_x_56500:
[----:B------:R-:W-:Y:S02]  /*39030*/  HFMA2 R238, -RZ, RZ, 0, 4.76837158203125e-07 ;  /* 0x00000008ffee7431 */ /* 0x000fe400000001ff */
[----:B------:R-:W-:Y:S01]  /*39040*/  FADD.FTZ R237, R237, R234 ;  /* 0x000000eaeded7221 */ /* 0x000fe20000010000 */
[----:B------:R-:W-:-:S03]  /*39050*/  IMAD.MOV.U32 R234, RZ, RZ, -0x1 ;  /* 0xffffffffffea7424 */ /* 0x000fc600078e00ff */
[----:B------:R-:W-:-:S07]  /*39060*/  IMAD.MOV.U32 R241, RZ, RZ, R237 ;  /* 0x000000fffff17224 */ /* 0x000fce00078e00ed */
[----:B------:R-:W-:Y:S05]  /*39070*/  WARPSYNC.COLLECTIVE R234, `(.L_x_56501) ;  /* 0x00000000ea087348 */ /* 0x000fea0003c00000 */
[----:B------:R0:W1:Y:S02]  /*39080*/  SHFL.BFLY P1, R234, R241, R238, R235 ;  /* 0x0c0000eef1ea7389 */ /* 0x00006400000200eb */
[----:B01----:R-:W-:Y:S05]  /*39090*/  ENDCOLLECTIVE ;  /* 0x000000000000791b */ /* 0x003fea0003800000 */
.L_x_56501:
[----:B------:R-:W-:Y:S02]  /*390a0*/  IMAD.MOV.U32 R238, RZ, RZ, 0x10 ;  /* 0x00000010ffee7424 */ /* 0x000fe400078e00ff */
[----:B------:R-:W-:Y:S01]  /*390b0*/  FADD.FTZ R237, R237, R234 ;  /* 0x000000eaeded7221 */ /* 0x000fe20000010000 */
[----:B------:R-:W-:-:S04]  /*390c0*/  MOV R234, 0xffffffff ;  /* 0xffffffff00ea7802 */ /* 0x000fc80000000f00 */
[----:B------:R-:W-:-:S07]  /*390d0*/  MOV R241, R237 ;  /* 0x000000ed00f17202 */ /* 0x000fce0000000f00 */
[----:B------:R-:W-:Y:S05]  /*390e0*/  WARPSYNC.COLLECTIVE R234, `(.L_x_56502) ;  /* 0x00000000ea087348 */ /* 0x000fea0003c00000 */
[----:B------:R0:W1:Y:S02]  /*390f0*/  SHFL.BFLY P1, R234, R241, R238, R235 ;  /* 0x0c0000eef1ea7389 */ /* 0x00006400000200eb */
[----:B01----:R-:W-:Y:S05]  /*39100*/  ENDCOLLECTIVE ;  /* 0x000000000000791b */ /* 0x003fea0003800000 */
.L_x_56502:
        /* <DEDUP_REMOVED lines=137> */
.L_x_56503:
[----:B------:R-:W-:Y:S02]  /*399a0*/  HFMA2 R238, -RZ, RZ, 0, 1.1920928955078125e-07 ;  /* 0x00000002ffee7431 */ /* 0x000fe400000001ff */
[----:B------:R-:W-:Y:S01]  /*399b0*/  FADD.FTZ R239, R239, R234 ;  /* 0x000000eaefef7221 */ /* 0x000fe20000010000 */
[----:B------:R-:W-:-:S03]  /*399c0*/  IMAD.MOV.U32 R234, RZ, RZ, -0x1 ;  /* 0xffffffffffea7424 */ /* 0x000fc600078e00ff */
[----:B------:R-:W-:-:S07]  /*399d0*/  IMAD.MOV.U32 R241, RZ, RZ, R239 ;  /* 0x000000fffff17224 */ /* 0x000fce00078e00ef */
[----:B------:R-:W-:Y:S05]  /*399e0*/  WARPSYNC.COLLECTIVE R234, `(.L_x_56504) ;  /* 0x00000000ea087348 */ /* 0x000fea0003c00000 */
[----:B------:R0:W1:Y:S02]  /*399f0*/  SHFL.BFLY P1, R234, R241, R238, R235 ;  /* 0x0c0000eef1ea7389 */ /* 0x00006400000200eb */
[----:B01----:R-:W-:Y:S05]  /*39a00*/  ENDCOLLECTIVE ;  /* 0x000000000000791b */ /* 0x003fea0003800000 */
.L_x_56504:
[----:B------:R-:W-:Y:S02]  /*39a10*/  IMAD.MOV.U32 R238, RZ, RZ, 0x4 ;  /* 0x00000004ffee7424 */ /* 0x000fe400078e00ff */
[----:B------:R-:W-:Y:S01]  /*39a20*/  FADD.FTZ R239, R239, R234 ;  /* 0x000000eaefef7221 */ /* 0x000fe20000010000 */
[----:B------:R-:W-:-:S04]  /*39a30*/  MOV R234, 0xffffffff ;  /* 0xffffffff00ea7802 */ /* 0x000fc80000000f00 */
[----:B------:R-:W-:-:S07]  /*39a40*/  MOV R241, R239 ;  /* 0x000000ef00f17202 */ /* 0x000fce0000000f00 */
[----:B------:R-:W-:Y:S05]  /*39a50*/  WARPSYNC.COLLECTIVE R234, `(.L_x_56505) ;  /* 0x00000000ea087348 */ /* 0x000fea0003c00000 */
[----:B------:R0:W1:Y:S02]  /*39a60*/  SHFL.BFLY P1, R234, R241, R238, R235 ;  /* 0x0c0000eef1ea7389 */ /* 0x00006400000200eb */
[----:B01----:R-:W-:Y:S05]  /*39a70*/  ENDCOLLECTIVE ;  /* 0x000000000000791b */ /* 0x003fea0003800000 */
.L_x_56505:
[----:B------:R-:W-:Y:S02]  /*39a80*/  HFMA2 R238, -RZ, RZ, 0, 4.76837158203125e-07 ;  /* 0x00000008ffee7431 */ /* 0x000fe400000001ff */
[----:B------:R-:W-:Y:S01]  /*39a90*/  FADD.FTZ R239, R239, R234 ;  /* 0x000000eaefef7221 */ /* 0x000fe20000010000 */
[----:B------:R-:W-:-:S03]  /*39aa0*/  IMAD.MOV.U32 R234, RZ, RZ, -0x1 ;  /* 0xffffffffffea7424 */ /* 0x000fc600078e00ff */
[----:B------:R-:W-:-:S07]  /*39ab0*/  IMAD.MOV.U32 R241, RZ, RZ, R239 ;  /* 0x000000fffff17224 */ /* 0x000fce00078e00ef */
[----:B------:R-:W-:Y:S05]  /*39ac0*/  WARPSYNC.COLLECTIVE R234, `(.L_x_56506) ;  /* 0x00000000ea087348 */ /* 0x000fea0003c00000 */
[----:B------:R0:W1:Y:S02]  /*39ad0*/  SHFL.BFLY P1, R234, R241, R238, R235 ;  /* 0x0c0000eef1ea7389 */ /* 0x00006400000200eb */
[----:B01----:R-:W-:Y:S05]  /*39ae0*/  ENDCOLLECTIVE ;  /* 0x000000000000791b */ /* 0x003fea0003800000 */
.L_x_56506:
[----:B------:R-:W-:Y:S02]  /*39af0*/  IMAD.MOV.U32 R238, RZ, RZ, 0x10 ;  /* 0x00000010ffee7424 */ /* 0x000fe400078e00ff */
[----:B------:R-:W-:Y:S01]  /*39b00*/  FADD.FTZ R239, R239, R234 ;  /* 0x000000eaefef7221 */ /* 0x000fe20000010000 */
[----:B------:R-:W-:-:S04]  /*39b10*/  MOV R234, 0xffffffff ;  /* 0xffffffff00ea7802 */ /* 0x000fc80000000f00 */
[----:B------:R-:W-:-:S07]  /*39b20*/  MOV R241, R239 ;  /* 0x000000ef00f17202 */ /* 0x000fce0000000f00 */
[----:B------:R-:W-:Y:S05]  /*39b30*/  WARPSYNC.COLLECTIVE R234, `(.L_x_56507) ;  /* 0x00000000ea087348 */ /* 0x000fea0003c00000 */
[----:B------:R0:W1:Y:S02]  /*39b40*/  SHFL.BFLY P1, R234, R241, R238, R235 ;  /* 0x0c0000eef1ea7389 */ /* 0x00006400000200eb */
[----:B01----:R-:W-:Y:S05]  /*39b50*/  ENDCOLLECTIVE ;  /* 0x000000000000791b */ /* 0x003fea0003800000 */
.L_x_56507:
[----:B------:R-:W-:Y:S05]  /*39b60*/  BRA `(.L_x_56508) ;  /* 0xffffffdc00c07947 */ /* 0x000fea000383ffff */
.L_x_56509:
        /* <DEDUP_REMOVED lines=9> */
.L_x_71547:


//--------------------- .text._ZN10layer_norm13ln_fwd_kernelINS_13Kernel_traitsI6__halfffffjLj2048ELj1ELj4ELj1ELj16ENS_18Kernel_traits_baseILj2048ES2_ffffjLj128EEEEELb0ELb0ELb0ELb0EEEvNS_9FwdParamsE --------------------------
	.section	.text._ZN10layer_norm13ln_fwd_kernelINS_13Kernel_traitsI6__halfffffjLj2048ELj1ELj4ELj1ELj16ENS_18Kernel_traits_baseILj2048ES2_ffffjLj128EEEEELb0ELb0ELb0ELb0EEEvNS_9FwdParamsE,"ax",@progbits
	.align	128
        .global         _ZN10layer_norm13ln_fwd_kernelINS_13Kernel_traitsI6__halfffffjLj2048ELj1ELj4ELj1ELj16ENS_18Kernel_traits_baseILj2048ES2_ffffjLj128EEEEELb0ELb0ELb0ELb0EEEvNS_9FwdParamsE
        .type           _ZN10layer_norm13ln_fwd_kernelINS_13Kernel_traitsI6__halfffffjLj2048ELj1ELj4ELj1ELj16ENS_18Kernel_traits_baseILj2048ES2_ffffjLj128EEEEELb0ELb0ELb0ELb0EEEvNS_9FwdParamsE,@function
        .size           _ZN10layer_norm13ln_fwd_kernelINS_13Kernel_traitsI6__halfffffjLj2048ELj1ELj4ELj1ELj16ENS_18Kernel_traits_baseILj2048ES2_ffffjLj128EEEEELb0ELb0ELb0ELb0EEEvNS_9FwdParamsE,(.L_x_71548 - _ZN10layer_norm13ln_fwd_kernelINS_13Kernel_traitsI6__halfffffjLj2048ELj1ELj4ELj1ELj16ENS_18Kernel_traits_baseILj2048ES2_ffffjLj128EEEEELb0ELb0ELb0ELb0EEEvNS_9FwdParamsE)
        .other          _ZN10layer_norm13ln_fwd_kernelINS_13Kernel_traitsI6__halfffffjLj2048ELj1ELj4ELj1ELj16ENS_18Kernel_traits_baseILj2048ES2_ffffjLj128EEEEELb0ELb0ELb0ELb0EEEvNS_9FwdParamsE,@"STO_CUDA_ENTRY STV_DEFAULT"
_ZN10layer_norm13ln_fwd_kernelINS_13Kernel_traitsI6__halfffffjLj2048ELj1ELj4ELj1ELj16ENS_18Kernel_traits_baseILj2048ES2_ffffjLj128EEEEELb0ELb0ELb0ELb0EEEvNS_9FwdParamsE:
.text._ZN10layer_norm13ln_fwd_kernelINS_13Kernel_traitsI6__halfffffjLj2048ELj1ELj4ELj1ELj16ENS_18Kernel_traits_baseILj2048ES2_ffffjLj128EEEEELb0ELb0ELb0ELb0EEEvNS_9FwdParamsE:
        /* <DEDUP_REMOVED lines=30> */
[----:B------:R0:W5:Y:S02]  /*01e0*/  @P3 LDG.E.64 R12, desc[UR6][R4.64] ;  /* 0x00000006040c3981 */ /* 0x000164000c1e1b00 */
[----:B------:R-:W4:Y:S01]  /*01f0*/  @P5 LDC.64 R42, c[0x0][0x3d0] ;  /* 0x0000f400ff2a5b82 */ /* 0x000f220000000a00 */
[C---:B-1----:R-:W-:Y:S01]  /*0200*/  @P3 IMAD.WIDE.U32 R36, R3.reuse, 0x8, R36 ;  /* 0x0000000803243825 */ /* 0x042fe200078e0024 */
[----:B------:R-:W-:-:S04]  /*0210*/  @P3 LOP3.LUT R3, R3, 0x20, RZ, 0xfc, !PT ;  /* 0x0000002003033812 */ /* 0x000fc800078efcff */
[----:B------:R1:W5:Y:S02]  /*0220*/  @P3 LD.E.64 R74, desc[UR6][R36.64] ;  /* 0x00000006244a3980 */ /* 0x000364000c101b00 */
[----:B------:R-:W0:Y:S08]  /*0230*/  @P5 LDC.64 R44, c[0x0][0x438] ;  /* 0x00010e00ff2c5b82 */ /* 0x000e300000000a00 */
[----:B------:R-:W1:Y:S08]  /*0240*/  @P6 LDC.64 R76, c[0x0][0x3d0] ;  /* 0x0000f400ff4c6b82 */ /* 0x000e700000000a00 */
[----:B------:R-:W1:Y:S01]  /*0250*/  @P6 LDC.64 R78, c[0x0][0x438] ;  /* 0x00010e00ff4e6b82 */ /* 0x000e620000000a00 */
[----:B------:R-:W-:Y:S01]  /*0260*/  ISETP.GE.U32.AND P3, PT, R0, 0x100, PT ;  /* 0x000001000000780c */ /* 0x000fe20003f66070 */
[----:B--2---:R-:W-:-:S04]  /*0270*/  @P4 IMAD.WIDE.U32 R38, R3, 0x8, R38 ;  /* 0x0000000803264825 */ /* 0x004fc800078e0026 */
[C---:B---3--:R-:W-:Y:S01]  /*0280*/  @P4 IMAD.WIDE.U32 R40, R3.reuse, 0x8, R40 ;  /* 0x0000000803284825 */ /* 0x048fe200078e0028 */
[----:B------:R-:W-:Y:S01]  /*0290*/  @P4 IADD3 R3, PT, PT, R3, 0x20, RZ ;  /* 0x0000002003034810 */ /* 0x000fe20007ffe0ff */
[----:B------:R-:W2:Y:S01]  /*02a0*/  @P0 LDC.64 R80, c[0x0][0x3d0] ;  /* 0x0000f400ff500b82 */ /* 0x000ea20000000a00 */
[----:B------:R3:W5:Y:S07]  /*02b0*/  @P4 LDG.E.64 R14, desc[UR6][R38.64] ;  /* 0x00000006260e4981 */ /* 0x00076e000c1e1b00 */
[----:B------:R-:W3:Y:S01]  /*02c0*/  @P0 LDC.64 R82, c[0x0][0x438] ;  /* 0x00010e00ff520b82 */ /* 0x000ee20000000a00 */
[C---:B----4-:R-:W-:Y:S01]  /*02d0*/  @P5 IMAD.WIDE.U32 R42, R3.reuse, 0x8, R42 ;  /* 0x00000008032a5825 */ /* 0x050fe200078e002a */
[----:B------:R4:W5:Y:S06]  /*02e0*/  @P4 LD.E.64 R72, desc[UR6][R40.64] ;  /* 0x0000000628484980 */ /* 0x00096c000c101b00 */
[----:B------:R-:W4:Y:S01]  /*02f0*/  @P1 LDC.64 R84, c[0x0][0x3d0] ;  /* 0x0000f400ff541b82 */ /* 0x000f220000000a00 */
[----:B0-----:R-:W-:-:S07]  /*0300*/  @P5 IMAD.WIDE.U32 R44, R3, 0x8, R44 ;  /* 0x00000008032c5825 */ /* 0x001fce00078e002c */
[----:B------:R-:W0:Y:S01]  /*0310*/  @P1 LDC.64 R86, c[0x0][0x438] ;  /* 0x00010e00ff561b82 */ /* 0x000e220000000a00 */
[----:B------:R-:W-:Y:S01]  /*0320*/  @P5 IADD3 R3, PT, PT, R3, 0x20, RZ ;  /* 0x0000002003035810 */ /* 0x000fe20007ffe0ff */
[----:B------:R0:W5:Y:S06]  /*0330*/  @P5 LDG.E.64 R16, desc[UR6][R42.64] ;  /* 0x000000062a105981 */ /* 0x00016c000c1e1b00 */
[----:B------:R-:W0:Y:S01]  /*0340*/  @P2 LDC.64 R4, c[0x0][0x3d0] ;  /* 0x0000f400ff042b82 */ /* 0x000e220000000a00 */
[C---:B-1----:R-:W-:Y:S01]  /*0350*/  @P6 IMAD.WIDE.U32 R76, R3.reuse, 0x8, R76 ;  /* 0x00000008034c6825 */ /* 0x042fe200078e004c */
[C---:B------:R-:W-:Y:S01]  /*0360*/  ISETP.GE.U32.AND P4, PT, R0.reuse, 0x120, PT ;  /* 0x000001200000780c */ /* 0x040fe20003f86070 */
[----:B------:R1:W5:Y:S05]  /*0370*/  @P5 LD.E.64 R70, desc[UR6][R44.64] ;  /* 0x000000062c465980 */ /* 0x00036a000c101b00 */
[----:B------:R-:W1:Y:S01]  /*0380*/  @P2 LDC.64 R88, c[0x0][0x438] ;  /* 0x00010e00ff582b82 */ /* 0x000e620000000a00 */
[C---:B------:R-:W-:Y:S01]  /*0390*/  @P6 IMAD.WIDE.U32 R78, R3.reuse, 0x8, R78 ;  /* 0x00000008034e6825 */ /* 0x040fe200078e004e */
[----:B------:R-:W-:Y:S01]  /*03a0*/  @P6 IADD3 R3, PT, PT, R3, 0x20, RZ ;  /* 0x0000002003036810 */ /* 0x000fe20007ffe0ff */
[----:B------:R1:W5:Y:S05]  /*03b0*/  @P6 LDG.E.64 R18, desc[UR6][R76.64] ;  /* 0x000000064c126981 */ /* 0x00036a000c1e1b00 */
[----:B------:R-:W1:Y:S01]  /*03c0*/  @P3 LDC.64 R36, c[0x0][0x3d0] ;  /* 0x0000f400ff243b82 */ /* 0x000e620000000a00 */
[C---:B--2---:R-:W-:Y:S01]  /*03d0*/  @P0 IMAD.WIDE.U32 R80, R3.reuse, 0x8, R80 ;  /* 0x0000000803500825 */ /* 0x044fe200078e0050 */
[C---:B------:R-:W-:Y:S01]  /*03e0*/  ISETP.GE.U32.AND P5, PT, R0.reuse, 0x140, PT ;  /* 0x000001400000780c */ /* 0x040fe20003fa6070 */
[----:B------:R2:W5:Y:S05]  /*03f0*/  @P6 LD.E.64 R68, desc[UR6][R78.64] ;  /* 0x000000064e446980 */ /* 0x00056a000c101b00 */
[----:B------:R-:W2:Y:S01]  /*0400*/  @P3 LDC.64 R90, c[0x0][0x438] ;  /* 0x00010e00ff5a3b82 */ /* 0x000ea20000000a00 */
[C---:B---3--:R-:W-:Y:S01]  /*0410*/  @P0 IMAD.WIDE.U32 R82, R3.reuse, 0x8, R82 ;  /* 0x0000000803520825 */ /* 0x048fe200078e0052 */
[----:B------:R-:W-:Y:S01]  /*0420*/  @P0 IADD3 R3, PT, PT, R3, 0x20, RZ ;  /* 0x0000002003030810 */ /* 0x000fe20007ffe0ff */
[----:B------:R-:W5:Y:S01]  /*0430*/  @P0 LDG.E.64 R20, desc[UR6][R80.64] ;  /* 0x0000000650140981 */ /* 0x000f62000c1e1b00 */
[----:B------:R-:W-:-:S03]  /*0440*/  ISETP.GE.U32.AND P6, PT, R0, 0x160, PT ;  /* 0x000001600000780c */ /* 0x000fc60003fc6070 */
[C---:B----4-:R-:W-:Y:S01]  /*0450*/  @P1 IMAD.WIDE.U32 R84, R3.reuse, 0x8, R84 ;  /* 0x0000000803541825 */ /* 0x050fe200078e0054 */
[----:B------:R-:W3:Y:S01]  /*0460*/  @P4 LDC.64 R38, c[0x0][0x3d0] ;  /* 0x0000f400ff264b82 */ /* 0x000ee20000000a00 */
[----:B------:R-:W5:Y:S02]  /*0470*/  @P0 LD.E.64 R66, desc[UR6][R82.64] ;  /* 0x0000000652420980 */ /* 0x000f64000c101b00 */
[C---:B0-----:R-:W-:Y:S01]  /*0480*/  @P1 IMAD.WIDE.U32 R86, R3.reuse, 0x8, R86 ;  /* 0x0000000803561825 */ /* 0x041fe200078e0056 */
[----:B------:R-:W-:Y:S01]  /*0490*/  @P1 IADD3 R3, PT, PT, R3, 0x20, RZ ;  /* 0x0000002003031810 */ /* 0x000fe20007ffe0ff */
[----:B------:R-:W5:Y:S03]  /*04a0*/  @P1 LDG.E.64 R22, desc[UR6][R84.64] ;  /* 0x0000000654161981 */ /* 0x000f66000c1e1b00 */
[----:B------:R-:W0:Y:S01]  /*04b0*/  @P4 LDC.64 R40, c[0x0][0x438] ;  /* 0x00010e00ff284b82 */ /* 0x000e220000000a00 */
[C---:B------:R-:W-:Y:S01]  /*04c0*/  ISETP.GE.U32.AND P0, PT, R0.reuse, 0x180, PT ;  /* 0x000001800000780c */ /* 0x040fe20003f06070 */
[C---:B------:R-:W-:Y:S01]  /*04d0*/  @P2 IMAD.WIDE.U32 R4, R3.reuse, 0x8, R4 ;  /* 0x0000000803042825 */ /* 0x040fe200078e0004 */
[----:B------:R-:W5:Y:S03]  /*04e0*/  @P1 LD.E.64 R64, desc[UR6][R86.64] ;  /* 0x0000000656401980 */ /* 0x000f66000c101b00 */
[C---:B-1----:R-:W-:Y:S01]  /*04f0*/  @P2 IMAD.WIDE.U32 R88, R3.reuse, 0x8, R88 ;  /* 0x0000000803582825 */ /* 0x042fe200078e0058 */
[----:B------:R-:W-:Y:S01]  /*0500*/  @P2 IADD3 R3, PT, PT, R3, 0x20, RZ ;  /* 0x0000002003032810 */ /* 0x000fe20007ffe0ff */
[----:B------:R-:W1:Y:S01]  /*0510*/  @P5 LDC.64 R42, c[0x0][0x3d0] ;  /* 0x0000f400ff2a5b82 */ /* 0x000e620000000a00 */
[C---:B------:R-:W-:Y:S01]  /*0520*/  ISETP.GE.U32.AND P1, PT, R0.reuse, 0x1a0, PT ;  /* 0x000001a00000780c */ /* 0x040fe20003f26070 */
[----:B------:R4:W5:Y:S06]  /*0530*/  @P2 LDG.E.64 R24, desc[UR6][R4.64] ;  /* 0x0000000604182981 */ /* 0x00096c000c1e1b00 */
[----:B------:R-:W1:Y:S01]  /*0540*/  @P5 LDC.64 R44, c[0x0][0x438] ;  /* 0x00010e00ff2c5b82 */ /* 0x000e620000000a00 */
[C---:B------:R-:W-:Y:S01]  /*0550*/  @P3 IMAD.WIDE.U32 R36, R3.reuse, 0x8, R36 ;  /* 0x0000000803243825 */ /* 0x040fe200078e0024 */
[----:B------:R-:W5:Y:S03]  /*0560*/  @P2 LD.E.64 R62, desc[UR6][R88.64] ;  /* 0x00000006583e2980 */ /* 0x000f66000c101b00 */
[C---:B--2---:R-:W-:Y:S01]  /*0570*/  @P3 IMAD.WIDE.U32 R90, R3.reuse, 0x8, R90 ;  /* 0x00000008035a3825 */ /* 0x044fe200078e005a */
[----:B------:R2:W5:Y:S02]  /*0580*/  @P3 LDG.E.64 R26, desc[UR6][R36.64] ;  /* 0x00000006241a3981 */ /* 0x000564000c1e1b00 */
[----:B------:R-:W1:Y:S01]  /*0590*/  @P6 LDC.64 R76, c[0x0][0x3d0] ;  /* 0x0000f400ff4c6b82 */ /* 0x000e620000000a00 */
[----:B------:R-:W-:Y:S01]  /*05a0*/  @P3 IADD3 R3, PT, PT, R3, 0x20, RZ ;  /* 0x0000002003033810 */ /* 0x000fe20007ffe0ff */
[----:B------:R1:W5:Y:S01]  /*05b0*/  @P3 LD.E.64 R60, desc[UR6][R90.64] ;  /* 0x000000065a3c3980 */ /* 0x000362000c101b00 */
[----:B------:R-:W-:-:S05]  /*05c0*/  ISETP.GE.U32.AND P3, PT, R0, 0x1c0, PT ;  /* 0x000001c00000780c */ /* 0x000fca0003f66070 */
[----:B------:R-:W1:Y:S01]  /*05d0*/  @P6 LDC.64 R78, c[0x0][0x438] ;  /* 0x00010e00ff4e6b82 */ /* 0x000e620000000a00 */
[----:B------:R-:W-:Y:S01]  /*05e0*/  ISETP.GE.U32.AND P2, PT, R0, 0x1e0, PT ;  /* 0x000001e00000780c */ /* 0x000fe20003f46070 */
[----:B---3--:R-:W-:-:S06]  /*05f0*/  @P4 IMAD.WIDE.U32 R38, R3, 0x8, R38 ;  /* 0x0000000803264825 */ /* 0x008fcc00078e0026 */
[----:B----4-:R-:W3:Y:S01]  /*0600*/  @P0 LDC.64 R4, c[0x0][0x3d0] ;  /* 0x0000f400ff040b82 */ /* 0x010ee20000000a00 */
[----:B0-----:R-:W-:-:S07]  /*0610*/  @P4 IMAD.WIDE.U32 R40, R3, 0x8, R40 ;  /* 0x0000000803284825 */ /* 0x001fce00078e0028 */
[----:B------:R-:W0:Y:S01]  /*0620*/  @P0 LDC.64 R80, c[0x0][0x438] ;  /* 0x00010e00ff500b82 */ /* 0x000e220000000a00 */
[----:B------:R-:W-:Y:S01]  /*0630*/  @P4 IADD3 R3, PT, PT, R3, 0x20, RZ ;  /* 0x0000002003034810 */ /* 0x000fe20007ffe0ff */
[----:B------:R4:W5:Y:S06]  /*0640*/  @P4 LDG.E.64 R28, desc[UR6][R38.64] ;  /* 0x00000006261c4981 */ /* 0x00096c000c1e1b00 */
[----:B--2---:R-:W2:Y:S01]  /*0650*/  @P1 LDC.64 R36, c[0x0][0x3d0] ;  /* 0x0000f400ff241b82 */ /* 0x004ea20000000a00 */
[C---:B-1----:R-:W-:Y:S01]  /*0660*/  @P5 IMAD.WIDE.U32 R42, R3.reuse, 0x8, R42 ;  /* 0x00000008032a5825 */ /* 0x042fe200078e002a */
[----:B------:R4:W5:Y:S06]  /*0670*/  @P4 LD.E.64 R58, desc[UR6][R40.64] ;  /* 0x00000006283a4980 */ /* 0x00096c000c101b00 */
[----:B------:R-:W1:Y:S01]  /*0680*/  @P1 LDC.64 R82, c[0x0][0x438] ;  /* 0x00010e00ff521b82 */ /* 0x000e620000000a00 */
[C---:B------:R-:W-:Y:S01]  /*0690*/  @P5 IMAD.WIDE.U32 R44, R3.reuse, 0x8, R44 ;  /* 0x00000008032c5825 */ /* 0x040fe200078e002c */
[----:B------:R-:W-:Y:S01]  /*06a0*/  @P5 IADD3 R3, PT, PT, R3, 0x20, RZ ;  /* 0x0000002003035810 */ /* 0x000fe20007ffe0ff */
[----:B------:R4:W5:Y:S05]  /*06b0*/  @P5 LDG.E.64 R10, desc[UR6][R42.64] ;  /* 0x000000062a0a5981 */ /* 0x00096a000c1e1b00 */
[----:B------:R-:W4:Y:S01]  /*06c0*/  @P3 LDC.64 R84, c[0x0][0x3d0] ;  /* 0x0000f400ff543b82 */ /* 0x000f220000000a00 */
[C---:B------:R-:W-:Y:S01]  /*06d0*/  @P6 IMAD.WIDE.U32 R76, R3.reuse, 0x8, R76 ;  /* 0x00000008034c6825 */ /* 0x040fe200078e004c */
[----:B------:R0:W5:Y:S06]  /*06e0*/  @P5 LD.E.64 R56, desc[UR6][R44.64] ;  /* 0x000000062c385980 */ /* 0x00016c000c101b00 */
[----:B------:R-:W4:Y:S01]  /*06f0*/  @P3 LDC.64 R86, c[0x0][0x438] ;  /* 0x00010e00ff563b82 */ /* 0x000f220000000a00 */
[C---:B------:R-:W-:Y:S01]  /*0700*/  @P6 IMAD.WIDE.U32 R78, R3.reuse, 0x8, R78 ;  /* 0x00000008034e6825 */ /* 0x040fe200078e004e */
[----:B------:R-:W-:Y:S01]  /*0710*/  @P6 IADD3 R3, PT, PT, R3, 0x20, RZ ;  /* 0x0000002003036810 */ /* 0x000fe20007ffe0ff */
[----:B------:R0:W5:Y:S05]  /*0720*/  @P6 LDG.E.64 R8, desc[UR6][R76.64] ;  /* 0x000000064c086981 */ /* 0x00016a000c1e1b00 */
[----:B------:R-:W4:Y:S01]  /*0730*/  @P2 LDC.64 R88, c[0x0][0x3d0] ;  /* 0x0000f400ff582b82 */ /* 0x000f220000000a00 */
[C---:B---3--:R-:W-:Y:S01]  /*0740*/  @P0 IMAD.WIDE.U32 R4, R3.reuse, 0x8, R4 ;  /* 0x0000000803040825 */ /* 0x048fe200078e0004 */
[----:B------:R3:W5:Y:S06]  /*0750*/  @P6 LD.E.64 R54, desc[UR6][R78.64] ;  /* 0x000000064e366980 */ /* 0x00076c000c101b00 */
[----:B------:R-:W3:Y:S01]  /*0760*/  @P2 LDC.64 R90, c[0x0][0x438] ;  /* 0x00010e00ff5a2b82 */ /* 0x000ee20000000a00 */
[C---:B0-----:R-:W-:Y:S01]  /*0770*/  @P0 IMAD.WIDE.U32 R80, R3.reuse, 0x8, R80 ;  /* 0x0000000803500825 */ /* 0x041fe200078e0050 */
[----:B------:R-:W-:Y:S01]  /*0780*/  @P0 IADD3 R3, PT, PT, R3, 0x20, RZ ;  /* 0x0000002003030810 */ /* 0x000fe20007ffe0ff */
[----:B------:R0:W5:Y:S04]  /*0790*/  @P0 LDG.E.64 R6, desc[UR6][R4.64] ;  /* 0x0000000604060981 */ /* 0x000168000c1e1b00 */
[C---:B--2---:R-:W-:Y:S01]  /*07a0*/  @P1 IMAD.WIDE.U32 R36, R3.reuse, 0x8, R36 ;  /* 0x0000000803241825 */ /* 0x044fe200078e0024 */
[----:B------:R0:W5:Y:S03]  /*07b0*/  @P0 LD.E.64 R52, desc[UR6][R80.64] ;  /* 0x0000000650340980 */ /* 0x000166000c101b00 */
[C---:B-1----:R-:W-:Y:S01]  /*07c0*/  @P1 IMAD.WIDE.U32 R82, R3.reuse, 0x8, R82 ;  /* 0x0000000803521825 */ /* 0x042fe200078e0052 */
[----:B------:R-:W-:Y:S01]  /*07d0*/  @P1 IADD3 R3, PT, PT, R3, 0x20, RZ ;  /* 0x0000002003031810 */ /* 0x000fe20007ffe0ff */
[----:B------:R0:W5:Y:S04]  /*07e0*/  @P1 LDG.E.64 R30, desc[UR6][R36.64] ;  /* 0x00000006241e1981 */ /* 0x000168000c1e1b00 */
[C---:B----4-:R-:W-:Y:S01]  /*07f0*/  @P3 IMAD.WIDE.U32 R84, R3.reuse, 0x8, R84 ;  /* 0x0000000803543825 */ /* 0x050fe200078e0054 */
[----:B------:R0:W5:Y:S03]  /*0800*/  @P1 LD.E.64 R50, desc[UR6][R82.64] ;  /* 0x0000000652321980 */ /* 0x000166000c101b00 */
[C---:B------:R-:W-:Y:S01]  /*0810*/  @P3 IMAD.WIDE.U32 R86, R3.reuse, 0x8, R86 ;  /* 0x0000000803563825 */ /* 0x040fe200078e0056 */
[----:B------:R-:W-:Y:S01]  /*0820*/  @P3 IADD3 R3, PT, PT, R3, 0x20, RZ ;  /* 0x0000002003033810 */ /* 0x000fe20007ffe0ff */
[----:B------:R0:W5:Y:S04]  /*0830*/  @P3 LDG.E.64 R32, desc[UR6][R84.64] ;  /* 0x0000000654203981 */ /* 0x000168000c1e1b00 */
[C---:B------:R-:W-:Y:S01]  /*0840*/  @P2 IMAD.WIDE.U32 R88, R3.reuse, 0x8, R88 ;  /* 0x0000000803582825 */ /* 0x040fe200078e0058 */
[----:B------:R0:W5:Y:S03]  /*0850*/  @P3 LD.E.64 R48, desc[UR6][R86.64] ;  /* 0x0000000656303980 */ /* 0x000166000c101b00 */
[----:B---3--:R-:W-:Y:S01]  /*0860*/  @P2 IMAD.WIDE.U32 R90, R3, 0x8, R90 ;  /* 0x00000008035a2825 */ /* 0x008fe200078e005a */
[----:B------:R0:W5:Y:S04]  /*0870*/  @P2 LDG.E.64 R34, desc[UR6][R88.64] ;  /* 0x0000000658222981 */ /* 0x000168000c1e1b00 */
[----:B------:R0:W5:Y:S01]  /*0880*/  @P2 LD.E.64 R46, desc[UR6][R90.64] ;  /* 0x000000065a2e2980 */ /* 0x000162000c101b00 */
[----:B------:R-:W-:-:S02]  /*0890*/  ISETP.GE.U32.AND P0, PT, R0, 0x200, PT ;  /* 0x000002000000780c */ /* 0x000fc40003f06070 */
[----:B------:R-:W-:-:S11]  /*08a0*/  @P2 IADD3 R3, PT, PT, R3, 0x20, RZ ;  /* 0x0000002003032810 */ /* 0x000fd60007ffe0ff */
[----:B0-----:R-:W-:Y:S05]  /*08b0*/  @!P0 BRA `(.L_x_56512) ;  /* 0x0000000400988947 */ /* 0x001fea0003800000 */
[----:B------:R-:W0:Y:S08]  /*08c0*/  LDC.64 R36, c[0x0][0x3d0] ;  /* 0x0000f400ff247b82 */ /* 0x000e300000000a00 */
[----:B------:R-:W1:Y:S01]  /*08d0*/  LDC.64 R4, c[0x0][0x438] ;  /* 0x00010e00ff047b82 */ /* 0x000e620000000a00 */
[----:B0-----:R-:W-:-:S06]  /*08e0*/  IMAD.WIDE.U32 R36, R3, 0x8, R36 ;  /* 0x0000000803247825 */ /* 0x001fcc00078e0024 */
[----:B------:R-:W5:Y:S01]  /*08f0*/  LDG.E.64 R36, desc[UR6][R36.64] ;  /* 0x0000000624247981 */ /* 0x000f62000c1e1b00 */
[----:B-1----:R-:W-:-:S06]  /*0900*/  IMAD.WIDE.U32 R4, R3, 0x8, R4 ;  /* 0x0000000803047825 */ /* 0x002fcc00078e0004 */
[----:B------:R-:W5:Y:S01]  /*0910*/  LD.E.64 R4, desc[UR6][R4.64] ;  /* 0x0000000604047980 */ /* 0x000f62000c101b00 */
[----:B------:R-:W-:Y:S05]  /*0920*/  BRA `(.L_x_56512) ;  /* 0x00000004007c7947 */ /* 0x000fea0003800000 */
.L_x_56511:
        /* <DEDUP_REMOVED lines=13> */
[----:B------:R-:W-:Y:S02]  /*0a00*/  @P2 CS2R R74, SRZ ;  /* 0x00000000004a2805 */ /* 0x000fe4000001ff00 */
[----:B------:R0:W5:Y:S02]  /*0a10*/  @P2 LDG.E.64 R12, desc[UR6][R38.64] ;  /* 0x00000006260c2981 */ /* 0x000164000c1e1b00 */
[----:B------:R-:W4:Y:S01]  /*0a20*/  @P6 LDC.64 R76, c[0x0][0x3d0] ;  /* 0x0000f400ff4c6b82 */ /* 0x000f220000000a00 */
[C---:B-1----:R-:W-:Y:S01]  /*0a30*/  @P1 IMAD.WIDE.U32 R40, R3.reuse, 0x8, R40 ;  /* 0x0000000803281825 */ /* 0x042fe200078e0028 */
[C---:B------:R-:W-:Y:S02]  /*0a40*/  ISETP.GE.U32.AND P2, PT, R0.reuse, 0x100, PT ;  /* 0x000001000000780c */ /* 0x040fe40003f46070 */
[----:B------:R-:W-:Y:S02]  /*0a50*/  @P1 IADD3 R3, PT, PT, R3, 0x20, RZ ;  /* 0x0000002003031810 */ /* 0x000fe40007ffe0ff */
[----:B------:R-:W-:Y:S01]  /*0a60*/  @P1 CS2R R72, SRZ ;  /* 0x0000000000481805 */ /* 0x000fe2000001ff00 */
[----:B------:R1:W5:Y:S01]  /*0a70*/  @P1 LDG.E.64 R14, desc[UR6][R40.64] ;  /* 0x00000006280e1981 */ /* 0x000362000c1e1b00 */
[----:B------:R-:W1:Y:S01]  /*0a80*/  @P5 LDC.64 R78, c[0x0][0x3d0] ;  /* 0x0000f400ff4e5b82 */ /* 0x000e620000000a00 */
[----:B------:R-:W-:Y:S01]  /*0a90*/  ISETP.GE.U32.AND P1, PT, R0, 0x120, PT ;  /* 0x000001200000780c */ /* 0x000fe20003f26070 */
[C---:B--2---:R-:W-:Y:S01]  /*0aa0*/  @P0 IMAD.WIDE.U32 R42, R3.reuse, 0x8, R42 ;  /* 0x00000008032a0825 */ /* 0x044fe200078e002a */
[----:B------:R-:W-:-:S02]  /*0ab0*/  @P0 IADD3 R3, PT, PT, R3, 0x20, RZ ;  /* 0x0000002003030810 */ /* 0x000fc40007ffe0ff */
[----:B------:R-:W-:Y:S02]  /*0ac0*/  @P0 CS2R R70, SRZ ;  /* 0x0000000000460805 */ /* 0x000fe4000001ff00 */
[----:B------:R2:W5:Y:S01]  /*0ad0*/  @P0 LDG.E.64 R16, desc[UR6][R42.64] ;  /* 0x000000062a100981 */ /* 0x000562000c1e1b00 */
[----:B------:R-:W2:Y:S01]  /*0ae0*/  @P3 LDC.64 R80, c[0x0][0x3d0] ;  /* 0x0000f400ff503b82 */ /* 0x000ea20000000a00 */
[C---:B---3--:R-:W-:Y:S01]  /*0af0*/  @P4 IMAD.WIDE.U32 R44, R3.reuse, 0x8, R44 ;  /* 0x00000008032c4825 */ /* 0x048fe200078e002c */
[C---:B------:R-:W-:Y:S02]  /*0b00*/  ISETP.GE.U32.AND P0, PT, R0.reuse, 0x140, PT ;  /* 0x000001400000780c */ /* 0x040fe40003f06070 */
[----:B------:R-:W-:Y:S02]  /*0b10*/  @P4 IADD3 R3, PT, PT, R3, 0x20, RZ ;  /* 0x0000002003034810 */ /* 0x000fe40007ffe0ff */
[----:B------:R-:W-:Y:S01]  /*0b20*/  @P4 CS2R R68, SRZ ;  /* 0x0000000000444805 */ /* 0x000fe2000001ff00 */
[----:B------:R3:W5:Y:S01]  /*0b30*/  @P4 LDG.E.64 R18, desc[UR6][R44.64] ;  /* 0x000000062c124981 */ /* 0x000762000c1e1b00 */
[----:B0-----:R-:W0:Y:S01]  /*0b40*/  @P2 LDC.64 R38, c[0x0][0x3d0] ;  /* 0x0000f400ff262b82 */ /* 0x001e220000000a00 */
[----:B----4-:R-:W-:Y:S01]  /*0b50*/  @P6 IMAD.WIDE.U32 R76, R3, 0x8, R76 ;  /* 0x00000008034c6825 */ /* 0x010fe200078e004c */
[----:B------:R-:W-:-:S02]  /*0b60*/  ISETP.GE.U32.AND P4, PT, R0, 0x160, PT ;  /* 0x000001600000780c */ /* 0x000fc40003f86070 */
[----:B------:R-:W-:Y:S02]  /*0b70*/  @P6 IADD3 R3, PT, PT, R3, 0x20, RZ ;  /* 0x0000002003036810 */ /* 0x000fe40007ffe0ff */
[----:B------:R-:W-:Y:S01]  /*0b80*/  @P6 CS2R R66, SRZ ;  /* 0x0000000000426805 */ /* 0x000fe2000001ff00 */
[----:B------:R4:W5:Y:S01]  /*0b90*/  @P6 LDG.E.64 R20, desc[UR6][R76.64] ;  /* 0x000000064c146981 */ /* 0x000962000c1e1b00 */
[----:B-1----:R-:W1:Y:S01]  /*0ba0*/  @P1 LDC.64 R40, c[0x0][0x3d0] ;  /* 0x0000f400ff281b82 */ /* 0x002e620000000a00 */
[C---:B------:R-:W-:Y:S01]  /*0bb0*/  @P5 IMAD.WIDE.U32 R78, R3.reuse, 0x8, R78 ;  /* 0x00000008034e5825 */ /* 0x040fe200078e004e */
[C---:B------:R-:W-:Y:S02]  /*0bc0*/  ISETP.GE.U32.AND P6, PT, R0.reuse, 0x180, PT ;  /* 0x000001800000780c */ /* 0x040fe40003fc6070 */
[----:B------:R-:W-:Y:S02]  /*0bd0*/  @P5 IADD3 R3, PT, PT, R3, 0x20, RZ ;  /* 0x0000002003035810 */ /* 0x000fe40007ffe0ff */
[----:B------:R-:W-:Y:S01]  /*0be0*/  @P5 CS2R R64, SRZ ;  /* 0x0000000000405805 */ /* 0x000fe2000001ff00 */
[----:B------:R1:W5:Y:S01]  /*0bf0*/  @P5 LDG.E.64 R22, desc[UR6][R78.64] ;  /* 0x000000064e165981 */ /* 0x000362000c1e1b00 */
[----:B--2---:R-:W2:Y:S01]  /*0c00*/  @P0 LDC.64 R42, c[0x0][0x3d0] ;  /* 0x0000f400ff2a0b82 */ /* 0x004ea20000000a00 */
[----:B------:R-:W-:Y:S01]  /*0c10*/  @P3 IMAD.WIDE.U32 R80, R3, 0x8, R80 ;  /* 0x0000000803503825 */ /* 0x000fe200078e0050 */
[----:B------:R-:W-:-:S02]  /*0c20*/  ISETP.GE.U32.AND P5, PT, R0, 0x1a0, PT ;  /* 0x000001a00000780c */ /* 0x000fc40003fa6070 */
[----:B------:R-:W-:Y:S02]  /*0c30*/  @P3 IADD3 R3, PT, PT, R3, 0x20, RZ ;  /* 0x0000002003033810 */ /* 0x000fe40007ffe0ff */
[----:B------:R-:W-:Y:S01]  /*0c40*/  @P3 CS2R R62, SRZ ;  /* 0x00000000003e3805 */ /* 0x000fe2000001ff00 */
[----:B------:R2:W5:Y:S01]  /*0c50*/  @P3 LDG.E.64 R24, desc[UR6][R80.64] ;  /* 0x0000000650183981 */ /* 0x000562000c1e1b00 */
[----:B---3--:R-:W3:Y:S01]  /*0c60*/  @P4 LDC.64 R44, c[0x0][0x3d0] ;  /* 0x0000f400ff2c4b82 */ /* 0x008ee20000000a00 */
[C---:B0-----:R-:W-:Y:S01]  /*0c70*/  @P2 IMAD.WIDE.U32 R38, R3.reuse, 0x8, R38 ;  /* 0x0000000803262825 */ /* 0x041fe200078e0026 */
[C---:B------:R-:W-:Y:S02]  /*0c80*/  ISETP.GE.U32.AND P3, PT, R0.reuse, 0x1c0, PT ;  /* 0x000001c00000780c */ /* 0x040fe40003f66070 */
[----:B------:R-:W-:Y:S02]  /*0c90*/  @P2 IADD3 R3, PT, PT, R3, 0x20, RZ ;  /* 0x0000002003032810 */ /* 0x000fe40007ffe0ff */
[----:B------:R-:W-:Y:S01]  /*0ca0*/  @P2 CS2R R60, SRZ ;  /* 0x00000000003c2805 */ /* 0x000fe2000001ff00 */
[----:B------:R0:W5:Y:S01]  /*0cb0*/  @P2 LDG.E.64 R26, desc[UR6][R38.64] ;  /* 0x00000006261a2981 */ /* 0x000162000c1e1b00 */
[----:B----4-:R-:W4:Y:S01]  /*0cc0*/  @P6 LDC.64 R76, c[0x0][0x3d0] ;  /* 0x0000f400ff4c6b82 */ /* 0x010f220000000a00 */
[----:B-1----:R-:W-:Y:S01]  /*0cd0*/  @P1 IMAD.WIDE.U32 R40, R3, 0x8, R40 ;  /* 0x0000000803281825 */ /* 0x002fe200078e0028 */
[----:B------:R-:W-:-:S02]  /*0ce0*/  ISETP.GE.U32.AND P2, PT, R0, 0x1e0, PT ;  /* 0x000001e00000780c */ /* 0x000fc40003f46070 */
[----:B------:R-:W-:Y:S02]  /*0cf0*/  @P1 IADD3 R3, PT, PT, R3, 0x20, RZ ;  /* 0x0000002003031810 */ /* 0x000fe40007ffe0ff */
[----:B------:R-:W-:Y:S01]  /*0d00*/  @P1 CS2R R58, SRZ ;  /* 0x00000000003a1805 */ /* 0x000fe2000001ff00 */
[----:B------:R1:W5:Y:S01]  /*0d10*/  @P1 LDG.E.64 R28, desc[UR6][R40.64] ;  /* 0x00000006281c1981 */ /* 0x000362000c1e1b00 */
[----:B------:R-:W1:Y:S01]  /*0d20*/  @P5 LDC.64 R78, c[0x0][0x3d0] ;  /* 0x0000f400ff4e5b82 */ /* 0x000e620000000a00 */
[----:B------:R-:W-:Y:S01]  /*0d30*/  ISETP.GE.U32.AND P1, PT, R0, 0x200, PT ;  /* 0x000002000000780c */ /* 0x000fe20003f26070 */
[C---:B--2---:R-:W-:Y:S01]  /*0d40*/  @P0 IMAD.WIDE.U32 R42, R3.reuse, 0x8, R42 ;  /* 0x00000008032a0825 */ /* 0x044fe200078e002a */
[----:B------:R-:W-:-:S04]  /*0d50*/  @P0 IADD3 R3, PT, PT, R3, 0x20, RZ ;  /* 0x0000002003030810 */ /* 0x000fc80007ffe0ff */
[----:B------:R2:W5:Y:S01]  /*0d60*/  @P0 LDG.E.64 R10, desc[UR6][R42.64] ;  /* 0x000000062a0a0981 */ /* 0x000562000c1e1b00 */
[----:B------:R-:W2:Y:S01]  /*0d70*/  @P3 LDC.64 R80, c[0x0][0x3d0] ;  /* 0x0000f400ff503b82 */ /* 0x000ea20000000a00 */
[C---:B---3--:R-:W-:Y:S01]  /*0d80*/  @P4 IMAD.WIDE.U32 R44, R3.reuse, 0x8, R44 ;  /* 0x00000008032c4825 */ /* 0x048fe200078e002c */
[----:B------:R-:W-:-:S04]  /*0d90*/  @P4 IADD3 R3, PT, PT, R3, 0x20, RZ ;  /* 0x0000002003034810 */ /* 0x000fc80007ffe0ff */
[----:B------:R3:W5:Y:S02]  /*0da0*/  @P4 LDG.E.64 R8, desc[UR6][R44.64] ;  /* 0x000000062c084981 */ /* 0x000764000c1e1b00 */
[----:B0-----:R-:W0:Y:S01]  /*0db0*/  @P2 LDC.64 R38, c[0x0][0x3d0] ;  /* 0x0000f400ff262b82 */ /* 0x001e220000000a00 */
[C---:B----4-:R-:W-:Y:S01]  /*0dc0*/  @P6 IMAD.WIDE.U32 R76, R3.reuse, 0x8, R76 ;  /* 0x00000008034c6825 */ /* 0x050fe200078e004c */
[----:B------:R-:W-:-:S04]  /*0dd0*/  @P6 IADD3 R3, PT, PT, R3, 0x20, RZ ;  /* 0x0000002003036810 */ /* 0x000fc80007ffe0ff */
[----:B------:R3:W5:Y:S02]  /*0de0*/  @P6 LDG.E.64 R6, desc[UR6][R76.64] ;  /* 0x000000064c066981 */ /* 0x000764000c1e1b00 */
[----:B------:R-:W4:Y:S01]  /*0df0*/  @P1 LDC.64 R82, c[0x0][0x3d0] ;  /* 0x0000f400ff521b82 */ /* 0x000f220000000a00 */
[C---:B-1----:R-:W-:Y:S01]  /*0e00*/  @P5 IMAD.WIDE.U32 R78, R3.reuse, 0x8, R78 ;  /* 0x00000008034e5825 */ /* 0x042fe200078e004e */
[----:B------:R-:W-:-:S04]  /*0e10*/  @P5 IADD3 R3, PT, PT, R3, 0x20, RZ ;  /* 0x0000002003035810 */ /* 0x000fc80007ffe0ff */
[----:B------:R3:W5:Y:S01]  /*0e20*/  @P5 LDG.E.64 R30, desc[UR6][R78.64] ;  /* 0x000000064e1e5981 */ /* 0x000762000c1e1b00 */
[C---:B--2---:R-:W-:Y:S01]  /*0e30*/  @P3 IMAD.WIDE.U32 R80, R3.reuse, 0x8, R80 ;  /* 0x0000000803503825 */ /* 0x044fe200078e0050 */
[----:B------:R-:W-:-:S04]  /*0e40*/  @P3 IADD3 R3, PT, PT, R3, 0x20, RZ ;  /* 0x0000002003033810 */ /* 0x000fc80007ffe0ff */
[----:B------:R3:W5:Y:S01]  /*0e50*/  @P3 LDG.E.64 R32, desc[UR6][R80.64] ;  /* 0x0000000650203981 */ /* 0x000762000c1e1b00 */
[C---:B0-----:R-:W-:Y:S01]  /*0e60*/  @P2 IMAD.WIDE.U32 R40, R3.reuse, 0x8, R38 ;  /* 0x0000000803282825 */ /* 0x041fe200078e0026 */
[----:B------:R-:W-:-:S04]  /*0e70*/  @P2 IADD3 R3, PT, PT, R3, 0x20, RZ ;  /* 0x0000002003032810 */ /* 0x000fc80007ffe0ff */
[----:B------:R3:W5:Y:S01]  /*0e80*/  @P2 LDG.E.64 R34, desc[UR6][R40.64] ;  /* 0x0000000628222981 */ /* 0x000762000c1e1b00 */
[----:B----4-:R-:W-:-:S05]  /*0e90*/  @P1 IMAD.WIDE.U32 R38, R3, 0x8, R82 ;  /* 0x0000000803261825 */ /* 0x010fca00078e0052 */
[----:B------:R3:W5:Y:S01]  /*0ea0*/  @P1 LDG.E.64 R36, desc[UR6][R38.64] ;  /* 0x0000000626241981 */ /* 0x000762000c1e1b00 */
[----:B------:R-:W-:Y:S02]  /*0eb0*/  @P0 CS2R R56, SRZ ;  /* 0x0000000000380805 */ /* 0x000fe4000001ff00 */
[----:B------:R-:W-:Y:S02]  /*0ec0*/  @P4 CS2R R54, SRZ ;  /* 0x0000000000364805 */ /* 0x000fe4000001ff00 */
[----:B------:R-:W-:Y:S02]  /*0ed0*/  @P6 CS2R R52, SRZ ;  /* 0x0000000000346805 */ /* 0x000fe4000001ff00 */
[----:B------:R-:W-:Y:S02]  /*0ee0*/  @P5 CS2R R50, SRZ ;  /* 0x0000000000325805 */ /* 0x000fe4000001ff00 */
[----:B------:R-:W-:Y:S02]  /*0ef0*/  @P3 CS2R R48, SRZ ;  /* 0x0000000000303805 */ /* 0x000fe4000001ff00 */
[----:B------:R-:W-:-:S02]  /*0f00*/  @P2 CS2R R46, SRZ ;  /* 0x00000000002e2805 */ /* 0x000fc4000001ff00 */
[----:B---3--:R-:W-:-:S07]  /*0f10*/  @P1 CS2R R4, SRZ ;  /* 0x0000000000041805 */ /* 0x008fce000001ff00 */
.L_x_56512:
[----:B------:R-:W-:Y:S05]  /*0f20*/  BSYNC.RECONVERGENT B0 ;  /* 0x0000000000007941 */ /* 0x000fea0003800200 */
.L_x_56510:
[----:B------:R-:W0:Y:S02]  /*0f30*/  LDCU UR4, c[0x0][0x384] ;  /* 0x00007080ff0477ac */ /* 0x000e240008000800 */
[----:B0-----:R-:W-:-:S13]  /*0f40*/  ISETP.GE.AND P0, PT, R2, UR4, PT ;  /* 0x0000000402007c0c */ /* 0x001fda000bf06270 */
[----:B------:R-:W-:Y:S05]  /*0f50*/  @P0 EXIT ;  /* 0x000000000000094d */ /* 0x000fea0003800000 */
[----:B-----5:R-:W-:Y:S01]  /*0f60*/  MOV R123, R12 ;  /* 0x0000000c007b7202 */ /* 0x020fe20000000f00 */
[----:B------:R-:W0:Y:S01]  /*0f70*/  LDCU.64 UR4, c[0x0][0x3e0] ;  /* 0x00007c00ff0477ac */ /* 0x000e220008000a00 */
[----:B------:R-:W-:Y:S02]  /*0f80*/  MOV R3, R13 ;  /* 0x0000000d00037202 */ /* 0x000fe40000000f00 */
[----:B------:R-:W-:Y:S01]  /*0f90*/  MOV R142, R28 ;  /* 0x0000001c008e7202 */ /* 0x000fe20000000f00 */
[----:B------:R-:W1:Y:S01]  /*0fa0*/  LDCU UR8, c[0x0][0x388] ;  /* 0x00007100ff0877ac */ /* 0x000e620008000800 */
[----:B------:R-:W-:Y:S02]  /*0fb0*/  SHF.R.U64 R143, R28, 0x10, R29 ;  /* 0x000000101c8f7819 */ /* 0x000fe4000000121d */
[----:B------:R-:W-:Y:S02]  /*0fc0*/  MOV R144, R10 ;  /* 0x0000000a00907202 */ /* 0x000fe40000000f00 */
[----:B------:R-:W-:-:S02]  /*0fd0*/  SHF.R.U64 R145, R10, 0x10, R11 ;  /* 0x000000100a917819 */ /* 0x000fc4000000120b */
[----:B------:R-:W-:Y:S02]  /*0fe0*/  MOV R10, R9 ;  /* 0x00000009000a7202 */ /* 0x000fe40000000f00 */
[--C-:B------:R-:W-:Y:S02]  /*0ff0*/  SHF.R.U64 R147, R8, 0x10, R9.reuse ;  /* 0x0000001008937819 */ /* 0x100fe40000001209 */
[----:B------:R-:W-:Y:S02]  /*1000*/  SHF.R.U32.HI R28, RZ, 0x10, R9 ;  /* 0x00000010ff1c7819 */ /* 0x000fe40000011609 */
[----:B------:R-:W-:Y:S01]  /*1010*/  MOV R148, R6 ;  /* 0x0000000600947202 */ /* 0x000fe20000000f00 */
[----:B0-----:R-:W-:Y:S01]  /*1020*/  UISETP.NE.U32.AND UP0, UPT, UR4, URZ, UPT ;  /* 0x000000ff0400728c */ /* 0x001fe2000bf05070 */
[----:B------:R-:W-:Y:S01]  /*1030*/  MOV R9, R7 ;  /* 0x0000000700097202 */ /* 0x000fe20000000f00 */
[----:B------:R-:W0:Y:S01]  /*1040*/  LDCU.U8 UR4, c[0x0][0x410] ;  /* 0x00008200ff0477ac */ /* 0x000e220008000000 */
[----:B------:R-:W-:-:S02]  /*1050*/  PRMT R123, R123, 0x5410, R3 ;  /* 0x000054107b7b7816 */ /* 0x000fc40000000003 */
[--C-:B------:R-:W-:Y:S01]  /*1060*/  SHF.R.U64 R156, R74, 0x10, R75.reuse ;  /* 0x000000104a9c7819 */ /* 0x100fe2000000124b */
[----:B------:R-:W-:Y:S01]  /*1070*/  UISETP.NE.AND.EX UP0, UPT, UR5, URZ, UPT, UP0 ;  /* 0x000000ff0500728c */ /* 0x000fe2000bf05300 */
[----:B------:R-:W-:Y:S01]  /*1080*/  SHF.R.U32.HI R3, RZ, 0x10, R75 ;  /* 0x00000010ff037819 */ /* 0x000fe2000001164b */
[----:B------:R-:W2:Y:S01]  /*1090*/  LDCU UR5, c[0x0][0x448] ;  /* 0x00008900ff0577ac */ /* 0x000ea20008000800 */
[----:B------:R-:W-:Y:S02]  /*10a0*/  PRMT R148, R148, 0x5410, R9 ;  /* 0x0000541094947816 */ /* 0x000fe40000000009 */
[--C-:B------:R-:W-:Y:S02]  /*10b0*/  SHF.R.U64 R157, R72, 0x10, R73.reuse ;  /* 0x00000010489d7819 */ /* 0x100fe40000001249 */
[----:B------:R-:W-:Y:S02]  /*10c0*/  SHF.R.U32.HI R9, RZ, 0x10, R73 ;  /* 0x00000010ff097819 */ /* 0x000fe40000011649 */
[----:B------:R-:W-:-:S02]  /*10d0*/  PRMT R156, R156, 0x5410, R3 ;  /* 0x000054109c9c7816 */ /* 0x000fc40000000003 */
[--C-:B------:R-:W-:Y:S02]  /*10e0*/  SHF.R.U64 R158, R70, 0x10, R71.reuse ;  /* 0x00000010469e7819 */ /* 0x100fe40000001247 */
[----:B------:R-:W-:Y:S02]  /*10f0*/  SHF.R.U32.HI R3, RZ, 0x10, R71 ;  /* 0x00000010ff037819 */ /* 0x000fe40000011647 */
        /* <DEDUP_REMOVED lines=33> */
[----:B------:R-:W-:-:S02]  /*1310*/  MOV R146, R8 ;  /* 0x0000000800927202 */ /* 0x000fc40000000f00 */
[--C-:B------:R-:W-:Y:S02]  /*1320*/  SHF.R.U64 R170, R46, 0x10, R47.reuse ;  /* 0x000000102eaa7819 */ /* 0x100fe4000000122f */
[----:B------:R-:W-:Y:S02]  /*1330*/  SHF.R.U32.HI R9, RZ, 0x10, R47 ;  /* 0x00000010ff097819 */ /* 0x000fe4000001162f */
[----:B------:R-:W-:Y:S02]  /*1340*/  MOV R125, R14 ;  /* 0x0000000e007d7202 */ /* 0x000fe40000000f00 */
[----:B------:R-:W-:Y:S02]  /*1350*/  SHF.R.U64 R126, R14, 0x10, R15 ;  /* 0x000000100e7e7819 */ /* 0x000fe4000000120f */
[----:B------:R-:W-:Y:S02]  /*1360*/  MOV R13, R17 ;  /* 0x00000011000d7202 */ /* 0x000fe40000000f00 */
[----:B------:R-:W-:-:S02]  /*1370*/  SHF.R.U64 R130, R16, 0x10, R17 ;  /* 0x0000001010827819 */ /* 0x000fc40000001211 */
[----:B------:R-:W-:Y:S02]  /*1380*/  SHF.R.U32.HI R40, RZ, 0x10, R17 ;  /* 0x00000010ff287819 */ /* 0x000fe40000011611 */
[----:B------:R-:W-:Y:S02]  /*1390*/  MOV R138, R24 ;  /* 0x00000018008a7202 */ /* 0x000fe40000000f00 */
[----:B------:R-:W-:Y:S02]  /*13a0*/  SHF.R.U64 R139, R24, 0x10, R25 ;  /* 0x00000010188b7819 */ /* 0x000fe40000001219 */
[----:B------:R-:W-:Y:S02]  /*13b0*/  MOV R131, R18 ;  /* 0x0000001200837202 */ /* 0x000fe40000000f00 */
[----:B------:R-:W-:Y:S02]  /*13c0*/  MOV R14, R19 ;  /* 0x00000013000e7202 */ /* 0x000fe40000000f00 */
[----:B------:R-:W-:-:S02]  /*13d0*/  SHF.R.U64 R132, R18, 0x10, R19 ;  /* 0x0000001012847819 */ /* 0x000fc40000001213 */
[----:B------:R-:W-:Y:S02]  /*13e0*/  SHF.R.U32.HI R41, RZ, 0x10, R19 ;  /* 0x00000010ff297819 */ /* 0x000fe40000011613 */
[----:B------:R-:W-:Y:S02]  /*13f0*/  MOV R17, R25 ;  /* 0x0000001900117202 */ /* 0x000fe40000000f00 */
[----:B------:R-:W-:Y:S02]  /*1400*/  SHF.R.U32.HI R24, RZ, 0x10, R25 ;  /* 0x00000010ff187819 */ /* 0x000fe40000011619 */
[----:B------:R-:W-:Y:S02]  /*1410*/  MOV R140, R26 ;  /* 0x0000001a008c7202 */ /* 0x000fe40000000f00 */
[----:B------:R-:W-:Y:S02]  /*1420*/  SHF.R.U64 R141, R26, 0x10, R27 ;  /* 0x000000101a8d7819 */ /* 0x000fe4000000121b */
[----:B------:R-:W-:-:S02]  /*1430*/  PRMT R168, R168, 0x5410, R3 ;  /* 0x00005410a8a87816 */ /* 0x000fc40000000003 */
[----:B------:R-:W-:Y:S02]  /*1440*/  MOV R12, R15 ;  /* 0x0000000f000c7202 */ /* 0x000fe40000000f00 */
[----:B------:R-:W-:Y:S02]  /*1450*/  SHF.R.U32.HI R39, RZ, 0x10, R15 ;  /* 0x00000010ff277819 */ /* 0x000fe4000001160f */
[----:B------:R-:W-:Y:S02]  /*1460*/  MOV R134, R20 ;  /* 0x0000001400867202 */ /* 0x000fe40000000f00 */
[----:B------:R-:W-:Y:S02]  /*1470*/  SHF.R.U64 R135, R20, 0x10, R21 ;  /* 0x0000001014877819 */ /* 0x000fe40000001215 */
[----:B------:R-:W-:Y:S02]  /*1480*/  MOV R18, R27 ;  /* 0x0000001b00127202 */ /* 0x000fe40000000f00 */
[----:B------:R-:W-:-:S02]  /*1490*/  SHF.R.U32.HI R25, RZ, 0x10, R27 ;  /* 0x00000010ff197819 */ /* 0x000fc4000001161b */
[----:B------:R-:W-:Y:S02]  /*14a0*/  MOV R19, R29 ;  /* 0x0000001d00137202 */ /* 0x000fe40000000f00 */
[----:B------:R-:W-:Y:S02]  /*14b0*/  SHF.R.U32.HI R26, RZ, 0x10, R29 ;  /* 0x00000010ff1a7819 */ /* 0x000fe4000001161d */
[--C-:B------:R-:W-:Y:S02]  /*14c0*/  SHF.R.U64 R169, R48, 0x10, R49.reuse ;  /* 0x0000001030a97819 */ /* 0x100fe40000001231 */
[----:B------:R-:W-:Y:S02]  /*14d0*/  SHF.R.U32.HI R3, RZ, 0x10, R49 ;  /* 0x00000010ff037819 */ /* 0x000fe40000011631 */
[----:B------:R-:W-:Y:S02]  /*14e0*/  MOV R129, R16 ;  /* 0x0000001000817202 */ /* 0x000fe40000000f00 */
[----:B------:R-:W-:-:S02]  /*14f0*/  MOV R15, R21 ;  /* 0x00000015000f7202 */ /* 0x000fc40000000f00 */
[----:B------:R-:W-:Y:S02]  /*1500*/  SHF.R.U32.HI R42, RZ, 0x10, R21 ;  /* 0x00000010ff2a7819 */ /* 0x000fe40000011615 */
[----:B------:R-:W-:Y:S02]  /*1510*/  MOV R20, R11 ;  /* 0x0000000b00147202 */ /* 0x000fe40000000f00 */
[----:B------:R-:W-:Y:S02]  /*1520*/  SHF.R.U32.HI R27, RZ, 0x10, R11 ;  /* 0x00000010ff1b7819 */ /* 0x000fe4000001160b */
[--C-:B------:R-:W-:Y:S02]  /*1530*/  SHF.R.U64 R149, R6, 0x10, R7.reuse ;  /* 0x0000001006957819 */ /* 0x100fe40000001207 */
[----:B------:R-:W-:Y:S02]  /*1540*/  SHF.R.U32.HI R29, RZ, 0x10, R7 ;  /* 0x00000010ff1d7819 */ /* 0x000fe40000011607 */
[----:B------:R-:W-:-:S02]  /*1550*/  MOV R150, R30 ;  /* 0x0000001e00967202 */ /* 0x000fc40000000f00 */
[----:B------:R-:W-:Y:S02]  /*1560*/  SHF.R.U64 R151, R30, 0x10, R31 ;  /* 0x000000101e977819 */ /* 0x000fe4000000121f */
[----:B------:R-:W-:Y:S02]  /*1570*/  PRMT R146, R146, 0x5410, R10 ;  /* 0x0000541092927816 */ /* 0x000fe4000000000a */
[----:B------:R-:W-:Y:S02]  /*1580*/  PRMT R170, R170, 0x5410, R9 ;  /* 0x00005410aaaa7816 */ /* 0x000fe40000000009 */
        /* <DEDUP_REMOVED lines=8> */
[----:B------:R-:W-:-:S02]  /*1610*/  MOV R6, R36 ;  /* 0x0000002400067202 */ /* 0x000fc40000000f00 */
[----:B------:R-:W-:Y:S02]  /*1620*/  MOV R11, R37 ;  /* 0x00000025000b7202 */ /* 0x000fe40000000f00 */
[--C-:B------:R-:W-:Y:S01]  /*1630*/  SHF.R.U64 R7, R36, 0x10, R37.reuse ;  /* 0x0000001024077819 */ /* 0x100fe20000001225 */
[----:B------:R-:W-:Y:S01]  /*1640*/  HADD2.F32 R6, -RZ, R6.H0_H0 ;  /* 0x20000006ff067230 */ /* 0x000fe20000004100 */
[----:B------:R-:W-:Y:S02]  /*1650*/  SHF.R.U32.HI R8, RZ, 0x10, R37 ;  /* 0x00000010ff087819 */ /* 0x000fe40000011625 */
[--C-:B------:R-:W-:Y:S01]  /*1660*/  SHF.R.U64 R10, R4, 0x10, R5.reuse ;  /* 0x00000010040a7819 */ /* 0x100fe20000001205 */
[----:B------:R-:W-:Y:S01]  /*1670*/  HADD2.F32 R7, -RZ, R7.H0_H0 ;  /* 0x20000007ff077230 */ /* 0x000fe20000004100 */
[----:B------:R-:W-:Y:S01]  /*1680*/  SHF.R.U32.HI R9, RZ, 0x10, R5 ;  /* 0x00000010ff097819 */ /* 0x000fe20000011605 */
[----:B------:R-:W-:Y:S01]  /*1690*/  HADD2.F32 R8, -RZ, R8.H0_H0 ;  /* 0x20000008ff087230 */ /* 0x000fe20000004100 */
[----:B------:R-:W-:Y:S01]  /*16a0*/  MOV R22, R33 ;  /* 0x0000002100167202 */ /* 0x000fe20000000f00 */
[----:B------:R-:W-:Y:S01]  /*16b0*/  HADD2.F32 R10, -RZ, R10.H0_H0 ;  /* 0x2000000aff0a7230 */ /* 0x000fe20000004100 */
[----:B------:R-:W-:Y:S01]  /*16c0*/  SHF.R.U32.HI R31, RZ, 0x10, R33 ;  /* 0x00000010ff1f7819 */ /* 0x000fe20000011621 */
[----:B------:R-:W-:Y:S01]  /*16d0*/  HADD2.F32 R9, -RZ, R9.H0_H0 ;  /* 0x20000009ff097230 */ /* 0x000fe20000004100 */
[----:B------:R-:W-:-:S02]  /*16e0*/  MOV R154, R34 ;  /* 0x00000022009a7202 */ /* 0x000fc40000000f00 */
[----:B------:R-:W-:Y:S02]  /*16f0*/  MOV R23, R35 ;  /* 0x0000002300177202 */ /* 0x000fe40000000f00 */
[--C-:B------:R-:W-:Y:S02]  /*1700*/  SHF.R.U64 R155, R34, 0x10, R35.reuse ;  /* 0x00000010229b7819 */ /* 0x100fe40000001223 */
[----:B------:R-:W-:Y:S02]  /*1710*/  SHF.R.U32.HI R32, RZ, 0x10, R35 ;  /* 0x00000010ff207819 */ /* 0x000fe40000011623 */
[----:B------:R-:W-:Y:S01]  /*1720*/  PRMT R169, R169, 0x5410, R3 ;  /* 0x00005410a9a97816 */ /* 0x000fe20000000003 */
[----:B------:R-:W-:Y:S01]  /*1730*/  HADD2.F32 R3, -RZ, R4.H0_H0 ;  /* 0x20000004ff037230 */ /* 0x000fe20000004100 */
[----:B------:R-:W-:Y:S01]  /*1740*/  PRMT R124, R124, 0x5410, R38 ;  /* 0x000054107c7c7816 */ /* 0x000fe20000000026 */
[----:B------:R-:W-:Y:S01]  /*1750*/  HADD2.F32 R4, -RZ, R5.H0_H0 ;  /* 0x20000005ff047230 */ /* 0x000fe20000004100 */
[----:B------:R-:W-:Y:S01]  /*1760*/  PRMT R125, R125, 0x5410, R12 ;  /* 0x000054107d7d7816 */ /* 0x000fe2000000000c */
[----:B------:R-:W-:Y:S01]  /*1770*/  HADD2.F32 R5, -RZ, R11.H0_H0 ;  /* 0x2000000bff057230 */ /* 0x000fe20000004100 */
        /* <DEDUP_REMOVED lines=25> */
[----:B012---:R-:W-:-:S13]  /*1910*/  PLOP3.LUT P5, PT, PT, PT, UP0, 0x80, 0x8 ;  /* 0x000000000008781c */ /* 0x007fda0003faf008 */
.L_x_56594:
[----:B------:R-:W0:Y:S01]  /*1920*/  @P5 LDC.64 R80, c[0x0][0x3e0] ;  /* 0x0000f800ff505b82 */ /* 0x000e220000000a00 */
[----:B-----5:R-:W-:Y:S01]  /*1930*/  HFMA2 R127, -RZ, RZ, 1.875, 0 ;  /* 0x3f800000ff7f7431 */ /* 0x020fe200000001ff */
[----:B------:R-:W1:Y:S01]  /*1940*/  S2R R128, SR_TID.X ;  /* 0x0000000000807919 */ /* 0x000e620000002100 */
[----:B------:R-:W-:-:S05]  /*1950*/  IMAD R44, R2, UR8, RZ ;  /* 0x00000008022c7c24 */ /* 0x000fca000f8e02ff */
[----:B------:R-:W2:Y:S01]  /*1960*/  LDC.64 R92, c[0x0][0x3a0] ;  /* 0x0000e800ff5c7b82 */ /* 0x000ea20000000a00 */
[----:B0-----:R-:W-:-:S05]  /*1970*/  @P5 IMAD.WIDE R80, R2, 0x4, R80 ;  /* 0x0000000402505825 */ /* 0x001fca00078e0250 */
[----:B------:R0:W5:Y:S01]  /*1980*/  @P5 LDG.E R127, desc[UR6][R80.64] ;  /* 0x00000006507f5981 */ /* 0x000162000c1e1900 */
[----:B------:R-:W-:Y:S01]  /*1990*/  SHF.R.S32.HI R45, RZ, 0x1f, R44 ;  /* 0x0000001fff2d7819 */ /* 0x000fe2000001142c */
[----:B------:R-:W-:Y:S01]  /*19a0*/  BSSY.RECONVERGENT B0, `(.L_x_56513) ;  /* 0x000002d000007945 */ /* 0x000fe20003800200 */
[----:B------:R-:W-:Y:S02]  /*19b0*/  ISETP.GE.U32.AND P4, PT, R0, 0x20, PT ;  /* 0x000000200000780c */ /* 0x000fe40003f86070 */
[----:B------:R-:W-:Y:S02]  /*19c0*/  LEA.HI R45, R45, R44, RZ, 0x2 ;  /* 0x0000002c2d2d7211 */ /* 0x000fe400078f10ff */
[----:B-1----:R-:W-:-:S04]  /*19d0*/  LOP3.LUT R122, R128, 0x1f, RZ, 0xc0, !PT ;  /* 0x0000001f807a7812 */ /* 0x002fc800078ec0ff */
[----:B------:R-:W-:Y:S02]  /*19e0*/  LEA.HI.SX32 R122, R45, R122, 0x1e ;  /* 0x0000007a2d7a7211 */ /* 0x000fe400078ff2ff */
[----:B------:R-:W2:Y:S02]  /*19f0*/  LDC.64 R44, c[0x0][0x3e0] ;  /* 0x0000f800ff2c7b82 */ /* 0x000ea40000000a00 */
[----:B------:R-:W-:Y:S02]  /*1a00*/  MOV R133, R122 ;  /* 0x0000007a00857202 */ /* 0x000fe40000000f00 */
[----:B--2---:R-:W-:-:S04]  /*1a10*/  LOP3.LUT P0, RZ, R92, R44, RZ, 0xfc, !PT ;  /* 0x0000002c5cff7212 */ /* 0x004fc8000780fcff */
[----:B------:R-:W-:Y:S01]  /*1a20*/  LOP3.LUT P0, RZ, R93, R45, RZ, 0xfc, P0 ;  /* 0x0000002d5dff7212 */ /* 0x000fe2000000fcff */
[----:B0-----:R-:W-:-:S12]  /*1a30*/  @!P4 BRA `(.L_x_56514) ;  /* 0x00000000008cc947 */ /* 0x001fd80003800000 */
[----:B------:R-:W-:Y:S01]  /*1a40*/  ISETP.NE.U32.AND P1, PT, R92, RZ, PT ;  /* 0x000000ff5c00720c */ /* 0x000fe20003f25070 */
[----:B------:R-:W0:Y:S03]  /*1a50*/  LDC.64 R80, c[0x0][0x390] ;  /* 0x0000e400ff507b82 */ /* 0x000e260000000a00 */
[----:B------:R-:W-:-:S13]  /*1a60*/  ISETP.NE.AND.EX P1, PT, R93, RZ, PT, P1 ;  /* 0x000000ff5d00720c */ /* 0x000fda0003f25310 */
[----:B------:R-:W1:Y:S01]  /*1a70*/  @P1 LDC.64 R84, c[0x0][0x3a0] ;  /* 0x0000e800ff541b82 */ /* 0x000e620000000a00 */
[----:B0-----:R-:W-:-:S06]  /*1a80*/  IMAD.WIDE.U32 R80, R122, 0x10, R80 ;  /* 0x000000107a507825 */ /* 0x001fcc00078e0050 */
[----:B------:R-:W2:Y:S01]  /*1a90*/  LDG.E.128 R80, desc[UR6][R80.64] ;  /* 0x0000000650507981 */ /* 0x000ea2000c1e1d00 */
[----:B-1----:R-:W-:-:S06]  /*1aa0*/  @P1 IMAD.WIDE.U32 R84, R122, 0x10, R84 ;  /* 0x000000107a541825 */ /* 0x002fcc00078e0054 */
[----:B------:R-:W2:Y:S02]  /*1ab0*/  @P1 LDG.E.128 R84, desc[UR6][R84.64] ;  /* 0x0000000654541981 */ /* 0x000ea4000c1e1d00 */
[-C--:B--2--5:R-:W-:Y:S01]  /*1ac0*/  @P1 FFMA.FTZ R12, R80, R127.reuse, R84 ;  /* 0x0000007f500c1223 */ /* 0x0a4fe20000010054 */
[-C--:B------:R-:W-:Y:S01]  /*1ad0*/  @P1 FFMA.FTZ R28, R81, R127.reuse, R85 ;  /* 0x0000007f511c1223 */ /* 0x080fe20000010055 */
[-C--:B------:R-:W-:Y:S01]  /*1ae0*/  @P1 FFMA.FTZ R88, R82, R127.reuse, R86 ;  /* 0x0000007f52581223 */ /* 0x080fe20000010056 */
[----:B------:R-:W-:Y:S02]  /*1af0*/  @P1 FFMA.FTZ R106, R83, R127, R87 ;  /* 0x0000007f536a1223 */ /* 0x000fe40000010057 */
[----:B------:R-:W-:Y:S02]  /*1b00*/  @P1 MOV R76, R12 ;  /* 0x0000000c004c1202 */ /* 0x000fe40000000f00 */
[----:B------:R-:W-:Y:S02]  /*1b10*/  @P1 MOV R77, R28 ;  /* 0x0000001c004d1202 */ /* 0x000fe40000000f00 */
[----:B------:R-:W-:-:S02]  /*1b20*/  @P1 MOV R78, R88 ;  /* 0x00000058004e1202 */ /* 0x000fc40000000f00 */
[----:B------:R-:W-:Y:S01]  /*1b30*/  @P1 MOV R79, R106 ;  /* 0x0000006a004f1202 */ /* 0x000fe20000000f00 */
[----:B------:R-:W-:Y:S06]  /*1b40*/  @P1 BRA `(.L_x_56515) ;  /* 0x0000000000381947 */ /* 0x000fec0003800000 */
[----:B------:R-:W-:-:S04]  /*1b50*/  ISETP.NE.U32.AND P5, PT, R44, RZ, PT ;  /* 0x000000ff2c00720c */ /* 0x000fc80003fa5070 */
[----:B------:R-:W-:-:S13]  /*1b60*/  ISETP.NE.AND.EX P5, PT, R45, RZ, PT, P5 ;  /* 0x000000ff2d00720c */ /* 0x000fda0003fa5350 */
[-C--:B------:R-:W-:Y:S01]  /*1b70*/  @P5 FMUL.FTZ R76, R80, R127.reuse ;  /* 0x0000007f504c5220 */ /* 0x080fe20000410000 */
[-C--:B------:R-:W-:Y:S01]  /*1b80*/  @P5 FMUL.FTZ R77, R81, R127.reuse ;  /* 0x0000007f514d5220 */ /* 0x080fe20000410000 */
[-C--:B------:R-:W-:Y:S01]  /*1b90*/  @P5 FMUL.FTZ R78, R82, R127.reuse ;  /* 0x0000007f524e5220 */ /* 0x080fe20000410000 */
[-C--:B------:R-:W-:Y:S02]  /*1ba0*/  @P5 FMUL.FTZ R79, R83, R127.reuse ;  /* 0x0000007f534f5220 */ /* 0x080fe40000410000 */
[----:B------:R-:W-:Y:S01]  /*1bb0*/  @P5 MOV R12, R76 ;  /* 0x0000004c000c5202 */ /* 0x000fe20000000f00 */
[----:B------:R-:W-:Y:S01]  /*1bc0*/  @!P5 FMUL.FTZ R12, R80, R127 ;  /* 0x0000007f500cd220 */ /* 0x000fe20000410000 */
[----:B------:R-:W-:Y:S01]  /*1bd0*/  @P5 MOV R28, R77 ;  /* 0x0000004d001c5202 */ /* 0x000fe20000000f00 */
[-C--:B------:R-:W-:Y:S01]  /*1be0*/  @!P5 FMUL.FTZ R28, R81, R127.reuse ;  /* 0x0000007f511cd220 */ /* 0x080fe20000410000 */
[----:B------:R-:W-:Y:S01]  /*1bf0*/  @P5 MOV R88, R78 ;  /* 0x0000004e00585202 */ /* 0x000fe20000000f00 */
[----:B------:R-:W-:Y:S01]  /*1c00*/  @!P5 FMUL.FTZ R88, R82, R127 ;  /* 0x0000007f5258d220 */ /* 0x000fe20000410000 */
[----:B------:R-:W-:Y:S01]  /*1c10*/  @P5 MOV R106, R79 ;  /* 0x0000004f006a5202 */ /* 0x000fe20000000f00 */
[----:B------:R-:W-:-:S07]  /*1c20*/  @!P5 FMUL.FTZ R106, R83, R127 ;  /* 0x0000007f536ad220 */ /* 0x000fce0000410000 */
.L_x_56515:
[----:B------:R-:W0:Y:S01]  /*1c30*/  @P0 LDC.64 R80, c[0x0][0x3a8] ;  /* 0x0000ea00ff500b82 */ /* 0x000e220000000a00 */
[C---:B------:R-:W-:Y:S01]  /*1c40*/  IADD3 R133, PT, PT, R122.reuse, 0x20, RZ ;  /* 0x000000207a857810 */ /* 0x040fe20007ffe0ff */
[----:B0-----:R-:W-:-:S05]  /*1c50*/  @P0 IMAD.WIDE.U32 R80, R122, 0x10, R80 ;  /* 0x000000107a500825 */ /* 0x001fca00078e0050 */
[----:B------:R0:W-:Y:S02]  /*1c60*/  @P0 STG.E.128 desc[UR6][R80.64], R76 ;  /* 0x0000004c50000986 */ /* 0x0001e4000c101d06 */
.L_x_56514:
[----:B------:R-:W-:Y:S05]  /*1c70*/  BSYNC.RECONVERGENT B0 ;  /* 0x0000000000007941 */ /* 0x000fea0003800200 */
.L_x_56513:
[----:B------:R-:W-:Y:S01]  /*1c80*/  ISETP.GE.U32.AND P1, PT, R0, 0x40, PT ;  /* 0x000000400000780c */ /* 0x000fe20003f26070 */
[----:B------:R-:W-:Y:S01]  /*1c90*/  BSSY.RECONVERGENT B0, `(.L_x_56516) ;  /* 0x0000023000007945 */ /* 0x000fe20003800200 */
[----:B------:R-:W-:-:S11]  /*1ca0*/  LOP3.LUT R11, R11, 0xfffdffff, RZ, 0xc0, !PT ;  /* 0xfffdffff0b0b7812 */ /* 0x000fd600078ec0ff */
[----:B------:R-:W-:Y:S01]  /*1cb0*/  @P1 LOP3.LUT R11, R11, 0x20000, RZ, 0xfc, !PT ;  /* 0x000200000b0b1812 */ /* 0x000fe200078efcff */
[----:B------:R-:W-:Y:S06]  /*1cc0*/  @!P1 BRA `(.L_x_56517) ;  /* 0x00000000007c9947 */ /* 0x000fec0003800000 */
[----:B------:R-:W-:Y:S01]  /*1cd0*/  ISETP.NE.U32.AND P1, PT, R92, RZ, PT ;  /* 0x000000ff5c00720c */ /* 0x000fe20003f25070 */
[----:B0-----:R-:W0:Y:S03]  /*1ce0*/  LDC.64 R80, c[0x0][0x390] ;  /* 0x0000e400ff507b82 */ /* 0x001e260000000a00 */
        /* <DEDUP_REMOVED lines=15> */
[----:B------:R-:W-:Y:S01]  /*1de0*/  ISETP.NE.U32.AND P1, PT, R44, RZ, PT ;  /* 0x000000ff2c00720c */ /* 0x000fe20003f25070 */
[-C--:B------:R-:W-:Y:S01]  /*1df0*/  FMUL.FTZ R13, R80, R127.reuse ;  /* 0x0000007f500d7220 */ /* 0x080fe20000410000 */
[-C--:B------:R-:W-:Y:S01]  /*1e00*/  FMUL.FTZ R29, R81, R127.reuse ;  /* 0x0000007f511d7220 */ /* 0x080fe20000410000 */
[-C--:B------:R-:W-:Y:S01]  /*1e10*/  FMUL.FTZ R89, R82, R127.reuse ;  /* 0x0000007f52597220 */ /* 0x080fe20000410000 */
[----:B------:R-:W-:Y:S01]  /*1e20*/  ISETP.NE.AND.EX P1, PT, R45, RZ, PT, P1 ;  /* 0x000000ff2d00720c */ /* 0x000fe20003f25310 */
[----:B------:R-:W-:-:S12]  /*1e30*/  FMUL.FTZ R107, R83, R127 ;  /* 0x0000007f536b7220 */ /* 0x000fd80000410000 */
[----:B------:R-:W-:Y:S02]  /*1e40*/  @P1 MOV R76, R13 ;  /* 0x0000000d004c1202 */ /* 0x000fe40000000f00 */
[----:B------:R-:W-:Y:S02]  /*1e50*/  @P1 MOV R77, R29 ;  /* 0x0000001d004d1202 */ /* 0x000fe40000000f00 */
[----:B------:R-:W-:Y:S02]  /*1e60*/  @P1 MOV R78, R89 ;  /* 0x00000059004e1202 */ /* 0x000fe40000000f00 */
[----:B------:R-:W-:-:S07]  /*1e70*/  @P1 MOV R79, R107 ;  /* 0x0000006b004f1202 */ /* 0x000fce0000000f00 */
.L_x_56518:
[----:B------:R-:W0:Y:S02]  /*1e80*/  @P0 LDC.64 R80, c[0x0][0x3a8] ;  /* 0x0000ea00ff500b82 */ /* 0x000e240000000a00 */
[C---:B0-----:R-:W-:Y:S01]  /*1e90*/  @P0 IMAD.WIDE.U32 R80, R133.reuse, 0x10, R80 ;  /* 0x0000001085500825 */ /* 0x041fe200078e0050 */
[----:B------:R-:W-:-:S04]  /*1ea0*/  IADD3 R133, PT, PT, R133, 0x20, RZ ;  /* 0x0000002085857810 */ /* 0x000fc80007ffe0ff */
[----:B------:R1:W-:Y:S03]  /*1eb0*/  @P0 STG.E.128 desc[UR6][R80.64], R76 ;  /* 0x0000004c50000986 */ /* 0x0003e6000c101d06 */
.L_x_56517:
[----:B------:R-:W-:Y:S05]  /*1ec0*/  BSYNC.RECONVERGENT B0 ;  /* 0x0000000000007941 */ /* 0x000fea0003800200 */
.L_x_56516:
[----:B------:R-:W-:Y:S01]  /*1ed0*/  ISETP.GE.U32.AND P1, PT, R0, 0x60, PT ;  /* 0x000000600000780c */ /* 0x000fe20003f26070 */
[----:B------:R-:W-:Y:S01]  /*1ee0*/  BSSY.RECONVERGENT B0, `(.L_x_56519) ;  /* 0x0000023000007945 */ /* 0x000fe20003800200 */
[----:B------:R-:W-:-:S11]  /*1ef0*/  LOP3.LUT R11, R11, 0xfffbffff, RZ, 0xc0, !PT ;  /* 0xfffbffff0b0b7812 */ /* 0x000fd600078ec0ff */
[----:B------:R-:W-:Y:S01]  /*1f00*/  @P1 LOP3.LUT R11, R11, 0x40000, RZ, 0xfc, !PT ;  /* 0x000400000b0b1812 */ /* 0x000fe200078efcff */
[----:B------:R-:W-:Y:S06]  /*1f10*/  @!P1 BRA `(.L_x_56520) ;  /* 0x00000000007c9947 */ /* 0x000fec0003800000 */
[----:B------:R-:W-:Y:S01]  /*1f20*/  ISETP.NE.U32.AND P1, PT, R92, RZ, PT ;  /* 0x000000ff5c00720c */ /* 0x000fe20003f25070 */
[----:B01----:R-:W0:Y:S03]  /*1f30*/  LDC.64 R80, c[0x0][0x390] ;  /* 0x0000e400ff507b82 */ /* 0x003e260000000a00 */
        /* <DEDUP_REMOVED lines=25> */
.L_x_56521:
[----:B------:R-:W0:Y:S02]  /*20d0*/  @P0 LDC.64 R80, c[0x0][0x3a8] ;  /* 0x0000ea00ff500b82 */ /* 0x000e240000000a00 */
[C---:B0-----:R-:W-:Y:S01]  /*20e0*/  @P0 IMAD.WIDE.U32 R80, R133.reuse, 0x10, R80 ;  /* 0x0000001085500825 */ /* 0x041fe200078e0050 */
[----:B------:R-:W-:-:S04]  /*20f0*/  IADD3 R133, PT, PT, R133, 0x20, RZ ;  /* 0x0000002085857810 */ /* 0x000fc80007ffe0ff */
[----:B------:R2:W-:Y:S03]  /*2100*/  @P0 STG.E.128 desc[UR6][R80.64], R76 ;  /* 0x0000004c50000986 */ /* 0x0005e6000c101d06 */
.L_x_56520:
[----:B------:R-:W-:Y:S05]  /*2110*/  BSYNC.RECONVERGENT B0 ;  /* 0x0000000000007941 */ /* 0x000fea0003800200 */
.L_x_56519:
[----:B------:R-:W-:Y:S01]  /*2120*/  ISETP.GE.U32.AND P1, PT, R0, 0x80, PT ;  /* 0x000000800000780c */ /* 0x000fe20003f26070 */
[----:B------:R-:W-:Y:S01]  /*2130*/  BSSY.RECONVERGENT B0, `(.L_x_56522) ;  /* 0x0000023000007945 */ /* 0x000fe20003800200 */
[----:B------:R-:W-:-:S11]  /*2140*/  LOP3.LUT R11, R11, 0xfff7ffff, RZ, 0xc0, !PT ;  /* 0xfff7ffff0b0b7812 */ /* 0x000fd600078ec0ff */
[----:B------:R-:W-:Y:S01]  /*2150*/  @P1 LOP3.LUT R11, R11, 0x80000, RZ, 0xfc, !PT ;  /* 0x000800000b0b1812 */ /* 0x000fe200078efcff */
[----:B------:R-:W-:Y:S06]  /*2160*/  @!P1 BRA `(.L_x_56523) ;  /* 0x00000000007c9947 */ /* 0x000fec0003800000 */
[----:B------:R-:W-:Y:S01]  /*2170*/  ISETP.NE.U32.AND P1, PT, R92, RZ, PT ;  /* 0x000000ff5c00720c */ /* 0x000fe20003f25070 */
[----:B012---:R-:W0:Y:S03]  /*2180*/  LDC.64 R80, c[0x0][0x390] ;  /* 0x0000e400ff507b82 */ /* 0x007e260000000a00 */
        /* <DEDUP_REMOVED lines=25> */
.L_x_56524:
[----:B------:R-:W0:Y:S02]  /*2320*/  @P0 LDC.64 R80, c[0x0][0x3a8] ;  /* 0x0000ea00ff500b82 */ /* 0x000e240000000a00 */
[C---:B0-----:R-:W-:Y:S01]  /*2330*/  @P0 IMAD.WIDE.U32 R80, R133.reuse, 0x10, R80 ;  /* 0x0000001085500825 */ /* 0x041fe200078e0050 */
[----:B------:R-:W-:-:S04]  /*2340*/  IADD3 R133, PT, PT, R133, 0x20, RZ ;  /* 0x0000002085857810 */ /* 0x000fc80007ffe0ff */
[----:B------:R3:W-:Y:S03]  /*2350*/  @P0 STG.E.128 desc[UR6][R80.64], R76 ;  /* 0x0000004c50000986 */ /* 0x0007e6000c101d06 */
.L_x_56523:
[----:B------:R-:W-:Y:S05]  /*2360*/  BSYNC.RECONVERGENT B0 ;  /* 0x0000000000007941 */ /* 0x000fea0003800200 */
.L_x_56522:
[----:B------:R-:W-:Y:S01]  /*2370*/  ISETP.GE.U32.AND P1, PT, R0, 0xa0, PT ;  /* 0x000000a00000780c */ /* 0x000fe20003f26070 */
[----:B------:R-:W-:Y:S01]  /*2380*/  BSSY.RECONVERGENT B0, `(.L_x_56525) ;  /* 0x0000023000007945 */ /* 0x000fe20003800200 */
[----:B------:R-:W-:-:S11]  /*2390*/  LOP3.LUT R11, R11, 0xfbffffff, RZ, 0xc0, !PT ;  /* 0xfbffffff0b0b7812 */ /* 0x000fd600078ec0ff */
[----:B------:R-:W-:Y:S01]  /*23a0*/  @P1 LOP3.LUT R11, R11, 0x4000000, RZ, 0xfc, !PT ;  /* 0x040000000b0b1812 */ /* 0x000fe200078efcff */
[----:B------:R-:W-:Y:S06]  /*23b0*/  @!P1 BRA `(.L_x_56526) ;  /* 0x00000000007c9947 */ /* 0x000fec0003800000 */
[----:B------:R-:W-:Y:S01]  /*23c0*/  ISETP.NE.U32.AND P1, PT, R92, RZ, PT ;  /* 0x000000ff5c00720c */ /* 0x000fe20003f25070 */
[----:B0123--:R-:W0:Y:S03]  /*23d0*/  LDC.64 R80, c[0x0][0x390] ;  /* 0x0000e400ff507b82 */ /* 0x00fe260000000a00 */
        /* <DEDUP_REMOVED lines=25> */
.L_x_56527:
[----:B------:R-:W0:Y:S02]  /*2570*/  @P0 LDC.64 R80, c[0x0][0x3a8] ;  /* 0x0000ea00ff500b82 */ /* 0x000e240000000a00 */
[C---:B0-----:R-:W-:Y:S01]  /*2580*/  @P0 IMAD.WIDE.U32 R80, R133.reuse, 0x10, R80 ;  /* 0x0000001085500825 */ /* 0x041fe200078e0050 */
[----:B------:R-:W-:-:S04]  /*2590*/  IADD3 R133, PT, PT, R133, 0x20, RZ ;  /* 0x0000002085857810 */ /* 0x000fc80007ffe0ff */
[----:B------:R4:W-:Y:S03]  /*25a0*/  @P0 STG.E.128 desc[UR6][R80.64], R76 ;  /* 0x0000004c50000986 */ /* 0x0009e6000c101d06 */
.L_x_56526:
[----:B------:R-:W-:Y:S05]  /*25b0*/  BSYNC.RECONVERGENT B0 ;  /* 0x0000000000007941 */ /* 0x000fea0003800200 */
.L_x_56525:
[----:B------:R-:W-:Y:S01]  /*25c0*/  ISETP.GE.U32.AND P1, PT, R0, 0xc0, PT ;  /* 0x000000c00000780c */ /* 0x000fe20003f26070 */
[----:B------:R-:W-:Y:S01]  /*25d0*/  BSSY.RECONVERGENT B0, `(.L_x_56528) ;  /* 0x0000023000007945 */ /* 0x000fe20003800200 */
[----:B------:R-:W-:-:S11]  /*25e0*/  LOP3.LUT R11, R11, 0xfdffffff, RZ, 0xc0, !PT ;  /* 0xfdffffff0b0b7812 */ /* 0x000fd600078ec0ff */
[----:B------:R-:W-:Y:S01]  /*25f0*/  @P1 LOP3.LUT R11, R11, 0x2000000, RZ, 0xfc, !PT ;  /* 0x020000000b0b1812 */ /* 0x000fe200078efcff */
[----:B------:R-:W-:Y:S06]  /*2600*/  @!P1 BRA `(.L_x_56529) ;  /* 0x00000000007c9947 */ /* 0x000fec0003800000 */
[----:B------:R-:W-:Y:S01]  /*2610*/  ISETP.NE.U32.AND P1, PT, R92, RZ, PT ;  /* 0x000000ff5c00720c */ /* 0x000fe20003f25070 */
[----:B01234-:R-:W0:Y:S03]  /*2620*/  LDC.64 R80, c[0x0][0x390] ;  /* 0x0000e400ff507b82 */ /* 0x01fe260000000a00 */
        /* <DEDUP_REMOVED lines=25> */
.L_x_56530:
[----:B------:R-:W0:Y:S02]  /*27c0*/  @P0 LDC.64 R80, c[0x0][0x3a8] ;  /* 0x0000ea00ff500b82 */ /* 0x000e240000000a00 */
[C---:B0-----:R-:W-:Y:S01]  /*27d0*/  @P0 IMAD.WIDE.U32 R80, R133.reuse, 0x10, R80 ;  /* 0x0000001085500825 */ /* 0x041fe200078e0050 */
[----:B------:R-:W-:-:S04]  /*27e0*/  IADD3 R133, PT, PT, R133, 0x20, RZ ;  /* 0x0000002085857810 */ /* 0x000fc80007ffe0ff */
[----:B------:R0:W-:Y:S03]  /*27f0*/  @P0 STG.E.128 desc[UR6][R80.64], R76 ;  /* 0x0000004c50000986 */ /* 0x0001e6000c101d06 */
.L_x_56529:
[----:B------:R-:W-:Y:S05]  /*2800*/  BSYNC.RECONVERGENT B0 ;  /* 0x0000000000007941 */ /* 0x000fea0003800200 */
.L_x_56528:
        /* <DEDUP_REMOVED lines=32> */
.L_x_56533:
[----:B------:R-:W0:Y:S02]  /*2a10*/  @P0 LDC.64 R80, c[0x0][0x3a8] ;  /* 0x0000ea00ff500b82 */ /* 0x000e240000000a00 */
[C---:B0-----:R-:W-:Y:S01]  /*2a20*/  @P0 IMAD.WIDE.U32 R80, R133.reuse, 0x10, R80 ;  /* 0x0000001085500825 */ /* 0x041fe200078e0050 */
[----:B------:R-:W-:-:S04]  /*2a30*/  IADD3 R133, PT, PT, R133, 0x20, RZ ;  /* 0x0000002085857810 */ /* 0x000fc80007ffe0ff */
[----:B------:R0:W-:Y:S03]  /*2a40*/  @P0 STG.E.128 desc[UR6][R80.64], R76 ;  /* 0x0000004c50000986 */ /* 0x0001e6000c101d06 */
.L_x_56532:
[----:B------:R-:W-:Y:S05]  /*2a50*/  BSYNC.RECONVERGENT B0 ;  /* 0x0000000000007941 */ /* 0x000fea0003800200 */
.L_x_56531:
        /* <DEDUP_REMOVED lines=32> */
.L_x_56536:
[----:B------:R-:W0:Y:S02]  /*2c60*/  @P0 LDC.64 R80, c[0x0][0x3a8] ;  /* 0x0000ea00ff500b82 */ /* 0x000e240000000a00 */
[C---:B0-----:R-:W-:Y:S01]  /*2c70*/  @P0 IMAD.WIDE.U32 R80, R133.reuse, 0x10, R80 ;  /* 0x0000001085500825 */ /* 0x041fe200078e0050 */
[----:B------:R-:W-:-:S04]  /*2c80*/  IADD3 R133, PT, PT, R133, 0x20, RZ ;  /* 0x0000002085857810 */ /* 0x000fc80007ffe0ff */
[----:B------:R0:W-:Y:S03]  /*2c90*/  @P0 STG.E.128 desc[UR6][R80.64], R76 ;  /* 0x0000004c50000986 */ /* 0x0001e6000c101d06 */
.L_x_56535:
[----:B------:R-:W-:Y:S05]  /*2ca0*/  BSYNC.RECONVERGENT B0 ;  /* 0x0000000000007941 */ /* 0x000fea0003800200 */
.L_x_56534:
        /* <DEDUP_REMOVED lines=32> */
.L_x_56539:
[----:B------:R-:W0:Y:S02]  /*2eb0*/  @P0 LDC.64 R80, c[0x0][0x3a8] ;  /* 0x0000ea00ff500b82 */ /* 0x000e240000000a00 */
[C---:B0-----:R-:W-:Y:S01]  /*2ec0*/  @P0 IMAD.WIDE.U32 R80, R133.reuse, 0x10, R80 ;  /* 0x0000001085500825 */ /* 0x041fe200078e0050 */
[----:B------:R-:W-:-:S04]  /*2ed0*/  IADD3 R133, PT, PT, R133, 0x20, RZ ;  /* 0x0000002085857810 */ /* 0x000fc80007ffe0ff */
[----:B------:R0:W-:Y:S03]  /*2ee0*/  @P0 STG.E.128 desc[UR6][R80.64], R76 ;  /* 0x0000004c50000986 */ /* 0x0001e6000c101d06 */
.L_x_56538:
[----:B------:R-:W-:Y:S05]  /*2ef0*/  BSYNC.RECONVERGENT B0 ;  /* 0x0000000000007941 */ /* 0x000fea0003800200 */
.L_x_56537:
        /* <DEDUP_REMOVED lines=32> */
.L_x_56542:
[----:B------:R-:W0:Y:S02]  /*3100*/  @P0 LDC.64 R80, c[0x0][0x3a8] ;  /* 0x0000ea00ff500b82 */ /* 0x000e240000000a00 */
[C---:B0-----:R-:W-:Y:S01]  /*3110*/  @P0 IMAD.WIDE.U32 R80, R133.reuse, 0x10, R80 ;  /* 0x0000001085500825 */ /* 0x041fe200078e0050 */
[----:B------:R-:W-:-:S04]  /*3120*/  IADD3 R133, PT, PT, R133, 0x20, RZ ;  /* 0x0000002085857810 */ /* 0x000fc80007ffe0ff */
[----:B------:R0:W-:Y:S03]  /*3130*/  @P0 STG.E.128 desc[UR6][R80.64], R76 ;  /* 0x0000004c50000986 */ /* 0x0001e6000c101d06 */
.L_x_56541:
[----:B------:R-:W-:Y:S05]  /*3140*/  BSYNC.RECONVERGENT B0 ;  /* 0x0000000000007941 */ /* 0x000fea0003800200 */
.L_x_56540:
        /* <DEDUP_REMOVED lines=32> */
.L_x_56545:
[----:B------:R-:W0:Y:S02]  /*3350*/  @P0 LDC.64 R80, c[0x0][0x3a8] ;  /* 0x0000ea00ff500b82 */ /* 0x000e240000000a00 */
[C---:B0-----:R-:W-:Y:S01]  /*3360*/  @P0 IMAD.WIDE.U32 R80, R133.reuse, 0x10, R80 ;  /* 0x0000001085500825 */ /* 0x041fe200078e0050 */
[----:B------:R-:W-:-:S04]  /*3370*/  IADD3 R133, PT, PT, R133, 0x20, RZ ;  /* 0x0000002085857810 */ /* 0x000fc80007ffe0ff */
[----:B------:R0:W-:Y:S03]  /*3380*/  @P0 STG.E.128 desc[UR6][R80.64], R76 ;  /* 0x0000004c50000986 */ /* 0x0001e6000c101d06 */
.L_x_56544:
[----:B------:R-:W-:Y:S05]  /*3390*/  BSYNC.RECONVERGENT B0 ;  /* 0x0000000000007941 */ /* 0x000fea0003800200 */
.L_x_56543:
        /* <DEDUP_REMOVED lines=32> */
.L_x_56548:
[----:B------:R-:W0:Y:S02]  /*35a0*/  @P0 LDC.64 R80, c[0x0][0x3a8] ;  /* 0x0000ea00ff500b82 */ /* 0x000e240000000a00 */
[C---:B0-----:R-:W-:Y:S01]  /*35b0*/  @P0 IMAD.WIDE.U32 R80, R133.reuse, 0x10, R80 ;  /* 0x0000001085500825 */ /* 0x041fe200078e0050 */
[----:B------:R-:W-:-:S04]  /*35c0*/  IADD3 R133, PT, PT, R133, 0x20, RZ ;  /* 0x0000002085857810 */ /* 0x000fc80007ffe0ff */
[----:B------:R0:W-:Y:S03]  /*35d0*/  @P0 STG.E.128 desc[UR6][R80.64], R76 ;  /* 0x0000004c50000986 */ /* 0x0001e6000c101d06 */
.L_x_56547:
[----:B------:R-:W-:Y:S05]  /*35e0*/  BSYNC.RECONVERGENT B0 ;  /* 0x0000000000007941 */ /* 0x000fea0003800200 */
.L_x_56546:
        /* <DEDUP_REMOVED lines=32> */
.L_x_56551:
[----:B------:R-:W0:Y:S02]  /*37f0*/  @P0 LDC.64 R80, c[0x0][0x3a8] ;  /* 0x0000ea00ff500b82 */ /* 0x000e240000000a00 */
[C---:B0-----:R-:W-:Y:S01]  /*3800*/  @P0 IMAD.WIDE.U32 R80, R133.reuse, 0x10, R80 ;  /* 0x0000001085500825 */ /* 0x041fe200078e0050 */
[----:B------:R-:W-:-:S04]  /*3810*/  IADD3 R133, PT, PT, R133, 0x20, RZ ;  /* 0x0000002085857810 */ /* 0x000fc80007ffe0ff */
[----:B------:R0:W-:Y:S03]  /*3820*/  @P0 STG.E.128 desc[UR6][R80.64], R76 ;  /* 0x0000004c50000986 */ /* 0x0001e6000c101d06 */
.L_x_56550:
[----:B------:R-:W-:Y:S05]  /*3830*/  BSYNC.RECONVERGENT B0 ;  /* 0x0000000000007941 */ /* 0x000fea0003800200 */
.L_x_56549:
        /* <DEDUP_REMOVED lines=32> */
.L_x_56554:
[----:B------:R-:W0:Y:S02]  /*3a40*/  @P0 LDC.64 R80, c[0x0][0x3a8] ;  /* 0x0000ea00ff500b82 */ /* 0x000e240000000a00 */
[C---:B0-----:R-:W-:Y:S01]  /*3a50*/  @P0 IMAD.WIDE.U32 R80, R133.reuse, 0x10, R80 ;  /* 0x0000001085500825 */ /* 0x041fe200078e0050 */
[----:B------:R-:W-:-:S04]  /*3a60*/  IADD3 R133, PT, PT, R133, 0x20, RZ ;  /* 0x0000002085857810 */ /* 0x000fc80007ffe0ff */
[----:B------:R0:W-:Y:S03]  /*3a70*/  @P0 STG.E.128 desc[UR6][R80.64], R76 ;  /* 0x0000004c50000986 */ /* 0x0001e6000c101d06 */
.L_x_56553:
[----:B------:R-:W-:Y:S05]  /*3a80*/  BSYNC.RECONVERGENT B0 ;  /* 0x0000000000007941 */ /* 0x000fea0003800200 */
.L_x_56552:
        /* <DEDUP_REMOVED lines=32> */
.L_x_56557:
[----:B------:R-:W0:Y:S02]  /*3c90*/  @P0 LDC.64 R80, c[0x0][0x3a8] ;  /* 0x0000ea00ff500b82 */ /* 0x000e240000000a00 */
[C---:B0-----:R-:W-:Y:S01]  /*3ca0*/  @P0 IMAD.WIDE.U32 R80, R133.reuse, 0x10, R80 ;  /* 0x0000001085500825 */ /* 0x041fe200078e0050 */
[----:B------:R-:W-:-:S04]  /*3cb0*/  IADD3 R133, PT, PT, R133, 0x20, RZ ;  /* 0x0000002085857810 */ /* 0x000fc80007ffe0ff */
[----:B------:R0:W-:Y:S03]  /*3cc0*/  @P0 STG.E.128 desc[UR6][R80.64], R76 ;  /* 0x0000004c50000986 */ /* 0x0001e6000c101d06 */
.L_x_56556:
[----:B------:R-:W-:Y:S05]  /*3cd0*/  BSYNC.RECONVERGENT B0 ;  /* 0x0000000000007941 */ /* 0x000fea0003800200 */
.L_x_56555:
        /* <DEDUP_REMOVED lines=32> */
.L_x_56560:
[----:B------:R-:W0:Y:S02]  /*3ee0*/  @P0 LDC.64 R44, c[0x0][0x3a8] ;  /* 0x0000ea00ff2c0b82 */ /* 0x000e240000000a00 */
[----:B0-----:R-:W-:-:S05]  /*3ef0*/  @P0 IMAD.WIDE.U32 R44, R133, 0x10, R44 ;  /* 0x00000010852c0825 */ /* 0x001fca00078e002c */
[----:B------:R0:W-:Y:S02]  /*3f00*/  @P0 STG.E.128 desc[UR6][R44.64], R76 ;  /* 0x0000004c2c000986 */ /* 0x0001e4000c101d06 */
.L_x_56559:
[----:B------:R-:W-:Y:S05]  /*3f10*/  BSYNC.RECONVERGENT B0 ;  /* 0x0000000000007941 */ /* 0x000fea0003800200 */
.L_x_56558:
        /* <DEDUP_REMOVED lines=10> */
[----:B------:R-:W-:-:S05]  /*3fc0*/  FADD.FTZ R45, R106, R45 ;  /* 0x0000002d6a2d7221 */ /* 0x000fca0000010000 */
[----:B------:R-:W-:-:S05]  /*3fd0*/  FSEL R44, R45, RZ, P4 ;  /* 0x000000ff2d2c7208 */ /* 0x000fca0002000000 */
[----:B-1234-:R-:W-:Y:S01]  /*3fe0*/  FADD.FTZ R80, R13, R44 ;  /* 0x0000002c0d507221 */ /* 0x01efe20000010000 */
[----:B------:R-:W-:-:S03]  /*3ff0*/  @P6 LOP3.LUT R11, R11, 0x1, RZ, 0xfc, !PT ;  /* 0x000000010b0b6812 */ /* 0x000fc600078efcff */
[----:B------:R-:W-:Y:S01]  /*4000*/  FADD.FTZ R80, R29, R80 ;  /* 0x000000501d507221 */ /* 0x000fe20000010000 */
[----:B------:R-:W-:-:S03]  /*4010*/  LOP3.LUT R11, R11, 0xfffffffd, RZ, 0xc0, !PT ;  /* 0xfffffffd0b0b7812 */ /* 0x000fc600078ec0ff */
[----:B------:R-:W-:-:S04]  /*4020*/  FADD.FTZ R80, R89, R80 ;  /* 0x0000005059507221 */ /* 0x000fc80000010000 */
[----:B------:R-:W-:-:S04]  /*4030*/  @P3 FADD.FTZ R44, R107, R80 ;  /* 0x000000506b2c3221 */ /* 0x000fc80000010000 */
[----:B------:R-:W-:-:S04]  /*4040*/  FADD.FTZ R45, R14, R44 ;  /* 0x0000002c0e2d7221 */ /* 0x000fc80000010000 */
[----:B------:R-:W-:-:S04]  /*4050*/  FADD.FTZ R45, R30, R45 ;  /* 0x0000002d1e2d7221 */ /* 0x000fc80000010000 */
        /* <DEDUP_REMOVED lines=19> */
[----:B------:R-:W-:Y:S01]  /*4190*/  @P6 FADD.FTZ R44, R112, R45 ;  /* 0x0000002d702c6221 */ /* 0x000fe20000010000 */
[----:B------:R-:W-:Y:S02]  /*41a0*/  ISETP.GT.U32.AND P6, PT, R0, 0xff, PT ;  /* 0x000000ff0000780c */ /* 0x000fe40003fc4070 */
[----:B------:R-:W-:Y:S01]  /*41b0*/  LOP3.LUT R11, R11, 0xfffffffb, RZ, 0xc0, !PT ;  /* 0xfffffffb0b0b7812 */ /* 0x000fe200078ec0ff */
        /* <DEDUP_REMOVED lines=61> */
[----:B------:R-:W-:Y:S02]  /*4590*/  LOP3.LUT P6, RZ, R128, 0x1f, RZ, 0xc0, !PT ;  /* 0x0000001f80ff7812 */ /* 0x000fe400078cc0ff */
[----:B------:R-:W-:-:S11]  /*45a0*/  LOP3.LUT R11, R11, 0xffffbfff, RZ, 0xc0, !PT ;  /* 0xffffbfff0b0b7812 */ /* 0x000fd600078ec0ff */
        /* <DEDUP_REMOVED lines=163> */
.L_x_56606:
[----:B------:R-:W-:Y:S01]  /*4fe0*/  LOP3.LUT P1, RZ, R128, 0x1f, RZ, 0xc0, !PT ;  /* 0x0000001f80ff7812 */ /* 0x000fe2000782c0ff */
[C---:B------:R-:W-:Y:S01]  /*4ff0*/  FMUL.FTZ R44, R83.reuse, R83 ;  /* 0x00000053532c7220 */ /* 0x040fe20000410000 */
[----:B01----:R-:W-:Y:S01]  /*5000*/  FADD.FTZ R82, R82, R87 ;  /* 0x0000005752527221 */ /* 0x003fe20000010000 */
[----:B------:R-:W-:Y:S01]  /*5010*/  ISETP.NE.AND P0, PT, RZ, UR4, PT ;  /* 0x00000004ff007c0c */ /* 0x000fe2000bf05270 */
[----:B------:R-:W-:Y:S02]  /*5020*/  BSSY.RECONVERGENT B0, `(.L_x_56562) ;  /* 0x0000025000007945 */ /* 0x000fe40003800200 */
[----:B------:R-:W-:Y:S01]  /*5030*/  FFMA.FTZ R45, R82, R45, UR5 ;  /* 0x00000005522d7e23 */ /* 0x000fe2000801002d */
[----:B------:R-:W-:Y:S02]  /*5040*/  FSEL R44, R44, RZ, P0 ;  /* 0x000000ff2c2c7208 */ /* 0x000fe40000000000 */
[----:B------:R-:W-:-:S03]  /*5050*/  FSEL R85, R83, RZ, !P0 ;  /* 0x000000ff53557208 */ /* 0x000fc60004000000 */
        /* <DEDUP_REMOVED lines=8> */
[----:B------:R-:W-:Y:S05]  /*50e0*/  @!P4 BRA `(.L_x_56563) ;  /* 0x000000000060c947 */ /* 0x000fea0003800000 */
[--C-:B0-----:R-:W-:Y:S01]  /*50f0*/  FADD.FTZ R45, R12, -R85.reuse ;  /* 0x800000550c2d7221 */ /* 0x101fe20000010000 */
[----:B------:R-:W-:Y:S02]  /*5100*/  HADD2.F32 R80, -RZ, R123.H0_H0 ;  /* 0x2000007bff507230 */ /* 0x000fe40000004100 */
[----:B------:R-:W-:Y:S02]  /*5110*/  HADD2.F32 R44, -RZ, R74.H0_H0 ;  /* 0x2000004aff2c7230 */ /* 0x000fe40000004100 */
[----:B------:R-:W-:Y:S01]  /*5120*/  FMUL.FTZ R45, R84, R45 ;  /* 0x0000002d542d7220 */ /* 0x000fe20000410000 */
[--C-:B------:R-:W-:Y:S02]  /*5130*/  HADD2.F32 R82, -RZ, R156.reuse.H0_H0 ;  /* 0x2000009cff527230 */ /* 0x100fe40000004100 */
[----:B------:R-:W-:Y:S02]  /*5140*/  HADD2.F32 R86, -RZ, R156.H1_H1 ;  /* 0x3000009cff567230 */ /* 0x000fe40000004100 */
[----:B------:R-:W-:Y:S01]  /*5150*/  FFMA.FTZ R80, R45, R80, R44 ;  /* 0x000000502d507223 */ /* 0x000fe2000001002c */
[----:B------:R-:W-:Y:S01]  /*5160*/  FADD.FTZ R45, R28, -R85 ;  /* 0x800000551c2d7221 */ /* 0x000fe20000010000 */
[----:B------:R-:W-:-:S03]  /*5170*/  HADD2.F32 R44, -RZ, R124.H0_H0 ;  /* 0x2000007cff2c7230 */ /* 0x000fc60000004100 */
[----:B------:R-:W-:-:S04]  /*5180*/  FMUL.FTZ R45, R84, R45 ;  /* 0x0000002d542d7220 */ /* 0x000fc80000410000 */
[----:B------:R-:W-:Y:S01]  /*5190*/  FFMA.FTZ R81, R45, R44, R82 ;  /* 0x0000002c2d517223 */ /* 0x000fe20000010052 */
[----:B------:R-:W-:Y:S01]  /*51a0*/  FADD.FTZ R45, R88, -R85 ;  /* 0x80000055582d7221 */ /* 0x000fe20000010000 */
[----:B------:R-:W-:Y:S02]  /*51b0*/  HADD2.F32 R82, -RZ, R123.H1_H1 ;  /* 0x3000007bff527230 */ /* 0x000fe40000004100 */
[----:B------:R-:W-:Y:S02]  /*51c0*/  HADD2.F32 R44, -RZ, R75.H0_H0 ;  /* 0x2000004bff2c7230 */ /* 0x000fe40000004100 */
[----:B------:R-:W-:-:S04]  /*51d0*/  FMUL.FTZ R45, R84, R45 ;  /* 0x0000002d542d7220 */ /* 0x000fc80000410000 */
[----:B------:R-:W-:Y:S01]  /*51e0*/  FFMA.FTZ R82, R45, R82, R44 ;  /* 0x000000522d527223 */ /* 0x000fe2000001002c */
[----:B------:R-:W-:Y:S01]  /*51f0*/  FADD.FTZ R45, R106, -R85 ;  /* 0x800000556a2d7221 */ /* 0x000fe20000010000 */
[----:B------:R-:W-:-:S03]  /*5200*/  HADD2.F32 R44, -RZ, R124.H1_H1 ;  /* 0x3000007cff2c7230 */ /* 0x000fc60000004100 */
[----:B------:R-:W-:-:S04]  /*5210*/  FMUL.FTZ R45, R84, R45 ;  /* 0x0000002d542d7220 */ /* 0x000fc80000410000 */
[----:B------:R-:W-:Y:S02]  /*5220*/  FFMA.FTZ R83, R45, R44, R86 ;  /* 0x0000002c2d537223 */ /* 0x000fe40000010056 */
[----:B------:R-:W0:Y:S02]  /*5230*/  LDC.64 R44, c[0x0][0x428] ;  /* 0x00010a00ff2c7b82 */ /* 0x000e240000000a00 */
[C---:B0-----:R-:W-:Y:S01]  /*5240*/  IMAD.WIDE.U32 R44, R122.reuse, 0x10, R44 ;  /* 0x000000107a2c7825 */ /* 0x041fe200078e002c */
[----:B------:R-:W-:-:S04]  /*5250*/  IADD3 R122, PT, PT, R122, 0x20, RZ ;  /* 0x000000207a7a7810 */ /* 0x000fc80007ffe0ff */
[----:B------:R1:W-:Y:S03]  /*5260*/  STG.E.128 desc[UR6][R44.64], R80 ;  /* 0x000000502c007986 */ /* 0x0003e6000c101d06 */
.L_x_56563:
[----:B------:R-:W-:Y:S05]  /*5270*/  BSYNC.RECONVERGENT B0 ;  /* 0x0000000000007941 */ /* 0x000fea0003800200 */
.L_x_56562:
[----:B------:R-:W-:Y:S01]  /*5280*/  ISETP.GE.U32.AND P0, PT, R0, 0x40, PT ;  /* 0x000000400000780c */ /* 0x000fe20003f06070 */
[----:B------:R-:W-:-:S12]  /*5290*/  BSSY.RECONVERGENT B0, `(.L_x_56564) ;  /* 0x000001a000007945 */ /* 0x000fd80003800200 */
[----:B------:R-:W-:Y:S05]  /*52a0*/  @!P0 BRA `(.L_x_56565) ;  /* 0x0000000000608947 */ /* 0x000fea0003800000 */
[--C-:B01----:R-:W-:Y:S01]  /*52b0*/  FADD.FTZ R45, R13, -R85.reuse ;  /* 0x800000550d2d7221 */ /* 0x103fe20000010000 */
        /* <DEDUP_REMOVED lines=23> */
.L_x_56565:
[----:B------:R-:W-:Y:S05]  /*5430*/  BSYNC.RECONVERGENT B0 ;  /* 0x0000000000007941 */ /* 0x000fea0003800200 */
.L_x_56564:
[----:B------:R-:W-:Y:S01]  /*5440*/  ISETP.GE.U32.AND P0, PT, R0, 0x60, PT ;  /* 0x000000600000780c */ /* 0x000fe20003f06070 */
[----:B------:R-:W-:-:S12]  /*5450*/  BSSY.RECONVERGENT B0, `(.L_x_56566) ;  /* 0x000001a000007945 */ /* 0x000fd80003800200 */
[----:B------:R-:W-:Y:S05]  /*5460*/  @!P0 BRA `(.L_x_56567) ;  /* 0x0000000000608947 */ /* 0x000fea0003800000 */
[--C-:B012---:R-:W-:Y:S01]  /*5470*/  FADD.FTZ R45, R14, -R85.reuse ;  /* 0x800000550e2d7221 */ /* 0x107fe20000010000 */
        /* <DEDUP_REMOVED lines=23> */
.L_x_56567:
[----:B------:R-:W-:Y:S05]  /*55f0*/  BSYNC.RECONVERGENT B0 ;  /* 0x0000000000007941 */ /* 0x000fea0003800200 */
.L_x_56566:
[----:B------:R-:W-:Y:S01]  /*5600*/  ISETP.GE.U32.AND P0, PT, R0, 0x80, PT ;  /* 0x000000800000780c */ /* 0x000fe20003f06070 */
[----:B------:R-:W-:-:S12]  /*5610*/  BSSY.RECONVERGENT B0, `(.L_x_56568) ;  /* 0x000001a000007945 */ /* 0x000fd80003800200 */
[----:B------:R-:W-:Y:S05]  /*5620*/  @!P0 BRA `(.L_x_56569) ;  /* 0x0000000000608947 */ /* 0x000fea0003800000 */
[--C-:B0123--:R-:W-:Y:S01]  /*5630*/  FADD.FTZ R45, R15, -R85.reuse ;  /* 0x800000550f2d7221 */ /* 0x10ffe20000010000 */
        /* <DEDUP_REMOVED lines=23> */
.L_x_56569:
[----:B------:R-:W-:Y:S05]  /*57b0*/  BSYNC.RECONVERGENT B0 ;  /* 0x0000000000007941 */ /* 0x000fea0003800200 */
.L_x_56568:
[----:B------:R-:W-:Y:S01]  /*57c0*/  ISETP.GE.U32.AND P0, PT, R0, 0xa0, PT ;  /* 0x000000a00000780c */ /* 0x000fe20003f06070 */
[----:B------:R-:W-:-:S12]  /*57d0*/  BSSY.RECONVERGENT B0, `(.L_x_56570) ;  /* 0x000001a000007945 */ /* 0x000fd80003800200 */
[----:B------:R-:W-:Y:S05]  /*57e0*/  @!P0 BRA `(.L_x_56571) ;  /* 0x0000000000608947 */ /* 0x000fea0003800000 */
[--C-:B01234-:R-:W-:Y:S01]  /*57f0*/  FADD.FTZ R45, R16, -R85.reuse ;  /* 0x80000055102d7221 */ /* 0x11ffe20000010000 */
        /* <DEDUP_REMOVED lines=23> */
.L_x_56571:
[----:B------:R-:W-:Y:S05]  /*5970*/  BSYNC.RECONVERGENT B0 ;  /* 0x0000000000007941 */ /* 0x000fea0003800200 */
.L_x_56570:
        /* <DEDUP_REMOVED lines=27> */
.L_x_56573:
[----:B------:R-:W-:Y:S05]  /*5b30*/  BSYNC.RECONVERGENT B0 ;  /* 0x0000000000007941 */ /* 0x000fea0003800200 */
.L_x_56572:
        /* <DEDUP_REMOVED lines=27> */
.L_x_56575:
[----:B------:R-:W-:Y:S05]  /*5cf0*/  BSYNC.RECONVERGENT B0 ;  /* 0x0000000000007941 */ /* 0x000fea0003800200 */
.L_x_56574:
        /* <DEDUP_REMOVED lines=27> */
.L_x_56577:
[----:B------:R-:W-:Y:S05]  /*5eb0*/  BSYNC.RECONVERGENT B0 ;  /* 0x0000000000007941 */ /* 0x000fea0003800200 */
.L_x_56576:
        /* <DEDUP_REMOVED lines=27> */
.L_x_56579:
[----:B------:R-:W-:Y:S05]  /*6070*/  BSYNC.RECONVERGENT B0 ;  /* 0x0000000000007941 */ /* 0x000fea0003800200 */
.L_x_56578:
        /* <DEDUP_REMOVED lines=27> */
.L_x_56581:
[----:B------:R-:W-:Y:S05]  /*6230*/  BSYNC.RECONVERGENT B0 ;  /* 0x0000000000007941 */ /* 0x000fea0003800200 */
.L_x_56580:
        /* <DEDUP_REMOVED lines=27> */
.L_x_56583:
[----:B------:R-:W-:Y:S05]  /*63f0*/  BSYNC.RECONVERGENT B0 ;  /* 0x0000000000007941 */ /* 0x000fea0003800200 */
.L_x_56582:
        /* <DEDUP_REMOVED lines=27> */
.L_x_56585:
[----:B------:R-:W-:Y:S05]  /*65b0*/  BSYNC.RECONVERGENT B0 ;  /* 0x0000000000007941 */ /* 0x000fea0003800200 */
.L_x_56584:
        /* <DEDUP_REMOVED lines=27> */
.L_x_56587:
[----:B------:R-:W-:Y:S05]  /*6770*/  BSYNC.RECONVERGENT B0 ;  /* 0x0000000000007941 */ /* 0x000fea0003800200 */
.L_x_56586:
        /* <DEDUP_REMOVED lines=27> */
.L_x_56589:
[----:B------:R-:W-:Y:S05]  /*6930*/  BSYNC.RECONVERGENT B0 ;  /* 0x0000000000007941 */ /* 0x000fea0003800200 */
.L_x_56588:
        /* <DEDUP_REMOVED lines=27> */
.L_x_56591:
[----:B------:R-:W-:Y:S05]  /*6af0*/  BSYNC.RECONVERGENT B0 ;  /* 0x0000000000007941 */ /* 0x000fea0003800200 */
.L_x_56590:
[----:B------:R-:W-:Y:S01]  /*6b00*/  ISETP.GE.U32.AND P0, PT, R0, 0x200, PT ;  /* 0x000002000000780c */ /* 0x000fe20003f06070 */
        /* <DEDUP_REMOVED lines=8> */
[----:B------:R-:W0:Y:S01]  /*6b90*/  LDC.64 R44, c[0x0][0x428] ;  /* 0x00010a00ff2c7b82 */ /* 0x000e220000000a00 */
[C---:B------:R-:W-:Y:S01]  /*6ba0*/  FMUL.FTZ R83, R84.reuse, R83 ;  /* 0x0000005354537220 */ /* 0x040fe20000410000 */
[----:B------:R-:W-:Y:S01]  /*6bb0*/  FMUL.FTZ R84, R84, R85 ;  /* 0x0000005554547220 */ /* 0x000fe20000410000 */
[----:B------:R-:W-:Y:S01]  /*6bc0*/  FFMA.FTZ R80, R80, R6, R3 ;  /* 0x0000000650507223 */ /* 0x000fe20000010003 */
[----:B------:R-:W-:Y:S01]  /*6bd0*/  FFMA.FTZ R81, R81, R7, R10 ;  /* 0x0000000751517223 */ /* 0x000fe2000001000a */
[----:B------:R-:W-:Y:S01]  /*6be0*/  FFMA.FTZ R82, R83, R5, R4 ;  /* 0x0000000553527223 */ /* 0x000fe20000010004 */
[----:B------:R-:W-:Y:S01]  /*6bf0*/  FFMA.FTZ R83, R84, R8, R9 ;  /* 0x0000000854537223 */ /* 0x000fe20000010009 */
[----:B0-----:R-:W-:-:S05]  /*6c00*/  IMAD.WIDE.U32 R44, R122, 0x10, R44 ;  /* 0x000000107a2c7825 */ /* 0x001fca00078e002c */
[----:B------:R0:W-:Y:S02]  /*6c10*/  STG.E.128 desc[UR6][R44.64], R80 ;  /* 0x000000502c007986 */ /* 0x0001e4000c101d06 */
.L_x_56593:
[----:B------:R-:W-:Y:S05]  /*6c20*/  BSYNC.RECONVERGENT B0 ;  /* 0x0000000000007941 */ /* 0x000fea0003800200 */
.L_x_56592:
[----:B01234-:R-:W0:Y:S02]  /*6c30*/  LDC.64 R44, c[0x0][0x380] ;  /* 0x0000e000ff2c7b82 */ /* 0x01fe240000000a00 */
[----:B0-----:R-:W-:-:S04]  /*6c40*/  LEA R2, R44, R2, 0x2 ;  /* 0x000000022c027211 */ /* 0x001fc800078e10ff */
[----:B------:R-:W-:-:S13]  /*6c50*/  ISETP.GE.AND P0, PT, R2, R45, PT ;  /* 0x0000002d0200720c */ /* 0x000fda0003f06270 */
[----:B------:R-:W-:Y:S05]  /*6c60*/  @!P0 BRA `(.L_x_56594) ;  /* 0xffffffac002c8947 */ /* 0x000fea000383ffff */
[----:B------:R-:W-:Y:S05]  /*6c70*/  EXIT ;  /* 0x000000000000794d */ /* 0x000fea0003800000 */
.L_x_56561:
[----:B------:R-:W-:Y:S01]  /*6c80*/  HFMA2 R92, -RZ, RZ, 0, 5.9604644775390625e-08 ;  /* 0x00000001ff5c7431 */ /* 0x000fe200000001ff */
[----:B------:R-:W-:Y:S01]  /*6c90*/  BSSY B0, `(.L_x_56595) ;  /* 0x0000007000007945 */ /* 0x000fe20003800000 */
[----:B------:R-:W-:Y:S02]  /*6ca0*/  MOV R93, R44 ;  /* 0x0000002c005d7202 */ /* 0x000fe40000000f00 */
[----:B-----5:R-:W-:Y:S02]  /*6cb0*/  MOV R127, 0x1f ;  /* 0x0000001f007f7802 */ /* 0x020fe40000000f00 */
[----:B------:R-:W-:-:S07]  /*6cc0*/  MOV R86, 0xffffffff ;  /* 0xffffffff00567802 */ /* 0x000fce0000000f00 */
[----:B------:R-:W-:Y:S05]  /*6cd0*/  WARPSYNC.COLLECTIVE R86, `(.L_x_56596) ;  /* 0x0000000056087348 */ /* 0x000fea0003c00000 */
[----:B------:R0:W1:Y:S02]  /*6ce0*/  SHFL.BFLY P6, R87, R93, R92, R127 ;  /* 0x0c00005c5d577389 */ /* 0x00006400000c007f */
[----:B01----:R-:W-:Y:S05]  /*6cf0*/  ENDCOLLECTIVE ;  /* 0x000000000000791b */ /* 0x003fea0003800000 */
.L_x_56596:
[----:B------:R-:W-:Y:S05]  /*6d00*/  BSYNC B0 ;  /* 0x0000000000007941 */ /* 0x000fea0003800000 */
.L_x_56595:
        /* <DEDUP_REMOVED lines=9> */
.L_x_56597:
[----:B------:R-:W-:Y:S01]  /*6da0*/  HFMA2 R92, -RZ, RZ, 0, 2.384185791015625e-07 ;  /* 0x00000004ff5c7431 */ /* 0x000fe200000001ff */
[----:B------:R-:W-:-:S05]  /*6db0*/  MOV R45, R87 ;  /* 0x00000057002d7202 */ /* 0x000fca0000000f00 */
[----:B------:R-:W-:-:S05]  /*6dc0*/  FADD.FTZ R81, R80, R45 ;  /* 0x0000002d50517221 */ /* 0x000fca0000010000 */
[----:B------:R-:W-:-:S07]  /*6dd0*/  MOV R93, R81 ;  /* 0x00000051005d7202 */ /* 0x000fce0000000f00 */
[----:B------:R-:W-:Y:S05]  /*6de0*/  WARPSYNC.COLLECTIVE R86, `(.L_x_56598) ;  /* 0x0000000056087348 */ /* 0x000fea0003c00000 */
[----:B------:R0:W1:Y:S02]  /*6df0*/  SHFL.BFLY P6, R87, R93, R92, R127 ;  /* 0x0c00005c5d577389 */ /* 0x00006400000c007f */
[----:B01----:R-:W-:Y:S05]  /*6e00*/  ENDCOLLECTIVE ;  /* 0x000000000000791b */ /* 0x003fea0003800000 */
.L_x_56598:
[----:B------:R-:W-:Y:S01]  /*6e10*/  HFMA2 R92, -RZ, RZ, 0, 4.76837158203125e-07 ;  /* 0x00000008ff5c7431 */ /* 0x000fe200000001ff */
[----:B------:R-:W-:-:S05]  /*6e20*/  MOV R82, R87 ;  /* 0x0000005700527202 */ /* 0x000fca0000000f00 */
[----:B------:R-:W-:-:S05]  /*6e30*/  FADD.FTZ R82, R81, R82 ;  /* 0x0000005251527221 */ /* 0x000fca0000010000 */
[----:B------:R-:W-:-:S07]  /*6e40*/  MOV R93, R82 ;  /* 0x00000052005d7202 */ /* 0x000fce0000000f00 */
[----:B------:R-:W-:Y:S05]  /*6e50*/  WARPSYNC.COLLECTIVE R86, `(.L_x_56599) ;  /* 0x0000000056087348 */ /* 0x000fea0003c00000 */
[----:B------:R0:W1:Y:S02]  /*6e60*/  SHFL.BFLY P6, R87, R93, R92, R127 ;  /* 0x0c00005c5d577389 */ /* 0x00006400000c007f */
[----:B01----:R-:W-:Y:S05]  /*6e70*/  ENDCOLLECTIVE ;  /* 0x000000000000791b */ /* 0x003fea0003800000 */
.L_x_56599:
        /* <DEDUP_REMOVED lines=8> */
.L_x_56600:
        /* <DEDUP_REMOVED lines=148> */
.L_x_56601:
[----:B------:R-:W-:Y:S01]  /*7840*/  HFMA2 R92, -RZ, RZ, 0, 1.1920928955078125e-07 ;  /* 0x00000002ff5c7431 */ /* 0x000fe200000001ff */
[----:B------:R-:W-:-:S05]  /*7850*/  MOV R81, R87 ;  /* 0x0000005700517202 */ /* 0x000fca0000000f00 */
[----:B------:R-:W-:-:S05]  /*7860*/  FADD.FTZ R81, R44, R81 ;  /* 0x000000512c517221 */ /* 0x000fca0000010000 */
[----:B------:R-:W-:-:S07]  /*7870*/  MOV R93, R81 ;  /* 0x00000051005d7202 */ /* 0x000fce0000000f00 */
[----:B------:R-:W-:Y:S05]  /*7880*/  WARPSYNC.COLLECTIVE R86, `(.L_x_56602) ;  /* 0x0000000056087348 */ /* 0x000fea0003c00000 */
[----:B------:R0:W1:Y:S02]  /*7890*/  SHFL.BFLY P6, R87, R93, R92, R127 ;  /* 0x0c00005c5d577389 */ /* 0x00006400000c007f */
[----:B01----:R-:W-:Y:S05]  /*78a0*/  ENDCOLLECTIVE ;  /* 0x000000000000791b */ /* 0x003fea0003800000 */
.L_x_56602:
[----:B------:R-:W-:Y:S01]  /*78b0*/  HFMA2 R92, -RZ, RZ, 0, 2.384185791015625e-07 ;  /* 0x00000004ff5c7431 */ /* 0x000fe200000001ff */
[----:B------:R-:W-:-:S05]  /*78c0*/  MOV R80, R87 ;  /* 0x0000005700507202 */ /* 0x000fca0000000f00 */
[----:B------:R-:W-:-:S05]  /*78d0*/  FADD.FTZ R80, R81, R80 ;  /* 0x0000005051507221 */ /* 0x000fca0000010000 */
[----:B------:R-:W-:-:S07]  /*78e0*/  MOV R93, R80 ;  /* 0x00000050005d7202 */ /* 0x000fce0000000f00 */
[----:B------:R-:W-:Y:S05]  /*78f0*/  WARPSYNC.COLLECTIVE R86, `(.L_x_56603) ;  /* 0x0000000056087348 */ /* 0x000fea0003c00000 */
[----:B------:R0:W1:Y:S02]  /*7900*/  SHFL.BFLY P6, R87, R93, R92, R127 ;  /* 0x0c00005c5d577389 */ /* 0x00006400000c007f */
[----:B01----:R-:W-:Y:S05]  /*7910*/  ENDCOLLECTIVE ;  /* 0x000000000000791b */ /* 0x003fea0003800000 */
.L_x_56603:
[----:B------:R-:W-:Y:S01]  /*7920*/  HFMA2 R92, -RZ, RZ, 0, 4.76837158203125e-07 ;  /* 0x00000008ff5c7431 */ /* 0x000fe200000001ff */
[----:B------:R-:W-:-:S05]  /*7930*/  MOV R85, R87 ;  /* 0x0000005700557202 */ /* 0x000fca0000000f00 */
[----:B------:R-:W-:-:S05]  /*7940*/  FADD.FTZ R85, R80, R85 ;  /* 0x0000005550557221 */ /* 0x000fca0000010000 */
[----:B------:R-:W-:-:S07]  /*7950*/  MOV R93, R85 ;  /* 0x00000055005d7202 */ /* 0x000fce0000000f00 */
[----:B------:R-:W-:Y:S05]  /*7960*/  WARPSYNC.COLLECTIVE R86, `(.L_x_56604) ;  /* 0x0000000056087348 */ /* 0x000fea0003c00000 */
[----:B------:R0:W1:Y:S02]  /*7970*/  SHFL.BFLY P6, R87, R93, R92, R127 ;  /* 0x0c00005c5d577389 */ /* 0x00006400000c007f */
[----:B01----:R-:W-:Y:S05]  /*7980*/  ENDCOLLECTIVE ;  /* 0x000000000000791b */ /* 0x003fea0003800000 */
.L_x_56604:
[----:B------:R-:W-:Y:S01]  /*7990*/  HFMA2 R92, -RZ, RZ, 0, 9.5367431640625e-07 ;  /* 0x00000010ff5c7431 */ /* 0x000fe200000001ff */
[----:B------:R-:W-:-:S05]  /*79a0*/  MOV R82, R87 ;  /* 0x0000005700527202 */ /* 0x000fca0000000f00 */
[----:B------:R-:W-:-:S05]  /*79b0*/  FADD.FTZ R82, R85, R82 ;  /* 0x0000005255527221 */ /* 0x000fca0000010000 */
[----:B------:R-:W-:-:S07]  /*79c0*/  MOV R93, R82 ;  /* 0x00000052005d7202 */ /* 0x000fce0000000f00 */
[----:B------:R-:W-:Y:S05]  /*79d0*/  WARPSYNC.COLLECTIVE R86, `(.L_x_56605) ;  /* 0x0000000056087348 */ /* 0x000fea0003c00000 */
[----:B------:R0:W1:Y:S02]  /*79e0*/  SHFL.BFLY P6, R87, R93, R92, R127 ;  /* 0x0c00005c5d577389 */ /* 0x00006400000c007f */
[----:B01----:R-:W-:Y:S05]  /*79f0*/  ENDCOLLECTIVE ;  /* 0x000000000000791b */ /* 0x003fea0003800000 */
.L_x_56605:
[----:B------:R-:W-:Y:S05]  /*7a00*/  BRA `(.L_x_56606) ;  /* 0xffffffd400747947 */ /* 0x000fea000383ffff */
.L_x_56607:
        /* <DEDUP_REMOVED lines=15> */
.L_x_71548:


//--------------------- .text._ZN10layer_norm13ln_fwd_kernelINS_13Kernel_traitsI6__halfffffjLj2048ELj1ELj4ELj1ELj16ENS_18Kernel_traits_baseILj2048ES2_ffffjLj128EEEEELb0ELb0ELb0ELb1EEEvNS_9FwdParamsE --------------------------
	.section	.text._ZN10layer_norm13ln_fwd_kernelINS_13Kernel_traitsI6__halfffffjLj2048ELj1ELj4ELj1ELj16ENS_18Kernel_traits_baseILj2048ES2_ffffjLj128EEEEELb0ELb0ELb0ELb1EEEvNS_9FwdParamsE,"ax",@progbits
	.align	128
        .global         _ZN10layer_norm13ln_fwd_kernelINS_13Kernel_traitsI6__halfffffjLj2048ELj1ELj4ELj1ELj16ENS_18Kernel_traits_baseILj2048ES2_ffffjLj128EEEEELb0ELb0ELb0ELb1EEEvNS_9FwdParamsE
        .type           _ZN10layer_norm13ln_fwd_kernelINS_13Kernel_traitsI6__halfffffjLj2048ELj1ELj4ELj1ELj16ENS_18Kernel_traits_baseILj2048ES2_ffffjLj128EEEEELb0ELb0ELb0ELb1EEEvNS_9FwdParamsE,@function
        .size           _ZN10layer_norm13ln_fwd_kernelINS_13Kernel_traitsI6__halfffffjLj2048ELj1ELj4ELj1ELj16ENS_18Kernel_traits_baseILj2048ES2_ffffjLj128EEEEELb0ELb0ELb0ELb1EEEvNS_9FwdParamsE,(.L_x_71549 - _ZN10layer_norm13ln_fwd_kernelINS_13Kernel_traitsI6__halfffffjLj2048ELj1ELj4ELj1ELj16ENS_18Kernel_traits_baseILj2048ES2_ffffjLj128EEEEELb0ELb0ELb0ELb1EEEvNS_9FwdParamsE)
        .other          _ZN10layer_norm13ln_fwd_kernelINS_13Kernel_traitsI6__halfffffjLj2048ELj1ELj4ELj1ELj16ENS_18Kernel_traits_baseILj2048ES2_ffffjLj128EEEEELb0ELb0ELb0ELb1EEEvNS_9FwdParamsE,@"STO_CUDA_ENTRY STV_DEFAULT"
_ZN10layer_norm13ln_fwd_kernelINS_13Kernel_traitsI6__halfffffjLj2048ELj1ELj4ELj1ELj16ENS_18Kernel_traits_baseILj2048ES2_ffffjLj128EEEEELb0ELb0ELb0ELb1EEEvNS_9FwdParamsE:
.text._ZN10layer_norm13ln_fwd_kernelINS_13Kernel_traitsI6__halfffffjLj2048ELj1ELj4ELj1ELj16ENS_18Kernel_traits_baseILj2048ES2_ffffjLj128EEEEELb0ELb0ELb0ELb1EEEvNS_9FwdParamsE:
        /* <DEDUP_REMOVED lines=19> */
[----:B------:R0:W5:Y:S01]  /*0130*/  LDG.E.64 R4, desc[UR6][R46.64] ;  /* 0x000000062e047981 */ /* 0x000162000c1e1b00 */
[----:B-1----:R-:W-:-:S03]  /*0140*/  IMAD.WIDE.U32 R68, R0, 0x8, R68 ;  /* 0x0000000800447825 */ /* 0x002fc600078e0044 */
[----:B------:R0:W5:Y:S04]  /*0150*/  LDG.E.64 R6, desc[UR6][R46.64+0x100] ;  /* 0x000100062e067981 */ /* 0x000168000c1e1b00 */
        /* <DEDUP_REMOVED lines=29> */
[----:B------:R0:W5:Y:S01]  /*0330*/  LDG.E.64 R56, desc[UR6][R68.64+0xf00] ;  /* 0x000f000644387981 */ /* 0x000162000c1e1b00 */
[----:B------:R-:W-:Y:S05]  /*0340*/  BRA `(.L_x_56609) ;  /* 0x0000000000887947 */ /* 0x000fea0003800000 */
.L_x_56608:
        /* <DEDUP_REMOVED lines=16> */
[----:B0-----:R-:W-:-:S05]  /*0450*/  IMAD.WIDE.U32 R2, R0, 0x8, R2 ;  /* 0x0000000800027825 */ /* 0x001fca00078e0002 */
[----:B------:R-:W5:Y:S04]  /*0460*/  LDG.E.64 R4, desc[UR6][R2.64] ;  /* 0x0000000602047981 */ /* 0x000f68000c1e1b00 */
        /* <DEDUP_REMOVED lines=14> */
[----:B------:R0:W5:Y:S02]  /*0550*/  LDG.E.64 R66, desc[UR6][R2.64+0xf00] ;  /* 0x000f000602427981 */ /* 0x000164000c1e1b00 */
[----:B0-----:R-:W-:-:S07]  /*0560*/  CS2R R2, SRZ ;  /* 0x0000000000027805 */ /* 0x001fce000001ff00 */
.L_x_56609:
[----:B------:R-:W1:Y:S02]  /*0570*/  LDCU UR4, c[0x0][0x384] ;  /* 0x00007080ff0477ac */ /* 0x000e640008000800 */
[----:B-1----:R-:W-:-:S13]  /*0580*/  ISETP.GE.AND P1, PT, R58, UR4, PT ;  /* 0x000000043a007c0c */ /* 0x002fda000bf26270 */
[----:B------:R-:W-:Y:S05]  /*0590*/  @P1 EXIT ;  /* 0x000000000000194d */ /* 0x000fea0003800000 */
[----:B-----5:R-:W-:Y:S01]  /*05a0*/  MOV R59, R4 ;  /* 0x00000004003b7202 */ /* 0x020fe20000000f00 */
[----:B------:R-:W1:Y:S01]  /*05b0*/  LDCU.U8 UR4, c[0x0][0x410] ;  /* 0x00008200ff0477ac */ /* 0x000e620008000000 */
[----:B0-----:R-:W-:Y:S02]  /*05c0*/  MOV R68, R5 ;  /* 0x0000000500447202 */ /* 0x001fe40000000f00 */
[--C-:B------:R-:W-:Y:S01]  /*05d0*/  SHF.R.U64 R70, R4, 0x10, R5.reuse ;  /* 0x0000001004467819 */ /* 0x100fe20000001205 */
[----:B------:R-:W0:Y:S01]  /*05e0*/  LDCU UR5, c[0x0][0x388] ;  /* 0x00007100ff0577ac */ /* 0x000e220008000800 */
[----:B------:R-:W-:Y:S02]  /*05f0*/  SHF.R.U32.HI R72, RZ, 0x10, R5 ;  /* 0x00000010ff487819 */ /* 0x000fe40000011605 */
[----:B------:R-:W-:Y:S01]  /*0600*/  MOV R4, R6 ;  /* 0x0000000600047202 */ /* 0x000fe20000000f00 */
[----:B------:R-:W2:Y:S01]  /*0610*/  LDCU UR8, c[0x0][0x448] ;  /* 0x00008900ff0877ac */ /* 0x000ea20008000800 */
[----:B------:R-:W-:-:S02]  /*0620*/  MOV R5, R7 ;  /* 0x0000000700057202 */ /* 0x000fc40000000f00 */
[--C-:B------:R-:W-:Y:S01]  /*0630*/  SHF.R.U64 R90, R14, 0x10, R15.reuse ;  /* 0x000000100e5a7819 */ /* 0x100fe2000000120f */
[----:B------:R-:W3:Y:S01]  /*0640*/  LDCU.64 UR12, c[0x0][0x3e0] ;  /* 0x00007c00ff0c77ac */ /* 0x000ee20008000a00 */
[----:B------:R-:W-:Y:S02]  /*0650*/  SHF.R.U32.HI R91, RZ, 0x10, R15 ;  /* 0x00000010ff5b7819 */ /* 0x000fe4000001160f */
[----:B------:R-:W-:Y:S01]  /*0660*/  MOV R69, R14 ;  /* 0x0000000e00457202 */ /* 0x000fe20000000f00 */
[----:B------:R-:W4:Y:S01]  /*0670*/  LDCU.64 UR10, c[0x0][0x3a0] ;  /* 0x00007400ff0a77ac */ /* 0x000f220008000a00 */
[----:B------:R-:W-:Y:S02]  /*0680*/  MOV R14, R19 ;  /* 0x00000013000e7202 */ /* 0x000fe40000000f00 */
[--C-:B------:R-:W-:Y:S02]  /*0690*/  SHF.R.U64 R94, R18, 0x10, R19.reuse ;  /* 0x00000010125e7819 */ /* 0x100fe40000001213 */
[----:B------:R-:W-:-:S02]  /*06a0*/  SHF.R.U32.HI R95, RZ, 0x10, R19 ;  /* 0x00000010ff5f7819 */ /* 0x000fc40000011613 */
[----:B------:R-:W-:Y:S02]  /*06b0*/  MOV R83, R60 ;  /* 0x0000003c00537202 */ /* 0x000fe40000000f00 */
[--C-:B------:R-:W-:Y:S02]  /*06c0*/  SHF.R.U64 R99, R60, 0x10, R61.reuse ;  /* 0x000000103c637819 */ /* 0x100fe4000000123d */
[----:B------:R-:W-:Y:S02]  /*06d0*/  MOV R19, R61 ;  /* 0x0000003d00137202 */ /* 0x000fe40000000f00 */
[----:B------:R-:W-:Y:S02]  /*06e0*/  SHF.R.U32.HI R100, RZ, 0x10, R61 ;  /* 0x00000010ff647819 */ /* 0x000fe4000001163d */
[----:B------:R-:W-:Y:S02]  /*06f0*/  PRMT R60, R70, 0x5410, R72 ;  /* 0x00005410463c7816 */ /* 0x000fe40000000048 */
[----:B------:R-:W-:-:S02]  /*0700*/  PRMT R61, R4, 0x5410, R5 ;  /* 0x00005410043d7816 */ /* 0x000fc40000000005 */
[----:B------:R-:W-:Y:S02]  /*0710*/  PRMT R70, R90, 0x5410, R91 ;  /* 0x000054105a467816 */ /* 0x000fe4000000005b */
[--C-:B------:R-:W-:Y:S02]  /*0720*/  SHF.R.U64 R92, R16, 0x10, R17.reuse ;  /* 0x00000010105c7819 */ /* 0x100fe40000001211 */
[----:B------:R-:W-:Y:S02]  /*0730*/  SHF.R.U32.HI R93, RZ, 0x10, R17 ;  /* 0x00000010ff5d7819 */ /* 0x000fe40000011611 */
[--C-:B------:R-:W-:Y:S02]  /*0740*/  SHF.R.U64 R91, R2, 0x10, R3.reuse ;  /* 0x00000010025b7819 */ /* 0x100fe40000001203 */
[----:B------:R-:W-:Y:S02]  /*0750*/  SHF.R.U32.HI R4, RZ, 0x10, R3 ;  /* 0x00000010ff047819 */ /* 0x000fe40000011603 */
[----:B------:R-:W-:-:S02]  /*0760*/  SHF.R.U64 R74, R6, 0x10, R7 ;  /* 0x00000010064a7819 */ /* 0x000fc40000001207 */
[----:B------:R-:W-:Y:S02]  /*0770*/  SHF.R.U32.HI R76, RZ, 0x10, R7 ;  /* 0x00000010ff4c7819 */ /* 0x000fe40000011607 */
[----:B------:R-:W-:Y:S02]  /*0780*/  PRMT R72, R92, 0x5410, R93 ;  /* 0x000054105c487816 */ /* 0x000fe4000000005d */
[----:B------:R-:W-:Y:S02]  /*0790*/  PRMT R91, R91, 0x5410, R4 ;  /* 0x000054105b5b7816 */ /* 0x000fe40000000004 */
[--C-:B------:R-:W-:Y:S02]  /*07a0*/  SHF.R.U64 R92, R28, 0x10, R29.reuse ;  /* 0x000000101c5c7819 */ /* 0x100fe4000000121d */
[----:B------:R-:W-:Y:S02]  /*07b0*/  SHF.R.U32.HI R4, RZ, 0x10, R29 ;  /* 0x00000010ff047819 */ /* 0x000fe4000001161d */
[----:B------:R-:W-:-:S02]  /*07c0*/  MOV R85, R62 ;  /* 0x0000003e00557202 */ /* 0x000fc40000000f00 */
[----:B------:R-:W-:Y:S02]  /*07d0*/  SHF.R.U64 R101, R62, 0x10, R63 ;  /* 0x000000103e657819 */ /* 0x000fe4000000123f */
[----:B------:R-:W-:Y:S02]  /*07e0*/  PRMT R62, R74, 0x5410, R76 ;  /* 0x000054104a3e7816 */ /* 0x000fe4000000004c */
[----:B------:R-:W-:Y:S02]  /*07f0*/  PRMT R74, R94, 0x5410, R95 ;  /* 0x000054105e4a7816 */ /* 0x000fe4000000005f */
[----:B------:R-:W-:Y:S02]  /*0800*/  PRMT R92, R92, 0x5410, R4 ;  /* 0x000054105c5c7816 */ /* 0x000fe40000000004 */
[--C-:B------:R-:W-:Y:S02]  /*0810*/  SHF.R.U64 R96, R20, 0x10, R21.reuse ;  /* 0x0000001014607819 */ /* 0x100fe40000001215 */
[----:B------:R-:W-:-:S02]  /*0820*/  SHF.R.U32.HI R97, RZ, 0x10, R21 ;  /* 0x00000010ff617819 */ /* 0x000fc40000011615 */
[--C-:B------:R-:W-:Y:S02]  /*0830*/  SHF.R.U64 R93, R30, 0x10, R31.reuse ;  /* 0x000000101e5d7819 */ /* 0x100fe4000000121f */
[----:B------:R-:W-:Y:S02]  /*0840*/  SHF.R.U32.HI R5, RZ, 0x10, R31 ;  /* 0x00000010ff057819 */ /* 0x000fe4000001161f */
[--C-:B------:R-:W-:Y:S02]  /*0850*/  SHF.R.U64 R94, R32, 0x10, R33.reuse ;  /* 0x00000010205e7819 */ /* 0x100fe40000001221 */
[----:B------:R-:W-:Y:S02]  /*0860*/  SHF.R.U32.HI R4, RZ, 0x10, R33 ;  /* 0x00000010ff047819 */ /* 0x000fe40000011621 */
[----:B------:R-:W-:Y:S02]  /*0870*/  MOV R71, R16 ;  /* 0x0000001000477202 */ /* 0x000fe40000000f00 */
[----:B------:R-:W-:-:S02]  /*0880*/  SHF.R.U64 R78, R8, 0x10, R9 ;  /* 0x00000010084e7819 */ /* 0x000fc40000001209 */
[----:B------:R-:W-:Y:S02]  /*0890*/  SHF.R.U32.HI R80, RZ, 0x10, R9 ;  /* 0x00000010ff507819 */ /* 0x000fe40000011609 */
[----:B------:R-:W-:Y:S02]  /*08a0*/  MOV R16, R23 ;  /* 0x0000001700107202 */ /* 0x000fe40000000f00 */
[----:B------:R-:W-:Y:S02]  /*08b0*/  SHF.R.U64 R98, R22, 0x10, R23 ;  /* 0x0000001016627819 */ /* 0x000fe40000001217 */
[----:B------:R-:W-:Y:S02]  /*08c0*/  PRMT R76, R96, 0x5410, R97 ;  /* 0x00005410604c7816 */ /* 0x000fe40000000061 */
[----:B------:R-:W-:Y:S02]  /*08d0*/  PRMT R93, R93, 0x5410, R5 ;  /* 0x000054105d5d7816 */ /* 0x000fe40000000005 */
[----:B------:R-:W-:-:S02]  /*08e0*/  PRMT R94, R94, 0x5410, R4 ;  /* 0x000054105e5e7816 */ /* 0x000fc40000000004 */
[----:B------:R-:W-:Y:S02]  /*08f0*/  SHF.R.U32.HI R23, RZ, 0x10, R23 ;  /* 0x00000010ff177819 */ /* 0x000fe40000011617 */
[--C-:B------:R-:W-:Y:S02]  /*0900*/  SHF.R.U64 R95, R34, 0x10, R35.reuse ;  /* 0x00000010225f7819 */ /* 0x100fe40000001223 */
[----:B------:R-:W-:Y:S02]  /*0910*/  SHF.R.U32.HI R5, RZ, 0x10, R35 ;  /* 0x00000010ff057819 */ /* 0x000fe40000011623 */
[--C-:B------:R-:W-:Y:S02]  /*0920*/  SHF.R.U64 R96, R36, 0x10, R37.reuse ;  /* 0x0000001024607819 */ /* 0x100fe40000001225 */
[----:B------:R-:W-:Y:S02]  /*0930*/  SHF.R.U32.HI R4, RZ, 0x10, R37 ;  /* 0x00000010ff047819 */ /* 0x000fe40000011625 */
[----:B------:R-:W-:-:S02]  /*0940*/  MOV R87, R64 ;  /* 0x0000004000577202 */ /* 0x000fc40000000f00 */
[----:B------:R-:W-:Y:S02]  /*0950*/  SHF.R.U64 R103, R64, 0x10, R65 ;  /* 0x0000001040677819 */ /* 0x000fe40000001241 */
[----:B------:R-:W-:Y:S02]  /*0960*/  PRMT R64, R78, 0x5410, R80 ;  /* 0x000054104e407816 */ /* 0x000fe40000000050 */
[--C-:B------:R-:W-:Y:S02]  /*0970*/  SHF.R.U64 R82, R10, 0x10, R11.reuse ;  /* 0x000000100a527819 */ /* 0x100fe4000000120b */
        /* <DEDUP_REMOVED lines=16> */
[----:B------:R-:W-:Y:S02]  /*0a80*/  SHF.R.U32.HI R102, RZ, 0x10, R63 ;  /* 0x00000010ff667819 */ /* 0x000fe4000001163f */
[----:B------:R-:W-:Y:S02]  /*0a90*/  SHF.R.U32.HI R104, RZ, 0x10, R65 ;  /* 0x00000010ff687819 */ /* 0x000fe40000011641 */
[--C-:B------:R-:W-:Y:S02]  /*0aa0*/  SHF.R.U64 R99, R42, 0x10, R43.reuse ;  /* 0x000000102a637819 */ /* 0x100fe4000000122b */
[----:B------:R-:W-:Y:S02]  /*0ab0*/  SHF.R.U32.HI R5, RZ, 0x10, R43 ;  /* 0x00000010ff057819 */ /* 0x000fe4000001162b */
[----:B------:R-:W-:-:S02]  /*0ac0*/  SHF.R.U64 R100, R44, 0x10, R45 ;  /* 0x000000102c647819 */ /* 0x000fc4000000122d */
[----:B------:R-:W-:Y:S02]  /*0ad0*/  SHF.R.U32.HI R4, RZ, 0x10, R45 ;  /* 0x00000010ff047819 */ /* 0x000fe4000001162d */
[----:B------:R-:W-:Y:S02]  /*0ae0*/  PRMT R59, R59, 0x5410, R68 ;  /* 0x000054103b3b7816 */ /* 0x000fe40000000044 */
[----:B------:R-:W-:Y:S02]  /*0af0*/  PRMT R68, R86, 0x5410, R88 ;  /* 0x0000541056447816 */ /* 0x000fe40000000058 */
[----:B------:R-:W-:Y:S02]  /*0b00*/  PRMT R86, R101, 0x5410, R102 ;  /* 0x0000541065567816 */ /* 0x000fe40000000066 */
[----:B------:R-:W-:Y:S02]  /*0b10*/  PRMT R88, R103, 0x5410, R104 ;  /* 0x0000541067587816 */ /* 0x000fe40000000068 */
[----:B------:R-:W-:-:S02]  /*0b20*/  PRMT R99, R99, 0x5410, R5 ;  /* 0x0000541063637816 */ /* 0x000fc40000000005 */
[----:B------:R-:W-:Y:S02]  /*0b30*/  PRMT R100, R100, 0x5410, R4 ;  /* 0x0000541064647816 */ /* 0x000fe40000000004 */
[--C-:B------:R-:W-:Y:S02]  /*0b40*/  SHF.R.U64 R101, R46, 0x10, R47.reuse ;  /* 0x000000102e657819 */ /* 0x100fe4000000122f */
[----:B------:R-:W-:Y:S02]  /*0b50*/  SHF.R.U32.HI R5, RZ, 0x10, R47 ;  /* 0x00000010ff057819 */ /* 0x000fe4000001162f */
[--C-:B------:R-:W-:Y:S02]  /*0b60*/  SHF.R.U64 R103, R48, 0x10, R49.reuse ;  /* 0x0000001030677819 */ /* 0x100fe40000001231 */
[----:B------:R-:W-:Y:S02]  /*0b70*/  SHF.R.U32.HI R4, RZ, 0x10, R49 ;  /* 0x00000010ff047819 */ /* 0x000fe40000011631 */
[----:B------:R-:W-:-:S02]  /*0b80*/  PRMT R101, R101, 0x5410, R5 ;  /* 0x0000541065657816 */ /* 0x000fc40000000005 */
[----:B------:R-:W-:Y:S02]  /*0b90*/  PRMT R103, R103, 0x5410, R4 ;  /* 0x0000541067677816 */ /* 0x000fe40000000004 */
[----:B------:R-:W-:Y:S02]  /*0ba0*/  MOV R6, R8 ;  /* 0x0000000800067202 */ /* 0x000fe40000000f00 */
[----:B------:R-:W-:Y:S02]  /*0bb0*/  MOV R7, R9 ;  /* 0x0000000900077202 */ /* 0x000fe40000000f00 */
[--C-:B------:R-:W-:Y:S02]  /*0bc0*/  SHF.R.U64 R109, R50, 0x10, R51.reuse ;  /* 0x00000010326d7819 */ /* 0x100fe40000001233 */
[----:B------:R-:W-:Y:S02]  /*0bd0*/  SHF.R.U32.HI R4, RZ, 0x10, R51 ;  /* 0x00000010ff047819 */ /* 0x000fe40000011633 */
[----:B------:R-:W-:-:S02]  /*0be0*/  SHF.R.U64 R110, R52, 0x10, R53 ;  /* 0x00000010346e7819 */ /* 0x000fc40000001235 */
[----:B------:R-:W-:Y:S02]  /*0bf0*/  SHF.R.U32.HI R5, RZ, 0x10, R53 ;  /* 0x00000010ff057819 */ /* 0x000fe40000011635 */
[----:B------:R-:W-:Y:S02]  /*0c00*/  MOV R8, R10 ;  /* 0x0000000a00087202 */ /* 0x000fe40000000f00 */
[----:B------:R-:W-:Y:S02]  /*0c10*/  MOV R9, R11 ;  /* 0x0000000b00097202 */ /* 0x000fe40000000f00 */
[----:B------:R-:W-:Y:S02]  /*0c20*/  MOV R10, R12 ;  /* 0x0000000c000a7202 */ /* 0x000fe40000000f00 */
[----:B------:R-:W-:Y:S02]  /*0c30*/  MOV R11, R13 ;  /* 0x0000000d000b7202 */ /* 0x000fe40000000f00 */
[----:B------:R-:W-:-:S02]  /*0c40*/  MOV R12, R15 ;  /* 0x0000000f000c7202 */ /* 0x000fc40000000f00 */
[----:B------:R-:W-:Y:S02]  /*0c50*/  MOV R13, R17 ;  /* 0x00000011000d7202 */ /* 0x000fe40000000f00 */
[----:B------:R-:W-:Y:S02]  /*0c60*/  MOV R73, R18 ;  /* 0x0000001200497202 */ /* 0x000fe40000000f00 */
[----:B------:R-:W-:Y:S02]  /*0c70*/  MOV R79, R24 ;  /* 0x00000018004f7202 */ /* 0x000fe40000000f00 */
[----:B------:R-:W-:Y:S02]  /*0c80*/  MOV R81, R26 ;  /* 0x0000001a00517202 */ /* 0x000fe40000000f00 */
[----:B------:R-:W-:Y:S02]  /*0c90*/  MOV R75, R20 ;  /* 0x00000014004b7202 */ /* 0x000fe40000000f00 */
[----:B------:R-:W-:-:S02]  /*0ca0*/  MOV R15, R21 ;  /* 0x00000015000f7202 */ /* 0x000fc40000000f00 */
[----:B------:R-:W-:Y:S02]  /*0cb0*/  MOV R77, R22 ;  /* 0x00000016004d7202 */ /* 0x000fe40000000f00 */
[----:B------:R-:W-:Y:S02]  /*0cc0*/  MOV R17, R25 ;  /* 0x0000001900117202 */ /* 0x000fe40000000f00 */
[----:B------:R-:W-:Y:S02]  /*0cd0*/  SHF.R.U64 R24, R24, 0x10, R25 ;  /* 0x0000001018187819 */ /* 0x000fe40000001219 */
[----:B------:R-:W-:Y:S02]  /*0ce0*/  MOV R18, R27 ;  /* 0x0000001b00127202 */ /* 0x000fe40000000f00 */
[----:B------:R-:W-:Y:S02]  /*0cf0*/  SHF.R.U64 R26, R26, 0x10, R27 ;  /* 0x000000101a1a7819 */ /* 0x000fe4000000121b */
[----:B------:R-:W-:-:S02]  /*0d00*/  ISETP.NE.U32.AND P1, PT, R106, RZ, PT ;  /* 0x000000ff6a00720c */ /* 0x000fc40003f25070 */
[----:B------:R-:W-:Y:S02]  /*0d10*/  PRMT R109, R109, 0x5410, R4 ;  /* 0x000054106d6d7816 */ /* 0x000fe40000000004 */
[----:B------:R-:W-:Y:S02]  /*0d20*/  PRMT R110, R110, 0x5410, R5 ;  /* 0x000054106e6e7816 */ /* 0x000fe40000000005 */
[----:B------:R-:W-:Y:S02]  /*0d30*/  SHF.R.U32.HI R25, RZ, 0x10, R25 ;  /* 0x00000010ff197819 */ /* 0x000fe40000011619 */
[----:B------:R-:W-:Y:S02]  /*0d40*/  SHF.R.U32.HI R27, RZ, 0x10, R27 ;  /* 0x00000010ff1b7819 */ /* 0x000fe4000001161b */
[----:B------:R-:W-:Y:S02]  /*0d50*/  MOV R20, R63 ;  /* 0x0000003f00147202 */ /* 0x000fe40000000f00 */
[----:B------:R-:W-:-:S02]  /*0d60*/  MOV R21, R65 ;  /* 0x0000004100157202 */ /* 0x000fc40000000f00 */
[----:B------:R-:W-:Y:S02]  /*0d70*/  MOV R22, R67 ;  /* 0x0000004300167202 */ /* 0x000fe40000000f00 */
[----:B------:R-:W-:Y:S02]  /*0d80*/  SHF.R.U32.HI R106, RZ, 0x10, R67 ;  /* 0x00000010ff6a7819 */ /* 0x000fe40000011643 */
[--C-:B------:R-:W-:Y:S02]  /*0d90*/  SHF.R.U64 R116, R54, 0x10, R55.reuse ;  /* 0x0000001036747819 */ /* 0x100fe40000001237 */
[----:B------:R-:W-:Y:S02]  /*0da0*/  SHF.R.U32.HI R4, RZ, 0x10, R55 ;  /* 0x00000010ff047819 */ /* 0x000fe40000011637 */
[--C-:B------:R-:W-:Y:S02]  /*0db0*/  SHF.R.U64 R122, R56, 0x10, R57.reuse ;  /* 0x00000010387a7819 */ /* 0x100fe40000001239 */
[----:B------:R-:W-:-:S02]  /*0dc0*/  SHF.R.U32.HI R5, RZ, 0x10, R57 ;  /* 0x00000010ff057819 */ /* 0x000fc40000011639 */
[----:B------:R-:W-:Y:S02]  /*0dd0*/  ISETP.NE.AND.EX P1, PT, R107, RZ, PT, P1 ;  /* 0x000000ff6b00720c */ /* 0x000fe40003f25310 */
        /* <DEDUP_REMOVED lines=17> */
[----:B-1----:R-:W-:Y:S02]  /*0ef0*/  ISETP.NE.AND P4, PT, RZ, UR4, PT ;  /* 0x00000004ff007c0c */ /* 0x002fe4000bf85270 */
[----:B------:R-:W-:Y:S02]  /*0f00*/  PRMT R116, R116, 0x5410, R4 ;  /* 0x0000541074747816 */ /* 0x000fe40000000004 */
[----:B0-234-:R-:W-:-:S09]  /*0f10*/  PRMT R122, R122, 0x5410, R5 ;  /* 0x000054107a7a7816 */ /* 0x01dfd20000000005 */
.L_x_56627:
[----:B------:R-:W-:Y:S01]  /*0f20*/  ISETP.NE.U32.AND P2, PT, RZ, UR10, PT ;  /* 0x0000000aff007c0c */ /* 0x000fe2000bf45070 */
[----:B-1----:R-:W0:Y:S01]  /*0f30*/  LDC.64 R174, c[0x0][0x390] ;  /* 0x0000e400ffae7b82 */ /* 0x002e220000000a00 */
[----:B------:R-:W-:Y:S02]  /*0f40*/  IMAD R8, R58, UR5, RZ ;  /* 0x000000053a087c24 */ /* 0x000fe4000f8e02ff */
[----:B------:R-:W-:Y:S01]  /*0f50*/  HFMA2 R18, -RZ, RZ, 1.875, 0 ;  /* 0x3f800000ff127431 */ /* 0x000fe200000001ff */
[----:B------:R-:W-:Y:S02]  /*0f60*/  ISETP.NE.AND.EX P2, PT, RZ, UR11, PT, P2 ;  /* 0x0000000bff007c0c */ /* 0x000fe4000bf45320 */
[----:B------:R-:W-:Y:S02]  /*0f70*/  SHF.R.S32.HI R9, RZ, 0x1f, R8 ;  /* 0x0000001fff097819 */ /* 0x000fe40000011408 */
[----:B------:R-:W1:Y:S02]  /*0f80*/  @P1 LDC.64 R104, c[0x0][0x3e0] ;  /* 0x0000f800ff681b82 */ /* 0x000e640000000a00 */
[----:B------:R-:W-:-:S04]  /*0f90*/  LEA.HI R9, R9, R8, RZ, 0x2 ;  /* 0x0000000809097211 */ /* 0x000fc800078f10ff */
[----:B------:R-:W-:-:S03]  /*0fa0*/  LEA.HI.SX32 R16, R9, R0, 0x1e ;  /* 0x0000000009107211 */ /* 0x000fc600078ff2ff */
[----:B------:R-:W2:Y:S02]  /*0fb0*/  @P2 LDC.64 R12, c[0x0][0x3a0] ;  /* 0x0000e800ff0c2b82 */ /* 0x000ea40000000a00 */
[----:B0-----:R-:W-:-:S06]  /*0fc0*/  IMAD.WIDE.U32 R8, R16, 0x10, R174 ;  /* 0x0000001010087825 */ /* 0x001fcc00078e00ae */
[----:B------:R-:W0:Y:S01]  /*0fd0*/  @P0 LDC.64 R26, c[0x0][0x3a8] ;  /* 0x0000ea00ff1a0b82 */ /* 0x000e220000000a00 */
[----:B------:R-:W3:Y:S01]  /*0fe0*/  LDG.E.128 R8, desc[UR6][R8.64] ;  /* 0x0000000608087981 */ /* 0x000ee2000c1e1d00 */
[----:B-1----:R-:W-:-:S06]  /*0ff0*/  @P1 IMAD.WIDE R104, R58, 0x4, R104 ;  /* 0x000000043a681825 */ /* 0x002fcc00078e0268 */
[----:B------:R-:W1:Y:S01]  /*1000*/  @P2 LDC.64 R24, c[0x0][0x3a0] ;  /* 0x0000e800ff182b82 */ /* 0x000e620000000a00 */
[----:B------:R-:W3:Y:S01]  /*1010*/  @P1 LDG.E R18, desc[UR6][R104.64] ;  /* 0x0000000668121981 */ /* 0x000ee2000c1e1900 */
[----:B--2---:R-:W-:-:S06]  /*1020*/  @P2 IMAD.WIDE.U32 R12, R16, 0x10, R12 ;  /* 0x00000010100c2825 */ /* 0x004fcc00078e000c */
[----:B------:R-:W3:Y:S01]  /*1030*/  @P2 LDG.E.128 R12, desc[UR6][R12.64] ;  /* 0x000000060c0c2981 */ /* 0x000ee2000c1e1d00 */
[C---:B------:R-:W-:Y:S01]  /*1040*/  IADD3 R17, PT, PT, R16.reuse, 0x20, RZ ;  /* 0x0000002010117810 */ /* 0x040fe20007ffe0ff */
[----:B0-----:R-:W-:-:S04]  /*1050*/  @P0 IMAD.WIDE.U32 R112, R16, 0x10, R26 ;  /* 0x0000001010700825 */ /* 0x001fc800078e001a */
[-C--:B---3--:R-:W-:Y:S01]  /*1060*/  @P2 FFMA.FTZ R19, R8, R18.reuse, R12 ;  /* 0x0000001208132223 */ /* 0x088fe2000001000c */
[-C--:B------:R-:W-:Y:S01]  /*1070*/  @P2 FFMA.FTZ R20, R9, R18.reuse, R13 ;  /* 0x0000001209142223 */ /* 0x080fe2000001000d */
[-C--:B------:R-:W-:Y:S01]  /*1080*/  @P2 FFMA.FTZ R21, R10, R18.reuse, R14 ;  /* 0x000000120a152223 */ /* 0x080fe2000001000e */
[----:B------:R-:W-:Y:S01]  /*1090*/  @P2 FFMA.FTZ R22, R11, R18, R15 ;  /* 0x000000120b162223 */ /* 0x000fe2000001000f */
[C---:B------:R-:W-:Y:S01]  /*10a0*/  IMAD.WIDE.U32 R14, R17.reuse, 0x10, R174 ;  /* 0x00000010110e7825 */ /* 0x040fe200078e00ae */
[----:B------:R-:W-:Y:S02]  /*10b0*/  @P2 MOV R4, R19 ;  /* 0x0000001300042202 */ /* 0x000fe40000000f00 */
[----:B------:R-:W-:Y:S01]  /*10c0*/  @P2 MOV R5, R20 ;  /* 0x0000001400052202 */ /* 0x000fe20000000f00 */
[----:B-1----:R-:W-:Y:S01]  /*10d0*/  @P2 IMAD.WIDE.U32 R12, R17, 0x10, R24 ;  /* 0x00000010110c2825 */ /* 0x002fe200078e0018 */
[----:B------:R-:W-:Y:S02]  /*10e0*/  @P2 MOV R6, R21 ;  /* 0x0000001500062202 */ /* 0x000fe40000000f00 */
[----:B------:R-:W-:Y:S01]  /*10f0*/  @P2 MOV R7, R22 ;  /* 0x0000001600072202 */ /* 0x000fe20000000f00 */
[----:B------:R-:W-:Y:S06]  /*1100*/  @P2 BRA `(.L_x_56610) ;  /* 0x00000000003c2947 */ /* 0x000fec0003800000 */
[----:B------:R-:W-:-:S04]  /*1110*/  UISETP.NE.U32.AND UP0, UPT, UR12, URZ, UPT ;  /* 0x000000ff0c00728c */ /* 0x000fc8000bf05070 */
[----:B------:R-:W-:-:S06]  /*1120*/  UISETP.NE.AND.EX UP0, UPT, UR13, URZ, UPT, UP0 ;  /* 0x000000ff0d00728c */ /* 0x000fcc000bf05300 */
[----:B------:R-:W-:-:S13]  /*1130*/  PLOP3.LUT P1, PT, PT, PT, UP0, 0x80, 0x8 ;  /* 0x000000000008781c */ /* 0x000fda0003f2f008 */
[-C--:B------:R-:W-:Y:S01]  /*1140*/  @P1 FMUL.FTZ R4, R8, R18.reuse ;  /* 0x0000001208041220 */ /* 0x080fe20000410000 */
[-C--:B------:R-:W-:Y:S01]  /*1150*/  @P1 FMUL.FTZ R5, R9, R18.reuse ;  /* 0x0000001209051220 */ /* 0x080fe20000410000 */
[-C--:B------:R-:W-:Y:S01]  /*1160*/  @P1 FMUL.FTZ R6, R10, R18.reuse ;  /* 0x000000120a061220 */ /* 0x080fe20000410000 */
[----:B------:R-:W-:Y:S02]  /*1170*/  @P1 FMUL.FTZ R7, R11, R18 ;  /* 0x000000120b071220 */ /* 0x000fe40000410000 */
[----:B------:R-:W-:Y:S01]  /*1180*/  @P1 MOV R19, R4 ;  /* 0x0000000400131202 */ /* 0x000fe20000000f00 */
[-C--:B------:R-:W-:Y:S01]  /*1190*/  @!P1 FMUL.FTZ R19, R8, R18.reuse ;  /* 0x0000001208139220 */ /* 0x080fe20000410000 */
[----:B------:R-:W-:Y:S01]  /*11a0*/  @P1 MOV R20, R5 ;  /* 0x0000000500141202 */ /* 0x000fe20000000f00 */
[----:B------:R-:W-:Y:S01]  /*11b0*/  @!P1 FMUL.FTZ R20, R9, R18 ;  /* 0x0000001209149220 */ /* 0x000fe20000410000 */
[----:B------:R-:W-:Y:S01]  /*11c0*/  @P1 MOV R21, R6 ;  /* 0x0000000600151202 */ /* 0x000fe20000000f00 */
[-C--:B------:R-:W-:Y:S01]  /*11d0*/  @!P1 FMUL.FTZ R21, R10, R18.reuse ;  /* 0x000000120a159220 */ /* 0x080fe20000410000 */
[----:B------:R-:W-:Y:S01]  /*11e0*/  @P1 MOV R22, R7 ;  /* 0x0000000700161202 */ /* 0x000fe20000000f00 */
[----:B------:R-:W-:-:S07]  /*11f0*/  @!P1 FMUL.FTZ R22, R11, R18 ;  /* 0x000000120b169220 */ /* 0x000fce0000410000 */
.L_x_56610:
[----:B------:R0:W-:Y:S01]  /*1200*/  @P0 STG.E.128 desc[UR6][R112.64], R4 ;  /* 0x0000000470000986 */ /* 0x0001e2000c101d06 */
[----:B------:R-:W1:Y:S03]  /*1210*/  @P0 LDC.64 R106, c[0x0][0x3a8] ;  /* 0x0000ea00ff6a0b82 */ /* 0x000e660000000a00 */
[----:B------:R-:W2:Y:S05]  /*1220*/  LDG.E.128 R8, desc[UR6][R14.64] ;  /* 0x000000060e087981 */ /* 0x000eaa000c1e1d00 */
[----:B------:R-:W3:Y:S01]  /*1230*/  @P2 LDC.64 R104, c[0x0][0x3a0] ;  /* 0x0000e800ff682b82 */ /* 0x000ee20000000a00 */
[----:B------:R-:W2:Y:S01]  /*1240*/  @P2 LDG.E.128 R12, desc[UR6][R12.64] ;  /* 0x000000060c0c2981 */ /* 0x000ea2000c1e1d00 */
[----:B------:R-:W-:Y:S01]  /*1250*/  IADD3 R23, PT, PT, R16, 0x40, RZ ;  /* 0x0000004010177810 */ /* 0x000fe20007ffe0ff */
[----:B-1----:R-:W-:-:S04]  /*1260*/  @P0 IMAD.WIDE.U32 R106, R17, 0x10, R106 ;  /* 0x00000010116a0825 */ /* 0x002fc800078e006a */
[-C--:B--2---:R-:W-:Y:S01]  /*1270*/  @P2 FFMA.FTZ R24, R8, R18.reuse, R12 ;  /* 0x0000001208182223 */ /* 0x084fe2000001000c */
[-C--:B------:R-:W-:Y:S01]  /*1280*/  @P2 FFMA.FTZ R25, R9, R18.reuse, R13 ;  /* 0x0000001209192223 */ /* 0x080fe2000001000d */
[-C--:B------:R-:W-:Y:S01]  /*1290*/  @P2 FFMA.FTZ R26, R10, R18.reuse, R14 ;  /* 0x000000120a1a2223 */ /* 0x080fe2000001000e */
[----:B------:R-:W-:Y:S01]  /*12a0*/  @P2 FFMA.FTZ R27, R11, R18, R15 ;  /* 0x000000120b1b2223 */ /* 0x000fe2000001000f */
[C---:B------:R-:W-:Y:S01]  /*12b0*/  IMAD.WIDE.U32 R14, R23.reuse, 0x10, R174 ;  /* 0x00000010170e7825 */ /* 0x040fe200078e00ae */
[----:B0-----:R-:W-:Y:S02]  /*12c0*/  @P2 MOV R4, R24 ;  /* 0x0000001800042202 */ /* 0x001fe40000000f00 */
[----:B------:R-:W-:Y:S01]  /*12d0*/  @P2 MOV R5, R25 ;  /* 0x0000001900052202 */ /* 0x000fe20000000f00 */
[----:B---3--:R-:W-:Y:S01]  /*12e0*/  @P2 IMAD.WIDE.U32 R12, R23, 0x10, R104 ;  /* 0x00000010170c2825 */ /* 0x008fe200078e0068 */
[----:B------:R-:W-:Y:S02]  /*12f0*/  @P2 MOV R6, R26 ;  /* 0x0000001a00062202 */ /* 0x000fe40000000f00 */
[----:B------:R-:W-:Y:S01]  /*1300*/  @P2 MOV R7, R27 ;  /* 0x0000001b00072202 */ /* 0x000fe20000000f00 */
[----:B------:R-:W-:Y:S06]  /*1310*/  @P2 BRA `(.L_x_56611) ;  /* 0x0000000000282947 */ /* 0x000fec0003800000 */
[----:B------:R-:W-:Y:S01]  /*1320*/  ISETP.NE.U32.AND P3, PT, RZ, UR12, PT ;  /* 0x0000000cff007c0c */ /* 0x000fe2000bf65070 */
[-C--:B------:R-:W-:Y:S01]  /*1330*/  FMUL.FTZ R24, R8, R18.reuse ;  /* 0x0000001208187220 */ /* 0x080fe20000410000 */
[-C--:B------:R-:W-:Y:S01]  /*1340*/  FMUL.FTZ R25, R9, R18.reuse ;  /* 0x0000001209197220 */ /* 0x080fe20000410000 */
[-C--:B------:R-:W-:Y:S01]  /*1350*/  FMUL.FTZ R26, R10, R18.reuse ;  /* 0x000000120a1a7220 */ /* 0x080fe20000410000 */
[----:B------:R-:W-:Y:S01]  /*1360*/  ISETP.NE.AND.EX P3, PT, RZ, UR13, PT, P3 ;  /* 0x0000000dff007c0c */ /* 0x000fe2000bf65330 */
[----:B------:R-:W-:-:S12]  /*1370*/  FMUL.FTZ R27, R11, R18 ;  /* 0x000000120b1b7220 */ /* 0x000fd80000410000 */
[----:B------:R-:W-:Y:S02]  /*1380*/  @P3 MOV R4, R24 ;  /* 0x0000001800043202 */ /* 0x000fe40000000f00 */
[----:B------:R-:W-:Y:S02]  /*1390*/  @P3 MOV R5, R25 ;  /* 0x0000001900053202 */ /* 0x000fe40000000f00 */
[----:B------:R-:W-:Y:S02]  /*13a0*/  @P3 MOV R6, R26 ;  /* 0x0000001a00063202 */ /* 0x000fe40000000f00 */
[----:B------:R-:W-:-:S07]  /*13b0*/  @P3 MOV R7, R27 ;  /* 0x0000001b00073202 */ /* 0x000fce0000000f00 */
.L_x_56611:
        /* <DEDUP_REMOVED lines=9> */
[-C--:B0-----:R-:W-:Y:S01]  /*1450*/  @P2 FFMA.FTZ R106, R10, R18.reuse, R14 ;  /* 0x000000120a6a2223 */ /* 0x081fe2000001000e */
[----:B------:R-:W-:Y:S01]  /*1460*/  @P2 FFMA.FTZ R107, R11, R18, R15 ;  /* 0x000000120b6b2223 */ /* 0x000fe2000001000f */
[C---:B------:R-:W-:Y:S01]  /*1470*/  IMAD.WIDE.U32 R14, R102.reuse, 0x10, R174 ;  /* 0x00000010660e7825 */ /* 0x040fe200078e00ae */
[----:B------:R-:W-:Y:S02]  /*1480*/  @P2 MOV R4, R104 ;  /* 0x0000006800042202 */ /* 0x000fe40000000f00 */
        /* <DEDUP_REMOVED lines=15> */
.L_x_56612:
        /* <DEDUP_REMOVED lines=10> */
[----:B0-----:R-:W-:Y:S01]  /*1620*/  @P2 FFMA.FTZ R114, R11, R18, R15 ;  /* 0x000000120b722223 */ /* 0x001fe2000001000f */
        /* <DEDUP_REMOVED lines=17> */
.L_x_56613:
        /* <DEDUP_REMOVED lines=28> */
.L_x_56614:
        /* <DEDUP_REMOVED lines=28> */
.L_x_56615:
        /* <DEDUP_REMOVED lines=28> */
.L_x_56616:
        /* <DEDUP_REMOVED lines=28> */
.L_x_56617:
        /* <DEDUP_REMOVED lines=28> */
.L_x_56618:
        /* <DEDUP_REMOVED lines=28> */
.L_x_56619:
        /* <DEDUP_REMOVED lines=28> */
.L_x_56620:
        /* <DEDUP_REMOVED lines=28> */
.L_x_56621:
        /* <DEDUP_REMOVED lines=28> */
.L_x_56622:
        /* <DEDUP_REMOVED lines=28> */
.L_x_56623:
[----:B------:R0:W-:Y:S01]  /*28c0*/  @P0 STG.E.128 desc[UR6][R170.64], R4 ;  /* 0x00000004aa000986 */ /* 0x0001e2000c101d06 */
[----:B------:R-:W1:Y:S03]  /*28d0*/  @P0 LDC.64 R178, c[0x0][0x3a8] ;  /* 0x0000ea00ffb20b82 */ /* 0x000e660000000a00 */
[----:B------:R-:W2:Y:S05]  /*28e0*/  LDG.E.128 R8, desc[UR6][R14.64] ;  /* 0x000000060e087981 */ /* 0x000eaa000c1e1d00 */
[----:B------:R-:W3:Y:S01]  /*28f0*/  @P2 LDC.64 R176, c[0x0][0x3a0] ;  /* 0x0000e800ffb02b82 */ /* 0x000ee20000000a00 */
[----:B------:R-:W2:Y:S01]  /*2900*/  @P2 LDG.E.128 R12, desc[UR6][R12.64] ;  /* 0x000000060c0c2981 */ /* 0x000ea2000c1e1d00 */
[----:B------:R-:W-:-:S05]  /*2910*/  IADD3 R166, PT, PT, R16, 0x1e0, RZ ;  /* 0x000001e010a67810 */ /* 0x000fca0007ffe0ff */
[----:B------:R-:W-:-:S04]  /*2920*/  IMAD.WIDE.U32 R174, R166, 0x10, R174 ;  /* 0x00000010a6ae7825 */ /* 0x000fc800078e00ae */
[----:B-1----:R-:W-:-:S04]  /*2930*/  @P0 IMAD.WIDE.U32 R178, R161, 0x10, R178 ;  /* 0x00000010a1b20825 */ /* 0x002fc800078e00b2 */
[-C--:B--2---:R-:W-:Y:S01]  /*2940*/  @P2 FFMA.FTZ R173, R8, R18.reuse, R12 ;  /* 0x0000001208ad2223 */ /* 0x084fe2000001000c */
[-C--:B0-----:R-:W-:Y:S01]  /*2950*/  @P2 FFMA.FTZ R171, R9, R18.reuse, R13 ;  /* 0x0000001209ab2223 */ /* 0x081fe2000001000d */
[-C--:B------:R-:W-:Y:S01]  /*2960*/  @P2 FFMA.FTZ R169, R10, R18.reuse, R14 ;  /* 0x000000120aa92223 */ /* 0x080fe2000001000e */
[----:B------:R-:W-:Y:S01]  /*2970*/  @P2 FFMA.FTZ R168, R11, R18, R15 ;  /* 0x000000120ba82223 */ /* 0x000fe2000001000f */
[----:B---3--:R-:W-:Y:S01]  /*2980*/  @P2 IMAD.WIDE.U32 R12, R166, 0x10, R176 ;  /* 0x00000010a60c2825 */ /* 0x008fe200078e00b0 */
[----:B------:R-:W-:Y:S02]  /*2990*/  @P2 MOV R4, R173 ;  /* 0x000000ad00042202 */ /* 0x000fe40000000f00 */
[----:B------:R-:W-:Y:S02]  /*29a0*/  @P2 MOV R5, R171 ;  /* 0x000000ab00052202 */ /* 0x000fe40000000f00 */
        /* <DEDUP_REMOVED lines=13> */
.L_x_56624:
[----:B------:R0:W-:Y:S04]  /*2a80*/  @P0 STG.E.128 desc[UR6][R178.64], R4 ;  /* 0x00000004b2000986 */ /* 0x0001e8000c101d06 */
[----:B------:R-:W2:Y:S04]  /*2a90*/  LDG.E.128 R8, desc[UR6][R174.64] ;  /* 0x00000006ae087981 */ /* 0x000ea8000c1e1d00 */
[----:B------:R-:W2:Y:S02]  /*2aa0*/  @P2 LDG.E.128 R12, desc[UR6][R12.64] ;  /* 0x000000060c0c2981 */ /* 0x000ea4000c1e1d00 */
[-C--:B--2---:R-:W-:Y:S01]  /*2ab0*/  @P2 FFMA.FTZ R198, R8, R18.reuse, R12 ;  /* 0x0000001208c62223 */ /* 0x084fe2000001000c */
[-C--:B------:R-:W-:Y:S01]  /*2ac0*/  @P2 FFMA.FTZ R197, R9, R18.reuse, R13 ;  /* 0x0000001209c52223 */ /* 0x080fe2000001000d */
[-C--:B------:R-:W-:Y:S01]  /*2ad0*/  @P2 FFMA.FTZ R196, R10, R18.reuse, R14 ;  /* 0x000000120ac42223 */ /* 0x080fe2000001000e */
[----:B------:R-:W-:-:S02]  /*2ae0*/  @P2 FFMA.FTZ R174, R11, R18, R15 ;  /* 0x000000120bae2223 */ /* 0x000fc4000001000f */
[----:B0-----:R-:W-:Y:S02]  /*2af0*/  @P2 MOV R4, R198 ;  /* 0x000000c600042202 */ /* 0x001fe40000000f00 */
        /* <DEDUP_REMOVED lines=14> */
.L_x_56625:
[----:B------:R-:W-:Y:S01]  /*2be0*/  FADD.FTZ R9, RZ, R19 ;  /* 0x00000013ff097221 */ /* 0x000fe20000010000 */
[----:B------:R-:W-:Y:S01]  /*2bf0*/  UMOV UR4, 0xffffffff ;  /* 0xffffffff00047882 */ /* 0x000fe20000000000 */
[----:B------:R-:W-:Y:S02]  /*2c00*/  ISETP.NE.AND P2, PT, R0, RZ, PT ;  /* 0x000000ff0000720c */ /* 0x000fe40003f45270 */
        /* <DEDUP_REMOVED lines=216> */
.L_x_56639:
[----:B------:R-:W-:Y:S01]  /*3990*/  FMUL.FTZ R8, R200, R200 ;  /* 0x000000c8c8087220 */ /* 0x000fe20000410000 */
[----:B01----:R-:W-:Y:S01]  /*39a0*/  FADD.FTZ R12, R12, R15 ;  /* 0x0000000f0c0c7221 */ /* 0x003fe20000010000 */
[----:B------:R-:W0:Y:S03]  /*39b0*/  @!P2 LDC.64 R10, c[0x0][0x3c0] ;  /* 0x0000f000ff0aab82 */ /* 0x000e260000000a00 */
[----:B------:R-:W-:Y:S01]  /*39c0*/  FSEL R13, R8, RZ, P4 ;  /* 0x000000ff080d7208 */ /* 0x000fe20002000000 */
[----:B------:R-:W-:Y:S01]  /*39d0*/  FFMA.FTZ R8, R12, R9, UR8 ;  /* 0x000000080c087e23 */ /* 0x000fe20008010009 */
[----:B------:R-:W-:-:S03]  /*39e0*/  FSEL R9, R200, RZ, !P4 ;  /* 0x000000ffc8097208 */ /* 0x000fc60006000000 */
[----:B------:R-:W1:Y:S01]  /*39f0*/  @!P2 LDC.64 R202, c[0x0][0x3c8] ;  /* 0x0000f200ffcaab82 */ /* 0x000e620000000a00 */
[----:B------:R-:W-:Y:S01]  /*3a00*/  FADD.FTZ R8, R8, R13 ;  /* 0x0000000d08087221 */ /* 0x000fe20000010000 */
[C---:B------:R-:W-:Y:S01]  /*3a10*/  FADD.FTZ R15, -R9.reuse, R107 ;  /* 0x0000006b090f7221 */ /* 0x040fe20000010100 */
[C---:B------:R-:W-:Y:S01]  /*3a20*/  FADD.FTZ R190, -R9.reuse, R111 ;  /* 0x0000006f09be7221 */ /* 0x040fe20000010100 */
[C---:B------:R-:W-:Y:S01]  /*3a30*/  FADD.FTZ R111, -R9.reuse, R197 ;  /* 0x000000c5096f7221 */ /* 0x040fe20000010100 */
[C---:B------:R-:W-:Y:S01]  /*3a40*/  FADD.FTZ R107, -R9.reuse, R196 ;  /* 0x000000c4096b7221 */ /* 0x040fe20000010100 */
[C---:B------:R-:W-:Y:S01]  /*3a50*/  FADD.FTZ R175, -R9.reuse, R19 ;  /* 0x0000001309af7221 */ /* 0x040fe20000010100 */
[----:B------:R-:W2:Y:S01]  /*3a60*/  MUFU.RSQ R8, R8 ;  /* 0x0000000800087308 */ /* 0x000ea20000001400 */
[----:B------:R-:W3:Y:S01]  /*3a70*/  LDC.64 R196, c[0x0][0x428] ;  /* 0x00010a00ffc47b82 */ /* 0x000ee20000000a00 */
        /* <DEDUP_REMOVED lines=60> */
[----:B------:R0:W-:Y:S01]  /*3e40*/  @!P2 STG.E desc[UR6][R10.64], R200 ;  /* 0x000000c80a00a986 */ /* 0x0001e2000c101906 */
[----:B-1----:R-:W-:-:S04]  /*3e50*/  @!P2 IMAD.WIDE R202, R58, 0x4, R202 ;  /* 0x000000043acaa825 */ /* 0x002fc800078e02ca */
[C---:B--2---:R-:W-:Y:S01]  /*3e60*/  FMUL.FTZ R175, R8.reuse, R175 ;  /* 0x000000af08af7220 */ /* 0x044fe20000410000 */
[C---:B------:R-:W-:Y:S01]  /*3e70*/  FMUL.FTZ R172, R8.reuse, R172 ;  /* 0x000000ac08ac7220 */ /* 0x040fe20000410000 */
        /* <DEDUP_REMOVED lines=9> */
[----:B0-----:R-:W-:Y:S02]  /*3f10*/  HADD2.F32 R10, -RZ, R59.H1_H1 ;  /* 0x3000003bff0a7230 */ /* 0x001fe40000004100 */
[C---:B------:R-:W-:Y:S01]  /*3f20*/  FMUL.FTZ R149, R8.reuse, R135 ;  /* 0x0000008708957220 */ /* 0x040fe20000410000 */
[----:B------:R-:W-:Y:S02]  /*3f30*/  HADD2.F32 R169, -RZ, R3.H0_H0 ;  /* 0x20000003ffa97230 */ /* 0x000fe40000004100 */
[C---:B------:R-:W-:Y:S01]  /*3f40*/  FMUL.FTZ R148, R8.reuse, R137 ;  /* 0x0000008908947220 */ /* 0x040fe20000410000 */
[----:B------:R-:W-:Y:S02]  /*3f50*/  HADD2.F32 R11, -RZ, R60.H1_H1 ;  /* 0x3000003cff0b7230 */ /* 0x000fe40000004100 */
[----:B------:R-:W-:Y:S01]  /*3f60*/  FMUL.FTZ R147, R8, R138 ;  /* 0x0000008a08937220 */ /* 0x000fe20000410000 */
[----:B------:R-:W-:-:S02]  /*3f70*/  HADD2.F32 R167, -RZ, R91.H1_H1 ;  /* 0x3000005bffa77230 */ /* 0x000fc40000004100 */
        /* <DEDUP_REMOVED lines=58> */
[----:B---3--:R-:W-:-:S04]  /*4320*/  IMAD.WIDE.U32 R198, R16, 0x10, R196 ;  /* 0x0000001010c67825 */ /* 0x008fc800078e00c4 */
[----:B------:R-:W-:-:S04]  /*4330*/  IMAD.WIDE.U32 R190, R102, 0x10, R196 ;  /* 0x0000001066be7825 */ /* 0x000fc800078e00c4 */
[----:B0-----:R-:W-:Y:S01]  /*4340*/  FFMA.FTZ R8, R175, R173, R174 ;  /* 0x000000adaf087223 */ /* 0x001fe200000100ae */
[----:B------:R-:W-:-:S04]  /*4350*/  IMAD.WIDE.U32 R186, R17, 0x10, R196 ;  /* 0x0000001011ba7825 */ /* 0x000fc800078e00c4 */
[--C-:B------:R-:W-:Y:S01]  /*4360*/  IMAD.WIDE.U32 R188, R23, 0x10, R196.reuse ;  /* 0x0000001017bc7825 */ /* 0x100fe200078e00c4 */
[----:B------:R0:W-:Y:S03]  /*4370*/  STG.E.128 desc[UR6][R198.64], R8 ;  /* 0x00000008c6007986 */ /* 0x0001e6000c101d06 */
[----:B------:R-:W-:-:S04]  /*4380*/  IMAD.WIDE.U32 R194, R115, 0x10, R196 ;  /* 0x0000001073c27825 */ /* 0x000fc800078e00c4 */
[----:B------:R-:W-:-:S04]  /*4390*/  IMAD.WIDE.U32 R176, R121, 0x10, R196 ;  /* 0x0000001079b07825 */ /* 0x000fc800078e00c4 */
[----:B------:R-:W-:Y:S02]  /*43a0*/  HADD2.F32 R16, -RZ, R61.H0_H0 ;  /* 0x2000003dff107230 */ /* 0x000fe40000004100 */
[----:B------:R-:W-:Y:S02]  /*43b0*/  HADD2.F32 R102, -RZ, R28.H0_H0 ;  /* 0x2000001cff667230 */ /* 0x000fe40000004100 */
[----:B------:R-:W-:-:S04]  /*43c0*/  IMAD.WIDE.U32 R192, R108, 0x10, R196 ;  /* 0x000000106cc07825 */ /* 0x000fc800078e00c4 */
[----:B0-----:R-:W-:Y:S01]  /*43d0*/  FFMA.FTZ R8, R165, R16, R102 ;  /* 0x00000010a5087223 */ /* 0x001fe20000010066 */
[----:B------:R-:W-:-:S04]  /*43e0*/  IMAD.WIDE.U32 R178, R126, 0x10, R196 ;  /* 0x000000107eb27825 */ /* 0x000fc800078e00c4 */
[----:B------:R-:W-:Y:S02]  /*43f0*/  HADD2.F32 R17, -RZ, R62.H0_H0 ;  /* 0x2000003eff117230 */ /* 0x000fe40000004100 */
[----:B------:R-:W-:Y:S02]  /*4400*/  HADD2.F32 R23, -RZ, R92.H0_H0 ;  /* 0x2000005cff177230 */ /* 0x000fe40000004100 */
[----:B------:R-:W-:Y:S02]  /*4410*/  HADD2.F32 R115, -RZ, R62.H1_H1 ;  /* 0x3000003eff737230 */ /* 0x000fe40000004100 */
[----:B------:R-:W-:Y:S02]  /*4420*/  HADD2.F32 R121, -RZ, R92.H1_H1 ;  /* 0x3000005cff797230 */ /* 0x000fe40000004100 */
[----:B------:R-:W-:Y:S01]  /*4430*/  FFMA.FTZ R9, R164, R17, R23 ;  /* 0x00000011a4097223 */ /* 0x000fe20000010017 */
[----:B------:R-:W-:Y:S02]  /*4440*/  HADD2.F32 R108, -RZ, R61.H1_H1 ;  /* 0x3000003dff6c7230 */ /* 0x000fe40000004100 */
[----:B------:R-:W-:-:S02]  /*4450*/  HADD2.F32 R126, -RZ, R29.H0_H0 ;  /* 0x2000001dff7e7230 */ /* 0x000fc40000004100 */
[----:B------:R-:W-:Y:S01]  /*4460*/  FFMA.FTZ R11, R162, R115, R121 ;  /* 0x00000073a20b7223 */ /* 0x000fe20000010079 */
[----:B------:R-:W-:Y:S02]  /*4470*/  HADD2.F32 R16, -RZ, R64.H0_H0 ;  /* 0x20000040ff107230 */ /* 0x000fe40000004100 */
[----:B------:R-:W-:Y:S02]  /*4480*/  HADD2.F32 R102, -RZ, R93.H0_H0 ;  /* 0x2000005dff667230 */ /* 0x000fe40000004100 */
[----:B------:R-:W-:Y:S01]  /*4490*/  FFMA.FTZ R10, R163, R108, R126 ;  /* 0x0000006ca30a7223 */ /* 0x000fe2000001007e */
[----:B------:R-:W-:-:S04]  /*44a0*/  IMAD.WIDE.U32 R180, R131, 0x10, R196 ;  /* 0x0000001083b47825 */ /* 0x000fc800078e00c4 */
[----:B------:R-:W-:Y:S01]  /*44b0*/  FFMA.FTZ R13, R13, R16, R102 ;  /* 0x000000100d0d7223 */ /* 0x000fe20000010066 */
[--C-:B------:R-:W-:Y:S01]  /*44c0*/  IMAD.WIDE.U32 R182, R136, 0x10, R196.reuse ;  /* 0x0000001088b67825 */ /* 0x100fe200078e00c4 */
[----:B------:R-:W-:Y:S03]  /*44d0*/  STG.E.128 desc[UR6][R186.64], R8 ;  /* 0x00000008ba007986 */ /* 0x000fe6000c101d06 */
[----:B------:R-:W-:-:S04]  /*44e0*/  IMAD.WIDE.U32 R184, R141, 0x10, R196 ;  /* 0x000000108db87825 */ /* 0x000fc800078e00c4 */
[----:B------:R-:W-:-:S04]  /*44f0*/  IMAD.WIDE.U32 R168, R146, 0x10, R196 ;  /* 0x0000001092a87825 */ /* 0x000fc800078e00c4 */
[----:B------:R-:W-:Y:S02]  /*4500*/  HADD2.F32 R17, -RZ, R63.H1_H1 ;  /* 0x3000003fff117230 */ /* 0x000fe40000004100 */
[----:B------:R-:W-:Y:S02]  /*4510*/  HADD2.F32 R23, -RZ, R31.H0_H0 ;  /* 0x2000001fff177230 */ /* 0x000fe40000004100 */
        /* <DEDUP_REMOVED lines=12> */
[----:B------:R-:W-:-:S04]  /*45e0*/  IMAD.WIDE.U32 R170, R151, 0x10, R196 ;  /* 0x0000001097aa7825 */ /* 0x000fc800078e00c4 */
[----:B------:R-:W-:Y:S01]  /*45f0*/  FFMA.FTZ R17, R159, R136, R146 ;  /* 0x000000889f117223 */ /* 0x000fe20000010092 */
[----:B------:R-:W-:Y:S01]  /*4600*/  HADD2.F32 R23, -RZ, R65.H1_H1 ;  /* 0x30000041ff177230 */ /* 0x000fe20000004100 */
[----:B------:R0:W-:Y:S01]  /*4610*/  STG.E.128 desc[UR6][R188.64], R12 ;  /* 0x0000000cbc007986 */ /* 0x0001e2000c101d06 */
[----:B------:R-:W-:Y:S02]  /*4620*/  HADD2.F32 R115, -RZ, R33.H0_H0 ;  /* 0x20000021ff737230 */ /* 0x000fe40000004100 */
        /* <DEDUP_REMOVED lines=10> */
[----:B------:R1:W-:Y:S01]  /*46d0*/  STG.E.128 desc[UR6][R190.64], R16 ;  /* 0x00000010be007986 */ /* 0x0003e2000c101d06 */
        /* <DEDUP_REMOVED lines=12> */
[----:B------:R2:W-:Y:S01]  /*47a0*/  STG.E.128 desc[UR6][R192.64], R20 ;  /* 0x00000014c0007986 */ /* 0x0005e2000c101d06 */
[----:B------:R-:W-:Y:S02]  /*47b0*/  HADD2.F32 R151, -RZ, R37.H0_H0 ;  /* 0x20000025ff977230 */ /* 0x000fe40000004100 */
[----:B------:R-:W-:Y:S01]  /*47c0*/  FFMA.FTZ R25, R25, R102, R108 ;  /* 0x0000006619197223 */ /* 0x000fe2000001006c */
[----:B------:R-:W-:Y:S02]  /*47d0*/  HADD2.F32 R126, -RZ, R70.H1_H1 ;  /* 0x30000046ff7e7230 */ /* 0x000fe40000004100 */
[----:B------:R-:W-:-:S02]  /*47e0*/  HADD2.F32 R136, -RZ, R96.H1_H1 ;  /* 0x30000060ff887230 */ /* 0x000fc40000004100 */
[----:B------:R-:W-:Y:S01]  /*47f0*/  FFMA.FTZ R26, R26, R141, R151 ;  /* 0x0000008d1a1a7223 */ /* 0x000fe20000010097 */
[----:B------:R-:W-:Y:S02]  /*4800*/  HADD2.F32 R146, -RZ, R72.H1_H1 ;  /* 0x30000048ff927230 */ /* 0x000fe40000004100 */
[----:B0-----:R-:W-:Y:S02]  /*4810*/  HADD2.F32 R12, -RZ, R97.H1_H1 ;  /* 0x30000061ff0c7230 */ /* 0x001fe40000004100 */
[----:B------:R-:W-:Y:S01]  /*4820*/  FFMA.FTZ R27, R27, R126, R136 ;  /* 0x0000007e1b1b7223 */ /* 0x000fe20000010088 */
[--C-:B------:R-:W-:Y:S02]  /*4830*/  HADD2.F32 R13, -RZ, R73.reuse.H0_H0 ;  /* 0x20000049ff0d7230 */ /* 0x100fe40000004100 */
[----:B------:R-:W-:Y:S02]  /*4840*/  HADD2.F32 R15, -RZ, R40.H0_H0 ;  /* 0x20000028ff0f7230 */ /* 0x000fe40000004100 */
[----:B------:R-:W-:Y:S01]  /*4850*/  FFMA.FTZ R11, R153, R146, R12 ;  /* 0x00000092990b7223 */ /* 0x000fe2000001000c */
[----:B------:R0:W-:Y:S01]  /*4860*/  STG.E.128 desc[UR6][R194.64], R24 ;  /* 0x00000018c2007986 */ /* 0x0001e2000c101d06 */
[----:B------:R-:W-:-:S02]  /*4870*/  HADD2.F32 R14, -RZ, R73.H1_H1 ;  /* 0x30000049ff0e7230 */ /* 0x000fc40000004100 */
[----:B------:R-:W-:Y:S01]  /*4880*/  FFMA.FTZ R12, R152, R13, R15 ;  /* 0x0000000d980c7223 */ /* 0x000fe2000001000f */
[----:B------:R-:W-:Y:S02]  /*4890*/  HADD2.F32 R13, -RZ, R74.H0_H0 ;  /* 0x2000004aff0d7230 */ /* 0x000fe40000004100 */
[----:B------:R-:W-:Y:S02]  /*48a0*/  HADD2.F32 R15, -RZ, R98.H0_H0 ;  /* 0x20000062ff0f7230 */ /* 0x000fe40000004100 */
[----:B-1----:R-:W-:Y:S02]  /*48b0*/  HADD2.F32 R16, -RZ, R41.H0_H0 ;  /* 0x20000029ff107230 */ /* 0x002fe40000004100 */
[----:B------:R-:W-:Y:S02]  /*48c0*/  HADD2.F32 R17, -RZ, R74.H1_H1 ;  /* 0x3000004aff117230 */ /* 0x000fe40000004100 */
[----:B------:R-:W-:Y:S01]  /*48d0*/  FFMA.FTZ R13, R150, R13, R15 ;  /* 0x0000000d960d7223 */ /* 0x000fe2000001000f */
[----:B------:R-:W-:-:S02]  /*48e0*/  HADD2.F32 R19, -RZ, R98.H1_H1 ;  /* 0x30000062ff137230 */ /* 0x000fc40000004100 */
[----:B------:R-:W-:Y:S01]  /*48f0*/  FFMA.FTZ R14, R149, R14, R16 ;  /* 0x0000000e950e7223 */ /* 0x000fe20000010010 */
[----:B------:R-:W-:Y:S02]  /*4900*/  HADD2.F32 R18, -RZ, R75.H0_H0 ;  /* 0x2000004bff127230 */ /* 0x000fe40000004100 */
[----:B--2---:R-:W-:Y:S02]  /*4910*/  HADD2.F32 R20, -RZ, R42.H0_H0 ;  /* 0x2000002aff147230 */ /* 0x004fe40000004100 */
[----:B------:R-:W-:Y:S01]  /*4920*/  FFMA.FTZ R15, R148, R17, R19 ;  /* 0x00000011940f7223 */ /* 0x000fe20000010013 */
[----:B------:R-:W-:Y:S02]  /*4930*/  HADD2.F32 R22, -RZ, R76.H0_H0 ;  /* 0x2000004cff167230 */ /* 0x000fe40000004100 */
[----:B0-----:R-:W-:Y:S02]  /*4940*/  HADD2.F32 R24, -RZ, R99.H0_H0 ;  /* 0x20000063ff187230 */ /* 0x001fe40000004100 */
[----:B------:R-:W-:Y:S01]  /*4950*/  FFMA.FTZ R16, R147, R18, R20 ;  /* 0x0000001293107223 */ /* 0x000fe20000010014 */
[----:B------:R-:W-:-:S02]  /*4960*/  HADD2.F32 R115, -RZ, R71.H1_H1 ;  /* 0x30000047ff737230 */ /* 0x000fc40000004100 */
[----:B------:R-:W-:Y:S02]  /*4970*/  HADD2.F32 R121, -RZ, R39.H0_H0 ;  /* 0x20000027ff797230 */ /* 0x000fe40000004100 */
[----:B------:R-:W-:Y:S01]  /*4980*/  FFMA.FTZ R17, R145, R22, R24 ;  /* 0x0000001691117223 */ /* 0x000fe20000010018 */
[----:B------:R-:W-:Y:S02]  /*4990*/  HADD2.F32 R19, -RZ, R75.H1_H1 ;  /* 0x3000004bff137230 */ /* 0x000fe40000004100 */
        /* <DEDUP_REMOVED lines=13> */
[----:B------:R-:W-:Y:S01]  /*4a70*/  FFMA.FTZ R19, R143, R20, R22 ;  /* 0x000000148f137223 */ /* 0x000fe20000010016 */
[----:B------:R-:W-:Y:S01]  /*4a80*/  HADD2.F32 R23, -RZ, R77.H0_H0 ;  /* 0x2000004dff177230 */ /* 0x000fe20000004100 */
[----:B------:R-:W-:Y:S01]  /*4a90*/  STG.E.128 desc[UR6][R176.64], R8 ;  /* 0x00000008b0007986 */ /* 0x000fe2000c101d06 */
[----:B------:R-:W-:Y:S02]  /*4aa0*/  HADD2.F32 R25, -RZ, R44.H0_H0 ;  /* 0x2000002cff197230 */ /* 0x000fe40000004100 */
[----:B------:R-:W-:Y:S01]  /*4ab0*/  FFMA.FTZ R22, R139, R24, R26 ;  /* 0x000000188b167223 */ /* 0x000fe2000001001a */
[----:B------:R-:W-:Y:S01]  /*4ac0*/  HADD2.F32 R27, -RZ, R78.H0_H0 ;  /* 0x2000004eff1b7230 */ /* 0x000fe20000004100 */
[----:B------:R0:W-:Y:S01]  /*4ad0*/  STG.E.128 desc[UR6][R178.64], R12 ;  /* 0x0000000cb2007986 */ /* 0x0001e2000c101d06 */
[----:B------:R-:W-:-:S02]  /*4ae0*/  HADD2.F32 R115, -RZ, R100.H0_H0 ;  /* 0x20000064ff737230 */ /* 0x000fc40000004100 */
[----:B------:R-:W-:Y:S01]  /*4af0*/  FFMA.FTZ R20, R142, R23, R25 ;  /* 0x000000178e147223 */ /* 0x000fe20000010019 */
[--C-:B------:R-:W-:Y:S01]  /*4b00*/  HADD2.F32 R24, -RZ, R79.reuse.H0_H0 ;  /* 0x2000004fff187230 */ /* 0x100fe20000004100 */
[----:B------:R1:W-:Y:S01]  /*4b10*/  STG.E.128 desc[UR6][R180.64], R16 ;  /* 0x00000010b4007986 */ /* 0x0003e2000c101d06 */
        /* <DEDUP_REMOVED lines=8> */
[--C-:B------:R-:W-:Y:S02]  /*4ba0*/  HADD2.F32 R102, -RZ, R80.reuse.H0_H0 ;  /* 0x20000050ff667230 */ /* 0x100fe40000004100 */
[--C-:B------:R-:W-:Y:S02]  /*4bb0*/  HADD2.F32 R108, -RZ, R101.reuse.H0_H0 ;  /* 0x20000065ff6c7230 */ /* 0x100fe40000004100 */
[----:B------:R-:W-:Y:S01]  /*4bc0*/  FFMA.FTZ R26, R134, R27, R115 ;  /* 0x0000001b861a7223 */ /* 0x000fe20000010073 */
[----:B------:R-:W-:Y:S01]  /*4bd0*/  HADD2.F32 R126, -RZ, R80.H1_H1 ;  /* 0x30000050ff7e7230 */ /* 0x000fe20000004100 */
[----:B------:R2:W-:Y:S01]  /*4be0*/  STG.E.128 desc[UR6][R182.64], R20 ;  /* 0x00000014b6007986 */ /* 0x0005e2000c101d06 */
[----:B------:R-:W-:-:S02]  /*4bf0*/  HADD2.F32 R136, -RZ, R101.H1_H1 ;  /* 0x30000065ff887230 */ /* 0x000fc40000004100 */
[----:B------:R-:W-:Y:S01]  /*4c00*/  FFMA.FTZ R25, R135, R102, R108 ;  /* 0x0000006687197223 */ /* 0x000fe2000001006c */
[----:B0-----:R-:W-:Y:S02]  /*4c10*/  HADD2.F32 R12, -RZ, R83.H0_H0 ;  /* 0x20000053ff0c7230 */ /* 0x001fe40000004100 */
[----:B------:R-:W-:Y:S02]  /*4c20*/  HADD2.F32 R14, -RZ, R50.H0_H0 ;  /* 0x20000032ff0e7230 */ /* 0x000fe40000004100 */
[----:B------:R-:W-:Y:S01]  /*4c30*/  FFMA.FTZ R27, R133, R126, R136 ;  /* 0x0000007e851b7223 */ /* 0x000fe20000010088 */
[----:B------:R-:W-:Y:S02]  /*4c40*/  HADD2.F32 R11, -RZ, R82.H1_H1 ;  /* 0x30000052ff0b7230 */ /* 0x000fe40000004100 */
[----:B------:R-:W-:Y:S02]  /*4c50*/  HADD2.F32 R13, -RZ, R103.H1_H1 ;  /* 0x30000067ff0d7230 */ /* 0x000fe40000004100 */
[----:B------:R-:W-:Y:S01]  /*4c60*/  FFMA.FTZ R12, R127, R12, R14 ;  /* 0x0000000c7f0c7223 */ /* 0x000fe2000001000e */
[----:B------:R-:W-:Y:S01]  /*4c70*/  HADD2.F32 R14, -RZ, R84.H0_H0 ;  /* 0x20000054ff0e7230 */ /* 0x000fe20000004100 */
[----:B------:R0:W-:Y:S01]  /*4c80*/  STG.E.128 desc[UR6][R184.64], R24 ;  /* 0x00000018b8007986 */ /* 0x0001e2000c101d06 */
[----:B-1----:R-:W-:-:S02]  /*4c90*/  HADD2.F32 R16, -RZ, R109.H0_H0 ;  /* 0x2000006dff107230 */ /* 0x002fc40000004100 */
[----:B------:R-:W-:Y:S01]  /*4ca0*/  FFMA.FTZ R11, R128, R11, R13 ;  /* 0x0000000b800b7223 */ /* 0x000fe2000001000d */
[----:B------:R-:W-:Y:S02]  /*4cb0*/  HADD2.F32 R15, -RZ, R83.H1_H1 ;  /* 0x30000053ff0f7230 */ /* 0x000fe40000004100 */
[----:B------:R-:W-:Y:S02]  /*4cc0*/  HADD2.F32 R17, -RZ, R51.H0_H0 ;  /* 0x20000033ff117230 */ /* 0x000fe40000004100 */
[----:B------:R-:W-:Y:S01]  /*4cd0*/  FFMA.FTZ R13, R125, R14, R16 ;  /* 0x0000000e7d0d7223 */ /* 0x000fe20000010010 */
[----:B------:R-:W-:Y:S02]  /*4ce0*/  HADD2.F32 R19, -RZ, R85.H0_H0 ;  /* 0x20000055ff137230 */ /* 0x000fe40000004100 */
[----:B--2---:R-:W-:Y:S02]  /*4cf0*/  HADD2.F32 R21, -RZ, R52.H0_H0 ;  /* 0x20000034ff157230 */ /* 0x004fe40000004100 */
[----:B------:R-:W-:Y:S01]  /*4d00*/  FFMA.FTZ R14, R124, R15, R17 ;  /* 0x0000000f7c0e7223 */ /* 0x000fe20000010011 */
[----:B------:R-:W-:-:S02]  /*4d10*/  HADD2.F32 R18, -RZ, R84.H1_H1 ;  /* 0x30000054ff127230 */ /* 0x000fc40000004100 */
[----:B------:R-:W-:Y:S02]  /*4d20*/  HADD2.F32 R20, -RZ, R109.H1_H1 ;  /* 0x3000006dff147230 */ /* 0x000fe40000004100 */
[----:B------:R-:W-:Y:S01]  /*4d30*/  FFMA.FTZ R16, R120, R19, R21 ;  /* 0x0000001378107223 */ /* 0x000fe20000010015 */
[----:B------:R-:W-:Y:S02]  /*4d40*/  HADD2.F32 R22, -RZ, R86.H0_H0 ;  /* 0x20000056ff167230 */ /* 0x000fe40000004100 */
[----:B------:R-:W-:Y:S02]  /*4d50*/  HADD2.F32 R115, -RZ, R81.H0_H0 ;  /* 0x20000051ff737230 */ /* 0x000fe40000004100 */
[----:B------:R-:W-:Y:S01]  /*4d60*/  FFMA.FTZ R15, R123, R18, R20 ;  /* 0x000000127b0f7223 */ /* 0x000fe20000010014 */
[----:B0-----:R-:W-:Y:S02]  /*4d70*/  HADD2.F32 R24, -RZ, R110.H0_H0 ;  /* 0x2000006eff187230 */ /* 0x001fe40000004100 */
[----:B------:R-:W-:-:S02]  /*4d80*/  HADD2.F32 R121, -RZ, R48.H0_H0 ;  /* 0x20000030ff797230 */ /* 0x000fc40000004100 */
[----:B------:R-:W-:Y:S02]  /*4d90*/  HADD2.F32 R19, -RZ, R85.H1_H1 ;  /* 0x30000055ff137230 */ /* 0x000fe40000004100 */
[----:B------:R-:W-:Y:S01]  /*4da0*/  FFMA.FTZ R17, R119, R22, R24 ;  /* 0x0000001677117223 */ /* 0x000fe20000010018 */
        /* <DEDUP_REMOVED lines=14> */
[----:B------:R-:W-:Y:S01]  /*4e90*/  HADD2.F32 R102, -RZ, R81.H1_H1 ;  /* 0x30000051ff667230 */ /* 0x000fe20000004100 */
[----:B------:R-:W0:Y:S01]  /*4ea0*/  LDC.64 R104, c[0x0][0x380] ;  /* 0x0000e000ff687b82 */ /* 0x000e220000000a00 */
        /* <DEDUP_REMOVED lines=12> */
[----:B------:R1:W-:Y:S01]  /*4f70*/  STG.E.128 desc[UR6][R168.64], R8 ;  /* 0x00000008a8007986 */ /* 0x0003e2000c101d06 */
[----:B------:R-:W-:-:S02]  /*4f80*/  HADD2.F32 R108, -RZ, R122.H0_H0 ;  /* 0x2000007aff6c7230 */ /* 0x000fc40000004100 */
[----:B------:R-:W-:Y:S01]  /*4f90*/  FFMA.FTZ R24, R112, R25, R27 ;  /* 0x0000001970187223 */ /* 0x000fe2000001001b */
[----:B------:R-:W-:Y:S01]  /*4fa0*/  HADD2.F32 R114, -RZ, R89.H1_H1 ;  /* 0x30000059ff727230 */ /* 0x000fe20000004100 */
[----:B------:R1:W-:Y:S01]  /*4fb0*/  STG.E.128 desc[UR6][R170.64], R12 ;  /* 0x0000000caa007986 */ /* 0x0003e2000c101d06 */
[----:B------:R-:W-:Y:S02]  /*4fc0*/  HADD2.F32 R118, -RZ, R57.H0_H0 ;  /* 0x20000039ff767230 */ /* 0x000fe40000004100 */
[----:B------:R-:W-:Y:S01]  /*4fd0*/  FFMA.FTZ R25, R111, R102, R108 ;  /* 0x000000666f197223 */ /* 0x000fe2000001006c */
[----:B------:R-:W-:Y:S01]  /*4fe0*/  HADD2.F32 R115, -RZ, R90.H1_H1 ;  /* 0x3000005aff737230 */ /* 0x000fe20000004100 */
[----:B0-----:R-:W-:Y:S01]  /*4ff0*/  LEA R58, R104, R58, 0x2 ;  /* 0x0000003a683a7211 */ /* 0x001fe200078e10ff */
[----:B------:R-:W-:Y:S02]  /*5000*/  HADD2.F32 R117, -RZ, R122.H1_H1 ;  /* 0x3000007aff757230 */ /* 0x000fe40000004100 */
[----:B------:R-:W-:Y:S01]  /*5010*/  FFMA.FTZ R26, R107, R114, R118 ;  /* 0x000000726b1a7223 */ /* 0x000fe20000010076 */
[----:B------:R-:W-:Y:S01]  /*5020*/  IMAD.WIDE.U32 R172, R156, 0x10, R196 ;  /* 0x000000109cac7825 */ /* 0x000fe200078e00c4 */
[----:B------:R-:W-:-:S03]  /*5030*/  ISETP.GE.AND P2, PT, R58, R105, PT ;  /* 0x000000693a00720c */ /* 0x000fc60003f46270 */
[----:B------:R-:W-:Y:S01]  /*5040*/  FFMA.FTZ R27, R106, R115, R117 ;  /* 0x000000736a1b7223 */ /* 0x000fe20000010075 */
[--C-:B------:R-:W-:Y:S01]  /*5050*/  IMAD.WIDE.U32 R174, R161, 0x10, R196.reuse ;  /* 0x00000010a1ae7825 */ /* 0x100fe200078e00c4 */
[----:B------:R1:W-:Y:S03]  /*5060*/  STG.E.128 desc[UR6][R172.64], R16 ;  /* 0x00000010ac007986 */ /* 0x0003e6000c101d06 */
[----:B------:R-:W-:Y:S01]  /*5070*/  IMAD.WIDE.U32 R166, R166, 0x10, R196 ;  /* 0x00000010a6a67825 */ /* 0x000fe200078e00c4 */
[----:B------:R1:W-:Y:S04]  /*5080*/  STG.E.128 desc[UR6][R174.64], R20 ;  /* 0x00000014ae007986 */ /* 0x0003e8000c101d06 */
[----:B------:R1:W-:Y:S01]  /*5090*/  STG.E.128 desc[UR6][R166.64], R24 ;  /* 0x00000018a6007986 */ /* 0x0003e2000c101d06 */
[----:B------:R-:W-:Y:S05]  /*50a0*/  @!P2 BRA `(.L_x_56627) ;  /* 0xffffffbc009ca947 */ /* 0x000fea000383ffff */
[----:B------:R-:W-:Y:S05]  /*50b0*/  EXIT ;  /* 0x000000000000794d */ /* 0x000fea0003800000 */
.L_x_56626:
        /* <DEDUP_REMOVED lines=8> */
.L_x_56629:
[----:B------:R-:W-:Y:S05]  /*5140*/  BSYNC B0 ;  /* 0x0000000000007941 */ /* 0x000fea0003800000 */
.L_x_56628:
        /* <DEDUP_REMOVED lines=9> */
.L_x_56630:
[----:B------:R-:W-:Y:S01]  /*51e0*/  HFMA2 R170, -RZ, RZ, 0, 2.384185791015625e-07 ;  /* 0x00000004ffaa7431 */ /* 0x000fe200000001ff */
[----:B------:R-:W-:-:S05]  /*51f0*/  MOV R9, R15 ;  /* 0x0000000f00097202 */ /* 0x000fca0000000f00 */
[----:B------:R-:W-:-:S05]  /*5200*/  FADD.FTZ R12, R10, R9 ;  /* 0x000000090a0c7221 */ /* 0x000fca0000010000 */
[----:B------:R-:W-:-:S07]  /*5210*/  MOV R175, R12 ;  /* 0x0000000c00af7202 */ /* 0x000fce0000000f00 */
[----:B------:R-:W-:Y:S05]  /*5220*/  WARPSYNC.COLLECTIVE R18, `(.L_x_56631) ;  /* 0x0000000012087348 */ /* 0x000fea0003c00000 */
[----:B------:R0:W1:Y:S02]  /*5230*/  SHFL.BFLY P3, R15, R175, R170, R177 ;  /* 0x0c0000aaaf0f7389 */ /* 0x00006400000600b1 */
[----:B01----:R-:W-:Y:S05]  /*5240*/  ENDCOLLECTIVE ;  /* 0x000000000000791b */ /* 0x003fea0003800000 */
.L_x_56631:
        /* <DEDUP_REMOVED lines=8> */
.L_x_56632:
[----:B------:R-:W-:Y:S01]  /*52d0*/  HFMA2 R170, -RZ, RZ, 0, 9.5367431640625e-07 ;  /* 0x00000010ffaa7431 */ /* 0x000fe200000001ff */
[----:B------:R-:W-:-:S05]  /*52e0*/  MOV R8, R15 ;  /* 0x0000000f00087202 */ /* 0x000fca0000000f00 */
[----:B------:R-:W-:-:S05]  /*52f0*/  FADD.FTZ R14, R13, R8 ;  /* 0x000000080d0e7221 */ /* 0x000fca0000010000 */
[----:B------:R-:W-:-:S07]  /*5300*/  MOV R175, R14 ;  /* 0x0000000e00af7202 */ /* 0x000fce0000000f00 */
[----:B------:R-:W-:Y:S05]  /*5310*/  WARPSYNC.COLLECTIVE R18, `(.L_x_56633) ;  /* 0x0000000012087348 */ /* 0x000fea0003c00000 */
[----:B------:R0:W1:Y:S02]  /*5320*/  SHFL.BFLY P3, R15, R175, R170, R177 ;  /* 0x0c0000aaaf0f7389 */ /* 0x00006400000600b1 */
[----:B01----:R-:W-:Y:S05]  /*5330*/  ENDCOLLECTIVE ;  /* 0x000000000000791b */ /* 0x003fea0003800000 */
.L_x_56633:
[----:B------:R-:W-:Y:S02]  /*5340*/  HFMA2 R170, -RZ, RZ, 0, 5.9604644775390625e-08 ;  /* 0x00000001ffaa7431 */ /* 0x000fe400000001ff */
        /* <DEDUP_REMOVED lines=134> */
.L_x_56634:
[----:B------:R-:W-:Y:S01]  /*5bb0*/  HFMA2 R170, -RZ, RZ, 0, 1.1920928955078125e-07 ;  /* 0x00000002ffaa7431 */ /* 0x000fe200000001ff */
[----:B------:R-:W-:-:S05]  /*5bc0*/  MOV R11, R15 ;  /* 0x0000000f000b7202 */ /* 0x000fca0000000f00 */
[----:B------:R-:W-:-:S05]  /*5bd0*/  FADD.FTZ R11, R8, R11 ;  /* 0x0000000b080b7221 */ /* 0x000fca0000010000 */
[----:B------:R-:W-:-:S07]  /*5be0*/  MOV R175, R11 ;  /* 0x0000000b00af7202 */ /* 0x000fce0000000f00 */
[----:B------:R-:W-:Y:S05]  /*5bf0*/  WARPSYNC.COLLECTIVE R18, `(.L_x_56635) ;  /* 0x0000000012087348 */ /* 0x000fea0003c00000 */
[----:B------:R0:W1:Y:S02]  /*5c00*/  SHFL.BFLY P3, R15, R175, R170, R177 ;  /* 0x0c0000aaaf0f7389 */ /* 0x00006400000600b1 */
[----:B01----:R-:W-:Y:S05]  /*5c10*/  ENDCOLLECTIVE ;  /* 0x000000000000791b */ /* 0x003fea0003800000 */
.L_x_56635:
[----:B------:R-:W-:Y:S01]  /*5c20*/  HFMA2 R170, -RZ, RZ, 0, 2.384185791015625e-07 ;  /* 0x00000004ffaa7431 */ /* 0x000fe200000001ff */
[----:B------:R-:W-:-:S05]  /*5c30*/  MOV R10, R15 ;  /* 0x0000000f000a7202 */ /* 0x000fca0000000f00 */
[----:B------:R-:W-:-:S05]  /*5c40*/  FADD.FTZ R10, R11, R10 ;  /* 0x0000000a0b0a7221 */ /* 0x000fca0000010000 */
[----:B------:R-:W-:-:S07]  /*5c50*/  MOV R175, R10 ;  /* 0x0000000a00af7202 */ /* 0x000fce0000000f00 */
[----:B------:R-:W-:Y:S05]  /*5c60*/  WARPSYNC.COLLECTIVE R18, `(.L_x_56636) ;  /* 0x0000000012087348 */ /* 0x000fea0003c00000 */
[----:B------:R0:W1:Y:S02]  /*5c70*/  SHFL.BFLY P3, R15, R175, R170, R177 ;  /* 0x0c0000aaaf0f7389 */ /* 0x00006400000600b1 */
[----:B01----:R-:W-:Y:S05]  /*5c80*/  ENDCOLLECTIVE ;  /* 0x000000000000791b */ /* 0x003fea0003800000 */
.L_x_56636:
[----:B------:R-:W-:Y:S01]  /*5c90*/  HFMA2 R170, -RZ, RZ, 0, 4.76837158203125e-07 ;  /* 0x00000008ffaa7431 */ /* 0x000fe200000001ff */
[----:B------:R-:W-:-:S05]  /*5ca0*/  MOV R13, R15 ;  /* 0x0000000f000d7202 */ /* 0x000fca0000000f00 */
[----:B------:R-:W-:-:S05]  /*5cb0*/  FADD.FTZ R13, R10, R13 ;  /* 0x0000000d0a0d7221 */ /* 0x000fca0000010000 */
[----:B------:R-:W-:-:S07]  /*5cc0*/  MOV R175, R13 ;  /* 0x0000000d00af7202 */ /* 0x000fce0000000f00 */
[----:B------:R-:W-:Y:S05]  /*5cd0*/  WARPSYNC.COLLECTIVE R18, `(.L_x_56637) ;  /* 0x0000000012087348 */ /* 0x000fea0003c00000 */
[----:B------:R0:W1:Y:S02]  /*5ce0*/  SHFL.BFLY P3, R15, R175, R170, R177 ;  /* 0x0c0000aaaf0f7389 */ /* 0x00006400000600b1 */
[----:B01----:R-:W-:Y:S05]  /*5cf0*/  ENDCOLLECTIVE ;  /* 0x000000000000791b */ /* 0x003fea0003800000 */
.L_x_56637:
[----:B------:R-:W-:Y:S01]  /*5d00*/  HFMA2 R170, -RZ, RZ, 0, 9.5367431640625e-07 ;  /* 0x00000010ffaa7431 */ /* 0x000fe200000001ff */
[----:B------:R-:W-:-:S05]  /*5d10*/  MOV R12, R15 ;  /* 0x0000000f000c7202 */ /* 0x000fca0000000f00 */
[----:B------:R-:W-:-:S05]  /*5d20*/  FADD.FTZ R12, R13, R12 ;  /* 0x0000000c0d0c7221 */ /* 0x000fca0000010000 */
[----:B------:R-:W-:-:S07]  /*5d30*/  MOV R175, R12 ;  /* 0x0000000c00af7202 */ /* 0x000fce0000000f00 */
[----:B------:R-:W-:Y:S05]  /*5d40*/  WARPSYNC.COLLECTIVE R18, `(.L_x_56638) ;  /* 0x0000000012087348 */ /* 0x000fea0003c00000 */
[----:B------:R0:W1:Y:S02]  /*5d50*/  SHFL.BFLY P3, R15, R175, R170, R177 ;  /* 0x0c0000aaaf0f7389 */ /* 0x00006400000600b1 */
[----:B01----:R-:W-:Y:S05]  /*5d60*/  ENDCOLLECTIVE ;  /* 0x000000000000791b */ /* 0x003fea0003800000 */
.L_x_56638:
[----:B------:R-:W-:Y:S05]  /*5d70*/  BRA `(.L_x_56639) ;  /* 0xffffffdc00047947 */ /* 0x000fea000383ffff */
.L_x_56640:
        /* <DEDUP_REMOVED lines=16> */
.L_x_71549:


//--------------------- .text._ZN10layer_norm13ln_fwd_kernelINS_13Kernel_traitsI6__halfffffjLj2048ELj1ELj4ELj1ELj16ENS_18Kernel_traits_baseILj2048ES2_ffffjLj128EEEEELb0ELb0ELb1ELb0EEEvNS_9FwdParamsE --------------------------
	.section	.text._ZN10layer_norm13ln_fwd_kernelINS_13Kernel_traitsI6__halfffffjLj2048ELj1ELj4ELj1ELj16ENS_18Kernel_traits_baseILj2048ES2_ffffjLj128EEEEELb0ELb0ELb1ELb0EEEvNS_9FwdParamsE,"ax",@progbits
	.align	128
        .global         _ZN10layer_norm13ln_fwd_kernelINS_13Kernel_traitsI6__halfffffjLj2048ELj1ELj4ELj1ELj16ENS_18Kernel_traits_baseILj2048ES2_ffffjLj128EEEEELb0ELb0ELb1ELb0EEEvNS_9FwdParamsE
        .type           _ZN10layer_norm13ln_fwd_kernelINS_13Kernel_traitsI6__halfffffjLj2048ELj1ELj4ELj1ELj16ENS_18Kernel_traits_baseILj2048ES2_ffffjLj128EEEEELb0ELb0ELb1ELb0EEEvNS_9FwdParamsE,@function
        .size           _ZN10layer_norm13ln_fwd_kernelINS_13Kernel_traitsI6__halfffffjLj2048ELj1ELj4ELj1ELj16ENS_18Kernel_traits_baseILj2048ES2_ffffjLj128EEEEELb0ELb0ELb1ELb0EEEvNS_9FwdParamsE,(.L_x_71550 - _ZN10layer_norm13ln_fwd_kernelINS_13Kernel_traitsI6__halfffffjLj2048ELj1ELj4ELj1ELj16ENS_18Kernel_traits_baseILj2048ES2_ffffjLj128EEEEELb0ELb0ELb1ELb0EEEvNS_9FwdParamsE)
        .other          _ZN10layer_norm13ln_fwd_kernelINS_13Kernel_traitsI6__halfffffjLj2048ELj1ELj4ELj1ELj16ENS_18Kernel_traits_baseILj2048ES2_ffffjLj128EEEEELb0ELb0ELb1ELb0EEEvNS_9FwdParamsE,@"STO_CUDA_ENTRY STV_DEFAULT"
_ZN10layer_norm13ln_fwd_kernelINS_13Kernel_traitsI6__halfffffjLj2048ELj1ELj4ELj1ELj16ENS_18Kernel_traits_baseILj2048ES2_ffffjLj128EEEEELb0ELb0ELb1ELb0EEEvNS_9FwdParamsE:
.text._ZN10layer_norm13ln_fwd_kernelINS_13Kernel_traitsI6__halfffffjLj2048ELj1ELj4ELj1ELj16ENS_18Kernel_traits_baseILj2048ES2_ffffjLj128EEEEELb0ELb0ELb1ELb0EEEvNS_9FwdParamsE:
        /* <DEDUP_REMOVED lines=54> */
[----:B-1----:R-:W-:Y:S01]  /*0360*/  @P6 IMAD.WIDE.U32 R76, R0, 0x8, R76 ;  /* 0x00000008004c6825 */ /* 0x002fe200078e004c */
[----:B------:R-:W-:Y:S01]  /*0370*/  ISETP.GE.U32.AND P4, PT, R112, 0x120, PT ;  /* 0x000001207000780c */ /* 0x000fe20003f86070 */
[----:B------:R1:W5:Y:S05]  /*0380*/  @P5 LD.E.64 R12, desc[UR6][R74.64] ;  /* 0x000000064a0c5980 */ /* 0x00036a000c101b00 */
[----:B------:R-:W1:Y:S01]  /*0390*/  @P2 LDC.64 R88, c[0x0][0x438] ;  /* 0x00010e00ff582b82 */ /* 0x000e620000000a00 */
[C---:B------:R-:W-:Y:S01]  /*03a0*/  @P6 IMAD.WIDE.U32 R78, R0.reuse, 0x8, R78 ;  /* 0x00000008004e6825 */ /* 0x040fe200078e004e */
[----:B------:R-:W-:Y:S01]  /*03b0*/  @P6 IADD3 R0, PT, PT, R0, 0x20, RZ ;  /* 0x0000002000006810 */ /* 0x000fe20007ffe0ff */
[----:B------:R1:W5:Y:S05]  /*03c0*/  @P6 LDG.E.64 R56, desc[UR6][R76.64] ;  /* 0x000000064c386981 */ /* 0x00036a000c1e1b00 */
[----:B------:R-:W1:Y:S01]  /*03d0*/  @P3 LDC.64 R66, c[0x0][0x3d0] ;  /* 0x0000f400ff423b82 */ /* 0x000e620000000a00 */
[----:B--2---:R-:W-:Y:S01]  /*03e0*/  @P0 IMAD.WIDE.U32 R80, R0, 0x8, R80 ;  /* 0x0000000800500825 */ /* 0x004fe200078e0050 */
[----:B------:R-:W-:Y:S01]  /*03f0*/  ISETP.GE.U32.AND P5, PT, R112, 0x140, PT ;  /* 0x000001407000780c */ /* 0x000fe20003fa6070 */
        /* <DEDUP_REMOVED lines=13> */
[----:B------:R-:W-:Y:S01]  /*04d0*/  ISETP.GE.U32.AND P0, PT, R112, 0x180, PT ;  /* 0x000001807000780c */ /* 0x000fe20003f06070 */
[C---:B------:R-:W-:Y:S01]  /*04e0*/  @P2 IMAD.WIDE.U32 R2, R0.reuse, 0x8, R2 ;  /* 0x0000000800022825 */ /* 0x040fe200078e0002 */
[----:B------:R-:W5:Y:S03]  /*04f0*/  @P1 LD.E.64 R18, desc[UR6][R86.64] ;  /* 0x0000000656121980 */ /* 0x000f66000c101b00 */
[C---:B-1----:R-:W-:Y:S01]  /*0500*/  @P2 IMAD.WIDE.U32 R88, R0.reuse, 0x8, R88 ;  /* 0x0000000800582825 */ /* 0x042fe200078e0058 */
[----:B------:R-:W-:Y:S01]  /*0510*/  @P2 IADD3 R0, PT, PT, R0, 0x20, RZ ;  /* 0x0000002000002810 */ /* 0x000fe20007ffe0ff */
[----:B------:R-:W1:Y:S01]  /*0520*/  @P5 LDC.64 R72, c[0x0][0x3d0] ;  /* 0x0000f400ff485b82 */ /* 0x000e620000000a00 */
[----:B------:R-:W-:Y:S01]  /*0530*/  ISETP.GE.U32.AND P1, PT, R112, 0x1a0, PT ;  /* 0x000001a07000780c */ /* 0x000fe20003f26070 */
        /* <DEDUP_REMOVED lines=64> */
.L_x_56642:
        /* <DEDUP_REMOVED lines=16> */
[----:B-1----:R-:W-:Y:S01]  /*0a40*/  @P1 IMAD.WIDE.U32 R70, R0, 0x8, R70 ;  /* 0x0000000800461825 */ /* 0x002fe200078e0046 */
[----:B------:R-:W-:Y:S02]  /*0a50*/  ISETP.GE.U32.AND P2, PT, R112, 0x100, PT ;  /* 0x000001007000780c */ /* 0x000fe40003f46070 */
        /* <DEDUP_REMOVED lines=10> */
[----:B---3--:R-:W-:Y:S01]  /*0b00*/  @P4 IMAD.WIDE.U32 R74, R0, 0x8, R74 ;  /* 0x00000008004a4825 */ /* 0x008fe200078e004a */
[----:B------:R-:W-:Y:S02]  /*0b10*/  ISETP.GE.U32.AND P0, PT, R112, 0x140, PT ;  /* 0x000001407000780c */ /* 0x000fe40003f06070 */
        /* <DEDUP_REMOVED lines=10> */
[----:B------:R-:W-:Y:S01]  /*0bc0*/  @P5 IMAD.WIDE.U32 R78, R0, 0x8, R78 ;  /* 0x00000008004e5825 */ /* 0x000fe200078e004e */
[----:B------:R-:W-:Y:S02]  /*0bd0*/  ISETP.GE.U32.AND P6, PT, R112, 0x180, PT ;  /* 0x000001807000780c */ /* 0x000fe40003fc6070 */
        /* <DEDUP_REMOVED lines=10> */
[----:B0-----:R-:W-:Y:S01]  /*0c80*/  @P2 IMAD.WIDE.U32 R68, R0, 0x8, R68 ;  /* 0x0000000800442825 */ /* 0x001fe200078e0044 */
[----:B------:R-:W-:Y:S02]  /*0c90*/  ISETP.GE.U32.AND P3, PT, R112, 0x1c0, PT ;  /* 0x000001c07000780c */ /* 0x000fe40003f66070 */
        /* <DEDUP_REMOVED lines=41> */
.L_x_56643:
[----:B------:R-:W-:Y:S05]  /*0f30*/  BSYNC.RECONVERGENT B0 ;  /* 0x0000000000007941 */ /* 0x000fea0003800200 */
.L_x_56641:
[----:B------:R-:W0:Y:S02]  /*0f40*/  LDCU UR4, c[0x0][0x384] ;  /* 0x00007080ff0477ac */ /* 0x000e240008000800 */
[----:B0-----:R-:W-:-:S13]  /*0f50*/  ISETP.GE.AND P0, PT, R38, UR4, PT ;  /* 0x0000000426007c0c */ /* 0x001fda000bf06270 */
[----:B------:R-:W-:Y:S05]  /*0f60*/  @P0 EXIT ;  /* 0x000000000000094d */ /* 0x000fea0003800000 */
[----:B-----5:R-:W-:Y:S01]  /*0f70*/  MOV R158, R50 ;  /* 0x00000032009e7202 */ /* 0x020fe20000000f00 */
[----:B------:R-:W0:Y:S01]  /*0f80*/  LDCU UR8, c[0x0][0x40c] ;  /* 0x00008180ff0877ac */ /* 0x000e220008000800 */
[----:B------:R-:W-:Y:S02]  /*0f90*/  MOV R0, R51 ;  /* 0x0000003300007202 */ /* 0x000fe40000000f00 */
[----:B------:R-:W-:Y:S01]  /*0fa0*/  MOV R146, R62 ;  /* 0x0000003e00927202 */ /* 0x000fe20000000f00 */
[----:B------:R-:W1:Y:S01]  /*0fb0*/  LDCU.U8 UR9, c[0x0][0x410] ;  /* 0x00008200ff0977ac */ /* 0x000e620008000000 */
[----:B------:R-:W-:Y:S02]  /*0fc0*/  SHF.R.U64 R145, R62, 0x10, R63 ;  /* 0x000000103e917819 */ /* 0x000fe4000000123f */
[----:B------:R-:W-:Y:S01]  /*0fd0*/  MOV R134, R40 ;  /* 0x0000002800867202 */ /* 0x000fe20000000f00 */
[----:B------:R-:W2:Y:S01]  /*0fe0*/  LDCU UR10, c[0x0][0x448] ;  /* 0x00008900ff0a77ac */ /* 0x000ea20008000800 */
[----:B------:R-:W-:-:S02]  /*0ff0*/  SHF.R.U64 R133, R40, 0x10, R41 ;  /* 0x0000001028857819 */ /* 0x000fc40000001229 */
[----:B------:R-:W-:Y:S01]  /*1000*/  MOV R40, R7 ;  /* 0x0000000700287202 */ /* 0x000fe20000000f00 */
[----:B------:R-:W3:Y:S01]  /*1010*/  LDCU.64 UR4, c[0x0][0x3a0] ;  /* 0x00007400ff0477ac */ /* 0x000ee20008000a00 */
[--C-:B------:R-:W-:Y:S02]  /*1020*/  SHF.R.U64 R131, R6, 0x10, R7.reuse ;  /* 0x0000001006837819 */ /* 0x100fe40000001207 */
[----:B------:R-:W-:Y:S02]  /*1030*/  SHF.R.U32.HI R62, RZ, 0x10, R7 ;  /* 0x00000010ff3e7819 */ /* 0x000fe40000011607 */
[----:B------:R-:W-:Y:S02]  /*1040*/  MOV R130, R4 ;  /* 0x0000000400827202 */ /* 0x000fe40000000f00 */
[----:B------:R-:W-:Y:S02]  /*1050*/  MOV R7, R5 ;  /* 0x0000000500077202 */ /* 0x000fe40000000f00 */
        /* <DEDUP_REMOVED lines=39> */
[----:B------:R-:W-:Y:S02]  /*12d0*/  SHF.R.U64 R115, R34, 0x10, R35 ;  /* 0x0000001022737819 */ /* 0x000fe40000001223 */
[--C-:B------:R-:W-:Y:S02]  /*12e0*/  SHF.R.U64 R157, R50, 0x10, R51.reuse ;  /* 0x00000010329d7819 */ /* 0x100fe40000001233 */
[----:B------:R-:W-:Y:S02]  /*12f0*/  SHF.R.U32.HI R68, RZ, 0x10, R51 ;  /* 0x00000010ff447819 */ /* 0x000fe40000011633 */
[----:B------:R-:W-:-:S02]  /*1300*/  PRMT R117, R7, 0x5410, R117 ;  /* 0x0000541007757816 */ /* 0x000fc40000000075 */
[----:B------:R-:W-:Y:S02]  /*1310*/  MOV R51, R55 ;  /* 0x0000003700337202 */ /* 0x000fe40000000f00 */
[--C-:B------:R-:W-:Y:S02]  /*1320*/  SHF.R.U64 R153, R54, 0x10, R55.reuse ;  /* 0x0000001036997819 */ /* 0x100fe40000001237 */
[----:B------:R-:W-:Y:S02]  /*1330*/  SHF.R.U32.HI R70, RZ, 0x10, R55 ;  /* 0x00000010ff467819 */ /* 0x000fe40000011637 */
[----:B------:R-:W-:Y:S02]  /*1340*/  MOV R148, R60 ;  /* 0x0000003c00947202 */ /* 0x000fe40000000f00 */
[----:B------:R-:W-:Y:S02]  /*1350*/  SHF.R.U64 R147, R60, 0x10, R61 ;  /* 0x000000103c937819 */ /* 0x000fe4000000123d */
[----:B------:R-:W-:-:S02]  /*1360*/  MOV R132, R6 ;  /* 0x0000000600847202 */ /* 0x000fc40000000f00 */
[----:B------:R-:W-:Y:S02]  /*1370*/  PRMT R116, R0, 0x5410, R116 ;  /* 0x0000541000747816 */ /* 0x000fe40000000074 */
[--C-:B------:R-:W-:Y:S02]  /*1380*/  SHF.R.U64 R114, R36, 0x10, R37.reuse ;  /* 0x0000001024727819 */ /* 0x100fe40000001225 */
[----:B------:R-:W-:Y:S02]  /*1390*/  SHF.R.U32.HI R7, RZ, 0x10, R37 ;  /* 0x00000010ff077819 */ /* 0x000fe40000011625 */
[----:B------:R-:W-:Y:S02]  /*13a0*/  MOV R55, R63 ;  /* 0x0000003f00377202 */ /* 0x000fe40000000f00 */
[----:B------:R-:W-:Y:S02]  /*13b0*/  SHF.R.U32.HI R60, RZ, 0x10, R63 ;  /* 0x00000010ff3c7819 */ /* 0x000fe4000001163f */
[----:B------:R-:W-:-:S02]  /*13c0*/  PRMT R115, R115, 0x5410, R115 ;  /* 0x0000541073737816 */ /* 0x000fc40000000073 */
[----:B------:R-:W-:Y:S02]  /*13d0*/  SHF.R.U32.HI R0, RZ, 0x10, R35 ;  /* 0x00000010ff007819 */ /* 0x000fe40000011623 */
[--C-:B------:R-:W-:Y:S02]  /*13e0*/  SHF.R.U64 R129, R4, 0x10, R5.reuse ;  /* 0x0000001004817819 */ /* 0x100fe40000001205 */
[----:B------:R-:W-:Y:S02]  /*13f0*/  SHF.R.U32.HI R63, RZ, 0x10, R5 ;  /* 0x00000010ff3f7819 */ /* 0x000fe40000011605 */
[----:B------:R-:W-:Y:S02]  /*1400*/  MOV R156, R52 ;  /* 0x00000034009c7202 */ /* 0x000fe40000000f00 */
[----:B------:R-:W-:Y:S02]  /*1410*/  MOV R50, R53 ;  /* 0x0000003500327202 */ /* 0x000fe40000000f00 */
[----:B------:R-:W-:-:S02]  /*1420*/  SHF.R.U64 R155, R52, 0x10, R53 ;  /* 0x00000010349b7819 */ /* 0x000fc40000001235 */
[----:B------:R-:W-:Y:S02]  /*1430*/  SHF.R.U32.HI R69, RZ, 0x10, R53 ;  /* 0x00000010ff457819 */ /* 0x000fe40000011635 */
[----:B------:R-:W-:Y:S02]  /*1440*/  MOV R150, R58 ;  /* 0x0000003a00967202 */ /* 0x000fe40000000f00 */
[----:B------:R-:W-:Y:S02]  /*1450*/  SHF.R.U64 R149, R58, 0x10, R59 ;  /* 0x000000103a957819 */ /* 0x000fe4000000123b */
[----:B------:R-:W-:Y:S02]  /*1460*/  MOV R5, R67 ;  /* 0x0000004300057202 */ /* 0x000fe40000000f00 */
[----:B------:R-:W-:Y:S02]  /*1470*/  MOV R154, R54 ;  /* 0x00000036009a7202 */ /* 0x000fe40000000f00 */
[----:B------:R-:W-:-:S02]  /*1480*/  MOV R52, R57 ;  /* 0x0000003900347202 */ /* 0x000fc40000000f00 */
[--C-:B------:R-:W-:Y:S02]  /*1490*/  SHF.R.U64 R151, R56, 0x10, R57.reuse ;  /* 0x0000001038977819 */ /* 0x100fe40000001239 */
[----:B------:R-:W-:Y:S02]  /*14a0*/  SHF.R.U32.HI R71, RZ, 0x10, R57 ;  /* 0x00000010ff477819 */ /* 0x000fe40000011639 */
[----:B------:R-:W-:Y:S02]  /*14b0*/  MOV R53, R59 ;  /* 0x0000003b00357202 */ /* 0x000fe40000000f00 */
[----:B------:R-:W-:Y:S02]  /*14c0*/  SHF.R.U32.HI R58, RZ, 0x10, R59 ;  /* 0x00000010ff3a7819 */ /* 0x000fe4000001163b */
[----:B------:R-:W-:Y:S02]  /*14d0*/  MOV R142, R48 ;  /* 0x00000030008e7202 */ /* 0x000fe40000000f00 */
[----:B------:R-:W-:-:S02]  /*14e0*/  SHF.R.U64 R141, R48, 0x10, R49 ;  /* 0x00000010308d7819 */ /* 0x000fc40000001231 */
[----:B------:R-:W-:Y:S02]  /*14f0*/  MOV R140, R46 ;  /* 0x0000002e008c7202 */ /* 0x000fe40000000f00 */
[----:B------:R-:W-:Y:S02]  /*1500*/  SHF.R.U64 R139, R46, 0x10, R47 ;  /* 0x000000102e8b7819 */ /* 0x000fe4000000122f */
[----:B------:R-:W-:Y:S02]  /*1510*/  MOV R138, R44 ;  /* 0x0000002c008a7202 */ /* 0x000fe40000000f00 */
[----:B------:R-:W-:Y:S02]  /*1520*/  SHF.R.U64 R137, R44, 0x10, R45 ;  /* 0x000000102c897819 */ /* 0x000fe4000000122d */
[----:B------:R-:W-:Y:S02]  /*1530*/  MOV R136, R42 ;  /* 0x0000002a00887202 */ /* 0x000fe40000000f00 */
[----:B------:R-:W-:-:S02]  /*1540*/  SHF.R.U64 R135, R42, 0x10, R43 ;  /* 0x000000102a877819 */ /* 0x000fc4000000122b */
[----:B------:R-:W-:Y:S02]  /*1550*/  SHF.R.U32.HI R6, RZ, 0x10, R67 ;  /* 0x00000010ff067819 */ /* 0x000fe40000011643 */
[----:B------:R-:W-:Y:S02]  /*1560*/  PRMT R132, R40, 0x5410, R132 ;  /* 0x0000541028847816 */ /* 0x000fe40000000084 */
[----:B------:R-:W-:Y:S02]  /*1570*/  PRMT R114, R7, 0x5410, R114 ;  /* 0x0000541007727816 */ /* 0x000fe40000000072 */
[----:B------:R-:W-:Y:S02]  /*1580*/  MOV R152, R56 ;  /* 0x0000003800987202 */ /* 0x000fe40000000f00 */
[----:B------:R-:W-:Y:S02]  /*1590*/  MOV R54, R61 ;  /* 0x0000003d00367202 */ /* 0x000fe40000000f00 */
[----:B------:R-:W-:-:S02]  /*15a0*/  SHF.R.U32.HI R59, RZ, 0x10, R61 ;  /* 0x00000010ff3b7819 */ /* 0x000fc4000001163d */
[----:B------:R-:W-:Y:S02]  /*15b0*/  MOV R57, R49 ;  /* 0x0000003100397202 */ /* 0x000fe40000000f00 */
[----:B------:R-:W-:Y:S02]  /*15c0*/  MOV R48, R47 ;  /* 0x0000002f00307202 */ /* 0x000fe40000000f00 */
[----:B------:R-:W-:Y:S02]  /*15d0*/  MOV R46, R45 ;  /* 0x0000002d002e7202 */ /* 0x000fe40000000f00 */
[----:B------:R-:W-:Y:S02]  /*15e0*/  MOV R44, R43 ;  /* 0x0000002b002c7202 */ /* 0x000fe40000000f00 */
[----:B------:R-:W-:Y:S02]  /*15f0*/  MOV R42, R41 ;  /* 0x00000029002a7202 */ /* 0x000fe40000000f00 */
[----:B------:R-:W-:-:S02]  /*1600*/  MOV R39, R66 ;  /* 0x0000004200277202 */ /* 0x000fc40000000f00 */
[----:B------:R-:W-:Y:S02]  /*1610*/  SHF.R.U64 R4, R66, 0x10, R67 ;  /* 0x0000001042047819 */ /* 0x000fe40000001243 */
[----:B------:R-:W-:Y:S01]  /*1620*/  PRMT R115, R0, 0x7610, R115 ;  /* 0x0000761000737816 */ /* 0x000fe20000000073 */
[----:B------:R-:W-:Y:S01]  /*1630*/  HADD2.F32 R0, -RZ, R2.H0_H0 ;  /* 0x20000002ff007230 */ /* 0x000fe20000004100 */
[--C-:B------:R-:W-:Y:S01]  /*1640*/  SHF.R.U64 R7, R2, 0x10, R3.reuse ;  /* 0x0000001002077819 */ /* 0x100fe20000001203 */
[----:B------:R-:W-:Y:S01]  /*1650*/  HADD2.F32 R2, -RZ, R3.H0_H0 ;  /* 0x20000003ff027230 */ /* 0x000fe20000004100 */
[----:B------:R-:W-:Y:S01]  /*1660*/  SHF.R.U32.HI R40, RZ, 0x10, R3 ;  /* 0x00000010ff287819 */ /* 0x000fe20000011603 */
[----:B------:R-:W-:Y:S01]  /*1670*/  HADD2.F32 R3, -RZ, R5.H0_H0 ;  /* 0x20000005ff037230 */ /* 0x000fe20000004100 */
[----:B------:R-:W-:Y:S01]  /*1680*/  MOV R144, R64 ;  /* 0x0000004000907202 */ /* 0x000fe20000000f00 */
[----:B------:R-:W-:Y:S01]  /*1690*/  HADD2.F32 R5, -RZ, R6.H0_H0 ;  /* 0x20000006ff057230 */ /* 0x000fe20000004100 */
[----:B------:R-:W-:Y:S01]  /*16a0*/  MOV R56, R65 ;  /* 0x0000004100387202 */ /* 0x000fe20000000f00 */
[----:B------:R-:W-:Y:S01]  /*16b0*/  HADD2.F32 R39, -RZ, R39.H0_H0 ;  /* 0x20000027ff277230 */ /* 0x000fe20000004100 */
[--C-:B------:R-:W-:Y:S01]  /*16c0*/  SHF.R.U64 R143, R64, 0x10, R65.reuse ;  /* 0x00000010408f7819 */ /* 0x100fe20000001241 */
[----:B------:R-:W-:Y:S01]  /*16d0*/  HADD2.F32 R4, -RZ, R4.H0_H0 ;  /* 0x20000004ff047230 */ /* 0x000fe20000004100 */
[----:B------:R-:W-:Y:S01]  /*16e0*/  SHF.R.U32.HI R61, RZ, 0x10, R65 ;  /* 0x00000010ff3d7819 */ /* 0x000fe20000011641 */
[----:B------:R-:W-:Y:S01]  /*16f0*/  HADD2.F32 R7, -RZ, R7.H0_H0 ;  /* 0x20000007ff077230 */ /* 0x000fe20000004100 */
[----:B------:R-:W-:Y:S01]  /*1700*/  SHF.R.U32.HI R49, RZ, 0x10, R49 ;  /* 0x00000010ff317819 */ /* 0x000fe20000011631 */
[----:B------:R-:W-:Y:S01]  /*1710*/  HADD2.F32 R6, -RZ, R40.H0_H0 ;  /* 0x20000028ff067230 */ /* 0x000fe20000004100 */
[----:B------:R-:W-:-:S02]  /*1720*/  SHF.R.U32.HI R47, RZ, 0x10, R47 ;  /* 0x00000010ff2f7819 */ /* 0x000fc4000001162f */
[----:B------:R-:W-:Y:S02]  /*1730*/  SHF.R.U32.HI R45, RZ, 0x10, R45 ;  /* 0x00000010ff2d7819 */ /* 0x000fe4000001162d */
[----:B------:R-:W-:Y:S02]  /*1740*/  SHF.R.U32.HI R43, RZ, 0x10, R43 ;  /* 0x00000010ff2b7819 */ /* 0x000fe4000001162b */
[----:B------:R-:W-:Y:S02]  /*1750*/  SHF.R.U32.HI R41, RZ, 0x10, R41 ;  /* 0x00000010ff297819 */ /* 0x000fe40000011629 */
        /* <DEDUP_REMOVED lines=26> */
[----:B0123--:R-:W-:-:S07]  /*1900*/  PRMT R129, R63, 0x5410, R129 ;  /* 0x000054103f817816 */ /* 0x00ffce0000000081 */
.L_x_56709:
[----:B------:R-:W0:Y:S08]  /*1910*/  LDC.64 R108, c[0x0][0x3f0] ;  /* 0x0000fc00ff6c7b82 */ /* 0x000e300000000a00 */
[----:B------:R-:W1:Y:S01]  /*1920*/  LDC.64 R160, c[0x0][0x3f8] ;  /* 0x0000fe00ffa07b82 */ /* 0x000e620000000a00 */
[----:B0-----:R-:W-:-:S07]  /*1930*/  IMAD.WIDE R110, R38, 0x4, R108 ;  /* 0x00000004266e7825 */ /* 0x001fce00078e026c */
[----:B------:R-:W0:Y:S01]  /*1940*/  LDC R109, c[0x0][0x388] ;  /* 0x0000e200ff6d7b82 */ /* 0x000e220000000800 */
[----:B------:R-:W2:Y:S01]  /*1950*/  LDG.E R110, desc[UR6][R110.64] ;  /* 0x000000066e6e7981 */ /* 0x000ea2000c1e1900 */
[----:B-1----:R-:W-:Y:S01]  /*1960*/  IMAD.WIDE R162, R38, 0x4, R160 ;  /* 0x0000000426a27825 */ /* 0x002fe200078e02a0 */
[C---:B------:R-:W-:Y:S02]  /*1970*/  ISETP.GE.U32.AND P6, PT, R112.reuse, 0x40, PT ;  /* 0x000000407000780c */ /* 0x040fe40003fc6070 */
[C---:B------:R-:W-:Y:S02]  /*1980*/  ISETP.GE.U32.AND P5, PT, R112.reuse, 0x20, PT ;  /* 0x000000207000780c */ /* 0x040fe40003fa6070 */
[----:B------:R-:W-:Y:S01]  /*1990*/  ISETP.GE.U32.AND P4, PT, R112, 0x60, PT ;  /* 0x000000607000780c */ /* 0x000fe20003f86070 */
[----:B------:R1:W5:Y:S01]  /*19a0*/  LDG.E R108, desc[UR6][R162.64] ;  /* 0x00000006a26c7981 */ /* 0x000362000c1e1900 */
[----:B------:R-:W-:Y:S01]  /*19b0*/  LOP3.LUT R159, R159, 0xfffdffff, RZ, 0xc0, !PT ;  /* 0xfffdffff9f9f7812 */ /* 0x000fe200078ec0ff */
[----:B0-----:R-:W-:-:S05]  /*19c0*/  IMAD R161, R38, R109, RZ ;  /* 0x0000006d26a17224 */ /* 0x001fca00078e02ff */
[----:B------:R-:W-:Y:S02]  /*19d0*/  SHF.R.S32.HI R164, RZ, 0x1f, R161 ;  /* 0x0000001fffa47819 */ /* 0x000fe400000114a1 */
[----:B------:R-:W-:Y:S02]  /*19e0*/  @P6 LOP3.LUT R159, R159, 0x20000, RZ, 0xfc, !PT ;  /* 0x000200009f9f6812 */ /* 0x000fe400078efcff */
[----:B------:R-:W-:Y:S01]  /*19f0*/  LEA.HI R164, R164, R161, RZ, 0x2 ;  /* 0x000000a1a4a47211 */ /* 0x000fe200078f10ff */
[----:B------:R-:W-:Y:S01]  /*1a00*/  BSSY.RECONVERGENT B0, `(.L_x_56644) ;  /* 0x0000029000007945 */ /* 0x000fe20003800200 */
[----:B------:R-:W-:-:S04]  /*1a10*/  LOP3.LUT R159, R159, 0xfffbffff, RZ, 0xc0, !PT ;  /* 0xfffbffff9f9f7812 */ /* 0x000fc800078ec0ff */
[----:B------:R-:W-:Y:S02]  /*1a20*/  @P4 LOP3.LUT R159, R159, 0x40000, RZ, 0xfc, !PT ;  /* 0x000400009f9f4812 */ /* 0x000fe400078efcff */
[----:B--2---:R-:W-:-:S13]  /*1a30*/  ISETP.GE.AND P0, PT, R110, 0x1, PT ;  /* 0x000000016e00780c */ /* 0x004fda0003f06270 */
[----:B------:R-:W-:-:S05]  /*1a40*/  @P0 IADD3 R160, PT, PT, R110, -0x1, RZ ;  /* 0xffffffff6ea00810 */ /* 0x000fca0007ffe0ff */
[----:B------:R-:W-:Y:S02]  /*1a50*/  @P0 IMAD R111, R160, R109, RZ ;  /* 0x0000006da06f0224 */ /* 0x000fe400078e02ff */
[----:B------:R-:W0:Y:S03]  /*1a60*/  @P0 S2R R160, SR_TID.X ;  /* 0x0000000000a00919 */ /* 0x000e260000002100 */
[----:B-1----:R-:W-:-:S04]  /*1a70*/  @P0 SHF.R.S32.HI R162, RZ, 0x1f, R111 ;  /* 0x0000001fffa20819 */ /* 0x002fc8000001146f */
[----:B------:R-:W-:Y:S02]  /*1a80*/  @P0 LEA.HI R162, R162, R111, RZ, 0x2 ;  /* 0x0000006fa2a20211 */ /* 0x000fe400078f10ff */
[----:B------:R-:W-:Y:S02]  /*1a90*/  LEA.HI.SX32 R111, R164, R113, 0x1e ;  /* 0x00000071a46f7211 */ /* 0x000fe400078ff2ff */
[----:B0-----:R-:W-:Y:S01]  /*1aa0*/  @P0 LOP3.LUT R113, R160, 0x1f, RZ, 0xc0, !PT ;  /* 0x0000001fa0710812 */ /* 0x001fe200078ec0ff */
[----:B------:R-:W-:-:S03]  /*1ab0*/  HFMA2 R160, -RZ, RZ, 0, 0 ;  /* 0x00000000ffa07431 */ /* 0x000fc600000001ff */
[----:B------:R-:W-:Y:S01]  /*1ac0*/  @P0 LEA.HI.SX32 R160, R162, R113, 0x1e ;  /* 0x00000071a2a00211 */ /* 0x000fe200078ff2ff */
[----:B------:R-:W-:Y:S06]  /*1ad0*/  @!P5 BRA `(.L_x_56645) ;  /* 0x00000000006cd947 */ /* 0x000fec0003800000 */
[----:B------:R-:W-:Y:S01]  /*1ae0*/  ISETP.NE.U32.AND P1, PT, RZ, UR4, PT ;  /* 0x00000004ff007c0c */ /* 0x000fe2000bf25070 */
[----:B------:R-:W0:Y:S03]  /*1af0*/  @P0 LDC.64 R46, c[0x0][0x390] ;  /* 0x0000e400ff2e0b82 */ /* 0x000e260000000a00 */
[----:B------:R-:W-:-:S13]  /*1b00*/  ISETP.NE.AND.EX P1, PT, RZ, UR5, PT, P1 ;  /* 0x00000005ff007c0c */ /* 0x000fda000bf25310 */
[----:B------:R-:W1:Y:S01]  /*1b10*/  @P1 LDC.64 R44, c[0x0][0x3a0] ;  /* 0x0000e800ff2c1b82 */ /* 0x000e620000000a00 */
[----:B0-----:R-:W-:-:S05]  /*1b20*/  @P0 IMAD.WIDE.U32 R162, R160, 0x10, R46 ;  /* 0x00000010a0a20825 */ /* 0x001fca00078e002e */
[----:B------:R0:W2:Y:S01]  /*1b30*/  @P0 LDG.E.128 R40, desc[UR6][R162.64] ;  /* 0x00000006a2280981 */ /* 0x0000a2000c1e1d00 */
[C---:B------:R-:W-:Y:S02]  /*1b40*/  ISETP.GT.AND P3, PT, R110.reuse, RZ, P1 ;  /* 0x000000ff6e00720c */ /* 0x040fe40000f64270 */
[----:B------:R-:W-:Y:S01]  /*1b50*/  ISETP.GT.AND P2, PT, R110, RZ, PT ;  /* 0x000000ff6e00720c */ /* 0x000fe20003f44270 */
[----:B0-----:R-:W0:Y:S01]  /*1b60*/  LDC.64 R162, c[0x0][0x3a8] ;  /* 0x0000ea00ffa27b82 */ /* 0x001e220000000a00 */
[----:B-1----:R-:W-:-:S05]  /*1b70*/  @P1 IMAD.WIDE.U32 R164, R111, 0x10, R44 ;  /* 0x000000106fa41825 */ /* 0x002fca00078e002c */
[----:B------:R-:W3:Y:S01]  /*1b80*/  @P1 LDG.E.128 R44, desc[UR6][R164.64] ;  /* 0x00000006a42c1981 */ /* 0x000ee2000c1e1d00 */
[----:B------:R-:W-:Y:S01]  /*1b90*/  IADD3 R160, PT, PT, R160, 0x20, RZ ;  /* 0x00000020a0a07810 */ /* 0x000fe20007ffe0ff */
[C---:B0-----:R-:W-:Y:S01]  /*1ba0*/  IMAD.WIDE.U32 R162, R111.reuse, 0x10, R162 ;  /* 0x000000106fa27825 */ /* 0x041fe200078e00a2 */
[----:B------:R-:W-:-:S03]  /*1bb0*/  IADD3 R111, PT, PT, R111, 0x20, RZ ;  /* 0x000000206f6f7810 */ /* 0x000fc60007ffe0ff */
[C---:B--2---:R-:W-:Y:S01]  /*1bc0*/  @!P1 FMUL.FTZ R161, R40.reuse, UR8 ;  /* 0x0000000828a19c20 */ /* 0x044fe20008410000 */
[----:B---3--:R-:W-:-:S04]  /*1bd0*/  @P3 FFMA.FTZ R44, R40, UR8, R44 ;  /* 0x00000008282c3c23 */ /* 0x008fc8000801002c */
[----:B------:R-:W-:Y:S01]  /*1be0*/  @!P1 FSEL R44, R161, RZ, P2 ;  /* 0x000000ffa12c9208 */ /* 0x000fe20001000000 */
[C---:B------:R-:W-:Y:S01]  /*1bf0*/  @!P1 FMUL.FTZ R161, R41.reuse, UR8 ;  /* 0x0000000829a19c20 */ /* 0x040fe20008410000 */
[----:B------:R-:W-:Y:S01]  /*1c00*/  @P3 FFMA.FTZ R45, R41, UR8, R45 ;  /* 0x00000008292d3c23 */ /* 0x000fe2000801002d */
[C---:B------:R-:W-:Y:S01]  /*1c10*/  @P3 FFMA.FTZ R46, R42.reuse, UR8, R46 ;  /* 0x000000082a2e3c23 */ /* 0x040fe2000801002e */
[----:B------:R-:W-:Y:S02]  /*1c20*/  @P3 FFMA.FTZ R47, R43, UR8, R47 ;  /* 0x000000082b2f3c23 */ /* 0x000fe4000801002f */
[----:B------:R-:W-:Y:S01]  /*1c30*/  @!P1 FSEL R45, R161, RZ, P2 ;  /* 0x000000ffa12d9208 */ /* 0x000fe20001000000 */
[----:B------:R-:W-:-:S05]  /*1c40*/  @!P1 FMUL.FTZ R161, R42, UR8 ;  /* 0x000000082aa19c20 */ /* 0x000fca0008410000 */
[----:B------:R-:W-:Y:S01]  /*1c50*/  @!P1 FSEL R46, R161, RZ, P2 ;  /* 0x000000ffa12e9208 */ /* 0x000fe20001000000 */
[----:B------:R-:W-:-:S05]  /*1c60*/  @!P1 FMUL.FTZ R161, R43, UR8 ;  /* 0x000000082ba19c20 */ /* 0x000fca0008410000 */
[----:B------:R-:W-:-:S05]  /*1c70*/  @!P1 FSEL R47, R161, RZ, P2 ;  /* 0x000000ffa12f9208 */ /* 0x000fca0001000000 */
[----:B------:R0:W-:Y:S02]  /*1c80*/  STG.E.128 desc[UR6][R162.64], R44 ;  /* 0x0000002ca2007986 */ /* 0x0001e4000c101d06 */
.L_x_56645:
[----:B------:R-:W-:Y:S05]  /*1c90*/  BSYNC.RECONVERGENT B0 ;  /* 0x0000000000007941 */ /* 0x000fea0003800200 */
.L_x_56644:
[----:B------:R-:W-:Y:S04]  /*1ca0*/  BSSY.RECONVERGENT B0, `(.L_x_56646) ;  /* 0x000001d000007945 */ /* 0x000fe80003800200 */
[----:B------:R-:W-:Y:S05]  /*1cb0*/  @!P6 BRA `(.L_x_56647) ;  /* 0x00000000006ce947 */ /* 0x000fea0003800000 */
[----:B------:R-:W-:Y:S01]  /*1cc0*/  ISETP.NE.U32.AND P1, PT, RZ, UR4, PT ;  /* 0x00000004ff007c0c */ /* 0x000fe2000bf25070 */
[----:B0-----:R-:W0:Y:S03]  /*1cd0*/  @P0 LDC.64 R162, c[0x0][0x390] ;  /* 0x0000e400ffa20b82 */ /* 0x001e260000000a00 */
        /* <DEDUP_REMOVED lines=25> */
.L_x_56647:
[----:B------:R-:W-:Y:S05]  /*1e70*/  BSYNC.RECONVERGENT B0 ;  /* 0x0000000000007941 */ /* 0x000fea0003800200 */
.L_x_56646:
[----:B------:R-:W-:Y:S04]  /*1e80*/  BSSY.RECONVERGENT B0, `(.L_x_56648) ;  /* 0x000001d000007945 */ /* 0x000fe80003800200 */
[----:B------:R-:W-:Y:S05]  /*1e90*/  @!P4 BRA `(.L_x_56649) ;  /* 0x00000000006cc947 */ /* 0x000fea0003800000 */
[----:B------:R-:W-:Y:S01]  /*1ea0*/  ISETP.NE.U32.AND P1, PT, RZ, UR4, PT ;  /* 0x00000004ff007c0c */ /* 0x000fe2000bf25070 */
[----:B01----:R-:W0:Y:S03]  /*1eb0*/  @P0 LDC.64 R162, c[0x0][0x390] ;  /* 0x0000e400ffa20b82 */ /* 0x003e260000000a00 */
        /* <DEDUP_REMOVED lines=25> */
.L_x_56649:
[----:B------:R-:W-:Y:S05]  /*2050*/  BSYNC.RECONVERGENT B0 ;  /* 0x0000000000007941 */ /* 0x000fea0003800200 */
.L_x_56648:
[----:B------:R-:W-:Y:S01]  /*2060*/  ISETP.GE.U32.AND P1, PT, R112, 0x80, PT ;  /* 0x000000807000780c */ /* 0x000fe20003f26070 */
[----:B------:R-:W-:Y:S01]  /*2070*/  BSSY.RECONVERGENT B0, `(.L_x_56650) ;  /* 0x000001f000007945 */ /* 0x000fe20003800200 */
[----:B------:R-:W-:-:S11]  /*2080*/  LOP3.LUT R159, R159, 0xfff7ffff, RZ, 0xc0, !PT ;  /* 0xfff7ffff9f9f7812 */ /* 0x000fd600078ec0ff */
[----:B------:R-:W-:Y:S01]  /*2090*/  @P1 LOP3.LUT R159, R159, 0x80000, RZ, 0xfc, !PT ;  /* 0x000800009f9f1812 */ /* 0x000fe200078efcff */
[----:B------:R-:W-:Y:S06]  /*20a0*/  @!P1 BRA `(.L_x_56651) ;  /* 0x00000000006c9947 */ /* 0x000fec0003800000 */
[----:B------:R-:W-:Y:S01]  /*20b0*/  ISETP.NE.U32.AND P1, PT, RZ, UR4, PT ;  /* 0x00000004ff007c0c */ /* 0x000fe2000bf25070 */
[----:B012---:R-:W0:Y:S03]  /*20c0*/  @P0 LDC.64 R162, c[0x0][0x390] ;  /* 0x0000e400ffa20b82 */ /* 0x007e260000000a00 */
[----:B------:R-:W-:-:S13]  /*20d0*/  ISETP.NE.AND.EX P1, PT, RZ, UR5, PT, P1 ;  /* 0x00000005ff007c0c */ /* 0x000fda000bf25310 */
[----:B------:R-:W1:Y:S01]  /*20e0*/  @P1 LDC.64 R56, c[0x0][0x3a0] ;  /* 0x0000e800ff381b82 */ /* 0x000e620000000a00 */
[----:B0-----:R-:W-:-:S05]  /*20f0*/  @P0 IMAD.WIDE.U32 R162, R160, 0x10, R162 ;  /* 0x00000010a0a20825 */ /* 0x001fca00078e00a2 */
[----:B------:R0:W2:Y:S01]  /*2100*/  @P0 LDG.E.128 R40, desc[UR6][R162.64] ;  /* 0x00000006a2280981 */ /* 0x0000a2000c1e1d00 */
[----:B------:R-:W-:Y:S01]  /*2110*/  ISETP.GT.AND P2, PT, R110, RZ, P1 ;  /* 0x000000ff6e00720c */ /* 0x000fe20000f44270 */
[----:B0-----:R-:W0:Y:S01]  /*2120*/  LDC.64 R162, c[0x0][0x3a8] ;  /* 0x0000ea00ffa27b82 */ /* 0x001e220000000a00 */
[----:B-1----:R-:W-:-:S05]  /*2130*/  @P1 IMAD.WIDE.U32 R164, R111, 0x10, R56 ;  /* 0x000000106fa41825 */ /* 0x002fca00078e0038 */
[----:B------:R-:W3:Y:S01]  /*2140*/  @P1 LDG.E.128 R56, desc[UR6][R164.64] ;  /* 0x00000006a4381981 */ /* 0x000ee2000c1e1d00 */
[----:B------:R-:W-:Y:S01]  /*2150*/  IADD3 R160, PT, PT, R160, 0x20, RZ ;  /* 0x00000020a0a07810 */ /* 0x000fe20007ffe0ff */
[C---:B0-----:R-:W-:Y:S01]  /*2160*/  IMAD.WIDE.U32 R162, R111.reuse, 0x10, R162 ;  /* 0x000000106fa27825 */ /* 0x041fe200078e00a2 */
[----:B------:R-:W-:-:S03]  /*2170*/  IADD3 R111, PT, PT, R111, 0x20, RZ ;  /* 0x000000206f6f7810 */ /* 0x000fc60007ffe0ff */
[C---:B--2---:R-:W-:Y:S01]  /*2180*/  @!P1 FMUL.FTZ R161, R40.reuse, UR8 ;  /* 0x0000000828a19c20 */ /* 0x044fe20008410000 */
[----:B---3--:R-:W-:Y:S01]  /*2190*/  @P2 FFMA.FTZ R56, R40, UR8, R56 ;  /* 0x0000000828382c23 */ /* 0x008fe20008010038 */
[----:B------:R-:W-:Y:S01]  /*21a0*/  @P2 FFMA.FTZ R57, R41, UR8, R57 ;  /* 0x0000000829392c23 */ /* 0x000fe20008010039 */
[----:B------:R-:W-:Y:S01]  /*21b0*/  @P2 FFMA.FTZ R58, R42, UR8, R58 ;  /* 0x000000082a3a2c23 */ /* 0x000fe2000801003a */
[----:B------:R-:W-:Y:S01]  /*21c0*/  @P2 FFMA.FTZ R59, R43, UR8, R59 ;  /* 0x000000082b3b2c23 */ /* 0x000fe2000801003b */
[----:B------:R-:W-:-:S04]  /*21d0*/  ISETP.GT.AND P2, PT, R110, RZ, PT ;  /* 0x000000ff6e00720c */ /* 0x000fc80003f44270 */
[----:B------:R-:W-:Y:S01]  /*21e0*/  @!P1 FSEL R56, R161, RZ, P2 ;  /* 0x000000ffa1389208 */ /* 0x000fe20001000000 */
[----:B------:R-:W-:-:S05]  /*21f0*/  @!P1 FMUL.FTZ R161, R41, UR8 ;  /* 0x0000000829a19c20 */ /* 0x000fca0008410000 */
[----:B------:R-:W-:Y:S01]  /*2200*/  @!P1 FSEL R57, R161, RZ, P2 ;  /* 0x000000ffa1399208 */ /* 0x000fe20001000000 */
[----:B------:R-:W-:-:S05]  /*2210*/  @!P1 FMUL.FTZ R161, R42, UR8 ;  /* 0x000000082aa19c20 */ /* 0x000fca0008410000 */
[----:B------:R-:W-:Y:S01]  /*2220*/  @!P1 FSEL R58, R161, RZ, P2 ;  /* 0x000000ffa13a9208 */ /* 0x000fe20001000000 */
[----:B------:R-:W-:-:S05]  /*2230*/  @!P1 FMUL.FTZ R161, R43, UR8 ;  /* 0x000000082ba19c20 */ /* 0x000fca0008410000 */
[----:B------:R-:W-:-:S05]  /*2240*/  @!P1 FSEL R59, R161, RZ, P2 ;  /* 0x000000ffa13b9208 */ /* 0x000fca0001000000 */
[----:B------:R3:W-:Y:S02]  /*2250*/  STG.E.128 desc[UR6][R162.64], R56 ;  /* 0x00000038a2007986 */ /* 0x0007e4000c101d06 */
.L_x_56651:
[----:B------:R-:W-:Y:S05]  /*2260*/  BSYNC.RECONVERGENT B0 ;  /* 0x0000000000007941 */ /* 0x000fea0003800200 */
.L_x_56650:
[----:B------:R-:W-:Y:S01]  /*2270*/  ISETP.GE.U32.AND P1, PT, R112, 0xa0, PT ;  /* 0x000000a07000780c */ /* 0x000fe20003f26070 */
[----:B------:R-:W-:Y:S01]  /*2280*/  BSSY.RECONVERGENT B0, `(.L_x_56652) ;  /* 0x000001f000007945 */ /* 0x000fe20003800200 */
[----:B------:R-:W-:-:S11]  /*2290*/  LOP3.LUT R159, R159, 0xfdffffff, RZ, 0xc0, !PT ;  /* 0xfdffffff9f9f7812 */ /* 0x000fd600078ec0ff */
[----:B------:R-:W-:Y:S01]  /*22a0*/  @P1 LOP3.LUT R159, R159, 0x2000000, RZ, 0xfc, !PT ;  /* 0x020000009f9f1812 */ /* 0x000fe200078efcff */
[----:B------:R-:W-:Y:S06]  /*22b0*/  @!P1 BRA `(.L_x_56653) ;  /* 0x00000000006c9947 */ /* 0x000fec0003800000 */
[----:B------:R-:W-:Y:S01]  /*22c0*/  ISETP.NE.U32.AND P1, PT, RZ, UR4, PT ;  /* 0x00000004ff007c0c */ /* 0x000fe2000bf25070 */
[----:B0123--:R-:W0:Y:S03]  /*22d0*/  @P0 LDC.64 R162, c[0x0][0x390] ;  /* 0x0000e400ffa20b82 */ /* 0x00fe260000000a00 */
        /* <DEDUP_REMOVED lines=25> */
.L_x_56653:
[----:B------:R-:W-:Y:S05]  /*2470*/  BSYNC.RECONVERGENT B0 ;  /* 0x0000000000007941 */ /* 0x000fea0003800200 */
.L_x_56652:
[----:B------:R-:W-:Y:S01]  /*2480*/  ISETP.GE.U32.AND P1, PT, R112, 0xc0, PT ;  /* 0x000000c07000780c */ /* 0x000fe20003f26070 */
[----:B------:R-:W-:Y:S01]  /*2490*/  BSSY.RECONVERGENT B0, `(.L_x_56654) ;  /* 0x000001f000007945 */ /* 0x000fe20003800200 */
[----:B------:R-:W-:-:S11]  /*24a0*/  LOP3.LUT R159, R159, 0xfeffffff, RZ, 0xc0, !PT ;  /* 0xfeffffff9f9f7812 */ /* 0x000fd600078ec0ff */
[----:B------:R-:W-:Y:S01]  /*24b0*/  @P1 LOP3.LUT R159, R159, 0x1000000, RZ, 0xfc, !PT ;  /* 0x010000009f9f1812 */ /* 0x000fe200078efcff */
[----:B------:R-:W-:Y:S06]  /*24c0*/  @!P1 BRA `(.L_x_56655) ;  /* 0x00000000006c9947 */ /* 0x000fec0003800000 */
[----:B------:R-:W-:Y:S01]  /*24d0*/  ISETP.NE.U32.AND P1, PT, RZ, UR4, PT ;  /* 0x00000004ff007c0c */ /* 0x000fe2000bf25070 */
[----:B01234-:R-:W0:Y:S03]  /*24e0*/  @P0 LDC.64 R162, c[0x0][0x390] ;  /* 0x0000e400ffa20b82 */ /* 0x01fe260000000a00 */
        /* <DEDUP_REMOVED lines=25> */
.L_x_56655:
[----:B------:R-:W-:Y:S05]  /*2680*/  BSYNC.RECONVERGENT B0 ;  /* 0x0000000000007941 */ /* 0x000fea0003800200 */
.L_x_56654:
        /* <DEDUP_REMOVED lines=32> */
.L_x_56657:
[----:B------:R-:W-:Y:S05]  /*2890*/  BSYNC.RECONVERGENT B0 ;  /* 0x0000000000007941 */ /* 0x000fea0003800200 */
.L_x_56656:
        /* <DEDUP_REMOVED lines=32> */
.L_x_56659:
[----:B------:R-:W-:Y:S05]  /*2aa0*/  BSYNC.RECONVERGENT B0 ;  /* 0x0000000000007941 */ /* 0x000fea0003800200 */
.L_x_56658:
        /* <DEDUP_REMOVED lines=32> */
.L_x_56661:
[----:B------:R-:W-:Y:S05]  /*2cb0*/  BSYNC.RECONVERGENT B0 ;  /* 0x0000000000007941 */ /* 0x000fea0003800200 */
.L_x_56660:
        /* <DEDUP_REMOVED lines=32> */
.L_x_56663:
[----:B------:R-:W-:Y:S05]  /*2ec0*/  BSYNC.RECONVERGENT B0 ;  /* 0x0000000000007941 */ /* 0x000fea0003800200 */
.L_x_56662:
        /* <DEDUP_REMOVED lines=32> */
.L_x_56665:
[----:B------:R-:W-:Y:S05]  /*30d0*/  BSYNC.RECONVERGENT B0 ;  /* 0x0000000000007941 */ /* 0x000fea0003800200 */
.L_x_56664:
        /* <DEDUP_REMOVED lines=32> */
.L_x_56667:
[----:B------:R-:W-:Y:S05]  /*32e0*/  BSYNC.RECONVERGENT B0 ;  /* 0x0000000000007941 */ /* 0x000fea0003800200 */
.L_x_56666:
        /* <DEDUP_REMOVED lines=32> */
.L_x_56669:
[----:B------:R-:W-:Y:S05]  /*34f0*/  BSYNC.RECONVERGENT B0 ;  /* 0x0000000000007941 */ /* 0x000fea0003800200 */
.L_x_56668:
        /* <DEDUP_REMOVED lines=32> */
.L_x_56671:
[----:B------:R-:W-:Y:S05]  /*3700*/  BSYNC.RECONVERGENT B0 ;  /* 0x0000000000007941 */ /* 0x000fea0003800200 */
.L_x_56670:
        /* <DEDUP_REMOVED lines=32> */
.L_x_56673:
[----:B------:R-:W-:Y:S05]  /*3910*/  BSYNC.RECONVERGENT B0 ;  /* 0x0000000000007941 */ /* 0x000fea0003800200 */
.L_x_56672:
[----:B------:R-:W-:Y:S01]  /*3920*/  ISETP.GE.U32.AND P1, PT, R112, 0x200, PT ;  /* 0x000002007000780c */ /* 0x000fe20003f26070 */
[----:B------:R-:W-:Y:S01]  /*3930*/  BSSY.RECONVERGENT B0, `(.L_x_56674) ;  /* 0x000001d000007945 */ /* 0x000fe20003800200 */
[----:B------:R-:W-:-:S11]  /*3940*/  LOP3.LUT R159, R159, 0xfffffbff, RZ, 0xc0, !PT ;  /* 0xfffffbff9f9f7812 */ /* 0x000fd600078ec0ff */
[----:B------:R-:W-:Y:S01]  /*3950*/  @P1 LOP3.LUT R159, R159, 0x400, RZ, 0xfc, !PT ;  /* 0x000004009f9f1812 */ /* 0x000fe200078efcff */
[----:B------:R-:W-:Y:S06]  /*3960*/  @!P1 BRA `(.L_x_56675) ;  /* 0x0000000000649947 */ /* 0x000fec0003800000 */
[----:B------:R-:W0:Y:S02]  /*3970*/  @P0 LDC.64 R104, c[0x0][0x390] ;  /* 0x0000e400ff680b82 */ /* 0x000e240000000a00 */
[----:B0-----:R-:W-:-:S05]  /*3980*/  @P0 IMAD.WIDE.U32 R160, R160, 0x10, R104 ;  /* 0x00000010a0a00825 */ /* 0x001fca00078e0068 */
[----:B------:R-:W2:Y:S01]  /*3990*/  @P0 LDG.E.128 R40, desc[UR6][R160.64] ;  /* 0x00000006a0280981 */ /* 0x000ea2000c1e1d00 */
[----:B------:R-:W-:-:S04]  /*39a0*/  ISETP.NE.U32.AND P0, PT, RZ, UR4, PT ;  /* 0x00000004ff007c0c */ /* 0x000fc8000bf05070 */
[----:B------:R-:W-:-:S13]  /*39b0*/  ISETP.NE.AND.EX P0, PT, RZ, UR5, PT, P0 ;  /* 0x00000005ff007c0c */ /* 0x000fda000bf05300 */
[----:B------:R-:W1:Y:S02]  /*39c0*/  @P0 LDC.64 R104, c[0x0][0x3a0] ;  /* 0x0000e800ff680b82 */ /* 0x000e640000000a00 */
[----:B-1234-:R-:W-:-:S05]  /*39d0*/  @P0 IMAD.WIDE.U32 R162, R111, 0x10, R104 ;  /* 0x000000106fa20825 */ /* 0x01efca00078e0068 */
[----:B------:R-:W2:Y:S01]  /*39e0*/  @P0 LDG.E.128 R104, desc[UR6][R162.64] ;  /* 0x00000006a2680981 */ /* 0x000ea2000c1e1d00 */
[----:B------:R-:W-:Y:S01]  /*39f0*/  ISETP.GT.AND P1, PT, R110, RZ, P0 ;  /* 0x000000ff6e00720c */ /* 0x000fe20000724270 */
[----:B------:R-:W-:Y:S01]  /*3a00*/  @!P0 FMUL.FTZ R160, R41, UR8 ;  /* 0x0000000829a08c20 */ /* 0x000fe20008410000 */
[----:B------:R-:W-:-:S11]  /*3a10*/  @!P0 FMUL.FTZ R161, R40, UR8 ;  /* 0x0000000828a18c20 */ /* 0x000fd60008410000 */
[----:B--2---:R-:W-:Y:S01]  /*3a20*/  @P1 FFMA.FTZ R104, R40, UR8, R104 ;  /* 0x0000000828681c23 */ /* 0x004fe20008010068 */
[----:B------:R-:W-:Y:S01]  /*3a30*/  @P1 FFMA.FTZ R105, R41, UR8, R105 ;  /* 0x0000000829691c23 */ /* 0x000fe20008010069 */
[----:B------:R-:W-:Y:S01]  /*3a40*/  @P1 FFMA.FTZ R106, R42, UR8, R106 ;  /* 0x000000082a6a1c23 */ /* 0x000fe2000801006a */
[C---:B------:R-:W-:Y:S01]  /*3a50*/  @P1 FFMA.FTZ R107, R43.reuse, UR8, R107 ;  /* 0x000000082b6b1c23 */ /* 0x040fe2000801006b */
[----:B------:R-:W-:Y:S01]  /*3a60*/  ISETP.GT.AND P1, PT, R110, RZ, PT ;  /* 0x000000ff6e00720c */ /* 0x000fe20003f24270 */
[----:B------:R-:W-:-:S03]  /*3a70*/  @!P0 FMUL.FTZ R110, R43, UR8 ;  /* 0x000000082b6e8c20 */ /* 0x000fc60008410000 */
[----:B------:R-:W-:Y:S01]  /*3a80*/  @!P0 FSEL R105, R160, RZ, P1 ;  /* 0x000000ffa0698208 */ /* 0x000fe20000800000 */
[----:B------:R-:W-:Y:S01]  /*3a90*/  @!P0 FMUL.FTZ R160, R42, UR8 ;  /* 0x000000082aa08c20 */ /* 0x000fe20008410000 */
[----:B------:R-:W-:Y:S02]  /*3aa0*/  @!P0 FSEL R104, R161, RZ, P1 ;  /* 0x000000ffa1688208 */ /* 0x000fe40000800000 */
[----:B------:R-:W-:Y:S02]  /*3ab0*/  @!P0 FSEL R107, R110, RZ, P1 ;  /* 0x000000ff6e6b8208 */ /* 0x000fe40000800000 */
[----:B------:R-:W-:Y:S02]  /*3ac0*/  @!P0 FSEL R106, R160, RZ, P1 ;  /* 0x000000ffa06a8208 */ /* 0x000fe40000800000 */
[----:B------:R-:W0:Y:S02]  /*3ad0*/  LDC.64 R160, c[0x0][0x3a8] ;  /* 0x0000ea00ffa07b82 */ /* 0x000e240000000a00 */
[----:B0-----:R-:W-:-:S05]  /*3ae0*/  IMAD.WIDE.U32 R160, R111, 0x10, R160 ;  /* 0x000000106fa07825 */ /* 0x001fca00078e00a0 */
[----:B------:R0:W-:Y:S02]  /*3af0*/  STG.E.128 desc[UR6][R160.64], R104 ;  /* 0x00000068a0007986 */ /* 0x0001e4000c101d06 */
.L_x_56675:
[----:B------:R-:W-:Y:S05]  /*3b00*/  BSYNC.RECONVERGENT B0 ;  /* 0x0000000000007941 */ /* 0x000fea0003800200 */
.L_x_56674:
        /* <DEDUP_REMOVED lines=10> */
[----:B01234-:R-:W-:Y:S01]  /*3bb0*/  FADD.FTZ R163, R47, R110 ;  /* 0x0000006e2fa37221 */ /* 0x01ffe20000010000 */
[----:B------:R-:W-:-:S04]  /*3bc0*/  LOP3.LUT R159, R159, 0xfffffffe, RZ, 0xc0, !PT ;  /* 0xfffffffe9f9f7812 */ /* 0x000fc800078ec0ff */
[----:B------:R-:W-:-:S05]  /*3bd0*/  FSEL R163, R163, RZ, P5 ;  /* 0x000000ffa3a37208 */ /* 0x000fca0002800000 */
[----:B------:R-:W-:Y:S02]  /*3be0*/  FADD.FTZ R110, R48, R163 ;  /* 0x000000a3306e7221 */ /* 0x000fe40000010000 */
[----:B------:R-:W-:Y:S02]  /*3bf0*/  @P6 LOP3.LUT R159, R159, 0x1, RZ, 0xfc, !PT ;  /* 0x000000019f9f6812 */ /* 0x000fe400078efcff */
[----:B------:R-:W-:Y:S02]  /*3c00*/  FADD.FTZ R111, R49, R110 ;  /* 0x0000006e316f7221 */ /* 0x000fe40000010000 */
[----:B------:R-:W-:Y:S02]  /*3c10*/  LOP3.LUT R159, R159, 0xfffffffd, RZ, 0xc0, !PT ;  /* 0xfffffffd9f9f7812 */ /* 0x000fe400078ec0ff */
        /* <DEDUP_REMOVED lines=77> */
[----:B------:R-:W-:Y:S01]  /*40f0*/  ISETP.GT.U32.AND P6, PT, R112, 0x1ff, PT ;  /* 0x000001ff7000780c */ /* 0x000fe20003fc4070 */
[----:B------:R-:W0:Y:S01]  /*4100*/  S2R R110, SR_TID.X ;  /* 0x00000000006e7919 */ /* 0x000e220000002100 */
[----:B------:R-:W-:Y:S01]  /*4110*/  LOP3.LUT R159, R159, 0xfffffdff, RZ, 0xc0, !PT ;  /* 0xfffffdff9f9f7812 */ /* 0x000fe200078ec0ff */
[----:B------:R-:W-:-:S04]  /*4120*/  FADD.FTZ R160, R104, R163 ;  /* 0x000000a368a07221 */ /* 0x000fc80000010000 */
[----:B------:R-:W-:-:S04]  /*4130*/  FADD.FTZ R111, R105, R160 ;  /* 0x000000a0696f7221 */ /* 0x000fc80000010000 */
[----:B------:R-:W-:Y:S02]  /*4140*/  FADD.FTZ R160, R106, R111 ;  /* 0x0000006f6aa07221 */ /* 0x000fe40000010000 */
[----:B------:R-:W-:Y:S02]  /*4150*/  @P6 LOP3.LUT R159, R159, 0x200, RZ, 0xfc, !PT ;  /* 0x000002009f9f6812 */ /* 0x000fe400078efcff */
[----:B------:R-:W-:Y:S02]  /*4160*/  @P6 FADD.FTZ R163, R107, R160 ;  /* 0x000000a06ba36221 */ /* 0x000fe40000010000 */
[----:B------:R-:W-:Y:S02]  /*4170*/  LOP3.LUT R159, R159, 0xffff7fff, RZ, 0xc0, !PT ;  /* 0xffff7fff9f9f7812 */ /* 0x000fe400078ec0ff */
[----:B0-----:R-:W-:-:S13]  /*4180*/  LOP3.LUT P6, RZ, R110, 0x1f, RZ, 0xc0, !PT ;  /* 0x0000001f6eff7812 */ /* 0x001fda00078cc0ff */
[----:B------:R-:W-:Y:S01]  /*4190*/  @P6 LOP3.LUT R159, R159, 0x8000, RZ, 0xfc, !PT ;  /* 0x000080009f9f6812 */ /* 0x000fe200078efcff */
[----:B------:R-:W-:Y:S06]  /*41a0*/  BRA.DIV UR11, `(.L_x_56676) ;  /* 0x000000260bc87947 */ /* 0x000fec000b800000 */
[----:B------:R-:W0:Y:S01]  /*41b0*/  SHFL.BFLY PT, R111, R163, 0x1, 0x1f ;  /* 0x0c201f00a36f7f89 */ /* 0x000e2200000e0000 */
[----:B------:R-:W-:Y:S01]  /*41c0*/  LOP3.LUT P6, RZ, R159, 0x2, RZ, 0xc0, !PT ;  /* 0x000000029fff7812 */ /* 0x000fe200078cc0ff */
[----:B0-----:R-:W-:Y:S02]  /*41d0*/  FADD.FTZ R164, R163, R111 ;  /* 0x0000006fa3a47221 */ /* 0x001fe40000010000 */
[----:B------:R-:W0:Y:S03]  /*41e0*/  LDC R163, c[0x0][0x400] ;  /* 0x00010000ffa37b82 */ /* 0x000e260000000800 */
        /* <DEDUP_REMOVED lines=19> */
[----:B------:R-:W-:Y:S01]  /*4320*/  FFMA.FTZ R162, R111, R111, R164 ;  /* 0x0000006f6fa27223 */ /* 0x000fe200000100a4 */
[----:B------:R-:W-:-:S04]  /*4330*/  FADD.FTZ R111, R49, -R160 ;  /* 0x800000a0316f7221 */ /* 0x000fc80000010000 */
[----:B------:R-:W-:Y:S01]  /*4340*/  FFMA.FTZ R111, R111, R111, R162 ;  /* 0x0000006f6f6f7223 */ /* 0x000fe200000100a2 */
[----:B------:R-:W-:-:S04]  /*4350*/  FADD.FTZ R162, R50, -R160 ;  /* 0x800000a032a27221 */ /* 0x000fc80000010000 */
[----:B------:R-:W-:Y:S01]  /*4360*/  FFMA.FTZ R162, R162, R162, R111 ;  /* 0x000000a2a2a27223 */ /* 0x000fe2000001006f */
[----:B------:R-:W-:-:S04]  /*4370*/  FADD.FTZ R111, R51, -R160 ;  /* 0x800000a0336f7221 */ /* 0x000fc80000010000 */
[----:B------:R-:W-:Y:S01]  /*4380*/  @P4 FFMA.FTZ R164, R111, R111, R162 ;  /* 0x0000006f6fa44223 */ /* 0x000fe200000100a2 */
[----:B------:R-:W-:Y:S01]  /*4390*/  FADD.FTZ R111, R52, -R160 ;  /* 0x800000a0346f7221 */ /* 0x000fe20000010000 */
[----:B------:R-:W-:-:S03]  /*43a0*/  LOP3.LUT P4, RZ, R159, 0x1, RZ, 0xc0, !PT ;  /* 0x000000019fff7812 */ /* 0x000fc6000788c0ff */
        /* <DEDUP_REMOVED lines=128> */
.L_x_56721:
        /* <DEDUP_REMOVED lines=8> */
[----:B------:R-:W0:Y:S03]  /*4c30*/  @!P1 LDC.64 R162, c[0x0][0x3c0] ;  /* 0x0000f000ffa29b82 */ /* 0x000e260000000a00 */
[----:B------:R-:W1:Y:S01]  /*4c40*/  MUFU.RSQ R161, R111 ;  /* 0x0000006f00a17308 */ /* 0x000e620000001400 */
[----:B0-----:R-:W-:-:S05]  /*4c50*/  @!P1 IMAD.WIDE R162, R38, 0x4, R162 ;  /* 0x0000000426a29825 */ /* 0x001fca00078e02a2 */
[----:B------:R0:W-:Y:S02]  /*4c60*/  @!P1 STG.E desc[UR6][R162.64], R160 ;  /* 0x000000a0a2009986 */ /* 0x0001e4000c101906 */
[----:B0-----:R-:W0:Y:S02]  /*4c70*/  @!P1 LDC.64 R162, c[0x0][0x3c8] ;  /* 0x0000f200ffa29b82 */ /* 0x001e240000000a00 */
[----:B0-----:R-:W-:-:S05]  /*4c80*/  @!P1 IMAD.WIDE R162, R38, 0x4, R162 ;  /* 0x0000000426a29825 */ /* 0x001fca00078e02a2 */
        /* <DEDUP_REMOVED lines=13> */
[----:B------:R-:W-:Y:S02]  /*4d60*/  HADD2.F32 R109, -RZ, R158.H1_H1 ;  /* 0x3000009eff6d7230 */ /* 0x000fe40000004100 */
[----:B------:R-:W-:Y:S01]  /*4d70*/  FADD.FTZ R164, R45, -R160 ;  /* 0x800000a02da47221 */ /* 0x000fe20000010000 */
[----:B------:R-:W-:Y:S02]  /*4d80*/  HADD2.F32 R110, -RZ, R157.H1_H1 ;  /* 0x3000009dff6e7230 */ /* 0x000fe40000004100 */
[C---:B------:R-:W-:Y:S01]  /*4d90*/  FMUL.FTZ R111, R161.reuse, R108 ;  /* 0x0000006ca16f7220 */ /* 0x040fe20000410000 */
[----:B------:R-:W-:Y:S02]  /*4da0*/  HADD2.F32 R108, -RZ, R8.H0_H0 ;  /* 0x20000008ff6c7230 */ /* 0x000fe40000004100 */
[----:B------:R-:W-:-:S03]  /*4db0*/  FMUL.FTZ R164, R161, R164 ;  /* 0x000000a4a1a47220 */ /* 0x000fc60000410000 */
[----:B------:R-:W-:Y:S01]  /*4dc0*/  FFMA.FTZ R108, R111, R109, R108 ;  /* 0x0000006d6f6c7223 */ /* 0x000fe2000001006c */
[----:B------:R-:W-:Y:S02]  /*4dd0*/  HADD2.F32 R109, -RZ, R128.H1_H1 ;  /* 0x30000080ff6d7230 */ /* 0x000fe40000004100 */
[----:B------:R-:W-:-:S03]  /*4de0*/  HADD2.F32 R111, -RZ, R158.H0_H0 ;  /* 0x2000009eff6f7230 */ /* 0x000fc60000004100 */
[----:B------:R-:W-:Y:S01]  /*4df0*/  FFMA.FTZ R109, R164, R110, R109 ;  /* 0x0000006ea46d7223 */ /* 0x000fe2000001006d */
[--C-:B------:R-:W-:Y:S01]  /*4e00*/  FADD.FTZ R110, R46, -R160.reuse ;  /* 0x800000a02e6e7221 */ /* 0x100fe20000010000 */
[----:B------:R-:W-:-:S03]  /*4e10*/  FADD.FTZ R164, R47, -R160 ;  /* 0x800000a02fa47221 */ /* 0x000fc60000010000 */
[----:B------:R-:W-:Y:S01]  /*4e20*/  FMUL.FTZ R163, R161, R110 ;  /* 0x0000006ea1a37220 */ /* 0x000fe20000410000 */
[----:B------:R-:W-:-:S05]  /*4e30*/  HADD2.F32 R110, -RZ, R9.H0_H0 ;  /* 0x20000009ff6e7230 */ /* 0x000fca0000004100 */
[----:B------:R-:W-:Y:S01]  /*4e40*/  FFMA.FTZ R110, R163, R111, R110 ;  /* 0x0000006fa36e7223 */ /* 0x000fe2000001006e */
[----:B------:R-:W-:Y:S01]  /*4e50*/  FMUL.FTZ R163, R161, R164 ;  /* 0x000000a4a1a37220 */ /* 0x000fe20000410000 */
[----:B------:R-:W-:Y:S02]  /*4e60*/  HADD2.F32 R164, -RZ, R157.H0_H0 ;  /* 0x2000009dffa47230 */ /* 0x000fe40000004100 */
[----:B------:R-:W-:-:S05]  /*4e70*/  HADD2.F32 R111, -RZ, R128.H0_H0 ;  /* 0x20000080ff6f7230 */ /* 0x000fca0000004100 */
[----:B------:R-:W-:Y:S02]  /*4e80*/  FFMA.FTZ R111, R163, R164, R111 ;  /* 0x000000a4a36f7223 */ /* 0x000fe4000001006f */
[----:B------:R-:W0:Y:S02]  /*4e90*/  LDC.64 R164, c[0x0][0x428] ;  /* 0x00010a00ffa47b82 */ /* 0x000e240000000a00 */
[C---:B0-----:R-:W-:Y:S01]  /*4ea0*/  IMAD.WIDE.U32 R164, R162.reuse, 0x10, R164 ;  /* 0x00000010a2a47825 */ /* 0x041fe200078e00a4 */
[----:B------:R-:W-:-:S04]  /*4eb0*/  IADD3 R162, PT, PT, R162, 0x20, RZ ;  /* 0x00000020a2a27810 */ /* 0x000fc80007ffe0ff */
[----:B------:R0:W-:Y:S03]  /*4ec0*/  STG.E.128 desc[UR6][R164.64], R108 ;  /* 0x0000006ca4007986 */ /* 0x0001e6000c101d06 */
.L_x_56680:
[----:B------:R-:W-:Y:S05]  /*4ed0*/  BSYNC.RECONVERGENT B1 ;  /* 0x0000000000017941 */ /* 0x000fea0003800200 */
.L_x_56679:
[----:B------:R-:W-:Y:S01]  /*4ee0*/  LOP3.LUT P0, RZ, R159, 0x20000, RZ, 0xc0, !PT ;  /* 0x000200009fff7812 */ /* 0x000fe2000780c0ff */
[----:B------:R-:W-:-:S12]  /*4ef0*/  BSSY.RECONVERGENT B1, `(.L_x_56681) ;  /* 0x000001a000017945 */ /* 0x000fd80003800200 */
[----:B------:R-:W-:Y:S05]  /*4f00*/  @!P0 BRA `(.L_x_56682) ;  /* 0x0000000000608947 */ /* 0x000fea0003800000 */
[--C-:B0-----:R-:W-:Y:S01]  /*4f10*/  FADD.FTZ R108, R48, -R160.reuse ;  /* 0x800000a0306c7221 */ /* 0x101fe20000010000 */
        /* <DEDUP_REMOVED lines=23> */
.L_x_56682:
[----:B------:R-:W-:Y:S05]  /*5090*/  BSYNC.RECONVERGENT B1 ;  /* 0x0000000000017941 */ /* 0x000fea0003800200 */
.L_x_56681:
[----:B------:R-:W-:Y:S01]  /*50a0*/  LOP3.LUT P0, RZ, R159, 0x40000, RZ, 0xc0, !PT ;  /* 0x000400009fff7812 */ /* 0x000fe2000780c0ff */
[----:B------:R-:W-:-:S12]  /*50b0*/  BSSY.RECONVERGENT B1, `(.L_x_56683) ;  /* 0x000001a000017945 */ /* 0x000fd80003800200 */
[----:B------:R-:W-:Y:S05]  /*50c0*/  @!P0 BRA `(.L_x_56684) ;  /* 0x0000000000608947 */ /* 0x000fea0003800000 */
[--C-:B01----:R-:W-:Y:S01]  /*50d0*/  FADD.FTZ R108, R52, -R160.reuse ;  /* 0x800000a0346c7221 */ /* 0x103fe20000010000 */
        /* <DEDUP_REMOVED lines=23> */
.L_x_56684:
[----:B------:R-:W-:Y:S05]  /*5250*/  BSYNC.RECONVERGENT B1 ;  /* 0x0000000000017941 */ /* 0x000fea0003800200 */
.L_x_56683:
[----:B------:R-:W-:Y:S01]  /*5260*/  LOP3.LUT P0, RZ, R159, 0x80000, RZ, 0xc0, !PT ;  /* 0x000800009fff7812 */ /* 0x000fe2000780c0ff */
[----:B------:R-:W-:-:S12]  /*5270*/  BSSY.RECONVERGENT B1, `(.L_x_56685) ;  /* 0x000001a000017945 */ /* 0x000fd80003800200 */
[----:B------:R-:W-:Y:S05]  /*5280*/  @!P0 BRA `(.L_x_56686) ;  /* 0x0000000000608947 */ /* 0x000fea0003800000 */
[--C-:B012---:R-:W-:Y:S01]  /*5290*/  FADD.FTZ R108, R56, -R160.reuse ;  /* 0x800000a0386c7221 */ /* 0x107fe20000010000 */
        /* <DEDUP_REMOVED lines=23> */
.L_x_56686:
[----:B------:R-:W-:Y:S05]  /*5410*/  BSYNC.RECONVERGENT B1 ;  /* 0x0000000000017941 */ /* 0x000fea0003800200 */
.L_x_56685:
[----:B------:R-:W-:Y:S01]  /*5420*/  LOP3.LUT P0, RZ, R159, 0x2000000, RZ, 0xc0, !PT ;  /* 0x020000009fff7812 */ /* 0x000fe2000780c0ff */
[----:B------:R-:W-:-:S12]  /*5430*/  BSSY.RECONVERGENT B1, `(.L_x_56687) ;  /* 0x000001a000017945 */ /* 0x000fd80003800200 */
[----:B------:R-:W-:Y:S05]  /*5440*/  @!P0 BRA `(.L_x_56688) ;  /* 0x0000000000608947 */ /* 0x000fea0003800000 */
[--C-:B0123--:R-:W-:Y:S01]  /*5450*/  FADD.FTZ R108, R60, -R160.reuse ;  /* 0x800000a03c6c7221 */ /* 0x10ffe20000010000 */
        /* <DEDUP_REMOVED lines=23> */
.L_x_56688:
[----:B------:R-:W-:Y:S05]  /*55d0*/  BSYNC.RECONVERGENT B1 ;  /* 0x0000000000017941 */ /* 0x000fea0003800200 */
.L_x_56687:
[----:B------:R-:W-:Y:S01]  /*55e0*/  LOP3.LUT P0, RZ, R159, 0x1000000, RZ, 0xc0, !PT ;  /* 0x010000009fff7812 */ /* 0x000fe2000780c0ff */
[----:B------:R-:W-:-:S12]  /*55f0*/  BSSY.RECONVERGENT B1, `(.L_x_56689) ;  /* 0x000001a000017945 */ /* 0x000fd80003800200 */
[----:B------:R-:W-:Y:S05]  /*5600*/  @!P0 BRA `(.L_x_56690) ;  /* 0x0000000000608947 */ /* 0x000fea0003800000 */
[--C-:B01234-:R-:W-:Y:S01]  /*5610*/  FADD.FTZ R108, R64, -R160.reuse ;  /* 0x800000a0406c7221 */ /* 0x11ffe20000010000 */
        /* <DEDUP_REMOVED lines=23> */
.L_x_56690:
[----:B------:R-:W-:Y:S05]  /*5790*/  BSYNC.RECONVERGENT B1 ;  /* 0x0000000000017941 */ /* 0x000fea0003800200 */
.L_x_56689:
        /* <DEDUP_REMOVED lines=27> */
.L_x_56692:
[----:B------:R-:W-:Y:S05]  /*5950*/  BSYNC.RECONVERGENT B1 ;  /* 0x0000000000017941 */ /* 0x000fea0003800200 */
.L_x_56691:
        /* <DEDUP_REMOVED lines=27> */
.L_x_56694:
[----:B------:R-:W-:Y:S05]  /*5b10*/  BSYNC.RECONVERGENT B1 ;  /* 0x0000000000017941 */ /* 0x000fea0003800200 */
.L_x_56693:
        /* <DEDUP_REMOVED lines=27> */
.L_x_56696:
[----:B------:R-:W-:Y:S05]  /*5cd0*/  BSYNC.RECONVERGENT B1 ;  /* 0x0000000000017941 */ /* 0x000fea0003800200 */
.L_x_56695:
        /* <DEDUP_REMOVED lines=27> */
.L_x_56698:
[----:B------:R-:W-:Y:S05]  /*5e90*/  BSYNC.RECONVERGENT B1 ;  /* 0x0000000000017941 */ /* 0x000fea0003800200 */
.L_x_56697:
        /* <DEDUP_REMOVED lines=27> */
.L_x_56700:
[----:B------:R-:W-:Y:S05]  /*6050*/  BSYNC.RECONVERGENT B1 ;  /* 0x0000000000017941 */ /* 0x000fea0003800200 */
.L_x_56699:
        /* <DEDUP_REMOVED lines=27> */
.L_x_56702:
[----:B------:R-:W-:Y:S05]  /*6210*/  BSYNC.RECONVERGENT B1 ;  /* 0x0000000000017941 */ /* 0x000fea0003800200 */
.L_x_56701:
        /* <DEDUP_REMOVED lines=27> */
.L_x_56704:
[----:B------:R-:W-:Y:S05]  /*63d0*/  BSYNC.RECONVERGENT B1 ;  /* 0x0000000000017941 */ /* 0x000fea0003800200 */
.L_x_56703:
        /* <DEDUP_REMOVED lines=27> */
.L_x_56706:
[----:B------:R-:W-:Y:S05]  /*6590*/  BSYNC.RECONVERGENT B1 ;  /* 0x0000000000017941 */ /* 0x000fea0003800200 */
.L_x_56705:
        /* <DEDUP_REMOVED lines=27> */
.L_x_56708:
[----:B------:R-:W-:Y:S05]  /*6750*/  BSYNC.RECONVERGENT B1 ;  /* 0x0000000000017941 */ /* 0x000fea0003800200 */
.L_x_56707:
[----:B------:R-:W-:-:S13]  /*6760*/  LOP3.LUT P0, RZ, R159, 0x400, RZ, 0xc0, !PT ;  /* 0x000004009fff7812 */ /* 0x000fda000780c0ff */
        /* <DEDUP_REMOVED lines=10> */
[----:B------:R-:W0:Y:S01]  /*6810*/  LDC.64 R160, c[0x0][0x428] ;  /* 0x00010a00ffa07b82 */ /* 0x000e220000000a00 */
[----:B------:R-:W-:Y:S01]  /*6820*/  FFMA.FTZ R109, R110, R4, R7 ;  /* 0x000000046e6d7223 */ /* 0x000fe20000010007 */
[----:B------:R-:W-:Y:S01]  /*6830*/  FFMA.FTZ R110, R163, R3, R2 ;  /* 0x00000003a36e7223 */ /* 0x000fe20000010002 */
[----:B------:R-:W-:Y:S01]  /*6840*/  FFMA.FTZ R111, R111, R5, R6 ;  /* 0x000000056f6f7223 */ /* 0x000fe20000010006 */
[----:B0-----:R-:W-:-:S05]  /*6850*/  IMAD.WIDE.U32 R160, R162, 0x10, R160 ;  /* 0x00000010a2a07825 */ /* 0x001fca00078e00a0 */
[----:B------:R0:W-:Y:S02]  /*6860*/  STG.E.128 desc[UR6][R160.64], R108 ;  /* 0x0000006ca0007986 */ /* 0x0001e4000c101d06 */
.L_x_56678:
[----:B------:R-:W-:Y:S05]  /*6870*/  BSYNC.RECONVERGENT B0 ;  /* 0x0000000000007941 */ /* 0x000fea0003800200 */
.L_x_56677:
[----:B01234-:R-:W0:Y:S02]  /*6880*/  LDC.64 R108, c[0x0][0x380] ;  /* 0x0000e000ff6c7b82 */ /* 0x01fe240000000a00 */
[----:B0-----:R-:W-:-:S04]  /*6890*/  LEA R38, R108, R38, 0x2 ;  /* 0x000000266c267211 */ /* 0x001fc800078e10ff */
[----:B------:R-:W-:-:S13]  /*68a0*/  ISETP.GE.AND P0, PT, R38, R109, PT ;  /* 0x0000006d2600720c */ /* 0x000fda0003f06270 */
[----:B------:R-:W-:Y:S05]  /*68b0*/  @!P0 BRA `(.L_x_56709) ;  /* 0xffffffb000148947 */ /* 0x000fea000383ffff */
[----:B------:R-:W-:Y:S05]  /*68c0*/  EXIT ;  /* 0x000000000000794d */ /* 0x000fea0003800000 */
.L_x_56676:
        /* <DEDUP_REMOVED lines=8> */
.L_x_56711:
[----:B------:R-:W-:Y:S05]  /*6950*/  BSYNC B0 ;  /* 0x0000000000007941 */ /* 0x000fea0003800000 */
.L_x_56710:
[----:B------:R-:W-:Y:S01]  /*6960*/  FADD.FTZ R164, R163, R111 ;  /* 0x0000006fa3a47221 */ /* 0x000fe20000010000 */
[----:B------:R-:W-:Y:S01]  /*6970*/  MOV R111, 0x1f ;  /* 0x0000001f006f7802 */ /* 0x000fe20000000f00 */
[----:B------:R-:W-:Y:S01]  /*6980*/  HFMA2 R162, -RZ, RZ, 0, 1.1920928955078125e-07 ;  /* 0x00000002ffa27431 */ /* 0x000fe200000001ff */
[----:B------:R-:W-:Y:S01]  /*6990*/  MOV R161, 0xffffffff ;  /* 0xffffffff00a17802 */ /* 0x000fe20000000f00 */
[----:B------:R-:W0:Y:S06]  /*69a0*/  LDC R163, c[0x0][0x400] ;  /* 0x00010000ffa37b82 */ /* 0x000e2c0000000800 */
[----:B0-----:R-:W-:Y:S05]  /*69b0*/  WARPSYNC.COLLECTIVE R161, `(.L_x_56712) ;  /* 0x00000000a1087348 */ /* 0x001fea0003c00000 */
[----:B------:R1:W2:Y:S02]  /*69c0*/  SHFL.BFLY P6, R111, R164, R162, R111 ;  /* 0x0c0000a2a46f7389 */ /* 0x0002a400000c006f */
[----:B012---:R-:W-:Y:S05]  /*69d0*/  ENDCOLLECTIVE ;  /* 0x000000000000791b */ /* 0x007fea0003800000 */
.L_x_56712:
[----:B------:R-:W-:Y:S01]  /*69e0*/  HFMA2 R162, -RZ, RZ, 0, 2.384185791015625e-07 ;  /* 0x00000004ffa27431 */ /* 0x000fe200000001ff */
[----:B------:R-:W-:Y:S02]  /*69f0*/  MOV R165, R111 ;  /* 0x0000006f00a57202 */ /* 0x000fe40000000f00 */
[----:B------:R-:W-:-:S03]  /*6a00*/  MOV R111, 0x1f ;  /* 0x0000001f006f7802 */ /* 0x000fc60000000f00 */
[----:B------:R-:W-:-:S07]  /*6a10*/  FADD.FTZ R164, R164, R165 ;  /* 0x000000a5a4a47221 */ /* 0x000fce0000010000 */
[----:B------:R-:W-:Y:S05]  /*6a20*/  WARPSYNC.COLLECTIVE R161, `(.L_x_56713) ;  /* 0x00000000a1087348 */ /* 0x000fea0003c00000 */
[----:B------:R0:W1:Y:S02]  /*6a30*/  SHFL.BFLY P6, R111, R164, R162, R111 ;  /* 0x0c0000a2a46f7389 */ /* 0x00006400000c006f */
[----:B01----:R-:W-:Y:S05]  /*6a40*/  ENDCOLLECTIVE ;  /* 0x000000000000791b */ /* 0x003fea0003800000 */
.L_x_56713:
        /* <DEDUP_REMOVED lines=8> */
.L_x_56714:
[----:B------:R-:W-:Y:S01]  /*6ad0*/  HFMA2 R162, -RZ, RZ, 0, 9.5367431640625e-07 ;  /* 0x00000010ffa27431 */ /* 0x000fe200000001ff */
[----:B------:R-:W-:Y:S02]  /*6ae0*/  MOV R160, R111 ;  /* 0x0000006f00a07202 */ /* 0x000fe40000000f00 */
[----:B------:R-:W-:-:S03]  /*6af0*/  MOV R111, 0x1f ;  /* 0x0000001f006f7802 */ /* 0x000fc60000000f00 */
[----:B------:R-:W-:-:S05]  /*6b00*/  FADD.FTZ R165, R165, R160 ;  /* 0x000000a0a5a57221 */ /* 0x000fca0000010000 */
[----:B------:R-:W-:-:S07]  /*6b10*/  MOV R164, R165 ;  /* 0x000000a500a47202 */ /* 0x000fce0000000f00 */
[----:B------:R-:W-:Y:S05]  /*6b20*/  WARPSYNC.COLLECTIVE R161, `(.L_x_56715) ;  /* 0x00000000a1087348 */ /* 0x000fea0003c00000 */
[----:B------:R0:W1:Y:S02]  /*6b30*/  SHFL.BFLY P6, R111, R164, R162, R111 ;  /* 0x0c0000a2a46f7389 */ /* 0x00006400000c006f */
[----:B01----:R-:W-:Y:S05]  /*6b40*/  ENDCOLLECTIVE ;  /* 0x000000000000791b */ /* 0x003fea0003800000 */
.L_x_56715:
[----:B------:R-:W-:Y:S02]  /*6b50*/  MOV R160, R111 ;  /* 0x0000006f00a07202 */ /* 0x000fe40000000f00 */
[----:B------:R-:W-:-:S03]  /*6b60*/  LOP3.LUT P6, RZ, R159, 0x2, RZ, 0xc0, !PT ;  /* 0x000000029fff7812 */ /* 0x000fc600078cc0ff */
[----:B------:R-:W-:-:S04]  /*6b70*/  FADD.FTZ R160, R165, R160 ;  /* 0x000000a0a5a07221 */ /* 0x000fc80000010000 */
[----:B------:R-:W-:-:S04]  /*6b80*/  FMUL.FTZ R160, R160, R163 ;  /* 0x000000a3a0a07220 */ /* 0x000fc80000410000 */
[--C-:B------:R-:W-:Y:S01]  /*6b90*/  FADD.FTZ R165, R44, -R160.reuse ;  /* 0x800000a02ca57221 */ /* 0x100fe20000010000 */
[----:B------:R-:W-:-:S03]  /*6ba0*/  FADD.FTZ R111, R47, -R160 ;  /* 0x800000a02f6f7221 */ /* 0x000fc60000010000 */
[----:B------:R-:W-:Y:S01]  /*6bb0*/  FFMA.FTZ R162, R165, R165, RZ ;  /* 0x000000a5a5a27223 */ /* 0x000fe200000100ff */
[----:B------:R-:W-:-:S04]  /*6bc0*/  FADD.FTZ R165, R45, -R160 ;  /* 0x800000a02da57221 */ /* 0x000fc80000010000 */
[----:B------:R-:W-:Y:S01]  /*6bd0*/  FFMA.FTZ R162, R165, R165, R162 ;  /* 0x000000a5a5a27223 */ /* 0x000fe200000100a2 */
[----:B------:R-:W-:-:S04]  /*6be0*/  FADD.FTZ R165, R46, -R160 ;  /* 0x800000a02ea57221 */ /* 0x000fc80000010000 */
[----:B------:R-:W-:-:S04]  /*6bf0*/  FFMA.FTZ R165, R165, R165, R162 ;  /* 0x000000a5a5a57223 */ /* 0x000fc800000100a2 */
        /* <DEDUP_REMOVED lines=132> */
[----:B------:R-:W-:-:S07]  /*7440*/  HFMA2 R162, -RZ, RZ, 0, 5.9604644775390625e-08 ;  /* 0x00000001ffa27431 */ /* 0x000fce00000001ff */
[----:B------:R-:W-:Y:S05]  /*7450*/  WARPSYNC.COLLECTIVE R161, `(.L_x_56716) ;  /* 0x00000000a1087348 */ /* 0x000fea0003c00000 */
[----:B------:R0:W1:Y:S02]  /*7460*/  SHFL.BFLY P6, R111, R164, R162, R111 ;  /* 0x0c0000a2a46f7389 */ /* 0x00006400000c006f */
[----:B01----:R-:W-:Y:S05]  /*7470*/  ENDCOLLECTIVE ;  /* 0x000000000000791b */ /* 0x003fea0003800000 */
.L_x_56716:
[----:B------:R-:W-:Y:S01]  /*7480*/  HFMA2 R162, -RZ, RZ, 0, 1.1920928955078125e-07 ;  /* 0x00000002ffa27431 */ /* 0x000fe200000001ff */
[----:B------:R-:W-:Y:S02]  /*7490*/  MOV R165, R111 ;  /* 0x0000006f00a57202 */ /* 0x000fe40000000f00 */
[----:B------:R-:W-:-:S03]  /*74a0*/  MOV R111, 0x1f ;  /* 0x0000001f006f7802 */ /* 0x000fc60000000f00 */
[----:B------:R-:W-:-:S07]  /*74b0*/  FADD.FTZ R164, R164, R165 ;  /* 0x000000a5a4a47221 */ /* 0x000fce0000010000 */
[----:B------:R-:W-:Y:S05]  /*74c0*/  WARPSYNC.COLLECTIVE R161, `(.L_x_56717) ;  /* 0x00000000a1087348 */ /* 0x000fea0003c00000 */
[----:B------:R0:W1:Y:S02]  /*74d0*/  SHFL.BFLY P6, R111, R164, R162, R111 ;  /* 0x0c0000a2a46f7389 */ /* 0x00006400000c006f */
[----:B01----:R-:W-:Y:S05]  /*74e0*/  ENDCOLLECTIVE ;  /* 0x000000000000791b */ /* 0x003fea0003800000 */
.L_x_56717:
[----:B------:R-:W-:Y:S01]  /*74f0*/  HFMA2 R162, -RZ, RZ, 0, 2.384185791015625e-07 ;  /* 0x00000004ffa27431 */ /* 0x000fe200000001ff */
[----:B------:R-:W-:Y:S02]  /*7500*/  MOV R165, R111 ;  /* 0x0000006f00a57202 */ /* 0x000fe40000000f00 */
[----:B------:R-:W-:-:S03]  /*7510*/  MOV R111, 0x1f ;  /* 0x0000001f006f7802 */ /* 0x000fc60000000f00 */
[----:B------:R-:W-:-:S05]  /*7520*/  FADD.FTZ R165, R164, R165 ;  /* 0x000000a5a4a57221 */ /* 0x000fca0000010000 */
[----:B------:R-:W-:-:S07]  /*7530*/  MOV R164, R165 ;  /* 0x000000a500a47202 */ /* 0x000fce0000000f00 */
[----:B------:R-:W-:Y:S05]  /*7540*/  WARPSYNC.COLLECTIVE R161, `(.L_x_56718) ;  /* 0x00000000a1087348 */ /* 0x000fea0003c00000 */
[----:B------:R0:W1:Y:S02]  /*7550*/  SHFL.BFLY P6, R111, R164, R162, R111 ;  /* 0x0c0000a2a46f7389 */ /* 0x00006400000c006f */
[----:B01----:R-:W-:Y:S05]  /*7560*/  ENDCOLLECTIVE ;  /* 0x000000000000791b */ /* 0x003fea0003800000 */
.L_x_56718:
[----:B------:R-:W-:Y:S02]  /*7570*/  HFMA2 R162, -RZ, RZ, 0, 4.76837158203125e-07 ;  /* 0x00000008ffa27431 */ /* 0x000fe400000001ff */
[----:B------:R-:W-:Y:S01]  /*7580*/  FADD.FTZ R165, R165, R111 ;  /* 0x0000006fa5a57221 */ /* 0x000fe20000010000 */
[----:B------:R-:W-:-:S04]  /*7590*/  MOV R111, 0x1f ;  /* 0x0000001f006f7802 */ /* 0x000fc80000000f00 */
[----:B------:R-:W-:-:S07]  /*75a0*/  MOV R164, R165 ;  /* 0x000000a500a47202 */ /* 0x000fce0000000f00 */
[----:B------:R-:W-:Y:S05]  /*75b0*/  WARPSYNC.COLLECTIVE R161, `(.L_x_56719) ;  /* 0x00000000a1087348 */ /* 0x000fea0003c00000 */
[----:B------:R0:W1:Y:S02]  /*75c0*/  SHFL.BFLY P6, R111, R164, R162, R111 ;  /* 0x0c0000a2a46f7389 */ /* 0x00006400000c006f */
[----:B01----:R-:W-:Y:S05]  /*75d0*/  ENDCOLLECTIVE ;  /* 0x000000000000791b */ /* 0x003fea0003800000 */
.L_x_56719:
[----:B------:R-:W-:Y:S02]  /*75e0*/  HFMA2 R162, -RZ, RZ, 0, 9.5367431640625e-07 ;  /* 0x00000010ffa27431 */ /* 0x000fe400000001ff */
[----:B------:R-:W-:Y:S01]  /*75f0*/  FADD.FTZ R164, R165, R111 ;  /* 0x0000006fa5a47221 */ /* 0x000fe20000010000 */
[----:B------:R-:W-:-:S07]  /*7600*/  MOV R111, 0x1f ;  /* 0x0000001f006f7802 */ /* 0x000fce0000000f00 */
[----:B------:R-:W-:Y:S05]  /*7610*/  WARPSYNC.COLLECTIVE R161, `(.L_x_56720) ;  /* 0x00000000a1087348 */ /* 0x000fea0003c00000 */
[----:B------:R0:W1:Y:S02]  /*7620*/  SHFL.BFLY P6, R111, R164, R162, R111 ;  /* 0x0c0000a2a46f7389 */ /* 0x00006400000c006f */
[----:B01----:R-:W-:Y:S05]  /*7630*/  ENDCOLLECTIVE ;  /* 0x000000000000791b */ /* 0x003fea0003800000 */
.L_x_56720:
[----:B------:R-:W-:Y:S05]  /*7640*/  BRA `(.L_x_56721) ;  /* 0xffffffd400587947 */ /* 0x000fea000383ffff */
.L_x_56722:
        /* <DEDUP_REMOVED lines=11> */
.L_x_71550:


//--------------------- .text._ZN10layer_norm13ln_fwd_kernelINS_13Kernel_traitsI6__halfffffjLj2048ELj1ELj4ELj1ELj16ENS_18Kernel_traits_baseILj2048ES2_ffffjLj128EEEEELb0ELb0ELb1ELb1EEEvNS_9FwdParamsE --------------------------
	.section	.text._ZN10layer_norm13ln_fwd_kernelINS_13Kernel_traitsI6__halfffffjLj2048ELj1ELj4ELj1ELj16ENS_18Kernel_traits_baseILj2048ES2_ffffjLj128EEEEELb0ELb0ELb1ELb1EEEvNS_9FwdParamsE,"ax",@progbits
	.align	128
        .global         _ZN10layer_norm13ln_fwd_kernelINS_13Kernel_traitsI6__halfffffjLj2048ELj1ELj4ELj1ELj16ENS_18Kernel_traits_baseILj2048ES2_ffffjLj128EEEEELb0ELb0ELb1ELb1EEEvNS_9FwdParamsE
        .type           _ZN10layer_norm13ln_fwd_kernelINS_13Kernel_traitsI6__halfffffjLj2048ELj1ELj4ELj1ELj16ENS_18Kernel_traits_baseILj2048ES2_ffffjLj128EEEEELb0ELb0ELb1ELb1EEEvNS_9FwdParamsE,@function
        .size           _ZN10layer_norm13ln_fwd_kernelINS_13Kernel_traitsI6__halfffffjLj2048ELj1ELj4ELj1ELj16ENS_18Kernel_traits_baseILj2048ES2_ffffjLj128EEEEELb0ELb0ELb1ELb1EEEvNS_9FwdParamsE,(.L_x_71551 - _ZN10layer_norm13ln_fwd_kernelINS_13Kernel_traitsI6__halfffffjLj2048ELj1ELj4ELj1ELj16ENS_18Kernel_traits_baseILj2048ES2_ffffjLj128EEEEELb0ELb0ELb1ELb1EEEvNS_9FwdParamsE)
        .other          _ZN10layer_norm13ln_fwd_kernelINS_13Kernel_traitsI6__halfffffjLj2048ELj1ELj4ELj1ELj16ENS_18Kernel_traits_baseILj2048ES2_ffffjLj128EEEEELb0ELb0ELb1ELb1EEEvNS_9FwdParamsE,@"STO_CUDA_ENTRY STV_DEFAULT"
_ZN10layer_norm13ln_fwd_kernelINS_13Kernel_traitsI6__halfffffjLj2048ELj1ELj4ELj1ELj16ENS_18Kernel_traits_baseILj2048ES2_ffffjLj128EEEEELb0ELb0ELb1ELb1EEEvNS_9FwdParamsE:
.text._ZN10layer_norm13ln_fwd_kernelINS_13Kernel_traitsI6__halfffffjLj2048ELj1ELj4ELj1ELj16ENS_18Kernel_traits_baseILj2048ES2_ffffjLj128EEEEELb0ELb0ELb1ELb1EEEvNS_9FwdParamsE:
        /* <DEDUP_REMOVED lines=49> */
.L_x_56723:
[----:B------:R-:W0:Y:S02]  /*0310*/  LDC.64 R2, c[0x0][0x3d0] ;  /* 0x0000f400ff027b82 */ /* 0x000e240000000a00 */
[----:B0-----:R-:W-:-:S05]  /*0320*/  IMAD.WIDE.U32 R36, R0, 0x8, R2 ;  /* 0x0000000800247825 */ /* 0x001fca00078e0002 */
        /* <DEDUP_REMOVED lines=32> */
.L_x_56724:
[----:B------:R-:W1:Y:S02]  /*0530*/  LDCU UR4, c[0x0][0x384] ;  /* 0x00007080ff0477ac */ /* 0x000e640008000800 */
[----:B-1----:R-:W-:-:S13]  /*0540*/  ISETP.GE.AND P0, PT, R102, UR4, PT ;  /* 0x0000000466007c0c */ /* 0x002fda000bf06270 */
[----:B------:R-:W-:Y:S05]  /*0550*/  @P0 EXIT ;  /* 0x000000000000094d */ /* 0x000fea0003800000 */
[----:B-----5:R-:W-:Y:S01]  /*0560*/  MOV R136, R4 ;  /* 0x0000000400887202 */ /* 0x020fe20000000f00 */
[----:B------:R-:W1:Y:S01]  /*0570*/  LDCU.U8 UR8, c[0x0][0x410] ;  /* 0x00008200ff0877ac */ /* 0x000e620008000000 */
[----:B------:R-:W-:Y:S02]  /*0580*/  SHF.R.U64 R137, R4, 0x10, R5 ;  /* 0x0000001004897819 */ /* 0x000fe40000001205 */
[--C-:B------:R-:W-:Y:S01]  /*0590*/  SHF.R.U64 R138, R100, 0x10, R101.reuse ;  /* 0x00000010648a7819 */ /* 0x100fe20000001265 */
[----:B------:R-:W2:Y:S01]  /*05a0*/  LDCU UR9, c[0x0][0x448] ;  /* 0x00008900ff0977ac */ /* 0x000ea20008000800 */
[----:B------:R-:W-:Y:S02]  /*05b0*/  SHF.R.U32.HI R4, RZ, 0x10, R101 ;  /* 0x00000010ff047819 */ /* 0x000fe40000011665 */
[----:B------:R-:W-:Y:S01]  /*05c0*/  MOV R134, R6 ;  /* 0x0000000600867202 */ /* 0x000fe20000000f00 */
[----:B------:R-:W3:Y:S01]  /*05d0*/  LDCU.64 UR4, c[0x0][0x3a0] ;  /* 0x00007400ff0477ac */ /* 0x000ee20008000a00 */
[----:B------:R-:W-:-:S02]  /*05e0*/  SHF.R.U64 R135, R6, 0x10, R7 ;  /* 0x0000001006877819 */ /* 0x000fc40000001207 */
[----:B------:R-:W-:Y:S02]  /*05f0*/  MOV R6, R5 ;  /* 0x0000000500067202 */ /* 0x000fe40000000f00 */
[----:B------:R-:W-:Y:S02]  /*0600*/  PRMT R138, R138, 0x5410, R4 ;  /* 0x000054108a8a7816 */ /* 0x000fe40000000004 */
[----:B------:R-:W-:Y:S02]  /*0610*/  SHF.R.U32.HI R5, RZ, 0x10, R5 ;  /* 0x00000010ff057819 */ /* 0x000fe40000011605 */
[--C-:B------:R-:W-:Y:S02]  /*0620*/  SHF.R.U64 R139, R98, 0x10, R99.reuse ;  /* 0x00000010628b7819 */ /* 0x100fe40000001263 */
[----:B------:R-:W-:Y:S02]  /*0630*/  SHF.R.U32.HI R4, RZ, 0x10, R99 ;  /* 0x00000010ff047819 */ /* 0x000fe40000011663 */
        /* <DEDUP_REMOVED lines=36> */
[----:B0-----:R-:W-:-:S02]  /*0880*/  MOV R36, R15 ;  /* 0x0000000f00247202 */ /* 0x001fc40000000f00 */
[--C-:B------:R-:W-:Y:S02]  /*0890*/  SHF.R.U64 R104, R14, 0x10, R15.reuse ;  /* 0x000000100e687819 */ /* 0x100fe4000000120f */
[----:B------:R-:W-:Y:S02]  /*08a0*/  SHF.R.U32.HI R37, RZ, 0x10, R15 ;  /* 0x00000010ff257819 */ /* 0x000fe4000001160f */
[----:B------:R-:W-:Y:S02]  /*08b0*/  MOV R103, R14 ;  /* 0x0000000e00677202 */ /* 0x000fe40000000f00 */
[----:B------:R-:W-:Y:S02]  /*08c0*/  MOV R15, R19 ;  /* 0x00000013000f7202 */ /* 0x000fe40000000f00 */
[--C-:B------:R-:W-:Y:S02]  /*08d0*/  SHF.R.U64 R108, R18, 0x10, R19.reuse ;  /* 0x00000010126c7819 */ /* 0x100fe40000001213 */
[----:B------:R-:W-:-:S02]  /*08e0*/  SHF.R.U32.HI R39, RZ, 0x10, R19 ;  /* 0x00000010ff277819 */ /* 0x000fc40000011613 */
[----:B------:R-:W-:Y:S02]  /*08f0*/  MOV R118, R26 ;  /* 0x0000001a00767202 */ /* 0x000fe40000000f00 */
[----:B------:R-:W-:Y:S02]  /*0900*/  SHF.R.U64 R119, R26, 0x10, R27 ;  /* 0x000000101a777819 */ /* 0x000fe4000000121b */
[----:B------:R-:W-:Y:S02]  /*0910*/  MOV R105, R16 ;  /* 0x0000001000697202 */ /* 0x000fe40000000f00 */
[----:B------:R-:W-:Y:S02]  /*0920*/  MOV R14, R17 ;  /* 0x00000011000e7202 */ /* 0x000fe40000000f00 */
[--C-:B------:R-:W-:Y:S02]  /*0930*/  SHF.R.U64 R106, R16, 0x10, R17.reuse ;  /* 0x00000010106a7819 */ /* 0x100fe40000001211 */
[----:B------:R-:W-:-:S02]  /*0940*/  SHF.R.U32.HI R38, RZ, 0x10, R17 ;  /* 0x00000010ff267819 */ /* 0x000fc40000011611 */
[----:B------:R-:W-:Y:S02]  /*0950*/  MOV R107, R18 ;  /* 0x00000012006b7202 */ /* 0x000fe40000000f00 */
[----:B------:R-:W-:Y:S02]  /*0960*/  MOV R109, R20 ;  /* 0x00000014006d7202 */ /* 0x000fe40000000f00 */
[----:B------:R-:W-:Y:S02]  /*0970*/  SHF.R.U64 R113, R20, 0x10, R21 ;  /* 0x0000001014717819 */ /* 0x000fe40000001215 */
[----:B------:R-:W-:Y:S02]  /*0980*/  MOV R116, R24 ;  /* 0x0000001800747202 */ /* 0x000fe40000000f00 */
[----:B------:R-:W-:Y:S02]  /*0990*/  SHF.R.U64 R117, R24, 0x10, R25 ;  /* 0x0000001018757819 */ /* 0x000fe40000001219 */
[----:B------:R-:W-:-:S02]  /*09a0*/  MOV R19, R27 ;  /* 0x0000001b00137202 */ /* 0x000fc40000000f00 */
[----:B------:R-:W-:Y:S02]  /*09b0*/  SHF.R.U32.HI R26, RZ, 0x10, R27 ;  /* 0x00000010ff1a7819 */ /* 0x000fe4000001161b */
[----:B------:R-:W-:Y:S02]  /*09c0*/  MOV R128, R12 ;  /* 0x0000000c00807202 */ /* 0x000fe40000000f00 */
[----:B------:R-:W-:Y:S02]  /*09d0*/  SHF.R.U64 R129, R12, 0x10, R13 ;  /* 0x000000100c817819 */ /* 0x000fe4000000120d */
[----:B------:R-:W-:Y:S02]  /*09e0*/  MOV R130, R10 ;  /* 0x0000000a00827202 */ /* 0x000fe40000000f00 */
[----:B------:R-:W-:Y:S02]  /*09f0*/  SHF.R.U64 R131, R10, 0x10, R11 ;  /* 0x000000100a837819 */ /* 0x000fe4000000120b */
[----:B------:R-:W-:-:S02]  /*0a00*/  MOV R132, R8 ;  /* 0x0000000800847202 */ /* 0x000fc40000000f00 */
[----:B------:R-:W-:Y:S02]  /*0a10*/  SHF.R.U64 R133, R8, 0x10, R9 ;  /* 0x0000001008857819 */ /* 0x000fe40000001209 */
[----:B------:R-:W-:Y:S02]  /*0a20*/  MOV R16, R21 ;  /* 0x0000001500107202 */ /* 0x000fe40000000f00 */
[----:B------:R-:W-:Y:S02]  /*0a30*/  SHF.R.U32.HI R40, RZ, 0x10, R21 ;  /* 0x00000010ff287819 */ /* 0x000fe40000011615 */
[----:B------:R-:W-:Y:S02]  /*0a40*/  MOV R114, R22 ;  /* 0x0000001600727202 */ /* 0x000fe40000000f00 */
[----:B------:R-:W-:Y:S02]  /*0a50*/  MOV R17, R23 ;  /* 0x0000001700117202 */ /* 0x000fe40000000f00 */
[----:B------:R-:W-:-:S02]  /*0a60*/  SHF.R.U64 R115, R22, 0x10, R23 ;  /* 0x0000001016737819 */ /* 0x000fc40000001217 */
[----:B------:R-:W-:Y:S02]  /*0a70*/  SHF.R.U32.HI R41, RZ, 0x10, R23 ;  /* 0x00000010ff297819 */ /* 0x000fe40000011617 */
[----:B------:R-:W-:Y:S02]  /*0a80*/  MOV R18, R25 ;  /* 0x0000001900127202 */ /* 0x000fe40000000f00 */
        /* <DEDUP_REMOVED lines=8> */
[----:B------:R-:W-:Y:S02]  /*0b10*/  MOV R10, R9 ;  /* 0x00000009000a7202 */ /* 0x000fe40000000f00 */
[----:B------:R-:W-:-:S02]  /*0b20*/  MOV R8, R7 ;  /* 0x0000000700087202 */ /* 0x000fc40000000f00 */
[----:B------:R-:W-:Y:S02]  /*0b30*/  PRMT R150, R150, 0x5410, R4 ;  /* 0x0000541096967816 */ /* 0x000fe40000000004 */
[----:B------:R-:W-:Y:S02]  /*0b40*/  PRMT R151, R151, 0x5410, R5 ;  /* 0x0000541097977816 */ /* 0x000fe40000000005 */
[----:B------:R-:W-:Y:S02]  /*0b50*/  SHF.R.U32.HI R25, RZ, 0x10, R25 ;  /* 0x00000010ff197819 */ /* 0x000fe40000011619 */
[----:B------:R-:W-:Y:S02]  /*0b60*/  MOV R21, R31 ;  /* 0x0000001f00157202 */ /* 0x000fe40000000f00 */
[----:B------:R-:W-:Y:S02]  /*0b70*/  SHF.R.U32.HI R28, RZ, 0x10, R31 ;  /* 0x00000010ff1c7819 */ /* 0x000fe4000001161f */
[----:B------:R-:W-:-:S02]  /*0b80*/  MOV R124, R32 ;  /* 0x00000020007c7202 */ /* 0x000fc40000000f00 */
[----:B------:R-:W-:Y:S02]  /*0b90*/  MOV R22, R33 ;  /* 0x0000002100167202 */ /* 0x000fe40000000f00 */
[--C-:B------:R-:W-:Y:S02]  /*0ba0*/  SHF.R.U64 R125, R32, 0x10, R33.reuse ;  /* 0x00000010207d7819 */ /* 0x100fe40000001221 */
[----:B------:R-:W-:Y:S02]  /*0bb0*/  SHF.R.U32.HI R29, RZ, 0x10, R33 ;  /* 0x00000010ff1d7819 */ /* 0x000fe40000011621 */
[----:B------:R-:W-:Y:S02]  /*0bc0*/  MOV R126, R34 ;  /* 0x00000022007e7202 */ /* 0x000fe40000000f00 */
[----:B------:R-:W-:Y:S02]  /*0bd0*/  MOV R23, R35 ;  /* 0x0000002300177202 */ /* 0x000fe40000000f00 */
[----:B------:R-:W-:-:S02]  /*0be0*/  SHF.R.U64 R127, R34, 0x10, R35 ;  /* 0x00000010227f7819 */ /* 0x000fc40000001223 */
[----:B------:R-:W-:Y:S02]  /*0bf0*/  SHF.R.U32.HI R30, RZ, 0x10, R35 ;  /* 0x00000010ff1e7819 */ /* 0x000fe40000011623 */
[----:B------:R-:W-:Y:S02]  /*0c00*/  SHF.R.U32.HI R13, RZ, 0x10, R13 ;  /* 0x00000010ff0d7819 */ /* 0x000fe4000001160d */
[----:B------:R-:W-:Y:S02]  /*0c10*/  SHF.R.U32.HI R11, RZ, 0x10, R11 ;  /* 0x00000010ff0b7819 */ /* 0x000fe4000001160b */
[----:B------:R-:W-:Y:S02]  /*0c20*/  SHF.R.U32.HI R9, RZ, 0x10, R9 ;  /* 0x00000010ff097819 */ /* 0x000fe40000011609 */
[----:B------:R-:W-:Y:S02]  /*0c30*/  SHF.R.U32.HI R7, RZ, 0x10, R7 ;  /* 0x00000010ff077819 */ /* 0x000fe40000011607 */
[----:B------:R-:W-:-:S02]  /*0c40*/  SHF.R.U64 R152, R72, 0x10, R73 ;  /* 0x0000001048987819 */ /* 0x000fc40000001249 */
[----:B------:R-:W-:Y:S02]  /*0c50*/  SHF.R.U32.HI R4, RZ, 0x10, R73 ;  /* 0x00000010ff047819 */ /* 0x000fe40000011649 */
[--C-:B------:R-:W-:Y:S02]  /*0c60*/  SHF.R.U64 R153, R2, 0x10, R3.reuse ;  /* 0x0000001002997819 */ /* 0x100fe40000001203 */
        /* <DEDUP_REMOVED lines=34> */
.L_x_56728:
[----:B0-----:R-:W0:Y:S01]  /*0e90*/  LDC.64 R8, c[0x0][0x3f0] ;  /* 0x0000fc00ff087b82 */ /* 0x001e220000000a00 */
[----:B------:R-:W-:-:S07]  /*0ea0*/  ISETP.NE.U32.AND P1, PT, RZ, UR4, PT ;  /* 0x00000004ff007c0c */ /* 0x000fce000bf25070 */
[----:B------:R-:W1:Y:S01]  /*0eb0*/  LDC R110, c[0x0][0x388] ;  /* 0x0000e200ff6e7b82 */ /* 0x000e620000000800 */
[----:B------:R-:W-:-:S07]  /*0ec0*/  HFMA2 R69, -RZ, RZ, 0, 0 ;  /* 0x00000000ff457431 */ /* 0x000fce00000001ff */
[----:B------:R-:W2:Y:S01]  /*0ed0*/  LDC R112, c[0x0][0x40c] ;  /* 0x00010300ff707b82 */ /* 0x000ea20000000800 */
[----:B0-----:R-:W-:Y:S01]  /*0ee0*/  IMAD.WIDE R10, R102, 0x4, R8 ;  /* 0x00000004660a7825 */ /* 0x001fe200078e0208 */
[----:B------:R-:W-:-:S06]  /*0ef0*/  PLOP3.LUT P6, PT, PT, PT, PT, 0x8, 0x80 ;  /* 0x000000000080781c */ /* 0x000fcc0003fce170 */
[----:B------:R-:W0:Y:S01]  /*0f00*/  LDC.64 R156, c[0x0][0x3a8] ;  /* 0x0000ea00ff9c7b82 */ /* 0x000e220000000a00 */
[----:B------:R-:W3:Y:S01]  /*0f10*/  LDG.E R10, desc[UR6][R10.64] ;  /* 0x000000060a0a7981 */ /* 0x000ee2000c1e1900 */
[----:B------:R-:W-:Y:S01]  /*0f20*/  ISETP.NE.AND.EX P1, PT, RZ, UR5, PT, P1 ;  /* 0x00000005ff007c0c */ /* 0x000fe2000bf25310 */
[----:B-1----:R-:W-:-:S12]  /*0f30*/  IMAD R12, R102, R110, RZ ;  /* 0x0000006e660c7224 */ /* 0x002fd800078e02ff */
[----:B------:R-:W1:Y:S01]  /*0f40*/  @P1 LDC.64 R44, c[0x0][0x3a0] ;  /* 0x0000e800ff2c1b82 */ /* 0x000e620000000a00 */
[----:B------:R-:W-:Y:S02]  /*0f50*/  PLOP3.LUT P5, PT, PT, PT, PT, 0x8, 0x80 ;  /* 0x000000000080781c */ /* 0x000fe40003fae170 */
[----:B------:R-:W-:-:S05]  /*0f60*/  PLOP3.LUT P4, PT, PT, PT, PT, 0x8, 0x80 ;  /* 0x000000000080781c */ /* 0x000fca0003f8e170 */
[----:B------:R-:W4:Y:S08]  /*0f70*/  @P1 LDC.64 R26, c[0x0][0x3a0] ;  /* 0x0000e800ff1a1b82 */ /* 0x000f300000000a00 */
        /* <DEDUP_REMOVED lines=9> */
[----:B------:R-:W4:Y:S01]  /*1010*/  @P1 LDC.64 R158, c[0x0][0x3a0] ;  /* 0x0000e800ff9e1b82 */ /* 0x000f220000000a00 */
[----:B---3--:R-:W-:-:S13]  /*1020*/  ISETP.GE.AND P3, PT, R10, 0x1, PT ;  /* 0x000000010a00780c */ /* 0x008fda0003f66270 */
[----:B------:R-:W3:Y:S01]  /*1030*/  @P3 LDC.64 R8, c[0x0][0x390] ;  /* 0x0000e400ff083b82 */ /* 0x000ee20000000a00 */
[----:B------:R-:W-:-:S05]  /*1040*/  @P3 IADD3 R13, PT, PT, R10, -0x1, RZ ;  /* 0xffffffff0a0d3810 */ /* 0x000fca0007ffe0ff */
[----:B------:R-:W-:Y:S01]  /*1050*/  @P3 IMAD R14, R13, R110, RZ ;  /* 0x0000006e0d0e3224 */ /* 0x000fe200078e02ff */
[----:B------:R-:W-:Y:S01]  /*1060*/  SHF.R.S32.HI R13, RZ, 0x1f, R12 ;  /* 0x0000001fff0d7819 */ /* 0x000fe2000001140c */
[----:B------:R-:W4:Y:S03]  /*1070*/  @P3 LDC.64 R24, c[0x0][0x390] ;  /* 0x0000e400ff183b82 */ /* 0x000f260000000a00 */
[----:B------:R-:W-:Y:S02]  /*1080*/  @P3 SHF.R.S32.HI R11, RZ, 0x1f, R14 ;  /* 0x0000001fff0b3819 */ /* 0x000fe4000001140e */
[----:B------:R-:W-:Y:S02]  /*1090*/  LEA.HI R13, R13, R12, RZ, 0x2 ;  /* 0x0000000c0d0d7211 */ /* 0x000fe400078f10ff */
[----:B------:R-:W-:Y:S01]  /*10a0*/  @P3 LEA.HI R11, R11, R14, RZ, 0x2 ;  /* 0x0000000e0b0b3211 */ /* 0x000fe200078f10ff */
[----:B------:R-:W4:Y:S01]  /*10b0*/  @P3 LDC.64 R28, c[0x0][0x390] ;  /* 0x0000e400ff1c3b82 */ /* 0x000f220000000a00 */
[----:B------:R-:W-:-:S02]  /*10c0*/  LEA.HI.SX32 R68, R13, R0, 0x1e ;  /* 0x000000000d447211 */ /* 0x000fc400078ff2ff */
[----:B------:R-:W-:-:S03]  /*10d0*/  @P3 LEA.HI.SX32 R69, R11, R0, 0x1e ;  /* 0x000000000b453211 */ /* 0x000fc600078ff2ff */
[----:B-1----:R-:W-:Y:S01]  /*10e0*/  @P1 IMAD.WIDE.U32 R44, R68, 0x10, R44 ;  /* 0x00000010442c1825 */ /* 0x002fe200078e002c */
[----:B------:R-:W-:Y:S01]  /*10f0*/  ISETP.GT.AND P2, PT, R10, RZ, PT ;  /* 0x000000ff0a00720c */ /* 0x000fe20003f44270 */
[----:B------:R-:W1:Y:S02]  /*1100*/  LDC.64 R12, c[0x0][0x3f8] ;  /* 0x0000fe00ff0c7b82 */ /* 0x000e640000000a00 */
[----:B---3--:R-:W-:Y:S02]  /*1110*/  @P3 IMAD.WIDE.U32 R8, R69, 0x10, R8 ;  /* 0x0000001045083825 */ /* 0x008fe400078e0008 */
[----:B------:R-:W2:Y:S04]  /*1120*/  @P1 LDG.E.128 R44, desc[UR6][R44.64] ;  /* 0x000000062c2c1981 */ /* 0x000ea8000c1e1d00 */
[----:B------:R3:W2:Y:S01]  /*1130*/  @P3 LDG.E.128 R4, desc[UR6][R8.64] ;  /* 0x0000000608043981 */ /* 0x0006a2000c1e1d00 */
[----:B------:R-:W-:Y:S01]  /*1140*/  @P1 PLOP3.LUT P0, PT, P2, PT, PT, 0x80, 0x8 ;  /* 0x000000000008181c */ /* 0x000fe2000170f070 */
[----:B------:R-:W4:Y:S03]  /*1150*/  @P3 LDC.64 R10, c[0x0][0x390] ;  /* 0x0000e400ff0a3b82 */ /* 0x000f260000000a00 */
[----:B------:R-:W-:-:S02]  /*1160*/  @P1 PLOP3.LUT P6, PT, P0, PT, PT, 0x80, 0x8 ;  /* 0x000000000008181c */ /* 0x000fc400007cf070 */
[----:B------:R-:W-:Y:S02]  /*1170*/  @P1 PLOP3.LUT P5, PT, P0, PT, PT, 0x80, 0x8 ;  /* 0x000000000008181c */ /* 0x000fe400007af070 */
[----:B------:R-:W-:Y:S01]  /*1180*/  @P1 PLOP3.LUT P4, PT, P0, PT, PT, 0x80, 0x8 ;  /* 0x000000000008181c */ /* 0x000fe2000078f070 */
[----:B---3--:R-:W3:Y:S08]  /*1190*/  @P1 LDC.64 R8, c[0x0][0x3a0] ;  /* 0x0000e800ff081b82 */ /* 0x008ef00000000a00 */
[----:B------:R-:W3:Y:S08]  /*11a0*/  @P3 LDC.64 R32, c[0x0][0x390] ;  /* 0x0000e400ff203b82 */ /* 0x000ef00000000a00 */
[----:B------:R-:W3:Y:S08]  /*11b0*/  @P3 LDC.64 R36, c[0x0][0x390] ;  /* 0x0000e400ff243b82 */ /* 0x000ef00000000a00 */
[----:B------:R-:W3:Y:S08]  /*11c0*/  @P3 LDC.64 R48, c[0x0][0x390] ;  /* 0x0000e400ff303b82 */ /* 0x000ef00000000a00 */
[----:B------:R-:W3:Y:S08]  /*11d0*/  @P3 LDC.64 R52, c[0x0][0x390] ;  /* 0x0000e400ff343b82 */ /* 0x000ef00000000a00 */
[----:B------:R-:W3:Y:S08]  /*11e0*/  @P3 LDC.64 R56, c[0x0][0x390] ;  /* 0x0000e400ff383b82 */ /* 0x000ef00000000a00 */
[----:B------:R-:W3:Y:S08]  /*11f0*/  @P3 LDC.64 R60, c[0x0][0x390] ;  /* 0x0000e400ff3c3b82 */ /* 0x000ef00000000a00 */
[----:B------:R-:W3:Y:S08]  /*1200*/  @P3 LDC.64 R64, c[0x0][0x390] ;  /* 0x0000e400ff403b82 */ /* 0x000ef00000000a00 */
[----:B------:R-:W3:Y:S01]  /*1210*/  @P3 LDC.64 R70, c[0x0][0x390] ;  /* 0x0000e400ff463b82 */ /* 0x000ee20000000a00 */
[CC--:B--2---:R-:W-:Y:S01]  /*1220*/  @P6 FFMA.FTZ R44, R4.reuse, R112.reuse, R44 ;  /* 0x00000070042c6223 */ /* 0x0c4fe2000001002c */
[----:B------:R-:W-:Y:S01]  /*1230*/  PLOP3.LUT P6, PT, PT, PT, PT, 0x8, 0x80 ;  /* 0x000000000080781c */ /* 0x000fe20003fce170 */
[-C--:B------:R-:W-:Y:S01]  /*1240*/  @!P1 FMUL.FTZ R14, R4, R112.reuse ;  /* 0x00000070040e9220 */ /* 0x080fe20000410000 */
[----:B------:R-:W-:Y:S01]  /*1250*/  @P1 PLOP3.LUT P6, PT, P0, PT, PT, 0x80, 0x8 ;  /* 0x000000000008181c */ /* 0x000fe200007cf070 */
[-C--:B------:R-:W-:Y:S01]  /*1260*/  @!P1 FMUL.FTZ R15, R5, R112.reuse ;  /* 0x00000070050f9220 */ /* 0x080fe20000410000 */
[----:B------:R-:W-:Y:S01]  /*1270*/  @!P1 PLOP3.LUT P0, PT, P2, PT, PT, 0x80, 0x8 ;  /* 0x000000000008981c */ /* 0x000fe2000170f070 */
[-C--:B------:R-:W-:Y:S01]  /*1280*/  @!P1 FMUL.FTZ R16, R7, R112.reuse ;  /* 0x0000007007109220 */ /* 0x080fe20000410000 */
[-C--:B------:R-:W-:Y:S01]  /*1290*/  @P5 FFMA.FTZ R45, R5, R112.reuse, R45 ;  /* 0x00000070052d5223 */ /* 0x080fe2000001002d */
[-C--:B------:R-:W-:Y:S01]  /*12a0*/  @P4 FFMA.FTZ R46, R6, R112.reuse, R46 ;  /* 0x00000070062e4223 */ /* 0x080fe2000001002e */
[----:B------:R-:W-:Y:S01]  /*12b0*/  @!P1 FSEL R44, R14, RZ, P0 ;  /* 0x000000ff0e2c9208 */ /* 0x000fe20000000000 */
[----:B------:R-:W-:Y:S01]  /*12c0*/  @!P1 FMUL.FTZ R14, R6, R112 ;  /* 0x00000070060e9220 */ /* 0x000fe20000410000 */
[----:B------:R-:W-:-:S02]  /*12d0*/  @!P1 FSEL R45, R15, RZ, P0 ;  /* 0x000000ff0f2d9208 */ /* 0x000fc40000000000 */
[----:B------:R-:W-:Y:S02]  /*12e0*/  @P3 IADD3 R15, PT, PT, R69, 0x20, RZ ;  /* 0x00000020450f3810 */ /* 0x000fe40007ffe0ff */
[----:B------:R-:W-:Y:S01]  /*12f0*/  @!P1 FSEL R46, R14, RZ, P0 ;  /* 0x000000ff0e2e9208 */ /* 0x000fe20000000000 */
[----:B------:R-:W-:Y:S01]  /*1300*/  @P6 FFMA.FTZ R47, R7, R112, R47 ;  /* 0x00000070072f6223 */ /* 0x000fe2000001002f */
[----:B------:R-:W-:Y:S01]  /*1310*/  @!P1 FSEL R47, R16, RZ, P0 ;  /* 0x000000ff102f9208 */ /* 0x000fe20000000000 */
[----:B-1----:R-:W-:Y:S01]  /*1320*/  IMAD.WIDE R16, R102, 0x4, R12 ;  /* 0x0000000466107825 */ /* 0x002fe200078e020c */
[----:B------:R-:W-:-:S03]  /*1330*/  IADD3 R14, PT, PT, R68, 0x20, RZ ;  /* 0x00000020440e7810 */ /* 0x000fc60007ffe0ff */
[----:B0-----:R-:W-:Y:S01]  /*1340*/  IMAD.WIDE.U32 R12, R68, 0x10, R156 ;  /* 0x00000010440c7825 */ /* 0x001fe200078e009c */
[----:B------:R-:W5:Y:S03]  /*1350*/  LDG.E R111, desc[UR6][R16.64] ;  /* 0x00000006106f7981 */ /* 0x000f66000c1e1900 */
[----:B----4-:R-:W-:Y:S01]  /*1360*/  @P3 IMAD.WIDE.U32 R10, R15, 0x10, R10 ;  /* 0x000000100f0a3825 */ /* 0x010fe200078e000a */
[----:B------:R0:W-:Y:S03]  /*1370*/  STG.E.128 desc[UR6][R12.64], R44 ;  /* 0x0000002c0c007986 */ /* 0x0001e6000c101d06 */
[----:B---3--:R-:W-:Y:S01]  /*1380*/  @P1 IMAD.WIDE.U32 R8, R14, 0x10, R8 ;  /* 0x000000100e081825 */ /* 0x008fe200078e0008 */
[----:B------:R1:W0:Y:S04]  /*1390*/  @P3 LDG.E.128 R4, desc[UR6][R10.64] ;  /* 0x000000060a043981 */ /* 0x000228000c1e1d00 */
[----:B------:R2:W3:Y:S01]  /*13a0*/  @P1 LDG.E.128 R40, desc[UR6][R8.64] ;  /* 0x0000000608281981 */ /* 0x0004e2000c1e1d00 */
[----:B------:R-:W-:-:S02]  /*13b0*/  PLOP3.LUT P2, PT, PT, PT, PT, 0x8, 0x80 ;  /* 0x000000000080781c */ /* 0x000fc40003f4e170 */
[----:B------:R-:W-:Y:S01]  /*13c0*/  PLOP3.LUT P4, PT, PT, PT, PT, 0x8, 0x80 ;  /* 0x000000000080781c */ /* 0x000fe20003f8e170 */
[----:B-1----:R-:W1:Y:S01]  /*13d0*/  @P3 LDC.64 R10, c[0x0][0x390] ;  /* 0x0000e400ff0a3b82 */ /* 0x002e620000000a00 */
[----:B------:R-:W-:Y:S02]  /*13e0*/  @P1 PLOP3.LUT P2, PT, P0, PT, PT, 0x80, 0x8 ;  /* 0x000000000008181c */ /* 0x000fe4000074f070 */
[----:B------:R-:W-:-:S05]  /*13f0*/  @P1 PLOP3.LUT P4, PT, P0, PT, PT, 0x80, 0x8 ;  /* 0x000000000008181c */ /* 0x000fca000078f070 */
[----:B--2---:R-:W2:Y:S01]  /*1400*/  @P1 LDC.64 R8, c[0x0][0x3a0] ;  /* 0x0000e800ff081b82 */ /* 0x004ea20000000a00 */
[----:B------:R-:W-:Y:S02]  /*1410*/  PLOP3.LUT P5, PT, PT, PT, PT, 0x8, 0x80 ;  /* 0x000000000080781c */ /* 0x000fe40003fae170 */
[----:B------:R-:W-:Y:S02]  /*1420*/  PLOP3.LUT P6, PT, PT, PT, PT, 0x8, 0x80 ;  /* 0x000000000080781c */ /* 0x000fe40003fce170 */
[----:B------:R-:W-:Y:S02]  /*1430*/  @P1 PLOP3.LUT P5, PT, P0, PT, PT, 0x80, 0x8 ;  /* 0x000000000008181c */ /* 0x000fe400007af070 */
[----:B------:R-:W-:Y:S02]  /*1440*/  @P1 PLOP3.LUT P6, PT, P0, PT, PT, 0x80, 0x8 ;  /* 0x000000000008181c */ /* 0x000fe400007cf070 */
[----:B------:R-:W-:Y:S02]  /*1450*/  @P3 IADD3 R15, PT, PT, R69, 0x40, RZ ;  /* 0x00000040450f3810 */ /* 0x000fe40007ffe0ff */
[----:B------:R-:W-:-:S03]  /*1460*/  IADD3 R16, PT, PT, R68, 0x40, RZ ;  /* 0x0000004044107810 */ /* 0x000fc60007ffe0ff */
[----:B-1----:R-:W-:-:S04]  /*1470*/  @P3 IMAD.WIDE.U32 R10, R15, 0x10, R10 ;  /* 0x000000100f0a3825 */ /* 0x002fc800078e000a */
[----:B--2---:R-:W-:-:S04]  /*1480*/  @P1 IMAD.WIDE.U32 R8, R16, 0x10, R8 ;  /* 0x0000001010081825 */ /* 0x004fc800078e0008 */
[CC--:B0-----:R-:W-:Y:S01]  /*1490*/  @!P1 FMUL.FTZ R12, R4.reuse, R112.reuse ;  /* 0x00000070040c9220 */ /* 0x0c1fe20000410000 */
[CC--:B------:R-:W-:Y:S01]  /*14a0*/  @!P1 FMUL.FTZ R13, R5.reuse, R112.reuse ;  /* 0x00000070050d9220 */ /* 0x0c0fe20000410000 */
[-C--:B---3--:R-:W-:Y:S01]  /*14b0*/  @P2 FFMA.FTZ R40, R4, R112.reuse, R40 ;  /* 0x0000007004282223 */ /* 0x088fe20000010028 */
[-C--:B------:R-:W-:Y:S02]  /*14c0*/  @P4 FFMA.FTZ R41, R5, R112.reuse, R41 ;  /* 0x0000007005294223 */ /* 0x080fe40000010029 */
[----:B------:R-:W-:Y:S01]  /*14d0*/  @!P1 FSEL R40, R12, RZ, P0 ;  /* 0x000000ff0c289208 */ /* 0x000fe20000000000 */
[CC--:B------:R-:W-:Y:S01]  /*14e0*/  @!P1 FMUL.FTZ R12, R6.reuse, R112.reuse ;  /* 0x00000070060c9220 */ /* 0x0c0fe20000410000 */
[----:B------:R-:W-:Y:S01]  /*14f0*/  @!P1 FSEL R41, R13, RZ, P0 ;  /* 0x000000ff0d299208 */ /* 0x000fe20000000000 */
[CC--:B------:R-:W-:Y:S01]  /*1500*/  @!P1 FMUL.FTZ R13, R7.reuse, R112.reuse ;  /* 0x00000070070d9220 */ /* 0x0c0fe20000410000 */
[-C--:B------:R-:W-:Y:S01]  /*1510*/  @P5 FFMA.FTZ R42, R6, R112.reuse, R42 ;  /* 0x00000070062a5223 */ /* 0x080fe2000001002a */
[----:B------:R-:W-:Y:S01]  /*1520*/  @P6 FFMA.FTZ R43, R7, R112, R43 ;  /* 0x00000070072b6223 */ /* 0x000fe2000001002b */
[----:B------:R-:W-:-:S02]  /*1530*/  @!P1 FSEL R42, R12, RZ, P0 ;  /* 0x000000ff0c2a9208 */ /* 0x000fc40000000000 */
[----:B------:R-:W-:Y:S01]  /*1540*/  @!P1 FSEL R43, R13, RZ, P0 ;  /* 0x000000ff0d2b9208 */ /* 0x000fe20000000000 */
[----:B------:R-:W-:Y:S01]  /*1550*/  IMAD.WIDE.U32 R12, R14, 0x10, R156 ;  /* 0x000000100e0c7825 */ /* 0x000fe200078e009c */
[----:B------:R-:W-:Y:S01]  /*1560*/  PLOP3.LUT P2, PT, PT, PT, PT, 0x8, 0x80 ;  /* 0x000000000080781c */ /* 0x000fe20003f4e170 */
[----:B------:R-:W0:Y:S03]  /*1570*/  @P3 LDC.64 R14, c[0x0][0x390] ;  /* 0x0000e400ff0e3b82 */ /* 0x000e260000000a00 */
[----:B------:R1:W-:Y:S04]  /*1580*/  STG.E.128 desc[UR6][R12.64], R40 ;  /* 0x000000280c007986 */ /* 0x0003e8000c101d06 */
[----:B------:R-:W2:Y:S04]  /*1590*/  @P3 LDG.E.128 R4, desc[UR6][R10.64] ;  /* 0x000000060a043981 */ /* 0x000ea8000c1e1d00 */
[----:B------:R-:W3:Y:S01]  /*15a0*/  @P1 LDG.E.128 R8, desc[UR6][R8.64] ;  /* 0x0000000608081981 */ /* 0x000ee2000c1e1d00 */
[----:B------:R-:W-:Y:S01]  /*15b0*/  @P1 PLOP3.LUT P2, PT, P0, PT, PT, 0x80, 0x8 ;  /* 0x000000000008181c */ /* 0x000fe2000074f070 */
[----:B-1----:R-:W1:Y:S01]  /*15c0*/  @P1 LDC.64 R12, c[0x0][0x3a0] ;  /* 0x0000e800ff0c1b82 */ /* 0x002e620000000a00 */
[----:B------:R-:W-:-:S02]  /*15d0*/  PLOP3.LUT P4, PT, PT, PT, PT, 0x8, 0x80 ;  /* 0x000000000080781c */ /* 0x000fc40003f8e170 */
[----:B------:R-:W-:Y:S02]  /*15e0*/  @P1 PLOP3.LUT P4, PT, P0, PT, PT, 0x80, 0x8 ;  /* 0x000000000008181c */ /* 0x000fe4000078f070 */
[----:B------:R-:W-:Y:S02]  /*15f0*/  PLOP3.LUT P5, PT, PT, PT, PT, 0x8, 0x80 ;  /* 0x000000000080781c */ /* 0x000fe40003fae170 */
[----:B------:R-:W-:Y:S02]  /*1600*/  PLOP3.LUT P6, PT, PT, PT, PT, 0x8, 0x80 ;  /* 0x000000000080781c */ /* 0x000fe40003fce170 */
[----:B------:R-:W-:Y:S02]  /*1610*/  @P1 PLOP3.LUT P5, PT, P0, PT, PT, 0x80, 0x8 ;  /* 0x000000000008181c */ /* 0x000fe400007af070 */
[----:B------:R-:W-:Y:S02]  /*1620*/  @P1 PLOP3.LUT P6, PT, P0, PT, PT, 0x80, 0x8 ;  /* 0x000000000008181c */ /* 0x000fe400007cf070 */
[----:B------:R-:W-:-:S05]  /*1630*/  @P3 IADD3 R19, PT, PT, R69, 0x60, RZ ;  /* 0x0000006045133810 */ /* 0x000fca0007ffe0ff */
[----:B0-----:R-:W-:-:S04]  /*1640*/  @P3 IMAD.WIDE.U32 R14, R19, 0x10, R14 ;  /* 0x00000010130e3825 */ /* 0x001fc800078e000e */
[CC--:B--2---:R-:W-:Y:S01]  /*1650*/  @!P1 FMUL.FTZ R17, R4.reuse, R112.reuse ;  /* 0x0000007004119220 */ /* 0x0c4fe20000410000 */
[-C--:B------:R-:W-:Y:S01]  /*1660*/  @!P1 FMUL.FTZ R18, R5, R112.reuse ;  /* 0x0000007005129220 */ /* 0x080fe20000410000 */
[-C--:B------:R-:W-:Y:S01]  /*1670*/  @!P1 FMUL.FTZ R20, R7, R112.reuse ;  /* 0x0000007007149220 */ /* 0x080fe20000410000 */
[-C--:B---3--:R-:W-:Y:S02]  /*1680*/  @P2 FFMA.FTZ R8, R4, R112.reuse, R8 ;  /* 0x0000007004082223 */ /* 0x088fe40000010008 */
[----:B------:R-:W-:Y:S01]  /*1690*/  @!P1 FSEL R8, R17, RZ, P0 ;  /* 0x000000ff11089208 */ /* 0x000fe20000000000 */
[CC--:B------:R-:W-:Y:S01]  /*16a0*/  @!P1 FMUL.FTZ R17, R6.reuse, R112.reuse ;  /* 0x0000007006119220 */ /* 0x0c0fe20000410000 */
[-C--:B------:R-:W-:Y:S01]  /*16b0*/  @P4 FFMA.FTZ R9, R5, R112.reuse, R9 ;  /* 0x0000007005094223 */ /* 0x080fe20000010009 */
[-C--:B------:R-:W-:Y:S01]  /*16c0*/  @P5 FFMA.FTZ R10, R6, R112.reuse, R10 ;  /* 0x00000070060a5223 */ /* 0x080fe2000001000a */
[----:B------:R-:W-:Y:S01]  /*16d0*/  @!P1 FSEL R9, R18, RZ, P0 ;  /* 0x000000ff12099208 */ /* 0x000fe20000000000 */
[----:B------:R-:W-:Y:S01]  /*16e0*/  @P6 FFMA.FTZ R11, R7, R112, R11 ;  /* 0x00000070070b6223 */ /* 0x000fe2000001000b */
[----:B------:R-:W-:-:S02]  /*16f0*/  IADD3 R18, PT, PT, R68, 0x60, RZ ;  /* 0x0000006044127810 */ /* 0x000fc40007ffe0ff */
[----:B------:R-:W-:Y:S01]  /*1700*/  @!P1 FSEL R10, R17, RZ, P0 ;  /* 0x000000ff110a9208 */ /* 0x000fe20000000000 */
[----:B------:R-:W-:Y:S01]  /*1710*/  IMAD.WIDE.U32 R16, R16, 0x10, R156 ;  /* 0x0000001010107825 */ /* 0x000fe200078e009c */
[----:B------:R-:W-:-:S03]  /*1720*/  @!P1 FSEL R11, R20, RZ, P0 ;  /* 0x000000ff140b9208 */ /* 0x000fc60000000000 */
[----:B-1----:R-:W-:Y:S02]  /*1730*/  @P1 IMAD.WIDE.U32 R12, R18, 0x10, R12 ;  /* 0x00000010120c1825 */ /* 0x002fe400078e000c */
[----:B------:R0:W-:Y:S04]  /*1740*/  STG.E.128 desc[UR6][R16.64], R8 ;  /* 0x0000000810007986 */ /* 0x0001e8000c101d06 */
[----:B------:R-:W2:Y:S04]  /*1750*/  @P3 LDG.E.128 R4, desc[UR6][R14.64] ;  /* 0x000000060e043981 */ /* 0x000ea8000c1e1d00 */
[----:B------:R-:W3:Y:S01]  /*1760*/  @P1 LDG.E.128 R12, desc[UR6][R12.64] ;  /* 0x000000060c0c1981 */ /* 0x000ee2000c1e1d00 */
[----:B------:R-:W-:-:S02]  /*1770*/  PLOP3.LUT P2, PT, PT, PT, PT, 0x8, 0x80 ;  /* 0x000000000080781c */ /* 0x000fc40003f4e170 */
[----:B------:R-:W-:Y:S01]  /*1780*/  @P1 PLOP3.LUT P2, PT, P0, PT, PT, 0x80, 0x8 ;  /* 0x000000000008181c */ /* 0x000fe2000074f070 */
[----:B0-----:R-:W0:Y:S01]  /*1790*/  @P1 LDC.64 R16, c[0x0][0x3a0] ;  /* 0x0000e800ff101b82 */ /* 0x001e220000000a00 */
[----:B------:R-:W-:Y:S02]  /*17a0*/  PLOP3.LUT P4, PT, PT, PT, PT, 0x8, 0x80 ;  /* 0x000000000080781c */ /* 0x000fe40003f8e170 */
[----:B------:R-:W-:Y:S02]  /*17b0*/  @P1 PLOP3.LUT P4, PT, P0, PT, PT, 0x80, 0x8 ;  /* 0x000000000008181c */ /* 0x000fe4000078f070 */
[----:B------:R-:W-:Y:S02]  /*17c0*/  PLOP3.LUT P5, PT, PT, PT, PT, 0x8, 0x80 ;  /* 0x000000000080781c */ /* 0x000fe40003fae170 */
[----:B------:R-:W-:Y:S02]  /*17d0*/  PLOP3.LUT P6, PT, PT, PT, PT, 0x8, 0x80 ;  /* 0x000000000080781c */ /* 0x000fe40003fce170 */
[----:B------:R-:W-:-:S02]  /*17e0*/  @P1 PLOP3.LUT P5, PT, P0, PT, PT, 0x80, 0x8 ;  /* 0x000000000008181c */ /* 0x000fc400007af070 */
[----:B------:R-:W-:Y:S02]  /*17f0*/  @P1 PLOP3.LUT P6, PT, P0, PT, PT, 0x80, 0x8 ;  /* 0x000000000008181c */ /* 0x000fe400007cf070 */
[----:B------:R-:W-:-:S05]  /*1800*/  @P3 IADD3 R22, PT, PT, R69, 0x80, RZ ;  /* 0x0000008045163810 */ /* 0x000fca0007ffe0ff */
[----:B------:R-:W-:-:S04]  /*1810*/  @P3 IMAD.WIDE.U32 R22, R22, 0x10, R24 ;  /* 0x0000001016163825 */ /* 0x000fc800078e0018 */
        /* <DEDUP_REMOVED lines=14> */
[----:B0-----:R-:W-:Y:S02]  /*1900*/  @P1 IMAD.WIDE.U32 R16, R20, 0x10, R16 ;  /* 0x0000001014101825 */ /* 0x001fe400078e0010 */
[----:B------:R0:W-:Y:S04]  /*1910*/  STG.E.128 desc[UR6][R18.64], R12 ;  /* 0x0000000c12007986 */ /* 0x0001e8000c101d06 */
[----:B------:R1:W2:Y:S04]  /*1920*/  @P3 LDG.E.128 R4, desc[UR6][R22.64] ;  /* 0x0000000616043981 */ /* 0x0002a8000c1e1d00 */
[----:B0-----:R-:W3:Y:S01]  /*1930*/  @P1 LDG.E.128 R16, desc[UR6][R16.64] ;  /* 0x0000000610101981 */ /* 0x001ee2000c1e1d00 */
[----:B------:R-:W-:-:S02]  /*1940*/  PLOP3.LUT P2, PT, PT, PT, PT, 0x8, 0x80 ;  /* 0x000000000080781c */ /* 0x000fc40003f4e170 */
[----:B------:R-:W-:Y:S02]  /*1950*/  @P1 PLOP3.LUT P2, PT, P0, PT, PT, 0x80, 0x8 ;  /* 0x000000000008181c */ /* 0x000fe4000074f070 */
[----:B------:R-:W-:Y:S02]  /*1960*/  PLOP3.LUT P4, PT, PT, PT, PT, 0x8, 0x80 ;  /* 0x000000000080781c */ /* 0x000fe40003f8e170 */
[----:B------:R-:W-:Y:S02]  /*1970*/  @P1 PLOP3.LUT P4, PT, P0, PT, PT, 0x80, 0x8 ;  /* 0x000000000008181c */ /* 0x000fe4000078f070 */
[----:B------:R-:W-:Y:S02]  /*1980*/  PLOP3.LUT P6, PT, PT, PT, PT, 0x8, 0x80 ;  /* 0x000000000080781c */ /* 0x000fe40003fce170 */
[----:B------:R-:W-:Y:S02]  /*1990*/  PLOP3.LUT P5, PT, PT, PT, PT, 0x8, 0x80 ;  /* 0x000000000080781c */ /* 0x000fe40003fae170 */
[----:B------:R-:W-:-:S02]  /*19a0*/  @P1 PLOP3.LUT P6, PT, P0, PT, PT, 0x80, 0x8 ;  /* 0x000000000008181c */ /* 0x000fc400007cf070 */
[----:B------:R-:W-:Y:S02]  /*19b0*/  @P1 PLOP3.LUT P5, PT, P0, PT, PT, 0x80, 0x8 ;  /* 0x000000000008181c */ /* 0x000fe400007af070 */
[----:B-1----:R-:W-:Y:S02]  /*19c0*/  @P3 IADD3 R23, PT, PT, R69, 0xa0, RZ ;  /* 0x000000a045173810 */ /* 0x002fe40007ffe0ff */
[----:B------:R-:W-:-:S03]  /*19d0*/  IADD3 R24, PT, PT, R68, 0xa0, RZ ;  /* 0x000000a044187810 */ /* 0x000fc60007ffe0ff */
[----:B------:R-:W-:-:S04]  /*19e0*/  @P3 IMAD.WIDE.U32 R28, R23, 0x10, R28 ;  /* 0x00000010171c3825 */ /* 0x000fc800078e001c */
[----:B------:R-:W-:-:S04]  /*19f0*/  @P1 IMAD.WIDE.U32 R26, R24, 0x10, R26 ;  /* 0x00000010181a1825 */ /* 0x000fc800078e001a */
[CC--:B--2---:R-:W-:Y:S01]  /*1a00*/  @!P1 FMUL.FTZ R21, R4.reuse, R112.reuse ;  /* 0x0000007004159220 */ /* 0x0c4fe20000410000 */
        /* <DEDUP_REMOVED lines=9> */
[----:B------:R-:W-:Y:S01]  /*1aa0*/  @!P1 FSEL R19, R21, RZ, P0 ;  /* 0x000000ff15139208 */ /* 0x000fe20000000000 */
[----:B------:R-:W-:Y:S01]  /*1ab0*/  IMAD.WIDE.U32 R20, R20, 0x10, R156 ;  /* 0x0000001014147825 */ /* 0x000fe200078e009c */
[----:B------:R-:W-:-:S05]  /*1ac0*/  @!P1 FSEL R18, R22, RZ, P0 ;  /* 0x000000ff16129208 */ /* 0x000fca0000000000 */
[----:B------:R0:W-:Y:S04]  /*1ad0*/  STG.E.128 desc[UR6][R20.64], R16 ;  /* 0x0000001014007986 */ /* 0x0001e8000c101d06 */
[----:B------:R-:W2:Y:S04]  /*1ae0*/  @P3 LDG.E.128 R4, desc[UR6][R28.64] ;  /* 0x000000061c043981 */ /* 0x000ea8000c1e1d00 */
[----:B0-----:R0:W3:Y:S01]  /*1af0*/  @P1 LDG.E.128 R20, desc[UR6][R26.64] ;  /* 0x000000061a141981 */ /* 0x0010e2000c1e1d00 */
[----:B------:R-:W-:Y:S02]  /*1b00*/  PLOP3.LUT P2, PT, PT, PT, PT, 0x8, 0x80 ;  /* 0x000000000080781c */ /* 0x000fe40003f4e170 */
[----:B------:R-:W-:-:S02]  /*1b10*/  @P1 PLOP3.LUT P2, PT, P0, PT, PT, 0x80, 0x8 ;  /* 0x000000000008181c */ /* 0x000fc4000074f070 */
[----:B------:R-:W-:Y:S02]  /*1b20*/  PLOP3.LUT P4, PT, PT, PT, PT, 0x8, 0x80 ;  /* 0x000000000080781c */ /* 0x000fe40003f8e170 */
[----:B------:R-:W-:Y:S02]  /*1b30*/  @P1 PLOP3.LUT P4, PT, P0, PT, PT, 0x80, 0x8 ;  /* 0x000000000008181c */ /* 0x000fe4000078f070 */
[----:B------:R-:W-:Y:S02]  /*1b40*/  PLOP3.LUT P6, PT, PT, PT, PT, 0x8, 0x80 ;  /* 0x000000000080781c */ /* 0x000fe40003fce170 */
[----:B------:R-:W-:Y:S02]  /*1b50*/  PLOP3.LUT P5, PT, PT, PT, PT, 0x8, 0x80 ;  /* 0x000000000080781c */ /* 0x000fe40003fae170 */
[----:B------:R-:W-:Y:S02]  /*1b60*/  @P1 PLOP3.LUT P6, PT, P0, PT, PT, 0x80, 0x8 ;  /* 0x000000000008181c */ /* 0x000fe400007cf070 */
[----:B------:R-:W-:-:S02]  /*1b70*/  @P1 PLOP3.LUT P5, PT, P0, PT, PT, 0x80, 0x8 ;  /* 0x000000000008181c */ /* 0x000fc400007af070 */
[----:B0-----:R-:W-:Y:S02]  /*1b80*/  @P3 IADD3 R27, PT, PT, R69, 0xc0, RZ ;  /* 0x000000c0451b3810 */ /* 0x001fe40007ffe0ff */
        /* <DEDUP_REMOVED lines=185> */
[----:B------:R1:W2:Y:S04]  /*2720*/  @P3 LDG.E.128 R4, desc[UR6][R64.64] ;  /* 0x0000000640043981 */ /* 0x0002a8000c1e1d00 */
[----:B0-----:R-:W3:Y:S01]  /*2730*/  @P1 LDG.E.128 R56, desc[UR6][R62.64] ;  /* 0x000000063e381981 */ /* 0x001ee2000c1e1d00 */
[----:B------:R-:W-:Y:S02]  /*2740*/  PLOP3.LUT P4, PT, PT, PT, PT, 0x8, 0x80 ;  /* 0x000000000080781c */ /* 0x000fe40003f8e170 */
[----:B------:R-:W-:-:S02]  /*2750*/  PLOP3.LUT P2, PT, PT, PT, PT, 0x8, 0x80 ;  /* 0x000000000080781c */ /* 0x000fc40003f4e170 */
[----:B------:R-:W-:Y:S02]  /*2760*/  @P1 PLOP3.LUT P4, PT, P0, PT, PT, 0x80, 0x8 ;  /* 0x000000000008181c */ /* 0x000fe4000078f070 */
[----:B------:R-:W-:Y:S02]  /*2770*/  @P1 PLOP3.LUT P2, PT, P0, PT, PT, 0x80, 0x8 ;  /* 0x000000000008181c */ /* 0x000fe4000074f070 */
[----:B------:R-:W-:Y:S02]  /*2780*/  PLOP3.LUT P6, PT, PT, PT, PT, 0x8, 0x80 ;  /* 0x000000000080781c */ /* 0x000fe40003fce170 */
[----:B------:R-:W-:Y:S02]  /*2790*/  PLOP3.LUT P5, PT, PT, PT, PT, 0x8, 0x80 ;  /* 0x000000000080781c */ /* 0x000fe40003fae170 */
[----:B------:R-:W-:Y:S02]  /*27a0*/  @P1 PLOP3.LUT P6, PT, P0, PT, PT, 0x80, 0x8 ;  /* 0x000000000008181c */ /* 0x000fe400007cf070 */
[----:B------:R-:W-:-:S02]  /*27b0*/  @P1 PLOP3.LUT P5, PT, P0, PT, PT, 0x80, 0x8 ;  /* 0x000000000008181c */ /* 0x000fc400007af070 */
[----:B-1----:R-:W-:-:S05]  /*27c0*/  IADD3 R64, PT, PT, R68, 0x1a0, RZ ;  /* 0x000001a044407810 */ /* 0x002fca0007ffe0ff */
        /* <DEDUP_REMOVED lines=14> */
[----:B------:R0:W-:Y:S02]  /*28b0*/  STG.E.128 desc[UR6][R60.64], R56 ;  /* 0x000000383c007986 */ /* 0x0001e4000c101d06 */
[----:B0-----:R-:W-:-:S05]  /*28c0*/  @P3 IADD3 R60, PT, PT, R69, 0x1a0, RZ ;  /* 0x000001a0453c3810 */ /* 0x001fca0007ffe0ff */
[----:B------:R-:W-:Y:S02]  /*28d0*/  @P3 IMAD.WIDE.U32 R60, R60, 0x10, R70 ;  /* 0x000000103c3c3825 */ /* 0x000fe400078e0046 */
[----:B------:R-:W0:Y:S03]  /*28e0*/  @P3 LDC.64 R70, c[0x0][0x390] ;  /* 0x0000e400ff463b82 */ /* 0x000e260000000a00 */
[----:B------:R-:W2:Y:S04]  /*28f0*/  @P3 LDG.E.128 R4, desc[UR6][R60.64] ;  /* 0x000000063c043981 */ /* 0x000ea8000c1e1d00 */
[----:B------:R-:W3:Y:S01]  /*2900*/  @P1 LDG.E.128 R60, desc[UR6][R66.64] ;  /* 0x00000006423c1981 */ /* 0x000ee2000c1e1d00 */
[----:B------:R-:W-:-:S02]  /*2910*/  PLOP3.LUT P4, PT, PT, PT, PT, 0x8, 0x80 ;  /* 0x000000000080781c */ /* 0x000fc40003f8e170 */
[----:B------:R-:W-:Y:S02]  /*2920*/  PLOP3.LUT P2, PT, PT, PT, PT, 0x8, 0x80 ;  /* 0x000000000080781c */ /* 0x000fe40003f4e170 */
[----:B------:R-:W-:Y:S02]  /*2930*/  @P1 PLOP3.LUT P4, PT, P0, PT, PT, 0x80, 0x8 ;  /* 0x000000000008181c */ /* 0x000fe4000078f070 */
[----:B------:R-:W-:Y:S02]  /*2940*/  @P1 PLOP3.LUT P2, PT, P0, PT, PT, 0x80, 0x8 ;  /* 0x000000000008181c */ /* 0x000fe4000074f070 */
[----:B------:R-:W-:Y:S02]  /*2950*/  @P3 IADD3 R65, PT, PT, R69, 0x1c0, RZ ;  /* 0x000001c045413810 */ /* 0x000fe40007ffe0ff */
[----:B------:R-:W-:Y:S02]  /*2960*/  PLOP3.LUT P6, PT, PT, PT, PT, 0x8, 0x80 ;  /* 0x000000000080781c */ /* 0x000fe40003fce170 */
[----:B------:R-:W-:-:S02]  /*2970*/  PLOP3.LUT P5, PT, PT, PT, PT, 0x8, 0x80 ;  /* 0x000000000080781c */ /* 0x000fc40003fae170 */
[----:B------:R-:W-:Y:S01]  /*2980*/  @P1 PLOP3.LUT P6, PT, P0, PT, PT, 0x80, 0x8 ;  /* 0x000000000008181c */ /* 0x000fe200007cf070 */
[----:B0-----:R-:W-:Y:S01]  /*2990*/  @P3 IMAD.WIDE.U32 R70, R65, 0x10, R70 ;  /* 0x0000001041463825 */ /* 0x001fe200078e0046 */
[----:B------:R-:W-:-:S03]  /*29a0*/  @P1 PLOP3.LUT P5, PT, P0, PT, PT, 0x80, 0x8 ;  /* 0x000000000008181c */ /* 0x000fc600007af070 */
        /* <DEDUP_REMOVED lines=14> */
[----:B------:R1:W2:Y:S02]  /*2a90*/  @P3 LDG.E.128 R4, desc[UR6][R70.64] ;  /* 0x0000000646043981 */ /* 0x0002a4000c1e1d00 */
[----:B-1----:R-:W-:-:S05]  /*2aa0*/  IADD3 R70, PT, PT, R68, 0x1c0, RZ ;  /* 0x000001c044467810 */ /* 0x002fca0007ffe0ff */
[----:B------:R-:W-:-:S05]  /*2ab0*/  @P1 IMAD.WIDE.U32 R154, R70, 0x10, R154 ;  /* 0x00000010469a1825 */ /* 0x000fca00078e009a */
[----:B0-----:R0:W3:Y:S02]  /*2ac0*/  @P1 LDG.E.128 R64, desc[UR6][R154.64] ;  /* 0x000000069a401981 */ /* 0x0010e4000c1e1d00 */
[----:B0-----:R-:W0:Y:S01]  /*2ad0*/  @P3 LDC.64 R154, c[0x0][0x390] ;  /* 0x0000e400ff9a3b82 */ /* 0x001e220000000a00 */
[----:B------:R-:W-:Y:S02]  /*2ae0*/  PLOP3.LUT P2, PT, PT, PT, PT, 0x8, 0x80 ;  /* 0x000000000080781c */ /* 0x000fe40003f4e170 */
[----:B------:R-:W-:Y:S02]  /*2af0*/  PLOP3.LUT P4, PT, PT, PT, PT, 0x8, 0x80 ;  /* 0x000000000080781c */ /* 0x000fe40003f8e170 */
[----:B------:R-:W-:Y:S02]  /*2b00*/  @P1 PLOP3.LUT P2, PT, P0, PT, PT, 0x80, 0x8 ;  /* 0x000000000008181c */ /* 0x000fe4000074f070 */
[----:B------:R-:W-:Y:S02]  /*2b10*/  @P1 PLOP3.LUT P4, PT, P0, PT, PT, 0x80, 0x8 ;  /* 0x000000000008181c */ /* 0x000fe4000078f070 */
[----:B------:R-:W-:-:S02]  /*2b20*/  @P3 IADD3 R69, PT, PT, R69, 0x1e0, RZ ;  /* 0x000001e045453810 */ /* 0x000fc40007ffe0ff */
[----:B------:R-:W-:Y:S02]  /*2b30*/  PLOP3.LUT P5, PT, PT, PT, PT, 0x8, 0x80 ;  /* 0x000000000080781c */ /* 0x000fe40003fae170 */
[----:B------:R-:W-:Y:S02]  /*2b40*/  PLOP3.LUT P6, PT, PT, PT, PT, 0x8, 0x80 ;  /* 0x000000000080781c */ /* 0x000fe40003fce170 */
[----:B------:R-:W-:Y:S02]  /*2b50*/  @P1 PLOP3.LUT P5, PT, P0, PT, PT, 0x80, 0x8 ;  /* 0x000000000008181c */ /* 0x000fe400007af070 */
[----:B------:R-:W-:Y:S01]  /*2b60*/  @P1 PLOP3.LUT P6, PT, P0, PT, PT, 0x80, 0x8 ;  /* 0x000000000008181c */ /* 0x000fe200007cf070 */
[----:B0-----:R-:W-:-:S04]  /*2b70*/  @P3 IMAD.WIDE.U32 R154, R69, 0x10, R154 ;  /* 0x00000010459a3825 */ /* 0x001fc800078e009a */
        /* <DEDUP_REMOVED lines=17> */
[----:B0-----:R-:W3:Y:S01]  /*2c90*/  @P1 LDG.E.128 R68, desc[UR6][R158.64] ;  /* 0x000000069e441981 */ /* 0x001ee2000c1e1d00 */
[----:B------:R-:W-:Y:S02]  /*2ca0*/  PLOP3.LUT P5, PT, PT, PT, PT, 0x8, 0x80 ;  /* 0x000000000080781c */ /* 0x000fe40003fae170 */
[----:B------:R-:W-:Y:S02]  /*2cb0*/  @P1 PLOP3.LUT P5, PT, P0, PT, PT, 0x80, 0x8 ;  /* 0x000000000008181c */ /* 0x000fe400007af070 */
[----:B------:R-:W-:Y:S02]  /*2cc0*/  PLOP3.LUT P3, PT, PT, PT, PT, 0x8, 0x80 ;  /* 0x000000000080781c */ /* 0x000fe40003f6e170 */
[----:B------:R-:W-:Y:S01]  /*2cd0*/  @P1 PLOP3.LUT P3, PT, P0, PT, PT, 0x80, 0x8 ;  /* 0x000000000008181c */ /* 0x000fe2000076f070 */
[----:B------:R-:W-:Y:S01]  /*2ce0*/  IMAD.WIDE.U32 R156, R154, 0x10, R156 ;  /* 0x000000109a9c7825 */ /* 0x000fe200078e009c */
[----:B------:R-:W-:Y:S02]  /*2cf0*/  PLOP3.LUT P2, PT, PT, PT, PT, 0x8, 0x80 ;  /* 0x000000000080781c */ /* 0x000fe40003f4e170 */
[----:B------:R-:W-:-:S02]  /*2d00*/  @P1 PLOP3.LUT P2, PT, P0, PT, PT, 0x80, 0x8 ;  /* 0x000000000008181c */ /* 0x000fc4000074f070 */
[----:B------:R-:W-:Y:S02]  /*2d10*/  PLOP3.LUT P4, PT, PT, PT, PT, 0x8, 0x80 ;  /* 0x000000000080781c */ /* 0x000fe40003f8e170 */
[----:B------:R-:W-:Y:S01]  /*2d20*/  @P1 PLOP3.LUT P4, PT, P0, PT, PT, 0x80, 0x8 ;  /* 0x000000000008181c */ /* 0x000fe2000078f070 */
[----:B------:R-:W-:Y:S01]  /*2d30*/  UMOV UR10, 0xffffffff ;  /* 0xffffffff000a7882 */ /* 0x000fe20000000000 */
[CC--:B--2---:R-:W-:Y:S01]  /*2d40*/  @!P1 FMUL.FTZ R154, R7.reuse, R112.reuse ;  /* 0x00000070079a9220 */ /* 0x0c4fe20000410000 */
[----:B---3--:R-:W-:-:S04]  /*2d50*/  @P5 FFMA.FTZ R71, R7, R112, R71 ;  /* 0x0000007007475223 */ /* 0x008fc80000010047 */
[----:B------:R-:W-:Y:S01]  /*2d60*/  @!P1 FSEL R71, R154, RZ, P0 ;  /* 0x000000ff9a479208 */ /* 0x000fe20000000000 */
[CC--:B------:R-:W-:Y:S01]  /*2d70*/  @!P1 FMUL.FTZ R154, R5.reuse, R112.reuse ;  /* 0x00000070059a9220 */ /* 0x0c0fe20000410000 */
[----:B------:R-:W-:-:S04]  /*2d80*/  @P3 FFMA.FTZ R69, R5, R112, R69 ;  /* 0x0000007005453223 */ /* 0x000fc80000010045 */
[----:B------:R-:W-:Y:S01]  /*2d90*/  @!P1 FSEL R69, R154, RZ, P0 ;  /* 0x000000ff9a459208 */ /* 0x000fe20000000000 */
[----:B------:R-:W-:-:S04]  /*2da0*/  FADD.FTZ R154, RZ, R44 ;  /* 0x0000002cff9a7221 */ /* 0x000fc80000010000 */
        /* <DEDUP_REMOVED lines=52> */
[----:B------:R-:W-:-:S03]  /*30f0*/  @!P1 FMUL.FTZ R155, R4, R112 ;  /* 0x00000070049b9220 */ /* 0x000fc60000410000 */
[----:B------:R-:W-:Y:S01]  /*3100*/  FADD.FTZ R154, R154, R61 ;  /* 0x0000003d9a9a7221 */ /* 0x000fe20000010000 */
[----:B------:R-:W-:-:S03]  /*3110*/  @P2 FFMA.FTZ R68, R4, R112, R68 ;  /* 0x0000007004442223 */ /* 0x000fc60000010044 */
[----:B------:R-:W-:Y:S01]  /*3120*/  FADD.FTZ R154, R154, R62 ;  /* 0x0000003e9a9a7221 */ /* 0x000fe20000010000 */
[----:B------:R-:W-:Y:S01]  /*3130*/  @!P1 FSEL R68, R155, RZ, P0 ;  /* 0x000000ff9b449208 */ /* 0x000fe20000000000 */
[-C--:B------:R-:W-:Y:S01]  /*3140*/  @P4 FFMA.FTZ R70, R6, R112.reuse, R70 ;  /* 0x0000007006464223 */ /* 0x080fe20000010046 */
[----:B------:R-:W0:Y:S01]  /*3150*/  S2R R155, SR_TID.X ;  /* 0x00000000009b7919 */ /* 0x000e220000002100 */
[----:B------:R-:W-:Y:S01]  /*3160*/  FADD.FTZ R154, R154, R63 ;  /* 0x0000003f9a9a7221 */ /* 0x000fe20000010000 */
[----:B------:R-:W-:-:S03]  /*3170*/  @!P1 FMUL.FTZ R112, R6, R112 ;  /* 0x0000007006709220 */ /* 0x000fc60000410000 */
[----:B------:R-:W-:Y:S02]  /*3180*/  FADD.FTZ R154, R154, R64 ;  /* 0x000000409a9a7221 */ /* 0x000fe40000010000 */
[----:B------:R-:W-:Y:S02]  /*3190*/  @!P1 FSEL R70, R112, RZ, P0 ;  /* 0x000000ff70469208 */ /* 0x000fe40000000000 */
[----:B------:R-:W-:-:S03]  /*31a0*/  FADD.FTZ R154, R154, R65 ;  /* 0x000000419a9a7221 */ /* 0x000fc60000010000 */
[----:B------:R1:W-:Y:S01]  /*31b0*/  STG.E.128 desc[UR6][R156.64], R68 ;  /* 0x000000449c007986 */ /* 0x0003e2000c101d06 */
[----:B------:R-:W-:-:S04]  /*31c0*/  FADD.FTZ R154, R154, R66 ;  /* 0x000000429a9a7221 */ /* 0x000fc80000010000 */
[----:B------:R-:W-:-:S04]  /*31d0*/  FADD.FTZ R154, R154, R67 ;  /* 0x000000439a9a7221 */ /* 0x000fc80000010000 */
[----:B------:R-:W-:-:S04]  /*31e0*/  FADD.FTZ R154, R154, R68 ;  /* 0x000000449a9a7221 */ /* 0x000fc80000010000 */
[----:B------:R-:W-:-:S04]  /*31f0*/  FADD.FTZ R154, R154, R69 ;  /* 0x000000459a9a7221 */ /* 0x000fc80000010000 */
[----:B------:R-:W-:Y:S01]  /*3200*/  FADD.FTZ R154, R154, R70 ;  /* 0x000000469a9a7221 */ /* 0x000fe20000010000 */
[----:B0-----:R-:W-:-:S03]  /*3210*/  LOP3.LUT P0, RZ, R155, 0x1f, RZ, 0xc0, !PT ;  /* 0x0000001f9bff7812 */ /* 0x001fc6000780c0ff */
[----:B------:R-:W-:Y:S01]  /*3220*/  FADD.FTZ R154, R154, R71 ;  /* 0x000000479a9a7221 */ /* 0x000fe20000010000 */
[----:B-1----:R-:W-:Y:S09]  /*3230*/  BRA.DIV UR10, `(.L_x_56725) ;  /* 0x000000220a887947 */ /* 0x002ff2000b800000 */
        /* <DEDUP_REMOVED lines=149> */
.L_x_56740:
        /* <DEDUP_REMOVED lines=16> */
[----:B------:R-:W-:Y:S01]  /*3c90*/  FSEL R154, R154, RZ, !P1 ;  /* 0x000000ff9a9a7208 */ /* 0x000fe20004800000 */
[----:B------:R-:W-:Y:S01]  /*3ca0*/  HADD2.F32 R0, -RZ, R103.H0_H0 ;  /* 0x20000067ff007230 */ /* 0x000fe20000004100 */
[----:B------:R-:W-:-:S03]  /*3cb0*/  IADD3 R111, PT, PT, R111, -0x1, RZ ;  /* 0xffffffff6f6f7810 */ /* 0x000fc60007ffe0ff */
[C---:B------:R-:W-:Y:S01]  /*3cc0*/  FADD.FTZ R156, -R154.reuse, R44 ;  /* 0x0000002c9a9c7221 */ /* 0x040fe20000010100 */
[----:B------:R-:W-:Y:S02]  /*3cd0*/  HADD2.F32 R44, -RZ, R100.H0_H0 ;  /* 0x20000064ff2c7230 */ /* 0x000fe40000004100 */
[----:B------:R-:W-:Y:S01]  /*3ce0*/  FADD.FTZ R47, -R154, R47 ;  /* 0x0000002f9a2f7221 */ /* 0x000fe20000010100 */
[----:B------:R-:W-:Y:S02]  /*3cf0*/  IMAD R111, R111, R110, RZ ;  /* 0x0000006e6f6f7224 */ /* 0x000fe400078e02ff */
[----:B------:R-:W-:Y:S01]  /*3d00*/  FMUL.FTZ R156, R112, R156 ;  /* 0x0000009c709c7220 */ /* 0x000fe20000410000 */
[C---:B------:R-:W-:Y:S01]  /*3d10*/  FADD.FTZ R8, -R154.reuse, R8 ;  /* 0x000000089a087221 */ /* 0x040fe20000010100 */
[C---:B------:R-:W-:Y:S01]  /*3d20*/  FADD.FTZ R9, -R154.reuse, R9 ;  /* 0x000000099a097221 */ /* 0x040fe20000010100 */
[----:B------:R-:W-:Y:S01]  /*3d30*/  FADD.FTZ R10, -R154, R10 ;  /* 0x0000000a9a0a7221 */ /* 0x000fe20000010100 */
[----:B------:R-:W-:Y:S01]  /*3d40*/  FFMA.FTZ R44, R156, R0, R44 ;  /* 0x000000009c2c7223 */ /* 0x000fe2000001002c */
[----:B------:R-:W-:Y:S01]  /*3d50*/  FADD.FTZ R156, -R154, R45 ;  /* 0x0000002d9a9c7221 */ /* 0x000fe20000010100 */
[----:B------:R-:W-:Y:S01]  /*3d60*/  HADD2.F32 R0, -RZ, R104.H0_H0 ;  /* 0x20000068ff007230 */ /* 0x000fe20000004100 */
[----:B------:R-:W-:Y:S01]  /*3d70*/  SHF.R.S32.HI R110, RZ, 0x1f, R111 ;  /* 0x0000001fff6e7819 */ /* 0x000fe2000001146f */
[----:B------:R-:W-:-:S02]  /*3d80*/  HADD2.F32 R45, -RZ, R138.H0_H0 ;  /* 0x2000008aff2d7230 */ /* 0x000fc40000004100 */
[C---:B------:R-:W-:Y:S01]  /*3d90*/  FMUL.FTZ R156, R112.reuse, R156 ;  /* 0x0000009c709c7220 */ /* 0x040fe20000410000 */
[----:B------:R-:W-:Y:S01]  /*3da0*/  FMUL.FTZ R8, R112, R8 ;  /* 0x0000000870087220 */ /* 0x000fe20000410000 */
[----:B------:R-:W-:Y:S01]  /*3db0*/  LEA.HI R110, R110, R111, RZ, 0x2 ;  /* 0x0000006f6e6e7211 */ /* 0x000fe200078f10ff */
[----:B------:R-:W-:Y:S02]  /*3dc0*/  HADD2.F32 R111, -RZ, R104.H1_H1 ;  /* 0x30000068ff6f7230 */ /* 0x000fe40000004100 */
[----:B------:R-:W-:Y:S01]  /*3dd0*/  FFMA.FTZ R45, R156, R0, R45 ;  /* 0x000000009c2d7223 */ /* 0x000fe2000001002d */
[----:B------:R-:W-:Y:S01]  /*3de0*/  FADD.FTZ R156, -R154, R46 ;  /* 0x0000002e9a9c7221 */ /* 0x000fe20000010100 */
[----:B------:R-:W-:Y:S02]  /*3df0*/  HADD2.F32 R0, -RZ, R103.H1_H1 ;  /* 0x30000067ff007230 */ /* 0x000fe40000004100 */
[----:B------:R-:W-:Y:S01]  /*3e00*/  FMUL.FTZ R9, R112, R9 ;  /* 0x0000000970097220 */ /* 0x000fe20000410000 */
[----:B------:R-:W-:-:S02]  /*3e10*/  HADD2.F32 R46, -RZ, R101.H0_H0 ;  /* 0x20000065ff2e7230 */ /* 0x000fc40000004100 */
[C---:B------:R-:W-:Y:S01]  /*3e20*/  FMUL.FTZ R156, R112.reuse, R156 ;  /* 0x0000009c709c7220 */ /* 0x040fe20000410000 */
[----:B------:R-:W-:Y:S01]  /*3e30*/  FMUL.FTZ R10, R112, R10 ;  /* 0x0000000a700a7220 */ /* 0x000fe20000410000 */
[C---:B------:R-:W-:Y:S01]  /*3e40*/  FADD.FTZ R11, -R154.reuse, R11 ;  /* 0x0000000b9a0b7221 */ /* 0x040fe20000010100 */
[----:B------:R-:W-:Y:S01]  /*3e50*/  FADD.FTZ R12, -R154, R12 ;  /* 0x0000000c9a0c7221 */ /* 0x000fe20000010100 */
[----:B------:R-:W-:Y:S01]  /*3e60*/  FFMA.FTZ R46, R156, R0, R46 ;  /* 0x000000009c2e7223 */ /* 0x000fe2000001002e */
[----:B------:R-:W-:Y:S01]  /*3e70*/  LOP3.LUT R0, R155, 0x1f, RZ, 0xc0, !PT ;  /* 0x0000001f9b007812 */ /* 0x000fe200078ec0ff */
[----:B------:R-:W0:Y:S01]  /*3e80*/  LDC.64 R156, c[0x0][0x428] ;  /* 0x00010a00ff9c7b82 */ /* 0x000e220000000a00 */
[----:B------:R-:W-:Y:S01]  /*3e90*/  FMUL.FTZ R155, R112, R47 ;  /* 0x0000002f709b7220 */ /* 0x000fe20000410000 */
[----:B------:R-:W-:Y:S01]  /*3ea0*/  HADD2.F32 R47, -RZ, R138.H1_H1 ;  /* 0x3000008aff2f7230 */ /* 0x000fe20000004100 */
[----:B------:R-:W-:Y:S01]  /*3eb0*/  LEA.HI.SX32 R110, R110, R0, 0x1e ;  /* 0x000000006e6e7211 */ /* 0x000fe200078ff2ff */
[----:B------:R-:W-:Y:S01]  /*3ec0*/  FMUL.FTZ R11, R112, R11 ;  /* 0x0000000b700b7220 */ /* 0x000fe20000410000 */
[----:B------:R-:W-:Y:S01]  /*3ed0*/  FADD.FTZ R13, -R154, R13 ;  /* 0x0000000d9a0d7221 */ /* 0x000fe20000010100 */
[----:B------:R-:W-:Y:S01]  /*3ee0*/  FMUL.FTZ R12, R112, R12 ;  /* 0x0000000c700c7220 */ /* 0x000fe20000410000 */
[----:B------:R-:W-:Y:S01]  /*3ef0*/  FFMA.FTZ R47, R155, R111, R47 ;  /* 0x0000006f9b2f7223 */ /* 0x000fe2000001002f */
[----:B------:R-:W-:Y:S01]  /*3f00*/  FADD.FTZ R14, -R154, R14 ;  /* 0x0000000e9a0e7221 */ /* 0x000fe20000010100 */
[----:B------:R-:W-:Y:S01]  /*3f10*/  FMUL.FTZ R13, R112, R13 ;  /* 0x0000000d700d7220 */ /* 0x000fe20000410000 */
        /* <DEDUP_REMOVED lines=14> */
[----:B0-----:R-:W-:-:S04]  /*4000*/  IMAD.WIDE.U32 R158, R110, 0x10, R156 ;  /* 0x000000106e9e7825 */ /* 0x001fc800078e009c */
        /* <DEDUP_REMOVED lines=23> */
[----:B------:R-:W-:-:S02]  /*4180*/  HADD2.F32 R44, -RZ, R105.H0_H0 ;  /* 0x20000069ff2c7230 */ /* 0x000fc40000004100 */
[----:B------:R-:W-:Y:S01]  /*4190*/  FADD.FTZ R56, -R154, R56 ;  /* 0x000000389a387221 */ /* 0x000fe20000010100 */
[----:B------:R-:W-:Y:S02]  /*41a0*/  HADD2.F32 R40, -RZ, R98.H0_H0 ;  /* 0x20000062ff287230 */ /* 0x000fe40000004100 */
[----:B------:R-:W-:Y:S01]  /*41b0*/  FMUL.FTZ R45, R112, R45 ;  /* 0x0000002d702d7220 */ /* 0x000fe20000410000 */
[C---:B------:R-:W-:Y:S01]  /*41c0*/  FADD.FTZ R57, -R154.reuse, R57 ;  /* 0x000000399a397221 */ /* 0x040fe20000010100 */
[C---:B------:R-:W-:Y:S01]  /*41d0*/  FADD.FTZ R58, -R154.reuse, R58 ;  /* 0x0000003a9a3a7221 */ /* 0x040fe20000010100 */
[C---:B------:R-:W-:Y:S01]  /*41e0*/  FADD.FTZ R59, -R154.reuse, R59 ;  /* 0x0000003b9a3b7221 */ /* 0x040fe20000010100 */
[----:B------:R-:W-:Y:S01]  /*41f0*/  FFMA.FTZ R40, R45, R44, R40 ;  /* 0x0000002c2d287223 */ /* 0x000fe20000010028 */
[C---:B------:R-:W-:Y:S01]  /*4200*/  FADD.FTZ R45, -R154.reuse, R41 ;  /* 0x000000299a2d7221 */ /* 0x040fe20000010100 */
[----:B------:R-:W-:Y:S02]  /*4210*/  HADD2.F32 R44, -RZ, R106.H0_H0 ;  /* 0x2000006aff2c7230 */ /* 0x000fe40000004100 */
[----:B------:R-:W-:Y:S01]  /*4220*/  FADD.FTZ R60, -R154, R60 ;  /* 0x0000003c9a3c7221 */ /* 0x000fe20000010100 */
[----:B------:R-:W-:-:S02]  /*4230*/  HADD2.F32 R41, -RZ, R139.H0_H0 ;  /* 0x2000008bff297230 */ /* 0x000fc40000004100 */
[----:B------:R-:W-:Y:S01]  /*4240*/  FMUL.FTZ R45, R112, R45 ;  /* 0x0000002d702d7220 */ /* 0x000fe20000410000 */
[C---:B------:R-:W-:Y:S01]  /*4250*/  FADD.FTZ R61, -R154.reuse, R61 ;  /* 0x0000003d9a3d7221 */ /* 0x040fe20000010100 */
[C---:B------:R-:W-:Y:S01]  /*4260*/  FADD.FTZ R62, -R154.reuse, R62 ;  /* 0x0000003e9a3e7221 */ /* 0x040fe20000010100 */
[C---:B------:R-:W-:Y:S01]  /*4270*/  FADD.FTZ R63, -R154.reuse, R63 ;  /* 0x0000003f9a3f7221 */ /* 0x040fe20000010100 */
[----:B------:R-:W-:Y:S01]  /*4280*/  FFMA.FTZ R41, R45, R44, R41 ;  /* 0x0000002c2d297223 */ /* 0x000fe20000010029 */
[C---:B------:R-:W-:Y:S01]  /*4290*/  FADD.FTZ R45, -R154.reuse, R42 ;  /* 0x0000002a9a2d7221 */ /* 0x040fe20000010100 */
[----:B------:R-:W-:Y:S02]  /*42a0*/  HADD2.F32 R44, -RZ, R105.H1_H1 ;  /* 0x30000069ff2c7230 */ /* 0x000fe40000004100 */
[----:B------:R-:W-:Y:S01]  /*42b0*/  FADD.FTZ R64, -R154, R64 ;  /* 0x000000409a407221 */ /* 0x000fe20000010100 */
[----:B------:R-:W-:Y:S02]  /*42c0*/  HADD2.F32 R42, -RZ, R99.H0_H0 ;  /* 0x20000063ff2a7230 */ /* 0x000fe40000004100 */
[----:B------:R-:W-:Y:S01]  /*42d0*/  FMUL.FTZ R45, R112, R45 ;  /* 0x0000002d702d7220 */ /* 0x000fe20000410000 */
[C---:B------:R-:W-:Y:S01]  /*42e0*/  FADD.FTZ R65, -R154.reuse, R65 ;  /* 0x000000419a417221 */ /* 0x040fe20000010100 */
[C---:B------:R-:W-:Y:S01]  /*42f0*/  FADD.FTZ R66, -R154.reuse, R66 ;  /* 0x000000429a427221 */ /* 0x040fe20000010100 */
[C---:B------:R-:W-:Y:S01]  /*4300*/  FADD.FTZ R67, -R154.reuse, R67 ;  /* 0x000000439a437221 */ /* 0x040fe20000010100 */
[----:B------:R-:W-:Y:S01]  /*4310*/  FFMA.FTZ R42, R45, R44, R42 ;  /* 0x0000002c2d2a7223 */ /* 0x000fe2000001002a */
[----:B------:R-:W-:Y:S01]  /*4320*/  FADD.FTZ R45, -R154, R43 ;  /* 0x0000002b9a2d7221 */ /* 0x000fe20000010100 */
[----:B------:R-:W-:-:S02]  /*4330*/  HADD2.F32 R44, -RZ, R106.H1_H1 ;  /* 0x3000006aff2c7230 */ /* 0x000fc40000004100 */
[----:B------:R-:W-:Y:S01]  /*4340*/  FADD.FTZ R68, -R154, R68 ;  /* 0x000000449a447221 */ /* 0x000fe20000010100 */
[----:B------:R-:W-:Y:S02]  /*4350*/  HADD2.F32 R43, -RZ, R139.H1_H1 ;  /* 0x3000008bff2b7230 */ /* 0x000fe40000004100 */
[----:B------:R-:W-:Y:S01]  /*4360*/  FMUL.FTZ R45, R112, R45 ;  /* 0x0000002d702d7220 */ /* 0x000fe20000410000 */
[C---:B------:R-:W-:Y:S01]  /*4370*/  FADD.FTZ R69, -R154.reuse, R69 ;  /* 0x000000459a457221 */ /* 0x040fe20000010100 */
[C---:B------:R-:W-:Y:S01]  /*4380*/  FADD.FTZ R70, -R154.reuse, R70 ;  /* 0x000000469a467221 */ /* 0x040fe20000010100 */
[----:B------:R-:W-:Y:S01]  /*4390*/  FADD.FTZ R71, -R154, R71 ;  /* 0x000000479a477221 */ /* 0x000fe20000010100 */
[----:B------:R-:W-:Y:S01]  /*43a0*/  FFMA.FTZ R43, R45, R44, R43 ;  /* 0x0000002c2d2b7223 */ /* 0x000fe2000001002b */
[----:B------:R-:W-:Y:S01]  /*43b0*/  IADD3 R44, PT, PT, R110, 0x20, RZ ;  /* 0x000000206e2c7810 */ /* 0x000fe20007ffe0ff */
[C---:B------:R-:W-:Y:S01]  /*43c0*/  FMUL.FTZ R158, R112.reuse, R16 ;  /* 0x00000010709e7220 */ /* 0x040fe20000410000 */
[C---:B------:R-:W-:Y:S01]  /*43d0*/  FMUL.FTZ R154, R112.reuse, R18 ;  /* 0x00000012709a7220 */ /* 0x040fe20000410000 */
[C---:B------:R-:W-:Y:S01]  /*43e0*/  FMUL.FTZ R111, R112.reuse, R19 ;  /* 0x00000013706f7220 */ /* 0x040fe20000410000 */
[----:B------:R-:W-:Y:S01]  /*43f0*/  FMUL.FTZ R47, R112, R20 ;  /* 0x00000014702f7220 */ /* 0x000fe20000410000 */
[----:B------:R-:W-:-:S04]  /*4400*/  IMAD.WIDE.U32 R44, R44, 0x10, R156 ;  /* 0x000000102c2c7825 */ /* 0x000fc800078e009c */
[C---:B------:R-:W-:Y:S01]  /*4410*/  FMUL.FTZ R46, R112.reuse, R21 ;  /* 0x00000015702e7220 */ /* 0x040fe20000410000 */
[C---:B------:R-:W-:Y:S01]  /*4420*/  FMUL.FTZ R20, R112.reuse, R36 ;  /* 0x0000002470147220 */ /* 0x040fe20000410000 */
[C---:B------:R-:W-:Y:S01]  /*4430*/  FMUL.FTZ R21, R112.reuse, R37 ;  /* 0x0000002570157220 */ /* 0x040fe20000410000 */
[C---:B------:R-:W-:Y:S01]  /*4440*/  FMUL.FTZ R16, R112.reuse, R32 ;  /* 0x0000002070107220 */ /* 0x040fe20000410000 */
[----:B------:R0:W-:Y:S01]  /*4450*/  STG.E.128 desc[UR6][R44.64], R40 ;  /* 0x000000282c007986 */ /* 0x0001e2000c101d06 */
[C---:B------:R-:W-:Y:S01]  /*4460*/  FMUL.FTZ R17, R112.reuse, R33 ;  /* 0x0000002170117220 */ /* 0x040fe20000410000 */
[C---:B------:R-:W-:Y:S01]  /*4470*/  FMUL.FTZ R18, R112.reuse, R34 ;  /* 0x0000002270127220 */ /* 0x040fe20000410000 */
        /* <DEDUP_REMOVED lines=14> */
[----:B------:R-:W-:Y:S01]  /*4560*/  FMUL.FTZ R57, R112, R57 ;  /* 0x0000003970397220 */ /* 0x000fe20000410000 */
[----:B0-----:R-:W-:-:S02]  /*4570*/  HADD2.F32 R41, -RZ, R107.H0_H0 ;  /* 0x2000006bff297230 */ /* 0x001fc40000004100 */
[C---:B------:R-:W-:Y:S01]  /*4580*/  FMUL.FTZ R45, R112.reuse, R22 ;  /* 0x00000016702d7220 */ /* 0x040fe20000410000 */
[----:B------:R-:W-:Y:S02]  /*4590*/  HADD2.F32 R40, -RZ, R96.H0_H0 ;  /* 0x20000060ff287230 */ /* 0x000fe40000004100 */
[C---:B------:R-:W-:Y:S01]  /*45a0*/  FMUL.FTZ R44, R112.reuse, R23 ;  /* 0x00000017702c7220 */ /* 0x040fe20000410000 */
[C---:B------:R-:W-:Y:S01]  /*45b0*/  FMUL.FTZ R43, R112.reuse, R24 ;  /* 0x00000018702b7220 */ /* 0x040fe20000410000 */
[C---:B------:R-:W-:Y:S01]  /*45c0*/  FMUL.FTZ R42, R112.reuse, R25 ;  /* 0x00000019702a7220 */ /* 0x040fe20000410000 */
[----:B------:R-:W-:Y:S01]  /*45d0*/  FMUL.FTZ R22, R112, R38 ;  /* 0x0000002670167220 */ /* 0x000fe20000410000 */
[----:B------:R-:W-:Y:S01]  /*45e0*/  FFMA.FTZ R8, R8, R41, R40 ;  /* 0x0000002908087223 */ /* 0x000fe20000010028 */
[----:B------:R-:W-:Y:S01]  /*45f0*/  HADD2.F32 R41, -RZ, R108.H0_H0 ;  /* 0x2000006cff297230 */ /* 0x000fe20000004100 */
[----:B------:R-:W-:Y:S01]  /*4600*/  IADD3 R38, PT, PT, R110, 0xc0, RZ ;  /* 0x000000c06e267810 */ /* 0x000fe20007ffe0ff */
[----:B------:R-:W-:-:S02]  /*4610*/  HADD2.F32 R40, -RZ, R140.H0_H0 ;  /* 0x2000008cff287230 */ /* 0x000fc40000004100 */
[C---:B------:R-:W-:Y:S01]  /*4620*/  FMUL.FTZ R23, R112.reuse, R39 ;  /* 0x0000002770177220 */ /* 0x040fe20000410000 */
[C---:B------:R-:W-:Y:S01]  /*4630*/  FMUL.FTZ R24, R112.reuse, R48 ;  /* 0x0000003070187220 */ /* 0x040fe20000410000 */
[C---:B------:R-:W-:Y:S01]  /*4640*/  FMUL.FTZ R25, R112.reuse, R49 ;  /* 0x0000003170197220 */ /* 0x040fe20000410000 */
[C---:B------:R-:W-:Y:S01]  /*4650*/  FMUL.FTZ R58, R112.reuse, R58 ;  /* 0x0000003a703a7220 */ /* 0x040fe20000410000 */
[----:B------:R-:W-:Y:S01]  /*4660*/  FFMA.FTZ R9, R9, R41, R40 ;  /* 0x0000002909097223 */ /* 0x000fe20000010028 */
[----:B------:R-:W-:Y:S02]  /*4670*/  HADD2.F32 R41, -RZ, R107.H1_H1 ;  /* 0x3000006bff297230 */ /* 0x000fe40000004100 */
[C---:B------:R-:W-:Y:S01]  /*4680*/  FMUL.FTZ R59, R112.reuse, R59 ;  /* 0x0000003b703b7220 */ /* 0x040fe20000410000 */
[----:B------:R-:W-:Y:S02]  /*4690*/  HADD2.F32 R40, -RZ, R97.H0_H0 ;  /* 0x20000061ff287230 */ /* 0x000fe40000004100 */
[C---:B------:R-:W-:Y:S01]  /*46a0*/  FMUL.FTZ R60, R112.reuse, R60 ;  /* 0x0000003c703c7220 */ /* 0x040fe20000410000 */
[C---:B------:R-:W-:Y:S01]  /*46b0*/  FMUL.FTZ R61, R112.reuse, R61 ;  /* 0x0000003d703d7220 */ /* 0x040fe20000410000 */
[C---:B------:R-:W-:Y:S01]  /*46c0*/  FMUL.FTZ R66, R112.reuse, R66 ;  /* 0x0000004270427220 */ /* 0x040fe20000410000 */
[----:B------:R-:W-:Y:S01]  /*46d0*/  FMUL.FTZ R62, R112, R62 ;  /* 0x0000003e703e7220 */ /* 0x000fe20000410000 */
[----:B------:R-:W-:Y:S01]  /*46e0*/  FFMA.FTZ R10, R10, R41, R40 ;  /* 0x000000290a0a7223 */ /* 0x000fe20000010028 */
[----:B------:R-:W-:-:S02]  /*46f0*/  HADD2.F32 R41, -RZ, R108.H1_H1 ;  /* 0x3000006cff297230 */ /* 0x000fc40000004100 */
[C---:B------:R-:W-:Y:S01]  /*4700*/  FMUL.FTZ R63, R112.reuse, R63 ;  /* 0x0000003f703f7220 */ /* 0x040fe20000410000 */
[----:B------:R-:W-:Y:S02]  /*4710*/  HADD2.F32 R40, -RZ, R140.H1_H1 ;  /* 0x3000008cff287230 */ /* 0x000fe40000004100 */
[C---:B------:R-:W-:Y:S01]  /*4720*/  FMUL.FTZ R64, R112.reuse, R64 ;  /* 0x0000004070407220 */ /* 0x040fe20000410000 */
[C---:B------:R-:W-:Y:S01]  /*4730*/  FMUL.FTZ R65, R112.reuse, R65 ;  /* 0x0000004170417220 */ /* 0x040fe20000410000 */
[C---:B------:R-:W-:Y:S01]  /*4740*/  FMUL.FTZ R67, R112.reuse, R67 ;  /* 0x0000004370437220 */ /* 0x040fe20000410000 */
[----:B------:R-:W-:Y:S01]  /*4750*/  FMUL.FTZ R68, R112, R68 ;  /* 0x0000004470447220 */ /* 0x000fe20000410000 */
[----:B------:R-:W-:Y:S01]  /*4760*/  FFMA.FTZ R11, R11, R41, R40 ;  /* 0x000000290b0b7223 */ /* 0x000fe20000010028 */
[----:B------:R-:W-:Y:S01]  /*4770*/  IADD3 R40, PT, PT, R110, 0x40, RZ ;  /* 0x000000406e287810 */ /* 0x000fe20007ffe0ff */
[C---:B------:R-:W-:Y:S01]  /*4780*/  FMUL.FTZ R69, R112.reuse, R69 ;  /* 0x0000004570457220 */ /* 0x040fe20000410000 */
[C---:B------:R-:W-:Y:S01]  /*4790*/  FMUL.FTZ R70, R112.reuse, R70 ;  /* 0x0000004670467220 */ /* 0x040fe20000410000 */
[----:B------:R-:W-:-:S02]  /*47a0*/  FMUL.FTZ R71, R112, R71 ;  /* 0x0000004770477220 */ /* 0x000fc40000410000 */
[----:B------:R-:W-:-:S05]  /*47b0*/  IMAD.WIDE.U32 R40, R40, 0x10, R156 ;  /* 0x0000001028287825 */ /* 0x000fca00078e009c */
[----:B------:R0:W-:Y:S02]  /*47c0*/  STG.E.128 desc[UR6][R40.64], R8 ;  /* 0x0000000828007986 */ /* 0x0001e4000c101d06 */
[----:B0-----:R-:W-:Y:S02]  /*47d0*/  HADD2.F32 R11, -RZ, R109.H0_H0 ;  /* 0x2000006dff0b7230 */ /* 0x001fe40000004100 */
[----:B------:R-:W-:Y:S01]  /*47e0*/  FMUL.FTZ R40, R112, R14 ;  /* 0x0000000e70287220 */ /* 0x000fe20000410000 */
[----:B------:R-:W-:Y:S01]  /*47f0*/  HADD2.F32 R8, -RZ, R94.H0_H0 ;  /* 0x2000005eff087230 */ /* 0x000fe20000004100 */
[----:B------:R-:W-:Y:S01]  /*4800*/  IADD3 R14, PT, PT, R110, 0x60, RZ ;  /* 0x000000606e0e7810 */ /* 0x000fe20007ffe0ff */
        /* <DEDUP_REMOVED lines=9> */
[----:B------:R-:W-:Y:S02]  /*48a0*/  HADD2.F32 R10, -RZ, R95.H0_H0 ;  /* 0x2000005fff0a7230 */ /* 0x000fe40000004100 */
[----:B------:R-:W-:Y:S01]  /*48b0*/  FFMA.FTZ R11, R15, R12, R11 ;  /* 0x0000000c0f0b7223 */ /* 0x000fe2000001000b */
[----:B------:R-:W-:-:S04]  /*48c0*/  IMAD.WIDE.U32 R14, R14, 0x10, R156 ;  /* 0x000000100e0e7825 */ /* 0x000fc800078e009c */
[----:B------:R-:W-:Y:S01]  /*48d0*/  FFMA.FTZ R10, R40, R13, R10 ;  /* 0x0000000d280a7223 */ /* 0x000fe2000001000a */
[----:B------:R-:W-:Y:S02]  /*48e0*/  HADD2.F32 R13, -RZ, R114.H1_H1 ;  /* 0x30000072ff0d7230 */ /* 0x000fe40000004100 */
[C---:B------:R-:W-:Y:S01]  /*48f0*/  FMUL.FTZ R40, R112.reuse, R27 ;  /* 0x0000001b70287220 */ /* 0x040fe20000410000 */
[--C-:B------:R-:W-:Y:S02]  /*4900*/  HADD2.F32 R12, -RZ, R115.reuse.H1_H1 ;  /* 0x30000073ff0c7230 */ /* 0x100fe40000004100 */
[----:B------:R-:W-:Y:S01]  /*4910*/  FMUL.FTZ R27, R112, R51 ;  /* 0x00000033701b7220 */ /* 0x000fe20000410000 */
[----:B------:R0:W-:Y:S02]  /*4920*/  STG.E.128 desc[UR6][R14.64], R8 ;  /* 0x000000080e007986 */ /* 0x0001e4000c101d06 */
[----:B0-----:R-:W-:Y:S02]  /*4930*/  HADD2.F32 R14, -RZ, R115.H0_H0 ;  /* 0x20000073ff0e7230 */ /* 0x001fe40000004100 */
[----:B------:R-:W-:-:S02]  /*4940*/  HADD2.F32 R9, -RZ, R142.H0_H0 ;  /* 0x2000008eff097230 */ /* 0x000fc40000004100 */
[----:B------:R-:W-:Y:S02]  /*4950*/  HADD2.F32 R15, -RZ, R114.H0_H0 ;  /* 0x20000072ff0f7230 */ /* 0x000fe40000004100 */
[----:B------:R-:W-:Y:S02]  /*4960*/  HADD2.F32 R8, -RZ, R92.H0_H0 ;  /* 0x2000005cff087230 */ /* 0x000fe40000004100 */
[----:B------:R-:W-:Y:S01]  /*4970*/  FFMA.FTZ R9, R155, R14, R9 ;  /* 0x0000000e9b097223 */ /* 0x000fe20000010009 */
[----:B------:R-:W-:Y:S01]  /*4980*/  HADD2.F32 R10, -RZ, R93.H0_H0 ;  /* 0x2000005dff0a7230 */ /* 0x000fe20000004100 */
[----:B------:R-:W-:Y:S01]  /*4990*/  IADD3 R14, PT, PT, R110, 0x80, RZ ;  /* 0x000000806e0e7810 */ /* 0x000fe20007ffe0ff */
[----:B------:R-:W-:Y:S02]  /*49a0*/  HADD2.F32 R11, -RZ, R142.H1_H1 ;  /* 0x3000008eff0b7230 */ /* 0x000fe40000004100 */
[----:B------:R-:W-:Y:S01]  /*49b0*/  FFMA.FTZ R8, R158, R15, R8 ;  /* 0x0000000f9e087223 */ /* 0x000fe20000010008 */
[----:B------:R-:W-:-:S02]  /*49c0*/  HADD2.F32 R15, -RZ, R143.H1_H1 ;  /* 0x3000008fff0f7230 */ /* 0x000fc40000004100 */
[----:B------:R-:W-:Y:S01]  /*49d0*/  FFMA.FTZ R10, R154, R13, R10 ;  /* 0x0000000d9a0a7223 */ /* 0x000fe2000001000a */
[----:B------:R-:W-:-:S04]  /*49e0*/  IMAD.WIDE.U32 R36, R14, 0x10, R156 ;  /* 0x000000100e247825 */ /* 0x000fc800078e009c */
[----:B------:R-:W-:Y:S01]  /*49f0*/  FFMA.FTZ R11, R111, R12, R11 ;  /* 0x0000000c6f0b7223 */ /* 0x000fe2000001000b */
[----:B------:R-:W-:Y:S01]  /*4a00*/  FFMA.FTZ R15, R44, R32, R15 ;  /* 0x000000202c0f7223 */ /* 0x000fe2000001000f */
[----:B------:R-:W-:-:S03]  /*4a10*/  HADD2.F32 R12, -RZ, R90.H0_H0 ;  /* 0x2000005aff0c7230 */ /* 0x000fc60000004100 */
[----:B------:R0:W-:Y:S01]  /*4a20*/  STG.E.128 desc[UR6][R36.64], R8 ;  /* 0x0000000824007986 */ /* 0x0001e2000c101d06 */
[----:B------:R-:W-:Y:S02]  /*4a30*/  HADD2.F32 R13, -RZ, R143.H0_H0 ;  /* 0x2000008fff0d7230 */ /* 0x000fe40000004100 */
[----:B------:R-:W-:Y:S02]  /*4a40*/  HADD2.F32 R14, -RZ, R91.H0_H0 ;  /* 0x2000005bff0e7230 */ /* 0x000fe40000004100 */
[----:B------:R-:W-:Y:S01]  /*4a50*/  FFMA.FTZ R12, R47, R35, R12 ;  /* 0x000000232f0c7223 */ /* 0x000fe2000001000c */
[--C-:B------:R-:W-:Y:S02]  /*4a60*/  HADD2.F32 R35, -RZ, R118.reuse.H0_H0 ;  /* 0x20000076ff237230 */ /* 0x100fe40000004100 */
[----:B------:R-:W-:Y:S01]  /*4a70*/  FFMA.FTZ R13, R46, R34, R13 ;  /* 0x000000222e0d7223 */ /* 0x000fe2000001000d */
[----:B------:R-:W-:Y:S02]  /*4a80*/  HADD2.F32 R34, -RZ, R119.H0_H0 ;  /* 0x20000077ff227230 */ /* 0x000fe40000004100 */
[----:B------:R-:W-:Y:S01]  /*4a90*/  FFMA.FTZ R14, R45, R33, R14 ;  /* 0x000000212d0e7223 */ /* 0x000fe2000001000e */
[----:B------:R-:W-:-:S02]  /*4aa0*/  HADD2.F32 R33, -RZ, R118.H1_H1 ;  /* 0x30000076ff217230 */ /* 0x000fc40000004100 */
[----:B------:R-:W-:Y:S01]  /*4ab0*/  HADD2.F32 R32, -RZ, R119.H1_H1 ;  /* 0x30000077ff207230 */ /* 0x000fe20000004100 */
[----:B0-----:R-:W-:Y:S01]  /*4ac0*/  IADD3 R10, PT, PT, R110, 0xa0, RZ ;  /* 0x000000a06e0a7810 */ /* 0x001fe20007ffe0ff */
[----:B------:R-:W-:Y:S02]  /*4ad0*/  HADD2.F32 R8, -RZ, R88.H0_H0 ;  /* 0x20000058ff087230 */ /* 0x000fe40000004100 */
[----:B------:R-:W-:Y:S02]  /*4ae0*/  HADD2.F32 R9, -RZ, R144.H0_H0 ;  /* 0x20000090ff097230 */ /* 0x000fe40000004100 */
[----:B------:R-:W-:-:S04]  /*4af0*/  IMAD.WIDE.U32 R36, R10, 0x10, R156 ;  /* 0x000000100a247825 */ /* 0x000fc800078e009c */
[----:B------:R-:W-:Y:S01]  /*4b00*/  FFMA.FTZ R8, R43, R35, R8 ;  /* 0x000000232b087223 */ /* 0x000fe20000010008 */
[----:B------:R-:W-:Y:S01]  /*4b10*/  FFMA.FTZ R9, R42, R34, R9 ;  /* 0x000000222a097223 */ /* 0x000fe20000010009 */
[----:B------:R-:W-:Y:S01]  /*4b20*/  HADD2.F32 R35, -RZ, R120.H1_H1 ;  /* 0x30000078ff237230 */ /* 0x000fe20000004100 */
[----:B------:R0:W-:Y:S01]  /*4b30*/  STG.E.128 desc[UR6][R36.64], R12 ;  /* 0x0000000c24007986 */ /* 0x0001e2000c101d06 */
[----:B------:R-:W-:Y:S02]  /*4b40*/  HADD2.F32 R34, -RZ, R121.H1_H1 ;  /* 0x30000079ff227230 */ /* 0x000fe40000004100 */
[----:B------:R-:W-:Y:S02]  /*4b50*/  HADD2.F32 R10, -RZ, R89.H0_H0 ;  /* 0x20000059ff0a7230 */ /* 0x000fe40000004100 */
[----:B------:R-:W-:-:S03]  /*4b60*/  HADD2.F32 R11, -RZ, R144.H1_H1 ;  /* 0x30000090ff0b7230 */ /* 0x000fc60000004100 */
[----:B------:R-:W-:Y:S01]  /*4b70*/  FFMA.FTZ R10, R41, R33, R10 ;  /* 0x00000021290a7223 */ /* 0x000fe2000001000a */
[----:B------:R-:W-:Y:S02]  /*4b80*/  HADD2.F32 R33, -RZ, R122.H0_H0 ;  /* 0x2000007aff217230 */ /* 0x000fe40000004100 */
[----:B------:R-:W-:Y:S01]  /*4b90*/  FFMA.FTZ R11, R40, R32, R11 ;  /* 0x00000020280b7223 */ /* 0x000fe2000001000b */
[----:B------:R-:W-:Y:S02]  /*4ba0*/  HADD2.F32 R32, -RZ, R84.H0_H0 ;  /* 0x20000054ff207230 */ /* 0x000fe40000004100 */
[----:B------:R-:W-:-:S04]  /*4bb0*/  IMAD.WIDE.U32 R40, R38, 0x10, R156 ;  /* 0x0000001026287825 */ /* 0x000fc800078e009c */
[----:B------:R-:W-:Y:S01]  /*4bc0*/  FFMA.FTZ R16, R16, R33, R32 ;  /* 0x0000002110107223 */ /* 0x000fe20000010020 */
[----:B------:R-:W-:Y:S01]  /*4bd0*/  HADD2.F32 R33, -RZ, R123.H1_H1 ;  /* 0x3000007bff217230 */ /* 0x000fe20000004100 */
[----:B------:R1:W-:Y:S01]  /*4be0*/  STG.E.128 desc[UR6][R40.64], R8 ;  /* 0x0000000828007986 */ /* 0x0003e2000c101d06 */
[----:B0-----:R-:W-:Y:S02]  /*4bf0*/  HADD2.F32 R37, -RZ, R120.H0_H0 ;  /* 0x20000078ff257230 */ /* 0x001fe40000004100 */
[----:B------:R-:W-:Y:S02]  /*4c00*/  HADD2.F32 R12, -RZ, R86.H0_H0 ;  /* 0x20000056ff0c7230 */ /* 0x000fe40000004100 */
[----:B------:R-:W-:Y:S02]  /*4c10*/  HADD2.F32 R36, -RZ, R121.H0_H0 ;  /* 0x20000079ff247230 */ /* 0x000fe40000004100 */
[----:B------:R-:W-:Y:S02]  /*4c20*/  HADD2.F32 R13, -RZ, R145.H0_H0 ;  /* 0x20000091ff0d7230 */ /* 0x000fe40000004100 */
[----:B------:R-:W-:Y:S01]  /*4c30*/  FFMA.FTZ R12, R28, R37, R12 ;  /* 0x000000251c0c7223 */ /* 0x000fe2000001000c */
[----:B------:R-:W-:-:S02]  /*4c40*/  HADD2.F32 R14, -RZ, R87.H0_H0 ;  /* 0x20000057ff0e7230 */ /* 0x000fc40000004100 */
[----:B------:R-:W-:Y:S02]  /*4c50*/  HADD2.F32 R15, -RZ, R145.H1_H1 ;  /* 0x30000091ff0f7230 */ /* 0x000fe40000004100 */
[----:B------:R-:W-:Y:S01]  /*4c60*/  FFMA.FTZ R13, R29, R36, R13 ;  /* 0x000000241d0d7223 */ /* 0x000fe2000001000d */
[----:B------:R-:W-:Y:S02]  /*4c70*/  HADD2.F32 R37, -RZ, R123.H0_H0 ;  /* 0x2000007bff257230 */ /* 0x000fe40000004100 */
[----:B------:R-:W-:Y:S01]  /*4c80*/  FFMA.FTZ R14, R30, R35, R14 ;  /* 0x000000231e0e7223 */ /* 0x000fe2000001000e */
[----:B------:R-:W-:Y:S02]  /*4c90*/  HADD2.F32 R36, -RZ, R146.H0_H0 ;  /* 0x20000092ff247230 */ /* 0x000fe40000004100 */
[----:B------:R-:W-:Y:S01]  /*4ca0*/  FFMA.FTZ R15, R31, R34, R15 ;  /* 0x000000221f0f7223 */ /* 0x000fe2000001000f */
[----:B------:R-:W-:Y:S02]  /*4cb0*/  HADD2.F32 R35, -RZ, R122.H1_H1 ;  /* 0x3000007aff237230 */ /* 0x000fe40000004100 */
[----:B------:R-:W-:-:S02]  /*4cc0*/  HADD2.F32 R34, -RZ, R85.H0_H0 ;  /* 0x20000055ff227230 */ /* 0x000fc40000004100 */
[----:B------:R-:W-:Y:S01]  /*4cd0*/  FFMA.FTZ R17, R17, R37, R36 ;  /* 0x0000002511117223 */ /* 0x000fe20000010024 */
[----:B------:R-:W-:Y:S02]  /*4ce0*/  HADD2.F32 R37, -RZ, R124.H1_H1 ;  /* 0x3000007cff257230 */ /* 0x000fe40000004100 */
[----:B------:R-:W-:Y:S02]  /*4cf0*/  HADD2.F32 R36, -RZ, R83.H0_H0 ;  /* 0x20000053ff247230 */ /* 0x000fe40000004100 */
[----:B------:R-:W-:Y:S01]  /*4d00*/  FFMA.FTZ R18, R18, R35, R34 ;  /* 0x0000002312127223 */ /* 0x000fe20000010022 */
[----:B------:R-:W-:Y:S02]  /*4d10*/  HADD2.F32 R35, -RZ, R125.H1_H1 ;  /* 0x3000007dff237230 */ /* 0x000fe40000004100 */
[----:B------:R-:W-:Y:S02]  /*4d20*/  HADD2.F32 R34, -RZ, R147.H1_H1 ;  /* 0x30000093ff227230 */ /* 0x000fe40000004100 */
[----:B------:R-:W-:Y:S01]  /*4d30*/  FFMA.FTZ R22, R22, R37, R36 ;  /* 0x0000002516167223 */ /* 0x000fe20000010024 */
[C---:B------:R-:W-:Y:S01]  /*4d40*/  IADD3 R37, PT, PT, R110.reuse, 0xe0, RZ ;  /* 0x000000e06e257810 */ /* 0x040fe20007ffe0ff */
[----:B------:R-:W-:Y:S01]  /*4d50*/  HADD2.F32 R32, -RZ, R146.H1_H1 ;  /* 0x30000092ff207230 */ /* 0x000fe20000004100 */
[C---:B------:R-:W-:Y:S01]  /*4d60*/  IADD3 R36, PT, PT, R110.reuse, 0x100, RZ ;  /* 0x000001006e247810 */ /* 0x040fe20007ffe0ff */
[----:B------:R-:W-:Y:S01]  /*4d70*/  FFMA.FTZ R23, R23, R35, R34 ;  /* 0x0000002317177223 */ /* 0x000fe20000010022 */
[----:B------:R-:W-:Y:S01]  /*4d80*/  HADD2.F32 R31, -RZ, R124.H0_H0 ;  /* 0x2000007cff1f7230 */ /* 0x000fe20000004100 */
[----:B------:R-:W-:Y:S01]  /*4d90*/  IADD3 R35, PT, PT, R110, 0x120, RZ ;  /* 0x000001206e237810 */ /* 0x000fe20007ffe0ff */
[----:B------:R-:W-:-:S04]  /*4da0*/  IMAD.WIDE.U32 R42, R37, 0x10, R156 ;  /* 0x00000010252a7825 */ /* 0x000fc800078e009c */
[----:B------:R-:W-:Y:S01]  /*4db0*/  FFMA.FTZ R19, R19, R33, R32 ;  /* 0x0000002113137223 */ /* 0x000fe20000010020 */
[----:B------:R-:W-:Y:S01]  /*4dc0*/  IADD3 R34, PT, PT, R110, 0x140, RZ ;  /* 0x000001406e227810 */ /* 0x000fe20007ffe0ff */
[----:B------:R-:W-:Y:S01]  /*4dd0*/  HADD2.F32 R30, -RZ, R82.H0_H0 ;  /* 0x20000052ff1e7230 */ /* 0x000fe20000004100 */
[----:B------:R0:W-:Y:S01]  /*4de0*/  STG.E.128 desc[UR6][R42.64], R12 ;  /* 0x0000000c2a007986 */ /* 0x0001e2000c101d06 */
[----:B------:R-:W-:Y:S02]  /*4df0*/  HADD2.F32 R29, -RZ, R125.H0_H0 ;  /* 0x2000007dff1d7230 */ /* 0x000fe40000004100 */
[----:B------:R-:W-:Y:S02]  /*4e00*/  HADD2.F32 R28, -RZ, R147.H0_H0 ;  /* 0x20000093ff1c7230 */ /* 0x000fe40000004100 */
[----:B------:R-:W-:Y:S01]  /*4e10*/  FFMA.FTZ R20, R20, R31, R30 ;  /* 0x0000001f14147223 */ /* 0x000fe2000001001e */
[----:B------:R-:W-:-:S04]  /*4e20*/  IMAD.WIDE.U32 R44, R36, 0x10, R156 ;  /* 0x00000010242c7825 */ /* 0x000fc800078e009c */
[----:B------:R-:W-:Y:S01]  /*4e30*/  FFMA.FTZ R21, R21, R29, R28 ;  /* 0x0000001d15157223 */ /* 0x000fe2000001001c */
[----:B------:R-:W-:Y:S01]  /*4e40*/  HADD2.F32 R33, -RZ, R126.H0_H0 ;  /* 0x2000007eff217230 */ /* 0x000fe20000004100 */
[----:B------:R2:W-:Y:S01]  /*4e50*/  STG.E.128 desc[UR6][R44.64], R16 ;  /* 0x000000102c007986 */ /* 0x0005e2000c101d06 */
[----:B------:R-:W-:Y:S02]  /*4e60*/  HADD2.F32 R32, -RZ, R80.H0_H0 ;  /* 0x20000050ff207230 */ /* 0x000fe40000004100 */
[----:B------:R-:W-:-:S04]  /*4e70*/  IMAD.WIDE.U32 R46, R35, 0x10, R156 ;  /* 0x00000010232e7825 */ /* 0x000fc800078e009c */
[----:B------:R-:W-:Y:S01]  /*4e80*/  FFMA.FTZ R24, R24, R33, R32 ;  /* 0x0000002118187223 */ /* 0x000fe20000010020 */
[----:B-1----:R-:W-:Y:S01]  /*4e90*/  HADD2.F32 R8, -RZ, R78.H0_H0 ;  /* 0x2000004eff087230 */ /* 0x002fe20000004100 */
[----:B------:R1:W-:Y:S01]  /*4ea0*/  STG.E.128 desc[UR6][R46.64], R20 ;  /* 0x000000142e007986 */ /* 0x0003e2000c101d06 */
[----:B0-----:R-:W-:Y:S02]  /*4eb0*/  HADD2.F32 R13, -RZ, R130.H0_H0 ;  /* 0x20000082ff0d7230 */ /* 0x001fe40000004100 */
[----:B------:R-:W-:Y:S02]  /*4ec0*/  HADD2.F32 R12, -RZ, R76.H0_H0 ;  /* 0x2000004cff0c7230 */ /* 0x000fe40000004100 */
[----:B------:R-:W-:Y:S02]  /*4ed0*/  HADD2.F32 R9, -RZ, R149.H0_H0 ;  /* 0x20000095ff097230 */ /* 0x000fe40000004100 */
[----:B------:R-:W-:Y:S02]  /*4ee0*/  HADD2.F32 R15, -RZ, R128.H1_H1 ;  /* 0x30000080ff0f7230 */ /* 0x000fe40000004100 */
[----:B------:R-:W-:Y:S01]  /*4ef0*/  FFMA.FTZ R12, R56, R13, R12 ;  /* 0x0000000d380c7223 */ /* 0x000fe2000001000c */
[----:B------:R-:W-:-:S02]  /*4f00*/  HADD2.F32 R10, -RZ, R79.H0_H0 ;  /* 0x2000004fff0a7230 */ /* 0x000fc40000004100 */
[----:B--2---:R-:W-:Y:S02]  /*4f10*/  HADD2.F32 R17, -RZ, R128.H0_H0 ;  /* 0x20000080ff117230 */ /* 0x004fe40000004100 */
[--C-:B------:R-:W-:Y:S02]  /*4f20*/  HADD2.F32 R16, -RZ, R129.reuse.H0_H0 ;  /* 0x20000081ff107230 */ /* 0x100fe40000004100 */
[----:B------:R-:W-:Y:S01]  /*4f30*/  FFMA.FTZ R10, R54, R15, R10 ;  /* 0x0000000f360a7223 */ /* 0x000fe2000001000a */
        /* <DEDUP_REMOVED lines=10> */
[----:B------:R-:W-:Y:S01]  /*4fe0*/  HADD2.F32 R33, -RZ, R127.H1_H1 ;  /* 0x3000007fff217230 */ /* 0x000fe20000004100 */
[----:B------:R-:W-:Y:S01]  /*4ff0*/  IADD3 R31, PT, PT, R110, 0x160, RZ ;  /* 0x000001606e1f7810 */ /* 0x000fe20007ffe0ff */
[----:B------:R-:W-:-:S02]  /*5000*/  HADD2.F32 R32, -RZ, R148.H1_H1 ;  /* 0x30000094ff207230 */ /* 0x000fc40000004100 */
[----:B------:R-:W-:Y:S01]  /*5010*/  FFMA.FTZ R26, R26, R29, R28 ;  /* 0x0000001d1a1a7223 */ /* 0x000fe2000001001c */
[----:B-1----:R-:W-:Y:S01]  /*5020*/  HADD2.F32 R22, -RZ, R131.H0_H0 ;  /* 0x20000083ff167230 */ /* 0x002fe20000004100 */
[----:B------:R-:W-:Y:S01]  /*5030*/  IADD3 R29, PT, PT, R110, 0x1a0, RZ ;  /* 0x000001a06e1d7810 */ /* 0x000fe20007ffe0ff */
[----:B------:R-:W-:Y:S02]  /*5040*/  HADD2.F32 R13, -RZ, R150.H0_H0 ;  /* 0x20000096ff0d7230 */ /* 0x000fe40000004100 */
[----:B------:R-:W-:Y:S01]  /*5050*/  FFMA.FTZ R27, R27, R33, R32 ;  /* 0x000000211b1b7223 */ /* 0x000fe20000010020 */
[----:B------:R-:W-:Y:S01]  /*5060*/  IMAD.WIDE.U32 R48, R34, 0x10, R156 ;  /* 0x0000001022307825 */ /* 0x000fe200078e009c */
[----:B------:R-:W-:-:S03]  /*5070*/  IADD3 R28, PT, PT, R110, 0x1c0, RZ ;  /* 0x000001c06e1c7810 */ /* 0x000fc60007ffe0ff */
[----:B------:R-:W-:Y:S01]  /*5080*/  FFMA.FTZ R13, R57, R22, R13 ;  /* 0x00000016390d7223 */ /* 0x000fe2000001000d */
[----:B------:R-:W-:Y:S01]  /*5090*/  HADD2.F32 R21, -RZ, R130.H1_H1 ;  /* 0x30000082ff157230 */ /* 0x000fe20000004100 */
[----:B------:R0:W-:Y:S01]  /*50a0*/  STG.E.128 desc[UR6][R48.64], R24 ;  /* 0x0000001830007986 */ /* 0x0001e2000c101d06 */
[----:B------:R-:W-:Y:S01]  /*50b0*/  HADD2.F32 R14, -RZ, R77.H0_H0 ;  /* 0x2000004dff0e7230 */ /* 0x000fe20000004100 */
[C---:B------:R-:W-:Y:S01]  /*50c0*/  IADD3 R30, PT, PT, R110.reuse, 0x180, RZ ;  /* 0x000001806e1e7810 */ /* 0x040fe20007ffe0ff */
[----:B------:R-:W-:Y:S01]  /*50d0*/  HADD2.F32 R20, -RZ, R131.H1_H1 ;  /* 0x30000083ff147230 */ /* 0x000fe20000004100 */
[----:B------:R-:W-:Y:S01]  /*50e0*/  IADD3 R110, PT, PT, R110, 0x1e0, RZ ;  /* 0x000001e06e6e7810 */ /* 0x000fe20007ffe0ff */
        /* <DEDUP_REMOVED lines=9> */
[----:B------:R-:W-:-:S02]  /*5180*/  HADD2.F32 R22, -RZ, R73.H0_H0 ;  /* 0x20000049ff167230 */ /* 0x000fc40000004100 */
[----:B------:R-:W-:Y:S01]  /*5190*/  FFMA.FTZ R17, R61, R18, R17 ;  /* 0x000000123d117223 */ /* 0x000fe20000010011 */
[----:B0-----:R-:W-:Y:S02]  /*51a0*/  HADD2.F32 R27, -RZ, R132.H1_H1 ;  /* 0x30000084ff1b7230 */ /* 0x001fe40000004100 */
        /* <DEDUP_REMOVED lines=11> */
[----:B------:R-:W-:-:S04]  /*5260*/  IMAD.WIDE.U32 R36, R29, 0x10, R156 ;  /* 0x000000101d247825 */ /* 0x000fc800078e009c */
[----:B------:R-:W-:Y:S01]  /*5270*/  FFMA.FTZ R21, R65, R24, R21 ;  /* 0x0000001841157223 */ /* 0x000fe20000010015 */
[----:B------:R-:W-:-:S04]  /*5280*/  IMAD.WIDE.U32 R38, R28, 0x10, R156 ;  /* 0x000000101c267825 */ /* 0x000fc800078e009c */
[----:B------:R-:W-:Y:S02]  /*5290*/  HADD2.F32 R40, -RZ, R135.H1_H1 ;  /* 0x30000087ff287230 */ /* 0x000fe40000004100 */
[----:B------:R-:W-:Y:S02]  /*52a0*/  HADD2.F32 R23, -RZ, R152.H1_H1 ;  /* 0x30000098ff177230 */ /* 0x000fe40000004100 */
[----:B------:R-:W-:Y:S02]  /*52b0*/  HADD2.F32 R33, -RZ, R136.H0_H0 ;  /* 0x20000088ff217230 */ /* 0x000fe40000004100 */
[----:B------:R-:W-:Y:S02]  /*52c0*/  HADD2.F32 R24, -RZ, R2.H0_H0 ;  /* 0x20000002ff187230 */ /* 0x000fe40000004100 */
[----:B------:R-:W-:Y:S01]  /*52d0*/  FFMA.FTZ R23, R67, R40, R23 ;  /* 0x0000002843177223 */ /* 0x000fe20000010017 */
[----:B------:R-:W-:Y:S02]  /*52e0*/  HADD2.F32 R32, -RZ, R137.H0_H0 ;  /* 0x20000089ff207230 */ /* 0x000fe40000004100 */
        /* <DEDUP_REMOVED lines=8> */
[----:B------:R-:W-:-:S04]  /*5370*/  IMAD.WIDE.U32 R34, R31, 0x10, R156 ;  /* 0x000000101f227825 */ /* 0x000fc800078e009c */
[----:B------:R-:W-:Y:S01]  /*5380*/  FFMA.FTZ R27, R71, R28, R27 ;  /* 0x0000001c471b7223 */ /* 0x000fe2000001001b */
[--C-:B------:R-:W-:Y:S01]  /*5390*/  IMAD.WIDE.U32 R30, R30, 0x10, R156.reuse ;  /* 0x000000101e1e7825 */ /* 0x100fe200078e009c */
[----:B------:R1:W-:Y:S03]  /*53a0*/  STG.E.128 desc[UR6][R34.64], R8 ;  /* 0x0000000822007986 */ /* 0x0003e6000c101d06 */
[----:B------:R-:W-:Y:S01]  /*53b0*/  IMAD.WIDE.U32 R110, R110, 0x10, R156 ;  /* 0x000000106e6e7825 */ /* 0x000fe200078e009c */
[----:B------:R1:W-:Y:S04]  /*53c0*/  STG.E.128 desc[UR6][R30.64], R12 ;  /* 0x0000000c1e007986 */ /* 0x0003e8000c101d06 */
[----:B------:R1:W-:Y:S04]  /*53d0*/  STG.E.128 desc[UR6][R36.64], R16 ;  /* 0x0000001024007986 */ /* 0x0003e8000c101d06 */
[----:B------:R1:W-:Y:S04]  /*53e0*/  STG.E.128 desc[UR6][R38.64], R20 ;  /* 0x0000001426007986 */ /* 0x0003e8000c101d06 */
[----:B------:R1:W-:Y:S02]  /*53f0*/  STG.E.128 desc[UR6][R110.64], R24 ;  /* 0x000000186e007986 */ /* 0x0003e4000c101d06 */
.L_x_56727:
[----:B------:R-:W-:Y:S05]  /*5400*/  BSYNC.RECONVERGENT B0 ;  /* 0x0000000000007941 */ /* 0x000fea0003800200 */
.L_x_56726:
[----:B-1----:R-:W1:Y:S02]  /*5410*/  LDC.64 R8, c[0x0][0x380] ;  /* 0x0000e000ff087b82 */ /* 0x002e640000000a00 */
[----:B-1----:R-:W-:-:S04]  /*5420*/  LEA R102, R8, R102, 0x2 ;  /* 0x0000006608667211 */ /* 0x002fc800078e10ff */
[----:B------:R-:W-:-:S13]  /*5430*/  ISETP.GE.AND P0, PT, R102, R9, PT ;  /* 0x000000096600720c */ /* 0x000fda0003f06270 */
[----:B------:R-:W-:Y:S05]  /*5440*/  @!P0 BRA `(.L_x_56728) ;  /* 0xffffffb800908947 */ /* 0x000fea000383ffff */
[----:B------:R-:W-:Y:S05]  /*5450*/  EXIT ;  /* 0x000000000000794d */ /* 0x000fea0003800000 */
.L_x_56725:
[----:B------:R-:W-:Y:S01]  /*5460*/  BSSY B0, `(.L_x_56729) ;  /* 0x0000008000007945 */ /* 0x000fe20003800000 */
[----:B------:R-:W-:Y:S02]  /*5470*/  MOV R161, R154 ;  /* 0x0000009a00a17202 */ /* 0x000fe40000000f00 */
[----:B------:R-:W-:Y:S02]  /*5480*/  MOV R156, 0x1 ;  /* 0x00000001009c7802 */ /* 0x000fe40000000f00 */
[----:B------:R-:W-:Y:S02]  /*5490*/  MOV R112, 0x1f ;  /* 0x0000001f00707802 */ /* 0x000fe40000000f00 */
[----:B------:R-:W-:-:S07]  /*54a0*/  MOV R157, 0xffffffff ;  /* 0xffffffff009d7802 */ /* 0x000fce0000000f00 */
[----:B-----5:R-:W-:Y:S05]  /*54b0*/  WARPSYNC.COLLECTIVE R157, `(.L_x_56730) ;  /* 0x000000009d087348 */ /* 0x020fea0003c00000 */
[----:B------:R0:W1:Y:S02]  /*54c0*/  SHFL.BFLY P1, R112, R161, R156, R112 ;  /* 0x0c00009ca1707389 */ /* 0x0000640000020070 */
[----:B01---5:R-:W-:Y:S05]  /*54d0*/  ENDCOLLECTIVE ;  /* 0x000000000000791b */ /* 0x023fea0003800000 */
.L_x_56730:
[----:B------:R-:W-:Y:S05]  /*54e0*/  BSYNC B0 ;  /* 0x0000000000007941 */ /* 0x000fea0003800000 */
.L_x_56729:
        /* <DEDUP_REMOVED lines=9> */
.L_x_56731:
[----:B------:R-:W-:Y:S02]  /*5580*/  HFMA2 R156, -RZ, RZ, 0, 2.384185791015625e-07 ;  /* 0x00000004ff9c7431 */ /* 0x000fe400000001ff */
[----:B------:R-:W-:Y:S01]  /*5590*/  FADD.FTZ R154, R154, R112 ;  /* 0x000000709a9a7221 */ /* 0x000fe20000010000 */
[----:B------:R-:W-:-:S04]  /*55a0*/  MOV R112, 0x1f ;  /* 0x0000001f00707802 */ /* 0x000fc80000000f00 */
[----:B------:R-:W-:-:S07]  /*55b0*/  MOV R161, R154 ;  /* 0x0000009a00a17202 */ /* 0x000fce0000000f00 */
[----:B------:R-:W-:Y:S05]  /*55c0*/  WARPSYNC.COLLECTIVE R157, `(.L_x_56732) ;  /* 0x000000009d087348 */ /* 0x000fea0003c00000 */
[----:B------:R0:W1:Y:S02]  /*55d0*/  SHFL.BFLY P1, R112, R161, R156, R112 ;  /* 0x0c00009ca1707389 */ /* 0x0000640000020070 */
[----:B01----:R-:W-:Y:S05]  /*55e0*/  ENDCOLLECTIVE ;  /* 0x000000000000791b */ /* 0x003fea0003800000 */
.L_x_56732:
[----:B------:R-:W-:Y:S02]  /*55f0*/  HFMA2 R156, -RZ, RZ, 0, 4.76837158203125e-07 ;  /* 0x00000008ff9c7431 */ /* 0x000fe400000001ff */
[----:B------:R-:W-:Y:S01]  /*5600*/  FADD.FTZ R154, R154, R112 ;  /* 0x000000709a9a7221 */ /* 0x000fe20000010000 */
[----:B------:R-:W-:-:S04]  /*5610*/  MOV R112, 0x1f ;  /* 0x0000001f00707802 */ /* 0x000fc80000000f00 */
[----:B------:R-:W-:-:S07]  /*5620*/  MOV R161, R154 ;  /* 0x0000009a00a17202 */ /* 0x000fce0000000f00 */
[----:B------:R-:W-:Y:S05]  /*5630*/  WARPSYNC.COLLECTIVE R157, `(.L_x_56733) ;  /* 0x000000009d087348 */ /* 0x000fea0003c00000 */
[----:B------:R0:W1:Y:S02]  /*5640*/  SHFL.BFLY P1, R112, R161, R156, R112 ;  /* 0x0c00009ca1707389 */ /* 0x0000640000020070 */
[----:B01----:R-:W-:Y:S05]  /*5650*/  ENDCOLLECTIVE ;  /* 0x000000000000791b */ /* 0x003fea0003800000 */
.L_x_56733:
[----:B------:R-:W-:Y:S02]  /*5660*/  HFMA2 R156, -RZ, RZ, 0, 9.5367431640625e-07 ;  /* 0x00000010ff9c7431 */ /* 0x000fe400000001ff */
[----:B------:R-:W-:Y:S01]  /*5670*/  FADD.FTZ R154, R154, R112 ;  /* 0x000000709a9a7221 */ /* 0x000fe20000010000 */
[----:B------:R-:W-:-:S04]  /*5680*/  MOV R112, 0x1f ;  /* 0x0000001f00707802 */ /* 0x000fc80000000f00 */
[----:B------:R-:W-:-:S07]  /*5690*/  MOV R161, R154 ;  /* 0x0000009a00a17202 */ /* 0x000fce0000000f00 */
[----:B------:R-:W-:Y:S05]  /*56a0*/  WARPSYNC.COLLECTIVE R157, `(.L_x_56734) ;  /* 0x000000009d087348 */ /* 0x000fea0003c00000 */
[----:B------:R0:W1:Y:S02]  /*56b0*/  SHFL.BFLY P1, R112, R161, R156, R112 ;  /* 0x0c00009ca1707389 */ /* 0x0000640000020070 */
[----:B01----:R-:W-:Y:S05]  /*56c0*/  ENDCOLLECTIVE ;  /* 0x000000000000791b */ /* 0x003fea0003800000 */
.L_x_56734:
        /* <DEDUP_REMOVED lines=129> */
[----:B------:R-:W-:-:S03]  /*5ee0*/  HFMA2 R156, -RZ, RZ, 0, 5.9604644775390625e-08 ;  /* 0x00000001ff9c7431 */ /* 0x000fc600000001ff */
[----:B------:R-:W-:Y:S01]  /*5ef0*/  FFMA.FTZ R159, R159, R159, R112 ;  /* 0x0000009f9f9f7223 */ /* 0x000fe20000010070 */
[----:B------:R-:W-:-:S04]  /*5f00*/  MOV R112, 0x1f ;  /* 0x0000001f00707802 */ /* 0x000fc80000000f00 */
[----:B------:R-:W-:-:S07]  /*5f10*/  MOV R161, R159 ;  /* 0x0000009f00a17202 */ /* 0x000fce0000000f00 */
[----:B------:R-:W-:Y:S05]  /*5f20*/  WARPSYNC.COLLECTIVE R157, `(.L_x_56735) ;  /* 0x000000009d087348 */ /* 0x000fea0003c00000 */
[----:B------:R0:W1:Y:S02]  /*5f30*/  SHFL.BFLY P1, R112, R161, R156, R112 ;  /* 0x0c00009ca1707389 */ /* 0x0000640000020070 */
[----:B01----:R-:W-:Y:S05]  /*5f40*/  ENDCOLLECTIVE ;  /* 0x000000000000791b */ /* 0x003fea0003800000 */
.L_x_56735:
[----:B------:R-:W-:Y:S02]  /*5f50*/  HFMA2 R156, -RZ, RZ, 0, 1.1920928955078125e-07 ;  /* 0x00000002ff9c7431 */ /* 0x000fe400000001ff */
[----:B------:R-:W-:Y:S01]  /*5f60*/  FADD.FTZ R159, R159, R112 ;  /* 0x000000709f9f7221 */ /* 0x000fe20000010000 */
[----:B------:R-:W-:-:S04]  /*5f70*/  MOV R112, 0x1f ;  /* 0x0000001f00707802 */ /* 0x000fc80000000f00 */
[----:B------:R-:W-:-:S07]  /*5f80*/  MOV R161, R159 ;  /* 0x0000009f00a17202 */ /* 0x000fce0000000f00 */
[----:B------:R-:W-:Y:S05]  /*5f90*/  WARPSYNC.COLLECTIVE R157, `(.L_x_56736) ;  /* 0x000000009d087348 */ /* 0x000fea0003c00000 */
[----:B------:R0:W1:Y:S02]  /*5fa0*/  SHFL.BFLY P1, R112, R161, R156, R112 ;  /* 0x0c00009ca1707389 */ /* 0x0000640000020070 */
[----:B01----:R-:W-:Y:S05]  /*5fb0*/  ENDCOLLECTIVE ;  /* 0x000000000000791b */ /* 0x003fea0003800000 */
.L_x_56736:
[----:B------:R-:W-:Y:S02]  /*5fc0*/  HFMA2 R156, -RZ, RZ, 0, 2.384185791015625e-07 ;  /* 0x00000004ff9c7431 */ /* 0x000fe400000001ff */
[----:B------:R-:W-:Y:S01]  /*5fd0*/  FADD.FTZ R159, R159, R112 ;  /* 0x000000709f9f7221 */ /* 0x000fe20000010000 */
[----:B------:R-:W-:-:S04]  /*5fe0*/  MOV R112, 0x1f ;  /* 0x0000001f00707802 */ /* 0x000fc80000000f00 */
[----:B------:R-:W-:-:S07]  /*5ff0*/  MOV R161, R159 ;  /* 0x0000009f00a17202 */ /* 0x000fce0000000f00 */
[----:B------:R-:W-:Y:S05]  /*6000*/  WARPSYNC.COLLECTIVE R157, `(.L_x_56737) ;  /* 0x000000009d087348 */ /* 0x000fea0003c00000 */
[----:B------:R0:W1:Y:S02]  /*6010*/  SHFL.BFLY P1, R112, R161, R156, R112 ;  /* 0x0c00009ca1707389 */ /* 0x0000640000020070 */
[----:B01----:R-:W-:Y:S05]  /*6020*/  ENDCOLLECTIVE ;  /* 0x000000000000791b */ /* 0x003fea0003800000 */
.L_x_56737:
[----:B------:R-:W-:Y:S02]  /*6030*/  HFMA2 R156, -RZ, RZ, 0, 4.76837158203125e-07 ;  /* 0x00000008ff9c7431 */ /* 0x000fe400000001ff */
[----:B------:R-:W-:Y:S01]  /*6040*/  FADD.FTZ R159, R159, R112 ;  /* 0x000000709f9f7221 */ /* 0x000fe20000010000 */
[----:B------:R-:W-:-:S04]  /*6050*/  MOV R112, 0x1f ;  /* 0x0000001f00707802 */ /* 0x000fc80000000f00 */
[----:B------:R-:W-:-:S07]  /*6060*/  MOV R161, R159 ;  /* 0x0000009f00a17202 */ /* 0x000fce0000000f00 */
[----:B------:R-:W-:Y:S05]  /*6070*/  WARPSYNC.COLLECTIVE R157, `(.L_x_56738) ;  /* 0x000000009d087348 */ /* 0x000fea0003c00000 */
[----:B------:R0:W1:Y:S02]  /*6080*/  SHFL.BFLY P1, R112, R161, R156, R112 ;  /* 0x0c00009ca1707389 */ /* 0x0000640000020070 */
[----:B01----:R-:W-:Y:S05]  /*6090*/  ENDCOLLECTIVE ;  /* 0x000000000000791b */ /* 0x003fea0003800000 */
.L_x_56738:
[----:B------:R-:W-:Y:S02]  /*60a0*/  HFMA2 R156, -RZ, RZ, 0, 9.5367431640625e-07 ;  /* 0x00000010ff9c7431 */ /* 0x000fe400000001ff */
[----:B------:R-:W-:Y:S01]  /*60b0*/  FADD.FTZ R159, R159, R112 ;  /* 0x000000709f9f7221 */ /* 0x000fe20000010000 */
[----:B------:R-:W-:-:S04]  /*60c0*/  MOV R112, 0x1f ;  /* 0x0000001f00707802 */ /* 0x000fc80000000f00 */
[----:B------:R-:W-:-:S07]  /*60d0*/  MOV R161, R159 ;  /* 0x0000009f00a17202 */ /* 0x000fce0000000f00 */
[----:B------:R-:W-:Y:S05]  /*60e0*/  WARPSYNC.COLLECTIVE R157, `(.L_x_56739) ;  /* 0x000000009d087348 */ /* 0x000fea0003c00000 */
[----:B------:R0:W1:Y:S02]  /*60f0*/  SHFL.BFLY P1, R112, R161, R156, R112 ;  /* 0x0c00009ca1707389 */ /* 0x0000640000020070 */
[----:B01----:R-:W-:Y:S05]  /*6100*/  ENDCOLLECTIVE ;  /* 0x000000000000791b */ /* 0x003fea0003800000 */
.L_x_56739:
[----:B------:R-:W-:Y:S05]  /*6110*/  BRA `(.L_x_56740) ;  /* 0xffffffd8009c7947 */ /* 0x000fea000383ffff */
.L_x_56741:
        /* <DEDUP_REMOVED lines=14> */
.L_x_71551:


//--------------------- .text._ZN10layer_norm13ln_fwd_kernelINS_13Kernel_traitsI6__halfffffjLj2048ELj1ELj4ELj1ELj16ENS_18Kernel_traits_baseILj2048ES2_ffffjLj128EEEEELb0ELb1ELb0ELb0EEEvNS_9FwdParamsE --------------------------
	.section	.text._ZN10layer_norm13ln_fwd_kernelINS_13Kernel_traitsI6__halfffffjLj2048ELj1ELj4ELj1ELj16ENS_18Kernel_traits_baseILj2048ES2_ffffjLj128EEEEELb0ELb1ELb0ELb0EEEvNS_9FwdParamsE,"ax",@progbits
	.align	128
        .global         _ZN10layer_norm13ln_fwd_kernelINS_13Kernel_traitsI6__halfffffjLj2048ELj1ELj4ELj1ELj16ENS_18Kernel_traits_baseILj2048ES2_ffffjLj128EEEEELb0ELb1ELb0ELb0EEEvNS_9FwdParamsE
        .type           _ZN10layer_norm13ln_fwd_kernelINS_13Kernel_traitsI6__halfffffjLj2048ELj1ELj4ELj1ELj16ENS_18Kernel_traits_baseILj2048ES2_ffffjLj128EEEEELb0ELb1ELb0ELb0EEEvNS_9FwdParamsE,@function
        .size           _ZN10layer_norm13ln_fwd_kernelINS_13Kernel_traitsI6__halfffffjLj2048ELj1ELj4ELj1ELj16ENS_18Kernel_traits_baseILj2048ES2_ffffjLj128EEEEELb0ELb1ELb0ELb0EEEvNS_9FwdParamsE,(.L_x_71552 - _ZN10layer_norm13ln_fwd_kernelINS_13Kernel_traitsI6__halfffffjLj2048ELj1ELj4ELj1ELj16ENS_18Kernel_traits_baseILj2048ES2_ffffjLj128EEEEELb0ELb1ELb0ELb0EEEvNS_9FwdParamsE)
        .other          _ZN10layer_norm13ln_fwd_kernelINS_13Kernel_traitsI6__halfffffjLj2048ELj1ELj4ELj1ELj16ENS_18Kernel_traits_baseILj2048ES2_ffffjLj128EEEEELb0ELb1ELb0ELb0EEEvNS_9FwdParamsE,@"STO_CUDA_ENTRY STV_DEFAULT"
_ZN10layer_norm13ln_fwd_kernelINS_13Kernel_traitsI6__halfffffjLj2048ELj1ELj4ELj1ELj16ENS_18Kernel_traits_baseILj2048ES2_ffffjLj128EEEEELb0ELb1ELb0ELb0EEEvNS_9FwdParamsE:
.text._ZN10layer_norm13ln_fwd_kernelINS_13Kernel_traitsI6__halfffffjLj2048ELj1ELj4ELj1ELj16ENS_18Kernel_traits_baseILj2048ES2_ffffjLj128EEEEELb0ELb1ELb0ELb0EEEvNS_9FwdParamsE:
        /* <DEDUP_REMOVED lines=22> */
[----:B------:R-:W-:-:S07]  /*0160*/  ISETP.GE.U32.AND P1, PT, R104, 0x80, PT ;  /* 0x000000806800780c */ /* 0x000fce0003f26070 */
[----:B------:R-:W0:Y:S08]  /*0170*/  @P2 LDC.64 R6, c[0x0][0x3d0] ;  /* 0x0000f400ff062b82 */ /* 0x000e300000000a00 */
[----:B------:R-:W1:Y:S08]  /*0180*/  @P2 LDC.64 R68, c[0x0][0x438] ;  /* 0x00010e00ff442b82 */ /* 0x000e700000000a00 */
[----:B------:R-:W2:Y:S01]  /*0190*/  @P2 LDC.64 R70, c[0x0][0x3e8] ;  /* 0x0000fa00ff462b82 */ /* 0x000ea20000000a00 */
[----:B------:R-:W-:-:S07]  /*01a0*/  ISETP.GE.U32.AND P4, PT, R104, 0xa0, PT ;  /* 0x000000a06800780c */ /* 0x000fce0003f86070 */
[----:B------:R-:W3:Y:S01]  /*01b0*/  @P6 LDC.64 R72, c[0x0][0x3d0] ;  /* 0x0000f400ff486b82 */ /* 0x000ee20000000a00 */
[----:B------:R-:W-:Y:S01]  /*01c0*/  ISETP.GE.U32.AND P5, PT, R104, 0xc0, PT ;  /* 0x000000c06800780c */ /* 0x000fe20003fa6070 */
[----:B0-----:R-:W-:Y:S01]  /*01d0*/  @P2 IMAD.WIDE.U32 R6, R66, 0x8, R6 ;  /* 0x0000000842062825 */ /* 0x001fe200078e0006 */
[----:B------:R-:W-:-:S04]  /*01e0*/  ISETP.GE.U32.AND P3, PT, R104, 0xe0, PT ;  /* 0x000000e06800780c */ /* 0x000fc80003f66070 */
[----:B------:R0:W5:Y:S01]  /*01f0*/  @P2 LDG.E.64 R34, desc[UR6][R6.64] ;  /* 0x0000000606222981 */ /* 0x000162000c1e1b00 */
[----:B------:R-:W4:Y:S08]  /*0200*/  @P6 LDC.64 R74, c[0x0][0x438] ;  /* 0x00010e00ff4a6b82 */ /* 0x000f300000000a00 */
[----:B------:R-:W4:Y:S08]  /*0210*/  @P6 LDC.64 R106, c[0x0][0x3e8] ;  /* 0x0000fa00ff6a6b82 */ /* 0x000f300000000a00 */
[----:B------:R-:W4:Y:S08]  /*0220*/  @P0 LDC.64 R108, c[0x0][0x3d0] ;  /* 0x0000f400ff6c0b82 */ /* 0x000f300000000a00 */
[----:B------:R-:W4:Y:S08]  /*0230*/  @P0 LDC.64 R110, c[0x0][0x438] ;  /* 0x00010e00ff6e0b82 */ /* 0x000f300000000a00 */
[----:B------:R-:W4:Y:S01]  /*0240*/  @P0 LDC.64 R112, c[0x0][0x3e8] ;  /* 0x0000fa00ff700b82 */ /* 0x000f220000000a00 */
[----:B-1----:R-:W-:-:S07]  /*0250*/  @P2 IMAD.WIDE.U32 R68, R66, 0x8, R68 ;  /* 0x0000000842442825 */ /* 0x002fce00078e0044 */
[----:B------:R-:W1:Y:S01]  /*0260*/  @P1 LDC.64 R114, c[0x0][0x3d0] ;  /* 0x0000f400ff721b82 */ /* 0x000e620000000a00 */
[----:B--2---:R-:W-:-:S07]  /*0270*/  @P2 IMAD.WIDE.U32 R70, R66, 0x8, R70 ;  /* 0x0000000842462825 */ /* 0x004fce00078e0046 */
[----:B------:R-:W2:Y:S01]  /*0280*/  @P1 LDC.64 R116, c[0x0][0x438] ;  /* 0x00010e00ff741b82 */ /* 0x000ea20000000a00 */
[----:B------:R-:W-:Y:S01]  /*0290*/  @P2 LOP3.LUT R66, R66, 0x20, RZ, 0xfc, !PT ;  /* 0x0000002042422812 */ /* 0x000fe200078efcff */
[----:B------:R1:W5:Y:S04]  /*02a0*/  @P2 LDG.E.64 R42, desc[UR6][R70.64] ;  /* 0x00000006462a2981 */ /* 0x000368000c1e1b00 */
[----:B------:R1:W5:Y:S02]  /*02b0*/  @P2 LD.E.64 R102, desc[UR6][R68.64] ;  /* 0x0000000644662980 */ /* 0x000364000c101b00 */
[----:B------:R-:W2:Y:S01]  /*02c0*/  @P1 LDC.64 R118, c[0x0][0x3e8] ;  /* 0x0000fa00ff761b82 */ /* 0x000ea20000000a00 */
[----:B---3--:R-:W-:-:S07]  /*02d0*/  @P6 IMAD.WIDE.U32 R72, R66, 0x8, R72 ;  /* 0x0000000842486825 */ /* 0x008fce00078e0048 */
[----:B0-----:R-:W0:Y:S01]  /*02e0*/  @P4 LDC.64 R6, c[0x0][0x3d0] ;  /* 0x0000f400ff064b82 */ /* 0x001e220000000a00 */
[C---:B----4-:R-:W-:Y:S01]  /*02f0*/  @P6 IMAD.WIDE.U32 R74, R66.reuse, 0x8, R74 ;  /* 0x00000008424a6825 */ /* 0x050fe200078e004a */
[----:B------:R3:W5:Y:S06]  /*0300*/  @P6 LDG.E.64 R32, desc[UR6][R72.64] ;  /* 0x0000000648206981 */ /* 0x00076c000c1e1b00 */
[----:B------:R-:W4:Y:S01]  /*0310*/  @P4 LDC.64 R120, c[0x0][0x438] ;  /* 0x00010e00ff784b82 */ /* 0x000f220000000a00 */
[----:B------:R-:W-:-:S07]  /*0320*/  @P6 IMAD.WIDE.U32 R106, R66, 0x8, R106 ;  /* 0x00000008426a6825 */ /* 0x000fce00078e006a */
[----:B------:R-:W4:Y:S01]  /*0330*/  @P4 LDC.64 R122, c[0x0][0x3e8] ;  /* 0x0000fa00ff7a4b82 */ /* 0x000f220000000a00 */
[----:B------:R-:W-:Y:S01]  /*0340*/  @P6 IADD3 R66, PT, PT, R66, 0x20, RZ ;  /* 0x0000002042426810 */ /* 0x000fe20007ffe0ff */
[----:B------:R2:W5:Y:S06]  /*0350*/  @P6 LDG.E.64 R44, desc[UR6][R106.64] ;  /* 0x000000066a2c6981 */ /* 0x00056c000c1e1b00 */
[----:B------:R-:W4:Y:S01]  /*0360*/  @P5 LDC.64 R124, c[0x0][0x3d0] ;  /* 0x0000f400ff7c5b82 */ /* 0x000f220000000a00 */
[----:B------:R-:W-:Y:S01]  /*0370*/  @P0 IMAD.WIDE.U32 R108, R66, 0x8, R108 ;  /* 0x00000008426c0825 */ /* 0x000fe200078e006c */
[----:B------:R-:W-:Y:S01]  /*0380*/  ISETP.GE.U32.AND P2, PT, R104, 0x100, PT ;  /* 0x000001006800780c */ /* 0x000fe20003f46070 */
[----:B------:R0:W5:Y:S05]  /*0390*/  @P6 LD.E.64 R100, desc[UR6][R74.64] ;  /* 0x000000064a646980 */ /* 0x00016a000c101b00 */
[----:B-1----:R-:W1:Y:S01]  /*03a0*/  @P5 LDC.64 R70, c[0x0][0x438] ;  /* 0x00010e00ff465b82 */ /* 0x002e620000000a00 */
[C---:B------:R-:W-:Y:S01]  /*03b0*/  @P0 IMAD.WIDE.U32 R110, R66.reuse, 0x8, R110 ;  /* 0x00000008426e0825 */ /* 0x040fe200078e006e */
[----:B------:R4:W5:Y:S06]  /*03c0*/  @P0 LDG.E.64 R30, desc[UR6][R108.64] ;  /* 0x000000066c1e0981 */ /* 0x00096c000c1e1b00 */
[----:B------:R-:W1:Y:S01]  /*03d0*/  @P5 LDC.64 R68, c[0x0][0x3e8] ;  /* 0x0000fa00ff445b82 */ /* 0x000e620000000a00 */
[C---:B------:R-:W-:Y:S01]  /*03e0*/  @P0 IMAD.WIDE.U32 R112, R66.reuse, 0x8, R112 ;  /* 0x0000000842700825 */ /* 0x040fe200078e0070 */
[----:B------:R-:W-:Y:S01]  /*03f0*/  @P0 IADD3 R66, PT, PT, R66, 0x20, RZ ;  /* 0x0000002042420810 */ /* 0x000fe20007ffe0ff */
[----:B------:R-:W5:Y:S05]  /*0400*/  @P0 LD.E.64 R98, desc[UR6][R110.64] ;  /* 0x000000066e620980 */ /* 0x000f6a000c101b00 */
[----:B---3--:R-:W3:Y:S01]  /*0410*/  @P3 LDC.64 R72, c[0x0][0x3d0] ;  /* 0x0000f400ff483b82 */ /* 0x008ee20000000a00 */
[C---:B------:R-:W-:Y:S01]  /*0420*/  @P1 IMAD.WIDE.U32 R114, R66.reuse, 0x8, R114 ;  /* 0x0000000842721825 */ /* 0x040fe200078e0072 */
[----:B------:R1:W5:Y:S03]  /*0430*/  @P0 LDG.E.64 R46, desc[UR6][R112.64] ;  /* 0x00000006702e0981 */ /* 0x000366000c1e1b00 */
[----:B--2---:R-:W-:-:S03]  /*0440*/  @P1 IMAD.WIDE.U32 R118, R66, 0x8, R118 ;  /* 0x0000000842761825 */ /* 0x004fc600078e0076 */
[----:B------:R-:W2:Y:S01]  /*0450*/  @P3 LDC.64 R106, c[0x0][0x3e8] ;  /* 0x0000fa00ff6a3b82 */ /* 0x000ea20000000a00 */
[C---:B------:R-:W-:Y:S01]  /*0460*/  @P1 IMAD.WIDE.U32 R116, R66.reuse, 0x8, R116 ;  /* 0x0000000842741825 */ /* 0x040fe200078e0074 */
[----:B------:R-:W-:Y:S01]  /*0470*/  @P1 IADD3 R66, PT, PT, R66, 0x20, RZ ;  /* 0x0000002042421810 */ /* 0x000fe20007ffe0ff */
[----:B------:R-:W5:Y:S05]  /*0480*/  @P1 LDG.E.64 R28, desc[UR6][R114.64] ;  /* 0x00000006721c1981 */ /* 0x000f6a000c1e1b00 */
[----:B0-----:R-:W0:Y:S01]  /*0490*/  @P3 LDC.64 R74, c[0x0][0x438] ;  /* 0x00010e00ff4a3b82 */ /* 0x001e220000000a00 */
[----:B------:R-:W-:Y:S01]  /*04a0*/  @P4 IMAD.WIDE.U32 R6, R66, 0x8, R6 ;  /* 0x0000000842064825 */ /* 0x000fe200078e0006 */
[----:B------:R-:W-:Y:S01]  /*04b0*/  ISETP.GE.U32.AND P0, PT, R104, 0x120, PT ;  /* 0x000001206800780c */ /* 0x000fe20003f06070 */
[----:B------:R-:W5:Y:S02]  /*04c0*/  @P1 LDG.E.64 R48, desc[UR6][R118.64] ;  /* 0x0000000676301981 */ /* 0x000f64000c1e1b00 */
[----:B----4-:R-:W-:-:S02]  /*04d0*/  @P4 IMAD.WIDE.U32 R120, R66, 0x8, R120 ;  /* 0x0000000842784825 */ /* 0x010fc400078e0078 */
[----:B------:R-:W5:Y:S01]  /*04e0*/  @P1 LD.E.64 R96, desc[UR6][R116.64] ;  /* 0x0000000674601980 */ /* 0x000f62000c101b00 */
[----:B------:R-:W4:Y:S01]  /*04f0*/  @P2 LDC.64 R108, c[0x0][0x3d0] ;  /* 0x0000f400ff6c2b82 */ /* 0x000f220000000a00 */
[C---:B------:R-:W-:Y:S01]  /*0500*/  @P4 IMAD.WIDE.U32 R122, R66.reuse, 0x8, R122 ;  /* 0x00000008427a4825 */ /* 0x040fe200078e007a */
[----:B------:R-:W-:Y:S01]  /*0510*/  @P4 IADD3 R66, PT, PT, R66, 0x20, RZ ;  /* 0x0000002042424810 */ /* 0x000fe20007ffe0ff */
[----:B------:R3:W5:Y:S01]  /*0520*/  @P4 LDG.E.64 R26, desc[UR6][R6.64] ;  /* 0x00000006061a4981 */ /* 0x000762000c1e1b00 */
[----:B------:R-:W-:-:S03]  /*0530*/  ISETP.GE.U32.AND P1, PT, R104, 0x140, PT ;  /* 0x000001406800780c */ /* 0x000fc60003f26070 */
[C---:B------:R-:W-:Y:S01]  /*0540*/  @P5 IMAD.WIDE.U32 R124, R66.reuse, 0x8, R124 ;  /* 0x00000008427c5825 */ /* 0x040fe200078e007c */
[----:B------:R-:W4:Y:S01]  /*0550*/  @P2 LDC.64 R126, c[0x0][0x3e8] ;  /* 0x0000fa00ff7e2b82 */ /* 0x000f220000000a00 */
[----:B------:R-:W5:Y:S02]  /*0560*/  @P4 LDG.E.64 R50, desc[UR6][R122.64] ;  /* 0x000000067a324981 */ /* 0x000f64000c1e1b00 */
[C---:B-1----:R-:W-:Y:S02]  /*0570*/  @P5 IMAD.WIDE.U32 R70, R66.reuse, 0x8, R70 ;  /* 0x0000000842465825 */ /* 0x042fe400078e0046 */
[----:B------:R-:W5:Y:S02]  /*0580*/  @P5 LDG.E.64 R24, desc[UR6][R124.64] ;  /* 0x000000067c185981 */ /* 0x000f64000c1e1b00 */
[C---:B------:R-:W-:Y:S01]  /*0590*/  @P5 IMAD.WIDE.U32 R68, R66.reuse, 0x8, R68 ;  /* 0x0000000842445825 */ /* 0x040fe200078e0044 */
[----:B------:R-:W1:Y:S01]  /*05a0*/  @P2 LDC.64 R112, c[0x0][0x438] ;  /* 0x00010e00ff702b82 */ /* 0x000e620000000a00 */
[----:B------:R-:W-:Y:S01]  /*05b0*/  @P5 IADD3 R66, PT, PT, R66, 0x20, RZ ;  /* 0x0000002042425810 */ /* 0x000fe20007ffe0ff */
[----:B------:R-:W5:Y:S04]  /*05c0*/  @P5 LD.E.64 R92, desc[UR6][R70.64] ;  /* 0x00000006465c5980 */ /* 0x000f68000c101b00 */
[----:B------:R0:W5:Y:S01]  /*05d0*/  @P5 LDG.E.64 R52, desc[UR6][R68.64] ;  /* 0x0000000644345981 */ /* 0x000162000c1e1b00 */
[----:B------:R-:W-:Y:S01]  /*05e0*/  ISETP.GE.U32.AND P5, PT, R104, 0x160, PT ;  /* 0x000001606800780c */ /* 0x000fe20003fa6070 */
[----:B---3--:R-:W-:Y:S01]  /*05f0*/  @P3 IMAD.WIDE.U32 R72, R66, 0x8, R72 ;  /* 0x0000000842483825 */ /* 0x008fe200078e0048 */
[----:B------:R-:W3:Y:S01]  /*0600*/  @P0 LDC.64 R6, c[0x0][0x3d0] ;  /* 0x0000f400ff060b82 */ /* 0x000ee20000000a00 */
[----:B------:R-:W5:Y:S01]  /*0610*/  @P4 LD.E.64 R94, desc[UR6][R120.64] ;  /* 0x00000006785e4980 */ /* 0x000f62000c101b00 */
[----:B------:R-:W-:Y:S01]  /*0620*/  ISETP.GE.U32.AND P4, PT, R104, 0x180, PT ;  /* 0x000001806800780c */ /* 0x000fe20003f86070 */
[----:B--2---:R-:W-:-:S02]  /*0630*/  @P3 IMAD.WIDE.U32 R106, R66, 0x8, R106 ;  /* 0x00000008426a3825 */ /* 0x004fc400078e006a */
[----:B------:R2:W5:Y:S03]  /*0640*/  @P3 LDG.E.64 R22, desc[UR6][R72.64] ;  /* 0x0000000648163981 */ /* 0x000566000c1e1b00 */
[----:B------:R-:W3:Y:S01]  /*0650*/  @P0 LDC.64 R110, c[0x0][0x438] ;  /* 0x00010e00ff6e0b82 */ /* 0x000ee20000000a00 */
[----:B0-----:R-:W-:-:S07]  /*0660*/  @P3 IMAD.WIDE.U32 R74, R66, 0x8, R74 ;  /* 0x00000008424a3825 */ /* 0x001fce00078e004a */
[----:B------:R-:W0:Y:S01]  /*0670*/  @P0 LDC.64 R114, c[0x0][0x3e8] ;  /* 0x0000fa00ff720b82 */ /* 0x000e220000000a00 */
[----:B------:R-:W-:Y:S01]  /*0680*/  @P3 IADD3 R66, PT, PT, R66, 0x20, RZ ;  /* 0x0000002042423810 */ /* 0x000fe20007ffe0ff */
[----:B------:R1:W5:Y:S04]  /*0690*/  @P3 LDG.E.64 R54, desc[UR6][R106.64] ;  /* 0x000000066a363981 */ /* 0x000368000c1e1b00 */
[----:B------:R-:W5:Y:S02]  /*06a0*/  @P3 LD.E.64 R90, desc[UR6][R74.64] ;  /* 0x000000064a5a3980 */ /* 0x000f64000c101b00 */
[----:B------:R-:W0:Y:S01]  /*06b0*/  @P1 LDC.64 R68, c[0x0][0x3d0] ;  /* 0x0000f400ff441b82 */ /* 0x000e220000000a00 */
[----:B------:R-:W-:Y:S01]  /*06c0*/  ISETP.GE.U32.AND P3, PT, R104, 0x1a0, PT ;  /* 0x000001a06800780c */ /* 0x000fe20003f66070 */
[----:B----4-:R-:W-:-:S06]  /*06d0*/  @P2 IMAD.WIDE.U32 R108, R66, 0x8, R108 ;  /* 0x00000008426c2825 */ /* 0x010fcc00078e006c */
[----:B------:R-:W4:Y:S08]  /*06e0*/  @P1 LDC.64 R70, c[0x0][0x438] ;  /* 0x00010e00ff461b82 */ /* 0x000f300000000a00 */
[----:B--2---:R-:W2:Y:S01]  /*06f0*/  @P1 LDC.64 R72, c[0x0][0x3e8] ;  /* 0x0000fa00ff481b82 */ /* 0x004ea20000000a00 */
[----:B------:R-:W-:Y:S01]  /*0700*/  @P2 IMAD.WIDE.U32 R126, R66, 0x8, R126 ;  /* 0x00000008427e2825 */ /* 0x000fe200078e007e */
[----:B------:R3:W5:Y:S01]  /*0710*/  @P2 LDG.E.64 R20, desc[UR6][R108.64] ;  /* 0x000000066c142981 */ /* 0x000762000c1e1b00 */
[----:B------:R-:W-:-:S05]  /*0720*/  ISETP.GE.U32.AND P6, PT, R104, 0x1c0, PT ;  /* 0x000001c06800780c */ /* 0x000fca0003fc6070 */
[----:B------:R-:W2:Y:S01]  /*0730*/  @P5 LDC.64 R116, c[0x0][0x438] ;  /* 0x00010e00ff745b82 */ /* 0x000ea20000000a00 */
[----:B-1----:R-:W-:-:S07]  /*0740*/  @P2 IMAD.WIDE.U32 R112, R66, 0x8, R112 ;  /* 0x0000000842702825 */ /* 0x002fce00078e0070 */
[----:B------:R-:W1:Y:S01]  /*0750*/  @P5 LDC.64 R106, c[0x0][0x3d0] ;  /* 0x0000f400ff6a5b82 */ /* 0x000e620000000a00 */
[----:B------:R-:W-:Y:S01]  /*0760*/  @P2 IADD3 R66, PT, PT, R66, 0x20, RZ ;  /* 0x0000002042422810 */ /* 0x000fe20007ffe0ff */
[----:B------:R-:W5:Y:S04]  /*0770*/  @P2 LDG.E.64 R56, desc[UR6][R126.64] ;  /* 0x000000067e382981 */ /* 0x000f68000c1e1b00 */
[----:B------:R4:W5:Y:S02]  /*0780*/  @P2 LD.E.64 R88, desc[UR6][R112.64] ;  /* 0x0000000670582980 */ /* 0x000964000c101b00 */
[----:B------:R-:W1:Y:S01]  /*0790*/  @P5 LDC.64 R118, c[0x0][0x3e8] ;  /* 0x0000fa00ff765b82 */ /* 0x000e620000000a00 */
[----:B------:R-:W-:Y:S01]  /*07a0*/  ISETP.GE.U32.AND P2, PT, R104, 0x1e0, PT ;  /* 0x000001e06800780c */ /* 0x000fe20003f46070 */
[----:B---3--:R-:W-:-:S06]  /*07b0*/  @P0 IMAD.WIDE.U32 R6, R66, 0x8, R6 ;  /* 0x0000000842060825 */ /* 0x008fcc00078e0006 */
[----:B------:R-:W3:Y:S01]  /*07c0*/  @P4 LDC.64 R120, c[0x0][0x3d0] ;  /* 0x0000f400ff784b82 */ /* 0x000ee20000000a00 */
[C---:B------:R-:W-:Y:S01]  /*07d0*/  @P0 IMAD.WIDE.U32 R110, R66.reuse, 0x8, R110 ;  /* 0x00000008426e0825 */ /* 0x040fe200078e006e */
[----:B------:R1:W5:Y:S06]  /*07e0*/  @P0 LDG.E.64 R18, desc[UR6][R6.64] ;  /* 0x0000000606120981 */ /* 0x00036c000c1e1b00 */
[----:B------:R-:W3:Y:S01]  /*07f0*/  @P4 LDC.64 R108, c[0x0][0x438] ;  /* 0x00010e00ff6c4b82 */ /* 0x000ee20000000a00 */
[----:B0-----:R-:W-:-:S07]  /*0800*/  @P0 IMAD.WIDE.U32 R114, R66, 0x8, R114 ;  /* 0x0000000842720825 */ /* 0x001fce00078e0072 */
[----:B------:R-:W0:Y:S01]  /*0810*/  @P4 LDC.64 R122, c[0x0][0x3e8] ;  /* 0x0000fa00ff7a4b82 */ /* 0x000e220000000a00 */
[----:B------:R-:W-:Y:S01]  /*0820*/  @P0 IADD3 R66, PT, PT, R66, 0x20, RZ ;  /* 0x0000002042420810 */ /* 0x000fe20007ffe0ff */
[----:B------:R0:W5:Y:S06]  /*0830*/  @P0 LD.E.64 R86, desc[UR6][R110.64] ;  /* 0x000000066e560980 */ /* 0x00016c000c101b00 */
[----:B------:R-:W0:Y:S01]  /*0840*/  @P3 LDC.64 R74, c[0x0][0x3d0] ;  /* 0x0000f400ff4a3b82 */ /* 0x000e220000000a00 */
[C---:B------:R-:W-:Y:S01]  /*0850*/  @P1 IMAD.WIDE.U32 R68, R66.reuse, 0x8, R68 ;  /* 0x0000000842441825 */ /* 0x040fe200078e0044 */
[----:B------:R0:W5:Y:S06]  /*0860*/  @P0 LDG.E.64 R58, desc[UR6][R114.64] ;  /* 0x00000006723a0981 */ /* 0x00016c000c1e1b00 */
[----:B----4-:R-:W4:Y:S01]  /*0870*/  @P3 LDC.64 R112, c[0x0][0x438] ;  /* 0x00010e00ff703b82 */ /* 0x010f220000000a00 */
[C---:B------:R-:W-:Y:S01]  /*0880*/  @P1 IMAD.WIDE.U32 R70, R66.reuse, 0x8, R70 ;  /* 0x0000000842461825 */ /* 0x040fe200078e0046 */
[----:B------:R0:W5:Y:S06]  /*0890*/  @P1 LDG.E.64 R16, desc[UR6][R68.64] ;  /* 0x0000000644101981 */ /* 0x00016c000c1e1b00 */
[----:B------:R-:W4:Y:S01]  /*08a0*/  @P3 LDC.64 R124, c[0x0][0x3e8] ;  /* 0x0000fa00ff7c3b82 */ /* 0x000f220000000a00 */
[C---:B--2---:R-:W-:Y:S01]  /*08b0*/  @P1 IMAD.WIDE.U32 R72, R66.reuse, 0x8, R72 ;  /* 0x0000000842481825 */ /* 0x044fe200078e0048 */
[----:B------:R-:W-:Y:S01]  /*08c0*/  @P1 IADD3 R66, PT, PT, R66, 0x20, RZ ;  /* 0x0000002042421810 */ /* 0x000fe20007ffe0ff */
[----:B------:R2:W5:Y:S05]  /*08d0*/  @P1 LD.E.64 R84, desc[UR6][R70.64] ;  /* 0x0000000646541980 */ /* 0x00056a000c101b00 */
[----:B------:R-:W2:Y:S01]  /*08e0*/  @P6 LDC.64 R126, c[0x0][0x3d0] ;  /* 0x0000f400ff7e6b82 */ /* 0x000ea20000000a00 */
[C---:B-1----:R-:W-:Y:S01]  /*08f0*/  @P5 IMAD.WIDE.U32 R106, R66.reuse, 0x8, R106 ;  /* 0x00000008426a5825 */ /* 0x042fe200078e006a */
[----:B------:R1:W5:Y:S06]  /*0900*/  @P1 LDG.E.64 R60, desc[UR6][R72.64] ;  /* 0x00000006483c1981 */ /* 0x00036c000c1e1b00 */
[----:B------:R-:W1:Y:S01]  /*0910*/  @P6 LDC.64 R128, c[0x0][0x438] ;  /* 0x00010e00ff806b82 */ /* 0x000e620000000a00 */
[C---:B------:R-:W-:Y:S01]  /*0920*/  @P5 IMAD.WIDE.U32 R116, R66.reuse, 0x8, R116 ;  /* 0x0000000842745825 */ /* 0x040fe200078e0074 */
[----:B------:R0:W5:Y:S06]  /*0930*/  @P5 LDG.E.64 R14, desc[UR6][R106.64] ;  /* 0x000000066a0e5981 */ /* 0x00016c000c1e1b00 */
[----:B------:R-:W1:Y:S01]  /*0940*/  @P6 LDC.64 R130, c[0x0][0x3e8] ;  /* 0x0000fa00ff826b82 */ /* 0x000e620000000a00 */
[C---:B------:R-:W-:Y:S01]  /*0950*/  @P5 IMAD.WIDE.U32 R118, R66.reuse, 0x8, R118 ;  /* 0x0000000842765825 */ /* 0x040fe200078e0076 */
[----:B------:R-:W-:Y:S01]  /*0960*/  @P5 IADD3 R66, PT, PT, R66, 0x20, RZ ;  /* 0x0000002042425810 */ /* 0x000fe20007ffe0ff */
[----:B------:R0:W5:Y:S05]  /*0970*/  @P5 LD.E.64 R82, desc[UR6][R116.64] ;  /* 0x0000000674525980 */ /* 0x00016a000c101b00 */
[----:B------:R-:W1:Y:S01]  /*0980*/  @P2 LDC.64 R132, c[0x0][0x3d0] ;  /* 0x0000f400ff842b82 */ /* 0x000e620000000a00 */
[C---:B---3--:R-:W-:Y:S01]  /*0990*/  @P4 IMAD.WIDE.U32 R120, R66.reuse, 0x8, R120 ;  /* 0x0000000842784825 */ /* 0x048fe200078e0078 */
[----:B------:R3:W5:Y:S06]  /*09a0*/  @P5 LDG.E.64 R62, desc[UR6][R118.64] ;  /* 0x00000006763e5981 */ /* 0x00076c000c1e1b00 */
[----:B------:R-:W3:Y:S01]  /*09b0*/  @P2 LDC.64 R136, c[0x0][0x3e8] ;  /* 0x0000fa00ff882b82 */ /* 0x000ee20000000a00 */
[C---:B------:R-:W-:Y:S01]  /*09c0*/  @P4 IMAD.WIDE.U32 R108, R66.reuse, 0x8, R108 ;  /* 0x00000008426c4825 */ /* 0x040fe200078e006c */
[----:B------:R1:W5:Y:S06]  /*09d0*/  @P4 LDG.E.64 R12, desc[UR6][R120.64] ;  /* 0x00000006780c4981 */ /* 0x00036c000c1e1b00 */
[----:B------:R-:W3:Y:S01]  /*09e0*/  @P2 LDC.64 R134, c[0x0][0x438] ;  /* 0x00010e00ff862b82 */ /* 0x000ee20000000a00 */
[C---:B0-----:R-:W-:Y:S01]  /*09f0*/  @P4 IMAD.WIDE.U32 R122, R66.reuse, 0x8, R122 ;  /* 0x00000008427a4825 */ /* 0x041fe200078e007a */
[----:B------:R-:W-:Y:S01]  /*0a00*/  @P4 IADD3 R66, PT, PT, R66, 0x20, RZ ;  /* 0x0000002042424810 */ /* 0x000fe20007ffe0ff */
[----:B------:R0:W5:Y:S04]  /*0a10*/  @P4 LD.E.64 R80, desc[UR6][R108.64] ;  /* 0x000000066c504980 */ /* 0x000168000c101b00 */
[C---:B------:R-:W-:Y:S01]  /*0a20*/  @P3 IMAD.WIDE.U32 R74, R66.reuse, 0x8, R74 ;  /* 0x00000008424a3825 */ /* 0x040fe200078e004a */
[----:B------:R0:W5:Y:S03]  /*0a30*/  @P4 LDG.E.64 R64, desc[UR6][R122.64] ;  /* 0x000000067a404981 */ /* 0x000166000c1e1b00 */
[C---:B----4-:R-:W-:Y:S01]  /*0a40*/  @P3 IMAD.WIDE.U32 R112, R66.reuse, 0x8, R112 ;  /* 0x0000000842703825 */ /* 0x050fe200078e0070 */
[----:B------:R0:W5:Y:S03]  /*0a50*/  @P3 LDG.E.64 R10, desc[UR6][R74.64] ;  /* 0x000000064a0a3981 */ /* 0x000166000c1e1b00 */
[C---:B------:R-:W-:Y:S01]  /*0a60*/  @P3 IMAD.WIDE.U32 R124, R66.reuse, 0x8, R124 ;  /* 0x00000008427c3825 */ /* 0x040fe200078e007c */
[----:B------:R-:W-:Y:S01]  /*0a70*/  @P3 IADD3 R66, PT, PT, R66, 0x20, RZ ;  /* 0x0000002042423810 */ /* 0x000fe20007ffe0ff */
[----:B------:R0:W5:Y:S04]  /*0a80*/  @P3 LD.E.64 R78, desc[UR6][R112.64] ;  /* 0x00000006704e3980 */ /* 0x000168000c101b00 */
[C---:B--2---:R-:W-:Y:S01]  /*0a90*/  @P6 IMAD.WIDE.U32 R126, R66.reuse, 0x8, R126 ;  /* 0x00000008427e6825 */ /* 0x044fe200078e007e */
[----:B------:R0:W5:Y:S03]  /*0aa0*/  @P3 LDG.E.64 R40, desc[UR6][R124.64] ;  /* 0x000000067c283981 */ /* 0x000166000c1e1b00 */
[C---:B-1----:R-:W-:Y:S01]  /*0ab0*/  @P6 IMAD.WIDE.U32 R128, R66.reuse, 0x8, R128 ;  /* 0x0000000842806825 */ /* 0x042fe200078e0080 */
[----:B------:R0:W5:Y:S03]  /*0ac0*/  @P6 LDG.E.64 R8, desc[UR6][R126.64] ;  /* 0x000000067e086981 */ /* 0x000166000c1e1b00 */
[C---:B------:R-:W-:Y:S01]  /*0ad0*/  @P6 IMAD.WIDE.U32 R130, R66.reuse, 0x8, R130 ;  /* 0x0000000842826825 */ /* 0x040fe200078e0082 */
[----:B------:R-:W-:Y:S01]  /*0ae0*/  @P6 IADD3 R66, PT, PT, R66, 0x20, RZ ;  /* 0x0000002042426810 */ /* 0x000fe20007ffe0ff */
[----:B------:R0:W5:Y:S04]  /*0af0*/  @P6 LD.E.64 R76, desc[UR6][R128.64] ;  /* 0x00000006804c6980 */ /* 0x000168000c101b00 */
[C---:B------:R-:W-:Y:S01]  /*0b00*/  @P2 IMAD.WIDE.U32 R132, R66.reuse, 0x8, R132 ;  /* 0x0000000842842825 */ /* 0x040fe200078e0084 */
[----:B------:R0:W5:Y:S03]  /*0b10*/  @P6 LDG.E.64 R38, desc[UR6][R130.64] ;  /* 0x0000000682266981 */ /* 0x000166000c1e1b00 */
[C---:B---3--:R-:W-:Y:S01]  /*0b20*/  @P2 IMAD.WIDE.U32 R136, R66.reuse, 0x8, R136 ;  /* 0x0000000842882825 */ /* 0x048fe200078e0088 */
[----:B------:R0:W5:Y:S03]  /*0b30*/  @P2 LDG.E.64 R4, desc[UR6][R132.64] ;  /* 0x0000000684042981 */ /* 0x000166000c1e1b00 */
[----:B------:R-:W-:Y:S01]  /*0b40*/  @P2 IMAD.WIDE.U32 R134, R66, 0x8, R134 ;  /* 0x0000000842862825 */ /* 0x000fe200078e0086 */
[----:B------:R0:W5:Y:S04]  /*0b50*/  @P2 LDG.E.64 R36, desc[UR6][R136.64] ;  /* 0x0000000688242981 */ /* 0x000168000c1e1b00 */
[----:B------:R0:W5:Y:S01]  /*0b60*/  @P2 LD.E.64 R2, desc[UR6][R134.64] ;  /* 0x0000000686022980 */ /* 0x000162000c101b00 */
[----:B------:R-:W-:-:S02]  /*0b70*/  ISETP.GE.U32.AND P0, PT, R104, 0x200, PT ;  /* 0x000002006800780c */ /* 0x000fc40003f06070 */
[----:B------:R-:W-:-:S11]  /*0b80*/  @P2 IADD3 R66, PT, PT, R66, 0x20, RZ ;  /* 0x0000002042422810 */ /* 0x000fd60007ffe0ff */
[----:B0-----:R-:W-:Y:S05]  /*0b90*/  @!P0 BRA `(.L_x_56744) ;  /* 0x0000000800648947 */ /* 0x001fea0003800000 */
[----:B------:R-:W0:Y:S08]  /*0ba0*/  LDC.64 R68, c[0x0][0x3e8] ;  /* 0x0000fa00ff447b82 */ /* 0x000e300000000a00 */
[----:B------:R-:W1:Y:S08]  /*0bb0*/  LDC.64 R6, c[0x0][0x3d0] ;  /* 0x0000f400ff067b82 */ /* 0x000e700000000a00 */
[----:B------:R-:W2:Y:S01]  /*0bc0*/  LDC.64 R106, c[0x0][0x438] ;  /* 0x00010e00ff6a7b82 */ /* 0x000ea20000000a00 */
[----:B0-----:R-:W-:-:S06]  /*0bd0*/  IMAD.WIDE.U32 R68, R66, 0x8, R68 ;  /* 0x0000000842447825 */ /* 0x001fcc00078e0044 */
[----:B------:R-:W5:Y:S01]  /*0be0*/  LDG.E.64 R68, desc[UR6][R68.64] ;  /* 0x0000000644447981 */ /* 0x000f62000c1e1b00 */
[----:B-1----:R-:W-:-:S06]  /*0bf0*/  IMAD.WIDE.U32 R6, R66, 0x8, R6 ;  /* 0x0000000842067825 */ /* 0x002fcc00078e0006 */
[----:B------:R-:W5:Y:S01]  /*0c00*/  LDG.E.64 R6, desc[UR6][R6.64] ;  /* 0x0000000606067981 */ /* 0x000f62000c1e1b00 */
[----:B--2---:R-:W-:-:S06]  /*0c10*/  IMAD.WIDE.U32 R106, R66, 0x8, R106 ;  /* 0x00000008426a7825 */ /* 0x004fcc00078e006a */
[----:B------:R-:W5:Y:S01]  /*0c20*/  LD.E.64 R106, desc[UR6][R106.64] ;  /* 0x000000066a6a7980 */ /* 0x000f62000c101b00 */
[----:B------:R-:W-:Y:S05]  /*0c30*/  BRA `(.L_x_56744) ;  /* 0x00000008003c7947 */ /* 0x000fea0003800000 */
.L_x_56743:
        /* <DEDUP_REMOVED lines=12> */
[----:B------:R-:W-:Y:S02]  /*0d00*/  @P2 CS2R R102, SRZ ;  /* 0x0000000000662805 */ /* 0x000fe4000001ff00 */
[----:B------:R0:W5:Y:S01]  /*0d10*/  @P2 LDG.E.64 R34, desc[UR6][R70.64] ;  /* 0x0000000646222981 */ /* 0x000162000c1e1b00 */
[----:B------:R-:W4:Y:S01]  /*0d20*/  @P0 LDC.64 R110, c[0x0][0x3d0] ;  /* 0x0000f400ff6e0b82 */ /* 0x000f220000000a00 */
[----:B-1----:R-:W-:-:S07]  /*0d30*/  @P2 IMAD.WIDE.U32 R72, R66, 0x8, R72 ;  /* 0x0000000842482825 */ /* 0x002fce00078e0048 */
[----:B------:R-:W1:Y:S01]  /*0d40*/  @P0 LDC.64 R112, c[0x0][0x3e8] ;  /* 0x0000fa00ff700b82 */ /* 0x000e620000000a00 */
[----:B------:R-:W-:Y:S01]  /*0d50*/  @P2 LOP3.LUT R66, R66, 0x20, RZ, 0xfc, !PT ;  /* 0x0000002042422812 */ /* 0x000fe200078efcff */
[----:B------:R4:W5:Y:S06]  /*0d60*/  @P2 LDG.E.64 R42, desc[UR6][R72.64] ;  /* 0x00000006482a2981 */ /* 0x00096c000c1e1b00 */
[----:B------:R-:W1:Y:S08]  /*0d70*/  @P4 LDC.64 R114, c[0x0][0x3d0] ;  /* 0x0000f400ff724b82 */ /* 0x000e700000000a00 */
[----:B------:R-:W1:Y:S01]  /*0d80*/  @P4 LDC.64 R116, c[0x0][0x3e8] ;  /* 0x0000fa00ff744b82 */ /* 0x000e620000000a00 */
[----:B------:R-:W-:Y:S01]  /*0d90*/  ISETP.GE.U32.AND P2, PT, R104, 0x100, PT ;  /* 0x000001006800780c */ /* 0x000fe20003f46070 */
[----:B--2---:R-:W-:-:S06]  /*0da0*/  @P1 IMAD.WIDE.U32 R74, R66, 0x8, R74 ;  /* 0x00000008424a1825 */ /* 0x004fcc00078e004a */
[----:B------:R-:W2:Y:S01]  /*0db0*/  @P6 LDC.64 R118, c[0x0][0x3d0] ;  /* 0x0000f400ff766b82 */ /* 0x000ea20000000a00 */
[----:B---3--:R-:W-:-:S07]  /*0dc0*/  @P1 IMAD.WIDE.U32 R108, R66, 0x8, R108 ;  /* 0x00000008426c1825 */ /* 0x008fce00078e006c */
[----:B------:R-:W3:Y:S01]  /*0dd0*/  @P6 LDC.64 R120, c[0x0][0x3e8] ;  /* 0x0000fa00ff786b82 */ /* 0x000ee20000000a00 */
[----:B------:R-:W-:Y:S01]  /*0de0*/  @P1 IADD3 R66, PT, PT, R66, 0x20, RZ ;  /* 0x0000002042421810 */ /* 0x000fe20007ffe0ff */
[----:B------:R1:W5:Y:S06]  /*0df0*/  @P1 LDG.E.64 R32, desc[UR6][R74.64] ;  /* 0x000000064a201981 */ /* 0x00036c000c1e1b00 */
[----:B0-----:R-:W0:Y:S01]  /*0e00*/  @P5 LDC.64 R70, c[0x0][0x3d0] ;  /* 0x0000f400ff465b82 */ /* 0x001e220000000a00 */
[C---:B----4-:R-:W-:Y:S01]  /*0e10*/  @P0 IMAD.WIDE.U32 R110, R66.reuse, 0x8, R110 ;  /* 0x00000008426e0825 */ /* 0x050fe200078e006e */
[----:B------:R4:W5:Y:S06]  /*0e20*/  @P1 LDG.E.64 R44, desc[UR6][R108.64] ;  /* 0x000000066c2c1981 */ /* 0x00096c000c1e1b00 */
[----:B------:R-:W4:Y:S01]  /*0e30*/  @P5 LDC.64 R72, c[0x0][0x3e8] ;  /* 0x0000fa00ff485b82 */ /* 0x000f220000000a00 */
[C---:B-1----:R-:W-:Y:S01]  /*0e40*/  @P0 IMAD.WIDE.U32 R112, R66.reuse, 0x8, R112 ;  /* 0x0000000842700825 */ /* 0x042fe200078e0070 */
[----:B------:R-:W-:-:S02]  /*0e50*/  @P0 IADD3 R66, PT, PT, R66, 0x20, RZ ;  /* 0x0000002042420810 */ /* 0x000fc40007ffe0ff */
[----:B------:R-:W-:-:S04]  /*0e60*/  @P1 CS2R R100, SRZ ;  /* 0x0000000000641805 */ /* 0x000fc8000001ff00 */
[----:B------:R-:W1:Y:S01]  /*0e70*/  @P3 LDC.64 R122, c[0x0][0x3d0] ;  /* 0x0000f400ff7a3b82 */ /* 0x000e620000000a00 */
[----:B------:R-:W-:Y:S01]  /*0e80*/  ISETP.GE.U32.AND P1, PT, R104, 0x120, PT ;  /* 0x000001206800780c */ /* 0x000fe20003f26070 */
[C---:B------:R-:W-:Y:S01]  /*0e90*/  @P4 IMAD.WIDE.U32 R114, R66.reuse, 0x8, R114 ;  /* 0x0000000842724825 */ /* 0x040fe200078e0072 */
[----:B------:R1:W5:Y:S05]  /*0ea0*/  @P0 LDG.E.64 R30, desc[UR6][R110.64] ;  /* 0x000000066e1e0981 */ /* 0x00036a000c1e1b00 */
[----:B------:R-:W1:Y:S01]  /*0eb0*/  @P3 LDC.64 R124, c[0x0][0x3e8] ;  /* 0x0000fa00ff7c3b82 */ /* 0x000e620000000a00 */
[C---:B------:R-:W-:Y:S01]  /*0ec0*/  @P4 IMAD.WIDE.U32 R116, R66.reuse, 0x8, R116 ;  /* 0x0000000842744825 */ /* 0x040fe200078e0074 */
[----:B------:R-:W-:Y:S01]  /*0ed0*/  @P4 IADD3 R66, PT, PT, R66, 0x20, RZ ;  /* 0x0000002042424810 */ /* 0x000fe20007ffe0ff */
[----:B------:R-:W5:Y:S05]  /*0ee0*/  @P0 LDG.E.64 R46, desc[UR6][R112.64] ;  /* 0x00000006702e0981 */ /* 0x000f6a000c1e1b00 */
[----:B------:R-:W1:Y:S01]  /*0ef0*/  @P2 LDC.64 R74, c[0x0][0x3e8] ;  /* 0x0000fa00ff4a2b82 */ /* 0x000e620000000a00 */
[C---:B--2---:R-:W-:Y:S01]  /*0f00*/  @P6 IMAD.WIDE.U32 R118, R66.reuse, 0x8, R118 ;  /* 0x0000000842766825 */ /* 0x044fe200078e0076 */
[----:B------:R-:W-:Y:S01]  /*0f10*/  @P0 CS2R R98, SRZ ;  /* 0x0000000000620805 */ /* 0x000fe2000001ff00 */
[----:B------:R-:W5:Y:S02]  /*0f20*/  @P4 LDG.E.64 R28, desc[UR6][R114.64] ;  /* 0x00000006721c4981 */ /* 0x000f64000c1e1b00 */
[C---:B---3--:R-:W-:Y:S01]  /*0f30*/  @P6 IMAD.WIDE.U32 R120, R66.reuse, 0x8, R120 ;  /* 0x0000000842786825 */ /* 0x048fe200078e0078 */
[----:B------:R-:W-:Y:S01]  /*0f40*/  @P6 IADD3 R66, PT, PT, R66, 0x20, RZ ;  /* 0x0000002042426810 */ /* 0x000fe20007ffe0ff */
[----:B------:R-:W5:Y:S01]  /*0f50*/  @P4 LDG.E.64 R48, desc[UR6][R116.64] ;  /* 0x0000000674304981 */ /* 0x000f62000c1e1b00 */
[----:B------:R-:W2:Y:S01]  /*0f60*/  @P2 LDC.64 R126, c[0x0][0x3d0] ;  /* 0x0000f400ff7e2b82 */ /* 0x000ea20000000a00 */
[----:B------:R-:W-:-:S02]  /*0f70*/  ISETP.GE.U32.AND P0, PT, R104, 0x140, PT ;  /* 0x000001406800780c */ /* 0x000fc40003f06070 */
[C---:B0-----:R-:W-:Y:S01]  /*0f80*/  @P5 IMAD.WIDE.U32 R70, R66.reuse, 0x8, R70 ;  /* 0x0000000842465825 */ /* 0x041fe200078e0046 */
[----:B------:R-:W-:Y:S01]  /*0f90*/  @P4 CS2R R96, SRZ ;  /* 0x0000000000604805 */ /* 0x000fe2000001ff00 */
[----:B------:R-:W5:Y:S02]  /*0fa0*/  @P6 LDG.E.64 R26, desc[UR6][R118.64] ;  /* 0x00000006761a6981 */ /* 0x000f64000c1e1b00 */
[C---:B----4-:R-:W-:Y:S01]  /*0fb0*/  @P5 IMAD.WIDE.U32 R72, R66.reuse, 0x8, R72 ;  /* 0x0000000842485825 */ /* 0x050fe200078e0048 */
[----:B------:R-:W0:Y:S01]  /*0fc0*/  @P1 LDC.64 R108, c[0x0][0x3d0] ;  /* 0x0000f400ff6c1b82 */ /* 0x000e220000000a00 */
[----:B------:R-:W-:Y:S01]  /*0fd0*/  @P5 IADD3 R66, PT, PT, R66, 0x20, RZ ;  /* 0x0000002042425810 */ /* 0x000fe20007ffe0ff */
[----:B------:R-:W5:Y:S01]  /*0fe0*/  @P6 LDG.E.64 R50, desc[UR6][R120.64] ;  /* 0x0000000678326981 */ /* 0x000f62000c1e1b00 */
[----:B------:R-:W-:-:S03]  /*0ff0*/  ISETP.GE.U32.AND P4, PT, R104, 0x160, PT ;  /* 0x000001606800780c */ /* 0x000fc60003f86070 */
[C---:B-1----:R-:W-:Y:S01]  /*1000*/  @P3 IMAD.WIDE.U32 R122, R66.reuse, 0x8, R122 ;  /* 0x00000008427a3825 */ /* 0x042fe200078e007a */
[----:B------:R-:W-:Y:S01]  /*1010*/  @P6 CS2R R94, SRZ ;  /* 0x00000000005e6805 */ /* 0x000fe2000001ff00 */
[----:B------:R-:W1:Y:S01]  /*1020*/  @P1 LDC.64 R128, c[0x0][0x3e8] ;  /* 0x0000fa00ff801b82 */ /* 0x000e620000000a00 */
[----:B------:R3:W5:Y:S01]  /*1030*/  @P5 LDG.E.64 R24, desc[UR6][R70.64] ;  /* 0x0000000646185981 */ /* 0x000762000c1e1b00 */
[C---:B------:R-:W-:Y:S01]  /*1040*/  @P3 IMAD.WIDE.U32 R124, R66.reuse, 0x8, R124 ;  /* 0x00000008427c3825 */ /* 0x040fe200078e007c */
[----:B------:R-:W-:Y:S02]  /*1050*/  @P3 IADD3 R66, PT, PT, R66, 0x20, RZ ;  /* 0x0000002042423810 */ /* 0x000fe40007ffe0ff */
[----:B------:R4:W5:Y:S01]  /*1060*/  @P5 LDG.E.64 R52, desc[UR6][R72.64] ;  /* 0x0000000648345981 */ /* 0x000962000c1e1b00 */
[----:B------:R-:W-:Y:S02]  /*1070*/  ISETP.GE.U32.AND P6, PT, R104, 0x180, PT ;  /* 0x000001806800780c */ /* 0x000fe40003fc6070 */
[----:B------:R-:W-:Y:S01]  /*1080*/  @P2 IMAD.WIDE.U32 R74, R66, 0x8, R74 ;  /* 0x00000008424a2825 */ /* 0x000fe200078e004a */
[----:B------:R-:W-:Y:S01]  /*1090*/  @P5 CS2R R92, SRZ ;  /* 0x00000000005c5805 */ /* 0x000fe2000001ff00 */
[----:B------:R-:W1:Y:S01]  /*10a0*/  @P4 LDC.64 R110, c[0x0][0x3e8] ;  /* 0x0000fa00ff6e4b82 */ /* 0x000e620000000a00 */
[----:B------:R-:W-:Y:S01]  /*10b0*/  ISETP.GE.U32.AND P5, PT, R104, 0x1a0, PT ;  /* 0x000001a06800780c */ /* 0x000fe20003fa6070 */
[----:B--2---:R-:W-:Y:S01]  /*10c0*/  @P2 IMAD.WIDE.U32 R126, R66, 0x8, R126 ;  /* 0x00000008427e2825 */ /* 0x004fe200078e007e */
[----:B------:R2:W5:Y:S01]  /*10d0*/  @P2 LDG.E.64 R56, desc[UR6][R74.64] ;  /* 0x000000064a382981 */ /* 0x000562000c1e1b00 */
[----:B------:R-:W-:-:S03]  /*10e0*/  @P3 CS2R R90, SRZ ;  /* 0x00000000005a3805 */ /* 0x000fc6000001ff00 */
[----:B------:R-:W5:Y:S01]  /*10f0*/  @P3 LDG.E.64 R22, desc[UR6][R122.64] ;  /* 0x000000067a163981 */ /* 0x000f62000c1e1b00 */
[----:B---3--:R-:W3:Y:S01]  /*1100*/  @P0 LDC.64 R70, c[0x0][0x3d0] ;  /* 0x0000f400ff460b82 */ /* 0x008ee20000000a00 */
[----:B------:R-:W-:Y:S02]  /*1110*/  @P2 IADD3 R66, PT, PT, R66, 0x20, RZ ;  /* 0x0000002042422810 */ /* 0x000fe40007ffe0ff */
[----:B------:R-:W5:Y:S01]  /*1120*/  @P3 LDG.E.64 R54, desc[UR6][R124.64] ;  /* 0x000000067c363981 */ /* 0x000f62000c1e1b00 */
[----:B------:R-:W-:-:S03]  /*1130*/  @P2 CS2R R88, SRZ ;  /* 0x0000000000582805 */ /* 0x000fc6000001ff00 */
[----:B------:R-:W5:Y:S01]  /*1140*/  @P2 LDG.E.64 R20, desc[UR6][R126.64] ;  /* 0x000000067e142981 */ /* 0x000f62000c1e1b00 */
[----:B----4-:R-:W4:Y:S01]  /*1150*/  @P0 LDC.64 R72, c[0x0][0x3e8] ;  /* 0x0000fa00ff480b82 */ /* 0x010f220000000a00 */
[----:B------:R-:W-:Y:S01]  /*1160*/  ISETP.GE.U32.AND P3, PT, R104, 0x1c0, PT ;  /* 0x000001c06800780c */ /* 0x000fe20003f66070 */
[----:B0-----:R-:W-:-:S06]  /*1170*/  @P1 IMAD.WIDE.U32 R108, R66, 0x8, R108 ;  /* 0x00000008426c1825 */ /* 0x001fcc00078e006c */
[----:B--2---:R-:W0:Y:S01]  /*1180*/  @P4 LDC.64 R74, c[0x0][0x3d0] ;  /* 0x0000f400ff4a4b82 */ /* 0x004e220000000a00 */
[----:B-1----:R-:W-:Y:S01]  /*1190*/  @P1 IMAD.WIDE.U32 R128, R66, 0x8, R128 ;  /* 0x0000000842801825 */ /* 0x002fe200078e0080 */
[----:B------:R1:W5:Y:S01]  /*11a0*/  @P1 LDG.E.64 R18, desc[UR6][R108.64] ;  /* 0x000000066c121981 */ /* 0x000362000c1e1b00 */
[----:B------:R-:W-:-:S05]  /*11b0*/  ISETP.GE.U32.AND P2, PT, R104, 0x1e0, PT ;  /* 0x000001e06800780c */ /* 0x000fca0003f46070 */
[----:B------:R-:W2:Y:S01]  /*11c0*/  @P6 LDC.64 R112, c[0x0][0x3d0] ;  /* 0x0000f400ff706b82 */ /* 0x000ea20000000a00 */
[----:B------:R-:W-:Y:S01]  /*11d0*/  @P1 IADD3 R66, PT, PT, R66, 0x20, RZ ;  /* 0x0000002042421810 */ /* 0x000fe20007ffe0ff */
[----:B------:R2:W5:Y:S06]  /*11e0*/  @P1 LDG.E.64 R58, desc[UR6][R128.64] ;  /* 0x00000006803a1981 */ /* 0x00056c000c1e1b00 */
[----:B------:R-:W2:Y:S01]  /*11f0*/  @P6 LDC.64 R114, c[0x0][0x3e8] ;  /* 0x0000fa00ff726b82 */ /* 0x000ea20000000a00 */
[----:B------:R-:W-:Y:S02]  /*1200*/  @P1 CS2R R86, SRZ ;  /* 0x0000000000561805 */ /* 0x000fe4000001ff00 */
[----:B------:R-:W-:-:S05]  /*1210*/  ISETP.GE.U32.AND P1, PT, R104, 0x200, PT ;  /* 0x000002006800780c */ /* 0x000fca0003f26070 */
[----:B-1----:R-:W1:Y:S01]  /*1220*/  @P5 LDC.64 R108, c[0x0][0x3d0] ;  /* 0x0000f400ff6c5b82 */ /* 0x002e620000000a00 */
[----:B---3--:R-:W-:-:S07]  /*1230*/  @P0 IMAD.WIDE.U32 R70, R66, 0x8, R70 ;  /* 0x0000000842460825 */ /* 0x008fce00078e0046 */
[----:B------:R-:W3:Y:S01]  /*1240*/  @P5 LDC.64 R116, c[0x0][0x3e8] ;  /* 0x0000fa00ff745b82 */ /* 0x000ee20000000a00 */
[C---:B----4-:R-:W-:Y:S01]  /*1250*/  @P0 IMAD.WIDE.U32 R72, R66.reuse, 0x8, R72 ;  /* 0x0000000842480825 */ /* 0x050fe200078e0048 */
[----:B------:R-:W-:Y:S01]  /*1260*/  @P0 IADD3 R66, PT, PT, R66, 0x20, RZ ;  /* 0x0000002042420810 */ /* 0x000fe20007ffe0ff */
[----:B------:R4:W5:Y:S05]  /*1270*/  @P0 LDG.E.64 R16, desc[UR6][R70.64] ;  /* 0x0000000646100981 */ /* 0x00096a000c1e1b00 */
[----:B------:R-:W4:Y:S01]  /*1280*/  @P3 LDC.64 R118, c[0x0][0x3d0] ;  /* 0x0000f400ff763b82 */ /* 0x000f220000000a00 */
[C---:B0-----:R-:W-:Y:S01]  /*1290*/  @P4 IMAD.WIDE.U32 R74, R66.reuse, 0x8, R74 ;  /* 0x00000008424a4825 */ /* 0x041fe200078e004a */
[----:B------:R0:W5:Y:S06]  /*12a0*/  @P0 LDG.E.64 R60, desc[UR6][R72.64] ;  /* 0x00000006483c0981 */ /* 0x00016c000c1e1b00 */
[----:B------:R-:W0:Y:S01]  /*12b0*/  @P3 LDC.64 R120, c[0x0][0x3e8] ;  /* 0x0000fa00ff783b82 */ /* 0x000e220000000a00 */
[C---:B------:R-:W-:Y:S01]  /*12c0*/  @P4 IMAD.WIDE.U32 R110, R66.reuse, 0x8, R110 ;  /* 0x00000008426e4825 */ /* 0x040fe200078e006e */
[----:B------:R-:W-:Y:S01]  /*12d0*/  @P4 IADD3 R66, PT, PT, R66, 0x20, RZ ;  /* 0x0000002042424810 */ /* 0x000fe20007ffe0ff */
[----:B------:R0:W5:Y:S05]  /*12e0*/  @P4 LDG.E.64 R14, desc[UR6][R74.64] ;  /* 0x000000064a0e4981 */ /* 0x00016a000c1e1b00 */
[----:B------:R-:W0:Y:S01]  /*12f0*/  @P2 LDC.64 R122, c[0x0][0x3d0] ;  /* 0x0000f400ff7a2b82 */ /* 0x000e220000000a00 */
[C---:B--2---:R-:W-:Y:S01]  /*1300*/  @P6 IMAD.WIDE.U32 R112, R66.reuse, 0x8, R112 ;  /* 0x0000000842706825 */ /* 0x044fe200078e0070 */
[----:B------:R2:W5:Y:S06]  /*1310*/  @P4 LDG.E.64 R62, desc[UR6][R110.64] ;  /* 0x000000066e3e4981 */ /* 0x00056c000c1e1b00 */
[----:B------:R-:W2:Y:S01]  /*1320*/  @P2 LDC.64 R124, c[0x0][0x3e8] ;  /* 0x0000fa00ff7c2b82 */ /* 0x000ea20000000a00 */
[C---:B------:R-:W-:Y:S01]  /*1330*/  @P6 IMAD.WIDE.U32 R114, R66.reuse, 0x8, R114 ;  /* 0x0000000842726825 */ /* 0x040fe200078e0072 */
[----:B------:R-:W-:Y:S01]  /*1340*/  @P6 IADD3 R66, PT, PT, R66, 0x20, RZ ;  /* 0x0000002042426810 */ /* 0x000fe20007ffe0ff */
[----:B------:R0:W5:Y:S05]  /*1350*/  @P6 LDG.E.64 R12, desc[UR6][R112.64] ;  /* 0x00000006700c6981 */ /* 0x00016a000c1e1b00 */
[----:B------:R-:W2:Y:S01]  /*1360*/  @P1 LDC.64 R128, c[0x0][0x3e8] ;  /* 0x0000fa00ff801b82 */ /* 0x000ea20000000a00 */
[C---:B-1----:R-:W-:Y:S01]  /*1370*/  @P5 IMAD.WIDE.U32 R108, R66.reuse, 0x8, R108 ;  /* 0x00000008426c5825 */ /* 0x042fe200078e006c */
[----:B------:R1:W5:Y:S06]  /*1380*/  @P6 LDG.E.64 R64, desc[UR6][R114.64] ;  /* 0x0000000672406981 */ /* 0x00036c000c1e1b00 */
[----:B------:R-:W1:Y:S01]  /*1390*/  @P1 LDC.64 R126, c[0x0][0x3d0] ;  /* 0x0000f400ff7e1b82 */ /* 0x000e620000000a00 */
[C---:B---3--:R-:W-:Y:S01]  /*13a0*/  @P5 IMAD.WIDE.U32 R116, R66.reuse, 0x8, R116 ;  /* 0x0000000842745825 */ /* 0x048fe200078e0074 */
[----:B------:R-:W-:Y:S01]  /*13b0*/  @P5 IADD3 R66, PT, PT, R66, 0x20, RZ ;  /* 0x0000002042425810 */ /* 0x000fe20007ffe0ff */
[----:B------:R3:W5:Y:S04]  /*13c0*/  @P5 LDG.E.64 R10, desc[UR6][R108.64] ;  /* 0x000000066c0a5981 */ /* 0x000768000c1e1b00 */
[C---:B----4-:R-:W-:Y:S01]  /*13d0*/  @P3 IMAD.WIDE.U32 R118, R66.reuse, 0x8, R118 ;  /* 0x0000000842763825 */ /* 0x050fe200078e0076 */
[----:B------:R3:W5:Y:S03]  /*13e0*/  @P5 LDG.E.64 R40, desc[UR6][R116.64] ;  /* 0x0000000674285981 */ /* 0x000766000c1e1b00 */
[C---:B0-----:R-:W-:Y:S01]  /*13f0*/  @P3 IMAD.WIDE.U32 R120, R66.reuse, 0x8, R120 ;  /* 0x0000000842783825 */ /* 0x041fe200078e0078 */
[----:B------:R-:W-:Y:S01]  /*1400*/  @P3 IADD3 R66, PT, PT, R66, 0x20, RZ ;  /* 0x0000002042423810 */ /* 0x000fe20007ffe0ff */
[----:B------:R3:W5:Y:S04]  /*1410*/  @P3 LDG.E.64 R8, desc[UR6][R118.64] ;  /* 0x0000000676083981 */ /* 0x000768000c1e1b00 */
[C---:B------:R-:W-:Y:S01]  /*1420*/  @P2 IMAD.WIDE.U32 R122, R66.reuse, 0x8, R122 ;  /* 0x00000008427a2825 */ /* 0x040fe200078e007a */
[----:B------:R3:W5:Y:S03]  /*1430*/  @P3 LDG.E.64 R38, desc[UR6][R120.64] ;  /* 0x0000000678263981 */ /* 0x000766000c1e1b00 */
[C---:B--2---:R-:W-:Y:S01]  /*1440*/  @P2 IMAD.WIDE.U32 R124, R66.reuse, 0x8, R124 ;  /* 0x00000008427c2825 */ /* 0x044fe200078e007c */
[----:B------:R-:W-:Y:S01]  /*1450*/  @P2 IADD3 R66, PT, PT, R66, 0x20, RZ ;  /* 0x0000002042422810 */ /* 0x000fe20007ffe0ff */
[----:B------:R3:W5:Y:S04]  /*1460*/  @P2 LDG.E.64 R4, desc[UR6][R122.64] ;  /* 0x000000067a042981 */ /* 0x000768000c1e1b00 */
[C---:B------:R-:W-:Y:S01]  /*1470*/  @P1 IMAD.WIDE.U32 R70, R66.reuse, 0x8, R128 ;  /* 0x0000000842461825 */ /* 0x040fe200078e0080 */
[----:B------:R3:W5:Y:S03]  /*1480*/  @P2 LDG.E.64 R36, desc[UR6][R124.64] ;  /* 0x000000067c242981 */ /* 0x000766000c1e1b00 */
[----:B-1----:R-:W-:Y:S01]  /*1490*/  @P1 IMAD.WIDE.U32 R66, R66, 0x8, R126 ;  /* 0x0000000842421825 */ /* 0x002fe200078e007e */
[----:B------:R3:W5:Y:S04]  /*14a0*/  @P1 LDG.E.64 R68, desc[UR6][R70.64] ;  /* 0x0000000646441981 */ /* 0x000768000c1e1b00 */
[----:B------:R3:W5:Y:S01]  /*14b0*/  @P1 LDG.E.64 R6, desc[UR6][R66.64] ;  /* 0x0000000642061981 */ /* 0x000762000c1e1b00 */
[----:B------:R-:W-:-:S02]  /*14c0*/  @P0 CS2R R84, SRZ ;  /* 0x0000000000540805 */ /* 0x000fc4000001ff00 */
[----:B------:R-:W-:Y:S02]  /*14d0*/  @P4 CS2R R82, SRZ ;  /* 0x0000000000524805 */ /* 0x000fe4000001ff00 */
[----:B------:R-:W-:Y:S02]  /*14e0*/  @P6 CS2R R80, SRZ ;  /* 0x0000000000506805 */ /* 0x000fe4000001ff00 */
[----:B------:R-:W-:Y:S02]  /*14f0*/  @P5 CS2R R78, SRZ ;  /* 0x00000000004e5805 */ /* 0x000fe4000001ff00 */
[----:B------:R-:W-:Y:S02]  /*1500*/  @P3 CS2R R76, SRZ ;  /* 0x00000000004c3805 */ /* 0x000fe4000001ff00 */
[----:B------:R-:W-:Y:S02]  /*1510*/  @P2 CS2R R2, SRZ ;  /* 0x0000000000022805 */ /* 0x000fe4000001ff00 */
[----:B---3--:R-:W-:-:S07]  /*1520*/  @P1 CS2R R106, SRZ ;  /* 0x00000000006a1805 */ /* 0x008fce000001ff00 */
.L_x_56744:
[----:B------:R-:W-:Y:S05]  /*1530*/  BSYNC.RECONVERGENT B0 ;  /* 0x0000000000007941 */ /* 0x000fea0003800200 */
.L_x_56742:
[----:B------:R-:W0:Y:S02]  /*1540*/  LDCU UR4, c[0x0][0x384] ;  /* 0x00007080ff0477ac */ /* 0x000e240008000800 */
[----:B0-----:R-:W-:-:S13]  /*1550*/  ISETP.GE.AND P0, PT, R105, UR4, PT ;  /* 0x0000000469007c0c */ /* 0x001fda000bf06270 */
[----:B------:R-:W-:Y:S05]  /*1560*/  @P0 EXIT ;  /* 0x000000000000094d */ /* 0x000fea0003800000 */
[----:B-----5:R-:W-:Y:S01]  /*1570*/  MOV R119, R46 ;  /* 0x0000002e00777202 */ /* 0x020fe20000000f00 */
[----:B------:R-:W0:Y:S01]  /*1580*/  LDCU.64 UR4, c[0x0][0x3e0] ;  /* 0x00007c00ff0477ac */ /* 0x000e220008000a00 */
[----:B------:R-:W-:Y:S02]  /*1590*/  SHF.R.U64 R120, R46, 0x10, R47 ;  /* 0x000000102e787819 */ /* 0x000fe4000000122f */
[----:B------:R-:W-:Y:S01]  /*15a0*/  MOV R46, R51 ;  /* 0x00000033002e7202 */ /* 0x000fe20000000f00 */
[----:B------:R-:W1:Y:S01]  /*15b0*/  LDCU UR12, c[0x0][0x388] ;  /* 0x00007100ff0c77ac */ /* 0x000e620008000800 */
[--C-:B------:R-:W-:Y:S02]  /*15c0*/  SHF.R.U64 R125, R50, 0x10, R51.reuse ;  /* 0x00000010327d7819 */ /* 0x100fe40000001233 */
[----:B------:R-:W-:Y:S01]  /*15d0*/  SHF.R.U32.HI R74, RZ, 0x10, R51 ;  /* 0x00000010ff4a7819 */ /* 0x000fe20000011633 */
[----:B------:R-:W2:Y:S01]  /*15e0*/  LDCU.U8 UR10, c[0x0][0x410] ;  /* 0x00008200ff0a77ac */ /* 0x000ea20008000000 */
[----:B------:R-:W-:-:S02]  /*15f0*/  MOV R132, R58 ;  /* 0x0000003a00847202 */ /* 0x000fc40000000f00 */
[----:B------:R-:W-:Y:S01]  /*1600*/  SHF.R.U64 R133, R58, 0x10, R59 ;  /* 0x000000103a857819 */ /* 0x000fe2000000123b */
[----:B------:R-:W3:Y:S01]  /*1610*/  LDCU UR11, c[0x0][0x448] ;  /* 0x00008900ff0b77ac */ /* 0x000ee20008000800 */
[----:B------:R-:W-:Y:S02]  /*1620*/  MOV R128, R54 ;  /* 0x0000003600807202 */ /* 0x000fe40000000f00 */
[----:B------:R-:W-:Y:S01]  /*1630*/  SHF.R.U64 R129, R54, 0x10, R55 ;  /* 0x0000001036817819 */ /* 0x000fe20000001237 */
[----:B------:R-:W4:Y:S01]  /*1640*/  LDCU.64 UR8, c[0x0][0x3a0] ;  /* 0x00007400ff0877ac */ /* 0x000f220008000a00 */
[----:B------:R-:W-:Y:S02]  /*1650*/  MOV R51, R61 ;  /* 0x0000003d00337202 */ /* 0x000fe40000000f00 */
[--C-:B------:R-:W-:Y:S01]  /*1660*/  SHF.R.U64 R135, R60, 0x10, R61.reuse ;  /* 0x000000103c877819 */ /* 0x100fe2000000123d */
[----:B0-----:R-:W-:Y:S01]  /*1670*/  UISETP.NE.U32.AND UP0, UPT, UR4, URZ, UPT ;  /* 0x000000ff0400728c */ /* 0x001fe2000bf05070 */
[----:B------:R-:W-:-:S02]  /*1680*/  SHF.R.U32.HI R58, RZ, 0x10, R61 ;  /* 0x00000010ff3a7819 */ /* 0x000fc4000001163d */
[----:B------:R-:W-:Y:S01]  /*1690*/  MOV R140, R40 ;  /* 0x00000028008c7202 */ /* 0x000fe20000000f00 */
[----:B------:R-:W-:Y:S01]  /*16a0*/  UISETP.NE.AND.EX UP0, UPT, UR5, URZ, UPT, UP0 ;  /* 0x000000ff0500728c */ /* 0x000fe2000bf05300 */
[----:B------:R-:W-:Y:S02]  /*16b0*/  MOV R54, R41 ;  /* 0x0000002900367202 */ /* 0x000fe40000000f00 */
[--C-:B------:R-:W-:Y:S02]  /*16c0*/  SHF.R.U64 R141, R40, 0x10, R41.reuse ;  /* 0x00000010288d7819 */ /* 0x100fe40000001229 */
[----:B------:R-:W-:Y:S02]  /*16d0*/  SHF.R.U32.HI R61, RZ, 0x10, R41 ;  /* 0x00000010ff3d7819 */ /* 0x000fe40000011629 */
[----:B------:R-:W-:Y:S02]  /*16e0*/  MOV R144, R36 ;  /* 0x0000002400907202 */ /* 0x000fe40000000f00 */
[----:B------:R-:W-:-:S02]  /*16f0*/  MOV R40, R37 ;  /* 0x0000002500287202 */ /* 0x000fc40000000f00 */
[--C-:B------:R-:W-:Y:S02]  /*1700*/  SHF.R.U64 R145, R36, 0x10, R37.reuse ;  /* 0x0000001024917819 */ /* 0x100fe40000001225 */
[----:B------:R-:W-:Y:S02]  /*1710*/  SHF.R.U32.HI R41, RZ, 0x10, R37 ;  /* 0x00000010ff297819 */ /* 0x000fe40000011625 */
[----:B------:R-:W-:Y:S02]  /*1720*/  MOV R148, R34 ;  /* 0x0000002200947202 */ /* 0x000fe40000000f00 */
[----:B------:R-:W-:Y:S02]  /*1730*/  MOV R36, R35 ;  /* 0x0000002300247202 */ /* 0x000fe40000000f00 */
[--C-:B------:R-:W-:Y:S02]  /*1740*/  SHF.R.U64 R149, R34, 0x10, R35.reuse ;  /* 0x0000001022957819 */ /* 0x100fe40000001223 */
[----:B------:R-:W-:-:S02]  /*1750*/  SHF.R.U32.HI R37, RZ, 0x10, R35 ;  /* 0x00000010ff257819 */ /* 0x000fc40000011623 */
[----:B------:R-:W-:Y:S02]  /*1760*/  MOV R150, R32 ;  /* 0x0000002000967202 */ /* 0x000fe40000000f00 */
        /* <DEDUP_REMOVED lines=42> */
[----:B------:R-:W-:Y:S02]  /*1a10*/  SHF.R.U64 R110, R6, 0x10, R7 ;  /* 0x00000010066e7819 */ /* 0x000fe40000001207 */
[----:B------:R-:W-:Y:S01]  /*1a20*/  MOV R172, R12 ;  /* 0x0000000c00ac7202 */ /* 0x000fe20000000f00 */
[----:B------:R-:W-:Y:S01]  /*1a30*/  HADD2.F32 R109, -RZ, R4.H0_H0 ;  /* 0x20000004ff6d7230 */ /* 0x000fe20000004100 */
[----:B------:R-:W-:Y:S01]  /*1a40*/  MOV R14, R13 ;  /* 0x0000000d000e7202 */ /* 0x000fe20000000f00 */
[----:B------:R-:W-:Y:S01]  /*1a50*/  HADD2.F32 R110, -RZ, R110.H0_H0 ;  /* 0x2000006eff6e7230 */ /* 0x000fe20000004100 */
[--C-:B------:R-:W-:Y:S02]  /*1a60*/  SHF.R.U64 R173, R12, 0x10, R13.reuse ;  /* 0x000000100cad7819 */ /* 0x100fe4000000120d */
[----:B------:R-:W-:-:S02]  /*1a70*/  SHF.R.U32.HI R15, RZ, 0x10, R13 ;  /* 0x00000010ff0f7819 */ /* 0x000fc4000001160d */
        /* <DEDUP_REMOVED lines=11> */
[----:B------:R-:W-:-:S02]  /*1b30*/  SHF.R.U32.HI R9, RZ, 0x10, R5 ;  /* 0x00000010ff097819 */ /* 0x000fc40000011605 */
[----:B------:R-:W-:Y:S02]  /*1b40*/  MOV R5, R7 ;  /* 0x0000000700057202 */ /* 0x000fe40000000f00 */
[----:B------:R-:W-:Y:S02]  /*1b50*/  SHF.R.U32.HI R111, RZ, 0x10, R7 ;  /* 0x00000010ff6f7819 */ /* 0x000fe40000011607 */
[----:B------:R-:W-:Y:S01]  /*1b60*/  PRMT R180, R180, 0x5410, R6 ;  /* 0x00005410b4b47816 */ /* 0x000fe20000000006 */
[----:B------:R-:W-:Y:S01]  /*1b70*/  HADD2.F32 R108, -RZ, R5.H0_H0 ;  /* 0x20000005ff6c7230 */ /* 0x000fe20000004100 */
[--C-:B------:R-:W-:Y:S01]  /*1b80*/  SHF.R.U64 R181, R100, 0x10, R101.reuse ;  /* 0x0000001064b57819 */ /* 0x100fe20000001265 */
[----:B------:R-:W-:Y:S01]  /*1b90*/  HADD2.F32 R111, -RZ, R111.H0_H0 ;  /* 0x2000006fff6f7230 */ /* 0x000fe20000004100 */
[----:B------:R-:W-:Y:S02]  /*1ba0*/  SHF.R.U32.HI R7, RZ, 0x10, R101 ;  /* 0x00000010ff077819 */ /* 0x000fe40000011665 */
[----:B------:R-:W-:-:S02]  /*1bb0*/  SHF.R.U64 R191, R98, 0x10, R99 ;  /* 0x0000001062bf7819 */ /* 0x000fc40000001263 */
[----:B------:R-:W-:Y:S02]  /*1bc0*/  SHF.R.U32.HI R6, RZ, 0x10, R99 ;  /* 0x00000010ff067819 */ /* 0x000fe40000011663 */
[----:B------:R-:W-:Y:S02]  /*1bd0*/  PRMT R181, R181, 0x5410, R7 ;  /* 0x00005410b5b57816 */ /* 0x000fe40000000007 */
[----:B------:R-:W-:Y:S02]  /*1be0*/  PRMT R191, R191, 0x5410, R6 ;  /* 0x00005410bfbf7816 */ /* 0x000fe40000000006 */
        /* <DEDUP_REMOVED lines=36> */
[----:B------:R-:W-:Y:S02]  /*1e30*/  SHF.R.U64 R131, R56, 0x10, R57 ;  /* 0x0000001038837819 */ /* 0x000fe40000001239 */
[----:B------:R-:W-:Y:S02]  /*1e40*/  MOV R115, R42 ;  /* 0x0000002a00737202 */ /* 0x000fe40000000f00 */
[----:B------:R-:W-:-:S02]  /*1e50*/  MOV R66, R43 ;  /* 0x0000002b00427202 */ /* 0x000fc40000000f00 */
[--C-:B------:R-:W-:Y:S02]  /*1e60*/  SHF.R.U64 R116, R42, 0x10, R43.reuse ;  /* 0x000000102a747819 */ /* 0x100fe4000000122b */
[----:B------:R-:W-:Y:S02]  /*1e70*/  SHF.R.U32.HI R70, RZ, 0x10, R43 ;  /* 0x00000010ff467819 */ /* 0x000fe4000001162b */
[----:B------:R-:W-:Y:S02]  /*1e80*/  MOV R44, R47 ;  /* 0x0000002f002c7202 */ /* 0x000fe40000000f00 */
[----:B------:R-:W-:Y:S02]  /*1e90*/  SHF.R.U32.HI R72, RZ, 0x10, R47 ;  /* 0x00000010ff487819 */ /* 0x000fe4000001162f */
[----:B------:R-:W-:Y:S02]  /*1ea0*/  MOV R121, R48 ;  /* 0x0000003000797202 */ /* 0x000fe40000000f00 */
[----:B------:R-:W-:-:S02]  /*1eb0*/  MOV R123, R50 ;  /* 0x00000032007b7202 */ /* 0x000fc40000000f00 */
[----:B------:R-:W-:Y:S02]  /*1ec0*/  MOV R49, R57 ;  /* 0x0000003900317202 */ /* 0x000fe40000000f00 */
[----:B------:R-:W-:Y:S02]  /*1ed0*/  SHF.R.U32.HI R56, RZ, 0x10, R57 ;  /* 0x00000010ff387819 */ /* 0x000fe40000011639 */
[----:B------:R-:W-:Y:S02]  /*1ee0*/  MOV R126, R52 ;  /* 0x00000034007e7202 */ /* 0x000fe40000000f00 */
[----:B------:R-:W-:Y:S02]  /*1ef0*/  MOV R47, R53 ;  /* 0x00000035002f7202 */ /* 0x000fe40000000f00 */
[--C-:B------:R-:W-:Y:S02]  /*1f00*/  SHF.R.U64 R127, R52, 0x10, R53.reuse ;  /* 0x00000010347f7819 */ /* 0x100fe40000001235 */
[----:B------:R-:W-:-:S02]  /*1f10*/  SHF.R.U32.HI R75, RZ, 0x10, R53 ;  /* 0x00000010ff4b7819 */ /* 0x000fc40000011635 */
[----:B------:R-:W-:Y:S02]  /*1f20*/  MOV R48, R55 ;  /* 0x0000003700307202 */ /* 0x000fe40000000f00 */
[----:B------:R-:W-:Y:S02]  /*1f30*/  MOV R50, R59 ;  /* 0x0000003b00327202 */ /* 0x000fe40000000f00 */
[----:B------:R-:W-:Y:S02]  /*1f40*/  SHF.R.U32.HI R57, RZ, 0x10, R59 ;  /* 0x00000010ff397819 */ /* 0x000fe4000001163b */
[----:B------:R-:W-:Y:S02]  /*1f50*/  MOV R134, R60 ;  /* 0x0000003c00867202 */ /* 0x000fe40000000f00 */
[----:B------:R-:W-:Y:S02]  /*1f60*/  MOV R142, R38 ;  /* 0x00000026008e7202 */ /* 0x000fe40000000f00 */
[----:B------:R-:W-:-:S02]  /*1f70*/  MOV R42, R39 ;  /* 0x00000027002a7202 */ /* 0x000fc40000000f00 */
[--C-:B------:R-:W-:Y:S02]  /*1f80*/  SHF.R.U64 R143, R38, 0x10, R39.reuse ;  /* 0x00000010268f7819 */ /* 0x100fe40000001227 */
[----:B------:R-:W-:Y:S02]  /*1f90*/  SHF.R.U32.HI R43, RZ, 0x10, R39 ;  /* 0x00000010ff2b7819 */ /* 0x000fe40000011627 */
[----:B------:R-:W-:Y:S02]  /*1fa0*/  PRMT R201, R201, 0x5410, R7 ;  /* 0x00005410c9c97816 */ /* 0x000fe40000000007 */
[----:B------:R-:W-:Y:S02]  /*1fb0*/  PRMT R202, R202, 0x5410, R6 ;  /* 0x00005410caca7816 */ /* 0x000fe40000000006 */
[--C-:B------:R-:W-:Y:S01]  /*1fc0*/  SHF.R.U64 R113, R106, 0x10, R107.reuse ;  /* 0x000000106a717819 */ /* 0x100fe2000000126b */
[----:B------:R-:W-:Y:S01]  /*1fd0*/  HADD2.F32 R106, -RZ, R106.H0_H0 ;  /* 0x2000006aff6a7230 */ /* 0x000fe20000004100 */
[----:B------:R-:W-:Y:S01]  /*1fe0*/  SHF.R.U32.HI R112, RZ, 0x10, R107 ;  /* 0x00000010ff707819 */ /* 0x000fe2000001166b */
[----:B------:R-:W-:Y:S01]  /*1ff0*/  HADD2.F32 R107, -RZ, R107.H0_H0 ;  /* 0x2000006bff6b7230 */ /* 0x000fe20000004100 */
[----:B------:R-:W-:Y:S01]  /*2000*/  SHF.R.U32.HI R55, RZ, 0x10, R55 ;  /* 0x00000010ff377819 */ /* 0x000fe20000011637 */
[----:B------:R-:W-:Y:S01]  /*2010*/  HADD2.F32 R113, -RZ, R113.H0_H0 ;  /* 0x20000071ff717230 */ /* 0x000fe20000004100 */
[----:B------:R-:W-:Y:S01]  /*2020*/  MOV R136, R62 ;  /* 0x0000003e00887202 */ /* 0x000fe20000000f00 */
[----:B------:R-:W-:Y:S01]  /*2030*/  HADD2.F32 R112, -RZ, R112.H0_H0 ;  /* 0x20000070ff707230 */ /* 0x000fe20000004100 */
        /* <DEDUP_REMOVED lines=11> */
[--C-:B------:R-:W-:Y:S02]  /*20f0*/  SHF.R.U64 R203, R76, 0x10, R77.reuse ;  /* 0x000000104ccb7819 */ /* 0x100fe4000000124d */
[----:B------:R-:W-:-:S02]  /*2100*/  SHF.R.U32.HI R6, RZ, 0x10, R77 ;  /* 0x00000010ff067819 */ /* 0x000fc4000001164d */
[--C-:B------:R-:W-:Y:S02]  /*2110*/  SHF.R.U64 R204, R2, 0x10, R3.reuse ;  /* 0x0000001002cc7819 */ /* 0x100fe40000001203 */
[----:B------:R-:W-:Y:S02]  /*2120*/  SHF.R.U32.HI R7, RZ, 0x10, R3 ;  /* 0x00000010ff077819 */ /* 0x000fe40000011603 */
        /* <DEDUP_REMOVED lines=63> */
[----:B-1234-:R-:W-:-:S07]  /*2520*/  PRMT R204, R204, 0x5410, R7 ;  /* 0x00005410cccc7816 */ /* 0x01efce0000000007 */
.L_x_56841:
[----:B------:R-:W0:Y:S01]  /*2530*/  @UP0 LDCU.64 UR4, c[0x0][0x3e0] ;  /* 0x00007c00ff0407ac */ /* 0x000e220008000a00 */
[----:B------:R-:W-:Y:S01]  /*2540*/  PLOP3.LUT P0, PT, PT, PT, UP0, 0x80, 0x8 ;  /* 0x000000000008781c */ /* 0x000fe20003f0f008 */
[----:B------:R-:W-:Y:S01]  /*2550*/  HFMA2 R72, -RZ, RZ, 0, 2.384185791015625e-07 ;  /* 0x00000004ff487431 */ /* 0x000fe200000001ff */
[----:B------:R-:W-:Y:S02]  /*2560*/  PLOP3.LUT P1, PT, PT, PT, UP0, 0x80, 0x8 ;  /* 0x000000000008781c */ /* 0x000fe40003f2f008 */
[----:B------:R-:W-:-:S09]  /*2570*/  MOV R154, 0x3f800000 ;  /* 0x3f800000009a7802 */ /* 0x000fd20000000f00 */
[----:B0-----:R-:W-:-:S05]  /*2580*/  @P0 IMAD.WIDE R74, R105, R72, UR4 ;  /* 0x00000004694a0e25 */ /* 0x001fca000f8e0248 */
[----:B------:R0:W5:Y:S01]  /*2590*/  @P1 LDG.E R154, desc[UR6][R74.64] ;  /* 0x000000064a9a1981 */ /* 0x000162000c1e1900 */
[----:B------:R-:W-:Y:S01]  /*25a0*/  IMAD R73, R105, UR12, RZ ;  /* 0x0000000c69497c24 */ /* 0x000fe2000f8e02ff */
[----:B------:R-:W-:Y:S01]  /*25b0*/  ISETP.GE.U32.AND P5, PT, R104, 0x20, PT ;  /* 0x000000206800780c */ /* 0x000fe20003fa6070 */
[----:B------:R-:W-:Y:S03]  /*25c0*/  BSSY.RECONVERGENT B0, `(.L_x_56745) ;  /* 0x000002b000007945 */ /* 0x000fe60003800200 */
[----:B------:R-:W-:-:S04]  /*25d0*/  SHF.R.S32.HI R72, RZ, 0x1f, R73 ;  /* 0x0000001fff487819 */ /* 0x000fc80000011449 */
[----:B------:R-:W-:-:S04]  /*25e0*/  LEA.HI R73, R72, R73, RZ, 0x2 ;  /* 0x0000004948497211 */ /* 0x000fc800078f10ff */
[----:B------:R-:W-:-:S04]  /*25f0*/  LEA.HI.SX32 R124, R73, R0, 0x1e ;  /* 0x00000000497c7211 */ /* 0x000fc800078ff2ff */
[----:B------:R-:W-:Y:S01]  /*2600*/  MOV R72, R124 ;  /* 0x0000007c00487202 */ /* 0x000fe20000000f00 */
[----:B0-----:R-:W-:Y:S06]  /*2610*/  @!P5 BRA `(.L_x_56746) ;  /* 0x000000000094d947 */ /* 0x001fec0003800000 */
[----:B------:R-:W-:Y:S01]  /*2620*/  ISETP.NE.U32.AND P0, PT, RZ, UR8, PT ;  /* 0x00000008ff007c0c */ /* 0x000fe2000bf05070 */
[----:B------:R-:W0:Y:S03]  /*2630*/  LDC.64 R72, c[0x0][0x390] ;  /* 0x0000e400ff487b82 */ /* 0x000e260000000a00 */
[----:B------:R-:W-:-:S05]  /*2640*/  ISETP.NE.AND.EX P0, PT, RZ, UR9, PT, P0 ;  /* 0x00000009ff007c0c */ /* 0x000fca000bf05300 */
[----:B------:R-:W1:Y:S08]  /*2650*/  LDC.64 R188, c[0x0][0x3a8] ;  /* 0x0000ea00ffbc7b82 */ /* 0x000e700000000a00 */
[----:B------:R-:W2:Y:S01]  /*2660*/  @P0 LDC.64 R206, c[0x0][0x3a0] ;  /* 0x0000e800ffce0b82 */ /* 0x000ea20000000a00 */
[----:B0-----:R-:W-:-:S06]  /*2670*/  IMAD.WIDE.U32 R72, R124, 0x10, R72 ;  /* 0x000000107c487825 */ /* 0x001fcc00078e0048 */
[----:B------:R-:W3:Y:S01]  /*2680*/  LDG.E.128 R72, desc[UR6][R72.64] ;  /* 0x0000000648487981 */ /* 0x000ee2000c1e1d00 */
[----:B--2---:R-:W-:-:S05]  /*2690*/  @P0 IMAD.WIDE.U32 R206, R124, 0x10, R206 ;  /* 0x000000107cce0825 */ /* 0x004fca00078e00ce */
[----:B------:R-:W2:Y:S01]  /*26a0*/  @P0 LDG.E.128 R4, desc[UR6][R206.64] ;  /* 0x00000006ce040981 */ /* 0x000ea2000c1e1d00 */
[--C-:B------:R-:W-:Y:S02]  /*26b0*/  @P0 HADD2.F32 R9, -RZ, R115.reuse.H0_H0 ;  /* 0x20000073ff090230 */ /* 0x100fe40000004100 */
[--C-:B------:R-:W-:Y:S02]  /*26c0*/  @P0 HADD2.F32 R10, -RZ, R116.reuse.H0_H0 ;  /* 0x20000074ff0a0230 */ /* 0x100fe40000004100 */
[----:B------:R-:W-:Y:S02]  /*26d0*/  @P0 HADD2.F32 R182, -RZ, R116.H1_H1 ;  /* 0x30000074ffb60230 */ /* 0x000fe40000004100 */
[-C--:B---3-5:R-:W-:Y:S01]  /*26e0*/  @P0 FMUL.FTZ R11, R72, R154.reuse ;  /* 0x0000009a480b0220 */ /* 0x0a8fe20000410000 */
[-C--:B------:R-:W-:Y:S01]  /*26f0*/  @P0 FMUL.FTZ R186, R73, R154.reuse ;  /* 0x0000009a49ba0220 */ /* 0x080fe20000410000 */
[-C--:B------:R-:W-:Y:S01]  /*2700*/  @P0 FMUL.FTZ R157, R74, R154.reuse ;  /* 0x0000009a4a9d0220 */ /* 0x080fe20000410000 */
[----:B------:R-:W-:Y:S01]  /*2710*/  @P0 FMUL.FTZ R184, R75, R154 ;  /* 0x0000009a4bb80220 */ /* 0x000fe20000410000 */
[----:B--2---:R-:W-:Y:S01]  /*2720*/  @P0 FFMA.FTZ R8, R11, R9, R4 ;  /* 0x000000090b080223 */ /* 0x004fe20000010004 */
[----:B------:R-:W-:-:S02]  /*2730*/  @P0 HADD2.F32 R11, -RZ, R115.H1_H1 ;  /* 0x30000073ff0b0230 */ /* 0x000fc40000004100 */
[----:B------:R-:W-:Y:S01]  /*2740*/  @P0 FFMA.FTZ R9, R186, R10, R5 ;  /* 0x0000000aba090223 */ /* 0x000fe20000010005 */
[----:B-1----:R-:W-:-:S04]  /*2750*/  IMAD.WIDE.U32 R186, R124, 0x10, R188 ;  /* 0x000000107cba7825 */ /* 0x002fc800078e00bc */
[----:B------:R-:W-:Y:S01]  /*2760*/  @P0 FFMA.FTZ R10, R157, R11, R6 ;  /* 0x0000000b9d0a0223 */ /* 0x000fe20000010006 */
[----:B------:R-:W-:Y:S01]  /*2770*/  @P0 FFMA.FTZ R11, R184, R182, R7 ;  /* 0x000000b6b80b0223 */ /* 0x000fe20000010007 */
[----:B------:R-:W-:Y:S06]  /*2780*/  @P0 BRA `(.L_x_56747) ;  /* 0x0000000000300947 */ /* 0x000fec0003800000 */
[-C--:B------:R-:W-:Y:S01]  /*2790*/  FMUL.FTZ R9, R73, R154.reuse ;  /* 0x0000009a49097220 */ /* 0x080fe20000410000 */
[-C--:B------:R-:W-:Y:S01]  /*27a0*/  FMUL.FTZ R73, R74, R154.reuse ;  /* 0x0000009a4a497220 */ /* 0x080fe20000410000 */
[-C--:B------:R-:W-:Y:S01]  /*27b0*/  FMUL.FTZ R8, R72, R154.reuse ;  /* 0x0000009a48087220 */ /* 0x080fe20000410000 */
[--C-:B------:R-:W-:Y:S02]  /*27c0*/  HADD2.F32 R157, -RZ, R115.reuse.H0_H0 ;  /* 0x20000073ff9d7230 */ /* 0x100fe40000004100 */
[----:B------:R-:W-:Y:S01]  /*27d0*/  FMUL.FTZ R72, R75, R154 ;  /* 0x0000009a4b487220 */ /* 0x000fe20000410000 */
[--C-:B------:R-:W-:Y:S02]  /*27e0*/  HADD2.F32 R74, -RZ, R116.reuse.H0_H0 ;  /* 0x20000074ff4a7230 */ /* 0x100fe40000004100 */
[----:B------:R-:W-:Y:S02]  /*27f0*/  HADD2.F32 R10, -RZ, R115.H1_H1 ;  /* 0x30000073ff0a7230 */ /* 0x000fe40000004100 */
[----:B------:R-:W-:Y:S01]  /*2800*/  FMUL.FTZ R8, R8, R157 ;  /* 0x0000009d08087220 */ /* 0x000fe20000410000 */
[----:B------:R-:W-:-:S02]  /*2810*/  HADD2.F32 R11, -RZ, R116.H1_H1 ;  /* 0x30000074ff0b7230 */ /* 0x000fc40000004100 */
[----:B------:R-:W-:Y:S01]  /*2820*/  FMUL.FTZ R9, R9, R74 ;  /* 0x0000004a09097220 */ /* 0x000fe20000410000 */
[----:B------:R-:W-:Y:S02]  /*2830*/  FMUL.FTZ R10, R73, R10 ;  /* 0x0000000a490a7220 */ /* 0x000fe40000410000 */
[----:B------:R-:W-:-:S07]  /*2840*/  FMUL.FTZ R11, R72, R11 ;  /* 0x0000000b480b7220 */ /* 0x000fce0000410000 */
.L_x_56747:
[----:B------:R0:W-:Y:S01]  /*2850*/  STG.E.128 desc[UR6][R186.64], R8 ;  /* 0x00000008ba007986 */ /* 0x0001e2000c101d06 */
[----:B------:R-:W-:-:S07]  /*2860*/  IADD3 R72, PT, PT, R124, 0x20, RZ ;  /* 0x000000207c487810 */ /* 0x000fce0007ffe0ff */
.L_x_56746:
[----:B------:R-:W-:Y:S05]  /*2870*/  BSYNC.RECONVERGENT B0 ;  /* 0x0000000000007941 */ /* 0x000fea0003800200 */
.L_x_56745:
        /* <DEDUP_REMOVED lines=12> */
[----:B------:R1:W5:Y:S01]  /*2940*/  @P0 LDG.E.128 R4, desc[UR6][R74.64] ;  /* 0x000000064a040981 */ /* 0x000362000c1e1d00 */
[----:B------:R-:W-:Y:S05]  /*2950*/  @!P0 BRA `(.L_x_56750) ;  /* 0x0000000000348947 */ /* 0x000fea0003800000 */
[-C--:B-----5:R-:W-:Y:S01]  /*2960*/  FMUL.FTZ R157, R12, R154.reuse ;  /* 0x0000009a0c9d7220 */ /* 0x0a0fe20000410000 */
[-C--:B------:R-:W-:Y:S01]  /*2970*/  FMUL.FTZ R184, R13, R154.reuse ;  /* 0x0000009a0db87220 */ /* 0x080fe20000410000 */
[--C-:B------:R-:W-:Y:S02]  /*2980*/  HADD2.F32 R12, -RZ, R117.reuse.H0_H0 ;  /* 0x20000075ff0c7230 */ /* 0x100fe40000004100 */
[-C--:B-1----:R-:W-:Y:S01]  /*2990*/  FMUL.FTZ R75, R14, R154.reuse ;  /* 0x0000009a0e4b7220 */ /* 0x082fe20000410000 */
[--C-:B------:R-:W-:Y:S02]  /*29a0*/  HADD2.F32 R13, -RZ, R118.reuse.H0_H0 ;  /* 0x20000076ff0d7230 */ /* 0x100fe40000004100 */
[----:B------:R-:W-:Y:S01]  /*29b0*/  FMUL.FTZ R182, R15, R154 ;  /* 0x0000009a0fb67220 */ /* 0x000fe20000410000 */
[----:B------:R-:W-:Y:S02]  /*29c0*/  HADD2.F32 R73, -RZ, R117.H1_H1 ;  /* 0x30000075ff497230 */ /* 0x000fe40000004100 */
[----:B------:R-:W-:Y:S01]  /*29d0*/  FFMA.FTZ R12, R157, R12, R4 ;  /* 0x0000000c9d0c7223 */ /* 0x000fe20000010004 */
[----:B------:R-:W-:-:S02]  /*29e0*/  HADD2.F32 R74, -RZ, R118.H1_H1 ;  /* 0x30000076ff4a7230 */ /* 0x000fc40000004100 */
[----:B------:R-:W-:Y:S01]  /*29f0*/  FFMA.FTZ R13, R184, R13, R5 ;  /* 0x0000000db80d7223 */ /* 0x000fe20000010005 */
[----:B------:R-:W-:Y:S02]  /*2a00*/  FFMA.FTZ R14, R75, R73, R6 ;  /* 0x000000494b0e7223 */ /* 0x000fe40000010006 */
[----:B------:R-:W-:Y:S01]  /*2a10*/  FFMA.FTZ R15, R182, R74, R7 ;  /* 0x0000004ab60f7223 */ /* 0x000fe20000010007 */
[----:B------:R-:W-:Y:S06]  /*2a20*/  BRA `(.L_x_56751) ;  /* 0x0000000000307947 */ /* 0x000fec0003800000 */
.L_x_56750:
[-C--:B-1---5:R-:W-:Y:S01]  /*2a30*/  FMUL.FTZ R75, R14, R154.reuse ;  /* 0x0000009a0e4b7220 */ /* 0x0a2fe20000410000 */
[--C-:B------:R-:W-:Y:S02]  /*2a40*/  HADD2.F32 R157, -RZ, R117.reuse.H0_H0 ;  /* 0x20000075ff9d7230 */ /* 0x100fe40000004100 */
[-C--:B------:R-:W-:Y:S01]  /*2a50*/  FMUL.FTZ R12, R12, R154.reuse ;  /* 0x0000009a0c0c7220 */ /* 0x080fe20000410000 */
[--C-:B------:R-:W-:Y:S02]  /*2a60*/  HADD2.F32 R182, -RZ, R118.reuse.H0_H0 ;  /* 0x20000076ffb67230 */ /* 0x100fe40000004100 */
[-C--:B------:R-:W-:Y:S01]  /*2a70*/  FMUL.FTZ R13, R13, R154.reuse ;  /* 0x0000009a0d0d7220 */ /* 0x080fe20000410000 */
[----:B------:R-:W-:Y:S02]  /*2a80*/  HADD2.F32 R14, -RZ, R117.H1_H1 ;  /* 0x30000075ff0e7230 */ /* 0x000fe40000004100 */
[----:B------:R-:W-:Y:S01]  /*2a90*/  FMUL.FTZ R74, R15, R154 ;  /* 0x0000009a0f4a7220 */ /* 0x000fe20000410000 */
[----:B------:R-:W-:-:S02]  /*2aa0*/  HADD2.F32 R73, -RZ, R118.H1_H1 ;  /* 0x30000076ff497230 */ /* 0x000fc40000004100 */
[----:B------:R-:W-:Y:S01]  /*2ab0*/  FMUL.FTZ R12, R12, R157 ;  /* 0x0000009d0c0c7220 */ /* 0x000fe20000410000 */
[----:B------:R-:W-:Y:S01]  /*2ac0*/  FMUL.FTZ R13, R13, R182 ;  /* 0x000000b60d0d7220 */ /* 0x000fe20000410000 */
[----:B------:R-:W-:Y:S01]  /*2ad0*/  FMUL.FTZ R14, R75, R14 ;  /* 0x0000000e4b0e7220 */ /* 0x000fe20000410000 */
[----:B------:R-:W-:-:S07]  /*2ae0*/  FMUL.FTZ R15, R74, R73 ;  /* 0x000000494a0f7220 */ /* 0x000fce0000410000 */
.L_x_56751:
[----:B------:R-:W1:Y:S02]  /*2af0*/  LDC.64 R74, c[0x0][0x3a8] ;  /* 0x0000ea00ff4a7b82 */ /* 0x000e640000000a00 */
[C---:B-1----:R-:W-:Y:S01]  /*2b00*/  IMAD.WIDE.U32 R74, R72.reuse, 0x10, R74 ;  /* 0x00000010484a7825 */ /* 0x042fe200078e004a */
[----:B------:R-:W-:-:S04]  /*2b10*/  IADD3 R72, PT, PT, R72, 0x20, RZ ;  /* 0x0000002048487810 */ /* 0x000fc80007ffe0ff */
[----:B------:R1:W-:Y:S03]  /*2b20*/  STG.E.128 desc[UR6][R74.64], R12 ;  /* 0x0000000c4a007986 */ /* 0x0003e6000c101d06 */
.L_x_56749:
[----:B------:R-:W-:Y:S05]  /*2b30*/  BSYNC.RECONVERGENT B0 ;  /* 0x0000000000007941 */ /* 0x000fea0003800200 */
.L_x_56748:
        /* <DEDUP_REMOVED lines=8> */
[----:B-1----:R-:W1:Y:S01]  /*2bc0*/  @P0 LDC.64 R74, c[0x0][0x3a0] ;  /* 0x0000e800ff4a0b82 */ /* 0x002e620000000a00 */
[----:B--2---:R-:W-:-:S06]  /*2bd0*/  IMAD.WIDE.U32 R16, R72, 0x10, R16 ;  /* 0x0000001048107825 */ /* 0x004fcc00078e0010 */
[----:B------:R-:W5:Y:S01]  /*2be0*/  LDG.E.128 R16, desc[UR6][R16.64] ;  /* 0x0000000610107981 */ /* 0x000f62000c1e1d00 */
[----:B-1----:R-:W-:-:S05]  /*2bf0*/  @P0 IMAD.WIDE.U32 R74, R72, 0x10, R74 ;  /* 0x00000010484a0825 */ /* 0x002fca00078e004a */
        /* <DEDUP_REMOVED lines=15> */
.L_x_56754:
        /* <DEDUP_REMOVED lines=12> */
.L_x_56755:
[----:B------:R-:W1:Y:S02]  /*2db0*/  LDC.64 R74, c[0x0][0x3a8] ;  /* 0x0000ea00ff4a7b82 */ /* 0x000e640000000a00 */
[C---:B-1----:R-:W-:Y:S01]  /*2dc0*/  IMAD.WIDE.U32 R74, R72.reuse, 0x10, R74 ;  /* 0x00000010484a7825 */ /* 0x042fe200078e004a */
[----:B------:R-:W-:-:S04]  /*2dd0*/  IADD3 R72, PT, PT, R72, 0x20, RZ ;  /* 0x0000002048487810 */ /* 0x000fc80007ffe0ff */
[----:B------:R2:W-:Y:S03]  /*2de0*/  STG.E.128 desc[UR6][R74.64], R16 ;  /* 0x000000104a007986 */ /* 0x0005e6000c101d06 */
.L_x_56753:
[----:B------:R-:W-:Y:S05]  /*2df0*/  BSYNC.RECONVERGENT B0 ;  /* 0x0000000000007941 */ /* 0x000fea0003800200 */
.L_x_56752:
        /* <DEDUP_REMOVED lines=8> */
[----:B-12---:R-:W1:Y:S01]  /*2e80*/  @P0 LDC.64 R74, c[0x0][0x3a0] ;  /* 0x0000e800ff4a0b82 */ /* 0x006e620000000a00 */
[----:B---3--:R-:W-:-:S06]  /*2e90*/  IMAD.WIDE.U32 R20, R72, 0x10, R20 ;  /* 0x0000001048147825 */ /* 0x008fcc00078e0014 */
        /* <DEDUP_REMOVED lines=17> */
.L_x_56758:
        /* <DEDUP_REMOVED lines=12> */
.L_x_56759:
[----:B------:R-:W1:Y:S02]  /*3070*/  LDC.64 R74, c[0x0][0x3a8] ;  /* 0x0000ea00ff4a7b82 */ /* 0x000e640000000a00 */
[C---:B-1----:R-:W-:Y:S01]  /*3080*/  IMAD.WIDE.U32 R74, R72.reuse, 0x10, R74 ;  /* 0x00000010484a7825 */ /* 0x042fe200078e004a */
[----:B------:R-:W-:-:S04]  /*3090*/  IADD3 R72, PT, PT, R72, 0x20, RZ ;  /* 0x0000002048487810 */ /* 0x000fc80007ffe0ff */
[----:B------:R3:W-:Y:S03]  /*30a0*/  STG.E.128 desc[UR6][R74.64], R20 ;  /* 0x000000144a007986 */ /* 0x0007e6000c101d06 */
.L_x_56757:
[----:B------:R-:W-:Y:S05]  /*30b0*/  BSYNC.RECONVERGENT B0 ;  /* 0x0000000000007941 */ /* 0x000fea0003800200 */
.L_x_56756:
        /* <DEDUP_REMOVED lines=8> */
[----:B-123--:R-:W1:Y:S01]  /*3140*/  @P0 LDC.64 R74, c[0x0][0x3a0] ;  /* 0x0000e800ff4a0b82 */ /* 0x00ee620000000a00 */
[----:B----4-:R-:W-:-:S06]  /*3150*/  IMAD.WIDE.U32 R24, R72, 0x10, R24 ;  /* 0x0000001048187825 */ /* 0x010fcc00078e0018 */
[----:B------:R-:W5:Y:S01]  /*3160*/  LDG.E.128 R24, desc[UR6][R24.64] ;  /* 0x0000000618187981 */ /* 0x000f62000c1e1d00 */
[----:B-1----:R-:W-:-:S05]  /*3170*/  @P0 IMAD.WIDE.U32 R74, R72, 0x10, R74 ;  /* 0x00000010484a0825 */ /* 0x002fca00078e004a */
[----:B------:R1:W5:Y:S01]  /*3180*/  @P0 LDG.E.128 R4, desc[UR6][R74.64] ;  /* 0x000000064a040981 */ /* 0x000362000c1e1d00 */
[----:B------:R-:W-:Y:S05]  /*3190*/  @!P0 BRA `(.L_x_56762) ;  /* 0x0000000000348947 */ /* 0x000fea0003800000 */
[-C--:B-----5:R-:W-:Y:S01]  /*31a0*/  FMUL.FTZ R157, R24, R154.reuse ;  /* 0x0000009a189d7220 */ /* 0x0a0fe20000410000 */
[-C--:B------:R-:W-:Y:S01]  /*31b0*/  FMUL.FTZ R184, R25, R154.reuse ;  /* 0x0000009a19b87220 */ /* 0x080fe20000410000 */
[----:B------:R-:W-:Y:S02]  /*31c0*/  HADD2.F32 R24, -RZ, R123.H0_H0 ;  /* 0x2000007bff187230 */ /* 0x000fe40000004100 */
[-C--:B-1----:R-:W-:Y:S01]  /*31d0*/  FMUL.FTZ R75, R26, R154.reuse ;  /* 0x0000009a1a4b7220 */ /* 0x082fe20000410000 */
[----:B------:R-:W-:Y:S02]  /*31e0*/  HADD2.F32 R25, -RZ, R125.H0_H0 ;  /* 0x2000007dff197230 */ /* 0x000fe40000004100 */
        /* <DEDUP_REMOVED lines=8> */
.L_x_56762:
[-C--:B-1---5:R-:W-:Y:S01]  /*3270*/  FMUL.FTZ R75, R26, R154.reuse ;  /* 0x0000009a1a4b7220 */ /* 0x0a2fe20000410000 */
[----:B------:R-:W-:Y:S02]  /*3280*/  HADD2.F32 R157, -RZ, R123.H0_H0 ;  /* 0x2000007bff9d7230 */ /* 0x000fe40000004100 */
[-C--:B------:R-:W-:Y:S01]  /*3290*/  FMUL.FTZ R24, R24, R154.reuse ;  /* 0x0000009a18187220 */ /* 0x080fe20000410000 */
[----:B------:R-:W-:Y:S02]  /*32a0*/  HADD2.F32 R182, -RZ, R125.H0_H0 ;  /* 0x2000007dffb67230 */ /* 0x000fe40000004100 */
        /* <DEDUP_REMOVED lines=8> */
.L_x_56763:
[----:B------:R-:W1:Y:S02]  /*3330*/  LDC.64 R74, c[0x0][0x3a8] ;  /* 0x0000ea00ff4a7b82 */ /* 0x000e640000000a00 */
[C---:B-1----:R-:W-:Y:S01]  /*3340*/  IMAD.WIDE.U32 R74, R72.reuse, 0x10, R74 ;  /* 0x00000010484a7825 */ /* 0x042fe200078e004a */
[----:B------:R-:W-:-:S04]  /*3350*/  IADD3 R72, PT, PT, R72, 0x20, RZ ;  /* 0x0000002048487810 */ /* 0x000fc80007ffe0ff */
[----:B------:R4:W-:Y:S03]  /*3360*/  STG.E.128 desc[UR6][R74.64], R24 ;  /* 0x000000184a007986 */ /* 0x0009e6000c101d06 */
.L_x_56761:
[----:B------:R-:W-:Y:S05]  /*3370*/  BSYNC.RECONVERGENT B0 ;  /* 0x0000000000007941 */ /* 0x000fea0003800200 */
.L_x_56760:
        /* <DEDUP_REMOVED lines=8> */
[----:B-1234-:R-:W1:Y:S01]  /*3400*/  @P0 LDC.64 R74, c[0x0][0x3a0] ;  /* 0x0000e800ff4a0b82 */ /* 0x01ee620000000a00 */
[----:B0-----:R-:W-:-:S06]  /*3410*/  IMAD.WIDE.U32 R28, R72, 0x10, R28 ;  /* 0x00000010481c7825 */ /* 0x001fcc00078e001c */
[----:B------:R-:W5:Y:S01]  /*3420*/  LDG.E.128 R28, desc[UR6][R28.64] ;  /* 0x000000061c1c7981 */ /* 0x000f62000c1e1d00 */
[----:B-1----:R-:W-:-:S05]  /*3430*/  @P0 IMAD.WIDE.U32 R74, R72, 0x10, R74 ;  /* 0x00000010484a0825 */ /* 0x002fca00078e004a */
[----:B------:R0:W5:Y:S01]  /*3440*/  @P0 LDG.E.128 R4, desc[UR6][R74.64] ;  /* 0x000000064a040981 */ /* 0x000162000c1e1d00 */
[----:B------:R-:W-:Y:S05]  /*3450*/  @!P0 BRA `(.L_x_56766) ;  /* 0x0000000000348947 */ /* 0x000fea0003800000 */
[-C--:B-----5:R-:W-:Y:S01]  /*3460*/  FMUL.FTZ R157, R28, R154.reuse ;  /* 0x0000009a1c9d7220 */ /* 0x0a0fe20000410000 */
[-C--:B------:R-:W-:Y:S01]  /*3470*/  FMUL.FTZ R184, R29, R154.reuse ;  /* 0x0000009a1db87220 */ /* 0x080fe20000410000 */
[--C-:B------:R-:W-:Y:S02]  /*3480*/  HADD2.F32 R28, -RZ, R126.reuse.H0_H0 ;  /* 0x2000007eff1c7230 */ /* 0x100fe40000004100 */
[-C--:B0-----:R-:W-:Y:S01]  /*3490*/  FMUL.FTZ R75, R30, R154.reuse ;  /* 0x0000009a1e4b7220 */ /* 0x081fe20000410000 */
        /* <DEDUP_REMOVED lines=9> */
.L_x_56766:
[-C--:B0----5:R-:W-:Y:S01]  /*3530*/  FMUL.FTZ R75, R30, R154.reuse ;  /* 0x0000009a1e4b7220 */ /* 0x0a1fe20000410000 */
        /* <DEDUP_REMOVED lines=11> */
.L_x_56767:
[----:B------:R-:W0:Y:S02]  /*35f0*/  LDC.64 R74, c[0x0][0x3a8] ;  /* 0x0000ea00ff4a7b82 */ /* 0x000e240000000a00 */
[C---:B0-----:R-:W-:Y:S01]  /*3600*/  IMAD.WIDE.U32 R74, R72.reuse, 0x10, R74 ;  /* 0x00000010484a7825 */ /* 0x041fe200078e004a */
[----:B------:R-:W-:-:S04]  /*3610*/  IADD3 R72, PT, PT, R72, 0x20, RZ ;  /* 0x0000002048487810 */ /* 0x000fc80007ffe0ff */
[----:B------:R0:W-:Y:S03]  /*3620*/  STG.E.128 desc[UR6][R74.64], R28 ;  /* 0x0000001c4a007986 */ /* 0x0001e6000c101d06 */
.L_x_56765:
[----:B------:R-:W-:Y:S05]  /*3630*/  BSYNC.RECONVERGENT B0 ;  /* 0x0000000000007941 */ /* 0x000fea0003800200 */
.L_x_56764:
        /* <DEDUP_REMOVED lines=8> */
[----:B01234-:R-:W0:Y:S01]  /*36c0*/  @P0 LDC.64 R74, c[0x0][0x3a0] ;  /* 0x0000e800ff4a0b82 */ /* 0x01fe220000000a00 */
[----:B------:R-:W-:-:S06]  /*36d0*/  IMAD.WIDE.U32 R32, R72, 0x10, R32 ;  /* 0x0000001048207825 */ /* 0x000fcc00078e0020 */
[----:B------:R-:W5:Y:S01]  /*36e0*/  LDG.E.128 R32, desc[UR6][R32.64] ;  /* 0x0000000620207981 */ /* 0x000f62000c1e1d00 */
[----:B0-----:R-:W-:-:S05]  /*36f0*/  @P0 IMAD.WIDE.U32 R74, R72, 0x10, R74 ;  /* 0x00000010484a0825 */ /* 0x001fca00078e004a */
        /* <DEDUP_REMOVED lines=15> */
.L_x_56770:
        /* <DEDUP_REMOVED lines=12> */
.L_x_56771:
[----:B------:R-:W0:Y:S02]  /*38b0*/  LDC.64 R74, c[0x0][0x3a8] ;  /* 0x0000ea00ff4a7b82 */ /* 0x000e240000000a00 */
[C---:B0-----:R-:W-:Y:S01]  /*38c0*/  IMAD.WIDE.U32 R74, R72.reuse, 0x10, R74 ;  /* 0x00000010484a7825 */ /* 0x041fe200078e004a */
[----:B------:R-:W-:-:S04]  /*38d0*/  IADD3 R72, PT, PT, R72, 0x20, RZ ;  /* 0x0000002048487810 */ /* 0x000fc80007ffe0ff */
[----:B------:R0:W-:Y:S03]  /*38e0*/  STG.E.128 desc[UR6][R74.64], R32 ;  /* 0x000000204a007986 */ /* 0x0001e6000c101d06 */
.L_x_56769:
[----:B------:R-:W-:Y:S05]  /*38f0*/  BSYNC.RECONVERGENT B0 ;  /* 0x0000000000007941 */ /* 0x000fea0003800200 */
.L_x_56768:
        /* <DEDUP_REMOVED lines=27> */
.L_x_56774:
        /* <DEDUP_REMOVED lines=12> */
.L_x_56775:
[----:B------:R-:W0:Y:S02]  /*3b70*/  LDC.64 R74, c[0x0][0x3a8] ;  /* 0x0000ea00ff4a7b82 */ /* 0x000e240000000a00 */
[C---:B0-----:R-:W-:Y:S01]  /*3b80*/  IMAD.WIDE.U32 R74, R72.reuse, 0x10, R74 ;  /* 0x00000010484a7825 */ /* 0x041fe200078e004a */
[----:B------:R-:W-:-:S04]  /*3b90*/  IADD3 R72, PT, PT, R72, 0x20, RZ ;  /* 0x0000002048487810 */ /* 0x000fc80007ffe0ff */
[----:B------:R0:W-:Y:S03]  /*3ba0*/  STG.E.128 desc[UR6][R74.64], R36 ;  /* 0x000000244a007986 */ /* 0x0001e6000c101d06 */
.L_x_56773:
[----:B------:R-:W-:Y:S05]  /*3bb0*/  BSYNC.RECONVERGENT B0 ;  /* 0x0000000000007941 */ /* 0x000fea0003800200 */
.L_x_56772:
        /* <DEDUP_REMOVED lines=27> */
.L_x_56778:
        /* <DEDUP_REMOVED lines=12> */
.L_x_56779:
[----:B------:R-:W0:Y:S02]  /*3e30*/  LDC.64 R74, c[0x0][0x3a8] ;  /* 0x0000ea00ff4a7b82 */ /* 0x000e240000000a00 */
[C---:B0-----:R-:W-:Y:S01]  /*3e40*/  IMAD.WIDE.U32 R74, R72.reuse, 0x10, R74 ;  /* 0x00000010484a7825 */ /* 0x041fe200078e004a */
[----:B------:R-:W-:-:S04]  /*3e50*/  IADD3 R72, PT, PT, R72, 0x20, RZ ;  /* 0x0000002048487810 */ /* 0x000fc80007ffe0ff */
[----:B------:R0:W-:Y:S03]  /*3e60*/  STG.E.128 desc[UR6][R74.64], R40 ;  /* 0x000000284a007986 */ /* 0x0001e6000c101d06 */
.L_x_56777:
[----:B------:R-:W-:Y:S05]  /*3e70*/  BSYNC.RECONVERGENT B0 ;  /* 0x0000000000007941 */ /* 0x000fea0003800200 */
.L_x_56776:
        /* <DEDUP_REMOVED lines=27> */
.L_x_56782:
        /* <DEDUP_REMOVED lines=12> */
.L_x_56783:
[----:B------:R-:W0:Y:S02]  /*40f0*/  LDC.64 R74, c[0x0][0x3a8] ;  /* 0x0000ea00ff4a7b82 */ /* 0x000e240000000a00 */
[C---:B0-----:R-:W-:Y:S01]  /*4100*/  IMAD.WIDE.U32 R74, R72.reuse, 0x10, R74 ;  /* 0x00000010484a7825 */ /* 0x041fe200078e004a */
[----:B------:R-:W-:-:S04]  /*4110*/  IADD3 R72, PT, PT, R72, 0x20, RZ ;  /* 0x0000002048487810 */ /* 0x000fc80007ffe0ff */
[----:B------:R0:W-:Y:S03]  /*4120*/  STG.E.128 desc[UR6][R74.64], R44 ;  /* 0x0000002c4a007986 */ /* 0x0001e6000c101d06 */
.L_x_56781:
[----:B------:R-:W-:Y:S05]  /*4130*/  BSYNC.RECONVERGENT B0 ;  /* 0x0000000000007941 */ /* 0x000fea0003800200 */
.L_x_56780:
        /* <DEDUP_REMOVED lines=27> */
.L_x_56786:
        /* <DEDUP_REMOVED lines=12> */
.L_x_56787:
[----:B------:R-:W0:Y:S02]  /*43b0*/  LDC.64 R74, c[0x0][0x3a8] ;  /* 0x0000ea00ff4a7b82 */ /* 0x000e240000000a00 */
[C---:B0-----:R-:W-:Y:S01]  /*43c0*/  IMAD.WIDE.U32 R74, R72.reuse, 0x10, R74 ;  /* 0x00000010484a7825 */ /* 0x041fe200078e004a */
[----:B------:R-:W-:-:S04]  /*43d0*/  IADD3 R72, PT, PT, R72, 0x20, RZ ;  /* 0x0000002048487810 */ /* 0x000fc80007ffe0ff */
[----:B------:R0:W-:Y:S03]  /*43e0*/  STG.E.128 desc[UR6][R74.64], R48 ;  /* 0x000000304a007986 */ /* 0x0001e6000c101d06 */
.L_x_56785:
[----:B------:R-:W-:Y:S05]  /*43f0*/  BSYNC.RECONVERGENT B0 ;  /* 0x0000000000007941 */ /* 0x000fea0003800200 */
.L_x_56784:
        /* <DEDUP_REMOVED lines=27> */
.L_x_56790:
        /* <DEDUP_REMOVED lines=12> */
.L_x_56791:
[----:B------:R-:W0:Y:S02]  /*4670*/  LDC.64 R74, c[0x0][0x3a8] ;  /* 0x0000ea00ff4a7b82 */ /* 0x000e240000000a00 */
[C---:B0-----:R-:W-:Y:S01]  /*4680*/  IMAD.WIDE.U32 R74, R72.reuse, 0x10, R74 ;  /* 0x00000010484a7825 */ /* 0x041fe200078e004a */
[----:B------:R-:W-:-:S04]  /*4690*/  IADD3 R72, PT, PT, R72, 0x20, RZ ;  /* 0x0000002048487810 */ /* 0x000fc80007ffe0ff */
[----:B------:R0:W-:Y:S03]  /*46a0*/  STG.E.128 desc[UR6][R74.64], R52 ;  /* 0x000000344a007986 */ /* 0x0001e6000c101d06 */
.L_x_56789:
[----:B------:R-:W-:Y:S05]  /*46b0*/  BSYNC.RECONVERGENT B0 ;  /* 0x0000000000007941 */ /* 0x000fea0003800200 */
.L_x_56788:
        /* <DEDUP_REMOVED lines=27> */
.L_x_56794:
        /* <DEDUP_REMOVED lines=12> */
.L_x_56795:
[----:B------:R-:W0:Y:S02]  /*4930*/  LDC.64 R74, c[0x0][0x3a8] ;  /* 0x0000ea00ff4a7b82 */ /* 0x000e240000000a00 */
[C---:B0-----:R-:W-:Y:S01]  /*4940*/  IMAD.WIDE.U32 R74, R72.reuse, 0x10, R74 ;  /* 0x00000010484a7825 */ /* 0x041fe200078e004a */
[----:B------:R-:W-:-:S04]  /*4950*/  IADD3 R72, PT, PT, R72, 0x20, RZ ;  /* 0x0000002048487810 */ /* 0x000fc80007ffe0ff */
[----:B------:R0:W-:Y:S03]  /*4960*/  STG.E.128 desc[UR6][R74.64], R56 ;  /* 0x000000384a007986 */ /* 0x0001e6000c101d06 */
.L_x_56793:
[----:B------:R-:W-:Y:S05]  /*4970*/  BSYNC.RECONVERGENT B0 ;  /* 0x0000000000007941 */ /* 0x000fea0003800200 */
.L_x_56792:
        /* <DEDUP_REMOVED lines=27> */
.L_x_56798:
        /* <DEDUP_REMOVED lines=12> */
.L_x_56799:
[----:B------:R-:W0:Y:S02]  /*4bf0*/  LDC.64 R74, c[0x0][0x3a8] ;  /* 0x0000ea00ff4a7b82 */ /* 0x000e240000000a00 */
[C---:B0-----:R-:W-:Y:S01]  /*4c00*/  IMAD.WIDE.U32 R74, R72.reuse, 0x10, R74 ;  /* 0x00000010484a7825 */ /* 0x041fe200078e004a */
[----:B------:R-:W-:-:S04]  /*4c10*/  IADD3 R72, PT, PT, R72, 0x20, RZ ;  /* 0x0000002048487810 */ /* 0x000fc80007ffe0ff */
[----:B------:R0:W-:Y:S03]  /*4c20*/  STG.E.128 desc[UR6][R74.64], R60 ;  /* 0x0000003c4a007986 */ /* 0x0001e6000c101d06 */
.L_x_56797:
[----:B------:R-:W-:Y:S05]  /*4c30*/  BSYNC.RECONVERGENT B0 ;  /* 0x0000000000007941 */ /* 0x000fea0003800200 */
.L_x_56796:
        /* <DEDUP_REMOVED lines=27> */
.L_x_56802:
        /* <DEDUP_REMOVED lines=12> */
.L_x_56803:
[----:B------:R-:W0:Y:S02]  /*4eb0*/  LDC.64 R74, c[0x0][0x3a8] ;  /* 0x0000ea00ff4a7b82 */ /* 0x000e240000000a00 */
[C---:B0-----:R-:W-:Y:S01]  /*4ec0*/  IMAD.WIDE.U32 R74, R72.reuse, 0x10, R74 ;  /* 0x00000010484a7825 */ /* 0x041fe200078e004a */
[----:B------:R-:W-:-:S04]  /*4ed0*/  IADD3 R72, PT, PT, R72, 0x20, RZ ;  /* 0x0000002048487810 */ /* 0x000fc80007ffe0ff */
[----:B------:R0:W-:Y:S03]  /*4ee0*/  STG.E.128 desc[UR6][R74.64], R64 ;  /* 0x000000404a007986 */ /* 0x0001e6000c101d06 */
.L_x_56801:
[----:B------:R-:W-:Y:S05]  /*4ef0*/  BSYNC.RECONVERGENT B0 ;  /* 0x0000000000007941 */ /* 0x000fea0003800200 */
.L_x_56800:
        /* <DEDUP_REMOVED lines=16> */
[-C--:B0-----:R-:W-:Y:S01]  /*5000*/  FMUL.FTZ R75, R70, R154.reuse ;  /* 0x0000009a464b7220 */ /* 0x081fe20000410000 */
[--C-:B------:R-:W-:Y:S02]  /*5010*/  HADD2.F32 R68, -RZ, R146.reuse.H0_H0 ;  /* 0x20000092ff447230 */ /* 0x100fe40000004100 */
[----:B------:R-:W-:Y:S01]  /*5020*/  FMUL.FTZ R154, R71, R154 ;  /* 0x0000009a479a7220 */ /* 0x000fe20000410000 */
[--C-:B------:R-:W-:Y:S02]  /*5030*/  HADD2.F32 R69, -RZ, R147.reuse.H0_H0 ;  /* 0x20000093ff457230 */ /* 0x100fe40000004100 */
[----:B------:R-:W-:Y:S02]  /*5040*/  HADD2.F32 R73, -RZ, R146.H1_H1 ;  /* 0x30000092ff497230 */ /* 0x000fe40000004100 */
[----:B------:R-:W-:Y:S01]  /*5050*/  FFMA.FTZ R68, R157, R68, R4 ;  /* 0x000000449d447223 */ /* 0x000fe20000010004 */
[----:B------:R-:W-:-:S02]  /*5060*/  HADD2.F32 R74, -RZ, R147.H1_H1 ;  /* 0x30000093ff4a7230 */ /* 0x000fc40000004100 */
[----:B------:R-:W-:Y:S01]  /*5070*/  FFMA.FTZ R69, R182, R69, R5 ;  /* 0x00000045b6457223 */ /* 0x000fe20000010005 */
[----:B------:R-:W-:Y:S02]  /*5080*/  FFMA.FTZ R70, R75, R73, R6 ;  /* 0x000000494b467223 */ /* 0x000fe40000010006 */
[----:B------:R-:W-:Y:S01]  /*5090*/  FFMA.FTZ R71, R154, R74, R7 ;  /* 0x0000004a9a477223 */ /* 0x000fe20000010007 */
[----:B------:R-:W-:Y:S06]  /*50a0*/  BRA `(.L_x_56807) ;  /* 0x0000000000307947 */ /* 0x000fec0003800000 */
.L_x_56806:
[-C--:B0----5:R-:W-:Y:S01]  /*50b0*/  FMUL.FTZ R75, R70, R154.reuse ;  /* 0x0000009a464b7220 */ /* 0x0a1fe20000410000 */
        /* <DEDUP_REMOVED lines=11> */
.L_x_56807:
[----:B------:R-:W0:Y:S02]  /*5170*/  LDC.64 R74, c[0x0][0x3a8] ;  /* 0x0000ea00ff4a7b82 */ /* 0x000e240000000a00 */
[----:B0-----:R-:W-:-:S05]  /*5180*/  IMAD.WIDE.U32 R74, R72, 0x10, R74 ;  /* 0x00000010484a7825 */ /* 0x001fca00078e004a */
[----:B------:R0:W-:Y:S02]  /*5190*/  STG.E.128 desc[UR6][R74.64], R68 ;  /* 0x000000444a007986 */ /* 0x0001e4000c101d06 */
.L_x_56805:
[----:B------:R-:W-:Y:S05]  /*51a0*/  BSYNC.RECONVERGENT B0 ;  /* 0x0000000000007941 */ /* 0x000fea0003800200 */
.L_x_56804:
        /* <DEDUP_REMOVED lines=11> */
[----:B0-----:R-:W-:Y:S01]  /*5260*/  FADD.FTZ R187, R11, R72 ;  /* 0x000000480bbb7221 */ /* 0x001fe20000010000 */
        /* <DEDUP_REMOVED lines=90> */
[----:B-1----:R-:W-:Y:S02]  /*5810*/  LOP3.LUT P6, RZ, R182, 0x1f, RZ, 0xc0, !PT ;  /* 0x0000001fb6ff7812 */ /* 0x002fe400078cc0ff */
[----:B------:R-:W-:-:S11]  /*5820*/  LOP3.LUT R114, R114, 0xffff7fff, RZ, 0xc0, !PT ;  /* 0xffff7fff72727812 */ /* 0x000fd600078ec0ff */
        /* <DEDUP_REMOVED lines=10> */
[----:B------:R-:W2:Y:S02]  /*58d0*/  SHFL.BFLY PT, R185, R183, 0x8, 0x1f ;  /* 0x0d001f00b7b97f89 */ /* 0x000ea400000e0000 */
[----:B--234-:R-:W-:-:S05]  /*58e0*/  FADD.FTZ R74, R183, R185 ;  /* 0x000000b9b74a7221 */ /* 0x01cfca0000010000 */
[----:B------:R-:W0:Y:S02]  /*58f0*/  SHFL.BFLY PT, R185, R74, 0x10, 0x1f ;  /* 0x0e001f004ab97f89 */ /* 0x000e2400000e0000 */
[----:B0-----:R-:W-:-:S04]  /*5900*/  FADD.FTZ R72, R74, R185 ;  /* 0x000000b94a487221 */ /* 0x001fc80000010000 */
[----:B-1----:R-:W-:-:S04]  /*5910*/  FMUL.FTZ R72, R72, R73 ;  /* 0x0000004948487220 */ /* 0x002fc80000410000 */
[--C-:B------:R-:W-:Y:S01]  /*5920*/  FADD.FTZ R184, R8, -R72.reuse ;  /* 0x8000004808b87221 */ /* 0x100fe20000010000 */
[--C-:B------:R-:W-:Y:S01]  /*5930*/  FADD.FTZ R157, R9, -R72.reuse ;  /* 0x80000048099d7221 */ /* 0x100fe20000010000 */
[--C-:B-----5:R-:W-:Y:S01]  /*5940*/  FADD.FTZ R154, R10, -R72.reuse ;  /* 0x800000480a9a7221 */ /* 0x120fe20000010000 */
[--C-:B------:R-:W-:Y:S01]  /*5950*/  FADD.FTZ R75, R11, -R72.reuse ;  /* 0x800000480b4b7221 */ /* 0x100fe20000010000 */
[----:B------:R-:W-:Y:S01]  /*5960*/  FFMA.FTZ R184, R184, R184, RZ ;  /* 0x000000b8b8b87223 */ /* 0x000fe200000100ff */
[----:B------:R-:W-:-:S03]  /*5970*/  FADD.FTZ R74, R12, -R72 ;  /* 0x800000480c4a7221 */ /* 0x000fc60000010000 */
[----:B------:R-:W-:-:S04]  /*5980*/  FFMA.FTZ R157, R157, R157, R184 ;  /* 0x0000009d9d9d7223 */ /* 0x000fc800000100b8 */
[----:B------:R-:W-:-:S04]  /*5990*/  FFMA.FTZ R154, R154, R154, R157 ;  /* 0x0000009a9a9a7223 */ /* 0x000fc8000001009d */
[----:B------:R-:W-:Y:S01]  /*59a0*/  FFMA.FTZ R154, R75, R75, R154 ;  /* 0x0000004b4b9a7223 */ /* 0x000fe2000001009a */
[----:B------:R-:W-:-:S04]  /*59b0*/  FADD.FTZ R75, R14, -R72 ;  /* 0x800000480e4b7221 */ /* 0x000fc80000010000 */
[----:B------:R-:W-:Y:S01]  /*59c0*/  FSEL R187, R154, RZ, P5 ;  /* 0x000000ff9abb7208 */ /* 0x000fe20002800000 */
[----:B------:R-:W-:-:S04]  /*59d0*/  FADD.FTZ R154, R13, -R72 ;  /* 0x800000480d9a7221 */ /* 0x000fc80000010000 */
[----:B------:R-:W-:Y:S01]  /*59e0*/  FFMA.FTZ R157, R74, R74, R187 ;  /* 0x0000004a4a9d7223 */ /* 0x000fe200000100bb */
[----:B------:R-:W-:-:S03]  /*59f0*/  FADD.FTZ R74, R15, -R72 ;  /* 0x800000480f4a7221 */ /* 0x000fc60000010000 */
[----:B------:R-:W-:-:S04]  /*5a00*/  FFMA.FTZ R154, R154, R154, R157 ;  /* 0x0000009a9a9a7223 */ /* 0x000fc8000001009d */
[----:B------:R-:W-:Y:S01]  /*5a10*/  FFMA.FTZ R75, R75, R75, R154 ;  /* 0x0000004b4b4b7223 */ /* 0x000fe2000001009a */
[----:B------:R-:W-:-:S03]  /*5a20*/  FADD.FTZ R154, R17, -R72 ;  /* 0x80000048119a7221 */ /* 0x000fc60000010000 */
[----:B------:R-:W-:Y:S01]  /*5a30*/  @P4 FFMA.FTZ R187, R74, R74, R75 ;  /* 0x0000004a4abb4223 */ /* 0x000fe2000001004b */
[--C-:B------:R-:W-:Y:S01]  /*5a40*/  FADD.FTZ R74, R16, -R72.reuse ;  /* 0x80000048104a7221 */ /* 0x100fe20000010000 */
[----:B------:R-:W-:-:S03]  /*5a50*/  FADD.FTZ R75, R18, -R72 ;  /* 0x80000048124b7221 */ /* 0x000fc60000010000 */
        /* <DEDUP_REMOVED lines=39> */
[----:B------:R-:W-:Y:S01]  /*5cd0*/  ISETP.GT.U32.AND P6, PT, R104, 0xff, PT ;  /* 0x000000ff6800780c */ /* 0x000fe20003fc4070 */
[--C-:B------:R-:W-:Y:S02]  /*5ce0*/  FADD.FTZ R75, R38, -R72.reuse ;  /* 0x80000048264b7221 */ /* 0x100fe40000010000 */
        /* <DEDUP_REMOVED lines=86> */
.L_x_56853:
[----:B------:R-:W-:Y:S01]  /*6250*/  LOP3.LUT P1, RZ, R182, 0x1f, RZ, 0xc0, !PT ;  /* 0x0000001fb6ff7812 */ /* 0x000fe2000782c0ff */
[----:B------:R-:W-:Y:S01]  /*6260*/  FMUL.FTZ R75, R72, R72 ;  /* 0x00000048484b7220 */ /* 0x000fe20000410000 */
[----:B------:R-:W-:Y:S01]  /*6270*/  ISETP.NE.AND P0, PT, RZ, UR10, PT ;  /* 0x0000000aff007c0c */ /* 0x000fe2000bf05270 */
[----:B01----:R-:W-:Y:S01]  /*6280*/  FADD.FTZ R74, R74, R185 ;  /* 0x000000b94a4a7221 */ /* 0x003fe20000010000 */
[----:B------:R-:W-:Y:S02]  /*6290*/  BSSY.RECONVERGENT B0, `(.L_x_56809) ;  /* 0x0000025000007945 */ /* 0x000fe40003800200 */
[----:B------:R-:W-:Y:S01]  /*62a0*/  FSEL R75, R75, RZ, P0 ;  /* 0x000000ff4b4b7208 */ /* 0x000fe20000000000 */
[----:B------:R-:W-:Y:S01]  /*62b0*/  FFMA.FTZ R74, R74, R73, UR11 ;  /* 0x0000000b4a4a7e23 */ /* 0x000fe20008010049 */
[----:B------:R-:W-:-:S03]  /*62c0*/  FSEL R154, R72, RZ, !P0 ;  /* 0x000000ff489a7208 */ /* 0x000fc60004000000 */
[----:B------:R-:W-:Y:S02]  /*62d0*/  FADD.FTZ R74, R74, R75 ;  /* 0x0000004b4a4a7221 */ /* 0x000fe40000010000 */
[----:B------:R-:W0:Y:S02]  /*62e0*/  @!P1 LDC.64 R184, c[0x0][0x3c0] ;  /* 0x0000f000ffb89b82 */ /* 0x000e240000000a00 */
[----:B------:R-:W1:Y:S06]  /*62f0*/  MUFU.RSQ R157, R74 ;  /* 0x0000004a009d7308 */ /* 0x000e6c0000001400 */
[----:B------:R-:W2:Y:S01]  /*6300*/  @!P1 LDC.64 R182, c[0x0][0x3c8] ;  /* 0x0000f200ffb69b82 */ /* 0x000ea20000000a00 */
[----:B0-----:R-:W-:-:S05]  /*6310*/  @!P1 IMAD.WIDE R184, R105, 0x4, R184 ;  /* 0x0000000469b89825 */ /* 0x001fca00078e02b8 */
[----:B------:R0:W-:Y:S01]  /*6320*/  @!P1 STG.E desc[UR6][R184.64], R72 ;  /* 0x00000048b8009986 */ /* 0x0001e2000c101906 */
[----:B--2---:R-:W-:-:S05]  /*6330*/  @!P1 IMAD.WIDE R182, R105, 0x4, R182 ;  /* 0x0000000469b69825 */ /* 0x004fca00078e02b6 */
[----:B-1----:R0:W-:Y:S01]  /*6340*/  @!P1 STG.E desc[UR6][R182.64], R157 ;  /* 0x0000009db6009986 */ /* 0x0021e2000c101906 */
[----:B------:R-:W-:Y:S05]  /*6350*/  @!P5 BRA `(.L_x_56810) ;  /* 0x000000000060d947 */ /* 0x000fea0003800000 */
[----:B------:R-:W1:Y:S01]  /*6360*/  LDC.64 R206, c[0x0][0x428] ;  /* 0x00010a00ffce7b82 */ /* 0x000e620000000a00 */
[--C-:B------:R-:W-:Y:S01]  /*6370*/  FADD.FTZ R192, R8, -R154.reuse ;  /* 0x8000009a08c07221 */ /* 0x100fe20000010000 */
[--C-:B------:R-:W-:Y:S01]  /*6380*/  FADD.FTZ R188, R9, -R154.reuse ;  /* 0x8000009a09bc7221 */ /* 0x100fe20000010000 */
[--C-:B------:R-:W-:Y:S01]  /*6390*/  FADD.FTZ R190, R10, -R154.reuse ;  /* 0x8000009a0abe7221 */ /* 0x100fe20000010000 */
[----:B0-----:R-:W-:Y:S01]  /*63a0*/  FADD.FTZ R184, R11, -R154 ;  /* 0x8000009a0bb87221 */ /* 0x001fe20000010000 */
        /* <DEDUP_REMOVED lines=8> */
[----:B------:R-:W-:Y:S02]  /*6430*/  HADD2.F32 R183, -RZ, R148.H1_H1 ;  /* 0x30000094ffb77230 */ /* 0x000fe40000004100 */
[----:B------:R-:W-:Y:S01]  /*6440*/  FFMA.FTZ R72, R189, R187, R72 ;  /* 0x000000bbbd487223 */ /* 0x000fe20000010048 */
[----:B------:R-:W-:Y:S02]  /*6450*/  HADD2.F32 R74, -RZ, R103.H0_H0 ;  /* 0x20000067ff4a7230 */ /* 0x000fe40000004100 */
[----:B------:R-:W-:Y:S01]  /*6460*/  FFMA.FTZ R73, R188, R186, R73 ;  /* 0x000000babc497223 */ /* 0x000fe20000010049 */
[----:B------:R-:W-:-:S02]  /*6470*/  HADD2.F32 R182, -RZ, R149.H1_H1 ;  /* 0x30000095ffb67230 */ /* 0x000fc40000004100 */
[----:B------:R-:W-:Y:S02]  /*6480*/  HADD2.F32 R75, -RZ, R180.H1_H1 ;  /* 0x300000b4ff4b7230 */ /* 0x000fe40000004100 */
[----:B------:R-:W-:-:S03]  /*6490*/  FFMA.FTZ R74, R185, R183, R74 ;  /* 0x000000b7b94a7223 */ /* 0x000fc6000001004a */
[----:B------:R-:W-:Y:S01]  /*64a0*/  FFMA.FTZ R75, R184, R182, R75 ;  /* 0x000000b6b84b7223 */ /* 0x000fe2000001004b */
[C---:B-1----:R-:W-:Y:S01]  /*64b0*/  IMAD.WIDE.U32 R206, R124.reuse, 0x10, R206 ;  /* 0x000000107cce7825 */ /* 0x042fe200078e00ce */
[----:B------:R-:W-:-:S04]  /*64c0*/  IADD3 R124, PT, PT, R124, 0x20, RZ ;  /* 0x000000207c7c7810 */ /* 0x000fc80007ffe0ff */
[----:B------:R1:W-:Y:S03]  /*64d0*/  STG.E.128 desc[UR6][R206.64], R72 ;  /* 0x00000048ce007986 */ /* 0x0003e6000c101d06 */
.L_x_56810:
[----:B------:R-:W-:Y:S05]  /*64e0*/  BSYNC.RECONVERGENT B0 ;  /* 0x0000000000007941 */ /* 0x000fea0003800200 */
.L_x_56809:
[----:B------:R-:W-:Y:S01]  /*64f0*/  ISETP.GE.U32.AND P0, PT, R104, 0x40, PT ;  /* 0x000000406800780c */ /* 0x000fe20003f06070 */
[----:B------:R-:W-:-:S12]  /*6500*/  BSSY.RECONVERGENT B0, `(.L_x_56811) ;  /* 0x000001a000007945 */ /* 0x000fd80003800200 */
[----:B------:R-:W-:Y:S05]  /*6510*/  @!P0 BRA `(.L_x_56812) ;  /* 0x0000000000608947 */ /* 0x000fea0003800000 */
[----:B-1----:R-:W1:Y:S01]  /*6520*/  LDC.64 R206, c[0x0][0x428] ;  /* 0x00010a00ffce7b82 */ /* 0x002e620000000a00 */
        /* <DEDUP_REMOVED lines=23> */
.L_x_56812:
[----:B------:R-:W-:Y:S05]  /*66a0*/  BSYNC.RECONVERGENT B0 ;  /* 0x0000000000007941 */ /* 0x000fea0003800200 */
.L_x_56811:
[----:B------:R-:W-:Y:S01]  /*66b0*/  ISETP.GE.U32.AND P0, PT, R104, 0x60, PT ;  /* 0x000000606800780c */ /* 0x000fe20003f06070 */
[----:B------:R-:W-:-:S12]  /*66c0*/  BSSY.RECONVERGENT B0, `(.L_x_56813) ;  /* 0x000001a000007945 */ /* 0x000fd80003800200 */
[----:B------:R-:W-:Y:S05]  /*66d0*/  @!P0 BRA `(.L_x_56814) ;  /* 0x0000000000608947 */ /* 0x000fea0003800000 */
[----:B-12---:R-:W1:Y:S01]  /*66e0*/  LDC.64 R206, c[0x0][0x428] ;  /* 0x00010a00ffce7b82 */ /* 0x006e620000000a00 */
        /* <DEDUP_REMOVED lines=23> */
.L_x_56814:
[----:B------:R-:W-:Y:S05]  /*6860*/  BSYNC.RECONVERGENT B0 ;  /* 0x0000000000007941 */ /* 0x000fea0003800200 */
.L_x_56813:
[----:B------:R-:W-:Y:S01]  /*6870*/  ISETP.GE.U32.AND P0, PT, R104, 0x80, PT ;  /* 0x000000806800780c */ /* 0x000fe20003f06070 */
[----:B------:R-:W-:-:S12]  /*6880*/  BSSY.RECONVERGENT B0, `(.L_x_56815) ;  /* 0x000001a000007945 */ /* 0x000fd80003800200 */
[----:B------:R-:W-:Y:S05]  /*6890*/  @!P0 BRA `(.L_x_56816) ;  /* 0x0000000000608947 */ /* 0x000fea0003800000 */
[----:B-123--:R-:W1:Y:S01]  /*68a0*/  LDC.64 R206, c[0x0][0x428] ;  /* 0x00010a00ffce7b82 */ /* 0x00ee620000000a00 */
        /* <DEDUP_REMOVED lines=23> */
.L_x_56816:
[----:B------:R-:W-:Y:S05]  /*6a20*/  BSYNC.RECONVERGENT B0 ;  /* 0x0000000000007941 */ /* 0x000fea0003800200 */
.L_x_56815:
[----:B------:R-:W-:Y:S01]  /*6a30*/  ISETP.GE.U32.AND P0, PT, R104, 0xa0, PT ;  /* 0x000000a06800780c */ /* 0x000fe20003f06070 */
[----:B------:R-:W-:-:S12]  /*6a40*/  BSSY.RECONVERGENT B0, `(.L_x_56817) ;  /* 0x000001a000007945 */ /* 0x000fd80003800200 */
[----:B------:R-:W-:Y:S05]  /*6a50*/  @!P0 BRA `(.L_x_56818) ;  /* 0x0000000000608947 */ /* 0x000fea0003800000 */
[----:B-1234-:R-:W1:Y:S01]  /*6a60*/  LDC.64 R206, c[0x0][0x428] ;  /* 0x00010a00ffce7b82 */ /* 0x01ee620000000a00 */
        /* <DEDUP_REMOVED lines=23> */
.L_x_56818:
[----:B------:R-:W-:Y:S05]  /*6be0*/  BSYNC.RECONVERGENT B0 ;  /* 0x0000000000007941 */ /* 0x000fea0003800200 */
.L_x_56817:
[----:B------:R-:W-:Y:S01]  /*6bf0*/  ISETP.GE.U32.AND P0, PT, R104, 0xc0, PT ;  /* 0x000000c06800780c */ /* 0x000fe20003f06070 */
[----:B------:R-:W-:-:S12]  /*6c00*/  BSSY.RECONVERGENT B0, `(.L_x_56819) ;  /* 0x000001a000007945 */ /* 0x000fd80003800200 */
[----:B------:R-:W-:Y:S05]  /*6c10*/  @!P0 BRA `(.L_x_56820) ;  /* 0x0000000000608947 */ /* 0x000fea0003800000 */
[----:B01234-:R-:W0:Y:S01]  /*6c20*/  LDC.64 R206, c[0x0][0x428] ;  /* 0x00010a00ffce7b82 */ /* 0x01fe220000000a00 */
[--C-:B------:R-:W-:Y:S01]  /*6c30*/  FADD.FTZ R192, R28, -R154.reuse ;  /* 0x8000009a1cc07221 */ /* 0x100fe20000010000 */
[--C-:B------:R-:W-:Y:S01]  /*6c40*/  FADD.FTZ R188, R29, -R154.reuse ;  /* 0x8000009a1dbc7221 */ /* 0x100fe20000010000 */
[--C-:B------:R-:W-:Y:S01]  /*6c50*/  FADD.FTZ R190, R30, -R154.reuse ;  /* 0x8000009a1ebe7221 */ /* 0x100fe20000010000 */
[----:B------:R-:W-:Y:S01]  /*6c60*/  FADD.FTZ R184, R31, -R154 ;  /* 0x8000009a1fb87221 */ /* 0x000fe20000010000 */
        /* <DEDUP_REMOVED lines=16> */
[C---:B0-----:R-:W-:Y:S01]  /*6d70*/  IMAD.WIDE.U32 R206, R124.reuse, 0x10, R206 ;  /* 0x000000107cce7825 */ /* 0x041fe200078e00ce */
[----:B------:R-:W-:-:S04]  /*6d80*/  IADD3 R124, PT, PT, R124, 0x20, RZ ;  /* 0x000000207c7c7810 */ /* 0x000fc80007ffe0ff */
[----:B------:R0:W-:Y:S03]  /*6d90*/  STG.E.128 desc[UR6][R206.64], R72 ;  /* 0x00000048ce007986 */ /* 0x0001e6000c101d06 */
.L_x_56820:
[----:B------:R-:W-:Y:S05]  /*6da0*/  BSYNC.RECONVERGENT B0 ;  /* 0x0000000000007941 */ /* 0x000fea0003800200 */
.L_x_56819:
        /* <DEDUP_REMOVED lines=27> */
.L_x_56822:
[----:B------:R-:W-:Y:S05]  /*6f60*/  BSYNC.RECONVERGENT B0 ;  /* 0x0000000000007941 */ /* 0x000fea0003800200 */
.L_x_56821:
        /* <DEDUP_REMOVED lines=27> */
.L_x_56824:
[----:B------:R-:W-:Y:S05]  /*7120*/  BSYNC.RECONVERGENT B0 ;  /* 0x0000000000007941 */ /* 0x000fea0003800200 */
.L_x_56823:
        /* <DEDUP_REMOVED lines=27> */
.L_x_56826:
[----:B------:R-:W-:Y:S05]  /*72e0*/  BSYNC.RECONVERGENT B0 ;  /* 0x0000000000007941 */ /* 0x000fea0003800200 */
.L_x_56825:
        /* <DEDUP_REMOVED lines=27> */
.L_x_56828:
[----:B------:R-:W-:Y:S05]  /*74a0*/  BSYNC.RECONVERGENT B0 ;  /* 0x0000000000007941 */ /* 0x000fea0003800200 */
.L_x_56827:
        /* <DEDUP_REMOVED lines=27> */
.L_x_56830:
[----:B------:R-:W-:Y:S05]  /*7660*/  BSYNC.RECONVERGENT B0 ;  /* 0x0000000000007941 */ /* 0x000fea0003800200 */
.L_x_56829:
        /* <DEDUP_REMOVED lines=27> */
.L_x_56832:
[----:B------:R-:W-:Y:S05]  /*7820*/  BSYNC.RECONVERGENT B0 ;  /* 0x0000000000007941 */ /* 0x000fea0003800200 */
.L_x_56831:
        /* <DEDUP_REMOVED lines=27> */
.L_x_56834:
[----:B------:R-:W-:Y:S05]  /*79e0*/  BSYNC.RECONVERGENT B0 ;  /* 0x0000000000007941 */ /* 0x000fea0003800200 */
.L_x_56833:
        /* <DEDUP_REMOVED lines=27> */
.L_x_56836:
[----:B------:R-:W-:Y:S05]  /*7ba0*/  BSYNC.RECONVERGENT B0 ;  /* 0x0000000000007941 */ /* 0x000fea0003800200 */
.L_x_56835:
        /* <DEDUP_REMOVED lines=27> */
.L_x_56838:
[----:B------:R-:W-:Y:S05]  /*7d60*/  BSYNC.RECONVERGENT B0 ;  /* 0x0000000000007941 */ /* 0x000fea0003800200 */
.L_x_56837:
[----:B------:R-:W-:Y:S01]  /*7d70*/  ISETP.GE.U32.AND P0, PT, R104, 0x200, PT ;  /* 0x000002006800780c */ /* 0x000fe20003f06070 */
[----:B------:R-:W-:-:S12]  /*7d80*/  BSSY.RECONVERGENT B0, `(.L_x_56839) ;  /* 0x0000011000007945 */ /* 0x000fd80003800200 */
[----:B------:R-:W-:Y:S05]  /*7d90*/  @!P0 BRA `(.L_x_56840) ;  /* 0x00000000003c8947 */ /* 0x000fea0003800000 */
[----:B------:R-:W5:Y:S01]  /*7da0*/  LDC.64 R186, c[0x0][0x428] ;  /* 0x00010a00ffba7b82 */ /* 0x000f620000000a00 */
[--C-:B0-----:R-:W-:Y:S01]  /*7db0*/  FADD.FTZ R184, R68, -R154.reuse ;  /* 0x8000009a44b87221 */ /* 0x101fe20000010000 */
[--C-:B------:R-:W-:Y:S01]  /*7dc0*/  FADD.FTZ R182, R69, -R154.reuse ;  /* 0x8000009a45b67221 */ /* 0x100fe20000010000 */
[--C-:B-1234-:R-:W-:Y:S01]  /*7dd0*/  FADD.FTZ R74, R70, -R154.reuse ;  /* 0x8000009a464a7221 */ /* 0x11efe20000010000 */
        /* <DEDUP_REMOVED lines=9> */
[----:B-----5:R-:W-:-:S05]  /*7e70*/  IMAD.WIDE.U32 R186, R124, 0x10, R186 ;  /* 0x000000107cba7825 */ /* 0x020fca00078e00ba */
[----:B------:R0:W-:Y:S02]  /*7e80*/  STG.E.128 desc[UR6][R186.64], R72 ;  /* 0x00000048ba007986 */ /* 0x0001e4000c101d06 */
.L_x_56840:
[----:B------:R-:W-:Y:S05]  /*7e90*/  BSYNC.RECONVERGENT B0 ;  /* 0x0000000000007941 */ /* 0x000fea0003800200 */
.L_x_56839:
[----:B01234-:R-:W0:Y:S02]  /*7ea0*/  LDC.64 R72, c[0x0][0x380] ;  /* 0x0000e000ff487b82 */ /* 0x01fe240000000a00 */
[----:B0-----:R-:W-:-:S04]  /*7eb0*/  LEA R105, R72, R105, 0x2 ;  /* 0x0000006948697211 */ /* 0x001fc800078e10ff */
[----:B------:R-:W-:-:S13]  /*7ec0*/  ISETP.GE.AND P0, PT, R105, R73, PT ;  /* 0x000000496900720c */ /* 0x000fda0003f06270 */
[----:B------:R-:W-:Y:S05]  /*7ed0*/  @!P0 BRA `(.L_x_56841) ;  /* 0xffffffa400948947 */ /* 0x000fea000383ffff */
[----:B------:R-:W-:Y:S05]  /*7ee0*/  EXIT ;  /* 0x000000000000794d */ /* 0x000fea0003800000 */
.L_x_56808:
[----:B-----5:R-:W-:Y:S01]  /*7ef0*/  HFMA2 R154, -RZ, RZ, 0, 5.9604644775390625e-08 ;  /* 0x00000001ff9a7431 */ /* 0x020fe200000001ff */
[----:B------:R-:W-:Y:S01]  /*7f00*/  BSSY B0, `(.L_x_56842) ;  /* 0x0000007000007945 */ /* 0x000fe20003800000 */
[----:B------:R-:W-:Y:S02]  /*7f10*/  MOV R188, R187 ;  /* 0x000000bb00bc7202 */ /* 0x000fe40000000f00 */
[----:B--234-:R-:W-:Y:S02]  /*7f20*/  MOV R75, 0x1f ;  /* 0x0000001f004b7802 */ /* 0x01cfe40000000f00 */
[----:B------:R-:W-:-:S07]  /*7f30*/  MOV R157, 0xffffffff ;  /* 0xffffffff009d7802 */ /* 0x000fce0000000f00 */
[----:B------:R-:W-:Y:S05]  /*7f40*/  WARPSYNC.COLLECTIVE R157, `(.L_x_56843) ;  /* 0x000000009d087348 */ /* 0x000fea0003c00000 */
[----:B------:R0:W1:Y:S02]  /*7f50*/  SHFL.BFLY P6, R185, R188, R154, R75 ;  /* 0x0c00009abcb97389 */ /* 0x00006400000c004b */
[----:B01----:R-:W-:Y:S05]  /*7f60*/  ENDCOLLECTIVE ;  /* 0x000000000000791b */ /* 0x003fea0003800000 */
.L_x_56843:
[----:B------:R-:W-:Y:S05]  /*7f70*/  BSYNC B0 ;  /* 0x0000000000007941 */ /* 0x000fea0003800000 */
.L_x_56842:
        /* <DEDUP_REMOVED lines=8> */
.L_x_56844:
[----:B------:R-:W-:Y:S02]  /*8000*/  HFMA2 R154, -RZ, RZ, 0, 2.384185791015625e-07 ;  /* 0x00000004ff9a7431 */ /* 0x000fe400000001ff */
[----:B------:R-:W-:-:S05]  /*8010*/  FADD.FTZ R186, R188, R185 ;  /* 0x000000b9bcba7221 */ /* 0x000fca0000010000 */
[----:B------:R-:W-:-:S07]  /*8020*/  MOV R188, R186 ;  /* 0x000000ba00bc7202 */ /* 0x000fce0000000f00 */
[----:B------:R-:W-:Y:S05]  /*8030*/  WARPSYNC.COLLECTIVE R157, `(.L_x_56845) ;  /* 0x000000009d087348 */ /* 0x000fea0003c00000 */
[----:B------:R0:W1:Y:S02]  /*8040*/  SHFL.BFLY P6, R185, R188, R154, R75 ;  /* 0x0c00009abcb97389 */ /* 0x00006400000c004b */
[----:B01----:R-:W-:Y:S05]  /*8050*/  ENDCOLLECTIVE ;  /* 0x000000000000791b */ /* 0x003fea0003800000 */
.L_x_56845:
[----:B------:R-:W-:Y:S02]  /*8060*/  HFMA2 R154, -RZ, RZ, 0, 4.76837158203125e-07 ;  /* 0x00000008ff9a7431 */ /* 0x000fe400000001ff */
[----:B------:R-:W-:-:S05]  /*8070*/  FADD.FTZ R183, R186, R185 ;  /* 0x000000b9bab77221 */ /* 0x000fca0000010000 */
[----:B------:R-:W-:-:S07]  /*8080*/  MOV R188, R183 ;  /* 0x000000b700bc7202 */ /* 0x000fce0000000f00 */
[----:B------:R-:W-:Y:S05]  /*8090*/  WARPSYNC.COLLECTIVE R157, `(.L_x_56846) ;  /* 0x000000009d087348 */ /* 0x000fea0003c00000 */
[----:B------:R0:W1:Y:S02]  /*80a0*/  SHFL.BFLY P6, R185, R188, R154, R75 ;  /* 0x0c00009abcb97389 */ /* 0x00006400000c004b */
[----:B01----:R-:W-:Y:S05]  /*80b0*/  ENDCOLLECTIVE ;  /* 0x000000000000791b */ /* 0x003fea0003800000 */
.L_x_56846:
[----:B------:R-:W-:Y:S02]  /*80c0*/  HFMA2 R154, -RZ, RZ, 0, 9.5367431640625e-07 ;  /* 0x00000010ff9a7431 */ /* 0x000fe400000001ff */
[----:B------:R-:W-:-:S05]  /*80d0*/  FADD.FTZ R74, R183, R185 ;  /* 0x000000b9b74a7221 */ /* 0x000fca0000010000 */
[----:B------:R-:W-:-:S07]  /*80e0*/  MOV R188, R74 ;  /* 0x0000004a00bc7202 */ /* 0x000fce0000000f00 */
[----:B------:R-:W-:Y:S05]  /*80f0*/  WARPSYNC.COLLECTIVE R157, `(.L_x_56847) ;  /* 0x000000009d087348 */ /* 0x000fea0003c00000 */
[----:B------:R0:W1:Y:S02]  /*8100*/  SHFL.BFLY P6, R185, R188, R154, R75 ;  /* 0x0c00009abcb97389 */ /* 0x00006400000c004b */
[----:B01----:R-:W-:Y:S05]  /*8110*/  ENDCOLLECTIVE ;  /* 0x000000000000791b */ /* 0x003fea0003800000 */
.L_x_56847:
        /* <DEDUP_REMOVED lines=8> */
[--C-:B------:R-:W-:Y:S01]  /*81a0*/  FADD.FTZ R154, R13, -R72.reuse ;  /* 0x800000480d9a7221 */ /* 0x100fe20000010000 */
[----:B------:R-:W-:Y:S02]  /*81b0*/  FADD.FTZ R75, R14, -R72 ;  /* 0x800000480e4b7221 */ /* 0x000fe40000010000 */
[----:B------:R-:W-:-:S04]  /*81c0*/  FFMA.FTZ R184, R184, R184, R185 ;  /* 0x000000b8b8b87223 */ /* 0x000fc800000100b9 */
[----:B------:R-:W-:-:S04]  /*81d0*/  FFMA.FTZ R183, R183, R183, R184 ;  /* 0x000000b7b7b77223 */ /* 0x000fc800000100b8 */
[----:B------:R-:W-:Y:S01]  /*81e0*/  FFMA.FTZ R183, R74, R74, R183 ;  /* 0x0000004a4ab77223 */ /* 0x000fe200000100b7 */
[----:B------:R-:W-:-:S04]  /*81f0*/  FADD.FTZ R74, R12, -R72 ;  /* 0x800000480c4a7221 */ /* 0x000fc80000010000 */
[----:B------:R-:W-:-:S05]  /*8200*/  FSEL R187, R183, RZ, P5 ;  /* 0x000000ffb7bb7208 */ /* 0x000fca0002800000 */
        /* <DEDUP_REMOVED lines=123> */
[----:B------:R-:W-:Y:S01]  /*89c0*/  FFMA.FTZ R154, R154, R154, R157 ;  /* 0x0000009a9a9a7223 */ /* 0x000fe2000001009d */
[----:B------:R-:W-:-:S03]  /*89d0*/  MOV R157, 0xffffffff ;  /* 0xffffffff009d7802 */ /* 0x000fc60000000f00 */
[----:B------:R-:W-:Y:S01]  /*89e0*/  FFMA.FTZ R75, R75, R75, R154 ;  /* 0x0000004b4b4b7223 */ /* 0x000fe2000001009a */
[----:B------:R-:W-:-:S03]  /*89f0*/  HFMA2 R154, -RZ, RZ, 0, 5.9604644775390625e-08 ;  /* 0x00000001ff9a7431 */ /* 0x000fc600000001ff */
[----:B------:R-:W-:Y:S01]  /*8a00*/  @P6 FFMA.FTZ R187, R74, R74, R75 ;  /* 0x0000004a4abb6223 */ /* 0x000fe2000001004b */
[----:B------:R-:W-:-:S04]  /*8a10*/  MOV R75, 0x1f ;  /* 0x0000001f004b7802 */ /* 0x000fc80000000f00 */
[----:B------:R-:W-:-:S07]  /*8a20*/  MOV R188, R187 ;  /* 0x000000bb00bc7202 */ /* 0x000fce0000000f00 */
[----:B------:R-:W-:Y:S05]  /*8a30*/  WARPSYNC.COLLECTIVE R157, `(.L_x_56848) ;  /* 0x000000009d087348 */ /* 0x000fea0003c00000 */
[----:B------:R0:W1:Y:S02]  /*8a40*/  SHFL.BFLY P6, R185, R188, R154, R75 ;  /* 0x0c00009abcb97389 */ /* 0x00006400000c004b */
[----:B01----:R-:W-:Y:S05]  /*8a50*/  ENDCOLLECTIVE ;  /* 0x000000000000791b */ /* 0x003fea0003800000 */
.L_x_56848:
[----:B------:R-:W-:Y:S02]  /*8a60*/  HFMA2 R154, -RZ, RZ, 0, 1.1920928955078125e-07 ;  /* 0x00000002ff9a7431 */ /* 0x000fe400000001ff */
[----:B------:R-:W-:-:S05]  /*8a70*/  FADD.FTZ R186, R187, R185 ;  /* 0x000000b9bbba7221 */ /* 0x000fca0000010000 */
[----:B------:R-:W-:-:S07]  /*8a80*/  MOV R188, R186 ;  /* 0x000000ba00bc7202 */ /* 0x000fce0000000f00 */
[----:B------:R-:W-:Y:S05]  /*8a90*/  WARPSYNC.COLLECTIVE R157, `(.L_x_56849) ;  /* 0x000000009d087348 */ /* 0x000fea0003c00000 */
[----:B------:R0:W1:Y:S02]  /*8aa0*/  SHFL.BFLY P6, R185, R188, R154, R75 ;  /* 0x0c00009abcb97389 */ /* 0x00006400000c004b */
[----:B01----:R-:W-:Y:S05]  /*8ab0*/  ENDCOLLECTIVE ;  /* 0x000000000000791b */ /* 0x003fea0003800000 */
.L_x_56849:
[----:B------:R-:W-:Y:S02]  /*8ac0*/  HFMA2 R154, -RZ, RZ, 0, 2.384185791015625e-07 ;  /* 0x00000004ff9a7431 */ /* 0x000fe400000001ff */
[----:B------:R-:W-:-:S05]  /*8ad0*/  FADD.FTZ R184, R186, R185 ;  /* 0x000000b9bab87221 */ /* 0x000fca0000010000 */
[----:B------:R-:W-:-:S07]  /*8ae0*/  MOV R188, R184 ;  /* 0x000000b800bc7202 */ /* 0x000fce0000000f00 */
[----:B------:R-:W-:Y:S05]  /*8af0*/  WARPSYNC.COLLECTIVE R157, `(.L_x_56850) ;  /* 0x000000009d087348 */ /* 0x000fea0003c00000 */
[----:B------:R0:W1:Y:S02]  /*8b00*/  SHFL.BFLY P6, R185, R188, R154, R75 ;  /* 0x0c00009abcb97389 */ /* 0x00006400000c004b */
[----:B01----:R-:W-:Y:S05]  /*8b10*/  ENDCOLLECTIVE ;  /* 0x000000000000791b */ /* 0x003fea0003800000 */
.L_x_56850:
[----:B------:R-:W-:Y:S02]  /*8b20*/  HFMA2 R154, -RZ, RZ, 0, 4.76837158203125e-07 ;  /* 0x00000008ff9a7431 */ /* 0x000fe400000001ff */
[----:B------:R-:W-:-:S05]  /*8b30*/  FADD.FTZ R183, R184, R185 ;  /* 0x000000b9b8b77221 */ /* 0x000fca0000010000 */
[----:B------:R-:W-:-:S07]  /*8b40*/  MOV R188, R183 ;  /* 0x000000b700bc7202 */ /* 0x000fce0000000f00 */
[----:B------:R-:W-:Y:S05]  /*8b50*/  WARPSYNC.COLLECTIVE R157, `(.L_x_56851) ;  /* 0x000000009d087348 */ /* 0x000fea0003c00000 */
[----:B------:R0:W1:Y:S02]  /*8b60*/  SHFL.BFLY P6, R185, R188, R154, R75 ;  /* 0x0c00009abcb97389 */ /* 0x00006400000c004b */
[----:B01----:R-:W-:Y:S05]  /*8b70*/  ENDCOLLECTIVE ;  /* 0x000000000000791b */ /* 0x003fea0003800000 */
.L_x_56851:
[----:B------:R-:W-:Y:S02]  /*8b80*/  HFMA2 R154, -RZ, RZ, 0, 9.5367431640625e-07 ;  /* 0x00000010ff9a7431 */ /* 0x000fe400000001ff */
[----:B------:R-:W-:-:S05]  /*8b90*/  FADD.FTZ R74, R183, R185 ;  /* 0x000000b9b74a7221 */ /* 0x000fca0000010000 */
[----:B------:R-:W-:-:S07]  /*8ba0*/  MOV R188, R74 ;  /* 0x0000004a00bc7202 */ /* 0x000fce0000000f00 */
[----:B------:R-:W-:Y:S05]  /*8bb0*/  WARPSYNC.COLLECTIVE R157, `(.L_x_56852) ;  /* 0x000000009d087348 */ /* 0x000fea0003c00000 */
[----:B------:R0:W1:Y:S02]  /*8bc0*/  SHFL.BFLY P6, R185, R188, R154, R75 ;  /* 0x0c00009abcb97389 */ /* 0x00006400000c004b */
[----:B01----:R-:W-:Y:S05]  /*8bd0*/  ENDCOLLECTIVE ;  /* 0x000000000000791b */ /* 0x003fea0003800000 */
.L_x_56852:
[----:B------:R-:W-:Y:S05]  /*8be0*/  BRA `(.L_x_56853) ;  /* 0xffffffd400987947 */ /* 0x000fea000383ffff */
.L_x_56854:
        /* <DEDUP_REMOVED lines=9> */
.L_x_71552:


//--------------------- .text._ZN10layer_norm13ln_fwd_kernelINS_13Kernel_traitsI6__halfffffjLj2048ELj1ELj4ELj1ELj16ENS_18Kernel_traits_baseILj2048ES2_ffffjLj128EEEEELb0ELb1ELb0ELb1EEEvNS_9FwdParamsE --------------------------
	.section	.text._ZN10layer_norm13ln_fwd_kernelINS_13Kernel_traitsI6__halfffffjLj2048ELj1ELj4ELj1ELj16ENS_18Kernel_traits_baseILj2048ES2_ffffjLj128EEEEELb0ELb1ELb0ELb1EEEvNS_9FwdParamsE,"ax",@progbits
	.align	128
        .global         _ZN10layer_norm13ln_fwd_kernelINS_13Kernel_traitsI6__halfffffjLj2048ELj1ELj4ELj1ELj16ENS_18Kernel_traits_baseILj2048ES2_ffffjLj128EEEEELb0ELb1ELb0ELb1EEEvNS_9FwdParamsE
        .type           _ZN10layer_norm13ln_fwd_kernelINS_13Kernel_traitsI6__halfffffjLj2048ELj1ELj4ELj1ELj16ENS_18Kernel_traits_baseILj2048ES2_ffffjLj128EEEEELb0ELb1ELb0ELb1EEEvNS_9FwdParamsE,@function
        .size           _ZN10layer_norm13ln_fwd_kernelINS_13Kernel_traitsI6__halfffffjLj2048ELj1ELj4ELj1ELj16ENS_18Kernel_traits_baseILj2048ES2_ffffjLj128EEEEELb0ELb1ELb0ELb1EEEvNS_9FwdParamsE,(.L_x_71553 - _ZN10layer_norm13ln_fwd_kernelINS_13Kernel_traitsI6__halfffffjLj2048ELj1ELj4ELj1ELj16ENS_18Kernel_traits_baseILj2048ES2_ffffjLj128EEEEELb0ELb1ELb0ELb1EEEvNS_9FwdParamsE)
        .other          _ZN10layer_norm13ln_fwd_kernelINS_13Kernel_traitsI6__halfffffjLj2048ELj1ELj4ELj1ELj16ENS_18Kernel_traits_baseILj2048ES2_ffffjLj128EEEEELb0ELb1ELb0ELb1EEEvNS_9FwdParamsE,@"STO_CUDA_ENTRY STV_DEFAULT"
_ZN10layer_norm13ln_fwd_kernelINS_13Kernel_traitsI6__halfffffjLj2048ELj1ELj4ELj1ELj16ENS_18Kernel_traits_baseILj2048ES2_ffffjLj128EEEEELb0ELb1ELb0ELb1EEEvNS_9FwdParamsE:
.text._ZN10layer_norm13ln_fwd_kernelINS_13Kernel_traitsI6__halfffffjLj2048ELj1ELj4ELj1ELj16ENS_18Kernel_traits_baseILj2048ES2_ffffjLj128EEEEELb0ELb1ELb0ELb1EEEvNS_9FwdParamsE:
        /* <DEDUP_REMOVED lines=16> */
[----:B------:R0:W5:Y:S01]  /*0100*/  LDG.E.64 R48, desc[UR6][R2.64] ;  /* 0x0000000602307981 */ /* 0x000162000c1e1b00 */
[----:B-1----:R-:W-:-:S03]  /*0110*/  IMAD.WIDE.U32 R4, R120, 0x8, R4 ;  /* 0x0000000878047825 */ /* 0x002fc600078e0004 */
[----:B------:R0:W5:Y:S04]  /*0120*/  LDG.E.64 R50, desc[UR6][R2.64+0x100] ;  /* 0x0001000602327981 */ /* 0x000168000c1e1b00 */
[----:B------:R0:W5:Y:S01]  /*0130*/  LDG.E.64 R52, desc[UR6][R2.64+0x200] ;  /* 0x0002000602347981 */ /* 0x000162000c1e1b00 */
[----:B--2---:R-:W-:-:S03]  /*0140*/  IMAD.WIDE.U32 R82, R120, 0x8, R82 ;  /* 0x0000000878527825 */ /* 0x004fc600078e0052 */
        /* <DEDUP_REMOVED lines=46> */
.L_x_56855:
        /* <DEDUP_REMOVED lines=15> */
[----:B------:R-:W-:Y:S01]  /*0520*/  CS2R R32, SRZ ;  /* 0x0000000000207805 */ /* 0x000fe2000001ff00 */
[----:B------:R-:W5:Y:S01]  /*0530*/  LDG.E.64 R48, desc[UR6][R2.64] ;  /* 0x0000000602307981 */ /* 0x000f62000c1e1b00 */
[----:B-1----:R-:W-:-:S03]  /*0540*/  IMAD.WIDE.U32 R12, R120, 0x8, R4 ;  /* 0x00000008780c7825 */ /* 0x002fc600078e0004 */
[----:B------:R-:W5:Y:S01]  /*0550*/  LDG.E.64 R50, desc[UR6][R2.64+0x100] ;  /* 0x0001000602327981 */ /* 0x000f62000c1e1b00 */
[----:B------:R-:W-:-:S03]  /*0560*/  CS2R R4, SRZ ;  /* 0x0000000000047805 */ /* 0x000fc6000001ff00 */
        /* <DEDUP_REMOVED lines=13> */
[----:B------:R0:W5:Y:S04]  /*0640*/  LDG.E.64 R78, desc[UR6][R2.64+0xf00] ;  /* 0x000f0006024e7981 */ /* 0x000168000c1e1b00 */
[----:B------:R-:W5:Y:S04]  /*0650*/  LDG.E.64 R156, desc[UR6][R12.64] ;  /* 0x000000060c9c7981 */ /* 0x000f68000c1e1b00 */
[----:B------:R-:W5:Y:S01]  /*0660*/  LDG.E.64 R154, desc[UR6][R12.64+0x100] ;  /* 0x000100060c9a7981 */ /* 0x000f62000c1e1b00 */
[----:B0-----:R-:W-:-:S03]  /*0670*/  CS2R R2, SRZ ;  /* 0x0000000000027805 */ /* 0x001fc6000001ff00 */
        /* <DEDUP_REMOVED lines=15> */
.L_x_56856:
[----:B------:R-:W1:Y:S02]  /*0770*/  LDCU UR4, c[0x0][0x384] ;  /* 0x00007080ff0477ac */ /* 0x000e640008000800 */
[----:B-1----:R-:W-:-:S13]  /*0780*/  ISETP.GE.AND P0, PT, R0, UR4, PT ;  /* 0x0000000400007c0c */ /* 0x002fda000bf06270 */
[----:B------:R-:W-:Y:S05]  /*0790*/  @P0 EXIT ;  /* 0x000000000000094d */ /* 0x000fea0003800000 */
[----:B0----5:R-:W-:Y:S01]  /*07a0*/  MOV R82, R48 ;  /* 0x0000003000527202 */ /* 0x021fe20000000f00 */
[----:B------:R-:W0:Y:S01]  /*07b0*/  LDCU.64 UR4, c[0x0][0x3e0] ;  /* 0x00007c00ff0477ac */ /* 0x000e220008000a00 */
[----:B------:R-:W-:Y:S02]  /*07c0*/  MOV R83, R49 ;  /* 0x0000003100537202 */ /* 0x000fe40000000f00 */
[----:B------:R-:W-:Y:S02]  /*07d0*/  PRMT R133, R82, 0x7610, R133 ;  /* 0x0000761052857816 */ /* 0x000fe40000000085 */
[----:B------:R-:W-:Y:S02]  /*07e0*/  MOV R84, R156 ;  /* 0x0000009c00547202 */ /* 0x000fe40000000f00 */
[----:B------:R-:W-:Y:S02]  /*07f0*/  MOV R82, R157 ;  /* 0x0000009d00527202 */ /* 0x000fe40000000f00 */
[----:B------:R-:W-:-:S02]  /*0800*/  MOV R85, R50 ;  /* 0x0000003200557202 */ /* 0x000fc40000000f00 */
[----:B------:R-:W-:Y:S02]  /*0810*/  PRMT R132, R84, 0x5410, R83 ;  /* 0x0000541054847816 */ /* 0x000fe40000000053 */
[----:B------:R-:W-:Y:S02]  /*0820*/  PRMT R131, R85, 0x5410, R82 ;  /* 0x0000541055837816 */ /* 0x000fe40000000052 */
[----:B------:R-:W-:Y:S02]  /*0830*/  MOV R82, R51 ;  /* 0x0000003300527202 */ /* 0x000fe40000000f00 */
[----:B------:R-:W-:Y:S01]  /*0840*/  MOV R83, R154 ;  /* 0x0000009a00537202 */ /* 0x000fe20000000f00 */
[----:B0-----:R-:W-:Y:S01]  /*0850*/  UISETP.NE.U32.AND UP0, UPT, UR4, URZ, UPT ;  /* 0x000000ff0400728c */ /* 0x001fe2000bf05070 */
[----:B------:R-:W-:Y:S02]  /*0860*/  MOV R84, R155 ;  /* 0x0000009b00547202 */ /* 0x000fe40000000f00 */
[----:B------:R-:W-:Y:S01]  /*0870*/  MOV R85, R52 ;  /* 0x0000003400557202 */ /* 0x000fe20000000f00 */
[----:B------:R-:W-:Y:S01]  /*0880*/  UISETP.NE.AND.EX UP0, UPT, UR5, URZ, UPT, UP0 ;  /* 0x000000ff0500728c */ /* 0x000fe2000bf05300 */
[----:B------:R-:W-:-:S02]  /*0890*/  PRMT R130, R83, 0x5410, R82 ;  /* 0x0000541053827816 */ /* 0x000fc40000000052 */
[----:B------:R-:W-:Y:S02]  /*08a0*/  PRMT R129, R85, 0x5410, R84 ;  /* 0x0000541055817816 */ /* 0x000fe40000000054 */
[----:B------:R-:W-:Y:S02]  /*08b0*/  MOV R82, R53 ;  /* 0x0000003500527202 */ /* 0x000fe40000000f00 */
[----:B------:R-:W-:Y:S02]  /*08c0*/  MOV R83, R46 ;  /* 0x0000002e00537202 */ /* 0x000fe40000000f00 */
[----:B------:R-:W-:Y:S02]  /*08d0*/  MOV R84, R47 ;  /* 0x0000002f00547202 */ /* 0x000fe40000000f00 */
[----:B------:R-:W-:Y:S02]  /*08e0*/  MOV R85, R54 ;  /* 0x0000003600557202 */ /* 0x000fe40000000f00 */
        /* <DEDUP_REMOVED lines=26> */
[----:B------:R-:W-:Y:S02]  /*0a90*/  PRMT R135, R85, 0x7610, R135 ;  /* 0x0000761055877816 */ /* 0x000fe40000000087 */
[----:B------:R-:W-:Y:S02]  /*0aa0*/  MOV R82, R63 ;  /* 0x0000003f00527202 */ /* 0x000fe40000000f00 */
[----:B------:R-:W-:Y:S02]  /*0ab0*/  MOV R83, R36 ;  /* 0x0000002400537202 */ /* 0x000fe40000000f00 */
[----:B------:R-:W-:Y:S02]  /*0ac0*/  MOV R84, R37 ;  /* 0x0000002500547202 */ /* 0x000fe40000000f00 */
[----:B------:R-:W-:-:S02]  /*0ad0*/  MOV R85, R64 ;  /* 0x0000004000557202 */ /* 0x000fc40000000f00 */
[----:B------:R-:W-:Y:S02]  /*0ae0*/  PRMT R135, R135, 0x5410, R82 ;  /* 0x0000541087877816 */ /* 0x000fe40000000052 */
[----:B------:R-:W-:Y:S02]  /*0af0*/  PRMT R136, R83, 0x5410, R84 ;  /* 0x0000541053887816 */ /* 0x000fe40000000054 */
[----:B------:R-:W-:Y:S02]  /*0b00*/  PRMT R137, R85, 0x7610, R137 ;  /* 0x0000761055897816 */ /* 0x000fe40000000089 */
[----:B------:R-:W-:Y:S02]  /*0b10*/  MOV R82, R65 ;  /* 0x0000004100527202 */ /* 0x000fe40000000f00 */
[----:B------:R-:W-:Y:S02]  /*0b20*/  MOV R83, R34 ;  /* 0x0000002200537202 */ /* 0x000fe40000000f00 */
[----:B------:R-:W-:-:S02]  /*0b30*/  MOV R84, R35 ;  /* 0x0000002300547202 */ /* 0x000fc40000000f00 */
[----:B------:R-:W-:Y:S02]  /*0b40*/  MOV R85, R66 ;  /* 0x0000004200557202 */ /* 0x000fe40000000f00 */
[----:B------:R-:W-:Y:S02]  /*0b50*/  PRMT R137, R137, 0x5410, R82 ;  /* 0x0000541089897816 */ /* 0x000fe40000000052 */
[----:B------:R-:W-:Y:S02]  /*0b60*/  PRMT R138, R83, 0x5410, R84 ;  /* 0x00005410538a7816 */ /* 0x000fe40000000054 */
[----:B------:R-:W-:Y:S02]  /*0b70*/  PRMT R139, R85, 0x7610, R139 ;  /* 0x00007610558b7816 */ /* 0x000fe4000000008b */
[----:B------:R-:W-:Y:S02]  /*0b80*/  MOV R82, R67 ;  /* 0x0000004300527202 */ /* 0x000fe40000000f00 */
[----:B------:R-:W-:-:S02]  /*0b90*/  MOV R83, R174 ;  /* 0x000000ae00537202 */ /* 0x000fc40000000f00 */
[----:B------:R-:W-:Y:S02]  /*0ba0*/  MOV R84, R175 ;  /* 0x000000af00547202 */ /* 0x000fe40000000f00 */
[----:B------:R-:W-:Y:S02]  /*0bb0*/  MOV R85, R68 ;  /* 0x0000004400557202 */ /* 0x000fe40000000f00 */
[----:B------:R-:W-:Y:S02]  /*0bc0*/  PRMT R139, R139, 0x5410, R82 ;  /* 0x000054108b8b7816 */ /* 0x000fe40000000052 */
[----:B------:R-:W-:Y:S02]  /*0bd0*/  PRMT R140, R83, 0x5410, R84 ;  /* 0x00005410538c7816 */ /* 0x000fe40000000054 */
[----:B------:R-:W-:Y:S02]  /*0be0*/  PRMT R141, R85, 0x7610, R141 ;  /* 0x00007610558d7816 */ /* 0x000fe4000000008d */
[----:B------:R-:W-:-:S02]  /*0bf0*/  MOV R82, R69 ;  /* 0x0000004500527202 */ /* 0x000fc40000000f00 */
[----:B------:R-:W-:Y:S02]  /*0c00*/  MOV R83, R172 ;  /* 0x000000ac00537202 */ /* 0x000fe40000000f00 */
[----:B------:R-:W-:Y:S02]  /*0c10*/  MOV R84, R173 ;  /* 0x000000ad00547202 */ /* 0x000fe40000000f00 */
[----:B------:R-:W-:Y:S02]  /*0c20*/  MOV R85, R70 ;  /* 0x0000004600557202 */ /* 0x000fe40000000f00 */
[----:B------:R-:W-:Y:S02]  /*0c30*/  PRMT R141, R141, 0x5410, R82 ;  /* 0x000054108d8d7816 */ /* 0x000fe40000000052 */
[----:B------:R-:W-:Y:S02]  /*0c40*/  PRMT R142, R83, 0x5410, R84 ;  /* 0x00005410538e7816 */ /* 0x000fe40000000054 */
[----:B------:R-:W-:-:S02]  /*0c50*/  PRMT R143, R85, 0x7610, R143 ;  /* 0x00007610558f7816 */ /* 0x000fc4000000008f */
[----:B------:R-:W-:Y:S02]  /*0c60*/  MOV R82, R71 ;  /* 0x0000004700527202 */ /* 0x000fe40000000f00 */
[----:B------:R-:W-:Y:S02]  /*0c70*/  MOV R83, R170 ;  /* 0x000000aa00537202 */ /* 0x000fe40000000f00 */
[----:B------:R-:W-:Y:S02]  /*0c80*/  MOV R84, R171 ;  /* 0x000000ab00547202 */ /* 0x000fe40000000f00 */
[----:B------:R-:W-:Y:S02]  /*0c90*/  MOV R85, R72 ;  /* 0x0000004800557202 */ /* 0x000fe40000000f00 */
[----:B------:R-:W-:Y:S02]  /*0ca0*/  PRMT R143, R143, 0x5410, R82 ;  /* 0x000054108f8f7816 */ /* 0x000fe40000000052 */
        /* <DEDUP_REMOVED lines=19> */
[----:B------:R-:W-:Y:S02]  /*0de0*/  PRMT R149, R149, 0x5410, R82 ;  /* 0x0000541095957816 */ /* 0x000fe40000000052 */
[----:B------:R-:W-:Y:S02]  /*0df0*/  PRMT R150, R83, 0x5410, R84 ;  /* 0x0000541053967816 */ /* 0x000fe40000000054 */
[----:B------:R-:W-:Y:S02]  /*0e00*/  MOV R82, R78 ;  /* 0x0000004e00527202 */ /* 0x000fe40000000f00 */
[----:B------:R-:W-:Y:S02]  /*0e10*/  MOV R83, R79 ;  /* 0x0000004f00537202 */ /* 0x000fe40000000f00 */
[----:B------:R-:W-:Y:S02]  /*0e20*/  MOV R84, R80 ;  /* 0x0000005000547202 */ /* 0x000fe40000000f00 */
[----:B------:R-:W-:-:S02]  /*0e30*/  MOV R85, R81 ;  /* 0x0000005100557202 */ /* 0x000fc40000000f00 */
[----:B------:R-:W-:Y:S02]  /*0e40*/  PRMT R151, R82, 0x5410, R83 ;  /* 0x0000541052977816 */ /* 0x000fe40000000053 */
[----:B------:R-:W-:Y:S01]  /*0e50*/  PRMT R152, R84, 0x5410, R85 ;  /* 0x0000541054987816 */ /* 0x000fe20000000055 */
[----:B------:R-:W-:Y:S06]  /*0e60*/  BRA.U UP0, `(.L_x_56857) ;  /* 0x0000004500087547 */ /* 0x000fec000b800000 */
[--C-:B------:R-:W-:Y:S01]  /*0e70*/  SHF.R.U64 R177, R48, 0x10, R49.reuse ;  /* 0x0000001030b17819 */ /* 0x100fe20000001231 */
[----:B------:R-:W0:Y:S01]  /*0e80*/  LDCU.64 UR4, c[0x0][0x3a0] ;  /* 0x00007400ff0477ac */ /* 0x000e220008000a00 */
[----:B------:R-:W-:Y:S02]  /*0e90*/  SHF.R.U32.HI R48, RZ, 0x10, R49 ;  /* 0x00000010ff307819 */ /* 0x000fe40000011631 */
[--C-:B------:R-:W-:Y:S01]  /*0ea0*/  SHF.R.U64 R207, R32, 0x10, R33.reuse ;  /* 0x0000001020cf7819 */ /* 0x100fe20000001221 */
[----:B------:R-:W1:Y:S01]  /*0eb0*/  LDCU UR8, c[0x0][0x448] ;  /* 0x00008900ff0877ac */ /* 0x000e620008000800 */
[----:B------:R-:W-:Y:S02]  /*0ec0*/  PRMT R177, R177, 0x5410, R48 ;  /* 0x00005410b1b17816 */ /* 0x000fe40000000030 */
[----:B------:R-:W-:Y:S01]  /*0ed0*/  SHF.R.U32.HI R48, RZ, 0x10, R33 ;  /* 0x00000010ff307819 */ /* 0x000fe20000011621 */
[----:B------:R-:W2:Y:S01]  /*0ee0*/  LDCU.64 UR10, c[0x0][0x3a0] ;  /* 0x00007400ff0a77ac */ /* 0x000ea20008000a00 */
[----:B------:R-:W-:-:S02]  /*0ef0*/  SHF.R.U64 R208, R30, 0x10, R31 ;  /* 0x000000101ed07819 */ /* 0x000fc4000000121f */
[----:B------:R-:W-:Y:S02]  /*0f00*/  PRMT R207, R207, 0x5410, R48 ;  /* 0x00005410cfcf7816 */ /* 0x000fe40000000030 */
[----:B------:R-:W-:Y:S02]  /*0f10*/  SHF.R.U32.HI R48, RZ, 0x10, R31 ;  /* 0x00000010ff307819 */ /* 0x000fe4000001161f */
[--C-:B------:R-:W-:Y:S02]  /*0f20*/  SHF.R.U64 R209, R28, 0x10, R29.reuse ;  /* 0x000000101cd17819 */ /* 0x100fe4000000121d */
[----:B------:R-:W-:Y:S01]  /*0f30*/  PRMT R208, R208, 0x5410, R48 ;  /* 0x00005410d0d07816 */ /* 0x000fe20000000030 */
[----:B0-----:R-:W-:Y:S01]  /*0f40*/  UISETP.NE.U32.AND UP0, UPT, UR4, URZ, UPT ;  /* 0x000000ff0400728c */ /* 0x001fe2000bf05070 */
[----:B------:R-:W-:Y:S01]  /*0f50*/  SHF.R.U32.HI R49, RZ, 0x10, R29 ;  /* 0x00000010ff317819 */ /* 0x000fe2000001161d */
[----:B------:R-:W0:Y:S01]  /*0f60*/  LDCU UR4, c[0x0][0x388] ;  /* 0x00007100ff0477ac */ /* 0x000e220008000800 */
[----:B------:R-:W-:-:S02]  /*0f70*/  SHF.R.U64 R210, R26, 0x10, R27 ;  /* 0x000000101ad27819 */ /* 0x000fc4000000121b */
[----:B------:R-:W-:Y:S01]  /*0f80*/  SHF.R.U32.HI R48, RZ, 0x10, R27 ;  /* 0x00000010ff307819 */ /* 0x000fe2000001161b */
[----:B------:R-:W-:Y:S01]  /*0f90*/  UISETP.NE.AND.EX UP0, UPT, UR5, URZ, UPT, UP0 ;  /* 0x000000ff0500728c */ /* 0x000fe2000bf05300 */
[----:B------:R-:W-:Y:S01]  /*0fa0*/  PRMT R209, R209, 0x5410, R49 ;  /* 0x00005410d1d17816 */ /* 0x000fe20000000031 */
[----:B------:R-:W3:Y:S01]  /*0fb0*/  LDCU.U8 UR5, c[0x0][0x410] ;  /* 0x00008200ff0577ac */ /* 0x000ee20008000000 */
        /* <DEDUP_REMOVED lines=29> */
[----:B------:R-:W-:Y:S02]  /*1190*/  SHF.R.U64 R176, R80, 0x10, R81 ;  /* 0x0000001050b07819 */ /* 0x000fe40000001251 */
[----:B------:R-:W-:Y:S02]  /*11a0*/  SHF.R.U64 R180, R50, 0x10, R51 ;  /* 0x0000001032b47819 */ /* 0x000fe40000001233 */
[----:B------:R-:W-:Y:S02]  /*11b0*/  SHF.R.U64 R182, R52, 0x10, R53 ;  /* 0x0000001034b67819 */ /* 0x000fe40000001235 */
[----:B------:R-:W-:Y:S02]  /*11c0*/  SHF.R.U64 R183, R54, 0x10, R55 ;  /* 0x0000001036b77819 */ /* 0x000fe40000001237 */
[----:B------:R-:W-:-:S02]  /*11d0*/  SHF.R.U64 R186, R56, 0x10, R57 ;  /* 0x0000001038ba7819 */ /* 0x000fc40000001239 */
[----:B------:R-:W-:Y:S02]  /*11e0*/  SHF.R.U64 R188, R58, 0x10, R59 ;  /* 0x000000103abc7819 */ /* 0x000fe4000000123b */
        /* <DEDUP_REMOVED lines=10> */
[----:B------:R-:W-:-:S02]  /*1290*/  PRMT R219, R219, 0x5410, R48 ;  /* 0x00005410dbdb7816 */ /* 0x000fc40000000030 */
[----:B------:R-:W-:Y:S02]  /*12a0*/  PRMT R220, R220, 0x5410, R49 ;  /* 0x00005410dcdc7816 */ /* 0x000fe40000000031 */
[----:B------:R-:W-:Y:S02]  /*12b0*/  SHF.R.U32.HI R80, RZ, 0x10, R81 ;  /* 0x00000010ff507819 */ /* 0x000fe40000011651 */
[----:B------:R-:W-:Y:S02]  /*12c0*/  SHF.R.U32.HI R50, RZ, 0x10, R51 ;  /* 0x00000010ff327819 */ /* 0x000fe40000011633 */
[----:B------:R-:W-:Y:S02]  /*12d0*/  SHF.R.U32.HI R52, RZ, 0x10, R53 ;  /* 0x00000010ff347819 */ /* 0x000fe40000011635 */
[----:B------:R-:W-:Y:S02]  /*12e0*/  SHF.R.U32.HI R54, RZ, 0x10, R55 ;  /* 0x00000010ff367819 */ /* 0x000fe40000011637 */
[----:B------:R-:W-:-:S02]  /*12f0*/  SHF.R.U32.HI R56, RZ, 0x10, R57 ;  /* 0x00000010ff387819 */ /* 0x000fc40000011639 */
[----:B------:R-:W-:Y:S02]  /*1300*/  SHF.R.U32.HI R58, RZ, 0x10, R59 ;  /* 0x00000010ff3a7819 */ /* 0x000fe4000001163b */
        /* <DEDUP_REMOVED lines=30> */
[----:B------:R-:W-:Y:S02]  /*14f0*/  PLOP3.LUT P1, PT, PT, PT, UP0, 0x80, 0x8 ;  /* 0x000000000008781c */ /* 0x000fe40003f2f008 */
[----:B------:R-:W-:Y:S02]  /*1500*/  PRMT R221, R221, 0x5410, R48 ;  /* 0x00005410dddd7816 */ /* 0x000fe40000000030 */
[----:B0123--:R-:W-:-:S09]  /*1510*/  PRMT R222, R222, 0x5410, R49 ;  /* 0x00005410dede7816 */ /* 0x00ffd20000000031 */
.L_x_56859:
[----:B0-----:R-:W0:Y:S01]  /*1520*/  LDC.64 R118, c[0x0][0x390] ;  /* 0x0000e400ff767b82 */ /* 0x001e220000000a00 */
[----:B------:R-:W-:-:S05]  /*1530*/  IMAD R54, R0, UR4, RZ ;  /* 0x0000000400367c24 */ /* 0x000fca000f8e02ff */
[----:B------:R-:W-:Y:S02]  /*1540*/  SHF.R.S32.HI R55, RZ, 0x1f, R54 ;  /* 0x0000001fff377819 */ /* 0x000fe40000011436 */
[----:B------:R-:W1:Y:S02]  /*1550*/  @P1 LDC.64 R52, c[0x0][0x3a0] ;  /* 0x0000e800ff341b82 */ /* 0x000e640000000a00 */
[----:B------:R-:W-:-:S04]  /*1560*/  LEA.HI R55, R55, R54, RZ, 0x2 ;  /* 0x0000003637377211 */ /* 0x000fc800078f10ff */
[----:B------:R-:W-:Y:S02]  /*1570*/  LEA.HI.SX32 R153, R55, R120, 0x1e ;  /* 0x0000007837997211 */ /* 0x000fe400078ff2ff */
[----:B------:R-:W2:Y:S03]  /*1580*/  LDC.64 R224, c[0x0][0x3a8] ;  /* 0x0000ea00ffe07b82 */ /* 0x000ea60000000a00 */
[----:B0-----:R-:W-:-:S05]  /*1590*/  IMAD.WIDE.U32 R56, R153, 0x10, R118 ;  /* 0x0000001099387825 */ /* 0x001fca00078e0076 */
[----:B------:R-:W0:Y:S01]  /*15a0*/  @P1 LDC.64 R60, c[0x0][0x3a0] ;  /* 0x0000e800ff3c1b82 */ /* 0x000e220000000a00 */
[----:B------:R-:W3:Y:S01]  /*15b0*/  LDG.E.128 R56, desc[UR6][R56.64] ;  /* 0x0000000638387981 */ /* 0x000ee2000c1e1d00 */
[----:B-1----:R-:W-:-:S05]  /*15c0*/  @P1 IMAD.WIDE.U32 R52, R153, 0x10, R52 ;  /* 0x0000001099341825 */ /* 0x002fca00078e0034 */
[----:B------:R-:W3:Y:S01]  /*15d0*/  @P1 LDG.E.128 R48, desc[UR6][R52.64] ;  /* 0x0000000634301981 */ /* 0x000ee2000c1e1d00 */
[--C-:B------:R-:W-:Y:S02]  /*15e0*/  SHF.R.U64 R62, R156, 0x10, R157.reuse ;  /* 0x000000109c3e7819 */ /* 0x100fe4000000129d */
[----:B------:R-:W-:Y:S01]  /*15f0*/  SHF.R.U32.HI R64, RZ, 0x10, R157 ;  /* 0x00000010ff407819 */ /* 0x000fe2000001169d */
[----:B------:R-:W-:Y:S02]  /*1600*/  HADD2.F32 R55, -RZ, R132.H0_H0 ;  /* 0x20000084ff377230 */ /* 0x000fe40000004100 */
[----:B------:R-:W-:Y:S02]  /*1610*/  HADD2.F32 R62, -RZ, R62.H0_H0 ;  /* 0x2000003eff3e7230 */ /* 0x000fe40000004100 */
[----:B------:R-:W-:Y:S02]  /*1620*/  HADD2.F32 R63, -RZ, R131.H1_H1 ;  /* 0x30000083ff3f7230 */ /* 0x000fe40000004100 */
[----:B------:R-:W-:Y:S01]  /*1630*/  HADD2.F32 R64, -RZ, R64.H0_H0 ;  /* 0x20000040ff407230 */ /* 0x000fe20000004100 */
[----:B------:R-:W-:-:S05]  /*1640*/  IADD3 R158, PT, PT, R153, 0x20, RZ ;  /* 0x00000020999e7810 */ /* 0x000fca0007ffe0ff */
[----:B0-----:R-:W-:-:S04]  /*1650*/  @P1 IMAD.WIDE.U32 R60, R158, 0x10, R60 ;  /* 0x000000109e3c1825 */ /* 0x001fc800078e003c */
[CC--:B---3--:R-:W-:Y:S01]  /*1660*/  @P1 FFMA.FTZ R52, R56.reuse, R55.reuse, R48 ;  /* 0x0000003738341223 */ /* 0x0c8fe20000010030 */
[----:B------:R-:W-:Y:S01]  /*1670*/  @!P1 FMUL.FTZ R52, R56, R55 ;  /* 0x0000003738349220 */ /* 0x000fe20000410000 */
[----:B------:R-:W-:Y:S01]  /*1680*/  @P1 FFMA.FTZ R53, R57, R62, R49 ;  /* 0x0000003e39351223 */ /* 0x000fe20000010031 */
[CC--:B------:R-:W-:Y:S01]  /*1690*/  @P1 FFMA.FTZ R54, R58.reuse, R63.reuse, R50 ;  /* 0x0000003f3a361223 */ /* 0x0c0fe20000010032 */
[----:B------:R-:W-:Y:S01]  /*16a0*/  @P1 FFMA.FTZ R55, R59, R64, R51 ;  /* 0x000000403b371223 */ /* 0x000fe20000010033 */
[----:B------:R-:W-:Y:S01]  /*16b0*/  @!P1 FMUL.FTZ R53, R57, R62 ;  /* 0x0000003e39359220 */ /* 0x000fe20000410000 */
[----:B------:R-:W-:Y:S01]  /*16c0*/  @!P1 FMUL.FTZ R54, R58, R63 ;  /* 0x0000003f3a369220 */ /* 0x000fe20000410000 */
[----:B------:R-:W-:Y:S01]  /*16d0*/  @!P1 FMUL.FTZ R55, R59, R64 ;  /* 0x000000403b379220 */ /* 0x000fe20000410000 */
[----:B--2---:R-:W-:Y:S01]  /*16e0*/  IMAD.WIDE.U32 R56, R153, 0x10, R224 ;  /* 0x0000001099387825 */ /* 0x004fe200078e00e0 */
[----:B------:R-:W0:Y:S03]  /*16f0*/  @P1 LDC.64 R64, c[0x0][0x3a0] ;  /* 0x0000e800ff401b82 */ /* 0x000e260000000a00 */
[----:B------:R-:W-:Y:S01]  /*1700*/  IMAD.WIDE.U32 R62, R158, 0x10, R118 ;  /* 0x000000109e3e7825 */ /* 0x000fe200078e0076 */
[----:B------:R1:W-:Y:S04]  /*1710*/  STG.E.128 desc[UR6][R56.64], R52 ;  /* 0x0000003438007986 */ /* 0x0003e8000c101d06 */
[----:B------:R-:W1:Y:S04]  /*1720*/  @P1 LDG.E.128 R48, desc[UR6][R60.64] ;  /* 0x000000063c301981 */ /* 0x000e68000c1e1d00 */
[----:B------:R-:W1:Y:S01]  /*1730*/  LDG.E.128 R60, desc[UR6][R62.64] ;  /* 0x000000063e3c7981 */ /* 0x000e62000c1e1d00 */
[----:B------:R-:W-:-:S02]  /*1740*/  SHF.R.U64 R66, R154, 0x10, R155 ;  /* 0x000000109a427819 */ /* 0x000fc4000000129b */
[----:B------:R-:W-:Y:S01]  /*1750*/  SHF.R.U32.HI R68, RZ, 0x10, R155 ;  /* 0x00000010ff447819 */ /* 0x000fe2000001169b */
[----:B------:R-:W-:Y:S02]  /*1760*/  HADD2.F32 R59, -RZ, R130.H0_H0 ;  /* 0x20000082ff3b7230 */ /* 0x000fe40000004100 */
[----:B------:R-:W-:Y:S02]  /*1770*/  HADD2.F32 R66, -RZ, R66.H0_H0 ;  /* 0x20000042ff427230 */ /* 0x000fe40000004100 */
[----:B------:R-:W-:Y:S02]  /*1780*/  HADD2.F32 R67, -RZ, R129.H1_H1 ;  /* 0x30000081ff437230 */ /* 0x000fe40000004100 */
[----:B------:R-:W-:Y:S01]  /*1790*/  HADD2.F32 R68, -RZ, R68.H0_H0 ;  /* 0x20000044ff447230 */ /* 0x000fe20000004100 */
[----:B------:R-:W-:-:S05]  /*17a0*/  IADD3 R159, PT, PT, R153, 0x40, RZ ;  /* 0x00000040999f7810 */ /* 0x000fca0007ffe0ff */
[----:B0-----:R-:W-:-:S04]  /*17b0*/  @P1 IMAD.WIDE.U32 R64, R159, 0x10, R64 ;  /* 0x000000109f401825 */ /* 0x001fc800078e0040 */
[CC--:B-1----:R-:W-:Y:S01]  /*17c0*/  @P1 FFMA.FTZ R56, R60.reuse, R59.reuse, R48 ;  /* 0x0000003b3c381223 */ /* 0x0c2fe20000010030 */
[----:B------:R-:W-:Y:S01]  /*17d0*/  @!P1 FMUL.FTZ R56, R60, R59 ;  /* 0x0000003b3c389220 */ /* 0x000fe20000410000 */
[----:B------:R-:W-:Y:S01]  /*17e0*/  @P1 FFMA.FTZ R57, R61, R66, R49 ;  /* 0x000000423d391223 */ /* 0x000fe20000010031 */
[CC--:B------:R-:W-:Y:S01]  /*17f0*/  @P1 FFMA.FTZ R58, R62.reuse, R67.reuse, R50 ;  /* 0x000000433e3a1223 */ /* 0x0c0fe20000010032 */
[----:B------:R-:W-:Y:S01]  /*1800*/  @P1 FFMA.FTZ R59, R63, R68, R51 ;  /* 0x000000443f3b1223 */ /* 0x000fe20000010033 */
[----:B------:R-:W-:Y:S01]  /*1810*/  @!P1 FMUL.FTZ R57, R61, R66 ;  /* 0x000000423d399220 */ /* 0x000fe20000410000 */
[----:B------:R-:W-:Y:S01]  /*1820*/  @!P1 FMUL.FTZ R58, R62, R67 ;  /* 0x000000433e3a9220 */ /* 0x000fe20000410000 */
[----:B------:R-:W-:Y:S01]  /*1830*/  @!P1 FMUL.FTZ R59, R63, R68 ;  /* 0x000000443f3b9220 */ /* 0x000fe20000410000 */
[----:B------:R-:W-:Y:S01]  /*1840*/  IMAD.WIDE.U32 R60, R158, 0x10, R224 ;  /* 0x000000109e3c7825 */ /* 0x000fe200078e00e0 */
        /* <DEDUP_REMOVED lines=87> */
[----:B------:R-:W-:-:S04]  /*1dc0*/  IMAD.WIDE.U32 R76, R168, 0x10, R224 ;  /* 0x00000010a84c7825 */ /* 0x000fc800078e00e0 */
[----:B------:R-:W-:Y:S01]  /*1dd0*/  IMAD.WIDE.U32 R82, R169, 0x10, R118 ;  /* 0x00000010a9527825 */ /* 0x000fe200078e0076 */
[----:B------:R0:W-:Y:S04]  /*1de0*/  STG.E.128 desc[UR6][R76.64], R72 ;  /* 0x000000484c007986 */ /* 0x0001e8000c101d06 */
[----:B------:R-:W0:Y:S04]  /*1df0*/  @P1 LDG.E.128 R48, desc[UR6][R80.64] ;  /* 0x0000000650301981 */ /* 0x000e28000c1e1d00 */
[----:B------:R-:W0:Y:S01]  /*1e00*/  LDG.E.128 R80, desc[UR6][R82.64] ;  /* 0x0000000652507981 */ /* 0x000e22000c1e1d00 */
[----:B------:R-:W-:-:S02]  /*1e10*/  SHF.R.U64 R84, R38, 0x10, R39 ;  /* 0x0000001026547819 */ /* 0x000fc40000001227 */
[----:B------:R-:W-:Y:S01]  /*1e20*/  SHF.R.U32.HI R86, RZ, 0x10, R39 ;  /* 0x00000010ff567819 */ /* 0x000fe20000011627 */
[----:B------:R-:W-:Y:S01]  /*1e30*/  UISETP.NE.U32.AND UP0, UPT, UR10, URZ, UPT ;  /* 0x000000ff0a00728c */ /* 0x000fe2000bf05070 */
[----:B------:R-:W-:Y:S02]  /*1e40*/  HADD2.F32 R85, -RZ, R134.H0_H0 ;  /* 0x20000086ff557230 */ /* 0x000fe40000004100 */
[----:B------:R-:W-:Y:S01]  /*1e50*/  HADD2.F32 R84, -RZ, R84.H0_H0 ;  /* 0x20000054ff547230 */ /* 0x000fe20000004100 */
[----:B------:R-:W-:Y:S01]  /*1e60*/  UISETP.NE.AND.EX UP0, UPT, UR11, URZ, UPT, UP0 ;  /* 0x000000ff0b00728c */ /* 0x000fe2000bf05300 */
[----:B------:R-:W-:Y:S02]  /*1e70*/  HADD2.F32 R87, -RZ, R134.H1_H1 ;  /* 0x30000086ff577230 */ /* 0x000fe40000004100 */
[----:B------:R-:W-:Y:S01]  /*1e80*/  HADD2.F32 R86, -RZ, R86.H0_H0 ;  /* 0x20000056ff567230 */ /* 0x000fe20000004100 */
[----:B------:R-:W-:Y:S01]  /*1e90*/  IADD3 R178, PT, PT, R153, 0xe0, RZ ;  /* 0x000000e099b27810 */ /* 0x000fe20007ffe0ff */
[----:B0-----:R-:W-:Y:S01]  /*1ea0*/  @P1 FFMA.FTZ R76, R80, R85, R48 ;  /* 0x00000055504c1223 */ /* 0x001fe20000010030 */
[----:B------:R-:W-:Y:S01]  /*1eb0*/  @P1 FFMA.FTZ R77, R81, R84, R49 ;  /* 0x00000054514d1223 */ /* 0x000fe20000010031 */
[----:B------:R-:W-:Y:S01]  /*1ec0*/  @P1 FFMA.FTZ R78, R82, R87, R50 ;  /* 0x00000057524e1223 */ /* 0x000fe20000010032 */
[----:B------:R-:W-:Y:S01]  /*1ed0*/  @P1 FFMA.FTZ R79, R83, R86, R51 ;  /* 0x00000056534f1223 */ /* 0x000fe20000010033 */
[----:B------:R-:W-:Y:S01]  /*1ee0*/  @!P1 FMUL.FTZ R76, R80, R85 ;  /* 0x00000055504c9220 */ /* 0x000fe20000410000 */
[----:B------:R-:W-:Y:S01]  /*1ef0*/  @!P1 FMUL.FTZ R77, R81, R84 ;  /* 0x00000054514d9220 */ /* 0x000fe20000410000 */
[----:B------:R-:W-:Y:S01]  /*1f00*/  @!P1 FMUL.FTZ R78, R82, R87 ;  /* 0x00000057524e9220 */ /* 0x000fe20000410000 */
[----:B------:R-:W-:Y:S01]  /*1f10*/  @!P1 FMUL.FTZ R79, R83, R86 ;  /* 0x00000056534f9220 */ /* 0x000fe20000410000 */
[----:B------:R-:W-:-:S13]  /*1f20*/  PLOP3.LUT P1, PT, PT, PT, UP0, 0x80, 0x8 ;  /* 0x000000000008781c */ /* 0x000fda0003f2f008 */
[----:B------:R-:W0:Y:S01]  /*1f30*/  @P1 LDC.64 R80, c[0x0][0x3a0] ;  /* 0x0000e800ff501b82 */ /* 0x000e220000000a00 */
[----:B------:R-:W-:-:S04]  /*1f40*/  IMAD.WIDE.U32 R82, R169, 0x10, R224 ;  /* 0x00000010a9527825 */ /* 0x000fc800078e00e0 */
[----:B------:R-:W-:Y:S01]  /*1f50*/  IMAD.WIDE.U32 R84, R178, 0x10, R118 ;  /* 0x00000010b2547825 */ /* 0x000fe200078e0076 */
[----:B------:R1:W-:Y:S02]  /*1f60*/  STG.E.128 desc[UR6][R82.64], R76 ;  /* 0x0000004c52007986 */ /* 0x0003e4000c101d06 */
[----:B------:R-:W2:Y:S03]  /*1f70*/  @P1 LDC.64 R88, c[0x0][0x3a0] ;  /* 0x0000e800ff581b82 */ /* 0x000ea60000000a00 */
[----:B------:R-:W3:Y:S01]  /*1f80*/  LDG.E.128 R84, desc[UR6][R84.64] ;  /* 0x0000000654547981 */ /* 0x000ee2000c1e1d00 */
[----:B------:R-:W-:Y:S02]  /*1f90*/  SHF.R.U64 R90, R36, 0x10, R37 ;  /* 0x00000010245a7819 */ /* 0x000fe40000001225 */
[C---:B------:R-:W-:Y:S02]  /*1fa0*/  IADD3 R179, PT, PT, R153.reuse, 0x100, RZ ;  /* 0x0000010099b37810 */ /* 0x040fe40007ffe0ff */
[----:B------:R-:W-:Y:S01]  /*1fb0*/  IADD3 R181, PT, PT, R153, 0x120, RZ ;  /* 0x0000012099b57810 */ /* 0x000fe20007ffe0ff */
[----:B------:R-:W4:Y:S01]  /*1fc0*/  @P1 LDC.64 R98, c[0x0][0x3a0] ;  /* 0x0000e800ff621b82 */ /* 0x000f220000000a00 */
[----:B0-----:R-:W-:Y:S01]  /*1fd0*/  @P1 IMAD.WIDE.U32 R80, R178, 0x10, R80 ;  /* 0x00000010b2501825 */ /* 0x001fe200078e0050 */
[----:B------:R-:W-:-:S06]  /*1fe0*/  SHF.R.U64 R97, R174, 0x10, R175 ;  /* 0x00000010ae617819 */ /* 0x000fcc00000012af */
[----:B------:R-:W0:Y:S01]  /*1ff0*/  @P1 LDC.64 R102, c[0x0][0x3a0] ;  /* 0x0000e800ff661b82 */ /* 0x000e220000000a00 */
[----:B------:R-:W3:Y:S01]  /*2000*/  @P1 LDG.E.128 R48, desc[UR6][R80.64] ;  /* 0x0000000650301981 */ /* 0x000ee2000c1e1d00 */
[--C-:B------:R-:W-:Y:S02]  /*2010*/  @P1 HADD2.F32 R91, -RZ, R136.reuse.H0_H0 ;  /* 0x20000088ff5b1230 */ /* 0x100fe40000004100 */
[----:B------:R-:W-:Y:S02]  /*2020*/  @!P1 HADD2.F32 R93, -RZ, R136.H0_H0 ;  /* 0x20000088ff5d9230 */ /* 0x000fe40000004100 */
[----:B------:R-:W-:Y:S01]  /*2030*/  @P1 HADD2.F32 R92, -RZ, R90.H0_H0 ;  /* 0x2000005aff5c1230 */ /* 0x000fe20000004100 */
[----:B------:R-:W-:Y:S01]  /*2040*/  SHF.R.U32.HI R96, RZ, 0x10, R175 ;  /* 0x00000010ff607819 */ /* 0x000fe200000116af */
[----:B--2---:R-:W-:Y:S01]  /*2050*/  @P1 IMAD.WIDE.U32 R88, R179, 0x10, R88 ;  /* 0x00000010b3581825 */ /* 0x004fe200078e0058 */
[----:B------:R-:W-:Y:S01]  /*2060*/  IADD3 R184, PT, PT, R153, 0x140, RZ ;  /* 0x0000014099b87810 */ /* 0x000fe20007ffe0ff */
[----:B------:R-:W2:Y:S01]  /*2070*/  @P1 LDC.64 R106, c[0x0][0x3a0] ;  /* 0x0000e800ff6a1b82 */ /* 0x000ea20000000a00 */
[----:B------:R-:W-:-:S02]  /*2080*/  SHF.R.U64 R101, R172, 0x10, R173 ;  /* 0x00000010ac657819 */ /* 0x000fc400000012ad */
[----:B------:R-:W-:Y:S02]  /*2090*/  SHF.R.U32.HI R100, RZ, 0x10, R173 ;  /* 0x00000010ff647819 */ /* 0x000fe400000116ad */
[C---:B------:R-:W-:Y:S02]  /*20a0*/  IADD3 R187, PT, PT, R153.reuse, 0x160, RZ ;  /* 0x0000016099bb7810 */ /* 0x040fe40007ffe0ff */
[--C-:B------:R-:W-:Y:S01]  /*20b0*/  SHF.R.U64 R105, R170, 0x10, R171.reuse ;  /* 0x00000010aa697819 */ /* 0x100fe200000012ab */
[----:B------:R-:W5:Y:S01]  /*20c0*/  @P1 LDC.64 R110, c[0x0][0x3a0] ;  /* 0x0000e800ff6e1b82 */ /* 0x000f620000000a00 */
[----:B------:R-:W-:Y:S02]  /*20d0*/  SHF.R.U32.HI R104, RZ, 0x10, R171 ;  /* 0x00000010ff687819 */ /* 0x000fe400000116ab */
[----:B------:R-:W-:Y:S02]  /*20e0*/  IADD3 R189, PT, PT, R153, 0x180, RZ ;  /* 0x0000018099bd7810 */ /* 0x000fe40007ffe0ff */
[----:B------:R-:W-:-:S02]  /*20f0*/  SHF.R.U64 R109, R166, 0x10, R167 ;  /* 0x00000010a66d7819 */ /* 0x000fc400000012a7 */
[C---:B------:R-:W-:Y:S01]  /*2100*/  IADD3 R190, PT, PT, R153.reuse, 0x1a0, RZ ;  /* 0x000001a099be7810 */ /* 0x040fe20007ffe0ff */
[----:B------:R-:W5:Y:S01]  /*2110*/  @P1 LDC.64 R114, c[0x0][0x3a0] ;  /* 0x0000e800ff721b82 */ /* 0x000f620000000a00 */
[--C-:B------:R-:W-:Y:S02]  /*2120*/  SHF.R.U64 R113, R164, 0x10, R165.reuse ;  /* 0x00000010a4717819 */ /* 0x100fe400000012a5 */
[----:B------:R-:W-:Y:S02]  /*2130*/  SHF.R.U32.HI R112, RZ, 0x10, R165 ;  /* 0x00000010ff707819 */ /* 0x000fe400000116a5 */
[----:B------:R-:W-:-:S03]  /*2140*/  IADD3 R191, PT, PT, R153, 0x1c0, RZ ;  /* 0x000001c099bf7810 */ /* 0x000fc60007ffe0ff */
[----:B------:R-:W5:Y:S01]  /*2150*/  @P1 LDC.64 R194, c[0x0][0x3a0] ;  /* 0x0000e800ffc21b82 */ /* 0x000f620000000a00 */
[C---:B---3--:R-:W-:Y:S01]  /*2160*/  @P1 FFMA.FTZ R80, R84.reuse, R91, R48 ;  /* 0x0000005b54501223 */ /* 0x048fe20000010030 */
[----:B------:R-:W-:Y:S01]  /*2170*/  SHF.R.U32.HI R91, RZ, 0x10, R37 ;  /* 0x00000010ff5b7819 */ /* 0x000fe20000011625 */
[----:B------:R-:W-:Y:S01]  /*2180*/  @!P1 FMUL.FTZ R80, R84, R93 ;  /* 0x0000005d54509220 */ /* 0x000fe20000410000 */
[----:B------:R-:W-:Y:S02]  /*2190*/  @!P1 HADD2.F32 R84, -RZ, R90.H0_H0 ;  /* 0x2000005aff549230 */ /* 0x000fe40000004100 */
[----:B------:R-:W-:Y:S02]  /*21a0*/  @P1 HADD2.F32 R93, -RZ, R136.H1_H1 ;  /* 0x30000088ff5d1230 */ /* 0x000fe40000004100 */
[--C-:B------:R-:W-:Y:S02]  /*21b0*/  @P1 HADD2.F32 R94, -RZ, R91.reuse.H0_H0 ;  /* 0x2000005bff5e1230 */ /* 0x100fe40000004100 */
[----:B------:R-:W-:-:S02]  /*21c0*/  @!P1 HADD2.F32 R90, -RZ, R91.H0_H0 ;  /* 0x2000005bff5a9230 */ /* 0x000fc40000004100 */
[----:B------:R-:W-:Y:S02]  /*21d0*/  @!P1 HADD2.F32 R91, -RZ, R136.H1_H1 ;  /* 0x30000088ff5b9230 */ /* 0x000fe40000004100 */
[----:B------:R-:W-:Y:S01]  /*21e0*/  @P1 FFMA.FTZ R81, R85, R92, R49 ;  /* 0x0000005c55511223 */ /* 0x000fe20000010031 */
[C---:B-1----:R-:W-:Y:S01]  /*21f0*/  @P1 FFMA.FTZ R82, R86.reuse, R93, R50 ;  /* 0x0000005d56521223 */ /* 0x042fe20000010032 */
[----:B------:R-:W-:Y:S01]  /*2200*/  @P1 FFMA.FTZ R83, R87, R94, R51 ;  /* 0x0000005e57531223 */ /* 0x000fe20000010033 */
[----:B------:R-:W-:Y:S01]  /*2210*/  @!P1 FMUL.FTZ R81, R85, R84 ;  /* 0x0000005455519220 */ /* 0x000fe20000410000 */
[----:B------:R-:W-:Y:S01]  /*2220*/  @!P1 FMUL.FTZ R82, R86, R91 ;  /* 0x0000005b56529220 */ /* 0x000fe20000410000 */
[----:B------:R-:W-:Y:S01]  /*2230*/  @!P1 FMUL.FTZ R83, R87, R90 ;  /* 0x0000005a57539220 */ /* 0x000fe20000410000 */
[----:B------:R-:W-:Y:S01]  /*2240*/  IMAD.WIDE.U32 R84, R178, 0x10, R224 ;  /* 0x00000010b2547825 */ /* 0x000fe200078e00e0 */
[----:B------:R-:W1:Y:S03]  /*2250*/  @P1 LDC.64 R94, c[0x0][0x3a0] ;  /* 0x0000e800ff5e1b82 */ /* 0x000e660000000a00 */
[----:B------:R-:W-:Y:S01]  /*2260*/  IMAD.WIDE.U32 R90, R179, 0x10, R118 ;  /* 0x00000010b35a7825 */ /* 0x000fe200078e0076 */
[----:B------:R3:W-:Y:S04]  /*2270*/  STG.E.128 desc[UR6][R84.64], R80 ;  /* 0x0000005054007986 */ /* 0x0007e8000c101d06 */
[----:B------:R-:W4:Y:S04]  /*2280*/  @P1 LDG.E.128 R48, desc[UR6][R88.64] ;  /* 0x0000000658301981 */ /* 0x000f28000c1e1d00 */
[----:B------:R-:W4:Y:S01]  /*2290*/  LDG.E.128 R88, desc[UR6][R90.64] ;  /* 0x000000065a587981 */ /* 0x000f22000c1e1d00 */
[--C-:B------:R-:W-:Y:S01]  /*22a0*/  @P1 HADD2.F32 R87, -RZ, R138.reuse.H0_H0 ;  /* 0x2000008aff571230 */ /* 0x100fe20000004100 */
[--C-:B------:R-:W-:Y:S01]  /*22b0*/  SHF.R.U64 R93, R34, 0x10, R35.reuse ;  /* 0x00000010225d7819 */ /* 0x100fe20000001223 */
[--C-:B---3--:R-:W-:Y:S01]  /*22c0*/  @!P1 HADD2.F32 R85, -RZ, R138.reuse.H0_H0 ;  /* 0x2000008aff559230 */ /* 0x108fe20000004100 */
[----:B------:R-:W-:Y:S01]  /*22d0*/  SHF.R.U32.HI R92, RZ, 0x10, R35 ;  /* 0x00000010ff5c7819 */ /* 0x000fe20000011623 */
[----:B------:R-:W-:-:S02]  /*22e0*/  @P1 HADD2.F32 R86, -RZ, R138.H1_H1 ;  /* 0x3000008aff561230 */ /* 0x000fc40000004100 */
[----:B-1----:R-:W-:-:S04]  /*22f0*/  @P1 IMAD.WIDE.U32 R94, R181, 0x10, R94 ;  /* 0x00000010b55e1825 */ /* 0x002fc800078e005e */
[C---:B----4-:R-:W-:Y:S01]  /*2300*/  @P1 FFMA.FTZ R84, R88.reuse, R87, R48 ;  /* 0x0000005758541223 */ /* 0x050fe20000010030 */
[----:B------:R-:W-:Y:S01]  /*2310*/  @!P1 FMUL.FTZ R84, R88, R85 ;  /* 0x0000005558549220 */ /* 0x000fe20000410000 */
[--C-:B------:R-:W-:Y:S02]  /*2320*/  @P1 HADD2.F32 R85, -RZ, R93.reuse.H0_H0 ;  /* 0x2000005dff551230 */ /* 0x100fe40000004100 */
[--C-:B------:R-:W-:Y:S02]  /*2330*/  @P1 HADD2.F32 R87, -RZ, R92.reuse.H0_H0 ;  /* 0x2000005cff571230 */ /* 0x100fe40000004100 */
[----:B------:R-:W-:Y:S02]  /*2340*/  @!P1 HADD2.F32 R93, -RZ, R93.H0_H0 ;  /* 0x2000005dff5d9230 */ /* 0x000fe40000004100 */
[----:B------:R-:W-:Y:S02]  /*2350*/  @!P1 HADD2.F32 R88, -RZ, R92.H0_H0 ;  /* 0x2000005cff589230 */ /* 0x000fe40000004100 */
[----:B------:R-:W-:-:S02]  /*2360*/  @!P1 HADD2.F32 R92, -RZ, R138.H1_H1 ;  /* 0x3000008aff5c9230 */ /* 0x000fc40000004100 */
[----:B------:R-:W-:Y:S01]  /*2370*/  @P1 FFMA.FTZ R85, R89, R85, R49 ;  /* 0x0000005559551223 */ /* 0x000fe20000010031 */
[----:B------:R-:W-:Y:S01]  /*2380*/  @P1 FFMA.FTZ R87, R91, R87, R51 ;  /* 0x000000575b571223 */ /* 0x000fe20000010033 */
[C---:B------:R-:W-:Y:S01]  /*2390*/  @P1 FFMA.FTZ R86, R90.reuse, R86, R50 ;  /* 0x000000565a561223 */ /* 0x040fe20000010032 */
[----:B------:R-:W-:Y:S01]  /*23a0*/  @!P1 FMUL.FTZ R85, R89, R93 ;  /* 0x0000005d59559220 */ /* 0x000fe20000410000 */
[----:B------:R-:W-:Y:S01]  /*23b0*/  @!P1 FMUL.FTZ R87, R91, R88 ;  /* 0x000000585b579220 */ /* 0x000fe20000410000 */
[----:B------:R-:W-:Y:S01]  /*23c0*/  @!P1 FMUL.FTZ R86, R90, R92 ;  /* 0x0000005c5a569220 */ /* 0x000fe20000410000 */
[----:B------:R-:W-:-:S04]  /*23d0*/  IMAD.WIDE.U32 R88, R179, 0x10, R224 ;  /* 0x00000010b3587825 */ /* 0x000fc800078e00e0 */
[----:B------:R-:W-:Y:S01]  /*23e0*/  IMAD.WIDE.U32 R92, R181, 0x10, R118 ;  /* 0x00000010b55c7825 */ /* 0x000fe200078e0076 */
[----:B------:R1:W-:Y:S04]  /*23f0*/  STG.E.128 desc[UR6][R88.64], R84 ;  /* 0x0000005458007986 */ /* 0x0003e8000c101d06 */
[----:B------:R-:W3:Y:S04]  /*2400*/  @P1 LDG.E.128 R48, desc[UR6][R94.64] ;  /* 0x000000065e301981 */ /* 0x000ee8000c1e1d00 */
[----:B------:R-:W3:Y:S01]  /*2410*/  LDG.E.128 R92, desc[UR6][R92.64] ;  /* 0x000000065c5c7981 */ /* 0x000ee2000c1e1d00 */
[----:B-1----:R-:W-:-:S02]  /*2420*/  @P1 HADD2.F32 R88, -RZ, R140.H0_H0 ;  /* 0x2000008cff581230 */ /* 0x002fc40000004100 */
[----:B------:R-:W-:Y:S02]  /*2430*/  @!P1 HADD2.F32 R89, -RZ, R140.H0_H0 ;  /* 0x2000008cff599230 */ /* 0x000fe40000004100 */
[----:B------:R-:W-:Y:S02]  /*2440*/  @P1 HADD2.F32 R91, -RZ, R96.H0_H0 ;  /* 0x20000060ff5b1230 */ /* 0x000fe40000004100 */
[----:B------:R-:W-:Y:S02]  /*2450*/  @P1 HADD2.F32 R90, -RZ, R140.H1_H1 ;  /* 0x3000008cff5a1230 */ /* 0x000fe40000004100 */
[----:B------:R-:W-:-:S04]  /*2460*/  @P1 IMAD.WIDE.U32 R98, R184, 0x10, R98 ;  /* 0x00000010b8621825 */ /* 0x000fc800078e0062 */
[C---:B---3--:R-:W-:Y:S01]  /*2470*/  @P1 FFMA.FTZ R88, R92.reuse, R88, R48 ;  /* 0x000000585c581223 */ /* 0x048fe20000010030 */
[----:B------:R-:W-:Y:S01]  /*2480*/  @!P1 FMUL.FTZ R88, R92, R89 ;  /* 0x000000595c589220 */ /* 0x000fe20000410000 */
[--C-:B------:R-:W-:Y:S02]  /*2490*/  @P1 HADD2.F32 R89, -RZ, R97.reuse.H0_H0 ;  /* 0x20000061ff591230 */ /* 0x100fe40000004100 */
[----:B------:R-:W-:Y:S02]  /*24a0*/  @!P1 HADD2.F32 R97, -RZ, R97.H0_H0 ;  /* 0x20000061ff619230 */ /* 0x000fe40000004100 */
[----:B------:R-:W-:Y:S02]  /*24b0*/  @!P1 HADD2.F32 R92, -RZ, R96.H0_H0 ;  /* 0x20000060ff5c9230 */ /* 0x000fe40000004100 */
[----:B------:R-:W-:Y:S02]  /*24c0*/  @!P1 HADD2.F32 R96, -RZ, R140.H1_H1 ;  /* 0x3000008cff609230 */ /* 0x000fe40000004100 */
        /* <DEDUP_REMOVED lines=15> */
[----:B0-----:R-:W-:-:S04]  /*25c0*/  @P1 IMAD.WIDE.U32 R102, R187, 0x10, R102 ;  /* 0x00000010bb661825 */ /* 0x001fc800078e0066 */
        /* <DEDUP_REMOVED lines=17> */
[----:B0-----:R-:W-:-:S02]  /*26e0*/  @P1 HADD2.F32 R96, -RZ, R144.H0_H0 ;  /* 0x20000090ff601230 */ /* 0x001fc40000004100 */
[----:B------:R-:W-:Y:S02]  /*26f0*/  @!P1 HADD2.F32 R97, -RZ, R144.H0_H0 ;  /* 0x20000090ff619230 */ /* 0x000fe40000004100 */
[----:B------:R-:W-:Y:S02]  /*2700*/  @P1 HADD2.F32 R99, -RZ, R104.H0_H0 ;  /* 0x20000068ff631230 */ /* 0x000fe40000004100 */
[----:B------:R-:W-:Y:S02]  /*2710*/  @P1 HADD2.F32 R98, -RZ, R144.H1_H1 ;  /* 0x30000090ff621230 */ /* 0x000fe40000004100 */
[----:B--2---:R-:W-:-:S04]  /*2720*/  @P1 IMAD.WIDE.U32 R106, R189, 0x10, R106 ;  /* 0x00000010bd6a1825 */ /* 0x004fc800078e006a */
        /* <DEDUP_REMOVED lines=15> */
[----:B------:R-:W2:Y:S04]  /*2820*/  @P1 LDG.E.128 R48, desc[UR6][R106.64] ;  /* 0x000000066a301981 */ /* 0x000ea8000c1e1d00 */
[----:B------:R-:W2:Y:S01]  /*2830*/  LDG.E.128 R104, desc[UR6][R104.64] ;  /* 0x0000000668687981 */ /* 0x000ea2000c1e1d00 */
[----:B------:R-:W-:-:S02]  /*2840*/  @!P1 HADD2.F32 R102, -RZ, R146.H0_H0 ;  /* 0x20000092ff669230 */ /* 0x000fc40000004100 */
[--C-:B0-----:R-:W-:Y:S01]  /*2850*/  @P1 HADD2.F32 R100, -RZ, R146.reuse.H0_H0 ;  /* 0x20000092ff641230 */ /* 0x101fe20000004100 */
[----:B------:R-:W-:Y:S01]  /*2860*/  SHF.R.U32.HI R101, RZ, 0x10, R167 ;  /* 0x00000010ff657819 */ /* 0x000fe200000116a7 */
[----:B------:R-:W-:-:S04]  /*2870*/  @!P1 HADD2.F32 R108, -RZ, R146.H1_H1 ;  /* 0x30000092ff6c9230 */ /* 0x000fc80000004100 */
[----:B------:R-:W-:Y:S02]  /*2880*/  @P1 HADD2.F32 R103, -RZ, R101.H0_H0 ;  /* 0x20000065ff671230 */ /* 0x000fe40000004100 */
[----:B-----5:R-:W-:-:S04]  /*2890*/  @P1 IMAD.WIDE.U32 R110, R190, 0x10, R110 ;  /* 0x00000010be6e1825 */ /* 0x020fc800078e006e */
[C---:B--2---:R-:W-:Y:S01]  /*28a0*/  @P1 FFMA.FTZ R100, R104.reuse, R100, R48 ;  /* 0x0000006468641223 */ /* 0x044fe20000010030 */
[----:B------:R-:W-:Y:S01]  /*28b0*/  @!P1 FMUL.FTZ R100, R104, R102 ;  /* 0x0000006668649220 */ /* 0x000fe20000410000 */
[----:B------:R-:W-:Y:S02]  /*28c0*/  @!P1 HADD2.F32 R104, -RZ, R101.H0_H0 ;  /* 0x20000065ff689230 */ /* 0x000fe40000004100 */
[--C-:B------:R-:W-:Y:S02]  /*28d0*/  @P1 HADD2.F32 R101, -RZ, R109.reuse.H0_H0 ;  /* 0x2000006dff651230 */ /* 0x100fe40000004100 */
[----:B------:R-:W-:Y:S02]  /*28e0*/  @P1 HADD2.F32 R102, -RZ, R146.H1_H1 ;  /* 0x30000092ff661230 */ /* 0x000fe40000004100 */
[----:B------:R-:W-:Y:S02]  /*28f0*/  @!P1 HADD2.F32 R109, -RZ, R109.H0_H0 ;  /* 0x2000006dff6d9230 */ /* 0x000fe40000004100 */
        /* <DEDUP_REMOVED lines=11> */
[----:B0-----:R-:W-:-:S02]  /*29b0*/  @P1 HADD2.F32 R104, -RZ, R148.H0_H0 ;  /* 0x20000094ff681230 */ /* 0x001fc40000004100 */
[----:B------:R-:W-:Y:S02]  /*29c0*/  @!P1 HADD2.F32 R105, -RZ, R148.H0_H0 ;  /* 0x20000094ff699230 */ /* 0x000fe40000004100 */
[----:B------:R-:W-:Y:S02]  /*29d0*/  @P1 HADD2.F32 R107, -RZ, R112.H0_H0 ;  /* 0x20000070ff6b1230 */ /* 0x000fe40000004100 */
[----:B------:R-:W-:Y:S02]  /*29e0*/  @P1 HADD2.F32 R106, -RZ, R148.H1_H1 ;  /* 0x30000094ff6a1230 */ /* 0x000fe40000004100 */
[----:B------:R-:W-:-:S04]  /*29f0*/  @P1 IMAD.WIDE.U32 R114, R191, 0x10, R114 ;  /* 0x00000010bf721825 */ /* 0x000fc800078e0072 */
[C---:B--2---:R-:W-:Y:S01]  /*2a00*/  @P1 FFMA.FTZ R104, R108.reuse, R104, R48 ;  /* 0x000000686c681223 */ /* 0x044fe20000010030 */
        /* <DEDUP_REMOVED lines=16> */
[--C-:B------:R-:W-:Y:S01]  /*2b10*/  SHF.R.U64 R117, R162, 0x10, R163.reuse ;  /* 0x00000010a2757819 */ /* 0x100fe200000012a3 */
[--C-:B0-----:R-:W-:Y:S01]  /*2b20*/  @P1 HADD2.F32 R108, -RZ, R150.reuse.H0_H0 ;  /* 0x20000096ff6c1230 */ /* 0x101fe20000004100 */
[----:B------:R-:W-:Y:S01]  /*2b30*/  SHF.R.U32.HI R116, RZ, 0x10, R163 ;  /* 0x00000010ff747819 */ /* 0x000fe200000116a3 */
[--C-:B------:R-:W-:Y:S01]  /*2b40*/  @!P1 HADD2.F32 R109, -RZ, R150.reuse.H0_H0 ;  /* 0x20000096ff6d9230 */ /* 0x100fe20000004100 */
[----:B------:R-:W-:Y:S01]  /*2b50*/  IADD3 R192, PT, PT, R153, 0x1e0, RZ ;  /* 0x000001e099c07810 */ /* 0x000fe20007ffe0ff */
[----:B------:R-:W-:-:S02]  /*2b60*/  @P1 HADD2.F32 R110, -RZ, R150.H1_H1 ;  /* 0x30000096ff6e1230 */ /* 0x000fc40000004100 */
[----:B------:R-:W-:Y:S02]  /*2b70*/  @P1 HADD2.F32 R111, -RZ, R116.H0_H0 ;  /* 0x20000074ff6f1230 */ /* 0x000fe40000004100 */
[----:B------:R-:W-:-:S04]  /*2b80*/  IMAD.WIDE.U32 R118, R192, 0x10, R118 ;  /* 0x00000010c0767825 */ /* 0x000fc800078e0076 */
        /* <DEDUP_REMOVED lines=13> */
[----:B------:R-:W-:-:S05]  /*2c60*/  IMAD.WIDE.U32 R112, R191, 0x10, R224 ;  /* 0x00000010bf707825 */ /* 0x000fca00078e00e0 */
[----:B------:R0:W-:Y:S04]  /*2c70*/  STG.E.128 desc[UR6][R112.64], R108 ;  /* 0x0000006c70007986 */ /* 0x0001e8000c101d06 */
[----:B------:R1:W2:Y:S04]  /*2c80*/  @P1 LDG.E.128 R48, desc[UR6][R194.64] ;  /* 0x00000006c2301981 */ /* 0x0002a8000c1e1d00 */
[----:B------:R-:W2:Y:S01]  /*2c90*/  LDG.E.128 R116, desc[UR6][R118.64] ;  /* 0x0000000676747981 */ /* 0x000ea2000c1e1d00 */
[----:B-1----:R-:W-:-:S04]  /*2ca0*/  FADD.FTZ R195, RZ, R52 ;  /* 0x00000034ffc37221 */ /* 0x002fc80000010000 */
        /* <DEDUP_REMOVED lines=52> */
[----:B0-----:R-:W-:-:S03]  /*2ff0*/  @P1 HADD2.F32 R112, -RZ, R152.H0_H0 ;  /* 0x20000098ff701230 */ /* 0x001fc60000004100 */
[----:B------:R-:W-:Y:S01]  /*3000*/  FADD.FTZ R195, R195, R105 ;  /* 0x00000069c3c37221 */ /* 0x000fe20000010000 */
[----:B------:R-:W-:-:S03]  /*3010*/  @!P1 HADD2.F32 R113, -RZ, R152.H0_H0 ;  /* 0x20000098ff719230 */ /* 0x000fc60000004100 */
[----:B------:R-:W-:Y:S01]  /*3020*/  FADD.FTZ R195, R195, R106 ;  /* 0x0000006ac3c37221 */ /* 0x000fe20000010000 */
[----:B------:R-:W0:Y:S01]  /*3030*/  S2R R185, SR_TID.X ;  /* 0x0000000000b97919 */ /* 0x000e220000002100 */
[----:B------:R-:W-:Y:S02]  /*3040*/  @P1 HADD2.F32 R114, -RZ, R152.H1_H1 ;  /* 0x30000098ff721230 */ /* 0x000fe40000004100 */
[----:B------:R-:W-:Y:S01]  /*3050*/  FADD.FTZ R195, R195, R107 ;  /* 0x0000006bc3c37221 */ /* 0x000fe20000010000 */
[--C-:B------:R-:W-:Y:S02]  /*3060*/  @P1 HADD2.F32 R115, -RZ, R176.reuse.H1_H1 ;  /* 0x300000b0ff731230 */ /* 0x100fe40000004100 */
[----:B------:R-:W-:Y:S02]  /*3070*/  @!P1 HADD2.F32 R194, -RZ, R176.H0_H0 ;  /* 0x200000b0ffc29230 */ /* 0x000fe40000004100 */
[----:B------:R-:W-:Y:S02]  /*3080*/  @!P1 HADD2.F32 R193, -RZ, R152.H1_H1 ;  /* 0x30000098ffc19230 */ /* 0x000fe40000004100 */
[----:B------:R-:W-:Y:S01]  /*3090*/  FADD.FTZ R195, R195, R108 ;  /* 0x0000006cc3c37221 */ /* 0x000fe20000010000 */
[----:B------:R-:W-:-:S04]  /*30a0*/  IMAD.WIDE.U32 R224, R192, 0x10, R224 ;  /* 0x00000010c0e07825 */ /* 0x000fc800078e00e0 */
[----:B------:R-:W-:Y:S01]  /*30b0*/  FADD.FTZ R195, R195, R109 ;  /* 0x0000006dc3c37221 */ /* 0x000fe20000010000 */
[----:B------:R-:W-:Y:S01]  /*30c0*/  UMOV UR9, 0xffffffff ;  /* 0xffffffff00097882 */ /* 0x000fe20000000000 */
[----:B0-----:R-:W-:Y:S01]  /*30d0*/  LOP3.LUT P2, RZ, R185, 0x1f, RZ, 0xc0, !PT ;  /* 0x0000001fb9ff7812 */ /* 0x001fe2000784c0ff */
[C---:B--2---:R-:W-:Y:S01]  /*30e0*/  @P1 FFMA.FTZ R112, R116.reuse, R112, R48 ;  /* 0x0000007074701223 */ /* 0x044fe20000010030 */
[----:B------:R-:W-:Y:S01]  /*30f0*/  @!P1 FMUL.FTZ R112, R116, R113 ;  /* 0x0000007174709220 */ /* 0x000fe20000410000 */
[--C-:B------:R-:W-:Y:S02]  /*3100*/  @P1 HADD2.F32 R113, -RZ, R176.reuse.H0_H0 ;  /* 0x200000b0ff711230 */ /* 0x100fe40000004100 */
[----:B------:R-:W-:Y:S02]  /*3110*/  @!P1 HADD2.F32 R116, -RZ, R176.H1_H1 ;  /* 0x300000b0ff749230 */ /* 0x000fe40000004100 */
[C---:B------:R-:W-:Y:S01]  /*3120*/  @P1 FFMA.FTZ R114, R118.reuse, R114, R50 ;  /* 0x0000007276721223 */ /* 0x040fe20000010032 */
[----:B------:R-:W-:Y:S01]  /*3130*/  @P1 FFMA.FTZ R115, R119, R115, R51 ;  /* 0x0000007377731223 */ /* 0x000fe20000010033 */
[C---:B------:R-:W-:Y:S01]  /*3140*/  @P1 FFMA.FTZ R113, R117.reuse, R113, R49 ;  /* 0x0000007175711223 */ /* 0x040fe20000010031 */
[----:B------:R-:W-:Y:S01]  /*3150*/  @!P1 FMUL.FTZ R113, R117, R194 ;  /* 0x000000c275719220 */ /* 0x000fe20000410000 */
[----:B------:R-:W-:Y:S01]  /*3160*/  @!P1 FMUL.FTZ R114, R118, R193 ;  /* 0x000000c176729220 */ /* 0x000fe20000410000 */
[----:B------:R-:W-:Y:S01]  /*3170*/  @!P1 FMUL.FTZ R115, R119, R116 ;  /* 0x0000007477739220 */ /* 0x000fe20000410000 */
[----:B------:R-:W-:-:S04]  /*3180*/  FADD.FTZ R116, R195, R110 ;  /* 0x0000006ec3747221 */ /* 0x000fc80000010000 */
[----:B------:R0:W-:Y:S01]  /*3190*/  STG.E.128 desc[UR6][R224.64], R112 ;  /* 0x00000070e0007986 */ /* 0x0001e2000c101d06 */
        /* <DEDUP_REMOVED lines=155> */
.L_x_56911:
[----:B------:R-:W-:Y:S01]  /*3b50*/  FMUL.FTZ R116, R245, R245 ;  /* 0x000000f5f5747220 */ /* 0x000fe20000410000 */
[----:B------:R-:W-:Y:S01]  /*3b60*/  ISETP.NE.AND P0, PT, RZ, UR5, PT ;  /* 0x00000005ff007c0c */ /* 0x000fe2000bf05270 */
[----:B-1----:R-:W-:Y:S01]  /*3b70*/  FADD.FTZ R185, R118, R185 ;  /* 0x000000b976b97221 */ /* 0x002fe20000010000 */
[----:B------:R-:W1:Y:S01]  /*3b80*/  @!P2 LDC.64 R248, c[0x0][0x3c8] ;  /* 0x0000f200fff8ab82 */ /* 0x000e620000000a00 */
[----:B------:R-:W-:Y:S01]  /*3b90*/  HADD2.F32 R194, -RZ, R133.H0_H0 ;  /* 0x20000085ffc27230 */ /* 0x000fe20000004100 */
[----:B------:R-:W-:Y:S01]  /*3ba0*/  FSEL R117, R116, RZ, P0 ;  /* 0x000000ff74757208 */ /* 0x000fe20000000000 */
[----:B0-----:R-:W-:Y:S01]  /*3bb0*/  FFMA.FTZ R118, R185, R193, UR8 ;  /* 0x00000008b9767e23 */ /* 0x001fe200080100c1 */
[----:B------:R-:W-:Y:S01]  /*3bc0*/  FSEL R116, R245, RZ, !P0 ;  /* 0x000000fff5747208 */ /* 0x000fe20004000000 */
[----:B------:R-:W-:Y:S02]  /*3bd0*/  HADD2.F32 R195, -RZ, R32.H0_H0 ;  /* 0x20000020ffc37230 */ /* 0x000fe40000004100 */
[----:B------:R-:W-:Y:S01]  /*3be0*/  FADD.FTZ R118, R118, R117 ;  /* 0x0000007576767221 */ /* 0x000fe20000010000 */
[----:B------:R-:W0:Y:S01]  /*3bf0*/  LDC.64 R246, c[0x0][0x428] ;  /* 0x00010a00fff67b82 */ /* 0x000e220000000a00 */
[C---:B------:R-:W-:Y:S01]  /*3c00*/  FADD.FTZ R119, -R116.reuse, R54 ;  /* 0x0000003674777221 */ /* 0x040fe20000010100 */
[C---:B------:R-:W-:Y:S01]  /*3c10*/  FADD.FTZ R117, -R116.reuse, R55 ;  /* 0x0000003774757221 */ /* 0x040fe20000010100 */
[C---:B------:R-:W-:Y:S01]  /*3c20*/  FADD.FTZ R196, -R116.reuse, R52 ;  /* 0x0000003474c47221 */ /* 0x040fe20000010100 */
[C---:B------:R-:W-:Y:S01]  /*3c30*/  FADD.FTZ R244, -R116.reuse, R56 ;  /* 0x0000003874f47221 */ /* 0x040fe20000010100 */
[----:B------:R-:W2:Y:S01]  /*3c40*/  MUFU.RSQ R52, R118 ;  /* 0x0000007600347308 */ /* 0x000ea20000001400 */
[C---:B------:R-:W-:Y:S01]  /*3c50*/  FADD.FTZ R243, -R116.reuse, R57 ;  /* 0x0000003974f37221 */ /* 0x040fe20000010100 */
[C---:B------:R-:W-:Y:S01]  /*3c60*/  FADD.FTZ R242, -R116.reuse, R58 ;  /* 0x0000003a74f27221 */ /* 0x040fe20000010100 */
        /* <DEDUP_REMOVED lines=24> */
[----:B---3--:R-:W-:-:S04]  /*3df0*/  @!P2 IMAD.WIDE R54, R0, 0x4, R54 ;  /* 0x000000040036a825 */ /* 0x008fc800078e0236 */
        /* <DEDUP_REMOVED lines=47> */
[C---:B------:R-:W-:Y:S01]  /*40f0*/  FMUL.FTZ R113, R52.reuse, R242 ;  /* 0x000000f234717220 */ /* 0x040fe20000410000 */
[----:B---3--:R-:W-:Y:S02]  /*4100*/  HADD2.F32 R54, -RZ, R132.H1_H1 ;  /* 0x30000084ff367230 */ /* 0x008fe40000004100 */
        /* <DEDUP_REMOVED lines=62> */
[----:B0-----:R-:W-:-:S04]  /*44f0*/  IMAD.WIDE.U32 R242, R153, 0x10, R246 ;  /* 0x0000001099f27825 */ /* 0x001fc800078e00f6 */
[----:B------:R-:W-:-:S04]  /*4500*/  IMAD.WIDE.U32 R234, R159, 0x10, R246 ;  /* 0x000000109fea7825 */ /* 0x000fc800078e00f6 */
[----:B-1----:R-:W-:Y:S01]  /*4510*/  FFMA.FTZ R52, R196, R194, R195 ;  /* 0x000000c2c4347223 */ /* 0x002fe200000100c3 */
[----:B------:R-:W-:-:S04]  /*4520*/  IMAD.WIDE.U32 R236, R160, 0x10, R246 ;  /* 0x00000010a0ec7825 */ /* 0x000fc800078e00f6 */
[--C-:B------:R-:W-:Y:S01]  /*4530*/  IMAD.WIDE.U32 R238, R161, 0x10, R246.reuse ;  /* 0x00000010a1ee7825 */ /* 0x100fe200078e00f6 */
[----:B------:R0:W-:Y:S03]  /*4540*/  STG.E.128 desc[UR6][R242.64], R52 ;  /* 0x00000034f2007986 */ /* 0x0001e6000c101d06 */
[----:B------:R-:W-:-:S04]  /*4550*/  IMAD.WIDE.U32 R224, R178, 0x10, R246 ;  /* 0x00000010b2e07825 */ /* 0x000fc800078e00f6 */
[----:B------:R-:W-:Y:S02]  /*4560*/  HADD2.F32 R178, -RZ, R131.H0_H0 ;  /* 0x20000083ffb27230 */ /* 0x000fe40000004100 */
[----:B------:R-:W-:Y:S02]  /*4570*/  HADD2.F32 R161, -RZ, R180.H0_H0 ;  /* 0x200000b4ffa17230 */ /* 0x000fe40000004100 */
[----:B------:R-:W-:Y:S02]  /*4580*/  HADD2.F32 R160, -RZ, R130.H1_H1 ;  /* 0x30000082ffa07230 */ /* 0x000fe40000004100 */
[----:B------:R-:W-:Y:S02]  /*4590*/  HADD2.F32 R159, -RZ, R180.H1_H1 ;  /* 0x300000b4ff9f7230 */ /* 0x000fe40000004100 */
[----:B------:R-:W-:-:S04]  /*45a0*/  IMAD.WIDE.U32 R232, R158, 0x10, R246 ;  /* 0x000000109ee87825 */ /* 0x000fc800078e00f6 */
[----:B0-----:R-:W-:Y:S02]  /*45b0*/  HADD2.F32 R52, -RZ, R30.H0_H0 ;  /* 0x2000001eff347230 */ /* 0x001fe40000004100 */
[--C-:B------:R-:W-:Y:S02]  /*45c0*/  HADD2.F32 R53, -RZ, R208.reuse.H0_H0 ;  /* 0x200000d0ff357230 */ /* 0x100fe40000004100 */
[----:B------:R-:W-:Y:S02]  /*45d0*/  HADD2.F32 R54, -RZ, R31.H0_H0 ;  /* 0x2000001fff367230 */ /* 0x000fe40000004100 */
[----:B------:R-:W-:Y:S01]  /*45e0*/  FFMA.FTZ R52, R115, R178, R52 ;  /* 0x000000b273347223 */ /* 0x000fe20000010034 */
        /* <DEDUP_REMOVED lines=42> */
[----:B0-----:R-:W-:Y:S02]  /*4890*/  HADD2.F32 R52, -RZ, R20.H0_H0 ;  /* 0x20000014ff347230 */ /* 0x001fe40000004100 */
[----:B-1----:R-:W-:Y:S02]  /*48a0*/  HADD2.F32 R57, -RZ, R135.H0_H0 ;  /* 0x20000087ff397230 */ /* 0x002fe40000004100 */
[----:B------:R-:W-:Y:S01]  /*48b0*/  FFMA.FTZ R67, R67, R178, R161 ;  /* 0x000000b243437223 */ /* 0x000fe200000100a1 */
[----:B------:R-:W-:-:S02]  /*48c0*/  HADD2.F32 R56, -RZ, R18.H0_H0 ;  /* 0x20000012ff387230 */ /* 0x000fc40000004100 */
[----:B------:R-:W-:Y:S02]  /*48d0*/  HADD2.F32 R160, -RZ, R123.H0_H0 ;  /* 0x2000007bffa07230 */ /* 0x000fe40000004100 */
[----:B------:R-:W-:Y:S01]  /*48e0*/  HADD2.F32 R159, -RZ, R22.H0_H0 ;  /* 0x20000016ff9f7230 */ /* 0x000fe20000004100 */
[----:B------:R0:W-:Y:S01]  /*48f0*/  STG.E.128 desc[UR6][R238.64], R64 ;  /* 0x00000040ee007986 */ /* 0x0001e2000c101d06 */
[----:B------:R-:W-:Y:S02]  /*4900*/  HADD2.F32 R158, -RZ, R188.H0_H0 ;  /* 0x200000bcff9e7230 */ /* 0x000fe40000004100 */
[----:B------:R-:W-:Y:S01]  /*4910*/  FFMA.FTZ R56, R107, R57, R56 ;  /* 0x000000396b387223 */ /* 0x000fe20000010038 */
[----:B--2---:R-:W-:Y:S02]  /*4920*/  HADD2.F32 R61, -RZ, R121.H0_H0 ;  /* 0x20000079ff3d7230 */ /* 0x004fe40000004100 */
[----:B------:R-:W-:Y:S01]  /*4930*/  FFMA.FTZ R68, R68, R160, R159 ;  /* 0x000000a044447223 */ /* 0x000fe2000001009f */
        /* <DEDUP_REMOVED lines=14> */
[----:B------:R-:W-:Y:S02]  /*4a20*/  HADD2.F32 R58, -RZ, R197.H1_H1 ;  /* 0x300000c5ff3a7230 */ /* 0x000fe40000004100 */
[----:B------:R-:W-:-:S02]  /*4a30*/  HADD2.F32 R55, -RZ, R213.H1_H1 ;  /* 0x300000d5ff377230 */ /* 0x000fc40000004100 */
[----:B------:R-:W-:Y:S01]  /*4a40*/  FFMA.FTZ R54, R109, R59, R54 ;  /* 0x0000003b6d367223 */ /* 0x000fe20000010036 */
[----:B------:R-:W-:-:S04]  /*4a50*/  IMAD.WIDE.U32 R240, R168, 0x10, R246 ;  /* 0x00000010a8f07825 */ /* 0x000fc800078e00f6 */
[----:B------:R-:W-:Y:S01]  /*4a60*/  FFMA.FTZ R55, R108, R58, R55 ;  /* 0x0000003a6c377223 */ /* 0x000fe20000010037 */
[----:B0-----:R-:W-:Y:S01]  /*4a70*/  HADD2.F32 R66, -RZ, R198.H0_H0 ;  /* 0x200000c6ff427230 */ /* 0x001fe20000004100 */
[----:B------:R0:W-:Y:S01]  /*4a80*/  STG.E.128 desc[UR6][R240.64], R68 ;  /* 0x00000044f0007986 */ /* 0x0001e2000c101d06 */
[----:B------:R-:W-:Y:S02]  /*4a90*/  HADD2.F32 R57, -RZ, R214.H0_H0 ;  /* 0x200000d6ff397230 */ /* 0x000fe40000004100 */
[----:B------:R-:W-:Y:S02]  /*4aa0*/  HADD2.F32 R62, -RZ, R199.H0_H0 ;  /* 0x200000c7ff3e7230 */ /* 0x000fe40000004100 */
[----:B------:R-:W-:Y:S02]  /*4ab0*/  HADD2.F32 R61, -RZ, R215.H0_H0 ;  /* 0x200000d7ff3d7230 */ /* 0x000fe40000004100 */
[----:B------:R-:W-:Y:S01]  /*4ac0*/  FFMA.FTZ R57, R106, R66, R57 ;  /* 0x000000426a397223 */ /* 0x000fe20000010039 */
[----:B------:R-:W-:-:S02]  /*4ad0*/  HADD2.F32 R65, -RZ, R135.H1_H1 ;  /* 0x30000087ff417230 */ /* 0x000fc40000004100 */
        /* <DEDUP_REMOVED lines=8> */
[----:B0-----:R-:W-:Y:S02]  /*4b60*/  HADD2.F32 R71, -RZ, R137.H1_H1 ;  /* 0x30000089ff477230 */ /* 0x001fe40000004100 */
[----:B------:R-:W-:Y:S02]  /*4b70*/  HADD2.F32 R62, -RZ, R17.H0_H0 ;  /* 0x20000011ff3e7230 */ /* 0x000fe40000004100 */
[----:B------:R-:W-:Y:S01]  /*4b80*/  FFMA.FTZ R60, R103, R63, R60 ;  /* 0x0000003f673c7223 */ /* 0x000fe2000001003c */
[----:B------:R-:W-:Y:S02]  /*4b90*/  HADD2.F32 R67, -RZ, R139.H1_H1 ;  /* 0x3000008bff437230 */ /* 0x000fe40000004100 */
[----:B------:R-:W-:Y:S02]  /*4ba0*/  HADD2.F32 R66, -RZ, R15.H0_H0 ;  /* 0x2000000fff427230 */ /* 0x000fe40000004100 */
[----:B------:R-:W-:Y:S01]  /*4bb0*/  FFMA.FTZ R62, R101, R71, R62 ;  /* 0x00000047653e7223 */ /* 0x000fe2000001003e */
[----:B------:R-:W-:-:S04]  /*4bc0*/  IMAD.WIDE.U32 R194, R169, 0x10, R246 ;  /* 0x00000010a9c27825 */ /* 0x000fc800078e00f6 */
[----:B------:R-:W-:Y:S01]  /*4bd0*/  FFMA.FTZ R66, R97, R67, R66 ;  /* 0x0000004361427223 */ /* 0x000fe20000010042 */
[----:B------:R-:W-:Y:S01]  /*4be0*/  HADD2.F32 R70, -RZ, R199.H1_H1 ;  /* 0x300000c7ff467230 */ /* 0x000fe20000004100 */
[----:B------:R0:W-:Y:S01]  /*4bf0*/  STG.E.128 desc[UR6][R194.64], R52 ;  /* 0x00000034c2007986 */ /* 0x0001e2000c101d06 */
[----:B------:R-:W-:Y:S02]  /*4c00*/  HADD2.F32 R63, -RZ, R215.H1_H1 ;  /* 0x300000d7ff3f7230 */ /* 0x000fe40000004100 */
[----:B------:R-:W-:Y:S01]  /*4c10*/  HADD2.F32 R69, -RZ, R139.H0_H0 ;  /* 0x2000008bff457230 */ /* 0x000fe20000004100 */
[----:B------:R1:W-:Y:S01]  /*4c20*/  STG.E.128 desc[UR6][R224.64], R56 ;  /* 0x00000038e0007986 */ /* 0x0003e2000c101d06 */
        /* <DEDUP_REMOVED lines=8> */
[----:B------:R-:W-:-:S04]  /*4cb0*/  IMAD.WIDE.U32 R226, R179, 0x10, R246 ;  /* 0x00000010b3e27825 */ /* 0x000fc800078e00f6 */
[----:B------:R-:W-:Y:S01]  /*4cc0*/  FFMA.FTZ R67, R96, R101, R67 ;  /* 0x0000006560437223 */ /* 0x000fe20000010043 */
[----:B0-----:R-:W-:Y:S01]  /*4cd0*/  HADD2.F32 R55, -RZ, R202.H1_H1 ;  /* 0x300000caff377230 */ /* 0x001fe20000004100 */
[----:B------:R0:W-:Y:S01]  /*4ce0*/  STG.E.128 desc[UR6][R226.64], R60 ;  /* 0x0000003ce2007986 */ /* 0x0001e2000c101d06 */
[----:B------:R-:W-:-:S04]  /*4cf0*/  IMAD.WIDE.U32 R228, R181, 0x10, R246 ;  /* 0x00000010b5e47825 */ /* 0x000fc800078e00f6 */
[----:B-1----:R-:W-:Y:S01]  /*4d00*/  HADD2.F32 R57, -RZ, R218.H1_H1 ;  /* 0x300000daff397230 */ /* 0x002fe20000004100 */
[----:B------:R1:W-:Y:S01]  /*4d10*/  STG.E.128 desc[UR6][R228.64], R64 ;  /* 0x00000040e4007986 */ /* 0x0003e2000c101d06 */
        /* <DEDUP_REMOVED lines=19> */
[----:B0-----:R-:W-:Y:S02]  /*4e50*/  HADD2.F32 R60, -RZ, R9.H0_H0 ;  /* 0x20000009ff3c7230 */ /* 0x001fe40000004100 */
[----:B------:R-:W-:Y:S01]  /*4e60*/  FFMA.FTZ R57, R86, R57, R59 ;  /* 0x0000003956397223 */ /* 0x000fe2000001003b */
[----:B------:R-:W-:-:S02]  /*4e70*/  HADD2.F32 R61, -RZ, R203.H1_H1 ;  /* 0x300000cbff3d7230 */ /* 0x000fc40000004100 */
[----:B------:R-:W-:Y:S02]  /*4e80*/  HADD2.F32 R63, -RZ, R219.H1_H1 ;  /* 0x300000dbff3f7230 */ /* 0x000fe40000004100 */
[----:B------:R-:W-:Y:S01]  /*4e90*/  FFMA.FTZ R58, R85, R58, R60 ;  /* 0x0000003a553a7223 */ /* 0x000fe2000001003c */
[----:B------:R-:W-:Y:S02]  /*4ea0*/  HADD2.F32 R62, -RZ, R147.H0_H0 ;  /* 0x20000093ff3e7230 */ /* 0x000fe40000004100 */
[----:B-1----:R-:W-:Y:S02]  /*4eb0*/  HADD2.F32 R64, -RZ, R6.H0_H0 ;  /* 0x20000006ff407230 */ /* 0x002fe40000004100 */
[----:B------:R-:W-:Y:S01]  /*4ec0*/  FFMA.FTZ R59, R84, R61, R63 ;  /* 0x0000003d543b7223 */ /* 0x000fe2000001003f */
[----:B------:R-:W-:-:S04]  /*4ed0*/  IMAD.WIDE.U32 R230, R184, 0x10, R246 ;  /* 0x00000010b8e67825 */ /* 0x000fc800078e00f6 */
[----:B------:R-:W-:Y:S01]  /*4ee0*/  FFMA.FTZ R60, R83, R62, R64 ;  /* 0x0000003e533c7223 */ /* 0x000fe20000010040 */
[----:B------:R-:W-:Y:S01]  /*4ef0*/  HADD2.F32 R65, -RZ, R204.H0_H0 ;  /* 0x200000ccff417230 */ /* 0x000fe20000004100 */
[----:B------:R0:W-:Y:S01]  /*4f00*/  STG.E.128 desc[UR6][R230.64], R68 ;  /* 0x00000044e6007986 */ /* 0x0001e2000c101d06 */
[----:B------:R-:W-:Y:S02]  /*4f10*/  HADD2.F32 R67, -RZ, R220.H0_H0 ;  /* 0x200000dcff437230 */ /* 0x000fe40000004100 */
[----:B------:R-:W-:Y:S02]  /*4f20*/  HADD2.F32 R62, -RZ, R147.H1_H1 ;  /* 0x30000093ff3e7230 */ /* 0x000fe40000004100 */
        /* <DEDUP_REMOVED lines=9> */
[----:B------:R-:W-:-:S02]  /*4fc0*/  HADD2.F32 R92, -RZ, R143.H0_H0 ;  /* 0x2000008fff5c7230 */ /* 0x000fc40000004100 */
[----:B0-----:R-:W-:Y:S02]  /*4fd0*/  HADD2.F32 R68, -RZ, R4.H0_H0 ;  /* 0x20000004ff447230 */ /* 0x001fe40000004100 */
[----:B------:R-:W-:Y:S02]  /*4fe0*/  HADD2.F32 R70, -RZ, R205.H0_H0 ;  /* 0x200000cdff467230 */ /* 0x000fe40000004100 */
[----:B------:R-:W-:Y:S02]  /*4ff0*/  HADD2.F32 R69, -RZ, R5.H0_H0 ;  /* 0x20000005ff457230 */ /* 0x000fe40000004100 */
[----:B------:R-:W-:Y:S01]  /*5000*/  FFMA.FTZ R64, R79, R66, R68 ;  /* 0x000000424f407223 */ /* 0x000fe20000010044 */
[----:B------:R-:W-:Y:S02]  /*5010*/  HADD2.F32 R94, -RZ, R10.H0_H0 ;  /* 0x2000000aff5e7230 */ /* 0x000fe40000004100 */
[----:B------:R-:W-:Y:S01]  /*5020*/  FFMA.FTZ R65, R73, R70, R82 ;  /* 0x0000004649417223 */ /* 0x000fe20000010052 */
[----:B------:R-:W-:-:S02]  /*5030*/  HADD2.F32 R93, -RZ, R202.H0_H0 ;  /* 0x200000caff5d7230 */ /* 0x000fc40000004100 */
[----:B------:R-:W-:Y:S01]  /*5040*/  FFMA.FTZ R66, R72, R67, R69 ;  /* 0x0000004348427223 */ /* 0x000fe20000010045 */
[----:B------:R-:W-:Y:S01]  /*5050*/  HADD2.F32 R95, -RZ, R218.H0_H0 ;  /* 0x200000daff5f7230 */ /* 0x000fe20000004100 */
[----:B------:R-:W0:Y:S01]  /*5060*/  LDC.64 R72, c[0x0][0x380] ;  /* 0x0000e000ff487b82 */ /* 0x000e220000000a00 */
[----:B------:R-:W-:Y:S02]  /*5070*/  HADD2.F32 R96, -RZ, R143.H1_H1 ;  /* 0x3000008fff607230 */ /* 0x000fe40000004100 */
[----:B------:R-:W-:Y:S01]  /*5080*/  FFMA.FTZ R52, R91, R92, R94 ;  /* 0x0000005c5b347223 */ /* 0x000fe2000001005e */
[----:B------:R-:W-:Y:S02]  /*5090*/  HADD2.F32 R98, -RZ, R11.H0_H0 ;  /* 0x2000000bff627230 */ /* 0x000fe40000004100 */
[----:B------:R-:W-:Y:S01]  /*50a0*/  FFMA.FTZ R53, R90, R93, R95 ;  /* 0x0000005d5a357223 */ /* 0x000fe2000001005f */
[----:B------:R-:W-:Y:S02]  /*50b0*/  HADD2.F32 R67, -RZ, R205.H1_H1 ;  /* 0x300000cdff437230 */ /* 0x000fe40000004100 */
[----:B------:R-:W-:-:S02]  /*50c0*/  HADD2.F32 R69, -RZ, R221.H1_H1 ;  /* 0x300000ddff457230 */ /* 0x000fc40000004100 */
[----:B------:R-:W-:Y:S01]  /*50d0*/  FFMA.FTZ R54, R89, R96, R98 ;  /* 0x0000006059367223 */ /* 0x000fe20000010062 */
[--C-:B------:R-:W-:Y:S02]  /*50e0*/  HADD2.F32 R68, -RZ, R151.reuse.H0_H0 ;  /* 0x20000097ff447230 */ /* 0x100fe40000004100 */
[----:B------:R-:W-:Y:S02]  /*50f0*/  HADD2.F32 R70, -RZ, R2.H0_H0 ;  /* 0x20000002ff467230 */ /* 0x000fe40000004100 */
[----:B------:R-:W-:Y:S01]  /*5100*/  FFMA.FTZ R67, R78, R67, R69 ;  /* 0x000000434e437223 */ /* 0x000fe20000010045 */
        /* <DEDUP_REMOVED lines=9> */
[----:B------:R-:W-:Y:S01]  /*51a0*/  IMAD.WIDE.U32 R116, R187, 0x10, R246 ;  /* 0x00000010bb747825 */ /* 0x000fe200078e00f6 */
[----:B0-----:R-:W-:-:S03]  /*51b0*/  LEA R0, R72, R0, 0x2 ;  /* 0x0000000048007211 */ /* 0x001fc600078e10ff */
[----:B------:R-:W-:Y:S01]  /*51c0*/  FFMA.FTZ R71, R74, R81, R83 ;  /* 0x000000514a477223 */ /* 0x000fe20000010053 */
[--C-:B------:R-:W-:Y:S01]  /*51d0*/  IMAD.WIDE.U32 R118, R189, 0x10, R246.reuse ;  /* 0x00000010bd767825 */ /* 0x100fe200078e00f6 */
[----:B------:R0:W-:Y:S01]  /*51e0*/  STG.E.128 desc[UR6][R116.64], R52 ;  /* 0x0000003474007986 */ /* 0x0001e2000c101d06 */
[----:B------:R-:W-:Y:S02]  /*51f0*/  ISETP.GE.AND P0, PT, R0, R73, PT ;  /* 0x000000490000720c */ /* 0x000fe40003f06270 */
[--C-:B------:R-:W-:Y:S01]  /*5200*/  IMAD.WIDE.U32 R168, R190, 0x10, R246.reuse ;  /* 0x00000010bea87825 */ /* 0x100fe200078e00f6 */
[----:B------:R0:W-:Y:S03]  /*5210*/  STG.E.128 desc[UR6][R118.64], R56 ;  /* 0x0000003876007986 */ /* 0x0001e6000c101d06 */
[--C-:B------:R-:W-:Y:S01]  /*5220*/  IMAD.WIDE.U32 R184, R191, 0x10, R246.reuse ;  /* 0x00000010bfb87825 */ /* 0x100fe200078e00f6 */
[----:B------:R0:W-:Y:S03]  /*5230*/  STG.E.128 desc[UR6][R168.64], R60 ;  /* 0x0000003ca8007986 */ /* 0x0001e6000c101d06 */
[----:B------:R-:W-:Y:S01]  /*5240*/  IMAD.WIDE.U32 R192, R192, 0x10, R246 ;  /* 0x00000010c0c07825 */ /* 0x000fe200078e00f6 */
[----:B------:R0:W-:Y:S04]  /*5250*/  STG.E.128 desc[UR6][R184.64], R64 ;  /* 0x00000040b8007986 */ /* 0x0001e8000c101d06 */
[----:B------:R0:W-:Y:S01]  /*5260*/  STG.E.128 desc[UR6][R192.64], R68 ;  /* 0x00000044c0007986 */ /* 0x0001e2000c101d06 */
[----:B------:R-:W-:Y:S05]  /*5270*/  @!P0 BRA `(.L_x_56859) ;  /* 0xffffffc000a88947 */ /* 0x000fea000383ffff */
[----:B------:R-:W-:Y:S05]  /*5280*/  EXIT ;  /* 0x000000000000794d */ /* 0x000fea0003800000 */
.L_x_56857:
[--C-:B------:R-:W-:Y:S01]  /*5290*/  SHF.R.U64 R82, R170, 0x10, R171.reuse ;  /* 0x00000010aa527819 */ /* 0x100fe200000012ab */
[----:B------:R-:W0:Y:S01]  /*52a0*/  LDCU.64 UR4, c[0x0][0x3a0] ;  /* 0x00007400ff0477ac */ /* 0x000e220008000a00 */
[----:B------:R-:W-:Y:S02]  /*52b0*/  SHF.R.U32.HI R170, RZ, 0x10, R171 ;  /* 0x00000010ffaa7819 */ /* 0x000fe400000116ab */
[--C-:B------:R-:W-:Y:S01]  /*52c0*/  SHF.R.U64 R171, R48, 0x10, R49.reuse ;  /* 0x0000001030ab7819 */ /* 0x100fe20000001231 */
[----:B------:R-:W1:Y:S01]  /*52d0*/  LDCU UR10, c[0x0][0x448] ;  /* 0x00008900ff0a77ac */ /* 0x000e620008000800 */
[----:B------:R-:W-:Y:S02]  /*52e0*/  SHF.R.U32.HI R48, RZ, 0x10, R49 ;  /* 0x00000010ff307819 */ /* 0x000fe40000011631 */
[----:B------:R-:W-:Y:S01]  /*52f0*/  SHF.R.U64 R201, R32, 0x10, R33 ;  /* 0x0000001020c97819 */ /* 0x000fe20000001221 */
[----:B------:R-:W2:Y:S01]  /*5300*/  LDCU.64 UR8, c[0x0][0x3a0] ;  /* 0x00007400ff0877ac */ /* 0x000ea20008000a00 */
[----:B------:R-:W-:-:S02]  /*5310*/  PRMT R171, R171, 0x5410, R48 ;  /* 0x00005410abab7816 */ /* 0x000fc40000000030 */
[----:B------:R-:W-:Y:S02]  /*5320*/  SHF.R.U32.HI R48, RZ, 0x10, R33 ;  /* 0x00000010ff307819 */ /* 0x000fe40000011621 */
[--C-:B------:R-:W-:Y:S02]  /*5330*/  SHF.R.U64 R159, R174, 0x10, R175.reuse ;  /* 0x00000010ae9f7819 */ /* 0x100fe400000012af */
[----:B------:R-:W-:Y:S02]  /*5340*/  SHF.R.U32.HI R174, RZ, 0x10, R175 ;  /* 0x00000010ffae7819 */ /* 0x000fe400000116af */
[--C-:B------:R-:W-:Y:S01]  /*5350*/  SHF.R.U64 R49, R52, 0x10, R53.reuse ;  /* 0x0000001034317819 */ /* 0x100fe20000001235 */
[----:B0-----:R-:W-:Y:S01]  /*5360*/  UISETP.NE.U32.AND UP0, UPT, UR4, URZ, UPT ;  /* 0x000000ff0400728c */ /* 0x001fe2000bf05070 */
[----:B------:R-:W-:Y:S01]  /*5370*/  PRMT R201, R201, 0x5410, R48 ;  /* 0x00005410c9c97816 */ /* 0x000fe20000000030 */
[----:B------:R-:W0:Y:S01]  /*5380*/  LDCU UR4, c[0x0][0x388] ;  /* 0x00007100ff0477ac */ /* 0x000e220008000800 */
[----:B------:R-:W-:-:S02]  /*5390*/  SHF.R.U32.HI R52, RZ, 0x10, R53 ;  /* 0x00000010ff347819 */ /* 0x000fc40000011635 */
[--C-:B------:R-:W-:Y:S01]  /*53a0*/  SHF.R.U64 R202, R30, 0x10, R31.reuse ;  /* 0x000000101eca7819 */ /* 0x100fe2000000121f */
[----:B------:R-:W-:Y:S01]  /*53b0*/  UISETP.NE.AND.EX UP0, UPT, UR5, URZ, UPT, UP0 ;  /* 0x000000ff0500728c */ /* 0x000fe2000bf05300 */
[----:B------:R-:W-:Y:S01]  /*53c0*/  SHF.R.U32.HI R48, RZ, 0x10, R31 ;  /* 0x00000010ff307819 */ /* 0x000fe2000001161f */
[----:B------:R-:W3:Y:S01]  /*53d0*/  LDCU.U8 UR5, c[0x0][0x410] ;  /* 0x00008200ff0577ac */ /* 0x000ee20008000000 */
[----:B------:R-:W-:Y:S02]  /*53e0*/  PRMT R159, R159, 0x5410, R174 ;  /* 0x000054109f9f7816 */ /* 0x000fe400000000ae */
[----:B------:R-:W-:Y:S02]  /*53f0*/  PRMT R174, R49, 0x5410, R52 ;  /* 0x0000541031ae7816 */ /* 0x000fe40000000034 */
[----:B------:R-:W-:Y:S02]  /*5400*/  PRMT R202, R202, 0x5410, R48 ;  /* 0x00005410caca7816 */ /* 0x000fe40000000030 */
[----:B------:R-:W-:-:S02]  /*5410*/  SHF.R.U64 R203, R28, 0x10, R29 ;  /* 0x000000101ccb7819 */ /* 0x000fc4000000121d */
[----:B------:R-:W-:Y:S02]  /*5420*/  SHF.R.U32.HI R49, RZ, 0x10, R29 ;  /* 0x00000010ff317819 */ /* 0x000fe4000001161d */
[--C-:B------:R-:W-:Y:S02]  /*5430*/  SHF.R.U64 R204, R26, 0x10, R27.reuse ;  /* 0x000000101acc7819 */ /* 0x100fe4000000121b */
[----:B------:R-:W-:Y:S02]  /*5440*/  SHF.R.U32.HI R48, RZ, 0x10, R27 ;  /* 0x00000010ff307819 */ /* 0x000fe4000001161b */
        /* <DEDUP_REMOVED lines=51> */
[----:B------:R-:W-:Y:S02]  /*5780*/  PRMT R213, R213, 0x5410, R48 ;  /* 0x00005410d5d57816 */ /* 0x000fe40000000030 */
[----:B------:R-:W-:Y:S02]  /*5790*/  PRMT R214, R214, 0x5410, R49 ;  /* 0x00005410d6d67816 */ /* 0x000fe40000000031 */
        /* <DEDUP_REMOVED lines=17> */
[--C-:B------:R-:W-:Y:S02]  /*58b0*/  SHF.R.U64 R215, R4, 0x10, R5.reuse ;  /* 0x0000001004d77819 */ /* 0x100fe40000001205 */
[----:B------:R-:W-:Y:S02]  /*58c0*/  SHF.R.U32.HI R48, RZ, 0x10, R5 ;  /* 0x00000010ff307819 */ /* 0x000fe40000011605 */
[--C-:B------:R-:W-:Y:S02]  /*58d0*/  SHF.R.U64 R216, R2, 0x10, R3.reuse ;  /* 0x0000001002d87819 */ /* 0x100fe40000001203 */
[----:B------:R-:W-:Y:S02]  /*58e0*/  SHF.R.U32.HI R49, RZ, 0x10, R3 ;  /* 0x00000010ff317819 */ /* 0x000fe40000011603 */
        /* <DEDUP_REMOVED lines=23> */
.L_x_56899:
[----:B0-----:R-:W0:Y:S01]  /*5a60*/  LDC.64 R116, c[0x0][0x3e0] ;  /* 0x0000f800ff747b82 */ /* 0x001e220000000a00 */
[----:B------:R-:W-:-:S05]  /*5a70*/  IMAD R54, R0, UR4, RZ ;  /* 0x0000000400367c24 */ /* 0x000fca000f8e02ff */
[----:B------:R-:W-:Y:S02]  /*5a80*/  SHF.R.S32.HI R55, RZ, 0x1f, R54 ;  /* 0x0000001fff377819 */ /* 0x000fe40000011436 */
[----:B------:R-:W1:Y:S02]  /*5a90*/  LDC.64 R118, c[0x0][0x390] ;  /* 0x0000e400ff767b82 */ /* 0x000e640000000a00 */
[----:B------:R-:W-:-:S04]  /*5aa0*/  LEA.HI R55, R55, R54, RZ, 0x2 ;  /* 0x0000003637377211 */ /* 0x000fc800078f10ff */
[----:B------:R-:W-:Y:S02]  /*5ab0*/  LEA.HI.SX32 R158, R55, R120, 0x1e ;  /* 0x00000078379e7211 */ /* 0x000fe400078ff2ff */
[----:B------:R-:W2:Y:S01]  /*5ac0*/  @P1 LDC.64 R52, c[0x0][0x3a0] ;  /* 0x0000e800ff341b82 */ /* 0x000ea20000000a00 */
[----:B0-----:R-:W-:-:S07]  /*5ad0*/  IMAD.WIDE R116, R0, 0x4, R116 ;  /* 0x0000000400747825 */ /* 0x001fce00078e0274 */
[----:B------:R-:W0:Y:S01]  /*5ae0*/  LDC.64 R186, c[0x0][0x3a8] ;  /* 0x0000ea00ffba7b82 */ /* 0x000e220000000a00 */
[----:B------:R-:W3:Y:S01]  /*5af0*/  LDG.E R116, desc[UR6][R116.64] ;  /* 0x0000000674747981 */ /* 0x000ee2000c1e1900 */
[----:B-1----:R-:W-:-:S06]  /*5b00*/  IMAD.WIDE.U32 R56, R158, 0x10, R118 ;  /* 0x000000109e387825 */ /* 0x002fcc00078e0076 */
[----:B------:R-:W1:Y:S01]  /*5b10*/  @P1 LDC.64 R60, c[0x0][0x3a0] ;  /* 0x0000e800ff3c1b82 */ /* 0x000e620000000a00 */
[----:B------:R-:W3:Y:S01]  /*5b20*/  LDG.E.128 R56, desc[UR6][R56.64] ;  /* 0x0000000638387981 */ /* 0x000ee2000c1e1d00 */
[----:B--2---:R-:W-:-:S05]  /*5b30*/  @P1 IMAD.WIDE.U32 R52, R158, 0x10, R52 ;  /* 0x000000109e341825 */ /* 0x004fca00078e0034 */
[----:B------:R-:W2:Y:S01]  /*5b40*/  @P1 LDG.E.128 R48, desc[UR6][R52.64] ;  /* 0x0000000634301981 */ /* 0x000ea2000c1e1d00 */
[--C-:B------:R-:W-:Y:S02]  /*5b50*/  SHF.R.U64 R68, R156, 0x10, R157.reuse ;  /* 0x000000109c447819 */ /* 0x100fe4000000129d */
[----:B------:R-:W-:Y:S01]  /*5b60*/  SHF.R.U32.HI R54, RZ, 0x10, R157 ;  /* 0x00000010ff367819 */ /* 0x000fe2000001169d */
[----:B------:R-:W-:-:S03]  /*5b70*/  @P1 HADD2.F32 R65, -RZ, R132.H0_H0 ;  /* 0x20000084ff411230 */ /* 0x000fc60000004100 */
[----:B------:R-:W-:Y:S01]  /*5b80*/  PRMT R68, R68, 0x5410, R54 ;  /* 0x0000541044447816 */ /* 0x000fe20000000036 */
[----:B------:R-:W-:Y:S01]  /*5b90*/  @P1 HADD2.F32 R67, -RZ, R131.H1_H1 ;  /* 0x30000083ff431230 */ /* 0x000fe20000004100 */
[----:B------:R-:W-:-:S03]  /*5ba0*/  IADD3 R153, PT, PT, R158, 0x20, RZ ;  /* 0x000000209e997810 */ /* 0x000fc60007ffe0ff */
[----:B------:R-:W-:Y:S01]  /*5bb0*/  @P1 HADD2.F32 R62, -RZ, R68.H0_H0 ;  /* 0x20000044ff3e1230 */ /* 0x000fe20000004100 */
[----:B------:R-:W-:Y:S01]  /*5bc0*/  BSSY.RECONVERGENT B0, `(.L_x_56860) ;  /* 0x000001a000007945 */ /* 0x000fe20003800200 */
[----:B-1----:R-:W-:-:S04]  /*5bd0*/  @P1 IMAD.WIDE.U32 R60, R153, 0x10, R60 ;  /* 0x00000010993c1825 */ /* 0x002fc800078e003c */
[C---:B---3--:R-:W-:Y:S01]  /*5be0*/  @P1 FMUL.FTZ R55, R116.reuse, R56 ;  /* 0x0000003874371220 */ /* 0x048fe20000410000 */
[C---:B------:R-:W-:Y:S01]  /*5bf0*/  @P1 FMUL.FTZ R54, R116.reuse, R57 ;  /* 0x0000003974361220 */ /* 0x040fe20000410000 */
[C---:B------:R-:W-:Y:S01]  /*5c00*/  @P1 FMUL.FTZ R63, R116.reuse, R58 ;  /* 0x0000003a743f1220 */ /* 0x040fe20000410000 */
[----:B------:R-:W-:Y:S01]  /*5c10*/  @P1 FMUL.FTZ R66, R116, R59 ;  /* 0x0000003b74421220 */ /* 0x000fe20000410000 */
[----:B--2---:R-:W-:Y:S01]  /*5c20*/  @P1 FFMA.FTZ R52, R65, R55, R48 ;  /* 0x0000003741341223 */ /* 0x004fe20000010030 */
[----:B------:R-:W-:Y:S02]  /*5c30*/  @P1 HADD2.F32 R55, -RZ, R68.H1_H1 ;  /* 0x30000044ff371230 */ /* 0x000fe40000004100 */
[----:B------:R-:W-:Y:S01]  /*5c40*/  @P1 FFMA.FTZ R53, R54, R62, R49 ;  /* 0x0000003e36351223 */ /* 0x000fe20000010031 */
[----:B------:R-:W-:Y:S01]  /*5c50*/  @P1 FFMA.FTZ R54, R67, R63, R50 ;  /* 0x0000003f43361223 */ /* 0x000fe20000010032 */
[----:B0-----:R-:W-:-:S04]  /*5c60*/  IMAD.WIDE.U32 R64, R158, 0x10, R186 ;  /* 0x000000109e407825 */ /* 0x001fc800078e00ba */
[----:B------:R-:W-:Y:S01]  /*5c70*/  @P1 FFMA.FTZ R55, R66, R55, R51 ;  /* 0x0000003742371223 */ /* 0x000fe20000010033 */
[----:B------:R-:W-:Y:S01]  /*5c80*/  IMAD.WIDE.U32 R62, R153, 0x10, R118 ;  /* 0x00000010993e7825 */ /* 0x000fe200078e0076 */
[----:B------:R-:W-:Y:S06]  /*5c90*/  @P1 BRA `(.L_x_56861) ;  /* 0x0000000000301947 */ /* 0x000fec0003800000 */
[C---:B------:R-:W-:Y:S01]  /*5ca0*/  FMUL.FTZ R52, R116.reuse, R56 ;  /* 0x0000003874347220 */ /* 0x040fe20000410000 */
[C---:B------:R-:W-:Y:S01]  /*5cb0*/  FMUL.FTZ R53, R116.reuse, R57 ;  /* 0x0000003974357220 */ /* 0x040fe20000410000 */
[C---:B------:R-:W-:Y:S01]  /*5cc0*/  FMUL.FTZ R55, R116.reuse, R59 ;  /* 0x0000003b74377220 */ /* 0x040fe20000410000 */
[--C-:B------:R-:W-:Y:S02]  /*5cd0*/  HADD2.F32 R54, -RZ, R68.reuse.H0_H0 ;  /* 0x20000044ff367230 */ /* 0x100fe40000004100 */
[----:B------:R-:W-:Y:S01]  /*5ce0*/  FMUL.FTZ R58, R116, R58 ;  /* 0x0000003a743a7220 */ /* 0x000fe20000410000 */
[----:B------:R-:W-:Y:S02]  /*5cf0*/  HADD2.F32 R56, -RZ, R68.H1_H1 ;  /* 0x30000044ff387230 */ /* 0x000fe40000004100 */
[----:B------:R-:W-:Y:S02]  /*5d00*/  HADD2.F32 R57, -RZ, R132.H0_H0 ;  /* 0x20000084ff397230 */ /* 0x000fe40000004100 */
[----:B------:R-:W-:Y:S01]  /*5d10*/  FMUL.FTZ R53, R53, R54 ;  /* 0x0000003635357220 */ /* 0x000fe20000410000 */
[----:B------:R-:W-:-:S02]  /*5d20*/  HADD2.F32 R59, -RZ, R131.H1_H1 ;  /* 0x30000083ff3b7230 */ /* 0x000fc40000004100 */
[----:B------:R-:W-:Y:S01]  /*5d30*/  FMUL.FTZ R55, R55, R56 ;  /* 0x0000003837377220 */ /* 0x000fe20000410000 */
[----:B------:R-:W-:Y:S02]  /*5d40*/  FMUL.FTZ R52, R57, R52 ;  /* 0x0000003439347220 */ /* 0x000fe40000410000 */
[----:B------:R-:W-:-:S07]  /*5d50*/  FMUL.FTZ R54, R59, R58 ;  /* 0x0000003a3b367220 */ /* 0x000fce0000410000 */
.L_x_56861:
[----:B------:R-:W-:Y:S05]  /*5d60*/  BSYNC.RECONVERGENT B0 ;  /* 0x0000000000007941 */ /* 0x000fea0003800200 */
.L_x_56860:
[----:B------:R0:W-:Y:S04]  /*5d70*/  STG.E.128 desc[UR6][R64.64], R52 ;  /* 0x0000003440007986 */ /* 0x0001e8000c101d06 */
[----:B------:R-:W5:Y:S01]  /*5d80*/  @P1 LDG.E.128 R48, desc[UR6][R60.64] ;  /* 0x000000063c301981 */ /* 0x000f62000c1e1d00 */
[--C-:B------:R-:W-:Y:S01]  /*5d90*/  SHF.R.U64 R66, R154, 0x10, R155.reuse ;  /* 0x000000109a427819 */ /* 0x100fe2000000129b */
[----:B------:R-:W-:Y:S01]  /*5da0*/  BSSY.RECONVERGENT B0, `(.L_x_56862) ;  /* 0x000001e000007945 */ /* 0x000fe20003800200 */
[----:B------:R-:W-:Y:S01]  /*5db0*/  SHF.R.U32.HI R67, RZ, 0x10, R155 ;  /* 0x00000010ff437819 */ /* 0x000fe2000001169b */
[----:B------:R1:W5:Y:S03]  /*5dc0*/  LDG.E.128 R56, desc[UR6][R62.64] ;  /* 0x000000063e387981 */ /* 0x000366000c1e1d00 */
[----:B-1----:R-:W-:Y:S01]  /*5dd0*/  PRMT R63, R66, 0x5410, R67 ;  /* 0x00005410423f7816 */ /* 0x002fe20000000043 */
[----:B0-----:R-:W-:Y:S06]  /*5de0*/  @!P1 BRA `(.L_x_56863) ;  /* 0x0000000000349947 */ /* 0x001fec0003800000 */
[C---:B-----5:R-:W-:Y:S01]  /*5df0*/  FMUL.FTZ R61, R116.reuse, R56 ;  /* 0x00000038743d7220 */ /* 0x060fe20000410000 */
[C---:B------:R-:W-:Y:S01]  /*5e00*/  FMUL.FTZ R56, R116.reuse, R57 ;  /* 0x0000003974387220 */ /* 0x040fe20000410000 */
[C---:B------:R-:W-:Y:S01]  /*5e10*/  FMUL.FTZ R60, R116.reuse, R59 ;  /* 0x0000003b743c7220 */ /* 0x040fe20000410000 */
[--C-:B------:R-:W-:Y:S02]  /*5e20*/  HADD2.F32 R57, -RZ, R63.reuse.H0_H0 ;  /* 0x2000003fff397230 */ /* 0x100fe40000004100 */
[----:B------:R-:W-:Y:S02]  /*5e30*/  HADD2.F32 R59, -RZ, R63.H1_H1 ;  /* 0x3000003fff3b7230 */ /* 0x000fe40000004100 */
[----:B------:R-:W-:Y:S01]  /*5e40*/  FMUL.FTZ R63, R116, R58 ;  /* 0x0000003a743f7220 */ /* 0x000fe20000410000 */
[----:B------:R-:W-:Y:S02]  /*5e50*/  HADD2.F32 R65, -RZ, R130.H0_H0 ;  /* 0x20000082ff417230 */ /* 0x000fe40000004100 */
[----:B------:R-:W-:Y:S01]  /*5e60*/  FFMA.FTZ R57, R56, R57, R49 ;  /* 0x0000003938397223 */ /* 0x000fe20000010031 */
[----:B------:R-:W-:-:S02]  /*5e70*/  HADD2.F32 R67, -RZ, R129.H1_H1 ;  /* 0x30000081ff437230 */ /* 0x000fc40000004100 */
[----:B------:R-:W-:Y:S01]  /*5e80*/  FFMA.FTZ R59, R60, R59, R51 ;  /* 0x0000003b3c3b7223 */ /* 0x000fe20000010033 */
[----:B------:R-:W-:Y:S02]  /*5e90*/  FFMA.FTZ R56, R65, R61, R48 ;  /* 0x0000003d41387223 */ /* 0x000fe40000010030 */
[----:B------:R-:W-:Y:S01]  /*5ea0*/  FFMA.FTZ R58, R67, R63, R50 ;  /* 0x0000003f433a7223 */ /* 0x000fe20000010032 */
[----:B------:R-:W-:Y:S06]  /*5eb0*/  BRA `(.L_x_56864) ;  /* 0x0000000000307947 */ /* 0x000fec0003800000 */
.L_x_56863:
[--C-:B------:R-:W-:Y:S02]  /*5ec0*/  HADD2.F32 R60, -RZ, R63.reuse.H0_H0 ;  /* 0x2000003fff3c7230 */ /* 0x100fe40000004100 */
[C---:B-----5:R-:W-:Y:S01]  /*5ed0*/  FMUL.FTZ R56, R116.reuse, R56 ;  /* 0x0000003874387220 */ /* 0x060fe20000410000 */
[----:B------:R-:W-:Y:S02]  /*5ee0*/  HADD2.F32 R62, -RZ, R63.H1_H1 ;  /* 0x3000003fff3e7230 */ /* 0x000fe40000004100 */
[C---:B------:R-:W-:Y:S01]  /*5ef0*/  FMUL.FTZ R57, R116.reuse, R57 ;  /* 0x0000003974397220 */ /* 0x040fe20000410000 */
[----:B------:R-:W-:Y:S02]  /*5f00*/  HADD2.F32 R61, -RZ, R130.H0_H0 ;  /* 0x20000082ff3d7230 */ /* 0x000fe40000004100 */
[C---:B------:R-:W-:Y:S01]  /*5f10*/  FMUL.FTZ R59, R116.reuse, R59 ;  /* 0x0000003b743b7220 */ /* 0x040fe20000410000 */
[----:B------:R-:W-:Y:S02]  /*5f20*/  HADD2.F32 R63, -RZ, R129.H1_H1 ;  /* 0x30000081ff3f7230 */ /* 0x000fe40000004100 */
[----:B------:R-:W-:Y:S01]  /*5f30*/  FMUL.FTZ R58, R116, R58 ;  /* 0x0000003a743a7220 */ /* 0x000fe20000410000 */
[----:B------:R-:W-:Y:S01]  /*5f40*/  FMUL.FTZ R57, R57, R60 ;  /* 0x0000003c39397220 */ /* 0x000fe20000410000 */
[----:B------:R-:W-:Y:S01]  /*5f50*/  FMUL.FTZ R59, R59, R62 ;  /* 0x0000003e3b3b7220 */ /* 0x000fe20000410000 */
[----:B------:R-:W-:Y:S01]  /*5f60*/  FMUL.FTZ R56, R61, R56 ;  /* 0x000000383d387220 */ /* 0x000fe20000410000 */
[----:B------:R-:W-:-:S07]  /*5f70*/  FMUL.FTZ R58, R63, R58 ;  /* 0x0000003a3f3a7220 */ /* 0x000fce0000410000 */
.L_x_56864:
[----:B------:R-:W-:Y:S05]  /*5f80*/  BSYNC.RECONVERGENT B0 ;  /* 0x0000000000007941 */ /* 0x000fea0003800200 */
.L_x_56862:
[----:B------:R-:W0:Y:S01]  /*5f90*/  @P1 LDC.64 R60, c[0x0][0x3a0] ;  /* 0x0000e800ff3c1b82 */ /* 0x000e220000000a00 */
[----:B------:R-:W-:Y:S01]  /*5fa0*/  IADD3 R160, PT, PT, R158, 0x40, RZ ;  /* 0x000000409ea07810 */ /* 0x000fe20007ffe0ff */
[----:B------:R-:W-:-:S04]  /*5fb0*/  IMAD.WIDE.U32 R64, R153, 0x10, R186 ;  /* 0x0000001099407825 */ /* 0x000fc800078e00ba */
[C---:B------:R-:W-:Y:S01]  /*5fc0*/  IMAD.WIDE.U32 R62, R160.reuse, 0x10, R118 ;  /* 0x00000010a03e7825 */ /* 0x040fe200078e0076 */
[----:B------:R1:W-:Y:S03]  /*5fd0*/  STG.E.128 desc[UR6][R64.64], R56 ;  /* 0x0000003840007986 */ /* 0x0003e6000c101d06 */
[----:B0-----:R-:W-:-:S05]  /*5fe0*/  @P1 IMAD.WIDE.U32 R60, R160, 0x10, R60 ;  /* 0x00000010a03c1825 */ /* 0x001fca00078e003c */
[----:B------:R1:W5:Y:S04]  /*5ff0*/  @P1 LDG.E.128 R48, desc[UR6][R60.64] ;  /* 0x000000063c301981 */ /* 0x000368000c1e1d00 */
[----:B------:R-:W5:Y:S01]  /*6000*/  LDG.E.128 R60, desc[UR6][R62.64] ;  /* 0x000000063e3c7981 */ /* 0x000f62000c1e1d00 */
[--C-:B------:R-:W-:Y:S01]  /*6010*/  SHF.R.U32.HI R66, RZ, 0x10, R47.reuse ;  /* 0x00000010ff427819 */ /* 0x100fe2000001162f */
[----:B------:R-:W-:Y:S01]  /*6020*/  BSSY.RECONVERGENT B0, `(.L_x_56865) ;  /* 0x000001d000007945 */ /* 0x000fe20003800200 */
[----:B------:R-:W-:-:S04]  /*6030*/  SHF.R.U64 R67, R46, 0x10, R47 ;  /* 0x000000102e437819 */ /* 0x000fc8000000122f */
[----:B------:R-:W-:Y:S01]  /*6040*/  PRMT R66, R66, 0x5410, R67 ;  /* 0x0000541042427816 */ /* 0x000fe20000000043 */
[----:B-1----:R-:W-:Y:S06]  /*6050*/  @!P1 BRA `(.L_x_56866) ;  /* 0x0000000000349947 */ /* 0x002fec0003800000 */
[C---:B-----5:R-:W-:Y:S01]  /*6060*/  FMUL.FTZ R65, R116.reuse, R60 ;  /* 0x0000003c74417220 */ /* 0x060fe20000410000 */
[C---:B------:R-:W-:Y:S01]  /*6070*/  FMUL.FTZ R60, R116.reuse, R61 ;  /* 0x0000003d743c7220 */ /* 0x040fe20000410000 */
[C---:B------:R-:W-:Y:S01]  /*6080*/  FMUL.FTZ R64, R116.reuse, R63 ;  /* 0x0000003f74407220 */ /* 0x040fe20000410000 */
[--C-:B------:R-:W-:Y:S02]  /*6090*/  HADD2.F32 R61, -RZ, R66.reuse.H1_H1 ;  /* 0x30000042ff3d7230 */ /* 0x100fe40000004100 */
[----:B------:R-:W-:Y:S01]  /*60a0*/  FMUL.FTZ R67, R116, R62 ;  /* 0x0000003e74437220 */ /* 0x000fe20000410000 */
[----:B------:R-:W-:Y:S02]  /*60b0*/  HADD2.F32 R63, -RZ, R66.H0_H0 ;  /* 0x20000042ff3f7230 */ /* 0x000fe40000004100 */
[----:B------:R-:W-:Y:S02]  /*60c0*/  HADD2.F32 R69, -RZ, R128.H0_H0 ;  /* 0x20000080ff457230 */ /* 0x000fe40000004100 */
[----:B------:R-:W-:Y:S01]  /*60d0*/  FFMA.FTZ R61, R60, R61, R49 ;  /* 0x0000003d3c3d7223 */ /* 0x000fe20000010031 */
[----:B------:R-:W-:-:S02]  /*60e0*/  HADD2.F32 R71, -RZ, R127.H1_H1 ;  /* 0x3000007fff477230 */ /* 0x000fc40000004100 */
[----:B------:R-:W-:Y:S01]  /*60f0*/  FFMA.FTZ R63, R64, R63, R51 ;  /* 0x0000003f403f7223 */ /* 0x000fe20000010033 */
[----:B------:R-:W-:Y:S02]  /*6100*/  FFMA.FTZ R60, R69, R65, R48 ;  /* 0x00000041453c7223 */ /* 0x000fe40000010030 */
[----:B------:R-:W-:Y:S01]  /*6110*/  FFMA.FTZ R62, R71, R67, R50 ;  /* 0x00000043473e7223 */ /* 0x000fe20000010032 */
[----:B------:R-:W-:Y:S06]  /*6120*/  BRA `(.L_x_56867) ;  /* 0x0000000000307947 */ /* 0x000fec0003800000 */
.L_x_56866:
[--C-:B------:R-:W-:Y:S02]  /*6130*/  HADD2.F32 R64, -RZ, R66.reuse.H1_H1 ;  /* 0x30000042ff407230 */ /* 0x100fe40000004100 */
[C---:B-----5:R-:W-:Y:S01]  /*6140*/  FMUL.FTZ R60, R116.reuse, R60 ;  /* 0x0000003c743c7220 */ /* 0x060fe20000410000 */
[----:B------:R-:W-:Y:S02]  /*6150*/  HADD2.F32 R66, -RZ, R66.H0_H0 ;  /* 0x20000042ff427230 */ /* 0x000fe40000004100 */
        /* <DEDUP_REMOVED lines=9> */
.L_x_56867:
[----:B------:R-:W-:Y:S05]  /*61f0*/  BSYNC.RECONVERGENT B0 ;  /* 0x0000000000007941 */ /* 0x000fea0003800200 */
.L_x_56865:
        /* <DEDUP_REMOVED lines=8> */
[--C-:B------:R-:W-:Y:S01]  /*6280*/  SHF.R.U64 R70, R44, 0x10, R45.reuse ;  /* 0x000000102c467819 */ /* 0x100fe2000000122d */
[----:B------:R-:W-:Y:S01]  /*6290*/  BSSY.RECONVERGENT B0, `(.L_x_56868) ;  /* 0x000001d000007945 */ /* 0x000fe20003800200 */
[----:B------:R-:W-:-:S04]  /*62a0*/  SHF.R.U32.HI R71, RZ, 0x10, R45 ;  /* 0x00000010ff477819 */ /* 0x000fc8000001162d */
[----:B------:R-:W-:Y:S01]  /*62b0*/  PRMT R70, R70, 0x5410, R71 ;  /* 0x0000541046467816 */ /* 0x000fe20000000047 */
[----:B-1----:R-:W-:Y:S06]  /*62c0*/  @!P1 BRA `(.L_x_56869) ;  /* 0x0000000000349947 */ /* 0x002fec0003800000 */
[C---:B-----5:R-:W-:Y:S01]  /*62d0*/  FMUL.FTZ R69, R116.reuse, R64 ;  /* 0x0000004074457220 */ /* 0x060fe20000410000 */
[C---:B------:R-:W-:Y:S01]  /*62e0*/  FMUL.FTZ R64, R116.reuse, R65 ;  /* 0x0000004174407220 */ /* 0x040fe20000410000 */
[C---:B------:R-:W-:Y:S01]  /*62f0*/  FMUL.FTZ R68, R116.reuse, R67 ;  /* 0x0000004374447220 */ /* 0x040fe20000410000 */
[--C-:B------:R-:W-:Y:S02]  /*6300*/  HADD2.F32 R65, -RZ, R70.reuse.H0_H0 ;  /* 0x20000046ff417230 */ /* 0x100fe40000004100 */
[----:B------:R-:W-:Y:S01]  /*6310*/  FMUL.FTZ R71, R116, R66 ;  /* 0x0000004274477220 */ /* 0x000fe20000410000 */
[----:B------:R-:W-:Y:S02]  /*6320*/  HADD2.F32 R67, -RZ, R70.H1_H1 ;  /* 0x30000046ff437230 */ /* 0x000fe40000004100 */
[----:B------:R-:W-:Y:S02]  /*6330*/  HADD2.F32 R73, -RZ, R126.H0_H0 ;  /* 0x2000007eff497230 */ /* 0x000fe40000004100 */
[----:B------:R-:W-:Y:S01]  /*6340*/  FFMA.FTZ R65, R64, R65, R49 ;  /* 0x0000004140417223 */ /* 0x000fe20000010031 */
[----:B------:R-:W-:-:S02]  /*6350*/  HADD2.F32 R75, -RZ, R125.H1_H1 ;  /* 0x3000007dff4b7230 */ /* 0x000fc40000004100 */
[----:B------:R-:W-:Y:S01]  /*6360*/  FFMA.FTZ R67, R68, R67, R51 ;  /* 0x0000004344437223 */ /* 0x000fe20000010033 */
[----:B------:R-:W-:Y:S02]  /*6370*/  FFMA.FTZ R64, R73, R69, R48 ;  /* 0x0000004549407223 */ /* 0x000fe40000010030 */
[----:B------:R-:W-:Y:S01]  /*6380*/  FFMA.FTZ R66, R75, R71, R50 ;  /* 0x000000474b427223 */ /* 0x000fe20000010032 */
[----:B------:R-:W-:Y:S06]  /*6390*/  BRA `(.L_x_56870) ;  /* 0x0000000000307947 */ /* 0x000fec0003800000 */
.L_x_56869:
        /* <DEDUP_REMOVED lines=12> */
.L_x_56870:
[----:B------:R-:W-:Y:S05]  /*6460*/  BSYNC.RECONVERGENT B0 ;  /* 0x0000000000007941 */ /* 0x000fea0003800200 */
.L_x_56868:
        /* <DEDUP_REMOVED lines=26> */
.L_x_56872:
        /* <DEDUP_REMOVED lines=12> */
.L_x_56873:
[----:B------:R-:W-:Y:S05]  /*66d0*/  BSYNC.RECONVERGENT B0 ;  /* 0x0000000000007941 */ /* 0x000fea0003800200 */
.L_x_56871:
        /* <DEDUP_REMOVED lines=26> */
.L_x_56875:
        /* <DEDUP_REMOVED lines=12> */
.L_x_56876:
[----:B------:R-:W-:Y:S05]  /*6940*/  BSYNC.RECONVERGENT B0 ;  /* 0x0000000000007941 */ /* 0x000fea0003800200 */
.L_x_56874:
        /* <DEDUP_REMOVED lines=19> */
[--C-:B------:R-:W-:Y:S02]  /*6a80*/  HADD2.F32 R85, -RZ, R134.reuse.H0_H0 ;  /* 0x20000086ff557230 */ /* 0x100fe40000004100 */
[----:B------:R-:W-:Y:S01]  /*6a90*/  FFMA.FTZ R77, R76, R77, R49 ;  /* 0x0000004d4c4d7223 */ /* 0x000fe20000010031 */
[----:B------:R-:W-:-:S02]  /*6aa0*/  HADD2.F32 R87, -RZ, R134.H1_H1 ;  /* 0x30000086ff577230 */ /* 0x000fc40000004100 */
[----:B------:R-:W-:Y:S01]  /*6ab0*/  FFMA.FTZ R79, R80, R79, R51 ;  /* 0x0000004f504f7223 */ /* 0x000fe20000010033 */
[----:B------:R-:W-:Y:S02]  /*6ac0*/  FFMA.FTZ R76, R85, R81, R48 ;  /* 0x00000051554c7223 */ /* 0x000fe40000010030 */
[----:B------:R-:W-:Y:S01]  /*6ad0*/  FFMA.FTZ R78, R87, R83, R50 ;  /* 0x00000053574e7223 */ /* 0x000fe20000010032 */
[----:B------:R-:W-:Y:S06]  /*6ae0*/  BRA `(.L_x_56879) ;  /* 0x0000000000307947 */ /* 0x000fec0003800000 */
.L_x_56878:
[--C-:B------:R-:W-:Y:S02]  /*6af0*/  HADD2.F32 R80, -RZ, R82.reuse.H0_H0 ;  /* 0x20000052ff507230 */ /* 0x100fe40000004100 */
[C---:B-----5:R-:W-:Y:S01]  /*6b00*/  FMUL.FTZ R76, R116.reuse, R76 ;  /* 0x0000004c744c7220 */ /* 0x060fe20000410000 */
        /* <DEDUP_REMOVED lines=9> */
[----:B------:R-:W-:-:S07]  /*6ba0*/  FMUL.FTZ R78, R83, R78 ;  /* 0x0000004e534e7220 */ /* 0x000fce0000410000 */
.L_x_56879:
[----:B------:R-:W-:Y:S05]  /*6bb0*/  BSYNC.RECONVERGENT B0 ;  /* 0x0000000000007941 */ /* 0x000fea0003800200 */
.L_x_56877:
        /* <DEDUP_REMOVED lines=8> */
[----:B0-----:R-:W5:Y:S01]  /*6c40*/  LDG.E.128 R80, desc[UR6][R80.64] ;  /* 0x0000000650507981 */ /* 0x001f62000c1e1d00 */
[----:B-1----:R-:W-:-:S05]  /*6c50*/  @P1 IMAD.WIDE.U32 R84, R172, 0x10, R84 ;  /* 0x00000010ac541825 */ /* 0x002fca00078e0054 */
[----:B------:R0:W5:Y:S01]  /*6c60*/  @P1 LDG.E.128 R48, desc[UR6][R84.64] ;  /* 0x0000000654301981 */ /* 0x000162000c1e1d00 */
[--C-:B------:R-:W-:Y:S02]  /*6c70*/  SHF.R.U32.HI R86, RZ, 0x10, R37.reuse ;  /* 0x00000010ff567819 */ /* 0x100fe40000011625 */
[----:B------:R-:W-:-:S04]  /*6c80*/  SHF.R.U64 R87, R36, 0x10, R37 ;  /* 0x0000001024577819 */ /* 0x000fc80000001225 */
[----:B------:R-:W-:Y:S01]  /*6c90*/  PRMT R86, R86, 0x5410, R87 ;  /* 0x0000541056567816 */ /* 0x000fe20000000057 */
[----:B------:R-:W-:Y:S06]  /*6ca0*/  @!P1 BRA `(.L_x_56880) ;  /* 0x0000000000349947 */ /* 0x000fec0003800000 */
[C---:B0----5:R-:W-:Y:S01]  /*6cb0*/  FMUL.FTZ R85, R116.reuse, R80 ;  /* 0x0000005074557220 */ /* 0x061fe20000410000 */
[C---:B------:R-:W-:Y:S01]  /*6cc0*/  FMUL.FTZ R80, R116.reuse, R81 ;  /* 0x0000005174507220 */ /* 0x040fe20000410000 */
[C---:B------:R-:W-:Y:S01]  /*6cd0*/  FMUL.FTZ R84, R116.reuse, R83 ;  /* 0x0000005374547220 */ /* 0x040fe20000410000 */
[--C-:B------:R-:W-:Y:S02]  /*6ce0*/  HADD2.F32 R81, -RZ, R86.reuse.H1_H1 ;  /* 0x30000056ff517230 */ /* 0x100fe40000004100 */
[----:B------:R-:W-:Y:S01]  /*6cf0*/  FMUL.FTZ R87, R116, R82 ;  /* 0x0000005274577220 */ /* 0x000fe20000410000 */
[----:B------:R-:W-:Y:S02]  /*6d00*/  HADD2.F32 R83, -RZ, R86.H0_H0 ;  /* 0x20000056ff537230 */ /* 0x000fe40000004100 */
[--C-:B------:R-:W-:Y:S02]  /*6d10*/  HADD2.F32 R89, -RZ, R136.reuse.H0_H0 ;  /* 0x20000088ff597230 */ /* 0x100fe40000004100 */
[----:B------:R-:W-:Y:S01]  /*6d20*/  FFMA.FTZ R81, R80, R81, R49 ;  /* 0x0000005150517223 */ /* 0x000fe20000010031 */
[----:B------:R-:W-:-:S02]  /*6d30*/  HADD2.F32 R91, -RZ, R136.H1_H1 ;  /* 0x30000088ff5b7230 */ /* 0x000fc40000004100 */
[----:B------:R-:W-:Y:S01]  /*6d40*/  FFMA.FTZ R83, R84, R83, R51 ;  /* 0x0000005354537223 */ /* 0x000fe20000010033 */
[----:B------:R-:W-:Y:S02]  /*6d50*/  FFMA.FTZ R80, R89, R85, R48 ;  /* 0x0000005559507223 */ /* 0x000fe40000010030 */
[----:B------:R-:W-:Y:S01]  /*6d60*/  FFMA.FTZ R82, R91, R87, R50 ;  /* 0x000000575b527223 */ /* 0x000fe20000010032 */
[----:B------:R-:W-:Y:S06]  /*6d70*/  BRA `(.L_x_56881) ;  /* 0x0000000000307947 */ /* 0x000fec0003800000 */
.L_x_56880:
[--C-:B0-----:R-:W-:Y:S02]  /*6d80*/  HADD2.F32 R84, -RZ, R86.reuse.H1_H1 ;  /* 0x30000056ff547230 */ /* 0x101fe40000004100 */
[C---:B-----5:R-:W-:Y:S01]  /*6d90*/  FMUL.FTZ R80, R116.reuse, R80 ;  /* 0x0000005074507220 */ /* 0x060fe20000410000 */
[----:B------:R-:W-:Y:S02]  /*6da0*/  HADD2.F32 R86, -RZ, R86.H0_H0 ;  /* 0x20000056ff567230 */ /* 0x000fe40000004100 */
        /* <DEDUP_REMOVED lines=9> */
.L_x_56881:
        /* <DEDUP_REMOVED lines=8> */
[--C-:B------:R-:W-:Y:S02]  /*6ec0*/  SHF.R.U64 R91, R34, 0x10, R35.reuse ;  /* 0x00000010225b7819 */ /* 0x100fe40000001223 */
[----:B------:R-:W-:Y:S01]  /*6ed0*/  SHF.R.U32.HI R90, RZ, 0x10, R35 ;  /* 0x00000010ff5a7819 */ /* 0x000fe20000011623 */
[----:B-1----:R-:W-:Y:S06]  /*6ee0*/  @!P1 BRA `(.L_x_56882) ;  /* 0x0000000000349947 */ /* 0x002fec0003800000 */
[----:B------:R-:W-:Y:S02]  /*6ef0*/  HADD2.F32 R91, -RZ, R91.H0_H0 ;  /* 0x2000005bff5b7230 */ /* 0x000fe40000004100 */
[C---:B-----5:R-:W-:Y:S01]  /*6f00*/  FMUL.FTZ R84, R116.reuse, R84 ;  /* 0x0000005474547220 */ /* 0x060fe20000410000 */
[----:B------:R-:W-:Y:S02]  /*6f10*/  HADD2.F32 R90, -RZ, R90.H0_H0 ;  /* 0x2000005aff5a7230 */ /* 0x000fe40000004100 */
[C---:B------:R-:W-:Y:S01]  /*6f20*/  FMUL.FTZ R85, R116.reuse, R85 ;  /* 0x0000005574557220 */ /* 0x040fe20000410000 */
[--C-:B------:R-:W-:Y:S02]  /*6f30*/  HADD2.F32 R89, -RZ, R138.reuse.H0_H0 ;  /* 0x2000008aff597230 */ /* 0x100fe40000004100 */
[C---:B------:R-:W-:Y:S01]  /*6f40*/  FMUL.FTZ R87, R116.reuse, R87 ;  /* 0x0000005774577220 */ /* 0x040fe20000410000 */
[----:B------:R-:W-:Y:S02]  /*6f50*/  HADD2.F32 R88, -RZ, R138.H1_H1 ;  /* 0x3000008aff587230 */ /* 0x000fe40000004100 */
[----:B------:R-:W-:Y:S01]  /*6f60*/  FMUL.FTZ R86, R116, R86 ;  /* 0x0000005674567220 */ /* 0x000fe20000410000 */
[----:B------:R-:W-:Y:S01]  /*6f70*/  FFMA.FTZ R85, R85, R91, R49 ;  /* 0x0000005b55557223 */ /* 0x000fe20000010031 */
[----:B------:R-:W-:Y:S01]  /*6f80*/  FFMA.FTZ R87, R87, R90, R51 ;  /* 0x0000005a57577223 */ /* 0x000fe20000010033 */
[----:B------:R-:W-:Y:S01]  /*6f90*/  FFMA.FTZ R84, R89, R84, R48 ;  /* 0x0000005459547223 */ /* 0x000fe20000010030 */
[----:B------:R-:W-:Y:S01]  /*6fa0*/  FFMA.FTZ R86, R88, R86, R50 ;  /* 0x0000005658567223 */ /* 0x000fe20000010032 */
[----:B------:R-:W-:Y:S06]  /*6fb0*/  BRA `(.L_x_56883) ;  /* 0x0000000000307947 */ /* 0x000fec0003800000 */
.L_x_56882:
        /* <DEDUP_REMOVED lines=12> */
.L_x_56883:
        /* <DEDUP_REMOVED lines=8> */
[----:B-1----:R-:W-:Y:S05]  /*7100*/  @!P1 BRA `(.L_x_56884) ;  /* 0x0000000000349947 */ /* 0x002fea0003800000 */
[C---:B-----5:R-:W-:Y:S01]  /*7110*/  FMUL.FTZ R93, R116.reuse, R90 ;  /* 0x0000005a745d7220 */ /* 0x060fe20000410000 */
[--C-:B------:R-:W-:Y:S02]  /*7120*/  HADD2.F32 R95, -RZ, R140.reuse.H0_H0 ;  /* 0x2000008cff5f7230 */ /* 0x100fe40000004100 */
[C---:B------:R-:W-:Y:S01]  /*7130*/  FMUL.FTZ R88, R116.reuse, R88 ;  /* 0x0000005874587220 */ /* 0x040fe20000410000 */
[--C-:B------:R-:W-:Y:S02]  /*7140*/  HADD2.F32 R94, -RZ, R159.reuse.H0_H0 ;  /* 0x2000009fff5e7230 */ /* 0x100fe40000004100 */
[C---:B------:R-:W-:Y:S01]  /*7150*/  FMUL.FTZ R89, R116.reuse, R89 ;  /* 0x0000005974597220 */ /* 0x040fe20000410000 */
[----:B------:R-:W-:Y:S02]  /*7160*/  HADD2.F32 R90, -RZ, R140.H1_H1 ;  /* 0x3000008cff5a7230 */ /* 0x000fe40000004100 */
[----:B------:R-:W-:Y:S01]  /*7170*/  FMUL.FTZ R91, R116, R91 ;  /* 0x0000005b745b7220 */ /* 0x000fe20000410000 */
[----:B------:R-:W-:-:S02]  /*7180*/  HADD2.F32 R92, -RZ, R159.H1_H1 ;  /* 0x3000009fff5c7230 */ /* 0x000fc40000004100 */
[----:B------:R-:W-:Y:S01]  /*7190*/  FFMA.FTZ R88, R95, R88, R48 ;  /* 0x000000585f587223 */ /* 0x000fe20000010030 */
[----:B------:R-:W-:Y:S01]  /*71a0*/  FFMA.FTZ R89, R89, R94, R49 ;  /* 0x0000005e59597223 */ /* 0x000fe20000010031 */
[----:B------:R-:W-:Y:S01]  /*71b0*/  FFMA.FTZ R90, R90, R93, R50 ;  /* 0x0000005d5a5a7223 */ /* 0x000fe20000010032 */
[----:B------:R-:W-:Y:S01]  /*71c0*/  FFMA.FTZ R91, R91, R92, R51 ;  /* 0x0000005c5b5b7223 */ /* 0x000fe20000010033 */
[----:B------:R-:W-:Y:S06]  /*71d0*/  BRA `(.L_x_56885) ;  /* 0x0000000000307947 */ /* 0x000fec0003800000 */
.L_x_56884:
        /* <DEDUP_REMOVED lines=8> */
[----:B------:R-:W-:Y:S01]  /*7260*/  FMUL.FTZ R88, R95, R88 ;  /* 0x000000585f587220 */ /* 0x000fe20000410000 */
[----:B------:R-:W-:Y:S01]  /*7270*/  FMUL.FTZ R89, R89, R94 ;  /* 0x0000005e59597220 */ /* 0x000fe20000410000 */
[----:B------:R-:W-:Y:S01]  /*7280*/  FMUL.FTZ R90, R90, R93 ;  /* 0x0000005d5a5a7220 */ /* 0x000fe20000410000 */
[----:B------:R-:W-:-:S07]  /*7290*/  FMUL.FTZ R91, R91, R92 ;  /* 0x0000005c5b5b7220 */ /* 0x000fce0000410000 */
.L_x_56885:
        /* <DEDUP_REMOVED lines=22> */
.L_x_56886:
        /* <DEDUP_REMOVED lines=12> */
.L_x_56887:
        /* <DEDUP_REMOVED lines=22> */
.L_x_56888:
        /* <DEDUP_REMOVED lines=12> */
.L_x_56889:
        /* <DEDUP_REMOVED lines=22> */
.L_x_56890:
        /* <DEDUP_REMOVED lines=12> */
.L_x_56891:
        /* <DEDUP_REMOVED lines=22> */
.L_x_56892:
        /* <DEDUP_REMOVED lines=12> */
.L_x_56893:
        /* <DEDUP_REMOVED lines=22> */
.L_x_56894:
        /* <DEDUP_REMOVED lines=12> */
.L_x_56895:
[----:B------:R-:W0:Y:S01]  /*7d40*/  @P1 LDC.64 R112, c[0x0][0x3a0] ;  /* 0x0000e800ff701b82 */ /* 0x000e220000000a00 */
[----:B------:R-:W-:Y:S01]  /*7d50*/  IADD3 R184, PT, PT, R158, 0x1e0, RZ ;  /* 0x000001e09eb87810 */ /* 0x000fe20007ffe0ff */
[----:B------:R-:W-:-:S04]  /*7d60*/  IMAD.WIDE.U32 R114, R183, 0x10, R186 ;  /* 0x00000010b7727825 */ /* 0x000fc800078e00ba */
[C---:B------:R-:W-:Y:S01]  /*7d70*/  IMAD.WIDE.U32 R118, R184.reuse, 0x10, R118 ;  /* 0x00000010b8767825 */ /* 0x040fe200078e0076 */
[----:B------:R1:W-:Y:S03]  /*7d80*/  STG.E.128 desc[UR6][R114.64], R108 ;  /* 0x0000006c72007986 */ /* 0x0003e6000c101d06 */
[----:B0-----:R-:W-:-:S05]  /*7d90*/  @P1 IMAD.WIDE.U32 R112, R184, 0x10, R112 ;  /* 0x00000010b8701825 */ /* 0x001fca00078e0070 */
[----:B------:R0:W5:Y:S04]  /*7da0*/  @P1 LDG.E.128 R48, desc[UR6][R112.64] ;  /* 0x0000000670301981 */ /* 0x000168000c1e1d00 */
[----:B-1----:R0:W5:Y:S01]  /*7db0*/  LDG.E.128 R112, desc[UR6][R118.64] ;  /* 0x0000000676707981 */ /* 0x002162000c1e1d00 */
[----:B------:R-:W-:Y:S05]  /*7dc0*/  @!P1 BRA `(.L_x_56896) ;  /* 0x0000000000349947 */ /* 0x000fea0003800000 */
[C---:B0----5:R-:W-:Y:S01]  /*7dd0*/  FMUL.FTZ R118, R116.reuse, R114 ;  /* 0x0000007274767220 */ /* 0x061fe20000410000 */
        /* <DEDUP_REMOVED lines=12> */
.L_x_56896:
        /* <DEDUP_REMOVED lines=12> */
.L_x_56897:
        /* <DEDUP_REMOVED lines=219> */
.L_x_56923:
[C---:B------:R-:W-:Y:S01]  /*8d10*/  FMUL.FTZ R116, R239.reuse, R239 ;  /* 0x000000efef747220 */ /* 0x040fe20000410000 */
[----:B------:R-:W-:Y:S01]  /*8d20*/  ISETP.NE.AND P0, PT, RZ, UR5, PT ;  /* 0x00000005ff007c0c */ /* 0x000fe2000bf05270 */
[----:B01----:R-:W-:Y:S01]  /*8d30*/  FADD.FTZ R118, R118, R185 ;  /* 0x000000b976767221 */ /* 0x003fe20000010000 */
[----:B------:R-:W0:Y:S01]  /*8d40*/  @!P2 LDC.64 R242, c[0x0][0x3c8] ;  /* 0x0000f200fff2ab82 */ /* 0x000e220000000a00 */
[----:B------:R-:W-:Y:S01]  /*8d50*/  HADD2.F32 R187, -RZ, R133.H0_H0 ;  /* 0x20000085ffbb7230 */ /* 0x000fe20000004100 */
[----:B------:R-:W-:Y:S01]  /*8d60*/  FSEL R117, R116, RZ, P0 ;  /* 0x000000ff74757208 */ /* 0x000fe20000000000 */
[----:B------:R-:W-:Y:S01]  /*8d70*/  FFMA.FTZ R118, R118, R186, UR10 ;  /* 0x0000000a76767e23 */ /* 0x000fe200080100ba */
[----:B------:R-:W-:Y:S01]  /*8d80*/  FSEL R116, R239, RZ, !P0 ;  /* 0x000000ffef747208 */ /* 0x000fe20004000000 */
[----:B------:R-:W-:Y:S02]  /*8d90*/  HADD2.F32 R188, -RZ, R32.H0_H0 ;  /* 0x20000020ffbc7230 */ /* 0x000fe40000004100 */
[----:B------:R-:W-:Y:S01]  /*8da0*/  FADD.FTZ R118, R118, R117 ;  /* 0x0000007576767221 */ /* 0x000fe20000010000 */
[----:B------:R-:W1:Y:S01]  /*8db0*/  LDC.64 R240, c[0x0][0x428] ;  /* 0x00010a00fff07b82 */ /* 0x000e620000000a00 */
        /* <DEDUP_REMOVED lines=68> */
[----:B0-----:R-:W-:-:S04]  /*9200*/  @!P2 IMAD.WIDE R242, R0, 0x4, R242 ;  /* 0x0000000400f2a825 */ /* 0x001fc800078e02f2 */
        /* <DEDUP_REMOVED lines=74> */
[----:B-1----:R-:W-:-:S04]  /*96b0*/  IMAD.WIDE.U32 R234, R158, 0x10, R240 ;  /* 0x000000109eea7825 */ /* 0x002fc800078e00f0 */
[----:B------:R-:W-:-:S04]  /*96c0*/  IMAD.WIDE.U32 R226, R160, 0x10, R240 ;  /* 0x00000010a0e27825 */ /* 0x000fc800078e00f0 */
[----:B0-----:R-:W-:Y:S01]  /*96d0*/  FFMA.FTZ R52, R187, R189, R188 ;  /* 0x000000bdbb347223 */ /* 0x001fe200000100bc */
[----:B------:R-:W-:-:S04]  /*96e0*/  IMAD.WIDE.U32 R228, R162, 0x10, R240 ;  /* 0x00000010a2e47825 */ /* 0x000fc800078e00f0 */
[--C-:B------:R-:W-:Y:S01]  /*96f0*/  IMAD.WIDE.U32 R230, R165, 0x10, R240.reuse ;  /* 0x00000010a5e67825 */ /* 0x100fe200078e00f0 */
[----:B------:R0:W-:Y:S03]  /*9700*/  STG.E.128 desc[UR6][R234.64], R52 ;  /* 0x00000034ea007986 */ /* 0x0001e6000c101d06 */
[----:B------:R-:W-:-:S04]  /*9710*/  IMAD.WIDE.U32 R232, R167, 0x10, R240 ;  /* 0x00000010a7e87825 */ /* 0x000fc800078e00f0 */
[----:B------:R-:W-:Y:S02]  /*9720*/  HADD2.F32 R167, -RZ, R131.H0_H0 ;  /* 0x20000083ffa77230 */ /* 0x000fe40000004100 */
[--C-:B------:R-:W-:Y:S02]  /*9730*/  HADD2.F32 R165, -RZ, R173.reuse.H0_H0 ;  /* 0x200000adffa57230 */ /* 0x100fe40000004100 */
        /* <DEDUP_REMOVED lines=93> */
[----:B-1----:R-:W-:Y:S02]  /*9d10*/  HADD2.F32 R71, -RZ, R137.H1_H1 ;  /* 0x30000089ff477230 */ /* 0x002fe40000004100 */
        /* <DEDUP_REMOVED lines=10> */
[----:B------:R-:W-:Y:S02]  /*9dc0*/  HADD2.F32 R69, -RZ, R139.H0_H0 ;  /* 0x2000008bff457230 */ /* 0x000fe40000004100 */
[----:B------:R-:W-:Y:S02]  /*9dd0*/  HADD2.F32 R64, -RZ, R14.H0_H0 ;  /* 0x2000000eff407230 */ /* 0x000fe40000004100 */
[----:B------:R-:W-:Y:S01]  /*9de0*/  FFMA.FTZ R63, R100, R70, R63 ;  /* 0x00000046643f7223 */ /* 0x000fe2000001003f */
[----:B------:R-:W-:-:S02]  /*9df0*/  HADD2.F32 R68, -RZ, R194.H0_H0 ;  /* 0x200000c2ff447230 */ /* 0x000fc40000004100 */
        /* <DEDUP_REMOVED lines=19> */
[----:B0-----:R-:W-:Y:S02]  /*9f30*/  HADD2.F32 R55, -RZ, R196.H1_H1 ;  /* 0x300000c4ff377230 */ /* 0x001fe40000004100 */
[----:B-1----:R-:W-:Y:S02]  /*9f40*/  HADD2.F32 R57, -RZ, R212.H1_H1 ;  /* 0x300000d4ff397230 */ /* 0x002fe40000004100 */
[----:B------:R-:W-:Y:S01]  /*9f50*/  FFMA.FTZ R71, R92, R97, R71 ;  /* 0x000000615c477223 */ /* 0x000fe20000010047 */
[----:B------:R-:W-:Y:S02]  /*9f60*/  HADD2.F32 R56, -RZ, R145.H0_H0 ;  /* 0x20000091ff387230 */ /* 0x000fe40000004100 */
[----:B------:R-:W-:Y:S02]  /*9f70*/  HADD2.F32 R59, -RZ, R8.H0_H0 ;  /* 0x20000008ff3b7230 */ /* 0x000fe40000004100 */
[----:B------:R-:W-:Y:S01]  /*9f80*/  FFMA.FTZ R55, R88, R55, R57 ;  /* 0x0000003758377223 */ /* 0x000fe20000010039 */
[----:B------:R-:W-:-:S04]  /*9f90*/  IMAD.WIDE.U32 R218, R175, 0x10, R240 ;  /* 0x00000010afda7825 */ /* 0x000fc800078e00f0 */
[----:B------:R-:W-:Y:S01]  /*9fa0*/  FFMA.FTZ R56, R56, R87, R59 ;  /* 0x0000005738387223 */ /* 0x000fe2000001003b */
[--C-:B------:R-:W-:Y:S01]  /*9fb0*/  IMAD.WIDE.U32 R220, R177, 0x10, R240.reuse ;  /* 0x00000010b1dc7825 */ /* 0x100fe200078e00f0 */
[----:B------:R0:W-:Y:S03]  /*9fc0*/  STG.E.128 desc[UR6][R218.64], R60 ;  /* 0x0000003cda007986 */ /* 0x0001e6000c101d06 */
[----:B------:R-:W-:Y:S01]  /*9fd0*/  IMAD.WIDE.U32 R222, R179, 0x10, R240 ;  /* 0x00000010b3de7825 */ /* 0x000fe200078e00f0 */
[----:B------:R1:W-:Y:S03]  /*9fe0*/  STG.E.128 desc[UR6][R220.64], R64 ;  /* 0x00000040dc007986 */ /* 0x0003e6000c101d06 */
[----:B------:R-:W-:Y:S01]  /*9ff0*/  HADD2.F32 R57, -RZ, R197.H0_H0 ;  /* 0x200000c5ff397230 */ /* 0x000fe20000004100 */
[----:B------:R2:W-:Y:S01]  /*a000*/  STG.E.128 desc[UR6][R222.64], R68 ;  /* 0x00000044de007986 */ /* 0x0005e2000c101d06 */
[----:B------:R-:W-:-:S02]  /*a010*/  HADD2.F32 R59, -RZ, R213.H0_H0 ;  /* 0x200000d5ff3b7230 */ /* 0x000fc40000004100 */
[----:B------:R-:W-:Y:S02]  /*a020*/  HADD2.F32 R58, -RZ, R145.H1_H1 ;  /* 0x30000091ff3a7230 */ /* 0x000fe40000004100 */
[----:B------:R-:W-:Y:S02]  /*a030*/  HADD2.F32 R92, -RZ, R143.H0_H0 ;  /* 0x2000008fff5c7230 */ /* 0x000fe40000004100 */
[----:B------:R-:W-:Y:S01]  /*a040*/  FFMA.FTZ R57, R86, R57, R59 ;  /* 0x0000003956397223 */ /* 0x000fe2000001003b */
[----:B------:R-:W-:Y:S02]  /*a050*/  HADD2.F32 R97, -RZ, R10.H0_H0 ;  /* 0x2000000aff617230 */ /* 0x000fe40000004100 */
[----:B------:R-:W-:Y:S02]  /*a060*/  HADD2.F32 R93, -RZ, R196.H0_H0 ;  /* 0x200000c4ff5d7230 */ /* 0x000fe40000004100 */
[----:B0-----:R-:W-:Y:S02]  /*a070*/  HADD2.F32 R61, -RZ, R197.H1_H1 ;  /* 0x300000c5ff3d7230 */ /* 0x001fe40000004100 */
[----:B------:R-:W-:Y:S01]  /*a080*/  FFMA.FTZ R52, R92, R91, R97 ;  /* 0x0000005b5c347223 */ /* 0x000fe20000010061 */
[----:B------:R-:W-:-:S02]  /*a090*/  HADD2.F32 R63, -RZ, R213.H1_H1 ;  /* 0x300000d5ff3f7230 */ /* 0x000fc40000004100 */
[----:B-1----:R-:W-:Y:S02]  /*a0a0*/  HADD2.F32 R65, -RZ, R198.H0_H0 ;  /* 0x200000c6ff417230 */ /* 0x002fe40000004100 */
        /* <DEDUP_REMOVED lines=13> */
[----:B------:R-:W-:Y:S01]  /*a180*/  FFMA.FTZ R65, R73, R66, R68 ;  /* 0x0000004249417223 */ /* 0x000fe20000010044 */
[----:B------:R-:W-:Y:S02]  /*a190*/  HADD2.F32 R69, -RZ, R9.H0_H0 ;  /* 0x20000009ff457230 */ /* 0x000fe40000004100 */
[----:B------:R-:W-:Y:S02]  /*a1a0*/  HADD2.F32 R62, -RZ, R147.H1_H1 ;  /* 0x30000093ff3e7230 */ /* 0x000fe40000004100 */
[----:B------:R-:W-:Y:S01]  /*a1b0*/  FFMA.FTZ R66, R71, R72, R70 ;  /* 0x0000004847427223 */ /* 0x000fe20000010046 */
[----:B------:R-:W-:Y:S01]  /*a1c0*/  HADD2.F32 R67, -RZ, R7.H0_H0 ;  /* 0x20000007ff437230 */ /* 0x000fe20000004100 */
[----:B------:R-:W0:Y:S01]  /*a1d0*/  LDC.64 R72, c[0x0][0x380] ;  /* 0x0000e000ff487b82 */ /* 0x000e220000000a00 */
[----:B------:R-:W-:Y:S01]  /*a1e0*/  FFMA.FTZ R58, R58, R85, R69 ;  /* 0x000000553a3a7223 */ /* 0x000fe20000010045 */
[----:B------:R-:W-:Y:S02]  /*a1f0*/  HADD2.F32 R64, -RZ, R149.H0_H0 ;  /* 0x20000095ff407230 */ /* 0x000fe40000004100 */
[----:B------:R-:W-:-:S02]  /*a200*/  HADD2.F32 R69, -RZ, R4.H0_H0 ;  /* 0x20000004ff457230 */ /* 0x000fc40000004100 */
[----:B------:R-:W-:Y:S01]  /*a210*/  FFMA.FTZ R62, R62, R81, R67 ;  /* 0x000000513e3e7223 */ /* 0x000fe20000010043 */
[----:B------:R-:W-:Y:S02]  /*a220*/  HADD2.F32 R95, -RZ, R212.H0_H0 ;  /* 0x200000d4ff5f7230 */ /* 0x000fe40000004100 */
[----:B------:R-:W-:Y:S02]  /*a230*/  HADD2.F32 R94, -RZ, R143.H1_H1 ;  /* 0x3000008fff5e7230 */ /* 0x000fe40000004100 */
[----:B------:R-:W-:Y:S01]  /*a240*/  FFMA.FTZ R64, R64, R79, R69 ;  /* 0x0000004f40407223 */ /* 0x000fe20000010045 */
        /* <DEDUP_REMOVED lines=8> */
[--C-:B------:R-:W-:Y:S02]  /*a2d0*/  HADD2.F32 R68, -RZ, R151.reuse.H0_H0 ;  /* 0x20000097ff447230 */ /* 0x100fe40000004100 */
[----:B------:R-:W-:Y:S02]  /*a2e0*/  HADD2.F32 R85, -RZ, R2.H0_H0 ;  /* 0x20000002ff557230 */ /* 0x000fe40000004100 */
[----:B------:R-:W-:Y:S01]  /*a2f0*/  FFMA.FTZ R69, R76, R71, R79 ;  /* 0x000000474c457223 */ /* 0x000fe2000001004f */
[----:B------:R-:W-:Y:S01]  /*a300*/  HADD2.F32 R70, -RZ, R151.H1_H1 ;  /* 0x30000097ff467230 */ /* 0x000fe20000004100 */
[----:B0-----:R-:W-:Y:S01]  /*a310*/  LEA R0, R72, R0, 0x2 ;  /* 0x0000000048007211 */ /* 0x001fe200078e10ff */
[----:B------:R-:W-:-:S02]  /*a320*/  HADD2.F32 R87, -RZ, R3.H0_H0 ;  /* 0x20000003ff577230 */ /* 0x000fc40000004100 */
[----:B------:R-:W-:Y:S01]  /*a330*/  FFMA.FTZ R68, R68, R77, R85 ;  /* 0x0000004d44447223 */ /* 0x000fe20000010055 */
[----:B------:R-:W-:Y:S01]  /*a340*/  HADD2.F32 R81, -RZ, R200.H1_H1 ;  /* 0x300000c8ff517230 */ /* 0x000fe20000004100 */
[----:B------:R-:W-:Y:S01]  /*a350*/  ISETP.GE.AND P0, PT, R0, R73, PT ;  /* 0x000000490000720c */ /* 0x000fe20003f06270 */
[----:B------:R-:W-:Y:S02]  /*a360*/  HADD2.F32 R83, -RZ, R216.H1_H1 ;  /* 0x300000d8ff537230 */ /* 0x000fe40000004100 */
[----:B------:R-:W-:Y:S01]  /*a370*/  FFMA.FTZ R70, R70, R75, R87 ;  /* 0x0000004b46467223 */ /* 0x000fe20000010057 */
[----:B------:R-:W-:-:S04]  /*a380*/  IMAD.WIDE.U32 R116, R180, 0x10, R240 ;  /* 0x00000010b4747825 */ /* 0x000fc800078e00f0 */
[----:B------:R-:W-:Y:S01]  /*a390*/  FFMA.FTZ R71, R74, R81, R83 ;  /* 0x000000514a477223 */ /* 0x000fe20000010053 */
[--C-:B------:R-:W-:Y:S01]  /*a3a0*/  IMAD.WIDE.U32 R118, R181, 0x10, R240.reuse ;  /* 0x00000010b5767825 */ /* 0x100fe200078e00f0 */
[----:B------:R0:W-:Y:S03]  /*a3b0*/  STG.E.128 desc[UR6][R116.64], R52 ;  /* 0x0000003474007986 */ /* 0x0001e6000c101d06 */
        /* <DEDUP_REMOVED lines=9> */
.L_x_56858:
[----:B------:R-:W-:Y:S01]  /*a450*/  HFMA2 R117, -RZ, RZ, 0, 5.9604644775390625e-08 ;  /* 0x00000001ff757431 */ /* 0x000fe200000001ff */
[----:B------:R-:W-:Y:S01]  /*a460*/  BSSY B0, `(.L_x_56900) ;  /* 0x0000006000007945 */ /* 0x000fe20003800000 */
[----:B------:R-:W-:Y:S02]  /*a470*/  MOV R116, 0x1f ;  /* 0x0000001f00747802 */ /* 0x000fe40000000f00 */
[----:B------:R-:W-:-:S07]  /*a480*/  MOV R119, 0xffffffff ;  /* 0xffffffff00777802 */ /* 0x000fce0000000f00 */
[----:B------:R-:W-:Y:S05]  /*a490*/  WARPSYNC.COLLECTIVE R119, `(.L_x_56901) ;  /* 0x0000000077087348 */ /* 0x000fea0003c00000 */
[----:B------:R0:W1:Y:S02]  /*a4a0*/  SHFL.BFLY P0, R185, R118, R117, R116 ;  /* 0x0c00007576b97389 */ /* 0x0000640000000074 */
[----:B01----:R-:W-:Y:S05]  /*a4b0*/  ENDCOLLECTIVE ;  /* 0x000000000000791b */ /* 0x003fea0003800000 */
.L_x_56901:
[----:B------:R-:W-:Y:S05]  /*a4c0*/  BSYNC B0 ;  /* 0x0000000000007941 */ /* 0x000fea0003800000 */
.L_x_56900:
        /* <DEDUP_REMOVED lines=8> */
.L_x_56902:
[----:B------:R-:W-:Y:S02]  /*a550*/  HFMA2 R117, -RZ, RZ, 0, 2.384185791015625e-07 ;  /* 0x00000004ff757431 */ /* 0x000fe400000001ff */
[----:B------:R-:W-:-:S07]  /*a560*/  FADD.FTZ R118, R118, R185 ;  /* 0x000000b976767221 */ /* 0x000fce0000010000 */
[----:B------:R-:W-:Y:S05]  /*a570*/  WARPSYNC.COLLECTIVE R119, `(.L_x_56903) ;  /* 0x0000000077087348 */ /* 0x000fea0003c00000 */
[----:B------:R0:W1:Y:S02]  /*a580*/  SHFL.BFLY P0, R185, R118, R117, R116 ;  /* 0x0c00007576b97389 */ /* 0x0000640000000074 */
[----:B01----:R-:W-:Y:S05]  /*a590*/  ENDCOLLECTIVE ;  /* 0x000000000000791b */ /* 0x003fea0003800000 */
.L_x_56903:
[----:B------:R-:W-:Y:S01]  /*a5a0*/  MOV R117, 0x8 ;  /* 0x0000000800757802 */ /* 0x000fe20000000f00 */
[----:B------:R-:W-:-:S07]  /*a5b0*/  FADD.FTZ R118, R118, R185 ;  /* 0x000000b976767221 */ /* 0x000fce0000010000 */
[----:B------:R-:W-:Y:S05]  /*a5c0*/  WARPSYNC.COLLECTIVE R119, `(.L_x_56904) ;  /* 0x0000000077087348 */ /* 0x000fea0003c00000 */
[----:B------:R0:W1:Y:S02]  /*a5d0*/  SHFL.BFLY P0, R185, R118, R117, R116 ;  /* 0x0c00007576b97389 */ /* 0x0000640000000074 */
[----:B01----:R-:W-:Y:S05]  /*a5e0*/  ENDCOLLECTIVE ;  /* 0x000000000000791b */ /* 0x003fea0003800000 */
.L_x_56904:
[----:B------:R-:W-:Y:S02]  /*a5f0*/  HFMA2 R117, -RZ, RZ, 0, 9.5367431640625e-07 ;  /* 0x00000010ff757431 */ /* 0x000fe400000001ff */
[----:B------:R-:W-:-:S07]  /*a600*/  FADD.FTZ R118, R118, R185 ;  /* 0x000000b976767221 */ /* 0x000fce0000010000 */
[----:B------:R-:W-:Y:S05]  /*a610*/  WARPSYNC.COLLECTIVE R119, `(.L_x_56905) ;  /* 0x0000000077087348 */ /* 0x000fea0003c00000 */
[----:B------:R0:W1:Y:S02]  /*a620*/  SHFL.BFLY P0, R185, R118, R117, R116 ;  /* 0x0c00007576b97389 */ /* 0x0000640000000074 */
[----:B01----:R-:W-:Y:S05]  /*a630*/  ENDCOLLECTIVE ;  /* 0x000000000000791b */ /* 0x003fea0003800000 */
.L_x_56905:
        /* <DEDUP_REMOVED lines=131> */
[----:B------:R-:W-:-:S07]  /*ae70*/  HFMA2 R116, -RZ, RZ, 0, 1.847743988037109375e-06 ;  /* 0x0000001fff747431 */ /* 0x000fce00000001ff */
[----:B------:R-:W-:Y:S05]  /*ae80*/  WARPSYNC.COLLECTIVE R119, `(.L_x_56906) ;  /* 0x0000000077087348 */ /* 0x000fea0003c00000 */
[----:B------:R0:W1:Y:S02]  /*ae90*/  SHFL.BFLY P0, R185, R118, R117, R116 ;  /* 0x0c00007576b97389 */ /* 0x0000640000000074 */
[----:B01----:R-:W-:Y:S05]  /*aea0*/  ENDCOLLECTIVE ;  /* 0x000000000000791b */ /* 0x003fea0003800000 */
.L_x_56906:
[----:B------:R-:W-:Y:S01]  /*aeb0*/  MOV R117, 0x2 ;  /* 0x0000000200757802 */ /* 0x000fe20000000f00 */
[----:B------:R-:W-:-:S07]  /*aec0*/  FADD.FTZ R118, R118, R185 ;  /* 0x000000b976767221 */ /* 0x000fce0000010000 */
[----:B------:R-:W-:Y:S05]  /*aed0*/  WARPSYNC.COLLECTIVE R119, `(.L_x_56907) ;  /* 0x0000000077087348 */ /* 0x000fea0003c00000 */
[----:B------:R0:W1:Y:S02]  /*aee0*/  SHFL.BFLY P0, R185, R118, R117, R116 ;  /* 0x0c00007576b97389 */ /* 0x0000640000000074 */
[----:B01----:R-:W-:Y:S05]  /*aef0*/  ENDCOLLECTIVE ;  /* 0x000000000000791b */ /* 0x003fea0003800000 */
.L_x_56907:
[----:B------:R-:W-:Y:S02]  /*af00*/  HFMA2 R117, -RZ, RZ, 0, 2.384185791015625e-07 ;  /* 0x00000004ff757431 */ /* 0x000fe400000001ff */
[----:B------:R-:W-:-:S07]  /*af10*/  FADD.FTZ R118, R118, R185 ;  /* 0x000000b976767221 */ /* 0x000fce0000010000 */
[----:B------:R-:W-:Y:S05]  /*af20*/  WARPSYNC.COLLECTIVE R119, `(.L_x_56908) ;  /* 0x0000000077087348 */ /* 0x000fea0003c00000 */
[----:B------:R0:W1:Y:S02]  /*af30*/  SHFL.BFLY P0, R185, R118, R117, R116 ;  /* 0x0c00007576b97389 */ /* 0x0000640000000074 */
[----:B01----:R-:W-:Y:S05]  /*af40*/  ENDCOLLECTIVE ;  /* 0x000000000000791b */ /* 0x003fea0003800000 */
.L_x_56908:
[----:B------:R-:W-:Y:S01]  /*af50*/  MOV R117, 0x8 ;  /* 0x0000000800757802 */ /* 0x000fe20000000f00 */
[----:B------:R-:W-:-:S07]  /*af60*/  FADD.FTZ R118, R118, R185 ;  /* 0x000000b976767221 */ /* 0x000fce0000010000 */
[----:B------:R-:W-:Y:S05]  /*af70*/  WARPSYNC.COLLECTIVE R119, `(.L_x_56909) ;  /* 0x0000000077087348 */ /* 0x000fea0003c00000 */
[----:B------:R0:W1:Y:S02]  /*af80*/  SHFL.BFLY P0, R185, R118, R117, R116 ;  /* 0x0c00007576b97389 */ /* 0x0000640000000074 */
[----:B01----:R-:W-:Y:S05]  /*af90*/  ENDCOLLECTIVE ;  /* 0x000000000000791b */ /* 0x003fea0003800000 */
.L_x_56909:
[----:B------:R-:W-:Y:S02]  /*afa0*/  HFMA2 R117, -RZ, RZ, 0, 9.5367431640625e-07 ;  /* 0x00000010ff757431 */ /* 0x000fe400000001ff */
[----:B------:R-:W-:-:S07]  /*afb0*/  FADD.FTZ R118, R118, R185 ;  /* 0x000000b976767221 */ /* 0x000fce0000010000 */
[----:B------:R-:W-:Y:S05]  /*afc0*/  WARPSYNC.COLLECTIVE R119, `(.L_x_56910) ;  /* 0x0000000077087348 */ /* 0x000fea0003c00000 */
[----:B------:R0:W1:Y:S02]  /*afd0*/  SHFL.BFLY P0, R185, R118, R117, R116 ;  /* 0x0c00007576b97389 */ /* 0x0000640000000074 */
[----:B01----:R-:W-:Y:S05]  /*afe0*/  ENDCOLLECTIVE ;  /* 0x000000000000791b */ /* 0x003fea0003800000 */
.L_x_56910:
[----:B------:R-:W-:Y:S05]  /*aff0*/  BRA `(.L_x_56911) ;  /* 0xffffff8800d47947 */ /* 0x000fea000383ffff */
.L_x_56898:
[----:B------:R-:W-:Y:S01]  /*b000*/  HFMA2 R116, -RZ, RZ, 0, 1.847743988037109375e-06 ;  /* 0x0000001fff747431 */ /* 0x000fe200000001ff */
[----:B------:R-:W-:Y:S01]  /*b010*/  BSSY B0, `(.L_x_56912) ;  /* 0x0000006000007945 */ /* 0x000fe20003800000 */
[----:B------:R-:W-:Y:S02]  /*b020*/  MOV R117, 0x1 ;  /* 0x0000000100757802 */ /* 0x000fe40000000f00 */
[----:B------:R-:W-:-:S07]  /*b030*/  MOV R119, 0xffffffff ;  /* 0xffffffff00777802 */ /* 0x000fce0000000f00 */
[----:B------:R-:W-:Y:S05]  /*b040*/  WARPSYNC.COLLECTIVE R119, `(.L_x_56913) ;  /* 0x0000000077087348 */ /* 0x000fea0003c00000 */
[----:B------:R0:W1:Y:S02]  /*b050*/  SHFL.BFLY P0, R185, R118, R117, R116 ;  /* 0x0c00007576b97389 */ /* 0x0000640000000074 */
[----:B01----:R-:W-:Y:S05]  /*b060*/  ENDCOLLECTIVE ;  /* 0x000000000000791b */ /* 0x003fea0003800000 */
.L_x_56913:
[----:B------:R-:W-:Y:S05]  /*b070*/  BSYNC B0 ;  /* 0x0000000000007941 */ /* 0x000fea0003800000 */
.L_x_56912:
        /* <DEDUP_REMOVED lines=8> */
.L_x_56914:
[----:B------:R-:W-:Y:S02]  /*b100*/  HFMA2 R117, -RZ, RZ, 0, 2.384185791015625e-07 ;  /* 0x00000004ff757431 */ /* 0x000fe400000001ff */
[----:B------:R-:W-:-:S07]  /*b110*/  FADD.FTZ R118, R118, R185 ;  /* 0x000000b976767221 */ /* 0x000fce0000010000 */
[----:B------:R-:W-:Y:S05]  /*b120*/  WARPSYNC.COLLECTIVE R119, `(.L_x_56915) ;  /* 0x0000000077087348 */ /* 0x000fea0003c00000 */
[----:B------:R0:W1:Y:S02]  /*b130*/  SHFL.BFLY P0, R185, R118, R117, R116 ;  /* 0x0c00007576b97389 */ /* 0x0000640000000074 */
[----:B01----:R-:W-:Y:S05]  /*b140*/  ENDCOLLECTIVE ;  /* 0x000000000000791b */ /* 0x003fea0003800000 */
.L_x_56915:
[----:B------:R-:W-:Y:S01]  /*b150*/  MOV R117, 0x8 ;  /* 0x0000000800757802 */ /* 0x000fe20000000f00 */
[----:B------:R-:W-:-:S07]  /*b160*/  FADD.FTZ R118, R118, R185 ;  /* 0x000000b976767221 */ /* 0x000fce0000010000 */
[----:B------:R-:W-:Y:S05]  /*b170*/  WARPSYNC.COLLECTIVE R119, `(.L_x_56916) ;  /* 0x0000000077087348 */ /* 0x000fea0003c00000 */
[----:B------:R0:W1:Y:S02]  /*b180*/  SHFL.BFLY P0, R185, R118, R117, R116 ;  /* 0x0c00007576b97389 */ /* 0x0000640000000074 */
[----:B01----:R-:W-:Y:S05]  /*b190*/  ENDCOLLECTIVE ;  /* 0x000000000000791b */ /* 0x003fea0003800000 */
.L_x_56916:
[----:B------:R-:W-:Y:S02]  /*b1a0*/  HFMA2 R117, -RZ, RZ, 0, 9.5367431640625e-07 ;  /* 0x00000010ff757431 */ /* 0x000fe400000001ff */
[----:B------:R-:W-:-:S07]  /*b1b0*/  FADD.FTZ R118, R118, R185 ;  /* 0x000000b976767221 */ /* 0x000fce0000010000 */
[----:B------:R-:W-:Y:S05]  /*b1c0*/  WARPSYNC.COLLECTIVE R119, `(.L_x_56917) ;  /* 0x0000000077087348 */ /* 0x000fea0003c00000 */
[----:B------:R0:W1:Y:S02]  /*b1d0*/  SHFL.BFLY P0, R185, R118, R117, R116 ;  /* 0x0c00007576b97389 */ /* 0x0000640000000074 */
[----:B01----:R-:W-:Y:S05]  /*b1e0*/  ENDCOLLECTIVE ;  /* 0x000000000000791b */ /* 0x003fea0003800000 */
.L_x_56917:
        /* <DEDUP_REMOVED lines=135> */
.L_x_56918:
[----:B------:R-:W-:Y:S01]  /*ba60*/  MOV R117, 0x2 ;  /* 0x0000000200757802 */ /* 0x000fe20000000f00 */
[----:B------:R-:W-:-:S07]  /*ba70*/  FADD.FTZ R118, R118, R185 ;  /* 0x000000b976767221 */ /* 0x000fce0000010000 */
[----:B------:R-:W-:Y:S05]  /*ba80*/  WARPSYNC.COLLECTIVE R119, `(.L_x_56919) ;  /* 0x0000000077087348 */ /* 0x000fea0003c00000 */
[----:B------:R0:W1:Y:S02]  /*ba90*/  SHFL.BFLY P0, R185, R118, R117, R116 ;  /* 0x0c00007576b97389 */ /* 0x0000640000000074 */
[----:B01----:R-:W-:Y:S05]  /*baa0*/  ENDCOLLECTIVE ;  /* 0x000000000000791b */ /* 0x003fea0003800000 */
.L_x_56919:
[----:B------:R-:W-:Y:S02]  /*bab0*/  HFMA2 R117, -RZ, RZ, 0, 2.384185791015625e-07 ;  /* 0x00000004ff757431 */ /* 0x000fe400000001ff */
[----:B------:R-:W-:-:S07]  /*bac0*/  FADD.FTZ R118, R118, R185 ;  /* 0x000000b976767221 */ /* 0x000fce0000010000 */
[----:B------:R-:W-:Y:S05]  /*bad0*/  WARPSYNC.COLLECTIVE R119, `(.L_x_56920) ;  /* 0x0000000077087348 */ /* 0x000fea0003c00000 */
[----:B------:R0:W1:Y:S02]  /*bae0*/  SHFL.BFLY P0, R185, R118, R117, R116 ;  /* 0x0c00007576b97389 */ /* 0x0000640000000074 */
[----:B01----:R-:W-:Y:S05]  /*baf0*/  ENDCOLLECTIVE ;  /* 0x000000000000791b */ /* 0x003fea0003800000 */
.L_x_56920:
[----:B------:R-:W-:Y:S01]  /*bb00*/  MOV R117, 0x8 ;  /* 0x0000000800757802 */ /* 0x000fe20000000f00 */
[----:B------:R-:W-:-:S07]  /*bb10*/  FADD.FTZ R118, R118, R185 ;  /* 0x000000b976767221 */ /* 0x000fce0000010000 */
[----:B------:R-:W-:Y:S05]  /*bb20*/  WARPSYNC.COLLECTIVE R119, `(.L_x_56921) ;  /* 0x0000000077087348 */ /* 0x000fea0003c00000 */
[----:B------:R0:W1:Y:S02]  /*bb30*/  SHFL.BFLY P0, R185, R118, R117, R116 ;  /* 0x0c00007576b97389 */ /* 0x0000640000000074 */
[----:B01----:R-:W-:Y:S05]  /*bb40*/  ENDCOLLECTIVE ;  /* 0x000000000000791b */ /* 0x003fea0003800000 */
.L_x_56921:
[----:B------:R-:W-:Y:S02]  /*bb50*/  HFMA2 R117, -RZ, RZ, 0, 9.5367431640625e-07 ;  /* 0x00000010ff757431 */ /* 0x000fe400000001ff */
[----:B------:R-:W-:-:S07]  /*bb60*/  FADD.FTZ R118, R118, R185 ;  /* 0x000000b976767221 */ /* 0x000fce0000010000 */
[----:B------:R-:W-:Y:S05]  /*bb70*/  WARPSYNC.COLLECTIVE R119, `(.L_x_56922) ;  /* 0x0000000077087348 */ /* 0x000fea0003c00000 */
[----:B------:R0:W1:Y:S02]  /*bb80*/  SHFL.BFLY P0, R185, R118, R117, R116 ;  /* 0x0c00007576b97389 */ /* 0x0000640000000074 */
[----:B01----:R-:W-:Y:S05]  /*bb90*/  ENDCOLLECTIVE ;  /* 0x000000000000791b */ /* 0x003fea0003800000 */
.L_x_56922:
[----:B------:R-:W-:Y:S05]  /*bba0*/  BRA `(.L_x_56923) ;  /* 0xffffffd000587947 */ /* 0x000fea000383ffff */
.L_x_56924:
        /* <DEDUP_REMOVED lines=13> */
.L_x_71553:


//--------------------- .text._ZN10layer_norm13ln_fwd_kernelINS_13Kernel_traitsI6__halfffffjLj2048ELj1ELj4ELj1ELj16ENS_18Kernel_traits_baseILj2048ES2_ffffjLj128EEEEELb0ELb1ELb1ELb0EEEvNS_9FwdParamsE --------------------------
	.section	.text._ZN10layer_norm13ln_fwd_kernelINS_13Kernel_traitsI6__halfffffjLj2048ELj1ELj4ELj1ELj16ENS_18Kernel_traits_baseILj2048ES2_ffffjLj128EEEEELb0ELb1ELb1ELb0EEEvNS_9FwdParamsE,"ax",@progbits
	.align	128
        .global         _ZN10layer_norm13ln_fwd_kernelINS_13Kernel_traitsI6__halfffffjLj2048ELj1ELj4ELj1ELj16ENS_18Kernel_traits_baseILj2048ES2_ffffjLj128EEEEELb0ELb1ELb1ELb0EEEvNS_9FwdParamsE
        .type           _ZN10layer_norm13ln_fwd_kernelINS_13Kernel_traitsI6__halfffffjLj2048ELj1ELj4ELj1ELj16ENS_18Kernel_traits_baseILj2048ES2_ffffjLj128EEEEELb0ELb1ELb1ELb0EEEvNS_9FwdParamsE,@function
        .size           _ZN10layer_norm13ln_fwd_kernelINS_13Kernel_traitsI6__halfffffjLj2048ELj1ELj4ELj1ELj16ENS_18Kernel_traits_baseILj2048ES2_ffffjLj128EEEEELb0ELb1ELb1ELb0EEEvNS_9FwdParamsE,(.L_x_71554 - _ZN10layer_norm13ln_fwd_kernelINS_13Kernel_traitsI6__halfffffjLj2048ELj1ELj4ELj1ELj16ENS_18Kernel_traits_baseILj2048ES2_ffffjLj128EEEEELb0ELb1ELb1ELb0EEEvNS_9FwdParamsE)
        .other          _ZN10layer_norm13ln_fwd_kernelINS_13Kernel_traitsI6__halfffffjLj2048ELj1ELj4ELj1ELj16ENS_18Kernel_traits_baseILj2048ES2_ffffjLj128EEEEELb0ELb1ELb1ELb0EEEvNS_9FwdParamsE,@"STO_CUDA_ENTRY STV_DEFAULT"
_ZN10layer_norm13ln_fwd_kernelINS_13Kernel_traitsI6__halfffffjLj2048ELj1ELj4ELj1ELj16ENS_18Kernel_traits_baseILj2048ES2_ffffjLj128EEEEELb0ELb1ELb1ELb0EEEvNS_9FwdParamsE:
.text._ZN10layer_norm13ln_fwd_kernelINS_13Kernel_traitsI6__halfffffjLj2048ELj1ELj4ELj1ELj16ENS_18Kernel_traits_baseILj2048ES2_ffffjLj128EEEEELb0ELb1ELb1ELb0EEEvNS_9FwdParamsE:
        /* <DEDUP_REMOVED lines=196> */
.L_x_56926:
        /* <DEDUP_REMOVED lines=143> */
.L_x_56927:
[----:B------:R-:W-:Y:S05]  /*1530*/  BSYNC.RECONVERGENT B0 ;  /* 0x0000000000007941 */ /* 0x000fea0003800200 */
.L_x_56925:
[----:B------:R-:W0:Y:S02]  /*1540*/  LDCU UR4, c[0x0][0x384] ;  /* 0x00007080ff0477ac */ /* 0x000e240008000800 */
[----:B0-----:R-:W-:-:S13]  /*1550*/  ISETP.GE.AND P0, PT, R0, UR4, PT ;  /* 0x0000000400007c0c */ /* 0x001fda000bf06270 */
[----:B------:R-:W-:Y:S05]  /*1560*/  @P0 EXIT ;  /* 0x000000000000094d */ /* 0x000fea0003800000 */
[----:B-----5:R-:W-:Y:S01]  /*1570*/  MOV R153, R44 ;  /* 0x0000002c00997202 */ /* 0x020fe20000000f00 */
[----:B------:R-:W0:Y:S01]  /*1580*/  LDCU UR10, c[0x0][0x40c] ;  /* 0x00008180ff0a77ac */ /* 0x000e220008000800 */
[----:B------:R-:W-:Y:S02]  /*1590*/  SHF.R.U64 R70, R44, 0x10, R45 ;  /* 0x000000102c467819 */ /* 0x000fe4000000122d */
[----:B------:R-:W-:Y:S01]  /*15a0*/  MOV R131, R40 ;  /* 0x0000002800837202 */ /* 0x000fe20000000f00 */
[----:B------:R-:W1:Y:S01]  /*15b0*/  LDCU.U8 UR8, c[0x0][0x410] ;  /* 0x00008200ff0877ac */ /* 0x000e620008000000 */
[----:B------:R-:W-:Y:S02]  /*15c0*/  MOV R44, R41 ;  /* 0x00000029002c7202 */ /* 0x000fe40000000f00 */
[--C-:B------:R-:W-:Y:S01]  /*15d0*/  SHF.R.U64 R130, R40, 0x10, R41.reuse ;  /* 0x0000001028827819 */ /* 0x100fe20000001229 */
[----:B------:R-:W2:Y:S01]  /*15e0*/  LDCU UR9, c[0x0][0x448] ;  /* 0x00008900ff0977ac */ /* 0x000ea20008000800 */
[----:B------:R-:W-:-:S02]  /*15f0*/  SHF.R.U32.HI R71, RZ, 0x10, R41 ;  /* 0x00000010ff477819 */ /* 0x000fc40000011629 */
[----:B------:R-:W-:Y:S01]  /*1600*/  MOV R127, R36 ;  /* 0x00000024007f7202 */ /* 0x000fe20000000f00 */
[----:B------:R-:W3:Y:S01]  /*1610*/  LDCU.64 UR4, c[0x0][0x3a0] ;  /* 0x00007400ff0477ac */ /* 0x000ee20008000a00 */
        /* <DEDUP_REMOVED lines=50> */
[----:B------:R-:W-:Y:S02]  /*1940*/  SHF.R.U64 R114, R6, 0x10, R7 ;  /* 0x0000001006727819 */ /* 0x000fe40000001207 */
[----:B------:R-:W-:Y:S01]  /*1950*/  MOV R176, R12 ;  /* 0x0000000c00b07202 */ /* 0x000fe20000000f00 */
[----:B------:R-:W-:Y:S01]  /*1960*/  HADD2.F32 R113, -RZ, R4.H0_H0 ;  /* 0x20000004ff717230 */ /* 0x000fe20000004100 */
[----:B------:R-:W-:Y:S01]  /*1970*/  MOV R14, R13 ;  /* 0x0000000d000e7202 */ /* 0x000fe20000000f00 */
[----:B------:R-:W-:Y:S01]  /*1980*/  HADD2.F32 R114, -RZ, R114.H0_H0 ;  /* 0x20000072ff727230 */ /* 0x000fe20000004100 */
[----:B------:R-:W-:-:S02]  /*1990*/  SHF.R.U64 R177, R12, 0x10, R13 ;  /* 0x000000100cb17819 */ /* 0x000fc4000000120d */
        /* <DEDUP_REMOVED lines=8> */
[----:B------:R-:W-:Y:S02]  /*1a20*/  MOV R10, R9 ;  /* 0x00000009000a7202 */ /* 0x000fe40000000f00 */
[--C-:B------:R-:W-:Y:S02]  /*1a30*/  SHF.R.U64 R181, R8, 0x10, R9.reuse ;  /* 0x0000001008b57819 */ /* 0x100fe40000001209 */
[----:B------:R-:W-:Y:S02]  /*1a40*/  SHF.R.U32.HI R11, RZ, 0x10, R9 ;  /* 0x00000010ff0b7819 */ /* 0x000fe40000011609 */
[----:B------:R-:W-:-:S02]  /*1a50*/  MOV R8, R5 ;  /* 0x0000000500087202 */ /* 0x000fc40000000f00 */
[----:B------:R-:W-:Y:S02]  /*1a60*/  SHF.R.U32.HI R9, RZ, 0x10, R5 ;  /* 0x00000010ff097819 */ /* 0x000fe40000011605 */
[----:B------:R-:W-:Y:S02]  /*1a70*/  MOV R5, R7 ;  /* 0x0000000700057202 */ /* 0x000fe40000000f00 */
[----:B------:R-:W-:Y:S02]  /*1a80*/  SHF.R.U32.HI R115, RZ, 0x10, R7 ;  /* 0x00000010ff737819 */ /* 0x000fe40000011607 */
[----:B------:R-:W-:Y:S01]  /*1a90*/  PRMT R193, R193, 0x5410, R6 ;  /* 0x00005410c1c17816 */ /* 0x000fe20000000006 */
[----:B------:R-:W-:Y:S01]  /*1aa0*/  HADD2.F32 R112, -RZ, R5.H0_H0 ;  /* 0x20000005ff707230 */ /* 0x000fe20000004100 */
[--C-:B------:R-:W-:Y:S01]  /*1ab0*/  SHF.R.U64 R195, R104, 0x10, R105.reuse ;  /* 0x0000001068c37819 */ /* 0x100fe20000001269 */
[----:B------:R-:W-:Y:S01]  /*1ac0*/  HADD2.F32 R115, -RZ, R115.H0_H0 ;  /* 0x20000073ff737230 */ /* 0x000fe20000004100 */
[----:B------:R-:W-:-:S02]  /*1ad0*/  SHF.R.U32.HI R7, RZ, 0x10, R105 ;  /* 0x00000010ff077819 */ /* 0x000fc40000011669 */
[--C-:B------:R-:W-:Y:S02]  /*1ae0*/  SHF.R.U64 R196, R102, 0x10, R103.reuse ;  /* 0x0000001066c47819 */ /* 0x100fe40000001267 */
[----:B------:R-:W-:Y:S02]  /*1af0*/  SHF.R.U32.HI R6, RZ, 0x10, R103 ;  /* 0x00000010ff067819 */ /* 0x000fe40000011667 */
[----:B------:R-:W-:Y:S02]  /*1b00*/  PRMT R195, R195, 0x5410, R7 ;  /* 0x00005410c3c37816 */ /* 0x000fe40000000007 */
[----:B------:R-:W-:Y:S02]  /*1b10*/  PRMT R196, R196, 0x5410, R6 ;  /* 0x00005410c4c47816 */ /* 0x000fe40000000006 */
[--C-:B------:R-:W-:Y:S02]  /*1b20*/  SHF.R.U64 R197, R100, 0x10, R101.reuse ;  /* 0x0000001064c57819 */ /* 0x100fe40000001265 */
        /* <DEDUP_REMOVED lines=43> */
[----:B------:R-:W-:Y:S02]  /*1de0*/  SHF.R.U64 R46, R46, 0x10, R47 ;  /* 0x000000102e2e7819 */ /* 0x000fe4000000122f */
[----:B------:R-:W-:Y:S02]  /*1df0*/  MOV R148, R49 ;  /* 0x0000003100947202 */ /* 0x000fe40000000f00 */
[----:B------:R-:W-:Y:S02]  /*1e00*/  SHF.R.U64 R48, R48, 0x10, R49 ;  /* 0x0000001030307819 */ /* 0x000fe40000001231 */
[----:B------:R-:W-:Y:S02]  /*1e10*/  MOV R146, R51 ;  /* 0x0000003300927202 */ /* 0x000fe40000000f00 */
[----:B------:R-:W-:Y:S02]  /*1e20*/  SHF.R.U64 R50, R50, 0x10, R51 ;  /* 0x0000001032327819 */ /* 0x000fe40000001233 */
        /* <DEDUP_REMOVED lines=15> */
[----:B------:R-:W-:Y:S02]  /*1f20*/  MOV R42, R39 ;  /* 0x00000027002a7202 */ /* 0x000fe40000000f00 */
[--C-:B------:R-:W-:Y:S02]  /*1f30*/  SHF.R.U64 R128, R38, 0x10, R39.reuse ;  /* 0x0000001026807819 */ /* 0x100fe40000001227 */
[----:B------:R-:W-:Y:S02]  /*1f40*/  SHF.R.U32.HI R43, RZ, 0x10, R39 ;  /* 0x00000010ff2b7819 */ /* 0x000fe40000011627 */
[----:B------:R-:W-:-:S02]  /*1f50*/  PRMT R205, R205, 0x5410, R7 ;  /* 0x00005410cdcd7816 */ /* 0x000fc40000000007 */
[----:B------:R-:W-:Y:S02]  /*1f60*/  PRMT R206, R206, 0x5410, R6 ;  /* 0x00005410cece7816 */ /* 0x000fe40000000006 */
[--C-:B------:R-:W-:Y:S01]  /*1f70*/  SHF.R.U64 R117, R110, 0x10, R111.reuse ;  /* 0x000000106e757819 */ /* 0x100fe2000000126f */
[----:B------:R-:W-:Y:S01]  /*1f80*/  HADD2.F32 R110, -RZ, R110.H0_H0 ;  /* 0x2000006eff6e7230 */ /* 0x000fe20000004100 */
[----:B------:R-:W-:Y:S01]  /*1f90*/  SHF.R.U32.HI R116, RZ, 0x10, R111 ;  /* 0x00000010ff747819 */ /* 0x000fe2000001166f */
        /* <DEDUP_REMOVED lines=14> */
[----:B------:R-:W-:Y:S02]  /*2080*/  MOV R125, R68 ;  /* 0x00000044007d7202 */ /* 0x000fe40000000f00 */
[----:B------:R-:W-:Y:S02]  /*2090*/  MOV R38, R69 ;  /* 0x0000004500267202 */ /* 0x000fe40000000f00 */
[--C-:B------:R-:W-:Y:S02]  /*20a0*/  SHF.R.U64 R124, R68, 0x10, R69.reuse ;  /* 0x00000010447c7819 */ /* 0x100fe40000001245 */
[----:B------:R-:W-:-:S02]  /*20b0*/  SHF.R.U32.HI R39, RZ, 0x10, R69 ;  /* 0x00000010ff277819 */ /* 0x000fc40000011645 */
[--C-:B------:R-:W-:Y:S02]  /*20c0*/  SHF.R.U64 R207, R80, 0x10, R81.reuse ;  /* 0x0000001050cf7819 */ /* 0x100fe40000001251 */
[----:B------:R-:W-:Y:S02]  /*20d0*/  SHF.R.U32.HI R6, RZ, 0x10, R81 ;  /* 0x00000010ff067819 */ /* 0x000fe40000011651 */
[--C-:B------:R-:W-:Y:S02]  /*20e0*/  SHF.R.U64 R208, R2, 0x10, R3.reuse ;  /* 0x0000001002d07819 */ /* 0x100fe40000001203 */
[----:B------:R-:W-:Y:S02]  /*20f0*/  SHF.R.U32.HI R7, RZ, 0x10, R3 ;  /* 0x00000010ff077819 */ /* 0x000fe40000011603 */
        /* <DEDUP_REMOVED lines=63> */
[----:B0123--:R-:W-:-:S07]  /*24f0*/  PRMT R208, R208, 0x5410, R7 ;  /* 0x00005410d0d07816 */ /* 0x00ffce0000000007 */
.L_x_57043:
[----:B------:R-:W0:Y:S02]  /*2500*/  LDC.64 R76, c[0x0][0x3f0] ;  /* 0x0000fc00ff4c7b82 */ /* 0x000e240000000a00 */
[----:B0-----:R-:W-:-:S06]  /*2510*/  IMAD.WIDE R186, R0, 0x4, R76 ;  /* 0x0000000400ba7825 */ /* 0x001fcc00078e024c */
[----:B------:R-:W0:Y:S01]  /*2520*/  LDC.64 R76, c[0x0][0x3f8] ;  /* 0x0000fe00ff4c7b82 */ /* 0x000e220000000a00 */
[----:B------:R-:W2:Y:S01]  /*2530*/  LDG.E R187, desc[UR6][R186.64] ;  /* 0x00000006babb7981 */ /* 0x000ea2000c1e1900 */
[----:B0-----:R-:W-:-:S06]  /*2540*/  IMAD.WIDE R190, R0, 0x4, R76 ;  /* 0x0000000400be7825 */ /* 0x001fcc00078e024c */
[----:B------:R-:W0:Y:S01]  /*2550*/  LDC R77, c[0x0][0x388] ;  /* 0x0000e200ff4d7b82 */ /* 0x000e220000000800 */
[----:B------:R1:W5:Y:S01]  /*2560*/  LDG.E R76, desc[UR6][R190.64] ;  /* 0x00000006be4c7981 */ /* 0x000362000c1e1900 */
[----:B------:R-:W-:Y:S01]  /*2570*/  ISETP.GE.U32.AND P5, PT, R108, 0x20, PT ;  /* 0x000000206c00780c */ /* 0x000fe20003fa6070 */
[----:B------:R-:W-:Y:S01]  /*2580*/  BSSY.RECONVERGENT B0, `(.L_x_56928) ;  /* 0x000004a000007945 */ /* 0x000fe20003800200 */
[----:B------:R-:W-:Y:S02]  /*2590*/  HFMA2 R188, -RZ, RZ, 0, 0 ;  /* 0x00000000ffbc7431 */ /* 0x000fe400000001ff */
[----:B0-----:R-:W-:-:S05]  /*25a0*/  IMAD R184, R0, R77, RZ ;  /* 0x0000004d00b87224 */ /* 0x001fca00078e02ff */
[----:B------:R-:W-:-:S04]  /*25b0*/  SHF.R.S32.HI R79, RZ, 0x1f, R184 ;  /* 0x0000001fff4f7819 */ /* 0x000fc800000114b8 */
[----:B------:R-:W-:-:S04]  /*25c0*/  LEA.HI R184, R79, R184, RZ, 0x2 ;  /* 0x000000b84fb87211 */ /* 0x000fc800078f10ff */
[----:B------:R-:W-:Y:S02]  /*25d0*/  LEA.HI.SX32 R189, R184, R109, 0x1e ;  /* 0x0000006db8bd7211 */ /* 0x000fe400078ff2ff */
        /* <DEDUP_REMOVED lines=14> */
.L_x_56931:
[----:B------:R-:W-:Y:S05]  /*26c0*/  BSYNC.RECONVERGENT B1 ;  /* 0x0000000000017941 */ /* 0x000fea0003800200 */
.L_x_56930:
[----:B------:R-:W-:Y:S01]  /*26d0*/  UISETP.NE.U32.AND UP0, UPT, UR4, URZ, UPT ;  /* 0x000000ff0400728c */ /* 0x000fe2000bf05070 */
[----:B------:R-:W-:Y:S03]  /*26e0*/  BSSY.RECONVERGENT B1, `(.L_x_56932) ;  /* 0x000002e000017945 */ /* 0x000fe60003800200 */
[----:B------:R-:W-:-:S09]  /*26f0*/  UISETP.NE.AND.EX UP0, UPT, UR5, URZ, UPT, UP0 ;  /* 0x000000ff0500728c */ /* 0x000fd2000bf05300 */
[----:B------:R-:W-:Y:S05]  /*2700*/  BRA.U !UP0, `(.L_x_56933) ;  /* 0x0000000108647547 */ /* 0x000fea000b800000 */
[----:B------:R-:W0:Y:S02]  /*2710*/  LDC.64 R8, c[0x0][0x3a0] ;  /* 0x0000e800ff087b82 */ /* 0x000e240000000a00 */
[----:B0-----:R-:W-:-:S06]  /*2720*/  IMAD.WIDE.U32 R8, R189, 0x10, R8 ;  /* 0x00000010bd087825 */ /* 0x001fcc00078e0008 */
[----:B------:R-:W2:Y:S01]  /*2730*/  LDG.E.128 R8, desc[UR6][R8.64] ;  /* 0x0000000608087981 */ /* 0x000ea2000c1e1d00 */
[----:B------:R-:W-:-:S13]  /*2740*/  ISETP.GT.AND P1, PT, R187, RZ, PT ;  /* 0x000000ffbb00720c */ /* 0x000fda0003f24270 */
[----:B------:R-:W0:Y:S01]  /*2750*/  @P1 LDC R15, c[0x0][0x40c] ;  /* 0x00010300ff0f1b82 */ /* 0x000e220000000800 */
[--C-:B------:R-:W-:Y:S02]  /*2760*/  @P1 HADD2.F32 R79, -RZ, R154.reuse.H1_H1 ;  /* 0x3000009aff4f1230 */ /* 0x100fe40000004100 */
[----:B------:R-:W-:Y:S02]  /*2770*/  @P1 HADD2.F32 R157, -RZ, R155.H0_H0 ;  /* 0x2000009bff9d1230 */ /* 0x000fe40000004100 */
[----:B------:R-:W-:-:S03]  /*2780*/  @P1 HADD2.F32 R78, -RZ, R154.H0_H0 ;  /* 0x2000009aff4e1230 */ /* 0x000fc60000004100 */
[----:B------:R-:W1:Y:S08]  /*2790*/  @P1 LDC R159, c[0x0][0x40c] ;  /* 0x00010300ff9f1b82 */ /* 0x000e700000000800 */
[----:B------:R-:W3:Y:S01]  /*27a0*/  @P1 LDC R158, c[0x0][0x40c] ;  /* 0x00010300ff9e1b82 */ /* 0x000ee20000000800 */
[----:B0----5:R-:W-:Y:S01]  /*27b0*/  @P1 FMUL.FTZ R15, R6, R15 ;  /* 0x0000000f060f1220 */ /* 0x021fe20000410000 */
[----:B-1----:R-:W-:Y:S01]  /*27c0*/  @P1 FMUL.FTZ R159, R4, R159 ;  /* 0x0000009f049f1220 */ /* 0x002fe20000410000 */
[----:B---3--:R-:W-:Y:S01]  /*27d0*/  @P1 FMUL.FTZ R158, R5, R158 ;  /* 0x0000009e059e1220 */ /* 0x008fe20000410000 */
[----:B--2---:R-:W-:Y:S01]  /*27e0*/  MOV R14, R10 ;  /* 0x0000000a000e7202 */ /* 0x004fe20000000f00 */
[----:B------:R-:W-:Y:S01]  /*27f0*/  @P1 FFMA.FTZ R14, R15, R79, R10 ;  /* 0x0000004f0f0e1223 */ /* 0x000fe2000001000a */
[----:B------:R-:W-:Y:S01]  /*2800*/  @!P1 MOV R12, R8 ;  /* 0x00000008000c9202 */ /* 0x000fe20000000f00 */
[----:B------:R-:W-:Y:S01]  /*2810*/  @P1 FFMA.FTZ R12, R159, R157, R8 ;  /* 0x0000009d9f0c1223 */ /* 0x000fe20000010008 */
[----:B------:R-:W-:Y:S01]  /*2820*/  MOV R13, R9 ;  /* 0x00000009000d7202 */ /* 0x000fe20000000f00 */
[----:B------:R-:W-:Y:S01]  /*2830*/  @P1 FFMA.FTZ R13, R158, R78, R9 ;  /* 0x0000004e9e0d1223 */ /* 0x000fe20000010009 */
[----:B------:R-:W-:Y:S01]  /*2840*/  MOV R15, R11 ;  /* 0x0000000b000f7202 */ /* 0x000fe20000000f00 */
[----:B------:R-:W-:Y:S06]  /*2850*/  @!P1 BRA `(.L_x_56934) ;  /* 0x0000000000589947 */ /* 0x000fec0003800000 */
[----:B------:R-:W-:Y:S02]  /*2860*/  HADD2.F32 R78, -RZ, R153.H1_H1 ;  /* 0x30000099ff4e7230 */ /* 0x000fe40000004100 */
[----:B------:R-:W-:-:S04]  /*2870*/  FMUL.FTZ R158, R7, UR10 ;  /* 0x0000000a079e7c20 */ /* 0x000fc80008410000 */
[----:B------:R-:W-:Y:S01]  /*2880*/  FFMA.FTZ R15, R158, R78, R11 ;  /* 0x0000004e9e0f7223 */ /* 0x000fe2000001000b */
[----:B------:R-:W-:Y:S06]  /*2890*/  BRA `(.L_x_56934) ;  /* 0x0000000000487947 */ /* 0x000fec0003800000 */
.L_x_56933:
[----:B------:R-:W0:Y:S01]  /*28a0*/  @P0 LDC R79, c[0x0][0x40c] ;  /* 0x00010300ff4f0b82 */ /* 0x000e220000000800 */
[----:B------:R-:W-:Y:S01]  /*28b0*/  @P0 HADD2.F32 R185, -RZ, R155.H0_H0 ;  /* 0x2000009bffb90230 */ /* 0x000fe20000004100 */
[----:B------:R-:W-:Y:S01]  /*28c0*/  CS2R R12, SRZ ;  /* 0x00000000000c7805 */ /* 0x000fe2000001ff00 */
[--C-:B------:R-:W-:Y:S01]  /*28d0*/  @P0 HADD2.F32 R159, -RZ, R154.reuse.H0_H0 ;  /* 0x2000009aff9f0230 */ /* 0x100fe20000004100 */
[----:B------:R-:W-:Y:S01]  /*28e0*/  CS2R R14, SRZ ;  /* 0x00000000000e7805 */ /* 0x000fe2000001ff00 */
[----:B------:R-:W-:Y:S02]  /*28f0*/  @P0 HADD2.F32 R157, -RZ, R154.H1_H1 ;  /* 0x3000009aff9d0230 */ /* 0x000fe40000004100 */
[----:B------:R-:W-:Y:S01]  /*2900*/  @P0 HADD2.F32 R78, -RZ, R153.H1_H1 ;  /* 0x30000099ff4e0230 */ /* 0x000fe20000004100 */
[----:B------:R-:W1:Y:S08]  /*2910*/  @P0 LDC R191, c[0x0][0x40c] ;  /* 0x00010300ffbf0b82 */ /* 0x000e700000000800 */
[----:B------:R-:W2:Y:S08]  /*2920*/  @P0 LDC R184, c[0x0][0x40c] ;  /* 0x00010300ffb80b82 */ /* 0x000eb00000000800 */
[----:B------:R-:W3:Y:S01]  /*2930*/  @P0 LDC R190, c[0x0][0x40c] ;  /* 0x00010300ffbe0b82 */ /* 0x000ee20000000800 */
[----:B0----5:R-:W-:-:S04]  /*2940*/  @P0 FMUL.FTZ R158, R6, R79 ;  /* 0x0000004f069e0220 */ /* 0x021fc80000410000 */
[----:B------:R-:W-:Y:S01]  /*2950*/  @P0 FMUL.FTZ R14, R158, R157 ;  /* 0x0000009d9e0e0220 */ /* 0x000fe20000410000 */
[----:B-1----:R-:W-:-:S04]  /*2960*/  @P0 FMUL.FTZ R186, R4, R191 ;  /* 0x000000bf04ba0220 */ /* 0x002fc80000410000 */
[----:B------:R-:W-:Y:S01]  /*2970*/  @P0 FMUL.FTZ R12, R186, R185 ;  /* 0x000000b9ba0c0220 */ /* 0x000fe20000410000 */
[----:B--2---:R-:W-:-:S04]  /*2980*/  @P0 FMUL.FTZ R184, R5, R184 ;  /* 0x000000b805b80220 */ /* 0x004fc80000410000 */
[----:B------:R-:W-:Y:S01]  /*2990*/  @P0 FMUL.FTZ R13, R184, R159 ;  /* 0x0000009fb80d0220 */ /* 0x000fe20000410000 */
[----:B---3--:R-:W-:-:S04]  /*29a0*/  @P0 FMUL.FTZ R79, R7, R190 ;  /* 0x000000be074f0220 */ /* 0x008fc80000410000 */
[----:B------:R-:W-:-:S07]  /*29b0*/  @P0 FMUL.FTZ R15, R79, R78 ;  /* 0x0000004e4f0f0220 */ /* 0x000fce0000410000 */
.L_x_56934:
[----:B------:R-:W-:Y:S05]  /*29c0*/  BSYNC.RECONVERGENT B1 ;  /* 0x0000000000017941 */ /* 0x000fea0003800200 */
.L_x_56932:
[----:B------:R-:W0:Y:S01]  /*29d0*/  LDC.64 R78, c[0x0][0x3a8] ;  /* 0x0000ea00ff4e7b82 */ /* 0x000e220000000a00 */
[----:B------:R-:W-:Y:S01]  /*29e0*/  IADD3 R188, PT, PT, R188, 0x20, RZ ;  /* 0x00000020bcbc7810 */ /* 0x000fe20007ffe0ff */
[C---:B0-----:R-:W-:Y:S01]  /*29f0*/  IMAD.WIDE.U32 R78, R189.reuse, 0x10, R78 ;  /* 0x00000010bd4e7825 */ /* 0x041fe200078e004e */
[----:B------:R-:W-:-:S04]  /*2a00*/  IADD3 R189, PT, PT, R189, 0x20, RZ ;  /* 0x00000020bdbd7810 */ /* 0x000fc80007ffe0ff */
[----:B------:R0:W-:Y:S03]  /*2a10*/  STG.E.128 desc[UR6][R78.64], R12 ;  /* 0x0000000c4e007986 */ /* 0x0001e6000c101d06 */
.L_x_56929:
[----:B------:R-:W-:Y:S05]  /*2a20*/  BSYNC.RECONVERGENT B0 ;  /* 0x0000000000007941 */ /* 0x000fea0003800200 */
.L_x_56928:
[----:B------:R-:W-:Y:S01]  /*2a30*/  ISETP.GE.U32.AND P1, PT, R108, 0x40, PT ;  /* 0x000000406c00780c */ /* 0x000fe20003f26070 */
[----:B------:R-:W-:Y:S01]  /*2a40*/  BSSY.RECONVERGENT B0, `(.L_x_56935) ;  /* 0x000003c000007945 */ /* 0x000fe20003800200 */
[----:B------:R-:W-:-:S11]  /*2a50*/  LOP3.LUT R118, R118, 0xfffdffff, RZ, 0xc0, !PT ;  /* 0xfffdffff76767812 */ /* 0x000fd600078ec0ff */
[----:B------:R-:W-:Y:S01]  /*2a60*/  @P1 LOP3.LUT R118, R118, 0x20000, RZ, 0xfc, !PT ;  /* 0x0002000076761812 */ /* 0x000fe200078efcff */
[----:B------:R-:W-:Y:S06]  /*2a70*/  @!P1 BRA `(.L_x_56936) ;  /* 0x0000000000e09947 */ /* 0x000fec0003800000 */
[----:B------:R-:W-:Y:S01]  /*2a80*/  ISETP.NE.U32.AND P1, PT, RZ, UR4, PT ;  /* 0x00000004ff007c0c */ /* 0x000fe2000bf25070 */
[----:B------:R-:W1:Y:S03]  /*2a90*/  @P0 LDC.64 R18, c[0x0][0x390] ;  /* 0x0000e400ff120b82 */ /* 0x000e660000000a00 */
[----:B------:R-:W-:-:S13]  /*2aa0*/  ISETP.NE.AND.EX P1, PT, RZ, UR5, PT, P1 ;  /* 0x00000005ff007c0c */ /* 0x000fda000bf25310 */
[----:B------:R-:W2:Y:S01]  /*2ab0*/  @P1 LDC.64 R16, c[0x0][0x3a0] ;  /* 0x0000e800ff101b82 */ /* 0x000ea20000000a00 */
[----:B-1----:R-:W-:-:S05]  /*2ac0*/  @P0 IMAD.WIDE.U32 R18, R188, 0x10, R18 ;  /* 0x00000010bc120825 */ /* 0x002fca00078e0012 */
[----:B------:R1:W5:Y:S01]  /*2ad0*/  @P0 LDG.E.128 R4, desc[UR6][R18.64] ;  /* 0x0000000612040981 */ /* 0x000362000c1e1d00 */
[----:B--2---:R-:W-:-:S05]  /*2ae0*/  @P1 IMAD.WIDE.U32 R16, R189, 0x10, R16 ;  /* 0x00000010bd101825 */ /* 0x004fca00078e0010 */
[----:B------:R1:W5:Y:S01]  /*2af0*/  @P1 LDG.E.128 R8, desc[UR6][R16.64] ;  /* 0x0000000610081981 */ /* 0x000362000c1e1d00 */
[----:B------:R-:W-:Y:S04]  /*2b00*/  BSSY.RECONVERGENT B1, `(.L_x_56937) ;  /* 0x000002a000017945 */ /* 0x000fe80003800200 */
[----:B------:R-:W-:Y:S05]  /*2b10*/  @!P1 BRA `(.L_x_56938) ;  /* 0x0000000000589947 */ /* 0x000fea0003800000 */
[----:B------:R-:W-:Y:S02]  /*2b20*/  ISETP.GT.AND P1, PT, R187, RZ, PT ;  /* 0x000000ffbb00720c */ /* 0x000fe40003f24270 */
[----:B-1---5:R-:W-:Y:S02]  /*2b30*/  MOV R18, R10 ;  /* 0x0000000a00127202 */ /* 0x022fe40000000f00 */
[----:B------:R-:W-:Y:S02]  /*2b40*/  MOV R16, R8 ;  /* 0x0000000800107202 */ /* 0x000fe40000000f00 */
[----:B------:R-:W-:-:S07]  /*2b50*/  MOV R17, R9 ;  /* 0x0000000900117202 */ /* 0x000fce0000000f00 */
[----:B------:R-:W1:Y:S01]  /*2b60*/  @P1 LDC R19, c[0x0][0x40c] ;  /* 0x00010300ff131b82 */ /* 0x000e620000000800 */
[--C-:B------:R-:W-:Y:S02]  /*2b70*/  @P1 HADD2.F32 R157, -RZ, R152.reuse.H1_H1 ;  /* 0x30000098ff9d1230 */ /* 0x100fe40000004100 */
[----:B------:R-:W-:Y:S02]  /*2b80*/  @P1 HADD2.F32 R159, -RZ, R153.H0_H0 ;  /* 0x20000099ff9f1230 */ /* 0x000fe40000004100 */
[----:B------:R-:W-:-:S03]  /*2b90*/  @P1 HADD2.F32 R158, -RZ, R152.H0_H0 ;  /* 0x20000098ff9e1230 */ /* 0x000fc60000004100 */
[----:B0-----:R-:W0:Y:S08]  /*2ba0*/  @P1 LDC R79, c[0x0][0x40c] ;  /* 0x00010300ff4f1b82 */ /* 0x001e300000000800 */
[----:B------:R-:W2:Y:S01]  /*2bb0*/  @P1 LDC R78, c[0x0][0x40c] ;  /* 0x00010300ff4e1b82 */ /* 0x000ea20000000800 */
[----:B-1----:R-:W-:-:S04]  /*2bc0*/  @P1 FMUL.FTZ R19, R6, R19 ;  /* 0x0000001306131220 */ /* 0x002fc80000410000 */
[----:B------:R-:W-:Y:S01]  /*2bd0*/  @P1 FFMA.FTZ R18, R19, R157, R10 ;  /* 0x0000009d13121223 */ /* 0x000fe2000001000a */
[----:B------:R-:W-:Y:S01]  /*2be0*/  MOV R19, R11 ;  /* 0x0000000b00137202 */ /* 0x000fe20000000f00 */
[----:B0-----:R-:W-:-:S04]  /*2bf0*/  @P1 FMUL.FTZ R79, R4, R79 ;  /* 0x0000004f044f1220 */ /* 0x001fc80000410000 */
[----:B------:R-:W-:Y:S01]  /*2c00*/  @P1 FFMA.FTZ R16, R79, R159, R8 ;  /* 0x0000009f4f101223 */ /* 0x000fe20000010008 */
[----:B--2---:R-:W-:-:S04]  /*2c10*/  @P1 FMUL.FTZ R78, R5, R78 ;  /* 0x0000004e054e1220 */ /* 0x004fc80000410000 */
[----:B------:R-:W-:Y:S01]  /*2c20*/  @P1 FFMA.FTZ R17, R78, R158, R9 ;  /* 0x0000009e4e111223 */ /* 0x000fe20000010009 */
[----:B------:R-:W-:Y:S06]  /*2c30*/  @!P1 BRA `(.L_x_56939) ;  /* 0x0000000000589947 */ /* 0x000fec0003800000 */
[----:B------:R-:W-:Y:S02]  /*2c40*/  HADD2.F32 R19, -RZ, R151.H1_H1 ;  /* 0x30000097ff137230 */ /* 0x000fe40000004100 */
[----:B------:R-:W-:-:S04]  /*2c50*/  FMUL.FTZ R78, R7, UR10 ;  /* 0x0000000a074e7c20 */ /* 0x000fc80008410000 */
[----:B------:R-:W-:Y:S01]  /*2c60*/  FFMA.FTZ R19, R78, R19, R11 ;  /* 0x000000134e137223 */ /* 0x000fe2000001000b */
[----:B------:R-:W-:Y:S06]  /*2c70*/  BRA `(.L_x_56939) ;  /* 0x0000000000487947 */ /* 0x000fec0003800000 */
.L_x_56938:
[----:B0-----:R-:W0:Y:S01]  /*2c80*/  @P0 LDC R79, c[0x0][0x40c] ;  /* 0x00010300ff4f0b82 */ /* 0x001e220000000800 */
[----:B------:R-:W-:Y:S01]  /*2c90*/  @P0 HADD2.F32 R185, -RZ, R153.H0_H0 ;  /* 0x20000099ffb90230 */ /* 0x000fe20000004100 */
[----:B-1----:R-:W-:Y:S01]  /*2ca0*/  CS2R R16, SRZ ;  /* 0x0000000000107805 */ /* 0x002fe2000001ff00 */
        /* <DEDUP_REMOVED lines=15> */
.L_x_56939:
[----:B------:R-:W-:Y:S05]  /*2da0*/  BSYNC.RECONVERGENT B1 ;  /* 0x0000000000017941 */ /* 0x000fea0003800200 */
.L_x_56937:
[----:B------:R-:W0:Y:S01]  /*2db0*/  LDC.64 R78, c[0x0][0x3a8] ;  /* 0x0000ea00ff4e7b82 */ /* 0x000e220000000a00 */
[----:B------:R-:W-:Y:S01]  /*2dc0*/  IADD3 R188, PT, PT, R188, 0x20, RZ ;  /* 0x00000020bcbc7810 */ /* 0x000fe20007ffe0ff */
[C---:B0-----:R-:W-:Y:S01]  /*2dd0*/  IMAD.WIDE.U32 R78, R189.reuse, 0x10, R78 ;  /* 0x00000010bd4e7825 */ /* 0x041fe200078e004e */
[----:B------:R-:W-:-:S04]  /*2de0*/  IADD3 R189, PT, PT, R189, 0x20, RZ ;  /* 0x00000020bdbd7810 */ /* 0x000fc80007ffe0ff */
[----:B------:R1:W-:Y:S03]  /*2df0*/  STG.E.128 desc[UR6][R78.64], R16 ;  /* 0x000000104e007986 */ /* 0x0003e6000c101d06 */
.L_x_56936:
[----:B------:R-:W-:Y:S05]  /*2e00*/  BSYNC.RECONVERGENT B0 ;  /* 0x0000000000007941 */ /* 0x000fea0003800200 */
.L_x_56935:
        /* <DEDUP_REMOVED lines=10> */
[----:B------:R2:W5:Y:S01]  /*2eb0*/  @P0 LDG.E.128 R4, desc[UR6][R22.64] ;  /* 0x0000000616040981 */ /* 0x000562000c1e1d00 */
[----:B---3--:R-:W-:-:S05]  /*2ec0*/  @P1 IMAD.WIDE.U32 R20, R189, 0x10, R20 ;  /* 0x00000010bd141825 */ /* 0x008fca00078e0014 */
[----:B------:R2:W5:Y:S01]  /*2ed0*/  @P1 LDG.E.128 R8, desc[UR6][R20.64] ;  /* 0x0000000614081981 */ /* 0x000562000c1e1d00 */
[----:B------:R-:W-:Y:S04]  /*2ee0*/  BSSY.RECONVERGENT B1, `(.L_x_56942) ;  /* 0x000002a000017945 */ /* 0x000fe80003800200 */
[----:B------:R-:W-:Y:S05]  /*2ef0*/  @!P1 BRA `(.L_x_56943) ;  /* 0x0000000000589947 */ /* 0x000fea0003800000 */
[----:B------:R-:W-:Y:S02]  /*2f00*/  ISETP.GT.AND P1, PT, R187, RZ, PT ;  /* 0x000000ffbb00720c */ /* 0x000fe40003f24270 */
[----:B--2--5:R-:W-:Y:S02]  /*2f10*/  MOV R22, R10 ;  /* 0x0000000a00167202 */ /* 0x024fe40000000f00 */
[----:B------:R-:W-:Y:S02]  /*2f20*/  MOV R20, R8 ;  /* 0x0000000800147202 */ /* 0x000fe40000000f00 */
[----:B------:R-:W-:-:S07]  /*2f30*/  MOV R21, R9 ;  /* 0x0000000900157202 */ /* 0x000fce0000000f00 */
[----:B------:R-:W2:Y:S01]  /*2f40*/  @P1 LDC R23, c[0x0][0x40c] ;  /* 0x00010300ff171b82 */ /* 0x000ea20000000800 */
[--C-:B------:R-:W-:Y:S02]  /*2f50*/  @P1 HADD2.F32 R157, -RZ, R150.reuse.H1_H1 ;  /* 0x30000096ff9d1230 */ /* 0x100fe40000004100 */
[----:B------:R-:W-:Y:S02]  /*2f60*/  @P1 HADD2.F32 R159, -RZ, R151.H0_H0 ;  /* 0x20000097ff9f1230 */ /* 0x000fe40000004100 */
[----:B------:R-:W-:-:S03]  /*2f70*/  @P1 HADD2.F32 R158, -RZ, R150.H0_H0 ;  /* 0x20000096ff9e1230 */ /* 0x000fc60000004100 */
[----:B01----:R-:W0:Y:S08]  /*2f80*/  @P1 LDC R79, c[0x0][0x40c] ;  /* 0x00010300ff4f1b82 */ /* 0x003e300000000800 */
[----:B------:R-:W1:Y:S01]  /*2f90*/  @P1 LDC R78, c[0x0][0x40c] ;  /* 0x00010300ff4e1b82 */ /* 0x000e620000000800 */
[----:B--2---:R-:W-:-:S04]  /*2fa0*/  @P1 FMUL.FTZ R23, R6, R23 ;  /* 0x0000001706171220 */ /* 0x004fc80000410000 */
[----:B------:R-:W-:Y:S01]  /*2fb0*/  @P1 FFMA.FTZ R22, R23, R157, R10 ;  /* 0x0000009d17161223 */ /* 0x000fe2000001000a */
[----:B------:R-:W-:Y:S01]  /*2fc0*/  MOV R23, R11 ;  /* 0x0000000b00177202 */ /* 0x000fe20000000f00 */
[----:B0-----:R-:W-:-:S04]  /*2fd0*/  @P1 FMUL.FTZ R79, R4, R79 ;  /* 0x0000004f044f1220 */ /* 0x001fc80000410000 */
[----:B------:R-:W-:Y:S01]  /*2fe0*/  @P1 FFMA.FTZ R20, R79, R159, R8 ;  /* 0x0000009f4f141223 */ /* 0x000fe20000010008 */
[----:B-1----:R-:W-:-:S04]  /*2ff0*/  @P1 FMUL.FTZ R78, R5, R78 ;  /* 0x0000004e054e1220 */ /* 0x002fc80000410000 */
[----:B------:R-:W-:Y:S01]  /*3000*/  @P1 FFMA.FTZ R21, R78, R158, R9 ;  /* 0x0000009e4e151223 */ /* 0x000fe20000010009 */
[----:B------:R-:W-:Y:S06]  /*3010*/  @!P1 BRA `(.L_x_56944) ;  /* 0x0000000000589947 */ /* 0x000fec0003800000 */
[----:B------:R-:W-:Y:S02]  /*3020*/  HADD2.F32 R23, -RZ, R149.H1_H1 ;  /* 0x30000095ff177230 */ /* 0x000fe40000004100 */
[----:B------:R-:W-:-:S04]  /*3030*/  FMUL.FTZ R78, R7, UR10 ;  /* 0x0000000a074e7c20 */ /* 0x000fc80008410000 */
[----:B------:R-:W-:Y:S01]  /*3040*/  FFMA.FTZ R23, R78, R23, R11 ;  /* 0x000000174e177223 */ /* 0x000fe2000001000b */
[----:B------:R-:W-:Y:S06]  /*3050*/  BRA `(.L_x_56944) ;  /* 0x0000000000487947 */ /* 0x000fec0003800000 */
.L_x_56943:
[----:B01----:R-:W0:Y:S01]  /*3060*/  @P0 LDC R79, c[0x0][0x40c] ;  /* 0x00010300ff4f0b82 */ /* 0x003e220000000800 */
[----:B------:R-:W-:Y:S01]  /*3070*/  @P0 HADD2.F32 R185, -RZ, R151.H0_H0 ;  /* 0x20000097ffb90230 */ /* 0x000fe20000004100 */
[----:B--2---:R-:W-:Y:S01]  /*3080*/  CS2R R20, SRZ ;  /* 0x0000000000147805 */ /* 0x004fe2000001ff00 */
        /* <DEDUP_REMOVED lines=15> */
.L_x_56944:
[----:B------:R-:W-:Y:S05]  /*3180*/  BSYNC.RECONVERGENT B1 ;  /* 0x0000000000017941 */ /* 0x000fea0003800200 */
.L_x_56942:
[----:B------:R-:W0:Y:S01]  /*3190*/  LDC.64 R78, c[0x0][0x3a8] ;  /* 0x0000ea00ff4e7b82 */ /* 0x000e220000000a00 */
[----:B------:R-:W-:Y:S01]  /*31a0*/  IADD3 R188, PT, PT, R188, 0x20, RZ ;  /* 0x00000020bcbc7810 */ /* 0x000fe20007ffe0ff */
[C---:B0-----:R-:W-:Y:S01]  /*31b0*/  IMAD.WIDE.U32 R78, R189.reuse, 0x10, R78 ;  /* 0x00000010bd4e7825 */ /* 0x041fe200078e004e */
[----:B------:R-:W-:-:S04]  /*31c0*/  IADD3 R189, PT, PT, R189, 0x20, RZ ;  /* 0x00000020bdbd7810 */ /* 0x000fc80007ffe0ff */
[----:B------:R2:W-:Y:S03]  /*31d0*/  STG.E.128 desc[UR6][R78.64], R20 ;  /* 0x000000144e007986 */ /* 0x0005e6000c101d06 */
.L_x_56941:
[----:B------:R-:W-:Y:S05]  /*31e0*/  BSYNC.RECONVERGENT B0 ;  /* 0x0000000000007941 */ /* 0x000fea0003800200 */
.L_x_56940:
[----:B------:R-:W-:Y:S01]  /*31f0*/  ISETP.GE.U32.AND P1, PT, R108, 0x80, PT ;  /* 0x000000806c00780c */ /* 0x000fe20003f26070 */
[----:B------:R-:W-:Y:S01]  /*3200*/  BSSY.RECONVERGENT B0, `(.L_x_56945) ;  /* 0x000003c000007945 */ /* 0x000fe20003800200 */
[----:B------:R-:W-:-:S11]  /*3210*/  LOP3.LUT R118, R118, 0xfff7ffff, RZ, 0xc0, !PT ;  /* 0xfff7ffff76767812 */ /* 0x000fd600078ec0ff */
[----:B------:R-:W-:Y:S01]  /*3220*/  @P1 LOP3.LUT R118, R118, 0x80000, RZ, 0xfc, !PT ;  /* 0x0008000076761812 */ /* 0x000fe200078efcff */
[----:B------:R-:W-:Y:S06]  /*3230*/  @!P1 BRA `(.L_x_56946) ;  /* 0x0000000000e09947 */ /* 0x000fec0003800000 */
[----:B------:R-:W-:Y:S01]  /*3240*/  ISETP.NE.U32.AND P1, PT, RZ, UR4, PT ;  /* 0x00000004ff007c0c */ /* 0x000fe2000bf25070 */
[----:B------:R-:W3:Y:S03]  /*3250*/  @P0 LDC.64 R26, c[0x0][0x390] ;  /* 0x0000e400ff1a0b82 */ /* 0x000ee60000000a00 */
[----:B------:R-:W-:-:S13]  /*3260*/  ISETP.NE.AND.EX P1, PT, RZ, UR5, PT, P1 ;  /* 0x00000005ff007c0c */ /* 0x000fda000bf25310 */
[----:B------:R-:W4:Y:S01]  /*3270*/  @P1 LDC.64 R24, c[0x0][0x3a0] ;  /* 0x0000e800ff181b82 */ /* 0x000f220000000a00 */
[----:B---3--:R-:W-:-:S05]  /*3280*/  @P0 IMAD.WIDE.U32 R26, R188, 0x10, R26 ;  /* 0x00000010bc1a0825 */ /* 0x008fca00078e001a */
[----:B------:R3:W5:Y:S01]  /*3290*/  @P0 LDG.E.128 R4, desc[UR6][R26.64] ;  /* 0x000000061a040981 */ /* 0x000762000c1e1d00 */
[----:B----4-:R-:W-:-:S05]  /*32a0*/  @P1 IMAD.WIDE.U32 R24, R189, 0x10, R24 ;  /* 0x00000010bd181825 */ /* 0x010fca00078e0018 */
[----:B------:R3:W5:Y:S01]  /*32b0*/  @P1 LDG.E.128 R8, desc[UR6][R24.64] ;  /* 0x0000000618081981 */ /* 0x000762000c1e1d00 */
[----:B------:R-:W-:Y:S04]  /*32c0*/  BSSY.RECONVERGENT B1, `(.L_x_56947) ;  /* 0x000002a000017945 */ /* 0x000fe80003800200 */
[----:B------:R-:W-:Y:S05]  /*32d0*/  @!P1 BRA `(.L_x_56948) ;  /* 0x0000000000589947 */ /* 0x000fea0003800000 */
[----:B------:R-:W-:Y:S02]  /*32e0*/  ISETP.GT.AND P1, PT, R187, RZ, PT ;  /* 0x000000ffbb00720c */ /* 0x000fe40003f24270 */
[----:B---3-5:R-:W-:Y:S02]  /*32f0*/  MOV R26, R10 ;  /* 0x0000000a001a7202 */ /* 0x028fe40000000f00 */
[----:B------:R-:W-:Y:S02]  /*3300*/  MOV R24, R8 ;  /* 0x0000000800187202 */ /* 0x000fe40000000f00 */
[----:B------:R-:W-:-:S07]  /*3310*/  MOV R25, R9 ;  /* 0x0000000900197202 */ /* 0x000fce0000000f00 */
[----:B------:R-:W3:Y:S01]  /*3320*/  @P1 LDC R27, c[0x0][0x40c] ;  /* 0x00010300ff1b1b82 */ /* 0x000ee20000000800 */
[--C-:B------:R-:W-:Y:S02]  /*3330*/  @P1 HADD2.F32 R157, -RZ, R148.reuse.H1_H1 ;  /* 0x30000094ff9d1230 */ /* 0x100fe40000004100 */
[----:B------:R-:W-:Y:S02]  /*3340*/  @P1 HADD2.F32 R159, -RZ, R149.H0_H0 ;  /* 0x20000095ff9f1230 */ /* 0x000fe40000004100 */
[----:B------:R-:W-:-:S03]  /*3350*/  @P1 HADD2.F32 R158, -RZ, R148.H0_H0 ;  /* 0x20000094ff9e1230 */ /* 0x000fc60000004100 */
[----:B012---:R-:W0:Y:S08]  /*3360*/  @P1 LDC R79, c[0x0][0x40c] ;  /* 0x00010300ff4f1b82 */ /* 0x007e300000000800 */
[----:B------:R-:W1:Y:S01]  /*3370*/  @P1 LDC R78, c[0x0][0x40c] ;  /* 0x00010300ff4e1b82 */ /* 0x000e620000000800 */
[----:B---3--:R-:W-:-:S04]  /*3380*/  @P1 FMUL.FTZ R27, R6, R27 ;  /* 0x0000001b061b1220 */ /* 0x008fc80000410000 */
        /* <DEDUP_REMOVED lines=11> */
.L_x_56948:
[----:B012---:R-:W0:Y:S01]  /*3440*/  @P0 LDC R79, c[0x0][0x40c] ;  /* 0x00010300ff4f0b82 */ /* 0x007e220000000800 */
[----:B------:R-:W-:Y:S01]  /*3450*/  @P0 HADD2.F32 R185, -RZ, R149.H0_H0 ;  /* 0x20000095ffb90230 */ /* 0x000fe20000004100 */
[----:B---3--:R-:W-:Y:S01]  /*3460*/  CS2R R24, SRZ ;  /* 0x0000000000187805 */ /* 0x008fe2000001ff00 */
        /* <DEDUP_REMOVED lines=15> */
.L_x_56949:
[----:B------:R-:W-:Y:S05]  /*3560*/  BSYNC.RECONVERGENT B1 ;  /* 0x0000000000017941 */ /* 0x000fea0003800200 */
.L_x_56947:
[----:B------:R-:W0:Y:S01]  /*3570*/  LDC.64 R78, c[0x0][0x3a8] ;  /* 0x0000ea00ff4e7b82 */ /* 0x000e220000000a00 */
[----:B------:R-:W-:Y:S01]  /*3580*/  IADD3 R188, PT, PT, R188, 0x20, RZ ;  /* 0x00000020bcbc7810 */ /* 0x000fe20007ffe0ff */
[C---:B0-----:R-:W-:Y:S01]  /*3590*/  IMAD.WIDE.U32 R78, R189.reuse, 0x10, R78 ;  /* 0x00000010bd4e7825 */ /* 0x041fe200078e004e */
[----:B------:R-:W-:-:S04]  /*35a0*/  IADD3 R189, PT, PT, R189, 0x20, RZ ;  /* 0x00000020bdbd7810 */ /* 0x000fc80007ffe0ff */
[----:B------:R3:W-:Y:S03]  /*35b0*/  STG.E.128 desc[UR6][R78.64], R24 ;  /* 0x000000184e007986 */ /* 0x0007e6000c101d06 */
.L_x_56946:
[----:B------:R-:W-:Y:S05]  /*35c0*/  BSYNC.RECONVERGENT B0 ;  /* 0x0000000000007941 */ /* 0x000fea0003800200 */
.L_x_56945:
[----:B------:R-:W-:Y:S01]  /*35d0*/  ISETP.GE.U32.AND P1, PT, R108, 0xa0, PT ;  /* 0x000000a06c00780c */ /* 0x000fe20003f26070 */
[----:B------:R-:W-:Y:S01]  /*35e0*/  BSSY.RECONVERGENT B0, `(.L_x_56950) ;  /* 0x000003c000007945 */ /* 0x000fe20003800200 */
[----:B------:R-:W-:-:S11]  /*35f0*/  LOP3.LUT R118, R118, 0xffefffff, RZ, 0xc0, !PT ;  /* 0xffefffff76767812 */ /* 0x000fd600078ec0ff */
[----:B------:R-:W-:Y:S01]  /*3600*/  @P1 LOP3.LUT R118, R118, 0x100000, RZ, 0xfc, !PT ;  /* 0x0010000076761812 */ /* 0x000fe200078efcff */
[----:B------:R-:W-:Y:S06]  /*3610*/  @!P1 BRA `(.L_x_56951) ;  /* 0x0000000000e09947 */ /* 0x000fec0003800000 */
[----:B------:R-:W-:Y:S01]  /*3620*/  ISETP.NE.U32.AND P1, PT, RZ, UR4, PT ;  /* 0x00000004ff007c0c */ /* 0x000fe2000bf25070 */
[----:B------:R-:W4:Y:S03]  /*3630*/  @P0 LDC.64 R30, c[0x0][0x390] ;  /* 0x0000e400ff1e0b82 */ /* 0x000f260000000a00 */
[----:B------:R-:W-:-:S13]  /*3640*/  ISETP.NE.AND.EX P1, PT, RZ, UR5, PT, P1 ;  /* 0x00000005ff007c0c */ /* 0x000fda000bf25310 */
[----:B------:R-:W0:Y:S01]  /*3650*/  @P1 LDC.64 R28, c[0x0][0x3a0] ;  /* 0x0000e800ff1c1b82 */ /* 0x000e220000000a00 */
[----:B----4-:R-:W-:-:S05]  /*3660*/  @P0 IMAD.WIDE.U32 R30, R188, 0x10, R30 ;  /* 0x00000010bc1e0825 */ /* 0x010fca00078e001e */
[----:B------:R4:W5:Y:S01]  /*3670*/  @P0 LDG.E.128 R4, desc[UR6][R30.64] ;  /* 0x000000061e040981 */ /* 0x000962000c1e1d00 */
[----:B0-----:R-:W-:-:S05]  /*3680*/  @P1 IMAD.WIDE.U32 R28, R189, 0x10, R28 ;  /* 0x00000010bd1c1825 */ /* 0x001fca00078e001c */
[----:B------:R4:W5:Y:S01]  /*3690*/  @P1 LDG.E.128 R8, desc[UR6][R28.64] ;  /* 0x000000061c081981 */ /* 0x000962000c1e1d00 */
[----:B------:R-:W-:Y:S04]  /*36a0*/  BSSY.RECONVERGENT B1, `(.L_x_56952) ;  /* 0x000002a000017945 */ /* 0x000fe80003800200 */
[----:B------:R-:W-:Y:S05]  /*36b0*/  @!P1 BRA `(.L_x_56953) ;  /* 0x0000000000589947 */ /* 0x000fea0003800000 */
[----:B------:R-:W-:Y:S02]  /*36c0*/  ISETP.GT.AND P1, PT, R187, RZ, PT ;  /* 0x000000ffbb00720c */ /* 0x000fe40003f24270 */
[----:B----45:R-:W-:Y:S02]  /*36d0*/  MOV R30, R10 ;  /* 0x0000000a001e7202 */ /* 0x030fe40000000f00 */
[----:B------:R-:W-:Y:S02]  /*36e0*/  MOV R28, R8 ;  /* 0x00000008001c7202 */ /* 0x000fe40000000f00 */
[----:B------:R-:W-:-:S07]  /*36f0*/  MOV R29, R9 ;  /* 0x00000009001d7202 */ /* 0x000fce0000000f00 */
[----:B------:R-:W0:Y:S01]  /*3700*/  @P1 LDC R31, c[0x0][0x40c] ;  /* 0x00010300ff1f1b82 */ /* 0x000e220000000800 */
[--C-:B------:R-:W-:Y:S02]  /*3710*/  @P1 HADD2.F32 R157, -RZ, R146.reuse.H1_H1 ;  /* 0x30000092ff9d1230 */ /* 0x100fe40000004100 */
[----:B------:R-:W-:Y:S02]  /*3720*/  @P1 HADD2.F32 R159, -RZ, R147.H0_H0 ;  /* 0x20000093ff9f1230 */ /* 0x000fe40000004100 */
[----:B------:R-:W-:-:S03]  /*3730*/  @P1 HADD2.F32 R158, -RZ, R146.H0_H0 ;  /* 0x20000092ff9e1230 */ /* 0x000fc60000004100 */
[----:B-123--:R-:W1:Y:S08]  /*3740*/  @P1 LDC R79, c[0x0][0x40c] ;  /* 0x00010300ff4f1b82 */ /* 0x00ee700000000800 */
[----:B------:R-:W2:Y:S01]  /*3750*/  @P1 LDC R78, c[0x0][0x40c] ;  /* 0x00010300ff4e1b82 */ /* 0x000ea20000000800 */
[----:B0-----:R-:W-:-:S04]  /*3760*/  @P1 FMUL.FTZ R31, R6, R31 ;  /* 0x0000001f061f1220 */ /* 0x001fc80000410000 */
[----:B------:R-:W-:Y:S01]  /*3770*/  @P1 FFMA.FTZ R30, R31, R157, R10 ;  /* 0x0000009d1f1e1223 */ /* 0x000fe2000001000a */
[----:B------:R-:W-:Y:S01]  /*3780*/  MOV R31, R11 ;  /* 0x0000000b001f7202 */ /* 0x000fe20000000f00 */
[----:B-1----:R-:W-:-:S04]  /*3790*/  @P1 FMUL.FTZ R79, R4, R79 ;  /* 0x0000004f044f1220 */ /* 0x002fc80000410000 */
        /* <DEDUP_REMOVED lines=8> */
.L_x_56953:
[----:B-123--:R-:W0:Y:S01]  /*3820*/  @P0 LDC R79, c[0x0][0x40c] ;  /* 0x00010300ff4f0b82 */ /* 0x00ee220000000800 */
[----:B------:R-:W-:Y:S01]  /*3830*/  @P0 HADD2.F32 R185, -RZ, R147.H0_H0 ;  /* 0x20000093ffb90230 */ /* 0x000fe20000004100 */
[----:B----4-:R-:W-:Y:S01]  /*3840*/  CS2R R28, SRZ ;  /* 0x00000000001c7805 */ /* 0x010fe2000001ff00 */
        /* <DEDUP_REMOVED lines=15> */
.L_x_56954:
[----:B------:R-:W-:Y:S05]  /*3940*/  BSYNC.RECONVERGENT B1 ;  /* 0x0000000000017941 */ /* 0x000fea0003800200 */
.L_x_56952:
[----:B------:R-:W0:Y:S01]  /*3950*/  LDC.64 R78, c[0x0][0x3a8] ;  /* 0x0000ea00ff4e7b82 */ /* 0x000e220000000a00 */
[----:B------:R-:W-:Y:S01]  /*3960*/  IADD3 R188, PT, PT, R188, 0x20, RZ ;  /* 0x00000020bcbc7810 */ /* 0x000fe20007ffe0ff */
[C---:B0-----:R-:W-:Y:S01]  /*3970*/  IMAD.WIDE.U32 R78, R189.reuse, 0x10, R78 ;  /* 0x00000010bd4e7825 */ /* 0x041fe200078e004e */
[----:B------:R-:W-:-:S04]  /*3980*/  IADD3 R189, PT, PT, R189, 0x20, RZ ;  /* 0x00000020bdbd7810 */ /* 0x000fc80007ffe0ff */
[----:B------:R4:W-:Y:S03]  /*3990*/  STG.E.128 desc[UR6][R78.64], R28 ;  /* 0x0000001c4e007986 */ /* 0x0009e6000c101d06 */
.L_x_56951:
[----:B------:R-:W-:Y:S05]  /*39a0*/  BSYNC.RECONVERGENT B0 ;  /* 0x0000000000007941 */ /* 0x000fea0003800200 */
.L_x_56950:
[----:B------:R-:W-:Y:S01]  /*39b0*/  ISETP.GE.U32.AND P1, PT, R108, 0xc0, PT ;  /* 0x000000c06c00780c */ /* 0x000fe20003f26070 */
[----:B------:R-:W-:Y:S01]  /*39c0*/  BSSY.RECONVERGENT B0, `(.L_x_56955) ;  /* 0x000003c000007945 */ /* 0x000fe20003800200 */
[----:B------:R-:W-:-:S11]  /*39d0*/  LOP3.LUT R118, R118, 0xfdffffff, RZ, 0xc0, !PT ;  /* 0xfdffffff76767812 */ /* 0x000fd600078ec0ff */
[----:B------:R-:W-:Y:S01]  /*39e0*/  @P1 LOP3.LUT R118, R118, 0x2000000, RZ, 0xfc, !PT ;  /* 0x0200000076761812 */ /* 0x000fe200078efcff */
[----:B------:R-:W-:Y:S06]  /*39f0*/  @!P1 BRA `(.L_x_56956) ;  /* 0x0000000000e09947 */ /* 0x000fec0003800000 */
[----:B------:R-:W-:Y:S01]  /*3a00*/  ISETP.NE.U32.AND P1, PT, RZ, UR4, PT ;  /* 0x00000004ff007c0c */ /* 0x000fe2000bf25070 */
[----:B------:R-:W0:Y:S03]  /*3a10*/  @P0 LDC.64 R34, c[0x0][0x390] ;  /* 0x0000e400ff220b82 */ /* 0x000e260000000a00 */
[----:B------:R-:W-:-:S13]  /*3a20*/  ISETP.NE.AND.EX P1, PT, RZ, UR5, PT, P1 ;  /* 0x00000005ff007c0c */ /* 0x000fda000bf25310 */
[----:B------:R-:W1:Y:S01]  /*3a30*/  @P1 LDC.64 R32, c[0x0][0x3a0] ;  /* 0x0000e800ff201b82 */ /* 0x000e620000000a00 */
[----:B0-----:R-:W-:-:S05]  /*3a40*/  @P0 IMAD.WIDE.U32 R34, R188, 0x10, R34 ;  /* 0x00000010bc220825 */ /* 0x001fca00078e0022 */
[----:B------:R0:W5:Y:S01]  /*3a50*/  @P0 LDG.E.128 R4, desc[UR6][R34.64] ;  /* 0x0000000622040981 */ /* 0x000162000c1e1d00 */
[----:B-1----:R-:W-:-:S05]  /*3a60*/  @P1 IMAD.WIDE.U32 R32, R189, 0x10, R32 ;  /* 0x00000010bd201825 */ /* 0x002fca00078e0020 */
[----:B------:R0:W5:Y:S01]  /*3a70*/  @P1 LDG.E.128 R8, desc[UR6][R32.64] ;  /* 0x0000000620081981 */ /* 0x000162000c1e1d00 */
[----:B------:R-:W-:Y:S04]  /*3a80*/  BSSY.RECONVERGENT B1, `(.L_x_56957) ;  /* 0x000002a000017945 */ /* 0x000fe80003800200 */
[----:B------:R-:W-:Y:S05]  /*3a90*/  @!P1 BRA `(.L_x_56958) ;  /* 0x0000000000589947 */ /* 0x000fea0003800000 */
[----:B------:R-:W-:Y:S02]  /*3aa0*/  ISETP.GT.AND P1, PT, R187, RZ, PT ;  /* 0x000000ffbb00720c */ /* 0x000fe40003f24270 */
[----:B0----5:R-:W-:Y:S02]  /*3ab0*/  MOV R34, R10 ;  /* 0x0000000a00227202 */ /* 0x021fe40000000f00 */
[----:B------:R-:W-:Y:S02]  /*3ac0*/  MOV R32, R8 ;  /* 0x0000000800207202 */ /* 0x000fe40000000f00 */
[----:B------:R-:W-:-:S07]  /*3ad0*/  MOV R33, R9 ;  /* 0x0000000900217202 */ /* 0x000fce0000000f00 */
[----:B------:R-:W0:Y:S01]  /*3ae0*/  @P1 LDC R35, c[0x0][0x40c] ;  /* 0x00010300ff231b82 */ /* 0x000e220000000800 */
[--C-:B------:R-:W-:Y:S02]  /*3af0*/  @P1 HADD2.F32 R157, -RZ, R144.reuse.H1_H1 ;  /* 0x30000090ff9d1230 */ /* 0x100fe40000004100 */
[----:B------:R-:W-:Y:S02]  /*3b00*/  @P1 HADD2.F32 R159, -RZ, R145.H0_H0 ;  /* 0x20000091ff9f1230 */ /* 0x000fe40000004100 */
[----:B------:R-:W-:-:S03]  /*3b10*/  @P1 HADD2.F32 R158, -RZ, R144.H0_H0 ;  /* 0x20000090ff9e1230 */ /* 0x000fc60000004100 */
[----:B--234-:R-:W1:Y:S08]  /*3b20*/  @P1 LDC R79, c[0x0][0x40c] ;  /* 0x00010300ff4f1b82 */ /* 0x01ce700000000800 */
        /* <DEDUP_REMOVED lines=13> */
.L_x_56958:
[----:B--234-:R-:W1:Y:S01]  /*3c00*/  @P0 LDC R79, c[0x0][0x40c] ;  /* 0x00010300ff4f0b82 */ /* 0x01ce620000000800 */
[----:B------:R-:W-:Y:S01]  /*3c10*/  @P0 HADD2.F32 R185, -RZ, R145.H0_H0 ;  /* 0x20000091ffb90230 */ /* 0x000fe20000004100 */
[----:B0-----:R-:W-:Y:S01]  /*3c20*/  CS2R R32, SRZ ;  /* 0x0000000000207805 */ /* 0x001fe2000001ff00 */
[--C-:B------:R-:W-:Y:S01]  /*3c30*/  @P0 HADD2.F32 R159, -RZ, R144.reuse.H0_H0 ;  /* 0x20000090ff9f0230 */ /* 0x100fe20000004100 */
[----:B------:R-:W-:Y:S01]  /*3c40*/  CS2R R34, SRZ ;  /* 0x0000000000227805 */ /* 0x000fe2000001ff00 */
[----:B------:R-:W-:Y:S02]  /*3c50*/  @P0 HADD2.F32 R157, -RZ, R144.H1_H1 ;  /* 0x30000090ff9d0230 */ /* 0x000fe40000004100 */
[----:B------:R-:W-:Y:S01]  /*3c60*/  @P0 HADD2.F32 R78, -RZ, R143.H1_H1 ;  /* 0x3000008fff4e0230 */ /* 0x000fe20000004100 */
[----:B------:R-:W0:Y:S08]  /*3c70*/  @P0 LDC R191, c[0x0][0x40c] ;  /* 0x00010300ffbf0b82 */ /* 0x000e300000000800 */
[----:B------:R-:W2:Y:S08]  /*3c80*/  @P0 LDC R184, c[0x0][0x40c] ;  /* 0x00010300ffb80b82 */ /* 0x000eb00000000800 */
[----:B------:R-:W3:Y:S01]  /*3c90*/  @P0 LDC R190, c[0x0][0x40c] ;  /* 0x00010300ffbe0b82 */ /* 0x000ee20000000800 */
[----:B-1---5:R-:W-:-:S04]  /*3ca0*/  @P0 FMUL.FTZ R158, R6, R79 ;  /* 0x0000004f069e0220 */ /* 0x022fc80000410000 */
[----:B------:R-:W-:Y:S01]  /*3cb0*/  @P0 FMUL.FTZ R34, R158, R157 ;  /* 0x0000009d9e220220 */ /* 0x000fe20000410000 */
[----:B0-----:R-:W-:-:S04]  /*3cc0*/  @P0 FMUL.FTZ R186, R4, R191 ;  /* 0x000000bf04ba0220 */ /* 0x001fc80000410000 */
[----:B------:R-:W-:Y:S01]  /*3cd0*/  @P0 FMUL.FTZ R32, R186, R185 ;  /* 0x000000b9ba200220 */ /* 0x000fe20000410000 */
[----:B--2---:R-:W-:-:S04]  /*3ce0*/  @P0 FMUL.FTZ R184, R5, R184 ;  /* 0x000000b805b80220 */ /* 0x004fc80000410000 */
[----:B------:R-:W-:Y:S01]  /*3cf0*/  @P0 FMUL.FTZ R33, R184, R159 ;  /* 0x0000009fb8210220 */ /* 0x000fe20000410000 */
[----:B---3--:R-:W-:-:S04]  /*3d00*/  @P0 FMUL.FTZ R79, R7, R190 ;  /* 0x000000be074f0220 */ /* 0x008fc80000410000 */
[----:B------:R-:W-:-:S07]  /*3d10*/  @P0 FMUL.FTZ R35, R79, R78 ;  /* 0x0000004e4f230220 */ /* 0x000fce0000410000 */
.L_x_56959:
[----:B------:R-:W-:Y:S05]  /*3d20*/  BSYNC.RECONVERGENT B1 ;  /* 0x0000000000017941 */ /* 0x000fea0003800200 */
.L_x_56957:
[----:B------:R-:W0:Y:S01]  /*3d30*/  LDC.64 R78, c[0x0][0x3a8] ;  /* 0x0000ea00ff4e7b82 */ /* 0x000e220000000a00 */
[----:B------:R-:W-:Y:S01]  /*3d40*/  IADD3 R188, PT, PT, R188, 0x20, RZ ;  /* 0x00000020bcbc7810 */ /* 0x000fe20007ffe0ff */
[C---:B0-----:R-:W-:Y:S01]  /*3d50*/  IMAD.WIDE.U32 R78, R189.reuse, 0x10, R78 ;  /* 0x00000010bd4e7825 */ /* 0x041fe200078e004e */
[----:B------:R-:W-:-:S04]  /*3d60*/  IADD3 R189, PT, PT, R189, 0x20, RZ ;  /* 0x00000020bdbd7810 */ /* 0x000fc80007ffe0ff */
[----:B------:R0:W-:Y:S03]  /*3d70*/  STG.E.128 desc[UR6][R78.64], R32 ;  /* 0x000000204e007986 */ /* 0x0001e6000c101d06 */
.L_x_56956:
[----:B------:R-:W-:Y:S05]  /*3d80*/  BSYNC.RECONVERGENT B0 ;  /* 0x0000000000007941 */ /* 0x000fea0003800200 */
.L_x_56955:
        /* <DEDUP_REMOVED lines=37> */
.L_x_56963:
        /* <DEDUP_REMOVED lines=18> */
.L_x_56964:
[----:B------:R-:W-:Y:S05]  /*4100*/  BSYNC.RECONVERGENT B1 ;  /* 0x0000000000017941 */ /* 0x000fea0003800200 */
.L_x_56962:
[----:B------:R-:W0:Y:S01]  /*4110*/  LDC.64 R78, c[0x0][0x3a8] ;  /* 0x0000ea00ff4e7b82 */ /* 0x000e220000000a00 */
[----:B------:R-:W-:Y:S01]  /*4120*/  IADD3 R188, PT, PT, R188, 0x20, RZ ;  /* 0x00000020bcbc7810 */ /* 0x000fe20007ffe0ff */
[C---:B0-----:R-:W-:Y:S01]  /*4130*/  IMAD.WIDE.U32 R78, R189.reuse, 0x10, R78 ;  /* 0x00000010bd4e7825 */ /* 0x041fe200078e004e */
[----:B------:R-:W-:-:S04]  /*4140*/  IADD3 R189, PT, PT, R189, 0x20, RZ ;  /* 0x00000020bdbd7810 */ /* 0x000fc80007ffe0ff */
[----:B------:R0:W-:Y:S03]  /*4150*/  STG.E.128 desc[UR6][R78.64], R36 ;  /* 0x000000244e007986 */ /* 0x0001e6000c101d06 */
.L_x_56961:
[----:B------:R-:W-:Y:S05]  /*4160*/  BSYNC.RECONVERGENT B0 ;  /* 0x0000000000007941 */ /* 0x000fea0003800200 */
.L_x_56960:
        /* <DEDUP_REMOVED lines=37> */
.L_x_56968:
        /* <DEDUP_REMOVED lines=18> */
.L_x_56969:
[----:B------:R-:W-:Y:S05]  /*44e0*/  BSYNC.RECONVERGENT B1 ;  /* 0x0000000000017941 */ /* 0x000fea0003800200 */
.L_x_56967:
[----:B------:R-:W0:Y:S01]  /*44f0*/  LDC.64 R78, c[0x0][0x3a8] ;  /* 0x0000ea00ff4e7b82 */ /* 0x000e220000000a00 */
[----:B------:R-:W-:Y:S01]  /*4500*/  IADD3 R188, PT, PT, R188, 0x20, RZ ;  /* 0x00000020bcbc7810 */ /* 0x000fe20007ffe0ff */
[C---:B0-----:R-:W-:Y:S01]  /*4510*/  IMAD.WIDE.U32 R78, R189.reuse, 0x10, R78 ;  /* 0x00000010bd4e7825 */ /* 0x041fe200078e004e */
[----:B------:R-:W-:-:S04]  /*4520*/  IADD3 R189, PT, PT, R189, 0x20, RZ ;  /* 0x00000020bdbd7810 */ /* 0x000fc80007ffe0ff */
[----:B------:R0:W-:Y:S03]  /*4530*/  STG.E.128 desc[UR6][R78.64], R40 ;  /* 0x000000284e007986 */ /* 0x0001e6000c101d06 */
.L_x_56966:
[----:B------:R-:W-:Y:S05]  /*4540*/  BSYNC.RECONVERGENT B0 ;  /* 0x0000000000007941 */ /* 0x000fea0003800200 */
.L_x_56965:
        /* <DEDUP_REMOVED lines=37> */
.L_x_56973:
        /* <DEDUP_REMOVED lines=18> */
.L_x_56974:
[----:B------:R-:W-:Y:S05]  /*48c0*/  BSYNC.RECONVERGENT B1 ;  /* 0x0000000000017941 */ /* 0x000fea0003800200 */
.L_x_56972:
[----:B------:R-:W0:Y:S01]  /*48d0*/  LDC.64 R78, c[0x0][0x3a8] ;  /* 0x0000ea00ff4e7b82 */ /* 0x000e220000000a00 */
[----:B------:R-:W-:Y:S01]  /*48e0*/  IADD3 R188, PT, PT, R188, 0x20, RZ ;  /* 0x00000020bcbc7810 */ /* 0x000fe20007ffe0ff */
[C---:B0-----:R-:W-:Y:S01]  /*48f0*/  IMAD.WIDE.U32 R78, R189.reuse, 0x10, R78 ;  /* 0x00000010bd4e7825 */ /* 0x041fe200078e004e */
[----:B------:R-:W-:-:S04]  /*4900*/  IADD3 R189, PT, PT, R189, 0x20, RZ ;  /* 0x00000020bdbd7810 */ /* 0x000fc80007ffe0ff */
[----:B------:R0:W-:Y:S03]  /*4910*/  STG.E.128 desc[UR6][R78.64], R44 ;  /* 0x0000002c4e007986 */ /* 0x0001e6000c101d06 */
.L_x_56971:
[----:B------:R-:W-:Y:S05]  /*4920*/  BSYNC.RECONVERGENT B0 ;  /* 0x0000000000007941 */ /* 0x000fea0003800200 */
.L_x_56970:
        /* <DEDUP_REMOVED lines=37> */
.L_x_56978:
        /* <DEDUP_REMOVED lines=18> */
.L_x_56979:
[----:B------:R-:W-:Y:S05]  /*4ca0*/  BSYNC.RECONVERGENT B1 ;  /* 0x0000000000017941 */ /* 0x000fea0003800200 */
.L_x_56977:
[----:B------:R-:W0:Y:S01]  /*4cb0*/  LDC.64 R78, c[0x0][0x3a8] ;  /* 0x0000ea00ff4e7b82 */ /* 0x000e220000000a00 */
[----:B------:R-:W-:Y:S01]  /*4cc0*/  IADD3 R188, PT, PT, R188, 0x20, RZ ;  /* 0x00000020bcbc7810 */ /* 0x000fe20007ffe0ff */
[C---:B0-----:R-:W-:Y:S01]  /*4cd0*/  IMAD.WIDE.U32 R78, R189.reuse, 0x10, R78 ;  /* 0x00000010bd4e7825 */ /* 0x041fe200078e004e */
[----:B------:R-:W-:-:S04]  /*4ce0*/  IADD3 R189, PT, PT, R189, 0x20, RZ ;  /* 0x00000020bdbd7810 */ /* 0x000fc80007ffe0ff */
[----:B------:R0:W-:Y:S03]  /*4cf0*/  STG.E.128 desc[UR6][R78.64], R48 ;  /* 0x000000304e007986 */ /* 0x0001e6000c101d06 */
.L_x_56976:
[----:B------:R-:W-:Y:S05]  /*4d00*/  BSYNC.RECONVERGENT B0 ;  /* 0x0000000000007941 */ /* 0x000fea0003800200 */
.L_x_56975:
        /* <DEDUP_REMOVED lines=37> */
.L_x_56983:
        /* <DEDUP_REMOVED lines=18> */
.L_x_56984:
[----:B------:R-:W-:Y:S05]  /*5080*/  BSYNC.RECONVERGENT B1 ;  /* 0x0000000000017941 */ /* 0x000fea0003800200 */
.L_x_56982:
[----:B------:R-:W0:Y:S01]  /*5090*/  LDC.64 R78, c[0x0][0x3a8] ;  /* 0x0000ea00ff4e7b82 */ /* 0x000e220000000a00 */
[----:B------:R-:W-:Y:S01]  /*50a0*/  IADD3 R188, PT, PT, R188, 0x20, RZ ;  /* 0x00000020bcbc7810 */ /* 0x000fe20007ffe0ff */
[C---:B0-----:R-:W-:Y:S01]  /*50b0*/  IMAD.WIDE.U32 R78, R189.reuse, 0x10, R78 ;  /* 0x00000010bd4e7825 */ /* 0x041fe200078e004e */
[----:B------:R-:W-:-:S04]  /*50c0*/  IADD3 R189, PT, PT, R189, 0x20, RZ ;  /* 0x00000020bdbd7810 */ /* 0x000fc80007ffe0ff */
[----:B------:R0:W-:Y:S03]  /*50d0*/  STG.E.128 desc[UR6][R78.64], R52 ;  /* 0x000000344e007986 */ /* 0x0001e6000c101d06 */
.L_x_56981:
[----:B------:R-:W-:Y:S05]  /*50e0*/  BSYNC.RECONVERGENT B0 ;  /* 0x0000000000007941 */ /* 0x000fea0003800200 */
.L_x_56980:
        /* <DEDUP_REMOVED lines=37> */
.L_x_56988:
        /* <DEDUP_REMOVED lines=18> */
.L_x_56989:
[----:B------:R-:W-:Y:S05]  /*5460*/  BSYNC.RECONVERGENT B1 ;  /* 0x0000000000017941 */ /* 0x000fea0003800200 */
.L_x_56987:
[----:B------:R-:W0:Y:S01]  /*5470*/  LDC.64 R78, c[0x0][0x3a8] ;  /* 0x0000ea00ff4e7b82 */ /* 0x000e220000000a00 */
[----:B------:R-:W-:Y:S01]  /*5480*/  IADD3 R188, PT, PT, R188, 0x20, RZ ;  /* 0x00000020bcbc7810 */ /* 0x000fe20007ffe0ff */
[C---:B0-----:R-:W-:Y:S01]  /*5490*/  IMAD.WIDE.U32 R78, R189.reuse, 0x10, R78 ;  /* 0x00000010bd4e7825 */ /* 0x041fe200078e004e */
[----:B------:R-:W-:-:S04]  /*54a0*/  IADD3 R189, PT, PT, R189, 0x20, RZ ;  /* 0x00000020bdbd7810 */ /* 0x000fc80007ffe0ff */
[----:B------:R0:W-:Y:S03]  /*54b0*/  STG.E.128 desc[UR6][R78.64], R56 ;  /* 0x000000384e007986 */ /* 0x0001e6000c101d06 */
.L_x_56986:
[----:B------:R-:W-:Y:S05]  /*54c0*/  BSYNC.RECONVERGENT B0 ;  /* 0x0000000000007941 */ /* 0x000fea0003800200 */
.L_x_56985:
        /* <DEDUP_REMOVED lines=37> */
.L_x_56993:
        /* <DEDUP_REMOVED lines=18> */
.L_x_56994:
[----:B------:R-:W-:Y:S05]  /*5840*/  BSYNC.RECONVERGENT B1 ;  /* 0x0000000000017941 */ /* 0x000fea0003800200 */
.L_x_56992:
[----:B------:R-:W0:Y:S01]  /*5850*/  LDC.64 R78, c[0x0][0x3a8] ;  /* 0x0000ea00ff4e7b82 */ /* 0x000e220000000a00 */
[----:B------:R-:W-:Y:S01]  /*5860*/  IADD3 R188, PT, PT, R188, 0x20, RZ ;  /* 0x00000020bcbc7810 */ /* 0x000fe20007ffe0ff */
[C---:B0-----:R-:W-:Y:S01]  /*5870*/  IMAD.WIDE.U32 R78, R189.reuse, 0x10, R78 ;  /* 0x00000010bd4e7825 */ /* 0x041fe200078e004e */
[----:B------:R-:W-:-:S04]  /*5880*/  IADD3 R189, PT, PT, R189, 0x20, RZ ;  /* 0x00000020bdbd7810 */ /* 0x000fc80007ffe0ff */
[----:B------:R0:W-:Y:S03]  /*5890*/  STG.E.128 desc[UR6][R78.64], R60 ;  /* 0x0000003c4e007986 */ /* 0x0001e6000c101d06 */
.L_x_56991:
[----:B------:R-:W-:Y:S05]  /*58a0*/  BSYNC.RECONVERGENT B0 ;  /* 0x0000000000007941 */ /* 0x000fea0003800200 */
.L_x_56990:
        /* <DEDUP_REMOVED lines=37> */
.L_x_56998:
        /* <DEDUP_REMOVED lines=18> */
.L_x_56999:
[----:B------:R-:W-:Y:S05]  /*5c20*/  BSYNC.RECONVERGENT B1 ;  /* 0x0000000000017941 */ /* 0x000fea0003800200 */
.L_x_56997:
[----:B------:R-:W0:Y:S01]  /*5c30*/  LDC.64 R78, c[0x0][0x3a8] ;  /* 0x0000ea00ff4e7b82 */ /* 0x000e220000000a00 */
[----:B------:R-:W-:Y:S01]  /*5c40*/  IADD3 R188, PT, PT, R188, 0x20, RZ ;  /* 0x00000020bcbc7810 */ /* 0x000fe20007ffe0ff */
[C---:B0-----:R-:W-:Y:S01]  /*5c50*/  IMAD.WIDE.U32 R78, R189.reuse, 0x10, R78 ;  /* 0x00000010bd4e7825 */ /* 0x041fe200078e004e */
[----:B------:R-:W-:-:S04]  /*5c60*/  IADD3 R189, PT, PT, R189, 0x20, RZ ;  /* 0x00000020bdbd7810 */ /* 0x000fc80007ffe0ff */
[----:B------:R0:W-:Y:S03]  /*5c70*/  STG.E.128 desc[UR6][R78.64], R64 ;  /* 0x000000404e007986 */ /* 0x0001e6000c101d06 */
.L_x_56996:
[----:B------:R-:W-:Y:S05]  /*5c80*/  BSYNC.RECONVERGENT B0 ;  /* 0x0000000000007941 */ /* 0x000fea0003800200 */
.L_x_56995:
        /* <DEDUP_REMOVED lines=37> */
.L_x_57003:
        /* <DEDUP_REMOVED lines=18> */
.L_x_57004:
[----:B------:R-:W-:Y:S05]  /*6000*/  BSYNC.RECONVERGENT B1 ;  /* 0x0000000000017941 */ /* 0x000fea0003800200 */
.L_x_57002:
[----:B------:R-:W0:Y:S01]  /*6010*/  LDC.64 R78, c[0x0][0x3a8] ;  /* 0x0000ea00ff4e7b82 */ /* 0x000e220000000a00 */
[----:B------:R-:W-:Y:S01]  /*6020*/  IADD3 R188, PT, PT, R188, 0x20, RZ ;  /* 0x00000020bcbc7810 */ /* 0x000fe20007ffe0ff */
[C---:B0-----:R-:W-:Y:S01]  /*6030*/  IMAD.WIDE.U32 R78, R189.reuse, 0x10, R78 ;  /* 0x00000010bd4e7825 */ /* 0x041fe200078e004e */
[----:B------:R-:W-:-:S04]  /*6040*/  IADD3 R189, PT, PT, R189, 0x20, RZ ;  /* 0x00000020bdbd7810 */ /* 0x000fc80007ffe0ff */
[----:B------:R0:W-:Y:S03]  /*6050*/  STG.E.128 desc[UR6][R78.64], R68 ;  /* 0x000000444e007986 */ /* 0x0001e6000c101d06 */
.L_x_57001:
[----:B------:R-:W-:Y:S05]  /*6060*/  BSYNC.RECONVERGENT B0 ;  /* 0x0000000000007941 */ /* 0x000fea0003800200 */
.L_x_57000:
        /* <DEDUP_REMOVED lines=37> */
.L_x_57008:
        /* <DEDUP_REMOVED lines=18> */
.L_x_57009:
[----:B------:R-:W-:Y:S05]  /*63e0*/  BSYNC.RECONVERGENT B1 ;  /* 0x0000000000017941 */ /* 0x000fea0003800200 */
.L_x_57007:
[----:B------:R-:W0:Y:S02]  /*63f0*/  LDC.64 R78, c[0x0][0x3a8] ;  /* 0x0000ea00ff4e7b82 */ /* 0x000e240000000a00 */
[----:B0-----:R-:W-:-:S05]  /*6400*/  IMAD.WIDE.U32 R78, R189, 0x10, R78 ;  /* 0x00000010bd4e7825 */ /* 0x001fca00078e004e */
[----:B------:R0:W-:Y:S02]  /*6410*/  STG.E.128 desc[UR6][R78.64], R72 ;  /* 0x000000484e007986 */ /* 0x0001e4000c101d06 */
.L_x_57006:
[----:B------:R-:W-:Y:S05]  /*6420*/  BSYNC.RECONVERGENT B0 ;  /* 0x0000000000007941 */ /* 0x000fea0003800200 */
.L_x_57005:
        /* <DEDUP_REMOVED lines=90> */
[----:B------:R-:W-:Y:S02]  /*69d0*/  FADD.FTZ R79, R69, R78 ;  /* 0x0000004e454f7221 */ /* 0x000fe40000010000 */
[----:B------:R-:W0:Y:S02]  /*69e0*/  S2R R78, SR_TID.X ;  /* 0x00000000004e7919 */ /* 0x000e240000002100 */
        /* <DEDUP_REMOVED lines=29> */
[----:B------:R-:W-:Y:S02]  /*6bc0*/  FADD.FTZ R157, R14, -R158 ;  /* 0x8000009e0e9d7221 */ /* 0x000fe40000010000 */
[----:B------:R-:W-:-:S04]  /*6bd0*/  FFMA.FTZ R79, R79, R79, RZ ;  /* 0x0000004f4f4f7223 */ /* 0x000fc800000100ff */
[----:B------:R-:W-:Y:S01]  /*6be0*/  FFMA.FTZ R184, R184, R184, R79 ;  /* 0x000000b8b8b87223 */ /* 0x000fe2000001004f */
[----:B------:R-:W-:-:S03]  /*6bf0*/  FADD.FTZ R79, R15, -R158 ;  /* 0x8000009e0f4f7221 */ /* 0x000fc60000010000 */
[----:B------:R-:W-:Y:S01]  /*6c00*/  FFMA.FTZ R184, R157, R157, R184 ;  /* 0x0000009d9db87223 */ /* 0x000fe200000100b8 */
[----:B------:R-:W-:-:S03]  /*6c10*/  FADD.FTZ R157, R18, -R158 ;  /* 0x8000009e129d7221 */ /* 0x000fc60000010000 */
[----:B------:R-:W-:Y:S01]  /*6c20*/  FFMA.FTZ R184, R79, R79, R184 ;  /* 0x0000004f4fb87223 */ /* 0x000fe200000100b8 */
[----:B------:R-:W-:-:S04]  /*6c30*/  FADD.FTZ R79, R16, -R158 ;  /* 0x8000009e104f7221 */ /* 0x000fc80000010000 */
[----:B------:R-:W-:Y:S01]  /*6c40*/  FSEL R190, R184, RZ, P5 ;  /* 0x000000ffb8be7208 */ /* 0x000fe20002800000 */
[----:B------:R-:W-:-:S04]  /*6c50*/  FADD.FTZ R184, R17, -R158 ;  /* 0x8000009e11b87221 */ /* 0x000fc80000010000 */
[----:B------:R-:W-:-:S04]  /*6c60*/  FFMA.FTZ R79, R79, R79, R190 ;  /* 0x0000004f4f4f7223 */ /* 0x000fc800000100be */
        /* <DEDUP_REMOVED lines=134> */
.L_x_57055:
[----:B------:R-:W-:Y:S01]  /*74d0*/  LOP3.LUT P1, RZ, R78, 0x1f, RZ, 0xc0, !PT ;  /* 0x0000001f4eff7812 */ /* 0x000fe2000782c0ff */
[----:B------:R-:W-:Y:S01]  /*74e0*/  FMUL.FTZ R79, R158, R158 ;  /* 0x0000009e9e4f7220 */ /* 0x000fe20000410000 */
[----:B-1----:R-:W-:Y:S01]  /*74f0*/  FADD.FTZ R184, R185, R188 ;  /* 0x000000bcb9b87221 */ /* 0x002fe20000010000 */
[----:B------:R-:W-:Y:S01]  /*7500*/  ISETP.NE.AND P0, PT, RZ, UR8, PT ;  /* 0x00000008ff007c0c */ /* 0x000fe2000bf05270 */
[----:B------:R-:W-:Y:S02]  /*7510*/  BSSY.RECONVERGENT B0, `(.L_x_57011) ;  /* 0x00001c8000007945 */ /* 0x000fe40003800200 */
[----:B------:R-:W-:Y:S01]  /*7520*/  FFMA.FTZ R184, R184, R159, UR9 ;  /* 0x00000009b8b87e23 */ /* 0x000fe2000801009f */
[----:B------:R-:W-:-:S05]  /*7530*/  FSEL R79, R79, RZ, P0 ;  /* 0x000000ff4f4f7208 */ /* 0x000fca0000000000 */
[----:B------:R-:W-:Y:S01]  /*7540*/  FADD.FTZ R79, R184, R79 ;  /* 0x0000004fb84f7221 */ /* 0x000fe20000010000 */
[----:B------:R-:W1:Y:S03]  /*7550*/  @!P1 LDC.64 R188, c[0x0][0x3c0] ;  /* 0x0000f000ffbc9b82 */ /* 0x000e660000000a00 */
[----:B------:R-:W2:Y:S05]  /*7560*/  MUFU.RSQ R157, R79 ;  /* 0x0000004f009d7308 */ /* 0x000eaa0000001400 */
        /* <DEDUP_REMOVED lines=29> */
[----:B0-----:R-:W-:Y:S02]  /*7740*/  HADD2.F32 R185, -RZ, R122.H1_H1 ;  /* 0x3000007affb97230 */ /* 0x001fe40000004100 */
        /* <DEDUP_REMOVED lines=10> */
.L_x_57014:
[----:B------:R-:W-:Y:S05]  /*77f0*/  BSYNC.RECONVERGENT B1 ;  /* 0x0000000000017941 */ /* 0x000fea0003800200 */
.L_x_57013:
[----:B------:R-:W-:Y:S01]  /*7800*/  LOP3.LUT P0, RZ, R118, 0x20000, RZ, 0xc0, !PT ;  /* 0x0002000076ff7812 */ /* 0x000fe2000780c0ff */
[----:B------:R-:W-:-:S12]  /*7810*/  BSSY.RECONVERGENT B1, `(.L_x_57015) ;  /* 0x000001a000017945 */ /* 0x000fd80003800200 */
[----:B------:R-:W-:Y:S05]  /*7820*/  @!P0 BRA `(.L_x_57016) ;  /* 0x0000000000608947 */ /* 0x000fea0003800000 */
[----:B-1----:R-:W1:Y:S01]  /*7830*/  LDC.64 R210, c[0x0][0x428] ;  /* 0x00010a00ffd27b82 */ /* 0x002e620000000a00 */
        /* <DEDUP_REMOVED lines=23> */
.L_x_57016:
[----:B------:R-:W-:Y:S05]  /*79b0*/  BSYNC.RECONVERGENT B1 ;  /* 0x0000000000017941 */ /* 0x000fea0003800200 */
.L_x_57015:
[----:B------:R-:W-:Y:S01]  /*79c0*/  LOP3.LUT P0, RZ, R118, 0x40000, RZ, 0xc0, !PT ;  /* 0x0004000076ff7812 */ /* 0x000fe2000780c0ff */
[----:B------:R-:W-:-:S12]  /*79d0*/  BSSY.RECONVERGENT B1, `(.L_x_57017) ;  /* 0x000001a000017945 */ /* 0x000fd80003800200 */
[----:B------:R-:W-:Y:S05]  /*79e0*/  @!P0 BRA `(.L_x_57018) ;  /* 0x0000000000608947 */ /* 0x000fea0003800000 */
[----:B-12---:R-:W1:Y:S01]  /*79f0*/  LDC.64 R210, c[0x0][0x428] ;  /* 0x00010a00ffd27b82 */ /* 0x006e620000000a00 */
        /* <DEDUP_REMOVED lines=23> */
.L_x_57018:
[----:B------:R-:W-:Y:S05]  /*7b70*/  BSYNC.RECONVERGENT B1 ;  /* 0x0000000000017941 */ /* 0x000fea0003800200 */
.L_x_57017:
[----:B------:R-:W-:Y:S01]  /*7b80*/  LOP3.LUT P0, RZ, R118, 0x80000, RZ, 0xc0, !PT ;  /* 0x0008000076ff7812 */ /* 0x000fe2000780c0ff */
[----:B------:R-:W-:-:S12]  /*7b90*/  BSSY.RECONVERGENT B1, `(.L_x_57019) ;  /* 0x000001a000017945 */ /* 0x000fd80003800200 */
[----:B------:R-:W-:Y:S05]  /*7ba0*/  @!P0 BRA `(.L_x_57020) ;  /* 0x0000000000608947 */ /* 0x000fea0003800000 */
[----:B-123--:R-:W1:Y:S01]  /*7bb0*/  LDC.64 R210, c[0x0][0x428] ;  /* 0x00010a00ffd27b82 */ /* 0x00ee620000000a00 */
        /* <DEDUP_REMOVED lines=23> */
.L_x_57020:
[----:B------:R-:W-:Y:S05]  /*7d30*/  BSYNC.RECONVERGENT B1 ;  /* 0x0000000000017941 */ /* 0x000fea0003800200 */
.L_x_57019:
[----:B------:R-:W-:Y:S01]  /*7d40*/  LOP3.LUT P0, RZ, R118, 0x100000, RZ, 0xc0, !PT ;  /* 0x0010000076ff7812 */ /* 0x000fe2000780c0ff */
[----:B------:R-:W-:-:S12]  /*7d50*/  BSSY.RECONVERGENT B1, `(.L_x_57021) ;  /* 0x000001a000017945 */ /* 0x000fd80003800200 */
[----:B------:R-:W-:Y:S05]  /*7d60*/  @!P0 BRA `(.L_x_57022) ;  /* 0x0000000000608947 */ /* 0x000fea0003800000 */
[----:B-1234-:R-:W1:Y:S01]  /*7d70*/  LDC.64 R210, c[0x0][0x428] ;  /* 0x00010a00ffd27b82 */ /* 0x01ee620000000a00 */
        /* <DEDUP_REMOVED lines=14> */
[----:B0-----:R-:W-:Y:S02]  /*7e60*/  HADD2.F32 R185, -RZ, R99.H0_H0 ;  /* 0x20000063ffb97230 */ /* 0x001fe40000004100 */
        /* <DEDUP_REMOVED lines=8> */
.L_x_57022:
[----:B------:R-:W-:Y:S05]  /*7ef0*/  BSYNC.RECONVERGENT B1 ;  /* 0x0000000000017941 */ /* 0x000fea0003800200 */
.L_x_57021:
[----:B------:R-:W-:Y:S01]  /*7f00*/  LOP3.LUT P0, RZ, R118, 0x2000000, RZ, 0xc0, !PT ;  /* 0x0200000076ff7812 */ /* 0x000fe2000780c0ff */
        /* <DEDUP_REMOVED lines=26> */
.L_x_57024:
[----:B------:R-:W-:Y:S05]  /*80b0*/  BSYNC.RECONVERGENT B1 ;  /* 0x0000000000017941 */ /* 0x000fea0003800200 */
.L_x_57023:
        /* <DEDUP_REMOVED lines=27> */
.L_x_57026:
[----:B------:R-:W-:Y:S05]  /*8270*/  BSYNC.RECONVERGENT B1 ;  /* 0x0000000000017941 */ /* 0x000fea0003800200 */
.L_x_57025:
        /* <DEDUP_REMOVED lines=27> */
.L_x_57028:
[----:B------:R-:W-:Y:S05]  /*8430*/  BSYNC.RECONVERGENT B1 ;  /* 0x0000000000017941 */ /* 0x000fea0003800200 */
.L_x_57027:
        /* <DEDUP_REMOVED lines=27> */
.L_x_57030:
[----:B------:R-:W-:Y:S05]  /*85f0*/  BSYNC.RECONVERGENT B1 ;  /* 0x0000000000017941 */ /* 0x000fea0003800200 */
.L_x_57029:
        /* <DEDUP_REMOVED lines=27> */
.L_x_57032:
[----:B------:R-:W-:Y:S05]  /*87b0*/  BSYNC.RECONVERGENT B1 ;  /* 0x0000000000017941 */ /* 0x000fea0003800200 */
.L_x_57031:
        /* <DEDUP_REMOVED lines=27> */
.L_x_57034:
[----:B------:R-:W-:Y:S05]  /*8970*/  BSYNC.RECONVERGENT B1 ;  /* 0x0000000000017941 */ /* 0x000fea0003800200 */
.L_x_57033:
        /* <DEDUP_REMOVED lines=27> */
.L_x_57036:
[----:B------:R-:W-:Y:S05]  /*8b30*/  BSYNC.RECONVERGENT B1 ;  /* 0x0000000000017941 */ /* 0x000fea0003800200 */
.L_x_57035:
        /* <DEDUP_REMOVED lines=27> */
.L_x_57038:
[----:B------:R-:W-:Y:S05]  /*8cf0*/  BSYNC.RECONVERGENT B1 ;  /* 0x0000000000017941 */ /* 0x000fea0003800200 */
.L_x_57037:
        /* <DEDUP_REMOVED lines=27> */
.L_x_57040:
[----:B------:R-:W-:Y:S05]  /*8eb0*/  BSYNC.RECONVERGENT B1 ;  /* 0x0000000000017941 */ /* 0x000fea0003800200 */
.L_x_57039:
        /* <DEDUP_REMOVED lines=27> */
.L_x_57042:
[----:B------:R-:W-:Y:S05]  /*9070*/  BSYNC.RECONVERGENT B1 ;  /* 0x0000000000017941 */ /* 0x000fea0003800200 */
.L_x_57041:
[----:B------:R-:W-:-:S13]  /*9080*/  LOP3.LUT P0, RZ, R118, 0x400, RZ, 0xc0, !PT ;  /* 0x0000040076ff7812 */ /* 0x000fda000780c0ff */
[----:B------:R-:W-:Y:S05]  /*9090*/  @!P0 BRA `(.L_x_57012) ;  /* 0x00000000003c8947 */ /* 0x000fea0003800000 */
[----:B------:R-:W5:Y:S01]  /*90a0*/  LDC.64 R188, c[0x0][0x428] ;  /* 0x00010a00ffbc7b82 */ /* 0x000f620000000a00 */
[--C-:B------:R-:W-:Y:S01]  /*90b0*/  FADD.FTZ R186, R72, -R158.reuse ;  /* 0x8000009e48ba7221 */ /* 0x100fe20000010000 */
[--C-:B------:R-:W-:Y:S01]  /*90c0*/  FADD.FTZ R184, R73, -R158.reuse ;  /* 0x8000009e49b87221 */ /* 0x100fe20000010000 */
[--C-:B01234-:R-:W-:Y:S01]  /*90d0*/  FADD.FTZ R78, R74, -R158.reuse ;  /* 0x8000009e4a4e7221 */ /* 0x11ffe20000010000 */
        /* <DEDUP_REMOVED lines=11> */
.L_x_57012:
[----:B------:R-:W-:Y:S05]  /*9190*/  BSYNC.RECONVERGENT B0 ;  /* 0x0000000000007941 */ /* 0x000fea0003800200 */
.L_x_57011:
[----:B01234-:R-:W0:Y:S02]  /*91a0*/  LDC.64 R76, c[0x0][0x380] ;  /* 0x0000e000ff4c7b82 */ /* 0x01fe240000000a00 */
[----:B0-----:R-:W-:-:S04]  /*91b0*/  LEA R0, R76, R0, 0x2 ;  /* 0x000000004c007211 */ /* 0x001fc800078e10ff */
[----:B------:R-:W-:-:S13]  /*91c0*/  ISETP.GE.AND P0, PT, R0, R77, PT ;  /* 0x0000004d0000720c */ /* 0x000fda0003f06270 */
[----:B------:R-:W-:Y:S05]  /*91d0*/  @!P0 BRA `(.L_x_57043) ;  /* 0xffffff9000c88947 */ /* 0x000fea000383ffff */
[----:B------:R-:W-:Y:S05]  /*91e0*/  EXIT ;  /* 0x000000000000794d */ /* 0x000fea0003800000 */
.L_x_57010:
        /* <DEDUP_REMOVED lines=8> */
.L_x_57045:
[----:B------:R-:W-:Y:S05]  /*9270*/  BSYNC B0 ;  /* 0x0000000000007941 */ /* 0x000fea0003800000 */
.L_x_57044:
        /* <DEDUP_REMOVED lines=8> */
.L_x_57046:
[----:B------:R-:W-:Y:S02]  /*9300*/  HFMA2 R184, -RZ, RZ, 0, 2.384185791015625e-07 ;  /* 0x00000004ffb87431 */ /* 0x000fe400000001ff */
[----:B------:R-:W-:-:S05]  /*9310*/  FADD.FTZ R187, R190, R188 ;  /* 0x000000bcbebb7221 */ /* 0x000fca0000010000 */
[----:B------:R-:W-:-:S07]  /*9320*/  MOV R190, R187 ;  /* 0x000000bb00be7202 */ /* 0x000fce0000000f00 */
[----:B------:R-:W-:Y:S05]  /*9330*/  WARPSYNC.COLLECTIVE R157, `(.L_x_57047) ;  /* 0x000000009d087348 */ /* 0x000fea0003c00000 */
[----:B------:R0:W1:Y:S02]  /*9340*/  SHFL.BFLY P6, R188, R190, R184, R79 ;  /* 0x0c0000b8bebc7389 */ /* 0x00006400000c004f */
[----:B01----:R-:W-:Y:S05]  /*9350*/  ENDCOLLECTIVE ;  /* 0x000000000000791b */ /* 0x003fea0003800000 */
.L_x_57047:
[----:B------:R-:W-:Y:S02]  /*9360*/  HFMA2 R184, -RZ, RZ, 0, 4.76837158203125e-07 ;  /* 0x00000008ffb87431 */ /* 0x000fe400000001ff */
[----:B------:R-:W-:-:S05]  /*9370*/  FADD.FTZ R186, R187, R188 ;  /* 0x000000bcbbba7221 */ /* 0x000fca0000010000 */
[----:B------:R-:W-:-:S07]  /*9380*/  MOV R190, R186 ;  /* 0x000000ba00be7202 */ /* 0x000fce0000000f00 */
[----:B------:R-:W-:Y:S05]  /*9390*/  WARPSYNC.COLLECTIVE R157, `(.L_x_57048) ;  /* 0x000000009d087348 */ /* 0x000fea0003c00000 */
[----:B------:R0:W1:Y:S02]  /*93a0*/  SHFL.BFLY P6, R188, R190, R184, R79 ;  /* 0x0c0000b8bebc7389 */ /* 0x00006400000c004f */
[----:B01----:R-:W-:Y:S05]  /*93b0*/  ENDCOLLECTIVE ;  /* 0x000000000000791b */ /* 0x003fea0003800000 */
.L_x_57048:
[----:B------:R-:W-:Y:S02]  /*93c0*/  HFMA2 R184, -RZ, RZ, 0, 9.5367431640625e-07 ;  /* 0x00000010ffb87431 */ /* 0x000fe400000001ff */
[----:B------:R-:W-:-:S05]  /*93d0*/  FADD.FTZ R185, R186, R188 ;  /* 0x000000bcbab97221 */ /* 0x000fca0000010000 */
[----:B------:R-:W-:-:S07]  /*93e0*/  MOV R190, R185 ;  /* 0x000000b900be7202 */ /* 0x000fce0000000f00 */
[----:B------:R-:W-:Y:S05]  /*93f0*/  WARPSYNC.COLLECTIVE R157, `(.L_x_57049) ;  /* 0x000000009d087348 */ /* 0x000fea0003c00000 */
[----:B------:R0:W1:Y:S02]  /*9400*/  SHFL.BFLY P6, R188, R190, R184, R79 ;  /* 0x0c0000b8bebc7389 */ /* 0x00006400000c004f */
[----:B01----:R-:W-:Y:S05]  /*9410*/  ENDCOLLECTIVE ;  /* 0x000000000000791b */ /* 0x003fea0003800000 */
.L_x_57049:
[----:B------:R-:W-:Y:S01]  /*9420*/  FADD.FTZ R158, R185, R188 ;  /* 0x000000bcb99e7221 */ /* 0x000fe20000010000 */
[----:B------:R-:W-:-:S03]  /*9430*/  LOP3.LUT P6, RZ, R118, 0x2, RZ, 0xc0, !PT ;  /* 0x0000000276ff7812 */ /* 0x000fc600078cc0ff */
        /* <DEDUP_REMOVED lines=10> */
[----:B------:R-:W-:-:S05]  /*94e0*/  FFMA.FTZ R186, R185, R185, R186 ;  /* 0x000000b9b9ba7223 */ /* 0x000fca00000100ba */
[----:B------:R-:W-:-:S05]  /*94f0*/  FSEL R190, R186, RZ, P5 ;  /* 0x000000ffbabe7208 */ /* 0x000fca0002800000 */
[----:B------:R-:W-:Y:S01]  /*9500*/  FFMA.FTZ R184, R157, R157, R190 ;  /* 0x0000009d9db87223 */ /* 0x000fe200000100be */
[----:B------:R-:W-:-:S03]  /*9510*/  FADD.FTZ R157, R20, -R158 ;  /* 0x8000009e149d7221 */ /* 0x000fc60000010000 */
[----:B------:R-:W-:Y:S01]  /*9520*/  FFMA.FTZ R79, R79, R79, R184 ;  /* 0x0000004f4f4f7223 */ /* 0x000fe200000100b8 */
[----:B------:R-:W-:-:S04]  /*9530*/  FADD.FTZ R184, R18, -R158 ;  /* 0x8000009e12b87221 */ /* 0x000fc80000010000 */
[----:B------:R-:W-:Y:S01]  /*9540*/  FFMA.FTZ R184, R184, R184, R79 ;  /* 0x000000b8b8b87223 */ /* 0x000fe2000001004f */
[----:B------:R-:W-:-:S04]  /*9550*/  FADD.FTZ R79, R19, -R158 ;  /* 0x8000009e134f7221 */ /* 0x000fc80000010000 */
[----:B------:R-:W-:Y:S01]  /*9560*/  @P4 FFMA.FTZ R190, R79, R79, R184 ;  /* 0x0000004f4fbe4223 */ /* 0x000fe200000100b8 */
[----:B------:R-:W-:Y:S01]  /*9570*/  FADD.FTZ R79, R21, -R158 ;  /* 0x8000009e154f7221 */ /* 0x000fe20000010000 */
[----:B------:R-:W-:Y:S02]  /*9580*/  LOP3.LUT P4, RZ, R118, 0x1, RZ, 0xc0, !PT ;  /* 0x0000000176ff7812 */ /* 0x000fe4000788c0ff */
        /* <DEDUP_REMOVED lines=25> */
[----:B------:R-:W-:-:S03]  /*9720*/  FADD.FTZ R79, R33, -R158 ;  /* 0x8000009e214f7221 */ /* 0x000fc60000010000 */
        /* <DEDUP_REMOVED lines=87> */
[----:B------:R-:W-:-:S03]  /*9ca0*/  MOV R157, 0xffffffff ;  /* 0xffffffff009d7802 */ /* 0x000fc60000000f00 */
[----:B------:R-:W-:Y:S01]  /*9cb0*/  FFMA.FTZ R79, R79, R79, R184 ;  /* 0x0000004f4f4f7223 */ /* 0x000fe200000100b8 */
[----:B------:R-:W-:-:S04]  /*9cc0*/  FADD.FTZ R184, R74, -R158 ;  /* 0x8000009e4ab87221 */ /* 0x000fc80000010000 */
[----:B------:R-:W-:Y:S01]  /*9cd0*/  FFMA.FTZ R184, R184, R184, R79 ;  /* 0x000000b8b8b87223 */ /* 0x000fe2000001004f */
[----:B------:R-:W-:-:S04]  /*9ce0*/  FADD.FTZ R79, R75, -R158 ;  /* 0x8000009e4b4f7221 */ /* 0x000fc80000010000 */
[----:B------:R-:W-:Y:S01]  /*9cf0*/  @P6 FFMA.FTZ R190, R79, R79, R184 ;  /* 0x0000004f4fbe6223 */ /* 0x000fe200000100b8 */
[----:B------:R-:W-:Y:S01]  /*9d00*/  MOV R184, 0x1 ;  /* 0x0000000100b87802 */ /* 0x000fe20000000f00 */
[----:B------:R-:W-:-:S07]  /*9d10*/  HFMA2 R79, -RZ, RZ, 0, 1.847743988037109375e-06 ;  /* 0x0000001fff4f7431 */ /* 0x000fce00000001ff */
[----:B------:R-:W-:Y:S05]  /*9d20*/  WARPSYNC.COLLECTIVE R157, `(.L_x_57050) ;  /* 0x000000009d087348 */ /* 0x000fea0003c00000 */
[----:B------:R0:W1:Y:S02]  /*9d30*/  SHFL.BFLY P6, R188, R190, R184, R79 ;  /* 0x0c0000b8bebc7389 */ /* 0x00006400000c004f */
[----:B01----:R-:W-:Y:S05]  /*9d40*/  ENDCOLLECTIVE ;  /* 0x000000000000791b */ /* 0x003fea0003800000 */
.L_x_57050:
[----:B------:R-:W-:Y:S02]  /*9d50*/  HFMA2 R184, -RZ, RZ, 0, 1.1920928955078125e-07 ;  /* 0x00000002ffb87431 */ /* 0x000fe400000001ff */
[----:B------:R-:W-:-:S05]  /*9d60*/  FADD.FTZ R189, R190, R188 ;  /* 0x000000bcbebd7221 */ /* 0x000fca0000010000 */
[----:B------:R-:W-:-:S07]  /*9d70*/  MOV R190, R189 ;  /* 0x000000bd00be7202 */ /* 0x000fce0000000f00 */
[----:B------:R-:W-:Y:S05]  /*9d80*/  WARPSYNC.COLLECTIVE R157, `(.L_x_57051) ;  /* 0x000000009d087348 */ /* 0x000fea0003c00000 */
[----:B------:R0:W1:Y:S02]  /*9d90*/  SHFL.BFLY P6, R188, R190, R184, R79 ;  /* 0x0c0000b8bebc7389 */ /* 0x00006400000c004f */
[----:B01----:R-:W-:Y:S05]  /*9da0*/  ENDCOLLECTIVE ;  /* 0x000000000000791b */ /* 0x003fea0003800000 */
.L_x_57051:
[----:B------:R-:W-:Y:S02]  /*9db0*/  HFMA2 R184, -RZ, RZ, 0, 2.384185791015625e-07 ;  /* 0x00000004ffb87431 */ /* 0x000fe400000001ff */
[----:B------:R-:W-:-:S05]  /*9dc0*/  FADD.FTZ R187, R189, R188 ;  /* 0x000000bcbdbb7221 */ /* 0x000fca0000010000 */
[----:B------:R-:W-:-:S07]  /*9dd0*/  MOV R190, R187 ;  /* 0x000000bb00be7202 */ /* 0x000fce0000000f00 */
[----:B------:R-:W-:Y:S05]  /*9de0*/  WARPSYNC.COLLECTIVE R157, `(.L_x_57052) ;  /* 0x000000009d087348 */ /* 0x000fea0003c00000 */
[----:B------:R0:W1:Y:S02]  /*9df0*/  SHFL.BFLY P6, R188, R190, R184, R79 ;  /* 0x0c0000b8bebc7389 */ /* 0x00006400000c004f */
[----:B01----:R-:W-:Y:S05]  /*9e00*/  ENDCOLLECTIVE ;  /* 0x000000000000791b */ /* 0x003fea0003800000 */
.L_x_57052:
[----:B------:R-:W-:Y:S02]  /*9e10*/  HFMA2 R184, -RZ, RZ, 0, 4.76837158203125e-07 ;  /* 0x00000008ffb87431 */ /* 0x000fe400000001ff */
[----:B------:R-:W-:-:S05]  /*9e20*/  FADD.FTZ R186, R187, R188 ;  /* 0x000000bcbbba7221 */ /* 0x000fca0000010000 */
[----:B------:R-:W-:-:S07]  /*9e30*/  MOV R190, R186 ;  /* 0x000000ba00be7202 */ /* 0x000fce0000000f00 */
[----:B------:R-:W-:Y:S05]  /*9e40*/  WARPSYNC.COLLECTIVE R157, `(.L_x_57053) ;  /* 0x000000009d087348 */ /* 0x000fea0003c00000 */
[----:B------:R0:W1:Y:S02]  /*9e50*/  SHFL.BFLY P6, R188, R190, R184, R79 ;  /* 0x0c0000b8bebc7389 */ /* 0x00006400000c004f */
[----:B01----:R-:W-:Y:S05]  /*9e60*/  ENDCOLLECTIVE ;  /* 0x000000000000791b */ /* 0x003fea0003800000 */
.L_x_57053:
[----:B------:R-:W-:Y:S02]  /*9e70*/  HFMA2 R184, -RZ, RZ, 0, 9.5367431640625e-07 ;  /* 0x00000010ffb87431 */ /* 0x000fe400000001ff */
[----:B------:R-:W-:-:S05]  /*9e80*/  FADD.FTZ R185, R186, R188 ;  /* 0x000000bcbab97221 */ /* 0x000fca0000010000 */
[----:B------:R-:W-:-:S07]  /*9e90*/  MOV R190, R185 ;  /* 0x000000b900be7202 */ /* 0x000fce0000000f00 */
[----:B------:R-:W-:Y:S05]  /*9ea0*/  WARPSYNC.COLLECTIVE R157, `(.L_x_57054) ;  /* 0x000000009d087348 */ /* 0x000fea0003c00000 */
[----:B------:R0:W1:Y:S02]  /*9eb0*/  SHFL.BFLY P6, R188, R190, R184, R79 ;  /* 0x0c0000b8bebc7389 */ /* 0x00006400000c004f */
[----:B01----:R-:W-:Y:S05]  /*9ec0*/  ENDCOLLECTIVE ;  /* 0x000000000000791b */ /* 0x003fea0003800000 */
.L_x_57054:
[----:B------:R-:W-:Y:S05]  /*9ed0*/  BRA `(.L_x_57055) ;  /* 0xffffffd4007c7947 */ /* 0x000fea000383ffff */
.L_x_57056:
        /* <DEDUP_REMOVED lines=10> */
.L_x_71554:


//--------------------- .text._ZN10layer_norm13ln_fwd_kernelINS_13Kernel_traitsI6__halfffffjLj2048ELj1ELj4ELj1ELj16ENS_18Kernel_traits_baseILj2048ES2_ffffjLj128EEEEELb0ELb1ELb1ELb1EEEvNS_9FwdParamsE --------------------------
	.section	.text._ZN10layer_norm13ln_fwd_kernelINS_13Kernel_traitsI6__halfffffjLj2048ELj1ELj4ELj1ELj16ENS_18Kernel_traits_baseILj2048ES2_ffffjLj128EEEEELb0ELb1ELb1ELb1EEEvNS_9FwdParamsE,"ax",@progbits
	.align	128
        .global         _ZN10layer_norm13ln_fwd_kernelINS_13Kernel_traitsI6__halfffffjLj2048ELj1ELj4ELj1ELj16ENS_18Kernel_traits_baseILj2048ES2_ffffjLj128EEEEELb0ELb1ELb1ELb1EEEvNS_9FwdParamsE
        .type           _ZN10layer_norm13ln_fwd_kernelINS_13Kernel_traitsI6__halfffffjLj2048ELj1ELj4ELj1ELj16ENS_18Kernel_traits_baseILj2048ES2_ffffjLj128EEEEELb0ELb1ELb1ELb1EEEvNS_9FwdParamsE,@function
        .size           _ZN10layer_norm13ln_fwd_kernelINS_13Kernel_traitsI6__halfffffjLj2048ELj1ELj4ELj1ELj16ENS_18Kernel_traits_baseILj2048ES2_ffffjLj128EEEEELb0ELb1ELb1ELb1EEEvNS_9FwdParamsE,(.L_x_71555 - _ZN10layer_norm13ln_fwd_kernelINS_13Kernel_traitsI6__halfffffjLj2048ELj1ELj4ELj1ELj16ENS_18Kernel_traits_baseILj2048ES2_ffffjLj128EEEEELb0ELb1ELb1ELb1EEEvNS_9FwdParamsE)
        .other          _ZN10layer_norm13ln_fwd_kernelINS_13Kernel_traitsI6__halfffffjLj2048ELj1ELj4ELj1ELj16ENS_18Kernel_traits_baseILj2048ES2_ffffjLj128EEEEELb0ELb1ELb1ELb1EEEvNS_9FwdParamsE,@"STO_CUDA_ENTRY STV_DEFAULT"
_ZN10layer_norm13ln_fwd_kernelINS_13Kernel_traitsI6__halfffffjLj2048ELj1ELj4ELj1ELj16ENS_18Kernel_traits_baseILj2048ES2_ffffjLj128EEEEELb0ELb1ELb1ELb1EEEvNS_9FwdParamsE:
.text._ZN10layer_norm13ln_fwd_kernelINS_13Kernel_traitsI6__halfffffjLj2048ELj1ELj4ELj1ELj16ENS_18Kernel_traits_baseILj2048ES2_ffffjLj128EEEEELb0ELb1ELb1ELb1EEEvNS_9FwdParamsE:
        /* <DEDUP_REMOVED lines=67> */
.L_x_57057:
[----:B------:R-:W0:Y:S08]  /*0430*/  LDC.64 R4, c[0x0][0x3e8] ;  /* 0x0000fa00ff047b82 */ /* 0x000e300000000a00 */
[----:B------:R-:W1:Y:S01]  /*0440*/  LDC.64 R2, c[0x0][0x3d0] ;  /* 0x0000f400ff027b82 */ /* 0x000e620000000a00 */
[----:B0-----:R-:W-:-:S05]  /*0450*/  IMAD.WIDE.U32 R46, R0, 0x8, R4 ;  /* 0x00000008002e7825 */ /* 0x001fca00078e0004 */
[----:B------:R-:W5:Y:S01]  /*0460*/  LDG.E.64 R124, desc[UR6][R46.64] ;  /* 0x000000062e7c7981 */ /* 0x000f62000c1e1b00 */
[----:B-1----:R-:W-:-:S03]  /*0470*/  IMAD.WIDE.U32 R2, R0, 0x8, R2 ;  /* 0x0000000800027825 */ /* 0x002fc600078e0002 */
        /* <DEDUP_REMOVED lines=14> */
[----:B------:R-:W5:Y:S01]  /*0560*/  LDG.E.64 R44, desc[UR6][R46.64+0xf00] ;  /* 0x000f00062e2c7981 */ /* 0x000f62000c1e1b00 */
[----:B------:R-:W-:-:S02]  /*0570*/  CS2R R76, SRZ ;  /* 0x00000000004c7805 */ /* 0x000fc4000001ff00 */
[----:B------:R-:W-:Y:S02]  /*0580*/  CS2R R78, SRZ ;  /* 0x00000000004e7805 */ /* 0x000fe4000001ff00 */
[----:B------:R-:W-:Y:S01]  /*0590*/  CS2R R80, SRZ ;  /* 0x0000000000507805 */ /* 0x000fe2000001ff00 */
[----:B------:R-:W5:Y:S01]  /*05a0*/  LDG.E.64 R12, desc[UR6][R2.64] ;  /* 0x00000006020c7981 */ /* 0x000f62000c1e1b00 */
[----:B------:R-:W-:Y:S02]  /*05b0*/  CS2R R82, SRZ ;  /* 0x0000000000527805 */ /* 0x000fe4000001ff00 */
[----:B------:R-:W-:Y:S02]  /*05c0*/  CS2R R84, SRZ ;  /* 0x0000000000547805 */ /* 0x000fe4000001ff00 */
[----:B------:R-:W-:Y:S01]  /*05d0*/  CS2R R86, SRZ ;  /* 0x0000000000567805 */ /* 0x000fe2000001ff00 */
        /* <DEDUP_REMOVED lines=25> */
.L_x_57058:
[----:B------:R-:W1:Y:S02]  /*0770*/  LDCU UR4, c[0x0][0x384] ;  /* 0x00007080ff0477ac */ /* 0x000e640008000800 */
[----:B-1----:R-:W-:-:S13]  /*0780*/  ISETP.GE.AND P0, PT, R128, UR4, PT ;  /* 0x0000000480007c0c */ /* 0x002fda000bf06270 */
[----:B------:R-:W-:Y:S05]  /*0790*/  @P0 EXIT ;  /* 0x000000000000094d */ /* 0x000fea0003800000 */
[----:B-----5:R-:W-:Y:S01]  /*07a0*/  MOV R185, R8 ;  /* 0x0000000800b97202 */ /* 0x020fe20000000f00 */
[----:B------:R-:W1:Y:S01]  /*07b0*/  LDCU UR10, c[0x0][0x40c] ;  /* 0x00008180ff0a77ac */ /* 0x000e620008000800 */
[----:B------:R-:W-:Y:S02]  /*07c0*/  SHF.R.U64 R186, R8, 0x10, R9 ;  /* 0x0000001008ba7819 */ /* 0x000fe40000001209 */
[----:B------:R-:W-:Y:S01]  /*07d0*/  MOV R187, R4 ;  /* 0x0000000400bb7202 */ /* 0x000fe20000000f00 */
[----:B------:R-:W2:Y:S01]  /*07e0*/  LDCU.U8 UR8, c[0x0][0x410] ;  /* 0x00008200ff0877ac */ /* 0x000ea20008000000 */
[----:B------:R-:W-:Y:S02]  /*07f0*/  MOV R8, R5 ;  /* 0x0000000500087202 */ /* 0x000fe40000000f00 */
[--C-:B------:R-:W-:Y:S01]  /*0800*/  SHF.R.U64 R188, R4, 0x10, R5.reuse ;  /* 0x0000001004bc7819 */ /* 0x100fe20000001205 */
[----:B------:R-:W3:Y:S01]  /*0810*/  LDCU UR9, c[0x0][0x448] ;  /* 0x00008900ff0977ac */ /* 0x000ee20008000800 */
[----:B------:R-:W-:-:S02]  /*0820*/  SHF.R.U32.HI R5, RZ, 0x10, R5 ;  /* 0x00000010ff057819 */ /* 0x000fc40000011605 */
[----:B------:R-:W-:Y:S01]  /*0830*/  MOV R189, R6 ;  /* 0x0000000600bd7202 */ /* 0x000fe20000000f00 */
[----:B------:R-:W4:Y:S01]  /*0840*/  LDCU.64 UR4, c[0x0][0x3a0] ;  /* 0x00007400ff0477ac */ /* 0x000f220008000a00 */
[----:B------:R-:W-:Y:S02]  /*0850*/  MOV R4, R7 ;  /* 0x0000000700047202 */ /* 0x000fe40000000f00 */
[----:B------:R-:W-:Y:S02]  /*0860*/  PRMT R188, R188, 0x5410, R5 ;  /* 0x00005410bcbc7816 */ /* 0x000fe40000000005 */
[----:B------:R-:W-:Y:S02]  /*0870*/  PRMT R189, R189, 0x5410, R4 ;  /* 0x00005410bdbd7816 */ /* 0x000fe40000000004 */
[----:B------:R-:W-:Y:S02]  /*0880*/  SHF.R.U64 R190, R6, 0x10, R7 ;  /* 0x0000001006be7819 */ /* 0x000fe40000001207 */
[----:B------:R-:W-:-:S02]  /*0890*/  MOV R4, R124 ;  /* 0x0000007c00047202 */ /* 0x000fc40000000f00 */
[----:B------:R-:W-:Y:S02]  /*08a0*/  MOV R5, R125 ;  /* 0x0000007d00057202 */ /* 0x000fe40000000f00 */
[----:B------:R-:W-:Y:S02]  /*08b0*/  SHF.R.U32.HI R7, RZ, 0x10, R7 ;  /* 0x00000010ff077819 */ /* 0x000fe40000011607 */
[----:B------:R-:W-:Y:S02]  /*08c0*/  MOV R6, R122 ;  /* 0x0000007a00067202 */ /* 0x000fe40000000f00 */
[----:B------:R-:W-:Y:S02]  /*08d0*/  PRMT R191, R4, 0x5410, R5 ;  /* 0x0000541004bf7816 */ /* 0x000fe40000000005 */
[----:B------:R-:W-:Y:S02]  /*08e0*/  PRMT R190, R190, 0x5410, R7 ;  /* 0x00005410bebe7816 */ /* 0x000fe40000000007 */
[----:B------:R-:W-:-:S02]  /*08f0*/  PRMT R192, R6, 0x7610, R192 ;  /* 0x0000761006c07816 */ /* 0x000fc400000000c0 */
[----:B------:R-:W-:Y:S02]  /*0900*/  MOV R4, R123 ;  /* 0x0000007b00047202 */ /* 0x000fe40000000f00 */
[----:B------:R-:W-:Y:S02]  /*0910*/  MOV R7, R118 ;  /* 0x0000007600077202 */ /* 0x000fe40000000f00 */
[----:B------:R-:W-:Y:S02]  /*0920*/  PRMT R192, R192, 0x5410, R4 ;  /* 0x00005410c0c07816 */ /* 0x000fe40000000004 */
[----:B------:R-:W-:Y:S02]  /*0930*/  MOV R5, R120 ;  /* 0x0000007800057202 */ /* 0x000fe40000000f00 */
[----:B------:R-:W-:Y:S02]  /*0940*/  MOV R6, R121 ;  /* 0x0000007900067202 */ /* 0x000fe40000000f00 */
[----:B------:R-:W-:-:S02]  /*0950*/  PRMT R194, R7, 0x7610, R194 ;  /* 0x0000761007c27816 */ /* 0x000fc400000000c2 */
[----:B------:R-:W-:Y:S02]  /*0960*/  MOV R4, R119 ;  /* 0x0000007700047202 */ /* 0x000fe40000000f00 */
[----:B------:R-:W-:Y:S02]  /*0970*/  MOV R7, R114 ;  /* 0x0000007200077202 */ /* 0x000fe40000000f00 */
[----:B------:R-:W-:Y:S02]  /*0980*/  PRMT R193, R5, 0x5410, R6 ;  /* 0x0000541005c17816 */ /* 0x000fe40000000006 */
[----:B------:R-:W-:Y:S02]  /*0990*/  PRMT R194, R194, 0x5410, R4 ;  /* 0x00005410c2c27816 */ /* 0x000fe40000000004 */
[----:B------:R-:W-:Y:S02]  /*09a0*/  MOV R5, R116 ;  /* 0x0000007400057202 */ /* 0x000fe40000000f00 */
[----:B------:R-:W-:-:S02]  /*09b0*/  MOV R6, R117 ;  /* 0x0000007500067202 */ /* 0x000fc40000000f00 */
[----:B------:R-:W-:Y:S02]  /*09c0*/  PRMT R196, R7, 0x7610, R196 ;  /* 0x0000761007c47816 */ /* 0x000fe400000000c4 */
[----:B------:R-:W-:Y:S02]  /*09d0*/  MOV R4, R115 ;  /* 0x0000007300047202 */ /* 0x000fe40000000f00 */
[----:B------:R-:W-:Y:S02]  /*09e0*/  MOV R7, R112 ;  /* 0x0000007000077202 */ /* 0x000fe40000000f00 */
[----:B------:R-:W-:Y:S02]  /*09f0*/  PRMT R195, R5, 0x5410, R6 ;  /* 0x0000541005c37816 */ /* 0x000fe40000000006 */
[----:B------:R-:W-:Y:S02]  /*0a00*/  PRMT R196, R196, 0x5410, R4 ;  /* 0x00005410c4c47816 */ /* 0x000fe40000000004 */
[----:B------:R-:W-:-:S02]  /*0a10*/  MOV R5, R126 ;  /* 0x0000007e00057202 */ /* 0x000fc40000000f00 */
[----:B------:R-:W-:Y:S02]  /*0a20*/  MOV R6, R127 ;  /* 0x0000007f00067202 */ /* 0x000fe40000000f00 */
[----:B------:R-:W-:Y:S02]  /*0a30*/  PRMT R198, R7, 0x7610, R198 ;  /* 0x0000761007c67816 */ /* 0x000fe400000000c6 */
[----:B------:R-:W-:Y:S02]  /*0a40*/  MOV R4, R113 ;  /* 0x0000007100047202 */ /* 0x000fe40000000f00 */
[----:B------:R-:W-:Y:S02]  /*0a50*/  MOV R7, R108 ;  /* 0x0000006c00077202 */ /* 0x000fe40000000f00 */
[----:B------:R-:W-:Y:S02]  /*0a60*/  PRMT R197, R5, 0x5410, R6 ;  /* 0x0000541005c57816 */ /* 0x000fe40000000006 */
[----:B------:R-:W-:-:S02]  /*0a70*/  PRMT R198, R198, 0x5410, R4 ;  /* 0x00005410c6c67816 */ /* 0x000fc40000000004 */
[----:B------:R-:W-:Y:S02]  /*0a80*/  MOV R5, R110 ;  /* 0x0000006e00057202 */ /* 0x000fe40000000f00 */
[----:B------:R-:W-:Y:S02]  /*0a90*/  MOV R6, R111 ;  /* 0x0000006f00067202 */ /* 0x000fe40000000f00 */
[----:B------:R-:W-:Y:S02]  /*0aa0*/  PRMT R204, R7, 0x7610, R204 ;  /* 0x0000761007cc7816 */ /* 0x000fe400000000cc */
[----:B------:R-:W-:Y:S02]  /*0ab0*/  MOV R4, R109 ;  /* 0x0000006d00047202 */ /* 0x000fe40000000f00 */
[----:B------:R-:W-:Y:S02]  /*0ac0*/  PRMT R203, R5, 0x5410, R6 ;  /* 0x0000541005cb7816 */ /* 0x000fe40000000006 */
[----:B------:R-:W-:-:S02]  /*0ad0*/  PRMT R204, R204, 0x5410, R4 ;  /* 0x00005410cccc7816 */ /* 0x000fc40000000004 */
[----:B------:R-:W-:Y:S02]  /*0ae0*/  MOV R5, R106 ;  /* 0x0000006a00057202 */ /* 0x000fe40000000f00 */
[----:B------:R-:W-:Y:S02]  /*0af0*/  MOV R6, R107 ;  /* 0x0000006b00067202 */ /* 0x000fe40000000f00 */
[--C-:B------:R-:W-:Y:S02]  /*0b00*/  SHF.R.U64 R206, R104, 0x10, R105.reuse ;  /* 0x0000001068ce7819 */ /* 0x100fe40000001269 */
[----:B------:R-:W-:Y:S02]  /*0b10*/  SHF.R.U32.HI R4, RZ, 0x10, R105 ;  /* 0x00000010ff047819 */ /* 0x000fe40000011669 */
[----:B------:R-:W-:Y:S02]  /*0b20*/  PRMT R205, R5, 0x5410, R6 ;  /* 0x0000541005cd7816 */ /* 0x000fe40000000006 */
[----:B------:R-:W-:-:S02]  /*0b30*/  PRMT R206, R206, 0x5410, R4 ;  /* 0x00005410cece7816 */ /* 0x000fc40000000004 */
[--C-:B------:R-:W-:Y:S02]  /*0b40*/  SHF.R.U64 R207, R102, 0x10, R103.reuse ;  /* 0x0000001066cf7819 */ /* 0x100fe40000001267 */
[----:B------:R-:W-:Y:S02]  /*0b50*/  SHF.R.U32.HI R5, RZ, 0x10, R103 ;  /* 0x00000010ff057819 */ /* 0x000fe40000011667 */
        /* <DEDUP_REMOVED lines=10> */
[----:B------:R-:W-:Y:S02]  /*0c00*/  SHF.R.U64 R211, R92, 0x10, R93 ;  /* 0x000000105cd37819 */ /* 0x000fe4000000125d */
[----:B------:R-:W-:Y:S02]  /*0c10*/  SHF.R.U32.HI R5, RZ, 0x10, R127 ;  /* 0x00000010ff057819 */ /* 0x000fe4000001167f */
[----:B------:R-:W-:Y:S02]  /*0c20*/  SHF.R.U32.HI R212, RZ, 0x10, R93 ;  /* 0x00000010ffd47819 */ /* 0x000fe4000001165d */
[----:B------:R-:W-:Y:S02]  /*0c30*/  SHF.R.U64 R4, R90, 0x10, R91 ;  /* 0x000000105a047819 */ /* 0x000fe4000000125b */
[----:B------:R-:W-:Y:S02]  /*0c40*/  PRMT R211, R211, 0x5410, R5 ;  /* 0x00005410d3d37816 */ /* 0x000fe40000000005 */
[----:B------:R-:W-:-:S02]  /*0c50*/  PRMT R212, R212, 0x5410, R4 ;  /* 0x00005410d4d47816 */ /* 0x000fc40000000004 */
[----:B------:R-:W-:Y:S02]  /*0c60*/  SHF.R.U32.HI R213, RZ, 0x10, R91 ;  /* 0x00000010ffd57819 */ /* 0x000fe4000001165b */
[--C-:B------:R-:W-:Y:S02]  /*0c70*/  SHF.R.U64 R5, R88, 0x10, R89.reuse ;  /* 0x0000001058057819 */ /* 0x100fe40000001259 */
        /* <DEDUP_REMOVED lines=8> */
[----:B0-----:R-:W-:Y:S02]  /*0d00*/  MOV R46, R33 ;  /* 0x00000021002e7202 */ /* 0x001fe40000000f00 */
[----:B------:R-:W-:-:S02]  /*0d10*/  SHF.R.U64 R130, R32, 0x10, R33 ;  /* 0x0000001020827819 */ /* 0x000fc40000001221 */
[----:B------:R-:W-:Y:S02]  /*0d20*/  SHF.R.U32.HI R47, RZ, 0x10, R33 ;  /* 0x00000010ff2f7819 */ /* 0x000fe40000011621 */
[----:B------:R-:W-:Y:S02]  /*0d30*/  MOV R33, R37 ;  /* 0x0000002500217202 */ /* 0x000fe40000000f00 */
[--C-:B------:R-:W-:Y:S02]  /*0d40*/  SHF.R.U64 R132, R36, 0x10, R37.reuse ;  /* 0x0000001024847819 */ /* 0x100fe40000001225 */
[----:B------:R-:W-:Y:S02]  /*0d50*/  SHF.R.U32.HI R48, RZ, 0x10, R37 ;  /* 0x00000010ff307819 */ /* 0x000fe40000011625 */
[----:B------:R-:W-:Y:S02]  /*0d60*/  MOV R135, R40 ;  /* 0x0000002800877202 */ /* 0x000fe40000000f00 */
[----:B------:R-:W-:-:S02]  /*0d70*/  SHF.R.U64 R136, R40, 0x10, R41 ;  /* 0x0000001028887819 */ /* 0x000fc40000001229 */
[----:B------:R-:W-:Y:S02]  /*0d80*/  MOV R131, R36 ;  /* 0x0000002400837202 */ /* 0x000fe40000000f00 */
[----:B------:R-:W-:Y:S02]  /*0d90*/  MOV R133, R38 ;  /* 0x0000002600857202 */ /* 0x000fe40000000f00 */
[----:B------:R-:W-:Y:S02]  /*0da0*/  SHF.R.U64 R134, R38, 0x10, R39 ;  /* 0x0000001026867819 */ /* 0x000fe40000001227 */
[----:B------:R-:W-:Y:S02]  /*0db0*/  MOV R37, R41 ;  /* 0x0000002900257202 */ /* 0x000fe40000000f00 */
[----:B------:R-:W-:Y:S02]  /*0dc0*/  SHF.R.U32.HI R40, RZ, 0x10, R41 ;  /* 0x00000010ff287819 */ /* 0x000fe40000011629 */
[----:B------:R-:W-:-:S02]  /*0dd0*/  PRMT R215, R215, 0x5410, R5 ;  /* 0x00005410d7d77816 */ /* 0x000fc40000000005 */
[----:B------:R-:W-:Y:S02]  /*0de0*/  PRMT R216, R216, 0x5410, R4 ;  /* 0x00005410d8d87816 */ /* 0x000fe40000000004 */
[----:B------:R-:W-:Y:S02]  /*0df0*/  MOV R129, R32 ;  /* 0x0000002000817202 */ /* 0x000fe40000000f00 */
[----:B------:R-:W-:Y:S02]  /*0e00*/  MOV R36, R39 ;  /* 0x0000002700247202 */ /* 0x000fe40000000f00 */
[----:B------:R-:W-:Y:S02]  /*0e10*/  SHF.R.U32.HI R49, RZ, 0x10, R39 ;  /* 0x00000010ff317819 */ /* 0x000fe40000011627 */
[----:B------:R-:W-:Y:S02]  /*0e20*/  MOV R137, R42 ;  /* 0x0000002a00897202 */ /* 0x000fe40000000f00 */
[----:B------:R-:W-:-:S02]  /*0e30*/  MOV R38, R43 ;  /* 0x0000002b00267202 */ /* 0x000fc40000000f00 */
[--C-:B------:R-:W-:Y:S02]  /*0e40*/  SHF.R.U64 R138, R42, 0x10, R43.reuse ;  /* 0x000000102a8a7819 */ /* 0x100fe4000000122b */
[----:B------:R-:W-:Y:S02]  /*0e50*/  SHF.R.U32.HI R41, RZ, 0x10, R43 ;  /* 0x00000010ff297819 */ /* 0x000fe4000001162b */
[----:B------:R-:W-:Y:S02]  /*0e60*/  SHF.R.U32.HI R217, RZ, 0x10, R83 ;  /* 0x00000010ffd97819 */ /* 0x000fe40000011653 */
[--C-:B------:R-:W-:Y:S02]  /*0e70*/  SHF.R.U64 R5, R80, 0x10, R81.reuse ;  /* 0x0000001050057819 */ /* 0x100fe40000001251 */
[----:B------:R-:W-:Y:S02]  /*0e80*/  SHF.R.U32.HI R218, RZ, 0x10, R81 ;  /* 0x00000010ffda7819 */ /* 0x000fe40000011651 */
[----:B------:R-:W-:-:S02]  /*0e90*/  SHF.R.U64 R4, R78, 0x10, R79 ;  /* 0x000000104e047819 */ /* 0x000fc4000000124f */
[----:B------:R-:W-:Y:S02]  /*0ea0*/  MOV R39, R45 ;  /* 0x0000002d00277202 */ /* 0x000fe40000000f00 */
[--C-:B------:R-:W-:Y:S02]  /*0eb0*/  SHF.R.U64 R140, R44, 0x10, R45.reuse ;  /* 0x000000102c8c7819 */ /* 0x100fe4000000122d */
[----:B------:R-:W-:Y:S02]  /*0ec0*/  SHF.R.U32.HI R42, RZ, 0x10, R45 ;  /* 0x00000010ff2a7819 */ /* 0x000fe4000001162d */
[----:B------:R-:W-:Y:S02]  /*0ed0*/  MOV R32, R13 ;  /* 0x0000000d00207202 */ /* 0x000fe40000000f00 */
[--C-:B------:R-:W-:Y:S02]  /*0ee0*/  SHF.R.U64 R142, R12, 0x10, R13.reuse ;  /* 0x000000100c8e7819 */ /* 0x100fe4000000120d */
[----:B------:R-:W-:-:S02]  /*0ef0*/  SHF.R.U32.HI R43, RZ, 0x10, R13 ;  /* 0x00000010ff2b7819 */ /* 0x000fc4000001160d */
[----:B------:R-:W-:Y:S02]  /*0f00*/  MOV R139, R44 ;  /* 0x0000002c008b7202 */ /* 0x000fe40000000f00 */
[----:B------:R-:W-:Y:S02]  /*0f10*/  MOV R141, R12 ;  /* 0x0000000c008d7202 */ /* 0x000fe40000000f00 */
[----:B------:R-:W-:Y:S02]  /*0f20*/  MOV R13, R17 ;  /* 0x00000011000d7202 */ /* 0x000fe40000000f00 */
[--C-:B------:R-:W-:Y:S02]  /*0f30*/  SHF.R.U64 R146, R16, 0x10, R17.reuse ;  /* 0x0000001010927819 */ /* 0x100fe40000001211 */
[----:B------:R-:W-:Y:S02]  /*0f40*/  SHF.R.U32.HI R45, RZ, 0x10, R17 ;  /* 0x00000010ff2d7819 */ /* 0x000fe40000011611 */
[----:B------:R-:W-:-:S02]  /*0f50*/  MOV R153, R24 ;  /* 0x0000001800997202 */ /* 0x000fc40000000f00 */
[----:B------:R-:W-:Y:S02]  /*0f60*/  SHF.R.U64 R154, R24, 0x10, R25 ;  /* 0x00000010189a7819 */ /* 0x000fe40000001219 */
[----:B------:R-:W-:Y:S02]  /*0f70*/  MOV R143, R14 ;  /* 0x0000000e008f7202 */ /* 0x000fe40000000f00 */
[----:B------:R-:W-:Y:S02]  /*0f80*/  MOV R12, R15 ;  /* 0x0000000f000c7202 */ /* 0x000fe40000000f00 */
[--C-:B------:R-:W-:Y:S02]  /*0f90*/  SHF.R.U64 R144, R14, 0x10, R15.reuse ;  /* 0x000000100e907819 */ /* 0x100fe4000000120f */
[----:B------:R-:W-:Y:S02]  /*0fa0*/  SHF.R.U32.HI R44, RZ, 0x10, R15 ;  /* 0x00000010ff2c7819 */ /* 0x000fe4000001160f */
[----:B------:R-:W-:-:S02]  /*0fb0*/  MOV R145, R16 ;  /* 0x0000001000917202 */ /* 0x000fc40000000f00 */
[----:B------:R-:W-:Y:S02]  /*0fc0*/  MOV R147, R18 ;  /* 0x0000001200937202 */ /* 0x000fe40000000f00 */
[----:B------:R-:W-:Y:S02]  /*0fd0*/  SHF.R.U64 R148, R18, 0x10, R19 ;  /* 0x0000001012947819 */ /* 0x000fe40000001213 */
[----:B------:R-:W-:Y:S02]  /*0fe0*/  MOV R151, R22 ;  /* 0x0000001600977202 */ /* 0x000fe40000000f00 */
[----:B------:R-:W-:Y:S02]  /*0ff0*/  SHF.R.U64 R152, R22, 0x10, R23 ;  /* 0x0000001016987819 */ /* 0x000fe40000001217 */
[----:B------:R-:W-:Y:S02]  /*1000*/  MOV R17, R25 ;  /* 0x0000001900117202 */ /* 0x000fe40000000f00 */
[----:B------:R-:W-:-:S02]  /*1010*/  SHF.R.U32.HI R24, RZ, 0x10, R25 ;  /* 0x00000010ff187819 */ /* 0x000fc40000011619 */
[----:B------:R-:W-:Y:S02]  /*1020*/  MOV R183, R10 ;  /* 0x0000000a00b77202 */ /* 0x000fe40000000f00 */
[----:B------:R-:W-:Y:S02]  /*1030*/  SHF.R.U64 R184, R10, 0x10, R11 ;  /* 0x000000100ab87819 */ /* 0x000fe4000000120b */
[----:B------:R-:W-:Y:S02]  /*1040*/  MOV R14, R19 ;  /* 0x00000013000e7202 */ /* 0x000fe40000000f00 */
[----:B------:R-:W-:Y:S02]  /*1050*/  SHF.R.U32.HI R50, RZ, 0x10, R19 ;  /* 0x00000010ff327819 */ /* 0x000fe40000011613 */
[----:B------:R-:W-:Y:S02]  /*1060*/  MOV R149, R20 ;  /* 0x0000001400957202 */ /* 0x000fe40000000f00 */
[----:B------:R-:W-:-:S02]  /*1070*/  MOV R15, R21 ;  /* 0x00000015000f7202 */ /* 0x000fc40000000f00 */
[--C-:B------:R-:W-:Y:S02]  /*1080*/  SHF.R.U64 R150, R20, 0x10, R21.reuse ;  /* 0x0000001014967819 */ /* 0x100fe40000001215 */
[----:B------:R-:W-:Y:S02]  /*1090*/  SHF.R.U32.HI R51, RZ, 0x10, R21 ;  /* 0x00000010ff337819 */ /* 0x000fe40000011615 */
[----:B------:R-:W-:Y:S02]  /*10a0*/  MOV R16, R23 ;  /* 0x0000001700107202 */ /* 0x000fe40000000f00 */
        /* <DEDUP_REMOVED lines=8> */
[----:B------:R-:W-:-:S02]  /*1130*/  PRMT R217, R217, 0x5410, R5 ;  /* 0x00005410d9d97816 */ /* 0x000fc40000000005 */
[----:B------:R-:W-:Y:S02]  /*1140*/  PRMT R218, R218, 0x5410, R4 ;  /* 0x00005410dada7816 */ /* 0x000fe40000000004 */
[----:B------:R-:W-:Y:S02]  /*1150*/  SHF.R.U32.HI R23, RZ, 0x10, R23 ;  /* 0x00000010ff177819 */ /* 0x000fe40000011617 */
        /* <DEDUP_REMOVED lines=10> */
[----:B------:R-:W-:Y:S02]  /*1200*/  SHF.R.U32.HI R11, RZ, 0x10, R11 ;  /* 0x00000010ff0b7819 */ /* 0x000fe4000001160b */
[----:B------:R-:W-:Y:S02]  /*1210*/  SHF.R.U32.HI R9, RZ, 0x10, R9 ;  /* 0x00000010ff097819 */ /* 0x000fe40000011609 */
[----:B------:R-:W-:Y:S02]  /*1220*/  SHF.R.U32.HI R219, RZ, 0x10, R79 ;  /* 0x00000010ffdb7819 */ /* 0x000fe4000001164f */
[--C-:B------:R-:W-:Y:S02]  /*1230*/  SHF.R.U64 R4, R76, 0x10, R77.reuse ;  /* 0x000000104c047819 */ /* 0x100fe4000000124d */
[----:B------:R-:W-:Y:S02]  /*1240*/  SHF.R.U32.HI R220, RZ, 0x10, R77 ;  /* 0x00000010ffdc7819 */ /* 0x000fe4000001164d */
[----:B------:R-:W-:-:S02]  /*1250*/  SHF.R.U64 R5, R2, 0x10, R3 ;  /* 0x0000001002057819 */ /* 0x000fc40000001203 */
        /* <DEDUP_REMOVED lines=39> */
[----:B------:R-:W-:Y:S02]  /*14d0*/  SHF.R.U32.HI R221, RZ, 0x10, R3 ;  /* 0x00000010ffdd7819 */ /* 0x000fe40000011603 */
[----:B------:R-:W-:Y:S02]  /*14e0*/  PRMT R219, R219, 0x5410, R4 ;  /* 0x00005410dbdb7816 */ /* 0x000fe40000000004 */
[----:B-1234-:R-:W-:-:S07]  /*14f0*/  PRMT R220, R220, 0x5410, R5 ;  /* 0x00005410dcdc7816 */ /* 0x01efce0000000005 */
.L_x_57110:
[----:B------:R-:W0:Y:S08]  /*1500*/  LDC.64 R12, c[0x0][0x3f0] ;  /* 0x0000fc00ff0c7b82 */ /* 0x000e300000000a00 */
[----:B------:R-:W1:Y:S08]  /*1510*/  LDC.64 R14, c[0x0][0x3f8] ;  /* 0x0000fe00ff0e7b82 */ /* 0x000e700000000a00 */
[----:B------:R-:W2:Y:S01]  /*1520*/  LDC R162, c[0x0][0x388] ;  /* 0x0000e200ffa27b82 */ /* 0x000ea20000000800 */
[----:B0-----:R-:W-:-:S06]  /*1530*/  IMAD.WIDE R72, R128, 0x4, R12 ;  /* 0x0000000480487825 */ /* 0x001fcc00078e020c */
[----:B------:R-:W3:Y:S01]  /*1540*/  LDG.E R72, desc[UR6][R72.64] ;  /* 0x0000000648487981 */ /* 0x000ee2000c1e1900 */
[----:B------:R-:W-:Y:S02]  /*1550*/  HFMA2 R168, -RZ, RZ, 0, 0 ;  /* 0x00000000ffa87431 */ /* 0x000fe400000001ff */
[----:B-1----:R-:W-:-:S05]  /*1560*/  IMAD.WIDE R14, R128, 0x4, R14 ;  /* 0x00000004800e7825 */ /* 0x002fca00078e020e */
[----:B------:R-:W5:Y:S01]  /*1570*/  LDG.E R163, desc[UR6][R14.64] ;  /* 0x000000060ea37981 */ /* 0x000f62000c1e1900 */
[----:B------:R-:W-:-:S04]  /*1580*/  ISETP.NE.U32.AND P0, PT, RZ, UR4, PT ;  /* 0x00000004ff007c0c */ /* 0x000fc8000bf05070 */
[----:B------:R-:W-:Y:S01]  /*1590*/  ISETP.NE.AND.EX P0, PT, RZ, UR5, PT, P0 ;  /* 0x00000005ff007c0c */ /* 0x000fe2000bf05300 */
[----:B------:R-:W-:Y:S01]  /*15a0*/  BSSY.RECONVERGENT B0, `(.L_x_57059) ;  /* 0x000003d000007945 */ /* 0x000fe20003800200 */
[--C-:B------:R-:W-:Y:S02]  /*15b0*/  SHF.R.U64 R18, R124, 0x10, R125.reuse ;  /* 0x000000107c127819 */ /* 0x100fe4000000127d */
[----:B------:R-:W-:Y:S02]  /*15c0*/  SHF.R.U32.HI R23, RZ, 0x10, R125 ;  /* 0x00000010ff177819 */ /* 0x000fe4000001167d */
[----:B---3--:R-:W-:-:S13]  /*15d0*/  ISETP.GE.AND P1, PT, R72, 0x1, PT ;  /* 0x000000014800780c */ /* 0x008fda0003f26270 */
        /* <DEDUP_REMOVED lines=12> */
[----:B0-----:R-:W-:Y:S01]  /*16a0*/  PRMT R13, R18, 0x7610, R13 ;  /* 0x00007610120d7816 */ /* 0x001fe2000000000d */
[----:B------:R-:W-:Y:S06]  /*16b0*/  @!P0 BRA `(.L_x_57060) ;  /* 0x0000000000648947 */ /* 0x000fec0003800000 */
[----:B------:R-:W0:Y:S02]  /*16c0*/  LDC.64 R8, c[0x0][0x3a0] ;  /* 0x0000e800ff087b82 */ /* 0x000e240000000a00 */
[----:B0-----:R-:W-:-:S06]  /*16d0*/  IMAD.WIDE.U32 R8, R167, 0x10, R8 ;  /* 0x00000010a7087825 */ /* 0x001fcc00078e0008 */
[----:B------:R-:W2:Y:S01]  /*16e0*/  LDG.E.128 R8, desc[UR6][R8.64] ;  /* 0x0000000608087981 */ /* 0x000ea2000c1e1d00 */
[----:B------:R-:W-:-:S13]  /*16f0*/  ISETP.GT.AND P2, PT, R72, RZ, PT ;  /* 0x000000ff4800720c */ /* 0x000fda0003f44270 */
[----:B------:R-:W0:Y:S01]  /*1700*/  @P2 LDC R15, c[0x0][0x40c] ;  /* 0x00010300ff0f2b82 */ /* 0x000e220000000800 */
[----:B------:R-:W-:Y:S02]  /*1710*/  @P2 HADD2.F32 R16, -RZ, R191.H0_H0 ;  /* 0x200000bfff102230 */ /* 0x000fe40000004100 */
[----:B------:R-:W-:Y:S02]  /*1720*/  @P2 HADD2.F32 R17, -RZ, R13.H0_H0 ;  /* 0x2000000dff112230 */ /* 0x000fe40000004100 */
[----:B------:R-:W-:-:S03]  /*1730*/  @P2 HADD2.F32 R20, -RZ, R191.H1_H1 ;  /* 0x300000bfff142230 */ /* 0x000fc60000004100 */
[----:B------:R-:W1:Y:S08]  /*1740*/  @P2 LDC R18, c[0x0][0x40c] ;  /* 0x00010300ff122b82 */ /* 0x000e700000000800 */
[----:B------:R-:W3:Y:S01]  /*1750*/  @P2 LDC R19, c[0x0][0x40c] ;  /* 0x00010300ff132b82 */ /* 0x000ee20000000800 */
[----:B0----5:R-:W-:Y:S01]  /*1760*/  @P2 FMUL.FTZ R15, R4, R15 ;  /* 0x0000000f040f2220 */ /* 0x021fe20000410000 */
[----:B-1----:R-:W-:Y:S01]  /*1770*/  @P2 FMUL.FTZ R18, R5, R18 ;  /* 0x0000001205122220 */ /* 0x002fe20000410000 */
[----:B---3--:R-:W-:Y:S01]  /*1780*/  @P2 FMUL.FTZ R19, R6, R19 ;  /* 0x0000001306132220 */ /* 0x008fe20000410000 */
[----:B--2---:R-:W-:Y:S01]  /*1790*/  @!P2 MOV R12, R8 ;  /* 0x00000008000ca202 */ /* 0x004fe20000000f00 */
[----:B------:R-:W-:Y:S01]  /*17a0*/  @P2 FFMA.FTZ R12, R15, R16, R8 ;  /* 0x000000100f0c2223 */ /* 0x000fe20000010008 */
[----:B------:R-:W-:Y:S01]  /*17b0*/  MOV R13, R9 ;  /* 0x00000009000d7202 */ /* 0x000fe20000000f00 */
[----:B------:R-:W-:Y:S01]  /*17c0*/  @P2 FFMA.FTZ R13, R18, R17, R9 ;  /* 0x00000011120d2223 */ /* 0x000fe20000010009 */
[----:B------:R-:W-:Y:S01]  /*17d0*/  MOV R14, R10 ;  /* 0x0000000a000e7202 */ /* 0x000fe20000000f00 */
[----:B------:R-:W-:Y:S01]  /*17e0*/  @P2 FFMA.FTZ R14, R19, R20, R10 ;  /* 0x00000014130e2223 */ /* 0x000fe2000001000a */
[----:B------:R-:W-:Y:S01]  /*17f0*/  MOV R15, R11 ;  /* 0x0000000b000f7202 */ /* 0x000fe20000000f00 */
[----:B------:R-:W-:Y:S06]  /*1800*/  @!P2 BRA `(.L_x_57061) ;  /* 0x000000000058a947 */ /* 0x000fec0003800000 */
[----:B------:R-:W-:Y:S02]  /*1810*/  HADD2.F32 R15, -RZ, R23.H0_H0 ;  /* 0x20000017ff0f7230 */ /* 0x000fe40000004100 */
[----:B------:R-:W-:-:S04]  /*1820*/  FMUL.FTZ R16, R7, UR10 ;  /* 0x0000000a07107c20 */ /* 0x000fc80008410000 */
[----:B------:R-:W-:Y:S01]  /*1830*/  FFMA.FTZ R15, R16, R15, R11 ;  /* 0x0000000f100f7223 */ /* 0x000fe2000001000b */
[----:B------:R-:W-:Y:S06]  /*1840*/  BRA `(.L_x_57061) ;  /* 0x0000000000487947 */ /* 0x000fec0003800000 */
.L_x_57060:
[----:B------:R-:W0:Y:S01]  /*1850*/  @P1 LDC R17, c[0x0][0x40c] ;  /* 0x00010300ff111b82 */ /* 0x000e220000000800 */
[----:B------:R-:W-:Y:S01]  /*1860*/  @P1 HADD2.F32 R19, -RZ, R13.H0_H0 ;  /* 0x2000000dff131230 */ /* 0x000fe20000004100 */
[----:B------:R-:W-:Y:S01]  /*1870*/  CS2R R12, SRZ ;  /* 0x00000000000c7805 */ /* 0x000fe2000001ff00 */
[----:B------:R-:W-:Y:S01]  /*1880*/  @P1 HADD2.F32 R23, -RZ, R23.H0_H0 ;  /* 0x20000017ff171230 */ /* 0x000fe20000004100 */
[----:B------:R-:W-:Y:S01]  /*1890*/  CS2R R14, SRZ ;  /* 0x00000000000e7805 */ /* 0x000fe2000001ff00 */
[--C-:B------:R-:W-:Y:S02]  /*18a0*/  @P1 HADD2.F32 R16, -RZ, R191.reuse.H0_H0 ;  /* 0x200000bfff101230 */ /* 0x100fe40000004100 */
        /* <DEDUP_REMOVED lines=12> */
.L_x_57061:
[----:B------:R-:W-:Y:S05]  /*1970*/  BSYNC.RECONVERGENT B0 ;  /* 0x0000000000007941 */ /* 0x000fea0003800200 */
.L_x_57059:
[----:B------:R-:W0:Y:S01]  /*1980*/  LDC.64 R172, c[0x0][0x3a8] ;  /* 0x0000ea00ffac7b82 */ /* 0x000e220000000a00 */
[----:B------:R-:W-:Y:S02]  /*1990*/  IADD3 R25, PT, PT, R167, 0x20, RZ ;  /* 0x00000020a7197810 */ /* 0x000fe40007ffe0ff */
[----:B------:R-:W-:-:S05]  /*19a0*/  @P1 IADD3 R23, PT, PT, R168, 0x20, RZ ;  /* 0x00000020a8171810 */ /* 0x000fca0007ffe0ff */
[----:B------:R-:W1:Y:S08]  /*19b0*/  @P0 LDC.64 R16, c[0x0][0x3a0] ;  /* 0x0000e800ff100b82 */ /* 0x000e700000000a00 */
[----:B------:R-:W2:Y:S01]  /*19c0*/  @P1 LDC.64 R18, c[0x0][0x390] ;  /* 0x0000e400ff121b82 */ /* 0x000ea20000000a00 */
[----:B0-----:R-:W-:-:S05]  /*19d0*/  IMAD.WIDE.U32 R20, R167, 0x10, R172 ;  /* 0x00000010a7147825 */ /* 0x001fca00078e00ac */
[----:B------:R0:W-:Y:S01]  /*19e0*/  STG.E.128 desc[UR6][R20.64], R12 ;  /* 0x0000000c14007986 */ /* 0x0001e2000c101d06 */
[----:B-1----:R-:W-:-:S05]  /*19f0*/  @P0 IMAD.WIDE.U32 R16, R25, 0x10, R16 ;  /* 0x0000001019100825 */ /* 0x002fca00078e0010 */
[----:B------:R-:W5:Y:S01]  /*1a00*/  @P0 LDG.E.128 R8, desc[UR6][R16.64] ;  /* 0x0000000610080981 */ /* 0x000f62000c1e1d00 */
[----:B------:R-:W-:Y:S01]  /*1a10*/  SHF.R.U64 R22, R122, 0x10, R123 ;  /* 0x000000107a167819 */ /* 0x000fe2000000127b */
[----:B--2---:R-:W-:Y:S01]  /*1a20*/  @P1 IMAD.WIDE.U32 R18, R23, 0x10, R18 ;  /* 0x0000001017121825 */ /* 0x004fe200078e0012 */
[----:B------:R-:W-:Y:S01]  /*1a30*/  BSSY.RECONVERGENT B0, `(.L_x_57062) ;  /* 0x000002d000007945 */ /* 0x000fe20003800200 */
[----:B------:R-:W-:-:S03]  /*1a40*/  SHF.R.U32.HI R29, RZ, 0x10, R123 ;  /* 0x00000010ff1d7819 */ /* 0x000fc6000001167b */
[----:B------:R1:W5:Y:S02]  /*1a50*/  @P1 LDG.E.128 R4, desc[UR6][R18.64] ;  /* 0x0000000612041981 */ /* 0x000364000c1e1d00 */
[----:B-1----:R-:W-:Y:S01]  /*1a60*/  PRMT R19, R22, 0x7610, R19 ;  /* 0x0000761016137816 */ /* 0x002fe20000000013 */
[----:B0-----:R-:W-:Y:S06]  /*1a70*/  @!P0 BRA `(.L_x_57063) ;  /* 0x0000000000588947 */ /* 0x001fec0003800000 */
[----:B------:R-:W-:Y:S02]  /*1a80*/  ISETP.GT.AND P2, PT, R72, RZ, PT ;  /* 0x000000ff4800720c */ /* 0x000fe40003f44270 */
[----:B-----5:R-:W-:Y:S02]  /*1a90*/  MOV R16, R8 ;  /* 0x0000000800107202 */ /* 0x020fe40000000f00 */
[----:B------:R-:W-:Y:S02]  /*1aa0*/  MOV R17, R9 ;  /* 0x0000000900117202 */ /* 0x000fe40000000f00 */
[----:B------:R-:W-:-:S07]  /*1ab0*/  MOV R18, R10 ;  /* 0x0000000a00127202 */ /* 0x000fce0000000f00 */
[----:B------:R-:W0:Y:S01]  /*1ac0*/  @P2 LDC R23, c[0x0][0x40c] ;  /* 0x00010300ff172b82 */ /* 0x000e220000000800 */
[----:B------:R-:W-:Y:S02]  /*1ad0*/  @P2 HADD2.F32 R20, -RZ, R19.H0_H0 ;  /* 0x20000013ff142230 */ /* 0x000fe40000004100 */
[--C-:B------:R-:W-:Y:S02]  /*1ae0*/  @P2 HADD2.F32 R19, -RZ, R192.reuse.H0_H0 ;  /* 0x200000c0ff132230 */ /* 0x100fe40000004100 */
[----:B------:R-:W-:-:S03]  /*1af0*/  @P2 HADD2.F32 R21, -RZ, R192.H1_H1 ;  /* 0x300000c0ff152230 */ /* 0x000fc60000004100 */
[----:B------:R-:W1:Y:S08]  /*1b00*/  @P2 LDC R22, c[0x0][0x40c] ;  /* 0x00010300ff162b82 */ /* 0x000e700000000800 */
        /* <DEDUP_REMOVED lines=9> */
[----:B------:R-:W-:Y:S02]  /*1ba0*/  HADD2.F32 R20, -RZ, R29.H0_H0 ;  /* 0x2000001dff147230 */ /* 0x000fe40000004100 */
[----:B------:R-:W-:-:S04]  /*1bb0*/  FMUL.FTZ R22, R7, UR10 ;  /* 0x0000000a07167c20 */ /* 0x000fc80008410000 */
[----:B------:R-:W-:Y:S01]  /*1bc0*/  FFMA.FTZ R19, R22, R20, R11 ;  /* 0x0000001416137223 */ /* 0x000fe2000001000b */
[----:B------:R-:W-:Y:S06]  /*1bd0*/  BRA `(.L_x_57064) ;  /* 0x0000000000487947 */ /* 0x000fec0003800000 */
.L_x_57063:
        /* <DEDUP_REMOVED lines=18> */
.L_x_57064:
[----:B------:R-:W-:Y:S05]  /*1d00*/  BSYNC.RECONVERGENT B0 ;  /* 0x0000000000007941 */ /* 0x000fea0003800200 */
.L_x_57062:
[----:B------:R-:W0:Y:S01]  /*1d10*/  @P0 LDC.64 R20, c[0x0][0x3a0] ;  /* 0x0000e800ff140b82 */ /* 0x000e220000000a00 */
[----:B------:R-:W-:Y:S01]  /*1d20*/  IADD3 R29, PT, PT, R167, 0x40, RZ ;  /* 0x00000040a71d7810 */ /* 0x000fe20007ffe0ff */
[----:B------:R-:W-:Y:S01]  /*1d30*/  IMAD.WIDE.U32 R24, R25, 0x10, R172 ;  /* 0x0000001019187825 */ /* 0x000fe200078e00ac */
[----:B------:R-:W-:-:S04]  /*1d40*/  @P1 IADD3 R27, PT, PT, R168, 0x40, RZ ;  /* 0x00000040a81b1810 */ /* 0x000fc80007ffe0ff */
[----:B------:R1:W-:Y:S01]  /*1d50*/  STG.E.128 desc[UR6][R24.64], R16 ;  /* 0x0000001018007986 */ /* 0x0003e2000c101d06 */
[----:B------:R-:W2:Y:S01]  /*1d60*/  @P1 LDC.64 R22, c[0x0][0x390] ;  /* 0x0000e400ff161b82 */ /* 0x000ea20000000a00 */
[----:B0-----:R-:W-:-:S05]  /*1d70*/  @P0 IMAD.WIDE.U32 R20, R29, 0x10, R20 ;  /* 0x000000101d140825 */ /* 0x001fca00078e0014 */
[----:B------:R-:W5:Y:S01]  /*1d80*/  @P0 LDG.E.128 R8, desc[UR6][R20.64] ;  /* 0x0000000614080981 */ /* 0x000f62000c1e1d00 */
[----:B------:R-:W-:Y:S01]  /*1d90*/  SHF.R.U64 R26, R120, 0x10, R121 ;  /* 0x00000010781a7819 */ /* 0x000fe20000001279 */
[----:B--2---:R-:W-:Y:S01]  /*1da0*/  @P1 IMAD.WIDE.U32 R22, R27, 0x10, R22 ;  /* 0x000000101b161825 */ /* 0x004fe200078e0016 */
[----:B------:R-:W-:Y:S01]  /*1db0*/  BSSY.RECONVERGENT B0, `(.L_x_57065) ;  /* 0x000002d000007945 */ /* 0x000fe20003800200 */
[----:B------:R-:W-:-:S03]  /*1dc0*/  SHF.R.U32.HI R33, RZ, 0x10, R121 ;  /* 0x00000010ff217819 */ /* 0x000fc60000011679 */
[----:B------:R0:W5:Y:S02]  /*1dd0*/  @P1 LDG.E.128 R4, desc[UR6][R22.64] ;  /* 0x0000000616041981 */ /* 0x000164000c1e1d00 */
[----:B0-----:R-:W-:Y:S01]  /*1de0*/  PRMT R23, R26, 0x7610, R23 ;  /* 0x000076101a177816 */ /* 0x001fe20000000017 */
[----:B-1----:R-:W-:Y:S06]  /*1df0*/  @!P0 BRA `(.L_x_57066) ;  /* 0x0000000000588947 */ /* 0x002fec0003800000 */
        /* <DEDUP_REMOVED lines=22> */
.L_x_57066:
        /* <DEDUP_REMOVED lines=18> */
.L_x_57067:
[----:B------:R-:W-:Y:S05]  /*2080*/  BSYNC.RECONVERGENT B0 ;  /* 0x0000000000007941 */ /* 0x000fea0003800200 */
.L_x_57065:
        /* <DEDUP_REMOVED lines=37> */
.L_x_57069:
        /* <DEDUP_REMOVED lines=18> */
.L_x_57070:
[----:B------:R-:W-:Y:S05]  /*2400*/  BSYNC.RECONVERGENT B0 ;  /* 0x0000000000007941 */ /* 0x000fea0003800200 */
.L_x_57068:
        /* <DEDUP_REMOVED lines=37> */
.L_x_57072:
        /* <DEDUP_REMOVED lines=18> */
.L_x_57073:
[----:B------:R-:W-:Y:S05]  /*2780*/  BSYNC.RECONVERGENT B0 ;  /* 0x0000000000007941 */ /* 0x000fea0003800200 */
.L_x_57071:
[----:B------:R-:W0:Y:S01]  /*2790*/  @P0 LDC.64 R32, c[0x0][0x3a0] ;  /* 0x0000e800ff200b82 */ /* 0x000e220000000a00 */
[----:B------:R-:W-:Y:S01]  /*27a0*/  @P0 IADD3 R41, PT, PT, R167, 0xa0, RZ ;  /* 0x000000a0a7290810 */ /* 0x000fe20007ffe0ff */
        /* <DEDUP_REMOVED lines=35> */
.L_x_57075:
        /* <DEDUP_REMOVED lines=18> */
.L_x_57076:
[----:B------:R-:W-:Y:S05]  /*2b00*/  BSYNC.RECONVERGENT B0 ;  /* 0x0000000000007941 */ /* 0x000fea0003800200 */
.L_x_57074:
        /* <DEDUP_REMOVED lines=8> */
[----:B------:R-:W5:Y:S01]  /*2b90*/  @P0 LDG.E.128 R8, desc[UR6][R36.64] ;  /* 0x0000000624080981 */ /* 0x000f62000c1e1d00 */
[----:B------:R-:W-:Y:S01]  /*2ba0*/  SHF.R.U64 R42, R112, 0x10, R113 ;  /* 0x00000010702a7819 */ /* 0x000fe20000001271 */
[----:B-1----:R-:W-:Y:S01]  /*2bb0*/  @P1 IMAD.WIDE.U32 R38, R43, 0x10, R38 ;  /* 0x000000102b261825 */ /* 0x002fe200078e0026 */
[----:B------:R-:W-:Y:S01]  /*2bc0*/  BSSY.RECONVERGENT B0, `(.L_x_57077) ;  /* 0x000002d000007945 */ /* 0x000fe20003800200 */
[----:B------:R-:W-:-:S03]  /*2bd0*/  SHF.R.U32.HI R47, RZ, 0x10, R113 ;  /* 0x00000010ff2f7819 */ /* 0x000fc60000011671 */
[----:B------:R0:W5:Y:S02]  /*2be0*/  @P1 LDG.E.128 R4, desc[UR6][R38.64] ;  /* 0x0000000626041981 */ /* 0x000164000c1e1d00 */
[----:B0-----:R-:W-:Y:S01]  /*2bf0*/  PRMT R39, R42, 0x7610, R39 ;  /* 0x000076102a277816 */ /* 0x001fe20000000027 */
[----:B--2---:R-:W-:Y:S06]  /*2c00*/  @!P0 BRA `(.L_x_57078) ;  /* 0x0000000000588947 */ /* 0x004fec0003800000 */
        /* <DEDUP_REMOVED lines=22> */
.L_x_57078:
        /* <DEDUP_REMOVED lines=18> */
.L_x_57079:
[----:B------:R-:W-:Y:S05]  /*2e90*/  BSYNC.RECONVERGENT B0 ;  /* 0x0000000000007941 */ /* 0x000fea0003800200 */
.L_x_57077:
        /* <DEDUP_REMOVED lines=11> */
[----:B------:R-:W-:Y:S01]  /*2f50*/  SHF.R.U32.HI R47, RZ, 0x10, R111 ;  /* 0x00000010ff2f7819 */ /* 0x000fe2000001166f */
[----:B------:R-:W-:Y:S03]  /*2f60*/  BSSY.RECONVERGENT B0, `(.L_x_57080) ;  /* 0x000002d000007945 */ /* 0x000fe60003800200 */
[----:B------:R0:W5:Y:S01]  /*2f70*/  @P1 LDG.E.128 R4, desc[UR6][R42.64] ;  /* 0x000000062a041981 */ /* 0x000162000c1e1d00 */
[----:B--2---:R-:W-:Y:S02]  /*2f80*/  PRMT R45, R47, 0x7610, R45 ;  /* 0x000076102f2d7816 */ /* 0x004fe4000000002d */
[----:B0-----:R-:W-:Y:S01]  /*2f90*/  PRMT R43, R46, 0x7610, R43 ;  /* 0x000076102e2b7816 */ /* 0x001fe2000000002b */
[----:B------:R-:W-:Y:S06]  /*2fa0*/  @!P0 BRA `(.L_x_57081) ;  /* 0x0000000000588947 */ /* 0x000fec0003800000 */
        /* <DEDUP_REMOVED lines=22> */
.L_x_57081:
        /* <DEDUP_REMOVED lines=18> */
.L_x_57082:
[----:B------:R-:W-:Y:S05]  /*3230*/  BSYNC.RECONVERGENT B0 ;  /* 0x0000000000007941 */ /* 0x000fea0003800200 */
.L_x_57080:
        /* <DEDUP_REMOVED lines=22> */
[--C-:B------:R-:W-:Y:S02]  /*33a0*/  @P2 HADD2.F32 R47, -RZ, R204.reuse.H1_H1 ;  /* 0x300000ccff2f2230 */ /* 0x100fe40000004100 */
[----:B------:R-:W-:-:S03]  /*33b0*/  @P2 HADD2.F32 R49, -RZ, R204.H0_H0 ;  /* 0x200000ccff312230 */ /* 0x000fc60000004100 */
        /* <DEDUP_REMOVED lines=14> */
.L_x_57084:
        /* <DEDUP_REMOVED lines=18> */
.L_x_57085:
[----:B------:R-:W-:Y:S05]  /*35c0*/  BSYNC.RECONVERGENT B0 ;  /* 0x0000000000007941 */ /* 0x000fea0003800200 */
.L_x_57083:
        /* <DEDUP_REMOVED lines=38> */
.L_x_57087:
        /* <DEDUP_REMOVED lines=18> */
.L_x_57088:
[----:B------:R-:W-:Y:S05]  /*3950*/  BSYNC.RECONVERGENT B0 ;  /* 0x0000000000007941 */ /* 0x000fea0003800200 */
.L_x_57086:
        /* <DEDUP_REMOVED lines=11> */
[----:B------:R-:W-:Y:S04]  /*3a10*/  BSSY.RECONVERGENT B0, `(.L_x_57089) ;  /* 0x000002a000007945 */ /* 0x000fe80003800200 */
[----:B------:R-:W-:Y:S05]  /*3a20*/  @!P0 BRA `(.L_x_57090) ;  /* 0x0000000000588947 */ /* 0x000fea0003800000 */
[----:B------:R-:W-:Y:S02]  /*3a30*/  ISETP.GT.AND P2, PT, R72, RZ, PT ;  /* 0x000000ff4800720c */ /* 0x000fe40003f44270 */
[----:B--2--5:R-:W-:Y:S02]  /*3a40*/  MOV R54, R10 ;  /* 0x0000000a00367202 */ /* 0x024fe40000000f00 */
[----:B------:R-:W-:Y:S02]  /*3a50*/  MOV R52, R8 ;  /* 0x0000000800347202 */ /* 0x000fe40000000f00 */
[----:B------:R-:W-:-:S07]  /*3a60*/  MOV R53, R9 ;  /* 0x0000000900357202 */ /* 0x000fce0000000f00 */
[----:B------:R-:W0:Y:S01]  /*3a70*/  @P2 LDC R55, c[0x0][0x40c] ;  /* 0x00010300ff372b82 */ /* 0x000e220000000800 */
[--C-:B------:R-:W-:Y:S02]  /*3a80*/  @P2 HADD2.F32 R58, -RZ, R129.reuse.H1_H1 ;  /* 0x30000081ff3a2230 */ /* 0x100fe40000004100 */
[----:B------:R-:W-:Y:S02]  /*3a90*/  @P2 HADD2.F32 R60, -RZ, R129.H0_H0 ;  /* 0x20000081ff3c2230 */ /* 0x000fe40000004100 */
        /* <DEDUP_REMOVED lines=15> */
.L_x_57090:
[----:B------:R-:W0:Y:S01]  /*3b90*/  @P1 LDC R63, c[0x0][0x40c] ;  /* 0x00010300ff3f1b82 */ /* 0x000e220000000800 */
[--C-:B------:R-:W-:Y:S01]  /*3ba0*/  @P1 HADD2.F32 R62, -RZ, R129.reuse.H0_H0 ;  /* 0x20000081ff3e1230 */ /* 0x100fe20000004100 */
[----:B------:R-:W-:Y:S01]  /*3bb0*/  CS2R R52, SRZ ;  /* 0x0000000000347805 */ /* 0x000fe2000001ff00 */
[--C-:B--2---:R-:W-:Y:S01]  /*3bc0*/  @P1 HADD2.F32 R60, -RZ, R130.reuse.H0_H0 ;  /* 0x20000082ff3c1230 */ /* 0x104fe20000004100 */
        /* <DEDUP_REMOVED lines=14> */
.L_x_57091:
[----:B------:R-:W-:Y:S05]  /*3cb0*/  BSYNC.RECONVERGENT B0 ;  /* 0x0000000000007941 */ /* 0x000fea0003800200 */
.L_x_57089:
        /* <DEDUP_REMOVED lines=35> */
.L_x_57093:
        /* <DEDUP_REMOVED lines=18> */
.L_x_57094:
[----:B------:R-:W-:Y:S05]  /*4010*/  BSYNC.RECONVERGENT B0 ;  /* 0x0000000000007941 */ /* 0x000fea0003800200 */
.L_x_57092:
        /* <DEDUP_REMOVED lines=35> */
.L_x_57096:
        /* <DEDUP_REMOVED lines=18> */
.L_x_57097:
[----:B------:R-:W-:Y:S05]  /*4370*/  BSYNC.RECONVERGENT B0 ;  /* 0x0000000000007941 */ /* 0x000fea0003800200 */
.L_x_57095:
        /* <DEDUP_REMOVED lines=35> */
.L_x_57099:
[----:B------:R-:W0:Y:S01]  /*45b0*/  @P1 LDC R160, c[0x0][0x40c] ;  /* 0x00010300ffa01b82 */ /* 0x000e220000000800 */
[--C-:B--2---:R-:W-:Y:S01]  /*45c0*/  @P1 HADD2.F32 R75, -RZ, R135.reuse.H0_H0 ;  /* 0x20000087ff4b1230 */ /* 0x104fe20000004100 */
        /* <DEDUP_REMOVED lines=16> */
.L_x_57100:
[----:B------:R-:W-:Y:S05]  /*46d0*/  BSYNC.RECONVERGENT B0 ;  /* 0x0000000000007941 */ /* 0x000fea0003800200 */
.L_x_57098:
        /* <DEDUP_REMOVED lines=35> */
.L_x_57102:
        /* <DEDUP_REMOVED lines=18> */
.L_x_57103:
[----:B------:R-:W-:Y:S05]  /*4a30*/  BSYNC.RECONVERGENT B0 ;  /* 0x0000000000007941 */ /* 0x000fea0003800200 */
.L_x_57101:
        /* <DEDUP_REMOVED lines=35> */
.L_x_57105:
        /* <DEDUP_REMOVED lines=18> */
.L_x_57106:
[----:B------:R-:W-:Y:S05]  /*4d90*/  BSYNC.RECONVERGENT B0 ;  /* 0x0000000000007941 */ /* 0x000fea0003800200 */
.L_x_57104:
        /* <DEDUP_REMOVED lines=219> */
.L_x_57122:
[----:B01----:R-:W-:Y:S01]  /*5b50*/  FADD.FTZ R167, R167, R160 ;  /* 0x000000a0a7a77221 */ /* 0x003fe20000010000 */
[----:B------:R-:W-:Y:S01]  /*5b60*/  FMUL.FTZ R160, R179, R179 ;  /* 0x000000b3b3a07220 */ /* 0x000fe20000410000 */
[----:B------:R-:W-:Y:S01]  /*5b70*/  ISETP.NE.AND P1, PT, RZ, UR8, PT ;  /* 0x00000008ff007c0c */ /* 0x000fe2000bf25270 */
[----:B------:R-:W0:Y:S01]  /*5b80*/  @!P0 LDC.64 R168, c[0x0][0x3c0] ;  /* 0x0000f000ffa88b82 */ /* 0x000e220000000a00 */
[----:B------:R-:W-:Y:S01]  /*5b90*/  FFMA.FTZ R167, R167, R166, UR9 ;  /* 0x00000009a7a77e23 */ /* 0x000fe200080100a6 */
[----:B------:R-:W-:Y:S01]  /*5ba0*/  BSSY.RECONVERGENT B0, `(.L_x_57108) ;  /* 0x0000185000007945 */ /* 0x000fe20003800200 */
[----:B------:R-:W-:-:S05]  /*5bb0*/  FSEL R160, R160, RZ, P1 ;  /* 0x000000ffa0a07208 */ /* 0x000fca0000800000 */
[----:B------:R-:W1:Y:S01]  /*5bc0*/  @!P0 LDC.64 R164, c[0x0][0x3c8] ;  /* 0x0000f200ffa48b82 */ /* 0x000e620000000a00 */
[----:B------:R-:W-:-:S06]  /*5bd0*/  FADD.FTZ R160, R167, R160 ;  /* 0x000000a0a7a07221 */ /* 0x000fcc0000010000 */
[----:B------:R-:W2:Y:S01]  /*5be0*/  MUFU.RSQ R160, R160 ;  /* 0x000000a000a07308 */ /* 0x000ea20000001400 */
[----:B0-----:R-:W-:-:S05]  /*5bf0*/  @!P0 IMAD.WIDE R168, R128, 0x4, R168 ;  /* 0x0000000480a88825 */ /* 0x001fca00078e02a8 */
[----:B------:R0:W-:Y:S01]  /*5c00*/  @!P0 STG.E desc[UR6][R168.64], R179 ;  /* 0x000000b3a8008986 */ /* 0x0001e2000c101906 */
[----:B-1----:R-:W-:-:S05]  /*5c10*/  @!P0 IMAD.WIDE R164, R128, 0x4, R164 ;  /* 0x0000000480a48825 */ /* 0x002fca00078e02a4 */
[----:B--2---:R0:W-:Y:S01]  /*5c20*/  @!P0 STG.E desc[UR6][R164.64], R160 ;  /* 0x000000a0a4008986 */ /* 0x0041e2000c101906 */
[----:B------:R-:W-:-:S13]  /*5c30*/  ISETP.GE.AND P0, PT, R163, 0x1, PT ;  /* 0x00000001a300780c */ /* 0x000fda0003f06270 */
[----:B0-----:R-:W-:Y:S05]  /*5c40*/  @!P0 BRA `(.L_x_57109) ;  /* 0x0000001400e88947 */ /* 0x001fea0003800000 */
[----:B------:R-:W-:Y:S01]  /*5c50*/  IADD3 R0, PT, PT, R163, -0x1, RZ ;  /* 0xffffffffa3007810 */ /* 0x000fe20007ffe0ff */
[----:B------:R-:W-:Y:S01]  /*5c60*/  HADD2.F32 R202, -RZ, R143.H0_H0 ;  /* 0x2000008fffca7230 */ /* 0x000fe20000004100 */
[----:B------:R-:W-:Y:S01]  /*5c70*/  FSEL R179, R179, RZ, !P1 ;  /* 0x000000ffb3b37208 */ /* 0x000fe20004800000 */
[----:B------:R-:W-:Y:S02]  /*5c80*/  HADD2.F32 R201, -RZ, R144.H0_H0 ;  /* 0x20000090ffc97230 */ /* 0x000fe40000004100 */
[----:B------:R-:W-:Y:S02]  /*5c90*/  IMAD R0, R0, R162, RZ ;  /* 0x000000a200007224 */ /* 0x000fe400078e02ff */
[C---:B------:R-:W-:Y:S01]  /*5ca0*/  FADD.FTZ R168, -R179.reuse, R48 ;  /* 0x00000030b3a87221 */ /* 0x040fe20000010100 */
[C---:B------:R-:W-:Y:S01]  /*5cb0*/  FADD.FTZ R14, -R179.reuse, R14 ;  /* 0x0000000eb30e7221 */ /* 0x040fe20000010100 */
[C---:B------:R-:W-:Y:S01]  /*5cc0*/  FADD.FTZ R15, -R179.reuse, R15 ;  /* 0x0000000fb30f7221 */ /* 0x040fe20000010100 */
[----:B------:R-:W-:Y:S01]  /*5cd0*/  SHF.R.S32.HI R48, RZ, 0x1f, R0 ;  /* 0x0000001fff307819 */ /* 0x000fe20000011400 */
[C---:B------:R-:W-:Y:S01]  /*5ce0*/  FADD.FTZ R162, -R179.reuse, R40 ;  /* 0x00000028b3a27221 */ /* 0x040fe20000010100 */
[C---:B------:R-:W-:Y:S01]  /*5cf0*/  FADD.FTZ R163, -R179.reuse, R41 ;  /* 0x00000029b3a37221 */ /* 0x040fe20000010100 */
[----:B------:R-:W-:Y:S01]  /*5d00*/  FADD.FTZ R169, -R179, R49 ;  /* 0x00000031b3a97221 */ /* 0x000fe20000010100 */
[----:B------:R-:W-:Y:S01]  /*5d10*/  LEA.HI R48, R48, R0, RZ, 0x2 ;  /* 0x0000000030307211 */ /* 0x000fe200078f10ff */
[----:B------:R-:W-:-:S02]  /*5d20*/  HADD2.F32 R49, -RZ, R141.H1_H1 ;  /* 0x3000008dff317230 */ /* 0x000fc40000004100 */
[C---:B------:R-:W-:Y:S01]  /*5d30*/  FMUL.FTZ R14, R160.reuse, R14 ;  /* 0x0000000ea00e7220 */ /* 0x040fe20000410000 */
[----:B------:R-:W-:Y:S02]  /*5d40*/  HADD2.F32 R41, -RZ, R105.H0_H0 ;  /* 0x20000069ff297230 */ /* 0x000fe40000004100 */
[----:B------:R-:W-:Y:S01]  /*5d50*/  FMUL.FTZ R15, R160, R15 ;  /* 0x0000000fa00f7220 */ /* 0x000fe20000410000 */
[----:B------:R-:W-:Y:S02]  /*5d60*/  HADD2.F32 R40, -RZ, R142.H1_H1 ;  /* 0x3000008eff287230 */ /* 0x000fe40000004100 */
[C---:B------:R-:W-:Y:S01]  /*5d70*/  FADD.FTZ R33, -R179.reuse, R33 ;  /* 0x00000021b3217221 */ /* 0x040fe20000010100 */
[----:B------:R-:W-:Y:S02]  /*5d80*/  HADD2.F32 R0, -RZ, R206.H1_H1 ;  /* 0x300000ceff007230 */ /* 0x000fe40000004100 */
[----:B------:R-:W-:Y:S01]  /*5d90*/  FFMA.FTZ R14, R14, R49, R41 ;  /* 0x000000310e0e7223 */ /* 0x000fe20000010029 */
[C---:B------:R-:W-:Y:S01]  /*5da0*/  FADD.FTZ R12, -R179.reuse, R12 ;  /* 0x0000000cb30c7221 */ /* 0x040fe20000010100 */
[C---:B------:R-:W-:Y:S01]  /*5db0*/  FADD.FTZ R13, -R179.reuse, R13 ;  /* 0x0000000db30d7221 */ /* 0x040fe20000010100 */
[----:B------:R-:W-:Y:S01]  /*5dc0*/  FADD.FTZ R164, -R179, R44 ;  /* 0x0000002cb3a47221 */ /* 0x000fe20000010100 */
[----:B------:R-:W-:Y:S01]  /*5dd0*/  FFMA.FTZ R15, R15, R40, R0 ;  /* 0x000000280f0f7223 */ /* 0x000fe20000010000 */
[----:B------:R-:W-:Y:S01]  /*5de0*/  LOP3.LUT R0, R161, 0x1f, RZ, 0xc0, !PT ;  /* 0x0000001fa1007812 */ /* 0x000fe200078ec0ff */
[----:B------:R-:W0:Y:S01]  /*5df0*/  LDC.64 R40, c[0x0][0x428] ;  /* 0x00010a00ff287b82 */ /* 0x000e220000000a00 */
        /* <DEDUP_REMOVED lines=13> */
[----:B------:R-:W-:Y:S01]  /*5ed0*/  FMUL.FTZ R68, R160, R33 ;  /* 0x00000021a0447220 */ /* 0x000fe20000410000 */
[C---:B------:R-:W-:Y:S01]  /*5ee0*/  FADD.FTZ R34, -R179.reuse, R34 ;  /* 0x00000022b3227221 */ /* 0x040fe20000010100 */
[----:B------:R-:W-:Y:S01]  /*5ef0*/  FADD.FTZ R35, -R179, R35 ;  /* 0x00000023b3237221 */ /* 0x000fe20000010100 */
[----:B------:R-:W-:Y:S01]  /*5f00*/  HADD2.F32 R66, -RZ, R141.H0_H0 ;  /* 0x2000008dff427230 */ /* 0x000fe20000004100 */
[----:B------:R-:W-:Y:S01]  /*5f10*/  LEA.HI.SX32 R33, R48, R0, 0x1e ;  /* 0x0000000030217211 */ /* 0x000fe200078ff2ff */
[----:B------:R-:W-:-:S02]  /*5f20*/  HADD2.F32 R65, -RZ, R104.H0_H0 ;  /* 0x20000068ff417230 */ /* 0x000fc40000004100 */
[C---:B------:R-:W-:Y:S01]  /*5f30*/  FMUL.FTZ R12, R160.reuse, R12 ;  /* 0x0000000ca00c7220 */ /* 0x040fe20000410000 */
[----:B------:R-:W-:Y:S02]  /*5f40*/  HADD2.F32 R64, -RZ, R142.H0_H0 ;  /* 0x2000008eff407230 */ /* 0x000fe40000004100 */
[C---:B------:R-:W-:Y:S01]  /*5f50*/  FMUL.FTZ R13, R160.reuse, R13 ;  /* 0x0000000da00d7220 */ /* 0x040fe20000410000 */
[----:B------:R-:W-:Y:S02]  /*5f60*/  HADD2.F32 R63, -RZ, R206.H0_H0 ;  /* 0x200000ceff3f7230 */ /* 0x000fe40000004100 */
[C---:B------:R-:W-:Y:S01]  /*5f70*/  FADD.FTZ R175, -R179.reuse, R55 ;  /* 0x00000037b3af7221 */ /* 0x040fe20000010100 */
[C---:B------:R-:W-:Y:S01]  /*5f80*/  FADD.FTZ R176, -R179.reuse, R56 ;  /* 0x00000038b3b07221 */ /* 0x040fe20000010100 */
[C---:B------:R-:W-:Y:S01]  /*5f90*/  FADD.FTZ R56, -R179.reuse, R69 ;  /* 0x00000045b3387221 */ /* 0x040fe20000010100 */
[----:B------:R-:W-:Y:S01]  /*5fa0*/  FADD.FTZ R55, -R179, R70 ;  /* 0x00000046b3377221 */ /* 0x000fe20000010100 */
[C---:B------:R-:W-:Y:S01]  /*5fb0*/  FMUL.FTZ R69, R160.reuse, R34 ;  /* 0x00000022a0457220 */ /* 0x040fe20000410000 */
[----:B------:R-:W-:Y:S01]  /*5fc0*/  FMUL.FTZ R70, R160, R35 ;  /* 0x00000023a0467220 */ /* 0x000fe20000410000 */
[----:B------:R-:W-:Y:S01]  /*5fd0*/  FFMA.FTZ R12, R12, R66, R65 ;  /* 0x000000420c0c7223 */ /* 0x000fe20000010041 */
[----:B------:R-:W-:Y:S01]  /*5fe0*/  FFMA.FTZ R13, R13, R64, R63 ;  /* 0x000000400d0d7223 */ /* 0x000fe2000001003f */
[----:B0-----:R-:W-:-:S04]  /*5ff0*/  IMAD.WIDE.U32 R34, R33, 0x10, R40 ;  /* 0x0000001021227825 */ /* 0x001fc800078e0028 */
        /* <DEDUP_REMOVED lines=20> */
[C---:B------:R-:W-:Y:S01]  /*6140*/  FADD.FTZ R37, -R179.reuse, R37 ;  /* 0x00000025b3257221 */ /* 0x040fe20000010100 */
[C---:B------:R-:W-:Y:S01]  /*6150*/  FADD.FTZ R39, -R179.reuse, R39 ;  /* 0x00000027b3277221 */ /* 0x040fe20000010100 */
[----:B------:R-:W-:Y:S01]  /*6160*/  FADD.FTZ R43, -R179, R43 ;  /* 0x0000002bb32b7221 */ /* 0x000fe20000010100 */
[----:B------:R-:W-:Y:S01]  /*6170*/  IADD3 R232, PT, PT, R33, 0x20, RZ ;  /* 0x0000002021e87810 */ /* 0x000fe20007ffe0ff */
[----:B------:R-:W-:Y:S01]  /*6180*/  FADD.FTZ R170, -R179, R50 ;  /* 0x00000032b3aa7221 */ /* 0x000fe20000010100 */
[----:B------:R-:W-:Y:S01]  /*6190*/  IADD3 R230, PT, PT, R33, 0x40, RZ ;  /* 0x0000004021e67810 */ /* 0x000fe20007ffe0ff */
[----:B------:R-:W-:Y:S01]  /*61a0*/  FADD.FTZ R173, -R179, R53 ;  /* 0x00000035b3ad7221 */ /* 0x000fe20000010100 */
[----:B------:R-:W-:Y:S01]  /*61b0*/  IADD3 R228, PT, PT, R33, 0x60, RZ ;  /* 0x0000006021e47810 */ /* 0x000fe20007ffe0ff */
[----:B------:R-:W-:Y:S01]  /*61c0*/  FADD.FTZ R53, -R179, R72 ;  /* 0x00000048b3357221 */ /* 0x000fe20000010100 */
[----:B------:R-:W-:Y:S01]  /*61d0*/  IADD3 R226, PT, PT, R33, 0x80, RZ ;  /* 0x0000008021e27810 */ /* 0x000fe20007ffe0ff */
[----:B------:R-:W-:Y:S01]  /*61e0*/  FADD.FTZ R50, -R179, R74 ;  /* 0x0000004ab3327221 */ /* 0x000fe20000010100 */
[C---:B------:R-:W-:Y:S01]  /*61f0*/  IADD3 R224, PT, PT, R33.reuse, 0xa0, RZ ;  /* 0x000000a021e07810 */ /* 0x040fe20007ffe0ff */
[C---:B------:R-:W-:Y:S01]  /*6200*/  FMUL.FTZ R161, R160.reuse, R163 ;  /* 0x000000a3a0a17220 */ /* 0x040fe20000410000 */
        /* <DEDUP_REMOVED lines=10> */
[C---:B------:R-:W-:Y:S01]  /*62b0*/  IADD3 R32, PT, PT, R33.reuse, 0x160, RZ ;  /* 0x0000016021207810 */ /* 0x040fe20007ffe0ff */
[C---:B------:R-:W-:Y:S01]  /*62c0*/  FMUL.FTZ R74, R160.reuse, R39 ;  /* 0x00000027a04a7220 */ /* 0x040fe20000410000 */
[C---:B0-----:R-:W-:Y:S01]  /*62d0*/  IADD3 R34, PT, PT, R33.reuse, 0x180, RZ ;  /* 0x0000018021227810 */ /* 0x041fe20007ffe0ff */
[C---:B------:R-:W-:Y:S01]  /*62e0*/  FMUL.FTZ R163, R160.reuse, R43 ;  /* 0x0000002ba0a37220 */ /* 0x040fe20000410000 */
[C---:B------:R-:W-:Y:S01]  /*62f0*/  IADD3 R36, PT, PT, R33.reuse, 0x1a0, RZ ;  /* 0x000001a021247810 */ /* 0x040fe20007ffe0ff */
[C---:B------:R-:W-:Y:S01]  /*6300*/  FMUL.FTZ R65, R160.reuse, R45 ;  /* 0x0000002da0417220 */ /* 0x040fe20000410000 */
[C---:B------:R-:W-:Y:S01]  /*6310*/  IADD3 R38, PT, PT, R33.reuse, 0x1c0, RZ ;  /* 0x000001c021267810 */ /* 0x040fe20007ffe0ff */
[----:B------:R-:W-:Y:S01]  /*6320*/  FMUL.FTZ R63, R160, R47 ;  /* 0x0000002fa03f7220 */ /* 0x000fe20000410000 */
[----:B------:R-:W-:Y:S01]  /*6330*/  IADD3 R12, PT, PT, R33, 0x1e0, RZ ;  /* 0x000001e0210c7810 */ /* 0x000fe20007ffe0ff */
[----:B------:R-:W-:-:S04]  /*6340*/  IMAD.WIDE.U32 R232, R232, 0x10, R40 ;  /* 0x00000010e8e87825 */ /* 0x000fc800078e0028 */
[C---:B------:R-:W-:Y:S01]  /*6350*/  FADD.FTZ R20, -R179.reuse, R20 ;  /* 0x00000014b3147221 */ /* 0x040fe20000010100 */
[C---:B------:R-:W-:Y:S01]  /*6360*/  FADD.FTZ R21, -R179.reuse, R21 ;  /* 0x00000015b3157221 */ /* 0x040fe20000010100 */
[----:B------:R-:W-:Y:S01]  /*6370*/  FADD.FTZ R22, -R179, R22 ;  /* 0x00000016b3167221 */ /* 0x000fe20000010100 */
        /* <DEDUP_REMOVED lines=55> */
[C---:B------:R-:W-:Y:S01]  /*66f0*/  FMUL.FTZ R61, R160.reuse, R61 ;  /* 0x0000003da03d7220 */ /* 0x040fe20000410000 */
[----:B------:R-:W-:Y:S02]  /*6700*/  HADD2.F32 R12, -RZ, R102.H0_H0 ;  /* 0x20000066ff0c7230 */ /* 0x000fe40000004100 */
[C---:B------:R-:W-:Y:S01]  /*6710*/  FMUL.FTZ R60, R160.reuse, R60 ;  /* 0x0000003ca03c7220 */ /* 0x040fe20000410000 */
[----:B------:R-:W-:Y:S02]  /*6720*/  HADD2.F32 R13, -RZ, R207.H0_H0 ;  /* 0x200000cfff0d7230 */ /* 0x000fe40000004100 */
        /* <DEDUP_REMOVED lines=18> */
[----:B------:R-:W-:-:S02]  /*6850*/  HADD2.F32 R179, -RZ, R145.H0_H0 ;  /* 0x20000091ffb37230 */ /* 0x000fc40000004100 */
[----:B------:R-:W-:Y:S02]  /*6860*/  HADD2.F32 R160, -RZ, R100.H0_H0 ;  /* 0x20000064ffa07230 */ /* 0x000fe40000004100 */
[----:B------:R-:W-:Y:S01]  /*6870*/  HADD2.F32 R202, -RZ, R146.H0_H0 ;  /* 0x20000092ffca7230 */ /* 0x000fe20000004100 */
[----:B------:R-:W-:Y:S01]  /*6880*/  STG.E.128 desc[UR6][R232.64], R12 ;  /* 0x0000000ce8007986 */ /* 0x000fe2000c101d06 */
[----:B------:R-:W-:Y:S02]  /*6890*/  HADD2.F32 R17, -RZ, R208.H0_H0 ;  /* 0x200000d0ff117230 */ /* 0x000fe40000004100 */
[----:B------:R-:W-:Y:S01]  /*68a0*/  FFMA.FTZ R16, R20, R179, R160 ;  /* 0x000000b314107223 */ /* 0x000fe200000100a0 */
        /* <DEDUP_REMOVED lines=12> */
[----:B------:R-:W-:Y:S01]  /*6970*/  HADD2.F32 R22, -RZ, R147.H1_H1 ;  /* 0x30000093ff167230 */ /* 0x000fe20000004100 */
[----:B------:R0:W-:Y:S01]  /*6980*/  STG.E.128 desc[UR6][R230.64], R16 ;  /* 0x00000010e6007986 */ /* 0x0001e2000c101d06 */
        /* <DEDUP_REMOVED lines=15> */
[----:B------:R-:W-:Y:S01]  /*6a80*/  HADD2.F32 R27, -RZ, R150.H1_H1 ;  /* 0x30000096ff1b7230 */ /* 0x000fe20000004100 */
[----:B------:R-:W-:Y:S01]  /*6a90*/  SHF.R.U64 R200, R94, 0x10, R95 ;  /* 0x000000105ec87819 */ /* 0x000fe2000000125f */
[----:B------:R-:W-:Y:S02]  /*6aa0*/  HADD2.F32 R202, -RZ, R210.H1_H1 ;  /* 0x300000d2ffca7230 */ /* 0x000fe40000004100 */
[----:B------:R-:W-:Y:S01]  /*6ab0*/  FFMA.FTZ R26, R30, R160, R179 ;  /* 0x000000a01e1a7223 */ /* 0x000fe200000100b3 */
[----:B0-----:R-:W-:Y:S01]  /*6ac0*/  HADD2.F32 R17, -RZ, R153.H0_H0 ;  /* 0x20000099ff117230 */ /* 0x001fe20000004100 */
[----:B------:R-:W-:Y:S01]  /*6ad0*/  SHF.R.U32.HI R179, RZ, 0x10, R95 ;  /* 0x00000010ffb37819 */ /* 0x000fe2000001165f */
[----:B------:R-:W-:Y:S02]  /*6ae0*/  HADD2.F32 R16, -RZ, R90.H0_H0 ;  /* 0x2000005aff107230 */ /* 0x000fe40000004100 */
[----:B------:R-:W-:Y:S01]  /*6af0*/  FFMA.FTZ R27, R31, R27, R202 ;  /* 0x0000001b1f1b7223 */ /* 0x000fe200000100ca */
[----:B------:R-:W-:-:S02]  /*6b00*/  HADD2.F32 R19, -RZ, R197.H1_H1 ;  /* 0x300000c5ff137230 */ /* 0x000fc40000004100 */
[----:B------:R-:W-:Y:S02]  /*6b10*/  HADD2.F32 R14, -RZ, R93.H0_H0 ;  /* 0x2000005dff0e7230 */ /* 0x000fe40000004100 */
[----:B------:R-:W-:Y:S01]  /*6b20*/  FFMA.FTZ R16, R75, R17, R16 ;  /* 0x000000114b107223 */ /* 0x000fe20000010010 */
[----:B------:R-:W-:Y:S01]  /*6b30*/  HADD2.F32 R18, -RZ, R211.H1_H1 ;  /* 0x300000d3ff127230 */ /* 0x000fe20000004100 */
[----:B------:R0:W-:Y:S01]  /*6b40*/  STG.E.128 desc[UR6][R226.64], R24 ;  /* 0x00000018e2007986 */ /* 0x0001e2000c101d06 */
[----:B------:R-:W-:Y:S01]  /*6b50*/  HADD2.F32 R15, -RZ, R212.H0_H0 ;  /* 0x200000d4ff0f7230 */ /* 0x000fe20000004100 */
[----:B-1----:R-:W-:Y:S01]  /*6b60*/  SHF.R.U64 R20, R126, 0x10, R127 ;  /* 0x000000107e147819 */ /* 0x002fe2000000127f */
[----:B------:R-:W-:Y:S02]  /*6b70*/  HADD2.F32 R21, -RZ, R197.H0_H0 ;  /* 0x200000c5ff157230 */ /* 0x000fe40000004100 */
[----:B------:R-:W-:Y:S01]  /*6b80*/  FFMA.FTZ R14, R73, R19, R14 ;  /* 0x00000013490e7223 */ /* 0x000fe2000001000e */
        /* <DEDUP_REMOVED lines=11> */
[----:B------:R-:W-:Y:S02]  /*6c40*/  HADD2.F32 R199, -RZ, R95.H0_H0 ;  /* 0x2000005fffc77230 */ /* 0x000fe40000004100 */
[----:B------:R-:W-:Y:S02]  /*6c50*/  HADD2.F32 R200, -RZ, R200.H0_H0 ;  /* 0x200000c8ffc87230 */ /* 0x000fe40000004100 */
[----:B------:R-:W-:Y:S02]  /*6c60*/  HADD2.F32 R160, -RZ, R152.H1_H1 ;  /* 0x30000098ffa07230 */ /* 0x000fe40000004100 */
[----:B------:R-:W-:Y:S01]  /*6c70*/  FFMA.FTZ R30, R69, R30, R199 ;  /* 0x0000001e451e7223 */ /* 0x000fe200000100c7 */
[----:B------:R-:W-:-:S02]  /*6c80*/  HADD2.F32 R179, -RZ, R179.H0_H0 ;  /* 0x200000b3ffb37230 */ /* 0x000fc40000004100 */
[----:B------:R-:W-:Y:S01]  /*6c90*/  FFMA.FTZ R29, R68, R29, R200 ;  /* 0x0000001d441d7223 */ /* 0x000fe200000100c8 */
[----:B0-----:R-:W-:Y:S02]  /*6ca0*/  HADD2.F32 R26, -RZ, R154.H0_H0 ;  /* 0x2000009aff1a7230 */ /* 0x001fe40000004100 */
[----:B------:R-:W-:Y:S02]  /*6cb0*/  HADD2.F32 R17, -RZ, R212.H1_H1 ;  /* 0x300000d4ff117230 */ /* 0x000fe40000004100 */
[----:B------:R-:W-:Y:S01]  /*6cc0*/  FFMA.FTZ R31, R70, R160, R179 ;  /* 0x000000a0461f7223 */ /* 0x000fe200000100b3 */
[----:B------:R-:W-:Y:S02]  /*6cd0*/  HADD2.F32 R25, -RZ, R153.H1_H1 ;  /* 0x30000099ff197230 */ /* 0x000fe40000004100 */
[----:B------:R-:W-:Y:S02]  /*6ce0*/  HADD2.F32 R18, -RZ, R91.H0_H0 ;  /* 0x2000005bff127230 */ /* 0x000fe40000004100 */
[----:B------:R-:W-:Y:S01]  /*6cf0*/  FFMA.FTZ R17, R161, R26, R17 ;  /* 0x0000001aa1117223 */ /* 0x000fe20000010011 */
[----:B------:R-:W-:Y:S01]  /*6d00*/  HADD2.F32 R24, -RZ, R154.H1_H1 ;  /* 0x3000009aff187230 */ /* 0x000fe20000004100 */
[----:B------:R0:W-:Y:S01]  /*6d10*/  STG.E.128 desc[UR6][R224.64], R28 ;  /* 0x0000001ce0007986 */ /* 0x0001e2000c101d06 */
[----:B------:R-:W-:-:S02]  /*6d20*/  HADD2.F32 R19, -RZ, R213.H0_H0 ;  /* 0x200000d5ff137230 */ /* 0x000fc40000004100 */
[----:B------:R-:W-:Y:S01]  /*6d30*/  FFMA.FTZ R18, R162, R25, R18 ;  /* 0x00000019a2127223 */ /* 0x000fe20000010012 */
[----:B------:R-:W-:Y:S01]  /*6d40*/  HADD2.F32 R23, -RZ, R155.H0_H0 ;  /* 0x2000009bff177230 */ /* 0x000fe20000004100 */
[----:B------:R1:W-:Y:S01]  /*6d50*/  STG.E.128 desc[UR6][R222.64], R12 ;  /* 0x0000000cde007986 */ /* 0x0003e2000c101d06 */
[----:B------:R-:W-:Y:S02]  /*6d60*/  HADD2.F32 R20, -RZ, R88.H0_H0 ;  /* 0x20000058ff147230 */ /* 0x000fe40000004100 */
[----:B------:R-:W-:Y:S01]  /*6d70*/  FFMA.FTZ R19, R163, R24, R19 ;  /* 0x00000018a3137223 */ /* 0x000fe20000010013 */
[----:B------:R-:W-:Y:S02]  /*6d80*/  HADD2.F32 R22, -RZ, R156.H0_H0 ;  /* 0x2000009cff167230 */ /* 0x000fe40000004100 */
[----:B------:R-:W-:Y:S02]  /*6d90*/  HADD2.F32 R21, -RZ, R213.H1_H1 ;  /* 0x300000d5ff157230 */ /* 0x000fe40000004100 */
[----:B------:R-:W-:Y:S01]  /*6da0*/  FFMA.FTZ R20, R164, R23, R20 ;  /* 0x00000017a4147223 */ /* 0x000fe20000010014 */
[----:B------:R-:W-:Y:S01]  /*6db0*/  HADD2.F32 R27, -RZ, R157.H1_H1 ;  /* 0x3000009dff1b7230 */ /* 0x000fe20000004100 */
[----:B------:R2:W-:Y:S01]  /*6dc0*/  STG.E.128 desc[UR6][R42.64], R16 ;  /* 0x000000102a007986 */ /* 0x0005e2000c101d06 */
[----:B------:R-:W-:-:S02]  /*6dd0*/  HADD2.F32 R26, -RZ, R87.H0_H0 ;  /* 0x20000057ff1a7230 */ /* 0x000fc40000004100 */
[----:B------:R-:W-:Y:S01]  /*6de0*/  FFMA.FTZ R21, R165, R22, R21 ;  /* 0x00000016a5157223 */ /* 0x000fe20000010015 */
[----:B------:R-:W-:Y:S02]  /*6df0*/  HADD2.F32 R22, -RZ, R89.H0_H0 ;  /* 0x20000059ff167230 */ /* 0x000fe40000004100 */
[----:B------:R-:W-:Y:S02]  /*6e00*/  HADD2.F32 R23, -RZ, R214.H0_H0 ;  /* 0x200000d6ff177230 */ /* 0x000fe40000004100 */
[----:B------:R-:W-:Y:S01]  /*6e10*/  FFMA.FTZ R26, R170, R27, R26 ;  /* 0x0000001baa1a7223 */ /* 0x000fe2000001001a */
[----:B0-----:R-:W-:Y:S02]  /*6e20*/  HADD2.F32 R31, -RZ, R155.H1_H1 ;  /* 0x3000009bff1f7230 */ /* 0x001fe40000004100 */
[----:B------:R-:W-:Y:S02]  /*6e30*/  HADD2.F32 R30, -RZ, R156.H1_H1 ;  /* 0x3000009cff1e7230 */ /* 0x000fe40000004100 */
[----:B------:R-:W-:-:S02]  /*6e40*/  HADD2.F32 R29, -RZ, R157.H0_H0 ;  /* 0x2000009dff1d7230 */ /* 0x000fc40000004100 */
[----:B------:R-:W-:Y:S01]  /*6e50*/  FFMA.FTZ R22, R166, R31, R22 ;  /* 0x0000001fa6167223 */ /* 0x000fe20000010016 */
        /* <DEDUP_REMOVED lines=9> */
[----:B-1----:R-:W-:Y:S02]  /*6ef0*/  HADD2.F32 R15, -RZ, R182.H1_H1 ;  /* 0x300000b6ff0f7230 */ /* 0x002fe40000004100 */
[----:B--2---:R-:W-:Y:S02]  /*6f00*/  HADD2.F32 R17, -RZ, R217.H0_H0 ;  /* 0x200000d9ff117230 */ /* 0x004fe40000004100 */
        /* <DEDUP_REMOVED lines=8> */
[--C-:B------:R-:W-:Y:S02]  /*6f90*/  HADD2.F32 R69, -RZ, R180.reuse.H0_H0 ;  /* 0x200000b4ff457230 */ /* 0x100fe40000004100 */
[----:B------:R-:W-:Y:S02]  /*6fa0*/  HADD2.F32 R29, -RZ, R215.H1_H1 ;  /* 0x300000d7ff1d7230 */ /* 0x000fe40000004100 */
[----:B------:R-:W-:Y:S01]  /*6fb0*/  FFMA.FTZ R28, R172, R70, R28 ;  /* 0x00000046ac1c7223 */ /* 0x000fe2000001001c */
[----:B------:R-:W-:Y:S02]  /*6fc0*/  HADD2.F32 R68, -RZ, R159.H1_H1 ;  /* 0x3000009fff447230 */ /* 0x000fe40000004100 */
[----:B------:R-:W-:Y:S02]  /*6fd0*/  HADD2.F32 R30, -RZ, R85.H0_H0 ;  /* 0x20000055ff1e7230 */ /* 0x000fe40000004100 */
[----:B------:R-:W-:Y:S01]  /*6fe0*/  FFMA.FTZ R29, R173, R69, R29 ;  /* 0x00000045ad1d7223 */ /* 0x000fe2000001001d */
[----:B------:R-:W-:-:S02]  /*6ff0*/  HADD2.F32 R67, -RZ, R180.H1_H1 ;  /* 0x300000b4ff437230 */ /* 0x000fc40000004100 */
[----:B------:R-:W-:Y:S02]  /*7000*/  HADD2.F32 R31, -RZ, R216.H0_H0 ;  /* 0x200000d8ff1f7230 */ /* 0x000fe40000004100 */
[----:B------:R-:W-:Y:S01]  /*7010*/  FFMA.FTZ R30, R174, R68, R30 ;  /* 0x00000044ae1e7223 */ /* 0x000fe2000001001e */
[----:B------:R-:W-:Y:S02]  /*7020*/  HADD2.F32 R17, -RZ, R184.H0_H0 ;  /* 0x200000b8ff117230 */ /* 0x000fe40000004100 */
[----:B------:R-:W-:Y:S02]  /*7030*/  HADD2.F32 R19, -RZ, R217.H1_H1 ;  /* 0x300000d9ff137230 */ /* 0x000fe40000004100 */
[----:B------:R-:W-:Y:S01]  /*7040*/  FFMA.FTZ R31, R175, R67, R31 ;  /* 0x00000043af1f7223 */ /* 0x000fe2000001001f */
[----:B------:R-:W-:Y:S02]  /*7050*/  HADD2.F32 R18, -RZ, R183.H1_H1 ;  /* 0x300000b7ff127230 */ /* 0x000fe40000004100 */
[----:B0-----:R-:W-:-:S02]  /*7060*/  HADD2.F32 R20, -RZ, R81.H0_H0 ;  /* 0x20000051ff147230 */ /* 0x001fc40000004100 */
[----:B------:R-:W-:Y:S01]  /*7070*/  FFMA.FTZ R17, R64, R17, R19 ;  /* 0x0000001140117223 */ /* 0x000fe20000010013 */
[----:B------:R-:W-:Y:S01]  /*7080*/  HADD2.F32 R21, -RZ, R184.H1_H1 ;  /* 0x300000b8ff157230 */ /* 0x000fe20000004100 */
[----:B------:R0:W-:Y:S01]  /*7090*/  STG.E.128 desc[UR6][R48.64], R28 ;  /* 0x0000001c30007986 */ /* 0x0001e2000c101d06 */
[----:B------:R-:W-:Y:S02]  /*70a0*/  HADD2.F32 R23, -RZ, R218.H0_H0 ;  /* 0x200000daff177230 */ /* 0x000fe40000004100 */
[----:B------:R-:W-:Y:S01]  /*70b0*/  FFMA.FTZ R18, R63, R18, R20 ;  /* 0x000000123f127223 */ /* 0x000fe20000010014 */
[----:B------:R-:W-:Y:S02]  /*70c0*/  HADD2.F32 R22, -RZ, R185.H0_H0 ;  /* 0x200000b9ff167230 */ /* 0x000fe40000004100 */
[----:B-1----:R-:W-:Y:S02]  /*70d0*/  HADD2.F32 R24, -RZ, R78.H0_H0 ;  /* 0x2000004eff187230 */ /* 0x002fe40000004100 */
[----:B------:R-:W-:Y:S01]  /*70e0*/  FFMA.FTZ R19, R62, R21, R23 ;  /* 0x000000153e137223 */ /* 0x000fe20000010017 */
[----:B------:R-:W-:-:S02]  /*70f0*/  HADD2.F32 R25, -RZ, R186.H0_H0 ;  /* 0x200000baff197230 */ /* 0x000fc40000004100 */
[----:B------:R-:W-:Y:S02]  /*7100*/  HADD2.F32 R27, -RZ, R218.H1_H1 ;  /* 0x300000daff1b7230 */ /* 0x000fe40000004100 */
[----:B------:R-:W-:Y:S01]  /*7110*/  FFMA.FTZ R20, R61, R22, R24 ;  /* 0x000000163d147223 */ /* 0x000fe20000010018 */
[----:B------:R-:W-:Y:S02]  /*7120*/  HADD2.F32 R22, -RZ, R185.H1_H1 ;  /* 0x300000b9ff167230 */ /* 0x000fe40000004100 */
[----:B------:R-:W-:Y:S02]  /*7130*/  HADD2.F32 R24, -RZ, R79.H0_H0 ;  /* 0x2000004fff187230 */ /* 0x000fe40000004100 */
[----:B------:R-:W-:Y:S01]  /*7140*/  FFMA.FTZ R21, R60, R25, R27 ;  /* 0x000000193c157223 */ /* 0x000fe2000001001b */
[----:B------:R-:W-:Y:S02]  /*7150*/  HADD2.F32 R23, -RZ, R186.H1_H1 ;  /* 0x300000baff177230 */ /* 0x000fe40000004100 */
[----:B------:R-:W-:-:S02]  /*7160*/  HADD2.F32 R25, -RZ, R219.H0_H0 ;  /* 0x200000dbff197230 */ /* 0x000fc40000004100 */
[----:B------:R-:W-:Y:S01]  /*7170*/  FFMA.FTZ R22, R59, R22, R24 ;  /* 0x000000163b167223 */ /* 0x000fe20000010018 */
[----:B------:R-:W-:Y:S02]  /*7180*/  HADD2.F32 R26, -RZ, R187.H0_H0 ;  /* 0x200000bbff1a7230 */ /* 0x000fe40000004100 */
[----:B0-----:R-:W-:Y:S02]  /*7190*/  HADD2.F32 R28, -RZ, R76.H0_H0 ;  /* 0x2000004cff1c7230 */ /* 0x001fe40000004100 */
[----:B------:R-:W-:Y:S01]  /*71a0*/  FFMA.FTZ R23, R58, R23, R25 ;  /* 0x000000173a177223 */ /* 0x000fe20000010019 */
[----:B------:R-:W-:Y:S02]  /*71b0*/  HADD2.F32 R27, -RZ, R188.H0_H0 ;  /* 0x200000bcff1b7230 */ /* 0x000fe40000004100 */
[----:B------:R-:W-:Y:S02]  /*71c0*/  HADD2.F32 R29, -RZ, R219.H1_H1 ;  /* 0x300000dbff1d7230 */ /* 0x000fe40000004100 */
[----:B------:R-:W-:Y:S01]  /*71d0*/  FFMA.FTZ R24, R57, R26, R28 ;  /* 0x0000001a39187223 */ /* 0x000fe2000001001c */
[----:B------:R-:W-:-:S02]  /*71e0*/  HADD2.F32 R30, -RZ, R187.H1_H1 ;  /* 0x300000bbff1e7230 */ /* 0x000fc40000004100 */
        /* <DEDUP_REMOVED lines=9> */
[----:B------:R-:W-:Y:S02]  /*7280*/  HADD2.F32 R73, -RZ, R83.H0_H0 ;  /* 0x20000053ff497230 */ /* 0x000fe40000004100 */
[----:B------:R-:W-:Y:S01]  /*7290*/  FFMA.FTZ R13, R177, R68, R70 ;  /* 0x00000044b10d7223 */ /* 0x000fe20000010046 */
[----:B------:R-:W-:Y:S02]  /*72a0*/  HADD2.F32 R27, -RZ, R188.H1_H1 ;  /* 0x300000bcff1b7230 */ /* 0x000fe40000004100 */
[----:B------:R-:W-:Y:S02]  /*72b0*/  HADD2.F32 R29, -RZ, R220.H0_H0 ;  /* 0x200000dcff1d7230 */ /* 0x000fe40000004100 */
[----:B------:R-:W-:Y:S01]  /*72c0*/  FFMA.FTZ R14, R178, R71, R73 ;  /* 0x00000047b20e7223 */ /* 0x000fe20000010049 */
[----:B------:R-:W-:-:S02]  /*72d0*/  HADD2.F32 R28, -RZ, R189.H0_H0 ;  /* 0x200000bdff1c7230 */ /* 0x000fc40000004100 */
[----:B------:R-:W-:Y:S02]  /*72e0*/  HADD2.F32 R30, -RZ, R2.H0_H0 ;  /* 0x20000002ff1e7230 */ /* 0x000fe40000004100 */
[----:B------:R-:W-:Y:S01]  /*72f0*/  FFMA.FTZ R27, R54, R27, R29 ;  /* 0x0000001b361b7223 */ /* 0x000fe2000001001d */
[----:B------:R-:W-:Y:S01]  /*7300*/  HADD2.F32 R31, -RZ, R190.H0_H0 ;  /* 0x200000beff1f7230 */ /* 0x000fe20000004100 */
[----:B------:R0:W-:Y:S01]  /*7310*/  STG.E.128 desc[UR6][R32.64], R12 ;  /* 0x0000000c20007986 */ /* 0x0001e2000c101d06 */
[----:B------:R-:W-:Y:S02]  /*7320*/  HADD2.F32 R43, -RZ, R220.H1_H1 ;  /* 0x300000dcff2b7230 */ /* 0x000fe40000004100 */
[----:B------:R-:W-:Y:S01]  /*7330*/  FFMA.FTZ R28, R53, R28, R30 ;  /* 0x0000001c351c7223 */ /* 0x000fe2000001001e */
[----:B------:R-:W-:Y:S01]  /*7340*/  HADD2.F32 R45, -RZ, R189.H1_H1 ;  /* 0x300000bdff2d7230 */ /* 0x000fe20000004100 */
[----:B------:R0:W-:Y:S01]  /*7350*/  STG.E.128 desc[UR6][R34.64], R16 ;  /* 0x0000001022007986 */ /* 0x0001e2000c101d06 */
[----:B------:R-:W-:-:S02]  /*7360*/  HADD2.F32 R47, -RZ, R3.H0_H0 ;  /* 0x20000003ff2f7230 */ /* 0x000fc40000004100 */
[----:B------:R-:W-:Y:S01]  /*7370*/  FFMA.FTZ R29, R52, R31, R43 ;  /* 0x0000001f341d7223 */ /* 0x000fe2000001002b */
[----:B------:R-:W-:Y:S01]  /*7380*/  HADD2.F32 R42, -RZ, R190.H1_H1 ;  /* 0x300000beff2a7230 */ /* 0x000fe20000004100 */
[----:B------:R0:W-:Y:S01]  /*7390*/  STG.E.128 desc[UR6][R36.64], R20 ;  /* 0x0000001424007986 */ /* 0x0001e2000c101d06 */
[----:B------:R-:W-:Y:S02]  /*73a0*/  HADD2.F32 R44, -RZ, R221.H0_H0 ;  /* 0x200000ddff2c7230 */ /* 0x000fe40000004100 */
[----:B------:R-:W-:Y:S01]  /*73b0*/  FFMA.FTZ R30, R50, R45, R47 ;  /* 0x0000002d321e7223 */ /* 0x000fe2000001002f */
[----:B------:R0:W-:Y:S02]  /*73c0*/  STG.E.128 desc[UR6][R38.64], R24 ;  /* 0x0000001826007986 */ /* 0x0001e4000c101d06 */
[----:B------:R-:W-:-:S05]  /*73d0*/  FFMA.FTZ R31, R51, R42, R44 ;  /* 0x0000002a331f7223 */ /* 0x000fca000001002c */
[----:B------:R0:W-:Y:S02]  /*73e0*/  STG.E.128 desc[UR6][R40.64], R28 ;  /* 0x0000001c28007986 */ /* 0x0001e4000c101d06 */
.L_x_57109:
[----:B------:R-:W-:Y:S05]  /*73f0*/  BSYNC.RECONVERGENT B0 ;  /* 0x0000000000007941 */ /* 0x000fea0003800200 */
.L_x_57108:
[----:B0-----:R-:W0:Y:S02]  /*7400*/  LDC.64 R12, c[0x0][0x380] ;  /* 0x0000e000ff0c7b82 */ /* 0x001e240000000a00 */
[----:B0-----:R-:W-:-:S04]  /*7410*/  LEA R128, R12, R128, 0x2 ;  /* 0x000000800c807211 */ /* 0x001fc800078e10ff */
[----:B------:R-:W-:-:S13]  /*7420*/  ISETP.GE.AND P0, PT, R128, R13, PT ;  /* 0x0000000d8000720c */ /* 0x000fda0003f06270 */
[----:B------:R-:W-:Y:S05]  /*7430*/  @!P0 BRA `(.L_x_57110) ;  /* 0xffffffa000308947 */ /* 0x000fea000383ffff */
[----:B------:R-:W-:Y:S05]  /*7440*/  EXIT ;  /* 0x000000000000794d */ /* 0x000fea0003800000 */
.L_x_57107:
        /* <DEDUP_REMOVED lines=8> */
.L_x_57112:
[----:B------:R-:W-:Y:S05]  /*74d0*/  BSYNC B0 ;  /* 0x0000000000007941 */ /* 0x000fea0003800000 */
.L_x_57111:
        /* <DEDUP_REMOVED lines=9> */
.L_x_57113:
[----:B------:R-:W-:Y:S02]  /*7570*/  HFMA2 R164, -RZ, RZ, 0, 2.384185791015625e-07 ;  /* 0x00000004ffa47431 */ /* 0x000fe400000001ff */
[----:B------:R-:W-:Y:S01]  /*7580*/  FADD.FTZ R167, R167, R160 ;  /* 0x000000a0a7a77221 */ /* 0x000fe20000010000 */
[----:B------:R-:W-:-:S04]  /*7590*/  MOV R160, 0x1f ;  /* 0x0000001f00a07802 */ /* 0x000fc80000000f00 */
[----:B------:R-:W-:-:S07]  /*75a0*/  MOV R169, R167 ;  /* 0x000000a700a97202 */ /* 0x000fce0000000f00 */
[----:B------:R-:W-:Y:S05]  /*75b0*/  WARPSYNC.COLLECTIVE R165, `(.L_x_57114) ;  /* 0x00000000a5087348 */ /* 0x000fea0003c00000 */
[----:B------:R0:W1:Y:S02]  /*75c0*/  SHFL.BFLY P1, R160, R169, R164, R160 ;  /* 0x0c0000a4a9a07389 */ /* 0x00006400000200a0 */
[----:B01----:R-:W-:Y:S05]  /*75d0*/  ENDCOLLECTIVE ;  /* 0x000000000000791b */ /* 0x003fea0003800000 */
.L_x_57114:
[----:B------:R-:W-:Y:S02]  /*75e0*/  HFMA2 R164, -RZ, RZ, 0, 4.76837158203125e-07 ;  /* 0x00000008ffa47431 */ /* 0x000fe400000001ff */
[----:B------:R-:W-:Y:S01]  /*75f0*/  FADD.FTZ R167, R167, R160 ;  /* 0x000000a0a7a77221 */ /* 0x000fe20000010000 */
[----:B------:R-:W-:-:S04]  /*7600*/  MOV R160, 0x1f ;  /* 0x0000001f00a07802 */ /* 0x000fc80000000f00 */
[----:B------:R-:W-:-:S07]  /*7610*/  MOV R169, R167 ;  /* 0x000000a700a97202 */ /* 0x000fce0000000f00 */
[----:B------:R-:W-:Y:S05]  /*7620*/  WARPSYNC.COLLECTIVE R165, `(.L_x_57115) ;  /* 0x00000000a5087348 */ /* 0x000fea0003c00000 */
[----:B------:R0:W1:Y:S02]  /*7630*/  SHFL.BFLY P1, R160, R169, R164, R160 ;  /* 0x0c0000a4a9a07389 */ /* 0x00006400000200a0 */
[----:B01----:R-:W-:Y:S05]  /*7640*/  ENDCOLLECTIVE ;  /* 0x000000000000791b */ /* 0x003fea0003800000 */
.L_x_57115:
[----:B------:R-:W-:Y:S02]  /*7650*/  HFMA2 R164, -RZ, RZ, 0, 9.5367431640625e-07 ;  /* 0x00000010ffa47431 */ /* 0x000fe400000001ff */
[----:B------:R-:W-:Y:S01]  /*7660*/  FADD.FTZ R167, R167, R160 ;  /* 0x000000a0a7a77221 */ /* 0x000fe20000010000 */
[----:B------:R-:W-:-:S04]  /*7670*/  MOV R160, 0x1f ;  /* 0x0000001f00a07802 */ /* 0x000fc80000000f00 */
[----:B------:R-:W-:-:S07]  /*7680*/  MOV R169, R167 ;  /* 0x000000a700a97202 */ /* 0x000fce0000000f00 */
[----:B------:R-:W-:Y:S05]  /*7690*/  WARPSYNC.COLLECTIVE R165, `(.L_x_57116) ;  /* 0x00000000a5087348 */ /* 0x000fea0003c00000 */
[----:B------:R0:W1:Y:S02]  /*76a0*/  SHFL.BFLY P1, R160, R169, R164, R160 ;  /* 0x0c0000a4a9a07389 */ /* 0x00006400000200a0 */
[----:B01----:R-:W-:Y:S05]  /*76b0*/  ENDCOLLECTIVE ;  /* 0x000000000000791b */ /* 0x003fea0003800000 */
.L_x_57116:
        /* <DEDUP_REMOVED lines=136> */
.L_x_57117:
[----:B------:R-:W-:Y:S02]  /*7f40*/  HFMA2 R164, -RZ, RZ, 0, 1.1920928955078125e-07 ;  /* 0x00000002ffa47431 */ /* 0x000fe400000001ff */
[----:B------:R-:W-:Y:S01]  /*7f50*/  FADD.FTZ R167, R167, R160 ;  /* 0x000000a0a7a77221 */ /* 0x000fe20000010000 */
[----:B------:R-:W-:-:S04]  /*7f60*/  MOV R160, 0x1f ;  /* 0x0000001f00a07802 */ /* 0x000fc80000000f00 */
[----:B------:R-:W-:-:S07]  /*7f70*/  MOV R169, R167 ;  /* 0x000000a700a97202 */ /* 0x000fce0000000f00 */
[----:B------:R-:W-:Y:S05]  /*7f80*/  WARPSYNC.COLLECTIVE R165, `(.L_x_57118) ;  /* 0x00000000a5087348 */ /* 0x000fea0003c00000 */
[----:B------:R0:W1:Y:S02]  /*7f90*/  SHFL.BFLY P1, R160, R169, R164, R160 ;  /* 0x0c0000a4a9a07389 */ /* 0x00006400000200a0 */
[----:B01----:R-:W-:Y:S05]  /*7fa0*/  ENDCOLLECTIVE ;  /* 0x000000000000791b */ /* 0x003fea0003800000 */
.L_x_57118:
[----:B------:R-:W-:Y:S02]  /*7fb0*/  HFMA2 R164, -RZ, RZ, 0, 2.384185791015625e-07 ;  /* 0x00000004ffa47431 */ /* 0x000fe400000001ff */
[----:B------:R-:W-:Y:S01]  /*7fc0*/  FADD.FTZ R167, R167, R160 ;  /* 0x000000a0a7a77221 */ /* 0x000fe20000010000 */
[----:B------:R-:W-:-:S04]  /*7fd0*/  MOV R160, 0x1f ;  /* 0x0000001f00a07802 */ /* 0x000fc80000000f00 */
[----:B------:R-:W-:-:S07]  /*7fe0*/  MOV R169, R167 ;  /* 0x000000a700a97202 */ /* 0x000fce0000000f00 */
[----:B------:R-:W-:Y:S05]  /*7ff0*/  WARPSYNC.COLLECTIVE R165, `(.L_x_57119) ;  /* 0x00000000a5087348 */ /* 0x000fea0003c00000 */
[----:B------:R0:W1:Y:S02]  /*8000*/  SHFL.BFLY P1, R160, R169, R164, R160 ;  /* 0x0c0000a4a9a07389 */ /* 0x00006400000200a0 */
[----:B01----:R-:W-:Y:S05]  /*8010*/  ENDCOLLECTIVE ;  /* 0x000000000000791b */ /* 0x003fea0003800000 */
.L_x_57119:
[----:B------:R-:W-:Y:S02]  /*8020*/  HFMA2 R164, -RZ, RZ, 0, 4.76837158203125e-07 ;  /* 0x00000008ffa47431 */ /* 0x000fe400000001ff */
[----:B------:R-:W-:Y:S01]  /*8030*/  FADD.FTZ R167, R167, R160 ;  /* 0x000000a0a7a77221 */ /* 0x000fe20000010000 */
[----:B------:R-:W-:-:S04]  /*8040*/  MOV R160, 0x1f ;  /* 0x0000001f00a07802 */ /* 0x000fc80000000f00 */
[----:B------:R-:W-:-:S07]  /*8050*/  MOV R169, R167 ;  /* 0x000000a700a97202 */ /* 0x000fce0000000f00 */
[----:B------:R-:W-:Y:S05]  /*8060*/  WARPSYNC.COLLECTIVE R165, `(.L_x_57120) ;  /* 0x00000000a5087348 */ /* 0x000fea0003c00000 */
[----:B------:R0:W1:Y:S02]  /*8070*/  SHFL.BFLY P1, R160, R169, R164, R160 ;  /* 0x0c0000a4a9a07389 */ /* 0x00006400000200a0 */
[----:B01----:R-:W-:Y:S05]  /*8080*/  ENDCOLLECTIVE ;  /* 0x000000000000791b */ /* 0x003fea0003800000 */
.L_x_57120:
[----:B------:R-:W-:Y:S02]  /*8090*/  HFMA2 R164, -RZ, RZ, 0, 9.5367431640625e-07 ;  /* 0x00000010ffa47431 */ /* 0x000fe400000001ff */
[----:B------:R-:W-:Y:S01]  /*80a0*/  FADD.FTZ R167, R167, R160 ;  /* 0x000000a0a7a77221 */ /* 0x000fe20000010000 */
[----:B------:R-:W-:-:S04]  /*80b0*/  MOV R160, 0x1f ;  /* 0x0000001f00a07802 */ /* 0x000fc80000000f00 */
[----:B------:R-:W-:-:S07]  /*80c0*/  MOV R169, R167 ;  /* 0x000000a700a97202 */ /* 0x000fce0000000f00 */
[----:B------:R-:W-:Y:S05]  /*80d0*/  WARPSYNC.COLLECTIVE R165, `(.L_x_57121) ;  /* 0x00000000a5087348 */ /* 0x000fea0003c00000 */
[----:B------:R0:W1:Y:S02]  /*80e0*/  SHFL.BFLY P1, R160, R169, R164, R160 ;  /* 0x0c0000a4a9a07389 */ /* 0x00006400000200a0 */
[----:B01----:R-:W-:Y:S05]  /*80f0*/  ENDCOLLECTIVE ;  /* 0x000000000000791b */ /* 0x003fea0003800000 */
.L_x_57121:
[----:B------:R-:W-:Y:S05]  /*8100*/  BRA `(.L_x_57122) ;  /* 0xffffffd800907947 */ /* 0x000fea000383ffff */
.L_x_57123:
        /* <DEDUP_REMOVED lines=15> */
.L_x_71555:


//--------------------- .text._ZN10layer_norm13ln_fwd_kernelINS_13Kernel_traitsI6__halfffffjLj2048ELj1ELj4ELj1ELj16ENS_18Kernel_traits_baseILj2048ES2_ffffjLj128EEEEELb1ELb0ELb0ELb0EEEvNS_9FwdParamsE --------------------------
	.section	.text._ZN10layer_norm13ln_fwd_kernelINS_13Kernel_traitsI6__halfffffjLj2048ELj1ELj4ELj1ELj16ENS_18Kernel_traits_baseILj2048ES2_ffffjLj128EEEEELb1ELb0ELb0ELb0EEEvNS_9FwdParamsE,"ax",@progbits
	.align	128
        .global         _ZN10layer_norm13ln_fwd_kernelINS_13Kernel_traitsI6__halfffffjLj2048ELj1ELj4ELj1ELj16ENS_18Kernel_traits_baseILj2048ES2_ffffjLj128EEEEELb1ELb0ELb0ELb0EEEvNS_9FwdParamsE
        .type           _ZN10layer_norm13ln_fwd_kernelINS_13Kernel_traitsI6__halfffffjLj2048ELj1ELj4ELj1ELj16ENS_18Kernel_traits_baseILj2048ES2_ffffjLj128EEEEELb1ELb0ELb0ELb0EEEvNS_9FwdParamsE,@function
        .size           _ZN10layer_norm13ln_fwd_kernelINS_13Kernel_traitsI6__halfffffjLj2048ELj1ELj4ELj1ELj16ENS_18Kernel_traits_baseILj2048ES2_ffffjLj128EEEEELb1ELb0ELb0ELb0EEEvNS_9FwdParamsE,(.L_x_71556 - _ZN10layer_norm13ln_fwd_kernelINS_13Kernel_traitsI6__halfffffjLj2048ELj1ELj4ELj1ELj16ENS_18Kernel_traits_baseILj2048ES2_ffffjLj128EEEEELb1ELb0ELb0ELb0EEEvNS_9FwdParamsE)
        .other          _ZN10layer_norm13ln_fwd_kernelINS_13Kernel_traitsI6__halfffffjLj2048ELj1ELj4ELj1ELj16ENS_18Kernel_traits_baseILj2048ES2_ffffjLj128EEEEELb1ELb0ELb0ELb0EEEvNS_9FwdParamsE,@"STO_CUDA_ENTRY STV_DEFAULT"
_ZN10layer_norm13ln_fwd_kernelINS_13Kernel_traitsI6__halfffffjLj2048ELj1ELj4ELj1ELj16ENS_18Kernel_traits_baseILj2048ES2_ffffjLj128EEEEELb1ELb0ELb0ELb0EEEvNS_9FwdParamsE:
.text._ZN10layer_norm13ln_fwd_kernelINS_13Kernel_traitsI6__halfffffjLj2048ELj1ELj4ELj1ELj16ENS_18Kernel_traits_baseILj2048ES2_ffffjLj128EEEEELb1ELb0ELb0ELb0EEEvNS_9FwdParamsE:
        /* <DEDUP_REMOVED lines=20> */
[----:B-----5:R-:W-:Y:S01]  /*0140*/  LOP3.LUT R123, R121, 0x1f, RZ, 0xc, !PT ;  /* 0x0000001f797b7812 */ /* 0x020fe200078e0cff */
[----:B------:R-:W-:Y:S01]  /*0150*/  UISETP.NE.AND.EX UP0, UPT, UR11, URZ, UPT, UP0 ;  /* 0x000000ff0b00728c */ /* 0x000fe2000bf05300 */
[----:B------:R-:W-:-:S05]  /*0160*/  SHF.R.U32.HI R120, RZ, 0x5, R121 ;  /* 0x00000005ff787819 */ /* 0x000fca0000011679 */
[----:B------:R-:W3:Y:S01]  /*0170*/  LDC R122, c[0x0][0x360] ;  /* 0x0000d800ff7a7b82 */ /* 0x000ee20000000800 */
[----:B-1----:R-:W-:-:S06]  /*0180*/  USHF.L.U32 UR4, UR5, 0x2, URZ ;  /* 0x0000000205047899 */ /* 0x002fcc00080006ff */
[----:B------:R-:W-:Y:S01]  /*0190*/  LOP3.LUT R120, R120, UR4, RZ, 0xfc, !PT ;  /* 0x0000000478787c12 */ /* 0x000fe2000f8efcff */
[----:B---3--:R-:W-:Y:S01]  /*01a0*/  IMAD R122, R122, UR5, R121 ;  /* 0x000000057a7a7c24 */ /* 0x008fe2000f8e0279 */
[----:B------:R-:W-:Y:S02]  /*01b0*/  LOP3.LUT R121, R121, 0x1f, RZ, 0xc0, !PT ;  /* 0x0000001f79797812 */ /* 0x000fe400078ec0ff */
[----:B--2---:R-:W-:Y:S02]  /*01c0*/  @P0 R2UR UR6, R2 ;  /* 0x00000000020602ca */ /* 0x004fe400000e0000 */
[----:B------:R-:W-:Y:S02]  /*01d0*/  @P0 R2UR UR7, R3 ;  /* 0x00000000030702ca */ /* 0x000fe400000e0000 */
[----:B------:R-:W-:Y:S02]  /*01e0*/  SHF.R.S32.HI R2, RZ, 0x1f, R9 ;  /* 0x0000001fff027819 */ /* 0x000fe40000011409 */
[----:B0-----:R-:W-:-:S02]  /*01f0*/  @P0 IADD3 R0, P1, PT, R4, R7, RZ ;  /* 0x0000000704000210 */ /* 0x001fc40007f3e0ff */
[----:B------:R-:W-:-:S03]  /*0200*/  LEA.HI R2, R2, R9, RZ, 0x2 ;  /* 0x0000000902027211 */ /* 0x000fc600078f10ff */
[----:B------:R-:W-:Y:S01]  /*0210*/  @P0 IMAD.X R113, RZ, RZ, R5, P1 ;  /* 0x000000ffff710224 */ /* 0x000fe200008e0605 */
[----:B------:R-:W-:Y:S01]  /*0220*/  LEA.HI.SX32 R123, R2, R123, 0x1e ;  /* 0x0000007b027b7211 */ /* 0x000fe200078ff2ff */
[----:B------:R-:W-:Y:S02]  /*0230*/  UIADD3 UR13, UPT, UPT, UR6, -0x61c88647, URZ ;  /* 0x9e3779b9060d7890 */ /* 0x000fe4000fffe0ff */
        /* <DEDUP_REMOVED lines=28> */
[----:B------:R-:W-:Y:S02]  /*0400*/  MOV R57, R121 ;  /* 0x0000007900397202 */ /* 0x000fe40000000f00 */
[----:B------:R-:W-:-:S05]  /*0410*/  @P3 LOP3.LUT R57, R121, 0x20, RZ, 0xfc, !PT ;  /* 0x0000002079393812 */ /* 0x000fca00078efcff */
[----:B------:R-:W1:Y:S08]  /*0420*/  @P3 LDC.64 R30, c[0x0][0x438] ;  /* 0x00010e00ff1e3b82 */ /* 0x000e700000000a00 */
[----:B------:R-:W2:Y:S08]  /*0430*/  @P4 LDC.64 R32, c[0x0][0x3d0] ;  /* 0x0000f400ff204b82 */ /* 0x000eb00000000a00 */
[----:B------:R-:W3:Y:S01]  /*0440*/  @P4 LDC.64 R34, c[0x0][0x438] ;  /* 0x00010e00ff224b82 */ /* 0x000ee20000000a00 */
[----:B0-----:R-:W-:-:S05]  /*0450*/  @P3 IMAD.WIDE.U32 R28, R121, 0x8, R28 ;  /* 0x00000008791c3825 */ /* 0x001fca00078e001c */
[----:B------:R0:W5:Y:S02]  /*0460*/  @P3 LDG.E.64 R100, desc[UR8][R28.64] ;  /* 0x000000081c643981 */ /* 0x000164000c1e1b00 */
[----:B------:R-:W4:Y:S01]  /*0470*/  @P5 LDC.64 R36, c[0x0][0x3d0] ;  /* 0x0000f400ff245b82 */ /* 0x000f220000000a00 */
[----:B-1----:R-:W-:-:S05]  /*0480*/  @P3 IMAD.WIDE.U32 R30, R121, 0x8, R30 ;  /* 0x00000008791e3825 */ /* 0x002fca00078e001e */
[----:B------:R1:W5:Y:S02]  /*0490*/  @P3 LD.E.64 R98, desc[UR8][R30.64] ;  /* 0x000000081e623980 */ /* 0x000364000c101b00 */
[----:B------:R-:W0:Y:S08]  /*04a0*/  @P5 LDC.64 R38, c[0x0][0x438] ;  /* 0x00010e00ff265b82 */ /* 0x000e300000000a00 */
[----:B------:R-:W1:Y:S08]  /*04b0*/  @P6 LDC.64 R40, c[0x0][0x3d0] ;  /* 0x0000f400ff286b82 */ /* 0x000e700000000a00 */
[----:B------:R-:W1:Y:S01]  /*04c0*/  @P6 LDC.64 R42, c[0x0][0x438] ;  /* 0x00010e00ff2a6b82 */ /* 0x000e620000000a00 */
[----:B------:R-:W-:Y:S01]  /*04d0*/  ISETP.GE.U32.AND P3, PT, R123, 0x100, PT ;  /* 0x000001007b00780c */ /* 0x000fe20003f66070 */
[----:B--2---:R-:W-:-:S04]  /*04e0*/  @P4 IMAD.WIDE.U32 R32, R57, 0x8, R32 ;  /* 0x0000000839204825 */ /* 0x004fc800078e0020 */
[C---:B---3--:R-:W-:Y:S01]  /*04f0*/  @P4 IMAD.WIDE.U32 R34, R57.reuse, 0x8, R34 ;  /* 0x0000000839224825 */ /* 0x048fe200078e0022 */
[----:B------:R2:W5:Y:S01]  /*0500*/  @P4 LDG.E.64 R96, desc[UR8][R32.64] ;  /* 0x0000000820604981 */ /* 0x000562000c1e1b00 */
[----:B------:R-:W3:Y:S02]  /*0510*/  @P0 LDC.64 R44, c[0x0][0x3d0] ;  /* 0x0000f400ff2c0b82 */ /* 0x000ee40000000a00 */
[----:B------:R-:W-:Y:S01]  /*0520*/  @P4 VIADD R57, R57, 0x20 ;  /* 0x0000002039394836 */ /* 0x000fe20000000000 */
[----:B------:R2:W5:Y:S05]  /*0530*/  @P4 LD.E.64 R94, desc[UR8][R34.64] ;  /* 0x00000008225e4980 */ /* 0x00056a000c101b00 */
[----:B------:R-:W2:Y:S08]  /*0540*/  @P0 LDC.64 R46, c[0x0][0x438] ;  /* 0x00010e00ff2e0b82 */ /* 0x000eb00000000a00 */
[----:B------:R-:W2:Y:S08]  /*0550*/  @P1 LDC.64 R48, c[0x0][0x3d0] ;  /* 0x0000f400ff301b82 */ /* 0x000eb00000000a00 */
[----:B------:R-:W2:Y:S01]  /*0560*/  @P1 LDC.64 R50, c[0x0][0x438] ;  /* 0x00010e00ff321b82 */ /* 0x000ea20000000a00 */
[----:B----4-:R-:W-:-:S04]  /*0570*/  @P5 IMAD.WIDE.U32 R36, R57, 0x8, R36 ;  /* 0x0000000839245825 */ /* 0x010fc800078e0024 */
[----:B0-----:R-:W-:-:S03]  /*0580*/  @P5 IMAD.WIDE.U32 R38, R57, 0x8, R38 ;  /* 0x0000000839265825 */ /* 0x001fc600078e0026 */
[----:B------:R-:W0:Y:S01]  /*0590*/  @P2 LDC.64 R28, c[0x0][0x3d0] ;  /* 0x0000f400ff1c2b82 */ /* 0x000e220000000a00 */
[----:B------:R-:W-:-:S07]  /*05a0*/  @P5 VIADD R57, R57, 0x20 ;  /* 0x0000002039395836 */ /* 0x000fce0000000000 */
[----:B------:R-:W4:Y:S01]  /*05b0*/  @P2 LDC.64 R52, c[0x0][0x438] ;  /* 0x00010e00ff342b82 */ /* 0x000f220000000a00 */
[----:B-1----:R-:W-:Y:S01]  /*05c0*/  @P6 IMAD.WIDE.U32 R40, R57, 0x8, R40 ;  /* 0x0000000839286825 */ /* 0x002fe200078e0028 */
[----:B------:R-:W-:Y:S01]  /*05d0*/  ISETP.GE.U32.AND P4, PT, R123, 0x120, PT ;  /* 0x000001207b00780c */ /* 0x000fe20003f86070 */
[----:B------:R1:W5:Y:S02]  /*05e0*/  @P5 LDG.E.64 R92, desc[UR8][R36.64] ;  /* 0x00000008245c5981 */ /* 0x000364000c1e1b00 */
[----:B------:R-:W-:-:S03]  /*05f0*/  @P6 IMAD.WIDE.U32 R42, R57, 0x8, R42 ;  /* 0x00000008392a6825 */ /* 0x000fc600078e002a */
[----:B------:R-:W4:Y:S01]  /*0600*/  @P3 LDC.64 R30, c[0x0][0x3d0] ;  /* 0x0000f400ff1e3b82 */ /* 0x000f220000000a00 */
[----:B------:R-:W-:Y:S01]  /*0610*/  @P6 IADD3 R57, PT, PT, R57, 0x20, RZ ;  /* 0x0000002039396810 */ /* 0x000fe20007ffe0ff */
[----:B------:R4:W5:Y:S06]  /*0620*/  @P5 LD.E.64 R90, desc[UR8][R38.64] ;  /* 0x00000008265a5980 */ /* 0x00096c000c101b00 */
[----:B------:R-:W4:Y:S01]  /*0630*/  @P3 LDC.64 R54, c[0x0][0x438] ;  /* 0x00010e00ff363b82 */ /* 0x000f220000000a00 */
[----:B---3--:R-:W-:Y:S01]  /*0640*/  @P0 IMAD.WIDE.U32 R44, R57, 0x8, R44 ;  /* 0x00000008392c0825 */ /* 0x008fe200078e002c */
[----:B------:R-:W-:Y:S01]  /*0650*/  ISETP.GE.U32.AND P5, PT, R123, 0x140, PT ;  /* 0x000001407b00780c */ /* 0x000fe20003fa6070 */
[----:B------:R3:W5:Y:S02]  /*0660*/  @P6 LDG.E.64 R6, desc[UR8][R40.64] ;  /* 0x0000000828066981 */ /* 0x000764000c1e1b00 */
[----:B--2---:R-:W-:-:S02]  /*0670*/  @P0 IMAD.WIDE.U32 R46, R57, 0x8, R46 ;  /* 0x00000008392e0825 */ /* 0x004fc400078e002e */
[----:B------:R2:W5:Y:S01]  /*0680*/  @P6 LD.E.64 R88, desc[UR8][R42.64] ;  /* 0x000000082a586980 */ /* 0x000562000c101b00 */
[----:B------:R-:W2:Y:S01]  /*0690*/  @P4 LDC.64 R32, c[0x0][0x3d0] ;  /* 0x0000f400ff204b82 */ /* 0x000ea20000000a00 */
[----:B------:R-:W-:Y:S01]  /*06a0*/  @P0 VIADD R57, R57, 0x20 ;  /* 0x0000002039390836 */ /* 0x000fe20000000000 */
[----:B------:R-:W-:Y:S01]  /*06b0*/  ISETP.GE.U32.AND P6, PT, R123, 0x160, PT ;  /* 0x000001607b00780c */ /* 0x000fe20003fc6070 */
[----:B------:R-:W5:Y:S02]  /*06c0*/  @P0 LDG.E.64 R8, desc[UR8][R44.64] ;  /* 0x000000082c080981 */ /* 0x000f64000c1e1b00 */
[C---:B------:R-:W-:Y:S02]  /*06d0*/  @P1 IMAD.WIDE.U32 R48, R57.reuse, 0x8, R48 ;  /* 0x0000000839301825 */ /* 0x040fe400078e0030 */
[----:B------:R-:W5:Y:S01]  /*06e0*/  @P0 LD.E.64 R86, desc[UR8][R46.64] ;  /* 0x000000082e560980 */ /* 0x000f62000c101b00 */
[----:B------:R-:W2:Y:S01]  /*06f0*/  @P4 LDC.64 R34, c[0x0][0x438] ;  /* 0x00010e00ff224b82 */ /* 0x000ea20000000a00 */
[----:B------:R-:W-:-:S02]  /*0700*/  @P1 IMAD.WIDE.U32 R50, R57, 0x8, R50 ;  /* 0x0000000839321825 */ /* 0x000fc400078e0032 */
[----:B------:R-:W5:Y:S02]  /*0710*/  @P1 LDG.E.64 R10, desc[UR8][R48.64] ;  /* 0x00000008300a1981 */ /* 0x000f64000c1e1b00 */
[----:B------:R-:W-:Y:S01]  /*0720*/  @P1 VIADD R57, R57, 0x20 ;  /* 0x0000002039391836 */ /* 0x000fe20000000000 */
[----:B------:R-:W-:Y:S01]  /*0730*/  ISETP.GE.U32.AND P0, PT, R123, 0x180, PT ;  /* 0x000001807b00780c */ /* 0x000fe20003f06070 */
[----:B------:R-:W5:Y:S01]  /*0740*/  @P1 LD.E.64 R84, desc[UR8][R50.64] ;  /* 0x0000000832541980 */ /* 0x000f62000c101b00 */
[----:B-1----:R-:W1:Y:S01]  /*0750*/  @P5 LDC.64 R36, c[0x0][0x3d0] ;  /* 0x0000f400ff245b82 */ /* 0x002e620000000a00 */
[----:B0-----:R-:W-:-:S04]  /*0760*/  @P2 IMAD.WIDE.U32 R28, R57, 0x8, R28 ;  /* 0x00000008391c2825 */ /* 0x001fc800078e001c */
[C---:B----4-:R-:W-:Y:S01]  /*0770*/  @P2 IMAD.WIDE.U32 R52, R57.reuse, 0x8, R52 ;  /* 0x0000000839342825 */ /* 0x050fe200078e0034 */
[----:B------:R-:W-:Y:S01]  /*0780*/  @P2 IADD3 R57, PT, PT, R57, 0x20, RZ ;  /* 0x0000002039392810 */ /* 0x000fe20007ffe0ff */
[----:B------:R0:W5:Y:S01]  /*0790*/  @P2 LDG.E.64 R12, desc[UR8][R28.64] ;  /* 0x000000081c0c2981 */ /* 0x000162000c1e1b00 */
[----:B------:R-:W4:Y:S01]  /*07a0*/  @P5 LDC.64 R38, c[0x0][0x438] ;  /* 0x00010e00ff265b82 */ /* 0x000f220000000a00 */
[----:B------:R-:W-:Y:S02]  /*07b0*/  ISETP.GE.U32.AND P1, PT, R123, 0x1a0, PT ;  /* 0x000001a07b00780c */ /* 0x000fe40003f26070 */
[C---:B------:R-:W-:Y:S01]  /*07c0*/  @P3 IMAD.WIDE.U32 R30, R57.reuse, 0x8, R30 ;  /* 0x00000008391e3825 */ /* 0x040fe200078e001e */
[----:B------:R-:W5:Y:S03]  /*07d0*/  @P2 LD.E.64 R82, desc[UR8][R52.64] ;  /* 0x0000000834522980 */ /* 0x000f66000c101b00 */
[C---:B------:R-:W-:Y:S01]  /*07e0*/  @P3 IMAD.WIDE.U32 R54, R57.reuse, 0x8, R54 ;  /* 0x0000000839363825 */ /* 0x040fe200078e0036 */
[----:B---3--:R-:W3:Y:S01]  /*07f0*/  @P6 LDC.64 R40, c[0x0][0x3d0] ;  /* 0x0000f400ff286b82 */ /* 0x008ee20000000a00 */
[----:B------:R1:W5:Y:S02]  /*0800*/  @P3 LDG.E.64 R14, desc[UR8][R30.64] ;  /* 0x000000081e0e3981 */ /* 0x000364000c1e1b00 */
[----:B------:R-:W-:-:S02]  /*0810*/  @P3 VIADD R57, R57, 0x20 ;  /* 0x0000002039393836 */ /* 0x000fc40000000000 */
[----:B------:R3:W5:Y:S03]  /*0820*/  @P3 LD.E.64 R80, desc[UR8][R54.64] ;  /* 0x0000000836503980 */ /* 0x000766000c101b00 */
[----:B--2---:R-:W2:Y:S01]  /*0830*/  @P6 LDC.64 R42, c[0x0][0x438] ;  /* 0x00010e00ff2a6b82 */ /* 0x004ea20000000a00 */
[C---:B------:R-:W-:Y:S02]  /*0840*/  ISETP.GE.U32.AND P3, PT, R123.reuse, 0x1c0, PT ;  /* 0x000001c07b00780c */ /* 0x040fe40003f66070 */
[----:B------:R-:W-:-:S05]  /*0850*/  ISETP.GE.U32.AND P2, PT, R123, 0x1e0, PT ;  /* 0x000001e07b00780c */ /* 0x000fca0003f46070 */
[----:B0-----:R-:W0:Y:S08]  /*0860*/  @P0 LDC.64 R28, c[0x0][0x3d0] ;  /* 0x0000f400ff1c0b82 */ /* 0x001e300000000a00 */
[----:B------:R-:W0:Y:S01]  /*0870*/  @P0 LDC.64 R44, c[0x0][0x438] ;  /* 0x00010e00ff2c0b82 */ /* 0x000e220000000a00 */
[----:B------:R-:W-:-:S04]  /*0880*/  @P4 IMAD.WIDE.U32 R32, R57, 0x8, R32 ;  /* 0x0000000839204825 */ /* 0x000fc800078e0020 */
[C---:B------:R-:W-:Y:S01]  /*0890*/  @P4 IMAD.WIDE.U32 R34, R57.reuse, 0x8, R34 ;  /* 0x0000000839224825 */ /* 0x040fe200078e0022 */
[----:B------:R0:W5:Y:S02]  /*08a0*/  @P4 LDG.E.64 R16, desc[UR8][R32.64] ;  /* 0x0000000820104981 */ /* 0x000164000c1e1b00 */
[----:B-1----:R-:W1:Y:S01]  /*08b0*/  @P1 LDC.64 R30, c[0x0][0x3d0] ;  /* 0x0000f400ff1e1b82 */ /* 0x002e620000000a00 */
[----:B------:R-:W-:Y:S01]  /*08c0*/  @P4 VIADD R57, R57, 0x20 ;  /* 0x0000002039394836 */ /* 0x000fe20000000000 */
[----:B------:R0:W5:Y:S06]  /*08d0*/  @P4 LD.E.64 R78, desc[UR8][R34.64] ;  /* 0x00000008224e4980 */ /* 0x00016c000c101b00 */
[----:B------:R-:W1:Y:S01]  /*08e0*/  @P1 LDC.64 R46, c[0x0][0x438] ;  /* 0x00010e00ff2e1b82 */ /* 0x000e620000000a00 */
[----:B------:R-:W-:-:S04]  /*08f0*/  @P5 IMAD.WIDE.U32 R36, R57, 0x8, R36 ;  /* 0x0000000839245825 */ /* 0x000fc800078e0024 */
[----:B----4-:R-:W-:-:S03]  /*0900*/  @P5 IMAD.WIDE.U32 R38, R57, 0x8, R38 ;  /* 0x0000000839265825 */ /* 0x010fc600078e0026 */
[----:B------:R-:W4:Y:S01]  /*0910*/  @P3 LDC.64 R48, c[0x0][0x3d0] ;  /* 0x0000f400ff303b82 */ /* 0x000f220000000a00 */
[----:B------:R-:W-:Y:S01]  /*0920*/  @P5 IADD3 R57, PT, PT, R57, 0x20, RZ ;  /* 0x0000002039395810 */ /* 0x000fe20007ffe0ff */
[----:B------:R0:W5:Y:S06]  /*0930*/  @P5 LDG.E.64 R4, desc[UR8][R36.64] ;  /* 0x0000000824045981 */ /* 0x00016c000c1e1b00 */
[----:B------:R-:W4:Y:S01]  /*0940*/  @P3 LDC.64 R50, c[0x0][0x438] ;  /* 0x00010e00ff323b82 */ /* 0x000f220000000a00 */
[C---:B---3--:R-:W-:Y:S01]  /*0950*/  @P6 IMAD.WIDE.U32 R40, R57.reuse, 0x8, R40 ;  /* 0x0000000839286825 */ /* 0x048fe200078e0028 */
[----:B------:R3:W5:Y:S03]  /*0960*/  @P5 LD.E.64 R76, desc[UR8][R38.64] ;  /* 0x00000008264c5980 */ /* 0x000766000c101b00 */
[C---:B--2---:R-:W-:Y:S01]  /*0970*/  @P6 IMAD.WIDE.U32 R42, R57.reuse, 0x8, R42 ;  /* 0x00000008392a6825 */ /* 0x044fe200078e002a */
[----:B------:R3:W5:Y:S02]  /*0980*/  @P6 LDG.E.64 R18, desc[UR8][R40.64] ;  /* 0x0000000828126981 */ /* 0x000764000c1e1b00 */
[----:B------:R-:W2:Y:S01]  /*0990*/  @P2 LDC.64 R52, c[0x0][0x3d0] ;  /* 0x0000f400ff342b82 */ /* 0x000ea20000000a00 */
[----:B------:R-:W-:Y:S01]  /*09a0*/  @P6 VIADD R57, R57, 0x20 ;  /* 0x0000002039396836 */ /* 0x000fe20000000000 */
[----:B------:R3:W5:Y:S06]  /*09b0*/  @P6 LD.E.64 R74, desc[UR8][R42.64] ;  /* 0x000000082a4a6980 */ /* 0x00076c000c101b00 */
[----:B------:R-:W3:Y:S01]  /*09c0*/  @P2 LDC.64 R54, c[0x0][0x438] ;  /* 0x00010e00ff362b82 */ /* 0x000ee20000000a00 */
[----:B0-----:R-:W-:-:S04]  /*09d0*/  @P0 IMAD.WIDE.U32 R28, R57, 0x8, R28 ;  /* 0x00000008391c0825 */ /* 0x001fc800078e001c */
[C---:B------:R-:W-:Y:S01]  /*09e0*/  @P0 IMAD.WIDE.U32 R44, R57.reuse, 0x8, R44 ;  /* 0x00000008392c0825 */ /* 0x040fe200078e002c */
[----:B------:R0:W5:Y:S03]  /*09f0*/  @P0 LDG.E.64 R20, desc[UR8][R28.64] ;  /* 0x000000081c140981 */ /* 0x000166000c1e1b00 */
[----:B------:R-:W-:Y:S01]  /*0a00*/  @P0 VIADD R57, R57, 0x20 ;  /* 0x0000002039390836 */ /* 0x000fe20000000000 */
[----:B------:R0:W5:Y:S03]  /*0a10*/  @P0 LD.E.64 R72, desc[UR8][R44.64] ;  /* 0x000000082c480980 */ /* 0x000166000c101b00 */
[----:B-1----:R-:W-:-:S04]  /*0a20*/  @P1 IMAD.WIDE.U32 R30, R57, 0x8, R30 ;  /* 0x00000008391e1825 */ /* 0x002fc800078e001e */
[C---:B------:R-:W-:Y:S01]  /*0a30*/  @P1 IMAD.WIDE.U32 R46, R57.reuse, 0x8, R46 ;  /* 0x00000008392e1825 */ /* 0x040fe200078e002e */
[----:B------:R-:W-:Y:S01]  /*0a40*/  @P1 IADD3 R57, PT, PT, R57, 0x20, RZ ;  /* 0x0000002039391810 */ /* 0x000fe20007ffe0ff */
[----:B------:R0:W5:Y:S04]  /*0a50*/  @P1 LDG.E.64 R22, desc[UR8][R30.64] ;  /* 0x000000081e161981 */ /* 0x000168000c1e1b00 */
[C---:B----4-:R-:W-:Y:S01]  /*0a60*/  @P3 IMAD.WIDE.U32 R48, R57.reuse, 0x8, R48 ;  /* 0x0000000839303825 */ /* 0x050fe200078e0030 */
[----:B------:R0:W5:Y:S03]  /*0a70*/  @P1 LD.E.64 R70, desc[UR8][R46.64] ;  /* 0x000000082e461980 */ /* 0x000166000c101b00 */
[C---:B------:R-:W-:Y:S01]  /*0a80*/  @P3 IMAD.WIDE.U32 R50, R57.reuse, 0x8, R50 ;  /* 0x0000000839323825 */ /* 0x040fe200078e0032 */
[----:B------:R0:W5:Y:S03]  /*0a90*/  @P3 LDG.E.64 R24, desc[UR8][R48.64] ;  /* 0x0000000830183981 */ /* 0x000166000c1e1b00 */
[----:B------:R-:W-:Y:S01]  /*0aa0*/  @P3 VIADD R57, R57, 0x20 ;  /* 0x0000002039393836 */ /* 0x000fe20000000000 */
[----:B------:R0:W5:Y:S03]  /*0ab0*/  @P3 LD.E.64 R68, desc[UR8][R50.64] ;  /* 0x0000000832443980 */ /* 0x000166000c101b00 */
[----:B--2---:R-:W-:-:S04]  /*0ac0*/  @P2 IMAD.WIDE.U32 R52, R57, 0x8, R52 ;  /* 0x0000000839342825 */ /* 0x004fc800078e0034 */
[----:B---3--:R-:W-:Y:S01]  /*0ad0*/  @P2 IMAD.WIDE.U32 R54, R57, 0x8, R54 ;  /* 0x0000000839362825 */ /* 0x008fe200078e0036 */
[----:B------:R0:W5:Y:S04]  /*0ae0*/  @P2 LDG.E.64 R26, desc[UR8][R52.64] ;  /* 0x00000008341a2981 */ /* 0x000168000c1e1b00 */
[----:B------:R0:W5:Y:S01]  /*0af0*/  @P2 LD.E.64 R2, desc[UR8][R54.64] ;  /* 0x0000000836022980 */ /* 0x000162000c101b00 */
[----:B------:R-:W-:Y:S01]  /*0b00*/  ISETP.GE.U32.AND P0, PT, R123, 0x200, PT ;  /* 0x000002007b00780c */ /* 0x000fe20003f06070 */
[----:B------:R-:W-:-:S12]  /*0b10*/  @P2 VIADD R57, R57, 0x20 ;  /* 0x0000002039392836 */ /* 0x000fd80000000000 */
        /* <DEDUP_REMOVED lines=8> */
.L_x_57125:
[C---:B------:R-:W-:Y:S02]  /*0ba0*/  ISETP.GE.U32.AND P2, PT, R123.reuse, 0x20, PT ;  /* 0x000000207b00780c */ /* 0x040fe40003f46070 */
[C---:B------:R-:W-:Y:S02]  /*0bb0*/  ISETP.GE.U32.AND P1, PT, R123.reuse, 0x40, PT ;  /* 0x000000407b00780c */ /* 0x040fe40003f26070 */
[C---:B------:R-:W-:Y:S02]  /*0bc0*/  ISETP.GE.U32.AND P0, PT, R123.reuse, 0x60, PT ;  /* 0x000000607b00780c */ /* 0x040fe40003f06070 */
[C---:B------:R-:W-:Y:S02]  /*0bd0*/  ISETP.GE.U32.AND P4, PT, R123.reuse, 0x80, PT ;  /* 0x000000807b00780c */ /* 0x040fe40003f86070 */
[C---:B------:R-:W-:Y:S02]  /*0be0*/  ISETP.GE.U32.AND P6, PT, R123.reuse, 0xa0, PT ;  /* 0x000000a07b00780c */ /* 0x040fe40003fc6070 */
[----:B------:R-:W-:-:S02]  /*0bf0*/  ISETP.GE.U32.AND P5, PT, R123, 0xc0, PT ;  /* 0x000000c07b00780c */ /* 0x000fc40003fa6070 */
[----:B------:R-:W-:Y:S01]  /*0c00*/  MOV R45, R121 ;  /* 0x00000079002d7202 */ /* 0x000fe20000000f00 */
[----:B------:R-:W0:Y:S01]  /*0c10*/  @P2 LDC.64 R28, c[0x0][0x3d0] ;  /* 0x0000f400ff1c2b82 */ /* 0x000e220000000a00 */
[----:B------:R-:W-:Y:S02]  /*0c20*/  ISETP.GE.U32.AND P3, PT, R123, 0xe0, PT ;  /* 0x000000e07b00780c */ /* 0x000fe40003f66070 */
[----:B------:R-:W-:-:S05]  /*0c30*/  @P2 LOP3.LUT R45, R121, 0x20, RZ, 0xfc, !PT ;  /* 0x00000020792d2812 */ /* 0x000fca00078efcff */
[----:B------:R-:W1:Y:S08]  /*0c40*/  @P1 LDC.64 R34, c[0x0][0x3d0] ;  /* 0x0000f400ff221b82 */ /* 0x000e700000000a00 */
[----:B------:R-:W2:Y:S08]  /*0c50*/  @P0 LDC.64 R36, c[0x0][0x3d0] ;  /* 0x0000f400ff240b82 */ /* 0x000eb00000000a00 */
[----:B------:R-:W3:Y:S01]  /*0c60*/  @P4 LDC.64 R38, c[0x0][0x3d0] ;  /* 0x0000f400ff264b82 */ /* 0x000ee20000000a00 */
[----:B0-----:R-:W-:Y:S01]  /*0c70*/  @P2 IMAD.WIDE.U32 R32, R121, 0x8, R28 ;  /* 0x0000000879202825 */ /* 0x001fe200078e001c */
[----:B------:R-:W-:-:S04]  /*0c80*/  @P2 CS2R R98, SRZ ;  /* 0x0000000000622805 */ /* 0x000fc8000001ff00 */
[----:B------:R0:W5:Y:S02]  /*0c90*/  @P2 LDG.E.64 R100, desc[UR8][R32.64] ;  /* 0x0000000820642981 */ /* 0x000164000c1e1b00 */
[----:B------:R-:W4:Y:S01]  /*0ca0*/  @P6 LDC.64 R40, c[0x0][0x3d0] ;  /* 0x0000f400ff286b82 */ /* 0x000f220000000a00 */
[----:B-1----:R-:W-:Y:S01]  /*0cb0*/  @P1 IMAD.WIDE.U32 R28, R45, 0x8, R34 ;  /* 0x000000082d1c1825 */ /* 0x002fe200078e0022 */
[----:B------:R-:W-:Y:S02]  /*0cc0*/  ISETP.GE.U32.AND P2, PT, R123, 0x100, PT ;  /* 0x000001007b00780c */ /* 0x000fe40003f46070 */
[----:B------:R-:W-:Y:S01]  /*0cd0*/  @P1 CS2R R94, SRZ ;  /* 0x00000000005e1805 */ /* 0x000fe2000001ff00 */
[----:B------:R-:W-:Y:S01]  /*0ce0*/  @P1 VIADD R45, R45, 0x20 ;  /* 0x000000202d2d1836 */ /* 0x000fe20000000000 */
[----:B------:R1:W5:Y:S02]  /*0cf0*/  @P1 LDG.E.64 R96, desc[UR8][R28.64] ;  /* 0x000000081c601981 */ /* 0x000364000c1e1b00 */
[----:B------:R-:W4:Y:S01]  /*0d00*/  @P5 LDC.64 R42, c[0x0][0x3d0] ;  /* 0x0000f400ff2a5b82 */ /* 0x000f220000000a00 */
[----:B------:R-:W-:Y:S01]  /*0d10*/  ISETP.GE.U32.AND P1, PT, R123, 0x120, PT ;  /* 0x000001207b00780c */ /* 0x000fe20003f26070 */
[----:B--2---:R-:W-:-:S06]  /*0d20*/  @P0 IMAD.WIDE.U32 R36, R45, 0x8, R36 ;  /* 0x000000082d240825 */ /* 0x004fcc00078e0024 */
[----:B------:R-:W2:Y:S01]  /*0d30*/  @P3 LDC.64 R34, c[0x0][0x3d0] ;  /* 0x0000f400ff223b82 */ /* 0x000ea20000000a00 */
[----:B------:R-:W-:Y:S01]  /*0d40*/  @P0 VIADD R45, R45, 0x20 ;  /* 0x000000202d2d0836 */ /* 0x000fe20000000000 */
[----:B------:R4:W5:Y:S01]  /*0d50*/  @P0 LDG.E.64 R92, desc[UR8][R36.64] ;  /* 0x00000008245c0981 */ /* 0x000962000c1e1b00 */
[----:B------:R-:W-:Y:S02]  /*0d60*/  @P0 CS2R R90, SRZ ;  /* 0x00000000005a0805 */ /* 0x000fe4000001ff00 */
[----:B------:R-:W-:Y:S01]  /*0d70*/  ISETP.GE.U32.AND P0, PT, R123, 0x140, PT ;  /* 0x000001407b00780c */ /* 0x000fe20003f06070 */
[C---:B---3--:R-:W-:Y:S02]  /*0d80*/  @P4 IMAD.WIDE.U32 R38, R45.reuse, 0x8, R38 ;  /* 0x000000082d264825 */ /* 0x048fe400078e0026 */
[----:B0-----:R-:W0:Y:S01]  /*0d90*/  @P2 LDC.64 R32, c[0x0][0x3d0] ;  /* 0x0000f400ff202b82 */ /* 0x001e220000000a00 */
[----:B------:R-:W-:Y:S02]  /*0da0*/  @P4 IADD3 R45, PT, PT, R45, 0x20, RZ ;  /* 0x000000202d2d4810 */ /* 0x000fe40007ffe0ff */
[----:B------:R3:W5:Y:S01]  /*0db0*/  @P4 LDG.E.64 R6, desc[UR8][R38.64] ;  /* 0x0000000826064981 */ /* 0x000762000c1e1b00 */
[----:B------:R-:W-:-:S02]  /*0dc0*/  @P4 CS2R R88, SRZ ;  /* 0x0000000000584805 */ /* 0x000fc4000001ff00 */
[----:B------:R-:W-:Y:S02]  /*0dd0*/  ISETP.GE.U32.AND P4, PT, R123, 0x160, PT ;  /* 0x000001607b00780c */ /* 0x000fe40003f86070 */
[----:B-1----:R-:W1:Y:S01]  /*0de0*/  @P1 LDC.64 R28, c[0x0][0x3d0] ;  /* 0x0000f400ff1c1b82 */ /* 0x002e620000000a00 */
[----:B----4-:R-:W-:-:S04]  /*0df0*/  @P6 IMAD.WIDE.U32 R40, R45, 0x8, R40 ;  /* 0x000000082d286825 */ /* 0x010fc800078e0028 */
[----:B------:R-:W-:Y:S01]  /*0e00*/  @P6 VIADD R45, R45, 0x20 ;  /* 0x000000202d2d6836 */ /* 0x000fe20000000000 */
[----:B------:R4:W5:Y:S01]  /*0e10*/  @P6 LDG.E.64 R8, desc[UR8][R40.64] ;  /* 0x0000000828086981 */ /* 0x000962000c1e1b00 */
[----:B------:R-:W-:Y:S02]  /*0e20*/  @P6 CS2R R86, SRZ ;  /* 0x0000000000566805 */ /* 0x000fe4000001ff00 */
[----:B------:R-:W-:Y:S01]  /*0e30*/  ISETP.GE.U32.AND P6, PT, R123, 0x180, PT ;  /* 0x000001807b00780c */ /* 0x000fe20003fc6070 */
[C---:B------:R-:W-:Y:S01]  /*0e40*/  @P5 IMAD.WIDE.U32 R42, R45.reuse, 0x8, R42 ;  /* 0x000000082d2a5825 */ /* 0x040fe200078e002a */
[----:B------:R-:W1:Y:S03]  /*0e50*/  @P0 LDC.64 R36, c[0x0][0x3d0] ;  /* 0x0000f400ff240b82 */ /* 0x000e660000000a00 */
[----:B------:R-:W-:Y:S01]  /*0e60*/  @P5 VIADD R45, R45, 0x20 ;  /* 0x000000202d2d5836 */ /* 0x000fe20000000000 */
[----:B------:R-:W5:Y:S01]  /*0e70*/  @P5 LDG.E.64 R10, desc[UR8][R42.64] ;  /* 0x000000082a0a5981 */ /* 0x000f62000c1e1b00 */
[----:B------:R-:W-:-:S02]  /*0e80*/  @P5 CS2R R84, SRZ ;  /* 0x0000000000545805 */ /* 0x000fc4000001ff00 */
[----:B------:R-:W-:Y:S01]  /*0e90*/  ISETP.GE.U32.AND P5, PT, R123, 0x1a0, PT ;  /* 0x000001a07b00780c */ /* 0x000fe20003fa6070 */
[C---:B--2---:R-:W-:Y:S01]  /*0ea0*/  @P3 IMAD.WIDE.U32 R34, R45.reuse, 0x8, R34 ;  /* 0x000000082d223825 */ /* 0x044fe200078e0022 */
[----:B------:R-:W-:Y:S01]  /*0eb0*/  @P3 IADD3 R45, PT, PT, R45, 0x20, RZ ;  /* 0x000000202d2d3810 */ /* 0x000fe20007ffe0ff */
[----:B---3--:R-:W2:Y:S01]  /*0ec0*/  @P4 LDC.64 R38, c[0x0][0x3d0] ;  /* 0x0000f400ff264b82 */ /* 0x008ea20000000a00 */
[----:B------:R-:W-:Y:S02]  /*0ed0*/  @P3 CS2R R82, SRZ ;  /* 0x0000000000523805 */ /* 0x000fe4000001ff00 */
[----:B------:R3:W5:Y:S01]  /*0ee0*/  @P3 LDG.E.64 R12, desc[UR8][R34.64] ;  /* 0x00000008220c3981 */ /* 0x000762000c1e1b00 */
[----:B0-----:R-:W-:Y:S01]  /*0ef0*/  @P2 IMAD.WIDE.U32 R32, R45, 0x8, R32 ;  /* 0x000000082d202825 */ /* 0x001fe200078e0020 */
[----:B------:R-:W-:-:S03]  /*0f00*/  ISETP.GE.U32.AND P3, PT, R123, 0x1c0, PT ;  /* 0x000001c07b00780c */ /* 0x000fc60003f66070 */
[----:B------:R-:W-:Y:S01]  /*0f10*/  @P2 VIADD R45, R45, 0x20 ;  /* 0x000000202d2d2836 */ /* 0x000fe20000000000 */
[----:B------:R0:W5:Y:S01]  /*0f20*/  @P2 LDG.E.64 R14, desc[UR8][R32.64] ;  /* 0x00000008200e2981 */ /* 0x000162000c1e1b00 */
[----:B------:R-:W-:Y:S01]  /*0f30*/  @P2 CS2R R80, SRZ ;  /* 0x0000000000502805 */ /* 0x000fe2000001ff00 */
[----:B----4-:R-:W4:Y:S01]  /*0f40*/  @P5 LDC.64 R40, c[0x0][0x3d0] ;  /* 0x0000f400ff285b82 */ /* 0x010f220000000a00 */
[----:B-1----:R-:W-:Y:S01]  /*0f50*/  @P1 IMAD.WIDE.U32 R28, R45, 0x8, R28 ;  /* 0x000000082d1c1825 */ /* 0x002fe200078e001c */
[----:B------:R-:W-:-:S06]  /*0f60*/  ISETP.GE.U32.AND P2, PT, R123, 0x1e0, PT ;  /* 0x000001e07b00780c */ /* 0x000fcc0003f46070 */
[----:B---3--:R-:W1:Y:S01]  /*0f70*/  @P6 LDC.64 R34, c[0x0][0x3d0] ;  /* 0x0000f400ff226b82 */ /* 0x008e620000000a00 */
[----:B------:R3:W5:Y:S01]  /*0f80*/  @P1 LDG.E.64 R16, desc[UR8][R28.64] ;  /* 0x000000081c101981 */ /* 0x000762000c1e1b00 */
[----:B------:R-:W-:Y:S01]  /*0f90*/  @P1 VIADD R45, R45, 0x20 ;  /* 0x000000202d2d1836 */ /* 0x000fe20000000000 */
[----:B------:R-:W-:Y:S02]  /*0fa0*/  @P1 CS2R R78, SRZ ;  /* 0x00000000004e1805 */ /* 0x000fe4000001ff00 */
[----:B------:R-:W-:Y:S01]  /*0fb0*/  ISETP.GE.U32.AND P1, PT, R123, 0x200, PT ;  /* 0x000002007b00780c */ /* 0x000fe20003f26070 */
[C---:B------:R-:W-:Y:S02]  /*0fc0*/  @P0 IMAD.WIDE.U32 R36, R45.reuse, 0x8, R36 ;  /* 0x000000082d240825 */ /* 0x040fe400078e0024 */
[----:B------:R-:W4:Y:S01]  /*0fd0*/  @P3 LDC.64 R42, c[0x0][0x3d0] ;  /* 0x0000f400ff2a3b82 */ /* 0x000f220000000a00 */
[----:B------:R-:W-:Y:S02]  /*0fe0*/  @P0 IADD3 R45, PT, PT, R45, 0x20, RZ ;  /* 0x000000202d2d0810 */ /* 0x000fe40007ffe0ff */
[----:B------:R1:W5:Y:S05]  /*0ff0*/  @P0 LDG.E.64 R4, desc[UR8][R36.64] ;  /* 0x0000000824040981 */ /* 0x00036a000c1e1b00 */
[----:B0-----:R-:W0:Y:S01]  /*1000*/  @P2 LDC.64 R32, c[0x0][0x3d0] ;  /* 0x0000f400ff202b82 */ /* 0x001e220000000a00 */
[----:B--2---:R-:W-:-:S04]  /*1010*/  @P4 IMAD.WIDE.U32 R38, R45, 0x8, R38 ;  /* 0x000000082d264825 */ /* 0x004fc800078e0026 */
[----:B------:R-:W-:Y:S01]  /*1020*/  @P4 VIADD R45, R45, 0x20 ;  /* 0x000000202d2d4836 */ /* 0x000fe20000000000 */
[----:B------:R2:W5:Y:S02]  /*1030*/  @P4 LDG.E.64 R18, desc[UR8][R38.64] ;  /* 0x0000000826124981 */ /* 0x000564000c1e1b00 */
[----:B---3--:R-:W3:Y:S01]  /*1040*/  @P1 LDC.64 R28, c[0x0][0x3d0] ;  /* 0x0000f400ff1c1b82 */ /* 0x008ee20000000a00 */
[----:B-1----:R-:W-:-:S04]  /*1050*/  @P6 IMAD.WIDE.U32 R34, R45, 0x8, R34 ;  /* 0x000000082d226825 */ /* 0x002fc800078e0022 */
[----:B------:R-:W-:Y:S01]  /*1060*/  @P6 VIADD R45, R45, 0x20 ;  /* 0x000000202d2d6836 */ /* 0x000fe20000000000 */
[----:B------:R2:W5:Y:S03]  /*1070*/  @P6 LDG.E.64 R20, desc[UR8][R34.64] ;  /* 0x0000000822146981 */ /* 0x000566000c1e1b00 */
[C---:B----4-:R-:W-:Y:S01]  /*1080*/  @P5 IMAD.WIDE.U32 R40, R45.reuse, 0x8, R40 ;  /* 0x000000082d285825 */ /* 0x050fe200078e0028 */
[----:B------:R-:W-:-:S04]  /*1090*/  @P5 IADD3 R45, PT, PT, R45, 0x20, RZ ;  /* 0x000000202d2d5810 */ /* 0x000fc80007ffe0ff */
[----:B------:R2:W5:Y:S01]  /*10a0*/  @P5 LDG.E.64 R22, desc[UR8][R40.64] ;  /* 0x0000000828165981 */ /* 0x000562000c1e1b00 */
[----:B------:R-:W-:-:S04]  /*10b0*/  @P3 IMAD.WIDE.U32 R42, R45, 0x8, R42 ;  /* 0x000000082d2a3825 */ /* 0x000fc800078e002a */
[----:B------:R-:W-:Y:S01]  /*10c0*/  @P3 VIADD R45, R45, 0x20 ;  /* 0x000000202d2d3836 */ /* 0x000fe20000000000 */
[----:B------:R2:W5:Y:S03]  /*10d0*/  @P3 LDG.E.64 R24, desc[UR8][R42.64] ;  /* 0x000000082a183981 */ /* 0x000566000c1e1b00 */
[----:B0-----:R-:W-:-:S04]  /*10e0*/  @P2 IMAD.WIDE.U32 R32, R45, 0x8, R32 ;  /* 0x000000082d202825 */ /* 0x001fc800078e0020 */
[----:B------:R-:W-:Y:S01]  /*10f0*/  @P2 VIADD R45, R45, 0x20 ;  /* 0x000000202d2d2836 */ /* 0x000fe20000000000 */
[----:B------:R2:W5:Y:S03]  /*1100*/  @P2 LDG.E.64 R26, desc[UR8][R32.64] ;  /* 0x00000008201a2981 */ /* 0x000566000c1e1b00 */
[----:B---3--:R-:W-:-:S05]  /*1110*/  @P1 IMAD.WIDE.U32 R28, R45, 0x8, R28 ;  /* 0x000000082d1c1825 */ /* 0x008fca00078e001c */
[----:B------:R2:W5:Y:S01]  /*1120*/  @P1 LDG.E.64 R30, desc[UR8][R28.64] ;  /* 0x000000081c1e1981 */ /* 0x000562000c1e1b00 */
[----:B------:R-:W-:Y:S02]  /*1130*/  @P0 CS2R R76, SRZ ;  /* 0x00000000004c0805 */ /* 0x000fe4000001ff00 */
[----:B------:R-:W-:Y:S02]  /*1140*/  @P4 CS2R R74, SRZ ;  /* 0x00000000004a4805 */ /* 0x000fe4000001ff00 */
[----:B------:R-:W-:Y:S02]  /*1150*/  @P6 CS2R R72, SRZ ;  /* 0x0000000000486805 */ /* 0x000fe4000001ff00 */
[----:B------:R-:W-:Y:S02]  /*1160*/  @P5 CS2R R70, SRZ ;  /* 0x0000000000465805 */ /* 0x000fe4000001ff00 */
[----:B------:R-:W-:Y:S02]  /*1170*/  @P3 CS2R R68, SRZ ;  /* 0x0000000000443805 */ /* 0x000fe4000001ff00 */
[----:B------:R-:W-:-:S02]  /*1180*/  @P2 CS2R R2, SRZ ;  /* 0x0000000000022805 */ /* 0x000fc4000001ff00 */
[----:B--2---:R-:W-:-:S07]  /*1190*/  @P1 CS2R R114, SRZ ;  /* 0x0000000000721805 */ /* 0x004fce000001ff00 */
.L_x_57126:
[----:B------:R-:W-:Y:S05]  /*11a0*/  BSYNC.RECONVERGENT B0 ;  /* 0x0000000000007941 */ /* 0x000fea0003800200 */
.L_x_57124:
[----:B------:R-:W0:Y:S02]  /*11b0*/  LDCU UR4, c[0x0][0x384] ;  /* 0x00007080ff0477ac */ /* 0x000e240008000800 */
[----:B0-----:R-:W-:-:S13]  /*11c0*/  ISETP.GE.AND P0, PT, R120, UR4, PT ;  /* 0x0000000478007c0c */ /* 0x001fda000bf06270 */
[----:B------:R-:W-:Y:S05]  /*11d0*/  @P0 EXIT ;  /* 0x000000000000094d */ /* 0x000fea0003800000 */
[----:B-----5:R-:W-:Y:S01]  /*11e0*/  MOV R125, R6 ;  /* 0x00000006007d7202 */ /* 0x020fe20000000f00 */
[--C-:B------:R-:W-:Y:S01]  /*11f0*/  IMAD.MOV.U32 R28, RZ, RZ, R7.reuse ;  /* 0x000000ffff1c7224 */ /* 0x100fe200078e0007 */
[--C-:B------:R-:W-:Y:S01]  /*1200*/  SHF.R.U64 R124, R6, 0x10, R7.reuse ;  /* 0x00000010067c7819 */ /* 0x100fe20000001207 */
[----:B------:R-:W-:Y:S01]  /*1210*/  IMAD.MOV.U32 R126, RZ, RZ, R8 ;  /* 0x000000ffff7e7224 */ /* 0x000fe200078e0008 */
[----:B------:R-:W-:Y:S01]  /*1220*/  SHF.R.U32.HI R29, RZ, 0x10, R7 ;  /* 0x00000010ff1d7819 */ /* 0x000fe20000011607 */
[----:B------:R-:W-:Y:S01]  /*1230*/  IMAD.MOV.U32 R133, RZ, RZ, R10 ;  /* 0x000000ffff857224 */ /* 0x000fe200078e000a */
[----:B------:R-:W-:Y:S01]  /*1240*/  MOV R6, R9 ;  /* 0x0000000900067202 */ /* 0x000fe20000000f00 */
[----:B------:R-:W-:Y:S01]  /*1250*/  IMAD.MOV.U32 R7, RZ, RZ, R11 ;  /* 0x000000ffff077224 */ /* 0x000fe200078e000b */
[----:B------:R-:W-:Y:S01]  /*1260*/  SHF.R.U64 R127, R8, 0x10, R9 ;  /* 0x00000010087f7819 */ /* 0x000fe20000001209 */
[----:B------:R-:W-:Y:S01]  /*1270*/  IMAD.MOV.U32 R8, RZ, RZ, R13 ;  /* 0x000000ffff087224 */ /* 0x000fe200078e000d */
[----:B------:R-:W-:Y:S01]  /*1280*/  PRMT R126, R126, 0x5410, R6 ;  /* 0x000054107e7e7816 */ /* 0x000fe20000000006 */
[----:B------:R-:W-:Y:S01]  /*1290*/  IMAD.MOV.U32 R6, RZ, RZ, R100 ;  /* 0x000000ffff067224 */ /* 0x000fe200078e0064 */
[----:B------:R-:W-:Y:S01]  /*12a0*/  PRMT R133, R133, 0x5410, R7 ;  /* 0x0000541085857816 */ /* 0x000fe20000000007 */
[----:B------:R-:W-:Y:S01]  /*12b0*/  IMAD.MOV.U32 R137, RZ, RZ, R14 ;  /* 0x000000ffff897224 */ /* 0x000fe200078e000e */
[----:B------:R-:W-:Y:S01]  /*12c0*/  MOV R135, R12 ;  /* 0x0000000c00877202 */ /* 0x000fe20000000f00 */
[----:B------:R-:W-:Y:S01]  /*12d0*/  IMAD.MOV.U32 R139, RZ, RZ, R16 ;  /* 0x000000ffff8b7224 */ /* 0x000fe200078e0010 */
[----:B------:R-:W-:Y:S01]  /*12e0*/  MOV R7, R101 ;  /* 0x0000006500077202 */ /* 0x000fe20000000f00 */
[----:B------:R-:W-:Y:S01]  /*12f0*/  IMAD.MOV.U32 R143, RZ, RZ, R18 ;  /* 0x000000ffff8f7224 */ /* 0x000fe200078e0012 */
[----:B------:R-:W-:Y:S01]  /*1300*/  PRMT R135, R135, 0x5410, R8 ;  /* 0x0000541087877816 */ /* 0x000fe20000000008 */
[----:B------:R-:W-:Y:S01]  /*1310*/  IMAD.MOV.U32 R8, RZ, RZ, R97 ;  /* 0x000000ffff087224 */ /* 0x000fe200078e0061 */
[----:B------:R-:W-:Y:S01]  /*1320*/  PRMT R165, R6, 0x5410, R7 ;  /* 0x0000541006a57816 */ /* 0x000fe20000000007 */
[----:B------:R-:W-:Y:S01]  /*1330*/  IMAD.MOV.U32 R6, RZ, RZ, R96 ;  /* 0x000000ffff067224 */ /* 0x000fe200078e0060 */
[----:B------:R-:W-:Y:S01]  /*1340*/  MOV R7, R92 ;  /* 0x0000005c00077202 */ /* 0x000fe20000000f00 */
[----:B------:R-:W-:Y:S01]  /*1350*/  IMAD.MOV.U32 R145, RZ, RZ, R20 ;  /* 0x000000ffff917224 */ /* 0x000fe200078e0014 */
[----:B------:R-:W-:Y:S01]  /*1360*/  SHF.R.U64 R134, R10, 0x10, R11 ;  /* 0x000000100a867819 */ /* 0x000fe2000000120b */
[----:B------:R-:W-:Y:S01]  /*1370*/  IMAD.MOV.U32 R10, RZ, RZ, R17 ;  /* 0x000000ffff0a7224 */ /* 0x000fe200078e0011 */
[----:B------:R-:W-:Y:S01]  /*1380*/  PRMT R166, R6, 0x5410, R8 ;  /* 0x0000541006a67816 */ /* 0x000fe20000000008 */
[----:B------:R-:W-:Y:S01]  /*1390*/  IMAD.MOV.U32 R8, RZ, RZ, R93 ;  /* 0x000000ffff087224 */ /* 0x000fe200078e005d */
[----:B------:R-:W-:Y:S01]  /*13a0*/  SHF.R.U32.HI R33, RZ, 0x10, R11 ;  /* 0x00000010ff217819 */ /* 0x000fe2000001160b */
[----:B------:R-:W-:Y:S01]  /*13b0*/  IMAD.HI.U32 R6, R122, -0x326172a9, RZ ;  /* 0xcd9e8d577a067827 */ /* 0x000fe200078e00ff */
[----:B------:R-:W-:Y:S01]  /*13c0*/  SHF.R.U32.HI R32, RZ, 0x10, R9 ;  /* 0x00000010ff207819 */ /* 0x000fe20000011609 */
[----:B------:R-:W0:Y:S01]  /*13d0*/  LDCU.64 UR4, c[0x0][0x3e0] ;  /* 0x00007c00ff0477ac */ /* 0x000e220008000a00 */
[----:B------:R-:W-:Y:S01]  /*13e0*/  PRMT R167, R7, 0x5410, R8 ;  /* 0x0000541007a77816 */ /* 0x000fe20000000008 */
[----:B------:R-:W-:Y:S01]  /*13f0*/  IMAD.HI.U32 R7, R119, -0x2daee0ad, RZ ;  /* 0xd2511f5377077827 */ /* 0x000fe200078e00ff */
[----:B------:R-:W-:Y:S01]  /*1400*/  MOV R9, R15 ;  /* 0x0000000f00097202 */ /* 0x000fe20000000f00 */
[----:B------:R-:W-:Y:S01]  /*1410*/  BSSY B0, `(.L_x_57127) ;  /* 0x0002cc7000007945 */ /* 0x000fe20003800000 */
[----:B------:R-:W-:Y:S01]  /*1420*/  MOV R141, R4 ;  /* 0x00000004008d7202 */ /* 0x000fe20000000f00 */
[----:B------:R-:W-:Y:S01]  /*1430*/  IMAD.MOV.U32 R11, RZ, RZ, R5 ;  /* 0x000000ffff0b7224 */ /* 0x000fe200078e0005 */
[----:B------:R-:W-:Y:S01]  /*1440*/  LOP3.LUT R7, R7, UR7, RZ, 0x3c, !PT ;  /* 0x0000000707077c12 */ /* 0x000fe2000f8e3cff */
[----:B------:R-:W-:Y:S01]  /*1450*/  IMAD.MOV.U32 R149, RZ, RZ, R24 ;  /* 0x000000ffff957224 */ /* 0x000fe200078e0018 */
[----:B------:R-:W-:Y:S01]  /*1460*/  LOP3.LUT R6, R113, UR6, R6, 0x96, !PT ;  /* 0x0000000671067c12 */ /* 0x000fe2000f8e9606 */
[----:B------:R-:W-:Y:S01]  /*1470*/  IMAD.MOV.U32 R151, RZ, RZ, R26 ;  /* 0x000000ffff977224 */ /* 0x000fe200078e001a */
[----:B------:R-:W-:Y:S01]  /*1480*/  SHF.R.U64 R136, R12, 0x10, R13 ;  /* 0x000000100c887819 */ /* 0x000fe2000000120d */
[----:B------:R-:W-:Y:S01]  /*1490*/  IMAD.HI.U32 R8, R7, -0x326172a9, RZ ;  /* 0xcd9e8d5707087827 */ /* 0x000fe200078e00ff */
[----:B------:R-:W-:Y:S01]  /*14a0*/  MOV R12, R19 ;  /* 0x00000013000c7202 */ /* 0x000fe20000000f00 */
[----:B------:R-:W1:Y:S01]  /*14b0*/  LDCU UR31, c[0x0][0x388] ;  /* 0x00007100ff1f77ac */ /* 0x000e620008000800 */
[----:B------:R-:W-:Y:S01]  /*14c0*/  PRMT R137, R137, 0x5410, R9 ;  /* 0x0000541089897816 */ /* 0x000fe20000000009 */
[----:B------:R-:W-:Y:S01]  /*14d0*/  IMAD R9, R122, -0x326172a9, RZ ;  /* 0xcd9e8d577a097824 */ /* 0x000fe200078e02ff */
[----:B------:R-:W-:Y:S01]  /*14e0*/  PRMT R139, R139, 0x5410, R10 ;  /* 0x000054108b8b7816 */ /* 0x000fe2000000000a */
[----:B------:R-:W-:Y:S01]  /*14f0*/  IMAD.HI.U32 R10, R6, -0x2daee0ad, RZ ;  /* 0xd2511f53060a7827 */ /* 0x000fe200078e00ff */
[----:B------:R-:W-:Y:S01]  /*1500*/  PRMT R141, R141, 0x5410, R11 ;  /* 0x000054108d8d7816 */ /* 0x000fe2000000000b */
[----:B0-----:R-:W-:Y:S01]  /*1510*/  UISETP.NE.U32.AND UP0, UPT, UR4, URZ, UPT ;  /* 0x000000ff0400728c */ /* 0x001fe2000bf05070 */
[----:B------:R-:W-:Y:S01]  /*1520*/  PRMT R143, R143, 0x5410, R12 ;  /* 0x000054108f8f7816 */ /* 0x000fe2000000000c */
[----:B------:R-:W-:Y:S01]  /*1530*/  IMAD R11, R119, -0x2daee0ad, RZ ;  /* 0xd2511f53770b7824 */ /* 0x000fe200078e02ff */
[--C-:B------:R-:W-:Y:S01]  /*1540*/  SHF.R.U64 R168, R88, 0x10, R89.reuse ;  /* 0x0000001058a87819 */ /* 0x100fe20000001259 */
[----:B------:R-:W-:Y:S01]  /*1550*/  IMAD R7, R7, -0x326172a9, RZ ;  /* 0xcd9e8d5707077824 */ /* 0x000fe200078e02ff */
[----:B------:R-:W-:Y:S01]  /*1560*/  SHF.R.U32.HI R12, RZ, 0x10, R89 ;  /* 0x00000010ff0c7819 */ /* 0x000fe20000011659 */
[----:B------:R-:W0:Y:S01]  /*1570*/  LDCU.U8 UR4, c[0x0][0x410] ;  /* 0x00008200ff0477ac */ /* 0x000e220008000000 */
[----:B------:R-:W-:Y:S01]  /*1580*/  LOP3.LUT R8, R9, UR13, R8, 0x96, !PT ;  /* 0x0000000d09087c12 */ /* 0x000fe2000f8e9608 */
[----:B------:R-:W-:Y:S01]  /*1590*/  HADD2.F32 R116, -RZ, R114.H0_H0 ;  /* 0x20000072ff747230 */ /* 0x000fe20000004100 */
[----:B------:R-:W-:Y:S01]  /*15a0*/  LOP3.LUT R10, R11, UR14, R10, 0x96, !PT ;  /* 0x0000000e0b0a7c12 */ /* 0x000fe2000f8e960a */
[----:B------:R-:W-:Y:S01]  /*15b0*/  IMAD.MOV.U32 R112, RZ, RZ, RZ ;  /* 0x000000ffff707224 */ /* 0x000fe200078e00ff */
[----:B------:R-:W-:Y:S01]  /*15c0*/  PRMT R168, R168, 0x5410, R12 ;  /* 0x00005410a8a87816 */ /* 0x000fe2000000000c */
[----:B------:R-:W-:Y:S01]  /*15d0*/  IMAD R12, R6, -0x2daee0ad, RZ ;  /* 0xd2511f53060c7824 */ /* 0x000fe200078e02ff */
[--C-:B------:R-:W-:Y:S01]  /*15e0*/  SHF.R.U64 R169, R86, 0x10, R87.reuse ;  /* 0x0000001056a97819 */ /* 0x100fe20000001257 */
[----:B------:R-:W-:Y:S01]  /*15f0*/  IMAD.HI.U32 R6, R10, -0x326172a9, RZ ;  /* 0xcd9e8d570a067827 */ /* 0x000fe200078e00ff */
[----:B------:R-:W-:Y:S01]  /*1600*/  SHF.R.U32.HI R11, RZ, 0x10, R87 ;  /* 0x00000010ff0b7819 */ /* 0x000fe20000011657 */
[----:B------:R-:W-:Y:S01]  /*1610*/  UISETP.NE.AND.EX UP0, UPT, UR5, URZ, UPT, UP0 ;  /* 0x000000ff0500728c */ /* 0x000fe2000bf05300 */
[----:B------:R-:W-:Y:S01]  /*1620*/  SHF.R.U64 R171, R82, 0x10, R83 ;  /* 0x0000001052ab7819 */ /* 0x000fe20000001253 */
[C---:B------:R-:W-:Y:S01]  /*1630*/  IMAD.HI.U32 R9, R8.reuse, -0x2daee0ad, RZ ;  /* 0xd2511f5308097827 */ /* 0x040fe200078e00ff */
[----:B------:R-:W-:Y:S01]  /*1640*/  LOP3.LUT R6, R7, UR15, R6, 0x96, !PT ;  /* 0x0000000f07067c12 */ /* 0x000fe2000f8e9606 */
[----:B------:R-:W2:Y:S01]  /*1650*/  LDCU UR12, c[0x0][0x448] ;  /* 0x00008900ff0c77ac */ /* 0x000ea20008000800 */
[----:B------:R-:W-:Y:S01]  /*1660*/  PRMT R169, R169, 0x5410, R11 ;  /* 0x00005410a9a97816 */ /* 0x000fe2000000000b */
[----:B------:R-:W-:Y:S01]  /*1670*/  IMAD R11, R8, -0x2daee0ad, RZ ;  /* 0xd2511f53080b7824 */ /* 0x000fe200078e02ff */
[----:B------:R-:W-:Y:S01]  /*1680*/  LOP3.LUT R9, R12, UR16, R9, 0x96, !PT ;  /* 0x000000100c097c12 */ /* 0x000fe2000f8e9609 */
[----:B------:R-:W-:Y:S01]  /*1690*/  IMAD R10, R10, -0x326172a9, RZ ;  /* 0xcd9e8d570a0a7824 */ /* 0x000fe200078e02ff */
[----:B------:R-:W-:Y:S01]  /*16a0*/  SHF.R.U32.HI R12, RZ, 0x10, R83 ;  /* 0x00000010ff0c7819 */ /* 0x000fe20000011653 */
[----:B------:R-:W-:Y:S01]  /*16b0*/  IMAD.HI.U32 R8, R6, -0x2daee0ad, RZ ;  /* 0xd2511f5306087827 */ /* 0x000fe200078e00ff */
[----:B------:R-:W-:Y:S01]  /*16c0*/  SHF.R.U32.HI R34, RZ, 0x10, R13 ;  /* 0x00000010ff227819 */ /* 0x000fe2000001160d */
[----:B------:R-:W3:Y:S01]  /*16d0*/  LDCU.64 UR10, c[0x0][0x3a0] ;  /* 0x00007400ff0a77ac */ /* 0x000ee20008000a00 */
[----:B------:R-:W-:Y:S01]  /*16e0*/  PRMT R171, R171, 0x5410, R12 ;  /* 0x00005410abab7816 */ /* 0x000fe2000000000c */
[----:B------:R-:W-:Y:S01]  /*16f0*/  IMAD.HI.U32 R7, R9, -0x326172a9, RZ ;  /* 0xcd9e8d5709077827 */ /* 0x000fe200078e00ff */
[----:B------:R-:W-:Y:S01]  /*1700*/  LOP3.LUT R8, R11, UR18, R8, 0x96, !PT ;  /* 0x000000120b087c12 */ /* 0x000fe2000f8e9608 */
[----:B0-----:R-:W-:Y:S01]  /*1710*/  UISETP.NE.AND UP2, UPT, UR4, URZ, UPT ;  /* 0x000000ff0400728c */ /* 0x001fe2000bf45270 */
[----:B------:R-:W-:Y:S01]  /*1720*/  SHF.R.U64 R172, R80, 0x10, R81 ;  /* 0x0000001050ac7819 */ /* 0x000fe20000001251 */
[----:B------:R-:W-:Y:S01]  /*1730*/  IMAD R11, R6, -0x2daee0ad, RZ ;  /* 0xd2511f53060b7824 */ /* 0x000fe200078e02ff */
[----:B------:R-:W-:Y:S01]  /*1740*/  LOP3.LUT R7, R10, UR17, R7, 0x96, !PT ;  /* 0x000000110a077c12 */ /* 0x000fe2000f8e9607 */
[----:B------:R-:W-:Y:S01]  /*1750*/  IMAD R9, R9, -0x326172a9, RZ ;  /* 0xcd9e8d5709097824 */ /* 0x000fe200078e02ff */
[----:B------:R-:W-:Y:S01]  /*1760*/  SHF.R.U32.HI R12, RZ, 0x10, R81 ;  /* 0x00000010ff0c7819 */ /* 0x000fe20000011651 */
[----:B------:R-:W-:Y:S01]  /*1770*/  IMAD.HI.U32 R6, R8, -0x326172a9, RZ ;  /* 0xcd9e8d5708067827 */ /* 0x000fe200078e00ff */
[----:B------:R-:W-:-:S02]  /*1780*/  SHF.R.U64 R170, R84, 0x10, R85 ;  /* 0x0000001054aa7819 */ /* 0x000fc40000001255 */
[----:B------:R-:W-:Y:S01]  /*1790*/  PRMT R172, R172, 0x5410, R12 ;  /* 0x00005410acac7816 */ /* 0x000fe2000000000c */
[----:B------:R-:W-:Y:S01]  /*17a0*/  IMAD.HI.U32 R10, R7, -0x2daee0ad, RZ ;  /* 0xd2511f53070a7827 */ /* 0x000fe200078e00ff */
[----:B------:R-:W-:Y:S02]  /*17b0*/  LOP3.LUT R6, R9, UR19, R6, 0x96, !PT ;  /* 0x0000001309067c12 */ /* 0x000fe4000f8e9606 */
[----:B------:R-:W-:Y:S01]  /*17c0*/  SHF.R.U64 R173, R78, 0x10, R79 ;  /* 0x000000104ead7819 */ /* 0x000fe2000000124f */
[----:B------:R-:W-:Y:S01]  /*17d0*/  IMAD.MOV.U32 R13, RZ, RZ, R21 ;  /* 0x000000ffff0d7224 */ /* 0x000fe200078e0015 */
[----:B------:R-:W-:Y:S01]  /*17e0*/  LOP3.LUT R10, R11, UR20, R10, 0x96, !PT ;  /* 0x000000140b0a7c12 */ /* 0x000fe2000f8e960a */
[----:B------:R-:W-:Y:S01]  /*17f0*/  IMAD R12, R7, -0x2daee0ad, RZ ;  /* 0xd2511f53070c7824 */ /* 0x000fe200078e02ff */
[----:B------:R-:W-:Y:S01]  /*1800*/  SHF.R.U64 R174, R76, 0x10, R77 ;  /* 0x000000104cae7819 */ /* 0x000fe2000000124d */
[----:B------:R-:W-:Y:S01]  /*1810*/  IMAD R8, R8, -0x326172a9, RZ ;  /* 0xcd9e8d5708087824 */ /* 0x000fe200078e02ff */
[----:B------:R-:W-:Y:S01]  /*1820*/  PRMT R145, R145, 0x5410, R13 ;  /* 0x0000541091917816 */ /* 0x000fe2000000000d */
[----:B------:R-:W-:Y:S01]  /*1830*/  IMAD.HI.U32 R7, R10, -0x326172a9, RZ ;  /* 0xcd9e8d570a077827 */ /* 0x000fe200078e00ff */
[----:B------:R-:W-:-:S02]  /*1840*/  SHF.R.U32.HI R13, RZ, 0x10, R85 ;  /* 0x00000010ff0d7819 */ /* 0x000fc40000011655 */
[----:B------:R-:W-:Y:S01]  /*1850*/  SHF.R.U32.HI R11, RZ, 0x10, R77 ;  /* 0x00000010ff0b7819 */ /* 0x000fe2000001164d */
[----:B------:R-:W-:Y:S01]  /*1860*/  IMAD.HI.U32 R9, R6, -0x2daee0ad, RZ ;  /* 0xd2511f5306097827 */ /* 0x000fe200078e00ff */
[----:B------:R-:W-:Y:S02]  /*1870*/  PRMT R170, R170, 0x5410, R13 ;  /* 0x00005410aaaa7816 */ /* 0x000fe4000000000d */
[----:B------:R-:W-:Y:S02]  /*1880*/  SHF.R.U32.HI R13, RZ, 0x10, R79 ;  /* 0x00000010ff0d7819 */ /* 0x000fe4000001164f */
[----:B------:R-:W-:Y:S02]  /*1890*/  LOP3.LUT R7, R8, UR21, R7, 0x96, !PT ;  /* 0x0000001508077c12 */ /* 0x000fe4000f8e9607 */
[----:B------:R-:W-:Y:S02]  /*18a0*/  LOP3.LUT R9, R12, UR22, R9, 0x96, !PT ;  /* 0x000000160c097c12 */ /* 0x000fe4000f8e9609 */
[----:B------:R-:W-:Y:S01]  /*18b0*/  PRMT R173, R173, 0x5410, R13 ;  /* 0x00005410adad7816 */ /* 0x000fe2000000000d */
[----:B------:R-:W-:Y:S01]  /*18c0*/  IMAD R13, R6, -0x2daee0ad, RZ ;  /* 0xd2511f53060d7824 */ /* 0x000fe200078e02ff */
[----:B------:R-:W-:Y:S01]  /*18d0*/  PRMT R174, R174, 0x5410, R11 ;  /* 0x00005410aeae7816 */ /* 0x000fe2000000000b */
[----:B------:R-:W-:Y:S01]  /*18e0*/  IMAD R11, R10, -0x326172a9, RZ ;  /* 0xcd9e8d570a0b7824 */ /* 0x000fe200078e02ff */
[--C-:B------:R-:W-:Y:S01]  /*18f0*/  SHF.R.U64 R175, R74, 0x10, R75.reuse ;  /* 0x000000104aaf7819 */ /* 0x100fe2000000124b */
[----:B------:R-:W-:Y:S01]  /*1900*/  IMAD.HI.U32 R6, R9, -0x326172a9, RZ ;  /* 0xcd9e8d5709067827 */ /* 0x000fe200078e00ff */
[----:B------:R-:W-:-:S02]  /*1910*/  SHF.R.U32.HI R12, RZ, 0x10, R75 ;  /* 0x00000010ff0c7819 */ /* 0x000fc4000001164b */
[--C-:B------:R-:W-:Y:S01]  /*1920*/  SHF.R.U64 R176, R72, 0x10, R73.reuse ;  /* 0x0000001048b07819 */ /* 0x100fe20000001249 */
[----:B------:R-:W-:Y:S01]  /*1930*/  IMAD.HI.U32 R8, R7, -0x2daee0ad, RZ ;  /* 0xd2511f5307087827 */ /* 0x000fe200078e00ff */
[----:B------:R-:W-:Y:S02]  /*1940*/  LOP3.LUT R6, R11, UR23, R6, 0x96, !PT ;  /* 0x000000170b067c12 */ /* 0x000fe4000f8e9606 */
[----:B------:R-:W-:Y:S01]  /*1950*/  PRMT R175, R175, 0x5410, R12 ;  /* 0x00005410afaf7816 */ /* 0x000fe2000000000c */
[----:B------:R-:W-:Y:S01]  /*1960*/  IMAD R10, R9, -0x326172a9, RZ ;  /* 0xcd9e8d57090a7824 */ /* 0x000fe200078e02ff */
[----:B------:R-:W-:Y:S01]  /*1970*/  LOP3.LUT R8, R13, UR24, R8, 0x96, !PT ;  /* 0x000000180d087c12 */ /* 0x000fe2000f8e9608 */
[----:B------:R-:W-:Y:S01]  /*1980*/  IMAD R12, R7, -0x2daee0ad, RZ ;  /* 0xd2511f53070c7824 */ /* 0x000fe200078e02ff */
[----:B------:R-:W-:Y:S01]  /*1990*/  SHF.R.U32.HI R11, RZ, 0x10, R73 ;  /* 0x00000010ff0b7819 */ /* 0x000fe20000011649 */
[----:B------:R-:W-:Y:S01]  /*19a0*/  IMAD.HI.U32 R9, R6, -0x2daee0ad, RZ ;  /* 0xd2511f5306097827 */ /* 0x000fe200078e00ff */
[----:B------:R-:W-:-:S02]  /*19b0*/  SHF.R.U64 R177, R70, 0x10, R71 ;  /* 0x0000001046b17819 */ /* 0x000fc40000001247 */
[----:B------:R-:W-:Y:S01]  /*19c0*/  SHF.R.U32.HI R13, RZ, 0x10, R71 ;  /* 0x00000010ff0d7819 */ /* 0x000fe20000011647 */
[----:B------:R-:W-:Y:S01]  /*19d0*/  IMAD.HI.U32 R7, R8, -0x326172a9, RZ ;  /* 0xcd9e8d5708077827 */ /* 0x000fe200078e00ff */
[----:B------:R-:W-:Y:S02]  /*19e0*/  LOP3.LUT R9, R12, UR26, R9, 0x96, !PT ;  /* 0x0000001a0c097c12 */ /* 0x000fe4000f8e9609 */
[----:B------:R-:W-:Y:S01]  /*19f0*/  PRMT R176, R176, 0x5410, R11 ;  /* 0x00005410b0b07816 */ /* 0x000fe2000000000b */
[----:B------:R-:W-:Y:S01]  /*1a00*/  IMAD R11, R8, -0x326172a9, RZ ;  /* 0xcd9e8d57080b7824 */ /* 0x000fe200078e02ff */
[----:B------:R-:W-:Y:S02]  /*1a10*/  LOP3.LUT R7, R10, UR25, R7, 0x96, !PT ;  /* 0x000000190a077c12 */ /* 0x000fe4000f8e9607 */
[----:B------:R-:W-:Y:S01]  /*1a20*/  PRMT R177, R177, 0x5410, R13 ;  /* 0x00005410b1b17816 */ /* 0x000fe2000000000d */
[----:B------:R-:W-:Y:S01]  /*1a30*/  IMAD R13, R6, -0x2daee0ad, RZ ;  /* 0xd2511f53060d7824 */ /* 0x000fe200078e02ff */
[--C-:B------:R-:W-:Y:S01]  /*1a40*/  SHF.R.U64 R178, R68, 0x10, R69.reuse ;  /* 0x0000001044b27819 */ /* 0x100fe20000001245 */
[----:B------:R-:W-:Y:S01]  /*1a50*/  IMAD.HI.U32 R6, R9, -0x326172a9, RZ ;  /* 0xcd9e8d5709067827 */ /* 0x000fe200078e00ff */
[----:B------:R-:W-:-:S02]  /*1a60*/  SHF.R.U32.HI R10, RZ, 0x10, R69 ;  /* 0x00000010ff0a7819 */ /* 0x000fc40000011645 */
[----:B------:R-:W-:Y:S01]  /*1a70*/  SHF.R.U64 R144, R18, 0x10, R19 ;  /* 0x0000001012907819 */ /* 0x000fe20000001213 */
[----:B------:R-:W-:Y:S01]  /*1a80*/  IMAD.HI.U32 R8, R7, -0x2daee0ad, RZ ;  /* 0xd2511f5307087827 */ /* 0x000fe200078e00ff */
[----:B------:R-:W-:Y:S02]  /*1a90*/  LOP3.LUT R6, R11, UR27, R6, 0x96, !PT ;  /* 0x0000001b0b067c12 */ /* 0x000fe4000f8e9606 */
[----:B------:R-:W-:Y:S01]  /*1aa0*/  SHF.R.U64 R138, R14, 0x10, R15 ;  /* 0x000000100e8a7819 */ /* 0x000fe2000000120f */
[----:B------:R-:W-:Y:S01]  /*1ab0*/  IMAD.MOV.U32 R14, RZ, RZ, R23 ;  /* 0x000000ffff0e7224 */ /* 0x000fe200078e0017 */
[----:B------:R-:W-:Y:S01]  /*1ac0*/  LOP3.LUT R8, R13, UR28, R8, 0x96, !PT ;  /* 0x0000001c0d087c12 */ /* 0x000fe2000f8e9608 */
[----:B------:R-:W-:Y:S01]  /*1ad0*/  IMAD R7, R7, -0x2daee0ad, RZ ;  /* 0xd2511f5307077824 */ /* 0x000fe200078e02ff */
[----:B------:R-:W-:Y:S01]  /*1ae0*/  SHF.R.U64 R140, R16, 0x10, R17 ;  /* 0x00000010108c7819 */ /* 0x000fe20000001211 */
[----:B------:R-:W-:Y:S01]  /*1af0*/  IMAD.MOV.U32 R16, RZ, RZ, R27 ;  /* 0x000000ffff107224 */ /* 0x000fe200078e001b */
[--C-:B------:R-:W-:Y:S01]  /*1b00*/  SHF.R.U64 R142, R4, 0x10, R5.reuse ;  /* 0x00000010048e7819 */ /* 0x100fe20000001205 */
[----:B------:R-:W-:Y:S01]  /*1b10*/  IMAD.HI.U32 R118, R6, -0x2daee0ad, RZ ;  /* 0xd2511f5306767827 */ /* 0x000fe200078e00ff */
[----:B------:R-:W-:-:S02]  /*1b20*/  SHF.R.U32.HI R36, RZ, 0x10, R5 ;  /* 0x00000010ff247819 */ /* 0x000fc40000011605 */
[----:B------:R-:W-:Y:S01]  /*1b30*/  SHF.R.U32.HI R18, RZ, 0x10, R19 ;  /* 0x00000010ff127819 */ /* 0x000fe20000011613 */
[----:B------:R-:W-:Y:S01]  /*1b40*/  IMAD.MOV.U32 R5, RZ, RZ, R31 ;  /* 0x000000ffff057224 */ /* 0x000fe200078e001f */
[----:B------:R-:W-:Y:S01]  /*1b50*/  PRMT R178, R178, 0x5410, R10 ;  /* 0x00005410b2b27816 */ /* 0x000fe2000000000a */
[----:B------:R-:W-:Y:S01]  /*1b60*/  IMAD R10, R9, -0x326172a9, RZ ;  /* 0xcd9e8d57090a7824 */ /* 0x000fe200078e02ff */
[----:B------:R-:W-:Y:S01]  /*1b70*/  SHF.R.U32.HI R35, RZ, 0x10, R15 ;  /* 0x00000010ff237819 */ /* 0x000fe2000001160f */
[----:B------:R-:W-:Y:S01]  /*1b80*/  IMAD.HI.U32 R117, R8, -0x326172a9, RZ ;  /* 0xcd9e8d5708757827 */ /* 0x000fe200078e00ff */
[--C-:B------:R-:W-:Y:S02]  /*1b90*/  SHF.R.U64 R146, R20, 0x10, R21.reuse ;  /* 0x0000001014927819 */ /* 0x100fe40000001215 */
[----:B------:R-:W-:Y:S01]  /*1ba0*/  SHF.R.U32.HI R19, RZ, 0x10, R21 ;  /* 0x00000010ff137819 */ /* 0x000fe20000011615 */
[----:B------:R-:W-:Y:S01]  /*1bb0*/  HADD2.F32 R110, -RZ, R5.H0_H0 ;  /* 0x20000005ff6e7230 */ /* 0x000fe20000004100 */
[----:B------:R-:W-:Y:S01]  /*1bc0*/  MOV R147, R22 ;  /* 0x0000001600937202 */ /* 0x000fe20000000f00 */
[----:B------:R-:W-:Y:S01]  /*1bd0*/  IMAD R105, R6, -0x2daee0ad, RZ ;  /* 0xd2511f5306697824 */ /* 0x000fe200078e02ff */
[----:B------:R-:W-:Y:S01]  /*1be0*/  SHF.R.U64 R148, R22, 0x10, R23 ;  /* 0x0000001016947819 */ /* 0x000fe20000001217 */
[----:B------:R-:W-:Y:S01]  /*1bf0*/  IMAD R104, R8, -0x326172a9, RZ ;  /* 0xcd9e8d5708687824 */ /* 0x000fe200078e02ff */
[----:B------:R-:W-:-:S02]  /*1c00*/  MOV R4, R30 ;  /* 0x0000001e00047202 */ /* 0x000fc40000000f00 */
[--C-:B------:R-:W-:Y:S02]  /*1c10*/  SHF.R.U64 R108, R30, 0x10, R31.reuse ;  /* 0x000000101e6c7819 */ /* 0x100fe4000000121f */
[----:B------:R-:W-:Y:S01]  /*1c20*/  SHF.R.U32.HI R109, RZ, 0x10, R31 ;  /* 0x00000010ff6d7819 */ /* 0x000fe2000001161f */
[----:B------:R-:W-:Y:S01]  /*1c30*/  HADD2.F32 R111, -RZ, R4.H0_H0 ;  /* 0x20000004ff6f7230 */ /* 0x000fe20000004100 */
        /* <DEDUP_REMOVED lines=8> */
[----:B------:R-:W-:Y:S01]  /*1cc0*/  MOV R15, R25 ;  /* 0x00000019000f7202 */ /* 0x000fe20000000f00 */
[----:B------:R-:W-:Y:S01]  /*1cd0*/  HADD2.F32 R106, -RZ, R106.H0_H0 ;  /* 0x2000006aff6a7230 */ /* 0x000fe20000004100 */
[----:B------:R-:W-:-:S02]  /*1ce0*/  SHF.R.U64 R150, R24, 0x10, R25 ;  /* 0x0000001018967819 */ /* 0x000fc40000001219 */
        /* <DEDUP_REMOVED lines=22> */
[----:B------:R-:W-:Y:S02]  /*1e50*/  LOP3.LUT R118, R7, UR30, R118, 0x96, !PT ;  /* 0x0000001e07767c12 */ /* 0x000fe4000f8e9676 */
[----:B------:R-:W-:-:S02]  /*1e60*/  LOP3.LUT R117, R10, UR29, R117, 0x96, !PT ;  /* 0x0000001d0a757c12 */ /* 0x000fc4000f8e9675 */
[----:B-123--:R-:W-:-:S07]  /*1e70*/  LOP3.LUT R114, R0, 0x3, RZ, 0xc0, !PT ;  /* 0x0000000300727812 */ /* 0x00efce00078ec0ff */
.L_x_57864:
[----:B------:R-:W0:Y:S01]  /*1e80*/  @UP0 LDCU.64 UR4, c[0x0][0x3e0] ;  /* 0x00007c00ff0407ac */ /* 0x000e220008000a00 */
[----:B------:R-:W-:Y:S01]  /*1e90*/  PLOP3.LUT P0, PT, PT, PT, UP0, 0x80, 0x8 ;  /* 0x000000000008781c */ /* 0x000fe20003f0f008 */
[----:B-1234-:R-:W-:Y:S01]  /*1ea0*/  HFMA2 R129, -RZ, RZ, 0, 2.384185791015625e-07 ;  /* 0x00000004ff817431 */ /* 0x01efe200000001ff */
[----:B------:R-:W-:Y:S01]  /*1eb0*/  PLOP3.LUT P1, PT, PT, PT, UP0, 0x80, 0x8 ;  /* 0x000000000008781c */ /* 0x000fe20003f2f008 */
[----:B------:R-:W-:-:S10]  /*1ec0*/  IMAD.MOV.U32 R103, RZ, RZ, 0x3f800000 ;  /* 0x3f800000ff677424 */ /* 0x000fd400078e00ff */
[----:B0-----:R-:W-:-:S05]  /*1ed0*/  @P0 IMAD.WIDE R128, R120, R129, UR4 ;  /* 0x0000000478800e25 */ /* 0x001fca000f8e0281 */
[----:B------:R0:W5:Y:S01]  /*1ee0*/  @P1 LDG.E R103, desc[UR8][R128.64] ;  /* 0x0000000880671981 */ /* 0x000162000c1e1900 */
[----:B------:R-:W-:Y:S01]  /*1ef0*/  IMAD R102, R120, UR31, RZ ;  /* 0x0000001f78667c24 */ /* 0x000fe2000f8e02ff */
[----:B------:R-:W-:Y:S01]  /*1f00*/  ISETP.GE.U32.AND P4, PT, R123, 0x20, PT ;  /* 0x000000207b00780c */ /* 0x000fe20003f86070 */
[----:B------:R-:W-:Y:S03]  /*1f10*/  BSSY.RECONVERGENT B1, `(.L_x_57128) ;  /* 0x0000299000017945 */ /* 0x000fe60003800200 */
[----:B------:R-:W-:-:S04]  /*1f20*/  SHF.R.S32.HI R131, RZ, 0x1f, R102 ;  /* 0x0000001fff837819 */ /* 0x000fc80000011466 */
[----:B------:R-:W-:-:S04]  /*1f30*/  LEA.HI R102, R131, R102, RZ, 0x2 ;  /* 0x0000006683667211 */ /* 0x000fc800078f10ff */
[----:B------:R-:W-:-:S05]  /*1f40*/  LEA.HI.SX32 R102, R102, R121, 0x1e ;  /* 0x0000007966667211 */ /* 0x000fca00078ff2ff */
[----:B------:R-:W-:Y:S01]  /*1f50*/  IMAD.MOV.U32 R132, RZ, RZ, R102 ;  /* 0x000000ffff847224 */ /* 0x000fe200078e0066 */
[----:B0-----:R-:W-:Y:S06]  /*1f60*/  @!P4 BRA `(.L_x_57129) ;  /* 0x00000028004cc947 */ /* 0x001fec0003800000 */
        /* <DEDUP_REMOVED lines=20> */
.L_x_71388:
[----:B------:R-:W-:Y:S05]  /*20b0*/  BRX R152 -0x20c0                                       (*"BRANCH_TARGETS .L_x_71389,.L_x_71390,.L_x_71391"*) ;  /* 0xffffffdc98d07949 */ /* 0x000fea000383ffff */
.L_x_71391:
[----:B------:R-:W-:Y:S01]  /*20c0*/  VIADD R152, R114, 0x1 ;  /* 0x0000000172987836 */ /* 0x000fe20000000000 */
[----:B------:R-:W-:Y:S01]  /*20d0*/  MOV R132, R105 ;  /* 0x0000006900847202 */ /* 0x000fe20000000f00 */
[----:B------:R-:W-:Y:S01]  /*20e0*/  IMAD.MOV.U32 R153, RZ, RZ, R117 ;  /* 0x000000ffff997224 */ /* 0x000fe200078e0075 */
[----:B------:R-:W-:Y:S06]  /*20f0*/  BRA `(.L_x_57132) ;  /* 0x0000000000f47947 */ /* 0x000fec0003800000 */
.L_x_71389:
[----:B------:R-:W-:Y:S01]  /*2100*/  IMAD.MOV.U32 R132, RZ, RZ, R105 ;  /* 0x000000ffff847224 */ /* 0x000fe200078e0069 */
[----:B------:R-:W-:Y:S01]  /*2110*/  MOV R152, 0x3 ;  /* 0x0000000300987802 */ /* 0x000fe20000000f00 */
[----:B------:R-:W-:Y:S01]  /*2120*/  IMAD.MOV.U32 R153, RZ, RZ, R118 ;  /* 0x000000ffff997224 */ /* 0x000fe200078e0076 */
[----:B------:R-:W-:Y:S06]  /*2130*/  BRA `(.L_x_57132) ;  /* 0x0000000000e47947 */ /* 0x000fec0003800000 */
.L_x_71390:
        /* <DEDUP_REMOVED lines=13> */
.L_x_57134:
[----:B------:R-:W-:Y:S05]  /*2210*/  BSYNC.RECONVERGENT B3 ;  /* 0x0000000000037941 */ /* 0x000fea0003800200 */
.L_x_57133:
        /* <DEDUP_REMOVED lines=43> */
.L_x_57132:
[----:B------:R-:W-:Y:S05]  /*24d0*/  BSYNC.RECONVERGENT B2 ;  /* 0x0000000000027941 */ /* 0x000fea0003800200 */
.L_x_57131:
[----:B------:R-:W0:Y:S01]  /*24e0*/  LDC R158, c[0x0][0x408] ;  /* 0x00010200ff9e7b82 */ /* 0x000e220000000800 */
[----:B------:R-:W-:Y:S01]  /*24f0*/  I2FP.F32.U32 R105, R153 ;  /* 0x0000009900697245 */ /* 0x000fe20000201000 */
[----:B------:R-:W-:Y:S02]  /*2500*/  IMAD.MOV.U32 R160, RZ, RZ, 0x2f800000 ;  /* 0x2f800000ffa07424 */ /* 0x000fe400078e00ff */
[----:B-----5:R-:W-:Y:S01]  /*2510*/  FMUL.FTZ R153, R64, R103 ;  /* 0x0000006740997220 */ /* 0x020fe20000410000 */
[----:B------:R-:W-:Y:S01]  /*2520*/  ISETP.NE.AND P1, PT, R152, 0x1, PT ;  /* 0x000000019800780c */ /* 0x000fe20003f25270 */
[----:B------:R-:W-:Y:S01]  /*2530*/  BSSY.RECONVERGENT B2, `(.L_x_57135) ;  /* 0x000004b000027945 */ /* 0x000fe20003800200 */
[----:B------:R-:W-:Y:S01]  /*2540*/  FFMA.FTZ R64, R105, R160, 1.1641532182693481445e-10 ;  /* 0x2f00000069407423 */ /* 0x000fe200000100a0 */
[----:B------:R-:W-:Y:S01]  /*2550*/  MOV R105, R104 ;  /* 0x0000006800697202 */ /* 0x000fe20000000f00 */
[----:B------:R-:W1:Y:S01]  /*2560*/  LDC R159, c[0x0][0x404] ;  /* 0x00010100ff9f7b82 */ /* 0x000e620000000800 */
[----:B0-----:R-:W-:-:S02]  /*2570*/  FMUL.FTZ R153, R153, R158 ;  /* 0x0000009e99997220 */ /* 0x001fc40000410000 */
[----:B-1----:R-:W-:-:S04]  /*2580*/  FSETP.GTU.FTZ.AND P0, PT, R64, R159, PT ;  /* 0x0000009f4000720b */ /* 0x002fc80003f1c000 */
        /* <DEDUP_REMOVED lines=13> */
.L_x_57137:
        /* <DEDUP_REMOVED lines=13> */
.L_x_57139:
[----:B------:R-:W-:Y:S05]  /*2730*/  BSYNC.RECONVERGENT B3 ;  /* 0x0000000000037941 */ /* 0x000fea0003800200 */
.L_x_57138:
        /* <DEDUP_REMOVED lines=42> */
.L_x_57136:
[----:B------:R-:W-:Y:S05]  /*29e0*/  BSYNC.RECONVERGENT B2 ;  /* 0x0000000000027941 */ /* 0x000fea0003800200 */
.L_x_57135:
[----:B------:R-:W-:Y:S01]  /*29f0*/  I2FP.F32.U32 R105, R105 ;  /* 0x0000006900697245 */ /* 0x000fe20000201000 */
[----:B------:R-:W-:Y:S01]  /*2a00*/  FMUL.FTZ R65, R65, R103 ;  /* 0x0000006741417220 */ /* 0x000fe20000410000 */
[----:B------:R-:W-:Y:S01]  /*2a10*/  ISETP.NE.AND P2, PT, R128, 0x1, PT ;  /* 0x000000018000780c */ /* 0x000fe20003f45270 */
[----:B------:R-:W-:Y:S01]  /*2a20*/  BSSY.RECONVERGENT B2, `(.L_x_57140) ;  /* 0x000004a000027945 */ /* 0x000fe20003800200 */
[----:B------:R-:W-:Y:S02]  /*2a30*/  HFMA2 R152, -RZ, RZ, 0, 1.1920928955078125e-07 ;  /* 0x00000002ff987431 */ /* 0x000fe400000001ff */
[----:B------:R-:W-:Y:S01]  /*2a40*/  FFMA.FTZ R114, R105, R160, 1.1641532182693481445e-10 ;  /* 0x2f00000069727423 */ /* 0x000fe200000100a0 */
[----:B------:R-:W-:Y:S01]  /*2a50*/  FMUL.FTZ R65, R65, R158 ;  /* 0x0000009e41417220 */ /* 0x000fe20000410000 */
[----:B------:R-:W-:-:S03]  /*2a60*/  IMAD.MOV.U32 R105, RZ, RZ, R104 ;  /* 0x000000ffff697224 */ /* 0x000fc600078e0068 */
        /* <DEDUP_REMOVED lines=13> */
.L_x_57142:
        /* <DEDUP_REMOVED lines=13> */
.L_x_57144:
[----:B------:R-:W-:Y:S05]  /*2c10*/  BSYNC.RECONVERGENT B3 ;  /* 0x0000000000037941 */ /* 0x000fea0003800200 */
.L_x_57143:
        /* <DEDUP_REMOVED lines=42> */
.L_x_57141:
[----:B------:R-:W-:Y:S05]  /*2ec0*/  BSYNC.RECONVERGENT B2 ;  /* 0x0000000000027941 */ /* 0x000fea0003800200 */
.L_x_57140:
[----:B------:R-:W-:Y:S01]  /*2ed0*/  I2FP.F32.U32 R105, R105 ;  /* 0x0000006900697245 */ /* 0x000fe20000201000 */
[----:B------:R-:W-:Y:S01]  /*2ee0*/  FMUL.FTZ R129, R66, R103 ;  /* 0x0000006742817220 */ /* 0x000fe20000410000 */
[----:B------:R-:W-:Y:S01]  /*2ef0*/  ISETP.NE.AND P3, PT, R152, 0x1, PT ;  /* 0x000000019800780c */ /* 0x000fe20003f65270 */
[----:B------:R-:W-:Y:S01]  /*2f00*/  BSSY.RECONVERGENT B2, `(.L_x_57145) ;  /* 0x000004a000027945 */ /* 0x000fe20003800200 */
[----:B------:R-:W-:Y:S02]  /*2f10*/  IMAD.MOV.U32 R114, RZ, RZ, 0x2 ;  /* 0x00000002ff727424 */ /* 0x000fe400078e00ff */
        /* <DEDUP_REMOVED lines=16> */
.L_x_57147:
        /* <DEDUP_REMOVED lines=13> */
.L_x_57149:
[----:B------:R-:W-:Y:S05]  /*30f0*/  BSYNC.RECONVERGENT B3 ;  /* 0x0000000000037941 */ /* 0x000fea0003800200 */
.L_x_57148:
        /* <DEDUP_REMOVED lines=42> */
.L_x_57146:
[----:B------:R-:W-:Y:S05]  /*33a0*/  BSYNC.RECONVERGENT B2 ;  /* 0x0000000000027941 */ /* 0x000fea0003800200 */
.L_x_57145:
[----:B------:R-:W-:Y:S01]  /*33b0*/  I2FP.F32.U32 R105, R105 ;  /* 0x0000006900697245 */ /* 0x000fe20000201000 */
[----:B------:R-:W-:-:S04]  /*33c0*/  FMUL.FTZ R67, R67, R103 ;  /* 0x0000006743437220 */ /* 0x000fc80000410000 */
[----:B------:R-:W-:Y:S01]  /*33d0*/  FFMA.FTZ R160, R105, R160, 1.1641532182693481445e-10 ;  /* 0x2f00000069a07423 */ /* 0x000fe200000100a0 */
[----:B------:R-:W-:-:S04]  /*33e0*/  FMUL.FTZ R67, R67, R158 ;  /* 0x0000009e43437220 */ /* 0x000fc80000410000 */
[----:B------:R-:W-:-:S04]  /*33f0*/  FSETP.GTU.FTZ.AND P5, PT, R160, R159, PT ;  /* 0x0000009fa000720b */ /* 0x000fc80003fbc000 */
[----:B------:R-:W-:Y:S02]  /*3400*/  FSEL R128, R67, RZ, !P5 ;  /* 0x000000ff43807208 */ /* 0x000fe40006800000 */
[----:B------:R-:W-:-:S03]  /*3410*/  PLOP3.LUT P3, PT, P5, PT, PT, 0x8, 0x80 ;  /* 0x000000000080781c */ /* 0x000fc60002f6e170 */
[----:B------:R-:W-:Y:S01]  /*3420*/  FADD.FTZ R67, R131, R128 ;  /* 0x0000008083437221 */ /* 0x000fe20000010000 */
[----:B------:R-:W-:Y:S09]  /*3430*/  BRA `(.L_x_57150) ;  /* 0x0000001000e07947 */ /* 0x000ff20003800000 */
.L_x_57130:
        /* <DEDUP_REMOVED lines=16> */
.L_x_57153:
        /* <DEDUP_REMOVED lines=13> */
.L_x_57155:
[----:B------:R-:W-:Y:S05]  /*3610*/  BSYNC.RECONVERGENT B3 ;  /* 0x0000000000037941 */ /* 0x000fea0003800200 */
.L_x_57154:
        /* <DEDUP_REMOVED lines=43> */
.L_x_57152:
[----:B------:R-:W-:Y:S05]  /*38d0*/  BSYNC.RECONVERGENT B2 ;  /* 0x0000000000027941 */ /* 0x000fea0003800200 */
.L_x_57151:
[----:B------:R-:W0:Y:S01]  /*38e0*/  LDC R152, c[0x0][0x404] ;  /* 0x00010100ff987b82 */ /* 0x000e220000000800 */
[----:B------:R-:W-:Y:S01]  /*38f0*/  ISETP.NE.AND P1, PT, R129, 0x1, PT ;  /* 0x000000018100780c */ /* 0x000fe20003f25270 */
[----:B------:R-:W-:Y:S01]  /*3900*/  IMAD.MOV.U32 R154, RZ, RZ, 0x2f800000 ;  /* 0x2f800000ff9a7424 */ /* 0x000fe200078e00ff */
[----:B------:R-:W-:Y:S01]  /*3910*/  I2FP.F32.U32 R105, R128 ;  /* 0x0000008000697245 */ /* 0x000fe20000201000 */
[----:B-----5:R-:W-:Y:S01]  /*3920*/  FMUL.FTZ R114, R64, R103 ;  /* 0x0000006740727220 */ /* 0x020fe20000410000 */
[----:B------:R-:W-:Y:S01]  /*3930*/  BSSY.RECONVERGENT B2, `(.L_x_57156) ;  /* 0x0000048000027945 */ /* 0x000fe20003800200 */
[----:B------:R-:W-:Y:S01]  /*3940*/  IMAD.MOV.U32 R128, RZ, RZ, 0x2 ;  /* 0x00000002ff807424 */ /* 0x000fe200078e00ff */
[----:B------:R-:W-:Y:S01]  /*3950*/  MOV R64, R104 ;  /* 0x0000006800407202 */ /* 0x000fe20000000f00 */
[----:B------:R-:W1:Y:S01]  /*3960*/  LDC R153, c[0x0][0x408] ;  /* 0x00010200ff997b82 */ /* 0x000e620000000800 */
[----:B------:R-:W-:-:S05]  /*3970*/  FFMA.FTZ R105, R105, R154, 1.1641532182693481445e-10 ;  /* 0x2f00000069697423 */ /* 0x000fca000001009a */
[----:B0-----:R-:W-:Y:S01]  /*3980*/  FSETP.LE.FTZ.AND P0, PT, R105, R152, PT ;  /* 0x000000986900720b */ /* 0x001fe20003f13000 */
[----:B-1----:R-:W-:Y:S01]  /*3990*/  FMUL.FTZ R155, R114, R153 ;  /* 0x00000099729b7220 */ /* 0x002fe20000410000 */
        /* <DEDUP_REMOVED lines=9> */
.L_x_57158:
        /* <DEDUP_REMOVED lines=13> */
.L_x_57160:
[----:B------:R-:W-:Y:S05]  /*3b00*/  BSYNC.RECONVERGENT B3 ;  /* 0x0000000000037941 */ /* 0x000fea0003800200 */
.L_x_57159:
        /* <DEDUP_REMOVED lines=42> */
.L_x_57157:
[----:B------:R-:W-:Y:S05]  /*3db0*/  BSYNC.RECONVERGENT B2 ;  /* 0x0000000000027941 */ /* 0x000fea0003800200 */
.L_x_57156:
[----:B------:R-:W-:Y:S01]  /*3dc0*/  ISETP.NE.AND P2, PT, R128, 0x1, PT ;  /* 0x000000018000780c */ /* 0x000fe20003f45270 */
[----:B------:R-:W-:Y:S01]  /*3dd0*/  FMUL.FTZ R156, R65, R103 ;  /* 0x00000067419c7220 */ /* 0x000fe20000410000 */
[----:B------:R-:W-:Y:S01]  /*3de0*/  I2FP.F32.U32 R105, R64 ;  /* 0x0000004000697245 */ /* 0x000fe20000201000 */
[----:B------:R-:W-:Y:S01]  /*3df0*/  BSSY.RECONVERGENT B2, `(.L_x_57161) ;  /* 0x0000047000027945 */ /* 0x000fe20003800200 */
[----:B------:R-:W-:Y:S02]  /*3e00*/  HFMA2 R64, -RZ, RZ, 0, 1.1920928955078125e-07 ;  /* 0x00000002ff407431 */ /* 0x000fe400000001ff */
[----:B------:R-:W-:Y:S02]  /*3e10*/  IMAD.MOV.U32 R65, RZ, RZ, R104 ;  /* 0x000000ffff417224 */ /* 0x000fe400078e0068 */
[----:B------:R-:W-:Y:S01]  /*3e20*/  FMUL.FTZ R156, R156, R153 ;  /* 0x000000999c9c7220 */ /* 0x000fe20000410000 */
[----:B------:R-:W-:-:S05]  /*3e30*/  FFMA.FTZ R105, R105, R154, 1.1641532182693481445e-10 ;  /* 0x2f00000069697423 */ /* 0x000fca000001009a */
        /* <DEDUP_REMOVED lines=10> */
.L_x_57163:
        /* <DEDUP_REMOVED lines=13> */
.L_x_57165:
[----:B------:R-:W-:Y:S05]  /*3fb0*/  BSYNC.RECONVERGENT B3 ;  /* 0x0000000000037941 */ /* 0x000fea0003800200 */
.L_x_57164:
        /* <DEDUP_REMOVED lines=40> */
[----:B------:R-:W-:Y:S02]  /*4240*/  IMAD.MOV.U32 R132, RZ, RZ, R64 ;  /* 0x000000ffff847224 */ /* 0x000fe400078e0040 */
[----:B------:R-:W-:-:S07]  /*4250*/  HFMA2 R64, -RZ, RZ, 0, 0 ;  /* 0x00000000ff407431 */ /* 0x000fce00000001ff */
.L_x_57162:
[----:B------:R-:W-:Y:S05]  /*4260*/  BSYNC.RECONVERGENT B2 ;  /* 0x0000000000027941 */ /* 0x000fea0003800200 */
.L_x_57161:
[----:B------:R-:W-:Y:S01]  /*4270*/  ISETP.NE.AND P3, PT, R64, 0x1, PT ;  /* 0x000000014000780c */ /* 0x000fe20003f65270 */
[----:B------:R-:W-:Y:S01]  /*4280*/  FMUL.FTZ R66, R66, R103 ;  /* 0x0000006742427220 */ /* 0x000fe20000410000 */
[----:B------:R-:W-:Y:S01]  /*4290*/  I2FP.F32.U32 R65, R65 ;  /* 0x0000004100417245 */ /* 0x000fe20000201000 */
[----:B------:R-:W-:Y:S01]  /*42a0*/  BSSY.RECONVERGENT B2, `(.L_x_57166) ;  /* 0x0000047000027945 */ /* 0x000fe20003800200 */
[----:B------:R-:W-:Y:S02]  /*42b0*/  IMAD.MOV.U32 R114, RZ, RZ, 0x2 ;  /* 0x00000002ff727424 */ /* 0x000fe400078e00ff */
[----:B------:R-:W-:Y:S01]  /*42c0*/  FMUL.FTZ R66, R66, R153 ;  /* 0x0000009942427220 */ /* 0x000fe20000410000 */
[----:B------:R-:W-:-:S05]  /*42d0*/  FFMA.FTZ R65, R65, R154, 1.1641532182693481445e-10 ;  /* 0x2f00000041417423 */ /* 0x000fca000001009a */
        /* <DEDUP_REMOVED lines=11> */
.L_x_57168:
        /* <DEDUP_REMOVED lines=13> */
.L_x_57170:
[----:B------:R-:W-:Y:S05]  /*4460*/  BSYNC.RECONVERGENT B3 ;  /* 0x0000000000037941 */ /* 0x000fea0003800200 */
.L_x_57169:
        /* <DEDUP_REMOVED lines=42> */
.L_x_57167:
[----:B------:R-:W-:Y:S05]  /*4710*/  BSYNC.RECONVERGENT B2 ;  /* 0x0000000000027941 */ /* 0x000fea0003800200 */
.L_x_57166:
[----:B------:R-:W-:Y:S01]  /*4720*/  I2FP.F32.U32 R65, R65 ;  /* 0x0000004100417245 */ /* 0x000fe20000201000 */
[----:B------:R-:W-:Y:S01]  /*4730*/  FMUL.FTZ R64, R67, R103 ;  /* 0x0000006743407220 */ /* 0x000fe20000410000 */
[----:B------:R-:W-:-:S03]  /*4740*/  FSEL R66, R66, RZ, P2 ;  /* 0x000000ff42427208 */ /* 0x000fc60001000000 */
[----:B------:R-:W-:Y:S01]  /*4750*/  FFMA.FTZ R65, R65, R154, 1.1641532182693481445e-10 ;  /* 0x2f00000041417423 */ /* 0x000fe2000001009a */
[----:B------:R-:W-:Y:S01]  /*4760*/  FMUL.FTZ R67, R64, R153 ;  /* 0x0000009940437220 */ /* 0x000fe20000410000 */
[----:B------:R-:W-:-:S03]  /*4770*/  FSEL R64, R155, RZ, P0 ;  /* 0x000000ff9b407208 */ /* 0x000fc60000000000 */
[----:B------:R-:W-:Y:S02]  /*4780*/  FSETP.GTU.FTZ.AND P5, PT, R65, R152, PT ;  /* 0x000000984100720b */ /* 0x000fe40003fbc000 */
[----:B------:R-:W-:Y:S02]  /*4790*/  FSEL R65, R156, RZ, P1 ;  /* 0x000000ff9c417208 */ /* 0x000fe40000800000 */
[----:B------:R-:W-:Y:S02]  /*47a0*/  PLOP3.LUT P3, PT, P5, PT, PT, 0x8, 0x80 ;  /* 0x000000000080781c */ /* 0x000fe40002f6e170 */
[----:B------:R-:W-:-:S11]  /*47b0*/  FSEL R67, R67, RZ, !P5 ;  /* 0x000000ff43437208 */ /* 0x000fd60006800000 */
.L_x_57150:
[----:B------:R-:W0:Y:S01]  /*47c0*/  LDC.64 R130, c[0x0][0x3a8] ;  /* 0x0000ea00ff827b82 */ /* 0x000e220000000a00 */
[----:B------:R-:W-:Y:S02]  /*47d0*/  SEL R105, RZ, 0x1000000, !P3 ;  /* 0x01000000ff697807 */ /* 0x000fe40005800000 */
[----:B------:R-:W-:Y:S02]  /*47e0*/  SEL R152, RZ, 0x10000, !P2 ;  /* 0x00010000ff987807 */ /* 0x000fe40005000000 */
[----:B------:R-:W-:-:S03]  /*47f0*/  SEL R153, RZ, 0x100, !P1 ;  /* 0x00000100ff997807 */ /* 0x000fc60004800000 */
[----:B------:R-:W1:Y:S01]  /*4800*/  LDC.64 R128, c[0x0][0x3b0] ;  /* 0x0000ec00ff807b82 */ /* 0x000e620000000a00 */
[----:B------:R-:W-:Y:S02]  /*4810*/  IADD3 R105, PT, PT, R153, R105, R152 ;  /* 0x0000006999697210 */ /* 0x000fe40007ffe098 */
[----:B------:R-:W-:-:S05]  /*4820*/  SEL R152, RZ, 0x1, !P0 ;  /* 0x00000001ff987807 */ /* 0x000fca0004000000 */
[----:B------:R-:W-:Y:S01]  /*4830*/  IMAD.IADD R153, R105, 0x1, R152 ;  /* 0x0000000169997824 */ /* 0x000fe200078e0298 */
[----:B------:R-:W-:Y:S01]  /*4840*/  MOV R105, R132 ;  /* 0x0000008400697202 */ /* 0x000fe20000000f00 */
[C---:B------:R-:W-:Y:S02]  /*4850*/  VIADD R132, R102.reuse, 0x20 ;  /* 0x0000002066847836 */ /* 0x040fe40000000000 */
[----:B0-----:R-:W-:-:S05]  /*4860*/  IMAD.WIDE.U32 R130, R102, 0x10, R130 ;  /* 0x0000001066827825 */ /* 0x001fca00078e0082 */
[----:B------:R0:W-:Y:S01]  /*4870*/  STG.E.128 desc[UR8][R130.64], R64 ;  /* 0x0000004082007986 */ /* 0x0001e2000c101d08 */
[----:B-1----:R-:W-:-:S05]  /*4880*/  IMAD.WIDE.U32 R128, R102, 0x4, R128 ;  /* 0x0000000466807825 */ /* 0x002fca00078e0080 */
[----:B------:R0:W-:Y:S02]  /*4890*/  STG.E desc[UR8][R128.64], R153 ;  /* 0x0000009980007986 */ /* 0x0001e4000c101908 */
.L_x_57129:
[----:B------:R-:W-:Y:S05]  /*48a0*/  BSYNC.RECONVERGENT B1 ;  /* 0x0000000000017941 */ /* 0x000fea0003800200 */
.L_x_57128:
        /* <DEDUP_REMOVED lines=30> */
.L_x_57176:
        /* <DEDUP_REMOVED lines=13> */
.L_x_57178:
[----:B------:R-:W-:Y:S05]  /*4b60*/  BSYNC.RECONVERGENT B3 ;  /* 0x0000000000037941 */ /* 0x000fea0003800200 */
.L_x_57177:
        /* <DEDUP_REMOVED lines=42> */
.L_x_57175:
[----:B------:R-:W-:Y:S05]  /*4e10*/  BSYNC.RECONVERGENT B2 ;  /* 0x0000000000027941 */ /* 0x000fea0003800200 */
.L_x_57174:
[----:B------:R-:W0:Y:S01]  /*4e20*/  LDC R159, c[0x0][0x408] ;  /* 0x00010200ff9f7b82 */ /* 0x000e220000000800 */
[----:B------:R-:W-:Y:S01]  /*4e30*/  I2FP.F32.U32 R114, R153 ;  /* 0x0000009900727245 */ /* 0x000fe20000201000 */
[----:B------:R-:W-:Y:S02]  /*4e40*/  HFMA2 R161, -RZ, RZ, 0.1171875, 0 ;  /* 0x2f800000ffa17431 */ /* 0x000fe400000001ff */
[----:B-----5:R-:W-:Y:S01]  /*4e50*/  FMUL.FTZ R4, R4, R103 ;  /* 0x0000006704047220 */ /* 0x020fe20000410000 */
[----:B------:R-:W-:Y:S01]  /*4e60*/  ISETP.NE.AND P1, PT, R152, 0x1, PT ;  /* 0x000000019800780c */ /* 0x000fe20003f25270 */
[----:B------:R-:W-:Y:S01]  /*4e70*/  BSSY.RECONVERGENT B2, `(.L_x_57179) ;  /* 0x000004b000027945 */ /* 0x000fe20003800200 */
[----:B------:R-:W-:Y:S02]  /*4e80*/  IMAD.MOV.U32 R153, RZ, RZ, 0x2 ;  /* 0x00000002ff997424 */ /* 0x000fe400078e00ff */
[----:B------:R-:W-:Y:S01]  /*4e90*/  FFMA.FTZ R105, R114, R161, 1.1641532182693481445e-10 ;  /* 0x2f00000072697423 */ /* 0x000fe200000100a1 */
[----:B------:R-:W1:Y:S01]  /*4ea0*/  LDC R160, c[0x0][0x404] ;  /* 0x00010100ffa07b82 */ /* 0x000e620000000800 */
[----:B0-----:R-:W-:-:S03]  /*4eb0*/  FMUL.FTZ R4, R4, R159 ;  /* 0x0000009f04047220 */ /* 0x001fc60000410000 */
[----:B-1----:R-:W-:-:S04]  /*4ec0*/  FSETP.GTU.FTZ.AND P0, PT, R105, R160, PT ;  /* 0x000000a06900720b */ /* 0x002fc80003f1c000 */
        /* <DEDUP_REMOVED lines=13> */
.L_x_57181:
        /* <DEDUP_REMOVED lines=13> */
.L_x_57183:
[----:B------:R-:W-:Y:S05]  /*5070*/  BSYNC.RECONVERGENT B3 ;  /* 0x0000000000037941 */ /* 0x000fea0003800200 */
.L_x_57182:
        /* <DEDUP_REMOVED lines=42> */
.L_x_57180:
[----:B------:R-:W-:Y:S05]  /*5320*/  BSYNC.RECONVERGENT B2 ;  /* 0x0000000000027941 */ /* 0x000fea0003800200 */
.L_x_57179:
[----:B------:R-:W-:Y:S01]  /*5330*/  I2FP.F32.U32 R114, R105 ;  /* 0x0000006900727245 */ /* 0x000fe20000201000 */
[----:B------:R-:W-:Y:S01]  /*5340*/  FMUL.FTZ R128, R5, R103 ;  /* 0x0000006705807220 */ /* 0x000fe20000410000 */
[----:B------:R-:W-:Y:S01]  /*5350*/  ISETP.NE.AND P2, PT, R153, 0x1, PT ;  /* 0x000000019900780c */ /* 0x000fe20003f45270 */
[----:B------:R-:W-:Y:S01]  /*5360*/  BSSY.RECONVERGENT B2, `(.L_x_57184) ;  /* 0x000004a000027945 */ /* 0x000fe20003800200 */
[----:B------:R-:W-:Y:S01]  /*5370*/  MOV R105, R104 ;  /* 0x0000006800697202 */ /* 0x000fe20000000f00 */
[----:B------:R-:W-:Y:S01]  /*5380*/  FFMA.FTZ R5, R114, R161, 1.1641532182693481445e-10 ;  /* 0x2f00000072057423 */ /* 0x000fe200000100a1 */
[----:B------:R-:W-:-:S04]  /*5390*/  FMUL.FTZ R128, R128, R159 ;  /* 0x0000009f80807220 */ /* 0x000fc80000410000 */
        /* <DEDUP_REMOVED lines=14> */
.L_x_57186:
        /* <DEDUP_REMOVED lines=13> */
.L_x_57188:
[----:B------:R-:W-:Y:S05]  /*5550*/  BSYNC.RECONVERGENT B3 ;  /* 0x0000000000037941 */ /* 0x000fea0003800200 */
.L_x_57187:
        /* <DEDUP_REMOVED lines=42> */
.L_x_57185:
[----:B------:R-:W-:Y:S05]  /*5800*/  BSYNC.RECONVERGENT B2 ;  /* 0x0000000000027941 */ /* 0x000fea0003800200 */
.L_x_57184:
[----:B------:R-:W-:Y:S01]  /*5810*/  I2FP.F32.U32 R114, R105 ;  /* 0x0000006900727245 */ /* 0x000fe20000201000 */
[----:B------:R-:W-:Y:S01]  /*5820*/  FMUL.FTZ R6, R6, R103 ;  /* 0x0000006706067220 */ /* 0x000fe20000410000 */
[----:B------:R-:W-:Y:S01]  /*5830*/  ISETP.NE.AND P3, PT, R128, 0x1, PT ;  /* 0x000000018000780c */ /* 0x000fe20003f65270 */
[----:B------:R-:W-:Y:S02]  /*5840*/  BSSY.RECONVERGENT B2, `(.L_x_57189) ;  /* 0x000004a000027945 */ /* 0x000fe40003800200 */
[----:B------:R-:W-:Y:S01]  /*5850*/  FFMA.FTZ R105, R114, R161, 1.1641532182693481445e-10 ;  /* 0x2f00000072697423 */ /* 0x000fe200000100a1 */
[----:B------:R-:W-:Y:S01]  /*5860*/  FMUL.FTZ R6, R6, R159 ;  /* 0x0000009f06067220 */ /* 0x000fe20000410000 */
[----:B------:R-:W-:-:S03]  /*5870*/  HFMA2 R114, -RZ, RZ, 0, 1.1920928955078125e-07 ;  /* 0x00000002ff727431 */ /* 0x000fc600000001ff */
        /* <DEDUP_REMOVED lines=14> */
.L_x_57191:
        /* <DEDUP_REMOVED lines=13> */
.L_x_57193:
[----:B------:R-:W-:Y:S05]  /*5a30*/  BSYNC.RECONVERGENT B3 ;  /* 0x0000000000037941 */ /* 0x000fea0003800200 */
.L_x_57192:
        /* <DEDUP_REMOVED lines=42> */
.L_x_57190:
[----:B------:R-:W-:Y:S05]  /*5ce0*/  BSYNC.RECONVERGENT B2 ;  /* 0x0000000000027941 */ /* 0x000fea0003800200 */
.L_x_57189:
        /* <DEDUP_REMOVED lines=9> */
.L_x_57173:
        /* <DEDUP_REMOVED lines=16> */
.L_x_57197:
        /* <DEDUP_REMOVED lines=13> */
.L_x_57199:
[----:B------:R-:W-:Y:S05]  /*5f50*/  BSYNC.RECONVERGENT B3 ;  /* 0x0000000000037941 */ /* 0x000fea0003800200 */
.L_x_57198:
        /* <DEDUP_REMOVED lines=42> */
.L_x_57196:
[----:B------:R-:W-:Y:S05]  /*6200*/  BSYNC.RECONVERGENT B2 ;  /* 0x0000000000027941 */ /* 0x000fea0003800200 */
.L_x_57195:
[----:B------:R-:W0:Y:S01]  /*6210*/  LDC R154, c[0x0][0x404] ;  /* 0x00010100ff9a7b82 */ /* 0x000e220000000800 */
[----:B------:R-:W-:Y:S01]  /*6220*/  ISETP.NE.AND P1, PT, R129, 0x1, PT ;  /* 0x000000018100780c */ /* 0x000fe20003f25270 */
[----:B------:R-:W-:Y:S01]  /*6230*/  IMAD.MOV.U32 R152, RZ, RZ, 0x2f800000 ;  /* 0x2f800000ff987424 */ /* 0x000fe200078e00ff */
[----:B------:R-:W-:Y:S01]  /*6240*/  I2FP.F32.U32 R105, R128 ;  /* 0x0000008000697245 */ /* 0x000fe20000201000 */
[----:B-----5:R-:W-:Y:S01]  /*6250*/  FMUL.FTZ R114, R4, R103 ;  /* 0x0000006704727220 */ /* 0x020fe20000410000 */
[----:B------:R-:W-:Y:S01]  /*6260*/  BSSY.RECONVERGENT B2, `(.L_x_57200) ;  /* 0x0000048000027945 */ /* 0x000fe20003800200 */
[----:B------:R-:W-:Y:S02]  /*6270*/  HFMA2 R128, -RZ, RZ, 0, 1.1920928955078125e-07 ;  /* 0x00000002ff807431 */ /* 0x000fe400000001ff */
[----:B------:R-:W-:Y:S01]  /*6280*/  IMAD.MOV.U32 R4, RZ, RZ, R104 ;  /* 0x000000ffff047224 */ /* 0x000fe200078e0068 */
        /* <DEDUP_REMOVED lines=13> */
.L_x_57202:
        /* <DEDUP_REMOVED lines=13> */
.L_x_57204:
[----:B------:R-:W-:Y:S05]  /*6430*/  BSYNC.RECONVERGENT B3 ;  /* 0x0000000000037941 */ /* 0x000fea0003800200 */
.L_x_57203:
        /* <DEDUP_REMOVED lines=42> */
.L_x_57201:
[----:B------:R-:W-:Y:S05]  /*66e0*/  BSYNC.RECONVERGENT B2 ;  /* 0x0000000000027941 */ /* 0x000fea0003800200 */
.L_x_57200:
[----:B------:R-:W-:Y:S01]  /*66f0*/  ISETP.NE.AND P2, PT, R128, 0x1, PT ;  /* 0x000000018000780c */ /* 0x000fe20003f45270 */
[----:B------:R-:W-:Y:S01]  /*6700*/  FMUL.FTZ R156, R5, R103 ;  /* 0x00000067059c7220 */ /* 0x000fe20000410000 */
[----:B------:R-:W-:Y:S01]  /*6710*/  I2FP.F32.U32 R105, R4 ;  /* 0x0000000400697245 */ /* 0x000fe20000201000 */
[----:B------:R-:W-:Y:S01]  /*6720*/  BSSY.RECONVERGENT B2, `(.L_x_57205) ;  /* 0x0000047000027945 */ /* 0x000fe20003800200 */
[----:B------:R-:W-:Y:S02]  /*6730*/  IMAD.MOV.U32 R4, RZ, RZ, 0x2 ;  /* 0x00000002ff047424 */ /* 0x000fe400078e00ff */
[----:B------:R-:W-:Y:S01]  /*6740*/  FMUL.FTZ R156, R156, R153 ;  /* 0x000000999c9c7220 */ /* 0x000fe20000410000 */
[----:B------:R-:W-:Y:S02]  /*6750*/  IMAD.MOV.U32 R5, RZ, RZ, R104 ;  /* 0x000000ffff057224 */ /* 0x000fe400078e0068 */
[----:B------:R-:W-:-:S05]  /*6760*/  FFMA.FTZ R105, R105, R152, 1.1641532182693481445e-10 ;  /* 0x2f00000069697423 */ /* 0x000fca0000010098 */
        /* <DEDUP_REMOVED lines=10> */
.L_x_57207:
        /* <DEDUP_REMOVED lines=13> */
.L_x_57209:
[----:B------:R-:W-:Y:S05]  /*68e0*/  BSYNC.RECONVERGENT B3 ;  /* 0x0000000000037941 */ /* 0x000fea0003800200 */
.L_x_57208:
        /* <DEDUP_REMOVED lines=40> */
[----:B------:R-:W-:Y:S01]  /*6b70*/  MOV R158, R4 ;  /* 0x00000004009e7202 */ /* 0x000fe20000000f00 */
[----:B------:R-:W-:-:S07]  /*6b80*/  IMAD.MOV.U32 R4, RZ, RZ, RZ ;  /* 0x000000ffff047224 */ /* 0x000fce00078e00ff */
.L_x_57206:
[----:B------:R-:W-:Y:S05]  /*6b90*/  BSYNC.RECONVERGENT B2 ;  /* 0x0000000000027941 */ /* 0x000fea0003800200 */
.L_x_57205:
[----:B------:R-:W-:Y:S01]  /*6ba0*/  ISETP.NE.AND P3, PT, R4, 0x1, PT ;  /* 0x000000010400780c */ /* 0x000fe20003f65270 */
[----:B------:R-:W-:Y:S01]  /*6bb0*/  FMUL.FTZ R6, R6, R103 ;  /* 0x0000006706067220 */ /* 0x000fe20000410000 */
[----:B------:R-:W-:Y:S01]  /*6bc0*/  I2FP.F32.U32 R5, R5 ;  /* 0x0000000500057245 */ /* 0x000fe20000201000 */
[----:B------:R-:W-:Y:S01]  /*6bd0*/  BSSY.RECONVERGENT B2, `(.L_x_57210) ;  /* 0x0000047000027945 */ /* 0x000fe20003800200 */
[----:B------:R-:W-:Y:S02]  /*6be0*/  IMAD.MOV.U32 R114, RZ, RZ, 0x2 ;  /* 0x00000002ff727424 */ /* 0x000fe400078e00ff */
[----:B------:R-:W-:Y:S01]  /*6bf0*/  FMUL.FTZ R6, R6, R153 ;  /* 0x0000009906067220 */ /* 0x000fe20000410000 */
[----:B------:R-:W-:-:S05]  /*6c00*/  FFMA.FTZ R5, R5, R152, 1.1641532182693481445e-10 ;  /* 0x2f00000005057423 */ /* 0x000fca0000010098 */
        /* <DEDUP_REMOVED lines=11> */
.L_x_57212:
        /* <DEDUP_REMOVED lines=13> */
.L_x_57214:
[----:B------:R-:W-:Y:S05]  /*6d90*/  BSYNC.RECONVERGENT B3 ;  /* 0x0000000000037941 */ /* 0x000fea0003800200 */
.L_x_57213:
        /* <DEDUP_REMOVED lines=42> */
.L_x_57211:
[----:B------:R-:W-:Y:S05]  /*7040*/  BSYNC.RECONVERGENT B2 ;  /* 0x0000000000027941 */ /* 0x000fea0003800200 */
.L_x_57210:
        /* <DEDUP_REMOVED lines=10> */
.L_x_57194:
[----:B------:R-:W0:Y:S01]  /*70f0*/  LDC.64 R130, c[0x0][0x3a8] ;  /* 0x0000ea00ff827b82 */ /* 0x000e220000000a00 */
[----:B------:R-:W-:Y:S02]  /*7100*/  SEL R105, RZ, 0x1000000, !P3 ;  /* 0x01000000ff697807 */ /* 0x000fe40005800000 */
[----:B------:R-:W-:Y:S02]  /*7110*/  SEL R152, RZ, 0x10000, !P2 ;  /* 0x00010000ff987807 */ /* 0x000fe40005000000 */
[----:B------:R-:W-:-:S03]  /*7120*/  SEL R153, RZ, 0x100, !P1 ;  /* 0x00000100ff997807 */ /* 0x000fc60004800000 */
[----:B------:R-:W1:Y:S01]  /*7130*/  LDC.64 R128, c[0x0][0x3b0] ;  /* 0x0000ec00ff807b82 */ /* 0x000e620000000a00 */
[----:B------:R-:W-:Y:S02]  /*7140*/  IADD3 R105, PT, PT, R153, R105, R152 ;  /* 0x0000006999697210 */ /* 0x000fe40007ffe098 */
[----:B------:R-:W-:-:S04]  /*7150*/  SEL R152, RZ, 0x1, !P0 ;  /* 0x00000001ff987807 */ /* 0x000fc80004000000 */
[----:B------:R-:W-:Y:S01]  /*7160*/  IADD3 R153, PT, PT, R105, R152, RZ ;  /* 0x0000009869997210 */ /* 0x000fe20007ffe0ff */
[----:B------:R-:W-:Y:S02]  /*7170*/  IMAD.MOV.U32 R105, RZ, RZ, R158 ;  /* 0x000000ffff697224 */ /* 0x000fe400078e009e */
[----:B0-----:R-:W-:-:S05]  /*7180*/  IMAD.WIDE.U32 R130, R132, 0x10, R130 ;  /* 0x0000001084827825 */ /* 0x001fca00078e0082 */
[----:B------:R2:W-:Y:S01]  /*7190*/  STG.E.128 desc[UR8][R130.64], R4 ;  /* 0x0000000482007986 */ /* 0x0005e2000c101d08 */
[----:B-1----:R-:W-:-:S04]  /*71a0*/  IMAD.WIDE.U32 R128, R132, 0x4, R128 ;  /* 0x0000000484807825 */ /* 0x002fc800078e0080 */
[----:B------:R-:W-:Y:S01]  /*71b0*/  VIADD R132, R132, 0x20 ;  /* 0x0000002084847836 */ /* 0x000fe20000000000 */
[----:B------:R2:W-:Y:S06]  /*71c0*/  STG.E desc[UR8][R128.64], R153 ;  /* 0x0000009980007986 */ /* 0x0005ec000c101908 */
.L_x_57172:
[----:B------:R-:W-:Y:S05]  /*71d0*/  BSYNC.RECONVERGENT B1 ;  /* 0x0000000000017941 */ /* 0x000fea0003800200 */
.L_x_57171:
        /* <DEDUP_REMOVED lines=30> */
.L_x_57220:
        /* <DEDUP_REMOVED lines=13> */
.L_x_57222:
[----:B------:R-:W-:Y:S05]  /*7490*/  BSYNC.RECONVERGENT B3 ;  /* 0x0000000000037941 */ /* 0x000fea0003800200 */
.L_x_57221:
        /* <DEDUP_REMOVED lines=42> */
.L_x_57219:
[----:B------:R-:W-:Y:S05]  /*7740*/  BSYNC.RECONVERGENT B2 ;  /* 0x0000000000027941 */ /* 0x000fea0003800200 */
.L_x_57218:
[----:B------:R-:W0:Y:S01]  /*7750*/  LDC R159, c[0x0][0x408] ;  /* 0x00010200ff9f7b82 */ /* 0x000e220000000800 */
[----:B------:R-:W-:Y:S01]  /*7760*/  I2FP.F32.U32 R114, R153 ;  /* 0x0000009900727245 */ /* 0x000fe20000201000 */
[----:B------:R-:W-:Y:S02]  /*7770*/  IMAD.MOV.U32 R161, RZ, RZ, 0x2f800000 ;  /* 0x2f800000ffa17424 */ /* 0x000fe400078e00ff */
[----:B-----5:R-:W-:Y:S01]  /*7780*/  FMUL.FTZ R8, R8, R103 ;  /* 0x0000006708087220 */ /* 0x020fe20000410000 */
[----:B------:R-:W-:Y:S01]  /*7790*/  ISETP.NE.AND P1, PT, R152, 0x1, PT ;  /* 0x000000019800780c */ /* 0x000fe20003f25270 */
[----:B------:R-:W-:Y:S01]  /*77a0*/  BSSY.RECONVERGENT B2, `(.L_x_57223) ;  /* 0x000004b000027945 */ /* 0x000fe20003800200 */
[----:B------:R-:W-:Y:S01]  /*77b0*/  FFMA.FTZ R105, R114, R161, 1.1641532182693481445e-10 ;  /* 0x2f00000072697423 */ /* 0x000fe200000100a1 */
[----:B------:R-:W-:Y:S01]  /*77c0*/  IMAD.MOV.U32 R153, RZ, RZ, 0x2 ;  /* 0x00000002ff997424 */ /* 0x000fe200078e00ff */
[----:B------:R-:W1:Y:S01]  /*77d0*/  LDC R160, c[0x0][0x404] ;  /* 0x00010100ffa07b82 */ /* 0x000e620000000800 */
[----:B0-----:R-:W-:-:S02]  /*77e0*/  FMUL.FTZ R8, R8, R159 ;  /* 0x0000009f08087220 */ /* 0x001fc40000410000 */
[----:B-1----:R-:W-:-:S04]  /*77f0*/  FSETP.GTU.FTZ.AND P0, PT, R105, R160, PT ;  /* 0x000000a06900720b */ /* 0x002fc80003f1c000 */
        /* <DEDUP_REMOVED lines=13> */
.L_x_57225:
        /* <DEDUP_REMOVED lines=13> */
.L_x_57227:
[----:B------:R-:W-:Y:S05]  /*79a0*/  BSYNC.RECONVERGENT B3 ;  /* 0x0000000000037941 */ /* 0x000fea0003800200 */
.L_x_57226:
        /* <DEDUP_REMOVED lines=42> */
.L_x_57224:
[----:B------:R-:W-:Y:S05]  /*7c50*/  BSYNC.RECONVERGENT B2 ;  /* 0x0000000000027941 */ /* 0x000fea0003800200 */
.L_x_57223:
[----:B------:R-:W-:Y:S01]  /*7c60*/  I2FP.F32.U32 R114, R105 ;  /* 0x0000006900727245 */ /* 0x000fe20000201000 */
[----:B------:R-:W-:Y:S01]  /*7c70*/  FMUL.FTZ R128, R9, R103 ;  /* 0x0000006709807220 */ /* 0x000fe20000410000 */
[----:B------:R-:W-:Y:S01]  /*7c80*/  ISETP.NE.AND P2, PT, R153, 0x1, PT ;  /* 0x000000019900780c */ /* 0x000fe20003f45270 */
[----:B------:R-:W-:Y:S01]  /*7c90*/  BSSY.RECONVERGENT B2, `(.L_x_57228) ;  /* 0x000004a000027945 */ /* 0x000fe20003800200 */
[----:B------:R-:W-:Y:S02]  /*7ca0*/  IMAD.MOV.U32 R105, RZ, RZ, R104 ;  /* 0x000000ffff697224 */ /* 0x000fe400078e0068 */
[----:B------:R-:W-:Y:S01]  /*7cb0*/  FFMA.FTZ R9, R114, R161, 1.1641532182693481445e-10 ;  /* 0x2f00000072097423 */ /* 0x000fe200000100a1 */
[----:B------:R-:W-:-:S04]  /*7cc0*/  FMUL.FTZ R128, R128, R159 ;  /* 0x0000009f80807220 */ /* 0x000fc80000410000 */
        /* <DEDUP_REMOVED lines=14> */
.L_x_57230:
        /* <DEDUP_REMOVED lines=13> */
.L_x_57232:
[----:B------:R-:W-:Y:S05]  /*7e80*/  BSYNC.RECONVERGENT B3 ;  /* 0x0000000000037941 */ /* 0x000fea0003800200 */
.L_x_57231:
        /* <DEDUP_REMOVED lines=41> */
[----:B------:R-:W-:-:S07]  /*8120*/  HFMA2 R128, -RZ, RZ, 0, 0 ;  /* 0x00000000ff807431 */ /* 0x000fce00000001ff */
.L_x_57229:
[----:B------:R-:W-:Y:S05]  /*8130*/  BSYNC.RECONVERGENT B2 ;  /* 0x0000000000027941 */ /* 0x000fea0003800200 */
.L_x_57228:
[----:B------:R-:W-:Y:S01]  /*8140*/  I2FP.F32.U32 R114, R105 ;  /* 0x0000006900727245 */ /* 0x000fe20000201000 */
[----:B------:R-:W-:Y:S01]  /*8150*/  FMUL.FTZ R10, R10, R103 ;  /* 0x000000670a0a7220 */ /* 0x000fe20000410000 */
[----:B------:R-:W-:Y:S01]  /*8160*/  ISETP.NE.AND P3, PT, R128, 0x1, PT ;  /* 0x000000018000780c */ /* 0x000fe20003f65270 */
[----:B------:R-:W-:Y:S02]  /*8170*/  BSSY.RECONVERGENT B2, `(.L_x_57233) ;  /* 0x000004a000027945 */ /* 0x000fe40003800200 */
[----:B------:R-:W-:Y:S01]  /*8180*/  FFMA.FTZ R105, R114, R161, 1.1641532182693481445e-10 ;  /* 0x2f00000072697423 */ /* 0x000fe200000100a1 */
[----:B------:R-:W-:Y:S01]  /*8190*/  FMUL.FTZ R10, R10, R159 ;  /* 0x0000009f0a0a7220 */ /* 0x000fe20000410000 */
[----:B------:R-:W-:-:S03]  /*81a0*/  IMAD.MOV.U32 R114, RZ, RZ, 0x2 ;  /* 0x00000002ff727424 */ /* 0x000fc600078e00ff */
        /* <DEDUP_REMOVED lines=14> */
.L_x_57235:
        /* <DEDUP_REMOVED lines=13> */
.L_x_57237:
[----:B------:R-:W-:Y:S05]  /*8360*/  BSYNC.RECONVERGENT B3 ;  /* 0x0000000000037941 */ /* 0x000fea0003800200 */
.L_x_57236:
        /* <DEDUP_REMOVED lines=42> */
.L_x_57234:
[----:B------:R-:W-:Y:S05]  /*8610*/  BSYNC.RECONVERGENT B2 ;  /* 0x0000000000027941 */ /* 0x000fea0003800200 */
.L_x_57233:
        /* <DEDUP_REMOVED lines=9> */
.L_x_57217:
[----:B------:R-:W-:Y:S01]  /*86b0*/  ISETP.NE.AND P0, PT, R114, 0x1, PT ;  /* 0x000000017200780c */ /* 0x000fe20003f05270 */
[----:B------:R-:W-:Y:S01]  /*86c0*/  BSSY.RECONVERGENT B2, `(.L_x_57239) ;  /* 0x0000047000027945 */ /* 0x000fe20003800200 */
[----:B0-2---:R-:W-:Y:S01]  /*86d0*/  IMAD.MOV.U32 R129, RZ, RZ, 0x2 ;  /* 0x00000002ff817424 */ /* 0x005fe200078e00ff */
        /* <DEDUP_REMOVED lines=13> */
.L_x_57241:
        /* <DEDUP_REMOVED lines=13> */
.L_x_57243:
[----:B------:R-:W-:Y:S05]  /*8880*/  BSYNC.RECONVERGENT B3 ;  /* 0x0000000000037941 */ /* 0x000fea0003800200 */
.L_x_57242:
        /* <DEDUP_REMOVED lines=42> */
.L_x_57240:
[----:B------:R-:W-:Y:S05]  /*8b30*/  BSYNC.RECONVERGENT B2 ;  /* 0x0000000000027941 */ /* 0x000fea0003800200 */
.L_x_57239:
[----:B------:R-:W0:Y:S01]  /*8b40*/  LDC R152, c[0x0][0x404] ;  /* 0x00010100ff987b82 */ /* 0x000e220000000800 */
[----:B------:R-:W-:Y:S01]  /*8b50*/  ISETP.NE.AND P1, PT, R129, 0x1, PT ;  /* 0x000000018100780c */ /* 0x000fe20003f25270 */
[----:B------:R-:W-:Y:S01]  /*8b60*/  HFMA2 R154, -RZ, RZ, 0.1171875, 0 ;  /* 0x2f800000ff9a7431 */ /* 0x000fe200000001ff */
[----:B------:R-:W-:Y:S01]  /*8b70*/  I2FP.F32.U32 R105, R128 ;  /* 0x0000008000697245 */ /* 0x000fe20000201000 */
[----:B-----5:R-:W-:Y:S01]  /*8b80*/  FMUL.FTZ R114, R8, R103 ;  /* 0x0000006708727220 */ /* 0x020fe20000410000 */
[----:B------:R-:W-:Y:S01]  /*8b90*/  BSSY.RECONVERGENT B2, `(.L_x_57244) ;  /* 0x0000048000027945 */ /* 0x000fe20003800200 */
[----:B------:R-:W-:Y:S02]  /*8ba0*/  IMAD.MOV.U32 R128, RZ, RZ, 0x2 ;  /* 0x00000002ff807424 */ /* 0x000fe400078e00ff */
[----:B------:R-:W1:Y:S01]  /*8bb0*/  LDC R153, c[0x0][0x408] ;  /* 0x00010200ff997b82 */ /* 0x000e620000000800 */
[----:B------:R-:W-:Y:S01]  /*8bc0*/  FFMA.FTZ R105, R105, R154, 1.1641532182693481445e-10 ;  /* 0x2f00000069697423 */ /* 0x000fe2000001009a */
[----:B------:R-:W-:-:S04]  /*8bd0*/  IMAD.MOV.U32 R8, RZ, RZ, R104 ;  /* 0x000000ffff087224 */ /* 0x000fc800078e0068 */
[----:B0-----:R-:W-:Y:S01]  /*8be0*/  FSETP.LE.FTZ.AND P0, PT, R105, R152, PT ;  /* 0x000000986900720b */ /* 0x001fe20003f13000 */
[----:B-1----:R-:W-:Y:S01]  /*8bf0*/  FMUL.FTZ R155, R114, R153 ;  /* 0x00000099729b7220 */ /* 0x002fe20000410000 */
        /* <DEDUP_REMOVED lines=9> */
.L_x_57246:
        /* <DEDUP_REMOVED lines=13> */
.L_x_57248:
[----:B------:R-:W-:Y:S05]  /*8d60*/  BSYNC.RECONVERGENT B3 ;  /* 0x0000000000037941 */ /* 0x000fea0003800200 */
.L_x_57247:
        /* <DEDUP_REMOVED lines=42> */
.L_x_57245:
[----:B------:R-:W-:Y:S05]  /*9010*/  BSYNC.RECONVERGENT B2 ;  /* 0x0000000000027941 */ /* 0x000fea0003800200 */
.L_x_57244:
[----:B------:R-:W-:Y:S01]  /*9020*/  ISETP.NE.AND P2, PT, R128, 0x1, PT ;  /* 0x000000018000780c */ /* 0x000fe20003f45270 */
[----:B------:R-:W-:Y:S01]  /*9030*/  FMUL.FTZ R156, R9, R103 ;  /* 0x00000067099c7220 */ /* 0x000fe20000410000 */
[----:B------:R-:W-:Y:S01]  /*9040*/  I2FP.F32.U32 R105, R8 ;  /* 0x0000000800697245 */ /* 0x000fe20000201000 */
[----:B------:R-:W-:Y:S01]  /*9050*/  BSSY.RECONVERGENT B2, `(.L_x_57249) ;  /* 0x0000047000027945 */ /* 0x000fe20003800200 */
[----:B------:R-:W-:Y:S01]  /*9060*/  IMAD.MOV.U32 R8, RZ, RZ, 0x2 ;  /* 0x00000002ff087424 */ /* 0x000fe200078e00ff */
[----:B------:R-:W-:Y:S01]  /*9070*/  MOV R9, R104 ;  /* 0x0000006800097202 */ /* 0x000fe20000000f00 */
        /* <DEDUP_REMOVED lines=12> */
.L_x_57251:
        /* <DEDUP_REMOVED lines=13> */
.L_x_57253:
[----:B------:R-:W-:Y:S05]  /*9210*/  BSYNC.RECONVERGENT B3 ;  /* 0x0000000000037941 */ /* 0x000fea0003800200 */
.L_x_57252:
        /* <DEDUP_REMOVED lines=40> */
[----:B------:R-:W-:Y:S02]  /*94a0*/  IMAD.MOV.U32 R158, RZ, RZ, R8 ;  /* 0x000000ffff9e7224 */ /* 0x000fe400078e0008 */
[----:B------:R-:W-:-:S07]  /*94b0*/  IMAD.MOV.U32 R8, RZ, RZ, RZ ;  /* 0x000000ffff087224 */ /* 0x000fce00078e00ff */
.L_x_57250:
[----:B------:R-:W-:Y:S05]  /*94c0*/  BSYNC.RECONVERGENT B2 ;  /* 0x0000000000027941 */ /* 0x000fea0003800200 */
.L_x_57249:
[----:B------:R-:W-:Y:S01]  /*94d0*/  ISETP.NE.AND P3, PT, R8, 0x1, PT ;  /* 0x000000010800780c */ /* 0x000fe20003f65270 */
[----:B------:R-:W-:Y:S01]  /*94e0*/  FMUL.FTZ R10, R10, R103 ;  /* 0x000000670a0a7220 */ /* 0x000fe20000410000 */
[----:B------:R-:W-:Y:S01]  /*94f0*/  I2FP.F32.U32 R9, R9 ;  /* 0x0000000900097245 */ /* 0x000fe20000201000 */
[----:B------:R-:W-:Y:S01]  /*9500*/  BSSY.RECONVERGENT B2, `(.L_x_57254) ;  /* 0x0000047000027945 */ /* 0x000fe20003800200 */
[----:B------:R-:W-:Y:S02]  /*9510*/  HFMA2 R114, -RZ, RZ, 0, 1.1920928955078125e-07 ;  /* 0x00000002ff727431 */ /* 0x000fe400000001ff */
        /* <DEDUP_REMOVED lines=13> */
.L_x_57256:
        /* <DEDUP_REMOVED lines=13> */
.L_x_57258:
[----:B------:R-:W-:Y:S05]  /*96c0*/  BSYNC.RECONVERGENT B3 ;  /* 0x0000000000037941 */ /* 0x000fea0003800200 */
.L_x_57257:
        /* <DEDUP_REMOVED lines=42> */
.L_x_57255:
[----:B------:R-:W-:Y:S05]  /*9970*/  BSYNC.RECONVERGENT B2 ;  /* 0x0000000000027941 */ /* 0x000fea0003800200 */
.L_x_57254:
[----:B------:R-:W-:Y:S01]  /*9980*/  I2FP.F32.U32 R9, R9 ;  /* 0x0000000900097245 */ /* 0x000fe20000201000 */
[----:B------:R-:W-:Y:S01]  /*9990*/  FMUL.FTZ R8, R11, R103 ;  /* 0x000000670b087220 */ /* 0x000fe20000410000 */
[----:B------:R-:W-:-:S03]  /*99a0*/  FSEL R10, R10, RZ, P2 ;  /* 0x000000ff0a0a7208 */ /* 0x000fc60001000000 */
[----:B------:R-:W-:Y:S01]  /*99b0*/  FFMA.FTZ R9, R9, R154, 1.1641532182693481445e-10 ;  /* 0x2f00000009097423 */ /* 0x000fe2000001009a */
[----:B------:R-:W-:-:S04]  /*99c0*/  FMUL.FTZ R8, R8, R153 ;  /* 0x0000009908087220 */ /* 0x000fc80000410000 */
[----:B------:R-:W-:Y:S02]  /*99d0*/  FSETP.GTU.FTZ.AND P3, PT, R9, R152, PT ;  /* 0x000000980900720b */ /* 0x000fe40003f7c000 */
[----:B------:R-:W-:Y:S02]  /*99e0*/  FSEL R9, R156, RZ, P1 ;  /* 0x000000ff9c097208 */ /* 0x000fe40000800000 */
[----:B------:R-:W-:Y:S02]  /*99f0*/  FSEL R11, R8, RZ, !P3 ;  /* 0x000000ff080b7208 */ /* 0x000fe40005800000 */
[----:B------:R-:W-:Y:S02]  /*9a00*/  PLOP3.LUT P3, PT, P3, PT, PT, 0x8, 0x80 ;  /* 0x000000000080781c */ /* 0x000fe40001f6e170 */
[----:B------:R-:W-:-:S11]  /*9a10*/  FSEL R8, R155, RZ, P0 ;  /* 0x000000ff9b087208 */ /* 0x000fd60000000000 */
.L_x_57238:
[----:B------:R-:W0:Y:S01]  /*9a20*/  LDC.64 R130, c[0x0][0x3a8] ;  /* 0x0000ea00ff827b82 */ /* 0x000e220000000a00 */
[----:B------:R-:W-:Y:S02]  /*9a30*/  SEL R105, RZ, 0x1000000, !P3 ;  /* 0x01000000ff697807 */ /* 0x000fe40005800000 */
[----:B------:R-:W-:Y:S02]  /*9a40*/  SEL R152, RZ, 0x10000, !P2 ;  /* 0x00010000ff987807 */ /* 0x000fe40005000000 */
[----:B------:R-:W-:-:S03]  /*9a50*/  SEL R153, RZ, 0x100, !P1 ;  /* 0x00000100ff997807 */ /* 0x000fc60004800000 */
[----:B------:R-:W1:Y:S01]  /*9a60*/  LDC.64 R128, c[0x0][0x3b0] ;  /* 0x0000ec00ff807b82 */ /* 0x000e620000000a00 */
[----:B------:R-:W-:Y:S02]  /*9a70*/  IADD3 R105, PT, PT, R153, R105, R152 ;  /* 0x0000006999697210 */ /* 0x000fe40007ffe098 */
[----:B------:R-:W-:-:S05]  /*9a80*/  SEL R152, RZ, 0x1, !P0 ;  /* 0x00000001ff987807 */ /* 0x000fca0004000000 */
[----:B------:R-:W-:Y:S02]  /*9a90*/  IMAD.IADD R153, R105, 0x1, R152 ;  /* 0x0000000169997824 */ /* 0x000fe400078e0298 */
[----:B------:R-:W-:Y:S02]  /*9aa0*/  IMAD.MOV.U32 R105, RZ, RZ, R158 ;  /* 0x000000ffff697224 */ /* 0x000fe400078e009e */
[----:B0-----:R-:W-:-:S05]  /*9ab0*/  IMAD.WIDE.U32 R130, R132, 0x10, R130 ;  /* 0x0000001084827825 */ /* 0x001fca00078e0082 */
[----:B------:R3:W-:Y:S01]  /*9ac0*/  STG.E.128 desc[UR8][R130.64], R8 ;  /* 0x0000000882007986 */ /* 0x0007e2000c101d08 */
[C---:B-1----:R-:W-:Y:S01]  /*9ad0*/  IMAD.WIDE.U32 R128, R132.reuse, 0x4, R128 ;  /* 0x0000000484807825 */ /* 0x042fe200078e0080 */
[----:B------:R-:W-:-:S04]  /*9ae0*/  IADD3 R132, PT, PT, R132, 0x20, RZ ;  /* 0x0000002084847810 */ /* 0x000fc80007ffe0ff */
[----:B------:R3:W-:Y:S03]  /*9af0*/  STG.E desc[UR8][R128.64], R153 ;  /* 0x0000009980007986 */ /* 0x0007e6000c101908 */
.L_x_57216:
[----:B------:R-:W-:Y:S05]  /*9b00*/  BSYNC.RECONVERGENT B1 ;  /* 0x0000000000017941 */ /* 0x000fea0003800200 */
.L_x_57215:
        /* <DEDUP_REMOVED lines=30> */
.L_x_57264:
        /* <DEDUP_REMOVED lines=13> */
.L_x_57266:
[----:B------:R-:W-:Y:S05]  /*9dc0*/  BSYNC.RECONVERGENT B3 ;  /* 0x0000000000037941 */ /* 0x000fea0003800200 */
.L_x_57265:
        /* <DEDUP_REMOVED lines=42> */
.L_x_57263:
[----:B------:R-:W-:Y:S05]  /*a070*/  BSYNC.RECONVERGENT B2 ;  /* 0x0000000000027941 */ /* 0x000fea0003800200 */
.L_x_57262:
[----:B------:R-:W0:Y:S01]  /*a080*/  LDC R159, c[0x0][0x408] ;  /* 0x00010200ff9f7b82 */ /* 0x000e220000000800 */
[----:B------:R-:W-:Y:S01]  /*a090*/  I2FP.F32.U32 R114, R153 ;  /* 0x0000009900727245 */ /* 0x000fe20000201000 */
[----:B------:R-:W-:Y:S02]  /*a0a0*/  IMAD.MOV.U32 R161, RZ, RZ, 0x2f800000 ;  /* 0x2f800000ffa17424 */ /* 0x000fe400078e00ff */
[----:B-----5:R-:W-:Y:S01]  /*a0b0*/  FMUL.FTZ R12, R12, R103 ;  /* 0x000000670c0c7220 */ /* 0x020fe20000410000 */
[----:B------:R-:W-:Y:S01]  /*a0c0*/  ISETP.NE.AND P1, PT, R152, 0x1, PT ;  /* 0x000000019800780c */ /* 0x000fe20003f25270 */
[----:B------:R-:W-:Y:S01]  /*a0d0*/  BSSY.RECONVERGENT B2, `(.L_x_57267) ;  /* 0x000004b000027945 */ /* 0x000fe20003800200 */
[----:B------:R-:W-:Y:S01]  /*a0e0*/  FFMA.FTZ R105, R114, R161, 1.1641532182693481445e-10 ;  /* 0x2f00000072697423 */ /* 0x000fe200000100a1 */
[----:B------:R-:W-:Y:S01]  /*a0f0*/  HFMA2 R153, -RZ, RZ, 0, 1.1920928955078125e-07 ;  /* 0x00000002ff997431 */ /* 0x000fe200000001ff */
[----:B------:R-:W1:Y:S01]  /*a100*/  LDC R160, c[0x0][0x404] ;  /* 0x00010100ffa07b82 */ /* 0x000e620000000800 */
[----:B0-----:R-:W-:-:S02]  /*a110*/  FMUL.FTZ R12, R12, R159 ;  /* 0x0000009f0c0c7220 */ /* 0x001fc40000410000 */
        /* <DEDUP_REMOVED lines=14> */
.L_x_57269:
        /* <DEDUP_REMOVED lines=13> */
.L_x_57271:
[----:B------:R-:W-:Y:S05]  /*a2d0*/  BSYNC.RECONVERGENT B3 ;  /* 0x0000000000037941 */ /* 0x000fea0003800200 */
.L_x_57270:
        /* <DEDUP_REMOVED lines=42> */
.L_x_57268:
[----:B------:R-:W-:Y:S05]  /*a580*/  BSYNC.RECONVERGENT B2 ;  /* 0x0000000000027941 */ /* 0x000fea0003800200 */
.L_x_57267:
        /* <DEDUP_REMOVED lines=21> */
.L_x_57274:
        /* <DEDUP_REMOVED lines=13> */
.L_x_57276:
[----:B------:R-:W-:Y:S05]  /*a7b0*/  BSYNC.RECONVERGENT B3 ;  /* 0x0000000000037941 */ /* 0x000fea0003800200 */
.L_x_57275:
        /* <DEDUP_REMOVED lines=42> */
.L_x_57273:
[----:B------:R-:W-:Y:S05]  /*aa60*/  BSYNC.RECONVERGENT B2 ;  /* 0x0000000000027941 */ /* 0x000fea0003800200 */
.L_x_57272:
[----:B------:R-:W-:Y:S01]  /*aa70*/  I2FP.F32.U32 R114, R105 ;  /* 0x0000006900727245 */ /* 0x000fe20000201000 */
[----:B------:R-:W-:Y:S01]  /*aa80*/  FMUL.FTZ R14, R14, R103 ;  /* 0x000000670e0e7220 */ /* 0x000fe20000410000 */
[----:B------:R-:W-:Y:S01]  /*aa90*/  ISETP.NE.AND P3, PT, R128, 0x1, PT ;  /* 0x000000018000780c */ /* 0x000fe20003f65270 */
[----:B------:R-:W-:Y:S01]  /*aaa0*/  BSSY.RECONVERGENT B2, `(.L_x_57277) ;  /* 0x000004a000027945 */ /* 0x000fe20003800200 */
[----:B------:R-:W-:Y:S01]  /*aab0*/  MOV R129, R104 ;  /* 0x0000006800817202 */ /* 0x000fe20000000f00 */
[----:B------:R-:W-:Y:S01]  /*aac0*/  FFMA.FTZ R105, R114, R161, 1.1641532182693481445e-10 ;  /* 0x2f00000072697423 */ /* 0x000fe200000100a1 */
[----:B------:R-:W-:Y:S01]  /*aad0*/  FMUL.FTZ R14, R14, R159 ;  /* 0x0000009f0e0e7220 */ /* 0x000fe20000410000 */
[----:B------:R-:W-:-:S03]  /*aae0*/  IMAD.MOV.U32 R114, RZ, RZ, 0x2 ;  /* 0x00000002ff727424 */ /* 0x000fc600078e00ff */
        /* <DEDUP_REMOVED lines=13> */
.L_x_57279:
        /* <DEDUP_REMOVED lines=13> */
.L_x_57281:
[----:B------:R-:W-:Y:S05]  /*ac90*/  BSYNC.RECONVERGENT B3 ;  /* 0x0000000000037941 */ /* 0x000fea0003800200 */
.L_x_57280:
        /* <DEDUP_REMOVED lines=42> */
.L_x_57278:
[----:B------:R-:W-:Y:S05]  /*af40*/  BSYNC.RECONVERGENT B2 ;  /* 0x0000000000027941 */ /* 0x000fea0003800200 */
.L_x_57277:
        /* <DEDUP_REMOVED lines=9> */
.L_x_57261:
[----:B------:R-:W-:Y:S01]  /*afe0*/  ISETP.NE.AND P0, PT, R114, 0x1, PT ;  /* 0x000000017200780c */ /* 0x000fe20003f05270 */
[----:B------:R-:W-:Y:S01]  /*aff0*/  BSSY.RECONVERGENT B2, `(.L_x_57283) ;  /* 0x0000047000027945 */ /* 0x000fe20003800200 */
[----:B0-23--:R-:W-:Y:S02]  /*b000*/  HFMA2 R129, -RZ, RZ, 0, 1.1920928955078125e-07 ;  /* 0x00000002ff817431 */ /* 0x00dfe400000001ff */
        /* <DEDUP_REMOVED lines=13> */
.L_x_57285:
        /* <DEDUP_REMOVED lines=13> */
.L_x_57287:
[----:B------:R-:W-:Y:S05]  /*b1b0*/  BSYNC.RECONVERGENT B3 ;  /* 0x0000000000037941 */ /* 0x000fea0003800200 */
.L_x_57286:
        /* <DEDUP_REMOVED lines=42> */
.L_x_57284:
[----:B------:R-:W-:Y:S05]  /*b460*/  BSYNC.RECONVERGENT B2 ;  /* 0x0000000000027941 */ /* 0x000fea0003800200 */
.L_x_57283:
        /* <DEDUP_REMOVED lines=21> */
.L_x_57290:
        /* <DEDUP_REMOVED lines=13> */
.L_x_57292:
[----:B------:R-:W-:Y:S05]  /*b690*/  BSYNC.RECONVERGENT B3 ;  /* 0x0000000000037941 */ /* 0x000fea0003800200 */
.L_x_57291:
        /* <DEDUP_REMOVED lines=42> */
.L_x_57289:
[----:B------:R-:W-:Y:S05]  /*b940*/  BSYNC.RECONVERGENT B2 ;  /* 0x0000000000027941 */ /* 0x000fea0003800200 */
.L_x_57288:
        /* <DEDUP_REMOVED lines=18> */
.L_x_57295:
        /* <DEDUP_REMOVED lines=13> */
.L_x_57297:
[----:B------:R-:W-:Y:S05]  /*bb40*/  BSYNC.RECONVERGENT B3 ;  /* 0x0000000000037941 */ /* 0x000fea0003800200 */
.L_x_57296:
        /* <DEDUP_REMOVED lines=42> */
.L_x_57294:
[----:B------:R-:W-:Y:S05]  /*bdf0*/  BSYNC.RECONVERGENT B2 ;  /* 0x0000000000027941 */ /* 0x000fea0003800200 */
.L_x_57293:
        /* <DEDUP_REMOVED lines=18> */
.L_x_57300:
        /* <DEDUP_REMOVED lines=13> */
.L_x_57302:
[----:B------:R-:W-:Y:S05]  /*bff0*/  BSYNC.RECONVERGENT B3 ;  /* 0x0000000000037941 */ /* 0x000fea0003800200 */
.L_x_57301:
        /* <DEDUP_REMOVED lines=42> */
.L_x_57299:
[----:B------:R-:W-:Y:S05]  /*c2a0*/  BSYNC.RECONVERGENT B2 ;  /* 0x0000000000027941 */ /* 0x000fea0003800200 */
.L_x_57298:
        /* <DEDUP_REMOVED lines=10> */
.L_x_57282:
        /* <DEDUP_REMOVED lines=9> */
[----:B0-----:R-:W-:-:S05]  /*c3e0*/  IMAD.WIDE.U32 R130, R132, 0x10, R130 ;  /* 0x0000001084827825 */ /* 0x001fca00078e0082 */
[----:B------:R4:W-:Y:S01]  /*c3f0*/  STG.E.128 desc[UR8][R130.64], R12 ;  /* 0x0000000c82007986 */ /* 0x0009e2000c101d08 */
[----:B-1----:R-:W-:-:S04]  /*c400*/  IMAD.WIDE.U32 R128, R132, 0x4, R128 ;  /* 0x0000000484807825 */ /* 0x002fc800078e0080 */
[----:B------:R-:W-:Y:S01]  /*c410*/  VIADD R132, R132, 0x20 ;  /* 0x0000002084847836 */ /* 0x000fe20000000000 */
[----:B------:R4:W-:Y:S06]  /*c420*/  STG.E desc[UR8][R128.64], R153 ;  /* 0x0000009980007986 */ /* 0x0009ec000c101908 */
.L_x_57260:
[----:B------:R-:W-:Y:S05]  /*c430*/  BSYNC.RECONVERGENT B1 ;  /* 0x0000000000017941 */ /* 0x000fea0003800200 */
.L_x_57259:
        /* <DEDUP_REMOVED lines=30> */
.L_x_57308:
        /* <DEDUP_REMOVED lines=13> */
.L_x_57310:
[----:B------:R-:W-:Y:S05]  /*c6f0*/  BSYNC.RECONVERGENT B3 ;  /* 0x0000000000037941 */ /* 0x000fea0003800200 */
.L_x_57309:
        /* <DEDUP_REMOVED lines=42> */
.L_x_57307:
[----:B------:R-:W-:Y:S05]  /*c9a0*/  BSYNC.RECONVERGENT B2 ;  /* 0x0000000000027941 */ /* 0x000fea0003800200 */
.L_x_57306:
        /* <DEDUP_REMOVED lines=24> */
.L_x_57313:
        /* <DEDUP_REMOVED lines=13> */
.L_x_57315:
[----:B------:R-:W-:Y:S05]  /*cc00*/  BSYNC.RECONVERGENT B3 ;  /* 0x0000000000037941 */ /* 0x000fea0003800200 */
.L_x_57314:
        /* <DEDUP_REMOVED lines=42> */
.L_x_57312:
[----:B------:R-:W-:Y:S05]  /*ceb0*/  BSYNC.RECONVERGENT B2 ;  /* 0x0000000000027941 */ /* 0x000fea0003800200 */
.L_x_57311:
[----:B------:R-:W-:Y:S01]  /*cec0*/  I2FP.F32.U32 R114, R105 ;  /* 0x0000006900727245 */ /* 0x000fe20000201000 */
[----:B------:R-:W-:Y:S01]  /*ced0*/  FMUL.FTZ R128, R17, R103 ;  /* 0x0000006711807220 */ /* 0x000fe20000410000 */
[----:B------:R-:W-:Y:S01]  /*cee0*/  ISETP.NE.AND P2, PT, R153, 0x1, PT ;  /* 0x000000019900780c */ /* 0x000fe20003f45270 */
[----:B------:R-:W-:Y:S01]  /*cef0*/  BSSY.RECONVERGENT B2, `(.L_x_57316) ;  /* 0x000004a000027945 */ /* 0x000fe20003800200 */
[----:B------:R-:W-:Y:S02]  /*cf00*/  IMAD.MOV.U32 R152, RZ, RZ, 0x2 ;  /* 0x00000002ff987424 */ /* 0x000fe400078e00ff */
[----:B------:R-:W-:Y:S01]  /*cf10*/  FFMA.FTZ R17, R114, R161, 1.1641532182693481445e-10 ;  /* 0x2f00000072117423 */ /* 0x000fe200000100a1 */
[----:B------:R-:W-:Y:S01]  /*cf20*/  FMUL.FTZ R128, R128, R159 ;  /* 0x0000009f80807220 */ /* 0x000fe20000410000 */
[----:B------:R-:W-:-:S03]  /*cf30*/  MOV R105, R104 ;  /* 0x0000006800697202 */ /* 0x000fc60000000f00 */
        /* <DEDUP_REMOVED lines=13> */
.L_x_57318:
        /* <DEDUP_REMOVED lines=13> */
.L_x_57320:
[----:B------:R-:W-:Y:S05]  /*d0e0*/  BSYNC.RECONVERGENT B3 ;  /* 0x0000000000037941 */ /* 0x000fea0003800200 */
.L_x_57319:
        /* <DEDUP_REMOVED lines=42> */
.L_x_57317:
[----:B------:R-:W-:Y:S05]  /*d390*/  BSYNC.RECONVERGENT B2 ;  /* 0x0000000000027941 */ /* 0x000fea0003800200 */
.L_x_57316:
[----:B------:R-:W-:Y:S01]  /*d3a0*/  I2FP.F32.U32 R114, R105 ;  /* 0x0000006900727245 */ /* 0x000fe20000201000 */
[----:B------:R-:W-:Y:S01]  /*d3b0*/  FMUL.FTZ R18, R18, R103 ;  /* 0x0000006712127220 */ /* 0x000fe20000410000 */
[----:B------:R-:W-:Y:S01]  /*d3c0*/  ISETP.NE.AND P3, PT, R152, 0x1, PT ;  /* 0x000000019800780c */ /* 0x000fe20003f65270 */
[----:B------:R-:W-:Y:S01]  /*d3d0*/  BSSY.RECONVERGENT B2, `(.L_x_57321) ;  /* 0x000004a000027945 */ /* 0x000fe20003800200 */
[----:B------:R-:W-:Y:S02]  /*d3e0*/  IMAD.MOV.U32 R129, RZ, RZ, R104 ;  /* 0x000000ffff817224 */ /* 0x000fe400078e0068 */
[----:B------:R-:W-:Y:S01]  /*d3f0*/  FFMA.FTZ R105, R114, R161, 1.1641532182693481445e-10 ;  /* 0x2f00000072697423 */ /* 0x000fe200000100a1 */
[----:B------:R-:W-:Y:S01]  /*d400*/  FMUL.FTZ R18, R18, R159 ;  /* 0x0000009f12127220 */ /* 0x000fe20000410000 */
[----:B------:R-:W-:-:S03]  /*d410*/  HFMA2 R114, -RZ, RZ, 0, 1.1920928955078125e-07 ;  /* 0x00000002ff727431 */ /* 0x000fc600000001ff */
        /* <DEDUP_REMOVED lines=13> */
.L_x_57323:
        /* <DEDUP_REMOVED lines=13> */
.L_x_57325:
[----:B------:R-:W-:Y:S05]  /*d5c0*/  BSYNC.RECONVERGENT B3 ;  /* 0x0000000000037941 */ /* 0x000fea0003800200 */
.L_x_57324:
        /* <DEDUP_REMOVED lines=42> */
.L_x_57322:
[----:B------:R-:W-:Y:S05]  /*d870*/  BSYNC.RECONVERGENT B2 ;  /* 0x0000000000027941 */ /* 0x000fea0003800200 */
.L_x_57321:
        /* <DEDUP_REMOVED lines=9> */
.L_x_57305:
[----:B------:R-:W-:Y:S01]  /*d910*/  ISETP.NE.AND P0, PT, R114, 0x1, PT ;  /* 0x000000017200780c */ /* 0x000fe20003f05270 */
[----:B------:R-:W-:Y:S01]  /*d920*/  BSSY.RECONVERGENT B2, `(.L_x_57327) ;  /* 0x0000047000027945 */ /* 0x000fe20003800200 */
[----:B0-234-:R-:W-:Y:S01]  /*d930*/  IMAD.MOV.U32 R129, RZ, RZ, 0x2 ;  /* 0x00000002ff817424 */ /* 0x01dfe200078e00ff */
        /* <DEDUP_REMOVED lines=13> */
.L_x_57329:
        /* <DEDUP_REMOVED lines=13> */
.L_x_57331:
[----:B------:R-:W-:Y:S05]  /*dae0*/  BSYNC.RECONVERGENT B3 ;  /* 0x0000000000037941 */ /* 0x000fea0003800200 */
.L_x_57330:
        /* <DEDUP_REMOVED lines=42> */
.L_x_57328:
[----:B------:R-:W-:Y:S05]  /*dd90*/  BSYNC.RECONVERGENT B2 ;  /* 0x0000000000027941 */ /* 0x000fea0003800200 */
.L_x_57327:
        /* <DEDUP_REMOVED lines=21> */
.L_x_57334:
        /* <DEDUP_REMOVED lines=13> */
.L_x_57336:
[----:B------:R-:W-:Y:S05]  /*dfc0*/  BSYNC.RECONVERGENT B3 ;  /* 0x0000000000037941 */ /* 0x000fea0003800200 */
.L_x_57335:
        /* <DEDUP_REMOVED lines=42> */
.L_x_57333:
[----:B------:R-:W-:Y:S05]  /*e270*/  BSYNC.RECONVERGENT B2 ;  /* 0x0000000000027941 */ /* 0x000fea0003800200 */
.L_x_57332:
        /* <DEDUP_REMOVED lines=18> */
.L_x_57339:
        /* <DEDUP_REMOVED lines=13> */
.L_x_57341:
[----:B------:R-:W-:Y:S05]  /*e470*/  BSYNC.RECONVERGENT B3 ;  /* 0x0000000000037941 */ /* 0x000fea0003800200 */
.L_x_57340:
        /* <DEDUP_REMOVED lines=42> */
.L_x_57338:
[----:B------:R-:W-:Y:S05]  /*e720*/  BSYNC.RECONVERGENT B2 ;  /* 0x0000000000027941 */ /* 0x000fea0003800200 */
.L_x_57337:
        /* <DEDUP_REMOVED lines=18> */
.L_x_57344:
        /* <DEDUP_REMOVED lines=13> */
.L_x_57346:
[----:B------:R-:W-:Y:S05]  /*e920*/  BSYNC.RECONVERGENT B3 ;  /* 0x0000000000037941 */ /* 0x000fea0003800200 */
.L_x_57345:
        /* <DEDUP_REMOVED lines=42> */
.L_x_57343:
[----:B------:R-:W-:Y:S05]  /*ebd0*/  BSYNC.RECONVERGENT B2 ;  /* 0x0000000000027941 */ /* 0x000fea0003800200 */
.L_x_57342:
        /* <DEDUP_REMOVED lines=10> */
.L_x_57326:
        /* <DEDUP_REMOVED lines=14> */
.L_x_57304:
[----:B------:R-:W-:Y:S05]  /*ed60*/  BSYNC.RECONVERGENT B1 ;  /* 0x0000000000017941 */ /* 0x000fea0003800200 */
.L_x_57303:
        /* <DEDUP_REMOVED lines=30> */
.L_x_57352:
        /* <DEDUP_REMOVED lines=13> */
.L_x_57354:
[----:B------:R-:W-:Y:S05]  /*f020*/  BSYNC.RECONVERGENT B3 ;  /* 0x0000000000037941 */ /* 0x000fea0003800200 */
.L_x_57353:
        /* <DEDUP_REMOVED lines=42> */
.L_x_57351:
[----:B------:R-:W-:Y:S05]  /*f2d0*/  BSYNC.RECONVERGENT B2 ;  /* 0x0000000000027941 */ /* 0x000fea0003800200 */
.L_x_57350:
[----:B------:R-:W0:Y:S01]  /*f2e0*/  LDC R159, c[0x0][0x408] ;  /* 0x00010200ff9f7b82 */ /* 0x000e220000000800 */
[----:B------:R-:W-:Y:S01]  /*f2f0*/  I2FP.F32.U32 R114, R153 ;  /* 0x0000009900727245 */ /* 0x000fe20000201000 */
[----:B------:R-:W-:Y:S01]  /*f300*/  IMAD.MOV.U32 R161, RZ, RZ, 0x2f800000 ;  /* 0x2f800000ffa17424 */ /* 0x000fe200078e00ff */
[----:B------:R-:W-:Y:S01]  /*f310*/  ISETP.NE.AND P1, PT, R152, 0x1, PT ;  /* 0x000000019800780c */ /* 0x000fe20003f25270 */
[----:B-----5:R-:W-:Y:S01]  /*f320*/  FMUL.FTZ R20, R20, R103 ;  /* 0x0000006714147220 */ /* 0x020fe20000410000 */
[----:B------:R-:W-:Y:S01]  /*f330*/  BSSY.RECONVERGENT B2, `(.L_x_57355) ;  /* 0x000004b000027945 */ /* 0x000fe20003800200 */
[----:B------:R-:W-:Y:S01]  /*f340*/  FFMA.FTZ R105, R114, R161, 1.1641532182693481445e-10 ;  /* 0x2f00000072697423 */ /* 0x000fe200000100a1 */
[----:B------:R-:W-:Y:S01]  /*f350*/  IMAD.MOV.U32 R153, RZ, RZ, 0x2 ;  /* 0x00000002ff997424 */ /* 0x000fe200078e00ff */
[----:B------:R-:W1:Y:S01]  /*f360*/  LDC R160, c[0x0][0x404] ;  /* 0x00010100ffa07b82 */ /* 0x000e620000000800 */
[----:B------:R-:W-:Y:S01]  /*f370*/  MOV R114, R104 ;  /* 0x0000006800727202 */ /* 0x000fe20000000f00 */
[----:B0-----:R-:W-:Y:S01]  /*f380*/  FMUL.FTZ R20, R20, R159 ;  /* 0x0000009f14147220 */ /* 0x001fe20000410000 */
[----:B-1----:R-:W-:-:S04]  /*f390*/  FSETP.GTU.FTZ.AND P0, PT, R105, R160, PT ;  /* 0x000000a06900720b */ /* 0x002fc80003f1c000 */
        /* <DEDUP_REMOVED lines=12> */
.L_x_57357:
        /* <DEDUP_REMOVED lines=13> */
.L_x_57359:
[----:B------:R-:W-:Y:S05]  /*f530*/  BSYNC.RECONVERGENT B3 ;  /* 0x0000000000037941 */ /* 0x000fea0003800200 */
.L_x_57358:
        /* <DEDUP_REMOVED lines=42> */
.L_x_57356:
[----:B------:R-:W-:Y:S05]  /*f7e0*/  BSYNC.RECONVERGENT B2 ;  /* 0x0000000000027941 */ /* 0x000fea0003800200 */
.L_x_57355:
        /* <DEDUP_REMOVED lines=21> */
.L_x_57362:
        /* <DEDUP_REMOVED lines=13> */
.L_x_57364:
[----:B------:R-:W-:Y:S05]  /*fa10*/  BSYNC.RECONVERGENT B3 ;  /* 0x0000000000037941 */ /* 0x000fea0003800200 */
.L_x_57363:
        /* <DEDUP_REMOVED lines=42> */
.L_x_57361:
[----:B------:R-:W-:Y:S05]  /*fcc0*/  BSYNC.RECONVERGENT B2 ;  /* 0x0000000000027941 */ /* 0x000fea0003800200 */
.L_x_57360:
[----:B------:R-:W-:Y:S01]  /*fcd0*/  I2FP.F32.U32 R114, R105 ;  /* 0x0000006900727245 */ /* 0x000fe20000201000 */
[----:B------:R-:W-:Y:S01]  /*fce0*/  FMUL.FTZ R22, R22, R103 ;  /* 0x0000006716167220 */ /* 0x000fe20000410000 */
[----:B------:R-:W-:Y:S01]  /*fcf0*/  ISETP.NE.AND P3, PT, R152, 0x1, PT ;  /* 0x000000019800780c */ /* 0x000fe20003f65270 */
[----:B------:R-:W-:Y:S01]  /*fd00*/  BSSY.RECONVERGENT B2, `(.L_x_57365) ;  /* 0x000004a000027945 */ /* 0x000fe20003800200 */
[----:B------:R-:W-:Y:S02]  /*fd10*/  IMAD.MOV.U32 R129, RZ, RZ, R104 ;  /* 0x000000ffff817224 */ /* 0x000fe400078e0068 */
        /* <DEDUP_REMOVED lines=16> */
.L_x_57367:
        /* <DEDUP_REMOVED lines=13> */
.L_x_57369:
[----:B------:R-:W-:Y:S05]  /*fef0*/  BSYNC.RECONVERGENT B3 ;  /* 0x0000000000037941 */ /* 0x000fea0003800200 */
.L_x_57368:
        /* <DEDUP_REMOVED lines=42> */
.L_x_57366:
[----:B------:R-:W-:Y:S05]  /*101a0*/  BSYNC.RECONVERGENT B2 ;  /* 0x0000000000027941 */ /* 0x000fea0003800200 */
.L_x_57365:
        /* <DEDUP_REMOVED lines=9> */
.L_x_57349:
        /* <DEDUP_REMOVED lines=16> */
.L_x_57373:
        /* <DEDUP_REMOVED lines=13> */
.L_x_57375:
[----:B------:R-:W-:Y:S05]  /*10410*/  BSYNC.RECONVERGENT B3 ;  /* 0x0000000000037941 */ /* 0x000fea0003800200 */
.L_x_57374:
        /* <DEDUP_REMOVED lines=42> */
.L_x_57372:
[----:B------:R-:W-:Y:S05]  /*106c0*/  BSYNC.RECONVERGENT B2 ;  /* 0x0000000000027941 */ /* 0x000fea0003800200 */
.L_x_57371:
        /* <DEDUP_REMOVED lines=21> */
.L_x_57378:
        /* <DEDUP_REMOVED lines=13> */
.L_x_57380:
[----:B------:R-:W-:Y:S05]  /*108f0*/  BSYNC.RECONVERGENT B3 ;  /* 0x0000000000037941 */ /* 0x000fea0003800200 */
.L_x_57379:
        /* <DEDUP_REMOVED lines=42> */
.L_x_57377:
[----:B------:R-:W-:Y:S05]  /*10ba0*/  BSYNC.RECONVERGENT B2 ;  /* 0x0000000000027941 */ /* 0x000fea0003800200 */
.L_x_57376:
        /* <DEDUP_REMOVED lines=18> */
.L_x_57383:
        /* <DEDUP_REMOVED lines=13> */
.L_x_57385:
[----:B------:R-:W-:Y:S05]  /*10da0*/  BSYNC.RECONVERGENT B3 ;  /* 0x0000000000037941 */ /* 0x000fea0003800200 */
.L_x_57384:
        /* <DEDUP_REMOVED lines=42> */
.L_x_57382:
[----:B------:R-:W-:Y:S05]  /*11050*/  BSYNC.RECONVERGENT B2 ;  /* 0x0000000000027941 */ /* 0x000fea0003800200 */
.L_x_57381:
        /* <DEDUP_REMOVED lines=18> */
.L_x_57388:
        /* <DEDUP_REMOVED lines=13> */
.L_x_57390:
[----:B------:R-:W-:Y:S05]  /*11250*/  BSYNC.RECONVERGENT B3 ;  /* 0x0000000000037941 */ /* 0x000fea0003800200 */
.L_x_57389:
        /* <DEDUP_REMOVED lines=42> */
.L_x_57387:
[----:B------:R-:W-:Y:S05]  /*11500*/  BSYNC.RECONVERGENT B2 ;  /* 0x0000000000027941 */ /* 0x000fea0003800200 */
.L_x_57386:
        /* <DEDUP_REMOVED lines=10> */
.L_x_57370:
        /* <DEDUP_REMOVED lines=14> */
.L_x_57348:
[----:B------:R-:W-:Y:S05]  /*11690*/  BSYNC.RECONVERGENT B1 ;  /* 0x0000000000017941 */ /* 0x000fea0003800200 */
.L_x_57347:
        /* <DEDUP_REMOVED lines=30> */
.L_x_57396:
        /* <DEDUP_REMOVED lines=13> */
.L_x_57398:
[----:B------:R-:W-:Y:S05]  /*11950*/  BSYNC.RECONVERGENT B3 ;  /* 0x0000000000037941 */ /* 0x000fea0003800200 */
.L_x_57397:
        /* <DEDUP_REMOVED lines=42> */
.L_x_57395:
[----:B------:R-:W-:Y:S05]  /*11c00*/  BSYNC.RECONVERGENT B2 ;  /* 0x0000000000027941 */ /* 0x000fea0003800200 */
.L_x_57394:
[----:B------:R-:W0:Y:S01]  /*11c10*/  LDC R159, c[0x0][0x408] ;  /* 0x00010200ff9f7b82 */ /* 0x000e220000000800 */
[----:B------:R-:W-:Y:S01]  /*11c20*/  I2FP.F32.U32 R114, R153 ;  /* 0x0000009900727245 */ /* 0x000fe20000201000 */
[----:B------:R-:W-:Y:S01]  /*11c30*/  IMAD.MOV.U32 R161, RZ, RZ, 0x2f800000 ;  /* 0x2f800000ffa17424 */ /* 0x000fe200078e00ff */
[----:B------:R-:W-:Y:S01]  /*11c40*/  ISETP.NE.AND P1, PT, R152, 0x1, PT ;  /* 0x000000019800780c */ /* 0x000fe20003f25270 */
[----:B-----5:R-:W-:Y:S01]  /*11c50*/  FMUL.FTZ R24, R24, R103 ;  /* 0x0000006718187220 */ /* 0x020fe20000410000 */
[----:B------:R-:W-:Y:S01]  /*11c60*/  BSSY.RECONVERGENT B2, `(.L_x_57399) ;  /* 0x000004b000027945 */ /* 0x000fe20003800200 */
[----:B------:R-:W-:Y:S01]  /*11c70*/  FFMA.FTZ R105, R114, R161, 1.1641532182693481445e-10 ;  /* 0x2f00000072697423 */ /* 0x000fe200000100a1 */
[----:B------:R-:W-:Y:S01]  /*11c80*/  HFMA2 R153, -RZ, RZ, 0, 1.1920928955078125e-07 ;  /* 0x00000002ff997431 */ /* 0x000fe200000001ff */
[----:B------:R-:W1:Y:S01]  /*11c90*/  LDC R160, c[0x0][0x404] ;  /* 0x00010100ffa07b82 */ /* 0x000e620000000800 */
[----:B------:R-:W-:Y:S02]  /*11ca0*/  IMAD.MOV.U32 R114, RZ, RZ, R104 ;  /* 0x000000ffff727224 */ /* 0x000fe400078e0068 */
        /* <DEDUP_REMOVED lines=14> */
.L_x_57401:
        /* <DEDUP_REMOVED lines=13> */
.L_x_57403:
[----:B------:R-:W-:Y:S05]  /*11e60*/  BSYNC.RECONVERGENT B3 ;  /* 0x0000000000037941 */ /* 0x000fea0003800200 */
.L_x_57402:
        /* <DEDUP_REMOVED lines=42> */
.L_x_57400:
[----:B------:R-:W-:Y:S05]  /*12110*/  BSYNC.RECONVERGENT B2 ;  /* 0x0000000000027941 */ /* 0x000fea0003800200 */
.L_x_57399:
        /* <DEDUP_REMOVED lines=21> */
.L_x_57406:
        /* <DEDUP_REMOVED lines=13> */
.L_x_57408:
[----:B------:R-:W-:Y:S05]  /*12340*/  BSYNC.RECONVERGENT B3 ;  /* 0x0000000000037941 */ /* 0x000fea0003800200 */
.L_x_57407:
        /* <DEDUP_REMOVED lines=42> */
.L_x_57405:
[----:B------:R-:W-:Y:S05]  /*125f0*/  BSYNC.RECONVERGENT B2 ;  /* 0x0000000000027941 */ /* 0x000fea0003800200 */
.L_x_57404:
        /* <DEDUP_REMOVED lines=21> */
.L_x_57411:
        /* <DEDUP_REMOVED lines=13> */
.L_x_57413:
[----:B------:R-:W-:Y:S05]  /*12820*/  BSYNC.RECONVERGENT B3 ;  /* 0x0000000000037941 */ /* 0x000fea0003800200 */
.L_x_57412:
        /* <DEDUP_REMOVED lines=42> */
.L_x_57410:
[----:B------:R-:W-:Y:S05]  /*12ad0*/  BSYNC.RECONVERGENT B2 ;  /* 0x0000000000027941 */ /* 0x000fea0003800200 */
.L_x_57409:
        /* <DEDUP_REMOVED lines=9> */
.L_x_57393:
[----:B------:R-:W-:Y:S01]  /*12b70*/  ISETP.NE.AND P0, PT, R114, 0x1, PT ;  /* 0x000000017200780c */ /* 0x000fe20003f05270 */
[----:B------:R-:W-:Y:S01]  /*12b80*/  BSSY.RECONVERGENT B2, `(.L_x_57415) ;  /* 0x0000047000027945 */ /* 0x000fe20003800200 */
[----:B0-234-:R-:W-:Y:S02]  /*12b90*/  HFMA2 R129, -RZ, RZ, 0, 1.1920928955078125e-07 ;  /* 0x00000002ff817431 */ /* 0x01dfe400000001ff */
        /* <DEDUP_REMOVED lines=13> */
.L_x_57417:
        /* <DEDUP_REMOVED lines=13> */
.L_x_57419:
[----:B------:R-:W-:Y:S05]  /*12d40*/  BSYNC.RECONVERGENT B3 ;  /* 0x0000000000037941 */ /* 0x000fea0003800200 */
.L_x_57418:
        /* <DEDUP_REMOVED lines=42> */
.L_x_57416:
[----:B------:R-:W-:Y:S05]  /*12ff0*/  BSYNC.RECONVERGENT B2 ;  /* 0x0000000000027941 */ /* 0x000fea0003800200 */
.L_x_57415:
[----:B------:R-:W0:Y:S01]  /*13000*/  LDC R152, c[0x0][0x408] ;  /* 0x00010200ff987b82 */ /* 0x000e220000000800 */
[----:B------:R-:W-:Y:S01]  /*13010*/  ISETP.NE.AND P1, PT, R129, 0x1, PT ;  /* 0x000000018100780c */ /* 0x000fe20003f25270 */
[----:B------:R-:W-:Y:S01]  /*13020*/  IMAD.MOV.U32 R154, RZ, RZ, 0x2f800000 ;  /* 0x2f800000ff9a7424 */ /* 0x000fe200078e00ff */
[----:B------:R-:W-:Y:S01]  /*13030*/  I2FP.F32.U32 R105, R128 ;  /* 0x0000008000697245 */ /* 0x000fe20000201000 */
[----:B-----5:R-:W-:Y:S01]  /*13040*/  FMUL.FTZ R155, R24, R103 ;  /* 0x00000067189b7220 */ /* 0x020fe20000410000 */
[----:B------:R-:W-:Y:S01]  /*13050*/  BSSY.RECONVERGENT B2, `(.L_x_57420) ;  /* 0x0000048000027945 */ /* 0x000fe20003800200 */
[----:B------:R-:W-:Y:S02]  /*13060*/  IMAD.MOV.U32 R114, RZ, RZ, 0x2 ;  /* 0x00000002ff727424 */ /* 0x000fe400078e00ff */
[----:B------:R-:W1:Y:S01]  /*13070*/  LDC R153, c[0x0][0x404] ;  /* 0x00010100ff997b82 */ /* 0x000e620000000800 */
[----:B------:R-:W-:Y:S01]  /*13080*/  FFMA.FTZ R24, R105, R154, 1.1641532182693481445e-10 ;  /* 0x2f00000069187423 */ /* 0x000fe2000001009a */
[----:B------:R-:W-:Y:S01]  /*13090*/  MOV R105, R104 ;  /* 0x0000006800697202 */ /* 0x000fe20000000f00 */
[----:B0-----:R-:W-:-:S03]  /*130a0*/  FMUL.FTZ R155, R155, R152 ;  /* 0x000000989b9b7220 */ /* 0x001fc60000410000 */
[----:B-1----:R-:W-:Y:S01]  /*130b0*/  FSETP.LE.FTZ.AND P0, PT, R24, R153, PT ;  /* 0x000000991800720b */ /* 0x002fe20003f13000 */
        /* <DEDUP_REMOVED lines=9> */
.L_x_57422:
        /* <DEDUP_REMOVED lines=13> */
.L_x_57424:
[----:B------:R-:W-:Y:S05]  /*13220*/  BSYNC.RECONVERGENT B3 ;  /* 0x0000000000037941 */ /* 0x000fea0003800200 */
.L_x_57423:
        /* <DEDUP_REMOVED lines=42> */
.L_x_57421:
[----:B------:R-:W-:Y:S05]  /*134d0*/  BSYNC.RECONVERGENT B2 ;  /* 0x0000000000027941 */ /* 0x000fea0003800200 */
.L_x_57420:
        /* <DEDUP_REMOVED lines=18> */
.L_x_57427:
        /* <DEDUP_REMOVED lines=13> */
.L_x_57429:
[----:B------:R-:W-:Y:S05]  /*136d0*/  BSYNC.RECONVERGENT B3 ;  /* 0x0000000000037941 */ /* 0x000fea0003800200 */
.L_x_57428:
        /* <DEDUP_REMOVED lines=39> */
[----:B------:R-:W-:Y:S02]  /*13950*/  HFMA2 R128, -RZ, RZ, 0, 0 ;  /* 0x00000000ff807431 */ /* 0x000fe400000001ff */
[----:B------:R-:W-:Y:S02]  /*13960*/  IMAD.MOV.U32 R25, RZ, RZ, R158 ;  /* 0x000000ffff197224 */ /* 0x000fe400078e009e */
[----:B------:R-:W-:-:S07]  /*13970*/  IMAD.MOV.U32 R158, RZ, RZ, R24 ;  /* 0x000000ffff9e7224 */ /* 0x000fce00078e0018 */
.L_x_57426:
[----:B------:R-:W-:Y:S05]  /*13980*/  BSYNC.RECONVERGENT B2 ;  /* 0x0000000000027941 */ /* 0x000fea0003800200 */
.L_x_57425:
[----:B------:R-:W-:Y:S01]  /*13990*/  ISETP.NE.AND P3, PT, R128, 0x1, PT ;  /* 0x000000018000780c */ /* 0x000fe20003f65270 */
[----:B------:R-:W-:Y:S01]  /*139a0*/  FMUL.FTZ R105, R26, R103 ;  /* 0x000000671a697220 */ /* 0x000fe20000410000 */
[----:B------:R-:W-:Y:S01]  /*139b0*/  I2FP.F32.U32 R25, R25 ;  /* 0x0000001900197245 */ /* 0x000fe20000201000 */
[----:B------:R-:W-:Y:S01]  /*139c0*/  BSSY.RECONVERGENT B2, `(.L_x_57430) ;  /* 0x0000047000027945 */ /* 0x000fe20003800200 */
[----:B------:R-:W-:Y:S02]  /*139d0*/  IMAD.MOV.U32 R114, RZ, RZ, 0x2 ;  /* 0x00000002ff727424 */ /* 0x000fe400078e00ff */
[----:B------:R-:W-:Y:S01]  /*139e0*/  FMUL.FTZ R26, R105, R152 ;  /* 0x00000098691a7220 */ /* 0x000fe20000410000 */
[----:B------:R-:W-:Y:S01]  /*139f0*/  FFMA.FTZ R24, R25, R154, 1.1641532182693481445e-10 ;  /* 0x2f00000019187423 */ /* 0x000fe2000001009a */
[----:B------:R-:W-:-:S04]  /*13a00*/  IMAD.MOV.U32 R25, RZ, RZ, R104 ;  /* 0x000000ffff197224 */ /* 0x000fc800078e0068 */
        /* <DEDUP_REMOVED lines=10> */
.L_x_57432:
        /* <DEDUP_REMOVED lines=13> */
.L_x_57434:
[----:B------:R-:W-:Y:S05]  /*13b80*/  BSYNC.RECONVERGENT B3 ;  /* 0x0000000000037941 */ /* 0x000fea0003800200 */
.L_x_57433:
        /* <DEDUP_REMOVED lines=42> */
.L_x_57431:
[----:B------:R-:W-:Y:S05]  /*13e30*/  BSYNC.RECONVERGENT B2 ;  /* 0x0000000000027941 */ /* 0x000fea0003800200 */
.L_x_57430:
[----:B------:R-:W-:Y:S01]  /*13e40*/  I2FP.F32.U32 R25, R25 ;  /* 0x0000001900197245 */ /* 0x000fe20000201000 */
[----:B------:R-:W-:Y:S01]  /*13e50*/  FMUL.FTZ R27, R27, R103 ;  /* 0x000000671b1b7220 */ /* 0x000fe20000410000 */
[----:B------:R-:W-:Y:S02]  /*13e60*/  FSEL R24, R155, RZ, P0 ;  /* 0x000000ff9b187208 */ /* 0x000fe40000000000 */
[----:B------:R-:W-:Y:S01]  /*13e70*/  FSEL R26, R26, RZ, P2 ;  /* 0x000000ff1a1a7208 */ /* 0x000fe20001000000 */
[----:B------:R-:W-:Y:S01]  /*13e80*/  FFMA.FTZ R154, R25, R154, 1.1641532182693481445e-10 ;  /* 0x2f000000199a7423 */ /* 0x000fe2000001009a */
[----:B------:R-:W-:Y:S01]  /*13e90*/  FMUL.FTZ R27, R27, R152 ;  /* 0x000000981b1b7220 */ /* 0x000fe20000410000 */
[----:B------:R-:W-:-:S03]  /*13ea0*/  FSEL R25, R156, RZ, P1 ;  /* 0x000000ff9c197208 */ /* 0x000fc60000800000 */
[----:B------:R-:W-:-:S04]  /*13eb0*/  FSETP.GTU.FTZ.AND P3, PT, R154, R153, PT ;  /* 0x000000999a00720b */ /* 0x000fc80003f7c000 */
[----:B------:R-:W-:Y:S02]  /*13ec0*/  FSEL R27, R27, RZ, !P3 ;  /* 0x000000ff1b1b7208 */ /* 0x000fe40005800000 */
[----:B------:R-:W-:-:S13]  /*13ed0*/  PLOP3.LUT P3, PT, P3, PT, PT, 0x8, 0x80 ;  /* 0x000000000080781c */ /* 0x000fda0001f6e170 */
.L_x_57414:
[----:B------:R-:W0:Y:S01]  /*13ee0*/  LDC.64 R130, c[0x0][0x3a8] ;  /* 0x0000ea00ff827b82 */ /* 0x000e220000000a00 */
[----:B------:R-:W-:Y:S02]  /*13ef0*/  SEL R105, RZ, 0x1000000, !P3 ;  /* 0x01000000ff697807 */ /* 0x000fe40005800000 */
[----:B------:R-:W-:Y:S02]  /*13f00*/  SEL R152, RZ, 0x10000, !P2 ;  /* 0x00010000ff987807 */ /* 0x000fe40005000000 */
[----:B------:R-:W-:Y:S02]  /*13f10*/  SEL R153, RZ, 0x100, !P1 ;  /* 0x00000100ff997807 */ /* 0x000fe40004800000 */
[----:B------:R-:W-:Y:S01]  /*13f20*/  SEL R154, RZ, 0x1, !P0 ;  /* 0x00000001ff9a7807 */ /* 0x000fe20004000000 */
[----:B------:R-:W1:Y:S01]  /*13f30*/  LDC.64 R128, c[0x0][0x3b0] ;  /* 0x0000ec00ff807b82 */ /* 0x000e620000000a00 */
[----:B------:R-:W-:-:S04]  /*13f40*/  IADD3 R105, PT, PT, R153, R105, R152 ;  /* 0x0000006999697210 */ /* 0x000fc80007ffe098 */
[----:B------:R-:W-:Y:S01]  /*13f50*/  IADD3 R153, PT, PT, R105, R154, RZ ;  /* 0x0000009a69997210 */ /* 0x000fe20007ffe0ff */
[----:B------:R-:W-:Y:S02]  /*13f60*/  IMAD.MOV.U32 R105, RZ, RZ, R158 ;  /* 0x000000ffff697224 */ /* 0x000fe400078e009e */
[----:B0-----:R-:W-:-:S05]  /*13f70*/  IMAD.WIDE.U32 R130, R132, 0x10, R130 ;  /* 0x0000001084827825 */ /* 0x001fca00078e0082 */
[----:B------:R0:W-:Y:S01]  /*13f80*/  STG.E.128 desc[UR8][R130.64], R24 ;  /* 0x0000001882007986 */ /* 0x0001e2000c101d08 */
[C---:B-1----:R-:W-:Y:S01]  /*13f90*/  IMAD.WIDE.U32 R128, R132.reuse, 0x4, R128 ;  /* 0x0000000484807825 */ /* 0x042fe200078e0080 */
[----:B------:R-:W-:-:S04]  /*13fa0*/  IADD3 R132, PT, PT, R132, 0x20, RZ ;  /* 0x0000002084847810 */ /* 0x000fc80007ffe0ff */
[----:B------:R0:W-:Y:S03]  /*13fb0*/  STG.E desc[UR8][R128.64], R153 ;  /* 0x0000009980007986 */ /* 0x0001e6000c101908 */
.L_x_57392:
[----:B------:R-:W-:Y:S05]  /*13fc0*/  BSYNC.RECONVERGENT B1 ;  /* 0x0000000000017941 */ /* 0x000fea0003800200 */
.L_x_57391:
        /* <DEDUP_REMOVED lines=30> */
.L_x_57440:
        /* <DEDUP_REMOVED lines=13> */
.L_x_57442:
[----:B------:R-:W-:Y:S05]  /*14280*/  BSYNC.RECONVERGENT B3 ;  /* 0x0000000000037941 */ /* 0x000fea0003800200 */
.L_x_57441:
        /* <DEDUP_REMOVED lines=42> */
.L_x_57439:
[----:B------:R-:W-:Y:S05]  /*14530*/  BSYNC.RECONVERGENT B2 ;  /* 0x0000000000027941 */ /* 0x000fea0003800200 */
.L_x_57438:
[----:B------:R-:W0:Y:S01]  /*14540*/  LDC R159, c[0x0][0x408] ;  /* 0x00010200ff9f7b82 */ /* 0x000e220000000800 */
[----:B------:R-:W-:Y:S01]  /*14550*/  I2FP.F32.U32 R114, R153 ;  /* 0x0000009900727245 */ /* 0x000fe20000201000 */
[----:B------:R-:W-:Y:S01]  /*14560*/  HFMA2 R161, -RZ, RZ, 0.1171875, 0 ;  /* 0x2f800000ffa17431 */ /* 0x000fe200000001ff */
[----:B------:R-:W-:Y:S01]  /*14570*/  ISETP.NE.AND P1, PT, R152, 0x1, PT ;  /* 0x000000019800780c */ /* 0x000fe20003f25270 */
[----:B-----5:R-:W-:Y:S01]  /*14580*/  FMUL.FTZ R28, R28, R103 ;  /* 0x000000671c1c7220 */ /* 0x020fe20000410000 */
[----:B------:R-:W-:Y:S01]  /*14590*/  BSSY.RECONVERGENT B2, `(.L_x_57443) ;  /* 0x000004b000027945 */ /* 0x000fe20003800200 */
[----:B------:R-:W-:Y:S02]  /*145a0*/  IMAD.MOV.U32 R153, RZ, RZ, 0x2 ;  /* 0x00000002ff997424 */ /* 0x000fe400078e00ff */
[----:B------:R-:W-:Y:S01]  /*145b0*/  FFMA.FTZ R105, R114, R161, 1.1641532182693481445e-10 ;  /* 0x2f00000072697423 */ /* 0x000fe200000100a1 */
[----:B------:R-:W1:Y:S01]  /*145c0*/  LDC R160, c[0x0][0x404] ;  /* 0x00010100ffa07b82 */ /* 0x000e620000000800 */
[----:B------:R-:W-:Y:S01]  /*145d0*/  MOV R114, R104 ;  /* 0x0000006800727202 */ /* 0x000fe20000000f00 */
[----:B0-----:R-:W-:-:S02]  /*145e0*/  FMUL.FTZ R28, R28, R159 ;  /* 0x0000009f1c1c7220 */ /* 0x001fc40000410000 */
        /* <DEDUP_REMOVED lines=13> */
.L_x_57445:
        /* <DEDUP_REMOVED lines=13> */
.L_x_57447:
[----:B------:R-:W-:Y:S05]  /*14790*/  BSYNC.RECONVERGENT B3 ;  /* 0x0000000000037941 */ /* 0x000fea0003800200 */
.L_x_57446:
        /* <DEDUP_REMOVED lines=42> */
.L_x_57444:
[----:B------:R-:W-:Y:S05]  /*14a40*/  BSYNC.RECONVERGENT B2 ;  /* 0x0000000000027941 */ /* 0x000fea0003800200 */
.L_x_57443:
        /* <DEDUP_REMOVED lines=21> */
.L_x_57450:
        /* <DEDUP_REMOVED lines=13> */
.L_x_57452:
[----:B------:R-:W-:Y:S05]  /*14c70*/  BSYNC.RECONVERGENT B3 ;  /* 0x0000000000037941 */ /* 0x000fea0003800200 */
.L_x_57451:
        /* <DEDUP_REMOVED lines=42> */
.L_x_57449:
[----:B------:R-:W-:Y:S05]  /*14f20*/  BSYNC.RECONVERGENT B2 ;  /* 0x0000000000027941 */ /* 0x000fea0003800200 */
.L_x_57448:
        /* <DEDUP_REMOVED lines=21> */
.L_x_57455:
        /* <DEDUP_REMOVED lines=13> */
.L_x_57457:
[----:B------:R-:W-:Y:S05]  /*15150*/  BSYNC.RECONVERGENT B3 ;  /* 0x0000000000037941 */ /* 0x000fea0003800200 */
.L_x_57456:
        /* <DEDUP_REMOVED lines=42> */
.L_x_57454:
[----:B------:R-:W-:Y:S05]  /*15400*/  BSYNC.RECONVERGENT B2 ;  /* 0x0000000000027941 */ /* 0x000fea0003800200 */
.L_x_57453:
        /* <DEDUP_REMOVED lines=9> */
.L_x_57437:
        /* <DEDUP_REMOVED lines=16> */
.L_x_57461:
        /* <DEDUP_REMOVED lines=13> */
.L_x_57463:
[----:B------:R-:W-:Y:S05]  /*15670*/  BSYNC.RECONVERGENT B3 ;  /* 0x0000000000037941 */ /* 0x000fea0003800200 */
.L_x_57462:
        /* <DEDUP_REMOVED lines=42> */
.L_x_57460:
[----:B------:R-:W-:Y:S05]  /*15920*/  BSYNC.RECONVERGENT B2 ;  /* 0x0000000000027941 */ /* 0x000fea0003800200 */
.L_x_57459:
        /* <DEDUP_REMOVED lines=21> */
.L_x_57466:
        /* <DEDUP_REMOVED lines=13> */
.L_x_57468:
[----:B------:R-:W-:Y:S05]  /*15b50*/  BSYNC.RECONVERGENT B3 ;  /* 0x0000000000037941 */ /* 0x000fea0003800200 */
.L_x_57467:
        /* <DEDUP_REMOVED lines=42> */
.L_x_57465:
[----:B------:R-:W-:Y:S05]  /*15e00*/  BSYNC.RECONVERGENT B2 ;  /* 0x0000000000027941 */ /* 0x000fea0003800200 */
.L_x_57464:
        /* <DEDUP_REMOVED lines=18> */
.L_x_57471:
        /* <DEDUP_REMOVED lines=13> */
.L_x_57473:
[----:B------:R-:W-:Y:S05]  /*16000*/  BSYNC.RECONVERGENT B3 ;  /* 0x0000000000037941 */ /* 0x000fea0003800200 */
.L_x_57472:
        /* <DEDUP_REMOVED lines=40> */
[----:B------:R-:W-:Y:S01]  /*16290*/  MOV R29, R158 ;  /* 0x0000009e001d7202 */ /* 0x000fe20000000f00 */
[----:B------:R-:W-:-:S07]  /*162a0*/  IMAD.MOV.U32 R158, RZ, RZ, R28 ;  /* 0x000000ffff9e7224 */ /* 0x000fce00078e001c */
.L_x_57470:
[----:B------:R-:W-:Y:S05]  /*162b0*/  BSYNC.RECONVERGENT B2 ;  /* 0x0000000000027941 */ /* 0x000fea0003800200 */
.L_x_57469:
[----:B------:R-:W-:Y:S01]  /*162c0*/  ISETP.NE.AND P3, PT, R128, 0x1, PT ;  /* 0x000000018000780c */ /* 0x000fe20003f65270 */
[----:B------:R-:W-:Y:S01]  /*162d0*/  FMUL.FTZ R105, R30, R103 ;  /* 0x000000671e697220 */ /* 0x000fe20000410000 */
[----:B------:R-:W-:Y:S01]  /*162e0*/  I2FP.F32.U32 R29, R29 ;  /* 0x0000001d001d7245 */ /* 0x000fe20000201000 */
[----:B------:R-:W-:Y:S01]  /*162f0*/  BSSY.RECONVERGENT B2, `(.L_x_57474) ;  /* 0x0000047000027945 */ /* 0x000fe20003800200 */
[----:B------:R-:W-:Y:S02]  /*16300*/  IMAD.MOV.U32 R114, RZ, RZ, 0x2 ;  /* 0x00000002ff727424 */ /* 0x000fe400078e00ff */
[----:B------:R-:W-:Y:S01]  /*16310*/  FMUL.FTZ R30, R105, R152 ;  /* 0x00000098691e7220 */ /* 0x000fe20000410000 */
[----:B------:R-:W-:Y:S01]  /*16320*/  FFMA.FTZ R28, R29, R154, 1.1641532182693481445e-10 ;  /* 0x2f0000001d1c7423 */ /* 0x000fe2000001009a */
[----:B------:R-:W-:-:S04]  /*16330*/  MOV R29, R104 ;  /* 0x00000068001d7202 */ /* 0x000fc80000000f00 */
        /* <DEDUP_REMOVED lines=10> */
.L_x_57476:
        /* <DEDUP_REMOVED lines=13> */
.L_x_57478:
[----:B------:R-:W-:Y:S05]  /*164b0*/  BSYNC.RECONVERGENT B3 ;  /* 0x0000000000037941 */ /* 0x000fea0003800200 */
.L_x_57477:
        /* <DEDUP_REMOVED lines=42> */
.L_x_57475:
[----:B------:R-:W-:Y:S05]  /*16760*/  BSYNC.RECONVERGENT B2 ;  /* 0x0000000000027941 */ /* 0x000fea0003800200 */
.L_x_57474:
        /* <DEDUP_REMOVED lines=10> */
.L_x_57458:
[----:B------:R-:W0:Y:S01]  /*16810*/  LDC.64 R130, c[0x0][0x3a8] ;  /* 0x0000ea00ff827b82 */ /* 0x000e220000000a00 */
[----:B------:R-:W-:Y:S02]  /*16820*/  SEL R105, RZ, 0x1000000, !P3 ;  /* 0x01000000ff697807 */ /* 0x000fe40005800000 */
[----:B------:R-:W-:Y:S02]  /*16830*/  SEL R152, RZ, 0x10000, !P2 ;  /* 0x00010000ff987807 */ /* 0x000fe40005000000 */
[----:B------:R-:W-:Y:S02]  /*16840*/  SEL R153, RZ, 0x100, !P1 ;  /* 0x00000100ff997807 */ /* 0x000fe40004800000 */
[----:B------:R-:W-:Y:S01]  /*16850*/  SEL R154, RZ, 0x1, !P0 ;  /* 0x00000001ff9a7807 */ /* 0x000fe20004000000 */
[----:B------:R-:W1:Y:S01]  /*16860*/  LDC.64 R128, c[0x0][0x3b0] ;  /* 0x0000ec00ff807b82 */ /* 0x000e620000000a00 */
[----:B------:R-:W-:-:S05]  /*16870*/  IADD3 R105, PT, PT, R153, R105, R152 ;  /* 0x0000006999697210 */ /* 0x000fca0007ffe098 */
[----:B------:R-:W-:Y:S01]  /*16880*/  IMAD.IADD R153, R105, 0x1, R154 ;  /* 0x0000000169997824 */ /* 0x000fe200078e029a */
[----:B------:R-:W-:Y:S01]  /*16890*/  MOV R105, R158 ;  /* 0x0000009e00697202 */ /* 0x000fe20000000f00 */
[----:B0-----:R-:W-:-:S05]  /*168a0*/  IMAD.WIDE.U32 R130, R132, 0x10, R130 ;  /* 0x0000001084827825 */ /* 0x001fca00078e0082 */
[----:B------:R0:W-:Y:S01]  /*168b0*/  STG.E.128 desc[UR8][R130.64], R28 ;  /* 0x0000001c82007986 */ /* 0x0001e2000c101d08 */
[----:B-1----:R-:W-:-:S04]  /*168c0*/  IMAD.WIDE.U32 R128, R132, 0x4, R128 ;  /* 0x0000000484807825 */ /* 0x002fc800078e0080 */
[----:B------:R-:W-:Y:S01]  /*168d0*/  VIADD R132, R132, 0x20 ;  /* 0x0000002084847836 */ /* 0x000fe20000000000 */
[----:B------:R0:W-:Y:S06]  /*168e0*/  STG.E desc[UR8][R128.64], R153 ;  /* 0x0000009980007986 */ /* 0x0001ec000c101908 */
.L_x_57436:
[----:B------:R-:W-:Y:S05]  /*168f0*/  BSYNC.RECONVERGENT B1 ;  /* 0x0000000000017941 */ /* 0x000fea0003800200 */
.L_x_57435:
        /* <DEDUP_REMOVED lines=30> */
.L_x_57484:
        /* <DEDUP_REMOVED lines=13> */
.L_x_57486:
[----:B------:R-:W-:Y:S05]  /*16bb0*/  BSYNC.RECONVERGENT B3 ;  /* 0x0000000000037941 */ /* 0x000fea0003800200 */
.L_x_57485:
        /* <DEDUP_REMOVED lines=42> */
.L_x_57483:
[----:B------:R-:W-:Y:S05]  /*16e60*/  BSYNC.RECONVERGENT B2 ;  /* 0x0000000000027941 */ /* 0x000fea0003800200 */
.L_x_57482:
[----:B------:R-:W0:Y:S01]  /*16e70*/  LDC R159, c[0x0][0x408] ;  /* 0x00010200ff9f7b82 */ /* 0x000e220000000800 */
[----:B------:R-:W-:Y:S01]  /*16e80*/  I2FP.F32.U32 R114, R153 ;  /* 0x0000009900727245 */ /* 0x000fe20000201000 */
[----:B------:R-:W-:Y:S01]  /*16e90*/  IMAD.MOV.U32 R161, RZ, RZ, 0x2f800000 ;  /* 0x2f800000ffa17424 */ /* 0x000fe200078e00ff */
[----:B------:R-:W-:Y:S01]  /*16ea0*/  ISETP.NE.AND P1, PT, R152, 0x1, PT ;  /* 0x000000019800780c */ /* 0x000fe20003f25270 */
[----:B-----5:R-:W-:Y:S01]  /*16eb0*/  FMUL.FTZ R32, R32, R103 ;  /* 0x0000006720207220 */ /* 0x020fe20000410000 */
[----:B------:R-:W-:Y:S01]  /*16ec0*/  BSSY.RECONVERGENT B2, `(.L_x_57487) ;  /* 0x000004b000027945 */ /* 0x000fe20003800200 */
[----:B------:R-:W-:Y:S01]  /*16ed0*/  FFMA.FTZ R105, R114, R161, 1.1641532182693481445e-10 ;  /* 0x2f00000072697423 */ /* 0x000fe200000100a1 */
[----:B------:R-:W-:Y:S01]  /*16ee0*/  MOV R153, 0x2 ;  /* 0x0000000200997802 */ /* 0x000fe20000000f00 */
        /* <DEDUP_REMOVED lines=16> */
.L_x_57489:
        /* <DEDUP_REMOVED lines=13> */
.L_x_57491:
[----:B------:R-:W-:Y:S05]  /*170c0*/  BSYNC.RECONVERGENT B3 ;  /* 0x0000000000037941 */ /* 0x000fea0003800200 */
.L_x_57490:
        /* <DEDUP_REMOVED lines=42> */
.L_x_57488:
[----:B------:R-:W-:Y:S05]  /*17370*/  BSYNC.RECONVERGENT B2 ;  /* 0x0000000000027941 */ /* 0x000fea0003800200 */
.L_x_57487:
        /* <DEDUP_REMOVED lines=21> */
.L_x_57494:
        /* <DEDUP_REMOVED lines=13> */
.L_x_57496:
[----:B------:R-:W-:Y:S05]  /*175a0*/  BSYNC.RECONVERGENT B3 ;  /* 0x0000000000037941 */ /* 0x000fea0003800200 */
.L_x_57495:
        /* <DEDUP_REMOVED lines=42> */
.L_x_57493:
[----:B------:R-:W-:Y:S05]  /*17850*/  BSYNC.RECONVERGENT B2 ;  /* 0x0000000000027941 */ /* 0x000fea0003800200 */
.L_x_57492:
        /* <DEDUP_REMOVED lines=21> */
.L_x_57499:
        /* <DEDUP_REMOVED lines=13> */
.L_x_57501:
[----:B------:R-:W-:Y:S05]  /*17a80*/  BSYNC.RECONVERGENT B3 ;  /* 0x0000000000037941 */ /* 0x000fea0003800200 */
.L_x_57500:
        /* <DEDUP_REMOVED lines=42> */
.L_x_57498:
[----:B------:R-:W-:Y:S05]  /*17d30*/  BSYNC.RECONVERGENT B2 ;  /* 0x0000000000027941 */ /* 0x000fea0003800200 */
.L_x_57497:
        /* <DEDUP_REMOVED lines=9> */
.L_x_57481:
        /* <DEDUP_REMOVED lines=16> */
.L_x_57505:
        /* <DEDUP_REMOVED lines=13> */
.L_x_57507:
[----:B------:R-:W-:Y:S05]  /*17fa0*/  BSYNC.RECONVERGENT B3 ;  /* 0x0000000000037941 */ /* 0x000fea0003800200 */
.L_x_57506:
        /* <DEDUP_REMOVED lines=42> */
.L_x_57504:
[----:B------:R-:W-:Y:S05]  /*18250*/  BSYNC.RECONVERGENT B2 ;  /* 0x0000000000027941 */ /* 0x000fea0003800200 */
.L_x_57503:
[----:B------:R-:W0:Y:S01]  /*18260*/  LDC R152, c[0x0][0x408] ;  /* 0x00010200ff987b82 */ /* 0x000e220000000800 */
[----:B------:R-:W-:Y:S01]  /*18270*/  ISETP.NE.AND P1, PT, R129, 0x1, PT ;  /* 0x000000018100780c */ /* 0x000fe20003f25270 */
[----:B------:R-:W-:Y:S01]  /*18280*/  IMAD.MOV.U32 R154, RZ, RZ, 0x2f800000 ;  /* 0x2f800000ff9a7424 */ /* 0x000fe200078e00ff */
[----:B------:R-:W-:Y:S01]  /*18290*/  I2FP.F32.U32 R105, R128 ;  /* 0x0000008000697245 */ /* 0x000fe20000201000 */
[----:B-----5:R-:W-:Y:S01]  /*182a0*/  FMUL.FTZ R155, R32, R103 ;  /* 0x00000067209b7220 */ /* 0x020fe20000410000 */
[----:B------:R-:W-:Y:S01]  /*182b0*/  BSSY.RECONVERGENT B2, `(.L_x_57508) ;  /* 0x0000048000027945 */ /* 0x000fe20003800200 */
[----:B------:R-:W-:Y:S02]  /*182c0*/  MOV R114, 0x2 ;  /* 0x0000000200727802 */ /* 0x000fe40000000f00 */
[----:B------:R-:W1:Y:S01]  /*182d0*/  LDC R153, c[0x0][0x404] ;  /* 0x00010100ff997b82 */ /* 0x000e620000000800 */
[----:B------:R-:W-:Y:S01]  /*182e0*/  FFMA.FTZ R32, R105, R154, 1.1641532182693481445e-10 ;  /* 0x2f00000069207423 */ /* 0x000fe2000001009a */
[----:B------:R-:W-:-:S02]  /*182f0*/  IMAD.MOV.U32 R105, RZ, RZ, R104 ;  /* 0x000000ffff697224 */ /* 0x000fc400078e0068 */
[----:B0-----:R-:W-:Y:S02]  /*18300*/  FMUL.FTZ R155, R155, R152 ;  /* 0x000000989b9b7220 */ /* 0x001fe40000410000 */
[----:B-1----:R-:W-:Y:S01]  /*18310*/  FSETP.LE.FTZ.AND P0, PT, R32, R153, PT ;  /* 0x000000992000720b */ /* 0x002fe20003f13000 */
        /* <DEDUP_REMOVED lines=9> */
.L_x_57510:
        /* <DEDUP_REMOVED lines=13> */
.L_x_57512:
[----:B------:R-:W-:Y:S05]  /*18480*/  BSYNC.RECONVERGENT B3 ;  /* 0x0000000000037941 */ /* 0x000fea0003800200 */
.L_x_57511:
        /* <DEDUP_REMOVED lines=42> */
.L_x_57509:
[----:B------:R-:W-:Y:S05]  /*18730*/  BSYNC.RECONVERGENT B2 ;  /* 0x0000000000027941 */ /* 0x000fea0003800200 */
.L_x_57508:
        /* <DEDUP_REMOVED lines=18> */
.L_x_57515:
        /* <DEDUP_REMOVED lines=13> */
.L_x_57517:
[----:B------:R-:W-:Y:S05]  /*18930*/  BSYNC.RECONVERGENT B3 ;  /* 0x0000000000037941 */ /* 0x000fea0003800200 */
.L_x_57516:
        /* <DEDUP_REMOVED lines=42> */
.L_x_57514:
[----:B------:R-:W-:Y:S05]  /*18be0*/  BSYNC.RECONVERGENT B2 ;  /* 0x0000000000027941 */ /* 0x000fea0003800200 */
.L_x_57513:
[----:B------:R-:W-:Y:S01]  /*18bf0*/  ISETP.NE.AND P3, PT, R128, 0x1, PT ;  /* 0x000000018000780c */ /* 0x000fe20003f65270 */
[----:B------:R-:W-:Y:S01]  /*18c00*/  FMUL.FTZ R105, R34, R103 ;  /* 0x0000006722697220 */ /* 0x000fe20000410000 */
[----:B------:R-:W-:Y:S01]  /*18c10*/  I2FP.F32.U32 R33, R33 ;  /* 0x0000002100217245 */ /* 0x000fe20000201000 */
[----:B------:R-:W-:Y:S01]  /*18c20*/  BSSY.RECONVERGENT B2, `(.L_x_57518) ;  /* 0x0000047000027945 */ /* 0x000fe20003800200 */
[----:B------:R-:W-:Y:S02]  /*18c30*/  HFMA2 R114, -RZ, RZ, 0, 1.1920928955078125e-07 ;  /* 0x00000002ff727431 */ /* 0x000fe400000001ff */
        /* <DEDUP_REMOVED lines=13> */
.L_x_57520:
        /* <DEDUP_REMOVED lines=13> */
.L_x_57522:
[----:B------:R-:W-:Y:S05]  /*18de0*/  BSYNC.RECONVERGENT B3 ;  /* 0x0000000000037941 */ /* 0x000fea0003800200 */
.L_x_57521:
        /* <DEDUP_REMOVED lines=42> */
.L_x_57519:
[----:B------:R-:W-:Y:S05]  /*19090*/  BSYNC.RECONVERGENT B2 ;  /* 0x0000000000027941 */ /* 0x000fea0003800200 */
.L_x_57518:
        /* <DEDUP_REMOVED lines=10> */
.L_x_57502:
        /* <DEDUP_REMOVED lines=14> */
.L_x_57480:
[----:B------:R-:W-:Y:S05]  /*19220*/  BSYNC.RECONVERGENT B1 ;  /* 0x0000000000017941 */ /* 0x000fea0003800200 */
.L_x_57479:
        /* <DEDUP_REMOVED lines=30> */
.L_x_57528:
        /* <DEDUP_REMOVED lines=13> */
.L_x_57530:
[----:B------:R-:W-:Y:S05]  /*194e0*/  BSYNC.RECONVERGENT B3 ;  /* 0x0000000000037941 */ /* 0x000fea0003800200 */
.L_x_57529:
        /* <DEDUP_REMOVED lines=42> */
.L_x_57527:
[----:B------:R-:W-:Y:S05]  /*19790*/  BSYNC.RECONVERGENT B2 ;  /* 0x0000000000027941 */ /* 0x000fea0003800200 */
.L_x_57526:
        /* <DEDUP_REMOVED lines=24> */
.L_x_57533:
        /* <DEDUP_REMOVED lines=13> */
.L_x_57535:
[----:B------:R-:W-:Y:S05]  /*199f0*/  BSYNC.RECONVERGENT B3 ;  /* 0x0000000000037941 */ /* 0x000fea0003800200 */
.L_x_57534:
        /* <DEDUP_REMOVED lines=42> */
.L_x_57532:
[----:B------:R-:W-:Y:S05]  /*19ca0*/  BSYNC.RECONVERGENT B2 ;  /* 0x0000000000027941 */ /* 0x000fea0003800200 */
.L_x_57531:
        /* <DEDUP_REMOVED lines=21> */
.L_x_57538:
        /* <DEDUP_REMOVED lines=13> */
.L_x_57540:
[----:B------:R-:W-:Y:S05]  /*19ed0*/  BSYNC.RECONVERGENT B3 ;  /* 0x0000000000037941 */ /* 0x000fea0003800200 */
.L_x_57539:
        /* <DEDUP_REMOVED lines=42> */
.L_x_57537:
[----:B------:R-:W-:Y:S05]  /*1a180*/  BSYNC.RECONVERGENT B2 ;  /* 0x0000000000027941 */ /* 0x000fea0003800200 */
.L_x_57536:
        /* <DEDUP_REMOVED lines=21> */
.L_x_57543:
        /* <DEDUP_REMOVED lines=13> */
.L_x_57545:
[----:B------:R-:W-:Y:S05]  /*1a3b0*/  BSYNC.RECONVERGENT B3 ;  /* 0x0000000000037941 */ /* 0x000fea0003800200 */
.L_x_57544:
        /* <DEDUP_REMOVED lines=42> */
.L_x_57542:
[----:B------:R-:W-:Y:S05]  /*1a660*/  BSYNC.RECONVERGENT B2 ;  /* 0x0000000000027941 */ /* 0x000fea0003800200 */
.L_x_57541:
        /* <DEDUP_REMOVED lines=9> */
.L_x_57525:
        /* <DEDUP_REMOVED lines=16> */
.L_x_57549:
        /* <DEDUP_REMOVED lines=13> */
.L_x_57551:
[----:B------:R-:W-:Y:S05]  /*1a8d0*/  BSYNC.RECONVERGENT B3 ;  /* 0x0000000000037941 */ /* 0x000fea0003800200 */
.L_x_57550:
        /* <DEDUP_REMOVED lines=42> */
.L_x_57548:
[----:B------:R-:W-:Y:S05]  /*1ab80*/  BSYNC.RECONVERGENT B2 ;  /* 0x0000000000027941 */ /* 0x000fea0003800200 */
.L_x_57547:
        /* <DEDUP_REMOVED lines=21> */
.L_x_57554:
        /* <DEDUP_REMOVED lines=13> */
.L_x_57556:
[----:B------:R-:W-:Y:S05]  /*1adb0*/  BSYNC.RECONVERGENT B3 ;  /* 0x0000000000037941 */ /* 0x000fea0003800200 */
.L_x_57555:
        /* <DEDUP_REMOVED lines=42> */
.L_x_57553:
[----:B------:R-:W-:Y:S05]  /*1b060*/  BSYNC.RECONVERGENT B2 ;  /* 0x0000000000027941 */ /* 0x000fea0003800200 */
.L_x_57552:
        /* <DEDUP_REMOVED lines=18> */
.L_x_57559:
        /* <DEDUP_REMOVED lines=13> */
.L_x_57561:
[----:B------:R-:W-:Y:S05]  /*1b260*/  BSYNC.RECONVERGENT B3 ;  /* 0x0000000000037941 */ /* 0x000fea0003800200 */
.L_x_57560:
        /* <DEDUP_REMOVED lines=42> */
.L_x_57558:
[----:B------:R-:W-:Y:S05]  /*1b510*/  BSYNC.RECONVERGENT B2 ;  /* 0x0000000000027941 */ /* 0x000fea0003800200 */
.L_x_57557:
        /* <DEDUP_REMOVED lines=18> */
.L_x_57564:
        /* <DEDUP_REMOVED lines=13> */
.L_x_57566:
[----:B------:R-:W-:Y:S05]  /*1b710*/  BSYNC.RECONVERGENT B3 ;  /* 0x0000000000037941 */ /* 0x000fea0003800200 */
.L_x_57565:
        /* <DEDUP_REMOVED lines=42> */
.L_x_57563:
[----:B------:R-:W-:Y:S05]  /*1b9c0*/  BSYNC.RECONVERGENT B2 ;  /* 0x0000000000027941 */ /* 0x000fea0003800200 */
.L_x_57562:
        /* <DEDUP_REMOVED lines=10> */
.L_x_57546:
        /* <DEDUP_REMOVED lines=14> */
.L_x_57524:
[----:B------:R-:W-:Y:S05]  /*1bb50*/  BSYNC.RECONVERGENT B1 ;  /* 0x0000000000017941 */ /* 0x000fea0003800200 */
.L_x_57523:
        /* <DEDUP_REMOVED lines=30> */
.L_x_57572:
        /* <DEDUP_REMOVED lines=13> */
.L_x_57574:
[----:B------:R-:W-:Y:S05]  /*1be10*/  BSYNC.RECONVERGENT B3 ;  /* 0x0000000000037941 */ /* 0x000fea0003800200 */
.L_x_57573:
        /* <DEDUP_REMOVED lines=42> */
.L_x_57571:
[----:B------:R-:W-:Y:S05]  /*1c0c0*/  BSYNC.RECONVERGENT B2 ;  /* 0x0000000000027941 */ /* 0x000fea0003800200 */
.L_x_57570:
        /* <DEDUP_REMOVED lines=24> */
.L_x_57577:
        /* <DEDUP_REMOVED lines=13> */
.L_x_57579:
[----:B------:R-:W-:Y:S05]  /*1c320*/  BSYNC.RECONVERGENT B3 ;  /* 0x0000000000037941 */ /* 0x000fea0003800200 */
.L_x_57578:
        /* <DEDUP_REMOVED lines=42> */
.L_x_57576:
[----:B------:R-:W-:Y:S05]  /*1c5d0*/  BSYNC.RECONVERGENT B2 ;  /* 0x0000000000027941 */ /* 0x000fea0003800200 */
.L_x_57575:
        /* <DEDUP_REMOVED lines=21> */
.L_x_57582:
        /* <DEDUP_REMOVED lines=13> */
.L_x_57584:
[----:B------:R-:W-:Y:S05]  /*1c800*/  BSYNC.RECONVERGENT B3 ;  /* 0x0000000000037941 */ /* 0x000fea0003800200 */
.L_x_57583:
        /* <DEDUP_REMOVED lines=42> */
.L_x_57581:
[----:B------:R-:W-:Y:S05]  /*1cab0*/  BSYNC.RECONVERGENT B2 ;  /* 0x0000000000027941 */ /* 0x000fea0003800200 */
.L_x_57580:
        /* <DEDUP_REMOVED lines=21> */
.L_x_57587:
        /* <DEDUP_REMOVED lines=13> */
.L_x_57589:
[----:B------:R-:W-:Y:S05]  /*1cce0*/  BSYNC.RECONVERGENT B3 ;  /* 0x0000000000037941 */ /* 0x000fea0003800200 */
.L_x_57588:
        /* <DEDUP_REMOVED lines=42> */
.L_x_57586:
[----:B------:R-:W-:Y:S05]  /*1cf90*/  BSYNC.RECONVERGENT B2 ;  /* 0x0000000000027941 */ /* 0x000fea0003800200 */
.L_x_57585:
        /* <DEDUP_REMOVED lines=9> */
.L_x_57569:
        /* <DEDUP_REMOVED lines=16> */
.L_x_57593:
        /* <DEDUP_REMOVED lines=13> */
.L_x_57595:
[----:B------:R-:W-:Y:S05]  /*1d200*/  BSYNC.RECONVERGENT B3 ;  /* 0x0000000000037941 */ /* 0x000fea0003800200 */
.L_x_57594:
        /* <DEDUP_REMOVED lines=42> */
.L_x_57592:
[----:B------:R-:W-:Y:S05]  /*1d4b0*/  BSYNC.RECONVERGENT B2 ;  /* 0x0000000000027941 */ /* 0x000fea0003800200 */
.L_x_57591:
        /* <DEDUP_REMOVED lines=21> */
.L_x_57598:
        /* <DEDUP_REMOVED lines=13> */
.L_x_57600:
[----:B------:R-:W-:Y:S05]  /*1d6e0*/  BSYNC.RECONVERGENT B3 ;  /* 0x0000000000037941 */ /* 0x000fea0003800200 */
.L_x_57599:
        /* <DEDUP_REMOVED lines=42> */
.L_x_57597:
[----:B------:R-:W-:Y:S05]  /*1d990*/  BSYNC.RECONVERGENT B2 ;  /* 0x0000000000027941 */ /* 0x000fea0003800200 */
.L_x_57596:
        /* <DEDUP_REMOVED lines=18> */
.L_x_57603:
        /* <DEDUP_REMOVED lines=13> */
.L_x_57605:
[----:B------:R-:W-:Y:S05]  /*1db90*/  BSYNC.RECONVERGENT B3 ;  /* 0x0000000000037941 */ /* 0x000fea0003800200 */
.L_x_57604:
        /* <DEDUP_REMOVED lines=42> */
.L_x_57602:
[----:B------:R-:W-:Y:S05]  /*1de40*/  BSYNC.RECONVERGENT B2 ;  /* 0x0000000000027941 */ /* 0x000fea0003800200 */
.L_x_57601:
        /* <DEDUP_REMOVED lines=18> */
.L_x_57608:
        /* <DEDUP_REMOVED lines=13> */
.L_x_57610:
[----:B------:R-:W-:Y:S05]  /*1e040*/  BSYNC.RECONVERGENT B3 ;  /* 0x0000000000037941 */ /* 0x000fea0003800200 */
.L_x_57609:
        /* <DEDUP_REMOVED lines=42> */
.L_x_57607:
[----:B------:R-:W-:Y:S05]  /*1e2f0*/  BSYNC.RECONVERGENT B2 ;  /* 0x0000000000027941 */ /* 0x000fea0003800200 */
.L_x_57606:
        /* <DEDUP_REMOVED lines=10> */
.L_x_57590:
        /* <DEDUP_REMOVED lines=14> */
.L_x_57568:
[----:B------:R-:W-:Y:S05]  /*1e480*/  BSYNC.RECONVERGENT B1 ;  /* 0x0000000000017941 */ /* 0x000fea0003800200 */
.L_x_57567:
        /* <DEDUP_REMOVED lines=30> */
.L_x_57616:
        /* <DEDUP_REMOVED lines=13> */
.L_x_57618:
[----:B------:R-:W-:Y:S05]  /*1e740*/  BSYNC.RECONVERGENT B3 ;  /* 0x0000000000037941 */ /* 0x000fea0003800200 */
.L_x_57617:
        /* <DEDUP_REMOVED lines=42> */
.L_x_57615:
[----:B------:R-:W-:Y:S05]  /*1e9f0*/  BSYNC.RECONVERGENT B2 ;  /* 0x0000000000027941 */ /* 0x000fea0003800200 */
.L_x_57614:
        /* <DEDUP_REMOVED lines=24> */
.L_x_57621:
        /* <DEDUP_REMOVED lines=13> */
.L_x_57623:
[----:B------:R-:W-:Y:S05]  /*1ec50*/  BSYNC.RECONVERGENT B3 ;  /* 0x0000000000037941 */ /* 0x000fea0003800200 */
.L_x_57622:
        /* <DEDUP_REMOVED lines=42> */
.L_x_57620:
[----:B------:R-:W-:Y:S05]  /*1ef00*/  BSYNC.RECONVERGENT B2 ;  /* 0x0000000000027941 */ /* 0x000fea0003800200 */
.L_x_57619:
        /* <DEDUP_REMOVED lines=21> */
.L_x_57626:
        /* <DEDUP_REMOVED lines=13> */
.L_x_57628:
[----:B------:R-:W-:Y:S05]  /*1f130*/  BSYNC.RECONVERGENT B3 ;  /* 0x0000000000037941 */ /* 0x000fea0003800200 */
.L_x_57627:
        /* <DEDUP_REMOVED lines=42> */
.L_x_57625:
[----:B------:R-:W-:Y:S05]  /*1f3e0*/  BSYNC.RECONVERGENT B2 ;  /* 0x0000000000027941 */ /* 0x000fea0003800200 */
.L_x_57624:
        /* <DEDUP_REMOVED lines=21> */
.L_x_57631:
        /* <DEDUP_REMOVED lines=13> */
.L_x_57633:
[----:B------:R-:W-:Y:S05]  /*1f610*/  BSYNC.RECONVERGENT B3 ;  /* 0x0000000000037941 */ /* 0x000fea0003800200 */
.L_x_57632:
        /* <DEDUP_REMOVED lines=42> */
.L_x_57630:
[----:B------:R-:W-:Y:S05]  /*1f8c0*/  BSYNC.RECONVERGENT B2 ;  /* 0x0000000000027941 */ /* 0x000fea0003800200 */
.L_x_57629:
        /* <DEDUP_REMOVED lines=9> */
.L_x_57613:
        /* <DEDUP_REMOVED lines=16> */
.L_x_57637:
        /* <DEDUP_REMOVED lines=13> */
.L_x_57639:
[----:B------:R-:W-:Y:S05]  /*1fb30*/  BSYNC.RECONVERGENT B3 ;  /* 0x0000000000037941 */ /* 0x000fea0003800200 */
.L_x_57638:
        /* <DEDUP_REMOVED lines=42> */
.L_x_57636:
[----:B------:R-:W-:Y:S05]  /*1fde0*/  BSYNC.RECONVERGENT B2 ;  /* 0x0000000000027941 */ /* 0x000fea0003800200 */
.L_x_57635:
        /* <DEDUP_REMOVED lines=21> */
.L_x_57642:
        /* <DEDUP_REMOVED lines=13> */
.L_x_57644:
[----:B------:R-:W-:Y:S05]  /*20010*/  BSYNC.RECONVERGENT B3 ;  /* 0x0000000000037941 */ /* 0x000fea0003800200 */
.L_x_57643:
        /* <DEDUP_REMOVED lines=42> */
.L_x_57641:
[----:B------:R-:W-:Y:S05]  /*202c0*/  BSYNC.RECONVERGENT B2 ;  /* 0x0000000000027941 */ /* 0x000fea0003800200 */
.L_x_57640:
        /* <DEDUP_REMOVED lines=18> */
.L_x_57647:
        /* <DEDUP_REMOVED lines=13> */
.L_x_57649:
[----:B------:R-:W-:Y:S05]  /*204c0*/  BSYNC.RECONVERGENT B3 ;  /* 0x0000000000037941 */ /* 0x000fea0003800200 */
.L_x_57648:
        /* <DEDUP_REMOVED lines=42> */
.L_x_57646:
[----:B------:R-:W-:Y:S05]  /*20770*/  BSYNC.RECONVERGENT B2 ;  /* 0x0000000000027941 */ /* 0x000fea0003800200 */
.L_x_57645:
        /* <DEDUP_REMOVED lines=18> */
.L_x_57652:
        /* <DEDUP_REMOVED lines=13> */
.L_x_57654:
[----:B------:R-:W-:Y:S05]  /*20970*/  BSYNC.RECONVERGENT B3 ;  /* 0x0000000000037941 */ /* 0x000fea0003800200 */
.L_x_57653:
        /* <DEDUP_REMOVED lines=42> */
.L_x_57651:
[----:B------:R-:W-:Y:S05]  /*20c20*/  BSYNC.RECONVERGENT B2 ;  /* 0x0000000000027941 */ /* 0x000fea0003800200 */
.L_x_57650:
        /* <DEDUP_REMOVED lines=10> */
.L_x_57634:
        /* <DEDUP_REMOVED lines=14> */
.L_x_57612:
[----:B------:R-:W-:Y:S05]  /*20db0*/  BSYNC.RECONVERGENT B1 ;  /* 0x0000000000017941 */ /* 0x000fea0003800200 */
.L_x_57611:
        /* <DEDUP_REMOVED lines=30> */
.L_x_57660:
        /* <DEDUP_REMOVED lines=13> */
.L_x_57662:
[----:B------:R-:W-:Y:S05]  /*21070*/  BSYNC.RECONVERGENT B3 ;  /* 0x0000000000037941 */ /* 0x000fea0003800200 */
.L_x_57661:
        /* <DEDUP_REMOVED lines=42> */
.L_x_57659:
[----:B------:R-:W-:Y:S05]  /*21320*/  BSYNC.RECONVERGENT B2 ;  /* 0x0000000000027941 */ /* 0x000fea0003800200 */
.L_x_57658:
        /* <DEDUP_REMOVED lines=24> */
.L_x_57665:
        /* <DEDUP_REMOVED lines=13> */
.L_x_57667:
[----:B------:R-:W-:Y:S05]  /*21580*/  BSYNC.RECONVERGENT B3 ;  /* 0x0000000000037941 */ /* 0x000fea0003800200 */
.L_x_57666:
        /* <DEDUP_REMOVED lines=42> */
.L_x_57664:
[----:B------:R-:W-:Y:S05]  /*21830*/  BSYNC.RECONVERGENT B2 ;  /* 0x0000000000027941 */ /* 0x000fea0003800200 */
.L_x_57663:
        /* <DEDUP_REMOVED lines=21> */
.L_x_57670:
        /* <DEDUP_REMOVED lines=13> */
.L_x_57672:
[----:B------:R-:W-:Y:S05]  /*21a60*/  BSYNC.RECONVERGENT B3 ;  /* 0x0000000000037941 */ /* 0x000fea0003800200 */
.L_x_57671:
        /* <DEDUP_REMOVED lines=42> */
.L_x_57669:
[----:B------:R-:W-:Y:S05]  /*21d10*/  BSYNC.RECONVERGENT B2 ;  /* 0x0000000000027941 */ /* 0x000fea0003800200 */
.L_x_57668:
        /* <DEDUP_REMOVED lines=21> */
.L_x_57675:
        /* <DEDUP_REMOVED lines=13> */
.L_x_57677:
[----:B------:R-:W-:Y:S05]  /*21f40*/  BSYNC.RECONVERGENT B3 ;  /* 0x0000000000037941 */ /* 0x000fea0003800200 */
.L_x_57676:
        /* <DEDUP_REMOVED lines=42> */
.L_x_57674:
[----:B------:R-:W-:Y:S05]  /*221f0*/  BSYNC.RECONVERGENT B2 ;  /* 0x0000000000027941 */ /* 0x000fea0003800200 */
.L_x_57673:
        /* <DEDUP_REMOVED lines=9> */
.L_x_57657:
        /* <DEDUP_REMOVED lines=16> */
.L_x_57681:
        /* <DEDUP_REMOVED lines=13> */
.L_x_57683:
[----:B------:R-:W-:Y:S05]  /*22460*/  BSYNC.RECONVERGENT B3 ;  /* 0x0000000000037941 */ /* 0x000fea0003800200 */
.L_x_57682:
        /* <DEDUP_REMOVED lines=42> */
.L_x_57680:
[----:B------:R-:W-:Y:S05]  /*22710*/  BSYNC.RECONVERGENT B2 ;  /* 0x0000000000027941 */ /* 0x000fea0003800200 */
.L_x_57679:
        /* <DEDUP_REMOVED lines=21> */
.L_x_57686:
        /* <DEDUP_REMOVED lines=13> */
.L_x_57688:
[----:B------:R-:W-:Y:S05]  /*22940*/  BSYNC.RECONVERGENT B3 ;  /* 0x0000000000037941 */ /* 0x000fea0003800200 */
.L_x_57687:
        /* <DEDUP_REMOVED lines=42> */
.L_x_57685:
[----:B------:R-:W-:Y:S05]  /*22bf0*/  BSYNC.RECONVERGENT B2 ;  /* 0x0000000000027941 */ /* 0x000fea0003800200 */
.L_x_57684:
        /* <DEDUP_REMOVED lines=18> */
.L_x_57691:
        /* <DEDUP_REMOVED lines=13> */
.L_x_57693:
[----:B------:R-:W-:Y:S05]  /*22df0*/  BSYNC.RECONVERGENT B3 ;  /* 0x0000000000037941 */ /* 0x000fea0003800200 */
.L_x_57692:
        /* <DEDUP_REMOVED lines=42> */
.L_x_57690:
[----:B------:R-:W-:Y:S05]  /*230a0*/  BSYNC.RECONVERGENT B2 ;  /* 0x0000000000027941 */ /* 0x000fea0003800200 */
.L_x_57689:
        /* <DEDUP_REMOVED lines=18> */
.L_x_57696:
        /* <DEDUP_REMOVED lines=13> */
.L_x_57698:
[----:B------:R-:W-:Y:S05]  /*232a0*/  BSYNC.RECONVERGENT B3 ;  /* 0x0000000000037941 */ /* 0x000fea0003800200 */
.L_x_57697:
        /* <DEDUP_REMOVED lines=42> */
.L_x_57695:
[----:B------:R-:W-:Y:S05]  /*23550*/  BSYNC.RECONVERGENT B2 ;  /* 0x0000000000027941 */ /* 0x000fea0003800200 */
.L_x_57694:
        /* <DEDUP_REMOVED lines=10> */
.L_x_57678:
        /* <DEDUP_REMOVED lines=14> */
.L_x_57656:
[----:B------:R-:W-:Y:S05]  /*236e0*/  BSYNC.RECONVERGENT B1 ;  /* 0x0000000000017941 */ /* 0x000fea0003800200 */
.L_x_57655:
        /* <DEDUP_REMOVED lines=30> */
.L_x_57704:
        /* <DEDUP_REMOVED lines=13> */
.L_x_57706:
[----:B------:R-:W-:Y:S05]  /*239a0*/  BSYNC.RECONVERGENT B3 ;  /* 0x0000000000037941 */ /* 0x000fea0003800200 */
.L_x_57705:
        /* <DEDUP_REMOVED lines=42> */
.L_x_57703:
[----:B------:R-:W-:Y:S05]  /*23c50*/  BSYNC.RECONVERGENT B2 ;  /* 0x0000000000027941 */ /* 0x000fea0003800200 */
.L_x_57702:
        /* <DEDUP_REMOVED lines=24> */
.L_x_57709:
        /* <DEDUP_REMOVED lines=13> */
.L_x_57711:
[----:B------:R-:W-:Y:S05]  /*23eb0*/  BSYNC.RECONVERGENT B3 ;  /* 0x0000000000037941 */ /* 0x000fea0003800200 */
.L_x_57710:
        /* <DEDUP_REMOVED lines=42> */
.L_x_57708:
[----:B------:R-:W-:Y:S05]  /*24160*/  BSYNC.RECONVERGENT B2 ;  /* 0x0000000000027941 */ /* 0x000fea0003800200 */
.L_x_57707:
        /* <DEDUP_REMOVED lines=21> */
.L_x_57714:
        /* <DEDUP_REMOVED lines=13> */
.L_x_57716:
[----:B------:R-:W-:Y:S05]  /*24390*/  BSYNC.RECONVERGENT B3 ;  /* 0x0000000000037941 */ /* 0x000fea0003800200 */
.L_x_57715:
        /* <DEDUP_REMOVED lines=42> */
.L_x_57713:
[----:B------:R-:W-:Y:S05]  /*24640*/  BSYNC.RECONVERGENT B2 ;  /* 0x0000000000027941 */ /* 0x000fea0003800200 */
.L_x_57712:
        /* <DEDUP_REMOVED lines=21> */
.L_x_57719:
        /* <DEDUP_REMOVED lines=13> */
.L_x_57721:
[----:B------:R-:W-:Y:S05]  /*24870*/  BSYNC.RECONVERGENT B3 ;  /* 0x0000000000037941 */ /* 0x000fea0003800200 */
.L_x_57720:
        /* <DEDUP_REMOVED lines=42> */
.L_x_57718:
[----:B------:R-:W-:Y:S05]  /*24b20*/  BSYNC.RECONVERGENT B2 ;  /* 0x0000000000027941 */ /* 0x000fea0003800200 */
.L_x_57717:
        /* <DEDUP_REMOVED lines=9> */
.L_x_57701:
        /* <DEDUP_REMOVED lines=16> */
.L_x_57725:
        /* <DEDUP_REMOVED lines=13> */
.L_x_57727:
[----:B------:R-:W-:Y:S05]  /*24d90*/  BSYNC.RECONVERGENT B3 ;  /* 0x0000000000037941 */ /* 0x000fea0003800200 */
.L_x_57726:
        /* <DEDUP_REMOVED lines=42> */
.L_x_57724:
[----:B------:R-:W-:Y:S05]  /*25040*/  BSYNC.RECONVERGENT B2 ;  /* 0x0000000000027941 */ /* 0x000fea0003800200 */
.L_x_57723:
        /* <DEDUP_REMOVED lines=21> */
.L_x_57730:
        /* <DEDUP_REMOVED lines=13> */
.L_x_57732:
[----:B------:R-:W-:Y:S05]  /*25270*/  BSYNC.RECONVERGENT B3 ;  /* 0x0000000000037941 */ /* 0x000fea0003800200 */
.L_x_57731:
        /* <DEDUP_REMOVED lines=42> */
.L_x_57729:
[----:B------:R-:W-:Y:S05]  /*25520*/  BSYNC.RECONVERGENT B2 ;  /* 0x0000000000027941 */ /* 0x000fea0003800200 */
.L_x_57728:
        /* <DEDUP_REMOVED lines=18> */
.L_x_57735:
        /* <DEDUP_REMOVED lines=13> */
.L_x_57737:
[----:B------:R-:W-:Y:S05]  /*25720*/  BSYNC.RECONVERGENT B3 ;  /* 0x0000000000037941 */ /* 0x000fea0003800200 */
.L_x_57736:
        /* <DEDUP_REMOVED lines=42> */
.L_x_57734:
[----:B------:R-:W-:Y:S05]  /*259d0*/  BSYNC.RECONVERGENT B2 ;  /* 0x0000000000027941 */ /* 0x000fea0003800200 */
.L_x_57733:
[----:B------:R-:W-:Y:S01]  /*259e0*/  ISETP.NE.AND P3, PT, R130, 0x1, PT ;  /* 0x000000018200780c */ /* 0x000fe20003f65270 */
[----:B------:R-:W-:Y:S01]  /*259f0*/  FMUL.FTZ R105, R54, R103 ;  /* 0x0000006736697220 */ /* 0x000fe20000410000 */
[----:B------:R-:W-:Y:S01]  /*25a00*/  I2FP.F32.U32 R53, R53 ;  /* 0x0000003500357245 */ /* 0x000fe20000201000 */
[----:B------:R-:W-:Y:S02]  /*25a10*/  BSSY.RECONVERGENT B2, `(.L_x_57738) ;  /* 0x0000047000027945 */ /* 0x000fe40003800200 */
[----:B------:R-:W-:Y:S02]  /*25a20*/  FMUL.FTZ R54, R105, R154 ;  /* 0x0000009a69367220 */ /* 0x000fe40000410000 */
[----:B------:R-:W-:Y:S01]  /*25a30*/  FFMA.FTZ R52, R53, R114, 1.1641532182693481445e-10 ;  /* 0x2f00000035347423 */ /* 0x000fe20000010072 */
[----:B------:R-:W-:Y:S01]  /*25a40*/  IMAD.MOV.U32 R114, RZ, RZ, 0x2 ;  /* 0x00000002ff727424 */ /* 0x000fe200078e00ff */
[----:B------:R-:W-:-:S03]  /*25a50*/  MOV R53, R104 ;  /* 0x0000006800357202 */ /* 0x000fc60000000f00 */
        /* <DEDUP_REMOVED lines=10> */
.L_x_57740:
        /* <DEDUP_REMOVED lines=13> */
.L_x_57742:
[----:B------:R-:W-:Y:S05]  /*25bd0*/  BSYNC.RECONVERGENT B3 ;  /* 0x0000000000037941 */ /* 0x000fea0003800200 */
.L_x_57741:
        /* <DEDUP_REMOVED lines=42> */
.L_x_57739:
[----:B------:R-:W-:Y:S05]  /*25e80*/  BSYNC.RECONVERGENT B2 ;  /* 0x0000000000027941 */ /* 0x000fea0003800200 */
.L_x_57738:
[----:B------:R-:W-:Y:S01]  /*25e90*/  I2FP.F32.U32 R52, R53 ;  /* 0x0000003500347245 */ /* 0x000fe20000201000 */
[----:B------:R-:W-:Y:S02]  /*25ea0*/  IMAD.MOV.U32 R53, RZ, RZ, 0x2f800000 ;  /* 0x2f800000ff357424 */ /* 0x000fe400078e00ff */
[----:B------:R-:W-:Y:S01]  /*25eb0*/  FMUL.FTZ R55, R55, R103 ;  /* 0x0000006737377220 */ /* 0x000fe20000410000 */
[----:B------:R-:W-:Y:S01]  /*25ec0*/  FSEL R54, R54, RZ, P2 ;  /* 0x000000ff36367208 */ /* 0x000fe20001000000 */
[----:B------:R-:W-:Y:S02]  /*25ed0*/  FFMA.FTZ R52, R52, R53, 1.1641532182693481445e-10 ;  /* 0x2f00000034347423 */ /* 0x000fe40000010035 */
[----:B------:R-:W-:Y:S01]  /*25ee0*/  FMUL.FTZ R55, R55, R154 ;  /* 0x0000009a37377220 */ /* 0x000fe20000410000 */
[----:B------:R-:W-:Y:S02]  /*25ef0*/  FSEL R53, R152, RZ, P1 ;  /* 0x000000ff98357208 */ /* 0x000fe40000800000 */
[----:B------:R-:W-:-:S02]  /*25f00*/  FSETP.GTU.FTZ.AND P3, PT, R52, R155, PT ;  /* 0x0000009b3400720b */ /* 0x000fc40003f7c000 */
[----:B------:R-:W-:Y:S02]  /*25f10*/  FSEL R52, R156, RZ, P0 ;  /* 0x000000ff9c347208 */ /* 0x000fe40000000000 */
[----:B------:R-:W-:Y:S02]  /*25f20*/  FSEL R55, R55, RZ, !P3 ;  /* 0x000000ff37377208 */ /* 0x000fe40005800000 */
[----:B------:R-:W-:-:S13]  /*25f30*/  PLOP3.LUT P3, PT, P3, PT, PT, 0x8, 0x80 ;  /* 0x000000000080781c */ /* 0x000fda0001f6e170 */
.L_x_57722:
        /* <DEDUP_REMOVED lines=14> */
.L_x_57700:
[----:B------:R-:W-:Y:S05]  /*26020*/  BSYNC.RECONVERGENT B1 ;  /* 0x0000000000017941 */ /* 0x000fea0003800200 */
.L_x_57699:
        /* <DEDUP_REMOVED lines=30> */
.L_x_57748:
        /* <DEDUP_REMOVED lines=13> */
.L_x_57750:
[----:B------:R-:W-:Y:S05]  /*262e0*/  BSYNC.RECONVERGENT B3 ;  /* 0x0000000000037941 */ /* 0x000fea0003800200 */
.L_x_57749:
        /* <DEDUP_REMOVED lines=42> */
.L_x_57747:
[----:B------:R-:W-:Y:S05]  /*26590*/  BSYNC.RECONVERGENT B2 ;  /* 0x0000000000027941 */ /* 0x000fea0003800200 */
.L_x_57746:
        /* <DEDUP_REMOVED lines=24> */
.L_x_57753:
        /* <DEDUP_REMOVED lines=13> */
.L_x_57755:
[----:B------:R-:W-:Y:S05]  /*267f0*/  BSYNC.RECONVERGENT B3 ;  /* 0x0000000000037941 */ /* 0x000fea0003800200 */
.L_x_57754:
        /* <DEDUP_REMOVED lines=42> */
.L_x_57752:
[----:B------:R-:W-:Y:S05]  /*26aa0*/  BSYNC.RECONVERGENT B2 ;  /* 0x0000000000027941 */ /* 0x000fea0003800200 */
.L_x_57751:
        /* <DEDUP_REMOVED lines=21> */
.L_x_57758:
        /* <DEDUP_REMOVED lines=13> */
.L_x_57760:
[----:B------:R-:W-:Y:S05]  /*26cd0*/  BSYNC.RECONVERGENT B3 ;  /* 0x0000000000037941 */ /* 0x000fea0003800200 */
.L_x_57759:
        /* <DEDUP_REMOVED lines=42> */
.L_x_57757:
[----:B------:R-:W-:Y:S05]  /*26f80*/  BSYNC.RECONVERGENT B2 ;  /* 0x0000000000027941 */ /* 0x000fea0003800200 */
.L_x_57756:
        /* <DEDUP_REMOVED lines=21> */
.L_x_57763:
        /* <DEDUP_REMOVED lines=13> */
.L_x_57765:
[----:B------:R-:W-:Y:S05]  /*271b0*/  BSYNC.RECONVERGENT B3 ;  /* 0x0000000000037941 */ /* 0x000fea0003800200 */
.L_x_57764:
        /* <DEDUP_REMOVED lines=42> */
.L_x_57762:
[----:B------:R-:W-:Y:S05]  /*27460*/  BSYNC.RECONVERGENT B2 ;  /* 0x0000000000027941 */ /* 0x000fea0003800200 */
.L_x_57761:
        /* <DEDUP_REMOVED lines=9> */
.L_x_57745:
        /* <DEDUP_REMOVED lines=16> */
.L_x_57769:
        /* <DEDUP_REMOVED lines=13> */
.L_x_57771:
[----:B------:R-:W-:Y:S05]  /*276d0*/  BSYNC.RECONVERGENT B3 ;  /* 0x0000000000037941 */ /* 0x000fea0003800200 */
.L_x_57770:
        /* <DEDUP_REMOVED lines=42> */
.L_x_57768:
[----:B------:R-:W-:Y:S05]  /*27980*/  BSYNC.RECONVERGENT B2 ;  /* 0x0000000000027941 */ /* 0x000fea0003800200 */
.L_x_57767:
        /* <DEDUP_REMOVED lines=21> */
.L_x_57774:
        /* <DEDUP_REMOVED lines=13> */
.L_x_57776:
[----:B------:R-:W-:Y:S05]  /*27bb0*/  BSYNC.RECONVERGENT B3 ;  /* 0x0000000000037941 */ /* 0x000fea0003800200 */
.L_x_57775:
        /* <DEDUP_REMOVED lines=42> */
.L_x_57773:
[----:B------:R-:W-:Y:S05]  /*27e60*/  BSYNC.RECONVERGENT B2 ;  /* 0x0000000000027941 */ /* 0x000fea0003800200 */
.L_x_57772:
        /* <DEDUP_REMOVED lines=18> */
.L_x_57779:
        /* <DEDUP_REMOVED lines=13> */
.L_x_57781:
[----:B------:R-:W-:Y:S05]  /*28060*/  BSYNC.RECONVERGENT B3 ;  /* 0x0000000000037941 */ /* 0x000fea0003800200 */
.L_x_57780:
        /* <DEDUP_REMOVED lines=42> */
.L_x_57778:
[----:B------:R-:W-:Y:S05]  /*28310*/  BSYNC.RECONVERGENT B2 ;  /* 0x0000000000027941 */ /* 0x000fea0003800200 */
.L_x_57777:
        /* <DEDUP_REMOVED lines=18> */
.L_x_57784:
        /* <DEDUP_REMOVED lines=13> */
.L_x_57786:
[----:B------:R-:W-:Y:S05]  /*28510*/  BSYNC.RECONVERGENT B3 ;  /* 0x0000000000037941 */ /* 0x000fea0003800200 */
.L_x_57785:
        /* <DEDUP_REMOVED lines=42> */
.L_x_57783:
[----:B------:R-:W-:Y:S05]  /*287c0*/  BSYNC.RECONVERGENT B2 ;  /* 0x0000000000027941 */ /* 0x000fea0003800200 */
.L_x_57782:
        /* <DEDUP_REMOVED lines=10> */
.L_x_57766:
        /* <DEDUP_REMOVED lines=14> */
.L_x_57744:
[----:B------:R-:W-:Y:S05]  /*28950*/  BSYNC.RECONVERGENT B1 ;  /* 0x0000000000017941 */ /* 0x000fea0003800200 */
.L_x_57743:
        /* <DEDUP_REMOVED lines=30> */
.L_x_57792:
        /* <DEDUP_REMOVED lines=13> */
.L_x_57794:
[----:B------:R-:W-:Y:S05]  /*28c10*/  BSYNC.RECONVERGENT B3 ;  /* 0x0000000000037941 */ /* 0x000fea0003800200 */
.L_x_57793:
        /* <DEDUP_REMOVED lines=42> */
.L_x_57791:
[----:B------:R-:W-:Y:S05]  /*28ec0*/  BSYNC.RECONVERGENT B2 ;  /* 0x0000000000027941 */ /* 0x000fea0003800200 */
.L_x_57790:
        /* <DEDUP_REMOVED lines=24> */
.L_x_57797:
        /* <DEDUP_REMOVED lines=13> */
.L_x_57799:
[----:B------:R-:W-:Y:S05]  /*29120*/  BSYNC.RECONVERGENT B3 ;  /* 0x0000000000037941 */ /* 0x000fea0003800200 */
.L_x_57798:
        /* <DEDUP_REMOVED lines=42> */
.L_x_57796:
[----:B------:R-:W-:Y:S05]  /*293d0*/  BSYNC.RECONVERGENT B2 ;  /* 0x0000000000027941 */ /* 0x000fea0003800200 */
.L_x_57795:
        /* <DEDUP_REMOVED lines=21> */
.L_x_57802:
        /* <DEDUP_REMOVED lines=13> */
.L_x_57804:
[----:B------:R-:W-:Y:S05]  /*29600*/  BSYNC.RECONVERGENT B3 ;  /* 0x0000000000037941 */ /* 0x000fea0003800200 */
.L_x_57803:
        /* <DEDUP_REMOVED lines=42> */
.L_x_57801:
[----:B------:R-:W-:Y:S05]  /*298b0*/  BSYNC.RECONVERGENT B2 ;  /* 0x0000000000027941 */ /* 0x000fea0003800200 */
.L_x_57800:
        /* <DEDUP_REMOVED lines=21> */
.L_x_57807:
        /* <DEDUP_REMOVED lines=13> */
.L_x_57809:
[----:B------:R-:W-:Y:S05]  /*29ae0*/  BSYNC.RECONVERGENT B3 ;  /* 0x0000000000037941 */ /* 0x000fea0003800200 */
.L_x_57808:
        /* <DEDUP_REMOVED lines=43> */
.L_x_57806:
[----:B------:R-:W-:Y:S05]  /*29da0*/  BSYNC.RECONVERGENT B2 ;  /* 0x0000000000027941 */ /* 0x000fea0003800200 */
.L_x_57805:
        /* <DEDUP_REMOVED lines=9> */
.L_x_57789:
        /* <DEDUP_REMOVED lines=16> */
.L_x_57813:
        /* <DEDUP_REMOVED lines=13> */
.L_x_57815:
[----:B------:R-:W-:Y:S05]  /*2a010*/  BSYNC.RECONVERGENT B3 ;  /* 0x0000000000037941 */ /* 0x000fea0003800200 */
.L_x_57814:
        /* <DEDUP_REMOVED lines=42> */
.L_x_57812:
[----:B------:R-:W-:Y:S05]  /*2a2c0*/  BSYNC.RECONVERGENT B2 ;  /* 0x0000000000027941 */ /* 0x000fea0003800200 */
.L_x_57811:
        /* <DEDUP_REMOVED lines=21> */
.L_x_57818:
        /* <DEDUP_REMOVED lines=13> */
.L_x_57820:
[----:B------:R-:W-:Y:S05]  /*2a4f0*/  BSYNC.RECONVERGENT B3 ;  /* 0x0000000000037941 */ /* 0x000fea0003800200 */
.L_x_57819:
        /* <DEDUP_REMOVED lines=42> */
.L_x_57817:
[----:B------:R-:W-:Y:S05]  /*2a7a0*/  BSYNC.RECONVERGENT B2 ;  /* 0x0000000000027941 */ /* 0x000fea0003800200 */
.L_x_57816:
        /* <DEDUP_REMOVED lines=18> */
.L_x_57823:
        /* <DEDUP_REMOVED lines=13> */
.L_x_57825:
[----:B------:R-:W-:Y:S05]  /*2a9a0*/  BSYNC.RECONVERGENT B3 ;  /* 0x0000000000037941 */ /* 0x000fea0003800200 */
.L_x_57824:
        /* <DEDUP_REMOVED lines=42> */
.L_x_57822:
[----:B------:R-:W-:Y:S05]  /*2ac50*/  BSYNC.RECONVERGENT B2 ;  /* 0x0000000000027941 */ /* 0x000fea0003800200 */
.L_x_57821:
        /* <DEDUP_REMOVED lines=18> */
.L_x_57828:
        /* <DEDUP_REMOVED lines=13> */
.L_x_57830:
[----:B------:R-:W-:Y:S05]  /*2ae50*/  BSYNC.RECONVERGENT B3 ;  /* 0x0000000000037941 */ /* 0x000fea0003800200 */
.L_x_57829:
        /* <DEDUP_REMOVED lines=42> */
.L_x_57827:
[----:B------:R-:W-:Y:S05]  /*2b100*/  BSYNC.RECONVERGENT B2 ;  /* 0x0000000000027941 */ /* 0x000fea0003800200 */
.L_x_57826:
        /* <DEDUP_REMOVED lines=10> */
.L_x_57810:
[----:B------:R-:W0:Y:S01]  /*2b1b0*/  LDC.64 R130, c[0x0][0x3a8] ;  /* 0x0000ea00ff827b82 */ /* 0x000e220000000a00 */
[----:B------:R-:W-:Y:S02]  /*2b1c0*/  SEL R103, RZ, 0x1000000, !P3 ;  /* 0x01000000ff677807 */ /* 0x000fe40005800000 */
[----:B------:R-:W-:Y:S02]  /*2b1d0*/  SEL R152, RZ, 0x10000, !P2 ;  /* 0x00010000ff987807 */ /* 0x000fe40005000000 */
[----:B------:R-:W-:Y:S02]  /*2b1e0*/  SEL R105, RZ, 0x100, !P1 ;  /* 0x00000100ff697807 */ /* 0x000fe40004800000 */
[----:B------:R-:W-:Y:S01]  /*2b1f0*/  SEL R154, RZ, 0x1, !P0 ;  /* 0x00000001ff9a7807 */ /* 0x000fe20004000000 */
[----:B------:R-:W1:Y:S01]  /*2b200*/  LDC.64 R128, c[0x0][0x3b0] ;  /* 0x0000ec00ff807b82 */ /* 0x000e620000000a00 */
[----:B------:R-:W-:Y:S02]  /*2b210*/  IADD3 R103, PT, PT, R105, R103, R152 ;  /* 0x0000006769677210 */ /* 0x000fe40007ffe098 */
[----:B------:R-:W-:-:S03]  /*2b220*/  MOV R105, R160 ;  /* 0x000000a000697202 */ /* 0x000fc60000000f00 */
[----:B------:R-:W-:Y:S02]  /*2b230*/  IMAD.IADD R103, R103, 0x1, R154 ;  /* 0x0000000167677824 */ /* 0x000fe400078e029a */
[----:B0-----:R-:W-:-:S05]  /*2b240*/  IMAD.WIDE.U32 R130, R132, 0x10, R130 ;  /* 0x0000001084827825 */ /* 0x001fca00078e0082 */
[----:B------:R0:W-:Y:S01]  /*2b250*/  STG.E.128 desc[UR8][R130.64], R60 ;  /* 0x0000003c82007986 */ /* 0x0001e2000c101d08 */
[----:B-1----:R-:W-:-:S05]  /*2b260*/  IMAD.WIDE.U32 R128, R132, 0x4, R128 ;  /* 0x0000000484807825 */ /* 0x002fca00078e0080 */
[----:B------:R0:W-:Y:S02]  /*2b270*/  STG.E desc[UR8][R128.64], R103 ;  /* 0x0000006780007986 */ /* 0x0001e4000c101908 */
.L_x_57788:
[----:B------:R-:W-:Y:S05]  /*2b280*/  BSYNC.RECONVERGENT B1 ;  /* 0x0000000000017941 */ /* 0x000fea0003800200 */
.L_x_57787:
[----:B0-234-:R-:W-:Y:S01]  /*2b290*/  FADD.FTZ R128, RZ, R64 ;  /* 0x00000040ff807221 */ /* 0x01dfe20000010000 */
[C---:B------:R-:W-:Y:S01]  /*2b2a0*/  ISETP.GT.U32.AND P3, PT, R123.reuse, 0x3f, PT ;  /* 0x0000003f7b00780c */ /* 0x040fe20003f64070 */
[----:B------:R-:W-:Y:S01]  /*2b2b0*/  UMOV UR4, 0xffffffff ;  /* 0xffffffff00047882 */ /* 0x000fe20000000000 */
[----:B------:R-:W-:Y:S01]  /*2b2c0*/  ISETP.GT.U32.AND P2, PT, R123, 0x5f, PT ;  /* 0x0000005f7b00780c */ /* 0x000fe20003f44070 */
[----:B-----5:R-:W-:Y:S01]  /*2b2d0*/  FADD.FTZ R103, R65, R128 ;  /* 0x0000008041677221 */ /* 0x020fe20000010000 */
[C---:B------:R-:W-:Y:S02]  /*2b2e0*/  ISETP.GT.U32.AND P1, PT, R123.reuse, 0x7f, PT ;  /* 0x0000007f7b00780c */ /* 0x040fe40003f24070 */
[C---:B------:R-:W-:Y:S01]  /*2b2f0*/  ISETP.GT.U32.AND P0, PT, R123.reuse, 0x9f, PT ;  /* 0x0000009f7b00780c */ /* 0x040fe20003f04070 */
[----:B------:R-:W-:Y:S01]  /*2b300*/  FADD.FTZ R128, R66, R103 ;  /* 0x0000006742807221 */ /* 0x000fe20000010000 */
[----:B------:R-:W-:Y:S02]  /*2b310*/  ISETP.GT.U32.AND P5, PT, R123, 0xbf, PT ;  /* 0x000000bf7b00780c */ /* 0x000fe40003fa4070 */
[----:B------:R-:W-:Y:S01]  /*2b320*/  LOP3.LUT R0, R0, 0xfffffffe, RZ, 0xc0, !PT ;  /* 0xfffffffe00007812 */ /* 0x000fe200078ec0ff */
[----:B------:R-:W-:-:S05]  /*2b330*/  FADD.FTZ R128, R67, R128 ;  /* 0x0000008043807221 */ /* 0x000fca0000010000 */
[----:B------:R-:W-:-:S05]  /*2b340*/  FSEL R103, R128, RZ, P4 ;  /* 0x000000ff80677208 */ /* 0x000fca0002000000 */
[----:B------:R-:W-:Y:S01]  /*2b350*/  FADD.FTZ R128, R4, R103 ;  /* 0x0000006704807221 */ /* 0x000fe20000010000 */
        /* <DEDUP_REMOVED lines=90> */
[----:B------:R-:W-:Y:S01]  /*2b900*/  ISETP.NE.AND P5, PT, R121, RZ, PT ;  /* 0x000000ff7900720c */ /* 0x000fe20003fa5270 */
[----:B------:R-:W-:-:S12]  /*2b910*/  BRA.DIV UR4, `(.L_x_57831) ;  /* 0x0000002604e07947 */ /* 0x000fd8000b800000 */
        /* <DEDUP_REMOVED lines=64> */
[----:B------:R-:W-:Y:S01]  /*2bd20*/  ISETP.GT.U32.AND P6, PT, R123, 0xdf, PT ;  /* 0x000000df7b00780c */ /* 0x000fe20003fc4070 */
[----:B------:R-:W-:Y:S02]  /*2bd30*/  FADD.FTZ R129, R25, -R153 ;  /* 0x8000009919817221 */ /* 0x000fe40000010000 */
        /* <DEDUP_REMOVED lines=95> */
.L_x_57876:
[----:B------:R-:W-:Y:S01]  /*2c330*/  FMUL.FTZ R103, R153, R153 ;  /* 0x0000009999677220 */ /* 0x000fe20000410000 */
[----:B------:R-:W-:Y:S01]  /*2c340*/  PLOP3.LUT P0, PT, PT, PT, UP2, 0x40, 0x4 ;  /* 0x000000000004781c */ /* 0x000fe20003f0e828 */
[----:B-1----:R-:W-:Y:S01]  /*2c350*/  FADD.FTZ R157, R131, R152 ;  /* 0x00000098839d7221 */ /* 0x002fe20000010000 */
[----:B------:R-:W1:Y:S01]  /*2c360*/  @!P5 LDC.64 R128, c[0x0][0x3c8] ;  /* 0x0000f200ff80db82 */ /* 0x000e620000000a00 */
[----:B------:R-:W-:Y:S01]  /*2c370*/  BSSY.RECONVERGENT B1, `(.L_x_57832) ;  /* 0x0000029000017945 */ /* 0x000fe20003800200 */
[----:B------:R-:W-:Y:S01]  /*2c380*/  FSEL R155, R103, RZ, !P0 ;  /* 0x000000ff679b7208 */ /* 0x000fe20004000000 */
[----:B------:R-:W-:Y:S01]  /*2c390*/  FFMA.FTZ R132, R157, R132, UR12 ;  /* 0x0000000c9d847e23 */ /* 0x000fe20008010084 */
[----:B------:R-:W-:-:S03]  /*2c3a0*/  PLOP3.LUT P0, PT, PT, PT, UP2, 0x40, 0x4 ;  /* 0x000000000004781c */ /* 0x000fc60003f0e828 */
[----:B------:R-:W-:Y:S01]  /*2c3b0*/  FADD.FTZ R132, R132, R155 ;  /* 0x0000009b84847221 */ /* 0x000fe20000010000 */
[----:B0-----:R-:W0:Y:S01]  /*2c3c0*/  @!P5 LDC.64 R130, c[0x0][0x3c0] ;  /* 0x0000f000ff82db82 */ /* 0x001e220000000a00 */
[----:B------:R-:W-:-:S04]  /*2c3d0*/  FSEL R103, R153, RZ, P0 ;  /* 0x000000ff99677208 */ /* 0x000fc80000000000 */
[----:B------:R-:W2:Y:S01]  /*2c3e0*/  MUFU.RSQ R132, R132 ;  /* 0x0000008400847308 */ /* 0x000ea20000001400 */
[----:B-1----:R-:W-:-:S04]  /*2c3f0*/  @!P5 IMAD.WIDE R128, R120, 0x4, R128 ;  /* 0x000000047880d825 */ /* 0x002fc800078e0280 */
[----:B0-----:R-:W-:-:S05]  /*2c400*/  @!P5 IMAD.WIDE R130, R120, 0x4, R130 ;  /* 0x000000047882d825 */ /* 0x001fca00078e0282 */
[----:B------:R0:W-:Y:S04]  /*2c410*/  @!P5 STG.E desc[UR8][R130.64], R153 ;  /* 0x000000998200d986 */ /* 0x0001e8000c101908 */
[----:B--2---:R0:W-:Y:S01]  /*2c420*/  @!P5 STG.E desc[UR8][R128.64], R132 ;  /* 0x000000848000d986 */ /* 0x0041e2000c101908 */
[----:B------:R-:W-:Y:S05]  /*2c430*/  @!P4 BRA `(.L_x_57833) ;  /* 0x000000000070c947 */ /* 0x000fea0003800000 */
[----:B0-----:R-:W0:Y:S01]  /*2c440*/  LDC.64 R152, c[0x0][0x428] ;  /* 0x00010a00ff987b82 */ /* 0x001e220000000a00 */
[----:B------:R-:W-:Y:S01]  /*2c450*/  SHF.R.U64 R130, R100, 0x10, R101 ;  /* 0x0000001064827819 */ /* 0x000fe20000001265 */
[----:B------:R-:W-:Y:S01]  /*2c460*/  FADD.FTZ R129, R64, -R103 ;  /* 0x8000006740817221 */ /* 0x000fe20000010000 */
[----:B------:R-:W-:Y:S01]  /*2c470*/  SHF.R.U64 R154, R98, 0x10, R99 ;  /* 0x00000010629a7819 */ /* 0x000fe20000001263 */
[----:B------:R-:W-:Y:S01]  /*2c480*/  FADD.FTZ R157, R65, -R103 ;  /* 0x80000067419d7221 */ /* 0x000fe20000010000 */
[----:B------:R-:W-:Y:S01]  /*2c490*/  SHF.R.U32.HI R160, RZ, 0x10, R101 ;  /* 0x00000010ffa07819 */ /* 0x000fe20000011665 */
[----:B------:R-:W-:Y:S01]  /*2c4a0*/  FADD.FTZ R159, R66, -R103 ;  /* 0x80000067429f7221 */ /* 0x000fe20000010000 */
[----:B------:R-:W-:Y:S01]  /*2c4b0*/  SHF.R.U32.HI R162, RZ, 0x10, R99 ;  /* 0x00000010ffa27819 */ /* 0x000fe20000011663 */
        /* <DEDUP_REMOVED lines=11> */
[----:B------:R-:W-:-:S02]  /*2c570*/  HADD2.F32 R158, -RZ, R99.H0_H0 ;  /* 0x20000063ff9e7230 */ /* 0x000fc40000004100 */
[----:B------:R-:W-:Y:S01]  /*2c580*/  FFMA.FTZ R129, R129, R130, R154 ;  /* 0x0000008281817223 */ /* 0x000fe2000001009a */
[----:B------:R-:W-:Y:S02]  /*2c590*/  HADD2.F32 R160, -RZ, R160.H0_H0 ;  /* 0x200000a0ffa07230 */ /* 0x000fe40000004100 */
[----:B------:R-:W-:Y:S02]  /*2c5a0*/  HADD2.F32 R162, -RZ, R162.H0_H0 ;  /* 0x200000a2ffa27230 */ /* 0x000fe40000004100 */
[----:B------:R-:W-:Y:S01]  /*2c5b0*/  FFMA.FTZ R130, R159, R156, R158 ;  /* 0x0000009c9f827223 */ /* 0x000fe2000001009e */
[----:B0-----:R-:W-:-:S04]  /*2c5c0*/  IMAD.WIDE.U32 R152, R102, 0x10, R152 ;  /* 0x0000001066987825 */ /* 0x001fc800078e0098 */
[----:B------:R-:W-:Y:S01]  /*2c5d0*/  FFMA.FTZ R131, R161, R160, R162 ;  /* 0x000000a0a1837223 */ /* 0x000fe200000100a2 */
[----:B------:R-:W-:-:S04]  /*2c5e0*/  VIADD R102, R102, 0x20 ;  /* 0x0000002066667836 */ /* 0x000fc80000000000 */
[----:B------:R1:W-:Y:S03]  /*2c5f0*/  STG.E.128 desc[UR8][R152.64], R128 ;  /* 0x0000008098007986 */ /* 0x0003e6000c101d08 */
.L_x_57833:
[----:B------:R-:W-:Y:S05]  /*2c600*/  BSYNC.RECONVERGENT B1 ;  /* 0x0000000000017941 */ /* 0x000fea0003800200 */
.L_x_57832:
[----:B------:R-:W-:Y:S01]  /*2c610*/  ISETP.GE.U32.AND P0, PT, R123, 0x40, PT ;  /* 0x000000407b00780c */ /* 0x000fe20003f06070 */
[----:B------:R-:W-:-:S12]  /*2c620*/  BSSY.RECONVERGENT B1, `(.L_x_57834) ;  /* 0x000001e000017945 */ /* 0x000fd80003800200 */
[----:B------:R-:W-:Y:S05]  /*2c630*/  @!P0 BRA `(.L_x_57835) ;  /* 0x0000000000708947 */ /* 0x000fea0003800000 */
[----:B01----:R-:W0:Y:S01]  /*2c640*/  LDC.64 R152, c[0x0][0x428] ;  /* 0x00010a00ff987b82 */ /* 0x003e220000000a00 */
        /* <DEDUP_REMOVED lines=23> */
[C---:B0-----:R-:W-:Y:S01]  /*2c7c0*/  IMAD.WIDE.U32 R152, R102.reuse, 0x10, R152 ;  /* 0x0000001066987825 */ /* 0x041fe200078e0098 */
[----:B------:R-:W-:-:S03]  /*2c7d0*/  IADD3 R102, PT, PT, R102, 0x20, RZ ;  /* 0x0000002066667810 */ /* 0x000fc60007ffe0ff */
[----:B------:R-:W-:-:S05]  /*2c7e0*/  FFMA.FTZ R131, R161, R160, R162 ;  /* 0x000000a0a1837223 */ /* 0x000fca00000100a2 */
[----:B------:R2:W-:Y:S02]  /*2c7f0*/  STG.E.128 desc[UR8][R152.64], R128 ;  /* 0x0000008098007986 */ /* 0x0005e4000c101d08 */
.L_x_57835:
[----:B------:R-:W-:Y:S05]  /*2c800*/  BSYNC.RECONVERGENT B1 ;  /* 0x0000000000017941 */ /* 0x000fea0003800200 */
.L_x_57834:
[----:B------:R-:W-:Y:S01]  /*2c810*/  ISETP.GE.U32.AND P0, PT, R123, 0x60, PT ;  /* 0x000000607b00780c */ /* 0x000fe20003f06070 */
[----:B------:R-:W-:-:S12]  /*2c820*/  BSSY.RECONVERGENT B1, `(.L_x_57836) ;  /* 0x000001e000017945 */ /* 0x000fd80003800200 */
[----:B------:R-:W-:Y:S05]  /*2c830*/  @!P0 BRA `(.L_x_57837) ;  /* 0x0000000000708947 */ /* 0x000fea0003800000 */
[----:B012---:R-:W0:Y:S01]  /*2c840*/  LDC.64 R152, c[0x0][0x428] ;  /* 0x00010a00ff987b82 */ /* 0x007e220000000a00 */
        /* <DEDUP_REMOVED lines=27> */
.L_x_57837:
[----:B------:R-:W-:Y:S05]  /*2ca00*/  BSYNC.RECONVERGENT B1 ;  /* 0x0000000000017941 */ /* 0x000fea0003800200 */
.L_x_57836:
[----:B------:R-:W-:Y:S01]  /*2ca10*/  ISETP.GE.U32.AND P0, PT, R123, 0x80, PT ;  /* 0x000000807b00780c */ /* 0x000fe20003f06070 */
[----:B------:R-:W-:-:S12]  /*2ca20*/  BSSY.RECONVERGENT B1, `(.L_x_57838) ;  /* 0x000001a000017945 */ /* 0x000fd80003800200 */
[----:B------:R-:W-:Y:S05]  /*2ca30*/  @!P0 BRA `(.L_x_57839) ;  /* 0x0000000000608947 */ /* 0x000fea0003800000 */
[----:B0123--:R-:W0:Y:S01]  /*2ca40*/  LDC.64 R152, c[0x0][0x428] ;  /* 0x00010a00ff987b82 */ /* 0x00fe220000000a00 */
[--C-:B------:R-:W-:Y:S01]  /*2ca50*/  FADD.FTZ R129, R12, -R103.reuse ;  /* 0x800000670c817221 */ /* 0x100fe20000010000 */
[--C-:B------:R-:W-:Y:S01]  /*2ca60*/  FADD.FTZ R157, R13, -R103.reuse ;  /* 0x800000670d9d7221 */ /* 0x100fe20000010000 */
[--C-:B------:R-:W-:Y:S01]  /*2ca70*/  FADD.FTZ R159, R14, -R103.reuse ;  /* 0x800000670e9f7221 */ /* 0x100fe20000010000 */
[----:B------:R-:W-:Y:S01]  /*2ca80*/  FADD.FTZ R161, R15, -R103 ;  /* 0x800000670fa17221 */ /* 0x000fe20000010000 */
[----:B------:R-:W-:Y:S02]  /*2ca90*/  HADD2.F32 R131, -RZ, R125.H1_H1 ;  /* 0x3000007dff837230 */ /* 0x000fe40000004100 */
[C---:B------:R-:W-:Y:S01]  /*2caa0*/  FMUL.FTZ R128, R132.reuse, R129 ;  /* 0x0000008184807220 */ /* 0x040fe20000410000 */
[----:B------:R-:W-:Y:S02]  /*2cab0*/  HADD2.F32 R155, -RZ, R88.H0_H0 ;  /* 0x20000058ff9b7230 */ /* 0x000fe40000004100 */
        /* <DEDUP_REMOVED lines=10> */
[----:B------:R-:W-:Y:S02]  /*2cb60*/  HADD2.F32 R162, -RZ, R168.H1_H1 ;  /* 0x300000a8ffa27230 */ /* 0x000fe40000004100 */
[----:B------:R-:W-:-:S03]  /*2cb70*/  FFMA.FTZ R130, R159, R156, R158 ;  /* 0x0000009c9f827223 */ /* 0x000fc6000001009e */
[----:B------:R-:W-:Y:S01]  /*2cb80*/  FFMA.FTZ R131, R161, R160, R162 ;  /* 0x000000a0a1837223 */ /* 0x000fe200000100a2 */
[C---:B0-----:R-:W-:Y:S01]  /*2cb90*/  IMAD.WIDE.U32 R152, R102.reuse, 0x10, R152 ;  /* 0x0000001066987825 */ /* 0x041fe200078e0098 */
[----:B------:R-:W-:-:S04]  /*2cba0*/  IADD3 R102, PT, PT, R102, 0x20, RZ ;  /* 0x0000002066667810 */ /* 0x000fc80007ffe0ff */
[----:B------:R4:W-:Y:S03]  /*2cbb0*/  STG.E.128 desc[UR8][R152.64], R128 ;  /* 0x0000008098007986 */ /* 0x0009e6000c101d08 */
.L_x_57839:
[----:B------:R-:W-:Y:S05]  /*2cbc0*/  BSYNC.RECONVERGENT B1 ;  /* 0x0000000000017941 */ /* 0x000fea0003800200 */
.L_x_57838:
        /* <DEDUP_REMOVED lines=24> */
[----:B0-----:R-:W-:-:S04]  /*2cd50*/  IMAD.WIDE.U32 R152, R102, 0x10, R152 ;  /* 0x0000001066987825 */ /* 0x001fc800078e0098 */
[----:B------:R-:W-:Y:S01]  /*2cd60*/  VIADD R102, R102, 0x20 ;  /* 0x0000002066667836 */ /* 0x000fe20000000000 */
[----:B------:R0:W-:Y:S06]  /*2cd70*/  STG.E.128 desc[UR8][R152.64], R128 ;  /* 0x0000008098007986 */ /* 0x0001ec000c101d08 */
.L_x_57841:
[----:B------:R-:W-:Y:S05]  /*2cd80*/  BSYNC.RECONVERGENT B1 ;  /* 0x0000000000017941 */ /* 0x000fea0003800200 */
.L_x_57840:
        /* <DEDUP_REMOVED lines=27> */
.L_x_57843:
[----:B------:R-:W-:Y:S05]  /*2cf40*/  BSYNC.RECONVERGENT B1 ;  /* 0x0000000000017941 */ /* 0x000fea0003800200 */
.L_x_57842:
        /* <DEDUP_REMOVED lines=27> */
.L_x_57845:
[----:B------:R-:W-:Y:S05]  /*2d100*/  BSYNC.RECONVERGENT B1 ;  /* 0x0000000000017941 */ /* 0x000fea0003800200 */
.L_x_57844:
        /* <DEDUP_REMOVED lines=27> */
.L_x_57847:
[----:B------:R-:W-:Y:S05]  /*2d2c0*/  BSYNC.RECONVERGENT B1 ;  /* 0x0000000000017941 */ /* 0x000fea0003800200 */
.L_x_57846:
        /* <DEDUP_REMOVED lines=27> */
.L_x_57849:
[----:B------:R-:W-:Y:S05]  /*2d480*/  BSYNC.RECONVERGENT B1 ;  /* 0x0000000000017941 */ /* 0x000fea0003800200 */
.L_x_57848:
        /* <DEDUP_REMOVED lines=27> */
.L_x_57851:
[----:B------:R-:W-:Y:S05]  /*2d640*/  BSYNC.RECONVERGENT B1 ;  /* 0x0000000000017941 */ /* 0x000fea0003800200 */
.L_x_57850:
        /* <DEDUP_REMOVED lines=27> */
.L_x_57853:
[----:B------:R-:W-:Y:S05]  /*2d800*/  BSYNC.RECONVERGENT B1 ;  /* 0x0000000000017941 */ /* 0x000fea0003800200 */
.L_x_57852:
        /* <DEDUP_REMOVED lines=27> */
.L_x_57855:
[----:B------:R-:W-:Y:S05]  /*2d9c0*/  BSYNC.RECONVERGENT B1 ;  /* 0x0000000000017941 */ /* 0x000fea0003800200 */
.L_x_57854:
        /* <DEDUP_REMOVED lines=27> */
.L_x_57857:
[----:B------:R-:W-:Y:S05]  /*2db80*/  BSYNC.RECONVERGENT B1 ;  /* 0x0000000000017941 */ /* 0x000fea0003800200 */
.L_x_57856:
        /* <DEDUP_REMOVED lines=27> */
.L_x_57859:
[----:B------:R-:W-:Y:S05]  /*2dd40*/  BSYNC.RECONVERGENT B1 ;  /* 0x0000000000017941 */ /* 0x000fea0003800200 */
.L_x_57858:
        /* <DEDUP_REMOVED lines=27> */
.L_x_57861:
[----:B------:R-:W-:Y:S05]  /*2df00*/  BSYNC.RECONVERGENT B1 ;  /* 0x0000000000017941 */ /* 0x000fea0003800200 */
.L_x_57860:
        /* <DEDUP_REMOVED lines=12> */
[----:B0-----:R-:W-:-:S04]  /*2dfd0*/  IMAD.WIDE.U32 R102, R102, 0x10, R128 ;  /* 0x0000001066667825 */ /* 0x001fc800078e0080 */
[----:B------:R-:W-:Y:S01]  /*2dfe0*/  FFMA.FTZ R128, R131, R111, R116 ;  /* 0x0000006f83807223 */ /* 0x000fe20000010074 */
[----:B------:R-:W-:Y:S01]  /*2dff0*/  FFMA.FTZ R129, R130, R108, R107 ;  /* 0x0000006c82817223 */ /* 0x000fe2000001006b */
[----:B------:R-:W-:Y:S01]  /*2e000*/  FFMA.FTZ R130, R152, R110, R115 ;  /* 0x0000006e98827223 */ /* 0x000fe20000010073 */
[----:B------:R-:W-:-:S05]  /*2e010*/  FFMA.FTZ R131, R153, R109, R106 ;  /* 0x0000006d99837223 */ /* 0x000fca000001006a */
[----:B------:R0:W-:Y:S02]  /*2e020*/  STG.E.128 desc[UR8][R102.64], R128 ;  /* 0x0000008066007986 */ /* 0x0001e4000c101d08 */
.L_x_57863:
[----:B------:R-:W-:Y:S05]  /*2e030*/  BSYNC.RECONVERGENT B1 ;  /* 0x0000000000017941 */ /* 0x000fea0003800200 */
.L_x_57862:
[----:B0-----:R-:W0:Y:S02]  /*2e040*/  LDC.64 R102, c[0x0][0x380] ;  /* 0x0000e000ff667b82 */ /* 0x001e240000000a00 */
[----:B0-----:R-:W-:-:S04]  /*2e050*/  LEA R120, R102, R120, 0x2 ;  /* 0x0000007866787211 */ /* 0x001fc800078e10ff */
[----:B------:R-:W-:-:S13]  /*2e060*/  ISETP.GE.AND P0, PT, R120, R103, PT ;  /* 0x000000677800720c */ /* 0x000fda0003f06270 */
[----:B------:R-:W-:Y:S05]  /*2e070*/  @!P0 BRA `(.L_x_57864) ;  /* 0xfffffd3c00808947 */ /* 0x000fea000383ffff */
[----:B------:R-:W-:Y:S05]  /*2e080*/  BSYNC B0 ;  /* 0x0000000000007941 */ /* 0x000fea0003800000 */
.L_x_57127:
[----:B------:R-:W-:Y:S05]  /*2e090*/  EXIT ;  /* 0x000000000000794d */ /* 0x000fea0003800000 */
.L_x_57831:
        /* <DEDUP_REMOVED lines=8> */
.L_x_57866:
[----:B------:R-:W-:Y:S05]  /*2e120*/  BSYNC B1 ;  /* 0x0000000000017941 */ /* 0x000fea0003800000 */
.L_x_57865:
        /* <DEDUP_REMOVED lines=10> */
.L_x_57867:
[----:B------:R-:W-:Y:S01]  /*2e1d0*/  HFMA2 R156, -RZ, RZ, 0, 2.384185791015625e-07 ;  /* 0x00000004ff9c7431 */ /* 0x000fe200000001ff */
[----:B------:R-:W-:-:S05]  /*2e1e0*/  MOV R129, R152 ;  /* 0x0000009800817202 */ /* 0x000fca0000000f00 */
[----:B------:R-:W-:-:S04]  /*2e1f0*/  FADD.FTZ R129, R128, R129 ;  /* 0x0000008180817221 */ /* 0x000fc80000010000 */
[----:B------:R-:W-:-:S07]  /*2e200*/  IMAD.MOV.U32 R155, RZ, RZ, R129 ;  /* 0x000000ffff9b7224 */ /* 0x000fce00078e0081 */
[----:B------:R-:W-:Y:S05]  /*2e210*/  WARPSYNC.COLLECTIVE R154, `(.L_x_57868) ;  /* 0x000000009a087348 */ /* 0x000fea0003c00000 */
[----:B------:R0:W1:Y:S02]  /*2e220*/  SHFL.BFLY P6, R152, R155, R156, R157 ;  /* 0x0c00009c9b987389 */ /* 0x00006400000c009d */
[----:B01----:R-:W-:Y:S05]  /*2e230*/  ENDCOLLECTIVE ;  /* 0x000000000000791b */ /* 0x003fea0003800000 */
.L_x_57868:
[----:B------:R-:W-:Y:S02]  /*2e240*/  IMAD.MOV.U32 R156, RZ, RZ, 0x8 ;  /* 0x00000008ff9c7424 */ /* 0x000fe400078e00ff */
[----:B------:R-:W-:-:S04]  /*2e250*/  IMAD.MOV.U32 R130, RZ, RZ, R152 ;  /* 0x000000ffff827224 */ /* 0x000fc800078e0098 */
[----:B------:R-:W-:-:S05]  /*2e260*/  FADD.FTZ R130, R129, R130 ;  /* 0x0000008281827221 */ /* 0x000fca0000010000 */
[----:B------:R-:W-:-:S07]  /*2e270*/  MOV R155, R130 ;  /* 0x00000082009b7202 */ /* 0x000fce0000000f00 */
[----:B------:R-:W-:Y:S05]  /*2e280*/  WARPSYNC.COLLECTIVE R154, `(.L_x_57869) ;  /* 0x000000009a087348 */ /* 0x000fea0003c00000 */
[----:B------:R0:W1:Y:S02]  /*2e290*/  SHFL.BFLY P6, R152, R155, R156, R157 ;  /* 0x0c00009c9b987389 */ /* 0x00006400000c009d */
[----:B01----:R-:W-:Y:S05]  /*2e2a0*/  ENDCOLLECTIVE ;  /* 0x000000000000791b */ /* 0x003fea0003800000 */
.L_x_57869:
[----:B------:R-:W-:Y:S01]  /*2e2b0*/  HFMA2 R156, -RZ, RZ, 0, 9.5367431640625e-07 ;  /* 0x00000010ff9c7431 */ /* 0x000fe200000001ff */
[----:B------:R-:W-:-:S05]  /*2e2c0*/  MOV R131, R152 ;  /* 0x0000009800837202 */ /* 0x000fca0000000f00 */
[----:B------:R-:W-:-:S04]  /*2e2d0*/  FADD.FTZ R131, R130, R131 ;  /* 0x0000008382837221 */ /* 0x000fc80000010000 */
[----:B------:R-:W-:-:S07]  /*2e2e0*/  IMAD.MOV.U32 R155, RZ, RZ, R131 ;  /* 0x000000ffff9b7224 */ /* 0x000fce00078e0083 */
[----:B------:R-:W-:Y:S05]  /*2e2f0*/  WARPSYNC.COLLECTIVE R154, `(.L_x_57870) ;  /* 0x000000009a087348 */ /* 0x000fea0003c00000 */
[----:B------:R0:W1:Y:S02]  /*2e300*/  SHFL.BFLY P6, R152, R155, R156, R157 ;  /* 0x0c00009c9b987389 */ /* 0x00006400000c009d */
[----:B01----:R-:W-:Y:S05]  /*2e310*/  ENDCOLLECTIVE ;  /* 0x000000000000791b */ /* 0x003fea0003800000 */
.L_x_57870:
[----:B------:R-:W-:Y:S01]  /*2e320*/  MOV R156, 0x1 ;  /* 0x00000001009c7802 */ /* 0x000fe20000000f00 */
        /* <DEDUP_REMOVED lines=146> */
.L_x_57871:
[----:B------:R-:W-:Y:S02]  /*2ec50*/  IMAD.MOV.U32 R156, RZ, RZ, 0x2 ;  /* 0x00000002ff9c7424 */ /* 0x000fe400078e00ff */
[----:B------:R-:W-:-:S04]  /*2ec60*/  IMAD.MOV.U32 R128, RZ, RZ, R152 ;  /* 0x000000ffff807224 */ /* 0x000fc800078e0098 */
[----:B------:R-:W-:-:S05]  /*2ec70*/  FADD.FTZ R128, R103, R128 ;  /* 0x0000008067807221 */ /* 0x000fca0000010000 */
[----:B------:R-:W-:-:S07]  /*2ec80*/  MOV R155, R128 ;  /* 0x00000080009b7202 */ /* 0x000fce0000000f00 */
[----:B------:R-:W-:Y:S05]  /*2ec90*/  WARPSYNC.COLLECTIVE R154, `(.L_x_57872) ;  /* 0x000000009a087348 */ /* 0x000fea0003c00000 */
[----:B------:R0:W1:Y:S02]  /*2eca0*/  SHFL.BFLY P6, R152, R155, R156, R157 ;  /* 0x0c00009c9b987389 */ /* 0x00006400000c009d */
[----:B01----:R-:W-:Y:S05]  /*2ecb0*/  ENDCOLLECTIVE ;  /* 0x000000000000791b */ /* 0x003fea0003800000 */
.L_x_57872:
[----:B------:R-:W-:Y:S01]  /*2ecc0*/  HFMA2 R156, -RZ, RZ, 0, 2.384185791015625e-07 ;  /* 0x00000004ff9c7431 */ /* 0x000fe200000001ff */
[----:B------:R-:W-:-:S05]  /*2ecd0*/  MOV R129, R152 ;  /* 0x0000009800817202 */ /* 0x000fca0000000f00 */
[----:B------:R-:W-:-:S04]  /*2ece0*/  FADD.FTZ R129, R128, R129 ;  /* 0x0000008180817221 */ /* 0x000fc80000010000 */
[----:B------:R-:W-:-:S07]  /*2ecf0*/  IMAD.MOV.U32 R155, RZ, RZ, R129 ;  /* 0x000000ffff9b7224 */ /* 0x000fce00078e0081 */
[----:B------:R-:W-:Y:S05]  /*2ed00*/  WARPSYNC.COLLECTIVE R154, `(.L_x_57873) ;  /* 0x000000009a087348 */ /* 0x000fea0003c00000 */
[----:B------:R0:W1:Y:S02]  /*2ed10*/  SHFL.BFLY P6, R152, R155, R156, R157 ;  /* 0x0c00009c9b987389 */ /* 0x00006400000c009d */
[----:B01----:R-:W-:Y:S05]  /*2ed20*/  ENDCOLLECTIVE ;  /* 0x000000000000791b */ /* 0x003fea0003800000 */
.L_x_57873:
[----:B------:R-:W-:Y:S02]  /*2ed30*/  IMAD.MOV.U32 R156, RZ, RZ, 0x8 ;  /* 0x00000008ff9c7424 */ /* 0x000fe400078e00ff */
[----:B------:R-:W-:-:S04]  /*2ed40*/  IMAD.MOV.U32 R130, RZ, RZ, R152 ;  /* 0x000000ffff827224 */ /* 0x000fc800078e0098 */
[----:B------:R-:W-:-:S05]  /*2ed50*/  FADD.FTZ R130, R129, R130 ;  /* 0x0000008281827221 */ /* 0x000fca0000010000 */
[----:B------:R-:W-:-:S07]  /*2ed60*/  MOV R155, R130 ;  /* 0x00000082009b7202 */ /* 0x000fce0000000f00 */
[----:B------:R-:W-:Y:S05]  /*2ed70*/  WARPSYNC.COLLECTIVE R154, `(.L_x_57874) ;  /* 0x000000009a087348 */ /* 0x000fea0003c00000 */
[----:B------:R0:W1:Y:S02]  /*2ed80*/  SHFL.BFLY P6, R152, R155, R156, R157 ;  /* 0x0c00009c9b987389 */ /* 0x00006400000c009d */
[----:B01----:R-:W-:Y:S05]  /*2ed90*/  ENDCOLLECTIVE ;  /* 0x000000000000791b */ /* 0x003fea0003800000 */
.L_x_57874:
[----:B------:R-:W-:Y:S01]  /*2eda0*/  HFMA2 R156, -RZ, RZ, 0, 9.5367431640625e-07 ;  /* 0x00000010ff9c7431 */ /* 0x000fe200000001ff */
[----:B------:R-:W-:-:S05]  /*2edb0*/  MOV R131, R152 ;  /* 0x0000009800837202 */ /* 0x000fca0000000f00 */
[----:B------:R-:W-:-:S04]  /*2edc0*/  FADD.FTZ R131, R130, R131 ;  /* 0x0000008382837221 */ /* 0x000fc80000010000 */
[----:B------:R-:W-:-:S07]  /*2edd0*/  IMAD.MOV.U32 R155, RZ, RZ, R131 ;  /* 0x000000ffff9b7224 */ /* 0x000fce00078e0083 */
[----:B------:R-:W-:Y:S05]  /*2ede0*/  WARPSYNC.COLLECTIVE R154, `(.L_x_57875) ;  /* 0x000000009a087348 */ /* 0x000fea0003c00000 */
[----:B------:R0:W1:Y:S02]  /*2edf0*/  SHFL.BFLY P6, R152, R155, R156, R157 ;  /* 0x0c00009c9b987389 */ /* 0x00006400000c009d */
[----:B01----:R-:W-:Y:S05]  /*2ee00*/  ENDCOLLECTIVE ;  /* 0x000000000000791b */ /* 0x003fea0003800000 */
.L_x_57875:
[----:B------:R-:W-:Y:S05]  /*2ee10*/  BRA `(.L_x_57876) ;  /* 0xffffffd400447947 */ /* 0x000fea000383ffff */
.L_x_57877:
        /* <DEDUP_REMOVED lines=14> */
.L_x_71556:


//--------------------- .text._ZN10layer_norm13ln_fwd_kernelINS_13Kernel_traitsI6__halfffffjLj2048ELj1ELj4ELj1ELj16ENS_18Kernel_traits_baseILj2048ES2_ffffjLj128EEEEELb1ELb0ELb0ELb1EEEvNS_9FwdParamsE --------------------------
	.section	.text._ZN10layer_norm13ln_fwd_kernelINS_13Kernel_traitsI6__halfffffjLj2048ELj1ELj4ELj1ELj16ENS_18Kernel_traits_baseILj2048ES2_ffffjLj128EEEEELb1ELb0ELb0ELb1EEEvNS_9FwdParamsE,"ax",@progbits
	.align	128
        .global         _ZN10layer_norm13ln_fwd_kernelINS_13Kernel_traitsI6__halfffffjLj2048ELj1ELj4ELj1ELj16ENS_18Kernel_traits_baseILj2048ES2_ffffjLj128EEEEELb1ELb0ELb0ELb1EEEvNS_9FwdParamsE
        .type           _ZN10layer_norm13ln_fwd_kernelINS_13Kernel_traitsI6__halfffffjLj2048ELj1ELj4ELj1ELj16ENS_18Kernel_traits_baseILj2048ES2_ffffjLj128EEEEELb1ELb0ELb0ELb1EEEvNS_9FwdParamsE,@function
        .size           _ZN10layer_norm13ln_fwd_kernelINS_13Kernel_traitsI6__halfffffjLj2048ELj1ELj4ELj1ELj16ENS_18Kernel_traits_baseILj2048ES2_ffffjLj128EEEEELb1ELb0ELb0ELb1EEEvNS_9FwdParamsE,(.L_x_71557 - _ZN10layer_norm13ln_fwd_kernelINS_13Kernel_traitsI6__halfffffjLj2048ELj1ELj4ELj1ELj16ENS_18Kernel_traits_baseILj2048ES2_ffffjLj128EEEEELb1ELb0ELb0ELb1EEEvNS_9FwdParamsE)
        .other          _ZN10layer_norm13ln_fwd_kernelINS_13Kernel_traitsI6__halfffffjLj2048ELj1ELj4ELj1ELj16ENS_18Kernel_traits_baseILj2048ES2_ffffjLj128EEEEELb1ELb0ELb0ELb1EEEvNS_9FwdParamsE,@"STO_CUDA_ENTRY STV_DEFAULT"
_ZN10layer_norm13ln_fwd_kernelINS_13Kernel_traitsI6__halfffffjLj2048ELj1ELj4ELj1ELj16ENS_18Kernel_traits_baseILj2048ES2_ffffjLj128EEEEELb1ELb0ELb0ELb1EEEvNS_9FwdParamsE:
.text._ZN10layer_norm13ln_fwd_kernelINS_13Kernel_traitsI6__halfffffjLj2048ELj1ELj4ELj1ELj16ENS_18Kernel_traits_baseILj2048ES2_ffffjLj128EEEEELb1ELb0ELb0ELb1EEEvNS_9FwdParamsE:
[----:B------:R-:W-:Y:S01]  /*0000*/  LDC R1, c[0x0][0x37c] ;  /* 0x0000df00ff017b82 */ /* 0x000fe20000000800 */
[----:B------:R-:W0:Y:S07]  /*0010*/  LDCU.U8 UR4, c[0x0][0x464] ;  /* 0x00008c80ff0477ac */ /* 0x000e2e0008000000 */
[----:B------:R-:W1:Y:S01]  /*0020*/  LDC R96, c[0x0][0x458] ;  /* 0x00011600ff607b82 */ /* 0x000e620000000800 */
[----:B------:R-:W2:Y:S01]  /*0030*/  LDCU.64 UR6, c[0x0][0x450] ;  /* 0x00008a00ff0677ac */ /* 0x000ea20008000a00 */
[----:B------:R-:W3:Y:S06]  /*0040*/  LDCU.64 UR8, c[0x0][0x358] ;  /* 0x00006b00ff0877ac */ /* 0x000eec0008000a00 */
[----:B------:R-:W1:Y:S01]  /*0050*/  LDC R97, c[0x0][0x45c] ;  /* 0x00011700ff617b82 */ /* 0x000e620000000800 */
[----:B------:R-:W4:Y:S01]  /*0060*/  LDCU.64 UR10, c[0x0][0x438] ;  /* 0x00008700ff0a77ac */ /* 0x000f220008000a00 */
[----:B0-----:R-:W-:Y:S01]  /*0070*/  ISETP.NE.AND P0, PT, RZ, UR4, PT ;  /* 0x00000004ff007c0c */ /* 0x001fe2000bf05270 */
[----:B--2---:R-:W-:-:S02]  /*0080*/  IMAD.U32 R2, RZ, RZ, UR6 ;  /* 0x00000006ff027e24 */ /* 0x004fc4000f8e00ff */
[----:B------:R-:W-:-:S10]  /*0090*/  IMAD.U32 R3, RZ, RZ, UR7 ;  /* 0x00000007ff037e24 */ /* 0x000fd4000f8e00ff */
[----:B---3--:R-:W2:Y:S01]  /*00a0*/  @P0 LDG.E.64 R2, desc[UR8][R2.64] ;  /* 0x0000000802020981 */ /* 0x008ea2000c1e1b00 */
[----:B------:R-:W0:Y:S03]  /*00b0*/  @P0 LDC R7, c[0x0][0x460] ;  /* 0x00011800ff070b82 */ /* 0x000e260000000800 */
[----:B-1----:R-:W0:Y:S01]  /*00c0*/  @P0 LDG.E.64 R4, desc[UR8][R96.64] ;  /* 0x0000000860040981 */ /* 0x002e22000c1e1b00 */
[----:B----4-:R-:W-:Y:S01]  /*00d0*/  UISETP.NE.U32.AND UP0, UPT, UR10, URZ, UPT ;  /* 0x000000ff0a00728c */ /* 0x010fe2000bf05070 */
[----:B------:R-:W1:Y:S03]  /*00e0*/  S2R R0, SR_TID.X ;  /* 0x0000000000007919 */ /* 0x000e660000002100 */
[----:B------:R-:W3:Y:S01]  /*00f0*/  S2UR UR5, SR_CTAID.X ;  /* 0x00000000000579c3 */ /* 0x000ee20000002500 */
[----:B------:R-:W-:-:S07]  /*0100*/  UISETP.NE.AND.EX UP0, UPT, UR11, URZ, UPT, UP0 ;  /* 0x000000ff0b00728c */ /* 0x000fce000bf05300 */
[----:B------:R-:W4:Y:S01]  /*0110*/  LDC R105, c[0x0][0x360] ;  /* 0x0000d800ff697b82 */ /* 0x000f220000000800 */
[----:B---3--:R-:W-:Y:S01]  /*0120*/  USHF.L.U32 UR4, UR5, 0x2, URZ ;  /* 0x0000000205047899 */ /* 0x008fe200080006ff */
[--C-:B-1----:R-:W-:Y:S01]  /*0130*/  SHF.R.U32.HI R104, RZ, 0x5, R0.reuse ;  /* 0x00000005ff687819 */ /* 0x102fe20000011600 */
[----:B----4-:R-:W-:-:S04]  /*0140*/  IMAD R105, R105, UR5, R0 ;  /* 0x0000000569697c24 */ /* 0x010fc8000f8e0200 */
[----:B------:R-:W-:Y:S02]  /*0150*/  LOP3.LUT R104, R104, UR4, RZ, 0xfc, !PT ;  /* 0x0000000468687c12 */ /* 0x000fe4000f8efcff */
[----:B--2---:R-:W-:Y:S02]  /*0160*/  @P0 R2UR UR6, R2 ;  /* 0x00000000020602ca */ /* 0x004fe400000e0000 */
[----:B------:R-:W-:Y:S02]  /*0170*/  @P0 R2UR UR7, R3 ;  /* 0x00000000030702ca */ /* 0x000fe400000e0000 */
[----:B0-----:R-:W-:-:S04]  /*0180*/  @P0 IADD3 R96, P1, PT, R4, R7, RZ ;  /* 0x0000000704600210 */ /* 0x001fc80007f3e0ff */
[----:B------:R-:W-:Y:S02]  /*0190*/  @P0 IADD3.X R97, PT, PT, RZ, R5, RZ, P1, !PT ;  /* 0x00000005ff610210 */ /* 0x000fe40000ffe4ff */
[----:B------:R-:W-:Y:S02]  /*01a0*/  LOP3.LUT R5, R0, 0x1f, RZ, 0xc0, !PT ;  /* 0x0000001f00057812 */ /* 0x000fe400078ec0ff */
[--C-:B------:R-:W-:Y:S01]  /*01b0*/  SHF.R.U64 R0, R96, 0x2, R97.reuse ;  /* 0x0000000260007819 */ /* 0x100fe20000001261 */
[----:B------:R-:W-:Y:S01]  /*01c0*/  UIADD3 UR15, UPT, UPT, UR6, -0x61c88647, URZ ;  /* 0x9e3779b9060f7890 */ /* 0x000fe2000fffe0ff */
[----:B------:R-:W-:Y:S01]  /*01d0*/  SHF.R.U32.HI R108, RZ, 0x2, R97 ;  /* 0x00000002ff6c7819 */ /* 0x000fe20000011661 */
[----:B------:R-:W-:Y:S02]  /*01e0*/  UIADD3 UR16, UPT, UPT, UR7, -0x4498517b, URZ ;  /* 0xbb67ae8507107890 */ /* 0x000fe4000fffe0ff */
[----:B------:R-:W-:Y:S02]  /*01f0*/  UIADD3 UR17, UPT, UPT, UR6, 0x3c6ef372, URZ ;  /* 0x3c6ef37206117890 */ /* 0x000fe4000fffe0ff */
        /* <DEDUP_REMOVED lines=53> */
.L_x_57878:
        /* <DEDUP_REMOVED lines=34> */
.L_x_57879:
[----:B------:R-:W1:Y:S02]  /*0770*/  LDCU UR4, c[0x0][0x384] ;  /* 0x00007080ff0477ac */ /* 0x000e640008000800 */
[----:B-1----:R-:W-:-:S13]  /*0780*/  ISETP.GE.AND P0, PT, R104, UR4, PT ;  /* 0x0000000468007c0c */ /* 0x002fda000bf06270 */
[----:B------:R-:W-:Y:S05]  /*0790*/  @P0 EXIT ;  /* 0x000000000000094d */ /* 0x000fea0003800000 */
[----:B-----5:R-:W-:Y:S01]  /*07a0*/  IMAD.MOV.U32 R132, RZ, RZ, R4 ;  /* 0x000000ffff847224 */ /* 0x020fe200078e0004 */
[--C-:B0-----:R-:W-:Y:S01]  /*07b0*/  SHF.R.U64 R34, R4, 0x10, R5.reuse ;  /* 0x0000001004227819 */ /* 0x101fe20000001205 */
[--C-:B------:R-:W-:Y:S01]  /*07c0*/  IMAD.MOV.U32 R131, RZ, RZ, R5.reuse ;  /* 0x000000ffff837224 */ /* 0x100fe200078e0005 */
[----:B------:R-:W-:Y:S01]  /*07d0*/  SHF.R.U32.HI R35, RZ, 0x10, R5 ;  /* 0x00000010ff237819 */ /* 0x000fe20000011605 */
        /* <DEDUP_REMOVED lines=8> */
[--C-:B------:R-:W-:Y:S01]  /*0860*/  IMAD.MOV.U32 R5, RZ, RZ, R79.reuse ;  /* 0x000000ffff057224 */ /* 0x100fe200078e004f */
[----:B------:R-:W-:Y:S01]  /*0870*/  SHF.R.U32.HI R157, RZ, 0x10, R79 ;  /* 0x00000010ff9d7819 */ /* 0x000fe2000001164f */
[----:B------:R-:W-:Y:S01]  /*0880*/  IMAD.MOV.U32 R128, RZ, RZ, R8 ;  /* 0x000000ffff807224 */ /* 0x000fe200078e0008 */
[----:B------:R-:W-:Y:S01]  /*0890*/  SHF.R.U64 R158, R74, 0x10, R75 ;  /* 0x000000104a9e7819 */ /* 0x000fe2000000124b */
[----:B------:R-:W-:Y:S01]  /*08a0*/  IMAD.MOV.U32 R139, RZ, RZ, R22 ;  /* 0x000000ffff8b7224 */ /* 0x000fe200078e0016 */
[----:B------:R-:W-:Y:S01]  /*08b0*/  PRMT R155, R4, 0x5410, R5 ;  /* 0x00005410049b7816 */ /* 0x000fe20000000005 */
[----:B------:R-:W-:Y:S01]  /*08c0*/  IMAD.MOV.U32 R144, RZ, RZ, R26 ;  /* 0x000000ffff907224 */ /* 0x000fe200078e001a */
[----:B------:R-:W-:Y:S01]  /*08d0*/  SHF.R.U32.HI R4, RZ, 0x10, R77 ;  /* 0x00000010ff047819 */ /* 0x000fe2000001164d */
[----:B------:R-:W-:Y:S01]  /*08e0*/  IMAD.MOV.U32 R146, RZ, RZ, R28 ;  /* 0x000000ffff927224 */ /* 0x000fe200078e001c */
[----:B------:R-:W-:Y:S01]  /*08f0*/  SHF.R.U32.HI R5, RZ, 0x10, R75 ;  /* 0x00000010ff057819 */ /* 0x000fe2000001164b */
[----:B------:R-:W-:Y:S01]  /*0900*/  IMAD.MOV.U32 R126, RZ, RZ, R10 ;  /* 0x000000ffff7e7224 */ /* 0x000fe200078e000a */
[----:B------:R-:W-:Y:S01]  /*0910*/  PRMT R157, R157, 0x5410, R4 ;  /* 0x000054109d9d7816 */ /* 0x000fe20000000004 */
[----:B------:R-:W-:Y:S01]  /*0920*/  IMAD.MOV.U32 R125, RZ, RZ, R11 ;  /* 0x000000ffff7d7224 */ /* 0x000fe200078e000b */
[----:B------:R-:W-:Y:S01]  /*0930*/  PRMT R158, R158, 0x5410, R5 ;  /* 0x000054109e9e7816 */ /* 0x000fe20000000005 */
[----:B------:R-:W-:Y:S01]  /*0940*/  IMAD.MOV.U32 R153, RZ, RZ, R32 ;  /* 0x000000ffff997224 */ /* 0x000fe200078e0020 */
[--C-:B------:R-:W-:Y:S01]  /*0950*/  SHF.R.U64 R159, R72, 0x10, R73.reuse ;  /* 0x00000010489f7819 */ /* 0x100fe20000001249 */
[----:B------:R-:W0:Y:S01]  /*0960*/  LDCU.64 UR4, c[0x0][0x3e0] ;  /* 0x00007c00ff0477ac */ /* 0x000e220008000a00 */
[----:B------:R-:W-:Y:S01]  /*0970*/  SHF.R.U32.HI R4, RZ, 0x10, R73 ;  /* 0x00000010ff047819 */ /* 0x000fe20000011649 */
[----:B------:R-:W-:Y:S01]  /*0980*/  IMAD.MOV.U32 R122, RZ, RZ, R14 ;  /* 0x000000ffff7a7224 */ /* 0x000fe200078e000e */
[--C-:B------:R-:W-:Y:S01]  /*0990*/  SHF.R.U64 R160, R70, 0x10, R71.reuse ;  /* 0x0000001046a07819 */ /* 0x100fe20000001247 */
[----:B------:R-:W-:Y:S01]  /*09a0*/  IMAD.MOV.U32 R120, RZ, RZ, R16 ;  /* 0x000000ffff787224 */ /* 0x000fe200078e0010 */
[----:B------:R-:W-:Y:S01]  /*09b0*/  SHF.R.U32.HI R5, RZ, 0x10, R71 ;  /* 0x00000010ff057819 */ /* 0x000fe20000011647 */
[----:B------:R-:W-:Y:S01]  /*09c0*/  IMAD.MOV.U32 R123, RZ, RZ, R13 ;  /* 0x000000ffff7b7224 */ /* 0x000fe200078e000d */
[----:B------:R-:W-:Y:S01]  /*09d0*/  PRMT R159, R159, 0x5410, R4 ;  /* 0x000054109f9f7816 */ /* 0x000fe20000000004 */
[----:B------:R-:W-:Y:S01]  /*09e0*/  IMAD.HI.U32 R4, R0, -0x2daee0ad, RZ ;  /* 0xd2511f5300047827 */ /* 0x000fe200078e00ff */
[----:B------:R-:W-:-:S03]  /*09f0*/  PRMT R160, R160, 0x5410, R5 ;  /* 0x00005410a0a07816 */ /* 0x000fc60000000005 */
[----:B------:R-:W-:Y:S01]  /*0a00*/  HFMA2 R109, -RZ, RZ, 0, 0 ;  /* 0x00000000ff6d7431 */ /* 0x000fe200000001ff */
[----:B------:R-:W-:Y:S01]  /*0a10*/  MOV R130, R6 ;  /* 0x0000000600827202 */ /* 0x000fe20000000f00 */
[----:B------:R-:W-:Y:S01]  /*0a20*/  IMAD.HI.U32 R5, R105, -0x326172a9, RZ ;  /* 0xcd9e8d5769057827 */ /* 0x000fe200078e00ff */
[--C-:B------:R-:W-:Y:S01]  /*0a30*/  SHF.R.U64 R36, R6, 0x10, R7.reuse ;  /* 0x0000001006247819 */ /* 0x100fe20000001207 */
[----:B------:R-:W-:Y:S01]  /*0a40*/  BSSY B0, `(.L_x_57880) ;  /* 0x0002b84000007945 */ /* 0x000fe20003800000 */
[----:B------:R-:W-:Y:S01]  /*0a50*/  SHF.R.U32.HI R37, RZ, 0x10, R7 ;  /* 0x00000010ff257819 */ /* 0x000fe20000011607 */
[----:B------:R-:W-:Y:S01]  /*0a60*/  IMAD.MOV.U32 R6, RZ, RZ, R23 ;  /* 0x000000ffff067224 */ /* 0x000fe200078e0017 */
[----:B------:R-:W-:Y:S01]  /*0a70*/  MOV R127, R9 ;  /* 0x00000009007f7202 */ /* 0x000fe20000000f00 */
[----:B------:R-:W-:Y:S01]  /*0a80*/  IMAD.MOV.U32 R7, RZ, RZ, R25 ;  /* 0x000000ffff077224 */ /* 0x000fe200078e0019 */
[----:B------:R-:W-:Y:S01]  /*0a90*/  SHF.R.U64 R38, R8, 0x10, R9 ;  /* 0x0000001008267819 */ /* 0x000fe20000001209 */
[----:B------:R-:W-:Y:S01]  /*0aa0*/  IMAD.MOV.U32 R119, RZ, RZ, R17 ;  /* 0x000000ffff777224 */ /* 0x000fe200078e0011 */
[----:B------:R-:W-:Y:S01]  /*0ab0*/  SHF.R.U32.HI R39, RZ, 0x10, R9 ;  /* 0x00000010ff277819 */ /* 0x000fe20000011609 */
[----:B------:R-:W-:Y:S01]  /*0ac0*/  IMAD.MOV.U32 R9, RZ, RZ, R29 ;  /* 0x000000ffff097224 */ /* 0x000fe200078e001d */
[----:B------:R-:W-:Y:S01]  /*0ad0*/  MOV R141, R24 ;  /* 0x00000018008d7202 */ /* 0x000fe20000000f00 */
[----:B------:R-:W1:Y:S01]  /*0ae0*/  LDCU UR33, c[0x0][0x404] ;  /* 0x00008080ff2177ac */ /* 0x000e620008000800 */
[----:B------:R-:W-:-:S02]  /*0af0*/  MOV R8, R27 ;  /* 0x0000001b00087202 */ /* 0x000fc40000000f00 */
[----:B------:R-:W-:Y:S01]  /*0b00*/  LOP3.LUT R4, R4, UR7, RZ, 0x3c, !PT ;  /* 0x0000000704047c12 */ /* 0x000fe2000f8e3cff */
[----:B------:R-:W2:Y:S01]  /*0b10*/  LDCU UR34, c[0x0][0x408] ;  /* 0x00008100ff2277ac */ /* 0x000ea20008000800 */
[----:B------:R-:W-:Y:S02]  /*0b20*/  LOP3.LUT R5, R108, UR6, R5, 0x96, !PT ;  /* 0x000000066c057c12 */ /* 0x000fe4000f8e9605 */
[----:B------:R-:W-:Y:S01]  /*0b30*/  SHF.R.U64 R40, R10, 0x10, R11 ;  /* 0x000000100a287819 */ /* 0x000fe2000000120b */
[----:B------:R-:W-:Y:S01]  /*0b40*/  IMAD.MOV.U32 R10, RZ, RZ, R31 ;  /* 0x000000ffff0a7224 */ /* 0x000fe200078e001f */
[----:B------:R-:W-:Y:S01]  /*0b50*/  MOV R149, R30 ;  /* 0x0000001e00957202 */ /* 0x000fe20000000f00 */
[----:B------:R-:W3:Y:S01]  /*0b60*/  LDCU UR12, c[0x0][0x388] ;  /* 0x00007100ff0c77ac */ /* 0x000ee20008000800 */
[----:B------:R-:W-:Y:S01]  /*0b70*/  PRMT R139, R139, 0x5410, R6 ;  /* 0x000054108b8b7816 */ /* 0x000fe20000000006 */
[----:B------:R-:W-:Y:S01]  /*0b80*/  IMAD.HI.U32 R6, R4, -0x326172a9, RZ ;  /* 0xcd9e8d5704067827 */ /* 0x000fe200078e00ff */
[----:B------:R-:W-:Y:S01]  /*0b90*/  PRMT R141, R141, 0x5410, R7 ;  /* 0x000054108d8d7816 */ /* 0x000fe20000000007 */
[----:B------:R-:W4:Y:S01]  /*0ba0*/  LDCU.U8 UR13, c[0x0][0x410] ;  /* 0x00008200ff0d77ac */ /* 0x000f220008000000 */
[----:B------:R-:W-:Y:S01]  /*0bb0*/  PRMT R144, R144, 0x5410, R8 ;  /* 0x0000541090907816 */ /* 0x000fe20000000008 */
[----:B------:R-:W-:Y:S01]  /*0bc0*/  IMAD R7, R105, -0x326172a9, RZ ;  /* 0xcd9e8d5769077824 */ /* 0x000fe200078e02ff */
[----:B------:R-:W-:Y:S01]  /*0bd0*/  PRMT R146, R146, 0x5410, R9 ;  /* 0x0000541092927816 */ /* 0x000fe20000000009 */
[----:B------:R-:W-:Y:S01]  /*0be0*/  IMAD R9, R0, -0x2daee0ad, RZ ;  /* 0xd2511f5300097824 */ /* 0x000fe200078e02ff */
[----:B------:R-:W-:Y:S01]  /*0bf0*/  PRMT R149, R149, 0x5410, R10 ;  /* 0x0000541095957816 */ /* 0x000fe2000000000a */
[----:B------:R-:W-:Y:S01]  /*0c00*/  IMAD.HI.U32 R8, R5, -0x2daee0ad, RZ ;  /* 0xd2511f5305087827 */ /* 0x000fe200078e00ff */
[--C-:B------:R-:W-:Y:S01]  /*0c10*/  SHF.R.U64 R162, R68, 0x10, R69.reuse ;  /* 0x0000001044a27819 */ /* 0x100fe20000001245 */
[----:B------:R-:W0:Y:S01]  /*0c20*/  LDCU UR14, c[0x0][0x448] ;  /* 0x00008900ff0e77ac */ /* 0x000e220008000800 */
[----:B------:R-:W-:-:S02]  /*0c30*/  SHF.R.U32.HI R10, RZ, 0x10, R69 ;  /* 0x00000010ff0a7819 */ /* 0x000fc40000011645 */
[----:B------:R-:W-:Y:S01]  /*0c40*/  LOP3.LUT R6, R7, UR15, R6, 0x96, !PT ;  /* 0x0000000f07067c12 */ /* 0x000fe2000f8e9606 */
[----:B------:R-:W-:Y:S01]  /*0c50*/  IMAD R7, R4, -0x326172a9, RZ ;  /* 0xcd9e8d5704077824 */ /* 0x000fe200078e02ff */
[----:B------:R-:W-:Y:S01]  /*0c60*/  LOP3.LUT R8, R9, UR16, R8, 0x96, !PT ;  /* 0x0000001009087c12 */ /* 0x000fe2000f8e9608 */
[----:B------:R-:W0:Y:S01]  /*0c70*/  LDCU.64 UR10, c[0x0][0x3a0] ;  /* 0x00007400ff0a77ac */ /* 0x000e220008000a00 */
[----:B------:R-:W-:Y:S01]  /*0c80*/  PRMT R162, R162, 0x5410, R10 ;  /* 0x00005410a2a27816 */ /* 0x000fe2000000000a */
[----:B------:R-:W-:Y:S01]  /*0c90*/  IMAD R10, R5, -0x2daee0ad, RZ ;  /* 0xd2511f53050a7824 */ /* 0x000fe200078e02ff */
[--C-:B------:R-:W-:Y:S01]  /*0ca0*/  SHF.R.U64 R164, R64, 0x10, R65.reuse ;  /* 0x0000001040a47819 */ /* 0x100fe20000001241 */
[----:B------:R-:W-:Y:S01]  /*0cb0*/  IMAD.HI.U32 R4, R8, -0x326172a9, RZ ;  /* 0xcd9e8d5708047827 */ /* 0x000fe200078e00ff */
[----:B------:R-:W-:Y:S02]  /*0cc0*/  SHF.R.U32.HI R9, RZ, 0x10, R65 ;  /* 0x00000010ff097819 */ /* 0x000fe40000011641 */
[----:B------:R-:W-:Y:S01]  /*0cd0*/  SHF.R.U64 R166, R62, 0x10, R63 ;  /* 0x000000103ea67819 */ /* 0x000fe2000000123f */
[----:B------:R-:W-:Y:S01]  /*0ce0*/  IMAD.HI.U32 R5, R6, -0x2daee0ad, RZ ;  /* 0xd2511f5306057827 */ /* 0x000fe200078e00ff */
[----:B------:R-:W-:-:S02]  /*0cf0*/  LOP3.LUT R4, R7, UR17, R4, 0x96, !PT ;  /* 0x0000001107047c12 */ /* 0x000fc4000f8e9604 */
[----:B------:R-:W-:Y:S01]  /*0d00*/  PRMT R164, R164, 0x5410, R9 ;  /* 0x00005410a4a47816 */ /* 0x000fe20000000009 */
[----:B------:R-:W-:Y:S01]  /*0d10*/  IMAD R7, R8, -0x326172a9, RZ ;  /* 0xcd9e8d5708077824 */ /* 0x000fe200078e02ff */
[----:B------:R-:W-:Y:S01]  /*0d20*/  LOP3.LUT R5, R10, UR18, R5, 0x96, !PT ;  /* 0x000000120a057c12 */ /* 0x000fe2000f8e9605 */
[----:B------:R-:W-:Y:S01]  /*0d30*/  IMAD R9, R6, -0x2daee0ad, RZ ;  /* 0xd2511f5306097824 */ /* 0x000fe200078e02ff */
[----:B------:R-:W-:Y:S01]  /*0d40*/  SHF.R.U32.HI R10, RZ, 0x10, R63 ;  /* 0x00000010ff0a7819 */ /* 0x000fe2000001163f */
[----:B------:R-:W-:Y:S01]  /*0d50*/  IMAD.HI.U32 R8, R4, -0x2daee0ad, RZ ;  /* 0xd2511f5304087827 */ /* 0x000fe200078e00ff */
[----:B------:R-:W-:Y:S02]  /*0d60*/  SHF.R.U64 R168, R58, 0x10, R59 ;  /* 0x000000103aa87819 */ /* 0x000fe4000000123b */
[----:B------:R-:W-:Y:S01]  /*0d70*/  PRMT R166, R166, 0x5410, R10 ;  /* 0x00005410a6a67816 */ /* 0x000fe2000000000a */
[----:B------:R-:W-:Y:S01]  /*0d80*/  IMAD.HI.U32 R6, R5, -0x326172a9, RZ ;  /* 0xcd9e8d5705067827 */ /* 0x000fe200078e00ff */
[----:B------:R-:W-:-:S02]  /*0d90*/  LOP3.LUT R8, R9, UR20, R8, 0x96, !PT ;  /* 0x0000001409087c12 */ /* 0x000fc4000f8e9608 */
[----:B------:R-:W-:Y:S01]  /*0da0*/  SHF.R.U32.HI R9, RZ, 0x10, R59 ;  /* 0x00000010ff097819 */ /* 0x000fe2000001163b */
[----:B------:R-:W-:Y:S01]  /*0db0*/  IMAD R10, R4, -0x2daee0ad, RZ ;  /* 0xd2511f53040a7824 */ /* 0x000fe200078e02ff */
[----:B------:R-:W-:Y:S01]  /*0dc0*/  LOP3.LUT R6, R7, UR19, R6, 0x96, !PT ;  /* 0x0000001307067c12 */ /* 0x000fe2000f8e9606 */
[----:B------:R-:W-:Y:S01]  /*0dd0*/  IMAD R5, R5, -0x326172a9, RZ ;  /* 0xcd9e8d5705057824 */ /* 0x000fe200078e02ff */
[----:B------:R-:W-:Y:S01]  /*0de0*/  PRMT R168, R168, 0x5410, R9 ;  /* 0x00005410a8a87816 */ /* 0x000fe20000000009 */
[----:B------:R-:W-:Y:S01]  /*0df0*/  IMAD.HI.U32 R4, R8, -0x326172a9, RZ ;  /* 0xcd9e8d5708047827 */ /* 0x000fe200078e00ff */
[----:B------:R-:W-:Y:S02]  /*0e00*/  SHF.R.U32.HI R41, RZ, 0x10, R11 ;  /* 0x00000010ff297819 */ /* 0x000fe4000001160b */
[----:B------:R-:W-:Y:S01]  /*0e10*/  MOV R11, R33 ;  /* 0x00000021000b7202 */ /* 0x000fe20000000f00 */
[----:B------:R-:W-:Y:S01]  /*0e20*/  IMAD.HI.U32 R7, R6, -0x2daee0ad, RZ ;  /* 0xd2511f5306077827 */ /* 0x000fe200078e00ff */
[----:B------:R-:W-:-:S02]  /*0e30*/  LOP3.LUT R4, R5, UR21, R4, 0x96, !PT ;  /* 0x0000001505047c12 */ /* 0x000fc4000f8e9604 */
[----:B------:R-:W-:Y:S01]  /*0e40*/  SHF.R.U64 R169, R56, 0x10, R57 ;  /* 0x0000001038a97819 */ /* 0x000fe20000001239 */
[----:B------:R-:W-:Y:S01]  /*0e50*/  IMAD R9, R6, -0x2daee0ad, RZ ;  /* 0xd2511f5306097824 */ /* 0x000fe200078e02ff */
[----:B------:R-:W-:Y:S01]  /*0e60*/  LOP3.LUT R7, R10, UR22, R7, 0x96, !PT ;  /* 0x000000160a077c12 */ /* 0x000fe2000f8e9607 */
[----:B------:R-:W-:Y:S01]  /*0e70*/  IMAD R8, R8, -0x326172a9, RZ ;  /* 0xcd9e8d5708087824 */ /* 0x000fe200078e02ff */
[----:B------:R-:W-:Y:S01]  /*0e80*/  SHF.R.U32.HI R10, RZ, 0x10, R57 ;  /* 0x00000010ff0a7819 */ /* 0x000fe20000011639 */
[----:B------:R-:W-:Y:S01]  /*0e90*/  IMAD.HI.U32 R6, R4, -0x2daee0ad, RZ ;  /* 0xd2511f5304067827 */ /* 0x000fe200078e00ff */
[----:B------:R-:W-:Y:S02]  /*0ea0*/  PRMT R153, R153, 0x5410, R11 ;  /* 0x0000541099997816 */ /* 0x000fe4000000000b */
[----:B------:R-:W-:Y:S01]  /*0eb0*/  PRMT R169, R169, 0x5410, R10 ;  /* 0x00005410a9a97816 */ /* 0x000fe2000000000a */
        /* <DEDUP_REMOVED lines=8> */
[--C-:B------:R-:W-:Y:S02]  /*0f40*/  SHF.R.U64 R172, R52, 0x10, R53.reuse ;  /* 0x0000001034ac7819 */ /* 0x100fe40000001235 */
[----:B------:R-:W-:Y:S01]  /*0f50*/  SHF.R.U32.HI R10, RZ, 0x10, R53 ;  /* 0x00000010ff0a7819 */ /* 0x000fe20000011635 */
[----:B------:R-:W-:Y:S01]  /*0f60*/  IMAD.HI.U32 R8, R5, -0x2daee0ad, RZ ;  /* 0xd2511f5305087827 */ /* 0x000fe200078e00ff */
[----:B------:R-:W-:-:S02]  /*0f70*/  LOP3.LUT R4, R7, UR25, R4, 0x96, !PT ;  /* 0x0000001907047c12 */ /* 0x000fc4000f8e9604 */
[----:B------:R-:W-:Y:S01]  /*0f80*/  PRMT R163, R163, 0x5410, R11 ;  /* 0x00005410a3a37816 */ /* 0x000fe2000000000b */
[----:B------:R-:W-:Y:S01]  /*0f90*/  IMAD R6, R6, -0x326172a9, RZ ;  /* 0xcd9e8d5706067824 */ /* 0x000fe200078e02ff */
[----:B------:R-:W-:Y:S01]  /*0fa0*/  LOP3.LUT R8, R9, UR26, R8, 0x96, !PT ;  /* 0x0000001a09087c12 */ /* 0x000fe2000f8e9608 */
[----:B------:R-:W-:Y:S01]  /*0fb0*/  IMAD.HI.U32 R7, R4, -0x2daee0ad, RZ ;  /* 0xd2511f5304077827 */ /* 0x000fe200078e00ff */
[----:B------:R-:W-:Y:S02]  /*0fc0*/  PRMT R172, R172, 0x5410, R10 ;  /* 0x00005410acac7816 */ /* 0x000fe4000000000a */
[--C-:B------:R-:W-:Y:S01]  /*0fd0*/  SHF.R.U64 R167, R60, 0x10, R61.reuse ;  /* 0x000000103ca77819 */ /* 0x100fe2000000123d */
[----:B------:R-:W-:Y:S01]  /*0fe0*/  IMAD R10, R5, -0x2daee0ad, RZ ;  /* 0xd2511f53050a7824 */ /* 0x000fe200078e02ff */
[----:B------:R-:W-:Y:S01]  /*0ff0*/  SHF.R.U32.HI R11, RZ, 0x10, R61 ;  /* 0x00000010ff0b7819 */ /* 0x000fe2000001163d */
[----:B------:R-:W-:Y:S01]  /*1000*/  IMAD.HI.U32 R5, R8, -0x326172a9, RZ ;  /* 0xcd9e8d5708057827 */ /* 0x000fe200078e00ff */
[----:B------:R-:W-:-:S02]  /*1010*/  SHF.R.U64 R171, R54, 0x10, R55 ;  /* 0x0000001036ab7819 */ /* 0x000fc40000001237 */
[----:B------:R-:W-:Y:S02]  /*1020*/  PRMT R167, R167, 0x5410, R11 ;  /* 0x00005410a7a77816 */ /* 0x000fe4000000000b */
[----:B------:R-:W-:Y:S02]  /*1030*/  SHF.R.U32.HI R11, RZ, 0x10, R55 ;  /* 0x00000010ff0b7819 */ /* 0x000fe40000011637 */
[--C-:B------:R-:W-:Y:S02]  /*1040*/  SHF.R.U64 R173, R50, 0x10, R51.reuse ;  /* 0x0000001032ad7819 */ /* 0x100fe40000001233 */
[----:B------:R-:W-:Y:S02]  /*1050*/  SHF.R.U32.HI R9, RZ, 0x10, R51 ;  /* 0x00000010ff097819 */ /* 0x000fe40000011633 */
[----:B------:R-:W-:Y:S02]  /*1060*/  LOP3.LUT R5, R6, UR27, R5, 0x96, !PT ;  /* 0x0000001b06057c12 */ /* 0x000fe4000f8e9605 */
[----:B------:R-:W-:-:S02]  /*1070*/  LOP3.LUT R7, R10, UR28, R7, 0x96, !PT ;  /* 0x0000001c0a077c12 */ /* 0x000fc4000f8e9607 */
[----:B------:R-:W-:Y:S01]  /*1080*/  PRMT R171, R171, 0x5410, R11 ;  /* 0x00005410abab7816 */ /* 0x000fe2000000000b */
[----:B------:R-:W-:Y:S01]  /*1090*/  IMAD R11, R4, -0x2daee0ad, RZ ;  /* 0xd2511f53040b7824 */ /* 0x000fe200078e02ff */
[----:B------:R-:W-:Y:S01]  /*10a0*/  PRMT R173, R173, 0x5410, R9 ;  /* 0x00005410adad7816 */ /* 0x000fe20000000009 */
[----:B------:R-:W-:Y:S01]  /*10b0*/  IMAD R9, R8, -0x326172a9, RZ ;  /* 0xcd9e8d5708097824 */ /* 0x000fe200078e02ff */
[--C-:B------:R-:W-:Y:S01]  /*10c0*/  SHF.R.U64 R134, R18, 0x10, R19.reuse ;  /* 0x0000001012867819 */ /* 0x100fe20000001213 */
[----:B------:R-:W-:Y:S01]  /*10d0*/  IMAD.HI.U32 R6, R7, -0x326172a9, RZ ;  /* 0xcd9e8d5707067827 */ /* 0x000fe200078e00ff */
[----:B------:R-:W-:Y:S02]  /*10e0*/  SHF.R.U32.HI R18, RZ, 0x10, R19 ;  /* 0x00000010ff127819 */ /* 0x000fe40000011613 */
[----:B------:R-:W-:Y:S01]  /*10f0*/  MOV R124, R12 ;  /* 0x0000000c007c7202 */ /* 0x000fe20000000f00 */
[----:B------:R-:W-:Y:S01]  /*1100*/  IMAD.HI.U32 R4, R5, -0x2daee0ad, RZ ;  /* 0xd2511f5305047827 */ /* 0x000fe200078e00ff */
[----:B------:R-:W-:-:S02]  /*1110*/  LOP3.LUT R6, R9, UR29, R6, 0x96, !PT ;  /* 0x0000001d09067c12 */ /* 0x000fc4000f8e9606 */
[--C-:B------:R-:W-:Y:S01]  /*1120*/  SHF.R.U64 R137, R20, 0x10, R21.reuse ;  /* 0x0000001014897819 */ /* 0x100fe20000001215 */
[----:B------:R-:W-:Y:S01]  /*1130*/  IMAD R5, R5, -0x2daee0ad, RZ ;  /* 0xd2511f5305057824 */ /* 0x000fe200078e02ff */
[----:B------:R-:W-:Y:S01]  /*1140*/  LOP3.LUT R4, R11, UR30, R4, 0x96, !PT ;  /* 0x0000001e0b047c12 */ /* 0x000fe2000f8e9604 */
[----:B------:R-:W-:Y:S01]  /*1150*/  IMAD.HI.U32 R106, R6, -0x2daee0ad, RZ ;  /* 0xd2511f53066a7827 */ /* 0x000fe200078e00ff */
[----:B------:R-:W-:Y:S02]  /*1160*/  SHF.R.U32.HI R19, RZ, 0x10, R21 ;  /* 0x00000010ff137819 */ /* 0x000fe40000011615 */
[----:B------:R-:W-:Y:S01]  /*1170*/  SHF.R.U64 R12, R12, 0x10, R13 ;  /* 0x000000100c0c7819 */ /* 0x000fe2000000120d */
[----:B------:R-:W-:Y:S01]  /*1180*/  IMAD R8, R7, -0x326172a9, RZ ;  /* 0xcd9e8d5707087824 */ /* 0x000fe200078e02ff */
[----:B------:R-:W-:Y:S01]  /*1190*/  MOV R121, R15 ;  /* 0x0000000f00797202 */ /* 0x000fe20000000f00 */
[----:B------:R-:W-:Y:S01]  /*11a0*/  IMAD.HI.U32 R107, R4, -0x326172a9, RZ ;  /* 0xcd9e8d57046b7827 */ /* 0x000fe200078e00ff */
[----:B------:R-:W-:-:S02]  /*11b0*/  SHF.R.U64 R14, R14, 0x10, R15 ;  /* 0x000000100e0e7819 */ /* 0x000fc4000000120f */
[----:B------:R-:W-:Y:S01]  /*11c0*/  SHF.R.U64 R16, R16, 0x10, R17 ;  /* 0x0000001010107819 */ /* 0x000fe20000001211 */
[----:B------:R-:W-:Y:S01]  /*11d0*/  IMAD R150, R6, -0x2daee0ad, RZ ;  /* 0xd2511f5306967824 */ /* 0x000fe200078e02ff */
[--C-:B------:R-:W-:Y:S01]  /*11e0*/  SHF.R.U64 R140, R22, 0x10, R23.reuse ;  /* 0x00000010168c7819 */ /* 0x100fe20000001217 */
[----:B------:R-:W-:Y:S01]  /*11f0*/  IMAD R110, R4, -0x326172a9, RZ ;  /* 0xcd9e8d57046e7824 */ /* 0x000fe200078e02ff */
[----:B------:R-:W-:Y:S02]  /*1200*/  SHF.R.U32.HI R20, RZ, 0x10, R23 ;  /* 0x00000010ff147819 */ /* 0x000fe40000011617 */
[--C-:B------:R-:W-:Y:S02]  /*1210*/  SHF.R.U64 R142, R24, 0x10, R25.reuse ;  /* 0x00000010188e7819 */ /* 0x100fe40000001219 */
[----:B------:R-:W-:Y:S02]  /*1220*/  SHF.R.U32.HI R21, RZ, 0x10, R25 ;  /* 0x00000010ff157819 */ /* 0x000fe40000011619 */
[----:B------:R-:W-:-:S02]  /*1230*/  SHF.R.U32.HI R13, RZ, 0x10, R13 ;  /* 0x00000010ff0d7819 */ /* 0x000fc4000001160d */
[----:B------:R-:W-:Y:S02]  /*1240*/  SHF.R.U32.HI R15, RZ, 0x10, R15 ;  /* 0x00000010ff0f7819 */ /* 0x000fe4000001160f */
[----:B------:R-:W-:Y:S02]  /*1250*/  SHF.R.U32.HI R17, RZ, 0x10, R17 ;  /* 0x00000010ff117819 */ /* 0x000fe40000011611 */
[--C-:B------:R-:W-:Y:S02]  /*1260*/  SHF.R.U64 R145, R26, 0x10, R27.reuse ;  /* 0x000000101a917819 */ /* 0x100fe4000000121b */
[----:B------:R-:W-:Y:S02]  /*1270*/  SHF.R.U32.HI R22, RZ, 0x10, R27 ;  /* 0x00000010ff167819 */ /* 0x000fe4000001161b */
[--C-:B------:R-:W-:Y:S02]  /*1280*/  SHF.R.U64 R148, R28, 0x10, R29.reuse ;  /* 0x000000101c947819 */ /* 0x100fe4000000121d */
[----:B------:R-:W-:-:S02]  /*1290*/  SHF.R.U32.HI R23, RZ, 0x10, R29 ;  /* 0x00000010ff177819 */ /* 0x000fc4000001161d */
[--C-:B------:R-:W-:Y:S02]  /*12a0*/  SHF.R.U64 R151, R30, 0x10, R31.reuse ;  /* 0x000000101e977819 */ /* 0x100fe4000000121f */
[----:B------:R-:W-:Y:S02]  /*12b0*/  SHF.R.U32.HI R24, RZ, 0x10, R31 ;  /* 0x00000010ff187819 */ /* 0x000fe4000001161f */
[--C-:B------:R-:W-:Y:S02]  /*12c0*/  SHF.R.U64 R154, R32, 0x10, R33.reuse ;  /* 0x00000010209a7819 */ /* 0x100fe40000001221 */
[----:B------:R-:W-:Y:S02]  /*12d0*/  SHF.R.U32.HI R25, RZ, 0x10, R33 ;  /* 0x00000010ff197819 */ /* 0x000fe40000011621 */
[--C-:B------:R-:W-:Y:S02]  /*12e0*/  SHF.R.U64 R175, R48, 0x10, R49.reuse ;  /* 0x0000001030af7819 */ /* 0x100fe40000001231 */
[----:B------:R-:W-:-:S02]  /*12f0*/  SHF.R.U32.HI R10, RZ, 0x10, R49 ;  /* 0x00000010ff0a7819 */ /* 0x000fc40000011631 */
[--C-:B------:R-:W-:Y:S02]  /*1300*/  SHF.R.U64 R176, R2, 0x10, R3.reuse ;  /* 0x0000001002b07819 */ /* 0x100fe40000001203 */
[----:B------:R-:W-:Y:S02]  /*1310*/  SHF.R.U32.HI R9, RZ, 0x10, R3 ;  /* 0x00000010ff097819 */ /* 0x000fe40000011603 */
        /* <DEDUP_REMOVED lines=25> */
[----:B------:R-:W-:Y:S02]  /*14b0*/  LOP3.LUT R106, R5, UR32, R106, 0x96, !PT ;  /* 0x00000020056a7c12 */ /* 0x000fe4000f8e966a */
[----:B------:R-:W-:Y:S02]  /*14c0*/  ISETP.NE.AND.EX P1, PT, RZ, UR5, PT, P1 ;  /* 0x00000005ff007c0c */ /* 0x000fe4000bf25310 */
[----:B------:R-:W-:-:S02]  /*14d0*/  LOP3.LUT R107, R8, UR31, R107, 0x96, !PT ;  /* 0x0000001f086b7c12 */ /* 0x000fc4000f8e966b */
[----:B-1234-:R-:W-:-:S09]  /*14e0*/  LOP3.LUT R96, R96, 0x3, RZ, 0xc0, !PT ;  /* 0x0000000360607812 */ /* 0x01efd200078ec0ff */
.L_x_58553:
[----:B------:R-:W0:Y:S01]  /*14f0*/  S2R R111, SR_TID.X ;  /* 0x00000000006f7919 */ /* 0x000e220000002100 */
[----:B-1----:R-:W1:Y:S01]  /*1500*/  @P1 LDC.64 R6, c[0x0][0x3e0] ;  /* 0x0000f800ff061b82 */ /* 0x002e620000000a00 */
[----:B------:R-:W-:Y:S02]  /*1510*/  IMAD R4, R104, UR12, RZ ;  /* 0x0000000c68047c24 */ /* 0x000fe4000f8e02ff */
[----:B------:R-:W-:-:S03]  /*1520*/  IMAD.MOV.U32 R118, RZ, RZ, 0x3f800000 ;  /* 0x3f800000ff767424 */ /* 0x000fc600078e00ff */
[----:B------:R-:W-:Y:S02]  /*1530*/  SHF.R.S32.HI R5, RZ, 0x1f, R4 ;  /* 0x0000001fff057819 */ /* 0x000fe40000011404 */
[----:B------:R-:W2:Y:S02]  /*1540*/  LDC.64 R100, c[0x0][0x390] ;  /* 0x0000e400ff647b82 */ /* 0x000ea40000000a00 */
[----:B------:R-:W-:Y:S01]  /*1550*/  LEA.HI R5, R5, R4, RZ, 0x2 ;  /* 0x0000000405057211 */ /* 0x000fe200078f10ff */
[----:B-1----:R-:W-:-:S05]  /*1560*/  @P1 IMAD.WIDE R6, R104, 0x4, R6 ;  /* 0x0000000468061825 */ /* 0x002fca00078e0206 */
[----:B------:R1:W5:Y:S01]  /*1570*/  @P1 LDG.E R118, desc[UR8][R6.64] ;  /* 0x0000000806761981 */ /* 0x000362000c1e1900 */
[----:B0-----:R-:W-:-:S04]  /*1580*/  LOP3.LUT R112, R111, 0x1f, RZ, 0xc0, !PT ;  /* 0x0000001f6f707812 */ /* 0x001fc800078ec0ff */
[----:B------:R-:W-:-:S05]  /*1590*/  LEA.HI.SX32 R112, R5, R112, 0x1e ;  /* 0x0000007005707211 */ /* 0x000fca00078ff2ff */
[----:B--2---:R-:W-:-:S06]  /*15a0*/  IMAD.WIDE.U32 R4, R112, 0x10, R100 ;  /* 0x0000001070047825 */ /* 0x004fcc00078e0064 */
[----:B------:R-:W5:Y:S01]  /*15b0*/  LDG.E.128 R4, desc[UR8][R4.64] ;  /* 0x0000000804047981 */ /* 0x000f62000c1e1d00 */
[----:B------:R-:W-:-:S04]  /*15c0*/  ISETP.NE.U32.AND P0, PT, RZ, UR10, PT ;  /* 0x0000000aff007c0c */ /* 0x000fc8000bf05070 */
[----:B------:R-:W-:Y:S01]  /*15d0*/  ISETP.NE.AND.EX P0, PT, RZ, UR11, PT, P0 ;  /* 0x0000000bff007c0c */ /* 0x000fe2000bf05300 */
[----:B------:R-:W-:-:S12]  /*15e0*/  IMAD.MOV.U32 R117, RZ, RZ, 0x2f800000 ;  /* 0x2f800000ff757424 */ /* 0x000fd800078e00ff */
[----:B-1----:R-:W-:Y:S05]  /*15f0*/  @!P0 BRA `(.L_x_57881) ;  /* 0x0000001400208947 */ /* 0x002fea0003800000 */
        /* <DEDUP_REMOVED lines=14> */
.L_x_71392:
[----:B------:R-:W-:Y:S05]  /*16e0*/  BRX R12 -0x16f0                                        (*"BRANCH_TARGETS .L_x_71393,.L_x_71394,.L_x_71395"*) ;  /* 0xffffffe80c447949 */ /* 0x000fea000383ffff */
.L_x_71395:
[----:B------:R-:W-:Y:S01]  /*16f0*/  VIADD R12, R96, 0x1 ;  /* 0x00000001600c7836 */ /* 0x000fe20000000000 */
[----:B------:R-:W-:Y:S01]  /*1700*/  MOV R24, R150 ;  /* 0x0000009600187202 */ /* 0x000fe20000000f00 */
[----:B------:R-:W-:Y:S01]  /*1710*/  IMAD.MOV.U32 R13, RZ, RZ, R107 ;  /* 0x000000ffff0d7224 */ /* 0x000fe200078e006b */
[----:B------:R-:W-:Y:S06]  /*1720*/  BRA `(.L_x_57883) ;  /* 0x0000000000f07947 */ /* 0x000fec0003800000 */
.L_x_71393:
[----:B------:R-:W-:Y:S01]  /*1730*/  IMAD.MOV.U32 R24, RZ, RZ, R150 ;  /* 0x000000ffff187224 */ /* 0x000fe200078e0096 */
[----:B------:R-:W-:Y:S01]  /*1740*/  MOV R12, 0x3 ;  /* 0x00000003000c7802 */ /* 0x000fe20000000f00 */
[----:B------:R-:W-:Y:S01]  /*1750*/  IMAD.MOV.U32 R13, RZ, RZ, R106 ;  /* 0x000000ffff0d7224 */ /* 0x000fe200078e006a */
[----:B------:R-:W-:Y:S06]  /*1760*/  BRA `(.L_x_57883) ;  /* 0x0000000000e07947 */ /* 0x000fec0003800000 */
.L_x_71394:
        /* <DEDUP_REMOVED lines=13> */
.L_x_57885:
[----:B------:R-:W-:Y:S05]  /*1840*/  BSYNC.RECONVERGENT B2 ;  /* 0x0000000000027941 */ /* 0x000fea0003800200 */
.L_x_57884:
        /* <DEDUP_REMOVED lines=42> */
.L_x_57883:
[----:B------:R-:W-:Y:S05]  /*1af0*/  BSYNC.RECONVERGENT B1 ;  /* 0x0000000000017941 */ /* 0x000fea0003800200 */
.L_x_57882:
[----:B------:R-:W-:Y:S01]  /*1b00*/  I2FP.F32.U32 R14, R13 ;  /* 0x0000000d000e7245 */ /* 0x000fe20000201000 */
[----:B-----5:R-:W-:Y:S01]  /*1b10*/  FMUL.FTZ R13, R4, R118 ;  /* 0x00000076040d7220 */ /* 0x020fe20000410000 */
[----:B------:R-:W-:Y:S01]  /*1b20*/  MOV R116, UR34 ;  /* 0x0000002200747c02 */ /* 0x000fe20008000f00 */
[----:B------:R-:W-:Y:S01]  /*1b30*/  IMAD.U32 R115, RZ, RZ, UR33 ;  /* 0x00000021ff737e24 */ /* 0x000fe2000f8e00ff */
[----:B------:R-:W-:Y:S01]  /*1b40*/  ISETP.NE.AND P3, PT, R12, 0x1, PT ;  /* 0x000000010c00780c */ /* 0x000fe20003f65270 */
[----:B------:R-:W-:Y:S01]  /*1b50*/  FFMA.FTZ R14, R14, R117, 1.1641532182693481445e-10 ;  /* 0x2f0000000e0e7423 */ /* 0x000fe20000010075 */
[----:B------:R-:W-:Y:S01]  /*1b60*/  BSSY.RECONVERGENT B1, `(.L_x_57886) ;  /* 0x000004a000017945 */ /* 0x000fe20003800200 */
[----:B------:R-:W-:-:S03]  /*1b70*/  FMUL.FTZ R13, R13, R116 ;  /* 0x000000740d0d7220 */ /* 0x000fc60000410000 */
[----:B------:R-:W-:-:S04]  /*1b80*/  FSETP.GTU.FTZ.AND P2, PT, R14, R115, PT ;  /* 0x000000730e00720b */ /* 0x000fc80003f5c000 */
[----:B------:R-:W-:Y:S02]  /*1b90*/  FSEL R13, R13, RZ, !P2 ;  /* 0x000000ff0d0d7208 */ /* 0x000fe40005000000 */
[----:B------:R-:W-:-:S03]  /*1ba0*/  PLOP3.LUT P2, PT, P2, PT, PT, 0x8, 0x80 ;  /* 0x000000000080781c */ /* 0x000fc6000174e170 */
[----:B------:R-:W-:Y:S01]  /*1bb0*/  FADD.FTZ R4, R8, R13 ;  /* 0x0000000d08047221 */ /* 0x000fe20000010000 */
        /* <DEDUP_REMOVED lines=11> */
.L_x_57888:
        /* <DEDUP_REMOVED lines=13> */
.L_x_57890:
[----:B------:R-:W-:Y:S05]  /*1d40*/  BSYNC.RECONVERGENT B2 ;  /* 0x0000000000027941 */ /* 0x000fea0003800200 */
.L_x_57889:
        /* <DEDUP_REMOVED lines=43> */
.L_x_57887:
[----:B------:R-:W-:Y:S05]  /*2000*/  BSYNC.RECONVERGENT B1 ;  /* 0x0000000000017941 */ /* 0x000fea0003800200 */
.L_x_57886:
[----:B------:R-:W-:Y:S01]  /*2010*/  I2FP.F32.U32 R8, R8 ;  /* 0x0000000800087245 */ /* 0x000fe20000201000 */
[----:B------:R-:W-:Y:S01]  /*2020*/  FMUL.FTZ R5, R5, R118 ;  /* 0x0000007605057220 */ /* 0x000fe20000410000 */
[----:B------:R-:W-:Y:S01]  /*2030*/  ISETP.NE.AND P4, PT, R13, 0x1, PT ;  /* 0x000000010d00780c */ /* 0x000fe20003f85270 */
[----:B------:R-:W-:Y:S01]  /*2040*/  BSSY.RECONVERGENT B1, `(.L_x_57891) ;  /* 0x000004b000017945 */ /* 0x000fe20003800200 */
[----:B------:R-:W-:Y:S02]  /*2050*/  IMAD.MOV.U32 R12, RZ, RZ, 0x2 ;  /* 0x00000002ff0c7424 */ /* 0x000fe400078e00ff */
[----:B------:R-:W-:Y:S01]  /*2060*/  FFMA.FTZ R8, R8, R117, 1.1641532182693481445e-10 ;  /* 0x2f00000008087423 */ /* 0x000fe20000010075 */
[----:B------:R-:W-:-:S04]  /*2070*/  FMUL.FTZ R5, R5, R116 ;  /* 0x0000007405057220 */ /* 0x000fc80000410000 */
        /* <DEDUP_REMOVED lines=14> */
.L_x_57893:
        /* <DEDUP_REMOVED lines=13> */
.L_x_57895:
[----:B------:R-:W-:Y:S05]  /*2230*/  BSYNC.RECONVERGENT B2 ;  /* 0x0000000000027941 */ /* 0x000fea0003800200 */
.L_x_57894:
        /* <DEDUP_REMOVED lines=43> */
.L_x_57892:
[----:B------:R-:W-:Y:S05]  /*24f0*/  BSYNC.RECONVERGENT B1 ;  /* 0x0000000000017941 */ /* 0x000fea0003800200 */
.L_x_57891:
[----:B------:R-:W-:Y:S01]  /*2500*/  I2FP.F32.U32 R8, R9 ;  /* 0x0000000900087245 */ /* 0x000fe20000201000 */
[----:B------:R-:W-:Y:S01]  /*2510*/  FMUL.FTZ R9, R6, R118 ;  /* 0x0000007606097220 */ /* 0x000fe20000410000 */
[----:B------:R-:W-:Y:S01]  /*2520*/  ISETP.NE.AND P5, PT, R12, 0x1, PT ;  /* 0x000000010c00780c */ /* 0x000fe20003fa5270 */
[----:B------:R-:W-:Y:S01]  /*2530*/  BSSY.RECONVERGENT B1, `(.L_x_57896) ;  /* 0x000004b000017945 */ /* 0x000fe20003800200 */
[----:B------:R-:W-:Y:S02]  /*2540*/  HFMA2 R18, -RZ, RZ, 0, 1.1920928955078125e-07 ;  /* 0x00000002ff127431 */ /* 0x000fe400000001ff */
        /* <DEDUP_REMOVED lines=16> */
.L_x_57898:
        /* <DEDUP_REMOVED lines=13> */
.L_x_57900:
[----:B------:R-:W-:Y:S05]  /*2720*/  BSYNC.RECONVERGENT B2 ;  /* 0x0000000000027941 */ /* 0x000fea0003800200 */
.L_x_57899:
        /* <DEDUP_REMOVED lines=43> */
.L_x_57897:
[----:B------:R-:W-:Y:S05]  /*29e0*/  BSYNC.RECONVERGENT B1 ;  /* 0x0000000000017941 */ /* 0x000fea0003800200 */
.L_x_57896:
        /* <DEDUP_REMOVED lines=9> */
.L_x_57881:
        /* <DEDUP_REMOVED lines=16> */
.L_x_57904:
        /* <DEDUP_REMOVED lines=13> */
.L_x_57906:
[----:B------:R-:W-:Y:S05]  /*2c50*/  BSYNC.RECONVERGENT B2 ;  /* 0x0000000000027941 */ /* 0x000fea0003800200 */
.L_x_57905:
        /* <DEDUP_REMOVED lines=42> */
.L_x_57903:
[----:B------:R-:W-:Y:S05]  /*2f00*/  BSYNC.RECONVERGENT B1 ;  /* 0x0000000000017941 */ /* 0x000fea0003800200 */
.L_x_57902:
[----:B------:R-:W-:Y:S01]  /*2f10*/  ISETP.NE.AND P3, PT, R10, 0x1, PT ;  /* 0x000000010a00780c */ /* 0x000fe20003f65270 */
[----:B------:R-:W-:Y:S01]  /*2f20*/  IMAD.U32 R116, RZ, RZ, UR34 ;  /* 0x00000022ff747e24 */ /* 0x000fe2000f8e00ff */
[----:B------:R-:W-:Y:S01]  /*2f30*/  I2FP.F32.U32 R8, R8 ;  /* 0x0000000800087245 */ /* 0x000fe20000201000 */
[----:B-----5:R-:W-:Y:S01]  /*2f40*/  FMUL.FTZ R9, R4, R118 ;  /* 0x0000007604097220 */ /* 0x020fe20000410000 */
[----:B------:R-:W-:Y:S01]  /*2f50*/  MOV R115, UR33 ;  /* 0x0000002100737c02 */ /* 0x000fe20008000f00 */
[----:B------:R-:W-:Y:S01]  /*2f60*/  BSSY.RECONVERGENT B1, `(.L_x_57907) ;  /* 0x0000048000017945 */ /* 0x000fe20003800200 */
[----:B------:R-:W-:Y:S01]  /*2f70*/  MOV R4, R110 ;  /* 0x0000006e00047202 */ /* 0x000fe20000000f00 */
[----:B------:R-:W-:Y:S01]  /*2f80*/  FFMA.FTZ R8, R8, R117, 1.1641532182693481445e-10 ;  /* 0x2f00000008087423 */ /* 0x000fe20000010075 */
[----:B------:R-:W-:-:S04]  /*2f90*/  FMUL.FTZ R16, R9, R116 ;  /* 0x0000007409107220 */ /* 0x000fc80000410000 */
[----:B------:R-:W-:Y:S01]  /*2fa0*/  FSETP.LE.FTZ.AND P2, PT, R8, R115, PT ;  /* 0x000000730800720b */ /* 0x000fe20003f53000 */
[----:B------:R-:W-:Y:S01]  /*2fb0*/  IMAD.MOV.U32 R8, RZ, RZ, 0x2 ;  /* 0x00000002ff087424 */ /* 0x000fe200078e00ff */
        /* <DEDUP_REMOVED lines=9> */
.L_x_57909:
        /* <DEDUP_REMOVED lines=13> */
.L_x_57911:
[----:B------:R-:W-:Y:S05]  /*3120*/  BSYNC.RECONVERGENT B2 ;  /* 0x0000000000027941 */ /* 0x000fea0003800200 */
.L_x_57910:
        /* <DEDUP_REMOVED lines=43> */
.L_x_57908:
[----:B------:R-:W-:Y:S05]  /*33e0*/  BSYNC.RECONVERGENT B1 ;  /* 0x0000000000017941 */ /* 0x000fea0003800200 */
.L_x_57907:
        /* <DEDUP_REMOVED lines=18> */
.L_x_57914:
        /* <DEDUP_REMOVED lines=13> */
.L_x_57916:
[----:B------:R-:W-:Y:S05]  /*35e0*/  BSYNC.RECONVERGENT B2 ;  /* 0x0000000000027941 */ /* 0x000fea0003800200 */
.L_x_57915:
        /* <DEDUP_REMOVED lines=43> */
.L_x_57913:
[----:B------:R-:W-:Y:S05]  /*38a0*/  BSYNC.RECONVERGENT B1 ;  /* 0x0000000000017941 */ /* 0x000fea0003800200 */
.L_x_57912:
        /* <DEDUP_REMOVED lines=18> */
.L_x_57919:
        /* <DEDUP_REMOVED lines=13> */
.L_x_57921:
[----:B------:R-:W-:Y:S05]  /*3aa0*/  BSYNC.RECONVERGENT B2 ;  /* 0x0000000000027941 */ /* 0x000fea0003800200 */
.L_x_57920:
        /* <DEDUP_REMOVED lines=43> */
.L_x_57918:
[----:B------:R-:W-:Y:S05]  /*3d60*/  BSYNC.RECONVERGENT B1 ;  /* 0x0000000000017941 */ /* 0x000fea0003800200 */
.L_x_57917:
[----:B------:R-:W-:Y:S01]  /*3d70*/  I2FP.F32.U32 R4, R5 ;  /* 0x0000000500047245 */ /* 0x000fe20000201000 */
[----:B------:R-:W-:Y:S01]  /*3d80*/  FMUL.FTZ R7, R7, R118 ;  /* 0x0000007607077220 */ /* 0x000fe20000410000 */
[----:B------:R-:W-:Y:S02]  /*3d90*/  FSEL R5, R14, RZ, P3 ;  /* 0x000000ff0e057208 */ /* 0x000fe40001800000 */
[----:B------:R-:W-:Y:S01]  /*3da0*/  FSEL R6, R6, RZ, P4 ;  /* 0x000000ff06067208 */ /* 0x000fe20002000000 */
[----:B------:R-:W-:Y:S01]  /*3db0*/  FFMA.FTZ R4, R4, R117, 1.1641532182693481445e-10 ;  /* 0x2f00000004047423 */ /* 0x000fe20000010075 */
[----:B------:R-:W-:-:S04]  /*3dc0*/  FMUL.FTZ R7, R7, R116 ;  /* 0x0000007407077220 */ /* 0x000fc80000410000 */
[----:B------:R-:W-:Y:S02]  /*3dd0*/  FSETP.GTU.FTZ.AND P6, PT, R4, R115, PT ;  /* 0x000000730400720b */ /* 0x000fe40003fdc000 */
[----:B------:R-:W-:Y:S02]  /*3de0*/  FSEL R4, R16, RZ, P2 ;  /* 0x000000ff10047208 */ /* 0x000fe40001000000 */
[----:B------:R-:W-:Y:S02]  /*3df0*/  PLOP3.LUT P5, PT, P6, PT, PT, 0x8, 0x80 ;  /* 0x000000000080781c */ /* 0x000fe400037ae170 */
[----:B------:R-:W-:-:S11]  /*3e00*/  FSEL R7, R7, RZ, !P6 ;  /* 0x000000ff07077208 */ /* 0x000fd60007000000 */
.L_x_57901:
[----:B------:R-:W0:Y:S01]  /*3e10*/  LDC.64 R182, c[0x0][0x3a8] ;  /* 0x0000ea00ffb67b82 */ /* 0x000e220000000a00 */
[----:B------:R-:W-:Y:S01]  /*3e20*/  SEL R8, RZ, 0x1000000, !P5 ;  /* 0x01000000ff087807 */ /* 0x000fe20006800000 */
[----:B------:R-:W-:Y:S01]  /*3e30*/  VIADD R113, R112, 0x20 ;  /* 0x0000002070717836 */ /* 0x000fe20000000000 */
[----:B------:R-:W-:Y:S02]  /*3e40*/  SEL R9, RZ, 0x10000, !P4 ;  /* 0x00010000ff097807 */ /* 0x000fe40006000000 */
[----:B------:R-:W-:-:S03]  /*3e50*/  SEL R10, RZ, 0x100, !P3 ;  /* 0x00000100ff0a7807 */ /* 0x000fc60005800000 */
[----:B------:R-:W1:Y:S01]  /*3e60*/  LDC.64 R180, c[0x0][0x3b0] ;  /* 0x0000ec00ffb47b82 */ /* 0x000e620000000a00 */
[----:B------:R-:W-:Y:S02]  /*3e70*/  IADD3 R8, PT, PT, R10, R8, R9 ;  /* 0x000000080a087210 */ /* 0x000fe40007ffe009 */
[----:B------:R-:W-:-:S04]  /*3e80*/  SEL R9, RZ, 0x1, !P2 ;  /* 0x00000001ff097807 */ /* 0x000fc80005000000 */
[----:B------:R-:W-:Y:S01]  /*3e90*/  IADD3 R15, PT, PT, R8, R9, RZ ;  /* 0x00000009080f7210 */ /* 0x000fe20007ffe0ff */
[----:B------:R-:W-:-:S04]  /*3ea0*/  IMAD.WIDE.U32 R8, R113, 0x10, R100 ;  /* 0x0000001071087825 */ /* 0x000fc800078e0064 */
[----:B0-----:R-:W-:-:S05]  /*3eb0*/  IMAD.WIDE.U32 R12, R112, 0x10, R182 ;  /* 0x00000010700c7825 */ /* 0x001fca00078e00b6 */
[----:B------:R-:W-:Y:S01]  /*3ec0*/  STG.E.128 desc[UR8][R12.64], R4 ;  /* 0x000000040c007986 */ /* 0x000fe2000c101d08 */
[----:B-1----:R-:W-:-:S05]  /*3ed0*/  IMAD.WIDE.U32 R10, R112, 0x4, R180 ;  /* 0x00000004700a7825 */ /* 0x002fca00078e00b4 */
[----:B------:R0:W-:Y:S04]  /*3ee0*/  STG.E desc[UR8][R10.64], R15 ;  /* 0x0000000f0a007986 */ /* 0x0001e8000c101908 */
[----:B0-----:R-:W5:Y:S01]  /*3ef0*/  LDG.E.128 R8, desc[UR8][R8.64] ;  /* 0x0000000808087981 */ /* 0x001f62000c1e1d00 */
[----:B------:R-:W-:Y:S05]  /*3f00*/  @!P0 BRA `(.L_x_57922) ;  /* 0x0000001400088947 */ /* 0x000fea0003800000 */
        /* <DEDUP_REMOVED lines=19> */
.L_x_57925:
        /* <DEDUP_REMOVED lines=13> */
.L_x_57927:
[----:B------:R-:W-:Y:S05]  /*4110*/  BSYNC.RECONVERGENT B2 ;  /* 0x0000000000027941 */ /* 0x000fea0003800200 */
.L_x_57926:
        /* <DEDUP_REMOVED lines=42> */
.L_x_57924:
[----:B------:R-:W-:Y:S05]  /*43c0*/  BSYNC.RECONVERGENT B1 ;  /* 0x0000000000017941 */ /* 0x000fea0003800200 */
.L_x_57923:
[----:B------:R-:W-:Y:S01]  /*43d0*/  I2FP.F32.U32 R18, R17 ;  /* 0x0000001100127245 */ /* 0x000fe20000201000 */
[----:B-----5:R-:W-:Y:S01]  /*43e0*/  FMUL.FTZ R17, R8, R118 ;  /* 0x0000007608117220 */ /* 0x020fe20000410000 */
[----:B------:R-:W-:Y:S01]  /*43f0*/  ISETP.NE.AND P3, PT, R16, 0x1, PT ;  /* 0x000000011000780c */ /* 0x000fe20003f65270 */
[----:B------:R-:W-:Y:S02]  /*4400*/  BSSY.RECONVERGENT B1, `(.L_x_57928) ;  /* 0x000004b000017945 */ /* 0x000fe40003800200 */
[----:B------:R-:W-:Y:S01]  /*4410*/  FFMA.FTZ R18, R18, R117, 1.1641532182693481445e-10 ;  /* 0x2f00000012127423 */ /* 0x000fe20000010075 */
[----:B------:R-:W-:-:S04]  /*4420*/  FMUL.FTZ R17, R17, R116 ;  /* 0x0000007411117220 */ /* 0x000fc80000410000 */
        /* <DEDUP_REMOVED lines=15> */
.L_x_57930:
        /* <DEDUP_REMOVED lines=13> */
.L_x_57932:
[----:B------:R-:W-:Y:S05]  /*45f0*/  BSYNC.RECONVERGENT B2 ;  /* 0x0000000000027941 */ /* 0x000fea0003800200 */
.L_x_57931:
        /* <DEDUP_REMOVED lines=43> */
.L_x_57929:
[----:B------:R-:W-:Y:S05]  /*48b0*/  BSYNC.RECONVERGENT B1 ;  /* 0x0000000000017941 */ /* 0x000fea0003800200 */
.L_x_57928:
        /* <DEDUP_REMOVED lines=21> */
.L_x_57935:
        /* <DEDUP_REMOVED lines=13> */
.L_x_57937:
[----:B------:R-:W-:Y:S05]  /*4ae0*/  BSYNC.RECONVERGENT B2 ;  /* 0x0000000000027941 */ /* 0x000fea0003800200 */
.L_x_57936:
        /* <DEDUP_REMOVED lines=43> */
.L_x_57934:
[----:B------:R-:W-:Y:S05]  /*4da0*/  BSYNC.RECONVERGENT B1 ;  /* 0x0000000000017941 */ /* 0x000fea0003800200 */
.L_x_57933:
        /* <DEDUP_REMOVED lines=21> */
.L_x_57940:
        /* <DEDUP_REMOVED lines=13> */
.L_x_57942:
[----:B------:R-:W-:Y:S05]  /*4fd0*/  BSYNC.RECONVERGENT B2 ;  /* 0x0000000000027941 */ /* 0x000fea0003800200 */
.L_x_57941:
        /* <DEDUP_REMOVED lines=43> */
.L_x_57939:
[----:B------:R-:W-:Y:S05]  /*5290*/  BSYNC.RECONVERGENT B1 ;  /* 0x0000000000017941 */ /* 0x000fea0003800200 */
.L_x_57938:
        /* <DEDUP_REMOVED lines=9> */
.L_x_57922:
        /* <DEDUP_REMOVED lines=16> */
.L_x_57946:
        /* <DEDUP_REMOVED lines=13> */
.L_x_57948:
[----:B------:R-:W-:Y:S05]  /*5500*/  BSYNC.RECONVERGENT B2 ;  /* 0x0000000000027941 */ /* 0x000fea0003800200 */
.L_x_57947:
        /* <DEDUP_REMOVED lines=42> */
.L_x_57945:
[----:B------:R-:W-:Y:S05]  /*57b0*/  BSYNC.RECONVERGENT B1 ;  /* 0x0000000000017941 */ /* 0x000fea0003800200 */
.L_x_57944:
[----:B------:R-:W-:Y:S01]  /*57c0*/  ISETP.NE.AND P3, PT, R14, 0x1, PT ;  /* 0x000000010e00780c */ /* 0x000fe20003f65270 */
[----:B-----5:R-:W-:Y:S01]  /*57d0*/  FMUL.FTZ R13, R8, R118 ;  /* 0x00000076080d7220 */ /* 0x020fe20000410000 */
[----:B------:R-:W-:Y:S01]  /*57e0*/  I2FP.F32.U32 R12, R12 ;  /* 0x0000000c000c7245 */ /* 0x000fe20000201000 */
[----:B------:R-:W-:Y:S01]  /*57f0*/  BSSY.RECONVERGENT B1, `(.L_x_57949) ;  /* 0x0000048000017945 */ /* 0x000fe20003800200 */
[----:B------:R-:W-:Y:S02]  /*5800*/  IMAD.MOV.U32 R8, RZ, RZ, R110 ;  /* 0x000000ffff087224 */ /* 0x000fe400078e006e */
[----:B------:R-:W-:Y:S01]  /*5810*/  FMUL.FTZ R20, R13, R116 ;  /* 0x000000740d147220 */ /* 0x000fe20000410000 */
[----:B------:R-:W-:-:S05]  /*5820*/  FFMA.FTZ R12, R12, R117, 1.1641532182693481445e-10 ;  /* 0x2f0000000c0c7423 */ /* 0x000fca0000010075 */
[----:B------:R-:W-:Y:S01]  /*5830*/  FSETP.LE.FTZ.AND P2, PT, R12, R115, PT ;  /* 0x000000730c00720b */ /* 0x000fe20003f53000 */
[----:B------:R-:W-:Y:S01]  /*5840*/  HFMA2 R12, -RZ, RZ, 0, 1.1920928955078125e-07 ;  /* 0x00000002ff0c7431 */ /* 0x000fe200000001ff */
        /* <DEDUP_REMOVED lines=9> */
.L_x_57951:
        /* <DEDUP_REMOVED lines=13> */
.L_x_57953:
[----:B------:R-:W-:Y:S05]  /*59b0*/  BSYNC.RECONVERGENT B2 ;  /* 0x0000000000027941 */ /* 0x000fea0003800200 */
.L_x_57952:
        /* <DEDUP_REMOVED lines=43> */
.L_x_57950:
[----:B------:R-:W-:Y:S05]  /*5c70*/  BSYNC.RECONVERGENT B1 ;  /* 0x0000000000017941 */ /* 0x000fea0003800200 */
.L_x_57949:
        /* <DEDUP_REMOVED lines=18> */
.L_x_57956:
        /* <DEDUP_REMOVED lines=13> */
.L_x_57958:
[----:B------:R-:W-:Y:S05]  /*5e70*/  BSYNC.RECONVERGENT B2 ;  /* 0x0000000000027941 */ /* 0x000fea0003800200 */
.L_x_57957:
        /* <DEDUP_REMOVED lines=43> */
.L_x_57955:
[----:B------:R-:W-:Y:S05]  /*6130*/  BSYNC.RECONVERGENT B1 ;  /* 0x0000000000017941 */ /* 0x000fea0003800200 */
.L_x_57954:
        /* <DEDUP_REMOVED lines=18> */
.L_x_57961:
        /* <DEDUP_REMOVED lines=13> */
.L_x_57963:
[----:B------:R-:W-:Y:S05]  /*6330*/  BSYNC.RECONVERGENT B2 ;  /* 0x0000000000027941 */ /* 0x000fea0003800200 */
.L_x_57962:
        /* <DEDUP_REMOVED lines=43> */
.L_x_57960:
[----:B------:R-:W-:Y:S05]  /*65f0*/  BSYNC.RECONVERGENT B1 ;  /* 0x0000000000017941 */ /* 0x000fea0003800200 */
.L_x_57959:
        /* <DEDUP_REMOVED lines=10> */
.L_x_57943:
[----:B------:R-:W-:Y:S01]  /*66a0*/  SEL R12, RZ, 0x1000000, !P5 ;  /* 0x01000000ff0c7807 */ /* 0x000fe20006800000 */
[----:B------:R-:W-:Y:S01]  /*66b0*/  IMAD.WIDE.U32 R16, R113, 0x10, R182 ;  /* 0x0000001071107825 */ /* 0x000fe200078e00b6 */
[----:B------:R-:W-:Y:S02]  /*66c0*/  SEL R13, RZ, 0x10000, !P4 ;  /* 0x00010000ff0d7807 */ /* 0x000fe40006000000 */
[----:B------:R-:W-:Y:S02]  /*66d0*/  SEL R14, RZ, 0x100, !P3 ;  /* 0x00000100ff0e7807 */ /* 0x000fe40005800000 */
[----:B------:R-:W-:Y:S01]  /*66e0*/  SEL R15, RZ, 0x1, !P2 ;  /* 0x00000001ff0f7807 */ /* 0x000fe20005000000 */
[----:B------:R-:W-:Y:S01]  /*66f0*/  STG.E.128 desc[UR8][R16.64], R8 ;  /* 0x0000000810007986 */ /* 0x000fe2000c101d08 */
[----:B------:R-:W-:Y:S02]  /*6700*/  IADD3 R12, PT, PT, R14, R12, R13 ;  /* 0x0000000c0e0c7210 */ /* 0x000fe40007ffe00d */
[----:B------:R-:W-:-:S03]  /*6710*/  IADD3 R114, PT, PT, R112, 0x40, RZ ;  /* 0x0000004070727810 */ /* 0x000fc60007ffe0ff */
[----:B------:R-:W-:Y:S02]  /*6720*/  IMAD.IADD R19, R12, 0x1, R15 ;  /* 0x000000010c137824 */ /* 0x000fe400078e020f */
[----:B------:R-:W-:-:S04]  /*6730*/  IMAD.WIDE.U32 R14, R113, 0x4, R180 ;  /* 0x00000004710e7825 */ /* 0x000fc800078e00b4 */
[----:B------:R-:W-:Y:S01]  /*6740*/  IMAD.WIDE.U32 R12, R114, 0x10, R100 ;  /* 0x00000010720c7825 */ /* 0x000fe200078e0064 */
[----:B------:R0:W-:Y:S05]  /*6750*/  STG.E desc[UR8][R14.64], R19 ;  /* 0x000000130e007986 */ /* 0x0001ea000c101908 */
        /* <DEDUP_REMOVED lines=21> */
.L_x_57967:
        /* <DEDUP_REMOVED lines=13> */
.L_x_57969:
[----:B------:R-:W-:Y:S05]  /*6980*/  BSYNC.RECONVERGENT B2 ;  /* 0x0000000000027941 */ /* 0x000fea0003800200 */
.L_x_57968:
        /* <DEDUP_REMOVED lines=42> */
.L_x_57966:
[----:B------:R-:W-:Y:S05]  /*6c30*/  BSYNC.RECONVERGENT B1 ;  /* 0x0000000000017941 */ /* 0x000fea0003800200 */
.L_x_57965:
        /* <DEDUP_REMOVED lines=21> */
.L_x_57972:
        /* <DEDUP_REMOVED lines=13> */
.L_x_57974:
[----:B------:R-:W-:Y:S05]  /*6e60*/  BSYNC.RECONVERGENT B2 ;  /* 0x0000000000027941 */ /* 0x000fea0003800200 */
.L_x_57973:
        /* <DEDUP_REMOVED lines=43> */
.L_x_57971:
[----:B------:R-:W-:Y:S05]  /*7120*/  BSYNC.RECONVERGENT B1 ;  /* 0x0000000000017941 */ /* 0x000fea0003800200 */
.L_x_57970:
        /* <DEDUP_REMOVED lines=21> */
.L_x_57977:
        /* <DEDUP_REMOVED lines=13> */
.L_x_57979:
[----:B------:R-:W-:Y:S05]  /*7350*/  BSYNC.RECONVERGENT B2 ;  /* 0x0000000000027941 */ /* 0x000fea0003800200 */
.L_x_57978:
        /* <DEDUP_REMOVED lines=43> */
.L_x_57976:
[----:B------:R-:W-:Y:S05]  /*7610*/  BSYNC.RECONVERGENT B1 ;  /* 0x0000000000017941 */ /* 0x000fea0003800200 */
.L_x_57975:
        /* <DEDUP_REMOVED lines=21> */
.L_x_57982:
        /* <DEDUP_REMOVED lines=13> */
.L_x_57984:
[----:B------:R-:W-:Y:S05]  /*7840*/  BSYNC.RECONVERGENT B2 ;  /* 0x0000000000027941 */ /* 0x000fea0003800200 */
.L_x_57983:
        /* <DEDUP_REMOVED lines=43> */
.L_x_57981:
[----:B------:R-:W-:Y:S05]  /*7b00*/  BSYNC.RECONVERGENT B1 ;  /* 0x0000000000017941 */ /* 0x000fea0003800200 */
.L_x_57980:
        /* <DEDUP_REMOVED lines=9> */
.L_x_57964:
        /* <DEDUP_REMOVED lines=16> */
.L_x_57988:
        /* <DEDUP_REMOVED lines=13> */
.L_x_57990:
[----:B------:R-:W-:Y:S05]  /*7d70*/  BSYNC.RECONVERGENT B2 ;  /* 0x0000000000027941 */ /* 0x000fea0003800200 */
.L_x_57989:
        /* <DEDUP_REMOVED lines=42> */
.L_x_57987:
[----:B------:R-:W-:Y:S05]  /*8020*/  BSYNC.RECONVERGENT B1 ;  /* 0x0000000000017941 */ /* 0x000fea0003800200 */
.L_x_57986:
        /* <DEDUP_REMOVED lines=8> */
[----:B------:R-:W-:Y:S01]  /*80b0*/  IMAD.MOV.U32 R16, RZ, RZ, 0x2 ;  /* 0x00000002ff107424 */ /* 0x000fe200078e00ff */
        /* <DEDUP_REMOVED lines=9> */
.L_x_57993:
        /* <DEDUP_REMOVED lines=13> */
.L_x_57995:
[----:B------:R-:W-:Y:S05]  /*8220*/  BSYNC.RECONVERGENT B2 ;  /* 0x0000000000027941 */ /* 0x000fea0003800200 */
.L_x_57994:
        /* <DEDUP_REMOVED lines=43> */
.L_x_57992:
[----:B------:R-:W-:Y:S05]  /*84e0*/  BSYNC.RECONVERGENT B1 ;  /* 0x0000000000017941 */ /* 0x000fea0003800200 */
.L_x_57991:
        /* <DEDUP_REMOVED lines=18> */
.L_x_57998:
        /* <DEDUP_REMOVED lines=13> */
.L_x_58000:
[----:B------:R-:W-:Y:S05]  /*86e0*/  BSYNC.RECONVERGENT B2 ;  /* 0x0000000000027941 */ /* 0x000fea0003800200 */
.L_x_57999:
        /* <DEDUP_REMOVED lines=43> */
.L_x_57997:
[----:B------:R-:W-:Y:S05]  /*89a0*/  BSYNC.RECONVERGENT B1 ;  /* 0x0000000000017941 */ /* 0x000fea0003800200 */
.L_x_57996:
        /* <DEDUP_REMOVED lines=18> */
.L_x_58003:
        /* <DEDUP_REMOVED lines=13> */
.L_x_58005:
[----:B------:R-:W-:Y:S05]  /*8ba0*/  BSYNC.RECONVERGENT B2 ;  /* 0x0000000000027941 */ /* 0x000fea0003800200 */
.L_x_58004:
        /* <DEDUP_REMOVED lines=43> */
.L_x_58002:
[----:B------:R-:W-:Y:S05]  /*8e60*/  BSYNC.RECONVERGENT B1 ;  /* 0x0000000000017941 */ /* 0x000fea0003800200 */
.L_x_58001:
        /* <DEDUP_REMOVED lines=10> */
.L_x_57985:
[----:B------:R-:W-:Y:S01]  /*8f10*/  SEL R16, RZ, 0x1000000, !P5 ;  /* 0x01000000ff107807 */ /* 0x000fe20006800000 */
[----:B------:R-:W-:Y:S01]  /*8f20*/  VIADD R135, R112, 0x60 ;  /* 0x0000006070877836 */ /* 0x000fe20000000000 */
[----:B------:R-:W-:Y:S01]  /*8f30*/  SEL R17, RZ, 0x10000, !P4 ;  /* 0x00010000ff117807 */ /* 0x000fe20006000000 */
[----:B------:R-:W-:Y:S01]  /*8f40*/  IMAD.WIDE.U32 R20, R114, 0x10, R182 ;  /* 0x0000001072147825 */ /* 0x000fe200078e00b6 */
[----:B------:R-:W-:Y:S02]  /*8f50*/  SEL R18, RZ, 0x100, !P3 ;  /* 0x00000100ff127807 */ /* 0x000fe40005800000 */
[----:B------:R-:W-:Y:S02]  /*8f60*/  SEL R19, RZ, 0x1, !P2 ;  /* 0x00000001ff137807 */ /* 0x000fe40005000000 */
[----:B------:R-:W-:Y:S01]  /*8f70*/  IADD3 R16, PT, PT, R18, R16, R17 ;  /* 0x0000001012107210 */ /* 0x000fe20007ffe011 */
[----:B------:R-:W-:Y:S04]  /*8f80*/  STG.E.128 desc[UR8][R20.64], R12 ;  /* 0x0000000c14007986 */ /* 0x000fe8000c101d08 */
[----:B------:R-:W-:-:S02]  /*8f90*/  IMAD.IADD R23, R16, 0x1, R19 ;  /* 0x0000000110177824 */ /* 0x000fc400078e0213 */
        /* <DEDUP_REMOVED lines=24> */
.L_x_58009:
        /* <DEDUP_REMOVED lines=13> */
.L_x_58011:
[----:B------:R-:W-:Y:S05]  /*91f0*/  BSYNC.RECONVERGENT B2 ;  /* 0x0000000000027941 */ /* 0x000fea0003800200 */
.L_x_58010:
        /* <DEDUP_REMOVED lines=42> */
.L_x_58008:
[----:B------:R-:W-:Y:S05]  /*94a0*/  BSYNC.RECONVERGENT B1 ;  /* 0x0000000000017941 */ /* 0x000fea0003800200 */
.L_x_58007:
        /* <DEDUP_REMOVED lines=21> */
.L_x_58014:
        /* <DEDUP_REMOVED lines=13> */
.L_x_58016:
[----:B------:R-:W-:Y:S05]  /*96d0*/  BSYNC.RECONVERGENT B2 ;  /* 0x0000000000027941 */ /* 0x000fea0003800200 */
.L_x_58015:
        /* <DEDUP_REMOVED lines=43> */
.L_x_58013:
[----:B------:R-:W-:Y:S05]  /*9990*/  BSYNC.RECONVERGENT B1 ;  /* 0x0000000000017941 */ /* 0x000fea0003800200 */
.L_x_58012:
        /* <DEDUP_REMOVED lines=21> */
.L_x_58019:
        /* <DEDUP_REMOVED lines=13> */
.L_x_58021:
[----:B------:R-:W-:Y:S05]  /*9bc0*/  BSYNC.RECONVERGENT B2 ;  /* 0x0000000000027941 */ /* 0x000fea0003800200 */
.L_x_58020:
        /* <DEDUP_REMOVED lines=43> */
.L_x_58018:
[----:B------:R-:W-:Y:S05]  /*9e80*/  BSYNC.RECONVERGENT B1 ;  /* 0x0000000000017941 */ /* 0x000fea0003800200 */
.L_x_58017:
        /* <DEDUP_REMOVED lines=21> */
.L_x_58024:
        /* <DEDUP_REMOVED lines=13> */
.L_x_58026:
[----:B------:R-:W-:Y:S05]  /*a0b0*/  BSYNC.RECONVERGENT B2 ;  /* 0x0000000000027941 */ /* 0x000fea0003800200 */
.L_x_58025:
        /* <DEDUP_REMOVED lines=43> */
.L_x_58023:
[----:B------:R-:W-:Y:S05]  /*a370*/  BSYNC.RECONVERGENT B1 ;  /* 0x0000000000017941 */ /* 0x000fea0003800200 */
.L_x_58022:
        /* <DEDUP_REMOVED lines=9> */
.L_x_58006:
        /* <DEDUP_REMOVED lines=16> */
.L_x_58030:
        /* <DEDUP_REMOVED lines=13> */
.L_x_58032:
[----:B------:R-:W-:Y:S05]  /*a5e0*/  BSYNC.RECONVERGENT B2 ;  /* 0x0000000000027941 */ /* 0x000fea0003800200 */
.L_x_58031:
        /* <DEDUP_REMOVED lines=42> */
.L_x_58029:
[----:B------:R-:W-:Y:S05]  /*a890*/  BSYNC.RECONVERGENT B1 ;  /* 0x0000000000017941 */ /* 0x000fea0003800200 */
.L_x_58028:
[----:B------:R-:W-:Y:S01]  /*a8a0*/  ISETP.NE.AND P3, PT, R22, 0x1, PT ;  /* 0x000000011600780c */ /* 0x000fe20003f65270 */
[----:B-----5:R-:W-:Y:S01]  /*a8b0*/  FMUL.FTZ R21, R16, R118 ;  /* 0x0000007610157220 */ /* 0x020fe20000410000 */
[----:B------:R-:W-:Y:S01]  /*a8c0*/  I2FP.F32.U32 R20, R20 ;  /* 0x0000001400147245 */ /* 0x000fe20000201000 */
[----:B------:R-:W-:Y:S01]  /*a8d0*/  BSSY.RECONVERGENT B1, `(.L_x_58033) ;  /* 0x0000048000017945 */ /* 0x000fe20003800200 */
[----:B------:R-:W-:Y:S01]  /*a8e0*/  MOV R16, R110 ;  /* 0x0000006e00107202 */ /* 0x000fe20000000f00 */
[----:B------:R-:W-:Y:S02]  /*a8f0*/  FMUL.FTZ R28, R21, R116 ;  /* 0x00000074151c7220 */ /* 0x000fe40000410000 */
[----:B------:R-:W-:-:S05]  /*a900*/  FFMA.FTZ R20, R20, R117, 1.1641532182693481445e-10 ;  /* 0x2f00000014147423 */ /* 0x000fca0000010075 */
        /* <DEDUP_REMOVED lines=11> */
.L_x_58035:
        /* <DEDUP_REMOVED lines=13> */
.L_x_58037:
[----:B------:R-:W-:Y:S05]  /*aa90*/  BSYNC.RECONVERGENT B2 ;  /* 0x0000000000027941 */ /* 0x000fea0003800200 */
.L_x_58036:
        /* <DEDUP_REMOVED lines=43> */
.L_x_58034:
[----:B------:R-:W-:Y:S05]  /*ad50*/  BSYNC.RECONVERGENT B1 ;  /* 0x0000000000017941 */ /* 0x000fea0003800200 */
.L_x_58033:
        /* <DEDUP_REMOVED lines=18> */
.L_x_58040:
        /* <DEDUP_REMOVED lines=13> */
.L_x_58042:
[----:B------:R-:W-:Y:S05]  /*af50*/  BSYNC.RECONVERGENT B2 ;  /* 0x0000000000027941 */ /* 0x000fea0003800200 */
.L_x_58041:
        /* <DEDUP_REMOVED lines=43> */
.L_x_58039:
[----:B------:R-:W-:Y:S05]  /*b210*/  BSYNC.RECONVERGENT B1 ;  /* 0x0000000000017941 */ /* 0x000fea0003800200 */
.L_x_58038:
        /* <DEDUP_REMOVED lines=18> */
.L_x_58045:
        /* <DEDUP_REMOVED lines=13> */
.L_x_58047:
[----:B------:R-:W-:Y:S05]  /*b410*/  BSYNC.RECONVERGENT B2 ;  /* 0x0000000000027941 */ /* 0x000fea0003800200 */
.L_x_58046:
        /* <DEDUP_REMOVED lines=43> */
.L_x_58044:
[----:B------:R-:W-:Y:S05]  /*b6d0*/  BSYNC.RECONVERGENT B1 ;  /* 0x0000000000017941 */ /* 0x000fea0003800200 */
.L_x_58043:
        /* <DEDUP_REMOVED lines=10> */
.L_x_58027:
[----:B------:R-:W-:Y:S01]  /*b780*/  SEL R20, RZ, 0x1000000, !P5 ;  /* 0x01000000ff147807 */ /* 0x000fe20006800000 */
[----:B------:R-:W-:Y:S01]  /*b790*/  VIADD R138, R112, 0x80 ;  /* 0x00000080708a7836 */ /* 0x000fe20000000000 */
[----:B------:R-:W-:Y:S01]  /*b7a0*/  SEL R21, RZ, 0x10000, !P4 ;  /* 0x00010000ff157807 */ /* 0x000fe20006000000 */
[C---:B------:R-:W-:Y:S01]  /*b7b0*/  IMAD.WIDE.U32 R24, R135.reuse, 0x10, R182 ;  /* 0x0000001087187825 */ /* 0x040fe200078e00b6 */
[----:B------:R-:W-:Y:S02]  /*b7c0*/  SEL R22, RZ, 0x100, !P3 ;  /* 0x00000100ff167807 */ /* 0x000fe40005800000 */
[----:B------:R-:W-:Y:S02]  /*b7d0*/  SEL R23, RZ, 0x1, !P2 ;  /* 0x00000001ff177807 */ /* 0x000fe40005000000 */
[----:B------:R-:W-:Y:S01]  /*b7e0*/  IADD3 R20, PT, PT, R22, R20, R21 ;  /* 0x0000001416147210 */ /* 0x000fe20007ffe015 */
[----:B------:R-:W-:Y:S03]  /*b7f0*/  STG.E.128 desc[UR8][R24.64], R16 ;  /* 0x0000001018007986 */ /* 0x000fe6000c101d08 */
[----:B------:R-:W-:Y:S01]  /*b800*/  IADD3 R27, PT, PT, R20, R23, RZ ;  /* 0x00000017141b7210 */ /* 0x000fe20007ffe0ff */
        /* <DEDUP_REMOVED lines=24> */
.L_x_58051:
        /* <DEDUP_REMOVED lines=13> */
.L_x_58053:
[----:B------:R-:W-:Y:S05]  /*ba60*/  BSYNC.RECONVERGENT B2 ;  /* 0x0000000000027941 */ /* 0x000fea0003800200 */
.L_x_58052:
        /* <DEDUP_REMOVED lines=42> */
.L_x_58050:
[----:B------:R-:W-:Y:S05]  /*bd10*/  BSYNC.RECONVERGENT B1 ;  /* 0x0000000000017941 */ /* 0x000fea0003800200 */
.L_x_58049:
        /* <DEDUP_REMOVED lines=21> */
.L_x_58056:
        /* <DEDUP_REMOVED lines=13> */
.L_x_58058:
[----:B------:R-:W-:Y:S05]  /*bf40*/  BSYNC.RECONVERGENT B2 ;  /* 0x0000000000027941 */ /* 0x000fea0003800200 */
.L_x_58057:
        /* <DEDUP_REMOVED lines=43> */
.L_x_58055:
[----:B------:R-:W-:Y:S05]  /*c200*/  BSYNC.RECONVERGENT B1 ;  /* 0x0000000000017941 */ /* 0x000fea0003800200 */
.L_x_58054:
        /* <DEDUP_REMOVED lines=21> */
.L_x_58061:
        /* <DEDUP_REMOVED lines=13> */
.L_x_58063:
[----:B------:R-:W-:Y:S05]  /*c430*/  BSYNC.RECONVERGENT B2 ;  /* 0x0000000000027941 */ /* 0x000fea0003800200 */
.L_x_58062:
        /* <DEDUP_REMOVED lines=43> */
.L_x_58060:
[----:B------:R-:W-:Y:S05]  /*c6f0*/  BSYNC.RECONVERGENT B1 ;  /* 0x0000000000017941 */ /* 0x000fea0003800200 */
.L_x_58059:
        /* <DEDUP_REMOVED lines=21> */
.L_x_58066:
        /* <DEDUP_REMOVED lines=13> */
.L_x_58068:
[----:B------:R-:W-:Y:S05]  /*c920*/  BSYNC.RECONVERGENT B2 ;  /* 0x0000000000027941 */ /* 0x000fea0003800200 */
.L_x_58067:
        /* <DEDUP_REMOVED lines=43> */
.L_x_58065:
[----:B------:R-:W-:Y:S05]  /*cbe0*/  BSYNC.RECONVERGENT B1 ;  /* 0x0000000000017941 */ /* 0x000fea0003800200 */
.L_x_58064:
        /* <DEDUP_REMOVED lines=9> */
.L_x_58048:
        /* <DEDUP_REMOVED lines=16> */
.L_x_58072:
        /* <DEDUP_REMOVED lines=13> */
.L_x_58074:
[----:B------:R-:W-:Y:S05]  /*ce50*/  BSYNC.RECONVERGENT B2 ;  /* 0x0000000000027941 */ /* 0x000fea0003800200 */
.L_x_58073:
        /* <DEDUP_REMOVED lines=42> */
.L_x_58071:
[----:B------:R-:W-:Y:S05]  /*d100*/  BSYNC.RECONVERGENT B1 ;  /* 0x0000000000017941 */ /* 0x000fea0003800200 */
.L_x_58070:
        /* <DEDUP_REMOVED lines=18> */
.L_x_58077:
        /* <DEDUP_REMOVED lines=13> */
.L_x_58079:
[----:B------:R-:W-:Y:S05]  /*d300*/  BSYNC.RECONVERGENT B2 ;  /* 0x0000000000027941 */ /* 0x000fea0003800200 */
.L_x_58078:
        /* <DEDUP_REMOVED lines=43> */
.L_x_58076:
[----:B------:R-:W-:Y:S05]  /*d5c0*/  BSYNC.RECONVERGENT B1 ;  /* 0x0000000000017941 */ /* 0x000fea0003800200 */
.L_x_58075:
        /* <DEDUP_REMOVED lines=18> */
.L_x_58082:
        /* <DEDUP_REMOVED lines=13> */
.L_x_58084:
[----:B------:R-:W-:Y:S05]  /*d7c0*/  BSYNC.RECONVERGENT B2 ;  /* 0x0000000000027941 */ /* 0x000fea0003800200 */
.L_x_58083:
        /* <DEDUP_REMOVED lines=43> */
.L_x_58081:
[----:B------:R-:W-:Y:S05]  /*da80*/  BSYNC.RECONVERGENT B1 ;  /* 0x0000000000017941 */ /* 0x000fea0003800200 */
.L_x_58080:
        /* <DEDUP_REMOVED lines=18> */
.L_x_58087:
        /* <DEDUP_REMOVED lines=13> */
.L_x_58089:
[----:B------:R-:W-:Y:S05]  /*dc80*/  BSYNC.RECONVERGENT B2 ;  /* 0x0000000000027941 */ /* 0x000fea0003800200 */
.L_x_58088:
        /* <DEDUP_REMOVED lines=43> */
.L_x_58086:
[----:B------:R-:W-:Y:S05]  /*df40*/  BSYNC.RECONVERGENT B1 ;  /* 0x0000000000017941 */ /* 0x000fea0003800200 */
.L_x_58085:
        /* <DEDUP_REMOVED lines=10> */
.L_x_58069:
        /* <DEDUP_REMOVED lines=33> */
.L_x_58093:
        /* <DEDUP_REMOVED lines=13> */
.L_x_58095:
[----:B------:R-:W-:Y:S05]  /*e2d0*/  BSYNC.RECONVERGENT B2 ;  /* 0x0000000000027941 */ /* 0x000fea0003800200 */
.L_x_58094:
        /* <DEDUP_REMOVED lines=42> */
.L_x_58092:
[----:B------:R-:W-:Y:S05]  /*e580*/  BSYNC.RECONVERGENT B1 ;  /* 0x0000000000017941 */ /* 0x000fea0003800200 */
.L_x_58091:
        /* <DEDUP_REMOVED lines=21> */
.L_x_58098:
        /* <DEDUP_REMOVED lines=13> */
.L_x_58100:
[----:B------:R-:W-:Y:S05]  /*e7b0*/  BSYNC.RECONVERGENT B2 ;  /* 0x0000000000027941 */ /* 0x000fea0003800200 */
.L_x_58099:
        /* <DEDUP_REMOVED lines=43> */
.L_x_58097:
[----:B------:R-:W-:Y:S05]  /*ea70*/  BSYNC.RECONVERGENT B1 ;  /* 0x0000000000017941 */ /* 0x000fea0003800200 */
.L_x_58096:
        /* <DEDUP_REMOVED lines=21> */
.L_x_58103:
        /* <DEDUP_REMOVED lines=13> */
.L_x_58105:
[----:B------:R-:W-:Y:S05]  /*eca0*/  BSYNC.RECONVERGENT B2 ;  /* 0x0000000000027941 */ /* 0x000fea0003800200 */
.L_x_58104:
        /* <DEDUP_REMOVED lines=43> */
.L_x_58102:
[----:B------:R-:W-:Y:S05]  /*ef60*/  BSYNC.RECONVERGENT B1 ;  /* 0x0000000000017941 */ /* 0x000fea0003800200 */
.L_x_58101:
        /* <DEDUP_REMOVED lines=21> */
.L_x_58108:
        /* <DEDUP_REMOVED lines=13> */
.L_x_58110:
[----:B------:R-:W-:Y:S05]  /*f190*/  BSYNC.RECONVERGENT B2 ;  /* 0x0000000000027941 */ /* 0x000fea0003800200 */
.L_x_58109:
        /* <DEDUP_REMOVED lines=43> */
.L_x_58107:
[----:B------:R-:W-:Y:S05]  /*f450*/  BSYNC.RECONVERGENT B1 ;  /* 0x0000000000017941 */ /* 0x000fea0003800200 */
.L_x_58106:
        /* <DEDUP_REMOVED lines=9> */
.L_x_58090:
        /* <DEDUP_REMOVED lines=16> */
.L_x_58114:
        /* <DEDUP_REMOVED lines=13> */
.L_x_58116:
[----:B------:R-:W-:Y:S05]  /*f6c0*/  BSYNC.RECONVERGENT B2 ;  /* 0x0000000000027941 */ /* 0x000fea0003800200 */
.L_x_58115:
        /* <DEDUP_REMOVED lines=42> */
.L_x_58113:
[----:B------:R-:W-:Y:S05]  /*f970*/  BSYNC.RECONVERGENT B1 ;  /* 0x0000000000017941 */ /* 0x000fea0003800200 */
.L_x_58112:
        /* <DEDUP_REMOVED lines=18> */
.L_x_58119:
        /* <DEDUP_REMOVED lines=13> */
.L_x_58121:
[----:B------:R-:W-:Y:S05]  /*fb70*/  BSYNC.RECONVERGENT B2 ;  /* 0x0000000000027941 */ /* 0x000fea0003800200 */
.L_x_58120:
        /* <DEDUP_REMOVED lines=43> */
.L_x_58118:
[----:B------:R-:W-:Y:S05]  /*fe30*/  BSYNC.RECONVERGENT B1 ;  /* 0x0000000000017941 */ /* 0x000fea0003800200 */
.L_x_58117:
        /* <DEDUP_REMOVED lines=18> */
.L_x_58124:
        /* <DEDUP_REMOVED lines=13> */
.L_x_58126:
[----:B------:R-:W-:Y:S05]  /*10030*/  BSYNC.RECONVERGENT B2 ;  /* 0x0000000000027941 */ /* 0x000fea0003800200 */
.L_x_58125:
        /* <DEDUP_REMOVED lines=43> */
.L_x_58123:
[----:B------:R-:W-:Y:S05]  /*102f0*/  BSYNC.RECONVERGENT B1 ;  /* 0x0000000000017941 */ /* 0x000fea0003800200 */
.L_x_58122:
        /* <DEDUP_REMOVED lines=18> */
.L_x_58129:
        /* <DEDUP_REMOVED lines=13> */
.L_x_58131:
[----:B------:R-:W-:Y:S05]  /*104f0*/  BSYNC.RECONVERGENT B2 ;  /* 0x0000000000027941 */ /* 0x000fea0003800200 */
.L_x_58130:
        /* <DEDUP_REMOVED lines=43> */
.L_x_58128:
[----:B------:R-:W-:Y:S05]  /*107b0*/  BSYNC.RECONVERGENT B1 ;  /* 0x0000000000017941 */ /* 0x000fea0003800200 */
.L_x_58127:
        /* <DEDUP_REMOVED lines=10> */
.L_x_58111:
        /* <DEDUP_REMOVED lines=33> */
.L_x_58135:
        /* <DEDUP_REMOVED lines=13> */
.L_x_58137:
[----:B------:R-:W-:Y:S05]  /*10b40*/  BSYNC.RECONVERGENT B2 ;  /* 0x0000000000027941 */ /* 0x000fea0003800200 */
.L_x_58136:
        /* <DEDUP_REMOVED lines=42> */
.L_x_58134:
[----:B------:R-:W-:Y:S05]  /*10df0*/  BSYNC.RECONVERGENT B1 ;  /* 0x0000000000017941 */ /* 0x000fea0003800200 */
.L_x_58133:
        /* <DEDUP_REMOVED lines=21> */
.L_x_58140:
        /* <DEDUP_REMOVED lines=13> */
.L_x_58142:
[----:B------:R-:W-:Y:S05]  /*11020*/  BSYNC.RECONVERGENT B2 ;  /* 0x0000000000027941 */ /* 0x000fea0003800200 */
.L_x_58141:
        /* <DEDUP_REMOVED lines=43> */
.L_x_58139:
[----:B------:R-:W-:Y:S05]  /*112e0*/  BSYNC.RECONVERGENT B1 ;  /* 0x0000000000017941 */ /* 0x000fea0003800200 */
.L_x_58138:
        /* <DEDUP_REMOVED lines=21> */
.L_x_58145:
        /* <DEDUP_REMOVED lines=13> */
.L_x_58147:
[----:B------:R-:W-:Y:S05]  /*11510*/  BSYNC.RECONVERGENT B2 ;  /* 0x0000000000027941 */ /* 0x000fea0003800200 */
.L_x_58146:
        /* <DEDUP_REMOVED lines=43> */
.L_x_58144:
[----:B------:R-:W-:Y:S05]  /*117d0*/  BSYNC.RECONVERGENT B1 ;  /* 0x0000000000017941 */ /* 0x000fea0003800200 */
.L_x_58143:
        /* <DEDUP_REMOVED lines=21> */
.L_x_58150:
        /* <DEDUP_REMOVED lines=13> */
.L_x_58152:
[----:B------:R-:W-:Y:S05]  /*11a00*/  BSYNC.RECONVERGENT B2 ;  /* 0x0000000000027941 */ /* 0x000fea0003800200 */
.L_x_58151:
        /* <DEDUP_REMOVED lines=43> */
.L_x_58149:
[----:B------:R-:W-:Y:S05]  /*11cc0*/  BSYNC.RECONVERGENT B1 ;  /* 0x0000000000017941 */ /* 0x000fea0003800200 */
.L_x_58148:
        /* <DEDUP_REMOVED lines=9> */
.L_x_58132:
        /* <DEDUP_REMOVED lines=16> */
.L_x_58156:
        /* <DEDUP_REMOVED lines=13> */
.L_x_58158:
[----:B------:R-:W-:Y:S05]  /*11f30*/  BSYNC.RECONVERGENT B2 ;  /* 0x0000000000027941 */ /* 0x000fea0003800200 */
.L_x_58157:
        /* <DEDUP_REMOVED lines=42> */
.L_x_58155:
[----:B------:R-:W-:Y:S05]  /*121e0*/  BSYNC.RECONVERGENT B1 ;  /* 0x0000000000017941 */ /* 0x000fea0003800200 */
.L_x_58154:
        /* <DEDUP_REMOVED lines=18> */
.L_x_58161:
        /* <DEDUP_REMOVED lines=13> */
.L_x_58163:
[----:B------:R-:W-:Y:S05]  /*123e0*/  BSYNC.RECONVERGENT B2 ;  /* 0x0000000000027941 */ /* 0x000fea0003800200 */
.L_x_58162:
        /* <DEDUP_REMOVED lines=43> */
.L_x_58160:
[----:B------:R-:W-:Y:S05]  /*126a0*/  BSYNC.RECONVERGENT B1 ;  /* 0x0000000000017941 */ /* 0x000fea0003800200 */
.L_x_58159:
        /* <DEDUP_REMOVED lines=18> */
.L_x_58166:
        /* <DEDUP_REMOVED lines=13> */
.L_x_58168:
[----:B------:R-:W-:Y:S05]  /*128a0*/  BSYNC.RECONVERGENT B2 ;  /* 0x0000000000027941 */ /* 0x000fea0003800200 */
.L_x_58167:
        /* <DEDUP_REMOVED lines=43> */
.L_x_58165:
[----:B------:R-:W-:Y:S05]  /*12b60*/  BSYNC.RECONVERGENT B1 ;  /* 0x0000000000017941 */ /* 0x000fea0003800200 */
.L_x_58164:
        /* <DEDUP_REMOVED lines=18> */
.L_x_58171:
        /* <DEDUP_REMOVED lines=13> */
.L_x_58173:
[----:B------:R-:W-:Y:S05]  /*12d60*/  BSYNC.RECONVERGENT B2 ;  /* 0x0000000000027941 */ /* 0x000fea0003800200 */
.L_x_58172:
        /* <DEDUP_REMOVED lines=43> */
.L_x_58170:
[----:B------:R-:W-:Y:S05]  /*13020*/  BSYNC.RECONVERGENT B1 ;  /* 0x0000000000017941 */ /* 0x000fea0003800200 */
.L_x_58169:
        /* <DEDUP_REMOVED lines=10> */
.L_x_58153:
        /* <DEDUP_REMOVED lines=33> */
.L_x_58177:
        /* <DEDUP_REMOVED lines=13> */
.L_x_58179:
[----:B------:R-:W-:Y:S05]  /*133b0*/  BSYNC.RECONVERGENT B2 ;  /* 0x0000000000027941 */ /* 0x000fea0003800200 */
.L_x_58178:
        /* <DEDUP_REMOVED lines=42> */
.L_x_58176:
[----:B------:R-:W-:Y:S05]  /*13660*/  BSYNC.RECONVERGENT B1 ;  /* 0x0000000000017941 */ /* 0x000fea0003800200 */
.L_x_58175:
        /* <DEDUP_REMOVED lines=21> */
.L_x_58182:
        /* <DEDUP_REMOVED lines=13> */
.L_x_58184:
[----:B------:R-:W-:Y:S05]  /*13890*/  BSYNC.RECONVERGENT B2 ;  /* 0x0000000000027941 */ /* 0x000fea0003800200 */
.L_x_58183:
        /* <DEDUP_REMOVED lines=43> */
.L_x_58181:
[----:B------:R-:W-:Y:S05]  /*13b50*/  BSYNC.RECONVERGENT B1 ;  /* 0x0000000000017941 */ /* 0x000fea0003800200 */
.L_x_58180:
        /* <DEDUP_REMOVED lines=21> */
.L_x_58187:
        /* <DEDUP_REMOVED lines=13> */
.L_x_58189:
[----:B------:R-:W-:Y:S05]  /*13d80*/  BSYNC.RECONVERGENT B2 ;  /* 0x0000000000027941 */ /* 0x000fea0003800200 */
.L_x_58188:
        /* <DEDUP_REMOVED lines=43> */
.L_x_58186:
[----:B------:R-:W-:Y:S05]  /*14040*/  BSYNC.RECONVERGENT B1 ;  /* 0x0000000000017941 */ /* 0x000fea0003800200 */
.L_x_58185:
        /* <DEDUP_REMOVED lines=21> */
.L_x_58192:
        /* <DEDUP_REMOVED lines=13> */
.L_x_58194:
[----:B------:R-:W-:Y:S05]  /*14270*/  BSYNC.RECONVERGENT B2 ;  /* 0x0000000000027941 */ /* 0x000fea0003800200 */
.L_x_58193:
        /* <DEDUP_REMOVED lines=43> */
.L_x_58191:
[----:B------:R-:W-:Y:S05]  /*14530*/  BSYNC.RECONVERGENT B1 ;  /* 0x0000000000017941 */ /* 0x000fea0003800200 */
.L_x_58190:
        /* <DEDUP_REMOVED lines=9> */
.L_x_58174:
        /* <DEDUP_REMOVED lines=16> */
.L_x_58198:
        /* <DEDUP_REMOVED lines=13> */
.L_x_58200:
[----:B------:R-:W-:Y:S05]  /*147a0*/  BSYNC.RECONVERGENT B2 ;  /* 0x0000000000027941 */ /* 0x000fea0003800200 */
.L_x_58199:
        /* <DEDUP_REMOVED lines=42> */
.L_x_58197:
[----:B------:R-:W-:Y:S05]  /*14a50*/  BSYNC.RECONVERGENT B1 ;  /* 0x0000000000017941 */ /* 0x000fea0003800200 */
.L_x_58196:
        /* <DEDUP_REMOVED lines=18> */
.L_x_58203:
        /* <DEDUP_REMOVED lines=13> */
.L_x_58205:
[----:B------:R-:W-:Y:S05]  /*14c50*/  BSYNC.RECONVERGENT B2 ;  /* 0x0000000000027941 */ /* 0x000fea0003800200 */
.L_x_58204:
        /* <DEDUP_REMOVED lines=43> */
.L_x_58202:
[----:B------:R-:W-:Y:S05]  /*14f10*/  BSYNC.RECONVERGENT B1 ;  /* 0x0000000000017941 */ /* 0x000fea0003800200 */
.L_x_58201:
        /* <DEDUP_REMOVED lines=18> */
.L_x_58208:
        /* <DEDUP_REMOVED lines=13> */
.L_x_58210:
[----:B------:R-:W-:Y:S05]  /*15110*/  BSYNC.RECONVERGENT B2 ;  /* 0x0000000000027941 */ /* 0x000fea0003800200 */
.L_x_58209:
        /* <DEDUP_REMOVED lines=43> */
.L_x_58207:
[----:B------:R-:W-:Y:S05]  /*153d0*/  BSYNC.RECONVERGENT B1 ;  /* 0x0000000000017941 */ /* 0x000fea0003800200 */
.L_x_58206:
        /* <DEDUP_REMOVED lines=18> */
.L_x_58213:
        /* <DEDUP_REMOVED lines=13> */
.L_x_58215:
[----:B------:R-:W-:Y:S05]  /*155d0*/  BSYNC.RECONVERGENT B2 ;  /* 0x0000000000027941 */ /* 0x000fea0003800200 */
.L_x_58214:
        /* <DEDUP_REMOVED lines=43> */
.L_x_58212:
[----:B------:R-:W-:Y:S05]  /*15890*/  BSYNC.RECONVERGENT B1 ;  /* 0x0000000000017941 */ /* 0x000fea0003800200 */
.L_x_58211:
        /* <DEDUP_REMOVED lines=10> */
.L_x_58195:
        /* <DEDUP_REMOVED lines=33> */
.L_x_58219:
        /* <DEDUP_REMOVED lines=13> */
.L_x_58221:
[----:B------:R-:W-:Y:S05]  /*15c20*/  BSYNC.RECONVERGENT B2 ;  /* 0x0000000000027941 */ /* 0x000fea0003800200 */
.L_x_58220:
        /* <DEDUP_REMOVED lines=42> */
.L_x_58218:
[----:B------:R-:W-:Y:S05]  /*15ed0*/  BSYNC.RECONVERGENT B1 ;  /* 0x0000000000017941 */ /* 0x000fea0003800200 */
.L_x_58217:
        /* <DEDUP_REMOVED lines=21> */
.L_x_58224:
        /* <DEDUP_REMOVED lines=13> */
.L_x_58226:
[----:B------:R-:W-:Y:S05]  /*16100*/  BSYNC.RECONVERGENT B2 ;  /* 0x0000000000027941 */ /* 0x000fea0003800200 */
.L_x_58225:
        /* <DEDUP_REMOVED lines=43> */
.L_x_58223:
[----:B------:R-:W-:Y:S05]  /*163c0*/  BSYNC.RECONVERGENT B1 ;  /* 0x0000000000017941 */ /* 0x000fea0003800200 */
.L_x_58222:
        /* <DEDUP_REMOVED lines=21> */
.L_x_58229:
        /* <DEDUP_REMOVED lines=13> */
.L_x_58231:
[----:B------:R-:W-:Y:S05]  /*165f0*/  BSYNC.RECONVERGENT B2 ;  /* 0x0000000000027941 */ /* 0x000fea0003800200 */
.L_x_58230:
        /* <DEDUP_REMOVED lines=43> */
.L_x_58228:
[----:B------:R-:W-:Y:S05]  /*168b0*/  BSYNC.RECONVERGENT B1 ;  /* 0x0000000000017941 */ /* 0x000fea0003800200 */
.L_x_58227:
        /* <DEDUP_REMOVED lines=21> */
.L_x_58234:
        /* <DEDUP_REMOVED lines=13> */
.L_x_58236:
[----:B------:R-:W-:Y:S05]  /*16ae0*/  BSYNC.RECONVERGENT B2 ;  /* 0x0000000000027941 */ /* 0x000fea0003800200 */
.L_x_58235:
        /* <DEDUP_REMOVED lines=43> */
.L_x_58233:
[----:B------:R-:W-:Y:S05]  /*16da0*/  BSYNC.RECONVERGENT B1 ;  /* 0x0000000000017941 */ /* 0x000fea0003800200 */
.L_x_58232:
        /* <DEDUP_REMOVED lines=9> */
.L_x_58216:
        /* <DEDUP_REMOVED lines=16> */
.L_x_58240:
        /* <DEDUP_REMOVED lines=13> */
.L_x_58242:
[----:B------:R-:W-:Y:S05]  /*17010*/  BSYNC.RECONVERGENT B2 ;  /* 0x0000000000027941 */ /* 0x000fea0003800200 */
.L_x_58241:
        /* <DEDUP_REMOVED lines=42> */
.L_x_58239:
[----:B------:R-:W-:Y:S05]  /*172c0*/  BSYNC.RECONVERGENT B1 ;  /* 0x0000000000017941 */ /* 0x000fea0003800200 */
.L_x_58238:
        /* <DEDUP_REMOVED lines=18> */
.L_x_58245:
        /* <DEDUP_REMOVED lines=13> */
.L_x_58247:
[----:B------:R-:W-:Y:S05]  /*174c0*/  BSYNC.RECONVERGENT B2 ;  /* 0x0000000000027941 */ /* 0x000fea0003800200 */
.L_x_58246:
        /* <DEDUP_REMOVED lines=43> */
.L_x_58244:
[----:B------:R-:W-:Y:S05]  /*17780*/  BSYNC.RECONVERGENT B1 ;  /* 0x0000000000017941 */ /* 0x000fea0003800200 */
.L_x_58243:
        /* <DEDUP_REMOVED lines=18> */
.L_x_58250:
        /* <DEDUP_REMOVED lines=13> */
.L_x_58252:
[----:B------:R-:W-:Y:S05]  /*17980*/  BSYNC.RECONVERGENT B2 ;  /* 0x0000000000027941 */ /* 0x000fea0003800200 */
.L_x_58251:
        /* <DEDUP_REMOVED lines=43> */
.L_x_58249:
[----:B------:R-:W-:Y:S05]  /*17c40*/  BSYNC.RECONVERGENT B1 ;  /* 0x0000000000017941 */ /* 0x000fea0003800200 */
.L_x_58248:
        /* <DEDUP_REMOVED lines=18> */
.L_x_58255:
        /* <DEDUP_REMOVED lines=13> */
.L_x_58257:
[----:B------:R-:W-:Y:S05]  /*17e40*/  BSYNC.RECONVERGENT B2 ;  /* 0x0000000000027941 */ /* 0x000fea0003800200 */
.L_x_58256:
        /* <DEDUP_REMOVED lines=43> */
.L_x_58254:
[----:B------:R-:W-:Y:S05]  /*18100*/  BSYNC.RECONVERGENT B1 ;  /* 0x0000000000017941 */ /* 0x000fea0003800200 */
.L_x_58253:
        /* <DEDUP_REMOVED lines=10> */
.L_x_58237:
        /* <DEDUP_REMOVED lines=33> */
.L_x_58261:
        /* <DEDUP_REMOVED lines=13> */
.L_x_58263:
[----:B------:R-:W-:Y:S05]  /*18490*/  BSYNC.RECONVERGENT B2 ;  /* 0x0000000000027941 */ /* 0x000fea0003800200 */
.L_x_58262:
        /* <DEDUP_REMOVED lines=42> */
.L_x_58260:
[----:B------:R-:W-:Y:S05]  /*18740*/  BSYNC.RECONVERGENT B1 ;  /* 0x0000000000017941 */ /* 0x000fea0003800200 */
.L_x_58259:
        /* <DEDUP_REMOVED lines=21> */
.L_x_58266:
        /* <DEDUP_REMOVED lines=13> */
.L_x_58268:
[----:B------:R-:W-:Y:S05]  /*18970*/  BSYNC.RECONVERGENT B2 ;  /* 0x0000000000027941 */ /* 0x000fea0003800200 */
.L_x_58267:
        /* <DEDUP_REMOVED lines=43> */
.L_x_58265:
[----:B------:R-:W-:Y:S05]  /*18c30*/  BSYNC.RECONVERGENT B1 ;  /* 0x0000000000017941 */ /* 0x000fea0003800200 */
.L_x_58264:
        /* <DEDUP_REMOVED lines=21> */
.L_x_58271:
        /* <DEDUP_REMOVED lines=13> */
.L_x_58273:
[----:B------:R-:W-:Y:S05]  /*18e60*/  BSYNC.RECONVERGENT B2 ;  /* 0x0000000000027941 */ /* 0x000fea0003800200 */
.L_x_58272:
        /* <DEDUP_REMOVED lines=43> */
.L_x_58270:
[----:B------:R-:W-:Y:S05]  /*19120*/  BSYNC.RECONVERGENT B1 ;  /* 0x0000000000017941 */ /* 0x000fea0003800200 */
.L_x_58269:
        /* <DEDUP_REMOVED lines=21> */
.L_x_58276:
        /* <DEDUP_REMOVED lines=13> */
.L_x_58278:
[----:B------:R-:W-:Y:S05]  /*19350*/  BSYNC.RECONVERGENT B2 ;  /* 0x0000000000027941 */ /* 0x000fea0003800200 */
.L_x_58277:
        /* <DEDUP_REMOVED lines=43> */
.L_x_58275:
[----:B------:R-:W-:Y:S05]  /*19610*/  BSYNC.RECONVERGENT B1 ;  /* 0x0000000000017941 */ /* 0x000fea0003800200 */
.L_x_58274:
        /* <DEDUP_REMOVED lines=9> */
.L_x_58258:
        /* <DEDUP_REMOVED lines=16> */
.L_x_58282:
        /* <DEDUP_REMOVED lines=13> */
.L_x_58284:
[----:B------:R-:W-:Y:S05]  /*19880*/  BSYNC.RECONVERGENT B2 ;  /* 0x0000000000027941 */ /* 0x000fea0003800200 */
.L_x_58283:
        /* <DEDUP_REMOVED lines=42> */
.L_x_58281:
[----:B------:R-:W-:Y:S05]  /*19b30*/  BSYNC.RECONVERGENT B1 ;  /* 0x0000000000017941 */ /* 0x000fea0003800200 */
.L_x_58280:
        /* <DEDUP_REMOVED lines=18> */
.L_x_58287:
        /* <DEDUP_REMOVED lines=13> */
.L_x_58289:
[----:B------:R-:W-:Y:S05]  /*19d30*/  BSYNC.RECONVERGENT B2 ;  /* 0x0000000000027941 */ /* 0x000fea0003800200 */
.L_x_58288:
        /* <DEDUP_REMOVED lines=43> */
.L_x_58286:
[----:B------:R-:W-:Y:S05]  /*19ff0*/  BSYNC.RECONVERGENT B1 ;  /* 0x0000000000017941 */ /* 0x000fea0003800200 */
.L_x_58285:
        /* <DEDUP_REMOVED lines=18> */
.L_x_58292:
        /* <DEDUP_REMOVED lines=13> */
.L_x_58294:
[----:B------:R-:W-:Y:S05]  /*1a1f0*/  BSYNC.RECONVERGENT B2 ;  /* 0x0000000000027941 */ /* 0x000fea0003800200 */
.L_x_58293:
        /* <DEDUP_REMOVED lines=43> */
.L_x_58291:
[----:B------:R-:W-:Y:S05]  /*1a4b0*/  BSYNC.RECONVERGENT B1 ;  /* 0x0000000000017941 */ /* 0x000fea0003800200 */
.L_x_58290:
        /* <DEDUP_REMOVED lines=18> */
.L_x_58297:
        /* <DEDUP_REMOVED lines=13> */
.L_x_58299:
[----:B------:R-:W-:Y:S05]  /*1a6b0*/  BSYNC.RECONVERGENT B2 ;  /* 0x0000000000027941 */ /* 0x000fea0003800200 */
.L_x_58298:
        /* <DEDUP_REMOVED lines=43> */
.L_x_58296:
[----:B------:R-:W-:Y:S05]  /*1a970*/  BSYNC.RECONVERGENT B1 ;  /* 0x0000000000017941 */ /* 0x000fea0003800200 */
.L_x_58295:
        /* <DEDUP_REMOVED lines=10> */
.L_x_58279:
        /* <DEDUP_REMOVED lines=33> */
.L_x_58303:
        /* <DEDUP_REMOVED lines=13> */
.L_x_58305:
[----:B------:R-:W-:Y:S05]  /*1ad00*/  BSYNC.RECONVERGENT B2 ;  /* 0x0000000000027941 */ /* 0x000fea0003800200 */
.L_x_58304:
        /* <DEDUP_REMOVED lines=42> */
.L_x_58302:
[----:B------:R-:W-:Y:S05]  /*1afb0*/  BSYNC.RECONVERGENT B1 ;  /* 0x0000000000017941 */ /* 0x000fea0003800200 */
.L_x_58301:
        /* <DEDUP_REMOVED lines=21> */
.L_x_58308:
        /* <DEDUP_REMOVED lines=13> */
.L_x_58310:
[----:B------:R-:W-:Y:S05]  /*1b1e0*/  BSYNC.RECONVERGENT B2 ;  /* 0x0000000000027941 */ /* 0x000fea0003800200 */
.L_x_58309:
        /* <DEDUP_REMOVED lines=43> */
.L_x_58307:
[----:B------:R-:W-:Y:S05]  /*1b4a0*/  BSYNC.RECONVERGENT B1 ;  /* 0x0000000000017941 */ /* 0x000fea0003800200 */
.L_x_58306:
        /* <DEDUP_REMOVED lines=21> */
.L_x_58313:
        /* <DEDUP_REMOVED lines=13> */
.L_x_58315:
[----:B------:R-:W-:Y:S05]  /*1b6d0*/  BSYNC.RECONVERGENT B2 ;  /* 0x0000000000027941 */ /* 0x000fea0003800200 */
.L_x_58314:
        /* <DEDUP_REMOVED lines=43> */
.L_x_58312:
[----:B------:R-:W-:Y:S05]  /*1b990*/  BSYNC.RECONVERGENT B1 ;  /* 0x0000000000017941 */ /* 0x000fea0003800200 */
.L_x_58311:
        /* <DEDUP_REMOVED lines=21> */
.L_x_58318:
        /* <DEDUP_REMOVED lines=13> */
.L_x_58320:
[----:B------:R-:W-:Y:S05]  /*1bbc0*/  BSYNC.RECONVERGENT B2 ;  /* 0x0000000000027941 */ /* 0x000fea0003800200 */
.L_x_58319:
        /* <DEDUP_REMOVED lines=43> */
.L_x_58317:
[----:B------:R-:W-:Y:S05]  /*1be80*/  BSYNC.RECONVERGENT B1 ;  /* 0x0000000000017941 */ /* 0x000fea0003800200 */
.L_x_58316:
        /* <DEDUP_REMOVED lines=9> */
.L_x_58300:
        /* <DEDUP_REMOVED lines=16> */
.L_x_58324:
        /* <DEDUP_REMOVED lines=13> */
.L_x_58326:
[----:B------:R-:W-:Y:S05]  /*1c0f0*/  BSYNC.RECONVERGENT B2 ;  /* 0x0000000000027941 */ /* 0x000fea0003800200 */
.L_x_58325:
        /* <DEDUP_REMOVED lines=42> */
.L_x_58323:
[----:B------:R-:W-:Y:S05]  /*1c3a0*/  BSYNC.RECONVERGENT B1 ;  /* 0x0000000000017941 */ /* 0x000fea0003800200 */
.L_x_58322:
        /* <DEDUP_REMOVED lines=18> */
.L_x_58329:
        /* <DEDUP_REMOVED lines=13> */
.L_x_58331:
[----:B------:R-:W-:Y:S05]  /*1c5a0*/  BSYNC.RECONVERGENT B2 ;  /* 0x0000000000027941 */ /* 0x000fea0003800200 */
.L_x_58330:
        /* <DEDUP_REMOVED lines=43> */
.L_x_58328:
[----:B------:R-:W-:Y:S05]  /*1c860*/  BSYNC.RECONVERGENT B1 ;  /* 0x0000000000017941 */ /* 0x000fea0003800200 */
.L_x_58327:
        /* <DEDUP_REMOVED lines=18> */
.L_x_58334:
        /* <DEDUP_REMOVED lines=13> */
.L_x_58336:
[----:B------:R-:W-:Y:S05]  /*1ca60*/  BSYNC.RECONVERGENT B2 ;  /* 0x0000000000027941 */ /* 0x000fea0003800200 */
.L_x_58335:
        /* <DEDUP_REMOVED lines=43> */
.L_x_58333:
[----:B------:R-:W-:Y:S05]  /*1cd20*/  BSYNC.RECONVERGENT B1 ;  /* 0x0000000000017941 */ /* 0x000fea0003800200 */
.L_x_58332:
        /* <DEDUP_REMOVED lines=18> */
.L_x_58339:
        /* <DEDUP_REMOVED lines=13> */
.L_x_58341:
[----:B------:R-:W-:Y:S05]  /*1cf20*/  BSYNC.RECONVERGENT B2 ;  /* 0x0000000000027941 */ /* 0x000fea0003800200 */
.L_x_58340:
        /* <DEDUP_REMOVED lines=43> */
.L_x_58338:
[----:B------:R-:W-:Y:S05]  /*1d1e0*/  BSYNC.RECONVERGENT B1 ;  /* 0x0000000000017941 */ /* 0x000fea0003800200 */
.L_x_58337:
        /* <DEDUP_REMOVED lines=10> */
.L_x_58321:
        /* <DEDUP_REMOVED lines=33> */
.L_x_58345:
        /* <DEDUP_REMOVED lines=13> */
.L_x_58347:
[----:B------:R-:W-:Y:S05]  /*1d570*/  BSYNC.RECONVERGENT B2 ;  /* 0x0000000000027941 */ /* 0x000fea0003800200 */
.L_x_58346:
        /* <DEDUP_REMOVED lines=42> */
.L_x_58344:
[----:B------:R-:W-:Y:S05]  /*1d820*/  BSYNC.RECONVERGENT B1 ;  /* 0x0000000000017941 */ /* 0x000fea0003800200 */
.L_x_58343:
        /* <DEDUP_REMOVED lines=21> */
.L_x_58350:
        /* <DEDUP_REMOVED lines=13> */
.L_x_58352:
[----:B------:R-:W-:Y:S05]  /*1da50*/  BSYNC.RECONVERGENT B2 ;  /* 0x0000000000027941 */ /* 0x000fea0003800200 */
.L_x_58351:
        /* <DEDUP_REMOVED lines=43> */
.L_x_58349:
[----:B------:R-:W-:Y:S05]  /*1dd10*/  BSYNC.RECONVERGENT B1 ;  /* 0x0000000000017941 */ /* 0x000fea0003800200 */
.L_x_58348:
        /* <DEDUP_REMOVED lines=21> */
.L_x_58355:
        /* <DEDUP_REMOVED lines=13> */
.L_x_58357:
[----:B------:R-:W-:Y:S05]  /*1df40*/  BSYNC.RECONVERGENT B2 ;  /* 0x0000000000027941 */ /* 0x000fea0003800200 */
.L_x_58356:
        /* <DEDUP_REMOVED lines=43> */
.L_x_58354:
[----:B------:R-:W-:Y:S05]  /*1e200*/  BSYNC.RECONVERGENT B1 ;  /* 0x0000000000017941 */ /* 0x000fea0003800200 */
.L_x_58353:
        /* <DEDUP_REMOVED lines=21> */
.L_x_58360:
        /* <DEDUP_REMOVED lines=13> */
.L_x_58362:
[----:B------:R-:W-:Y:S05]  /*1e430*/  BSYNC.RECONVERGENT B2 ;  /* 0x0000000000027941 */ /* 0x000fea0003800200 */
.L_x_58361:
        /* <DEDUP_REMOVED lines=43> */
.L_x_58359:
[----:B------:R-:W-:Y:S05]  /*1e6f0*/  BSYNC.RECONVERGENT B1 ;  /* 0x0000000000017941 */ /* 0x000fea0003800200 */
.L_x_58358:
        /* <DEDUP_REMOVED lines=9> */
.L_x_58342:
        /* <DEDUP_REMOVED lines=16> */
.L_x_58366:
        /* <DEDUP_REMOVED lines=13> */
.L_x_58368:
[----:B------:R-:W-:Y:S05]  /*1e960*/  BSYNC.RECONVERGENT B2 ;  /* 0x0000000000027941 */ /* 0x000fea0003800200 */
.L_x_58367:
        /* <DEDUP_REMOVED lines=42> */
.L_x_58365:
[----:B------:R-:W-:Y:S05]  /*1ec10*/  BSYNC.RECONVERGENT B1 ;  /* 0x0000000000017941 */ /* 0x000fea0003800200 */
.L_x_58364:
        /* <DEDUP_REMOVED lines=18> */
.L_x_58371:
        /* <DEDUP_REMOVED lines=13> */
.L_x_58373:
[----:B------:R-:W-:Y:S05]  /*1ee10*/  BSYNC.RECONVERGENT B2 ;  /* 0x0000000000027941 */ /* 0x000fea0003800200 */
.L_x_58372:
        /* <DEDUP_REMOVED lines=43> */
.L_x_58370:
[----:B------:R-:W-:Y:S05]  /*1f0d0*/  BSYNC.RECONVERGENT B1 ;  /* 0x0000000000017941 */ /* 0x000fea0003800200 */
.L_x_58369:
        /* <DEDUP_REMOVED lines=18> */
.L_x_58376:
        /* <DEDUP_REMOVED lines=13> */
.L_x_58378:
[----:B------:R-:W-:Y:S05]  /*1f2d0*/  BSYNC.RECONVERGENT B2 ;  /* 0x0000000000027941 */ /* 0x000fea0003800200 */
.L_x_58377:
        /* <DEDUP_REMOVED lines=43> */
.L_x_58375:
[----:B------:R-:W-:Y:S05]  /*1f590*/  BSYNC.RECONVERGENT B1 ;  /* 0x0000000000017941 */ /* 0x000fea0003800200 */
.L_x_58374:
        /* <DEDUP_REMOVED lines=18> */
.L_x_58381:
        /* <DEDUP_REMOVED lines=13> */
.L_x_58383:
[----:B------:R-:W-:Y:S05]  /*1f790*/  BSYNC.RECONVERGENT B2 ;  /* 0x0000000000027941 */ /* 0x000fea0003800200 */
.L_x_58382:
        /* <DEDUP_REMOVED lines=43> */
.L_x_58380:
[----:B------:R-:W-:Y:S05]  /*1fa50*/  BSYNC.RECONVERGENT B1 ;  /* 0x0000000000017941 */ /* 0x000fea0003800200 */
.L_x_58379:
        /* <DEDUP_REMOVED lines=10> */
.L_x_58363:
        /* <DEDUP_REMOVED lines=33> */
.L_x_58387:
        /* <DEDUP_REMOVED lines=13> */
.L_x_58389:
[----:B------:R-:W-:Y:S05]  /*1fde0*/  BSYNC.RECONVERGENT B2 ;  /* 0x0000000000027941 */ /* 0x000fea0003800200 */
.L_x_58388:
        /* <DEDUP_REMOVED lines=42> */
.L_x_58386:
[----:B------:R-:W-:Y:S05]  /*20090*/  BSYNC.RECONVERGENT B1 ;  /* 0x0000000000017941 */ /* 0x000fea0003800200 */
.L_x_58385:
        /* <DEDUP_REMOVED lines=21> */
.L_x_58392:
        /* <DEDUP_REMOVED lines=13> */
.L_x_58394:
[----:B------:R-:W-:Y:S05]  /*202c0*/  BSYNC.RECONVERGENT B2 ;  /* 0x0000000000027941 */ /* 0x000fea0003800200 */
.L_x_58393:
        /* <DEDUP_REMOVED lines=43> */
.L_x_58391:
[----:B------:R-:W-:Y:S05]  /*20580*/  BSYNC.RECONVERGENT B1 ;  /* 0x0000000000017941 */ /* 0x000fea0003800200 */
.L_x_58390:
        /* <DEDUP_REMOVED lines=21> */
.L_x_58397:
        /* <DEDUP_REMOVED lines=13> */
.L_x_58399:
[----:B------:R-:W-:Y:S05]  /*207b0*/  BSYNC.RECONVERGENT B2 ;  /* 0x0000000000027941 */ /* 0x000fea0003800200 */
.L_x_58398:
        /* <DEDUP_REMOVED lines=43> */
.L_x_58396:
[----:B------:R-:W-:Y:S05]  /*20a70*/  BSYNC.RECONVERGENT B1 ;  /* 0x0000000000017941 */ /* 0x000fea0003800200 */
.L_x_58395:
        /* <DEDUP_REMOVED lines=21> */
.L_x_58402:
        /* <DEDUP_REMOVED lines=13> */
.L_x_58404:
[----:B------:R-:W-:Y:S05]  /*20ca0*/  BSYNC.RECONVERGENT B2 ;  /* 0x0000000000027941 */ /* 0x000fea0003800200 */
.L_x_58403:
        /* <DEDUP_REMOVED lines=43> */
.L_x_58401:
[----:B------:R-:W-:Y:S05]  /*20f60*/  BSYNC.RECONVERGENT B1 ;  /* 0x0000000000017941 */ /* 0x000fea0003800200 */
.L_x_58400:
        /* <DEDUP_REMOVED lines=9> */
.L_x_58384:
        /* <DEDUP_REMOVED lines=16> */
.L_x_58408:
        /* <DEDUP_REMOVED lines=13> */
.L_x_58410:
[----:B------:R-:W-:Y:S05]  /*211d0*/  BSYNC.RECONVERGENT B2 ;  /* 0x0000000000027941 */ /* 0x000fea0003800200 */
.L_x_58409:
        /* <DEDUP_REMOVED lines=42> */
.L_x_58407:
[----:B------:R-:W-:Y:S05]  /*21480*/  BSYNC.RECONVERGENT B1 ;  /* 0x0000000000017941 */ /* 0x000fea0003800200 */
.L_x_58406:
        /* <DEDUP_REMOVED lines=18> */
.L_x_58413:
        /* <DEDUP_REMOVED lines=13> */
.L_x_58415:
[----:B------:R-:W-:Y:S05]  /*21680*/  BSYNC.RECONVERGENT B2 ;  /* 0x0000000000027941 */ /* 0x000fea0003800200 */
.L_x_58414:
        /* <DEDUP_REMOVED lines=43> */
.L_x_58412:
[----:B------:R-:W-:Y:S05]  /*21940*/  BSYNC.RECONVERGENT B1 ;  /* 0x0000000000017941 */ /* 0x000fea0003800200 */
.L_x_58411:
        /* <DEDUP_REMOVED lines=18> */
.L_x_58418:
        /* <DEDUP_REMOVED lines=13> */
.L_x_58420:
[----:B------:R-:W-:Y:S05]  /*21b40*/  BSYNC.RECONVERGENT B2 ;  /* 0x0000000000027941 */ /* 0x000fea0003800200 */
.L_x_58419:
        /* <DEDUP_REMOVED lines=43> */
.L_x_58417:
[----:B------:R-:W-:Y:S05]  /*21e00*/  BSYNC.RECONVERGENT B1 ;  /* 0x0000000000017941 */ /* 0x000fea0003800200 */
.L_x_58416:
        /* <DEDUP_REMOVED lines=18> */
.L_x_58423:
        /* <DEDUP_REMOVED lines=13> */
.L_x_58425:
[----:B------:R-:W-:Y:S05]  /*22000*/  BSYNC.RECONVERGENT B2 ;  /* 0x0000000000027941 */ /* 0x000fea0003800200 */
.L_x_58424:
        /* <DEDUP_REMOVED lines=43> */
.L_x_58422:
[----:B------:R-:W-:Y:S05]  /*222c0*/  BSYNC.RECONVERGENT B1 ;  /* 0x0000000000017941 */ /* 0x000fea0003800200 */
.L_x_58421:
        /* <DEDUP_REMOVED lines=10> */
.L_x_58405:
        /* <DEDUP_REMOVED lines=33> */
.L_x_58429:
        /* <DEDUP_REMOVED lines=13> */
.L_x_58431:
[----:B------:R-:W-:Y:S05]  /*22650*/  BSYNC.RECONVERGENT B2 ;  /* 0x0000000000027941 */ /* 0x000fea0003800200 */
.L_x_58430:
        /* <DEDUP_REMOVED lines=43> */
.L_x_58428:
[----:B------:R-:W-:Y:S05]  /*22910*/  BSYNC.RECONVERGENT B1 ;  /* 0x0000000000017941 */ /* 0x000fea0003800200 */
.L_x_58427:
[----:B------:R-:W-:Y:S01]  /*22920*/  I2FP.F32.U32 R96, R98 ;  /* 0x0000006200607245 */ /* 0x000fe20000201000 */
[----:B-----5:R-:W-:Y:S01]  /*22930*/  FMUL.FTZ R99, R88, R118 ;  /* 0x0000007658637220 */ /* 0x020fe20000410000 */
[----:B------:R-:W-:Y:S01]  /*22940*/  ISETP.NE.AND P3, PT, R97, 0x1, PT ;  /* 0x000000016100780c */ /* 0x000fe20003f65270 */
[----:B------:R-:W-:Y:S02]  /*22950*/  BSSY.RECONVERGENT B1, `(.L_x_58432) ;  /* 0x000004b000017945 */ /* 0x000fe40003800200 */
[----:B------:R-:W-:Y:S01]  /*22960*/  FFMA.FTZ R96, R96, R117, 1.1641532182693481445e-10 ;  /* 0x2f00000060607423 */ /* 0x000fe20000010075 */
[----:B------:R-:W-:-:S04]  /*22970*/  FMUL.FTZ R99, R99, R116 ;  /* 0x0000007463637220 */ /* 0x000fc80000410000 */
        /* <DEDUP_REMOVED lines=15> */
.L_x_58434:
        /* <DEDUP_REMOVED lines=13> */
.L_x_58436:
[----:B------:R-:W-:Y:S05]  /*22b40*/  BSYNC.RECONVERGENT B2 ;  /* 0x0000000000027941 */ /* 0x000fea0003800200 */
.L_x_58435:
        /* <DEDUP_REMOVED lines=43> */
.L_x_58433:
[----:B------:R-:W-:Y:S05]  /*22e00*/  BSYNC.RECONVERGENT B1 ;  /* 0x0000000000017941 */ /* 0x000fea0003800200 */
.L_x_58432:
        /* <DEDUP_REMOVED lines=21> */
.L_x_58439:
        /* <DEDUP_REMOVED lines=13> */
.L_x_58441:
[----:B------:R-:W-:Y:S05]  /*23030*/  BSYNC.RECONVERGENT B2 ;  /* 0x0000000000027941 */ /* 0x000fea0003800200 */
.L_x_58440:
        /* <DEDUP_REMOVED lines=43> */
.L_x_58438:
[----:B------:R-:W-:Y:S05]  /*232f0*/  BSYNC.RECONVERGENT B1 ;  /* 0x0000000000017941 */ /* 0x000fea0003800200 */
.L_x_58437:
        /* <DEDUP_REMOVED lines=21> */
.L_x_58444:
        /* <DEDUP_REMOVED lines=13> */
.L_x_58446:
[----:B------:R-:W-:Y:S05]  /*23520*/  BSYNC.RECONVERGENT B2 ;  /* 0x0000000000027941 */ /* 0x000fea0003800200 */
.L_x_58445:
        /* <DEDUP_REMOVED lines=43> */
.L_x_58443:
[----:B------:R-:W-:Y:S05]  /*237e0*/  BSYNC.RECONVERGENT B1 ;  /* 0x0000000000017941 */ /* 0x000fea0003800200 */
.L_x_58442:
        /* <DEDUP_REMOVED lines=9> */
.L_x_58426:
        /* <DEDUP_REMOVED lines=16> */
.L_x_58450:
        /* <DEDUP_REMOVED lines=13> */
.L_x_58452:
[----:B------:R-:W-:Y:S05]  /*23a50*/  BSYNC.RECONVERGENT B2 ;  /* 0x0000000000027941 */ /* 0x000fea0003800200 */
.L_x_58451:
        /* <DEDUP_REMOVED lines=40> */
[----:B------:R-:W-:Y:S01]  /*23ce0*/  MOV R150, R92 ;  /* 0x0000005c00967202 */ /* 0x000fe20000000f00 */
[----:B------:R-:W-:Y:S01]  /*23cf0*/  IMAD.MOV.U32 R92, RZ, RZ, R178 ;  /* 0x000000ffff5c7224 */ /* 0x000fe200078e00b2 */
[----:B------:R-:W-:-:S07]  /*23d00*/  LOP3.LUT R106, R106, UR32, R93, 0x96, !PT ;  /* 0x000000206a6a7c12 */ /* 0x000fce000f8e965d */
.L_x_58449:
[----:B------:R-:W-:Y:S05]  /*23d10*/  BSYNC.RECONVERGENT B1 ;  /* 0x0000000000017941 */ /* 0x000fea0003800200 */
.L_x_58448:
        /* <DEDUP_REMOVED lines=18> */
.L_x_58455:
        /* <DEDUP_REMOVED lines=13> */
.L_x_58457:
[----:B------:R-:W-:Y:S05]  /*23f10*/  BSYNC.RECONVERGENT B2 ;  /* 0x0000000000027941 */ /* 0x000fea0003800200 */
.L_x_58456:
        /* <DEDUP_REMOVED lines=43> */
.L_x_58454:
[----:B------:R-:W-:Y:S05]  /*241d0*/  BSYNC.RECONVERGENT B1 ;  /* 0x0000000000017941 */ /* 0x000fea0003800200 */
.L_x_58453:
        /* <DEDUP_REMOVED lines=18> */
.L_x_58460:
        /* <DEDUP_REMOVED lines=13> */
.L_x_58462:
[----:B------:R-:W-:Y:S05]  /*243d0*/  BSYNC.RECONVERGENT B2 ;  /* 0x0000000000027941 */ /* 0x000fea0003800200 */
.L_x_58461:
        /* <DEDUP_REMOVED lines=43> */
.L_x_58459:
[----:B------:R-:W-:Y:S05]  /*24690*/  BSYNC.RECONVERGENT B1 ;  /* 0x0000000000017941 */ /* 0x000fea0003800200 */
.L_x_58458:
        /* <DEDUP_REMOVED lines=18> */
.L_x_58465:
        /* <DEDUP_REMOVED lines=13> */
.L_x_58467:
[----:B------:R-:W-:Y:S05]  /*24890*/  BSYNC.RECONVERGENT B2 ;  /* 0x0000000000027941 */ /* 0x000fea0003800200 */
.L_x_58466:
        /* <DEDUP_REMOVED lines=43> */
.L_x_58464:
[----:B------:R-:W-:Y:S05]  /*24b50*/  BSYNC.RECONVERGENT B1 ;  /* 0x0000000000017941 */ /* 0x000fea0003800200 */
.L_x_58463:
        /* <DEDUP_REMOVED lines=10> */
.L_x_58447:
        /* <DEDUP_REMOVED lines=33> */
.L_x_58471:
        /* <DEDUP_REMOVED lines=13> */
.L_x_58473:
[----:B------:R-:W-:Y:S05]  /*24ee0*/  BSYNC.RECONVERGENT B2 ;  /* 0x0000000000027941 */ /* 0x000fea0003800200 */
.L_x_58472:
        /* <DEDUP_REMOVED lines=42> */
.L_x_58470:
[----:B------:R-:W-:Y:S05]  /*25190*/  BSYNC.RECONVERGENT B1 ;  /* 0x0000000000017941 */ /* 0x000fea0003800200 */
.L_x_58469:
[----:B------:R-:W-:Y:S01]  /*251a0*/  I2FP.F32.U32 R102, R179 ;  /* 0x000000b300667245 */ /* 0x000fe20000201000 */
[----:B-----5:R-:W-:Y:S01]  /*251b0*/  FMUL.FTZ R179, R92, R118 ;  /* 0x000000765cb37220 */ /* 0x020fe20000410000 */
[----:B------:R-:W-:Y:S01]  /*251c0*/  ISETP.NE.AND P3, PT, R103, 0x1, PT ;  /* 0x000000016700780c */ /* 0x000fe20003f65270 */
[----:B------:R-:W-:Y:S02]  /*251d0*/  BSSY.RECONVERGENT B1, `(.L_x_58474) ;  /* 0x000004b000017945 */ /* 0x000fe40003800200 */
[----:B------:R-:W-:Y:S01]  /*251e0*/  FFMA.FTZ R102, R102, R117, 1.1641532182693481445e-10 ;  /* 0x2f00000066667423 */ /* 0x000fe20000010075 */
[----:B------:R-:W-:-:S04]  /*251f0*/  FMUL.FTZ R179, R179, R116 ;  /* 0x00000074b3b37220 */ /* 0x000fc80000410000 */
        /* <DEDUP_REMOVED lines=15> */
.L_x_58476:
        /* <DEDUP_REMOVED lines=13> */
.L_x_58478:
[----:B------:R-:W-:Y:S05]  /*253c0*/  BSYNC.RECONVERGENT B2 ;  /* 0x0000000000027941 */ /* 0x000fea0003800200 */
.L_x_58477:
        /* <DEDUP_REMOVED lines=43> */
.L_x_58475:
[----:B------:R-:W-:Y:S05]  /*25680*/  BSYNC.RECONVERGENT B1 ;  /* 0x0000000000017941 */ /* 0x000fea0003800200 */
.L_x_58474:
        /* <DEDUP_REMOVED lines=21> */
.L_x_58481:
        /* <DEDUP_REMOVED lines=13> */
.L_x_58483:
[----:B------:R-:W-:Y:S05]  /*258b0*/  BSYNC.RECONVERGENT B2 ;  /* 0x0000000000027941 */ /* 0x000fea0003800200 */
.L_x_58482:
        /* <DEDUP_REMOVED lines=43> */
.L_x_58480:
[----:B------:R-:W-:Y:S05]  /*25b70*/  BSYNC.RECONVERGENT B1 ;  /* 0x0000000000017941 */ /* 0x000fea0003800200 */
.L_x_58479:
        /* <DEDUP_REMOVED lines=21> */
.L_x_58486:
        /* <DEDUP_REMOVED lines=13> */
.L_x_58488:
[----:B------:R-:W-:Y:S05]  /*25da0*/  BSYNC.RECONVERGENT B2 ;  /* 0x0000000000027941 */ /* 0x000fea0003800200 */
.L_x_58487:
        /* <DEDUP_REMOVED lines=43> */
.L_x_58485:
[----:B------:R-:W-:Y:S05]  /*26060*/  BSYNC.RECONVERGENT B1 ;  /* 0x0000000000017941 */ /* 0x000fea0003800200 */
.L_x_58484:
        /* <DEDUP_REMOVED lines=9> */
.L_x_58468:
        /* <DEDUP_REMOVED lines=16> */
.L_x_58492:
        /* <DEDUP_REMOVED lines=13> */
.L_x_58494:
[----:B------:R-:W-:Y:S05]  /*262d0*/  BSYNC.RECONVERGENT B2 ;  /* 0x0000000000027941 */ /* 0x000fea0003800200 */
.L_x_58493:
        /* <DEDUP_REMOVED lines=42> */
.L_x_58491:
[----:B------:R-:W-:Y:S05]  /*26580*/  BSYNC.RECONVERGENT B1 ;  /* 0x0000000000017941 */ /* 0x000fea0003800200 */
.L_x_58490:
        /* <DEDUP_REMOVED lines=18> */
.L_x_58497:
        /* <DEDUP_REMOVED lines=13> */
.L_x_58499:
[----:B------:R-:W-:Y:S05]  /*26780*/  BSYNC.RECONVERGENT B2 ;  /* 0x0000000000027941 */ /* 0x000fea0003800200 */
.L_x_58498:
        /* <DEDUP_REMOVED lines=43> */
.L_x_58496:
[----:B------:R-:W-:Y:S05]  /*26a40*/  BSYNC.RECONVERGENT B1 ;  /* 0x0000000000017941 */ /* 0x000fea0003800200 */
.L_x_58495:
        /* <DEDUP_REMOVED lines=18> */
.L_x_58502:
        /* <DEDUP_REMOVED lines=13> */
.L_x_58504:
[----:B------:R-:W-:Y:S05]  /*26c40*/  BSYNC.RECONVERGENT B2 ;  /* 0x0000000000027941 */ /* 0x000fea0003800200 */
.L_x_58503:
        /* <DEDUP_REMOVED lines=43> */
.L_x_58501:
[----:B------:R-:W-:Y:S05]  /*26f00*/  BSYNC.RECONVERGENT B1 ;  /* 0x0000000000017941 */ /* 0x000fea0003800200 */
.L_x_58500:
        /* <DEDUP_REMOVED lines=18> */
.L_x_58507:
        /* <DEDUP_REMOVED lines=13> */
.L_x_58509:
[----:B------:R-:W-:Y:S05]  /*27100*/  BSYNC.RECONVERGENT B2 ;  /* 0x0000000000027941 */ /* 0x000fea0003800200 */
.L_x_58508:
        /* <DEDUP_REMOVED lines=43> */
.L_x_58506:
[----:B------:R-:W-:Y:S05]  /*273c0*/  BSYNC.RECONVERGENT B1 ;  /* 0x0000000000017941 */ /* 0x000fea0003800200 */
.L_x_58505:
        /* <DEDUP_REMOVED lines=10> */
.L_x_58489:
[----:B------:R-:W-:Y:S02]  /*27470*/  SEL R96, RZ, 0x1000000, !P5 ;  /* 0x01000000ff607807 */ /* 0x000fe40006800000 */
[----:B------:R-:W-:Y:S02]  /*27480*/  SEL R97, RZ, 0x10000, !P4 ;  /* 0x00010000ff617807 */ /* 0x000fe40006000000 */
[----:B------:R-:W-:Y:S02]  /*27490*/  SEL R98, RZ, 0x100, !P3 ;  /* 0x00000100ff627807 */ /* 0x000fe40005800000 */
[----:B------:R-:W-:Y:S02]  /*274a0*/  SEL R103, RZ, 0x1, !P2 ;  /* 0x00000001ff677807 */ /* 0x000fe40005000000 */
[----:B------:R-:W-:Y:S01]  /*274b0*/  IADD3 R96, PT, PT, R98, R96, R97 ;  /* 0x0000006062607210 */ /* 0x000fe20007ffe061 */
[----:B------:R-:W-:Y:S01]  /*274c0*/  IMAD.WIDE.U32 R98, R178, 0x10, R182 ;  /* 0x00000010b2627825 */ /* 0x000fe200078e00b6 */
[----:B------:R-:W-:-:S03]  /*274d0*/  IADD3 R179, PT, PT, R112, 0x1e0, RZ ;  /* 0x000001e070b37810 */ /* 0x000fc60007ffe0ff */
[----:B------:R-:W-:Y:S01]  /*274e0*/  IMAD.IADD R103, R96, 0x1, R103 ;  /* 0x0000000160677824 */ /* 0x000fe200078e0267 */
[----:B------:R-:W-:Y:S01]  /*274f0*/  STG.E.128 desc[UR8][R98.64], R92 ;  /* 0x0000005c62007986 */ /* 0x000fe2000c101d08 */
[----:B------:R-:W-:-:S04]  /*27500*/  IMAD.WIDE.U32 R96, R178, 0x4, R180 ;  /* 0x00000004b2607825 */ /* 0x000fc800078e00b4 */
[----:B------:R-:W-:Y:S01]  /*27510*/  IMAD.WIDE.U32 R100, R179, 0x10, R100 ;  /* 0x00000010b3647825 */ /* 0x000fe200078e0064 */
[----:B------:R0:W-:Y:S04]  /*27520*/  STG.E desc[UR8][R96.64], R103 ;  /* 0x0000006760007986 */ /* 0x0001e8000c101908 */
[----:B0-----:R0:W5:Y:S01]  /*27530*/  LDG.E.128 R96, desc[UR8][R100.64] ;  /* 0x0000000864607981 */ /* 0x001162000c1e1d00 */
        /* <DEDUP_REMOVED lines=20> */
.L_x_58513:
        /* <DEDUP_REMOVED lines=13> */
.L_x_58515:
[----:B------:R-:W-:Y:S05]  /*27750*/  BSYNC.RECONVERGENT B2 ;  /* 0x0000000000027941 */ /* 0x000fea0003800200 */
.L_x_58514:
        /* <DEDUP_REMOVED lines=43> */
.L_x_58512:
[----:B------:R-:W-:Y:S05]  /*27a10*/  BSYNC.RECONVERGENT B1 ;  /* 0x0000000000017941 */ /* 0x000fea0003800200 */
.L_x_58511:
[----:B------:R-:W-:Y:S01]  /*27a20*/  I2FP.F32.U32 R184, R186 ;  /* 0x000000ba00b87245 */ /* 0x000fe20000201000 */
[----:B-----5:R-:W-:Y:S01]  /*27a30*/  FMUL.FTZ R187, R96, R118 ;  /* 0x0000007660bb7220 */ /* 0x020fe20000410000 */
[----:B------:R-:W-:Y:S01]  /*27a40*/  ISETP.NE.AND P2, PT, R185, 0x1, PT ;  /* 0x00000001b900780c */ /* 0x000fe20003f45270 */
[----:B------:R-:W-:Y:S01]  /*27a50*/  BSSY.RECONVERGENT B1, `(.L_x_58516) ;  /* 0x000004b000017945 */ /* 0x000fe20003800200 */
[----:B------:R-:W-:Y:S02]  /*27a60*/  IMAD.MOV.U32 R96, RZ, RZ, R110 ;  /* 0x000000ffff607224 */ /* 0x000fe400078e006e */
[----:B------:R-:W-:Y:S01]  /*27a70*/  FFMA.FTZ R184, R184, R117, 1.1641532182693481445e-10 ;  /* 0x2f000000b8b87423 */ /* 0x000fe20000010075 */
[----:B------:R-:W-:-:S04]  /*27a80*/  FMUL.FTZ R187, R187, R116 ;  /* 0x00000074bbbb7220 */ /* 0x000fc80000410000 */
[----:B------:R-:W-:Y:S01]  /*27a90*/  FSETP.GTU.FTZ.AND P0, PT, R184, R115, PT ;  /* 0x00000073b800720b */ /* 0x000fe20003f1c000 */
[----:B------:R-:W-:-:S03]  /*27aa0*/  HFMA2 R184, -RZ, RZ, 0, 1.1920928955078125e-07 ;  /* 0x00000002ffb87431 */ /* 0x000fc600000001ff */
        /* <DEDUP_REMOVED lines=12> */
.L_x_58518:
        /* <DEDUP_REMOVED lines=13> */
.L_x_58520:
[----:B------:R-:W-:Y:S05]  /*27c40*/  BSYNC.RECONVERGENT B2 ;  /* 0x0000000000027941 */ /* 0x000fea0003800200 */
.L_x_58519:
        /* <DEDUP_REMOVED lines=43> */
.L_x_58517:
[----:B------:R-:W-:Y:S05]  /*27f00*/  BSYNC.RECONVERGENT B1 ;  /* 0x0000000000017941 */ /* 0x000fea0003800200 */
.L_x_58516:
        /* <DEDUP_REMOVED lines=21> */
.L_x_58523:
        /* <DEDUP_REMOVED lines=13> */
.L_x_58525:
[----:B------:R-:W-:Y:S05]  /*28130*/  BSYNC.RECONVERGENT B2 ;  /* 0x0000000000027941 */ /* 0x000fea0003800200 */
.L_x_58524:
        /* <DEDUP_REMOVED lines=43> */
.L_x_58522:
[----:B------:R-:W-:Y:S05]  /*283f0*/  BSYNC.RECONVERGENT B1 ;  /* 0x0000000000017941 */ /* 0x000fea0003800200 */
.L_x_58521:
[----:B------:R-:W-:Y:S01]  /*28400*/  I2FP.F32.U32 R96, R97 ;  /* 0x0000006100607245 */ /* 0x000fe20000201000 */
[----:B------:R-:W-:Y:S01]  /*28410*/  FMUL.FTZ R97, R98, R118 ;  /* 0x0000007662617220 */ /* 0x000fe20000410000 */
        /* <DEDUP_REMOVED lines=19> */
.L_x_58528:
        /* <DEDUP_REMOVED lines=13> */
.L_x_58530:
[----:B------:R-:W-:Y:S05]  /*28620*/  BSYNC.RECONVERGENT B2 ;  /* 0x0000000000027941 */ /* 0x000fea0003800200 */
.L_x_58529:
        /* <DEDUP_REMOVED lines=43> */
.L_x_58527:
[----:B------:R-:W-:Y:S05]  /*288e0*/  BSYNC.RECONVERGENT B1 ;  /* 0x0000000000017941 */ /* 0x000fea0003800200 */
.L_x_58526:
        /* <DEDUP_REMOVED lines=9> */
.L_x_58510:
        /* <DEDUP_REMOVED lines=16> */
.L_x_58534:
        /* <DEDUP_REMOVED lines=13> */
.L_x_58536:
[----:B------:R-:W-:Y:S05]  /*28b50*/  BSYNC.RECONVERGENT B2 ;  /* 0x0000000000027941 */ /* 0x000fea0003800200 */
.L_x_58535:
        /* <DEDUP_REMOVED lines=43> */
.L_x_58533:
[----:B------:R-:W-:Y:S05]  /*28e10*/  BSYNC.RECONVERGENT B1 ;  /* 0x0000000000017941 */ /* 0x000fea0003800200 */
.L_x_58532:
        /* <DEDUP_REMOVED lines=18> */
.L_x_58539:
        /* <DEDUP_REMOVED lines=13> */
.L_x_58541:
[----:B------:R-:W-:Y:S05]  /*29010*/  BSYNC.RECONVERGENT B2 ;  /* 0x0000000000027941 */ /* 0x000fea0003800200 */
.L_x_58540:
        /* <DEDUP_REMOVED lines=43> */
.L_x_58538:
[----:B------:R-:W-:Y:S05]  /*292d0*/  BSYNC.RECONVERGENT B1 ;  /* 0x0000000000017941 */ /* 0x000fea0003800200 */
.L_x_58537:
        /* <DEDUP_REMOVED lines=18> */
.L_x_58544:
        /* <DEDUP_REMOVED lines=13> */
.L_x_58546:
[----:B------:R-:W-:Y:S05]  /*294d0*/  BSYNC.RECONVERGENT B2 ;  /* 0x0000000000027941 */ /* 0x000fea0003800200 */
.L_x_58545:
        /* <DEDUP_REMOVED lines=43> */
.L_x_58543:
[----:B------:R-:W-:Y:S05]  /*29790*/  BSYNC.RECONVERGENT B1 ;  /* 0x0000000000017941 */ /* 0x000fea0003800200 */
.L_x_58542:
[----:B------:R-:W-:Y:S01]  /*297a0*/  ISETP.NE.AND P4, PT, R102, 0x1, PT ;  /* 0x000000016600780c */ /* 0x000fe20003f85270 */
[----:B------:R-:W-:Y:S01]  /*297b0*/  FMUL.FTZ R101, R98, R118 ;  /* 0x0000007662657220 */ /* 0x000fe20000410000 */
        /* <DEDUP_REMOVED lines=16> */
.L_x_58549:
        /* <DEDUP_REMOVED lines=13> */
.L_x_58551:
[----:B------:R-:W-:Y:S05]  /*29990*/  BSYNC.RECONVERGENT B2 ;  /* 0x0000000000027941 */ /* 0x000fea0003800200 */
.L_x_58550:
        /* <DEDUP_REMOVED lines=43> */
.L_x_58548:
[----:B------:R-:W-:Y:S05]  /*29c50*/  BSYNC.RECONVERGENT B1 ;  /* 0x0000000000017941 */ /* 0x000fea0003800200 */
.L_x_58547:
        /* <DEDUP_REMOVED lines=10> */
.L_x_58531:
[----:B------:R-:W-:Y:S01]  /*29d00*/  FADD.FTZ R98, RZ, R4 ;  /* 0x00000004ff627221 */ /* 0x000fe20000010000 */
[----:B------:R-:W-:Y:S01]  /*29d10*/  SEL R99, RZ, 0x100, !P2 ;  /* 0x00000100ff637807 */ /* 0x000fe20005000000 */
[----:B------:R-:W-:Y:S01]  /*29d20*/  IMAD.WIDE.U32 R182, R179, 0x10, R182 ;  /* 0x00000010b3b67825 */ /* 0x000fe200078e00b6 */
[----:B------:R-:W-:-:S03]  /*29d30*/  UMOV UR4, 0xffffffff ;  /* 0xffffffff00047882 */ /* 0x000fc60000000000 */
[----:B------:R-:W-:Y:S01]  /*29d40*/  FADD.FTZ R97, R98, R5 ;  /* 0x0000000562617221 */ /* 0x000fe20000010000 */
[----:B------:R-:W-:Y:S01]  /*29d50*/  SHF.R.U64 R117, R78, 0x10, R79 ;  /* 0x000000104e757819 */ /* 0x000fe2000000124f */
[----:B------:R-:W-:Y:S01]  /*29d60*/  IMAD.WIDE.U32 R180, R179, 0x4, R180 ;  /* 0x00000004b3b47825 */ /* 0x000fe200078e00b4 */
        /* <DEDUP_REMOVED lines=57> */
[----:B------:R-:W-:Y:S02]  /*2a100*/  SEL R116, RZ, 0x1, !P0 ;  /* 0x00000001ff747807 */ /* 0x000fe40004000000 */
[----:B------:R-:W-:Y:S01]  /*2a110*/  IADD3 R97, PT, PT, R99, R97, R98 ;  /* 0x0000006163617210 */ /* 0x000fe20007ffe062 */
[----:B------:R-:W-:Y:S01]  /*2a120*/  FADD.FTZ R118, R115, R92 ;  /* 0x0000005c73767221 */ /* 0x000fe20000010000 */
[----:B------:R-:W-:Y:S02]  /*2a130*/  LOP3.LUT P0, RZ, R111, 0x1f, RZ, 0xc0, !PT ;  /* 0x0000001f6fff7812 */ /* 0x000fe4000780c0ff */
[----:B------:R-:W-:Y:S01]  /*2a140*/  IADD3 R97, PT, PT, R97, R116, RZ ;  /* 0x0000007461617210 */ /* 0x000fe20007ffe0ff */
[----:B------:R-:W-:Y:S01]  /*2a150*/  FADD.FTZ R99, R118, R93 ;  /* 0x0000005d76637221 */ /* 0x000fe20000010000 */
[----:B------:R-:W-:-:S03]  /*2a160*/  SHF.R.U64 R111, R76, 0x10, R77 ;  /* 0x000000104c6f7819 */ /* 0x000fc6000000124d */
[----:B------:R-:W-:Y:S01]  /*2a170*/  FADD.FTZ R98, R99, R94 ;  /* 0x0000005e63627221 */ /* 0x000fe20000010000 */
[----:B------:R0:W-:Y:S01]  /*2a180*/  STG.E desc[UR8][R180.64], R97 ;  /* 0x00000061b4007986 */ /* 0x0001e2000c101908 */
[----:B------:R-:W-:Y:S02]  /*2a190*/  PRMT R117, R117, 0x5410, R111 ;  /* 0x0000541075757816 */ /* 0x000fe4000000006f */
        /* <DEDUP_REMOVED lines=22> */
[----:B------:R-:W-:Y:S01]  /*2a300*/  FFMA.FTZ R97, R97, R97, RZ ;  /* 0x0000006161617223 */ /* 0x000fe200000100ff */
        /* <DEDUP_REMOVED lines=132> */
.L_x_58565:
[----:B------:R-:W-:Y:S01]  /*2ab50*/  ISETP.NE.AND P2, PT, RZ, UR13, PT ;  /* 0x0000000dff007c0c */ /* 0x000fe2000bf45270 */
[----:B-1----:R-:W-:Y:S01]  /*2ab60*/  FADD.FTZ R115, R111, R180 ;  /* 0x000000b46f737221 */ /* 0x002fe20000010000 */
[C---:B------:R-:W-:Y:S01]  /*2ab70*/  FMUL.FTZ R97, R201.reuse, R201 ;  /* 0x000000c9c9617220 */ /* 0x040fe20000410000 */
[----:B------:R-:W1:Y:S01]  /*2ab80*/  @!P0 LDC.64 R204, c[0x0][0x3c8] ;  /* 0x0000f200ffcc8b82 */ /* 0x000e620000000a00 */
[----:B------:R-:W-:Y:S01]  /*2ab90*/  FSEL R184, R201, RZ, !P2 ;  /* 0x000000ffc9b87208 */ /* 0x000fe20005000000 */
[----:B------:R-:W-:Y:S01]  /*2aba0*/  FFMA.FTZ R115, R115, R98, UR14 ;  /* 0x0000000e73737e23 */ /* 0x000fe20008010062 */
[----:B------:R-:W-:Y:S01]  /*2abb0*/  HADD2.F32 R118, -RZ, R76.H0_H0 ;  /* 0x2000004cff767230 */ /* 0x000fe20000004100 */
[----:B------:R-:W-:Y:S02]  /*2abc0*/  FSEL R98, R97, RZ, P2 ;  /* 0x000000ff61627208 */ /* 0x000fe40001000000 */
[C---:B0-----:R-:W-:Y:S01]  /*2abd0*/  FADD.FTZ R111, -R184.reuse, R6 ;  /* 0x00000006b86f7221 */ /* 0x041fe20000010100 */
[C---:B------:R-:W-:Y:S01]  /*2abe0*/  FADD.FTZ R200, -R184.reuse, R7 ;  /* 0x00000007b8c87221 */ /* 0x040fe20000010100 */
[----:B------:R-:W0:Y:S01]  /*2abf0*/  LDC.64 R202, c[0x0][0x428] ;  /* 0x00010a00ffca7b82 */ /* 0x000e220000000a00 */
[----:B------:R-:W-:Y:S01]  /*2ac00*/  FADD.FTZ R115, R115, R98 ;  /* 0x0000006273737221 */ /* 0x000fe20000010000 */
        /* <DEDUP_REMOVED lines=66> */
[----:B------:R-:W-:-:S02]  /*2b030*/  HADD2.F32 R5, -RZ, R117.H0_H0 ;  /* 0x20000075ff057230 */ /* 0x000fc40000004100 */
[C---:B--2---:R-:W-:Y:S01]  /*2b040*/  FMUL.FTZ R180, R4.reuse, R180 ;  /* 0x000000b404b47220 */ /* 0x044fe20000410000 */
[----:B------:R-:W-:Y:S02]  /*2b050*/  HADD2.F32 R115, -RZ, R117.H1_H1 ;  /* 0x30000075ff737230 */ /* 0x000fe40000004100 */
[----:B------:R-:W-:Y:S01]  /*2b060*/  FMUL.FTZ R116, R4, R116 ;  /* 0x0000007404747220 */ /* 0x000fe20000410000 */
[----:B-1----:R-:W-:-:S04]  /*2b070*/  @!P0 IMAD.WIDE R204, R104, 0x4, R204 ;  /* 0x0000000468cc8825 */ /* 0x002fc800078e02cc */
[C---:B------:R-:W-:Y:S01]  /*2b080*/  FMUL.FTZ R111, R4.reuse, R111 ;  /* 0x0000006f046f7220 */ /* 0x040fe20000410000 */
[C---:B------:R-:W-:Y:S01]  /*2b090*/  FMUL.FTZ R102, R4.reuse, R200 ;  /* 0x000000c804667220 */ /* 0x040fe20000410000 */
[C---:B------:R-:W-:Y:S01]  /*2b0a0*/  FMUL.FTZ R47, R4.reuse, R44 ;  /* 0x0000002c042f7220 */ /* 0x040fe20000410000 */
[----:B------:R-:W-:Y:S02]  /*2b0b0*/  HADD2.F32 R117, -RZ, R155.H0_H0 ;  /* 0x2000009bff757230 */ /* 0x000fe40000004100 */
[C---:B------:R-:W-:Y:S01]  /*2b0c0*/  FMUL.FTZ R46, R4.reuse, R45 ;  /* 0x0000002d042e7220 */ /* 0x040fe20000410000 */
[----:B------:R-:W-:Y:S02]  /*2b0d0*/  HADD2.F32 R103, -RZ, R77.H0_H0 ;  /* 0x2000004dff677230 */ /* 0x000fe40000004100 */
[C---:B------:R-:W-:Y:S01]  /*2b0e0*/  FMUL.FTZ R81, R4.reuse, R42 ;  /* 0x0000002a04517220 */ /* 0x040fe20000410000 */
[----:B---3--:R-:W-:Y:S02]  /*2b0f0*/  HADD2.F32 R6, -RZ, R155.H1_H1 ;  /* 0x3000009bff067230 */ /* 0x008fe40000004100 */
[----:B------:R-:W-:Y:S01]  /*2b100*/  FMUL.FTZ R80, R4, R43 ;  /* 0x0000002b04507220 */ /* 0x000fe20000410000 */
[----:B------:R-:W-:-:S02]  /*2b110*/  HADD2.F32 R7, -RZ, R157.H0_H0 ;  /* 0x2000009dff077230 */ /* 0x000fc40000004100 */
        /* <DEDUP_REMOVED lines=65> */
[----:B------:R-:W-:Y:S01]  /*2b530*/  HADD2.F32 R101, -RZ, R132.H0_H0 ;  /* 0x20000084ff657230 */ /* 0x000fe20000004100 */
[----:B------:R0:W-:Y:S01]  /*2b540*/  STG.E.128 desc[UR8][R200.64], R4 ;  /* 0x00000004c8007986 */ /* 0x0001e2000c101d08 */
[----:B------:R-:W-:Y:S02]  /*2b550*/  HADD2.F32 R111, -RZ, R74.H0_H0 ;  /* 0x2000004aff6f7230 */ /* 0x000fe40000004100 */
[----:B------:R-:W-:Y:S02]  /*2b560*/  HADD2.F32 R135, -RZ, R131.H1_H1 ;  /* 0x30000083ff877230 */ /* 0x000fe40000004100 */
[----:B------:R-:W-:Y:S02]  /*2b570*/  HADD2.F32 R143, -RZ, R75.H0_H0 ;  /* 0x2000004bff8f7230 */ /* 0x000fe40000004100 */
[----:B------:R-:W-:-:S04]  /*2b580*/  IMAD.WIDE.U32 R196, R138, 0x10, R202 ;  /* 0x000000108ac47825 */ /* 0x000fc800078e00ca */
[----:B------:R-:W-:-:S04]  /*2b590*/  IMAD.WIDE.U32 R182, R152, 0x10, R202 ;  /* 0x0000001098b67825 */ /* 0x000fc800078e00ca */
[----:B------:R-:W-:-:S04]  /*2b5a0*/  IMAD.WIDE.U32 R184, R156, 0x10, R202 ;  /* 0x000000109cb87825 */ /* 0x000fc800078e00ca */
[----:B0-----:R-:W-:Y:S01]  /*2b5b0*/  FFMA.FTZ R4, R100, R101, R111 ;  /* 0x0000006564047223 */ /* 0x001fe2000001006f */
[----:B------:R-:W-:Y:S02]  /*2b5c0*/  HADD2.F32 R118, -RZ, R131.H0_H0 ;  /* 0x20000083ff767230 */ /* 0x000fe40000004100 */
[----:B------:R-:W-:Y:S01]  /*2b5d0*/  FFMA.FTZ R6, R98, R135, R143 ;  /* 0x0000008762067223 */ /* 0x000fe2000001008f */
[----:B------:R-:W-:Y:S02]  /*2b5e0*/  HADD2.F32 R138, -RZ, R158.H0_H0 ;  /* 0x2000009eff8a7230 */ /* 0x000fe40000004100 */
[----:B------:R-:W-:Y:S02]  /*2b5f0*/  HADD2.F32 R152, -RZ, R130.H1_H1 ;  /* 0x30000082ff987230 */ /* 0x000fe40000004100 */
[----:B------:R-:W-:Y:S02]  /*2b600*/  HADD2.F32 R156, -RZ, R158.H1_H1 ;  /* 0x3000009eff9c7230 */ /* 0x000fe40000004100 */
[----:B------:R-:W-:Y:S01]  /*2b610*/  FFMA.FTZ R5, R99, R118, R138 ;  /* 0x0000007663057223 */ /* 0x000fe2000001008a */
[----:B------:R-:W-:-:S02]  /*2b620*/  HADD2.F32 R98, -RZ, R129.H0_H0 ;  /* 0x20000081ff627230 */ /* 0x000fc40000004100 */
[----:B------:R-:W-:Y:S02]  /*2b630*/  HADD2.F32 R100, -RZ, R159.H0_H0 ;  /* 0x2000009fff647230 */ /* 0x000fe40000004100 */
[----:B------:R-:W-:Y:S01]  /*2b640*/  FFMA.FTZ R7, R97, R152, R156 ;  /* 0x0000009861077223 */ /* 0x000fe2000001009c */
[----:B------:R-:W-:-:S04]  /*2b650*/  IMAD.WIDE.U32 R180, R147, 0x10, R202 ;  /* 0x0000001093b47825 */ /* 0x000fc800078e00ca */
[----:B------:R-:W-:Y:S01]  /*2b660*/  FFMA.FTZ R9, R9, R98, R100 ;  /* 0x0000006209097223 */ /* 0x000fe20000010064 */
[----:B------:R-:W-:-:S04]  /*2b670*/  IMAD.WIDE.U32 R186, R161, 0x10, R202 ;  /* 0x00000010a1ba7825 */ /* 0x000fc800078e00ca */
[----:B------:R-:W-:Y:S02]  /*2b680*/  HADD2.F32 R147, -RZ, R130.H0_H0 ;  /* 0x20000082ff937230 */ /* 0x000fe40000004100 */
[----:B------:R-:W-:Y:S02]  /*2b690*/  HADD2.F32 R161, -RZ, R72.H0_H0 ;  /* 0x20000048ffa17230 */ /* 0x000fe40000004100 */
        /* <DEDUP_REMOVED lines=12> */
[----:B------:R-:W-:-:S04]  /*2b760*/  IMAD.WIDE.U32 R190, R113, 0x10, R202 ;  /* 0x0000001071be7825 */ /* 0x000fc800078e00ca */
[----:B------:R-:W-:Y:S01]  /*2b770*/  FFMA.FTZ R15, R15, R98, R100 ;  /* 0x000000620f0f7223 */ /* 0x000fe20000010064 */
[----:B------:R-:W-:Y:S01]  /*2b780*/  IMAD.WIDE.U32 R192, R114, 0x10, R202 ;  /* 0x0000001072c07825 */ /* 0x000fe200078e00ca */
[----:B------:R0:W-:Y:S03]  /*2b790*/  STG.E.128 desc[UR8][R190.64], R4 ;  /* 0x00000004be007986 */ /* 0x0001e6000c101d08 */
[--C-:B------:R-:W-:Y:S01]  /*2b7a0*/  HADD2.F32 R152, -RZ, R127.reuse.H0_H0 ;  /* 0x2000007fff987230 */ /* 0x100fe20000004100 */
[----:B------:R1:W-:Y:S01]  /*2b7b0*/  STG.E.128 desc[UR8][R192.64], R8 ;  /* 0x00000008c0007986 */ /* 0x0003e2000c101d08 */
[----:B------:R-:W-:Y:S02]  /*2b7c0*/  HADD2.F32 R156, -RZ, R160.H0_H0 ;  /* 0x200000a0ff9c7230 */ /* 0x000fe40000004100 */
[----:B------:R-:W-:Y:S02]  /*2b7d0*/  HADD2.F32 R97, -RZ, R127.H1_H1 ;  /* 0x3000007fff617230 */ /* 0x000fe40000004100 */
[----:B------:R-:W-:-:S02]  /*2b7e0*/  HADD2.F32 R99, -RZ, R71.H0_H0 ;  /* 0x20000047ff637230 */ /* 0x000fc40000004100 */
        /* <DEDUP_REMOVED lines=14> */
[----:B0-----:R-:W-:Y:S02]  /*2b8d0*/  HADD2.F32 R7, -RZ, R120.H1_H1 ;  /* 0x30000078ff077230 */ /* 0x001fe40000004100 */
[----:B-1----:R-:W-:Y:S02]  /*2b8e0*/  HADD2.F32 R9, -RZ, R164.H1_H1 ;  /* 0x300000a4ff097230 */ /* 0x002fe40000004100 */
[----:B------:R-:W-:Y:S01]  /*2b8f0*/  FFMA.FTZ R19, R19, R98, R100 ;  /* 0x0000006213137223 */ /* 0x000fe20000010064 */
[----:B------:R-:W-:-:S02]  /*2b900*/  HADD2.F32 R97, -RZ, R124.H0_H0 ;  /* 0x2000007cff617230 */ /* 0x000fc40000004100 */
[----:B------:R-:W-:Y:S02]  /*2b910*/  HADD2.F32 R99, -RZ, R66.H0_H0 ;  /* 0x20000042ff637230 */ /* 0x000fe40000004100 */
[----:B------:R-:W-:Y:S01]  /*2b920*/  FFMA.FTZ R7, R92, R7, R9 ;  /* 0x000000075c077223 */ /* 0x000fe20000010009 */
[----:B------:R-:W-:Y:S01]  /*2b930*/  HADD2.F32 R118, -RZ, R123.H0_H0 ;  /* 0x2000007bff767230 */ /* 0x000fe20000004100 */
[----:B------:R0:W-:Y:S01]  /*2b940*/  STG.E.128 desc[UR8][R196.64], R16 ;  /* 0x00000010c4007986 */ /* 0x0001e2000c101d08 */
[----:B------:R-:W-:Y:S02]  /*2b950*/  HADD2.F32 R138, -RZ, R163.H0_H0 ;  /* 0x200000a3ff8a7230 */ /* 0x000fe40000004100 */
[----:B------:R-:W-:Y:S01]  /*2b960*/  FFMA.FTZ R20, R20, R97, R99 ;  /* 0x0000006114147223 */ /* 0x000fe20000010063 */
[----:B------:R-:W-:Y:S02]  /*2b970*/  HADD2.F32 R101, -RZ, R123.H1_H1 ;  /* 0x3000007bff657230 */ /* 0x000fe40000004100 */
        /* <DEDUP_REMOVED lines=11> */
[----:B--2---:R-:W-:Y:S01]  /*2ba30*/  HADD2.F32 R13, -RZ, R132.H1_H1 ;  /* 0x30000084ff0d7230 */ /* 0x004fe20000004100 */
[----:B------:R1:W-:Y:S01]  /*2ba40*/  STG.E.128 desc[UR8][R198.64], R20 ;  /* 0x00000014c6007986 */ /* 0x0003e2000c101d08 */
[----:B------:R-:W-:Y:S02]  /*2ba50*/  HADD2.F32 R15, -RZ, R166.H1_H1 ;  /* 0x300000a6ff0f7230 */ /* 0x000fe40000004100 */
[----:B------:R-:W-:Y:S01]  /*2ba60*/  FFMA.FTZ R9, R90, R9, R11 ;  /* 0x000000095a097223 */ /* 0x000fe2000001000b */
[----:B0-----:R-:W-:Y:S02]  /*2ba70*/  HADD2.F32 R17, -RZ, R134.H0_H0 ;  /* 0x20000086ff117230 */ /* 0x001fe40000004100 */
[----:B------:R-:W-:-:S02]  /*2ba80*/  HADD2.F32 R19, -RZ, R167.H0_H0 ;  /* 0x200000a7ff137230 */ /* 0x000fc40000004100 */
[----:B------:R-:W-:Y:S01]  /*2ba90*/  FFMA.FTZ R11, R88, R13, R15 ;  /* 0x0000000d580b7223 */ /* 0x000fe2000001000f */
[----:B------:R-:W-:Y:S02]  /*2baa0*/  HADD2.F32 R10, -RZ, R119.H1_H1 ;  /* 0x30000077ff0a7230 */ /* 0x000fe40000004100 */
        /* <DEDUP_REMOVED lines=18> */
[----:B------:R0:W-:Y:S01]  /*2bbd0*/  STG.E.128 desc[UR8][R180.64], R4 ;  /* 0x00000004b4007986 */ /* 0x0001e2000c101d08 */
[----:B-1----:R-:W-:Y:S02]  /*2bbe0*/  HADD2.F32 R21, -RZ, R168.H0_H0 ;  /* 0x200000a8ff157230 */ /* 0x002fe40000004100 */
        /* <DEDUP_REMOVED lines=15> */
[----:B0-----:R-:W-:Y:S02]  /*2bce0*/  HADD2.F32 R7, -RZ, R142.H1_H1 ;  /* 0x3000008eff077230 */ /* 0x001fe40000004100 */
[----:B------:R-:W-:Y:S02]  /*2bcf0*/  HADD2.F32 R20, -RZ, R139.H0_H0 ;  /* 0x2000008bff147230 */ /* 0x000fe40000004100 */
[----:B------:R-:W-:Y:S01]  /*2bd00*/  FFMA.FTZ R19, R80, R19, R21 ;  /* 0x0000001350137223 */ /* 0x000fe20000010015 */
[----:B-1----:R-:W-:Y:S02]  /*2bd10*/  HADD2.F32 R9, -RZ, R171.H1_H1 ;  /* 0x300000abff097230 */ /* 0x002fe40000004100 */
[----:B------:R-:W-:Y:S02]  /*2bd20*/  HADD2.F32 R8, -RZ, R144.H0_H0 ;  /* 0x20000090ff087230 */ /* 0x000fe40000004100 */
[----:B------:R-:W-:-:S02]  /*2bd30*/  HADD2.F32 R10, -RZ, R52.H0_H0 ;  /* 0x20000034ff0a7230 */ /* 0x000fc40000004100 */
[----:B------:R-:W-:Y:S01]  /*2bd40*/  FFMA.FTZ R7, R40, R7, R9 ;  /* 0x0000000728077223 */ /* 0x000fe20000010009 */
[----:B------:R-:W-:Y:S01]  /*2bd50*/  HADD2.F32 R22, -RZ, R56.H0_H0 ;  /* 0x20000038ff167230 */ /* 0x000fe20000004100 */
[----:B------:R0:W-:Y:S01]  /*2bd60*/  STG.E.128 desc[UR8][R186.64], R16 ;  /* 0x00000010ba007986 */ /* 0x0001e2000c101d08 */
        /* <DEDUP_REMOVED lines=14> */
[----:B--2---:R-:W-:Y:S02]  /*2be50*/  HADD2.F32 R12, -RZ, R53.H0_H0 ;  /* 0x20000035ff0c7230 */ /* 0x004fe40000004100 */
[----:B------:R-:W-:Y:S01]  /*2be60*/  FFMA.FTZ R9, R38, R9, R11 ;  /* 0x0000000926097223 */ /* 0x000fe2000001000b */
[----:B------:R-:W-:Y:S02]  /*2be70*/  HADD2.F32 R13, -RZ, R145.H1_H1 ;  /* 0x30000091ff0d7230 */ /* 0x000fe40000004100 */
[----:B------:R-:W-:Y:S02]  /*2be80*/  HADD2.F32 R15, -RZ, R172.H1_H1 ;  /* 0x300000acff0f7230 */ /* 0x000fe40000004100 */
[----:B------:R-:W-:Y:S01]  /*2be90*/  FFMA.FTZ R10, R37, R10, R12 ;  /* 0x0000000a250a7223 */ /* 0x000fe2000001000c */
[----:B------:R-:W-:Y:S02]  /*2bea0*/  HADD2.F32 R14, -RZ, R146.H0_H0 ;  /* 0x20000092ff0e7230 */ /* 0x000fe40000004100 */
[----:B0-----:R-:W-:-:S02]  /*2beb0*/  HADD2.F32 R16, -RZ, R50.H0_H0 ;  /* 0x20000032ff107230 */ /* 0x001fc40000004100 */
        /* <DEDUP_REMOVED lines=55> */
[----:B------:R1:W-:Y:S03]  /*2c230*/  STG.E.128 desc[UR8][R116.64], R16 ;  /* 0x0000001074007986 */ /* 0x0003e6000c101d08 */
[----:B0-----:R-:W-:Y:S01]  /*2c240*/  IMAD R104, R24, 0x4, R104 ;  /* 0x0000000418687824 */ /* 0x001fe200078e0268 */
[----:B------:R1:W-:Y:S04]  /*2c250*/  STG.E.128 desc[UR8][R202.64], R20 ;  /* 0x00000014ca007986 */ /* 0x0003e8000c101d08 */
[----:B------:R-:W-:-:S13]  /*2c260*/  ISETP.GE.AND P0, PT, R104, R25, PT ;  /* 0x000000196800720c */ /* 0x000fda0003f06270 */
[----:B------:R-:W-:Y:S05]  /*2c270*/  @!P0 BRA `(.L_x_58553) ;  /* 0xfffffd50009c8947 */ /* 0x000fea000383ffff */
[----:B------:R-:W-:Y:S05]  /*2c280*/  BSYNC B0 ;  /* 0x0000000000007941 */ /* 0x000fea0003800000 */
.L_x_57880:
[----:B------:R-:W-:Y:S05]  /*2c290*/  EXIT ;  /* 0x000000000000794d */ /* 0x000fea0003800000 */
.L_x_58552:
        /* <DEDUP_REMOVED lines=8> */
.L_x_58555:
[----:B------:R-:W-:Y:S05]  /*2c320*/  BSYNC B1 ;  /* 0x0000000000017941 */ /* 0x000fea0003800000 */
.L_x_58554:
        /* <DEDUP_REMOVED lines=9> */
.L_x_58556:
[----:B------:R-:W-:Y:S02]  /*2c3c0*/  IMAD.MOV.U32 R183, RZ, RZ, 0x4 ;  /* 0x00000004ffb77424 */ /* 0x000fe400078e00ff */
[----:B------:R-:W-:-:S04]  /*2c3d0*/  IMAD.MOV.U32 R98, RZ, RZ, R180 ;  /* 0x000000ffff627224 */ /* 0x000fc800078e00b4 */
[----:B------:R-:W-:-:S05]  /*2c3e0*/  FADD.FTZ R115, R111, R98 ;  /* 0x000000626f737221 */ /* 0x000fca0000010000 */
[----:B------:R-:W-:-:S07]  /*2c3f0*/  MOV R182, R115 ;  /* 0x0000007300b67202 */ /* 0x000fce0000000f00 */
[----:B------:R-:W-:Y:S05]  /*2c400*/  WARPSYNC.COLLECTIVE R181, `(.L_x_58557) ;  /* 0x00000000b5087348 */ /* 0x000fea0003c00000 */
[----:B------:R0:W1:Y:S02]  /*2c410*/  SHFL.BFLY P2, R180, R182, R183, R184 ;  /* 0x0c0000b7b6b47389 */ /* 0x00006400000400b8 */
[----:B01----:R-:W-:Y:S05]  /*2c420*/  ENDCOLLECTIVE ;  /* 0x000000000000791b */ /* 0x003fea0003800000 */
.L_x_58557:
        /* <DEDUP_REMOVED lines=8> */
.L_x_58558:
[----:B------:R-:W-:Y:S02]  /*2c4b0*/  IMAD.MOV.U32 R183, RZ, RZ, 0x10 ;  /* 0x00000010ffb77424 */ /* 0x000fe400078e00ff */
[----:B------:R-:W-:-:S04]  /*2c4c0*/  IMAD.MOV.U32 R97, RZ, RZ, R180 ;  /* 0x000000ffff617224 */ /* 0x000fc800078e00b4 */
[----:B------:R-:W-:-:S05]  /*2c4d0*/  FADD.FTZ R118, R116, R97 ;  /* 0x0000006174767221 */ /* 0x000fca0000010000 */
[----:B------:R-:W-:-:S07]  /*2c4e0*/  MOV R182, R118 ;  /* 0x0000007600b67202 */ /* 0x000fce0000000f00 */
[----:B------:R-:W-:Y:S05]  /*2c4f0*/  WARPSYNC.COLLECTIVE R181, `(.L_x_58559) ;  /* 0x00000000b5087348 */ /* 0x000fea0003c00000 */
[----:B------:R0:W1:Y:S02]  /*2c500*/  SHFL.BFLY P2, R180, R182, R183, R184 ;  /* 0x0c0000b7b6b47389 */ /* 0x00006400000400b8 */
[----:B01----:R-:W-:Y:S05]  /*2c510*/  ENDCOLLECTIVE ;  /* 0x000000000000791b */ /* 0x003fea0003800000 */
.L_x_58559:
        /* <DEDUP_REMOVED lines=136> */
.L_x_58560:
[----:B------:R-:W-:Y:S02]  /*2cda0*/  IMAD.MOV.U32 R183, RZ, RZ, 0x2 ;  /* 0x00000002ffb77424 */ /* 0x000fe400078e00ff */
[----:B------:R-:W-:-:S04]  /*2cdb0*/  IMAD.MOV.U32 R116, RZ, RZ, R180 ;  /* 0x000000ffff747224 */ /* 0x000fc800078e00b4 */
[----:B------:R-:W-:-:S05]  /*2cdc0*/  FADD.FTZ R116, R97, R116 ;  /* 0x0000007461747221 */ /* 0x000fca0000010000 */
[----:B------:R-:W-:-:S07]  /*2cdd0*/  MOV R182, R116 ;  /* 0x0000007400b67202 */ /* 0x000fce0000000f00 */
[----:B------:R-:W-:Y:S05]  /*2cde0*/  WARPSYNC.COLLECTIVE R181, `(.L_x_58561) ;  /* 0x00000000b5087348 */ /* 0x000fea0003c00000 */
[----:B------:R0:W1:Y:S02]  /*2cdf0*/  SHFL.BFLY P2, R180, R182, R183, R184 ;  /* 0x0c0000b7b6b47389 */ /* 0x00006400000400b8 */
[----:B01----:R-:W-:Y:S05]  /*2ce00*/  ENDCOLLECTIVE ;  /* 0x000000000000791b */ /* 0x003fea0003800000 */
.L_x_58561:
[----:B------:R-:W-:Y:S01]  /*2ce10*/  HFMA2 R183, -RZ, RZ, 0, 2.384185791015625e-07 ;  /* 0x00000004ffb77431 */ /* 0x000fe200000001ff */
[----:B------:R-:W-:-:S05]  /*2ce20*/  MOV R99, R180 ;  /* 0x000000b400637202 */ /* 0x000fca0000000f00 */
[----:B------:R-:W-:-:S04]  /*2ce30*/  FADD.FTZ R99, R116, R99 ;  /* 0x0000006374637221 */ /* 0x000fc80000010000 */
[----:B------:R-:W-:-:S07]  /*2ce40*/  IMAD.MOV.U32 R182, RZ, RZ, R99 ;  /* 0x000000ffffb67224 */ /* 0x000fce00078e0063 */
[----:B------:R-:W-:Y:S05]  /*2ce50*/  WARPSYNC.COLLECTIVE R181, `(.L_x_58562) ;  /* 0x00000000b5087348 */ /* 0x000fea0003c00000 */
[----:B------:R0:W1:Y:S02]  /*2ce60*/  SHFL.BFLY P2, R180, R182, R183, R184 ;  /* 0x0c0000b7b6b47389 */ /* 0x00006400000400b8 */
[----:B01----:R-:W-:Y:S05]  /*2ce70*/  ENDCOLLECTIVE ;  /* 0x000000000000791b */ /* 0x003fea0003800000 */
.L_x_58562:
[----:B------:R-:W-:Y:S02]  /*2ce80*/  IMAD.MOV.U32 R183, RZ, RZ, 0x8 ;  /* 0x00000008ffb77424 */ /* 0x000fe400078e00ff */
[----:B------:R-:W-:-:S04]  /*2ce90*/  IMAD.MOV.U32 R118, RZ, RZ, R180 ;  /* 0x000000ffff767224 */ /* 0x000fc800078e00b4 */
[----:B------:R-:W-:-:S05]  /*2cea0*/  FADD.FTZ R118, R99, R118 ;  /* 0x0000007663767221 */ /* 0x000fca0000010000 */
[----:B------:R-:W-:-:S07]  /*2ceb0*/  MOV R182, R118 ;  /* 0x0000007600b67202 */ /* 0x000fce0000000f00 */
[----:B------:R-:W-:Y:S05]  /*2cec0*/  WARPSYNC.COLLECTIVE R181, `(.L_x_58563) ;  /* 0x00000000b5087348 */ /* 0x000fea0003c00000 */
[----:B------:R0:W1:Y:S02]  /*2ced0*/  SHFL.BFLY P2, R180, R182, R183, R184 ;  /* 0x0c0000b7b6b47389 */ /* 0x00006400000400b8 */
[----:B01----:R-:W-:Y:S05]  /*2cee0*/  ENDCOLLECTIVE ;  /* 0x000000000000791b */ /* 0x003fea0003800000 */
.L_x_58563:
[----:B------:R-:W-:Y:S01]  /*2cef0*/  HFMA2 R183, -RZ, RZ, 0, 9.5367431640625e-07 ;  /* 0x00000010ffb77431 */ /* 0x000fe200000001ff */
[----:B------:R-:W-:-:S05]  /*2cf00*/  MOV R111, R180 ;  /* 0x000000b4006f7202 */ /* 0x000fca0000000f00 */
[----:B------:R-:W-:-:S04]  /*2cf10*/  FADD.FTZ R111, R118, R111 ;  /* 0x0000006f766f7221 */ /* 0x000fc80000010000 */
[----:B------:R-:W-:-:S07]  /*2cf20*/  IMAD.MOV.U32 R182, RZ, RZ, R111 ;  /* 0x000000ffffb67224 */ /* 0x000fce00078e006f */
[----:B------:R-:W-:Y:S05]  /*2cf30*/  WARPSYNC.COLLECTIVE R181, `(.L_x_58564) ;  /* 0x00000000b5087348 */ /* 0x000fea0003c00000 */
[----:B------:R0:W1:Y:S02]  /*2cf40*/  SHFL.BFLY P2, R180, R182, R183, R184 ;  /* 0x0c0000b7b6b47389 */ /* 0x00006400000400b8 */
[----:B01----:R-:W-:Y:S05]  /*2cf50*/  ENDCOLLECTIVE ;  /* 0x000000000000791b */ /* 0x003fea0003800000 */
.L_x_58564:
[----:B------:R-:W-:Y:S05]  /*2cf60*/  BRA `(.L_x_58565) ;  /* 0xffffffd800f87947 */ /* 0x000fea000383ffff */
.L_x_58566:
        /* <DEDUP_REMOVED lines=9> */
.L_x_71557:


//--------------------- .text._ZN10layer_norm13ln_fwd_kernelINS_13Kernel_traitsI6__halfffffjLj2048ELj1ELj4ELj1ELj16ENS_18Kernel_traits_baseILj2048ES2_ffffjLj128EEEEELb1ELb0ELb1ELb0EEEvNS_9FwdParamsE --------------------------
	.section	.text._ZN10layer_norm13ln_fwd_kernelINS_13Kernel_traitsI6__halfffffjLj2048ELj1ELj4ELj1ELj16ENS_18Kernel_traits_baseILj2048ES2_ffffjLj128EEEEELb1ELb0ELb1ELb0EEEvNS_9FwdParamsE,"ax",@progbits
	.align	128
        .global         _ZN10layer_norm13ln_fwd_kernelINS_13Kernel_traitsI6__halfffffjLj2048ELj1ELj4ELj1ELj16ENS_18Kernel_traits_baseILj2048ES2_ffffjLj128EEEEELb1ELb0ELb1ELb0EEEvNS_9FwdParamsE
        .type           _ZN10layer_norm13ln_fwd_kernelINS_13Kernel_traitsI6__halfffffjLj2048ELj1ELj4ELj1ELj16ENS_18Kernel_traits_baseILj2048ES2_ffffjLj128EEEEELb1ELb0ELb1ELb0EEEvNS_9FwdParamsE,@function
        .size           _ZN10layer_norm13ln_fwd_kernelINS_13Kernel_traitsI6__halfffffjLj2048ELj1ELj4ELj1ELj16ENS_18Kernel_traits_baseILj2048ES2_ffffjLj128EEEEELb1ELb0ELb1ELb0EEEvNS_9FwdParamsE,(.L_x_71558 - _ZN10layer_norm13ln_fwd_kernelINS_13Kernel_traitsI6__halfffffjLj2048ELj1ELj4ELj1ELj16ENS_18Kernel_traits_baseILj2048ES2_ffffjLj128EEEEELb1ELb0ELb1ELb0EEEvNS_9FwdParamsE)
        .other          _ZN10layer_norm13ln_fwd_kernelINS_13Kernel_traitsI6__halfffffjLj2048ELj1ELj4ELj1ELj16ENS_18Kernel_traits_baseILj2048ES2_ffffjLj128EEEEELb1ELb0ELb1ELb0EEEvNS_9FwdParamsE,@"STO_CUDA_ENTRY STV_DEFAULT"
_ZN10layer_norm13ln_fwd_kernelINS_13Kernel_traitsI6__halfffffjLj2048ELj1ELj4ELj1ELj16ENS_18Kernel_traits_baseILj2048ES2_ffffjLj128EEEEELb1ELb0ELb1ELb0EEEvNS_9FwdParamsE:
.text._ZN10layer_norm13ln_fwd_kernelINS_13Kernel_traitsI6__halfffffjLj2048ELj1ELj4ELj1ELj16ENS_18Kernel_traits_baseILj2048ES2_ffffjLj128EEEEELb1ELb0ELb1ELb0EEEvNS_9FwdParamsE:
[----:B------:R-:W-:Y:S01]  /*0000*/  LDC R1, c[0x0][0x37c] ;  /* 0x0000df00ff017b82 */ /* 0x000fe20000000800 */
[----:B------:R-:W0:Y:S01]  /*0010*/  LDCU.U8 UR4, c[0x0][0x464] ;  /* 0x00008c80ff0477ac */ /* 0x000e220008000000 */
[----:B------:R-:W1:Y:S01]  /*0020*/  LDCU.64 UR6, c[0x0][0x450] ;  /* 0x00008a00ff0677ac */ /* 0x000e620008000a00 */
[----:B------:R-:W2:Y:S05]  /*0030*/  LDCU.64 UR8, c[0x0][0x358] ;  /* 0x00006b00ff0877ac */ /* 0x000eaa0008000a00 */
[----:B------:R-:W3:Y:S08]  /*0040*/  LDC R128, c[0x0][0x458] ;  /* 0x00011600ff807b82 */ /* 0x000ef00000000800 */
[----:B------:R-:W3:Y:S01]  /*0050*/  LDC R129, c[0x0][0x45c] ;  /* 0x00011700ff817b82 */ /* 0x000ee20000000800 */
[----:B0-----:R-:W-:Y:S01]  /*0060*/  ISETP.NE.AND P0, PT, RZ, UR4, PT ;  /* 0x00000004ff007c0c */ /* 0x001fe2000bf05270 */
[----:B------:R-:W0:Y:S01]  /*0070*/  LDCU.64 UR10, c[0x0][0x438] ;  /* 0x00008700ff0a77ac */ /* 0x000e220008000a00 */
[----:B-1----:R-:W-:-:S02]  /*0080*/  IMAD.U32 R2, RZ, RZ, UR6 ;  /* 0x00000006ff027e24 */ /* 0x002fc4000f8e00ff */
[----:B------:R-:W-:Y:S01]  /*0090*/  IMAD.U32 R3, RZ, RZ, UR7 ;  /* 0x00000007ff037e24 */ /* 0x000fe2000f8e00ff */
[----:B------:R-:W1:Y:S02]  /*00a0*/  S2R R134, SR_TID.X ;  /* 0x0000000000867919 */ /* 0x000e640000002100 */
[----:B------:R-:W4:Y:S06]  /*00b0*/  LDC R135, c[0x0][0x388] ;  /* 0x0000e200ff877b82 */ /* 0x000f2c0000000800 */
[----:B--2---:R-:W2:Y:S02]  /*00c0*/  @P0 LDG.E.64 R2, desc[UR8][R2.64] ;  /* 0x0000000802020981 */ /* 0x004ea4000c1e1b00 */
[----:B------:R-:W5:Y:S02]  /*00d0*/  @P0 LDC R7, c[0x0][0x460] ;  /* 0x00011800ff070b82 */ /* 0x000f640000000800 */
[----:B---3--:R-:W5:Y:S06]  /*00e0*/  @P0 LDG.E.64 R4, desc[UR8][R128.64] ;  /* 0x0000000880040981 */ /* 0x008f6c000c1e1b00 */
[----:B------:R-:W3:Y:S01]  /*00f0*/  S2UR UR5, SR_CTAID.X ;  /* 0x00000000000579c3 */ /* 0x000ee20000002500 */
[----:B0-----:R-:W-:Y:S01]  /*0100*/  UISETP.NE.U32.AND UP0, UPT, UR10, URZ, UPT ;  /* 0x000000ff0a00728c */ /* 0x001fe2000bf05070 */
[----:B------:R-:W-:Y:S03]  /*0110*/  BSSY.RECONVERGENT B0, `(.L_x_58567) ;  /* 0x0000105000007945 */ /* 0x000fe60003800200 */
[----:B------:R-:W-:Y:S01]  /*0120*/  UISETP.NE.AND.EX UP0, UPT, UR11, URZ, UPT, UP0 ;  /* 0x000000ff0b00728c */ /* 0x000fe2000bf05300 */
[----:B----4-:R-:W-:-:S04]  /*0130*/  SHF.R.S32.HI R0, RZ, 0x1f, R135 ;  /* 0x0000001fff007819 */ /* 0x010fc80000011487 */
[----:B------:R-:W-:Y:S02]  /*0140*/  LEA.HI R135, R0, R135, RZ, 0x2 ;  /* 0x0000008700877211 */ /* 0x000fe400078f10ff */
[----:B-1----:R-:W-:Y:S01]  /*0150*/  LOP3.LUT R0, R134, 0x1f, RZ, 0xc0, !PT ;  /* 0x0000001f86007812 */ /* 0x002fe200078ec0ff */
[----:B---3--:R-:W-:Y:S01]  /*0160*/  USHF.L.U32 UR4, UR5, 0x2, URZ ;  /* 0x0000000205047899 */ /* 0x008fe200080006ff */
[----:B--2---:R-:W-:Y:S02]  /*0170*/  @P0 R2UR UR7, R3 ;  /* 0x00000000030702ca */ /* 0x004fe400000e0000 */
[----:B------:R-:W0:Y:S01]  /*0180*/  LDC R3, c[0x0][0x360] ;  /* 0x0000d800ff037b82 */ /* 0x000e220000000800 */
[----:B------:R-:W-:Y:S02]  /*0190*/  @P0 R2UR UR6, R2 ;  /* 0x00000000020602ca */ /* 0x000fe400000e0000 */
[----:B------:R-:W-:-:S04]  /*01a0*/  LOP3.LUT R2, R0, 0x1f, RZ, 0x3c, !PT ;  /* 0x0000001f00027812 */ /* 0x000fc800078e3cff */
[----:B------:R-:W-:Y:S02]  /*01b0*/  LEA.HI.SX32 R135, R135, R2, 0x1e ;  /* 0x0000000287877211 */ /* 0x000fe400078ff2ff */
[----:B-----5:R-:W-:Y:S02]  /*01c0*/  @P0 IADD3 R128, P1, PT, R4, R7, RZ ;  /* 0x0000000704800210 */ /* 0x020fe40007f3e0ff */
[----:B------:R-:W-:Y:S02]  /*01d0*/  UIADD3 UR16, UPT, UPT, UR7, -0x4498517b, URZ ;  /* 0xbb67ae8507107890 */ /* 0x000fe4000fffe0ff */
[----:B------:R-:W-:Y:S01]  /*01e0*/  @P0 IADD3.X R129, PT, PT, RZ, R5, RZ, P1, !PT ;  /* 0x00000005ff810210 */ /* 0x000fe20000ffe4ff */
[----:B------:R-:W-:Y:S02]  /*01f0*/  UIADD3 UR15, UPT, UPT, UR6, -0x61c88647, URZ ;  /* 0x9e3779b9060f7890 */ /* 0x000fe4000fffe0ff */
[----:B------:R-:W-:Y:S01]  /*0200*/  UIADD3 UR17, UPT, UPT, UR6, 0x3c6ef372, URZ ;  /* 0x3c6ef37206117890 */ /* 0x000fe2000fffe0ff */
[--C-:B------:R-:W-:Y:S01]  /*0210*/  SHF.R.U64 R133, R128, 0x2, R129.reuse ;  /* 0x0000000280857819 */ /* 0x100fe20000001281 */
[----:B------:R-:W-:Y:S01]  /*0220*/  UIADD3 UR18, UPT, UPT, UR7, 0x76cf5d0a, URZ ;  /* 0x76cf5d0a07127890 */ /* 0x000fe2000fffe0ff */
[----:B------:R-:W-:Y:S01]  /*0230*/  SHF.R.U32.HI R127, RZ, 0x2, R129 ;  /* 0x00000002ff7f7819 */ /* 0x000fe20000011681 */
[----:B------:R-:W-:-:S02]  /*0240*/  UIADD3 UR19, UPT, UPT, UR6, -0x255992d5, URZ ;  /* 0xdaa66d2b06137890 */ /* 0x000fc4000fffe0ff */
[----:B------:R-:W-:Y:S01]  /*0250*/  UIADD3 UR20, UPT, UPT, UR7, 0x32370b8f, URZ ;  /* 0x32370b8f07147890 */ /* 0x000fe2000fffe0ff */
[--C-:B0-----:R-:W-:Y:S01]  /*0260*/  IMAD R136, R3, UR5, R134.reuse ;  /* 0x0000000503887c24 */ /* 0x101fe2000f8e0286 */
[----:B------:R-:W-:Y:S01]  /*0270*/  SHF.R.U32.HI R134, RZ, 0x5, R134 ;  /* 0x00000005ff867819 */ /* 0x000fe20000011686 */
[----:B------:R-:W-:Y:S02]  /*0280*/  UIADD3 UR21, UPT, UPT, UR6, 0x78dde6e4, URZ ;  /* 0x78dde6e406157890 */ /* 0x000fe4000fffe0ff */
[----:B------:R-:W-:Y:S01]  /*0290*/  UIADD3 UR22, UPT, UPT, UR7, -0x126145ec, URZ ;  /* 0xed9eba1407167890 */ /* 0x000fe2000fffe0ff */
[----:B------:R-:W-:Y:S01]  /*02a0*/  LOP3.LUT R134, R134, UR4, RZ, 0xfc, !PT ;  /* 0x0000000486867c12 */ /* 0x000fe2000f8efcff */
        /* <DEDUP_REMOVED lines=46> */
[C---:B-1----:R-:W-:Y:S01]  /*0590*/  @P6 IMAD.WIDE.U32 R36, R0.reuse, 0x8, R36 ;  /* 0x0000000800246825 */ /* 0x042fe200078e0024 */
[----:B------:R-:W-:Y:S01]  /*05a0*/  ISETP.GE.U32.AND P4, PT, R135, 0x120, PT ;  /* 0x000001208700780c */ /* 0x000fe20003f86070 */
[----:B------:R1:W5:Y:S02]  /*05b0*/  @P5 LDG.E.64 R104, desc[UR8][R32.64] ;  /* 0x0000000820685981 */ /* 0x000364000c1e1b00 */
[----:B------:R-:W-:-:S03]  /*05c0*/  @P6 IMAD.WIDE.U32 R38, R0, 0x8, R38 ;  /* 0x0000000800266825 */ /* 0x000fc600078e0026 */
[----:B------:R-:W4:Y:S01]  /*05d0*/  @P3 LDC.64 R26, c[0x0][0x3d0] ;  /* 0x0000f400ff1a3b82 */ /* 0x000f220000000a00 */
[----:B------:R-:W-:Y:S01]  /*05e0*/  @P6 IADD3 R0, PT, PT, R0, 0x20, RZ ;  /* 0x0000002000006810 */ /* 0x000fe20007ffe0ff */
[----:B------:R4:W5:Y:S06]  /*05f0*/  @P5 LD.E.64 R98, desc[UR8][R34.64] ;  /* 0x0000000822625980 */ /* 0x00096c000c101b00 */
[----:B------:R-:W4:Y:S01]  /*0600*/  @P3 LDC.64 R50, c[0x0][0x438] ;  /* 0x00010e00ff323b82 */ /* 0x000f220000000a00 */
[C---:B---3--:R-:W-:Y:S01]  /*0610*/  @P0 IMAD.WIDE.U32 R40, R0.reuse, 0x8, R40 ;  /* 0x0000000800280825 */ /* 0x048fe200078e0028 */
        /* <DEDUP_REMOVED lines=72> */
[C---:B---3--:R-:W-:Y:S01]  /*0aa0*/  @P2 IMAD.WIDE.U32 R50, R0.reuse, 0x8, R50 ;  /* 0x0000000800322825 */ /* 0x048fe200078e0032 */
        /* <DEDUP_REMOVED lines=12> */
.L_x_58568:
        /* <DEDUP_REMOVED lines=10> */
[----:B------:R-:W-:-:S07]  /*0c10*/  @P2 CS2R R110, SRZ ;  /* 0x00000000006e2805 */ /* 0x000fce000001ff00 */
[----:B------:R-:W3:Y:S01]  /*0c20*/  @P4 LDC.64 R34, c[0x0][0x3d0] ;  /* 0x0000f400ff224b82 */ /* 0x000ee20000000a00 */
[C---:B0-----:R-:W-:Y:S01]  /*0c30*/  @P2 IMAD.WIDE.U32 R26, R0.reuse, 0x8, R26 ;  /* 0x00000008001a2825 */ /* 0x041fe200078e001a */
[----:B------:R-:W-:-:S04]  /*0c40*/  @P2 LOP3.LUT R0, R0, 0x20, RZ, 0xfc, !PT ;  /* 0x0000002000002812 */ /* 0x000fc800078efcff */
[----:B------:R0:W5:Y:S02]  /*0c50*/  @P2 LDG.E.64 R112, desc[UR8][R26.64] ;  /* 0x000000081a702981 */ /* 0x000164000c1e1b00 */
[----:B------:R-:W4:Y:S01]  /*0c60*/  @P6 LDC.64 R36, c[0x0][0x3d0] ;  /* 0x0000f400ff246b82 */ /* 0x000f220000000a00 */
[C---:B-1----:R-:W-:Y:S01]  /*0c70*/  @P1 IMAD.WIDE.U32 R30, R0.reuse, 0x8, R30 ;  /* 0x00000008001e1825 */ /* 0x042fe200078e001e */
[C---:B------:R-:W-:Y:S02]  /*0c80*/  ISETP.GE.U32.AND P2, PT, R135.reuse, 0x100, PT ;  /* 0x000001008700780c */ /* 0x040fe40003f46070 */
[----:B------:R-:W-:Y:S02]  /*0c90*/  @P1 CS2R R106, SRZ ;  /* 0x00000000006a1805 */ /* 0x000fe4000001ff00 */
[----:B------:R-:W-:Y:S01]  /*0ca0*/  @P1 IADD3 R0, PT, PT, R0, 0x20, RZ ;  /* 0x0000002000001810 */ /* 0x000fe20007ffe0ff */
[----:B------:R1:W5:Y:S01]  /*0cb0*/  @P1 LDG.E.64 R108, desc[UR8][R30.64] ;  /* 0x000000081e6c1981 */ /* 0x000362000c1e1b00 */
[----:B------:R-:W1:Y:S01]  /*0cc0*/  @P5 LDC.64 R38, c[0x0][0x3d0] ;  /* 0x0000f400ff265b82 */ /* 0x000e620000000a00 */
[----:B------:R-:W-:-:S02]  /*0cd0*/  ISETP.GE.U32.AND P1, PT, R135, 0x120, PT ;  /* 0x000001208700780c */ /* 0x000fc40003f26070 */
[----:B--2---:R-:W-:-:S05]  /*0ce0*/  @P0 IMAD.WIDE.U32 R32, R0, 0x8, R32 ;  /* 0x0000000800200825 */ /* 0x004fca00078e0020 */
[----:B------:R-:W2:Y:S01]  /*0cf0*/  @P3 LDC.64 R40, c[0x0][0x3d0] ;  /* 0x0000f400ff283b82 */ /* 0x000ea20000000a00 */
[----:B------:R-:W-:Y:S01]  /*0d00*/  @P0 VIADD R0, R0, 0x20 ;  /* 0x0000002000000836 */ /* 0x000fe20000000000 */
[----:B------:R1:W5:Y:S01]  /*0d10*/  @P0 LDG.E.64 R104, desc[UR8][R32.64] ;  /* 0x0000000820680981 */ /* 0x000362000c1e1b00 */
[----:B------:R-:W-:Y:S02]  /*0d20*/  @P0 CS2R R98, SRZ ;  /* 0x0000000000620805 */ /* 0x000fe4000001ff00 */
[----:B------:R-:W-:Y:S01]  /*0d30*/  ISETP.GE.U32.AND P0, PT, R135, 0x140, PT ;  /* 0x000001408700780c */ /* 0x000fe20003f06070 */
[C---:B---3--:R-:W-:Y:S02]  /*0d40*/  @P4 IMAD.WIDE.U32 R34, R0.reuse, 0x8, R34 ;  /* 0x0000000800224825 */ /* 0x048fe400078e0022 */
[----:B0-----:R-:W0:Y:S02]  /*0d50*/  @P2 LDC.64 R26, c[0x0][0x3d0] ;  /* 0x0000f400ff1a2b82 */ /* 0x001e240000000a00 */
[----:B------:R-:W-:Y:S01]  /*0d60*/  @P4 VIADD R0, R0, 0x20 ;  /* 0x0000002000004836 */ /* 0x000fe20000000000 */
[----:B------:R3:W5:Y:S01]  /*0d70*/  @P4 LDG.E.64 R102, desc[UR8][R34.64] ;  /* 0x0000000822664981 */ /* 0x000762000c1e1b00 */
[----:B------:R-:W-:-:S02]  /*0d80*/  @P4 CS2R R96, SRZ ;  /* 0x0000000000604805 */ /* 0x000fc4000001ff00 */
[----:B------:R-:W-:Y:S01]  /*0d90*/  ISETP.GE.U32.AND P4, PT, R135, 0x160, PT ;  /* 0x000001608700780c */ /* 0x000fe20003f86070 */
[C---:B----4-:R-:W-:Y:S01]  /*0da0*/  @P6 IMAD.WIDE.U32 R36, R0.reuse, 0x8, R36 ;  /* 0x0000000800246825 */ /* 0x050fe200078e0024 */
[----:B-1----:R-:W1:Y:S01]  /*0db0*/  @P1 LDC.64 R30, c[0x0][0x3d0] ;  /* 0x0000f400ff1e1b82 */ /* 0x002e620000000a00 */
[----:B------:R-:W-:-:S03]  /*0dc0*/  @P6 IADD3 R0, PT, PT, R0, 0x20, RZ ;  /* 0x0000002000006810 */ /* 0x000fc60007ffe0ff */
[----:B------:R4:W5:Y:S01]  /*0dd0*/  @P6 LDG.E.64 R100, desc[UR8][R36.64] ;  /* 0x0000000824646981 */ /* 0x000962000c1e1b00 */
[----:B------:R-:W-:Y:S02]  /*0de0*/  @P6 CS2R R94, SRZ ;  /* 0x00000000005e6805 */ /* 0x000fe4000001ff00 */
[----:B------:R-:W-:Y:S01]  /*0df0*/  ISETP.GE.U32.AND P6, PT, R135, 0x180, PT ;  /* 0x000001808700780c */ /* 0x000fe20003fc6070 */
[C---:B------:R-:W-:Y:S01]  /*0e00*/  @P5 IMAD.WIDE.U32 R38, R0.reuse, 0x8, R38 ;  /* 0x0000000800265825 */ /* 0x040fe200078e0026 */
[----:B------:R-:W1:Y:S03]  /*0e10*/  @P0 LDC.64 R32, c[0x0][0x3d0] ;  /* 0x0000f400ff200b82 */ /* 0x000e660000000a00 */
[----:B------:R-:W-:Y:S01]  /*0e20*/  @P5 VIADD R0, R0, 0x20 ;  /* 0x0000002000005836 */ /* 0x000fe20000000000 */
[----:B------:R1:W5:Y:S01]  /*0e30*/  @P5 LDG.E.64 R8, desc[UR8][R38.64] ;  /* 0x0000000826085981 */ /* 0x000362000c1e1b00 */
[----:B------:R-:W-:-:S02]  /*0e40*/  @P5 CS2R R92, SRZ ;  /* 0x00000000005c5805 */ /* 0x000fc4000001ff00 */
[C---:B------:R-:W-:Y:S01]  /*0e50*/  ISETP.GE.U32.AND P5, PT, R135.reuse, 0x1a0, PT ;  /* 0x000001a08700780c */ /* 0x040fe20003fa6070 */
[C---:B--2---:R-:W-:Y:S01]  /*0e60*/  @P3 IMAD.WIDE.U32 R40, R0.reuse, 0x8, R40 ;  /* 0x0000000800283825 */ /* 0x044fe200078e0028 */
[----:B---3--:R-:W2:Y:S03]  /*0e70*/  @P4 LDC.64 R34, c[0x0][0x3d0] ;  /* 0x0000f400ff224b82 */ /* 0x008ea60000000a00 */
[----:B------:R-:W-:Y:S01]  /*0e80*/  @P3 VIADD R0, R0, 0x20 ;  /* 0x0000002000003836 */ /* 0x000fe20000000000 */
[----:B------:R3:W5:Y:S01]  /*0e90*/  @P3 LDG.E.64 R10, desc[UR8][R40.64] ;  /* 0x00000008280a3981 */ /* 0x000762000c1e1b00 */
[----:B------:R-:W-:Y:S02]  /*0ea0*/  @P3 CS2R R90, SRZ ;  /* 0x00000000005a3805 */ /* 0x000fe4000001ff00 */
[----:B------:R-:W-:Y:S01]  /*0eb0*/  ISETP.GE.U32.AND P3, PT, R135, 0x1c0, PT ;  /* 0x000001c08700780c */ /* 0x000fe20003f66070 */
[C---:B0-----:R-:W-:Y:S01]  /*0ec0*/  @P2 IMAD.WIDE.U32 R26, R0.reuse, 0x8, R26 ;  /* 0x00000008001a2825 */ /* 0x041fe200078e001a */
[----:B------:R-:W-:Y:S01]  /*0ed0*/  @P2 IADD3 R0, PT, PT, R0, 0x20, RZ ;  /* 0x0000002000002810 */ /* 0x000fe20007ffe0ff */
[----:B----4-:R-:W0:Y:S01]  /*0ee0*/  @P6 LDC.64 R36, c[0x0][0x3d0] ;  /* 0x0000f400ff246b82 */ /* 0x010e220000000a00 */
[----:B------:R-:W-:-:S02]  /*0ef0*/  @P2 CS2R R88, SRZ ;  /* 0x0000000000582805 */ /* 0x000fc4000001ff00 */
[----:B------:R4:W5:Y:S01]  /*0f00*/  @P2 LDG.E.64 R12, desc[UR8][R26.64] ;  /* 0x000000081a0c2981 */ /* 0x000962000c1e1b00 */
[C---:B-1----:R-:W-:Y:S01]  /*0f10*/  @P1 IMAD.WIDE.U32 R30, R0.reuse, 0x8, R30 ;  /* 0x00000008001e1825 */ /* 0x042fe200078e001e */
[C---:B------:R-:W-:Y:S02]  /*0f20*/  ISETP.GE.U32.AND P2, PT, R135.reuse, 0x1e0, PT ;  /* 0x000001e08700780c */ /* 0x040fe40003f46070 */
[----:B------:R-:W-:Y:S01]  /*0f30*/  @P1 CS2R R86, SRZ ;  /* 0x0000000000561805 */ /* 0x000fe2000001ff00 */
[----:B------:R-:W1:Y:S01]  /*0f40*/  @P5 LDC.64 R38, c[0x0][0x3d0] ;  /* 0x0000f400ff265b82 */ /* 0x000e620000000a00 */
[----:B------:R1:W5:Y:S01]  /*0f50*/  @P1 LDG.E.64 R14, desc[UR8][R30.64] ;  /* 0x000000081e0e1981 */ /* 0x000362000c1e1b00 */
[----:B------:R-:W-:Y:S01]  /*0f60*/  @P1 VIADD R0, R0, 0x20 ;  /* 0x0000002000001836 */ /* 0x000fe20000000000 */
[----:B------:R-:W-:-:S05]  /*0f70*/  ISETP.GE.U32.AND P1, PT, R135, 0x200, PT ;  /* 0x000002008700780c */ /* 0x000fca0003f26070 */
[----:B---3--:R-:W3:Y:S01]  /*0f80*/  @P3 LDC.64 R40, c[0x0][0x3d0] ;  /* 0x0000f400ff283b82 */ /* 0x008ee20000000a00 */
[----:B------:R-:W-:-:S04]  /*0f90*/  @P0 IMAD.WIDE.U32 R32, R0, 0x8, R32 ;  /* 0x0000000800200825 */ /* 0x000fc800078e0020 */
[----:B------:R-:W-:Y:S01]  /*0fa0*/  @P0 VIADD R0, R0, 0x20 ;  /* 0x0000002000000836 */ /* 0x000fe20000000000 */
[----:B------:R0:W5:Y:S02]  /*0fb0*/  @P0 LDG.E.64 R6, desc[UR8][R32.64] ;  /* 0x0000000820060981 */ /* 0x000164000c1e1b00 */
[----:B----4-:R-:W4:Y:S01]  /*0fc0*/  @P2 LDC.64 R26, c[0x0][0x3d0] ;  /* 0x0000f400ff1a2b82 */ /* 0x010f220000000a00 */
[C---:B--2---:R-:W-:Y:S01]  /*0fd0*/  @P4 IMAD.WIDE.U32 R34, R0.reuse, 0x8, R34 ;  /* 0x0000000800224825 */ /* 0x044fe200078e0022 */
[----:B------:R-:W-:-:S04]  /*0fe0*/  @P4 IADD3 R0, PT, PT, R0, 0x20, RZ ;  /* 0x0000002000004810 */ /* 0x000fc80007ffe0ff */
[----:B------:R2:W5:Y:S02]  /*0ff0*/  @P4 LDG.E.64 R16, desc[UR8][R34.64] ;  /* 0x0000000822104981 */ /* 0x000564000c1e1b00 */
[----:B------:R-:W2:Y:S01]  /*1000*/  @P1 LDC.64 R42, c[0x0][0x3d0] ;  /* 0x0000f400ff2a1b82 */ /* 0x000ea20000000a00 */
[----:B0-----:R-:W-:-:S04]  /*1010*/  @P6 IMAD.WIDE.U32 R36, R0, 0x8, R36 ;  /* 0x0000000800246825 */ /* 0x001fc800078e0024 */
[----:B------:R-:W-:Y:S01]  /*1020*/  @P6 VIADD R0, R0, 0x20 ;  /* 0x0000002000006836 */ /* 0x000fe20000000000 */
[----:B------:R0:W5:Y:S03]  /*1030*/  @P6 LDG.E.64 R18, desc[UR8][R36.64] ;  /* 0x0000000824126981 */ /* 0x000166000c1e1b00 */
[----:B-1----:R-:W-:-:S04]  /*1040*/  @P5 IMAD.WIDE.U32 R38, R0, 0x8, R38 ;  /* 0x0000000800265825 */ /* 0x002fc800078e0026 */
[----:B------:R-:W-:Y:S01]  /*1050*/  @P5 VIADD R0, R0, 0x20 ;  /* 0x0000002000005836 */ /* 0x000fe20000000000 */
[----:B------:R0:W5:Y:S03]  /*1060*/  @P5 LDG.E.64 R20, desc[UR8][R38.64] ;  /* 0x0000000826145981 */ /* 0x000166000c1e1b00 */
[C---:B---3--:R-:W-:Y:S01]  /*1070*/  @P3 IMAD.WIDE.U32 R40, R0.reuse, 0x8, R40 ;  /* 0x0000000800283825 */ /* 0x048fe200078e0028 */
[----:B------:R-:W-:-:S04]  /*1080*/  @P3 IADD3 R0, PT, PT, R0, 0x20, RZ ;  /* 0x0000002000003810 */ /* 0x000fc80007ffe0ff */
[----:B------:R0:W5:Y:S01]  /*1090*/  @P3 LDG.E.64 R22, desc[UR8][R40.64] ;  /* 0x0000000828163981 */ /* 0x000162000c1e1b00 */
[----:B----4-:R-:W-:-:S04]  /*10a0*/  @P2 IMAD.WIDE.U32 R30, R0, 0x8, R26 ;  /* 0x00000008001e2825 */ /* 0x010fc800078e001a */
[----:B------:R-:W-:Y:S01]  /*10b0*/  @P2 VIADD R0, R0, 0x20 ;  /* 0x0000002000002836 */ /* 0x000fe20000000000 */
[----:B------:R0:W5:Y:S03]  /*10c0*/  @P2 LDG.E.64 R24, desc[UR8][R30.64] ;  /* 0x000000081e182981 */ /* 0x000166000c1e1b00 */
[----:B--2---:R-:W-:-:S05]  /*10d0*/  @P1 IMAD.WIDE.U32 R26, R0, 0x8, R42 ;  /* 0x00000008001a1825 */ /* 0x004fca00078e002a */
[----:B------:R0:W5:Y:S01]  /*10e0*/  @P1 LDG.E.64 R28, desc[UR8][R26.64] ;  /* 0x000000081a1c1981 */ /* 0x000162000c1e1b00 */
[----:B------:R-:W-:Y:S02]  /*10f0*/  @P0 CS2R R84, SRZ ;  /* 0x0000000000540805 */ /* 0x000fe4000001ff00 */
[----:B------:R-:W-:Y:S02]  /*1100*/  @P4 CS2R R82, SRZ ;  /* 0x0000000000524805 */ /* 0x000fe4000001ff00 */
[----:B------:R-:W-:Y:S02]  /*1110*/  @P6 CS2R R80, SRZ ;  /* 0x0000000000506805 */ /* 0x000fe4000001ff00 */
[----:B------:R-:W-:Y:S02]  /*1120*/  @P5 CS2R R78, SRZ ;  /* 0x00000000004e5805 */ /* 0x000fe4000001ff00 */
[----:B------:R-:W-:Y:S02]  /*1130*/  @P3 CS2R R76, SRZ ;  /* 0x00000000004c3805 */ /* 0x000fe4000001ff00 */
[----:B------:R-:W-:-:S02]  /*1140*/  @P2 CS2R R2, SRZ ;  /* 0x0000000000022805 */ /* 0x000fc4000001ff00 */
[----:B0-----:R-:W-:-:S07]  /*1150*/  @P1 CS2R R4, SRZ ;  /* 0x0000000000041805 */ /* 0x001fce000001ff00 */
.L_x_58569:
[----:B------:R-:W-:Y:S05]  /*1160*/  BSYNC.RECONVERGENT B0 ;  /* 0x0000000000007941 */ /* 0x000fea0003800200 */
.L_x_58567:
[----:B------:R-:W0:Y:S02]  /*1170*/  LDCU UR4, c[0x0][0x384] ;  /* 0x00007080ff0477ac */ /* 0x000e240008000800 */
[----:B0-----:R-:W-:-:S13]  /*1180*/  ISETP.GE.AND P0, PT, R134, UR4, PT ;  /* 0x0000000486007c0c */ /* 0x001fda000bf06270 */
[----:B------:R-:W-:Y:S05]  /*1190*/  @P0 EXIT ;  /* 0x000000000000094d */ /* 0x000fea0003800000 */
[----:B-----5:R-:W-:Y:S01]  /*11a0*/  IMAD.MOV.U32 R114, RZ, RZ, R8 ;  /* 0x000000ffff727224 */ /* 0x020fe200078e0008 */
[----:B------:R-:W-:Y:S01]  /*11b0*/  SHF.R.U64 R116, R8, 0x10, R9 ;  /* 0x0000001008747819 */ /* 0x000fe20000001209 */
[--C-:B------:R-:W-:Y:S01]  /*11c0*/  IMAD.MOV.U32 R8, RZ, RZ, R11.reuse ;  /* 0x000000ffff087224 */ /* 0x100fe200078e000b */
[--C-:B------:R-:W-:Y:S01]  /*11d0*/  SHF.R.U64 R138, R10, 0x10, R11.reuse ;  /* 0x000000100a8a7819 */ /* 0x100fe2000000120b */
[----:B------:R-:W-:Y:S01]  /*11e0*/  IMAD.MOV.U32 R143, RZ, RZ, R6 ;  /* 0x000000ffff8f7224 */ /* 0x000fe200078e0006 */
[----:B------:R-:W-:Y:S01]  /*11f0*/  SHF.R.U32.HI R26, RZ, 0x10, R11 ;  /* 0x00000010ff1a7819 */ /* 0x000fe2000001160b */
[--C-:B------:R-:W-:Y:S01]  /*1200*/  IMAD.MOV.U32 R11, RZ, RZ, R7.reuse ;  /* 0x000000ffff0b7224 */ /* 0x100fe200078e0007 */
[--C-:B------:R-:W-:Y:S01]  /*1210*/  SHF.R.U64 R144, R6, 0x10, R7.reuse ;  /* 0x0000001006907819 */ /* 0x100fe20000001207 */
[----:B------:R-:W-:Y:S01]  /*1220*/  IMAD.MOV.U32 R147, RZ, RZ, R18 ;  /* 0x000000ffff937224 */ /* 0x000fe200078e0012 */
        /* <DEDUP_REMOVED lines=22> */
[----:B------:R-:W-:Y:S01]  /*1390*/  SHF.R.U32.HI R117, RZ, 0x10, R9 ;  /* 0x00000010ff757819 */ /* 0x000fe20000011609 */
[----:B------:R-:W-:Y:S01]  /*13a0*/  IMAD.HI.U32 R6, R136, -0x326172a9, RZ ;  /* 0xcd9e8d5788067827 */ /* 0x000fe200078e00ff */
[----:B------:R-:W-:Y:S01]  /*13b0*/  MOV R139, R12 ;  /* 0x0000000c008b7202 */ /* 0x000fe20000000f00 */
[----:B------:R-:W-:Y:S01]  /*13c0*/  BSSY B0, `(.L_x_58570) ;  /* 0x000319c000007945 */ /* 0x000fe20003800000 */
[----:B------:R-:W-:Y:S01]  /*13d0*/  PRMT R166, R7, 0x5410, R8 ;  /* 0x0000541007a67816 */ /* 0x000fe20000000008 */
[----:B------:R-:W-:Y:S01]  /*13e0*/  IMAD.HI.U32 R7, R133, -0x2daee0ad, RZ ;  /* 0xd2511f5385077827 */ /* 0x000fe200078e00ff */
[----:B------:R-:W-:Y:S01]  /*13f0*/  MOV R10, R15 ;  /* 0x0000000f000a7202 */ /* 0x000fe20000000f00 */
[----:B------:R-:W0:Y:S01]  /*1400*/  LDCU UR10, c[0x0][0x404] ;  /* 0x00008080ff0a77ac */ /* 0x000e220008000800 */
[----:B------:R-:W-:Y:S01]  /*1410*/  LOP3.LUT R6, R127, UR6, R6, 0x96, !PT ;  /* 0x000000067f067c12 */ /* 0x000fe2000f8e9606 */
[--C-:B------:R-:W-:Y:S01]  /*1420*/  IMAD.MOV.U32 R9, RZ, RZ, R13.reuse ;  /* 0x000000ffff097224 */ /* 0x100fe200078e000d */
[----:B------:R-:W-:Y:S01]  /*1430*/  LOP3.LUT R7, R7, UR7, RZ, 0x3c, !PT ;  /* 0x0000000707077c12 */ /* 0x000fe2000f8e3cff */
[----:B------:R-:W-:Y:S01]  /*1440*/  HADD2.F32 R132, -RZ, R4.H0_H0 ;  /* 0x20000004ff847230 */ /* 0x000fe20000004100 */
[----:B------:R-:W-:Y:S01]  /*1450*/  SHF.R.U64 R140, R12, 0x10, R13 ;  /* 0x000000100c8c7819 */ /* 0x000fe2000000120d */
[----:B------:R-:W-:Y:S01]  /*1460*/  IMAD.MOV.U32 R12, RZ, RZ, R21 ;  /* 0x000000ffff0c7224 */ /* 0x000fe200078e0015 */
[----:B------:R-:W-:Y:S01]  /*1470*/  SHF.R.U32.HI R27, RZ, 0x10, R13 ;  /* 0x00000010ff1b7819 */ /* 0x000fe2000001160d */
[----:B------:R-:W-:Y:S01]  /*1480*/  IMAD.MOV.U32 R13, RZ, RZ, R23 ;  /* 0x000000ffff0d7224 */ /* 0x000fe200078e0017 */
[----:B------:R-:W-:Y:S01]  /*1490*/  MOV R151, R22 ;  /* 0x0000001600977202 */ /* 0x000fe20000000f00 */
[----:B------:R-:W-:Y:S01]  /*14a0*/  IMAD.HI.U32 R8, R7, -0x326172a9, RZ ;  /* 0xcd9e8d5707087827 */ /* 0x000fe200078e00ff */
[----:B------:R-:W-:Y:S01]  /*14b0*/  PRMT R139, R139, 0x5410, R9 ;  /* 0x000054108b8b7816 */ /* 0x000fe20000000009 */
[----:B------:R-:W1:Y:S01]  /*14c0*/  LDCU.U8 UR11, c[0x0][0x410] ;  /* 0x00008200ff0b77ac */ /* 0x000e620008000000 */
[----:B------:R-:W-:Y:S01]  /*14d0*/  PRMT R141, R141, 0x5410, R10 ;  /* 0x000054108d8d7816 */ /* 0x000fe2000000000a */
[----:B------:R-:W-:Y:S01]  /*14e0*/  IMAD R9, R136, -0x326172a9, RZ ;  /* 0xcd9e8d5788097824 */ /* 0x000fe200078e02ff */
[----:B------:R-:W-:Y:S01]  /*14f0*/  PRMT R143, R143, 0x5410, R11 ;  /* 0x000054108f8f7816 */ /* 0x000fe2000000000b */
[----:B------:R-:W-:Y:S01]  /*1500*/  IMAD R11, R133, -0x2daee0ad, RZ ;  /* 0xd2511f53850b7824 */ /* 0x000fe200078e02ff */
[----:B------:R-:W-:Y:S01]  /*1510*/  PRMT R151, R151, 0x5410, R13 ;  /* 0x0000541097977816 */ /* 0x000fe2000000000d */
[----:B------:R-:W-:Y:S01]  /*1520*/  IMAD.HI.U32 R10, R6, -0x2daee0ad, RZ ;  /* 0xd2511f53060a7827 */ /* 0x000fe200078e00ff */
[----:B------:R-:W-:Y:S01]  /*1530*/  SHF.R.U64 R142, R14, 0x10, R15 ;  /* 0x000000100e8e7819 */ /* 0x000fe2000000120f */
[----:B------:R-:W2:Y:S01]  /*1540*/  LDCU UR14, c[0x0][0x448] ;  /* 0x00008900ff0e77ac */ /* 0x000ea20008000800 */
[----:B------:R-:W-:Y:S01]  /*1550*/  PRMT R149, R149, 0x5410, R12 ;  /* 0x0000541095957816 */ /* 0x000fe2000000000c */
[----:B------:R-:W-:Y:S01]  /*1560*/  IMAD.MOV.U32 R13, RZ, RZ, R103 ;  /* 0x000000ffff0d7224 */ /* 0x000fe200078e0067 */
[----:B------:R-:W-:Y:S01]  /*1570*/  MOV R14, R25 ;  /* 0x00000019000e7202 */ /* 0x000fe20000000f00 */
[----:B------:R-:W-:Y:S01]  /*1580*/  IMAD R7, R7, -0x326172a9, RZ ;  /* 0xcd9e8d5707077824 */ /* 0x000fe200078e02ff */
[----:B------:R-:W-:Y:S01]  /*1590*/  MOV R12, R102 ;  /* 0x00000066000c7202 */ /* 0x000fe20000000f00 */
[----:B------:R-:W-:Y:S01]  /*15a0*/  HADD2.F32 R130, -RZ, R5.H0_H0 ;  /* 0x20000005ff827230 */ /* 0x000fe20000004100 */
[----:B------:R-:W-:Y:S01]  /*15b0*/  LOP3.LUT R8, R9, UR15, R8, 0x96, !PT ;  /* 0x0000000f09087c12 */ /* 0x000fe2000f8e9608 */
[----:B------:R-:W-:Y:S01]  /*15c0*/  IMAD.MOV.U32 R126, RZ, RZ, RZ ;  /* 0x000000ffff7e7224 */ /* 0x000fe200078e00ff */
[----:B------:R-:W-:Y:S01]  /*15d0*/  LOP3.LUT R10, R11, UR16, R10, 0x96, !PT ;  /* 0x000000100b0a7c12 */ /* 0x000fe2000f8e960a */
[----:B------:R-:W-:Y:S01]  /*15e0*/  HADD2.F32 R125, -RZ, R0.H0_H0 ;  /* 0x20000000ff7d7230 */ /* 0x000fe20000004100 */
[----:B------:R-:W-:Y:S01]  /*15f0*/  PRMT R153, R153, 0x5410, R14 ;  /* 0x0000541099997816 */ /* 0x000fe2000000000e */
[----:B------:R-:W-:Y:S01]  /*1600*/  IMAD.MOV.U32 R14, RZ, RZ, R100 ;  /* 0x000000ffff0e7224 */ /* 0x000fe200078e0064 */
[----:B------:R-:W-:Y:S01]  /*1610*/  PRMT R167, R12, 0x5410, R13 ;  /* 0x000054100ca77816 */ /* 0x000fe2000000000d */
[----:B------:R-:W-:Y:S01]  /*1620*/  IMAD R12, R6, -0x2daee0ad, RZ ;  /* 0xd2511f53060c7824 */ /* 0x000fe200078e02ff */
[----:B------:R-:W-:Y:S01]  /*1630*/  MOV R11, R101 ;  /* 0x00000065000b7202 */ /* 0x000fe20000000f00 */
[----:B------:R-:W-:Y:S01]  /*1640*/  IMAD.HI.U32 R6, R10, -0x326172a9, RZ ;  /* 0xcd9e8d570a067827 */ /* 0x000fe200078e00ff */
[----:B------:R-:W-:Y:S01]  /*1650*/  PRMT R168, R14, 0x7610, R168 ;  /* 0x000076100ea87816 */ /* 0x000fe200000000a8 */
[----:B------:R-:W3:Y:S01]  /*1660*/  LDCU.64 UR12, c[0x0][0x408] ;  /* 0x00008100ff0c77ac */ /* 0x000ee20008000a00 */
[----:B------:R-:W-:Y:S01]  /*1670*/  SHF.R.U32.HI R170, RZ, 0x10, R93 ;  /* 0x00000010ffaa7819 */ /* 0x000fe2000001165d */
[----:B------:R-:W-:Y:S01]  /*1680*/  IMAD.HI.U32 R9, R8, -0x2daee0ad, RZ ;  /* 0xd2511f5308097827 */ /* 0x000fe200078e00ff */
[----:B------:R-:W-:Y:S01]  /*1690*/  LOP3.LUT R6, R7, UR17, R6, 0x96, !PT ;  /* 0x0000001107067c12 */ /* 0x000fe2000f8e9606 */
[----:B------:R-:W4:Y:S01]  /*16a0*/  LDCU.64 UR4, c[0x0][0x3a0] ;  /* 0x00007400ff0477ac */ /* 0x000f220008000a00 */
[----:B------:R-:W-:Y:S01]  /*16b0*/  PRMT R168, R168, 0x5410, R11 ;  /* 0x00005410a8a87816 */ /* 0x000fe2000000000b */
[----:B------:R-:W-:Y:S01]  /*16c0*/  IMAD R11, R8, -0x2daee0ad, RZ ;  /* 0xd2511f53080b7824 */ /* 0x000fe200078e02ff */
[----:B------:R-:W-:Y:S01]  /*16d0*/  LOP3.LUT R9, R12, UR18, R9, 0x96, !PT ;  /* 0x000000120c097c12 */ /* 0x000fe2000f8e9609 */
[----:B------:R-:W-:Y:S01]  /*16e0*/  IMAD R10, R10, -0x326172a9, RZ ;  /* 0xcd9e8d570a0a7824 */ /* 0x000fe200078e02ff */
[--C-:B------:R-:W-:Y:S01]  /*16f0*/  SHF.R.U64 R12, R90, 0x10, R91.reuse ;  /* 0x000000105a0c7819 */ /* 0x100fe2000000125b */
[----:B------:R-:W-:Y:S01]  /*1700*/  IMAD.HI.U32 R8, R6, -0x2daee0ad, RZ ;  /* 0xd2511f5306087827 */ /* 0x000fe200078e00ff */
[----:B------:R-:W-:-:S02]  /*1710*/  SHF.R.U32.HI R171, RZ, 0x10, R91 ;  /* 0x00000010ffab7819 */ /* 0x000fc4000001165b */
[----:B------:R-:W-:Y:S01]  /*1720*/  PRMT R170, R170, 0x5410, R12 ;  /* 0x00005410aaaa7816 */ /* 0x000fe2000000000c */
[----:B------:R-:W-:Y:S01]  /*1730*/  IMAD.HI.U32 R7, R9, -0x326172a9, RZ ;  /* 0xcd9e8d5709077827 */ /* 0x000fe200078e00ff */
[----:B------:R-:W-:Y:S02]  /*1740*/  LOP3.LUT R8, R11, UR20, R8, 0x96, !PT ;  /* 0x000000140b087c12 */ /* 0x000fe4000f8e9608 */
[----:B------:R-:W-:Y:S01]  /*1750*/  SHF.R.U64 R12, R88, 0x10, R89 ;  /* 0x00000010580c7819 */ /* 0x000fe20000001259 */
[----:B------:R-:W-:Y:S01]  /*1760*/  IMAD R11, R6, -0x2daee0ad, RZ ;  /* 0xd2511f53060b7824 */ /* 0x000fe200078e02ff */
[----:B------:R-:W-:Y:S01]  /*1770*/  LOP3.LUT R7, R10, UR19, R7, 0x96, !PT ;  /* 0x000000130a077c12 */ /* 0x000fe2000f8e9607 */
[----:B------:R-:W-:Y:S01]  /*1780*/  IMAD R9, R9, -0x326172a9, RZ ;  /* 0xcd9e8d5709097824 */ /* 0x000fe200078e02ff */
[----:B------:R-:W-:Y:S01]  /*1790*/  PRMT R171, R171, 0x5410, R12 ;  /* 0x00005410abab7816 */ /* 0x000fe2000000000c */
[----:B------:R-:W-:Y:S01]  /*17a0*/  IMAD.HI.U32 R6, R8, -0x326172a9, RZ ;  /* 0xcd9e8d5708067827 */ /* 0x000fe200078e00ff */
[----:B------:R-:W-:-:S02]  /*17b0*/  SHF.R.U32.HI R169, RZ, 0x10, R95 ;  /* 0x00000010ffa97819 */ /* 0x000fc4000001165f */
[----:B------:R-:W-:Y:S01]  /*17c0*/  SHF.R.U64 R13, R92, 0x10, R93 ;  /* 0x000000105c0d7819 */ /* 0x000fe2000000125d */
        /* <DEDUP_REMOVED lines=11> */
[----:B------:R-:W-:Y:S02]  /*1880*/  SHF.R.U64 R11, R84, 0x10, R85 ;  /* 0x00000010540b7819 */ /* 0x000fe40000001255 */
[----:B------:R-:W-:Y:S01]  /*1890*/  LOP3.LUT R9, R12, UR24, R9, 0x96, !PT ;  /* 0x000000180c097c12 */ /* 0x000fe2000f8e9609 */
[----:B------:R-:W-:Y:S01]  /*18a0*/  HADD2.F32 R123, -RZ, R123.H0_H0 ;  /* 0x2000007bff7b7230 */ /* 0x000fe20000004100 */
[----:B------:R-:W-:Y:S02]  /*18b0*/  LOP3.LUT R7, R8, UR23, R7, 0x96, !PT ;  /* 0x0000001708077c12 */ /* 0x000fe4000f8e9607 */
[----:B------:R-:W-:Y:S01]  /*18c0*/  PRMT R172, R172, 0x5410, R13 ;  /* 0x00005410acac7816 */ /* 0x000fe2000000000d */
[----:B------:R-:W-:Y:S01]  /*18d0*/  IMAD R13, R6, -0x2daee0ad, RZ ;  /* 0xd2511f53060d7824 */ /* 0x000fe200078e02ff */
[----:B------:R-:W-:Y:S01]  /*18e0*/  PRMT R173, R173, 0x5410, R11 ;  /* 0x00005410adad7816 */ /* 0x000fe2000000000b */
        /* <DEDUP_REMOVED lines=21> */
[----:B------:R-:W-:Y:S01]  /*1a40*/  SHF.R.U64 R10, R76, 0x10, R77 ;  /* 0x000000104c0a7819 */ /* 0x000fe2000000124d */
[----:B------:R-:W-:Y:S01]  /*1a50*/  IMAD.HI.U32 R6, R9, -0x326172a9, RZ ;  /* 0xcd9e8d5709067827 */ /* 0x000fe200078e00ff */
[----:B------:R-:W-:-:S02]  /*1a60*/  SHF.R.U32.HI R16, RZ, 0x10, R17 ;  /* 0x00000010ff107819 */ /* 0x000fc40000011611 */
[----:B------:R-:W-:Y:S01]  /*1a70*/  PRMT R177, R177, 0x5410, R10 ;  /* 0x00005410b1b17816 */ /* 0x000fe2000000000a */
[----:B------:R-:W-:Y:S01]  /*1a80*/  IMAD.HI.U32 R8, R7, -0x2daee0ad, RZ ;  /* 0xd2511f5307087827 */ /* 0x000fe200078e00ff */
[----:B------:R-:W-:Y:S02]  /*1a90*/  LOP3.LUT R6, R11, UR29, R6, 0x96, !PT ;  /* 0x0000001d0b067c12 */ /* 0x000fe4000f8e9606 */
[--C-:B------:R-:W-:Y:S01]  /*1aa0*/  SHF.R.U64 R148, R18, 0x10, R19.reuse ;  /* 0x0000001012947819 */ /* 0x100fe20000001213 */
[----:B------:R-:W-:Y:S01]  /*1ab0*/  IMAD R12, R9, -0x326172a9, RZ ;  /* 0xcd9e8d57090c7824 */ /* 0x000fe200078e02ff */
[----:B------:R-:W-:Y:S01]  /*1ac0*/  LOP3.LUT R8, R13, UR30, R8, 0x96, !PT ;  /* 0x0000001e0d087c12 */ /* 0x000fe2000f8e9608 */
[----:B------:R-:W-:Y:S01]  /*1ad0*/  IMAD R10, R7, -0x2daee0ad, RZ ;  /* 0xd2511f53070a7824 */ /* 0x000fe200078e02ff */
[----:B------:R-:W-:Y:S01]  /*1ae0*/  SHF.R.U32.HI R17, RZ, 0x10, R19 ;  /* 0x00000010ff117819 */ /* 0x000fe20000011613 */
[----:B------:R-:W-:Y:S01]  /*1af0*/  IMAD.HI.U32 R131, R6, -0x2daee0ad, RZ ;  /* 0xd2511f5306837827 */ /* 0x000fe200078e00ff */
[----:B------:R-:W-:-:S02]  /*1b00*/  SHF.R.U64 R150, R20, 0x10, R21 ;  /* 0x0000001014967819 */ /* 0x000fc40000001215 */
[--C-:B------:R-:W-:Y:S01]  /*1b10*/  SHF.R.U64 R124, R28, 0x10, R29.reuse ;  /* 0x000000101c7c7819 */ /* 0x100fe2000000121d */
[----:B------:R-:W-:Y:S01]  /*1b20*/  IMAD.HI.U32 R129, R8, -0x326172a9, RZ ;  /* 0xcd9e8d5708817827 */ /* 0x000fe200078e00ff */
[----:B------:R-:W-:Y:S02]  /*1b30*/  SHF.R.U32.HI R122, RZ, 0x10, R29 ;  /* 0x00000010ff7a7819 */ /* 0x000fe4000001161d */
        /* <DEDUP_REMOVED lines=8> */
[--C-:B------:R-:W-:Y:S01]  /*1bc0*/  SHF.R.U64 R152, R22, 0x10, R23.reuse ;  /* 0x0000001016987819 */ /* 0x100fe20000001217 */
[----:B------:R-:W-:Y:S01]  /*1bd0*/  IMAD R120, R6, -0x2daee0ad, RZ ;  /* 0xd2511f5306787824 */ /* 0x000fe200078e02ff */
[----:B------:R-:W-:Y:S01]  /*1be0*/  SHF.R.U32.HI R19, RZ, 0x10, R23 ;  /* 0x00000010ff137819 */ /* 0x000fe20000011617 */
[----:B------:R-:W-:Y:S01]  /*1bf0*/  IMAD R118, R8, -0x326172a9, RZ ;  /* 0xcd9e8d5708767824 */ /* 0x000fe200078e02ff */
[----:B------:R-:W-:-:S02]  /*1c00*/  SHF.R.U64 R154, R24, 0x10, R25 ;  /* 0x00000010189a7819 */ /* 0x000fc40000001219 */
[----:B------:R-:W-:Y:S02]  /*1c10*/  SHF.R.U32.HI R20, RZ, 0x10, R25 ;  /* 0x00000010ff147819 */ /* 0x000fe40000011619 */
[----:B------:R-:W-:Y:S02]  /*1c20*/  SHF.R.U32.HI R175, RZ, 0x10, R83 ;  /* 0x00000010ffaf7819 */ /* 0x000fe40000011653 */
[----:B------:R-:W-:Y:S02]  /*1c30*/  SHF.R.U64 R14, R80, 0x10, R81 ;  /* 0x00000010500e7819 */ /* 0x000fe40000001251 */
[----:B------:R-:W-:Y:S02]  /*1c40*/  SHF.R.U32.HI R178, RZ, 0x10, R77 ;  /* 0x00000010ffb27819 */ /* 0x000fe4000001164d */
[----:B------:R-:W-:Y:S02]  /*1c50*/  SHF.R.U64 R11, R2, 0x10, R3 ;  /* 0x00000010020b7819 */ /* 0x000fe40000001203 */
        /* <DEDUP_REMOVED lines=14> */
[----:B------:R-:W-:Y:S02]  /*1d40*/  SHF.R.U32.HI R179, RZ, 0x10, R3 ;  /* 0x00000010ffb37819 */ /* 0x000fe40000011603 */
[----:B------:R-:W-:Y:S02]  /*1d50*/  PRMT R178, R178, 0x5410, R11 ;  /* 0x00005410b2b27816 */ /* 0x000fe4000000000b */
[----:B------:R-:W-:Y:S02]  /*1d60*/  LOP3.LUT R131, R10, UR32, R131, 0x96, !PT ;  /* 0x000000200a837c12 */ /* 0x000fe4000f8e9683 */
[----:B------:R-:W-:Y:S02]  /*1d70*/  LOP3.LUT R129, R12, UR31, R129, 0x96, !PT ;  /* 0x0000001f0c817c12 */ /* 0x000fe4000f8e9681 */
[----:B01234-:R-:W-:-:S07]  /*1d80*/  LOP3.LUT R128, R128, 0x3, RZ, 0xc0, !PT ;  /* 0x0000000380807812 */ /* 0x01ffce00078ec0ff */
.L_x_59578:
[----:B------:R-:W0:Y:S08]  /*1d90*/  LDC.64 R72, c[0x0][0x3f0] ;  /* 0x0000fc00ff487b82 */ /* 0x000e300000000a00 */
[----:B------:R-:W1:Y:S01]  /*1da0*/  LDC.64 R74, c[0x0][0x3f8] ;  /* 0x0000fe00ff4a7b82 */ /* 0x000e620000000a00 */
[----:B0-----:R-:W-:-:S05]  /*1db0*/  IMAD.WIDE R158, R134, 0x4, R72 ;  /* 0x00000004869e7825 */ /* 0x001fca00078e0248 */
[----:B------:R-:W2:Y:S01]  /*1dc0*/  LDG.E R72, desc[UR8][R158.64] ;  /* 0x000000089e487981 */ /* 0x000ea2000c1e1900 */
[----:B-1----:R-:W-:Y:S02]  /*1dd0*/  IMAD.WIDE R156, R134, 0x4, R74 ;  /* 0x00000004869c7825 */ /* 0x002fe400078e024a */
[----:B------:R-:W0:Y:S01]  /*1de0*/  LDC R75, c[0x0][0x388] ;  /* 0x0000e200ff4b7b82 */ /* 0x000e220000000800 */
[----:B------:R-:W1:Y:S01]  /*1df0*/  S2R R74, SR_TID.X ;  /* 0x00000000004a7919 */ /* 0x000e620000002100 */
[----:B------:R-:W-:Y:S01]  /*1e00*/  ISETP.GE.U32.AND P5, PT, R135, 0x20, PT ;  /* 0x000000208700780c */ /* 0x000fe20003fa6070 */
[----:B------:R-:W-:Y:S01]  /*1e10*/  BSSY.RECONVERGENT B1, `(.L_x_58571) ;  /* 0x00002e9000017945 */ /* 0x000fe20003800200 */
[----:B------:R1:W5:Y:S02]  /*1e20*/  LDG.E R73, desc[UR8][R156.64] ;  /* 0x000000089c497981 */ /* 0x000364000c1e1900 */
[----:B-1----:R-:W-:Y:S02]  /*1e30*/  LOP3.LUT R156, R74, 0x1f, RZ, 0xc0, !PT ;  /* 0x0000001f4a9c7812 */ /* 0x002fe400078ec0ff */
[----:B--2---:R-:W-:-:S13]  /*1e40*/  ISETP.GE.AND P0, PT, R72, 0x1, PT ;  /* 0x000000014800780c */ /* 0x004fda0003f06270 */
[----:B------:R-:W-:-:S04]  /*1e50*/  @P0 VIADD R162, R72, 0xffffffff ;  /* 0xffffffff48a20836 */ /* 0x000fc80000000000 */
[-C--:B0-----:R-:W-:Y:S02]  /*1e60*/  @P0 IMAD R155, R162, R75.reuse, RZ ;  /* 0x0000004ba29b0224 */ /* 0x081fe400078e02ff */
[----:B------:R-:W-:-:S03]  /*1e70*/  IMAD R162, R134, R75, RZ ;  /* 0x0000004b86a27224 */ /* 0x000fc600078e02ff */
[----:B------:R-:W-:Y:S02]  /*1e80*/  @P0 SHF.R.S32.HI R164, RZ, 0x1f, R155 ;  /* 0x0000001fffa40819 */ /* 0x000fe4000001149b */
[----:B------:R-:W-:Y:S02]  /*1e90*/  SHF.R.S32.HI R159, RZ, 0x1f, R162 ;  /* 0x0000001fff9f7819 */ /* 0x000fe400000114a2 */
[----:B------:R-:W-:Y:S01]  /*1ea0*/  @P0 LEA.HI R163, R164, R155, RZ, 0x2 ;  /* 0x0000009ba4a30211 */ /* 0x000fe200078f10ff */
[----:B------:R-:W-:Y:S01]  /*1eb0*/  HFMA2 R155, -RZ, RZ, 0, 0 ;  /* 0x00000000ff9b7431 */ /* 0x000fe200000001ff */
[----:B------:R-:W-:Y:S02]  /*1ec0*/  LEA.HI R159, R159, R162, RZ, 0x2 ;  /* 0x000000a29f9f7211 */ /* 0x000fe400078f10ff */
        /* <DEDUP_REMOVED lines=8> */
.L_x_58574:
[----:B------:R-:W-:Y:S05]  /*1f50*/  BSYNC.RECONVERGENT B2 ;  /* 0x0000000000027941 */ /* 0x000fea0003800200 */
.L_x_58573:
[----:B------:R-:W-:Y:S01]  /*1f60*/  UISETP.NE.U32.AND UP0, UPT, UR4, URZ, UPT ;  /* 0x000000ff0400728c */ /* 0x000fe2000bf05070 */
[----:B------:R-:W-:Y:S03]  /*1f70*/  BSSY.RECONVERGENT B2, `(.L_x_58575) ;  /* 0x00002be000027945 */ /* 0x000fe60003800200 */
[----:B------:R-:W-:-:S09]  /*1f80*/  UISETP.NE.AND.EX UP0, UPT, UR5, URZ, UPT, UP0 ;  /* 0x000000ff0500728c */ /* 0x000fd2000bf05300 */
[----:B------:R-:W-:Y:S05]  /*1f90*/  BRA.U !UP0, `(.L_x_58576) ;  /* 0x0000001508987547 */ /* 0x000fea000b800000 */
[----:B------:R-:W0:Y:S02]  /*1fa0*/  LDC.64 R8, c[0x0][0x3a0] ;  /* 0x0000e800ff087b82 */ /* 0x000e240000000a00 */
[----:B0-----:R-:W-:-:S06]  /*1fb0*/  IMAD.WIDE.U32 R10, R157, 0x10, R8 ;  /* 0x000000109d0a7825 */ /* 0x001fcc00078e0008 */
[----:B------:R-:W5:Y:S01]  /*1fc0*/  LDG.E.128 R8, desc[UR8][R10.64] ;  /* 0x000000080a087981 */ /* 0x000f62000c1e1d00 */
[----:B------:R-:W-:Y:S01]  /*1fd0*/  ISETP.GT.AND P1, PT, R72, RZ, PT ;  /* 0x000000ff4800720c */ /* 0x000fe20003f24270 */
[----:B------:R-:W-:-:S12]  /*1fe0*/  BSSY.RECONVERGENT B3, `(.L_x_58577) ;  /* 0x0000057000037945 */ /* 0x000fd80003800200 */
        /* <DEDUP_REMOVED lines=19> */
.L_x_58581:
        /* <DEDUP_REMOVED lines=13> */
.L_x_58583:
[----:B------:R-:W-:Y:S05]  /*21f0*/  BSYNC.RECONVERGENT B5 ;  /* 0x0000000000057941 */ /* 0x000fea0003800200 */
.L_x_58582:
        /* <DEDUP_REMOVED lines=42> */
.L_x_58580:
[----:B------:R-:W-:Y:S05]  /*24a0*/  BSYNC.RECONVERGENT B4 ;  /* 0x0000000000047941 */ /* 0x000fea0003800200 */
.L_x_58579:
[----:B------:R-:W-:Y:S01]  /*24b0*/  I2FP.F32.U32 R120, R159 ;  /* 0x0000009f00787245 */ /* 0x000fe20000201000 */
[----:B------:R-:W-:Y:S02]  /*24c0*/  IMAD.MOV.U32 R159, RZ, RZ, 0x2f800000 ;  /* 0x2f800000ff9f7424 */ /* 0x000fe400078e00ff */
[----:B-----5:R-:W-:Y:S02]  /*24d0*/  FMUL.FTZ R128, R4, UR13 ;  /* 0x0000000d04807c20 */ /* 0x020fe40008410000 */
[----:B------:R-:W-:Y:S02]  /*24e0*/  FFMA.FTZ R120, R120, R159, 1.1641532182693481445e-10 ;  /* 0x2f00000078787423 */ /* 0x000fe4000001009f */
[----:B------:R-:W-:-:S03]  /*24f0*/  FMUL.FTZ R128, R128, UR12 ;  /* 0x0000000c80807c20 */ /* 0x000fc60008410000 */
[----:B------:R-:W-:-:S04]  /*2500*/  FSETP.GTU.FTZ.AND P2, PT, R120, UR10, PT ;  /* 0x0000000a78007c0b */ /* 0x000fc8000bf5c000 */
[----:B------:R-:W-:Y:S02]  /*2510*/  FSEL R159, R128, RZ, !P2 ;  /* 0x000000ff809f7208 */ /* 0x000fe40005000000 */
[----:B------:R-:W-:-:S03]  /*2520*/  SEL R120, RZ, 0x1, P2 ;  /* 0x00000001ff787807 */ /* 0x000fc60001000000 */
[----:B------:R-:W-:Y:S01]  /*2530*/  FADD.FTZ R8, R8, R159 ;  /* 0x0000009f08087221 */ /* 0x000fe20000010000 */
[----:B------:R-:W-:-:S07]  /*2540*/  PRMT R117, R120, 0x7610, R117 ;  /* 0x0000761078757816 */ /* 0x000fce0000000075 */
.L_x_58578:
[----:B------:R-:W-:Y:S05]  /*2550*/  BSYNC.RECONVERGENT B3 ;  /* 0x0000000000037941 */ /* 0x000fea0003800200 */
.L_x_58577:
        /* <DEDUP_REMOVED lines=20> */
.L_x_58588:
        /* <DEDUP_REMOVED lines=13> */
.L_x_58590:
[----:B------:R-:W-:Y:S05]  /*2770*/  BSYNC.RECONVERGENT B5 ;  /* 0x0000000000057941 */ /* 0x000fea0003800200 */
.L_x_58589:
        /* <DEDUP_REMOVED lines=43> */
.L_x_58587:
[----:B------:R-:W-:Y:S05]  /*2a30*/  BSYNC.RECONVERGENT B4 ;  /* 0x0000000000047941 */ /* 0x000fea0003800200 */
.L_x_58586:
[----:B------:R-:W-:Y:S01]  /*2a40*/  I2FP.F32.U32 R120, R120 ;  /* 0x0000007800787245 */ /* 0x000fe20000201000 */
[----:B------:R-:W-:Y:S02]  /*2a50*/  HFMA2 R159, -RZ, RZ, 0.1171875, 0 ;  /* 0x2f800000ff9f7431 */ /* 0x000fe400000001ff */
[----:B-----5:R-:W-:-:S03]  /*2a60*/  FMUL.FTZ R158, R5, UR13 ;  /* 0x0000000d059e7c20 */ /* 0x020fc60008410000 */
[----:B------:R-:W-:Y:S01]  /*2a70*/  FFMA.FTZ R120, R120, R159, 1.1641532182693481445e-10 ;  /* 0x2f00000078787423 */ /* 0x000fe2000001009f */
[----:B------:R-:W-:-:S04]  /*2a80*/  FMUL.FTZ R158, R158, UR12 ;  /* 0x0000000c9e9e7c20 */ /* 0x000fc80008410000 */
[----:B------:R-:W-:-:S04]  /*2a90*/  FSETP.GTU.FTZ.AND P2, PT, R120, UR10, PT ;  /* 0x0000000a78007c0b */ /* 0x000fc8000bf5c000 */
[----:B------:R-:W-:Y:S02]  /*2aa0*/  FSEL R158, R158, RZ, !P2 ;  /* 0x000000ff9e9e7208 */ /* 0x000fe40005000000 */
[----:B------:R-:W-:-:S03]  /*2ab0*/  SEL R120, RZ, 0x1, P2 ;  /* 0x00000001ff787807 */ /* 0x000fc60001000000 */
[----:B------:R-:W-:Y:S01]  /*2ac0*/  FADD.FTZ R9, R9, R158 ;  /* 0x0000009e09097221 */ /* 0x000fe20000010000 */
[----:B------:R-:W-:-:S07]  /*2ad0*/  PRMT R116, R120, 0x7610, R116 ;  /* 0x0000761078747816 */ /* 0x000fce0000000074 */
.L_x_58585:
[----:B------:R-:W-:Y:S05]  /*2ae0*/  BSYNC.RECONVERGENT B3 ;  /* 0x0000000000037941 */ /* 0x000fea0003800200 */
.L_x_58584:
        /* <DEDUP_REMOVED lines=20> */
.L_x_58595:
        /* <DEDUP_REMOVED lines=13> */
.L_x_58597:
[----:B------:R-:W-:Y:S05]  /*2d00*/  BSYNC.RECONVERGENT B5 ;  /* 0x0000000000057941 */ /* 0x000fea0003800200 */
.L_x_58596:
        /* <DEDUP_REMOVED lines=43> */
.L_x_58594:
[----:B------:R-:W-:Y:S05]  /*2fc0*/  BSYNC.RECONVERGENT B4 ;  /* 0x0000000000047941 */ /* 0x000fea0003800200 */
.L_x_58593:
        /* <DEDUP_REMOVED lines=10> */
.L_x_58592:
[----:B------:R-:W-:Y:S05]  /*3070*/  BSYNC.RECONVERGENT B3 ;  /* 0x0000000000037941 */ /* 0x000fea0003800200 */
.L_x_58591:
        /* <DEDUP_REMOVED lines=19> */
.L_x_58601:
        /* <DEDUP_REMOVED lines=13> */
.L_x_58603:
[----:B------:R-:W-:Y:S05]  /*3280*/  BSYNC.RECONVERGENT B4 ;  /* 0x0000000000047941 */ /* 0x000fea0003800200 */
.L_x_58602:
        /* <DEDUP_REMOVED lines=43> */
.L_x_58600:
[----:B------:R-:W-:Y:S05]  /*3540*/  BSYNC.RECONVERGENT B3 ;  /* 0x0000000000037941 */ /* 0x000fea0003800200 */
.L_x_58599:
        /* <DEDUP_REMOVED lines=9> */
[----:B------:R-:W-:Y:S01]  /*35e0*/  PRMT R114, R120, 0x7610, R114 ;  /* 0x0000761078727816 */ /* 0x000fe20000000072 */
[----:B------:R-:W-:Y:S06]  /*35f0*/  BRA `(.L_x_58598) ;  /* 0x0000001400547947 */ /* 0x000fec0003800000 */
.L_x_58576:
        /* <DEDUP_REMOVED lines=21> */
.L_x_58608:
        /* <DEDUP_REMOVED lines=13> */
.L_x_58610:
[----:B------:R-:W-:Y:S05]  /*3820*/  BSYNC.RECONVERGENT B5 ;  /* 0x0000000000057941 */ /* 0x000fea0003800200 */
.L_x_58609:
        /* <DEDUP_REMOVED lines=42> */
.L_x_58607:
[----:B------:R-:W-:Y:S05]  /*3ad0*/  BSYNC.RECONVERGENT B4 ;  /* 0x0000000000047941 */ /* 0x000fea0003800200 */
.L_x_58606:
[----:B------:R-:W-:Y:S01]  /*3ae0*/  I2FP.F32.U32 R8, R8 ;  /* 0x0000000800087245 */ /* 0x000fe20000201000 */
[----:B------:R-:W-:-:S05]  /*3af0*/  HFMA2 R9, -RZ, RZ, 0.1171875, 0 ;  /* 0x2f800000ff097431 */ /* 0x000fca00000001ff */
[----:B------:R-:W-:Y:S01]  /*3b00*/  FFMA.FTZ R8, R8, R9, 1.1641532182693481445e-10 ;  /* 0x2f00000008087423 */ /* 0x000fe20000010009 */
[----:B-----5:R-:W-:-:S04]  /*3b10*/  FMUL.FTZ R9, R4, UR13 ;  /* 0x0000000d04097c20 */ /* 0x020fc80008410000 */
[----:B------:R-:W-:Y:S01]  /*3b20*/  FSETP.GTU.FTZ.AND P1, PT, R8, UR10, PT ;  /* 0x0000000a08007c0b */ /* 0x000fe2000bf3c000 */
[----:B------:R-:W-:-:S03]  /*3b30*/  FMUL.FTZ R8, R9, UR12 ;  /* 0x0000000c09087c20 */ /* 0x000fc60008410000 */
[----:B------:R-:W-:Y:S02]  /*3b40*/  SEL R9, RZ, 0x1, P1 ;  /* 0x00000001ff097807 */ /* 0x000fe40000800000 */
[----:B------:R-:W-:Y:S02]  /*3b50*/  FSEL R8, R8, RZ, !P1 ;  /* 0x000000ff08087208 */ /* 0x000fe40004800000 */
[----:B------:R-:W-:-:S07]  /*3b60*/  PRMT R117, R9, 0x7610, R117 ;  /* 0x0000761009757816 */ /* 0x000fce0000000075 */
.L_x_58605:
[----:B------:R-:W-:Y:S05]  /*3b70*/  BSYNC.RECONVERGENT B3 ;  /* 0x0000000000037941 */ /* 0x000fea0003800200 */
.L_x_58604:
        /* <DEDUP_REMOVED lines=17> */
.L_x_58615:
        /* <DEDUP_REMOVED lines=13> */
.L_x_58617:
[----:B------:R-:W-:Y:S05]  /*3d60*/  BSYNC.RECONVERGENT B5 ;  /* 0x0000000000057941 */ /* 0x000fea0003800200 */
.L_x_58616:
        /* <DEDUP_REMOVED lines=43> */
.L_x_58614:
[----:B------:R-:W-:Y:S05]  /*4020*/  BSYNC.RECONVERGENT B4 ;  /* 0x0000000000047941 */ /* 0x000fea0003800200 */
.L_x_58613:
[----:B------:R-:W-:Y:S01]  /*4030*/  I2FP.F32.U32 R9, R9 ;  /* 0x0000000900097245 */ /* 0x000fe20000201000 */
[----:B------:R-:W-:-:S04]  /*4040*/  IMAD.MOV.U32 R10, RZ, RZ, 0x2f800000 ;  /* 0x2f800000ff0a7424 */ /* 0x000fc800078e00ff */
[----:B------:R-:W-:Y:S01]  /*4050*/  FFMA.FTZ R9, R9, R10, 1.1641532182693481445e-10 ;  /* 0x2f00000009097423 */ /* 0x000fe2000001000a */
[----:B-----5:R-:W-:-:S04]  /*4060*/  FMUL.FTZ R10, R5, UR13 ;  /* 0x0000000d050a7c20 */ /* 0x020fc80008410000 */
[----:B------:R-:W-:Y:S01]  /*4070*/  FSETP.GTU.FTZ.AND P1, PT, R9, UR10, PT ;  /* 0x0000000a09007c0b */ /* 0x000fe2000bf3c000 */
[----:B------:R-:W-:-:S03]  /*4080*/  FMUL.FTZ R9, R10, UR12 ;  /* 0x0000000c0a097c20 */ /* 0x000fc60008410000 */
[----:B------:R-:W-:Y:S02]  /*4090*/  SEL R10, RZ, 0x1, P1 ;  /* 0x00000001ff0a7807 */ /* 0x000fe40000800000 */
[----:B------:R-:W-:Y:S02]  /*40a0*/  FSEL R9, R9, RZ, !P1 ;  /* 0x000000ff09097208 */ /* 0x000fe40004800000 */
[----:B------:R-:W-:-:S07]  /*40b0*/  PRMT R116, R10, 0x7610, R116 ;  /* 0x000076100a747816 */ /* 0x000fce0000000074 */
.L_x_58612:
[----:B------:R-:W-:Y:S05]  /*40c0*/  BSYNC.RECONVERGENT B3 ;  /* 0x0000000000037941 */ /* 0x000fea0003800200 */
.L_x_58611:
        /* <DEDUP_REMOVED lines=17> */
.L_x_58622:
        /* <DEDUP_REMOVED lines=13> */
.L_x_58624:
[----:B------:R-:W-:Y:S05]  /*42b0*/  BSYNC.RECONVERGENT B5 ;  /* 0x0000000000057941 */ /* 0x000fea0003800200 */
.L_x_58623:
        /* <DEDUP_REMOVED lines=43> */
.L_x_58621:
[----:B------:R-:W-:Y:S05]  /*4570*/  BSYNC.RECONVERGENT B4 ;  /* 0x0000000000047941 */ /* 0x000fea0003800200 */
.L_x_58620:
        /* <DEDUP_REMOVED lines=9> */
.L_x_58619:
[----:B------:R-:W-:Y:S05]  /*4610*/  BSYNC.RECONVERGENT B3 ;  /* 0x0000000000037941 */ /* 0x000fea0003800200 */
.L_x_58618:
        /* <DEDUP_REMOVED lines=16> */
.L_x_58627:
        /* <DEDUP_REMOVED lines=13> */
.L_x_58629:
[----:B------:R-:W-:Y:S05]  /*47f0*/  BSYNC.RECONVERGENT B4 ;  /* 0x0000000000047941 */ /* 0x000fea0003800200 */
.L_x_58628:
        /* <DEDUP_REMOVED lines=43> */
.L_x_58626:
[----:B------:R-:W-:Y:S05]  /*4ab0*/  BSYNC.RECONVERGENT B3 ;  /* 0x0000000000037941 */ /* 0x000fea0003800200 */
.L_x_58625:
        /* <DEDUP_REMOVED lines=9> */
.L_x_58598:
[----:B------:R-:W-:Y:S05]  /*4b50*/  BSYNC.RECONVERGENT B2 ;  /* 0x0000000000027941 */ /* 0x000fea0003800200 */
.L_x_58575:
[----:B------:R-:W0:Y:S01]  /*4b60*/  LDC.64 R158, c[0x0][0x3a8] ;  /* 0x0000ea00ff9e7b82 */ /* 0x000e220000000a00 */
[----:B------:R-:W-:Y:S01]  /*4b70*/  BSSY.RECONVERGENT B2, `(.L_x_58630) ;  /* 0x0000010000027945 */ /* 0x000fe20003800200 */
[----:B------:R-:W-:Y:S02]  /*4b80*/  IMAD.MOV.U32 R120, RZ, RZ, R180 ;  /* 0x000000ffff787224 */ /* 0x000fe400078e00b4 */
[----:B0-----:R-:W-:-:S05]  /*4b90*/  IMAD.WIDE.U32 R158, R157, 0x10, R158 ;  /* 0x000000109d9e7825 */ /* 0x001fca00078e009e */
[----:B-----5:R0:W-:Y:S01]  /*4ba0*/  STG.E.128 desc[UR8][R158.64], R8 ;  /* 0x000000089e007986 */ /* 0x0201e2000c101d08 */
[----:B------:R-:W-:Y:S05]  /*4bb0*/  @!P0 BRA `(.L_x_58631) ;  /* 0x00000000002c8947 */ /* 0x000fea0003800000 */
[----:B0-----:R-:W0:Y:S01]  /*4bc0*/  LDC.64 R158, c[0x0][0x3b0] ;  /* 0x0000ec00ff9e7b82 */ /* 0x001e220000000a00 */
[----:B------:R-:W-:Y:S01]  /*4bd0*/  IMAD.U32 R163, R115, 0x10000, RZ ;  /* 0x0001000073a37824 */ /* 0x000fe200078e00ff */
[----:B------:R-:W-:Y:S02]  /*4be0*/  LOP3.LUT R162, R114, 0xffff, RZ, 0xc0, !PT ;  /* 0x0000ffff72a27812 */ /* 0x000fe400078ec0ff */
[----:B------:R-:W-:Y:S02]  /*4bf0*/  LOP3.LUT R165, R116, 0xff, RZ, 0xc0, !PT ;  /* 0x000000ff74a57812 */ /* 0x000fe400078ec0ff */
[----:B------:R-:W-:-:S04]  /*4c00*/  LOP3.LUT R163, R163, 0xff0000, RZ, 0xc0, !PT ;  /* 0x00ff0000a3a37812 */ /* 0x000fc800078ec0ff */
[----:B------:R-:W-:Y:S02]  /*4c10*/  LEA R162, R162, R163, 0x18 ;  /* 0x000000a3a2a27211 */ /* 0x000fe400078ec0ff */
[----:B------:R-:W-:-:S03]  /*4c20*/  LOP3.LUT R163, R117, 0xff, RZ, 0xc0, !PT ;  /* 0x000000ff75a37812 */ /* 0x000fc600078ec0ff */
[----:B------:R-:W-:-:S04]  /*4c30*/  IMAD R162, R165, 0x100, R162 ;  /* 0x00000100a5a27824 */ /* 0x000fc800078e02a2 */
[----:B------:R-:W-:Y:S02]  /*4c40*/  IMAD.IADD R163, R162, 0x1, R163 ;  /* 0x00000001a2a37824 */ /* 0x000fe400078e02a3 */
[----:B0-----:R-:W-:-:S05]  /*4c50*/  IMAD.WIDE.U32 R158, R155, 0x4, R158 ;  /* 0x000000049b9e7825 */ /* 0x001fca00078e009e */
[----:B------:R1:W-:Y:S02]  /*4c60*/  STG.E desc[UR8][R158.64], R163 ;  /* 0x000000a39e007986 */ /* 0x0003e4000c101908 */
.L_x_58631:
[----:B------:R-:W-:Y:S05]  /*4c70*/  BSYNC.RECONVERGENT B2 ;  /* 0x0000000000027941 */ /* 0x000fea0003800200 */
.L_x_58630:
[----:B------:R-:W-:Y:S01]  /*4c80*/  IADD3 R157, PT, PT, R157, 0x20, RZ ;  /* 0x000000209d9d7810 */ /* 0x000fe20007ffe0ff */
[----:B------:R-:W-:-:S07]  /*4c90*/  VIADD R155, R155, 0x20 ;  /* 0x000000209b9b7836 */ /* 0x000fce0000000000 */
.L_x_58572:
[----:B------:R-:W-:Y:S05]  /*4ca0*/  BSYNC.RECONVERGENT B1 ;  /* 0x0000000000017941 */ /* 0x000fea0003800200 */
.L_x_58571:
        /* <DEDUP_REMOVED lines=10> */
.L_x_58635:
[----:B------:R-:W-:Y:S05]  /*4d50*/  BSYNC.RECONVERGENT B2 ;  /* 0x0000000000027941 */ /* 0x000fea0003800200 */
.L_x_58634:
[----:B------:R-:W-:Y:S01]  /*4d60*/  UISETP.NE.U32.AND UP0, UPT, UR4, URZ, UPT ;  /* 0x000000ff0400728c */ /* 0x000fe2000bf05070 */
[----:B------:R-:W-:Y:S03]  /*4d70*/  BSSY.RECONVERGENT B2, `(.L_x_58636) ;  /* 0x00002be000027945 */ /* 0x000fe60003800200 */
[----:B------:R-:W-:-:S09]  /*4d80*/  UISETP.NE.AND.EX UP0, UPT, UR5, URZ, UPT, UP0 ;  /* 0x000000ff0500728c */ /* 0x000fd2000bf05300 */
[----:B------:R-:W-:Y:S05]  /*4d90*/  BRA.U !UP0, `(.L_x_58637) ;  /* 0x0000001508987547 */ /* 0x000fea000b800000 */
[----:B------:R-:W2:Y:S02]  /*4da0*/  LDC.64 R14, c[0x0][0x3a0] ;  /* 0x0000e800ff0e7b82 */ /* 0x000ea40000000a00 */
[----:B--2---:R-:W-:-:S06]  /*4db0*/  IMAD.WIDE.U32 R14, R157, 0x10, R14 ;  /* 0x000000109d0e7825 */ /* 0x004fcc00078e000e */
[----:B------:R-:W5:Y:S01]  /*4dc0*/  LDG.E.128 R12, desc[UR8][R14.64] ;  /* 0x000000080e0c7981 */ /* 0x000f62000c1e1d00 */
[----:B------:R-:W-:Y:S01]  /*4dd0*/  ISETP.GT.AND P1, PT, R72, RZ, PT ;  /* 0x000000ff4800720c */ /* 0x000fe20003f24270 */
[----:B------:R-:W-:-:S12]  /*4de0*/  BSSY.RECONVERGENT B3, `(.L_x_58638) ;  /* 0x0000057000037945 */ /* 0x000fd80003800200 */
[----:B01----:R-:W-:Y:S01]  /*4df0*/  @!P1 IMAD.MOV.U32 R158, RZ, RZ, R128 ;  /* 0x000000ffff9e9224 */ /* 0x003fe200078e0080 */
        /* <DEDUP_REMOVED lines=18> */
.L_x_58642:
        /* <DEDUP_REMOVED lines=13> */
.L_x_58644:
[----:B------:R-:W-:Y:S05]  /*4ff0*/  BSYNC.RECONVERGENT B5 ;  /* 0x0000000000057941 */ /* 0x000fea0003800200 */
.L_x_58643:
        /* <DEDUP_REMOVED lines=42> */
.L_x_58641:
[----:B------:R-:W-:Y:S05]  /*52a0*/  BSYNC.RECONVERGENT B4 ;  /* 0x0000000000047941 */ /* 0x000fea0003800200 */
.L_x_58640:
        /* <DEDUP_REMOVED lines=10> */
.L_x_58639:
[----:B------:R-:W-:Y:S05]  /*5350*/  BSYNC.RECONVERGENT B3 ;  /* 0x0000000000037941 */ /* 0x000fea0003800200 */
.L_x_58638:
        /* <DEDUP_REMOVED lines=20> */
.L_x_58649:
        /* <DEDUP_REMOVED lines=13> */
.L_x_58651:
[----:B------:R-:W-:Y:S05]  /*5570*/  BSYNC.RECONVERGENT B5 ;  /* 0x0000000000057941 */ /* 0x000fea0003800200 */
.L_x_58650:
        /* <DEDUP_REMOVED lines=43> */
.L_x_58648:
[----:B------:R-:W-:Y:S05]  /*5830*/  BSYNC.RECONVERGENT B4 ;  /* 0x0000000000047941 */ /* 0x000fea0003800200 */
.L_x_58647:
        /* <DEDUP_REMOVED lines=10> */
.L_x_58646:
[----:B------:R-:W-:Y:S05]  /*58e0*/  BSYNC.RECONVERGENT B3 ;  /* 0x0000000000037941 */ /* 0x000fea0003800200 */
.L_x_58645:
        /* <DEDUP_REMOVED lines=20> */
.L_x_58656:
        /* <DEDUP_REMOVED lines=13> */
.L_x_58658:
[----:B------:R-:W-:Y:S05]  /*5b00*/  BSYNC.RECONVERGENT B5 ;  /* 0x0000000000057941 */ /* 0x000fea0003800200 */
.L_x_58657:
        /* <DEDUP_REMOVED lines=43> */
.L_x_58655:
[----:B------:R-:W-:Y:S05]  /*5dc0*/  BSYNC.RECONVERGENT B4 ;  /* 0x0000000000047941 */ /* 0x000fea0003800200 */
.L_x_58654:
        /* <DEDUP_REMOVED lines=10> */
.L_x_58653:
[----:B------:R-:W-:Y:S05]  /*5e70*/  BSYNC.RECONVERGENT B3 ;  /* 0x0000000000037941 */ /* 0x000fea0003800200 */
.L_x_58652:
        /* <DEDUP_REMOVED lines=19> */
.L_x_58662:
        /* <DEDUP_REMOVED lines=13> */
.L_x_58664:
[----:B------:R-:W-:Y:S05]  /*6080*/  BSYNC.RECONVERGENT B4 ;  /* 0x0000000000047941 */ /* 0x000fea0003800200 */
.L_x_58663:
        /* <DEDUP_REMOVED lines=43> */
.L_x_58661:
[----:B------:R-:W-:Y:S05]  /*6340*/  BSYNC.RECONVERGENT B3 ;  /* 0x0000000000037941 */ /* 0x000fea0003800200 */
.L_x_58660:
        /* <DEDUP_REMOVED lines=11> */
.L_x_58637:
        /* <DEDUP_REMOVED lines=21> */
.L_x_58669:
        /* <DEDUP_REMOVED lines=13> */
.L_x_58671:
[----:B------:R-:W-:Y:S05]  /*6620*/  BSYNC.RECONVERGENT B5 ;  /* 0x0000000000057941 */ /* 0x000fea0003800200 */
.L_x_58670:
[----:B------:R-:W-:Y:S01]  /*6630*/  IMAD.WIDE.U32 R12, R136, -0x326172a9, RZ ;  /* 0xcd9e8d57880c7825 */ /* 0x000fe200078e00ff */
[----:B------:R-:W-:-:S04]  /*6640*/  LOP3.LUT R14, R126, UR7, R129, 0x96, !PT ;  /* 0x000000077e0e7c12 */ /* 0x000fc8000f8e9681 */
[----:B01----:R-:W-:Y:S01]  /*6650*/  LOP3.LUT R158, R127, UR6, R13, 0x96, !PT ;  /* 0x000000067f9e7c12 */ /* 0x003fe2000f8e960d */
        /* <DEDUP_REMOVED lines=39> */
.L_x_58668:
[----:B------:R-:W-:Y:S05]  /*68d0*/  BSYNC.RECONVERGENT B4 ;  /* 0x0000000000047941 */ /* 0x000fea0003800200 */
.L_x_58667:
        /* <DEDUP_REMOVED lines=9> */
.L_x_58666:
[----:B------:R-:W-:Y:S05]  /*6970*/  BSYNC.RECONVERGENT B3 ;  /* 0x0000000000037941 */ /* 0x000fea0003800200 */
.L_x_58665:
        /* <DEDUP_REMOVED lines=17> */
.L_x_58676:
        /* <DEDUP_REMOVED lines=13> */
.L_x_58678:
[----:B------:R-:W-:Y:S05]  /*6b60*/  BSYNC.RECONVERGENT B5 ;  /* 0x0000000000057941 */ /* 0x000fea0003800200 */
.L_x_58677:
        /* <DEDUP_REMOVED lines=43> */
.L_x_58675:
[----:B------:R-:W-:Y:S05]  /*6e20*/  BSYNC.RECONVERGENT B4 ;  /* 0x0000000000047941 */ /* 0x000fea0003800200 */
.L_x_58674:
        /* <DEDUP_REMOVED lines=9> */
.L_x_58673:
[----:B------:R-:W-:Y:S05]  /*6ec0*/  BSYNC.RECONVERGENT B3 ;  /* 0x0000000000037941 */ /* 0x000fea0003800200 */
.L_x_58672:
        /* <DEDUP_REMOVED lines=17> */
.L_x_58683:
        /* <DEDUP_REMOVED lines=13> */
.L_x_58685:
[----:B------:R-:W-:Y:S05]  /*70b0*/  BSYNC.RECONVERGENT B5 ;  /* 0x0000000000057941 */ /* 0x000fea0003800200 */
.L_x_58684:
[----:B------:R-:W-:Y:S01]  /*70c0*/  IMAD.WIDE.U32 R128, R136, -0x326172a9, RZ ;  /* 0xcd9e8d5788807825 */ /* 0x000fe200078e00ff */
[----:B------:R-:W-:-:S03]  /*70d0*/  LOP3.LUT R14, R126, UR7, R163, 0x96, !PT ;  /* 0x000000077e0e7c12 */ /* 0x000fc6000f8e96a3 */
        /* <DEDUP_REMOVED lines=41> */
.L_x_58682:
[----:B------:R-:W-:Y:S05]  /*7370*/  BSYNC.RECONVERGENT B4 ;  /* 0x0000000000047941 */ /* 0x000fea0003800200 */
.L_x_58681:
        /* <DEDUP_REMOVED lines=9> */
.L_x_58680:
[----:B------:R-:W-:Y:S05]  /*7410*/  BSYNC.RECONVERGENT B3 ;  /* 0x0000000000037941 */ /* 0x000fea0003800200 */
.L_x_58679:
        /* <DEDUP_REMOVED lines=16> */
.L_x_58688:
        /* <DEDUP_REMOVED lines=13> */
.L_x_58690:
[----:B------:R-:W-:Y:S05]  /*75f0*/  BSYNC.RECONVERGENT B4 ;  /* 0x0000000000047941 */ /* 0x000fea0003800200 */
.L_x_58689:
        /* <DEDUP_REMOVED lines=43> */
.L_x_58687:
[----:B------:R-:W-:Y:S05]  /*78b0*/  BSYNC.RECONVERGENT B3 ;  /* 0x0000000000037941 */ /* 0x000fea0003800200 */
.L_x_58686:
        /* <DEDUP_REMOVED lines=9> */
.L_x_58659:
[----:B------:R-:W-:Y:S05]  /*7950*/  BSYNC.RECONVERGENT B2 ;  /* 0x0000000000027941 */ /* 0x000fea0003800200 */
.L_x_58636:
[----:B01----:R-:W0:Y:S01]  /*7960*/  LDC.64 R158, c[0x0][0x3a8] ;  /* 0x0000ea00ff9e7b82 */ /* 0x003e220000000a00 */
[----:B------:R-:W-:Y:S01]  /*7970*/  BSSY.RECONVERGENT B2, `(.L_x_58691) ;  /* 0x0000010000027945 */ /* 0x000fe20003800200 */
[----:B------:R-:W-:Y:S02]  /*7980*/  IMAD.MOV.U32 R120, RZ, RZ, R180 ;  /* 0x000000ffff787224 */ /* 0x000fe400078e00b4 */
[----:B0-----:R-:W-:-:S05]  /*7990*/  IMAD.WIDE.U32 R158, R157, 0x10, R158 ;  /* 0x000000109d9e7825 */ /* 0x001fca00078e009e */
[----:B-----5:R0:W-:Y:S01]  /*79a0*/  STG.E.128 desc[UR8][R158.64], R12 ;  /* 0x0000000c9e007986 */ /* 0x0201e2000c101d08 */
[----:B------:R-:W-:Y:S05]  /*79b0*/  @!P0 BRA `(.L_x_58692) ;  /* 0x00000000002c8947 */ /* 0x000fea0003800000 */
[----:B0-----:R-:W0:Y:S01]  /*79c0*/  LDC.64 R158, c[0x0][0x3b0] ;  /* 0x0000ec00ff9e7b82 */ /* 0x001e220000000a00 */
[----:B------:R-:W-:Y:S02]  /*79d0*/  SHF.L.U32 R163, R115, 0x10, RZ ;  /* 0x0000001073a37819 */ /* 0x000fe400000006ff */
[----:B------:R-:W-:Y:S02]  /*79e0*/  LOP3.LUT R162, R114, 0xffff, RZ, 0xc0, !PT ;  /* 0x0000ffff72a27812 */ /* 0x000fe400078ec0ff */
[----:B------:R-:W-:Y:S02]  /*79f0*/  LOP3.LUT R163, R163, 0xff0000, RZ, 0xc0, !PT ;  /* 0x00ff0000a3a37812 */ /* 0x000fe400078ec0ff */
[----:B------:R-:W-:-:S03]  /*7a00*/  LOP3.LUT R165, R116, 0xff, RZ, 0xc0, !PT ;  /* 0x000000ff74a57812 */ /* 0x000fc600078ec0ff */
[----:B------:R-:W-:Y:S01]  /*7a10*/  IMAD R162, R162, 0x1000000, R163 ;  /* 0x01000000a2a27824 */ /* 0x000fe200078e02a3 */
[----:B------:R-:W-:-:S03]  /*7a20*/  LOP3.LUT R163, R117, 0xff, RZ, 0xc0, !PT ;  /* 0x000000ff75a37812 */ /* 0x000fc600078ec0ff */
[----:B------:R-:W-:-:S05]  /*7a30*/  IMAD R162, R165, 0x100, R162 ;  /* 0x00000100a5a27824 */ /* 0x000fca00078e02a2 */
[----:B------:R-:W-:Y:S01]  /*7a40*/  IADD3 R163, PT, PT, R162, R163, RZ ;  /* 0x000000a3a2a37210 */ /* 0x000fe20007ffe0ff */
[----:B0-----:R-:W-:-:S05]  /*7a50*/  IMAD.WIDE.U32 R158, R155, 0x4, R158 ;  /* 0x000000049b9e7825 */ /* 0x001fca00078e009e */
[----:B------:R1:W-:Y:S02]  /*7a60*/  STG.E desc[UR8][R158.64], R163 ;  /* 0x000000a39e007986 */ /* 0x0003e4000c101908 */
.L_x_58692:
[----:B------:R-:W-:Y:S05]  /*7a70*/  BSYNC.RECONVERGENT B2 ;  /* 0x0000000000027941 */ /* 0x000fea0003800200 */
.L_x_58691:
[----:B------:R-:W-:Y:S02]  /*7a80*/  VIADD R157, R157, 0x20 ;  /* 0x000000209d9d7836 */ /* 0x000fe40000000000 */
[----:B------:R-:W-:-:S07]  /*7a90*/  VIADD R155, R155, 0x20 ;  /* 0x000000209b9b7836 */ /* 0x000fce0000000000 */
.L_x_58633:
[----:B------:R-:W-:Y:S05]  /*7aa0*/  BSYNC.RECONVERGENT B1 ;  /* 0x0000000000017941 */ /* 0x000fea0003800200 */
.L_x_58632:
        /* <DEDUP_REMOVED lines=10> */
.L_x_58696:
[----:B------:R-:W-:Y:S05]  /*7b50*/  BSYNC.RECONVERGENT B2 ;  /* 0x0000000000027941 */ /* 0x000fea0003800200 */
.L_x_58695:
        /* <DEDUP_REMOVED lines=28> */
.L_x_58703:
        /* <DEDUP_REMOVED lines=13> */
.L_x_58705:
[----:B------:R-:W-:Y:S05]  /*7df0*/  BSYNC.RECONVERGENT B5 ;  /* 0x0000000000057941 */ /* 0x000fea0003800200 */
.L_x_58704:
        /* <DEDUP_REMOVED lines=42> */
.L_x_58702:
[----:B------:R-:W-:Y:S05]  /*80a0*/  BSYNC.RECONVERGENT B4 ;  /* 0x0000000000047941 */ /* 0x000fea0003800200 */
.L_x_58701:
        /* <DEDUP_REMOVED lines=10> */
.L_x_58700:
[----:B------:R-:W-:Y:S05]  /*8150*/  BSYNC.RECONVERGENT B3 ;  /* 0x0000000000037941 */ /* 0x000fea0003800200 */
.L_x_58699:
        /* <DEDUP_REMOVED lines=20> */
.L_x_58710:
        /* <DEDUP_REMOVED lines=13> */
.L_x_58712:
[----:B------:R-:W-:Y:S05]  /*8370*/  BSYNC.RECONVERGENT B5 ;  /* 0x0000000000057941 */ /* 0x000fea0003800200 */
.L_x_58711:
        /* <DEDUP_REMOVED lines=43> */
.L_x_58709:
[----:B------:R-:W-:Y:S05]  /*8630*/  BSYNC.RECONVERGENT B4 ;  /* 0x0000000000047941 */ /* 0x000fea0003800200 */
.L_x_58708:
        /* <DEDUP_REMOVED lines=10> */
.L_x_58707:
[----:B------:R-:W-:Y:S05]  /*86e0*/  BSYNC.RECONVERGENT B3 ;  /* 0x0000000000037941 */ /* 0x000fea0003800200 */
.L_x_58706:
        /* <DEDUP_REMOVED lines=20> */
.L_x_58717:
        /* <DEDUP_REMOVED lines=13> */
.L_x_58719:
[----:B------:R-:W-:Y:S05]  /*8900*/  BSYNC.RECONVERGENT B5 ;  /* 0x0000000000057941 */ /* 0x000fea0003800200 */
.L_x_58718:
        /* <DEDUP_REMOVED lines=43> */
.L_x_58716:
[----:B------:R-:W-:Y:S05]  /*8bc0*/  BSYNC.RECONVERGENT B4 ;  /* 0x0000000000047941 */ /* 0x000fea0003800200 */
.L_x_58715:
        /* <DEDUP_REMOVED lines=10> */
.L_x_58714:
[----:B------:R-:W-:Y:S05]  /*8c70*/  BSYNC.RECONVERGENT B3 ;  /* 0x0000000000037941 */ /* 0x000fea0003800200 */
.L_x_58713:
        /* <DEDUP_REMOVED lines=19> */
.L_x_58723:
        /* <DEDUP_REMOVED lines=13> */
.L_x_58725:
[----:B------:R-:W-:Y:S05]  /*8e80*/  BSYNC.RECONVERGENT B4 ;  /* 0x0000000000047941 */ /* 0x000fea0003800200 */
.L_x_58724:
        /* <DEDUP_REMOVED lines=43> */
.L_x_58722:
[----:B------:R-:W-:Y:S05]  /*9140*/  BSYNC.RECONVERGENT B3 ;  /* 0x0000000000037941 */ /* 0x000fea0003800200 */
.L_x_58721:
        /* <DEDUP_REMOVED lines=9> */
[----:B------:R-:W-:Y:S01]  /*91e0*/  PRMT R114, R120, 0x7610, R114 ;  /* 0x0000761078727816 */ /* 0x000fe20000000072 */
[----:B------:R-:W-:Y:S06]  /*91f0*/  BRA `(.L_x_58720) ;  /* 0x0000001400547947 */ /* 0x000fec0003800000 */
.L_x_58698:
        /* <DEDUP_REMOVED lines=21> */
.L_x_58730:
        /* <DEDUP_REMOVED lines=13> */
.L_x_58732:
[----:B------:R-:W-:Y:S05]  /*9420*/  BSYNC.RECONVERGENT B5 ;  /* 0x0000000000057941 */ /* 0x000fea0003800200 */
.L_x_58731:
        /* <DEDUP_REMOVED lines=42> */
.L_x_58729:
[----:B------:R-:W-:Y:S05]  /*96d0*/  BSYNC.RECONVERGENT B4 ;  /* 0x0000000000047941 */ /* 0x000fea0003800200 */
.L_x_58728:
        /* <DEDUP_REMOVED lines=9> */
.L_x_58727:
[----:B------:R-:W-:Y:S05]  /*9770*/  BSYNC.RECONVERGENT B3 ;  /* 0x0000000000037941 */ /* 0x000fea0003800200 */
.L_x_58726:
        /* <DEDUP_REMOVED lines=17> */
.L_x_58737:
        /* <DEDUP_REMOVED lines=13> */
.L_x_58739:
[----:B------:R-:W-:Y:S05]  /*9960*/  BSYNC.RECONVERGENT B5 ;  /* 0x0000000000057941 */ /* 0x000fea0003800200 */
.L_x_58738:
        /* <DEDUP_REMOVED lines=43> */
.L_x_58736:
[----:B------:R-:W-:Y:S05]  /*9c20*/  BSYNC.RECONVERGENT B4 ;  /* 0x0000000000047941 */ /* 0x000fea0003800200 */
.L_x_58735:
        /* <DEDUP_REMOVED lines=9> */
.L_x_58734:
[----:B------:R-:W-:Y:S05]  /*9cc0*/  BSYNC.RECONVERGENT B3 ;  /* 0x0000000000037941 */ /* 0x000fea0003800200 */
.L_x_58733:
        /* <DEDUP_REMOVED lines=17> */
.L_x_58744:
        /* <DEDUP_REMOVED lines=13> */
.L_x_58746:
[----:B------:R-:W-:Y:S05]  /*9eb0*/  BSYNC.RECONVERGENT B5 ;  /* 0x0000000000057941 */ /* 0x000fea0003800200 */
.L_x_58745:
        /* <DEDUP_REMOVED lines=43> */
.L_x_58743:
[----:B------:R-:W-:Y:S05]  /*a170*/  BSYNC.RECONVERGENT B4 ;  /* 0x0000000000047941 */ /* 0x000fea0003800200 */
.L_x_58742:
        /* <DEDUP_REMOVED lines=9> */
.L_x_58741:
[----:B------:R-:W-:Y:S05]  /*a210*/  BSYNC.RECONVERGENT B3 ;  /* 0x0000000000037941 */ /* 0x000fea0003800200 */
.L_x_58740:
        /* <DEDUP_REMOVED lines=16> */
.L_x_58749:
        /* <DEDUP_REMOVED lines=13> */
.L_x_58751:
[----:B------:R-:W-:Y:S05]  /*a3f0*/  BSYNC.RECONVERGENT B4 ;  /* 0x0000000000047941 */ /* 0x000fea0003800200 */
.L_x_58750:
        /* <DEDUP_REMOVED lines=43> */
.L_x_58748:
[----:B------:R-:W-:Y:S05]  /*a6b0*/  BSYNC.RECONVERGENT B3 ;  /* 0x0000000000037941 */ /* 0x000fea0003800200 */
.L_x_58747:
        /* <DEDUP_REMOVED lines=9> */
.L_x_58720:
[----:B------:R-:W-:Y:S05]  /*a750*/  BSYNC.RECONVERGENT B2 ;  /* 0x0000000000027941 */ /* 0x000fea0003800200 */
.L_x_58697:
[----:B01----:R-:W0:Y:S01]  /*a760*/  LDC.64 R158, c[0x0][0x3a8] ;  /* 0x0000ea00ff9e7b82 */ /* 0x003e220000000a00 */
[----:B------:R-:W-:Y:S01]  /*a770*/  BSSY.RECONVERGENT B2, `(.L_x_58752) ;  /* 0x0000010000027945 */ /* 0x000fe20003800200 */
[----:B------:R-:W-:Y:S01]  /*a780*/  MOV R120, R180 ;  /* 0x000000b400787202 */ /* 0x000fe20000000f00 */
[----:B0-----:R-:W-:-:S05]  /*a790*/  IMAD.WIDE.U32 R158, R157, 0x10, R158 ;  /* 0x000000109d9e7825 */ /* 0x001fca00078e009e */
[----:B-----5:R0:W-:Y:S01]  /*a7a0*/  STG.E.128 desc[UR8][R158.64], R16 ;  /* 0x000000109e007986 */ /* 0x0201e2000c101d08 */
[----:B------:R-:W-:Y:S05]  /*a7b0*/  @!P0 BRA `(.L_x_58753) ;  /* 0x00000000002c8947 */ /* 0x000fea0003800000 */
[----:B0-----:R-:W0:Y:S01]  /*a7c0*/  LDC.64 R158, c[0x0][0x3b0] ;  /* 0x0000ec00ff9e7b82 */ /* 0x001e220000000a00 */
[----:B------:R-:W-:Y:S01]  /*a7d0*/  IMAD.U32 R163, R115, 0x10000, RZ ;  /* 0x0001000073a37824 */ /* 0x000fe200078e00ff */
[----:B------:R-:W-:Y:S02]  /*a7e0*/  LOP3.LUT R162, R114, 0xffff, RZ, 0xc0, !PT ;  /* 0x0000ffff72a27812 */ /* 0x000fe400078ec0ff */
[----:B------:R-:W-:Y:S02]  /*a7f0*/  LOP3.LUT R165, R116, 0xff, RZ, 0xc0, !PT ;  /* 0x000000ff74a57812 */ /* 0x000fe400078ec0ff */
[----:B------:R-:W-:-:S05]  /*a800*/  LOP3.LUT R163, R163, 0xff0000, RZ, 0xc0, !PT ;  /* 0x00ff0000a3a37812 */ /* 0x000fca00078ec0ff */
[----:B------:R-:W-:Y:S01]  /*a810*/  IMAD R162, R162, 0x1000000, R163 ;  /* 0x01000000a2a27824 */ /* 0x000fe200078e02a3 */
[----:B------:R-:W-:-:S04]  /*a820*/  LOP3.LUT R163, R117, 0xff, RZ, 0xc0, !PT ;  /* 0x000000ff75a37812 */ /* 0x000fc800078ec0ff */
[----:B------:R-:W-:-:S05]  /*a830*/  LEA R162, R165, R162, 0x8 ;  /* 0x000000a2a5a27211 */ /* 0x000fca00078e40ff */
[----:B------:R-:W-:Y:S02]  /*a840*/  IMAD.IADD R163, R162, 0x1, R163 ;  /* 0x00000001a2a37824 */ /* 0x000fe400078e02a3 */
[----:B0-----:R-:W-:-:S05]  /*a850*/  IMAD.WIDE.U32 R158, R155, 0x4, R158 ;  /* 0x000000049b9e7825 */ /* 0x001fca00078e009e */
[----:B------:R1:W-:Y:S02]  /*a860*/  STG.E desc[UR8][R158.64], R163 ;  /* 0x000000a39e007986 */ /* 0x0003e4000c101908 */
.L_x_58753:
[----:B------:R-:W-:Y:S05]  /*a870*/  BSYNC.RECONVERGENT B2 ;  /* 0x0000000000027941 */ /* 0x000fea0003800200 */
.L_x_58752:
[----:B------:R-:W-:Y:S01]  /*a880*/  VIADD R157, R157, 0x20 ;  /* 0x000000209d9d7836 */ /* 0x000fe20000000000 */
[----:B------:R-:W-:-:S07]  /*a890*/  IADD3 R155, PT, PT, R155, 0x20, RZ ;  /* 0x000000209b9b7810 */ /* 0x000fce0007ffe0ff */
.L_x_58694:
[----:B------:R-:W-:Y:S05]  /*a8a0*/  BSYNC.RECONVERGENT B1 ;  /* 0x0000000000017941 */ /* 0x000fea0003800200 */
.L_x_58693:
        /* <DEDUP_REMOVED lines=10> */
.L_x_58757:
[----:B------:R-:W-:Y:S05]  /*a950*/  BSYNC.RECONVERGENT B2 ;  /* 0x0000000000027941 */ /* 0x000fea0003800200 */
.L_x_58756:
        /* <DEDUP_REMOVED lines=9> */
[----:B01----:R-:W-:Y:S02]  /*a9f0*/  @!P1 IMAD.MOV.U32 R158, RZ, RZ, R128 ;  /* 0x000000ffff9e9224 */ /* 0x003fe400078e0080 */
        /* <DEDUP_REMOVED lines=18> */
.L_x_58764:
        /* <DEDUP_REMOVED lines=13> */
.L_x_58766:
[----:B------:R-:W-:Y:S05]  /*abf0*/  BSYNC.RECONVERGENT B5 ;  /* 0x0000000000057941 */ /* 0x000fea0003800200 */
.L_x_58765:
        /* <DEDUP_REMOVED lines=42> */
.L_x_58763:
[----:B------:R-:W-:Y:S05]  /*aea0*/  BSYNC.RECONVERGENT B4 ;  /* 0x0000000000047941 */ /* 0x000fea0003800200 */
.L_x_58762:
        /* <DEDUP_REMOVED lines=10> */
.L_x_58761:
[----:B------:R-:W-:Y:S05]  /*af50*/  BSYNC.RECONVERGENT B3 ;  /* 0x0000000000037941 */ /* 0x000fea0003800200 */
.L_x_58760:
        /* <DEDUP_REMOVED lines=20> */
.L_x_58771:
        /* <DEDUP_REMOVED lines=13> */
.L_x_58773:
[----:B------:R-:W-:Y:S05]  /*b170*/  BSYNC.RECONVERGENT B5 ;  /* 0x0000000000057941 */ /* 0x000fea0003800200 */
.L_x_58772:
        /* <DEDUP_REMOVED lines=43> */
.L_x_58770:
[----:B------:R-:W-:Y:S05]  /*b430*/  BSYNC.RECONVERGENT B4 ;  /* 0x0000000000047941 */ /* 0x000fea0003800200 */
.L_x_58769:
        /* <DEDUP_REMOVED lines=10> */
.L_x_58768:
[----:B------:R-:W-:Y:S05]  /*b4e0*/  BSYNC.RECONVERGENT B3 ;  /* 0x0000000000037941 */ /* 0x000fea0003800200 */
.L_x_58767:
        /* <DEDUP_REMOVED lines=20> */
.L_x_58778:
        /* <DEDUP_REMOVED lines=13> */
.L_x_58780:
[----:B------:R-:W-:Y:S05]  /*b700*/  BSYNC.RECONVERGENT B5 ;  /* 0x0000000000057941 */ /* 0x000fea0003800200 */
.L_x_58779:
        /* <DEDUP_REMOVED lines=43> */
.L_x_58777:
[----:B------:R-:W-:Y:S05]  /*b9c0*/  BSYNC.RECONVERGENT B4 ;  /* 0x0000000000047941 */ /* 0x000fea0003800200 */
.L_x_58776:
        /* <DEDUP_REMOVED lines=10> */
.L_x_58775:
[----:B------:R-:W-:Y:S05]  /*ba70*/  BSYNC.RECONVERGENT B3 ;  /* 0x0000000000037941 */ /* 0x000fea0003800200 */
.L_x_58774:
        /* <DEDUP_REMOVED lines=19> */
.L_x_58784:
        /* <DEDUP_REMOVED lines=13> */
.L_x_58786:
[----:B------:R-:W-:Y:S05]  /*bc80*/  BSYNC.RECONVERGENT B4 ;  /* 0x0000000000047941 */ /* 0x000fea0003800200 */
.L_x_58785:
        /* <DEDUP_REMOVED lines=43> */
.L_x_58783:
[----:B------:R-:W-:Y:S05]  /*bf40*/  BSYNC.RECONVERGENT B3 ;  /* 0x0000000000037941 */ /* 0x000fea0003800200 */
.L_x_58782:
        /* <DEDUP_REMOVED lines=11> */
.L_x_58759:
        /* <DEDUP_REMOVED lines=21> */
.L_x_58791:
        /* <DEDUP_REMOVED lines=13> */
.L_x_58793:
[----:B------:R-:W-:Y:S05]  /*c220*/  BSYNC.RECONVERGENT B5 ;  /* 0x0000000000057941 */ /* 0x000fea0003800200 */
.L_x_58792:
        /* <DEDUP_REMOVED lines=42> */
.L_x_58790:
[----:B------:R-:W-:Y:S05]  /*c4d0*/  BSYNC.RECONVERGENT B4 ;  /* 0x0000000000047941 */ /* 0x000fea0003800200 */
.L_x_58789:
        /* <DEDUP_REMOVED lines=9> */
.L_x_58788:
[----:B------:R-:W-:Y:S05]  /*c570*/  BSYNC.RECONVERGENT B3 ;  /* 0x0000000000037941 */ /* 0x000fea0003800200 */
.L_x_58787:
        /* <DEDUP_REMOVED lines=17> */
.L_x_58798:
        /* <DEDUP_REMOVED lines=13> */
.L_x_58800:
[----:B------:R-:W-:Y:S05]  /*c760*/  BSYNC.RECONVERGENT B5 ;  /* 0x0000000000057941 */ /* 0x000fea0003800200 */
.L_x_58799:
        /* <DEDUP_REMOVED lines=43> */
.L_x_58797:
[----:B------:R-:W-:Y:S05]  /*ca20*/  BSYNC.RECONVERGENT B4 ;  /* 0x0000000000047941 */ /* 0x000fea0003800200 */
.L_x_58796:
        /* <DEDUP_REMOVED lines=9> */
.L_x_58795:
[----:B------:R-:W-:Y:S05]  /*cac0*/  BSYNC.RECONVERGENT B3 ;  /* 0x0000000000037941 */ /* 0x000fea0003800200 */
.L_x_58794:
        /* <DEDUP_REMOVED lines=17> */
.L_x_58805:
        /* <DEDUP_REMOVED lines=13> */
.L_x_58807:
[----:B------:R-:W-:Y:S05]  /*ccb0*/  BSYNC.RECONVERGENT B5 ;  /* 0x0000000000057941 */ /* 0x000fea0003800200 */
.L_x_58806:
[----:B------:R-:W-:Y:S01]  /*ccc0*/  IMAD.WIDE.U32 R128, R136, -0x326172a9, RZ ;  /* 0xcd9e8d5788807825 */ /* 0x000fe200078e00ff */
[----:B------:R-:W-:-:S03]  /*ccd0*/  LOP3.LUT R22, R126, UR7, R163, 0x96, !PT ;  /* 0x000000077e167c12 */ /* 0x000fc6000f8e96a3 */
[----:B------:R-:W-:Y:S01]  /*cce0*/  HFMA2 R120, -RZ, RZ, 0, 0 ;  /* 0x00000000ff787431 */ /* 0x000fe200000001ff */
        /* <DEDUP_REMOVED lines=40> */
.L_x_58804:
[----:B------:R-:W-:Y:S05]  /*cf70*/  BSYNC.RECONVERGENT B4 ;  /* 0x0000000000047941 */ /* 0x000fea0003800200 */
.L_x_58803:
        /* <DEDUP_REMOVED lines=9> */
.L_x_58802:
[----:B------:R-:W-:Y:S05]  /*d010*/  BSYNC.RECONVERGENT B3 ;  /* 0x0000000000037941 */ /* 0x000fea0003800200 */
.L_x_58801:
        /* <DEDUP_REMOVED lines=16> */
.L_x_58810:
        /* <DEDUP_REMOVED lines=13> */
.L_x_58812:
[----:B------:R-:W-:Y:S05]  /*d1f0*/  BSYNC.RECONVERGENT B4 ;  /* 0x0000000000047941 */ /* 0x000fea0003800200 */
.L_x_58811:
        /* <DEDUP_REMOVED lines=43> */
.L_x_58809:
[----:B------:R-:W-:Y:S05]  /*d4b0*/  BSYNC.RECONVERGENT B3 ;  /* 0x0000000000037941 */ /* 0x000fea0003800200 */
.L_x_58808:
        /* <DEDUP_REMOVED lines=9> */
.L_x_58781:
[----:B------:R-:W-:Y:S05]  /*d550*/  BSYNC.RECONVERGENT B2 ;  /* 0x0000000000027941 */ /* 0x000fea0003800200 */
.L_x_58758:
[----:B01----:R-:W0:Y:S01]  /*d560*/  LDC.64 R158, c[0x0][0x3a8] ;  /* 0x0000ea00ff9e7b82 */ /* 0x003e220000000a00 */
        /* <DEDUP_REMOVED lines=16> */
.L_x_58814:
[----:B------:R-:W-:Y:S05]  /*d670*/  BSYNC.RECONVERGENT B2 ;  /* 0x0000000000027941 */ /* 0x000fea0003800200 */
.L_x_58813:
[----:B------:R-:W-:Y:S01]  /*d680*/  IADD3 R157, PT, PT, R157, 0x20, RZ ;  /* 0x000000209d9d7810 */ /* 0x000fe20007ffe0ff */
[----:B------:R-:W-:-:S07]  /*d690*/  VIADD R155, R155, 0x20 ;  /* 0x000000209b9b7836 */ /* 0x000fce0000000000 */
.L_x_58755:
[----:B------:R-:W-:Y:S05]  /*d6a0*/  BSYNC.RECONVERGENT B1 ;  /* 0x0000000000017941 */ /* 0x000fea0003800200 */
.L_x_58754:
        /* <DEDUP_REMOVED lines=10> */
.L_x_58818:
[----:B------:R-:W-:Y:S05]  /*d750*/  BSYNC.RECONVERGENT B2 ;  /* 0x0000000000027941 */ /* 0x000fea0003800200 */
.L_x_58817:
        /* <DEDUP_REMOVED lines=28> */
.L_x_58825:
        /* <DEDUP_REMOVED lines=13> */
.L_x_58827:
[----:B------:R-:W-:Y:S05]  /*d9f0*/  BSYNC.RECONVERGENT B5 ;  /* 0x0000000000057941 */ /* 0x000fea0003800200 */
.L_x_58826:
        /* <DEDUP_REMOVED lines=42> */
.L_x_58824:
[----:B------:R-:W-:Y:S05]  /*dca0*/  BSYNC.RECONVERGENT B4 ;  /* 0x0000000000047941 */ /* 0x000fea0003800200 */
.L_x_58823:
        /* <DEDUP_REMOVED lines=10> */
.L_x_58822:
[----:B------:R-:W-:Y:S05]  /*dd50*/  BSYNC.RECONVERGENT B3 ;  /* 0x0000000000037941 */ /* 0x000fea0003800200 */
.L_x_58821:
        /* <DEDUP_REMOVED lines=20> */
.L_x_58832:
        /* <DEDUP_REMOVED lines=13> */
.L_x_58834:
[----:B------:R-:W-:Y:S05]  /*df70*/  BSYNC.RECONVERGENT B5 ;  /* 0x0000000000057941 */ /* 0x000fea0003800200 */
.L_x_58833:
        /* <DEDUP_REMOVED lines=43> */
.L_x_58831:
[----:B------:R-:W-:Y:S05]  /*e230*/  BSYNC.RECONVERGENT B4 ;  /* 0x0000000000047941 */ /* 0x000fea0003800200 */
.L_x_58830:
        /* <DEDUP_REMOVED lines=10> */
.L_x_58829:
[----:B------:R-:W-:Y:S05]  /*e2e0*/  BSYNC.RECONVERGENT B3 ;  /* 0x0000000000037941 */ /* 0x000fea0003800200 */
.L_x_58828:
        /* <DEDUP_REMOVED lines=20> */
.L_x_58839:
        /* <DEDUP_REMOVED lines=13> */
.L_x_58841:
[----:B------:R-:W-:Y:S05]  /*e500*/  BSYNC.RECONVERGENT B5 ;  /* 0x0000000000057941 */ /* 0x000fea0003800200 */
.L_x_58840:
        /* <DEDUP_REMOVED lines=43> */
.L_x_58838:
[----:B------:R-:W-:Y:S05]  /*e7c0*/  BSYNC.RECONVERGENT B4 ;  /* 0x0000000000047941 */ /* 0x000fea0003800200 */
.L_x_58837:
        /* <DEDUP_REMOVED lines=10> */
.L_x_58836:
[----:B------:R-:W-:Y:S05]  /*e870*/  BSYNC.RECONVERGENT B3 ;  /* 0x0000000000037941 */ /* 0x000fea0003800200 */
.L_x_58835:
        /* <DEDUP_REMOVED lines=19> */
.L_x_58845:
        /* <DEDUP_REMOVED lines=13> */
.L_x_58847:
[----:B------:R-:W-:Y:S05]  /*ea80*/  BSYNC.RECONVERGENT B4 ;  /* 0x0000000000047941 */ /* 0x000fea0003800200 */
.L_x_58846:
        /* <DEDUP_REMOVED lines=43> */
.L_x_58844:
[----:B------:R-:W-:Y:S05]  /*ed40*/  BSYNC.RECONVERGENT B3 ;  /* 0x0000000000037941 */ /* 0x000fea0003800200 */
.L_x_58843:
        /* <DEDUP_REMOVED lines=11> */
.L_x_58820:
        /* <DEDUP_REMOVED lines=21> */
.L_x_58852:
        /* <DEDUP_REMOVED lines=13> */
.L_x_58854:
[----:B------:R-:W-:Y:S05]  /*f020*/  BSYNC.RECONVERGENT B5 ;  /* 0x0000000000057941 */ /* 0x000fea0003800200 */
.L_x_58853:
        /* <DEDUP_REMOVED lines=42> */
.L_x_58851:
[----:B------:R-:W-:Y:S05]  /*f2d0*/  BSYNC.RECONVERGENT B4 ;  /* 0x0000000000047941 */ /* 0x000fea0003800200 */
.L_x_58850:
[----:B------:R-:W-:Y:S01]  /*f2e0*/  I2FP.F32.U32 R24, R24 ;  /* 0x0000001800187245 */ /* 0x000fe20000201000 */
[----:B------:R-:W-:Y:S02]  /*f2f0*/  IMAD.MOV.U32 R25, RZ, RZ, 0x2f800000 ;  /* 0x2f800000ff197424 */ /* 0x000fe400078e00ff */
[----:B-----5:R-:W-:Y:S02]  /*f300*/  FMUL.FTZ R27, R4, UR13 ;  /* 0x0000000d041b7c20 */ /* 0x020fe40008410000 */
[----:B------:R-:W-:Y:S02]  /*f310*/  FFMA.FTZ R24, R24, R25, 1.1641532182693481445e-10 ;  /* 0x2f00000018187423 */ /* 0x000fe40000010019 */
[----:B------:R-:W-:-:S03]  /*f320*/  FMUL.FTZ R27, R27, UR12 ;  /* 0x0000000c1b1b7c20 */ /* 0x000fc60008410000 */
[----:B------:R-:W-:-:S04]  /*f330*/  FSETP.GTU.FTZ.AND P1, PT, R24, UR10, PT ;  /* 0x0000000a18007c0b */ /* 0x000fc8000bf3c000 */
[----:B------:R-:W-:Y:S02]  /*f340*/  SEL R25, RZ, 0x1, P1 ;  /* 0x00000001ff197807 */ /* 0x000fe40000800000 */
[----:B------:R-:W-:Y:S02]  /*f350*/  FSEL R24, R27, RZ, !P1 ;  /* 0x000000ff1b187208 */ /* 0x000fe40004800000 */
[----:B------:R-:W-:-:S07]  /*f360*/  PRMT R117, R25, 0x7610, R117 ;  /* 0x0000761019757816 */ /* 0x000fce0000000075 */
.L_x_58849:
[----:B------:R-:W-:Y:S05]  /*f370*/  BSYNC.RECONVERGENT B3 ;  /* 0x0000000000037941 */ /* 0x000fea0003800200 */
.L_x_58848:
        /* <DEDUP_REMOVED lines=17> */
.L_x_58859:
        /* <DEDUP_REMOVED lines=13> */
.L_x_58861:
[----:B------:R-:W-:Y:S05]  /*f560*/  BSYNC.RECONVERGENT B5 ;  /* 0x0000000000057941 */ /* 0x000fea0003800200 */
.L_x_58860:
        /* <DEDUP_REMOVED lines=43> */
.L_x_58858:
[----:B------:R-:W-:Y:S05]  /*f820*/  BSYNC.RECONVERGENT B4 ;  /* 0x0000000000047941 */ /* 0x000fea0003800200 */
.L_x_58857:
[----:B------:R-:W-:Y:S01]  /*f830*/  I2FP.F32.U32 R25, R25 ;  /* 0x0000001900197245 */ /* 0x000fe20000201000 */
[----:B------:R-:W-:Y:S02]  /*f840*/  HFMA2 R26, -RZ, RZ, 0.1171875, 0 ;  /* 0x2f800000ff1a7431 */ /* 0x000fe400000001ff */
[----:B-----5:R-:W-:-:S03]  /*f850*/  FMUL.FTZ R120, R5, UR13 ;  /* 0x0000000d05787c20 */ /* 0x020fc60008410000 */
[----:B------:R-:W-:Y:S01]  /*f860*/  FFMA.FTZ R25, R25, R26, 1.1641532182693481445e-10 ;  /* 0x2f00000019197423 */ /* 0x000fe2000001001a */
[----:B------:R-:W-:-:S04]  /*f870*/  FMUL.FTZ R120, R120, UR12 ;  /* 0x0000000c78787c20 */ /* 0x000fc80008410000 */
[----:B------:R-:W-:-:S04]  /*f880*/  FSETP.GTU.FTZ.AND P1, PT, R25, UR10, PT ;  /* 0x0000000a19007c0b */ /* 0x000fc8000bf3c000 */
[----:B------:R-:W-:Y:S02]  /*f890*/  SEL R26, RZ, 0x1, P1 ;  /* 0x00000001ff1a7807 */ /* 0x000fe40000800000 */
[----:B------:R-:W-:Y:S02]  /*f8a0*/  FSEL R25, R120, RZ, !P1 ;  /* 0x000000ff78197208 */ /* 0x000fe40004800000 */
[----:B------:R-:W-:-:S07]  /*f8b0*/  PRMT R116, R26, 0x7610, R116 ;  /* 0x000076101a747816 */ /* 0x000fce0000000074 */
.L_x_58856:
[----:B------:R-:W-:Y:S05]  /*f8c0*/  BSYNC.RECONVERGENT B3 ;  /* 0x0000000000037941 */ /* 0x000fea0003800200 */
.L_x_58855:
        /* <DEDUP_REMOVED lines=17> */
.L_x_58866:
        /* <DEDUP_REMOVED lines=13> */
.L_x_58868:
[----:B------:R-:W-:Y:S05]  /*fab0*/  BSYNC.RECONVERGENT B5 ;  /* 0x0000000000057941 */ /* 0x000fea0003800200 */
.L_x_58867:
        /* <DEDUP_REMOVED lines=43> */
.L_x_58865:
[----:B------:R-:W-:Y:S05]  /*fd70*/  BSYNC.RECONVERGENT B4 ;  /* 0x0000000000047941 */ /* 0x000fea0003800200 */
.L_x_58864:
        /* <DEDUP_REMOVED lines=9> */
.L_x_58863:
[----:B------:R-:W-:Y:S05]  /*fe10*/  BSYNC.RECONVERGENT B3 ;  /* 0x0000000000037941 */ /* 0x000fea0003800200 */
.L_x_58862:
        /* <DEDUP_REMOVED lines=16> */
.L_x_58871:
        /* <DEDUP_REMOVED lines=13> */
.L_x_58873:
[----:B------:R-:W-:Y:S05]  /*fff0*/  BSYNC.RECONVERGENT B4 ;  /* 0x0000000000047941 */ /* 0x000fea0003800200 */
.L_x_58872:
        /* <DEDUP_REMOVED lines=43> */
.L_x_58870:
[----:B------:R-:W-:Y:S05]  /*102b0*/  BSYNC.RECONVERGENT B3 ;  /* 0x0000000000037941 */ /* 0x000fea0003800200 */
.L_x_58869:
[----:B------:R-:W-:Y:S01]  /*102c0*/  I2FP.F32.U32 R27, R27 ;  /* 0x0000001b001b7245 */ /* 0x000fe20000201000 */
[----:B------:R-:W-:Y:S02]  /*102d0*/  IMAD.MOV.U32 R120, RZ, RZ, 0x2f800000 ;  /* 0x2f800000ff787424 */ /* 0x000fe400078e00ff */
[----:B01---5:R-:W-:Y:S02]  /*102e0*/  FMUL.FTZ R158, R7, UR13 ;  /* 0x0000000d079e7c20 */ /* 0x023fe40008410000 */
[----:B------:R-:W-:Y:S02]  /*102f0*/  FFMA.FTZ R27, R27, R120, 1.1641532182693481445e-10 ;  /* 0x2f0000001b1b7423 */ /* 0x000fe40000010078 */
[----:B------:R-:W-:-:S03]  /*10300*/  FMUL.FTZ R158, R158, UR12 ;  /* 0x0000000c9e9e7c20 */ /* 0x000fc60008410000 */
[----:B------:R-:W-:-:S04]  /*10310*/  FSETP.GTU.FTZ.AND P1, PT, R27, UR10, PT ;  /* 0x0000000a1b007c0b */ /* 0x000fc8000bf3c000 */
[----:B------:R-:W-:Y:S02]  /*10320*/  SEL R120, RZ, 0x1, P1 ;  /* 0x00000001ff787807 */ /* 0x000fe40000800000 */
[----:B------:R-:W-:Y:S02]  /*10330*/  FSEL R27, R158, RZ, !P1 ;  /* 0x000000ff9e1b7208 */ /* 0x000fe40004800000 */
[----:B------:R-:W-:-:S07]  /*10340*/  PRMT R114, R120, 0x7610, R114 ;  /* 0x0000761078727816 */ /* 0x000fce0000000072 */
.L_x_58842:
[----:B------:R-:W-:Y:S05]  /*10350*/  BSYNC.RECONVERGENT B2 ;  /* 0x0000000000027941 */ /* 0x000fea0003800200 */
.L_x_58819:
        /* <DEDUP_REMOVED lines=17> */
.L_x_58875:
[----:B------:R-:W-:Y:S05]  /*10470*/  BSYNC.RECONVERGENT B2 ;  /* 0x0000000000027941 */ /* 0x000fea0003800200 */
.L_x_58874:
[----:B------:R-:W-:Y:S02]  /*10480*/  VIADD R157, R157, 0x20 ;  /* 0x000000209d9d7836 */ /* 0x000fe40000000000 */
[----:B------:R-:W-:-:S07]  /*10490*/  VIADD R155, R155, 0x20 ;  /* 0x000000209b9b7836 */ /* 0x000fce0000000000 */
.L_x_58816:
[----:B------:R-:W-:Y:S05]  /*104a0*/  BSYNC.RECONVERGENT B1 ;  /* 0x0000000000017941 */ /* 0x000fea0003800200 */
.L_x_58815:
        /* <DEDUP_REMOVED lines=10> */
.L_x_58879:
[----:B------:R-:W-:Y:S05]  /*10550*/  BSYNC.RECONVERGENT B2 ;  /* 0x0000000000027941 */ /* 0x000fea0003800200 */
.L_x_58878:
        /* <DEDUP_REMOVED lines=28> */
.L_x_58886:
        /* <DEDUP_REMOVED lines=13> */
.L_x_58888:
[----:B------:R-:W-:Y:S05]  /*107f0*/  BSYNC.RECONVERGENT B5 ;  /* 0x0000000000057941 */ /* 0x000fea0003800200 */
.L_x_58887:
        /* <DEDUP_REMOVED lines=42> */
.L_x_58885:
[----:B------:R-:W-:Y:S05]  /*10aa0*/  BSYNC.RECONVERGENT B4 ;  /* 0x0000000000047941 */ /* 0x000fea0003800200 */
.L_x_58884:
        /* <DEDUP_REMOVED lines=10> */
.L_x_58883:
[----:B------:R-:W-:Y:S05]  /*10b50*/  BSYNC.RECONVERGENT B3 ;  /* 0x0000000000037941 */ /* 0x000fea0003800200 */
.L_x_58882:
        /* <DEDUP_REMOVED lines=20> */
.L_x_58893:
        /* <DEDUP_REMOVED lines=13> */
.L_x_58895:
[----:B------:R-:W-:Y:S05]  /*10d70*/  BSYNC.RECONVERGENT B5 ;  /* 0x0000000000057941 */ /* 0x000fea0003800200 */
.L_x_58894:
        /* <DEDUP_REMOVED lines=43> */
.L_x_58892:
[----:B------:R-:W-:Y:S05]  /*11030*/  BSYNC.RECONVERGENT B4 ;  /* 0x0000000000047941 */ /* 0x000fea0003800200 */
.L_x_58891:
        /* <DEDUP_REMOVED lines=10> */
.L_x_58890:
[----:B------:R-:W-:Y:S05]  /*110e0*/  BSYNC.RECONVERGENT B3 ;  /* 0x0000000000037941 */ /* 0x000fea0003800200 */
.L_x_58889:
        /* <DEDUP_REMOVED lines=20> */
.L_x_58900:
        /* <DEDUP_REMOVED lines=13> */
.L_x_58902:
[----:B------:R-:W-:Y:S05]  /*11300*/  BSYNC.RECONVERGENT B5 ;  /* 0x0000000000057941 */ /* 0x000fea0003800200 */
.L_x_58901:
        /* <DEDUP_REMOVED lines=43> */
.L_x_58899:
[----:B------:R-:W-:Y:S05]  /*115c0*/  BSYNC.RECONVERGENT B4 ;  /* 0x0000000000047941 */ /* 0x000fea0003800200 */
.L_x_58898:
        /* <DEDUP_REMOVED lines=10> */
.L_x_58897:
[----:B------:R-:W-:Y:S05]  /*11670*/  BSYNC.RECONVERGENT B3 ;  /* 0x0000000000037941 */ /* 0x000fea0003800200 */
.L_x_58896:
        /* <DEDUP_REMOVED lines=19> */
.L_x_58906:
        /* <DEDUP_REMOVED lines=13> */
.L_x_58908:
[----:B------:R-:W-:Y:S05]  /*11880*/  BSYNC.RECONVERGENT B4 ;  /* 0x0000000000047941 */ /* 0x000fea0003800200 */
.L_x_58907:
        /* <DEDUP_REMOVED lines=43> */
.L_x_58905:
[----:B------:R-:W-:Y:S05]  /*11b40*/  BSYNC.RECONVERGENT B3 ;  /* 0x0000000000037941 */ /* 0x000fea0003800200 */
.L_x_58904:
        /* <DEDUP_REMOVED lines=11> */
.L_x_58881:
        /* <DEDUP_REMOVED lines=21> */
.L_x_58913:
        /* <DEDUP_REMOVED lines=13> */
.L_x_58915:
[----:B------:R-:W-:Y:S05]  /*11e20*/  BSYNC.RECONVERGENT B5 ;  /* 0x0000000000057941 */ /* 0x000fea0003800200 */
.L_x_58914:
        /* <DEDUP_REMOVED lines=42> */
.L_x_58912:
[----:B------:R-:W-:Y:S05]  /*120d0*/  BSYNC.RECONVERGENT B4 ;  /* 0x0000000000047941 */ /* 0x000fea0003800200 */
.L_x_58911:
        /* <DEDUP_REMOVED lines=9> */
.L_x_58910:
[----:B------:R-:W-:Y:S05]  /*12170*/  BSYNC.RECONVERGENT B3 ;  /* 0x0000000000037941 */ /* 0x000fea0003800200 */
.L_x_58909:
        /* <DEDUP_REMOVED lines=17> */
.L_x_58920:
        /* <DEDUP_REMOVED lines=13> */
.L_x_58922:
[----:B------:R-:W-:Y:S05]  /*12360*/  BSYNC.RECONVERGENT B5 ;  /* 0x0000000000057941 */ /* 0x000fea0003800200 */
.L_x_58921:
        /* <DEDUP_REMOVED lines=43> */
.L_x_58919:
[----:B------:R-:W-:Y:S05]  /*12620*/  BSYNC.RECONVERGENT B4 ;  /* 0x0000000000047941 */ /* 0x000fea0003800200 */
.L_x_58918:
        /* <DEDUP_REMOVED lines=9> */
.L_x_58917:
[----:B------:R-:W-:Y:S05]  /*126c0*/  BSYNC.RECONVERGENT B3 ;  /* 0x0000000000037941 */ /* 0x000fea0003800200 */
.L_x_58916:
        /* <DEDUP_REMOVED lines=17> */
.L_x_58927:
        /* <DEDUP_REMOVED lines=13> */
.L_x_58929:
[----:B------:R-:W-:Y:S05]  /*128b0*/  BSYNC.RECONVERGENT B5 ;  /* 0x0000000000057941 */ /* 0x000fea0003800200 */
.L_x_58928:
        /* <DEDUP_REMOVED lines=43> */
.L_x_58926:
[----:B------:R-:W-:Y:S05]  /*12b70*/  BSYNC.RECONVERGENT B4 ;  /* 0x0000000000047941 */ /* 0x000fea0003800200 */
.L_x_58925:
        /* <DEDUP_REMOVED lines=9> */
.L_x_58924:
[----:B------:R-:W-:Y:S05]  /*12c10*/  BSYNC.RECONVERGENT B3 ;  /* 0x0000000000037941 */ /* 0x000fea0003800200 */
.L_x_58923:
        /* <DEDUP_REMOVED lines=16> */
.L_x_58932:
        /* <DEDUP_REMOVED lines=13> */
.L_x_58934:
[----:B------:R-:W-:Y:S05]  /*12df0*/  BSYNC.RECONVERGENT B4 ;  /* 0x0000000000047941 */ /* 0x000fea0003800200 */
.L_x_58933:
        /* <DEDUP_REMOVED lines=43> */
.L_x_58931:
[----:B------:R-:W-:Y:S05]  /*130b0*/  BSYNC.RECONVERGENT B3 ;  /* 0x0000000000037941 */ /* 0x000fea0003800200 */
.L_x_58930:
        /* <DEDUP_REMOVED lines=9> */
.L_x_58903:
[----:B------:R-:W-:Y:S05]  /*13150*/  BSYNC.RECONVERGENT B2 ;  /* 0x0000000000027941 */ /* 0x000fea0003800200 */
.L_x_58880:
        /* <DEDUP_REMOVED lines=17> */
.L_x_58936:
[----:B------:R-:W-:Y:S05]  /*13270*/  BSYNC.RECONVERGENT B2 ;  /* 0x0000000000027941 */ /* 0x000fea0003800200 */
.L_x_58935:
[----:B------:R-:W-:Y:S01]  /*13280*/  VIADD R157, R157, 0x20 ;  /* 0x000000209d9d7836 */ /* 0x000fe20000000000 */
[----:B------:R-:W-:-:S07]  /*13290*/  IADD3 R155, PT, PT, R155, 0x20, RZ ;  /* 0x000000209b9b7810 */ /* 0x000fce0007ffe0ff */
.L_x_58877:
[----:B------:R-:W-:Y:S05]  /*132a0*/  BSYNC.RECONVERGENT B1 ;  /* 0x0000000000017941 */ /* 0x000fea0003800200 */
.L_x_58876:
        /* <DEDUP_REMOVED lines=10> */
.L_x_58940:
[----:B------:R-:W-:Y:S05]  /*13350*/  BSYNC.RECONVERGENT B2 ;  /* 0x0000000000027941 */ /* 0x000fea0003800200 */
.L_x_58939:
        /* <DEDUP_REMOVED lines=28> */
.L_x_58947:
        /* <DEDUP_REMOVED lines=13> */
.L_x_58949:
[----:B------:R-:W-:Y:S05]  /*135f0*/  BSYNC.RECONVERGENT B5 ;  /* 0x0000000000057941 */ /* 0x000fea0003800200 */
.L_x_58948:
        /* <DEDUP_REMOVED lines=42> */
.L_x_58946:
[----:B------:R-:W-:Y:S05]  /*138a0*/  BSYNC.RECONVERGENT B4 ;  /* 0x0000000000047941 */ /* 0x000fea0003800200 */
.L_x_58945:
        /* <DEDUP_REMOVED lines=10> */
.L_x_58944:
[----:B------:R-:W-:Y:S05]  /*13950*/  BSYNC.RECONVERGENT B3 ;  /* 0x0000000000037941 */ /* 0x000fea0003800200 */
.L_x_58943:
        /* <DEDUP_REMOVED lines=20> */
.L_x_58954:
        /* <DEDUP_REMOVED lines=13> */
.L_x_58956:
[----:B------:R-:W-:Y:S05]  /*13b70*/  BSYNC.RECONVERGENT B5 ;  /* 0x0000000000057941 */ /* 0x000fea0003800200 */
.L_x_58955:
        /* <DEDUP_REMOVED lines=43> */
.L_x_58953:
[----:B------:R-:W-:Y:S05]  /*13e30*/  BSYNC.RECONVERGENT B4 ;  /* 0x0000000000047941 */ /* 0x000fea0003800200 */
.L_x_58952:
        /* <DEDUP_REMOVED lines=10> */
.L_x_58951:
[----:B------:R-:W-:Y:S05]  /*13ee0*/  BSYNC.RECONVERGENT B3 ;  /* 0x0000000000037941 */ /* 0x000fea0003800200 */
.L_x_58950:
        /* <DEDUP_REMOVED lines=20> */
.L_x_58961:
        /* <DEDUP_REMOVED lines=13> */
.L_x_58963:
[----:B------:R-:W-:Y:S05]  /*14100*/  BSYNC.RECONVERGENT B5 ;  /* 0x0000000000057941 */ /* 0x000fea0003800200 */
.L_x_58962:
        /* <DEDUP_REMOVED lines=43> */
.L_x_58960:
[----:B------:R-:W-:Y:S05]  /*143c0*/  BSYNC.RECONVERGENT B4 ;  /* 0x0000000000047941 */ /* 0x000fea0003800200 */
.L_x_58959:
        /* <DEDUP_REMOVED lines=10> */
.L_x_58958:
[----:B------:R-:W-:Y:S05]  /*14470*/  BSYNC.RECONVERGENT B3 ;  /* 0x0000000000037941 */ /* 0x000fea0003800200 */
.L_x_58957:
        /* <DEDUP_REMOVED lines=19> */
.L_x_58967:
        /* <DEDUP_REMOVED lines=13> */
.L_x_58969:
[----:B------:R-:W-:Y:S05]  /*14680*/  BSYNC.RECONVERGENT B4 ;  /* 0x0000000000047941 */ /* 0x000fea0003800200 */
.L_x_58968:
        /* <DEDUP_REMOVED lines=43> */
.L_x_58966:
[----:B------:R-:W-:Y:S05]  /*14940*/  BSYNC.RECONVERGENT B3 ;  /* 0x0000000000037941 */ /* 0x000fea0003800200 */
.L_x_58965:
        /* <DEDUP_REMOVED lines=11> */
.L_x_58942:
        /* <DEDUP_REMOVED lines=21> */
.L_x_58974:
        /* <DEDUP_REMOVED lines=13> */
.L_x_58976:
[----:B------:R-:W-:Y:S05]  /*14c20*/  BSYNC.RECONVERGENT B5 ;  /* 0x0000000000057941 */ /* 0x000fea0003800200 */
.L_x_58975:
        /* <DEDUP_REMOVED lines=42> */
.L_x_58973:
[----:B------:R-:W-:Y:S05]  /*14ed0*/  BSYNC.RECONVERGENT B4 ;  /* 0x0000000000047941 */ /* 0x000fea0003800200 */
.L_x_58972:
        /* <DEDUP_REMOVED lines=9> */
.L_x_58971:
[----:B------:R-:W-:Y:S05]  /*14f70*/  BSYNC.RECONVERGENT B3 ;  /* 0x0000000000037941 */ /* 0x000fea0003800200 */
.L_x_58970:
        /* <DEDUP_REMOVED lines=17> */
.L_x_58981:
        /* <DEDUP_REMOVED lines=13> */
.L_x_58983:
[----:B------:R-:W-:Y:S05]  /*15160*/  BSYNC.RECONVERGENT B5 ;  /* 0x0000000000057941 */ /* 0x000fea0003800200 */
.L_x_58982:
        /* <DEDUP_REMOVED lines=43> */
.L_x_58980:
[----:B------:R-:W-:Y:S05]  /*15420*/  BSYNC.RECONVERGENT B4 ;  /* 0x0000000000047941 */ /* 0x000fea0003800200 */
.L_x_58979:
        /* <DEDUP_REMOVED lines=9> */
.L_x_58978:
[----:B------:R-:W-:Y:S05]  /*154c0*/  BSYNC.RECONVERGENT B3 ;  /* 0x0000000000037941 */ /* 0x000fea0003800200 */
.L_x_58977:
        /* <DEDUP_REMOVED lines=17> */
.L_x_58988:
        /* <DEDUP_REMOVED lines=13> */
.L_x_58990:
[----:B------:R-:W-:Y:S05]  /*156b0*/  BSYNC.RECONVERGENT B5 ;  /* 0x0000000000057941 */ /* 0x000fea0003800200 */
.L_x_58989:
        /* <DEDUP_REMOVED lines=43> */
.L_x_58987:
[----:B------:R-:W-:Y:S05]  /*15970*/  BSYNC.RECONVERGENT B4 ;  /* 0x0000000000047941 */ /* 0x000fea0003800200 */
.L_x_58986:
        /* <DEDUP_REMOVED lines=9> */
.L_x_58985:
[----:B------:R-:W-:Y:S05]  /*15a10*/  BSYNC.RECONVERGENT B3 ;  /* 0x0000000000037941 */ /* 0x000fea0003800200 */
.L_x_58984:
        /* <DEDUP_REMOVED lines=16> */
.L_x_58993:
        /* <DEDUP_REMOVED lines=13> */
.L_x_58995:
[----:B------:R-:W-:Y:S05]  /*15bf0*/  BSYNC.RECONVERGENT B4 ;  /* 0x0000000000047941 */ /* 0x000fea0003800200 */
.L_x_58994:
        /* <DEDUP_REMOVED lines=43> */
.L_x_58992:
[----:B------:R-:W-:Y:S05]  /*15eb0*/  BSYNC.RECONVERGENT B3 ;  /* 0x0000000000037941 */ /* 0x000fea0003800200 */
.L_x_58991:
[----:B------:R-:W-:Y:S01]  /*15ec0*/  I2FP.F32.U32 R35, R35 ;  /* 0x0000002300237245 */ /* 0x000fe20000201000 */
[----:B------:R-:W-:Y:S02]  /*15ed0*/  HFMA2 R120, -RZ, RZ, 0.1171875, 0 ;  /* 0x2f800000ff787431 */ /* 0x000fe400000001ff */
[----:B01---5:R-:W-:-:S03]  /*15ee0*/  FMUL.FTZ R158, R7, UR13 ;  /* 0x0000000d079e7c20 */ /* 0x023fc60008410000 */
[----:B------:R-:W-:Y:S01]  /*15ef0*/  FFMA.FTZ R35, R35, R120, 1.1641532182693481445e-10 ;  /* 0x2f00000023237423 */ /* 0x000fe20000010078 */
[----:B------:R-:W-:-:S04]  /*15f00*/  FMUL.FTZ R158, R158, UR12 ;  /* 0x0000000c9e9e7c20 */ /* 0x000fc80008410000 */
[----:B------:R-:W-:-:S04]  /*15f10*/  FSETP.GTU.FTZ.AND P1, PT, R35, UR10, PT ;  /* 0x0000000a23007c0b */ /* 0x000fc8000bf3c000 */
[----:B------:R-:W-:Y:S02]  /*15f20*/  SEL R120, RZ, 0x1, P1 ;  /* 0x00000001ff787807 */ /* 0x000fe40000800000 */
[----:B------:R-:W-:Y:S02]  /*15f30*/  FSEL R35, R158, RZ, !P1 ;  /* 0x000000ff9e237208 */ /* 0x000fe40004800000 */
[----:B------:R-:W-:-:S07]  /*15f40*/  PRMT R114, R120, 0x7610, R114 ;  /* 0x0000761078727816 */ /* 0x000fce0000000072 */
.L_x_58964:
[----:B------:R-:W-:Y:S05]  /*15f50*/  BSYNC.RECONVERGENT B2 ;  /* 0x0000000000027941 */ /* 0x000fea0003800200 */
.L_x_58941:
        /* <DEDUP_REMOVED lines=17> */
.L_x_58997:
[----:B------:R-:W-:Y:S05]  /*16070*/  BSYNC.RECONVERGENT B2 ;  /* 0x0000000000027941 */ /* 0x000fea0003800200 */
.L_x_58996:
[----:B------:R-:W-:Y:S01]  /*16080*/  IADD3 R157, PT, PT, R157, 0x20, RZ ;  /* 0x000000209d9d7810 */ /* 0x000fe20007ffe0ff */
[----:B------:R-:W-:-:S07]  /*16090*/  VIADD R155, R155, 0x20 ;  /* 0x000000209b9b7836 */ /* 0x000fce0000000000 */
.L_x_58938:
[----:B------:R-:W-:Y:S05]  /*160a0*/  BSYNC.RECONVERGENT B1 ;  /* 0x0000000000017941 */ /* 0x000fea0003800200 */
.L_x_58937:
        /* <DEDUP_REMOVED lines=10> */
.L_x_59001:
[----:B------:R-:W-:Y:S05]  /*16150*/  BSYNC.RECONVERGENT B2 ;  /* 0x0000000000027941 */ /* 0x000fea0003800200 */
.L_x_59000:
        /* <DEDUP_REMOVED lines=28> */
.L_x_59008:
        /* <DEDUP_REMOVED lines=13> */
.L_x_59010:
[----:B------:R-:W-:Y:S05]  /*163f0*/  BSYNC.RECONVERGENT B5 ;  /* 0x0000000000057941 */ /* 0x000fea0003800200 */
.L_x_59009:
        /* <DEDUP_REMOVED lines=42> */
.L_x_59007:
[----:B------:R-:W-:Y:S05]  /*166a0*/  BSYNC.RECONVERGENT B4 ;  /* 0x0000000000047941 */ /* 0x000fea0003800200 */
.L_x_59006:
        /* <DEDUP_REMOVED lines=10> */
.L_x_59005:
[----:B------:R-:W-:Y:S05]  /*16750*/  BSYNC.RECONVERGENT B3 ;  /* 0x0000000000037941 */ /* 0x000fea0003800200 */
.L_x_59004:
        /* <DEDUP_REMOVED lines=20> */
.L_x_59015:
        /* <DEDUP_REMOVED lines=13> */
.L_x_59017:
[----:B------:R-:W-:Y:S05]  /*16970*/  BSYNC.RECONVERGENT B5 ;  /* 0x0000000000057941 */ /* 0x000fea0003800200 */
.L_x_59016:
        /* <DEDUP_REMOVED lines=43> */
.L_x_59014:
[----:B------:R-:W-:Y:S05]  /*16c30*/  BSYNC.RECONVERGENT B4 ;  /* 0x0000000000047941 */ /* 0x000fea0003800200 */
.L_x_59013:
        /* <DEDUP_REMOVED lines=10> */
.L_x_59012:
[----:B------:R-:W-:Y:S05]  /*16ce0*/  BSYNC.RECONVERGENT B3 ;  /* 0x0000000000037941 */ /* 0x000fea0003800200 */
.L_x_59011:
        /* <DEDUP_REMOVED lines=20> */
.L_x_59022:
        /* <DEDUP_REMOVED lines=13> */
.L_x_59024:
[----:B------:R-:W-:Y:S05]  /*16f00*/  BSYNC.RECONVERGENT B5 ;  /* 0x0000000000057941 */ /* 0x000fea0003800200 */
.L_x_59023:
        /* <DEDUP_REMOVED lines=43> */
.L_x_59021:
[----:B------:R-:W-:Y:S05]  /*171c0*/  BSYNC.RECONVERGENT B4 ;  /* 0x0000000000047941 */ /* 0x000fea0003800200 */
.L_x_59020:
        /* <DEDUP_REMOVED lines=10> */
.L_x_59019:
[----:B------:R-:W-:Y:S05]  /*17270*/  BSYNC.RECONVERGENT B3 ;  /* 0x0000000000037941 */ /* 0x000fea0003800200 */
.L_x_59018:
        /* <DEDUP_REMOVED lines=19> */
.L_x_59028:
        /* <DEDUP_REMOVED lines=13> */
.L_x_59030:
[----:B------:R-:W-:Y:S05]  /*17480*/  BSYNC.RECONVERGENT B4 ;  /* 0x0000000000047941 */ /* 0x000fea0003800200 */
.L_x_59029:
        /* <DEDUP_REMOVED lines=43> */
.L_x_59027:
[----:B------:R-:W-:Y:S05]  /*17740*/  BSYNC.RECONVERGENT B3 ;  /* 0x0000000000037941 */ /* 0x000fea0003800200 */
.L_x_59026:
        /* <DEDUP_REMOVED lines=11> */
.L_x_59003:
        /* <DEDUP_REMOVED lines=21> */
.L_x_59035:
        /* <DEDUP_REMOVED lines=13> */
.L_x_59037:
[----:B------:R-:W-:Y:S05]  /*17a20*/  BSYNC.RECONVERGENT B5 ;  /* 0x0000000000057941 */ /* 0x000fea0003800200 */
.L_x_59036:
        /* <DEDUP_REMOVED lines=42> */
.L_x_59034:
[----:B------:R-:W-:Y:S05]  /*17cd0*/  BSYNC.RECONVERGENT B4 ;  /* 0x0000000000047941 */ /* 0x000fea0003800200 */
.L_x_59033:
        /* <DEDUP_REMOVED lines=9> */
.L_x_59032:
[----:B------:R-:W-:Y:S05]  /*17d70*/  BSYNC.RECONVERGENT B3 ;  /* 0x0000000000037941 */ /* 0x000fea0003800200 */
.L_x_59031:
        /* <DEDUP_REMOVED lines=17> */
.L_x_59042:
        /* <DEDUP_REMOVED lines=13> */
.L_x_59044:
[----:B------:R-:W-:Y:S05]  /*17f60*/  BSYNC.RECONVERGENT B5 ;  /* 0x0000000000057941 */ /* 0x000fea0003800200 */
.L_x_59043:
        /* <DEDUP_REMOVED lines=43> */
.L_x_59041:
[----:B------:R-:W-:Y:S05]  /*18220*/  BSYNC.RECONVERGENT B4 ;  /* 0x0000000000047941 */ /* 0x000fea0003800200 */
.L_x_59040:
        /* <DEDUP_REMOVED lines=9> */
.L_x_59039:
[----:B------:R-:W-:Y:S05]  /*182c0*/  BSYNC.RECONVERGENT B3 ;  /* 0x0000000000037941 */ /* 0x000fea0003800200 */
.L_x_59038:
        /* <DEDUP_REMOVED lines=17> */
.L_x_59049:
        /* <DEDUP_REMOVED lines=13> */
.L_x_59051:
[----:B------:R-:W-:Y:S05]  /*184b0*/  BSYNC.RECONVERGENT B5 ;  /* 0x0000000000057941 */ /* 0x000fea0003800200 */
.L_x_59050:
        /* <DEDUP_REMOVED lines=43> */
.L_x_59048:
[----:B------:R-:W-:Y:S05]  /*18770*/  BSYNC.RECONVERGENT B4 ;  /* 0x0000000000047941 */ /* 0x000fea0003800200 */
.L_x_59047:
        /* <DEDUP_REMOVED lines=9> */
.L_x_59046:
[----:B------:R-:W-:Y:S05]  /*18810*/  BSYNC.RECONVERGENT B3 ;  /* 0x0000000000037941 */ /* 0x000fea0003800200 */
.L_x_59045:
        /* <DEDUP_REMOVED lines=16> */
.L_x_59054:
        /* <DEDUP_REMOVED lines=13> */
.L_x_59056:
[----:B------:R-:W-:Y:S05]  /*189f0*/  BSYNC.RECONVERGENT B4 ;  /* 0x0000000000047941 */ /* 0x000fea0003800200 */
.L_x_59055:
        /* <DEDUP_REMOVED lines=43> */
.L_x_59053:
[----:B------:R-:W-:Y:S05]  /*18cb0*/  BSYNC.RECONVERGENT B3 ;  /* 0x0000000000037941 */ /* 0x000fea0003800200 */
.L_x_59052:
        /* <DEDUP_REMOVED lines=9> */
.L_x_59025:
[----:B------:R-:W-:Y:S05]  /*18d50*/  BSYNC.RECONVERGENT B2 ;  /* 0x0000000000027941 */ /* 0x000fea0003800200 */
.L_x_59002:
        /* <DEDUP_REMOVED lines=17> */
.L_x_59058:
[----:B------:R-:W-:Y:S05]  /*18e70*/  BSYNC.RECONVERGENT B2 ;  /* 0x0000000000027941 */ /* 0x000fea0003800200 */
.L_x_59057:
[----:B------:R-:W-:Y:S02]  /*18e80*/  VIADD R157, R157, 0x20 ;  /* 0x000000209d9d7836 */ /* 0x000fe40000000000 */
[----:B------:R-:W-:-:S07]  /*18e90*/  VIADD R155, R155, 0x20 ;  /* 0x000000209b9b7836 */ /* 0x000fce0000000000 */
.L_x_58999:
[----:B------:R-:W-:Y:S05]  /*18ea0*/  BSYNC.RECONVERGENT B1 ;  /* 0x0000000000017941 */ /* 0x000fea0003800200 */
.L_x_58998:
        /* <DEDUP_REMOVED lines=10> */
.L_x_59062:
[----:B------:R-:W-:Y:S05]  /*18f50*/  BSYNC.RECONVERGENT B2 ;  /* 0x0000000000027941 */ /* 0x000fea0003800200 */
.L_x_59061:
        /* <DEDUP_REMOVED lines=28> */
.L_x_59069:
        /* <DEDUP_REMOVED lines=13> */
.L_x_59071:
[----:B------:R-:W-:Y:S05]  /*191f0*/  BSYNC.RECONVERGENT B5 ;  /* 0x0000000000057941 */ /* 0x000fea0003800200 */
.L_x_59070:
        /* <DEDUP_REMOVED lines=42> */
.L_x_59068:
[----:B------:R-:W-:Y:S05]  /*194a0*/  BSYNC.RECONVERGENT B4 ;  /* 0x0000000000047941 */ /* 0x000fea0003800200 */
.L_x_59067:
        /* <DEDUP_REMOVED lines=10> */
.L_x_59066:
[----:B------:R-:W-:Y:S05]  /*19550*/  BSYNC.RECONVERGENT B3 ;  /* 0x0000000000037941 */ /* 0x000fea0003800200 */
.L_x_59065:
        /* <DEDUP_REMOVED lines=20> */
.L_x_59076:
        /* <DEDUP_REMOVED lines=13> */
.L_x_59078:
[----:B------:R-:W-:Y:S05]  /*19770*/  BSYNC.RECONVERGENT B5 ;  /* 0x0000000000057941 */ /* 0x000fea0003800200 */
.L_x_59077:
        /* <DEDUP_REMOVED lines=43> */
.L_x_59075:
[----:B------:R-:W-:Y:S05]  /*19a30*/  BSYNC.RECONVERGENT B4 ;  /* 0x0000000000047941 */ /* 0x000fea0003800200 */
.L_x_59074:
        /* <DEDUP_REMOVED lines=10> */
.L_x_59073:
[----:B------:R-:W-:Y:S05]  /*19ae0*/  BSYNC.RECONVERGENT B3 ;  /* 0x0000000000037941 */ /* 0x000fea0003800200 */
.L_x_59072:
        /* <DEDUP_REMOVED lines=20> */
.L_x_59083:
        /* <DEDUP_REMOVED lines=13> */
.L_x_59085:
[----:B------:R-:W-:Y:S05]  /*19d00*/  BSYNC.RECONVERGENT B5 ;  /* 0x0000000000057941 */ /* 0x000fea0003800200 */
.L_x_59084:
        /* <DEDUP_REMOVED lines=43> */
.L_x_59082:
[----:B------:R-:W-:Y:S05]  /*19fc0*/  BSYNC.RECONVERGENT B4 ;  /* 0x0000000000047941 */ /* 0x000fea0003800200 */
.L_x_59081:
        /* <DEDUP_REMOVED lines=10> */
.L_x_59080:
[----:B------:R-:W-:Y:S05]  /*1a070*/  BSYNC.RECONVERGENT B3 ;  /* 0x0000000000037941 */ /* 0x000fea0003800200 */
.L_x_59079:
        /* <DEDUP_REMOVED lines=19> */
.L_x_59089:
        /* <DEDUP_REMOVED lines=13> */
.L_x_59091:
[----:B------:R-:W-:Y:S05]  /*1a280*/  BSYNC.RECONVERGENT B4 ;  /* 0x0000000000047941 */ /* 0x000fea0003800200 */
.L_x_59090:
        /* <DEDUP_REMOVED lines=43> */
.L_x_59088:
[----:B------:R-:W-:Y:S05]  /*1a540*/  BSYNC.RECONVERGENT B3 ;  /* 0x0000000000037941 */ /* 0x000fea0003800200 */
.L_x_59087:
        /* <DEDUP_REMOVED lines=11> */
.L_x_59064:
        /* <DEDUP_REMOVED lines=21> */
.L_x_59096:
        /* <DEDUP_REMOVED lines=13> */
.L_x_59098:
[----:B------:R-:W-:Y:S05]  /*1a820*/  BSYNC.RECONVERGENT B5 ;  /* 0x0000000000057941 */ /* 0x000fea0003800200 */
.L_x_59097:
        /* <DEDUP_REMOVED lines=42> */
.L_x_59095:
[----:B------:R-:W-:Y:S05]  /*1aad0*/  BSYNC.RECONVERGENT B4 ;  /* 0x0000000000047941 */ /* 0x000fea0003800200 */
.L_x_59094:
        /* <DEDUP_REMOVED lines=9> */
.L_x_59093:
[----:B------:R-:W-:Y:S05]  /*1ab70*/  BSYNC.RECONVERGENT B3 ;  /* 0x0000000000037941 */ /* 0x000fea0003800200 */
.L_x_59092:
        /* <DEDUP_REMOVED lines=17> */
.L_x_59103:
        /* <DEDUP_REMOVED lines=13> */
.L_x_59105:
[----:B------:R-:W-:Y:S05]  /*1ad60*/  BSYNC.RECONVERGENT B5 ;  /* 0x0000000000057941 */ /* 0x000fea0003800200 */
.L_x_59104:
        /* <DEDUP_REMOVED lines=43> */
.L_x_59102:
[----:B------:R-:W-:Y:S05]  /*1b020*/  BSYNC.RECONVERGENT B4 ;  /* 0x0000000000047941 */ /* 0x000fea0003800200 */
.L_x_59101:
        /* <DEDUP_REMOVED lines=9> */
.L_x_59100:
[----:B------:R-:W-:Y:S05]  /*1b0c0*/  BSYNC.RECONVERGENT B3 ;  /* 0x0000000000037941 */ /* 0x000fea0003800200 */
.L_x_59099:
        /* <DEDUP_REMOVED lines=17> */
.L_x_59110:
        /* <DEDUP_REMOVED lines=13> */
.L_x_59112:
[----:B------:R-:W-:Y:S05]  /*1b2b0*/  BSYNC.RECONVERGENT B5 ;  /* 0x0000000000057941 */ /* 0x000fea0003800200 */
.L_x_59111:
        /* <DEDUP_REMOVED lines=43> */
.L_x_59109:
[----:B------:R-:W-:Y:S05]  /*1b570*/  BSYNC.RECONVERGENT B4 ;  /* 0x0000000000047941 */ /* 0x000fea0003800200 */
.L_x_59108:
        /* <DEDUP_REMOVED lines=9> */
.L_x_59107:
[----:B------:R-:W-:Y:S05]  /*1b610*/  BSYNC.RECONVERGENT B3 ;  /* 0x0000000000037941 */ /* 0x000fea0003800200 */
.L_x_59106:
        /* <DEDUP_REMOVED lines=16> */
.L_x_59115:
        /* <DEDUP_REMOVED lines=13> */
.L_x_59117:
[----:B------:R-:W-:Y:S05]  /*1b7f0*/  BSYNC.RECONVERGENT B4 ;  /* 0x0000000000047941 */ /* 0x000fea0003800200 */
.L_x_59116:
        /* <DEDUP_REMOVED lines=43> */
.L_x_59114:
[----:B------:R-:W-:Y:S05]  /*1bab0*/  BSYNC.RECONVERGENT B3 ;  /* 0x0000000000037941 */ /* 0x000fea0003800200 */
.L_x_59113:
        /* <DEDUP_REMOVED lines=9> */
.L_x_59086:
[----:B------:R-:W-:Y:S05]  /*1bb50*/  BSYNC.RECONVERGENT B2 ;  /* 0x0000000000027941 */ /* 0x000fea0003800200 */
.L_x_59063:
        /* <DEDUP_REMOVED lines=12> */
[----:B------:R-:W-:-:S04]  /*1bc20*/  LOP3.LUT R163, R117, 0xff, RZ, 0xc0, !PT ;  /* 0x000000ff75a37812 */ /* 0x000fc800078ec0ff */
[----:B------:R-:W-:-:S05]  /*1bc30*/  LEA R162, R165, R162, 0x8 ;  /* 0x000000a2a5a27211 */ /* 0x000fca00078e40ff */
[----:B------:R-:W-:Y:S02]  /*1bc40*/  IMAD.IADD R163, R162, 0x1, R163 ;  /* 0x00000001a2a37824 */ /* 0x000fe400078e02a3 */
[----:B0-----:R-:W-:-:S05]  /*1bc50*/  IMAD.WIDE.U32 R158, R155, 0x4, R158 ;  /* 0x000000049b9e7825 */ /* 0x001fca00078e009e */
[----:B------:R1:W-:Y:S02]  /*1bc60*/  STG.E desc[UR8][R158.64], R163 ;  /* 0x000000a39e007986 */ /* 0x0003e4000c101908 */
.L_x_59119:
[----:B------:R-:W-:Y:S05]  /*1bc70*/  BSYNC.RECONVERGENT B2 ;  /* 0x0000000000027941 */ /* 0x000fea0003800200 */
.L_x_59118:
[----:B------:R-:W-:Y:S01]  /*1bc80*/  IADD3 R157, PT, PT, R157, 0x20, RZ ;  /* 0x000000209d9d7810 */ /* 0x000fe20007ffe0ff */
[----:B------:R-:W-:-:S07]  /*1bc90*/  VIADD R155, R155, 0x20 ;  /* 0x000000209b9b7836 */ /* 0x000fce0000000000 */
.L_x_59060:
[----:B------:R-:W-:Y:S05]  /*1bca0*/  BSYNC.RECONVERGENT B1 ;  /* 0x0000000000017941 */ /* 0x000fea0003800200 */
.L_x_59059:
        /* <DEDUP_REMOVED lines=10> */
.L_x_59123:
[----:B------:R-:W-:Y:S05]  /*1bd50*/  BSYNC.RECONVERGENT B2 ;  /* 0x0000000000027941 */ /* 0x000fea0003800200 */
.L_x_59122:
        /* <DEDUP_REMOVED lines=28> */
.L_x_59130:
        /* <DEDUP_REMOVED lines=13> */
.L_x_59132:
[----:B------:R-:W-:Y:S05]  /*1bff0*/  BSYNC.RECONVERGENT B5 ;  /* 0x0000000000057941 */ /* 0x000fea0003800200 */
.L_x_59131:
        /* <DEDUP_REMOVED lines=42> */
.L_x_59129:
[----:B------:R-:W-:Y:S05]  /*1c2a0*/  BSYNC.RECONVERGENT B4 ;  /* 0x0000000000047941 */ /* 0x000fea0003800200 */
.L_x_59128:
        /* <DEDUP_REMOVED lines=10> */
.L_x_59127:
[----:B------:R-:W-:Y:S05]  /*1c350*/  BSYNC.RECONVERGENT B3 ;  /* 0x0000000000037941 */ /* 0x000fea0003800200 */
.L_x_59126:
        /* <DEDUP_REMOVED lines=20> */
.L_x_59137:
        /* <DEDUP_REMOVED lines=13> */
.L_x_59139:
[----:B------:R-:W-:Y:S05]  /*1c570*/  BSYNC.RECONVERGENT B5 ;  /* 0x0000000000057941 */ /* 0x000fea0003800200 */
.L_x_59138:
        /* <DEDUP_REMOVED lines=43> */
.L_x_59136:
[----:B------:R-:W-:Y:S05]  /*1c830*/  BSYNC.RECONVERGENT B4 ;  /* 0x0000000000047941 */ /* 0x000fea0003800200 */
.L_x_59135:
        /* <DEDUP_REMOVED lines=10> */
.L_x_59134:
[----:B------:R-:W-:Y:S05]  /*1c8e0*/  BSYNC.RECONVERGENT B3 ;  /* 0x0000000000037941 */ /* 0x000fea0003800200 */
.L_x_59133:
        /* <DEDUP_REMOVED lines=20> */
.L_x_59144:
        /* <DEDUP_REMOVED lines=13> */
.L_x_59146:
[----:B------:R-:W-:Y:S05]  /*1cb00*/  BSYNC.RECONVERGENT B5 ;  /* 0x0000000000057941 */ /* 0x000fea0003800200 */
.L_x_59145:
        /* <DEDUP_REMOVED lines=43> */
.L_x_59143:
[----:B------:R-:W-:Y:S05]  /*1cdc0*/  BSYNC.RECONVERGENT B4 ;  /* 0x0000000000047941 */ /* 0x000fea0003800200 */
.L_x_59142:
        /* <DEDUP_REMOVED lines=10> */
.L_x_59141:
[----:B------:R-:W-:Y:S05]  /*1ce70*/  BSYNC.RECONVERGENT B3 ;  /* 0x0000000000037941 */ /* 0x000fea0003800200 */
.L_x_59140:
        /* <DEDUP_REMOVED lines=19> */
.L_x_59150:
        /* <DEDUP_REMOVED lines=13> */
.L_x_59152:
[----:B------:R-:W-:Y:S05]  /*1d080*/  BSYNC.RECONVERGENT B4 ;  /* 0x0000000000047941 */ /* 0x000fea0003800200 */
.L_x_59151:
        /* <DEDUP_REMOVED lines=43> */
.L_x_59149:
[----:B------:R-:W-:Y:S05]  /*1d340*/  BSYNC.RECONVERGENT B3 ;  /* 0x0000000000037941 */ /* 0x000fea0003800200 */
.L_x_59148:
        /* <DEDUP_REMOVED lines=11> */
.L_x_59125:
        /* <DEDUP_REMOVED lines=21> */
.L_x_59157:
        /* <DEDUP_REMOVED lines=13> */
.L_x_59159:
[----:B------:R-:W-:Y:S05]  /*1d620*/  BSYNC.RECONVERGENT B5 ;  /* 0x0000000000057941 */ /* 0x000fea0003800200 */
.L_x_59158:
        /* <DEDUP_REMOVED lines=42> */
.L_x_59156:
[----:B------:R-:W-:Y:S05]  /*1d8d0*/  BSYNC.RECONVERGENT B4 ;  /* 0x0000000000047941 */ /* 0x000fea0003800200 */
.L_x_59155:
        /* <DEDUP_REMOVED lines=9> */
.L_x_59154:
[----:B------:R-:W-:Y:S05]  /*1d970*/  BSYNC.RECONVERGENT B3 ;  /* 0x0000000000037941 */ /* 0x000fea0003800200 */
.L_x_59153:
        /* <DEDUP_REMOVED lines=17> */
.L_x_59164:
        /* <DEDUP_REMOVED lines=13> */
.L_x_59166:
[----:B------:R-:W-:Y:S05]  /*1db60*/  BSYNC.RECONVERGENT B5 ;  /* 0x0000000000057941 */ /* 0x000fea0003800200 */
.L_x_59165:
        /* <DEDUP_REMOVED lines=43> */
.L_x_59163:
[----:B------:R-:W-:Y:S05]  /*1de20*/  BSYNC.RECONVERGENT B4 ;  /* 0x0000000000047941 */ /* 0x000fea0003800200 */
.L_x_59162:
        /* <DEDUP_REMOVED lines=9> */
.L_x_59161:
[----:B------:R-:W-:Y:S05]  /*1dec0*/  BSYNC.RECONVERGENT B3 ;  /* 0x0000000000037941 */ /* 0x000fea0003800200 */
.L_x_59160:
        /* <DEDUP_REMOVED lines=17> */
.L_x_59171:
        /* <DEDUP_REMOVED lines=13> */
.L_x_59173:
[----:B------:R-:W-:Y:S05]  /*1e0b0*/  BSYNC.RECONVERGENT B5 ;  /* 0x0000000000057941 */ /* 0x000fea0003800200 */
.L_x_59172:
        /* <DEDUP_REMOVED lines=43> */
.L_x_59170:
[----:B------:R-:W-:Y:S05]  /*1e370*/  BSYNC.RECONVERGENT B4 ;  /* 0x0000000000047941 */ /* 0x000fea0003800200 */
.L_x_59169:
        /* <DEDUP_REMOVED lines=9> */
.L_x_59168:
[----:B------:R-:W-:Y:S05]  /*1e410*/  BSYNC.RECONVERGENT B3 ;  /* 0x0000000000037941 */ /* 0x000fea0003800200 */
.L_x_59167:
        /* <DEDUP_REMOVED lines=16> */
.L_x_59176:
        /* <DEDUP_REMOVED lines=13> */
.L_x_59178:
[----:B------:R-:W-:Y:S05]  /*1e5f0*/  BSYNC.RECONVERGENT B4 ;  /* 0x0000000000047941 */ /* 0x000fea0003800200 */
.L_x_59177:
        /* <DEDUP_REMOVED lines=43> */
.L_x_59175:
[----:B------:R-:W-:Y:S05]  /*1e8b0*/  BSYNC.RECONVERGENT B3 ;  /* 0x0000000000037941 */ /* 0x000fea0003800200 */
.L_x_59174:
        /* <DEDUP_REMOVED lines=9> */
.L_x_59147:
[----:B------:R-:W-:Y:S05]  /*1e950*/  BSYNC.RECONVERGENT B2 ;  /* 0x0000000000027941 */ /* 0x000fea0003800200 */
.L_x_59124:
        /* <DEDUP_REMOVED lines=13> */
[----:B------:R-:W-:-:S05]  /*1ea30*/  IMAD R162, R165, 0x100, R162 ;  /* 0x00000100a5a27824 */ /* 0x000fca00078e02a2 */
[----:B------:R-:W-:Y:S01]  /*1ea40*/  IADD3 R163, PT, PT, R162, R163, RZ ;  /* 0x000000a3a2a37210 */ /* 0x000fe20007ffe0ff */
[----:B0-----:R-:W-:-:S05]  /*1ea50*/  IMAD.WIDE.U32 R158, R155, 0x4, R158 ;  /* 0x000000049b9e7825 */ /* 0x001fca00078e009e */
[----:B------:R1:W-:Y:S02]  /*1ea60*/  STG.E desc[UR8][R158.64], R163 ;  /* 0x000000a39e007986 */ /* 0x0003e4000c101908 */
.L_x_59180:
[----:B------:R-:W-:Y:S05]  /*1ea70*/  BSYNC.RECONVERGENT B2 ;  /* 0x0000000000027941 */ /* 0x000fea0003800200 */
.L_x_59179:
[----:B------:R-:W-:Y:S01]  /*1ea80*/  VIADD R157, R157, 0x20 ;  /* 0x000000209d9d7836 */ /* 0x000fe20000000000 */
[----:B------:R-:W-:-:S07]  /*1ea90*/  IADD3 R155, PT, PT, R155, 0x20, RZ ;  /* 0x000000209b9b7810 */ /* 0x000fce0007ffe0ff */
.L_x_59121:
[----:B------:R-:W-:Y:S05]  /*1eaa0*/  BSYNC.RECONVERGENT B1 ;  /* 0x0000000000017941 */ /* 0x000fea0003800200 */
.L_x_59120:
        /* <DEDUP_REMOVED lines=10> */
.L_x_59184:
[----:B------:R-:W-:Y:S05]  /*1eb50*/  BSYNC.RECONVERGENT B2 ;  /* 0x0000000000027941 */ /* 0x000fea0003800200 */
.L_x_59183:
        /* <DEDUP_REMOVED lines=28> */
.L_x_59191:
        /* <DEDUP_REMOVED lines=13> */
.L_x_59193:
[----:B------:R-:W-:Y:S05]  /*1edf0*/  BSYNC.RECONVERGENT B5 ;  /* 0x0000000000057941 */ /* 0x000fea0003800200 */
.L_x_59192:
        /* <DEDUP_REMOVED lines=42> */
.L_x_59190:
[----:B------:R-:W-:Y:S05]  /*1f0a0*/  BSYNC.RECONVERGENT B4 ;  /* 0x0000000000047941 */ /* 0x000fea0003800200 */
.L_x_59189:
        /* <DEDUP_REMOVED lines=10> */
.L_x_59188:
[----:B------:R-:W-:Y:S05]  /*1f150*/  BSYNC.RECONVERGENT B3 ;  /* 0x0000000000037941 */ /* 0x000fea0003800200 */
.L_x_59187:
        /* <DEDUP_REMOVED lines=20> */
.L_x_59198:
        /* <DEDUP_REMOVED lines=13> */
.L_x_59200:
[----:B------:R-:W-:Y:S05]  /*1f370*/  BSYNC.RECONVERGENT B5 ;  /* 0x0000000000057941 */ /* 0x000fea0003800200 */
.L_x_59199:
        /* <DEDUP_REMOVED lines=43> */
.L_x_59197:
[----:B------:R-:W-:Y:S05]  /*1f630*/  BSYNC.RECONVERGENT B4 ;  /* 0x0000000000047941 */ /* 0x000fea0003800200 */
.L_x_59196:
        /* <DEDUP_REMOVED lines=10> */
.L_x_59195:
[----:B------:R-:W-:Y:S05]  /*1f6e0*/  BSYNC.RECONVERGENT B3 ;  /* 0x0000000000037941 */ /* 0x000fea0003800200 */
.L_x_59194:
        /* <DEDUP_REMOVED lines=20> */
.L_x_59205:
        /* <DEDUP_REMOVED lines=13> */
.L_x_59207:
[----:B------:R-:W-:Y:S05]  /*1f900*/  BSYNC.RECONVERGENT B5 ;  /* 0x0000000000057941 */ /* 0x000fea0003800200 */
.L_x_59206:
        /* <DEDUP_REMOVED lines=43> */
.L_x_59204:
[----:B------:R-:W-:Y:S05]  /*1fbc0*/  BSYNC.RECONVERGENT B4 ;  /* 0x0000000000047941 */ /* 0x000fea0003800200 */
.L_x_59203:
        /* <DEDUP_REMOVED lines=10> */
.L_x_59202:
[----:B------:R-:W-:Y:S05]  /*1fc70*/  BSYNC.RECONVERGENT B3 ;  /* 0x0000000000037941 */ /* 0x000fea0003800200 */
.L_x_59201:
        /* <DEDUP_REMOVED lines=19> */
.L_x_59211:
        /* <DEDUP_REMOVED lines=13> */
.L_x_59213:
[----:B------:R-:W-:Y:S05]  /*1fe80*/  BSYNC.RECONVERGENT B4 ;  /* 0x0000000000047941 */ /* 0x000fea0003800200 */
.L_x_59212:
        /* <DEDUP_REMOVED lines=43> */
.L_x_59210:
[----:B------:R-:W-:Y:S05]  /*20140*/  BSYNC.RECONVERGENT B3 ;  /* 0x0000000000037941 */ /* 0x000fea0003800200 */
.L_x_59209:
        /* <DEDUP_REMOVED lines=11> */
.L_x_59186:
        /* <DEDUP_REMOVED lines=21> */
.L_x_59218:
        /* <DEDUP_REMOVED lines=13> */
.L_x_59220:
[----:B------:R-:W-:Y:S05]  /*20420*/  BSYNC.RECONVERGENT B5 ;  /* 0x0000000000057941 */ /* 0x000fea0003800200 */
.L_x_59219:
        /* <DEDUP_REMOVED lines=42> */
.L_x_59217:
[----:B------:R-:W-:Y:S05]  /*206d0*/  BSYNC.RECONVERGENT B4 ;  /* 0x0000000000047941 */ /* 0x000fea0003800200 */
.L_x_59216:
        /* <DEDUP_REMOVED lines=9> */
.L_x_59215:
[----:B------:R-:W-:Y:S05]  /*20770*/  BSYNC.RECONVERGENT B3 ;  /* 0x0000000000037941 */ /* 0x000fea0003800200 */
.L_x_59214:
        /* <DEDUP_REMOVED lines=17> */
.L_x_59225:
        /* <DEDUP_REMOVED lines=13> */
.L_x_59227:
[----:B------:R-:W-:Y:S05]  /*20960*/  BSYNC.RECONVERGENT B5 ;  /* 0x0000000000057941 */ /* 0x000fea0003800200 */
.L_x_59226:
        /* <DEDUP_REMOVED lines=43> */
.L_x_59224:
[----:B------:R-:W-:Y:S05]  /*20c20*/  BSYNC.RECONVERGENT B4 ;  /* 0x0000000000047941 */ /* 0x000fea0003800200 */
.L_x_59223:
        /* <DEDUP_REMOVED lines=9> */
.L_x_59222:
[----:B------:R-:W-:Y:S05]  /*20cc0*/  BSYNC.RECONVERGENT B3 ;  /* 0x0000000000037941 */ /* 0x000fea0003800200 */
.L_x_59221:
        /* <DEDUP_REMOVED lines=17> */
.L_x_59232:
        /* <DEDUP_REMOVED lines=13> */
.L_x_59234:
[----:B------:R-:W-:Y:S05]  /*20eb0*/  BSYNC.RECONVERGENT B5 ;  /* 0x0000000000057941 */ /* 0x000fea0003800200 */
.L_x_59233:
        /* <DEDUP_REMOVED lines=43> */
.L_x_59231:
[----:B------:R-:W-:Y:S05]  /*21170*/  BSYNC.RECONVERGENT B4 ;  /* 0x0000000000047941 */ /* 0x000fea0003800200 */
.L_x_59230:
        /* <DEDUP_REMOVED lines=9> */
.L_x_59229:
[----:B------:R-:W-:Y:S05]  /*21210*/  BSYNC.RECONVERGENT B3 ;  /* 0x0000000000037941 */ /* 0x000fea0003800200 */
.L_x_59228:
        /* <DEDUP_REMOVED lines=16> */
.L_x_59237:
        /* <DEDUP_REMOVED lines=13> */
.L_x_59239:
[----:B------:R-:W-:Y:S05]  /*213f0*/  BSYNC.RECONVERGENT B4 ;  /* 0x0000000000047941 */ /* 0x000fea0003800200 */
.L_x_59238:
        /* <DEDUP_REMOVED lines=43> */
.L_x_59236:
[----:B------:R-:W-:Y:S05]  /*216b0*/  BSYNC.RECONVERGENT B3 ;  /* 0x0000000000037941 */ /* 0x000fea0003800200 */
.L_x_59235:
        /* <DEDUP_REMOVED lines=9> */
.L_x_59208:
[----:B------:R-:W-:Y:S05]  /*21750*/  BSYNC.RECONVERGENT B2 ;  /* 0x0000000000027941 */ /* 0x000fea0003800200 */
.L_x_59185:
        /* <DEDUP_REMOVED lines=17> */
.L_x_59241:
[----:B------:R-:W-:Y:S05]  /*21870*/  BSYNC.RECONVERGENT B2 ;  /* 0x0000000000027941 */ /* 0x000fea0003800200 */
.L_x_59240:
[----:B------:R-:W-:Y:S01]  /*21880*/  IADD3 R157, PT, PT, R157, 0x20, RZ ;  /* 0x000000209d9d7810 */ /* 0x000fe20007ffe0ff */
[----:B------:R-:W-:-:S07]  /*21890*/  VIADD R155, R155, 0x20 ;  /* 0x000000209b9b7836 */ /* 0x000fce0000000000 */
.L_x_59182:
[----:B------:R-:W-:Y:S05]  /*218a0*/  BSYNC.RECONVERGENT B1 ;  /* 0x0000000000017941 */ /* 0x000fea0003800200 */
.L_x_59181:
        /* <DEDUP_REMOVED lines=10> */
.L_x_59245:
[----:B------:R-:W-:Y:S05]  /*21950*/  BSYNC.RECONVERGENT B2 ;  /* 0x0000000000027941 */ /* 0x000fea0003800200 */
.L_x_59244:
        /* <DEDUP_REMOVED lines=28> */
.L_x_59252:
        /* <DEDUP_REMOVED lines=13> */
.L_x_59254:
[----:B------:R-:W-:Y:S05]  /*21bf0*/  BSYNC.RECONVERGENT B5 ;  /* 0x0000000000057941 */ /* 0x000fea0003800200 */
.L_x_59253:
        /* <DEDUP_REMOVED lines=42> */
.L_x_59251:
[----:B------:R-:W-:Y:S05]  /*21ea0*/  BSYNC.RECONVERGENT B4 ;  /* 0x0000000000047941 */ /* 0x000fea0003800200 */
.L_x_59250:
        /* <DEDUP_REMOVED lines=10> */
.L_x_59249:
[----:B------:R-:W-:Y:S05]  /*21f50*/  BSYNC.RECONVERGENT B3 ;  /* 0x0000000000037941 */ /* 0x000fea0003800200 */
.L_x_59248:
        /* <DEDUP_REMOVED lines=20> */
.L_x_59259:
        /* <DEDUP_REMOVED lines=13> */
.L_x_59261:
[----:B------:R-:W-:Y:S05]  /*22170*/  BSYNC.RECONVERGENT B5 ;  /* 0x0000000000057941 */ /* 0x000fea0003800200 */
.L_x_59260:
        /* <DEDUP_REMOVED lines=43> */
.L_x_59258:
[----:B------:R-:W-:Y:S05]  /*22430*/  BSYNC.RECONVERGENT B4 ;  /* 0x0000000000047941 */ /* 0x000fea0003800200 */
.L_x_59257:
        /* <DEDUP_REMOVED lines=10> */
.L_x_59256:
[----:B------:R-:W-:Y:S05]  /*224e0*/  BSYNC.RECONVERGENT B3 ;  /* 0x0000000000037941 */ /* 0x000fea0003800200 */
.L_x_59255:
        /* <DEDUP_REMOVED lines=20> */
.L_x_59266:
        /* <DEDUP_REMOVED lines=13> */
.L_x_59268:
[----:B------:R-:W-:Y:S05]  /*22700*/  BSYNC.RECONVERGENT B5 ;  /* 0x0000000000057941 */ /* 0x000fea0003800200 */
.L_x_59267:
        /* <DEDUP_REMOVED lines=43> */
.L_x_59265:
[----:B------:R-:W-:Y:S05]  /*229c0*/  BSYNC.RECONVERGENT B4 ;  /* 0x0000000000047941 */ /* 0x000fea0003800200 */
.L_x_59264:
        /* <DEDUP_REMOVED lines=10> */
.L_x_59263:
[----:B------:R-:W-:Y:S05]  /*22a70*/  BSYNC.RECONVERGENT B3 ;  /* 0x0000000000037941 */ /* 0x000fea0003800200 */
.L_x_59262:
        /* <DEDUP_REMOVED lines=19> */
.L_x_59272:
        /* <DEDUP_REMOVED lines=13> */
.L_x_59274:
[----:B------:R-:W-:Y:S05]  /*22c80*/  BSYNC.RECONVERGENT B4 ;  /* 0x0000000000047941 */ /* 0x000fea0003800200 */
.L_x_59273:
        /* <DEDUP_REMOVED lines=43> */
.L_x_59271:
[----:B------:R-:W-:Y:S05]  /*22f40*/  BSYNC.RECONVERGENT B3 ;  /* 0x0000000000037941 */ /* 0x000fea0003800200 */
.L_x_59270:
        /* <DEDUP_REMOVED lines=11> */
.L_x_59247:
        /* <DEDUP_REMOVED lines=21> */
.L_x_59279:
        /* <DEDUP_REMOVED lines=13> */
.L_x_59281:
[----:B------:R-:W-:Y:S05]  /*23220*/  BSYNC.RECONVERGENT B5 ;  /* 0x0000000000057941 */ /* 0x000fea0003800200 */
.L_x_59280:
        /* <DEDUP_REMOVED lines=42> */
.L_x_59278:
[----:B------:R-:W-:Y:S05]  /*234d0*/  BSYNC.RECONVERGENT B4 ;  /* 0x0000000000047941 */ /* 0x000fea0003800200 */
.L_x_59277:
        /* <DEDUP_REMOVED lines=9> */
.L_x_59276:
[----:B------:R-:W-:Y:S05]  /*23570*/  BSYNC.RECONVERGENT B3 ;  /* 0x0000000000037941 */ /* 0x000fea0003800200 */
.L_x_59275:
        /* <DEDUP_REMOVED lines=17> */
.L_x_59286:
        /* <DEDUP_REMOVED lines=13> */
.L_x_59288:
[----:B------:R-:W-:Y:S05]  /*23760*/  BSYNC.RECONVERGENT B5 ;  /* 0x0000000000057941 */ /* 0x000fea0003800200 */
.L_x_59287:
        /* <DEDUP_REMOVED lines=43> */
.L_x_59285:
[----:B------:R-:W-:Y:S05]  /*23a20*/  BSYNC.RECONVERGENT B4 ;  /* 0x0000000000047941 */ /* 0x000fea0003800200 */
.L_x_59284:
        /* <DEDUP_REMOVED lines=9> */
.L_x_59283:
[----:B------:R-:W-:Y:S05]  /*23ac0*/  BSYNC.RECONVERGENT B3 ;  /* 0x0000000000037941 */ /* 0x000fea0003800200 */
.L_x_59282:
        /* <DEDUP_REMOVED lines=17> */
.L_x_59293:
        /* <DEDUP_REMOVED lines=13> */
.L_x_59295:
[----:B------:R-:W-:Y:S05]  /*23cb0*/  BSYNC.RECONVERGENT B5 ;  /* 0x0000000000057941 */ /* 0x000fea0003800200 */
.L_x_59294:
        /* <DEDUP_REMOVED lines=43> */
.L_x_59292:
[----:B------:R-:W-:Y:S05]  /*23f70*/  BSYNC.RECONVERGENT B4 ;  /* 0x0000000000047941 */ /* 0x000fea0003800200 */
.L_x_59291:
        /* <DEDUP_REMOVED lines=9> */
.L_x_59290:
[----:B------:R-:W-:Y:S05]  /*24010*/  BSYNC.RECONVERGENT B3 ;  /* 0x0000000000037941 */ /* 0x000fea0003800200 */
.L_x_59289:
        /* <DEDUP_REMOVED lines=16> */
.L_x_59298:
        /* <DEDUP_REMOVED lines=13> */
.L_x_59300:
[----:B------:R-:W-:Y:S05]  /*241f0*/  BSYNC.RECONVERGENT B4 ;  /* 0x0000000000047941 */ /* 0x000fea0003800200 */
.L_x_59299:
        /* <DEDUP_REMOVED lines=43> */
.L_x_59297:
[----:B------:R-:W-:Y:S05]  /*244b0*/  BSYNC.RECONVERGENT B3 ;  /* 0x0000000000037941 */ /* 0x000fea0003800200 */
.L_x_59296:
        /* <DEDUP_REMOVED lines=9> */
.L_x_59269:
[----:B------:R-:W-:Y:S05]  /*24550*/  BSYNC.RECONVERGENT B2 ;  /* 0x0000000000027941 */ /* 0x000fea0003800200 */
.L_x_59246:
        /* <DEDUP_REMOVED lines=17> */
.L_x_59302:
[----:B------:R-:W-:Y:S05]  /*24670*/  BSYNC.RECONVERGENT B2 ;  /* 0x0000000000027941 */ /* 0x000fea0003800200 */
.L_x_59301:
[----:B------:R-:W-:Y:S01]  /*24680*/  VIADD R157, R157, 0x20 ;  /* 0x000000209d9d7836 */ /* 0x000fe20000000000 */
[----:B------:R-:W-:-:S07]  /*24690*/  IADD3 R155, PT, PT, R155, 0x20, RZ ;  /* 0x000000209b9b7810 */ /* 0x000fce0007ffe0ff */
.L_x_59243:
[----:B------:R-:W-:Y:S05]  /*246a0*/  BSYNC.RECONVERGENT B1 ;  /* 0x0000000000017941 */ /* 0x000fea0003800200 */
.L_x_59242:
        /* <DEDUP_REMOVED lines=10> */
.L_x_59306:
[----:B------:R-:W-:Y:S05]  /*24750*/  BSYNC.RECONVERGENT B2 ;  /* 0x0000000000027941 */ /* 0x000fea0003800200 */
.L_x_59305:
        /* <DEDUP_REMOVED lines=28> */
.L_x_59313:
        /* <DEDUP_REMOVED lines=13> */
.L_x_59315:
[----:B------:R-:W-:Y:S05]  /*249f0*/  BSYNC.RECONVERGENT B5 ;  /* 0x0000000000057941 */ /* 0x000fea0003800200 */
.L_x_59314:
        /* <DEDUP_REMOVED lines=42> */
.L_x_59312:
[----:B------:R-:W-:Y:S05]  /*24ca0*/  BSYNC.RECONVERGENT B4 ;  /* 0x0000000000047941 */ /* 0x000fea0003800200 */
.L_x_59311:
        /* <DEDUP_REMOVED lines=10> */
.L_x_59310:
[----:B------:R-:W-:Y:S05]  /*24d50*/  BSYNC.RECONVERGENT B3 ;  /* 0x0000000000037941 */ /* 0x000fea0003800200 */
.L_x_59309:
        /* <DEDUP_REMOVED lines=20> */
.L_x_59320:
        /* <DEDUP_REMOVED lines=13> */
.L_x_59322:
[----:B------:R-:W-:Y:S05]  /*24f70*/  BSYNC.RECONVERGENT B5 ;  /* 0x0000000000057941 */ /* 0x000fea0003800200 */
.L_x_59321:
        /* <DEDUP_REMOVED lines=43> */
.L_x_59319:
[----:B------:R-:W-:Y:S05]  /*25230*/  BSYNC.RECONVERGENT B4 ;  /* 0x0000000000047941 */ /* 0x000fea0003800200 */
.L_x_59318:
        /* <DEDUP_REMOVED lines=10> */
.L_x_59317:
[----:B------:R-:W-:Y:S05]  /*252e0*/  BSYNC.RECONVERGENT B3 ;  /* 0x0000000000037941 */ /* 0x000fea0003800200 */
.L_x_59316:
        /* <DEDUP_REMOVED lines=20> */
.L_x_59327:
        /* <DEDUP_REMOVED lines=13> */
.L_x_59329:
[----:B------:R-:W-:Y:S05]  /*25500*/  BSYNC.RECONVERGENT B5 ;  /* 0x0000000000057941 */ /* 0x000fea0003800200 */
.L_x_59328:
        /* <DEDUP_REMOVED lines=43> */
.L_x_59326:
[----:B------:R-:W-:Y:S05]  /*257c0*/  BSYNC.RECONVERGENT B4 ;  /* 0x0000000000047941 */ /* 0x000fea0003800200 */
.L_x_59325:
        /* <DEDUP_REMOVED lines=10> */
.L_x_59324:
[----:B------:R-:W-:Y:S05]  /*25870*/  BSYNC.RECONVERGENT B3 ;  /* 0x0000000000037941 */ /* 0x000fea0003800200 */
.L_x_59323:
        /* <DEDUP_REMOVED lines=19> */
.L_x_59333:
        /* <DEDUP_REMOVED lines=13> */
.L_x_59335:
[----:B------:R-:W-:Y:S05]  /*25a80*/  BSYNC.RECONVERGENT B4 ;  /* 0x0000000000047941 */ /* 0x000fea0003800200 */
.L_x_59334:
        /* <DEDUP_REMOVED lines=43> */
.L_x_59332:
[----:B------:R-:W-:Y:S05]  /*25d40*/  BSYNC.RECONVERGENT B3 ;  /* 0x0000000000037941 */ /* 0x000fea0003800200 */
.L_x_59331:
        /* <DEDUP_REMOVED lines=11> */
.L_x_59308:
        /* <DEDUP_REMOVED lines=21> */
.L_x_59340:
        /* <DEDUP_REMOVED lines=13> */
.L_x_59342:
[----:B------:R-:W-:Y:S05]  /*26020*/  BSYNC.RECONVERGENT B5 ;  /* 0x0000000000057941 */ /* 0x000fea0003800200 */
.L_x_59341:
        /* <DEDUP_REMOVED lines=42> */
.L_x_59339:
[----:B------:R-:W-:Y:S05]  /*262d0*/  BSYNC.RECONVERGENT B4 ;  /* 0x0000000000047941 */ /* 0x000fea0003800200 */
.L_x_59338:
        /* <DEDUP_REMOVED lines=9> */
.L_x_59337:
[----:B------:R-:W-:Y:S05]  /*26370*/  BSYNC.RECONVERGENT B3 ;  /* 0x0000000000037941 */ /* 0x000fea0003800200 */
.L_x_59336:
        /* <DEDUP_REMOVED lines=17> */
.L_x_59347:
        /* <DEDUP_REMOVED lines=13> */
.L_x_59349:
[----:B------:R-:W-:Y:S05]  /*26560*/  BSYNC.RECONVERGENT B5 ;  /* 0x0000000000057941 */ /* 0x000fea0003800200 */
.L_x_59348:
        /* <DEDUP_REMOVED lines=43> */
.L_x_59346:
[----:B------:R-:W-:Y:S05]  /*26820*/  BSYNC.RECONVERGENT B4 ;  /* 0x0000000000047941 */ /* 0x000fea0003800200 */
.L_x_59345:
        /* <DEDUP_REMOVED lines=9> */
.L_x_59344:
[----:B------:R-:W-:Y:S05]  /*268c0*/  BSYNC.RECONVERGENT B3 ;  /* 0x0000000000037941 */ /* 0x000fea0003800200 */
.L_x_59343:
        /* <DEDUP_REMOVED lines=17> */
.L_x_59354:
        /* <DEDUP_REMOVED lines=13> */
.L_x_59356:
[----:B------:R-:W-:Y:S05]  /*26ab0*/  BSYNC.RECONVERGENT B5 ;  /* 0x0000000000057941 */ /* 0x000fea0003800200 */
.L_x_59355:
        /* <DEDUP_REMOVED lines=43> */
.L_x_59353:
[----:B------:R-:W-:Y:S05]  /*26d70*/  BSYNC.RECONVERGENT B4 ;  /* 0x0000000000047941 */ /* 0x000fea0003800200 */
.L_x_59352:
        /* <DEDUP_REMOVED lines=9> */
.L_x_59351:
[----:B------:R-:W-:Y:S05]  /*26e10*/  BSYNC.RECONVERGENT B3 ;  /* 0x0000000000037941 */ /* 0x000fea0003800200 */
.L_x_59350:
        /* <DEDUP_REMOVED lines=16> */
.L_x_59359:
        /* <DEDUP_REMOVED lines=13> */
.L_x_59361:
[----:B------:R-:W-:Y:S05]  /*26ff0*/  BSYNC.RECONVERGENT B4 ;  /* 0x0000000000047941 */ /* 0x000fea0003800200 */
.L_x_59360:
        /* <DEDUP_REMOVED lines=43> */
.L_x_59358:
[----:B------:R-:W-:Y:S05]  /*272b0*/  BSYNC.RECONVERGENT B3 ;  /* 0x0000000000037941 */ /* 0x000fea0003800200 */
.L_x_59357:
        /* <DEDUP_REMOVED lines=9> */
.L_x_59330:
[----:B------:R-:W-:Y:S05]  /*27350*/  BSYNC.RECONVERGENT B2 ;  /* 0x0000000000027941 */ /* 0x000fea0003800200 */
.L_x_59307:
        /* <DEDUP_REMOVED lines=17> */
.L_x_59363:
[----:B------:R-:W-:Y:S05]  /*27470*/  BSYNC.RECONVERGENT B2 ;  /* 0x0000000000027941 */ /* 0x000fea0003800200 */
.L_x_59362:
[----:B------:R-:W-:Y:S01]  /*27480*/  IADD3 R157, PT, PT, R157, 0x20, RZ ;  /* 0x000000209d9d7810 */ /* 0x000fe20007ffe0ff */
[----:B------:R-:W-:-:S07]  /*27490*/  VIADD R155, R155, 0x20 ;  /* 0x000000209b9b7836 */ /* 0x000fce0000000000 */
.L_x_59304:
[----:B------:R-:W-:Y:S05]  /*274a0*/  BSYNC.RECONVERGENT B1 ;  /* 0x0000000000017941 */ /* 0x000fea0003800200 */
.L_x_59303:
        /* <DEDUP_REMOVED lines=10> */
.L_x_59367:
[----:B------:R-:W-:Y:S05]  /*27550*/  BSYNC.RECONVERGENT B2 ;  /* 0x0000000000027941 */ /* 0x000fea0003800200 */
.L_x_59366:
        /* <DEDUP_REMOVED lines=28> */
.L_x_59374:
        /* <DEDUP_REMOVED lines=13> */
.L_x_59376:
[----:B------:R-:W-:Y:S05]  /*277f0*/  BSYNC.RECONVERGENT B5 ;  /* 0x0000000000057941 */ /* 0x000fea0003800200 */
.L_x_59375:
        /* <DEDUP_REMOVED lines=42> */
.L_x_59373:
[----:B------:R-:W-:Y:S05]  /*27aa0*/  BSYNC.RECONVERGENT B4 ;  /* 0x0000000000047941 */ /* 0x000fea0003800200 */
.L_x_59372:
        /* <DEDUP_REMOVED lines=10> */
.L_x_59371:
[----:B------:R-:W-:Y:S05]  /*27b50*/  BSYNC.RECONVERGENT B3 ;  /* 0x0000000000037941 */ /* 0x000fea0003800200 */
.L_x_59370:
        /* <DEDUP_REMOVED lines=20> */
.L_x_59381:
        /* <DEDUP_REMOVED lines=13> */
.L_x_59383:
[----:B------:R-:W-:Y:S05]  /*27d70*/  BSYNC.RECONVERGENT B5 ;  /* 0x0000000000057941 */ /* 0x000fea0003800200 */
.L_x_59382:
        /* <DEDUP_REMOVED lines=43> */
.L_x_59380:
[----:B------:R-:W-:Y:S05]  /*28030*/  BSYNC.RECONVERGENT B4 ;  /* 0x0000000000047941 */ /* 0x000fea0003800200 */
.L_x_59379:
        /* <DEDUP_REMOVED lines=10> */
.L_x_59378:
[----:B------:R-:W-:Y:S05]  /*280e0*/  BSYNC.RECONVERGENT B3 ;  /* 0x0000000000037941 */ /* 0x000fea0003800200 */
.L_x_59377:
        /* <DEDUP_REMOVED lines=20> */
.L_x_59388:
        /* <DEDUP_REMOVED lines=13> */
.L_x_59390:
[----:B------:R-:W-:Y:S05]  /*28300*/  BSYNC.RECONVERGENT B5 ;  /* 0x0000000000057941 */ /* 0x000fea0003800200 */
.L_x_59389:
        /* <DEDUP_REMOVED lines=43> */
.L_x_59387:
[----:B------:R-:W-:Y:S05]  /*285c0*/  BSYNC.RECONVERGENT B4 ;  /* 0x0000000000047941 */ /* 0x000fea0003800200 */
.L_x_59386:
        /* <DEDUP_REMOVED lines=10> */
.L_x_59385:
[----:B------:R-:W-:Y:S05]  /*28670*/  BSYNC.RECONVERGENT B3 ;  /* 0x0000000000037941 */ /* 0x000fea0003800200 */
.L_x_59384:
        /* <DEDUP_REMOVED lines=19> */
.L_x_59394:
        /* <DEDUP_REMOVED lines=13> */
.L_x_59396:
[----:B------:R-:W-:Y:S05]  /*28880*/  BSYNC.RECONVERGENT B4 ;  /* 0x0000000000047941 */ /* 0x000fea0003800200 */
.L_x_59395:
        /* <DEDUP_REMOVED lines=43> */
.L_x_59393:
[----:B------:R-:W-:Y:S05]  /*28b40*/  BSYNC.RECONVERGENT B3 ;  /* 0x0000000000037941 */ /* 0x000fea0003800200 */
.L_x_59392:
        /* <DEDUP_REMOVED lines=11> */
.L_x_59369:
        /* <DEDUP_REMOVED lines=21> */
.L_x_59401:
        /* <DEDUP_REMOVED lines=13> */
.L_x_59403:
[----:B------:R-:W-:Y:S05]  /*28e20*/  BSYNC.RECONVERGENT B5 ;  /* 0x0000000000057941 */ /* 0x000fea0003800200 */
.L_x_59402:
        /* <DEDUP_REMOVED lines=42> */
.L_x_59400:
[----:B------:R-:W-:Y:S05]  /*290d0*/  BSYNC.RECONVERGENT B4 ;  /* 0x0000000000047941 */ /* 0x000fea0003800200 */
.L_x_59399:
        /* <DEDUP_REMOVED lines=9> */
.L_x_59398:
[----:B------:R-:W-:Y:S05]  /*29170*/  BSYNC.RECONVERGENT B3 ;  /* 0x0000000000037941 */ /* 0x000fea0003800200 */
.L_x_59397:
        /* <DEDUP_REMOVED lines=17> */
.L_x_59408:
        /* <DEDUP_REMOVED lines=13> */
.L_x_59410:
[----:B------:R-:W-:Y:S05]  /*29360*/  BSYNC.RECONVERGENT B5 ;  /* 0x0000000000057941 */ /* 0x000fea0003800200 */
.L_x_59409:
        /* <DEDUP_REMOVED lines=43> */
.L_x_59407:
[----:B------:R-:W-:Y:S05]  /*29620*/  BSYNC.RECONVERGENT B4 ;  /* 0x0000000000047941 */ /* 0x000fea0003800200 */
.L_x_59406:
        /* <DEDUP_REMOVED lines=9> */
.L_x_59405:
[----:B------:R-:W-:Y:S05]  /*296c0*/  BSYNC.RECONVERGENT B3 ;  /* 0x0000000000037941 */ /* 0x000fea0003800200 */
.L_x_59404:
        /* <DEDUP_REMOVED lines=17> */
.L_x_59415:
        /* <DEDUP_REMOVED lines=13> */
.L_x_59417:
[----:B------:R-:W-:Y:S05]  /*298b0*/  BSYNC.RECONVERGENT B5 ;  /* 0x0000000000057941 */ /* 0x000fea0003800200 */
.L_x_59416:
        /* <DEDUP_REMOVED lines=43> */
.L_x_59414:
[----:B------:R-:W-:Y:S05]  /*29b70*/  BSYNC.RECONVERGENT B4 ;  /* 0x0000000000047941 */ /* 0x000fea0003800200 */
.L_x_59413:
        /* <DEDUP_REMOVED lines=9> */
.L_x_59412:
[----:B------:R-:W-:Y:S05]  /*29c10*/  BSYNC.RECONVERGENT B3 ;  /* 0x0000000000037941 */ /* 0x000fea0003800200 */
.L_x_59411:
        /* <DEDUP_REMOVED lines=16> */
.L_x_59420:
        /* <DEDUP_REMOVED lines=13> */
.L_x_59422:
[----:B------:R-:W-:Y:S05]  /*29df0*/  BSYNC.RECONVERGENT B4 ;  /* 0x0000000000047941 */ /* 0x000fea0003800200 */
.L_x_59421:
        /* <DEDUP_REMOVED lines=43> */
.L_x_59419:
[----:B------:R-:W-:Y:S05]  /*2a0b0*/  BSYNC.RECONVERGENT B3 ;  /* 0x0000000000037941 */ /* 0x000fea0003800200 */
.L_x_59418:
        /* <DEDUP_REMOVED lines=9> */
.L_x_59391:
[----:B------:R-:W-:Y:S05]  /*2a150*/  BSYNC.RECONVERGENT B2 ;  /* 0x0000000000027941 */ /* 0x000fea0003800200 */
.L_x_59368:
        /* <DEDUP_REMOVED lines=17> */
.L_x_59424:
[----:B------:R-:W-:Y:S05]  /*2a270*/  BSYNC.RECONVERGENT B2 ;  /* 0x0000000000027941 */ /* 0x000fea0003800200 */
.L_x_59423:
[----:B------:R-:W-:Y:S01]  /*2a280*/  VIADD R157, R157, 0x20 ;  /* 0x000000209d9d7836 */ /* 0x000fe20000000000 */
[----:B------:R-:W-:-:S07]  /*2a290*/  IADD3 R155, PT, PT, R155, 0x20, RZ ;  /* 0x000000209b9b7810 */ /* 0x000fce0007ffe0ff */
.L_x_59365:
[----:B------:R-:W-:Y:S05]  /*2a2a0*/  BSYNC.RECONVERGENT B1 ;  /* 0x0000000000017941 */ /* 0x000fea0003800200 */
.L_x_59364:
        /* <DEDUP_REMOVED lines=10> */
.L_x_59428:
[----:B------:R-:W-:Y:S05]  /*2a350*/  BSYNC.RECONVERGENT B2 ;  /* 0x0000000000027941 */ /* 0x000fea0003800200 */
.L_x_59427:
        /* <DEDUP_REMOVED lines=28> */
.L_x_59435:
        /* <DEDUP_REMOVED lines=13> */
.L_x_59437:
[----:B------:R-:W-:Y:S05]  /*2a5f0*/  BSYNC.RECONVERGENT B5 ;  /* 0x0000000000057941 */ /* 0x000fea0003800200 */
.L_x_59436:
        /* <DEDUP_REMOVED lines=42> */
.L_x_59434:
[----:B------:R-:W-:Y:S05]  /*2a8a0*/  BSYNC.RECONVERGENT B4 ;  /* 0x0000000000047941 */ /* 0x000fea0003800200 */
.L_x_59433:
        /* <DEDUP_REMOVED lines=10> */
.L_x_59432:
[----:B------:R-:W-:Y:S05]  /*2a950*/  BSYNC.RECONVERGENT B3 ;  /* 0x0000000000037941 */ /* 0x000fea0003800200 */
.L_x_59431:
        /* <DEDUP_REMOVED lines=20> */
.L_x_59442:
        /* <DEDUP_REMOVED lines=13> */
.L_x_59444:
[----:B------:R-:W-:Y:S05]  /*2ab70*/  BSYNC.RECONVERGENT B5 ;  /* 0x0000000000057941 */ /* 0x000fea0003800200 */
.L_x_59443:
        /* <DEDUP_REMOVED lines=43> */
.L_x_59441:
[----:B------:R-:W-:Y:S05]  /*2ae30*/  BSYNC.RECONVERGENT B4 ;  /* 0x0000000000047941 */ /* 0x000fea0003800200 */
.L_x_59440:
        /* <DEDUP_REMOVED lines=10> */
.L_x_59439:
[----:B------:R-:W-:Y:S05]  /*2aee0*/  BSYNC.RECONVERGENT B3 ;  /* 0x0000000000037941 */ /* 0x000fea0003800200 */
.L_x_59438:
        /* <DEDUP_REMOVED lines=20> */
.L_x_59449:
        /* <DEDUP_REMOVED lines=13> */
.L_x_59451:
[----:B------:R-:W-:Y:S05]  /*2b100*/  BSYNC.RECONVERGENT B5 ;  /* 0x0000000000057941 */ /* 0x000fea0003800200 */
.L_x_59450:
        /* <DEDUP_REMOVED lines=43> */
.L_x_59448:
[----:B------:R-:W-:Y:S05]  /*2b3c0*/  BSYNC.RECONVERGENT B4 ;  /* 0x0000000000047941 */ /* 0x000fea0003800200 */
.L_x_59447:
        /* <DEDUP_REMOVED lines=10> */
.L_x_59446:
[----:B------:R-:W-:Y:S05]  /*2b470*/  BSYNC.RECONVERGENT B3 ;  /* 0x0000000000037941 */ /* 0x000fea0003800200 */
.L_x_59445:
        /* <DEDUP_REMOVED lines=19> */
.L_x_59455:
        /* <DEDUP_REMOVED lines=13> */
.L_x_59457:
[----:B------:R-:W-:Y:S05]  /*2b680*/  BSYNC.RECONVERGENT B4 ;  /* 0x0000000000047941 */ /* 0x000fea0003800200 */
.L_x_59456:
        /* <DEDUP_REMOVED lines=43> */
.L_x_59454:
[----:B------:R-:W-:Y:S05]  /*2b940*/  BSYNC.RECONVERGENT B3 ;  /* 0x0000000000037941 */ /* 0x000fea0003800200 */
.L_x_59453:
        /* <DEDUP_REMOVED lines=11> */
.L_x_59430:
        /* <DEDUP_REMOVED lines=21> */
.L_x_59462:
        /* <DEDUP_REMOVED lines=13> */
.L_x_59464:
[----:B------:R-:W-:Y:S05]  /*2bc20*/  BSYNC.RECONVERGENT B5 ;  /* 0x0000000000057941 */ /* 0x000fea0003800200 */
.L_x_59463:
        /* <DEDUP_REMOVED lines=42> */
.L_x_59461:
[----:B------:R-:W-:Y:S05]  /*2bed0*/  BSYNC.RECONVERGENT B4 ;  /* 0x0000000000047941 */ /* 0x000fea0003800200 */
.L_x_59460:
        /* <DEDUP_REMOVED lines=9> */
.L_x_59459:
[----:B------:R-:W-:Y:S05]  /*2bf70*/  BSYNC.RECONVERGENT B3 ;  /* 0x0000000000037941 */ /* 0x000fea0003800200 */
.L_x_59458:
        /* <DEDUP_REMOVED lines=17> */
.L_x_59469:
        /* <DEDUP_REMOVED lines=13> */
.L_x_59471:
[----:B------:R-:W-:Y:S05]  /*2c160*/  BSYNC.RECONVERGENT B5 ;  /* 0x0000000000057941 */ /* 0x000fea0003800200 */
.L_x_59470:
        /* <DEDUP_REMOVED lines=43> */
.L_x_59468:
[----:B------:R-:W-:Y:S05]  /*2c420*/  BSYNC.RECONVERGENT B4 ;  /* 0x0000000000047941 */ /* 0x000fea0003800200 */
.L_x_59467:
        /* <DEDUP_REMOVED lines=9> */
.L_x_59466:
[----:B------:R-:W-:Y:S05]  /*2c4c0*/  BSYNC.RECONVERGENT B3 ;  /* 0x0000000000037941 */ /* 0x000fea0003800200 */
.L_x_59465:
        /* <DEDUP_REMOVED lines=17> */
.L_x_59476:
        /* <DEDUP_REMOVED lines=13> */
.L_x_59478:
[----:B------:R-:W-:Y:S05]  /*2c6b0*/  BSYNC.RECONVERGENT B5 ;  /* 0x0000000000057941 */ /* 0x000fea0003800200 */
.L_x_59477:
        /* <DEDUP_REMOVED lines=43> */
.L_x_59475:
[----:B------:R-:W-:Y:S05]  /*2c970*/  BSYNC.RECONVERGENT B4 ;  /* 0x0000000000047941 */ /* 0x000fea0003800200 */
.L_x_59474:
        /* <DEDUP_REMOVED lines=9> */
.L_x_59473:
[----:B------:R-:W-:Y:S05]  /*2ca10*/  BSYNC.RECONVERGENT B3 ;  /* 0x0000000000037941 */ /* 0x000fea0003800200 */
.L_x_59472:
        /* <DEDUP_REMOVED lines=16> */
.L_x_59481:
        /* <DEDUP_REMOVED lines=13> */
.L_x_59483:
[----:B------:R-:W-:Y:S05]  /*2cbf0*/  BSYNC.RECONVERGENT B4 ;  /* 0x0000000000047941 */ /* 0x000fea0003800200 */
.L_x_59482:
        /* <DEDUP_REMOVED lines=43> */
.L_x_59480:
[----:B------:R-:W-:Y:S05]  /*2ceb0*/  BSYNC.RECONVERGENT B3 ;  /* 0x0000000000037941 */ /* 0x000fea0003800200 */
.L_x_59479:
        /* <DEDUP_REMOVED lines=9> */
.L_x_59452:
[----:B------:R-:W-:Y:S05]  /*2cf50*/  BSYNC.RECONVERGENT B2 ;  /* 0x0000000000027941 */ /* 0x000fea0003800200 */
.L_x_59429:
        /* <DEDUP_REMOVED lines=17> */
.L_x_59485:
[----:B------:R-:W-:Y:S05]  /*2d070*/  BSYNC.RECONVERGENT B2 ;  /* 0x0000000000027941 */ /* 0x000fea0003800200 */
.L_x_59484:
[----:B------:R-:W-:Y:S01]  /*2d080*/  IADD3 R157, PT, PT, R157, 0x20, RZ ;  /* 0x000000209d9d7810 */ /* 0x000fe20007ffe0ff */
[----:B------:R-:W-:-:S07]  /*2d090*/  VIADD R155, R155, 0x20 ;  /* 0x000000209b9b7836 */ /* 0x000fce0000000000 */
.L_x_59426:
[----:B------:R-:W-:Y:S05]  /*2d0a0*/  BSYNC.RECONVERGENT B1 ;  /* 0x0000000000017941 */ /* 0x000fea0003800200 */
.L_x_59425:
        /* <DEDUP_REMOVED lines=10> */
.L_x_59489:
[----:B------:R-:W-:Y:S05]  /*2d150*/  BSYNC.RECONVERGENT B2 ;  /* 0x0000000000027941 */ /* 0x000fea0003800200 */
.L_x_59488:
        /* <DEDUP_REMOVED lines=28> */
.L_x_59496:
        /* <DEDUP_REMOVED lines=13> */
.L_x_59498:
[----:B------:R-:W-:Y:S05]  /*2d3f0*/  BSYNC.RECONVERGENT B5 ;  /* 0x0000000000057941 */ /* 0x000fea0003800200 */
.L_x_59497:
        /* <DEDUP_REMOVED lines=43> */
.L_x_59495:
[----:B------:R-:W-:Y:S05]  /*2d6b0*/  BSYNC.RECONVERGENT B4 ;  /* 0x0000000000047941 */ /* 0x000fea0003800200 */
.L_x_59494:
        /* <DEDUP_REMOVED lines=10> */
.L_x_59493:
[----:B------:R-:W-:Y:S05]  /*2d760*/  BSYNC.RECONVERGENT B3 ;  /* 0x0000000000037941 */ /* 0x000fea0003800200 */
.L_x_59492:
        /* <DEDUP_REMOVED lines=20> */
.L_x_59503:
        /* <DEDUP_REMOVED lines=13> */
.L_x_59505:
[----:B------:R-:W-:Y:S05]  /*2d980*/  BSYNC.RECONVERGENT B5 ;  /* 0x0000000000057941 */ /* 0x000fea0003800200 */
.L_x_59504:
        /* <DEDUP_REMOVED lines=43> */
.L_x_59502:
[----:B------:R-:W-:Y:S05]  /*2dc40*/  BSYNC.RECONVERGENT B4 ;  /* 0x0000000000047941 */ /* 0x000fea0003800200 */
.L_x_59501:
        /* <DEDUP_REMOVED lines=10> */
.L_x_59500:
[----:B------:R-:W-:Y:S05]  /*2dcf0*/  BSYNC.RECONVERGENT B3 ;  /* 0x0000000000037941 */ /* 0x000fea0003800200 */
.L_x_59499:
        /* <DEDUP_REMOVED lines=20> */
.L_x_59510:
        /* <DEDUP_REMOVED lines=13> */
.L_x_59512:
[----:B------:R-:W-:Y:S05]  /*2df10*/  BSYNC.RECONVERGENT B5 ;  /* 0x0000000000057941 */ /* 0x000fea0003800200 */
.L_x_59511:
        /* <DEDUP_REMOVED lines=43> */
.L_x_59509:
[----:B------:R-:W-:Y:S05]  /*2e1d0*/  BSYNC.RECONVERGENT B4 ;  /* 0x0000000000047941 */ /* 0x000fea0003800200 */
.L_x_59508:
        /* <DEDUP_REMOVED lines=10> */
.L_x_59507:
[----:B------:R-:W-:Y:S05]  /*2e280*/  BSYNC.RECONVERGENT B3 ;  /* 0x0000000000037941 */ /* 0x000fea0003800200 */
.L_x_59506:
        /* <DEDUP_REMOVED lines=19> */
.L_x_59516:
        /* <DEDUP_REMOVED lines=13> */
.L_x_59518:
[----:B------:R-:W-:Y:S05]  /*2e490*/  BSYNC.RECONVERGENT B4 ;  /* 0x0000000000047941 */ /* 0x000fea0003800200 */
.L_x_59517:
        /* <DEDUP_REMOVED lines=43> */
.L_x_59515:
[----:B------:R-:W-:Y:S05]  /*2e750*/  BSYNC.RECONVERGENT B3 ;  /* 0x0000000000037941 */ /* 0x000fea0003800200 */
.L_x_59514:
        /* <DEDUP_REMOVED lines=11> */
.L_x_59491:
        /* <DEDUP_REMOVED lines=21> */
.L_x_59523:
        /* <DEDUP_REMOVED lines=13> */
.L_x_59525:
[----:B------:R-:W-:Y:S05]  /*2ea30*/  BSYNC.RECONVERGENT B5 ;  /* 0x0000000000057941 */ /* 0x000fea0003800200 */
.L_x_59524:
        /* <DEDUP_REMOVED lines=43> */
.L_x_59522:
[----:B------:R-:W-:Y:S05]  /*2ecf0*/  BSYNC.RECONVERGENT B4 ;  /* 0x0000000000047941 */ /* 0x000fea0003800200 */
.L_x_59521:
        /* <DEDUP_REMOVED lines=9> */
.L_x_59520:
[----:B------:R-:W-:Y:S05]  /*2ed90*/  BSYNC.RECONVERGENT B3 ;  /* 0x0000000000037941 */ /* 0x000fea0003800200 */
.L_x_59519:
        /* <DEDUP_REMOVED lines=17> */
.L_x_59530:
        /* <DEDUP_REMOVED lines=13> */
.L_x_59532:
[----:B------:R-:W-:Y:S05]  /*2ef80*/  BSYNC.RECONVERGENT B5 ;  /* 0x0000000000057941 */ /* 0x000fea0003800200 */
.L_x_59531:
        /* <DEDUP_REMOVED lines=43> */
.L_x_59529:
[----:B------:R-:W-:Y:S05]  /*2f240*/  BSYNC.RECONVERGENT B4 ;  /* 0x0000000000047941 */ /* 0x000fea0003800200 */
.L_x_59528:
        /* <DEDUP_REMOVED lines=9> */
.L_x_59527:
[----:B------:R-:W-:Y:S05]  /*2f2e0*/  BSYNC.RECONVERGENT B3 ;  /* 0x0000000000037941 */ /* 0x000fea0003800200 */
.L_x_59526:
        /* <DEDUP_REMOVED lines=17> */
.L_x_59537:
        /* <DEDUP_REMOVED lines=13> */
.L_x_59539:
[----:B------:R-:W-:Y:S05]  /*2f4d0*/  BSYNC.RECONVERGENT B5 ;  /* 0x0000000000057941 */ /* 0x000fea0003800200 */
.L_x_59538:
        /* <DEDUP_REMOVED lines=43> */
.L_x_59536:
[----:B------:R-:W-:Y:S05]  /*2f790*/  BSYNC.RECONVERGENT B4 ;  /* 0x0000000000047941 */ /* 0x000fea0003800200 */
.L_x_59535:
        /* <DEDUP_REMOVED lines=9> */
.L_x_59534:
[----:B------:R-:W-:Y:S05]  /*2f830*/  BSYNC.RECONVERGENT B3 ;  /* 0x0000000000037941 */ /* 0x000fea0003800200 */
.L_x_59533:
        /* <DEDUP_REMOVED lines=20> */
.L_x_59542:
        /* <DEDUP_REMOVED lines=13> */
.L_x_59544:
[----:B------:R-:W-:Y:S05]  /*2fa50*/  BSYNC.RECONVERGENT B4 ;  /* 0x0000000000047941 */ /* 0x000fea0003800200 */
.L_x_59543:
        /* <DEDUP_REMOVED lines=43> */
.L_x_59541:
[----:B------:R-:W-:Y:S05]  /*2fd10*/  BSYNC.RECONVERGENT B3 ;  /* 0x0000000000037941 */ /* 0x000fea0003800200 */
.L_x_59540:
        /* <DEDUP_REMOVED lines=9> */
.L_x_59513:
[----:B------:R-:W-:Y:S05]  /*2fdb0*/  BSYNC.RECONVERGENT B2 ;  /* 0x0000000000027941 */ /* 0x000fea0003800200 */
.L_x_59490:
[----:B------:R-:W0:Y:S02]  /*2fdc0*/  LDC.64 R158, c[0x0][0x3a8] ;  /* 0x0000ea00ff9e7b82 */ /* 0x000e240000000a00 */
[----:B0-----:R-:W-:-:S05]  /*2fdd0*/  IMAD.WIDE.U32 R158, R157, 0x10, R158 ;  /* 0x000000109d9e7825 */ /* 0x001fca00078e009e */
[----:B-----5:R2:W-:Y:S01]  /*2fde0*/  STG.E.128 desc[UR8][R158.64], R68 ;  /* 0x000000449e007986 */ /* 0x0205e2000c101d08 */
[----:B------:R-:W-:Y:S05]  /*2fdf0*/  @!P0 BRA `(.L_x_59487) ;  /* 0x00000000002c8947 */ /* 0x000fea0003800000 */
[----:B--2---:R-:W0:Y:S01]  /*2fe00*/  LDC.64 R158, c[0x0][0x3b0] ;  /* 0x0000ec00ff9e7b82 */ /* 0x004e220000000a00 */
        /* <DEDUP_REMOVED lines=10> */
.L_x_59487:
[----:B------:R-:W-:Y:S05]  /*2feb0*/  BSYNC.RECONVERGENT B1 ;  /* 0x0000000000017941 */ /* 0x000fea0003800200 */
.L_x_59486:
        /* <DEDUP_REMOVED lines=15> */
[----:B---3--:R-:W-:Y:S02]  /*2ffb0*/  FADD.FTZ R157, R13, R72 ;  /* 0x000000480d9d7221 */ /* 0x008fe40000010000 */
        /* <DEDUP_REMOVED lines=249> */
.L_x_59590:
        /* <DEDUP_REMOVED lines=25> */
[----:B------:R-:W0:Y:S01]  /*310e0*/  LDC.64 R158, c[0x0][0x428] ;  /* 0x00010a00ff9e7b82 */ /* 0x000e220000000a00 */
        /* <DEDUP_REMOVED lines=27> */
.L_x_59549:
[----:B------:R-:W-:Y:S05]  /*312a0*/  BSYNC.RECONVERGENT B2 ;  /* 0x0000000000027941 */ /* 0x000fea0003800200 */
.L_x_59548:
[----:B------:R-:W-:Y:S01]  /*312b0*/  LOP3.LUT P0, RZ, R0, 0x20000, RZ, 0xc0, !PT ;  /* 0x0002000000ff7812 */ /* 0x000fe2000780c0ff */
[----:B------:R-:W-:-:S12]  /*312c0*/  BSSY.RECONVERGENT B2, `(.L_x_59550) ;  /* 0x000001e000027945 */ /* 0x000fd80003800200 */
        /* <DEDUP_REMOVED lines=29> */
.L_x_59551:
[----:B------:R-:W-:Y:S05]  /*314a0*/  BSYNC.RECONVERGENT B2 ;  /* 0x0000000000027941 */ /* 0x000fea0003800200 */
.L_x_59550:
[----:B------:R-:W-:Y:S01]  /*314b0*/  LOP3.LUT P0, RZ, R0, 0x40000, RZ, 0xc0, !PT ;  /* 0x0004000000ff7812 */ /* 0x000fe2000780c0ff */
        /* <DEDUP_REMOVED lines=30> */
.L_x_59553:
[----:B------:R-:W-:Y:S05]  /*316a0*/  BSYNC.RECONVERGENT B2 ;  /* 0x0000000000027941 */ /* 0x000fea0003800200 */
.L_x_59552:
[----:B------:R-:W-:Y:S01]  /*316b0*/  LOP3.LUT P0, RZ, R0, 0x2000000, RZ, 0xc0, !PT ;  /* 0x0200000000ff7812 */ /* 0x000fe2000780c0ff */
        /* <DEDUP_REMOVED lines=30> */
.L_x_59555:
[----:B------:R-:W-:Y:S05]  /*318a0*/  BSYNC.RECONVERGENT B2 ;  /* 0x0000000000027941 */ /* 0x000fea0003800200 */
.L_x_59554:
[----:B------:R-:W-:Y:S01]  /*318b0*/  LOP3.LUT P0, RZ, R0, 0x1000000, RZ, 0xc0, !PT ;  /* 0x0100000000ff7812 */ /* 0x000fe2000780c0ff */
[----:B------:R-:W-:-:S12]  /*318c0*/  BSSY.RECONVERGENT B2, `(.L_x_59556) ;  /* 0x000001d000027945 */ /* 0x000fd80003800200 */
[----:B------:R-:W-:Y:S05]  /*318d0*/  @!P0 BRA `(.L_x_59557) ;  /* 0x00000000006c8947 */ /* 0x000fea0003800000 */
[----:B0123--:R-:W0:Y:S01]  /*318e0*/  LDC.64 R158, c[0x0][0x428] ;  /* 0x00010a00ff9e7b82 */ /* 0x00fe220000000a00 */
[----:B------:R-:W-:Y:S01]  /*318f0*/  SHF.R.U64 R163, R100, 0x10, R101 ;  /* 0x0000001064a37819 */ /* 0x000fe20000001265 */
[----:B------:R-:W-:Y:S01]  /*31900*/  FADD.FTZ R72, R24, -R157 ;  /* 0x8000009d18487221 */ /* 0x000fe20000010000 */
[----:B------:R-:W-:Y:S01]  /*31910*/  SHF.R.U64 R165, R94, 0x10, R95 ;  /* 0x000000105ea57819 */ /* 0x000fe2000000125f */
[----:B------:R-:W-:Y:S01]  /*31920*/  FADD.FTZ R74, R25, -R157 ;  /* 0x8000009d194a7221 */ /* 0x000fe20000010000 */
[----:B------:R-:W-:Y:S01]  /*31930*/  SHF.R.U32.HI R185, RZ, 0x10, R101 ;  /* 0x00000010ffb97819 */ /* 0x000fe20000011665 */
        /* <DEDUP_REMOVED lines=21> */
.L_x_59557:
[----:B------:R-:W-:Y:S05]  /*31a90*/  BSYNC.RECONVERGENT B2 ;  /* 0x0000000000027941 */ /* 0x000fea0003800200 */
.L_x_59556:
        /* <DEDUP_REMOVED lines=14> */
[----:B------:R-:W-:Y:S02]  /*31b80*/  HADD2.F32 R165, -RZ, R169.H1_H1 ;  /* 0x300000a9ffa57230 */ /* 0x000fe40000004100 */
[----:B------:R-:W-:Y:S01]  /*31b90*/  FMUL.FTZ R164, R155, R164 ;  /* 0x000000a49ba47220 */ /* 0x000fe20000410000 */
[----:B------:R-:W-:Y:S02]  /*31ba0*/  HADD2.F32 R181, -RZ, R115.H1_H1 ;  /* 0x30000073ffb57230 */ /* 0x000fe40000004100 */
[----:B------:R-:W-:Y:S01]  /*31bb0*/  FFMA.FTZ R72, R72, R73, R75 ;  /* 0x0000004948487223 */ /* 0x000fe2000001004b */
[----:B------:R-:W-:Y:S02]  /*31bc0*/  HADD2.F32 R183, -RZ, R93.H0_H0 ;  /* 0x2000005dffb77230 */ /* 0x000fe40000004100 */
[----:B------:R-:W-:Y:S01]  /*31bd0*/  FFMA.FTZ R73, R74, R163, R165 ;  /* 0x000000a34a497223 */ /* 0x000fe200000100a5 */
[----:B------:R-:W-:-:S02]  /*31be0*/  HADD2.F32 R185, -RZ, R117.H1_H1 ;  /* 0x30000075ffb97230 */ /* 0x000fc40000004100 */
[----:B------:R-:W-:Y:S02]  /*31bf0*/  HADD2.F32 R187, -RZ, R170.H0_H0 ;  /* 0x200000aaffbb7230 */ /* 0x000fe40000004100 */
[----:B------:R-:W-:-:S03]  /*31c00*/  FFMA.FTZ R74, R162, R181, R183 ;  /* 0x000000b5a24a7223 */ /* 0x000fc600000100b7 */
[----:B------:R-:W-:Y:S01]  /*31c10*/  FFMA.FTZ R75, R164, R185, R187 ;  /* 0x000000b9a44b7223 */ /* 0x000fe200000100bb */
[C---:B0-----:R-:W-:Y:S01]  /*31c20*/  IMAD.WIDE.U32 R158, R156.reuse, 0x10, R158 ;  /* 0x000000109c9e7825 */ /* 0x041fe200078e009e */
[----:B------:R-:W-:-:S04]  /*31c30*/  IADD3 R156, PT, PT, R156, 0x20, RZ ;  /* 0x000000209c9c7810 */ /* 0x000fc80007ffe0ff */
[----:B------:R0:W-:Y:S03]  /*31c40*/  STG.E.128 desc[UR8][R158.64], R72 ;  /* 0x000000489e007986 */ /* 0x0001e6000c101d08 */
.L_x_59559:
[----:B------:R-:W-:Y:S05]  /*31c50*/  BSYNC.RECONVERGENT B2 ;  /* 0x0000000000027941 */ /* 0x000fea0003800200 */
.L_x_59558:
        /* <DEDUP_REMOVED lines=24> */
[----:B0-----:R-:W-:-:S04]  /*31de0*/  IMAD.WIDE.U32 R158, R156, 0x10, R158 ;  /* 0x000000109c9e7825 */ /* 0x001fc800078e009e */
[----:B------:R-:W-:Y:S01]  /*31df0*/  VIADD R156, R156, 0x20 ;  /* 0x000000209c9c7836 */ /* 0x000fe20000000000 */
[----:B------:R0:W-:Y:S06]  /*31e00*/  STG.E.128 desc[UR8][R158.64], R72 ;  /* 0x000000489e007986 */ /* 0x0001ec000c101d08 */
.L_x_59561:
[----:B------:R-:W-:Y:S05]  /*31e10*/  BSYNC.RECONVERGENT B2 ;  /* 0x0000000000027941 */ /* 0x000fea0003800200 */
.L_x_59560:
        /* <DEDUP_REMOVED lines=27> */
.L_x_59563:
[----:B------:R-:W-:Y:S05]  /*31fd0*/  BSYNC.RECONVERGENT B2 ;  /* 0x0000000000027941 */ /* 0x000fea0003800200 */
.L_x_59562:
        /* <DEDUP_REMOVED lines=27> */
.L_x_59565:
[----:B------:R-:W-:Y:S05]  /*32190*/  BSYNC.RECONVERGENT B2 ;  /* 0x0000000000027941 */ /* 0x000fea0003800200 */
.L_x_59564:
        /* <DEDUP_REMOVED lines=27> */
.L_x_59567:
[----:B------:R-:W-:Y:S05]  /*32350*/  BSYNC.RECONVERGENT B2 ;  /* 0x0000000000027941 */ /* 0x000fea0003800200 */
.L_x_59566:
        /* <DEDUP_REMOVED lines=27> */
.L_x_59569:
[----:B------:R-:W-:Y:S05]  /*32510*/  BSYNC.RECONVERGENT B2 ;  /* 0x0000000000027941 */ /* 0x000fea0003800200 */
.L_x_59568:
        /* <DEDUP_REMOVED lines=27> */
.L_x_59571:
[----:B------:R-:W-:Y:S05]  /*326d0*/  BSYNC.RECONVERGENT B2 ;  /* 0x0000000000027941 */ /* 0x000fea0003800200 */
.L_x_59570:
        /* <DEDUP_REMOVED lines=27> */
.L_x_59573:
[----:B------:R-:W-:Y:S05]  /*32890*/  BSYNC.RECONVERGENT B2 ;  /* 0x0000000000027941 */ /* 0x000fea0003800200 */
.L_x_59572:
        /* <DEDUP_REMOVED lines=27> */
.L_x_59575:
[----:B------:R-:W-:Y:S05]  /*32a50*/  BSYNC.RECONVERGENT B2 ;  /* 0x0000000000027941 */ /* 0x000fea0003800200 */
.L_x_59574:
        /* <DEDUP_REMOVED lines=27> */
.L_x_59577:
[----:B------:R-:W-:Y:S05]  /*32c10*/  BSYNC.RECONVERGENT B2 ;  /* 0x0000000000027941 */ /* 0x000fea0003800200 */
.L_x_59576:
[----:B------:R-:W-:-:S13]  /*32c20*/  LOP3.LUT P0, RZ, R0, 0x400, RZ, 0xc0, !PT ;  /* 0x0000040000ff7812 */ /* 0x000fda000780c0ff */
        /* <DEDUP_REMOVED lines=9> */
[----:B------:R-:W-:-:S03]  /*32cc0*/  FMUL.FTZ R164, R155, R164 ;  /* 0x000000a49ba47220 */ /* 0x000fc60000410000 */
[----:B------:R-:W-:Y:S01]  /*32cd0*/  FFMA.FTZ R74, R159, R123, R130 ;  /* 0x0000007b9f4a7223 */ /* 0x000fe20000010082 */
[----:B0-----:R-:W-:-:S04]  /*32ce0*/  IMAD.WIDE.U32 R156, R156, 0x10, R72 ;  /* 0x000000109c9c7825 */ /* 0x001fc800078e0048 */
[----:B------:R-:W-:Y:S01]  /*32cf0*/  FFMA.FTZ R72, R75, R125, R132 ;  /* 0x0000007d4b487223 */ /* 0x000fe20000010084 */
[----:B------:R-:W-:Y:S01]  /*32d00*/  FFMA.FTZ R73, R158, R124, R121 ;  /* 0x0000007c9e497223 */ /* 0x000fe20000010079 */
[----:B------:R-:W-:-:S05]  /*32d10*/  FFMA.FTZ R75, R164, R122, R119 ;  /* 0x0000007aa44b7223 */ /* 0x000fca0000010077 */
[----:B------:R0:W-:Y:S02]  /*32d20*/  STG.E.128 desc[UR8][R156.64], R72 ;  /* 0x000000489c007986 */ /* 0x0001e4000c101d08 */
.L_x_59547:
[----:B------:R-:W-:Y:S05]  /*32d30*/  BSYNC.RECONVERGENT B1 ;  /* 0x0000000000017941 */ /* 0x000fea0003800200 */
.L_x_59546:
[----:B01234-:R-:W0:Y:S02]  /*32d40*/  LDC.64 R72, c[0x0][0x380] ;  /* 0x0000e000ff487b82 */ /* 0x01fe240000000a00 */
[----:B0-----:R-:W-:-:S04]  /*32d50*/  LEA R134, R72, R134, 0x2 ;  /* 0x0000008648867211 */ /* 0x001fc800078e10ff */
[----:B------:R-:W-:-:S13]  /*32d60*/  ISETP.GE.AND P0, PT, R134, R73, PT ;  /* 0x000000498600720c */ /* 0x000fda0003f06270 */
[----:B------:R-:W-:Y:S05]  /*32d70*/  @!P0 BRA `(.L_x_59578) ;  /* 0xfffffcf000048947 */ /* 0x000fea000383ffff */
[----:B------:R-:W-:Y:S05]  /*32d80*/  BSYNC B0 ;  /* 0x0000000000007941 */ /* 0x000fea0003800000 */
.L_x_58570:
[----:B------:R-:W-:Y:S05]  /*32d90*/  EXIT ;  /* 0x000000000000794d */ /* 0x000fea0003800000 */
.L_x_59545:
        /* <DEDUP_REMOVED lines=8> */
.L_x_59580:
[----:B------:R-:W-:Y:S05]  /*32e20*/  BSYNC B1 ;  /* 0x0000000000017941 */ /* 0x000fea0003800000 */
.L_x_59579:
        /* <DEDUP_REMOVED lines=10> */
.L_x_59581:
[----:B------:R-:W-:Y:S01]  /*32ed0*/  HFMA2 R181, -RZ, RZ, 0, 2.384185791015625e-07 ;  /* 0x00000004ffb57431 */ /* 0x000fe200000001ff */
[----:B------:R-:W-:-:S05]  /*32ee0*/  MOV R157, R180 ;  /* 0x000000b4009d7202 */ /* 0x000fca0000000f00 */
[----:B------:R-:W-:-:S04]  /*32ef0*/  FADD.FTZ R159, R158, R157 ;  /* 0x0000009d9e9f7221 */ /* 0x000fc80000010000 */
[----:B------:R-:W-:-:S07]  /*32f00*/  IMAD.MOV.U32 R182, RZ, RZ, R159 ;  /* 0x000000ffffb67224 */ /* 0x000fce00078e009f */
[----:B------:R-:W-:Y:S05]  /*32f10*/  WARPSYNC.COLLECTIVE R165, `(.L_x_59582) ;  /* 0x00000000a5087348 */ /* 0x000fea0003c00000 */
[----:B------:R0:W1:Y:S02]  /*32f20*/  SHFL.BFLY P6, R180, R182, R181, R184 ;  /* 0x0c0000b5b6b47389 */ /* 0x00006400000c00b8 */
[----:B01----:R-:W-:Y:S05]  /*32f30*/  ENDCOLLECTIVE ;  /* 0x000000000000791b */ /* 0x003fea0003800000 */
.L_x_59582:
[----:B------:R-:W-:Y:S02]  /*32f40*/  IMAD.MOV.U32 R181, RZ, RZ, 0x8 ;  /* 0x00000008ffb57424 */ /* 0x000fe400078e00ff */
[----:B------:R-:W-:-:S04]  /*32f50*/  IMAD.MOV.U32 R72, RZ, RZ, R180 ;  /* 0x000000ffff487224 */ /* 0x000fc800078e00b4 */
[----:B------:R-:W-:-:S05]  /*32f60*/  FADD.FTZ R162, R159, R72 ;  /* 0x000000489fa27221 */ /* 0x000fca0000010000 */
[----:B------:R-:W-:-:S07]  /*32f70*/  MOV R182, R162 ;  /* 0x000000a200b67202 */ /* 0x000fce0000000f00 */
[----:B------:R-:W-:Y:S05]  /*32f80*/  WARPSYNC.COLLECTIVE R165, `(.L_x_59583) ;  /* 0x00000000a5087348 */ /* 0x000fea0003c00000 */
[----:B------:R0:W1:Y:S02]  /*32f90*/  SHFL.BFLY P6, R180, R182, R181, R184 ;  /* 0x0c0000b5b6b47389 */ /* 0x00006400000c00b8 */
[----:B01----:R-:W-:Y:S05]  /*32fa0*/  ENDCOLLECTIVE ;  /* 0x000000000000791b */ /* 0x003fea0003800000 */
.L_x_59583:
[----:B------:R-:W-:Y:S01]  /*32fb0*/  HFMA2 R181, -RZ, RZ, 0, 9.5367431640625e-07 ;  /* 0x00000010ffb57431 */ /* 0x000fe200000001ff */
[----:B------:R-:W-:-:S05]  /*32fc0*/  MOV R157, R180 ;  /* 0x000000b4009d7202 */ /* 0x000fca0000000f00 */
[----:B------:R-:W-:-:S04]  /*32fd0*/  FADD.FTZ R163, R162, R157 ;  /* 0x0000009da2a37221 */ /* 0x000fc80000010000 */
[----:B------:R-:W-:-:S07]  /*32fe0*/  IMAD.MOV.U32 R182, RZ, RZ, R163 ;  /* 0x000000ffffb67224 */ /* 0x000fce00078e00a3 */
[----:B------:R-:W-:Y:S05]  /*32ff0*/  WARPSYNC.COLLECTIVE R165, `(.L_x_59584) ;  /* 0x00000000a5087348 */ /* 0x000fea0003c00000 */
[----:B------:R0:W1:Y:S02]  /*33000*/  SHFL.BFLY P6, R180, R182, R181, R184 ;  /* 0x0c0000b5b6b47389 */ /* 0x00006400000c00b8 */
[----:B01----:R-:W-:Y:S05]  /*33010*/  ENDCOLLECTIVE ;  /* 0x000000000000791b */ /* 0x003fea0003800000 */
.L_x_59584:
        /* <DEDUP_REMOVED lines=147> */
.L_x_59585:
[----:B------:R-:W-:Y:S01]  /*33950*/  HFMA2 R181, -RZ, RZ, 0, 1.1920928955078125e-07 ;  /* 0x00000002ffb57431 */ /* 0x000fe200000001ff */
[----:B------:R-:W-:-:S05]  /*33960*/  MOV R155, R180 ;  /* 0x000000b4009b7202 */ /* 0x000fca0000000f00 */
[----:B------:R-:W-:-:S04]  /*33970*/  FADD.FTZ R155, R72, R155 ;  /* 0x0000009b489b7221 */ /* 0x000fc80000010000 */
[----:B------:R-:W-:-:S07]  /*33980*/  IMAD.MOV.U32 R182, RZ, RZ, R155 ;  /* 0x000000ffffb67224 */ /* 0x000fce00078e009b */
[----:B------:R-:W-:Y:S05]  /*33990*/  WARPSYNC.COLLECTIVE R165, `(.L_x_59586) ;  /* 0x00000000a5087348 */ /* 0x000fea0003c00000 */
[----:B------:R0:W1:Y:S02]  /*339a0*/  SHFL.BFLY P6, R180, R182, R181, R184 ;  /* 0x0c0000b5b6b47389 */ /* 0x00006400000c00b8 */
[----:B01----:R-:W-:Y:S05]  /*339b0*/  ENDCOLLECTIVE ;  /* 0x000000000000791b */ /* 0x003fea0003800000 */
.L_x_59586:
[----:B------:R-:W-:Y:S02]  /*339c0*/  IMAD.MOV.U32 R181, RZ, RZ, 0x4 ;  /* 0x00000004ffb57424 */ /* 0x000fe400078e00ff */
[----:B------:R-:W-:-:S04]  /*339d0*/  IMAD.MOV.U32 R158, RZ, RZ, R180 ;  /* 0x000000ffff9e7224 */ /* 0x000fc800078e00b4 */
[----:B------:R-:W-:-:S05]  /*339e0*/  FADD.FTZ R158, R155, R158 ;  /* 0x0000009e9b9e7221 */ /* 0x000fca0000010000 */
[----:B------:R-:W-:-:S07]  /*339f0*/  MOV R182, R158 ;  /* 0x0000009e00b67202 */ /* 0x000fce0000000f00 */
[----:B------:R-:W-:Y:S05]  /*33a00*/  WARPSYNC.COLLECTIVE R165, `(.L_x_59587) ;  /* 0x00000000a5087348 */ /* 0x000fea0003c00000 */
[----:B------:R0:W1:Y:S02]  /*33a10*/  SHFL.BFLY P6, R180, R182, R181, R184 ;  /* 0x0c0000b5b6b47389 */ /* 0x00006400000c00b8 */
[----:B01----:R-:W-:Y:S05]  /*33a20*/  ENDCOLLECTIVE ;  /* 0x000000000000791b */ /* 0x003fea0003800000 */
.L_x_59587:
[----:B------:R-:W-:Y:S01]  /*33a30*/  HFMA2 R181, -RZ, RZ, 0, 4.76837158203125e-07 ;  /* 0x00000008ffb57431 */ /* 0x000fe200000001ff */
[----:B------:R-:W-:-:S05]  /*33a40*/  MOV R159, R180 ;  /* 0x000000b4009f7202 */ /* 0x000fca0000000f00 */
[----:B------:R-:W-:-:S04]  /*33a50*/  FADD.FTZ R159, R158, R159 ;  /* 0x0000009f9e9f7221 */ /* 0x000fc80000010000 */
[----:B------:R-:W-:-:S07]  /*33a60*/  IMAD.MOV.U32 R182, RZ, RZ, R159 ;  /* 0x000000ffffb67224 */ /* 0x000fce00078e009f */
[----:B------:R-:W-:Y:S05]  /*33a70*/  WARPSYNC.COLLECTIVE R165, `(.L_x_59588) ;  /* 0x00000000a5087348 */ /* 0x000fea0003c00000 */
[----:B------:R0:W1:Y:S02]  /*33a80*/  SHFL.BFLY P6, R180, R182, R181, R184 ;  /* 0x0c0000b5b6b47389 */ /* 0x00006400000c00b8 */
[----:B01----:R-:W-:Y:S05]  /*33a90*/  ENDCOLLECTIVE ;  /* 0x000000000000791b */ /* 0x003fea0003800000 */
.L_x_59588:
[----:B------:R-:W-:Y:S02]  /*33aa0*/  IMAD.MOV.U32 R181, RZ, RZ, 0x10 ;  /* 0x00000010ffb57424 */ /* 0x000fe400078e00ff */
[----:B------:R-:W-:-:S04]  /*33ab0*/  IMAD.MOV.U32 R162, RZ, RZ, R180 ;  /* 0x000000ffffa27224 */ /* 0x000fc800078e00b4 */
[----:B------:R-:W-:-:S05]  /*33ac0*/  FADD.FTZ R162, R159, R162 ;  /* 0x000000a29fa27221 */ /* 0x000fca0000010000 */
[----:B------:R-:W-:-:S07]  /*33ad0*/  MOV R182, R162 ;  /* 0x000000a200b67202 */ /* 0x000fce0000000f00 */
[----:B------:R-:W-:Y:S05]  /*33ae0*/  WARPSYNC.COLLECTIVE R165, `(.L_x_59589) ;  /* 0x00000000a5087348 */ /* 0x000fea0003c00000 */
[----:B------:R0:W1:Y:S02]  /*33af0*/  SHFL.BFLY P6, R180, R182, R181, R184 ;  /* 0x0c0000b5b6b47389 */ /* 0x00006400000c00b8 */
[----:B01----:R-:W-:Y:S05]  /*33b00*/  ENDCOLLECTIVE ;  /* 0x000000000000791b */ /* 0x003fea0003800000 */
.L_x_59589:
[----:B------:R-:W-:Y:S01]  /*33b10*/  MOV R163, R180 ;  /* 0x000000b400a37202 */ /* 0x000fe20000000f00 */
[----:B------:R-:W-:Y:S06]  /*33b20*/  BRA `(.L_x_59590) ;  /* 0xffffffd400087947 */ /* 0x000fec000383ffff */
.L_x_59591:
        /* <DEDUP_REMOVED lines=13> */
.L_x_71558:


//--------------------- .text._ZN10layer_norm13ln_fwd_kernelINS_13Kernel_traitsI6__halfffffjLj2048ELj1ELj4ELj1ELj16ENS_18Kernel_traits_baseILj2048ES2_ffffjLj128EEEEELb1ELb0ELb1ELb1EEEvNS_9FwdParamsE --------------------------
	.section	.text._ZN10layer_norm13ln_fwd_kernelINS_13Kernel_traitsI6__halfffffjLj2048ELj1ELj4ELj1ELj16ENS_18Kernel_traits_baseILj2048ES2_ffffjLj128EEEEELb1ELb0ELb1ELb1EEEvNS_9FwdParamsE,"ax",@progbits
	.align	128
        .global         _ZN10layer_norm13ln_fwd_kernelINS_13Kernel_traitsI6__halfffffjLj2048ELj1ELj4ELj1ELj16ENS_18Kernel_traits_baseILj2048ES2_ffffjLj128EEEEELb1ELb0ELb1ELb1EEEvNS_9FwdParamsE
        .type           _ZN10layer_norm13ln_fwd_kernelINS_13Kernel_traitsI6__halfffffjLj2048ELj1ELj4ELj1ELj16ENS_18Kernel_traits_baseILj2048ES2_ffffjLj128EEEEELb1ELb0ELb1ELb1EEEvNS_9FwdParamsE,@function
        .size           _ZN10layer_norm13ln_fwd_kernelINS_13Kernel_traitsI6__halfffffjLj2048ELj1ELj4ELj1ELj16ENS_18Kernel_traits_baseILj2048ES2_ffffjLj128EEEEELb1ELb0ELb1ELb1EEEvNS_9FwdParamsE,(.L_x_71559 - _ZN10layer_norm13ln_fwd_kernelINS_13Kernel_traitsI6__halfffffjLj2048ELj1ELj4ELj1ELj16ENS_18Kernel_traits_baseILj2048ES2_ffffjLj128EEEEELb1ELb0ELb1ELb1EEEvNS_9FwdParamsE)
        .other          _ZN10layer_norm13ln_fwd_kernelINS_13Kernel_traitsI6__halfffffjLj2048ELj1ELj4ELj1ELj16ENS_18Kernel_traits_baseILj2048ES2_ffffjLj128EEEEELb1ELb0ELb1ELb1EEEvNS_9FwdParamsE,@"STO_CUDA_ENTRY STV_DEFAULT"
_ZN10layer_norm13ln_fwd_kernelINS_13Kernel_traitsI6__halfffffjLj2048ELj1ELj4ELj1ELj16ENS_18Kernel_traits_baseILj2048ES2_ffffjLj128EEEEELb1ELb0ELb1ELb1EEEvNS_9FwdParamsE:
.text._ZN10layer_norm13ln_fwd_kernelINS_13Kernel_traitsI6__halfffffjLj2048ELj1ELj4ELj1ELj16ENS_18Kernel_traits_baseILj2048ES2_ffffjLj128EEEEELb1ELb0ELb1ELb1EEEvNS_9FwdParamsE:
        /* <DEDUP_REMOVED lines=20> */
[----:B----4-:R-:W-:Y:S01]  /*0140*/  IMAD R113, R113, UR5, R112 ;  /* 0x0000000571717c24 */ /* 0x010fe2000f8e0270 */
[----:B------:R-:W-:-:S03]  /*0150*/  LOP3.LUT R112, R112, 0x1f, RZ, 0xc0, !PT ;  /* 0x0000001f70707812 */ /* 0x000fc600078ec0ff */
[----:B------:R-:W-:Y:S02]  /*0160*/  LOP3.LUT R111, R111, UR4, RZ, 0xfc, !PT ;  /* 0x000000046f6f7c12 */ /* 0x000fe4000f8efcff */
[----:B--2---:R-:W-:Y:S02]  /*0170*/  @P0 R2UR UR6, R2 ;  /* 0x00000000020602ca */ /* 0x004fe400000e0000 */
[----:B------:R-:W-:Y:S02]  /*0180*/  @P0 R2UR UR7, R3 ;  /* 0x00000000030702ca */ /* 0x000fe400000e0000 */
[----:B0-----:R-:W-:-:S04]  /*0190*/  @P0 IADD3 R4, P1, PT, R6, R9, RZ ;  /* 0x0000000906040210 */ /* 0x001fc80007f3e0ff */
[----:B------:R-:W-:-:S04]  /*01a0*/  @P0 IADD3.X R5, PT, PT, RZ, R7, RZ, P1, !PT ;  /* 0x00000007ff050210 */ /* 0x000fc80000ffe4ff */
[--C-:B------:R-:W-:Y:S01]  /*01b0*/  SHF.R.U64 R110, R4, 0x2, R5.reuse ;  /* 0x00000002046e7819 */ /* 0x100fe20000001205 */
[----:B------:R-:W-:Y:S01]  /*01c0*/  UIADD3 UR15, UPT, UPT, UR6, -0x61c88647, URZ ;  /* 0x9e3779b9060f7890 */ /* 0x000fe2000fffe0ff */
[----:B------:R-:W-:Y:S01]  /*01d0*/  SHF.R.U32.HI R107, RZ, 0x2, R5 ;  /* 0x00000002ff6b7819 */ /* 0x000fe20000011605 */
[----:B------:R-:W-:Y:S02]  /*01e0*/  UIADD3 UR16, UPT, UPT, UR7, -0x4498517b, URZ ;  /* 0xbb67ae8507107890 */ /* 0x000fe4000fffe0ff */
        /* <DEDUP_REMOVED lines=54> */
.L_x_59592:
        /* <DEDUP_REMOVED lines=15> */
[----:B0-----:R-:W-:Y:S01]  /*0640*/  IMAD.WIDE.U32 R44, R112, 0x8, R2 ;  /* 0x00000008702c7825 */ /* 0x001fe200078e0002 */
[----:B------:R-:W-:-:S04]  /*0650*/  CS2R R2, SRZ ;  /* 0x0000000000027805 */ /* 0x000fc8000001ff00 */
        /* <DEDUP_REMOVED lines=17> */
.L_x_59593:
[----:B------:R-:W1:Y:S02]  /*0770*/  LDCU UR4, c[0x0][0x384] ;  /* 0x00007080ff0477ac */ /* 0x000e640008000800 */
[----:B-1----:R-:W-:-:S13]  /*0780*/  ISETP.GE.AND P0, PT, R111, UR4, PT ;  /* 0x000000046f007c0c */ /* 0x002fda000bf06270 */
[----:B------:R-:W-:Y:S05]  /*0790*/  @P0 EXIT ;  /* 0x000000000000094d */ /* 0x000fea0003800000 */
[----:B-----5:R-:W-:Y:S01]  /*07a0*/  IMAD.MOV.U32 R5, RZ, RZ, R9 ;  /* 0x000000ffff057224 */ /* 0x020fe200078e0009 */
[----:B------:R-:W-:Y:S01]  /*07b0*/  MOV R123, R8 ;  /* 0x00000008007b7202 */ /* 0x000fe20000000f00 */
[----:B------:R-:W-:Y:S01]  /*07c0*/  IMAD.MOV.U32 R125, RZ, RZ, R6 ;  /* 0x000000ffff7d7224 */ /* 0x000fe200078e0006 */
[----:B------:R-:W-:Y:S01]  /*07d0*/  SHF.R.U64 R124, R6, 0x10, R7 ;  /* 0x00000010067c7819 */ /* 0x000fe20000001207 */
[----:B------:R-:W-:Y:S01]  /*07e0*/  IMAD.MOV.U32 R121, RZ, RZ, R10 ;  /* 0x000000ffff797224 */ /* 0x000fe200078e000a */
[----:B------:R-:W-:Y:S01]  /*07f0*/  PRMT R123, R5, 0x5410, R123 ;  /* 0x00005410057b7816 */ /* 0x000fe2000000007b */
[----:B------:R-:W-:Y:S01]  /*0800*/  IMAD.MOV.U32 R0, RZ, RZ, R7 ;  /* 0x000000ffff007224 */ /* 0x000fe200078e0007 */
[----:B------:R-:W-:Y:S01]  /*0810*/  MOV R6, R11 ;  /* 0x0000000b00067202 */ /* 0x000fe20000000f00 */
[----:B------:R-:W-:Y:S01]  /*0820*/  IMAD.MOV.U32 R119, RZ, RZ, R12 ;  /* 0x000000ffff777224 */ /* 0x000fe200078e000c */
[--C-:B------:R-:W-:Y:S01]  /*0830*/  SHF.R.U64 R146, R64, 0x10, R65.reuse ;  /* 0x0000001040927819 */ /* 0x100fe20000001241 */
[----:B------:R-:W-:Y:S01]  /*0840*/  IMAD.MOV.U32 R115, RZ, RZ, R16 ;  /* 0x000000ffff737224 */ /* 0x000fe200078e0010 */
[----:B------:R-:W-:Y:S01]  /*0850*/  SHF.R.U32.HI R5, RZ, 0x10, R65 ;  /* 0x00000010ff057819 */ /* 0x000fe20000011641 */
[----:B------:R-:W-:Y:S01]  /*0860*/  IMAD.MOV.U32 R134, RZ, RZ, R28 ;  /* 0x000000ffff867224 */ /* 0x000fe200078e001c */
[----:B------:R-:W-:Y:S01]  /*0870*/  PRMT R121, R6, 0x5410, R121 ;  /* 0x0000541006797816 */ /* 0x000fe20000000079 */
[----:B------:R-:W-:Y:S01]  /*0880*/  IMAD.MOV.U32 R128, RZ, RZ, R22 ;  /* 0x000000ffff807224 */ /* 0x000fe200078e0016 */
[----:B------:R-:W-:Y:S01]  /*0890*/  PRMT R146, R146, 0x5410, R5 ;  /* 0x0000541092927816 */ /* 0x000fe20000000005 */
[----:B------:R-:W1:Y:S01]  /*08a0*/  LDCU.U8 UR4, c[0x0][0x410] ;  /* 0x00008200ff0477ac */ /* 0x000e620008000000 */
[--C-:B------:R-:W-:Y:S01]  /*08b0*/  SHF.R.U64 R147, R62, 0x10, R63.reuse ;  /* 0x000000103e937819 */ /* 0x100fe2000000123f */
[----:B------:R-:W-:Y:S01]  /*08c0*/  IMAD.MOV.U32 R104, RZ, RZ, R18 ;  /* 0x000000ffff687224 */ /* 0x000fe200078e0012 */
[----:B------:R-:W-:Y:S01]  /*08d0*/  SHF.R.U32.HI R5, RZ, 0x10, R63 ;  /* 0x00000010ff057819 */ /* 0x000fe2000001163f */
[----:B------:R-:W-:Y:S01]  /*08e0*/  IMAD.MOV.U32 R130, RZ, RZ, R24 ;  /* 0x000000ffff827224 */ /* 0x000fe200078e0018 */
[--C-:B------:R-:W-:Y:S01]  /*08f0*/  SHF.R.U64 R148, R60, 0x10, R61.reuse ;  /* 0x000000103c947819 */ /* 0x100fe2000000123d */
[----:B------:R-:W-:Y:S01]  /*0900*/  IMAD.MOV.U32 R136, RZ, RZ, R30 ;  /* 0x000000ffff887224 */ /* 0x000fe200078e001e */
[----:B------:R-:W-:Y:S01]  /*0910*/  SHF.R.U32.HI R6, RZ, 0x10, R61 ;  /* 0x00000010ff067819 */ /* 0x000fe2000001163d */
[----:B------:R-:W-:Y:S01]  /*0920*/  IMAD.MOV.U32 R140, RZ, RZ, R34 ;  /* 0x000000ffff8c7224 */ /* 0x000fe200078e0022 */
[----:B0-----:R-:W-:Y:S01]  /*0930*/  SHF.R.U32.HI R68, RZ, 0x10, R7 ;  /* 0x00000010ff447819 */ /* 0x001fe20000011607 */
[----:B------:R-:W-:Y:S01]  /*0940*/  IMAD.MOV.U32 R7, RZ, RZ, R13 ;  /* 0x000000ffff077224 */ /* 0x000fe200078e000d */
[----:B------:R-:W-:Y:S01]  /*0950*/  PRMT R147, R147, 0x5410, R5 ;  /* 0x0000541093937816 */ /* 0x000fe20000000005 */
[----:B------:R-:W-:Y:S01]  /*0960*/  IMAD.HI.U32 R5, R110, -0x2daee0ad, RZ ;  /* 0xd2511f536e057827 */ /* 0x000fe200078e00ff */
[----:B------:R-:W-:-:S03]  /*0970*/  PRMT R148, R148, 0x5410, R6 ;  /* 0x0000541094947816 */ /* 0x000fc60000000006 */
[----:B------:R-:W-:Y:S01]  /*0980*/  HFMA2 R105, -RZ, RZ, 0, 0 ;  /* 0x00000000ff697431 */ /* 0x000fe200000001ff */
[----:B------:R-:W-:Y:S01]  /*0990*/  SHF.R.U64 R122, R8, 0x10, R9 ;  /* 0x00000010087a7819 */ /* 0x000fe20000001209 */
[----:B------:R-:W-:Y:S01]  /*09a0*/  IMAD.HI.U32 R6, R113, -0x326172a9, RZ ;  /* 0xcd9e8d5771067827 */ /* 0x000fe200078e00ff */
[----:B------:R-:W-:Y:S01]  /*09b0*/  SHF.R.U64 R120, R10, 0x10, R11 ;  /* 0x000000100a787819 */ /* 0x000fe2000000120b */
[----:B------:R-:W-:Y:S01]  /*09c0*/  BSSY B0, `(.L_x_59594) ;  /* 0x0003087000007945 */ /* 0x000fe20003800000 */
[----:B------:R-:W-:Y:S01]  /*09d0*/  SHF.R.U32.HI R69, RZ, 0x10, R9 ;  /* 0x00000010ff457819 */ /* 0x000fe20000011609 */
[----:B------:R-:W-:Y:S01]  /*09e0*/  IMAD.MOV.U32 R8, RZ, RZ, R15 ;  /* 0x000000ffff087224 */ /* 0x000fe200078e000f */
[----:B------:R-:W-:Y:S01]  /*09f0*/  PRMT R119, R7, 0x5410, R119 ;  /* 0x0000541007777816 */ /* 0x000fe20000000077 */
[----:B------:R-:W-:Y:S01]  /*0a00*/  IMAD.MOV.U32 R10, RZ, RZ, R19 ;  /* 0x000000ffff0a7224 */ /* 0x000fe200078e0013 */
[----:B------:R-:W-:Y:S01]  /*0a10*/  MOV R117, R14 ;  /* 0x0000000e00757202 */ /* 0x000fe20000000f00 */
[----:B------:R-:W-:Y:S01]  /*0a20*/  IMAD.MOV.U32 R144, RZ, RZ, R66 ;  /* 0x000000ffff907224 */ /* 0x000fe200078e0042 */
[----:B------:R-:W-:Y:S01]  /*0a30*/  MOV R9, R17 ;  /* 0x0000001100097202 */ /* 0x000fe20000000f00 */
[----:B------:R-:W0:Y:S01]  /*0a40*/  LDCU UR5, c[0x0][0x404] ;  /* 0x00008080ff0577ac */ /* 0x000e220008000800 */
[----:B------:R-:W-:-:S02]  /*0a50*/  SHF.R.U64 R149, R58, 0x10, R59 ;  /* 0x000000103a957819 */ /* 0x000fc4000000123b */
[----:B------:R-:W-:Y:S01]  /*0a60*/  SHF.R.U32.HI R7, RZ, 0x10, R59 ;  /* 0x00000010ff077819 */ /* 0x000fe2000001163b */
[----:B------:R-:W2:Y:S01]  /*0a70*/  LDCU UR14, c[0x0][0x448] ;  /* 0x00008900ff0e77ac */ /* 0x000ea20008000800 */
[----:B------:R-:W-:Y:S02]  /*0a80*/  LOP3.LUT R5, R5, UR7, RZ, 0x3c, !PT ;  /* 0x0000000705057c12 */ /* 0x000fe4000f8e3cff */
[----:B------:R-:W-:Y:S01]  /*0a90*/  LOP3.LUT R6, R107, UR6, R6, 0x96, !PT ;  /* 0x000000066b067c12 */ /* 0x000fe2000f8e9606 */
[----:B------:R-:W3:Y:S01]  /*0aa0*/  LDCU.64 UR12, c[0x0][0x408] ;  /* 0x00008100ff0c77ac */ /* 0x000ee20008000a00 */
[----:B------:R-:W-:Y:S01]  /*0ab0*/  SHF.R.U32.HI R70, RZ, 0x10, R11 ;  /* 0x00000010ff467819 */ /* 0x000fe2000001160b */
[----:B------:R-:W-:Y:S01]  /*0ac0*/  IMAD.MOV.U32 R11, RZ, RZ, R21 ;  /* 0x000000ffff0b7224 */ /* 0x000fe200078e0015 */
[--C-:B------:R-:W-:Y:S01]  /*0ad0*/  SHF.R.U64 R74, R18, 0x10, R19.reuse ;  /* 0x00000010124a7819 */ /* 0x100fe20000001213 */
[----:B------:R-:W4:Y:S01]  /*0ae0*/  LDCU.64 UR10, c[0x0][0x3a0] ;  /* 0x00007400ff0a77ac */ /* 0x000f220008000a00 */
[----:B------:R-:W-:Y:S01]  /*0af0*/  SHF.R.U32.HI R75, RZ, 0x10, R19 ;  /* 0x00000010ff4b7819 */ /* 0x000fe20000011613 */
[----:B------:R-:W-:Y:S01]  /*0b00*/  IMAD.MOV.U32 R19, RZ, RZ, R67 ;  /* 0x000000ffff137224 */ /* 0x000fe200078e0043 */
[----:B------:R-:W-:-:S02]  /*0b10*/  SHF.R.U64 R135, R28, 0x10, R29 ;  /* 0x000000101c877819 */ /* 0x000fc4000000121d */
[--C-:B------:R-:W-:Y:S02]  /*0b20*/  SHF.R.U64 R145, R66, 0x10, R67.reuse ;  /* 0x0000001042917819 */ /* 0x100fe40000001243 */
[----:B------:R-:W-:Y:S02]  /*0b30*/  SHF.R.U32.HI R28, RZ, 0x10, R67 ;  /* 0x00000010ff1c7819 */ /* 0x000fe40000011643 */
[----:B------:R-:W-:Y:S02]  /*0b40*/  MOV R126, R20 ;  /* 0x00000014007e7202 */ /* 0x000fe40000000f00 */
[----:B------:R-:W-:Y:S01]  /*0b50*/  PRMT R117, R8, 0x5410, R117 ;  /* 0x0000541008757816 */ /* 0x000fe20000000075 */
[----:B------:R-:W-:Y:S01]  /*0b60*/  IMAD R8, R113, -0x326172a9, RZ ;  /* 0xcd9e8d5771087824 */ /* 0x000fe200078e02ff */
[----:B------:R-:W-:Y:S01]  /*0b70*/  PRMT R115, R9, 0x5410, R115 ;  /* 0x0000541009737816 */ /* 0x000fe20000000073 */
[----:B------:R-:W-:Y:S01]  /*0b80*/  IMAD.HI.U32 R9, R6, -0x2daee0ad, RZ ;  /* 0xd2511f5306097827 */ /* 0x000fe200078e00ff */
[----:B------:R-:W-:-:S02]  /*0b90*/  PRMT R67, R67, 0x5410, R10 ;  /* 0x0000541043437816 */ /* 0x000fc4000000000a */
[----:B------:R-:W-:Y:S01]  /*0ba0*/  PRMT R149, R149, 0x5410, R7 ;  /* 0x0000541095957816 */ /* 0x000fe20000000007 */
[----:B------:R-:W-:Y:S01]  /*0bb0*/  IMAD R10, R110, -0x2daee0ad, RZ ;  /* 0xd2511f536e0a7824 */ /* 0x000fe200078e02ff */
[----:B------:R-:W-:Y:S01]  /*0bc0*/  PRMT R126, R126, 0x5410, R11 ;  /* 0x000054107e7e7816 */ /* 0x000fe2000000000b */
[C---:B------:R-:W-:Y:S01]  /*0bd0*/  IMAD.HI.U32 R7, R5.reuse, -0x326172a9, RZ ;  /* 0xcd9e8d5705077827 */ /* 0x040fe200078e00ff */
[--C-:B------:R-:W-:Y:S02]  /*0be0*/  SHF.R.U64 R152, R56, 0x10, R57.reuse ;  /* 0x0000001038987819 */ /* 0x100fe40000001239 */
[----:B------:R-:W-:Y:S02]  /*0bf0*/  SHF.R.U32.HI R11, RZ, 0x10, R57 ;  /* 0x00000010ff0b7819 */ /* 0x000fe40000011639 */
[----:B------:R-:W-:Y:S01]  /*0c00*/  LOP3.LUT R7, R8, UR15, R7, 0x96, !PT ;  /* 0x0000000f08077c12 */ /* 0x000fe2000f8e9607 */
[----:B------:R-:W-:Y:S01]  /*0c10*/  IMAD R8, R5, -0x326172a9, RZ ;  /* 0xcd9e8d5705087824 */ /* 0x000fe200078e02ff */
[----:B------:R-:W-:-:S02]  /*0c20*/  LOP3.LUT R9, R10, UR16, R9, 0x96, !PT ;  /* 0x000000100a097c12 */ /* 0x000fc4000f8e9609 */
[----:B------:R-:W-:Y:S01]  /*0c30*/  PRMT R152, R152, 0x5410, R11 ;  /* 0x0000541098987816 */ /* 0x000fe2000000000b */
[----:B------:R-:W-:Y:S01]  /*0c40*/  IMAD R11, R6, -0x2daee0ad, RZ ;  /* 0xd2511f53060b7824 */ /* 0x000fe200078e02ff */
[--C-:B------:R-:W-:Y:S01]  /*0c50*/  SHF.R.U64 R181, R54, 0x10, R55.reuse ;  /* 0x0000001036b57819 */ /* 0x100fe20000001237 */
[----:B------:R-:W-:Y:S01]  /*0c60*/  IMAD.HI.U32 R5, R9, -0x326172a9, RZ ;  /* 0xcd9e8d5709057827 */ /* 0x000fe200078e00ff */
[----:B------:R-:W-:Y:S02]  /*0c70*/  SHF.R.U32.HI R10, RZ, 0x10, R55 ;  /* 0x00000010ff0a7819 */ /* 0x000fe40000011637 */
        /* <DEDUP_REMOVED lines=13> */
[----:B------:R-:W-:Y:S01]  /*0d50*/  SHF.R.U32.HI R10, RZ, 0x10, R49 ;  /* 0x00000010ff0a7819 */ /* 0x000fe20000011631 */
[----:B------:R-:W-:Y:S01]  /*0d60*/  IMAD R11, R5, -0x2daee0ad, RZ ;  /* 0xd2511f53050b7824 */ /* 0x000fe200078e02ff */
[----:B------:R-:W-:Y:S01]  /*0d70*/  LOP3.LUT R7, R8, UR19, R7, 0x96, !PT ;  /* 0x0000001308077c12 */ /* 0x000fe2000f8e9607 */
[----:B------:R-:W-:Y:S01]  /*0d80*/  IMAD R6, R6, -0x326172a9, RZ ;  /* 0xcd9e8d5706067824 */ /* 0x000fe200078e02ff */
[----:B------:R-:W-:Y:S01]  /*0d90*/  PRMT R187, R187, 0x5410, R10 ;  /* 0x00005410bbbb7816 */ /* 0x000fe2000000000a */
[----:B------:R-:W-:Y:S01]  /*0da0*/  IMAD.HI.U32 R5, R9, -0x326172a9, RZ ;  /* 0xcd9e8d5709057827 */ /* 0x000fe200078e00ff */
[----:B------:R-:W-:-:S02]  /*0db0*/  SHF.R.U64 R118, R12, 0x10, R13 ;  /* 0x000000100c767819 */ /* 0x000fc4000000120d */
[----:B------:R-:W-:Y:S01]  /*0dc0*/  MOV R12, R23 ;  /* 0x00000017000c7202 */ /* 0x000fe20000000f00 */
[C---:B------:R-:W-:Y:S01]  /*0dd0*/  IMAD.HI.U32 R8, R7.reuse, -0x2daee0ad, RZ ;  /* 0xd2511f5307087827 */ /* 0x040fe200078e00ff */
[----:B------:R-:W-:Y:S02]  /*0de0*/  LOP3.LUT R5, R6, UR21, R5, 0x96, !PT ;  /* 0x0000001506057c12 */ /* 0x000fe4000f8e9605 */
[--C-:B------:R-:W-:Y:S01]  /*0df0*/  SHF.R.U64 R191, R44, 0x10, R45.reuse ;  /* 0x000000102cbf7819 */ /* 0x100fe2000000122d */
[----:B------:R-:W-:Y:S01]  /*0e00*/  IMAD R10, R7, -0x2daee0ad, RZ ;  /* 0xd2511f53070a7824 */ /* 0x000fe200078e02ff */
[----:B------:R-:W-:Y:S01]  /*0e10*/  LOP3.LUT R8, R11, UR22, R8, 0x96, !PT ;  /* 0x000000160b087c12 */ /* 0x000fe2000f8e9608 */
[----:B------:R-:W-:Y:S01]  /*0e20*/  IMAD R9, R9, -0x326172a9, RZ ;  /* 0xcd9e8d5709097824 */ /* 0x000fe200078e02ff */
[----:B------:R-:W-:Y:S01]  /*0e30*/  SHF.R.U32.HI R11, RZ, 0x10, R45 ;  /* 0x00000010ff0b7819 */ /* 0x000fe2000001162d */
[----:B------:R-:W-:Y:S01]  /*0e40*/  IMAD.HI.U32 R7, R5, -0x2daee0ad, RZ ;  /* 0xd2511f5305077827 */ /* 0x000fe200078e00ff */
[----:B------:R-:W-:-:S02]  /*0e50*/  PRMT R128, R128, 0x5410, R12 ;  /* 0x0000541080807816 */ /* 0x000fc4000000000c */
        /* <DEDUP_REMOVED lines=36> */
[----:B------:R-:W-:Y:S01]  /*10a0*/  SHF.R.U32.HI R71, RZ, 0x10, R13 ;  /* 0x00000010ff477819 */ /* 0x000fe2000001160d */
[----:B------:R-:W-:Y:S01]  /*10b0*/  IMAD.HI.U32 R5, R6, -0x2daee0ad, RZ ;  /* 0xd2511f5306057827 */ /* 0x000fe200078e00ff */
[----:B------:R-:W-:-:S02]  /*10c0*/  LOP3.LUT R7, R10, UR29, R7, 0x96, !PT ;  /* 0x0000001d0a077c12 */ /* 0x000fc4000f8e9607 */
[----:B------:R-:W-:Y:S01]  /*10d0*/  SHF.R.U64 R116, R14, 0x10, R15 ;  /* 0x000000100e747819 */ /* 0x000fe2000000120f */
[----:B------:R-:W-:Y:S01]  /*10e0*/  IMAD.MOV.U32 R13, RZ, RZ, R25 ;  /* 0x000000ffff0d7224 */ /* 0x000fe200078e0019 */
[----:B------:R-:W-:Y:S01]  /*10f0*/  LOP3.LUT R5, R12, UR30, R5, 0x96, !PT ;  /* 0x0000001e0c057c12 */ /* 0x000fe2000f8e9605 */
[----:B------:R-:W-:Y:S01]  /*1100*/  IMAD.MOV.U32 R14, RZ, RZ, R27 ;  /* 0x000000ffff0e7224 */ /* 0x000fe200078e001b */
[----:B------:R-:W-:Y:S01]  /*1110*/  SHF.R.U64 R114, R16, 0x10, R17 ;  /* 0x0000001010727819 */ /* 0x000fe20000001211 */
[----:B------:R-:W-:Y:S01]  /*1120*/  IMAD.MOV.U32 R16, RZ, RZ, R31 ;  /* 0x000000ffff107224 */ /* 0x000fe200078e001f */
[----:B------:R-:W-:Y:S01]  /*1130*/  SHF.R.U32.HI R73, RZ, 0x10, R17 ;  /* 0x00000010ff497819 */ /* 0x000fe20000011611 */
[----:B------:R-:W-:Y:S01]  /*1140*/  IMAD.MOV.U32 R17, RZ, RZ, R33 ;  /* 0x000000ffff117224 */ /* 0x000fe200078e0021 */
[--C-:B------:R-:W-:Y:S01]  /*1150*/  SHF.R.U64 R129, R22, 0x10, R23.reuse ;  /* 0x0000001016817819 */ /* 0x100fe20000001217 */
[----:B------:R-:W-:Y:S01]  /*1160*/  IMAD R6, R6, -0x2daee0ad, RZ ;  /* 0xd2511f5306067824 */ /* 0x000fe200078e02ff */
[----:B------:R-:W-:Y:S01]  /*1170*/  SHF.R.U32.HI R21, RZ, 0x10, R23 ;  /* 0x00000010ff157819 */ /* 0x000fe20000011617 */
[----:B------:R-:W-:Y:S01]  /*1180*/  IMAD.HI.U32 R109, R7, -0x2daee0ad, RZ ;  /* 0xd2511f53076d7827 */ /* 0x000fe200078e00ff */
[----:B------:R-:W-:-:S02]  /*1190*/  SHF.R.U32.HI R72, RZ, 0x10, R15 ;  /* 0x00000010ff487819 */ /* 0x000fc4000001160f */
[--C-:B------:R-:W-:Y:S01]  /*11a0*/  SHF.R.U64 R131, R24, 0x10, R25.reuse ;  /* 0x0000001018837819 */ /* 0x100fe20000001219 */
[----:B------:R-:W-:Y:S01]  /*11b0*/  IMAD R9, R8, -0x326172a9, RZ ;  /* 0xcd9e8d5708097824 */ /* 0x000fe200078e02ff */
[----:B------:R-:W-:Y:S01]  /*11c0*/  SHF.R.U32.HI R22, RZ, 0x10, R25 ;  /* 0x00000010ff167819 */ /* 0x000fe20000011619 */
[----:B------:R-:W-:Y:S01]  /*11d0*/  IMAD.HI.U32 R108, R5, -0x326172a9, RZ ;  /* 0xcd9e8d57056c7827 */ /* 0x000fe200078e00ff */
[----:B------:R-:W-:Y:S02]  /*11e0*/  MOV R132, R26 ;  /* 0x0000001a00847202 */ /* 0x000fe40000000f00 */
[--C-:B------:R-:W-:Y:S01]  /*11f0*/  SHF.R.U64 R133, R26, 0x10, R27.reuse ;  /* 0x000000101a857819 */ /* 0x100fe2000000121b */
[----:B------:R-:W-:Y:S01]  /*1200*/  IMAD R142, R7, -0x2daee0ad, RZ ;  /* 0xd2511f53078e7824 */ /* 0x000fe200078e02ff */
[----:B------:R-:W-:Y:S01]  /*1210*/  SHF.R.U32.HI R23, RZ, 0x10, R27 ;  /* 0x00000010ff177819 */ /* 0x000fe2000001161b */
[----:B------:R-:W-:Y:S01]  /*1220*/  IMAD R106, R5, -0x326172a9, RZ ;  /* 0xcd9e8d57056a7824 */ /* 0x000fe200078e02ff */
[----:B------:R-:W-:-:S02]  /*1230*/  MOV R15, R29 ;  /* 0x0000001d000f7202 */ /* 0x000fc40000000f00 */
[----:B------:R-:W-:Y:S02]  /*1240*/  SHF.R.U32.HI R24, RZ, 0x10, R29 ;  /* 0x00000010ff187819 */ /* 0x000fe4000001161d */
[--C-:B------:R-:W-:Y:S02]  /*1250*/  SHF.R.U64 R137, R30, 0x10, R31.reuse ;  /* 0x000000101e897819 */ /* 0x100fe4000000121f */
[----:B------:R-:W-:Y:S02]  /*1260*/  SHF.R.U32.HI R25, RZ, 0x10, R31 ;  /* 0x00000010ff197819 */ /* 0x000fe4000001161f */
[----:B------:R-:W-:Y:S02]  /*1270*/  MOV R138, R32 ;  /* 0x00000020008a7202 */ /* 0x000fe40000000f00 */
[--C-:B------:R-:W-:Y:S02]  /*1280*/  SHF.R.U64 R139, R32, 0x10, R33.reuse ;  /* 0x00000010208b7819 */ /* 0x100fe40000001221 */
[----:B------:R-:W-:-:S02]  /*1290*/  SHF.R.U32.HI R26, RZ, 0x10, R33 ;  /* 0x00000010ff1a7819 */ /* 0x000fc40000011621 */
[----:B------:R-:W-:Y:S02]  /*12a0*/  MOV R18, R35 ;  /* 0x0000002300127202 */ /* 0x000fe40000000f00 */
        /* <DEDUP_REMOVED lines=34> */
[----:B------:R-:W-:-:S02]  /*14d0*/  LOP3.LUT R109, R6, UR32, R109, 0x96, !PT ;  /* 0x00000020066d7c12 */ /* 0x000fc4000f8e966d */
[----:B-1----:R-:W-:Y:S02]  /*14e0*/  ISETP.NE.AND P2, PT, RZ, UR4, PT ;  /* 0x00000004ff007c0c */ /* 0x002fe4000bf45270 */
[----:B------:R-:W-:Y:S02]  /*14f0*/  LOP3.LUT R108, R9, UR31, R108, 0x96, !PT ;  /* 0x0000001f096c7c12 */ /* 0x000fe4000f8e966c */
[----:B0-234-:R-:W-:-:S09]  /*1500*/  LOP3.LUT R141, R4, 0x3, RZ, 0xc0, !PT ;  /* 0x00000003048d7812 */ /* 0x01dfd200078ec0ff */
.L_x_60540:
[----:B------:R-:W0:Y:S08]  /*1510*/  LDC.64 R8, c[0x0][0x3f0] ;  /* 0x0000fc00ff087b82 */ /* 0x000e300000000a00 */
[----:B------:R-:W1:Y:S08]  /*1520*/  LDC R150, c[0x0][0x388] ;  /* 0x0000e200ff967b82 */ /* 0x000e700000000800 */
[----:B------:R-:W2:Y:S01]  /*1530*/  LDC.64 R10, c[0x0][0x3f8] ;  /* 0x0000fe00ff0a7b82 */ /* 0x000ea20000000a00 */
[----:B0-----:R-:W-:-:S05]  /*1540*/  IMAD.WIDE R12, R111, 0x4, R8 ;  /* 0x000000046f0c7825 */ /* 0x001fca00078e0208 */
[----:B------:R-:W3:Y:S01]  /*1550*/  LDG.E R153, desc[UR8][R12.64] ;  /* 0x000000080c997981 */ /* 0x000ee2000c1e1900 */
[----:B------:R-:W-:Y:S02]  /*1560*/  IMAD.MOV.U32 R100, RZ, RZ, RZ ;  /* 0x000000ffff647224 */ /* 0x000fe400078e00ff */
[----:B--2---:R-:W-:-:S05]  /*1570*/  IMAD.WIDE R10, R111, 0x4, R10 ;  /* 0x000000046f0a7825 */ /* 0x004fca00078e020a */
[----:B------:R0:W5:Y:S01]  /*1580*/  LDG.E R151, desc[UR8][R10.64] ;  /* 0x000000080a977981 */ /* 0x000162000c1e1900 */
        /* <DEDUP_REMOVED lines=18> */
[----:B0-----:R-:W-:-:S06]  /*16b0*/  IMAD.WIDE.U32 R10, R101, 0x10, R8 ;  /* 0x00000010650a7825 */ /* 0x001fcc00078e0008 */
[----:B------:R-:W5:Y:S01]  /*16c0*/  LDG.E.128 R8, desc[UR8][R10.64] ;  /* 0x000000080a087981 */ /* 0x000f62000c1e1d00 */
[----:B------:R-:W-:Y:S01]  /*16d0*/  ISETP.GT.AND P3, PT, R153, RZ, PT ;  /* 0x000000ff9900720c */ /* 0x000fe20003f64270 */
[----:B------:R-:W-:-:S12]  /*16e0*/  BSSY.RECONVERGENT B2, `(.L_x_59597) ;  /* 0x0000058000027945 */ /* 0x000fd80003800200 */
        /* <DEDUP_REMOVED lines=19> */
.L_x_59601:
        /* <DEDUP_REMOVED lines=13> */
.L_x_59603:
[----:B------:R-:W-:Y:S05]  /*18f0*/  BSYNC.RECONVERGENT B4 ;  /* 0x0000000000047941 */ /* 0x000fea0003800200 */
.L_x_59602:
        /* <DEDUP_REMOVED lines=43> */
.L_x_59600:
[----:B------:R-:W-:Y:S05]  /*1bb0*/  BSYNC.RECONVERGENT B3 ;  /* 0x0000000000037941 */ /* 0x000fea0003800200 */
.L_x_59599:
        /* <DEDUP_REMOVED lines=10> */
.L_x_59598:
[----:B------:R-:W-:Y:S05]  /*1c60*/  BSYNC.RECONVERGENT B2 ;  /* 0x0000000000027941 */ /* 0x000fea0003800200 */
.L_x_59597:
        /* <DEDUP_REMOVED lines=20> */
.L_x_59608:
        /* <DEDUP_REMOVED lines=13> */
.L_x_59610:
[----:B------:R-:W-:Y:S05]  /*1e80*/  BSYNC.RECONVERGENT B4 ;  /* 0x0000000000047941 */ /* 0x000fea0003800200 */
.L_x_59609:
        /* <DEDUP_REMOVED lines=43> */
.L_x_59607:
[----:B------:R-:W-:Y:S05]  /*2140*/  BSYNC.RECONVERGENT B3 ;  /* 0x0000000000037941 */ /* 0x000fea0003800200 */
.L_x_59606:
        /* <DEDUP_REMOVED lines=10> */
.L_x_59605:
[----:B------:R-:W-:Y:S05]  /*21f0*/  BSYNC.RECONVERGENT B2 ;  /* 0x0000000000027941 */ /* 0x000fea0003800200 */
.L_x_59604:
        /* <DEDUP_REMOVED lines=20> */
.L_x_59615:
        /* <DEDUP_REMOVED lines=13> */
.L_x_59617:
[----:B------:R-:W-:Y:S05]  /*2410*/  BSYNC.RECONVERGENT B4 ;  /* 0x0000000000047941 */ /* 0x000fea0003800200 */
.L_x_59616:
        /* <DEDUP_REMOVED lines=43> */
.L_x_59614:
[----:B------:R-:W-:Y:S05]  /*26d0*/  BSYNC.RECONVERGENT B3 ;  /* 0x0000000000037941 */ /* 0x000fea0003800200 */
.L_x_59613:
        /* <DEDUP_REMOVED lines=10> */
.L_x_59612:
[----:B------:R-:W-:Y:S05]  /*2780*/  BSYNC.RECONVERGENT B2 ;  /* 0x0000000000027941 */ /* 0x000fea0003800200 */
.L_x_59611:
        /* <DEDUP_REMOVED lines=19> */
.L_x_59621:
        /* <DEDUP_REMOVED lines=13> */
.L_x_59623:
[----:B------:R-:W-:Y:S05]  /*2990*/  BSYNC.RECONVERGENT B3 ;  /* 0x0000000000037941 */ /* 0x000fea0003800200 */
.L_x_59622:
        /* <DEDUP_REMOVED lines=42> */
.L_x_59620:
[----:B------:R-:W-:Y:S05]  /*2c40*/  BSYNC.RECONVERGENT B2 ;  /* 0x0000000000027941 */ /* 0x000fea0003800200 */
.L_x_59619:
        /* <DEDUP_REMOVED lines=11> */
.L_x_59596:
        /* <DEDUP_REMOVED lines=21> */
.L_x_59628:
        /* <DEDUP_REMOVED lines=13> */
.L_x_59630:
[----:B------:R-:W-:Y:S05]  /*2f20*/  BSYNC.RECONVERGENT B4 ;  /* 0x0000000000047941 */ /* 0x000fea0003800200 */
.L_x_59629:
        /* <DEDUP_REMOVED lines=42> */
.L_x_59627:
[----:B------:R-:W-:Y:S05]  /*31d0*/  BSYNC.RECONVERGENT B3 ;  /* 0x0000000000037941 */ /* 0x000fea0003800200 */
.L_x_59626:
        /* <DEDUP_REMOVED lines=9> */
.L_x_59625:
[----:B------:R-:W-:Y:S05]  /*3270*/  BSYNC.RECONVERGENT B2 ;  /* 0x0000000000027941 */ /* 0x000fea0003800200 */
.L_x_59624:
        /* <DEDUP_REMOVED lines=17> */
.L_x_59635:
        /* <DEDUP_REMOVED lines=13> */
.L_x_59637:
[----:B------:R-:W-:Y:S05]  /*3460*/  BSYNC.RECONVERGENT B4 ;  /* 0x0000000000047941 */ /* 0x000fea0003800200 */
.L_x_59636:
        /* <DEDUP_REMOVED lines=43> */
.L_x_59634:
[----:B------:R-:W-:Y:S05]  /*3720*/  BSYNC.RECONVERGENT B3 ;  /* 0x0000000000037941 */ /* 0x000fea0003800200 */
.L_x_59633:
        /* <DEDUP_REMOVED lines=9> */
.L_x_59632:
[----:B------:R-:W-:Y:S05]  /*37c0*/  BSYNC.RECONVERGENT B2 ;  /* 0x0000000000027941 */ /* 0x000fea0003800200 */
.L_x_59631:
        /* <DEDUP_REMOVED lines=17> */
.L_x_59642:
        /* <DEDUP_REMOVED lines=13> */
.L_x_59644:
[----:B------:R-:W-:Y:S05]  /*39b0*/  BSYNC.RECONVERGENT B4 ;  /* 0x0000000000047941 */ /* 0x000fea0003800200 */
.L_x_59643:
        /* <DEDUP_REMOVED lines=43> */
.L_x_59641:
[----:B------:R-:W-:Y:S05]  /*3c70*/  BSYNC.RECONVERGENT B3 ;  /* 0x0000000000037941 */ /* 0x000fea0003800200 */
.L_x_59640:
        /* <DEDUP_REMOVED lines=9> */
.L_x_59639:
[----:B------:R-:W-:Y:S05]  /*3d10*/  BSYNC.RECONVERGENT B2 ;  /* 0x0000000000027941 */ /* 0x000fea0003800200 */
.L_x_59638:
        /* <DEDUP_REMOVED lines=16> */
.L_x_59647:
        /* <DEDUP_REMOVED lines=13> */
.L_x_59649:
[----:B------:R-:W-:Y:S05]  /*3ef0*/  BSYNC.RECONVERGENT B3 ;  /* 0x0000000000037941 */ /* 0x000fea0003800200 */
.L_x_59648:
        /* <DEDUP_REMOVED lines=43> */
.L_x_59646:
[----:B------:R-:W-:Y:S05]  /*41b0*/  BSYNC.RECONVERGENT B2 ;  /* 0x0000000000027941 */ /* 0x000fea0003800200 */
.L_x_59645:
        /* <DEDUP_REMOVED lines=9> */
.L_x_59618:
[----:B------:R-:W-:Y:S05]  /*4250*/  BSYNC.RECONVERGENT B1 ;  /* 0x0000000000017941 */ /* 0x000fea0003800200 */
.L_x_59595:
[----:B------:R-:W0:Y:S01]  /*4260*/  LDC.64 R154, c[0x0][0x3a8] ;  /* 0x0000ea00ff9a7b82 */ /* 0x000e220000000a00 */
[----:B------:R-:W-:Y:S01]  /*4270*/  BSSY.RECONVERGENT B1, `(.L_x_59650) ;  /* 0x0000010000017945 */ /* 0x000fe20003800200 */
[----:B------:R-:W-:Y:S01]  /*4280*/  IADD3 R25, PT, PT, R100, 0x20, RZ ;  /* 0x0000002064197810 */ /* 0x000fe20007ffe0ff */
        /* <DEDUP_REMOVED lines=14> */
.L_x_59651:
[----:B------:R-:W-:Y:S05]  /*4370*/  BSYNC.RECONVERGENT B1 ;  /* 0x0000000000017941 */ /* 0x000fea0003800200 */
.L_x_59650:
[----:B------:R-:W-:Y:S04]  /*4380*/  BSSY.RECONVERGENT B1, `(.L_x_59652) ;  /* 0x0000005000017945 */ /* 0x000fe80003800200 */
[----:B------:R-:W-:Y:S05]  /*4390*/  @!P1 BRA `(.L_x_59653) ;  /* 0x00000000000c9947 */ /* 0x000fea0003800000 */
[----:B------:R-:W2:Y:S02]  /*43a0*/  LDC.64 R4, c[0x0][0x390] ;  /* 0x0000e400ff047b82 */ /* 0x000ea40000000a00 */
[----:B--2---:R-:W-:-:S06]  /*43b0*/  IMAD.WIDE.U32 R4, R25, 0x10, R4 ;  /* 0x0000001019047825 */ /* 0x004fcc00078e0004 */
[----:B------:R-:W5:Y:S02]  /*43c0*/  LDG.E.128 R4, desc[UR8][R4.64] ;  /* 0x0000000804047981 */ /* 0x000f64000c1e1d00 */
.L_x_59653:
[----:B------:R-:W-:Y:S05]  /*43d0*/  BSYNC.RECONVERGENT B1 ;  /* 0x0000000000017941 */ /* 0x000fea0003800200 */
.L_x_59652:
[----:B------:R-:W-:Y:S01]  /*43e0*/  BSSY.RECONVERGENT B1, `(.L_x_59654) ;  /* 0x00002be000017945 */ /* 0x000fe20003800200 */
[----:B------:R-:W-:-:S03]  /*43f0*/  VIADD R27, R101, 0x20 ;  /* 0x00000020651b7836 */ /* 0x000fc60000000000 */
[----:B------:R-:W-:Y:S05]  /*4400*/  @!P0 BRA `(.L_x_59655) ;  /* 0x0000001400988947 */ /* 0x000fea0003800000 */
[----:B01----:R-:W0:Y:S02]  /*4410*/  LDC.64 R12, c[0x0][0x3a0] ;  /* 0x0000e800ff0c7b82 */ /* 0x003e240000000a00 */
        /* <DEDUP_REMOVED lines=23> */
.L_x_59660:
        /* <DEDUP_REMOVED lines=13> */
.L_x_59662:
[----:B------:R-:W-:Y:S05]  /*4660*/  BSYNC.RECONVERGENT B4 ;  /* 0x0000000000047941 */ /* 0x000fea0003800200 */
.L_x_59661:
        /* <DEDUP_REMOVED lines=43> */
.L_x_59659:
[----:B------:R-:W-:Y:S05]  /*4920*/  BSYNC.RECONVERGENT B3 ;  /* 0x0000000000037941 */ /* 0x000fea0003800200 */
.L_x_59658:
        /* <DEDUP_REMOVED lines=10> */
.L_x_59657:
[----:B------:R-:W-:Y:S05]  /*49d0*/  BSYNC.RECONVERGENT B2 ;  /* 0x0000000000027941 */ /* 0x000fea0003800200 */
.L_x_59656:
        /* <DEDUP_REMOVED lines=20> */
.L_x_59667:
        /* <DEDUP_REMOVED lines=13> */
.L_x_59669:
[----:B------:R-:W-:Y:S05]  /*4bf0*/  BSYNC.RECONVERGENT B4 ;  /* 0x0000000000047941 */ /* 0x000fea0003800200 */
.L_x_59668:
        /* <DEDUP_REMOVED lines=43> */
.L_x_59666:
[----:B------:R-:W-:Y:S05]  /*4eb0*/  BSYNC.RECONVERGENT B3 ;  /* 0x0000000000037941 */ /* 0x000fea0003800200 */
.L_x_59665:
        /* <DEDUP_REMOVED lines=10> */
.L_x_59664:
[----:B------:R-:W-:Y:S05]  /*4f60*/  BSYNC.RECONVERGENT B2 ;  /* 0x0000000000027941 */ /* 0x000fea0003800200 */
.L_x_59663:
        /* <DEDUP_REMOVED lines=20> */
.L_x_59674:
        /* <DEDUP_REMOVED lines=13> */
.L_x_59676:
[----:B------:R-:W-:Y:S05]  /*5180*/  BSYNC.RECONVERGENT B4 ;  /* 0x0000000000047941 */ /* 0x000fea0003800200 */
.L_x_59675:
        /* <DEDUP_REMOVED lines=43> */
.L_x_59673:
[----:B------:R-:W-:Y:S05]  /*5440*/  BSYNC.RECONVERGENT B3 ;  /* 0x0000000000037941 */ /* 0x000fea0003800200 */
.L_x_59672:
        /* <DEDUP_REMOVED lines=10> */
.L_x_59671:
[----:B------:R-:W-:Y:S05]  /*54f0*/  BSYNC.RECONVERGENT B2 ;  /* 0x0000000000027941 */ /* 0x000fea0003800200 */
.L_x_59670:
        /* <DEDUP_REMOVED lines=19> */
.L_x_59680:
        /* <DEDUP_REMOVED lines=13> */
.L_x_59682:
[----:B------:R-:W-:Y:S05]  /*5700*/  BSYNC.RECONVERGENT B3 ;  /* 0x0000000000037941 */ /* 0x000fea0003800200 */
.L_x_59681:
        /* <DEDUP_REMOVED lines=42> */
.L_x_59679:
[----:B------:R-:W-:Y:S05]  /*59b0*/  BSYNC.RECONVERGENT B2 ;  /* 0x0000000000027941 */ /* 0x000fea0003800200 */
.L_x_59678:
        /* <DEDUP_REMOVED lines=11> */
.L_x_59655:
[----:B------:R-:W-:Y:S01]  /*5a70*/  BSSY.RECONVERGENT B2, `(.L_x_59683) ;  /* 0x0000057000027945 */ /* 0x000fe20003800200 */
[----:B------:R-:W-:Y:S01]  /*5a80*/  IMAD.MOV.U32 R14, RZ, RZ, R16 ;  /* 0x000000ffff0e7224 */ /* 0x000fe200078e0010 */
[----:B01----:R-:W-:Y:S01]  /*5a90*/  MOV R12, RZ ;  /* 0x000000ff000c7202 */ /* 0x003fe20000000f00 */
        /* <DEDUP_REMOVED lines=18> */
.L_x_59687:
        /* <DEDUP_REMOVED lines=13> */
.L_x_59689:
[----:B------:R-:W-:Y:S05]  /*5c90*/  BSYNC.RECONVERGENT B4 ;  /* 0x0000000000047941 */ /* 0x000fea0003800200 */
.L_x_59688:
        /* <DEDUP_REMOVED lines=42> */
.L_x_59686:
[----:B------:R-:W-:Y:S05]  /*5f40*/  BSYNC.RECONVERGENT B3 ;  /* 0x0000000000037941 */ /* 0x000fea0003800200 */
.L_x_59685:
        /* <DEDUP_REMOVED lines=9> */
.L_x_59684:
[----:B------:R-:W-:Y:S05]  /*5fe0*/  BSYNC.RECONVERGENT B2 ;  /* 0x0000000000027941 */ /* 0x000fea0003800200 */
.L_x_59683:
        /* <DEDUP_REMOVED lines=17> */
.L_x_59694:
        /* <DEDUP_REMOVED lines=13> */
.L_x_59696:
[----:B------:R-:W-:Y:S05]  /*61d0*/  BSYNC.RECONVERGENT B4 ;  /* 0x0000000000047941 */ /* 0x000fea0003800200 */
.L_x_59695:
        /* <DEDUP_REMOVED lines=43> */
.L_x_59693:
[----:B------:R-:W-:Y:S05]  /*6490*/  BSYNC.RECONVERGENT B3 ;  /* 0x0000000000037941 */ /* 0x000fea0003800200 */
.L_x_59692:
        /* <DEDUP_REMOVED lines=9> */
.L_x_59691:
[----:B------:R-:W-:Y:S05]  /*6530*/  BSYNC.RECONVERGENT B2 ;  /* 0x0000000000027941 */ /* 0x000fea0003800200 */
.L_x_59690:
        /* <DEDUP_REMOVED lines=17> */
.L_x_59701:
        /* <DEDUP_REMOVED lines=13> */
.L_x_59703:
[----:B------:R-:W-:Y:S05]  /*6720*/  BSYNC.RECONVERGENT B4 ;  /* 0x0000000000047941 */ /* 0x000fea0003800200 */
.L_x_59702:
        /* <DEDUP_REMOVED lines=43> */
.L_x_59700:
[----:B------:R-:W-:Y:S05]  /*69e0*/  BSYNC.RECONVERGENT B3 ;  /* 0x0000000000037941 */ /* 0x000fea0003800200 */
.L_x_59699:
        /* <DEDUP_REMOVED lines=9> */
.L_x_59698:
[----:B------:R-:W-:Y:S05]  /*6a80*/  BSYNC.RECONVERGENT B2 ;  /* 0x0000000000027941 */ /* 0x000fea0003800200 */
.L_x_59697:
        /* <DEDUP_REMOVED lines=16> */
.L_x_59706:
        /* <DEDUP_REMOVED lines=13> */
.L_x_59708:
[----:B------:R-:W-:Y:S05]  /*6c60*/  BSYNC.RECONVERGENT B3 ;  /* 0x0000000000037941 */ /* 0x000fea0003800200 */
.L_x_59707:
        /* <DEDUP_REMOVED lines=43> */
.L_x_59705:
[----:B------:R-:W-:Y:S05]  /*6f20*/  BSYNC.RECONVERGENT B2 ;  /* 0x0000000000027941 */ /* 0x000fea0003800200 */
.L_x_59704:
        /* <DEDUP_REMOVED lines=9> */
.L_x_59677:
[----:B------:R-:W-:Y:S05]  /*6fc0*/  BSYNC.RECONVERGENT B1 ;  /* 0x0000000000017941 */ /* 0x000fea0003800200 */
.L_x_59654:
[----:B------:R-:W-:Y:S01]  /*6fd0*/  IMAD.WIDE.U32 R16, R27, 0x10, R154 ;  /* 0x000000101b107825 */ /* 0x000fe200078e009a */
[----:B------:R-:W-:Y:S01]  /*6fe0*/  BSSY.RECONVERGENT B1, `(.L_x_59709) ;  /* 0x000000f000017945 */ /* 0x000fe20003800200 */
[----:B------:R-:W-:-:S03]  /*6ff0*/  IADD3 R29, PT, PT, R100, 0x40, RZ ;  /* 0x00000040641d7810 */ /* 0x000fc60007ffe0ff */
        /* <DEDUP_REMOVED lines=13> */
.L_x_59710:
[----:B------:R-:W-:Y:S05]  /*70d0*/  BSYNC.RECONVERGENT B1 ;  /* 0x0000000000017941 */ /* 0x000fea0003800200 */
.L_x_59709:
[----:B------:R-:W-:Y:S04]  /*70e0*/  BSSY.RECONVERGENT B1, `(.L_x_59711) ;  /* 0x0000005000017945 */ /* 0x000fe80003800200 */
[----:B------:R-:W-:Y:S05]  /*70f0*/  @!P1 BRA `(.L_x_59712) ;  /* 0x00000000000c9947 */ /* 0x000fea0003800000 */
[----:B------:R-:W2:Y:S02]  /*7100*/  LDC.64 R4, c[0x0][0x390] ;  /* 0x0000e400ff047b82 */ /* 0x000ea40000000a00 */
[----:B--2---:R-:W-:-:S06]  /*7110*/  IMAD.WIDE.U32 R4, R29, 0x10, R4 ;  /* 0x000000101d047825 */ /* 0x004fcc00078e0004 */
[----:B------:R-:W5:Y:S02]  /*7120*/  LDG.E.128 R4, desc[UR8][R4.64] ;  /* 0x0000000804047981 */ /* 0x000f64000c1e1d00 */
.L_x_59712:
[----:B------:R-:W-:Y:S05]  /*7130*/  BSYNC.RECONVERGENT B1 ;  /* 0x0000000000017941 */ /* 0x000fea0003800200 */
.L_x_59711:
        /* <DEDUP_REMOVED lines=27> */
.L_x_59719:
        /* <DEDUP_REMOVED lines=13> */
.L_x_59721:
[----:B------:R-:W-:Y:S05]  /*73c0*/  BSYNC.RECONVERGENT B4 ;  /* 0x0000000000047941 */ /* 0x000fea0003800200 */
.L_x_59720:
        /* <DEDUP_REMOVED lines=43> */
.L_x_59718:
[----:B------:R-:W-:Y:S05]  /*7680*/  BSYNC.RECONVERGENT B3 ;  /* 0x0000000000037941 */ /* 0x000fea0003800200 */
.L_x_59717:
        /* <DEDUP_REMOVED lines=10> */
.L_x_59716:
[----:B------:R-:W-:Y:S05]  /*7730*/  BSYNC.RECONVERGENT B2 ;  /* 0x0000000000027941 */ /* 0x000fea0003800200 */
.L_x_59715:
        /* <DEDUP_REMOVED lines=20> */
.L_x_59726:
        /* <DEDUP_REMOVED lines=13> */
.L_x_59728:
[----:B------:R-:W-:Y:S05]  /*7950*/  BSYNC.RECONVERGENT B4 ;  /* 0x0000000000047941 */ /* 0x000fea0003800200 */
.L_x_59727:
        /* <DEDUP_REMOVED lines=43> */
.L_x_59725:
[----:B------:R-:W-:Y:S05]  /*7c10*/  BSYNC.RECONVERGENT B3 ;  /* 0x0000000000037941 */ /* 0x000fea0003800200 */
.L_x_59724:
        /* <DEDUP_REMOVED lines=10> */
.L_x_59723:
[----:B------:R-:W-:Y:S05]  /*7cc0*/  BSYNC.RECONVERGENT B2 ;  /* 0x0000000000027941 */ /* 0x000fea0003800200 */
.L_x_59722:
        /* <DEDUP_REMOVED lines=20> */
.L_x_59733:
        /* <DEDUP_REMOVED lines=13> */
.L_x_59735:
[----:B------:R-:W-:Y:S05]  /*7ee0*/  BSYNC.RECONVERGENT B4 ;  /* 0x0000000000047941 */ /* 0x000fea0003800200 */
.L_x_59734:
        /* <DEDUP_REMOVED lines=43> */
.L_x_59732:
[----:B------:R-:W-:Y:S05]  /*81a0*/  BSYNC.RECONVERGENT B3 ;  /* 0x0000000000037941 */ /* 0x000fea0003800200 */
.L_x_59731:
        /* <DEDUP_REMOVED lines=10> */
.L_x_59730:
[----:B------:R-:W-:Y:S05]  /*8250*/  BSYNC.RECONVERGENT B2 ;  /* 0x0000000000027941 */ /* 0x000fea0003800200 */
.L_x_59729:
        /* <DEDUP_REMOVED lines=19> */
.L_x_59739:
        /* <DEDUP_REMOVED lines=13> */
.L_x_59741:
[----:B------:R-:W-:Y:S05]  /*8460*/  BSYNC.RECONVERGENT B3 ;  /* 0x0000000000037941 */ /* 0x000fea0003800200 */
.L_x_59740:
        /* <DEDUP_REMOVED lines=42> */
.L_x_59738:
[----:B------:R-:W-:Y:S05]  /*8710*/  BSYNC.RECONVERGENT B2 ;  /* 0x0000000000027941 */ /* 0x000fea0003800200 */
.L_x_59737:
        /* <DEDUP_REMOVED lines=11> */
.L_x_59714:
        /* <DEDUP_REMOVED lines=21> */
.L_x_59746:
        /* <DEDUP_REMOVED lines=13> */
.L_x_59748:
[----:B------:R-:W-:Y:S05]  /*89f0*/  BSYNC.RECONVERGENT B4 ;  /* 0x0000000000047941 */ /* 0x000fea0003800200 */
.L_x_59747:
        /* <DEDUP_REMOVED lines=42> */
.L_x_59745:
[----:B------:R-:W-:Y:S05]  /*8ca0*/  BSYNC.RECONVERGENT B3 ;  /* 0x0000000000037941 */ /* 0x000fea0003800200 */
.L_x_59744:
        /* <DEDUP_REMOVED lines=9> */
.L_x_59743:
[----:B------:R-:W-:Y:S05]  /*8d40*/  BSYNC.RECONVERGENT B2 ;  /* 0x0000000000027941 */ /* 0x000fea0003800200 */
.L_x_59742:
        /* <DEDUP_REMOVED lines=17> */
.L_x_59753:
        /* <DEDUP_REMOVED lines=13> */
.L_x_59755:
[----:B------:R-:W-:Y:S05]  /*8f30*/  BSYNC.RECONVERGENT B4 ;  /* 0x0000000000047941 */ /* 0x000fea0003800200 */
.L_x_59754:
        /* <DEDUP_REMOVED lines=43> */
.L_x_59752:
[----:B------:R-:W-:Y:S05]  /*91f0*/  BSYNC.RECONVERGENT B3 ;  /* 0x0000000000037941 */ /* 0x000fea0003800200 */
.L_x_59751:
        /* <DEDUP_REMOVED lines=9> */
.L_x_59750:
[----:B------:R-:W-:Y:S05]  /*9290*/  BSYNC.RECONVERGENT B2 ;  /* 0x0000000000027941 */ /* 0x000fea0003800200 */
.L_x_59749:
        /* <DEDUP_REMOVED lines=17> */
.L_x_59760:
        /* <DEDUP_REMOVED lines=13> */
.L_x_59762:
[----:B------:R-:W-:Y:S05]  /*9480*/  BSYNC.RECONVERGENT B4 ;  /* 0x0000000000047941 */ /* 0x000fea0003800200 */
.L_x_59761:
        /* <DEDUP_REMOVED lines=43> */
.L_x_59759:
[----:B------:R-:W-:Y:S05]  /*9740*/  BSYNC.RECONVERGENT B3 ;  /* 0x0000000000037941 */ /* 0x000fea0003800200 */
.L_x_59758:
        /* <DEDUP_REMOVED lines=9> */
.L_x_59757:
[----:B------:R-:W-:Y:S05]  /*97e0*/  BSYNC.RECONVERGENT B2 ;  /* 0x0000000000027941 */ /* 0x000fea0003800200 */
.L_x_59756:
        /* <DEDUP_REMOVED lines=16> */
.L_x_59765:
        /* <DEDUP_REMOVED lines=13> */
.L_x_59767:
[----:B------:R-:W-:Y:S05]  /*99c0*/  BSYNC.RECONVERGENT B3 ;  /* 0x0000000000037941 */ /* 0x000fea0003800200 */
.L_x_59766:
        /* <DEDUP_REMOVED lines=43> */
.L_x_59764:
[----:B------:R-:W-:Y:S05]  /*9c80*/  BSYNC.RECONVERGENT B2 ;  /* 0x0000000000027941 */ /* 0x000fea0003800200 */
.L_x_59763:
        /* <DEDUP_REMOVED lines=9> */
.L_x_59736:
[----:B------:R-:W-:Y:S05]  /*9d20*/  BSYNC.RECONVERGENT B1 ;  /* 0x0000000000017941 */ /* 0x000fea0003800200 */
.L_x_59713:
        /* <DEDUP_REMOVED lines=16> */
.L_x_59769:
[----:B------:R-:W-:Y:S05]  /*9e30*/  BSYNC.RECONVERGENT B1 ;  /* 0x0000000000017941 */ /* 0x000fea0003800200 */
.L_x_59768:
[----:B------:R-:W-:Y:S04]  /*9e40*/  BSSY.RECONVERGENT B1, `(.L_x_59770) ;  /* 0x0000005000017945 */ /* 0x000fe80003800200 */
[----:B------:R-:W-:Y:S05]  /*9e50*/  @!P1 BRA `(.L_x_59771) ;  /* 0x00000000000c9947 */ /* 0x000fea0003800000 */
[----:B------:R-:W2:Y:S02]  /*9e60*/  LDC.64 R4, c[0x0][0x390] ;  /* 0x0000e400ff047b82 */ /* 0x000ea40000000a00 */
[----:B--2---:R-:W-:-:S06]  /*9e70*/  IMAD.WIDE.U32 R4, R33, 0x10, R4 ;  /* 0x0000001021047825 */ /* 0x004fcc00078e0004 */
[----:B------:R-:W5:Y:S02]  /*9e80*/  LDG.E.128 R4, desc[UR8][R4.64] ;  /* 0x0000000804047981 */ /* 0x000f64000c1e1d00 */
.L_x_59771:
[----:B------:R-:W-:Y:S05]  /*9e90*/  BSYNC.RECONVERGENT B1 ;  /* 0x0000000000017941 */ /* 0x000fea0003800200 */
.L_x_59770:
        /* <DEDUP_REMOVED lines=27> */
.L_x_59778:
        /* <DEDUP_REMOVED lines=13> */
.L_x_59780:
[----:B------:R-:W-:Y:S05]  /*a120*/  BSYNC.RECONVERGENT B4 ;  /* 0x0000000000047941 */ /* 0x000fea0003800200 */
.L_x_59779:
        /* <DEDUP_REMOVED lines=43> */
.L_x_59777:
[----:B------:R-:W-:Y:S05]  /*a3e0*/  BSYNC.RECONVERGENT B3 ;  /* 0x0000000000037941 */ /* 0x000fea0003800200 */
.L_x_59776:
        /* <DEDUP_REMOVED lines=10> */
.L_x_59775:
[----:B------:R-:W-:Y:S05]  /*a490*/  BSYNC.RECONVERGENT B2 ;  /* 0x0000000000027941 */ /* 0x000fea0003800200 */
.L_x_59774:
        /* <DEDUP_REMOVED lines=20> */
.L_x_59785:
        /* <DEDUP_REMOVED lines=13> */
.L_x_59787:
[----:B------:R-:W-:Y:S05]  /*a6b0*/  BSYNC.RECONVERGENT B4 ;  /* 0x0000000000047941 */ /* 0x000fea0003800200 */
.L_x_59786:
        /* <DEDUP_REMOVED lines=43> */
.L_x_59784:
[----:B------:R-:W-:Y:S05]  /*a970*/  BSYNC.RECONVERGENT B3 ;  /* 0x0000000000037941 */ /* 0x000fea0003800200 */
.L_x_59783:
        /* <DEDUP_REMOVED lines=10> */
.L_x_59782:
[----:B------:R-:W-:Y:S05]  /*aa20*/  BSYNC.RECONVERGENT B2 ;  /* 0x0000000000027941 */ /* 0x000fea0003800200 */
.L_x_59781:
        /* <DEDUP_REMOVED lines=20> */
.L_x_59792:
        /* <DEDUP_REMOVED lines=13> */
.L_x_59794:
[----:B------:R-:W-:Y:S05]  /*ac40*/  BSYNC.RECONVERGENT B4 ;  /* 0x0000000000047941 */ /* 0x000fea0003800200 */
.L_x_59793:
        /* <DEDUP_REMOVED lines=43> */
.L_x_59791:
[----:B------:R-:W-:Y:S05]  /*af00*/  BSYNC.RECONVERGENT B3 ;  /* 0x0000000000037941 */ /* 0x000fea0003800200 */
.L_x_59790:
        /* <DEDUP_REMOVED lines=10> */
.L_x_59789:
[----:B------:R-:W-:Y:S05]  /*afb0*/  BSYNC.RECONVERGENT B2 ;  /* 0x0000000000027941 */ /* 0x000fea0003800200 */
.L_x_59788:
        /* <DEDUP_REMOVED lines=19> */
.L_x_59798:
        /* <DEDUP_REMOVED lines=13> */
.L_x_59800:
[----:B------:R-:W-:Y:S05]  /*b1c0*/  BSYNC.RECONVERGENT B3 ;  /* 0x0000000000037941 */ /* 0x000fea0003800200 */
.L_x_59799:
        /* <DEDUP_REMOVED lines=42> */
.L_x_59797:
[----:B------:R-:W-:Y:S05]  /*b470*/  BSYNC.RECONVERGENT B2 ;  /* 0x0000000000027941 */ /* 0x000fea0003800200 */
.L_x_59796:
        /* <DEDUP_REMOVED lines=11> */
.L_x_59773:
        /* <DEDUP_REMOVED lines=21> */
.L_x_59805:
        /* <DEDUP_REMOVED lines=13> */
.L_x_59807:
[----:B------:R-:W-:Y:S05]  /*b750*/  BSYNC.RECONVERGENT B4 ;  /* 0x0000000000047941 */ /* 0x000fea0003800200 */
.L_x_59806:
        /* <DEDUP_REMOVED lines=42> */
.L_x_59804:
[----:B------:R-:W-:Y:S05]  /*ba00*/  BSYNC.RECONVERGENT B3 ;  /* 0x0000000000037941 */ /* 0x000fea0003800200 */
.L_x_59803:
        /* <DEDUP_REMOVED lines=9> */
.L_x_59802:
[----:B------:R-:W-:Y:S05]  /*baa0*/  BSYNC.RECONVERGENT B2 ;  /* 0x0000000000027941 */ /* 0x000fea0003800200 */
.L_x_59801:
        /* <DEDUP_REMOVED lines=17> */
.L_x_59812:
        /* <DEDUP_REMOVED lines=13> */
.L_x_59814:
[----:B------:R-:W-:Y:S05]  /*bc90*/  BSYNC.RECONVERGENT B4 ;  /* 0x0000000000047941 */ /* 0x000fea0003800200 */
.L_x_59813:
        /* <DEDUP_REMOVED lines=43> */
.L_x_59811:
[----:B------:R-:W-:Y:S05]  /*bf50*/  BSYNC.RECONVERGENT B3 ;  /* 0x0000000000037941 */ /* 0x000fea0003800200 */
.L_x_59810:
        /* <DEDUP_REMOVED lines=9> */
.L_x_59809:
[----:B------:R-:W-:Y:S05]  /*bff0*/  BSYNC.RECONVERGENT B2 ;  /* 0x0000000000027941 */ /* 0x000fea0003800200 */
.L_x_59808:
        /* <DEDUP_REMOVED lines=17> */
.L_x_59819:
        /* <DEDUP_REMOVED lines=13> */
.L_x_59821:
[----:B------:R-:W-:Y:S05]  /*c1e0*/  BSYNC.RECONVERGENT B4 ;  /* 0x0000000000047941 */ /* 0x000fea0003800200 */
.L_x_59820:
        /* <DEDUP_REMOVED lines=43> */
.L_x_59818:
[----:B------:R-:W-:Y:S05]  /*c4a0*/  BSYNC.RECONVERGENT B3 ;  /* 0x0000000000037941 */ /* 0x000fea0003800200 */
.L_x_59817:
        /* <DEDUP_REMOVED lines=9> */
.L_x_59816:
[----:B------:R-:W-:Y:S05]  /*c540*/  BSYNC.RECONVERGENT B2 ;  /* 0x0000000000027941 */ /* 0x000fea0003800200 */
.L_x_59815:
        /* <DEDUP_REMOVED lines=16> */
.L_x_59824:
        /* <DEDUP_REMOVED lines=13> */
.L_x_59826:
[----:B------:R-:W-:Y:S05]  /*c720*/  BSYNC.RECONVERGENT B3 ;  /* 0x0000000000037941 */ /* 0x000fea0003800200 */
.L_x_59825:
        /* <DEDUP_REMOVED lines=43> */
.L_x_59823:
[----:B------:R-:W-:Y:S05]  /*c9e0*/  BSYNC.RECONVERGENT B2 ;  /* 0x0000000000027941 */ /* 0x000fea0003800200 */
.L_x_59822:
        /* <DEDUP_REMOVED lines=9> */
.L_x_59795:
[----:B------:R-:W-:Y:S05]  /*ca80*/  BSYNC.RECONVERGENT B1 ;  /* 0x0000000000017941 */ /* 0x000fea0003800200 */
.L_x_59772:
        /* <DEDUP_REMOVED lines=16> */
.L_x_59828:
[----:B------:R-:W-:Y:S05]  /*cb90*/  BSYNC.RECONVERGENT B1 ;  /* 0x0000000000017941 */ /* 0x000fea0003800200 */
.L_x_59827:
[----:B------:R-:W-:Y:S04]  /*cba0*/  BSSY.RECONVERGENT B1, `(.L_x_59829) ;  /* 0x0000005000017945 */ /* 0x000fe80003800200 */
[----:B------:R-:W-:Y:S05]  /*cbb0*/  @!P1 BRA `(.L_x_59830) ;  /* 0x00000000000c9947 */ /* 0x000fea0003800000 */
[----:B------:R-:W2:Y:S02]  /*cbc0*/  LDC.64 R4, c[0x0][0x390] ;  /* 0x0000e400ff047b82 */ /* 0x000ea40000000a00 */
[----:B--2---:R-:W-:-:S06]  /*cbd0*/  IMAD.WIDE.U32 R4, R69, 0x10, R4 ;  /* 0x0000001045047825 */ /* 0x004fcc00078e0004 */
[----:B------:R-:W5:Y:S02]  /*cbe0*/  LDG.E.128 R4, desc[UR8][R4.64] ;  /* 0x0000000804047981 */ /* 0x000f64000c1e1d00 */
.L_x_59830:
[----:B------:R-:W-:Y:S05]  /*cbf0*/  BSYNC.RECONVERGENT B1 ;  /* 0x0000000000017941 */ /* 0x000fea0003800200 */
.L_x_59829:
        /* <DEDUP_REMOVED lines=27> */
.L_x_59837:
        /* <DEDUP_REMOVED lines=13> */
.L_x_59839:
[----:B------:R-:W-:Y:S05]  /*ce80*/  BSYNC.RECONVERGENT B4 ;  /* 0x0000000000047941 */ /* 0x000fea0003800200 */
.L_x_59838:
        /* <DEDUP_REMOVED lines=43> */
.L_x_59836:
[----:B------:R-:W-:Y:S05]  /*d140*/  BSYNC.RECONVERGENT B3 ;  /* 0x0000000000037941 */ /* 0x000fea0003800200 */
.L_x_59835:
        /* <DEDUP_REMOVED lines=10> */
.L_x_59834:
[----:B------:R-:W-:Y:S05]  /*d1f0*/  BSYNC.RECONVERGENT B2 ;  /* 0x0000000000027941 */ /* 0x000fea0003800200 */
.L_x_59833:
        /* <DEDUP_REMOVED lines=20> */
.L_x_59844:
        /* <DEDUP_REMOVED lines=13> */
.L_x_59846:
[----:B------:R-:W-:Y:S05]  /*d410*/  BSYNC.RECONVERGENT B4 ;  /* 0x0000000000047941 */ /* 0x000fea0003800200 */
.L_x_59845:
        /* <DEDUP_REMOVED lines=43> */
.L_x_59843:
[----:B------:R-:W-:Y:S05]  /*d6d0*/  BSYNC.RECONVERGENT B3 ;  /* 0x0000000000037941 */ /* 0x000fea0003800200 */
.L_x_59842:
        /* <DEDUP_REMOVED lines=10> */
.L_x_59841:
[----:B------:R-:W-:Y:S05]  /*d780*/  BSYNC.RECONVERGENT B2 ;  /* 0x0000000000027941 */ /* 0x000fea0003800200 */
.L_x_59840:
        /* <DEDUP_REMOVED lines=20> */
.L_x_59851:
        /* <DEDUP_REMOVED lines=13> */
.L_x_59853:
[----:B------:R-:W-:Y:S05]  /*d9a0*/  BSYNC.RECONVERGENT B4 ;  /* 0x0000000000047941 */ /* 0x000fea0003800200 */
.L_x_59852:
        /* <DEDUP_REMOVED lines=43> */
.L_x_59850:
[----:B------:R-:W-:Y:S05]  /*dc60*/  BSYNC.RECONVERGENT B3 ;  /* 0x0000000000037941 */ /* 0x000fea0003800200 */
.L_x_59849:
        /* <DEDUP_REMOVED lines=10> */
.L_x_59848:
[----:B------:R-:W-:Y:S05]  /*dd10*/  BSYNC.RECONVERGENT B2 ;  /* 0x0000000000027941 */ /* 0x000fea0003800200 */
.L_x_59847:
        /* <DEDUP_REMOVED lines=19> */
.L_x_59857:
        /* <DEDUP_REMOVED lines=13> */
.L_x_59859:
[----:B------:R-:W-:Y:S05]  /*df20*/  BSYNC.RECONVERGENT B3 ;  /* 0x0000000000037941 */ /* 0x000fea0003800200 */
.L_x_59858:
        /* <DEDUP_REMOVED lines=42> */
.L_x_59856:
[----:B------:R-:W-:Y:S05]  /*e1d0*/  BSYNC.RECONVERGENT B2 ;  /* 0x0000000000027941 */ /* 0x000fea0003800200 */
.L_x_59855:
        /* <DEDUP_REMOVED lines=11> */
.L_x_59832:
        /* <DEDUP_REMOVED lines=21> */
.L_x_59864:
        /* <DEDUP_REMOVED lines=13> */
.L_x_59866:
[----:B------:R-:W-:Y:S05]  /*e4b0*/  BSYNC.RECONVERGENT B4 ;  /* 0x0000000000047941 */ /* 0x000fea0003800200 */
.L_x_59865:
        /* <DEDUP_REMOVED lines=42> */
.L_x_59863:
[----:B------:R-:W-:Y:S05]  /*e760*/  BSYNC.RECONVERGENT B3 ;  /* 0x0000000000037941 */ /* 0x000fea0003800200 */
.L_x_59862:
        /* <DEDUP_REMOVED lines=9> */
.L_x_59861:
[----:B------:R-:W-:Y:S05]  /*e800*/  BSYNC.RECONVERGENT B2 ;  /* 0x0000000000027941 */ /* 0x000fea0003800200 */
.L_x_59860:
        /* <DEDUP_REMOVED lines=17> */
.L_x_59871:
        /* <DEDUP_REMOVED lines=13> */
.L_x_59873:
[----:B------:R-:W-:Y:S05]  /*e9f0*/  BSYNC.RECONVERGENT B4 ;  /* 0x0000000000047941 */ /* 0x000fea0003800200 */
.L_x_59872:
        /* <DEDUP_REMOVED lines=43> */
.L_x_59870:
[----:B------:R-:W-:Y:S05]  /*ecb0*/  BSYNC.RECONVERGENT B3 ;  /* 0x0000000000037941 */ /* 0x000fea0003800200 */
.L_x_59869:
        /* <DEDUP_REMOVED lines=9> */
.L_x_59868:
[----:B------:R-:W-:Y:S05]  /*ed50*/  BSYNC.RECONVERGENT B2 ;  /* 0x0000000000027941 */ /* 0x000fea0003800200 */
.L_x_59867:
        /* <DEDUP_REMOVED lines=17> */
.L_x_59878:
        /* <DEDUP_REMOVED lines=13> */
.L_x_59880:
[----:B------:R-:W-:Y:S05]  /*ef40*/  BSYNC.RECONVERGENT B4 ;  /* 0x0000000000047941 */ /* 0x000fea0003800200 */
.L_x_59879:
        /* <DEDUP_REMOVED lines=43> */
.L_x_59877:
[----:B------:R-:W-:Y:S05]  /*f200*/  BSYNC.RECONVERGENT B3 ;  /* 0x0000000000037941 */ /* 0x000fea0003800200 */
.L_x_59876:
        /* <DEDUP_REMOVED lines=9> */
.L_x_59875:
[----:B------:R-:W-:Y:S05]  /*f2a0*/  BSYNC.RECONVERGENT B2 ;  /* 0x0000000000027941 */ /* 0x000fea0003800200 */
.L_x_59874:
        /* <DEDUP_REMOVED lines=16> */
.L_x_59883:
        /* <DEDUP_REMOVED lines=13> */
.L_x_59885:
[----:B------:R-:W-:Y:S05]  /*f480*/  BSYNC.RECONVERGENT B3 ;  /* 0x0000000000037941 */ /* 0x000fea0003800200 */
.L_x_59884:
        /* <DEDUP_REMOVED lines=43> */
.L_x_59882:
[----:B------:R-:W-:Y:S05]  /*f740*/  BSYNC.RECONVERGENT B2 ;  /* 0x0000000000027941 */ /* 0x000fea0003800200 */
.L_x_59881:
        /* <DEDUP_REMOVED lines=9> */
.L_x_59854:
[----:B------:R-:W-:Y:S05]  /*f7e0*/  BSYNC.RECONVERGENT B1 ;  /* 0x0000000000017941 */ /* 0x000fea0003800200 */
.L_x_59831:
        /* <DEDUP_REMOVED lines=16> */
.L_x_59887:
[----:B------:R-:W-:Y:S05]  /*f8f0*/  BSYNC.RECONVERGENT B1 ;  /* 0x0000000000017941 */ /* 0x000fea0003800200 */
.L_x_59886:
[----:B------:R-:W-:Y:S04]  /*f900*/  BSSY.RECONVERGENT B1, `(.L_x_59888) ;  /* 0x0000005000017945 */ /* 0x000fe80003800200 */
[----:B------:R-:W-:Y:S05]  /*f910*/  @!P1 BRA `(.L_x_59889) ;  /* 0x00000000000c9947 */ /* 0x000fea0003800000 */
[----:B------:R-:W2:Y:S02]  /*f920*/  LDC.64 R4, c[0x0][0x390] ;  /* 0x0000e400ff047b82 */ /* 0x000ea40000000a00 */
[----:B--2---:R-:W-:-:S06]  /*f930*/  IMAD.WIDE.U32 R4, R73, 0x10, R4 ;  /* 0x0000001049047825 */ /* 0x004fcc00078e0004 */
[----:B------:R-:W5:Y:S02]  /*f940*/  LDG.E.128 R4, desc[UR8][R4.64] ;  /* 0x0000000804047981 */ /* 0x000f64000c1e1d00 */
.L_x_59889:
[----:B------:R-:W-:Y:S05]  /*f950*/  BSYNC.RECONVERGENT B1 ;  /* 0x0000000000017941 */ /* 0x000fea0003800200 */
.L_x_59888:
        /* <DEDUP_REMOVED lines=27> */
.L_x_59896:
        /* <DEDUP_REMOVED lines=13> */
.L_x_59898:
[----:B------:R-:W-:Y:S05]  /*fbe0*/  BSYNC.RECONVERGENT B4 ;  /* 0x0000000000047941 */ /* 0x000fea0003800200 */
.L_x_59897:
        /* <DEDUP_REMOVED lines=43> */
.L_x_59895:
[----:B------:R-:W-:Y:S05]  /*fea0*/  BSYNC.RECONVERGENT B3 ;  /* 0x0000000000037941 */ /* 0x000fea0003800200 */
.L_x_59894:
        /* <DEDUP_REMOVED lines=10> */
.L_x_59893:
[----:B------:R-:W-:Y:S05]  /*ff50*/  BSYNC.RECONVERGENT B2 ;  /* 0x0000000000027941 */ /* 0x000fea0003800200 */
.L_x_59892:
        /* <DEDUP_REMOVED lines=20> */
.L_x_59903:
        /* <DEDUP_REMOVED lines=13> */
.L_x_59905:
[----:B------:R-:W-:Y:S05]  /*10170*/  BSYNC.RECONVERGENT B4 ;  /* 0x0000000000047941 */ /* 0x000fea0003800200 */
.L_x_59904:
        /* <DEDUP_REMOVED lines=43> */
.L_x_59902:
[----:B------:R-:W-:Y:S05]  /*10430*/  BSYNC.RECONVERGENT B3 ;  /* 0x0000000000037941 */ /* 0x000fea0003800200 */
.L_x_59901:
        /* <DEDUP_REMOVED lines=10> */
.L_x_59900:
[----:B------:R-:W-:Y:S05]  /*104e0*/  BSYNC.RECONVERGENT B2 ;  /* 0x0000000000027941 */ /* 0x000fea0003800200 */
.L_x_59899:
        /* <DEDUP_REMOVED lines=20> */
.L_x_59910:
        /* <DEDUP_REMOVED lines=13> */
.L_x_59912:
[----:B------:R-:W-:Y:S05]  /*10700*/  BSYNC.RECONVERGENT B4 ;  /* 0x0000000000047941 */ /* 0x000fea0003800200 */
.L_x_59911:
        /* <DEDUP_REMOVED lines=43> */
.L_x_59909:
[----:B------:R-:W-:Y:S05]  /*109c0*/  BSYNC.RECONVERGENT B3 ;  /* 0x0000000000037941 */ /* 0x000fea0003800200 */
.L_x_59908:
        /* <DEDUP_REMOVED lines=10> */
.L_x_59907:
[----:B------:R-:W-:Y:S05]  /*10a70*/  BSYNC.RECONVERGENT B2 ;  /* 0x0000000000027941 */ /* 0x000fea0003800200 */
.L_x_59906:
        /* <DEDUP_REMOVED lines=19> */
.L_x_59916:
        /* <DEDUP_REMOVED lines=13> */
.L_x_59918:
[----:B------:R-:W-:Y:S05]  /*10c80*/  BSYNC.RECONVERGENT B3 ;  /* 0x0000000000037941 */ /* 0x000fea0003800200 */
.L_x_59917:
        /* <DEDUP_REMOVED lines=42> */
.L_x_59915:
[----:B------:R-:W-:Y:S05]  /*10f30*/  BSYNC.RECONVERGENT B2 ;  /* 0x0000000000027941 */ /* 0x000fea0003800200 */
.L_x_59914:
        /* <DEDUP_REMOVED lines=11> */
.L_x_59891:
        /* <DEDUP_REMOVED lines=21> */
.L_x_59923:
        /* <DEDUP_REMOVED lines=13> */
.L_x_59925:
[----:B------:R-:W-:Y:S05]  /*11210*/  BSYNC.RECONVERGENT B4 ;  /* 0x0000000000047941 */ /* 0x000fea0003800200 */
.L_x_59924:
        /* <DEDUP_REMOVED lines=42> */
.L_x_59922:
[----:B------:R-:W-:Y:S05]  /*114c0*/  BSYNC.RECONVERGENT B3 ;  /* 0x0000000000037941 */ /* 0x000fea0003800200 */
.L_x_59921:
        /* <DEDUP_REMOVED lines=9> */
.L_x_59920:
[----:B------:R-:W-:Y:S05]  /*11560*/  BSYNC.RECONVERGENT B2 ;  /* 0x0000000000027941 */ /* 0x000fea0003800200 */
.L_x_59919:
        /* <DEDUP_REMOVED lines=17> */
.L_x_59930:
        /* <DEDUP_REMOVED lines=13> */
.L_x_59932:
[----:B------:R-:W-:Y:S05]  /*11750*/  BSYNC.RECONVERGENT B4 ;  /* 0x0000000000047941 */ /* 0x000fea0003800200 */
.L_x_59931:
        /* <DEDUP_REMOVED lines=43> */
.L_x_59929:
[----:B------:R-:W-:Y:S05]  /*11a10*/  BSYNC.RECONVERGENT B3 ;  /* 0x0000000000037941 */ /* 0x000fea0003800200 */
.L_x_59928:
        /* <DEDUP_REMOVED lines=9> */
.L_x_59927:
[----:B------:R-:W-:Y:S05]  /*11ab0*/  BSYNC.RECONVERGENT B2 ;  /* 0x0000000000027941 */ /* 0x000fea0003800200 */
.L_x_59926:
        /* <DEDUP_REMOVED lines=17> */
.L_x_59937:
        /* <DEDUP_REMOVED lines=13> */
.L_x_59939:
[----:B------:R-:W-:Y:S05]  /*11ca0*/  BSYNC.RECONVERGENT B4 ;  /* 0x0000000000047941 */ /* 0x000fea0003800200 */
.L_x_59938:
        /* <DEDUP_REMOVED lines=43> */
.L_x_59936:
[----:B------:R-:W-:Y:S05]  /*11f60*/  BSYNC.RECONVERGENT B3 ;  /* 0x0000000000037941 */ /* 0x000fea0003800200 */
.L_x_59935:
        /* <DEDUP_REMOVED lines=9> */
.L_x_59934:
[----:B------:R-:W-:Y:S05]  /*12000*/  BSYNC.RECONVERGENT B2 ;  /* 0x0000000000027941 */ /* 0x000fea0003800200 */
.L_x_59933:
        /* <DEDUP_REMOVED lines=16> */
.L_x_59942:
        /* <DEDUP_REMOVED lines=13> */
.L_x_59944:
[----:B------:R-:W-:Y:S05]  /*121e0*/  BSYNC.RECONVERGENT B3 ;  /* 0x0000000000037941 */ /* 0x000fea0003800200 */
.L_x_59943:
        /* <DEDUP_REMOVED lines=43> */
.L_x_59941:
[----:B------:R-:W-:Y:S05]  /*124a0*/  BSYNC.RECONVERGENT B2 ;  /* 0x0000000000027941 */ /* 0x000fea0003800200 */
.L_x_59940:
        /* <DEDUP_REMOVED lines=9> */
.L_x_59913:
[----:B------:R-:W-:Y:S05]  /*12540*/  BSYNC.RECONVERGENT B1 ;  /* 0x0000000000017941 */ /* 0x000fea0003800200 */
.L_x_59890:
        /* <DEDUP_REMOVED lines=16> */
.L_x_59946:
[----:B------:R-:W-:Y:S05]  /*12650*/  BSYNC.RECONVERGENT B1 ;  /* 0x0000000000017941 */ /* 0x000fea0003800200 */
.L_x_59945:
[----:B------:R-:W-:Y:S04]  /*12660*/  BSSY.RECONVERGENT B1, `(.L_x_59947) ;  /* 0x0000005000017945 */ /* 0x000fe80003800200 */
[----:B------:R-:W-:Y:S05]  /*12670*/  @!P1 BRA `(.L_x_59948) ;  /* 0x00000000000c9947 */ /* 0x000fea0003800000 */
[----:B------:R-:W2:Y:S02]  /*12680*/  LDC.64 R4, c[0x0][0x390] ;  /* 0x0000e400ff047b82 */ /* 0x000ea40000000a00 */
[----:B--2---:R-:W-:-:S06]  /*12690*/  IMAD.WIDE.U32 R4, R77, 0x10, R4 ;  /* 0x000000104d047825 */ /* 0x004fcc00078e0004 */
[----:B------:R-:W5:Y:S02]  /*126a0*/  LDG.E.128 R4, desc[UR8][R4.64] ;  /* 0x0000000804047981 */ /* 0x000f64000c1e1d00 */
.L_x_59948:
[----:B------:R-:W-:Y:S05]  /*126b0*/  BSYNC.RECONVERGENT B1 ;  /* 0x0000000000017941 */ /* 0x000fea0003800200 */
.L_x_59947:
        /* <DEDUP_REMOVED lines=27> */
.L_x_59955:
        /* <DEDUP_REMOVED lines=13> */
.L_x_59957:
[----:B------:R-:W-:Y:S05]  /*12940*/  BSYNC.RECONVERGENT B4 ;  /* 0x0000000000047941 */ /* 0x000fea0003800200 */
.L_x_59956:
        /* <DEDUP_REMOVED lines=43> */
.L_x_59954:
[----:B------:R-:W-:Y:S05]  /*12c00*/  BSYNC.RECONVERGENT B3 ;  /* 0x0000000000037941 */ /* 0x000fea0003800200 */
.L_x_59953:
        /* <DEDUP_REMOVED lines=10> */
.L_x_59952:
[----:B------:R-:W-:Y:S05]  /*12cb0*/  BSYNC.RECONVERGENT B2 ;  /* 0x0000000000027941 */ /* 0x000fea0003800200 */
.L_x_59951:
        /* <DEDUP_REMOVED lines=20> */
.L_x_59962:
        /* <DEDUP_REMOVED lines=13> */
.L_x_59964:
[----:B------:R-:W-:Y:S05]  /*12ed0*/  BSYNC.RECONVERGENT B4 ;  /* 0x0000000000047941 */ /* 0x000fea0003800200 */
.L_x_59963:
        /* <DEDUP_REMOVED lines=43> */
.L_x_59961:
[----:B------:R-:W-:Y:S05]  /*13190*/  BSYNC.RECONVERGENT B3 ;  /* 0x0000000000037941 */ /* 0x000fea0003800200 */
.L_x_59960:
        /* <DEDUP_REMOVED lines=10> */
.L_x_59959:
[----:B------:R-:W-:Y:S05]  /*13240*/  BSYNC.RECONVERGENT B2 ;  /* 0x0000000000027941 */ /* 0x000fea0003800200 */
.L_x_59958:
        /* <DEDUP_REMOVED lines=20> */
.L_x_59969:
        /* <DEDUP_REMOVED lines=13> */
.L_x_59971:
[----:B------:R-:W-:Y:S05]  /*13460*/  BSYNC.RECONVERGENT B4 ;  /* 0x0000000000047941 */ /* 0x000fea0003800200 */
.L_x_59970:
        /* <DEDUP_REMOVED lines=43> */
.L_x_59968:
[----:B------:R-:W-:Y:S05]  /*13720*/  BSYNC.RECONVERGENT B3 ;  /* 0x0000000000037941 */ /* 0x000fea0003800200 */
.L_x_59967:
        /* <DEDUP_REMOVED lines=10> */
.L_x_59966:
[----:B------:R-:W-:Y:S05]  /*137d0*/  BSYNC.RECONVERGENT B2 ;  /* 0x0000000000027941 */ /* 0x000fea0003800200 */
.L_x_59965:
        /* <DEDUP_REMOVED lines=19> */
.L_x_59975:
        /* <DEDUP_REMOVED lines=13> */
.L_x_59977:
[----:B------:R-:W-:Y:S05]  /*139e0*/  BSYNC.RECONVERGENT B3 ;  /* 0x0000000000037941 */ /* 0x000fea0003800200 */
.L_x_59976:
        /* <DEDUP_REMOVED lines=42> */
.L_x_59974:
[----:B------:R-:W-:Y:S05]  /*13c90*/  BSYNC.RECONVERGENT B2 ;  /* 0x0000000000027941 */ /* 0x000fea0003800200 */
.L_x_59973:
        /* <DEDUP_REMOVED lines=11> */
.L_x_59950:
        /* <DEDUP_REMOVED lines=21> */
.L_x_59982:
        /* <DEDUP_REMOVED lines=13> */
.L_x_59984:
[----:B------:R-:W-:Y:S05]  /*13f70*/  BSYNC.RECONVERGENT B4 ;  /* 0x0000000000047941 */ /* 0x000fea0003800200 */
.L_x_59983:
        /* <DEDUP_REMOVED lines=42> */
.L_x_59981:
[----:B------:R-:W-:Y:S05]  /*14220*/  BSYNC.RECONVERGENT B3 ;  /* 0x0000000000037941 */ /* 0x000fea0003800200 */
.L_x_59980:
        /* <DEDUP_REMOVED lines=9> */
.L_x_59979:
[----:B------:R-:W-:Y:S05]  /*142c0*/  BSYNC.RECONVERGENT B2 ;  /* 0x0000000000027941 */ /* 0x000fea0003800200 */
.L_x_59978:
        /* <DEDUP_REMOVED lines=17> */
.L_x_59989:
        /* <DEDUP_REMOVED lines=13> */
.L_x_59991:
[----:B------:R-:W-:Y:S05]  /*144b0*/  BSYNC.RECONVERGENT B4 ;  /* 0x0000000000047941 */ /* 0x000fea0003800200 */
.L_x_59990:
        /* <DEDUP_REMOVED lines=43> */
.L_x_59988:
[----:B------:R-:W-:Y:S05]  /*14770*/  BSYNC.RECONVERGENT B3 ;  /* 0x0000000000037941 */ /* 0x000fea0003800200 */
.L_x_59987:
        /* <DEDUP_REMOVED lines=9> */
.L_x_59986:
[----:B------:R-:W-:Y:S05]  /*14810*/  BSYNC.RECONVERGENT B2 ;  /* 0x0000000000027941 */ /* 0x000fea0003800200 */
.L_x_59985:
        /* <DEDUP_REMOVED lines=17> */
.L_x_59996:
        /* <DEDUP_REMOVED lines=13> */
.L_x_59998:
[----:B------:R-:W-:Y:S05]  /*14a00*/  BSYNC.RECONVERGENT B4 ;  /* 0x0000000000047941 */ /* 0x000fea0003800200 */
.L_x_59997:
        /* <DEDUP_REMOVED lines=43> */
.L_x_59995:
[----:B------:R-:W-:Y:S05]  /*14cc0*/  BSYNC.RECONVERGENT B3 ;  /* 0x0000000000037941 */ /* 0x000fea0003800200 */
.L_x_59994:
        /* <DEDUP_REMOVED lines=9> */
.L_x_59993:
[----:B------:R-:W-:Y:S05]  /*14d60*/  BSYNC.RECONVERGENT B2 ;  /* 0x0000000000027941 */ /* 0x000fea0003800200 */
.L_x_59992:
        /* <DEDUP_REMOVED lines=16> */
.L_x_60001:
        /* <DEDUP_REMOVED lines=13> */
.L_x_60003:
[----:B------:R-:W-:Y:S05]  /*14f40*/  BSYNC.RECONVERGENT B3 ;  /* 0x0000000000037941 */ /* 0x000fea0003800200 */
.L_x_60002:
        /* <DEDUP_REMOVED lines=43> */
.L_x_60000:
[----:B------:R-:W-:Y:S05]  /*15200*/  BSYNC.RECONVERGENT B2 ;  /* 0x0000000000027941 */ /* 0x000fea0003800200 */
.L_x_59999:
        /* <DEDUP_REMOVED lines=9> */
.L_x_59972:
[----:B------:R-:W-:Y:S05]  /*152a0*/  BSYNC.RECONVERGENT B1 ;  /* 0x0000000000017941 */ /* 0x000fea0003800200 */
.L_x_59949:
[----:B------:R-:W-:Y:S01]  /*152b0*/  IMAD.WIDE.U32 R68, R79, 0x10, R154 ;  /* 0x000000104f447825 */ /* 0x000fe200078e009a */
[----:B------:R-:W-:Y:S03]  /*152c0*/  BSSY.RECONVERGENT B1, `(.L_x_60004) ;  /* 0x000000f000017945 */ /* 0x000fe60003800200 */
[----:B------:R-:W-:Y:S01]  /*152d0*/  VIADD R81, R100, 0xe0 ;  /* 0x000000e064517836 */ /* 0x000fe20000000000 */
        /* <DEDUP_REMOVED lines=13> */
.L_x_60005:
[----:B------:R-:W-:Y:S05]  /*153b0*/  BSYNC.RECONVERGENT B1 ;  /* 0x0000000000017941 */ /* 0x000fea0003800200 */
.L_x_60004:
[----:B------:R-:W-:Y:S04]  /*153c0*/  BSSY.RECONVERGENT B1, `(.L_x_60006) ;  /* 0x0000005000017945 */ /* 0x000fe80003800200 */
[----:B------:R-:W-:Y:S05]  /*153d0*/  @!P1 BRA `(.L_x_60007) ;  /* 0x00000000000c9947 */ /* 0x000fea0003800000 */
[----:B------:R-:W2:Y:S02]  /*153e0*/  LDC.64 R4, c[0x0][0x390] ;  /* 0x0000e400ff047b82 */ /* 0x000ea40000000a00 */
[----:B--2---:R-:W-:-:S06]  /*153f0*/  IMAD.WIDE.U32 R4, R81, 0x10, R4 ;  /* 0x0000001051047825 */ /* 0x004fcc00078e0004 */
[----:B------:R-:W5:Y:S02]  /*15400*/  LDG.E.128 R4, desc[UR8][R4.64] ;  /* 0x0000000804047981 */ /* 0x000f64000c1e1d00 */
.L_x_60007:
[----:B------:R-:W-:Y:S05]  /*15410*/  BSYNC.RECONVERGENT B1 ;  /* 0x0000000000017941 */ /* 0x000fea0003800200 */
.L_x_60006:
[----:B------:R-:W-:Y:S01]  /*15420*/  BSSY.RECONVERGENT B1, `(.L_x_60008) ;  /* 0x00002be000017945 */ /* 0x000fe20003800200 */
[----:B------:R-:W-:-:S03]  /*15430*/  IADD3 R83, PT, PT, R101, 0xe0, RZ ;  /* 0x000000e065537810 */ /* 0x000fc60007ffe0ff */
[----:B------:R-:W-:Y:S05]  /*15440*/  @!P0 BRA `(.L_x_60009) ;  /* 0x0000001400988947 */ /* 0x000fea0003800000 */
[----:B01----:R-:W0:Y:S02]  /*15450*/  LDC.64 R68, c[0x0][0x3a0] ;  /* 0x0000e800ff447b82 */ /* 0x003e240000000a00 */
[----:B0-----:R-:W-:-:S06]  /*15460*/  IMAD.WIDE.U32 R70, R83, 0x10, R68 ;  /* 0x0000001053467825 */ /* 0x001fcc00078e0044 */
[----:B------:R-:W5:Y:S01]  /*15470*/  LDG.E.128 R68, desc[UR8][R70.64] ;  /* 0x0000000846447981 */ /* 0x000f62000c1e1d00 */
[----:B------:R-:W-:Y:S01]  /*15480*/  ISETP.GT.AND P3, PT, R153, RZ, PT ;  /* 0x000000ff9900720c */ /* 0x000fe20003f64270 */
[----:B------:R-:W-:-:S12]  /*15490*/  BSSY.RECONVERGENT B2, `(.L_x_60010) ;  /* 0x0000058000027945 */ /* 0x000fd80003800200 */
        /* <DEDUP_REMOVED lines=19> */
.L_x_60014:
        /* <DEDUP_REMOVED lines=13> */
.L_x_60016:
[----:B------:R-:W-:Y:S05]  /*156a0*/  BSYNC.RECONVERGENT B4 ;  /* 0x0000000000047941 */ /* 0x000fea0003800200 */
.L_x_60015:
        /* <DEDUP_REMOVED lines=43> */
.L_x_60013:
[----:B------:R-:W-:Y:S05]  /*15960*/  BSYNC.RECONVERGENT B3 ;  /* 0x0000000000037941 */ /* 0x000fea0003800200 */
.L_x_60012:
        /* <DEDUP_REMOVED lines=10> */
.L_x_60011:
[----:B------:R-:W-:Y:S05]  /*15a10*/  BSYNC.RECONVERGENT B2 ;  /* 0x0000000000027941 */ /* 0x000fea0003800200 */
.L_x_60010:
        /* <DEDUP_REMOVED lines=20> */
.L_x_60021:
        /* <DEDUP_REMOVED lines=13> */
.L_x_60023:
[----:B------:R-:W-:Y:S05]  /*15c30*/  BSYNC.RECONVERGENT B4 ;  /* 0x0000000000047941 */ /* 0x000fea0003800200 */
.L_x_60022:
        /* <DEDUP_REMOVED lines=43> */
.L_x_60020:
[----:B------:R-:W-:Y:S05]  /*15ef0*/  BSYNC.RECONVERGENT B3 ;  /* 0x0000000000037941 */ /* 0x000fea0003800200 */
.L_x_60019:
        /* <DEDUP_REMOVED lines=10> */
.L_x_60018:
[----:B------:R-:W-:Y:S05]  /*15fa0*/  BSYNC.RECONVERGENT B2 ;  /* 0x0000000000027941 */ /* 0x000fea0003800200 */
.L_x_60017:
        /* <DEDUP_REMOVED lines=20> */
.L_x_60028:
        /* <DEDUP_REMOVED lines=13> */
.L_x_60030:
[----:B------:R-:W-:Y:S05]  /*161c0*/  BSYNC.RECONVERGENT B4 ;  /* 0x0000000000047941 */ /* 0x000fea0003800200 */
.L_x_60029:
        /* <DEDUP_REMOVED lines=43> */
.L_x_60027:
[----:B------:R-:W-:Y:S05]  /*16480*/  BSYNC.RECONVERGENT B3 ;  /* 0x0000000000037941 */ /* 0x000fea0003800200 */
.L_x_60026:
        /* <DEDUP_REMOVED lines=10> */
.L_x_60025:
[----:B------:R-:W-:Y:S05]  /*16530*/  BSYNC.RECONVERGENT B2 ;  /* 0x0000000000027941 */ /* 0x000fea0003800200 */
.L_x_60024:
        /* <DEDUP_REMOVED lines=19> */
.L_x_60034:
        /* <DEDUP_REMOVED lines=13> */
.L_x_60036:
[----:B------:R-:W-:Y:S05]  /*16740*/  BSYNC.RECONVERGENT B3 ;  /* 0x0000000000037941 */ /* 0x000fea0003800200 */
.L_x_60035:
        /* <DEDUP_REMOVED lines=42> */
.L_x_60033:
[----:B------:R-:W-:Y:S05]  /*169f0*/  BSYNC.RECONVERGENT B2 ;  /* 0x0000000000027941 */ /* 0x000fea0003800200 */
.L_x_60032:
        /* <DEDUP_REMOVED lines=11> */
.L_x_60009:
[----:B------:R-:W-:Y:S01]  /*16ab0*/  BSSY.RECONVERGENT B2, `(.L_x_60037) ;  /* 0x0000057000027945 */ /* 0x000fe20003800200 */
[----:B01----:R-:W-:Y:S01]  /*16ac0*/  HFMA2 R68, -RZ, RZ, 0, 0 ;  /* 0x00000000ff447431 */ /* 0x003fe200000001ff */
        /* <DEDUP_REMOVED lines=19> */
.L_x_60041:
        /* <DEDUP_REMOVED lines=13> */
.L_x_60043:
[----:B------:R-:W-:Y:S05]  /*16cd0*/  BSYNC.RECONVERGENT B4 ;  /* 0x0000000000047941 */ /* 0x000fea0003800200 */
.L_x_60042:
        /* <DEDUP_REMOVED lines=42> */
.L_x_60040:
[----:B------:R-:W-:Y:S05]  /*16f80*/  BSYNC.RECONVERGENT B3 ;  /* 0x0000000000037941 */ /* 0x000fea0003800200 */
.L_x_60039:
        /* <DEDUP_REMOVED lines=9> */
.L_x_60038:
[----:B------:R-:W-:Y:S05]  /*17020*/  BSYNC.RECONVERGENT B2 ;  /* 0x0000000000027941 */ /* 0x000fea0003800200 */
.L_x_60037:
        /* <DEDUP_REMOVED lines=17> */
.L_x_60048:
        /* <DEDUP_REMOVED lines=13> */
.L_x_60050:
[----:B------:R-:W-:Y:S05]  /*17210*/  BSYNC.RECONVERGENT B4 ;  /* 0x0000000000047941 */ /* 0x000fea0003800200 */
.L_x_60049:
        /* <DEDUP_REMOVED lines=43> */
.L_x_60047:
[----:B------:R-:W-:Y:S05]  /*174d0*/  BSYNC.RECONVERGENT B3 ;  /* 0x0000000000037941 */ /* 0x000fea0003800200 */
.L_x_60046:
        /* <DEDUP_REMOVED lines=9> */
.L_x_60045:
[----:B------:R-:W-:Y:S05]  /*17570*/  BSYNC.RECONVERGENT B2 ;  /* 0x0000000000027941 */ /* 0x000fea0003800200 */
.L_x_60044:
        /* <DEDUP_REMOVED lines=17> */
.L_x_60055:
        /* <DEDUP_REMOVED lines=13> */
.L_x_60057:
[----:B------:R-:W-:Y:S05]  /*17760*/  BSYNC.RECONVERGENT B4 ;  /* 0x0000000000047941 */ /* 0x000fea0003800200 */
.L_x_60056:
        /* <DEDUP_REMOVED lines=43> */
.L_x_60054:
[----:B------:R-:W-:Y:S05]  /*17a20*/  BSYNC.RECONVERGENT B3 ;  /* 0x0000000000037941 */ /* 0x000fea0003800200 */
.L_x_60053:
        /* <DEDUP_REMOVED lines=9> */
.L_x_60052:
[----:B------:R-:W-:Y:S05]  /*17ac0*/  BSYNC.RECONVERGENT B2 ;  /* 0x0000000000027941 */ /* 0x000fea0003800200 */
.L_x_60051:
        /* <DEDUP_REMOVED lines=16> */
.L_x_60060:
        /* <DEDUP_REMOVED lines=13> */
.L_x_60062:
[----:B------:R-:W-:Y:S05]  /*17ca0*/  BSYNC.RECONVERGENT B3 ;  /* 0x0000000000037941 */ /* 0x000fea0003800200 */
.L_x_60061:
        /* <DEDUP_REMOVED lines=43> */
.L_x_60059:
[----:B------:R-:W-:Y:S05]  /*17f60*/  BSYNC.RECONVERGENT B2 ;  /* 0x0000000000027941 */ /* 0x000fea0003800200 */
.L_x_60058:
        /* <DEDUP_REMOVED lines=9> */
.L_x_60031:
[----:B------:R-:W-:Y:S05]  /*18000*/  BSYNC.RECONVERGENT B1 ;  /* 0x0000000000017941 */ /* 0x000fea0003800200 */
.L_x_60008:
        /* <DEDUP_REMOVED lines=16> */
.L_x_60064:
[----:B------:R-:W-:Y:S05]  /*18110*/  BSYNC.RECONVERGENT B1 ;  /* 0x0000000000017941 */ /* 0x000fea0003800200 */
.L_x_60063:
[----:B------:R-:W-:Y:S04]  /*18120*/  BSSY.RECONVERGENT B1, `(.L_x_60065) ;  /* 0x0000005000017945 */ /* 0x000fe80003800200 */
[----:B------:R-:W-:Y:S05]  /*18130*/  @!P1 BRA `(.L_x_60066) ;  /* 0x00000000000c9947 */ /* 0x000fea0003800000 */
[----:B------:R-:W2:Y:S02]  /*18140*/  LDC.64 R4, c[0x0][0x390] ;  /* 0x0000e400ff047b82 */ /* 0x000ea40000000a00 */
[----:B--2---:R-:W-:-:S06]  /*18150*/  IMAD.WIDE.U32 R4, R85, 0x10, R4 ;  /* 0x0000001055047825 */ /* 0x004fcc00078e0004 */
[----:B------:R-:W5:Y:S02]  /*18160*/  LDG.E.128 R4, desc[UR8][R4.64] ;  /* 0x0000000804047981 */ /* 0x000f64000c1e1d00 */
.L_x_60066:
[----:B------:R-:W-:Y:S05]  /*18170*/  BSYNC.RECONVERGENT B1 ;  /* 0x0000000000017941 */ /* 0x000fea0003800200 */
.L_x_60065:
        /* <DEDUP_REMOVED lines=27> */
.L_x_60073:
        /* <DEDUP_REMOVED lines=13> */
.L_x_60075:
[----:B------:R-:W-:Y:S05]  /*18400*/  BSYNC.RECONVERGENT B4 ;  /* 0x0000000000047941 */ /* 0x000fea0003800200 */
.L_x_60074:
        /* <DEDUP_REMOVED lines=43> */
.L_x_60072:
[----:B------:R-:W-:Y:S05]  /*186c0*/  BSYNC.RECONVERGENT B3 ;  /* 0x0000000000037941 */ /* 0x000fea0003800200 */
.L_x_60071:
        /* <DEDUP_REMOVED lines=10> */
.L_x_60070:
[----:B------:R-:W-:Y:S05]  /*18770*/  BSYNC.RECONVERGENT B2 ;  /* 0x0000000000027941 */ /* 0x000fea0003800200 */
.L_x_60069:
        /* <DEDUP_REMOVED lines=20> */
.L_x_60080:
        /* <DEDUP_REMOVED lines=13> */
.L_x_60082:
[----:B------:R-:W-:Y:S05]  /*18990*/  BSYNC.RECONVERGENT B4 ;  /* 0x0000000000047941 */ /* 0x000fea0003800200 */
.L_x_60081:
        /* <DEDUP_REMOVED lines=43> */
.L_x_60079:
[----:B------:R-:W-:Y:S05]  /*18c50*/  BSYNC.RECONVERGENT B3 ;  /* 0x0000000000037941 */ /* 0x000fea0003800200 */
.L_x_60078:
        /* <DEDUP_REMOVED lines=10> */
.L_x_60077:
[----:B------:R-:W-:Y:S05]  /*18d00*/  BSYNC.RECONVERGENT B2 ;  /* 0x0000000000027941 */ /* 0x000fea0003800200 */
.L_x_60076:
        /* <DEDUP_REMOVED lines=20> */
.L_x_60087:
        /* <DEDUP_REMOVED lines=13> */
.L_x_60089:
[----:B------:R-:W-:Y:S05]  /*18f20*/  BSYNC.RECONVERGENT B4 ;  /* 0x0000000000047941 */ /* 0x000fea0003800200 */
.L_x_60088:
        /* <DEDUP_REMOVED lines=43> */
.L_x_60086:
[----:B------:R-:W-:Y:S05]  /*191e0*/  BSYNC.RECONVERGENT B3 ;  /* 0x0000000000037941 */ /* 0x000fea0003800200 */
.L_x_60085:
        /* <DEDUP_REMOVED lines=10> */
.L_x_60084:
[----:B------:R-:W-:Y:S05]  /*19290*/  BSYNC.RECONVERGENT B2 ;  /* 0x0000000000027941 */ /* 0x000fea0003800200 */
.L_x_60083:
        /* <DEDUP_REMOVED lines=19> */
.L_x_60093:
        /* <DEDUP_REMOVED lines=13> */
.L_x_60095:
[----:B------:R-:W-:Y:S05]  /*194a0*/  BSYNC.RECONVERGENT B3 ;  /* 0x0000000000037941 */ /* 0x000fea0003800200 */
.L_x_60094:
        /* <DEDUP_REMOVED lines=42> */
.L_x_60092:
[----:B------:R-:W-:Y:S05]  /*19750*/  BSYNC.RECONVERGENT B2 ;  /* 0x0000000000027941 */ /* 0x000fea0003800200 */
.L_x_60091:
        /* <DEDUP_REMOVED lines=11> */
.L_x_60068:
        /* <DEDUP_REMOVED lines=21> */
.L_x_60100:
        /* <DEDUP_REMOVED lines=13> */
.L_x_60102:
[----:B------:R-:W-:Y:S05]  /*19a30*/  BSYNC.RECONVERGENT B4 ;  /* 0x0000000000047941 */ /* 0x000fea0003800200 */
.L_x_60101:
        /* <DEDUP_REMOVED lines=42> */
.L_x_60099:
[----:B------:R-:W-:Y:S05]  /*19ce0*/  BSYNC.RECONVERGENT B3 ;  /* 0x0000000000037941 */ /* 0x000fea0003800200 */
.L_x_60098:
        /* <DEDUP_REMOVED lines=9> */
.L_x_60097:
[----:B------:R-:W-:Y:S05]  /*19d80*/  BSYNC.RECONVERGENT B2 ;  /* 0x0000000000027941 */ /* 0x000fea0003800200 */
.L_x_60096:
        /* <DEDUP_REMOVED lines=17> */
.L_x_60107:
        /* <DEDUP_REMOVED lines=13> */
.L_x_60109:
[----:B------:R-:W-:Y:S05]  /*19f70*/  BSYNC.RECONVERGENT B4 ;  /* 0x0000000000047941 */ /* 0x000fea0003800200 */
.L_x_60108:
        /* <DEDUP_REMOVED lines=43> */
.L_x_60106:
[----:B------:R-:W-:Y:S05]  /*1a230*/  BSYNC.RECONVERGENT B3 ;  /* 0x0000000000037941 */ /* 0x000fea0003800200 */
.L_x_60105:
        /* <DEDUP_REMOVED lines=9> */
.L_x_60104:
[----:B------:R-:W-:Y:S05]  /*1a2d0*/  BSYNC.RECONVERGENT B2 ;  /* 0x0000000000027941 */ /* 0x000fea0003800200 */
.L_x_60103:
        /* <DEDUP_REMOVED lines=17> */
.L_x_60114:
        /* <DEDUP_REMOVED lines=13> */
.L_x_60116:
[----:B------:R-:W-:Y:S05]  /*1a4c0*/  BSYNC.RECONVERGENT B4 ;  /* 0x0000000000047941 */ /* 0x000fea0003800200 */
.L_x_60115:
        /* <DEDUP_REMOVED lines=43> */
.L_x_60113:
[----:B------:R-:W-:Y:S05]  /*1a780*/  BSYNC.RECONVERGENT B3 ;  /* 0x0000000000037941 */ /* 0x000fea0003800200 */
.L_x_60112:
        /* <DEDUP_REMOVED lines=9> */
.L_x_60111:
[----:B------:R-:W-:Y:S05]  /*1a820*/  BSYNC.RECONVERGENT B2 ;  /* 0x0000000000027941 */ /* 0x000fea0003800200 */
.L_x_60110:
        /* <DEDUP_REMOVED lines=16> */
.L_x_60119:
        /* <DEDUP_REMOVED lines=13> */
.L_x_60121:
[----:B------:R-:W-:Y:S05]  /*1aa00*/  BSYNC.RECONVERGENT B3 ;  /* 0x0000000000037941 */ /* 0x000fea0003800200 */
.L_x_60120:
        /* <DEDUP_REMOVED lines=43> */
.L_x_60118:
[----:B------:R-:W-:Y:S05]  /*1acc0*/  BSYNC.RECONVERGENT B2 ;  /* 0x0000000000027941 */ /* 0x000fea0003800200 */
.L_x_60117:
        /* <DEDUP_REMOVED lines=9> */
.L_x_60090:
[----:B------:R-:W-:Y:S05]  /*1ad60*/  BSYNC.RECONVERGENT B1 ;  /* 0x0000000000017941 */ /* 0x000fea0003800200 */
.L_x_60067:
        /* <DEDUP_REMOVED lines=16> */
.L_x_60123:
[----:B------:R-:W-:Y:S05]  /*1ae70*/  BSYNC.RECONVERGENT B1 ;  /* 0x0000000000017941 */ /* 0x000fea0003800200 */
.L_x_60122:
[----:B------:R-:W-:Y:S04]  /*1ae80*/  BSSY.RECONVERGENT B1, `(.L_x_60124) ;  /* 0x0000005000017945 */ /* 0x000fe80003800200 */
[----:B------:R-:W-:Y:S05]  /*1ae90*/  @!P1 BRA `(.L_x_60125) ;  /* 0x00000000000c9947 */ /* 0x000fea0003800000 */
[----:B------:R-:W2:Y:S02]  /*1aea0*/  LDC.64 R4, c[0x0][0x390] ;  /* 0x0000e400ff047b82 */ /* 0x000ea40000000a00 */
[----:B--2---:R-:W-:-:S06]  /*1aeb0*/  IMAD.WIDE.U32 R4, R89, 0x10, R4 ;  /* 0x0000001059047825 */ /* 0x004fcc00078e0004 */
[----:B------:R-:W5:Y:S02]  /*1aec0*/  LDG.E.128 R4, desc[UR8][R4.64] ;  /* 0x0000000804047981 */ /* 0x000f64000c1e1d00 */
.L_x_60125:
[----:B------:R-:W-:Y:S05]  /*1aed0*/  BSYNC.RECONVERGENT B1 ;  /* 0x0000000000017941 */ /* 0x000fea0003800200 */
.L_x_60124:
        /* <DEDUP_REMOVED lines=27> */
.L_x_60132:
        /* <DEDUP_REMOVED lines=13> */
.L_x_60134:
[----:B------:R-:W-:Y:S05]  /*1b160*/  BSYNC.RECONVERGENT B4 ;  /* 0x0000000000047941 */ /* 0x000fea0003800200 */
.L_x_60133:
        /* <DEDUP_REMOVED lines=43> */
.L_x_60131:
[----:B------:R-:W-:Y:S05]  /*1b420*/  BSYNC.RECONVERGENT B3 ;  /* 0x0000000000037941 */ /* 0x000fea0003800200 */
.L_x_60130:
        /* <DEDUP_REMOVED lines=10> */
.L_x_60129:
[----:B------:R-:W-:Y:S05]  /*1b4d0*/  BSYNC.RECONVERGENT B2 ;  /* 0x0000000000027941 */ /* 0x000fea0003800200 */
.L_x_60128:
        /* <DEDUP_REMOVED lines=20> */
.L_x_60139:
        /* <DEDUP_REMOVED lines=13> */
.L_x_60141:
[----:B------:R-:W-:Y:S05]  /*1b6f0*/  BSYNC.RECONVERGENT B4 ;  /* 0x0000000000047941 */ /* 0x000fea0003800200 */
.L_x_60140:
        /* <DEDUP_REMOVED lines=43> */
.L_x_60138:
[----:B------:R-:W-:Y:S05]  /*1b9b0*/  BSYNC.RECONVERGENT B3 ;  /* 0x0000000000037941 */ /* 0x000fea0003800200 */
.L_x_60137:
        /* <DEDUP_REMOVED lines=10> */
.L_x_60136:
[----:B------:R-:W-:Y:S05]  /*1ba60*/  BSYNC.RECONVERGENT B2 ;  /* 0x0000000000027941 */ /* 0x000fea0003800200 */
.L_x_60135:
        /* <DEDUP_REMOVED lines=20> */
.L_x_60146:
        /* <DEDUP_REMOVED lines=13> */
.L_x_60148:
[----:B------:R-:W-:Y:S05]  /*1bc80*/  BSYNC.RECONVERGENT B4 ;  /* 0x0000000000047941 */ /* 0x000fea0003800200 */
.L_x_60147:
        /* <DEDUP_REMOVED lines=43> */
.L_x_60145:
[----:B------:R-:W-:Y:S05]  /*1bf40*/  BSYNC.RECONVERGENT B3 ;  /* 0x0000000000037941 */ /* 0x000fea0003800200 */
.L_x_60144:
        /* <DEDUP_REMOVED lines=10> */
.L_x_60143:
[----:B------:R-:W-:Y:S05]  /*1bff0*/  BSYNC.RECONVERGENT B2 ;  /* 0x0000000000027941 */ /* 0x000fea0003800200 */
.L_x_60142:
        /* <DEDUP_REMOVED lines=19> */
.L_x_60152:
        /* <DEDUP_REMOVED lines=13> */
.L_x_60154:
[----:B------:R-:W-:Y:S05]  /*1c200*/  BSYNC.RECONVERGENT B3 ;  /* 0x0000000000037941 */ /* 0x000fea0003800200 */
.L_x_60153:
        /* <DEDUP_REMOVED lines=42> */
.L_x_60151:
[----:B------:R-:W-:Y:S05]  /*1c4b0*/  BSYNC.RECONVERGENT B2 ;  /* 0x0000000000027941 */ /* 0x000fea0003800200 */
.L_x_60150:
        /* <DEDUP_REMOVED lines=11> */
.L_x_60127:
        /* <DEDUP_REMOVED lines=21> */
.L_x_60159:
        /* <DEDUP_REMOVED lines=13> */
.L_x_60161:
[----:B------:R-:W-:Y:S05]  /*1c790*/  BSYNC.RECONVERGENT B4 ;  /* 0x0000000000047941 */ /* 0x000fea0003800200 */
.L_x_60160:
        /* <DEDUP_REMOVED lines=42> */
.L_x_60158:
[----:B------:R-:W-:Y:S05]  /*1ca40*/  BSYNC.RECONVERGENT B3 ;  /* 0x0000000000037941 */ /* 0x000fea0003800200 */
.L_x_60157:
        /* <DEDUP_REMOVED lines=9> */
.L_x_60156:
[----:B------:R-:W-:Y:S05]  /*1cae0*/  BSYNC.RECONVERGENT B2 ;  /* 0x0000000000027941 */ /* 0x000fea0003800200 */
.L_x_60155:
        /* <DEDUP_REMOVED lines=17> */
.L_x_60166:
        /* <DEDUP_REMOVED lines=13> */
.L_x_60168:
[----:B------:R-:W-:Y:S05]  /*1ccd0*/  BSYNC.RECONVERGENT B4 ;  /* 0x0000000000047941 */ /* 0x000fea0003800200 */
.L_x_60167:
        /* <DEDUP_REMOVED lines=43> */
.L_x_60165:
[----:B------:R-:W-:Y:S05]  /*1cf90*/  BSYNC.RECONVERGENT B3 ;  /* 0x0000000000037941 */ /* 0x000fea0003800200 */
.L_x_60164:
        /* <DEDUP_REMOVED lines=9> */
.L_x_60163:
[----:B------:R-:W-:Y:S05]  /*1d030*/  BSYNC.RECONVERGENT B2 ;  /* 0x0000000000027941 */ /* 0x000fea0003800200 */
.L_x_60162:
        /* <DEDUP_REMOVED lines=17> */
.L_x_60173:
        /* <DEDUP_REMOVED lines=13> */
.L_x_60175:
[----:B------:R-:W-:Y:S05]  /*1d220*/  BSYNC.RECONVERGENT B4 ;  /* 0x0000000000047941 */ /* 0x000fea0003800200 */
.L_x_60174:
        /* <DEDUP_REMOVED lines=43> */
.L_x_60172:
[----:B------:R-:W-:Y:S05]  /*1d4e0*/  BSYNC.RECONVERGENT B3 ;  /* 0x0000000000037941 */ /* 0x000fea0003800200 */
.L_x_60171:
        /* <DEDUP_REMOVED lines=9> */
.L_x_60170:
[----:B------:R-:W-:Y:S05]  /*1d580*/  BSYNC.RECONVERGENT B2 ;  /* 0x0000000000027941 */ /* 0x000fea0003800200 */
.L_x_60169:
        /* <DEDUP_REMOVED lines=16> */
.L_x_60178:
        /* <DEDUP_REMOVED lines=13> */
.L_x_60180:
[----:B------:R-:W-:Y:S05]  /*1d760*/  BSYNC.RECONVERGENT B3 ;  /* 0x0000000000037941 */ /* 0x000fea0003800200 */
.L_x_60179:
        /* <DEDUP_REMOVED lines=43> */
.L_x_60177:
[----:B------:R-:W-:Y:S05]  /*1da20*/  BSYNC.RECONVERGENT B2 ;  /* 0x0000000000027941 */ /* 0x000fea0003800200 */
.L_x_60176:
        /* <DEDUP_REMOVED lines=9> */
.L_x_60149:
[----:B------:R-:W-:Y:S05]  /*1dac0*/  BSYNC.RECONVERGENT B1 ;  /* 0x0000000000017941 */ /* 0x000fea0003800200 */
.L_x_60126:
        /* <DEDUP_REMOVED lines=16> */
.L_x_60182:
[----:B------:R-:W-:Y:S05]  /*1dbd0*/  BSYNC.RECONVERGENT B1 ;  /* 0x0000000000017941 */ /* 0x000fea0003800200 */
.L_x_60181:
[----:B------:R-:W-:Y:S04]  /*1dbe0*/  BSSY.RECONVERGENT B1, `(.L_x_60183) ;  /* 0x0000005000017945 */ /* 0x000fe80003800200 */
[----:B------:R-:W-:Y:S05]  /*1dbf0*/  @!P1 BRA `(.L_x_60184) ;  /* 0x00000000000c9947 */ /* 0x000fea0003800000 */
[----:B------:R-:W2:Y:S02]  /*1dc00*/  LDC.64 R4, c[0x0][0x390] ;  /* 0x0000e400ff047b82 */ /* 0x000ea40000000a00 */
[----:B--2---:R-:W-:-:S06]  /*1dc10*/  IMAD.WIDE.U32 R4, R93, 0x10, R4 ;  /* 0x000000105d047825 */ /* 0x004fcc00078e0004 */
[----:B------:R-:W5:Y:S02]  /*1dc20*/  LDG.E.128 R4, desc[UR8][R4.64] ;  /* 0x0000000804047981 */ /* 0x000f64000c1e1d00 */
.L_x_60184:
[----:B------:R-:W-:Y:S05]  /*1dc30*/  BSYNC.RECONVERGENT B1 ;  /* 0x0000000000017941 */ /* 0x000fea0003800200 */
.L_x_60183:
        /* <DEDUP_REMOVED lines=27> */
.L_x_60191:
        /* <DEDUP_REMOVED lines=13> */
.L_x_60193:
[----:B------:R-:W-:Y:S05]  /*1dec0*/  BSYNC.RECONVERGENT B4 ;  /* 0x0000000000047941 */ /* 0x000fea0003800200 */
.L_x_60192:
        /* <DEDUP_REMOVED lines=43> */
.L_x_60190:
[----:B------:R-:W-:Y:S05]  /*1e180*/  BSYNC.RECONVERGENT B3 ;  /* 0x0000000000037941 */ /* 0x000fea0003800200 */
.L_x_60189:
        /* <DEDUP_REMOVED lines=10> */
.L_x_60188:
[----:B------:R-:W-:Y:S05]  /*1e230*/  BSYNC.RECONVERGENT B2 ;  /* 0x0000000000027941 */ /* 0x000fea0003800200 */
.L_x_60187:
        /* <DEDUP_REMOVED lines=20> */
.L_x_60198:
        /* <DEDUP_REMOVED lines=13> */
.L_x_60200:
[----:B------:R-:W-:Y:S05]  /*1e450*/  BSYNC.RECONVERGENT B4 ;  /* 0x0000000000047941 */ /* 0x000fea0003800200 */
.L_x_60199:
        /* <DEDUP_REMOVED lines=43> */
.L_x_60197:
[----:B------:R-:W-:Y:S05]  /*1e710*/  BSYNC.RECONVERGENT B3 ;  /* 0x0000000000037941 */ /* 0x000fea0003800200 */
.L_x_60196:
        /* <DEDUP_REMOVED lines=10> */
.L_x_60195:
[----:B------:R-:W-:Y:S05]  /*1e7c0*/  BSYNC.RECONVERGENT B2 ;  /* 0x0000000000027941 */ /* 0x000fea0003800200 */
.L_x_60194:
        /* <DEDUP_REMOVED lines=20> */
.L_x_60205:
        /* <DEDUP_REMOVED lines=13> */
.L_x_60207:
[----:B------:R-:W-:Y:S05]  /*1e9e0*/  BSYNC.RECONVERGENT B4 ;  /* 0x0000000000047941 */ /* 0x000fea0003800200 */
.L_x_60206:
        /* <DEDUP_REMOVED lines=43> */
.L_x_60204:
[----:B------:R-:W-:Y:S05]  /*1eca0*/  BSYNC.RECONVERGENT B3 ;  /* 0x0000000000037941 */ /* 0x000fea0003800200 */
.L_x_60203:
        /* <DEDUP_REMOVED lines=10> */
.L_x_60202:
[----:B------:R-:W-:Y:S05]  /*1ed50*/  BSYNC.RECONVERGENT B2 ;  /* 0x0000000000027941 */ /* 0x000fea0003800200 */
.L_x_60201:
        /* <DEDUP_REMOVED lines=19> */
.L_x_60211:
        /* <DEDUP_REMOVED lines=13> */
.L_x_60213:
[----:B------:R-:W-:Y:S05]  /*1ef60*/  BSYNC.RECONVERGENT B3 ;  /* 0x0000000000037941 */ /* 0x000fea0003800200 */
.L_x_60212:
        /* <DEDUP_REMOVED lines=42> */
.L_x_60210:
[----:B------:R-:W-:Y:S05]  /*1f210*/  BSYNC.RECONVERGENT B2 ;  /* 0x0000000000027941 */ /* 0x000fea0003800200 */
.L_x_60209:
        /* <DEDUP_REMOVED lines=11> */
.L_x_60186:
        /* <DEDUP_REMOVED lines=21> */
.L_x_60218:
        /* <DEDUP_REMOVED lines=13> */
.L_x_60220:
[----:B------:R-:W-:Y:S05]  /*1f4f0*/  BSYNC.RECONVERGENT B4 ;  /* 0x0000000000047941 */ /* 0x000fea0003800200 */
.L_x_60219:
        /* <DEDUP_REMOVED lines=42> */
.L_x_60217:
[----:B------:R-:W-:Y:S05]  /*1f7a0*/  BSYNC.RECONVERGENT B3 ;  /* 0x0000000000037941 */ /* 0x000fea0003800200 */
.L_x_60216:
        /* <DEDUP_REMOVED lines=9> */
.L_x_60215:
[----:B------:R-:W-:Y:S05]  /*1f840*/  BSYNC.RECONVERGENT B2 ;  /* 0x0000000000027941 */ /* 0x000fea0003800200 */
.L_x_60214:
        /* <DEDUP_REMOVED lines=17> */
.L_x_60225:
        /* <DEDUP_REMOVED lines=13> */
.L_x_60227:
[----:B------:R-:W-:Y:S05]  /*1fa30*/  BSYNC.RECONVERGENT B4 ;  /* 0x0000000000047941 */ /* 0x000fea0003800200 */
.L_x_60226:
        /* <DEDUP_REMOVED lines=43> */
.L_x_60224:
[----:B------:R-:W-:Y:S05]  /*1fcf0*/  BSYNC.RECONVERGENT B3 ;  /* 0x0000000000037941 */ /* 0x000fea0003800200 */
.L_x_60223:
        /* <DEDUP_REMOVED lines=9> */
.L_x_60222:
[----:B------:R-:W-:Y:S05]  /*1fd90*/  BSYNC.RECONVERGENT B2 ;  /* 0x0000000000027941 */ /* 0x000fea0003800200 */
.L_x_60221:
        /* <DEDUP_REMOVED lines=17> */
.L_x_60232:
        /* <DEDUP_REMOVED lines=13> */
.L_x_60234:
[----:B------:R-:W-:Y:S05]  /*1ff80*/  BSYNC.RECONVERGENT B4 ;  /* 0x0000000000047941 */ /* 0x000fea0003800200 */
.L_x_60233:
        /* <DEDUP_REMOVED lines=43> */
.L_x_60231:
[----:B------:R-:W-:Y:S05]  /*20240*/  BSYNC.RECONVERGENT B3 ;  /* 0x0000000000037941 */ /* 0x000fea0003800200 */
.L_x_60230:
        /* <DEDUP_REMOVED lines=9> */
.L_x_60229:
[----:B------:R-:W-:Y:S05]  /*202e0*/  BSYNC.RECONVERGENT B2 ;  /* 0x0000000000027941 */ /* 0x000fea0003800200 */
.L_x_60228:
        /* <DEDUP_REMOVED lines=16> */
.L_x_60237:
        /* <DEDUP_REMOVED lines=13> */
.L_x_60239:
[----:B------:R-:W-:Y:S05]  /*204c0*/  BSYNC.RECONVERGENT B3 ;  /* 0x0000000000037941 */ /* 0x000fea0003800200 */
.L_x_60238:
        /* <DEDUP_REMOVED lines=43> */
.L_x_60236:
[----:B------:R-:W-:Y:S05]  /*20780*/  BSYNC.RECONVERGENT B2 ;  /* 0x0000000000027941 */ /* 0x000fea0003800200 */
.L_x_60235:
        /* <DEDUP_REMOVED lines=9> */
.L_x_60208:
[----:B------:R-:W-:Y:S05]  /*20820*/  BSYNC.RECONVERGENT B1 ;  /* 0x0000000000017941 */ /* 0x000fea0003800200 */
.L_x_60185:
        /* <DEDUP_REMOVED lines=16> */
.L_x_60241:
[----:B------:R-:W-:Y:S05]  /*20930*/  BSYNC.RECONVERGENT B1 ;  /* 0x0000000000017941 */ /* 0x000fea0003800200 */
.L_x_60240:
[----:B------:R-:W-:Y:S04]  /*20940*/  BSSY.RECONVERGENT B1, `(.L_x_60242) ;  /* 0x0000005000017945 */ /* 0x000fe80003800200 */
[----:B------:R-:W-:Y:S05]  /*20950*/  @!P1 BRA `(.L_x_60243) ;  /* 0x00000000000c9947 */ /* 0x000fea0003800000 */
[----:B------:R-:W2:Y:S02]  /*20960*/  LDC.64 R4, c[0x0][0x390] ;  /* 0x0000e400ff047b82 */ /* 0x000ea40000000a00 */
[----:B--2---:R-:W-:-:S06]  /*20970*/  IMAD.WIDE.U32 R4, R97, 0x10, R4 ;  /* 0x0000001061047825 */ /* 0x004fcc00078e0004 */
[----:B------:R-:W5:Y:S02]  /*20980*/  LDG.E.128 R4, desc[UR8][R4.64] ;  /* 0x0000000804047981 */ /* 0x000f64000c1e1d00 */
.L_x_60243:
[----:B------:R-:W-:Y:S05]  /*20990*/  BSYNC.RECONVERGENT B1 ;  /* 0x0000000000017941 */ /* 0x000fea0003800200 */
.L_x_60242:
        /* <DEDUP_REMOVED lines=27> */
.L_x_60250:
        /* <DEDUP_REMOVED lines=13> */
.L_x_60252:
[----:B------:R-:W-:Y:S05]  /*20c20*/  BSYNC.RECONVERGENT B4 ;  /* 0x0000000000047941 */ /* 0x000fea0003800200 */
.L_x_60251:
        /* <DEDUP_REMOVED lines=43> */
.L_x_60249:
[----:B------:R-:W-:Y:S05]  /*20ee0*/  BSYNC.RECONVERGENT B3 ;  /* 0x0000000000037941 */ /* 0x000fea0003800200 */
.L_x_60248:
        /* <DEDUP_REMOVED lines=10> */
.L_x_60247:
[----:B------:R-:W-:Y:S05]  /*20f90*/  BSYNC.RECONVERGENT B2 ;  /* 0x0000000000027941 */ /* 0x000fea0003800200 */
.L_x_60246:
        /* <DEDUP_REMOVED lines=20> */
.L_x_60257:
        /* <DEDUP_REMOVED lines=13> */
.L_x_60259:
[----:B------:R-:W-:Y:S05]  /*211b0*/  BSYNC.RECONVERGENT B4 ;  /* 0x0000000000047941 */ /* 0x000fea0003800200 */
.L_x_60258:
        /* <DEDUP_REMOVED lines=43> */
.L_x_60256:
[----:B------:R-:W-:Y:S05]  /*21470*/  BSYNC.RECONVERGENT B3 ;  /* 0x0000000000037941 */ /* 0x000fea0003800200 */
.L_x_60255:
        /* <DEDUP_REMOVED lines=10> */
.L_x_60254:
[----:B------:R-:W-:Y:S05]  /*21520*/  BSYNC.RECONVERGENT B2 ;  /* 0x0000000000027941 */ /* 0x000fea0003800200 */
.L_x_60253:
        /* <DEDUP_REMOVED lines=20> */
.L_x_60264:
        /* <DEDUP_REMOVED lines=13> */
.L_x_60266:
[----:B------:R-:W-:Y:S05]  /*21740*/  BSYNC.RECONVERGENT B4 ;  /* 0x0000000000047941 */ /* 0x000fea0003800200 */
.L_x_60265:
        /* <DEDUP_REMOVED lines=43> */
.L_x_60263:
[----:B------:R-:W-:Y:S05]  /*21a00*/  BSYNC.RECONVERGENT B3 ;  /* 0x0000000000037941 */ /* 0x000fea0003800200 */
.L_x_60262:
        /* <DEDUP_REMOVED lines=10> */
.L_x_60261:
[----:B------:R-:W-:Y:S05]  /*21ab0*/  BSYNC.RECONVERGENT B2 ;  /* 0x0000000000027941 */ /* 0x000fea0003800200 */
.L_x_60260:
        /* <DEDUP_REMOVED lines=19> */
.L_x_60270:
        /* <DEDUP_REMOVED lines=13> */
.L_x_60272:
[----:B------:R-:W-:Y:S05]  /*21cc0*/  BSYNC.RECONVERGENT B3 ;  /* 0x0000000000037941 */ /* 0x000fea0003800200 */
.L_x_60271:
        /* <DEDUP_REMOVED lines=42> */
.L_x_60269:
[----:B------:R-:W-:Y:S05]  /*21f70*/  BSYNC.RECONVERGENT B2 ;  /* 0x0000000000027941 */ /* 0x000fea0003800200 */
.L_x_60268:
        /* <DEDUP_REMOVED lines=11> */
.L_x_60245:
        /* <DEDUP_REMOVED lines=21> */
.L_x_60277:
        /* <DEDUP_REMOVED lines=13> */
.L_x_60279:
[----:B------:R-:W-:Y:S05]  /*22250*/  BSYNC.RECONVERGENT B4 ;  /* 0x0000000000047941 */ /* 0x000fea0003800200 */
.L_x_60278:
        /* <DEDUP_REMOVED lines=42> */
.L_x_60276:
[----:B------:R-:W-:Y:S05]  /*22500*/  BSYNC.RECONVERGENT B3 ;  /* 0x0000000000037941 */ /* 0x000fea0003800200 */
.L_x_60275:
        /* <DEDUP_REMOVED lines=9> */
.L_x_60274:
[----:B------:R-:W-:Y:S05]  /*225a0*/  BSYNC.RECONVERGENT B2 ;  /* 0x0000000000027941 */ /* 0x000fea0003800200 */
.L_x_60273:
        /* <DEDUP_REMOVED lines=17> */
.L_x_60284:
        /* <DEDUP_REMOVED lines=13> */
.L_x_60286:
[----:B------:R-:W-:Y:S05]  /*22790*/  BSYNC.RECONVERGENT B4 ;  /* 0x0000000000047941 */ /* 0x000fea0003800200 */
.L_x_60285:
        /* <DEDUP_REMOVED lines=43> */
.L_x_60283:
[----:B------:R-:W-:Y:S05]  /*22a50*/  BSYNC.RECONVERGENT B3 ;  /* 0x0000000000037941 */ /* 0x000fea0003800200 */
.L_x_60282:
        /* <DEDUP_REMOVED lines=9> */
.L_x_60281:
[----:B------:R-:W-:Y:S05]  /*22af0*/  BSYNC.RECONVERGENT B2 ;  /* 0x0000000000027941 */ /* 0x000fea0003800200 */
.L_x_60280:
        /* <DEDUP_REMOVED lines=17> */
.L_x_60291:
        /* <DEDUP_REMOVED lines=13> */
.L_x_60293:
[----:B------:R-:W-:Y:S05]  /*22ce0*/  BSYNC.RECONVERGENT B4 ;  /* 0x0000000000047941 */ /* 0x000fea0003800200 */
.L_x_60292:
        /* <DEDUP_REMOVED lines=43> */
.L_x_60290:
[----:B------:R-:W-:Y:S05]  /*22fa0*/  BSYNC.RECONVERGENT B3 ;  /* 0x0000000000037941 */ /* 0x000fea0003800200 */
.L_x_60289:
        /* <DEDUP_REMOVED lines=9> */
.L_x_60288:
[----:B------:R-:W-:Y:S05]  /*23040*/  BSYNC.RECONVERGENT B2 ;  /* 0x0000000000027941 */ /* 0x000fea0003800200 */
.L_x_60287:
        /* <DEDUP_REMOVED lines=16> */
.L_x_60296:
        /* <DEDUP_REMOVED lines=13> */
.L_x_60298:
[----:B------:R-:W-:Y:S05]  /*23220*/  BSYNC.RECONVERGENT B3 ;  /* 0x0000000000037941 */ /* 0x000fea0003800200 */
.L_x_60297:
        /* <DEDUP_REMOVED lines=43> */
.L_x_60295:
[----:B------:R-:W-:Y:S05]  /*234e0*/  BSYNC.RECONVERGENT B2 ;  /* 0x0000000000027941 */ /* 0x000fea0003800200 */
.L_x_60294:
        /* <DEDUP_REMOVED lines=9> */
.L_x_60267:
[----:B------:R-:W-:Y:S05]  /*23580*/  BSYNC.RECONVERGENT B1 ;  /* 0x0000000000017941 */ /* 0x000fea0003800200 */
.L_x_60244:
        /* <DEDUP_REMOVED lines=16> */
.L_x_60300:
[----:B------:R-:W-:Y:S05]  /*23690*/  BSYNC.RECONVERGENT B1 ;  /* 0x0000000000017941 */ /* 0x000fea0003800200 */
.L_x_60299:
[----:B------:R-:W-:Y:S04]  /*236a0*/  BSSY.RECONVERGENT B1, `(.L_x_60301) ;  /* 0x0000005000017945 */ /* 0x000fe80003800200 */
[----:B------:R-:W-:Y:S05]  /*236b0*/  @!P1 BRA `(.L_x_60302) ;  /* 0x00000000000c9947 */ /* 0x000fea0003800000 */
[----:B------:R-:W2:Y:S02]  /*236c0*/  LDC.64 R4, c[0x0][0x390] ;  /* 0x0000e400ff047b82 */ /* 0x000ea40000000a00 */
[----:B--2---:R-:W-:-:S06]  /*236d0*/  IMAD.WIDE.U32 R4, R103, 0x10, R4 ;  /* 0x0000001067047825 */ /* 0x004fcc00078e0004 */
[----:B------:R-:W5:Y:S02]  /*236e0*/  LDG.E.128 R4, desc[UR8][R4.64] ;  /* 0x0000000804047981 */ /* 0x000f64000c1e1d00 */
.L_x_60302:
[----:B------:R-:W-:Y:S05]  /*236f0*/  BSYNC.RECONVERGENT B1 ;  /* 0x0000000000017941 */ /* 0x000fea0003800200 */
.L_x_60301:
        /* <DEDUP_REMOVED lines=27> */
.L_x_60309:
        /* <DEDUP_REMOVED lines=13> */
.L_x_60311:
[----:B------:R-:W-:Y:S05]  /*23980*/  BSYNC.RECONVERGENT B4 ;  /* 0x0000000000047941 */ /* 0x000fea0003800200 */
.L_x_60310:
        /* <DEDUP_REMOVED lines=43> */
.L_x_60308:
[----:B------:R-:W-:Y:S05]  /*23c40*/  BSYNC.RECONVERGENT B3 ;  /* 0x0000000000037941 */ /* 0x000fea0003800200 */
.L_x_60307:
        /* <DEDUP_REMOVED lines=10> */
.L_x_60306:
[----:B------:R-:W-:Y:S05]  /*23cf0*/  BSYNC.RECONVERGENT B2 ;  /* 0x0000000000027941 */ /* 0x000fea0003800200 */
.L_x_60305:
        /* <DEDUP_REMOVED lines=20> */
.L_x_60316:
        /* <DEDUP_REMOVED lines=13> */
.L_x_60318:
[----:B------:R-:W-:Y:S05]  /*23f10*/  BSYNC.RECONVERGENT B4 ;  /* 0x0000000000047941 */ /* 0x000fea0003800200 */
.L_x_60317:
        /* <DEDUP_REMOVED lines=43> */
.L_x_60315:
[----:B------:R-:W-:Y:S05]  /*241d0*/  BSYNC.RECONVERGENT B3 ;  /* 0x0000000000037941 */ /* 0x000fea0003800200 */
.L_x_60314:
        /* <DEDUP_REMOVED lines=10> */
.L_x_60313:
[----:B------:R-:W-:Y:S05]  /*24280*/  BSYNC.RECONVERGENT B2 ;  /* 0x0000000000027941 */ /* 0x000fea0003800200 */
.L_x_60312:
        /* <DEDUP_REMOVED lines=20> */
.L_x_60323:
        /* <DEDUP_REMOVED lines=13> */
.L_x_60325:
[----:B------:R-:W-:Y:S05]  /*244a0*/  BSYNC.RECONVERGENT B4 ;  /* 0x0000000000047941 */ /* 0x000fea0003800200 */
.L_x_60324:
        /* <DEDUP_REMOVED lines=43> */
.L_x_60322:
[----:B------:R-:W-:Y:S05]  /*24760*/  BSYNC.RECONVERGENT B3 ;  /* 0x0000000000037941 */ /* 0x000fea0003800200 */
.L_x_60321:
        /* <DEDUP_REMOVED lines=10> */
.L_x_60320:
[----:B------:R-:W-:Y:S05]  /*24810*/  BSYNC.RECONVERGENT B2 ;  /* 0x0000000000027941 */ /* 0x000fea0003800200 */
.L_x_60319:
        /* <DEDUP_REMOVED lines=19> */
.L_x_60329:
        /* <DEDUP_REMOVED lines=13> */
.L_x_60331:
[----:B------:R-:W-:Y:S05]  /*24a20*/  BSYNC.RECONVERGENT B3 ;  /* 0x0000000000037941 */ /* 0x000fea0003800200 */
.L_x_60330:
        /* <DEDUP_REMOVED lines=42> */
.L_x_60328:
[----:B------:R-:W-:Y:S05]  /*24cd0*/  BSYNC.RECONVERGENT B2 ;  /* 0x0000000000027941 */ /* 0x000fea0003800200 */
.L_x_60327:
        /* <DEDUP_REMOVED lines=11> */
.L_x_60304:
        /* <DEDUP_REMOVED lines=21> */
.L_x_60336:
        /* <DEDUP_REMOVED lines=13> */
.L_x_60338:
[----:B------:R-:W-:Y:S05]  /*24fb0*/  BSYNC.RECONVERGENT B4 ;  /* 0x0000000000047941 */ /* 0x000fea0003800200 */
.L_x_60337:
        /* <DEDUP_REMOVED lines=42> */
.L_x_60335:
[----:B------:R-:W-:Y:S05]  /*25260*/  BSYNC.RECONVERGENT B3 ;  /* 0x0000000000037941 */ /* 0x000fea0003800200 */
.L_x_60334:
        /* <DEDUP_REMOVED lines=9> */
.L_x_60333:
[----:B------:R-:W-:Y:S05]  /*25300*/  BSYNC.RECONVERGENT B2 ;  /* 0x0000000000027941 */ /* 0x000fea0003800200 */
.L_x_60332:
        /* <DEDUP_REMOVED lines=17> */
.L_x_60343:
        /* <DEDUP_REMOVED lines=13> */
.L_x_60345:
[----:B------:R-:W-:Y:S05]  /*254f0*/  BSYNC.RECONVERGENT B4 ;  /* 0x0000000000047941 */ /* 0x000fea0003800200 */
.L_x_60344:
        /* <DEDUP_REMOVED lines=43> */
.L_x_60342:
[----:B------:R-:W-:Y:S05]  /*257b0*/  BSYNC.RECONVERGENT B3 ;  /* 0x0000000000037941 */ /* 0x000fea0003800200 */
.L_x_60341:
        /* <DEDUP_REMOVED lines=9> */
.L_x_60340:
[----:B------:R-:W-:Y:S05]  /*25850*/  BSYNC.RECONVERGENT B2 ;  /* 0x0000000000027941 */ /* 0x000fea0003800200 */
.L_x_60339:
        /* <DEDUP_REMOVED lines=17> */
.L_x_60350:
        /* <DEDUP_REMOVED lines=13> */
.L_x_60352:
[----:B------:R-:W-:Y:S05]  /*25a40*/  BSYNC.RECONVERGENT B4 ;  /* 0x0000000000047941 */ /* 0x000fea0003800200 */
.L_x_60351:
        /* <DEDUP_REMOVED lines=43> */
.L_x_60349:
[----:B------:R-:W-:Y:S05]  /*25d00*/  BSYNC.RECONVERGENT B3 ;  /* 0x0000000000037941 */ /* 0x000fea0003800200 */
.L_x_60348:
        /* <DEDUP_REMOVED lines=9> */
.L_x_60347:
[----:B------:R-:W-:Y:S05]  /*25da0*/  BSYNC.RECONVERGENT B2 ;  /* 0x0000000000027941 */ /* 0x000fea0003800200 */
.L_x_60346:
        /* <DEDUP_REMOVED lines=16> */
.L_x_60355:
        /* <DEDUP_REMOVED lines=13> */
.L_x_60357:
[----:B------:R-:W-:Y:S05]  /*25f80*/  BSYNC.RECONVERGENT B3 ;  /* 0x0000000000037941 */ /* 0x000fea0003800200 */
.L_x_60356:
        /* <DEDUP_REMOVED lines=43> */
.L_x_60354:
[----:B------:R-:W-:Y:S05]  /*26240*/  BSYNC.RECONVERGENT B2 ;  /* 0x0000000000027941 */ /* 0x000fea0003800200 */
.L_x_60353:
        /* <DEDUP_REMOVED lines=9> */
.L_x_60326:
[----:B------:R-:W-:Y:S05]  /*262e0*/  BSYNC.RECONVERGENT B1 ;  /* 0x0000000000017941 */ /* 0x000fea0003800200 */
.L_x_60303:
        /* <DEDUP_REMOVED lines=16> */
.L_x_60359:
[----:B------:R-:W-:Y:S05]  /*263f0*/  BSYNC.RECONVERGENT B1 ;  /* 0x0000000000017941 */ /* 0x000fea0003800200 */
.L_x_60358:
[----:B------:R-:W-:Y:S04]  /*26400*/  BSSY.RECONVERGENT B1, `(.L_x_60360) ;  /* 0x0000005000017945 */ /* 0x000fe80003800200 */
[----:B------:R-:W-:Y:S05]  /*26410*/  @!P1 BRA `(.L_x_60361) ;  /* 0x00000000000c9947 */ /* 0x000fea0003800000 */
[----:B------:R-:W2:Y:S02]  /*26420*/  LDC.64 R4, c[0x0][0x390] ;  /* 0x0000e400ff047b82 */ /* 0x000ea40000000a00 */
[----:B--2---:R-:W-:-:S06]  /*26430*/  IMAD.WIDE.U32 R4, R141, 0x10, R4 ;  /* 0x000000108d047825 */ /* 0x004fcc00078e0004 */
[----:B------:R-:W5:Y:S02]  /*26440*/  LDG.E.128 R4, desc[UR8][R4.64] ;  /* 0x0000000804047981 */ /* 0x000f64000c1e1d00 */
.L_x_60361:
[----:B------:R-:W-:Y:S05]  /*26450*/  BSYNC.RECONVERGENT B1 ;  /* 0x0000000000017941 */ /* 0x000fea0003800200 */
.L_x_60360:
        /* <DEDUP_REMOVED lines=27> */
.L_x_60368:
        /* <DEDUP_REMOVED lines=13> */
.L_x_60370:
[----:B------:R-:W-:Y:S05]  /*266e0*/  BSYNC.RECONVERGENT B4 ;  /* 0x0000000000047941 */ /* 0x000fea0003800200 */
.L_x_60369:
        /* <DEDUP_REMOVED lines=43> */
.L_x_60367:
[----:B------:R-:W-:Y:S05]  /*269a0*/  BSYNC.RECONVERGENT B3 ;  /* 0x0000000000037941 */ /* 0x000fea0003800200 */
.L_x_60366:
        /* <DEDUP_REMOVED lines=10> */
.L_x_60365:
[----:B------:R-:W-:Y:S05]  /*26a50*/  BSYNC.RECONVERGENT B2 ;  /* 0x0000000000027941 */ /* 0x000fea0003800200 */
.L_x_60364:
        /* <DEDUP_REMOVED lines=20> */
.L_x_60375:
        /* <DEDUP_REMOVED lines=13> */
.L_x_60377:
[----:B------:R-:W-:Y:S05]  /*26c70*/  BSYNC.RECONVERGENT B4 ;  /* 0x0000000000047941 */ /* 0x000fea0003800200 */
.L_x_60376:
        /* <DEDUP_REMOVED lines=43> */
.L_x_60374:
[----:B------:R-:W-:Y:S05]  /*26f30*/  BSYNC.RECONVERGENT B3 ;  /* 0x0000000000037941 */ /* 0x000fea0003800200 */
.L_x_60373:
        /* <DEDUP_REMOVED lines=10> */
.L_x_60372:
[----:B------:R-:W-:Y:S05]  /*26fe0*/  BSYNC.RECONVERGENT B2 ;  /* 0x0000000000027941 */ /* 0x000fea0003800200 */
.L_x_60371:
        /* <DEDUP_REMOVED lines=20> */
.L_x_60382:
        /* <DEDUP_REMOVED lines=13> */
.L_x_60384:
[----:B------:R-:W-:Y:S05]  /*27200*/  BSYNC.RECONVERGENT B4 ;  /* 0x0000000000047941 */ /* 0x000fea0003800200 */
.L_x_60383:
        /* <DEDUP_REMOVED lines=43> */
.L_x_60381:
[----:B------:R-:W-:Y:S05]  /*274c0*/  BSYNC.RECONVERGENT B3 ;  /* 0x0000000000037941 */ /* 0x000fea0003800200 */
.L_x_60380:
        /* <DEDUP_REMOVED lines=10> */
.L_x_60379:
[----:B------:R-:W-:Y:S05]  /*27570*/  BSYNC.RECONVERGENT B2 ;  /* 0x0000000000027941 */ /* 0x000fea0003800200 */
.L_x_60378:
        /* <DEDUP_REMOVED lines=19> */
.L_x_60388:
        /* <DEDUP_REMOVED lines=13> */
.L_x_60390:
[----:B------:R-:W-:Y:S05]  /*27780*/  BSYNC.RECONVERGENT B3 ;  /* 0x0000000000037941 */ /* 0x000fea0003800200 */
.L_x_60389:
        /* <DEDUP_REMOVED lines=42> */
.L_x_60387:
[----:B------:R-:W-:Y:S05]  /*27a30*/  BSYNC.RECONVERGENT B2 ;  /* 0x0000000000027941 */ /* 0x000fea0003800200 */
.L_x_60386:
        /* <DEDUP_REMOVED lines=11> */
.L_x_60363:
        /* <DEDUP_REMOVED lines=21> */
.L_x_60395:
        /* <DEDUP_REMOVED lines=13> */
.L_x_60397:
[----:B------:R-:W-:Y:S05]  /*27d10*/  BSYNC.RECONVERGENT B4 ;  /* 0x0000000000047941 */ /* 0x000fea0003800200 */
.L_x_60396:
        /* <DEDUP_REMOVED lines=42> */
.L_x_60394:
[----:B------:R-:W-:Y:S05]  /*27fc0*/  BSYNC.RECONVERGENT B3 ;  /* 0x0000000000037941 */ /* 0x000fea0003800200 */
.L_x_60393:
        /* <DEDUP_REMOVED lines=9> */
.L_x_60392:
[----:B------:R-:W-:Y:S05]  /*28060*/  BSYNC.RECONVERGENT B2 ;  /* 0x0000000000027941 */ /* 0x000fea0003800200 */
.L_x_60391:
        /* <DEDUP_REMOVED lines=17> */
.L_x_60402:
        /* <DEDUP_REMOVED lines=13> */
.L_x_60404:
[----:B------:R-:W-:Y:S05]  /*28250*/  BSYNC.RECONVERGENT B4 ;  /* 0x0000000000047941 */ /* 0x000fea0003800200 */
.L_x_60403:
        /* <DEDUP_REMOVED lines=43> */
.L_x_60401:
[----:B------:R-:W-:Y:S05]  /*28510*/  BSYNC.RECONVERGENT B3 ;  /* 0x0000000000037941 */ /* 0x000fea0003800200 */
.L_x_60400:
        /* <DEDUP_REMOVED lines=9> */
.L_x_60399:
[----:B------:R-:W-:Y:S05]  /*285b0*/  BSYNC.RECONVERGENT B2 ;  /* 0x0000000000027941 */ /* 0x000fea0003800200 */
.L_x_60398:
        /* <DEDUP_REMOVED lines=17> */
.L_x_60409:
        /* <DEDUP_REMOVED lines=13> */
.L_x_60411:
[----:B------:R-:W-:Y:S05]  /*287a0*/  BSYNC.RECONVERGENT B4 ;  /* 0x0000000000047941 */ /* 0x000fea0003800200 */
.L_x_60410:
        /* <DEDUP_REMOVED lines=43> */
.L_x_60408:
[----:B------:R-:W-:Y:S05]  /*28a60*/  BSYNC.RECONVERGENT B3 ;  /* 0x0000000000037941 */ /* 0x000fea0003800200 */
.L_x_60407:
        /* <DEDUP_REMOVED lines=9> */
.L_x_60406:
[----:B------:R-:W-:Y:S05]  /*28b00*/  BSYNC.RECONVERGENT B2 ;  /* 0x0000000000027941 */ /* 0x000fea0003800200 */
.L_x_60405:
        /* <DEDUP_REMOVED lines=16> */
.L_x_60414:
        /* <DEDUP_REMOVED lines=13> */
.L_x_60416:
[----:B------:R-:W-:Y:S05]  /*28ce0*/  BSYNC.RECONVERGENT B3 ;  /* 0x0000000000037941 */ /* 0x000fea0003800200 */
.L_x_60415:
        /* <DEDUP_REMOVED lines=43> */
.L_x_60413:
[----:B------:R-:W-:Y:S05]  /*28fa0*/  BSYNC.RECONVERGENT B2 ;  /* 0x0000000000027941 */ /* 0x000fea0003800200 */
.L_x_60412:
        /* <DEDUP_REMOVED lines=9> */
.L_x_60385:
[----:B------:R-:W-:Y:S05]  /*29040*/  BSYNC.RECONVERGENT B1 ;  /* 0x0000000000017941 */ /* 0x000fea0003800200 */
.L_x_60362:
        /* <DEDUP_REMOVED lines=16> */
.L_x_60418:
[----:B------:R-:W-:Y:S05]  /*29150*/  BSYNC.RECONVERGENT B1 ;  /* 0x0000000000017941 */ /* 0x000fea0003800200 */
.L_x_60417:
[----:B------:R-:W-:Y:S04]  /*29160*/  BSSY.RECONVERGENT B1, `(.L_x_60419) ;  /* 0x0000005000017945 */ /* 0x000fe80003800200 */
[----:B------:R-:W-:Y:S05]  /*29170*/  @!P1 BRA `(.L_x_60420) ;  /* 0x00000000000c9947 */ /* 0x000fea0003800000 */
[----:B------:R-:W2:Y:S02]  /*29180*/  LDC.64 R4, c[0x0][0x390] ;  /* 0x0000e400ff047b82 */ /* 0x000ea40000000a00 */
[----:B--2---:R-:W-:-:S06]  /*29190*/  IMAD.WIDE.U32 R4, R142, 0x10, R4 ;  /* 0x000000108e047825 */ /* 0x004fcc00078e0004 */
[----:B------:R-:W5:Y:S02]  /*291a0*/  LDG.E.128 R4, desc[UR8][R4.64] ;  /* 0x0000000804047981 */ /* 0x000f64000c1e1d00 */
.L_x_60420:
[----:B------:R-:W-:Y:S05]  /*291b0*/  BSYNC.RECONVERGENT B1 ;  /* 0x0000000000017941 */ /* 0x000fea0003800200 */
.L_x_60419:
        /* <DEDUP_REMOVED lines=27> */
.L_x_60427:
        /* <DEDUP_REMOVED lines=13> */
.L_x_60429:
[----:B------:R-:W-:Y:S05]  /*29440*/  BSYNC.RECONVERGENT B4 ;  /* 0x0000000000047941 */ /* 0x000fea0003800200 */
.L_x_60428:
        /* <DEDUP_REMOVED lines=42> */
.L_x_60426:
[----:B------:R-:W-:Y:S05]  /*296f0*/  BSYNC.RECONVERGENT B3 ;  /* 0x0000000000037941 */ /* 0x000fea0003800200 */
.L_x_60425:
        /* <DEDUP_REMOVED lines=10> */
.L_x_60424:
[----:B------:R-:W-:Y:S05]  /*297a0*/  BSYNC.RECONVERGENT B2 ;  /* 0x0000000000027941 */ /* 0x000fea0003800200 */
.L_x_60423:
        /* <DEDUP_REMOVED lines=20> */
.L_x_60434:
        /* <DEDUP_REMOVED lines=13> */
.L_x_60436:
[----:B------:R-:W-:Y:S05]  /*299c0*/  BSYNC.RECONVERGENT B4 ;  /* 0x0000000000047941 */ /* 0x000fea0003800200 */
.L_x_60435:
        /* <DEDUP_REMOVED lines=43> */
.L_x_60433:
[----:B------:R-:W-:Y:S05]  /*29c80*/  BSYNC.RECONVERGENT B3 ;  /* 0x0000000000037941 */ /* 0x000fea0003800200 */
.L_x_60432:
        /* <DEDUP_REMOVED lines=10> */
.L_x_60431:
[----:B------:R-:W-:Y:S05]  /*29d30*/  BSYNC.RECONVERGENT B2 ;  /* 0x0000000000027941 */ /* 0x000fea0003800200 */
.L_x_60430:
        /* <DEDUP_REMOVED lines=20> */
.L_x_60441:
        /* <DEDUP_REMOVED lines=13> */
.L_x_60443:
[----:B------:R-:W-:Y:S05]  /*29f50*/  BSYNC.RECONVERGENT B4 ;  /* 0x0000000000047941 */ /* 0x000fea0003800200 */
.L_x_60442:
        /* <DEDUP_REMOVED lines=42> */
.L_x_60440:
[----:B------:R-:W-:Y:S05]  /*2a200*/  BSYNC.RECONVERGENT B3 ;  /* 0x0000000000037941 */ /* 0x000fea0003800200 */
.L_x_60439:
        /* <DEDUP_REMOVED lines=10> */
.L_x_60438:
[----:B------:R-:W-:Y:S05]  /*2a2b0*/  BSYNC.RECONVERGENT B2 ;  /* 0x0000000000027941 */ /* 0x000fea0003800200 */
.L_x_60437:
        /* <DEDUP_REMOVED lines=19> */
.L_x_60447:
        /* <DEDUP_REMOVED lines=13> */
.L_x_60449:
[----:B------:R-:W-:Y:S05]  /*2a4c0*/  BSYNC.RECONVERGENT B3 ;  /* 0x0000000000037941 */ /* 0x000fea0003800200 */
.L_x_60448:
        /* <DEDUP_REMOVED lines=43> */
.L_x_60446:
[----:B------:R-:W-:Y:S05]  /*2a780*/  BSYNC.RECONVERGENT B2 ;  /* 0x0000000000027941 */ /* 0x000fea0003800200 */
.L_x_60445:
        /* <DEDUP_REMOVED lines=11> */
.L_x_60422:
[----:B------:R-:W-:Y:S01]  /*2a840*/  BSSY.RECONVERGENT B2, `(.L_x_60450) ;  /* 0x0000057000027945 */ /* 0x000fe20003800200 */
[----:B------:R-:W-:Y:S01]  /*2a850*/  IMAD.MOV.U32 R98, RZ, RZ, R102 ;  /* 0x000000ffff627224 */ /* 0x000fe200078e0066 */
[----:B------:R-:W-:Y:S01]  /*2a860*/  MOV R164, R162 ;  /* 0x000000a200a47202 */ /* 0x000fe20000000f00 */
[----:B01----:R-:W-:Y:S01]  /*2a870*/  IMAD.MOV.U32 R96, RZ, RZ, RZ ;  /* 0x000000ffff607224 */ /* 0x003fe200078e00ff */
        /* <DEDUP_REMOVED lines=17> */
.L_x_60454:
        /* <DEDUP_REMOVED lines=13> */
.L_x_60456:
[----:B------:R-:W-:Y:S05]  /*2aa60*/  BSYNC.RECONVERGENT B4 ;  /* 0x0000000000047941 */ /* 0x000fea0003800200 */
.L_x_60455:
        /* <DEDUP_REMOVED lines=42> */
.L_x_60453:
[----:B------:R-:W-:Y:S05]  /*2ad10*/  BSYNC.RECONVERGENT B3 ;  /* 0x0000000000037941 */ /* 0x000fea0003800200 */
.L_x_60452:
        /* <DEDUP_REMOVED lines=9> */
.L_x_60451:
[----:B------:R-:W-:Y:S05]  /*2adb0*/  BSYNC.RECONVERGENT B2 ;  /* 0x0000000000027941 */ /* 0x000fea0003800200 */
.L_x_60450:
        /* <DEDUP_REMOVED lines=17> */
.L_x_60461:
        /* <DEDUP_REMOVED lines=13> */
.L_x_60463:
[----:B------:R-:W-:Y:S05]  /*2afa0*/  BSYNC.RECONVERGENT B4 ;  /* 0x0000000000047941 */ /* 0x000fea0003800200 */
.L_x_60462:
        /* <DEDUP_REMOVED lines=43> */
.L_x_60460:
[----:B------:R-:W-:Y:S05]  /*2b260*/  BSYNC.RECONVERGENT B3 ;  /* 0x0000000000037941 */ /* 0x000fea0003800200 */
.L_x_60459:
        /* <DEDUP_REMOVED lines=9> */
.L_x_60458:
[----:B------:R-:W-:Y:S05]  /*2b300*/  BSYNC.RECONVERGENT B2 ;  /* 0x0000000000027941 */ /* 0x000fea0003800200 */
.L_x_60457:
        /* <DEDUP_REMOVED lines=17> */
.L_x_60468:
        /* <DEDUP_REMOVED lines=13> */
.L_x_60470:
[----:B------:R-:W-:Y:S05]  /*2b4f0*/  BSYNC.RECONVERGENT B4 ;  /* 0x0000000000047941 */ /* 0x000fea0003800200 */
.L_x_60469:
        /* <DEDUP_REMOVED lines=43> */
.L_x_60467:
[----:B------:R-:W-:Y:S05]  /*2b7b0*/  BSYNC.RECONVERGENT B3 ;  /* 0x0000000000037941 */ /* 0x000fea0003800200 */
.L_x_60466:
        /* <DEDUP_REMOVED lines=9> */
.L_x_60465:
[----:B------:R-:W-:Y:S05]  /*2b850*/  BSYNC.RECONVERGENT B2 ;  /* 0x0000000000027941 */ /* 0x000fea0003800200 */
.L_x_60464:
        /* <DEDUP_REMOVED lines=16> */
.L_x_60473:
        /* <DEDUP_REMOVED lines=13> */
.L_x_60475:
[----:B------:R-:W-:Y:S05]  /*2ba30*/  BSYNC.RECONVERGENT B3 ;  /* 0x0000000000037941 */ /* 0x000fea0003800200 */
.L_x_60474:
        /* <DEDUP_REMOVED lines=43> */
.L_x_60472:
[----:B------:R-:W-:Y:S05]  /*2bcf0*/  BSYNC.RECONVERGENT B2 ;  /* 0x0000000000027941 */ /* 0x000fea0003800200 */
.L_x_60471:
        /* <DEDUP_REMOVED lines=9> */
.L_x_60444:
[----:B------:R-:W-:Y:S05]  /*2bd90*/  BSYNC.RECONVERGENT B1 ;  /* 0x0000000000017941 */ /* 0x000fea0003800200 */
.L_x_60421:
        /* <DEDUP_REMOVED lines=16> */
.L_x_60477:
[----:B------:R-:W-:Y:S05]  /*2bea0*/  BSYNC.RECONVERGENT B1 ;  /* 0x0000000000017941 */ /* 0x000fea0003800200 */
.L_x_60476:
[----:B------:R-:W-:Y:S04]  /*2beb0*/  BSSY.RECONVERGENT B1, `(.L_x_60478) ;  /* 0x0000005000017945 */ /* 0x000fe80003800200 */
[----:B------:R-:W-:Y:S05]  /*2bec0*/  @!P1 BRA `(.L_x_60479) ;  /* 0x00000000000c9947 */ /* 0x000fea0003800000 */
[----:B------:R-:W2:Y:S02]  /*2bed0*/  LDC.64 R4, c[0x0][0x390] ;  /* 0x0000e400ff047b82 */ /* 0x000ea40000000a00 */
[----:B--2---:R-:W-:-:S06]  /*2bee0*/  IMAD.WIDE.U32 R4, R162, 0x10, R4 ;  /* 0x00000010a2047825 */ /* 0x004fcc00078e0004 */
[----:B------:R-:W5:Y:S02]  /*2bef0*/  LDG.E.128 R4, desc[UR8][R4.64] ;  /* 0x0000000804047981 */ /* 0x000f64000c1e1d00 */
.L_x_60479:
[----:B------:R-:W-:Y:S05]  /*2bf00*/  BSYNC.RECONVERGENT B1 ;  /* 0x0000000000017941 */ /* 0x000fea0003800200 */
.L_x_60478:
[----:B------:R-:W-:Y:S01]  /*2bf10*/  BSSY.RECONVERGENT B1, `(.L_x_60480) ;  /* 0x00002bf000017945 */ /* 0x000fe20003800200 */
[----:B------:R-:W-:-:S03]  /*2bf20*/  VIADD R163, R101, 0x1e0 ;  /* 0x000001e065a37836 */ /* 0x000fc60000000000 */
[----:B------:R-:W-:Y:S05]  /*2bf30*/  @!P0 BRA `(.L_x_60481) ;  /* 0x0000001400988947 */ /* 0x000fea0003800000 */
[----:B------:R-:W0:Y:S02]  /*2bf40*/  LDC.64 R100, c[0x0][0x3a0] ;  /* 0x0000e800ff647b82 */ /* 0x000e240000000a00 */
[----:B01----:R-:W-:-:S06]  /*2bf50*/  IMAD.WIDE.U32 R102, R163, 0x10, R100 ;  /* 0x00000010a3667825 */ /* 0x003fcc00078e0064 */
        /* <DEDUP_REMOVED lines=22> */
.L_x_60486:
        /* <DEDUP_REMOVED lines=13> */
.L_x_60488:
[----:B------:R-:W-:Y:S05]  /*2c190*/  BSYNC.RECONVERGENT B4 ;  /* 0x0000000000047941 */ /* 0x000fea0003800200 */
.L_x_60487:
        /* <DEDUP_REMOVED lines=43> */
.L_x_60485:
[----:B------:R-:W-:Y:S05]  /*2c450*/  BSYNC.RECONVERGENT B3 ;  /* 0x0000000000037941 */ /* 0x000fea0003800200 */
.L_x_60484:
        /* <DEDUP_REMOVED lines=10> */
.L_x_60483:
[----:B------:R-:W-:Y:S05]  /*2c500*/  BSYNC.RECONVERGENT B2 ;  /* 0x0000000000027941 */ /* 0x000fea0003800200 */
.L_x_60482:
        /* <DEDUP_REMOVED lines=20> */
.L_x_60493:
        /* <DEDUP_REMOVED lines=13> */
.L_x_60495:
[----:B------:R-:W-:Y:S05]  /*2c720*/  BSYNC.RECONVERGENT B4 ;  /* 0x0000000000047941 */ /* 0x000fea0003800200 */
.L_x_60494:
        /* <DEDUP_REMOVED lines=43> */
.L_x_60492:
[----:B------:R-:W-:Y:S05]  /*2c9e0*/  BSYNC.RECONVERGENT B3 ;  /* 0x0000000000037941 */ /* 0x000fea0003800200 */
.L_x_60491:
        /* <DEDUP_REMOVED lines=10> */
.L_x_60490:
[----:B------:R-:W-:Y:S05]  /*2ca90*/  BSYNC.RECONVERGENT B2 ;  /* 0x0000000000027941 */ /* 0x000fea0003800200 */
.L_x_60489:
        /* <DEDUP_REMOVED lines=20> */
.L_x_60500:
        /* <DEDUP_REMOVED lines=13> */
.L_x_60502:
[----:B------:R-:W-:Y:S05]  /*2ccb0*/  BSYNC.RECONVERGENT B4 ;  /* 0x0000000000047941 */ /* 0x000fea0003800200 */
.L_x_60501:
        /* <DEDUP_REMOVED lines=42> */
.L_x_60499:
[----:B------:R-:W-:Y:S05]  /*2cf60*/  BSYNC.RECONVERGENT B3 ;  /* 0x0000000000037941 */ /* 0x000fea0003800200 */
.L_x_60498:
        /* <DEDUP_REMOVED lines=10> */
.L_x_60497:
[----:B------:R-:W-:Y:S05]  /*2d010*/  BSYNC.RECONVERGENT B2 ;  /* 0x0000000000027941 */ /* 0x000fea0003800200 */
.L_x_60496:
        /* <DEDUP_REMOVED lines=19> */
.L_x_60506:
        /* <DEDUP_REMOVED lines=13> */
.L_x_60508:
[----:B------:R-:W-:Y:S05]  /*2d220*/  BSYNC.RECONVERGENT B3 ;  /* 0x0000000000037941 */ /* 0x000fea0003800200 */
.L_x_60507:
        /* <DEDUP_REMOVED lines=43> */
.L_x_60505:
[----:B------:R-:W-:Y:S05]  /*2d4e0*/  BSYNC.RECONVERGENT B2 ;  /* 0x0000000000027941 */ /* 0x000fea0003800200 */
.L_x_60504:
        /* <DEDUP_REMOVED lines=11> */
.L_x_60481:
        /* <DEDUP_REMOVED lines=21> */
.L_x_60513:
        /* <DEDUP_REMOVED lines=13> */
.L_x_60515:
[----:B------:R-:W-:Y:S05]  /*2d7c0*/  BSYNC.RECONVERGENT B4 ;  /* 0x0000000000047941 */ /* 0x000fea0003800200 */
.L_x_60514:
        /* <DEDUP_REMOVED lines=43> */
.L_x_60512:
[----:B------:R-:W-:Y:S05]  /*2da80*/  BSYNC.RECONVERGENT B3 ;  /* 0x0000000000037941 */ /* 0x000fea0003800200 */
.L_x_60511:
        /* <DEDUP_REMOVED lines=9> */
.L_x_60510:
[----:B------:R-:W-:Y:S05]  /*2db20*/  BSYNC.RECONVERGENT B2 ;  /* 0x0000000000027941 */ /* 0x000fea0003800200 */
.L_x_60509:
        /* <DEDUP_REMOVED lines=17> */
.L_x_60520:
        /* <DEDUP_REMOVED lines=13> */
.L_x_60522:
[----:B------:R-:W-:Y:S05]  /*2dd10*/  BSYNC.RECONVERGENT B4 ;  /* 0x0000000000047941 */ /* 0x000fea0003800200 */
.L_x_60521:
        /* <DEDUP_REMOVED lines=43> */
.L_x_60519:
[----:B------:R-:W-:Y:S05]  /*2dfd0*/  BSYNC.RECONVERGENT B3 ;  /* 0x0000000000037941 */ /* 0x000fea0003800200 */
.L_x_60518:
        /* <DEDUP_REMOVED lines=9> */
.L_x_60517:
[----:B------:R-:W-:Y:S05]  /*2e070*/  BSYNC.RECONVERGENT B2 ;  /* 0x0000000000027941 */ /* 0x000fea0003800200 */
.L_x_60516:
        /* <DEDUP_REMOVED lines=17> */
.L_x_60527:
        /* <DEDUP_REMOVED lines=13> */
.L_x_60529:
[----:B------:R-:W-:Y:S05]  /*2e260*/  BSYNC.RECONVERGENT B4 ;  /* 0x0000000000047941 */ /* 0x000fea0003800200 */
.L_x_60528:
        /* <DEDUP_REMOVED lines=43> */
.L_x_60526:
[----:B------:R-:W-:Y:S05]  /*2e520*/  BSYNC.RECONVERGENT B3 ;  /* 0x0000000000037941 */ /* 0x000fea0003800200 */
.L_x_60525:
        /* <DEDUP_REMOVED lines=9> */
.L_x_60524:
[----:B------:R-:W-:Y:S05]  /*2e5c0*/  BSYNC.RECONVERGENT B2 ;  /* 0x0000000000027941 */ /* 0x000fea0003800200 */
.L_x_60523:
        /* <DEDUP_REMOVED lines=16> */
.L_x_60532:
        /* <DEDUP_REMOVED lines=13> */
.L_x_60534:
[----:B------:R-:W-:Y:S05]  /*2e7a0*/  BSYNC.RECONVERGENT B3 ;  /* 0x0000000000037941 */ /* 0x000fea0003800200 */
.L_x_60533:
        /* <DEDUP_REMOVED lines=43> */
.L_x_60531:
[----:B------:R-:W-:Y:S05]  /*2ea60*/  BSYNC.RECONVERGENT B2 ;  /* 0x0000000000027941 */ /* 0x000fea0003800200 */
.L_x_60530:
[----:B------:R-:W-:Y:S01]  /*2ea70*/  I2FP.F32.U32 R103, R103 ;  /* 0x0000006700677245 */ /* 0x000fe20000201000 */
[----:B------:R-:W-:Y:S02]  /*2ea80*/  HFMA2 R156, -RZ, RZ, 0.1171875, 0 ;  /* 0x2f800000ff9c7431 */ /* 0x000fe400000001ff */
[----:B-----5:R-:W-:-:S03]  /*2ea90*/  FMUL.FTZ R153, R7, UR13 ;  /* 0x0000000d07997c20 */ /* 0x020fc60008410000 */
[----:B------:R-:W-:-:S05]  /*2eaa0*/  FFMA.FTZ R103, R103, R156, 1.1641532182693481445e-10 ;  /* 0x2f00000067677423 */ /* 0x000fca000001009c */
[----:B------:R-:W-:Y:S01]  /*2eab0*/  FSETP.GTU.FTZ.AND P0, PT, R103, UR5, PT ;  /* 0x0000000567007c0b */ /* 0x000fe2000bf1c000 */
[----:B------:R-:W-:-:S03]  /*2eac0*/  FMUL.FTZ R103, R153, UR12 ;  /* 0x0000000c99677c20 */ /* 0x000fc60008410000 */
[----:B------:R-:W-:Y:S02]  /*2ead0*/  SEL R153, RZ, 0x1, P0 ;  /* 0x00000001ff997807 */ /* 0x000fe40000000000 */
[----:B------:R-:W-:Y:S02]  /*2eae0*/  FSEL R103, R103, RZ, !P0 ;  /* 0x000000ff67677208 */ /* 0x000fe40004000000 */
[----:B------:R-:W-:-:S07]  /*2eaf0*/  PRMT R0, R153, 0x7610, R0 ;  /* 0x0000761099007816 */ /* 0x000fce0000000000 */
.L_x_60503:
[----:B------:R-:W-:Y:S05]  /*2eb00*/  BSYNC.RECONVERGENT B1 ;  /* 0x0000000000017941 */ /* 0x000fea0003800200 */
.L_x_60480:
[----:B------:R-:W-:Y:S01]  /*2eb10*/  FADD.FTZ R156, RZ, R8 ;  /* 0x00000008ff9c7221 */ /* 0x000fe20000010000 */
[----:B------:R-:W-:Y:S01]  /*2eb20*/  IMAD.WIDE.U32 R154, R163, 0x10, R154 ;  /* 0x00000010a39a7825 */ /* 0x000fe200078e009a */
[----:B------:R-:W-:Y:S01]  /*2eb30*/  BSSY.RECONVERGENT B1, `(.L_x_60535) ;  /* 0x000004d000017945 */ /* 0x000fe20003800200 */
[----:B------:R-:W-:Y:S02]  /*2eb40*/  ISETP.NE.AND P0, PT, R112, RZ, PT ;  /* 0x000000ff7000720c */ /* 0x000fe40003f05270 */
[----:B------:R-:W-:Y:S01]  /*2eb50*/  FADD.FTZ R153, R156, R9 ;  /* 0x000000099c997221 */ /* 0x000fe20000010000 */
[----:B-----5:R0:W-:Y:S03]  /*2eb60*/  STG.E.128 desc[UR8][R154.64], R100 ;  /* 0x000000649a007986 */ /* 0x0201e6000c101d08 */
        /* <DEDUP_REMOVED lines=62> */
[----:B------:R-:W0:Y:S01]  /*2ef50*/  LDC.64 R154, c[0x0][0x3b0] ;  /* 0x0000ec00ff9a7b82 */ /* 0x000e220000000a00 */
        /* <DEDUP_REMOVED lines=10> */
.L_x_60536:
[----:B------:R-:W-:Y:S05]  /*2f000*/  BSYNC.RECONVERGENT B1 ;  /* 0x0000000000017941 */ /* 0x000fea0003800200 */
.L_x_60535:
[----:B------:R-:W-:Y:S01]  /*2f010*/  UMOV UR4, 0xffffffff ;  /* 0xffffffff00047882 */ /* 0x000fe20000000000 */
[----:B0-----:R-:W-:Y:S02]  /*2f020*/  FADD.FTZ R153, R156, R103 ;  /* 0x000000679c997221 */ /* 0x001fe40000010000 */
        /* <DEDUP_REMOVED lines=150> */
.L_x_60552:
[----:B------:R-:W-:Y:S01]  /*2f990*/  FMUL.FTZ R153, R161, R161 ;  /* 0x000000a1a1997220 */ /* 0x000fe20000410000 */
[----:B01----:R-:W-:Y:S01]  /*2f9a0*/  FADD.FTZ R157, R157, R160 ;  /* 0x000000a09d9d7221 */ /* 0x003fe20000010000 */
[----:B------:R-:W0:Y:S01]  /*2f9b0*/  @!P0 LDC.64 R158, c[0x0][0x3c0] ;  /* 0x0000f000ff9e8b82 */ /* 0x000e220000000a00 */
[----:B------:R-:W-:Y:S02]  /*2f9c0*/  BSSY.RECONVERGENT B1, `(.L_x_60538) ;  /* 0x0000182000017945 */ /* 0x000fe40003800200 */
[----:B------:R-:W-:Y:S01]  /*2f9d0*/  FSEL R153, R153, RZ, P2 ;  /* 0x000000ff99997208 */ /* 0x000fe20001000000 */
[----:B------:R-:W-:-:S04]  /*2f9e0*/  FFMA.FTZ R156, R157, R156, UR14 ;  /* 0x0000000e9d9c7e23 */ /* 0x000fc8000801009c */
[----:B------:R-:W1:Y:S01]  /*2f9f0*/  @!P0 LDC.64 R154, c[0x0][0x3c8] ;  /* 0x0000f200ff9a8b82 */ /* 0x000e620000000a00 */
[----:B------:R-:W-:-:S04]  /*2fa00*/  FADD.FTZ R153, R156, R153 ;  /* 0x000000999c997221 */ /* 0x000fc80000010000 */
        /* <DEDUP_REMOVED lines=14> */
[----:B------:R-:W-:Y:S01]  /*2faf0*/  SHF.R.S32.HI R68, RZ, 0x1f, R151 ;  /* 0x0000001fff447819 */ /* 0x000fe20000011497 */
[C---:B------:R-:W-:Y:S01]  /*2fb00*/  FADD.FTZ R200, -R153.reuse, R69 ;  /* 0x0000004599c87221 */ /* 0x040fe20000010100 */
[C---:B------:R-:W-:Y:S01]  /*2fb10*/  FADD.FTZ R8, -R153.reuse, R8 ;  /* 0x0000000899087221 */ /* 0x040fe20000010100 */
[C---:B------:R-:W-:Y:S01]  /*2fb20*/  FADD.FTZ R222, -R153.reuse, R9 ;  /* 0x0000000999de7221 */ /* 0x040fe20000010100 */
[----:B------:R-:W-:Y:S01]  /*2fb30*/  LEA.HI R29, R68, R151, RZ, 0x2 ;  /* 0x00000097441d7211 */ /* 0x000fe200078f10ff */
[C---:B------:R-:W-:Y:S01]  /*2fb40*/  FADD.FTZ R10, -R153.reuse, R10 ;  /* 0x0000000a990a7221 */ /* 0x040fe20000010100 */
        /* <DEDUP_REMOVED lines=14> */
[----:B------:R-:W-:Y:S01]  /*2fc30*/  FADD.FTZ R28, -R153, R95 ;  /* 0x0000005f991c7221 */ /* 0x000fe20000010100 */
[----:B------:R-:W-:Y:S02]  /*2fc40*/  HADD2.F32 R11, -RZ, R64.H0_H0 ;  /* 0x20000040ff0b7230 */ /* 0x000fe40000004100 */
[----:B------:R-:W-:Y:S01]  /*2fc50*/  FMUL.FTZ R8, R157, R8 ;  /* 0x000000089d087220 */ /* 0x000fe20000410000 */
[----:B------:R-:W-:Y:S01]  /*2fc60*/  HADD2.F32 R13, -RZ, R124.H1_H1 ;  /* 0x3000007cff0d7230 */ /* 0x000fe20000004100 */
[----:B------:R-:W-:Y:S01]  /*2fc70*/  LEA.HI.SX32 R31, R29, R112, 0x1e ;  /* 0x000000701d1f7211 */ /* 0x000fe200078ff2ff */
        /* <DEDUP_REMOVED lines=9> */
[----:B------:R-:W-:Y:S01]  /*2fd10*/  FADD.FTZ R70, -R153, R96 ;  /* 0x0000006099467221 */ /* 0x000fe20000010100 */
[----:B------:R-:W-:Y:S01]  /*2fd20*/  FFMA.FTZ R8, R8, R9, R11 ;  /* 0x0000000908087223 */ /* 0x000fe2000001000b */
[----:B------:R-:W-:Y:S01]  /*2fd30*/  FMUL.FTZ R96, R157, R28 ;  /* 0x0000001c9d607220 */ /* 0x000fe20000410000 */
[----:B------:R-:W-:Y:S01]  /*2fd40*/  FFMA.FTZ R9, R222, R13, R15 ;  /* 0x0000000dde097223 */ /* 0x000fe2000001000f */
        /* <DEDUP_REMOVED lines=36> */
[----:B------:R-:W-:Y:S01]  /*2ff90*/  IADD3 R203, PT, PT, R31, 0x20, RZ ;  /* 0x000000201fcb7810 */ /* 0x000fe20007ffe0ff */
[----:B------:R-:W-:Y:S01]  /*2ffa0*/  FADD.FTZ R12, -R153, R12 ;  /* 0x0000000c990c7221 */ /* 0x000fe20000010100 */
[----:B------:R-:W-:Y:S01]  /*2ffb0*/  IADD3 R83, PT, PT, R31, 0x60, RZ ;  /* 0x000000601f537810 */ /* 0x000fe20007ffe0ff */
[----:B------:R-:W-:Y:S01]  /*2ffc0*/  FADD.FTZ R18, -R153, R22 ;  /* 0x0000001699127221 */ /* 0x000fe20000010100 */
[C---:B------:R-:W-:Y:S01]  /*2ffd0*/  IADD3 R87, PT, PT, R31.reuse, 0xa0, RZ ;  /* 0x000000a01f577810 */ /* 0x040fe20007ffe0ff */
[C---:B------:R-:W-:Y:S01]  /*2ffe0*/  VIADD R81, R31.reuse, 0x40 ;  /* 0x000000401f517836 */ /* 0x040fe20000000000 */
[C---:B------:R-:W-:Y:S01]  /*2fff0*/  IADD3 R73, PT, PT, R31.reuse, 0xe0, RZ ;  /* 0x000000e01f497810 */ /* 0x040fe20007ffe0ff */
[C---:B------:R-:W-:Y:S01]  /*30000*/  VIADD R85, R31.reuse, 0x80 ;  /* 0x000000801f557836 */ /* 0x040fe20000000000 */
[C---:B------:R-:W-:Y:S01]  /*30010*/  IADD3 R77, PT, PT, R31.reuse, 0x120, RZ ;  /* 0x000001201f4d7810 */ /* 0x040fe20007ffe0ff */
[C---:B------:R-:W-:Y:S01]  /*30020*/  VIADD R71, R31.reuse, 0xc0 ;  /* 0x000000c01f477836 */ /* 0x040fe20000000000 */
[C---:B0-----:R-:W-:Y:S01]  /*30030*/  IADD3 R29, PT, PT, R31.reuse, 0x160, RZ ;  /* 0x000001601f1d7810 */ /* 0x041fe20007ffe0ff */
[C---:B------:R-:W-:Y:S01]  /*30040*/  VIADD R75, R31.reuse, 0x100 ;  /* 0x000001001f4b7836 */ /* 0x040fe20000000000 */
[C---:B------:R-:W-:Y:S01]  /*30050*/  IADD3 R33, PT, PT, R31.reuse, 0x1a0, RZ ;  /* 0x000001a01f217810 */ /* 0x040fe20007ffe0ff */
[C---:B------:R-:W-:Y:S01]  /*30060*/  VIADD R79, R31.reuse, 0x140 ;  /* 0x000001401f4f7836 */ /* 0x040fe20000000000 */
[C---:B------:R-:W-:Y:S01]  /*30070*/  IADD3 R11, PT, PT, R31.reuse, 0x1e0, RZ ;  /* 0x000001e01f0b7810 */ /* 0x040fe20007ffe0ff */
[----:B------:R-:W-:-:S02]  /*30080*/  VIADD R9, R31, 0x180 ;  /* 0x000001801f097836 */ /* 0x000fc40000000000 */
[----:B------:R-:W-:Y:S01]  /*30090*/  FADD.FTZ R16, -R153, R16 ;  /* 0x0000001099107221 */ /* 0x000fe20000010100 */
[----:B------:R-:W-:Y:S02]  /*300a0*/  VIADD R35, R31, 0x1c0 ;  /* 0x000001c01f237836 */ /* 0x000fe40000000000 */
        /* <DEDUP_REMOVED lines=81> */
[--C-:B------:R-:W-:Y:S02]  /*305c0*/  HADD2.F32 R9, -RZ, R122.reuse.H1_H1 ;  /* 0x3000007aff097230 */ /* 0x100fe40000004100 */
[----:B------:R-:W-:Y:S02]  /*305d0*/  HADD2.F32 R11, -RZ, R147.H0_H0 ;  /* 0x20000093ff0b7230 */ /* 0x000fe40000004100 */
[----:B------:R-:W-:Y:S02]  /*305e0*/  HADD2.F32 R157, -RZ, R122.H0_H0 ;  /* 0x2000007aff9d7230 */ /* 0x000fe40000004100 */
[----:B------:R-:W-:Y:S02]  /*305f0*/  HADD2.F32 R8, -RZ, R123.H1_H1 ;  /* 0x3000007bff087230 */ /* 0x000fe40000004100 */
[----:B------:R-:W-:Y:S01]  /*30600*/  FFMA.FTZ R9, R178, R9, R11 ;  /* 0x00000009b2097223 */ /* 0x000fe2000001000b */
        /* <DEDUP_REMOVED lines=11> */
[----:B------:R-:W-:Y:S02]  /*306c0*/  HADD2.F32 R177, -RZ, R121.H0_H0 ;  /* 0x20000079ffb17230 */ /* 0x000fe40000004100 */
[----:B------:R-:W-:Y:S02]  /*306d0*/  HADD2.F32 R179, -RZ, R61.H0_H0 ;  /* 0x2000003dffb37230 */ /* 0x000fe40000004100 */
[----:B------:R-:W-:Y:S01]  /*306e0*/  FFMA.FTZ R13, R14, R13, R157 ;  /* 0x0000000d0e0d7223 */ /* 0x000fe2000001009d */
[----:B------:R-:W-:Y:S01]  /*306f0*/  HADD2.F32 R178, -RZ, R120.H0_H0 ;  /* 0x20000078ffb27230 */ /* 0x000fe20000004100 */
[----:B------:R0:W-:Y:S01]  /*30700*/  STG.E.128 desc[UR8][R202.64], R8 ;  /* 0x00000008ca007986 */ /* 0x0001e2000c101d08 */
[----:B------:R-:W-:-:S02]  /*30710*/  HADD2.F32 R180, -RZ, R148.H1_H1 ;  /* 0x30000094ffb47230 */ /* 0x000fc40000004100 */
[----:B------:R-:W-:Y:S01]  /*30720*/  FFMA.FTZ R14, R176, R177, R179 ;  /* 0x000000b1b00e7223 */ /* 0x000fe200000100b3 */
[----:B------:R-:W-:Y:S02]  /*30730*/  HADD2.F32 R205, -RZ, R119.H1_H1 ;  /* 0x30000077ffcd7230 */ /* 0x000fe40000004100 */
[----:B------:R-:W-:Y:S02]  /*30740*/  HADD2.F32 R207, -RZ, R58.H0_H0 ;  /* 0x2000003affcf7230 */ /* 0x000fe40000004100 */
[----:B------:R-:W-:Y:S01]  /*30750*/  FFMA.FTZ R15, R15, R178, R180 ;  /* 0x000000b20f0f7223 */ /* 0x000fe200000100b4 */
[--C-:B------:R-:W-:Y:S02]  /*30760*/  HADD2.F32 R182, -RZ, R118.reuse.H1_H1 ;  /* 0x30000076ffb67230 */ /* 0x100fe40000004100 */
[--C-:B------:R-:W-:Y:S02]  /*30770*/  HADD2.F32 R184, -RZ, R149.reuse.H0_H0 ;  /* 0x20000095ffb87230 */ /* 0x100fe40000004100 */
[----:B------:R-:W-:Y:S01]  /*30780*/  FFMA.FTZ R16, R16, R205, R207 ;  /* 0x000000cd10107223 */ /* 0x000fe200000100cf */
[----:B------:R-:W-:Y:S01]  /*30790*/  HADD2.F32 R176, -RZ, R118.H0_H0 ;  /* 0x20000076ffb07230 */ /* 0x000fe20000004100 */
[----:B------:R1:W-:Y:S01]  /*307a0*/  STG.E.128 desc[UR8][R80.64], R12 ;  /* 0x0000000c50007986 */ /* 0x0003e2000c101d08 */
[----:B------:R-:W-:-:S02]  /*307b0*/  HADD2.F32 R178, -RZ, R149.H1_H1 ;  /* 0x30000095ffb27230 */ /* 0x000fc40000004100 */
[----:B------:R-:W-:Y:S01]  /*307c0*/  FFMA.FTZ R17, R17, R182, R184 ;  /* 0x000000b611117223 */ /* 0x000fe200000100b8 */
[----:B------:R-:W-:Y:S02]  /*307d0*/  HADD2.F32 R157, -RZ, R119.H0_H0 ;  /* 0x20000077ff9d7230 */ /* 0x000fe40000004100 */
[----:B------:R-:W-:Y:S02]  /*307e0*/  HADD2.F32 R177, -RZ, R59.H0_H0 ;  /* 0x2000003bffb17230 */ /* 0x000fe40000004100 */
[----:B------:R-:W-:Y:S01]  /*307f0*/  FFMA.FTZ R19, R19, R176, R178 ;  /* 0x000000b013137223 */ /* 0x000fe200000100b2 */
[----:B------:R-:W-:Y:S02]  /*30800*/  HADD2.F32 R179, -RZ, R117.H1_H1 ;  /* 0x30000075ffb37230 */ /* 0x000fe40000004100 */
[----:B------:R-:W-:Y:S02]  /*30810*/  HADD2.F32 R205, -RZ, R56.H0_H0 ;  /* 0x20000038ffcd7230 */ /* 0x000fe40000004100 */
[----:B------:R-:W-:Y:S01]  /*30820*/  FFMA.FTZ R18, R18, R157, R177 ;  /* 0x0000009d12127223 */ /* 0x000fe200000100b1 */
[----:B------:R-:W-:-:S02]  /*30830*/  HADD2.F32 R180, -RZ, R116.H1_H1 ;  /* 0x30000074ffb47230 */ /* 0x000fc40000004100 */
[----:B------:R-:W-:Y:S02]  /*30840*/  HADD2.F32 R182, -RZ, R152.H0_H0 ;  /* 0x20000098ffb67230 */ /* 0x000fe40000004100 */
[----:B------:R-:W-:Y:S01]  /*30850*/  FFMA.FTZ R20, R20, R179, R205 ;  /* 0x000000b314147223 */ /* 0x000fe200000100cd */
[----:B------:R-:W-:Y:S01]  /*30860*/  HADD2.F32 R207, -RZ, R117.H0_H0 ;  /* 0x20000075ffcf7230 */ /* 0x000fe20000004100 */
[----:B------:R2:W-:Y:S01]  /*30870*/  STG.E.128 desc[UR8][R82.64], R16 ;  /* 0x0000001052007986 */ /* 0x0005e2000c101d08 */
[----:B------:R-:W-:Y:S02]  /*30880*/  HADD2.F32 R209, -RZ, R57.H0_H0 ;  /* 0x20000039ffd17230 */ /* 0x000fe40000004100 */
[----:B------:R-:W-:Y:S01]  /*30890*/  FFMA.FTZ R21, R21, R180, R182 ;  /* 0x000000b415157223 */ /* 0x000fe200000100b6 */
[----:B------:R-:W-:Y:S02]  /*308a0*/  HADD2.F32 R176, -RZ, R116.H0_H0 ;  /* 0x20000074ffb07230 */ /* 0x000fe40000004100 */
[----:B------:R-:W-:-:S02]  /*308b0*/  HADD2.F32 R178, -RZ, R152.H1_H1 ;  /* 0x30000098ffb27230 */ /* 0x000fc40000004100 */
[----:B------:R-:W-:Y:S01]  /*308c0*/  FFMA.FTZ R22, R22, R207, R209 ;  /* 0x000000cf16167223 */ /* 0x000fe200000100d1 */
[----:B0-----:R-:W-:Y:S02]  /*308d0*/  HADD2.F32 R11, -RZ, R0.H1_H1 ;  /* 0x30000000ff0b7230 */ /* 0x001fe40000004100 */
[----:B-1----:R-:W-:Y:S02]  /*308e0*/  HADD2.F32 R13, -RZ, R183.H1_H1 ;  /* 0x300000b7ff0d7230 */ /* 0x002fe40000004100 */
        /* <DEDUP_REMOVED lines=11> */
[----:B------:R-:W-:Y:S02]  /*309a0*/  HADD2.F32 R184, -RZ, R114.H0_H0 ;  /* 0x20000072ffb87230 */ /* 0x000fe40000004100 */
        /* <DEDUP_REMOVED lines=8> */
[----:B--2---:R-:W-:Y:S01]  /*30a30*/  HADD2.F32 R17, -RZ, R127.H1_H1 ;  /* 0x3000007fff117230 */ /* 0x004fe20000004100 */
[----:B------:R1:W-:Y:S01]  /*30a40*/  STG.E.128 desc[UR8][R86.64], R24 ;  /* 0x0000001856007986 */ /* 0x0003e2000c101d08 */
[----:B------:R-:W-:-:S02]  /*30a50*/  HADD2.F32 R19, -RZ, R185.H1_H1 ;  /* 0x300000b9ff137230 */ /* 0x000fc40000004100 */
[----:B------:R-:W-:Y:S01]  /*30a60*/  FFMA.FTZ R13, R170, R13, R15 ;  /* 0x0000000daa0d7223 */ /* 0x000fe2000001000f */
[----:B0-----:R-:W-:Y:S02]  /*30a70*/  HADD2.F32 R21, -RZ, R129.H0_H0 ;  /* 0x20000081ff157230 */ /* 0x001fe40000004100 */
        /* <DEDUP_REMOVED lines=15> */
[----:B------:R-:W-:Y:S02]  /*30b70*/  HADD2.F32 R20, -RZ, R48.H0_H0 ;  /* 0x20000030ff147230 */ /* 0x000fe40000004100 */
[----:B------:R-:W-:Y:S01]  /*30b80*/  FFMA.FTZ R14, R169, R14, R16 ;  /* 0x0000000ea90e7223 */ /* 0x000fe20000010010 */
[----:B------:R-:W-:Y:S01]  /*30b90*/  HADD2.F32 R19, -RZ, R129.H1_H1 ;  /* 0x30000081ff137230 */ /* 0x000fe20000004100 */
[----:B------:R0:W-:Y:S01]  /*30ba0*/  STG.E.128 desc[UR8][R70.64], R8 ;  /* 0x0000000846007986 */ /* 0x0001e2000c101d08 */
        /* <DEDUP_REMOVED lines=15> */
[----:B------:R-:W-:Y:S01]  /*30ca0*/  HADD2.F32 R23, -RZ, R131.H1_H1 ;  /* 0x30000083ff177230 */ /* 0x000fe20000004100 */
[----:B------:R1:W-:Y:S01]  /*30cb0*/  STG.E.128 desc[UR8][R74.64], R16 ;  /* 0x000000104a007986 */ /* 0x0003e2000c101d08 */
[----:B------:R-:W-:Y:S02]  /*30cc0*/  HADD2.F32 R25, -RZ, R189.H1_H1 ;  /* 0x300000bdff197230 */ /* 0x000fe40000004100 */
[----:B------:R-:W-:Y:S01]  /*30cd0*/  FFMA.FTZ R22, R161, R26, R80 ;  /* 0x0000001aa1167223 */ /* 0x000fe20000010050 */
[----:B0-----:R-:W-:Y:S02]  /*30ce0*/  HADD2.F32 R11, -RZ, R135.H1_H1 ;  /* 0x30000087ff0b7230 */ /* 0x001fe40000004100 */
[----:B--2---:R-:W-:-:S02]  /*30cf0*/  HADD2.F32 R13, -RZ, R193.H1_H1 ;  /* 0x300000c1ff0d7230 */ /* 0x004fc40000004100 */
[----:B------:R-:W-:Y:S01]  /*30d00*/  FFMA.FTZ R23, R160, R23, R25 ;  /* 0x00000017a0177223 */ /* 0x000fe20000010019 */
[----:B------:R-:W-:Y:S02]  /*30d10*/  HADD2.F32 R12, -RZ, R136.H0_H0 ;  /* 0x20000088ff0c7230 */ /* 0x000fe40000004100 */
[----:B------:R-:W-:Y:S02]  /*30d20*/  HADD2.F32 R14, -RZ, R40.H0_H0 ;  /* 0x20000028ff0e7230 */ /* 0x000fe40000004100 */
[----:B------:R-:W-:Y:S01]  /*30d30*/  FFMA.FTZ R11, R150, R11, R13 ;  /* 0x0000000b960b7223 */ /* 0x000fe2000001000d */
        /* <DEDUP_REMOVED lines=17> */
[----:B-1----:R-:W-:Y:S02]  /*30e50*/  HADD2.F32 R16, -RZ, R41.H0_H0 ;  /* 0x20000029ff107230 */ /* 0x002fe40000004100 */
[----:B------:R-:W-:Y:S01]  /*30e60*/  FFMA.FTZ R13, R102, R13, R15 ;  /* 0x0000000d660d7223 */ /* 0x000fe2000001000f */
[----:B------:R-:W-:Y:S01]  /*30e70*/  HADD2.F32 R17, -RZ, R137.H1_H1 ;  /* 0x30000089ff117230 */ /* 0x000fe20000004100 */
[----:B------:R1:W-:Y:S01]  /*30e80*/  STG.E.128 desc[UR8][R78.64], R24 ;  /* 0x000000184e007986 */ /* 0x0003e2000c101d08 */
[----:B------:R-:W-:-:S02]  /*30e90*/  HADD2.F32 R19, -RZ, R195.H1_H1 ;  /* 0x300000c3ff137230 */ /* 0x000fc40000004100 */
[----:B------:R-:W-:Y:S01]  /*30ea0*/  FFMA.FTZ R14, R101, R14, R16 ;  /* 0x0000000e650e7223 */ /* 0x000fe20000010010 */
[----:B------:R-:W-:Y:S02]  /*30eb0*/  HADD2.F32 R18, -RZ, R138.H0_H0 ;  /* 0x2000008aff127230 */ /* 0x000fe40000004100 */
[----:B0-----:R-:W-:Y:S02]  /*30ec0*/  HADD2.F32 R20, -RZ, R38.H0_H0 ;  /* 0x20000026ff147230 */ /* 0x001fe40000004100 */
        /* <DEDUP_REMOVED lines=11> */
[----:B-1----:R-:W-:-:S02]  /*30f80*/  HADD2.F32 R24, -RZ, R36.H0_H0 ;  /* 0x20000024ff187230 */ /* 0x002fc40000004100 */
[----:B------:R-:W-:Y:S01]  /*30f90*/  FFMA.FTZ R19, R96, R19, R21 ;  /* 0x0000001360137223 */ /* 0x000fe20000010015 */
[----:B------:R-:W-:Y:S02]  /*30fa0*/  HADD2.F32 R23, -RZ, R143.H0_H0 ;  /* 0x2000008fff177230 */ /* 0x000fe40000004100 */
        /* <DEDUP_REMOVED lines=29> */
[----:B------:R0:W-:Y:S01]  /*31180*/  STG.E.128 desc[UR8][R32.64], R16 ;  /* 0x0000001020007986 */ /* 0x0001e2000c101d08 */
[----:B------:R-:W-:Y:S02]  /*31190*/  HADD2.F32 R72, -RZ, R201.H1_H1 ;  /* 0x300000c9ff487230 */ /* 0x000fe40000004100 */
[----:B------:R-:W-:Y:S01]  /*311a0*/  FFMA.FTZ R26, R88, R73, R75 ;  /* 0x00000049581a7223 */ /* 0x000fe2000001004b */
[----:B------:R0:W-:Y:S02]  /*311b0*/  STG.E.128 desc[UR8][R34.64], R20 ;  /* 0x0000001422007986 */ /* 0x0001e4000c101d08 */
[----:B------:R-:W-:-:S05]  /*311c0*/  FFMA.FTZ R27, R89, R70, R72 ;  /* 0x00000046591b7223 */ /* 0x000fca0000010048 */
[----:B------:R0:W-:Y:S02]  /*311d0*/  STG.E.128 desc[UR8][R68.64], R24 ;  /* 0x0000001844007986 */ /* 0x0001e4000c101d08 */
.L_x_60539:
[----:B------:R-:W-:Y:S05]  /*311e0*/  BSYNC.RECONVERGENT B1 ;  /* 0x0000000000017941 */ /* 0x000fea0003800200 */
.L_x_60538:
[----:B0-----:R-:W0:Y:S02]  /*311f0*/  LDC.64 R8, c[0x0][0x380] ;  /* 0x0000e000ff087b82 */ /* 0x001e240000000a00 */
[----:B0-----:R-:W-:-:S05]  /*31200*/  IMAD R111, R8, 0x4, R111 ;  /* 0x00000004086f7824 */ /* 0x001fca00078e026f */
[----:B------:R-:W-:-:S13]  /*31210*/  ISETP.GE.AND P0, PT, R111, R9, PT ;  /* 0x000000096f00720c */ /* 0x000fda0003f06270 */
[----:B------:R-:W-:Y:S05]  /*31220*/  @!P0 BRA `(.L_x_60540) ;  /* 0xfffffd0000b88947 */ /* 0x000fea000383ffff */
[----:B------:R-:W-:Y:S05]  /*31230*/  BSYNC B0 ;  /* 0x0000000000007941 */ /* 0x000fea0003800000 */
.L_x_59594:
[----:B------:R-:W-:Y:S05]  /*31240*/  EXIT ;  /* 0x000000000000794d */ /* 0x000fea0003800000 */
.L_x_60537:
        /* <DEDUP_REMOVED lines=8> */
.L_x_60542:
[----:B------:R-:W-:Y:S05]  /*312d0*/  BSYNC B1 ;  /* 0x0000000000017941 */ /* 0x000fea0003800000 */
.L_x_60541:
        /* <DEDUP_REMOVED lines=9> */
.L_x_60543:
[----:B------:R-:W-:Y:S02]  /*31370*/  IMAD.MOV.U32 R164, RZ, RZ, 0x4 ;  /* 0x00000004ffa47424 */ /* 0x000fe400078e00ff */
[----:B------:R-:W-:-:S04]  /*31380*/  IMAD.MOV.U32 R155, RZ, RZ, R159 ;  /* 0x000000ffff9b7224 */ /* 0x000fc800078e009f */
[----:B------:R-:W-:-:S05]  /*31390*/  FADD.FTZ R155, R154, R155 ;  /* 0x0000009b9a9b7221 */ /* 0x000fca0000010000 */
[----:B------:R-:W-:-:S07]  /*313a0*/  MOV R163, R155 ;  /* 0x0000009b00a37202 */ /* 0x000fce0000000f00 */
[----:B------:R-:W-:Y:S05]  /*313b0*/  WARPSYNC.COLLECTIVE R162, `(.L_x_60544) ;  /* 0x00000000a2087348 */ /* 0x000fea0003c00000 */
[----:B------:R0:W1:Y:S02]  /*313c0*/  SHFL.BFLY P1, R159, R163, R164, R165 ;  /* 0x0c0000a4a39f7389 */ /* 0x00006400000200a5 */
[----:B01----:R-:W-:Y:S05]  /*313d0*/  ENDCOLLECTIVE ;  /* 0x000000000000791b */ /* 0x003fea0003800000 */
.L_x_60544:
[----:B------:R-:W-:Y:S01]  /*313e0*/  HFMA2 R164, -RZ, RZ, 0, 4.76837158203125e-07 ;  /* 0x00000008ffa47431 */ /* 0x000fe200000001ff */
[----:B------:R-:W-:-:S05]  /*313f0*/  MOV R156, R159 ;  /* 0x0000009f009c7202 */ /* 0x000fca0000000f00 */
[----:B------:R-:W-:-:S04]  /*31400*/  FADD.FTZ R157, R155, R156 ;  /* 0x0000009c9b9d7221 */ /* 0x000fc80000010000 */
[----:B------:R-:W-:-:S07]  /*31410*/  IMAD.MOV.U32 R163, RZ, RZ, R157 ;  /* 0x000000ffffa37224 */ /* 0x000fce00078e009d */
[----:B------:R-:W-:Y:S05]  /*31420*/  WARPSYNC.COLLECTIVE R162, `(.L_x_60545) ;  /* 0x00000000a2087348 */ /* 0x000fea0003c00000 */
[----:B------:R0:W1:Y:S02]  /*31430*/  SHFL.BFLY P1, R159, R163, R164, R165 ;  /* 0x0c0000a4a39f7389 */ /* 0x00006400000200a5 */
[----:B01----:R-:W-:Y:S05]  /*31440*/  ENDCOLLECTIVE ;  /* 0x000000000000791b */ /* 0x003fea0003800000 */
.L_x_60545:
        /* <DEDUP_REMOVED lines=8> */
.L_x_60546:
        /* <DEDUP_REMOVED lines=135> */
.L_x_60547:
[----:B------:R-:W-:Y:S01]  /*31d40*/  HFMA2 R164, -RZ, RZ, 0, 1.1920928955078125e-07 ;  /* 0x00000002ffa47431 */ /* 0x000fe200000001ff */
[----:B------:R-:W-:-:S05]  /*31d50*/  MOV R154, R159 ;  /* 0x0000009f009a7202 */ /* 0x000fca0000000f00 */
[----:B------:R-:W-:-:S04]  /*31d60*/  FADD.FTZ R154, R153, R154 ;  /* 0x0000009a999a7221 */ /* 0x000fc80000010000 */
[----:B------:R-:W-:-:S07]  /*31d70*/  IMAD.MOV.U32 R163, RZ, RZ, R154 ;  /* 0x000000ffffa37224 */ /* 0x000fce00078e009a */
[----:B------:R-:W-:Y:S05]  /*31d80*/  WARPSYNC.COLLECTIVE R162, `(.L_x_60548) ;  /* 0x00000000a2087348 */ /* 0x000fea0003c00000 */
[----:B------:R0:W1:Y:S02]  /*31d90*/  SHFL.BFLY P1, R159, R163, R164, R165 ;  /* 0x0c0000a4a39f7389 */ /* 0x00006400000200a5 */
[----:B01----:R-:W-:Y:S05]  /*31da0*/  ENDCOLLECTIVE ;  /* 0x000000000000791b */ /* 0x003fea0003800000 */
.L_x_60548:
[----:B------:R-:W-:Y:S02]  /*31db0*/  IMAD.MOV.U32 R164, RZ, RZ, 0x4 ;  /* 0x00000004ffa47424 */ /* 0x000fe400078e00ff */
[----:B------:R-:W-:-:S04]  /*31dc0*/  IMAD.MOV.U32 R155, RZ, RZ, R159 ;  /* 0x000000ffff9b7224 */ /* 0x000fc800078e009f */
[----:B------:R-:W-:-:S05]  /*31dd0*/  FADD.FTZ R155, R154, R155 ;  /* 0x0000009b9a9b7221 */ /* 0x000fca0000010000 */
[----:B------:R-:W-:-:S07]  /*31de0*/  MOV R163, R155 ;  /* 0x0000009b00a37202 */ /* 0x000fce0000000f00 */
[----:B------:R-:W-:Y:S05]  /*31df0*/  WARPSYNC.COLLECTIVE R162, `(.L_x_60549) ;  /* 0x00000000a2087348 */ /* 0x000fea0003c00000 */
[----:B------:R0:W1:Y:S02]  /*31e00*/  SHFL.BFLY P1, R159, R163, R164, R165 ;  /* 0x0c0000a4a39f7389 */ /* 0x00006400000200a5 */
[----:B01----:R-:W-:Y:S05]  /*31e10*/  ENDCOLLECTIVE ;  /* 0x000000000000791b */ /* 0x003fea0003800000 */
.L_x_60549:
[----:B------:R-:W-:Y:S01]  /*31e20*/  HFMA2 R164, -RZ, RZ, 0, 4.76837158203125e-07 ;  /* 0x00000008ffa47431 */ /* 0x000fe200000001ff */
[----:B------:R-:W-:-:S05]  /*31e30*/  MOV R158, R159 ;  /* 0x0000009f009e7202 */ /* 0x000fca0000000f00 */
[----:B------:R-:W-:-:S04]  /*31e40*/  FADD.FTZ R158, R155, R158 ;  /* 0x0000009e9b9e7221 */ /* 0x000fc80000010000 */
[----:B------:R-:W-:-:S07]  /*31e50*/  IMAD.MOV.U32 R163, RZ, RZ, R158 ;  /* 0x000000ffffa37224 */ /* 0x000fce00078e009e */
[----:B------:R-:W-:Y:S05]  /*31e60*/  WARPSYNC.COLLECTIVE R162, `(.L_x_60550) ;  /* 0x00000000a2087348 */ /* 0x000fea0003c00000 */
[----:B------:R0:W1:Y:S02]  /*31e70*/  SHFL.BFLY P1, R159, R163, R164, R165 ;  /* 0x0c0000a4a39f7389 */ /* 0x00006400000200a5 */
[----:B01----:R-:W-:Y:S05]  /*31e80*/  ENDCOLLECTIVE ;  /* 0x000000000000791b */ /* 0x003fea0003800000 */
.L_x_60550:
[----:B------:R-:W-:Y:S02]  /*31e90*/  IMAD.MOV.U32 R164, RZ, RZ, 0x10 ;  /* 0x00000010ffa47424 */ /* 0x000fe400078e00ff */
[----:B------:R-:W-:-:S04]  /*31ea0*/  IMAD.MOV.U32 R157, RZ, RZ, R159 ;  /* 0x000000ffff9d7224 */ /* 0x000fc800078e009f */
[----:B------:R-:W-:-:S05]  /*31eb0*/  FADD.FTZ R157, R158, R157 ;  /* 0x0000009d9e9d7221 */ /* 0x000fca0000010000 */
[----:B------:R-:W-:-:S07]  /*31ec0*/  MOV R163, R157 ;  /* 0x0000009d00a37202 */ /* 0x000fce0000000f00 */
[----:B------:R-:W-:Y:S05]  /*31ed0*/  WARPSYNC.COLLECTIVE R162, `(.L_x_60551) ;  /* 0x00000000a2087348 */ /* 0x000fea0003c00000 */
[----:B------:R0:W1:Y:S02]  /*31ee0*/  SHFL.BFLY P1, R159, R163, R164, R165 ;  /* 0x0c0000a4a39f7389 */ /* 0x00006400000200a5 */
[----:B01----:R-:W-:Y:S05]  /*31ef0*/  ENDCOLLECTIVE ;  /* 0x000000000000791b */ /* 0x003fea0003800000 */
.L_x_60551:
[----:B------:R-:W-:Y:S01]  /*31f00*/  MOV R160, R159 ;  /* 0x0000009f00a07202 */ /* 0x000fe20000000f00 */
[----:B------:R-:W-:Y:S06]  /*31f10*/  BRA `(.L_x_60552) ;  /* 0xffffffd8009c7947 */ /* 0x000fec000383ffff */
.L_x_60553:
        /* <DEDUP_REMOVED lines=14> */
.L_x_71559:


//--------------------- .text._ZN10layer_norm13ln_fwd_kernelINS_13Kernel_traitsI6__halfffffjLj2048ELj1ELj4ELj1ELj16ENS_18Kernel_traits_baseILj2048ES2_ffffjLj128EEEEELb1ELb1ELb0ELb0EEEvNS_9FwdParamsE --------------------------
	.section	.text._ZN10layer_norm13ln_fwd_kernelINS_13Kernel_traitsI6__halfffffjLj2048ELj1ELj4ELj1ELj16ENS_18Kernel_traits_baseILj2048ES2_ffffjLj128EEEEELb1ELb1ELb0ELb0EEEvNS_9FwdParamsE,"ax",@progbits
	.align	128
        .global         _ZN10layer_norm13ln_fwd_kernelINS_13Kernel_traitsI6__halfffffjLj2048ELj1ELj4ELj1ELj16ENS_18Kernel_traits_baseILj2048ES2_ffffjLj128EEEEELb1ELb1ELb0ELb0EEEvNS_9FwdParamsE
        .type           _ZN10layer_norm13ln_fwd_kernelINS_13Kernel_traitsI6__halfffffjLj2048ELj1ELj4ELj1ELj16ENS_18Kernel_traits_baseILj2048ES2_ffffjLj128EEEEELb1ELb1ELb0ELb0EEEvNS_9FwdParamsE,@function
        .size           _ZN10layer_norm13ln_fwd_kernelINS_13Kernel_traitsI6__halfffffjLj2048ELj1ELj4ELj1ELj16ENS_18Kernel_traits_baseILj2048ES2_ffffjLj128EEEEELb1ELb1ELb0ELb0EEEvNS_9FwdParamsE,(.L_x_71560 - _ZN10layer_norm13ln_fwd_kernelINS_13Kernel_traitsI6__halfffffjLj2048ELj1ELj4ELj1ELj16ENS_18Kernel_traits_baseILj2048ES2_ffffjLj128EEEEELb1ELb1ELb0ELb0EEEvNS_9FwdParamsE)
        .other          _ZN10layer_norm13ln_fwd_kernelINS_13Kernel_traitsI6__halfffffjLj2048ELj1ELj4ELj1ELj16ENS_18Kernel_traits_baseILj2048ES2_ffffjLj128EEEEELb1ELb1ELb0ELb0EEEvNS_9FwdParamsE,@"STO_CUDA_ENTRY STV_DEFAULT"
_ZN10layer_norm13ln_fwd_kernelINS_13Kernel_traitsI6__halfffffjLj2048ELj1ELj4ELj1ELj16ENS_18Kernel_traits_baseILj2048ES2_ffffjLj128EEEEELb1ELb1ELb0ELb0EEEvNS_9FwdParamsE:
.text._ZN10layer_norm13ln_fwd_kernelINS_13Kernel_traitsI6__halfffffjLj2048ELj1ELj4ELj1ELj16ENS_18Kernel_traits_baseILj2048ES2_ffffjLj128EEEEELb1ELb1ELb0ELb0EEEvNS_9FwdParamsE:
        /* <DEDUP_REMOVED lines=25> */
[----:B---3--:R-:W-:Y:S01]  /*0190*/  IMAD R0, R8, UR9, R105 ;  /* 0x0000000908007c24 */ /* 0x008fe2000f8e0269 */
[----:B--2---:R-:W-:Y:S02]  /*01a0*/  @P0 R2UR UR4, R2 ;  /* 0x00000000020402ca */ /* 0x004fe400000e0000 */
[----:B------:R-:W-:Y:S02]  /*01b0*/  @P0 R2UR UR5, R3 ;  /* 0x00000000030502ca */ /* 0x000fe400000e0000 */
[----:B0-----:R-:W-:Y:S02]  /*01c0*/  @P0 IADD3 R6, P1, PT, R4, R7, RZ ;  /* 0x0000000704060210 */ /* 0x001fe40007f3e0ff */
[----:B------:R-:W-:-:S02]  /*01d0*/  LOP3.LUT R7, R105, 0x1f, RZ, 0xc0, !PT ;  /* 0x0000001f69077812 */ /* 0x000fc400078ec0ff */
[----:B------:R-:W-:Y:S01]  /*01e0*/  SHF.R.U32.HI R105, RZ, 0x5, R105 ;  /* 0x00000005ff697819 */ /* 0x000fe20000011669 */
[----:B------:R-:W-:Y:S01]  /*01f0*/  @P0 IMAD.X R9, RZ, RZ, R5, P1 ;  /* 0x000000ffff090224 */ /* 0x000fe200008e0605 */
[----:B------:R-:W-:-:S03]  /*0200*/  LOP3.LUT R3, R7, 0x1f, RZ, 0x3c, !PT ;  /* 0x0000001f07037812 */ /* 0x000fc600078e3cff */
[----:B------:R-:W-:Y:S01]  /*0210*/  UIADD3 UR10, UPT, UPT, UR4, 0x78dde6e4, URZ ;  /* 0x78dde6e4040a7890 */ /* 0x000fe2000fffe0ff */
[----:B------:R-:W-:Y:S01]  /*0220*/  LOP3.LUT R105, R105, UR8, RZ, 0xfc, !PT ;  /* 0x0000000869697c12 */ /* 0x000fe2000f8efcff */
[----:B------:R-:W-:Y:S01]  /*0230*/  UIADD3 UR13, UPT, UPT, UR4, -0xe443238, URZ ;  /* 0xf1bbcdc8040d7890 */ /* 0x000fe2000fffe0ff */
[----:B------:R-:W-:Y:S02]  /*0240*/  LEA.HI.SX32 R104, R104, R3, 0x1e ;  /* 0x0000000368687211 */ /* 0x000fe400078ff2ff */
[--C-:B------:R-:W-:Y:S02]  /*0250*/  SHF.R.U64 R106, R6, 0x2, R9.reuse ;  /* 0x00000002066a7819 */ /* 0x100fe40000001209 */
[----:B------:R-:W-:Y:S01]  /*0260*/  SHF.R.U32.HI R112, RZ, 0x2, R9 ;  /* 0x00000002ff707819 */ /* 0x000fe20000011609 */
[----:B------:R-:W-:Y:S06]  /*0270*/  BRA.U !UP0, `(.L_x_60555) ;  /* 0x0000000908c47547 */ /* 0x000fec000b800000 */
        /* <DEDUP_REMOVED lines=9> */
[C---:B------:R-:W-:Y:S01]  /*0310*/  ISETP.GE.U32.AND P5, PT, R104.reuse, 0xc0, PT ;  /* 0x000000c06800780c */ /* 0x040fe20003fa6070 */
        /* <DEDUP_REMOVED lines=11> */
[----:B------:R-:W2:Y:S08]  /*03d0*/  @P1 LDC.64 R120, c[0x0][0x438] ;  /* 0x00010e00ff781b82 */ /* 0x000eb00000000a00 */
[----:B------:R-:W2:Y:S01]  /*03e0*/  @P1 LDC.64 R122, c[0x0][0x3e8] ;  /* 0x0000fa00ff7a1b82 */ /* 0x000ea20000000a00 */
[----:B------:R-:W-:Y:S01]  /*03f0*/  @P2 LOP3.LUT R7, R7, 0x20, RZ, 0xfc, !PT ;  /* 0x0000002007072812 */ /* 0x000fe200078efcff */
[----:B------:R4:W5:Y:S04]  /*0400*/  @P2 LDG.E.64 R52, desc[UR6][R70.64] ;  /* 0x0000000646342981 */ /* 0x000968000c1e1b00 */
[----:B------:R1:W5:Y:S02]  /*0410*/  @P2 LD.E.64 R102, desc[UR6][R8.64] ;  /* 0x0000000608662980 */ /* 0x000364000c101b00 */
[----:B0-----:R-:W0:Y:S08]  /*0420*/  @P4 LDC.64 R4, c[0x0][0x3d0] ;  /* 0x0000f400ff044b82 */ /* 0x001e300000000a00 */
[----:B------:R-:W0:Y:S08]  /*0430*/  @P4 LDC.64 R124, c[0x0][0x438] ;  /* 0x00010e00ff7c4b82 */ /* 0x000e300000000a00 */
[----:B------:R-:W0:Y:S01]  /*0440*/  @P4 LDC.64 R126, c[0x0][0x3e8] ;  /* 0x0000fa00ff7e4b82 */ /* 0x000e220000000a00 */
[----:B---3--:R-:W-:-:S04]  /*0450*/  @P6 IMAD.WIDE.U32 R72, R7, 0x8, R72 ;  /* 0x0000000807486825 */ /* 0x008fc800078e0048 */
[----:B----4-:R-:W-:-:S03]  /*0460*/  @P6 IMAD.WIDE.U32 R74, R7, 0x8, R74 ;  /* 0x00000008074a6825 */ /* 0x010fc600078e004a */
[----:B------:R-:W3:Y:S01]  /*0470*/  @P5 LDC.64 R128, c[0x0][0x3d0] ;  /* 0x0000f400ff805b82 */ /* 0x000ee20000000a00 */
[C---:B------:R-:W-:Y:S01]  /*0480*/  @P6 IMAD.WIDE.U32 R108, R7.reuse, 0x8, R108 ;  /* 0x00000008076c6825 */ /* 0x040fe200078e006c */
[----:B------:R-:W-:Y:S01]  /*0490*/  @P6 IADD3 R7, PT, PT, R7, 0x20, RZ ;  /* 0x0000002007076810 */ /* 0x000fe20007ffe0ff */
[----:B------:R4:W5:Y:S05]  /*04a0*/  @P6 LDG.E.64 R36, desc[UR6][R72.64] ;  /* 0x0000000648246981 */ /* 0x00096a000c1e1b00 */
[----:B------:R-:W3:Y:S01]  /*04b0*/  @P5 LDC.64 R70, c[0x0][0x438] ;  /* 0x00010e00ff465b82 */ /* 0x000ee20000000a00 */
[----:B------:R-:W-:-:S07]  /*04c0*/  ISETP.GE.U32.AND P2, PT, R104, 0x100, PT ;  /* 0x000001006800780c */ /* 0x000fce0003f46070 */
[----:B-1----:R-:W1:Y:S01]  /*04d0*/  @P5 LDC.64 R8, c[0x0][0x3e8] ;  /* 0x0000fa00ff085b82 */ /* 0x002e620000000a00 */
[C---:B------:R-:W-:Y:S01]  /*04e0*/  @P0 IMAD.WIDE.U32 R110, R7.reuse, 0x8, R110 ;  /* 0x00000008076e0825 */ /* 0x040fe200078e006e */
[----:B------:R2:W5:Y:S03]  /*04f0*/  @P6 LDG.E.64 R54, desc[UR6][R108.64] ;  /* 0x000000066c366981 */ /* 0x000566000c1e1b00 */
[C---:B------:R-:W-:Y:S01]  /*0500*/  @P0 IMAD.WIDE.U32 R114, R7.reuse, 0x8, R114 ;  /* 0x0000000807720825 */ /* 0x040fe200078e0072 */
[----:B------:R0:W5:Y:S02]  /*0510*/  @P6 LD.E.64 R100, desc[UR6][R74.64] ;  /* 0x000000064a646980 */ /* 0x000164000c101b00 */
[----:B----4-:R-:W4:Y:S01]  /*0520*/  @P3 LDC.64 R72, c[0x0][0x3d0] ;  /* 0x0000f400ff483b82 */ /* 0x010f220000000a00 */
[C---:B------:R-:W-:Y:S01]  /*0530*/  @P0 IMAD.WIDE.U32 R116, R7.reuse, 0x8, R116 ;  /* 0x0000000807740825 */ /* 0x040fe200078e0074 */
[----:B------:R0:W5:Y:S03]  /*0540*/  @P0 LDG.E.64 R34, desc[UR6][R110.64] ;  /* 0x000000066e220981 */ /* 0x000166000c1e1b00 */
[----:B------:R-:W-:Y:S01]  /*0550*/  @P0 VIADD R7, R7, 0x20 ;  /* 0x0000002007070836 */ /* 0x000fe20000000000 */
[----:B------:R3:W5:Y:S02]  /*0560*/  @P0 LDG.E.64 R56, desc[UR6][R116.64] ;  /* 0x0000000674380981 */ /* 0x000764000c1e1b00 */
[----:B--2---:R-:W2:Y:S01]  /*0570*/  @P3 LDC.64 R108, c[0x0][0x3e8] ;  /* 0x0000fa00ff6c3b82 */ /* 0x004ea20000000a00 */
[C---:B------:R-:W-:Y:S01]  /*0580*/  @P1 IMAD.WIDE.U32 R118, R7.reuse, 0x8, R118 ;  /* 0x0000000807761825 */ /* 0x040fe200078e0076 */
[----:B------:R-:W5:Y:S03]  /*0590*/  @P0 LD.E.64 R98, desc[UR6][R114.64] ;  /* 0x0000000672620980 */ /* 0x000f66000c101b00 */
[----:B------:R-:W-:-:S03]  /*05a0*/  @P1 IMAD.WIDE.U32 R122, R7, 0x8, R122 ;  /* 0x00000008077a1825 */ /* 0x000fc600078e007a */
[----:B0-----:R-:W0:Y:S01]  /*05b0*/  @P3 LDC.64 R74, c[0x0][0x438] ;  /* 0x00010e00ff4a3b82 */ /* 0x001e220000000a00 */
[C---:B------:R-:W-:Y:S01]  /*05c0*/  @P1 IMAD.WIDE.U32 R120, R7.reuse, 0x8, R120 ;  /* 0x0000000807781825 */ /* 0x040fe200078e0078 */
[----:B------:R-:W-:Y:S01]  /*05d0*/  ISETP.GE.U32.AND P0, PT, R104, 0x120, PT ;  /* 0x000001206800780c */ /* 0x000fe20003f06070 */
[----:B------:R-:W5:Y:S02]  /*05e0*/  @P1 LDG.E.64 R32, desc[UR6][R118.64] ;  /* 0x0000000676201981 */ /* 0x000f64000c1e1b00 */
[----:B------:R-:W-:Y:S02]  /*05f0*/  @P1 VIADD R7, R7, 0x20 ;  /* 0x0000002007071836 */ /* 0x000fe40000000000 */
[----:B------:R-:W5:Y:S01]  /*0600*/  @P1 LDG.E.64 R58, desc[UR6][R122.64] ;  /* 0x000000067a3a1981 */ /* 0x000f62000c1e1b00 */
[----:B------:R-:W0:Y:S01]  /*0610*/  @P2 LDC.64 R110, c[0x0][0x3d0] ;  /* 0x0000f400ff6e2b82 */ /* 0x000e220000000a00 */
[C---:B------:R-:W-:Y:S02]  /*0620*/  @P4 IMAD.WIDE.U32 R4, R7.reuse, 0x8, R4 ;  /* 0x0000000807044825 */ /* 0x040fe400078e0004 */
[----:B------:R-:W5:Y:S02]  /*0630*/  @P1 LD.E.64 R96, desc[UR6][R120.64] ;  /* 0x0000000678601980 */ /* 0x000f64000c101b00 */
[----:B------:R-:W-:-:S03]  /*0640*/  @P4 IMAD.WIDE.U32 R124, R7, 0x8, R124 ;  /* 0x00000008077c4825 */ /* 0x000fc600078e007c */
[----:B------:R-:W0:Y:S01]  /*0650*/  @P2 LDC.64 R130, c[0x0][0x3e8] ;  /* 0x0000fa00ff822b82 */ /* 0x000e220000000a00 */
[C---:B------:R-:W-:Y:S01]  /*0660*/  @P4 IMAD.WIDE.U32 R126, R7.reuse, 0x8, R126 ;  /* 0x00000008077e4825 */ /* 0x040fe200078e007e */
[----:B------:R-:W-:Y:S01]  /*0670*/  @P4 IADD3 R7, PT, PT, R7, 0x20, RZ ;  /* 0x0000002007074810 */ /* 0x000fe20007ffe0ff */
[----:B------:R1:W5:Y:S01]  /*0680*/  @P4 LDG.E.64 R30, desc[UR6][R4.64] ;  /* 0x00000006041e4981 */ /* 0x000362000c1e1b00 */
[----:B------:R-:W-:-:S04]  /*0690*/  ISETP.GE.U32.AND P1, PT, R104, 0x140, PT ;  /* 0x000001406800780c */ /* 0x000fc80003f26070 */
[----:B---3--:R-:W3:Y:S01]  /*06a0*/  @P2 LDC.64 R116, c[0x0][0x438] ;  /* 0x00010e00ff742b82 */ /* 0x008ee20000000a00 */
[C---:B------:R-:W-:Y:S01]  /*06b0*/  @P5 IMAD.WIDE.U32 R128, R7.reuse, 0x8, R128 ;  /* 0x0000000807805825 */ /* 0x040fe200078e0080 */
[----:B------:R-:W5:Y:S03]  /*06c0*/  @P4 LDG.E.64 R60, desc[UR6][R126.64] ;  /* 0x000000067e3c4981 */ /* 0x000f66000c1e1b00 */
[C---:B------:R-:W-:Y:S01]  /*06d0*/  @P5 IMAD.WIDE.U32 R70, R7.reuse, 0x8, R70 ;  /* 0x0000000807465825 */ /* 0x040fe200078e0046 */
[----:B------:R-:W5:Y:S02]  /*06e0*/  @P5 LDG.E.64 R28, desc[UR6][R128.64] ;  /* 0x00000006801c5981 */ /* 0x000f64000c1e1b00 */
[----:B-1----:R-:W1:Y:S01]  /*06f0*/  @P0 LDC.64 R4, c[0x0][0x3d0] ;  /* 0x0000f400ff040b82 */ /* 0x002e620000000a00 */
[C---:B------:R-:W-:Y:S01]  /*0700*/  @P5 IMAD.WIDE.U32 R8, R7.reuse, 0x8, R8 ;  /* 0x0000000807085825 */ /* 0x040fe200078e0008 */
[----:B------:R-:W5:Y:S03]  /*0710*/  @P5 LD.E.64 R92, desc[UR6][R70.64] ;  /* 0x00000006465c5980 */ /* 0x000f66000c101b00 */
[----:B------:R-:W-:Y:S01]  /*0720*/  @P5 VIADD R7, R7, 0x20 ;  /* 0x0000002007075836 */ /* 0x000fe20000000000 */
[----:B------:R0:W5:Y:S01]  /*0730*/  @P5 LDG.E.64 R62, desc[UR6][R8.64] ;  /* 0x00000006083e5981 */ /* 0x000162000c1e1b00 */
[C---:B------:R-:W-:Y:S01]  /*0740*/  ISETP.GE.U32.AND P5, PT, R104.reuse, 0x160, PT ;  /* 0x000001606800780c */ /* 0x040fe20003fa6070 */
[----:B------:R-:W1:Y:S01]  /*0750*/  @P0 LDC.64 R114, c[0x0][0x438] ;  /* 0x00010e00ff720b82 */ /* 0x000e620000000a00 */
[----:B----4-:R-:W-:Y:S01]  /*0760*/  @P3 IMAD.WIDE.U32 R72, R7, 0x8, R72 ;  /* 0x0000000807483825 */ /* 0x010fe200078e0048 */
[----:B------:R-:W5:Y:S01]  /*0770*/  @P4 LD.E.64 R94, desc[UR6][R124.64] ;  /* 0x000000067c5e4980 */ /* 0x000f62000c101b00 */
[----:B------:R-:W-:-:S02]  /*0780*/  ISETP.GE.U32.AND P4, PT, R104, 0x180, PT ;  /* 0x000001806800780c */ /* 0x000fc40003f86070 */
[C---:B--2---:R-:W-:Y:S01]  /*0790*/  @P3 IMAD.WIDE.U32 R108, R7.reuse, 0x8, R108 ;  /* 0x00000008076c3825 */ /* 0x044fe200078e006c */
[----:B------:R2:W5:Y:S02]  /*07a0*/  @P3 LDG.E.64 R26, desc[UR6][R72.64] ;  /* 0x00000006481a3981 */ /* 0x000564000c1e1b00 */
[----:B------:R-:W4:Y:S01]  /*07b0*/  @P0 LDC.64 R118, c[0x0][0x3e8] ;  /* 0x0000fa00ff760b82 */ /* 0x000f220000000a00 */
[C---:B0-----:R-:W-:Y:S01]  /*07c0*/  @P3 IMAD.WIDE.U32 R74, R7.reuse, 0x8, R74 ;  /* 0x00000008074a3825 */ /* 0x041fe200078e004a */
[----:B------:R0:W5:Y:S03]  /*07d0*/  @P3 LDG.E.64 R64, desc[UR6][R108.64] ;  /* 0x000000066c403981 */ /* 0x000166000c1e1b00 */
[----:B------:R-:W-:Y:S01]  /*07e0*/  @P3 VIADD R7, R7, 0x20 ;  /* 0x0000002007073836 */ /* 0x000fe20000000000 */
[----:B------:R-:W5:Y:S02]  /*07f0*/  @P3 LD.E.64 R90, desc[UR6][R74.64] ;  /* 0x000000064a5a3980 */ /* 0x000f64000c101b00 */
[----:B------:R-:W4:Y:S01]  /*0800*/  @P1 LDC.64 R8, c[0x0][0x3d0] ;  /* 0x0000f400ff081b82 */ /* 0x000f220000000a00 */
[----:B------:R-:W-:Y:S01]  /*0810*/  ISETP.GE.U32.AND P3, PT, R104, 0x1a0, PT ;  /* 0x000001a06800780c */ /* 0x000fe20003f66070 */
[----:B------:R-:W-:-:S06]  /*0820*/  @P2 IMAD.WIDE.U32 R110, R7, 0x8, R110 ;  /* 0x00000008076e2825 */ /* 0x000fcc00078e006e */
[----:B------:R-:W4:Y:S08]  /*0830*/  @P1 LDC.64 R70, c[0x0][0x438] ;  /* 0x00010e00ff461b82 */ /* 0x000f300000000a00 */
[----:B--2---:R-:W2:Y:S01]  /*0840*/  @P1 LDC.64 R72, c[0x0][0x3e8] ;  /* 0x0000fa00ff481b82 */ /* 0x004ea20000000a00 */
[C---:B------:R-:W-:Y:S01]  /*0850*/  @P2 IMAD.WIDE.U32 R130, R7.reuse, 0x8, R130 ;  /* 0x0000000807822825 */ /* 0x040fe200078e0082 */
[----:B------:R-:W-:Y:S01]  /*0860*/  ISETP.GE.U32.AND P6, PT, R104, 0x1c0, PT ;  /* 0x000001c06800780c */ /* 0x000fe20003fc6070 */
[----:B------:R1:W5:Y:S02]  /*0870*/  @P2 LDG.E.64 R24, desc[UR6][R110.64] ;  /* 0x000000066e182981 */ /* 0x000364000c1e1b00 */
[----:B---3--:R-:W-:-:S03]  /*0880*/  @P2 IMAD.WIDE.U32 R116, R7, 0x8, R116 ;  /* 0x0000000807742825 */ /* 0x008fc600078e0074 */
[----:B0-----:R-:W0:Y:S01]  /*0890*/  @P5 LDC.64 R108, c[0x0][0x3d0] ;  /* 0x0000f400ff6c5b82 */ /* 0x001e220000000a00 */
[----:B------:R-:W5:Y:S07]  /*08a0*/  @P2 LDG.E.64 R66, desc[UR6][R130.64] ;  /* 0x0000000682422981 */ /* 0x000f6e000c1e1b00 */
[----:B------:R-:W3:Y:S01]  /*08b0*/  @P5 LDC.64 R120, c[0x0][0x438] ;  /* 0x00010e00ff785b82 */ /* 0x000ee20000000a00 */
[----:B------:R4:W5:Y:S07]  /*08c0*/  @P2 LD.E.64 R88, desc[UR6][R116.64] ;  /* 0x0000000674582980 */ /* 0x00096e000c101b00 */
[----:B------:R-:W3:Y:S01]  /*08d0*/  @P5 LDC.64 R122, c[0x0][0x3e8] ;  /* 0x0000fa00ff7a5b82 */ /* 0x000ee20000000a00 */
[----:B------:R-:W-:-:S02]  /*08e0*/  @P2 IADD3 R7, PT, PT, R7, 0x20, RZ ;  /* 0x0000002007072810 */ /* 0x000fc40007ffe0ff */
[----:B------:R-:W-:-:S05]  /*08f0*/  ISETP.GE.U32.AND P2, PT, R104, 0x1e0, PT ;  /* 0x000001e06800780c */ /* 0x000fca0003f46070 */
[----:B------:R-:W3:Y:S08]  /*0900*/  @P4 LDC.64 R124, c[0x0][0x3d0] ;  /* 0x0000f400ff7c4b82 */ /* 0x000ef00000000a00 */
[----:B-1----:R-:W1:Y:S08]  /*0910*/  @P4 LDC.64 R110, c[0x0][0x438] ;  /* 0x00010e00ff6e4b82 */ /* 0x002e700000000a00 */
[----:B------:R-:W1:Y:S01]  /*0920*/  @P4 LDC.64 R126, c[0x0][0x3e8] ;  /* 0x0000fa00ff7e4b82 */ /* 0x000e620000000a00 */
[----:B------:R-:W-:-:S04]  /*0930*/  @P0 IMAD.WIDE.U32 R4, R7, 0x8, R4 ;  /* 0x0000000807040825 */ /* 0x000fc800078e0004 */
[C---:B------:R-:W-:Y:S01]  /*0940*/  @P0 IMAD.WIDE.U32 R114, R7.reuse, 0x8, R114 ;  /* 0x0000000807720825 */ /* 0x040fe200078e0072 */
[----:B------:R0:W5:Y:S02]  /*0950*/  @P0 LDG.E.64 R22, desc[UR6][R4.64] ;  /* 0x0000000604160981 */ /* 0x000164000c1e1b00 */
[----:B------:R-:W1:Y:S01]  /*0960*/  @P3 LDC.64 R74, c[0x0][0x3d0] ;  /* 0x0000f400ff4a3b82 */ /* 0x000e620000000a00 */
[C---:B----4-:R-:W-:Y:S01]  /*0970*/  @P0 IMAD.WIDE.U32 R118, R7.reuse, 0x8, R118 ;  /* 0x0000000807760825 */ /* 0x050fe200078e0076 */
[----:B------:R4:W5:Y:S06]  /*0980*/  @P0 LD.E.64 R86, desc[UR6][R114.64] ;  /* 0x0000000672560980 */ /* 0x00096c000c101b00 */
[----:B------:R-:W4:Y:S01]  /*0990*/  @P3 LDC.64 R116, c[0x0][0x438] ;  /* 0x00010e00ff743b82 */ /* 0x000f220000000a00 */
[----:B------:R-:W-:Y:S01]  /*09a0*/  @P0 VIADD R7, R7, 0x20 ;  /* 0x0000002007070836 */ /* 0x000fe20000000000 */
[----:B------:R0:W5:Y:S06]  /*09b0*/  @P0 LDG.E.64 R50, desc[UR6][R118.64] ;  /* 0x0000000676320981 */ /* 0x00016c000c1e1b00 */
[----:B------:R-:W4:Y:S01]  /*09c0*/  @P3 LDC.64 R128, c[0x0][0x3e8] ;  /* 0x0000fa00ff803b82 */ /* 0x000f220000000a00 */
[----:B------:R-:W-:-:S04]  /*09d0*/  @P1 IMAD.WIDE.U32 R8, R7, 0x8, R8 ;  /* 0x0000000807081825 */ /* 0x000fc800078e0008 */
[C---:B------:R-:W-:Y:S01]  /*09e0*/  @P1 IMAD.WIDE.U32 R70, R7.reuse, 0x8, R70 ;  /* 0x0000000807461825 */ /* 0x040fe200078e0046 */
[----:B------:R0:W5:Y:S02]  /*09f0*/  @P1 LDG.E.64 R20, desc[UR6][R8.64] ;  /* 0x0000000608141981 */ /* 0x000164000c1e1b00 */
[----:B------:R-:W4:Y:S01]  /*0a00*/  @P6 LDC.64 R130, c[0x0][0x3d0] ;  /* 0x0000f400ff826b82 */ /* 0x000f220000000a00 */
[C---:B--2---:R-:W-:Y:S01]  /*0a10*/  @P1 IMAD.WIDE.U32 R72, R7.reuse, 0x8, R72 ;  /* 0x0000000807481825 */ /* 0x044fe200078e0048 */
[----:B------:R2:W5:Y:S06]  /*0a20*/  @P1 LD.E.64 R84, desc[UR6][R70.64] ;  /* 0x0000000646541980 */ /* 0x00056c000c101b00 */
[----:B------:R-:W2:Y:S01]  /*0a30*/  @P6 LDC.64 R132, c[0x0][0x438] ;  /* 0x00010e00ff846b82 */ /* 0x000ea20000000a00 */
[----:B------:R-:W-:Y:S01]  /*0a40*/  @P1 VIADD R7, R7, 0x20 ;  /* 0x0000002007071836 */ /* 0x000fe20000000000 */
[----:B------:R1:W5:Y:S06]  /*0a50*/  @P1 LDG.E.64 R48, desc[UR6][R72.64] ;  /* 0x0000000648301981 */ /* 0x00036c000c1e1b00 */
[----:B------:R-:W2:Y:S01]  /*0a60*/  @P6 LDC.64 R134, c[0x0][0x3e8] ;  /* 0x0000fa00ff866b82 */ /* 0x000ea20000000a00 */
[----:B0-----:R-:W-:-:S04]  /*0a70*/  @P5 IMAD.WIDE.U32 R108, R7, 0x8, R108 ;  /* 0x00000008076c5825 */ /* 0x001fc800078e006c */
[C---:B---3--:R-:W-:Y:S01]  /*0a80*/  @P5 IMAD.WIDE.U32 R120, R7.reuse, 0x8, R120 ;  /* 0x0000000807785825 */ /* 0x048fe200078e0078 */
[----:B------:R0:W5:Y:S02]  /*0a90*/  @P5 LDG.E.64 R18, desc[UR6][R108.64] ;  /* 0x000000066c125981 */ /* 0x000164000c1e1b00 */
[----:B------:R-:W3:Y:S01]  /*0aa0*/  @P2 LDC.64 R136, c[0x0][0x3d0] ;  /* 0x0000f400ff882b82 */ /* 0x000ee20000000a00 */
[C---:B------:R-:W-:Y:S01]  /*0ab0*/  @P5 IMAD.WIDE.U32 R122, R7.reuse, 0x8, R122 ;  /* 0x00000008077a5825 */ /* 0x040fe200078e007a */
[----:B------:R-:W-:Y:S01]  /*0ac0*/  @P5 IADD3 R7, PT, PT, R7, 0x20, RZ ;  /* 0x0000002007075810 */ /* 0x000fe20007ffe0ff */
[----:B------:R0:W5:Y:S05]  /*0ad0*/  @P5 LD.E.64 R82, desc[UR6][R120.64] ;  /* 0x0000000678525980 */ /* 0x00016a000c101b00 */
[----:B------:R-:W0:Y:S08]  /*0ae0*/  @P2 LDC.64 R140, c[0x0][0x3e8] ;  /* 0x0000fa00ff8c2b82 */ /* 0x000e300000000a00 */
[----:B------:R-:W0:Y:S01]  /*0af0*/  @P2 LDC.64 R138, c[0x0][0x438] ;  /* 0x00010e00ff8a2b82 */ /* 0x000e220000000a00 */
[C---:B------:R-:W-:Y:S01]  /*0b00*/  @P4 IMAD.WIDE.U32 R124, R7.reuse, 0x8, R124 ;  /* 0x00000008077c4825 */ /* 0x040fe200078e007c */
[----:B------:R0:W5:Y:S03]  /*0b10*/  @P5 LDG.E.64 R68, desc[UR6][R122.64] ;  /* 0x000000067a445981 */ /* 0x000166000c1e1b00 */
[C---:B-1----:R-:W-:Y:S01]  /*0b20*/  @P4 IMAD.WIDE.U32 R110, R7.reuse, 0x8, R110 ;  /* 0x00000008076e4825 */ /* 0x042fe200078e006e */
[----:B------:R1:W5:Y:S03]  /*0b30*/  @P4 LDG.E.64 R16, desc[UR6][R124.64] ;  /* 0x000000067c104981 */ /* 0x000366000c1e1b00 */
[C---:B------:R-:W-:Y:S01]  /*0b40*/  @P4 IMAD.WIDE.U32 R126, R7.reuse, 0x8, R126 ;  /* 0x00000008077e4825 */ /* 0x040fe200078e007e */
[----:B------:R1:W5:Y:S03]  /*0b50*/  @P4 LD.E.64 R80, desc[UR6][R110.64] ;  /* 0x000000066e504980 */ /* 0x000366000c101b00 */
[----:B------:R-:W-:Y:S01]  /*0b60*/  @P4 VIADD R7, R7, 0x20 ;  /* 0x0000002007074836 */ /* 0x000fe20000000000 */
[----:B------:R1:W5:Y:S03]  /*0b70*/  @P4 LDG.E.64 R46, desc[UR6][R126.64] ;  /* 0x000000067e2e4981 */ /* 0x000366000c1e1b00 */
[----:B------:R-:W-:-:S04]  /*0b80*/  @P3 IMAD.WIDE.U32 R74, R7, 0x8, R74 ;  /* 0x00000008074a3825 */ /* 0x000fc800078e004a */
[C---:B----4-:R-:W-:Y:S01]  /*0b90*/  @P3 IMAD.WIDE.U32 R116, R7.reuse, 0x8, R116 ;  /* 0x0000000807743825 */ /* 0x050fe200078e0074 */
[----:B------:R1:W5:Y:S03]  /*0ba0*/  @P3 LDG.E.64 R14, desc[UR6][R74.64] ;  /* 0x000000064a0e3981 */ /* 0x000366000c1e1b00 */
[C---:B------:R-:W-:Y:S01]  /*0bb0*/  @P3 IMAD.WIDE.U32 R128, R7.reuse, 0x8, R128 ;  /* 0x0000000807803825 */ /* 0x040fe200078e0080 */
[----:B------:R1:W5:Y:S03]  /*0bc0*/  @P3 LD.E.64 R78, desc[UR6][R116.64] ;  /* 0x00000006744e3980 */ /* 0x000366000c101b00 */
[----:B------:R-:W-:Y:S01]  /*0bd0*/  @P3 VIADD R7, R7, 0x20 ;  /* 0x0000002007073836 */ /* 0x000fe20000000000 */
[----:B------:R1:W5:Y:S03]  /*0be0*/  @P3 LDG.E.64 R44, desc[UR6][R128.64] ;  /* 0x00000006802c3981 */ /* 0x000366000c1e1b00 */
[----:B------:R-:W-:-:S04]  /*0bf0*/  @P6 IMAD.WIDE.U32 R130, R7, 0x8, R130 ;  /* 0x0000000807826825 */ /* 0x000fc800078e0082 */
[C---:B--2---:R-:W-:Y:S01]  /*0c00*/  @P6 IMAD.WIDE.U32 R132, R7.reuse, 0x8, R132 ;  /* 0x0000000807846825 */ /* 0x044fe200078e0084 */
[----:B------:R1:W5:Y:S03]  /*0c10*/  @P6 LDG.E.64 R12, desc[UR6][R130.64] ;  /* 0x00000006820c6981 */ /* 0x000366000c1e1b00 */
[C---:B------:R-:W-:Y:S01]  /*0c20*/  @P6 IMAD.WIDE.U32 R134, R7.reuse, 0x8, R134 ;  /* 0x0000000807866825 */ /* 0x040fe200078e0086 */
[----:B------:R-:W-:Y:S01]  /*0c30*/  @P6 IADD3 R7, PT, PT, R7, 0x20, RZ ;  /* 0x0000002007076810 */ /* 0x000fe20007ffe0ff */
[----:B------:R1:W5:Y:S04]  /*0c40*/  @P6 LD.E.64 R76, desc[UR6][R132.64] ;  /* 0x00000006844c6980 */ /* 0x000368000c101b00 */
[C---:B---3--:R-:W-:Y:S01]  /*0c50*/  @P2 IMAD.WIDE.U32 R136, R7.reuse, 0x8, R136 ;  /* 0x0000000807882825 */ /* 0x048fe200078e0088 */
[----:B------:R1:W5:Y:S03]  /*0c60*/  @P6 LDG.E.64 R42, desc[UR6][R134.64] ;  /* 0x00000006862a6981 */ /* 0x000366000c1e1b00 */
[C---:B0-----:R-:W-:Y:S01]  /*0c70*/  @P2 IMAD.WIDE.U32 R140, R7.reuse, 0x8, R140 ;  /* 0x00000008078c2825 */ /* 0x041fe200078e008c */
[----:B------:R1:W5:Y:S03]  /*0c80*/  @P2 LDG.E.64 R10, desc[UR6][R136.64] ;  /* 0x00000006880a2981 */ /* 0x000366000c1e1b00 */
[C---:B------:R-:W-:Y:S01]  /*0c90*/  @P2 IMAD.WIDE.U32 R138, R7.reuse, 0x8, R138 ;  /* 0x00000008078a2825 */ /* 0x040fe200078e008a */
[----:B------:R1:W5:Y:S04]  /*0ca0*/  @P2 LDG.E.64 R40, desc[UR6][R140.64] ;  /* 0x000000068c282981 */ /* 0x000368000c1e1b00 */
[----:B------:R1:W5:Y:S01]  /*0cb0*/  @P2 LD.E.64 R2, desc[UR6][R138.64] ;  /* 0x000000068a022980 */ /* 0x000362000c101b00 */
[----:B------:R-:W-:Y:S01]  /*0cc0*/  ISETP.GE.U32.AND P0, PT, R104, 0x200, PT ;  /* 0x000002006800780c */ /* 0x000fe20003f06070 */
[----:B------:R-:W-:-:S12]  /*0cd0*/  @P2 VIADD R7, R7, 0x20 ;  /* 0x0000002007072836 */ /* 0x000fd80000000000 */
[----:B-1----:R-:W-:Y:S05]  /*0ce0*/  @!P0 BRA `(.L_x_60556) ;  /* 0x0000000800648947 */ /* 0x002fea0003800000 */
        /* <DEDUP_REMOVED lines=10> */
.L_x_60555:
        /* <DEDUP_REMOVED lines=11> */
[----:B------:R-:W-:-:S02]  /*0e40*/  ISETP.GE.U32.AND P3, PT, R104, 0xe0, PT ;  /* 0x000000e06800780c */ /* 0x000fc40003f66070 */
[----:B------:R-:W-:Y:S02]  /*0e50*/  @P2 CS2R R102, SRZ ;  /* 0x0000000000662805 */ /* 0x000fe4000001ff00 */
[----:B------:R0:W5:Y:S01]  /*0e60*/  @P2 LDG.E.64 R38, desc[UR6][R72.64] ;  /* 0x0000000648262981 */ /* 0x000162000c1e1b00 */
[----:B------:R-:W4:Y:S01]  /*0e70*/  @P0 LDC.64 R114, c[0x0][0x3d0] ;  /* 0x0000f400ff720b82 */ /* 0x000f220000000a00 */
[----:B-1----:R-:W-:-:S07]  /*0e80*/  @P2 IMAD.WIDE.U32 R74, R7, 0x8, R74 ;  /* 0x00000008074a2825 */ /* 0x002fce00078e004a */
[----:B------:R-:W1:Y:S01]  /*0e90*/  @P0 LDC.64 R116, c[0x0][0x3e8] ;  /* 0x0000fa00ff740b82 */ /* 0x000e620000000a00 */
[----:B------:R0:W5:Y:S07]  /*0ea0*/  @P2 LDG.E.64 R52, desc[UR6][R74.64] ;  /* 0x000000064a342981 */ /* 0x00016e000c1e1b00 */
[----:B------:R-:W1:Y:S01]  /*0eb0*/  @P4 LDC.64 R118, c[0x0][0x3d0] ;  /* 0x0000f400ff764b82 */ /* 0x000e620000000a00 */
[----:B------:R-:W-:-:S07]  /*0ec0*/  @P2 LOP3.LUT R7, R7, 0x20, RZ, 0xfc, !PT ;  /* 0x0000002007072812 */ /* 0x000fce00078efcff */
[----:B------:R-:W1:Y:S01]  /*0ed0*/  @P4 LDC.64 R120, c[0x0][0x3e8] ;  /* 0x0000fa00ff784b82 */ /* 0x000e620000000a00 */
[----:B------:R-:W-:-:S07]  /*0ee0*/  ISETP.GE.U32.AND P2, PT, R104, 0x100, PT ;  /* 0x000001006800780c */ /* 0x000fce0003f46070 */
[----:B------:R-:W1:Y:S08]  /*0ef0*/  @P6 LDC.64 R122, c[0x0][0x3d0] ;  /* 0x0000f400ff7a6b82 */ /* 0x000e700000000a00 */
[----:B------:R-:W1:Y:S01]  /*0f00*/  @P6 LDC.64 R124, c[0x0][0x3e8] ;  /* 0x0000fa00ff7c6b82 */ /* 0x000e620000000a00 */
[----:B--2---:R-:W-:-:S04]  /*0f10*/  @P1 IMAD.WIDE.U32 R108, R7, 0x8, R108 ;  /* 0x00000008076c1825 */ /* 0x004fc800078e006c */
[C---:B---3--:R-:W-:Y:S01]  /*0f20*/  @P1 IMAD.WIDE.U32 R110, R7.reuse, 0x8, R110 ;  /* 0x00000008076e1825 */ /* 0x048fe200078e006e */
[----:B------:R2:W5:Y:S02]  /*0f30*/  @P1 LDG.E.64 R36, desc[UR6][R108.64] ;  /* 0x000000066c241981 */ /* 0x000564000c1e1b00 */
[----:B0-----:R-:W0:Y:S01]  /*0f40*/  @P5 LDC.64 R72, c[0x0][0x3d0] ;  /* 0x0000f400ff485b82 */ /* 0x001e220000000a00 */
[----:B------:R-:W-:Y:S01]  /*0f50*/  @P1 VIADD R7, R7, 0x20 ;  /* 0x0000002007071836 */ /* 0x000fe20000000000 */
[----:B------:R3:W5:Y:S06]  /*0f60*/  @P1 LDG.E.64 R54, desc[UR6][R110.64] ;  /* 0x000000066e361981 */ /* 0x00076c000c1e1b00 */
[----:B------:R-:W0:Y:S01]  /*0f70*/  @P5 LDC.64 R74, c[0x0][0x3e8] ;  /* 0x0000fa00ff4a5b82 */ /* 0x000e220000000a00 */
[----:B----4-:R-:W-:Y:S01]  /*0f80*/  @P0 IMAD.WIDE.U32 R114, R7, 0x8, R114 ;  /* 0x0000000807720825 */ /* 0x010fe200078e0072 */
[----:B------:R-:W-:-:S02]  /*0f90*/  @P1 CS2R R100, SRZ ;  /* 0x0000000000641805 */ /* 0x000fc4000001ff00 */
[----:B------:R-:W-:Y:S01]  /*0fa0*/  ISETP.GE.U32.AND P1, PT, R104, 0x120, PT ;  /* 0x000001206800780c */ /* 0x000fe20003f26070 */
[----:B-1----:R-:W-:-:S03]  /*0fb0*/  @P0 IMAD.WIDE.U32 R116, R7, 0x8, R116 ;  /* 0x0000000807740825 */ /* 0x002fc600078e0074 */
[----:B------:R-:W1:Y:S01]  /*0fc0*/  @P3 LDC.64 R126, c[0x0][0x3d0] ;  /* 0x0000f400ff7e3b82 */ /* 0x000e620000000a00 */
[----:B------:R-:W-:Y:S01]  /*0fd0*/  @P0 IADD3 R7, PT, PT, R7, 0x20, RZ ;  /* 0x0000002007070810 */ /* 0x000fe20007ffe0ff */
[----:B------:R4:W5:Y:S06]  /*0fe0*/  @P0 LDG.E.64 R34, desc[UR6][R114.64] ;  /* 0x0000000672220981 */ /* 0x00096c000c1e1b00 */
[----:B------:R-:W4:Y:S01]  /*0ff0*/  @P3 LDC.64 R128, c[0x0][0x3e8] ;  /* 0x0000fa00ff803b82 */ /* 0x000f220000000a00 */
[C---:B------:R-:W-:Y:S01]  /*1000*/  @P4 IMAD.WIDE.U32 R118, R7.reuse, 0x8, R118 ;  /* 0x0000000807764825 */ /* 0x040fe200078e0076 */
[----:B------:R-:W5:Y:S03]  /*1010*/  @P0 LDG.E.64 R56, desc[UR6][R116.64] ;  /* 0x0000000674380981 */ /* 0x000f66000c1e1b00 */
[C---:B------:R-:W-:Y:S01]  /*1020*/  @P4 IMAD.WIDE.U32 R120, R7.reuse, 0x8, R120 ;  /* 0x0000000807784825 */ /* 0x040fe200078e0078 */
[----:B------:R-:W-:Y:S01]  /*1030*/  @P0 CS2R R98, SRZ ;  /* 0x0000000000620805 */ /* 0x000fe2000001ff00 */
[----:B------:R-:W5:Y:S01]  /*1040*/  @P4 LDG.E.64 R32, desc[UR6][R118.64] ;  /* 0x0000000676204981 */ /* 0x000f62000c1e1b00 */
[----:B--2---:R-:W2:Y:S01]  /*1050*/  @P2 LDC.64 R108, c[0x0][0x3e8] ;  /* 0x0000fa00ff6c2b82 */ /* 0x004ea20000000a00 */
[----:B------:R-:W-:Y:S01]  /*1060*/  @P4 VIADD R7, R7, 0x20 ;  /* 0x0000002007074836 */ /* 0x000fe20000000000 */
[----:B------:R-:W-:Y:S01]  /*1070*/  @P4 CS2R R96, SRZ ;  /* 0x0000000000604805 */ /* 0x000fe2000001ff00 */
[----:B------:R-:W5:Y:S02]  /*1080*/  @P4 LDG.E.64 R58, desc[UR6][R120.64] ;  /* 0x00000006783a4981 */ /* 0x000f64000c1e1b00 */
[----:B------:R-:W-:-:S03]  /*1090*/  @P6 IMAD.WIDE.U32 R122, R7, 0x8, R122 ;  /* 0x00000008077a6825 */ /* 0x000fc600078e007a */
[----:B------:R-:W2:Y:S01]  /*10a0*/  @P2 LDC.64 R130, c[0x0][0x3d0] ;  /* 0x0000f400ff822b82 */ /* 0x000ea20000000a00 */
[C---:B------:R-:W-:Y:S01]  /*10b0*/  @P6 IMAD.WIDE.U32 R124, R7.reuse, 0x8, R124 ;  /* 0x00000008077c6825 */ /* 0x040fe200078e007c */
[----:B------:R-:W-:Y:S01]  /*10c0*/  ISETP.GE.U32.AND P0, PT, R104, 0x140, PT ;  /* 0x000001406800780c */ /* 0x000fe20003f06070 */
[----:B------:R-:W5:Y:S02]  /*10d0*/  @P6 LDG.E.64 R30, desc[UR6][R122.64] ;  /* 0x000000067a1e6981 */ /* 0x000f64000c1e1b00 */
[----:B------:R-:W-:-:S03]  /*10e0*/  @P6 VIADD R7, R7, 0x20 ;  /* 0x0000002007076836 */ /* 0x000fc60000000000 */
[----:B---3--:R-:W3:Y:S01]  /*10f0*/  @P1 LDC.64 R110, c[0x0][0x3d0] ;  /* 0x0000f400ff6e1b82 */ /* 0x008ee20000000a00 */
[C---:B0-----:R-:W-:Y:S01]  /*1100*/  @P5 IMAD.WIDE.U32 R72, R7.reuse, 0x8, R72 ;  /* 0x0000000807485825 */ /* 0x041fe200078e0048 */
[C---:B------:R-:W-:Y:S01]  /*1110*/  ISETP.GE.U32.AND P4, PT, R104.reuse, 0x160, PT ;  /* 0x000001606800780c */ /* 0x040fe20003f86070 */
[----:B------:R-:W5:Y:S02]  /*1120*/  @P6 LDG.E.64 R60, desc[UR6][R124.64] ;  /* 0x000000067c3c6981 */ /* 0x000f64000c1e1b00 */
[C---:B------:R-:W-:Y:S01]  /*1130*/  @P5 IMAD.WIDE.U32 R74, R7.reuse, 0x8, R74 ;  /* 0x00000008074a5825 */ /* 0x040fe200078e004a */
[----:B------:R-:W-:Y:S02]  /*1140*/  @P5 IADD3 R7, PT, PT, R7, 0x20, RZ ;  /* 0x0000002007075810 */ /* 0x000fe40007ffe0ff */
[----:B------:R-:W-:Y:S01]  /*1150*/  @P6 CS2R R94, SRZ ;  /* 0x00000000005e6805 */ /* 0x000fe2000001ff00 */
[----:B------:R-:W0:Y:S01]  /*1160*/  @P1 LDC.64 R132, c[0x0][0x3e8] ;  /* 0x0000fa00ff841b82 */ /* 0x000e220000000a00 */
[----:B------:R2:W5:Y:S01]  /*1170*/  @P5 LDG.E.64 R28, desc[UR6][R72.64] ;  /* 0x00000006481c5981 */ /* 0x000562000c1e1b00 */
[----:B-1----:R-:W-:Y:S01]  /*1180*/  @P3 IMAD.WIDE.U32 R126, R7, 0x8, R126 ;  /* 0x00000008077e3825 */ /* 0x002fe200078e007e */
[----:B------:R-:W-:-:S02]  /*1190*/  ISETP.GE.U32.AND P6, PT, R104, 0x180, PT ;  /* 0x000001806800780c */ /* 0x000fc40003fc6070 */
[----:B------:R1:W5:Y:S01]  /*11a0*/  @P5 LDG.E.64 R62, desc[UR6][R74.64] ;  /* 0x000000064a3e5981 */ /* 0x000362000c1e1b00 */
[C---:B----4-:R-:W-:Y:S01]  /*11b0*/  @P3 IMAD.WIDE.U32 R128, R7.reuse, 0x8, R128 ;  /* 0x0000000807803825 */ /* 0x050fe200078e0080 */
[----:B------:R-:W-:Y:S01]  /*11c0*/  @P5 CS2R R92, SRZ ;  /* 0x00000000005c5805 */ /* 0x000fe2000001ff00 */
[----:B------:R-:W4:Y:S01]  /*11d0*/  @P4 LDC.64 R114, c[0x0][0x3e8] ;  /* 0x0000fa00ff724b82 */ /* 0x000f220000000a00 */
[----:B------:R-:W5:Y:S01]  /*11e0*/  @P3 LDG.E.64 R26, desc[UR6][R126.64] ;  /* 0x000000067e1a3981 */ /* 0x000f62000c1e1b00 */
[----:B------:R-:W-:Y:S01]  /*11f0*/  @P3 VIADD R7, R7, 0x20 ;  /* 0x0000002007073836 */ /* 0x000fe20000000000 */
[----:B------:R-:W-:Y:S02]  /*1200*/  @P3 CS2R R90, SRZ ;  /* 0x00000000005a3805 */ /* 0x000fe4000001ff00 */
[----:B------:R-:W5:Y:S01]  /*1210*/  @P3 LDG.E.64 R64, desc[UR6][R128.64] ;  /* 0x0000000680403981 */ /* 0x000f62000c1e1b00 */
[C---:B--2---:R-:W-:Y:S02]  /*1220*/  @P2 IMAD.WIDE.U32 R108, R7.reuse, 0x8, R108 ;  /* 0x00000008076c2825 */ /* 0x044fe400078e006c */
[----:B------:R-:W2:Y:S01]  /*1230*/  @P0 LDC.64 R72, c[0x0][0x3d0] ;  /* 0x0000f400ff480b82 */ /* 0x000ea20000000a00 */
[C---:B------:R-:W-:Y:S01]  /*1240*/  ISETP.GE.U32.AND P5, PT, R104.reuse, 0x1a0, PT ;  /* 0x000001a06800780c */ /* 0x040fe20003fa6070 */
[C---:B------:R-:W-:Y:S01]  /*1250*/  @P2 IMAD.WIDE.U32 R130, R7.reuse, 0x8, R130 ;  /* 0x0000000807822825 */ /* 0x040fe200078e0082 */
[----:B------:R3:W5:Y:S05]  /*1260*/  @P2 LDG.E.64 R66, desc[UR6][R108.64] ;  /* 0x000000066c422981 */ /* 0x00076a000c1e1b00 */
[----:B-1----:R-:W1:Y:S01]  /*1270*/  @P0 LDC.64 R74, c[0x0][0x3e8] ;  /* 0x0000fa00ff4a0b82 */ /* 0x002e620000000a00 */
[----:B------:R-:W-:Y:S01]  /*1280*/  @P2 VIADD R7, R7, 0x20 ;  /* 0x0000002007072836 */ /* 0x000fe20000000000 */
[----:B------:R-:W-:Y:S01]  /*1290*/  ISETP.GE.U32.AND P3, PT, R104, 0x1c0, PT ;  /* 0x000001c06800780c */ /* 0x000fe20003f66070 */
[----:B------:R-:W5:Y:S05]  /*12a0*/  @P2 LDG.E.64 R24, desc[UR6][R130.64] ;  /* 0x0000000682182981 */ /* 0x000f6a000c1e1b00 */
[----:B---3--:R-:W3:Y:S01]  /*12b0*/  @P4 LDC.64 R108, c[0x0][0x3d0] ;  /* 0x0000f400ff6c4b82 */ /* 0x008ee20000000a00 */
[----:B------:R-:W-:Y:S01]  /*12c0*/  @P1 IMAD.WIDE.U32 R110, R7, 0x8, R110 ;  /* 0x00000008076e1825 */ /* 0x000fe200078e006e */
[----:B------:R-:W-:-:S02]  /*12d0*/  @P2 CS2R R88, SRZ ;  /* 0x0000000000582805 */ /* 0x000fc4000001ff00 */
[----:B------:R-:W-:Y:S01]  /*12e0*/  ISETP.GE.U32.AND P2, PT, R104, 0x1e0, PT ;  /* 0x000001e06800780c */ /* 0x000fe20003f46070 */
[C---:B0-----:R-:W-:Y:S01]  /*12f0*/  @P1 IMAD.WIDE.U32 R132, R7.reuse, 0x8, R132 ;  /* 0x0000000807841825 */ /* 0x041fe200078e0084 */
[----:B------:R0:W5:Y:S02]  /*1300*/  @P1 LDG.E.64 R22, desc[UR6][R110.64] ;  /* 0x000000066e161981 */ /* 0x000164000c1e1b00 */
[----:B------:R-:W4:Y:S08]  /*1310*/  @P6 LDC.64 R116, c[0x0][0x3d0] ;  /* 0x0000f400ff746b82 */ /* 0x000f300000000a00 */
[----:B------:R-:W4:Y:S01]  /*1320*/  @P6 LDC.64 R118, c[0x0][0x3e8] ;  /* 0x0000fa00ff766b82 */ /* 0x000f220000000a00 */
[----:B------:R4:W5:Y:S01]  /*1330*/  @P1 LDG.E.64 R50, desc[UR6][R132.64] ;  /* 0x0000000684321981 */ /* 0x000962000c1e1b00 */
[----:B------:R-:W-:-:S02]  /*1340*/  @P1 IADD3 R7, PT, PT, R7, 0x20, RZ ;  /* 0x0000002007071810 */ /* 0x000fc40007ffe0ff */
[----:B------:R-:W-:Y:S02]  /*1350*/  @P1 CS2R R86, SRZ ;  /* 0x0000000000561805 */ /* 0x000fe4000001ff00 */
[----:B------:R-:W-:Y:S02]  /*1360*/  ISETP.GE.U32.AND P1, PT, R104, 0x200, PT ;  /* 0x000002006800780c */ /* 0x000fe40003f26070 */
[----:B0-----:R-:W0:Y:S08]  /*1370*/  @P5 LDC.64 R110, c[0x0][0x3d0] ;  /* 0x0000f400ff6e5b82 */ /* 0x001e300000000a00 */
[----:B------:R-:W0:Y:S01]  /*1380*/  @P5 LDC.64 R120, c[0x0][0x3e8] ;  /* 0x0000fa00ff785b82 */ /* 0x000e220000000a00 */
[----:B--2---:R-:W-:-:S04]  /*1390*/  @P0 IMAD.WIDE.U32 R72, R7, 0x8, R72 ;  /* 0x0000000807480825 */ /* 0x004fc800078e0048 */
[C---:B-1----:R-:W-:Y:S01]  /*13a0*/  @P0 IMAD.WIDE.U32 R74, R7.reuse, 0x8, R74 ;  /* 0x00000008074a0825 */ /* 0x042fe200078e004a */
[----:B------:R-:W5:Y:S02]  /*13b0*/  @P0 LDG.E.64 R20, desc[UR6][R72.64] ;  /* 0x0000000648140981 */ /* 0x000f64000c1e1b00 */
[----:B------:R-:W1:Y:S01]  /*13c0*/  @P3 LDC.64 R122, c[0x0][0x3d0] ;  /* 0x0000f400ff7a3b82 */ /* 0x000e620000000a00 */
[----:B------:R-:W-:Y:S01]  /*13d0*/  @P0 VIADD R7, R7, 0x20 ;  /* 0x0000002007070836 */ /* 0x000fe20000000000 */
[----:B------:R2:W5:Y:S06]  /*13e0*/  @P0 LDG.E.64 R48, desc[UR6][R74.64] ;  /* 0x000000064a300981 */ /* 0x00056c000c1e1b00 */
[----:B------:R-:W2:Y:S01]  /*13f0*/  @P3 LDC.64 R124, c[0x0][0x3e8] ;  /* 0x0000fa00ff7c3b82 */ /* 0x000ea20000000a00 */
[----:B---3--:R-:W-:-:S04]  /*1400*/  @P4 IMAD.WIDE.U32 R108, R7, 0x8, R108 ;  /* 0x00000008076c4825 */ /* 0x008fc800078e006c */
[C---:B----4-:R-:W-:Y:S01]  /*1410*/  @P4 IMAD.WIDE.U32 R114, R7.reuse, 0x8, R114 ;  /* 0x0000000807724825 */ /* 0x050fe200078e0072 */
[----:B------:R3:W5:Y:S02]  /*1420*/  @P4 LDG.E.64 R18, desc[UR6][R108.64] ;  /* 0x000000066c124981 */ /* 0x000764000c1e1b00 */
[----:B------:R-:W4:Y:S01]  /*1430*/  @P2 LDC.64 R126, c[0x0][0x3d0] ;  /* 0x0000f400ff7e2b82 */ /* 0x000f220000000a00 */
[----:B------:R-:W-:Y:S01]  /*1440*/  @P4 VIADD R7, R7, 0x20 ;  /* 0x0000002007074836 */ /* 0x000fe20000000000 */
[----:B------:R3:W5:Y:S06]  /*1450*/  @P4 LDG.E.64 R68, desc[UR6][R114.64] ;  /* 0x0000000672444981 */ /* 0x00076c000c1e1b00 */
[----:B------:R-:W3:Y:S01]  /*1460*/  @P2 LDC.64 R128, c[0x0][0x3e8] ;  /* 0x0000fa00ff802b82 */ /* 0x000ee20000000a00 */
[----:B------:R-:W-:-:S04]  /*1470*/  @P6 IMAD.WIDE.U32 R116, R7, 0x8, R116 ;  /* 0x0000000807746825 */ /* 0x000fc800078e0074 */
[----:B------:R-:W-:-:S03]  /*1480*/  @P6 IMAD.WIDE.U32 R118, R7, 0x8, R118 ;  /* 0x0000000807766825 */ /* 0x000fc600078e0076 */
[----:B------:R-:W3:Y:S01]  /*1490*/  @P1 LDC.64 R132, c[0x0][0x3e8] ;  /* 0x0000fa00ff841b82 */ /* 0x000ee20000000a00 */
[----:B------:R-:W-:Y:S01]  /*14a0*/  @P6 IADD3 R7, PT, PT, R7, 0x20, RZ ;  /* 0x0000002007076810 */ /* 0x000fe20007ffe0ff */
[----:B------:R1:W5:Y:S06]  /*14b0*/  @P6 LDG.E.64 R16, desc[UR6][R116.64] ;  /* 0x0000000674106981 */ /* 0x00036c000c1e1b00 */
[----:B------:R-:W3:Y:S01]  /*14c0*/  @P1 LDC.64 R130, c[0x0][0x3d0] ;  /* 0x0000f400ff821b82 */ /* 0x000ee20000000a00 */
[C---:B0-----:R-:W-:Y:S01]  /*14d0*/  @P5 IMAD.WIDE.U32 R110, R7.reuse, 0x8, R110 ;  /* 0x00000008076e5825 */ /* 0x041fe200078e006e */
[----:B------:R0:W5:Y:S03]  /*14e0*/  @P6 LDG.E.64 R46, desc[UR6][R118.64] ;  /* 0x00000006762e6981 */ /* 0x000166000c1e1b00 */
[C---:B------:R-:W-:Y:S01]  /*14f0*/  @P5 IMAD.WIDE.U32 R120, R7.reuse, 0x8, R120 ;  /* 0x0000000807785825 */ /* 0x040fe200078e0078 */
[----:B------:R0:W5:Y:S03]  /*1500*/  @P5 LDG.E.64 R14, desc[UR6][R110.64] ;  /* 0x000000066e0e5981 */ /* 0x000166000c1e1b00 */
[----:B------:R-:W-:Y:S01]  /*1510*/  @P5 VIADD R7, R7, 0x20 ;  /* 0x0000002007075836 */ /* 0x000fe20000000000 */
[----:B------:R0:W5:Y:S03]  /*1520*/  @P5 LDG.E.64 R44, desc[UR6][R120.64] ;  /* 0x00000006782c5981 */ /* 0x000166000c1e1b00 */
[----:B-1----:R-:W-:-:S04]  /*1530*/  @P3 IMAD.WIDE.U32 R122, R7, 0x8, R122 ;  /* 0x00000008077a3825 */ /* 0x002fc800078e007a */
[C---:B--2---:R-:W-:Y:S01]  /*1540*/  @P3 IMAD.WIDE.U32 R124, R7.reuse, 0x8, R124 ;  /* 0x00000008077c3825 */ /* 0x044fe200078e007c */
[----:B------:R0:W5:Y:S03]  /*1550*/  @P3 LDG.E.64 R12, desc[UR6][R122.64] ;  /* 0x000000067a0c3981 */ /* 0x000166000c1e1b00 */
[----:B------:R-:W-:Y:S01]  /*1560*/  @P3 VIADD R7, R7, 0x20 ;  /* 0x0000002007073836 */ /* 0x000fe20000000000 */
[----:B------:R0:W5:Y:S03]  /*1570*/  @P3 LDG.E.64 R42, desc[UR6][R124.64] ;  /* 0x000000067c2a3981 */ /* 0x000166000c1e1b00 */
[----:B----4-:R-:W-:-:S04]  /*1580*/  @P2 IMAD.WIDE.U32 R126, R7, 0x8, R126 ;  /* 0x00000008077e2825 */ /* 0x010fc800078e007e */
[C---:B---3--:R-:W-:Y:S01]  /*1590*/  @P2 IMAD.WIDE.U32 R128, R7.reuse, 0x8, R128 ;  /* 0x0000000807802825 */ /* 0x048fe200078e0080 */
[----:B------:R-:W-:Y:S01]  /*15a0*/  @P2 IADD3 R7, PT, PT, R7, 0x20, RZ ;  /* 0x0000002007072810 */ /* 0x000fe20007ffe0ff */
[----:B------:R0:W5:Y:S04]  /*15b0*/  @P2 LDG.E.64 R10, desc[UR6][R126.64] ;  /* 0x000000067e0a2981 */ /* 0x000168000c1e1b00 */
[C---:B------:R-:W-:Y:S01]  /*15c0*/  @P1 IMAD.WIDE.U32 R74, R7.reuse, 0x8, R132 ;  /* 0x00000008074a1825 */ /* 0x040fe200078e0084 */
[----:B------:R0:W5:Y:S03]  /*15d0*/  @P2 LDG.E.64 R40, desc[UR6][R128.64] ;  /* 0x0000000680282981 */ /* 0x000166000c1e1b00 */
[----:B------:R-:W-:Y:S01]  /*15e0*/  @P1 IMAD.WIDE.U32 R72, R7, 0x8, R130 ;  /* 0x0000000807481825 */ /* 0x000fe200078e0082 */
        /* <DEDUP_REMOVED lines=8> */
[----:B0-----:R-:W-:-:S07]  /*1670*/  @P1 CS2R R4, SRZ ;  /* 0x0000000000041805 */ /* 0x001fce000001ff00 */
.L_x_60556:
[----:B------:R-:W-:Y:S05]  /*1680*/  BSYNC.RECONVERGENT B0 ;  /* 0x0000000000007941 */ /* 0x000fea0003800200 */
.L_x_60554:
[----:B------:R-:W0:Y:S02]  /*1690*/  LDCU UR8, c[0x0][0x384] ;  /* 0x00007080ff0877ac */ /* 0x000e240008000800 */
[----:B0-----:R-:W-:-:S13]  /*16a0*/  ISETP.GE.AND P0, PT, R105, UR8, PT ;  /* 0x0000000869007c0c */ /* 0x001fda000bf06270 */
[----:B------:R-:W-:Y:S05]  /*16b0*/  @P0 EXIT ;  /* 0x000000000000094d */ /* 0x000fea0003800000 */
[----:B-----5:R-:W-:Y:S01]  /*16c0*/  IMAD.MOV.U32 R195, RZ, RZ, R10 ;  /* 0x000000ffffc37224 */ /* 0x020fe200078e000a */
[----:B------:R-:W-:Y:S01]  /*16d0*/  MOV R114, R8 ;  /* 0x0000000800727202 */ /* 0x000fe20000000f00 */
[----:B------:R-:W-:Y:S01]  /*16e0*/  IMAD.MOV.U32 R7, RZ, RZ, R11 ;  /* 0x000000ffff077224 */ /* 0x000fe200078e000b */
[----:B------:R-:W-:Y:S01]  /*16f0*/  SHF.R.U64 R116, R8, 0x10, R9 ;  /* 0x0000001008747819 */ /* 0x000fe20000001209 */
[----:B------:R-:W-:Y:S01]  /*1700*/  IMAD.MOV.U32 R184, RZ, RZ, R12 ;  /* 0x000000ffffb87224 */ /* 0x000fe200078e000c */
[----:B------:R-:W-:Y:S01]  /*1710*/  SHF.R.U64 R198, R102, 0x10, R103 ;  /* 0x0000001066c67819 */ /* 0x000fe20000001267 */
[----:B------:R-:W-:Y:S01]  /*1720*/  IMAD.MOV.U32 R115, RZ, RZ, R9 ;  /* 0x000000ffff737224 */ /* 0x000fe200078e0009 */
[----:B------:R-:W-:Y:S01]  /*1730*/  PRMT R195, R195, 0x5410, R7 ;  /* 0x00005410c3c37816 */ /* 0x000fe20000000007 */
[----:B------:R-:W-:Y:S01]  /*1740*/  UIADD3 UR8, UPT, UPT, UR4, -0x61c88647, URZ ;  /* 0x9e3779b904087890 */ /* 0x000fe2000fffe0ff */
[----:B------:R-:W-:Y:S01]  /*1750*/  SHF.R.U32.HI R7, RZ, 0x10, R103 ;  /* 0x00000010ff077819 */ /* 0x000fe20000011667 */
[----:B------:R-:W-:Y:S01]  /*1760*/  UIADD3 UR9, UPT, UPT, UR5, -0x4498517b, URZ ;  /* 0xbb67ae8505097890 */ /* 0x000fe2000fffe0ff */
[----:B------:R-:W-:Y:S01]  /*1770*/  SHF.R.U64 R199, R100, 0x10, R101 ;  /* 0x0000001064c77819 */ /* 0x000fe20000001265 */
        /* <DEDUP_REMOVED lines=8> */
[----:B------:R-:W-:Y:S01]  /*1800*/  IMAD.MOV.U32 R142, RZ, RZ, R48 ;  /* 0x000000ffff8e7224 */ /* 0x000fe200078e0030 */
[----:B------:R-:W-:Y:S01]  /*1810*/  SHF.R.U32.HI R7, RZ, 0x10, R99 ;  /* 0x00000010ff077819 */ /* 0x000fe20000011663 */
[----:B------:R-:W-:Y:S01]  /*1820*/  IMAD.MOV.U32 R146, RZ, RZ, R46 ;  /* 0x000000ffff927224 */ /* 0x000fe200078e002e */
[--C-:B------:R-:W-:Y:S01]  /*1830*/  SHF.R.U64 R201, R96, 0x10, R97.reuse ;  /* 0x0000001060c97819 */ /* 0x100fe20000001261 */
[----:B------:R-:W-:Y:S01]  /*1840*/  UIADD3 UR12, UPT, UPT, UR4, -0x700cb87f, URZ ;  /* 0x8ff34781040c7890 */ /* 0x000fe2000fffe0ff */
        /* <DEDUP_REMOVED lines=16> */
[----:B------:R-:W-:-:S02]  /*1950*/  PRMT R203, R203, 0x5410, R8 ;  /* 0x00005410cbcb7816 */ /* 0x000fc40000000008 */
[----:B------:R-:W-:Y:S01]  /*1960*/  SHF.R.U64 R185, R12, 0x10, R13 ;  /* 0x000000100cb97819 */ /* 0x000fe2000000120d */
[----:B------:R-:W-:Y:S01]  /*1970*/  IMAD.HI.U32 R8, R106, -0x2daee0ad, RZ ;  /* 0xd2511f536a087827 */ /* 0x000fe200078e00ff */
[----:B------:R-:W-:Y:S02]  /*1980*/  SHF.R.U64 R197, R10, 0x10, R11 ;  /* 0x000000100ac57819 */ /* 0x000fe4000000120b */
[----:B------:R-:W-:Y:S01]  /*1990*/  SHF.R.U32.HI R12, RZ, 0x10, R13 ;  /* 0x00000010ff0c7819 */ /* 0x000fe2000001160d */
[----:B------:R-:W-:Y:S01]  /*19a0*/  IMAD.MOV.U32 R166, RZ, RZ, R30 ;  /* 0x000000ffffa67224 */ /* 0x000fe200078e001e */
[----:B------:R-:W-:Y:S01]  /*19b0*/  SHF.R.U32.HI R10, RZ, 0x10, R11 ;  /* 0x00000010ff0a7819 */ /* 0x000fe2000001160b */
[----:B------:R-:W-:Y:S01]  /*19c0*/  IMAD.MOV.U32 R168, RZ, RZ, R28 ;  /* 0x000000ffffa87224 */ /* 0x000fe200078e001c */
[----:B------:R-:W-:Y:S01]  /*19d0*/  LOP3.LUT R8, R8, UR5, RZ, 0x3c, !PT ;  /* 0x0000000508087c12 */ /* 0x000fe2000f8e3cff */
[----:B------:R-:W-:Y:S01]  /*19e0*/  IMAD.MOV.U32 R172, RZ, RZ, R24 ;  /* 0x000000ffffac7224 */ /* 0x000fe200078e0018 */
[----:B------:R-:W-:Y:S01]  /*19f0*/  LOP3.LUT R7, R112, UR4, R7, 0x96, !PT ;  /* 0x0000000470077c12 */ /* 0x000fe2000f8e9607 */
[----:B------:R-:W-:Y:S01]  /*1a00*/  IMAD.MOV.U32 R174, RZ, RZ, R22 ;  /* 0x000000ffffae7224 */ /* 0x000fe200078e0016 */
[----:B------:R-:W-:Y:S01]  /*1a10*/  SHF.R.U32.HI R117, RZ, 0x10, R9 ;  /* 0x00000010ff757819 */ /* 0x000fe20000011609 */
[----:B------:R-:W-:Y:S01]  /*1a20*/  IMAD.HI.U32 R9, R8, -0x326172a9, RZ ;  /* 0xcd9e8d5708097827 */ /* 0x000fe200078e00ff */
[----:B------:R-:W-:-:S02]  /*1a30*/  PRMT R185, R185, 0x5410, R12 ;  /* 0x00005410b9b97816 */ /* 0x000fc4000000000c */
[----:B------:R-:W-:Y:S01]  /*1a40*/  PRMT R197, R197, 0x5410, R10 ;  /* 0x00005410c5c57816 */ /* 0x000fe2000000000a */
[----:B------:R-:W-:Y:S01]  /*1a50*/  IMAD R10, R0, -0x326172a9, RZ ;  /* 0xcd9e8d57000a7824 */ /* 0x000fe200078e02ff */
[----:B------:R-:W-:Y:S01]  /*1a60*/  MOV R182, R14 ;  /* 0x0000000e00b67202 */ /* 0x000fe20000000f00 */
[----:B------:R-:W-:Y:S01]  /*1a70*/  IMAD R12, R106, -0x2daee0ad, RZ ;  /* 0xd2511f536a0c7824 */ /* 0x000fe200078e02ff */
[----:B------:R-:W-:Y:S01]  /*1a80*/  SHF.R.U64 R183, R14, 0x10, R15 ;  /* 0x000000100eb77819 */ /* 0x000fe2000000120f */
[C---:B------:R-:W-:Y:S01]  /*1a90*/  IMAD.HI.U32 R11, R7.reuse, -0x2daee0ad, RZ ;  /* 0xd2511f53070b7827 */ /* 0x040fe200078e00ff */
[----:B------:R-:W-:Y:S02]  /*1aa0*/  MOV R14, R13 ;  /* 0x0000000d000e7202 */ /* 0x000fe40000000f00 */
[--C-:B------:R-:W-:Y:S01]  /*1ab0*/  SHF.R.U64 R204, R90, 0x10, R91.reuse ;  /* 0x000000105acc7819 */ /* 0x100fe2000000125b */
[----:B------:R-:W-:Y:S01]  /*1ac0*/  IMAD.MOV.U32 R178, RZ, RZ, R18 ;  /* 0x000000ffffb27224 */ /* 0x000fe200078e0012 */
[----:B------:R-:W-:Y:S01]  /*1ad0*/  SHF.R.U32.HI R13, RZ, 0x10, R91 ;  /* 0x00000010ff0d7819 */ /* 0x000fe2000001165b */
[----:B------:R-:W-:Y:S01]  /*1ae0*/  IMAD.MOV.U32 R180, RZ, RZ, R16 ;  /* 0x000000ffffb47224 */ /* 0x000fe200078e0010 */
[----:B------:R-:W-:Y:S01]  /*1af0*/  LOP3.LUT R9, R10, UR8, R9, 0x96, !PT ;  /* 0x000000080a097c12 */ /* 0x000fe2000f8e9609 */
[----:B------:R-:W-:Y:S01]  /*1b00*/  UIADD3 UR8, UPT, UPT, UR4, 0x3c6ef372, URZ ;  /* 0x3c6ef37204087890 */ /* 0x000fe2000fffe0ff */
[----:B------:R-:W-:Y:S01]  /*1b10*/  LOP3.LUT R11, R12, UR9, R11, 0x96, !PT ;  /* 0x000000090c0b7c12 */ /* 0x000fe2000f8e960b */
[----:B------:R-:W-:Y:S01]  /*1b20*/  UIADD3 UR9, UPT, UPT, UR5, 0x76cf5d0a, URZ ;  /* 0x76cf5d0a05097890 */ /* 0x000fe2000fffe0ff */
[----:B------:R-:W-:Y:S01]  /*1b30*/  PRMT R204, R204, 0x5410, R13 ;  /* 0x00005410cccc7816 */ /* 0x000fe2000000000d */
[----:B------:R-:W-:Y:S01]  /*1b40*/  IMAD R13, R8, -0x326172a9, RZ ;  /* 0xcd9e8d57080d7824 */ /* 0x000fe200078e02ff */
[--C-:B------:R-:W-:Y:S01]  /*1b50*/  SHF.R.U64 R205, R88, 0x10, R89.reuse ;  /* 0x0000001058cd7819 */ /* 0x100fe20000001259 */
[----:B------:R-:W-:Y:S01]  /*1b60*/  IMAD R10, R7, -0x2daee0ad, RZ ;  /* 0xd2511f53070a7824 */ /* 0x000fe200078e02ff */
[----:B------:R-:W-:Y:S01]  /*1b70*/  SHF.R.U32.HI R12, RZ, 0x10, R89 ;  /* 0x00000010ff0c7819 */ /* 0x000fe20000011659 */
[----:B------:R-:W-:Y:S01]  /*1b80*/  IMAD.HI.U32 R8, R11, -0x326172a9, RZ ;  /* 0xcd9e8d570b087827 */ /* 0x000fe200078e00ff */
[----:B------:R-:W-:-:S02]  /*1b90*/  SHF.R.U64 R206, R86, 0x10, R87 ;  /* 0x0000001056ce7819 */ /* 0x000fc40000001257 */
[----:B------:R-:W-:Y:S01]  /*1ba0*/  PRMT R205, R205, 0x5410, R12 ;  /* 0x00005410cdcd7816 */ /* 0x000fe2000000000c */
[----:B------:R-:W-:Y:S01]  /*1bb0*/  IMAD.HI.U32 R7, R9, -0x2daee0ad, RZ ;  /* 0xd2511f5309077827 */ /* 0x000fe200078e00ff */
[----:B------:R-:W-:Y:S01]  /*1bc0*/  LOP3.LUT R8, R13, UR8, R8, 0x96, !PT ;  /* 0x000000080d087c12 */ /* 0x000fe2000f8e9608 */
[----:B------:R-:W-:Y:S01]  /*1bd0*/  UIADD3 UR8, UPT, UPT, UR4, -0x255992d5, URZ ;  /* 0xdaa66d2b04087890 */ /* 0x000fe2000fffe0ff */
[----:B------:R-:W-:Y:S01]  /*1be0*/  SHF.R.U32.HI R13, RZ, 0x10, R87 ;  /* 0x00000010ff0d7819 */ /* 0x000fe20000011657 */
[----:B------:R-:W-:Y:S01]  /*1bf0*/  IMAD R12, R9, -0x2daee0ad, RZ ;  /* 0xd2511f53090c7824 */ /* 0x000fe200078e02ff */
[----:B------:R-:W-:Y:S01]  /*1c00*/  LOP3.LUT R7, R10, UR9, R7, 0x96, !PT ;  /* 0x000000090a077c12 */ /* 0x000fe2000f8e9607 */
[----:B------:R-:W-:Y:S01]  /*1c10*/  UIADD3 UR9, UPT, UPT, UR5, 0x32370b8f, URZ ;  /* 0x32370b8f05097890 */ /* 0x000fe2000fffe0ff */
[----:B------:R-:W-:Y:S01]  /*1c20*/  IMAD R10, R11, -0x326172a9, RZ ;  /* 0xcd9e8d570b0a7824 */ /* 0x000fe200078e02ff */
[----:B------:R-:W-:Y:S01]  /*1c30*/  PRMT R206, R206, 0x5410, R13 ;  /* 0x00005410cece7816 */ /* 0x000fe2000000000d */
[----:B------:R-:W-:Y:S01]  /*1c40*/  IMAD.HI.U32 R11, R8, -0x2daee0ad, RZ ;  /* 0xd2511f53080b7827 */ /* 0x000fe200078e00ff */
[----:B------:R-:W-:-:S02]  /*1c50*/  SHF.R.U64 R208, R82, 0x10, R83 ;  /* 0x0000001052d07819 */ /* 0x000fc40000001253 */
[----:B------:R-:W-:Y:S01]  /*1c60*/  SHF.R.U64 R124, R52, 0x10, R53 ;  /* 0x00000010347c7819 */ /* 0x000fe20000001235 */
[C---:B------:R-:W-:Y:S01]  /*1c70*/  IMAD.HI.U32 R9, R7.reuse, -0x326172a9, RZ ;  /* 0xcd9e8d5707097827 */ /* 0x040fe200078e00ff */
[----:B------:R-:W-:Y:S01]  /*1c80*/  LOP3.LUT R11, R12, UR9, R11, 0x96, !PT ;  /* 0x000000090c0b7c12 */ /* 0x000fe2000f8e960b */
[----:B------:R-:W-:Y:S01]  /*1c90*/  UIADD3 UR9, UPT, UPT, UR5, -0x56f99767, URZ ;  /* 0xa906689905097890 */ /* 0x000fe2000fffe0ff */
[----:B------:R-:W-:Y:S01]  /*1ca0*/  SHF.R.U32.HI R12, RZ, 0x10, R83 ;  /* 0x00000010ff0c7819 */ /* 0x000fe20000011653 */
[----:B------:R-:W-:Y:S01]  /*1cb0*/  IMAD R13, R8, -0x2daee0ad, RZ ;  /* 0xd2511f53080d7824 */ /* 0x000fe200078e02ff */
[----:B------:R-:W-:Y:S01]  /*1cc0*/  LOP3.LUT R9, R10, UR8, R9, 0x96, !PT ;  /* 0x000000080a097c12 */ /* 0x000fe2000f8e9609 */
[----:B------:R-:W-:Y:S01]  /*1cd0*/  UIADD3 UR8, UPT, UPT, UR5, -0x126145ec, URZ ;  /* 0xed9eba1405087890 */ /* 0x000fe2000fffe0ff */
[----:B------:R-:W-:Y:S01]  /*1ce0*/  IMAD R8, R7, -0x326172a9, RZ ;  /* 0xcd9e8d5707087824 */ /* 0x000fe200078e02ff */
[----:B------:R-:W-:Y:S01]  /*1cf0*/  PRMT R208, R208, 0x5410, R12 ;  /* 0x00005410d0d07816 */ /* 0x000fe2000000000c */
[----:B------:R-:W-:Y:S01]  /*1d00*/  IMAD.HI.U32 R7, R11, -0x326172a9, RZ ;  /* 0xcd9e8d570b077827 */ /* 0x000fe200078e00ff */
[----:B------:R-:W-:-:S02]  /*1d10*/  SHF.R.U32.HI R73, RZ, 0x10, R53 ;  /* 0x00000010ff497819 */ /* 0x000fc40000011635 */
[----:B------:R-:W-:Y:S01]  /*1d20*/  SHF.R.U64 R129, R56, 0x10, R57 ;  /* 0x0000001038817819 */ /* 0x000fe20000001239 */
[C---:B------:R-:W-:Y:S01]  /*1d30*/  IMAD.HI.U32 R10, R9.reuse, -0x2daee0ad, RZ ;  /* 0xd2511f53090a7827 */ /* 0x040fe200078e00ff */
[----:B------:R-:W-:Y:S01]  /*1d40*/  LOP3.LUT R7, R8, UR10, R7, 0x96, !PT ;  /* 0x0000000a08077c12 */ /* 0x000fe2000f8e9607 */
[----:B------:R-:W0:Y:S01]  /*1d50*/  LDCU.64 UR10, c[0x0][0x3e0] ;  /* 0x00007c00ff0a77ac */ /* 0x000e220008000a00 */
[----:B------:R-:W-:Y:S01]  /*1d60*/  SHF.R.U64 R135, R62, 0x10, R63 ;  /* 0x000000103e877819 */ /* 0x000fe2000000123f */
[----:B------:R-:W-:Y:S01]  /*1d70*/  IMAD R12, R9, -0x2daee0ad, RZ ;  /* 0xd2511f53090c7824 */ /* 0x000fe200078e02ff */
[----:B------:R-:W-:Y:S01]  /*1d80*/  LOP3.LUT R10, R13, UR8, R10, 0x96, !PT ;  /* 0x000000080d0a7c12 */ /* 0x000fe2000f8e960a */
[----:B------:R-:W-:Y:S01]  /*1d90*/  UIADD3 UR8, UPT, UPT, UR4, 0x1715609d, URZ ;  /* 0x1715609d04087890 */ /* 0x000fe2000fffe0ff */
[----:B------:R-:W-:Y:S01]  /*1da0*/  IMAD R11, R11, -0x326172a9, RZ ;  /* 0xcd9e8d570b0b7824 */ /* 0x000fe200078e02ff */
[--C-:B------:R-:W-:Y:S01]  /*1db0*/  SHF.R.U64 R209, R80, 0x10, R81.reuse ;  /* 0x0000001050d17819 */ /* 0x100fe20000001251 */
[----:B------:R-:W-:Y:S01]  /*1dc0*/  IMAD.HI.U32 R9, R7, -0x2daee0ad, RZ ;  /* 0xd2511f5307097827 */ /* 0x000fe200078e00ff */
[----:B------:R-:W-:-:S02]  /*1dd0*/  SHF.R.U32.HI R13, RZ, 0x10, R81 ;  /* 0x00000010ff0d7819 */ /* 0x000fc40000011651 */
[----:B------:R-:W-:Y:S01]  /*1de0*/  MOV R125, R54 ;  /* 0x00000036007d7202 */ /* 0x000fe20000000f00 */
[----:B------:R-:W-:Y:S01]  /*1df0*/  IMAD.HI.U32 R8, R10, -0x326172a9, RZ ;  /* 0xcd9e8d570a087827 */ /* 0x000fe200078e00ff */
[----:B------:R-:W-:Y:S01]  /*1e00*/  LOP3.LUT R9, R12, UR9, R9, 0x96, !PT ;  /* 0x000000090c097c12 */ /* 0x000fe2000f8e9609 */
[----:B------:R-:W-:Y:S01]  /*1e10*/  UIADD3 UR9, UPT, UPT, UR5, 0x646e171e, URZ ;  /* 0x646e171e05097890 */ /* 0x000fe2000fffe0ff */
[----:B------:R-:W-:Y:S01]  /*1e20*/  SHF.R.U64 R126, R54, 0x10, R55 ;  /* 0x00000010367e7819 */ /* 0x000fe20000001237 */
[----:B------:R-:W-:Y:S01]  /*1e30*/  IMAD R12, R7, -0x2daee0ad, RZ ;  /* 0xd2511f53070c7824 */ /* 0x000fe200078e02ff */
[----:B------:R-:W-:Y:S01]  /*1e40*/  LOP3.LUT R8, R11, UR8, R8, 0x96, !PT ;  /* 0x000000080b087c12 */ /* 0x000fe2000f8e9608 */
[----:B------:R-:W-:Y:S01]  /*1e50*/  UIADD3 UR8, UPT, UPT, UR4, -0x4ab325aa, URZ ;  /* 0xb54cda5604087890 */ /* 0x000fe2000fffe0ff */
[----:B------:R-:W-:Y:S01]  /*1e60*/  IMAD R11, R10, -0x326172a9, RZ ;  /* 0xcd9e8d570a0b7824 */ /* 0x000fe200078e02ff */
[----:B------:R-:W-:Y:S01]  /*1e70*/  MOV R53, R57 ;  /* 0x0000003900357202 */ /* 0x000fe20000000f00 */
[----:B------:R-:W-:Y:S01]  /*1e80*/  IMAD.HI.U32 R10, R9, -0x326172a9, RZ ;  /* 0xcd9e8d57090a7827 */ /* 0x000fe200078e00ff */
[----:B------:R-:W-:Y:S01]  /*1e90*/  SHF.R.U32.HI R75, RZ, 0x10, R57 ;  /* 0x00000010ff4b7819 */ /* 0x000fe20000011639 */
[----:B0-----:R-:W-:Y:S01]  /*1ea0*/  UISETP.NE.U32.AND UP0, UPT, UR10, URZ, UPT ;  /* 0x000000ff0a00728c */ /* 0x001fe2000bf05070 */
[----:B------:R-:W-:Y:S01]  /*1eb0*/  MOV R56, R63 ;  /* 0x0000003f00387202 */ /* 0x000fe20000000f00 */
[C---:B------:R-:W-:Y:S01]  /*1ec0*/  IMAD.HI.U32 R7, R8.reuse, -0x2daee0ad, RZ ;  /* 0xd2511f5308077827 */ /* 0x040fe200078e00ff */
[----:B------:R-:W-:Y:S01]  /*1ed0*/  LOP3.LUT R10, R11, UR8, R10, 0x96, !PT ;  /* 0x000000080b0a7c12 */ /* 0x000fe2000f8e960a */
[----:B------:R-:W-:Y:S01]  /*1ee0*/  UIADD3 UR8, UPT, UPT, UR4, 0x5384540f, URZ ;  /* 0x5384540f04087890 */ /* 0x000fe2000fffe0ff */
[----:B------:R-:W-:Y:S01]  /*1ef0*/  SHF.R.U32.HI R62, RZ, 0x10, R63 ;  /* 0x00000010ff3e7819 */ /* 0x000fe2000001163f */
[----:B------:R-:W-:Y:S01]  /*1f00*/  IMAD R11, R8, -0x2daee0ad, RZ ;  /* 0xd2511f53080b7824 */ /* 0x000fe200078e02ff */
[----:B------:R-:W-:Y:S01]  /*1f10*/  LOP3.LUT R7, R12, UR9, R7, 0x96, !PT ;  /* 0x000000090c077c12 */ /* 0x000fe2000f8e9607 */
[----:B------:R-:W-:Y:S01]  /*1f20*/  UIADD3 UR9, UPT, UPT, UR5, 0x1fd5c5a3, URZ ;  /* 0x1fd5c5a305097890 */ /* 0x000fe2000fffe0ff */
[----:B------:R-:W-:Y:S01]  /*1f30*/  IMAD R12, R9, -0x326172a9, RZ ;  /* 0xcd9e8d57090c7824 */ /* 0x000fe200078e02ff */
[--C-:B------:R-:W-:Y:S01]  /*1f40*/  SHF.R.U64 R131, R58, 0x10, R59.reuse ;  /* 0x000000103a837819 */ /* 0x100fe2000000123b */
[----:B------:R-:W-:Y:S01]  /*1f50*/  IMAD.HI.U32 R8, R10, -0x2daee0ad, RZ ;  /* 0xd2511f530a087827 */ /* 0x000fe200078e00ff */
[----:B------:R-:W-:Y:S01]  /*1f60*/  SHF.R.U32.HI R107, RZ, 0x10, R59 ;  /* 0x00000010ff6b7819 */ /* 0x000fe2000001163b */
[----:B------:R-:W-:Y:S01]  /*1f70*/  UISETP.NE.AND.EX UP0, UPT, UR11, URZ, UPT, UP0 ;  /* 0x000000ff0b00728c */ /* 0x000fe2000bf05300 */
[--C-:B------:R-:W-:Y:S01]  /*1f80*/  SHF.R.U64 R137, R64, 0x10, R65.reuse ;  /* 0x0000001040897819 */ /* 0x100fe20000001241 */
[----:B------:R-:W-:Y:S01]  /*1f90*/  IMAD.HI.U32 R9, R7, -0x326172a9, RZ ;  /* 0xcd9e8d5707097827 */ /* 0x000fe200078e00ff */
[----:B------:R-:W-:Y:S01]  /*1fa0*/  LOP3.LUT R8, R11, UR9, R8, 0x96, !PT ;  /* 0x000000090b087c12 */ /* 0x000fe2000f8e9608 */
[----:B------:R-:W-:Y:S01]  /*1fb0*/  UIADD3 UR9, UPT, UPT, UR5, -0x695add53, URZ ;  /* 0x96a522ad05097890 */ /* 0x000fe2000fffe0ff */
[----:B------:R-:W-:Y:S01]  /*1fc0*/  SHF.R.U32.HI R63, RZ, 0x10, R65 ;  /* 0x00000010ff3f7819 */ /* 0x000fe20000011641 */
[----:B------:R-:W-:Y:S01]  /*1fd0*/  IMAD R11, R10, -0x2daee0ad, RZ ;  /* 0xd2511f530a0b7824 */ /* 0x000fe200078e02ff */
[----:B------:R-:W-:Y:S01]  /*1fe0*/  LOP3.LUT R9, R12, UR8, R9, 0x96, !PT ;  /* 0x000000080c097c12 */ /* 0x000fe2000f8e9609 */
[----:B------:R-:W-:Y:S01]  /*1ff0*/  UIADD3 UR8, UPT, UPT, UR5, -0x24c28bd8, URZ ;  /* 0xdb3d742805087890 */ /* 0x000fe2000fffe0ff */
[----:B------:R-:W-:Y:S01]  /*2000*/  IMAD R12, R7, -0x326172a9, RZ ;  /* 0xcd9e8d57070c7824 */ /* 0x000fe200078e02ff */
[----:B------:R-:W-:Y:S01]  /*2010*/  MOV R138, R66 ;  /* 0x00000042008a7202 */ /* 0x000fe20000000f00 */
[----:B------:R-:W-:Y:S01]  /*2020*/  IMAD.HI.U32 R7, R8, -0x326172a9, RZ ;  /* 0xcd9e8d5708077827 */ /* 0x000fe200078e00ff */
[----:B------:R-:W-:Y:S01]  /*2030*/  SHF.R.U64 R139, R66, 0x10, R67 ;  /* 0x00000010428b7819 */ /* 0x000fe20000001243 */
[----:B------:R-:W0:Y:S01]  /*2040*/  LDCU UR10, c[0x0][0x388] ;  /* 0x00007100ff0a77ac */ /* 0x000e220008000800 */
[----:B------:R-:W-:Y:S01]  /*2050*/  SHF.R.U64 R141, R50, 0x10, R51 ;  /* 0x00000010328d7819 */ /* 0x000fe20000001233 */
[----:B------:R-:W-:Y:S01]  /*2060*/  IMAD.HI.U32 R10, R9, -0x2daee0ad, RZ ;  /* 0xd2511f53090a7827 */ /* 0x000fe200078e00ff */
[--C-:B------:R-:W-:Y:S01]  /*2070*/  SHF.R.U64 R143, R48, 0x10, R49.reuse ;  /* 0x00000010308f7819 */ /* 0x100fe20000001231 */
[----:B------:R-:W1:Y:S01]  /*2080*/  LDCU.U8 UR11, c[0x0][0x410] ;  /* 0x00008200ff0b77ac */ /* 0x000e620008000000 */
[----:B------:R-:W-:Y:S01]  /*2090*/  SHF.R.U32.HI R66, RZ, 0x10, R49 ;  /* 0x00000010ff427819 */ /* 0x000fe20000011631 */
[----:B------:R-:W-:Y:S01]  /*20a0*/  IMAD.MOV.U32 R54, RZ, RZ, R59 ;  /* 0x000000ffff367224 */ /* 0x000fe200078e003b */
[----:B------:R-:W-:Y:S01]  /*20b0*/  MOV R59, R51 ;  /* 0x00000033003b7202 */ /* 0x000fe20000000f00 */
[----:B------:R-:W-:Y:S01]  /*20c0*/  IMAD.MOV.U32 R57, RZ, RZ, R65 ;  /* 0x000000ffff397224 */ /* 0x000fe200078e0041 */
[----:B------:R-:W-:Y:S01]  /*20d0*/  SHF.R.U32.HI R65, RZ, 0x10, R51 ;  /* 0x00000010ff417819 */ /* 0x000fe20000011633 */
        /* <DEDUP_REMOVED lines=9> */
[--C-:B------:R-:W-:Y:S01]  /*2170*/  SHF.R.U64 R210, R78, 0x10, R79.reuse ;  /* 0x000000104ed27819 */ /* 0x100fe2000000124f */
[----:B------:R-:W-:Y:S01]  /*2180*/  HADD2.F32 R109, -RZ, R4.H0_H0 ;  /* 0x20000004ff6d7230 */ /* 0x000fe20000004100 */
[----:B------:R-:W-:Y:S01]  /*2190*/  SHF.R.U32.HI R13, RZ, 0x10, R79 ;  /* 0x00000010ff0d7819 */ /* 0x000fe2000001164f */
[----:B------:R-:W-:Y:S01]  /*21a0*/  HADD2.F32 R110, -RZ, R5.H0_H0 ;  /* 0x20000005ff6e7230 */ /* 0x000fe20000004100 */
[--C-:B------:R-:W-:Y:S01]  /*21b0*/  SHF.R.U64 R149, R44, 0x10, R45.reuse ;  /* 0x000000102c957819 */ /* 0x100fe2000000122d */
[----:B------:R-:W-:Y:S01]  /*21c0*/  IMAD.MOV.U32 R113, RZ, RZ, RZ ;  /* 0x000000ffff717224 */ /* 0x000fe200078e00ff */
[----:B------:R-:W-:Y:S01]  /*21d0*/  SHF.R.U32.HI R48, RZ, 0x10, R45 ;  /* 0x00000010ff307819 */ /* 0x000fe2000001162d */
[----:B------:R-:W-:Y:S01]  /*21e0*/  IMAD.MOV.U32 R45, RZ, RZ, R43 ;  /* 0x000000ffff2d7224 */ /* 0x000fe200078e002b */
[----:B------:R-:W-:Y:S01]  /*21f0*/  LOP3.LUT R7, R12, UR13, R7, 0x96, !PT ;  /* 0x0000000d0c077c12 */ /* 0x000fe2000f8e9607 */
[----:B------:R-:W-:Y:S01]  /*2200*/  HADD2.F32 R114, -RZ, R114.H0_H0 ;  /* 0x20000072ff727230 */ /* 0x000fe20000004100 */
[----:B------:R-:W-:Y:S01]  /*2210*/  LOP3.LUT R10, R11, UR8, R10, 0x96, !PT ;  /* 0x000000080b0a7c12 */ /* 0x000fe2000f8e960a */
[----:B------:R-:W-:Y:S01]  /*2220*/  IMAD R11, R8, -0x326172a9, RZ ;  /* 0xcd9e8d57080b7824 */ /* 0x000fe200078e02ff */
[--C-:B------:R-:W-:Y:S01]  /*2230*/  SHF.R.U64 R151, R42, 0x10, R43.reuse ;  /* 0x000000102a977819 */ /* 0x100fe2000000122b */
[----:B------:R-:W-:Y:S01]  /*2240*/  IMAD R8, R9, -0x2daee0ad, RZ ;  /* 0xd2511f5309087824 */ /* 0x000fe200078e02ff */
[----:B------:R-:W-:Y:S01]  /*2250*/  SHF.R.U32.HI R46, RZ, 0x10, R43 ;  /* 0x00000010ff2e7819 */ /* 0x000fe2000001162b */
[----:B------:R-:W-:Y:S01]  /*2260*/  IMAD.HI.U32 R108, R10, -0x326172a9, RZ ;  /* 0xcd9e8d570a6c7827 */ /* 0x000fe200078e00ff */
[----:B------:R-:W-:-:S02]  /*2270*/  SHF.R.U32.HI R74, RZ, 0x10, R55 ;  /* 0x00000010ff4a7819 */ /* 0x000fc40000011637 */
[----:B------:R-:W-:Y:S01]  /*2280*/  MOV R132, R60 ;  /* 0x0000003c00847202 */ /* 0x000fe20000000f00 */
[--C-:B------:R-:W-:Y:S01]  /*2290*/  IMAD.MOV.U32 R55, RZ, RZ, R61.reuse ;  /* 0x000000ffff377224 */ /* 0x100fe200078e003d */
[----:B------:R-:W-:Y:S01]  /*22a0*/  SHF.R.U64 R133, R60, 0x10, R61 ;  /* 0x000000103c857819 */ /* 0x000fe2000000123d */
[----:B------:R-:W-:Y:S01]  /*22b0*/  IMAD.MOV.U32 R60, RZ, RZ, R69 ;  /* 0x000000ffff3c7224 */ /* 0x000fe200078e0045 */
[----:B------:R-:W-:Y:S01]  /*22c0*/  MOV R43, R41 ;  /* 0x00000029002b7202 */ /* 0x000fe20000000f00 */
[----:B------:R-:W-:Y:S01]  /*22d0*/  HADD2.F32 R115, -RZ, R115.H0_H0 ;  /* 0x20000073ff737230 */ /* 0x000fe20000004100 */
[----:B------:R-:W-:Y:S01]  /*22e0*/  SHF.R.U64 R153, R40, 0x10, R41 ;  /* 0x0000001028997819 */ /* 0x000fe20000001229 */
[----:B------:R-:W-:Y:S01]  /*22f0*/  IMAD.MOV.U32 R40, RZ, RZ, R39 ;  /* 0x000000ffff287224 */ /* 0x000fe200078e0027 */
[----:B------:R-:W-:Y:S01]  /*2300*/  SHF.R.U32.HI R44, RZ, 0x10, R41 ;  /* 0x00000010ff2c7819 */ /* 0x000fe20000011629 */
[----:B------:R-:W-:Y:S01]  /*2310*/  IMAD.MOV.U32 R41, RZ, RZ, R71 ;  /* 0x000000ffff297224 */ /* 0x000fe200078e0047 */
[----:B------:R-:W-:Y:S01]  /*2320*/  MOV R156, R38 ;  /* 0x00000026009c7202 */ /* 0x000fe20000000f00 */
[----:B------:R-:W-:Y:S01]  /*2330*/  HADD2.F32 R116, -RZ, R116.H0_H0 ;  /* 0x20000074ff747230 */ /* 0x000fe20000004100 */
[----:B------:R-:W-:Y:S01]  /*2340*/  SHF.R.U64 R157, R38, 0x10, R39 ;  /* 0x00000010269d7819 */ /* 0x000fe20000001227 */
[----:B------:R-:W-:Y:S01]  /*2350*/  HADD2.F32 R117, -RZ, R117.H0_H0 ;  /* 0x20000075ff757230 */ /* 0x000fe20000004100 */
[----:B------:R-:W-:Y:S01]  /*2360*/  SHF.R.U64 R159, R36, 0x10, R37 ;  /* 0x00000010249f7819 */ /* 0x000fe20000001225 */
[--C-:B------:R-:W-:Y:S01]  /*2370*/  IMAD.MOV.U32 R36, RZ, RZ, R35.reuse ;  /* 0x000000ffff247224 */ /* 0x100fe200078e0023 */
[----:B------:R-:W-:Y:S01]  /*2380*/  SHF.R.U64 R163, R34, 0x10, R35 ;  /* 0x0000001022a37819 */ /* 0x000fe20000001223 */
[--C-:B------:R-:W-:Y:S01]  /*2390*/  IMAD.MOV.U32 R34, RZ, RZ, R33.reuse ;  /* 0x000000ffff227224 */ /* 0x100fe200078e0021 */
[----:B------:R-:W-:Y:S01]  /*23a0*/  MOV R164, R32 ;  /* 0x0000002000a47202 */ /* 0x000fe20000000f00 */
[----:B------:R-:W-:Y:S01]  /*23b0*/  IMAD R120, R7, -0x2daee0ad, RZ ;  /* 0xd2511f5307787824 */ /* 0x000fe200078e02ff */
[----:B------:R-:W-:Y:S01]  /*23c0*/  SHF.R.U64 R165, R32, 0x10, R33 ;  /* 0x0000001020a57819 */ /* 0x000fe20000001221 */
[----:B------:R-:W-:Y:S01]  /*23d0*/  IMAD R122, R10, -0x326172a9, RZ ;  /* 0xcd9e8d570a7a7824 */ /* 0x000fe200078e02ff */
[----:B------:R-:W-:Y:S01]  /*23e0*/  SHF.R.U64 R167, R30, 0x10, R31 ;  /* 0x000000101ea77819 */ /* 0x000fe2000000121f */
[--C-:B------:R-:W-:Y:S01]  /*23f0*/  IMAD.MOV.U32 R30, RZ, RZ, R29.reuse ;  /* 0x000000ffff1e7224 */ /* 0x100fe200078e001d */
[----:B------:R-:W-:Y:S01]  /*2400*/  SHF.R.U64 R169, R28, 0x10, R29 ;  /* 0x000000101ca97819 */ /* 0x000fe2000000121d */
[----:B------:R-:W-:Y:S01]  /*2410*/  IMAD.MOV.U32 R28, RZ, RZ, R27 ;  /* 0x000000ffff1c7224 */ /* 0x000fe200078e001b */
[----:B------:R-:W-:-:S02]  /*2420*/  MOV R170, R26 ;  /* 0x0000001a00aa7202 */ /* 0x000fc40000000f00 */
[----:B------:R-:W-:Y:S02]  /*2430*/  SHF.R.U64 R171, R26, 0x10, R27 ;  /* 0x000000101aab7819 */ /* 0x000fe4000000121b */
[----:B------:R-:W-:Y:S01]  /*2440*/  SHF.R.U64 R173, R24, 0x10, R25 ;  /* 0x0000001018ad7819 */ /* 0x000fe20000001219 */
[--C-:B------:R-:W-:Y:S01]  /*2450*/  IMAD.MOV.U32 R24, RZ, RZ, R23.reuse ;  /* 0x000000ffff187224 */ /* 0x100fe200078e0017 */
[----:B------:R-:W-:Y:S01]  /*2460*/  SHF.R.U64 R175, R22, 0x10, R23 ;  /* 0x0000001016af7819 */ /* 0x000fe20000001217 */
[--C-:B------:R-:W-:Y:S01]  /*2470*/  IMAD.MOV.U32 R22, RZ, RZ, R21.reuse ;  /* 0x000000ffff167224 */ /* 0x100fe200078e0015 */
[----:B------:R-:W-:Y:S02]  /*2480*/  MOV R176, R20 ;  /* 0x0000001400b07202 */ /* 0x000fe40000000f00 */
[----:B------:R-:W-:Y:S02]  /*2490*/  SHF.R.U64 R177, R20, 0x10, R21 ;  /* 0x0000001014b17819 */ /* 0x000fe40000001215 */
[----:B------:R-:W-:Y:S01]  /*24a0*/  SHF.R.U64 R179, R18, 0x10, R19 ;  /* 0x0000001012b37819 */ /* 0x000fe20000001213 */
[--C-:B------:R-:W-:Y:S01]  /*24b0*/  IMAD.MOV.U32 R18, RZ, RZ, R17.reuse ;  /* 0x000000ffff127224 */ /* 0x100fe200078e0011 */
[----:B------:R-:W-:Y:S01]  /*24c0*/  SHF.R.U64 R181, R16, 0x10, R17 ;  /* 0x0000001010b57819 */ /* 0x000fe20000001211 */
[----:B------:R-:W-:Y:S01]  /*24d0*/  IMAD.MOV.U32 R16, RZ, RZ, R15 ;  /* 0x000000ffff107224 */ /* 0x000fe200078e000f */
[----:B------:R-:W-:-:S02]  /*24e0*/  SHF.R.U32.HI R64, RZ, 0x10, R67 ;  /* 0x00000010ff407819 */ /* 0x000fc40000011643 */
[----:B------:R-:W-:Y:S02]  /*24f0*/  MOV R150, R42 ;  /* 0x0000002a00967202 */ /* 0x000fe40000000f00 */
[----:B------:R-:W-:Y:S02]  /*2500*/  MOV R38, R37 ;  /* 0x0000002500267202 */ /* 0x000fe40000000f00 */
[----:B------:R-:W-:Y:S02]  /*2510*/  MOV R32, R31 ;  /* 0x0000001f00207202 */ /* 0x000fe40000000f00 */
[----:B------:R-:W-:Y:S02]  /*2520*/  MOV R26, R25 ;  /* 0x00000019001a7202 */ /* 0x000fe40000000f00 */
[----:B------:R-:W-:Y:S02]  /*2530*/  MOV R20, R19 ;  /* 0x0000001300147202 */ /* 0x000fe40000000f00 */
[----:B------:R-:W-:-:S02]  /*2540*/  PRMT R184, R184, 0x5410, R14 ;  /* 0x00005410b8b87816 */ /* 0x000fc4000000000e */
[----:B------:R-:W-:Y:S02]  /*2550*/  PRMT R210, R210, 0x5410, R13 ;  /* 0x00005410d2d27816 */ /* 0x000fe4000000000d */
[--C-:B------:R-:W-:Y:S02]  /*2560*/  SHF.R.U64 R119, R4, 0x10, R5.reuse ;  /* 0x0000001004777819 */ /* 0x100fe40000001205 */
[----:B------:R-:W-:Y:S02]  /*2570*/  SHF.R.U32.HI R118, RZ, 0x10, R5 ;  /* 0x00000010ff767819 */ /* 0x000fe40000011605 */
        /* <DEDUP_REMOVED lines=21> */
[----:B------:R-:W-:Y:S01]  /*26d0*/  PRMT R131, R131, 0x5410, R107 ;  /* 0x0000541083837816 */ /* 0x000fe2000000006b */
[----:B------:R-:W-:Y:S01]  /*26e0*/  IMAD.HI.U32 R107, R7, -0x2daee0ad, RZ ;  /* 0xd2511f53076b7827 */ /* 0x000fe200078e00ff */
        /* <DEDUP_REMOVED lines=66> */
[----:B------:R-:W-:-:S02]  /*2b10*/  LOP3.LUT R111, R6, 0x3, RZ, 0xc0, !PT ;  /* 0x00000003066f7812 */ /* 0x000fc400078ec0ff */
[----:B------:R-:W-:Y:S01]  /*2b20*/  LOP3.LUT R107, R8, UR9, R107, 0x96, !PT ;  /* 0x00000009086b7c12 */ /* 0x000fe2000f8e966b */
[----:B------:R-:W2:Y:S01]  /*2b30*/  LDCU.64 UR8, c[0x0][0x3a0] ;  /* 0x00007400ff0877ac */ /* 0x000ea20008000a00 */
[----:B------:R-:W-:Y:S01]  /*2b40*/  LOP3.LUT R108, R11, UR12, R108, 0x96, !PT ;  /* 0x0000000c0b6c7c12 */ /* 0x000fe2000f8e966c */
[----:B01----:R-:W3:Y:S06]  /*2b50*/  LDCU UR12, c[0x0][0x448] ;  /* 0x00008900ff0c77ac */ /* 0x003eec0008000800 */
.L_x_61293:
[----:B------:R-:W0:Y:S01]  /*2b60*/  @UP0 LDCU.64 UR14, c[0x0][0x3e0] ;  /* 0x00007c00ff0e07ac */ /* 0x000e220008000a00 */
[----:B------:R-:W-:Y:S01]  /*2b70*/  PLOP3.LUT P0, PT, PT, PT, UP0, 0x80, 0x8 ;  /* 0x000000000008781c */ /* 0x000fe20003f0f008 */
[----:B------:R-:W-:Y:S01]  /*2b80*/  HFMA2 R74, -RZ, RZ, 0, 2.384185791015625e-07 ;  /* 0x00000004ff4a7431 */ /* 0x000fe200000001ff */
[----:B------:R-:W-:Y:S01]  /*2b90*/  PLOP3.LUT P1, PT, PT, PT, UP0, 0x80, 0x8 ;  /* 0x000000000008781c */ /* 0x000fe20003f2f008 */
[----:B------:R-:W-:-:S10]  /*2ba0*/  IMAD.MOV.U32 R72, RZ, RZ, 0x3f800000 ;  /* 0x3f800000ff487424 */ /* 0x000fd400078e00ff */
[----:B0-----:R-:W-:-:S05]  /*2bb0*/  @P0 IMAD.WIDE R160, R105, R74, UR14 ;  /* 0x0000000e69a00e25 */ /* 0x001fca000f8e024a */
[----:B------:R0:W5:Y:S01]  /*2bc0*/  @P1 LDG.E R72, desc[UR6][R160.64] ;  /* 0x00000006a0481981 */ /* 0x000162000c1e1900 */
[----:B------:R-:W-:Y:S01]  /*2bd0*/  IMAD R75, R105, UR10, RZ ;  /* 0x0000000a694b7c24 */ /* 0x000fe2000f8e02ff */
[----:B------:R-:W-:Y:S01]  /*2be0*/  ISETP.GE.U32.AND P5, PT, R104, 0x20, PT ;  /* 0x000000206800780c */ /* 0x000fe20003fa6070 */
[----:B------:R-:W-:Y:S01]  /*2bf0*/  BSSY.RECONVERGENT B0, `(.L_x_60557) ;  /* 0x000033e000007945 */ /* 0x000fe20003800200 */
[----:B------:R-:W1:Y:S02]  /*2c00*/  S2R R73, SR_TID.X ;  /* 0x0000000000497919 */ /* 0x000e640000002100 */
[----:B------:R-:W-:-:S04]  /*2c10*/  SHF.R.S32.HI R74, RZ, 0x1f, R75 ;  /* 0x0000001fff4a7819 */ /* 0x000fc8000001144b */
[----:B------:R-:W-:Y:S02]  /*2c20*/  LEA.HI R75, R74, R75, RZ, 0x2 ;  /* 0x0000004b4a4b7211 */ /* 0x000fe400078f10ff */
[----:B-1----:R-:W-:-:S04]  /*2c30*/  LOP3.LUT R128, R73, 0x1f, RZ, 0xc0, !PT ;  /* 0x0000001f49807812 */ /* 0x002fc800078ec0ff */
[----:B------:R-:W-:-:S05]  /*2c40*/  LEA.HI.SX32 R128, R75, R128, 0x1e ;  /* 0x000000804b807211 */ /* 0x000fca00078ff2ff */
[----:B------:R-:W-:Y:S01]  /*2c50*/  IMAD.MOV.U32 R74, RZ, RZ, R128 ;  /* 0x000000ffff4a7224 */ /* 0x000fe200078e0080 */
[----:B0-----:R-:W-:Y:S06]  /*2c60*/  @!P5 BRA `(.L_x_60558) ;  /* 0x0000003000d8d947 */ /* 0x001fec0003800000 */
[----:B------:R-:W0:Y:S02]  /*2c70*/  LDC.64 R8, c[0x0][0x390] ;  /* 0x0000e400ff087b82 */ /* 0x000e240000000a00 */
[----:B0-----:R-:W-:-:S06]  /*2c80*/  IMAD.WIDE.U32 R8, R128, 0x10, R8 ;  /* 0x0000001080087825 */ /* 0x001fcc00078e0008 */
[----:B------:R-:W5:Y:S01]  /*2c90*/  LDG.E.128 R8, desc[UR6][R8.64] ;  /* 0x0000000608087981 */ /* 0x000f62000c1e1d00 */
[----:B--2---:R-:W-:-:S04]  /*2ca0*/  UISETP.NE.U32.AND UP1, UPT, UR8, URZ, UPT ;  /* 0x000000ff0800728c */ /* 0x004fc8000bf25070 */
        /* <DEDUP_REMOVED lines=16> */
.L_x_71396:
[----:B---3--:R-:W-:Y:S05]  /*2db0*/  BRX R160 -0x2dc0                                       (*"BRANCH_TARGETS .L_x_71397,.L_x_71398,.L_x_71399"*) ;  /* 0xffffffd0a0907949 */ /* 0x008fea000383ffff */
.L_x_71399:
[----:B------:R-:W-:Y:S01]  /*2dc0*/  VIADD R161, R111, 0x1 ;  /* 0x000000016fa17836 */ /* 0x000fe20000000000 */
[----:B------:R-:W-:Y:S01]  /*2dd0*/  MOV R74, R120 ;  /* 0x00000078004a7202 */ /* 0x000fe20000000f00 */
[----:B------:R-:W-:Y:S01]  /*2de0*/  IMAD.MOV.U32 R160, RZ, RZ, R108 ;  /* 0x000000ffffa07224 */ /* 0x000fe200078e006c */
[----:B------:R-:W-:Y:S06]  /*2df0*/  BRA `(.L_x_60561) ;  /* 0x0000000400387947 */ /* 0x000fec0003800000 */
.L_x_71397:
[----:B------:R-:W-:Y:S01]  /*2e00*/  IMAD.MOV.U32 R74, RZ, RZ, R120 ;  /* 0x000000ffff4a7224 */ /* 0x000fe200078e0078 */
[----:B------:R-:W-:Y:S01]  /*2e10*/  MOV R161, 0x3 ;  /* 0x0000000300a17802 */ /* 0x000fe20000000f00 */
[----:B------:R-:W-:Y:S01]  /*2e20*/  IMAD.MOV.U32 R160, RZ, RZ, R107 ;  /* 0x000000ffffa07224 */ /* 0x000fe200078e006b */
[----:B------:R-:W-:Y:S06]  /*2e30*/  BRA `(.L_x_60561) ;  /* 0x0000000400287947 */ /* 0x000fec0003800000 */
.L_x_71398:
        /* <DEDUP_REMOVED lines=13> */
.L_x_60563:
[----:B------:R-:W-:Y:S05]  /*2f10*/  BSYNC.RECONVERGENT B2 ;  /* 0x0000000000027941 */ /* 0x000fea0003800200 */
.L_x_60562:
        /* <DEDUP_REMOVED lines=53> */
[----:B------:R-:W-:Y:S01]  /*3270*/  IMAD.WIDE.U32 R186, R74, -0x326172a9, RZ ;  /* 0xcd9e8d574aba7825 */ /* 0x000fe200078e00ff */
[----:B------:R-:W-:-:S03]  /*3280*/  UIADD3 UR13, UPT, UPT, UR4, -0x700cb87f, URZ ;  /* 0x8ff34781040d7890 */ /* 0x000fc6000fffe0ff */
[----:B------:R-:W-:Y:S01]  /*3290*/  IMAD.WIDE.U32 R74, R75, -0x2daee0ad, RZ ;  /* 0xd2511f534b4a7825 */ /* 0x000fe200078e00ff */
[----:B------:R-:W-:Y:S02]  /*32a0*/  MOV R122, R186 ;  /* 0x000000ba007a7202 */ /* 0x000fe40000000f00 */
[----:B------:R-:W-:Y:S02]  /*32b0*/  LOP3.LUT R108, R190, UR13, R187, 0x96, !PT ;  /* 0x0000000dbe6c7c12 */ /* 0x000fe4000f8e96bb */
[----:B------:R-:W-:Y:S01]  /*32c0*/  LOP3.LUT R107, R160, UR14, R75, 0x96, !PT ;  /* 0x0000000ea06b7c12 */ /* 0x000fe2000f8e964b */
[----:B------:R-:W-:-:S07]  /*32d0*/  IMAD.MOV.U32 R160, RZ, RZ, R120 ;  /* 0x000000ffffa07224 */ /* 0x000fce00078e0078 */
.L_x_60561:
[----:B---3--:R-:W-:Y:S05]  /*32e0*/  BSYNC.RECONVERGENT B1 ;  /* 0x0000000000017941 */ /* 0x008fea0003800200 */
.L_x_60560:
[----:B------:R-:W0:Y:S01]  /*32f0*/  LDC R75, c[0x0][0x408] ;  /* 0x00010200ff4b7b82 */ /* 0x000e220000000800 */
[----:B------:R-:W-:Y:S01]  /*3300*/  I2FP.F32.U32 R111, R160 ;  /* 0x000000a0006f7245 */ /* 0x000fe20000201000 */
[----:B------:R-:W-:Y:S02]  /*3310*/  HFMA2 R160, -RZ, RZ, 0.1171875, 0 ;  /* 0x2f800000ffa07431 */ /* 0x000fe400000001ff */
[----:B-----5:R-:W-:Y:S01]  /*3320*/  FMUL.FTZ R8, R8, R72 ;  /* 0x0000004808087220 */ /* 0x020fe20000410000 */
[----:B------:R-:W-:Y:S01]  /*3330*/  ISETP.NE.AND P1, PT, R161, 0x1, PT ;  /* 0x00000001a100780c */ /* 0x000fe20003f25270 */
[----:B------:R-:W-:Y:S01]  /*3340*/  BSSY.RECONVERGENT B1, `(.L_x_60564) ;  /* 0x000005f000017945 */ /* 0x000fe20003800200 */
[----:B------:R-:W-:Y:S02]  /*3350*/  IMAD.MOV.U32 R186, RZ, RZ, R122 ;  /* 0x000000ffffba7224 */ /* 0x000fe400078e007a */
[----:B------:R-:W-:Y:S01]  /*3360*/  FFMA.FTZ R111, R111, R160, 1.1641532182693481445e-10 ;  /* 0x2f0000006f6f7423 */ /* 0x000fe200000100a0 */
[----:B------:R-:W1:Y:S01]  /*3370*/  LDC R120, c[0x0][0x404] ;  /* 0x00010100ff787b82 */ /* 0x000e620000000800 */
[----:B0-----:R-:W-:-:S03]  /*3380*/  FMUL.FTZ R8, R8, R75 ;  /* 0x0000004b08087220 */ /* 0x001fc60000410000 */
[----:B-1----:R-:W-:Y:S01]  /*3390*/  FSETP.GTU.FTZ.AND P0, PT, R111, R120, PT ;  /* 0x000000786f00720b */ /* 0x002fe20003f1c000 */
[----:B------:R-:W-:-:S03]  /*33a0*/  HADD2.F32 R111, -RZ, R123.H0_H0 ;  /* 0x2000007bff6f7230 */ /* 0x000fc60000004100 */
        /* <DEDUP_REMOVED lines=13> */
.L_x_60566:
        /* <DEDUP_REMOVED lines=13> */
.L_x_60568:
[----:B------:R-:W-:Y:S05]  /*3550*/  BSYNC.RECONVERGENT B2 ;  /* 0x0000000000027941 */ /* 0x000fea0003800200 */
.L_x_60567:
[----:B------:R-:W-:Y:S01]  /*3560*/  IMAD.WIDE.U32 R190, R0, -0x326172a9, RZ ;  /* 0xcd9e8d5700be7825 */ /* 0x000fe200078e00ff */
[----:B------:R-:W-:Y:S01]  /*3570*/  LOP3.LUT R107, R113, UR5, R187, 0x96, !PT ;  /* 0x00000005716b7c12 */ /* 0x000fe2000f8e96bb */
[----:B------:R-:W-:Y:S02]  /*3580*/  UIADD3 UR14, UPT, UPT, UR5, -0x4498517b, URZ ;  /* 0xbb67ae85050e7890 */ /* 0x000fe4000fffe0ff */
[----:B------:R-:W-:Y:S02]  /*3590*/  UIADD3 UR13, UPT, UPT, UR4, -0x61c88647, URZ ;  /* 0x9e3779b9040d7890 */ /* 0x000fe4000fffe0ff */
        /* <DEDUP_REMOVED lines=57> */
.L_x_60565:
[----:B------:R-:W-:Y:S05]  /*3930*/  BSYNC.RECONVERGENT B1 ;  /* 0x0000000000017941 */ /* 0x000fea0003800200 */
.L_x_60564:
[----:B------:R-:W-:Y:S01]  /*3940*/  I2FP.F32.U32 R161, R186 ;  /* 0x000000ba00a17245 */ /* 0x000fe20000201000 */
[----:B------:R-:W-:Y:S01]  /*3950*/  FMUL.FTZ R186, R9, R72 ;  /* 0x0000004809ba7220 */ /* 0x000fe20000410000 */
[----:B------:R-:W-:Y:S01]  /*3960*/  ISETP.NE.AND P2, PT, R111, 0x1, PT ;  /* 0x000000016f00780c */ /* 0x000fe20003f45270 */
[----:B------:R-:W-:Y:S01]  /*3970*/  HADD2.F32 R188, -RZ, R124.H0_H0 ;  /* 0x2000007cffbc7230 */ /* 0x000fe20000004100 */
[----:B------:R-:W-:Y:S01]  /*3980*/  BSSY.RECONVERGENT B1, `(.L_x_60569) ;  /* 0x000005d000017945 */ /* 0x000fe20003800200 */
[----:B------:R-:W-:Y:S01]  /*3990*/  FFMA.FTZ R161, R161, R160, 1.1641532182693481445e-10 ;  /* 0x2f000000a1a17423 */ /* 0x000fe200000100a0 */
[----:B------:R-:W-:-:S04]  /*39a0*/  FMUL.FTZ R186, R186, R75 ;  /* 0x0000004bbaba7220 */ /* 0x000fc80000410000 */
        /* <DEDUP_REMOVED lines=15> */
.L_x_60571:
        /* <DEDUP_REMOVED lines=13> */
.L_x_60573:
[----:B------:R-:W-:Y:S05]  /*3b70*/  BSYNC.RECONVERGENT B2 ;  /* 0x0000000000027941 */ /* 0x000fea0003800200 */
.L_x_60572:
        /* <DEDUP_REMOVED lines=61> */
.L_x_60570:
[----:B------:R-:W-:Y:S05]  /*3f50*/  BSYNC.RECONVERGENT B1 ;  /* 0x0000000000017941 */ /* 0x000fea0003800200 */
.L_x_60569:
[----:B------:R-:W-:Y:S01]  /*3f60*/  I2FP.F32.U32 R111, R186 ;  /* 0x000000ba006f7245 */ /* 0x000fe20000201000 */
[----:B------:R-:W-:Y:S01]  /*3f70*/  FMUL.FTZ R10, R10, R72 ;  /* 0x000000480a0a7220 */ /* 0x000fe20000410000 */
[----:B------:R-:W-:Y:S01]  /*3f80*/  ISETP.NE.AND P3, PT, R161, 0x1, PT ;  /* 0x00000001a100780c */ /* 0x000fe20003f65270 */
[----:B------:R-:W-:Y:S01]  /*3f90*/  BSSY.RECONVERGENT B1, `(.L_x_60574) ;  /* 0x000005e000017945 */ /* 0x000fe20003800200 */
[----:B------:R-:W-:Y:S01]  /*3fa0*/  MOV R186, R122 ;  /* 0x0000007a00ba7202 */ /* 0x000fe20000000f00 */
[----:B------:R-:W-:Y:S01]  /*3fb0*/  FFMA.FTZ R111, R111, R160, 1.1641532182693481445e-10 ;  /* 0x2f0000006f6f7423 */ /* 0x000fe200000100a0 */
[----:B------:R-:W-:-:S04]  /*3fc0*/  FMUL.FTZ R10, R10, R75 ;  /* 0x0000004b0a0a7220 */ /* 0x000fc80000410000 */
[----:B------:R-:W-:Y:S01]  /*3fd0*/  FSETP.GTU.FTZ.AND P2, PT, R111, R120, PT ;  /* 0x000000786f00720b */ /* 0x000fe20003f5c000 */
[----:B------:R-:W-:-:S03]  /*3fe0*/  HADD2.F32 R111, -RZ, R123.H1_H1 ;  /* 0x3000007bff6f7230 */ /* 0x000fc60000004100 */
        /* <DEDUP_REMOVED lines=13> */
.L_x_60576:
        /* <DEDUP_REMOVED lines=13> */
.L_x_60578:
[----:B------:R-:W-:Y:S05]  /*4190*/  BSYNC.RECONVERGENT B2 ;  /* 0x0000000000027941 */ /* 0x000fea0003800200 */
.L_x_60577:
[----:B------:R-:W-:Y:S01]  /*41a0*/  IMAD.WIDE.U32 R190, R0, -0x326172a9, RZ ;  /* 0xcd9e8d5700be7825 */ /* 0x000fe200078e00ff */
[----:B------:R-:W-:Y:S01]  /*41b0*/  LOP3.LUT R107, R113, UR5, R187, 0x96, !PT ;  /* 0x00000005716b7c12 */ /* 0x000fe2000f8e96bb */
[----:B------:R-:W-:Y:S02]  /*41c0*/  UIADD3 UR14, UPT, UPT, UR5, -0x4498517b, URZ ;  /* 0xbb67ae85050e7890 */ /* 0x000fe4000fffe0ff */
[----:B------:R-:W-:Y:S01]  /*41d0*/  HFMA2 R111, -RZ, RZ, 0, 0 ;  /* 0x00000000ff6f7431 */ /* 0x000fe200000001ff */
[----:B------:R-:W-:Y:S02]  /*41e0*/  UIADD3 UR13, UPT, UPT, UR4, -0x61c88647, URZ ;  /* 0x9e3779b9040d7890 */ /* 0x000fe4000fffe0ff */
        /* <DEDUP_REMOVED lines=56> */
.L_x_60575:
[----:B------:R-:W-:Y:S05]  /*4570*/  BSYNC.RECONVERGENT B1 ;  /* 0x0000000000017941 */ /* 0x000fea0003800200 */
.L_x_60574:
[----:B------:R-:W-:Y:S01]  /*4580*/  I2FP.F32.U32 R161, R186 ;  /* 0x000000ba00a17245 */ /* 0x000fe20000201000 */
[----:B------:R-:W-:-:S04]  /*4590*/  FMUL.FTZ R186, R11, R72 ;  /* 0x000000480bba7220 */ /* 0x000fc80000410000 */
[----:B------:R-:W-:Y:S01]  /*45a0*/  FFMA.FTZ R161, R161, R160, 1.1641532182693481445e-10 ;  /* 0x2f000000a1a17423 */ /* 0x000fe200000100a0 */
[----:B------:R-:W-:-:S04]  /*45b0*/  FMUL.FTZ R186, R186, R75 ;  /* 0x0000004bbaba7220 */ /* 0x000fc80000410000 */
[----:B------:R-:W-:Y:S01]  /*45c0*/  FSETP.GTU.FTZ.AND P4, PT, R161, R120, PT ;  /* 0x00000078a100720b */ /* 0x000fe20003f9c000 */
[----:B------:R-:W-:-:S03]  /*45d0*/  HADD2.F32 R120, -RZ, R124.H1_H1 ;  /* 0x3000007cff787230 */ /* 0x000fc60000004100 */
[----:B------:R-:W-:Y:S02]  /*45e0*/  FSEL R186, R186, RZ, !P4 ;  /* 0x000000ffbaba7208 */ /* 0x000fe40006000000 */
[----:B------:R-:W-:-:S03]  /*45f0*/  PLOP3.LUT P3, PT, P4, PT, PT, 0x8, 0x80 ;  /* 0x000000000080781c */ /* 0x000fc6000276e170 */
[----:B------:R-:W-:Y:S01]  /*4600*/  FFMA.FTZ R11, R186, R120, R7 ;  /* 0x00000078ba0b7223 */ /* 0x000fe20000010007 */
[----:B------:R-:W-:Y:S09]  /*4610*/  BRA `(.L_x_60579) ;  /* 0x0000001800347947 */ /* 0x000ff20003800000 */
.L_x_60559:
        /* <DEDUP_REMOVED lines=16> */
.L_x_60582:
        /* <DEDUP_REMOVED lines=13> */
.L_x_60584:
[----:B---3--:R-:W-:Y:S05]  /*47f0*/  BSYNC.RECONVERGENT B2 ;  /* 0x0000000000027941 */ /* 0x008fea0003800200 */
.L_x_60583:
        /* <DEDUP_REMOVED lines=55> */
[----:B------:R-:W-:-:S03]  /*4b70*/  IMAD.WIDE.U32 R74, R75, -0x2daee0ad, RZ ;  /* 0xd2511f534b4a7825 */ /* 0x000fc600078e00ff */
[----:B------:R-:W-:Y:S01]  /*4b80*/  LOP3.LUT R108, R190, UR13, R187, 0x96, !PT ;  /* 0x0000000dbe6c7c12 */ /* 0x000fe2000f8e96bb */
[----:B------:R-:W-:Y:S01]  /*4b90*/  IMAD.MOV.U32 R122, RZ, RZ, R186 ;  /* 0x000000ffff7a7224 */ /* 0x000fe200078e00ba */
[----:B------:R-:W-:Y:S02]  /*4ba0*/  LOP3.LUT R107, R160, UR14, R75, 0x96, !PT ;  /* 0x0000000ea06b7c12 */ /* 0x000fe4000f8e964b */
[----:B------:R-:W-:-:S07]  /*4bb0*/  MOV R160, R120 ;  /* 0x0000007800a07202 */ /* 0x000fce0000000f00 */
.L_x_60581:
[----:B---3--:R-:W-:Y:S05]  /*4bc0*/  BSYNC.RECONVERGENT B1 ;  /* 0x0000000000017941 */ /* 0x008fea0003800200 */
.L_x_60580:
[----:B------:R-:W0:Y:S01]  /*4bd0*/  LDC R75, c[0x0][0x408] ;  /* 0x00010200ff4b7b82 */ /* 0x000e220000000800 */
[----:B------:R-:W-:Y:S01]  /*4be0*/  I2FP.F32.U32 R111, R160 ;  /* 0x000000a0006f7245 */ /* 0x000fe20000201000 */
[----:B------:R-:W-:Y:S02]  /*4bf0*/  IMAD.MOV.U32 R160, RZ, RZ, 0x2f800000 ;  /* 0x2f800000ffa07424 */ /* 0x000fe400078e00ff */
[----:B-----5:R-:W-:Y:S01]  /*4c00*/  FMUL.FTZ R8, R8, R72 ;  /* 0x0000004808087220 */ /* 0x020fe20000410000 */
[----:B------:R-:W-:Y:S01]  /*4c10*/  ISETP.NE.AND P1, PT, R161, 0x1, PT ;  /* 0x00000001a100780c */ /* 0x000fe20003f25270 */
[----:B------:R-:W-:Y:S01]  /*4c20*/  BSSY.RECONVERGENT B1, `(.L_x_60585) ;  /* 0x000005f000017945 */ /* 0x000fe20003800200 */
[----:B------:R-:W-:Y:S01]  /*4c30*/  FFMA.FTZ R111, R111, R160, 1.1641532182693481445e-10 ;  /* 0x2f0000006f6f7423 */ /* 0x000fe200000100a0 */
[----:B------:R-:W-:Y:S01]  /*4c40*/  IMAD.MOV.U32 R186, RZ, RZ, R122 ;  /* 0x000000ffffba7224 */ /* 0x000fe200078e007a */
[----:B------:R-:W1:Y:S01]  /*4c50*/  LDC R120, c[0x0][0x404] ;  /* 0x00010100ff787b82 */ /* 0x000e620000000800 */
[----:B0-----:R-:W-:-:S02]  /*4c60*/  FMUL.FTZ R8, R8, R75 ;  /* 0x0000004b08087220 */ /* 0x001fc40000410000 */
[----:B-1----:R-:W-:Y:S01]  /*4c70*/  FSETP.GTU.FTZ.AND P0, PT, R111, R120, PT ;  /* 0x000000786f00720b */ /* 0x002fe20003f1c000 */
[----:B------:R-:W-:-:S03]  /*4c80*/  HADD2.F32 R111, -RZ, R123.H0_H0 ;  /* 0x2000007bff6f7230 */ /* 0x000fc60000004100 */
        /* <DEDUP_REMOVED lines=13> */
.L_x_60587:
        /* <DEDUP_REMOVED lines=13> */
.L_x_60589:
[----:B------:R-:W-:Y:S05]  /*4e30*/  BSYNC.RECONVERGENT B2 ;  /* 0x0000000000027941 */ /* 0x000fea0003800200 */
.L_x_60588:
        /* <DEDUP_REMOVED lines=61> */
.L_x_60586:
[----:B------:R-:W-:Y:S05]  /*5210*/  BSYNC.RECONVERGENT B1 ;  /* 0x0000000000017941 */ /* 0x000fea0003800200 */
.L_x_60585:
        /* <DEDUP_REMOVED lines=22> */
.L_x_60592:
        /* <DEDUP_REMOVED lines=13> */
.L_x_60594:
[----:B------:R-:W-:Y:S05]  /*5450*/  BSYNC.RECONVERGENT B2 ;  /* 0x0000000000027941 */ /* 0x000fea0003800200 */
.L_x_60593:
        /* <DEDUP_REMOVED lines=61> */
.L_x_60591:
[----:B------:R-:W-:Y:S05]  /*5830*/  BSYNC.RECONVERGENT B1 ;  /* 0x0000000000017941 */ /* 0x000fea0003800200 */
.L_x_60590:
[----:B------:R-:W-:Y:S01]  /*5840*/  I2FP.F32.U32 R111, R186 ;  /* 0x000000ba006f7245 */ /* 0x000fe20000201000 */
[----:B------:R-:W-:Y:S01]  /*5850*/  FMUL.FTZ R10, R10, R72 ;  /* 0x000000480a0a7220 */ /* 0x000fe20000410000 */
[----:B------:R-:W-:Y:S01]  /*5860*/  ISETP.NE.AND P3, PT, R161, 0x1, PT ;  /* 0x00000001a100780c */ /* 0x000fe20003f65270 */
[----:B------:R-:W-:Y:S01]  /*5870*/  BSSY.RECONVERGENT B1, `(.L_x_60595) ;  /* 0x000005e000017945 */ /* 0x000fe20003800200 */
[----:B------:R-:W-:Y:S02]  /*5880*/  IMAD.MOV.U32 R186, RZ, RZ, R122 ;  /* 0x000000ffffba7224 */ /* 0x000fe400078e007a */
[----:B------:R-:W-:Y:S01]  /*5890*/  FFMA.FTZ R111, R111, R160, 1.1641532182693481445e-10 ;  /* 0x2f0000006f6f7423 */ /* 0x000fe200000100a0 */
[----:B------:R-:W-:-:S04]  /*58a0*/  FMUL.FTZ R10, R10, R75 ;  /* 0x0000004b0a0a7220 */ /* 0x000fc80000410000 */
[----:B------:R-:W-:Y:S01]  /*58b0*/  FSETP.GTU.FTZ.AND P2, PT, R111, R120, PT ;  /* 0x000000786f00720b */ /* 0x000fe20003f5c000 */
[----:B------:R-:W-:-:S03]  /*58c0*/  HADD2.F32 R111, -RZ, R123.H1_H1 ;  /* 0x3000007bff6f7230 */ /* 0x000fc60000004100 */
        /* <DEDUP_REMOVED lines=13> */
.L_x_60597:
        /* <DEDUP_REMOVED lines=13> */
.L_x_60599:
[----:B------:R-:W-:Y:S05]  /*5a70*/  BSYNC.RECONVERGENT B2 ;  /* 0x0000000000027941 */ /* 0x000fea0003800200 */
.L_x_60598:
        /* <DEDUP_REMOVED lines=61> */
.L_x_60596:
[----:B------:R-:W-:Y:S05]  /*5e50*/  BSYNC.RECONVERGENT B1 ;  /* 0x0000000000017941 */ /* 0x000fea0003800200 */
.L_x_60595:
[----:B------:R-:W-:Y:S01]  /*5e60*/  I2FP.F32.U32 R161, R186 ;  /* 0x000000ba00a17245 */ /* 0x000fe20000201000 */
[----:B------:R-:W-:Y:S01]  /*5e70*/  FMUL.FTZ R186, R11, R72 ;  /* 0x000000480bba7220 */ /* 0x000fe20000410000 */
[----:B------:R-:W-:-:S03]  /*5e80*/  HADD2.F32 R11, -RZ, R124.H1_H1 ;  /* 0x3000007cff0b7230 */ /* 0x000fc60000004100 */
[----:B------:R-:W-:Y:S01]  /*5e90*/  FFMA.FTZ R161, R161, R160, 1.1641532182693481445e-10 ;  /* 0x2f000000a1a17423 */ /* 0x000fe200000100a0 */
[----:B------:R-:W-:-:S04]  /*5ea0*/  FMUL.FTZ R186, R186, R75 ;  /* 0x0000004bbaba7220 */ /* 0x000fc80000410000 */
[----:B------:R-:W-:-:S04]  /*5eb0*/  FSETP.GTU.FTZ.AND P4, PT, R161, R120, PT ;  /* 0x00000078a100720b */ /* 0x000fc80003f9c000 */
[----:B------:R-:W-:Y:S02]  /*5ec0*/  FSEL R186, R186, RZ, !P4 ;  /* 0x000000ffbaba7208 */ /* 0x000fe40006000000 */
[----:B------:R-:W-:-:S03]  /*5ed0*/  PLOP3.LUT P3, PT, P4, PT, PT, 0x8, 0x80 ;  /* 0x000000000080781c */ /* 0x000fc6000276e170 */
[----:B------:R-:W-:-:S10]  /*5ee0*/  FMUL.FTZ R11, R186, R11 ;  /* 0x0000000bba0b7220 */ /* 0x000fd40000410000 */
.L_x_60579:
        /* <DEDUP_REMOVED lines=9> */
[C---:B------:R-:W-:Y:S02]  /*5f80*/  VIADD R74, R128.reuse, 0x20 ;  /* 0x00000020804a7836 */ /* 0x040fe40000000000 */
[----:B0-----:R-:W-:-:S05]  /*5f90*/  IMAD.WIDE.U32 R188, R128, 0x10, R188 ;  /* 0x0000001080bc7825 */ /* 0x001fca00078e00bc */
[----:B------:R0:W-:Y:S01]  /*5fa0*/  STG.E.128 desc[UR6][R188.64], R8 ;  /* 0x00000008bc007986 */ /* 0x0001e2000c101d06 */
[----:B-1----:R-:W-:-:S05]  /*5fb0*/  IMAD.WIDE.U32 R186, R128, 0x4, R186 ;  /* 0x0000000480ba7825 */ /* 0x002fca00078e00ba */
[----:B------:R0:W-:Y:S02]  /*5fc0*/  STG.E desc[UR6][R186.64], R75 ;  /* 0x0000004bba007986 */ /* 0x0001e4000c101906 */
.L_x_60558:
[----:B--23--:R-:W-:Y:S05]  /*5fd0*/  BSYNC.RECONVERGENT B0 ;  /* 0x0000000000007941 */ /* 0x00cfea0003800200 */
.L_x_60557:
        /* <DEDUP_REMOVED lines=14> */
[----:B------:R-:W-:Y:S01]  /*60c0*/  ISETP.NE.AND P0, PT, R111, 0x1, PT ;  /* 0x000000016f00780c */ /* 0x000fe20003f05270 */
[----:B------:R-:W-:Y:S01]  /*60d0*/  BSSY.RECONVERGENT B1, `(.L_x_60603) ;  /* 0x000005a000017945 */ /* 0x000fe20003800200 */
[----:B0-----:R-:W-:Y:S02]  /*60e0*/  HFMA2 R186, -RZ, RZ, 0, 1.1920928955078125e-07 ;  /* 0x00000002ffba7431 */ /* 0x001fe400000001ff */
[----:B-1----:R-:W-:Y:S02]  /*60f0*/  IMAD.MOV.U32 R161, RZ, RZ, R122 ;  /* 0x000000ffffa17224 */ /* 0x002fe400078e007a */
        /* <DEDUP_REMOVED lines=12> */
.L_x_60605:
        /* <DEDUP_REMOVED lines=13> */
.L_x_60607:
[----:B------:R-:W-:Y:S05]  /*6290*/  BSYNC.RECONVERGENT B2 ;  /* 0x0000000000027941 */ /* 0x000fea0003800200 */
.L_x_60606:
        /* <DEDUP_REMOVED lines=50> */
[----:B------:R-:W-:Y:S01]  /*65c0*/  UIADD3 UR14, UPT, UPT, UR5, -0x695add53, URZ ;  /* 0x96a522ad050e7890 */ /* 0x000fe2000fffe0ff */
[----:B------:R-:W-:Y:S02]  /*65d0*/  MOV R161, R120 ;  /* 0x0000007800a17202 */ /* 0x000fe40000000f00 */
        /* <DEDUP_REMOVED lines=9> */
.L_x_60604:
[----:B------:R-:W-:Y:S05]  /*6670*/  BSYNC.RECONVERGENT B1 ;  /* 0x0000000000017941 */ /* 0x000fea0003800200 */
.L_x_60603:
[----:B------:R-:W0:Y:S01]  /*6680*/  LDC R75, c[0x0][0x408] ;  /* 0x00010200ff4b7b82 */ /* 0x000e220000000800 */
[----:B------:R-:W-:Y:S01]  /*6690*/  I2FP.F32.U32 R188, R161 ;  /* 0x000000a100bc7245 */ /* 0x000fe20000201000 */
[----:B------:R-:W-:Y:S02]  /*66a0*/  IMAD.MOV.U32 R161, RZ, RZ, 0x2f800000 ;  /* 0x2f800000ffa17424 */ /* 0x000fe400078e00ff */
[----:B-----5:R-:W-:Y:S01]  /*66b0*/  FMUL.FTZ R12, R12, R72 ;  /* 0x000000480c0c7220 */ /* 0x020fe20000410000 */
[----:B------:R-:W-:Y:S01]  /*66c0*/  ISETP.NE.AND P1, PT, R186, 0x1, PT ;  /* 0x00000001ba00780c */ /* 0x000fe20003f25270 */
[----:B------:R-:W-:Y:S01]  /*66d0*/  BSSY.RECONVERGENT B1, `(.L_x_60608) ;  /* 0x000005f000017945 */ /* 0x000fe20003800200 */
        /* <DEDUP_REMOVED lines=19> */
.L_x_60610:
        /* <DEDUP_REMOVED lines=13> */
.L_x_60612:
[----:B------:R-:W-:Y:S05]  /*68e0*/  BSYNC.RECONVERGENT B2 ;  /* 0x0000000000027941 */ /* 0x000fea0003800200 */
.L_x_60611:
        /* <DEDUP_REMOVED lines=52> */
[----:B------:R-:W-:Y:S01]  /*6c30*/  IMAD.MOV.U32 R187, RZ, RZ, R160 ;  /* 0x000000ffffbb7224 */ /* 0x000fe200078e00a0 */
        /* <DEDUP_REMOVED lines=8> */
.L_x_60609:
[----:B------:R-:W-:Y:S05]  /*6cc0*/  BSYNC.RECONVERGENT B1 ;  /* 0x0000000000017941 */ /* 0x000fea0003800200 */
.L_x_60608:
[----:B------:R-:W-:Y:S01]  /*6cd0*/  I2FP.F32.U32 R186, R187 ;  /* 0x000000bb00ba7245 */ /* 0x000fe20000201000 */
[----:B------:R-:W-:Y:S01]  /*6ce0*/  FMUL.FTZ R188, R13, R72 ;  /* 0x000000480dbc7220 */ /* 0x000fe20000410000 */
[----:B------:R-:W-:Y:S01]  /*6cf0*/  ISETP.NE.AND P2, PT, R111, 0x1, PT ;  /* 0x000000016f00780c */ /* 0x000fe20003f45270 */
[----:B------:R-:W-:Y:S01]  /*6d00*/  BSSY.RECONVERGENT B1, `(.L_x_60613) ;  /* 0x000005e000017945 */ /* 0x000fe20003800200 */
[----:B------:R-:W-:Y:S01]  /*6d10*/  MOV R187, R122 ;  /* 0x0000007a00bb7202 */ /* 0x000fe20000000f00 */
[----:B------:R-:W-:Y:S01]  /*6d20*/  FFMA.FTZ R13, R186, R161, 1.1641532182693481445e-10 ;  /* 0x2f000000ba0d7423 */ /* 0x000fe200000100a1 */
[----:B------:R-:W-:Y:S01]  /*6d30*/  FMUL.FTZ R188, R188, R75 ;  /* 0x0000004bbcbc7220 */ /* 0x000fe20000410000 */
[----:B------:R-:W-:-:S03]  /*6d40*/  HADD2.F32 R186, -RZ, R126.H0_H0 ;  /* 0x2000007effba7230 */ /* 0x000fc60000004100 */
        /* <DEDUP_REMOVED lines=14> */
.L_x_60615:
        /* <DEDUP_REMOVED lines=13> */
.L_x_60617:
[----:B------:R-:W-:Y:S05]  /*6f00*/  BSYNC.RECONVERGENT B2 ;  /* 0x0000000000027941 */ /* 0x000fea0003800200 */
.L_x_60616:
        /* <DEDUP_REMOVED lines=61> */
.L_x_60614:
[----:B------:R-:W-:Y:S05]  /*72e0*/  BSYNC.RECONVERGENT B1 ;  /* 0x0000000000017941 */ /* 0x000fea0003800200 */
.L_x_60613:
[----:B------:R-:W-:Y:S01]  /*72f0*/  I2FP.F32.U32 R188, R187 ;  /* 0x000000bb00bc7245 */ /* 0x000fe20000201000 */
[----:B------:R-:W-:Y:S01]  /*7300*/  FMUL.FTZ R14, R14, R72 ;  /* 0x000000480e0e7220 */ /* 0x000fe20000410000 */
[----:B------:R-:W-:Y:S01]  /*7310*/  ISETP.NE.AND P3, PT, R186, 0x1, PT ;  /* 0x00000001ba00780c */ /* 0x000fe20003f65270 */
[----:B------:R-:W-:Y:S02]  /*7320*/  BSSY.RECONVERGENT B1, `(.L_x_60618) ;  /* 0x000005e000017945 */ /* 0x000fe40003800200 */
[----:B------:R-:W-:Y:S01]  /*7330*/  FFMA.FTZ R111, R188, R161, 1.1641532182693481445e-10 ;  /* 0x2f000000bc6f7423 */ /* 0x000fe200000100a1 */
[----:B------:R-:W-:-:S04]  /*7340*/  FMUL.FTZ R14, R14, R75 ;  /* 0x0000004b0e0e7220 */ /* 0x000fc80000410000 */
[----:B------:R-:W-:Y:S01]  /*7350*/  FSETP.GTU.FTZ.AND P2, PT, R111, R120, PT ;  /* 0x000000786f00720b */ /* 0x000fe20003f5c000 */
[----:B------:R-:W-:-:S03]  /*7360*/  HADD2.F32 R111, -RZ, R125.H1_H1 ;  /* 0x3000007dff6f7230 */ /* 0x000fc60000004100 */
        /* <DEDUP_REMOVED lines=14> */
.L_x_60620:
        /* <DEDUP_REMOVED lines=13> */
.L_x_60622:
[----:B------:R-:W-:Y:S05]  /*7520*/  BSYNC.RECONVERGENT B2 ;  /* 0x0000000000027941 */ /* 0x000fea0003800200 */
.L_x_60621:
        /* <DEDUP_REMOVED lines=61> */
.L_x_60619:
[----:B------:R-:W-:Y:S05]  /*7900*/  BSYNC.RECONVERGENT B1 ;  /* 0x0000000000017941 */ /* 0x000fea0003800200 */
.L_x_60618:
        /* <DEDUP_REMOVED lines=10> */
.L_x_60602:
        /* <DEDUP_REMOVED lines=16> */
.L_x_60626:
        /* <DEDUP_REMOVED lines=13> */
.L_x_60628:
[----:B------:R-:W-:Y:S05]  /*7b80*/  BSYNC.RECONVERGENT B2 ;  /* 0x0000000000027941 */ /* 0x000fea0003800200 */
.L_x_60627:
        /* <DEDUP_REMOVED lines=61> */
.L_x_60625:
[----:B------:R-:W-:Y:S05]  /*7f60*/  BSYNC.RECONVERGENT B1 ;  /* 0x0000000000017941 */ /* 0x000fea0003800200 */
.L_x_60624:
        /* <DEDUP_REMOVED lines=25> */
.L_x_60631:
        /* <DEDUP_REMOVED lines=13> */
.L_x_60633:
[----:B------:R-:W-:Y:S05]  /*81d0*/  BSYNC.RECONVERGENT B2 ;  /* 0x0000000000027941 */ /* 0x000fea0003800200 */
.L_x_60632:
        /* <DEDUP_REMOVED lines=61> */
.L_x_60630:
[----:B------:R-:W-:Y:S05]  /*85b0*/  BSYNC.RECONVERGENT B1 ;  /* 0x0000000000017941 */ /* 0x000fea0003800200 */
.L_x_60629:
        /* <DEDUP_REMOVED lines=8> */
[----:B------:R-:W-:Y:S01]  /*8640*/  FSETP.GTU.FTZ.AND P1, PT, R13, R120, PT ;  /* 0x000000780d00720b */ /* 0x000fe20003f3c000 */
[----:B------:R-:W-:-:S03]  /*8650*/  HADD2.F32 R13, -RZ, R126.H0_H0 ;  /* 0x2000007eff0d7230 */ /* 0x000fc60000004100 */
        /* <DEDUP_REMOVED lines=12> */
.L_x_60636:
        /* <DEDUP_REMOVED lines=13> */
.L_x_60638:
[----:B------:R-:W-:Y:S05]  /*87f0*/  BSYNC.RECONVERGENT B2 ;  /* 0x0000000000027941 */ /* 0x000fea0003800200 */
.L_x_60637:
        /* <DEDUP_REMOVED lines=61> */
.L_x_60635:
[----:B------:R-:W-:Y:S05]  /*8bd0*/  BSYNC.RECONVERGENT B1 ;  /* 0x0000000000017941 */ /* 0x000fea0003800200 */
.L_x_60634:
        /* <DEDUP_REMOVED lines=22> */
.L_x_60641:
        /* <DEDUP_REMOVED lines=13> */
.L_x_60643:
[----:B------:R-:W-:Y:S05]  /*8e10*/  BSYNC.RECONVERGENT B2 ;  /* 0x0000000000027941 */ /* 0x000fea0003800200 */
.L_x_60642:
        /* <DEDUP_REMOVED lines=61> */
.L_x_60640:
[----:B------:R-:W-:Y:S05]  /*91f0*/  BSYNC.RECONVERGENT B1 ;  /* 0x0000000000017941 */ /* 0x000fea0003800200 */
.L_x_60639:
        /* <DEDUP_REMOVED lines=9> */
.L_x_60623:
        /* <DEDUP_REMOVED lines=14> */
.L_x_60601:
[----:B------:R-:W-:Y:S05]  /*9370*/  BSYNC.RECONVERGENT B0 ;  /* 0x0000000000007941 */ /* 0x000fea0003800200 */
.L_x_60600:
        /* <DEDUP_REMOVED lines=9> */
[----:B-1----:R-:W-:-:S06]  /*9410*/  IMAD.WIDE.U32 R16, R74, 0x10, R16 ;  /* 0x000000104a107825 */ /* 0x002fcc00078e0010 */
[----:B------:R-:W5:Y:S01]  /*9420*/  LDG.E.128 R16, desc[UR6][R16.64] ;  /* 0x0000000610107981 */ /* 0x000f62000c1e1d00 */
[----:B---3--:R-:W-:-:S05]  /*9430*/  @P0 IMAD.WIDE.U32 R160, R74, 0x10, R160 ;  /* 0x000000104aa00825 */ /* 0x008fca00078e00a0 */
[----:B------:R1:W5:Y:S01]  /*9440*/  @P0 LDG.E.128 R4, desc[UR6][R160.64] ;  /* 0x00000006a0040981 */ /* 0x000362000c1e1d00 */
[----:B------:R-:W-:Y:S05]  /*9450*/  @!P0 BRA `(.L_x_60646) ;  /* 0x00000018003c8947 */ /* 0x000fea0003800000 */
[----:B------:R-:W-:Y:S01]  /*9460*/  ISETP.NE.AND P0, PT, R111, 0x1, PT ;  /* 0x000000016f00780c */ /* 0x000fe20003f05270 */
[----:B------:R-:W-:Y:S01]  /*9470*/  BSSY.RECONVERGENT B1, `(.L_x_60647) ;  /* 0x000005a000017945 */ /* 0x000fe20003800200 */
[----:B0-2---:R-:W-:Y:S02]  /*9480*/  HFMA2 R186, -RZ, RZ, 0, 1.1920928955078125e-07 ;  /* 0x00000002ffba7431 */ /* 0x005fe400000001ff */
        /* <DEDUP_REMOVED lines=13> */
.L_x_60649:
        /* <DEDUP_REMOVED lines=13> */
.L_x_60651:
[----:B------:R-:W-:Y:S05]  /*9630*/  BSYNC.RECONVERGENT B2 ;  /* 0x0000000000027941 */ /* 0x000fea0003800200 */
.L_x_60650:
        /* <DEDUP_REMOVED lines=61> */
.L_x_60648:
[----:B------:R-:W-:Y:S05]  /*9a10*/  BSYNC.RECONVERGENT B1 ;  /* 0x0000000000017941 */ /* 0x000fea0003800200 */
.L_x_60647:
        /* <DEDUP_REMOVED lines=25> */
.L_x_60654:
        /* <DEDUP_REMOVED lines=13> */
.L_x_60656:
[----:B------:R-:W-:Y:S05]  /*9c80*/  BSYNC.RECONVERGENT B2 ;  /* 0x0000000000027941 */ /* 0x000fea0003800200 */
.L_x_60655:
        /* <DEDUP_REMOVED lines=61> */
.L_x_60653:
[----:B------:R-:W-:Y:S05]  /*a060*/  BSYNC.RECONVERGENT B1 ;  /* 0x0000000000017941 */ /* 0x000fea0003800200 */
.L_x_60652:
        /* <DEDUP_REMOVED lines=22> */
.L_x_60659:
        /* <DEDUP_REMOVED lines=13> */
.L_x_60661:
[----:B------:R-:W-:Y:S05]  /*a2a0*/  BSYNC.RECONVERGENT B2 ;  /* 0x0000000000027941 */ /* 0x000fea0003800200 */
.L_x_60660:
        /* <DEDUP_REMOVED lines=61> */
.L_x_60658:
[----:B------:R-:W-:Y:S05]  /*a680*/  BSYNC.RECONVERGENT B1 ;  /* 0x0000000000017941 */ /* 0x000fea0003800200 */
.L_x_60657:
        /* <DEDUP_REMOVED lines=22> */
.L_x_60664:
        /* <DEDUP_REMOVED lines=13> */
.L_x_60666:
[----:B------:R-:W-:Y:S05]  /*a8c0*/  BSYNC.RECONVERGENT B2 ;  /* 0x0000000000027941 */ /* 0x000fea0003800200 */
.L_x_60665:
        /* <DEDUP_REMOVED lines=61> */
.L_x_60663:
[----:B------:R-:W-:Y:S05]  /*aca0*/  BSYNC.RECONVERGENT B1 ;  /* 0x0000000000017941 */ /* 0x000fea0003800200 */
.L_x_60662:
        /* <DEDUP_REMOVED lines=10> */
.L_x_60646:
        /* <DEDUP_REMOVED lines=16> */
.L_x_60670:
        /* <DEDUP_REMOVED lines=13> */
.L_x_60672:
[----:B------:R-:W-:Y:S05]  /*af20*/  BSYNC.RECONVERGENT B2 ;  /* 0x0000000000027941 */ /* 0x000fea0003800200 */
.L_x_60671:
        /* <DEDUP_REMOVED lines=61> */
.L_x_60669:
[----:B------:R-:W-:Y:S05]  /*b300*/  BSYNC.RECONVERGENT B1 ;  /* 0x0000000000017941 */ /* 0x000fea0003800200 */
.L_x_60668:
        /* <DEDUP_REMOVED lines=25> */
.L_x_60675:
        /* <DEDUP_REMOVED lines=13> */
.L_x_60677:
[----:B------:R-:W-:Y:S05]  /*b570*/  BSYNC.RECONVERGENT B2 ;  /* 0x0000000000027941 */ /* 0x000fea0003800200 */
.L_x_60676:
        /* <DEDUP_REMOVED lines=61> */
.L_x_60674:
[----:B------:R-:W-:Y:S05]  /*b950*/  BSYNC.RECONVERGENT B1 ;  /* 0x0000000000017941 */ /* 0x000fea0003800200 */
.L_x_60673:
        /* <DEDUP_REMOVED lines=22> */
.L_x_60680:
        /* <DEDUP_REMOVED lines=13> */
.L_x_60682:
[----:B------:R-:W-:Y:S05]  /*bb90*/  BSYNC.RECONVERGENT B2 ;  /* 0x0000000000027941 */ /* 0x000fea0003800200 */
.L_x_60681:
        /* <DEDUP_REMOVED lines=61> */
.L_x_60679:
[----:B------:R-:W-:Y:S05]  /*bf70*/  BSYNC.RECONVERGENT B1 ;  /* 0x0000000000017941 */ /* 0x000fea0003800200 */
.L_x_60678:
        /* <DEDUP_REMOVED lines=22> */
.L_x_60685:
        /* <DEDUP_REMOVED lines=13> */
.L_x_60687:
[----:B------:R-:W-:Y:S05]  /*c1b0*/  BSYNC.RECONVERGENT B2 ;  /* 0x0000000000027941 */ /* 0x000fea0003800200 */
.L_x_60686:
        /* <DEDUP_REMOVED lines=61> */
.L_x_60684:
[----:B------:R-:W-:Y:S05]  /*c590*/  BSYNC.RECONVERGENT B1 ;  /* 0x0000000000017941 */ /* 0x000fea0003800200 */
.L_x_60683:
        /* <DEDUP_REMOVED lines=9> */
.L_x_60667:
        /* <DEDUP_REMOVED lines=14> */
.L_x_60645:
[----:B------:R-:W-:Y:S05]  /*c710*/  BSYNC.RECONVERGENT B0 ;  /* 0x0000000000007941 */ /* 0x000fea0003800200 */
.L_x_60644:
        /* <DEDUP_REMOVED lines=9> */
[----:B-1----:R-:W-:-:S06]  /*c7b0*/  IMAD.WIDE.U32 R20, R74, 0x10, R20 ;  /* 0x000000104a147825 */ /* 0x002fcc00078e0014 */
[----:B------:R-:W5:Y:S01]  /*c7c0*/  LDG.E.128 R20, desc[UR6][R20.64] ;  /* 0x0000000614147981 */ /* 0x000f62000c1e1d00 */
[----:B----4-:R-:W-:-:S05]  /*c7d0*/  @P0 IMAD.WIDE.U32 R160, R74, 0x10, R160 ;  /* 0x000000104aa00825 */ /* 0x010fca00078e00a0 */
[----:B------:R1:W5:Y:S01]  /*c7e0*/  @P0 LDG.E.128 R4, desc[UR6][R160.64] ;  /* 0x00000006a0040981 */ /* 0x000362000c1e1d00 */
[----:B------:R-:W-:Y:S05]  /*c7f0*/  @!P0 BRA `(.L_x_60690) ;  /* 0x00000018003c8947 */ /* 0x000fea0003800000 */
[----:B------:R-:W-:Y:S01]  /*c800*/  ISETP.NE.AND P0, PT, R111, 0x1, PT ;  /* 0x000000016f00780c */ /* 0x000fe20003f05270 */
[----:B------:R-:W-:Y:S01]  /*c810*/  BSSY.RECONVERGENT B1, `(.L_x_60691) ;  /* 0x000005a000017945 */ /* 0x000fe20003800200 */
[----:B0-23--:R-:W-:Y:S02]  /*c820*/  HFMA2 R186, -RZ, RZ, 0, 1.1920928955078125e-07 ;  /* 0x00000002ffba7431 */ /* 0x00dfe400000001ff */
        /* <DEDUP_REMOVED lines=13> */
.L_x_60693:
        /* <DEDUP_REMOVED lines=13> */
.L_x_60695:
[----:B------:R-:W-:Y:S05]  /*c9d0*/  BSYNC.RECONVERGENT B2 ;  /* 0x0000000000027941 */ /* 0x000fea0003800200 */
.L_x_60694:
        /* <DEDUP_REMOVED lines=61> */
.L_x_60692:
[----:B------:R-:W-:Y:S05]  /*cdb0*/  BSYNC.RECONVERGENT B1 ;  /* 0x0000000000017941 */ /* 0x000fea0003800200 */
.L_x_60691:
        /* <DEDUP_REMOVED lines=25> */
.L_x_60698:
        /* <DEDUP_REMOVED lines=13> */
.L_x_60700:
[----:B------:R-:W-:Y:S05]  /*d020*/  BSYNC.RECONVERGENT B2 ;  /* 0x0000000000027941 */ /* 0x000fea0003800200 */
.L_x_60699:
        /* <DEDUP_REMOVED lines=61> */
.L_x_60697:
[----:B------:R-:W-:Y:S05]  /*d400*/  BSYNC.RECONVERGENT B1 ;  /* 0x0000000000017941 */ /* 0x000fea0003800200 */
.L_x_60696:
        /* <DEDUP_REMOVED lines=22> */
.L_x_60703:
        /* <DEDUP_REMOVED lines=13> */
.L_x_60705:
[----:B------:R-:W-:Y:S05]  /*d640*/  BSYNC.RECONVERGENT B2 ;  /* 0x0000000000027941 */ /* 0x000fea0003800200 */
.L_x_60704:
        /* <DEDUP_REMOVED lines=61> */
.L_x_60702:
[----:B------:R-:W-:Y:S05]  /*da20*/  BSYNC.RECONVERGENT B1 ;  /* 0x0000000000017941 */ /* 0x000fea0003800200 */
.L_x_60701:
[----:B------:R-:W-:Y:S01]  /*da30*/  I2FP.F32.U32 R188, R187 ;  /* 0x000000bb00bc7245 */ /* 0x000fe20000201000 */
[----:B------:R-:W-:Y:S01]  /*da40*/  FMUL.FTZ R22, R22, R72 ;  /* 0x0000004816167220 */ /* 0x000fe20000410000 */
[----:B------:R-:W-:Y:S01]  /*da50*/  ISETP.NE.AND P3, PT, R186, 0x1, PT ;  /* 0x00000001ba00780c */ /* 0x000fe20003f65270 */
[----:B------:R-:W-:Y:S01]  /*da60*/  HADD2.F32 R189, -RZ, R130.H1_H1 ;  /* 0x30000082ffbd7230 */ /* 0x000fe20000004100 */
[----:B------:R-:W-:Y:S01]  /*da70*/  BSSY.RECONVERGENT B1, `(.L_x_60706) ;  /* 0x000005d000017945 */ /* 0x000fe20003800200 */
[----:B------:R-:W-:Y:S01]  /*da80*/  FFMA.FTZ R111, R188, R161, 1.1641532182693481445e-10 ;  /* 0x2f000000bc6f7423 */ /* 0x000fe200000100a1 */
[----:B------:R-:W-:Y:S01]  /*da90*/  FMUL.FTZ R191, R22, R75 ;  /* 0x0000004b16bf7220 */ /* 0x000fe20000410000 */
[----:B------:R-:W-:-:S03]  /*daa0*/  IMAD.MOV.U32 R187, RZ, RZ, R122 ;  /* 0x000000ffffbb7224 */ /* 0x000fc600078e007a */
        /* <DEDUP_REMOVED lines=14> */
.L_x_60708:
        /* <DEDUP_REMOVED lines=13> */
.L_x_60710:
[----:B------:R-:W-:Y:S05]  /*dc60*/  BSYNC.RECONVERGENT B2 ;  /* 0x0000000000027941 */ /* 0x000fea0003800200 */
.L_x_60709:
        /* <DEDUP_REMOVED lines=61> */
.L_x_60707:
[----:B------:R-:W-:Y:S05]  /*e040*/  BSYNC.RECONVERGENT B1 ;  /* 0x0000000000017941 */ /* 0x000fea0003800200 */
.L_x_60706:
        /* <DEDUP_REMOVED lines=10> */
.L_x_60690:
        /* <DEDUP_REMOVED lines=16> */
.L_x_60714:
        /* <DEDUP_REMOVED lines=13> */
.L_x_60716:
[----:B------:R-:W-:Y:S05]  /*e2c0*/  BSYNC.RECONVERGENT B2 ;  /* 0x0000000000027941 */ /* 0x000fea0003800200 */
.L_x_60715:
        /* <DEDUP_REMOVED lines=61> */
.L_x_60713:
[----:B------:R-:W-:Y:S05]  /*e6a0*/  BSYNC.RECONVERGENT B1 ;  /* 0x0000000000017941 */ /* 0x000fea0003800200 */
.L_x_60712:
        /* <DEDUP_REMOVED lines=25> */
.L_x_60719:
        /* <DEDUP_REMOVED lines=13> */
.L_x_60721:
[----:B------:R-:W-:Y:S05]  /*e910*/  BSYNC.RECONVERGENT B2 ;  /* 0x0000000000027941 */ /* 0x000fea0003800200 */
.L_x_60720:
        /* <DEDUP_REMOVED lines=61> */
.L_x_60718:
[----:B------:R-:W-:Y:S05]  /*ecf0*/  BSYNC.RECONVERGENT B1 ;  /* 0x0000000000017941 */ /* 0x000fea0003800200 */
.L_x_60717:
        /* <DEDUP_REMOVED lines=22> */
.L_x_60724:
        /* <DEDUP_REMOVED lines=13> */
.L_x_60726:
[----:B------:R-:W-:Y:S05]  /*ef30*/  BSYNC.RECONVERGENT B2 ;  /* 0x0000000000027941 */ /* 0x000fea0003800200 */
.L_x_60725:
        /* <DEDUP_REMOVED lines=61> */
.L_x_60723:
[----:B------:R-:W-:Y:S05]  /*f310*/  BSYNC.RECONVERGENT B1 ;  /* 0x0000000000017941 */ /* 0x000fea0003800200 */
.L_x_60722:
[----:B------:R-:W-:Y:S01]  /*f320*/  I2FP.F32.U32 R188, R187 ;  /* 0x000000bb00bc7245 */ /* 0x000fe20000201000 */
[----:B------:R-:W-:Y:S01]  /*f330*/  FMUL.FTZ R22, R22, R72 ;  /* 0x0000004816167220 */ /* 0x000fe20000410000 */
[----:B------:R-:W-:Y:S01]  /*f340*/  ISETP.NE.AND P3, PT, R186, 0x1, PT ;  /* 0x00000001ba00780c */ /* 0x000fe20003f65270 */
[----:B------:R-:W-:Y:S01]  /*f350*/  BSSY.RECONVERGENT B1, `(.L_x_60727) ;  /* 0x000005e000017945 */ /* 0x000fe20003800200 */
[----:B------:R-:W-:Y:S02]  /*f360*/  IMAD.MOV.U32 R187, RZ, RZ, R122 ;  /* 0x000000ffffbb7224 */ /* 0x000fe400078e007a */
[----:B------:R-:W-:Y:S01]  /*f370*/  FFMA.FTZ R111, R188, R161, 1.1641532182693481445e-10 ;  /* 0x2f000000bc6f7423 */ /* 0x000fe200000100a1 */
[----:B------:R-:W-:Y:S01]  /*f380*/  FMUL.FTZ R189, R22, R75 ;  /* 0x0000004b16bd7220 */ /* 0x000fe20000410000 */
[----:B------:R-:W-:-:S03]  /*f390*/  HADD2.F32 R22, -RZ, R130.H1_H1 ;  /* 0x30000082ff167230 */ /* 0x000fc60000004100 */
[----:B------:R-:W-:Y:S01]  /*f3a0*/  FSETP.GTU.FTZ.AND P2, PT, R111, R120, PT ;  /* 0x000000786f00720b */ /* 0x000fe20003f5c000 */
[----:B------:R-:W-:-:S03]  /*f3b0*/  IMAD.MOV.U32 R111, RZ, RZ, 0x2 ;  /* 0x00000002ff6f7424 */ /* 0x000fc600078e00ff */
        /* <DEDUP_REMOVED lines=12> */
.L_x_60729:
        /* <DEDUP_REMOVED lines=13> */
.L_x_60731:
[----:B------:R-:W-:Y:S05]  /*f550*/  BSYNC.RECONVERGENT B2 ;  /* 0x0000000000027941 */ /* 0x000fea0003800200 */
.L_x_60730:
        /* <DEDUP_REMOVED lines=61> */
.L_x_60728:
[----:B------:R-:W-:Y:S05]  /*f930*/  BSYNC.RECONVERGENT B1 ;  /* 0x0000000000017941 */ /* 0x000fea0003800200 */
.L_x_60727:
        /* <DEDUP_REMOVED lines=9> */
.L_x_60711:
        /* <DEDUP_REMOVED lines=14> */
.L_x_60689:
[----:B------:R-:W-:Y:S05]  /*fab0*/  BSYNC.RECONVERGENT B0 ;  /* 0x0000000000007941 */ /* 0x000fea0003800200 */
.L_x_60688:
        /* <DEDUP_REMOVED lines=12> */
[----:B------:R0:W5:Y:S01]  /*fb80*/  @P0 LDG.E.128 R4, desc[UR6][R160.64] ;  /* 0x00000006a0040981 */ /* 0x000162000c1e1d00 */
[----:B------:R-:W-:Y:S05]  /*fb90*/  @!P0 BRA `(.L_x_60734) ;  /* 0x00000018003c8947 */ /* 0x000fea0003800000 */
[----:B------:R-:W-:Y:S01]  /*fba0*/  ISETP.NE.AND P0, PT, R111, 0x1, PT ;  /* 0x000000016f00780c */ /* 0x000fe20003f05270 */
[----:B------:R-:W-:Y:S01]  /*fbb0*/  BSSY.RECONVERGENT B1, `(.L_x_60735) ;  /* 0x000005a000017945 */ /* 0x000fe20003800200 */
[----:B--234-:R-:W-:Y:S02]  /*fbc0*/  HFMA2 R186, -RZ, RZ, 0, 1.1920928955078125e-07 ;  /* 0x00000002ffba7431 */ /* 0x01cfe400000001ff */
[----:B0-----:R-:W-:Y:S02]  /*fbd0*/  IMAD.MOV.U32 R161, RZ, RZ, R122 ;  /* 0x000000ffffa17224 */ /* 0x001fe400078e007a */
        /* <DEDUP_REMOVED lines=12> */
.L_x_60737:
        /* <DEDUP_REMOVED lines=13> */
.L_x_60739:
[----:B------:R-:W-:Y:S05]  /*fd70*/  BSYNC.RECONVERGENT B2 ;  /* 0x0000000000027941 */ /* 0x000fea0003800200 */
.L_x_60738:
        /* <DEDUP_REMOVED lines=61> */
.L_x_60736:
[----:B------:R-:W-:Y:S05]  /*10150*/  BSYNC.RECONVERGENT B1 ;  /* 0x0000000000017941 */ /* 0x000fea0003800200 */
.L_x_60735:
        /* <DEDUP_REMOVED lines=25> */
.L_x_60742:
        /* <DEDUP_REMOVED lines=13> */
.L_x_60744:
[----:B------:R-:W-:Y:S05]  /*103c0*/  BSYNC.RECONVERGENT B2 ;  /* 0x0000000000027941 */ /* 0x000fea0003800200 */
.L_x_60743:
        /* <DEDUP_REMOVED lines=61> */
.L_x_60741:
[----:B------:R-:W-:Y:S05]  /*107a0*/  BSYNC.RECONVERGENT B1 ;  /* 0x0000000000017941 */ /* 0x000fea0003800200 */
.L_x_60740:
[----:B------:R-:W-:Y:S01]  /*107b0*/  I2FP.F32.U32 R186, R187 ;  /* 0x000000bb00ba7245 */ /* 0x000fe20000201000 */
[----:B------:R-:W-:Y:S01]  /*107c0*/  FMUL.FTZ R190, R25, R72 ;  /* 0x0000004819be7220 */ /* 0x000fe20000410000 */
[----:B------:R-:W-:Y:S01]  /*107d0*/  ISETP.NE.AND P2, PT, R111, 0x1, PT ;  /* 0x000000016f00780c */ /* 0x000fe20003f45270 */
[----:B------:R-:W-:Y:S01]  /*107e0*/  HADD2.F32 R188, -RZ, R133.H0_H0 ;  /* 0x20000085ffbc7230 */ /* 0x000fe20000004100 */
[----:B------:R-:W-:Y:S01]  /*107f0*/  BSSY.RECONVERGENT B1, `(.L_x_60745) ;  /* 0x000005d000017945 */ /* 0x000fe20003800200 */
[----:B------:R-:W-:Y:S01]  /*10800*/  FFMA.FTZ R25, R186, R161, 1.1641532182693481445e-10 ;  /* 0x2f000000ba197423 */ /* 0x000fe200000100a1 */
[----:B------:R-:W-:Y:S01]  /*10810*/  FMUL.FTZ R190, R190, R75 ;  /* 0x0000004bbebe7220 */ /* 0x000fe20000410000 */
[----:B------:R-:W-:Y:S01]  /*10820*/  IMAD.MOV.U32 R186, RZ, RZ, 0x2 ;  /* 0x00000002ffba7424 */ /* 0x000fe200078e00ff */
[----:B------:R-:W-:Y:S02]  /*10830*/  MOV R187, R122 ;  /* 0x0000007a00bb7202 */ /* 0x000fe40000000f00 */
        /* <DEDUP_REMOVED lines=13> */
.L_x_60747:
        /* <DEDUP_REMOVED lines=13> */
.L_x_60749:
[----:B------:R-:W-:Y:S05]  /*109e0*/  BSYNC.RECONVERGENT B2 ;  /* 0x0000000000027941 */ /* 0x000fea0003800200 */
.L_x_60748:
        /* <DEDUP_REMOVED lines=61> */
.L_x_60746:
[----:B------:R-:W-:Y:S05]  /*10dc0*/  BSYNC.RECONVERGENT B1 ;  /* 0x0000000000017941 */ /* 0x000fea0003800200 */
.L_x_60745:
        /* <DEDUP_REMOVED lines=22> */
.L_x_60752:
        /* <DEDUP_REMOVED lines=13> */
.L_x_60754:
[----:B------:R-:W-:Y:S05]  /*11000*/  BSYNC.RECONVERGENT B2 ;  /* 0x0000000000027941 */ /* 0x000fea0003800200 */
.L_x_60753:
        /* <DEDUP_REMOVED lines=61> */
.L_x_60751:
[----:B------:R-:W-:Y:S05]  /*113e0*/  BSYNC.RECONVERGENT B1 ;  /* 0x0000000000017941 */ /* 0x000fea0003800200 */
.L_x_60750:
        /* <DEDUP_REMOVED lines=10> */
.L_x_60734:
        /* <DEDUP_REMOVED lines=16> */
.L_x_60758:
        /* <DEDUP_REMOVED lines=13> */
.L_x_60760:
[----:B------:R-:W-:Y:S05]  /*11660*/  BSYNC.RECONVERGENT B2 ;  /* 0x0000000000027941 */ /* 0x000fea0003800200 */
.L_x_60759:
        /* <DEDUP_REMOVED lines=61> */
.L_x_60757:
[----:B------:R-:W-:Y:S05]  /*11a40*/  BSYNC.RECONVERGENT B1 ;  /* 0x0000000000017941 */ /* 0x000fea0003800200 */
.L_x_60756:
        /* <DEDUP_REMOVED lines=25> */
.L_x_60763:
        /* <DEDUP_REMOVED lines=13> */
.L_x_60765:
[----:B------:R-:W-:Y:S05]  /*11cb0*/  BSYNC.RECONVERGENT B2 ;  /* 0x0000000000027941 */ /* 0x000fea0003800200 */
.L_x_60764:
        /* <DEDUP_REMOVED lines=61> */
.L_x_60762:
[----:B------:R-:W-:Y:S05]  /*12090*/  BSYNC.RECONVERGENT B1 ;  /* 0x0000000000017941 */ /* 0x000fea0003800200 */
.L_x_60761:
        /* <DEDUP_REMOVED lines=22> */
.L_x_60768:
        /* <DEDUP_REMOVED lines=13> */
.L_x_60770:
[----:B------:R-:W-:Y:S05]  /*122d0*/  BSYNC.RECONVERGENT B2 ;  /* 0x0000000000027941 */ /* 0x000fea0003800200 */
.L_x_60769:
        /* <DEDUP_REMOVED lines=61> */
.L_x_60767:
[----:B------:R-:W-:Y:S05]  /*126b0*/  BSYNC.RECONVERGENT B1 ;  /* 0x0000000000017941 */ /* 0x000fea0003800200 */
.L_x_60766:
[----:B------:R-:W-:Y:S01]  /*126c0*/  I2FP.F32.U32 R190, R187 ;  /* 0x000000bb00be7245 */ /* 0x000fe20000201000 */
[----:B------:R-:W-:Y:S01]  /*126d0*/  FMUL.FTZ R188, R26, R72 ;  /* 0x000000481abc7220 */ /* 0x000fe20000410000 */
[----:B------:R-:W-:Y:S01]  /*126e0*/  ISETP.NE.AND P3, PT, R186, 0x1, PT ;  /* 0x00000001ba00780c */ /* 0x000fe20003f65270 */
[----:B------:R-:W-:Y:S01]  /*126f0*/  HADD2.F32 R26, -RZ, R132.H1_H1 ;  /* 0x30000084ff1a7230 */ /* 0x000fe20000004100 */
[----:B------:R-:W-:Y:S01]  /*12700*/  BSSY.RECONVERGENT B1, `(.L_x_60771) ;  /* 0x000005d000017945 */ /* 0x000fe20003800200 */
[----:B------:R-:W-:Y:S01]  /*12710*/  FFMA.FTZ R111, R190, R161, 1.1641532182693481445e-10 ;  /* 0x2f000000be6f7423 */ /* 0x000fe200000100a1 */
[----:B------:R-:W-:Y:S01]  /*12720*/  FMUL.FTZ R189, R188, R75 ;  /* 0x0000004bbcbd7220 */ /* 0x000fe20000410000 */
[----:B------:R-:W-:-:S03]  /*12730*/  MOV R187, R122 ;  /* 0x0000007a00bb7202 */ /* 0x000fc60000000f00 */
        /* <DEDUP_REMOVED lines=14> */
.L_x_60773:
        /* <DEDUP_REMOVED lines=13> */
.L_x_60775:
[----:B------:R-:W-:Y:S05]  /*128f0*/  BSYNC.RECONVERGENT B2 ;  /* 0x0000000000027941 */ /* 0x000fea0003800200 */
.L_x_60774:
        /* <DEDUP_REMOVED lines=58> */
[----:B------:R-:W-:Y:S02]  /*12ca0*/  MOV R122, R192 ;  /* 0x000000c0007a7202 */ /* 0x000fe40000000f00 */
[----:B------:R-:W-:Y:S02]  /*12cb0*/  LOP3.LUT R107, R186, UR14, R189, 0x96, !PT ;  /* 0x0000000eba6b7c12 */ /* 0x000fe4000f8e96bd */
[----:B------:R-:W-:-:S07]  /*12cc0*/  MOV R160, R188 ;  /* 0x000000bc00a07202 */ /* 0x000fce0000000f00 */
.L_x_60772:
[----:B------:R-:W-:Y:S05]  /*12cd0*/  BSYNC.RECONVERGENT B1 ;  /* 0x0000000000017941 */ /* 0x000fea0003800200 */
.L_x_60771:
        /* <DEDUP_REMOVED lines=9> */
.L_x_60755:
        /* <DEDUP_REMOVED lines=11> */
[C---:B-1----:R-:W-:Y:S01]  /*12e20*/  IMAD.WIDE.U32 R186, R74.reuse, 0x4, R186 ;  /* 0x000000044aba7825 */ /* 0x042fe200078e00ba */
[----:B------:R-:W-:-:S04]  /*12e30*/  IADD3 R74, PT, PT, R74, 0x20, RZ ;  /* 0x000000204a4a7810 */ /* 0x000fc80007ffe0ff */
[----:B------:R0:W-:Y:S03]  /*12e40*/  STG.E desc[UR6][R186.64], R75 ;  /* 0x0000004bba007986 */ /* 0x0001e6000c101906 */
.L_x_60733:
[----:B------:R-:W-:Y:S05]  /*12e50*/  BSYNC.RECONVERGENT B0 ;  /* 0x0000000000007941 */ /* 0x000fea0003800200 */
.L_x_60732:
        /* <DEDUP_REMOVED lines=30> */
.L_x_60781:
        /* <DEDUP_REMOVED lines=13> */
.L_x_60783:
[----:B------:R-:W-:Y:S05]  /*13110*/  BSYNC.RECONVERGENT B2 ;  /* 0x0000000000027941 */ /* 0x000fea0003800200 */
.L_x_60782:
        /* <DEDUP_REMOVED lines=60> */
[----:B------:R-:W-:-:S07]  /*134e0*/  HFMA2 R186, -RZ, RZ, 0, 0 ;  /* 0x00000000ffba7431 */ /* 0x000fce00000001ff */
.L_x_60780:
[----:B------:R-:W-:Y:S05]  /*134f0*/  BSYNC.RECONVERGENT B1 ;  /* 0x0000000000017941 */ /* 0x000fea0003800200 */
.L_x_60779:
[----:B------:R-:W0:Y:S01]  /*13500*/  LDC R75, c[0x0][0x408] ;  /* 0x00010200ff4b7b82 */ /* 0x000e220000000800 */
[----:B------:R-:W-:Y:S01]  /*13510*/  I2FP.F32.U32 R188, R161 ;  /* 0x000000a100bc7245 */ /* 0x000fe20000201000 */
[----:B------:R-:W-:Y:S01]  /*13520*/  IMAD.MOV.U32 R161, RZ, RZ, 0x2f800000 ;  /* 0x2f800000ffa17424 */ /* 0x000fe200078e00ff */
[----:B------:R-:W-:Y:S01]  /*13530*/  ISETP.NE.AND P1, PT, R186, 0x1, PT ;  /* 0x00000001ba00780c */ /* 0x000fe20003f25270 */
[----:B-----5:R-:W-:Y:S01]  /*13540*/  FMUL.FTZ R28, R28, R72 ;  /* 0x000000481c1c7220 */ /* 0x020fe20000410000 */
[----:B------:R-:W-:Y:S02]  /*13550*/  HADD2.F32 R189, -RZ, R134.H0_H0 ;  /* 0x20000086ffbd7230 */ /* 0x000fe40000004100 */
[----:B------:R-:W-:Y:S01]  /*13560*/  FFMA.FTZ R111, R188, R161, 1.1641532182693481445e-10 ;  /* 0x2f000000bc6f7423 */ /* 0x000fe200000100a1 */
[----:B------:R-:W-:Y:S01]  /*13570*/  BSSY.RECONVERGENT B1, `(.L_x_60784) ;  /* 0x000005d000017945 */ /* 0x000fe20003800200 */
[----:B------:R-:W1:Y:S01]  /*13580*/  LDC R120, c[0x0][0x404] ;  /* 0x00010100ff787b82 */ /* 0x000e620000000800 */
[----:B------:R-:W-:-:S02]  /*13590*/  IMAD.MOV.U32 R187, RZ, RZ, R122 ;  /* 0x000000ffffbb7224 */ /* 0x000fc400078e007a */
[----:B0-----:R-:W-:Y:S01]  /*135a0*/  FMUL.FTZ R191, R28, R75 ;  /* 0x0000004b1cbf7220 */ /* 0x001fe20000410000 */
[----:B-1----:R-:W-:Y:S02]  /*135b0*/  FSETP.GTU.FTZ.AND P0, PT, R111, R120, PT ;  /* 0x000000786f00720b */ /* 0x002fe40003f1c000 */
[----:B------:R-:W-:Y:S02]  /*135c0*/  MOV R111, 0x2 ;  /* 0x00000002006f7802 */ /* 0x000fe40000000f00 */
        /* <DEDUP_REMOVED lines=12> */
.L_x_60786:
        /* <DEDUP_REMOVED lines=13> */
.L_x_60788:
[----:B------:R-:W-:Y:S05]  /*13760*/  BSYNC.RECONVERGENT B2 ;  /* 0x0000000000027941 */ /* 0x000fea0003800200 */
.L_x_60787:
        /* <DEDUP_REMOVED lines=61> */
.L_x_60785:
[----:B------:R-:W-:Y:S05]  /*13b40*/  BSYNC.RECONVERGENT B1 ;  /* 0x0000000000017941 */ /* 0x000fea0003800200 */
.L_x_60784:
        /* <DEDUP_REMOVED lines=22> */
.L_x_60791:
        /* <DEDUP_REMOVED lines=13> */
.L_x_60793:
[----:B------:R-:W-:Y:S05]  /*13d80*/  BSYNC.RECONVERGENT B2 ;  /* 0x0000000000027941 */ /* 0x000fea0003800200 */
.L_x_60792:
        /* <DEDUP_REMOVED lines=61> */
.L_x_60790:
[----:B------:R-:W-:Y:S05]  /*14160*/  BSYNC.RECONVERGENT B1 ;  /* 0x0000000000017941 */ /* 0x000fea0003800200 */
.L_x_60789:
        /* <DEDUP_REMOVED lines=22> */
.L_x_60796:
        /* <DEDUP_REMOVED lines=13> */
.L_x_60798:
[----:B------:R-:W-:Y:S05]  /*143a0*/  BSYNC.RECONVERGENT B2 ;  /* 0x0000000000027941 */ /* 0x000fea0003800200 */
.L_x_60797:
        /* <DEDUP_REMOVED lines=61> */
.L_x_60795:
[----:B------:R-:W-:Y:S05]  /*14780*/  BSYNC.RECONVERGENT B1 ;  /* 0x0000000000017941 */ /* 0x000fea0003800200 */
.L_x_60794:
        /* <DEDUP_REMOVED lines=10> */
.L_x_60778:
        /* <DEDUP_REMOVED lines=16> */
.L_x_60802:
        /* <DEDUP_REMOVED lines=13> */
.L_x_60804:
[----:B------:R-:W-:Y:S05]  /*14a00*/  BSYNC.RECONVERGENT B2 ;  /* 0x0000000000027941 */ /* 0x000fea0003800200 */
.L_x_60803:
        /* <DEDUP_REMOVED lines=61> */
.L_x_60801:
[----:B------:R-:W-:Y:S05]  /*14de0*/  BSYNC.RECONVERGENT B1 ;  /* 0x0000000000017941 */ /* 0x000fea0003800200 */
.L_x_60800:
[----:B------:R-:W0:Y:S01]  /*14df0*/  LDC R75, c[0x0][0x408] ;  /* 0x00010200ff4b7b82 */ /* 0x000e220000000800 */
[----:B------:R-:W-:Y:S01]  /*14e00*/  I2FP.F32.U32 R188, R161 ;  /* 0x000000a100bc7245 */ /* 0x000fe20000201000 */
[----:B------:R-:W-:Y:S01]  /*14e10*/  IMAD.MOV.U32 R161, RZ, RZ, 0x2f800000 ;  /* 0x2f800000ffa17424 */ /* 0x000fe200078e00ff */
[----:B------:R-:W-:Y:S01]  /*14e20*/  ISETP.NE.AND P1, PT, R186, 0x1, PT ;  /* 0x00000001ba00780c */ /* 0x000fe20003f25270 */
[----:B-----5:R-:W-:Y:S01]  /*14e30*/  FMUL.FTZ R28, R28, R72 ;  /* 0x000000481c1c7220 */ /* 0x020fe20000410000 */
[----:B------:R-:W-:Y:S01]  /*14e40*/  BSSY.RECONVERGENT B1, `(.L_x_60805) ;  /* 0x000005f000017945 */ /* 0x000fe20003800200 */
[----:B------:R-:W-:Y:S01]  /*14e50*/  FFMA.FTZ R111, R188, R161, 1.1641532182693481445e-10 ;  /* 0x2f000000bc6f7423 */ /* 0x000fe200000100a1 */
[----:B------:R-:W-:Y:S01]  /*14e60*/  IMAD.MOV.U32 R187, RZ, RZ, R122 ;  /* 0x000000ffffbb7224 */ /* 0x000fe200078e007a */
[----:B------:R-:W1:Y:S01]  /*14e70*/  LDC R120, c[0x0][0x404] ;  /* 0x00010100ff787b82 */ /* 0x000e620000000800 */
[----:B0-----:R-:W-:Y:S01]  /*14e80*/  FMUL.FTZ R189, R28, R75 ;  /* 0x0000004b1cbd7220 */ /* 0x001fe20000410000 */
[----:B------:R-:W-:Y:S01]  /*14e90*/  HADD2.F32 R28, -RZ, R134.H0_H0 ;  /* 0x20000086ff1c7230 */ /* 0x000fe20000004100 */
[----:B-1----:R-:W-:-:S02]  /*14ea0*/  FSETP.GTU.FTZ.AND P0, PT, R111, R120, PT ;  /* 0x000000786f00720b */ /* 0x002fc40003f1c000 */
[----:B------:R-:W-:Y:S02]  /*14eb0*/  MOV R111, 0x2 ;  /* 0x00000002006f7802 */ /* 0x000fe40000000f00 */
        /* <DEDUP_REMOVED lines=12> */
.L_x_60807:
        /* <DEDUP_REMOVED lines=13> */
.L_x_60809:
[----:B------:R-:W-:Y:S05]  /*15050*/  BSYNC.RECONVERGENT B2 ;  /* 0x0000000000027941 */ /* 0x000fea0003800200 */
.L_x_60808:
        /* <DEDUP_REMOVED lines=61> */
.L_x_60806:
[----:B------:R-:W-:Y:S05]  /*15430*/  BSYNC.RECONVERGENT B1 ;  /* 0x0000000000017941 */ /* 0x000fea0003800200 */
.L_x_60805:
[----:B------:R-:W-:Y:S01]  /*15440*/  I2FP.F32.U32 R186, R187 ;  /* 0x000000bb00ba7245 */ /* 0x000fe20000201000 */
[----:B------:R-:W-:Y:S01]  /*15450*/  FMUL.FTZ R188, R29, R72 ;  /* 0x000000481dbc7220 */ /* 0x000fe20000410000 */
[----:B------:R-:W-:Y:S01]  /*15460*/  ISETP.NE.AND P2, PT, R111, 0x1, PT ;  /* 0x000000016f00780c */ /* 0x000fe20003f45270 */
[----:B------:R-:W-:Y:S01]  /*15470*/  HADD2.F32 R29, -RZ, R135.H0_H0 ;  /* 0x20000087ff1d7230 */ /* 0x000fe20000004100 */
[----:B------:R-:W-:Y:S01]  /*15480*/  BSSY.RECONVERGENT B1, `(.L_x_60810) ;  /* 0x000005d000017945 */ /* 0x000fe20003800200 */
[----:B------:R-:W-:Y:S01]  /*15490*/  FFMA.FTZ R187, R186, R161, 1.1641532182693481445e-10 ;  /* 0x2f000000babb7423 */ /* 0x000fe200000100a1 */
[----:B------:R-:W-:Y:S01]  /*154a0*/  FMUL.FTZ R188, R188, R75 ;  /* 0x0000004bbcbc7220 */ /* 0x000fe20000410000 */
[----:B------:R-:W-:-:S03]  /*154b0*/  IMAD.MOV.U32 R186, RZ, RZ, 0x2 ;  /* 0x00000002ffba7424 */ /* 0x000fc600078e00ff */
        /* <DEDUP_REMOVED lines=14> */
.L_x_60812:
        /* <DEDUP_REMOVED lines=13> */
.L_x_60814:
[----:B------:R-:W-:Y:S05]  /*15670*/  BSYNC.RECONVERGENT B2 ;  /* 0x0000000000027941 */ /* 0x000fea0003800200 */
.L_x_60813:
        /* <DEDUP_REMOVED lines=61> */
.L_x_60811:
[----:B------:R-:W-:Y:S05]  /*15a50*/  BSYNC.RECONVERGENT B1 ;  /* 0x0000000000017941 */ /* 0x000fea0003800200 */
.L_x_60810:
        /* <DEDUP_REMOVED lines=22> */
.L_x_60817:
        /* <DEDUP_REMOVED lines=13> */
.L_x_60819:
[----:B------:R-:W-:Y:S05]  /*15c90*/  BSYNC.RECONVERGENT B2 ;  /* 0x0000000000027941 */ /* 0x000fea0003800200 */
.L_x_60818:
        /* <DEDUP_REMOVED lines=61> */
.L_x_60816:
[----:B------:R-:W-:Y:S05]  /*16070*/  BSYNC.RECONVERGENT B1 ;  /* 0x0000000000017941 */ /* 0x000fea0003800200 */
.L_x_60815:
        /* <DEDUP_REMOVED lines=9> */
.L_x_60799:
        /* <DEDUP_REMOVED lines=14> */
.L_x_60777:
[----:B------:R-:W-:Y:S05]  /*161f0*/  BSYNC.RECONVERGENT B0 ;  /* 0x0000000000007941 */ /* 0x000fea0003800200 */
.L_x_60776:
        /* <DEDUP_REMOVED lines=30> */
.L_x_60825:
        /* <DEDUP_REMOVED lines=13> */
.L_x_60827:
[----:B------:R-:W-:Y:S05]  /*164b0*/  BSYNC.RECONVERGENT B2 ;  /* 0x0000000000027941 */ /* 0x000fea0003800200 */
.L_x_60826:
        /* <DEDUP_REMOVED lines=60> */
[----:B------:R-:W-:-:S07]  /*16880*/  IMAD.MOV.U32 R186, RZ, RZ, RZ ;  /* 0x000000ffffba7224 */ /* 0x000fce00078e00ff */
.L_x_60824:
[----:B------:R-:W-:Y:S05]  /*16890*/  BSYNC.RECONVERGENT B1 ;  /* 0x0000000000017941 */ /* 0x000fea0003800200 */
.L_x_60823:
[----:B------:R-:W0:Y:S01]  /*168a0*/  LDC R75, c[0x0][0x408] ;  /* 0x00010200ff4b7b82 */ /* 0x000e220000000800 */
[----:B------:R-:W-:Y:S01]  /*168b0*/  I2FP.F32.U32 R188, R161 ;  /* 0x000000a100bc7245 */ /* 0x000fe20000201000 */
[----:B------:R-:W-:Y:S01]  /*168c0*/  HFMA2 R161, -RZ, RZ, 0.1171875, 0 ;  /* 0x2f800000ffa17431 */ /* 0x000fe200000001ff */
[----:B------:R-:W-:Y:S01]  /*168d0*/  ISETP.NE.AND P1, PT, R186, 0x1, PT ;  /* 0x00000001ba00780c */ /* 0x000fe20003f25270 */
[----:B-----5:R-:W-:Y:S01]  /*168e0*/  FMUL.FTZ R32, R32, R72 ;  /* 0x0000004820207220 */ /* 0x020fe20000410000 */
[----:B------:R-:W-:Y:S01]  /*168f0*/  HADD2.F32 R189, -RZ, R136.H0_H0 ;  /* 0x20000088ffbd7230 */ /* 0x000fe20000004100 */
[----:B------:R-:W-:Y:S01]  /*16900*/  BSSY.RECONVERGENT B1, `(.L_x_60828) ;  /* 0x000005e000017945 */ /* 0x000fe20003800200 */
[----:B------:R-:W-:Y:S01]  /*16910*/  FFMA.FTZ R111, R188, R161, 1.1641532182693481445e-10 ;  /* 0x2f000000bc6f7423 */ /* 0x000fe200000100a1 */
[----:B------:R-:W1:Y:S01]  /*16920*/  LDC R120, c[0x0][0x404] ;  /* 0x00010100ff787b82 */ /* 0x000e620000000800 */
[----:B------:R-:W-:Y:S01]  /*16930*/  MOV R187, R122 ;  /* 0x0000007a00bb7202 */ /* 0x000fe20000000f00 */
[----:B0-----:R-:W-:-:S02]  /*16940*/  FMUL.FTZ R191, R32, R75 ;  /* 0x0000004b20bf7220 */ /* 0x001fc40000410000 */
[----:B-1----:R-:W-:Y:S01]  /*16950*/  FSETP.GTU.FTZ.AND P0, PT, R111, R120, PT ;  /* 0x000000786f00720b */ /* 0x002fe20003f1c000 */
        /* <DEDUP_REMOVED lines=13> */
.L_x_60830:
        /* <DEDUP_REMOVED lines=13> */
.L_x_60832:
[----:B------:R-:W-:Y:S05]  /*16b00*/  BSYNC.RECONVERGENT B2 ;  /* 0x0000000000027941 */ /* 0x000fea0003800200 */
.L_x_60831:
        /* <DEDUP_REMOVED lines=61> */
.L_x_60829:
[----:B------:R-:W-:Y:S05]  /*16ee0*/  BSYNC.RECONVERGENT B1 ;  /* 0x0000000000017941 */ /* 0x000fea0003800200 */
.L_x_60828:
[----:B------:R-:W-:Y:S01]  /*16ef0*/  I2FP.F32.U32 R186, R187 ;  /* 0x000000bb00ba7245 */ /* 0x000fe20000201000 */
[----:B------:R-:W-:Y:S01]  /*16f00*/  FMUL.FTZ R190, R33, R72 ;  /* 0x0000004821be7220 */ /* 0x000fe20000410000 */
[----:B------:R-:W-:Y:S01]  /*16f10*/  ISETP.NE.AND P2, PT, R111, 0x1, PT ;  /* 0x000000016f00780c */ /* 0x000fe20003f45270 */
[----:B------:R-:W-:Y:S01]  /*16f20*/  HADD2.F32 R188, -RZ, R137.H0_H0 ;  /* 0x20000089ffbc7230 */ /* 0x000fe20000004100 */
[----:B------:R-:W-:Y:S01]  /*16f30*/  BSSY.RECONVERGENT B1, `(.L_x_60833) ;  /* 0x000005d000017945 */ /* 0x000fe20003800200 */
[----:B------:R-:W-:Y:S01]  /*16f40*/  FFMA.FTZ R33, R186, R161, 1.1641532182693481445e-10 ;  /* 0x2f000000ba217423 */ /* 0x000fe200000100a1 */
[----:B------:R-:W-:Y:S01]  /*16f50*/  FMUL.FTZ R190, R190, R75 ;  /* 0x0000004bbebe7220 */ /* 0x000fe20000410000 */
[----:B------:R-:W-:Y:S02]  /*16f60*/  HFMA2 R186, -RZ, RZ, 0, 1.1920928955078125e-07 ;  /* 0x00000002ffba7431 */ /* 0x000fe400000001ff */
[----:B------:R-:W-:Y:S01]  /*16f70*/  IMAD.MOV.U32 R187, RZ, RZ, R122 ;  /* 0x000000ffffbb7224 */ /* 0x000fe200078e007a */
        /* <DEDUP_REMOVED lines=13> */
.L_x_60835:
        /* <DEDUP_REMOVED lines=13> */
.L_x_60837:
[----:B------:R-:W-:Y:S05]  /*17120*/  BSYNC.RECONVERGENT B2 ;  /* 0x0000000000027941 */ /* 0x000fea0003800200 */
.L_x_60836:
        /* <DEDUP_REMOVED lines=61> */
.L_x_60834:
[----:B------:R-:W-:Y:S05]  /*17500*/  BSYNC.RECONVERGENT B1 ;  /* 0x0000000000017941 */ /* 0x000fea0003800200 */
.L_x_60833:
        /* <DEDUP_REMOVED lines=22> */
.L_x_60840:
        /* <DEDUP_REMOVED lines=13> */
.L_x_60842:
[----:B------:R-:W-:Y:S05]  /*17740*/  BSYNC.RECONVERGENT B2 ;  /* 0x0000000000027941 */ /* 0x000fea0003800200 */
.L_x_60841:
        /* <DEDUP_REMOVED lines=61> */
.L_x_60839:
[----:B------:R-:W-:Y:S05]  /*17b20*/  BSYNC.RECONVERGENT B1 ;  /* 0x0000000000017941 */ /* 0x000fea0003800200 */
.L_x_60838:
        /* <DEDUP_REMOVED lines=10> */
.L_x_60822:
        /* <DEDUP_REMOVED lines=16> */
.L_x_60846:
        /* <DEDUP_REMOVED lines=13> */
.L_x_60848:
[----:B------:R-:W-:Y:S05]  /*17da0*/  BSYNC.RECONVERGENT B2 ;  /* 0x0000000000027941 */ /* 0x000fea0003800200 */
.L_x_60847:
        /* <DEDUP_REMOVED lines=61> */
.L_x_60845:
[----:B------:R-:W-:Y:S05]  /*18180*/  BSYNC.RECONVERGENT B1 ;  /* 0x0000000000017941 */ /* 0x000fea0003800200 */
.L_x_60844:
        /* <DEDUP_REMOVED lines=25> */
.L_x_60851:
        /* <DEDUP_REMOVED lines=13> */
.L_x_60853:
[----:B------:R-:W-:Y:S05]  /*183f0*/  BSYNC.RECONVERGENT B2 ;  /* 0x0000000000027941 */ /* 0x000fea0003800200 */
.L_x_60852:
        /* <DEDUP_REMOVED lines=61> */
.L_x_60850:
[----:B------:R-:W-:Y:S05]  /*187d0*/  BSYNC.RECONVERGENT B1 ;  /* 0x0000000000017941 */ /* 0x000fea0003800200 */
.L_x_60849:
[----:B------:R-:W-:Y:S01]  /*187e0*/  I2FP.F32.U32 R186, R187 ;  /* 0x000000bb00ba7245 */ /* 0x000fe20000201000 */
[----:B------:R-:W-:Y:S01]  /*187f0*/  FMUL.FTZ R188, R33, R72 ;  /* 0x0000004821bc7220 */ /* 0x000fe20000410000 */
[----:B------:R-:W-:Y:S01]  /*18800*/  ISETP.NE.AND P2, PT, R111, 0x1, PT ;  /* 0x000000016f00780c */ /* 0x000fe20003f45270 */
[----:B------:R-:W-:Y:S01]  /*18810*/  HADD2.F32 R33, -RZ, R137.H0_H0 ;  /* 0x20000089ff217230 */ /* 0x000fe20000004100 */
[----:B------:R-:W-:Y:S01]  /*18820*/  BSSY.RECONVERGENT B1, `(.L_x_60854) ;  /* 0x000005d000017945 */ /* 0x000fe20003800200 */
[----:B------:R-:W-:Y:S01]  /*18830*/  FFMA.FTZ R187, R186, R161, 1.1641532182693481445e-10 ;  /* 0x2f000000babb7423 */ /* 0x000fe200000100a1 */
[----:B------:R-:W-:Y:S01]  /*18840*/  FMUL.FTZ R188, R188, R75 ;  /* 0x0000004bbcbc7220 */ /* 0x000fe20000410000 */
[----:B------:R-:W-:-:S03]  /*18850*/  HFMA2 R186, -RZ, RZ, 0, 1.1920928955078125e-07 ;  /* 0x00000002ffba7431 */ /* 0x000fc600000001ff */
        /* <DEDUP_REMOVED lines=14> */
.L_x_60856:
        /* <DEDUP_REMOVED lines=13> */
.L_x_60858:
[----:B------:R-:W-:Y:S05]  /*18a10*/  BSYNC.RECONVERGENT B2 ;  /* 0x0000000000027941 */ /* 0x000fea0003800200 */
.L_x_60857:
        /* <DEDUP_REMOVED lines=61> */
.L_x_60855:
[----:B------:R-:W-:Y:S05]  /*18df0*/  BSYNC.RECONVERGENT B1 ;  /* 0x0000000000017941 */ /* 0x000fea0003800200 */
.L_x_60854:
        /* <DEDUP_REMOVED lines=22> */
.L_x_60861:
        /* <DEDUP_REMOVED lines=13> */
.L_x_60863:
[----:B------:R-:W-:Y:S05]  /*19030*/  BSYNC.RECONVERGENT B2 ;  /* 0x0000000000027941 */ /* 0x000fea0003800200 */
.L_x_60862:
        /* <DEDUP_REMOVED lines=61> */
.L_x_60860:
[----:B------:R-:W-:Y:S05]  /*19410*/  BSYNC.RECONVERGENT B1 ;  /* 0x0000000000017941 */ /* 0x000fea0003800200 */
.L_x_60859:
        /* <DEDUP_REMOVED lines=9> */
.L_x_60843:
        /* <DEDUP_REMOVED lines=14> */
.L_x_60821:
[----:B------:R-:W-:Y:S05]  /*19590*/  BSYNC.RECONVERGENT B0 ;  /* 0x0000000000007941 */ /* 0x000fea0003800200 */
.L_x_60820:
        /* <DEDUP_REMOVED lines=30> */
.L_x_60869:
        /* <DEDUP_REMOVED lines=13> */
.L_x_60871:
[----:B------:R-:W-:Y:S05]  /*19850*/  BSYNC.RECONVERGENT B2 ;  /* 0x0000000000027941 */ /* 0x000fea0003800200 */
.L_x_60870:
        /* <DEDUP_REMOVED lines=61> */
.L_x_60868:
[----:B------:R-:W-:Y:S05]  /*19c30*/  BSYNC.RECONVERGENT B1 ;  /* 0x0000000000017941 */ /* 0x000fea0003800200 */
.L_x_60867:
        /* <DEDUP_REMOVED lines=25> */
.L_x_60874:
        /* <DEDUP_REMOVED lines=13> */
.L_x_60876:
[----:B------:R-:W-:Y:S05]  /*19ea0*/  BSYNC.RECONVERGENT B2 ;  /* 0x0000000000027941 */ /* 0x000fea0003800200 */
.L_x_60875:
        /* <DEDUP_REMOVED lines=61> */
.L_x_60873:
[----:B------:R-:W-:Y:S05]  /*1a280*/  BSYNC.RECONVERGENT B1 ;  /* 0x0000000000017941 */ /* 0x000fea0003800200 */
.L_x_60872:
        /* <DEDUP_REMOVED lines=22> */
.L_x_60879:
        /* <DEDUP_REMOVED lines=13> */
.L_x_60881:
[----:B------:R-:W-:Y:S05]  /*1a4c0*/  BSYNC.RECONVERGENT B2 ;  /* 0x0000000000027941 */ /* 0x000fea0003800200 */
.L_x_60880:
        /* <DEDUP_REMOVED lines=61> */
.L_x_60878:
[----:B------:R-:W-:Y:S05]  /*1a8a0*/  BSYNC.RECONVERGENT B1 ;  /* 0x0000000000017941 */ /* 0x000fea0003800200 */
.L_x_60877:
        /* <DEDUP_REMOVED lines=22> */
.L_x_60884:
        /* <DEDUP_REMOVED lines=13> */
.L_x_60886:
[----:B------:R-:W-:Y:S05]  /*1aae0*/  BSYNC.RECONVERGENT B2 ;  /* 0x0000000000027941 */ /* 0x000fea0003800200 */
.L_x_60885:
        /* <DEDUP_REMOVED lines=61> */
.L_x_60883:
[----:B------:R-:W-:Y:S05]  /*1aec0*/  BSYNC.RECONVERGENT B1 ;  /* 0x0000000000017941 */ /* 0x000fea0003800200 */
.L_x_60882:
        /* <DEDUP_REMOVED lines=10> */
.L_x_60866:
        /* <DEDUP_REMOVED lines=16> */
.L_x_60890:
        /* <DEDUP_REMOVED lines=13> */
.L_x_60892:
[----:B------:R-:W-:Y:S05]  /*1b140*/  BSYNC.RECONVERGENT B2 ;  /* 0x0000000000027941 */ /* 0x000fea0003800200 */
.L_x_60891:
        /* <DEDUP_REMOVED lines=61> */
.L_x_60889:
[----:B------:R-:W-:Y:S05]  /*1b520*/  BSYNC.RECONVERGENT B1 ;  /* 0x0000000000017941 */ /* 0x000fea0003800200 */
.L_x_60888:
        /* <DEDUP_REMOVED lines=25> */
.L_x_60895:
        /* <DEDUP_REMOVED lines=13> */
.L_x_60897:
[----:B------:R-:W-:Y:S05]  /*1b790*/  BSYNC.RECONVERGENT B2 ;  /* 0x0000000000027941 */ /* 0x000fea0003800200 */
.L_x_60896:
        /* <DEDUP_REMOVED lines=61> */
.L_x_60894:
[----:B------:R-:W-:Y:S05]  /*1bb70*/  BSYNC.RECONVERGENT B1 ;  /* 0x0000000000017941 */ /* 0x000fea0003800200 */
.L_x_60893:
        /* <DEDUP_REMOVED lines=22> */
.L_x_60900:
        /* <DEDUP_REMOVED lines=13> */
.L_x_60902:
[----:B------:R-:W-:Y:S05]  /*1bdb0*/  BSYNC.RECONVERGENT B2 ;  /* 0x0000000000027941 */ /* 0x000fea0003800200 */
.L_x_60901:
        /* <DEDUP_REMOVED lines=61> */
.L_x_60899:
[----:B------:R-:W-:Y:S05]  /*1c190*/  BSYNC.RECONVERGENT B1 ;  /* 0x0000000000017941 */ /* 0x000fea0003800200 */
.L_x_60898:
        /* <DEDUP_REMOVED lines=22> */
.L_x_60905:
        /* <DEDUP_REMOVED lines=13> */
.L_x_60907:
[----:B------:R-:W-:Y:S05]  /*1c3d0*/  BSYNC.RECONVERGENT B2 ;  /* 0x0000000000027941 */ /* 0x000fea0003800200 */
.L_x_60906:
        /* <DEDUP_REMOVED lines=61> */
.L_x_60904:
[----:B------:R-:W-:Y:S05]  /*1c7b0*/  BSYNC.RECONVERGENT B1 ;  /* 0x0000000000017941 */ /* 0x000fea0003800200 */
.L_x_60903:
        /* <DEDUP_REMOVED lines=9> */
.L_x_60887:
        /* <DEDUP_REMOVED lines=14> */
.L_x_60865:
[----:B------:R-:W-:Y:S05]  /*1c930*/  BSYNC.RECONVERGENT B0 ;  /* 0x0000000000007941 */ /* 0x000fea0003800200 */
.L_x_60864:
        /* <DEDUP_REMOVED lines=30> */
.L_x_60913:
        /* <DEDUP_REMOVED lines=13> */
.L_x_60915:
[----:B------:R-:W-:Y:S05]  /*1cbf0*/  BSYNC.RECONVERGENT B2 ;  /* 0x0000000000027941 */ /* 0x000fea0003800200 */
.L_x_60914:
        /* <DEDUP_REMOVED lines=61> */
.L_x_60912:
[----:B------:R-:W-:Y:S05]  /*1cfd0*/  BSYNC.RECONVERGENT B1 ;  /* 0x0000000000017941 */ /* 0x000fea0003800200 */
.L_x_60911:
        /* <DEDUP_REMOVED lines=25> */
.L_x_60918:
        /* <DEDUP_REMOVED lines=13> */
.L_x_60920:
[----:B------:R-:W-:Y:S05]  /*1d240*/  BSYNC.RECONVERGENT B2 ;  /* 0x0000000000027941 */ /* 0x000fea0003800200 */
.L_x_60919:
        /* <DEDUP_REMOVED lines=61> */
.L_x_60917:
[----:B------:R-:W-:Y:S05]  /*1d620*/  BSYNC.RECONVERGENT B1 ;  /* 0x0000000000017941 */ /* 0x000fea0003800200 */
.L_x_60916:
        /* <DEDUP_REMOVED lines=22> */
.L_x_60923:
        /* <DEDUP_REMOVED lines=13> */
.L_x_60925:
[----:B------:R-:W-:Y:S05]  /*1d860*/  BSYNC.RECONVERGENT B2 ;  /* 0x0000000000027941 */ /* 0x000fea0003800200 */
.L_x_60924:
        /* <DEDUP_REMOVED lines=61> */
.L_x_60922:
[----:B------:R-:W-:Y:S05]  /*1dc40*/  BSYNC.RECONVERGENT B1 ;  /* 0x0000000000017941 */ /* 0x000fea0003800200 */
.L_x_60921:
        /* <DEDUP_REMOVED lines=22> */
.L_x_60928:
        /* <DEDUP_REMOVED lines=13> */
.L_x_60930:
[----:B------:R-:W-:Y:S05]  /*1de80*/  BSYNC.RECONVERGENT B2 ;  /* 0x0000000000027941 */ /* 0x000fea0003800200 */
.L_x_60929:
        /* <DEDUP_REMOVED lines=61> */
.L_x_60927:
[----:B------:R-:W-:Y:S05]  /*1e260*/  BSYNC.RECONVERGENT B1 ;  /* 0x0000000000017941 */ /* 0x000fea0003800200 */
.L_x_60926:
        /* <DEDUP_REMOVED lines=10> */
.L_x_60910:
        /* <DEDUP_REMOVED lines=16> */
.L_x_60934:
        /* <DEDUP_REMOVED lines=13> */
.L_x_60936:
[----:B------:R-:W-:Y:S05]  /*1e4e0*/  BSYNC.RECONVERGENT B2 ;  /* 0x0000000000027941 */ /* 0x000fea0003800200 */
.L_x_60935:
        /* <DEDUP_REMOVED lines=61> */
.L_x_60933:
[----:B------:R-:W-:Y:S05]  /*1e8c0*/  BSYNC.RECONVERGENT B1 ;  /* 0x0000000000017941 */ /* 0x000fea0003800200 */
.L_x_60932:
        /* <DEDUP_REMOVED lines=25> */
.L_x_60939:
        /* <DEDUP_REMOVED lines=13> */
.L_x_60941:
[----:B------:R-:W-:Y:S05]  /*1eb30*/  BSYNC.RECONVERGENT B2 ;  /* 0x0000000000027941 */ /* 0x000fea0003800200 */
.L_x_60940:
        /* <DEDUP_REMOVED lines=61> */
.L_x_60938:
[----:B------:R-:W-:Y:S05]  /*1ef10*/  BSYNC.RECONVERGENT B1 ;  /* 0x0000000000017941 */ /* 0x000fea0003800200 */
.L_x_60937:
        /* <DEDUP_REMOVED lines=22> */
.L_x_60944:
        /* <DEDUP_REMOVED lines=13> */
.L_x_60946:
[----:B------:R-:W-:Y:S05]  /*1f150*/  BSYNC.RECONVERGENT B2 ;  /* 0x0000000000027941 */ /* 0x000fea0003800200 */
.L_x_60945:
        /* <DEDUP_REMOVED lines=61> */
.L_x_60943:
[----:B------:R-:W-:Y:S05]  /*1f530*/  BSYNC.RECONVERGENT B1 ;  /* 0x0000000000017941 */ /* 0x000fea0003800200 */
.L_x_60942:
        /* <DEDUP_REMOVED lines=22> */
.L_x_60949:
        /* <DEDUP_REMOVED lines=13> */
.L_x_60951:
[----:B------:R-:W-:Y:S05]  /*1f770*/  BSYNC.RECONVERGENT B2 ;  /* 0x0000000000027941 */ /* 0x000fea0003800200 */
.L_x_60950:
        /* <DEDUP_REMOVED lines=61> */
.L_x_60948:
[----:B------:R-:W-:Y:S05]  /*1fb50*/  BSYNC.RECONVERGENT B1 ;  /* 0x0000000000017941 */ /* 0x000fea0003800200 */
.L_x_60947:
        /* <DEDUP_REMOVED lines=9> */
.L_x_60931:
        /* <DEDUP_REMOVED lines=14> */
.L_x_60909:
[----:B------:R-:W-:Y:S05]  /*1fcd0*/  BSYNC.RECONVERGENT B0 ;  /* 0x0000000000007941 */ /* 0x000fea0003800200 */
.L_x_60908:
        /* <DEDUP_REMOVED lines=30> */
.L_x_60957:
        /* <DEDUP_REMOVED lines=13> */
.L_x_60959:
[----:B------:R-:W-:Y:S05]  /*1ff90*/  BSYNC.RECONVERGENT B2 ;  /* 0x0000000000027941 */ /* 0x000fea0003800200 */
.L_x_60958:
        /* <DEDUP_REMOVED lines=61> */
.L_x_60956:
[----:B------:R-:W-:Y:S05]  /*20370*/  BSYNC.RECONVERGENT B1 ;  /* 0x0000000000017941 */ /* 0x000fea0003800200 */
.L_x_60955:
        /* <DEDUP_REMOVED lines=25> */
.L_x_60962:
        /* <DEDUP_REMOVED lines=13> */
.L_x_60964:
[----:B------:R-:W-:Y:S05]  /*205e0*/  BSYNC.RECONVERGENT B2 ;  /* 0x0000000000027941 */ /* 0x000fea0003800200 */
.L_x_60963:
        /* <DEDUP_REMOVED lines=61> */
.L_x_60961:
[----:B------:R-:W-:Y:S05]  /*209c0*/  BSYNC.RECONVERGENT B1 ;  /* 0x0000000000017941 */ /* 0x000fea0003800200 */
.L_x_60960:
        /* <DEDUP_REMOVED lines=22> */
.L_x_60967:
        /* <DEDUP_REMOVED lines=13> */
.L_x_60969:
[----:B------:R-:W-:Y:S05]  /*20c00*/  BSYNC.RECONVERGENT B2 ;  /* 0x0000000000027941 */ /* 0x000fea0003800200 */
.L_x_60968:
        /* <DEDUP_REMOVED lines=61> */
.L_x_60966:
[----:B------:R-:W-:Y:S05]  /*20fe0*/  BSYNC.RECONVERGENT B1 ;  /* 0x0000000000017941 */ /* 0x000fea0003800200 */
.L_x_60965:
        /* <DEDUP_REMOVED lines=22> */
.L_x_60972:
        /* <DEDUP_REMOVED lines=13> */
.L_x_60974:
[----:B------:R-:W-:Y:S05]  /*21220*/  BSYNC.RECONVERGENT B2 ;  /* 0x0000000000027941 */ /* 0x000fea0003800200 */
.L_x_60973:
        /* <DEDUP_REMOVED lines=61> */
.L_x_60971:
[----:B------:R-:W-:Y:S05]  /*21600*/  BSYNC.RECONVERGENT B1 ;  /* 0x0000000000017941 */ /* 0x000fea0003800200 */
.L_x_60970:
        /* <DEDUP_REMOVED lines=10> */
.L_x_60954:
        /* <DEDUP_REMOVED lines=16> */
.L_x_60978:
        /* <DEDUP_REMOVED lines=13> */
.L_x_60980:
[----:B------:R-:W-:Y:S05]  /*21880*/  BSYNC.RECONVERGENT B2 ;  /* 0x0000000000027941 */ /* 0x000fea0003800200 */
.L_x_60979:
        /* <DEDUP_REMOVED lines=61> */
.L_x_60977:
[----:B------:R-:W-:Y:S05]  /*21c60*/  BSYNC.RECONVERGENT B1 ;  /* 0x0000000000017941 */ /* 0x000fea0003800200 */
.L_x_60976:
        /* <DEDUP_REMOVED lines=25> */
.L_x_60983:
        /* <DEDUP_REMOVED lines=13> */
.L_x_60985:
[----:B------:R-:W-:Y:S05]  /*21ed0*/  BSYNC.RECONVERGENT B2 ;  /* 0x0000000000027941 */ /* 0x000fea0003800200 */
.L_x_60984:
        /* <DEDUP_REMOVED lines=61> */
.L_x_60982:
[----:B------:R-:W-:Y:S05]  /*222b0*/  BSYNC.RECONVERGENT B1 ;  /* 0x0000000000017941 */ /* 0x000fea0003800200 */
.L_x_60981:
        /* <DEDUP_REMOVED lines=22> */
.L_x_60988:
        /* <DEDUP_REMOVED lines=13> */
.L_x_60990:
[----:B------:R-:W-:Y:S05]  /*224f0*/  BSYNC.RECONVERGENT B2 ;  /* 0x0000000000027941 */ /* 0x000fea0003800200 */
.L_x_60989:
        /* <DEDUP_REMOVED lines=61> */
.L_x_60987:
[----:B------:R-:W-:Y:S05]  /*228d0*/  BSYNC.RECONVERGENT B1 ;  /* 0x0000000000017941 */ /* 0x000fea0003800200 */
.L_x_60986:
        /* <DEDUP_REMOVED lines=22> */
.L_x_60993:
        /* <DEDUP_REMOVED lines=13> */
.L_x_60995:
[----:B------:R-:W-:Y:S05]  /*22b10*/  BSYNC.RECONVERGENT B2 ;  /* 0x0000000000027941 */ /* 0x000fea0003800200 */
.L_x_60994:
        /* <DEDUP_REMOVED lines=61> */
.L_x_60992:
[----:B------:R-:W-:Y:S05]  /*22ef0*/  BSYNC.RECONVERGENT B1 ;  /* 0x0000000000017941 */ /* 0x000fea0003800200 */
.L_x_60991:
        /* <DEDUP_REMOVED lines=9> */
.L_x_60975:
        /* <DEDUP_REMOVED lines=14> */
.L_x_60953:
[----:B------:R-:W-:Y:S05]  /*23070*/  BSYNC.RECONVERGENT B0 ;  /* 0x0000000000007941 */ /* 0x000fea0003800200 */
.L_x_60952:
        /* <DEDUP_REMOVED lines=30> */
.L_x_61001:
        /* <DEDUP_REMOVED lines=13> */
.L_x_61003:
[----:B------:R-:W-:Y:S05]  /*23330*/  BSYNC.RECONVERGENT B2 ;  /* 0x0000000000027941 */ /* 0x000fea0003800200 */
.L_x_61002:
        /* <DEDUP_REMOVED lines=61> */
.L_x_61000:
[----:B------:R-:W-:Y:S05]  /*23710*/  BSYNC.RECONVERGENT B1 ;  /* 0x0000000000017941 */ /* 0x000fea0003800200 */
.L_x_60999:
        /* <DEDUP_REMOVED lines=25> */
.L_x_61006:
        /* <DEDUP_REMOVED lines=13> */
.L_x_61008:
[----:B------:R-:W-:Y:S05]  /*23980*/  BSYNC.RECONVERGENT B2 ;  /* 0x0000000000027941 */ /* 0x000fea0003800200 */
.L_x_61007:
        /* <DEDUP_REMOVED lines=61> */
.L_x_61005:
[----:B------:R-:W-:Y:S05]  /*23d60*/  BSYNC.RECONVERGENT B1 ;  /* 0x0000000000017941 */ /* 0x000fea0003800200 */
.L_x_61004:
        /* <DEDUP_REMOVED lines=22> */
.L_x_61011:
        /* <DEDUP_REMOVED lines=13> */
.L_x_61013:
[----:B------:R-:W-:Y:S05]  /*23fa0*/  BSYNC.RECONVERGENT B2 ;  /* 0x0000000000027941 */ /* 0x000fea0003800200 */
.L_x_61012:
        /* <DEDUP_REMOVED lines=61> */
.L_x_61010:
[----:B------:R-:W-:Y:S05]  /*24380*/  BSYNC.RECONVERGENT B1 ;  /* 0x0000000000017941 */ /* 0x000fea0003800200 */
.L_x_61009:
        /* <DEDUP_REMOVED lines=22> */
.L_x_61016:
        /* <DEDUP_REMOVED lines=13> */
.L_x_61018:
[----:B------:R-:W-:Y:S05]  /*245c0*/  BSYNC.RECONVERGENT B2 ;  /* 0x0000000000027941 */ /* 0x000fea0003800200 */
.L_x_61017:
        /* <DEDUP_REMOVED lines=61> */
.L_x_61015:
[----:B------:R-:W-:Y:S05]  /*249a0*/  BSYNC.RECONVERGENT B1 ;  /* 0x0000000000017941 */ /* 0x000fea0003800200 */
.L_x_61014:
        /* <DEDUP_REMOVED lines=10> */
.L_x_60998:
        /* <DEDUP_REMOVED lines=16> */
.L_x_61022:
        /* <DEDUP_REMOVED lines=13> */
.L_x_61024:
[----:B------:R-:W-:Y:S05]  /*24c20*/  BSYNC.RECONVERGENT B2 ;  /* 0x0000000000027941 */ /* 0x000fea0003800200 */
.L_x_61023:
        /* <DEDUP_REMOVED lines=61> */
.L_x_61021:
[----:B------:R-:W-:Y:S05]  /*25000*/  BSYNC.RECONVERGENT B1 ;  /* 0x0000000000017941 */ /* 0x000fea0003800200 */
.L_x_61020:
        /* <DEDUP_REMOVED lines=25> */
.L_x_61027:
        /* <DEDUP_REMOVED lines=13> */
.L_x_61029:
[----:B------:R-:W-:Y:S05]  /*25270*/  BSYNC.RECONVERGENT B2 ;  /* 0x0000000000027941 */ /* 0x000fea0003800200 */
.L_x_61028:
        /* <DEDUP_REMOVED lines=61> */
.L_x_61026:
[----:B------:R-:W-:Y:S05]  /*25650*/  BSYNC.RECONVERGENT B1 ;  /* 0x0000000000017941 */ /* 0x000fea0003800200 */
.L_x_61025:
        /* <DEDUP_REMOVED lines=22> */
.L_x_61032:
        /* <DEDUP_REMOVED lines=13> */
.L_x_61034:
[----:B------:R-:W-:Y:S05]  /*25890*/  BSYNC.RECONVERGENT B2 ;  /* 0x0000000000027941 */ /* 0x000fea0003800200 */
.L_x_61033:
        /* <DEDUP_REMOVED lines=61> */
.L_x_61031:
[----:B------:R-:W-:Y:S05]  /*25c70*/  BSYNC.RECONVERGENT B1 ;  /* 0x0000000000017941 */ /* 0x000fea0003800200 */
.L_x_61030:
        /* <DEDUP_REMOVED lines=22> */
.L_x_61037:
        /* <DEDUP_REMOVED lines=13> */
.L_x_61039:
[----:B------:R-:W-:Y:S05]  /*25eb0*/  BSYNC.RECONVERGENT B2 ;  /* 0x0000000000027941 */ /* 0x000fea0003800200 */
.L_x_61038:
        /* <DEDUP_REMOVED lines=61> */
.L_x_61036:
[----:B------:R-:W-:Y:S05]  /*26290*/  BSYNC.RECONVERGENT B1 ;  /* 0x0000000000017941 */ /* 0x000fea0003800200 */
.L_x_61035:
        /* <DEDUP_REMOVED lines=9> */
.L_x_61019:
        /* <DEDUP_REMOVED lines=14> */
.L_x_60997:
[----:B------:R-:W-:Y:S05]  /*26410*/  BSYNC.RECONVERGENT B0 ;  /* 0x0000000000007941 */ /* 0x000fea0003800200 */
.L_x_60996:
        /* <DEDUP_REMOVED lines=30> */
.L_x_61045:
        /* <DEDUP_REMOVED lines=13> */
.L_x_61047:
[----:B------:R-:W-:Y:S05]  /*266d0*/  BSYNC.RECONVERGENT B2 ;  /* 0x0000000000027941 */ /* 0x000fea0003800200 */
.L_x_61046:
        /* <DEDUP_REMOVED lines=61> */
.L_x_61044:
[----:B------:R-:W-:Y:S05]  /*26ab0*/  BSYNC.RECONVERGENT B1 ;  /* 0x0000000000017941 */ /* 0x000fea0003800200 */
.L_x_61043:
        /* <DEDUP_REMOVED lines=25> */
.L_x_61050:
        /* <DEDUP_REMOVED lines=13> */
.L_x_61052:
[----:B------:R-:W-:Y:S05]  /*26d20*/  BSYNC.RECONVERGENT B2 ;  /* 0x0000000000027941 */ /* 0x000fea0003800200 */
.L_x_61051:
        /* <DEDUP_REMOVED lines=61> */
.L_x_61049:
[----:B------:R-:W-:Y:S05]  /*27100*/  BSYNC.RECONVERGENT B1 ;  /* 0x0000000000017941 */ /* 0x000fea0003800200 */
.L_x_61048:
        /* <DEDUP_REMOVED lines=22> */
.L_x_61055:
        /* <DEDUP_REMOVED lines=13> */
.L_x_61057:
[----:B------:R-:W-:Y:S05]  /*27340*/  BSYNC.RECONVERGENT B2 ;  /* 0x0000000000027941 */ /* 0x000fea0003800200 */
.L_x_61056:
        /* <DEDUP_REMOVED lines=61> */
.L_x_61054:
[----:B------:R-:W-:Y:S05]  /*27720*/  BSYNC.RECONVERGENT B1 ;  /* 0x0000000000017941 */ /* 0x000fea0003800200 */
.L_x_61053:
        /* <DEDUP_REMOVED lines=22> */
.L_x_61060:
        /* <DEDUP_REMOVED lines=13> */
.L_x_61062:
[----:B------:R-:W-:Y:S05]  /*27960*/  BSYNC.RECONVERGENT B2 ;  /* 0x0000000000027941 */ /* 0x000fea0003800200 */
.L_x_61061:
        /* <DEDUP_REMOVED lines=61> */
.L_x_61059:
[----:B------:R-:W-:Y:S05]  /*27d40*/  BSYNC.RECONVERGENT B1 ;  /* 0x0000000000017941 */ /* 0x000fea0003800200 */
.L_x_61058:
        /* <DEDUP_REMOVED lines=10> */
.L_x_61042:
        /* <DEDUP_REMOVED lines=16> */
.L_x_61066:
        /* <DEDUP_REMOVED lines=13> */
.L_x_61068:
[----:B------:R-:W-:Y:S05]  /*27fc0*/  BSYNC.RECONVERGENT B2 ;  /* 0x0000000000027941 */ /* 0x000fea0003800200 */
.L_x_61067:
        /* <DEDUP_REMOVED lines=61> */
.L_x_61065:
[----:B------:R-:W-:Y:S05]  /*283a0*/  BSYNC.RECONVERGENT B1 ;  /* 0x0000000000017941 */ /* 0x000fea0003800200 */
.L_x_61064:
        /* <DEDUP_REMOVED lines=25> */
.L_x_61071:
        /* <DEDUP_REMOVED lines=13> */
.L_x_61073:
[----:B------:R-:W-:Y:S05]  /*28610*/  BSYNC.RECONVERGENT B2 ;  /* 0x0000000000027941 */ /* 0x000fea0003800200 */
.L_x_61072:
        /* <DEDUP_REMOVED lines=61> */
.L_x_61070:
[----:B------:R-:W-:Y:S05]  /*289f0*/  BSYNC.RECONVERGENT B1 ;  /* 0x0000000000017941 */ /* 0x000fea0003800200 */
.L_x_61069:
        /* <DEDUP_REMOVED lines=22> */
.L_x_61076:
        /* <DEDUP_REMOVED lines=13> */
.L_x_61078:
[----:B------:R-:W-:Y:S05]  /*28c30*/  BSYNC.RECONVERGENT B2 ;  /* 0x0000000000027941 */ /* 0x000fea0003800200 */
.L_x_61077:
        /* <DEDUP_REMOVED lines=61> */
.L_x_61075:
[----:B------:R-:W-:Y:S05]  /*29010*/  BSYNC.RECONVERGENT B1 ;  /* 0x0000000000017941 */ /* 0x000fea0003800200 */
.L_x_61074:
        /* <DEDUP_REMOVED lines=22> */
.L_x_61081:
        /* <DEDUP_REMOVED lines=13> */
.L_x_61083:
[----:B------:R-:W-:Y:S05]  /*29250*/  BSYNC.RECONVERGENT B2 ;  /* 0x0000000000027941 */ /* 0x000fea0003800200 */
.L_x_61082:
        /* <DEDUP_REMOVED lines=61> */
.L_x_61080:
[----:B------:R-:W-:Y:S05]  /*29630*/  BSYNC.RECONVERGENT B1 ;  /* 0x0000000000017941 */ /* 0x000fea0003800200 */
.L_x_61079:
        /* <DEDUP_REMOVED lines=9> */
.L_x_61063:
        /* <DEDUP_REMOVED lines=14> */
.L_x_61041:
[----:B------:R-:W-:Y:S05]  /*297b0*/  BSYNC.RECONVERGENT B0 ;  /* 0x0000000000007941 */ /* 0x000fea0003800200 */
.L_x_61040:
        /* <DEDUP_REMOVED lines=30> */
.L_x_61089:
        /* <DEDUP_REMOVED lines=13> */
.L_x_61091:
[----:B------:R-:W-:Y:S05]  /*29a70*/  BSYNC.RECONVERGENT B2 ;  /* 0x0000000000027941 */ /* 0x000fea0003800200 */
.L_x_61090:
        /* <DEDUP_REMOVED lines=61> */
.L_x_61088:
[----:B------:R-:W-:Y:S05]  /*29e50*/  BSYNC.RECONVERGENT B1 ;  /* 0x0000000000017941 */ /* 0x000fea0003800200 */
.L_x_61087:
        /* <DEDUP_REMOVED lines=25> */
.L_x_61094:
        /* <DEDUP_REMOVED lines=13> */
.L_x_61096:
[----:B------:R-:W-:Y:S05]  /*2a0c0*/  BSYNC.RECONVERGENT B2 ;  /* 0x0000000000027941 */ /* 0x000fea0003800200 */
.L_x_61095:
        /* <DEDUP_REMOVED lines=61> */
.L_x_61093:
[----:B------:R-:W-:Y:S05]  /*2a4a0*/  BSYNC.RECONVERGENT B1 ;  /* 0x0000000000017941 */ /* 0x000fea0003800200 */
.L_x_61092:
        /* <DEDUP_REMOVED lines=22> */
.L_x_61099:
        /* <DEDUP_REMOVED lines=13> */
.L_x_61101:
[----:B------:R-:W-:Y:S05]  /*2a6e0*/  BSYNC.RECONVERGENT B2 ;  /* 0x0000000000027941 */ /* 0x000fea0003800200 */
.L_x_61100:
        /* <DEDUP_REMOVED lines=61> */
.L_x_61098:
[----:B------:R-:W-:Y:S05]  /*2aac0*/  BSYNC.RECONVERGENT B1 ;  /* 0x0000000000017941 */ /* 0x000fea0003800200 */
.L_x_61097:
        /* <DEDUP_REMOVED lines=22> */
.L_x_61104:
        /* <DEDUP_REMOVED lines=13> */
.L_x_61106:
[----:B------:R-:W-:Y:S05]  /*2ad00*/  BSYNC.RECONVERGENT B2 ;  /* 0x0000000000027941 */ /* 0x000fea0003800200 */
.L_x_61105:
        /* <DEDUP_REMOVED lines=61> */
.L_x_61103:
[----:B------:R-:W-:Y:S05]  /*2b0e0*/  BSYNC.RECONVERGENT B1 ;  /* 0x0000000000017941 */ /* 0x000fea0003800200 */
.L_x_61102:
        /* <DEDUP_REMOVED lines=10> */
.L_x_61086:
        /* <DEDUP_REMOVED lines=16> */
.L_x_61110:
        /* <DEDUP_REMOVED lines=13> */
.L_x_61112:
[----:B------:R-:W-:Y:S05]  /*2b360*/  BSYNC.RECONVERGENT B2 ;  /* 0x0000000000027941 */ /* 0x000fea0003800200 */
.L_x_61111:
        /* <DEDUP_REMOVED lines=61> */
.L_x_61109:
[----:B------:R-:W-:Y:S05]  /*2b740*/  BSYNC.RECONVERGENT B1 ;  /* 0x0000000000017941 */ /* 0x000fea0003800200 */
.L_x_61108:
        /* <DEDUP_REMOVED lines=25> */
.L_x_61115:
        /* <DEDUP_REMOVED lines=13> */
.L_x_61117:
[----:B------:R-:W-:Y:S05]  /*2b9b0*/  BSYNC.RECONVERGENT B2 ;  /* 0x0000000000027941 */ /* 0x000fea0003800200 */
.L_x_61116:
        /* <DEDUP_REMOVED lines=61> */
.L_x_61114:
[----:B------:R-:W-:Y:S05]  /*2bd90*/  BSYNC.RECONVERGENT B1 ;  /* 0x0000000000017941 */ /* 0x000fea0003800200 */
.L_x_61113:
        /* <DEDUP_REMOVED lines=22> */
.L_x_61120:
        /* <DEDUP_REMOVED lines=13> */
.L_x_61122:
[----:B------:R-:W-:Y:S05]  /*2bfd0*/  BSYNC.RECONVERGENT B2 ;  /* 0x0000000000027941 */ /* 0x000fea0003800200 */
.L_x_61121:
        /* <DEDUP_REMOVED lines=61> */
.L_x_61119:
[----:B------:R-:W-:Y:S05]  /*2c3b0*/  BSYNC.RECONVERGENT B1 ;  /* 0x0000000000017941 */ /* 0x000fea0003800200 */
.L_x_61118:
        /* <DEDUP_REMOVED lines=22> */
.L_x_61125:
        /* <DEDUP_REMOVED lines=13> */
.L_x_61127:
[----:B------:R-:W-:Y:S05]  /*2c5f0*/  BSYNC.RECONVERGENT B2 ;  /* 0x0000000000027941 */ /* 0x000fea0003800200 */
.L_x_61126:
        /* <DEDUP_REMOVED lines=61> */
.L_x_61124:
[----:B------:R-:W-:Y:S05]  /*2c9d0*/  BSYNC.RECONVERGENT B1 ;  /* 0x0000000000017941 */ /* 0x000fea0003800200 */
.L_x_61123:
        /* <DEDUP_REMOVED lines=9> */
.L_x_61107:
        /* <DEDUP_REMOVED lines=14> */
.L_x_61085:
[----:B------:R-:W-:Y:S05]  /*2cb50*/  BSYNC.RECONVERGENT B0 ;  /* 0x0000000000007941 */ /* 0x000fea0003800200 */
.L_x_61084:
        /* <DEDUP_REMOVED lines=30> */
.L_x_61133:
        /* <DEDUP_REMOVED lines=13> */
.L_x_61135:
[----:B------:R-:W-:Y:S05]  /*2ce10*/  BSYNC.RECONVERGENT B2 ;  /* 0x0000000000027941 */ /* 0x000fea0003800200 */
.L_x_61134:
        /* <DEDUP_REMOVED lines=61> */
.L_x_61132:
[----:B------:R-:W-:Y:S05]  /*2d1f0*/  BSYNC.RECONVERGENT B1 ;  /* 0x0000000000017941 */ /* 0x000fea0003800200 */
.L_x_61131:
        /* <DEDUP_REMOVED lines=25> */
.L_x_61138:
        /* <DEDUP_REMOVED lines=13> */
.L_x_61140:
[----:B------:R-:W-:Y:S05]  /*2d460*/  BSYNC.RECONVERGENT B2 ;  /* 0x0000000000027941 */ /* 0x000fea0003800200 */
.L_x_61139:
        /* <DEDUP_REMOVED lines=61> */
.L_x_61137:
[----:B------:R-:W-:Y:S05]  /*2d840*/  BSYNC.RECONVERGENT B1 ;  /* 0x0000000000017941 */ /* 0x000fea0003800200 */
.L_x_61136:
        /* <DEDUP_REMOVED lines=22> */
.L_x_61143:
        /* <DEDUP_REMOVED lines=13> */
.L_x_61145:
[----:B------:R-:W-:Y:S05]  /*2da80*/  BSYNC.RECONVERGENT B2 ;  /* 0x0000000000027941 */ /* 0x000fea0003800200 */
.L_x_61144:
        /* <DEDUP_REMOVED lines=61> */
.L_x_61142:
[----:B------:R-:W-:Y:S05]  /*2de60*/  BSYNC.RECONVERGENT B1 ;  /* 0x0000000000017941 */ /* 0x000fea0003800200 */
.L_x_61141:
        /* <DEDUP_REMOVED lines=22> */
.L_x_61148:
        /* <DEDUP_REMOVED lines=13> */
.L_x_61150:
[----:B------:R-:W-:Y:S05]  /*2e0a0*/  BSYNC.RECONVERGENT B2 ;  /* 0x0000000000027941 */ /* 0x000fea0003800200 */
.L_x_61149:
        /* <DEDUP_REMOVED lines=61> */
.L_x_61147:
[----:B------:R-:W-:Y:S05]  /*2e480*/  BSYNC.RECONVERGENT B1 ;  /* 0x0000000000017941 */ /* 0x000fea0003800200 */
.L_x_61146:
        /* <DEDUP_REMOVED lines=10> */
.L_x_61130:
        /* <DEDUP_REMOVED lines=16> */
.L_x_61154:
        /* <DEDUP_REMOVED lines=13> */
.L_x_61156:
[----:B------:R-:W-:Y:S05]  /*2e700*/  BSYNC.RECONVERGENT B2 ;  /* 0x0000000000027941 */ /* 0x000fea0003800200 */
.L_x_61155:
        /* <DEDUP_REMOVED lines=61> */
.L_x_61153:
[----:B------:R-:W-:Y:S05]  /*2eae0*/  BSYNC.RECONVERGENT B1 ;  /* 0x0000000000017941 */ /* 0x000fea0003800200 */
.L_x_61152:
        /* <DEDUP_REMOVED lines=25> */
.L_x_61159:
        /* <DEDUP_REMOVED lines=13> */
.L_x_61161:
[----:B------:R-:W-:Y:S05]  /*2ed50*/  BSYNC.RECONVERGENT B2 ;  /* 0x0000000000027941 */ /* 0x000fea0003800200 */
.L_x_61160:
        /* <DEDUP_REMOVED lines=61> */
.L_x_61158:
[----:B------:R-:W-:Y:S05]  /*2f130*/  BSYNC.RECONVERGENT B1 ;  /* 0x0000000000017941 */ /* 0x000fea0003800200 */
.L_x_61157:
        /* <DEDUP_REMOVED lines=22> */
.L_x_61164:
        /* <DEDUP_REMOVED lines=13> */
.L_x_61166:
[----:B------:R-:W-:Y:S05]  /*2f370*/  BSYNC.RECONVERGENT B2 ;  /* 0x0000000000027941 */ /* 0x000fea0003800200 */
.L_x_61165:
        /* <DEDUP_REMOVED lines=61> */
.L_x_61163:
[----:B------:R-:W-:Y:S05]  /*2f750*/  BSYNC.RECONVERGENT B1 ;  /* 0x0000000000017941 */ /* 0x000fea0003800200 */
.L_x_61162:
        /* <DEDUP_REMOVED lines=22> */
.L_x_61169:
        /* <DEDUP_REMOVED lines=13> */
.L_x_61171:
[----:B------:R-:W-:Y:S05]  /*2f990*/  BSYNC.RECONVERGENT B2 ;  /* 0x0000000000027941 */ /* 0x000fea0003800200 */
.L_x_61170:
        /* <DEDUP_REMOVED lines=61> */
.L_x_61168:
[----:B------:R-:W-:Y:S05]  /*2fd70*/  BSYNC.RECONVERGENT B1 ;  /* 0x0000000000017941 */ /* 0x000fea0003800200 */
.L_x_61167:
        /* <DEDUP_REMOVED lines=9> */
.L_x_61151:
        /* <DEDUP_REMOVED lines=14> */
.L_x_61129:
[----:B------:R-:W-:Y:S05]  /*2fef0*/  BSYNC.RECONVERGENT B0 ;  /* 0x0000000000007941 */ /* 0x000fea0003800200 */
.L_x_61128:
        /* <DEDUP_REMOVED lines=30> */
.L_x_61177:
        /* <DEDUP_REMOVED lines=13> */
.L_x_61179:
[----:B------:R-:W-:Y:S05]  /*301b0*/  BSYNC.RECONVERGENT B2 ;  /* 0x0000000000027941 */ /* 0x000fea0003800200 */
.L_x_61178:
        /* <DEDUP_REMOVED lines=61> */
.L_x_61176:
[----:B------:R-:W-:Y:S05]  /*30590*/  BSYNC.RECONVERGENT B1 ;  /* 0x0000000000017941 */ /* 0x000fea0003800200 */
.L_x_61175:
        /* <DEDUP_REMOVED lines=25> */
.L_x_61182:
        /* <DEDUP_REMOVED lines=13> */
.L_x_61184:
[----:B------:R-:W-:Y:S05]  /*30800*/  BSYNC.RECONVERGENT B2 ;  /* 0x0000000000027941 */ /* 0x000fea0003800200 */
.L_x_61183:
        /* <DEDUP_REMOVED lines=61> */
.L_x_61181:
[----:B------:R-:W-:Y:S05]  /*30be0*/  BSYNC.RECONVERGENT B1 ;  /* 0x0000000000017941 */ /* 0x000fea0003800200 */
.L_x_61180:
        /* <DEDUP_REMOVED lines=22> */
.L_x_61187:
        /* <DEDUP_REMOVED lines=13> */
.L_x_61189:
[----:B------:R-:W-:Y:S05]  /*30e20*/  BSYNC.RECONVERGENT B2 ;  /* 0x0000000000027941 */ /* 0x000fea0003800200 */
.L_x_61188:
        /* <DEDUP_REMOVED lines=61> */
.L_x_61186:
[----:B------:R-:W-:Y:S05]  /*31200*/  BSYNC.RECONVERGENT B1 ;  /* 0x0000000000017941 */ /* 0x000fea0003800200 */
.L_x_61185:
        /* <DEDUP_REMOVED lines=22> */
.L_x_61192:
        /* <DEDUP_REMOVED lines=13> */
.L_x_61194:
[----:B------:R-:W-:Y:S05]  /*31440*/  BSYNC.RECONVERGENT B2 ;  /* 0x0000000000027941 */ /* 0x000fea0003800200 */
.L_x_61193:
        /* <DEDUP_REMOVED lines=61> */
.L_x_61191:
[----:B------:R-:W-:Y:S05]  /*31820*/  BSYNC.RECONVERGENT B1 ;  /* 0x0000000000017941 */ /* 0x000fea0003800200 */
.L_x_61190:
        /* <DEDUP_REMOVED lines=10> */
.L_x_61174:
        /* <DEDUP_REMOVED lines=16> */
.L_x_61198:
        /* <DEDUP_REMOVED lines=13> */
.L_x_61200:
[----:B------:R-:W-:Y:S05]  /*31aa0*/  BSYNC.RECONVERGENT B2 ;  /* 0x0000000000027941 */ /* 0x000fea0003800200 */
.L_x_61199:
        /* <DEDUP_REMOVED lines=61> */
.L_x_61197:
[----:B------:R-:W-:Y:S05]  /*31e80*/  BSYNC.RECONVERGENT B1 ;  /* 0x0000000000017941 */ /* 0x000fea0003800200 */
.L_x_61196:
        /* <DEDUP_REMOVED lines=25> */
.L_x_61203:
        /* <DEDUP_REMOVED lines=13> */
.L_x_61205:
[----:B------:R-:W-:Y:S05]  /*320f0*/  BSYNC.RECONVERGENT B2 ;  /* 0x0000000000027941 */ /* 0x000fea0003800200 */
.L_x_61204:
        /* <DEDUP_REMOVED lines=61> */
.L_x_61202:
[----:B------:R-:W-:Y:S05]  /*324d0*/  BSYNC.RECONVERGENT B1 ;  /* 0x0000000000017941 */ /* 0x000fea0003800200 */
.L_x_61201:
        /* <DEDUP_REMOVED lines=22> */
.L_x_61208:
        /* <DEDUP_REMOVED lines=13> */
.L_x_61210:
[----:B------:R-:W-:Y:S05]  /*32710*/  BSYNC.RECONVERGENT B2 ;  /* 0x0000000000027941 */ /* 0x000fea0003800200 */
.L_x_61209:
        /* <DEDUP_REMOVED lines=61> */
.L_x_61207:
[----:B------:R-:W-:Y:S05]  /*32af0*/  BSYNC.RECONVERGENT B1 ;  /* 0x0000000000017941 */ /* 0x000fea0003800200 */
.L_x_61206:
        /* <DEDUP_REMOVED lines=22> */
.L_x_61213:
        /* <DEDUP_REMOVED lines=13> */
.L_x_61215:
[----:B------:R-:W-:Y:S05]  /*32d30*/  BSYNC.RECONVERGENT B2 ;  /* 0x0000000000027941 */ /* 0x000fea0003800200 */
.L_x_61214:
        /* <DEDUP_REMOVED lines=61> */
.L_x_61212:
[----:B------:R-:W-:Y:S05]  /*33110*/  BSYNC.RECONVERGENT B1 ;  /* 0x0000000000017941 */ /* 0x000fea0003800200 */
.L_x_61211:
        /* <DEDUP_REMOVED lines=9> */
.L_x_61195:
        /* <DEDUP_REMOVED lines=14> */
.L_x_61173:
[----:B------:R-:W-:Y:S05]  /*33290*/  BSYNC.RECONVERGENT B0 ;  /* 0x0000000000007941 */ /* 0x000fea0003800200 */
.L_x_61172:
        /* <DEDUP_REMOVED lines=30> */
.L_x_61221:
        /* <DEDUP_REMOVED lines=13> */
.L_x_61223:
[----:B------:R-:W-:Y:S05]  /*33550*/  BSYNC.RECONVERGENT B2 ;  /* 0x0000000000027941 */ /* 0x000fea0003800200 */
.L_x_61222:
        /* <DEDUP_REMOVED lines=61> */
.L_x_61220:
[----:B------:R-:W-:Y:S05]  /*33930*/  BSYNC.RECONVERGENT B1 ;  /* 0x0000000000017941 */ /* 0x000fea0003800200 */
.L_x_61219:
        /* <DEDUP_REMOVED lines=25> */
.L_x_61226:
        /* <DEDUP_REMOVED lines=13> */
.L_x_61228:
[----:B------:R-:W-:Y:S05]  /*33ba0*/  BSYNC.RECONVERGENT B2 ;  /* 0x0000000000027941 */ /* 0x000fea0003800200 */
.L_x_61227:
        /* <DEDUP_REMOVED lines=61> */
.L_x_61225:
[----:B------:R-:W-:Y:S05]  /*33f80*/  BSYNC.RECONVERGENT B1 ;  /* 0x0000000000017941 */ /* 0x000fea0003800200 */
.L_x_61224:
        /* <DEDUP_REMOVED lines=22> */
.L_x_61231:
        /* <DEDUP_REMOVED lines=13> */
.L_x_61233:
[----:B------:R-:W-:Y:S05]  /*341c0*/  BSYNC.RECONVERGENT B2 ;  /* 0x0000000000027941 */ /* 0x000fea0003800200 */
.L_x_61232:
        /* <DEDUP_REMOVED lines=61> */
.L_x_61230:
[----:B------:R-:W-:Y:S05]  /*345a0*/  BSYNC.RECONVERGENT B1 ;  /* 0x0000000000017941 */ /* 0x000fea0003800200 */
.L_x_61229:
        /* <DEDUP_REMOVED lines=22> */
.L_x_61236:
        /* <DEDUP_REMOVED lines=13> */
.L_x_61238:
[----:B------:R-:W-:Y:S05]  /*347e0*/  BSYNC.RECONVERGENT B2 ;  /* 0x0000000000027941 */ /* 0x000fea0003800200 */
.L_x_61237:
        /* <DEDUP_REMOVED lines=61> */
.L_x_61235:
[----:B------:R-:W-:Y:S05]  /*34bc0*/  BSYNC.RECONVERGENT B1 ;  /* 0x0000000000017941 */ /* 0x000fea0003800200 */
.L_x_61234:
[----:B------:R-:W-:Y:S01]  /*34bd0*/  I2FP.F32.U32 R186, R187 ;  /* 0x000000bb00ba7245 */ /* 0x000fe20000201000 */
[----:B------:R-:W-:-:S04]  /*34be0*/  FMUL.FTZ R72, R71, R72 ;  /* 0x0000004847487220 */ /* 0x000fc80000410000 */
[----:B------:R-:W-:Y:S01]  /*34bf0*/  FFMA.FTZ R161, R186, R161, 1.1641532182693481445e-10 ;  /* 0x2f000000baa17423 */ /* 0x000fe200000100a1 */
[----:B------:R-:W-:-:S04]  /*34c00*/  FMUL.FTZ R72, R72, R75 ;  /* 0x0000004b48487220 */ /* 0x000fc80000410000 */
[----:B------:R-:W-:-:S04]  /*34c10*/  FSETP.GTU.FTZ.AND P3, PT, R161, R120, PT ;  /* 0x00000078a100720b */ /* 0x000fc80003f7c000 */
[----:B------:R-:W-:Y:S01]  /*34c20*/  FSEL R120, R72, RZ, !P3 ;  /* 0x000000ff48787208 */ /* 0x000fe20005800000 */
[----:B------:R-:W-:Y:S01]  /*34c30*/  HADD2.F32 R72, -RZ, R155.H1_H1 ;  /* 0x3000009bff487230 */ /* 0x000fe20000004100 */
[----:B------:R-:W-:-:S04]  /*34c40*/  PLOP3.LUT P3, PT, P3, PT, PT, 0x8, 0x80 ;  /* 0x000000000080781c */ /* 0x000fc80001f6e170 */
[----:B------:R-:W-:Y:S01]  /*34c50*/  FFMA.FTZ R71, R120, R72, R7 ;  /* 0x0000004878477223 */ /* 0x000fe20000010007 */
[----:B------:R-:W-:Y:S08]  /*34c60*/  BRA `(.L_x_61239) ;  /* 0x0000001800387947 */ /* 0x000ff00003800000 */
.L_x_61218:
        /* <DEDUP_REMOVED lines=16> */
.L_x_61242:
        /* <DEDUP_REMOVED lines=13> */
.L_x_61244:
[----:B------:R-:W-:Y:S05]  /*34e40*/  BSYNC.RECONVERGENT B2 ;  /* 0x0000000000027941 */ /* 0x000fea0003800200 */
.L_x_61243:
        /* <DEDUP_REMOVED lines=61> */
.L_x_61241:
[----:B------:R-:W-:Y:S05]  /*35220*/  BSYNC.RECONVERGENT B1 ;  /* 0x0000000000017941 */ /* 0x000fea0003800200 */
.L_x_61240:
        /* <DEDUP_REMOVED lines=25> */
.L_x_61247:
        /* <DEDUP_REMOVED lines=13> */
.L_x_61249:
[----:B------:R-:W-:Y:S05]  /*35490*/  BSYNC.RECONVERGENT B2 ;  /* 0x0000000000027941 */ /* 0x000fea0003800200 */
.L_x_61248:
        /* <DEDUP_REMOVED lines=61> */
.L_x_61246:
[----:B------:R-:W-:Y:S05]  /*35870*/  BSYNC.RECONVERGENT B1 ;  /* 0x0000000000017941 */ /* 0x000fea0003800200 */
.L_x_61245:
        /* <DEDUP_REMOVED lines=22> */
.L_x_61252:
        /* <DEDUP_REMOVED lines=13> */
.L_x_61254:
[----:B------:R-:W-:Y:S05]  /*35ab0*/  BSYNC.RECONVERGENT B2 ;  /* 0x0000000000027941 */ /* 0x000fea0003800200 */
.L_x_61253:
        /* <DEDUP_REMOVED lines=61> */
.L_x_61251:
[----:B------:R-:W-:Y:S05]  /*35e90*/  BSYNC.RECONVERGENT B1 ;  /* 0x0000000000017941 */ /* 0x000fea0003800200 */
.L_x_61250:
        /* <DEDUP_REMOVED lines=22> */
.L_x_61257:
        /* <DEDUP_REMOVED lines=13> */
.L_x_61259:
[----:B------:R-:W-:Y:S05]  /*360d0*/  BSYNC.RECONVERGENT B2 ;  /* 0x0000000000027941 */ /* 0x000fea0003800200 */
.L_x_61258:
        /* <DEDUP_REMOVED lines=61> */
.L_x_61256:
[----:B------:R-:W-:Y:S05]  /*364b0*/  BSYNC.RECONVERGENT B1 ;  /* 0x0000000000017941 */ /* 0x000fea0003800200 */
.L_x_61255:
        /* <DEDUP_REMOVED lines=9> */
.L_x_61239:
        /* <DEDUP_REMOVED lines=13> */
.L_x_61217:
[----:B------:R-:W-:Y:S05]  /*36620*/  BSYNC.RECONVERGENT B0 ;  /* 0x0000000000007941 */ /* 0x000fea0003800200 */
.L_x_61216:
[----:B0----5:R-:W-:Y:S01]  /*36630*/  FADD.FTZ R72, RZ, R8 ;  /* 0x00000008ff487221 */ /* 0x021fe20000010000 */
[C---:B------:R-:W-:Y:S01]  /*36640*/  ISETP.GT.U32.AND P4, PT, R104.reuse, 0x3f, PT ;  /* 0x0000003f6800780c */ /* 0x040fe20003f84070 */
[----:B------:R-:W-:Y:S01]  /*36650*/  UMOV UR13, 0xffffffff ;  /* 0xffffffff000d7882 */ /* 0x000fe20000000000 */
[C---:B------:R-:W-:Y:S01]  /*36660*/  ISETP.GT.U32.AND P3, PT, R104.reuse, 0x5f, PT ;  /* 0x0000005f6800780c */ /* 0x040fe20003f64070 */
[----:B--234-:R-:W-:Y:S01]  /*36670*/  FADD.FTZ R75, R9, R72 ;  /* 0x00000048094b7221 */ /* 0x01cfe20000010000 */
        /* <DEDUP_REMOVED lines=119> */
[----:B------:R-:W-:-:S04]  /*36df0*/  FFMA.FTZ R186, R186, R186, R187 ;  /* 0x000000bababa7223 */ /* 0x000fc800000100bb */
        /* <DEDUP_REMOVED lines=14> */
[----:B------:R-:W-:Y:S01]  /*36ee0*/  LOP3.LUT P4, RZ, R121, 0x1, RZ, 0xc0, !PT ;  /* 0x0000000179ff7812 */ /* 0x000fe2000788c0ff */
        /* <DEDUP_REMOVED lines=125> */
.L_x_61305:
        /* <DEDUP_REMOVED lines=10> */
[----:B------:R-:W2:Y:S06]  /*37760*/  MUFU.RSQ R161, R73 ;  /* 0x0000004900a17308 */ /* 0x000eac0000001400 */
[----:B------:R-:W3:Y:S01]  /*37770*/  @!P1 LDC.64 R186, c[0x0][0x3c8] ;  /* 0x0000f200ffba9b82 */ /* 0x000ee20000000a00 */
[----:B-1----:R-:W-:-:S05]  /*37780*/  @!P1 IMAD.WIDE R190, R105, 0x4, R190 ;  /* 0x0000000469be9825 */ /* 0x002fca00078e02be */
[----:B------:R1:W-:Y:S01]  /*37790*/  @!P1 STG.E desc[UR6][R190.64], R72 ;  /* 0x00000048be009986 */ /* 0x0003e2000c101906 */
[----:B---3--:R-:W-:-:S05]  /*377a0*/  @!P1 IMAD.WIDE R186, R105, 0x4, R186 ;  /* 0x0000000469ba9825 */ /* 0x008fca00078e02ba */
[----:B--2---:R1:W-:Y:S01]  /*377b0*/  @!P1 STG.E desc[UR6][R186.64], R161 ;  /* 0x000000a1ba009986 */ /* 0x0043e2000c101906 */
[----:B------:R-:W-:Y:S05]  /*377c0*/  @!P5 BRA `(.L_x_61262) ;  /* 0x000000000060d947 */ /* 0x000fea0003800000 */
[----:B------:R-:W2:Y:S01]  /*377d0*/  LDC.64 R214, c[0x0][0x428] ;  /* 0x00010a00ffd67b82 */ /* 0x000ea20000000a00 */
[--C-:B------:R-:W-:Y:S01]  /*377e0*/  FADD.FTZ R196, R8, -R160.reuse ;  /* 0x800000a008c47221 */ /* 0x100fe20000010000 */
[--C-:B------:R-:W-:Y:S01]  /*377f0*/  FADD.FTZ R192, R9, -R160.reuse ;  /* 0x800000a009c07221 */ /* 0x100fe20000010000 */
[--C-:B------:R-:W-:Y:S01]  /*37800*/  FADD.FTZ R194, R10, -R160.reuse ;  /* 0x800000a00ac27221 */ /* 0x100fe20000010000 */
[----:B------:R-:W-:Y:S01]  /*37810*/  FADD.FTZ R188, R11, -R160 ;  /* 0x800000a00bbc7221 */ /* 0x000fe20000010000 */
[----:B-1----:R-:W-:Y:S02]  /*37820*/  HADD2.F32 R191, -RZ, R156.H0_H0 ;  /* 0x2000009cffbf7230 */ /* 0x002fe40000004100 */
        /* <DEDUP_REMOVED lines=12> */
[----:B0-----:R-:W-:Y:S02]  /*378f0*/  HADD2.F32 R75, -RZ, R198.H1_H1 ;  /* 0x300000c6ff4b7230 */ /* 0x001fe40000004100 */
[----:B------:R-:W-:-:S03]  /*37900*/  FFMA.FTZ R74, R189, R187, R74 ;  /* 0x000000bbbd4a7223 */ /* 0x000fc6000001004a */
[----:B------:R-:W-:Y:S01]  /*37910*/  FFMA.FTZ R75, R188, R186, R75 ;  /* 0x000000babc4b7223 */ /* 0x000fe2000001004b */
[----:B--2---:R-:W-:-:S04]  /*37920*/  IMAD.WIDE.U32 R214, R128, 0x10, R214 ;  /* 0x0000001080d67825 */ /* 0x004fc800078e00d6 */
[----:B------:R-:W-:Y:S01]  /*37930*/  VIADD R128, R128, 0x20 ;  /* 0x0000002080807836 */ /* 0x000fe20000000000 */
[----:B------:R2:W-:Y:S06]  /*37940*/  STG.E.128 desc[UR6][R214.64], R72 ;  /* 0x00000048d6007986 */ /* 0x0005ec000c101d06 */
.L_x_61262:
[----:B------:R-:W-:Y:S05]  /*37950*/  BSYNC.RECONVERGENT B0 ;  /* 0x0000000000007941 */ /* 0x000fea0003800200 */
.L_x_61261:
[----:B------:R-:W-:Y:S01]  /*37960*/  LOP3.LUT P0, RZ, R121, 0x20000, RZ, 0xc0, !PT ;  /* 0x0002000079ff7812 */ /* 0x000fe2000780c0ff */
[----:B------:R-:W-:-:S12]  /*37970*/  BSSY.RECONVERGENT B0, `(.L_x_61263) ;  /* 0x000001a000007945 */ /* 0x000fd80003800200 */
[----:B------:R-:W-:Y:S05]  /*37980*/  @!P0 BRA `(.L_x_61264) ;  /* 0x0000000000608947 */ /* 0x000fea0003800000 */
[----:B--2---:R-:W2:Y:S01]  /*37990*/  LDC.64 R214, c[0x0][0x428] ;  /* 0x00010a00ffd67b82 */ /* 0x004ea20000000a00 */
        /* <DEDUP_REMOVED lines=20> */
[C---:B--2---:R-:W-:Y:S01]  /*37ae0*/  IMAD.WIDE.U32 R214, R128.reuse, 0x10, R214 ;  /* 0x0000001080d67825 */ /* 0x044fe200078e00d6 */
[----:B------:R-:W-:-:S04]  /*37af0*/  IADD3 R128, PT, PT, R128, 0x20, RZ ;  /* 0x0000002080807810 */ /* 0x000fc80007ffe0ff */
[----:B------:R3:W-:Y:S03]  /*37b00*/  STG.E.128 desc[UR6][R214.64], R72 ;  /* 0x00000048d6007986 */ /* 0x0007e6000c101d06 */
.L_x_61264:
[----:B------:R-:W-:Y:S05]  /*37b10*/  BSYNC.RECONVERGENT B0 ;  /* 0x0000000000007941 */ /* 0x000fea0003800200 */
.L_x_61263:
[----:B------:R-:W-:Y:S01]  /*37b20*/  LOP3.LUT P0, RZ, R121, 0x2000000, RZ, 0xc0, !PT ;  /* 0x0200000079ff7812 */ /* 0x000fe2000780c0ff */
[----:B------:R-:W-:-:S12]  /*37b30*/  BSSY.RECONVERGENT B0, `(.L_x_61265) ;  /* 0x000001a000007945 */ /* 0x000fd80003800200 */
[----:B------:R-:W-:Y:S05]  /*37b40*/  @!P0 BRA `(.L_x_61266) ;  /* 0x0000000000608947 */ /* 0x000fea0003800000 */
[----:B--23--:R-:W2:Y:S01]  /*37b50*/  LDC.64 R214, c[0x0][0x428] ;  /* 0x00010a00ffd67b82 */ /* 0x00cea20000000a00 */
        /* <DEDUP_REMOVED lines=23> */
.L_x_61266:
[----:B------:R-:W-:Y:S05]  /*37cd0*/  BSYNC.RECONVERGENT B0 ;  /* 0x0000000000007941 */ /* 0x000fea0003800200 */
.L_x_61265:
[----:B------:R-:W-:Y:S01]  /*37ce0*/  LOP3.LUT P0, RZ, R121, 0x1000000, RZ, 0xc0, !PT ;  /* 0x0100000079ff7812 */ /* 0x000fe2000780c0ff */
[----:B------:R-:W-:-:S12]  /*37cf0*/  BSSY.RECONVERGENT B0, `(.L_x_61267) ;  /* 0x000001a000007945 */ /* 0x000fd80003800200 */
[----:B------:R-:W-:Y:S05]  /*37d00*/  @!P0 BRA `(.L_x_61268) ;  /* 0x0000000000608947 */ /* 0x000fea0003800000 */
[----:B--234-:R-:W2:Y:S01]  /*37d10*/  LDC.64 R214, c[0x0][0x428] ;  /* 0x00010a00ffd67b82 */ /* 0x01cea20000000a00 */
        /* <DEDUP_REMOVED lines=23> */
.L_x_61268:
[----:B------:R-:W-:Y:S05]  /*37e90*/  BSYNC.RECONVERGENT B0 ;  /* 0x0000000000007941 */ /* 0x000fea0003800200 */
.L_x_61267:
[----:B------:R-:W-:Y:S01]  /*37ea0*/  LOP3.LUT P0, RZ, R121, 0x800000, RZ, 0xc0, !PT ;  /* 0x0080000079ff7812 */ /* 0x000fe2000780c0ff */
[----:B------:R-:W-:-:S12]  /*37eb0*/  BSSY.RECONVERGENT B0, `(.L_x_61269) ;  /* 0x000001a000007945 */ /* 0x000fd80003800200 */
[----:B------:R-:W-:Y:S05]  /*37ec0*/  @!P0 BRA `(.L_x_61270) ;  /* 0x0000000000608947 */ /* 0x000fea0003800000 */
[----:B0-234-:R-:W0:Y:S01]  /*37ed0*/  LDC.64 R214, c[0x0][0x428] ;  /* 0x00010a00ffd67b82 */ /* 0x01de220000000a00 */
        /* <DEDUP_REMOVED lines=23> */
.L_x_61270:
[----:B------:R-:W-:Y:S05]  /*38050*/  BSYNC.RECONVERGENT B0 ;  /* 0x0000000000007941 */ /* 0x000fea0003800200 */
.L_x_61269:
        /* <DEDUP_REMOVED lines=27> */
.L_x_61272:
[----:B------:R-:W-:Y:S05]  /*38210*/  BSYNC.RECONVERGENT B0 ;  /* 0x0000000000007941 */ /* 0x000fea0003800200 */
.L_x_61271:
        /* <DEDUP_REMOVED lines=27> */
.L_x_61274:
[----:B------:R-:W-:Y:S05]  /*383d0*/  BSYNC.RECONVERGENT B0 ;  /* 0x0000000000007941 */ /* 0x000fea0003800200 */
.L_x_61273:
        /* <DEDUP_REMOVED lines=27> */
.L_x_61276:
[----:B------:R-:W-:Y:S05]  /*38590*/  BSYNC.RECONVERGENT B0 ;  /* 0x0000000000007941 */ /* 0x000fea0003800200 */
.L_x_61275:
        /* <DEDUP_REMOVED lines=27> */
.L_x_61278:
[----:B------:R-:W-:Y:S05]  /*38750*/  BSYNC.RECONVERGENT B0 ;  /* 0x0000000000007941 */ /* 0x000fea0003800200 */
.L_x_61277:
        /* <DEDUP_REMOVED lines=27> */
.L_x_61280:
[----:B------:R-:W-:Y:S05]  /*38910*/  BSYNC.RECONVERGENT B0 ;  /* 0x0000000000007941 */ /* 0x000fea0003800200 */
.L_x_61279:
        /* <DEDUP_REMOVED lines=27> */
.L_x_61282:
[----:B------:R-:W-:Y:S05]  /*38ad0*/  BSYNC.RECONVERGENT B0 ;  /* 0x0000000000007941 */ /* 0x000fea0003800200 */
.L_x_61281:
        /* <DEDUP_REMOVED lines=27> */
.L_x_61284:
[----:B------:R-:W-:Y:S05]  /*38c90*/  BSYNC.RECONVERGENT B0 ;  /* 0x0000000000007941 */ /* 0x000fea0003800200 */
.L_x_61283:
        /* <DEDUP_REMOVED lines=27> */
.L_x_61286:
[----:B------:R-:W-:Y:S05]  /*38e50*/  BSYNC.RECONVERGENT B0 ;  /* 0x0000000000007941 */ /* 0x000fea0003800200 */
.L_x_61285:
        /* <DEDUP_REMOVED lines=27> */
.L_x_61288:
[----:B------:R-:W-:Y:S05]  /*39010*/  BSYNC.RECONVERGENT B0 ;  /* 0x0000000000007941 */ /* 0x000fea0003800200 */
.L_x_61287:
        /* <DEDUP_REMOVED lines=27> */
.L_x_61290:
[----:B------:R-:W-:Y:S05]  /*391d0*/  BSYNC.RECONVERGENT B0 ;  /* 0x0000000000007941 */ /* 0x000fea0003800200 */
.L_x_61289:
[----:B------:R-:W-:Y:S01]  /*391e0*/  LOP3.LUT P0, RZ, R121, 0x400, RZ, 0xc0, !PT ;  /* 0x0000040079ff7812 */ /* 0x000fe2000780c0ff */
[----:B------:R-:W-:-:S12]  /*391f0*/  BSSY.RECONVERGENT B0, `(.L_x_61291) ;  /* 0x0000011000007945 */ /* 0x000fd80003800200 */
[----:B------:R-:W-:Y:S05]  /*39200*/  @!P0 BRA `(.L_x_61292) ;  /* 0x00000000003c8947 */ /* 0x000fea0003800000 */
[----:B------:R-:W5:Y:S01]  /*39210*/  LDC.64 R188, c[0x0][0x428] ;  /* 0x00010a00ffbc7b82 */ /* 0x000f620000000a00 */
        /* <DEDUP_REMOVED lines=14> */
.L_x_61292:
[----:B------:R-:W-:Y:S05]  /*39300*/  BSYNC.RECONVERGENT B0 ;  /* 0x0000000000007941 */ /* 0x000fea0003800200 */
.L_x_61291:
[----:B01234-:R-:W0:Y:S02]  /*39310*/  LDC.64 R72, c[0x0][0x380] ;  /* 0x0000e000ff487b82 */ /* 0x01fe240000000a00 */
[----:B0-----:R-:W-:-:S04]  /*39320*/  LEA R105, R72, R105, 0x2 ;  /* 0x0000006948697211 */ /* 0x001fc800078e10ff */
[----:B------:R-:W-:-:S13]  /*39330*/  ISETP.GE.AND P0, PT, R105, R73, PT ;  /* 0x000000496900720c */ /* 0x000fda0003f06270 */
[----:B------:R-:W-:Y:S05]  /*39340*/  @!P0 BRA `(.L_x_61293) ;  /* 0xfffffc9800048947 */ /* 0x000fea000383ffff */
[----:B------:R-:W-:Y:S05]  /*39350*/  EXIT ;  /* 0x000000000000794d */ /* 0x000fea0003800000 */
.L_x_61260:
[----:B------:R-:W-:Y:S01]  /*39360*/  HFMA2 R160, -RZ, RZ, 0, 1.847743988037109375e-06 ;  /* 0x0000001fffa07431 */ /* 0x000fe200000001ff */
[----:B------:R-:W-:Y:S01]  /*39370*/  BSSY B0, `(.L_x_61294) ;  /* 0x0000006000007945 */ /* 0x000fe20003800000 */
[----:B------:R-:W-:Y:S02]  /*39380*/  IMAD.MOV.U32 R161, RZ, RZ, 0x1 ;  /* 0x00000001ffa17424 */ /* 0x000fe400078e00ff */
[----:B------:R-:W-:-:S07]  /*39390*/  IMAD.MOV.U32 R186, RZ, RZ, -0x1 ;  /* 0xffffffffffba7424 */ /* 0x000fce00078e00ff */
[----:B------:R-:W-:Y:S05]  /*393a0*/  WARPSYNC.COLLECTIVE R186, `(.L_x_61295) ;  /* 0x00000000ba087348 */ /* 0x000fea0003c00000 */
[----:B------:R0:W1:Y:S02]  /*393b0*/  SHFL.BFLY P6, R189, R191, R161, R160 ;  /* 0x0c0000a1bfbd7389 */ /* 0x00006400000c00a0 */
[----:B01----:R-:W-:Y:S05]  /*393c0*/  ENDCOLLECTIVE ;  /* 0x000000000000791b */ /* 0x003fea0003800000 */
.L_x_61295:
[----:B------:R-:W-:Y:S05]  /*393d0*/  BSYNC B0 ;  /* 0x0000000000007941 */ /* 0x000fea0003800000 */
.L_x_61294:
        /* <DEDUP_REMOVED lines=8> */
.L_x_61296:
[----:B------:R-:W-:Y:S02]  /*39460*/  HFMA2 R161, -RZ, RZ, 0, 2.384185791015625e-07 ;  /* 0x00000004ffa17431 */ /* 0x000fe400000001ff */
[----:B------:R-:W-:-:S04]  /*39470*/  FADD.FTZ R190, R191, R189 ;  /* 0x000000bdbfbe7221 */ /* 0x000fc80000010000 */
[----:B------:R-:W-:-:S07]  /*39480*/  IMAD.MOV.U32 R191, RZ, RZ, R190 ;  /* 0x000000ffffbf7224 */ /* 0x000fce00078e00be */
[----:B------:R-:W-:Y:S05]  /*39490*/  WARPSYNC.COLLECTIVE R186, `(.L_x_61297) ;  /* 0x00000000ba087348 */ /* 0x000fea0003c00000 */
[----:B------:R0:W1:Y:S02]  /*394a0*/  SHFL.BFLY P6, R189, R191, R161, R160 ;  /* 0x0c0000a1bfbd7389 */ /* 0x00006400000c00a0 */
[----:B01----:R-:W-:Y:S05]  /*394b0*/  ENDCOLLECTIVE ;  /* 0x000000000000791b */ /* 0x003fea0003800000 */
.L_x_61297:
[----:B------:R-:W-:Y:S01]  /*394c0*/  MOV R161, 0x8 ;  /* 0x0000000800a17802 */ /* 0x000fe20000000f00 */
[----:B------:R-:W-:-:S04]  /*394d0*/  FADD.FTZ R188, R190, R189 ;  /* 0x000000bdbebc7221 */ /* 0x000fc80000010000 */
[----:B------:R-:W-:-:S07]  /*394e0*/  IMAD.MOV.U32 R191, RZ, RZ, R188 ;  /* 0x000000ffffbf7224 */ /* 0x000fce00078e00bc */
[----:B------:R-:W-:Y:S05]  /*394f0*/  WARPSYNC.COLLECTIVE R186, `(.L_x_61298) ;  /* 0x00000000ba087348 */ /* 0x000fea0003c00000 */
[----:B------:R0:W1:Y:S02]  /*39500*/  SHFL.BFLY P6, R189, R191, R161, R160 ;  /* 0x0c0000a1bfbd7389 */ /* 0x00006400000c00a0 */
[----:B01----:R-:W-:Y:S05]  /*39510*/  ENDCOLLECTIVE ;  /* 0x000000000000791b */ /* 0x003fea0003800000 */
.L_x_61298:
[----:B------:R-:W-:Y:S02]  /*39520*/  HFMA2 R161, -RZ, RZ, 0, 9.5367431640625e-07 ;  /* 0x00000010ffa17431 */ /* 0x000fe400000001ff */
[----:B------:R-:W-:-:S04]  /*39530*/  FADD.FTZ R75, R188, R189 ;  /* 0x000000bdbc4b7221 */ /* 0x000fc80000010000 */
[----:B------:R-:W-:-:S07]  /*39540*/  IMAD.MOV.U32 R191, RZ, RZ, R75 ;  /* 0x000000ffffbf7224 */ /* 0x000fce00078e004b */
[----:B------:R-:W-:Y:S05]  /*39550*/  WARPSYNC.COLLECTIVE R186, `(.L_x_61299) ;  /* 0x00000000ba087348 */ /* 0x000fea0003c00000 */
[----:B------:R0:W1:Y:S02]  /*39560*/  SHFL.BFLY P6, R189, R191, R161, R160 ;  /* 0x0c0000a1bfbd7389 */ /* 0x00006400000c00a0 */
[----:B01----:R-:W-:Y:S05]  /*39570*/  ENDCOLLECTIVE ;  /* 0x000000000000791b */ /* 0x003fea0003800000 */
.L_x_61299:
[----:B------:R-:W-:Y:S02]  /*39580*/  IMAD.MOV.U32 R161, RZ, RZ, 0x1 ;  /* 0x00000001ffa17424 */ /* 0x000fe400078e00ff */
        /* <DEDUP_REMOVED lines=141> */
[----:B------:R-:W-:-:S07]  /*39e60*/  MOV R160, 0x1f ;  /* 0x0000001f00a07802 */ /* 0x000fce0000000f00 */
[----:B------:R-:W-:Y:S05]  /*39e70*/  WARPSYNC.COLLECTIVE R186, `(.L_x_61300) ;  /* 0x00000000ba087348 */ /* 0x000fea0003c00000 */
[----:B------:R0:W1:Y:S02]  /*39e80*/  SHFL.BFLY P6, R189, R191, R161, R160 ;  /* 0x0c0000a1bfbd7389 */ /* 0x00006400000c00a0 */
[----:B01----:R-:W-:Y:S05]  /*39e90*/  ENDCOLLECTIVE ;  /* 0x000000000000791b */ /* 0x003fea0003800000 */
.L_x_61300:
[----:B------:R-:W-:Y:S02]  /*39ea0*/  HFMA2 R161, -RZ, RZ, 0, 1.1920928955078125e-07 ;  /* 0x00000002ffa17431 */ /* 0x000fe400000001ff */
[----:B------:R-:W-:-:S04]  /*39eb0*/  FADD.FTZ R190, R191, R189 ;  /* 0x000000bdbfbe7221 */ /* 0x000fc80000010000 */
[----:B------:R-:W-:-:S07]  /*39ec0*/  IMAD.MOV.U32 R191, RZ, RZ, R190 ;  /* 0x000000ffffbf7224 */ /* 0x000fce00078e00be */
[----:B------:R-:W-:Y:S05]  /*39ed0*/  WARPSYNC.COLLECTIVE R186, `(.L_x_61301) ;  /* 0x00000000ba087348 */ /* 0x000fea0003c00000 */
[----:B------:R0:W1:Y:S02]  /*39ee0*/  SHFL.BFLY P6, R189, R191, R161, R160 ;  /* 0x0c0000a1bfbd7389 */ /* 0x00006400000c00a0 */
[----:B01----:R-:W-:Y:S05]  /*39ef0*/  ENDCOLLECTIVE ;  /* 0x000000000000791b */ /* 0x003fea0003800000 */
.L_x_61301:
[----:B------:R-:W-:Y:S01]  /*39f00*/  MOV R161, 0x4 ;  /* 0x0000000400a17802 */ /* 0x000fe20000000f00 */
[----:B------:R-:W-:-:S04]  /*39f10*/  FADD.FTZ R188, R190, R189 ;  /* 0x000000bdbebc7221 */ /* 0x000fc80000010000 */
[----:B------:R-:W-:-:S07]  /*39f20*/  IMAD.MOV.U32 R191, RZ, RZ, R188 ;  /* 0x000000ffffbf7224 */ /* 0x000fce00078e00bc */
[----:B------:R-:W-:Y:S05]  /*39f30*/  WARPSYNC.COLLECTIVE R186, `(.L_x_61302) ;  /* 0x00000000ba087348 */ /* 0x000fea0003c00000 */
[----:B------:R0:W1:Y:S02]  /*39f40*/  SHFL.BFLY P6, R189, R191, R161, R160 ;  /* 0x0c0000a1bfbd7389 */ /* 0x00006400000c00a0 */
[----:B01----:R-:W-:Y:S05]  /*39f50*/  ENDCOLLECTIVE ;  /* 0x000000000000791b */ /* 0x003fea0003800000 */
.L_x_61302:
[----:B------:R-:W-:Y:S02]  /*39f60*/  HFMA2 R161, -RZ, RZ, 0, 4.76837158203125e-07 ;  /* 0x00000008ffa17431 */ /* 0x000fe400000001ff */
[----:B------:R-:W-:-:S04]  /*39f70*/  FADD.FTZ R187, R188, R189 ;  /* 0x000000bdbcbb7221 */ /* 0x000fc80000010000 */
[----:B------:R-:W-:-:S07]  /*39f80*/  IMAD.MOV.U32 R191, RZ, RZ, R187 ;  /* 0x000000ffffbf7224 */ /* 0x000fce00078e00bb */
[----:B------:R-:W-:Y:S05]  /*39f90*/  WARPSYNC.COLLECTIVE R186, `(.L_x_61303) ;  /* 0x00000000ba087348 */ /* 0x000fea0003c00000 */
[----:B------:R0:W1:Y:S02]  /*39fa0*/  SHFL.BFLY P6, R189, R191, R161, R160 ;  /* 0x0c0000a1bfbd7389 */ /* 0x00006400000c00a0 */
[----:B01----:R-:W-:Y:S05]  /*39fb0*/  ENDCOLLECTIVE ;  /* 0x000000000000791b */ /* 0x003fea0003800000 */
.L_x_61303:
[----:B------:R-:W-:Y:S01]  /*39fc0*/  MOV R161, 0x10 ;  /* 0x0000001000a17802 */ /* 0x000fe20000000f00 */
[----:B------:R-:W-:-:S04]  /*39fd0*/  FADD.FTZ R75, R187, R189 ;  /* 0x000000bdbb4b7221 */ /* 0x000fc80000010000 */
[----:B------:R-:W-:-:S07]  /*39fe0*/  IMAD.MOV.U32 R191, RZ, RZ, R75 ;  /* 0x000000ffffbf7224 */ /* 0x000fce00078e004b */
[----:B------:R-:W-:Y:S05]  /*39ff0*/  WARPSYNC.COLLECTIVE R186, `(.L_x_61304) ;  /* 0x00000000ba087348 */ /* 0x000fea0003c00000 */
[----:B------:R0:W1:Y:S02]  /*3a000*/  SHFL.BFLY P6, R189, R191, R161, R160 ;  /* 0x0c0000a1bfbd7389 */ /* 0x00006400000c00a0 */
[----:B01----:R-:W-:Y:S05]  /*3a010*/  ENDCOLLECTIVE ;  /* 0x000000000000791b */ /* 0x003fea0003800000 */
.L_x_61304:
[----:B------:R-:W-:Y:S05]  /*3a020*/  BRA `(.L_x_61305) ;  /* 0xffffffd400a47947 */ /* 0x000fea000383ffff */
.L_x_61306:
        /* <DEDUP_REMOVED lines=13> */
.L_x_71560:


//--------------------- .text._ZN10layer_norm13ln_fwd_kernelINS_13Kernel_traitsI6__halfffffjLj2048ELj1ELj4ELj1ELj16ENS_18Kernel_traits_baseILj2048ES2_ffffjLj128EEEEELb1ELb1ELb0ELb1EEEvNS_9FwdParamsE --------------------------
	.section	.text._ZN10layer_norm13ln_fwd_kernelINS_13Kernel_traitsI6__halfffffjLj2048ELj1ELj4ELj1ELj16ENS_18Kernel_traits_baseILj2048ES2_ffffjLj128EEEEELb1ELb1ELb0ELb1EEEvNS_9FwdParamsE,"ax",@progbits
	.align	128
        .global         _ZN10layer_norm13ln_fwd_kernelINS_13Kernel_traitsI6__halfffffjLj2048ELj1ELj4ELj1ELj16ENS_18Kernel_traits_baseILj2048ES2_ffffjLj128EEEEELb1ELb1ELb0ELb1EEEvNS_9FwdParamsE
        .type           _ZN10layer_norm13ln_fwd_kernelINS_13Kernel_traitsI6__halfffffjLj2048ELj1ELj4ELj1ELj16ENS_18Kernel_traits_baseILj2048ES2_ffffjLj128EEEEELb1ELb1ELb0ELb1EEEvNS_9FwdParamsE,@function
        .size           _ZN10layer_norm13ln_fwd_kernelINS_13Kernel_traitsI6__halfffffjLj2048ELj1ELj4ELj1ELj16ENS_18Kernel_traits_baseILj2048ES2_ffffjLj128EEEEELb1ELb1ELb0ELb1EEEvNS_9FwdParamsE,(.L_x_71561 - _ZN10layer_norm13ln_fwd_kernelINS_13Kernel_traitsI6__halfffffjLj2048ELj1ELj4ELj1ELj16ENS_18Kernel_traits_baseILj2048ES2_ffffjLj128EEEEELb1ELb1ELb0ELb1EEEvNS_9FwdParamsE)
        .other          _ZN10layer_norm13ln_fwd_kernelINS_13Kernel_traitsI6__halfffffjLj2048ELj1ELj4ELj1ELj16ENS_18Kernel_traits_baseILj2048ES2_ffffjLj128EEEEELb1ELb1ELb0ELb1EEEvNS_9FwdParamsE,@"STO_CUDA_ENTRY STV_DEFAULT"
_ZN10layer_norm13ln_fwd_kernelINS_13Kernel_traitsI6__halfffffjLj2048ELj1ELj4ELj1ELj16ENS_18Kernel_traits_baseILj2048ES2_ffffjLj128EEEEELb1ELb1ELb0ELb1EEEvNS_9FwdParamsE:
.text._ZN10layer_norm13ln_fwd_kernelINS_13Kernel_traitsI6__halfffffjLj2048ELj1ELj4ELj1ELj16ENS_18Kernel_traits_baseILj2048ES2_ffffjLj128EEEEELb1ELb1ELb0ELb1EEEvNS_9FwdParamsE:
[----:B------:R-:W-:Y:S01]  /*0000*/  LDC R1, c[0x0][0x37c] ;  /* 0x0000df00ff017b82 */ /* 0x000fe20000000800 */
[----:B------:R-:W0:Y:S07]  /*0010*/  LDCU.U8 UR8, c[0x0][0x464] ;  /* 0x00008c80ff0877ac */ /* 0x000e2e0008000000 */
[----:B------:R-:W1:Y:S01]  /*0020*/  LDC R117, c[0x0][0x45c] ;  /* 0x00011700ff757b82 */ /* 0x000e620000000800 */
[----:B------:R-:W2:Y:S01]  /*0030*/  LDCU.64 UR4, c[0x0][0x450] ;  /* 0x00008a00ff0477ac */ /* 0x000ea20008000a00 */
[----:B------:R-:W3:Y:S06]  /*0040*/  LDCU.64 UR6, c[0x0][0x358] ;  /* 0x00006b00ff0677ac */ /* 0x000eec0008000a00 */
[----:B------:R-:W4:Y:S01]  /*0050*/  LDC R4, c[0x0][0x458] ;  /* 0x00011600ff047b82 */ /* 0x000f220000000800 */
[----:B------:R-:W5:Y:S01]  /*0060*/  S2R R8, SR_TID.X ;  /* 0x0000000000087919 */ /* 0x000f620000002100 */
[----:B------:R-:W4:Y:S01]  /*0070*/  LDCU.64 UR10, c[0x0][0x438] ;  /* 0x00008700ff0a77ac */ /* 0x000f220008000a00 */
[----:B0-----:R-:W-:Y:S01]  /*0080*/  ISETP.NE.AND P0, PT, RZ, UR8, PT ;  /* 0x00000008ff007c0c */ /* 0x001fe2000bf05270 */
[----:B--2---:R-:W-:-:S02]  /*0090*/  IMAD.U32 R2, RZ, RZ, UR4 ;  /* 0x00000004ff027e24 */ /* 0x004fc4000f8e00ff */
[----:B------:R-:W-:-:S10]  /*00a0*/  IMAD.U32 R3, RZ, RZ, UR5 ;  /* 0x00000005ff037e24 */ /* 0x000fd4000f8e00ff */
[----:B-1----:R-:W-:Y:S01]  /*00b0*/  @P0 MOV R5, R117 ;  /* 0x0000007500050202 */ /* 0x002fe20000000f00 */
[----:B---3--:R-:W2:Y:S01]  /*00c0*/  @P0 LDG.E.64 R2, desc[UR6][R2.64] ;  /* 0x0000000602020981 */ /* 0x008ea2000c1e1b00 */
[----:B------:R-:W0:Y:S03]  /*00d0*/  @P0 LDC R11, c[0x0][0x460] ;  /* 0x00011800ff0b0b82 */ /* 0x000e260000000800 */
[----:B----4-:R1:W0:Y:S01]  /*00e0*/  @P0 LDG.E.64 R6, desc[UR6][R4.64] ;  /* 0x0000000604060981 */ /* 0x010222000c1e1b00 */
[----:B------:R-:W-:-:S04]  /*00f0*/  UISETP.NE.U32.AND UP0, UPT, UR10, URZ, UPT ;  /* 0x000000ff0a00728c */ /* 0x000fc8000bf05070 */
[----:B------:R-:W3:Y:S01]  /*0100*/  S2UR UR9, SR_CTAID.X ;  /* 0x00000000000979c3 */ /* 0x000ee20000002500 */
[----:B------:R-:W-:Y:S01]  /*0110*/  UISETP.NE.AND.EX UP0, UPT, UR11, URZ, UPT, UP0 ;  /* 0x000000ff0b00728c */ /* 0x000fe2000bf05300 */
[----:B-----5:R-:W-:Y:S02]  /*0120*/  SHF.R.U32.HI R119, RZ, 0x5, R8 ;  /* 0x00000005ff777819 */ /* 0x020fe40000011608 */
[----:B-1----:R-:W-:-:S04]  /*0130*/  LOP3.LUT R5, R8, 0x1f, RZ, 0xc0, !PT ;  /* 0x0000001f08057812 */ /* 0x002fc800078ec0ff */
[----:B------:R-:W1:Y:S01]  /*0140*/  LDC R9, c[0x0][0x360] ;  /* 0x0000d800ff097b82 */ /* 0x000e620000000800 */
[----:B---3--:R-:W-:-:S06]  /*0150*/  USHF.L.U32 UR8, UR9, 0x2, URZ ;  /* 0x0000000209087899 */ /* 0x008fcc00080006ff */
[----:B------:R-:W-:Y:S01]  /*0160*/  LOP3.LUT R119, R119, UR8, RZ, 0xfc, !PT ;  /* 0x0000000877777c12 */ /* 0x000fe2000f8efcff */
[----:B-1----:R-:W-:Y:S01]  /*0170*/  IMAD R0, R9, UR9, R8 ;  /* 0x0000000909007c24 */ /* 0x002fe2000f8e0208 */
[----:B--2---:R-:W-:Y:S02]  /*0180*/  @P0 R2UR UR4, R2 ;  /* 0x00000000020402ca */ /* 0x004fe400000e0000 */
[----:B------:R-:W-:Y:S02]  /*0190*/  @P0 R2UR UR5, R3 ;  /* 0x00000000030502ca */ /* 0x000fe400000e0000 */
[----:B0-----:R-:W-:-:S05]  /*01a0*/  @P0 IADD3 R4, P1, PT, R6, R11, RZ ;  /* 0x0000000b06040210 */ /* 0x001fca0007f3e0ff */
[----:B------:R-:W-:-:S04]  /*01b0*/  @P0 IMAD.X R117, RZ, RZ, R7, P1 ;  /* 0x000000ffff750224 */ /* 0x000fc800008e0607 */
[----:B------:R-:W-:Y:S01]  /*01c0*/  UIADD3 UR12, UPT, UPT, UR4, 0x3c6ef372, URZ ;  /* 0x3c6ef372040c7890 */ /* 0x000fe2000fffe0ff */
[--C-:B------:R-:W-:Y:S01]  /*01d0*/  SHF.R.U64 R114, R4, 0x2, R117.reuse ;  /* 0x0000000204727819 */ /* 0x100fe20000001275 */
[----:B------:R-:W-:Y:S01]  /*01e0*/  UIADD3 UR13, UPT, UPT, UR5, 0x76cf5d0a, URZ ;  /* 0x76cf5d0a050d7890 */ /* 0x000fe2000fffe0ff */
[----:B------:R-:W-:Y:S01]  /*01f0*/  SHF.R.U32.HI R117, RZ, 0x2, R117 ;  /* 0x00000002ff757819 */ /* 0x000fe20000011675 */
[----:B------:R-:W-:Y:S01]  /*0200*/  UIADD3 UR19, UPT, UPT, UR4, -0x4ab325aa, URZ ;  /* 0xb54cda5604137890 */ /* 0x000fe2000fffe0ff */
[----:B------:R-:W-:Y:S11]  /*0210*/  BRA.U !UP0, `(.L_x_61307) ;  /* 0x0000000108dc7547 */ /* 0x000ff6000b800000 */
        /* <DEDUP_REMOVED lines=55> */
.L_x_61307:
        /* <DEDUP_REMOVED lines=52> */
.L_x_61308:
[----:B------:R-:W1:Y:S02]  /*08d0*/  LDCU UR8, c[0x0][0x384] ;  /* 0x00007080ff0877ac */ /* 0x000e640008000800 */
[----:B-1----:R-:W-:-:S13]  /*08e0*/  ISETP.GE.AND P0, PT, R119, UR8, PT ;  /* 0x0000000877007c0c */ /* 0x002fda000bf06270 */
[----:B------:R-:W-:Y:S05]  /*08f0*/  @P0 EXIT ;  /* 0x000000000000094d */ /* 0x000fea0003800000 */
[----:B-----5:R-:W-:Y:S01]  /*0900*/  IMAD.MOV.U32 R203, RZ, RZ, R8 ;  /* 0x000000ffffcb7224 */ /* 0x020fe200078e0008 */
[----:B------:R-:W-:Y:S01]  /*0910*/  SHF.R.U64 R204, R8, 0x10, R9 ;  /* 0x0000001008cc7819 */ /* 0x000fe20000001209 */
[--C-:B------:R-:W-:Y:S01]  /*0920*/  IMAD.MOV.U32 R8, RZ, RZ, R7.reuse ;  /* 0x000000ffff087224 */ /* 0x100fe200078e0007 */
[--C-:B------:R-:W-:Y:S01]  /*0930*/  SHF.R.U64 R206, R6, 0x10, R7.reuse ;  /* 0x0000001006ce7819 */ /* 0x100fe20000001207 */
[----:B------:R-:W-:Y:S01]  /*0940*/  IMAD.MOV.U32 R205, RZ, RZ, R6 ;  /* 0x000000ffffcd7224 */ /* 0x000fe200078e0006 */
[----:B------:R-:W-:Y:S01]  /*0950*/  SHF.R.U32.HI R5, RZ, 0x10, R7 ;  /* 0x00000010ff057819 */ /* 0x000fe20000011607 */
[----:B------:R-:W-:Y:S01]  /*0960*/  IMAD.MOV.U32 R7, RZ, RZ, R77 ;  /* 0x000000ffff077224 */ /* 0x000fe200078e004d */
[----:B------:R-:W-:Y:S01]  /*0970*/  MOV R6, R76 ;  /* 0x0000004c00067202 */ /* 0x000fe20000000f00 */
[----:B------:R-:W-:Y:S01]  /*0980*/  UIADD3 UR8, UPT, UPT, UR4, -0x61c88647, URZ ;  /* 0x9e3779b904087890 */ /* 0x000fe2000fffe0ff */
[----:B------:R-:W-:Y:S01]  /*0990*/  PRMT R206, R206, 0x5410, R5 ;  /* 0x00005410cece7816 */ /* 0x000fe20000000005 */
[----:B------:R-:W-:Y:S01]  /*09a0*/  IMAD.MOV.U32 R5, RZ, RZ, R78 ;  /* 0x000000ffff057224 */ /* 0x000fe200078e004e */
[----:B------:R-:W-:Y:S01]  /*09b0*/  PRMT R207, R6, 0x5410, R7 ;  /* 0x0000541006cf7816 */ /* 0x000fe20000000007 */
[----:B------:R-:W-:Y:S01]  /*09c0*/  IMAD.MOV.U32 R7, RZ, RZ, R80 ;  /* 0x000000ffff077224 */ /* 0x000fe200078e0050 */
[----:B------:R-:W-:Y:S01]  /*09d0*/  MOV R6, R79 ;  /* 0x0000004f00067202 */ /* 0x000fe20000000f00 */
[----:B------:R-:W-:Y:S01]  /*09e0*/  UIADD3 UR9, UPT, UPT, UR5, -0x4498517b, URZ ;  /* 0xbb67ae8505097890 */ /* 0x000fe2000fffe0ff */
[----:B------:R-:W-:Y:S01]  /*09f0*/  SHF.R.U64 R213, R82, 0x10, R83 ;  /* 0x0000001052d57819 */ /* 0x000fe20000001253 */
[----:B------:R-:W-:Y:S01]  /*0a00*/  IMAD.MOV.U32 R198, RZ, RZ, R12 ;  /* 0x000000ffffc67224 */ /* 0x000fe200078e000c */
[----:B------:R-:W-:Y:S01]  /*0a10*/  PRMT R208, R5, 0x5410, R6 ;  /* 0x0000541005d07816 */ /* 0x000fe20000000006 */
[----:B------:R-:W-:Y:S01]  /*0a20*/  IMAD.MOV.U32 R5, RZ, RZ, R81 ;  /* 0x000000ffff057224 */ /* 0x000fe200078e0051 */
[----:B------:R-:W-:Y:S01]  /*0a30*/  MOV R6, R2 ;  /* 0x0000000200067202 */ /* 0x000fe20000000f00 */
[----:B------:R-:W-:Y:S01]  /*0a40*/  UIADD3 UR10, UPT, UPT, UR4, -0x255992d5, URZ ;  /* 0xdaa66d2b040a7890 */ /* 0x000fe2000fffe0ff */
[----:B------:R-:W-:Y:S01]  /*0a50*/  SHF.R.U64 R214, R84, 0x10, R85 ;  /* 0x0000001054d67819 */ /* 0x000fe20000001255 */
[----:B------:R-:W-:Y:S01]  /*0a60*/  UIADD3 UR11, UPT, UPT, UR5, -0x126145ec, URZ ;  /* 0xed9eba14050b7890 */ /* 0x000fe2000fffe0ff */
[----:B------:R-:W-:Y:S01]  /*0a70*/  PRMT R209, R7, 0x5410, R5 ;  /* 0x0000541007d17816 */ /* 0x000fe20000000005 */
[----:B------:R-:W-:Y:S01]  /*0a80*/  IMAD.MOV.U32 R5, RZ, RZ, R3 ;  /* 0x000000ffff057224 */ /* 0x000fe200078e0003 */
[----:B------:R-:W-:Y:S01]  /*0a90*/  SHF.R.U64 R215, R86, 0x10, R87 ;  /* 0x0000001056d77819 */ /* 0x000fe20000001257 */
[----:B------:R-:W-:Y:S01]  /*0aa0*/  IMAD.MOV.U32 R7, RZ, RZ, R72 ;  /* 0x000000ffff077224 */ /* 0x000fe200078e0048 */
[----:B------:R-:W-:Y:S01]  /*0ab0*/  SHF.R.U64 R216, R88, 0x10, R89 ;  /* 0x0000001058d87819 */ /* 0x000fe20000001259 */
[----:B------:R-:W-:Y:S01]  /*0ac0*/  UIADD3 UR14, UPT, UPT, UR5, 0x646e171e, URZ ;  /* 0x646e171e050e7890 */ /* 0x000fe2000fffe0ff */
[----:B------:R-:W-:Y:S01]  /*0ad0*/  PRMT R210, R6, 0x5410, R5 ;  /* 0x0000541006d27816 */ /* 0x000fe20000000005 */
[----:B------:R-:W-:Y:S01]  /*0ae0*/  IMAD.MOV.U32 R5, RZ, RZ, R74 ;  /* 0x000000ffff057224 */ /* 0x000fe200078e004a */
[----:B------:R-:W-:Y:S01]  /*0af0*/  MOV R6, R73 ;  /* 0x0000004900067202 */ /* 0x000fe20000000f00 */
[----:B------:R-:W-:Y:S01]  /*0b00*/  UIADD3 UR15, UPT, UPT, UR5, 0x1fd5c5a3, URZ ;  /* 0x1fd5c5a3050f7890 */ /* 0x000fe2000fffe0ff */
[----:B------:R-:W-:Y:S01]  /*0b10*/  SHF.R.U64 R217, R90, 0x10, R91 ;  /* 0x000000105ad97819 */ /* 0x000fe2000000125b */
[----:B------:R-:W1:Y:S01]  /*0b20*/  LDCU.64 UR20, c[0x0][0x3e0] ;  /* 0x00007c00ff1477ac */ /* 0x000e620008000a00 */
        /* <DEDUP_REMOVED lines=14> */
[----:B------:R-:W-:Y:S01]  /*0c10*/  SHF.R.U32.HI R5, RZ, 0x10, R85 ;  /* 0x00000010ff057819 */ /* 0x000fe20000011655 */
[----:B------:R-:W-:Y:S01]  /*0c20*/  IMAD.MOV.U32 R168, RZ, RZ, R24 ;  /* 0x000000ffffa87224 */ /* 0x000fe200078e0018 */
[----:B------:R-:W-:Y:S01]  /*0c30*/  PRMT R215, R215, 0x5410, R6 ;  /* 0x00005410d7d77816 */ /* 0x000fe20000000006 */
        /* <DEDUP_REMOVED lines=8> */
[----:B------:R-:W-:Y:S01]  /*0cc0*/  IMAD.HI.U32 R5, R114, -0x2daee0ad, RZ ;  /* 0xd2511f5372057827 */ /* 0x000fe200078e00ff */
[----:B------:R-:W-:Y:S01]  /*0cd0*/  PRMT R217, R217, 0x5410, R6 ;  /* 0x00005410d9d97816 */ /* 0x000fe20000000006 */
[----:B------:R-:W-:Y:S01]  /*0ce0*/  UIADD3 UR17, UPT, UPT, UR5, -0x695add53, URZ ;  /* 0x96a522ad05117890 */ /* 0x000fe2000fffe0ff */
[----:B------:R-:W-:Y:S01]  /*0cf0*/  MOV R10, R9 ;  /* 0x00000009000a7202 */ /* 0x000fe20000000f00 */
[----:B------:R-:W-:Y:S01]  /*0d00*/  IMAD.HI.U32 R6, R0, -0x326172a9, RZ ;  /* 0xcd9e8d5700067827 */ /* 0x000fe200078e00ff */
[----:B------:R-:W-:Y:S01]  /*0d10*/  SHF.R.U32.HI R9, RZ, 0x10, R9 ;  /* 0x00000010ff097819 */ /* 0x000fe20000011609 */
[----:B------:R-:W-:Y:S01]  /*0d20*/  UIADD3 UR18, UPT, UPT, UR4, -0x700cb87f, URZ ;  /* 0x8ff3478104127890 */ /* 0x000fe2000fffe0ff */
[--C-:B------:R-:W-:Y:S01]  /*0d30*/  SHF.R.U64 R218, R92, 0x10, R93.reuse ;  /* 0x000000105cda7819 */ /* 0x100fe2000000125d */
[----:B------:R-:W-:Y:S01]  /*0d40*/  IMAD.MOV.U32 R195, RZ, RZ, R14 ;  /* 0x000000ffffc37224 */ /* 0x000fe200078e000e */
[----:B------:R-:W-:Y:S01]  /*0d50*/  SHF.R.U32.HI R7, RZ, 0x10, R93 ;  /* 0x00000010ff077819 */ /* 0x000fe2000001165d */
[----:B------:R-:W-:Y:S01]  /*0d60*/  IMAD.MOV.U32 R133, RZ, RZ, R44 ;  /* 0x000000ffff857224 */ /* 0x000fe200078e002c */
[----:B------:R-:W-:Y:S01]  /*0d70*/  LOP3.LUT R6, R117, UR4, R6, 0x96, !PT ;  /* 0x0000000475067c12 */ /* 0x000fe2000f8e9606 */
[----:B------:R-:W-:Y:S01]  /*0d80*/  IMAD.MOV.U32 R139, RZ, RZ, R50 ;  /* 0x000000ffff8b7224 */ /* 0x000fe200078e0032 */
[----:B------:R-:W-:Y:S01]  /*0d90*/  LOP3.LUT R5, R5, UR5, RZ, 0x3c, !PT ;  /* 0x0000000505057c12 */ /* 0x000fe2000f8e3cff */
[----:B------:R-:W-:Y:S01]  /*0da0*/  IMAD.MOV.U32 R145, RZ, RZ, R56 ;  /* 0x000000ffff917224 */ /* 0x000fe200078e0038 */
[----:B------:R-:W-:Y:S01]  /*0db0*/  PRMT R203, R203, 0x5410, R10 ;  /* 0x00005410cbcb7816 */ /* 0x000fe2000000000a */
[----:B------:R-:W-:Y:S01]  /*0dc0*/  IMAD R10, R114, -0x2daee0ad, RZ ;  /* 0xd2511f53720a7824 */ /* 0x000fe200078e02ff */
[----:B------:R-:W-:Y:S01]  /*0dd0*/  PRMT R204, R204, 0x5410, R9 ;  /* 0x00005410cccc7816 */ /* 0x000fe20000000009 */
[----:B------:R-:W-:Y:S01]  /*0de0*/  IMAD.HI.U32 R9, R6, -0x2daee0ad, RZ ;  /* 0xd2511f5306097827 */ /* 0x000fe200078e00ff */
[----:B------:R-:W-:-:S03]  /*0df0*/  PRMT R205, R205, 0x5410, R8 ;  /* 0x00005410cdcd7816 */ /* 0x000fc60000000008 */
[----:B------:R-:W-:Y:S01]  /*0e00*/  HFMA2 R118, -RZ, RZ, 0, 0 ;  /* 0x00000000ff767431 */ /* 0x000fe200000001ff */
[----:B------:R-:W-:Y:S01]  /*0e10*/  PRMT R218, R218, 0x5410, R7 ;  /* 0x00005410dada7816 */ /* 0x000fe20000000007 */
[----:B------:R-:W-:Y:S01]  /*0e20*/  IMAD R8, R0, -0x326172a9, RZ ;  /* 0xcd9e8d5700087824 */ /* 0x000fe200078e02ff */
[----:B------:R-:W-:Y:S01]  /*0e30*/  SHF.R.U64 R200, R12, 0x10, R13 ;  /* 0x000000100cc87819 */ /* 0x000fe2000000120d */
[C---:B------:R-:W-:Y:S01]  /*0e40*/  IMAD.HI.U32 R7, R5.reuse, -0x326172a9, RZ ;  /* 0xcd9e8d5705077827 */ /* 0x040fe200078e00ff */
[----:B------:R-:W-:Y:S01]  /*0e50*/  LOP3.LUT R9, R10, UR9, R9, 0x96, !PT ;  /* 0x000000090a097c12 */ /* 0x000fe2000f8e9609 */
[----:B------:R-:W-:Y:S01]  /*0e60*/  UIADD3 UR9, UPT, UPT, UR5, 0x32370b8f, URZ ;  /* 0x32370b8f05097890 */ /* 0x000fe2000fffe0ff */
[----:B------:R-:W-:Y:S01]  /*0e70*/  SHF.R.U64 R219, R94, 0x10, R95 ;  /* 0x000000105edb7819 */ /* 0x000fe2000000125f */
[--C-:B------:R-:W-:Y:S01]  /*0e80*/  IMAD.MOV.U32 R12, RZ, RZ, R11.reuse ;  /* 0x000000ffff0c7224 */ /* 0x100fe200078e000b */
[----:B------:R-:W-:Y:S01]  /*0e90*/  SHF.R.U32.HI R11, RZ, 0x10, R11 ;  /* 0x00000010ff0b7819 */ /* 0x000fe2000001160b */
[----:B------:R-:W-:Y:S01]  /*0ea0*/  IMAD.MOV.U32 R178, RZ, RZ, R30 ;  /* 0x000000ffffb27224 */ /* 0x000fe200078e001e */
[----:B------:R-:W-:Y:S01]  /*0eb0*/  LOP3.LUT R7, R8, UR8, R7, 0x96, !PT ;  /* 0x0000000808077c12 */ /* 0x000fe2000f8e9607 */
[----:B------:R-:W-:Y:S01]  /*0ec0*/  IMAD R8, R5, -0x326172a9, RZ ;  /* 0xcd9e8d5705087824 */ /* 0x000fe200078e02ff */
[----:B------:R-:W-:Y:S01]  /*0ed0*/  PRMT R202, R202, 0x5410, R11 ;  /* 0x00005410caca7816 */ /* 0x000fe2000000000b */
[----:B------:R-:W-:Y:S01]  /*0ee0*/  IMAD R11, R6, -0x2daee0ad, RZ ;  /* 0xd2511f53060b7824 */ /* 0x000fe200078e02ff */
[----:B------:R-:W-:Y:S01]  /*0ef0*/  SHF.R.U32.HI R10, RZ, 0x10, R95 ;  /* 0x00000010ff0a7819 */ /* 0x000fe2000001165f */
[----:B------:R-:W-:Y:S01]  /*0f00*/  IMAD.HI.U32 R5, R9, -0x326172a9, RZ ;  /* 0xcd9e8d5709057827 */ /* 0x000fe200078e00ff */
[----:B------:R-:W-:Y:S01]  /*0f10*/  UIADD3 UR8, UPT, UPT, UR4, 0x78dde6e4, URZ ;  /* 0x78dde6e404087890 */ /* 0x000fe2000fffe0ff */
[----:B------:R-:W-:-:S02]  /*0f20*/  SHF.R.U64 R220, R96, 0x10, R97 ;  /* 0x0000001060dc7819 */ /* 0x000fc40000001261 */
[----:B------:R-:W-:Y:S01]  /*0f30*/  IMAD.HI.U32 R6, R7, -0x2daee0ad, RZ ;  /* 0xd2511f5307067827 */ /* 0x000fe200078e00ff */
[----:B------:R-:W-:Y:S01]  /*0f40*/  LOP3.LUT R5, R8, UR12, R5, 0x96, !PT ;  /* 0x0000000c08057c12 */ /* 0x000fe2000f8e9605 */
[----:B------:R-:W-:Y:S01]  /*0f50*/  UIADD3 UR12, UPT, UPT, UR4, 0x1715609d, URZ ;  /* 0x1715609d040c7890 */ /* 0x000fe2000fffe0ff */
[----:B------:R-:W-:Y:S01]  /*0f60*/  PRMT R219, R219, 0x5410, R10 ;  /* 0x00005410dbdb7816 */ /* 0x000fe2000000000a */
[----:B------:R-:W-:Y:S01]  /*0f70*/  IMAD R8, R9, -0x326172a9, RZ ;  /* 0xcd9e8d5709087824 */ /* 0x000fe200078e02ff */
[----:B------:R-:W-:Y:S01]  /*0f80*/  LOP3.LUT R6, R11, UR13, R6, 0x96, !PT ;  /* 0x0000000d0b067c12 */ /* 0x000fe2000f8e9606 */
[----:B------:R-:W-:Y:S01]  /*0f90*/  IMAD R11, R7, -0x2daee0ad, RZ ;  /* 0xd2511f53070b7824 */ /* 0x000fe200078e02ff */
[----:B------:R-:W-:Y:S01]  /*0fa0*/  UIADD3 UR13, UPT, UPT, UR5, -0x56f99767, URZ ;  /* 0xa9066899050d7890 */ /* 0x000fe2000fffe0ff */
[----:B------:R-:W-:Y:S01]  /*0fb0*/  IMAD.HI.U32 R10, R5, -0x2daee0ad, RZ ;  /* 0xd2511f53050a7827 */ /* 0x000fe200078e00ff */
[----:B------:R-:W-:Y:S02]  /*0fc0*/  SHF.R.U64 R221, R104, 0x10, R105 ;  /* 0x0000001068dd7819 */ /* 0x000fe40000001269 */
[----:B------:R-:W-:Y:S01]  /*0fd0*/  SHF.R.U64 R222, R106, 0x10, R107 ;  /* 0x000000106ade7819 */ /* 0x000fe2000000126b */
[C---:B------:R-:W-:Y:S01]  /*0fe0*/  IMAD.HI.U32 R7, R6.reuse, -0x326172a9, RZ ;  /* 0xcd9e8d5706077827 */ /* 0x040fe200078e00ff */
[----:B------:R-:W-:Y:S01]  /*0ff0*/  LOP3.LUT R10, R11, UR9, R10, 0x96, !PT ;  /* 0x000000090b0a7c12 */ /* 0x000fe2000f8e960a */
[----:B------:R-:W-:Y:S01]  /*1000*/  UIADD3 UR9, UPT, UPT, UR4, 0x5384540f, URZ ;  /* 0x5384540f04097890 */ /* 0x000fe2000fffe0ff */
[----:B------:R-:W-:Y:S01]  /*1010*/  SHF.R.U32.HI R11, RZ, 0x10, R97 ;  /* 0x00000010ff0b7819 */ /* 0x000fe20000011661 */
[----:B------:R-:W-:Y:S01]  /*1020*/  IMAD R9, R6, -0x326172a9, RZ ;  /* 0xcd9e8d5706097824 */ /* 0x000fe200078e02ff */
[----:B------:R-:W-:Y:S01]  /*1030*/  LOP3.LUT R7, R8, UR10, R7, 0x96, !PT ;  /* 0x0000000a08077c12 */ /* 0x000fe2000f8e9607 */
[----:B------:R-:W-:Y:S01]  /*1040*/  IMAD R8, R5, -0x2daee0ad, RZ ;  /* 0xd2511f5305087824 */ /* 0x000fe200078e02ff */
[----:B------:R-:W-:Y:S01]  /*1050*/  PRMT R220, R220, 0x5410, R11 ;  /* 0x00005410dcdc7816 */ /* 0x000fe2000000000b */
[----:B------:R-:W-:Y:S01]  /*1060*/  IMAD.HI.U32 R6, R10, -0x326172a9, RZ ;  /* 0xcd9e8d570a067827 */ /* 0x000fe200078e00ff */
[----:B------:R-:W-:Y:S01]  /*1070*/  SHF.R.U32.HI R11, RZ, 0x10, R105 ;  /* 0x00000010ff0b7819 */ /* 0x000fe20000011669 */
[----:B------:R-:W2:Y:S01]  /*1080*/  LDCU UR10, c[0x0][0x404] ;  /* 0x00008080ff0a77ac */ /* 0x000ea20008000800 */
[----:B------:R-:W-:Y:S01]  /*1090*/  SHF.R.U64 R223, R108, 0x10, R109 ;  /* 0x000000106cdf7819 */ /* 0x000fe2000000126d */
[----:B------:R-:W-:Y:S01]  /*10a0*/  IMAD.HI.U32 R5, R7, -0x2daee0ad, RZ ;  /* 0xd2511f5307057827 */ /* 0x000fe200078e00ff */
[----:B------:R-:W-:Y:S01]  /*10b0*/  LOP3.LUT R6, R9, UR8, R6, 0x96, !PT ;  /* 0x0000000809067c12 */ /* 0x000fe2000f8e9606 */
[----:B------:R-:W-:Y:S01]  /*10c0*/  UIADD3 UR8, UPT, UPT, UR5, -0x24c28bd8, URZ ;  /* 0xdb3d742805087890 */ /* 0x000fe2000fffe0ff */
[----:B------:R-:W-:Y:S01]  /*10d0*/  PRMT R221, R221, 0x5410, R11 ;  /* 0x00005410dddd7816 */ /* 0x000fe2000000000b */
[----:B------:R-:W-:Y:S01]  /*10e0*/  IMAD R9, R7, -0x2daee0ad, RZ ;  /* 0xd2511f5307097824 */ /* 0x000fe200078e02ff */
[----:B------:R-:W-:Y:S01]  /*10f0*/  LOP3.LUT R5, R8, UR11, R5, 0x96, !PT ;  /* 0x0000000b08057c12 */ /* 0x000fe2000f8e9605 */
[----:B------:R-:W-:Y:S01]  /*1100*/  IMAD R10, R10, -0x326172a9, RZ ;  /* 0xcd9e8d570a0a7824 */ /* 0x000fe200078e02ff */
[----:B------:R-:W-:Y:S01]  /*1110*/  SHF.R.U32.HI R11, RZ, 0x10, R107 ;  /* 0x00000010ff0b7819 */ /* 0x000fe2000001166b */
[----:B------:R-:W-:Y:S01]  /*1120*/  IMAD.HI.U32 R8, R6, -0x2daee0ad, RZ ;  /* 0xd2511f5306087827 */ /* 0x000fe200078e00ff */
[----:B0-----:R-:W-:Y:S01]  /*1130*/  MOV R58, R33 ;  /* 0x00000021003a7202 */ /* 0x001fe20000000f00 */
[----:B------:R-:W0:Y:S01]  /*1140*/  LDCU UR11, c[0x0][0x408] ;  /* 0x00008100ff0b77ac */ /* 0x000e220008000800 */
[----:B------:R-:W-:Y:S01]  /*1150*/  PRMT R222, R222, 0x5410, R11 ;  /* 0x00005410dede7816 */ /* 0x000fe2000000000b */
[----:B------:R-:W-:Y:S01]  /*1160*/  IMAD.HI.U32 R7, R5, -0x326172a9, RZ ;  /* 0xcd9e8d5705077827 */ /* 0x000fe200078e00ff */
[----:B------:R-:W-:Y:S01]  /*1170*/  LOP3.LUT R8, R9, UR13, R8, 0x96, !PT ;  /* 0x0000000d09087c12 */ /* 0x000fe2000f8e9608 */
[----:B------:R-:W3:Y:S01]  /*1180*/  LDCU.U8 UR13, c[0x0][0x410] ;  /* 0x00008200ff0d77ac */ /* 0x000ee20008000000 */
[----:B------:R-:W-:Y:S01]  /*1190*/  SHF.R.U32.HI R11, RZ, 0x10, R109 ;  /* 0x00000010ff0b7819 */ /* 0x000fe2000001166d */
[----:B------:R-:W-:Y:S01]  /*11a0*/  IMAD R9, R6, -0x2daee0ad, RZ ;  /* 0xd2511f5306097824 */ /* 0x000fe200078e02ff */
[----:B------:R-:W-:Y:S01]  /*11b0*/  LOP3.LUT R7, R10, UR12, R7, 0x96, !PT ;  /* 0x0000000c0a077c12 */ /* 0x000fe2000f8e9607 */
[----:B------:R-:W-:Y:S01]  /*11c0*/  IMAD R10, R5, -0x326172a9, RZ ;  /* 0xcd9e8d57050a7824 */ /* 0x000fe200078e02ff */
[----:B------:R-:W-:Y:S01]  /*11d0*/  PRMT R223, R223, 0x5410, R11 ;  /* 0x00005410dfdf7816 */ /* 0x000fe2000000000b */
[----:B------:R-:W-:Y:S01]  /*11e0*/  IMAD.HI.U32 R5, R8, -0x326172a9, RZ ;  /* 0xcd9e8d5708057827 */ /* 0x000fe200078e00ff */
[--C-:B------:R-:W-:Y:S01]  /*11f0*/  SHF.R.U64 R122, R32, 0x10, R33.reuse ;  /* 0x00000010207a7819 */ /* 0x100fe20000001221 */
[----:B------:R-:W4:Y:S01]  /*1200*/  LDCU UR12, c[0x0][0x388] ;  /* 0x00007100ff0c77ac */ /* 0x000f220008000800 */
[----:B------:R-:W-:Y:S01]  /*1210*/  SHF.R.U32.HI R59, RZ, 0x10, R33 ;  /* 0x00000010ff3b7819 */ /* 0x000fe20000011621 */
[----:B------:R-:W-:Y:S01]  /*1220*/  IMAD.HI.U32 R6, R7, -0x2daee0ad, RZ ;  /* 0xd2511f5307067827 */ /* 0x000fe200078e00ff */
[----:B------:R-:W-:-:S02]  /*1230*/  LOP3.LUT R5, R10, UR19, R5, 0x96, !PT ;  /* 0x000000130a057c12 */ /* 0x000fc4000f8e9605 */
[--C-:B------:R-:W-:Y:S01]  /*1240*/  SHF.R.U64 R124, R34, 0x10, R35.reuse ;  /* 0x00000010227c7819 */ /* 0x100fe20000001223 */
[----:B------:R-:W-:Y:S01]  /*1250*/  IMAD R10, R7, -0x2daee0ad, RZ ;  /* 0xd2511f53070a7824 */ /* 0x000fe200078e02ff */
[----:B------:R-:W-:Y:S01]  /*1260*/  LOP3.LUT R6, R9, UR14, R6, 0x96, !PT ;  /* 0x0000000e09067c12 */ /* 0x000fe2000f8e9606 */
[----:B------:R-:W-:Y:S01]  /*1270*/  IMAD R8, R8, -0x326172a9, RZ ;  /* 0xcd9e8d5708087824 */ /* 0x000fe200078e02ff */
[----:B------:R-:W-:Y:S01]  /*1280*/  SHF.R.U32.HI R60, RZ, 0x10, R35 ;  /* 0x00000010ff3c7819 */ /* 0x000fe20000011623 */
[----:B------:R-:W-:Y:S01]  /*1290*/  IMAD.HI.U32 R9, R5, -0x2daee0ad, RZ ;  /* 0xd2511f5305097827 */ /* 0x000fe200078e00ff */
[--C-:B------:R-:W-:Y:S01]  /*12a0*/  SHF.R.U64 R128, R38, 0x10, R39.reuse ;  /* 0x0000001026807819 */ /* 0x100fe20000001227 */
[----:B------:R-:W0:Y:S01]  /*12b0*/  LDCU UR14, c[0x0][0x448] ;  /* 0x00008900ff0e77ac */ /* 0x000e220008000800 */
[----:B------:R-:W-:Y:S01]  /*12c0*/  SHF.R.U32.HI R62, RZ, 0x10, R39 ;  /* 0x00000010ff3e7819 */ /* 0x000fe20000011627 */
[----:B------:R-:W-:Y:S01]  /*12d0*/  IMAD.HI.U32 R7, R6, -0x326172a9, RZ ;  /* 0xcd9e8d5706077827 */ /* 0x000fe200078e00ff */
[----:B------:R-:W-:-:S02]  /*12e0*/  LOP3.LUT R9, R10, UR15, R9, 0x96, !PT ;  /* 0x0000000f0a097c12 */ /* 0x000fc4000f8e9609 */
[----:B------:R-:W-:Y:S01]  /*12f0*/  SHF.R.U64 R136, R46, 0x10, R47 ;  /* 0x000000102e887819 */ /* 0x000fe2000000122f */
[----:B------:R-:W-:Y:S01]  /*1300*/  IMAD R11, R6, -0x326172a9, RZ ;  /* 0xcd9e8d57060b7824 */ /* 0x000fe200078e02ff */
[----:B------:R-:W-:Y:S01]  /*1310*/  LOP3.LUT R7, R8, UR9, R7, 0x96, !PT ;  /* 0x0000000908077c12 */ /* 0x000fe2000f8e9607 */
[----:B------:R-:W-:Y:S01]  /*1320*/  IMAD R8, R5, -0x2daee0ad, RZ ;  /* 0xd2511f5305087824 */ /* 0x000fe200078e02ff */
[----:B------:R-:W-:Y:S01]  /*1330*/  SHF.R.U64 R130, R40, 0x10, R41 ;  /* 0x0000001028827819 */ /* 0x000fe20000001229 */
[----:B------:R-:W-:Y:S01]  /*1340*/  IMAD.HI.U32 R6, R9, -0x326172a9, RZ ;  /* 0xcd9e8d5709067827 */ /* 0x000fe200078e00ff */
[----:B------:R-:W-:Y:S02]  /*1350*/  SHF.R.U32.HI R46, RZ, 0x10, R47 ;  /* 0x00000010ff2e7819 */ /* 0x000fe4000001162f */
[----:B------:R-:W-:Y:S01]  /*1360*/  SHF.R.U64 R224, R110, 0x10, R111 ;  /* 0x000000106ee07819 */ /* 0x000fe2000000126f */
[----:B------:R-:W-:Y:S01]  /*1370*/  IMAD.HI.U32 R5, R7, -0x2daee0ad, RZ ;  /* 0xd2511f5307057827 */ /* 0x000fe200078e00ff */
[----:B------:R-:W-:-:S02]  /*1380*/  LOP3.LUT R6, R11, UR16, R6, 0x96, !PT ;  /* 0x000000100b067c12 */ /* 0x000fc4000f8e9606 */
[----:B------:R-:W-:Y:S01]  /*1390*/  SHF.R.U32.HI R10, RZ, 0x10, R111 ;  /* 0x00000010ff0a7819 */ /* 0x000fe2000001166f */
[----:B------:R-:W-:Y:S01]  /*13a0*/  IMAD.MOV.U32 R33, RZ, RZ, R35 ;  /* 0x000000ffff217224 */ /* 0x000fe200078e0023 */
[----:B------:R-:W-:Y:S01]  /*13b0*/  MOV R35, R39 ;  /* 0x0000002700237202 */ /* 0x000fe20000000f00 */
[----:B------:R-:W-:Y:S01]  /*13c0*/  IMAD.MOV.U32 R39, RZ, RZ, R47 ;  /* 0x000000ffff277224 */ /* 0x000fe200078e002f */
[----:B------:R-:W-:Y:S01]  /*13d0*/  LOP3.LUT R5, R8, UR8, R5, 0x96, !PT ;  /* 0x0000000808057c12 */ /* 0x000fe2000f8e9605 */
[----:B------:R-:W-:Y:S01]  /*13e0*/  IMAD.MOV.U32 R40, RZ, RZ, R49 ;  /* 0x000000ffff287224 */ /* 0x000fe200078e0031 */
[----:B------:R-:W-:Y:S01]  /*13f0*/  MOV R131, R42 ;  /* 0x0000002a00837202 */ /* 0x000fe20000000f00 */
[----:B------:R-:W-:Y:S01]  /*1400*/  IMAD.MOV.U32 R34, RZ, RZ, R37 ;  /* 0x000000ffff227224 */ /* 0x000fe200078e0025 */
[----:B------:R-:W-:Y:S01]  /*1410*/  SHF.R.U64 R132, R42, 0x10, R43 ;  /* 0x000000102a847819 */ /* 0x000fe2000000122b */
[----:B------:R-:W-:Y:S01]  /*1420*/  IMAD.MOV.U32 R42, RZ, RZ, R53 ;  /* 0x000000ffff2a7224 */ /* 0x000fe200078e0035 */
[----:B------:R-:W-:Y:S01]  /*1430*/  SHF.R.U64 R138, R48, 0x10, R49 ;  /* 0x00000010308a7819 */ /* 0x000fe20000001231 */
[----:B------:R-:W-:Y:S01]  /*1440*/  IMAD.MOV.U32 R32, RZ, RZ, R25 ;  /* 0x000000ffff207224 */ /* 0x000fe200078e0019 */
[----:B------:R-:W-:Y:S01]  /*1450*/  SHF.R.U32.HI R47, RZ, 0x10, R49 ;  /* 0x00000010ff2f7819 */ /* 0x000fe20000011631 */
[----:B------:R-:W-:Y:S01]  /*1460*/  IMAD R8, R7, -0x2daee0ad, RZ ;  /* 0xd2511f5307087824 */ /* 0x000fe200078e02ff */
[----:B------:R-:W-:Y:S01]  /*1470*/  MOV R125, R36 ;  /* 0x00000024007d7202 */ /* 0x000fe20000000f00 */
[----:B------:R-:W-:Y:S01]  /*1480*/  IMAD.HI.U32 R115, R6, -0x2daee0ad, RZ ;  /* 0xd2511f5306737827 */ /* 0x000fe200078e00ff */
[--C-:B------:R-:W-:Y:S01]  /*1490*/  SHF.R.U64 R126, R36, 0x10, R37.reuse ;  /* 0x00000010247e7819 */ /* 0x100fe20000001225 */
[----:B------:R-:W0:Y:S01]  /*14a0*/  LDCU.64 UR8, c[0x0][0x3a0] ;  /* 0x00007400ff0877ac */ /* 0x000e220008000a00 */
[----:B------:R-:W-:Y:S01]  /*14b0*/  SHF.R.U32.HI R61, RZ, 0x10, R37 ;  /* 0x00000010ff3d7819 */ /* 0x000fe20000011625 */
[----:B------:R-:W-:Y:S01]  /*14c0*/  IMAD.MOV.U32 R36, RZ, RZ, R41 ;  /* 0x000000ffff247224 */ /* 0x000fe200078e0029 */
[----:B------:R-:W-:Y:S01]  /*14d0*/  SHF.R.U64 R142, R52, 0x10, R53 ;  /* 0x00000010348e7819 */ /* 0x000fe20000001235 */
[----:B------:R-:W-:Y:S01]  /*14e0*/  IMAD.MOV.U32 R37, RZ, RZ, R43 ;  /* 0x000000ffff257224 */ /* 0x000fe200078e002b */
[----:B------:R-:W-:Y:S01]  /*14f0*/  SHF.R.U32.HI R49, RZ, 0x10, R53 ;  /* 0x00000010ff317819 */ /* 0x000fe20000011635 */
[----:B------:R-:W-:Y:S01]  /*1500*/  IMAD R9, R9, -0x326172a9, RZ ;  /* 0xcd9e8d5709097824 */ /* 0x000fe200078e02ff */
[----:B------:R-:W-:Y:S01]  /*1510*/  SHF.R.U64 R170, R24, 0x10, R25 ;  /* 0x0000001018aa7819 */ /* 0x000fe20000001219 */
[----:B------:R-:W-:Y:S01]  /*1520*/  IMAD.MOV.U32 R24, RZ, RZ, R27 ;  /* 0x000000ffff187224 */ /* 0x000fe200078e001b */
[----:B------:R-:W-:Y:S01]  /*1530*/  SHF.R.U32.HI R63, RZ, 0x10, R41 ;  /* 0x00000010ff3f7819 */ /* 0x000fe20000011629 */
[----:B------:R-:W-:Y:S01]  /*1540*/  IMAD.HI.U32 R116, R5, -0x326172a9, RZ ;  /* 0xcd9e8d5705747827 */ /* 0x000fe200078e00ff */
[----:B------:R-:W-:-:S02]  /*1550*/  SHF.R.U32.HI R64, RZ, 0x10, R43 ;  /* 0x00000010ff407819 */ /* 0x000fc4000001162b */
[----:B------:R-:W-:Y:S01]  /*1560*/  MOV R137, R48 ;  /* 0x0000003000897202 */ /* 0x000fe20000000f00 */
[----:B------:R-:W-:Y:S01]  /*1570*/  IMAD.MOV.U32 R43, RZ, RZ, R55 ;  /* 0x000000ffff2b7224 */ /* 0x000fe200078e0037 */
[----:B------:R-:W-:Y:S01]  /*1580*/  SHF.R.U32.HI R52, RZ, 0x10, R25 ;  /* 0x00000010ff347819 */ /* 0x000fe20000011619 */
[----:B------:R-:W-:Y:S01]  /*1590*/  IMAD R146, R6, -0x2daee0ad, RZ ;  /* 0xd2511f5306927824 */ /* 0x000fe200078e02ff */
[----:B------:R-:W-:Y:S01]  /*15a0*/  MOV R171, R26 ;  /* 0x0000001a00ab7202 */ /* 0x000fe20000000f00 */
[----:B------:R-:W-:Y:S01]  /*15b0*/  IMAD R120, R5, -0x326172a9, RZ ;  /* 0xcd9e8d5705787824 */ /* 0x000fe200078e02ff */
[----:B------:R-:W-:Y:S01]  /*15c0*/  SHF.R.U64 R173, R26, 0x10, R27 ;  /* 0x000000101aad7819 */ /* 0x000fe2000000121b */
[----:B------:R-:W-:Y:S01]  /*15d0*/  IMAD.MOV.U32 R26, RZ, RZ, R31 ;  /* 0x000000ffff1a7224 */ /* 0x000fe200078e001f */
[----:B------:R-:W-:Y:S01]  /*15e0*/  SHF.R.U32.HI R53, RZ, 0x10, R27 ;  /* 0x00000010ff357819 */ /* 0x000fe2000001161b */
[----:B------:R-:W-:Y:S01]  /*15f0*/  IMAD.MOV.U32 R27, RZ, RZ, R23 ;  /* 0x000000ffff1b7224 */ /* 0x000fe200078e0017 */
[----:B------:R-:W-:-:S02]  /*1600*/  SHF.R.U64 R176, R28, 0x10, R29 ;  /* 0x000000101cb07819 */ /* 0x000fc4000000121d */
[----:B------:R-:W-:Y:S02]  /*1610*/  MOV R181, R22 ;  /* 0x0000001600b57202 */ /* 0x000fe40000000f00 */
[----:B------:R-:W-:Y:S02]  /*1620*/  SHF.R.U64 R183, R22, 0x10, R23 ;  /* 0x0000001016b77819 */ /* 0x000fe40000001217 */
[----:B------:R-:W-:Y:S01]  /*1630*/  SHF.R.U64 R186, R20, 0x10, R21 ;  /* 0x0000001014ba7819 */ /* 0x000fe20000001215 */
[--C-:B------:R-:W-:Y:S01]  /*1640*/  IMAD.MOV.U32 R20, RZ, RZ, R19.reuse ;  /* 0x000000ffff147224 */ /* 0x100fe200078e0013 */
[----:B------:R-:W-:Y:S01]  /*1650*/  SHF.R.U64 R190, R18, 0x10, R19 ;  /* 0x0000001012be7819 */ /* 0x000fe20000001213 */
[--C-:B------:R-:W-:Y:S01]  /*1660*/  IMAD.MOV.U32 R18, RZ, RZ, R17.reuse ;  /* 0x000000ffff127224 */ /* 0x100fe200078e0011 */
[----:B------:R-:W-:Y:S02]  /*1670*/  MOV R191, R16 ;  /* 0x0000001000bf7202 */ /* 0x000fe40000000f00 */
[----:B------:R-:W-:-:S02]  /*1680*/  SHF.R.U64 R193, R16, 0x10, R17 ;  /* 0x0000001010c17819 */ /* 0x000fc40000001211 */
[----:B------:R-:W-:Y:S01]  /*1690*/  SHF.R.U64 R196, R14, 0x10, R15 ;  /* 0x000000100ec47819 */ /* 0x000fe2000000120f */
[----:B------:R-:W-:Y:S01]  /*16a0*/  IMAD.MOV.U32 R14, RZ, RZ, R13 ;  /* 0x000000ffff0e7224 */ /* 0x000fe200078e000d */
[----:B------:R-:W-:Y:S02]  /*16b0*/  MOV R38, R45 ;  /* 0x0000002d00267202 */ /* 0x000fe40000000f00 */
[----:B------:R-:W-:Y:S02]  /*16c0*/  SHF.R.U64 R134, R44, 0x10, R45 ;  /* 0x000000102c867819 */ /* 0x000fe4000000122d */
[----:B------:R-:W-:Y:S02]  /*16d0*/  MOV R41, R51 ;  /* 0x0000003300297202 */ /* 0x000fe40000000f00 */
[--C-:B------:R-:W-:Y:S02]  /*16e0*/  SHF.R.U64 R140, R50, 0x10, R51.reuse ;  /* 0x00000010328c7819 */ /* 0x100fe40000001233 */
[----:B------:R-:W-:-:S02]  /*16f0*/  SHF.R.U32.HI R48, RZ, 0x10, R51 ;  /* 0x00000010ff307819 */ /* 0x000fc40000011633 */
[----:B------:R-:W-:Y:S02]  /*1700*/  MOV R25, R29 ;  /* 0x0000001d00197202 */ /* 0x000fe40000000f00 */
[----:B------:R-:W-:Y:S02]  /*1710*/  SHF.R.U32.HI R28, RZ, 0x10, R29 ;  /* 0x00000010ff1c7819 */ /* 0x000fe4000001161d */
[----:B------:R-:W-:Y:S02]  /*1720*/  MOV R22, R21 ;  /* 0x0000001500167202 */ /* 0x000fe40000000f00 */
[----:B------:R-:W-:Y:S02]  /*1730*/  MOV R16, R15 ;  /* 0x0000000f00107202 */ /* 0x000fe40000000f00 */
[----:B------:R-:W-:Y:S02]  /*1740*/  PRMT R224, R224, 0x5410, R10 ;  /* 0x00005410e0e07816 */ /* 0x000fe4000000000a */
[----:B------:R-:W-:-:S02]  /*1750*/  SHF.R.U32.HI R45, RZ, 0x10, R45 ;  /* 0x00000010ff2d7819 */ /* 0x000fc4000001162d */
[----:B------:R-:W-:Y:S02]  /*1760*/  MOV R143, R54 ;  /* 0x00000036008f7202 */ /* 0x000fe40000000f00 */
[--C-:B------:R-:W-:Y:S02]  /*1770*/  SHF.R.U64 R144, R54, 0x10, R55.reuse ;  /* 0x0000001036907819 */ /* 0x100fe40000001237 */
[----:B------:R-:W-:Y:S02]  /*1780*/  SHF.R.U32.HI R50, RZ, 0x10, R55 ;  /* 0x00000010ff327819 */ /* 0x000fe40000011637 */
[----:B------:R-:W-:Y:S02]  /*1790*/  MOV R44, R57 ;  /* 0x00000039002c7202 */ /* 0x000fe40000000f00 */
[--C-:B------:R-:W-:Y:S02]  /*17a0*/  SHF.R.U64 R166, R56, 0x10, R57.reuse ;  /* 0x0000001038a67819 */ /* 0x100fe40000001239 */
[----:B------:R-:W-:-:S02]  /*17b0*/  SHF.R.U32.HI R51, RZ, 0x10, R57 ;  /* 0x00000010ff337819 */ /* 0x000fc40000011639 */
[--C-:B------:R-:W-:Y:S02]  /*17c0*/  SHF.R.U64 R180, R30, 0x10, R31.reuse ;  /* 0x000000101eb47819 */ /* 0x100fe4000000121f */
[----:B------:R-:W-:Y:S02]  /*17d0*/  SHF.R.U32.HI R29, RZ, 0x10, R31 ;  /* 0x00000010ff1d7819 */ /* 0x000fe4000001161f */
[----:B------:R-:W-:Y:S02]  /*17e0*/  SHF.R.U32.HI R23, RZ, 0x10, R23 ;  /* 0x00000010ff177819 */ /* 0x000fe40000011617 */
[----:B------:R-:W-:Y:S02]  /*17f0*/  SHF.R.U32.HI R21, RZ, 0x10, R21 ;  /* 0x00000010ff157819 */ /* 0x000fe40000011615 */
[----:B------:R-:W-:Y:S02]  /*1800*/  SHF.R.U32.HI R19, RZ, 0x10, R19 ;  /* 0x00000010ff137819 */ /* 0x000fe40000011613 */
[----:B------:R-:W-:-:S02]  /*1810*/  SHF.R.U32.HI R17, RZ, 0x10, R17 ;  /* 0x00000010ff117819 */ /* 0x000fc40000011611 */
[----:B------:R-:W-:Y:S02]  /*1820*/  SHF.R.U32.HI R15, RZ, 0x10, R15 ;  /* 0x00000010ff0f7819 */ /* 0x000fe4000001160f */
[----:B------:R-:W-:Y:S02]  /*1830*/  SHF.R.U32.HI R13, RZ, 0x10, R13 ;  /* 0x00000010ff0d7819 */ /* 0x000fe4000001160d */
[--C-:B------:R-:W-:Y:S02]  /*1840*/  SHF.R.U64 R225, R112, 0x10, R113.reuse ;  /* 0x0000001070e17819 */ /* 0x100fe40000001271 */
[----:B------:R-:W-:Y:S02]  /*1850*/  SHF.R.U32.HI R10, RZ, 0x10, R113 ;  /* 0x00000010ff0a7819 */ /* 0x000fe40000011671 */
[----:B-1----:R-:W-:Y:S02]  /*1860*/  ISETP.NE.U32.AND P1, PT, RZ, UR20, PT ;  /* 0x00000014ff007c0c */ /* 0x002fe4000bf25070 */
        /* <DEDUP_REMOVED lines=49> */
[----:B------:R-:W-:Y:S02]  /*1b80*/  ISETP.NE.AND.EX P1, PT, RZ, UR21, PT, P1 ;  /* 0x00000015ff007c0c */ /* 0x000fe4000bf25310 */
[----:B------:R-:W-:Y:S02]  /*1b90*/  LOP3.LUT R116, R9, UR18, R116, 0x96, !PT ;  /* 0x0000001209747c12 */ /* 0x000fe4000f8e9674 */
[----:B0-234-:R-:W-:-:S09]  /*1ba0*/  LOP3.LUT R147, R4, 0x3, RZ, 0xc0, !PT ;  /* 0x0000000304937812 */ /* 0x01dfd200078ec0ff */
.L_x_61981:
[----:B0-----:R-:W0:Y:S01]  /*1bb0*/  S2R R149, SR_TID.X ;  /* 0x0000000000957919 */ /* 0x001e220000002100 */
[----:B------:R-:W1:Y:S01]  /*1bc0*/  @P1 LDC.64 R10, c[0x0][0x3e0] ;  /* 0x0000f800ff0a1b82 */ /* 0x000e620000000a00 */
        /* <DEDUP_REMOVED lines=13> */
[----:B------:R-:W-:Y:S01]  /*1ca0*/  IMAD.U32 R161, RZ, RZ, UR4 ;  /* 0x00000004ffa17e24 */ /* 0x000fe2000f8e00ff */
[--C-:B------:R-:W-:Y:S01]  /*1cb0*/  SHF.R.U64 R20, R76, 0x10, R77.reuse ;  /* 0x000000104c147819 */ /* 0x100fe2000000124d */
[----:B------:R-:W-:Y:S01]  /*1cc0*/  IMAD.U32 R159, RZ, RZ, UR5 ;  /* 0x00000005ff9f7e24 */ /* 0x000fe2000f8e00ff */
[----:B------:R-:W-:Y:S01]  /*1cd0*/  SHF.R.U32.HI R12, RZ, 0x10, R77 ;  /* 0x00000010ff0c7819 */ /* 0x000fe2000001164d */
        /* <DEDUP_REMOVED lines=9> */
[----:B------:R-:W-:Y:S01]  /*1d70*/  PRMT R20, R12, 0x5410, R20 ;  /* 0x000054100c147816 */ /* 0x000fe20000000014 */
[----:B------:R-:W-:Y:S01]  /*1d80*/  IMAD.MOV.U32 R162, RZ, RZ, 0x2f800000 ;  /* 0x2f800000ffa27424 */ /* 0x000fe200078e00ff */
[----:B------:R-:W-:Y:S01]  /*1d90*/  IADD3 R160, PT, PT, R160, -0x4ab325aa, RZ ;  /* 0xb54cda56a0a07810 */ /* 0x000fe20007ffe0ff */
[----:B------:R-:W-:Y:S01]  /*1da0*/  VIADD R161, R161, 0x3c6ef372 ;  /* 0x3c6ef372a1a17836 */ /* 0x000fe20000000000 */
[----:B------:R-:W-:Y:S01]  /*1db0*/  IADD3 R157, PT, PT, R157, 0x5384540f, RZ ;  /* 0x5384540f9d9d7810 */ /* 0x000fe20007ffe0ff */
[----:B------:R-:W-:Y:S01]  /*1dc0*/  VIADD R159, R159, 0x76cf5d0a ;  /* 0x76cf5d0a9f9f7836 */ /* 0x000fe20000000000 */
[----:B------:R-:W-:Y:S01]  /*1dd0*/  IADD3 R154, PT, PT, R154, -0x695add53, RZ ;  /* 0x96a522ad9a9a7810 */ /* 0x000fe20007ffe0ff */
[----:B------:R-:W-:Y:S01]  /*1de0*/  VIADD R158, R158, 0xdb3d7428 ;  /* 0xdb3d74289e9e7836 */ /* 0x000fe20000000000 */
[----:B------:R-:W-:Y:S01]  /*1df0*/  IADD3 R151, PT, PT, R151, -0x56f99767, RZ ;  /* 0xa906689997977810 */ /* 0x000fe20007ffe0ff */
[----:B------:R-:W-:-:S02]  /*1e00*/  VIADD R156, R156, 0xbb67ae85 ;  /* 0xbb67ae859c9c7836 */ /* 0x000fc40000000000 */
[----:B------:R-:W-:Y:S02]  /*1e10*/  VIADD R155, R155, 0x32370b8f ;  /* 0x32370b8f9b9b7836 */ /* 0x000fe40000000000 */
[----:B------:R-:W-:Y:S02]  /*1e20*/  VIADD R153, R153, 0x1715609d ;  /* 0x1715609d99997836 */ /* 0x000fe40000000000 */
[----:B------:R-:W-:Y:S01]  /*1e30*/  VIADD R152, R152, 0x78dde6e4 ;  /* 0x78dde6e498987836 */ /* 0x000fe20000000000 */
[----:B-1----:R-:W-:Y:S06]  /*1e40*/  @!P0 BRA `(.L_x_61309) ;  /* 0x0000001400a08947 */ /* 0x002fec0003800000 */
        /* <DEDUP_REMOVED lines=14> */
.L_x_71400:
[----:B------:R-:W-:Y:S05]  /*1f30*/  BRX R12 -0x1f40                                        (*"BRANCH_TARGETS .L_x_71401,.L_x_71402,.L_x_71403"*) ;  /* 0xffffffe00c307949 */ /* 0x000fea000383ffff */
.L_x_71403:
[----:B------:R-:W-:Y:S01]  /*1f40*/  IADD3 R12, PT, PT, R147, 0x1, RZ ;  /* 0x00000001930c7810 */ /* 0x000fe20007ffe0ff */
[----:B------:R-:W-:Y:S02]  /*1f50*/  IMAD.MOV.U32 R24, RZ, RZ, R146 ;  /* 0x000000ffff187224 */ /* 0x000fe400078e0092 */
[----:B------:R-:W-:Y:S01]  /*1f60*/  IMAD.MOV.U32 R13, RZ, RZ, R116 ;  /* 0x000000ffff0d7224 */ /* 0x000fe200078e0074 */
[----:B------:R-:W-:Y:S06]  /*1f70*/  BRA `(.L_x_61311) ;  /* 0x00000004000c7947 */ /* 0x000fec0003800000 */
.L_x_71401:
[----:B------:R-:W-:Y:S01]  /*1f80*/  MOV R24, R146 ;  /* 0x0000009200187202 */ /* 0x000fe20000000f00 */
[----:B------:R-:W-:Y:S02]  /*1f90*/  IMAD.MOV.U32 R12, RZ, RZ, 0x3 ;  /* 0x00000003ff0c7424 */ /* 0x000fe400078e00ff */
[----:B------:R-:W-:Y:S01]  /*1fa0*/  IMAD.MOV.U32 R13, RZ, RZ, R115 ;  /* 0x000000ffff0d7224 */ /* 0x000fe200078e0073 */
[----:B------:R-:W-:Y:S06]  /*1fb0*/  BRA `(.L_x_61311) ;  /* 0x0000000000fc7947 */ /* 0x000fec0003800000 */
.L_x_71402:
        /* <DEDUP_REMOVED lines=13> */
.L_x_61313:
[----:B------:R-:W-:Y:S05]  /*2090*/  BSYNC.RECONVERGENT B1 ;  /* 0x0000000000017941 */ /* 0x000fea0003800200 */
.L_x_61312:
[----:B------:R-:W-:Y:S01]  /*20a0*/  IMAD.WIDE.U32 R12, R0, -0x326172a9, RZ ;  /* 0xcd9e8d57000c7825 */ /* 0x000fe200078e00ff */
[----:B------:R-:W-:Y:S01]  /*20b0*/  LOP3.LUT R14, R118, UR5, R17, 0x96, !PT ;  /* 0x00000005760e7c12 */ /* 0x000fe2000f8e9611 */
[----:B------:R-:W-:-:S03]  /*20c0*/  UIADD3 UR15, UPT, UPT, UR4, -0x61c88647, URZ ;  /* 0x9e3779b9040f7890 */ /* 0x000fc6000fffe0ff */
[----:B------:R-:W-:Y:S01]  /*20d0*/  LOP3.LUT R18, R117, UR4, R13, 0x96, !PT ;  /* 0x0000000475127c12 */ /* 0x000fe2000f8e960d */
        /* <DEDUP_REMOVED lines=35> */
[----:B------:R-:W-:-:S03]  /*2310*/  LOP3.LUT R15, R158, R18, R13, 0x96, !PT ;  /* 0x000000129e0f7212 */ /* 0x000fc600078e960d */
[----:B------:R-:W-:Y:S01]  /*2320*/  IMAD.MOV.U32 R13, RZ, RZ, R146 ;  /* 0x000000ffff0d7224 */ /* 0x000fe200078e0092 */
[----:B------:R-:W-:Y:S01]  /*2330*/  LOP3.LUT R24, R14, UR15, R17, 0x96, !PT ;  /* 0x0000000f0e187c12 */ /* 0x000fe2000f8e9611 */
[----:B------:R-:W-:Y:S01]  /*2340*/  UIADD3 UR15, UPT, UPT, UR4, -0x700cb87f, URZ ;  /* 0x8ff34781040f7890 */ /* 0x000fe2000fffe0ff */
[----:B------:R-:W-:-:S04]  /*2350*/  IMAD.WIDE.U32 R14, R15, -0x326172a9, RZ ;  /* 0xcd9e8d570f0e7825 */ /* 0x000fc800078e00ff */
[----:B------:R-:W-:Y:S01]  /*2360*/  IMAD.WIDE.U32 R24, R24, -0x2daee0ad, RZ ;  /* 0xd2511f5318187825 */ /* 0x000fe200078e00ff */
[----:B------:R-:W-:-:S03]  /*2370*/  LOP3.LUT R116, R16, UR15, R15, 0x96, !PT ;  /* 0x0000000f10747c12 */ /* 0x000fc6000f8e960f */
[----:B------:R-:W-:Y:S01]  /*2380*/  IMAD.MOV.U32 R120, RZ, RZ, R14 ;  /* 0x000000ffff787224 */ /* 0x000fe200078e000e */
[----:B------:R-:W-:Y:S01]  /*2390*/  LOP3.LUT R115, R154, R12, R25, 0x96, !PT ;  /* 0x0000000c9a737212 */ /* 0x000fe200078e9619 */
[----:B------:R-:W-:-:S07]  /*23a0*/  HFMA2 R12, -RZ, RZ, 0, 0 ;  /* 0x00000000ff0c7431 */ /* 0x000fce00000001ff */
.L_x_61311:
[----:B------:R-:W-:Y:S05]  /*23b0*/  BSYNC.RECONVERGENT B0 ;  /* 0x0000000000007941 */ /* 0x000fea0003800200 */
.L_x_61310:
[----:B------:R-:W-:Y:S01]  /*23c0*/  I2FP.F32.U32 R13, R13 ;  /* 0x0000000d000d7245 */ /* 0x000fe20000201000 */
[----:B-----5:R-:W-:Y:S01]  /*23d0*/  FMUL.FTZ R15, R8, R163 ;  /* 0x000000a3080f7220 */ /* 0x020fe20000410000 */
[----:B------:R-:W-:Y:S01]  /*23e0*/  ISETP.NE.AND P3, PT, R12, 0x1, PT ;  /* 0x000000010c00780c */ /* 0x000fe20003f65270 */
[----:B------:R-:W-:Y:S01]  /*23f0*/  IMAD.U32 R164, RZ, RZ, UR11 ;  /* 0x0000000bffa47e24 */ /* 0x000fe2000f8e00ff */
[----:B------:R-:W-:Y:S01]  /*2400*/  BSSY.RECONVERGENT B0, `(.L_x_61314) ;  /* 0x0000054000007945 */ /* 0x000fe20003800200 */
[----:B------:R-:W-:Y:S01]  /*2410*/  FFMA.FTZ R8, R13, R162, 1.1641532182693481445e-10 ;  /* 0x2f0000000d087423 */ /* 0x000fe200000100a2 */
[----:B------:R-:W-:Y:S02]  /*2420*/  IMAD.U32 R165, RZ, RZ, UR10 ;  /* 0x0000000affa57e24 */ /* 0x000fe4000f8e00ff */
[----:B------:R-:W-:Y:S01]  /*2430*/  FMUL.FTZ R15, R15, R164 ;  /* 0x000000a40f0f7220 */ /* 0x000fe20000410000 */
[----:B------:R-:W-:Y:S02]  /*2440*/  HFMA2 R14, -RZ, RZ, 0, 1.1920928955078125e-07 ;  /* 0x00000002ff0e7431 */ /* 0x000fe400000001ff */
[----:B------:R-:W-:Y:S01]  /*2450*/  IMAD.MOV.U32 R13, RZ, RZ, R120 ;  /* 0x000000ffff0d7224 */ /* 0x000fe200078e0078 */
        /* <DEDUP_REMOVED lines=14> */
.L_x_61316:
        /* <DEDUP_REMOVED lines=13> */
.L_x_61318:
[----:B------:R-:W-:Y:S05]  /*2610*/  BSYNC.RECONVERGENT B1 ;  /* 0x0000000000017941 */ /* 0x000fea0003800200 */
.L_x_61317:
        /* <DEDUP_REMOVED lines=45> */
[----:B------:R-:W-:Y:S01]  /*28f0*/  IMAD.MOV.U32 R120, RZ, RZ, R16 ;  /* 0x000000ffff787224 */ /* 0x000fe200078e0010 */
[----:B------:R-:W-:Y:S01]  /*2900*/  LOP3.LUT R115, R154, R14, R13, 0x96, !PT ;  /* 0x0000000e9a737212 */ /* 0x000fe200078e960d */
[----:B------:R-:W-:Y:S01]  /*2910*/  IMAD.MOV.U32 R13, RZ, RZ, R24 ;  /* 0x000000ffff0d7224 */ /* 0x000fe200078e0018 */
[----:B------:R-:W-:Y:S01]  /*2920*/  MOV R24, R12 ;  /* 0x0000000c00187202 */ /* 0x000fe20000000f00 */
[----:B------:R-:W-:-:S07]  /*2930*/  IMAD.MOV.U32 R14, RZ, RZ, RZ ;  /* 0x000000ffff0e7224 */ /* 0x000fce00078e00ff */
.L_x_61315:
[----:B------:R-:W-:Y:S05]  /*2940*/  BSYNC.RECONVERGENT B0 ;  /* 0x0000000000007941 */ /* 0x000fea0003800200 */
.L_x_61314:
[----:B------:R-:W-:Y:S01]  /*2950*/  I2FP.F32.U32 R13, R13 ;  /* 0x0000000d000d7245 */ /* 0x000fe20000201000 */
[----:B------:R-:W-:Y:S01]  /*2960*/  FMUL.FTZ R9, R9, R163 ;  /* 0x000000a309097220 */ /* 0x000fe20000410000 */
[----:B------:R-:W-:Y:S01]  /*2970*/  ISETP.NE.AND P4, PT, R14, 0x1, PT ;  /* 0x000000010e00780c */ /* 0x000fe20003f85270 */
[----:B------:R-:W-:Y:S02]  /*2980*/  BSSY.RECONVERGENT B0, `(.L_x_61319) ;  /* 0x0000053000007945 */ /* 0x000fe40003800200 */
[----:B------:R-:W-:Y:S01]  /*2990*/  FFMA.FTZ R12, R13, R162, 1.1641532182693481445e-10 ;  /* 0x2f0000000d0c7423 */ /* 0x000fe200000100a2 */
[----:B------:R-:W-:Y:S01]  /*29a0*/  FMUL.FTZ R9, R9, R164 ;  /* 0x000000a409097220 */ /* 0x000fe20000410000 */
[----:B------:R-:W-:-:S03]  /*29b0*/  HADD2.F32 R13, -RZ, R20.H1_H1 ;  /* 0x30000014ff0d7230 */ /* 0x000fc60000004100 */
[----:B------:R-:W-:-:S04]  /*29c0*/  FSETP.GTU.FTZ.AND P3, PT, R12, R165, PT ;  /* 0x000000a50c00720b */ /* 0x000fc80003f7c000 */
        /* <DEDUP_REMOVED lines=14> */
.L_x_61321:
        /* <DEDUP_REMOVED lines=13> */
.L_x_61323:
[----:B------:R-:W-:Y:S05]  /*2b80*/  BSYNC.RECONVERGENT B1 ;  /* 0x0000000000017941 */ /* 0x000fea0003800200 */
.L_x_61322:
        /* <DEDUP_REMOVED lines=44> */
[----:B------:R-:W-:Y:S02]  /*2e50*/  LOP3.LUT R116, R18, UR15, R17, 0x96, !PT ;  /* 0x0000000f12747c12 */ /* 0x000fe4000f8e9611 */
[----:B------:R-:W-:Y:S02]  /*2e60*/  MOV R120, R16 ;  /* 0x0000001000787202 */ /* 0x000fe40000000f00 */
[----:B------:R-:W-:Y:S01]  /*2e70*/  LOP3.LUT R115, R154, R14, R13, 0x96, !PT ;  /* 0x0000000e9a737212 */ /* 0x000fe200078e960d */
[----:B------:R-:W-:Y:S02]  /*2e80*/  IMAD.MOV.U32 R13, RZ, RZ, R24 ;  /* 0x000000ffff0d7224 */ /* 0x000fe400078e0018 */
[----:B------:R-:W-:Y:S02]  /*2e90*/  IMAD.MOV.U32 R24, RZ, RZ, R12 ;  /* 0x000000ffff187224 */ /* 0x000fe400078e000c */
[----:B------:R-:W-:-:S07]  /*2ea0*/  HFMA2 R12, -RZ, RZ, 0, 0 ;  /* 0x00000000ff0c7431 */ /* 0x000fce00000001ff */
.L_x_61320:
[----:B------:R-:W-:Y:S05]  /*2eb0*/  BSYNC.RECONVERGENT B0 ;  /* 0x0000000000007941 */ /* 0x000fea0003800200 */
.L_x_61319:
        /* <DEDUP_REMOVED lines=22> */
.L_x_61326:
        /* <DEDUP_REMOVED lines=13> */
.L_x_61328:
[----:B------:R-:W-:Y:S05]  /*30f0*/  BSYNC.RECONVERGENT B1 ;  /* 0x0000000000017941 */ /* 0x000fea0003800200 */
.L_x_61327:
[----:B------:R-:W-:Y:S01]  /*3100*/  IMAD.WIDE.U32 R14, R0, -0x326172a9, RZ ;  /* 0xcd9e8d57000e7825 */ /* 0x000fe200078e00ff */
[----:B------:R-:W-:Y:S01]  /*3110*/  LOP3.LUT R12, R118, UR5, R19, 0x96, !PT ;  /* 0x00000005760c7c12 */ /* 0x000fe2000f8e9613 */
[----:B------:R-:W-:Y:S02]  /*3120*/  UIADD3 UR15, UPT, UPT, UR4, -0x61c88647, URZ ;  /* 0x9e3779b9040f7890 */ /* 0x000fe4000fffe0ff */
[----:B------:R-:W-:Y:S01]  /*3130*/  IMAD.MOV.U32 R21, RZ, RZ, RZ ;  /* 0x000000ffff157224 */ /* 0x000fe200078e00ff */
        /* <DEDUP_REMOVED lines=43> */
[----:B------:R-:W-:Y:S02]  /*33f0*/  LOP3.LUT R115, R154, R14, R13, 0x96, !PT ;  /* 0x0000000e9a737212 */ /* 0x000fe400078e960d */
[----:B------:R-:W-:Y:S01]  /*3400*/  MOV R13, R24 ;  /* 0x00000018000d7202 */ /* 0x000fe20000000f00 */
[----:B------:R-:W-:-:S07]  /*3410*/  IMAD.MOV.U32 R24, RZ, RZ, R12 ;  /* 0x000000ffff187224 */ /* 0x000fce00078e000c */
.L_x_61325:
[----:B------:R-:W-:Y:S05]  /*3420*/  BSYNC.RECONVERGENT B0 ;  /* 0x0000000000007941 */ /* 0x000fea0003800200 */
.L_x_61324:
[----:B------:R-:W-:Y:S01]  /*3430*/  I2FP.F32.U32 R13, R13 ;  /* 0x0000000d000d7245 */ /* 0x000fe20000201000 */
[----:B------:R-:W-:Y:S01]  /*3440*/  FMUL.FTZ R11, R11, R163 ;  /* 0x000000a30b0b7220 */ /* 0x000fe20000410000 */
[----:B------:R-:W-:-:S03]  /*3450*/  HADD2.F32 R20, -RZ, R20.H0_H0 ;  /* 0x20000014ff147230 */ /* 0x000fc60000004100 */
[----:B------:R-:W-:Y:S01]  /*3460*/  FFMA.FTZ R12, R13, R162, 1.1641532182693481445e-10 ;  /* 0x2f0000000d0c7423 */ /* 0x000fe200000100a2 */
[----:B------:R-:W-:-:S04]  /*3470*/  FMUL.FTZ R11, R11, R164 ;  /* 0x000000a40b0b7220 */ /* 0x000fc80000410000 */
[----:B------:R-:W-:-:S04]  /*3480*/  FSETP.GTU.FTZ.AND P6, PT, R12, R165, PT ;  /* 0x000000a50c00720b */ /* 0x000fc80003fdc000 */
[----:B------:R-:W-:Y:S02]  /*3490*/  FSEL R12, R11, RZ, !P6 ;  /* 0x000000ff0b0c7208 */ /* 0x000fe40007000000 */
[----:B------:R-:W-:-:S03]  /*34a0*/  PLOP3.LUT P5, PT, P6, PT, PT, 0x8, 0x80 ;  /* 0x000000000080781c */ /* 0x000fc600037ae170 */
[----:B------:R-:W-:Y:S01]  /*34b0*/  FFMA.FTZ R11, R12, R20, R7 ;  /* 0x000000140c0b7223 */ /* 0x000fe20000010007 */
[----:B------:R-:W-:Y:S09]  /*34c0*/  BRA `(.L_x_61329) ;  /* 0x0000001400807947 */ /* 0x000ff20003800000 */
.L_x_61309:
        /* <DEDUP_REMOVED lines=16> */
.L_x_61332:
        /* <DEDUP_REMOVED lines=13> */
.L_x_61334:
[----:B------:R-:W-:Y:S05]  /*36a0*/  BSYNC.RECONVERGENT B1 ;  /* 0x0000000000017941 */ /* 0x000fea0003800200 */
.L_x_61333:
        /* <DEDUP_REMOVED lines=43> */
[----:B------:R-:W-:-:S03]  /*3960*/  IMAD.WIDE.U32 R24, R24, -0x2daee0ad, RZ ;  /* 0xd2511f5318187825 */ /* 0x000fc600078e00ff */
[----:B------:R-:W-:Y:S01]  /*3970*/  LOP3.LUT R116, R16, UR15, R15, 0x96, !PT ;  /* 0x0000000f10747c12 */ /* 0x000fe2000f8e960f */
[----:B------:R-:W-:Y:S02]  /*3980*/  IMAD.MOV.U32 R120, RZ, RZ, R14 ;  /* 0x000000ffff787224 */ /* 0x000fe400078e000e */
[----:B------:R-:W-:Y:S01]  /*3990*/  HFMA2 R14, -RZ, RZ, 0, 0 ;  /* 0x00000000ff0e7431 */ /* 0x000fe200000001ff */
[----:B------:R-:W-:Y:S01]  /*39a0*/  LOP3.LUT R115, R154, R12, R25, 0x96, !PT ;  /* 0x0000000c9a737212 */ /* 0x000fe200078e9619 */
[----:B------:R-:W-:-:S07]  /*39b0*/  IMAD.MOV.U32 R12, RZ, RZ, R146 ;  /* 0x000000ffff0c7224 */ /* 0x000fce00078e0092 */
.L_x_61331:
[----:B------:R-:W-:Y:S05]  /*39c0*/  BSYNC.RECONVERGENT B0 ;  /* 0x0000000000007941 */ /* 0x000fea0003800200 */
.L_x_61330:
[----:B------:R-:W-:Y:S01]  /*39d0*/  I2FP.F32.U32 R13, R12 ;  /* 0x0000000c000d7245 */ /* 0x000fe20000201000 */
[----:B-----5:R-:W-:Y:S01]  /*39e0*/  FMUL.FTZ R15, R8, R163 ;  /* 0x000000a3080f7220 */ /* 0x020fe20000410000 */
[----:B------:R-:W-:Y:S01]  /*39f0*/  IMAD.U32 R164, RZ, RZ, UR11 ;  /* 0x0000000bffa47e24 */ /* 0x000fe2000f8e00ff */
[----:B------:R-:W-:Y:S01]  /*3a00*/  ISETP.NE.AND P3, PT, R14, 0x1, PT ;  /* 0x000000010e00780c */ /* 0x000fe20003f65270 */
[----:B------:R-:W-:Y:S02]  /*3a10*/  IMAD.U32 R165, RZ, RZ, UR10 ;  /* 0x0000000affa57e24 */ /* 0x000fe4000f8e00ff */
[----:B------:R-:W-:Y:S01]  /*3a20*/  FFMA.FTZ R8, R13, R162, 1.1641532182693481445e-10 ;  /* 0x2f0000000d087423 */ /* 0x000fe200000100a2 */
[----:B------:R-:W-:Y:S01]  /*3a30*/  FMUL.FTZ R15, R15, R164 ;  /* 0x000000a40f0f7220 */ /* 0x000fe20000410000 */
[----:B------:R-:W-:Y:S01]  /*3a40*/  HADD2.F32 R13, -RZ, R207.H0_H0 ;  /* 0x200000cfff0d7230 */ /* 0x000fe20000004100 */
[----:B------:R-:W-:Y:S02]  /*3a50*/  BSSY.RECONVERGENT B0, `(.L_x_61335) ;  /* 0x0000050000007945 */ /* 0x000fe40003800200 */
[----:B------:R-:W-:-:S04]  /*3a60*/  FSETP.GTU.FTZ.AND P2, PT, R8, R165, PT ;  /* 0x000000a50800720b */ /* 0x000fc80003f5c000 */
[----:B------:R-:W-:Y:S01]  /*3a70*/  FSEL R8, R15, RZ, !P2 ;  /* 0x000000ff0f087208 */ /* 0x000fe20005000000 */
[----:B------:R-:W-:Y:S01]  /*3a80*/  HFMA2 R15, -RZ, RZ, 0, 1.1920928955078125e-07 ;  /* 0x00000002ff0f7431 */ /* 0x000fe200000001ff */
        /* <DEDUP_REMOVED lines=12> */
.L_x_61337:
        /* <DEDUP_REMOVED lines=13> */
.L_x_61339:
[----:B------:R-:W-:Y:S05]  /*3c20*/  BSYNC.RECONVERGENT B1 ;  /* 0x0000000000017941 */ /* 0x000fea0003800200 */
.L_x_61338:
        /* <DEDUP_REMOVED lines=49> */
[----:B------:R-:W-:-:S07]  /*3f40*/  MOV R24, R12 ;  /* 0x0000000c00187202 */ /* 0x000fce0000000f00 */
.L_x_61336:
[----:B------:R-:W-:Y:S05]  /*3f50*/  BSYNC.RECONVERGENT B0 ;  /* 0x0000000000007941 */ /* 0x000fea0003800200 */
.L_x_61335:
[----:B------:R-:W-:Y:S01]  /*3f60*/  I2FP.F32.U32 R13, R13 ;  /* 0x0000000d000d7245 */ /* 0x000fe20000201000 */
[----:B------:R-:W-:Y:S01]  /*3f70*/  FMUL.FTZ R9, R9, R163 ;  /* 0x000000a309097220 */ /* 0x000fe20000410000 */
[----:B------:R-:W-:Y:S01]  /*3f80*/  ISETP.NE.AND P4, PT, R15, 0x1, PT ;  /* 0x000000010f00780c */ /* 0x000fe20003f85270 */
[----:B------:R-:W-:Y:S02]  /*3f90*/  BSSY.RECONVERGENT B0, `(.L_x_61340) ;  /* 0x0000053000007945 */ /* 0x000fe40003800200 */
[----:B------:R-:W-:Y:S01]  /*3fa0*/  FFMA.FTZ R12, R13, R162, 1.1641532182693481445e-10 ;  /* 0x2f0000000d0c7423 */ /* 0x000fe200000100a2 */
[----:B------:R-:W-:Y:S01]  /*3fb0*/  FMUL.FTZ R9, R9, R164 ;  /* 0x000000a409097220 */ /* 0x000fe20000410000 */
[----:B------:R-:W-:-:S03]  /*3fc0*/  MOV R13, R120 ;  /* 0x00000078000d7202 */ /* 0x000fc60000000f00 */
        /* <DEDUP_REMOVED lines=15> */
.L_x_61342:
        /* <DEDUP_REMOVED lines=13> */
.L_x_61344:
[----:B------:R-:W-:Y:S05]  /*4190*/  BSYNC.RECONVERGENT B1 ;  /* 0x0000000000017941 */ /* 0x000fea0003800200 */
.L_x_61343:
        /* <DEDUP_REMOVED lines=50> */
.L_x_61341:
[----:B------:R-:W-:Y:S05]  /*44c0*/  BSYNC.RECONVERGENT B0 ;  /* 0x0000000000007941 */ /* 0x000fea0003800200 */
.L_x_61340:
[----:B------:R-:W-:Y:S01]  /*44d0*/  I2FP.F32.U32 R13, R13 ;  /* 0x0000000d000d7245 */ /* 0x000fe20000201000 */
[----:B------:R-:W-:Y:S01]  /*44e0*/  FMUL.FTZ R15, R10, R163 ;  /* 0x000000a30a0f7220 */ /* 0x000fe20000410000 */
[----:B------:R-:W-:Y:S01]  /*44f0*/  ISETP.NE.AND P5, PT, R12, 0x1, PT ;  /* 0x000000010c00780c */ /* 0x000fe20003fa5270 */
[----:B------:R-:W-:Y:S01]  /*4500*/  BSSY.RECONVERGENT B0, `(.L_x_61345) ;  /* 0x0000053000007945 */ /* 0x000fe20003800200 */
[----:B------:R-:W-:Y:S02]  /*4510*/  IMAD.MOV.U32 R21, RZ, RZ, 0x2 ;  /* 0x00000002ff157424 */ /* 0x000fe400078e00ff */
[----:B------:R-:W-:Y:S01]  /*4520*/  FFMA.FTZ R10, R13, R162, 1.1641532182693481445e-10 ;  /* 0x2f0000000d0a7423 */ /* 0x000fe200000100a2 */
[----:B------:R-:W-:Y:S01]  /*4530*/  FMUL.FTZ R15, R15, R164 ;  /* 0x000000a40f0f7220 */ /* 0x000fe20000410000 */
[----:B------:R-:W-:-:S03]  /*4540*/  HADD2.F32 R13, -RZ, R207.H1_H1 ;  /* 0x300000cfff0d7230 */ /* 0x000fc60000004100 */
        /* <DEDUP_REMOVED lines=14> */
.L_x_61347:
        /* <DEDUP_REMOVED lines=13> */
.L_x_61349:
[----:B------:R-:W-:Y:S05]  /*4700*/  BSYNC.RECONVERGENT B1 ;  /* 0x0000000000017941 */ /* 0x000fea0003800200 */
.L_x_61348:
        /* <DEDUP_REMOVED lines=50> */
.L_x_61346:
[----:B------:R-:W-:Y:S05]  /*4a30*/  BSYNC.RECONVERGENT B0 ;  /* 0x0000000000007941 */ /* 0x000fea0003800200 */
.L_x_61345:
        /* <DEDUP_REMOVED lines=8> */
[----:B------:R-:W-:-:S10]  /*4ac0*/  FMUL.FTZ R11, R11, R20 ;  /* 0x000000140b0b7220 */ /* 0x000fd40000410000 */
.L_x_61329:
[----:B------:R-:W0:Y:S01]  /*4ad0*/  LDC.64 R232, c[0x0][0x3a8] ;  /* 0x0000ea00ffe87b82 */ /* 0x000e220000000a00 */
[----:B------:R-:W-:Y:S02]  /*4ae0*/  SEL R14, RZ, 0x1000000, !P5 ;  /* 0x01000000ff0e7807 */ /* 0x000fe40006800000 */
[----:B------:R-:W-:Y:S02]  /*4af0*/  SEL R15, RZ, 0x10000, !P4 ;  /* 0x00010000ff0f7807 */ /* 0x000fe40006000000 */
[----:B------:R-:W-:Y:S02]  /*4b00*/  SEL R16, RZ, 0x100, !P3 ;  /* 0x00000100ff107807 */ /* 0x000fe40005800000 */
[----:B------:R-:W-:Y:S01]  /*4b10*/  IADD3 R150, PT, PT, R148, 0x20, RZ ;  /* 0x0000002094967810 */ /* 0x000fe20007ffe0ff */
[----:B------:R-:W1:Y:S01]  /*4b20*/  LDC.64 R230, c[0x0][0x3b0] ;  /* 0x0000ec00ffe67b82 */ /* 0x000e620000000a00 */
[----:B------:R-:W-:Y:S02]  /*4b30*/  IADD3 R14, PT, PT, R16, R14, R15 ;  /* 0x0000000e100e7210 */ /* 0x000fe40007ffe00f */
[----:B------:R-:W-:-:S05]  /*4b40*/  SEL R15, RZ, 0x1, !P2 ;  /* 0x00000001ff0f7807 */ /* 0x000fca0005000000 */
[----:B------:R-:W2:Y:S01]  /*4b50*/  @P0 LDC.64 R12, c[0x0][0x3a0] ;  /* 0x0000e800ff0c0b82 */ /* 0x000ea20000000a00 */
[----:B------:R-:W-:Y:S02]  /*4b60*/  IMAD.IADD R23, R14, 0x1, R15 ;  /* 0x000000010e177824 */ /* 0x000fe400078e020f */
[----:B------:R-:W-:-:S04]  /*4b70*/  IMAD.WIDE.U32 R14, R150, 0x10, R228 ;  /* 0x00000010960e7825 */ /* 0x000fc800078e00e4 */
[----:B0-----:R-:W-:-:S05]  /*4b80*/  IMAD.WIDE.U32 R18, R148, 0x10, R232 ;  /* 0x0000001094127825 */ /* 0x001fca00078e00e8 */
[----:B------:R0:W-:Y:S01]  /*4b90*/  STG.E.128 desc[UR6][R18.64], R8 ;  /* 0x0000000812007986 */ /* 0x0001e2000c101d06 */
[----:B-1----:R-:W-:-:S05]  /*4ba0*/  IMAD.WIDE.U32 R16, R148, 0x4, R230 ;  /* 0x0000000494107825 */ /* 0x002fca00078e00e6 */
[----:B------:R0:W-:Y:S01]  /*4bb0*/  STG.E desc[UR6][R16.64], R23 ;  /* 0x0000001710007986 */ /* 0x0001e2000c101906 */
[----:B--2---:R-:W-:-:S05]  /*4bc0*/  @P0 IMAD.WIDE.U32 R12, R150, 0x10, R12 ;  /* 0x00000010960c0825 */ /* 0x004fca00078e000c */
[----:B------:R0:W5:Y:S04]  /*4bd0*/  @P0 LDG.E.128 R4, desc[UR6][R12.64] ;  /* 0x000000060c040981 */ /* 0x000168000c1e1d00 */
[----:B------:R-:W5:Y:S01]  /*4be0*/  LDG.E.128 R12, desc[UR6][R14.64] ;  /* 0x000000060e0c7981 */ /* 0x000f62000c1e1d00 */
[--C-:B------:R-:W-:Y:S02]  /*4bf0*/  SHF.R.U64 R25, R78, 0x10, R79.reuse ;  /* 0x000000104e197819 */ /* 0x100fe4000000124f */
[----:B------:R-:W-:-:S04]  /*4c00*/  SHF.R.U32.HI R20, RZ, 0x10, R79 ;  /* 0x00000010ff147819 */ /* 0x000fc8000001164f */
[----:B------:R-:W-:Y:S01]  /*4c10*/  PRMT R25, R20, 0x5410, R25 ;  /* 0x0000541014197816 */ /* 0x000fe20000000019 */
        /* <DEDUP_REMOVED lines=17> */
.L_x_61353:
        /* <DEDUP_REMOVED lines=13> */
.L_x_61355:
[----:B------:R-:W-:Y:S05]  /*4e00*/  BSYNC.RECONVERGENT B1 ;  /* 0x0000000000017941 */ /* 0x000fea0003800200 */
.L_x_61354:
        /* <DEDUP_REMOVED lines=44> */
[----:B------:R-:W-:Y:S02]  /*50d0*/  MOV R120, R18 ;  /* 0x0000001200787202 */ /* 0x000fe40000000f00 */
[----:B------:R-:W-:Y:S01]  /*50e0*/  LOP3.LUT R116, R20, UR15, R19, 0x96, !PT ;  /* 0x0000000f14747c12 */ /* 0x000fe2000f8e9613 */
[----:B------:R-:W-:Y:S01]  /*50f0*/  IMAD.MOV.U32 R18, RZ, RZ, RZ ;  /* 0x000000ffff127224 */ /* 0x000fe200078e00ff */
[----:B------:R-:W-:Y:S01]  /*5100*/  LOP3.LUT R115, R154, R16, R29, 0x96, !PT ;  /* 0x000000109a737212 */ /* 0x000fe200078e961d */
[----:B------:R-:W-:-:S07]  /*5110*/  IMAD.MOV.U32 R16, RZ, RZ, R24 ;  /* 0x000000ffff107224 */ /* 0x000fce00078e0018 */
.L_x_61352:
[----:B------:R-:W-:Y:S05]  /*5120*/  BSYNC.RECONVERGENT B0 ;  /* 0x0000000000007941 */ /* 0x000fea0003800200 */
.L_x_61351:
[----:B------:R-:W-:Y:S01]  /*5130*/  I2FP.F32.U32 R17, R16 ;  /* 0x0000001000117245 */ /* 0x000fe20000201000 */
[----:B-----5:R-:W-:Y:S01]  /*5140*/  FMUL.FTZ R19, R12, R163 ;  /* 0x000000a30c137220 */ /* 0x020fe20000410000 */
[----:B------:R-:W-:Y:S01]  /*5150*/  ISETP.NE.AND P3, PT, R18, 0x1, PT ;  /* 0x000000011200780c */ /* 0x000fe20003f65270 */
[----:B------:R-:W-:Y:S02]  /*5160*/  BSSY.RECONVERGENT B0, `(.L_x_61356) ;  /* 0x0000053000007945 */ /* 0x000fe40003800200 */
[----:B------:R-:W-:Y:S01]  /*5170*/  FFMA.FTZ R12, R17, R162, 1.1641532182693481445e-10 ;  /* 0x2f000000110c7423 */ /* 0x000fe200000100a2 */
[----:B------:R-:W-:Y:S01]  /*5180*/  FMUL.FTZ R19, R19, R164 ;  /* 0x000000a413137220 */ /* 0x000fe20000410000 */
[----:B------:R-:W-:-:S03]  /*5190*/  IMAD.MOV.U32 R17, RZ, RZ, R120 ;  /* 0x000000ffff117224 */ /* 0x000fc600078e0078 */
[----:B------:R-:W-:Y:S01]  /*51a0*/  FSETP.GTU.FTZ.AND P2, PT, R12, R165, PT ;  /* 0x000000a50c00720b */ /* 0x000fe20003f5c000 */
[----:B------:R-:W-:-:S03]  /*51b0*/  HADD2.F32 R12, -RZ, R208.H0_H0 ;  /* 0x200000d0ff0c7230 */ /* 0x000fc60000004100 */
        /* <DEDUP_REMOVED lines=13> */
.L_x_61358:
        /* <DEDUP_REMOVED lines=13> */
.L_x_61360:
[----:B------:R-:W-:Y:S05]  /*5360*/  BSYNC.RECONVERGENT B1 ;  /* 0x0000000000017941 */ /* 0x000fea0003800200 */
.L_x_61359:
        /* <DEDUP_REMOVED lines=50> */
.L_x_61357:
[----:B------:R-:W-:Y:S05]  /*5690*/  BSYNC.RECONVERGENT B0 ;  /* 0x0000000000007941 */ /* 0x000fea0003800200 */
.L_x_61356:
        /* <DEDUP_REMOVED lines=22> */
.L_x_61363:
        /* <DEDUP_REMOVED lines=13> */
.L_x_61365:
[----:B------:R-:W-:Y:S05]  /*58d0*/  BSYNC.RECONVERGENT B1 ;  /* 0x0000000000017941 */ /* 0x000fea0003800200 */
.L_x_61364:
        /* <DEDUP_REMOVED lines=50> */
.L_x_61362:
[----:B------:R-:W-:Y:S05]  /*5c00*/  BSYNC.RECONVERGENT B0 ;  /* 0x0000000000007941 */ /* 0x000fea0003800200 */
.L_x_61361:
        /* <DEDUP_REMOVED lines=22> */
.L_x_61368:
        /* <DEDUP_REMOVED lines=13> */
.L_x_61370:
[----:B------:R-:W-:Y:S05]  /*5e40*/  BSYNC.RECONVERGENT B1 ;  /* 0x0000000000017941 */ /* 0x000fea0003800200 */
.L_x_61369:
        /* <DEDUP_REMOVED lines=50> */
.L_x_61367:
[----:B------:R-:W-:Y:S05]  /*6170*/  BSYNC.RECONVERGENT B0 ;  /* 0x0000000000007941 */ /* 0x000fea0003800200 */
.L_x_61366:
        /* <DEDUP_REMOVED lines=10> */
.L_x_61350:
        /* <DEDUP_REMOVED lines=16> */
.L_x_61374:
        /* <DEDUP_REMOVED lines=13> */
.L_x_61376:
[----:B------:R-:W-:Y:S05]  /*63f0*/  BSYNC.RECONVERGENT B1 ;  /* 0x0000000000017941 */ /* 0x000fea0003800200 */
.L_x_61375:
        /* <DEDUP_REMOVED lines=49> */
.L_x_61373:
[----:B------:R-:W-:Y:S05]  /*6710*/  BSYNC.RECONVERGENT B0 ;  /* 0x0000000000007941 */ /* 0x000fea0003800200 */
.L_x_61372:
[----:B------:R-:W-:Y:S01]  /*6720*/  I2FP.F32.U32 R17, R16 ;  /* 0x0000001000117245 */ /* 0x000fe20000201000 */
[----:B-----5:R-:W-:Y:S01]  /*6730*/  FMUL.FTZ R19, R12, R163 ;  /* 0x000000a30c137220 */ /* 0x020fe20000410000 */
[----:B------:R-:W-:Y:S01]  /*6740*/  ISETP.NE.AND P3, PT, R18, 0x1, PT ;  /* 0x000000011200780c */ /* 0x000fe20003f65270 */
[----:B------:R-:W-:Y:S02]  /*6750*/  BSSY.RECONVERGENT B0, `(.L_x_61377) ;  /* 0x0000053000007945 */ /* 0x000fe40003800200 */
[----:B------:R-:W-:Y:S01]  /*6760*/  FFMA.FTZ R12, R17, R162, 1.1641532182693481445e-10 ;  /* 0x2f000000110c7423 */ /* 0x000fe200000100a2 */
[----:B------:R-:W-:Y:S01]  /*6770*/  FMUL.FTZ R19, R19, R164 ;  /* 0x000000a413137220 */ /* 0x000fe20000410000 */
[----:B------:R-:W-:-:S03]  /*6780*/  HADD2.F32 R17, -RZ, R208.H0_H0 ;  /* 0x200000d0ff117230 */ /* 0x000fc60000004100 */
        /* <DEDUP_REMOVED lines=15> */
.L_x_61379:
        /* <DEDUP_REMOVED lines=13> */
.L_x_61381:
[----:B------:R-:W-:Y:S05]  /*6950*/  BSYNC.RECONVERGENT B1 ;  /* 0x0000000000017941 */ /* 0x000fea0003800200 */
.L_x_61380:
        /* <DEDUP_REMOVED lines=50> */
.L_x_61378:
[----:B------:R-:W-:Y:S05]  /*6c80*/  BSYNC.RECONVERGENT B0 ;  /* 0x0000000000007941 */ /* 0x000fea0003800200 */
.L_x_61377:
[----:B------:R-:W-:Y:S01]  /*6c90*/  I2FP.F32.U32 R17, R17 ;  /* 0x0000001100117245 */ /* 0x000fe20000201000 */
[----:B------:R-:W-:Y:S01]  /*6ca0*/  FMUL.FTZ R13, R13, R163 ;  /* 0x000000a30d0d7220 */ /* 0x000fe20000410000 */
[----:B------:R-:W-:Y:S01]  /*6cb0*/  ISETP.NE.AND P4, PT, R19, 0x1, PT ;  /* 0x000000011300780c */ /* 0x000fe20003f85270 */
[----:B------:R-:W-:Y:S02]  /*6cc0*/  BSSY.RECONVERGENT B0, `(.L_x_61382) ;  /* 0x0000053000007945 */ /* 0x000fe40003800200 */
[----:B------:R-:W-:Y:S01]  /*6cd0*/  FFMA.FTZ R16, R17, R162, 1.1641532182693481445e-10 ;  /* 0x2f00000011107423 */ /* 0x000fe200000100a2 */
[----:B------:R-:W-:Y:S01]  /*6ce0*/  FMUL.FTZ R13, R13, R164 ;  /* 0x000000a40d0d7220 */ /* 0x000fe20000410000 */
[----:B------:R-:W-:-:S03]  /*6cf0*/  IMAD.MOV.U32 R17, RZ, RZ, R120 ;  /* 0x000000ffff117224 */ /* 0x000fc600078e0078 */
[----:B------:R-:W-:Y:S01]  /*6d00*/  FSETP.GTU.FTZ.AND P3, PT, R16, R165, PT ;  /* 0x000000a51000720b */ /* 0x000fe20003f7c000 */
[----:B------:R-:W-:-:S03]  /*6d10*/  HADD2.F32 R16, -RZ, R25.H1_H1 ;  /* 0x30000019ff107230 */ /* 0x000fc60000004100 */
        /* <DEDUP_REMOVED lines=13> */
.L_x_61384:
        /* <DEDUP_REMOVED lines=13> */
.L_x_61386:
[----:B------:R-:W-:Y:S05]  /*6ec0*/  BSYNC.RECONVERGENT B1 ;  /* 0x0000000000017941 */ /* 0x000fea0003800200 */
.L_x_61385:
        /* <DEDUP_REMOVED lines=50> */
.L_x_61383:
[----:B------:R-:W-:Y:S05]  /*71f0*/  BSYNC.RECONVERGENT B0 ;  /* 0x0000000000007941 */ /* 0x000fea0003800200 */
.L_x_61382:
        /* <DEDUP_REMOVED lines=22> */
.L_x_61389:
        /* <DEDUP_REMOVED lines=13> */
.L_x_61391:
[----:B------:R-:W-:Y:S05]  /*7430*/  BSYNC.RECONVERGENT B1 ;  /* 0x0000000000017941 */ /* 0x000fea0003800200 */
.L_x_61390:
[----:B------:R-:W-:Y:S01]  /*7440*/  IMAD.WIDE.U32 R18, R0, -0x326172a9, RZ ;  /* 0xcd9e8d5700127825 */ /* 0x000fe200078e00ff */
[----:B------:R-:W-:Y:S01]  /*7450*/  LOP3.LUT R16, R118, UR5, R23, 0x96, !PT ;  /* 0x0000000576107c12 */ /* 0x000fe2000f8e9617 */
[----:B------:R-:W-:Y:S02]  /*7460*/  UIADD3 UR15, UPT, UPT, UR4, -0x61c88647, URZ ;  /* 0x9e3779b9040f7890 */ /* 0x000fe4000fffe0ff */
[----:B------:R-:W-:Y:S01]  /*7470*/  HFMA2 R24, -RZ, RZ, 0, 0 ;  /* 0x00000000ff187431 */ /* 0x000fe200000001ff */
        /* <DEDUP_REMOVED lines=45> */
[----:B------:R-:W-:-:S07]  /*7750*/  IMAD.MOV.U32 R28, RZ, RZ, R16 ;  /* 0x000000ffff1c7224 */ /* 0x000fce00078e0010 */
.L_x_61388:
[----:B------:R-:W-:Y:S05]  /*7760*/  BSYNC.RECONVERGENT B0 ;  /* 0x0000000000007941 */ /* 0x000fea0003800200 */
.L_x_61387:
[----:B------:R-:W-:Y:S01]  /*7770*/  I2FP.F32.U32 R17, R17 ;  /* 0x0000001100117245 */ /* 0x000fe20000201000 */
[----:B------:R-:W-:-:S04]  /*7780*/  FMUL.FTZ R15, R15, R163 ;  /* 0x000000a30f0f7220 */ /* 0x000fc80000410000 */
[----:B------:R-:W-:Y:S01]  /*7790*/  FFMA.FTZ R16, R17, R162, 1.1641532182693481445e-10 ;  /* 0x2f00000011107423 */ /* 0x000fe200000100a2 */
[----:B------:R-:W-:-:S04]  /*77a0*/  FMUL.FTZ R15, R15, R164 ;  /* 0x000000a40f0f7220 */ /* 0x000fc80000410000 */
[----:B------:R-:W-:Y:S01]  /*77b0*/  FSETP.GTU.FTZ.AND P6, PT, R16, R165, PT ;  /* 0x000000a51000720b */ /* 0x000fe20003fdc000 */
[----:B------:R-:W-:-:S03]  /*77c0*/  HADD2.F32 R16, -RZ, R25.H0_H0 ;  /* 0x20000019ff107230 */ /* 0x000fc60000004100 */
[----:B------:R-:W-:Y:S02]  /*77d0*/  FSEL R15, R15, RZ, !P6 ;  /* 0x000000ff0f0f7208 */ /* 0x000fe40007000000 */
[----:B------:R-:W-:-:S03]  /*77e0*/  PLOP3.LUT P5, PT, P6, PT, PT, 0x8, 0x80 ;  /* 0x000000000080781c */ /* 0x000fc600037ae170 */
[----:B------:R-:W-:-:S10]  /*77f0*/  FMUL.FTZ R15, R16, R15 ;  /* 0x0000000f100f7220 */ /* 0x000fd40000410000 */
.L_x_61371:
[----:B------:R-:W0:Y:S01]  /*7800*/  @P0 LDC.64 R16, c[0x0][0x3a0] ;  /* 0x0000e800ff100b82 */ /* 0x000e220000000a00 */
[----:B------:R-:W-:Y:S01]  /*7810*/  SEL R18, RZ, 0x1000000, !P5 ;  /* 0x01000000ff127807 */ /* 0x000fe20006800000 */
[----:B------:R-:W-:Y:S01]  /*7820*/  VIADD R167, R148, 0x40 ;  /* 0x0000004094a77836 */ /* 0x000fe20000000000 */
[----:B------:R-:W-:Y:S01]  /*7830*/  SEL R19, RZ, 0x10000, !P4 ;  /* 0x00010000ff137807 */ /* 0x000fe20006000000 */
[----:B------:R-:W-:Y:S01]  /*7840*/  IMAD.WIDE.U32 R22, R150, 0x10, R232 ;  /* 0x0000001096167825 */ /* 0x000fe200078e00e8 */
[----:B------:R-:W-:Y:S02]  /*7850*/  SEL R20, RZ, 0x100, !P3 ;  /* 0x00000100ff147807 */ /* 0x000fe40005800000 */
[----:B------:R-:W-:Y:S02]  /*7860*/  SEL R21, RZ, 0x1, !P2 ;  /* 0x00000001ff157807 */ /* 0x000fe40005000000 */
[----:B------:R-:W-:Y:S01]  /*7870*/  IADD3 R18, PT, PT, R20, R18, R19 ;  /* 0x0000001214127210 */ /* 0x000fe20007ffe013 */
[----:B------:R1:W-:Y:S04]  /*7880*/  STG.E.128 desc[UR6][R22.64], R12 ;  /* 0x0000000c16007986 */ /* 0x0003e8000c101d06 */
[----:B------:R-:W-:-:S02]  /*7890*/  IMAD.IADD R25, R18, 0x1, R21 ;  /* 0x0000000112197824 */ /* 0x000fc400078e0215 */
[----:B------:R-:W-:-:S04]  /*78a0*/  IMAD.WIDE.U32 R20, R150, 0x4, R230 ;  /* 0x0000000496147825 */ /* 0x000fc800078e00e6 */
[C---:B------:R-:W-:Y:S01]  /*78b0*/  IMAD.WIDE.U32 R18, R167.reuse, 0x10, R228 ;  /* 0x00000010a7127825 */ /* 0x040fe200078e00e4 */
[----:B------:R1:W-:Y:S03]  /*78c0*/  STG.E desc[UR6][R20.64], R25 ;  /* 0x0000001914007986 */ /* 0x0003e6000c101906 */
[----:B0-----:R-:W-:-:S05]  /*78d0*/  @P0 IMAD.WIDE.U32 R16, R167, 0x10, R16 ;  /* 0x00000010a7100825 */ /* 0x001fca00078e0010 */
[----:B------:R1:W5:Y:S04]  /*78e0*/  @P0 LDG.E.128 R4, desc[UR6][R16.64] ;  /* 0x0000000610040981 */ /* 0x000368000c1e1d00 */
[----:B------:R-:W5:Y:S01]  /*78f0*/  LDG.E.128 R16, desc[UR6][R18.64] ;  /* 0x0000000612107981 */ /* 0x000f62000c1e1d00 */
[--C-:B------:R-:W-:Y:S02]  /*7900*/  SHF.R.U64 R30, R80, 0x10, R81.reuse ;  /* 0x00000010501e7819 */ /* 0x100fe40000001251 */
[----:B------:R-:W-:-:S04]  /*7910*/  SHF.R.U32.HI R26, RZ, 0x10, R81 ;  /* 0x00000010ff1a7819 */ /* 0x000fc80000011651 */
[----:B------:R-:W-:Y:S01]  /*7920*/  PRMT R30, R26, 0x5410, R30 ;  /* 0x000054101a1e7816 */ /* 0x000fe2000000001e */
[----:B-1----:R-:W-:Y:S06]  /*7930*/  @!P0 BRA `(.L_x_61392) ;  /* 0x00000014007c8947 */ /* 0x002fec0003800000 */
        /* <DEDUP_REMOVED lines=16> */
.L_x_61395:
        /* <DEDUP_REMOVED lines=13> */
.L_x_61397:
[----:B------:R-:W-:Y:S05]  /*7b10*/  BSYNC.RECONVERGENT B1 ;  /* 0x0000000000017941 */ /* 0x000fea0003800200 */
.L_x_61396:
        /* <DEDUP_REMOVED lines=49> */
.L_x_61394:
[----:B------:R-:W-:Y:S05]  /*7e30*/  BSYNC.RECONVERGENT B0 ;  /* 0x0000000000007941 */ /* 0x000fea0003800200 */
.L_x_61393:
        /* <DEDUP_REMOVED lines=22> */
.L_x_61400:
        /* <DEDUP_REMOVED lines=13> */
.L_x_61402:
[----:B------:R-:W-:Y:S05]  /*8070*/  BSYNC.RECONVERGENT B1 ;  /* 0x0000000000017941 */ /* 0x000fea0003800200 */
.L_x_61401:
        /* <DEDUP_REMOVED lines=50> */
.L_x_61399:
[----:B------:R-:W-:Y:S05]  /*83a0*/  BSYNC.RECONVERGENT B0 ;  /* 0x0000000000007941 */ /* 0x000fea0003800200 */
.L_x_61398:
        /* <DEDUP_REMOVED lines=22> */
.L_x_61405:
        /* <DEDUP_REMOVED lines=13> */
.L_x_61407:
[----:B------:R-:W-:Y:S05]  /*85e0*/  BSYNC.RECONVERGENT B1 ;  /* 0x0000000000017941 */ /* 0x000fea0003800200 */
.L_x_61406:
        /* <DEDUP_REMOVED lines=50> */
.L_x_61404:
[----:B------:R-:W-:Y:S05]  /*8910*/  BSYNC.RECONVERGENT B0 ;  /* 0x0000000000007941 */ /* 0x000fea0003800200 */
.L_x_61403:
        /* <DEDUP_REMOVED lines=22> */
.L_x_61410:
        /* <DEDUP_REMOVED lines=13> */
.L_x_61412:
[----:B------:R-:W-:Y:S05]  /*8b50*/  BSYNC.RECONVERGENT B1 ;  /* 0x0000000000017941 */ /* 0x000fea0003800200 */
.L_x_61411:
        /* <DEDUP_REMOVED lines=50> */
.L_x_61409:
[----:B------:R-:W-:Y:S05]  /*8e80*/  BSYNC.RECONVERGENT B0 ;  /* 0x0000000000007941 */ /* 0x000fea0003800200 */
.L_x_61408:
        /* <DEDUP_REMOVED lines=10> */
.L_x_61392:
        /* <DEDUP_REMOVED lines=16> */
.L_x_61416:
        /* <DEDUP_REMOVED lines=13> */
.L_x_61418:
[----:B------:R-:W-:Y:S05]  /*9100*/  BSYNC.RECONVERGENT B1 ;  /* 0x0000000000017941 */ /* 0x000fea0003800200 */
.L_x_61417:
        /* <DEDUP_REMOVED lines=47> */
[----:B------:R-:W-:Y:S01]  /*9400*/  IMAD.MOV.U32 R22, RZ, RZ, RZ ;  /* 0x000000ffff167224 */ /* 0x000fe200078e00ff */
[----:B------:R-:W-:-:S07]  /*9410*/  MOV R20, R28 ;  /* 0x0000001c00147202 */ /* 0x000fce0000000f00 */
.L_x_61415:
[----:B------:R-:W-:Y:S05]  /*9420*/  BSYNC.RECONVERGENT B0 ;  /* 0x0000000000007941 */ /* 0x000fea0003800200 */
.L_x_61414:
        /* <DEDUP_REMOVED lines=22> */
.L_x_61421:
        /* <DEDUP_REMOVED lines=13> */
.L_x_61423:
[----:B------:R-:W-:Y:S05]  /*9660*/  BSYNC.RECONVERGENT B1 ;  /* 0x0000000000017941 */ /* 0x000fea0003800200 */
.L_x_61422:
        /* <DEDUP_REMOVED lines=40> */
[----:B------:R-:W-:Y:S01]  /*98f0*/  HFMA2 R23, -RZ, RZ, 0, 0 ;  /* 0x00000000ff177431 */ /* 0x000fe200000001ff */
        /* <DEDUP_REMOVED lines=9> */
.L_x_61420:
[----:B------:R-:W-:Y:S05]  /*9990*/  BSYNC.RECONVERGENT B0 ;  /* 0x0000000000007941 */ /* 0x000fea0003800200 */
.L_x_61419:
        /* <DEDUP_REMOVED lines=22> */
.L_x_61426:
        /* <DEDUP_REMOVED lines=13> */
.L_x_61428:
[----:B------:R-:W-:Y:S05]  /*9bd0*/  BSYNC.RECONVERGENT B1 ;  /* 0x0000000000017941 */ /* 0x000fea0003800200 */
.L_x_61427:
        /* <DEDUP_REMOVED lines=47> */
[----:B------:R-:W-:Y:S01]  /*9ed0*/  IMAD.MOV.U32 R21, RZ, RZ, R26 ;  /* 0x000000ffff157224 */ /* 0x000fe200078e001a */
[----:B------:R-:W-:Y:S01]  /*9ee0*/  MOV R26, R20 ;  /* 0x00000014001a7202 */ /* 0x000fe20000000f00 */
[----:B------:R-:W-:-:S07]  /*9ef0*/  IMAD.MOV.U32 R20, RZ, RZ, RZ ;  /* 0x000000ffff147224 */ /* 0x000fce00078e00ff */
.L_x_61425:
[----:B------:R-:W-:Y:S05]  /*9f00*/  BSYNC.RECONVERGENT B0 ;  /* 0x0000000000007941 */ /* 0x000fea0003800200 */
.L_x_61424:
[----:B------:R-:W-:Y:S01]  /*9f10*/  I2FP.F32.U32 R21, R21 ;  /* 0x0000001500157245 */ /* 0x000fe20000201000 */
[----:B------:R-:W-:Y:S01]  /*9f20*/  FMUL.FTZ R23, R18, R163 ;  /* 0x000000a312177220 */ /* 0x000fe20000410000 */
[----:B------:R-:W-:Y:S01]  /*9f30*/  ISETP.NE.AND P5, PT, R20, 0x1, PT ;  /* 0x000000011400780c */ /* 0x000fe20003fa5270 */
[----:B------:R-:W-:Y:S01]  /*9f40*/  BSSY.RECONVERGENT B0, `(.L_x_61429) ;  /* 0x0000053000007945 */ /* 0x000fe20003800200 */
[----:B------:R-:W-:Y:S02]  /*9f50*/  HFMA2 R27, -RZ, RZ, 0, 1.1920928955078125e-07 ;  /* 0x00000002ff1b7431 */ /* 0x000fe400000001ff */
        /* <DEDUP_REMOVED lines=17> */
.L_x_61431:
        /* <DEDUP_REMOVED lines=13> */
.L_x_61433:
[----:B------:R-:W-:Y:S05]  /*a140*/  BSYNC.RECONVERGENT B1 ;  /* 0x0000000000017941 */ /* 0x000fea0003800200 */
.L_x_61432:
        /* <DEDUP_REMOVED lines=50> */
.L_x_61430:
[----:B------:R-:W-:Y:S05]  /*a470*/  BSYNC.RECONVERGENT B0 ;  /* 0x0000000000007941 */ /* 0x000fea0003800200 */
.L_x_61429:
        /* <DEDUP_REMOVED lines=9> */
.L_x_61413:
[----:B------:R-:W0:Y:S01]  /*a510*/  @P0 LDC.64 R20, c[0x0][0x3a0] ;  /* 0x0000e800ff140b82 */ /* 0x000e220000000a00 */
[----:B------:R-:W-:Y:S01]  /*a520*/  SEL R22, RZ, 0x1000000, !P5 ;  /* 0x01000000ff167807 */ /* 0x000fe20006800000 */
[----:B------:R-:W-:Y:S01]  /*a530*/  VIADD R169, R148, 0x60 ;  /* 0x0000006094a97836 */ /* 0x000fe20000000000 */
[----:B------:R-:W-:Y:S01]  /*a540*/  SEL R23, RZ, 0x10000, !P4 ;  /* 0x00010000ff177807 */ /* 0x000fe20006000000 */
[C---:B------:R-:W-:Y:S01]  /*a550*/  IMAD.WIDE.U32 R28, R167.reuse, 0x10, R232 ;  /* 0x00000010a71c7825 */ /* 0x040fe200078e00e8 */
[----:B------:R-:W-:Y:S02]  /*a560*/  SEL R24, RZ, 0x100, !P3 ;  /* 0x00000100ff187807 */ /* 0x000fe40005800000 */
[----:B------:R-:W-:Y:S02]  /*a570*/  SEL R25, RZ, 0x1, !P2 ;  /* 0x00000001ff197807 */ /* 0x000fe40005000000 */
[----:B------:R-:W-:Y:S01]  /*a580*/  IADD3 R22, PT, PT, R24, R22, R23 ;  /* 0x0000001618167210 */ /* 0x000fe20007ffe017 */
[----:B------:R1:W-:Y:S03]  /*a590*/  STG.E.128 desc[UR6][R28.64], R16 ;  /* 0x000000101c007986 */ /* 0x0003e6000c101d06 */
[----:B------:R-:W-:Y:S01]  /*a5a0*/  IADD3 R31, PT, PT, R22, R25, RZ ;  /* 0x00000019161f7210 */ /* 0x000fe20007ffe0ff */
[----:B------:R-:W-:-:S04]  /*a5b0*/  IMAD.WIDE.U32 R24, R167, 0x4, R230 ;  /* 0x00000004a7187825 */ /* 0x000fc800078e00e6 */
[C---:B------:R-:W-:Y:S01]  /*a5c0*/  IMAD.WIDE.U32 R22, R169.reuse, 0x10, R228 ;  /* 0x00000010a9167825 */ /* 0x040fe200078e00e4 */
[----:B------:R1:W-:Y:S03]  /*a5d0*/  STG.E desc[UR6][R24.64], R31 ;  /* 0x0000001f18007986 */ /* 0x0003e6000c101906 */
[----:B0-----:R-:W-:-:S05]  /*a5e0*/  @P0 IMAD.WIDE.U32 R20, R169, 0x10, R20 ;  /* 0x00000010a9140825 */ /* 0x001fca00078e0014 */
[----:B------:R1:W5:Y:S04]  /*a5f0*/  @P0 LDG.E.128 R4, desc[UR6][R20.64] ;  /* 0x0000000614040981 */ /* 0x000368000c1e1d00 */
[----:B------:R-:W5:Y:S01]  /*a600*/  LDG.E.128 R20, desc[UR6][R22.64] ;  /* 0x0000000616147981 */ /* 0x000f62000c1e1d00 */
[----:B-1----:R-:W-:Y:S05]  /*a610*/  @!P0 BRA `(.L_x_61434) ;  /* 0x00000014007c8947 */ /* 0x002fea0003800000 */
        /* <DEDUP_REMOVED lines=16> */
.L_x_61437:
        /* <DEDUP_REMOVED lines=13> */
.L_x_61439:
[----:B------:R-:W-:Y:S05]  /*a7f0*/  BSYNC.RECONVERGENT B1 ;  /* 0x0000000000017941 */ /* 0x000fea0003800200 */
.L_x_61438:
        /* <DEDUP_REMOVED lines=49> */
.L_x_61436:
[----:B------:R-:W-:Y:S05]  /*ab10*/  BSYNC.RECONVERGENT B0 ;  /* 0x0000000000007941 */ /* 0x000fea0003800200 */
.L_x_61435:
[----:B------:R-:W-:Y:S01]  /*ab20*/  I2FP.F32.U32 R25, R24 ;  /* 0x0000001800197245 */ /* 0x000fe20000201000 */
[----:B-----5:R-:W-:Y:S01]  /*ab30*/  FMUL.FTZ R27, R20, R163 ;  /* 0x000000a3141b7220 */ /* 0x020fe20000410000 */
[----:B------:R-:W-:Y:S01]  /*ab40*/  ISETP.NE.AND P3, PT, R29, 0x1, PT ;  /* 0x000000011d00780c */ /* 0x000fe20003f65270 */
[----:B------:R-:W-:Y:S01]  /*ab50*/  BSSY.RECONVERGENT B0, `(.L_x_61440) ;  /* 0x0000053000007945 */ /* 0x000fe20003800200 */
[----:B------:R-:W-:Y:S02]  /*ab60*/  HFMA2 R26, -RZ, RZ, 0, 1.1920928955078125e-07 ;  /* 0x00000002ff1a7431 */ /* 0x000fe400000001ff */
        /* <DEDUP_REMOVED lines=17> */
.L_x_61442:
        /* <DEDUP_REMOVED lines=13> */
.L_x_61444:
[----:B------:R-:W-:Y:S05]  /*ad50*/  BSYNC.RECONVERGENT B1 ;  /* 0x0000000000017941 */ /* 0x000fea0003800200 */
.L_x_61443:
        /* <DEDUP_REMOVED lines=47> */
[----:B------:R-:W-:Y:S01]  /*b050*/  HFMA2 R26, -RZ, RZ, 0, 0 ;  /* 0x00000000ff1a7431 */ /* 0x000fe200000001ff */
[----:B------:R-:W-:Y:S01]  /*b060*/  MOV R25, R28 ;  /* 0x0000001c00197202 */ /* 0x000fe20000000f00 */
[----:B------:R-:W-:-:S07]  /*b070*/  IMAD.MOV.U32 R28, RZ, RZ, R24 ;  /* 0x000000ffff1c7224 */ /* 0x000fce00078e0018 */
.L_x_61441:
[----:B------:R-:W-:Y:S05]  /*b080*/  BSYNC.RECONVERGENT B0 ;  /* 0x0000000000007941 */ /* 0x000fea0003800200 */
.L_x_61440:
[----:B------:R-:W-:Y:S01]  /*b090*/  I2FP.F32.U32 R25, R25 ;  /* 0x0000001900197245 */ /* 0x000fe20000201000 */
[----:B------:R-:W-:Y:S01]  /*b0a0*/  FMUL.FTZ R21, R21, R163 ;  /* 0x000000a315157220 */ /* 0x000fe20000410000 */
[----:B------:R-:W-:Y:S01]  /*b0b0*/  ISETP.NE.AND P4, PT, R26, 0x1, PT ;  /* 0x000000011a00780c */ /* 0x000fe20003f85270 */
[----:B------:R-:W-:Y:S02]  /*b0c0*/  BSSY.RECONVERGENT B0, `(.L_x_61445) ;  /* 0x0000053000007945 */ /* 0x000fe40003800200 */
        /* <DEDUP_REMOVED lines=18> */
.L_x_61447:
        /* <DEDUP_REMOVED lines=13> */
.L_x_61449:
[----:B------:R-:W-:Y:S05]  /*b2c0*/  BSYNC.RECONVERGENT B1 ;  /* 0x0000000000017941 */ /* 0x000fea0003800200 */
.L_x_61448:
        /* <DEDUP_REMOVED lines=50> */
.L_x_61446:
[----:B------:R-:W-:Y:S05]  /*b5f0*/  BSYNC.RECONVERGENT B0 ;  /* 0x0000000000007941 */ /* 0x000fea0003800200 */
.L_x_61445:
        /* <DEDUP_REMOVED lines=22> */
.L_x_61452:
        /* <DEDUP_REMOVED lines=13> */
.L_x_61454:
[----:B------:R-:W-:Y:S05]  /*b830*/  BSYNC.RECONVERGENT B1 ;  /* 0x0000000000017941 */ /* 0x000fea0003800200 */
.L_x_61453:
        /* <DEDUP_REMOVED lines=50> */
.L_x_61451:
[----:B------:R-:W-:Y:S05]  /*bb60*/  BSYNC.RECONVERGENT B0 ;  /* 0x0000000000007941 */ /* 0x000fea0003800200 */
.L_x_61450:
[----:B------:R-:W-:Y:S01]  /*bb70*/  I2FP.F32.U32 R25, R25 ;  /* 0x0000001900197245 */ /* 0x000fe20000201000 */
[----:B------:R-:W-:-:S04]  /*bb80*/  FMUL.FTZ R23, R23, R163 ;  /* 0x000000a317177220 */ /* 0x000fc80000410000 */
[----:B------:R-:W-:Y:S01]  /*bb90*/  FFMA.FTZ R24, R25, R162, 1.1641532182693481445e-10 ;  /* 0x2f00000019187423 */ /* 0x000fe200000100a2 */
[----:B------:R-:W-:Y:S01]  /*bba0*/  FMUL.FTZ R23, R23, R164 ;  /* 0x000000a417177220 */ /* 0x000fe20000410000 */
[----:B------:R-:W-:-:S03]  /*bbb0*/  HADD2.F32 R25, -RZ, R122.H1_H1 ;  /* 0x3000007aff197230 */ /* 0x000fc60000004100 */
[----:B------:R-:W-:-:S04]  /*bbc0*/  FSETP.GTU.FTZ.AND P6, PT, R24, R165, PT ;  /* 0x000000a51800720b */ /* 0x000fc80003fdc000 */
[----:B------:R-:W-:Y:S02]  /*bbd0*/  FSEL R24, R23, RZ, !P6 ;  /* 0x000000ff17187208 */ /* 0x000fe40007000000 */
[----:B------:R-:W-:-:S03]  /*bbe0*/  PLOP3.LUT P5, PT, P6, PT, PT, 0x8, 0x80 ;  /* 0x000000000080781c */ /* 0x000fc600037ae170 */
[----:B------:R-:W-:Y:S01]  /*bbf0*/  FFMA.FTZ R23, R24, R25, R7 ;  /* 0x0000001918177223 */ /* 0x000fe20000010007 */
[----:B------:R-:W-:Y:S09]  /*bc00*/  BRA `(.L_x_61455) ;  /* 0x0000001400787947 */ /* 0x000ff20003800000 */
.L_x_61434:
        /* <DEDUP_REMOVED lines=16> */
.L_x_61458:
        /* <DEDUP_REMOVED lines=13> */
.L_x_61460:
[----:B------:R-:W-:Y:S05]  /*bde0*/  BSYNC.RECONVERGENT B1 ;  /* 0x0000000000017941 */ /* 0x000fea0003800200 */
.L_x_61459:
        /* <DEDUP_REMOVED lines=49> */
.L_x_61457:
[----:B------:R-:W-:Y:S05]  /*c100*/  BSYNC.RECONVERGENT B0 ;  /* 0x0000000000007941 */ /* 0x000fea0003800200 */
.L_x_61456:
[----:B------:R-:W-:Y:S01]  /*c110*/  I2FP.F32.U32 R25, R24 ;  /* 0x0000001800197245 */ /* 0x000fe20000201000 */
[----:B-----5:R-:W-:Y:S01]  /*c120*/  FMUL.FTZ R27, R20, R163 ;  /* 0x000000a3141b7220 */ /* 0x020fe20000410000 */
[----:B------:R-:W-:Y:S01]  /*c130*/  ISETP.NE.AND P3, PT, R29, 0x1, PT ;  /* 0x000000011d00780c */ /* 0x000fe20003f65270 */
[----:B------:R-:W-:Y:S01]  /*c140*/  BSSY.RECONVERGENT B0, `(.L_x_61461) ;  /* 0x0000053000007945 */ /* 0x000fe20003800200 */
[----:B------:R-:W-:Y:S02]  /*c150*/  HFMA2 R26, -RZ, RZ, 0, 1.1920928955078125e-07 ;  /* 0x00000002ff1a7431 */ /* 0x000fe400000001ff */
[----:B------:R-:W-:Y:S01]  /*c160*/  FFMA.FTZ R20, R25, R162, 1.1641532182693481445e-10 ;  /* 0x2f00000019147423 */ /* 0x000fe200000100a2 */
[----:B------:R-:W-:Y:S01]  /*c170*/  FMUL.FTZ R27, R27, R164 ;  /* 0x000000a41b1b7220 */ /* 0x000fe20000410000 */
[----:B------:R-:W-:-:S03]  /*c180*/  HADD2.F32 R25, -RZ, R121.H0_H0 ;  /* 0x20000079ff197230 */ /* 0x000fc60000004100 */
        /* <DEDUP_REMOVED lines=14> */
.L_x_61463:
        /* <DEDUP_REMOVED lines=13> */
.L_x_61465:
[----:B------:R-:W-:Y:S05]  /*c340*/  BSYNC.RECONVERGENT B1 ;  /* 0x0000000000017941 */ /* 0x000fea0003800200 */
.L_x_61464:
        /* <DEDUP_REMOVED lines=50> */
.L_x_61462:
[----:B------:R-:W-:Y:S05]  /*c670*/  BSYNC.RECONVERGENT B0 ;  /* 0x0000000000007941 */ /* 0x000fea0003800200 */
.L_x_61461:
        /* <DEDUP_REMOVED lines=8> */
[----:B------:R-:W-:-:S03]  /*c700*/  HADD2.F32 R24, -RZ, R122.H0_H0 ;  /* 0x2000007aff187230 */ /* 0x000fc60000004100 */
        /* <DEDUP_REMOVED lines=13> */
.L_x_61468:
        /* <DEDUP_REMOVED lines=13> */
.L_x_61470:
[----:B------:R-:W-:Y:S05]  /*c8b0*/  BSYNC.RECONVERGENT B1 ;  /* 0x0000000000017941 */ /* 0x000fea0003800200 */
.L_x_61469:
        /* <DEDUP_REMOVED lines=50> */
.L_x_61467:
[----:B------:R-:W-:Y:S05]  /*cbe0*/  BSYNC.RECONVERGENT B0 ;  /* 0x0000000000007941 */ /* 0x000fea0003800200 */
.L_x_61466:
        /* <DEDUP_REMOVED lines=22> */
.L_x_61473:
        /* <DEDUP_REMOVED lines=13> */
.L_x_61475:
[----:B------:R-:W-:Y:S05]  /*ce20*/  BSYNC.RECONVERGENT B1 ;  /* 0x0000000000017941 */ /* 0x000fea0003800200 */
.L_x_61474:
        /* <DEDUP_REMOVED lines=50> */
.L_x_61472:
[----:B------:R-:W-:Y:S05]  /*d150*/  BSYNC.RECONVERGENT B0 ;  /* 0x0000000000007941 */ /* 0x000fea0003800200 */
.L_x_61471:
        /* <DEDUP_REMOVED lines=8> */
[----:B------:R-:W-:-:S10]  /*d1e0*/  FMUL.FTZ R23, R24, R23 ;  /* 0x0000001718177220 */ /* 0x000fd40000410000 */
.L_x_61455:
        /* <DEDUP_REMOVED lines=33> */
.L_x_61479:
        /* <DEDUP_REMOVED lines=13> */
.L_x_61481:
[----:B------:R-:W-:Y:S05]  /*d4d0*/  BSYNC.RECONVERGENT B1 ;  /* 0x0000000000017941 */ /* 0x000fea0003800200 */
.L_x_61480:
        /* <DEDUP_REMOVED lines=48> */
[----:B------:R-:W-:-:S07]  /*d7e0*/  MOV R30, R28 ;  /* 0x0000001c001e7202 */ /* 0x000fce0000000f00 */
.L_x_61478:
[----:B------:R-:W-:Y:S05]  /*d7f0*/  BSYNC.RECONVERGENT B0 ;  /* 0x0000000000007941 */ /* 0x000fea0003800200 */
.L_x_61477:
        /* <DEDUP_REMOVED lines=22> */
.L_x_61484:
        /* <DEDUP_REMOVED lines=13> */
.L_x_61486:
[----:B------:R-:W-:Y:S05]  /*da30*/  BSYNC.RECONVERGENT B1 ;  /* 0x0000000000017941 */ /* 0x000fea0003800200 */
.L_x_61485:
        /* <DEDUP_REMOVED lines=50> */
.L_x_61483:
[----:B------:R-:W-:Y:S05]  /*dd60*/  BSYNC.RECONVERGENT B0 ;  /* 0x0000000000007941 */ /* 0x000fea0003800200 */
.L_x_61482:
        /* <DEDUP_REMOVED lines=22> */
.L_x_61489:
        /* <DEDUP_REMOVED lines=13> */
.L_x_61491:
[----:B------:R-:W-:Y:S05]  /*dfa0*/  BSYNC.RECONVERGENT B1 ;  /* 0x0000000000017941 */ /* 0x000fea0003800200 */
.L_x_61490:
        /* <DEDUP_REMOVED lines=50> */
.L_x_61488:
[----:B------:R-:W-:Y:S05]  /*e2d0*/  BSYNC.RECONVERGENT B0 ;  /* 0x0000000000007941 */ /* 0x000fea0003800200 */
.L_x_61487:
        /* <DEDUP_REMOVED lines=22> */
.L_x_61494:
        /* <DEDUP_REMOVED lines=13> */
.L_x_61496:
[----:B------:R-:W-:Y:S05]  /*e510*/  BSYNC.RECONVERGENT B1 ;  /* 0x0000000000017941 */ /* 0x000fea0003800200 */
.L_x_61495:
        /* <DEDUP_REMOVED lines=50> */
.L_x_61493:
[----:B------:R-:W-:Y:S05]  /*e840*/  BSYNC.RECONVERGENT B0 ;  /* 0x0000000000007941 */ /* 0x000fea0003800200 */
.L_x_61492:
        /* <DEDUP_REMOVED lines=10> */
.L_x_61476:
        /* <DEDUP_REMOVED lines=16> */
.L_x_61500:
        /* <DEDUP_REMOVED lines=13> */
.L_x_61502:
[----:B------:R-:W-:Y:S05]  /*eac0*/  BSYNC.RECONVERGENT B1 ;  /* 0x0000000000017941 */ /* 0x000fea0003800200 */
.L_x_61501:
        /* <DEDUP_REMOVED lines=49> */
.L_x_61499:
[----:B------:R-:W-:Y:S05]  /*ede0*/  BSYNC.RECONVERGENT B0 ;  /* 0x0000000000007941 */ /* 0x000fea0003800200 */
.L_x_61498:
        /* <DEDUP_REMOVED lines=22> */
.L_x_61505:
        /* <DEDUP_REMOVED lines=13> */
.L_x_61507:
[----:B------:R-:W-:Y:S05]  /*f020*/  BSYNC.RECONVERGENT B1 ;  /* 0x0000000000017941 */ /* 0x000fea0003800200 */
.L_x_61506:
        /* <DEDUP_REMOVED lines=50> */
.L_x_61504:
[----:B------:R-:W-:Y:S05]  /*f350*/  BSYNC.RECONVERGENT B0 ;  /* 0x0000000000007941 */ /* 0x000fea0003800200 */
.L_x_61503:
        /* <DEDUP_REMOVED lines=22> */
.L_x_61510:
        /* <DEDUP_REMOVED lines=13> */
.L_x_61512:
[----:B------:R-:W-:Y:S05]  /*f590*/  BSYNC.RECONVERGENT B1 ;  /* 0x0000000000017941 */ /* 0x000fea0003800200 */
.L_x_61511:
        /* <DEDUP_REMOVED lines=50> */
.L_x_61509:
[----:B------:R-:W-:Y:S05]  /*f8c0*/  BSYNC.RECONVERGENT B0 ;  /* 0x0000000000007941 */ /* 0x000fea0003800200 */
.L_x_61508:
        /* <DEDUP_REMOVED lines=22> */
.L_x_61515:
        /* <DEDUP_REMOVED lines=13> */
.L_x_61517:
[----:B------:R-:W-:Y:S05]  /*fb00*/  BSYNC.RECONVERGENT B1 ;  /* 0x0000000000017941 */ /* 0x000fea0003800200 */
.L_x_61516:
        /* <DEDUP_REMOVED lines=50> */
.L_x_61514:
[----:B------:R-:W-:Y:S05]  /*fe30*/  BSYNC.RECONVERGENT B0 ;  /* 0x0000000000007941 */ /* 0x000fea0003800200 */
.L_x_61513:
        /* <DEDUP_REMOVED lines=9> */
.L_x_61497:
[----:B------:R-:W0:Y:S01]  /*fed0*/  @P0 LDC.64 R34, c[0x0][0x3a0] ;  /* 0x0000e800ff220b82 */ /* 0x000e220000000a00 */
[----:B------:R-:W-:Y:S01]  /*fee0*/  SEL R29, RZ, 0x1000000, !P5 ;  /* 0x01000000ff1d7807 */ /* 0x000fe20006800000 */
[----:B------:R-:W-:Y:S01]  /*fef0*/  VIADD R174, R148, 0xa0 ;  /* 0x000000a094ae7836 */ /* 0x000fe20000000000 */
[----:B------:R-:W-:Y:S01]  /*ff00*/  SEL R30, RZ, 0x10000, !P4 ;  /* 0x00010000ff1e7807 */ /* 0x000fe20006000000 */
[----:B------:R-:W-:Y:S01]  /*ff10*/  IMAD.WIDE.U32 R36, R172, 0x10, R232 ;  /* 0x00000010ac247825 */ /* 0x000fe200078e00e8 */
[----:B------:R-:W-:Y:S02]  /*ff20*/  SEL R31, RZ, 0x100, !P3 ;  /* 0x00000100ff1f7807 */ /* 0x000fe40005800000 */
[----:B------:R-:W-:Y:S01]  /*ff30*/  SEL R28, RZ, 0x1, !P2 ;  /* 0x00000001ff1c7807 */ /* 0x000fe20005000000 */
[----:B------:R-:W-:Y:S01]  /*ff40*/  IMAD.WIDE.U32 R38, R174, 0x10, R228 ;  /* 0x00000010ae267825 */ /* 0x000fe200078e00e4 */
[----:B------:R-:W-:Y:S01]  /*ff50*/  IADD3 R29, PT, PT, R31, R29, R30 ;  /* 0x0000001d1f1d7210 */ /* 0x000fe20007ffe01e */
[----:B------:R-:W-:Y:S02]  /*ff60*/  STG.E.128 desc[UR6][R36.64], R24 ;  /* 0x0000001824007986 */ /* 0x000fe4000c101d06 */
[----:B------:R-:W-:Y:S01]  /*ff70*/  IMAD.WIDE.U32 R30, R172, 0x4, R230 ;  /* 0x00000004ac1e7825 */ /* 0x000fe200078e00e6 */
[----:B------:R-:W-:-:S05]  /*ff80*/  IADD3 R28, PT, PT, R29, R28, RZ ;  /* 0x0000001c1d1c7210 */ /* 0x000fca0007ffe0ff */
[----:B------:R1:W-:Y:S01]  /*ff90*/  STG.E desc[UR6][R30.64], R28 ;  /* 0x0000001c1e007986 */ /* 0x0003e2000c101906 */
[----:B0-----:R-:W-:-:S05]  /*ffa0*/  @P0 IMAD.WIDE.U32 R34, R174, 0x10, R34 ;  /* 0x00000010ae220825 */ /* 0x001fca00078e0022 */
[----:B------:R0:W5:Y:S04]  /*ffb0*/  @P0 LDG.E.128 R4, desc[UR6][R34.64] ;  /* 0x0000000622040981 */ /* 0x000168000c1e1d00 */
[----:B-1----:R0:W5:Y:S01]  /*ffc0*/  LDG.E.128 R28, desc[UR6][R38.64] ;  /* 0x00000006261c7981 */ /* 0x002162000c1e1d00 */
        /* <DEDUP_REMOVED lines=17> */
.L_x_61521:
        /* <DEDUP_REMOVED lines=13> */
.L_x_61523:
[----:B------:R-:W-:Y:S05]  /*101b0*/  BSYNC.RECONVERGENT B1 ;  /* 0x0000000000017941 */ /* 0x000fea0003800200 */
.L_x_61522:
        /* <DEDUP_REMOVED lines=39> */
[----:B------:R-:W-:Y:S02]  /*10430*/  LOP3.LUT R38, R158, R38, R35, 0x96, !PT ;  /* 0x000000269e267212 */ /* 0x000fe400078e9623 */
[----:B------:R-:W-:Y:S02]  /*10440*/  MOV R35, R32 ;  /* 0x0000002000237202 */ /* 0x000fe40000000f00 */
[----:B------:R-:W-:Y:S01]  /*10450*/  LOP3.LUT R36, R36, UR15, R41, 0x96, !PT ;  /* 0x0000000f24247c12 */ /* 0x000fe2000f8e9629 */
[----:B------:R-:W-:Y:S01]  /*10460*/  UIADD3 UR15, UPT, UPT, UR4, -0x700cb87f, URZ ;  /* 0x8ff34781040f7890 */ /* 0x000fe2000fffe0ff */
[----:B------:R-:W-:-:S04]  /*10470*/  IMAD.WIDE.U32 R38, R38, -0x326172a9, RZ ;  /* 0xcd9e8d5726267825 */ /* 0x000fc800078e00ff */
[----:B------:R-:W-:Y:S01]  /*10480*/  IMAD.WIDE.U32 R36, R36, -0x2daee0ad, RZ ;  /* 0xd2511f5324247825 */ /* 0x000fe200078e00ff */
[----:B------:R-:W-:-:S03]  /*10490*/  LOP3.LUT R116, R40, UR15, R39, 0x96, !PT ;  /* 0x0000000f28747c12 */ /* 0x000fc6000f8e9627 */
[----:B------:R-:W-:Y:S01]  /*104a0*/  IMAD.MOV.U32 R120, RZ, RZ, R38 ;  /* 0x000000ffff787224 */ /* 0x000fe200078e0026 */
[----:B------:R-:W-:Y:S01]  /*104b0*/  LOP3.LUT R115, R154, R34, R37, 0x96, !PT ;  /* 0x000000229a737212 */ /* 0x000fe200078e9625 */
[----:B------:R-:W-:-:S07]  /*104c0*/  IMAD.MOV.U32 R34, RZ, RZ, RZ ;  /* 0x000000ffff227224 */ /* 0x000fce00078e00ff */
.L_x_61520:
[----:B------:R-:W-:Y:S05]  /*104d0*/  BSYNC.RECONVERGENT B0 ;  /* 0x0000000000007941 */ /* 0x000fea0003800200 */
.L_x_61519:
[----:B------:R-:W-:Y:S01]  /*104e0*/  I2FP.F32.U32 R32, R35 ;  /* 0x0000002300207245 */ /* 0x000fe20000201000 */
[----:B-----5:R-:W-:Y:S01]  /*104f0*/  FMUL.FTZ R28, R28, R163 ;  /* 0x000000a31c1c7220 */ /* 0x020fe20000410000 */
[----:B------:R-:W-:Y:S01]  /*10500*/  ISETP.NE.AND P3, PT, R34, 0x1, PT ;  /* 0x000000012200780c */ /* 0x000fe20003f65270 */
[----:B------:R-:W-:Y:S01]  /*10510*/  BSSY.RECONVERGENT B0, `(.L_x_61524) ;  /* 0x0000053000007945 */ /* 0x000fe20003800200 */
[----:B------:R-:W-:Y:S02]  /*10520*/  HFMA2 R33, -RZ, RZ, 0, 1.1920928955078125e-07 ;  /* 0x00000002ff217431 */ /* 0x000fe400000001ff */
[----:B------:R-:W-:Y:S01]  /*10530*/  FFMA.FTZ R32, R32, R162, 1.1641532182693481445e-10 ;  /* 0x2f00000020207423 */ /* 0x000fe200000100a2 */
[----:B------:R-:W-:-:S04]  /*10540*/  FMUL.FTZ R28, R28, R164 ;  /* 0x000000a41c1c7220 */ /* 0x000fc80000410000 */
        /* <DEDUP_REMOVED lines=15> */
.L_x_61526:
        /* <DEDUP_REMOVED lines=13> */
.L_x_61528:
[----:B------:R-:W-:Y:S05]  /*10710*/  BSYNC.RECONVERGENT B1 ;  /* 0x0000000000017941 */ /* 0x000fea0003800200 */
.L_x_61527:
        /* <DEDUP_REMOVED lines=43> */
[----:B------:R-:W-:Y:S02]  /*109d0*/  HFMA2 R33, -RZ, RZ, 0, 0 ;  /* 0x00000000ff217431 */ /* 0x000fe400000001ff */
[----:B------:R-:W-:Y:S01]  /*109e0*/  IMAD.WIDE.U32 R34, R34, -0x2daee0ad, RZ ;  /* 0xd2511f5322227825 */ /* 0x000fe200078e00ff */
[----:B------:R-:W-:-:S03]  /*109f0*/  LOP3.LUT R116, R38, UR15, R41, 0x96, !PT ;  /* 0x0000000f26747c12 */ /* 0x000fc6000f8e9629 */
[----:B------:R-:W-:Y:S01]  /*10a00*/  IMAD.MOV.U32 R120, RZ, RZ, R40 ;  /* 0x000000ffff787224 */ /* 0x000fe200078e0028 */
[----:B------:R-:W-:Y:S02]  /*10a10*/  LOP3.LUT R115, R154, R32, R35, 0x96, !PT ;  /* 0x000000209a737212 */ /* 0x000fe400078e9623 */
[----:B------:R-:W-:Y:S01]  /*10a20*/  MOV R32, R36 ;  /* 0x0000002400207202 */ /* 0x000fe20000000f00 */
[----:B------:R-:W-:-:S07]  /*10a30*/  IMAD.MOV.U32 R36, RZ, RZ, R34 ;  /* 0x000000ffff247224 */ /* 0x000fce00078e0022 */
.L_x_61525:
[----:B------:R-:W-:Y:S05]  /*10a40*/  BSYNC.RECONVERGENT B0 ;  /* 0x0000000000007941 */ /* 0x000fea0003800200 */
.L_x_61524:
        /* <DEDUP_REMOVED lines=22> */
.L_x_61531:
        /* <DEDUP_REMOVED lines=13> */
.L_x_61533:
[----:B------:R-:W-:Y:S05]  /*10c80*/  BSYNC.RECONVERGENT B1 ;  /* 0x0000000000017941 */ /* 0x000fea0003800200 */
.L_x_61532:
        /* <DEDUP_REMOVED lines=50> */
.L_x_61530:
[----:B------:R-:W-:Y:S05]  /*10fb0*/  BSYNC.RECONVERGENT B0 ;  /* 0x0000000000007941 */ /* 0x000fea0003800200 */
.L_x_61529:
[----:B------:R-:W-:Y:S01]  /*10fc0*/  I2FP.F32.U32 R33, R34 ;  /* 0x0000002200217245 */ /* 0x000fe20000201000 */
[----:B------:R-:W-:Y:S01]  /*10fd0*/  FMUL.FTZ R30, R30, R163 ;  /* 0x000000a31e1e7220 */ /* 0x000fe20000410000 */
[----:B------:R-:W-:Y:S01]  /*10fe0*/  ISETP.NE.AND P5, PT, R32, 0x1, PT ;  /* 0x000000012000780c */ /* 0x000fe20003fa5270 */
[----:B------:R-:W-:Y:S01]  /*10ff0*/  BSSY.RECONVERGENT B0, `(.L_x_61534) ;  /* 0x0000053000007945 */ /* 0x000fe20003800200 */
[----:B------:R-:W-:Y:S02]  /*11000*/  HFMA2 R37, -RZ, RZ, 0, 1.1920928955078125e-07 ;  /* 0x00000002ff257431 */ /* 0x000fe400000001ff */
[----:B------:R-:W-:Y:S01]  /*11010*/  FFMA.FTZ R33, R33, R162, 1.1641532182693481445e-10 ;  /* 0x2f00000021217423 */ /* 0x000fe200000100a2 */
[----:B------:R-:W-:-:S04]  /*11020*/  FMUL.FTZ R30, R30, R164 ;  /* 0x000000a41e1e7220 */ /* 0x000fc80000410000 */
        /* <DEDUP_REMOVED lines=15> */
.L_x_61536:
        /* <DEDUP_REMOVED lines=13> */
.L_x_61538:
[----:B------:R-:W-:Y:S05]  /*111f0*/  BSYNC.RECONVERGENT B1 ;  /* 0x0000000000017941 */ /* 0x000fea0003800200 */
.L_x_61537:
        /* <DEDUP_REMOVED lines=50> */
.L_x_61535:
[----:B------:R-:W-:Y:S05]  /*11520*/  BSYNC.RECONVERGENT B0 ;  /* 0x0000000000007941 */ /* 0x000fea0003800200 */
.L_x_61534:
        /* <DEDUP_REMOVED lines=10> */
.L_x_61518:
        /* <DEDUP_REMOVED lines=16> */
.L_x_61542:
        /* <DEDUP_REMOVED lines=13> */
.L_x_61544:
[----:B------:R-:W-:Y:S05]  /*117a0*/  BSYNC.RECONVERGENT B1 ;  /* 0x0000000000017941 */ /* 0x000fea0003800200 */
.L_x_61543:
        /* <DEDUP_REMOVED lines=49> */
.L_x_61541:
[----:B------:R-:W-:Y:S05]  /*11ac0*/  BSYNC.RECONVERGENT B0 ;  /* 0x0000000000007941 */ /* 0x000fea0003800200 */
.L_x_61540:
        /* <DEDUP_REMOVED lines=22> */
.L_x_61547:
        /* <DEDUP_REMOVED lines=13> */
.L_x_61549:
[----:B------:R-:W-:Y:S05]  /*11d00*/  BSYNC.RECONVERGENT B1 ;  /* 0x0000000000017941 */ /* 0x000fea0003800200 */
.L_x_61548:
        /* <DEDUP_REMOVED lines=50> */
.L_x_61546:
[----:B------:R-:W-:Y:S05]  /*12030*/  BSYNC.RECONVERGENT B0 ;  /* 0x0000000000007941 */ /* 0x000fea0003800200 */
.L_x_61545:
        /* <DEDUP_REMOVED lines=22> */
.L_x_61552:
        /* <DEDUP_REMOVED lines=13> */
.L_x_61554:
[----:B------:R-:W-:Y:S05]  /*12270*/  BSYNC.RECONVERGENT B1 ;  /* 0x0000000000017941 */ /* 0x000fea0003800200 */
.L_x_61553:
        /* <DEDUP_REMOVED lines=50> */
.L_x_61551:
[----:B------:R-:W-:Y:S05]  /*125a0*/  BSYNC.RECONVERGENT B0 ;  /* 0x0000000000007941 */ /* 0x000fea0003800200 */
.L_x_61550:
        /* <DEDUP_REMOVED lines=22> */
.L_x_61557:
        /* <DEDUP_REMOVED lines=13> */
.L_x_61559:
[----:B------:R-:W-:Y:S05]  /*127e0*/  BSYNC.RECONVERGENT B1 ;  /* 0x0000000000017941 */ /* 0x000fea0003800200 */
.L_x_61558:
        /* <DEDUP_REMOVED lines=50> */
.L_x_61556:
[----:B------:R-:W-:Y:S05]  /*12b10*/  BSYNC.RECONVERGENT B0 ;  /* 0x0000000000007941 */ /* 0x000fea0003800200 */
.L_x_61555:
        /* <DEDUP_REMOVED lines=9> */
.L_x_61539:
[----:B------:R-:W0:Y:S01]  /*12bb0*/  @P0 LDC.64 R38, c[0x0][0x3a0] ;  /* 0x0000e800ff260b82 */ /* 0x000e220000000a00 */
[----:B------:R-:W-:Y:S01]  /*12bc0*/  SEL R35, RZ, 0x1000000, !P5 ;  /* 0x01000000ff237807 */ /* 0x000fe20006800000 */
[----:B------:R-:W-:Y:S01]  /*12bd0*/  VIADD R177, R148, 0xc0 ;  /* 0x000000c094b17836 */ /* 0x000fe20000000000 */
[----:B------:R-:W-:Y:S01]  /*12be0*/  SEL R34, RZ, 0x10000, !P4 ;  /* 0x00010000ff227807 */ /* 0x000fe20006000000 */
[C---:B------:R-:W-:Y:S01]  /*12bf0*/  IMAD.WIDE.U32 R40, R174.reuse, 0x10, R232 ;  /* 0x00000010ae287825 */ /* 0x040fe200078e00e8 */
        /* <DEDUP_REMOVED lines=28> */
.L_x_61563:
        /* <DEDUP_REMOVED lines=13> */
.L_x_61565:
[----:B------:R-:W-:Y:S05]  /*12e90*/  BSYNC.RECONVERGENT B1 ;  /* 0x0000000000017941 */ /* 0x000fea0003800200 */
.L_x_61564:
        /* <DEDUP_REMOVED lines=49> */
[----:B------:R-:W-:-:S07]  /*131b0*/  HFMA2 R38, -RZ, RZ, 0, 0 ;  /* 0x00000000ff267431 */ /* 0x000fce00000001ff */
.L_x_61562:
[----:B------:R-:W-:Y:S05]  /*131c0*/  BSYNC.RECONVERGENT B0 ;  /* 0x0000000000007941 */ /* 0x000fea0003800200 */
.L_x_61561:
[----:B------:R-:W-:Y:S01]  /*131d0*/  I2FP.F32.U32 R36, R39 ;  /* 0x0000002700247245 */ /* 0x000fe20000201000 */
[----:B-----5:R-:W-:Y:S01]  /*131e0*/  FMUL.FTZ R32, R32, R163 ;  /* 0x000000a320207220 */ /* 0x020fe20000410000 */
[----:B------:R-:W-:Y:S01]  /*131f0*/  ISETP.NE.AND P3, PT, R38, 0x1, PT ;  /* 0x000000012600780c */ /* 0x000fe20003f65270 */
[----:B------:R-:W-:Y:S01]  /*13200*/  BSSY.RECONVERGENT B0, `(.L_x_61566) ;  /* 0x0000053000007945 */ /* 0x000fe20003800200 */
[----:B------:R-:W-:Y:S02]  /*13210*/  IMAD.MOV.U32 R37, RZ, RZ, 0x2 ;  /* 0x00000002ff257424 */ /* 0x000fe400078e00ff */
[----:B------:R-:W-:Y:S01]  /*13220*/  FFMA.FTZ R36, R36, R162, 1.1641532182693481445e-10 ;  /* 0x2f00000024247423 */ /* 0x000fe200000100a2 */
[----:B------:R-:W-:-:S04]  /*13230*/  FMUL.FTZ R32, R32, R164 ;  /* 0x000000a420207220 */ /* 0x000fc80000410000 */
        /* <DEDUP_REMOVED lines=15> */
.L_x_61568:
        /* <DEDUP_REMOVED lines=13> */
.L_x_61570:
[----:B------:R-:W-:Y:S05]  /*13400*/  BSYNC.RECONVERGENT B1 ;  /* 0x0000000000017941 */ /* 0x000fea0003800200 */
.L_x_61569:
        /* <DEDUP_REMOVED lines=45> */
[----:B------:R-:W-:Y:S01]  /*136e0*/  MOV R120, R44 ;  /* 0x0000002c00787202 */ /* 0x000fe20000000f00 */
[----:B------:R-:W-:Y:S01]  /*136f0*/  IMAD.MOV.U32 R36, RZ, RZ, R40 ;  /* 0x000000ffff247224 */ /* 0x000fe200078e0028 */
[----:B------:R-:W-:Y:S01]  /*13700*/  LOP3.LUT R115, R154, R38, R43, 0x96, !PT ;  /* 0x000000269a737212 */ /* 0x000fe200078e962b */
[----:B------:R-:W-:Y:S01]  /*13710*/  IMAD.MOV.U32 R37, RZ, RZ, RZ ;  /* 0x000000ffff257224 */ /* 0x000fe200078e00ff */
[----:B------:R-:W-:-:S07]  /*13720*/  MOV R40, R42 ;  /* 0x0000002a00287202 */ /* 0x000fce0000000f00 */
.L_x_61567:
[----:B------:R-:W-:Y:S05]  /*13730*/  BSYNC.RECONVERGENT B0 ;  /* 0x0000000000007941 */ /* 0x000fea0003800200 */
.L_x_61566:
        /* <DEDUP_REMOVED lines=22> */
.L_x_61573:
        /* <DEDUP_REMOVED lines=13> */
.L_x_61575:
[----:B------:R-:W-:Y:S05]  /*13970*/  BSYNC.RECONVERGENT B1 ;  /* 0x0000000000017941 */ /* 0x000fea0003800200 */
.L_x_61574:
        /* <DEDUP_REMOVED lines=45> */
[----:B------:R-:W-:Y:S01]  /*13c50*/  IMAD.MOV.U32 R120, RZ, RZ, R42 ;  /* 0x000000ffff787224 */ /* 0x000fe200078e002a */
[----:B------:R-:W-:Y:S02]  /*13c60*/  LOP3.LUT R115, R154, R38, R37, 0x96, !PT ;  /* 0x000000269a737212 */ /* 0x000fe400078e9625 */
[----:B------:R-:W-:Y:S01]  /*13c70*/  MOV R38, R40 ;  /* 0x0000002800267202 */ /* 0x000fe20000000f00 */
[----:B------:R-:W-:Y:S02]  /*13c80*/  IMAD.MOV.U32 R40, RZ, RZ, R36 ;  /* 0x000000ffff287224 */ /* 0x000fe400078e0024 */
[----:B------:R-:W-:-:S07]  /*13c90*/  HFMA2 R36, -RZ, RZ, 0, 0 ;  /* 0x00000000ff247431 */ /* 0x000fce00000001ff */
.L_x_61572:
[----:B------:R-:W-:Y:S05]  /*13ca0*/  BSYNC.RECONVERGENT B0 ;  /* 0x0000000000007941 */ /* 0x000fea0003800200 */
.L_x_61571:
[----:B------:R-:W-:Y:S01]  /*13cb0*/  I2FP.F32.U32 R37, R38 ;  /* 0x0000002600257245 */ /* 0x000fe20000201000 */
[----:B------:R-:W-:Y:S01]  /*13cc0*/  FMUL.FTZ R34, R34, R163 ;  /* 0x000000a322227220 */ /* 0x000fe20000410000 */
[----:B------:R-:W-:Y:S01]  /*13cd0*/  ISETP.NE.AND P5, PT, R36, 0x1, PT ;  /* 0x000000012400780c */ /* 0x000fe20003fa5270 */
[----:B------:R-:W-:Y:S01]  /*13ce0*/  BSSY.RECONVERGENT B0, `(.L_x_61576) ;  /* 0x0000053000007945 */ /* 0x000fe20003800200 */
[----:B------:R-:W-:Y:S02]  /*13cf0*/  IMAD.MOV.U32 R41, RZ, RZ, 0x2 ;  /* 0x00000002ff297424 */ /* 0x000fe400078e00ff */
[----:B------:R-:W-:Y:S01]  /*13d00*/  FFMA.FTZ R37, R37, R162, 1.1641532182693481445e-10 ;  /* 0x2f00000025257423 */ /* 0x000fe200000100a2 */
[----:B------:R-:W-:-:S04]  /*13d10*/  FMUL.FTZ R34, R34, R164 ;  /* 0x000000a422227220 */ /* 0x000fc80000410000 */
        /* <DEDUP_REMOVED lines=15> */
.L_x_61578:
        /* <DEDUP_REMOVED lines=13> */
.L_x_61580:
[----:B------:R-:W-:Y:S05]  /*13ee0*/  BSYNC.RECONVERGENT B1 ;  /* 0x0000000000017941 */ /* 0x000fea0003800200 */
.L_x_61579:
        /* <DEDUP_REMOVED lines=45> */
[----:B------:R-:W-:Y:S02]  /*141c0*/  MOV R120, R42 ;  /* 0x0000002a00787202 */ /* 0x000fe40000000f00 */
[----:B------:R-:W-:Y:S02]  /*141d0*/  LOP3.LUT R116, R44, UR15, R43, 0x96, !PT ;  /* 0x0000000f2c747c12 */ /* 0x000fe4000f8e962b */
[----:B------:R-:W-:Y:S01]  /*141e0*/  LOP3.LUT R115, R154, R38, R37, 0x96, !PT ;  /* 0x000000269a737212 */ /* 0x000fe200078e9625 */
[----:B------:R-:W-:Y:S01]  /*141f0*/  IMAD.MOV.U32 R37, RZ, RZ, R40 ;  /* 0x000000ffff257224 */ /* 0x000fe200078e0028 */
[----:B------:R-:W-:-:S07]  /*14200*/  MOV R40, R36 ;  /* 0x0000002400287202 */ /* 0x000fce0000000f00 */
.L_x_61577:
[----:B------:R-:W-:Y:S05]  /*14210*/  BSYNC.RECONVERGENT B0 ;  /* 0x0000000000007941 */ /* 0x000fea0003800200 */
.L_x_61576:
        /* <DEDUP_REMOVED lines=10> */
.L_x_61560:
        /* <DEDUP_REMOVED lines=16> */
.L_x_61584:
        /* <DEDUP_REMOVED lines=13> */
.L_x_61586:
[----:B------:R-:W-:Y:S05]  /*14490*/  BSYNC.RECONVERGENT B1 ;  /* 0x0000000000017941 */ /* 0x000fea0003800200 */
.L_x_61585:
        /* <DEDUP_REMOVED lines=50> */
.L_x_61583:
[----:B------:R-:W-:Y:S05]  /*147c0*/  BSYNC.RECONVERGENT B0 ;  /* 0x0000000000007941 */ /* 0x000fea0003800200 */
.L_x_61582:
        /* <DEDUP_REMOVED lines=22> */
.L_x_61589:
        /* <DEDUP_REMOVED lines=13> */
.L_x_61591:
[----:B------:R-:W-:Y:S05]  /*14a00*/  BSYNC.RECONVERGENT B1 ;  /* 0x0000000000017941 */ /* 0x000fea0003800200 */
.L_x_61590:
        /* <DEDUP_REMOVED lines=42> */
[----:B------:R-:W-:Y:S01]  /*14cb0*/  IMAD.WIDE.U32 R46, R36, -0x326172a9, RZ ;  /* 0xcd9e8d57242e7825 */ /* 0x000fe200078e00ff */
[----:B------:R-:W-:-:S03]  /*14cc0*/  MOV R36, R40 ;  /* 0x0000002800247202 */ /* 0x000fc60000000f00 */
[----:B------:R-:W-:-:S04]  /*14cd0*/  IMAD.WIDE.U32 R42, R37, -0x2daee0ad, RZ ;  /* 0xd2511f53252a7825 */ /* 0x000fc800078e00ff */
[----:B------:R-:W-:Y:S01]  /*14ce0*/  HFMA2 R37, -RZ, RZ, 0, 0 ;  /* 0x00000000ff257431 */ /* 0x000fe200000001ff */
[----:B------:R-:W-:Y:S01]  /*14cf0*/  LOP3.LUT R116, R44, UR15, R47, 0x96, !PT ;  /* 0x0000000f2c747c12 */ /* 0x000fe2000f8e962f */
[----:B------:R-:W-:Y:S01]  /*14d00*/  IMAD.MOV.U32 R120, RZ, RZ, R46 ;  /* 0x000000ffff787224 */ /* 0x000fe200078e002e */
[----:B------:R-:W-:Y:S01]  /*14d10*/  LOP3.LUT R115, R154, R38, R43, 0x96, !PT ;  /* 0x000000269a737212 */ /* 0x000fe200078e962b */
[----:B------:R-:W-:-:S07]  /*14d20*/  IMAD.MOV.U32 R40, RZ, RZ, R42 ;  /* 0x000000ffff287224 */ /* 0x000fce00078e002a */
.L_x_61588:
[----:B------:R-:W-:Y:S05]  /*14d30*/  BSYNC.RECONVERGENT B0 ;  /* 0x0000000000007941 */ /* 0x000fea0003800200 */
.L_x_61587:
        /* <DEDUP_REMOVED lines=22> */
.L_x_61594:
        /* <DEDUP_REMOVED lines=13> */
.L_x_61596:
[----:B------:R-:W-:Y:S05]  /*14f70*/  BSYNC.RECONVERGENT B1 ;  /* 0x0000000000017941 */ /* 0x000fea0003800200 */
.L_x_61595:
        /* <DEDUP_REMOVED lines=48> */
[----:B------:R-:W-:Y:S01]  /*15280*/  MOV R40, R36 ;  /* 0x0000002400287202 */ /* 0x000fe20000000f00 */
[----:B------:R-:W-:-:S07]  /*15290*/  IMAD.MOV.U32 R36, RZ, RZ, RZ ;  /* 0x000000ffff247224 */ /* 0x000fce00078e00ff */
.L_x_61593:
[----:B------:R-:W-:Y:S05]  /*152a0*/  BSYNC.RECONVERGENT B0 ;  /* 0x0000000000007941 */ /* 0x000fea0003800200 */
.L_x_61592:
        /* <DEDUP_REMOVED lines=22> */
.L_x_61599:
        /* <DEDUP_REMOVED lines=13> */
.L_x_61601:
[----:B------:R-:W-:Y:S05]  /*154e0*/  BSYNC.RECONVERGENT B1 ;  /* 0x0000000000017941 */ /* 0x000fea0003800200 */
.L_x_61600:
        /* <DEDUP_REMOVED lines=49> */
[----:B------:R-:W-:-:S07]  /*15800*/  IMAD.MOV.U32 R40, RZ, RZ, R36 ;  /* 0x000000ffff287224 */ /* 0x000fce00078e0024 */
.L_x_61598:
[----:B------:R-:W-:Y:S05]  /*15810*/  BSYNC.RECONVERGENT B0 ;  /* 0x0000000000007941 */ /* 0x000fea0003800200 */
.L_x_61597:
        /* <DEDUP_REMOVED lines=9> */
.L_x_61581:
        /* <DEDUP_REMOVED lines=33> */
.L_x_61605:
        /* <DEDUP_REMOVED lines=13> */
.L_x_61607:
[----:B------:R-:W-:Y:S05]  /*15b90*/  BSYNC.RECONVERGENT B1 ;  /* 0x0000000000017941 */ /* 0x000fea0003800200 */
.L_x_61606:
        /* <DEDUP_REMOVED lines=50> */
.L_x_61604:
[----:B------:R-:W-:Y:S05]  /*15ec0*/  BSYNC.RECONVERGENT B0 ;  /* 0x0000000000007941 */ /* 0x000fea0003800200 */
.L_x_61603:
        /* <DEDUP_REMOVED lines=22> */
.L_x_61610:
        /* <DEDUP_REMOVED lines=13> */
.L_x_61612:
[----:B------:R-:W-:Y:S05]  /*16100*/  BSYNC.RECONVERGENT B1 ;  /* 0x0000000000017941 */ /* 0x000fea0003800200 */
.L_x_61611:
        /* <DEDUP_REMOVED lines=50> */
.L_x_61609:
[----:B------:R-:W-:Y:S05]  /*16430*/  BSYNC.RECONVERGENT B0 ;  /* 0x0000000000007941 */ /* 0x000fea0003800200 */
.L_x_61608:
        /* <DEDUP_REMOVED lines=22> */
.L_x_61615:
        /* <DEDUP_REMOVED lines=13> */
.L_x_61617:
[----:B------:R-:W-:Y:S05]  /*16670*/  BSYNC.RECONVERGENT B1 ;  /* 0x0000000000017941 */ /* 0x000fea0003800200 */
.L_x_61616:
        /* <DEDUP_REMOVED lines=50> */
.L_x_61614:
[----:B------:R-:W-:Y:S05]  /*169a0*/  BSYNC.RECONVERGENT B0 ;  /* 0x0000000000007941 */ /* 0x000fea0003800200 */
.L_x_61613:
        /* <DEDUP_REMOVED lines=22> */
.L_x_61620:
        /* <DEDUP_REMOVED lines=13> */
.L_x_61622:
[----:B------:R-:W-:Y:S05]  /*16be0*/  BSYNC.RECONVERGENT B1 ;  /* 0x0000000000017941 */ /* 0x000fea0003800200 */
.L_x_61621:
        /* <DEDUP_REMOVED lines=50> */
.L_x_61619:
[----:B------:R-:W-:Y:S05]  /*16f10*/  BSYNC.RECONVERGENT B0 ;  /* 0x0000000000007941 */ /* 0x000fea0003800200 */
.L_x_61618:
        /* <DEDUP_REMOVED lines=10> */
.L_x_61602:
        /* <DEDUP_REMOVED lines=16> */
.L_x_61626:
        /* <DEDUP_REMOVED lines=13> */
.L_x_61628:
[----:B------:R-:W-:Y:S05]  /*17190*/  BSYNC.RECONVERGENT B1 ;  /* 0x0000000000017941 */ /* 0x000fea0003800200 */
.L_x_61627:
        /* <DEDUP_REMOVED lines=50> */
.L_x_61625:
[----:B------:R-:W-:Y:S05]  /*174c0*/  BSYNC.RECONVERGENT B0 ;  /* 0x0000000000007941 */ /* 0x000fea0003800200 */
.L_x_61624:
        /* <DEDUP_REMOVED lines=22> */
.L_x_61631:
        /* <DEDUP_REMOVED lines=13> */
.L_x_61633:
[----:B------:R-:W-:Y:S05]  /*17700*/  BSYNC.RECONVERGENT B1 ;  /* 0x0000000000017941 */ /* 0x000fea0003800200 */
.L_x_61632:
        /* <DEDUP_REMOVED lines=50> */
.L_x_61630:
[----:B------:R-:W-:Y:S05]  /*17a30*/  BSYNC.RECONVERGENT B0 ;  /* 0x0000000000007941 */ /* 0x000fea0003800200 */
.L_x_61629:
        /* <DEDUP_REMOVED lines=22> */
.L_x_61636:
        /* <DEDUP_REMOVED lines=13> */
.L_x_61638:
[----:B------:R-:W-:Y:S05]  /*17c70*/  BSYNC.RECONVERGENT B1 ;  /* 0x0000000000017941 */ /* 0x000fea0003800200 */
.L_x_61637:
        /* <DEDUP_REMOVED lines=50> */
.L_x_61635:
[----:B------:R-:W-:Y:S05]  /*17fa0*/  BSYNC.RECONVERGENT B0 ;  /* 0x0000000000007941 */ /* 0x000fea0003800200 */
.L_x_61634:
        /* <DEDUP_REMOVED lines=22> */
.L_x_61641:
        /* <DEDUP_REMOVED lines=13> */
.L_x_61643:
[----:B------:R-:W-:Y:S05]  /*181e0*/  BSYNC.RECONVERGENT B1 ;  /* 0x0000000000017941 */ /* 0x000fea0003800200 */
.L_x_61642:
        /* <DEDUP_REMOVED lines=50> */
.L_x_61640:
[----:B------:R-:W-:Y:S05]  /*18510*/  BSYNC.RECONVERGENT B0 ;  /* 0x0000000000007941 */ /* 0x000fea0003800200 */
.L_x_61639:
        /* <DEDUP_REMOVED lines=9> */
.L_x_61623:
        /* <DEDUP_REMOVED lines=33> */
.L_x_61647:
        /* <DEDUP_REMOVED lines=13> */
.L_x_61649:
[----:B------:R-:W-:Y:S05]  /*18890*/  BSYNC.RECONVERGENT B1 ;  /* 0x0000000000017941 */ /* 0x000fea0003800200 */
.L_x_61648:
        /* <DEDUP_REMOVED lines=50> */
.L_x_61646:
[----:B------:R-:W-:Y:S05]  /*18bc0*/  BSYNC.RECONVERGENT B0 ;  /* 0x0000000000007941 */ /* 0x000fea0003800200 */
.L_x_61645:
        /* <DEDUP_REMOVED lines=22> */
.L_x_61652:
        /* <DEDUP_REMOVED lines=13> */
.L_x_61654:
[----:B------:R-:W-:Y:S05]  /*18e00*/  BSYNC.RECONVERGENT B1 ;  /* 0x0000000000017941 */ /* 0x000fea0003800200 */
.L_x_61653:
        /* <DEDUP_REMOVED lines=50> */
.L_x_61651:
[----:B------:R-:W-:Y:S05]  /*19130*/  BSYNC.RECONVERGENT B0 ;  /* 0x0000000000007941 */ /* 0x000fea0003800200 */
.L_x_61650:
        /* <DEDUP_REMOVED lines=22> */
.L_x_61657:
        /* <DEDUP_REMOVED lines=13> */
.L_x_61659:
[----:B------:R-:W-:Y:S05]  /*19370*/  BSYNC.RECONVERGENT B1 ;  /* 0x0000000000017941 */ /* 0x000fea0003800200 */
.L_x_61658:
        /* <DEDUP_REMOVED lines=50> */
.L_x_61656:
[----:B------:R-:W-:Y:S05]  /*196a0*/  BSYNC.RECONVERGENT B0 ;  /* 0x0000000000007941 */ /* 0x000fea0003800200 */
.L_x_61655:
        /* <DEDUP_REMOVED lines=22> */
.L_x_61662:
        /* <DEDUP_REMOVED lines=13> */
.L_x_61664:
[----:B------:R-:W-:Y:S05]  /*198e0*/  BSYNC.RECONVERGENT B1 ;  /* 0x0000000000017941 */ /* 0x000fea0003800200 */
.L_x_61663:
        /* <DEDUP_REMOVED lines=50> */
.L_x_61661:
[----:B------:R-:W-:Y:S05]  /*19c10*/  BSYNC.RECONVERGENT B0 ;  /* 0x0000000000007941 */ /* 0x000fea0003800200 */
.L_x_61660:
        /* <DEDUP_REMOVED lines=10> */
.L_x_61644:
        /* <DEDUP_REMOVED lines=16> */
.L_x_61668:
        /* <DEDUP_REMOVED lines=13> */
.L_x_61670:
[----:B------:R-:W-:Y:S05]  /*19e90*/  BSYNC.RECONVERGENT B1 ;  /* 0x0000000000017941 */ /* 0x000fea0003800200 */
.L_x_61669:
        /* <DEDUP_REMOVED lines=50> */
.L_x_61667:
[----:B------:R-:W-:Y:S05]  /*1a1c0*/  BSYNC.RECONVERGENT B0 ;  /* 0x0000000000007941 */ /* 0x000fea0003800200 */
.L_x_61666:
        /* <DEDUP_REMOVED lines=22> */
.L_x_61673:
        /* <DEDUP_REMOVED lines=13> */
.L_x_61675:
[----:B------:R-:W-:Y:S05]  /*1a400*/  BSYNC.RECONVERGENT B1 ;  /* 0x0000000000017941 */ /* 0x000fea0003800200 */
.L_x_61674:
        /* <DEDUP_REMOVED lines=50> */
.L_x_61672:
[----:B------:R-:W-:Y:S05]  /*1a730*/  BSYNC.RECONVERGENT B0 ;  /* 0x0000000000007941 */ /* 0x000fea0003800200 */
.L_x_61671:
        /* <DEDUP_REMOVED lines=22> */
.L_x_61678:
        /* <DEDUP_REMOVED lines=13> */
.L_x_61680:
[----:B------:R-:W-:Y:S05]  /*1a970*/  BSYNC.RECONVERGENT B1 ;  /* 0x0000000000017941 */ /* 0x000fea0003800200 */
.L_x_61679:
        /* <DEDUP_REMOVED lines=50> */
.L_x_61677:
[----:B------:R-:W-:Y:S05]  /*1aca0*/  BSYNC.RECONVERGENT B0 ;  /* 0x0000000000007941 */ /* 0x000fea0003800200 */
.L_x_61676:
        /* <DEDUP_REMOVED lines=22> */
.L_x_61683:
        /* <DEDUP_REMOVED lines=13> */
.L_x_61685:
[----:B------:R-:W-:Y:S05]  /*1aee0*/  BSYNC.RECONVERGENT B1 ;  /* 0x0000000000017941 */ /* 0x000fea0003800200 */
.L_x_61684:
        /* <DEDUP_REMOVED lines=50> */
.L_x_61682:
[----:B------:R-:W-:Y:S05]  /*1b210*/  BSYNC.RECONVERGENT B0 ;  /* 0x0000000000007941 */ /* 0x000fea0003800200 */
.L_x_61681:
        /* <DEDUP_REMOVED lines=9> */
.L_x_61665:
        /* <DEDUP_REMOVED lines=33> */
.L_x_61689:
        /* <DEDUP_REMOVED lines=13> */
.L_x_61691:
[----:B------:R-:W-:Y:S05]  /*1b590*/  BSYNC.RECONVERGENT B1 ;  /* 0x0000000000017941 */ /* 0x000fea0003800200 */
.L_x_61690:
        /* <DEDUP_REMOVED lines=50> */
.L_x_61688:
[----:B------:R-:W-:Y:S05]  /*1b8c0*/  BSYNC.RECONVERGENT B0 ;  /* 0x0000000000007941 */ /* 0x000fea0003800200 */
.L_x_61687:
        /* <DEDUP_REMOVED lines=22> */
.L_x_61694:
        /* <DEDUP_REMOVED lines=13> */
.L_x_61696:
[----:B------:R-:W-:Y:S05]  /*1bb00*/  BSYNC.RECONVERGENT B1 ;  /* 0x0000000000017941 */ /* 0x000fea0003800200 */
.L_x_61695:
        /* <DEDUP_REMOVED lines=50> */
.L_x_61693:
[----:B------:R-:W-:Y:S05]  /*1be30*/  BSYNC.RECONVERGENT B0 ;  /* 0x0000000000007941 */ /* 0x000fea0003800200 */
.L_x_61692:
        /* <DEDUP_REMOVED lines=22> */
.L_x_61699:
        /* <DEDUP_REMOVED lines=13> */
.L_x_61701:
[----:B------:R-:W-:Y:S05]  /*1c070*/  BSYNC.RECONVERGENT B1 ;  /* 0x0000000000017941 */ /* 0x000fea0003800200 */
.L_x_61700:
        /* <DEDUP_REMOVED lines=50> */
.L_x_61698:
[----:B------:R-:W-:Y:S05]  /*1c3a0*/  BSYNC.RECONVERGENT B0 ;  /* 0x0000000000007941 */ /* 0x000fea0003800200 */
.L_x_61697:
        /* <DEDUP_REMOVED lines=22> */
.L_x_61704:
        /* <DEDUP_REMOVED lines=13> */
.L_x_61706:
[----:B------:R-:W-:Y:S05]  /*1c5e0*/  BSYNC.RECONVERGENT B1 ;  /* 0x0000000000017941 */ /* 0x000fea0003800200 */
.L_x_61705:
        /* <DEDUP_REMOVED lines=50> */
.L_x_61703:
[----:B------:R-:W-:Y:S05]  /*1c910*/  BSYNC.RECONVERGENT B0 ;  /* 0x0000000000007941 */ /* 0x000fea0003800200 */
.L_x_61702:
        /* <DEDUP_REMOVED lines=10> */
.L_x_61686:
        /* <DEDUP_REMOVED lines=16> */
.L_x_61710:
        /* <DEDUP_REMOVED lines=13> */
.L_x_61712:
[----:B------:R-:W-:Y:S05]  /*1cb90*/  BSYNC.RECONVERGENT B1 ;  /* 0x0000000000017941 */ /* 0x000fea0003800200 */
.L_x_61711:
        /* <DEDUP_REMOVED lines=50> */
.L_x_61709:
[----:B------:R-:W-:Y:S05]  /*1cec0*/  BSYNC.RECONVERGENT B0 ;  /* 0x0000000000007941 */ /* 0x000fea0003800200 */
.L_x_61708:
        /* <DEDUP_REMOVED lines=22> */
.L_x_61715:
        /* <DEDUP_REMOVED lines=13> */
.L_x_61717:
[----:B------:R-:W-:Y:S05]  /*1d100*/  BSYNC.RECONVERGENT B1 ;  /* 0x0000000000017941 */ /* 0x000fea0003800200 */
.L_x_61716:
        /* <DEDUP_REMOVED lines=50> */
.L_x_61714:
[----:B------:R-:W-:Y:S05]  /*1d430*/  BSYNC.RECONVERGENT B0 ;  /* 0x0000000000007941 */ /* 0x000fea0003800200 */
.L_x_61713:
        /* <DEDUP_REMOVED lines=22> */
.L_x_61720:
        /* <DEDUP_REMOVED lines=13> */
.L_x_61722:
[----:B------:R-:W-:Y:S05]  /*1d670*/  BSYNC.RECONVERGENT B1 ;  /* 0x0000000000017941 */ /* 0x000fea0003800200 */
.L_x_61721:
        /* <DEDUP_REMOVED lines=50> */
.L_x_61719:
[----:B------:R-:W-:Y:S05]  /*1d9a0*/  BSYNC.RECONVERGENT B0 ;  /* 0x0000000000007941 */ /* 0x000fea0003800200 */
.L_x_61718:
        /* <DEDUP_REMOVED lines=22> */
.L_x_61725:
        /* <DEDUP_REMOVED lines=13> */
.L_x_61727:
[----:B------:R-:W-:Y:S05]  /*1dbe0*/  BSYNC.RECONVERGENT B1 ;  /* 0x0000000000017941 */ /* 0x000fea0003800200 */
.L_x_61726:
        /* <DEDUP_REMOVED lines=50> */
.L_x_61724:
[----:B------:R-:W-:Y:S05]  /*1df10*/  BSYNC.RECONVERGENT B0 ;  /* 0x0000000000007941 */ /* 0x000fea0003800200 */
.L_x_61723:
        /* <DEDUP_REMOVED lines=9> */
.L_x_61707:
        /* <DEDUP_REMOVED lines=33> */
.L_x_61731:
        /* <DEDUP_REMOVED lines=13> */
.L_x_61733:
[----:B------:R-:W-:Y:S05]  /*1e290*/  BSYNC.RECONVERGENT B1 ;  /* 0x0000000000017941 */ /* 0x000fea0003800200 */
.L_x_61732:
        /* <DEDUP_REMOVED lines=50> */
.L_x_61730:
[----:B------:R-:W-:Y:S05]  /*1e5c0*/  BSYNC.RECONVERGENT B0 ;  /* 0x0000000000007941 */ /* 0x000fea0003800200 */
.L_x_61729:
        /* <DEDUP_REMOVED lines=22> */
.L_x_61736:
        /* <DEDUP_REMOVED lines=13> */
.L_x_61738:
[----:B------:R-:W-:Y:S05]  /*1e800*/  BSYNC.RECONVERGENT B1 ;  /* 0x0000000000017941 */ /* 0x000fea0003800200 */
.L_x_61737:
        /* <DEDUP_REMOVED lines=50> */
.L_x_61735:
[----:B------:R-:W-:Y:S05]  /*1eb30*/  BSYNC.RECONVERGENT B0 ;  /* 0x0000000000007941 */ /* 0x000fea0003800200 */
.L_x_61734:
        /* <DEDUP_REMOVED lines=22> */
.L_x_61741:
        /* <DEDUP_REMOVED lines=13> */
.L_x_61743:
[----:B------:R-:W-:Y:S05]  /*1ed70*/  BSYNC.RECONVERGENT B1 ;  /* 0x0000000000017941 */ /* 0x000fea0003800200 */
.L_x_61742:
        /* <DEDUP_REMOVED lines=50> */
.L_x_61740:
[----:B------:R-:W-:Y:S05]  /*1f0a0*/  BSYNC.RECONVERGENT B0 ;  /* 0x0000000000007941 */ /* 0x000fea0003800200 */
.L_x_61739:
        /* <DEDUP_REMOVED lines=22> */
.L_x_61746:
        /* <DEDUP_REMOVED lines=13> */
.L_x_61748:
[----:B------:R-:W-:Y:S05]  /*1f2e0*/  BSYNC.RECONVERGENT B1 ;  /* 0x0000000000017941 */ /* 0x000fea0003800200 */
.L_x_61747:
        /* <DEDUP_REMOVED lines=50> */
.L_x_61745:
[----:B------:R-:W-:Y:S05]  /*1f610*/  BSYNC.RECONVERGENT B0 ;  /* 0x0000000000007941 */ /* 0x000fea0003800200 */
.L_x_61744:
        /* <DEDUP_REMOVED lines=10> */
.L_x_61728:
        /* <DEDUP_REMOVED lines=16> */
.L_x_61752:
        /* <DEDUP_REMOVED lines=13> */
.L_x_61754:
[----:B------:R-:W-:Y:S05]  /*1f890*/  BSYNC.RECONVERGENT B1 ;  /* 0x0000000000017941 */ /* 0x000fea0003800200 */
.L_x_61753:
        /* <DEDUP_REMOVED lines=50> */
.L_x_61751:
[----:B------:R-:W-:Y:S05]  /*1fbc0*/  BSYNC.RECONVERGENT B0 ;  /* 0x0000000000007941 */ /* 0x000fea0003800200 */
.L_x_61750:
        /* <DEDUP_REMOVED lines=22> */
.L_x_61757:
        /* <DEDUP_REMOVED lines=13> */
.L_x_61759:
[----:B------:R-:W-:Y:S05]  /*1fe00*/  BSYNC.RECONVERGENT B1 ;  /* 0x0000000000017941 */ /* 0x000fea0003800200 */
.L_x_61758:
        /* <DEDUP_REMOVED lines=50> */
.L_x_61756:
[----:B------:R-:W-:Y:S05]  /*20130*/  BSYNC.RECONVERGENT B0 ;  /* 0x0000000000007941 */ /* 0x000fea0003800200 */
.L_x_61755:
        /* <DEDUP_REMOVED lines=22> */
.L_x_61762:
        /* <DEDUP_REMOVED lines=13> */
.L_x_61764:
[----:B------:R-:W-:Y:S05]  /*20370*/  BSYNC.RECONVERGENT B1 ;  /* 0x0000000000017941 */ /* 0x000fea0003800200 */
.L_x_61763:
        /* <DEDUP_REMOVED lines=50> */
.L_x_61761:
[----:B------:R-:W-:Y:S05]  /*206a0*/  BSYNC.RECONVERGENT B0 ;  /* 0x0000000000007941 */ /* 0x000fea0003800200 */
.L_x_61760:
        /* <DEDUP_REMOVED lines=22> */
.L_x_61767:
        /* <DEDUP_REMOVED lines=13> */
.L_x_61769:
[----:B------:R-:W-:Y:S05]  /*208e0*/  BSYNC.RECONVERGENT B1 ;  /* 0x0000000000017941 */ /* 0x000fea0003800200 */
.L_x_61768:
        /* <DEDUP_REMOVED lines=50> */
.L_x_61766:
[----:B------:R-:W-:Y:S05]  /*20c10*/  BSYNC.RECONVERGENT B0 ;  /* 0x0000000000007941 */ /* 0x000fea0003800200 */
.L_x_61765:
        /* <DEDUP_REMOVED lines=9> */
.L_x_61749:
        /* <DEDUP_REMOVED lines=33> */
.L_x_61773:
        /* <DEDUP_REMOVED lines=13> */
.L_x_61775:
[----:B------:R-:W-:Y:S05]  /*20f90*/  BSYNC.RECONVERGENT B1 ;  /* 0x0000000000017941 */ /* 0x000fea0003800200 */
.L_x_61774:
        /* <DEDUP_REMOVED lines=50> */
.L_x_61772:
[----:B------:R-:W-:Y:S05]  /*212c0*/  BSYNC.RECONVERGENT B0 ;  /* 0x0000000000007941 */ /* 0x000fea0003800200 */
.L_x_61771:
        /* <DEDUP_REMOVED lines=22> */
.L_x_61778:
        /* <DEDUP_REMOVED lines=13> */
.L_x_61780:
[----:B------:R-:W-:Y:S05]  /*21500*/  BSYNC.RECONVERGENT B1 ;  /* 0x0000000000017941 */ /* 0x000fea0003800200 */
.L_x_61779:
        /* <DEDUP_REMOVED lines=50> */
.L_x_61777:
[----:B------:R-:W-:Y:S05]  /*21830*/  BSYNC.RECONVERGENT B0 ;  /* 0x0000000000007941 */ /* 0x000fea0003800200 */
.L_x_61776:
        /* <DEDUP_REMOVED lines=22> */
.L_x_61783:
        /* <DEDUP_REMOVED lines=13> */
.L_x_61785:
[----:B------:R-:W-:Y:S05]  /*21a70*/  BSYNC.RECONVERGENT B1 ;  /* 0x0000000000017941 */ /* 0x000fea0003800200 */
.L_x_61784:
        /* <DEDUP_REMOVED lines=50> */
.L_x_61782:
[----:B------:R-:W-:Y:S05]  /*21da0*/  BSYNC.RECONVERGENT B0 ;  /* 0x0000000000007941 */ /* 0x000fea0003800200 */
.L_x_61781:
        /* <DEDUP_REMOVED lines=22> */
.L_x_61788:
        /* <DEDUP_REMOVED lines=13> */
.L_x_61790:
[----:B------:R-:W-:Y:S05]  /*21fe0*/  BSYNC.RECONVERGENT B1 ;  /* 0x0000000000017941 */ /* 0x000fea0003800200 */
.L_x_61789:
        /* <DEDUP_REMOVED lines=50> */
.L_x_61787:
[----:B------:R-:W-:Y:S05]  /*22310*/  BSYNC.RECONVERGENT B0 ;  /* 0x0000000000007941 */ /* 0x000fea0003800200 */
.L_x_61786:
        /* <DEDUP_REMOVED lines=10> */
.L_x_61770:
        /* <DEDUP_REMOVED lines=16> */
.L_x_61794:
        /* <DEDUP_REMOVED lines=13> */
.L_x_61796:
[----:B------:R-:W-:Y:S05]  /*22590*/  BSYNC.RECONVERGENT B1 ;  /* 0x0000000000017941 */ /* 0x000fea0003800200 */
.L_x_61795:
        /* <DEDUP_REMOVED lines=50> */
.L_x_61793:
[----:B------:R-:W-:Y:S05]  /*228c0*/  BSYNC.RECONVERGENT B0 ;  /* 0x0000000000007941 */ /* 0x000fea0003800200 */
.L_x_61792:
        /* <DEDUP_REMOVED lines=22> */
.L_x_61799:
        /* <DEDUP_REMOVED lines=13> */
.L_x_61801:
[----:B------:R-:W-:Y:S05]  /*22b00*/  BSYNC.RECONVERGENT B1 ;  /* 0x0000000000017941 */ /* 0x000fea0003800200 */
.L_x_61800:
        /* <DEDUP_REMOVED lines=50> */
.L_x_61798:
[----:B------:R-:W-:Y:S05]  /*22e30*/  BSYNC.RECONVERGENT B0 ;  /* 0x0000000000007941 */ /* 0x000fea0003800200 */
.L_x_61797:
        /* <DEDUP_REMOVED lines=22> */
.L_x_61804:
        /* <DEDUP_REMOVED lines=13> */
.L_x_61806:
[----:B------:R-:W-:Y:S05]  /*23070*/  BSYNC.RECONVERGENT B1 ;  /* 0x0000000000017941 */ /* 0x000fea0003800200 */
.L_x_61805:
        /* <DEDUP_REMOVED lines=50> */
.L_x_61803:
[----:B------:R-:W-:Y:S05]  /*233a0*/  BSYNC.RECONVERGENT B0 ;  /* 0x0000000000007941 */ /* 0x000fea0003800200 */
.L_x_61802:
        /* <DEDUP_REMOVED lines=22> */
.L_x_61809:
        /* <DEDUP_REMOVED lines=13> */
.L_x_61811:
[----:B------:R-:W-:Y:S05]  /*235e0*/  BSYNC.RECONVERGENT B1 ;  /* 0x0000000000017941 */ /* 0x000fea0003800200 */
.L_x_61810:
        /* <DEDUP_REMOVED lines=50> */
.L_x_61808:
[----:B------:R-:W-:Y:S05]  /*23910*/  BSYNC.RECONVERGENT B0 ;  /* 0x0000000000007941 */ /* 0x000fea0003800200 */
.L_x_61807:
        /* <DEDUP_REMOVED lines=9> */
.L_x_61791:
        /* <DEDUP_REMOVED lines=33> */
.L_x_61815:
        /* <DEDUP_REMOVED lines=13> */
.L_x_61817:
[----:B------:R-:W-:Y:S05]  /*23c90*/  BSYNC.RECONVERGENT B1 ;  /* 0x0000000000017941 */ /* 0x000fea0003800200 */
.L_x_61816:
        /* <DEDUP_REMOVED lines=50> */
.L_x_61814:
[----:B------:R-:W-:Y:S05]  /*23fc0*/  BSYNC.RECONVERGENT B0 ;  /* 0x0000000000007941 */ /* 0x000fea0003800200 */
.L_x_61813:
        /* <DEDUP_REMOVED lines=22> */
.L_x_61820:
        /* <DEDUP_REMOVED lines=13> */
.L_x_61822:
[----:B------:R-:W-:Y:S05]  /*24200*/  BSYNC.RECONVERGENT B1 ;  /* 0x0000000000017941 */ /* 0x000fea0003800200 */
.L_x_61821:
        /* <DEDUP_REMOVED lines=50> */
.L_x_61819:
[----:B------:R-:W-:Y:S05]  /*24530*/  BSYNC.RECONVERGENT B0 ;  /* 0x0000000000007941 */ /* 0x000fea0003800200 */
.L_x_61818:
        /* <DEDUP_REMOVED lines=22> */
.L_x_61825:
        /* <DEDUP_REMOVED lines=13> */
.L_x_61827:
[----:B------:R-:W-:Y:S05]  /*24770*/  BSYNC.RECONVERGENT B1 ;  /* 0x0000000000017941 */ /* 0x000fea0003800200 */
.L_x_61826:
        /* <DEDUP_REMOVED lines=50> */
.L_x_61824:
[----:B------:R-:W-:Y:S05]  /*24aa0*/  BSYNC.RECONVERGENT B0 ;  /* 0x0000000000007941 */ /* 0x000fea0003800200 */
.L_x_61823:
        /* <DEDUP_REMOVED lines=22> */
.L_x_61830:
        /* <DEDUP_REMOVED lines=13> */
.L_x_61832:
[----:B------:R-:W-:Y:S05]  /*24ce0*/  BSYNC.RECONVERGENT B1 ;  /* 0x0000000000017941 */ /* 0x000fea0003800200 */
.L_x_61831:
        /* <DEDUP_REMOVED lines=50> */
.L_x_61829:
[----:B------:R-:W-:Y:S05]  /*25010*/  BSYNC.RECONVERGENT B0 ;  /* 0x0000000000007941 */ /* 0x000fea0003800200 */
.L_x_61828:
        /* <DEDUP_REMOVED lines=10> */
.L_x_61812:
        /* <DEDUP_REMOVED lines=16> */
.L_x_61836:
        /* <DEDUP_REMOVED lines=13> */
.L_x_61838:
[----:B------:R-:W-:Y:S05]  /*25290*/  BSYNC.RECONVERGENT B1 ;  /* 0x0000000000017941 */ /* 0x000fea0003800200 */
.L_x_61837:
        /* <DEDUP_REMOVED lines=50> */
.L_x_61835:
[----:B------:R-:W-:Y:S05]  /*255c0*/  BSYNC.RECONVERGENT B0 ;  /* 0x0000000000007941 */ /* 0x000fea0003800200 */
.L_x_61834:
        /* <DEDUP_REMOVED lines=22> */
.L_x_61841:
        /* <DEDUP_REMOVED lines=13> */
.L_x_61843:
[----:B------:R-:W-:Y:S05]  /*25800*/  BSYNC.RECONVERGENT B1 ;  /* 0x0000000000017941 */ /* 0x000fea0003800200 */
.L_x_61842:
        /* <DEDUP_REMOVED lines=50> */
.L_x_61840:
[----:B------:R-:W-:Y:S05]  /*25b30*/  BSYNC.RECONVERGENT B0 ;  /* 0x0000000000007941 */ /* 0x000fea0003800200 */
.L_x_61839:
        /* <DEDUP_REMOVED lines=22> */
.L_x_61846:
        /* <DEDUP_REMOVED lines=13> */
.L_x_61848:
[----:B------:R-:W-:Y:S05]  /*25d70*/  BSYNC.RECONVERGENT B1 ;  /* 0x0000000000017941 */ /* 0x000fea0003800200 */
.L_x_61847:
        /* <DEDUP_REMOVED lines=50> */
.L_x_61845:
[----:B------:R-:W-:Y:S05]  /*260a0*/  BSYNC.RECONVERGENT B0 ;  /* 0x0000000000007941 */ /* 0x000fea0003800200 */
.L_x_61844:
        /* <DEDUP_REMOVED lines=22> */
.L_x_61851:
        /* <DEDUP_REMOVED lines=13> */
.L_x_61853:
[----:B------:R-:W-:Y:S05]  /*262e0*/  BSYNC.RECONVERGENT B1 ;  /* 0x0000000000017941 */ /* 0x000fea0003800200 */
.L_x_61852:
        /* <DEDUP_REMOVED lines=50> */
.L_x_61850:
[----:B------:R-:W-:Y:S05]  /*26610*/  BSYNC.RECONVERGENT B0 ;  /* 0x0000000000007941 */ /* 0x000fea0003800200 */
.L_x_61849:
        /* <DEDUP_REMOVED lines=9> */
.L_x_61833:
        /* <DEDUP_REMOVED lines=33> */
.L_x_61857:
        /* <DEDUP_REMOVED lines=13> */
.L_x_61859:
[----:B------:R-:W-:Y:S05]  /*26990*/  BSYNC.RECONVERGENT B1 ;  /* 0x0000000000017941 */ /* 0x000fea0003800200 */
.L_x_61858:
        /* <DEDUP_REMOVED lines=50> */
.L_x_61856:
[----:B------:R-:W-:Y:S05]  /*26cc0*/  BSYNC.RECONVERGENT B0 ;  /* 0x0000000000007941 */ /* 0x000fea0003800200 */
.L_x_61855:
        /* <DEDUP_REMOVED lines=22> */
.L_x_61862:
        /* <DEDUP_REMOVED lines=13> */
.L_x_61864:
[----:B------:R-:W-:Y:S05]  /*26f00*/  BSYNC.RECONVERGENT B1 ;  /* 0x0000000000017941 */ /* 0x000fea0003800200 */
.L_x_61863:
        /* <DEDUP_REMOVED lines=50> */
.L_x_61861:
[----:B------:R-:W-:Y:S05]  /*27230*/  BSYNC.RECONVERGENT B0 ;  /* 0x0000000000007941 */ /* 0x000fea0003800200 */
.L_x_61860:
        /* <DEDUP_REMOVED lines=22> */
.L_x_61867:
        /* <DEDUP_REMOVED lines=13> */
.L_x_61869:
[----:B------:R-:W-:Y:S05]  /*27470*/  BSYNC.RECONVERGENT B1 ;  /* 0x0000000000017941 */ /* 0x000fea0003800200 */
.L_x_61868:
        /* <DEDUP_REMOVED lines=50> */
.L_x_61866:
[----:B------:R-:W-:Y:S05]  /*277a0*/  BSYNC.RECONVERGENT B0 ;  /* 0x0000000000007941 */ /* 0x000fea0003800200 */
.L_x_61865:
        /* <DEDUP_REMOVED lines=22> */
.L_x_61872:
        /* <DEDUP_REMOVED lines=13> */
.L_x_61874:
[----:B------:R-:W-:Y:S05]  /*279e0*/  BSYNC.RECONVERGENT B1 ;  /* 0x0000000000017941 */ /* 0x000fea0003800200 */
.L_x_61873:
        /* <DEDUP_REMOVED lines=50> */
.L_x_61871:
[----:B------:R-:W-:Y:S05]  /*27d10*/  BSYNC.RECONVERGENT B0 ;  /* 0x0000000000007941 */ /* 0x000fea0003800200 */
.L_x_61870:
        /* <DEDUP_REMOVED lines=10> */
.L_x_61854:
        /* <DEDUP_REMOVED lines=16> */
.L_x_61878:
        /* <DEDUP_REMOVED lines=13> */
.L_x_61880:
[----:B------:R-:W-:Y:S05]  /*27f90*/  BSYNC.RECONVERGENT B1 ;  /* 0x0000000000017941 */ /* 0x000fea0003800200 */
.L_x_61879:
        /* <DEDUP_REMOVED lines=50> */
.L_x_61877:
[----:B------:R-:W-:Y:S05]  /*282c0*/  BSYNC.RECONVERGENT B0 ;  /* 0x0000000000007941 */ /* 0x000fea0003800200 */
.L_x_61876:
        /* <DEDUP_REMOVED lines=22> */
.L_x_61883:
        /* <DEDUP_REMOVED lines=13> */
.L_x_61885:
[----:B------:R-:W-:Y:S05]  /*28500*/  BSYNC.RECONVERGENT B1 ;  /* 0x0000000000017941 */ /* 0x000fea0003800200 */
.L_x_61884:
        /* <DEDUP_REMOVED lines=50> */
.L_x_61882:
[----:B------:R-:W-:Y:S05]  /*28830*/  BSYNC.RECONVERGENT B0 ;  /* 0x0000000000007941 */ /* 0x000fea0003800200 */
.L_x_61881:
        /* <DEDUP_REMOVED lines=22> */
.L_x_61888:
        /* <DEDUP_REMOVED lines=13> */
.L_x_61890:
[----:B------:R-:W-:Y:S05]  /*28a70*/  BSYNC.RECONVERGENT B1 ;  /* 0x0000000000017941 */ /* 0x000fea0003800200 */
.L_x_61889:
        /* <DEDUP_REMOVED lines=50> */
.L_x_61887:
[----:B------:R-:W-:Y:S05]  /*28da0*/  BSYNC.RECONVERGENT B0 ;  /* 0x0000000000007941 */ /* 0x000fea0003800200 */
.L_x_61886:
        /* <DEDUP_REMOVED lines=22> */
.L_x_61893:
        /* <DEDUP_REMOVED lines=13> */
.L_x_61895:
[----:B------:R-:W-:Y:S05]  /*28fe0*/  BSYNC.RECONVERGENT B1 ;  /* 0x0000000000017941 */ /* 0x000fea0003800200 */
.L_x_61894:
        /* <DEDUP_REMOVED lines=50> */
.L_x_61892:
[----:B------:R-:W-:Y:S05]  /*29310*/  BSYNC.RECONVERGENT B0 ;  /* 0x0000000000007941 */ /* 0x000fea0003800200 */
.L_x_61891:
        /* <DEDUP_REMOVED lines=9> */
.L_x_61875:
        /* <DEDUP_REMOVED lines=33> */
.L_x_61899:
        /* <DEDUP_REMOVED lines=13> */
.L_x_61901:
[----:B------:R-:W-:Y:S05]  /*29690*/  BSYNC.RECONVERGENT B1 ;  /* 0x0000000000017941 */ /* 0x000fea0003800200 */
.L_x_61900:
        /* <DEDUP_REMOVED lines=46> */
[----:B------:R-:W-:Y:S01]  /*29980*/  MOV R147, R70 ;  /* 0x0000004600937202 */ /* 0x000fe20000000f00 */
[----:B------:R-:W-:Y:S01]  /*29990*/  HFMA2 R70, -RZ, RZ, 0, 0 ;  /* 0x00000000ff467431 */ /* 0x000fe200000001ff */
[----:B------:R-:W-:Y:S01]  /*299a0*/  LOP3.LUT R115, R154, R146, R71, 0x96, !PT ;  /* 0x000000929a737212 */ /* 0x000fe200078e9647 */
[----:B------:R-:W-:-:S07]  /*299b0*/  IMAD.MOV.U32 R71, RZ, RZ, R68 ;  /* 0x000000ffff477224 */ /* 0x000fce00078e0044 */
.L_x_61898:
[----:B------:R-:W-:Y:S05]  /*299c0*/  BSYNC.RECONVERGENT B0 ;  /* 0x0000000000007941 */ /* 0x000fea0003800200 */
.L_x_61897:
        /* <DEDUP_REMOVED lines=22> */
.L_x_61904:
        /* <DEDUP_REMOVED lines=13> */
.L_x_61906:
[----:B------:R-:W-:Y:S05]  /*29c00*/  BSYNC.RECONVERGENT B1 ;  /* 0x0000000000017941 */ /* 0x000fea0003800200 */
.L_x_61905:
        /* <DEDUP_REMOVED lines=50> */
.L_x_61903:
[----:B------:R-:W-:Y:S05]  /*29f30*/  BSYNC.RECONVERGENT B0 ;  /* 0x0000000000007941 */ /* 0x000fea0003800200 */
.L_x_61902:
        /* <DEDUP_REMOVED lines=22> */
.L_x_61909:
        /* <DEDUP_REMOVED lines=13> */
.L_x_61911:
[----:B------:R-:W-:Y:S05]  /*2a170*/  BSYNC.RECONVERGENT B1 ;  /* 0x0000000000017941 */ /* 0x000fea0003800200 */
.L_x_61910:
        /* <DEDUP_REMOVED lines=50> */
.L_x_61908:
[----:B------:R-:W-:Y:S05]  /*2a4a0*/  BSYNC.RECONVERGENT B0 ;  /* 0x0000000000007941 */ /* 0x000fea0003800200 */
.L_x_61907:
        /* <DEDUP_REMOVED lines=22> */
.L_x_61914:
        /* <DEDUP_REMOVED lines=13> */
.L_x_61916:
[----:B------:R-:W-:Y:S05]  /*2a6e0*/  BSYNC.RECONVERGENT B1 ;  /* 0x0000000000017941 */ /* 0x000fea0003800200 */
.L_x_61915:
        /* <DEDUP_REMOVED lines=45> */
[----:B------:R-:W-:Y:S01]  /*2a9c0*/  LOP3.LUT R116, R234, UR15, R227, 0x96, !PT ;  /* 0x0000000fea747c12 */ /* 0x000fe2000f8e96e3 */
[----:B------:R-:W-:Y:S01]  /*2a9d0*/  IMAD.MOV.U32 R227, RZ, RZ, RZ ;  /* 0x000000ffffe37224 */ /* 0x000fe200078e00ff */
[----:B------:R-:W-:Y:S01]  /*2a9e0*/  LOP3.LUT R115, R154, R70, R69, 0x96, !PT ;  /* 0x000000469a737212 */ /* 0x000fe200078e9645 */
[----:B------:R-:W-:Y:S01]  /*2a9f0*/  IMAD.MOV.U32 R69, RZ, RZ, R147 ;  /* 0x000000ffff457224 */ /* 0x000fe200078e0093 */
[----:B------:R-:W-:-:S07]  /*2aa00*/  MOV R147, R68 ;  /* 0x0000004400937202 */ /* 0x000fce0000000f00 */
.L_x_61913:
[----:B------:R-:W-:Y:S05]  /*2aa10*/  BSYNC.RECONVERGENT B0 ;  /* 0x0000000000007941 */ /* 0x000fea0003800200 */
.L_x_61912:
        /* <DEDUP_REMOVED lines=10> */
.L_x_61896:
        /* <DEDUP_REMOVED lines=16> */
.L_x_61920:
        /* <DEDUP_REMOVED lines=13> */
.L_x_61922:
[----:B------:R-:W-:Y:S05]  /*2ac90*/  BSYNC.RECONVERGENT B1 ;  /* 0x0000000000017941 */ /* 0x000fea0003800200 */
.L_x_61921:
        /* <DEDUP_REMOVED lines=50> */
.L_x_61919:
[----:B------:R-:W-:Y:S05]  /*2afc0*/  BSYNC.RECONVERGENT B0 ;  /* 0x0000000000007941 */ /* 0x000fea0003800200 */
.L_x_61918:
        /* <DEDUP_REMOVED lines=22> */
.L_x_61925:
        /* <DEDUP_REMOVED lines=13> */
.L_x_61927:
[----:B------:R-:W-:Y:S05]  /*2b200*/  BSYNC.RECONVERGENT B1 ;  /* 0x0000000000017941 */ /* 0x000fea0003800200 */
.L_x_61926:
        /* <DEDUP_REMOVED lines=50> */
.L_x_61924:
[----:B------:R-:W-:Y:S05]  /*2b530*/  BSYNC.RECONVERGENT B0 ;  /* 0x0000000000007941 */ /* 0x000fea0003800200 */
.L_x_61923:
        /* <DEDUP_REMOVED lines=22> */
.L_x_61930:
        /* <DEDUP_REMOVED lines=13> */
.L_x_61932:
[----:B------:R-:W-:Y:S05]  /*2b770*/  BSYNC.RECONVERGENT B1 ;  /* 0x0000000000017941 */ /* 0x000fea0003800200 */
.L_x_61931:
        /* <DEDUP_REMOVED lines=50> */
.L_x_61929:
[----:B------:R-:W-:Y:S05]  /*2baa0*/  BSYNC.RECONVERGENT B0 ;  /* 0x0000000000007941 */ /* 0x000fea0003800200 */
.L_x_61928:
        /* <DEDUP_REMOVED lines=22> */
.L_x_61935:
        /* <DEDUP_REMOVED lines=13> */
.L_x_61937:
[----:B------:R-:W-:Y:S05]  /*2bce0*/  BSYNC.RECONVERGENT B1 ;  /* 0x0000000000017941 */ /* 0x000fea0003800200 */
.L_x_61936:
        /* <DEDUP_REMOVED lines=45> */
[----:B------:R-:W-:Y:S02]  /*2bfc0*/  HFMA2 R227, -RZ, RZ, 0, 0 ;  /* 0x00000000ffe37431 */ /* 0x000fe400000001ff */
[----:B------:R-:W-:Y:S01]  /*2bfd0*/  IMAD.MOV.U32 R120, RZ, RZ, R226 ;  /* 0x000000ffff787224 */ /* 0x000fe200078e00e2 */
[----:B------:R-:W-:Y:S02]  /*2bfe0*/  LOP3.LUT R115, R154, R70, R69, 0x96, !PT ;  /* 0x000000469a737212 */ /* 0x000fe400078e9645 */
[----:B------:R-:W-:Y:S01]  /*2bff0*/  MOV R69, R147 ;  /* 0x0000009300457202 */ /* 0x000fe20000000f00 */
[----:B------:R-:W-:-:S07]  /*2c000*/  IMAD.MOV.U32 R147, RZ, RZ, R68 ;  /* 0x000000ffff937224 */ /* 0x000fce00078e0044 */
.L_x_61934:
[----:B------:R-:W-:Y:S05]  /*2c010*/  BSYNC.RECONVERGENT B0 ;  /* 0x0000000000007941 */ /* 0x000fea0003800200 */
.L_x_61933:
        /* <DEDUP_REMOVED lines=9> */
.L_x_61917:
        /* <DEDUP_REMOVED lines=33> */
.L_x_61941:
        /* <DEDUP_REMOVED lines=13> */
.L_x_61943:
[----:B------:R-:W-:Y:S05]  /*2c390*/  BSYNC.RECONVERGENT B1 ;  /* 0x0000000000017941 */ /* 0x000fea0003800200 */
.L_x_61942:
        /* <DEDUP_REMOVED lines=50> */
.L_x_61940:
[----:B------:R-:W-:Y:S05]  /*2c6c0*/  BSYNC.RECONVERGENT B0 ;  /* 0x0000000000007941 */ /* 0x000fea0003800200 */
.L_x_61939:
[----:B------:R-:W-:Y:S01]  /*2c6d0*/  I2FP.F32.U32 R147, R228 ;  /* 0x000000e400937245 */ /* 0x000fe20000201000 */
[----:B-----5:R-:W-:Y:S01]  /*2c6e0*/  FMUL.FTZ R68, R68, R163 ;  /* 0x000000a344447220 */ /* 0x020fe20000410000 */
        /* <DEDUP_REMOVED lines=20> */
.L_x_61946:
        /* <DEDUP_REMOVED lines=13> */
.L_x_61948:
[----:B------:R-:W-:Y:S05]  /*2c900*/  BSYNC.RECONVERGENT B1 ;  /* 0x0000000000017941 */ /* 0x000fea0003800200 */
.L_x_61947:
        /* <DEDUP_REMOVED lines=46> */
[----:B------:R-:W-:Y:S02]  /*2cbf0*/  LOP3.LUT R116, R234, UR15, R237, 0x96, !PT ;  /* 0x0000000fea747c12 */ /* 0x000fe4000f8e96ed */
[----:B------:R-:W-:Y:S02]  /*2cc00*/  MOV R120, R236 ;  /* 0x000000ec00787202 */ /* 0x000fe40000000f00 */
[----:B------:R-:W-:Y:S02]  /*2cc10*/  LOP3.LUT R115, R154, R226, R229, 0x96, !PT ;  /* 0x000000e29a737212 */ /* 0x000fe400078e96e5 */
[----:B------:R-:W-:-:S07]  /*2cc20*/  MOV R146, R228 ;  /* 0x000000e400927202 */ /* 0x000fce0000000f00 */
.L_x_61945:
[----:B------:R-:W-:Y:S05]  /*2cc30*/  BSYNC.RECONVERGENT B0 ;  /* 0x0000000000007941 */ /* 0x000fea0003800200 */
.L_x_61944:
        /* <DEDUP_REMOVED lines=22> */
.L_x_61951:
        /* <DEDUP_REMOVED lines=13> */
.L_x_61953:
[----:B------:R-:W-:Y:S05]  /*2ce70*/  BSYNC.RECONVERGENT B1 ;  /* 0x0000000000017941 */ /* 0x000fea0003800200 */
.L_x_61952:
        /* <DEDUP_REMOVED lines=48> */
[----:B------:R-:W-:Y:S02]  /*2d180*/  HFMA2 R226, -RZ, RZ, 0, 0 ;  /* 0x00000000ffe27431 */ /* 0x000fe400000001ff */
[----:B------:R-:W-:-:S07]  /*2d190*/  IMAD.MOV.U32 R146, RZ, RZ, R228 ;  /* 0x000000ffff927224 */ /* 0x000fce00078e00e4 */
.L_x_61950:
[----:B------:R-:W-:Y:S05]  /*2d1a0*/  BSYNC.RECONVERGENT B0 ;  /* 0x0000000000007941 */ /* 0x000fea0003800200 */
.L_x_61949:
        /* <DEDUP_REMOVED lines=22> */
.L_x_61956:
        /* <DEDUP_REMOVED lines=13> */
.L_x_61958:
[----:B------:R-:W-:Y:S05]  /*2d3e0*/  BSYNC.RECONVERGENT B1 ;  /* 0x0000000000017941 */ /* 0x000fea0003800200 */
.L_x_61957:
        /* <DEDUP_REMOVED lines=35> */
[----:B------:R-:W-:-:S03]  /*2d620*/  LOP3.LUT R157, R157, R228, R227, 0x96, !PT ;  /* 0x000000e49d9d7212 */ /* 0x000fc600078e96e3 */
[----:B------:R-:W-:Y:S01]  /*2d630*/  IMAD.MOV.U32 R227, RZ, RZ, R146 ;  /* 0x000000ffffe37224 */ /* 0x000fe200078e0092 */
        /* <DEDUP_REMOVED lines=13> */
.L_x_61955:
[----:B------:R-:W-:Y:S05]  /*2d710*/  BSYNC.RECONVERGENT B0 ;  /* 0x0000000000007941 */ /* 0x000fea0003800200 */
.L_x_61954:
        /* <DEDUP_REMOVED lines=10> */
.L_x_61938:
        /* <DEDUP_REMOVED lines=16> */
.L_x_61962:
        /* <DEDUP_REMOVED lines=13> */
.L_x_61964:
[----:B------:R-:W-:Y:S05]  /*2d990*/  BSYNC.RECONVERGENT B1 ;  /* 0x0000000000017941 */ /* 0x000fea0003800200 */
.L_x_61963:
        /* <DEDUP_REMOVED lines=50> */
.L_x_61961:
[----:B------:R-:W-:Y:S05]  /*2dcc0*/  BSYNC.RECONVERGENT B0 ;  /* 0x0000000000007941 */ /* 0x000fea0003800200 */
.L_x_61960:
        /* <DEDUP_REMOVED lines=22> */
.L_x_61967:
        /* <DEDUP_REMOVED lines=13> */
.L_x_61969:
[----:B------:R-:W-:Y:S05]  /*2df00*/  BSYNC.RECONVERGENT B1 ;  /* 0x0000000000017941 */ /* 0x000fea0003800200 */
.L_x_61968:
        /* <DEDUP_REMOVED lines=49> */
[----:B------:R-:W-:-:S07]  /*2e220*/  IMAD.MOV.U32 R146, RZ, RZ, R228 ;  /* 0x000000ffff927224 */ /* 0x000fce00078e00e4 */
.L_x_61966:
[----:B------:R-:W-:Y:S05]  /*2e230*/  BSYNC.RECONVERGENT B0 ;  /* 0x0000000000007941 */ /* 0x000fea0003800200 */
.L_x_61965:
        /* <DEDUP_REMOVED lines=22> */
.L_x_61972:
        /* <DEDUP_REMOVED lines=13> */
.L_x_61974:
[----:B------:R-:W-:Y:S05]  /*2e470*/  BSYNC.RECONVERGENT B1 ;  /* 0x0000000000017941 */ /* 0x000fea0003800200 */
.L_x_61973:
        /* <DEDUP_REMOVED lines=47> */
[----:B------:R-:W-:Y:S01]  /*2e770*/  LOP3.LUT R115, R154, R226, R229, 0x96, !PT ;  /* 0x000000e29a737212 */ /* 0x000fe200078e96e5 */
[----:B------:R-:W-:Y:S01]  /*2e780*/  IMAD.MOV.U32 R226, RZ, RZ, RZ ;  /* 0x000000ffffe27224 */ /* 0x000fe200078e00ff */
[----:B------:R-:W-:-:S07]  /*2e790*/  MOV R146, R228 ;  /* 0x000000e400927202 */ /* 0x000fce0000000f00 */
.L_x_61971:
[----:B------:R-:W-:Y:S05]  /*2e7a0*/  BSYNC.RECONVERGENT B0 ;  /* 0x0000000000007941 */ /* 0x000fea0003800200 */
.L_x_61970:
        /* <DEDUP_REMOVED lines=22> */
.L_x_61977:
        /* <DEDUP_REMOVED lines=13> */
.L_x_61979:
[----:B------:R-:W-:Y:S05]  /*2e9e0*/  BSYNC.RECONVERGENT B1 ;  /* 0x0000000000017941 */ /* 0x000fea0003800200 */
.L_x_61978:
        /* <DEDUP_REMOVED lines=35> */
[----:B------:R-:W-:Y:S02]  /*2ec20*/  LOP3.LUT R157, R157, R228, R227, 0x96, !PT ;  /* 0x000000e49d9d7212 */ /* 0x000fe400078e96e3 */
[----:B------:R-:W-:Y:S02]  /*2ec30*/  MOV R227, R146 ;  /* 0x0000009200e37202 */ /* 0x000fe40000000f00 */
        /* <DEDUP_REMOVED lines=13> */
.L_x_61976:
[----:B------:R-:W-:Y:S05]  /*2ed10*/  BSYNC.RECONVERGENT B0 ;  /* 0x0000000000007941 */ /* 0x000fea0003800200 */
.L_x_61975:
        /* <DEDUP_REMOVED lines=9> */
.L_x_61959:
        /* <DEDUP_REMOVED lines=9> */
[----:B------:R-:W-:Y:S01]  /*2ee40*/  IADD3 R153, PT, PT, R153, R155, R154 ;  /* 0x0000009b99997210 */ /* 0x000fe20007ffe09a */
[----:B------:R0:W-:Y:S01]  /*2ee50*/  STG.E.128 desc[UR6][R232.64], R68 ;  /* 0x00000044e8007986 */ /* 0x0001e2000c101d06 */
[----:B------:R-:W-:Y:S01]  /*2ee60*/  UMOV UR15, 0xffffffff ;  /* 0xffffffff000f7882 */ /* 0x000fe20000000000 */
[----:B------:R-:W-:Y:S01]  /*2ee70*/  FADD.FTZ R151, R151, R11 ;  /* 0x0000000b97977221 */ /* 0x000fe20000010000 */
[----:B------:R-:W-:Y:S01]  /*2ee80*/  LOP3.LUT P0, RZ, R149, 0x1f, RZ, 0xc0, !PT ;  /* 0x0000001f95ff7812 */ /* 0x000fe2000780c0ff */
[----:B------:R-:W-:Y:S02]  /*2ee90*/  IMAD.IADD R152, R153, 0x1, R152 ;  /* 0x0000000199987824 */ /* 0x000fe400078e0298 */
[----:B------:R-:W-:-:S03]  /*2eea0*/  FADD.FTZ R151, R151, R12 ;  /* 0x0000000c97977221 */ /* 0x000fc60000010000 */
[----:B------:R0:W-:Y:S01]  /*2eeb0*/  STG.E desc[UR6][R230.64], R152 ;  /* 0x00000098e6007986 */ /* 0x0001e2000c101906 */
        /* <DEDUP_REMOVED lines=209> */
.L_x_61993:
[----:B01----:R-:W-:Y:S01]  /*2fbd0*/  FADD.FTZ R154, R154, R149 ;  /* 0x000000959a9a7221 */ /* 0x003fe20000010000 */
[----:B------:R-:W-:Y:S01]  /*2fbe0*/  FMUL.FTZ R149, R241, R241 ;  /* 0x000000f1f1957220 */ /* 0x000fe20000410000 */
[----:B------:R-:W-:Y:S01]  /*2fbf0*/  ISETP.NE.AND P2, PT, RZ, UR13, PT ;  /* 0x0000000dff007c0c */ /* 0x000fe2000bf45270 */
[----:B------:R-:W0:Y:S01]  /*2fc00*/  @!P0 LDC.64 R244, c[0x0][0x3c8] ;  /* 0x0000f200fff48b82 */ /* 0x000e220000000a00 */
[----:B------:R-:W-:Y:S01]  /*2fc10*/  FFMA.FTZ R152, R154, R153, UR14 ;  /* 0x0000000e9a987e23 */ /* 0x000fe20008010099 */
[----:B------:R-:W-:Y:S01]  /*2fc20*/  HADD2.F32 R156, -RZ, R168.H0_H0 ;  /* 0x200000a8ff9c7230 */ /* 0x000fe20000004100 */
[----:B------:R-:W-:Y:S01]  /*2fc30*/  FSEL R151, R149, RZ, P2 ;  /* 0x000000ff95977208 */ /* 0x000fe20001000000 */
[----:B------:R-:W-:Y:S01]  /*2fc40*/  HADD2.F32 R157, -RZ, R82.H0_H0 ;  /* 0x20000052ff9d7230 */ /* 0x000fe20000004100 */
        /* <DEDUP_REMOVED lines=75> */
[----:B------:R-:W-:Y:S02]  /*30100*/  HADD2.F32 R152, -RZ, R83.H0_H0 ;  /* 0x20000053ff987230 */ /* 0x000fe40000004100 */
        /* <DEDUP_REMOVED lines=8> */
[----:B0-----:R-:W-:-:S02]  /*30190*/  HADD2.F32 R10, -RZ, R168.H1_H1 ;  /* 0x300000a8ff0a7230 */ /* 0x001fc40000004100 */
        /* <DEDUP_REMOVED lines=61> */
[----:B------:R-:W-:-:S02]  /*30570*/  HADD2.F32 R165, -RZ, R171.H0_H0 ;  /* 0x200000abffa57230 */ /* 0x000fc40000004100 */
[----:B------:R-:W-:Y:S02]  /*30580*/  HADD2.F32 R164, -RZ, R173.H0_H0 ;  /* 0x200000adffa47230 */ /* 0x000fe40000004100 */
[----:B------:R-:W-:Y:S02]  /*30590*/  HADD2.F32 R161, -RZ, R171.H1_H1 ;  /* 0x300000abffa17230 */ /* 0x000fe40000004100 */
[----:B------:R-:W-:Y:S02]  /*305a0*/  HADD2.F32 R160, -RZ, R173.H1_H1 ;  /* 0x300000adffa07230 */ /* 0x000fe40000004100 */
[----:B0-----:R-:W-:Y:S01]  /*305b0*/  FFMA.FTZ R8, R158, R156, R157 ;  /* 0x0000009c9e087223 */ /* 0x001fe2000001009d */
[----:B-1----:R-:W-:-:S04]  /*305c0*/  IMAD.WIDE.U32 R158, R148, 0x10, R242 ;  /* 0x00000010949e7825 */ /* 0x002fc800078e00f2 */
[--C-:B------:R-:W-:Y:S01]  /*305d0*/  IMAD.WIDE.U32 R232, R150, 0x10, R242.reuse ;  /* 0x0000001096e87825 */ /* 0x100fe200078e00f2 */
[----:B------:R0:W-:Y:S03]  /*305e0*/  STG.E.128 desc[UR6][R158.64], R8 ;  /* 0x000000089e007986 */ /* 0x0001e6000c101d06 */
[----:B------:R-:W-:-:S04]  /*305f0*/  IMAD.WIDE.U32 R234, R167, 0x10, R242 ;  /* 0x00000010a7ea7825 */ /* 0x000fc800078e00f2 */
[----:B------:R-:W-:-:S04]  /*30600*/  IMAD.WIDE.U32 R236, R169, 0x10, R242 ;  /* 0x00000010a9ec7825 */ /* 0x000fc800078e00f2 */
[----:B------:R-:W-:-:S04]  /*30610*/  IMAD.WIDE.U32 R238, R172, 0x10, R242 ;  /* 0x00000010acee7825 */ /* 0x000fc800078e00f2 */
        /* <DEDUP_REMOVED lines=40> */
[----:B------:R2:W-:Y:S01]  /*308a0*/  STG.E.128 desc[UR6][R236.64], R16 ;  /* 0x00000010ec007986 */ /* 0x0005e2000c101d06 */
[----:B------:R-:W-:-:S02]  /*308b0*/  HADD2.F32 R69, -RZ, R181.H1_H1 ;  /* 0x300000b5ff457230 */ /* 0x000fc40000004100 */
[----:B------:R-:W-:Y:S02]  /*308c0*/  HADD2.F32 R68, -RZ, R91.H0_H0 ;  /* 0x2000005bff447230 */ /* 0x000fe40000004100 */
[----:B------:R-:W-:Y:S01]  /*308d0*/  FFMA.FTZ R21, R21, R71, R70 ;  /* 0x0000004715157223 */ /* 0x000fe20000010046 */
[----:B------:R-:W-:Y:S02]  /*308e0*/  HADD2.F32 R165, -RZ, R183.H1_H1 ;  /* 0x300000b7ffa57230 */ /* 0x000fe40000004100 */
[----:B------:R-:W-:Y:S02]  /*308f0*/  HADD2.F32 R164, -RZ, R217.H1_H1 ;  /* 0x300000d9ffa47230 */ /* 0x000fe40000004100 */
[----:B------:R-:W-:Y:S01]  /*30900*/  FFMA.FTZ R22, R22, R69, R68 ;  /* 0x0000004516167223 */ /* 0x000fe20000010044 */
[----:B0-----:R-:W-:Y:S02]  /*30910*/  HADD2.F32 R8, -RZ, R94.H0_H0 ;  /* 0x2000005eff087230 */ /* 0x001fe40000004100 */
[----:B-1----:R-:W-:-:S02]  /*30920*/  HADD2.F32 R13, -RZ, R191.H0_H0 ;  /* 0x200000bfff0d7230 */ /* 0x002fc40000004100 */
[----:B------:R-:W-:Y:S01]  /*30930*/  FFMA.FTZ R23, R23, R165, R164 ;  /* 0x000000a517177223 */ /* 0x000fe200000100a4 */
[----:B------:R-:W-:Y:S02]  /*30940*/  HADD2.F32 R12, -RZ, R96.H0_H0 ;  /* 0x20000060ff0c7230 */ /* 0x000fe40000004100 */
[----:B------:R-:W-:Y:S02]  /*30950*/  HADD2.F32 R161, -RZ, R185.H0_H0 ;  /* 0x200000b9ffa17230 */ /* 0x000fe40000004100 */
[----:B------:R-:W-:Y:S01]  /*30960*/  HADD2.F32 R160, -RZ, R92.H0_H0 ;  /* 0x2000005cffa07230 */ /* 0x000fe20000004100 */
[----:B--2---:R-:W-:Y:S01]  /*30970*/  SHF.R.U64 R18, R2, 0x10, R3 ;  /* 0x0000001002127819 */ /* 0x004fe20000001203 */
[----:B------:R-:W-:Y:S01]  /*30980*/  HADD2.F32 R17, -RZ, R188.H0_H0 ;  /* 0x200000bcff117230 */ /* 0x000fe20000004100 */
[----:B------:R0:W-:Y:S01]  /*30990*/  STG.E.128 desc[UR6][R238.64], R20 ;  /* 0x00000014ee007986 */ /* 0x0001e2000c101d06 */
[----:B------:R-:W-:Y:S02]  /*309a0*/  HADD2.F32 R159, -RZ, R186.H0_H0 ;  /* 0x200000baff9f7230 */ /* 0x000fe40000004100 */
[----:B------:R-:W-:Y:S01]  /*309b0*/  FFMA.FTZ R12, R63, R13, R12 ;  /* 0x0000000d3f0c7223 */ /* 0x000fe2000001000c */
[----:B------:R-:W-:-:S02]  /*309c0*/  HADD2.F32 R158, -RZ, R218.H0_H0 ;  /* 0x200000daff9e7230 */ /* 0x000fc40000004100 */
[----:B------:R-:W-:Y:S01]  /*309d0*/  FFMA.FTZ R8, R67, R17, R8 ;  /* 0x0000001143087223 */ /* 0x000fe20000010008 */
[----:B------:R-:W-:Y:S01]  /*309e0*/  HADD2.F32 R71, -RZ, R185.H1_H1 ;  /* 0x300000b9ff477230 */ /* 0x000fe20000004100 */
[----:B------:R-:W-:Y:S01]  /*309f0*/  SHF.R.U64 R17, R98, 0x10, R99 ;  /* 0x0000001062117819 */ /* 0x000fe20000001263 */
[----:B------:R-:W-:Y:S02]  /*30a00*/  HADD2.F32 R70, -RZ, R93.H0_H0 ;  /* 0x2000005dff467230 */ /* 0x000fe40000004100 */
[----:B------:R-:W-:Y:S01]  /*30a10*/  FFMA.FTZ R24, R24, R161, R160 ;  /* 0x000000a118187223 */ /* 0x000fe200000100a0 */
[----:B------:R-:W-:Y:S02]  /*30a20*/  HADD2.F32 R69, -RZ, R186.H1_H1 ;  /* 0x300000baff457230 */ /* 0x000fe40000004100 */
[----:B------:R-:W-:Y:S01]  /*30a30*/  FFMA.FTZ R25, R25, R159, R158 ;  /* 0x0000009f19197223 */ /* 0x000fe2000001009e */
[----:B------:R-:W-:Y:S02]  /*30a40*/  HADD2.F32 R68, -RZ, R218.H1_H1 ;  /* 0x300000daff447230 */ /* 0x000fe40000004100 */
[----:B------:R-:W-:Y:S01]  /*30a50*/  FFMA.FTZ R26, R26, R71, R70 ;  /* 0x000000471a1a7223 */ /* 0x000fe20000010046 */
[----:B------:R-:W-:-:S02]  /*30a60*/  HADD2.F32 R16, -RZ, R190.H0_H0 ;  /* 0x200000beff107230 */ /* 0x000fc40000004100 */
[--C-:B------:R-:W-:Y:S02]  /*30a70*/  HADD2.F32 R9, -RZ, R219.reuse.H0_H0 ;  /* 0x200000dbff097230 */ /* 0x100fe40000004100 */
[----:B------:R-:W-:Y:S01]  /*30a80*/  FFMA.FTZ R27, R27, R69, R68 ;  /* 0x000000451b1b7223 */ /* 0x000fe20000010044 */
[----:B------:R-:W-:Y:S02]  /*30a90*/  HADD2.F32 R14, -RZ, R190.H1_H1 ;  /* 0x300000beff0e7230 */ /* 0x000fe40000004100 */
[----:B------:R-:W-:Y:S02]  /*30aa0*/  HADD2.F32 R11, -RZ, R219.H1_H1 ;  /* 0x300000dbff0b7230 */ /* 0x000fe40000004100 */
[----:B------:R-:W-:Y:S01]  /*30ab0*/  FFMA.FTZ R9, R66, R16, R9 ;  /* 0x0000001042097223 */ /* 0x000fe20000010009 */
[----:B0-----:R-:W-:Y:S01]  /*30ac0*/  HADD2.F32 R22, -RZ, R193.H0_H0 ;  /* 0x200000c1ff167230 */ /* 0x001fe20000004100 */
        /* <DEDUP_REMOVED lines=15> */
[----:B0-----:R-:W-:Y:S01]  /*30bc0*/  HADD2.F32 R27, -RZ, R210.H1_H1 ;  /* 0x300000d2ff1b7230 */ /* 0x001fe20000004100 */
[----:B------:R-:W-:Y:S01]  /*30bd0*/  SHF.R.U32.HI R26, RZ, 0x10, R3 ;  /* 0x00000010ff1a7819 */ /* 0x000fe20000011603 */
[----:B------:R-:W-:-:S02]  /*30be0*/  HADD2.F32 R18, -RZ, R99.H0_H0 ;  /* 0x20000063ff127230 */ /* 0x000fc40000004100 */
[----:B------:R-:W-:Y:S01]  /*30bf0*/  FFMA.FTZ R14, R61, R21, R14 ;  /* 0x000000153d0e7223 */ /* 0x000fe2000001000e */
[----:B------:R-:W-:Y:S01]  /*30c00*/  HADD2.F32 R23, -RZ, R211.H1_H1 ;  /* 0x300000d3ff177230 */ /* 0x000fe20000004100 */
[----:B------:R-:W-:Y:S01]  /*30c10*/  SHF.R.U32.HI R19, RZ, 0x10, R99 ;  /* 0x00000010ff137819 */ /* 0x000fe20000011663 */
[----:B------:R-:W-:Y:S02]  /*30c20*/  HADD2.F32 R22, -RZ, R101.H0_H0 ;  /* 0x20000065ff167230 */ /* 0x000fe40000004100 */
[----:B------:R-:W-:Y:S01]  /*30c30*/  FFMA.FTZ R18, R57, R27, R18 ;  /* 0x0000001b39127223 */ /* 0x000fe20000010012 */
[----:B------:R-:W-:Y:S01]  /*30c40*/  HADD2.F32 R20, -RZ, R193.H1_H1 ;  /* 0x300000c1ff147230 */ /* 0x000fe20000004100 */
[----:B------:R-:W-:Y:S01]  /*30c50*/  SHF.R.U64 R24, R72, 0x10, R73 ;  /* 0x0000001048187819 */ /* 0x000fe20000001249 */
[----:B------:R-:W-:Y:S02]  /*30c60*/  HADD2.F32 R15, -RZ, R220.H1_H1 ;  /* 0x300000dcff0f7230 */ /* 0x000fe40000004100 */
[----:B------:R-:W-:Y:S01]  /*30c70*/  FFMA.FTZ R22, R53, R23, R22 ;  /* 0x0000001735167223 */ /* 0x000fe20000010016 */
[----:B------:R-:W-:Y:S01]  /*30c80*/  SHF.R.U64 R21, R100, 0x10, R101 ;  /* 0x0000001064157819 */ /* 0x000fe20000001265 */
[----:B------:R-:W-:Y:S01]  /*30c90*/  HADD2.F32 R25, -RZ, R211.H0_H0 ;  /* 0x200000d3ff197230 */ /* 0x000fe20000004100 */
[----:B------:R-:W-:Y:S01]  /*30ca0*/  SHF.R.U32.HI R57, RZ, 0x10, R73 ;  /* 0x00000010ff397819 */ /* 0x000fe20000011649 */
[----:B------:R-:W-:Y:S01]  /*30cb0*/  FFMA.FTZ R15, R60, R20, R15 ;  /* 0x000000143c0f7223 */ /* 0x000fe2000001000f */
[----:B------:R-:W-:Y:S01]  /*30cc0*/  SHF.R.U32.HI R23, RZ, 0x10, R101 ;  /* 0x00000010ff177819 */ /* 0x000fe20000011665 */
[----:B------:R-:W-:Y:S01]  /*30cd0*/  HADD2.F32 R20, -RZ, R100.H0_H0 ;  /* 0x20000064ff147230 */ /* 0x000fe20000004100 */
[----:B------:R-:W-:Y:S01]  /*30ce0*/  SHF.R.U32.HI R53, RZ, 0x10, R75 ;  /* 0x00000010ff357819 */ /* 0x000fe2000001164b */
[----:B------:R-:W-:Y:S01]  /*30cf0*/  IMAD.WIDE.U32 R156, R177, 0x10, R242 ;  /* 0x00000010b19c7825 */ /* 0x000fe200078e00f2 */
[----:B------:R-:W-:-:S03]  /*30d00*/  SHF.R.U32.HI R27, RZ, 0x10, R103 ;  /* 0x00000010ff1b7819 */ /* 0x000fc60000011667 */
[----:B------:R-:W-:Y:S01]  /*30d10*/  FFMA.FTZ R20, R55, R25, R20 ;  /* 0x0000001937147223 */ /* 0x000fe20000010014 */
[----:B------:R-:W-:Y:S01]  /*30d20*/  IMAD.WIDE.U32 R162, R179, 0x10, R242 ;  /* 0x00000010b3a27825 */ /* 0x000fe200078e00f2 */
[----:B------:R-:W-:Y:S01]  /*30d30*/  SHF.R.U64 R55, R74, 0x10, R75 ;  /* 0x000000104a377819 */ /* 0x000fe2000000124b */
[----:B------:R0:W-:Y:S01]  /*30d40*/  STG.E.128 desc[UR6][R156.64], R8 ;  /* 0x000000089c007986 */ /* 0x0001e2000c101d06 */
[----:B------:R-:W-:Y:S01]  /*30d50*/  SHF.R.U64 R25, R102, 0x10, R103 ;  /* 0x0000001066197819 */ /* 0x000fe20000001267 */
[----:B------:R-:W-:Y:S02]  /*30d60*/  HADD2.F32 R26, -RZ, R26.H0_H0 ;  /* 0x2000001aff1a7230 */ /* 0x000fe40000004100 */
[----:B------:R-:W-:Y:S01]  /*30d70*/  HADD2.F32 R19, -RZ, R19.H0_H0 ;  /* 0x20000013ff137230 */ /* 0x000fe20000004100 */
[----:B------:R1:W-:Y:S01]  /*30d80*/  STG.E.128 desc[UR6][R162.64], R12 ;  /* 0x0000000ca2007986 */ /* 0x0003e2000c101d06 */
[----:B------:R-:W-:Y:S02]  /*30d90*/  HADD2.F32 R24, -RZ, R24.H0_H0 ;  /* 0x20000018ff187230 */ /* 0x000fe40000004100 */
[----:B------:R-:W-:-:S02]  /*30da0*/  HADD2.F32 R21, -RZ, R21.H0_H0 ;  /* 0x20000015ff157230 */ /* 0x000fc40000004100 */
[----:B------:R-:W-:Y:S01]  /*30db0*/  FFMA.FTZ R19, R56, R26, R19 ;  /* 0x0000001a38137223 */ /* 0x000fe20000010013 */
[----:B------:R-:W-:Y:S02]  /*30dc0*/  HADD2.F32 R57, -RZ, R57.H0_H0 ;  /* 0x20000039ff397230 */ /* 0x000fe40000004100 */
[----:B------:R-:W-:Y:S02]  /*30dd0*/  HADD2.F32 R23, -RZ, R23.H0_H0 ;  /* 0x20000017ff177230 */ /* 0x000fe40000004100 */
        /* <DEDUP_REMOVED lines=37> */
[--C-:B------:R-:W-:Y:S01]  /*31030*/  HADD2.F32 R21, -RZ, R202.reuse.H0_H0 ;  /* 0x200000caff157230 */ /* 0x100fe20000004100 */
        /* <DEDUP_REMOVED lines=8> */
[--C-:B------:R-:W-:Y:S02]  /*310c0*/  HADD2.F32 R22, -RZ, R203.reuse.H0_H0 ;  /* 0x200000cbff167230 */ /* 0x100fe40000004100 */
        /* <DEDUP_REMOVED lines=48> */
.L_x_61980:
        /* <DEDUP_REMOVED lines=8> */
.L_x_61983:
[----:B------:R-:W-:Y:S05]  /*31450*/  BSYNC B0 ;  /* 0x0000000000007941 */ /* 0x000fea0003800000 */
.L_x_61982:
[----:B------:R-:W-:Y:S01]  /*31460*/  FADD.FTZ R154, R154, R149 ;  /* 0x000000959a9a7221 */ /* 0x000fe20000010000 */
[----:B------:R-:W-:Y:S02]  /*31470*/  IMAD.MOV.U32 R149, RZ, RZ, 0x1f ;  /* 0x0000001fff957424 */ /* 0x000fe400078e00ff */
[----:B------:R-:W-:Y:S01]  /*31480*/  HFMA2 R151, -RZ, RZ, 0, 1.1920928955078125e-07 ;  /* 0x00000002ff977431 */ /* 0x000fe200000001ff */
[----:B------:R-:W-:Y:S01]  /*31490*/  MOV R152, 0xffffffff ;  /* 0xffffffff00987802 */ /* 0x000fe20000000f00 */
[----:B------:R-:W-:Y:S01]  /*314a0*/  IMAD.MOV.U32 R156, RZ, RZ, R154 ;  /* 0x000000ffff9c7224 */ /* 0x000fe200078e009a */
[----:B------:R-:W0:Y:S06]  /*314b0*/  LDC R153, c[0x0][0x400] ;  /* 0x00010000ff997b82 */ /* 0x000e2c0000000800 */
[----:B0-----:R-:W-:Y:S05]  /*314c0*/  WARPSYNC.COLLECTIVE R152, `(.L_x_61984) ;  /* 0x0000000098087348 */ /* 0x001fea0003c00000 */
[----:B------:R1:W2:Y:S02]  /*314d0*/  SHFL.BFLY P2, R149, R156, R151, R149 ;  /* 0x0c0000979c957389 */ /* 0x0002a40000040095 */
[----:B012---:R-:W-:Y:S05]  /*314e0*/  ENDCOLLECTIVE ;  /* 0x000000000000791b */ /* 0x007fea0003800000 */
.L_x_61984:
[----:B------:R-:W-:Y:S02]  /*314f0*/  HFMA2 R151, -RZ, RZ, 0, 2.384185791015625e-07 ;  /* 0x00000004ff977431 */ /* 0x000fe400000001ff */
[----:B------:R-:W-:Y:S01]  /*31500*/  FADD.FTZ R154, R154, R149 ;  /* 0x000000959a9a7221 */ /* 0x000fe20000010000 */
[----:B------:R-:W-:-:S03]  /*31510*/  IMAD.MOV.U32 R149, RZ, RZ, 0x1f ;  /* 0x0000001fff957424 */ /* 0x000fc600078e00ff */
[----:B------:R-:W-:-:S07]  /*31520*/  IMAD.MOV.U32 R156, RZ, RZ, R154 ;  /* 0x000000ffff9c7224 */ /* 0x000fce00078e009a */
[----:B------:R-:W-:Y:S05]  /*31530*/  WARPSYNC.COLLECTIVE R152, `(.L_x_61985) ;  /* 0x0000000098087348 */ /* 0x000fea0003c00000 */
[----:B------:R0:W1:Y:S02]  /*31540*/  SHFL.BFLY P2, R149, R156, R151, R149 ;  /* 0x0c0000979c957389 */ /* 0x0000640000040095 */
[----:B01----:R-:W-:Y:S05]  /*31550*/  ENDCOLLECTIVE ;  /* 0x000000000000791b */ /* 0x003fea0003800000 */
.L_x_61985:
[----:B------:R-:W-:Y:S02]  /*31560*/  IMAD.MOV.U32 R151, RZ, RZ, 0x8 ;  /* 0x00000008ff977424 */ /* 0x000fe400078e00ff */
[----:B------:R-:W-:Y:S01]  /*31570*/  FADD.FTZ R154, R154, R149 ;  /* 0x000000959a9a7221 */ /* 0x000fe20000010000 */
[----:B------:R-:W-:-:S04]  /*31580*/  HFMA2 R149, -RZ, RZ, 0, 1.847743988037109375e-06 ;  /* 0x0000001fff957431 */ /* 0x000fc800000001ff */
[----:B------:R-:W-:-:S07]  /*31590*/  MOV R156, R154 ;  /* 0x0000009a009c7202 */ /* 0x000fce0000000f00 */
[----:B------:R-:W-:Y:S05]  /*315a0*/  WARPSYNC.COLLECTIVE R152, `(.L_x_61986) ;  /* 0x0000000098087348 */ /* 0x000fea0003c00000 */
[----:B------:R0:W1:Y:S02]  /*315b0*/  SHFL.BFLY P2, R149, R156, R151, R149 ;  /* 0x0c0000979c957389 */ /* 0x0000640000040095 */
[----:B01----:R-:W-:Y:S05]  /*315c0*/  ENDCOLLECTIVE ;  /* 0x000000000000791b */ /* 0x003fea0003800000 */
.L_x_61986:
[----:B------:R-:W-:Y:S01]  /*315d0*/  MOV R151, 0x10 ;  /* 0x0000001000977802 */ /* 0x000fe20000000f00 */
[----:B------:R-:W-:Y:S01]  /*315e0*/  FADD.FTZ R154, R154, R149 ;  /* 0x000000959a9a7221 */ /* 0x000fe20000010000 */
[----:B------:R-:W-:-:S03]  /*315f0*/  IMAD.MOV.U32 R149, RZ, RZ, 0x1f ;  /* 0x0000001fff957424 */ /* 0x000fc600078e00ff */
[----:B------:R-:W-:-:S07]  /*31600*/  IMAD.MOV.U32 R156, RZ, RZ, R154 ;  /* 0x000000ffff9c7224 */ /* 0x000fce00078e009a */
[----:B------:R-:W-:Y:S05]  /*31610*/  WARPSYNC.COLLECTIVE R152, `(.L_x_61987) ;  /* 0x0000000098087348 */ /* 0x000fea0003c00000 */
[----:B------:R0:W1:Y:S02]  /*31620*/  SHFL.BFLY P2, R149, R156, R151, R149 ;  /* 0x0c0000979c957389 */ /* 0x0000640000040095 */
[----:B01----:R-:W-:Y:S05]  /*31630*/  ENDCOLLECTIVE ;  /* 0x000000000000791b */ /* 0x003fea0003800000 */
.L_x_61987:
        /* <DEDUP_REMOVED lines=131> */
[----:B------:R-:W-:-:S04]  /*31e70*/  HFMA2 R149, -RZ, RZ, 0, 1.847743988037109375e-06 ;  /* 0x0000001fff957431 */ /* 0x000fc800000001ff */
[----:B------:R-:W-:-:S07]  /*31e80*/  MOV R156, R154 ;  /* 0x0000009a009c7202 */ /* 0x000fce0000000f00 */
[----:B------:R-:W-:Y:S05]  /*31e90*/  WARPSYNC.COLLECTIVE R152, `(.L_x_61988) ;  /* 0x0000000098087348 */ /* 0x000fea0003c00000 */
[----:B------:R0:W1:Y:S02]  /*31ea0*/  SHFL.BFLY P2, R149, R156, R151, R149 ;  /* 0x0c0000979c957389 */ /* 0x0000640000040095 */
[----:B01----:R-:W-:Y:S05]  /*31eb0*/  ENDCOLLECTIVE ;  /* 0x000000000000791b */ /* 0x003fea0003800000 */
.L_x_61988:
[----:B------:R-:W-:Y:S01]  /*31ec0*/  MOV R151, 0x2 ;  /* 0x0000000200977802 */ /* 0x000fe20000000f00 */
[----:B------:R-:W-:Y:S01]  /*31ed0*/  FADD.FTZ R154, R154, R149 ;  /* 0x000000959a9a7221 */ /* 0x000fe20000010000 */
[----:B------:R-:W-:-:S03]  /*31ee0*/  IMAD.MOV.U32 R149, RZ, RZ, 0x1f ;  /* 0x0000001fff957424 */ /* 0x000fc600078e00ff */
[----:B------:R-:W-:-:S07]  /*31ef0*/  IMAD.MOV.U32 R156, RZ, RZ, R154 ;  /* 0x000000ffff9c7224 */ /* 0x000fce00078e009a */
[----:B------:R-:W-:Y:S05]  /*31f00*/  WARPSYNC.COLLECTIVE R152, `(.L_x_61989) ;  /* 0x0000000098087348 */ /* 0x000fea0003c00000 */
[----:B------:R0:W1:Y:S02]  /*31f10*/  SHFL.BFLY P2, R149, R156, R151, R149 ;  /* 0x0c0000979c957389 */ /* 0x0000640000040095 */
[----:B01----:R-:W-:Y:S05]  /*31f20*/  ENDCOLLECTIVE ;  /* 0x000000000000791b */ /* 0x003fea0003800000 */
.L_x_61989:
[----:B------:R-:W-:Y:S02]  /*31f30*/  IMAD.MOV.U32 R151, RZ, RZ, 0x4 ;  /* 0x00000004ff977424 */ /* 0x000fe400078e00ff */
[----:B------:R-:W-:Y:S01]  /*31f40*/  FADD.FTZ R154, R154, R149 ;  /* 0x000000959a9a7221 */ /* 0x000fe20000010000 */
[----:B------:R-:W-:-:S04]  /*31f50*/  HFMA2 R149, -RZ, RZ, 0, 1.847743988037109375e-06 ;  /* 0x0000001fff957431 */ /* 0x000fc800000001ff */
[----:B------:R-:W-:-:S07]  /*31f60*/  MOV R156, R154 ;  /* 0x0000009a009c7202 */ /* 0x000fce0000000f00 */
[----:B------:R-:W-:Y:S05]  /*31f70*/  WARPSYNC.COLLECTIVE R152, `(.L_x_61990) ;  /* 0x0000000098087348 */ /* 0x000fea0003c00000 */
[----:B------:R0:W1:Y:S02]  /*31f80*/  SHFL.BFLY P2, R149, R156, R151, R149 ;  /* 0x0c0000979c957389 */ /* 0x0000640000040095 */
[----:B01----:R-:W-:Y:S05]  /*31f90*/  ENDCOLLECTIVE ;  /* 0x000000000000791b */ /* 0x003fea0003800000 */
.L_x_61990:
[----:B------:R-:W-:Y:S01]  /*31fa0*/  MOV R151, 0x8 ;  /* 0x0000000800977802 */ /* 0x000fe20000000f00 */
[----:B------:R-:W-:Y:S01]  /*31fb0*/  FADD.FTZ R154, R154, R149 ;  /* 0x000000959a9a7221 */ /* 0x000fe20000010000 */
[----:B------:R-:W-:-:S03]  /*31fc0*/  IMAD.MOV.U32 R149, RZ, RZ, 0x1f ;  /* 0x0000001fff957424 */ /* 0x000fc600078e00ff */
[----:B------:R-:W-:-:S07]  /*31fd0*/  IMAD.MOV.U32 R156, RZ, RZ, R154 ;  /* 0x000000ffff9c7224 */ /* 0x000fce00078e009a */
[----:B------:R-:W-:Y:S05]  /*31fe0*/  WARPSYNC.COLLECTIVE R152, `(.L_x_61991) ;  /* 0x0000000098087348 */ /* 0x000fea0003c00000 */
[----:B------:R0:W1:Y:S02]  /*31ff0*/  SHFL.BFLY P2, R149, R156, R151, R149 ;  /* 0x0c0000979c957389 */ /* 0x0000640000040095 */
[----:B01----:R-:W-:Y:S05]  /*32000*/  ENDCOLLECTIVE ;  /* 0x000000000000791b */ /* 0x003fea0003800000 */
.L_x_61991:
[----:B------:R-:W-:Y:S02]  /*32010*/  IMAD.MOV.U32 R151, RZ, RZ, 0x10 ;  /* 0x00000010ff977424 */ /* 0x000fe400078e00ff */
[----:B------:R-:W-:Y:S01]  /*32020*/  FADD.FTZ R154, R154, R149 ;  /* 0x000000959a9a7221 */ /* 0x000fe20000010000 */
[----:B------:R-:W-:-:S04]  /*32030*/  HFMA2 R149, -RZ, RZ, 0, 1.847743988037109375e-06 ;  /* 0x0000001fff957431 */ /* 0x000fc800000001ff */
[----:B------:R-:W-:-:S07]  /*32040*/  MOV R156, R154 ;  /* 0x0000009a009c7202 */ /* 0x000fce0000000f00 */
[----:B------:R-:W-:Y:S05]  /*32050*/  WARPSYNC.COLLECTIVE R152, `(.L_x_61992) ;  /* 0x0000000098087348 */ /* 0x000fea0003c00000 */
[----:B------:R0:W1:Y:S02]  /*32060*/  SHFL.BFLY P2, R149, R156, R151, R149 ;  /* 0x0c0000979c957389 */ /* 0x0000640000040095 */
[----:B01----:R-:W-:Y:S05]  /*32070*/  ENDCOLLECTIVE ;  /* 0x000000000000791b */ /* 0x003fea0003800000 */
.L_x_61992:
[----:B------:R-:W-:Y:S05]  /*32080*/  BRA `(.L_x_61993) ;  /* 0xffffffd800d07947 */ /* 0x000fea000383ffff */
.L_x_61994:
        /* <DEDUP_REMOVED lines=15> */
.L_x_71561:


//--------------------- .text._ZN10layer_norm13ln_fwd_kernelINS_13Kernel_traitsI6__halfffffjLj2048ELj1ELj4ELj1ELj16ENS_18Kernel_traits_baseILj2048ES2_ffffjLj128EEEEELb1ELb1ELb1ELb0EEEvNS_9FwdParamsE --------------------------
	.section	.text._ZN10layer_norm13ln_fwd_kernelINS_13Kernel_traitsI6__halfffffjLj2048ELj1ELj4ELj1ELj16ENS_18Kernel_traits_baseILj2048ES2_ffffjLj128EEEEELb1ELb1ELb1ELb0EEEvNS_9FwdParamsE,"ax",@progbits
	.align	128
        .global         _ZN10layer_norm13ln_fwd_kernelINS_13Kernel_traitsI6__halfffffjLj2048ELj1ELj4ELj1ELj16ENS_18Kernel_traits_baseILj2048ES2_ffffjLj128EEEEELb1ELb1ELb1ELb0EEEvNS_9FwdParamsE
        .type           _ZN10layer_norm13ln_fwd_kernelINS_13Kernel_traitsI6__halfffffjLj2048ELj1ELj4ELj1ELj16ENS_18Kernel_traits_baseILj2048ES2_ffffjLj128EEEEELb1ELb1ELb1ELb0EEEvNS_9FwdParamsE,@function
        .size           _ZN10layer_norm13ln_fwd_kernelINS_13Kernel_traitsI6__halfffffjLj2048ELj1ELj4ELj1ELj16ENS_18Kernel_traits_baseILj2048ES2_ffffjLj128EEEEELb1ELb1ELb1ELb0EEEvNS_9FwdParamsE,(.L_x_71562 - _ZN10layer_norm13ln_fwd_kernelINS_13Kernel_traitsI6__halfffffjLj2048ELj1ELj4ELj1ELj16ENS_18Kernel_traits_baseILj2048ES2_ffffjLj128EEEEELb1ELb1ELb1ELb0EEEvNS_9FwdParamsE)
        .other          _ZN10layer_norm13ln_fwd_kernelINS_13Kernel_traitsI6__halfffffjLj2048ELj1ELj4ELj1ELj16ENS_18Kernel_traits_baseILj2048ES2_ffffjLj128EEEEELb1ELb1ELb1ELb0EEEvNS_9FwdParamsE,@"STO_CUDA_ENTRY STV_DEFAULT"
_ZN10layer_norm13ln_fwd_kernelINS_13Kernel_traitsI6__halfffffjLj2048ELj1ELj4ELj1ELj16ENS_18Kernel_traits_baseILj2048ES2_ffffjLj128EEEEELb1ELb1ELb1ELb0EEEvNS_9FwdParamsE:
.text._ZN10layer_norm13ln_fwd_kernelINS_13Kernel_traitsI6__halfffffjLj2048ELj1ELj4ELj1ELj16ENS_18Kernel_traits_baseILj2048ES2_ffffjLj128EEEEELb1ELb1ELb1ELb0EEEvNS_9FwdParamsE:
        /* <DEDUP_REMOVED lines=33> */
[----:B--2---:R-:W-:Y:S01]  /*0210*/  IADD3 R9, PT, PT, R108, 0x78dde6e4, RZ ;  /* 0x78dde6e46c097810 */ /* 0x004fe20007ffe0ff */
[----:B------:R-:W-:-:S03]  /*0220*/  VIADD R8, R109, 0x1fd5c5a3 ;  /* 0x1fd5c5a36d087836 */ /* 0x000fc60000000000 */
[--C-:B------:R-:W-:Y:S01]  /*0230*/  SHF.R.U64 R0, R6, 0x2, R119.reuse ;  /* 0x0000000206007819 */ /* 0x100fe20000001277 */
[----:B------:R-:W-:Y:S01]  /*0240*/  VIADD R7, R109, 0xdb3d7428 ;  /* 0xdb3d74286d077836 */ /* 0x000fe20000000000 */
        /* <DEDUP_REMOVED lines=179> */
.L_x_61996:
        /* <DEDUP_REMOVED lines=98> */
[----:B------:R1:W5:Y:S02]  /*13a0*/  @P0 LDG.E.64 R22, desc[UR6][R76.64] ;  /* 0x000000064c160981 */ /* 0x000364000c1e1b00 */
[----:B------:R-:W2:Y:S01]  /*13b0*/  @P3 LDC.64 R128, c[0x0][0x3d0] ;  /* 0x0000f400ff803b82 */ /* 0x000ea20000000a00 */
[----:B------:R-:W-:Y:S01]  /*13c0*/  @P0 VIADD R72, R72, 0x20 ;  /* 0x0000002048480836 */ /* 0x000fe20000000000 */
[----:B------:R0:W5:Y:S06]  /*13d0*/  @P0 LDG.E.64 R52, desc[UR6][R78.64] ;  /* 0x000000064e340981 */ /* 0x00016c000c1e1b00 */
[----:B------:R-:W1:Y:S01]  /*13e0*/  @P3 LDC.64 R130, c[0x0][0x3e8] ;  /* 0x0000fa00ff823b82 */ /* 0x000e620000000a00 */
        /* <DEDUP_REMOVED lines=19> */
[----:B--2---:R-:W-:-:S04]  /*1520*/  @P3 IMAD.WIDE.U32 R128, R72, 0x8, R128 ;  /* 0x0000000848803825 */ /* 0x004fc800078e0080 */
[C---:B-1----:R-:W-:Y:S01]  /*1530*/  @P3 IMAD.WIDE.U32 R130, R72.reuse, 0x8, R130 ;  /* 0x0000000848823825 */ /* 0x042fe200078e0082 */
        /* <DEDUP_REMOVED lines=19> */
.L_x_61997:
[----:B------:R-:W-:Y:S05]  /*1670*/  BSYNC.RECONVERGENT B0 ;  /* 0x0000000000007941 */ /* 0x000fea0003800200 */
.L_x_61995:
        /* <DEDUP_REMOVED lines=43> */
[----:B------:R-:W-:Y:S01]  /*1930*/  PRMT R211, R211, 0x5410, R11 ;  /* 0x00005410d3d37816 */ /* 0x000fe2000000000b */
[----:B------:R-:W0:Y:S01]  /*1940*/  LDCU UR8, c[0x0][0x404] ;  /* 0x00008080ff0877ac */ /* 0x000e220008000800 */
[----:B------:R-:W-:Y:S01]  /*1950*/  MOV R200, R16 ;  /* 0x0000001000c87202 */ /* 0x000fe20000000f00 */
[----:B------:R-:W-:Y:S01]  /*1960*/  IMAD.HI.U32 R11, R0, -0x2daee0ad, RZ ;  /* 0xd2511f53000b7827 */ /* 0x000fe200078e00ff */
[----:B------:R-:W-:Y:S01]  /*1970*/  SHF.R.U64 R201, R16, 0x10, R17 ;  /* 0x0000001010c97819 */ /* 0x000fe20000001211 */
[----:B------:R-:W1:Y:S01]  /*1980*/  LDCU.U8 UR9, c[0x0][0x410] ;  /* 0x00008200ff0977ac */ /* 0x000e620008000000 */
[----:B------:R-:W-:Y:S01]  /*1990*/  SHF.R.U64 R203, R14, 0x10, R15 ;  /* 0x000000100ecb7819 */ /* 0x000fe2000000120f */
[----:B------:R-:W-:Y:S01]  /*19a0*/  IMAD.MOV.U32 R14, RZ, RZ, R13 ;  /* 0x000000ffff0e7224 */ /* 0x000fe200078e000d */
[----:B------:R-:W-:Y:S01]  /*19b0*/  SHF.R.U64 R198, R18, 0x10, R19 ;  /* 0x0000001012c67819 */ /* 0x000fe20000001213 */
[----:B------:R-:W-:Y:S01]  /*19c0*/  IMAD.MOV.U32 R18, RZ, RZ, R17 ;  /* 0x000000ffff127224 */ /* 0x000fe200078e0011 */
[----:B------:R-:W-:Y:S01]  /*19d0*/  MOV R16, R15 ;  /* 0x0000000f00107202 */ /* 0x000fe20000000f00 */
[----:B------:R-:W-:Y:S01]  /*19e0*/  IMAD.MOV.U32 R182, RZ, RZ, R24 ;  /* 0x000000ffffb67224 */ /* 0x000fe200078e0018 */
[----:B------:R-:W-:Y:S01]  /*19f0*/  SHF.R.U64 R205, R12, 0x10, R13 ;  /* 0x000000100ccd7819 */ /* 0x000fe2000000120d */
[----:B------:R-:W-:Y:S01]  /*1a00*/  IMAD.MOV.U32 R186, RZ, RZ, R20 ;  /* 0x000000ffffba7224 */ /* 0x000fe200078e0014 */
[----:B------:R-:W-:Y:S01]  /*1a10*/  SHF.R.U32.HI R15, RZ, 0x10, R15 ;  /* 0x00000010ff0f7819 */ /* 0x000fe2000001160f */
[----:B------:R-:W-:Y:S01]  /*1a20*/  IMAD.MOV.U32 R159, RZ, RZ, R57 ;  /* 0x000000ffff9f7224 */ /* 0x000fe200078e0039 */
[----:B------:R-:W-:Y:S01]  /*1a30*/  SHF.R.U32.HI R12, RZ, 0x10, R13 ;  /* 0x00000010ff0c7819 */ /* 0x000fe2000001160d */
[----:B------:R-:W-:Y:S01]  /*1a40*/  IMAD R13, R112, -0x326172a9, RZ ;  /* 0xcd9e8d57700d7824 */ /* 0x000fe200078e02ff */
[----:B------:R-:W-:Y:S01]  /*1a50*/  LOP3.LUT R11, R11, R109, RZ, 0x3c, !PT ;  /* 0x0000006d0b0b7212 */ /* 0x000fe200078e3cff */
[----:B------:R-:W-:Y:S01]  /*1a60*/  IMAD.MOV.U32 R157, RZ, RZ, R59 ;  /* 0x000000ffff9d7224 */ /* 0x000fe200078e003b */
[----:B------:R-:W-:Y:S01]  /*1a70*/  LOP3.LUT R10, R119, R10, R108, 0x96, !PT ;  /* 0x0000000a770a7212 */ /* 0x000fe200078e966c */
[----:B------:R-:W-:Y:S01]  /*1a80*/  IMAD.MOV.U32 R153, RZ, RZ, R63 ;  /* 0x000000ffff997224 */ /* 0x000fe200078e003f */
[----:B------:R-:W-:Y:S01]  /*1a90*/  SHF.R.U32.HI R17, RZ, 0x10, R17 ;  /* 0x00000010ff117819 */ /* 0x000fe20000011611 */
[----:B------:R-:W-:Y:S01]  /*1aa0*/  IMAD.MOV.U32 R151, RZ, RZ, R65 ;  /* 0x000000ffff977224 */ /* 0x000fe200078e0041 */
[----:B------:R-:W-:Y:S01]  /*1ab0*/  PRMT R202, R202, 0x5410, R16 ;  /* 0x00005410caca7816 */ /* 0x000fe20000000010 */
[----:B------:R-:W-:Y:S01]  /*1ac0*/  IMAD R16, R0, -0x2daee0ad, RZ ;  /* 0xd2511f5300107824 */ /* 0x000fe200078e02ff */
[----:B------:R-:W-:Y:S01]  /*1ad0*/  PRMT R203, R203, 0x5410, R15 ;  /* 0x00005410cbcb7816 */ /* 0x000fe2000000000f */
[----:B------:R-:W-:Y:S01]  /*1ae0*/  IMAD.HI.U32 R15, R10, -0x2daee0ad, RZ ;  /* 0xd2511f530a0f7827 */ /* 0x000fe200078e00ff */
[----:B------:R-:W-:Y:S01]  /*1af0*/  PRMT R204, R204, 0x5410, R14 ;  /* 0x00005410cccc7816 */ /* 0x000fe2000000000e */
[----:B------:R-:W2:Y:S01]  /*1b00*/  LDCU UR12, c[0x0][0x448] ;  /* 0x00008900ff0c77ac */ /* 0x000ea20008000800 */
[----:B------:R-:W-:Y:S01]  /*1b10*/  PRMT R205, R205, 0x5410, R12 ;  /* 0x00005410cdcd7816 */ /* 0x000fe2000000000c */
[----:B------:R-:W-:Y:S01]  /*1b20*/  VIADD R14, R108, 0x9e3779b9 ;  /* 0x9e3779b96c0e7836 */ /* 0x000fe20000000000 */
[----:B------:R-:W-:Y:S01]  /*1b30*/  PRMT R201, R201, 0x5410, R17 ;  /* 0x00005410c9c97816 */ /* 0x000fe20000000011 */
[----:B------:R-:W-:Y:S01]  /*1b40*/  IMAD.HI.U32 R12, R11, -0x326172a9, RZ ;  /* 0xcd9e8d570b0c7827 */ /* 0x000fe200078e00ff */
[----:B------:R-:W-:Y:S01]  /*1b50*/  IADD3 R17, PT, PT, R109, -0x4498517b, RZ ;  /* 0xbb67ae856d117810 */ /* 0x000fe20007ffe0ff */
[----:B------:R-:W3:Y:S01]  /*1b60*/  LDCU.64 UR10, c[0x0][0x408] ;  /* 0x00008100ff0a77ac */ /* 0x000ee20008000a00 */
[----:B------:R-:W-:Y:S01]  /*1b70*/  SHF.R.U64 R215, R88, 0x10, R89 ;  /* 0x0000001058d77819 */ /* 0x000fe20000001259 */
[----:B------:R-:W-:Y:S01]  /*1b80*/  IMAD R11, R11, -0x326172a9, RZ ;  /* 0xcd9e8d570b0b7824 */ /* 0x000fe200078e02ff */
[----:B------:R-:W-:Y:S01]  /*1b90*/  LOP3.LUT R12, R14, R13, R12, 0x96, !PT ;  /* 0x0000000d0e0c7212 */ /* 0x000fe200078e960c */
[----:B------:R-:W-:Y:S01]  /*1ba0*/  VIADD R13, R108, 0x3c6ef372 ;  /* 0x3c6ef3726c0d7836 */ /* 0x000fe20000000000 */
[----:B------:R-:W-:Y:S01]  /*1bb0*/  LOP3.LUT R15, R17, R16, R15, 0x96, !PT ;  /* 0x00000010110f7212 */ /* 0x000fe200078e960f */
[----:B------:R-:W-:Y:S01]  /*1bc0*/  IMAD R17, R10, -0x2daee0ad, RZ ;  /* 0xd2511f530a117824 */ /* 0x000fe200078e02ff */
[----:B------:R-:W-:Y:S01]  /*1bd0*/  SHF.R.U64 R216, R86, 0x10, R87 ;  /* 0x0000001056d87819 */ /* 0x000fe20000001257 */
[----:B------:R-:W-:Y:S01]  /*1be0*/  IMAD.HI.U32 R14, R12, -0x2daee0ad, RZ ;  /* 0xd2511f530c0e7827 */ /* 0x000fe200078e00ff */
[----:B------:R-:W-:Y:S01]  /*1bf0*/  PRMT R200, R200, 0x5410, R18 ;  /* 0x00005410c8c87816 */ /* 0x000fe20000000012 */
[----:B------:R-:W4:Y:S01]  /*1c00*/  LDCU.64 UR4, c[0x0][0x3a0] ;  /* 0x00007400ff0477ac */ /* 0x000f220008000a00 */
[--C-:B------:R-:W-:Y:S01]  /*1c10*/  SHF.R.U64 R212, R94, 0x10, R95.reuse ;  /* 0x000000105ed47819 */ /* 0x100fe2000000125f */
[----:B------:R-:W-:Y:S01]  /*1c20*/  IMAD.HI.U32 R10, R15, -0x326172a9, RZ ;  /* 0xcd9e8d570f0a7827 */ /* 0x000fe200078e00ff */
[----:B------:R-:W-:-:S02]  /*1c30*/  SHF.R.U32.HI R18, RZ, 0x10, R95 ;  /* 0x00000010ff127819 */ /* 0x000fc4000001165f */
[----:B------:R-:W-:Y:S01]  /*1c40*/  SHF.R.U64 R213, R92, 0x10, R93 ;  /* 0x000000105cd57819 */ /* 0x000fe2000000125d */
[----:B------:R-:W-:Y:S01]  /*1c50*/  VIADD R16, R109, 0x76cf5d0a ;  /* 0x76cf5d0a6d107836 */ /* 0x000fe20000000000 */
[----:B------:R-:W-:Y:S01]  /*1c60*/  LOP3.LUT R10, R13, R11, R10, 0x96, !PT ;  /* 0x0000000b0d0a7212 */ /* 0x000fe200078e960a */
[----:B------:R-:W-:Y:S01]  /*1c70*/  IMAD.MOV.U32 R147, RZ, RZ, R69 ;  /* 0x000000ffff937224 */ /* 0x000fe200078e0045 */
[----:B------:R-:W-:Y:S01]  /*1c80*/  IADD3 R13, PT, PT, R108, -0x255992d5, RZ ;  /* 0xdaa66d2b6c0d7810 */ /* 0x000fe20007ffe0ff */
[----:B------:R-:W-:Y:S01]  /*1c90*/  IMAD.MOV.U32 R145, RZ, RZ, R71 ;  /* 0x000000ffff917224 */ /* 0x000fe200078e0047 */
[----:B------:R-:W-:Y:S01]  /*1ca0*/  LOP3.LUT R14, R16, R17, R14, 0x96, !PT ;  /* 0x00000011100e7212 */ /* 0x000fe200078e960e */
[----:B------:R-:W-:Y:S01]  /*1cb0*/  IMAD R16, R15, -0x326172a9, RZ ;  /* 0xcd9e8d570f107824 */ /* 0x000fe200078e02ff */
[----:B------:R-:W-:Y:S01]  /*1cc0*/  PRMT R212, R212, 0x5410, R18 ;  /* 0x00005410d4d47816 */ /* 0x000fe20000000012 */
[----:B------:R-:W-:Y:S01]  /*1cd0*/  IMAD R15, R12, -0x2daee0ad, RZ ;  /* 0xd2511f530c0f7824 */ /* 0x000fe200078e02ff */
[----:B------:R-:W-:Y:S01]  /*1ce0*/  SHF.R.U32.HI R18, RZ, 0x10, R93 ;  /* 0x00000010ff127819 */ /* 0x000fe2000001165d */
[----:B------:R-:W-:Y:S01]  /*1cf0*/  IMAD.HI.U32 R11, R14, -0x326172a9, RZ ;  /* 0xcd9e8d570e0b7827 */ /* 0x000fe200078e00ff */
[----:B------:R-:W-:-:S02]  /*1d00*/  SHF.R.U64 R135, R46, 0x10, R47 ;  /* 0x000000102e877819 */ /* 0x000fc4000000122f */
[----:B------:R-:W-:Y:S01]  /*1d10*/  SHF.R.U64 R133, R44, 0x10, R45 ;  /* 0x000000102c857819 */ /* 0x000fe2000000122d */
[----:B------:R-:W-:Y:S01]  /*1d20*/  IMAD.HI.U32 R12, R10, -0x2daee0ad, RZ ;  /* 0xd2511f530a0c7827 */ /* 0x000fe200078e00ff */
[----:B------:R-:W-:Y:S02]  /*1d30*/  LOP3.LUT R11, R13, R16, R11, 0x96, !PT ;  /* 0x000000100d0b7212 */ /* 0x000fe400078e960b */
[----:B------:R-:W-:Y:S01]  /*1d40*/  SHF.R.U32.HI R131, RZ, 0x10, R45 ;  /* 0x00000010ff837819 */ /* 0x000fe2000001162d */
[----:B------:R-:W-:Y:S01]  /*1d50*/  VIADD R17, R109, 0x32370b8f ;  /* 0x32370b8f6d117836 */ /* 0x000fe20000000000 */
[----:B------:R-:W-:Y:S01]  /*1d60*/  SHF.R.U64 R72, R56, 0x10, R57 ;  /* 0x0000001038487819 */ /* 0x000fe20000001239 */
[----:B------:R-:W-:Y:S01]  /*1d70*/  IMAD R16, R10, -0x2daee0ad, RZ ;  /* 0xd2511f530a107824 */ /* 0x000fe200078e02ff */
[----:B------:R-:W-:Y:S01]  /*1d80*/  MOV R158, R58 ;  /* 0x0000003a009e7202 */ /* 0x000fe20000000f00 */
[----:B------:R-:W-:Y:S01]  /*1d90*/  IMAD R14, R14, -0x326172a9, RZ ;  /* 0xcd9e8d570e0e7824 */ /* 0x000fe200078e02ff */
[----:B------:R-:W-:Y:S01]  /*1da0*/  LOP3.LUT R12, R17, R15, R12, 0x96, !PT ;  /* 0x0000000f110c7212 */ /* 0x000fe200078e960c */
[----:B------:R-:W-:Y:S01]  /*1db0*/  IMAD.HI.U32 R13, R11, -0x2daee0ad, RZ ;  /* 0xd2511f530b0d7827 */ /* 0x000fe200078e00ff */
[----:B------:R-:W-:-:S02]  /*1dc0*/  SHF.R.U32.HI R17, RZ, 0x10, R89 ;  /* 0x00000010ff117819 */ /* 0x000fc40000011659 */
[----:B------:R-:W-:Y:S01]  /*1dd0*/  MOV R152, R64 ;  /* 0x0000004000987202 */ /* 0x000fe20000000f00 */
[----:B------:R-:W-:Y:S01]  /*1de0*/  IMAD.HI.U32 R10, R12, -0x326172a9, RZ ;  /* 0xcd9e8d570c0a7827 */ /* 0x000fe200078e00ff */
[----:B------:R-:W-:Y:S02]  /*1df0*/  PRMT R215, R215, 0x5410, R17 ;  /* 0x00005410d7d77816 */ /* 0x000fe40000000011 */
[----:B------:R-:W-:Y:S01]  /*1e00*/  MOV R146, R70 ;  /* 0x0000004600927202 */ /* 0x000fe20000000f00 */
[----:B------:R-:W-:Y:S01]  /*1e10*/  VIADD R15, R109, 0xed9eba14 ;  /* 0xed9eba146d0f7836 */ /* 0x000fe20000000000 */
[----:B------:R-:W-:Y:S01]  /*1e20*/  LOP3.LUT R9, R9, R14, R10, 0x96, !PT ;  /* 0x0000000e09097212 */ /* 0x000fe200078e960a */
[----:B------:R-:W-:Y:S01]  /*1e30*/  IMAD R17, R11, -0x2daee0ad, RZ ;  /* 0xd2511f530b117824 */ /* 0x000fe200078e02ff */
[----:B------:R-:W-:Y:S01]  /*1e40*/  IADD3 R14, PT, PT, R109, -0x56f99767, RZ ;  /* 0xa90668996d0e7810 */ /* 0x000fe20007ffe0ff */
[----:B------:R-:W-:Y:S01]  /*1e50*/  VIADD R11, R108, 0x1715609d ;  /* 0x1715609d6c0b7836 */ /* 0x000fe20000000000 */
[----:B------:R-:W-:Y:S01]  /*1e60*/  LOP3.LUT R13, R15, R16, R13, 0x96, !PT ;  /* 0x000000100f0d7212 */ /* 0x000fe200078e960d */
[----:B------:R-:W-:Y:S01]  /*1e70*/  IMAD R15, R12, -0x326172a9, RZ ;  /* 0xcd9e8d570c0f7824 */ /* 0x000fe200078e02ff */
[----:B------:R-:W-:Y:S01]  /*1e80*/  SHF.R.U32.HI R16, RZ, 0x10, R87 ;  /* 0x00000010ff107819 */ /* 0x000fe20000011657 */
[----:B------:R-:W-:Y:S01]  /*1e90*/  IMAD.HI.U32 R12, R9, -0x2daee0ad, RZ ;  /* 0xd2511f53090c7827 */ /* 0x000fe200078e00ff */
[----:B------:R-:W-:-:S02]  /*1ea0*/  SHF.R.U64 R143, R54, 0x10, R55 ;  /* 0x00000010368f7819 */ /* 0x000fc40000001237 */
[----:B------:R-:W-:Y:S01]  /*1eb0*/  PRMT R216, R216, 0x5410, R16 ;  /* 0x00005410d8d87816 */ /* 0x000fe20000000010 */
[----:B------:R-:W-:Y:S01]  /*1ec0*/  IMAD.HI.U32 R10, R13, -0x326172a9, RZ ;  /* 0xcd9e8d570d0a7827 */ /* 0x000fe200078e00ff */
[----:B------:R-:W-:Y:S02]  /*1ed0*/  LOP3.LUT R12, R14, R17, R12, 0x96, !PT ;  /* 0x000000110e0c7212 */ /* 0x000fe400078e960c */
[----:B------:R-:W-:Y:S01]  /*1ee0*/  SHF.R.U64 R141, R52, 0x10, R53 ;  /* 0x00000010348d7819 */ /* 0x000fe20000001235 */
[----:B------:R-:W-:Y:S01]  /*1ef0*/  IMAD R16, R9, -0x2daee0ad, RZ ;  /* 0xd2511f5309107824 */ /* 0x000fe200078e02ff */
[----:B------:R-:W-:Y:S01]  /*1f00*/  LOP3.LUT R10, R11, R15, R10, 0x96, !PT ;  /* 0x0000000f0b0a7212 */ /* 0x000fe200078e960a */
[----:B------:R-:W-:Y:S01]  /*1f10*/  IMAD R14, R13, -0x326172a9, RZ ;  /* 0xcd9e8d570d0e7824 */ /* 0x000fe200078e02ff */
[----:B------:R-:W-:Y:S01]  /*1f20*/  IADD3 R15, PT, PT, R109, 0x646e171e, RZ ;  /* 0x646e171e6d0f7810 */ /* 0x000fe20007ffe0ff */
[----:B------:R-:W-:Y:S01]  /*1f30*/  VIADD R11, R108, 0xb54cda56 ;  /* 0xb54cda566c0b7836 */ /* 0x000fe20000000000 */
[----:B------:R-:W-:Y:S01]  /*1f40*/  MOV R140, R50 ;  /* 0x00000032008c7202 */ /* 0x000fe20000000f00 */
[----:B------:R-:W-:Y:S01]  /*1f50*/  IMAD.HI.U32 R9, R12, -0x326172a9, RZ ;  /* 0xcd9e8d570c097827 */ /* 0x000fe200078e00ff */
[----:B------:R-:W-:-:S02]  /*1f60*/  SHF.R.U64 R139, R50, 0x10, R51 ;  /* 0x00000010328b7819 */ /* 0x000fc40000001233 */
[----:B------:R-:W-:Y:S01]  /*1f70*/  SHF.R.U64 R137, R48, 0x10, R49 ;  /* 0x0000001030897819 */ /* 0x000fe20000001231 */
[----:B------:R-:W-:Y:S01]  /*1f80*/  IMAD.HI.U32 R13, R10, -0x2daee0ad, RZ ;  /* 0xd2511f530a0d7827 */ /* 0x000fe200078e00ff */
[----:B------:R-:W-:Y:S02]  /*1f90*/  LOP3.LUT R9, R11, R14, R9, 0x96, !PT ;  /* 0x0000000e0b097212 */ /* 0x000fe400078e9609 */
[----:B------:R-:W-:Y:S01]  /*1fa0*/  MOV R129, R43 ;  /* 0x0000002b00817202 */ /* 0x000fe20000000f00 */
[----:B------:R-:W-:Y:S01]  /*1fb0*/  IMAD R11, R12, -0x326172a9, RZ ;  /* 0xcd9e8d570c0b7824 */ /* 0x000fe200078e02ff */
[----:B------:R-:W-:Y:S01]  /*1fc0*/  LOP3.LUT R13, R15, R16, R13, 0x96, !PT ;  /* 0x000000100f0d7212 */ /* 0x000fe200078e960d */
[----:B------:R-:W-:Y:S01]  /*1fd0*/  IMAD R14, R10, -0x2daee0ad, RZ ;  /* 0xd2511f530a0e7824 */ /* 0x000fe200078e02ff */
[----:B------:R-:W-:Y:S01]  /*1fe0*/  SHF.R.U64 R128, R42, 0x10, R43 ;  /* 0x000000102a807819 */ /* 0x000fe2000000122b */
[----:B------:R-:W-:Y:S01]  /*1ff0*/  IMAD.HI.U32 R15, R9, -0x2daee0ad, RZ ;  /* 0xd2511f53090f7827 */ /* 0x000fe200078e00ff */
[----:B------:R-:W-:-:S02]  /*2000*/  MOV R166, R40 ;  /* 0x0000002800a67202 */ /* 0x000fc40000000f00 */
[----:B------:R-:W-:Y:S01]  /*2010*/  SHF.R.U64 R167, R40, 0x10, R41 ;  /* 0x0000001028a77819 */ /* 0x000fe20000001229 */
[C---:B------:R-:W-:Y:S01]  /*2020*/  IMAD.HI.U32 R10, R13.reuse, -0x326172a9, RZ ;  /* 0xcd9e8d570d0a7827 */ /* 0x040fe200078e00ff */
[----:B------:R-:W-:Y:S02]  /*2030*/  LOP3.LUT R8, R8, R14, R15, 0x96, !PT ;  /* 0x0000000e08087212 */ /* 0x000fe400078e960f */
[----:B------:R-:W-:Y:S01]  /*2040*/  SHF.R.U64 R169, R38, 0x10, R39 ;  /* 0x0000001026a97819 */ /* 0x000fe20000001227 */
[----:B------:R-:W-:Y:S01]  /*2050*/  VIADD R12, R108, 0x5384540f ;  /* 0x5384540f6c0c7836 */ /* 0x000fe20000000000 */
[----:B------:R-:W-:Y:S01]  /*2060*/  SHF.R.U64 R171, R36, 0x10, R37 ;  /* 0x0000001024ab7819 */ /* 0x000fe20000001225 */
[----:B------:R-:W-:Y:S01]  /*2070*/  IMAD.MOV.U32 R46, RZ, RZ, R45 ;  /* 0x000000ffff2e7224 */ /* 0x000fe200078e002d */
[----:B------:R-:W-:Y:S01]  /*2080*/  SHF.R.U32.HI R45, RZ, 0x10, R43 ;  /* 0x00000010ff2d7819 */ /* 0x000fe2000001162b */
[----:B------:R-:W-:Y:S01]  /*2090*/  IMAD.MOV.U32 R54, RZ, RZ, R53 ;  /* 0x000000ffff367224 */ /* 0x000fe200078e0035 */
[----:B------:R-:W-:Y:S01]  /*20a0*/  LOP3.LUT R10, R12, R11, R10, 0x96, !PT ;  /* 0x0000000b0c0a7212 */ /* 0x000fe200078e960a */
[----:B------:R-:W-:Y:S01]  /*20b0*/  IMAD R12, R13, -0x326172a9, RZ ;  /* 0xcd9e8d570d0c7824 */ /* 0x000fe200078e02ff */
[----:B------:R-:W-:Y:S01]  /*20c0*/  MOV R172, R34 ;  /* 0x0000002200ac7202 */ /* 0x000fe20000000f00 */
[----:B------:R-:W-:Y:S01]  /*20d0*/  IMAD R13, R9, -0x2daee0ad, RZ ;  /* 0xd2511f53090d7824 */ /* 0x000fe200078e02ff */
[----:B------:R-:W-:Y:S01]  /*20e0*/  SHF.R.U64 R173, R34, 0x10, R35 ;  /* 0x0000001022ad7819 */ /* 0x000fe20000001223 */
[----:B------:R-:W-:Y:S01]  /*20f0*/  VIADD R11, R108, 0xf1bbcdc8 ;  /* 0xf1bbcdc86c0b7836 */ /* 0x000fe20000000000 */
[----:B------:R-:W-:Y:S01]  /*2100*/  SHF.R.U64 R175, R32, 0x10, R33 ;  /* 0x0000001020af7819 */ /* 0x000fe20000001221 */
[----:B------:R-:W-:Y:S01]  /*2110*/  IMAD.HI.U32 R9, R8, -0x326172a9, RZ ;  /* 0xcd9e8d5708097827 */ /* 0x000fe200078e00ff */
[----:B------:R-:W-:-:S02]  /*2120*/  SHF.R.U64 R177, R30, 0x10, R31 ;  /* 0x000000101eb17819 */ /* 0x000fc4000000121f */
[----:B------:R-:W-:Y:S01]  /*2130*/  MOV R178, R28 ;  /* 0x0000001c00b27202 */ /* 0x000fe20000000f00 */
[----:B------:R-:W-:Y:S01]  /*2140*/  IMAD.HI.U32 R14, R10, -0x2daee0ad, RZ ;  /* 0xd2511f530a0e7827 */ /* 0x000fe200078e00ff */
[----:B------:R-:W-:Y:S02]  /*2150*/  LOP3.LUT R9, R11, R12, R9, 0x96, !PT ;  /* 0x0000000c0b097212 */ /* 0x000fe400078e9609 */
[----:B------:R-:W-:Y:S01]  /*2160*/  SHF.R.U64 R179, R28, 0x10, R29 ;  /* 0x000000101cb37819 */ /* 0x000fe2000000121d */
[----:B------:R-:W-:Y:S01]  /*2170*/  IMAD.MOV.U32 R52, RZ, RZ, R51 ;  /* 0x000000ffff347224 */ /* 0x000fe200078e0033 */
[----:B------:R-:W-:Y:S01]  /*2180*/  LOP3.LUT R7, R7, R13, R14, 0x96, !PT ;  /* 0x0000000d07077212 */ /* 0x000fe200078e960e */
[----:B------:R-:W-:Y:S01]  /*2190*/  IMAD R13, R8, -0x326172a9, RZ ;  /* 0xcd9e8d57080d7824 */ /* 0x000fe200078e02ff */
        /* <DEDUP_REMOVED lines=23> */
[----:B------:R-:W-:Y:S01]  /*2310*/  IMAD R10, R10, -0x2daee0ad, RZ ;  /* 0xd2511f530a0a7824 */ /* 0x000fe200078e02ff */
[----:B------:R-:W-:Y:S01]  /*2320*/  SHF.R.U64 R68, R68, 0x10, R69 ;  /* 0x0000001044447819 */ /* 0x000fe20000001245 */
[----:B------:R-:W-:Y:S01]  /*2330*/  IMAD.HI.U32 R113, R9, -0x2daee0ad, RZ ;  /* 0xd2511f5309717827 */ /* 0x000fe200078e00ff */
[----:B------:R-:W-:-:S02]  /*2340*/  SHF.R.U64 R70, R70, 0x10, R71 ;  /* 0x0000001046467819 */ /* 0x000fc40000001247 */
[----:B------:R-:W-:Y:S01]  /*2350*/  MOV R56, R55 ;  /* 0x0000003700387202 */ /* 0x000fe20000000f00 */
[----:B------:R-:W-:Y:S01]  /*2360*/  IMAD.HI.U32 R114, R7, -0x326172a9, RZ ;  /* 0xcd9e8d5707727827 */ /* 0x000fe200078e00ff */
[----:B------:R-:W-:Y:S02]  /*2370*/  MOV R50, R49 ;  /* 0x0000003100327202 */ /* 0x000fe40000000f00 */
[----:B------:R-:W-:Y:S01]  /*2380*/  MOV R134, R44 ;  /* 0x0000002c00867202 */ /* 0x000fe20000000f00 */
[----:B------:R-:W-:Y:S01]  /*2390*/  VIADD R8, R108, 0x8ff34781 ;  /* 0x8ff347816c087836 */ /* 0x000fe20000000000 */
[----:B------:R-:W-:Y:S01]  /*23a0*/  MOV R40, R39 ;  /* 0x0000002700287202 */ /* 0x000fe20000000f00 */
[----:B------:R-:W-:Y:S01]  /*23b0*/  HADD2.F32 R115, -RZ, R4.H0_H0 ;  /* 0x20000004ff737230 */ /* 0x000fe20000004100 */
[----:B------:R-:W-:Y:S01]  /*23c0*/  MOV R34, R33 ;  /* 0x0000002100227202 */ /* 0x000fe20000000f00 */
[----:B------:R-:W-:Y:S01]  /*23d0*/  HADD2.F32 R116, -RZ, R5.H0_H0 ;  /* 0x20000005ff747230 */ /* 0x000fe20000004100 */
[----:B------:R-:W-:Y:S01]  /*23e0*/  MOV R28, R27 ;  /* 0x0000001b001c7202 */ /* 0x000fe20000000f00 */
[----:B------:R-:W-:Y:S01]  /*23f0*/  IMAD.MOV.U32 R121, RZ, RZ, RZ ;  /* 0x000000ffff797224 */ /* 0x000fe200078e00ff */
[----:B------:R-:W-:Y:S01]  /*2400*/  MOV R22, R21 ;  /* 0x0000001500167202 */ /* 0x000fe20000000f00 */
[----:B------:R-:W-:Y:S01]  /*2410*/  HADD2.F32 R118, -RZ, R118.H0_H0 ;  /* 0x20000076ff767230 */ /* 0x000fe20000004100 */
[----:B------:R-:W-:Y:S01]  /*2420*/  PRMT R213, R213, 0x5410, R18 ;  /* 0x00005410d5d57816 */ /* 0x000fe20000000012 */
        /* <DEDUP_REMOVED lines=9> */
[----:B------:R-:W-:Y:S01]  /*24c0*/  SHF.R.U32.HI R61, RZ, 0x10, R61 ;  /* 0x00000010ff3d7819 */ /* 0x000fe2000001163d */
[----:B------:R-:W-:Y:S01]  /*24d0*/  IMAD R124, R7, -0x326172a9, RZ ;  /* 0xcd9e8d57077c7824 */ /* 0x000fe200078e02ff */
[----:B------:R-:W-:Y:S01]  /*24e0*/  SHF.R.U32.HI R63, RZ, 0x10, R63 ;  /* 0x00000010ff3f7819 */ /* 0x000fe2000001163f */
[----:B------:R-:W-:Y:S01]  /*24f0*/  IMAD R126, R9, -0x2daee0ad, RZ ;  /* 0xd2511f53097e7824 */ /* 0x000fe200078e02ff */
        /* <DEDUP_REMOVED lines=32> */
[----:B------:R-:W-:Y:S02]  /*2700*/  IADD3 R11, PT, PT, R109, -0x695add53, RZ ;  /* 0x96a522ad6d0b7810 */ /* 0x000fe40007ffe0ff */
        /* <DEDUP_REMOVED lines=64> */
[----:B------:R-:W-:Y:S02]  /*2b10*/  LOP3.LUT R113, R11, R10, R113, 0x96, !PT ;  /* 0x0000000a0b717212 */ /* 0x000fe400078e9671 */
[----:B------:R-:W-:Y:S02]  /*2b20*/  LOP3.LUT R114, R8, R13, R114, 0x96, !PT ;  /* 0x0000000d08727212 */ /* 0x000fe400078e9672 */
[----:B01234-:R-:W-:-:S07]  /*2b30*/  LOP3.LUT R117, R6, 0x3, RZ, 0xc0, !PT ;  /* 0x0000000306757812 */ /* 0x01ffce00078ec0ff */
.L_x_62975:
        /* <DEDUP_REMOVED lines=9> */
[----:B------:R-:W-:Y:S01]  /*2bd0*/  IMAD.MOV.U32 R190, RZ, RZ, RZ ;  /* 0x000000ffffbe7224 */ /* 0x000fe200078e00ff */
[----:B------:R-:W3:Y:S01]  /*2be0*/  S2R R189, SR_TID.X ;  /* 0x0000000000bd7919 */ /* 0x000ee20000002100 */
[----:B0-----:R-:W-:Y:S01]  /*2bf0*/  IMAD R191, R110, R77, RZ ;  /* 0x0000004d6ebf7224 */ /* 0x001fe200078e02ff */
[----:B---3--:R-:W-:Y:S02]  /*2c00*/  LOP3.LUT R164, R189, 0x1f, RZ, 0xc0, !PT ;  /* 0x0000001fbda47812 */ /* 0x008fe400078ec0ff */
[----:B--2---:R-:W-:-:S13]  /*2c10*/  ISETP.GE.AND P0, PT, R163, 0x1, PT ;  /* 0x00000001a300780c */ /* 0x004fda0003f06270 */
[----:B------:R-:W-:-:S05]  /*2c20*/  @P0 IADD3 R78, PT, PT, R163, -0x1, RZ ;  /* 0xffffffffa34e0810 */ /* 0x000fca0007ffe0ff */
[----:B------:R-:W-:-:S05]  /*2c30*/  @P0 IMAD R78, R78, R77, RZ ;  /* 0x0000004d4e4e0224 */ /* 0x000fca00078e02ff */
[----:B------:R-:W-:-:S04]  /*2c40*/  @P0 SHF.R.S32.HI R79, RZ, 0x1f, R78 ;  /* 0x0000001fff4f0819 */ /* 0x000fc8000001144e */
[----:B------:R-:W-:Y:S02]  /*2c50*/  @P0 LEA.HI R79, R79, R78, RZ, 0x2 ;  /* 0x0000004e4f4f0211 */ /* 0x000fe400078f10ff */
[----:B------:R-:W-:Y:S02]  /*2c60*/  SHF.R.S32.HI R78, RZ, 0x1f, R191 ;  /* 0x0000001fff4e7819 */ /* 0x000fe400000114bf */
[----:B------:R-:W-:Y:S02]  /*2c70*/  @P0 LEA.HI.SX32 R190, R79, R164, 0x1e ;  /* 0x000000a44fbe0211 */ /* 0x000fe400078ff2ff */
[----:B------:R-:W-:-:S04]  /*2c80*/  LEA.HI R191, R78, R191, RZ, 0x2 ;  /* 0x000000bf4ebf7211 */ /* 0x000fc800078f10ff */
[----:B------:R-:W-:Y:S01]  /*2c90*/  LEA.HI.SX32 R191, R191, R164, 0x1e ;  /* 0x000000a4bfbf7211 */ /* 0x000fe200078ff2ff */
[----:B-1----:R-:W-:Y:S06]  /*2ca0*/  @!P5 BRA `(.L_x_61999) ;  /* 0x0000003400b8d947 */ /* 0x002fec0003800000 */
[----:B------:R-:W-:Y:S04]  /*2cb0*/  BSSY.RECONVERGENT B1, `(.L_x_62000) ;  /* 0x0000005000017945 */ /* 0x000fe80003800200 */
[----:B------:R-:W-:Y:S05]  /*2cc0*/  @!P0 BRA `(.L_x_62001) ;  /* 0x00000000000c8947 */ /* 0x000fea0003800000 */
[----:B------:R-:W0:Y:S02]  /*2cd0*/  LDC.64 R4, c[0x0][0x390] ;  /* 0x0000e400ff047b82 */ /* 0x000e240000000a00 */
[----:B0-----:R-:W-:-:S06]  /*2ce0*/  IMAD.WIDE.U32 R4, R190, 0x10, R4 ;  /* 0x00000010be047825 */ /* 0x001fcc00078e0004 */
[----:B------:R-:W5:Y:S02]  /*2cf0*/  LDG.E.128 R4, desc[UR6][R4.64] ;  /* 0x0000000604047981 */ /* 0x000f64000c1e1d00 */
.L_x_62001:
[----:B------:R-:W-:Y:S05]  /*2d00*/  BSYNC.RECONVERGENT B1 ;  /* 0x0000000000017941 */ /* 0x000fea0003800200 */
.L_x_62000:
[----:B------:R-:W-:Y:S01]  /*2d10*/  UISETP.NE.U32.AND UP0, UPT, UR4, URZ, UPT ;  /* 0x000000ff0400728c */ /* 0x000fe2000bf05070 */
[----:B------:R-:W-:Y:S03]  /*2d20*/  BSSY.RECONVERGENT B1, `(.L_x_62002) ;  /* 0x0000352000017945 */ /* 0x000fe60003800200 */
        /* <DEDUP_REMOVED lines=27> */
.L_x_62008:
        /* <DEDUP_REMOVED lines=13> */
.L_x_62010:
[----:B------:R-:W-:Y:S05]  /*2fb0*/  BSYNC.RECONVERGENT B4 ;  /* 0x0000000000047941 */ /* 0x000fea0003800200 */
.L_x_62009:
        /* <DEDUP_REMOVED lines=13> */
[----:B------:R-:W-:-:S03]  /*3090*/  IADD3 R12, PT, PT, R108, 0x3c6ef372, RZ ;  /* 0x3c6ef3726c0c7810 */ /* 0x000fc60007ffe0ff */
[----:B------:R-:W-:Y:S01]  /*30a0*/  VIADD R13, R109, 0x76cf5d0a ;  /* 0x76cf5d0a6d0d7836 */ /* 0x000fe20000000000 */
[----:B------:R-:W-:-:S04]  /*30b0*/  LOP3.LUT R12, R12, R78, R195, 0x96, !PT ;  /* 0x0000004e0c0c7212 */ /* 0x000fc800078e96c3 */
[----:B------:R-:W-:Y:S01]  /*30c0*/  LOP3.LUT R13, R13, R192, R15, 0x96, !PT ;  /* 0x000000c00d0d7212 */ /* 0x000fe200078e960f */
[----:B------:R-:W-:-:S04]  /*30d0*/  IMAD.WIDE.U32 R192, R12, -0x2daee0ad, RZ ;  /* 0xd2511f530cc07825 */ /* 0x000fc800078e00ff */
[----:B------:R-:W-:-:S04]  /*30e0*/  IMAD.WIDE.U32 R78, R13, -0x326172a9, RZ ;  /* 0xcd9e8d570d4e7825 */ /* 0x000fc800078e00ff */
[----:B------:R-:W-:Y:S02]  /*30f0*/  VIADD R12, R109, 0x32370b8f ;  /* 0x32370b8f6d0c7836 */ /* 0x000fe40000000000 */
[----:B------:R-:W-:-:S03]  /*3100*/  VIADD R13, R108, 0xdaa66d2b ;  /* 0xdaa66d2b6c0d7836 */ /* 0x000fc60000000000 */
        /* <DEDUP_REMOVED lines=8> */
[----:B------:R-:W-:-:S04]  /*3190*/  IMAD.WIDE.U32 R78, R13, -0x326172a9, RZ ;  /* 0xcd9e8d570d4e7825 */ /* 0x000fc800078e00ff */
[----:B------:R-:W-:Y:S01]  /*31a0*/  IMAD.WIDE.U32 R192, R12, -0x2daee0ad, RZ ;  /* 0xd2511f530cc07825 */ /* 0x000fe200078e00ff */
[----:B------:R-:W-:-:S03]  /*31b0*/  IADD3 R12, PT, PT, R109, -0x56f99767, RZ ;  /* 0xa90668996d0c7810 */ /* 0x000fc60007ffe0ff */
        /* <DEDUP_REMOVED lines=11> */
[----:B------:R-:W-:-:S03]  /*3270*/  IADD3 R13, PT, PT, R108, 0x5384540f, RZ ;  /* 0x5384540f6c0d7810 */ /* 0x000fc60007ffe0ff */
        /* <DEDUP_REMOVED lines=16> */
.L_x_62007:
[----:B------:R-:W-:Y:S05]  /*3380*/  BSYNC.RECONVERGENT B3 ;  /* 0x0000000000037941 */ /* 0x000fea0003800200 */
.L_x_62006:
[----:B------:R-:W-:Y:S01]  /*3390*/  I2FP.F32.U32 R13, R12 ;  /* 0x0000000c000d7245 */ /* 0x000fe20000201000 */
[----:B------:R-:W-:Y:S02]  /*33a0*/  HFMA2 R12, -RZ, RZ, 0.1171875, 0 ;  /* 0x2f800000ff0c7431 */ /* 0x000fe400000001ff */
[----:B-----5:R-:W-:Y:S01]  /*33b0*/  FMUL.FTZ R79, R4, UR11 ;  /* 0x0000000b044f7c20 */ /* 0x020fe20008410000 */
[----:B------:R-:W-:Y:S02]  /*33c0*/  HADD2.F32 R15, -RZ, R160.H0_H0 ;  /* 0x200000a0ff0f7230 */ /* 0x000fe40000004100 */
[----:B------:R-:W-:Y:S01]  /*33d0*/  FFMA.FTZ R12, R13, R12, 1.1641532182693481445e-10 ;  /* 0x2f0000000d0c7423 */ /* 0x000fe2000001000c */
[----:B------:R-:W-:-:S04]  /*33e0*/  FMUL.FTZ R79, R79, UR10 ;  /* 0x0000000a4f4f7c20 */ /* 0x000fc80008410000 */
[----:B------:R-:W-:-:S04]  /*33f0*/  FSETP.GTU.FTZ.AND P2, PT, R12, UR8, PT ;  /* 0x000000080c007c0b */ /* 0x000fc8000bf5c000 */
[----:B------:R-:W-:Y:S02]  /*3400*/  FSEL R79, R79, RZ, !P2 ;  /* 0x000000ff4f4f7208 */ /* 0x000fe40005000000 */
[----:B------:R-:W-:-:S03]  /*3410*/  SEL R13, RZ, 0x1, P2 ;  /* 0x00000001ff0d7807 */ /* 0x000fc60001000000 */
[----:B------:R-:W-:Y:S01]  /*3420*/  FFMA.FTZ R12, R79, R15, R8 ;  /* 0x0000000f4f0c7223 */ /* 0x000fe20000010008 */
[----:B------:R-:W-:-:S07]  /*3430*/  PRMT R128, R13, 0x7610, R128 ;  /* 0x000076100d807816 */ /* 0x000fce0000000080 */
.L_x_62005:
[----:B------:R-:W-:Y:S05]  /*3440*/  BSYNC.RECONVERGENT B2 ;  /* 0x0000000000027941 */ /* 0x000fea0003800200 */
.L_x_62004:
        /* <DEDUP_REMOVED lines=17> */
.L_x_62015:
        /* <DEDUP_REMOVED lines=13> */
.L_x_62017:
[----:B------:R-:W-:Y:S05]  /*3630*/  BSYNC.RECONVERGENT B4 ;  /* 0x0000000000047941 */ /* 0x000fea0003800200 */
.L_x_62016:
[----:B------:R-:W-:Y:S01]  /*3640*/  IMAD.WIDE.U32 R222, R112, -0x326172a9, RZ ;  /* 0xcd9e8d5770de7825 */ /* 0x000fe200078e00ff */
[----:B------:R-:W-:Y:S02]  /*3650*/  LOP3.LUT R14, R121, R193, R109, 0x96, !PT ;  /* 0x000000c1790e7212 */ /* 0x000fe400078e966d */
[----:B------:R-:W-:Y:S01]  /*3660*/  IADD3 R113, PT, PT, R109, -0x695add53, RZ ;  /* 0x96a522ad6d717810 */ /* 0x000fe20007ffe0ff */
[----:B------:R-:W-:Y:S01]  /*3670*/  VIADD R114, R108, 0x8ff34781 ;  /* 0x8ff347816c727836 */ /* 0x000fe20000000000 */
[----:B------:R-:W-:Y:S01]  /*3680*/  LOP3.LUT R13, R119, R223, R108, 0x96, !PT ;  /* 0x000000df770d7212 */ /* 0x000fe200078e966c */
[----:B------:R-:W-:-:S04]  /*3690*/  IMAD.WIDE.U32 R194, R14, -0x326172a9, RZ ;  /* 0xcd9e8d570ec27825 */ /* 0x000fc800078e00ff */
[----:B------:R-:W-:-:S04]  /*36a0*/  IMAD.WIDE.U32 R196, R13, -0x2daee0ad, RZ ;  /* 0xd2511f530dc47825 */ /* 0x000fc800078e00ff */
[----:B------:R-:W-:Y:S02]  /*36b0*/  VIADD R14, R108, 0x9e3779b9 ;  /* 0x9e3779b96c0e7836 */ /* 0x000fe40000000000 */
[----:B------:R-:W-:-:S03]  /*36c0*/  VIADD R13, R109, 0xbb67ae85 ;  /* 0xbb67ae856d0d7836 */ /* 0x000fc60000000000 */
        /* <DEDUP_REMOVED lines=49> */
[----:B------:R-:W-:Y:S01]  /*39e0*/  IMAD.MOV.U32 R124, RZ, RZ, R194 ;  /* 0x000000ffff7c7224 */ /* 0x000fe200078e00c2 */
[----:B------:R-:W-:Y:S01]  /*39f0*/  MOV R78, R14 ;  /* 0x0000000e004e7202 */ /* 0x000fe20000000f00 */
[----:B------:R-:W-:-:S07]  /*3a00*/  IMAD.MOV.U32 R15, RZ, RZ, RZ ;  /* 0x000000ffff0f7224 */ /* 0x000fce00078e00ff */
.L_x_62014:
[----:B------:R-:W-:Y:S05]  /*3a10*/  BSYNC.RECONVERGENT B3 ;  /* 0x0000000000037941 */ /* 0x000fea0003800200 */
.L_x_62013:
[----:B------:R-:W-:Y:S01]  /*3a20*/  I2FP.F32.U32 R14, R13 ;  /* 0x0000000d000e7245 */ /* 0x000fe20000201000 */
[----:B------:R-:W-:Y:S02]  /*3a30*/  IMAD.MOV.U32 R13, RZ, RZ, 0x2f800000 ;  /* 0x2f800000ff0d7424 */ /* 0x000fe400078e00ff */
        /* <DEDUP_REMOVED lines=9> */
.L_x_62012:
[----:B------:R-:W-:Y:S05]  /*3ad0*/  BSYNC.RECONVERGENT B2 ;  /* 0x0000000000027941 */ /* 0x000fea0003800200 */
.L_x_62011:
        /* <DEDUP_REMOVED lines=17> */
.L_x_62022:
        /* <DEDUP_REMOVED lines=13> */
.L_x_62024:
[----:B------:R-:W-:Y:S05]  /*3cc0*/  BSYNC.RECONVERGENT B4 ;  /* 0x0000000000047941 */ /* 0x000fea0003800200 */
.L_x_62023:
[----:B------:R-:W-:Y:S01]  /*3cd0*/  IMAD.WIDE.U32 R222, R112, -0x326172a9, RZ ;  /* 0xcd9e8d5770de7825 */ /* 0x000fe200078e00ff */
[----:B------:R-:W-:-:S03]  /*3ce0*/  LOP3.LUT R15, R121, R193, R109, 0x96, !PT ;  /* 0x000000c1790f7212 */ /* 0x000fc600078e966d */
[----:B------:R-:W-:Y:S02]  /*3cf0*/  HFMA2 R79, -RZ, RZ, 0, 0 ;  /* 0x00000000ff4f7431 */ /* 0x000fe400000001ff */
[C---:B------:R-:W-:Y:S01]  /*3d00*/  VIADD R114, R108.reuse, 0x8ff34781 ;  /* 0x8ff347816c727836 */ /* 0x040fe20000000000 */
[----:B------:R-:W-:Y:S01]  /*3d10*/  LOP3.LUT R14, R119, R223, R108, 0x96, !PT ;  /* 0x000000df770e7212 */ /* 0x000fe200078e966c */
[----:B------:R-:W-:Y:S01]  /*3d20*/  IMAD.WIDE.U32 R194, R15, -0x326172a9, RZ ;  /* 0xcd9e8d570fc27825 */ /* 0x000fe200078e00ff */
[----:B------:R-:W-:-:S03]  /*3d30*/  IADD3 R15, PT, PT, R108, -0x61c88647, RZ ;  /* 0x9e3779b96c0f7810 */ /* 0x000fc60007ffe0ff */
[----:B------:R-:W-:Y:S01]  /*3d40*/  IMAD.WIDE.U32 R196, R14, -0x2daee0ad, RZ ;  /* 0xd2511f530ec47825 */ /* 0x000fe200078e00ff */
[----:B------:R-:W-:-:S03]  /*3d50*/  LOP3.LUT R15, R15, R222, R195, 0x96, !PT ;  /* 0x000000de0f0f7212 */ /* 0x000fc600078e96c3 */
[C---:B------:R-:W-:Y:S02]  /*3d60*/  VIADD R14, R109.reuse, 0xbb67ae85 ;  /* 0xbb67ae856d0e7836 */ /* 0x040fe40000000000 */
[----:B------:R-:W-:-:S03]  /*3d70*/  VIADD R113, R109, 0x96a522ad ;  /* 0x96a522ad6d717836 */ /* 0x000fc60000000000 */
        /* <DEDUP_REMOVED lines=49> */
[----:B------:R-:W-:-:S07]  /*4090*/  IMAD.MOV.U32 R78, RZ, RZ, R194 ;  /* 0x000000ffff4e7224 */ /* 0x000fce00078e00c2 */
.L_x_62021:
[----:B------:R-:W-:Y:S05]  /*40a0*/  BSYNC.RECONVERGENT B3 ;  /* 0x0000000000037941 */ /* 0x000fea0003800200 */
.L_x_62020:
[----:B------:R-:W-:Y:S01]  /*40b0*/  I2FP.F32.U32 R15, R14 ;  /* 0x0000000e000f7245 */ /* 0x000fe20000201000 */
[----:B------:R-:W-:Y:S02]  /*40c0*/  IMAD.MOV.U32 R14, RZ, RZ, 0x2f800000 ;  /* 0x2f800000ff0e7424 */ /* 0x000fe400078e00ff */
[----:B-----5:R-:W-:Y:S01]  /*40d0*/  FMUL.FTZ R193, R6, UR11 ;  /* 0x0000000b06c17c20 */ /* 0x020fe20008410000 */
[----:B------:R-:W-:Y:S02]  /*40e0*/  HADD2.F32 R117, -RZ, R159.H1_H1 ;  /* 0x3000009fff757230 */ /* 0x000fe40000004100 */
[----:B------:R-:W-:Y:S01]  /*40f0*/  FFMA.FTZ R14, R15, R14, 1.1641532182693481445e-10 ;  /* 0x2f0000000f0e7423 */ /* 0x000fe2000001000e */
[----:B------:R-:W-:-:S04]  /*4100*/  FMUL.FTZ R193, R193, UR10 ;  /* 0x0000000ac1c17c20 */ /* 0x000fc80008410000 */
[----:B------:R-:W-:-:S04]  /*4110*/  FSETP.GTU.FTZ.AND P2, PT, R14, UR8, PT ;  /* 0x000000080e007c0b */ /* 0x000fc8000bf5c000 */
[----:B------:R-:W-:Y:S02]  /*4120*/  FSEL R193, R193, RZ, !P2 ;  /* 0x000000ffc1c17208 */ /* 0x000fe40005000000 */
[----:B------:R-:W-:-:S03]  /*4130*/  SEL R15, RZ, 0x1, P2 ;  /* 0x00000001ff0f7807 */ /* 0x000fc60001000000 */
[----:B------:R-:W-:Y:S01]  /*4140*/  FFMA.FTZ R14, R193, R117, R10 ;  /* 0x00000075c10e7223 */ /* 0x000fe2000001000a */
[----:B------:R-:W-:-:S07]  /*4150*/  PRMT R130, R15, 0x7610, R130 ;  /* 0x000076100f827816 */ /* 0x000fce0000000082 */
.L_x_62019:
[----:B------:R-:W-:Y:S05]  /*4160*/  BSYNC.RECONVERGENT B2 ;  /* 0x0000000000027941 */ /* 0x000fea0003800200 */
.L_x_62018:
        /* <DEDUP_REMOVED lines=16> */
.L_x_62028:
        /* <DEDUP_REMOVED lines=13> */
.L_x_62030:
[----:B------:R-:W-:Y:S05]  /*4340*/  BSYNC.RECONVERGENT B3 ;  /* 0x0000000000037941 */ /* 0x000fea0003800200 */
.L_x_62029:
[----:B------:R-:W-:Y:S01]  /*4350*/  IMAD.WIDE.U32 R222, R112, -0x326172a9, RZ ;  /* 0xcd9e8d5770de7825 */ /* 0x000fe200078e00ff */
[----:B------:R-:W-:Y:S02]  /*4360*/  LOP3.LUT R79, R121, R193, R109, 0x96, !PT ;  /* 0x000000c1794f7212 */ /* 0x000fe400078e966d */
[----:B------:R-:W-:Y:S01]  /*4370*/  IADD3 R114, PT, PT, R108, -0x700cb87f, RZ ;  /* 0x8ff347816c727810 */ /* 0x000fe20007ffe0ff */
[----:B------:R-:W-:Y:S01]  /*4380*/  VIADD R113, R109, 0x96a522ad ;  /* 0x96a522ad6d717836 */ /* 0x000fe20000000000 */
        /* <DEDUP_REMOVED lines=52> */
[----:B------:R-:W-:Y:S02]  /*46d0*/  MOV R15, R78 ;  /* 0x0000004e000f7202 */ /* 0x000fe40000000f00 */
[----:B------:R-:W-:Y:S01]  /*46e0*/  LOP3.LUT R114, R114, R222, R197, 0x96, !PT ;  /* 0x000000de72727212 */ /* 0x000fe200078e96c5 */
[----:B------:R-:W-:Y:S01]  /*46f0*/  IMAD.MOV.U32 R124, RZ, RZ, R196 ;  /* 0x000000ffff7c7224 */ /* 0x000fe200078e00c4 */
[----:B------:R-:W-:Y:S01]  /*4700*/  LOP3.LUT R113, R113, R192, R195, 0x96, !PT ;  /* 0x000000c071717212 */ /* 0x000fe200078e96c3 */
[----:B------:R-:W-:-:S07]  /*4710*/  IMAD.MOV.U32 R78, RZ, RZ, R194 ;  /* 0x000000ffff4e7224 */ /* 0x000fce00078e00c2 */
.L_x_62027:
[----:B------:R-:W-:Y:S05]  /*4720*/  BSYNC.RECONVERGENT B2 ;  /* 0x0000000000027941 */ /* 0x000fea0003800200 */
.L_x_62026:
[----:B------:R-:W-:Y:S01]  /*4730*/  I2FP.F32.U32 R126, R15 ;  /* 0x0000000f007e7245 */ /* 0x000fe20000201000 */
[----:B------:R-:W-:Y:S02]  /*4740*/  HFMA2 R15, -RZ, RZ, 0.1171875, 0 ;  /* 0x2f800000ff0f7431 */ /* 0x000fe400000001ff */
[----:B-----5:R-:W-:-:S03]  /*4750*/  FMUL.FTZ R162, R7, UR11 ;  /* 0x0000000b07a27c20 */ /* 0x020fc60008410000 */
[----:B------:R-:W-:Y:S01]  /*4760*/  FFMA.FTZ R15, R126, R15, 1.1641532182693481445e-10 ;  /* 0x2f0000007e0f7423 */ /* 0x000fe2000001000f */
[----:B------:R-:W-:Y:S01]  /*4770*/  FMUL.FTZ R162, R162, UR10 ;  /* 0x0000000aa2a27c20 */ /* 0x000fe20008410000 */
[----:B------:R-:W-:-:S03]  /*4780*/  HADD2.F32 R126, -RZ, R158.H1_H1 ;  /* 0x3000009eff7e7230 */ /* 0x000fc60000004100 */
[----:B------:R-:W-:-:S04]  /*4790*/  FSETP.GTU.FTZ.AND P1, PT, R15, UR8, PT ;  /* 0x000000080f007c0b */ /* 0x000fc8000bf3c000 */
[----:B------:R-:W-:Y:S02]  /*47a0*/  FSEL R162, R162, RZ, !P1 ;  /* 0x000000ffa2a27208 */ /* 0x000fe40004800000 */
[----:B------:R-:W-:-:S03]  /*47b0*/  SEL R79, RZ, 0x1, P1 ;  /* 0x00000001ff4f7807 */ /* 0x000fc60000800000 */
[----:B------:R-:W-:Y:S01]  /*47c0*/  FFMA.FTZ R15, R162, R126, R11 ;  /* 0x0000007ea20f7223 */ /* 0x000fe2000001000b */
[----:B------:R-:W-:Y:S01]  /*47d0*/  PRMT R131, R79, 0x7610, R131 ;  /* 0x000076104f837816 */ /* 0x000fe20000000083 */
[----:B------:R-:W-:Y:S06]  /*47e0*/  BRA `(.L_x_62025) ;  /* 0x0000001800947947 */ /* 0x000fec0003800000 */
.L_x_62003:
        /* <DEDUP_REMOVED lines=21> */
.L_x_62035:
        /* <DEDUP_REMOVED lines=13> */
.L_x_62037:
[----:B------:R-:W-:Y:S05]  /*4a10*/  BSYNC.RECONVERGENT B4 ;  /* 0x0000000000047941 */ /* 0x000fea0003800200 */
.L_x_62036:
[----:B------:R-:W-:Y:S01]  /*4a20*/  IMAD.WIDE.U32 R194, R112, -0x326172a9, RZ ;  /* 0xcd9e8d5770c27825 */ /* 0x000fe200078e00ff */
[----:B------:R-:W-:Y:S02]  /*4a30*/  LOP3.LUT R13, R121, R15, R109, 0x96, !PT ;  /* 0x0000000f790d7212 */ /* 0x000fe400078e966d */
[----:B------:R-:W-:Y:S01]  /*4a40*/  IADD3 R114, PT, PT, R108, -0x700cb87f, RZ ;  /* 0x8ff347816c727810 */ /* 0x000fe20007ffe0ff */
[----:B------:R-:W-:Y:S01]  /*4a50*/  VIADD R113, R109, 0x96a522ad ;  /* 0x96a522ad6d717836 */ /* 0x000fe20000000000 */
        /* <DEDUP_REMOVED lines=50> */
[----:B------:R-:W-:-:S03]  /*4d80*/  MOV R12, R126 ;  /* 0x0000007e000c7202 */ /* 0x000fc60000000f00 */
[----:B------:R-:W-:Y:S01]  /*4d90*/  IMAD.WIDE.U32 R192, R13, -0x326172a9, RZ ;  /* 0xcd9e8d570dc07825 */ /* 0x000fe200078e00ff */
[----:B------:R-:W-:-:S03]  /*4da0*/  LOP3.LUT R113, R113, R14, R79, 0x96, !PT ;  /* 0x0000000e71717212 */ /* 0x000fc600078e964f */
[----:B------:R-:W-:Y:S01]  /*4db0*/  IMAD.MOV.U32 R124, RZ, RZ, R192 ;  /* 0x000000ffff7c7224 */ /* 0x000fe200078e00c0 */
[----:B------:R-:W-:Y:S01]  /*4dc0*/  LOP3.LUT R114, R114, R194, R193, 0x96, !PT ;  /* 0x000000c272727212 */ /* 0x000fe200078e96c1 */
[----:B------:R-:W-:-:S07]  /*4dd0*/  IMAD.MOV.U32 R14, RZ, RZ, RZ ;  /* 0x000000ffff0e7224 */ /* 0x000fce00078e00ff */
.L_x_62034:
[----:B------:R-:W-:Y:S05]  /*4de0*/  BSYNC.RECONVERGENT B3 ;  /* 0x0000000000037941 */ /* 0x000fea0003800200 */
.L_x_62033:
[----:B------:R-:W-:Y:S01]  /*4df0*/  I2FP.F32.U32 R13, R12 ;  /* 0x0000000c000d7245 */ /* 0x000fe20000201000 */
[----:B------:R-:W-:Y:S02]  /*4e00*/  IMAD.MOV.U32 R12, RZ, RZ, 0x2f800000 ;  /* 0x2f800000ff0c7424 */ /* 0x000fe400078e00ff */
[----:B-----5:R-:W-:Y:S02]  /*4e10*/  FMUL.FTZ R15, R4, UR11 ;  /* 0x0000000b040f7c20 */ /* 0x020fe40008410000 */
[----:B------:R-:W-:Y:S02]  /*4e20*/  FFMA.FTZ R12, R13, R12, 1.1641532182693481445e-10 ;  /* 0x2f0000000d0c7423 */ /* 0x000fe4000001000c */
[----:B------:R-:W-:-:S03]  /*4e30*/  FMUL.FTZ R15, R15, UR10 ;  /* 0x0000000a0f0f7c20 */ /* 0x000fc60008410000 */
[----:B------:R-:W-:Y:S01]  /*4e40*/  FSETP.GTU.FTZ.AND P1, PT, R12, UR8, PT ;  /* 0x000000080c007c0b */ /* 0x000fe2000bf3c000 */
[----:B------:R-:W-:-:S03]  /*4e50*/  HADD2.F32 R12, -RZ, R160.H0_H0 ;  /* 0x200000a0ff0c7230 */ /* 0x000fc60000004100 */
[----:B------:R-:W-:Y:S02]  /*4e60*/  FSEL R15, R15, RZ, !P1 ;  /* 0x000000ff0f0f7208 */ /* 0x000fe40004800000 */
[----:B------:R-:W-:-:S03]  /*4e70*/  SEL R13, RZ, 0x1, P1 ;  /* 0x00000001ff0d7807 */ /* 0x000fc60000800000 */
[----:B------:R-:W-:Y:S01]  /*4e80*/  FMUL.FTZ R12, R15, R12 ;  /* 0x0000000c0f0c7220 */ /* 0x000fe20000410000 */
[----:B------:R-:W-:-:S07]  /*4e90*/  PRMT R128, R13, 0x7610, R128 ;  /* 0x000076100d807816 */ /* 0x000fce0000000080 */
.L_x_62032:
[----:B------:R-:W-:Y:S05]  /*4ea0*/  BSYNC.RECONVERGENT B2 ;  /* 0x0000000000027941 */ /* 0x000fea0003800200 */
.L_x_62031:
        /* <DEDUP_REMOVED lines=17> */
.L_x_62042:
        /* <DEDUP_REMOVED lines=13> */
.L_x_62044:
[----:B------:R-:W-:Y:S05]  /*5090*/  BSYNC.RECONVERGENT B4 ;  /* 0x0000000000047941 */ /* 0x000fea0003800200 */
.L_x_62043:
        /* <DEDUP_REMOVED lines=59> */
[----:B------:R-:W-:Y:S02]  /*5450*/  HFMA2 R15, -RZ, RZ, 0, 0 ;  /* 0x00000000ff0f7431 */ /* 0x000fe400000001ff */
[----:B------:R-:W-:-:S07]  /*5460*/  IMAD.MOV.U32 R78, RZ, RZ, R14 ;  /* 0x000000ffff4e7224 */ /* 0x000fce00078e000e */
.L_x_62041:
[----:B------:R-:W-:Y:S05]  /*5470*/  BSYNC.RECONVERGENT B3 ;  /* 0x0000000000037941 */ /* 0x000fea0003800200 */
.L_x_62040:
        /* <DEDUP_REMOVED lines=11> */
.L_x_62039:
[----:B------:R-:W-:Y:S05]  /*5530*/  BSYNC.RECONVERGENT B2 ;  /* 0x0000000000027941 */ /* 0x000fea0003800200 */
.L_x_62038:
        /* <DEDUP_REMOVED lines=17> */
.L_x_62049:
        /* <DEDUP_REMOVED lines=13> */
.L_x_62051:
[----:B------:R-:W-:Y:S05]  /*5720*/  BSYNC.RECONVERGENT B4 ;  /* 0x0000000000047941 */ /* 0x000fea0003800200 */
.L_x_62050:
        /* <DEDUP_REMOVED lines=61> */
.L_x_62048:
[----:B------:R-:W-:Y:S05]  /*5b00*/  BSYNC.RECONVERGENT B3 ;  /* 0x0000000000037941 */ /* 0x000fea0003800200 */
.L_x_62047:
[----:B------:R-:W-:Y:S01]  /*5b10*/  I2FP.F32.U32 R15, R14 ;  /* 0x0000000e000f7245 */ /* 0x000fe20000201000 */
[----:B------:R-:W-:Y:S02]  /*5b20*/  HFMA2 R14, -RZ, RZ, 0.1171875, 0 ;  /* 0x2f800000ff0e7431 */ /* 0x000fe400000001ff */
[----:B-----5:R-:W-:-:S03]  /*5b30*/  FMUL.FTZ R117, R6, UR11 ;  /* 0x0000000b06757c20 */ /* 0x020fc60008410000 */
[----:B------:R-:W-:Y:S01]  /*5b40*/  FFMA.FTZ R14, R15, R14, 1.1641532182693481445e-10 ;  /* 0x2f0000000f0e7423 */ /* 0x000fe2000001000e */
[----:B------:R-:W-:-:S04]  /*5b50*/  FMUL.FTZ R117, R117, UR10 ;  /* 0x0000000a75757c20 */ /* 0x000fc80008410000 */
[----:B------:R-:W-:Y:S01]  /*5b60*/  FSETP.GTU.FTZ.AND P1, PT, R14, UR8, PT ;  /* 0x000000080e007c0b */ /* 0x000fe2000bf3c000 */
[----:B------:R-:W-:-:S03]  /*5b70*/  HADD2.F32 R14, -RZ, R159.H1_H1 ;  /* 0x3000009fff0e7230 */ /* 0x000fc60000004100 */
[----:B------:R-:W-:Y:S02]  /*5b80*/  FSEL R117, R117, RZ, !P1 ;  /* 0x000000ff75757208 */ /* 0x000fe40004800000 */
[----:B------:R-:W-:-:S03]  /*5b90*/  SEL R15, RZ, 0x1, P1 ;  /* 0x00000001ff0f7807 */ /* 0x000fc60000800000 */
[----:B------:R-:W-:Y:S01]  /*5ba0*/  FMUL.FTZ R14, R117, R14 ;  /* 0x0000000e750e7220 */ /* 0x000fe20000410000 */
[----:B------:R-:W-:-:S07]  /*5bb0*/  PRMT R130, R15, 0x7610, R130 ;  /* 0x000076100f827816 */ /* 0x000fce0000000082 */
.L_x_62046:
[----:B------:R-:W-:Y:S05]  /*5bc0*/  BSYNC.RECONVERGENT B2 ;  /* 0x0000000000027941 */ /* 0x000fea0003800200 */
.L_x_62045:
        /* <DEDUP_REMOVED lines=16> */
.L_x_62054:
        /* <DEDUP_REMOVED lines=13> */
.L_x_62056:
[----:B------:R-:W-:Y:S05]  /*5da0*/  BSYNC.RECONVERGENT B3 ;  /* 0x0000000000037941 */ /* 0x000fea0003800200 */
.L_x_62055:
        /* <DEDUP_REMOVED lines=8> */
[----:B------:R-:W-:Y:S02]  /*5e30*/  VIADD R79, R108, 0x9e3779b9 ;  /* 0x9e3779b96c4f7836 */ /* 0x000fe40000000000 */
[----:B------:R-:W-:Y:S01]  /*5e40*/  IMAD.MOV.U32 R117, RZ, RZ, RZ ;  /* 0x000000ffff757224 */ /* 0x000fe200078e00ff */
        /* <DEDUP_REMOVED lines=49> */
[----:B------:R-:W-:Y:S01]  /*6160*/  IMAD.MOV.U32 R124, RZ, RZ, R196 ;  /* 0x000000ffff7c7224 */ /* 0x000fe200078e00c4 */
[----:B------:R-:W-:-:S07]  /*6170*/  MOV R78, R194 ;  /* 0x000000c2004e7202 */ /* 0x000fce0000000f00 */
.L_x_62053:
[----:B------:R-:W-:Y:S05]  /*6180*/  BSYNC.RECONVERGENT B2 ;  /* 0x0000000000027941 */ /* 0x000fea0003800200 */
.L_x_62052:
[----:B------:R-:W-:Y:S01]  /*6190*/  I2FP.F32.U32 R162, R15 ;  /* 0x0000000f00a27245 */ /* 0x000fe20000201000 */
[----:B------:R-:W-:Y:S02]  /*61a0*/  IMAD.MOV.U32 R15, RZ, RZ, 0x2f800000 ;  /* 0x2f800000ff0f7424 */ /* 0x000fe400078e00ff */
[----:B-----5:R-:W-:Y:S02]  /*61b0*/  FMUL.FTZ R126, R7, UR11 ;  /* 0x0000000b077e7c20 */ /* 0x020fe40008410000 */
[----:B------:R-:W-:Y:S02]  /*61c0*/  FFMA.FTZ R15, R162, R15, 1.1641532182693481445e-10 ;  /* 0x2f000000a20f7423 */ /* 0x000fe4000001000f */
[----:B------:R-:W-:-:S03]  /*61d0*/  FMUL.FTZ R126, R126, UR10 ;  /* 0x0000000a7e7e7c20 */ /* 0x000fc60008410000 */
[----:B------:R-:W-:Y:S01]  /*61e0*/  FSETP.GTU.FTZ.AND P1, PT, R15, UR8, PT ;  /* 0x000000080f007c0b */ /* 0x000fe2000bf3c000 */
[----:B------:R-:W-:-:S03]  /*61f0*/  HADD2.F32 R15, -RZ, R158.H1_H1 ;  /* 0x3000009eff0f7230 */ /* 0x000fc60000004100 */
[----:B------:R-:W-:Y:S02]  /*6200*/  FSEL R126, R126, RZ, !P1 ;  /* 0x000000ff7e7e7208 */ /* 0x000fe40004800000 */
[----:B------:R-:W-:-:S03]  /*6210*/  SEL R79, RZ, 0x1, P1 ;  /* 0x00000001ff4f7807 */ /* 0x000fc60000800000 */
[----:B------:R-:W-:Y:S01]  /*6220*/  FMUL.FTZ R15, R126, R15 ;  /* 0x0000000f7e0f7220 */ /* 0x000fe20000410000 */
[----:B------:R-:W-:-:S07]  /*6230*/  PRMT R131, R79, 0x7610, R131 ;  /* 0x000076104f837816 */ /* 0x000fce0000000083 */
.L_x_62025:
[----:B------:R-:W-:Y:S05]  /*6240*/  BSYNC.RECONVERGENT B1 ;  /* 0x0000000000017941 */ /* 0x000fea0003800200 */
.L_x_62002:
[----:B------:R-:W0:Y:S01]  /*6250*/  LDC.64 R192, c[0x0][0x3a8] ;  /* 0x0000ea00ffc07b82 */ /* 0x000e220000000a00 */
[----:B------:R-:W-:Y:S01]  /*6260*/  BSSY.RECONVERGENT B1, `(.L_x_62057) ;  /* 0x0000010000017945 */ /* 0x000fe20003800200 */
[----:B------:R-:W-:Y:S01]  /*6270*/  MOV R126, R78 ;  /* 0x0000004e007e7202 */ /* 0x000fe20000000f00 */
[----:B0-----:R-:W-:-:S05]  /*6280*/  IMAD.WIDE.U32 R192, R191, 0x10, R192 ;  /* 0x00000010bfc07825 */ /* 0x001fca00078e00c0 */
[----:B------:R0:W-:Y:S01]  /*6290*/  STG.E.128 desc[UR6][R192.64], R12 ;  /* 0x0000000cc0007986 */ /* 0x0001e2000c101d06 */
[----:B------:R-:W-:Y:S05]  /*62a0*/  @!P0 BRA `(.L_x_62058) ;  /* 0x00000000002c8947 */ /* 0x000fea0003800000 */
[----:B------:R-:W1:Y:S01]  /*62b0*/  LDC.64 R194, c[0x0][0x3b0] ;  /* 0x0000ec00ffc27b82 */ /* 0x000e620000000a00 */
[----:B------:R-:W-:Y:S01]  /*62c0*/  IMAD.U32 R162, R130, 0x10000, RZ ;  /* 0x0001000082a27824 */ /* 0x000fe200078e00ff */
[----:B0-----:R-:W-:Y:S02]  /*62d0*/  LOP3.LUT R193, R131, 0xffff, RZ, 0xc0, !PT ;  /* 0x0000ffff83c17812 */ /* 0x001fe400078ec0ff */
[----:B------:R-:W-:Y:S02]  /*62e0*/  LOP3.LUT R79, R129, 0xff, RZ, 0xc0, !PT ;  /* 0x000000ff814f7812 */ /* 0x000fe400078ec0ff */
[----:B------:R-:W-:Y:S02]  /*62f0*/  LOP3.LUT R162, R162, 0xff0000, RZ, 0xc0, !PT ;  /* 0x00ff0000a2a27812 */ /* 0x000fe400078ec0ff */
[----:B------:R-:W-:-:S03]  /*6300*/  LOP3.LUT R78, R128, 0xff, RZ, 0xc0, !PT ;  /* 0x000000ff804e7812 */ /* 0x000fc600078ec0ff */
[----:B------:R-:W-:-:S05]  /*6310*/  IMAD R162, R193, 0x1000000, R162 ;  /* 0x01000000c1a27824 */ /* 0x000fca00078e02a2 */
[----:B------:R-:W-:-:S05]  /*6320*/  LEA R79, R79, R162, 0x8 ;  /* 0x000000a24f4f7211 */ /* 0x000fca00078e40ff */
[----:B------:R-:W-:Y:S02]  /*6330*/  IMAD.IADD R78, R79, 0x1, R78 ;  /* 0x000000014f4e7824 */ /* 0x000fe400078e024e */
[----:B-1----:R-:W-:-:S05]  /*6340*/  IMAD.WIDE.U32 R194, R190, 0x4, R194 ;  /* 0x00000004bec27825 */ /* 0x002fca00078e00c2 */
[----:B------:R1:W-:Y:S02]  /*6350*/  STG.E desc[UR6][R194.64], R78 ;  /* 0x0000004ec2007986 */ /* 0x0003e4000c101906 */
.L_x_62058:
[----:B------:R-:W-:Y:S05]  /*6360*/  BSYNC.RECONVERGENT B1 ;  /* 0x0000000000017941 */ /* 0x000fea0003800200 */
.L_x_62057:
[----:B------:R-:W-:Y:S01]  /*6370*/  VIADD R191, R191, 0x20 ;  /* 0x00000020bfbf7836 */ /* 0x000fe20000000000 */
[----:B------:R-:W-:-:S07]  /*6380*/  IADD3 R190, PT, PT, R190, 0x20, RZ ;  /* 0x00000020bebe7810 */ /* 0x000fce0007ffe0ff */
.L_x_61999:
[----:B------:R-:W-:Y:S05]  /*6390*/  BSYNC.RECONVERGENT B0 ;  /* 0x0000000000007941 */ /* 0x000fea0003800200 */
.L_x_61998:
        /* <DEDUP_REMOVED lines=13> */
[----:B------:R-:W-:Y:S04]  /*6470*/  BSSY.RECONVERGENT B0, `(.L_x_62061) ;  /* 0x000034e000007945 */ /* 0x000fe80003800200 */
[----:B------:R-:W-:Y:S05]  /*6480*/  @!P1 BRA `(.L_x_62062) ;  /* 0x00000018009c9947 */ /* 0x000fea0003800000 */
[----:B------:R-:W-:Y:S01]  /*6490*/  ISETP.GT.AND P1, PT, R163, RZ, PT ;  /* 0x000000ffa300720c */ /* 0x000fe20003f24270 */
[----:B------:R-:W-:Y:S01]  /*64a0*/  BSSY.RECONVERGENT B2, `(.L_x_62063) ;  /* 0x000006b000027945 */ /* 0x000fe20003800200 */
[----:B--2---:R-:W-:Y:S01]  /*64b0*/  IMAD.MOV.U32 R18, RZ, RZ, R117 ;  /* 0x000000ffff127224 */ /* 0x004fe200078e0075 */
[----:B-----5:R-:W-:Y:S01]  /*64c0*/  MOV R16, R8 ;  /* 0x0000000800107202 */ /* 0x020fe20000000f00 */
[----:B-1----:R-:W-:-:S09]  /*64d0*/  IMAD.MOV.U32 R78, RZ, RZ, R126 ;  /* 0x000000ffff4e7224 */ /* 0x002fd200078e007e */
        /* <DEDUP_REMOVED lines=17> */
.L_x_62067:
        /* <DEDUP_REMOVED lines=13> */
.L_x_62069:
[----:B------:R-:W-:Y:S05]  /*66c0*/  BSYNC.RECONVERGENT B4 ;  /* 0x0000000000047941 */ /* 0x000fea0003800200 */
.L_x_62068:
[----:B------:R-:W-:Y:S01]  /*66d0*/  IMAD.WIDE.U32 R194, R112, -0x326172a9, RZ ;  /* 0xcd9e8d5770c27825 */ /* 0x000fe200078e00ff */
[----:B------:R-:W-:Y:S02]  /*66e0*/  LOP3.LUT R17, R121, R19, R109, 0x96, !PT ;  /* 0x0000001379117212 */ /* 0x000fe400078e966d */
[----:B------:R-:W-:Y:S01]  /*66f0*/  IADD3 R114, PT, PT, R108, -0x700cb87f, RZ ;  /* 0x8ff347816c727810 */ /* 0x000fe20007ffe0ff */
[----:B------:R-:W-:Y:S01]  /*6700*/  VIADD R113, R109, 0x96a522ad ;  /* 0x96a522ad6d717836 */ /* 0x000fe20000000000 */
[----:B------:R-:W-:Y:S01]  /*6710*/  LOP3.LUT R16, R119, R195, R108, 0x96, !PT ;  /* 0x000000c377107212 */ /* 0x000fe200078e966c */
[----:B------:R-:W-:-:S04]  /*6720*/  IMAD.WIDE.U32 R78, R17, -0x326172a9, RZ ;  /* 0xcd9e8d57114e7825 */ /* 0x000fc800078e00ff */
[----:B0-----:R-:W-:Y:S01]  /*6730*/  IMAD.WIDE.U32 R192, R16, -0x2daee0ad, RZ ;  /* 0xd2511f5310c07825 */ /* 0x001fe200078e00ff */
        /* <DEDUP_REMOVED lines=53> */
.L_x_62066:
[----:B------:R-:W-:Y:S05]  /*6a90*/  BSYNC.RECONVERGENT B3 ;  /* 0x0000000000037941 */ /* 0x000fea0003800200 */
.L_x_62065:
[----:B------:R-:W-:Y:S01]  /*6aa0*/  I2FP.F32.U32 R17, R16 ;  /* 0x0000001000117245 */ /* 0x000fe20000201000 */
[----:B------:R-:W-:Y:S02]  /*6ab0*/  IMAD.MOV.U32 R16, RZ, RZ, 0x2f800000 ;  /* 0x2f800000ff107424 */ /* 0x000fe400078e00ff */
[----:B------:R-:W-:Y:S01]  /*6ac0*/  FMUL.FTZ R79, R4, UR11 ;  /* 0x0000000b044f7c20 */ /* 0x000fe20008410000 */
        /* <DEDUP_REMOVED lines=8> */
.L_x_62064:
[----:B------:R-:W-:Y:S05]  /*6b50*/  BSYNC.RECONVERGENT B2 ;  /* 0x0000000000027941 */ /* 0x000fea0003800200 */
.L_x_62063:
        /* <DEDUP_REMOVED lines=17> */
.L_x_62074:
        /* <DEDUP_REMOVED lines=13> */
.L_x_62076:
[----:B------:R-:W-:Y:S05]  /*6d40*/  BSYNC.RECONVERGENT B4 ;  /* 0x0000000000047941 */ /* 0x000fea0003800200 */
.L_x_62075:
        /* <DEDUP_REMOVED lines=61> */
.L_x_62073:
[----:B------:R-:W-:Y:S05]  /*7120*/  BSYNC.RECONVERGENT B3 ;  /* 0x0000000000037941 */ /* 0x000fea0003800200 */
.L_x_62072:
        /* <DEDUP_REMOVED lines=11> */
.L_x_62071:
[----:B------:R-:W-:Y:S05]  /*71e0*/  BSYNC.RECONVERGENT B2 ;  /* 0x0000000000027941 */ /* 0x000fea0003800200 */
.L_x_62070:
        /* <DEDUP_REMOVED lines=17> */
.L_x_62081:
        /* <DEDUP_REMOVED lines=13> */
.L_x_62083:
[----:B------:R-:W-:Y:S05]  /*73d0*/  BSYNC.RECONVERGENT B4 ;  /* 0x0000000000047941 */ /* 0x000fea0003800200 */
.L_x_62082:
        /* <DEDUP_REMOVED lines=61> */
.L_x_62080:
[----:B------:R-:W-:Y:S05]  /*77b0*/  BSYNC.RECONVERGENT B3 ;  /* 0x0000000000037941 */ /* 0x000fea0003800200 */
.L_x_62079:
[----:B------:R-:W-:Y:S01]  /*77c0*/  I2FP.F32.U32 R19, R18 ;  /* 0x0000001200137245 */ /* 0x000fe20000201000 */
[----:B------:R-:W-:Y:S02]  /*77d0*/  HFMA2 R18, -RZ, RZ, 0.1171875, 0 ;  /* 0x2f800000ff127431 */ /* 0x000fe400000001ff */
[----:B0-----:R-:W-:Y:S01]  /*77e0*/  FMUL.FTZ R193, R6, UR11 ;  /* 0x0000000b06c17c20 */ /* 0x001fe20008410000 */
        /* <DEDUP_REMOVED lines=8> */
.L_x_62078:
[----:B------:R-:W-:Y:S05]  /*7870*/  BSYNC.RECONVERGENT B2 ;  /* 0x0000000000027941 */ /* 0x000fea0003800200 */
.L_x_62077:
        /* <DEDUP_REMOVED lines=16> */
.L_x_62087:
        /* <DEDUP_REMOVED lines=13> */
.L_x_62089:
[----:B------:R-:W-:Y:S05]  /*7a50*/  BSYNC.RECONVERGENT B3 ;  /* 0x0000000000037941 */ /* 0x000fea0003800200 */
.L_x_62088:
        /* <DEDUP_REMOVED lines=61> */
.L_x_62086:
[----:B------:R-:W-:Y:S05]  /*7e30*/  BSYNC.RECONVERGENT B2 ;  /* 0x0000000000027941 */ /* 0x000fea0003800200 */
.L_x_62085:
[----:B------:R-:W-:Y:S01]  /*7e40*/  I2FP.F32.U32 R126, R19 ;  /* 0x00000013007e7245 */ /* 0x000fe20000201000 */
[----:B------:R-:W-:Y:S02]  /*7e50*/  IMAD.MOV.U32 R19, RZ, RZ, 0x2f800000 ;  /* 0x2f800000ff137424 */ /* 0x000fe400078e00ff */
[----:B------:R-:W-:Y:S02]  /*7e60*/  FMUL.FTZ R162, R7, UR11 ;  /* 0x0000000b07a27c20 */ /* 0x000fe40008410000 */
[----:B------:R-:W-:Y:S02]  /*7e70*/  FFMA.FTZ R19, R126, R19, 1.1641532182693481445e-10 ;  /* 0x2f0000007e137423 */ /* 0x000fe40000010013 */
[----:B------:R-:W-:Y:S01]  /*7e80*/  FMUL.FTZ R162, R162, UR10 ;  /* 0x0000000aa2a27c20 */ /* 0x000fe20008410000 */
[----:B------:R-:W-:Y:S02]  /*7e90*/  HADD2.F32 R126, -RZ, R156.H1_H1 ;  /* 0x3000009cff7e7230 */ /* 0x000fe40000004100 */
[----:B------:R-:W-:-:S04]  /*7ea0*/  FSETP.GTU.FTZ.AND P1, PT, R19, UR8, PT ;  /* 0x0000000813007c0b */ /* 0x000fc8000bf3c000 */
[----:B------:R-:W-:Y:S02]  /*7eb0*/  FSEL R162, R162, RZ, !P1 ;  /* 0x000000ffa2a27208 */ /* 0x000fe40004800000 */
[----:B------:R-:W-:-:S03]  /*7ec0*/  SEL R79, RZ, 0x1, P1 ;  /* 0x00000001ff4f7807 */ /* 0x000fc60000800000 */
[----:B------:R-:W-:Y:S01]  /*7ed0*/  FFMA.FTZ R19, R162, R126, R11 ;  /* 0x0000007ea2137223 */ /* 0x000fe2000001000b */
[----:B------:R-:W-:Y:S01]  /*7ee0*/  PRMT R131, R79, 0x7610, R131 ;  /* 0x000076104f837816 */ /* 0x000fe20000000083 */
[----:B------:R-:W-:Y:S06]  /*7ef0*/  BRA `(.L_x_62084) ;  /* 0x0000001800947947 */ /* 0x000fec0003800000 */
.L_x_62062:
[----:B------:R-:W-:Y:S01]  /*7f00*/  BSSY.RECONVERGENT B2, `(.L_x_62090) ;  /* 0x000006b000027945 */ /* 0x000fe20003800200 */
[----:B--2---:R-:W-:Y:S01]  /*7f10*/  MOV R18, R117 ;  /* 0x0000007500127202 */ /* 0x004fe20000000f00 */
        /* <DEDUP_REMOVED lines=19> */
.L_x_62094:
        /* <DEDUP_REMOVED lines=13> */
.L_x_62096:
[----:B------:R-:W-:Y:S05]  /*8120*/  BSYNC.RECONVERGENT B4 ;  /* 0x0000000000047941 */ /* 0x000fea0003800200 */
.L_x_62095:
[----:B------:R-:W-:Y:S01]  /*8130*/  IMAD.WIDE.U32 R194, R112, -0x326172a9, RZ ;  /* 0xcd9e8d5770c27825 */ /* 0x000fe200078e00ff */
[----:B------:R-:W-:Y:S02]  /*8140*/  LOP3.LUT R17, R121, R19, R109, 0x96, !PT ;  /* 0x0000001379117212 */ /* 0x000fe400078e966d */
[----:B------:R-:W-:Y:S01]  /*8150*/  IADD3 R113, PT, PT, R109, -0x695add53, RZ ;  /* 0x96a522ad6d717810 */ /* 0x000fe20007ffe0ff */
[----:B------:R-:W-:Y:S01]  /*8160*/  VIADD R114, R108, 0x8ff34781 ;  /* 0x8ff347816c727836 */ /* 0x000fe20000000000 */
[----:B------:R-:W-:Y:S01]  /*8170*/  LOP3.LUT R16, R119, R195, R108, 0x96, !PT ;  /* 0x000000c377107212 */ /* 0x000fe200078e966c */
[----:B------:R-:W-:-:S04]  /*8180*/  IMAD.WIDE.U32 R78, R17, -0x326172a9, RZ ;  /* 0xcd9e8d57114e7825 */ /* 0x000fc800078e00ff */
[----:B0-----:R-:W-:-:S04]  /*8190*/  IMAD.WIDE.U32 R192, R16, -0x2daee0ad, RZ ;  /* 0xd2511f5310c07825 */ /* 0x001fc800078e00ff */
[----:B------:R-:W-:Y:S02]  /*81a0*/  VIADD R16, R109, 0xbb67ae85 ;  /* 0xbb67ae856d107836 */ /* 0x000fe40000000000 */
[----:B------:R-:W-:-:S03]  /*81b0*/  VIADD R17, R108, 0x9e3779b9 ;  /* 0x9e3779b96c117836 */ /* 0x000fc60000000000 */
        /* <DEDUP_REMOVED lines=46> */
[----:B------:R-:W-:-:S03]  /*84a0*/  LOP3.LUT R113, R113, R18, R79, 0x96, !PT ;  /* 0x0000001271717212 */ /* 0x000fc600078e964f */
[----:B------:R-:W-:Y:S02]  /*84b0*/  HFMA2 R18, -RZ, RZ, 0, 0 ;  /* 0x00000000ff127431 */ /* 0x000fe400000001ff */
[----:B------:R-:W-:Y:S01]  /*84c0*/  IMAD.MOV.U32 R124, RZ, RZ, R192 ;  /* 0x000000ffff7c7224 */ /* 0x000fe200078e00c0 */
[----:B------:R-:W-:Y:S01]  /*84d0*/  LOP3.LUT R114, R114, R194, R193, 0x96, !PT ;  /* 0x000000c272727212 */ /* 0x000fe200078e96c1 */
[----:B------:R-:W-:-:S07]  /*84e0*/  IMAD.MOV.U32 R16, RZ, RZ, R126 ;  /* 0x000000ffff107224 */ /* 0x000fce00078e007e */
.L_x_62093:
[----:B------:R-:W-:Y:S05]  /*84f0*/  BSYNC.RECONVERGENT B3 ;  /* 0x0000000000037941 */ /* 0x000fea0003800200 */
.L_x_62092:
        /* <DEDUP_REMOVED lines=11> */
.L_x_62091:
[----:B------:R-:W-:Y:S05]  /*85b0*/  BSYNC.RECONVERGENT B2 ;  /* 0x0000000000027941 */ /* 0x000fea0003800200 */
.L_x_62090:
        /* <DEDUP_REMOVED lines=17> */
.L_x_62101:
        /* <DEDUP_REMOVED lines=13> */
.L_x_62103:
[----:B------:R-:W-:Y:S05]  /*87a0*/  BSYNC.RECONVERGENT B4 ;  /* 0x0000000000047941 */ /* 0x000fea0003800200 */
.L_x_62102:
        /* <DEDUP_REMOVED lines=59> */
[----:B------:R-:W-:Y:S02]  /*8b60*/  IMAD.MOV.U32 R78, RZ, RZ, R18 ;  /* 0x000000ffff4e7224 */ /* 0x000fe400078e0012 */
[----:B------:R-:W-:-:S07]  /*8b70*/  IMAD.MOV.U32 R19, RZ, RZ, RZ ;  /* 0x000000ffff137224 */ /* 0x000fce00078e00ff */
.L_x_62100:
[----:B------:R-:W-:Y:S05]  /*8b80*/  BSYNC.RECONVERGENT B3 ;  /* 0x0000000000037941 */ /* 0x000fea0003800200 */
.L_x_62099:
[----:B------:R-:W-:Y:S01]  /*8b90*/  I2FP.F32.U32 R18, R17 ;  /* 0x0000001100127245 */ /* 0x000fe20000201000 */
[----:B------:R-:W-:Y:S02]  /*8ba0*/  HFMA2 R17, -RZ, RZ, 0.1171875, 0 ;  /* 0x2f800000ff117431 */ /* 0x000fe400000001ff */
[----:B-----5:R-:W-:-:S03]  /*8bb0*/  FMUL.FTZ R126, R5, UR11 ;  /* 0x0000000b057e7c20 */ /* 0x020fc60008410000 */
[----:B------:R-:W-:Y:S01]  /*8bc0*/  FFMA.FTZ R17, R18, R17, 1.1641532182693481445e-10 ;  /* 0x2f00000012117423 */ /* 0x000fe20000010011 */
[----:B------:R-:W-:-:S04]  /*8bd0*/  FMUL.FTZ R126, R126, UR10 ;  /* 0x0000000a7e7e7c20 */ /* 0x000fc80008410000 */
[----:B------:R-:W-:Y:S01]  /*8be0*/  FSETP.GTU.FTZ.AND P1, PT, R17, UR8, PT ;  /* 0x0000000811007c0b */ /* 0x000fe2000bf3c000 */
[----:B------:R-:W-:-:S03]  /*8bf0*/  HADD2.F32 R17, -RZ, R157.H0_H0 ;  /* 0x2000009dff117230 */ /* 0x000fc60000004100 */
[----:B------:R-:W-:Y:S02]  /*8c00*/  FSEL R126, R126, RZ, !P1 ;  /* 0x000000ff7e7e7208 */ /* 0x000fe40004800000 */
[----:B------:R-:W-:-:S03]  /*8c10*/  SEL R18, RZ, 0x1, P1 ;  /* 0x00000001ff127807 */ /* 0x000fc60000800000 */
[----:B------:R-:W-:Y:S01]  /*8c20*/  FMUL.FTZ R17, R17, R126 ;  /* 0x0000007e11117220 */ /* 0x000fe20000410000 */
[----:B------:R-:W-:-:S07]  /*8c30*/  PRMT R129, R18, 0x7610, R129 ;  /* 0x0000761012817816 */ /* 0x000fce0000000081 */
.L_x_62098:
[----:B------:R-:W-:Y:S05]  /*8c40*/  BSYNC.RECONVERGENT B2 ;  /* 0x0000000000027941 */ /* 0x000fea0003800200 */
.L_x_62097:
        /* <DEDUP_REMOVED lines=17> */
.L_x_62108:
        /* <DEDUP_REMOVED lines=13> */
.L_x_62110:
[----:B------:R-:W-:Y:S05]  /*8e30*/  BSYNC.RECONVERGENT B4 ;  /* 0x0000000000047941 */ /* 0x000fea0003800200 */
.L_x_62109:
        /* <DEDUP_REMOVED lines=61> */
.L_x_62107:
[----:B------:R-:W-:Y:S05]  /*9210*/  BSYNC.RECONVERGENT B3 ;  /* 0x0000000000037941 */ /* 0x000fea0003800200 */
.L_x_62106:
        /* <DEDUP_REMOVED lines=11> */
.L_x_62105:
[----:B------:R-:W-:Y:S05]  /*92d0*/  BSYNC.RECONVERGENT B2 ;  /* 0x0000000000027941 */ /* 0x000fea0003800200 */
.L_x_62104:
        /* <DEDUP_REMOVED lines=16> */
.L_x_62113:
        /* <DEDUP_REMOVED lines=13> */
.L_x_62115:
[----:B------:R-:W-:Y:S05]  /*94b0*/  BSYNC.RECONVERGENT B3 ;  /* 0x0000000000037941 */ /* 0x000fea0003800200 */
.L_x_62114:
        /* <DEDUP_REMOVED lines=61> */
.L_x_62112:
[----:B------:R-:W-:Y:S05]  /*9890*/  BSYNC.RECONVERGENT B2 ;  /* 0x0000000000027941 */ /* 0x000fea0003800200 */
.L_x_62111:
        /* <DEDUP_REMOVED lines=11> */
.L_x_62084:
[----:B------:R-:W-:Y:S05]  /*9950*/  BSYNC.RECONVERGENT B0 ;  /* 0x0000000000007941 */ /* 0x000fea0003800200 */
.L_x_62061:
[----:B0-----:R-:W0:Y:S01]  /*9960*/  LDC.64 R192, c[0x0][0x3a8] ;  /* 0x0000ea00ffc07b82 */ /* 0x001e220000000a00 */
[----:B------:R-:W-:Y:S01]  /*9970*/  BSSY.RECONVERGENT B0, `(.L_x_62116) ;  /* 0x0000010000007945 */ /* 0x000fe20003800200 */
[----:B------:R-:W-:Y:S02]  /*9980*/  IMAD.MOV.U32 R126, RZ, RZ, R78 ;  /* 0x000000ffff7e7224 */ /* 0x000fe400078e004e */
[----:B0-----:R-:W-:-:S05]  /*9990*/  IMAD.WIDE.U32 R192, R191, 0x10, R192 ;  /* 0x00000010bfc07825 */ /* 0x001fca00078e00c0 */
[----:B------:R0:W-:Y:S01]  /*99a0*/  STG.E.128 desc[UR6][R192.64], R16 ;  /* 0x00000010c0007986 */ /* 0x0001e2000c101d06 */
[----:B------:R-:W-:Y:S05]  /*99b0*/  @!P0 BRA `(.L_x_62117) ;  /* 0x00000000002c8947 */ /* 0x000fea0003800000 */
[----:B------:R-:W1:Y:S01]  /*99c0*/  LDC.64 R194, c[0x0][0x3b0] ;  /* 0x0000ec00ffc27b82 */ /* 0x000e620000000a00 */
[----:B------:R-:W-:Y:S02]  /*99d0*/  SHF.L.U32 R162, R130, 0x10, RZ ;  /* 0x0000001082a27819 */ /* 0x000fe400000006ff */
[----:B0-----:R-:W-:Y:S02]  /*99e0*/  LOP3.LUT R193, R131, 0xffff, RZ, 0xc0, !PT ;  /* 0x0000ffff83c17812 */ /* 0x001fe400078ec0ff */
[----:B------:R-:W-:Y:S02]  /*99f0*/  LOP3.LUT R162, R162, 0xff0000, RZ, 0xc0, !PT ;  /* 0x00ff0000a2a27812 */ /* 0x000fe400078ec0ff */
[----:B------:R-:W-:Y:S02]  /*9a00*/  LOP3.LUT R79, R129, 0xff, RZ, 0xc0, !PT ;  /* 0x000000ff814f7812 */ /* 0x000fe400078ec0ff */
[----:B------:R-:W-:Y:S01]  /*9a10*/  LOP3.LUT R78, R128, 0xff, RZ, 0xc0, !PT ;  /* 0x000000ff804e7812 */ /* 0x000fe200078ec0ff */
[----:B------:R-:W-:-:S04]  /*9a20*/  IMAD R162, R193, 0x1000000, R162 ;  /* 0x01000000c1a27824 */ /* 0x000fc800078e02a2 */
[----:B------:R-:W-:-:S05]  /*9a30*/  IMAD R79, R79, 0x100, R162 ;  /* 0x000001004f4f7824 */ /* 0x000fca00078e02a2 */
[----:B------:R-:W-:Y:S01]  /*9a40*/  IADD3 R78, PT, PT, R79, R78, RZ ;  /* 0x0000004e4f4e7210 */ /* 0x000fe20007ffe0ff */
[----:B-1----:R-:W-:-:S05]  /*9a50*/  IMAD.WIDE.U32 R194, R190, 0x4, R194 ;  /* 0x00000004bec27825 */ /* 0x002fca00078e00c2 */
[----:B------:R1:W-:Y:S02]  /*9a60*/  STG.E desc[UR6][R194.64], R78 ;  /* 0x0000004ec2007986 */ /* 0x0003e4000c101906 */
.L_x_62117:
[----:B------:R-:W-:Y:S05]  /*9a70*/  BSYNC.RECONVERGENT B0 ;  /* 0x0000000000007941 */ /* 0x000fea0003800200 */
.L_x_62116:
[----:B------:R-:W-:Y:S02]  /*9a80*/  VIADD R191, R191, 0x20 ;  /* 0x00000020bfbf7836 */ /* 0x000fe40000000000 */
[----:B------:R-:W-:-:S07]  /*9a90*/  VIADD R190, R190, 0x20 ;  /* 0x00000020bebe7836 */ /* 0x000fce0000000000 */
.L_x_62060:
[----:B------:R-:W-:Y:S05]  /*9aa0*/  BSYNC.RECONVERGENT B1 ;  /* 0x0000000000017941 */ /* 0x000fea0003800200 */
.L_x_62059:
        /* <DEDUP_REMOVED lines=17> */
[----:B--2---:R-:W-:Y:S01]  /*9bc0*/  MOV R22, R117 ;  /* 0x0000007500167202 */ /* 0x004fe20000000f00 */
        /* <DEDUP_REMOVED lines=19> */
.L_x_62126:
        /* <DEDUP_REMOVED lines=13> */
.L_x_62128:
[----:B------:R-:W-:Y:S05]  /*9dd0*/  BSYNC.RECONVERGENT B4 ;  /* 0x0000000000047941 */ /* 0x000fea0003800200 */
.L_x_62127:
        /* <DEDUP_REMOVED lines=60> */
.L_x_62125:
[----:B------:R-:W-:Y:S05]  /*a1a0*/  BSYNC.RECONVERGENT B3 ;  /* 0x0000000000037941 */ /* 0x000fea0003800200 */
.L_x_62124:
        /* <DEDUP_REMOVED lines=11> */
.L_x_62123:
[----:B------:R-:W-:Y:S05]  /*a260*/  BSYNC.RECONVERGENT B2 ;  /* 0x0000000000027941 */ /* 0x000fea0003800200 */
.L_x_62122:
        /* <DEDUP_REMOVED lines=17> */
.L_x_62133:
        /* <DEDUP_REMOVED lines=13> */
.L_x_62135:
[----:B------:R-:W-:Y:S05]  /*a450*/  BSYNC.RECONVERGENT B4 ;  /* 0x0000000000047941 */ /* 0x000fea0003800200 */
.L_x_62134:
        /* <DEDUP_REMOVED lines=61> */
.L_x_62132:
[----:B------:R-:W-:Y:S05]  /*a830*/  BSYNC.RECONVERGENT B3 ;  /* 0x0000000000037941 */ /* 0x000fea0003800200 */
.L_x_62131:
[----:B------:R-:W-:Y:S01]  /*a840*/  I2FP.F32.U32 R22, R21 ;  /* 0x0000001500167245 */ /* 0x000fe20000201000 */
[----:B------:R-:W-:Y:S02]  /*a850*/  HFMA2 R21, -RZ, RZ, 0.1171875, 0 ;  /* 0x2f800000ff157431 */ /* 0x000fe400000001ff */
        /* <DEDUP_REMOVED lines=9> */
.L_x_62130:
[----:B------:R-:W-:Y:S05]  /*a8f0*/  BSYNC.RECONVERGENT B2 ;  /* 0x0000000000027941 */ /* 0x000fea0003800200 */
.L_x_62129:
        /* <DEDUP_REMOVED lines=17> */
.L_x_62140:
        /* <DEDUP_REMOVED lines=13> */
.L_x_62142:
[----:B------:R-:W-:Y:S05]  /*aae0*/  BSYNC.RECONVERGENT B4 ;  /* 0x0000000000047941 */ /* 0x000fea0003800200 */
.L_x_62141:
        /* <DEDUP_REMOVED lines=61> */
.L_x_62139:
[----:B------:R-:W-:Y:S05]  /*aec0*/  BSYNC.RECONVERGENT B3 ;  /* 0x0000000000037941 */ /* 0x000fea0003800200 */
.L_x_62138:
[----:B------:R-:W-:Y:S01]  /*aed0*/  I2FP.F32.U32 R23, R22 ;  /* 0x0000001600177245 */ /* 0x000fe20000201000 */
[----:B------:R-:W-:Y:S02]  /*aee0*/  IMAD.MOV.U32 R22, RZ, RZ, 0x2f800000 ;  /* 0x2f800000ff167424 */ /* 0x000fe400078e00ff */
        /* <DEDUP_REMOVED lines=9> */
.L_x_62137:
[----:B------:R-:W-:Y:S05]  /*af80*/  BSYNC.RECONVERGENT B2 ;  /* 0x0000000000027941 */ /* 0x000fea0003800200 */
.L_x_62136:
        /* <DEDUP_REMOVED lines=16> */
.L_x_62146:
        /* <DEDUP_REMOVED lines=13> */
.L_x_62148:
[----:B------:R-:W-:Y:S05]  /*b160*/  BSYNC.RECONVERGENT B3 ;  /* 0x0000000000037941 */ /* 0x000fea0003800200 */
.L_x_62147:
        /* <DEDUP_REMOVED lines=61> */
.L_x_62145:
[----:B------:R-:W-:Y:S05]  /*b540*/  BSYNC.RECONVERGENT B2 ;  /* 0x0000000000027941 */ /* 0x000fea0003800200 */
.L_x_62144:
        /* <DEDUP_REMOVED lines=12> */
.L_x_62121:
[----:B------:R-:W-:Y:S01]  /*b610*/  BSSY.RECONVERGENT B2, `(.L_x_62149) ;  /* 0x000006b000027945 */ /* 0x000fe20003800200 */
[----:B--2---:R-:W-:Y:S01]  /*b620*/  IMAD.MOV.U32 R22, RZ, RZ, R117 ;  /* 0x000000ffff167224 */ /* 0x004fe200078e0075 */
[----:B-1----:R-:W-:Y:S01]  /*b630*/  MOV R78, R126 ;  /* 0x0000007e004e7202 */ /* 0x002fe20000000f00 */
        /* <DEDUP_REMOVED lines=18> */
.L_x_62153:
        /* <DEDUP_REMOVED lines=13> */
.L_x_62155:
[----:B------:R-:W-:Y:S05]  /*b830*/  BSYNC.RECONVERGENT B4 ;  /* 0x0000000000047941 */ /* 0x000fea0003800200 */
.L_x_62154:
[----:B------:R-:W-:Y:S01]  /*b840*/  IMAD.WIDE.U32 R194, R112, -0x326172a9, RZ ;  /* 0xcd9e8d5770c27825 */ /* 0x000fe200078e00ff */
[----:B------:R-:W-:-:S03]  /*b850*/  LOP3.LUT R21, R121, R23, R109, 0x96, !PT ;  /* 0x0000001779157212 */ /* 0x000fc600078e966d */
[----:B------:R-:W-:Y:S01]  /*b860*/  VIADD R113, R109, 0x96a522ad ;  /* 0x96a522ad6d717836 */ /* 0x000fe20000000000 */
[----:B------:R-:W-:Y:S01]  /*b870*/  LOP3.LUT R20, R119, R195, R108, 0x96, !PT ;  /* 0x000000c377147212 */ /* 0x000fe200078e966c */
[----:B------:R-:W-:Y:S01]  /*b880*/  IMAD.WIDE.U32 R78, R21, -0x326172a9, RZ ;  /* 0xcd9e8d57154e7825 */ /* 0x000fe200078e00ff */
[----:B------:R-:W-:-:S03]  /*b890*/  IADD3 R21, PT, PT, R108, -0x61c88647, RZ ;  /* 0x9e3779b96c157810 */ /* 0x000fc60007ffe0ff */
[----:B0-----:R-:W-:Y:S01]  /*b8a0*/  IMAD.WIDE.U32 R192, R20, -0x2daee0ad, RZ ;  /* 0xd2511f5314c07825 */ /* 0x001fe200078e00ff */
        /* <DEDUP_REMOVED lines=53> */
.L_x_62152:
[----:B------:R-:W-:Y:S05]  /*bc00*/  BSYNC.RECONVERGENT B3 ;  /* 0x0000000000037941 */ /* 0x000fea0003800200 */
.L_x_62151:
        /* <DEDUP_REMOVED lines=11> */
.L_x_62150:
[----:B------:R-:W-:Y:S05]  /*bcc0*/  BSYNC.RECONVERGENT B2 ;  /* 0x0000000000027941 */ /* 0x000fea0003800200 */
.L_x_62149:
        /* <DEDUP_REMOVED lines=17> */
.L_x_62160:
        /* <DEDUP_REMOVED lines=13> */
.L_x_62162:
[----:B------:R-:W-:Y:S05]  /*beb0*/  BSYNC.RECONVERGENT B4 ;  /* 0x0000000000047941 */ /* 0x000fea0003800200 */
.L_x_62161:
        /* <DEDUP_REMOVED lines=61> */
.L_x_62159:
[----:B------:R-:W-:Y:S05]  /*c290*/  BSYNC.RECONVERGENT B3 ;  /* 0x0000000000037941 */ /* 0x000fea0003800200 */
.L_x_62158:
        /* <DEDUP_REMOVED lines=11> */
.L_x_62157:
[----:B------:R-:W-:Y:S05]  /*c350*/  BSYNC.RECONVERGENT B2 ;  /* 0x0000000000027941 */ /* 0x000fea0003800200 */
.L_x_62156:
        /* <DEDUP_REMOVED lines=17> */
.L_x_62167:
        /* <DEDUP_REMOVED lines=13> */
.L_x_62169:
[----:B------:R-:W-:Y:S05]  /*c540*/  BSYNC.RECONVERGENT B4 ;  /* 0x0000000000047941 */ /* 0x000fea0003800200 */
.L_x_62168:
        /* <DEDUP_REMOVED lines=61> */
.L_x_62166:
[----:B------:R-:W-:Y:S05]  /*c920*/  BSYNC.RECONVERGENT B3 ;  /* 0x0000000000037941 */ /* 0x000fea0003800200 */
.L_x_62165:
        /* <DEDUP_REMOVED lines=11> */
.L_x_62164:
[----:B------:R-:W-:Y:S05]  /*c9e0*/  BSYNC.RECONVERGENT B2 ;  /* 0x0000000000027941 */ /* 0x000fea0003800200 */
.L_x_62163:
        /* <DEDUP_REMOVED lines=16> */
.L_x_62172:
        /* <DEDUP_REMOVED lines=13> */
.L_x_62174:
[----:B------:R-:W-:Y:S05]  /*cbc0*/  BSYNC.RECONVERGENT B3 ;  /* 0x0000000000037941 */ /* 0x000fea0003800200 */
.L_x_62173:
        /* <DEDUP_REMOVED lines=61> */
.L_x_62171:
[----:B------:R-:W-:Y:S05]  /*cfa0*/  BSYNC.RECONVERGENT B2 ;  /* 0x0000000000027941 */ /* 0x000fea0003800200 */
.L_x_62170:
        /* <DEDUP_REMOVED lines=11> */
.L_x_62143:
[----:B------:R-:W-:Y:S05]  /*d060*/  BSYNC.RECONVERGENT B0 ;  /* 0x0000000000007941 */ /* 0x000fea0003800200 */
.L_x_62120:
[----:B0-----:R-:W0:Y:S01]  /*d070*/  LDC.64 R192, c[0x0][0x3a8] ;  /* 0x0000ea00ffc07b82 */ /* 0x001e220000000a00 */
[----:B------:R-:W-:Y:S01]  /*d080*/  BSSY.RECONVERGENT B0, `(.L_x_62175) ;  /* 0x0000010000007945 */ /* 0x000fe20003800200 */
[----:B------:R-:W-:Y:S02]  /*d090*/  IMAD.MOV.U32 R126, RZ, RZ, R78 ;  /* 0x000000ffff7e7224 */ /* 0x000fe400078e004e */
        /* <DEDUP_REMOVED lines=8> */
[----:B------:R-:W-:Y:S02]  /*d120*/  LOP3.LUT R78, R128, 0xff, RZ, 0xc0, !PT ;  /* 0x000000ff804e7812 */ /* 0x000fe400078ec0ff */
[----:B------:R-:W-:-:S05]  /*d130*/  LEA R162, R193, R162, 0x18 ;  /* 0x000000a2c1a27211 */ /* 0x000fca00078ec0ff */
[----:B------:R-:W-:-:S04]  /*d140*/  IMAD R79, R79, 0x100, R162 ;  /* 0x000001004f4f7824 */ /* 0x000fc800078e02a2 */
[----:B------:R-:W-:Y:S02]  /*d150*/  IMAD.IADD R78, R79, 0x1, R78 ;  /* 0x000000014f4e7824 */ /* 0x000fe400078e024e */
[----:B-1----:R-:W-:-:S05]  /*d160*/  IMAD.WIDE.U32 R194, R190, 0x4, R194 ;  /* 0x00000004bec27825 */ /* 0x002fca00078e00c2 */
[----:B------:R1:W-:Y:S02]  /*d170*/  STG.E desc[UR6][R194.64], R78 ;  /* 0x0000004ec2007986 */ /* 0x0003e4000c101906 */
.L_x_62176:
[----:B------:R-:W-:Y:S05]  /*d180*/  BSYNC.RECONVERGENT B0 ;  /* 0x0000000000007941 */ /* 0x000fea0003800200 */
.L_x_62175:
[----:B------:R-:W-:Y:S01]  /*d190*/  IADD3 R191, PT, PT, R191, 0x20, RZ ;  /* 0x00000020bfbf7810 */ /* 0x000fe20007ffe0ff */
[----:B------:R-:W-:-:S07]  /*d1a0*/  VIADD R190, R190, 0x20 ;  /* 0x00000020bebe7836 */ /* 0x000fce0000000000 */
.L_x_62119:
[----:B------:R-:W-:Y:S05]  /*d1b0*/  BSYNC.RECONVERGENT B1 ;  /* 0x0000000000017941 */ /* 0x000fea0003800200 */
.L_x_62118:
        /* <DEDUP_REMOVED lines=37> */
.L_x_62185:
        /* <DEDUP_REMOVED lines=13> */
.L_x_62187:
[----:B------:R-:W-:Y:S05]  /*d4e0*/  BSYNC.RECONVERGENT B4 ;  /* 0x0000000000047941 */ /* 0x000fea0003800200 */
.L_x_62186:
        /* <DEDUP_REMOVED lines=60> */
.L_x_62184:
[----:B------:R-:W-:Y:S05]  /*d8b0*/  BSYNC.RECONVERGENT B3 ;  /* 0x0000000000037941 */ /* 0x000fea0003800200 */
.L_x_62183:
        /* <DEDUP_REMOVED lines=11> */
.L_x_62182:
[----:B------:R-:W-:Y:S05]  /*d970*/  BSYNC.RECONVERGENT B2 ;  /* 0x0000000000027941 */ /* 0x000fea0003800200 */
.L_x_62181:
        /* <DEDUP_REMOVED lines=17> */
.L_x_62192:
        /* <DEDUP_REMOVED lines=13> */
.L_x_62194:
[----:B------:R-:W-:Y:S05]  /*db60*/  BSYNC.RECONVERGENT B4 ;  /* 0x0000000000047941 */ /* 0x000fea0003800200 */
.L_x_62193:
        /* <DEDUP_REMOVED lines=61> */
.L_x_62191:
[----:B------:R-:W-:Y:S05]  /*df40*/  BSYNC.RECONVERGENT B3 ;  /* 0x0000000000037941 */ /* 0x000fea0003800200 */
.L_x_62190:
        /* <DEDUP_REMOVED lines=11> */
.L_x_62189:
[----:B------:R-:W-:Y:S05]  /*e000*/  BSYNC.RECONVERGENT B2 ;  /* 0x0000000000027941 */ /* 0x000fea0003800200 */
.L_x_62188:
        /* <DEDUP_REMOVED lines=17> */
.L_x_62199:
        /* <DEDUP_REMOVED lines=13> */
.L_x_62201:
[----:B------:R-:W-:Y:S05]  /*e1f0*/  BSYNC.RECONVERGENT B4 ;  /* 0x0000000000047941 */ /* 0x000fea0003800200 */
.L_x_62200:
        /* <DEDUP_REMOVED lines=61> */
.L_x_62198:
[----:B------:R-:W-:Y:S05]  /*e5d0*/  BSYNC.RECONVERGENT B3 ;  /* 0x0000000000037941 */ /* 0x000fea0003800200 */
.L_x_62197:
        /* <DEDUP_REMOVED lines=11> */
.L_x_62196:
[----:B------:R-:W-:Y:S05]  /*e690*/  BSYNC.RECONVERGENT B2 ;  /* 0x0000000000027941 */ /* 0x000fea0003800200 */
.L_x_62195:
        /* <DEDUP_REMOVED lines=16> */
.L_x_62205:
        /* <DEDUP_REMOVED lines=13> */
.L_x_62207:
[----:B------:R-:W-:Y:S05]  /*e870*/  BSYNC.RECONVERGENT B3 ;  /* 0x0000000000037941 */ /* 0x000fea0003800200 */
.L_x_62206:
[----:B------:R-:W-:Y:S01]  /*e880*/  IMAD.WIDE.U32 R222, R112, -0x326172a9, RZ ;  /* 0xcd9e8d5770de7825 */ /* 0x000fe200078e00ff */
[----:B------:R-:W-:-:S03]  /*e890*/  LOP3.LUT R79, R121, R193, R109, 0x96, !PT ;  /* 0x000000c1794f7212 */ /* 0x000fc600078e966d */
[----:B------:R-:W-:Y:S01]  /*e8a0*/  HFMA2 R117, -RZ, RZ, 0, 0 ;  /* 0x00000000ff757431 */ /* 0x000fe200000001ff */
        /* <DEDUP_REMOVED lines=58> */
.L_x_62204:
[----:B------:R-:W-:Y:S05]  /*ec50*/  BSYNC.RECONVERGENT B2 ;  /* 0x0000000000027941 */ /* 0x000fea0003800200 */
.L_x_62203:
        /* <DEDUP_REMOVED lines=12> */
.L_x_62180:
[----:B------:R-:W-:Y:S01]  /*ed20*/  BSSY.RECONVERGENT B2, `(.L_x_62208) ;  /* 0x000006b000027945 */ /* 0x000fe20003800200 */
[----:B--2---:R-:W-:Y:S01]  /*ed30*/  HFMA2 R24, -RZ, RZ, 0, 0 ;  /* 0x00000000ff187431 */ /* 0x004fe200000001ff */
        /* <DEDUP_REMOVED lines=19> */
.L_x_62212:
        /* <DEDUP_REMOVED lines=13> */
.L_x_62214:
[----:B------:R-:W-:Y:S05]  /*ef40*/  BSYNC.RECONVERGENT B4 ;  /* 0x0000000000047941 */ /* 0x000fea0003800200 */
.L_x_62213:
[----:B------:R-:W-:Y:S01]  /*ef50*/  IMAD.WIDE.U32 R194, R112, -0x326172a9, RZ ;  /* 0xcd9e8d5770c27825 */ /* 0x000fe200078e00ff */
[----:B------:R-:W-:Y:S02]  /*ef60*/  LOP3.LUT R25, R121, R27, R109, 0x96, !PT ;  /* 0x0000001b79197212 */ /* 0x000fe400078e966d */
[----:B------:R-:W-:Y:S01]  /*ef70*/  IADD3 R113, PT, PT, R109, -0x695add53, RZ ;  /* 0x96a522ad6d717810 */ /* 0x000fe20007ffe0ff */
[----:B------:R-:W-:Y:S01]  /*ef80*/  VIADD R114, R108, 0x8ff34781 ;  /* 0x8ff347816c727836 */ /* 0x000fe20000000000 */
[----:B------:R-:W-:Y:S01]  /*ef90*/  LOP3.LUT R24, R119, R195, R108, 0x96, !PT ;  /* 0x000000c377187212 */ /* 0x000fe200078e966c */
[----:B------:R-:W-:-:S04]  /*efa0*/  IMAD.WIDE.U32 R78, R25, -0x326172a9, RZ ;  /* 0xcd9e8d57194e7825 */ /* 0x000fc800078e00ff */
[----:B------:R-:W-:Y:S02]  /*efb0*/  VIADD R25, R108, 0x9e3779b9 ;  /* 0x9e3779b96c197836 */ /* 0x000fe40000000000 */
[----:B0-----:R-:W-:Y:S01]  /*efc0*/  IMAD.WIDE.U32 R192, R24, -0x2daee0ad, RZ ;  /* 0xd2511f5318c07825 */ /* 0x001fe200078e00ff */
        /* <DEDUP_REMOVED lines=46> */
[----:B------:R-:W-:-:S03]  /*f2b0*/  MOV R24, R126 ;  /* 0x0000007e00187202 */ /* 0x000fc60000000f00 */
[----:B------:R-:W-:Y:S01]  /*f2c0*/  IMAD.WIDE.U32 R192, R25, -0x326172a9, RZ ;  /* 0xcd9e8d5719c07825 */ /* 0x000fe200078e00ff */
[----:B------:R-:W-:-:S03]  /*f2d0*/  LOP3.LUT R113, R113, R26, R79, 0x96, !PT ;  /* 0x0000001a71717212 */ /* 0x000fc600078e964f */
[----:B------:R-:W-:Y:S01]  /*f2e0*/  IMAD.MOV.U32 R124, RZ, RZ, R192 ;  /* 0x000000ffff7c7224 */ /* 0x000fe200078e00c0 */
[----:B------:R-:W-:Y:S01]  /*f2f0*/  LOP3.LUT R114, R114, R194, R193, 0x96, !PT ;  /* 0x000000c272727212 */ /* 0x000fe200078e96c1 */
[----:B------:R-:W-:-:S07]  /*f300*/  IMAD.MOV.U32 R26, RZ, RZ, RZ ;  /* 0x000000ffff1a7224 */ /* 0x000fce00078e00ff */
.L_x_62211:
[----:B------:R-:W-:Y:S05]  /*f310*/  BSYNC.RECONVERGENT B3 ;  /* 0x0000000000037941 */ /* 0x000fea0003800200 */
.L_x_62210:
        /* <DEDUP_REMOVED lines=11> */
.L_x_62209:
[----:B------:R-:W-:Y:S05]  /*f3d0*/  BSYNC.RECONVERGENT B2 ;  /* 0x0000000000027941 */ /* 0x000fea0003800200 */
.L_x_62208:
        /* <DEDUP_REMOVED lines=17> */
.L_x_62219:
        /* <DEDUP_REMOVED lines=13> */
.L_x_62221:
[----:B------:R-:W-:Y:S05]  /*f5c0*/  BSYNC.RECONVERGENT B4 ;  /* 0x0000000000047941 */ /* 0x000fea0003800200 */
.L_x_62220:
        /* <DEDUP_REMOVED lines=61> */
.L_x_62218:
[----:B------:R-:W-:Y:S05]  /*f9a0*/  BSYNC.RECONVERGENT B3 ;  /* 0x0000000000037941 */ /* 0x000fea0003800200 */
.L_x_62217:
        /* <DEDUP_REMOVED lines=11> */
.L_x_62216:
[----:B------:R-:W-:Y:S05]  /*fa60*/  BSYNC.RECONVERGENT B2 ;  /* 0x0000000000027941 */ /* 0x000fea0003800200 */
.L_x_62215:
        /* <DEDUP_REMOVED lines=17> */
.L_x_62226:
        /* <DEDUP_REMOVED lines=13> */
.L_x_62228:
[----:B------:R-:W-:Y:S05]  /*fc50*/  BSYNC.RECONVERGENT B4 ;  /* 0x0000000000047941 */ /* 0x000fea0003800200 */
.L_x_62227:
[----:B------:R-:W-:Y:S01]  /*fc60*/  IMAD.WIDE.U32 R222, R112, -0x326172a9, RZ ;  /* 0xcd9e8d5770de7825 */ /* 0x000fe200078e00ff */
[----:B------:R-:W-:Y:S02]  /*fc70*/  LOP3.LUT R27, R121, R193, R109, 0x96, !PT ;  /* 0x000000c1791b7212 */ /* 0x000fe400078e966d */
[C---:B------:R-:W-:Y:S01]  /*fc80*/  IADD3 R114, PT, PT, R108.reuse, -0x700cb87f, RZ ;  /* 0x8ff347816c727810 */ /* 0x040fe20007ffe0ff */
        /* <DEDUP_REMOVED lines=52> */
[----:B------:R-:W-:Y:S02]  /*ffd0*/  LOP3.LUT R114, R114, R222, R197, 0x96, !PT ;  /* 0x000000de72727212 */ /* 0x000fe400078e96c5 */
[----:B------:R-:W-:Y:S01]  /*ffe0*/  MOV R124, R196 ;  /* 0x000000c4007c7202 */ /* 0x000fe20000000f00 */
[----:B------:R-:W-:-:S04]  /*fff0*/  IMAD.WIDE.U32 R194, R26, -0x2daee0ad, RZ ;  /* 0xd2511f531ac27825 */ /* 0x000fc800078e00ff */
[----:B------:R-:W-:Y:S01]  /*10000*/  IMAD.MOV.U32 R26, RZ, RZ, R78 ;  /* 0x000000ffff1a7224 */ /* 0x000fe200078e004e */
[----:B------:R-:W-:Y:S02]  /*10010*/  LOP3.LUT R113, R113, R192, R195, 0x96, !PT ;  /* 0x000000c071717212 */ /* 0x000fe400078e96c3 */
[----:B------:R-:W-:-:S07]  /*10020*/  MOV R78, R194 ;  /* 0x000000c2004e7202 */ /* 0x000fce0000000f00 */
.L_x_62225:
[----:B------:R-:W-:Y:S05]  /*10030*/  BSYNC.RECONVERGENT B3 ;  /* 0x0000000000037941 */ /* 0x000fea0003800200 */
.L_x_62224:
        /* <DEDUP_REMOVED lines=11> */
.L_x_62223:
[----:B------:R-:W-:Y:S05]  /*100f0*/  BSYNC.RECONVERGENT B2 ;  /* 0x0000000000027941 */ /* 0x000fea0003800200 */
.L_x_62222:
        /* <DEDUP_REMOVED lines=16> */
.L_x_62231:
        /* <DEDUP_REMOVED lines=13> */
.L_x_62233:
[----:B------:R-:W-:Y:S05]  /*102d0*/  BSYNC.RECONVERGENT B3 ;  /* 0x0000000000037941 */ /* 0x000fea0003800200 */
.L_x_62232:
        /* <DEDUP_REMOVED lines=61> */
.L_x_62230:
[----:B------:R-:W-:Y:S05]  /*106b0*/  BSYNC.RECONVERGENT B2 ;  /* 0x0000000000027941 */ /* 0x000fea0003800200 */
.L_x_62229:
        /* <DEDUP_REMOVED lines=11> */
.L_x_62202:
[----:B------:R-:W-:Y:S05]  /*10770*/  BSYNC.RECONVERGENT B0 ;  /* 0x0000000000007941 */ /* 0x000fea0003800200 */
.L_x_62179:
        /* <DEDUP_REMOVED lines=12> */
[----:B------:R-:W-:-:S05]  /*10840*/  IMAD R162, R193, 0x1000000, R162 ;  /* 0x01000000c1a27824 */ /* 0x000fca00078e02a2 */
[----:B------:R-:W-:-:S05]  /*10850*/  LEA R79, R79, R162, 0x8 ;  /* 0x000000a24f4f7211 */ /* 0x000fca00078e40ff */
[----:B------:R-:W-:Y:S02]  /*10860*/  IMAD.IADD R78, R79, 0x1, R78 ;  /* 0x000000014f4e7824 */ /* 0x000fe400078e024e */
[----:B-1----:R-:W-:-:S05]  /*10870*/  IMAD.WIDE.U32 R194, R190, 0x4, R194 ;  /* 0x00000004bec27825 */ /* 0x002fca00078e00c2 */
[----:B------:R1:W-:Y:S02]  /*10880*/  STG.E desc[UR6][R194.64], R78 ;  /* 0x0000004ec2007986 */ /* 0x0003e4000c101906 */
.L_x_62235:
[----:B------:R-:W-:Y:S05]  /*10890*/  BSYNC.RECONVERGENT B0 ;  /* 0x0000000000007941 */ /* 0x000fea0003800200 */
.L_x_62234:
[----:B------:R-:W-:Y:S01]  /*108a0*/  IADD3 R191, PT, PT, R191, 0x20, RZ ;  /* 0x00000020bfbf7810 */ /* 0x000fe20007ffe0ff */
[----:B------:R-:W-:-:S07]  /*108b0*/  VIADD R190, R190, 0x20 ;  /* 0x00000020bebe7836 */ /* 0x000fce0000000000 */
.L_x_62178:
[----:B------:R-:W-:Y:S05]  /*108c0*/  BSYNC.RECONVERGENT B1 ;  /* 0x0000000000017941 */ /* 0x000fea0003800200 */
.L_x_62177:
        /* <DEDUP_REMOVED lines=37> */
.L_x_62244:
        /* <DEDUP_REMOVED lines=13> */
.L_x_62246:
[----:B------:R-:W-:Y:S05]  /*10bf0*/  BSYNC.RECONVERGENT B4 ;  /* 0x0000000000047941 */ /* 0x000fea0003800200 */
.L_x_62245:
        /* <DEDUP_REMOVED lines=60> */
.L_x_62243:
[----:B------:R-:W-:Y:S05]  /*10fc0*/  BSYNC.RECONVERGENT B3 ;  /* 0x0000000000037941 */ /* 0x000fea0003800200 */
.L_x_62242:
        /* <DEDUP_REMOVED lines=11> */
.L_x_62241:
[----:B------:R-:W-:Y:S05]  /*11080*/  BSYNC.RECONVERGENT B2 ;  /* 0x0000000000027941 */ /* 0x000fea0003800200 */
.L_x_62240:
        /* <DEDUP_REMOVED lines=17> */
.L_x_62251:
        /* <DEDUP_REMOVED lines=13> */
.L_x_62253:
[----:B------:R-:W-:Y:S05]  /*11270*/  BSYNC.RECONVERGENT B4 ;  /* 0x0000000000047941 */ /* 0x000fea0003800200 */
.L_x_62252:
        /* <DEDUP_REMOVED lines=61> */
.L_x_62250:
[----:B------:R-:W-:Y:S05]  /*11650*/  BSYNC.RECONVERGENT B3 ;  /* 0x0000000000037941 */ /* 0x000fea0003800200 */
.L_x_62249:
        /* <DEDUP_REMOVED lines=11> */
.L_x_62248:
[----:B------:R-:W-:Y:S05]  /*11710*/  BSYNC.RECONVERGENT B2 ;  /* 0x0000000000027941 */ /* 0x000fea0003800200 */
.L_x_62247:
        /* <DEDUP_REMOVED lines=17> */
.L_x_62258:
        /* <DEDUP_REMOVED lines=13> */
.L_x_62260:
[----:B------:R-:W-:Y:S05]  /*11900*/  BSYNC.RECONVERGENT B4 ;  /* 0x0000000000047941 */ /* 0x000fea0003800200 */
.L_x_62259:
        /* <DEDUP_REMOVED lines=61> */
.L_x_62257:
[----:B------:R-:W-:Y:S05]  /*11ce0*/  BSYNC.RECONVERGENT B3 ;  /* 0x0000000000037941 */ /* 0x000fea0003800200 */
.L_x_62256:
[----:B------:R-:W-:Y:S01]  /*11cf0*/  I2FP.F32.U32 R126, R30 ;  /* 0x0000001e007e7245 */ /* 0x000fe20000201000 */
[----:B------:R-:W-:Y:S02]  /*11d00*/  HFMA2 R31, -RZ, RZ, 0.1171875, 0 ;  /* 0x2f800000ff1f7431 */ /* 0x000fe400000001ff */
[----:B------:R-:W-:Y:S01]  /*11d10*/  FMUL.FTZ R30, R6, UR11 ;  /* 0x0000000b061e7c20 */ /* 0x000fe20008410000 */
[----:B------:R-:W-:Y:S02]  /*11d20*/  HADD2.F32 R117, -RZ, R151.H1_H1 ;  /* 0x30000097ff757230 */ /* 0x000fe40000004100 */
[----:B------:R-:W-:Y:S01]  /*11d30*/  FFMA.FTZ R31, R126, R31, 1.1641532182693481445e-10 ;  /* 0x2f0000007e1f7423 */ /* 0x000fe2000001001f */
[----:B------:R-:W-:-:S04]  /*11d40*/  FMUL.FTZ R30, R30, UR10 ;  /* 0x0000000a1e1e7c20 */ /* 0x000fc80008410000 */
[----:B------:R-:W-:-:S04]  /*11d50*/  FSETP.GTU.FTZ.AND P2, PT, R31, UR8, PT ;  /* 0x000000081f007c0b */ /* 0x000fc8000bf5c000 */
[----:B0-----:R-:W-:Y:S02]  /*11d60*/  FSEL R193, R30, RZ, !P2 ;  /* 0x000000ff1ec17208 */ /* 0x001fe40005000000 */
[----:B------:R-:W-:-:S03]  /*11d70*/  SEL R31, RZ, 0x1, P2 ;  /* 0x00000001ff1f7807 */ /* 0x000fc60001000000 */
[----:B------:R-:W-:Y:S01]  /*11d80*/  FFMA.FTZ R30, R193, R117, R10 ;  /* 0x00000075c11e7223 */ /* 0x000fe2000001000a */
[----:B------:R-:W-:-:S07]  /*11d90*/  PRMT R130, R31, 0x7610, R130 ;  /* 0x000076101f827816 */ /* 0x000fce0000000082 */
.L_x_62255:
[----:B------:R-:W-:Y:S05]  /*11da0*/  BSYNC.RECONVERGENT B2 ;  /* 0x0000000000027941 */ /* 0x000fea0003800200 */
.L_x_62254:
        /* <DEDUP_REMOVED lines=16> */
.L_x_62264:
        /* <DEDUP_REMOVED lines=13> */
.L_x_62266:
[----:B------:R-:W-:Y:S05]  /*11f80*/  BSYNC.RECONVERGENT B3 ;  /* 0x0000000000037941 */ /* 0x000fea0003800200 */
.L_x_62265:
        /* <DEDUP_REMOVED lines=61> */
.L_x_62263:
[----:B------:R-:W-:Y:S05]  /*12360*/  BSYNC.RECONVERGENT B2 ;  /* 0x0000000000027941 */ /* 0x000fea0003800200 */
.L_x_62262:
[----:B------:R-:W-:Y:S01]  /*12370*/  I2FP.F32.U32 R126, R31 ;  /* 0x0000001f007e7245 */ /* 0x000fe20000201000 */
[----:B------:R-:W-:Y:S02]  /*12380*/  HFMA2 R31, -RZ, RZ, 0.1171875, 0 ;  /* 0x2f800000ff1f7431 */ /* 0x000fe400000001ff */
[----:B------:R-:W-:-:S03]  /*12390*/  FMUL.FTZ R162, R7, UR11 ;  /* 0x0000000b07a27c20 */ /* 0x000fc60008410000 */
        /* <DEDUP_REMOVED lines=9> */
.L_x_62239:
[----:B------:R-:W-:Y:S01]  /*12430*/  BSSY.RECONVERGENT B2, `(.L_x_62267) ;  /* 0x000006b000027945 */ /* 0x000fe20003800200 */
[----:B--2---:R-:W-:Y:S01]  /*12440*/  IMAD.MOV.U32 R30, RZ, RZ, R117 ;  /* 0x000000ffff1e7224 */ /* 0x004fe200078e0075 */
        /* <DEDUP_REMOVED lines=19> */
.L_x_62271:
        /* <DEDUP_REMOVED lines=13> */
.L_x_62273:
[----:B------:R-:W-:Y:S05]  /*12650*/  BSYNC.RECONVERGENT B4 ;  /* 0x0000000000047941 */ /* 0x000fea0003800200 */
.L_x_62272:
[----:B------:R-:W-:Y:S01]  /*12660*/  IMAD.WIDE.U32 R194, R112, -0x326172a9, RZ ;  /* 0xcd9e8d5770c27825 */ /* 0x000fe200078e00ff */
[----:B------:R-:W-:Y:S02]  /*12670*/  LOP3.LUT R29, R121, R31, R109, 0x96, !PT ;  /* 0x0000001f791d7212 */ /* 0x000fe400078e966d */
[C---:B------:R-:W-:Y:S01]  /*12680*/  IADD3 R114, PT, PT, R108.reuse, -0x700cb87f, RZ ;  /* 0x8ff347816c727810 */ /* 0x040fe20007ffe0ff */
[----:B------:R-:W-:Y:S01]  /*12690*/  VIADD R113, R109, 0x96a522ad ;  /* 0x96a522ad6d717836 */ /* 0x000fe20000000000 */
[----:B------:R-:W-:Y:S01]  /*126a0*/  LOP3.LUT R28, R119, R195, R108, 0x96, !PT ;  /* 0x000000c3771c7212 */ /* 0x000fe200078e966c */
[----:B------:R-:W-:Y:S01]  /*126b0*/  IMAD.WIDE.U32 R78, R29, -0x326172a9, RZ ;  /* 0xcd9e8d571d4e7825 */ /* 0x000fe200078e00ff */
[----:B------:R-:W-:-:S03]  /*126c0*/  IADD3 R29, PT, PT, R108, -0x61c88647, RZ ;  /* 0x9e3779b96c1d7810 */ /* 0x000fc60007ffe0ff */
[----:B0-----:R-:W-:Y:S01]  /*126d0*/  IMAD.WIDE.U32 R192, R28, -0x2daee0ad, RZ ;  /* 0xd2511f531cc07825 */ /* 0x001fe200078e00ff */
        /* <DEDUP_REMOVED lines=51> */
[----:B------:R-:W-:-:S07]  /*12a10*/  HFMA2 R30, -RZ, RZ, 0, 0 ;  /* 0x00000000ff1e7431 */ /* 0x000fce00000001ff */
.L_x_62270:
[----:B------:R-:W-:Y:S05]  /*12a20*/  BSYNC.RECONVERGENT B3 ;  /* 0x0000000000037941 */ /* 0x000fea0003800200 */
.L_x_62269:
        /* <DEDUP_REMOVED lines=11> */
.L_x_62268:
[----:B------:R-:W-:Y:S05]  /*12ae0*/  BSYNC.RECONVERGENT B2 ;  /* 0x0000000000027941 */ /* 0x000fea0003800200 */
.L_x_62267:
        /* <DEDUP_REMOVED lines=17> */
.L_x_62278:
        /* <DEDUP_REMOVED lines=13> */
.L_x_62280:
[----:B------:R-:W-:Y:S05]  /*12cd0*/  BSYNC.RECONVERGENT B4 ;  /* 0x0000000000047941 */ /* 0x000fea0003800200 */
.L_x_62279:
        /* <DEDUP_REMOVED lines=59> */
[----:B------:R-:W-:Y:S02]  /*13090*/  HFMA2 R31, -RZ, RZ, 0, 0 ;  /* 0x00000000ff1f7431 */ /* 0x000fe400000001ff */
[----:B------:R-:W-:-:S07]  /*130a0*/  IMAD.MOV.U32 R78, RZ, RZ, R30 ;  /* 0x000000ffff4e7224 */ /* 0x000fce00078e001e */
.L_x_62277:
[----:B------:R-:W-:Y:S05]  /*130b0*/  BSYNC.RECONVERGENT B3 ;  /* 0x0000000000037941 */ /* 0x000fea0003800200 */
.L_x_62276:
        /* <DEDUP_REMOVED lines=11> */
.L_x_62275:
[----:B------:R-:W-:Y:S05]  /*13170*/  BSYNC.RECONVERGENT B2 ;  /* 0x0000000000027941 */ /* 0x000fea0003800200 */
.L_x_62274:
        /* <DEDUP_REMOVED lines=17> */
.L_x_62285:
        /* <DEDUP_REMOVED lines=13> */
.L_x_62287:
[----:B------:R-:W-:Y:S05]  /*13360*/  BSYNC.RECONVERGENT B4 ;  /* 0x0000000000047941 */ /* 0x000fea0003800200 */
.L_x_62286:
        /* <DEDUP_REMOVED lines=61> */
.L_x_62284:
[----:B------:R-:W-:Y:S05]  /*13740*/  BSYNC.RECONVERGENT B3 ;  /* 0x0000000000037941 */ /* 0x000fea0003800200 */
.L_x_62283:
        /* <DEDUP_REMOVED lines=11> */
.L_x_62282:
[----:B------:R-:W-:Y:S05]  /*13800*/  BSYNC.RECONVERGENT B2 ;  /* 0x0000000000027941 */ /* 0x000fea0003800200 */
.L_x_62281:
        /* <DEDUP_REMOVED lines=16> */
.L_x_62290:
        /* <DEDUP_REMOVED lines=13> */
.L_x_62292:
[----:B------:R-:W-:Y:S05]  /*139e0*/  BSYNC.RECONVERGENT B3 ;  /* 0x0000000000037941 */ /* 0x000fea0003800200 */
.L_x_62291:
        /* <DEDUP_REMOVED lines=61> */
.L_x_62289:
[----:B------:R-:W-:Y:S05]  /*13dc0*/  BSYNC.RECONVERGENT B2 ;  /* 0x0000000000027941 */ /* 0x000fea0003800200 */
.L_x_62288:
        /* <DEDUP_REMOVED lines=11> */
.L_x_62261:
[----:B------:R-:W-:Y:S05]  /*13e80*/  BSYNC.RECONVERGENT B0 ;  /* 0x0000000000007941 */ /* 0x000fea0003800200 */
.L_x_62238:
[----:B0-----:R-:W0:Y:S01]  /*13e90*/  LDC.64 R192, c[0x0][0x3a8] ;  /* 0x0000ea00ffc07b82 */ /* 0x001e220000000a00 */
        /* <DEDUP_REMOVED lines=12> */
[----:B------:R-:W-:-:S05]  /*13f60*/  IMAD R79, R79, 0x100, R162 ;  /* 0x000001004f4f7824 */ /* 0x000fca00078e02a2 */
[----:B------:R-:W-:Y:S01]  /*13f70*/  IADD3 R78, PT, PT, R79, R78, RZ ;  /* 0x0000004e4f4e7210 */ /* 0x000fe20007ffe0ff */
[----:B-1----:R-:W-:-:S05]  /*13f80*/  IMAD.WIDE.U32 R194, R190, 0x4, R194 ;  /* 0x00000004bec27825 */ /* 0x002fca00078e00c2 */
[----:B------:R1:W-:Y:S02]  /*13f90*/  STG.E desc[UR6][R194.64], R78 ;  /* 0x0000004ec2007986 */ /* 0x0003e4000c101906 */
.L_x_62294:
[----:B------:R-:W-:Y:S05]  /*13fa0*/  BSYNC.RECONVERGENT B0 ;  /* 0x0000000000007941 */ /* 0x000fea0003800200 */
.L_x_62293:
[----:B------:R-:W-:Y:S01]  /*13fb0*/  VIADD R191, R191, 0x20 ;  /* 0x00000020bfbf7836 */ /* 0x000fe20000000000 */
[----:B------:R-:W-:-:S07]  /*13fc0*/  IADD3 R190, PT, PT, R190, 0x20, RZ ;  /* 0x00000020bebe7810 */ /* 0x000fce0007ffe0ff */
.L_x_62237:
[----:B------:R-:W-:Y:S05]  /*13fd0*/  BSYNC.RECONVERGENT B1 ;  /* 0x0000000000017941 */ /* 0x000fea0003800200 */
.L_x_62236:
        /* <DEDUP_REMOVED lines=37> */
.L_x_62303:
        /* <DEDUP_REMOVED lines=13> */
.L_x_62305:
[----:B------:R-:W-:Y:S05]  /*14300*/  BSYNC.RECONVERGENT B4 ;  /* 0x0000000000047941 */ /* 0x000fea0003800200 */
.L_x_62304:
        /* <DEDUP_REMOVED lines=60> */
.L_x_62302:
[----:B------:R-:W-:Y:S05]  /*146d0*/  BSYNC.RECONVERGENT B3 ;  /* 0x0000000000037941 */ /* 0x000fea0003800200 */
.L_x_62301:
        /* <DEDUP_REMOVED lines=11> */
.L_x_62300:
[----:B------:R-:W-:Y:S05]  /*14790*/  BSYNC.RECONVERGENT B2 ;  /* 0x0000000000027941 */ /* 0x000fea0003800200 */
.L_x_62299:
        /* <DEDUP_REMOVED lines=17> */
.L_x_62310:
        /* <DEDUP_REMOVED lines=13> */
.L_x_62312:
[----:B------:R-:W-:Y:S05]  /*14980*/  BSYNC.RECONVERGENT B4 ;  /* 0x0000000000047941 */ /* 0x000fea0003800200 */
.L_x_62311:
        /* <DEDUP_REMOVED lines=61> */
.L_x_62309:
[----:B------:R-:W-:Y:S05]  /*14d60*/  BSYNC.RECONVERGENT B3 ;  /* 0x0000000000037941 */ /* 0x000fea0003800200 */
.L_x_62308:
        /* <DEDUP_REMOVED lines=11> */
.L_x_62307:
[----:B------:R-:W-:Y:S05]  /*14e20*/  BSYNC.RECONVERGENT B2 ;  /* 0x0000000000027941 */ /* 0x000fea0003800200 */
.L_x_62306:
        /* <DEDUP_REMOVED lines=17> */
.L_x_62317:
        /* <DEDUP_REMOVED lines=13> */
.L_x_62319:
[----:B------:R-:W-:Y:S05]  /*15010*/  BSYNC.RECONVERGENT B4 ;  /* 0x0000000000047941 */ /* 0x000fea0003800200 */
.L_x_62318:
        /* <DEDUP_REMOVED lines=61> */
.L_x_62316:
[----:B------:R-:W-:Y:S05]  /*153f0*/  BSYNC.RECONVERGENT B3 ;  /* 0x0000000000037941 */ /* 0x000fea0003800200 */
.L_x_62315:
[----:B------:R-:W-:Y:S01]  /*15400*/  I2FP.F32.U32 R126, R34 ;  /* 0x00000022007e7245 */ /* 0x000fe20000201000 */
[----:B------:R-:W-:Y:S02]  /*15410*/  IMAD.MOV.U32 R35, RZ, RZ, 0x2f800000 ;  /* 0x2f800000ff237424 */ /* 0x000fe400078e00ff */
        /* <DEDUP_REMOVED lines=9> */
.L_x_62314:
[----:B------:R-:W-:Y:S05]  /*154b0*/  BSYNC.RECONVERGENT B2 ;  /* 0x0000000000027941 */ /* 0x000fea0003800200 */
.L_x_62313:
        /* <DEDUP_REMOVED lines=16> */
.L_x_62323:
        /* <DEDUP_REMOVED lines=13> */
.L_x_62325:
[----:B------:R-:W-:Y:S05]  /*15690*/  BSYNC.RECONVERGENT B3 ;  /* 0x0000000000037941 */ /* 0x000fea0003800200 */
.L_x_62324:
        /* <DEDUP_REMOVED lines=61> */
.L_x_62322:
[----:B------:R-:W-:Y:S05]  /*15a70*/  BSYNC.RECONVERGENT B2 ;  /* 0x0000000000027941 */ /* 0x000fea0003800200 */
.L_x_62321:
        /* <DEDUP_REMOVED lines=12> */
.L_x_62298:
        /* <DEDUP_REMOVED lines=21> */
.L_x_62330:
        /* <DEDUP_REMOVED lines=13> */
.L_x_62332:
[----:B------:R-:W-:Y:S05]  /*15d60*/  BSYNC.RECONVERGENT B4 ;  /* 0x0000000000047941 */ /* 0x000fea0003800200 */
.L_x_62331:
        /* <DEDUP_REMOVED lines=60> */
.L_x_62329:
[----:B------:R-:W-:Y:S05]  /*16130*/  BSYNC.RECONVERGENT B3 ;  /* 0x0000000000037941 */ /* 0x000fea0003800200 */
.L_x_62328:
[----:B------:R-:W-:Y:S01]  /*16140*/  I2FP.F32.U32 R126, R32 ;  /* 0x00000020007e7245 */ /* 0x000fe20000201000 */
[----:B------:R-:W-:Y:S02]  /*16150*/  HFMA2 R33, -RZ, RZ, 0.1171875, 0 ;  /* 0x2f800000ff217431 */ /* 0x000fe400000001ff */
[----:B-----5:R-:W-:-:S03]  /*16160*/  FMUL.FTZ R32, R4, UR11 ;  /* 0x0000000b04207c20 */ /* 0x020fc60008410000 */
[----:B------:R-:W-:Y:S01]  /*16170*/  FFMA.FTZ R33, R126, R33, 1.1641532182693481445e-10 ;  /* 0x2f0000007e217423 */ /* 0x000fe20000010021 */
[----:B------:R-:W-:-:S04]  /*16180*/  FMUL.FTZ R32, R32, UR10 ;  /* 0x0000000a20207c20 */ /* 0x000fc80008410000 */
[----:B------:R-:W-:-:S04]  /*16190*/  FSETP.GTU.FTZ.AND P1, PT, R33, UR8, PT ;  /* 0x0000000821007c0b */ /* 0x000fc8000bf3c000 */
[----:B------:R-:W-:Y:S01]  /*161a0*/  FSEL R35, R32, RZ, !P1 ;  /* 0x000000ff20237208 */ /* 0x000fe20004800000 */
[----:B------:R-:W-:Y:S01]  /*161b0*/  HADD2.F32 R32, -RZ, R150.H0_H0 ;  /* 0x20000096ff207230 */ /* 0x000fe20000004100 */
[----:B------:R-:W-:-:S04]  /*161c0*/  SEL R33, RZ, 0x1, P1 ;  /* 0x00000001ff217807 */ /* 0x000fc80000800000 */
[----:B------:R-:W-:Y:S01]  /*161d0*/  FMUL.FTZ R32, R32, R35 ;  /* 0x0000002320207220 */ /* 0x000fe20000410000 */
[----:B------:R-:W-:-:S07]  /*161e0*/  PRMT R128, R33, 0x7610, R128 ;  /* 0x0000761021807816 */ /* 0x000fce0000000080 */
.L_x_62327:
[----:B------:R-:W-:Y:S05]  /*161f0*/  BSYNC.RECONVERGENT B2 ;  /* 0x0000000000027941 */ /* 0x000fea0003800200 */
.L_x_62326:
        /* <DEDUP_REMOVED lines=17> */
.L_x_62337:
        /* <DEDUP_REMOVED lines=13> */
.L_x_62339:
[----:B------:R-:W-:Y:S05]  /*163e0*/  BSYNC.RECONVERGENT B4 ;  /* 0x0000000000047941 */ /* 0x000fea0003800200 */
.L_x_62338:
        /* <DEDUP_REMOVED lines=61> */
.L_x_62336:
[----:B------:R-:W-:Y:S05]  /*167c0*/  BSYNC.RECONVERGENT B3 ;  /* 0x0000000000037941 */ /* 0x000fea0003800200 */
.L_x_62335:
        /* <DEDUP_REMOVED lines=11> */
.L_x_62334:
[----:B------:R-:W-:Y:S05]  /*16880*/  BSYNC.RECONVERGENT B2 ;  /* 0x0000000000027941 */ /* 0x000fea0003800200 */
.L_x_62333:
        /* <DEDUP_REMOVED lines=17> */
.L_x_62344:
        /* <DEDUP_REMOVED lines=13> */
.L_x_62346:
[----:B------:R-:W-:Y:S05]  /*16a70*/  BSYNC.RECONVERGENT B4 ;  /* 0x0000000000047941 */ /* 0x000fea0003800200 */
.L_x_62345:
        /* <DEDUP_REMOVED lines=61> */
.L_x_62343:
[----:B------:R-:W-:Y:S05]  /*16e50*/  BSYNC.RECONVERGENT B3 ;  /* 0x0000000000037941 */ /* 0x000fea0003800200 */
.L_x_62342:
[----:B------:R-:W-:Y:S01]  /*16e60*/  I2FP.F32.U32 R126, R34 ;  /* 0x00000022007e7245 */ /* 0x000fe20000201000 */
[----:B------:R-:W-:Y:S02]  /*16e70*/  HFMA2 R35, -RZ, RZ, 0.1171875, 0 ;  /* 0x2f800000ff237431 */ /* 0x000fe400000001ff */
[----:B-----5:R-:W-:-:S03]  /*16e80*/  FMUL.FTZ R34, R6, UR11 ;  /* 0x0000000b06227c20 */ /* 0x020fc60008410000 */
[----:B------:R-:W-:Y:S01]  /*16e90*/  FFMA.FTZ R35, R126, R35, 1.1641532182693481445e-10 ;  /* 0x2f0000007e237423 */ /* 0x000fe20000010023 */
[----:B------:R-:W-:-:S04]  /*16ea0*/  FMUL.FTZ R34, R34, UR10 ;  /* 0x0000000a22227c20 */ /* 0x000fc80008410000 */
[----:B------:R-:W-:-:S04]  /*16eb0*/  FSETP.GTU.FTZ.AND P1, PT, R35, UR8, PT ;  /* 0x0000000823007c0b */ /* 0x000fc8000bf3c000 */
[----:B------:R-:W-:Y:S01]  /*16ec0*/  FSEL R117, R34, RZ, !P1 ;  /* 0x000000ff22757208 */ /* 0x000fe20004800000 */
[----:B------:R-:W-:Y:S01]  /*16ed0*/  HADD2.F32 R34, -RZ, R149.H1_H1 ;  /* 0x30000095ff227230 */ /* 0x000fe20000004100 */
[----:B------:R-:W-:-:S04]  /*16ee0*/  SEL R35, RZ, 0x1, P1 ;  /* 0x00000001ff237807 */ /* 0x000fc80000800000 */
[----:B------:R-:W-:Y:S01]  /*16ef0*/  FMUL.FTZ R34, R34, R117 ;  /* 0x0000007522227220 */ /* 0x000fe20000410000 */
[----:B------:R-:W-:-:S07]  /*16f00*/  PRMT R130, R35, 0x7610, R130 ;  /* 0x0000761023827816 */ /* 0x000fce0000000082 */
.L_x_62341:
[----:B------:R-:W-:Y:S05]  /*16f10*/  BSYNC.RECONVERGENT B2 ;  /* 0x0000000000027941 */ /* 0x000fea0003800200 */
.L_x_62340:
        /* <DEDUP_REMOVED lines=16> */
.L_x_62349:
        /* <DEDUP_REMOVED lines=13> */
.L_x_62351:
[----:B------:R-:W-:Y:S05]  /*170f0*/  BSYNC.RECONVERGENT B3 ;  /* 0x0000000000037941 */ /* 0x000fea0003800200 */
.L_x_62350:
        /* <DEDUP_REMOVED lines=61> */
.L_x_62348:
[----:B------:R-:W-:Y:S05]  /*174d0*/  BSYNC.RECONVERGENT B2 ;  /* 0x0000000000027941 */ /* 0x000fea0003800200 */
.L_x_62347:
        /* <DEDUP_REMOVED lines=11> */
.L_x_62320:
[----:B------:R-:W-:Y:S05]  /*17590*/  BSYNC.RECONVERGENT B0 ;  /* 0x0000000000007941 */ /* 0x000fea0003800200 */
.L_x_62297:
        /* <DEDUP_REMOVED lines=17> */
.L_x_62353:
[----:B------:R-:W-:Y:S05]  /*176b0*/  BSYNC.RECONVERGENT B0 ;  /* 0x0000000000007941 */ /* 0x000fea0003800200 */
.L_x_62352:
[----:B------:R-:W-:Y:S01]  /*176c0*/  IADD3 R191, PT, PT, R191, 0x20, RZ ;  /* 0x00000020bfbf7810 */ /* 0x000fe20007ffe0ff */
[----:B------:R-:W-:-:S07]  /*176d0*/  VIADD R190, R190, 0x20 ;  /* 0x00000020bebe7836 */ /* 0x000fce0000000000 */
.L_x_62296:
[----:B------:R-:W-:Y:S05]  /*176e0*/  BSYNC.RECONVERGENT B1 ;  /* 0x0000000000017941 */ /* 0x000fea0003800200 */
.L_x_62295:
        /* <DEDUP_REMOVED lines=37> */
.L_x_62362:
        /* <DEDUP_REMOVED lines=13> */
.L_x_62364:
[----:B------:R-:W-:Y:S05]  /*17a10*/  BSYNC.RECONVERGENT B4 ;  /* 0x0000000000047941 */ /* 0x000fea0003800200 */
.L_x_62363:
        /* <DEDUP_REMOVED lines=60> */
.L_x_62361:
[----:B------:R-:W-:Y:S05]  /*17de0*/  BSYNC.RECONVERGENT B3 ;  /* 0x0000000000037941 */ /* 0x000fea0003800200 */
.L_x_62360:
        /* <DEDUP_REMOVED lines=11> */
.L_x_62359:
[----:B------:R-:W-:Y:S05]  /*17ea0*/  BSYNC.RECONVERGENT B2 ;  /* 0x0000000000027941 */ /* 0x000fea0003800200 */
.L_x_62358:
        /* <DEDUP_REMOVED lines=17> */
.L_x_62369:
        /* <DEDUP_REMOVED lines=13> */
.L_x_62371:
[----:B------:R-:W-:Y:S05]  /*18090*/  BSYNC.RECONVERGENT B4 ;  /* 0x0000000000047941 */ /* 0x000fea0003800200 */
.L_x_62370:
        /* <DEDUP_REMOVED lines=61> */
.L_x_62368:
[----:B------:R-:W-:Y:S05]  /*18470*/  BSYNC.RECONVERGENT B3 ;  /* 0x0000000000037941 */ /* 0x000fea0003800200 */
.L_x_62367:
        /* <DEDUP_REMOVED lines=11> */
.L_x_62366:
[----:B------:R-:W-:Y:S05]  /*18530*/  BSYNC.RECONVERGENT B2 ;  /* 0x0000000000027941 */ /* 0x000fea0003800200 */
.L_x_62365:
        /* <DEDUP_REMOVED lines=17> */
.L_x_62376:
        /* <DEDUP_REMOVED lines=13> */
.L_x_62378:
[----:B------:R-:W-:Y:S05]  /*18720*/  BSYNC.RECONVERGENT B4 ;  /* 0x0000000000047941 */ /* 0x000fea0003800200 */
.L_x_62377:
        /* <DEDUP_REMOVED lines=61> */
.L_x_62375:
[----:B------:R-:W-:Y:S05]  /*18b00*/  BSYNC.RECONVERGENT B3 ;  /* 0x0000000000037941 */ /* 0x000fea0003800200 */
.L_x_62374:
        /* <DEDUP_REMOVED lines=11> */
.L_x_62373:
[----:B------:R-:W-:Y:S05]  /*18bc0*/  BSYNC.RECONVERGENT B2 ;  /* 0x0000000000027941 */ /* 0x000fea0003800200 */
.L_x_62372:
        /* <DEDUP_REMOVED lines=16> */
.L_x_62382:
        /* <DEDUP_REMOVED lines=13> */
.L_x_62384:
[----:B------:R-:W-:Y:S05]  /*18da0*/  BSYNC.RECONVERGENT B3 ;  /* 0x0000000000037941 */ /* 0x000fea0003800200 */
.L_x_62383:
        /* <DEDUP_REMOVED lines=61> */
.L_x_62381:
[----:B------:R-:W-:Y:S05]  /*19180*/  BSYNC.RECONVERGENT B2 ;  /* 0x0000000000027941 */ /* 0x000fea0003800200 */
.L_x_62380:
        /* <DEDUP_REMOVED lines=12> */
.L_x_62357:
        /* <DEDUP_REMOVED lines=21> */
.L_x_62389:
        /* <DEDUP_REMOVED lines=13> */
.L_x_62391:
[----:B------:R-:W-:Y:S05]  /*19470*/  BSYNC.RECONVERGENT B4 ;  /* 0x0000000000047941 */ /* 0x000fea0003800200 */
.L_x_62390:
        /* <DEDUP_REMOVED lines=60> */
.L_x_62388:
[----:B------:R-:W-:Y:S05]  /*19840*/  BSYNC.RECONVERGENT B3 ;  /* 0x0000000000037941 */ /* 0x000fea0003800200 */
.L_x_62387:
[----:B------:R-:W-:Y:S01]  /*19850*/  I2FP.F32.U32 R126, R36 ;  /* 0x00000024007e7245 */ /* 0x000fe20000201000 */
[----:B------:R-:W-:Y:S02]  /*19860*/  IMAD.MOV.U32 R37, RZ, RZ, 0x2f800000 ;  /* 0x2f800000ff257424 */ /* 0x000fe400078e00ff */
[----:B-----5:R-:W-:Y:S02]  /*19870*/  FMUL.FTZ R36, R4, UR11 ;  /* 0x0000000b04247c20 */ /* 0x020fe40008410000 */
[----:B------:R-:W-:Y:S02]  /*19880*/  FFMA.FTZ R37, R126, R37, 1.1641532182693481445e-10 ;  /* 0x2f0000007e257423 */ /* 0x000fe40000010025 */
[----:B------:R-:W-:-:S03]  /*19890*/  FMUL.FTZ R36, R36, UR10 ;  /* 0x0000000a24247c20 */ /* 0x000fc60008410000 */
[----:B------:R-:W-:-:S04]  /*198a0*/  FSETP.GTU.FTZ.AND P1, PT, R37, UR8, PT ;  /* 0x0000000825007c0b */ /* 0x000fc8000bf3c000 */
[----:B------:R-:W-:Y:S01]  /*198b0*/  FSEL R39, R36, RZ, !P1 ;  /* 0x000000ff24277208 */ /* 0x000fe20004800000 */
[----:B------:R-:W-:Y:S01]  /*198c0*/  HADD2.F32 R36, -RZ, R148.H0_H0 ;  /* 0x20000094ff247230 */ /* 0x000fe20000004100 */
[----:B------:R-:W-:-:S04]  /*198d0*/  SEL R37, RZ, 0x1, P1 ;  /* 0x00000001ff257807 */ /* 0x000fc80000800000 */
[----:B------:R-:W-:Y:S01]  /*198e0*/  FMUL.FTZ R36, R36, R39 ;  /* 0x0000002724247220 */ /* 0x000fe20000410000 */
[----:B------:R-:W-:-:S07]  /*198f0*/  PRMT R128, R37, 0x7610, R128 ;  /* 0x0000761025807816 */ /* 0x000fce0000000080 */
.L_x_62386:
[----:B------:R-:W-:Y:S05]  /*19900*/  BSYNC.RECONVERGENT B2 ;  /* 0x0000000000027941 */ /* 0x000fea0003800200 */
.L_x_62385:
        /* <DEDUP_REMOVED lines=17> */
.L_x_62396:
        /* <DEDUP_REMOVED lines=13> */
.L_x_62398:
[----:B------:R-:W-:Y:S05]  /*19af0*/  BSYNC.RECONVERGENT B4 ;  /* 0x0000000000047941 */ /* 0x000fea0003800200 */
.L_x_62397:
        /* <DEDUP_REMOVED lines=61> */
.L_x_62395:
[----:B------:R-:W-:Y:S05]  /*19ed0*/  BSYNC.RECONVERGENT B3 ;  /* 0x0000000000037941 */ /* 0x000fea0003800200 */
.L_x_62394:
        /* <DEDUP_REMOVED lines=11> */
.L_x_62393:
[----:B------:R-:W-:Y:S05]  /*19f90*/  BSYNC.RECONVERGENT B2 ;  /* 0x0000000000027941 */ /* 0x000fea0003800200 */
.L_x_62392:
        /* <DEDUP_REMOVED lines=17> */
.L_x_62403:
        /* <DEDUP_REMOVED lines=13> */
.L_x_62405:
[----:B------:R-:W-:Y:S05]  /*1a180*/  BSYNC.RECONVERGENT B4 ;  /* 0x0000000000047941 */ /* 0x000fea0003800200 */
.L_x_62404:
        /* <DEDUP_REMOVED lines=61> */
.L_x_62402:
[----:B------:R-:W-:Y:S05]  /*1a560*/  BSYNC.RECONVERGENT B3 ;  /* 0x0000000000037941 */ /* 0x000fea0003800200 */
.L_x_62401:
[----:B------:R-:W-:Y:S01]  /*1a570*/  I2FP.F32.U32 R126, R38 ;  /* 0x00000026007e7245 */ /* 0x000fe20000201000 */
[----:B------:R-:W-:Y:S02]  /*1a580*/  IMAD.MOV.U32 R39, RZ, RZ, 0x2f800000 ;  /* 0x2f800000ff277424 */ /* 0x000fe400078e00ff */
[----:B-----5:R-:W-:Y:S02]  /*1a590*/  FMUL.FTZ R38, R6, UR11 ;  /* 0x0000000b06267c20 */ /* 0x020fe40008410000 */
[----:B------:R-:W-:Y:S02]  /*1a5a0*/  FFMA.FTZ R39, R126, R39, 1.1641532182693481445e-10 ;  /* 0x2f0000007e277423 */ /* 0x000fe40000010027 */
[----:B------:R-:W-:-:S03]  /*1a5b0*/  FMUL.FTZ R38, R38, UR10 ;  /* 0x0000000a26267c20 */ /* 0x000fc60008410000 */
[----:B------:R-:W-:-:S04]  /*1a5c0*/  FSETP.GTU.FTZ.AND P1, PT, R39, UR8, PT ;  /* 0x0000000827007c0b */ /* 0x000fc8000bf3c000 */
[----:B------:R-:W-:Y:S01]  /*1a5d0*/  FSEL R117, R38, RZ, !P1 ;  /* 0x000000ff26757208 */ /* 0x000fe20004800000 */
[----:B------:R-:W-:Y:S01]  /*1a5e0*/  HADD2.F32 R38, -RZ, R147.H1_H1 ;  /* 0x30000093ff267230 */ /* 0x000fe20000004100 */
[----:B------:R-:W-:-:S04]  /*1a5f0*/  SEL R39, RZ, 0x1, P1 ;  /* 0x00000001ff277807 */ /* 0x000fc80000800000 */
[----:B------:R-:W-:Y:S01]  /*1a600*/  FMUL.FTZ R38, R38, R117 ;  /* 0x0000007526267220 */ /* 0x000fe20000410000 */
[----:B------:R-:W-:-:S07]  /*1a610*/  PRMT R130, R39, 0x7610, R130 ;  /* 0x0000761027827816 */ /* 0x000fce0000000082 */
.L_x_62400:
[----:B------:R-:W-:Y:S05]  /*1a620*/  BSYNC.RECONVERGENT B2 ;  /* 0x0000000000027941 */ /* 0x000fea0003800200 */
.L_x_62399:
        /* <DEDUP_REMOVED lines=16> */
.L_x_62408:
        /* <DEDUP_REMOVED lines=13> */
.L_x_62410:
[----:B------:R-:W-:Y:S05]  /*1a800*/  BSYNC.RECONVERGENT B3 ;  /* 0x0000000000037941 */ /* 0x000fea0003800200 */
.L_x_62409:
        /* <DEDUP_REMOVED lines=61> */
.L_x_62407:
[----:B------:R-:W-:Y:S05]  /*1abe0*/  BSYNC.RECONVERGENT B2 ;  /* 0x0000000000027941 */ /* 0x000fea0003800200 */
.L_x_62406:
        /* <DEDUP_REMOVED lines=11> */
.L_x_62379:
[----:B------:R-:W-:Y:S05]  /*1aca0*/  BSYNC.RECONVERGENT B0 ;  /* 0x0000000000007941 */ /* 0x000fea0003800200 */
.L_x_62356:
        /* <DEDUP_REMOVED lines=17> */
.L_x_62412:
[----:B------:R-:W-:Y:S05]  /*1adc0*/  BSYNC.RECONVERGENT B0 ;  /* 0x0000000000007941 */ /* 0x000fea0003800200 */
.L_x_62411:
[----:B------:R-:W-:Y:S01]  /*1add0*/  VIADD R191, R191, 0x20 ;  /* 0x00000020bfbf7836 */ /* 0x000fe20000000000 */
[----:B------:R-:W-:-:S07]  /*1ade0*/  IADD3 R190, PT, PT, R190, 0x20, RZ ;  /* 0x00000020bebe7810 */ /* 0x000fce0007ffe0ff */
.L_x_62355:
[----:B------:R-:W-:Y:S05]  /*1adf0*/  BSYNC.RECONVERGENT B1 ;  /* 0x0000000000017941 */ /* 0x000fea0003800200 */
.L_x_62354:
        /* <DEDUP_REMOVED lines=37> */
.L_x_62421:
        /* <DEDUP_REMOVED lines=13> */
.L_x_62423:
[----:B------:R-:W-:Y:S05]  /*1b120*/  BSYNC.RECONVERGENT B4 ;  /* 0x0000000000047941 */ /* 0x000fea0003800200 */
.L_x_62422:
        /* <DEDUP_REMOVED lines=60> */
.L_x_62420:
[----:B------:R-:W-:Y:S05]  /*1b4f0*/  BSYNC.RECONVERGENT B3 ;  /* 0x0000000000037941 */ /* 0x000fea0003800200 */
.L_x_62419:
        /* <DEDUP_REMOVED lines=11> */
.L_x_62418:
[----:B------:R-:W-:Y:S05]  /*1b5b0*/  BSYNC.RECONVERGENT B2 ;  /* 0x0000000000027941 */ /* 0x000fea0003800200 */
.L_x_62417:
        /* <DEDUP_REMOVED lines=17> */
.L_x_62428:
        /* <DEDUP_REMOVED lines=13> */
.L_x_62430:
[----:B------:R-:W-:Y:S05]  /*1b7a0*/  BSYNC.RECONVERGENT B4 ;  /* 0x0000000000047941 */ /* 0x000fea0003800200 */
.L_x_62429:
        /* <DEDUP_REMOVED lines=61> */
.L_x_62427:
[----:B------:R-:W-:Y:S05]  /*1bb80*/  BSYNC.RECONVERGENT B3 ;  /* 0x0000000000037941 */ /* 0x000fea0003800200 */
.L_x_62426:
        /* <DEDUP_REMOVED lines=11> */
.L_x_62425:
[----:B------:R-:W-:Y:S05]  /*1bc40*/  BSYNC.RECONVERGENT B2 ;  /* 0x0000000000027941 */ /* 0x000fea0003800200 */
.L_x_62424:
        /* <DEDUP_REMOVED lines=17> */
.L_x_62435:
        /* <DEDUP_REMOVED lines=13> */
.L_x_62437:
[----:B------:R-:W-:Y:S05]  /*1be30*/  BSYNC.RECONVERGENT B4 ;  /* 0x0000000000047941 */ /* 0x000fea0003800200 */
.L_x_62436:
        /* <DEDUP_REMOVED lines=61> */
.L_x_62434:
[----:B------:R-:W-:Y:S05]  /*1c210*/  BSYNC.RECONVERGENT B3 ;  /* 0x0000000000037941 */ /* 0x000fea0003800200 */
.L_x_62433:
        /* <DEDUP_REMOVED lines=11> */
.L_x_62432:
[----:B------:R-:W-:Y:S05]  /*1c2d0*/  BSYNC.RECONVERGENT B2 ;  /* 0x0000000000027941 */ /* 0x000fea0003800200 */
.L_x_62431:
        /* <DEDUP_REMOVED lines=16> */
.L_x_62441:
        /* <DEDUP_REMOVED lines=13> */
.L_x_62443:
[----:B------:R-:W-:Y:S05]  /*1c4b0*/  BSYNC.RECONVERGENT B3 ;  /* 0x0000000000037941 */ /* 0x000fea0003800200 */
.L_x_62442:
        /* <DEDUP_REMOVED lines=61> */
.L_x_62440:
[----:B------:R-:W-:Y:S05]  /*1c890*/  BSYNC.RECONVERGENT B2 ;  /* 0x0000000000027941 */ /* 0x000fea0003800200 */
.L_x_62439:
        /* <DEDUP_REMOVED lines=12> */
.L_x_62416:
        /* <DEDUP_REMOVED lines=21> */
.L_x_62448:
        /* <DEDUP_REMOVED lines=13> */
.L_x_62450:
[----:B------:R-:W-:Y:S05]  /*1cb80*/  BSYNC.RECONVERGENT B4 ;  /* 0x0000000000047941 */ /* 0x000fea0003800200 */
.L_x_62449:
        /* <DEDUP_REMOVED lines=60> */
.L_x_62447:
[----:B------:R-:W-:Y:S05]  /*1cf50*/  BSYNC.RECONVERGENT B3 ;  /* 0x0000000000037941 */ /* 0x000fea0003800200 */
.L_x_62446:
        /* <DEDUP_REMOVED lines=11> */
.L_x_62445:
[----:B------:R-:W-:Y:S05]  /*1d010*/  BSYNC.RECONVERGENT B2 ;  /* 0x0000000000027941 */ /* 0x000fea0003800200 */
.L_x_62444:
        /* <DEDUP_REMOVED lines=17> */
.L_x_62455:
        /* <DEDUP_REMOVED lines=13> */
.L_x_62457:
[----:B------:R-:W-:Y:S05]  /*1d200*/  BSYNC.RECONVERGENT B4 ;  /* 0x0000000000047941 */ /* 0x000fea0003800200 */
.L_x_62456:
        /* <DEDUP_REMOVED lines=61> */
.L_x_62454:
[----:B------:R-:W-:Y:S05]  /*1d5e0*/  BSYNC.RECONVERGENT B3 ;  /* 0x0000000000037941 */ /* 0x000fea0003800200 */
.L_x_62453:
        /* <DEDUP_REMOVED lines=11> */
.L_x_62452:
[----:B------:R-:W-:Y:S05]  /*1d6a0*/  BSYNC.RECONVERGENT B2 ;  /* 0x0000000000027941 */ /* 0x000fea0003800200 */
.L_x_62451:
        /* <DEDUP_REMOVED lines=17> */
.L_x_62462:
        /* <DEDUP_REMOVED lines=13> */
.L_x_62464:
[----:B------:R-:W-:Y:S05]  /*1d890*/  BSYNC.RECONVERGENT B4 ;  /* 0x0000000000047941 */ /* 0x000fea0003800200 */
.L_x_62463:
        /* <DEDUP_REMOVED lines=61> */
.L_x_62461:
[----:B------:R-:W-:Y:S05]  /*1dc70*/  BSYNC.RECONVERGENT B3 ;  /* 0x0000000000037941 */ /* 0x000fea0003800200 */
.L_x_62460:
        /* <DEDUP_REMOVED lines=11> */
.L_x_62459:
[----:B------:R-:W-:Y:S05]  /*1dd30*/  BSYNC.RECONVERGENT B2 ;  /* 0x0000000000027941 */ /* 0x000fea0003800200 */
.L_x_62458:
        /* <DEDUP_REMOVED lines=16> */
.L_x_62467:
        /* <DEDUP_REMOVED lines=13> */
.L_x_62469:
[----:B------:R-:W-:Y:S05]  /*1df10*/  BSYNC.RECONVERGENT B3 ;  /* 0x0000000000037941 */ /* 0x000fea0003800200 */
.L_x_62468:
        /* <DEDUP_REMOVED lines=61> */
.L_x_62466:
[----:B------:R-:W-:Y:S05]  /*1e2f0*/  BSYNC.RECONVERGENT B2 ;  /* 0x0000000000027941 */ /* 0x000fea0003800200 */
.L_x_62465:
        /* <DEDUP_REMOVED lines=11> */
.L_x_62438:
[----:B------:R-:W-:Y:S05]  /*1e3b0*/  BSYNC.RECONVERGENT B0 ;  /* 0x0000000000007941 */ /* 0x000fea0003800200 */
.L_x_62415:
        /* <DEDUP_REMOVED lines=17> */
.L_x_62471:
[----:B------:R-:W-:Y:S05]  /*1e4d0*/  BSYNC.RECONVERGENT B0 ;  /* 0x0000000000007941 */ /* 0x000fea0003800200 */
.L_x_62470:
[----:B------:R-:W-:Y:S01]  /*1e4e0*/  IADD3 R191, PT, PT, R191, 0x20, RZ ;  /* 0x00000020bfbf7810 */ /* 0x000fe20007ffe0ff */
[----:B------:R-:W-:-:S07]  /*1e4f0*/  VIADD R190, R190, 0x20 ;  /* 0x00000020bebe7836 */ /* 0x000fce0000000000 */
.L_x_62414:
[----:B------:R-:W-:Y:S05]  /*1e500*/  BSYNC.RECONVERGENT B1 ;  /* 0x0000000000017941 */ /* 0x000fea0003800200 */
.L_x_62413:
        /* <DEDUP_REMOVED lines=37> */
.L_x_62480:
        /* <DEDUP_REMOVED lines=13> */
.L_x_62482:
[----:B------:R-:W-:Y:S05]  /*1e830*/  BSYNC.RECONVERGENT B4 ;  /* 0x0000000000047941 */ /* 0x000fea0003800200 */
.L_x_62481:
        /* <DEDUP_REMOVED lines=60> */
.L_x_62479:
[----:B------:R-:W-:Y:S05]  /*1ec00*/  BSYNC.RECONVERGENT B3 ;  /* 0x0000000000037941 */ /* 0x000fea0003800200 */
.L_x_62478:
        /* <DEDUP_REMOVED lines=11> */
.L_x_62477:
[----:B------:R-:W-:Y:S05]  /*1ecc0*/  BSYNC.RECONVERGENT B2 ;  /* 0x0000000000027941 */ /* 0x000fea0003800200 */
.L_x_62476:
        /* <DEDUP_REMOVED lines=17> */
.L_x_62487:
        /* <DEDUP_REMOVED lines=13> */
.L_x_62489:
[----:B------:R-:W-:Y:S05]  /*1eeb0*/  BSYNC.RECONVERGENT B4 ;  /* 0x0000000000047941 */ /* 0x000fea0003800200 */
.L_x_62488:
        /* <DEDUP_REMOVED lines=61> */
.L_x_62486:
[----:B------:R-:W-:Y:S05]  /*1f290*/  BSYNC.RECONVERGENT B3 ;  /* 0x0000000000037941 */ /* 0x000fea0003800200 */
.L_x_62485:
        /* <DEDUP_REMOVED lines=11> */
.L_x_62484:
[----:B------:R-:W-:Y:S05]  /*1f350*/  BSYNC.RECONVERGENT B2 ;  /* 0x0000000000027941 */ /* 0x000fea0003800200 */
.L_x_62483:
        /* <DEDUP_REMOVED lines=17> */
.L_x_62494:
        /* <DEDUP_REMOVED lines=13> */
.L_x_62496:
[----:B------:R-:W-:Y:S05]  /*1f540*/  BSYNC.RECONVERGENT B4 ;  /* 0x0000000000047941 */ /* 0x000fea0003800200 */
.L_x_62495:
        /* <DEDUP_REMOVED lines=61> */
.L_x_62493:
[----:B------:R-:W-:Y:S05]  /*1f920*/  BSYNC.RECONVERGENT B3 ;  /* 0x0000000000037941 */ /* 0x000fea0003800200 */
.L_x_62492:
        /* <DEDUP_REMOVED lines=11> */
.L_x_62491:
[----:B------:R-:W-:Y:S05]  /*1f9e0*/  BSYNC.RECONVERGENT B2 ;  /* 0x0000000000027941 */ /* 0x000fea0003800200 */
.L_x_62490:
        /* <DEDUP_REMOVED lines=16> */
.L_x_62500:
        /* <DEDUP_REMOVED lines=13> */
.L_x_62502:
[----:B------:R-:W-:Y:S05]  /*1fbc0*/  BSYNC.RECONVERGENT B3 ;  /* 0x0000000000037941 */ /* 0x000fea0003800200 */
.L_x_62501:
        /* <DEDUP_REMOVED lines=61> */
.L_x_62499:
[----:B------:R-:W-:Y:S05]  /*1ffa0*/  BSYNC.RECONVERGENT B2 ;  /* 0x0000000000027941 */ /* 0x000fea0003800200 */
.L_x_62498:
        /* <DEDUP_REMOVED lines=12> */
.L_x_62475:
        /* <DEDUP_REMOVED lines=21> */
.L_x_62507:
        /* <DEDUP_REMOVED lines=13> */
.L_x_62509:
[----:B------:R-:W-:Y:S05]  /*20290*/  BSYNC.RECONVERGENT B4 ;  /* 0x0000000000047941 */ /* 0x000fea0003800200 */
.L_x_62508:
        /* <DEDUP_REMOVED lines=60> */
.L_x_62506:
[----:B------:R-:W-:Y:S05]  /*20660*/  BSYNC.RECONVERGENT B3 ;  /* 0x0000000000037941 */ /* 0x000fea0003800200 */
.L_x_62505:
        /* <DEDUP_REMOVED lines=11> */
.L_x_62504:
[----:B------:R-:W-:Y:S05]  /*20720*/  BSYNC.RECONVERGENT B2 ;  /* 0x0000000000027941 */ /* 0x000fea0003800200 */
.L_x_62503:
        /* <DEDUP_REMOVED lines=17> */
.L_x_62514:
        /* <DEDUP_REMOVED lines=13> */
.L_x_62516:
[----:B------:R-:W-:Y:S05]  /*20910*/  BSYNC.RECONVERGENT B4 ;  /* 0x0000000000047941 */ /* 0x000fea0003800200 */
.L_x_62515:
        /* <DEDUP_REMOVED lines=61> */
.L_x_62513:
[----:B------:R-:W-:Y:S05]  /*20cf0*/  BSYNC.RECONVERGENT B3 ;  /* 0x0000000000037941 */ /* 0x000fea0003800200 */
.L_x_62512:
        /* <DEDUP_REMOVED lines=11> */
.L_x_62511:
[----:B------:R-:W-:Y:S05]  /*20db0*/  BSYNC.RECONVERGENT B2 ;  /* 0x0000000000027941 */ /* 0x000fea0003800200 */
.L_x_62510:
        /* <DEDUP_REMOVED lines=17> */
.L_x_62521:
        /* <DEDUP_REMOVED lines=13> */
.L_x_62523:
[----:B------:R-:W-:Y:S05]  /*20fa0*/  BSYNC.RECONVERGENT B4 ;  /* 0x0000000000047941 */ /* 0x000fea0003800200 */
.L_x_62522:
        /* <DEDUP_REMOVED lines=61> */
.L_x_62520:
[----:B------:R-:W-:Y:S05]  /*21380*/  BSYNC.RECONVERGENT B3 ;  /* 0x0000000000037941 */ /* 0x000fea0003800200 */
.L_x_62519:
        /* <DEDUP_REMOVED lines=11> */
.L_x_62518:
[----:B------:R-:W-:Y:S05]  /*21440*/  BSYNC.RECONVERGENT B2 ;  /* 0x0000000000027941 */ /* 0x000fea0003800200 */
.L_x_62517:
        /* <DEDUP_REMOVED lines=16> */
.L_x_62526:
        /* <DEDUP_REMOVED lines=13> */
.L_x_62528:
[----:B------:R-:W-:Y:S05]  /*21620*/  BSYNC.RECONVERGENT B3 ;  /* 0x0000000000037941 */ /* 0x000fea0003800200 */
.L_x_62527:
        /* <DEDUP_REMOVED lines=61> */
.L_x_62525:
[----:B------:R-:W-:Y:S05]  /*21a00*/  BSYNC.RECONVERGENT B2 ;  /* 0x0000000000027941 */ /* 0x000fea0003800200 */
.L_x_62524:
        /* <DEDUP_REMOVED lines=11> */
.L_x_62497:
[----:B------:R-:W-:Y:S05]  /*21ac0*/  BSYNC.RECONVERGENT B0 ;  /* 0x0000000000007941 */ /* 0x000fea0003800200 */
.L_x_62474:
        /* <DEDUP_REMOVED lines=17> */
.L_x_62530:
[----:B------:R-:W-:Y:S05]  /*21be0*/  BSYNC.RECONVERGENT B0 ;  /* 0x0000000000007941 */ /* 0x000fea0003800200 */
.L_x_62529:
[----:B------:R-:W-:Y:S01]  /*21bf0*/  VIADD R191, R191, 0x20 ;  /* 0x00000020bfbf7836 */ /* 0x000fe20000000000 */
[----:B------:R-:W-:-:S07]  /*21c00*/  IADD3 R190, PT, PT, R190, 0x20, RZ ;  /* 0x00000020bebe7810 */ /* 0x000fce0007ffe0ff */
.L_x_62473:
[----:B------:R-:W-:Y:S05]  /*21c10*/  BSYNC.RECONVERGENT B1 ;  /* 0x0000000000017941 */ /* 0x000fea0003800200 */
.L_x_62472:
        /* <DEDUP_REMOVED lines=37> */
.L_x_62539:
        /* <DEDUP_REMOVED lines=13> */
.L_x_62541:
[----:B------:R-:W-:Y:S05]  /*21f40*/  BSYNC.RECONVERGENT B4 ;  /* 0x0000000000047941 */ /* 0x000fea0003800200 */
.L_x_62540:
        /* <DEDUP_REMOVED lines=60> */
.L_x_62538:
[----:B------:R-:W-:Y:S05]  /*22310*/  BSYNC.RECONVERGENT B3 ;  /* 0x0000000000037941 */ /* 0x000fea0003800200 */
.L_x_62537:
        /* <DEDUP_REMOVED lines=11> */
.L_x_62536:
[----:B------:R-:W-:Y:S05]  /*223d0*/  BSYNC.RECONVERGENT B2 ;  /* 0x0000000000027941 */ /* 0x000fea0003800200 */
.L_x_62535:
        /* <DEDUP_REMOVED lines=17> */
.L_x_62546:
        /* <DEDUP_REMOVED lines=13> */
.L_x_62548:
[----:B------:R-:W-:Y:S05]  /*225c0*/  BSYNC.RECONVERGENT B4 ;  /* 0x0000000000047941 */ /* 0x000fea0003800200 */
.L_x_62547:
        /* <DEDUP_REMOVED lines=61> */
.L_x_62545:
[----:B------:R-:W-:Y:S05]  /*229a0*/  BSYNC.RECONVERGENT B3 ;  /* 0x0000000000037941 */ /* 0x000fea0003800200 */
.L_x_62544:
        /* <DEDUP_REMOVED lines=11> */
.L_x_62543:
[----:B------:R-:W-:Y:S05]  /*22a60*/  BSYNC.RECONVERGENT B2 ;  /* 0x0000000000027941 */ /* 0x000fea0003800200 */
.L_x_62542:
        /* <DEDUP_REMOVED lines=17> */
.L_x_62553:
        /* <DEDUP_REMOVED lines=13> */
.L_x_62555:
[----:B------:R-:W-:Y:S05]  /*22c50*/  BSYNC.RECONVERGENT B4 ;  /* 0x0000000000047941 */ /* 0x000fea0003800200 */
.L_x_62554:
        /* <DEDUP_REMOVED lines=61> */
.L_x_62552:
[----:B------:R-:W-:Y:S05]  /*23030*/  BSYNC.RECONVERGENT B3 ;  /* 0x0000000000037941 */ /* 0x000fea0003800200 */
.L_x_62551:
        /* <DEDUP_REMOVED lines=11> */
.L_x_62550:
[----:B------:R-:W-:Y:S05]  /*230f0*/  BSYNC.RECONVERGENT B2 ;  /* 0x0000000000027941 */ /* 0x000fea0003800200 */
.L_x_62549:
        /* <DEDUP_REMOVED lines=16> */
.L_x_62559:
        /* <DEDUP_REMOVED lines=13> */
.L_x_62561:
[----:B------:R-:W-:Y:S05]  /*232d0*/  BSYNC.RECONVERGENT B3 ;  /* 0x0000000000037941 */ /* 0x000fea0003800200 */
.L_x_62560:
        /* <DEDUP_REMOVED lines=61> */
.L_x_62558:
[----:B------:R-:W-:Y:S05]  /*236b0*/  BSYNC.RECONVERGENT B2 ;  /* 0x0000000000027941 */ /* 0x000fea0003800200 */
.L_x_62557:
        /* <DEDUP_REMOVED lines=12> */
.L_x_62534:
        /* <DEDUP_REMOVED lines=21> */
.L_x_62566:
        /* <DEDUP_REMOVED lines=13> */
.L_x_62568:
[----:B------:R-:W-:Y:S05]  /*239a0*/  BSYNC.RECONVERGENT B4 ;  /* 0x0000000000047941 */ /* 0x000fea0003800200 */
.L_x_62567:
        /* <DEDUP_REMOVED lines=60> */
.L_x_62565:
[----:B------:R-:W-:Y:S05]  /*23d70*/  BSYNC.RECONVERGENT B3 ;  /* 0x0000000000037941 */ /* 0x000fea0003800200 */
.L_x_62564:
        /* <DEDUP_REMOVED lines=11> */
.L_x_62563:
[----:B------:R-:W-:Y:S05]  /*23e30*/  BSYNC.RECONVERGENT B2 ;  /* 0x0000000000027941 */ /* 0x000fea0003800200 */
.L_x_62562:
        /* <DEDUP_REMOVED lines=17> */
.L_x_62573:
        /* <DEDUP_REMOVED lines=13> */
.L_x_62575:
[----:B------:R-:W-:Y:S05]  /*24020*/  BSYNC.RECONVERGENT B4 ;  /* 0x0000000000047941 */ /* 0x000fea0003800200 */
.L_x_62574:
        /* <DEDUP_REMOVED lines=61> */
.L_x_62572:
[----:B------:R-:W-:Y:S05]  /*24400*/  BSYNC.RECONVERGENT B3 ;  /* 0x0000000000037941 */ /* 0x000fea0003800200 */
.L_x_62571:
        /* <DEDUP_REMOVED lines=11> */
.L_x_62570:
[----:B------:R-:W-:Y:S05]  /*244c0*/  BSYNC.RECONVERGENT B2 ;  /* 0x0000000000027941 */ /* 0x000fea0003800200 */
.L_x_62569:
        /* <DEDUP_REMOVED lines=17> */
.L_x_62580:
        /* <DEDUP_REMOVED lines=13> */
.L_x_62582:
[----:B------:R-:W-:Y:S05]  /*246b0*/  BSYNC.RECONVERGENT B4 ;  /* 0x0000000000047941 */ /* 0x000fea0003800200 */
.L_x_62581:
        /* <DEDUP_REMOVED lines=61> */
.L_x_62579:
[----:B------:R-:W-:Y:S05]  /*24a90*/  BSYNC.RECONVERGENT B3 ;  /* 0x0000000000037941 */ /* 0x000fea0003800200 */
.L_x_62578:
        /* <DEDUP_REMOVED lines=11> */
.L_x_62577:
[----:B------:R-:W-:Y:S05]  /*24b50*/  BSYNC.RECONVERGENT B2 ;  /* 0x0000000000027941 */ /* 0x000fea0003800200 */
.L_x_62576:
        /* <DEDUP_REMOVED lines=16> */
.L_x_62585:
        /* <DEDUP_REMOVED lines=13> */
.L_x_62587:
[----:B------:R-:W-:Y:S05]  /*24d30*/  BSYNC.RECONVERGENT B3 ;  /* 0x0000000000037941 */ /* 0x000fea0003800200 */
.L_x_62586:
        /* <DEDUP_REMOVED lines=61> */
.L_x_62584:
[----:B------:R-:W-:Y:S05]  /*25110*/  BSYNC.RECONVERGENT B2 ;  /* 0x0000000000027941 */ /* 0x000fea0003800200 */
.L_x_62583:
        /* <DEDUP_REMOVED lines=11> */
.L_x_62556:
[----:B------:R-:W-:Y:S05]  /*251d0*/  BSYNC.RECONVERGENT B0 ;  /* 0x0000000000007941 */ /* 0x000fea0003800200 */
.L_x_62533:
        /* <DEDUP_REMOVED lines=17> */
.L_x_62589:
[----:B------:R-:W-:Y:S05]  /*252f0*/  BSYNC.RECONVERGENT B0 ;  /* 0x0000000000007941 */ /* 0x000fea0003800200 */
.L_x_62588:
[----:B------:R-:W-:Y:S01]  /*25300*/  IADD3 R191, PT, PT, R191, 0x20, RZ ;  /* 0x00000020bfbf7810 */ /* 0x000fe20007ffe0ff */
[----:B------:R-:W-:-:S07]  /*25310*/  VIADD R190, R190, 0x20 ;  /* 0x00000020bebe7836 */ /* 0x000fce0000000000 */
.L_x_62532:
[----:B------:R-:W-:Y:S05]  /*25320*/  BSYNC.RECONVERGENT B1 ;  /* 0x0000000000017941 */ /* 0x000fea0003800200 */
.L_x_62531:
        /* <DEDUP_REMOVED lines=37> */
.L_x_62598:
        /* <DEDUP_REMOVED lines=13> */
.L_x_62600:
[----:B------:R-:W-:Y:S05]  /*25650*/  BSYNC.RECONVERGENT B4 ;  /* 0x0000000000047941 */ /* 0x000fea0003800200 */
.L_x_62599:
        /* <DEDUP_REMOVED lines=60> */
.L_x_62597:
[----:B------:R-:W-:Y:S05]  /*25a20*/  BSYNC.RECONVERGENT B3 ;  /* 0x0000000000037941 */ /* 0x000fea0003800200 */
.L_x_62596:
        /* <DEDUP_REMOVED lines=11> */
.L_x_62595:
[----:B------:R-:W-:Y:S05]  /*25ae0*/  BSYNC.RECONVERGENT B2 ;  /* 0x0000000000027941 */ /* 0x000fea0003800200 */
.L_x_62594:
        /* <DEDUP_REMOVED lines=17> */
.L_x_62605:
        /* <DEDUP_REMOVED lines=13> */
.L_x_62607:
[----:B------:R-:W-:Y:S05]  /*25cd0*/  BSYNC.RECONVERGENT B4 ;  /* 0x0000000000047941 */ /* 0x000fea0003800200 */
.L_x_62606:
        /* <DEDUP_REMOVED lines=61> */
.L_x_62604:
[----:B------:R-:W-:Y:S05]  /*260b0*/  BSYNC.RECONVERGENT B3 ;  /* 0x0000000000037941 */ /* 0x000fea0003800200 */
.L_x_62603:
        /* <DEDUP_REMOVED lines=11> */
.L_x_62602:
[----:B------:R-:W-:Y:S05]  /*26170*/  BSYNC.RECONVERGENT B2 ;  /* 0x0000000000027941 */ /* 0x000fea0003800200 */
.L_x_62601:
        /* <DEDUP_REMOVED lines=17> */
.L_x_62612:
        /* <DEDUP_REMOVED lines=13> */
.L_x_62614:
[----:B------:R-:W-:Y:S05]  /*26360*/  BSYNC.RECONVERGENT B4 ;  /* 0x0000000000047941 */ /* 0x000fea0003800200 */
.L_x_62613:
        /* <DEDUP_REMOVED lines=61> */
.L_x_62611:
[----:B------:R-:W-:Y:S05]  /*26740*/  BSYNC.RECONVERGENT B3 ;  /* 0x0000000000037941 */ /* 0x000fea0003800200 */
.L_x_62610:
        /* <DEDUP_REMOVED lines=11> */
.L_x_62609:
[----:B------:R-:W-:Y:S05]  /*26800*/  BSYNC.RECONVERGENT B2 ;  /* 0x0000000000027941 */ /* 0x000fea0003800200 */
.L_x_62608:
        /* <DEDUP_REMOVED lines=16> */
.L_x_62618:
        /* <DEDUP_REMOVED lines=13> */
.L_x_62620:
[----:B------:R-:W-:Y:S05]  /*269e0*/  BSYNC.RECONVERGENT B3 ;  /* 0x0000000000037941 */ /* 0x000fea0003800200 */
.L_x_62619:
        /* <DEDUP_REMOVED lines=61> */
.L_x_62617:
[----:B------:R-:W-:Y:S05]  /*26dc0*/  BSYNC.RECONVERGENT B2 ;  /* 0x0000000000027941 */ /* 0x000fea0003800200 */
.L_x_62616:
        /* <DEDUP_REMOVED lines=12> */
.L_x_62593:
        /* <DEDUP_REMOVED lines=21> */
.L_x_62625:
        /* <DEDUP_REMOVED lines=13> */
.L_x_62627:
[----:B------:R-:W-:Y:S05]  /*270b0*/  BSYNC.RECONVERGENT B4 ;  /* 0x0000000000047941 */ /* 0x000fea0003800200 */
.L_x_62626:
        /* <DEDUP_REMOVED lines=60> */
.L_x_62624:
[----:B------:R-:W-:Y:S05]  /*27480*/  BSYNC.RECONVERGENT B3 ;  /* 0x0000000000037941 */ /* 0x000fea0003800200 */
.L_x_62623:
        /* <DEDUP_REMOVED lines=11> */
.L_x_62622:
[----:B------:R-:W-:Y:S05]  /*27540*/  BSYNC.RECONVERGENT B2 ;  /* 0x0000000000027941 */ /* 0x000fea0003800200 */
.L_x_62621:
        /* <DEDUP_REMOVED lines=17> */
.L_x_62632:
        /* <DEDUP_REMOVED lines=13> */
.L_x_62634:
[----:B------:R-:W-:Y:S05]  /*27730*/  BSYNC.RECONVERGENT B4 ;  /* 0x0000000000047941 */ /* 0x000fea0003800200 */
.L_x_62633:
        /* <DEDUP_REMOVED lines=61> */
.L_x_62631:
[----:B------:R-:W-:Y:S05]  /*27b10*/  BSYNC.RECONVERGENT B3 ;  /* 0x0000000000037941 */ /* 0x000fea0003800200 */
.L_x_62630:
        /* <DEDUP_REMOVED lines=11> */
.L_x_62629:
[----:B------:R-:W-:Y:S05]  /*27bd0*/  BSYNC.RECONVERGENT B2 ;  /* 0x0000000000027941 */ /* 0x000fea0003800200 */
.L_x_62628:
        /* <DEDUP_REMOVED lines=17> */
.L_x_62639:
        /* <DEDUP_REMOVED lines=13> */
.L_x_62641:
[----:B------:R-:W-:Y:S05]  /*27dc0*/  BSYNC.RECONVERGENT B4 ;  /* 0x0000000000047941 */ /* 0x000fea0003800200 */
.L_x_62640:
        /* <DEDUP_REMOVED lines=61> */
.L_x_62638:
[----:B------:R-:W-:Y:S05]  /*281a0*/  BSYNC.RECONVERGENT B3 ;  /* 0x0000000000037941 */ /* 0x000fea0003800200 */
.L_x_62637:
        /* <DEDUP_REMOVED lines=11> */
.L_x_62636:
[----:B------:R-:W-:Y:S05]  /*28260*/  BSYNC.RECONVERGENT B2 ;  /* 0x0000000000027941 */ /* 0x000fea0003800200 */
.L_x_62635:
        /* <DEDUP_REMOVED lines=16> */
.L_x_62644:
        /* <DEDUP_REMOVED lines=13> */
.L_x_62646:
[----:B------:R-:W-:Y:S05]  /*28440*/  BSYNC.RECONVERGENT B3 ;  /* 0x0000000000037941 */ /* 0x000fea0003800200 */
.L_x_62645:
        /* <DEDUP_REMOVED lines=61> */
.L_x_62643:
[----:B------:R-:W-:Y:S05]  /*28820*/  BSYNC.RECONVERGENT B2 ;  /* 0x0000000000027941 */ /* 0x000fea0003800200 */
.L_x_62642:
        /* <DEDUP_REMOVED lines=11> */
.L_x_62615:
[----:B------:R-:W-:Y:S05]  /*288e0*/  BSYNC.RECONVERGENT B0 ;  /* 0x0000000000007941 */ /* 0x000fea0003800200 */
.L_x_62592:
        /* <DEDUP_REMOVED lines=17> */
.L_x_62648:
[----:B------:R-:W-:Y:S05]  /*28a00*/  BSYNC.RECONVERGENT B0 ;  /* 0x0000000000007941 */ /* 0x000fea0003800200 */
.L_x_62647:
[----:B------:R-:W-:Y:S01]  /*28a10*/  VIADD R191, R191, 0x20 ;  /* 0x00000020bfbf7836 */ /* 0x000fe20000000000 */
[----:B------:R-:W-:-:S07]  /*28a20*/  IADD3 R190, PT, PT, R190, 0x20, RZ ;  /* 0x00000020bebe7810 */ /* 0x000fce0007ffe0ff */
.L_x_62591:
[----:B------:R-:W-:Y:S05]  /*28a30*/  BSYNC.RECONVERGENT B1 ;  /* 0x0000000000017941 */ /* 0x000fea0003800200 */
.L_x_62590:
        /* <DEDUP_REMOVED lines=37> */
.L_x_62657:
        /* <DEDUP_REMOVED lines=13> */
.L_x_62659:
[----:B------:R-:W-:Y:S05]  /*28d60*/  BSYNC.RECONVERGENT B4 ;  /* 0x0000000000047941 */ /* 0x000fea0003800200 */
.L_x_62658:
        /* <DEDUP_REMOVED lines=60> */
.L_x_62656:
[----:B------:R-:W-:Y:S05]  /*29130*/  BSYNC.RECONVERGENT B3 ;  /* 0x0000000000037941 */ /* 0x000fea0003800200 */
.L_x_62655:
        /* <DEDUP_REMOVED lines=11> */
.L_x_62654:
[----:B------:R-:W-:Y:S05]  /*291f0*/  BSYNC.RECONVERGENT B2 ;  /* 0x0000000000027941 */ /* 0x000fea0003800200 */
.L_x_62653:
        /* <DEDUP_REMOVED lines=17> */
.L_x_62664:
        /* <DEDUP_REMOVED lines=13> */
.L_x_62666:
[----:B------:R-:W-:Y:S05]  /*293e0*/  BSYNC.RECONVERGENT B4 ;  /* 0x0000000000047941 */ /* 0x000fea0003800200 */
.L_x_62665:
        /* <DEDUP_REMOVED lines=61> */
.L_x_62663:
[----:B------:R-:W-:Y:S05]  /*297c0*/  BSYNC.RECONVERGENT B3 ;  /* 0x0000000000037941 */ /* 0x000fea0003800200 */
.L_x_62662:
        /* <DEDUP_REMOVED lines=11> */
.L_x_62661:
[----:B------:R-:W-:Y:S05]  /*29880*/  BSYNC.RECONVERGENT B2 ;  /* 0x0000000000027941 */ /* 0x000fea0003800200 */
.L_x_62660:
        /* <DEDUP_REMOVED lines=17> */
.L_x_62671:
        /* <DEDUP_REMOVED lines=13> */
.L_x_62673:
[----:B------:R-:W-:Y:S05]  /*29a70*/  BSYNC.RECONVERGENT B4 ;  /* 0x0000000000047941 */ /* 0x000fea0003800200 */
.L_x_62672:
        /* <DEDUP_REMOVED lines=61> */
.L_x_62670:
[----:B------:R-:W-:Y:S05]  /*29e50*/  BSYNC.RECONVERGENT B3 ;  /* 0x0000000000037941 */ /* 0x000fea0003800200 */
.L_x_62669:
        /* <DEDUP_REMOVED lines=11> */
.L_x_62668:
[----:B------:R-:W-:Y:S05]  /*29f10*/  BSYNC.RECONVERGENT B2 ;  /* 0x0000000000027941 */ /* 0x000fea0003800200 */
.L_x_62667:
        /* <DEDUP_REMOVED lines=16> */
.L_x_62677:
        /* <DEDUP_REMOVED lines=13> */
.L_x_62679:
[----:B------:R-:W-:Y:S05]  /*2a0f0*/  BSYNC.RECONVERGENT B3 ;  /* 0x0000000000037941 */ /* 0x000fea0003800200 */
.L_x_62678:
        /* <DEDUP_REMOVED lines=61> */
.L_x_62676:
[----:B------:R-:W-:Y:S05]  /*2a4d0*/  BSYNC.RECONVERGENT B2 ;  /* 0x0000000000027941 */ /* 0x000fea0003800200 */
.L_x_62675:
        /* <DEDUP_REMOVED lines=12> */
.L_x_62652:
        /* <DEDUP_REMOVED lines=21> */
.L_x_62684:
        /* <DEDUP_REMOVED lines=13> */
.L_x_62686:
[----:B------:R-:W-:Y:S05]  /*2a7c0*/  BSYNC.RECONVERGENT B4 ;  /* 0x0000000000047941 */ /* 0x000fea0003800200 */
.L_x_62685:
        /* <DEDUP_REMOVED lines=60> */
.L_x_62683:
[----:B------:R-:W-:Y:S05]  /*2ab90*/  BSYNC.RECONVERGENT B3 ;  /* 0x0000000000037941 */ /* 0x000fea0003800200 */
.L_x_62682:
        /* <DEDUP_REMOVED lines=11> */
.L_x_62681:
[----:B------:R-:W-:Y:S05]  /*2ac50*/  BSYNC.RECONVERGENT B2 ;  /* 0x0000000000027941 */ /* 0x000fea0003800200 */
.L_x_62680:
        /* <DEDUP_REMOVED lines=17> */
.L_x_62691:
        /* <DEDUP_REMOVED lines=13> */
.L_x_62693:
[----:B------:R-:W-:Y:S05]  /*2ae40*/  BSYNC.RECONVERGENT B4 ;  /* 0x0000000000047941 */ /* 0x000fea0003800200 */
.L_x_62692:
        /* <DEDUP_REMOVED lines=61> */
.L_x_62690:
[----:B------:R-:W-:Y:S05]  /*2b220*/  BSYNC.RECONVERGENT B3 ;  /* 0x0000000000037941 */ /* 0x000fea0003800200 */
.L_x_62689:
        /* <DEDUP_REMOVED lines=11> */
.L_x_62688:
[----:B------:R-:W-:Y:S05]  /*2b2e0*/  BSYNC.RECONVERGENT B2 ;  /* 0x0000000000027941 */ /* 0x000fea0003800200 */
.L_x_62687:
        /* <DEDUP_REMOVED lines=17> */
.L_x_62698:
        /* <DEDUP_REMOVED lines=13> */
.L_x_62700:
[----:B------:R-:W-:Y:S05]  /*2b4d0*/  BSYNC.RECONVERGENT B4 ;  /* 0x0000000000047941 */ /* 0x000fea0003800200 */
.L_x_62699:
        /* <DEDUP_REMOVED lines=61> */
.L_x_62697:
[----:B------:R-:W-:Y:S05]  /*2b8b0*/  BSYNC.RECONVERGENT B3 ;  /* 0x0000000000037941 */ /* 0x000fea0003800200 */
.L_x_62696:
        /* <DEDUP_REMOVED lines=11> */
.L_x_62695:
[----:B------:R-:W-:Y:S05]  /*2b970*/  BSYNC.RECONVERGENT B2 ;  /* 0x0000000000027941 */ /* 0x000fea0003800200 */
.L_x_62694:
        /* <DEDUP_REMOVED lines=16> */
.L_x_62703:
        /* <DEDUP_REMOVED lines=13> */
.L_x_62705:
[----:B------:R-:W-:Y:S05]  /*2bb50*/  BSYNC.RECONVERGENT B3 ;  /* 0x0000000000037941 */ /* 0x000fea0003800200 */
.L_x_62704:
        /* <DEDUP_REMOVED lines=61> */
.L_x_62702:
[----:B------:R-:W-:Y:S05]  /*2bf30*/  BSYNC.RECONVERGENT B2 ;  /* 0x0000000000027941 */ /* 0x000fea0003800200 */
.L_x_62701:
        /* <DEDUP_REMOVED lines=11> */
.L_x_62674:
[----:B------:R-:W-:Y:S05]  /*2bff0*/  BSYNC.RECONVERGENT B0 ;  /* 0x0000000000007941 */ /* 0x000fea0003800200 */
.L_x_62651:
        /* <DEDUP_REMOVED lines=17> */
.L_x_62707:
[----:B------:R-:W-:Y:S05]  /*2c110*/  BSYNC.RECONVERGENT B0 ;  /* 0x0000000000007941 */ /* 0x000fea0003800200 */
.L_x_62706:
[----:B------:R-:W-:Y:S01]  /*2c120*/  IADD3 R191, PT, PT, R191, 0x20, RZ ;  /* 0x00000020bfbf7810 */ /* 0x000fe20007ffe0ff */
[----:B------:R-:W-:-:S07]  /*2c130*/  VIADD R190, R190, 0x20 ;  /* 0x00000020bebe7836 */ /* 0x000fce0000000000 */
.L_x_62650:
[----:B------:R-:W-:Y:S05]  /*2c140*/  BSYNC.RECONVERGENT B1 ;  /* 0x0000000000017941 */ /* 0x000fea0003800200 */
.L_x_62649:
        /* <DEDUP_REMOVED lines=37> */
.L_x_62716:
        /* <DEDUP_REMOVED lines=13> */
.L_x_62718:
[----:B------:R-:W-:Y:S05]  /*2c470*/  BSYNC.RECONVERGENT B4 ;  /* 0x0000000000047941 */ /* 0x000fea0003800200 */
.L_x_62717:
        /* <DEDUP_REMOVED lines=60> */
.L_x_62715:
[----:B------:R-:W-:Y:S05]  /*2c840*/  BSYNC.RECONVERGENT B3 ;  /* 0x0000000000037941 */ /* 0x000fea0003800200 */
.L_x_62714:
        /* <DEDUP_REMOVED lines=11> */
.L_x_62713:
[----:B------:R-:W-:Y:S05]  /*2c900*/  BSYNC.RECONVERGENT B2 ;  /* 0x0000000000027941 */ /* 0x000fea0003800200 */
.L_x_62712:
        /* <DEDUP_REMOVED lines=17> */
.L_x_62723:
        /* <DEDUP_REMOVED lines=13> */
.L_x_62725:
[----:B------:R-:W-:Y:S05]  /*2caf0*/  BSYNC.RECONVERGENT B4 ;  /* 0x0000000000047941 */ /* 0x000fea0003800200 */
.L_x_62724:
        /* <DEDUP_REMOVED lines=61> */
.L_x_62722:
[----:B------:R-:W-:Y:S05]  /*2ced0*/  BSYNC.RECONVERGENT B3 ;  /* 0x0000000000037941 */ /* 0x000fea0003800200 */
.L_x_62721:
        /* <DEDUP_REMOVED lines=11> */
.L_x_62720:
[----:B------:R-:W-:Y:S05]  /*2cf90*/  BSYNC.RECONVERGENT B2 ;  /* 0x0000000000027941 */ /* 0x000fea0003800200 */
.L_x_62719:
        /* <DEDUP_REMOVED lines=17> */
.L_x_62730:
        /* <DEDUP_REMOVED lines=13> */
.L_x_62732:
[----:B------:R-:W-:Y:S05]  /*2d180*/  BSYNC.RECONVERGENT B4 ;  /* 0x0000000000047941 */ /* 0x000fea0003800200 */
.L_x_62731:
        /* <DEDUP_REMOVED lines=61> */
.L_x_62729:
[----:B------:R-:W-:Y:S05]  /*2d560*/  BSYNC.RECONVERGENT B3 ;  /* 0x0000000000037941 */ /* 0x000fea0003800200 */
.L_x_62728:
        /* <DEDUP_REMOVED lines=11> */
.L_x_62727:
[----:B------:R-:W-:Y:S05]  /*2d620*/  BSYNC.RECONVERGENT B2 ;  /* 0x0000000000027941 */ /* 0x000fea0003800200 */
.L_x_62726:
        /* <DEDUP_REMOVED lines=16> */
.L_x_62736:
        /* <DEDUP_REMOVED lines=13> */
.L_x_62738:
[----:B------:R-:W-:Y:S05]  /*2d800*/  BSYNC.RECONVERGENT B3 ;  /* 0x0000000000037941 */ /* 0x000fea0003800200 */
.L_x_62737:
        /* <DEDUP_REMOVED lines=61> */
.L_x_62735:
[----:B------:R-:W-:Y:S05]  /*2dbe0*/  BSYNC.RECONVERGENT B2 ;  /* 0x0000000000027941 */ /* 0x000fea0003800200 */
.L_x_62734:
        /* <DEDUP_REMOVED lines=12> */
.L_x_62711:
        /* <DEDUP_REMOVED lines=21> */
.L_x_62743:
        /* <DEDUP_REMOVED lines=13> */
.L_x_62745:
[----:B------:R-:W-:Y:S05]  /*2ded0*/  BSYNC.RECONVERGENT B4 ;  /* 0x0000000000047941 */ /* 0x000fea0003800200 */
.L_x_62744:
        /* <DEDUP_REMOVED lines=60> */
.L_x_62742:
[----:B------:R-:W-:Y:S05]  /*2e2a0*/  BSYNC.RECONVERGENT B3 ;  /* 0x0000000000037941 */ /* 0x000fea0003800200 */
.L_x_62741:
        /* <DEDUP_REMOVED lines=11> */
.L_x_62740:
[----:B------:R-:W-:Y:S05]  /*2e360*/  BSYNC.RECONVERGENT B2 ;  /* 0x0000000000027941 */ /* 0x000fea0003800200 */
.L_x_62739:
        /* <DEDUP_REMOVED lines=17> */
.L_x_62750:
        /* <DEDUP_REMOVED lines=13> */
.L_x_62752:
[----:B------:R-:W-:Y:S05]  /*2e550*/  BSYNC.RECONVERGENT B4 ;  /* 0x0000000000047941 */ /* 0x000fea0003800200 */
.L_x_62751:
        /* <DEDUP_REMOVED lines=61> */
.L_x_62749:
[----:B------:R-:W-:Y:S05]  /*2e930*/  BSYNC.RECONVERGENT B3 ;  /* 0x0000000000037941 */ /* 0x000fea0003800200 */
.L_x_62748:
        /* <DEDUP_REMOVED lines=11> */
.L_x_62747:
[----:B------:R-:W-:Y:S05]  /*2e9f0*/  BSYNC.RECONVERGENT B2 ;  /* 0x0000000000027941 */ /* 0x000fea0003800200 */
.L_x_62746:
        /* <DEDUP_REMOVED lines=17> */
.L_x_62757:
        /* <DEDUP_REMOVED lines=13> */
.L_x_62759:
[----:B------:R-:W-:Y:S05]  /*2ebe0*/  BSYNC.RECONVERGENT B4 ;  /* 0x0000000000047941 */ /* 0x000fea0003800200 */
.L_x_62758:
        /* <DEDUP_REMOVED lines=61> */
.L_x_62756:
[----:B------:R-:W-:Y:S05]  /*2efc0*/  BSYNC.RECONVERGENT B3 ;  /* 0x0000000000037941 */ /* 0x000fea0003800200 */
.L_x_62755:
        /* <DEDUP_REMOVED lines=11> */
.L_x_62754:
[----:B------:R-:W-:Y:S05]  /*2f080*/  BSYNC.RECONVERGENT B2 ;  /* 0x0000000000027941 */ /* 0x000fea0003800200 */
.L_x_62753:
        /* <DEDUP_REMOVED lines=16> */
.L_x_62762:
        /* <DEDUP_REMOVED lines=13> */
.L_x_62764:
[----:B------:R-:W-:Y:S05]  /*2f260*/  BSYNC.RECONVERGENT B3 ;  /* 0x0000000000037941 */ /* 0x000fea0003800200 */
.L_x_62763:
        /* <DEDUP_REMOVED lines=61> */
.L_x_62761:
[----:B------:R-:W-:Y:S05]  /*2f640*/  BSYNC.RECONVERGENT B2 ;  /* 0x0000000000027941 */ /* 0x000fea0003800200 */
.L_x_62760:
        /* <DEDUP_REMOVED lines=11> */
.L_x_62733:
[----:B------:R-:W-:Y:S05]  /*2f700*/  BSYNC.RECONVERGENT B0 ;  /* 0x0000000000007941 */ /* 0x000fea0003800200 */
.L_x_62710:
        /* <DEDUP_REMOVED lines=17> */
.L_x_62766:
[----:B------:R-:W-:Y:S05]  /*2f820*/  BSYNC.RECONVERGENT B0 ;  /* 0x0000000000007941 */ /* 0x000fea0003800200 */
.L_x_62765:
[----:B------:R-:W-:Y:S01]  /*2f830*/  VIADD R191, R191, 0x20 ;  /* 0x00000020bfbf7836 */ /* 0x000fe20000000000 */
[----:B------:R-:W-:-:S07]  /*2f840*/  IADD3 R190, PT, PT, R190, 0x20, RZ ;  /* 0x00000020bebe7810 */ /* 0x000fce0007ffe0ff */
.L_x_62709:
[----:B------:R-:W-:Y:S05]  /*2f850*/  BSYNC.RECONVERGENT B1 ;  /* 0x0000000000017941 */ /* 0x000fea0003800200 */
.L_x_62708:
        /* <DEDUP_REMOVED lines=37> */
.L_x_62775:
        /* <DEDUP_REMOVED lines=13> */
.L_x_62777:
[----:B------:R-:W-:Y:S05]  /*2fb80*/  BSYNC.RECONVERGENT B4 ;  /* 0x0000000000047941 */ /* 0x000fea0003800200 */
.L_x_62776:
        /* <DEDUP_REMOVED lines=60> */
.L_x_62774:
[----:B------:R-:W-:Y:S05]  /*2ff50*/  BSYNC.RECONVERGENT B3 ;  /* 0x0000000000037941 */ /* 0x000fea0003800200 */
.L_x_62773:
        /* <DEDUP_REMOVED lines=11> */
.L_x_62772:
[----:B------:R-:W-:Y:S05]  /*30010*/  BSYNC.RECONVERGENT B2 ;  /* 0x0000000000027941 */ /* 0x000fea0003800200 */
.L_x_62771:
        /* <DEDUP_REMOVED lines=17> */
.L_x_62782:
        /* <DEDUP_REMOVED lines=13> */
.L_x_62784:
[----:B------:R-:W-:Y:S05]  /*30200*/  BSYNC.RECONVERGENT B4 ;  /* 0x0000000000047941 */ /* 0x000fea0003800200 */
.L_x_62783:
        /* <DEDUP_REMOVED lines=61> */
.L_x_62781:
[----:B------:R-:W-:Y:S05]  /*305e0*/  BSYNC.RECONVERGENT B3 ;  /* 0x0000000000037941 */ /* 0x000fea0003800200 */
.L_x_62780:
        /* <DEDUP_REMOVED lines=11> */
.L_x_62779:
[----:B------:R-:W-:Y:S05]  /*306a0*/  BSYNC.RECONVERGENT B2 ;  /* 0x0000000000027941 */ /* 0x000fea0003800200 */
.L_x_62778:
        /* <DEDUP_REMOVED lines=17> */
.L_x_62789:
        /* <DEDUP_REMOVED lines=13> */
.L_x_62791:
[----:B------:R-:W-:Y:S05]  /*30890*/  BSYNC.RECONVERGENT B4 ;  /* 0x0000000000047941 */ /* 0x000fea0003800200 */
.L_x_62790:
        /* <DEDUP_REMOVED lines=61> */
.L_x_62788:
[----:B------:R-:W-:Y:S05]  /*30c70*/  BSYNC.RECONVERGENT B3 ;  /* 0x0000000000037941 */ /* 0x000fea0003800200 */
.L_x_62787:
        /* <DEDUP_REMOVED lines=11> */
.L_x_62786:
[----:B------:R-:W-:Y:S05]  /*30d30*/  BSYNC.RECONVERGENT B2 ;  /* 0x0000000000027941 */ /* 0x000fea0003800200 */
.L_x_62785:
        /* <DEDUP_REMOVED lines=16> */
.L_x_62795:
        /* <DEDUP_REMOVED lines=13> */
.L_x_62797:
[----:B------:R-:W-:Y:S05]  /*30f10*/  BSYNC.RECONVERGENT B3 ;  /* 0x0000000000037941 */ /* 0x000fea0003800200 */
.L_x_62796:
        /* <DEDUP_REMOVED lines=61> */
.L_x_62794:
[----:B------:R-:W-:Y:S05]  /*312f0*/  BSYNC.RECONVERGENT B2 ;  /* 0x0000000000027941 */ /* 0x000fea0003800200 */
.L_x_62793:
        /* <DEDUP_REMOVED lines=12> */
.L_x_62770:
        /* <DEDUP_REMOVED lines=21> */
.L_x_62802:
        /* <DEDUP_REMOVED lines=13> */
.L_x_62804:
[----:B------:R-:W-:Y:S05]  /*315e0*/  BSYNC.RECONVERGENT B4 ;  /* 0x0000000000047941 */ /* 0x000fea0003800200 */
.L_x_62803:
        /* <DEDUP_REMOVED lines=60> */
.L_x_62801:
[----:B------:R-:W-:Y:S05]  /*319b0*/  BSYNC.RECONVERGENT B3 ;  /* 0x0000000000037941 */ /* 0x000fea0003800200 */
.L_x_62800:
        /* <DEDUP_REMOVED lines=11> */
.L_x_62799:
[----:B------:R-:W-:Y:S05]  /*31a70*/  BSYNC.RECONVERGENT B2 ;  /* 0x0000000000027941 */ /* 0x000fea0003800200 */
.L_x_62798:
        /* <DEDUP_REMOVED lines=17> */
.L_x_62809:
        /* <DEDUP_REMOVED lines=13> */
.L_x_62811:
[----:B------:R-:W-:Y:S05]  /*31c60*/  BSYNC.RECONVERGENT B4 ;  /* 0x0000000000047941 */ /* 0x000fea0003800200 */
.L_x_62810:
        /* <DEDUP_REMOVED lines=61> */
.L_x_62808:
[----:B------:R-:W-:Y:S05]  /*32040*/  BSYNC.RECONVERGENT B3 ;  /* 0x0000000000037941 */ /* 0x000fea0003800200 */
.L_x_62807:
        /* <DEDUP_REMOVED lines=11> */
.L_x_62806:
[----:B------:R-:W-:Y:S05]  /*32100*/  BSYNC.RECONVERGENT B2 ;  /* 0x0000000000027941 */ /* 0x000fea0003800200 */
.L_x_62805:
        /* <DEDUP_REMOVED lines=17> */
.L_x_62816:
        /* <DEDUP_REMOVED lines=13> */
.L_x_62818:
[----:B------:R-:W-:Y:S05]  /*322f0*/  BSYNC.RECONVERGENT B4 ;  /* 0x0000000000047941 */ /* 0x000fea0003800200 */
.L_x_62817:
        /* <DEDUP_REMOVED lines=61> */
.L_x_62815:
[----:B------:R-:W-:Y:S05]  /*326d0*/  BSYNC.RECONVERGENT B3 ;  /* 0x0000000000037941 */ /* 0x000fea0003800200 */
.L_x_62814:
        /* <DEDUP_REMOVED lines=11> */
.L_x_62813:
[----:B------:R-:W-:Y:S05]  /*32790*/  BSYNC.RECONVERGENT B2 ;  /* 0x0000000000027941 */ /* 0x000fea0003800200 */
.L_x_62812:
        /* <DEDUP_REMOVED lines=16> */
.L_x_62821:
        /* <DEDUP_REMOVED lines=13> */
.L_x_62823:
[----:B------:R-:W-:Y:S05]  /*32970*/  BSYNC.RECONVERGENT B3 ;  /* 0x0000000000037941 */ /* 0x000fea0003800200 */
.L_x_62822:
        /* <DEDUP_REMOVED lines=61> */
.L_x_62820:
[----:B------:R-:W-:Y:S05]  /*32d50*/  BSYNC.RECONVERGENT B2 ;  /* 0x0000000000027941 */ /* 0x000fea0003800200 */
.L_x_62819:
        /* <DEDUP_REMOVED lines=11> */
.L_x_62792:
[----:B------:R-:W-:Y:S05]  /*32e10*/  BSYNC.RECONVERGENT B0 ;  /* 0x0000000000007941 */ /* 0x000fea0003800200 */
.L_x_62769:
        /* <DEDUP_REMOVED lines=17> */
.L_x_62825:
[----:B------:R-:W-:Y:S05]  /*32f30*/  BSYNC.RECONVERGENT B0 ;  /* 0x0000000000007941 */ /* 0x000fea0003800200 */
.L_x_62824:
[----:B------:R-:W-:Y:S01]  /*32f40*/  IADD3 R191, PT, PT, R191, 0x20, RZ ;  /* 0x00000020bfbf7810 */ /* 0x000fe20007ffe0ff */
[----:B------:R-:W-:-:S07]  /*32f50*/  VIADD R190, R190, 0x20 ;  /* 0x00000020bebe7836 */ /* 0x000fce0000000000 */
.L_x_62768:
[----:B------:R-:W-:Y:S05]  /*32f60*/  BSYNC.RECONVERGENT B1 ;  /* 0x0000000000017941 */ /* 0x000fea0003800200 */
.L_x_62767:
        /* <DEDUP_REMOVED lines=37> */
.L_x_62834:
        /* <DEDUP_REMOVED lines=13> */
.L_x_62836:
[----:B------:R-:W-:Y:S05]  /*33290*/  BSYNC.RECONVERGENT B4 ;  /* 0x0000000000047941 */ /* 0x000fea0003800200 */
.L_x_62835:
        /* <DEDUP_REMOVED lines=60> */
.L_x_62833:
[----:B------:R-:W-:Y:S05]  /*33660*/  BSYNC.RECONVERGENT B3 ;  /* 0x0000000000037941 */ /* 0x000fea0003800200 */
.L_x_62832:
[----:B------:R-:W-:Y:S01]  /*33670*/  I2FP.F32.U32 R126, R68 ;  /* 0x00000044007e7245 */ /* 0x000fe20000201000 */
[----:B------:R-:W-:Y:S02]  /*33680*/  HFMA2 R69, -RZ, RZ, 0.1171875, 0 ;  /* 0x2f800000ff457431 */ /* 0x000fe400000001ff */
[----:B------:R-:W-:Y:S01]  /*33690*/  FMUL.FTZ R68, R4, UR11 ;  /* 0x0000000b04447c20 */ /* 0x000fe20008410000 */
        /* <DEDUP_REMOVED lines=8> */
.L_x_62831:
[----:B------:R-:W-:Y:S05]  /*33720*/  BSYNC.RECONVERGENT B2 ;  /* 0x0000000000027941 */ /* 0x000fea0003800200 */
.L_x_62830:
        /* <DEDUP_REMOVED lines=17> */
.L_x_62841:
        /* <DEDUP_REMOVED lines=13> */
.L_x_62843:
[----:B------:R-:W-:Y:S05]  /*33910*/  BSYNC.RECONVERGENT B4 ;  /* 0x0000000000047941 */ /* 0x000fea0003800200 */
.L_x_62842:
        /* <DEDUP_REMOVED lines=61> */
.L_x_62840:
[----:B------:R-:W-:Y:S05]  /*33cf0*/  BSYNC.RECONVERGENT B3 ;  /* 0x0000000000037941 */ /* 0x000fea0003800200 */
.L_x_62839:
        /* <DEDUP_REMOVED lines=11> */
.L_x_62838:
[----:B------:R-:W-:Y:S05]  /*33db0*/  BSYNC.RECONVERGENT B2 ;  /* 0x0000000000027941 */ /* 0x000fea0003800200 */
.L_x_62837:
        /* <DEDUP_REMOVED lines=17> */
.L_x_62848:
        /* <DEDUP_REMOVED lines=13> */
.L_x_62850:
[----:B------:R-:W-:Y:S05]  /*33fa0*/  BSYNC.RECONVERGENT B4 ;  /* 0x0000000000047941 */ /* 0x000fea0003800200 */
.L_x_62849:
        /* <DEDUP_REMOVED lines=61> */
.L_x_62847:
[----:B------:R-:W-:Y:S05]  /*34380*/  BSYNC.RECONVERGENT B3 ;  /* 0x0000000000037941 */ /* 0x000fea0003800200 */
.L_x_62846:
        /* <DEDUP_REMOVED lines=11> */
.L_x_62845:
[----:B------:R-:W-:Y:S05]  /*34440*/  BSYNC.RECONVERGENT B2 ;  /* 0x0000000000027941 */ /* 0x000fea0003800200 */
.L_x_62844:
        /* <DEDUP_REMOVED lines=16> */
.L_x_62854:
        /* <DEDUP_REMOVED lines=13> */
.L_x_62856:
[----:B------:R-:W-:Y:S05]  /*34620*/  BSYNC.RECONVERGENT B3 ;  /* 0x0000000000037941 */ /* 0x000fea0003800200 */
.L_x_62855:
        /* <DEDUP_REMOVED lines=61> */
.L_x_62853:
[----:B------:R-:W-:Y:S05]  /*34a00*/  BSYNC.RECONVERGENT B2 ;  /* 0x0000000000027941 */ /* 0x000fea0003800200 */
.L_x_62852:
        /* <DEDUP_REMOVED lines=12> */
.L_x_62829:
        /* <DEDUP_REMOVED lines=21> */
.L_x_62861:
        /* <DEDUP_REMOVED lines=13> */
.L_x_62863:
[----:B------:R-:W-:Y:S05]  /*34cf0*/  BSYNC.RECONVERGENT B4 ;  /* 0x0000000000047941 */ /* 0x000fea0003800200 */
.L_x_62862:
        /* <DEDUP_REMOVED lines=60> */
.L_x_62860:
[----:B------:R-:W-:Y:S05]  /*350c0*/  BSYNC.RECONVERGENT B3 ;  /* 0x0000000000037941 */ /* 0x000fea0003800200 */
.L_x_62859:
        /* <DEDUP_REMOVED lines=11> */
.L_x_62858:
[----:B------:R-:W-:Y:S05]  /*35180*/  BSYNC.RECONVERGENT B2 ;  /* 0x0000000000027941 */ /* 0x000fea0003800200 */
.L_x_62857:
        /* <DEDUP_REMOVED lines=17> */
.L_x_62868:
        /* <DEDUP_REMOVED lines=13> */
.L_x_62870:
[----:B------:R-:W-:Y:S05]  /*35370*/  BSYNC.RECONVERGENT B4 ;  /* 0x0000000000047941 */ /* 0x000fea0003800200 */
.L_x_62869:
        /* <DEDUP_REMOVED lines=61> */
.L_x_62867:
[----:B------:R-:W-:Y:S05]  /*35750*/  BSYNC.RECONVERGENT B3 ;  /* 0x0000000000037941 */ /* 0x000fea0003800200 */
.L_x_62866:
        /* <DEDUP_REMOVED lines=11> */
.L_x_62865:
[----:B------:R-:W-:Y:S05]  /*35810*/  BSYNC.RECONVERGENT B2 ;  /* 0x0000000000027941 */ /* 0x000fea0003800200 */
.L_x_62864:
        /* <DEDUP_REMOVED lines=17> */
.L_x_62875:
        /* <DEDUP_REMOVED lines=13> */
.L_x_62877:
[----:B------:R-:W-:Y:S05]  /*35a00*/  BSYNC.RECONVERGENT B4 ;  /* 0x0000000000047941 */ /* 0x000fea0003800200 */
.L_x_62876:
        /* <DEDUP_REMOVED lines=61> */
.L_x_62874:
[----:B------:R-:W-:Y:S05]  /*35de0*/  BSYNC.RECONVERGENT B3 ;  /* 0x0000000000037941 */ /* 0x000fea0003800200 */
.L_x_62873:
        /* <DEDUP_REMOVED lines=11> */
.L_x_62872:
[----:B------:R-:W-:Y:S05]  /*35ea0*/  BSYNC.RECONVERGENT B2 ;  /* 0x0000000000027941 */ /* 0x000fea0003800200 */
.L_x_62871:
        /* <DEDUP_REMOVED lines=16> */
.L_x_62880:
        /* <DEDUP_REMOVED lines=13> */
.L_x_62882:
[----:B------:R-:W-:Y:S05]  /*36080*/  BSYNC.RECONVERGENT B3 ;  /* 0x0000000000037941 */ /* 0x000fea0003800200 */
.L_x_62881:
        /* <DEDUP_REMOVED lines=61> */
.L_x_62879:
[----:B------:R-:W-:Y:S05]  /*36460*/  BSYNC.RECONVERGENT B2 ;  /* 0x0000000000027941 */ /* 0x000fea0003800200 */
.L_x_62878:
        /* <DEDUP_REMOVED lines=11> */
.L_x_62851:
[----:B------:R-:W-:Y:S05]  /*36520*/  BSYNC.RECONVERGENT B0 ;  /* 0x0000000000007941 */ /* 0x000fea0003800200 */
.L_x_62828:
        /* <DEDUP_REMOVED lines=17> */
.L_x_62884:
[----:B------:R-:W-:Y:S05]  /*36640*/  BSYNC.RECONVERGENT B0 ;  /* 0x0000000000007941 */ /* 0x000fea0003800200 */
.L_x_62883:
[----:B------:R-:W-:Y:S01]  /*36650*/  VIADD R191, R191, 0x20 ;  /* 0x00000020bfbf7836 */ /* 0x000fe20000000000 */
[----:B------:R-:W-:-:S07]  /*36660*/  IADD3 R190, PT, PT, R190, 0x20, RZ ;  /* 0x00000020bebe7810 */ /* 0x000fce0007ffe0ff */
.L_x_62827:
[----:B------:R-:W-:Y:S05]  /*36670*/  BSYNC.RECONVERGENT B1 ;  /* 0x0000000000017941 */ /* 0x000fea0003800200 */
.L_x_62826:
        /* <DEDUP_REMOVED lines=37> */
.L_x_62893:
        /* <DEDUP_REMOVED lines=13> */
.L_x_62895:
[----:B------:R-:W-:Y:S05]  /*369a0*/  BSYNC.RECONVERGENT B4 ;  /* 0x0000000000047941 */ /* 0x000fea0003800200 */
.L_x_62894:
[----:B0-----:R-:W-:Y:S01]  /*369b0*/  IMAD.WIDE.U32 R192, R112, -0x326172a9, RZ ;  /* 0xcd9e8d5770c07825 */ /* 0x001fe200078e00ff */
        /* <DEDUP_REMOVED lines=59> */
.L_x_62892:
[----:B------:R-:W-:Y:S05]  /*36d70*/  BSYNC.RECONVERGENT B3 ;  /* 0x0000000000037941 */ /* 0x000fea0003800200 */
.L_x_62891:
        /* <DEDUP_REMOVED lines=11> */
.L_x_62890:
[----:B------:R-:W-:Y:S05]  /*36e30*/  BSYNC.RECONVERGENT B2 ;  /* 0x0000000000027941 */ /* 0x000fea0003800200 */
.L_x_62889:
        /* <DEDUP_REMOVED lines=17> */
.L_x_62900:
        /* <DEDUP_REMOVED lines=13> */
.L_x_62902:
[----:B------:R-:W-:Y:S05]  /*37020*/  BSYNC.RECONVERGENT B4 ;  /* 0x0000000000047941 */ /* 0x000fea0003800200 */
.L_x_62901:
[----:B------:R-:W-:Y:S01]  /*37030*/  IMAD.WIDE.U32 R196, R112, -0x326172a9, RZ ;  /* 0xcd9e8d5770c47825 */ /* 0x000fe200078e00ff */
[----:B------:R-:W-:Y:S02]  /*37040*/  LOP3.LUT R74, R121, R163, R109, 0x96, !PT ;  /* 0x000000a3794a7212 */ /* 0x000fe400078e966d */
[----:B------:R-:W-:Y:S01]  /*37050*/  IADD3 R113, PT, PT, R109, -0x695add53, RZ ;  /* 0x96a522ad6d717810 */ /* 0x000fe20007ffe0ff */
[----:B------:R-:W-:Y:S01]  /*37060*/  VIADD R114, R108, 0x8ff34781 ;  /* 0x8ff347816c727836 */ /* 0x000fe20000000000 */
[----:B------:R-:W-:Y:S01]  /*37070*/  LOP3.LUT R73, R119, R197, R108, 0x96, !PT ;  /* 0x000000c577497212 */ /* 0x000fe200078e966c */
[----:B0-----:R-:W-:-:S04]  /*37080*/  IMAD.WIDE.U32 R192, R74, -0x326172a9, RZ ;  /* 0xcd9e8d574ac07825 */ /* 0x001fc800078e00ff */
        /* <DEDUP_REMOVED lines=55> */
.L_x_62899:
[----:B------:R-:W-:Y:S05]  /*37400*/  BSYNC.RECONVERGENT B3 ;  /* 0x0000000000037941 */ /* 0x000fea0003800200 */
.L_x_62898:
        /* <DEDUP_REMOVED lines=11> */
.L_x_62897:
[----:B------:R-:W-:Y:S05]  /*374c0*/  BSYNC.RECONVERGENT B2 ;  /* 0x0000000000027941 */ /* 0x000fea0003800200 */
.L_x_62896:
        /* <DEDUP_REMOVED lines=17> */
.L_x_62907:
        /* <DEDUP_REMOVED lines=13> */
.L_x_62909:
[----:B------:R-:W-:Y:S05]  /*376b0*/  BSYNC.RECONVERGENT B4 ;  /* 0x0000000000047941 */ /* 0x000fea0003800200 */
.L_x_62908:
[----:B------:R-:W-:Y:S01]  /*376c0*/  IMAD.WIDE.U32 R196, R112, -0x326172a9, RZ ;  /* 0xcd9e8d5770c47825 */ /* 0x000fe200078e00ff */
[----:B------:R-:W-:-:S03]  /*376d0*/  LOP3.LUT R75, R121, R163, R109, 0x96, !PT ;  /* 0x000000a3794b7212 */ /* 0x000fc600078e966d */
[----:B------:R-:W-:Y:S01]  /*376e0*/  HFMA2 R79, -RZ, RZ, 0, 0 ;  /* 0x00000000ff4f7431 */ /* 0x000fe200000001ff */
        /* <DEDUP_REMOVED lines=58> */
.L_x_62906:
[----:B------:R-:W-:Y:S05]  /*37a90*/  BSYNC.RECONVERGENT B3 ;  /* 0x0000000000037941 */ /* 0x000fea0003800200 */
.L_x_62905:
[----:B------:R-:W-:Y:S01]  /*37aa0*/  I2FP.F32.U32 R126, R74 ;  /* 0x0000004a007e7245 */ /* 0x000fe20000201000 */
[----:B------:R-:W-:Y:S02]  /*37ab0*/  IMAD.MOV.U32 R75, RZ, RZ, 0x2f800000 ;  /* 0x2f800000ff4b7424 */ /* 0x000fe400078e00ff */
        /* <DEDUP_REMOVED lines=9> */
.L_x_62904:
[----:B------:R-:W-:Y:S05]  /*37b50*/  BSYNC.RECONVERGENT B2 ;  /* 0x0000000000027941 */ /* 0x000fea0003800200 */
.L_x_62903:
        /* <DEDUP_REMOVED lines=20> */
.L_x_62913:
        /* <DEDUP_REMOVED lines=13> */
.L_x_62915:
[----:B------:R-:W-:Y:S05]  /*37d70*/  BSYNC.RECONVERGENT B3 ;  /* 0x0000000000037941 */ /* 0x000fea0003800200 */
.L_x_62914:
        /* <DEDUP_REMOVED lines=57> */
[----:B------:R-:W-:Y:S01]  /*38110*/  IMAD.MOV.U32 R124, RZ, RZ, R194 ;  /* 0x000000ffff7c7224 */ /* 0x000fe200078e00c2 */
[----:B------:R-:W-:Y:S01]  /*38120*/  LOP3.LUT R113, R113, R162, R193, 0x96, !PT ;  /* 0x000000a271717212 */ /* 0x000fe200078e96c1 */
[----:B------:R-:W-:Y:S01]  /*38130*/  IMAD.MOV.U32 R75, RZ, RZ, R78 ;  /* 0x000000ffff4b7224 */ /* 0x000fe200078e004e */
[----:B------:R-:W-:-:S07]  /*38140*/  MOV R126, R192 ;  /* 0x000000c0007e7202 */ /* 0x000fce0000000f00 */
.L_x_62912:
[----:B------:R-:W-:Y:S05]  /*38150*/  BSYNC.RECONVERGENT B2 ;  /* 0x0000000000027941 */ /* 0x000fea0003800200 */
.L_x_62911:
        /* <DEDUP_REMOVED lines=10> */
[----:B------:R-:W-:Y:S01]  /*38200*/  PRMT R131, R78, 0x7610, R131 ;  /* 0x000076104e837816 */ /* 0x000fe20000000083 */
[----:B------:R-:W-:Y:S06]  /*38210*/  BRA `(.L_x_62910) ;  /* 0x0000001800a47947 */ /* 0x000fec0003800000 */
.L_x_62888:
[----:B------:R-:W-:Y:S01]  /*38220*/  BSSY.RECONVERGENT B2, `(.L_x_62916) ;  /* 0x000006b000027945 */ /* 0x000fe20003800200 */
[----:B--2---:R-:W-:Y:S01]  /*38230*/  HFMA2 R72, -RZ, RZ, 0, 0 ;  /* 0x00000000ff487431 */ /* 0x004fe200000001ff */
        /* <DEDUP_REMOVED lines=19> */
.L_x_62920:
        /* <DEDUP_REMOVED lines=13> */
.L_x_62922:
[----:B------:R-:W-:Y:S05]  /*38440*/  BSYNC.RECONVERGENT B4 ;  /* 0x0000000000047941 */ /* 0x000fea0003800200 */
.L_x_62921:
[----:B0-----:R-:W-:Y:S01]  /*38450*/  IMAD.WIDE.U32 R192, R112, -0x326172a9, RZ ;  /* 0xcd9e8d5770c07825 */ /* 0x001fe200078e00ff */
[----:B------:R-:W-:Y:S02]  /*38460*/  LOP3.LUT R73, R121, R75, R109, 0x96, !PT ;  /* 0x0000004b79497212 */ /* 0x000fe400078e966d */
[----:B------:R-:W-:Y:S01]  /*38470*/  IADD3 R113, PT, PT, R109, -0x695add53, RZ ;  /* 0x96a522ad6d717810 */ /* 0x000fe20007ffe0ff */
[----:B------:R-:W-:Y:S01]  /*38480*/  VIADD R114, R108, 0x8ff34781 ;  /* 0x8ff347816c727836 */ /* 0x000fe20000000000 */
[----:B------:R-:W-:Y:S01]  /*38490*/  LOP3.LUT R72, R119, R193, R108, 0x96, !PT ;  /* 0x000000c177487212 */ /* 0x000fe200078e966c */
[----:B-1----:R-:W-:-:S04]  /*384a0*/  IMAD.WIDE.U32 R78, R73, -0x326172a9, RZ ;  /* 0xcd9e8d57494e7825 */ /* 0x002fc800078e00ff */
        /* <DEDUP_REMOVED lines=54> */
.L_x_62919:
[----:B------:R-:W-:Y:S05]  /*38810*/  BSYNC.RECONVERGENT B3 ;  /* 0x0000000000037941 */ /* 0x000fea0003800200 */
.L_x_62918:
[----:B-1----:R-:W-:Y:S01]  /*38820*/  I2FP.F32.U32 R78, R72 ;  /* 0x00000048004e7245 */ /* 0x002fe20000201000 */
        /* <DEDUP_REMOVED lines=10> */
.L_x_62917:
[----:B------:R-:W-:Y:S05]  /*388d0*/  BSYNC.RECONVERGENT B2 ;  /* 0x0000000000027941 */ /* 0x000fea0003800200 */
.L_x_62916:
        /* <DEDUP_REMOVED lines=17> */
.L_x_62927:
        /* <DEDUP_REMOVED lines=13> */
.L_x_62929:
[----:B------:R-:W-:Y:S05]  /*38ac0*/  BSYNC.RECONVERGENT B4 ;  /* 0x0000000000047941 */ /* 0x000fea0003800200 */
.L_x_62928:
[----:B------:R-:W-:Y:S01]  /*38ad0*/  IMAD.WIDE.U32 R196, R112, -0x326172a9, RZ ;  /* 0xcd9e8d5770c47825 */ /* 0x000fe200078e00ff */
[----:B------:R-:W-:Y:S02]  /*38ae0*/  LOP3.LUT R74, R121, R79, R109, 0x96, !PT ;  /* 0x0000004f794a7212 */ /* 0x000fe400078e966d */
[----:B------:R-:W-:Y:S01]  /*38af0*/  IADD3 R114, PT, PT, R108, -0x700cb87f, RZ ;  /* 0x8ff347816c727810 */ /* 0x000fe20007ffe0ff */
[----:B------:R-:W-:Y:S01]  /*38b00*/  VIADD R113, R109, 0x96a522ad ;  /* 0x96a522ad6d717836 */ /* 0x000fe20000000000 */
[----:B------:R-:W-:Y:S01]  /*38b10*/  LOP3.LUT R73, R119, R197, R108, 0x96, !PT ;  /* 0x000000c577497212 */ /* 0x000fe200078e966c */
[----:B0-----:R-:W-:Y:S01]  /*38b20*/  IMAD.WIDE.U32 R192, R74, -0x326172a9, RZ ;  /* 0xcd9e8d574ac07825 */ /* 0x001fe200078e00ff */
        /* <DEDUP_REMOVED lines=55> */
.L_x_62926:
[----:B------:R-:W-:Y:S05]  /*38ea0*/  BSYNC.RECONVERGENT B3 ;  /* 0x0000000000037941 */ /* 0x000fea0003800200 */
.L_x_62925:
[----:B------:R-:W-:Y:S01]  /*38eb0*/  I2FP.F32.U32 R79, R73 ;  /* 0x00000049004f7245 */ /* 0x000fe20000201000 */
[----:B------:R-:W-:Y:S02]  /*38ec0*/  HFMA2 R74, -RZ, RZ, 0.1171875, 0 ;  /* 0x2f800000ff4a7431 */ /* 0x000fe400000001ff */
[----:B-----5:R-:W-:-:S03]  /*38ed0*/  FMUL.FTZ R73, R5, UR11 ;  /* 0x0000000b05497c20 */ /* 0x020fc60008410000 */
[----:B------:R-:W-:Y:S01]  /*38ee0*/  FFMA.FTZ R74, R79, R74, 1.1641532182693481445e-10 ;  /* 0x2f0000004f4a7423 */ /* 0x000fe2000001004a */
[----:B------:R-:W-:-:S04]  /*38ef0*/  FMUL.FTZ R73, R73, UR10 ;  /* 0x0000000a49497c20 */ /* 0x000fc80008410000 */
[----:B------:R-:W-:-:S04]  /*38f00*/  FSETP.GTU.FTZ.AND P1, PT, R74, UR8, PT ;  /* 0x000000084a007c0b */ /* 0x000fc8000bf3c000 */
[----:B-1----:R-:W-:Y:S01]  /*38f10*/  FSEL R78, R73, RZ, !P1 ;  /* 0x000000ff494e7208 */ /* 0x002fe20004800000 */
[----:B------:R-:W-:Y:S01]  /*38f20*/  HADD2.F32 R73, -RZ, R165.H0_H0 ;  /* 0x200000a5ff497230 */ /* 0x000fe20000004100 */
[----:B------:R-:W-:-:S04]  /*38f30*/  SEL R74, RZ, 0x1, P1 ;  /* 0x00000001ff4a7807 */ /* 0x000fc80000800000 */
[----:B------:R-:W-:Y:S01]  /*38f40*/  FMUL.FTZ R73, R73, R78 ;  /* 0x0000004e49497220 */ /* 0x000fe20000410000 */
[----:B------:R-:W-:-:S07]  /*38f50*/  PRMT R129, R74, 0x7610, R129 ;  /* 0x000076104a817816 */ /* 0x000fce0000000081 */
.L_x_62924:
[----:B------:R-:W-:Y:S05]  /*38f60*/  BSYNC.RECONVERGENT B2 ;  /* 0x0000000000027941 */ /* 0x000fea0003800200 */
.L_x_62923:
        /* <DEDUP_REMOVED lines=17> */
.L_x_62934:
        /* <DEDUP_REMOVED lines=13> */
.L_x_62936:
[----:B------:R-:W-:Y:S05]  /*39150*/  BSYNC.RECONVERGENT B4 ;  /* 0x0000000000047941 */ /* 0x000fea0003800200 */
.L_x_62935:
[----:B------:R-:W-:Y:S01]  /*39160*/  IMAD.WIDE.U32 R196, R112, -0x326172a9, RZ ;  /* 0xcd9e8d5770c47825 */ /* 0x000fe200078e00ff */
[----:B------:R-:W-:Y:S02]  /*39170*/  LOP3.LUT R75, R121, R79, R109, 0x96, !PT ;  /* 0x0000004f794b7212 */ /* 0x000fe400078e966d */
[C---:B------:R-:W-:Y:S01]  /*39180*/  IADD3 R114, PT, PT, R108.reuse, -0x700cb87f, RZ ;  /* 0x8ff347816c727810 */ /* 0x040fe20007ffe0ff */
        /* <DEDUP_REMOVED lines=58> */
.L_x_62933:
[----:B------:R-:W-:Y:S05]  /*39530*/  BSYNC.RECONVERGENT B3 ;  /* 0x0000000000037941 */ /* 0x000fea0003800200 */
.L_x_62932:
        /* <DEDUP_REMOVED lines=11> */
.L_x_62931:
[----:B------:R-:W-:Y:S05]  /*395f0*/  BSYNC.RECONVERGENT B2 ;  /* 0x0000000000027941 */ /* 0x000fea0003800200 */
.L_x_62930:
        /* <DEDUP_REMOVED lines=20> */
.L_x_62939:
        /* <DEDUP_REMOVED lines=13> */
.L_x_62941:
[----:B------:R-:W-:Y:S05]  /*39810*/  BSYNC.RECONVERGENT B3 ;  /* 0x0000000000037941 */ /* 0x000fea0003800200 */
.L_x_62940:
        /* <DEDUP_REMOVED lines=59> */
[----:B------:R-:W-:Y:S02]  /*39bd0*/  LOP3.LUT R113, R113, R192, R79, 0x96, !PT ;  /* 0x000000c071717212 */ /* 0x000fe400078e964f */
[----:B------:R-:W-:-:S07]  /*39be0*/  MOV R75, R162 ;  /* 0x000000a2004b7202 */ /* 0x000fce0000000f00 */
.L_x_62938:
[----:B------:R-:W-:Y:S05]  /*39bf0*/  BSYNC.RECONVERGENT B2 ;  /* 0x0000000000027941 */ /* 0x000fea0003800200 */
.L_x_62937:
        /* <DEDUP_REMOVED lines=11> */
.L_x_62910:
[----:B------:R-:W-:Y:S05]  /*39cb0*/  BSYNC.RECONVERGENT B0 ;  /* 0x0000000000007941 */ /* 0x000fea0003800200 */
.L_x_62887:
[----:B------:R-:W1:Y:S02]  /*39cc0*/  LDC.64 R78, c[0x0][0x3a8] ;  /* 0x0000ea00ff4e7b82 */ /* 0x000e640000000a00 */
[----:B-1----:R-:W-:-:S05]  /*39cd0*/  IMAD.WIDE.U32 R78, R191, 0x10, R78 ;  /* 0x00000010bf4e7825 */ /* 0x002fca00078e004e */
[----:B------:R2:W-:Y:S01]  /*39ce0*/  STG.E.128 desc[UR6][R78.64], R72 ;  /* 0x000000484e007986 */ /* 0x0005e2000c101d06 */
[----:B------:R-:W-:Y:S05]  /*39cf0*/  @!P0 BRA `(.L_x_62886) ;  /* 0x00000000002c8947 */ /* 0x000fea0003800000 */
[----:B0-----:R-:W0:Y:S01]  /*39d00*/  LDC.64 R192, c[0x0][0x3b0] ;  /* 0x0000ec00ffc07b82 */ /* 0x001e220000000a00 */
[----:B------:R-:W-:Y:S01]  /*39d10*/  IMAD.U32 R162, R130, 0x10000, RZ ;  /* 0x0001000082a27824 */ /* 0x000fe200078e00ff */
[----:B------:R-:W-:Y:S02]  /*39d20*/  LOP3.LUT R163, R131, 0xffff, RZ, 0xc0, !PT ;  /* 0x0000ffff83a37812 */ /* 0x000fe400078ec0ff */
[----:B--2---:R-:W-:Y:S02]  /*39d30*/  LOP3.LUT R79, R129, 0xff, RZ, 0xc0, !PT ;  /* 0x000000ff814f7812 */ /* 0x004fe400078ec0ff */
[----:B------:R-:W-:Y:S02]  /*39d40*/  LOP3.LUT R162, R162, 0xff0000, RZ, 0xc0, !PT ;  /* 0x00ff0000a2a27812 */ /* 0x000fe400078ec0ff */
[----:B------:R-:W-:Y:S02]  /*39d50*/  LOP3.LUT R78, R128, 0xff, RZ, 0xc0, !PT ;  /* 0x000000ff804e7812 */ /* 0x000fe400078ec0ff */
[----:B------:R-:W-:-:S05]  /*39d60*/  LEA R162, R163, R162, 0x18 ;  /* 0x000000a2a3a27211 */ /* 0x000fca00078ec0ff */
[----:B------:R-:W-:-:S05]  /*39d70*/  IMAD R79, R79, 0x100, R162 ;  /* 0x000001004f4f7824 */ /* 0x000fca00078e02a2 */
[----:B------:R-:W-:Y:S01]  /*39d80*/  IADD3 R78, PT, PT, R79, R78, RZ ;  /* 0x0000004e4f4e7210 */ /* 0x000fe20007ffe0ff */
[----:B0-----:R-:W-:-:S05]  /*39d90*/  IMAD.WIDE.U32 R192, R190, 0x4, R192 ;  /* 0x00000004bec07825 */ /* 0x001fca00078e00c0 */
[----:B------:R3:W-:Y:S02]  /*39da0*/  STG.E desc[UR6][R192.64], R78 ;  /* 0x0000004ec0007986 */ /* 0x0007e4000c101906 */
.L_x_62886:
[----:B------:R-:W-:Y:S05]  /*39db0*/  BSYNC.RECONVERGENT B1 ;  /* 0x0000000000017941 */ /* 0x000fea0003800200 */
.L_x_62885:
[----:B-123--:R-:W-:Y:S01]  /*39dc0*/  FADD.FTZ R78, RZ, R12 ;  /* 0x0000000cff4e7221 */ /* 0x00efe20000010000 */
        /* <DEDUP_REMOVED lines=104> */
[----:B------:R-:W1:Y:S01]  /*3a450*/  SHFL.BFLY PT, R194, R197, 0x1, 0x1f ;  /* 0x0c201f00c5c27f89 */ /* 0x000e6200000e0000 */
[----:B------:R-:W2:Y:S01]  /*3a460*/  LDC R190, c[0x0][0x400] ;  /* 0x00010000ffbe7b82 */ /* 0x000ea20000000800 */
[----:B------:R-:W-:Y:S01]  /*3a470*/  LOP3.LUT P6, RZ, R132, 0x2, RZ, 0xc0, !PT ;  /* 0x0000000284ff7812 */ /* 0x000fe200078cc0ff */
[----:B-1----:R-:W-:-:S05]  /*3a480*/  FADD.FTZ R197, R197, R194 ;  /* 0x000000c2c5c57221 */ /* 0x002fca0000010000 */
[----:B------:R-:W1:Y:S02]  /*3a490*/  SHFL.BFLY PT, R194, R197, 0x2, 0x1f ;  /* 0x0c401f00c5c27f89 */ /* 0x000e6400000e0000 */
[----:B-1----:R-:W-:-:S05]  /*3a4a0*/  FADD.FTZ R195, R197, R194 ;  /* 0x000000c2c5c37221 */ /* 0x002fca0000010000 */
[----:B------:R-:W0:Y:S02]  /*3a4b0*/  SHFL.BFLY PT, R194, R195, 0x4, 0x1f ;  /* 0x0c801f00c3c27f89 */ /* 0x000e2400000e0000 */
[----:B0-----:R-:W-:-:S05]  /*3a4c0*/  FADD.FTZ R192, R195, R194 ;  /* 0x000000c2c3c07221 */ /* 0x001fca0000010000 */
[----:B------:R-:W0:Y:S02]  /*3a4d0*/  SHFL.BFLY PT, R194, R192, 0x8, 0x1f ;  /* 0x0d001f00c0c27f89 */ /* 0x000e2400000e0000 */
[----:B0-----:R-:W-:-:S05]  /*3a4e0*/  FADD.FTZ R191, R192, R194 ;  /* 0x000000c2c0bf7221 */ /* 0x001fca0000010000 */
[----:B------:R-:W0:Y:S02]  /*3a4f0*/  SHFL.BFLY PT, R194, R191, 0x10, 0x1f ;  /* 0x0e001f00bfc27f89 */ /* 0x000e2400000e0000 */
[----:B0-----:R-:W-:-:S04]  /*3a500*/  FADD.FTZ R163, R191, R194 ;  /* 0x000000c2bfa37221 */ /* 0x001fc80000010000 */
[----:B--2---:R-:W-:-:S04]  /*3a510*/  FMUL.FTZ R163, R163, R190 ;  /* 0x000000bea3a37220 */ /* 0x004fc80000410000 */
        /* <DEDUP_REMOVED lines=147> */
.L_x_62987:
[----:B------:R-:W-:Y:S01]  /*3ae50*/  LOP3.LUT P1, RZ, R189, 0x1f, RZ, 0xc0, !PT ;  /* 0x0000001fbdff7812 */ /* 0x000fe2000782c0ff */
[----:B------:R-:W-:Y:S01]  /*3ae60*/  FMUL.FTZ R78, R163, R163 ;  /* 0x000000a3a34e7220 */ /* 0x000fe20000410000 */
[----:B01----:R-:W-:Y:S01]  /*3ae70*/  FADD.FTZ R191, R191, R194 ;  /* 0x000000c2bfbf7221 */ /* 0x003fe20000010000 */
[----:B------:R-:W-:Y:S01]  /*3ae80*/  ISETP.NE.AND P0, PT, RZ, UR9, PT ;  /* 0x00000009ff007c0c */ /* 0x000fe2000bf05270 */
[----:B------:R-:W-:Y:S02]  /*3ae90*/  BSSY.RECONVERGENT B0, `(.L_x_62943) ;  /* 0x00001c7000007945 */ /* 0x000fe40003800200 */
[----:B------:R-:W-:Y:S01]  /*3aea0*/  FFMA.FTZ R191, R191, R190, UR12 ;  /* 0x0000000cbfbf7e23 */ /* 0x000fe200080100be */
[----:B------:R-:W-:-:S05]  /*3aeb0*/  FSEL R78, R78, RZ, P0 ;  /* 0x000000ff4e4e7208 */ /* 0x000fca0000000000 */
[----:B------:R-:W-:Y:S01]  /*3aec0*/  FADD.FTZ R78, R191, R78 ;  /* 0x0000004ebf4e7221 */ /* 0x000fe20000010000 */
[----:B------:R-:W0:Y:S03]  /*3aed0*/  @!P1 LDC.64 R194, c[0x0][0x3c0] ;  /* 0x0000f000ffc29b82 */ /* 0x000e260000000a00 */
[----:B------:R-:W1:Y:S05]  /*3aee0*/  MUFU.RSQ R162, R78 ;  /* 0x0000004e00a27308 */ /* 0x000e6a0000001400 */
        /* <DEDUP_REMOVED lines=39> */
.L_x_62946:
[----:B------:R-:W-:Y:S05]  /*3b160*/  BSYNC.RECONVERGENT B1 ;  /* 0x0000000000017941 */ /* 0x000fea0003800200 */
.L_x_62945:
[----:B------:R-:W-:Y:S01]  /*3b170*/  LOP3.LUT P0, RZ, R132, 0x20000, RZ, 0xc0, !PT ;  /* 0x0002000084ff7812 */ /* 0x000fe2000780c0ff */
[----:B------:R-:W-:-:S12]  /*3b180*/  BSSY.RECONVERGENT B1, `(.L_x_62947) ;  /* 0x000001a000017945 */ /* 0x000fd80003800200 */
[----:B------:R-:W-:Y:S05]  /*3b190*/  @!P0 BRA `(.L_x_62948) ;  /* 0x0000000000608947 */ /* 0x000fea0003800000 */
[----:B0-----:R-:W0:Y:S01]  /*3b1a0*/  LDC.64 R222, c[0x0][0x428] ;  /* 0x00010a00ffde7b82 */ /* 0x001e220000000a00 */
        /* <DEDUP_REMOVED lines=23> */
.L_x_62948:
[----:B------:R-:W-:Y:S05]  /*3b320*/  BSYNC.RECONVERGENT B1 ;  /* 0x0000000000017941 */ /* 0x000fea0003800200 */
.L_x_62947:
[----:B------:R-:W-:Y:S01]  /*3b330*/  LOP3.LUT P0, RZ, R132, 0x40000, RZ, 0xc0, !PT ;  /* 0x0004000084ff7812 */ /* 0x000fe2000780c0ff */
[----:B------:R-:W-:-:S12]  /*3b340*/  BSSY.RECONVERGENT B1, `(.L_x_62949) ;  /* 0x000001a000017945 */ /* 0x000fd80003800200 */
[----:B------:R-:W-:Y:S05]  /*3b350*/  @!P0 BRA `(.L_x_62950) ;  /* 0x0000000000608947 */ /* 0x000fea0003800000 */
[----:B01----:R-:W0:Y:S01]  /*3b360*/  LDC.64 R222, c[0x0][0x428] ;  /* 0x00010a00ffde7b82 */ /* 0x003e220000000a00 */
        /* <DEDUP_REMOVED lines=23> */
.L_x_62950:
[----:B------:R-:W-:Y:S05]  /*3b4e0*/  BSYNC.RECONVERGENT B1 ;  /* 0x0000000000017941 */ /* 0x000fea0003800200 */
.L_x_62949:
[----:B------:R-:W-:Y:S01]  /*3b4f0*/  LOP3.LUT P0, RZ, R132, 0x2000000, RZ, 0xc0, !PT ;  /* 0x0200000084ff7812 */ /* 0x000fe2000780c0ff */
[----:B------:R-:W-:-:S12]  /*3b500*/  BSSY.RECONVERGENT B1, `(.L_x_62951) ;  /* 0x000001a000017945 */ /* 0x000fd80003800200 */
[----:B------:R-:W-:Y:S05]  /*3b510*/  @!P0 BRA `(.L_x_62952) ;  /* 0x0000000000608947 */ /* 0x000fea0003800000 */
[----:B012---:R-:W0:Y:S01]  /*3b520*/  LDC.64 R222, c[0x0][0x428] ;  /* 0x00010a00ffde7b82 */ /* 0x007e220000000a00 */
        /* <DEDUP_REMOVED lines=23> */
.L_x_62952:
[----:B------:R-:W-:Y:S05]  /*3b6a0*/  BSYNC.RECONVERGENT B1 ;  /* 0x0000000000017941 */ /* 0x000fea0003800200 */
.L_x_62951:
[----:B------:R-:W-:Y:S01]  /*3b6b0*/  LOP3.LUT P0, RZ, R132, 0x1000000, RZ, 0xc0, !PT ;  /* 0x0100000084ff7812 */ /* 0x000fe2000780c0ff */
[----:B------:R-:W-:-:S12]  /*3b6c0*/  BSSY.RECONVERGENT B1, `(.L_x_62953) ;  /* 0x000001a000017945 */ /* 0x000fd80003800200 */
[----:B------:R-:W-:Y:S05]  /*3b6d0*/  @!P0 BRA `(.L_x_62954) ;  /* 0x0000000000608947 */ /* 0x000fea0003800000 */
[----:B0123--:R-:W0:Y:S01]  /*3b6e0*/  LDC.64 R222, c[0x0][0x428] ;  /* 0x00010a00ffde7b82 */ /* 0x00fe220000000a00 */
        /* <DEDUP_REMOVED lines=23> */
.L_x_62954:
[----:B------:R-:W-:Y:S05]  /*3b860*/  BSYNC.RECONVERGENT B1 ;  /* 0x0000000000017941 */ /* 0x000fea0003800200 */
.L_x_62953:
        /* <DEDUP_REMOVED lines=27> */
.L_x_62956:
[----:B------:R-:W-:Y:S05]  /*3ba20*/  BSYNC.RECONVERGENT B1 ;  /* 0x0000000000017941 */ /* 0x000fea0003800200 */
.L_x_62955:
        /* <DEDUP_REMOVED lines=27> */
.L_x_62958:
[----:B------:R-:W-:Y:S05]  /*3bbe0*/  BSYNC.RECONVERGENT B1 ;  /* 0x0000000000017941 */ /* 0x000fea0003800200 */
.L_x_62957:
        /* <DEDUP_REMOVED lines=27> */
.L_x_62960:
[----:B------:R-:W-:Y:S05]  /*3bda0*/  BSYNC.RECONVERGENT B1 ;  /* 0x0000000000017941 */ /* 0x000fea0003800200 */
.L_x_62959:
        /* <DEDUP_REMOVED lines=27> */
.L_x_62962:
[----:B------:R-:W-:Y:S05]  /*3bf60*/  BSYNC.RECONVERGENT B1 ;  /* 0x0000000000017941 */ /* 0x000fea0003800200 */
.L_x_62961:
        /* <DEDUP_REMOVED lines=27> */
.L_x_62964:
[----:B------:R-:W-:Y:S05]  /*3c120*/  BSYNC.RECONVERGENT B1 ;  /* 0x0000000000017941 */ /* 0x000fea0003800200 */
.L_x_62963:
        /* <DEDUP_REMOVED lines=27> */
.L_x_62966:
[----:B------:R-:W-:Y:S05]  /*3c2e0*/  BSYNC.RECONVERGENT B1 ;  /* 0x0000000000017941 */ /* 0x000fea0003800200 */
.L_x_62965:
        /* <DEDUP_REMOVED lines=27> */
.L_x_62968:
[----:B------:R-:W-:Y:S05]  /*3c4a0*/  BSYNC.RECONVERGENT B1 ;  /* 0x0000000000017941 */ /* 0x000fea0003800200 */
.L_x_62967:
        /* <DEDUP_REMOVED lines=27> */
.L_x_62970:
[----:B------:R-:W-:Y:S05]  /*3c660*/  BSYNC.RECONVERGENT B1 ;  /* 0x0000000000017941 */ /* 0x000fea0003800200 */
.L_x_62969:
        /* <DEDUP_REMOVED lines=27> */
.L_x_62972:
[----:B------:R-:W-:Y:S05]  /*3c820*/  BSYNC.RECONVERGENT B1 ;  /* 0x0000000000017941 */ /* 0x000fea0003800200 */
.L_x_62971:
        /* <DEDUP_REMOVED lines=27> */
.L_x_62974:
[----:B------:R-:W-:Y:S05]  /*3c9e0*/  BSYNC.RECONVERGENT B1 ;  /* 0x0000000000017941 */ /* 0x000fea0003800200 */
.L_x_62973:
[----:B------:R-:W-:-:S13]  /*3c9f0*/  LOP3.LUT P0, RZ, R132, 0x400, RZ, 0xc0, !PT ;  /* 0x0000040084ff7812 */ /* 0x000fda000780c0ff */
        /* <DEDUP_REMOVED lines=16> */
.L_x_62944:
[----:B------:R-:W-:Y:S05]  /*3cb00*/  BSYNC.RECONVERGENT B0 ;  /* 0x0000000000007941 */ /* 0x000fea0003800200 */
.L_x_62943:
[----:B01234-:R-:W0:Y:S02]  /*3cb10*/  LDC.64 R76, c[0x0][0x380] ;  /* 0x0000e000ff4c7b82 */ /* 0x01fe240000000a00 */
[----:B0-----:R-:W-:-:S05]  /*3cb20*/  IMAD R110, R76, 0x4, R110 ;  /* 0x000000044c6e7824 */ /* 0x001fca00078e026e */
[----:B------:R-:W-:-:S13]  /*3cb30*/  ISETP.GE.AND P0, PT, R110, R77, PT ;  /* 0x0000004d6e00720c */ /* 0x000fda0003f06270 */
[----:B------:R-:W-:Y:S05]  /*3cb40*/  @!P0 BRA `(.L_x_62975) ;  /* 0xfffffc5c00fc8947 */ /* 0x000fea000383ffff */
[----:B------:R-:W-:Y:S05]  /*3cb50*/  EXIT ;  /* 0x000000000000794d */ /* 0x000fea0003800000 */
.L_x_62942:
[----:B------:R-:W-:Y:S01]  /*3cb60*/  HFMA2 R79, -RZ, RZ, 0, 5.9604644775390625e-08 ;  /* 0x00000001ff4f7431 */ /* 0x000fe200000001ff */
[----:B------:R-:W-:Y:S01]  /*3cb70*/  BSSY B0, `(.L_x_62976) ;  /* 0x0000006000007945 */ /* 0x000fe20003800000 */
[----:B------:R-:W-:Y:S01]  /*3cb80*/  IMAD.MOV.U32 R78, RZ, RZ, 0x1f ;  /* 0x0000001fff4e7424 */ /* 0x000fe200078e00ff */
[----:B------:R-:W-:-:S07]  /*3cb90*/  MOV R162, 0xffffffff ;  /* 0xffffffff00a27802 */ /* 0x000fce0000000f00 */
[----:B0----5:R-:W-:Y:S05]  /*3cba0*/  WARPSYNC.COLLECTIVE R162, `(.L_x_62977) ;  /* 0x00000000a2087348 */ /* 0x021fea0003c00000 */
[----:B------:R1:W2:Y:S02]  /*3cbb0*/  SHFL.BFLY P6, R194, R197, R79, R78 ;  /* 0x0c00004fc5c27389 */ /* 0x0002a400000c004e */
[----:B012--5:R-:W-:Y:S05]  /*3cbc0*/  ENDCOLLECTIVE ;  /* 0x000000000000791b */ /* 0x027fea0003800000 */
.L_x_62977:
[----:B------:R-:W-:Y:S05]  /*3cbd0*/  BSYNC B0 ;  /* 0x0000000000007941 */ /* 0x000fea0003800000 */
.L_x_62976:
[----:B------:R-:W-:Y:S01]  /*3cbe0*/  FADD.FTZ R197, R197, R194 ;  /* 0x000000c2c5c57221 */ /* 0x000fe20000010000 */
[----:B------:R-:W-:Y:S02]  /*3cbf0*/  IMAD.MOV.U32 R79, RZ, RZ, 0x2 ;  /* 0x00000002ff4f7424 */ /* 0x000fe400078e00ff */
[----:B------:R-:W-:Y:S02]  /*3cc00*/  HFMA2 R78, -RZ, RZ, 0, 1.847743988037109375e-06 ;  /* 0x0000001fff4e7431 */ /* 0x000fe400000001ff */
[----:B------:R-:W-:Y:S01]  /*3cc10*/  IMAD.MOV.U32 R162, RZ, RZ, -0x1 ;  /* 0xffffffffffa27424 */ /* 0x000fe200078e00ff */
[----:B------:R-:W0:Y:S06]  /*3cc20*/  LDC R190, c[0x0][0x400] ;  /* 0x00010000ffbe7b82 */ /* 0x000e2c0000000800 */
[----:B0-----:R-:W-:Y:S05]  /*3cc30*/  WARPSYNC.COLLECTIVE R162, `(.L_x_62978) ;  /* 0x00000000a2087348 */ /* 0x001fea0003c00000 */
[----:B------:R1:W2:Y:S02]  /*3cc40*/  SHFL.BFLY P6, R194, R197, R79, R78 ;  /* 0x0c00004fc5c27389 */ /* 0x0002a400000c004e */
[----:B012---:R-:W-:Y:S05]  /*3cc50*/  ENDCOLLECTIVE ;  /* 0x000000000000791b */ /* 0x007fea0003800000 */
.L_x_62978:
[----:B------:R-:W-:Y:S02]  /*3cc60*/  IMAD.MOV.U32 R79, RZ, RZ, 0x4 ;  /* 0x00000004ff4f7424 */ /* 0x000fe400078e00ff */
[----:B------:R-:W-:-:S05]  /*3cc70*/  FADD.FTZ R195, R197, R194 ;  /* 0x000000c2c5c37221 */ /* 0x000fca0000010000 */
[----:B------:R-:W-:-:S07]  /*3cc80*/  MOV R197, R195 ;  /* 0x000000c300c57202 */ /* 0x000fce0000000f00 */
[----:B------:R-:W-:Y:S05]  /*3cc90*/  WARPSYNC.COLLECTIVE R162, `(.L_x_62979) ;  /* 0x00000000a2087348 */ /* 0x000fea0003c00000 */
[----:B------:R0:W1:Y:S02]  /*3cca0*/  SHFL.BFLY P6, R194, R197, R79, R78 ;  /* 0x0c00004fc5c27389 */ /* 0x00006400000c004e */
[----:B01----:R-:W-:Y:S05]  /*3ccb0*/  ENDCOLLECTIVE ;  /* 0x000000000000791b */ /* 0x003fea0003800000 */
.L_x_62979:
[----:B------:R-:W-:Y:S02]  /*3ccc0*/  IMAD.MOV.U32 R79, RZ, RZ, 0x8 ;  /* 0x00000008ff4f7424 */ /* 0x000fe400078e00ff */
[----:B------:R-:W-:-:S05]  /*3ccd0*/  FADD.FTZ R192, R195, R194 ;  /* 0x000000c2c3c07221 */ /* 0x000fca0000010000 */
[----:B------:R-:W-:-:S07]  /*3cce0*/  MOV R197, R192 ;  /* 0x000000c000c57202 */ /* 0x000fce0000000f00 */
[----:B------:R-:W-:Y:S05]  /*3ccf0*/  WARPSYNC.COLLECTIVE R162, `(.L_x_62980) ;  /* 0x00000000a2087348 */ /* 0x000fea0003c00000 */
[----:B------:R0:W1:Y:S02]  /*3cd00*/  SHFL.BFLY P6, R194, R197, R79, R78 ;  /* 0x0c00004fc5c27389 */ /* 0x00006400000c004e */
[----:B01----:R-:W-:Y:S05]  /*3cd10*/  ENDCOLLECTIVE ;  /* 0x000000000000791b */ /* 0x003fea0003800000 */
.L_x_62980:
[----:B------:R-:W-:Y:S02]  /*3cd20*/  IMAD.MOV.U32 R79, RZ, RZ, 0x10 ;  /* 0x00000010ff4f7424 */ /* 0x000fe400078e00ff */
[----:B------:R-:W-:-:S05]  /*3cd30*/  FADD.FTZ R191, R192, R194 ;  /* 0x000000c2c0bf7221 */ /* 0x000fca0000010000 */
[----:B------:R-:W-:-:S07]  /*3cd40*/  MOV R197, R191 ;  /* 0x000000bf00c57202 */ /* 0x000fce0000000f00 */
[----:B------:R-:W-:Y:S05]  /*3cd50*/  WARPSYNC.COLLECTIVE R162, `(.L_x_62981) ;  /* 0x00000000a2087348 */ /* 0x000fea0003c00000 */
[----:B------:R0:W1:Y:S02]  /*3cd60*/  SHFL.BFLY P6, R194, R197, R79, R78 ;  /* 0x0c00004fc5c27389 */ /* 0x00006400000c004e */
[----:B01----:R-:W-:Y:S05]  /*3cd70*/  ENDCOLLECTIVE ;  /* 0x000000000000791b */ /* 0x003fea0003800000 */
.L_x_62981:
[----:B------:R-:W-:Y:S01]  /*3cd80*/  FADD.FTZ R163, R191, R194 ;  /* 0x000000c2bfa37221 */ /* 0x000fe20000010000 */
[----:B------:R-:W-:-:S03]  /*3cd90*/  LOP3.LUT P6, RZ, R132, 0x2, RZ, 0xc0, !PT ;  /* 0x0000000284ff7812 */ /* 0x000fc600078cc0ff */
[----:B------:R-:W-:-:S04]  /*3cda0*/  FMUL.FTZ R163, R163, R190 ;  /* 0x000000bea3a37220 */ /* 0x000fc80000410000 */
[--C-:B------:R-:W-:Y:S01]  /*3cdb0*/  FADD.FTZ R191, R12, -R163.reuse ;  /* 0x800000a30cbf7221 */ /* 0x100fe20000010000 */
[--C-:B------:R-:W-:Y:S01]  /*3cdc0*/  FADD.FTZ R192, R13, -R163.reuse ;  /* 0x800000a30dc07221 */ /* 0x100fe20000010000 */
[--C-:B------:R-:W-:Y:S01]  /*3cdd0*/  FADD.FTZ R78, R15, -R163.reuse ;  /* 0x800000a30f4e7221 */ /* 0x100fe20000010000 */
[----:B------:R-:W-:Y:S01]  /*3cde0*/  FADD.FTZ R79, R16, -R163 ;  /* 0x800000a3104f7221 */ /* 0x000fe20000010000 */
[----:B------:R-:W-:-:S04]  /*3cdf0*/  FFMA.FTZ R191, R191, R191, RZ ;  /* 0x000000bfbfbf7223 */ /* 0x000fc800000100ff */
[----:B------:R-:W-:Y:S01]  /*3ce00*/  FFMA.FTZ R192, R192, R192, R191 ;  /* 0x000000c0c0c07223 */ /* 0x000fe200000100bf */
[----:B------:R-:W-:-:S04]  /*3ce10*/  FADD.FTZ R191, R14, -R163 ;  /* 0x800000a30ebf7221 */ /* 0x000fc80000010000 */
[----:B------:R-:W-:-:S04]  /*3ce20*/  FFMA.FTZ R191, R191, R191, R192 ;  /* 0x000000bfbfbf7223 */ /* 0x000fc800000100c0 */
        /* <DEDUP_REMOVED lines=130> */
[----:B------:R-:W-:Y:S02]  /*3d650*/  IMAD.MOV.U32 R79, RZ, RZ, 0x1 ;  /* 0x00000001ff4f7424 */ /* 0x000fe400078e00ff */
[----:B------:R-:W-:Y:S02]  /*3d660*/  HFMA2 R78, -RZ, RZ, 0, 1.847743988037109375e-06 ;  /* 0x0000001fff4e7431 */ /* 0x000fe400000001ff */
[----:B------:R-:W-:-:S07]  /*3d670*/  MOV R197, R196 ;  /* 0x000000c400c57202 */ /* 0x000fce0000000f00 */
[----:B------:R-:W-:Y:S05]  /*3d680*/  WARPSYNC.COLLECTIVE R162, `(.L_x_62982) ;  /* 0x00000000a2087348 */ /* 0x000fea0003c00000 */
[----:B------:R0:W1:Y:S02]  /*3d690*/  SHFL.BFLY P6, R194, R197, R79, R78 ;  /* 0x0c00004fc5c27389 */ /* 0x00006400000c004e */
[----:B01----:R-:W-:Y:S05]  /*3d6a0*/  ENDCOLLECTIVE ;  /* 0x000000000000791b */ /* 0x003fea0003800000 */
.L_x_62982:
[----:B------:R-:W-:Y:S01]  /*3d6b0*/  MOV R79, 0x2 ;  /* 0x00000002004f7802 */ /* 0x000fe20000000f00 */
[----:B------:R-:W-:-:S04]  /*3d6c0*/  FADD.FTZ R195, R196, R194 ;  /* 0x000000c2c4c37221 */ /* 0x000fc80000010000 */
[----:B------:R-:W-:-:S07]  /*3d6d0*/  IMAD.MOV.U32 R197, RZ, RZ, R195 ;  /* 0x000000ffffc57224 */ /* 0x000fce00078e00c3 */
[----:B------:R-:W-:Y:S05]  /*3d6e0*/  WARPSYNC.COLLECTIVE R162, `(.L_x_62983) ;  /* 0x00000000a2087348 */ /* 0x000fea0003c00000 */
[----:B------:R0:W1:Y:S02]  /*3d6f0*/  SHFL.BFLY P6, R194, R197, R79, R78 ;  /* 0x0c00004fc5c27389 */ /* 0x00006400000c004e */
[----:B01----:R-:W-:Y:S05]  /*3d700*/  ENDCOLLECTIVE ;  /* 0x000000000000791b */ /* 0x003fea0003800000 */
.L_x_62983:
[----:B------:R-:W-:Y:S02]  /*3d710*/  HFMA2 R79, -RZ, RZ, 0, 2.384185791015625e-07 ;  /* 0x00000004ff4f7431 */ /* 0x000fe400000001ff */
[----:B------:R-:W-:-:S04]  /*3d720*/  FADD.FTZ R193, R195, R194 ;  /* 0x000000c2c3c17221 */ /* 0x000fc80000010000 */
[----:B------:R-:W-:-:S07]  /*3d730*/  IMAD.MOV.U32 R197, RZ, RZ, R193 ;  /* 0x000000ffffc57224 */ /* 0x000fce00078e00c1 */
[----:B------:R-:W-:Y:S05]  /*3d740*/  WARPSYNC.COLLECTIVE R162, `(.L_x_62984) ;  /* 0x00000000a2087348 */ /* 0x000fea0003c00000 */
[----:B------:R0:W1:Y:S02]  /*3d750*/  SHFL.BFLY P6, R194, R197, R79, R78 ;  /* 0x0c00004fc5c27389 */ /* 0x00006400000c004e */
[----:B01----:R-:W-:Y:S05]  /*3d760*/  ENDCOLLECTIVE ;  /* 0x000000000000791b */ /* 0x003fea0003800000 */
.L_x_62984:
[----:B------:R-:W-:Y:S01]  /*3d770*/  MOV R79, 0x8 ;  /* 0x00000008004f7802 */ /* 0x000fe20000000f00 */
[----:B------:R-:W-:-:S04]  /*3d780*/  FADD.FTZ R192, R193, R194 ;  /* 0x000000c2c1c07221 */ /* 0x000fc80000010000 */
[----:B------:R-:W-:-:S07]  /*3d790*/  IMAD.MOV.U32 R197, RZ, RZ, R192 ;  /* 0x000000ffffc57224 */ /* 0x000fce00078e00c0 */
[----:B------:R-:W-:Y:S05]  /*3d7a0*/  WARPSYNC.COLLECTIVE R162, `(.L_x_62985) ;  /* 0x00000000a2087348 */ /* 0x000fea0003c00000 */
[----:B------:R0:W1:Y:S02]  /*3d7b0*/  SHFL.BFLY P6, R194, R197, R79, R78 ;  /* 0x0c00004fc5c27389 */ /* 0x00006400000c004e */
[----:B01----:R-:W-:Y:S05]  /*3d7c0*/  ENDCOLLECTIVE ;  /* 0x000000000000791b */ /* 0x003fea0003800000 */
.L_x_62985:
[----:B------:R-:W-:Y:S02]  /*3d7d0*/  HFMA2 R79, -RZ, RZ, 0, 9.5367431640625e-07 ;  /* 0x00000010ff4f7431 */ /* 0x000fe400000001ff */
[----:B------:R-:W-:-:S04]  /*3d7e0*/  FADD.FTZ R191, R192, R194 ;  /* 0x000000c2c0bf7221 */ /* 0x000fc80000010000 */
[----:B------:R-:W-:-:S07]  /*3d7f0*/  IMAD.MOV.U32 R197, RZ, RZ, R191 ;  /* 0x000000ffffc57224 */ /* 0x000fce00078e00bf */
[----:B------:R-:W-:Y:S05]  /*3d800*/  WARPSYNC.COLLECTIVE R162, `(.L_x_62986) ;  /* 0x00000000a2087348 */ /* 0x000fea0003c00000 */
[----:B------:R0:W1:Y:S02]  /*3d810*/  SHFL.BFLY P6, R194, R197, R79, R78 ;  /* 0x0c00004fc5c27389 */ /* 0x00006400000c004e */
[----:B01----:R-:W-:Y:S05]  /*3d820*/  ENDCOLLECTIVE ;  /* 0x000000000000791b */ /* 0x003fea0003800000 */
.L_x_62986:
[----:B------:R-:W-:Y:S05]  /*3d830*/  BRA `(.L_x_62987) ;  /* 0xffffffd400847947 */ /* 0x000fea000383ffff */
.L_x_62988:
        /* <DEDUP_REMOVED lines=12> */
.L_x_71562:


//--------------------- .text._ZN10layer_norm13ln_fwd_kernelINS_13Kernel_traitsI6__halfffffjLj2048ELj1ELj4ELj1ELj16ENS_18Kernel_traits_baseILj2048ES2_ffffjLj128EEEEELb1ELb1ELb1ELb1EEEvNS_9FwdParamsE --------------------------
	.section	.text._ZN10layer_norm13ln_fwd_kernelINS_13Kernel_traitsI6__halfffffjLj2048ELj1ELj4ELj1ELj16ENS_18Kernel_traits_baseILj2048ES2_ffffjLj128EEEEELb1ELb1ELb1ELb1EEEvNS_9FwdParamsE,"ax",@progbits
	.align	128
        .global         _ZN10layer_norm13ln_fwd_kernelINS_13Kernel_traitsI6__halfffffjLj2048ELj1ELj4ELj1ELj16ENS_18Kernel_traits_baseILj2048ES2_ffffjLj128EEEEELb1ELb1ELb1ELb1EEEvNS_9FwdParamsE
        .type           _ZN10layer_norm13ln_fwd_kernelINS_13Kernel_traitsI6__halfffffjLj2048ELj1ELj4ELj1ELj16ENS_18Kernel_traits_baseILj2048ES2_ffffjLj128EEEEELb1ELb1ELb1ELb1EEEvNS_9FwdParamsE,@function
        .size           _ZN10layer_norm13ln_fwd_kernelINS_13Kernel_traitsI6__halfffffjLj2048ELj1ELj4ELj1ELj16ENS_18Kernel_traits_baseILj2048ES2_ffffjLj128EEEEELb1ELb1ELb1ELb1EEEvNS_9FwdParamsE,(.L_x_71563 - _ZN10layer_norm13ln_fwd_kernelINS_13Kernel_traitsI6__halfffffjLj2048ELj1ELj4ELj1ELj16ENS_18Kernel_traits_baseILj2048ES2_ffffjLj128EEEEELb1ELb1ELb1ELb1EEEvNS_9FwdParamsE)
        .other          _ZN10layer_norm13ln_fwd_kernelINS_13Kernel_traitsI6__halfffffjLj2048ELj1ELj4ELj1ELj16ENS_18Kernel_traits_baseILj2048ES2_ffffjLj128EEEEELb1ELb1ELb1ELb1EEEvNS_9FwdParamsE,@"STO_CUDA_ENTRY STV_DEFAULT"
_ZN10layer_norm13ln_fwd_kernelINS_13Kernel_traitsI6__halfffffjLj2048ELj1ELj4ELj1ELj16ENS_18Kernel_traits_baseILj2048ES2_ffffjLj128EEEEELb1ELb1ELb1ELb1EEEvNS_9FwdParamsE:
.text._ZN10layer_norm13ln_fwd_kernelINS_13Kernel_traitsI6__halfffffjLj2048ELj1ELj4ELj1ELj16ENS_18Kernel_traits_baseILj2048ES2_ffffjLj128EEEEELb1ELb1ELb1ELb1EEEvNS_9FwdParamsE:
        /* <DEDUP_REMOVED lines=16> */
[----:B------:R-:W-:Y:S02]  /*0100*/  UISETP.NE.U32.AND UP0, UPT, UR10, URZ, UPT ;  /* 0x000000ff0a00728c */ /* 0x000fe4000bf05070 */
[----:B------:R-:W1:Y:S01]  /*0110*/  S2UR UR9, SR_CTAID.X ;  /* 0x00000000000979c3 */ /* 0x000e620000002500 */
[----:B-----5:R-:W-:Y:S01]  /*0120*/  SHF.R.U32.HI R132, RZ, 0x5, R7 ;  /* 0x00000005ff847819 */ /* 0x020fe20000011607 */
[----:B------:R-:W-:-:S06]  /*0130*/  UISETP.NE.AND.EX UP0, UPT, UR11, URZ, UPT, UP0 ;  /* 0x000000ff0b00728c */ /* 0x000fcc000bf05300 */
[----:B------:R-:W3:Y:S01]  /*0140*/  LDC R0, c[0x0][0x360] ;  /* 0x0000d800ff007b82 */ /* 0x000ee20000000800 */
[----:B-1----:R-:W-:-:S06]  /*0150*/  USHF.L.U32 UR8, UR9, 0x2, URZ ;  /* 0x0000000209087899 */ /* 0x002fcc00080006ff */
[----:B------:R-:W-:Y:S01]  /*0160*/  LOP3.LUT R132, R132, UR8, RZ, 0xfc, !PT ;  /* 0x0000000884847c12 */ /* 0x000fe2000f8efcff */
[----:B---3--:R-:W-:Y:S01]  /*0170*/  IMAD R0, R0, UR9, R7 ;  /* 0x0000000900007c24 */ /* 0x008fe2000f8e0207 */
[----:B------:R-:W-:Y:S02]  /*0180*/  LOP3.LUT R7, R7, 0x1f, RZ, 0xc0, !PT ;  /* 0x0000001f07077812 */ /* 0x000fe400078ec0ff */
[----:B--2---:R-:W-:Y:S02]  /*0190*/  @P0 R2UR UR4, R2 ;  /* 0x00000000020402ca */ /* 0x004fe400000e0000 */
[----:B------:R-:W-:Y:S02]  /*01a0*/  @P0 R2UR UR5, R3 ;  /* 0x00000000030502ca */ /* 0x000fe400000e0000 */
[----:B0-----:R-:W-:-:S05]  /*01b0*/  @P0 IADD3 R136, P1, PT, R4, R9, RZ ;  /* 0x0000000904880210 */ /* 0x001fca0007f3e0ff */
[----:B------:R-:W-:-:S04]  /*01c0*/  @P0 IMAD.X R137, RZ, RZ, R5, P1 ;  /* 0x000000ffff890224 */ /* 0x000fc800008e0605 */
[----:B------:R-:W-:Y:S02]  /*01d0*/  UIADD3 UR10, UPT, UPT, UR4, 0x78dde6e4, URZ ;  /* 0x78dde6e4040a7890 */ /* 0x000fe4000fffe0ff */
[----:B------:R-:W-:Y:S01]  /*01e0*/  UIADD3 UR11, UPT, UPT, UR5, -0x126145ec, URZ ;  /* 0xed9eba14050b7890 */ /* 0x000fe2000fffe0ff */
[--C-:B------:R-:W-:Y:S01]  /*01f0*/  SHF.R.U64 R133, R136, 0x2, R137.reuse ;  /* 0x0000000288857819 */ /* 0x100fe20000001289 */
[----:B------:R-:W-:Y:S01]  /*0200*/  UIADD3 UR12, UPT, UPT, UR4, -0x4ab325aa, URZ ;  /* 0xb54cda56040c7890 */ /* 0x000fe2000fffe0ff */
        /* <DEDUP_REMOVED lines=58> */
.L_x_62989:
        /* <DEDUP_REMOVED lines=52> */
.L_x_62990:
[----:B------:R-:W1:Y:S02]  /*08f0*/  LDCU UR8, c[0x0][0x384] ;  /* 0x00007080ff0877ac */ /* 0x000e640008000800 */
[----:B-1----:R-:W-:-:S13]  /*0900*/  ISETP.GE.AND P0, PT, R132, UR8, PT ;  /* 0x0000000884007c0c */ /* 0x002fda000bf06270 */
[----:B------:R-:W-:Y:S05]  /*0910*/  @P0 EXIT ;  /* 0x000000000000094d */ /* 0x000fea0003800000 */
[----:B-----5:R-:W-:Y:S01]  /*0920*/  IMAD.MOV.U32 R202, RZ, RZ, R6 ;  /* 0x000000ffffca7224 */ /* 0x020fe200078e0006 */
[----:B------:R-:W-:Y:S01]  /*0930*/  SHF.R.U64 R201, R6, 0x10, R7 ;  /* 0x0000001006c97819 */ /* 0x000fe20000001207 */
[----:B------:R-:W-:Y:S01]  /*0940*/  IMAD.MOV.U32 R6, RZ, RZ, R5 ;  /* 0x000000ffff067224 */ /* 0x000fe200078e0005 */
[----:B------:R-:W-:Y:S01]  /*0950*/  MOV R200, R4 ;  /* 0x0000000400c87202 */ /* 0x000fe20000000f00 */
[--C-:B0-----:R-:W-:Y:S01]  /*0960*/  IMAD.MOV.U32 R42, RZ, RZ, R21.reuse ;  /* 0x000000ffff2a7224 */ /* 0x101fe200078e0015 */
[--C-:B------:R-:W-:Y:S01]  /*0970*/  SHF.R.U64 R235, R20, 0x10, R21.reuse ;  /* 0x0000001014eb7819 */ /* 0x100fe20000001215 */
[----:B------:R-:W-:Y:S01]  /*0980*/  IMAD.MOV.U32 R214, RZ, RZ, R8 ;  /* 0x000000ffffd67224 */ /* 0x000fe200078e0008 */
[----:B------:R-:W-:Y:S01]  /*0990*/  SHF.R.U32.HI R43, RZ, 0x10, R21 ;  /* 0x00000010ff2b7819 */ /* 0x000fe20000011615 */
[----:B------:R-:W-:Y:S01]  /*09a0*/  IMAD.MOV.U32 R208, RZ, RZ, R14 ;  /* 0x000000ffffd07224 */ /* 0x000fe200078e000e */
[----:B------:R-:W-:Y:S01]  /*09b0*/  MOV R21, R23 ;  /* 0x0000001700157202 */ /* 0x000fe20000000f00 */
[----:B------:R-:W-:Y:S01]  /*09c0*/  IMAD.MOV.U32 R232, RZ, RZ, R24 ;  /* 0x000000ffffe87224 */ /* 0x000fe200078e0018 */
[--C-:B------:R-:W-:Y:S01]  /*09d0*/  SHF.R.U64 R233, R22, 0x10, R23.reuse ;  /* 0x0000001016e97819 */ /* 0x100fe20000001217 */
[----:B------:R-:W-:Y:S01]  /*09e0*/  IMAD.MOV.U32 R228, RZ, RZ, R28 ;  /* 0x000000ffffe47224 */ /* 0x000fe200078e001c */
[----:B------:R-:W-:Y:S01]  /*09f0*/  SHF.R.U32.HI R44, RZ, 0x10, R23 ;  /* 0x00000010ff2c7819 */ /* 0x000fe20000011617 */
[--C-:B------:R-:W-:Y:S01]  /*0a00*/  IMAD.MOV.U32 R23, RZ, RZ, R27.reuse ;  /* 0x000000ffff177224 */ /* 0x100fe200078e001b */
[----:B------:R-:W-:Y:S01]  /*0a10*/  MOV R230, R26 ;  /* 0x0000001a00e67202 */ /* 0x000fe20000000f00 */
[----:B------:R-:W-:Y:S01]  /*0a20*/  IMAD.MOV.U32 R222, RZ, RZ, R34 ;  /* 0x000000ffffde7224 */ /* 0x000fe200078e0022 */
[----:B------:R-:W-:Y:S01]  /*0a30*/  SHF.R.U64 R229, R26, 0x10, R27 ;  /* 0x000000101ae57819 */ /* 0x000fe2000000121b */
[--C-:B------:R-:W-:Y:S01]  /*0a40*/  IMAD.MOV.U32 R26, RZ, RZ, R33.reuse ;  /* 0x000000ffff1a7224 */ /* 0x100fe200078e0021 */
[----:B------:R-:W-:Y:S01]  /*0a50*/  MOV R224, R32 ;  /* 0x0000002000e07202 */ /* 0x000fe20000000f00 */
[----:B------:R-:W-:Y:S01]  /*0a60*/  IMAD.MOV.U32 R210, RZ, RZ, R12 ;  /* 0x000000ffffd27224 */ /* 0x000fe200078e000c */
[----:B------:R-:W-:Y:S01]  /*0a70*/  SHF.R.U64 R223, R32, 0x10, R33 ;  /* 0x0000001020df7819 */ /* 0x000fe20000001221 */
[----:B------:R-:W-:Y:S01]  /*0a80*/  UIADD3 UR8, UPT, UPT, UR4, -0x61c88647, URZ ;  /* 0x9e3779b904087890 */ /* 0x000fe2000fffe0ff */
[----:B------:R-:W-:Y:S01]  /*0a90*/  MOV R218, R38 ;  /* 0x0000002600da7202 */ /* 0x000fe20000000f00 */
[----:B------:R-:W-:Y:S01]  /*0aa0*/  UIADD3 UR9, UPT, UPT, UR5, -0x4498517b, URZ ;  /* 0xbb67ae8505097890 */ /* 0x000fe2000fffe0ff */
[----:B------:R-:W-:Y:S01]  /*0ab0*/  SHF.R.U64 R217, R38, 0x10, R39 ;  /* 0x0000001026d97819 */ /* 0x000fe20000001227 */
[----:B------:R-:W-:Y:S01]  /*0ac0*/  UIADD3 UR15, UPT, UPT, UR5, -0x24c28bd8, URZ ;  /* 0xdb3d7428050f7890 */ /* 0x000fe2000fffe0ff */
[----:B------:R-:W-:Y:S01]  /*0ad0*/  SHF.R.U64 R213, R8, 0x10, R9 ;  /* 0x0000001008d57819 */ /* 0x000fe20000001209 */
[--C-:B------:R-:W-:Y:S01]  /*0ae0*/  IMAD.MOV.U32 R8, RZ, RZ, R11.reuse ;  /* 0x000000ffff087224 */ /* 0x100fe200078e000b */
[----:B------:R-:W-:Y:S01]  /*0af0*/  MOV R212, R10 ;  /* 0x0000000a00d47202 */ /* 0x000fe20000000f00 */
[----:B------:R-:W-:Y:S01]  /*0b00*/  IMAD.MOV.U32 R234, RZ, RZ, R22 ;  /* 0x000000ffffea7224 */ /* 0x000fe200078e0016 */
[----:B------:R-:W-:Y:S01]  /*0b10*/  SHF.R.U64 R211, R10, 0x10, R11 ;  /* 0x000000100ad37819 */ /* 0x000fe2000000120b */
[--C-:B------:R-:W-:Y:S01]  /*0b20*/  IMAD.MOV.U32 R10, RZ, RZ, R15.reuse ;  /* 0x000000ffff0a7224 */ /* 0x100fe200078e000f */
[----:B------:R-:W-:Y:S01]  /*0b30*/  SHF.R.U64 R207, R14, 0x10, R15 ;  /* 0x000000100ecf7819 */ /* 0x000fe2000000120f */
[--C-:B------:R-:W-:Y:S01]  /*0b40*/  IMAD.MOV.U32 R22, RZ, RZ, R25.reuse ;  /* 0x000000ffff167224 */ /* 0x100fe200078e0019 */
[----:B------:R-:W-:Y:S01]  /*0b50*/  SHF.R.U64 R231, R24, 0x10, R25 ;  /* 0x0000001018e77819 */ /* 0x000fe20000001219 */
[----:B------:R-:W-:Y:S01]  /*0b60*/  UIADD3 UR16, UPT, UPT, UR4, -0x700cb87f, URZ ;  /* 0x8ff3478104107890 */ /* 0x000fe2000fffe0ff */
[----:B------:R-:W-:Y:S01]  /*0b70*/  SHF.R.U32.HI R46, RZ, 0x10, R27 ;  /* 0x00000010ff2e7819 */ /* 0x000fe2000001161b */
[----:B------:R-:W-:Y:S01]  /*0b80*/  IMAD.MOV.U32 R226, RZ, RZ, R30 ;  /* 0x000000ffffe27224 */ /* 0x000fe200078e001e */
[----:B------:R-:W-:Y:S01]  /*0b90*/  SHF.R.U64 R227, R28, 0x10, R29 ;  /* 0x000000101ce37819 */ /* 0x000fe2000000121d */
[----:B------:R-:W-:Y:S01]  /*0ba0*/  IMAD.MOV.U32 R28, RZ, RZ, R37 ;  /* 0x000000ffff1c7224 */ /* 0x000fe200078e0025 */
[----:B------:R-:W-:Y:S01]  /*0bb0*/  SHF.R.U32.HI R32, RZ, 0x10, R33 ;  /* 0x00000010ff207819 */ /* 0x000fe20000011621 */
[----:B------:R-:W-:Y:S01]  /*0bc0*/  IMAD.MOV.U32 R220, RZ, RZ, R36 ;  /* 0x000000ffffdc7224 */ /* 0x000fe200078e0024 */
[----:B------:R-:W-:Y:S01]  /*0bd0*/  SHF.R.U64 R221, R34, 0x10, R35 ;  /* 0x0000001022dd7819 */ /* 0x000fe20000001223 */
[----:B------:R-:W-:Y:S01]  /*0be0*/  IMAD.MOV.U32 R216, RZ, RZ, R40 ;  /* 0x000000ffffd87224 */ /* 0x000fe200078e0028 */
[----:B------:R-:W-:Y:S01]  /*0bf0*/  SHF.R.U32.HI R38, RZ, 0x10, R11 ;  /* 0x00000010ff267819 */ /* 0x000fe2000001160b */
[----:B------:R-:W-:Y:S01]  /*0c00*/  IMAD.MOV.U32 R11, RZ, RZ, R17 ;  /* 0x000000ffff0b7224 */ /* 0x000fe200078e0011 */
[----:B------:R-:W-:Y:S01]  /*0c10*/  SHF.R.U32.HI R14, RZ, 0x10, R15 ;  /* 0x00000010ff0e7819 */ /* 0x000fe2000001160f */
[----:B------:R-:W-:Y:S01]  /*0c20*/  IMAD.MOV.U32 R204, RZ, RZ, R18 ;  /* 0x000000ffffcc7224 */ /* 0x000fe200078e0012 */
[----:B------:R-:W-:Y:S01]  /*0c30*/  PRMT R200, R6, 0x5410, R200 ;  /* 0x0000541006c87816 */ /* 0x000fe200000000c8 */
[----:B------:R-:W-:Y:S01]  /*0c40*/  IMAD.MOV.U32 R6, RZ, RZ, R112 ;  /* 0x000000ffff067224 */ /* 0x000fe200078e0070 */
[----:B------:R-:W-:Y:S01]  /*0c50*/  MOV R236, R20 ;  /* 0x0000001400ec7202 */ /* 0x000fe20000000f00 */
[----:B------:R-:W-:Y:S01]  /*0c60*/  IMAD.MOV.U32 R20, RZ, RZ, R9 ;  /* 0x000000ffff147224 */ /* 0x000fe200078e0009 */
[----:B------:R-:W-:Y:S01]  /*0c70*/  MOV R24, R29 ;  /* 0x0000001d00187202 */ /* 0x000fe20000000f00 */
[----:B------:R-:W-:Y:S01]  /*0c80*/  IMAD.MOV.U32 R138, RZ, RZ, RZ ;  /* 0x000000ffff8a7224 */ /* 0x000fe200078e00ff */
[----:B------:R-:W-:Y:S01]  /*0c90*/  SHF.R.U32.HI R47, RZ, 0x10, R29 ;  /* 0x00000010ff2f7819 */ /* 0x000fe2000001161d */
[----:B------:R-:W-:Y:S01]  /*0ca0*/  IMAD.MOV.U32 R29, RZ, RZ, R39 ;  /* 0x000000ffff1d7224 */ /* 0x000fe200078e0027 */
[----:B------:R-:W-:Y:S01]  /*0cb0*/  MOV R27, R35 ;  /* 0x00000023001b7202 */ /* 0x000fe20000000f00 */
[----:B------:R-:W0:Y:S01]  /*0cc0*/  LDCU.U8 UR13, c[0x0][0x410] ;  /* 0x00008200ff0d77ac */ /* 0x000e220008000000 */
[----:B------:R-:W-:-:S02]  /*0cd0*/  SHF.R.U32.HI R33, RZ, 0x10, R35 ;  /* 0x00000010ff217819 */ /* 0x000fc40000011623 */
[--C-:B------:R-:W-:Y:S01]  /*0ce0*/  SHF.R.U64 R219, R36, 0x10, R37.reuse ;  /* 0x0000001024db7819 */ /* 0x100fe20000001225 */
[----:B------:R-:W1:Y:S01]  /*0cf0*/  LDCU UR14, c[0x0][0x448] ;  /* 0x00008900ff0e77ac */ /* 0x000e620008000800 */
[----:B------:R-:W-:Y:S02]  /*0d00*/  SHF.R.U32.HI R34, RZ, 0x10, R37 ;  /* 0x00000010ff227819 */ /* 0x000fe40000011625 */
[--C-:B------:R-:W-:Y:S02]  /*0d10*/  SHF.R.U64 R205, R16, 0x10, R17.reuse ;  /* 0x0000001010cd7819 */ /* 0x100fe40000001211 */
[----:B------:R-:W-:Y:S02]  /*0d20*/  SHF.R.U32.HI R15, RZ, 0x10, R17 ;  /* 0x00000010ff0f7819 */ /* 0x000fe40000011611 */
[----:B------:R-:W-:Y:S01]  /*0d30*/  SHF.R.U64 R196, R4, 0x10, R5 ;  /* 0x0000001004c47819 */ /* 0x000fe20000001205 */
[----:B------:R-:W-:Y:S01]  /*0d40*/  IMAD.MOV.U32 R4, RZ, RZ, R114 ;  /* 0x000000ffff047224 */ /* 0x000fe200078e0072 */
[----:B------:R-:W-:-:S02]  /*0d50*/  SHF.R.U32.HI R35, RZ, 0x10, R39 ;  /* 0x00000010ff237819 */ /* 0x000fc40000011627 */
[----:B------:R-:W-:Y:S02]  /*0d60*/  SHF.R.U32.HI R37, RZ, 0x10, R9 ;  /* 0x00000010ff257819 */ /* 0x000fe40000011609 */
[----:B------:R-:W-:Y:S02]  /*0d70*/  SHF.R.U32.HI R17, RZ, 0x10, R5 ;  /* 0x00000010ff117819 */ /* 0x000fe40000011605 */
[----:B------:R-:W-:Y:S02]  /*0d80*/  MOV R9, R13 ;  /* 0x0000000d00097202 */ /* 0x000fe40000000f00 */
[--C-:B------:R-:W-:Y:S02]  /*0d90*/  SHF.R.U64 R209, R12, 0x10, R13.reuse ;  /* 0x000000100cd17819 */ /* 0x100fe4000000120d */
[----:B------:R-:W-:Y:S01]  /*0da0*/  SHF.R.U32.HI R39, RZ, 0x10, R13 ;  /* 0x00000010ff277819 */ /* 0x000fe2000001160d */
[----:B------:R-:W-:Y:S01]  /*0db0*/  IMAD.MOV.U32 R13, RZ, RZ, R7 ;  /* 0x000000ffff0d7224 */ /* 0x000fe200078e0007 */
[----:B------:R-:W-:-:S02]  /*0dc0*/  MOV R5, R115 ;  /* 0x0000007300057202 */ /* 0x000fc40000000f00 */
[----:B------:R-:W-:Y:S02]  /*0dd0*/  SHF.R.U32.HI R7, RZ, 0x10, R7 ;  /* 0x00000010ff077819 */ /* 0x000fe40000011607 */
[----:B------:R-:W-:Y:S01]  /*0de0*/  PRMT R141, R141, 0x5410, R6 ;  /* 0x000054108d8d7816 */ /* 0x000fe20000000006 */
[----:B------:R-:W-:Y:S01]  /*0df0*/  IMAD.MOV.U32 R6, RZ, RZ, R111 ;  /* 0x000000ffff067224 */ /* 0x000fe200078e006f */
[----:B------:R-:W-:Y:S01]  /*0e00*/  PRMT R195, R5, 0x5410, R4 ;  /* 0x0000541005c37816 */ /* 0x000fe20000000004 */
[----:B------:R-:W-:Y:S01]  /*0e10*/  IMAD.MOV.U32 R4, RZ, RZ, R113 ;  /* 0x000000ffff047224 */ /* 0x000fe200078e0071 */
[----:B------:R-:W-:Y:S02]  /*0e20*/  MOV R5, R110 ;  /* 0x0000006e00057202 */ /* 0x000fe40000000f00 */
[----:B------:R-:W-:Y:S01]  /*0e30*/  PRMT R201, R7, 0x5410, R201 ;  /* 0x0000541007c97816 */ /* 0x000fe200000000c9 */
[----:B------:R-:W-:Y:S01]  /*0e40*/  IMAD.MOV.U32 R7, RZ, RZ, R108 ;  /* 0x000000ffff077224 */ /* 0x000fe200078e006c */
[----:B------:R-:W-:Y:S01]  /*0e50*/  PRMT R143, R143, 0x5410, R5 ;  /* 0x000054108f8f7816 */ /* 0x000fe20000000005 */
[----:B------:R-:W-:Y:S01]  /*0e60*/  IMAD.MOV.U32 R5, RZ, RZ, R106 ;  /* 0x000000ffff057224 */ /* 0x000fe200078e006a */
[----:B------:R-:W-:Y:S01]  /*0e70*/  PRMT R144, R144, 0x5410, R6 ;  /* 0x0000541090907816 */ /* 0x000fe20000000006 */
[----:B------:R-:W-:Y:S01]  /*0e80*/  IMAD.MOV.U32 R6, RZ, RZ, R107 ;  /* 0x000000ffff067224 */ /* 0x000fe200078e006b */
[----:B------:R-:W-:-:S02]  /*0e90*/  PRMT R142, R142, 0x5410, R4 ;  /* 0x000054108e8e7816 */ /* 0x000fc40000000004 */
[----:B------:R-:W-:Y:S02]  /*0ea0*/  PRMT R145, R7, 0x7610, R145 ;  /* 0x0000761007917816 */ /* 0x000fe40000000091 */
[----:B------:R-:W-:Y:S02]  /*0eb0*/  MOV R4, R109 ;  /* 0x0000006d00047202 */ /* 0x000fe40000000f00 */
[----:B------:R-:W-:Y:S02]  /*0ec0*/  MOV R7, R130 ;  /* 0x0000008200077202 */ /* 0x000fe40000000f00 */
[----:B------:R-:W-:Y:S01]  /*0ed0*/  PRMT R146, R5, 0x5410, R6 ;  /* 0x0000541005927816 */ /* 0x000fe20000000006 */
[----:B------:R-:W-:Y:S01]  /*0ee0*/  IMAD.MOV.U32 R5, RZ, RZ, R128 ;  /* 0x000000ffff057224 */ /* 0x000fe200078e0080 */
[----:B------:R-:W-:Y:S01]  /*0ef0*/  PRMT R145, R145, 0x5410, R4 ;  /* 0x0000541091917816 */ /* 0x000fe20000000004 */
[----:B------:R-:W-:Y:S01]  /*0f00*/  IMAD.MOV.U32 R4, RZ, RZ, R131 ;  /* 0x000000ffff047224 */ /* 0x000fe200078e0083 */
[----:B------:R-:W-:Y:S01]  /*0f10*/  PRMT R147, R7, 0x7610, R147 ;  /* 0x0000761007937816 */ /* 0x000fe20000000093 */
[----:B------:R-:W-:Y:S01]  /*0f20*/  IMAD.MOV.U32 R7, RZ, RZ, R126 ;  /* 0x000000ffff077224 */ /* 0x000fe200078e007e */
[----:B------:R-:W-:-:S02]  /*0f30*/  MOV R6, R129 ;  /* 0x0000008100067202 */ /* 0x000fc40000000f00 */
[----:B------:R-:W-:Y:S01]  /*0f40*/  PRMT R147, R147, 0x5410, R4 ;  /* 0x0000541093937816 */ /* 0x000fe20000000004 */
[----:B------:R-:W-:Y:S01]  /*0f50*/  IMAD.MOV.U32 R4, RZ, RZ, R127 ;  /* 0x000000ffff047224 */ /* 0x000fe200078e007f */
[----:B------:R-:W-:Y:S01]  /*0f60*/  PRMT R148, R5, 0x5410, R6 ;  /* 0x0000541005947816 */ /* 0x000fe20000000006 */
[----:B------:R-:W-:Y:S01]  /*0f70*/  IMAD.MOV.U32 R6, RZ, RZ, R125 ;  /* 0x000000ffff067224 */ /* 0x000fe200078e007d */
[----:B------:R-:W-:Y:S01]  /*0f80*/  PRMT R149, R7, 0x7610, R149 ;  /* 0x0000761007957816 */ /* 0x000fe20000000095 */
[----:B------:R-:W-:Y:S01]  /*0f90*/  IMAD.MOV.U32 R7, RZ, RZ, R122 ;  /* 0x000000ffff077224 */ /* 0x000fe200078e007a */
[----:B------:R-:W-:Y:S02]  /*0fa0*/  MOV R5, R124 ;  /* 0x0000007c00057202 */ /* 0x000fe40000000f00 */
[----:B------:R-:W-:Y:S02]  /*0fb0*/  PRMT R149, R149, 0x5410, R4 ;  /* 0x0000541095957816 */ /* 0x000fe40000000004 */
[----:B------:R-:W-:Y:S01]  /*0fc0*/  PRMT R150, R5, 0x5410, R6 ;  /* 0x0000541005967816 */ /* 0x000fe20000000006 */
[----:B------:R-:W-:Y:S01]  /*0fd0*/  IMAD.MOV.U32 R5, RZ, RZ, R120 ;  /* 0x000000ffff057224 */ /* 0x000fe200078e0078 */
[----:B------:R-:W-:Y:S01]  /*0fe0*/  PRMT R151, R7, 0x7610, R151 ;  /* 0x0000761007977816 */ /* 0x000fe20000000097 */
[----:B------:R-:W-:Y:S01]  /*0ff0*/  IMAD.MOV.U32 R6, RZ, RZ, R121 ;  /* 0x000000ffff067224 */ /* 0x000fe200078e0079 */
[----:B------:R-:W-:-:S02]  /*1000*/  MOV R4, R123 ;  /* 0x0000007b00047202 */ /* 0x000fc40000000f00 */
[----:B------:R-:W-:Y:S02]  /*1010*/  MOV R7, R118 ;  /* 0x0000007600077202 */ /* 0x000fe40000000f00 */
[----:B------:R-:W-:Y:S01]  /*1020*/  PRMT R151, R151, 0x5410, R4 ;  /* 0x0000541097977816 */ /* 0x000fe20000000004 */
[C---:B------:R-:W-:Y:S01]  /*1030*/  IMAD.HI.U32 R4, R0.reuse, -0x326172a9, RZ ;  /* 0xcd9e8d5700047827 */ /* 0x040fe200078e00ff */
[----:B------:R-:W-:Y:S02]  /*1040*/  PRMT R152, R5, 0x5410, R6 ;  /* 0x0000541005987816 */ /* 0x000fe40000000006 */
[----:B------:R-:W-:Y:S01]  /*1050*/  PRMT R153, R7, 0x7610, R153 ;  /* 0x0000761007997816 */ /* 0x000fe20000000099 */
[----:B------:R-:W-:Y:S01]  /*1060*/  IMAD.HI.U32 R5, R133, -0x2daee0ad, RZ ;  /* 0xd2511f5385057827 */ /* 0x000fe200078e00ff */
[----:B------:R-:W-:Y:S02]  /*1070*/  LOP3.LUT R4, R137, UR4, R4, 0x96, !PT ;  /* 0x0000000489047c12 */ /* 0x000fe4000f8e9604 */
[----:B------:R-:W-:Y:S01]  /*1080*/  MOV R206, R16 ;  /* 0x0000001000ce7202 */ /* 0x000fe20000000f00 */
[----:B------:R-:W-:Y:S01]  /*1090*/  IMAD.MOV.U32 R6, RZ, RZ, R119 ;  /* 0x000000ffff067224 */ /* 0x000fe200078e0077 */
[----:B------:R-:W-:Y:S01]  /*10a0*/  LOP3.LUT R5, R5, UR5, RZ, 0x3c, !PT ;  /* 0x0000000505057c12 */ /* 0x000fe2000f8e3cff */
[----:B------:R-:W-:Y:S01]  /*10b0*/  IMAD R7, R0, -0x326172a9, RZ ;  /* 0xcd9e8d5700077824 */ /* 0x000fe200078e02ff */
[----:B------:R-:W-:Y:S01]  /*10c0*/  PRMT R212, R8, 0x5410, R212 ;  /* 0x0000541008d47816 */ /* 0x000fe200000000d4 */
[----:B------:R-:W-:Y:S01]  /*10d0*/  IMAD.HI.U32 R8, R4, -0x2daee0ad, RZ ;  /* 0xd2511f5304087827 */ /* 0x000fe200078e00ff */
[----:B------:R-:W-:-:S02]  /*10e0*/  PRMT R210, R9, 0x5410, R210 ;  /* 0x0000541009d27816 */ /* 0x000fc400000000d2 */
[----:B------:R-:W-:Y:S01]  /*10f0*/  PRMT R153, R153, 0x5410, R6 ;  /* 0x0000541099997816 */ /* 0x000fe20000000006 */
[----:B------:R-:W-:Y:S01]  /*1100*/  IMAD.HI.U32 R6, R5, -0x326172a9, RZ ;  /* 0xcd9e8d5705067827 */ /* 0x000fe200078e00ff */
[----:B------:R-:W-:Y:S02]  /*1110*/  PRMT R208, R10, 0x5410, R208 ;  /* 0x000054100ad07816 */ /* 0x000fe400000000d0 */
[----:B------:R-:W-:Y:S01]  /*1120*/  PRMT R206, R11, 0x5410, R206 ;  /* 0x000054100bce7816 */ /* 0x000fe200000000ce */
[----:B------:R-:W-:Y:S01]  /*1130*/  IMAD R9, R133, -0x2daee0ad, RZ ;  /* 0xd2511f5385097824 */ /* 0x000fe200078e02ff */
[----:B------:R-:W-:Y:S01]  /*1140*/  MOV R11, R117 ;  /* 0x00000075000b7202 */ /* 0x000fe20000000f00 */
        /* <DEDUP_REMOVED lines=31> */
[----:B------:R-:W-:Y:S01]  /*1340*/  IMAD R7, R4, -0x326172a9, RZ ;  /* 0xcd9e8d5704077824 */ /* 0x000fe200078e02ff */
[----:B------:R-:W-:Y:S01]  /*1350*/  PRMT R157, R157, 0x5410, R9 ;  /* 0x000054109d9d7816 */ /* 0x000fe20000000009 */
[----:B------:R-:W-:Y:S01]  /*1360*/  IMAD.HI.U32 R4, R8, -0x326172a9, RZ ;  /* 0xcd9e8d5708047827 */ /* 0x000fe200078e00ff */
[----:B------:R-:W-:Y:S01]  /*1370*/  UIADD3 UR8, UPT, UPT, UR4, 0x1715609d, URZ ;  /* 0x1715609d04087890 */ /* 0x000fe2000fffe0ff */
[----:B------:R-:W-:-:S02]  /*1380*/  SHF.R.U64 R160, R94, 0x10, R95 ;  /* 0x000000105ea07819 */ /* 0x000fc4000000125f */
[----:B------:R-:W-:Y:S01]  /*1390*/  IMAD.HI.U32 R5, R6, -0x2daee0ad, RZ ;  /* 0xd2511f5306057827 */ /* 0x000fe200078e00ff */
[----:B------:R-:W-:Y:S01]  /*13a0*/  LOP3.LUT R4, R7, UR10, R4, 0x96, !PT ;  /* 0x0000000a07047c12 */ /* 0x000fe2000f8e9604 */
[----:B------:R-:W-:Y:S01]  /*13b0*/  UIADD3 UR10, UPT, UPT, UR5, 0x646e171e, URZ ;  /* 0x646e171e050a7890 */ /* 0x000fe2000fffe0ff */
[----:B------:R-:W-:Y:S01]  /*13c0*/  SHF.R.U32.HI R45, RZ, 0x10, R25 ;  /* 0x00000010ff2d7819 */ /* 0x000fe20000011619 */
[----:B------:R-:W-:Y:S01]  /*13d0*/  IMAD R7, R8, -0x326172a9, RZ ;  /* 0xcd9e8d5708077824 */ /* 0x000fe200078e02ff */
[----:B------:R-:W-:Y:S01]  /*13e0*/  LOP3.LUT R5, R10, UR11, R5, 0x96, !PT ;  /* 0x0000000b0a057c12 */ /* 0x000fe2000f8e9605 */
[----:B------:R-:W-:Y:S01]  /*13f0*/  IMAD R10, R6, -0x2daee0ad, RZ ;  /* 0xd2511f53060a7824 */ /* 0x000fe200078e02ff */
[----:B------:R-:W-:Y:S01]  /*1400*/  UIADD3 UR11, UPT, UPT, UR4, -0xe443238, URZ ;  /* 0xf1bbcdc8040b7890 */ /* 0x000fe2000fffe0ff */
[----:B------:R-:W-:Y:S01]  /*1410*/  IMAD.HI.U32 R9, R4, -0x2daee0ad, RZ ;  /* 0xd2511f5304097827 */ /* 0x000fe200078e00ff */
[----:B------:R-:W-:Y:S02]  /*1420*/  SHF.R.U64 R225, R30, 0x10, R31 ;  /* 0x000000101ee17819 */ /* 0x000fe4000000121f */
[----:B------:R-:W-:Y:S01]  /*1430*/  MOV R30, R41 ;  /* 0x00000029001e7202 */ /* 0x000fe20000000f00 */
[C---:B------:R-:W-:Y:S01]  /*1440*/  IMAD.HI.U32 R6, R5.reuse, -0x326172a9, RZ ;  /* 0xcd9e8d5705067827 */ /* 0x040fe200078e00ff */
[----:B------:R-:W-:Y:S01]  /*1450*/  LOP3.LUT R9, R10, UR9, R9, 0x96, !PT ;  /* 0x000000090a097c12 */ /* 0x000fe2000f8e9609 */
[----:B------:R-:W-:Y:S01]  /*1460*/  UIADD3 UR9, UPT, UPT, UR4, 0x5384540f, URZ ;  /* 0x5384540f04097890 */ /* 0x000fe2000fffe0ff */
[----:B------:R-:W-:Y:S01]  /*1470*/  SHF.R.U32.HI R10, RZ, 0x10, R97 ;  /* 0x00000010ff0a7819 */ /* 0x000fe20000011661 */
[----:B------:R-:W-:Y:S01]  /*1480*/  IMAD R8, R5, -0x326172a9, RZ ;  /* 0xcd9e8d5705087824 */ /* 0x000fe200078e02ff */
[----:B------:R-:W-:Y:S01]  /*1490*/  LOP3.LUT R6, R7, UR8, R6, 0x96, !PT ;  /* 0x0000000807067c12 */ /* 0x000fe2000f8e9606 */
[----:B------:R-:W-:Y:S01]  /*14a0*/  IMAD R7, R4, -0x2daee0ad, RZ ;  /* 0xd2511f5304077824 */ /* 0x000fe200078e02ff */
[----:B------:R-:W-:Y:S01]  /*14b0*/  UIADD3 UR8, UPT, UPT, UR5, 0x1fd5c5a3, URZ ;  /* 0x1fd5c5a305087890 */ /* 0x000fe2000fffe0ff */
[----:B------:R-:W-:Y:S01]  /*14c0*/  IMAD.HI.U32 R5, R9, -0x326172a9, RZ ;  /* 0xcd9e8d5709057827 */ /* 0x000fe200078e00ff */
[----:B------:R-:W-:-:S02]  /*14d0*/  PRMT R159, R159, 0x5410, R10 ;  /* 0x000054109f9f7816 */ /* 0x000fc4000000000a */
[----:B------:R-:W-:Y:S01]  /*14e0*/  SHF.R.U32.HI R10, RZ, 0x10, R95 ;  /* 0x00000010ff0a7819 */ /* 0x000fe2000001165f */
[----:B------:R-:W-:Y:S01]  /*14f0*/  IMAD.HI.U32 R4, R6, -0x2daee0ad, RZ ;  /* 0xd2511f5306047827 */ /* 0x000fe200078e00ff */
[----:B------:R-:W-:Y:S01]  /*1500*/  LOP3.LUT R5, R8, UR12, R5, 0x96, !PT ;  /* 0x0000000c08057c12 */ /* 0x000fe2000f8e9605 */
[----:B------:R-:W2:Y:S01]  /*1510*/  LDCU UR12, c[0x0][0x404] ;  /* 0x00008080ff0c77ac */ /* 0x000ea20008000800 */
[----:B------:R-:W-:Y:S01]  /*1520*/  PRMT R160, R160, 0x5410, R10 ;  /* 0x00005410a0a07816 */ /* 0x000fe2000000000a */
[----:B------:R-:W-:Y:S01]  /*1530*/  IMAD R8, R6, -0x2daee0ad, RZ ;  /* 0xd2511f5306087824 */ /* 0x000fe200078e02ff */
[----:B------:R-:W-:Y:S01]  /*1540*/  LOP3.LUT R4, R7, UR10, R4, 0x96, !PT ;  /* 0x0000000a07047c12 */ /* 0x000fe2000f8e9604 */
[----:B------:R-:W-:Y:S01]  /*1550*/  IMAD R9, R9, -0x326172a9, RZ ;  /* 0xcd9e8d5709097824 */ /* 0x000fe200078e02ff */
[--C-:B------:R-:W-:Y:S01]  /*1560*/  SHF.R.U64 R215, R40, 0x10, R41.reuse ;  /* 0x0000001028d77819 */ /* 0x100fe20000001229 */
[----:B------:R-:W-:Y:S01]  /*1570*/  IMAD.HI.U32 R7, R5, -0x2daee0ad, RZ ;  /* 0xd2511f5305077827 */ /* 0x000fe200078e00ff */
[----:B------:R-:W-:-:S02]  /*1580*/  SHF.R.U32.HI R36, RZ, 0x10, R41 ;  /* 0x00000010ff247819 */ /* 0x000fc40000011629 */
[----:B------:R-:W-:Y:S01]  /*1590*/  MOV R12, R19 ;  /* 0x00000013000c7202 */ /* 0x000fe20000000f00 */
        /* <DEDUP_REMOVED lines=8> */
[--C-:B------:R-:W-:Y:S01]  /*1620*/  SHF.R.U64 R158, R98, 0x10, R99.reuse ;  /* 0x00000010629e7819 */ /* 0x100fe20000001263 */
[----:B------:R-:W3:Y:S01]  /*1630*/  LDCU.64 UR8, c[0x0][0x408] ;  /* 0x00008100ff0877ac */ /* 0x000ee20008000a00 */
[----:B------:R-:W-:Y:S01]  /*1640*/  SHF.R.U32.HI R11, RZ, 0x10, R99 ;  /* 0x00000010ff0b7819 */ /* 0x000fe20000011663 */
[----:B------:R-:W-:Y:S01]  /*1650*/  IMAD.HI.U32 R5, R6, -0x2daee0ad, RZ ;  /* 0xd2511f5306057827 */ /* 0x000fe200078e00ff */
[----:B------:R-:W-:Y:S01]  /*1660*/  LOP3.LUT R4, R9, UR11, R4, 0x96, !PT ;  /* 0x0000000b09047c12 */ /* 0x000fe2000f8e9604 */
[----:B------:R-:W4:Y:S01]  /*1670*/  LDCU.64 UR10, c[0x0][0x3a0] ;  /* 0x00007400ff0a77ac */ /* 0x000f220008000a00 */
[----:B------:R-:W-:Y:S01]  /*1680*/  SHF.R.U64 R161, R92, 0x10, R93 ;  /* 0x000000105ca17819 */ /* 0x000fe2000000125d */
[----:B------:R-:W-:Y:S01]  /*1690*/  IMAD.MOV.U32 R25, RZ, RZ, R31 ;  /* 0x000000ffff197224 */ /* 0x000fe200078e001f */
[----:B------:R-:W-:Y:S01]  /*16a0*/  LOP3.LUT R5, R8, UR15, R5, 0x96, !PT ;  /* 0x0000000f08057c12 */ /* 0x000fe2000f8e9605 */
[----:B------:R-:W-:Y:S01]  /*16b0*/  IMAD R8, R7, -0x326172a9, RZ ;  /* 0xcd9e8d5707087824 */ /* 0x000fe200078e02ff */
[----:B------:R-:W-:Y:S01]  /*16c0*/  SHF.R.U32.HI R31, RZ, 0x10, R31 ;  /* 0x00000010ff1f7819 */ /* 0x000fe2000001161f */
[----:B------:R-:W-:Y:S01]  /*16d0*/  IMAD R7, R6, -0x2daee0ad, RZ ;  /* 0xd2511f5306077824 */ /* 0x000fe200078e02ff */
[----:B------:R-:W-:Y:S01]  /*16e0*/  SHF.R.U32.HI R9, RZ, 0x10, R93 ;  /* 0x00000010ff097819 */ /* 0x000fe2000001165d */
[----:B------:R-:W-:Y:S01]  /*16f0*/  IMAD.HI.U32 R134, R4, -0x2daee0ad, RZ ;  /* 0xd2511f5304867827 */ /* 0x000fe200078e00ff */
[----:B------:R-:W-:-:S02]  /*1700*/  SHF.R.U64 R162, R90, 0x10, R91 ;  /* 0x000000105aa27819 */ /* 0x000fc4000000125b */
[----:B------:R-:W-:Y:S01]  /*1710*/  SHF.R.U32.HI R10, RZ, 0x10, R91 ;  /* 0x00000010ff0a7819 */ /* 0x000fe2000001165b */
[----:B------:R-:W-:Y:S01]  /*1720*/  IMAD.HI.U32 R135, R5, -0x326172a9, RZ ;  /* 0xcd9e8d5705877827 */ /* 0x000fe200078e00ff */
[----:B------:R-:W-:Y:S02]  /*1730*/  PRMT R236, R42, 0x5410, R236 ;  /* 0x000054102aec7816 */ /* 0x000fe400000000ec */
[----:B------:R-:W-:Y:S01]  /*1740*/  PRMT R235, R43, 0x5410, R235 ;  /* 0x000054102beb7816 */ /* 0x000fe200000000eb */
[----:B------:R-:W-:Y:S01]  /*1750*/  IMAD R139, R4, -0x2daee0ad, RZ ;  /* 0xd2511f53048b7824 */ /* 0x000fe200078e02ff */
[----:B------:R-:W-:Y:S01]  /*1760*/  PRMT R234, R21, 0x5410, R234 ;  /* 0x0000541015ea7816 */ /* 0x000fe200000000ea */
        /* <DEDUP_REMOVED lines=33> */
[----:B------:R-:W-:Y:S02]  /*1980*/  LOP3.LUT R134, R7, UR17, R134, 0x96, !PT ;  /* 0x0000001107867c12 */ /* 0x000fe4000f8e9686 */
[----:B------:R-:W-:Y:S02]  /*1990*/  LOP3.LUT R135, R8, UR16, R135, 0x96, !PT ;  /* 0x0000001008877c12 */ /* 0x000fe4000f8e9687 */
[----:B01234-:R-:W-:-:S07]  /*19a0*/  LOP3.LUT R136, R136, 0x3, RZ, 0xc0, !PT ;  /* 0x0000000388887812 */ /* 0x01ffce00078ec0ff */
.L_x_63906:
[----:B------:R-:W0:Y:S01]  /*19b0*/  LDC.64 R12, c[0x0][0x3f0] ;  /* 0x0000fc00ff0c7b82 */ /* 0x000e220000000a00 */
[----:B-1----:R-:W1:Y:S07]  /*19c0*/  S2R R163, SR_TID.X ;  /* 0x0000000000a37919 */ /* 0x002e6e0000002100 */
[----:B------:R-:W2:Y:S08]  /*19d0*/  LDC R199, c[0x0][0x388] ;  /* 0x0000e200ffc77b82 */ /* 0x000eb00000000800 */
[----:B------:R-:W3:Y:S01]  /*19e0*/  LDC.64 R164, c[0x0][0x3f8] ;  /* 0x0000fe00ffa47b82 */ /* 0x000ee20000000a00 */
[----:B0-----:R-:W-:-:S06]  /*19f0*/  IMAD.WIDE R72, R132, 0x4, R12 ;  /* 0x0000000484487825 */ /* 0x001fcc00078e020c */
[----:B------:R-:W4:Y:S01]  /*1a00*/  LDG.E R72, desc[UR6][R72.64] ;  /* 0x0000000648487981 */ /* 0x000f22000c1e1900 */
[----:B------:R-:W-:Y:S01]  /*1a10*/  HFMA2 R75, -RZ, RZ, 0, 0 ;  /* 0x00000000ff4b7431 */ /* 0x000fe200000001ff */
[----:B-1----:R-:W-:Y:S02]  /*1a20*/  LOP3.LUT R197, R163, 0x1f, RZ, 0xc0, !PT ;  /* 0x0000001fa3c57812 */ /* 0x002fe400078ec0ff */
[----:B------:R-:W-:Y:S01]  /*1a30*/  ISETP.NE.U32.AND P0, PT, RZ, UR10, PT ;  /* 0x0000000aff007c0c */ /* 0x000fe2000bf05070 */
[----:B------:R-:W-:Y:S01]  /*1a40*/  IMAD.U32 R168, RZ, RZ, UR5 ;  /* 0x00000005ffa87e24 */ /* 0x000fe2000f8e00ff */
[----:B------:R-:W-:Y:S01]  /*1a50*/  MOV R167, UR5 ;  /* 0x0000000500a77c02 */ /* 0x000fe20008000f00 */
[----:B---3--:R-:W-:Y:S01]  /*1a60*/  IMAD.WIDE R164, R132, 0x4, R164 ;  /* 0x0000000484a47825 */ /* 0x008fe200078e02a4 */
[----:B----4-:R-:W-:-:S03]  /*1a70*/  ISETP.GE.AND P1, PT, R72, 0x1, PT ;  /* 0x000000014800780c */ /* 0x010fc60003f26270 */
[----:B------:R-:W-:Y:S01]  /*1a80*/  IMAD.U32 R166, RZ, RZ, UR4 ;  /* 0x00000004ffa67e24 */ /* 0x000fe2000f8e00ff */
[----:B------:R-:W-:Y:S01]  /*1a90*/  ISETP.NE.AND.EX P0, PT, RZ, UR11, PT, P0 ;  /* 0x0000000bff007c0c */ /* 0x000fe2000bf05300 */
[----:B------:R-:W-:Y:S01]  /*1aa0*/  IMAD.U32 R169, RZ, RZ, UR5 ;  /* 0x00000005ffa97e24 */ /* 0x000fe2000f8e00ff */
[----:B------:R-:W-:Y:S01]  /*1ab0*/  BSSY.RECONVERGENT B0, `(.L_x_62991) ;  /* 0x000033e000007945 */ /* 0x000fe20003800200 */
[----:B-----5:R0:W5:Y:S06]  /*1ac0*/  LDG.E R164, desc[UR6][R164.64] ;  /* 0x00000006a4a47981 */ /* 0x02016c000c1e1900 */
        /* <DEDUP_REMOVED lines=8> */
[----:B------:R-:W-:-:S05]  /*1b50*/  IMAD R14, R132, R199, RZ ;  /* 0x000000c7840e7224 */ /* 0x000fca00078e02ff */
[----:B------:R-:W-:-:S04]  /*1b60*/  SHF.R.S32.HI R15, RZ, 0x1f, R14 ;  /* 0x0000001fff0f7819 */ /* 0x000fc8000001140e */
[----:B------:R-:W-:Y:S01]  /*1b70*/  LEA.HI R14, R15, R14, RZ, 0x2 ;  /* 0x0000000e0f0e7211 */ /* 0x000fe200078f10ff */
[----:B------:R-:W-:Y:S01]  /*1b80*/  IMAD.U32 R15, RZ, RZ, UR4 ;  /* 0x00000004ff0f7e24 */ /* 0x000fe2000f8e00ff */
[--C-:B------:R-:W-:Y:S01]  /*1b90*/  SHF.R.U64 R22, R114, 0x10, R115.reuse ;  /* 0x0000001072167819 */ /* 0x100fe20000001273 */
[----:B------:R-:W-:Y:S01]  /*1ba0*/  VIADD R166, R166, 0xb54cda56 ;  /* 0xb54cda56a6a67836 */ /* 0x000fe20000000000 */
[----:B------:R-:W-:Y:S01]  /*1bb0*/  SHF.R.U32.HI R26, RZ, 0x10, R115 ;  /* 0x00000010ff1a7819 */ /* 0x000fe20000011673 */
[----:B------:R-:W-:Y:S01]  /*1bc0*/  VIADD R167, R167, 0x96a522ad ;  /* 0x96a522ada7a77836 */ /* 0x000fe20000000000 */
[----:B0-----:R-:W-:Y:S01]  /*1bd0*/  IADD3 R165, PT, PT, R15, 0x78dde6e4, RZ ;  /* 0x78dde6e40fa57810 */ /* 0x001fe20007ffe0ff */
[----:B------:R-:W-:Y:S01]  /*1be0*/  VIADD R169, R169, 0xa9066899 ;  /* 0xa9066899a9a97836 */ /* 0x000fe20000000000 */
[----:B------:R-:W-:Y:S02]  /*1bf0*/  IADD3 R168, PT, PT, R168, -0x126145ec, RZ ;  /* 0xed9eba14a8a87810 */ /* 0x000fe40007ffe0ff */
[----:B------:R-:W-:Y:S01]  /*1c00*/  LEA.HI.SX32 R171, R14, R197, 0x1e ;  /* 0x000000c50eab7211 */ /* 0x000fe200078ff2ff */
[----:B-1----:R-:W-:Y:S06]  /*1c10*/  @!P0 BRA `(.L_x_62992) ;  /* 0x0000001800588947 */ /* 0x002fec0003800000 */
        /* <DEDUP_REMOVED lines=25> */
.L_x_62997:
        /* <DEDUP_REMOVED lines=13> */
.L_x_62999:
[----:B------:R-:W-:Y:S05]  /*1e80*/  BSYNC.RECONVERGENT B3 ;  /* 0x0000000000037941 */ /* 0x000fea0003800200 */
.L_x_62998:
        /* <DEDUP_REMOVED lines=54> */
[----:B------:R-:W-:-:S07]  /*21f0*/  IMAD.MOV.U32 R14, RZ, RZ, RZ ;  /* 0x000000ffff0e7224 */ /* 0x000fce00078e00ff */
.L_x_62996:
[----:B------:R-:W-:Y:S05]  /*2200*/  BSYNC.RECONVERGENT B2 ;  /* 0x0000000000027941 */ /* 0x000fea0003800200 */
.L_x_62995:
        /* <DEDUP_REMOVED lines=9> */
[----:B------:R-:W-:Y:S01]  /*22a0*/  FFMA.FTZ R12, R15, R12, R8 ;  /* 0x0000000c0f0c7223 */ /* 0x000fe20000010008 */
[----:B------:R-:W-:-:S07]  /*22b0*/  PRMT R141, R13, 0x7610, R141 ;  /* 0x000076100d8d7816 */ /* 0x000fce000000008d */
.L_x_62994:
[----:B------:R-:W-:Y:S05]  /*22c0*/  BSYNC.RECONVERGENT B1 ;  /* 0x0000000000017941 */ /* 0x000fea0003800200 */
.L_x_62993:
        /* <DEDUP_REMOVED lines=17> */
.L_x_63004:
        /* <DEDUP_REMOVED lines=13> */
.L_x_63006:
[----:B------:R-:W-:Y:S05]  /*24b0*/  BSYNC.RECONVERGENT B3 ;  /* 0x0000000000037941 */ /* 0x000fea0003800200 */
.L_x_63005:
        /* <DEDUP_REMOVED lines=56> */
.L_x_63003:
[----:B------:R-:W-:Y:S05]  /*2840*/  BSYNC.RECONVERGENT B2 ;  /* 0x0000000000027941 */ /* 0x000fea0003800200 */
.L_x_63002:
        /* <DEDUP_REMOVED lines=9> */
[----:B------:R-:W-:Y:S01]  /*28e0*/  FFMA.FTZ R13, R16, R13, R9 ;  /* 0x0000000d100d7223 */ /* 0x000fe20000010009 */
[----:B------:R-:W-:-:S07]  /*28f0*/  PRMT R142, R14, 0x7610, R142 ;  /* 0x000076100e8e7816 */ /* 0x000fce000000008e */
.L_x_63001:
[----:B------:R-:W-:Y:S05]  /*2900*/  BSYNC.RECONVERGENT B1 ;  /* 0x0000000000017941 */ /* 0x000fea0003800200 */
.L_x_63000:
        /* <DEDUP_REMOVED lines=17> */
.L_x_63011:
        /* <DEDUP_REMOVED lines=13> */
.L_x_63013:
[----:B------:R-:W-:Y:S05]  /*2af0*/  BSYNC.RECONVERGENT B3 ;  /* 0x0000000000037941 */ /* 0x000fea0003800200 */
.L_x_63012:
        /* <DEDUP_REMOVED lines=54> */
[----:B------:R-:W-:Y:S01]  /*2e60*/  LOP3.LUT R134, R167, R134, R15, 0x96, !PT ;  /* 0x00000086a7867212 */ /* 0x000fe200078e960f */
[----:B------:R-:W-:-:S07]  /*2e70*/  IMAD.MOV.U32 R24, RZ, RZ, R14 ;  /* 0x000000ffff187224 */ /* 0x000fce00078e000e */
.L_x_63010:
[----:B------:R-:W-:Y:S05]  /*2e80*/  BSYNC.RECONVERGENT B2 ;  /* 0x0000000000027941 */ /* 0x000fea0003800200 */
.L_x_63009:
        /* <DEDUP_REMOVED lines=11> */
.L_x_63008:
[----:B------:R-:W-:Y:S05]  /*2f40*/  BSYNC.RECONVERGENT B1 ;  /* 0x0000000000017941 */ /* 0x000fea0003800200 */
.L_x_63007:
        /* <DEDUP_REMOVED lines=16> */
.L_x_63017:
        /* <DEDUP_REMOVED lines=13> */
.L_x_63019:
[----:B------:R-:W-:Y:S05]  /*3120*/  BSYNC.RECONVERGENT B2 ;  /* 0x0000000000027941 */ /* 0x000fea0003800200 */
.L_x_63018:
        /* <DEDUP_REMOVED lines=56> */
.L_x_63016:
[----:B------:R-:W-:Y:S05]  /*34b0*/  BSYNC.RECONVERGENT B1 ;  /* 0x0000000000017941 */ /* 0x000fea0003800200 */
.L_x_63015:
        /* <DEDUP_REMOVED lines=9> */
[----:B------:R-:W-:Y:S01]  /*3550*/  FFMA.FTZ R15, R18, R15, R11 ;  /* 0x0000000f120f7223 */ /* 0x000fe2000001000b */
[----:B------:R-:W-:Y:S01]  /*3560*/  PRMT R144, R16, 0x7610, R144 ;  /* 0x0000761010907816 */ /* 0x000fe20000000090 */
[----:B------:R-:W-:Y:S06]  /*3570*/  BRA `(.L_x_63014) ;  /* 0x0000001800447947 */ /* 0x000fec0003800000 */
.L_x_62992:
        /* <DEDUP_REMOVED lines=21> */
.L_x_63024:
        /* <DEDUP_REMOVED lines=13> */
.L_x_63026:
[----:B------:R-:W-:Y:S05]  /*37a0*/  BSYNC.RECONVERGENT B3 ;  /* 0x0000000000037941 */ /* 0x000fea0003800200 */
.L_x_63025:
        /* <DEDUP_REMOVED lines=55> */
.L_x_63023:
[----:B------:R-:W-:Y:S05]  /*3b20*/  BSYNC.RECONVERGENT B2 ;  /* 0x0000000000027941 */ /* 0x000fea0003800200 */
.L_x_63022:
        /* <DEDUP_REMOVED lines=9> */
[----:B------:R-:W-:Y:S01]  /*3bc0*/  FMUL.FTZ R12, R12, R17 ;  /* 0x000000110c0c7220 */ /* 0x000fe20000410000 */
[----:B------:R-:W-:-:S07]  /*3bd0*/  PRMT R141, R13, 0x7610, R141 ;  /* 0x000076100d8d7816 */ /* 0x000fce000000008d */
.L_x_63021:
[----:B------:R-:W-:Y:S05]  /*3be0*/  BSYNC.RECONVERGENT B1 ;  /* 0x0000000000017941 */ /* 0x000fea0003800200 */
.L_x_63020:
        /* <DEDUP_REMOVED lines=17> */
.L_x_63031:
        /* <DEDUP_REMOVED lines=13> */
.L_x_63033:
[----:B------:R-:W-:Y:S05]  /*3dd0*/  BSYNC.RECONVERGENT B3 ;  /* 0x0000000000037941 */ /* 0x000fea0003800200 */
.L_x_63032:
        /* <DEDUP_REMOVED lines=55> */
[----:B------:R-:W-:-:S07]  /*4150*/  HFMA2 R15, -RZ, RZ, 0, 0 ;  /* 0x00000000ff0f7431 */ /* 0x000fce00000001ff */
.L_x_63030:
[----:B------:R-:W-:Y:S05]  /*4160*/  BSYNC.RECONVERGENT B2 ;  /* 0x0000000000027941 */ /* 0x000fea0003800200 */
.L_x_63029:
        /* <DEDUP_REMOVED lines=9> */
[----:B------:R-:W-:Y:S01]  /*4200*/  FMUL.FTZ R13, R13, R22 ;  /* 0x000000160d0d7220 */ /* 0x000fe20000410000 */
[----:B------:R-:W-:-:S07]  /*4210*/  PRMT R142, R14, 0x7610, R142 ;  /* 0x000076100e8e7816 */ /* 0x000fce000000008e */
.L_x_63028:
[----:B------:R-:W-:Y:S05]  /*4220*/  BSYNC.RECONVERGENT B1 ;  /* 0x0000000000017941 */ /* 0x000fea0003800200 */
.L_x_63027:
        /* <DEDUP_REMOVED lines=17> */
.L_x_63038:
        /* <DEDUP_REMOVED lines=13> */
.L_x_63040:
[----:B------:R-:W-:Y:S05]  /*4410*/  BSYNC.RECONVERGENT B3 ;  /* 0x0000000000037941 */ /* 0x000fea0003800200 */
.L_x_63039:
        /* <DEDUP_REMOVED lines=54> */
[----:B------:R-:W-:Y:S02]  /*4780*/  IMAD.MOV.U32 R24, RZ, RZ, R14 ;  /* 0x000000ffff187224 */ /* 0x000fe400078e000e */
[----:B------:R-:W-:-:S07]  /*4790*/  IMAD.MOV.U32 R16, RZ, RZ, RZ ;  /* 0x000000ffff107224 */ /* 0x000fce00078e00ff */
.L_x_63037:
[----:B------:R-:W-:Y:S05]  /*47a0*/  BSYNC.RECONVERGENT B2 ;  /* 0x0000000000027941 */ /* 0x000fea0003800200 */
.L_x_63036:
        /* <DEDUP_REMOVED lines=11> */
.L_x_63035:
[----:B------:R-:W-:Y:S05]  /*4860*/  BSYNC.RECONVERGENT B1 ;  /* 0x0000000000017941 */ /* 0x000fea0003800200 */
.L_x_63034:
        /* <DEDUP_REMOVED lines=16> */
.L_x_63043:
        /* <DEDUP_REMOVED lines=13> */
.L_x_63045:
[----:B------:R-:W-:Y:S05]  /*4a40*/  BSYNC.RECONVERGENT B2 ;  /* 0x0000000000027941 */ /* 0x000fea0003800200 */
.L_x_63044:
        /* <DEDUP_REMOVED lines=56> */
.L_x_63042:
[----:B------:R-:W-:Y:S05]  /*4dd0*/  BSYNC.RECONVERGENT B1 ;  /* 0x0000000000017941 */ /* 0x000fea0003800200 */
.L_x_63041:
        /* <DEDUP_REMOVED lines=11> */
.L_x_63014:
[----:B------:R-:W-:Y:S05]  /*4e90*/  BSYNC.RECONVERGENT B0 ;  /* 0x0000000000007941 */ /* 0x000fea0003800200 */
.L_x_62991:
        /* <DEDUP_REMOVED lines=22> */
.L_x_63047:
[----:B------:R-:W-:Y:S05]  /*5000*/  BSYNC.RECONVERGENT B0 ;  /* 0x0000000000007941 */ /* 0x000fea0003800200 */
.L_x_63046:
[----:B-----5:R2:W5:Y:S04]  /*5010*/  @P1 LDG.E.128 R4, desc[UR6][R18.64] ;  /* 0x0000000612041981 */ /* 0x020568000c1e1d00 */
[----:B------:R2:W5:Y:S01]  /*5020*/  @P0 LDG.E.128 R8, desc[UR6][R16.64] ;  /* 0x0000000610080981 */ /* 0x000562000c1e1d00 */
[----:B------:R-:W-:Y:S01]  /*5030*/  BSSY.RECONVERGENT B0, `(.L_x_63048) ;  /* 0x0000328000007945 */ /* 0x000fe20003800200 */
[--C-:B------:R-:W-:Y:S02]  /*5040*/  SHF.R.U64 R26, R112, 0x10, R113.reuse ;  /* 0x00000010701a7819 */ /* 0x100fe40000001271 */
[----:B------:R-:W-:Y:S01]  /*5050*/  SHF.R.U32.HI R30, RZ, 0x10, R113 ;  /* 0x00000010ff1e7819 */ /* 0x000fe20000011671 */
[----:B------:R-:W-:Y:S06]  /*5060*/  @!P0 BRA `(.L_x_63049) ;  /* 0x00000018004c8947 */ /* 0x000fec0003800000 */
[----:B------:R-:W-:Y:S01]  /*5070*/  ISETP.GT.AND P2, PT, R72, RZ, PT ;  /* 0x000000ff4800720c */ /* 0x000fe20003f44270 */
[----:B------:R-:W-:Y:S01]  /*5080*/  BSSY.RECONVERGENT B1, `(.L_x_63050) ;  /* 0x0000066000017945 */ /* 0x000fe20003800200 */
[----:B--2---:R-:W-:Y:S01]  /*5090*/  MOV R18, R22 ;  /* 0x0000001600127202 */ /* 0x004fe20000000f00 */
[----:B------:R-:W-:Y:S02]  /*50a0*/  IMAD.MOV.U32 R28, RZ, RZ, R24 ;  /* 0x000000ffff1c7224 */ /* 0x000fe400078e0018 */
        /* <DEDUP_REMOVED lines=18> */
.L_x_63054:
        /* <DEDUP_REMOVED lines=13> */
.L_x_63056:
[----:B------:R-:W-:Y:S05]  /*52a0*/  BSYNC.RECONVERGENT B3 ;  /* 0x0000000000037941 */ /* 0x000fea0003800200 */
.L_x_63055:
        /* <DEDUP_REMOVED lines=51> */
[----:B------:R-:W-:Y:S02]  /*55e0*/  HFMA2 R18, -RZ, RZ, 0, 0 ;  /* 0x00000000ff127431 */ /* 0x000fe400000001ff */
[----:B------:R-:W-:Y:S01]  /*55f0*/  IMAD.MOV.U32 R140, RZ, RZ, R16 ;  /* 0x000000ffff8c7224 */ /* 0x000fe200078e0010 */
[----:B------:R-:W-:Y:S01]  /*5600*/  LOP3.LUT R134, R167, R134, R29, 0x96, !PT ;  /* 0x00000086a7867212 */ /* 0x000fe200078e961d */
[----:B------:R-:W-:-:S07]  /*5610*/  IMAD.MOV.U32 R16, RZ, RZ, R24 ;  /* 0x000000ffff107224 */ /* 0x000fce00078e0018 */
.L_x_63053:
[----:B------:R-:W-:Y:S05]  /*5620*/  BSYNC.RECONVERGENT B2 ;  /* 0x0000000000027941 */ /* 0x000fea0003800200 */
.L_x_63052:
[----:B------:R-:W-:Y:S01]  /*5630*/  I2FP.F32.U32 R16, R16 ;  /* 0x0000001000107245 */ /* 0x000fe20000201000 */
[----:B------:R-:W-:Y:S02]  /*5640*/  IMAD.MOV.U32 R17, RZ, RZ, 0x2f800000 ;  /* 0x2f800000ff117424 */ /* 0x000fe400078e00ff */
[----:B------:R-:W-:Y:S02]  /*5650*/  FMUL.FTZ R19, R4, UR9 ;  /* 0x0000000904137c20 */ /* 0x000fe40008410000 */
[----:B------:R-:W-:Y:S02]  /*5660*/  FFMA.FTZ R16, R16, R17, 1.1641532182693481445e-10 ;  /* 0x2f00000010107423 */ /* 0x000fe40000010011 */
[----:B------:R-:W-:-:S03]  /*5670*/  FMUL.FTZ R19, R19, UR8 ;  /* 0x0000000813137c20 */ /* 0x000fc60008410000 */
[----:B------:R-:W-:Y:S01]  /*5680*/  FSETP.GTU.FTZ.AND P3, PT, R16, UR12, PT ;  /* 0x0000000c10007c0b */ /* 0x000fe2000bf7c000 */
[----:B------:R-:W-:-:S03]  /*5690*/  HADD2.F32 R16, -RZ, R141.H1_H1 ;  /* 0x3000008dff107230 */ /* 0x000fc60000004100 */
[----:B------:R-:W-:Y:S02]  /*56a0*/  FSEL R19, R19, RZ, !P3 ;  /* 0x000000ff13137208 */ /* 0x000fe40005800000 */
[----:B------:R-:W-:-:S03]  /*56b0*/  SEL R17, RZ, 0x1, P3 ;  /* 0x00000001ff117807 */ /* 0x000fc60001800000 */
[----:B------:R-:W-:Y:S01]  /*56c0*/  FFMA.FTZ R16, R19, R16, R8 ;  /* 0x0000001013107223 */ /* 0x000fe20000010008 */
[----:B------:R-:W-:-:S07]  /*56d0*/  PRMT R141, R17, 0x7610, R141 ;  /* 0x00007610118d7816 */ /* 0x000fce000000008d */
.L_x_63051:
[----:B------:R-:W-:Y:S05]  /*56e0*/  BSYNC.RECONVERGENT B1 ;  /* 0x0000000000017941 */ /* 0x000fea0003800200 */
.L_x_63050:
        /* <DEDUP_REMOVED lines=17> */
.L_x_63061:
        /* <DEDUP_REMOVED lines=13> */
.L_x_63063:
[----:B------:R-:W-:Y:S05]  /*58d0*/  BSYNC.RECONVERGENT B3 ;  /* 0x0000000000037941 */ /* 0x000fea0003800200 */
.L_x_63062:
[----:B-1----:R-:W-:Y:S01]  /*58e0*/  IMAD.WIDE.U32 R22, R0, -0x326172a9, RZ ;  /* 0xcd9e8d5700167825 */ /* 0x002fe200078e00ff */
        /* <DEDUP_REMOVED lines=53> */
[----:B------:R-:W-:Y:S02]  /*5c40*/  IMAD.MOV.U32 R28, RZ, RZ, R18 ;  /* 0x000000ffff1c7224 */ /* 0x000fe400078e0012 */
[----:B------:R-:W-:-:S07]  /*5c50*/  IMAD.MOV.U32 R19, RZ, RZ, RZ ;  /* 0x000000ffff137224 */ /* 0x000fce00078e00ff */
.L_x_63060:
[----:B------:R-:W-:Y:S05]  /*5c60*/  BSYNC.RECONVERGENT B2 ;  /* 0x0000000000027941 */ /* 0x000fea0003800200 */
.L_x_63059:
[----:B------:R-:W-:Y:S01]  /*5c70*/  I2FP.F32.U32 R17, R17 ;  /* 0x0000001100117245 */ /* 0x000fe20000201000 */
[----:B------:R-:W-:Y:S02]  /*5c80*/  HFMA2 R18, -RZ, RZ, 0.1171875, 0 ;  /* 0x2f800000ff127431 */ /* 0x000fe400000001ff */
[----:B01----:R-:W-:-:S03]  /*5c90*/  FMUL.FTZ R20, R5, UR9 ;  /* 0x0000000905147c20 */ /* 0x003fc60008410000 */
[----:B------:R-:W-:Y:S01]  /*5ca0*/  FFMA.FTZ R17, R17, R18, 1.1641532182693481445e-10 ;  /* 0x2f00000011117423 */ /* 0x000fe20000010012 */
[----:B------:R-:W-:-:S04]  /*5cb0*/  FMUL.FTZ R20, R20, UR8 ;  /* 0x0000000814147c20 */ /* 0x000fc80008410000 */
[----:B------:R-:W-:Y:S01]  /*5cc0*/  FSETP.GTU.FTZ.AND P3, PT, R17, UR12, PT ;  /* 0x0000000c11007c0b */ /* 0x000fe2000bf7c000 */
[----:B------:R-:W-:-:S03]  /*5cd0*/  HADD2.F32 R17, -RZ, R26.H0_H0 ;  /* 0x2000001aff117230 */ /* 0x000fc60000004100 */
[----:B------:R-:W-:Y:S02]  /*5ce0*/  FSEL R20, R20, RZ, !P3 ;  /* 0x000000ff14147208 */ /* 0x000fe40005800000 */
[----:B------:R-:W-:-:S03]  /*5cf0*/  SEL R18, RZ, 0x1, P3 ;  /* 0x00000001ff127807 */ /* 0x000fc60001800000 */
[----:B------:R-:W-:Y:S01]  /*5d00*/  FFMA.FTZ R17, R20, R17, R9 ;  /* 0x0000001114117223 */ /* 0x000fe20000010009 */
[----:B------:R-:W-:-:S07]  /*5d10*/  PRMT R142, R18, 0x7610, R142 ;  /* 0x00007610128e7816 */ /* 0x000fce000000008e */
.L_x_63058:
[----:B------:R-:W-:Y:S05]  /*5d20*/  BSYNC.RECONVERGENT B1 ;  /* 0x0000000000017941 */ /* 0x000fea0003800200 */
.L_x_63057:
[----:B------:R-:W-:Y:S01]  /*5d30*/  BSSY.RECONVERGENT B1, `(.L_x_63064) ;  /* 0x0000063000017945 */ /* 0x000fe20003800200 */
[----:B01----:R-:W-:Y:S02]  /*5d40*/  IMAD.MOV.U32 R20, RZ, RZ, R19 ;  /* 0x000000ffff147224 */ /* 0x003fe400078e0013 */
        /* <DEDUP_REMOVED lines=15> */
.L_x_63068:
        /* <DEDUP_REMOVED lines=13> */
.L_x_63070:
[----:B------:R-:W-:Y:S05]  /*5f10*/  BSYNC.RECONVERGENT B3 ;  /* 0x0000000000037941 */ /* 0x000fea0003800200 */
.L_x_63069:
        /* <DEDUP_REMOVED lines=56> */
.L_x_63067:
[----:B------:R-:W-:Y:S05]  /*62a0*/  BSYNC.RECONVERGENT B2 ;  /* 0x0000000000027941 */ /* 0x000fea0003800200 */
.L_x_63066:
        /* <DEDUP_REMOVED lines=11> */
.L_x_63065:
[----:B------:R-:W-:Y:S05]  /*6360*/  BSYNC.RECONVERGENT B1 ;  /* 0x0000000000017941 */ /* 0x000fea0003800200 */
.L_x_63064:
        /* <DEDUP_REMOVED lines=16> */
.L_x_63074:
        /* <DEDUP_REMOVED lines=13> */
.L_x_63076:
[----:B------:R-:W-:Y:S05]  /*6540*/  BSYNC.RECONVERGENT B2 ;  /* 0x0000000000027941 */ /* 0x000fea0003800200 */
.L_x_63075:
        /* <DEDUP_REMOVED lines=45> */
[----:B------:R-:W-:Y:S02]  /*6820*/  HFMA2 R26, -RZ, RZ, 0, 0 ;  /* 0x00000000ff1a7431 */ /* 0x000fe400000001ff */
        /* <DEDUP_REMOVED lines=9> */
[----:B------:R-:W-:-:S07]  /*68c0*/  LOP3.LUT R134, R167, R134, R21, 0x96, !PT ;  /* 0x00000086a7867212 */ /* 0x000fce00078e9615 */
.L_x_63073:
[----:B------:R-:W-:Y:S05]  /*68d0*/  BSYNC.RECONVERGENT B1 ;  /* 0x0000000000017941 */ /* 0x000fea0003800200 */
.L_x_63072:
[----:B------:R-:W-:Y:S01]  /*68e0*/  I2FP.F32.U32 R19, R19 ;  /* 0x0000001300137245 */ /* 0x000fe20000201000 */
[----:B------:R-:W-:Y:S02]  /*68f0*/  IMAD.MOV.U32 R20, RZ, RZ, 0x2f800000 ;  /* 0x2f800000ff147424 */ /* 0x000fe400078e00ff */
[----:B------:R-:W-:Y:S02]  /*6900*/  FMUL.FTZ R21, R7, UR9 ;  /* 0x0000000907157c20 */ /* 0x000fe40008410000 */
[----:B------:R-:W-:Y:S02]  /*6910*/  FFMA.FTZ R19, R19, R20, 1.1641532182693481445e-10 ;  /* 0x2f00000013137423 */ /* 0x000fe40000010014 */
[----:B------:R-:W-:-:S03]  /*6920*/  FMUL.FTZ R21, R21, UR8 ;  /* 0x0000000815157c20 */ /* 0x000fc60008410000 */
[----:B------:R-:W-:Y:S01]  /*6930*/  FSETP.GTU.FTZ.AND P2, PT, R19, UR12, PT ;  /* 0x0000000c13007c0b */ /* 0x000fe2000bf5c000 */
[----:B------:R-:W-:-:S03]  /*6940*/  HADD2.F32 R19, -RZ, R30.H0_H0 ;  /* 0x2000001eff137230 */ /* 0x000fc60000004100 */
[----:B------:R-:W-:Y:S02]  /*6950*/  FSEL R22, R21, RZ, !P2 ;  /* 0x000000ff15167208 */ /* 0x000fe40005000000 */
[----:B------:R-:W-:-:S03]  /*6960*/  SEL R20, RZ, 0x1, P2 ;  /* 0x00000001ff147807 */ /* 0x000fc60001000000 */
[----:B------:R-:W-:Y:S01]  /*6970*/  FFMA.FTZ R19, R22, R19, R11 ;  /* 0x0000001316137223 */ /* 0x000fe2000001000b */
[----:B------:R-:W-:Y:S01]  /*6980*/  PRMT R144, R20, 0x7610, R144 ;  /* 0x0000761014907816 */ /* 0x000fe20000000090 */
[----:B------:R-:W-:Y:S06]  /*6990*/  BRA `(.L_x_63071) ;  /* 0x0000001800447947 */ /* 0x000fec0003800000 */
.L_x_63049:
[----:B------:R-:W-:Y:S01]  /*69a0*/  BSSY.RECONVERGENT B1, `(.L_x_63077) ;  /* 0x0000066000017945 */ /* 0x000fe20003800200 */
[----:B--2---:R-:W-:Y:S01]  /*69b0*/  IMAD.MOV.U32 R18, RZ, RZ, R22 ;  /* 0x000000ffff127224 */ /* 0x004fe200078e0016 */
        /* <DEDUP_REMOVED lines=19> */
.L_x_63081:
        /* <DEDUP_REMOVED lines=13> */
.L_x_63083:
[----:B------:R-:W-:Y:S05]  /*6bc0*/  BSYNC.RECONVERGENT B3 ;  /* 0x0000000000037941 */ /* 0x000fea0003800200 */
.L_x_63082:
        /* <DEDUP_REMOVED lines=55> */
.L_x_63080:
[----:B------:R-:W-:Y:S05]  /*6f40*/  BSYNC.RECONVERGENT B2 ;  /* 0x0000000000027941 */ /* 0x000fea0003800200 */
.L_x_63079:
[----:B------:R-:W-:Y:S01]  /*6f50*/  I2FP.F32.U32 R16, R16 ;  /* 0x0000001000107245 */ /* 0x000fe20000201000 */
[----:B------:R-:W-:Y:S02]  /*6f60*/  HFMA2 R17, -RZ, RZ, 0.1171875, 0 ;  /* 0x2f800000ff117431 */ /* 0x000fe400000001ff */
[----:B-----5:R-:W-:Y:S01]  /*6f70*/  FMUL.FTZ R19, R4, UR9 ;  /* 0x0000000904137c20 */ /* 0x020fe20008410000 */
[----:B01----:R-:W-:Y:S02]  /*6f80*/  HADD2.F32 R21, -RZ, R141.H1_H1 ;  /* 0x3000008dff157230 */ /* 0x003fe40000004100 */
[----:B------:R-:W-:Y:S01]  /*6f90*/  FFMA.FTZ R16, R16, R17, 1.1641532182693481445e-10 ;  /* 0x2f00000010107423 */ /* 0x000fe20000010011 */
[----:B------:R-:W-:-:S04]  /*6fa0*/  FMUL.FTZ R19, R19, UR8 ;  /* 0x0000000813137c20 */ /* 0x000fc80008410000 */
[----:B------:R-:W-:-:S04]  /*6fb0*/  FSETP.GTU.FTZ.AND P2, PT, R16, UR12, PT ;  /* 0x0000000c10007c0b */ /* 0x000fc8000bf5c000 */
[----:B------:R-:W-:Y:S02]  /*6fc0*/  FSEL R16, R19, RZ, !P2 ;  /* 0x000000ff13107208 */ /* 0x000fe40005000000 */
[----:B------:R-:W-:-:S03]  /*6fd0*/  SEL R17, RZ, 0x1, P2 ;  /* 0x00000001ff117807 */ /* 0x000fc60001000000 */
[----:B------:R-:W-:Y:S01]  /*6fe0*/  FMUL.FTZ R16, R21, R16 ;  /* 0x0000001015107220 */ /* 0x000fe20000410000 */
[----:B------:R-:W-:-:S07]  /*6ff0*/  PRMT R141, R17, 0x7610, R141 ;  /* 0x00007610118d7816 */ /* 0x000fce000000008d */
.L_x_63078:
[----:B------:R-:W-:Y:S05]  /*7000*/  BSYNC.RECONVERGENT B1 ;  /* 0x0000000000017941 */ /* 0x000fea0003800200 */
.L_x_63077:
        /* <DEDUP_REMOVED lines=17> */
.L_x_63088:
        /* <DEDUP_REMOVED lines=13> */
.L_x_63090:
[----:B------:R-:W-:Y:S05]  /*71f0*/  BSYNC.RECONVERGENT B3 ;  /* 0x0000000000037941 */ /* 0x000fea0003800200 */
.L_x_63089:
[----:B-1----:R-:W-:Y:S01]  /*7200*/  IMAD.WIDE.U32 R22, R0, -0x326172a9, RZ ;  /* 0xcd9e8d5700167825 */ /* 0x002fe200078e00ff */
        /* <DEDUP_REMOVED lines=55> */
.L_x_63087:
[----:B------:R-:W-:Y:S05]  /*7580*/  BSYNC.RECONVERGENT B2 ;  /* 0x0000000000027941 */ /* 0x000fea0003800200 */
.L_x_63086:
[----:B------:R-:W-:Y:S01]  /*7590*/  I2FP.F32.U32 R17, R17 ;  /* 0x0000001100117245 */ /* 0x000fe20000201000 */
[----:B------:R-:W-:Y:S02]  /*75a0*/  IMAD.MOV.U32 R18, RZ, RZ, 0x2f800000 ;  /* 0x2f800000ff127424 */ /* 0x000fe400078e00ff */
[----:B01---5:R-:W-:Y:S01]  /*75b0*/  FMUL.FTZ R20, R5, UR9 ;  /* 0x0000000905147c20 */ /* 0x023fe20008410000 */
        /* <DEDUP_REMOVED lines=8> */
.L_x_63085:
[----:B------:R-:W-:Y:S05]  /*7640*/  BSYNC.RECONVERGENT B1 ;  /* 0x0000000000017941 */ /* 0x000fea0003800200 */
.L_x_63084:
[----:B------:R-:W-:Y:S01]  /*7650*/  BSSY.RECONVERGENT B1, `(.L_x_63091) ;  /* 0x0000063000017945 */ /* 0x000fe20003800200 */
[----:B01----:R-:W-:Y:S01]  /*7660*/  MOV R20, R19 ;  /* 0x0000001300147202 */ /* 0x003fe20000000f00 */
        /* <DEDUP_REMOVED lines=15> */
.L_x_63095:
        /* <DEDUP_REMOVED lines=13> */
.L_x_63097:
[----:B------:R-:W-:Y:S05]  /*7830*/  BSYNC.RECONVERGENT B3 ;  /* 0x0000000000037941 */ /* 0x000fea0003800200 */
.L_x_63096:
        /* <DEDUP_REMOVED lines=56> */
.L_x_63094:
[----:B------:R-:W-:Y:S05]  /*7bc0*/  BSYNC.RECONVERGENT B2 ;  /* 0x0000000000027941 */ /* 0x000fea0003800200 */
.L_x_63093:
        /* <DEDUP_REMOVED lines=11> */
.L_x_63092:
[----:B------:R-:W-:Y:S05]  /*7c80*/  BSYNC.RECONVERGENT B1 ;  /* 0x0000000000017941 */ /* 0x000fea0003800200 */
.L_x_63091:
        /* <DEDUP_REMOVED lines=16> */
.L_x_63100:
        /* <DEDUP_REMOVED lines=13> */
.L_x_63102:
[----:B------:R-:W-:Y:S05]  /*7e60*/  BSYNC.RECONVERGENT B2 ;  /* 0x0000000000027941 */ /* 0x000fea0003800200 */
.L_x_63101:
        /* <DEDUP_REMOVED lines=56> */
.L_x_63099:
[----:B------:R-:W-:Y:S05]  /*81f0*/  BSYNC.RECONVERGENT B1 ;  /* 0x0000000000017941 */ /* 0x000fea0003800200 */
.L_x_63098:
        /* <DEDUP_REMOVED lines=11> */
.L_x_63071:
[----:B------:R-:W-:Y:S05]  /*82b0*/  BSYNC.RECONVERGENT B0 ;  /* 0x0000000000007941 */ /* 0x000fea0003800200 */
.L_x_63048:
        /* <DEDUP_REMOVED lines=11> */
[----:B------:R-:W0:Y:S01]  /*8370*/  LDC.64 R24, c[0x0][0x3b0] ;  /* 0x0000ec00ff187b82 */ /* 0x000e220000000a00 */
[----:B------:R-:W-:Y:S01]  /*8380*/  IMAD.U32 R29, R143, 0x10000, RZ ;  /* 0x000100008f1d7824 */ /* 0x000fe200078e00ff */
[----:B------:R-:W-:-:S04]  /*8390*/  LOP3.LUT R27, R144, 0xffff, RZ, 0xc0, !PT ;  /* 0x0000ffff901b7812 */ /* 0x000fc800078ec0ff */
[----:B------:R-:W-:Y:S02]  /*83a0*/  LOP3.LUT R30, R29, 0xff0000, RZ, 0xc0, !PT ;  /* 0x00ff00001d1e7812 */ /* 0x000fe400078ec0ff */
[----:B------:R-:W-:-:S03]  /*83b0*/  LOP3.LUT R29, R142, 0xff, RZ, 0xc0, !PT ;  /* 0x000000ff8e1d7812 */ /* 0x000fc600078ec0ff */
[----:B------:R-:W-:Y:S01]  /*83c0*/  IMAD R30, R27, 0x1000000, R30 ;  /* 0x010000001b1e7824 */ /* 0x000fe200078e021e */
[----:B------:R-:W-:-:S03]  /*83d0*/  IADD3 R27, PT, PT, R75, 0x20, RZ ;  /* 0x000000204b1b7810 */ /* 0x000fc60007ffe0ff */
[----:B------:R-:W-:Y:S01]  /*83e0*/  IMAD R29, R29, 0x100, R30 ;  /* 0x000001001d1d7824 */ /* 0x000fe200078e021e */
[----:B------:R-:W-:-:S05]  /*83f0*/  LOP3.LUT R30, R141, 0xff, RZ, 0xc0, !PT ;  /* 0x000000ff8d1e7812 */ /* 0x000fca00078ec0ff */
[----:B------:R-:W-:Y:S02]  /*8400*/  IMAD.IADD R29, R29, 0x1, R30 ;  /* 0x000000011d1d7824 */ /* 0x000fe400078e021e */
[----:B0-----:R-:W-:-:S05]  /*8410*/  IMAD.WIDE.U32 R24, R27, 0x4, R24 ;  /* 0x000000041b187825 */ /* 0x001fca00078e0018 */
[----:B------:R0:W-:Y:S02]  /*8420*/  STG.E desc[UR6][R24.64], R29 ;  /* 0x0000001d18007986 */ /* 0x0001e4000c101906 */
.L_x_63104:
[----:B------:R-:W-:Y:S05]  /*8430*/  BSYNC.RECONVERGENT B0 ;  /* 0x0000000000007941 */ /* 0x000fea0003800200 */
.L_x_63103:
[----:B-----5:R1:W5:Y:S04]  /*8440*/  @P1 LDG.E.128 R4, desc[UR6][R22.64] ;  /* 0x0000000616041981 */ /* 0x020368000c1e1d00 */
[----:B------:R1:W5:Y:S01]  /*8450*/  @P0 LDG.E.128 R8, desc[UR6][R20.64] ;  /* 0x0000000614080981 */ /* 0x000362000c1e1d00 */
[----:B------:R-:W-:Y:S01]  /*8460*/  BSSY.RECONVERGENT B0, `(.L_x_63105) ;  /* 0x0000328000007945 */ /* 0x000fe20003800200 */
[--C-:B------:R-:W-:Y:S02]  /*8470*/  SHF.R.U32.HI R34, RZ, 0x10, R111.reuse ;  /* 0x00000010ff227819 */ /* 0x100fe4000001166f */
[----:B------:R-:W-:Y:S01]  /*8480*/  SHF.R.U64 R32, R110, 0x10, R111 ;  /* 0x000000106e207819 */ /* 0x000fe2000000126f */
[----:B------:R-:W-:Y:S06]  /*8490*/  @!P0 BRA `(.L_x_63106) ;  /* 0x00000018004c8947 */ /* 0x000fec0003800000 */
[----:B------:R-:W-:Y:S01]  /*84a0*/  ISETP.GT.AND P2, PT, R72, RZ, PT ;  /* 0x000000ff4800720c */ /* 0x000fe20003f44270 */
[----:B------:R-:W-:Y:S01]  /*84b0*/  BSSY.RECONVERGENT B1, `(.L_x_63107) ;  /* 0x0000066000017945 */ /* 0x000fe20003800200 */
[----:B-1----:R-:W-:Y:S01]  /*84c0*/  MOV R22, R26 ;  /* 0x0000001a00167202 */ /* 0x002fe20000000f00 */
        /* <DEDUP_REMOVED lines=19> */
.L_x_63111:
        /* <DEDUP_REMOVED lines=13> */
.L_x_63113:
[----:B------:R-:W-:Y:S05]  /*86d0*/  BSYNC.RECONVERGENT B3 ;  /* 0x0000000000037941 */ /* 0x000fea0003800200 */
.L_x_63112:
        /* <DEDUP_REMOVED lines=55> */
.L_x_63110:
[----:B------:R-:W-:Y:S05]  /*8a50*/  BSYNC.RECONVERGENT B2 ;  /* 0x0000000000027941 */ /* 0x000fea0003800200 */
.L_x_63109:
        /* <DEDUP_REMOVED lines=11> */
.L_x_63108:
[----:B------:R-:W-:Y:S05]  /*8b10*/  BSYNC.RECONVERGENT B1 ;  /* 0x0000000000017941 */ /* 0x000fea0003800200 */
.L_x_63107:
        /* <DEDUP_REMOVED lines=17> */
.L_x_63118:
        /* <DEDUP_REMOVED lines=13> */
.L_x_63120:
[----:B------:R-:W-:Y:S05]  /*8d00*/  BSYNC.RECONVERGENT B3 ;  /* 0x0000000000037941 */ /* 0x000fea0003800200 */
.L_x_63119:
        /* <DEDUP_REMOVED lines=56> */
.L_x_63117:
[----:B------:R-:W-:Y:S05]  /*9090*/  BSYNC.RECONVERGENT B2 ;  /* 0x0000000000027941 */ /* 0x000fea0003800200 */
.L_x_63116:
[----:B------:R-:W-:Y:S01]  /*90a0*/  I2FP.F32.U32 R21, R21 ;  /* 0x0000001500157245 */ /* 0x000fe20000201000 */
[----:B------:R-:W-:Y:S02]  /*90b0*/  HFMA2 R22, -RZ, RZ, 0.1171875, 0 ;  /* 0x2f800000ff167431 */ /* 0x000fe400000001ff */
[----:B0-----:R-:W-:-:S03]  /*90c0*/  FMUL.FTZ R24, R5, UR9 ;  /* 0x0000000905187c20 */ /* 0x001fc60008410000 */
        /* <DEDUP_REMOVED lines=8> */
.L_x_63115:
[----:B------:R-:W-:Y:S05]  /*9150*/  BSYNC.RECONVERGENT B1 ;  /* 0x0000000000017941 */ /* 0x000fea0003800200 */
.L_x_63114:
        /* <DEDUP_REMOVED lines=17> */
.L_x_63125:
        /* <DEDUP_REMOVED lines=13> */
.L_x_63127:
[----:B------:R-:W-:Y:S05]  /*9340*/  BSYNC.RECONVERGENT B3 ;  /* 0x0000000000037941 */ /* 0x000fea0003800200 */
.L_x_63126:
        /* <DEDUP_REMOVED lines=56> */
.L_x_63124:
[----:B------:R-:W-:Y:S05]  /*96d0*/  BSYNC.RECONVERGENT B2 ;  /* 0x0000000000027941 */ /* 0x000fea0003800200 */
.L_x_63123:
        /* <DEDUP_REMOVED lines=11> */
.L_x_63122:
[----:B------:R-:W-:Y:S05]  /*9790*/  BSYNC.RECONVERGENT B1 ;  /* 0x0000000000017941 */ /* 0x000fea0003800200 */
.L_x_63121:
        /* <DEDUP_REMOVED lines=16> */
.L_x_63131:
        /* <DEDUP_REMOVED lines=13> */
.L_x_63133:
[----:B------:R-:W-:Y:S05]  /*9970*/  BSYNC.RECONVERGENT B2 ;  /* 0x0000000000027941 */ /* 0x000fea0003800200 */
.L_x_63132:
        /* <DEDUP_REMOVED lines=56> */
.L_x_63130:
[----:B------:R-:W-:Y:S05]  /*9d00*/  BSYNC.RECONVERGENT B1 ;  /* 0x0000000000017941 */ /* 0x000fea0003800200 */
.L_x_63129:
        /* <DEDUP_REMOVED lines=12> */
.L_x_63106:
[----:B------:R-:W-:Y:S01]  /*9dd0*/  BSSY.RECONVERGENT B1, `(.L_x_63134) ;  /* 0x0000066000017945 */ /* 0x000fe20003800200 */
[----:B-1----:R-:W-:Y:S01]  /*9de0*/  IMAD.MOV.U32 R22, RZ, RZ, R26 ;  /* 0x000000ffff167224 */ /* 0x002fe200078e001a */
        /* <DEDUP_REMOVED lines=19> */
.L_x_63138:
        /* <DEDUP_REMOVED lines=13> */
.L_x_63140:
[----:B------:R-:W-:Y:S05]  /*9ff0*/  BSYNC.RECONVERGENT B3 ;  /* 0x0000000000037941 */ /* 0x000fea0003800200 */
.L_x_63139:
        /* <DEDUP_REMOVED lines=55> */
.L_x_63137:
[----:B------:R-:W-:Y:S05]  /*a370*/  BSYNC.RECONVERGENT B2 ;  /* 0x0000000000027941 */ /* 0x000fea0003800200 */
.L_x_63136:
[----:B------:R-:W-:Y:S01]  /*a380*/  I2FP.F32.U32 R20, R20 ;  /* 0x0000001400147245 */ /* 0x000fe20000201000 */
[----:B------:R-:W-:Y:S02]  /*a390*/  HFMA2 R21, -RZ, RZ, 0.1171875, 0 ;  /* 0x2f800000ff157431 */ /* 0x000fe400000001ff */
[----:B-----5:R-:W-:Y:S01]  /*a3a0*/  FMUL.FTZ R23, R4, UR9 ;  /* 0x0000000904177c20 */ /* 0x020fe20008410000 */
[----:B0-----:R-:W-:Y:S02]  /*a3b0*/  HADD2.F32 R25, -RZ, R143.H1_H1 ;  /* 0x3000008fff197230 */ /* 0x001fe40000004100 */
[----:B------:R-:W-:Y:S01]  /*a3c0*/  FFMA.FTZ R20, R20, R21, 1.1641532182693481445e-10 ;  /* 0x2f00000014147423 */ /* 0x000fe20000010015 */
[----:B------:R-:W-:-:S04]  /*a3d0*/  FMUL.FTZ R23, R23, UR8 ;  /* 0x0000000817177c20 */ /* 0x000fc80008410000 */
[----:B------:R-:W-:-:S04]  /*a3e0*/  FSETP.GTU.FTZ.AND P2, PT, R20, UR12, PT ;  /* 0x0000000c14007c0b */ /* 0x000fc8000bf5c000 */
[----:B------:R-:W-:Y:S02]  /*a3f0*/  FSEL R20, R23, RZ, !P2 ;  /* 0x000000ff17147208 */ /* 0x000fe40005000000 */
[----:B------:R-:W-:-:S03]  /*a400*/  SEL R21, RZ, 0x1, P2 ;  /* 0x00000001ff157807 */ /* 0x000fc60001000000 */
[----:B------:R-:W-:Y:S01]  /*a410*/  FMUL.FTZ R20, R25, R20 ;  /* 0x0000001419147220 */ /* 0x000fe20000410000 */
[----:B------:R-:W-:-:S07]  /*a420*/  PRMT R141, R21, 0x7610, R141 ;  /* 0x00007610158d7816 */ /* 0x000fce000000008d */
.L_x_63135:
[----:B------:R-:W-:Y:S05]  /*a430*/  BSYNC.RECONVERGENT B1 ;  /* 0x0000000000017941 */ /* 0x000fea0003800200 */
.L_x_63134:
        /* <DEDUP_REMOVED lines=17> */
.L_x_63145:
        /* <DEDUP_REMOVED lines=13> */
.L_x_63147:
[----:B------:R-:W-:Y:S05]  /*a620*/  BSYNC.RECONVERGENT B3 ;  /* 0x0000000000037941 */ /* 0x000fea0003800200 */
.L_x_63146:
        /* <DEDUP_REMOVED lines=56> */
.L_x_63144:
[----:B------:R-:W-:Y:S05]  /*a9b0*/  BSYNC.RECONVERGENT B2 ;  /* 0x0000000000027941 */ /* 0x000fea0003800200 */
.L_x_63143:
[----:B------:R-:W-:Y:S01]  /*a9c0*/  I2FP.F32.U32 R21, R21 ;  /* 0x0000001500157245 */ /* 0x000fe20000201000 */
[----:B------:R-:W-:Y:S02]  /*a9d0*/  IMAD.MOV.U32 R22, RZ, RZ, 0x2f800000 ;  /* 0x2f800000ff167424 */ /* 0x000fe400078e00ff */
[----:B0----5:R-:W-:Y:S01]  /*a9e0*/  FMUL.FTZ R24, R5, UR9 ;  /* 0x0000000905187c20 */ /* 0x021fe20008410000 */
        /* <DEDUP_REMOVED lines=8> */
.L_x_63142:
[----:B------:R-:W-:Y:S05]  /*aa70*/  BSYNC.RECONVERGENT B1 ;  /* 0x0000000000017941 */ /* 0x000fea0003800200 */
.L_x_63141:
        /* <DEDUP_REMOVED lines=17> */
.L_x_63152:
        /* <DEDUP_REMOVED lines=13> */
.L_x_63154:
[----:B------:R-:W-:Y:S05]  /*ac60*/  BSYNC.RECONVERGENT B3 ;  /* 0x0000000000037941 */ /* 0x000fea0003800200 */
.L_x_63153:
        /* <DEDUP_REMOVED lines=56> */
.L_x_63151:
[----:B------:R-:W-:Y:S05]  /*aff0*/  BSYNC.RECONVERGENT B2 ;  /* 0x0000000000027941 */ /* 0x000fea0003800200 */
.L_x_63150:
        /* <DEDUP_REMOVED lines=11> */
.L_x_63149:
[----:B------:R-:W-:Y:S05]  /*b0b0*/  BSYNC.RECONVERGENT B1 ;  /* 0x0000000000017941 */ /* 0x000fea0003800200 */
.L_x_63148:
        /* <DEDUP_REMOVED lines=16> */
.L_x_63157:
        /* <DEDUP_REMOVED lines=13> */
.L_x_63159:
[----:B------:R-:W-:Y:S05]  /*b290*/  BSYNC.RECONVERGENT B2 ;  /* 0x0000000000027941 */ /* 0x000fea0003800200 */
.L_x_63158:
        /* <DEDUP_REMOVED lines=56> */
.L_x_63156:
[----:B------:R-:W-:Y:S05]  /*b620*/  BSYNC.RECONVERGENT B1 ;  /* 0x0000000000017941 */ /* 0x000fea0003800200 */
.L_x_63155:
        /* <DEDUP_REMOVED lines=11> */
.L_x_63128:
[----:B------:R-:W-:Y:S05]  /*b6e0*/  BSYNC.RECONVERGENT B0 ;  /* 0x0000000000007941 */ /* 0x000fea0003800200 */
.L_x_63105:
        /* <DEDUP_REMOVED lines=13> */
[----:B------:R-:W-:Y:S02]  /*b7c0*/  LOP3.LUT R32, R144, 0xffff, RZ, 0xc0, !PT ;  /* 0x0000ffff90207812 */ /* 0x000fe400078ec0ff */
[----:B------:R-:W-:Y:S02]  /*b7d0*/  LOP3.LUT R35, R142, 0xff, RZ, 0xc0, !PT ;  /* 0x000000ff8e237812 */ /* 0x000fe400078ec0ff */
[----:B------:R-:W-:-:S05]  /*b7e0*/  LOP3.LUT R33, R33, 0xff0000, RZ, 0xc0, !PT ;  /* 0x00ff000021217812 */ /* 0x000fca00078ec0ff */
[----:B------:R-:W-:Y:S01]  /*b7f0*/  IMAD R32, R32, 0x1000000, R33 ;  /* 0x0100000020207824 */ /* 0x000fe200078e0221 */
[----:B------:R-:W-:-:S03]  /*b800*/  IADD3 R33, PT, PT, R75, 0x40, RZ ;  /* 0x000000404b217810 */ /* 0x000fc60007ffe0ff */
[----:B------:R-:W-:Y:S01]  /*b810*/  IMAD R32, R35, 0x100, R32 ;  /* 0x0000010023207824 */ /* 0x000fe200078e0220 */
[----:B------:R-:W-:-:S05]  /*b820*/  LOP3.LUT R35, R141, 0xff, RZ, 0xc0, !PT ;  /* 0x000000ff8d237812 */ /* 0x000fca00078ec0ff */
[----:B------:R-:W-:Y:S02]  /*b830*/  IMAD.IADD R35, R32, 0x1, R35 ;  /* 0x0000000120237824 */ /* 0x000fe400078e0223 */
[----:B0-----:R-:W-:-:S05]  /*b840*/  IMAD.WIDE.U32 R28, R33, 0x4, R28 ;  /* 0x00000004211c7825 */ /* 0x001fca00078e001c */
[----:B------:R0:W-:Y:S02]  /*b850*/  STG.E desc[UR6][R28.64], R35 ;  /* 0x000000231c007986 */ /* 0x0001e4000c101906 */
.L_x_63161:
[----:B------:R-:W-:Y:S05]  /*b860*/  BSYNC.RECONVERGENT B0 ;  /* 0x0000000000007941 */ /* 0x000fea0003800200 */
.L_x_63160:
        /* <DEDUP_REMOVED lines=28> */
.L_x_63168:
        /* <DEDUP_REMOVED lines=13> */
.L_x_63170:
[----:B------:R-:W-:Y:S05]  /*bb00*/  BSYNC.RECONVERGENT B3 ;  /* 0x0000000000037941 */ /* 0x000fea0003800200 */
.L_x_63169:
        /* <DEDUP_REMOVED lines=55> */
.L_x_63167:
[----:B------:R-:W-:Y:S05]  /*be80*/  BSYNC.RECONVERGENT B2 ;  /* 0x0000000000027941 */ /* 0x000fea0003800200 */
.L_x_63166:
        /* <DEDUP_REMOVED lines=11> */
.L_x_63165:
[----:B------:R-:W-:Y:S05]  /*bf40*/  BSYNC.RECONVERGENT B1 ;  /* 0x0000000000017941 */ /* 0x000fea0003800200 */
.L_x_63164:
        /* <DEDUP_REMOVED lines=17> */
.L_x_63175:
        /* <DEDUP_REMOVED lines=13> */
.L_x_63177:
[----:B------:R-:W-:Y:S05]  /*c130*/  BSYNC.RECONVERGENT B3 ;  /* 0x0000000000037941 */ /* 0x000fea0003800200 */
.L_x_63176:
        /* <DEDUP_REMOVED lines=56> */
.L_x_63174:
[----:B------:R-:W-:Y:S05]  /*c4c0*/  BSYNC.RECONVERGENT B2 ;  /* 0x0000000000027941 */ /* 0x000fea0003800200 */
.L_x_63173:
        /* <DEDUP_REMOVED lines=11> */
.L_x_63172:
[----:B------:R-:W-:Y:S05]  /*c580*/  BSYNC.RECONVERGENT B1 ;  /* 0x0000000000017941 */ /* 0x000fea0003800200 */
.L_x_63171:
        /* <DEDUP_REMOVED lines=17> */
.L_x_63182:
        /* <DEDUP_REMOVED lines=13> */
.L_x_63184:
[----:B------:R-:W-:Y:S05]  /*c770*/  BSYNC.RECONVERGENT B3 ;  /* 0x0000000000037941 */ /* 0x000fea0003800200 */
.L_x_63183:
        /* <DEDUP_REMOVED lines=56> */
.L_x_63181:
[----:B------:R-:W-:Y:S05]  /*cb00*/  BSYNC.RECONVERGENT B2 ;  /* 0x0000000000027941 */ /* 0x000fea0003800200 */
.L_x_63180:
        /* <DEDUP_REMOVED lines=11> */
.L_x_63179:
[----:B------:R-:W-:Y:S05]  /*cbc0*/  BSYNC.RECONVERGENT B1 ;  /* 0x0000000000017941 */ /* 0x000fea0003800200 */
.L_x_63178:
        /* <DEDUP_REMOVED lines=16> */
.L_x_63188:
        /* <DEDUP_REMOVED lines=13> */
.L_x_63190:
[----:B------:R-:W-:Y:S05]  /*cda0*/  BSYNC.RECONVERGENT B2 ;  /* 0x0000000000027941 */ /* 0x000fea0003800200 */
.L_x_63189:
        /* <DEDUP_REMOVED lines=56> */
.L_x_63187:
[----:B------:R-:W-:Y:S05]  /*d130*/  BSYNC.RECONVERGENT B1 ;  /* 0x0000000000017941 */ /* 0x000fea0003800200 */
.L_x_63186:
        /* <DEDUP_REMOVED lines=12> */
.L_x_63163:
        /* <DEDUP_REMOVED lines=21> */
.L_x_63195:
        /* <DEDUP_REMOVED lines=13> */
.L_x_63197:
[----:B------:R-:W-:Y:S05]  /*d420*/  BSYNC.RECONVERGENT B3 ;  /* 0x0000000000037941 */ /* 0x000fea0003800200 */
.L_x_63196:
        /* <DEDUP_REMOVED lines=55> */
.L_x_63194:
[----:B------:R-:W-:Y:S05]  /*d7a0*/  BSYNC.RECONVERGENT B2 ;  /* 0x0000000000027941 */ /* 0x000fea0003800200 */
.L_x_63193:
[----:B------:R-:W-:Y:S01]  /*d7b0*/  I2FP.F32.U32 R24, R24 ;  /* 0x0000001800187245 */ /* 0x000fe20000201000 */
[----:B------:R-:W-:Y:S02]  /*d7c0*/  HFMA2 R25, -RZ, RZ, 0.1171875, 0 ;  /* 0x2f800000ff197431 */ /* 0x000fe400000001ff */
[----:B-----5:R-:W-:Y:S01]  /*d7d0*/  FMUL.FTZ R27, R4, UR9 ;  /* 0x00000009041b7c20 */ /* 0x020fe20008410000 */
[----:B0-----:R-:W-:Y:S02]  /*d7e0*/  HADD2.F32 R29, -RZ, R145.H0_H0 ;  /* 0x20000091ff1d7230 */ /* 0x001fe40000004100 */
[----:B------:R-:W-:Y:S01]  /*d7f0*/  FFMA.FTZ R24, R24, R25, 1.1641532182693481445e-10 ;  /* 0x2f00000018187423 */ /* 0x000fe20000010019 */
[----:B------:R-:W-:-:S04]  /*d800*/  FMUL.FTZ R27, R27, UR8 ;  /* 0x000000081b1b7c20 */ /* 0x000fc80008410000 */
[----:B------:R-:W-:-:S04]  /*d810*/  FSETP.GTU.FTZ.AND P2, PT, R24, UR12, PT ;  /* 0x0000000c18007c0b */ /* 0x000fc8000bf5c000 */
[----:B------:R-:W-:Y:S02]  /*d820*/  FSEL R24, R27, RZ, !P2 ;  /* 0x000000ff1b187208 */ /* 0x000fe40005000000 */
[----:B------:R-:W-:-:S03]  /*d830*/  SEL R25, RZ, 0x1, P2 ;  /* 0x00000001ff197807 */ /* 0x000fc60001000000 */
[----:B------:R-:W-:Y:S01]  /*d840*/  FMUL.FTZ R24, R29, R24 ;  /* 0x000000181d187220 */ /* 0x000fe20000410000 */
[----:B------:R-:W-:-:S07]  /*d850*/  PRMT R141, R25, 0x7610, R141 ;  /* 0x00007610198d7816 */ /* 0x000fce000000008d */
.L_x_63192:
[----:B------:R-:W-:Y:S05]  /*d860*/  BSYNC.RECONVERGENT B1 ;  /* 0x0000000000017941 */ /* 0x000fea0003800200 */
.L_x_63191:
        /* <DEDUP_REMOVED lines=17> */
.L_x_63202:
        /* <DEDUP_REMOVED lines=13> */
.L_x_63204:
[----:B------:R-:W-:Y:S05]  /*da50*/  BSYNC.RECONVERGENT B3 ;  /* 0x0000000000037941 */ /* 0x000fea0003800200 */
.L_x_63203:
        /* <DEDUP_REMOVED lines=56> */
.L_x_63201:
[----:B------:R-:W-:Y:S05]  /*dde0*/  BSYNC.RECONVERGENT B2 ;  /* 0x0000000000027941 */ /* 0x000fea0003800200 */
.L_x_63200:
        /* <DEDUP_REMOVED lines=11> */
.L_x_63199:
[----:B------:R-:W-:Y:S05]  /*dea0*/  BSYNC.RECONVERGENT B1 ;  /* 0x0000000000017941 */ /* 0x000fea0003800200 */
.L_x_63198:
        /* <DEDUP_REMOVED lines=17> */
.L_x_63209:
        /* <DEDUP_REMOVED lines=13> */
.L_x_63211:
[----:B------:R-:W-:Y:S05]  /*e090*/  BSYNC.RECONVERGENT B3 ;  /* 0x0000000000037941 */ /* 0x000fea0003800200 */
.L_x_63210:
        /* <DEDUP_REMOVED lines=56> */
.L_x_63208:
[----:B------:R-:W-:Y:S05]  /*e420*/  BSYNC.RECONVERGENT B2 ;  /* 0x0000000000027941 */ /* 0x000fea0003800200 */
.L_x_63207:
        /* <DEDUP_REMOVED lines=11> */
.L_x_63206:
[----:B------:R-:W-:Y:S05]  /*e4e0*/  BSYNC.RECONVERGENT B1 ;  /* 0x0000000000017941 */ /* 0x000fea0003800200 */
.L_x_63205:
        /* <DEDUP_REMOVED lines=16> */
.L_x_63214:
        /* <DEDUP_REMOVED lines=13> */
.L_x_63216:
[----:B------:R-:W-:Y:S05]  /*e6c0*/  BSYNC.RECONVERGENT B2 ;  /* 0x0000000000027941 */ /* 0x000fea0003800200 */
.L_x_63215:
        /* <DEDUP_REMOVED lines=56> */
.L_x_63213:
[----:B------:R-:W-:Y:S05]  /*ea50*/  BSYNC.RECONVERGENT B1 ;  /* 0x0000000000017941 */ /* 0x000fea0003800200 */
.L_x_63212:
        /* <DEDUP_REMOVED lines=11> */
.L_x_63185:
[----:B------:R-:W-:Y:S05]  /*eb10*/  BSYNC.RECONVERGENT B0 ;  /* 0x0000000000007941 */ /* 0x000fea0003800200 */
.L_x_63162:
        /* <DEDUP_REMOVED lines=23> */
.L_x_63218:
[----:B------:R-:W-:Y:S05]  /*ec90*/  BSYNC.RECONVERGENT B0 ;  /* 0x0000000000007941 */ /* 0x000fea0003800200 */
.L_x_63217:
[----:B-----5:R1:W5:Y:S04]  /*eca0*/  @P1 LDG.E.128 R4, desc[UR6][R30.64] ;  /* 0x000000061e041981 */ /* 0x020368000c1e1d00 */
[----:B------:R1:W5:Y:S01]  /*ecb0*/  @P0 LDG.E.128 R8, desc[UR6][R28.64] ;  /* 0x000000061c080981 */ /* 0x000362000c1e1d00 */
[----:B------:R-:W-:Y:S04]  /*ecc0*/  BSSY.RECONVERGENT B0, `(.L_x_63219) ;  /* 0x000032a000007945 */ /* 0x000fe80003800200 */
[----:B------:R-:W-:Y:S05]  /*ecd0*/  @!P0 BRA `(.L_x_63220) ;  /* 0x0000001800548947 */ /* 0x000fea0003800000 */
        /* <DEDUP_REMOVED lines=22> */
.L_x_63225:
        /* <DEDUP_REMOVED lines=13> */
.L_x_63227:
[----:B------:R-:W-:Y:S05]  /*ef10*/  BSYNC.RECONVERGENT B3 ;  /* 0x0000000000037941 */ /* 0x000fea0003800200 */
.L_x_63226:
        /* <DEDUP_REMOVED lines=55> */
.L_x_63224:
[----:B------:R-:W-:Y:S05]  /*f290*/  BSYNC.RECONVERGENT B2 ;  /* 0x0000000000027941 */ /* 0x000fea0003800200 */
.L_x_63223:
        /* <DEDUP_REMOVED lines=11> */
.L_x_63222:
[----:B------:R-:W-:Y:S05]  /*f350*/  BSYNC.RECONVERGENT B1 ;  /* 0x0000000000017941 */ /* 0x000fea0003800200 */
.L_x_63221:
        /* <DEDUP_REMOVED lines=17> */
.L_x_63232:
        /* <DEDUP_REMOVED lines=13> */
.L_x_63234:
[----:B------:R-:W-:Y:S05]  /*f540*/  BSYNC.RECONVERGENT B3 ;  /* 0x0000000000037941 */ /* 0x000fea0003800200 */
.L_x_63233:
        /* <DEDUP_REMOVED lines=56> */
.L_x_63231:
[----:B------:R-:W-:Y:S05]  /*f8d0*/  BSYNC.RECONVERGENT B2 ;  /* 0x0000000000027941 */ /* 0x000fea0003800200 */
.L_x_63230:
[----:B------:R-:W-:Y:S01]  /*f8e0*/  I2FP.F32.U32 R29, R29 ;  /* 0x0000001d001d7245 */ /* 0x000fe20000201000 */
[----:B------:R-:W-:Y:S02]  /*f8f0*/  HFMA2 R30, -RZ, RZ, 0.1171875, 0 ;  /* 0x2f800000ff1e7431 */ /* 0x000fe400000001ff */
[----:B0-----:R-:W-:-:S03]  /*f900*/  FMUL.FTZ R32, R5, UR9 ;  /* 0x0000000905207c20 */ /* 0x001fc60008410000 */
[----:B------:R-:W-:Y:S01]  /*f910*/  FFMA.FTZ R29, R29, R30, 1.1641532182693481445e-10 ;  /* 0x2f0000001d1d7423 */ /* 0x000fe2000001001e */
[----:B------:R-:W-:Y:S01]  /*f920*/  SHF.R.U64 R30, R106, 0x10, R107 ;  /* 0x000000106a1e7819 */ /* 0x000fe2000000126b */
[----:B------:R-:W-:-:S03]  /*f930*/  FMUL.FTZ R32, R32, UR8 ;  /* 0x0000000820207c20 */ /* 0x000fc60008410000 */
[----:B------:R-:W-:Y:S01]  /*f940*/  FSETP.GTU.FTZ.AND P3, PT, R29, UR12, PT ;  /* 0x0000000c1d007c0b */ /* 0x000fe2000bf7c000 */
[----:B------:R-:W-:-:S03]  /*f950*/  HADD2.F32 R29, -RZ, R30.H0_H0 ;  /* 0x2000001eff1d7230 */ /* 0x000fc60000004100 */
[----:B------:R-:W-:Y:S02]  /*f960*/  FSEL R32, R32, RZ, !P3 ;  /* 0x000000ff20207208 */ /* 0x000fe40005800000 */
[----:B------:R-:W-:-:S03]  /*f970*/  SEL R30, RZ, 0x1, P3 ;  /* 0x00000001ff1e7807 */ /* 0x000fc60001800000 */
[----:B------:R-:W-:Y:S01]  /*f980*/  FFMA.FTZ R29, R32, R29, R9 ;  /* 0x0000001d201d7223 */ /* 0x000fe20000010009 */
[----:B------:R-:W-:-:S07]  /*f990*/  PRMT R142, R30, 0x7610, R142 ;  /* 0x000076101e8e7816 */ /* 0x000fce000000008e */
.L_x_63229:
[----:B------:R-:W-:Y:S05]  /*f9a0*/  BSYNC.RECONVERGENT B1 ;  /* 0x0000000000017941 */ /* 0x000fea0003800200 */
.L_x_63228:
        /* <DEDUP_REMOVED lines=17> */
.L_x_63239:
        /* <DEDUP_REMOVED lines=13> */
.L_x_63241:
[----:B------:R-:W-:Y:S05]  /*fb90*/  BSYNC.RECONVERGENT B3 ;  /* 0x0000000000037941 */ /* 0x000fea0003800200 */
.L_x_63240:
        /* <DEDUP_REMOVED lines=54> */
[----:B------:R-:W-:Y:S01]  /*ff00*/  LOP3.LUT R134, R167, R134, R31, 0x96, !PT ;  /* 0x00000086a7867212 */ /* 0x000fe200078e961f */
[----:B------:R-:W-:-:S07]  /*ff10*/  IMAD.MOV.U32 R38, RZ, RZ, R30 ;  /* 0x000000ffff267224 */ /* 0x000fce00078e001e */
.L_x_63238:
[----:B------:R-:W-:Y:S05]  /*ff20*/  BSYNC.RECONVERGENT B2 ;  /* 0x0000000000027941 */ /* 0x000fea0003800200 */
.L_x_63237:
        /* <DEDUP_REMOVED lines=11> */
.L_x_63236:
[----:B------:R-:W-:Y:S05]  /*ffe0*/  BSYNC.RECONVERGENT B1 ;  /* 0x0000000000017941 */ /* 0x000fea0003800200 */
.L_x_63235:
        /* <DEDUP_REMOVED lines=16> */
.L_x_63245:
        /* <DEDUP_REMOVED lines=13> */
.L_x_63247:
[----:B------:R-:W-:Y:S05]  /*101c0*/  BSYNC.RECONVERGENT B2 ;  /* 0x0000000000027941 */ /* 0x000fea0003800200 */
.L_x_63246:
[----:B------:R-:W-:Y:S01]  /*101d0*/  IMAD.WIDE.U32 R36, R0, -0x326172a9, RZ ;  /* 0xcd9e8d5700247825 */ /* 0x000fe200078e00ff */
[----:B------:R-:W-:Y:S01]  /*101e0*/  LOP3.LUT R32, R138, UR5, R41, 0x96, !PT ;  /* 0x000000058a207c12 */ /* 0x000fe2000f8e9629 */
[----:B------:R-:W-:Y:S02]  /*101f0*/  UIADD3 UR15, UPT, UPT, UR4, -0x61c88647, URZ ;  /* 0x9e3779b9040f7890 */ /* 0x000fe4000fffe0ff */
[----:B------:R-:W-:Y:S01]  /*10200*/  HFMA2 R39, -RZ, RZ, 0, 0 ;  /* 0x00000000ff277431 */ /* 0x000fe200000001ff */
[----:B------:R-:W-:Y:S01]  /*10210*/  UIADD3 UR16, UPT, UPT, UR5, -0x4498517b, URZ ;  /* 0xbb67ae8505107890 */ /* 0x000fe2000fffe0ff */
[----:B------:R-:W-:Y:S01]  /*10220*/  LOP3.LUT R34, R137, UR4, R37, 0x96, !PT ;  /* 0x0000000489227c12 */ /* 0x000fe2000f8e9625 */
[----:B------:R-:W-:Y:S01]  /*10230*/  IMAD.WIDE.U32 R32, R32, -0x326172a9, RZ ;  /* 0xcd9e8d5720207825 */ /* 0x000fe200078e00ff */
[----:B------:R-:W-:-:S03]  /*10240*/  MOV R31, R38 ;  /* 0x00000026001f7202 */ /* 0x000fc60000000f00 */
        /* <DEDUP_REMOVED lines=48> */
.L_x_63244:
[----:B------:R-:W-:Y:S05]  /*10550*/  BSYNC.RECONVERGENT B1 ;  /* 0x0000000000017941 */ /* 0x000fea0003800200 */
.L_x_63243:
[----:B------:R-:W-:Y:S01]  /*10560*/  I2FP.F32.U32 R31, R31 ;  /* 0x0000001f001f7245 */ /* 0x000fe20000201000 */
[----:B------:R-:W-:Y:S02]  /*10570*/  IMAD.MOV.U32 R32, RZ, RZ, 0x2f800000 ;  /* 0x2f800000ff207424 */ /* 0x000fe400078e00ff */
[----:B------:R-:W-:Y:S02]  /*10580*/  FMUL.FTZ R33, R7, UR9 ;  /* 0x0000000907217c20 */ /* 0x000fe40008410000 */
[----:B------:R-:W-:Y:S01]  /*10590*/  FFMA.FTZ R31, R31, R32, 1.1641532182693481445e-10 ;  /* 0x2f0000001f1f7423 */ /* 0x000fe20000010020 */
[----:B------:R-:W-:Y:S01]  /*105a0*/  SHF.R.U32.HI R32, RZ, 0x10, R107 ;  /* 0x00000010ff207819 */ /* 0x000fe2000001166b */
        /* <DEDUP_REMOVED lines=8> */
.L_x_63220:
        /* <DEDUP_REMOVED lines=21> */
.L_x_63252:
        /* <DEDUP_REMOVED lines=13> */
.L_x_63254:
[----:B------:R-:W-:Y:S05]  /*10850*/  BSYNC.RECONVERGENT B3 ;  /* 0x0000000000037941 */ /* 0x000fea0003800200 */
.L_x_63253:
        /* <DEDUP_REMOVED lines=55> */
.L_x_63251:
[----:B------:R-:W-:Y:S05]  /*10bd0*/  BSYNC.RECONVERGENT B2 ;  /* 0x0000000000027941 */ /* 0x000fea0003800200 */
.L_x_63250:
        /* <DEDUP_REMOVED lines=11> */
.L_x_63249:
[----:B------:R-:W-:Y:S05]  /*10c90*/  BSYNC.RECONVERGENT B1 ;  /* 0x0000000000017941 */ /* 0x000fea0003800200 */
.L_x_63248:
        /* <DEDUP_REMOVED lines=17> */
.L_x_63259:
        /* <DEDUP_REMOVED lines=13> */
.L_x_63261:
[----:B------:R-:W-:Y:S05]  /*10e80*/  BSYNC.RECONVERGENT B3 ;  /* 0x0000000000037941 */ /* 0x000fea0003800200 */
.L_x_63260:
        /* <DEDUP_REMOVED lines=56> */
.L_x_63258:
[----:B------:R-:W-:Y:S05]  /*11210*/  BSYNC.RECONVERGENT B2 ;  /* 0x0000000000027941 */ /* 0x000fea0003800200 */
.L_x_63257:
[----:B------:R-:W-:Y:S01]  /*11220*/  I2FP.F32.U32 R29, R29 ;  /* 0x0000001d001d7245 */ /* 0x000fe20000201000 */
[----:B------:R-:W-:Y:S02]  /*11230*/  HFMA2 R30, -RZ, RZ, 0.1171875, 0 ;  /* 0x2f800000ff1e7431 */ /* 0x000fe400000001ff */
[----:B0----5:R-:W-:Y:S01]  /*11240*/  FMUL.FTZ R32, R5, UR9 ;  /* 0x0000000905207c20 */ /* 0x021fe20008410000 */
[----:B------:R-:W-:Y:S02]  /*11250*/  SHF.R.U64 R34, R106, 0x10, R107 ;  /* 0x000000106a227819 */ /* 0x000fe4000000126b */
[----:B------:R-:W-:Y:S01]  /*11260*/  FFMA.FTZ R29, R29, R30, 1.1641532182693481445e-10 ;  /* 0x2f0000001d1d7423 */ /* 0x000fe2000001001e */
[----:B------:R-:W-:Y:S02]  /*11270*/  FMUL.FTZ R32, R32, UR8 ;  /* 0x0000000820207c20 */ /* 0x000fe40008410000 */
[----:B------:R-:W-:Y:S02]  /*11280*/  HADD2.F32 R34, -RZ, R34.H0_H0 ;  /* 0x20000022ff227230 */ /* 0x000fe40000004100 */
[----:B------:R-:W-:-:S04]  /*11290*/  FSETP.GTU.FTZ.AND P2, PT, R29, UR12, PT ;  /* 0x0000000c1d007c0b */ /* 0x000fc8000bf5c000 */
[----:B------:R-:W-:Y:S02]  /*112a0*/  FSEL R29, R32, RZ, !P2 ;  /* 0x000000ff201d7208 */ /* 0x000fe40005000000 */
[----:B------:R-:W-:-:S03]  /*112b0*/  SEL R30, RZ, 0x1, P2 ;  /* 0x00000001ff1e7807 */ /* 0x000fc60001000000 */
[----:B------:R-:W-:Y:S01]  /*112c0*/  FMUL.FTZ R29, R34, R29 ;  /* 0x0000001d221d7220 */ /* 0x000fe20000410000 */
[----:B------:R-:W-:-:S07]  /*112d0*/  PRMT R142, R30, 0x7610, R142 ;  /* 0x000076101e8e7816 */ /* 0x000fce000000008e */
.L_x_63256:
[----:B------:R-:W-:Y:S05]  /*112e0*/  BSYNC.RECONVERGENT B1 ;  /* 0x0000000000017941 */ /* 0x000fea0003800200 */
.L_x_63255:
        /* <DEDUP_REMOVED lines=17> */
.L_x_63266:
        /* <DEDUP_REMOVED lines=13> */
.L_x_63268:
[----:B------:R-:W-:Y:S05]  /*114d0*/  BSYNC.RECONVERGENT B3 ;  /* 0x0000000000037941 */ /* 0x000fea0003800200 */
.L_x_63267:
        /* <DEDUP_REMOVED lines=56> */
.L_x_63265:
[----:B------:R-:W-:Y:S05]  /*11860*/  BSYNC.RECONVERGENT B2 ;  /* 0x0000000000027941 */ /* 0x000fea0003800200 */
.L_x_63264:
[----:B------:R-:W-:Y:S01]  /*11870*/  I2FP.F32.U32 R30, R33 ;  /* 0x00000021001e7245 */ /* 0x000fe20000201000 */
[----:B------:R-:W-:Y:S02]  /*11880*/  HFMA2 R31, -RZ, RZ, 0.1171875, 0 ;  /* 0x2f800000ff1f7431 */ /* 0x000fe400000001ff */
        /* <DEDUP_REMOVED lines=9> */
.L_x_63263:
[----:B------:R-:W-:Y:S05]  /*11920*/  BSYNC.RECONVERGENT B1 ;  /* 0x0000000000017941 */ /* 0x000fea0003800200 */
.L_x_63262:
        /* <DEDUP_REMOVED lines=16> */
.L_x_63271:
        /* <DEDUP_REMOVED lines=13> */
.L_x_63273:
[----:B------:R-:W-:Y:S05]  /*11b00*/  BSYNC.RECONVERGENT B2 ;  /* 0x0000000000027941 */ /* 0x000fea0003800200 */
.L_x_63272:
        /* <DEDUP_REMOVED lines=56> */
.L_x_63270:
[----:B------:R-:W-:Y:S05]  /*11e90*/  BSYNC.RECONVERGENT B1 ;  /* 0x0000000000017941 */ /* 0x000fea0003800200 */
.L_x_63269:
[----:B------:R-:W-:Y:S01]  /*11ea0*/  I2FP.F32.U32 R31, R31 ;  /* 0x0000001f001f7245 */ /* 0x000fe20000201000 */
[----:B------:R-:W-:Y:S02]  /*11eb0*/  HFMA2 R32, -RZ, RZ, 0.1171875, 0 ;  /* 0x2f800000ff207431 */ /* 0x000fe400000001ff */
[----:B-----5:R-:W-:Y:S01]  /*11ec0*/  FMUL.FTZ R33, R7, UR9 ;  /* 0x0000000907217c20 */ /* 0x020fe20008410000 */
[----:B------:R-:W-:Y:S02]  /*11ed0*/  SHF.R.U32.HI R34, RZ, 0x10, R107 ;  /* 0x00000010ff227819 */ /* 0x000fe4000001166b */
        /* <DEDUP_REMOVED lines=8> */
.L_x_63242:
[----:B------:R-:W-:Y:S05]  /*11f60*/  BSYNC.RECONVERGENT B0 ;  /* 0x0000000000007941 */ /* 0x000fea0003800200 */
.L_x_63219:
[----:B------:R-:W-:Y:S01]  /*11f70*/  VIADD R37, R171, 0x80 ;  /* 0x00000080ab257836 */ /* 0x000fe20000000000 */
        /* <DEDUP_REMOVED lines=11> */
[----:B------:R-:W-:Y:S02]  /*12030*/  SHF.L.U32 R41, R143, 0x10, RZ ;  /* 0x000000108f297819 */ /* 0x000fe400000006ff */
[----:B------:R-:W-:Y:S02]  /*12040*/  LOP3.LUT R40, R144, 0xffff, RZ, 0xc0, !PT ;  /* 0x0000ffff90287812 */ /* 0x000fe400078ec0ff */
[----:B------:R-:W-:Y:S02]  /*12050*/  LOP3.LUT R41, R41, 0xff0000, RZ, 0xc0, !PT ;  /* 0x00ff000029297812 */ /* 0x000fe400078ec0ff */
[----:B------:R-:W-:-:S03]  /*12060*/  LOP3.LUT R43, R142, 0xff, RZ, 0xc0, !PT ;  /* 0x000000ff8e2b7812 */ /* 0x000fc600078ec0ff */
[----:B------:R-:W-:Y:S01]  /*12070*/  IMAD R40, R40, 0x1000000, R41 ;  /* 0x0100000028287824 */ /* 0x000fe200078e0229 */
[----:B------:R-:W-:-:S03]  /*12080*/  IADD3 R41, PT, PT, R75, 0x80, RZ ;  /* 0x000000804b297810 */ /* 0x000fc60007ffe0ff */
[----:B------:R-:W-:Y:S01]  /*12090*/  IMAD R40, R43, 0x100, R40 ;  /* 0x000001002b287824 */ /* 0x000fe200078e0228 */
[----:B------:R-:W-:-:S04]  /*120a0*/  LOP3.LUT R43, R141, 0xff, RZ, 0xc0, !PT ;  /* 0x000000ff8d2b7812 */ /* 0x000fc800078ec0ff */
[----:B------:R-:W-:Y:S01]  /*120b0*/  IADD3 R43, PT, PT, R40, R43, RZ ;  /* 0x0000002b282b7210 */ /* 0x000fe20007ffe0ff */
[----:B0-----:R-:W-:-:S05]  /*120c0*/  IMAD.WIDE.U32 R36, R41, 0x4, R36 ;  /* 0x0000000429247825 */ /* 0x001fca00078e0024 */
[----:B------:R0:W-:Y:S02]  /*120d0*/  STG.E desc[UR6][R36.64], R43 ;  /* 0x0000002b24007986 */ /* 0x0001e4000c101906 */
.L_x_63275:
[----:B------:R-:W-:Y:S05]  /*120e0*/  BSYNC.RECONVERGENT B0 ;  /* 0x0000000000007941 */ /* 0x000fea0003800200 */
.L_x_63274:
[----:B-----5:R1:W5:Y:S04]  /*120f0*/  @P1 LDG.E.128 R4, desc[UR6][R34.64] ;  /* 0x0000000622041981 */ /* 0x020368000c1e1d00 */
[----:B------:R1:W5:Y:S01]  /*12100*/  @P0 LDG.E.128 R8, desc[UR6][R32.64] ;  /* 0x0000000620080981 */ /* 0x000362000c1e1d00 */
[----:B------:R-:W-:Y:S04]  /*12110*/  BSSY.RECONVERGENT B0, `(.L_x_63276) ;  /* 0x0000326000007945 */ /* 0x000fe80003800200 */
[----:B------:R-:W-:Y:S05]  /*12120*/  @!P0 BRA `(.L_x_63277) ;  /* 0x00000018004c8947 */ /* 0x000fea0003800000 */
[----:B------:R-:W-:Y:S01]  /*12130*/  ISETP.GT.AND P2, PT, R72, RZ, PT ;  /* 0x000000ff4800720c */ /* 0x000fe20003f44270 */
[----:B------:R-:W-:Y:S01]  /*12140*/  BSSY.RECONVERGENT B1, `(.L_x_63278) ;  /* 0x0000066000017945 */ /* 0x000fe20003800200 */
[----:B-1----:R-:W-:Y:S01]  /*12150*/  IMAD.MOV.U32 R34, RZ, RZ, R39 ;  /* 0x000000ffff227224 */ /* 0x002fe200078e0027 */
        /* <DEDUP_REMOVED lines=19> */
.L_x_63282:
        /* <DEDUP_REMOVED lines=13> */
.L_x_63284:
[----:B------:R-:W-:Y:S05]  /*12360*/  BSYNC.RECONVERGENT B3 ;  /* 0x0000000000037941 */ /* 0x000fea0003800200 */
.L_x_63283:
        /* <DEDUP_REMOVED lines=54> */
[----:B------:R-:W-:-:S07]  /*126d0*/  LOP3.LUT R134, R167, R134, R43, 0x96, !PT ;  /* 0x00000086a7867212 */ /* 0x000fce00078e962b */
.L_x_63281:
[----:B------:R-:W-:Y:S05]  /*126e0*/  BSYNC.RECONVERGENT B2 ;  /* 0x0000000000027941 */ /* 0x000fea0003800200 */
.L_x_63280:
        /* <DEDUP_REMOVED lines=11> */
.L_x_63279:
[----:B------:R-:W-:Y:S05]  /*127a0*/  BSYNC.RECONVERGENT B1 ;  /* 0x0000000000017941 */ /* 0x000fea0003800200 */
.L_x_63278:
        /* <DEDUP_REMOVED lines=17> */
.L_x_63289:
        /* <DEDUP_REMOVED lines=13> */
.L_x_63291:
[----:B------:R-:W-:Y:S05]  /*12990*/  BSYNC.RECONVERGENT B3 ;  /* 0x0000000000037941 */ /* 0x000fea0003800200 */
.L_x_63290:
        /* <DEDUP_REMOVED lines=56> */
.L_x_63288:
[----:B------:R-:W-:Y:S05]  /*12d20*/  BSYNC.RECONVERGENT B2 ;  /* 0x0000000000027941 */ /* 0x000fea0003800200 */
.L_x_63287:
[----:B------:R-:W-:Y:S01]  /*12d30*/  I2FP.F32.U32 R33, R33 ;  /* 0x0000002100217245 */ /* 0x000fe20000201000 */
[----:B------:R-:W-:Y:S02]  /*12d40*/  IMAD.MOV.U32 R34, RZ, RZ, 0x2f800000 ;  /* 0x2f800000ff227424 */ /* 0x000fe400078e00ff */
[----:B0-----:R-:W-:Y:S02]  /*12d50*/  FMUL.FTZ R36, R5, UR9 ;  /* 0x0000000905247c20 */ /* 0x001fe40008410000 */
        /* <DEDUP_REMOVED lines=8> */
.L_x_63286:
[----:B------:R-:W-:Y:S05]  /*12de0*/  BSYNC.RECONVERGENT B1 ;  /* 0x0000000000017941 */ /* 0x000fea0003800200 */
.L_x_63285:
        /* <DEDUP_REMOVED lines=17> */
.L_x_63296:
        /* <DEDUP_REMOVED lines=13> */
.L_x_63298:
[----:B------:R-:W-:Y:S05]  /*12fd0*/  BSYNC.RECONVERGENT B3 ;  /* 0x0000000000037941 */ /* 0x000fea0003800200 */
.L_x_63297:
        /* <DEDUP_REMOVED lines=56> */
.L_x_63295:
[----:B------:R-:W-:Y:S05]  /*13360*/  BSYNC.RECONVERGENT B2 ;  /* 0x0000000000027941 */ /* 0x000fea0003800200 */
.L_x_63294:
        /* <DEDUP_REMOVED lines=11> */
.L_x_63293:
[----:B------:R-:W-:Y:S05]  /*13420*/  BSYNC.RECONVERGENT B1 ;  /* 0x0000000000017941 */ /* 0x000fea0003800200 */
.L_x_63292:
        /* <DEDUP_REMOVED lines=16> */
.L_x_63302:
        /* <DEDUP_REMOVED lines=13> */
.L_x_63304:
[----:B------:R-:W-:Y:S05]  /*13600*/  BSYNC.RECONVERGENT B2 ;  /* 0x0000000000027941 */ /* 0x000fea0003800200 */
.L_x_63303:
        /* <DEDUP_REMOVED lines=56> */
.L_x_63301:
[----:B------:R-:W-:Y:S05]  /*13990*/  BSYNC.RECONVERGENT B1 ;  /* 0x0000000000017941 */ /* 0x000fea0003800200 */
.L_x_63300:
        /* <DEDUP_REMOVED lines=12> */
.L_x_63277:
        /* <DEDUP_REMOVED lines=21> */
.L_x_63309:
        /* <DEDUP_REMOVED lines=13> */
.L_x_63311:
[----:B------:R-:W-:Y:S05]  /*13c80*/  BSYNC.RECONVERGENT B3 ;  /* 0x0000000000037941 */ /* 0x000fea0003800200 */
.L_x_63310:
        /* <DEDUP_REMOVED lines=55> */
.L_x_63308:
[----:B------:R-:W-:Y:S05]  /*14000*/  BSYNC.RECONVERGENT B2 ;  /* 0x0000000000027941 */ /* 0x000fea0003800200 */
.L_x_63307:
        /* <DEDUP_REMOVED lines=11> */
.L_x_63306:
[----:B------:R-:W-:Y:S05]  /*140c0*/  BSYNC.RECONVERGENT B1 ;  /* 0x0000000000017941 */ /* 0x000fea0003800200 */
.L_x_63305:
        /* <DEDUP_REMOVED lines=17> */
.L_x_63316:
        /* <DEDUP_REMOVED lines=13> */
.L_x_63318:
[----:B------:R-:W-:Y:S05]  /*142b0*/  BSYNC.RECONVERGENT B3 ;  /* 0x0000000000037941 */ /* 0x000fea0003800200 */
.L_x_63317:
        /* <DEDUP_REMOVED lines=56> */
.L_x_63315:
[----:B------:R-:W-:Y:S05]  /*14640*/  BSYNC.RECONVERGENT B2 ;  /* 0x0000000000027941 */ /* 0x000fea0003800200 */
.L_x_63314:
[----:B------:R-:W-:Y:S01]  /*14650*/  I2FP.F32.U32 R33, R33 ;  /* 0x0000002100217245 */ /* 0x000fe20000201000 */
[----:B------:R-:W-:Y:S02]  /*14660*/  HFMA2 R34, -RZ, RZ, 0.1171875, 0 ;  /* 0x2f800000ff227431 */ /* 0x000fe400000001ff */
[----:B0----5:R-:W-:Y:S01]  /*14670*/  FMUL.FTZ R36, R5, UR9 ;  /* 0x0000000905247c20 */ /* 0x021fe20008410000 */
        /* <DEDUP_REMOVED lines=8> */
.L_x_63313:
[----:B------:R-:W-:Y:S05]  /*14700*/  BSYNC.RECONVERGENT B1 ;  /* 0x0000000000017941 */ /* 0x000fea0003800200 */
.L_x_63312:
        /* <DEDUP_REMOVED lines=17> */
.L_x_63323:
        /* <DEDUP_REMOVED lines=13> */
.L_x_63325:
[----:B------:R-:W-:Y:S05]  /*148f0*/  BSYNC.RECONVERGENT B3 ;  /* 0x0000000000037941 */ /* 0x000fea0003800200 */
.L_x_63324:
        /* <DEDUP_REMOVED lines=56> */
.L_x_63322:
[----:B------:R-:W-:Y:S05]  /*14c80*/  BSYNC.RECONVERGENT B2 ;  /* 0x0000000000027941 */ /* 0x000fea0003800200 */
.L_x_63321:
        /* <DEDUP_REMOVED lines=11> */
.L_x_63320:
[----:B------:R-:W-:Y:S05]  /*14d40*/  BSYNC.RECONVERGENT B1 ;  /* 0x0000000000017941 */ /* 0x000fea0003800200 */
.L_x_63319:
        /* <DEDUP_REMOVED lines=16> */
.L_x_63328:
        /* <DEDUP_REMOVED lines=13> */
.L_x_63330:
[----:B------:R-:W-:Y:S05]  /*14f20*/  BSYNC.RECONVERGENT B2 ;  /* 0x0000000000027941 */ /* 0x000fea0003800200 */
.L_x_63329:
        /* <DEDUP_REMOVED lines=56> */
.L_x_63327:
[----:B------:R-:W-:Y:S05]  /*152b0*/  BSYNC.RECONVERGENT B1 ;  /* 0x0000000000017941 */ /* 0x000fea0003800200 */
.L_x_63326:
        /* <DEDUP_REMOVED lines=11> */
.L_x_63299:
[----:B------:R-:W-:Y:S05]  /*15370*/  BSYNC.RECONVERGENT B0 ;  /* 0x0000000000007941 */ /* 0x000fea0003800200 */
.L_x_63276:
        /* <DEDUP_REMOVED lines=23> */
.L_x_63332:
[----:B------:R-:W-:Y:S05]  /*154f0*/  BSYNC.RECONVERGENT B0 ;  /* 0x0000000000007941 */ /* 0x000fea0003800200 */
.L_x_63331:
        /* <DEDUP_REMOVED lines=26> */
.L_x_63339:
        /* <DEDUP_REMOVED lines=13> */
.L_x_63341:
[----:B------:R-:W-:Y:S05]  /*15770*/  BSYNC.RECONVERGENT B3 ;  /* 0x0000000000037941 */ /* 0x000fea0003800200 */
.L_x_63340:
        /* <DEDUP_REMOVED lines=55> */
.L_x_63338:
[----:B------:R-:W-:Y:S05]  /*15af0*/  BSYNC.RECONVERGENT B2 ;  /* 0x0000000000027941 */ /* 0x000fea0003800200 */
.L_x_63337:
        /* <DEDUP_REMOVED lines=11> */
.L_x_63336:
[----:B------:R-:W-:Y:S05]  /*15bb0*/  BSYNC.RECONVERGENT B1 ;  /* 0x0000000000017941 */ /* 0x000fea0003800200 */
.L_x_63335:
        /* <DEDUP_REMOVED lines=17> */
.L_x_63346:
        /* <DEDUP_REMOVED lines=13> */
.L_x_63348:
[----:B------:R-:W-:Y:S05]  /*15da0*/  BSYNC.RECONVERGENT B3 ;  /* 0x0000000000037941 */ /* 0x000fea0003800200 */
.L_x_63347:
        /* <DEDUP_REMOVED lines=56> */
.L_x_63345:
[----:B------:R-:W-:Y:S05]  /*16130*/  BSYNC.RECONVERGENT B2 ;  /* 0x0000000000027941 */ /* 0x000fea0003800200 */
.L_x_63344:
        /* <DEDUP_REMOVED lines=11> */
.L_x_63343:
[----:B------:R-:W-:Y:S05]  /*161f0*/  BSYNC.RECONVERGENT B1 ;  /* 0x0000000000017941 */ /* 0x000fea0003800200 */
.L_x_63342:
        /* <DEDUP_REMOVED lines=17> */
.L_x_63353:
        /* <DEDUP_REMOVED lines=13> */
.L_x_63355:
[----:B------:R-:W-:Y:S05]  /*163e0*/  BSYNC.RECONVERGENT B3 ;  /* 0x0000000000037941 */ /* 0x000fea0003800200 */
.L_x_63354:
        /* <DEDUP_REMOVED lines=56> */
.L_x_63352:
[----:B------:R-:W-:Y:S05]  /*16770*/  BSYNC.RECONVERGENT B2 ;  /* 0x0000000000027941 */ /* 0x000fea0003800200 */
.L_x_63351:
        /* <DEDUP_REMOVED lines=11> */
.L_x_63350:
[----:B------:R-:W-:Y:S05]  /*16830*/  BSYNC.RECONVERGENT B1 ;  /* 0x0000000000017941 */ /* 0x000fea0003800200 */
.L_x_63349:
        /* <DEDUP_REMOVED lines=16> */
.L_x_63359:
        /* <DEDUP_REMOVED lines=13> */
.L_x_63361:
[----:B------:R-:W-:Y:S05]  /*16a10*/  BSYNC.RECONVERGENT B2 ;  /* 0x0000000000027941 */ /* 0x000fea0003800200 */
.L_x_63360:
        /* <DEDUP_REMOVED lines=56> */
.L_x_63358:
[----:B------:R-:W-:Y:S05]  /*16da0*/  BSYNC.RECONVERGENT B1 ;  /* 0x0000000000017941 */ /* 0x000fea0003800200 */
.L_x_63357:
        /* <DEDUP_REMOVED lines=12> */
.L_x_63334:
        /* <DEDUP_REMOVED lines=21> */
.L_x_63366:
        /* <DEDUP_REMOVED lines=13> */
.L_x_63368:
[----:B------:R-:W-:Y:S05]  /*17090*/  BSYNC.RECONVERGENT B3 ;  /* 0x0000000000037941 */ /* 0x000fea0003800200 */
.L_x_63367:
        /* <DEDUP_REMOVED lines=55> */
.L_x_63365:
[----:B------:R-:W-:Y:S05]  /*17410*/  BSYNC.RECONVERGENT B2 ;  /* 0x0000000000027941 */ /* 0x000fea0003800200 */
.L_x_63364:
        /* <DEDUP_REMOVED lines=11> */
.L_x_63363:
[----:B------:R-:W-:Y:S05]  /*174d0*/  BSYNC.RECONVERGENT B1 ;  /* 0x0000000000017941 */ /* 0x000fea0003800200 */
.L_x_63362:
        /* <DEDUP_REMOVED lines=17> */
.L_x_63373:
        /* <DEDUP_REMOVED lines=13> */
.L_x_63375:
[----:B------:R-:W-:Y:S05]  /*176c0*/  BSYNC.RECONVERGENT B3 ;  /* 0x0000000000037941 */ /* 0x000fea0003800200 */
.L_x_63374:
        /* <DEDUP_REMOVED lines=56> */
.L_x_63372:
[----:B------:R-:W-:Y:S05]  /*17a50*/  BSYNC.RECONVERGENT B2 ;  /* 0x0000000000027941 */ /* 0x000fea0003800200 */
.L_x_63371:
        /* <DEDUP_REMOVED lines=11> */
.L_x_63370:
[----:B------:R-:W-:Y:S05]  /*17b10*/  BSYNC.RECONVERGENT B1 ;  /* 0x0000000000017941 */ /* 0x000fea0003800200 */
.L_x_63369:
        /* <DEDUP_REMOVED lines=17> */
.L_x_63380:
        /* <DEDUP_REMOVED lines=13> */
.L_x_63382:
[----:B------:R-:W-:Y:S05]  /*17d00*/  BSYNC.RECONVERGENT B3 ;  /* 0x0000000000037941 */ /* 0x000fea0003800200 */
.L_x_63381:
        /* <DEDUP_REMOVED lines=56> */
.L_x_63379:
[----:B------:R-:W-:Y:S05]  /*18090*/  BSYNC.RECONVERGENT B2 ;  /* 0x0000000000027941 */ /* 0x000fea0003800200 */
.L_x_63378:
        /* <DEDUP_REMOVED lines=11> */
.L_x_63377:
[----:B------:R-:W-:Y:S05]  /*18150*/  BSYNC.RECONVERGENT B1 ;  /* 0x0000000000017941 */ /* 0x000fea0003800200 */
.L_x_63376:
        /* <DEDUP_REMOVED lines=16> */
.L_x_63385:
        /* <DEDUP_REMOVED lines=13> */
.L_x_63387:
[----:B------:R-:W-:Y:S05]  /*18330*/  BSYNC.RECONVERGENT B2 ;  /* 0x0000000000027941 */ /* 0x000fea0003800200 */
.L_x_63386:
        /* <DEDUP_REMOVED lines=56> */
.L_x_63384:
[----:B------:R-:W-:Y:S05]  /*186c0*/  BSYNC.RECONVERGENT B1 ;  /* 0x0000000000017941 */ /* 0x000fea0003800200 */
.L_x_63383:
        /* <DEDUP_REMOVED lines=11> */
.L_x_63356:
[----:B------:R-:W-:Y:S05]  /*18780*/  BSYNC.RECONVERGENT B0 ;  /* 0x0000000000007941 */ /* 0x000fea0003800200 */
.L_x_63333:
        /* <DEDUP_REMOVED lines=23> */
.L_x_63389:
[----:B------:R-:W-:Y:S05]  /*18900*/  BSYNC.RECONVERGENT B0 ;  /* 0x0000000000007941 */ /* 0x000fea0003800200 */
.L_x_63388:
        /* <DEDUP_REMOVED lines=26> */
.L_x_63396:
        /* <DEDUP_REMOVED lines=13> */
.L_x_63398:
[----:B------:R-:W-:Y:S05]  /*18b80*/  BSYNC.RECONVERGENT B3 ;  /* 0x0000000000037941 */ /* 0x000fea0003800200 */
.L_x_63397:
        /* <DEDUP_REMOVED lines=55> */
.L_x_63395:
[----:B------:R-:W-:Y:S05]  /*18f00*/  BSYNC.RECONVERGENT B2 ;  /* 0x0000000000027941 */ /* 0x000fea0003800200 */
.L_x_63394:
        /* <DEDUP_REMOVED lines=11> */
.L_x_63393:
[----:B------:R-:W-:Y:S05]  /*18fc0*/  BSYNC.RECONVERGENT B1 ;  /* 0x0000000000017941 */ /* 0x000fea0003800200 */
.L_x_63392:
        /* <DEDUP_REMOVED lines=17> */
.L_x_63403:
        /* <DEDUP_REMOVED lines=13> */
.L_x_63405:
[----:B------:R-:W-:Y:S05]  /*191b0*/  BSYNC.RECONVERGENT B3 ;  /* 0x0000000000037941 */ /* 0x000fea0003800200 */
.L_x_63404:
        /* <DEDUP_REMOVED lines=56> */
.L_x_63402:
[----:B------:R-:W-:Y:S05]  /*19540*/  BSYNC.RECONVERGENT B2 ;  /* 0x0000000000027941 */ /* 0x000fea0003800200 */
.L_x_63401:
        /* <DEDUP_REMOVED lines=11> */
.L_x_63400:
[----:B------:R-:W-:Y:S05]  /*19600*/  BSYNC.RECONVERGENT B1 ;  /* 0x0000000000017941 */ /* 0x000fea0003800200 */
.L_x_63399:
        /* <DEDUP_REMOVED lines=17> */
.L_x_63410:
        /* <DEDUP_REMOVED lines=13> */
.L_x_63412:
[----:B------:R-:W-:Y:S05]  /*197f0*/  BSYNC.RECONVERGENT B3 ;  /* 0x0000000000037941 */ /* 0x000fea0003800200 */
.L_x_63411:
        /* <DEDUP_REMOVED lines=56> */
.L_x_63409:
[----:B------:R-:W-:Y:S05]  /*19b80*/  BSYNC.RECONVERGENT B2 ;  /* 0x0000000000027941 */ /* 0x000fea0003800200 */
.L_x_63408:
        /* <DEDUP_REMOVED lines=11> */
.L_x_63407:
[----:B------:R-:W-:Y:S05]  /*19c40*/  BSYNC.RECONVERGENT B1 ;  /* 0x0000000000017941 */ /* 0x000fea0003800200 */
.L_x_63406:
        /* <DEDUP_REMOVED lines=16> */
.L_x_63416:
        /* <DEDUP_REMOVED lines=13> */
.L_x_63418:
[----:B------:R-:W-:Y:S05]  /*19e20*/  BSYNC.RECONVERGENT B2 ;  /* 0x0000000000027941 */ /* 0x000fea0003800200 */
.L_x_63417:
        /* <DEDUP_REMOVED lines=56> */
.L_x_63415:
[----:B------:R-:W-:Y:S05]  /*1a1b0*/  BSYNC.RECONVERGENT B1 ;  /* 0x0000000000017941 */ /* 0x000fea0003800200 */
.L_x_63414:
        /* <DEDUP_REMOVED lines=12> */
.L_x_63391:
        /* <DEDUP_REMOVED lines=21> */
.L_x_63423:
        /* <DEDUP_REMOVED lines=13> */
.L_x_63425:
[----:B------:R-:W-:Y:S05]  /*1a4a0*/  BSYNC.RECONVERGENT B3 ;  /* 0x0000000000037941 */ /* 0x000fea0003800200 */
.L_x_63424:
        /* <DEDUP_REMOVED lines=55> */
.L_x_63422:
[----:B------:R-:W-:Y:S05]  /*1a820*/  BSYNC.RECONVERGENT B2 ;  /* 0x0000000000027941 */ /* 0x000fea0003800200 */
.L_x_63421:
        /* <DEDUP_REMOVED lines=11> */
.L_x_63420:
[----:B------:R-:W-:Y:S05]  /*1a8e0*/  BSYNC.RECONVERGENT B1 ;  /* 0x0000000000017941 */ /* 0x000fea0003800200 */
.L_x_63419:
        /* <DEDUP_REMOVED lines=17> */
.L_x_63430:
        /* <DEDUP_REMOVED lines=13> */
.L_x_63432:
[----:B------:R-:W-:Y:S05]  /*1aad0*/  BSYNC.RECONVERGENT B3 ;  /* 0x0000000000037941 */ /* 0x000fea0003800200 */
.L_x_63431:
        /* <DEDUP_REMOVED lines=56> */
.L_x_63429:
[----:B------:R-:W-:Y:S05]  /*1ae60*/  BSYNC.RECONVERGENT B2 ;  /* 0x0000000000027941 */ /* 0x000fea0003800200 */
.L_x_63428:
        /* <DEDUP_REMOVED lines=11> */
.L_x_63427:
[----:B------:R-:W-:Y:S05]  /*1af20*/  BSYNC.RECONVERGENT B1 ;  /* 0x0000000000017941 */ /* 0x000fea0003800200 */
.L_x_63426:
        /* <DEDUP_REMOVED lines=17> */
.L_x_63437:
        /* <DEDUP_REMOVED lines=13> */
.L_x_63439:
[----:B------:R-:W-:Y:S05]  /*1b110*/  BSYNC.RECONVERGENT B3 ;  /* 0x0000000000037941 */ /* 0x000fea0003800200 */
.L_x_63438:
        /* <DEDUP_REMOVED lines=56> */
.L_x_63436:
[----:B------:R-:W-:Y:S05]  /*1b4a0*/  BSYNC.RECONVERGENT B2 ;  /* 0x0000000000027941 */ /* 0x000fea0003800200 */
.L_x_63435:
        /* <DEDUP_REMOVED lines=11> */
.L_x_63434:
[----:B------:R-:W-:Y:S05]  /*1b560*/  BSYNC.RECONVERGENT B1 ;  /* 0x0000000000017941 */ /* 0x000fea0003800200 */
.L_x_63433:
        /* <DEDUP_REMOVED lines=16> */
.L_x_63442:
        /* <DEDUP_REMOVED lines=13> */
.L_x_63444:
[----:B------:R-:W-:Y:S05]  /*1b740*/  BSYNC.RECONVERGENT B2 ;  /* 0x0000000000027941 */ /* 0x000fea0003800200 */
.L_x_63443:
        /* <DEDUP_REMOVED lines=53> */
[----:B------:R-:W-:Y:S01]  /*1baa0*/  IMAD.MOV.U32 R50, RZ, RZ, RZ ;  /* 0x000000ffff327224 */ /* 0x000fe200078e00ff */
[----:B------:R-:W-:Y:S02]  /*1bab0*/  LOP3.LUT R134, R167, R134, R45, 0x96, !PT ;  /* 0x00000086a7867212 */ /* 0x000fe400078e962d */
[----:B------:R-:W-:-:S07]  /*1bac0*/  MOV R48, R44 ;  /* 0x0000002c00307202 */ /* 0x000fce0000000f00 */
.L_x_63441:
[----:B------:R-:W-:Y:S05]  /*1bad0*/  BSYNC.RECONVERGENT B1 ;  /* 0x0000000000017941 */ /* 0x000fea0003800200 */
.L_x_63440:
        /* <DEDUP_REMOVED lines=11> */
.L_x_63413:
[----:B------:R-:W-:Y:S05]  /*1bb90*/  BSYNC.RECONVERGENT B0 ;  /* 0x0000000000007941 */ /* 0x000fea0003800200 */
.L_x_63390:
        /* <DEDUP_REMOVED lines=23> */
.L_x_63446:
[----:B------:R-:W-:Y:S05]  /*1bd10*/  BSYNC.RECONVERGENT B0 ;  /* 0x0000000000007941 */ /* 0x000fea0003800200 */
.L_x_63445:
[----:B-----5:R1:W5:Y:S04]  /*1bd20*/  @P1 LDG.E.128 R4, desc[UR6][R54.64] ;  /* 0x0000000636041981 */ /* 0x020368000c1e1d00 */
[----:B------:R1:W5:Y:S01]  /*1bd30*/  @P0 LDG.E.128 R8, desc[UR6][R46.64] ;  /* 0x000000062e080981 */ /* 0x000362000c1e1d00 */
[----:B------:R-:W-:Y:S04]  /*1bd40*/  BSSY.RECONVERGENT B0, `(.L_x_63447) ;  /* 0x0000328000007945 */ /* 0x000fe80003800200 */
[----:B------:R-:W-:Y:S05]  /*1bd50*/  @!P0 BRA `(.L_x_63448) ;  /* 0x0000001800508947 */ /* 0x000fea0003800000 */
[----:B------:R-:W-:Y:S01]  /*1bd60*/  ISETP.GT.AND P2, PT, R72, RZ, PT ;  /* 0x000000ff4800720c */ /* 0x000fe20003f44270 */
[----:B------:R-:W-:Y:S01]  /*1bd70*/  BSSY.RECONVERGENT B1, `(.L_x_63449) ;  /* 0x0000067000017945 */ /* 0x000fe20003800200 */
[----:B-1----:R-:W-:Y:S01]  /*1bd80*/  IMAD.MOV.U32 R46, RZ, RZ, R50 ;  /* 0x000000ffff2e7224 */ /* 0x002fe200078e0032 */
        /* <DEDUP_REMOVED lines=19> */
.L_x_63453:
        /* <DEDUP_REMOVED lines=13> */
.L_x_63455:
[----:B------:R-:W-:Y:S05]  /*1bf90*/  BSYNC.RECONVERGENT B3 ;  /* 0x0000000000037941 */ /* 0x000fea0003800200 */
.L_x_63454:
        /* <DEDUP_REMOVED lines=50> */
[----:B------:R-:W-:Y:S02]  /*1c2c0*/  MOV R140, R46 ;  /* 0x0000002e008c7202 */ /* 0x000fe40000000f00 */
[----:B------:R-:W-:Y:S01]  /*1c2d0*/  LOP3.LUT R135, R50, UR15, R47, 0x96, !PT ;  /* 0x0000000f32877c12 */ /* 0x000fe2000f8e962f */
[----:B------:R-:W-:Y:S01]  /*1c2e0*/  IMAD.MOV.U32 R49, RZ, RZ, R44 ;  /* 0x000000ffff317224 */ /* 0x000fe200078e002c */
[----:B------:R-:W-:Y:S01]  /*1c2f0*/  LOP3.LUT R134, R167, R134, R45, 0x96, !PT ;  /* 0x00000086a7867212 */ /* 0x000fe200078e962d */
[----:B------:R-:W-:Y:S01]  /*1c300*/  IMAD.MOV.U32 R46, RZ, RZ, RZ ;  /* 0x000000ffff2e7224 */ /* 0x000fe200078e00ff */
[----:B------:R-:W-:-:S07]  /*1c310*/  MOV R44, R48 ;  /* 0x00000030002c7202 */ /* 0x000fce0000000f00 */
.L_x_63452:
[----:B------:R-:W-:Y:S05]  /*1c320*/  BSYNC.RECONVERGENT B2 ;  /* 0x0000000000027941 */ /* 0x000fea0003800200 */
.L_x_63451:
[----:B------:R-:W-:Y:S01]  /*1c330*/  I2FP.F32.U32 R44, R44 ;  /* 0x0000002c002c7245 */ /* 0x000fe20000201000 */
[----:B------:R-:W-:Y:S02]  /*1c340*/  HFMA2 R45, -RZ, RZ, 0.1171875, 0 ;  /* 0x2f800000ff2d7431 */ /* 0x000fe400000001ff */
[----:B------:R-:W-:-:S03]  /*1c350*/  FMUL.FTZ R47, R4, UR9 ;  /* 0x00000009042f7c20 */ /* 0x000fc60008410000 */
        /* <DEDUP_REMOVED lines=8> */
.L_x_63450:
[----:B------:R-:W-:Y:S05]  /*1c3e0*/  BSYNC.RECONVERGENT B1 ;  /* 0x0000000000017941 */ /* 0x000fea0003800200 */
.L_x_63449:
        /* <DEDUP_REMOVED lines=17> */
.L_x_63460:
        /* <DEDUP_REMOVED lines=13> */
.L_x_63462:
[----:B------:R-:W-:Y:S05]  /*1c5d0*/  BSYNC.RECONVERGENT B3 ;  /* 0x0000000000037941 */ /* 0x000fea0003800200 */
.L_x_63461:
        /* <DEDUP_REMOVED lines=56> */
.L_x_63459:
[----:B------:R-:W-:Y:S05]  /*1c960*/  BSYNC.RECONVERGENT B2 ;  /* 0x0000000000027941 */ /* 0x000fea0003800200 */
.L_x_63458:
        /* <DEDUP_REMOVED lines=11> */
.L_x_63457:
[----:B------:R-:W-:Y:S05]  /*1ca20*/  BSYNC.RECONVERGENT B1 ;  /* 0x0000000000017941 */ /* 0x000fea0003800200 */
.L_x_63456:
        /* <DEDUP_REMOVED lines=17> */
.L_x_63467:
        /* <DEDUP_REMOVED lines=13> */
.L_x_63469:
[----:B------:R-:W-:Y:S05]  /*1cc10*/  BSYNC.RECONVERGENT B3 ;  /* 0x0000000000037941 */ /* 0x000fea0003800200 */
.L_x_63468:
        /* <DEDUP_REMOVED lines=51> */
[----:B------:R-:W-:Y:S02]  /*1cf50*/  MOV R140, R50 ;  /* 0x00000032008c7202 */ /* 0x000fe40000000f00 */
[----:B------:R-:W-:Y:S01]  /*1cf60*/  LOP3.LUT R135, R52, UR15, R51, 0x96, !PT ;  /* 0x0000000f34877c12 */ /* 0x000fe2000f8e9633 */
[----:B------:R-:W-:Y:S01]  /*1cf70*/  IMAD.MOV.U32 R50, RZ, RZ, R49 ;  /* 0x000000ffff327224 */ /* 0x000fe200078e0031 */
[----:B------:R-:W-:Y:S02]  /*1cf80*/  LOP3.LUT R134, R167, R134, R47, 0x96, !PT ;  /* 0x00000086a7867212 */ /* 0x000fe400078e962f */
[----:B------:R-:W-:-:S07]  /*1cf90*/  MOV R49, R46 ;  /* 0x0000002e00317202 */ /* 0x000fce0000000f00 */
.L_x_63466:
[----:B------:R-:W-:Y:S05]  /*1cfa0*/  BSYNC.RECONVERGENT B2 ;  /* 0x0000000000027941 */ /* 0x000fea0003800200 */
.L_x_63465:
[----:B------:R-:W-:Y:S01]  /*1cfb0*/  I2FP.F32.U32 R46, R50 ;  /* 0x00000032002e7245 */ /* 0x000fe20000201000 */
[----:B------:R-:W-:Y:S02]  /*1cfc0*/  HFMA2 R47, -RZ, RZ, 0.1171875, 0 ;  /* 0x2f800000ff2f7431 */ /* 0x000fe400000001ff */
[----:B------:R-:W-:-:S03]  /*1cfd0*/  FMUL.FTZ R50, R6, UR9 ;  /* 0x0000000906327c20 */ /* 0x000fc60008410000 */
        /* <DEDUP_REMOVED lines=8> */
.L_x_63464:
[----:B------:R-:W-:Y:S05]  /*1d060*/  BSYNC.RECONVERGENT B1 ;  /* 0x0000000000017941 */ /* 0x000fea0003800200 */
.L_x_63463:
        /* <DEDUP_REMOVED lines=16> */
.L_x_63473:
        /* <DEDUP_REMOVED lines=13> */
.L_x_63475:
[----:B------:R-:W-:Y:S05]  /*1d240*/  BSYNC.RECONVERGENT B2 ;  /* 0x0000000000027941 */ /* 0x000fea0003800200 */
.L_x_63474:
        /* <DEDUP_REMOVED lines=56> */
.L_x_63472:
[----:B------:R-:W-:Y:S05]  /*1d5d0*/  BSYNC.RECONVERGENT B1 ;  /* 0x0000000000017941 */ /* 0x000fea0003800200 */
.L_x_63471:
        /* <DEDUP_REMOVED lines=12> */
.L_x_63448:
[----:B------:R-:W-:Y:S01]  /*1d6a0*/  BSSY.RECONVERGENT B1, `(.L_x_63476) ;  /* 0x0000067000017945 */ /* 0x000fe20003800200 */
[----:B-1----:R-:W-:Y:S01]  /*1d6b0*/  IMAD.MOV.U32 R46, RZ, RZ, R50 ;  /* 0x000000ffff2e7224 */ /* 0x002fe200078e0032 */
        /* <DEDUP_REMOVED lines=19> */
.L_x_63480:
        /* <DEDUP_REMOVED lines=13> */
.L_x_63482:
[----:B------:R-:W-:Y:S05]  /*1d8c0*/  BSYNC.RECONVERGENT B3 ;  /* 0x0000000000037941 */ /* 0x000fea0003800200 */
.L_x_63481:
        /* <DEDUP_REMOVED lines=56> */
.L_x_63479:
[----:B------:R-:W-:Y:S05]  /*1dc50*/  BSYNC.RECONVERGENT B2 ;  /* 0x0000000000027941 */ /* 0x000fea0003800200 */
.L_x_63478:
        /* <DEDUP_REMOVED lines=11> */
.L_x_63477:
[----:B------:R-:W-:Y:S05]  /*1dd10*/  BSYNC.RECONVERGENT B1 ;  /* 0x0000000000017941 */ /* 0x000fea0003800200 */
.L_x_63476:
        /* <DEDUP_REMOVED lines=17> */
.L_x_63487:
        /* <DEDUP_REMOVED lines=13> */
.L_x_63489:
[----:B------:R-:W-:Y:S05]  /*1df00*/  BSYNC.RECONVERGENT B3 ;  /* 0x0000000000037941 */ /* 0x000fea0003800200 */
.L_x_63488:
        /* <DEDUP_REMOVED lines=56> */
.L_x_63486:
[----:B------:R-:W-:Y:S05]  /*1e290*/  BSYNC.RECONVERGENT B2 ;  /* 0x0000000000027941 */ /* 0x000fea0003800200 */
.L_x_63485:
        /* <DEDUP_REMOVED lines=11> */
.L_x_63484:
[----:B------:R-:W-:Y:S05]  /*1e350*/  BSYNC.RECONVERGENT B1 ;  /* 0x0000000000017941 */ /* 0x000fea0003800200 */
.L_x_63483:
        /* <DEDUP_REMOVED lines=17> */
.L_x_63494:
        /* <DEDUP_REMOVED lines=13> */
.L_x_63496:
[----:B------:R-:W-:Y:S05]  /*1e540*/  BSYNC.RECONVERGENT B3 ;  /* 0x0000000000037941 */ /* 0x000fea0003800200 */
.L_x_63495:
        /* <DEDUP_REMOVED lines=56> */
.L_x_63493:
[----:B------:R-:W-:Y:S05]  /*1e8d0*/  BSYNC.RECONVERGENT B2 ;  /* 0x0000000000027941 */ /* 0x000fea0003800200 */
.L_x_63492:
        /* <DEDUP_REMOVED lines=11> */
.L_x_63491:
[----:B------:R-:W-:Y:S05]  /*1e990*/  BSYNC.RECONVERGENT B1 ;  /* 0x0000000000017941 */ /* 0x000fea0003800200 */
.L_x_63490:
        /* <DEDUP_REMOVED lines=16> */
.L_x_63499:
        /* <DEDUP_REMOVED lines=13> */
.L_x_63501:
[----:B------:R-:W-:Y:S05]  /*1eb70*/  BSYNC.RECONVERGENT B2 ;  /* 0x0000000000027941 */ /* 0x000fea0003800200 */
.L_x_63500:
        /* <DEDUP_REMOVED lines=56> */
.L_x_63498:
[----:B------:R-:W-:Y:S05]  /*1ef00*/  BSYNC.RECONVERGENT B1 ;  /* 0x0000000000017941 */ /* 0x000fea0003800200 */
.L_x_63497:
        /* <DEDUP_REMOVED lines=11> */
.L_x_63470:
[----:B------:R-:W-:Y:S05]  /*1efc0*/  BSYNC.RECONVERGENT B0 ;  /* 0x0000000000007941 */ /* 0x000fea0003800200 */
.L_x_63447:
        /* <DEDUP_REMOVED lines=23> */
.L_x_63503:
[----:B------:R-:W-:Y:S05]  /*1f140*/  BSYNC.RECONVERGENT B0 ;  /* 0x0000000000007941 */ /* 0x000fea0003800200 */
.L_x_63502:
[----:B-----5:R1:W5:Y:S04]  /*1f150*/  @P1 LDG.E.128 R4, desc[UR6][R56.64] ;  /* 0x0000000638041981 */ /* 0x020368000c1e1d00 */
[----:B------:R1:W5:Y:S01]  /*1f160*/  @P0 LDG.E.128 R8, desc[UR6][R54.64] ;  /* 0x0000000636080981 */ /* 0x000362000c1e1d00 */
[----:B------:R-:W-:Y:S04]  /*1f170*/  BSSY.RECONVERGENT B0, `(.L_x_63504) ;  /* 0x0000328000007945 */ /* 0x000fe80003800200 */
[----:B------:R-:W-:Y:S05]  /*1f180*/  @!P0 BRA `(.L_x_63505) ;  /* 0x0000001800508947 */ /* 0x000fea0003800000 */
[----:B------:R-:W-:Y:S01]  /*1f190*/  ISETP.GT.AND P2, PT, R72, RZ, PT ;  /* 0x000000ff4800720c */ /* 0x000fe20003f44270 */
[----:B------:R-:W-:Y:S01]  /*1f1a0*/  BSSY.RECONVERGENT B1, `(.L_x_63506) ;  /* 0x0000067000017945 */ /* 0x000fe20003800200 */
[----:B------:R-:W-:Y:S01]  /*1f1b0*/  IMAD.MOV.U32 R50, RZ, RZ, R51 ;  /* 0x000000ffff327224 */ /* 0x000fe200078e0033 */
        /* <DEDUP_REMOVED lines=19> */
.L_x_63510:
        /* <DEDUP_REMOVED lines=13> */
.L_x_63512:
[----:B------:R-:W-:Y:S05]  /*1f3c0*/  BSYNC.RECONVERGENT B3 ;  /* 0x0000000000037941 */ /* 0x000fea0003800200 */
.L_x_63511:
        /* <DEDUP_REMOVED lines=56> */
.L_x_63509:
[----:B------:R-:W-:Y:S05]  /*1f750*/  BSYNC.RECONVERGENT B2 ;  /* 0x0000000000027941 */ /* 0x000fea0003800200 */
.L_x_63508:
        /* <DEDUP_REMOVED lines=11> */
.L_x_63507:
[----:B------:R-:W-:Y:S05]  /*1f810*/  BSYNC.RECONVERGENT B1 ;  /* 0x0000000000017941 */ /* 0x000fea0003800200 */
.L_x_63506:
        /* <DEDUP_REMOVED lines=17> */
.L_x_63517:
        /* <DEDUP_REMOVED lines=13> */
.L_x_63519:
[----:B------:R-:W-:Y:S05]  /*1fa00*/  BSYNC.RECONVERGENT B3 ;  /* 0x0000000000037941 */ /* 0x000fea0003800200 */
.L_x_63518:
        /* <DEDUP_REMOVED lines=56> */
.L_x_63516:
[----:B------:R-:W-:Y:S05]  /*1fd90*/  BSYNC.RECONVERGENT B2 ;  /* 0x0000000000027941 */ /* 0x000fea0003800200 */
.L_x_63515:
        /* <DEDUP_REMOVED lines=11> */
.L_x_63514:
[----:B------:R-:W-:Y:S05]  /*1fe50*/  BSYNC.RECONVERGENT B1 ;  /* 0x0000000000017941 */ /* 0x000fea0003800200 */
.L_x_63513:
        /* <DEDUP_REMOVED lines=17> */
.L_x_63524:
        /* <DEDUP_REMOVED lines=13> */
.L_x_63526:
[----:B------:R-:W-:Y:S05]  /*20040*/  BSYNC.RECONVERGENT B3 ;  /* 0x0000000000037941 */ /* 0x000fea0003800200 */
.L_x_63525:
        /* <DEDUP_REMOVED lines=53> */
[----:B------:R-:W-:Y:S01]  /*203a0*/  MOV R55, R52 ;  /* 0x0000003400377202 */ /* 0x000fe20000000f00 */
[----:B------:R-:W-:Y:S01]  /*203b0*/  IMAD.MOV.U32 R52, RZ, RZ, RZ ;  /* 0x000000ffff347224 */ /* 0x000fe200078e00ff */
[----:B------:R-:W-:-:S07]  /*203c0*/  LOP3.LUT R134, R167, R134, R53, 0x96, !PT ;  /* 0x00000086a7867212 */ /* 0x000fce00078e9635 */
.L_x_63523:
[----:B------:R-:W-:Y:S05]  /*203d0*/  BSYNC.RECONVERGENT B2 ;  /* 0x0000000000027941 */ /* 0x000fea0003800200 */
.L_x_63522:
        /* <DEDUP_REMOVED lines=11> */
.L_x_63521:
[----:B------:R-:W-:Y:S05]  /*20490*/  BSYNC.RECONVERGENT B1 ;  /* 0x0000000000017941 */ /* 0x000fea0003800200 */
.L_x_63520:
        /* <DEDUP_REMOVED lines=16> */
.L_x_63530:
        /* <DEDUP_REMOVED lines=13> */
.L_x_63532:
[----:B------:R-:W-:Y:S05]  /*20670*/  BSYNC.RECONVERGENT B2 ;  /* 0x0000000000027941 */ /* 0x000fea0003800200 */
.L_x_63531:
        /* <DEDUP_REMOVED lines=56> */
.L_x_63529:
[----:B------:R-:W-:Y:S05]  /*20a00*/  BSYNC.RECONVERGENT B1 ;  /* 0x0000000000017941 */ /* 0x000fea0003800200 */
.L_x_63528:
        /* <DEDUP_REMOVED lines=12> */
.L_x_63505:
[----:B------:R-:W-:Y:S01]  /*20ad0*/  BSSY.RECONVERGENT B1, `(.L_x_63533) ;  /* 0x0000067000017945 */ /* 0x000fe20003800200 */
[----:B------:R-:W-:Y:S01]  /*20ae0*/  IMAD.MOV.U32 R50, RZ, RZ, R51 ;  /* 0x000000ffff327224 */ /* 0x000fe200078e0033 */
[----:B-1----:R-:W-:Y:S01]  /*20af0*/  MOV R55, R49 ;  /* 0x0000003100377202 */ /* 0x002fe20000000f00 */
        /* <DEDUP_REMOVED lines=18> */
.L_x_63537:
        /* <DEDUP_REMOVED lines=13> */
.L_x_63539:
[----:B------:R-:W-:Y:S05]  /*20cf0*/  BSYNC.RECONVERGENT B3 ;  /* 0x0000000000037941 */ /* 0x000fea0003800200 */
.L_x_63538:
        /* <DEDUP_REMOVED lines=56> */
.L_x_63536:
[----:B------:R-:W-:Y:S05]  /*21080*/  BSYNC.RECONVERGENT B2 ;  /* 0x0000000000027941 */ /* 0x000fea0003800200 */
.L_x_63535:
        /* <DEDUP_REMOVED lines=11> */
.L_x_63534:
[----:B------:R-:W-:Y:S05]  /*21140*/  BSYNC.RECONVERGENT B1 ;  /* 0x0000000000017941 */ /* 0x000fea0003800200 */
.L_x_63533:
        /* <DEDUP_REMOVED lines=17> */
.L_x_63544:
        /* <DEDUP_REMOVED lines=13> */
.L_x_63546:
[----:B------:R-:W-:Y:S05]  /*21330*/  BSYNC.RECONVERGENT B3 ;  /* 0x0000000000037941 */ /* 0x000fea0003800200 */
.L_x_63545:
        /* <DEDUP_REMOVED lines=56> */
.L_x_63543:
[----:B------:R-:W-:Y:S05]  /*216c0*/  BSYNC.RECONVERGENT B2 ;  /* 0x0000000000027941 */ /* 0x000fea0003800200 */
.L_x_63542:
        /* <DEDUP_REMOVED lines=11> */
.L_x_63541:
[----:B------:R-:W-:Y:S05]  /*21780*/  BSYNC.RECONVERGENT B1 ;  /* 0x0000000000017941 */ /* 0x000fea0003800200 */
.L_x_63540:
        /* <DEDUP_REMOVED lines=17> */
.L_x_63551:
        /* <DEDUP_REMOVED lines=13> */
.L_x_63553:
[----:B------:R-:W-:Y:S05]  /*21970*/  BSYNC.RECONVERGENT B3 ;  /* 0x0000000000037941 */ /* 0x000fea0003800200 */
.L_x_63552:
        /* <DEDUP_REMOVED lines=56> */
.L_x_63550:
[----:B------:R-:W-:Y:S05]  /*21d00*/  BSYNC.RECONVERGENT B2 ;  /* 0x0000000000027941 */ /* 0x000fea0003800200 */
.L_x_63549:
[----:B------:R-:W-:Y:S01]  /*21d10*/  I2FP.F32.U32 R51, R50 ;  /* 0x0000003200337245 */ /* 0x000fe20000201000 */
[----:B------:R-:W-:Y:S02]  /*21d20*/  HFMA2 R54, -RZ, RZ, 0.1171875, 0 ;  /* 0x2f800000ff367431 */ /* 0x000fe400000001ff */
[----:B-----5:R-:W-:-:S03]  /*21d30*/  FMUL.FTZ R50, R6, UR9 ;  /* 0x0000000906327c20 */ /* 0x020fc60008410000 */
[----:B------:R-:W-:Y:S01]  /*21d40*/  FFMA.FTZ R51, R51, R54, 1.1641532182693481445e-10 ;  /* 0x2f00000033337423 */ /* 0x000fe20000010036 */
[----:B------:R-:W-:Y:S01]  /*21d50*/  FMUL.FTZ R53, R50, UR8 ;  /* 0x0000000832357c20 */ /* 0x000fe20008410000 */
[----:B------:R-:W-:-:S03]  /*21d60*/  HADD2.F32 R50, -RZ, R228.H0_H0 ;  /* 0x200000e4ff327230 */ /* 0x000fc60000004100 */
[----:B------:R-:W-:-:S04]  /*21d70*/  FSETP.GTU.FTZ.AND P2, PT, R51, UR12, PT ;  /* 0x0000000c33007c0b */ /* 0x000fc8000bf5c000 */
[----:B------:R-:W-:Y:S02]  /*21d80*/  FSEL R53, R53, RZ, !P2 ;  /* 0x000000ff35357208 */ /* 0x000fe40005000000 */
[----:B------:R-:W-:-:S03]  /*21d90*/  SEL R51, RZ, 0x1, P2 ;  /* 0x00000001ff337807 */ /* 0x000fc60001000000 */
[----:B------:R-:W-:Y:S01]  /*21da0*/  FMUL.FTZ R50, R50, R53 ;  /* 0x0000003532327220 */ /* 0x000fe20000410000 */
[----:B------:R-:W-:-:S07]  /*21db0*/  PRMT R143, R51, 0x7610, R143 ;  /* 0x00007610338f7816 */ /* 0x000fce000000008f */
.L_x_63548:
[----:B------:R-:W-:Y:S05]  /*21dc0*/  BSYNC.RECONVERGENT B1 ;  /* 0x0000000000017941 */ /* 0x000fea0003800200 */
.L_x_63547:
        /* <DEDUP_REMOVED lines=16> */
.L_x_63556:
        /* <DEDUP_REMOVED lines=13> */
.L_x_63558:
[----:B------:R-:W-:Y:S05]  /*21fa0*/  BSYNC.RECONVERGENT B2 ;  /* 0x0000000000027941 */ /* 0x000fea0003800200 */
.L_x_63557:
        /* <DEDUP_REMOVED lines=56> */
.L_x_63555:
[----:B------:R-:W-:Y:S05]  /*22330*/  BSYNC.RECONVERGENT B1 ;  /* 0x0000000000017941 */ /* 0x000fea0003800200 */
.L_x_63554:
        /* <DEDUP_REMOVED lines=11> */
.L_x_63527:
[----:B------:R-:W-:Y:S05]  /*223f0*/  BSYNC.RECONVERGENT B0 ;  /* 0x0000000000007941 */ /* 0x000fea0003800200 */
.L_x_63504:
        /* <DEDUP_REMOVED lines=23> */
.L_x_63560:
[----:B------:R-:W-:Y:S05]  /*22570*/  BSYNC.RECONVERGENT B0 ;  /* 0x0000000000007941 */ /* 0x000fea0003800200 */
.L_x_63559:
        /* <DEDUP_REMOVED lines=26> */
.L_x_63567:
        /* <DEDUP_REMOVED lines=13> */
.L_x_63569:
[----:B------:R-:W-:Y:S05]  /*227f0*/  BSYNC.RECONVERGENT B3 ;  /* 0x0000000000037941 */ /* 0x000fea0003800200 */
.L_x_63568:
        /* <DEDUP_REMOVED lines=54> */
[----:B------:R-:W-:Y:S02]  /*22b60*/  LOP3.LUT R134, R167, R134, R53, 0x96, !PT ;  /* 0x00000086a7867212 */ /* 0x000fe400078e9635 */
[----:B------:R-:W-:-:S07]  /*22b70*/  MOV R52, R55 ;  /* 0x0000003700347202 */ /* 0x000fce0000000f00 */
.L_x_63566:
[----:B------:R-:W-:Y:S05]  /*22b80*/  BSYNC.RECONVERGENT B2 ;  /* 0x0000000000027941 */ /* 0x000fea0003800200 */
.L_x_63565:
        /* <DEDUP_REMOVED lines=11> */
.L_x_63564:
[----:B------:R-:W-:Y:S05]  /*22c40*/  BSYNC.RECONVERGENT B1 ;  /* 0x0000000000017941 */ /* 0x000fea0003800200 */
.L_x_63563:
        /* <DEDUP_REMOVED lines=17> */
.L_x_63574:
        /* <DEDUP_REMOVED lines=13> */
.L_x_63576:
[----:B------:R-:W-:Y:S05]  /*22e30*/  BSYNC.RECONVERGENT B3 ;  /* 0x0000000000037941 */ /* 0x000fea0003800200 */
.L_x_63575:
        /* <DEDUP_REMOVED lines=56> */
.L_x_63573:
[----:B------:R-:W-:Y:S05]  /*231c0*/  BSYNC.RECONVERGENT B2 ;  /* 0x0000000000027941 */ /* 0x000fea0003800200 */
.L_x_63572:
        /* <DEDUP_REMOVED lines=11> */
.L_x_63571:
[----:B------:R-:W-:Y:S05]  /*23280*/  BSYNC.RECONVERGENT B1 ;  /* 0x0000000000017941 */ /* 0x000fea0003800200 */
.L_x_63570:
        /* <DEDUP_REMOVED lines=17> */
.L_x_63581:
        /* <DEDUP_REMOVED lines=13> */
.L_x_63583:
[----:B------:R-:W-:Y:S05]  /*23470*/  BSYNC.RECONVERGENT B3 ;  /* 0x0000000000037941 */ /* 0x000fea0003800200 */
.L_x_63582:
        /* <DEDUP_REMOVED lines=56> */
.L_x_63580:
[----:B------:R-:W-:Y:S05]  /*23800*/  BSYNC.RECONVERGENT B2 ;  /* 0x0000000000027941 */ /* 0x000fea0003800200 */
.L_x_63579:
        /* <DEDUP_REMOVED lines=11> */
.L_x_63578:
[----:B------:R-:W-:Y:S05]  /*238c0*/  BSYNC.RECONVERGENT B1 ;  /* 0x0000000000017941 */ /* 0x000fea0003800200 */
.L_x_63577:
        /* <DEDUP_REMOVED lines=16> */
.L_x_63587:
        /* <DEDUP_REMOVED lines=13> */
.L_x_63589:
[----:B------:R-:W-:Y:S05]  /*23aa0*/  BSYNC.RECONVERGENT B2 ;  /* 0x0000000000027941 */ /* 0x000fea0003800200 */
.L_x_63588:
        /* <DEDUP_REMOVED lines=56> */
.L_x_63586:
[----:B------:R-:W-:Y:S05]  /*23e30*/  BSYNC.RECONVERGENT B1 ;  /* 0x0000000000017941 */ /* 0x000fea0003800200 */
.L_x_63585:
        /* <DEDUP_REMOVED lines=12> */
.L_x_63562:
        /* <DEDUP_REMOVED lines=21> */
.L_x_63594:
        /* <DEDUP_REMOVED lines=13> */
.L_x_63596:
[----:B------:R-:W-:Y:S05]  /*24120*/  BSYNC.RECONVERGENT B3 ;  /* 0x0000000000037941 */ /* 0x000fea0003800200 */
.L_x_63595:
        /* <DEDUP_REMOVED lines=56> */
.L_x_63593:
[----:B------:R-:W-:Y:S05]  /*244b0*/  BSYNC.RECONVERGENT B2 ;  /* 0x0000000000027941 */ /* 0x000fea0003800200 */
.L_x_63592:
        /* <DEDUP_REMOVED lines=11> */
.L_x_63591:
[----:B------:R-:W-:Y:S05]  /*24570*/  BSYNC.RECONVERGENT B1 ;  /* 0x0000000000017941 */ /* 0x000fea0003800200 */
.L_x_63590:
        /* <DEDUP_REMOVED lines=17> */
.L_x_63601:
        /* <DEDUP_REMOVED lines=13> */
.L_x_63603:
[----:B------:R-:W-:Y:S05]  /*24760*/  BSYNC.RECONVERGENT B3 ;  /* 0x0000000000037941 */ /* 0x000fea0003800200 */
.L_x_63602:
        /* <DEDUP_REMOVED lines=56> */
.L_x_63600:
[----:B------:R-:W-:Y:S05]  /*24af0*/  BSYNC.RECONVERGENT B2 ;  /* 0x0000000000027941 */ /* 0x000fea0003800200 */
.L_x_63599:
        /* <DEDUP_REMOVED lines=11> */
.L_x_63598:
[----:B------:R-:W-:Y:S05]  /*24bb0*/  BSYNC.RECONVERGENT B1 ;  /* 0x0000000000017941 */ /* 0x000fea0003800200 */
.L_x_63597:
        /* <DEDUP_REMOVED lines=17> */
.L_x_63608:
        /* <DEDUP_REMOVED lines=13> */
.L_x_63610:
[----:B------:R-:W-:Y:S05]  /*24da0*/  BSYNC.RECONVERGENT B3 ;  /* 0x0000000000037941 */ /* 0x000fea0003800200 */
.L_x_63609:
        /* <DEDUP_REMOVED lines=56> */
.L_x_63607:
[----:B------:R-:W-:Y:S05]  /*25130*/  BSYNC.RECONVERGENT B2 ;  /* 0x0000000000027941 */ /* 0x000fea0003800200 */
.L_x_63606:
        /* <DEDUP_REMOVED lines=11> */
.L_x_63605:
[----:B------:R-:W-:Y:S05]  /*251f0*/  BSYNC.RECONVERGENT B1 ;  /* 0x0000000000017941 */ /* 0x000fea0003800200 */
.L_x_63604:
        /* <DEDUP_REMOVED lines=16> */
.L_x_63613:
        /* <DEDUP_REMOVED lines=13> */
.L_x_63615:
[----:B------:R-:W-:Y:S05]  /*253d0*/  BSYNC.RECONVERGENT B2 ;  /* 0x0000000000027941 */ /* 0x000fea0003800200 */
.L_x_63614:
        /* <DEDUP_REMOVED lines=56> */
.L_x_63612:
[----:B------:R-:W-:Y:S05]  /*25760*/  BSYNC.RECONVERGENT B1 ;  /* 0x0000000000017941 */ /* 0x000fea0003800200 */
.L_x_63611:
        /* <DEDUP_REMOVED lines=11> */
.L_x_63584:
[----:B------:R-:W-:Y:S05]  /*25820*/  BSYNC.RECONVERGENT B0 ;  /* 0x0000000000007941 */ /* 0x000fea0003800200 */
.L_x_63561:
        /* <DEDUP_REMOVED lines=23> */
.L_x_63617:
[----:B------:R-:W-:Y:S05]  /*259a0*/  BSYNC.RECONVERGENT B0 ;  /* 0x0000000000007941 */ /* 0x000fea0003800200 */
.L_x_63616:
        /* <DEDUP_REMOVED lines=26> */
.L_x_63624:
        /* <DEDUP_REMOVED lines=13> */
.L_x_63626:
[----:B------:R-:W-:Y:S05]  /*25c20*/  BSYNC.RECONVERGENT B3 ;  /* 0x0000000000037941 */ /* 0x000fea0003800200 */
.L_x_63625:
        /* <DEDUP_REMOVED lines=56> */
.L_x_63623:
[----:B------:R-:W-:Y:S05]  /*25fb0*/  BSYNC.RECONVERGENT B2 ;  /* 0x0000000000027941 */ /* 0x000fea0003800200 */
.L_x_63622:
        /* <DEDUP_REMOVED lines=11> */
.L_x_63621:
[----:B------:R-:W-:Y:S05]  /*26070*/  BSYNC.RECONVERGENT B1 ;  /* 0x0000000000017941 */ /* 0x000fea0003800200 */
.L_x_63620:
        /* <DEDUP_REMOVED lines=17> */
.L_x_63631:
        /* <DEDUP_REMOVED lines=13> */
.L_x_63633:
[----:B------:R-:W-:Y:S05]  /*26260*/  BSYNC.RECONVERGENT B3 ;  /* 0x0000000000037941 */ /* 0x000fea0003800200 */
.L_x_63632:
        /* <DEDUP_REMOVED lines=56> */
.L_x_63630:
[----:B------:R-:W-:Y:S05]  /*265f0*/  BSYNC.RECONVERGENT B2 ;  /* 0x0000000000027941 */ /* 0x000fea0003800200 */
.L_x_63629:
        /* <DEDUP_REMOVED lines=11> */
.L_x_63628:
[----:B------:R-:W-:Y:S05]  /*266b0*/  BSYNC.RECONVERGENT B1 ;  /* 0x0000000000017941 */ /* 0x000fea0003800200 */
.L_x_63627:
        /* <DEDUP_REMOVED lines=17> */
.L_x_63638:
        /* <DEDUP_REMOVED lines=13> */
.L_x_63640:
[----:B------:R-:W-:Y:S05]  /*268a0*/  BSYNC.RECONVERGENT B3 ;  /* 0x0000000000037941 */ /* 0x000fea0003800200 */
.L_x_63639:
        /* <DEDUP_REMOVED lines=53> */
[----:B------:R-:W-:Y:S01]  /*26c00*/  MOV R63, R60 ;  /* 0x0000003c003f7202 */ /* 0x000fe20000000f00 */
[----:B------:R-:W-:Y:S01]  /*26c10*/  IMAD.MOV.U32 R60, RZ, RZ, RZ ;  /* 0x000000ffff3c7224 */ /* 0x000fe200078e00ff */
[----:B------:R-:W-:-:S07]  /*26c20*/  LOP3.LUT R134, R167, R134, R61, 0x96, !PT ;  /* 0x00000086a7867212 */ /* 0x000fce00078e963d */
.L_x_63637:
[----:B------:R-:W-:Y:S05]  /*26c30*/  BSYNC.RECONVERGENT B2 ;  /* 0x0000000000027941 */ /* 0x000fea0003800200 */
.L_x_63636:
        /* <DEDUP_REMOVED lines=11> */
.L_x_63635:
[----:B------:R-:W-:Y:S05]  /*26cf0*/  BSYNC.RECONVERGENT B1 ;  /* 0x0000000000017941 */ /* 0x000fea0003800200 */
.L_x_63634:
        /* <DEDUP_REMOVED lines=16> */
.L_x_63644:
        /* <DEDUP_REMOVED lines=13> */
.L_x_63646:
[----:B------:R-:W-:Y:S05]  /*26ed0*/  BSYNC.RECONVERGENT B2 ;  /* 0x0000000000027941 */ /* 0x000fea0003800200 */
.L_x_63645:
        /* <DEDUP_REMOVED lines=56> */
.L_x_63643:
[----:B------:R-:W-:Y:S05]  /*27260*/  BSYNC.RECONVERGENT B1 ;  /* 0x0000000000017941 */ /* 0x000fea0003800200 */
.L_x_63642:
        /* <DEDUP_REMOVED lines=12> */
.L_x_63619:
        /* <DEDUP_REMOVED lines=21> */
.L_x_63651:
        /* <DEDUP_REMOVED lines=13> */
.L_x_63653:
[----:B------:R-:W-:Y:S05]  /*27550*/  BSYNC.RECONVERGENT B3 ;  /* 0x0000000000037941 */ /* 0x000fea0003800200 */
.L_x_63652:
        /* <DEDUP_REMOVED lines=56> */
.L_x_63650:
[----:B------:R-:W-:Y:S05]  /*278e0*/  BSYNC.RECONVERGENT B2 ;  /* 0x0000000000027941 */ /* 0x000fea0003800200 */
.L_x_63649:
        /* <DEDUP_REMOVED lines=11> */
.L_x_63648:
[----:B------:R-:W-:Y:S05]  /*279a0*/  BSYNC.RECONVERGENT B1 ;  /* 0x0000000000017941 */ /* 0x000fea0003800200 */
.L_x_63647:
        /* <DEDUP_REMOVED lines=17> */
.L_x_63658:
        /* <DEDUP_REMOVED lines=13> */
.L_x_63660:
[----:B------:R-:W-:Y:S05]  /*27b90*/  BSYNC.RECONVERGENT B3 ;  /* 0x0000000000037941 */ /* 0x000fea0003800200 */
.L_x_63659:
        /* <DEDUP_REMOVED lines=56> */
.L_x_63657:
[----:B------:R-:W-:Y:S05]  /*27f20*/  BSYNC.RECONVERGENT B2 ;  /* 0x0000000000027941 */ /* 0x000fea0003800200 */
.L_x_63656:
        /* <DEDUP_REMOVED lines=11> */
.L_x_63655:
[----:B------:R-:W-:Y:S05]  /*27fe0*/  BSYNC.RECONVERGENT B1 ;  /* 0x0000000000017941 */ /* 0x000fea0003800200 */
.L_x_63654:
        /* <DEDUP_REMOVED lines=17> */
.L_x_63665:
        /* <DEDUP_REMOVED lines=13> */
.L_x_63667:
[----:B------:R-:W-:Y:S05]  /*281d0*/  BSYNC.RECONVERGENT B3 ;  /* 0x0000000000037941 */ /* 0x000fea0003800200 */
.L_x_63666:
        /* <DEDUP_REMOVED lines=56> */
.L_x_63664:
[----:B------:R-:W-:Y:S05]  /*28560*/  BSYNC.RECONVERGENT B2 ;  /* 0x0000000000027941 */ /* 0x000fea0003800200 */
.L_x_63663:
        /* <DEDUP_REMOVED lines=11> */
.L_x_63662:
[----:B------:R-:W-:Y:S05]  /*28620*/  BSYNC.RECONVERGENT B1 ;  /* 0x0000000000017941 */ /* 0x000fea0003800200 */
.L_x_63661:
        /* <DEDUP_REMOVED lines=16> */
.L_x_63670:
        /* <DEDUP_REMOVED lines=13> */
.L_x_63672:
[----:B------:R-:W-:Y:S05]  /*28800*/  BSYNC.RECONVERGENT B2 ;  /* 0x0000000000027941 */ /* 0x000fea0003800200 */
.L_x_63671:
        /* <DEDUP_REMOVED lines=56> */
.L_x_63669:
[----:B------:R-:W-:Y:S05]  /*28b90*/  BSYNC.RECONVERGENT B1 ;  /* 0x0000000000017941 */ /* 0x000fea0003800200 */
.L_x_63668:
        /* <DEDUP_REMOVED lines=11> */
.L_x_63641:
[----:B------:R-:W-:Y:S05]  /*28c50*/  BSYNC.RECONVERGENT B0 ;  /* 0x0000000000007941 */ /* 0x000fea0003800200 */
.L_x_63618:
        /* <DEDUP_REMOVED lines=23> */
.L_x_63674:
[----:B------:R-:W-:Y:S05]  /*28dd0*/  BSYNC.RECONVERGENT B0 ;  /* 0x0000000000007941 */ /* 0x000fea0003800200 */
.L_x_63673:
        /* <DEDUP_REMOVED lines=26> */
.L_x_63681:
        /* <DEDUP_REMOVED lines=13> */
.L_x_63683:
[----:B------:R-:W-:Y:S05]  /*29050*/  BSYNC.RECONVERGENT B3 ;  /* 0x0000000000037941 */ /* 0x000fea0003800200 */
.L_x_63682:
        /* <DEDUP_REMOVED lines=56> */
.L_x_63680:
[----:B------:R-:W-:Y:S05]  /*293e0*/  BSYNC.RECONVERGENT B2 ;  /* 0x0000000000027941 */ /* 0x000fea0003800200 */
.L_x_63679:
        /* <DEDUP_REMOVED lines=11> */
.L_x_63678:
[----:B------:R-:W-:Y:S05]  /*294a0*/  BSYNC.RECONVERGENT B1 ;  /* 0x0000000000017941 */ /* 0x000fea0003800200 */
.L_x_63677:
        /* <DEDUP_REMOVED lines=17> */
.L_x_63688:
        /* <DEDUP_REMOVED lines=13> */
.L_x_63690:
[----:B------:R-:W-:Y:S05]  /*29690*/  BSYNC.RECONVERGENT B3 ;  /* 0x0000000000037941 */ /* 0x000fea0003800200 */
.L_x_63689:
        /* <DEDUP_REMOVED lines=56> */
.L_x_63687:
[----:B------:R-:W-:Y:S05]  /*29a20*/  BSYNC.RECONVERGENT B2 ;  /* 0x0000000000027941 */ /* 0x000fea0003800200 */
.L_x_63686:
        /* <DEDUP_REMOVED lines=11> */
.L_x_63685:
[----:B------:R-:W-:Y:S05]  /*29ae0*/  BSYNC.RECONVERGENT B1 ;  /* 0x0000000000017941 */ /* 0x000fea0003800200 */
.L_x_63684:
        /* <DEDUP_REMOVED lines=17> */
.L_x_63695:
        /* <DEDUP_REMOVED lines=13> */
.L_x_63697:
[----:B------:R-:W-:Y:S05]  /*29cd0*/  BSYNC.RECONVERGENT B3 ;  /* 0x0000000000037941 */ /* 0x000fea0003800200 */
.L_x_63696:
        /* <DEDUP_REMOVED lines=56> */
.L_x_63694:
[----:B------:R-:W-:Y:S05]  /*2a060*/  BSYNC.RECONVERGENT B2 ;  /* 0x0000000000027941 */ /* 0x000fea0003800200 */
.L_x_63693:
        /* <DEDUP_REMOVED lines=11> */
.L_x_63692:
[----:B------:R-:W-:Y:S05]  /*2a120*/  BSYNC.RECONVERGENT B1 ;  /* 0x0000000000017941 */ /* 0x000fea0003800200 */
.L_x_63691:
        /* <DEDUP_REMOVED lines=16> */
.L_x_63701:
        /* <DEDUP_REMOVED lines=13> */
.L_x_63703:
[----:B------:R-:W-:Y:S05]  /*2a300*/  BSYNC.RECONVERGENT B2 ;  /* 0x0000000000027941 */ /* 0x000fea0003800200 */
.L_x_63702:
        /* <DEDUP_REMOVED lines=56> */
.L_x_63700:
[----:B------:R-:W-:Y:S05]  /*2a690*/  BSYNC.RECONVERGENT B1 ;  /* 0x0000000000017941 */ /* 0x000fea0003800200 */
.L_x_63699:
        /* <DEDUP_REMOVED lines=12> */
.L_x_63676:
        /* <DEDUP_REMOVED lines=21> */
.L_x_63708:
        /* <DEDUP_REMOVED lines=13> */
.L_x_63710:
[----:B------:R-:W-:Y:S05]  /*2a980*/  BSYNC.RECONVERGENT B3 ;  /* 0x0000000000037941 */ /* 0x000fea0003800200 */
.L_x_63709:
        /* <DEDUP_REMOVED lines=56> */
.L_x_63707:
[----:B------:R-:W-:Y:S05]  /*2ad10*/  BSYNC.RECONVERGENT B2 ;  /* 0x0000000000027941 */ /* 0x000fea0003800200 */
.L_x_63706:
        /* <DEDUP_REMOVED lines=11> */
.L_x_63705:
[----:B------:R-:W-:Y:S05]  /*2add0*/  BSYNC.RECONVERGENT B1 ;  /* 0x0000000000017941 */ /* 0x000fea0003800200 */
.L_x_63704:
        /* <DEDUP_REMOVED lines=17> */
.L_x_63715:
        /* <DEDUP_REMOVED lines=13> */
.L_x_63717:
[----:B------:R-:W-:Y:S05]  /*2afc0*/  BSYNC.RECONVERGENT B3 ;  /* 0x0000000000037941 */ /* 0x000fea0003800200 */
.L_x_63716:
        /* <DEDUP_REMOVED lines=56> */
.L_x_63714:
[----:B------:R-:W-:Y:S05]  /*2b350*/  BSYNC.RECONVERGENT B2 ;  /* 0x0000000000027941 */ /* 0x000fea0003800200 */
.L_x_63713:
        /* <DEDUP_REMOVED lines=11> */
.L_x_63712:
[----:B------:R-:W-:Y:S05]  /*2b410*/  BSYNC.RECONVERGENT B1 ;  /* 0x0000000000017941 */ /* 0x000fea0003800200 */
.L_x_63711:
        /* <DEDUP_REMOVED lines=17> */
.L_x_63722:
        /* <DEDUP_REMOVED lines=13> */
.L_x_63724:
[----:B------:R-:W-:Y:S05]  /*2b600*/  BSYNC.RECONVERGENT B3 ;  /* 0x0000000000037941 */ /* 0x000fea0003800200 */
.L_x_63723:
        /* <DEDUP_REMOVED lines=56> */
.L_x_63721:
[----:B------:R-:W-:Y:S05]  /*2b990*/  BSYNC.RECONVERGENT B2 ;  /* 0x0000000000027941 */ /* 0x000fea0003800200 */
.L_x_63720:
        /* <DEDUP_REMOVED lines=11> */
.L_x_63719:
[----:B------:R-:W-:Y:S05]  /*2ba50*/  BSYNC.RECONVERGENT B1 ;  /* 0x0000000000017941 */ /* 0x000fea0003800200 */
.L_x_63718:
        /* <DEDUP_REMOVED lines=16> */
.L_x_63727:
        /* <DEDUP_REMOVED lines=13> */
.L_x_63729:
[----:B------:R-:W-:Y:S05]  /*2bc30*/  BSYNC.RECONVERGENT B2 ;  /* 0x0000000000027941 */ /* 0x000fea0003800200 */
.L_x_63728:
        /* <DEDUP_REMOVED lines=56> */
.L_x_63726:
[----:B------:R-:W-:Y:S05]  /*2bfc0*/  BSYNC.RECONVERGENT B1 ;  /* 0x0000000000017941 */ /* 0x000fea0003800200 */
.L_x_63725:
        /* <DEDUP_REMOVED lines=11> */
.L_x_63698:
[----:B------:R-:W-:Y:S05]  /*2c080*/  BSYNC.RECONVERGENT B0 ;  /* 0x0000000000007941 */ /* 0x000fea0003800200 */
.L_x_63675:
        /* <DEDUP_REMOVED lines=23> */
.L_x_63731:
[----:B------:R-:W-:Y:S05]  /*2c200*/  BSYNC.RECONVERGENT B0 ;  /* 0x0000000000007941 */ /* 0x000fea0003800200 */
.L_x_63730:
        /* <DEDUP_REMOVED lines=26> */
.L_x_63738:
        /* <DEDUP_REMOVED lines=13> */
.L_x_63740:
[----:B------:R-:W-:Y:S05]  /*2c480*/  BSYNC.RECONVERGENT B3 ;  /* 0x0000000000037941 */ /* 0x000fea0003800200 */
.L_x_63739:
        /* <DEDUP_REMOVED lines=56> */
.L_x_63737:
[----:B------:R-:W-:Y:S05]  /*2c810*/  BSYNC.RECONVERGENT B2 ;  /* 0x0000000000027941 */ /* 0x000fea0003800200 */
.L_x_63736:
        /* <DEDUP_REMOVED lines=11> */
.L_x_63735:
[----:B------:R-:W-:Y:S05]  /*2c8d0*/  BSYNC.RECONVERGENT B1 ;  /* 0x0000000000017941 */ /* 0x000fea0003800200 */
.L_x_63734:
        /* <DEDUP_REMOVED lines=17> */
.L_x_63745:
        /* <DEDUP_REMOVED lines=13> */
.L_x_63747:
[----:B------:R-:W-:Y:S05]  /*2cac0*/  BSYNC.RECONVERGENT B3 ;  /* 0x0000000000037941 */ /* 0x000fea0003800200 */
.L_x_63746:
        /* <DEDUP_REMOVED lines=56> */
.L_x_63744:
[----:B------:R-:W-:Y:S05]  /*2ce50*/  BSYNC.RECONVERGENT B2 ;  /* 0x0000000000027941 */ /* 0x000fea0003800200 */
.L_x_63743:
        /* <DEDUP_REMOVED lines=11> */
.L_x_63742:
[----:B------:R-:W-:Y:S05]  /*2cf10*/  BSYNC.RECONVERGENT B1 ;  /* 0x0000000000017941 */ /* 0x000fea0003800200 */
.L_x_63741:
        /* <DEDUP_REMOVED lines=17> */
.L_x_63752:
        /* <DEDUP_REMOVED lines=13> */
.L_x_63754:
[----:B------:R-:W-:Y:S05]  /*2d100*/  BSYNC.RECONVERGENT B3 ;  /* 0x0000000000037941 */ /* 0x000fea0003800200 */
.L_x_63753:
        /* <DEDUP_REMOVED lines=56> */
.L_x_63751:
[----:B------:R-:W-:Y:S05]  /*2d490*/  BSYNC.RECONVERGENT B2 ;  /* 0x0000000000027941 */ /* 0x000fea0003800200 */
.L_x_63750:
        /* <DEDUP_REMOVED lines=11> */
.L_x_63749:
[----:B------:R-:W-:Y:S05]  /*2d550*/  BSYNC.RECONVERGENT B1 ;  /* 0x0000000000017941 */ /* 0x000fea0003800200 */
.L_x_63748:
        /* <DEDUP_REMOVED lines=16> */
.L_x_63758:
        /* <DEDUP_REMOVED lines=13> */
.L_x_63760:
[----:B------:R-:W-:Y:S05]  /*2d730*/  BSYNC.RECONVERGENT B2 ;  /* 0x0000000000027941 */ /* 0x000fea0003800200 */
.L_x_63759:
        /* <DEDUP_REMOVED lines=56> */
.L_x_63757:
[----:B------:R-:W-:Y:S05]  /*2dac0*/  BSYNC.RECONVERGENT B1 ;  /* 0x0000000000017941 */ /* 0x000fea0003800200 */
.L_x_63756:
        /* <DEDUP_REMOVED lines=12> */
.L_x_63733:
        /* <DEDUP_REMOVED lines=21> */
.L_x_63765:
        /* <DEDUP_REMOVED lines=13> */
.L_x_63767:
[----:B------:R-:W-:Y:S05]  /*2ddb0*/  BSYNC.RECONVERGENT B3 ;  /* 0x0000000000037941 */ /* 0x000fea0003800200 */
.L_x_63766:
        /* <DEDUP_REMOVED lines=56> */
.L_x_63764:
[----:B------:R-:W-:Y:S05]  /*2e140*/  BSYNC.RECONVERGENT B2 ;  /* 0x0000000000027941 */ /* 0x000fea0003800200 */
.L_x_63763:
        /* <DEDUP_REMOVED lines=11> */
.L_x_63762:
[----:B------:R-:W-:Y:S05]  /*2e200*/  BSYNC.RECONVERGENT B1 ;  /* 0x0000000000017941 */ /* 0x000fea0003800200 */
.L_x_63761:
        /* <DEDUP_REMOVED lines=17> */
.L_x_63772:
        /* <DEDUP_REMOVED lines=13> */
.L_x_63774:
[----:B------:R-:W-:Y:S05]  /*2e3f0*/  BSYNC.RECONVERGENT B3 ;  /* 0x0000000000037941 */ /* 0x000fea0003800200 */
.L_x_63773:
        /* <DEDUP_REMOVED lines=56> */
.L_x_63771:
[----:B------:R-:W-:Y:S05]  /*2e780*/  BSYNC.RECONVERGENT B2 ;  /* 0x0000000000027941 */ /* 0x000fea0003800200 */
.L_x_63770:
        /* <DEDUP_REMOVED lines=11> */
.L_x_63769:
[----:B------:R-:W-:Y:S05]  /*2e840*/  BSYNC.RECONVERGENT B1 ;  /* 0x0000000000017941 */ /* 0x000fea0003800200 */
.L_x_63768:
        /* <DEDUP_REMOVED lines=17> */
.L_x_63779:
        /* <DEDUP_REMOVED lines=13> */
.L_x_63781:
[----:B------:R-:W-:Y:S05]  /*2ea30*/  BSYNC.RECONVERGENT B3 ;  /* 0x0000000000037941 */ /* 0x000fea0003800200 */
.L_x_63780:
        /* <DEDUP_REMOVED lines=56> */
.L_x_63778:
[----:B------:R-:W-:Y:S05]  /*2edc0*/  BSYNC.RECONVERGENT B2 ;  /* 0x0000000000027941 */ /* 0x000fea0003800200 */
.L_x_63777:
        /* <DEDUP_REMOVED lines=11> */
.L_x_63776:
[----:B------:R-:W-:Y:S05]  /*2ee80*/  BSYNC.RECONVERGENT B1 ;  /* 0x0000000000017941 */ /* 0x000fea0003800200 */
.L_x_63775:
        /* <DEDUP_REMOVED lines=16> */
.L_x_63784:
        /* <DEDUP_REMOVED lines=13> */
.L_x_63786:
[----:B------:R-:W-:Y:S05]  /*2f060*/  BSYNC.RECONVERGENT B2 ;  /* 0x0000000000027941 */ /* 0x000fea0003800200 */
.L_x_63785:
        /* <DEDUP_REMOVED lines=56> */
.L_x_63783:
[----:B------:R-:W-:Y:S05]  /*2f3f0*/  BSYNC.RECONVERGENT B1 ;  /* 0x0000000000017941 */ /* 0x000fea0003800200 */
.L_x_63782:
        /* <DEDUP_REMOVED lines=11> */
.L_x_63755:
[----:B------:R-:W-:Y:S05]  /*2f4b0*/  BSYNC.RECONVERGENT B0 ;  /* 0x0000000000007941 */ /* 0x000fea0003800200 */
.L_x_63732:
        /* <DEDUP_REMOVED lines=23> */
.L_x_63788:
[----:B------:R-:W-:Y:S05]  /*2f630*/  BSYNC.RECONVERGENT B0 ;  /* 0x0000000000007941 */ /* 0x000fea0003800200 */
.L_x_63787:
[----:B-----5:R1:W5:Y:S04]  /*2f640*/  @P1 LDG.E.128 R4, desc[UR6][R172.64] ;  /* 0x00000006ac041981 */ /* 0x020368000c1e1d00 */
[----:B------:R1:W5:Y:S01]  /*2f650*/  @P0 LDG.E.128 R8, desc[UR6][R176.64] ;  /* 0x00000006b0080981 */ /* 0x000362000c1e1d00 */
[----:B------:R-:W-:Y:S04]  /*2f660*/  BSSY.RECONVERGENT B0, `(.L_x_63789) ;  /* 0x0000328000007945 */ /* 0x000fe80003800200 */
[----:B------:R-:W-:Y:S05]  /*2f670*/  @!P0 BRA `(.L_x_63790) ;  /* 0x0000001800508947 */ /* 0x000fea0003800000 */
[----:B------:R-:W-:Y:S01]  /*2f680*/  ISETP.GT.AND P2, PT, R72, RZ, PT ;  /* 0x000000ff4800720c */ /* 0x000fe20003f44270 */
[----:B------:R-:W-:Y:S01]  /*2f690*/  BSSY.RECONVERGENT B1, `(.L_x_63791) ;  /* 0x0000067000017945 */ /* 0x000fe20003800200 */
[----:B------:R-:W-:Y:S01]  /*2f6a0*/  IMAD.MOV.U32 R70, RZ, RZ, R69 ;  /* 0x000000ffff467224 */ /* 0x000fe200078e0045 */
[----:B------:R-:W-:Y:S01]  /*2f6b0*/  MOV R74, R71 ;  /* 0x00000047004a7202 */ /* 0x000fe20000000f00 */
        /* <DEDUP_REMOVED lines=18> */
.L_x_63795:
        /* <DEDUP_REMOVED lines=13> */
.L_x_63797:
[----:B------:R-:W-:Y:S05]  /*2f8b0*/  BSYNC.RECONVERGENT B3 ;  /* 0x0000000000037941 */ /* 0x000fea0003800200 */
.L_x_63796:
[----:B------:R-:W-:Y:S01]  /*2f8c0*/  IMAD.WIDE.U32 R178, R0, -0x326172a9, RZ ;  /* 0xcd9e8d5700b27825 */ /* 0x000fe200078e00ff */
[----:B------:R-:W-:Y:S01]  /*2f8d0*/  LOP3.LUT R68, R138, UR5, R135, 0x96, !PT ;  /* 0x000000058a447c12 */ /* 0x000fe2000f8e9687 */
[----:B------:R-:W-:Y:S02]  /*2f8e0*/  UIADD3 UR15, UPT, UPT, UR4, -0x61c88647, URZ ;  /* 0x9e3779b9040f7890 */ /* 0x000fe4000fffe0ff */
[----:B------:R-:W-:Y:S01]  /*2f8f0*/  UIADD3 UR16, UPT, UPT, UR5, -0x4498517b, URZ ;  /* 0xbb67ae8505107890 */ /* 0x000fe2000fffe0ff */
[----:B------:R-:W-:Y:S01]  /*2f900*/  LOP3.LUT R69, R137, UR4, R179, 0x96, !PT ;  /* 0x0000000489457c12 */ /* 0x000fe2000f8e96b3 */
[----:B-1----:R-:W-:-:S04]  /*2f910*/  IMAD.WIDE.U32 R172, R68, -0x326172a9, RZ ;  /* 0xcd9e8d5744ac7825 */ /* 0x002fc800078e00ff */
        /* <DEDUP_REMOVED lines=50> */
.L_x_63794:
[----:B------:R-:W-:Y:S05]  /*2fc40*/  BSYNC.RECONVERGENT B2 ;  /* 0x0000000000027941 */ /* 0x000fea0003800200 */
.L_x_63793:
        /* <DEDUP_REMOVED lines=11> */
.L_x_63792:
[----:B------:R-:W-:Y:S05]  /*2fd00*/  BSYNC.RECONVERGENT B1 ;  /* 0x0000000000017941 */ /* 0x000fea0003800200 */
.L_x_63791:
        /* <DEDUP_REMOVED lines=17> */
.L_x_63802:
        /* <DEDUP_REMOVED lines=13> */
.L_x_63804:
[----:B------:R-:W-:Y:S05]  /*2fef0*/  BSYNC.RECONVERGENT B3 ;  /* 0x0000000000037941 */ /* 0x000fea0003800200 */
.L_x_63803:
[----:B-1----:R-:W-:Y:S01]  /*2ff00*/  IMAD.WIDE.U32 R176, R0, -0x326172a9, RZ ;  /* 0xcd9e8d5700b07825 */ /* 0x002fe200078e00ff */
        /* <DEDUP_REMOVED lines=55> */
.L_x_63801:
[----:B------:R-:W-:Y:S05]  /*30280*/  BSYNC.RECONVERGENT B2 ;  /* 0x0000000000027941 */ /* 0x000fea0003800200 */
.L_x_63800:
        /* <DEDUP_REMOVED lines=11> */
.L_x_63799:
[----:B------:R-:W-:Y:S05]  /*30340*/  BSYNC.RECONVERGENT B1 ;  /* 0x0000000000017941 */ /* 0x000fea0003800200 */
.L_x_63798:
        /* <DEDUP_REMOVED lines=17> */
.L_x_63809:
        /* <DEDUP_REMOVED lines=13> */
.L_x_63811:
[----:B------:R-:W-:Y:S05]  /*30530*/  BSYNC.RECONVERGENT B3 ;  /* 0x0000000000037941 */ /* 0x000fea0003800200 */
.L_x_63810:
        /* <DEDUP_REMOVED lines=56> */
.L_x_63808:
[----:B------:R-:W-:Y:S05]  /*308c0*/  BSYNC.RECONVERGENT B2 ;  /* 0x0000000000027941 */ /* 0x000fea0003800200 */
.L_x_63807:
        /* <DEDUP_REMOVED lines=11> */
.L_x_63806:
[----:B------:R-:W-:Y:S05]  /*30980*/  BSYNC.RECONVERGENT B1 ;  /* 0x0000000000017941 */ /* 0x000fea0003800200 */
.L_x_63805:
        /* <DEDUP_REMOVED lines=16> */
.L_x_63815:
        /* <DEDUP_REMOVED lines=13> */
.L_x_63817:
[----:B------:R-:W-:Y:S05]  /*30b60*/  BSYNC.RECONVERGENT B2 ;  /* 0x0000000000027941 */ /* 0x000fea0003800200 */
.L_x_63816:
        /* <DEDUP_REMOVED lines=56> */
.L_x_63814:
[----:B------:R-:W-:Y:S05]  /*30ef0*/  BSYNC.RECONVERGENT B1 ;  /* 0x0000000000017941 */ /* 0x000fea0003800200 */
.L_x_63813:
        /* <DEDUP_REMOVED lines=12> */
.L_x_63790:
        /* <DEDUP_REMOVED lines=21> */
.L_x_63822:
        /* <DEDUP_REMOVED lines=13> */
.L_x_63824:
[----:B------:R-:W-:Y:S05]  /*311e0*/  BSYNC.RECONVERGENT B3 ;  /* 0x0000000000037941 */ /* 0x000fea0003800200 */
.L_x_63823:
        /* <DEDUP_REMOVED lines=56> */
.L_x_63821:
[----:B------:R-:W-:Y:S05]  /*31570*/  BSYNC.RECONVERGENT B2 ;  /* 0x0000000000027941 */ /* 0x000fea0003800200 */
.L_x_63820:
        /* <DEDUP_REMOVED lines=11> */
.L_x_63819:
[----:B------:R-:W-:Y:S05]  /*31630*/  BSYNC.RECONVERGENT B1 ;  /* 0x0000000000017941 */ /* 0x000fea0003800200 */
.L_x_63818:
        /* <DEDUP_REMOVED lines=17> */
.L_x_63829:
        /* <DEDUP_REMOVED lines=13> */
.L_x_63831:
[----:B------:R-:W-:Y:S05]  /*31820*/  BSYNC.RECONVERGENT B3 ;  /* 0x0000000000037941 */ /* 0x000fea0003800200 */
.L_x_63830:
        /* <DEDUP_REMOVED lines=56> */
.L_x_63828:
[----:B------:R-:W-:Y:S05]  /*31bb0*/  BSYNC.RECONVERGENT B2 ;  /* 0x0000000000027941 */ /* 0x000fea0003800200 */
.L_x_63827:
        /* <DEDUP_REMOVED lines=11> */
.L_x_63826:
[----:B------:R-:W-:Y:S05]  /*31c70*/  BSYNC.RECONVERGENT B1 ;  /* 0x0000000000017941 */ /* 0x000fea0003800200 */
.L_x_63825:
        /* <DEDUP_REMOVED lines=17> */
.L_x_63836:
        /* <DEDUP_REMOVED lines=13> */
.L_x_63838:
[----:B------:R-:W-:Y:S05]  /*31e60*/  BSYNC.RECONVERGENT B3 ;  /* 0x0000000000037941 */ /* 0x000fea0003800200 */
.L_x_63837:
        /* <DEDUP_REMOVED lines=56> */
.L_x_63835:
[----:B------:R-:W-:Y:S05]  /*321f0*/  BSYNC.RECONVERGENT B2 ;  /* 0x0000000000027941 */ /* 0x000fea0003800200 */
.L_x_63834:
        /* <DEDUP_REMOVED lines=11> */
.L_x_63833:
[----:B------:R-:W-:Y:S05]  /*322b0*/  BSYNC.RECONVERGENT B1 ;  /* 0x0000000000017941 */ /* 0x000fea0003800200 */
.L_x_63832:
        /* <DEDUP_REMOVED lines=16> */
.L_x_63841:
        /* <DEDUP_REMOVED lines=13> */
.L_x_63843:
[----:B------:R-:W-:Y:S05]  /*32490*/  BSYNC.RECONVERGENT B2 ;  /* 0x0000000000027941 */ /* 0x000fea0003800200 */
.L_x_63842:
        /* <DEDUP_REMOVED lines=56> */
.L_x_63840:
[----:B------:R-:W-:Y:S05]  /*32820*/  BSYNC.RECONVERGENT B1 ;  /* 0x0000000000017941 */ /* 0x000fea0003800200 */
.L_x_63839:
        /* <DEDUP_REMOVED lines=11> */
.L_x_63812:
[----:B------:R-:W-:Y:S05]  /*328e0*/  BSYNC.RECONVERGENT B0 ;  /* 0x0000000000007941 */ /* 0x000fea0003800200 */
.L_x_63789:
[----:B------:R-:W-:Y:S01]  /*328f0*/  VIADD R136, R171, 0x1c0 ;  /* 0x000001c0ab887836 */ /* 0x000fe20000000000 */
[----:B------:R-:W0:Y:S01]  /*32900*/  @P1 LDC.64 R178, c[0x0][0x390] ;  /* 0x0000e400ffb21b82 */ /* 0x000e220000000a00 */
[----:B------:R-:W-:Y:S01]  /*32910*/  IADD3 R170, PT, PT, R75, 0x1e0, RZ ;  /* 0x000001e04baa7810 */ /* 0x000fe20007ffe0ff */
[----:B------:R-:W-:Y:S01]  /*32920*/  VIADD R171, R171, 0x1e0 ;  /* 0x000001e0abab7836 */ /* 0x000fe20000000000 */
[----:B------:R-:W-:Y:S01]  /*32930*/  BSSY.RECONVERGENT B0, `(.L_x_63844) ;  /* 0x0000013000007945 */ /* 0x000fe20003800200 */
[----:B-1----:R-:W-:-:S04]  /*32940*/  IMAD.WIDE.U32 R172, R136, 0x10, R174 ;  /* 0x0000001088ac7825 */ /* 0x002fc800078e00ae */
        /* <DEDUP_REMOVED lines=9> */
[----:B------:R-:W-:Y:S02]  /*329e0*/  LOP3.LUT R136, R142, 0xff, RZ, 0xc0, !PT ;  /* 0x000000ff8e887812 */ /* 0x000fe400078ec0ff */
[----:B------:R-:W-:Y:S01]  /*329f0*/  IADD3 R75, PT, PT, R75, 0x1c0, RZ ;  /* 0x000001c04b4b7810 */ /* 0x000fe20007ffe0ff */
[----:B------:R-:W-:-:S04]  /*32a00*/  IMAD R139, R172, 0x1000000, R139 ;  /* 0x01000000ac8b7824 */ /* 0x000fc800078e028b */
[----:B------:R-:W-:Y:S01]  /*32a10*/  IMAD R139, R136, 0x100, R139 ;  /* 0x00000100888b7824 */ /* 0x000fe200078e028b */
[----:B------:R-:W-:-:S04]  /*32a20*/  LOP3.LUT R136, R141, 0xff, RZ, 0xc0, !PT ;  /* 0x000000ff8d887812 */ /* 0x000fc800078ec0ff */
[----:B------:R-:W-:Y:S01]  /*32a30*/  IADD3 R136, PT, PT, R139, R136, RZ ;  /* 0x000000888b887210 */ /* 0x000fe20007ffe0ff */
[----:B0-----:R-:W-:-:S05]  /*32a40*/  IMAD.WIDE.U32 R180, R75, 0x4, R180 ;  /* 0x000000044bb47825 */ /* 0x001fca00078e00b4 */
[----:B------:R0:W-:Y:S02]  /*32a50*/  STG.E desc[UR6][R180.64], R136 ;  /* 0x00000088b4007986 */ /* 0x0001e4000c101906 */
.L_x_63845:
[----:B------:R-:W-:Y:S05]  /*32a60*/  BSYNC.RECONVERGENT B0 ;  /* 0x0000000000007941 */ /* 0x000fea0003800200 */
.L_x_63844:
[----:B-----5:R1:W5:Y:S04]  /*32a70*/  @P1 LDG.E.128 R4, desc[UR6][R178.64] ;  /* 0x00000006b2041981 */ /* 0x020368000c1e1d00 */
[----:B------:R1:W5:Y:S01]  /*32a80*/  @P0 LDG.E.128 R8, desc[UR6][R176.64] ;  /* 0x00000006b0080981 */ /* 0x000362000c1e1d00 */
[----:B------:R-:W-:Y:S04]  /*32a90*/  BSSY.RECONVERGENT B0, `(.L_x_63846) ;  /* 0x0000328000007945 */ /* 0x000fe80003800200 */
[----:B------:R-:W-:Y:S05]  /*32aa0*/  @!P0 BRA `(.L_x_63847) ;  /* 0x0000001800508947 */ /* 0x000fea0003800000 */
[----:B------:R-:W-:Y:S01]  /*32ab0*/  ISETP.GT.AND P0, PT, R72, RZ, PT ;  /* 0x000000ff4800720c */ /* 0x000fe20003f04270 */
[----:B------:R-:W-:Y:S01]  /*32ac0*/  BSSY.RECONVERGENT B1, `(.L_x_63848) ;  /* 0x0000067000017945 */ /* 0x000fe20003800200 */
[----:B0-----:R-:W-:Y:S01]  /*32ad0*/  IMAD.MOV.U32 R136, RZ, RZ, R73 ;  /* 0x000000ffff887224 */ /* 0x001fe200078e0049 */
        /* <DEDUP_REMOVED lines=19> */
.L_x_63852:
        /* <DEDUP_REMOVED lines=13> */
.L_x_63854:
[----:B------:R-:W-:Y:S05]  /*32ce0*/  BSYNC.RECONVERGENT B3 ;  /* 0x0000000000037941 */ /* 0x000fea0003800200 */
.L_x_63853:
        /* <DEDUP_REMOVED lines=56> */
.L_x_63851:
[----:B------:R-:W-:Y:S05]  /*33070*/  BSYNC.RECONVERGENT B2 ;  /* 0x0000000000027941 */ /* 0x000fea0003800200 */
.L_x_63850:
        /* <DEDUP_REMOVED lines=11> */
.L_x_63849:
[----:B------:R-:W-:Y:S05]  /*33130*/  BSYNC.RECONVERGENT B1 ;  /* 0x0000000000017941 */ /* 0x000fea0003800200 */
.L_x_63848:
        /* <DEDUP_REMOVED lines=17> */
.L_x_63859:
        /* <DEDUP_REMOVED lines=13> */
.L_x_63861:
[----:B------:R-:W-:Y:S05]  /*33320*/  BSYNC.RECONVERGENT B3 ;  /* 0x0000000000037941 */ /* 0x000fea0003800200 */
.L_x_63860:
        /* <DEDUP_REMOVED lines=56> */
.L_x_63858:
[----:B------:R-:W-:Y:S05]  /*336b0*/  BSYNC.RECONVERGENT B2 ;  /* 0x0000000000027941 */ /* 0x000fea0003800200 */
.L_x_63857:
        /* <DEDUP_REMOVED lines=11> */
.L_x_63856:
[----:B------:R-:W-:Y:S05]  /*33770*/  BSYNC.RECONVERGENT B1 ;  /* 0x0000000000017941 */ /* 0x000fea0003800200 */
.L_x_63855:
        /* <DEDUP_REMOVED lines=17> */
.L_x_63866:
        /* <DEDUP_REMOVED lines=13> */
.L_x_63868:
[----:B------:R-:W-:Y:S05]  /*33960*/  BSYNC.RECONVERGENT B3 ;  /* 0x0000000000037941 */ /* 0x000fea0003800200 */
.L_x_63867:
        /* <DEDUP_REMOVED lines=56> */
.L_x_63865:
[----:B------:R-:W-:Y:S05]  /*33cf0*/  BSYNC.RECONVERGENT B2 ;  /* 0x0000000000027941 */ /* 0x000fea0003800200 */
.L_x_63864:
        /* <DEDUP_REMOVED lines=11> */
.L_x_63863:
[----:B------:R-:W-:Y:S05]  /*33db0*/  BSYNC.RECONVERGENT B1 ;  /* 0x0000000000017941 */ /* 0x000fea0003800200 */
.L_x_63862:
        /* <DEDUP_REMOVED lines=16> */
.L_x_63872:
        /* <DEDUP_REMOVED lines=13> */
.L_x_63874:
[----:B------:R-:W-:Y:S05]  /*33f90*/  BSYNC.RECONVERGENT B2 ;  /* 0x0000000000027941 */ /* 0x000fea0003800200 */
.L_x_63873:
        /* <DEDUP_REMOVED lines=56> */
.L_x_63871:
[----:B------:R-:W-:Y:S05]  /*34320*/  BSYNC.RECONVERGENT B1 ;  /* 0x0000000000017941 */ /* 0x000fea0003800200 */
.L_x_63870:
        /* <DEDUP_REMOVED lines=12> */
.L_x_63847:
[----:B------:R-:W-:Y:S01]  /*343f0*/  BSSY.RECONVERGENT B1, `(.L_x_63875) ;  /* 0x0000067000017945 */ /* 0x000fe20003800200 */
[----:B0-----:R-:W-:Y:S01]  /*34400*/  IMAD.MOV.U32 R136, RZ, RZ, R73 ;  /* 0x000000ffff887224 */ /* 0x001fe200078e0049 */
        /* <DEDUP_REMOVED lines=19> */
.L_x_63879:
        /* <DEDUP_REMOVED lines=13> */
.L_x_63881:
[----:B------:R-:W-:Y:S05]  /*34610*/  BSYNC.RECONVERGENT B3 ;  /* 0x0000000000037941 */ /* 0x000fea0003800200 */
.L_x_63880:
        /* <DEDUP_REMOVED lines=56> */
.L_x_63878:
[----:B------:R-:W-:Y:S05]  /*349a0*/  BSYNC.RECONVERGENT B2 ;  /* 0x0000000000027941 */ /* 0x000fea0003800200 */
.L_x_63877:
        /* <DEDUP_REMOVED lines=11> */
.L_x_63876:
[----:B------:R-:W-:Y:S05]  /*34a60*/  BSYNC.RECONVERGENT B1 ;  /* 0x0000000000017941 */ /* 0x000fea0003800200 */
.L_x_63875:
        /* <DEDUP_REMOVED lines=17> */
.L_x_63886:
        /* <DEDUP_REMOVED lines=13> */
.L_x_63888:
[----:B------:R-:W-:Y:S05]  /*34c50*/  BSYNC.RECONVERGENT B3 ;  /* 0x0000000000037941 */ /* 0x000fea0003800200 */
.L_x_63887:
        /* <DEDUP_REMOVED lines=56> */
.L_x_63885:
[----:B------:R-:W-:Y:S05]  /*34fe0*/  BSYNC.RECONVERGENT B2 ;  /* 0x0000000000027941 */ /* 0x000fea0003800200 */
.L_x_63884:
        /* <DEDUP_REMOVED lines=11> */
.L_x_63883:
[----:B------:R-:W-:Y:S05]  /*350a0*/  BSYNC.RECONVERGENT B1 ;  /* 0x0000000000017941 */ /* 0x000fea0003800200 */
.L_x_63882:
        /* <DEDUP_REMOVED lines=17> */
.L_x_63893:
        /* <DEDUP_REMOVED lines=13> */
.L_x_63895:
[----:B------:R-:W-:Y:S05]  /*35290*/  BSYNC.RECONVERGENT B3 ;  /* 0x0000000000037941 */ /* 0x000fea0003800200 */
.L_x_63894:
        /* <DEDUP_REMOVED lines=56> */
.L_x_63892:
[----:B------:R-:W-:Y:S05]  /*35620*/  BSYNC.RECONVERGENT B2 ;  /* 0x0000000000027941 */ /* 0x000fea0003800200 */
.L_x_63891:
        /* <DEDUP_REMOVED lines=11> */
.L_x_63890:
[----:B------:R-:W-:Y:S05]  /*356e0*/  BSYNC.RECONVERGENT B1 ;  /* 0x0000000000017941 */ /* 0x000fea0003800200 */
.L_x_63889:
        /* <DEDUP_REMOVED lines=16> */
.L_x_63898:
        /* <DEDUP_REMOVED lines=13> */
.L_x_63900:
[----:B------:R-:W-:Y:S05]  /*358c0*/  BSYNC.RECONVERGENT B2 ;  /* 0x0000000000027941 */ /* 0x000fea0003800200 */
.L_x_63899:
        /* <DEDUP_REMOVED lines=56> */
.L_x_63897:
[----:B------:R-:W-:Y:S05]  /*35c50*/  BSYNC.RECONVERGENT B1 ;  /* 0x0000000000017941 */ /* 0x000fea0003800200 */
.L_x_63896:
        /* <DEDUP_REMOVED lines=11> */
.L_x_63869:
[----:B------:R-:W-:Y:S05]  /*35d10*/  BSYNC.RECONVERGENT B0 ;  /* 0x0000000000007941 */ /* 0x000fea0003800200 */
.L_x_63846:
        /* <DEDUP_REMOVED lines=79> */
.L_x_63902:
[----:B------:R-:W-:Y:S05]  /*36210*/  BSYNC.RECONVERGENT B0 ;  /* 0x0000000000007941 */ /* 0x000fea0003800200 */
.L_x_63901:
[----:B------:R-:W-:Y:S01]  /*36220*/  UMOV UR15, 0xffffffff ;  /* 0xffffffff000f7882 */ /* 0x000fe20000000000 */
[----:B------:R-:W-:Y:S02]  /*36230*/  FADD.FTZ R167, R167, R75 ;  /* 0x0000004ba7a77221 */ /* 0x000fe40000010000 */
[----:B------:R-:W-:Y:S05]  /*36240*/  BRA.DIV UR15, `(.L_x_63903) ;  /* 0x000000260f047947 */ /* 0x000fea000b800000 */
[----:B0-----:R-:W0:Y:S02]  /*36250*/  SHFL.BFLY PT, R168, R167, 0x1, 0x1f ;  /* 0x0c201f00a7a87f89 */ /* 0x001e2400000e0000 */
[----:B0-----:R-:W-:Y:S02]  /*36260*/  FADD.FTZ R168, R167, R168 ;  /* 0x000000a8a7a87221 */ /* 0x001fe40000010000 */
[----:B------:R-:W0:Y:S03]  /*36270*/  LDC R167, c[0x0][0x400] ;  /* 0x00010000ffa77b82 */ /* 0x000e260000000800 */
        /* <DEDUP_REMOVED lines=145> */
[----:B------:R0:W2:Y:S02]  /*36b90*/  SHFL.BFLY PT, R163, R168, 0x10, 0x1f ;  /* 0x0e001f00a8a37f89 */ /* 0x0000a400000e0000 */
.L_x_63918:
[----:B0-2---:R-:W-:Y:S01]  /*36ba0*/  FADD.FTZ R168, R168, R163 ;  /* 0x000000a3a8a87221 */ /* 0x005fe20000010000 */
[----:B------:R-:W-:Y:S01]  /*36bb0*/  FMUL.FTZ R163, R198, R198 ;  /* 0x000000c6c6a37220 */ /* 0x000fe20000410000 */
[----:B------:R-:W-:Y:S01]  /*36bc0*/  ISETP.NE.AND P1, PT, RZ, UR13, PT ;  /* 0x0000000dff007c0c */ /* 0x000fe2000bf25270 */
[----:B------:R-:W0:Y:S01]  /*36bd0*/  @!P0 LDC.64 R172, c[0x0][0x3c0] ;  /* 0x0000f000ffac8b82 */ /* 0x000e220000000a00 */
[----:B------:R-:W-:Y:S01]  /*36be0*/  FFMA.FTZ R168, R168, R167, UR14 ;  /* 0x0000000ea8a87e23 */ /* 0x000fe200080100a7 */
[----:B------:R-:W-:Y:S01]  /*36bf0*/  BSSY.RECONVERGENT B0, `(.L_x_63904) ;  /* 0x00001a1000007945 */ /* 0x000fe20003800200 */
[----:B------:R-:W-:-:S05]  /*36c00*/  FSEL R163, R163, RZ, P1 ;  /* 0x000000ffa3a37208 */ /* 0x000fca0000800000 */
[----:B------:R-:W2:Y:S01]  /*36c10*/  @!P0 LDC.64 R170, c[0x0][0x3c8] ;  /* 0x0000f200ffaa8b82 */ /* 0x000ea20000000a00 */
[----:B------:R-:W-:-:S06]  /*36c20*/  FADD.FTZ R163, R168, R163 ;  /* 0x000000a3a8a37221 */ /* 0x000fcc0000010000 */
[----:B------:R-:W3:Y:S01]  /*36c30*/  MUFU.RSQ R163, R163 ;  /* 0x000000a300a37308 */ /* 0x000ee20000001400 */
[----:B0-----:R-:W-:-:S05]  /*36c40*/  @!P0 IMAD.WIDE R172, R132, 0x4, R172 ;  /* 0x0000000484ac8825 */ /* 0x001fca00078e02ac */
[----:B------:R0:W-:Y:S01]  /*36c50*/  @!P0 STG.E desc[UR6][R172.64], R198 ;  /* 0x000000c6ac008986 */ /* 0x0001e2000c101906 */
[----:B--2---:R-:W-:-:S05]  /*36c60*/  @!P0 IMAD.WIDE R170, R132, 0x4, R170 ;  /* 0x0000000484aa8825 */ /* 0x004fca00078e02aa */
[----:B---3--:R0:W-:Y:S01]  /*36c70*/  @!P0 STG.E desc[UR6][R170.64], R163 ;  /* 0x000000a3aa008986 */ /* 0x0081e2000c101906 */
[----:B------:R-:W-:-:S13]  /*36c80*/  ISETP.GE.AND P0, PT, R164, 0x1, PT ;  /* 0x00000001a400780c */ /* 0x000fda0003f06270 */
[----:B0-----:R-:W-:Y:S05]  /*36c90*/  @!P0 BRA `(.L_x_63905) ;  /* 0x0000001800588947 */ /* 0x001fea0003800000 */
[----:B------:R-:W-:Y:S01]  /*36ca0*/  FSEL R198, R198, RZ, !P1 ;  /* 0x000000ffc6c67208 */ /* 0x000fe20004800000 */
[----:B------:R-:W-:-:S04]  /*36cb0*/  VIADD R164, R164, 0xffffffff ;  /* 0xffffffffa4a47836 */ /* 0x000fc80000000000 */
[C---:B------:R-:W-:Y:S01]  /*36cc0*/  FADD.FTZ R13, -R198.reuse, R13 ;  /* 0x0000000dc60d7221 */ /* 0x040fe20000010100 */
[C---:B------:R-:W-:Y:S01]  /*36cd0*/  FADD.FTZ R190, -R198.reuse, R30 ;  /* 0x0000001ec6be7221 */ /* 0x040fe20000010100 */
[C---:B------:R-:W-:Y:S01]  /*36ce0*/  FADD.FTZ R189, -R198.reuse, R31 ;  /* 0x0000001fc6bd7221 */ /* 0x040fe20000010100 */
[----:B------:R-:W-:Y:S02]  /*36cf0*/  HADD2.F32 R31, -RZ, R213.H1_H1 ;  /* 0x300000d5ff1f7230 */ /* 0x000fe40000004100 */
[----:B------:R-:W-:Y:S01]  /*36d00*/  FMUL.FTZ R13, R163, R13 ;  /* 0x0000000da30d7220 */ /* 0x000fe20000410000 */
[----:B------:R-:W-:Y:S02]  /*36d10*/  HADD2.F32 R30, -RZ, R155.H0_H0 ;  /* 0x2000009bff1e7230 */ /* 0x000fe40000004100 */
[----:B------:R-:W-:Y:S01]  /*36d20*/  FADD.FTZ R188, -R198, R32 ;  /* 0x00000020c6bc7221 */ /* 0x000fe20000010100 */
[----:B------:R-:W-:Y:S02]  /*36d30*/  IMAD R199, R164, R199, RZ ;  /* 0x000000c7a4c77224 */ /* 0x000fe400078e02ff */
[C---:B------:R-:W-:Y:S01]  /*36d40*/  FADD.FTZ R12, -R198.reuse, R12 ;  /* 0x0000000cc60c7221 */ /* 0x040fe20000010100 */
[C---:B------:R-:W-:Y:S01]  /*36d50*/  FADD.FTZ R14, -R198.reuse, R14 ;  /* 0x0000000ec60e7221 */ /* 0x040fe20000010100 */
[----:B------:R-:W-:Y:S01]  /*36d60*/  FFMA.FTZ R13, R13, R31, R30 ;  /* 0x0000001f0d0d7223 */ /* 0x000fe2000001001e */
[C---:B------:R-:W-:Y:S01]  /*36d70*/  FADD.FTZ R15, -R198.reuse, R15 ;  /* 0x0000000fc60f7221 */ /* 0x040fe20000010100 */
[----:B------:R-:W0:Y:S01]  /*36d80*/  LDC.64 R30, c[0x0][0x428] ;  /* 0x00010a00ff1e7b82 */ /* 0x000e220000000a00 */
[----:B------:R-:W-:Y:S01]  /*36d90*/  SHF.R.S32.HI R32, RZ, 0x1f, R199 ;  /* 0x0000001fff207819 */ /* 0x000fe200000114c7 */
[C---:B------:R-:W-:Y:S01]  /*36da0*/  FADD.FTZ R173, -R198.reuse, R46 ;  /* 0x0000002ec6ad7221 */ /* 0x040fe20000010100 */
[C---:B------:R-:W-:Y:S01]  /*36db0*/  FADD.FTZ R167, -R198.reuse, R47 ;  /* 0x0000002fc6a77221 */ /* 0x040fe20000010100 */
[----:B------:R-:W-:Y:S01]  /*36dc0*/  FADD.FTZ R194, -R198, R17 ;  /* 0x00000011c6c27221 */ /* 0x000fe20000010100 */
[----:B------:R-:W-:Y:S01]  /*36dd0*/  LEA.HI R32, R32, R199, RZ, 0x2 ;  /* 0x000000c720207211 */ /* 0x000fe200078f10ff */
[C---:B------:R-:W-:Y:S01]  /*36de0*/  FADD.FTZ R193, -R198.reuse, R18 ;  /* 0x00000012c6c17221 */ /* 0x040fe20000010100 */
[C---:B------:R-:W-:Y:S01]  /*36df0*/  FADD.FTZ R192, -R198.reuse, R19 ;  /* 0x00000013c6c07221 */ /* 0x040fe20000010100 */
[C---:B------:R-:W-:Y:S01]  /*36e00*/  FADD.FTZ R164, -R198.reuse, R20 ;  /* 0x00000014c6a47221 */ /* 0x040fe20000010100 */
[C---:B------:R-:W-:Y:S01]  /*36e10*/  FADD.FTZ R46, -R198.reuse, R52 ;  /* 0x00000034c62e7221 */ /* 0x040fe20000010100 */
[----:B------:R-:W-:Y:S01]  /*36e20*/  FADD.FTZ R47, -R198, R53 ;  /* 0x00000035c62f7221 */ /* 0x000fe20000010100 */
[----:B------:R-:W-:Y:S01]  /*36e30*/  LEA.HI.SX32 R32, R32, R197, 0x1e ;  /* 0x000000c520207211 */ /* 0x000fe200078ff2ff */
[----:B------:R-:W-:-:S02]  /*36e40*/  HADD2.F32 R52, -RZ, R214.H1_H1 ;  /* 0x300000d6ff347230 */ /* 0x000fc40000004100 */
[----:B------:R-:W-:Y:S01]  /*36e50*/  FADD.FTZ R169, -R198, R45 ;  /* 0x0000002dc6a97221 */ /* 0x000fe20000010100 */
[----:B------:R-:W-:Y:S02]  /*36e60*/  HADD2.F32 R53, -RZ, R104.H0_H0 ;  /* 0x20000068ff357230 */ /* 0x000fe40000004100 */
[C---:B------:R-:W-:Y:S01]  /*36e70*/  FMUL.FTZ R12, R163.reuse, R12 ;  /* 0x0000000ca30c7220 */ /* 0x040fe20000410000 */
[----:B------:R-:W-:Y:S02]  /*36e80*/  HADD2.F32 R20, -RZ, R214.H0_H0 ;  /* 0x200000d6ff147230 */ /* 0x000fe40000004100 */
[C---:B------:R-:W-:Y:S01]  /*36e90*/  FMUL.FTZ R14, R163.reuse, R14 ;  /* 0x0000000ea30e7220 */ /* 0x040fe20000410000 */
[----:B------:R-:W-:Y:S02]  /*36ea0*/  HADD2.F32 R19, -RZ, R105.H0_H0 ;  /* 0x20000069ff137230 */ /* 0x000fe40000004100 */
[----:B------:R-:W-:Y:S01]  /*36eb0*/  FMUL.FTZ R15, R163, R15 ;  /* 0x0000000fa30f7220 */ /* 0x000fe20000410000 */
[----:B------:R-:W-:-:S02]  /*36ec0*/  HADD2.F32 R18, -RZ, R213.H0_H0 ;  /* 0x200000d5ff127230 */ /* 0x000fc40000004100 */
[C---:B------:R-:W-:Y:S01]  /*36ed0*/  FADD.FTZ R180, -R198.reuse, R37 ;  /* 0x00000025c6b47221 */ /* 0x040fe20000010100 */
[----:B------:R-:W-:Y:S02]  /*36ee0*/  HADD2.F32 R17, -RZ, R155.H1_H1 ;  /* 0x3000009bff117230 */ /* 0x000fe40000004100 */
[C---:B------:R-:W-:Y:S01]  /*36ef0*/  FADD.FTZ R171, -R198.reuse, R48 ;  /* 0x00000030c6ab7221 */ /* 0x040fe20000010100 */
[C---:B------:R-:W-:Y:S01]  /*36f00*/  FADD.FTZ R45, -R198.reuse, R55 ;  /* 0x00000037c62d7221 */ /* 0x040fe20000010100 */
[C---:B------:R-:W-:Y:S01]  /*36f10*/  FADD.FTZ R168, -R198.reuse, R29 ;  /* 0x0000001dc6a87221 */ /* 0x040fe20000010100 */
[C---:B------:R-:W-:Y:S01]  /*36f20*/  FADD.FTZ R187, -R198.reuse, R34 ;  /* 0x00000022c6bb7221 */ /* 0x040fe20000010100 */
[C---:B-1----:R-:W-:Y:S01]  /*36f30*/  FADD.FTZ R178, -R198.reuse, R39 ;  /* 0x00000027c6b27221 */ /* 0x042fe20000010100 */
        /* <DEDUP_REMOVED lines=45> */
[----:B------:R-:W-:Y:S02]  /*37210*/  HADD2.F32 R18, -RZ, R212.H0_H0 ;  /* 0x200000d4ff127230 */ /* 0x000fe40000004100 */
[----:B------:R-:W-:Y:S01]  /*37220*/  FMUL.FTZ R57, R163, R45 ;  /* 0x0000002da3397220 */ /* 0x000fe20000410000 */
[----:B------:R-:W-:-:S02]  /*37230*/  HADD2.F32 R17, -RZ, R103.H0_H0 ;  /* 0x20000067ff117230 */ /* 0x000fc40000004100 */
[----:B------:R-:W-:Y:S01]  /*37240*/  FADD.FTZ R21, -R198, R75 ;  /* 0x0000004bc6157221 */ /* 0x000fe20000010100 */
[C---:B------:R-:W-:Y:S01]  /*37250*/  FMUL.FTZ R193, R163.reuse, R193 ;  /* 0x000000c1a3c17220 */ /* 0x040fe20000410000 */
[C---:B------:R-:W-:Y:S01]  /*37260*/  FMUL.FTZ R55, R163.reuse, R51 ;  /* 0x00000033a3377220 */ /* 0x040fe20000410000 */
[C---:B------:R-:W-:Y:S01]  /*37270*/  FMUL.FTZ R58, R163.reuse, R47 ;  /* 0x0000002fa33a7220 */ /* 0x040fe20000410000 */
[C---:B------:R-:W-:Y:S01]  /*37280*/  FMUL.FTZ R45, R163.reuse, R37 ;  /* 0x00000025a32d7220 */ /* 0x040fe20000410000 */
[--C-:B------:R-:W-:Y:S02]  /*37290*/  HADD2.F32 R20, -RZ, R211.reuse.H1_H1 ;  /* 0x300000d3ff147230 */ /* 0x100fe40000004100 */
        /* <DEDUP_REMOVED lines=56> */
[----:B------:R-:W-:Y:S01]  /*37620*/  FMUL.FTZ R163, R163, R21 ;  /* 0x00000015a3a37220 */ /* 0x000fe20000410000 */
[----:B------:R-:W-:Y:S01]  /*37630*/  HADD2.F32 R52, -RZ, R212.H1_H1 ;  /* 0x300000d4ff347230 */ /* 0x000fe20000004100 */
[C---:B------:R-:W-:Y:S01]  /*37640*/  IADD3 R75, PT, PT, R32.reuse, 0x20, RZ ;  /* 0x00000020204b7810 */ /* 0x040fe20007ffe0ff */
[----:B------:R-:W-:Y:S01]  /*37650*/  HADD2.F32 R53, -RZ, R102.H0_H0 ;  /* 0x20000066ff357230 */ /* 0x000fe20000004100 */
[C---:B------:R-:W-:Y:S01]  /*37660*/  IADD3 R73, PT, PT, R32.reuse, 0x60, RZ ;  /* 0x0000006020497810 */ /* 0x040fe20007ffe0ff */
[----:B------:R-:W-:Y:S01]  /*37670*/  HADD2.F32 R27, -RZ, R211.H0_H0 ;  /* 0x200000d3ff1b7230 */ /* 0x000fe20000004100 */
[C---:B------:R-:W-:Y:S01]  /*37680*/  IADD3 R71, PT, PT, R32.reuse, 0xa0, RZ ;  /* 0x000000a020477810 */ /* 0x040fe20007ffe0ff */
[----:B------:R-:W-:Y:S01]  /*37690*/  HADD2.F32 R26, -RZ, R210.H1_H1 ;  /* 0x300000d2ff1a7230 */ /* 0x000fe20000004100 */
[C---:B------:R-:W-:Y:S01]  /*376a0*/  IADD3 R64, PT, PT, R32.reuse, 0xe0, RZ ;  /* 0x000000e020407810 */ /* 0x040fe20007ffe0ff */
[----:B------:R-:W-:Y:S01]  /*376b0*/  HADD2.F32 R25, -RZ, R100.H0_H0 ;  /* 0x20000064ff197230 */ /* 0x000fe20000004100 */
[C---:B------:R-:W-:Y:S01]  /*376c0*/  IADD3 R67, PT, PT, R32.reuse, 0x120, RZ ;  /* 0x0000012020437810 */ /* 0x040fe20007ffe0ff */
[----:B------:R-:W-:Y:S01]  /*376d0*/  HADD2.F32 R21, -RZ, R210.H0_H0 ;  /* 0x200000d2ff157230 */ /* 0x000fe20000004100 */
[----:B------:R-:W-:Y:S01]  /*376e0*/  IADD3 R65, PT, PT, R32, 0x160, RZ ;  /* 0x0000016020417810 */ /* 0x000fe20007ffe0ff */
[----:B------:R-:W-:-:S02]  /*376f0*/  HADD2.F32 R22, -RZ, R209.H1_H1 ;  /* 0x300000d1ff167230 */ /* 0x000fc40000004100 */
[----:B------:R-:W-:Y:S01]  /*37700*/  FFMA.FTZ R16, R16, R26, R25 ;  /* 0x0000001a10107223 */ /* 0x000fe20000010019 */
[----:B------:R-:W-:Y:S02]  /*37710*/  HADD2.F32 R28, -RZ, R207.H0_H0 ;  /* 0x200000cfff1c7230 */ /* 0x000fe40000004100 */
[----:B0-----:R-:W-:Y:S01]  /*37720*/  FFMA.FTZ R14, R193, R18, R17 ;  /* 0x00000012c10e7223 */ /* 0x001fe20000010011 */
[----:B------:R-:W-:Y:S02]  /*37730*/  HADD2.F32 R15, -RZ, R156.H1_H1 ;  /* 0x3000009cff0f7230 */ /* 0x000fe40000004100 */
[----:B------:R-:W-:Y:S01]  /*37740*/  FFMA.FTZ R13, R194, R20, R19 ;  /* 0x00000014c20d7223 */ /* 0x000fe20000010013 */
[----:B------:R-:W-:Y:S02]  /*37750*/  HADD2.F32 R18, -RZ, R101.H0_H0 ;  /* 0x20000065ff127230 */ /* 0x000fe40000004100 */
[----:B------:R-:W-:Y:S01]  /*37760*/  FFMA.FTZ R12, R61, R52, R53 ;  /* 0x000000343d0c7223 */ /* 0x000fe20000010035 */
[----:B------:R-:W-:-:S02]  /*37770*/  HADD2.F32 R17, -RZ, R157.H0_H0 ;  /* 0x2000009dff117230 */ /* 0x000fc40000004100 */
[----:B------:R-:W-:Y:S01]  /*37780*/  FFMA.FTZ R15, R192, R27, R15 ;  /* 0x0000001bc00f7223 */ /* 0x000fe2000001000f */
[----:B------:R-:W-:Y:S02]  /*37790*/  HADD2.F32 R20, -RZ, R209.H0_H0 ;  /* 0x200000d1ff147230 */ /* 0x000fe40000004100 */
[----:B------:R-:W-:Y:S01]  /*377a0*/  FFMA.FTZ R18, R177, R21, R18 ;  /* 0x00000015b1127223 */ /* 0x000fe20000010012 */
[----:B------:R-:W-:Y:S02]  /*377b0*/  HADD2.F32 R19, -RZ, R157.H1_H1 ;  /* 0x3000009dff137230 */ /* 0x000fe40000004100 */
[----:B------:R-:W-:Y:S01]  /*377c0*/  FFMA.FTZ R17, R185, R22, R17 ;  /* 0x00000016b9117223 */ /* 0x000fe20000010011 */
[----:B------:R-:W-:Y:S01]  /*377d0*/  HADD2.F32 R52, -RZ, R207.H1_H1 ;  /* 0x300000cfff347230 */ /* 0x000fe20000004100 */
[----:B------:R-:W-:Y:S01]  /*377e0*/  IADD3 R63, PT, PT, R32, 0x1a0, RZ ;  /* 0x000001a0203f7810 */ /* 0x000fe20007ffe0ff */
[--C-:B------:R-:W-:Y:S02]  /*377f0*/  HADD2.F32 R21, -RZ, R158.reuse.H0_H0 ;  /* 0x2000009eff157230 */ /* 0x100fe40000004100 */
[----:B------:R-:W-:Y:S01]  /*37800*/  FFMA.FTZ R19, R186, R20, R19 ;  /* 0x00000014ba137223 */ /* 0x000fe20000010013 */
[----:B------:R-:W-:-:S02]  /*37810*/  HADD2.F32 R27, -RZ, R158.H1_H1 ;  /* 0x3000009eff1b7230 */ /* 0x000fc40000004100 */
[----:B------:R-:W-:Y:S02]  /*37820*/  HADD2.F32 R26, -RZ, R206.H1_H1 ;  /* 0x300000ceff1a7230 */ /* 0x000fe40000004100 */
[----:B------:R-:W-:Y:S01]  /*37830*/  FFMA.FTZ R21, R60, R52, R21 ;  /* 0x000000343c157223 */ /* 0x000fe20000010015 */
        /* <DEDUP_REMOVED lines=8> */
[----:B------:R-:W-:Y:S02]  /*378c0*/  VIADD R69, R32, 0x40 ;  /* 0x0000004020457836 */ /* 0x000fe40000000000 */
[----:B------:R-:W-:Y:S02]  /*378d0*/  HADD2.F32 R62, -RZ, R205.H1_H1 ;  /* 0x300000cdff3e7230 */ /* 0x000fe40000004100 */
[----:B------:R-:W-:Y:S01]  /*378e0*/  FFMA.FTZ R22, R184, R29, R22 ;  /* 0x0000001db8167223 */ /* 0x000fe20000010016 */
[----:B------:R-:W-:Y:S02]  /*378f0*/  HADD2.F32 R25, -RZ, R159.H0_H0 ;  /* 0x2000009fff197230 */ /* 0x000fe40000004100 */
[----:B------:R-:W-:-:S02]  /*37900*/  HADD2.F32 R60, -RZ, R205.H0_H0 ;  /* 0x200000cdff3c7230 */ /* 0x000fc40000004100 */
[----:B------:R-:W-:Y:S02]  /*37910*/  HADD2.F32 R27, -RZ, R159.H1_H1 ;  /* 0x3000009fff1b7230 */ /* 0x000fe40000004100 */
[----:B------:R-:W-:Y:S01]  /*37920*/  FFMA.FTZ R25, R168, R62, R25 ;  /* 0x0000003ea8197223 */ /* 0x000fe20000010019 */
[----:B------:R-:W-:-:S04]  /*37930*/  IMAD.WIDE.U32 R192, R75, 0x10, R30 ;  /* 0x000000104bc07825 */ /* 0x000fc800078e001e */
[----:B------:R-:W-:Y:S01]  /*37940*/  FFMA.FTZ R27, R189, R60, R27 ;  /* 0x0000003cbd1b7223 */ /* 0x000fe2000001001b */
[----:B------:R-:W-:Y:S01]  /*37950*/  IMAD.WIDE.U32 R198, R69, 0x10, R30 ;  /* 0x0000001045c67825 */ /* 0x000fe200078e001e */
[----:B------:R-:W-:Y:S03]  /*37960*/  STG.E.128 desc[UR6][R192.64], R12 ;  /* 0x0000000cc0007986 */ /* 0x000fe6000c101d06 */
[----:B------:R-:W-:Y:S01]  /*37970*/  HADD2.F32 R61, -RZ, R206.H0_H0 ;  /* 0x200000ceff3d7230 */ /* 0x000fe20000004100 */
[----:B------:R0:W-:Y:S01]  /*37980*/  STG.E.128 desc[UR6][R198.64], R16 ;  /* 0x00000010c6007986 */ /* 0x0001e2000c101d06 */
[----:B------:R-:W-:Y:S02]  /*37990*/  HADD2.F32 R26, -RZ, R97.H0_H0 ;  /* 0x20000061ff1a7230 */ /* 0x000fe40000004100 */
[----:B------:R-:W-:Y:S02]  /*379a0*/  HADD2.F32 R53, -RZ, R204.H1_H1 ;  /* 0x300000ccff357230 */ /* 0x000fe40000004100 */
[----:B------:R-:W-:-:S02]  /*379b0*/  HADD2.F32 R28, -RZ, R94.H0_H0 ;  /* 0x2000005eff1c7230 */ /* 0x000fc40000004100 */
[----:B------:R-:W-:Y:S01]  /*379c0*/  FFMA.FTZ R26, R190, R61, R26 ;  /* 0x0000003dbe1a7223 */ /* 0x000fe2000001001a */
[----:B------:R-:W-:Y:S02]  /*379d0*/  HADD2.F32 R52, -RZ, R203.H1_H1 ;  /* 0x300000cbff347230 */ /* 0x000fe40000004100 */
[----:B------:R-:W-:Y:S02]  /*379e0*/  HADD2.F32 R29, -RZ, R160.H0_H0 ;  /* 0x200000a0ff1d7230 */ /* 0x000fe40000004100 */
[----:B------:R-:W-:Y:S01]  /*379f0*/  FFMA.FTZ R28, R188, R53, R28 ;  /* 0x00000035bc1c7223 */ /* 0x000fe2000001001c */
[----:B------:R-:W-:Y:S02]  /*37a00*/  VIADD R72, R32, 0x80 ;  /* 0x0000008020487836 */ /* 0x000fe40000000000 */
[----:B------:R-:W-:-:S04]  /*37a10*/  IMAD.WIDE.U32 R238, R73, 0x10, R30 ;  /* 0x0000001049ee7825 */ /* 0x000fc800078e001e */
[----:B------:R-:W-:Y:S01]  /*37a20*/  FFMA.FTZ R29, R183, R52, R29 ;  /* 0x00000034b71d7223 */ /* 0x000fe2000001001d */
[C---:B------:R-:W-:Y:S01]  /*37a30*/  VIADD R70, R32.reuse, 0xc0 ;  /* 0x000000c020467836 */ /* 0x040fe20000000000 */
[----:B------:R1:W-:Y:S01]  /*37a40*/  STG.E.128 desc[UR6][R238.64], R20 ;  /* 0x00000014ee007986 */ /* 0x0003e2000c101d06 */
[C---:B------:R-:W-:Y:S02]  /*37a50*/  VIADD R68, R32.reuse, 0x100 ;  /* 0x0000010020447836 */ /* 0x040fe40000000000 */
[C---:B------:R-:W-:Y:S02]  /*37a60*/  VIADD R66, R32.reuse, 0x140 ;  /* 0x0000014020427836 */ /* 0x040fe40000000000 */
[C---:B------:R-:W-:Y:S02]  /*37a70*/  VIADD R60, R32.reuse, 0x180 ;  /* 0x00000180203c7836 */ /* 0x040fe40000000000 */
[C---:B------:R-:W-:Y:S01]  /*37a80*/  VIADD R62, R32.reuse, 0x1c0 ;  /* 0x000001c0203e7836 */ /* 0x040fe20000000000 */
[----:B------:R-:W-:Y:S01]  /*37a90*/  IADD3 R32, PT, PT, R32, 0x1e0, RZ ;  /* 0x000001e020207810 */ /* 0x000fe20007ffe0ff */
[----:B------:R-:W-:-:S04]  /*37aa0*/  IMAD.WIDE.U32 R240, R72, 0x10, R30 ;  /* 0x0000001048f07825 */ /* 0x000fc800078e001e */
[----:B0-----:R-:W-:Y:S01]  /*37ab0*/  HADD2.F32 R19, -RZ, R202.H0_H0 ;  /* 0x200000caff137230 */ /* 0x001fe20000004100 */
[----:B------:R0:W-:Y:S01]  /*37ac0*/  STG.E.128 desc[UR6][R240.64], R24 ;  /* 0x00000018f0007986 */ /* 0x0001e2000c101d06 */
[----:B------:R-:W-:Y:S02]  /*37ad0*/  HADD2.F32 R14, -RZ, R93.H0_H0 ;  /* 0x2000005dff0e7230 */ /* 0x000fe40000004100 */
[----:B------:R-:W-:Y:S01]  /*37ae0*/  HADD2.F32 R17, -RZ, R200.H1_H1 ;  /* 0x300000c8ff117230 */ /* 0x000fe20000004100 */
[----:B-1----:R-:W-:Y:S01]  /*37af0*/  SHF.R.U64 R22, R130, 0x10, R131 ;  /* 0x0000001082167819 */ /* 0x002fe20000001283 */
[----:B------:R-:W-:Y:S02]  /*37b00*/  HADD2.F32 R16, -RZ, R90.H0_H0 ;  /* 0x2000005aff107230 */ /* 0x000fe40000004100 */
[----:B------:R-:W-:Y:S01]  /*37b10*/  FFMA.FTZ R14, R179, R19, R14 ;  /* 0x00000013b30e7223 */ /* 0x000fe2000001000e */
[----:B------:R-:W-:Y:S02]  /*37b20*/  HADD2.F32 R74, -RZ, R204.H0_H0 ;  /* 0x200000ccff4a7230 */ /* 0x000fe40000004100 */
[----:B------:R-:W-:-:S02]  /*37b30*/  HADD2.F32 R61, -RZ, R95.H0_H0 ;  /* 0x2000005fff3d7230 */ /* 0x000fc40000004100 */
[----:B------:R-:W-:Y:S01]  /*37b40*/  FFMA.FTZ R16, R181, R17, R16 ;  /* 0x00000011b5107223 */ /* 0x000fe20000010010 */
[----:B------:R-:W-:Y:S02]  /*37b50*/  HADD2.F32 R52, -RZ, R203.H0_H0 ;  /* 0x200000cbff347230 */ /* 0x000fe40000004100 */
[----:B------:R-:W-:Y:S02]  /*37b60*/  HADD2.F32 R53, -RZ, R160.H1_H1 ;  /* 0x300000a0ff357230 */ /* 0x000fe40000004100 */
[----:B------:R-:W-:-:S04]  /*37b70*/  IMAD.WIDE.U32 R184, R68, 0x10, R30 ;  /* 0x0000001044b87825 */ /* 0x000fc800078e001e */
[----:B------:R-:W-:-:S04]  /*37b80*/  IMAD.WIDE.U32 R242, R71, 0x10, R30 ;  /* 0x0000001047f27825 */ /* 0x000fc800078e001e */
[----:B------:R-:W-:-:S04]  /*37b90*/  IMAD.WIDE.U32 R72, R70, 0x10, R30 ;  /* 0x0000001046487825 */ /* 0x000fc800078e001e */
[----:B------:R-:W-:-:S04]  /*37ba0*/  IMAD.WIDE.U32 R164, R64, 0x10, R30 ;  /* 0x0000001040a47825 */ /* 0x000fc800078e001e */
[----:B------:R-:W-:-:S04]  /*37bb0*/  IMAD.WIDE.U32 R188, R67, 0x10, R30 ;  /* 0x0000001043bc7825 */ /* 0x000fc800078e001e */
[----:B------:R-:W-:-:S04]  /*37bc0*/  IMAD.WIDE.U32 R190, R66, 0x10, R30 ;  /* 0x0000001042be7825 */ /* 0x000fc800078e001e */
[----:B------:R-:W-:-:S04]  /*37bd0*/  IMAD.WIDE.U32 R68, R63, 0x10, R30 ;  /* 0x000000103f447825 */ /* 0x000fc800078e001e */
[----:B------:R-:W-:Y:S02]  /*37be0*/  HADD2.F32 R21, -RZ, R202.H1_H1 ;  /* 0x300000caff157230 */ /* 0x000fe40000004100 */
[----:B------:R-:W-:Y:S02]  /*37bf0*/  HADD2.F32 R12, -RZ, R92.H0_H0 ;  /* 0x2000005cff0c7230 */ /* 0x000fe40000004100 */
[----:B------:R-:W-:-:S04]  /*37c00*/  IMAD.WIDE.U32 R64, R65, 0x10, R30 ;  /* 0x0000001041407825 */ /* 0x000fc800078e001e */
[----:B------:R-:W-:Y:S01]  /*37c10*/  FFMA.FTZ R12, R172, R21, R12 ;  /* 0x00000015ac0c7223 */ /* 0x000fe2000001000c */
[----:B------:R-:W-:Y:S01]  /*37c20*/  IMAD.WIDE.U32 R66, R60, 0x10, R30 ;  /* 0x000000103c427825 */ /* 0x000fe200078e001e */
[----:B------:R-:W-:Y:S02]  /*37c30*/  SHF.R.U64 R21, R88, 0x10, R89 ;  /* 0x0000001058157819 */ /* 0x000fe40000001259 */
[----:B------:R-:W-:Y:S01]  /*37c40*/  SHF.R.U32.HI R60, RZ, 0x10, R129 ;  /* 0x00000010ff3c7819 */ /* 0x000fe20000011681 */
[----:B------:R-:W-:-:S04]  /*37c50*/  IMAD.WIDE.U32 R62, R62, 0x10, R30 ;  /* 0x000000103e3e7825 */ /* 0x000fc800078e001e */
[----:B------:R-:W-:-:S04]  /*37c60*/  IMAD.WIDE.U32 R70, R32, 0x10, R30 ;  /* 0x0000001020467825 */ /* 0x000fc800078e001e */
[----:B------:R-:W-:Y:S01]  /*37c70*/  FFMA.FTZ R30, R187, R74, R61 ;  /* 0x0000004abb1e7223 */ /* 0x000fe2000001003d */
[----:B------:R-:W-:Y:S01]  /*37c80*/  FFMA.FTZ R31, R166, R52, R53 ;  /* 0x00000034a61f7223 */ /* 0x000fe20000010035 */
[--C-:B------:R-:W-:Y:S01]  /*37c90*/  SHF.R.U64 R53, R84, 0x10, R85.reuse ;  /* 0x0000001054357819 */ /* 0x100fe20000001255 */
[----:B0-----:R-:W-:Y:S01]  /*37ca0*/  HADD2.F32 R26, -RZ, R196.H1_H1 ;  /* 0x300000c4ff1a7230 */ /* 0x001fe20000004100 */
[----:B------:R-:W-:Y:S01]  /*37cb0*/  SHF.R.U32.HI R32, RZ, 0x10, R85 ;  /* 0x00000010ff207819 */ /* 0x000fe20000011655 */
[----:B------:R-:W-:Y:S01]  /*37cc0*/  HADD2.F32 R17, -RZ, R162.H0_H0 ;  /* 0x200000a2ff117230 */ /* 0x000fe20000004100 */
[----:B------:R0:W-:Y:S01]  /*37cd0*/  STG.E.128 desc[UR6][R242.64], R28 ;  /* 0x0000001cf2007986 */ /* 0x0001e2000c101d06 */
[----:B------:R-:W-:Y:S02]  /*37ce0*/  HADD2.F32 R24, -RZ, R196.H0_H0 ;  /* 0x200000c4ff187230 */ /* 0x000fe40000004100 */
[----:B------:R-:W-:Y:S02]  /*37cf0*/  HADD2.F32 R19, -RZ, R162.H1_H1 ;  /* 0x300000a2ff137230 */ /* 0x000fe40000004100 */
[----:B------:R-:W-:Y:S01]  /*37d00*/  FFMA.FTZ R17, R182, R26, R17 ;  /* 0x0000001ab6117223 */ /* 0x000fe20000010011 */
[----:B------:R-:W-:-:S02]  /*37d10*/  HADD2.F32 R20, -RZ, R201.H1_H1 ;  /* 0x300000c9ff147230 */ /* 0x000fc40000004100 */
[----:B------:R-:W-:Y:S02]  /*37d20*/  HADD2.F32 R13, -RZ, R161.H0_H0 ;  /* 0x200000a1ff0d7230 */ /* 0x000fe40000004100 */
[----:B------:R-:W-:Y:S01]  /*37d30*/  FFMA.FTZ R19, R176, R24, R19 ;  /* 0x00000018b0137223 */ /* 0x000fe20000010013 */
[----:B------:R-:W-:Y:S02]  /*37d40*/  HADD2.F32 R18, -RZ, R201.H0_H0 ;  /* 0x200000c9ff127230 */ /* 0x000fe40000004100 */
[----:B------:R-:W-:Y:S02]  /*37d50*/  HADD2.F32 R15, -RZ, R161.H1_H1 ;  /* 0x300000a1ff0f7230 */ /* 0x000fe40000004100 */
[----:B------:R-:W-:Y:S01]  /*37d60*/  FFMA.FTZ R13, R180, R20, R13 ;  /* 0x00000014b40d7223 */ /* 0x000fe2000001000d */
[----:B------:R-:W-:Y:S02]  /*37d70*/  HADD2.F32 R24, -RZ, R86.H0_H0 ;  /* 0x20000056ff187230 */ /* 0x000fe40000004100 */
[----:B------:R-:W-:-:S02]  /*37d80*/  HADD2.F32 R27, -RZ, R148.H1_H1 ;  /* 0x30000094ff1b7230 */ /* 0x000fc40000004100 */
[----:B------:R-:W-:Y:S01]  /*37d90*/  FFMA.FTZ R15, R178, R18, R15 ;  /* 0x00000012b20f7223 */ /* 0x000fe2000001000f */
[----:B------:R-:W-:Y:S01]  /*37da0*/  HADD2.F32 R26, -RZ, R87.H0_H0 ;  /* 0x20000057ff1a7230 */ /* 0x000fe20000004100 */
[----:B0-----:R-:W-:Y:S01]  /*37db0*/  SHF.R.U32.HI R30, RZ, 0x10, R131 ;  /* 0x00000010ff1e7819 */ /* 0x001fe20000011683 */
[----:B------:R-:W-:Y:S01]  /*37dc0*/  HADD2.F32 R29, -RZ, R148.H0_H0 ;  /* 0x20000094ff1d7230 */ /* 0x000fe20000004100 */
[----:B------:R-:W-:Y:S01]  /*37dd0*/  SHF.R.U64 R28, R128, 0x10, R129 ;  /* 0x00000010801c7819 */ /* 0x000fe20000001281 */
[----:B------:R-:W-:Y:S02]  /*37de0*/  HADD2.F32 R25, -RZ, R200.H0_H0 ;  /* 0x200000c8ff197230 */ /* 0x000fe40000004100 */
[----:B------:R-:W-:Y:S01]  /*37df0*/  FFMA.FTZ R26, R59, R27, R26 ;  /* 0x0000001b3b1a7223 */ /* 0x000fe2000001001a */
[----:B------:R-:W-:Y:S02]  /*37e00*/  HADD2.F32 R18, -RZ, R91.H0_H0 ;  /* 0x2000005bff127230 */ /* 0x000fe40000004100 */
[----:B------:R-:W-:Y:S01]  /*37e10*/  FFMA.FTZ R24, R171, R29, R24 ;  /* 0x0000001dab187223 */ /* 0x000fe20000010018 */
[----:B------:R-:W-:Y:S01]  /*37e20*/  HADD2.F32 R23, -RZ, R147.H0_H0 ;  /* 0x20000093ff177230 */ /* 0x000fe20000004100 */
[----:B------:R-:W-:Y:S01]  /*37e30*/  SHF.R.U32.HI R27, RZ, 0x10, R87 ;  /* 0x00000010ff1b7819 */ /* 0x000fe20000011657 */
[----:B------:R-:W-:Y:S01]  /*37e40*/  HADD2.F32 R20, -RZ, R88.H0_H0 ;  /* 0x20000058ff147230 */ /* 0x000fe20000004100 */
[----:B------:R-:W-:Y:S01]  /*37e50*/  SHF.R.U64 R29, R126, 0x10, R127 ;  /* 0x000000107e1d7819 */ /* 0x000fe2000000127f */
[----:B------:R-:W-:-:S02]  /*37e60*/  HADD2.F32 R22, -RZ, R22.H0_H0 ;  /* 0x20000016ff167230 */ /* 0x000fc40000004100 */
[----:B------:R-:W-:Y:S01]  /*37e70*/  FFMA.FTZ R18, R175, R25, R18 ;  /* 0x00000019af127223 */ /* 0x000fe20000010012 */
[----:B------:R-:W-:Y:S02]  /*37e80*/  HADD2.F32 R21, -RZ, R21.H0_H0 ;  /* 0x20000015ff157230 */ /* 0x000fe40000004100 */
[----:B------:R-:W-:Y:S01]  /*37e90*/  FFMA.FTZ R20, R174, R23, R20 ;  /* 0x00000017ae147223 */ /* 0x000fe20000010014 */
[----:B------:R-:W-:Y:S01]  /*37ea0*/  HADD2.F32 R31, -RZ, R147.H1_H1 ;  /* 0x30000093ff1f7230 */ /* 0x000fe20000004100 */
[----:B------:R-:W-:Y:S01]  /*37eb0*/  SHF.R.U32.HI R23, RZ, 0x10, R89 ;  /* 0x00000010ff177819 */ /* 0x000fe20000011659 */
[----:B------:R-:W-:Y:S02]  /*37ec0*/  HADD2.F32 R60, -RZ, R60.H0_H0 ;  /* 0x2000003cff3c7230 */ /* 0x000fe40000004100 */
[----:B------:R-:W-:Y:S01]  /*37ed0*/  FFMA.FTZ R21, R169, R22, R21 ;  /* 0x00000016a9157223 */ /* 0x000fe20000010015 */
[----:B------:R-:W-:Y:S01]  /*37ee0*/  HADD2.F32 R22, -RZ, R89.H0_H0 ;  /* 0x20000059ff167230 */ /* 0x000fe20000004100 */
[----:B------:R-:W-:Y:S01]  /*37ef0*/  SHF.R.U64 R25, R86, 0x10, R87 ;  /* 0x0000001056197819 */ /* 0x000fe20000001257 */
[----:B------:R-:W-:Y:S01]  /*37f00*/  HADD2.F32 R27, -RZ, R27.H0_H0 ;  /* 0x2000001bff1b7230 */ /* 0x000fe20000004100 */
[----:B------:R0:W-:Y:S01]  /*37f10*/  STG.E.128 desc[UR6][R72.64], R12 ;  /* 0x0000000c48007986 */ /* 0x0001e2000c101d06 */
[----:B------:R-:W-:-:S02]  /*37f20*/  HADD2.F32 R29, -RZ, R29.H0_H0 ;  /* 0x2000001dff1d7230 */ /* 0x000fc40000004100 */
[----:B------:R-:W-:Y:S01]  /*37f30*/  FFMA.FTZ R22, R173, R31, R22 ;  /* 0x0000001fad167223 */ /* 0x000fe20000010016 */
[----:B------:R-:W-:Y:S01]  /*37f40*/  HADD2.F32 R53, -RZ, R53.H0_H0 ;  /* 0x20000035ff357230 */ /* 0x000fe20000004100 */
[----:B------:R-:W-:Y:S01]  /*37f50*/  SHF.R.U32.HI R31, RZ, 0x10, R127 ;  /* 0x00000010ff1f7819 */ /* 0x000fe2000001167f */
[----:B------:R-:W-:Y:S02]  /*37f60*/  HADD2.F32 R30, -RZ, R30.H0_H0 ;  /* 0x2000001eff1e7230 */ /* 0x000fe40000004100 */
[----:B------:R-:W-:Y:S01]  /*37f70*/  FFMA.FTZ R27, R55, R60, R27 ;  /* 0x0000003c371b7223 */ /* 0x000fe2000001001b */
[----:B------:R-:W-:Y:S02]  /*37f80*/  HADD2.F32 R23, -RZ, R23.H0_H0 ;  /* 0x20000017ff177230 */ /* 0x000fe40000004100 */
[----:B------:R-:W-:Y:S01]  /*37f90*/  FFMA.FTZ R29, R58, R29, R53 ;  /* 0x0000001d3a1d7223 */ /* 0x000fe20000010035 */
[----:B------:R-:W-:Y:S01]  /*37fa0*/  HADD2.F32 R28, -RZ, R28.H0_H0 ;  /* 0x2000001cff1c7230 */ /* 0x000fe20000004100 */
[----:B------:R1:W-:Y:S01]  /*37fb0*/  STG.E.128 desc[UR6][R164.64], R16 ;  /* 0x00000010a4007986 */ /* 0x0003e2000c101d06 */
[----:B------:R-:W-:Y:S01]  /*37fc0*/  HADD2.F32 R25, -RZ, R25.H0_H0 ;  /* 0x20000019ff197230 */ /* 0x000fe20000004100 */
[----:B------:R-:W-:Y:S01]  /*37fd0*/  SHF.R.U64 R53, R124, 0x10, R125 ;  /* 0x000000107c357819 */ /* 0x000fe2000000127d */
[----:B------:R-:W-:Y:S01]  /*37fe0*/  FFMA.FTZ R23, R167, R30, R23 ;  /* 0x0000001ea7177223 */ /* 0x000fe20000010017 */
[----:B------:R-:W-:Y:S01]  /*37ff0*/  SHF.R.U64 R55, R82, 0x10, R83 ;  /* 0x0000001052377819 */ /* 0x000fe20000001253 */
[----:B------:R-:W-:-:S02]  /*38000*/  HADD2.F32 R59, -RZ, R149.H0_H0 ;  /* 0x20000095ff3b7230 */ /* 0x000fc40000004100 */
[----:B------:R-:W-:Y:S01]  /*38010*/  FFMA.FTZ R25, R170, R28, R25 ;  /* 0x0000001caa197223 */ /* 0x000fe20000010019 */
[----:B------:R-:W-:Y:S01]  /*38020*/  HADD2.F32 R28, -RZ, R84.H0_H0 ;  /* 0x20000054ff1c7230 */ /* 0x000fe20000004100 */
[----:B0-----:R-:W-:Y:S01]  /*38030*/  SHF.R.U32.HI R12, RZ, 0x10, R125 ;  /* 0x00000010ff0c7819 */ /* 0x001fe2000001167d */
[----:B------:R-:W-:Y:S01]  /*38040*/  HADD2.F32 R52, -RZ, R149.H1_H1 ;  /* 0x30000095ff347230 */ /* 0x000fe20000004100 */
[----:B------:R0:W-:Y:S01]  /*38050*/  STG.E.128 desc[UR6][R184.64], R20 ;  /* 0x00000014b8007986 */ /* 0x0001e2000c101d06 */
[----:B------:R-:W-:Y:S02]  /*38060*/  HADD2.F32 R30, -RZ, R85.H0_H0 ;  /* 0x20000055ff1e7230 */ /* 0x000fe40000004100 */
[----:B------:R-:W-:Y:S01]  /*38070*/  FFMA.FTZ R28, R56, R59, R28 ;  /* 0x0000003b381c7223 */ /* 0x000fe2000001001c */
[----:B------:R-:W-:Y:S01]  /*38080*/  HADD2.F32 R31, -RZ, R31.H0_H0 ;  /* 0x2000001fff1f7230 */ /* 0x000fe20000004100 */
[----:B------:R2:W-:Y:S01]  /*38090*/  STG.E.128 desc[UR6][R188.64], R24 ;  /* 0x00000018bc007986 */ /* 0x0005e2000c101d06 */
[----:B------:R-:W-:-:S02]  /*380a0*/  HADD2.F32 R32, -RZ, R32.H0_H0 ;  /* 0x20000020ff207230 */ /* 0x000fc40000004100 */
[----:B------:R-:W-:Y:S01]  /*380b0*/  FFMA.FTZ R30, R54, R52, R30 ;  /* 0x00000034361e7223 */ /* 0x000fe2000001001e */
[----:B------:R-:W-:Y:S01]  /*380c0*/  HADD2.F32 R13, -RZ, R53.H0_H0 ;  /* 0x20000035ff0d7230 */ /* 0x000fe20000004100 */
[----:B-1----:R-:W-:Y:S01]  /*380d0*/  SHF.R.U32.HI R19, RZ, 0x10, R83 ;  /* 0x00000010ff137819 */ /* 0x002fe20000011653 */
[----:B------:R-:W-:Y:S02]  /*380e0*/  HADD2.F32 R15, -RZ, R55.H0_H0 ;  /* 0x20000037ff0f7230 */ /* 0x000fe40000004100 */
[----:B------:R-:W-:Y:S01]  /*380f0*/  FFMA.FTZ R31, R57, R31, R32 ;  /* 0x0000001f391f7223 */ /* 0x000fe20000010020 */
[----:B------:R-:W-:Y:S02]  /*38100*/  HADD2.F32 R17, -RZ, R12.H0_H0 ;  /* 0x2000000cff117230 */ /* 0x000fe40000004100 */
[----:B------:R-:W-:Y:S02]  /*38110*/  HADD2.F32 R19, -RZ, R19.H0_H0 ;  /* 0x20000013ff137230 */ /* 0x000fe40000004100 */
[----:B------:R-:W-:Y:S01]  /*38120*/  FFMA.FTZ R13, R48, R13, R15 ;  /* 0x0000000d300d7223 */ /* 0x000fe2000001000f */
[----:B------:R1:W-:Y:S01]  /*38130*/  STG.E.128 desc[UR6][R190.64], R28 ;  /* 0x0000001cbe007986 */ /* 0x0003e2000c101d06 */
[----:B------:R-:W-:-:S02]  /*38140*/  HADD2.F32 R16, -RZ, R151.H0_H0 ;  /* 0x20000097ff107230 */ /* 0x000fc40000004100 */
[----:B------:R-:W-:Y:S01]  /*38150*/  FFMA.FTZ R15, R50, R17, R19 ;  /* 0x00000011320f7223 */ /* 0x000fe20000010013 */
[----:B------:R-:W-:Y:S01]  /*38160*/  SHF.R.U64 R17, R122, 0x10, R123 ;  /* 0x000000107a117819 */ /* 0x000fe2000000127b */
[----:B------:R-:W-:Y:S01]  /*38170*/  HADD2.F32 R18, -RZ, R80.H0_H0 ;  /* 0x20000050ff127230 */ /* 0x000fe20000004100 */
[----:B------:R-:W-:Y:S01]  /*38180*/  SHF.R.U64 R19, R80, 0x10, R81 ;  /* 0x0000001050137819 */ /* 0x000fe20000001251 */
[----:B0-----:R-:W-:Y:S01]  /*38190*/  HADD2.F32 R20, -RZ, R81.H0_H0 ;  /* 0x20000051ff147230 */ /* 0x001fe20000004100 */
[----:B------:R-:W-:Y:S01]  /*381a0*/  SHF.R.U32.HI R21, RZ, 0x10, R123 ;  /* 0x00000010ff157819 */ /* 0x000fe2000001167b */
[----:B------:R-:W-:Y:S01]  /*381b0*/  HADD2.F32 R17, -RZ, R17.H0_H0 ;  /* 0x20000011ff117230 */ /* 0x000fe20000004100 */
[----:B------:R-:W-:Y:S01]  /*381c0*/  SHF.R.U32.HI R23, RZ, 0x10, R81 ;  /* 0x00000010ff177819 */ /* 0x000fe20000011651 */
[----:B------:R-:W-:Y:S01]  /*381d0*/  HADD2.F32 R19, -RZ, R19.H0_H0 ;  /* 0x20000013ff137230 */ /* 0x000fe20000004100 */
[----:B--2---:R-:W-:Y:S01]  /*381e0*/  SHF.R.U64 R26, R120, 0x10, R121 ;  /* 0x00000010781a7819 */ /* 0x004fe20000001279 */
[----:B------:R-:W-:-:S02]  /*381f0*/  HADD2.F32 R21, -RZ, R21.H0_H0 ;  /* 0x20000015ff157230 */ /* 0x000fc40000004100 */
[----:B------:R-:W-:Y:S01]  /*38200*/  FFMA.FTZ R16, R51, R16, R18 ;  /* 0x0000001033107223 */ /* 0x000fe20000010012 */
[----:B------:R-:W-:Y:S02]  /*38210*/  HADD2.F32 R23, -RZ, R23.H0_H0 ;  /* 0x20000017ff177230 */ /* 0x000fe40000004100 */
[----:B------:R-:W-:Y:S01]  /*38220*/  FFMA.FTZ R17, R46, R17, R19 ;  /* 0x000000112e117223 */ /* 0x000fe20000010013 */
[----:B------:R-:W-:Y:S01]  /*38230*/  HADD2.F32 R26, -RZ, R26.H0_H0 ;  /* 0x2000001aff1a7230 */ /* 0x000fe20000004100 */
[----:B-1----:R-:W-:Y:S01]  /*38240*/  SHF.R.U64 R28, R78, 0x10, R79 ;  /* 0x000000104e1c7819 */ /* 0x002fe2000000124f */
[----:B------:R-:W-:Y:S02]  /*38250*/  HADD2.F32 R18, -RZ, R151.H1_H1 ;  /* 0x30000097ff127230 */ /* 0x000fe40000004100 */
[----:B------:R-:W-:Y:S01]  /*38260*/  FFMA.FTZ R19, R44, R21, R23 ;  /* 0x000000152c137223 */ /* 0x000fe20000010017 */
[----:B------:R-:W-:Y:S01]  /*38270*/  HADD2.F32 R22, -RZ, R152.H0_H0 ;  /* 0x20000098ff167230 */ /* 0x000fe20000004100 */
[----:B------:R-:W-:Y:S01]  /*38280*/  SHF.R.U32.HI R27, RZ, 0x10, R121 ;  /* 0x00000010ff1b7819 */ /* 0x000fe20000011679 */
[----:B------:R-:W-:Y:S01]  /*38290*/  HADD2.F32 R28, -RZ, R28.H0_H0 ;  /* 0x2000001cff1c7230 */ /* 0x000fe20000004100 */
[----:B------:R-:W-:Y:S01]  /*382a0*/  SHF.R.U32.HI R29, RZ, 0x10, R79 ;  /* 0x00000010ff1d7819 */ /* 0x000fe2000001164f */
[----:B------:R-:W-:Y:S01]  /*382b0*/  HADD2.F32 R24, -RZ, R78.H0_H0 ;  /* 0x2000004eff187230 */ /* 0x000fe20000004100 */
[----:B------:R-:W-:Y:S01]  /*382c0*/  SHF.R.U64 R30, R76, 0x10, R77 ;  /* 0x000000104c1e7819 */ /* 0x000fe2000000124d */
[----:B------:R-:W-:Y:S01]  /*382d0*/  FFMA.FTZ R18, R39, R18, R20 ;  /* 0x0000001227127223 */ /* 0x000fe20000010014 */
[----:B------:R-:W-:Y:S01]  /*382e0*/  FFMA.FTZ R21, R43, R26, R28 ;  /* 0x0000001a2b157223 */ /* 0x000fe2000001001c */
[----:B------:R-:W-:Y:S01]  /*382f0*/  SHF.R.U64 R28, R118, 0x10, R119 ;  /* 0x00000010761c7819 */ /* 0x000fe20000001277 */
[----:B------:R-:W-:Y:S01]  /*38300*/  FFMA.FTZ R20, R45, R22, R24 ;  /* 0x000000162d147223 */ /* 0x000fe20000010018 */
[----:B------:R-:W-:-:S02]  /*38310*/  HADD2.F32 R23, -RZ, R152.H1_H1 ;  /* 0x30000098ff177230 */ /* 0x000fc40000004100 */
[----:B------:R-:W-:Y:S02]  /*38320*/  HADD2.F32 R25, -RZ, R79.H0_H0 ;  /* 0x2000004fff197230 */ /* 0x000fe40000004100 */
        /* <DEDUP_REMOVED lines=9> */
[----:B------:R-:W-:Y:S01]  /*383c0*/  HADD2.F32 R30, -RZ, R30.H0_H0 ;  /* 0x2000001eff1e7230 */ /* 0x000fe20000004100 */
[----:B------:R-:W-:Y:S01]  /*383d0*/  SHF.R.U32.HI R27, RZ, 0x10, R119 ;  /* 0x00000010ff1b7819 */ /* 0x000fe20000011677 */
[----:B------:R-:W-:Y:S01]  /*383e0*/  HADD2.F32 R39, -RZ, R77.H0_H0 ;  /* 0x2000004dff277230 */ /* 0x000fe20000004100 */
[----:B------:R-:W-:Y:S01]  /*383f0*/  SHF.R.U32.HI R29, RZ, 0x10, R77 ;  /* 0x00000010ff1d7819 */ /* 0x000fe2000001164d */
[----:B------:R-:W-:Y:S02]  /*38400*/  HADD2.F32 R32, -RZ, R150.H0_H0 ;  /* 0x20000096ff207230 */ /* 0x000fe40000004100 */
[----:B------:R-:W-:Y:S01]  /*38410*/  FFMA.FTZ R25, R37, R28, R30 ;  /* 0x0000001c25197223 */ /* 0x000fe2000001001e */
[----:B------:R-:W-:-:S02]  /*38420*/  HADD2.F32 R52, -RZ, R82.H0_H0 ;  /* 0x20000052ff347230 */ /* 0x000fc40000004100 */
[----:B------:R-:W-:Y:S01]  /*38430*/  FFMA.FTZ R26, R40, R31, R39 ;  /* 0x0000001f281a7223 */ /* 0x000fe20000010027 */
[----:B------:R-:W-:Y:S01]  /*38440*/  SHF.R.U64 R31, R116, 0x10, R117 ;  /* 0x00000010741f7819 */ /* 0x000fe20000001275 */
[----:B------:R-:W-:Y:S01]  /*38450*/  HADD2.F32 R54, -RZ, R150.H1_H1 ;  /* 0x30000096ff367230 */ /* 0x000fe20000004100 */
[----:B------:R-:W-:Y:S01]  /*38460*/  SHF.R.U64 R37, R2, 0x10, R3 ;  /* 0x0000001002257819 */ /* 0x000fe20000001203 */
        /* <DEDUP_REMOVED lines=21> */
[----:B------:R0:W-:Y:S02]  /*385c0*/  STG.E.128 desc[UR6][R68.64], R20 ;  /* 0x0000001444007986 */ /* 0x0001e4000c101d06 */
[----:B------:R-:W-:Y:S02]  /*385d0*/  FFMA.FTZ R31, R163, R40, R42 ;  /* 0x00000028a31f7223 */ /* 0x000fe4000001002a */
[----:B------:R0:W-:Y:S04]  /*385e0*/  STG.E.128 desc[UR6][R62.64], R24 ;  /* 0x000000183e007986 */ /* 0x0001e8000c101d06 */
[----:B------:R0:W-:Y:S02]  /*385f0*/  STG.E.128 desc[UR6][R70.64], R28 ;  /* 0x0000001c46007986 */ /* 0x0001e4000c101d06 */
.L_x_63905:
[----:B------:R-:W-:Y:S05]  /*38600*/  BSYNC.RECONVERGENT B0 ;  /* 0x0000000000007941 */ /* 0x000fea0003800200 */
.L_x_63904:
[----:B0-----:R-:W0:Y:S02]  /*38610*/  LDC.64 R12, c[0x0][0x380] ;  /* 0x0000e000ff0c7b82 */ /* 0x001e240000000a00 */
[----:B0-----:R-:W-:-:S05]  /*38620*/  IMAD R132, R12, 0x4, R132 ;  /* 0x000000040c847824 */ /* 0x001fca00078e0284 */
[----:B------:R-:W-:-:S13]  /*38630*/  ISETP.GE.AND P0, PT, R132, R13, PT ;  /* 0x0000000d8400720c */ /* 0x000fda0003f06270 */
[----:B------:R-:W-:Y:S05]  /*38640*/  @!P0 BRA `(.L_x_63906) ;  /* 0xfffffc9000d88947 */ /* 0x000fea000383ffff */
[----:B------:R-:W-:Y:S05]  /*38650*/  EXIT ;  /* 0x000000000000794d */ /* 0x000fea0003800000 */
.L_x_63903:
[----:B0-----:R-:W-:Y:S01]  /*38660*/  HFMA2 R163, -RZ, RZ, 0, 1.847743988037109375e-06 ;  /* 0x0000001fffa37431 */ /* 0x001fe200000001ff */
[----:B------:R-:W-:Y:S01]  /*38670*/  BSSY B0, `(.L_x_63907) ;  /* 0x0000007000007945 */ /* 0x000fe20003800000 */
[----:B------:R-:W-:Y:S01]  /*38680*/  MOV R170, R167 ;  /* 0x000000a700aa7202 */ /* 0x000fe20000000f00 */
[----:B------:R-:W-:Y:S02]  /*38690*/  IMAD.MOV.U32 R165, RZ, RZ, 0x1 ;  /* 0x00000001ffa57424 */ /* 0x000fe400078e00ff */
[----:B------:R-:W-:-:S07]  /*386a0*/  IMAD.MOV.U32 R166, RZ, RZ, -0x1 ;  /* 0xffffffffffa67424 */ /* 0x000fce00078e00ff */
[----:B-1---5:R-:W-:Y:S05]  /*386b0*/  WARPSYNC.COLLECTIVE R166, `(.L_x_63908) ;  /* 0x00000000a6087348 */ /* 0x022fea0003c00000 */
[----:B------:R0:W2:Y:S02]  /*386c0*/  SHFL.BFLY P1, R163, R170, R165, R163 ;  /* 0x0c0000a5aaa37389 */ /* 0x0000a400000200a3 */
[----:B012--5:R-:W-:Y:S05]  /*386d0*/  ENDCOLLECTIVE ;  /* 0x000000000000791b */ /* 0x027fea0003800000 */
.L_x_63908:
[----:B------:R-:W-:Y:S05]  /*386e0*/  BSYNC B0 ;  /* 0x0000000000007941 */ /* 0x000fea0003800000 */
.L_x_63907:
[----:B------:R-:W-:Y:S01]  /*386f0*/  MOV R168, R163 ;  /* 0x000000a300a87202 */ /* 0x000fe20000000f00 */
[----:B------:R-:W-:Y:S02]  /*38700*/  IMAD.MOV.U32 R163, RZ, RZ, 0x1f ;  /* 0x0000001fffa37424 */ /* 0x000fe400078e00ff */
[----:B------:R-:W-:Y:S01]  /*38710*/  HFMA2 R165, -RZ, RZ, 0, 1.1920928955078125e-07 ;  /* 0x00000002ffa57431 */ /* 0x000fe200000001ff */
[----:B------:R-:W-:Y:S01]  /*38720*/  MOV R166, 0xffffffff ;  /* 0xffffffff00a67802 */ /* 0x000fe20000000f00 */
[----:B------:R-:W-:Y:S02]  /*38730*/  FADD.FTZ R168, R167, R168 ;  /* 0x000000a8a7a87221 */ /* 0x000fe40000010000 */
[----:B------:R-:W0:Y:S02]  /*38740*/  LDC R167, c[0x0][0x400] ;  /* 0x00010000ffa77b82 */ /* 0x000e240000000800 */
[----:B------:R-:W-:-:S07]  /*38750*/  IMAD.MOV.U32 R170, RZ, RZ, R168 ;  /* 0x000000ffffaa7224 */ /* 0x000fce00078e00a8 */
[----:B0-----:R-:W-:Y:S05]  /*38760*/  WARPSYNC.COLLECTIVE R166, `(.L_x_63909) ;  /* 0x00000000a6087348 */ /* 0x001fea0003c00000 */
[----:B------:R1:W2:Y:S02]  /*38770*/  SHFL.BFLY P1, R163, R170, R165, R163 ;  /* 0x0c0000a5aaa37389 */ /* 0x0002a400000200a3 */
[----:B012---:R-:W-:Y:S05]  /*38780*/  ENDCOLLECTIVE ;  /* 0x000000000000791b */ /* 0x007fea0003800000 */
.L_x_63909:
[----:B------:R-:W-:Y:S02]  /*38790*/  HFMA2 R165, -RZ, RZ, 0, 2.384185791015625e-07 ;  /* 0x00000004ffa57431 */ /* 0x000fe400000001ff */
[----:B------:R-:W-:Y:S01]  /*387a0*/  FADD.FTZ R168, R168, R163 ;  /* 0x000000a3a8a87221 */ /* 0x000fe20000010000 */
[----:B------:R-:W-:-:S03]  /*387b0*/  IMAD.MOV.U32 R163, RZ, RZ, 0x1f ;  /* 0x0000001fffa37424 */ /* 0x000fc600078e00ff */
[----:B------:R-:W-:-:S07]  /*387c0*/  IMAD.MOV.U32 R170, RZ, RZ, R168 ;  /* 0x000000ffffaa7224 */ /* 0x000fce00078e00a8 */
[----:B------:R-:W-:Y:S05]  /*387d0*/  WARPSYNC.COLLECTIVE R166, `(.L_x_63910) ;  /* 0x00000000a6087348 */ /* 0x000fea0003c00000 */
[----:B------:R0:W1:Y:S02]  /*387e0*/  SHFL.BFLY P1, R163, R170, R165, R163 ;  /* 0x0c0000a5aaa37389 */ /* 0x00006400000200a3 */
[----:B01----:R-:W-:Y:S05]  /*387f0*/  ENDCOLLECTIVE ;  /* 0x000000000000791b */ /* 0x003fea0003800000 */
.L_x_63910:
[----:B------:R-:W-:Y:S02]  /*38800*/  IMAD.MOV.U32 R165, RZ, RZ, 0x8 ;  /* 0x00000008ffa57424 */ /* 0x000fe400078e00ff */
[----:B------:R-:W-:Y:S01]  /*38810*/  FADD.FTZ R168, R168, R163 ;  /* 0x000000a3a8a87221 */ /* 0x000fe20000010000 */
[----:B------:R-:W-:-:S04]  /*38820*/  HFMA2 R163, -RZ, RZ, 0, 1.847743988037109375e-06 ;  /* 0x0000001fffa37431 */ /* 0x000fc800000001ff */
[----:B------:R-:W-:-:S07]  /*38830*/  MOV R170, R168 ;  /* 0x000000a800aa7202 */ /* 0x000fce0000000f00 */
[----:B------:R-:W-:Y:S05]  /*38840*/  WARPSYNC.COLLECTIVE R166, `(.L_x_63911) ;  /* 0x00000000a6087348 */ /* 0x000fea0003c00000 */
[----:B------:R0:W1:Y:S02]  /*38850*/  SHFL.BFLY P1, R163, R170, R165, R163 ;  /* 0x0c0000a5aaa37389 */ /* 0x00006400000200a3 */
[----:B01----:R-:W-:Y:S05]  /*38860*/  ENDCOLLECTIVE ;  /* 0x000000000000791b */ /* 0x003fea0003800000 */
.L_x_63911:
[----:B------:R-:W-:Y:S01]  /*38870*/  MOV R165, 0x10 ;  /* 0x0000001000a57802 */ /* 0x000fe20000000f00 */
[----:B------:R-:W-:Y:S01]  /*38880*/  FADD.FTZ R168, R168, R163 ;  /* 0x000000a3a8a87221 */ /* 0x000fe20000010000 */
[----:B------:R-:W-:-:S03]  /*38890*/  IMAD.MOV.U32 R163, RZ, RZ, 0x1f ;  /* 0x0000001fffa37424 */ /* 0x000fc600078e00ff */
[----:B------:R-:W-:-:S07]  /*388a0*/  IMAD.MOV.U32 R170, RZ, RZ, R168 ;  /* 0x000000ffffaa7224 */ /* 0x000fce00078e00a8 */
[----:B------:R-:W-:Y:S05]  /*388b0*/  WARPSYNC.COLLECTIVE R166, `(.L_x_63912) ;  /* 0x00000000a6087348 */ /* 0x000fea0003c00000 */
[----:B------:R0:W1:Y:S02]  /*388c0*/  SHFL.BFLY P1, R163, R170, R165, R163 ;  /* 0x0c0000a5aaa37389 */ /* 0x00006400000200a3 */
[----:B01----:R-:W-:Y:S05]  /*388d0*/  ENDCOLLECTIVE ;  /* 0x000000000000791b */ /* 0x003fea0003800000 */
.L_x_63912:
        /* <DEDUP_REMOVED lines=136> */
.L_x_63913:
[----:B------:R-:W-:Y:S01]  /*39160*/  MOV R165, 0x2 ;  /* 0x0000000200a57802 */ /* 0x000fe20000000f00 */
[----:B------:R-:W-:Y:S01]  /*39170*/  FADD.FTZ R168, R168, R163 ;  /* 0x000000a3a8a87221 */ /* 0x000fe20000010000 */
[----:B------:R-:W-:-:S03]  /*39180*/  IMAD.MOV.U32 R163, RZ, RZ, 0x1f ;  /* 0x0000001fffa37424 */ /* 0x000fc600078e00ff */
[----:B------:R-:W-:-:S07]  /*39190*/  IMAD.MOV.U32 R170, RZ, RZ, R168 ;  /* 0x000000ffffaa7224 */ /* 0x000fce00078e00a8 */
[----:B------:R-:W-:Y:S05]  /*391a0*/  WARPSYNC.COLLECTIVE R166, `(.L_x_63914) ;  /* 0x00000000a6087348 */ /* 0x000fea0003c00000 */
[----:B------:R0:W1:Y:S02]  /*391b0*/  SHFL.BFLY P1, R163, R170, R165, R163 ;  /* 0x0c0000a5aaa37389 */ /* 0x00006400000200a3 */
[----:B01----:R-:W-:Y:S05]  /*391c0*/  ENDCOLLECTIVE ;  /* 0x000000000000791b */ /* 0x003fea0003800000 */
.L_x_63914:
[----:B------:R-:W-:Y:S02]  /*391d0*/  IMAD.MOV.U32 R165, RZ, RZ, 0x4 ;  /* 0x00000004ffa57424 */ /* 0x000fe400078e00ff */
[----:B------:R-:W-:Y:S01]  /*391e0*/  FADD.FTZ R168, R168, R163 ;  /* 0x000000a3a8a87221 */ /* 0x000fe20000010000 */
[----:B------:R-:W-:-:S04]  /*391f0*/  HFMA2 R163, -RZ, RZ, 0, 1.847743988037109375e-06 ;  /* 0x0000001fffa37431 */ /* 0x000fc800000001ff */
[----:B------:R-:W-:-:S07]  /*39200*/  MOV R170, R168 ;  /* 0x000000a800aa7202 */ /* 0x000fce0000000f00 */
[----:B------:R-:W-:Y:S05]  /*39210*/  WARPSYNC.COLLECTIVE R166, `(.L_x_63915) ;  /* 0x00000000a6087348 */ /* 0x000fea0003c00000 */
[----:B------:R0:W1:Y:S02]  /*39220*/  SHFL.BFLY P1, R163, R170, R165, R163 ;  /* 0x0c0000a5aaa37389 */ /* 0x00006400000200a3 */
[----:B01----:R-:W-:Y:S05]  /*39230*/  ENDCOLLECTIVE ;  /* 0x000000000000791b */ /* 0x003fea0003800000 */
.L_x_63915:
[----:B------:R-:W-:Y:S01]  /*39240*/  MOV R165, 0x8 ;  /* 0x0000000800a57802 */ /* 0x000fe20000000f00 */
[----:B------:R-:W-:Y:S01]  /*39250*/  FADD.FTZ R168, R168, R163 ;  /* 0x000000a3a8a87221 */ /* 0x000fe20000010000 */
[----:B------:R-:W-:-:S03]  /*39260*/  IMAD.MOV.U32 R163, RZ, RZ, 0x1f ;  /* 0x0000001fffa37424 */ /* 0x000fc600078e00ff */
[----:B------:R-:W-:-:S07]  /*39270*/  IMAD.MOV.U32 R170, RZ, RZ, R168 ;  /* 0x000000ffffaa7224 */ /* 0x000fce00078e00a8 */
[----:B------:R-:W-:Y:S05]  /*39280*/  WARPSYNC.COLLECTIVE R166, `(.L_x_63916) ;  /* 0x00000000a6087348 */ /* 0x000fea0003c00000 */
[----:B------:R0:W1:Y:S02]  /*39290*/  SHFL.BFLY P1, R163, R170, R165, R163 ;  /* 0x0c0000a5aaa37389 */ /* 0x00006400000200a3 */
[----:B01----:R-:W-:Y:S05]  /*392a0*/  ENDCOLLECTIVE ;  /* 0x000000000000791b */ /* 0x003fea0003800000 */
.L_x_63916:
[----:B------:R-:W-:Y:S02]  /*392b0*/  IMAD.MOV.U32 R165, RZ, RZ, 0x10 ;  /* 0x00000010ffa57424 */ /* 0x000fe400078e00ff */
[----:B------:R-:W-:Y:S01]  /*392c0*/  FADD.FTZ R168, R168, R163 ;  /* 0x000000a3a8a87221 */ /* 0x000fe20000010000 */
[----:B------:R-:W-:-:S04]  /*392d0*/  HFMA2 R163, -RZ, RZ, 0, 1.847743988037109375e-06 ;  /* 0x0000001fffa37431 */ /* 0x000fc800000001ff */
[----:B------:R-:W-:-:S07]  /*392e0*/  MOV R170, R168 ;  /* 0x000000a800aa7202 */ /* 0x000fce0000000f00 */
[----:B------:R-:W-:Y:S05]  /*392f0*/  WARPSYNC.COLLECTIVE R166, `(.L_x_63917) ;  /* 0x00000000a6087348 */ /* 0x000fea0003c00000 */
[----:B------:R0:W1:Y:S02]  /*39300*/  SHFL.BFLY P1, R163, R170, R165, R163 ;  /* 0x0c0000a5aaa37389 */ /* 0x00006400000200a3 */
[----:B01----:R-:W-:Y:S05]  /*39310*/  ENDCOLLECTIVE ;  /* 0x000000000000791b */ /* 0x003fea0003800000 */
.L_x_63917:
[----:B------:R-:W-:Y:S05]  /*39320*/  BRA `(.L_x_63918) ;  /* 0xffffffd8001c7947 */ /* 0x000fea000383ffff */
.L_x_63919:
        /* <DEDUP_REMOVED lines=13> */
.L_x_71563:


//--------------------- .text._ZN10layer_norm13ln_fwd_kernelINS_13Kernel_traitsIfffffjLj2048ELj1ELj4ELj1ELj16ENS_18Kernel_traits_baseILj2048EfffffjLj128EEEEELb0ELb0ELb0ELb0EEEvNS_9FwdParamsE --------------------------
	.section	.text._ZN10layer_norm13ln_fwd_kernelINS_13Kernel_traitsIfffffjLj2048ELj1ELj4ELj1ELj16ENS_18Kernel_traits_baseILj2048EfffffjLj128EEEEELb0ELb0ELb0ELb0EEEvNS_9FwdParamsE,"ax",@progbits
	.align	128
        .global         _ZN10layer_norm13ln_fwd_kernelINS_13Kernel_traitsIfffffjLj2048ELj1ELj4ELj1ELj16ENS_18Kernel_traits_baseILj2048EfffffjLj128EEEEELb0ELb0ELb0ELb0EEEvNS_9FwdParamsE
        .type           _ZN10layer_norm13ln_fwd_kernelINS_13Kernel_traitsIfffffjLj2048ELj1ELj4ELj1ELj16ENS_18Kernel_traits_baseILj2048EfffffjLj128EEEEELb0ELb0ELb0ELb0EEEvNS_9FwdParamsE,@function
        .size           _ZN10layer_norm13ln_fwd_kernelINS_13Kernel_traitsIfffffjLj2048ELj1ELj4ELj1ELj16ENS_18Kernel_traits_baseILj2048EfffffjLj128EEEEELb0ELb0ELb0ELb0EEEvNS_9FwdParamsE,(.L_x_71564 - _ZN10layer_norm13ln_fwd_kernelINS_13Kernel_traitsIfffffjLj2048ELj1ELj4ELj1ELj16ENS_18Kernel_traits_baseILj2048EfffffjLj128EEEEELb0ELb0ELb0ELb0EEEvNS_9FwdParamsE)
        .other          _ZN10layer_norm13ln_fwd_kernelINS_13Kernel_traitsIfffffjLj2048ELj1ELj4ELj1ELj16ENS_18Kernel_traits_baseILj2048EfffffjLj128EEEEELb0ELb0ELb0ELb0EEEvNS_9FwdParamsE,@"STO_CUDA_ENTRY STV_DEFAULT"
_ZN10layer_norm13ln_fwd_kernelINS_13Kernel_traitsIfffffjLj2048ELj1ELj4ELj1ELj16ENS_18Kernel_traits_baseILj2048EfffffjLj128EEEEELb0ELb0ELb0ELb0EEEvNS_9FwdParamsE:
.text._ZN10layer_norm13ln_fwd_kernelINS_13Kernel_traitsIfffffjLj2048ELj1ELj4ELj1ELj16ENS_18Kernel_traits_baseILj2048EfffffjLj128EEEEELb0ELb0ELb0ELb0EEEvNS_9FwdParamsE:
        /* <DEDUP_REMOVED lines=28> */
[----:B0-----:R-:W-:Y:S01]  /*01c0*/  @P2 IMAD.WIDE.U32 R4, R0, 0x10, R4 ;  /* 0x0000001000042825 */ /* 0x001fe200078e0004 */
[----:B------:R-:W-:-:S04]  /*01d0*/  ISETP.GE.U32.AND P1, PT, R3, 0xe0, PT ;  /* 0x000000e00300780c */ /* 0x000fc80003f26070 */
[----:B------:R0:W5:Y:S02]  /*01e0*/  @P2 LDG.E.128 R160, desc[UR6][R4.64] ;  /* 0x0000000604a02981 */ /* 0x000164000c1e1d00 */
[----:B------:R-:W4:Y:S01]  /*01f0*/  @P4 LDC.64 R12, c[0x0][0x3d0] ;  /* 0x0000f400ff0c4b82 */ /* 0x000f220000000a00 */
[C---:B-1----:R-:W-:Y:S01]  /*0200*/  @P2 IMAD.WIDE.U32 R6, R0.reuse, 0x10, R6 ;  /* 0x0000001000062825 */ /* 0x042fe200078e0006 */
[----:B------:R-:W-:-:S04]  /*0210*/  @P2 LOP3.LUT R0, R0, 0x20, RZ, 0xfc, !PT ;  /* 0x0000002000002812 */ /* 0x000fc800078efcff */
[----:B------:R1:W5:Y:S02]  /*0220*/  @P2 LDG.E.128 R156, desc[UR6][R6.64] ;  /* 0x00000006069c2981 */ /* 0x000364000c1e1d00 */
[----:B------:R-:W1:Y:S08]  /*0230*/  @P4 LDC.64 R14, c[0x0][0x438] ;  /* 0x00010e00ff0e4b82 */ /* 0x000e700000000a00 */
        /* <DEDUP_REMOVED lines=8> */
[----:B------:R1:W5:Y:S06]  /*02c0*/  @P3 LDG.E.128 R152, desc[UR6][R8.64] ;  /* 0x0000000608983981 */ /* 0x00036c000c1e1d00 */
[----:B------:R-:W3:Y:S01]  /*02d0*/  @P0 LDC.64 R24, c[0x0][0x3d0] ;  /* 0x0000f400ff180b82 */ /* 0x000ee20000000a00 */
[C---:B----4-:R-:W-:Y:S01]  /*02e0*/  @P4 IMAD.WIDE.U32 R12, R0.reuse, 0x10, R12 ;  /* 0x00000010000c4825 */ /* 0x050fe200078e000c */
[----:B------:R4:W5:Y:S06]  /*02f0*/  @P3 LDG.E.128 R148, desc[UR6][R10.64] ;  /* 0x000000060a943981 */ /* 0x00096c000c1e1d00 */
[----:B0-----:R-:W0:Y:S01]  /*0300*/  @P0 LDC.64 R4, c[0x0][0x438] ;  /* 0x00010e00ff040b82 */ /* 0x001e220000000a00 */
[C---:B-1----:R-:W-:Y:S01]  /*0310*/  @P4 IMAD.WIDE.U32 R14, R0.reuse, 0x10, R14 ;  /* 0x00000010000e4825 */ /* 0x042fe200078e000e */
[----:B------:R-:W-:Y:S01]  /*0320*/  @P4 IADD3 R0, PT, PT, R0, 0x20, RZ ;  /* 0x0000002000004810 */ /* 0x000fe20007ffe0ff */
[----:B------:R1:W5:Y:S05]  /*0330*/  @P4 LDG.E.128 R144, desc[UR6][R12.64] ;  /* 0x000000060c904981 */ /* 0x00036a000c1e1d00 */
[----:B------:R-:W0:Y:S01]  /*0340*/  @P1 LDC.64 R6, c[0x0][0x3d0] ;  /* 0x0000f400ff061b82 */ /* 0x000e220000000a00 */
[C---:B------:R-:W-:Y:S01]  /*0350*/  @P5 IMAD.WIDE.U32 R16, R0.reuse, 0x10, R16 ;  /* 0x0000001000105825 */ /* 0x040fe200078e0010 */
[C---:B------:R-:W-:Y:S01]  /*0360*/  ISETP.GE.U32.AND P3, PT, R3.reuse, 0x120, PT ;  /* 0x000001200300780c */ /* 0x040fe20003f66070 */
[----:B------:R0:W5:Y:S05]  /*0370*/  @P4 LDG.E.128 R140, desc[UR6][R14.64] ;  /* 0x000000060e8c4981 */ /* 0x00016a000c1e1d00 */
[----:B------:R-:W0:Y:S01]  /*0380*/  @P1 LDC.64 R8, c[0x0][0x438] ;  /* 0x00010e00ff081b82 */ /* 0x000e220000000a00 */
[C---:B------:R-:W-:Y:S01]  /*0390*/  @P5 IMAD.WIDE.U32 R18, R0.reuse, 0x10, R18 ;  /* 0x0000001000125825 */ /* 0x040fe200078e0012 */
[----:B------:R-:W-:Y:S01]  /*03a0*/  @P5 IADD3 R0, PT, PT, R0, 0x20, RZ ;  /* 0x0000002000005810 */ /* 0x000fe20007ffe0ff */
[----:B------:R0:W5:Y:S05]  /*03b0*/  @P5 LDG.E.128 R136, desc[UR6][R16.64] ;  /* 0x0000000610885981 */ /* 0x00016a000c1e1d00 */
[----:B------:R-:W0:Y:S01]  /*03c0*/  @P2 LDC.64 R26, c[0x0][0x3d0] ;  /* 0x0000f400ff1a2b82 */ /* 0x000e220000000a00 */
[C---:B--2---:R-:W-:Y:S01]  /*03d0*/  @P6 IMAD.WIDE.U32 R20, R0.reuse, 0x10, R20 ;  /* 0x0000001000146825 */ /* 0x044fe200078e0014 */
[C---:B------:R-:W-:Y:S01]  /*03e0*/  ISETP.GE.U32.AND P4, PT, R3.reuse, 0x140, PT ;  /* 0x000001400300780c */ /* 0x040fe20003f86070 */
[----:B------:R2:W5:Y:S05]  /*03f0*/  @P5 LDG.E.128 R132, desc[UR6][R18.64] ;  /* 0x0000000612845981 */ /* 0x00056a000c1e1d00 */
[----:B----4-:R-:W4:Y:S01]  /*0400*/  @P2 LDC.64 R10, c[0x0][0x438] ;  /* 0x00010e00ff0a2b82 */ /* 0x010f220000000a00 */
[C---:B---3--:R-:W-:Y:S01]  /*0410*/  @P6 IMAD.WIDE.U32 R22, R0.reuse, 0x10, R22 ;  /* 0x0000001000166825 */ /* 0x048fe200078e0016 */
[----:B------:R-:W-:Y:S01]  /*0420*/  @P6 IADD3 R0, PT, PT, R0, 0x20, RZ ;  /* 0x0000002000006810 */ /* 0x000fe20007ffe0ff */
[----:B------:R3:W5:Y:S04]  /*0430*/  @P6 LDG.E.128 R128, desc[UR6][R20.64] ;  /* 0x0000000614806981 */ /* 0x000768000c1e1d00 */
[----:B------:R3:W5:Y:S01]  /*0440*/  @P6 LDG.E.128 R124, desc[UR6][R22.64] ;  /* 0x00000006167c6981 */ /* 0x000762000c1e1d00 */
[C---:B------:R-:W-:Y:S01]  /*0450*/  ISETP.GE.U32.AND P6, PT, R3.reuse, 0x160, PT ;  /* 0x000001600300780c */ /* 0x040fe20003fc6070 */
[C---:B------:R-:W-:Y:S01]  /*0460*/  @P0 IMAD.WIDE.U32 R24, R0.reuse, 0x10, R24 ;  /* 0x0000001000180825 */ /* 0x040fe200078e0018 */
[----:B-1----:R-:W1:Y:S03]  /*0470*/  @P3 LDC.64 R12, c[0x0][0x3d0] ;  /* 0x0000f400ff0c3b82 */ /* 0x002e660000000a00 */
[C---:B0-----:R-:W-:Y:S01]  /*0480*/  @P0 IMAD.WIDE.U32 R4, R0.reuse, 0x10, R4 ;  /* 0x0000001000040825 */ /* 0x041fe200078e0004 */
[----:B------:R-:W-:Y:S01]  /*0490*/  @P0 IADD3 R0, PT, PT, R0, 0x20, RZ ;  /* 0x0000002000000810 */ /* 0x000fe20007ffe0ff */
[----:B------:R-:W5:Y:S03]  /*04a0*/  @P0 LDG.E.128 R120, desc[UR6][R24.64] ;  /* 0x0000000618780981 */ /* 0x000f66000c1e1d00 */
[----:B------:R-:W0:Y:S01]  /*04b0*/  @P3 LDC.64 R14, c[0x0][0x438] ;  /* 0x00010e00ff0e3b82 */ /* 0x000e220000000a00 */
[C---:B------:R-:W-:Y:S01]  /*04c0*/  ISETP.GE.U32.AND P5, PT, R3.reuse, 0x180, PT ;  /* 0x000001800300780c */ /* 0x040fe20003fa6070 */
[C---:B------:R-:W-:Y:S01]  /*04d0*/  @P1 IMAD.WIDE.U32 R6, R0.reuse, 0x10, R6 ;  /* 0x0000001000061825 */ /* 0x040fe200078e0006 */
[----:B------:R1:W5:Y:S03]  /*04e0*/  @P0 LDG.E.128 R116, desc[UR6][R4.64] ;  /* 0x0000000604740981 */ /* 0x000366000c1e1d00 */
[C---:B------:R-:W-:Y:S01]  /*04f0*/  @P1 IMAD.WIDE.U32 R8, R0.reuse, 0x10, R8 ;  /* 0x0000001000081825 */ /* 0x040fe200078e0008 */
[----:B------:R-:W-:Y:S01]  /*0500*/  @P1 IADD3 R0, PT, PT, R0, 0x20, RZ ;  /* 0x0000002000001810 */ /* 0x000fe20007ffe0ff */
[----:B------:R-:W0:Y:S01]  /*0510*/  @P4 LDC.64 R16, c[0x0][0x3d0] ;  /* 0x0000f400ff104b82 */ /* 0x000e220000000a00 */
[C---:B------:R-:W-:Y:S01]  /*0520*/  ISETP.GE.U32.AND P0, PT, R3.reuse, 0x1a0, PT ;  /* 0x000001a00300780c */ /* 0x040fe20003f06070 */
[----:B------:R0:W5:Y:S06]  /*0530*/  @P1 LDG.E.128 R112, desc[UR6][R6.64] ;  /* 0x0000000606701981 */ /* 0x00016c000c1e1d00 */
[----:B--2---:R-:W2:Y:S01]  /*0540*/  @P4 LDC.64 R18, c[0x0][0x438] ;  /* 0x00010e00ff124b82 */ /* 0x004ea20000000a00 */
[C---:B------:R-:W-:Y:S01]  /*0550*/  @P2 IMAD.WIDE.U32 R26, R0.reuse, 0x10, R26 ;  /* 0x00000010001a2825 */ /* 0x040fe200078e001a */
[----:B------:R0:W5:Y:S03]  /*0560*/  @P1 LDG.E.128 R108, desc[UR6][R8.64] ;  /* 0x00000006086c1981 */ /* 0x000166000c1e1d00 */
[C---:B----4-:R-:W-:Y:S01]  /*0570*/  @P2 IMAD.WIDE.U32 R10, R0.reuse, 0x10, R10 ;  /* 0x00000010000a2825 */ /* 0x050fe200078e000a */
[----:B------:R-:W5:Y:S02]  /*0580*/  @P2 LDG.E.128 R104, desc[UR6][R26.64] ;  /* 0x000000061a682981 */ /* 0x000f64000c1e1d00 */
[----:B---3--:R-:W3:Y:S01]  /*0590*/  @P6 LDC.64 R20, c[0x0][0x3d0] ;  /* 0x0000f400ff146b82 */ /* 0x008ee20000000a00 */
[----:B------:R-:W-:Y:S01]  /*05a0*/  @P2 IADD3 R0, PT, PT, R0, 0x20, RZ ;  /* 0x0000002000002810 */ /* 0x000fe20007ffe0ff */
[----:B------:R4:W5:Y:S01]  /*05b0*/  @P2 LDG.E.128 R100, desc[UR6][R10.64] ;  /* 0x000000060a642981 */ /* 0x000962000c1e1d00 */
[----:B------:R-:W-:-:S05]  /*05c0*/  ISETP.GE.U32.AND P2, PT, R3, 0x1c0, PT ;  /* 0x000001c00300780c */ /* 0x000fca0003f46070 */
[----:B------:R-:W3:Y:S01]  /*05d0*/  @P6 LDC.64 R22, c[0x0][0x438] ;  /* 0x00010e00ff166b82 */ /* 0x000ee20000000a00 */
[----:B------:R-:W-:Y:S01]  /*05e0*/  ISETP.GE.U32.AND P1, PT, R3, 0x1e0, PT ;  /* 0x000001e00300780c */ /* 0x000fe20003f26070 */
[----:B-1----:R-:W-:-:S06]  /*05f0*/  @P3 IMAD.WIDE.U32 R12, R0, 0x10, R12 ;  /* 0x00000010000c3825 */ /* 0x002fcc00078e000c */
[----:B------:R-:W1:Y:S01]  /*0600*/  @P5 LDC.64 R4, c[0x0][0x3d0] ;  /* 0x0000f400ff045b82 */ /* 0x000e620000000a00 */
[----:B0-----:R-:W-:-:S07]  /*0610*/  @P3 IMAD.WIDE.U32 R14, R0, 0x10, R14 ;  /* 0x00000010000e3825 */ /* 0x001fce00078e000e */
[----:B------:R-:W0:Y:S01]  /*0620*/  @P5 LDC.64 R6, c[0x0][0x438] ;  /* 0x00010e00ff065b82 */ /* 0x000e220000000a00 */
[----:B------:R-:W-:Y:S01]  /*0630*/  @P3 IADD3 R0, PT, PT, R0, 0x20, RZ ;  /* 0x0000002000003810 */ /* 0x000fe20007ffe0ff */
[----:B------:R0:W5:Y:S06]  /*0640*/  @P3 LDG.E.128 R96, desc[UR6][R12.64] ;  /* 0x000000060c603981 */ /* 0x00016c000c1e1d00 */
[----:B------:R-:W0:Y:S01]  /*0650*/  @P0 LDC.64 R8, c[0x0][0x3d0] ;  /* 0x0000f400ff080b82 */ /* 0x000e220000000a00 */
[C---:B------:R-:W-:Y:S01]  /*0660*/  @P4 IMAD.WIDE.U32 R16, R0.reuse, 0x10, R16 ;  /* 0x0000001000104825 */ /* 0x040fe200078e0010 */
[----:B------:R0:W5:Y:S06]  /*0670*/  @P3 LDG.E.128 R92, desc[UR6][R14.64] ;  /* 0x000000060e5c3981 */ /* 0x00016c000c1e1d00 */
[----:B------:R-:W0:Y:S01]  /*0680*/  @P0 LDC.64 R24, c[0x0][0x438] ;  /* 0x00010e00ff180b82 */ /* 0x000e220000000a00 */
[C---:B--2---:R-:W-:Y:S01]  /*0690*/  @P4 IMAD.WIDE.U32 R18, R0.reuse, 0x10, R18 ;  /* 0x0000001000124825 */ /* 0x044fe200078e0012 */
[----:B------:R-:W-:Y:S01]  /*06a0*/  @P4 IADD3 R0, PT, PT, R0, 0x20, RZ ;  /* 0x0000002000004810 */ /* 0x000fe20007ffe0ff */
[----:B------:R2:W5:Y:S05]  /*06b0*/  @P4 LDG.E.128 R88, desc[UR6][R16.64] ;  /* 0x0000000610584981 */ /* 0x00056a000c1e1d00 */
[----:B----4-:R-:W4:Y:S01]  /*06c0*/  @P2 LDC.64 R10, c[0x0][0x3d0] ;  /* 0x0000f400ff0a2b82 */ /* 0x010f220000000a00 */
[C---:B---3--:R-:W-:Y:S01]  /*06d0*/  @P6 IMAD.WIDE.U32 R20, R0.reuse, 0x10, R20 ;  /* 0x0000001000146825 */ /* 0x048fe200078e0014 */
[----:B------:R2:W5:Y:S06]  /*06e0*/  @P4 LDG.E.128 R84, desc[UR6][R18.64] ;  /* 0x0000000612544981 */ /* 0x00056c000c1e1d00 */
[----:B------:R-:W3:Y:S01]  /*06f0*/  @P2 LDC.64 R26, c[0x0][0x438] ;  /* 0x00010e00ff1a2b82 */ /* 0x000ee20000000a00 */
[C---:B------:R-:W-:Y:S01]  /*0700*/  @P6 IMAD.WIDE.U32 R22, R0.reuse, 0x10, R22 ;  /* 0x0000001000166825 */ /* 0x040fe200078e0016 */
[----:B------:R-:W-:Y:S01]  /*0710*/  @P6 IADD3 R0, PT, PT, R0, 0x20, RZ ;  /* 0x0000002000006810 */ /* 0x000fe20007ffe0ff */
[----:B------:R2:W5:Y:S05]  /*0720*/  @P6 LDG.E.128 R80, desc[UR6][R20.64] ;  /* 0x0000000614506981 */ /* 0x00056a000c1e1d00 */
[----:B------:R-:W2:Y:S01]  /*0730*/  @P1 LDC.64 R28, c[0x0][0x3d0] ;  /* 0x0000f400ff1c1b82 */ /* 0x000ea20000000a00 */
[C---:B-1----:R-:W-:Y:S01]  /*0740*/  @P5 IMAD.WIDE.U32 R4, R0.reuse, 0x10, R4 ;  /* 0x0000001000045825 */ /* 0x042fe200078e0004 */
[----:B------:R1:W5:Y:S06]  /*0750*/  @P6 LDG.E.128 R76, desc[UR6][R22.64] ;  /* 0x00000006164c6981 */ /* 0x00036c000c1e1d00 */
[----:B------:R-:W1:Y:S01]  /*0760*/  @P1 LDC.64 R30, c[0x0][0x438] ;  /* 0x00010e00ff1e1b82 */ /* 0x000e620000000a00 */
[C---:B0-----:R-:W-:Y:S01]  /*0770*/  @P5 IMAD.WIDE.U32 R6, R0.reuse, 0x10, R6 ;  /* 0x0000001000065825 */ /* 0x041fe200078e0006 */
[----:B------:R-:W-:Y:S01]  /*0780*/  @P5 IADD3 R0, PT, PT, R0, 0x20, RZ ;  /* 0x0000002000005810 */ /* 0x000fe20007ffe0ff */
[----:B------:R0:W5:Y:S04]  /*0790*/  @P5 LDG.E.128 R72, desc[UR6][R4.64] ;  /* 0x0000000604485981 */ /* 0x000168000c1e1d00 */
[C---:B------:R-:W-:Y:S01]  /*07a0*/  @P0 IMAD.WIDE.U32 R8, R0.reuse, 0x10, R8 ;  /* 0x0000001000080825 */ /* 0x040fe200078e0008 */
[----:B------:R0:W5:Y:S03]  /*07b0*/  @P5 LDG.E.128 R68, desc[UR6][R6.64] ;  /* 0x0000000606445981 */ /* 0x000166000c1e1d00 */
[C---:B------:R-:W-:Y:S01]  /*07c0*/  @P0 IMAD.WIDE.U32 R24, R0.reuse, 0x10, R24 ;  /* 0x0000001000180825 */ /* 0x040fe200078e0018 */
[----:B------:R-:W-:Y:S01]  /*07d0*/  @P0 IADD3 R0, PT, PT, R0, 0x20, RZ ;  /* 0x0000002000000810 */ /* 0x000fe20007ffe0ff */
[----:B------:R0:W5:Y:S04]  /*07e0*/  @P0 LDG.E.128 R64, desc[UR6][R8.64] ;  /* 0x0000000608400981 */ /* 0x000168000c1e1d00 */
[C---:B----4-:R-:W-:Y:S01]  /*07f0*/  @P2 IMAD.WIDE.U32 R10, R0.reuse, 0x10, R10 ;  /* 0x00000010000a2825 */ /* 0x050fe200078e000a */
[----:B------:R0:W5:Y:S03]  /*0800*/  @P0 LDG.E.128 R60, desc[UR6][R24.64] ;  /* 0x00000006183c0981 */ /* 0x000166000c1e1d00 */
[C---:B---3--:R-:W-:Y:S01]  /*0810*/  @P2 IMAD.WIDE.U32 R26, R0.reuse, 0x10, R26 ;  /* 0x00000010001a2825 */ /* 0x048fe200078e001a */
[----:B------:R-:W-:Y:S01]  /*0820*/  @P2 IADD3 R0, PT, PT, R0, 0x20, RZ ;  /* 0x0000002000002810 */ /* 0x000fe20007ffe0ff */
[----:B------:R0:W5:Y:S04]  /*0830*/  @P2 LDG.E.128 R56, desc[UR6][R10.64] ;  /* 0x000000060a382981 */ /* 0x000168000c1e1d00 */
[C---:B--2---:R-:W-:Y:S01]  /*0840*/  @P1 IMAD.WIDE.U32 R28, R0.reuse, 0x10, R28 ;  /* 0x00000010001c1825 */ /* 0x044fe200078e001c */
[----:B------:R0:W5:Y:S03]  /*0850*/  @P2 LDG.E.128 R52, desc[UR6][R26.64] ;  /* 0x000000061a342981 */ /* 0x000166000c1e1d00 */
[----:B-1----:R-:W-:Y:S01]  /*0860*/  @P1 IMAD.WIDE.U32 R30, R0, 0x10, R30 ;  /* 0x00000010001e1825 */ /* 0x002fe200078e001e */
[----:B------:R0:W5:Y:S04]  /*0870*/  @P1 LDG.E.128 R48, desc[UR6][R28.64] ;  /* 0x000000061c301981 */ /* 0x000168000c1e1d00 */
[----:B------:R0:W5:Y:S01]  /*0880*/  @P1 LDG.E.128 R44, desc[UR6][R30.64] ;  /* 0x000000061e2c1981 */ /* 0x000162000c1e1d00 */
[----:B------:R-:W-:-:S02]  /*0890*/  ISETP.GE.U32.AND P0, PT, R3, 0x200, PT ;  /* 0x000002000300780c */ /* 0x000fc40003f06070 */
[----:B------:R-:W-:-:S11]  /*08a0*/  @P1 IADD3 R0, PT, PT, R0, 0x20, RZ ;  /* 0x0000002000001810 */ /* 0x000fd60007ffe0ff */
[----:B0-----:R-:W-:Y:S05]  /*08b0*/  @!P0 BRA `(.L_x_63922) ;  /* 0x0000000400d88947 */ /* 0x001fea0003800000 */
[----:B------:R-:W0:Y:S08]  /*08c0*/  LDC.64 R40, c[0x0][0x438] ;  /* 0x00010e00ff287b82 */ /* 0x000e300000000a00 */
[----:B------:R-:W1:Y:S01]  /*08d0*/  LDC.64 R36, c[0x0][0x3d0] ;  /* 0x0000f400ff247b82 */ /* 0x000e620000000a00 */
[----:B0-----:R-:W-:-:S06]  /*08e0*/  IMAD.WIDE.U32 R40, R0, 0x10, R40 ;  /* 0x0000001000287825 */ /* 0x001fcc00078e0028 */
[----:B------:R-:W5:Y:S01]  /*08f0*/  LDG.E.128 R40, desc[UR6][R40.64] ;  /* 0x0000000628287981 */ /* 0x000f62000c1e1d00 */
[----:B-1----:R-:W-:-:S06]  /*0900*/  IMAD.WIDE.U32 R36, R0, 0x10, R36 ;  /* 0x0000001000247825 */ /* 0x002fcc00078e0024 */
[----:B------:R-:W5:Y:S01]  /*0910*/  LDG.E.128 R36, desc[UR6][R36.64] ;  /* 0x0000000624247981 */ /* 0x000f62000c1e1d00 */
[----:B------:R-:W-:Y:S05]  /*0920*/  BRA `(.L_x_63922) ;  /* 0x0000000400bc7947 */ /* 0x000fea0003800000 */
.L_x_63921:
        /* <DEDUP_REMOVED lines=13> */
[----:B------:R0:W5:Y:S02]  /*0a00*/  @P2 LDG.E.128 R160, desc[UR6][R4.64] ;  /* 0x0000000604a02981 */ /* 0x000164000c1e1d00 */
[----:B------:R-:W4:Y:S01]  /*0a10*/  @P6 LDC.64 R12, c[0x0][0x3d0] ;  /* 0x0000f400ff0c6b82 */ /* 0x000f220000000a00 */
[C---:B-1----:R-:W-:Y:S01]  /*0a20*/  @P1 IMAD.WIDE.U32 R6, R0.reuse, 0x10, R6 ;  /* 0x0000001000061825 */ /* 0x042fe200078e0006 */
[C---:B------:R-:W-:Y:S02]  /*0a30*/  ISETP.GE.U32.AND P2, PT, R3.reuse, 0x100, PT ;  /* 0x000001000300780c */ /* 0x040fe40003f46070 */
[----:B------:R-:W-:Y:S02]  /*0a40*/  @P1 IADD3 R0, PT, PT, R0, 0x20, RZ ;  /* 0x0000002000001810 */ /* 0x000fe40007ffe0ff */
[----:B------:R1:W5:Y:S02]  /*0a50*/  @P1 LDG.E.128 R152, desc[UR6][R6.64] ;  /* 0x0000000606981981 */ /* 0x000364000c1e1d00 */
[----:B------:R-:W1:Y:S01]  /*0a60*/  @P5 LDC.64 R14, c[0x0][0x3d0] ;  /* 0x0000f400ff0e5b82 */ /* 0x000e620000000a00 */
[----:B------:R-:W-:Y:S01]  /*0a70*/  ISETP.GE.U32.AND P1, PT, R3, 0x120, PT ;  /* 0x000001200300780c */ /* 0x000fe20003f26070 */
[C---:B--2---:R-:W-:Y:S01]  /*0a80*/  @P0 IMAD.WIDE.U32 R8, R0.reuse, 0x10, R8 ;  /* 0x0000001000080825 */ /* 0x044fe200078e0008 */
[----:B------:R-:W-:-:S04]  /*0a90*/  @P0 IADD3 R0, PT, PT, R0, 0x20, RZ ;  /* 0x0000002000000810 */ /* 0x000fc80007ffe0ff */
[----:B------:R2:W5:Y:S01]  /*0aa0*/  @P0 LDG.E.128 R144, desc[UR6][R8.64] ;  /* 0x0000000608900981 */ /* 0x000562000c1e1d00 */
[----:B------:R-:W2:Y:S01]  /*0ab0*/  @P3 LDC.64 R16, c[0x0][0x3d0] ;  /* 0x0000f400ff103b82 */ /* 0x000ea20000000a00 */
[C---:B---3--:R-:W-:Y:S01]  /*0ac0*/  @P4 IMAD.WIDE.U32 R10, R0.reuse, 0x10, R10 ;  /* 0x00000010000a4825 */ /* 0x048fe200078e000a */
[C---:B------:R-:W-:Y:S02]  /*0ad0*/  ISETP.GE.U32.AND P0, PT, R3.reuse, 0x140, PT ;  /* 0x000001400300780c */ /* 0x040fe40003f06070 */
[----:B------:R-:W-:Y:S02]  /*0ae0*/  @P4 IADD3 R0, PT, PT, R0, 0x20, RZ ;  /* 0x0000002000004810 */ /* 0x000fe40007ffe0ff */
[----:B------:R3:W5:Y:S02]  /*0af0*/  @P4 LDG.E.128 R136, desc[UR6][R10.64] ;  /* 0x000000060a884981 */ /* 0x000764000c1e1d00 */
[----:B------:R-:W3:Y:S01]  /*0b00*/  @P2 LDC.64 R18, c[0x0][0x3d0] ;  /* 0x0000f400ff122b82 */ /* 0x000ee20000000a00 */
[----:B----4-:R-:W-:Y:S01]  /*0b10*/  @P6 IMAD.WIDE.U32 R12, R0, 0x10, R12 ;  /* 0x00000010000c6825 */ /* 0x010fe200078e000c */
[----:B------:R-:W-:-:S02]  /*0b20*/  ISETP.GE.U32.AND P4, PT, R3, 0x160, PT ;  /* 0x000001600300780c */ /* 0x000fc40003f86070 */
[----:B------:R-:W-:Y:S02]  /*0b30*/  @P6 IADD3 R0, PT, PT, R0, 0x20, RZ ;  /* 0x0000002000006810 */ /* 0x000fe40007ffe0ff */
[----:B------:R4:W5:Y:S02]  /*0b40*/  @P6 LDG.E.128 R128, desc[UR6][R12.64] ;  /* 0x000000060c806981 */ /* 0x000964000c1e1d00 */
[----:B0-----:R-:W0:Y:S01]  /*0b50*/  @P1 LDC.64 R4, c[0x0][0x3d0] ;  /* 0x0000f400ff041b82 */ /* 0x001e220000000a00 */
[C---:B-1----:R-:W-:Y:S01]  /*0b60*/  @P5 IMAD.WIDE.U32 R14, R0.reuse, 0x10, R14 ;  /* 0x00000010000e5825 */ /* 0x042fe200078e000e */
[C---:B------:R-:W-:Y:S02]  /*0b70*/  ISETP.GE.U32.AND P6, PT, R3.reuse, 0x180, PT ;  /* 0x000001800300780c */ /* 0x040fe40003fc6070 */
[----:B------:R-:W-:Y:S02]  /*0b80*/  @P5 IADD3 R0, PT, PT, R0, 0x20, RZ ;  /* 0x0000002000005810 */ /* 0x000fe40007ffe0ff */
[----:B------:R1:W5:Y:S02]  /*0b90*/  @P5 LDG.E.128 R120, desc[UR6][R14.64] ;  /* 0x000000060e785981 */ /* 0x000364000c1e1d00 */
[----:B------:R-:W1:Y:S01]  /*0ba0*/  @P0 LDC.64 R6, c[0x0][0x3d0] ;  /* 0x0000f400ff060b82 */ /* 0x000e620000000a00 */
[----:B--2---:R-:W-:Y:S01]  /*0bb0*/  @P3 IMAD.WIDE.U32 R16, R0, 0x10, R16 ;  /* 0x0000001000103825 */ /* 0x004fe200078e0010 */
[----:B------:R-:W-:-:S02]  /*0bc0*/  ISETP.GE.U32.AND P5, PT, R3, 0x1a0, PT ;  /* 0x000001a00300780c */ /* 0x000fc40003fa6070 */
[----:B------:R-:W-:Y:S02]  /*0bd0*/  @P3 IADD3 R0, PT, PT, R0, 0x20, RZ ;  /* 0x0000002000003810 */ /* 0x000fe40007ffe0ff */
[----:B------:R2:W5:Y:S02]  /*0be0*/  @P3 LDG.E.128 R112, desc[UR6][R16.64] ;  /* 0x0000000610703981 */ /* 0x000564000c1e1d00 */
[----:B------:R-:W2:Y:S01]  /*0bf0*/  @P4 LDC.64 R8, c[0x0][0x3d0] ;  /* 0x0000f400ff084b82 */ /* 0x000ea20000000a00 */
[C---:B---3--:R-:W-:Y:S01]  /*0c00*/  @P2 IMAD.WIDE.U32 R18, R0.reuse, 0x10, R18 ;  /* 0x0000001000122825 */ /* 0x048fe200078e0012 */
[C---:B------:R-:W-:Y:S02]  /*0c10*/  ISETP.GE.U32.AND P3, PT, R3.reuse, 0x1c0, PT ;  /* 0x000001c00300780c */ /* 0x040fe40003f66070 */
[----:B------:R-:W-:Y:S02]  /*0c20*/  @P2 IADD3 R0, PT, PT, R0, 0x20, RZ ;  /* 0x0000002000002810 */ /* 0x000fe40007ffe0ff */
[----:B------:R3:W5:Y:S02]  /*0c30*/  @P2 LDG.E.128 R104, desc[UR6][R18.64] ;  /* 0x0000000612682981 */ /* 0x000764000c1e1d00 */
[----:B------:R-:W3:Y:S01]  /*0c40*/  @P6 LDC.64 R10, c[0x0][0x3d0] ;  /* 0x0000f400ff0a6b82 */ /* 0x000ee20000000a00 */
[----:B0-----:R-:W-:Y:S01]  /*0c50*/  @P1 IMAD.WIDE.U32 R4, R0, 0x10, R4 ;  /* 0x0000001000041825 */ /* 0x001fe200078e0004 */
[----:B------:R-:W-:-:S02]  /*0c60*/  ISETP.GE.U32.AND P2, PT, R3, 0x1e0, PT ;  /* 0x000001e00300780c */ /* 0x000fc40003f46070 */
[----:B------:R-:W-:Y:S02]  /*0c70*/  @P1 IADD3 R0, PT, PT, R0, 0x20, RZ ;  /* 0x0000002000001810 */ /* 0x000fe40007ffe0ff */
[----:B------:R0:W5:Y:S02]  /*0c80*/  @P1 LDG.E.128 R96, desc[UR6][R4.64] ;  /* 0x0000000604601981 */ /* 0x000164000c1e1d00 */
[----:B----4-:R-:W4:Y:S01]  /*0c90*/  @P5 LDC.64 R12, c[0x0][0x3d0] ;  /* 0x0000f400ff0c5b82 */ /* 0x010f220000000a00 */
[----:B------:R-:W-:Y:S01]  /*0ca0*/  ISETP.GE.U32.AND P1, PT, R3, 0x200, PT ;  /* 0x000002000300780c */ /* 0x000fe20003f26070 */
[C---:B-1----:R-:W-:Y:S01]  /*0cb0*/  @P0 IMAD.WIDE.U32 R6, R0.reuse, 0x10, R6 ;  /* 0x0000001000060825 */ /* 0x042fe200078e0006 */
[----:B------:R-:W-:-:S04]  /*0cc0*/  @P0 IADD3 R0, PT, PT, R0, 0x20, RZ ;  /* 0x0000002000000810 */ /* 0x000fc80007ffe0ff */
[----:B------:R1:W5:Y:S01]  /*0cd0*/  @P0 LDG.E.128 R88, desc[UR6][R6.64] ;  /* 0x0000000606580981 */ /* 0x000362000c1e1d00 */
[----:B------:R-:W0:Y:S01]  /*0ce0*/  @P3 LDC.64 R14, c[0x0][0x3d0] ;  /* 0x0000f400ff0e3b82 */ /* 0x000e220000000a00 */
[C---:B--2---:R-:W-:Y:S01]  /*0cf0*/  @P4 IMAD.WIDE.U32 R8, R0.reuse, 0x10, R8 ;  /* 0x0000001000084825 */ /* 0x044fe200078e0008 */
[----:B------:R-:W-:-:S04]  /*0d00*/  @P4 IADD3 R0, PT, PT, R0, 0x20, RZ ;  /* 0x0000002000004810 */ /* 0x000fc80007ffe0ff */
[----:B------:R1:W5:Y:S02]  /*0d10*/  @P4 LDG.E.128 R80, desc[UR6][R8.64] ;  /* 0x0000000608504981 */ /* 0x000364000c1e1d00 */
[----:B------:R-:W2:Y:S01]  /*0d20*/  @P2 LDC.64 R16, c[0x0][0x3d0] ;  /* 0x0000f400ff102b82 */ /* 0x000ea20000000a00 */
[C---:B---3--:R-:W-:Y:S01]  /*0d30*/  @P6 IMAD.WIDE.U32 R10, R0.reuse, 0x10, R10 ;  /* 0x00000010000a6825 */ /* 0x048fe200078e000a */
[----:B------:R-:W-:-:S04]  /*0d40*/  @P6 IADD3 R0, PT, PT, R0, 0x20, RZ ;  /* 0x0000002000006810 */ /* 0x000fc80007ffe0ff */
[----:B------:R1:W5:Y:S02]  /*0d50*/  @P6 LDG.E.128 R72, desc[UR6][R10.64] ;  /* 0x000000060a486981 */ /* 0x000364000c1e1d00 */
[----:B------:R-:W3:Y:S01]  /*0d60*/  @P1 LDC.64 R18, c[0x0][0x3d0] ;  /* 0x0000f400ff121b82 */ /* 0x000ee20000000a00 */
[C---:B----4-:R-:W-:Y:S01]  /*0d70*/  @P5 IMAD.WIDE.U32 R12, R0.reuse, 0x10, R12 ;  /* 0x00000010000c5825 */ /* 0x050fe200078e000c */
[----:B------:R-:W-:-:S04]  /*0d80*/  @P5 IADD3 R0, PT, PT, R0, 0x20, RZ ;  /* 0x0000002000005810 */ /* 0x000fc80007ffe0ff */
[----:B------:R1:W5:Y:S01]  /*0d90*/  @P5 LDG.E.128 R64, desc[UR6][R12.64] ;  /* 0x000000060c405981 */ /* 0x000362000c1e1d00 */
[C---:B0-----:R-:W-:Y:S01]  /*0da0*/  @P3 IMAD.WIDE.U32 R14, R0.reuse, 0x10, R14 ;  /* 0x00000010000e3825 */ /* 0x041fe200078e000e */
[----:B------:R-:W-:-:S04]  /*0db0*/  @P3 IADD3 R0, PT, PT, R0, 0x20, RZ ;  /* 0x0000002000003810 */ /* 0x000fc80007ffe0ff */
[----:B------:R1:W5:Y:S01]  /*0dc0*/  @P3 LDG.E.128 R56, desc[UR6][R14.64] ;  /* 0x000000060e383981 */ /* 0x000362000c1e1d00 */
[C---:B--2---:R-:W-:Y:S01]  /*0dd0*/  @P2 IMAD.WIDE.U32 R16, R0.reuse, 0x10, R16 ;  /* 0x0000001000102825 */ /* 0x044fe200078e0010 */
[----:B------:R-:W-:-:S04]  /*0de0*/  @P2 IADD3 R0, PT, PT, R0, 0x20, RZ ;  /* 0x0000002000002810 */ /* 0x000fc80007ffe0ff */
[----:B------:R1:W5:Y:S01]  /*0df0*/  @P2 LDG.E.128 R48, desc[UR6][R16.64] ;  /* 0x0000000610302981 */ /* 0x000362000c1e1d00 */
[----:B---3--:R-:W-:-:S05]  /*0e00*/  @P1 IMAD.WIDE.U32 R4, R0, 0x10, R18 ;  /* 0x0000001000041825 */ /* 0x008fca00078e0012 */
[----:B------:R1:W5:Y:S01]  /*0e10*/  @P1 LDG.E.128 R36, desc[UR6][R4.64] ;  /* 0x0000000604241981 */ /* 0x000362000c1e1d00 */
        /* <DEDUP_REMOVED lines=30> */
[----:B------:R-:W-:Y:S02]  /*1000*/  @P1 CS2R R42, SRZ ;  /* 0x00000000002a1805 */ /* 0x000fe4000001ff00 */
[----:B-1----:R-:W-:-:S07]  /*1010*/  @P1 CS2R R40, SRZ ;  /* 0x0000000000281805 */ /* 0x002fce000001ff00 */
.L_x_63922:
[----:B------:R-:W-:Y:S05]  /*1020*/  BSYNC.RECONVERGENT B0 ;  /* 0x0000000000007941 */ /* 0x000fea0003800200 */
.L_x_63920:
        /* <DEDUP_REMOVED lines=10> */
.L_x_64004:
[----:B-1----:R-:W1:Y:S01]  /*10d0*/  @P5 LDC.64 R26, c[0x0][0x3e0] ;  /* 0x0000f800ff1a5b82 */ /* 0x002e620000000a00 */
[----:B-----5:R-:W-:Y:S01]  /*10e0*/  HFMA2 R214, -RZ, RZ, 1.875, 0 ;  /* 0x3f800000ffd67431 */ /* 0x020fe200000001ff */
[----:B---3--:R-:W3:Y:S06]  /*10f0*/  S2R R213, SR_TID.X ;  /* 0x0000000000d57919 */ /* 0x008eec0000002100 */
[----:B--2-4-:R-:W4:Y:S01]  /*1100*/  LDC.64 R28, c[0x0][0x3a0] ;  /* 0x0000e800ff1c7b82 */ /* 0x014f220000000a00 */
[----:B-1----:R-:W-:-:S07]  /*1110*/  @P5 IMAD.WIDE R164, R2, 0x4, R26 ;  /* 0x0000000402a45825 */ /* 0x002fce00078e021a */
[----:B------:R-:W4:Y:S01]  /*1120*/  LDC.64 R26, c[0x0][0x3e0] ;  /* 0x0000f800ff1a7b82 */ /* 0x000f220000000a00 */
[----:B-----5:R1:W5:Y:S01]  /*1130*/  @P5 LDG.E R214, desc[UR6][R164.64] ;  /* 0x00000006a4d65981 */ /* 0x020362000c1e1900 */
[----:B------:R-:W-:Y:S01]  /*1140*/  IMAD R166, R2, UR8, RZ ;  /* 0x0000000802a67c24 */ /* 0x000fe2000f8e02ff */
[----:B------:R-:W-:Y:S01]  /*1150*/  ISETP.GE.U32.AND P4, PT, R3, 0x20, PT ;  /* 0x000000200300780c */ /* 0x000fe20003f86070 */
[----:B------:R-:W-:Y:S01]  /*1160*/  BSSY.RECONVERGENT B0, `(.L_x_63923) ;  /* 0x000002c000007945 */ /* 0x000fe20003800200 */
[----:B---3--:R-:W-:Y:S02]  /*1170*/  LOP3.LUT R212, R213, 0x1f, RZ, 0xc0, !PT ;  /* 0x0000001fd5d47812 */ /* 0x008fe400078ec0ff */
[----:B------:R-:W-:-:S04]  /*1180*/  SHF.R.S32.HI R167, RZ, 0x1f, R166 ;  /* 0x0000001fffa77819 */ /* 0x000fc800000114a6 */
[----:B------:R-:W-:-:S04]  /*1190*/  LEA.HI R167, R167, R166, RZ, 0x2 ;  /* 0x000000a6a7a77211 */ /* 0x000fc800078f10ff */
[----:B------:R-:W-:-:S04]  /*11a0*/  LEA.HI.SX32 R212, R167, R212, 0x1e ;  /* 0x000000d4a7d47211 */ /* 0x000fc800078ff2ff */
[----:B------:R-:W-:Y:S02]  /*11b0*/  MOV R215, R212 ;  /* 0x000000d400d77202 */ /* 0x000fe40000000f00 */
[----:B----4-:R-:W-:-:S04]  /*11c0*/  LOP3.LUT P0, RZ, R28, R26, RZ, 0xfc, !PT ;  /* 0x0000001a1cff7212 */ /* 0x010fc8000780fcff */
[----:B------:R-:W-:Y:S01]  /*11d0*/  LOP3.LUT P0, RZ, R29, R27, RZ, 0xfc, P0 ;  /* 0x0000001b1dff7212 */ /* 0x000fe2000000fcff */
[----:B-1----:R-:W-:-:S12]  /*11e0*/  @!P4 BRA `(.L_x_63924) ;  /* 0x00000000008cc947 */ /* 0x002fd80003800000 */
[----:B------:R-:W-:Y:S01]  /*11f0*/  ISETP.NE.U32.AND P1, PT, R28, RZ, PT ;  /* 0x000000ff1c00720c */ /* 0x000fe20003f25070 */
[----:B------:R-:W1:Y:S03]  /*1200*/  LDC.64 R164, c[0x0][0x390] ;  /* 0x0000e400ffa47b82 */ /* 0x000e660000000a00 */
[----:B------:R-:W-:-:S05]  /*1210*/  ISETP.NE.AND.EX P1, PT, R29, RZ, PT, P1 ;  /* 0x000000ff1d00720c */ /* 0x000fca0003f25310 */
[----:B------:R-:W3:Y:S08]  /*1220*/  @P0 LDC.64 R216, c[0x0][0x3a8] ;  /* 0x0000ea00ffd80b82 */ /* 0x000ef00000000a00 */
[----:B------:R-:W4:Y:S01]  /*1230*/  @P1 LDC.64 R168, c[0x0][0x3a0] ;  /* 0x0000e800ffa81b82 */ /* 0x000f220000000a00 */
[----:B-1----:R-:W-:-:S06]  /*1240*/  IMAD.WIDE.U32 R164, R212, 0x10, R164 ;  /* 0x00000010d4a47825 */ /* 0x002fcc00078e00a4 */
[----:B------:R-:W2:Y:S01]  /*1250*/  LDG.E.128 R164, desc[UR6][R164.64] ;  /* 0x00000006a4a47981 */ /* 0x000ea2000c1e1d00 */
[----:B----4-:R-:W-:-:S06]  /*1260*/  @P1 IMAD.WIDE.U32 R168, R212, 0x10, R168 ;  /* 0x00000010d4a81825 */ /* 0x010fcc00078e00a8 */
[----:B------:R-:W2:Y:S01]  /*1270*/  @P1 LDG.E.128 R168, desc[UR6][R168.64] ;  /* 0x00000006a8a81981 */ /* 0x000ea2000c1e1d00 */
[----:B---3--:R-:W-:-:S04]  /*1280*/  @P0 IMAD.WIDE.U32 R216, R212, 0x10, R216 ;  /* 0x00000010d4d80825 */ /* 0x008fc800078e00d8 */
[-C--:B--2--5:R-:W-:Y:S01]  /*1290*/  @P1 FFMA.FTZ R9, R164, R214.reuse, R168 ;  /* 0x000000d6a4091223 */ /* 0x0a4fe200000100a8 */
[-C--:B------:R-:W-:Y:S01]  /*12a0*/  @P1 FFMA.FTZ R20, R165, R214.reuse, R169 ;  /* 0x000000d6a5141223 */ /* 0x080fe200000100a9 */
[-C--:B------:R-:W-:Y:S01]  /*12b0*/  @P1 FFMA.FTZ R180, R166, R214.reuse, R170 ;  /* 0x000000d6a6b41223 */ /* 0x080fe200000100aa */
[----:B------:R-:W-:Y:S02]  /*12c0*/  @P1 FFMA.FTZ R196, R167, R214, R171 ;  /* 0x000000d6a7c41223 */ /* 0x000fe400000100ab */
[----:B------:R-:W-:Y:S02]  /*12d0*/  @P1 MOV R32, R9 ;  /* 0x0000000900201202 */ /* 0x000fe40000000f00 */
[----:B------:R-:W-:Y:S02]  /*12e0*/  @P1 MOV R33, R20 ;  /* 0x0000001400211202 */ /* 0x000fe40000000f00 */
[----:B------:R-:W-:Y:S02]  /*12f0*/  @P1 MOV R34, R180 ;  /* 0x000000b400221202 */ /* 0x000fe40000000f00 */
[----:B------:R-:W-:Y:S01]  /*1300*/  @P1 MOV R35, R196 ;  /* 0x000000c400231202 */ /* 0x000fe20000000f00 */
[----:B------:R-:W-:Y:S06]  /*1310*/  @P1 BRA `(.L_x_63925) ;  /* 0x0000000000381947 */ /* 0x000fec0003800000 */
[----:B------:R-:W-:-:S04]  /*1320*/  ISETP.NE.U32.AND P5, PT, R26, RZ, PT ;  /* 0x000000ff1a00720c */ /* 0x000fc80003fa5070 */
[----:B------:R-:W-:-:S13]  /*1330*/  ISETP.NE.AND.EX P5, PT, R27, RZ, PT, P5 ;  /* 0x000000ff1b00720c */ /* 0x000fda0003fa5350 */
        /* <DEDUP_REMOVED lines=12> */
.L_x_63925:
[----:B------:R1:W-:Y:S01]  /*1400*/  @P0 STG.E.128 desc[UR6][R216.64], R32 ;  /* 0x00000020d8000986 */ /* 0x0003e2000c101d06 */
[----:B------:R-:W-:-:S07]  /*1410*/  IADD3 R215, PT, PT, R212, 0x20, RZ ;  /* 0x00000020d4d77810 */ /* 0x000fce0007ffe0ff */
.L_x_63924:
[----:B0-2---:R-:W-:Y:S05]  /*1420*/  BSYNC.RECONVERGENT B0 ;  /* 0x0000000000007941 */ /* 0x005fea0003800200 */
.L_x_63923:
[----:B------:R-:W-:Y:S01]  /*1430*/  ISETP.GE.U32.AND P1, PT, R3, 0x40, PT ;  /* 0x000000400300780c */ /* 0x000fe20003f26070 */
[----:B------:R-:W-:Y:S01]  /*1440*/  BSSY.RECONVERGENT B0, `(.L_x_63926) ;  /* 0x0000023000007945 */ /* 0x000fe20003800200 */
[----:B------:R-:W-:-:S11]  /*1450*/  LOP3.LUT R0, R0, 0xfffdffff, RZ, 0xc0, !PT ;  /* 0xfffdffff00007812 */ /* 0x000fd600078ec0ff */
[----:B------:R-:W-:Y:S01]  /*1460*/  @P1 LOP3.LUT R0, R0, 0x20000, RZ, 0xfc, !PT ;  /* 0x0002000000001812 */ /* 0x000fe200078efcff */
[----:B------:R-:W-:Y:S06]  /*1470*/  @!P1 BRA `(.L_x_63927) ;  /* 0x00000000007c9947 */ /* 0x000fec0003800000 */
[----:B------:R-:W-:Y:S01]  /*1480*/  ISETP.NE.U32.AND P1, PT, R28, RZ, PT ;  /* 0x000000ff1c00720c */ /* 0x000fe20003f25070 */
[----:B------:R-:W0:Y:S03]  /*1490*/  LDC.64 R164, c[0x0][0x390] ;  /* 0x0000e400ffa47b82 */ /* 0x000e260000000a00 */
[----:B------:R-:W-:-:S05]  /*14a0*/  ISETP.NE.AND.EX P1, PT, R29, RZ, PT, P1 ;  /* 0x000000ff1d00720c */ /* 0x000fca0003f25310 */
[----:B-1----:R-:W1:Y:S08]  /*14b0*/  @P0 LDC.64 R216, c[0x0][0x3a8] ;  /* 0x0000ea00ffd80b82 */ /* 0x002e700000000a00 */
[----:B------:R-:W2:Y:S01]  /*14c0*/  @P1 LDC.64 R168, c[0x0][0x3a0] ;  /* 0x0000e800ffa81b82 */ /* 0x000ea20000000a00 */
[----:B0-----:R-:W-:-:S06]  /*14d0*/  IMAD.WIDE.U32 R164, R215, 0x10, R164 ;  /* 0x00000010d7a47825 */ /* 0x001fcc00078e00a4 */
[----:B------:R-:W3:Y:S01]  /*14e0*/  LDG.E.128 R164, desc[UR6][R164.64] ;  /* 0x00000006a4a47981 */ /* 0x000ee2000c1e1d00 */
[----:B--2---:R-:W-:-:S06]  /*14f0*/  @P1 IMAD.WIDE.U32 R168, R215, 0x10, R168 ;  /* 0x00000010d7a81825 */ /* 0x004fcc00078e00a8 */
[----:B------:R-:W3:Y:S01]  /*1500*/  @P1 LDG.E.128 R168, desc[UR6][R168.64] ;  /* 0x00000006a8a81981 */ /* 0x000ee2000c1e1d00 */
[----:B-1----:R-:W-:-:S04]  /*1510*/  @P0 IMAD.WIDE.U32 R216, R215, 0x10, R216 ;  /* 0x00000010d7d80825 */ /* 0x002fc800078e00d8 */
[-C--:B---3-5:R-:W-:Y:S01]  /*1520*/  @P1 FFMA.FTZ R10, R164, R214.reuse, R168 ;  /* 0x000000d6a40a1223 */ /* 0x0a8fe200000100a8 */
        /* <DEDUP_REMOVED lines=18> */
.L_x_63928:
[----:B------:R0:W-:Y:S01]  /*1650*/  @P0 STG.E.128 desc[UR6][R216.64], R32 ;  /* 0x00000020d8000986 */ /* 0x0001e2000c101d06 */
[----:B------:R-:W-:-:S07]  /*1660*/  IADD3 R215, PT, PT, R215, 0x20, RZ ;  /* 0x00000020d7d77810 */ /* 0x000fce0007ffe0ff */
.L_x_63927:
[----:B------:R-:W-:Y:S05]  /*1670*/  BSYNC.RECONVERGENT B0 ;  /* 0x0000000000007941 */ /* 0x000fea0003800200 */
.L_x_63926:
[----:B------:R-:W-:Y:S01]  /*1680*/  ISETP.GE.U32.AND P1, PT, R3, 0x60, PT ;  /* 0x000000600300780c */ /* 0x000fe20003f26070 */
[----:B------:R-:W-:Y:S01]  /*1690*/  BSSY.RECONVERGENT B0, `(.L_x_63929) ;  /* 0x0000023000007945 */ /* 0x000fe20003800200 */
[----:B------:R-:W-:-:S11]  /*16a0*/  LOP3.LUT R0, R0, 0xfffbffff, RZ, 0xc0, !PT ;  /* 0xfffbffff00007812 */ /* 0x000fd600078ec0ff */
[----:B------:R-:W-:Y:S01]  /*16b0*/  @P1 LOP3.LUT R0, R0, 0x40000, RZ, 0xfc, !PT ;  /* 0x0004000000001812 */ /* 0x000fe200078efcff */
[----:B------:R-:W-:Y:S06]  /*16c0*/  @!P1 BRA `(.L_x_63930) ;  /* 0x00000000007c9947 */ /* 0x000fec0003800000 */
[----:B------:R-:W-:Y:S01]  /*16d0*/  ISETP.NE.U32.AND P1, PT, R28, RZ, PT ;  /* 0x000000ff1c00720c */ /* 0x000fe20003f25070 */
[----:B------:R-:W2:Y:S03]  /*16e0*/  LDC.64 R164, c[0x0][0x390] ;  /* 0x0000e400ffa47b82 */ /* 0x000ea60000000a00 */
[----:B------:R-:W-:-:S05]  /*16f0*/  ISETP.NE.AND.EX P1, PT, R29, RZ, PT, P1 ;  /* 0x000000ff1d00720c */ /* 0x000fca0003f25310 */
[----:B01----:R-:W0:Y:S08]  /*1700*/  @P0 LDC.64 R216, c[0x0][0x3a8] ;  /* 0x0000ea00ffd80b82 */ /* 0x003e300000000a00 */
[----:B------:R-:W1:Y:S01]  /*1710*/  @P1 LDC.64 R168, c[0x0][0x3a0] ;  /* 0x0000e800ffa81b82 */ /* 0x000e620000000a00 */
[----:B--2---:R-:W-:-:S06]  /*1720*/  IMAD.WIDE.U32 R164, R215, 0x10, R164 ;  /* 0x00000010d7a47825 */ /* 0x004fcc00078e00a4 */
[----:B------:R-:W2:Y:S01]  /*1730*/  LDG.E.128 R164, desc[UR6][R164.64] ;  /* 0x00000006a4a47981 */ /* 0x000ea2000c1e1d00 */
[----:B-1----:R-:W-:-:S06]  /*1740*/  @P1 IMAD.WIDE.U32 R168, R215, 0x10, R168 ;  /* 0x00000010d7a81825 */ /* 0x002fcc00078e00a8 */
[----:B------:R-:W2:Y:S01]  /*1750*/  @P1 LDG.E.128 R168, desc[UR6][R168.64] ;  /* 0x00000006a8a81981 */ /* 0x000ea2000c1e1d00 */
[----:B0-----:R-:W-:-:S04]  /*1760*/  @P0 IMAD.WIDE.U32 R216, R215, 0x10, R216 ;  /* 0x00000010d7d80825 */ /* 0x001fc800078e00d8 */
        /* <DEDUP_REMOVED lines=19> */
.L_x_63931:
[----:B------:R2:W-:Y:S01]  /*18a0*/  @P0 STG.E.128 desc[UR6][R216.64], R32 ;  /* 0x00000020d8000986 */ /* 0x0005e2000c101d06 */
[----:B------:R-:W-:-:S07]  /*18b0*/  IADD3 R215, PT, PT, R215, 0x20, RZ ;  /* 0x00000020d7d77810 */ /* 0x000fce0007ffe0ff */
.L_x_63930:
[----:B------:R-:W-:Y:S05]  /*18c0*/  BSYNC.RECONVERGENT B0 ;  /* 0x0000000000007941 */ /* 0x000fea0003800200 */
.L_x_63929:
[----:B------:R-:W-:Y:S01]  /*18d0*/  ISETP.GE.U32.AND P1, PT, R3, 0x80, PT ;  /* 0x000000800300780c */ /* 0x000fe20003f26070 */
[----:B------:R-:W-:Y:S01]  /*18e0*/  BSSY.RECONVERGENT B0, `(.L_x_63932) ;  /* 0x0000023000007945 */ /* 0x000fe20003800200 */
[----:B------:R-:W-:-:S11]  /*18f0*/  LOP3.LUT R0, R0, 0xfff7ffff, RZ, 0xc0, !PT ;  /* 0xfff7ffff00007812 */ /* 0x000fd600078ec0ff */
[----:B------:R-:W-:Y:S01]  /*1900*/  @P1 LOP3.LUT R0, R0, 0x80000, RZ, 0xfc, !PT ;  /* 0x0008000000001812 */ /* 0x000fe200078efcff */
[----:B------:R-:W-:Y:S06]  /*1910*/  @!P1 BRA `(.L_x_63933) ;  /* 0x00000000007c9947 */ /* 0x000fec0003800000 */
[----:B------:R-:W-:Y:S01]  /*1920*/  ISETP.NE.U32.AND P1, PT, R28, RZ, PT ;  /* 0x000000ff1c00720c */ /* 0x000fe20003f25070 */
[----:B------:R-:W3:Y:S03]  /*1930*/  LDC.64 R164, c[0x0][0x390] ;  /* 0x0000e400ffa47b82 */ /* 0x000ee60000000a00 */
[----:B------:R-:W-:-:S05]  /*1940*/  ISETP.NE.AND.EX P1, PT, R29, RZ, PT, P1 ;  /* 0x000000ff1d00720c */ /* 0x000fca0003f25310 */
[----:B012---:R-:W0:Y:S08]  /*1950*/  @P0 LDC.64 R216, c[0x0][0x3a8] ;  /* 0x0000ea00ffd80b82 */ /* 0x007e300000000a00 */
[----:B------:R-:W1:Y:S01]  /*1960*/  @P1 LDC.64 R168, c[0x0][0x3a0] ;  /* 0x0000e800ffa81b82 */ /* 0x000e620000000a00 */
[----:B---3--:R-:W-:-:S06]  /*1970*/  IMAD.WIDE.U32 R164, R215, 0x10, R164 ;  /* 0x00000010d7a47825 */ /* 0x008fcc00078e00a4 */
        /* <DEDUP_REMOVED lines=23> */
.L_x_63934:
[----:B------:R3:W-:Y:S01]  /*1af0*/  @P0 STG.E.128 desc[UR6][R216.64], R32 ;  /* 0x00000020d8000986 */ /* 0x0007e2000c101d06 */
[----:B------:R-:W-:-:S07]  /*1b00*/  IADD3 R215, PT, PT, R215, 0x20, RZ ;  /* 0x00000020d7d77810 */ /* 0x000fce0007ffe0ff */
.L_x_63933:
[----:B------:R-:W-:Y:S05]  /*1b10*/  BSYNC.RECONVERGENT B0 ;  /* 0x0000000000007941 */ /* 0x000fea0003800200 */
.L_x_63932:
[----:B------:R-:W-:Y:S01]  /*1b20*/  ISETP.GE.U32.AND P1, PT, R3, 0xa0, PT ;  /* 0x000000a00300780c */ /* 0x000fe20003f26070 */
[----:B------:R-:W-:Y:S01]  /*1b30*/  BSSY.RECONVERGENT B0, `(.L_x_63935) ;  /* 0x0000023000007945 */ /* 0x000fe20003800200 */
[----:B------:R-:W-:-:S11]  /*1b40*/  LOP3.LUT R0, R0, 0xfbffffff, RZ, 0xc0, !PT ;  /* 0xfbffffff00007812 */ /* 0x000fd600078ec0ff */
[----:B------:R-:W-:Y:S01]  /*1b50*/  @P1 LOP3.LUT R0, R0, 0x4000000, RZ, 0xfc, !PT ;  /* 0x0400000000001812 */ /* 0x000fe200078efcff */
[----:B------:R-:W-:Y:S06]  /*1b60*/  @!P1 BRA `(.L_x_63936) ;  /* 0x00000000007c9947 */ /* 0x000fec0003800000 */
[----:B------:R-:W-:Y:S01]  /*1b70*/  ISETP.NE.U32.AND P1, PT, R28, RZ, PT ;  /* 0x000000ff1c00720c */ /* 0x000fe20003f25070 */
[----:B------:R-:W4:Y:S03]  /*1b80*/  LDC.64 R164, c[0x0][0x390] ;  /* 0x0000e400ffa47b82 */ /* 0x000f260000000a00 */
[----:B------:R-:W-:-:S05]  /*1b90*/  ISETP.NE.AND.EX P1, PT, R29, RZ, PT, P1 ;  /* 0x000000ff1d00720c */ /* 0x000fca0003f25310 */
[----:B0123--:R-:W0:Y:S08]  /*1ba0*/  @P0 LDC.64 R216, c[0x0][0x3a8] ;  /* 0x0000ea00ffd80b82 */ /* 0x00fe300000000a00 */
[----:B------:R-:W1:Y:S01]  /*1bb0*/  @P1 LDC.64 R168, c[0x0][0x3a0] ;  /* 0x0000e800ffa81b82 */ /* 0x000e620000000a00 */
[----:B----4-:R-:W-:-:S06]  /*1bc0*/  IMAD.WIDE.U32 R164, R215, 0x10, R164 ;  /* 0x00000010d7a47825 */ /* 0x010fcc00078e00a4 */
        /* <DEDUP_REMOVED lines=23> */
.L_x_63937:
[----:B------:R4:W-:Y:S01]  /*1d40*/  @P0 STG.E.128 desc[UR6][R216.64], R32 ;  /* 0x00000020d8000986 */ /* 0x0009e2000c101d06 */
[----:B------:R-:W-:-:S07]  /*1d50*/  IADD3 R215, PT, PT, R215, 0x20, RZ ;  /* 0x00000020d7d77810 */ /* 0x000fce0007ffe0ff */
.L_x_63936:
[----:B------:R-:W-:Y:S05]  /*1d60*/  BSYNC.RECONVERGENT B0 ;  /* 0x0000000000007941 */ /* 0x000fea0003800200 */
.L_x_63935:
        /* <DEDUP_REMOVED lines=8> */
[----:B01234-:R-:W0:Y:S08]  /*1df0*/  @P0 LDC.64 R216, c[0x0][0x3a8] ;  /* 0x0000ea00ffd80b82 */ /* 0x01fe300000000a00 */
[----:B------:R-:W1:Y:S01]  /*1e00*/  @P1 LDC.64 R168, c[0x0][0x3a0] ;  /* 0x0000e800ffa81b82 */ /* 0x000e620000000a00 */
[----:B------:R-:W-:-:S06]  /*1e10*/  IMAD.WIDE.U32 R164, R215, 0x10, R164 ;  /* 0x00000010d7a47825 */ /* 0x000fcc00078e00a4 */
        /* <DEDUP_REMOVED lines=23> */
.L_x_63940:
[----:B------:R0:W-:Y:S01]  /*1f90*/  @P0 STG.E.128 desc[UR6][R216.64], R32 ;  /* 0x00000020d8000986 */ /* 0x0001e2000c101d06 */
[----:B------:R-:W-:-:S07]  /*1fa0*/  IADD3 R215, PT, PT, R215, 0x20, RZ ;  /* 0x00000020d7d77810 */ /* 0x000fce0007ffe0ff */
.L_x_63939:
[----:B------:R-:W-:Y:S05]  /*1fb0*/  BSYNC.RECONVERGENT B0 ;  /* 0x0000000000007941 */ /* 0x000fea0003800200 */
.L_x_63938:
        /* <DEDUP_REMOVED lines=34> */
.L_x_63943:
[----:B------:R0:W-:Y:S01]  /*21e0*/  @P0 STG.E.128 desc[UR6][R216.64], R32 ;  /* 0x00000020d8000986 */ /* 0x0001e2000c101d06 */
[----:B------:R-:W-:-:S07]  /*21f0*/  IADD3 R215, PT, PT, R215, 0x20, RZ ;  /* 0x00000020d7d77810 */ /* 0x000fce0007ffe0ff */
.L_x_63942:
[----:B------:R-:W-:Y:S05]  /*2200*/  BSYNC.RECONVERGENT B0 ;  /* 0x0000000000007941 */ /* 0x000fea0003800200 */
.L_x_63941:
        /* <DEDUP_REMOVED lines=34> */
.L_x_63946:
[----:B------:R0:W-:Y:S01]  /*2430*/  @P0 STG.E.128 desc[UR6][R216.64], R32 ;  /* 0x00000020d8000986 */ /* 0x0001e2000c101d06 */
[----:B------:R-:W-:-:S07]  /*2440*/  IADD3 R215, PT, PT, R215, 0x20, RZ ;  /* 0x00000020d7d77810 */ /* 0x000fce0007ffe0ff */
.L_x_63945:
[----:B------:R-:W-:Y:S05]  /*2450*/  BSYNC.RECONVERGENT B0 ;  /* 0x0000000000007941 */ /* 0x000fea0003800200 */
.L_x_63944:
        /* <DEDUP_REMOVED lines=34> */
.L_x_63949:
[----:B------:R0:W-:Y:S01]  /*2680*/  @P0 STG.E.128 desc[UR6][R216.64], R32 ;  /* 0x00000020d8000986 */ /* 0x0001e2000c101d06 */
[----:B------:R-:W-:-:S07]  /*2690*/  IADD3 R215, PT, PT, R215, 0x20, RZ ;  /* 0x00000020d7d77810 */ /* 0x000fce0007ffe0ff */
.L_x_63948:
[----:B------:R-:W-:Y:S05]  /*26a0*/  BSYNC.RECONVERGENT B0 ;  /* 0x0000000000007941 */ /* 0x000fea0003800200 */
.L_x_63947:
        /* <DEDUP_REMOVED lines=34> */
.L_x_63952:
[----:B------:R0:W-:Y:S01]  /*28d0*/  @P0 STG.E.128 desc[UR6][R216.64], R32 ;  /* 0x00000020d8000986 */ /* 0x0001e2000c101d06 */
[----:B------:R-:W-:-:S07]  /*28e0*/  IADD3 R215, PT, PT, R215, 0x20, RZ ;  /* 0x00000020d7d77810 */ /* 0x000fce0007ffe0ff */
.L_x_63951:
[----:B------:R-:W-:Y:S05]  /*28f0*/  BSYNC.RECONVERGENT B0 ;  /* 0x0000000000007941 */ /* 0x000fea0003800200 */
.L_x_63950:
        /* <DEDUP_REMOVED lines=34> */
.L_x_63955:
[----:B------:R0:W-:Y:S01]  /*2b20*/  @P0 STG.E.128 desc[UR6][R216.64], R32 ;  /* 0x00000020d8000986 */ /* 0x0001e2000c101d06 */
[----:B------:R-:W-:-:S07]  /*2b30*/  IADD3 R215, PT, PT, R215, 0x20, RZ ;  /* 0x00000020d7d77810 */ /* 0x000fce0007ffe0ff */
.L_x_63954:
[----:B------:R-:W-:Y:S05]  /*2b40*/  BSYNC.RECONVERGENT B0 ;  /* 0x0000000000007941 */ /* 0x000fea0003800200 */
.L_x_63953:
        /* <DEDUP_REMOVED lines=34> */
.L_x_63958:
[----:B------:R0:W-:Y:S01]  /*2d70*/  @P0 STG.E.128 desc[UR6][R216.64], R32 ;  /* 0x00000020d8000986 */ /* 0x0001e2000c101d06 */
[----:B------:R-:W-:-:S07]  /*2d80*/  IADD3 R215, PT, PT, R215, 0x20, RZ ;  /* 0x00000020d7d77810 */ /* 0x000fce0007ffe0ff */
.L_x_63957:
[----:B------:R-:W-:Y:S05]  /*2d90*/  BSYNC.RECONVERGENT B0 ;  /* 0x0000000000007941 */ /* 0x000fea0003800200 */
.L_x_63956:
        /* <DEDUP_REMOVED lines=34> */
.L_x_63961:
[----:B------:R0:W-:Y:S01]  /*2fc0*/  @P0 STG.E.128 desc[UR6][R216.64], R32 ;  /* 0x00000020d8000986 */ /* 0x0001e2000c101d06 */
[----:B------:R-:W-:-:S07]  /*2fd0*/  IADD3 R215, PT, PT, R215, 0x20, RZ ;  /* 0x00000020d7d77810 */ /* 0x000fce0007ffe0ff */
.L_x_63960:
[----:B------:R-:W-:Y:S05]  /*2fe0*/  BSYNC.RECONVERGENT B0 ;  /* 0x0000000000007941 */ /* 0x000fea0003800200 */
.L_x_63959:
        /* <DEDUP_REMOVED lines=34> */
.L_x_63964:
[----:B------:R0:W-:Y:S01]  /*3210*/  @P0 STG.E.128 desc[UR6][R216.64], R32 ;  /* 0x00000020d8000986 */ /* 0x0001e2000c101d06 */
[----:B------:R-:W-:-:S07]  /*3220*/  IADD3 R215, PT, PT, R215, 0x20, RZ ;  /* 0x00000020d7d77810 */ /* 0x000fce0007ffe0ff */
.L_x_63963:
[----:B------:R-:W-:Y:S05]  /*3230*/  BSYNC.RECONVERGENT B0 ;  /* 0x0000000000007941 */ /* 0x000fea0003800200 */
.L_x_63962:
        /* <DEDUP_REMOVED lines=34> */
.L_x_63967:
[----:B------:R0:W-:Y:S01]  /*3460*/  @P0 STG.E.128 desc[UR6][R216.64], R32 ;  /* 0x00000020d8000986 */ /* 0x0001e2000c101d06 */
[----:B------:R-:W-:-:S07]  /*3470*/  IADD3 R215, PT, PT, R215, 0x20, RZ ;  /* 0x00000020d7d77810 */ /* 0x000fce0007ffe0ff */
.L_x_63966:
[----:B------:R-:W-:Y:S05]  /*3480*/  BSYNC.RECONVERGENT B0 ;  /* 0x0000000000007941 */ /* 0x000fea0003800200 */
.L_x_63965:
        /* <DEDUP_REMOVED lines=8> */
[----:B------:R-:W1:Y:S08]  /*3510*/  @P0 LDC.64 R28, c[0x0][0x3a8] ;  /* 0x0000ea00ff1c0b82 */ /* 0x000e700000000a00 */
        /* <DEDUP_REMOVED lines=10> */
[----:B----4-:R-:W-:Y:S02]  /*35c0*/  @P1 MOV R32, R8 ;  /* 0x0000000800201202 */ /* 0x010fe40000000f00 */
        /* <DEDUP_REMOVED lines=14> */
.L_x_63970:
[----:B------:R0:W-:Y:S02]  /*36b0*/  @P0 STG.E.128 desc[UR6][R28.64], R32 ;  /* 0x000000201c000986 */ /* 0x0001e4000c101d06 */
.L_x_63969:
[----:B------:R-:W-:Y:S05]  /*36c0*/  BSYNC.RECONVERGENT B0 ;  /* 0x0000000000007941 */ /* 0x000fea0003800200 */
.L_x_63968:
[----:B------:R-:W-:Y:S01]  /*36d0*/  FADD.FTZ R27, RZ, R9 ;  /* 0x00000009ff1b7221 */ /* 0x000fe20000010000 */
        /* <DEDUP_REMOVED lines=9> */
[----:B------:R-:W-:-:S05]  /*3770*/  FADD.FTZ R27, R196, R27 ;  /* 0x0000001bc41b7221 */ /* 0x000fca0000010000 */
[----:B0-----:R-:W-:-:S05]  /*3780*/  FSEL R29, R27, RZ, P4 ;  /* 0x000000ff1b1d7208 */ /* 0x001fca0002000000 */
        /* <DEDUP_REMOVED lines=256> */
.L_x_64016:
[----:B------:R-:W-:Y:S01]  /*4790*/  LOP3.LUT P1, RZ, R213, 0x1f, RZ, 0xc0, !PT ;  /* 0x0000001fd5ff7812 */ /* 0x000fe2000782c0ff */
[C---:B------:R-:W-:Y:S01]  /*47a0*/  FMUL.FTZ R26, R167.reuse, R167 ;  /* 0x000000a7a71a7220 */ /* 0x040fe20000410000 */
[----:B------:R-:W-:Y:S01]  /*47b0*/  ISETP.NE.AND P0, PT, RZ, UR4, PT ;  /* 0x00000004ff007c0c */ /* 0x000fe2000bf05270 */
[----:B-1----:R-:W-:Y:S01]  /*47c0*/  FADD.FTZ R168, R164, R169 ;  /* 0x000000a9a4a87221 */ /* 0x002fe20000010000 */
[----:B------:R-:W-:Y:S02]  /*47d0*/  BSSY.RECONVERGENT B0, `(.L_x_63972) ;  /* 0x000001d000007945 */ /* 0x000fe40003800200 */
[----:B------:R-:W-:Y:S01]  /*47e0*/  FSEL R166, R26, RZ, P0 ;  /* 0x000000ff1aa67208 */ /* 0x000fe20000000000 */
[----:B------:R-:W-:Y:S01]  /*47f0*/  FFMA.FTZ R27, R168, R27, UR5 ;  /* 0x00000005a81b7e23 */ /* 0x000fe2000801001b */
[----:B------:R-:W-:-:S03]  /*4800*/  FSEL R26, R167, RZ, !P0 ;  /* 0x000000ffa71a7208 */ /* 0x000fc60004000000 */
        /* <DEDUP_REMOVED lines=8> */
[----:B------:R-:W-:Y:S05]  /*4890*/  @!P4 BRA `(.L_x_63973) ;  /* 0x000000000040c947 */ /* 0x000fea0003800000 */
[----:B0-----:R-:W0:Y:S01]  /*48a0*/  LDC.64 R28, c[0x0][0x428] ;  /* 0x00010a00ff1c7b82 */ /* 0x001e220000000a00 */
        /* <DEDUP_REMOVED lines=12> */
[C---:B0-----:R-:W-:Y:S01]  /*4970*/  IMAD.WIDE.U32 R28, R212.reuse, 0x10, R28 ;  /* 0x00000010d41c7825 */ /* 0x041fe200078e001c */
[----:B------:R-:W-:-:S04]  /*4980*/  IADD3 R212, PT, PT, R212, 0x20, RZ ;  /* 0x00000020d4d47810 */ /* 0x000fc80007ffe0ff */
[----:B------:R1:W-:Y:S03]  /*4990*/  STG.E.128 desc[UR6][R28.64], R164 ;  /* 0x000000a41c007986 */ /* 0x0003e6000c101d06 */
.L_x_63973:
[----:B------:R-:W-:Y:S05]  /*49a0*/  BSYNC.RECONVERGENT B0 ;  /* 0x0000000000007941 */ /* 0x000fea0003800200 */
.L_x_63972:
[----:B------:R-:W-:Y:S01]  /*49b0*/  ISETP.GE.U32.AND P0, PT, R3, 0x40, PT ;  /* 0x000000400300780c */ /* 0x000fe20003f06070 */
[----:B------:R-:W-:-:S12]  /*49c0*/  BSSY.RECONVERGENT B0, `(.L_x_63974) ;  /* 0x0000012000007945 */ /* 0x000fd80003800200 */
[----:B------:R-:W-:Y:S05]  /*49d0*/  @!P0 BRA `(.L_x_63975) ;  /* 0x0000000000408947 */ /* 0x000fea0003800000 */
[----:B01----:R-:W0:Y:S01]  /*49e0*/  LDC.64 R28, c[0x0][0x428] ;  /* 0x00010a00ff1c7b82 */ /* 0x003e220000000a00 */
        /* <DEDUP_REMOVED lines=15> */
.L_x_63975:
[----:B------:R-:W-:Y:S05]  /*4ae0*/  BSYNC.RECONVERGENT B0 ;  /* 0x0000000000007941 */ /* 0x000fea0003800200 */
.L_x_63974:
[----:B------:R-:W-:Y:S01]  /*4af0*/  ISETP.GE.U32.AND P0, PT, R3, 0x60, PT ;  /* 0x000000600300780c */ /* 0x000fe20003f06070 */
[----:B------:R-:W-:-:S12]  /*4b00*/  BSSY.RECONVERGENT B0, `(.L_x_63976) ;  /* 0x0000012000007945 */ /* 0x000fd80003800200 */
[----:B------:R-:W-:Y:S05]  /*4b10*/  @!P0 BRA `(.L_x_63977) ;  /* 0x0000000000408947 */ /* 0x000fea0003800000 */
[----:B012---:R-:W0:Y:S01]  /*4b20*/  LDC.64 R28, c[0x0][0x428] ;  /* 0x00010a00ff1c7b82 */ /* 0x007e220000000a00 */
        /* <DEDUP_REMOVED lines=15> */
.L_x_63977:
[----:B------:R-:W-:Y:S05]  /*4c20*/  BSYNC.RECONVERGENT B0 ;  /* 0x0000000000007941 */ /* 0x000fea0003800200 */
.L_x_63976:
        /* <DEDUP_REMOVED lines=19> */
.L_x_63979:
[----:B------:R-:W-:Y:S05]  /*4d60*/  BSYNC.RECONVERGENT B0 ;  /* 0x0000000000007941 */ /* 0x000fea0003800200 */
.L_x_63978:
        /* <DEDUP_REMOVED lines=19> */
.L_x_63981:
[----:B------:R-:W-:Y:S05]  /*4ea0*/  BSYNC.RECONVERGENT B0 ;  /* 0x0000000000007941 */ /* 0x000fea0003800200 */
.L_x_63980:
        /* <DEDUP_REMOVED lines=19> */
.L_x_63983:
[----:B------:R-:W-:Y:S05]  /*4fe0*/  BSYNC.RECONVERGENT B0 ;  /* 0x0000000000007941 */ /* 0x000fea0003800200 */
.L_x_63982:
        /* <DEDUP_REMOVED lines=19> */
.L_x_63985:
[----:B------:R-:W-:Y:S05]  /*5120*/  BSYNC.RECONVERGENT B0 ;  /* 0x0000000000007941 */ /* 0x000fea0003800200 */
.L_x_63984:
        /* <DEDUP_REMOVED lines=19> */
.L_x_63987:
[----:B------:R-:W-:Y:S05]  /*5260*/  BSYNC.RECONVERGENT B0 ;  /* 0x0000000000007941 */ /* 0x000fea0003800200 */
.L_x_63986:
        /* <DEDUP_REMOVED lines=19> */
.L_x_63989:
[----:B------:R-:W-:Y:S05]  /*53a0*/  BSYNC.RECONVERGENT B0 ;  /* 0x0000000000007941 */ /* 0x000fea0003800200 */
.L_x_63988:
        /* <DEDUP_REMOVED lines=19> */
.L_x_63991:
[----:B------:R-:W-:Y:S05]  /*54e0*/  BSYNC.RECONVERGENT B0 ;  /* 0x0000000000007941 */ /* 0x000fea0003800200 */
.L_x_63990:
        /* <DEDUP_REMOVED lines=19> */
.L_x_63993:
[----:B------:R-:W-:Y:S05]  /*5620*/  BSYNC.RECONVERGENT B0 ;  /* 0x0000000000007941 */ /* 0x000fea0003800200 */
.L_x_63992:
        /* <DEDUP_REMOVED lines=19> */
.L_x_63995:
[----:B------:R-:W-:Y:S05]  /*5760*/  BSYNC.RECONVERGENT B0 ;  /* 0x0000000000007941 */ /* 0x000fea0003800200 */
.L_x_63994:
        /* <DEDUP_REMOVED lines=19> */
.L_x_63997:
[----:B------:R-:W-:Y:S05]  /*58a0*/  BSYNC.RECONVERGENT B0 ;  /* 0x0000000000007941 */ /* 0x000fea0003800200 */
.L_x_63996:
        /* <DEDUP_REMOVED lines=19> */
.L_x_63999:
[----:B------:R-:W-:Y:S05]  /*59e0*/  BSYNC.RECONVERGENT B0 ;  /* 0x0000000000007941 */ /* 0x000fea0003800200 */
.L_x_63998:
        /* <DEDUP_REMOVED lines=19> */
.L_x_64001:
[----:B------:R-:W-:Y:S05]  /*5b20*/  BSYNC.RECONVERGENT B0 ;  /* 0x0000000000007941 */ /* 0x000fea0003800200 */
.L_x_64000:
        /* <DEDUP_REMOVED lines=18> */
.L_x_64003:
[----:B------:R-:W-:Y:S05]  /*5c50*/  BSYNC.RECONVERGENT B0 ;  /* 0x0000000000007941 */ /* 0x000fea0003800200 */
.L_x_64002:
[----:B0-----:R-:W0:Y:S02]  /*5c60*/  LDC.64 R26, c[0x0][0x380] ;  /* 0x0000e000ff1a7b82 */ /* 0x001e240000000a00 */
[----:B0-----:R-:W-:-:S04]  /*5c70*/  LEA R2, R26, R2, 0x2 ;  /* 0x000000021a027211 */ /* 0x001fc800078e10ff */
[----:B------:R-:W-:-:S13]  /*5c80*/  ISETP.GE.AND P0, PT, R2, R27, PT ;  /* 0x0000001b0200720c */ /* 0x000fda0003f06270 */
[----:B------:R-:W-:Y:S05]  /*5c90*/  @!P0 BRA `(.L_x_64004) ;  /* 0xffffffb4000c8947 */ /* 0x000fea000383ffff */
[----:B------:R-:W-:Y:S05]  /*5ca0*/  EXIT ;  /* 0x000000000000794d */ /* 0x000fea0003800000 */
.L_x_63971:
[----:B------:R-:W-:Y:S01]  /*5cb0*/  HFMA2 R170, -RZ, RZ, 0, 5.9604644775390625e-08 ;  /* 0x00000001ffaa7431 */ /* 0x000fe200000001ff */
[----:B------:R-:W-:Y:S01]  /*5cc0*/  BSSY B0, `(.L_x_64005) ;  /* 0x0000007000007945 */ /* 0x000fe20003800000 */
[----:B------:R-:W-:Y:S02]  /*5cd0*/  MOV R171, R29 ;  /* 0x0000001d00ab7202 */ /* 0x000fe40000000f00 */
[----:B------:R-:W-:Y:S02]  /*5ce0*/  MOV R215, 0x1f ;  /* 0x0000001f00d77802 */ /* 0x000fe40000000f00 */
[----:B------:R-:W-:-:S07]  /*5cf0*/  MOV R168, 0xffffffff ;  /* 0xffffffff00a87802 */ /* 0x000fce0000000f00 */
[----:B-12345:R-:W-:Y:S05]  /*5d00*/  WARPSYNC.COLLECTIVE R168, `(.L_x_64006) ;  /* 0x00000000a8087348 */ /* 0x03efea0003c00000 */
[----:B------:R0:W0:Y:S02]  /*5d10*/  SHFL.BFLY P6, R169, R171, R170, R215 ;  /* 0x0c0000aaaba97389 */ /* 0x00002400000c00d7 */
[----:B012345:R-:W-:Y:S05]  /*5d20*/  ENDCOLLECTIVE ;  /* 0x000000000000791b */ /* 0x03ffea0003800000 */
.L_x_64006:
[----:B------:R-:W-:Y:S05]  /*5d30*/  BSYNC B0 ;  /* 0x0000000000007941 */ /* 0x000fea0003800000 */
.L_x_64005:
        /* <DEDUP_REMOVED lines=9> */
.L_x_64007:
[----:B------:R-:W-:Y:S01]  /*5dd0*/  HFMA2 R170, -RZ, RZ, 0, 2.384185791015625e-07 ;  /* 0x00000004ffaa7431 */ /* 0x000fe200000001ff */
[----:B------:R-:W-:-:S05]  /*5de0*/  MOV R27, R169 ;  /* 0x000000a9001b7202 */ /* 0x000fca0000000f00 */
[----:B------:R-:W-:-:S05]  /*5df0*/  FADD.FTZ R164, R28, R27 ;  /* 0x0000001b1ca47221 */ /* 0x000fca0000010000 */
[----:B------:R-:W-:-:S07]  /*5e00*/  MOV R171, R164 ;  /* 0x000000a400ab7202 */ /* 0x000fce0000000f00 */
[----:B------:R-:W-:Y:S05]  /*5e10*/  WARPSYNC.COLLECTIVE R168, `(.L_x_64008) ;  /* 0x00000000a8087348 */ /* 0x000fea0003c00000 */
[----:B------:R0:W1:Y:S02]  /*5e20*/  SHFL.BFLY P6, R169, R171, R170, R215 ;  /* 0x0c0000aaaba97389 */ /* 0x00006400000c00d7 */
[----:B01----:R-:W-:Y:S05]  /*5e30*/  ENDCOLLECTIVE ;  /* 0x000000000000791b */ /* 0x003fea0003800000 */
.L_x_64008:
        /* <DEDUP_REMOVED lines=8> */
.L_x_64009:
[----:B------:R-:W-:Y:S01]  /*5ec0*/  HFMA2 R170, -RZ, RZ, 0, 9.5367431640625e-07 ;  /* 0x00000010ffaa7431 */ /* 0x000fe200000001ff */
[----:B------:R-:W-:-:S05]  /*5ed0*/  MOV R26, R169 ;  /* 0x000000a9001a7202 */ /* 0x000fca0000000f00 */
[----:B------:R-:W-:-:S05]  /*5ee0*/  FADD.FTZ R166, R165, R26 ;  /* 0x0000001aa5a67221 */ /* 0x000fca0000010000 */
[----:B------:R-:W-:-:S07]  /*5ef0*/  MOV R171, R166 ;  /* 0x000000a600ab7202 */ /* 0x000fce0000000f00 */
[----:B------:R-:W-:Y:S05]  /*5f00*/  WARPSYNC.COLLECTIVE R168, `(.L_x_64010) ;  /* 0x00000000a8087348 */ /* 0x000fea0003c00000 */
[----:B------:R0:W1:Y:S02]  /*5f10*/  SHFL.BFLY P6, R169, R171, R170, R215 ;  /* 0x0c0000aaaba97389 */ /* 0x00006400000c00d7 */
[----:B01----:R-:W-:Y:S05]  /*5f20*/  ENDCOLLECTIVE ;  /* 0x000000000000791b */ /* 0x003fea0003800000 */
.L_x_64010:
        /* <DEDUP_REMOVED lines=148> */
.L_x_64011:
[----:B------:R-:W-:Y:S01]  /*6870*/  HFMA2 R170, -RZ, RZ, 0, 1.1920928955078125e-07 ;  /* 0x00000002ffaa7431 */ /* 0x000fe200000001ff */
[----:B------:R-:W-:-:S05]  /*6880*/  MOV R29, R169 ;  /* 0x000000a9001d7202 */ /* 0x000fca0000000f00 */
[----:B------:R-:W-:-:S05]  /*6890*/  FADD.FTZ R29, R26, R29 ;  /* 0x0000001d1a1d7221 */ /* 0x000fca0000010000 */
[----:B------:R-:W-:-:S07]  /*68a0*/  MOV R171, R29 ;  /* 0x0000001d00ab7202 */ /* 0x000fce0000000f00 */
[----:B------:R-:W-:Y:S05]  /*68b0*/  WARPSYNC.COLLECTIVE R168, `(.L_x_64012) ;  /* 0x00000000a8087348 */ /* 0x000fea0003c00000 */
[----:B------:R0:W1:Y:S02]  /*68c0*/  SHFL.BFLY P6, R169, R171, R170, R215 ;  /* 0x0c0000aaaba97389 */ /* 0x00006400000c00d7 */
[----:B01----:R-:W-:Y:S05]  /*68d0*/  ENDCOLLECTIVE ;  /* 0x000000000000791b */ /* 0x003fea0003800000 */
.L_x_64012:
[----:B------:R-:W-:Y:S01]  /*68e0*/  HFMA2 R170, -RZ, RZ, 0, 2.384185791015625e-07 ;  /* 0x00000004ffaa7431 */ /* 0x000fe200000001ff */
[----:B------:R-:W-:-:S05]  /*68f0*/  MOV R28, R169 ;  /* 0x000000a9001c7202 */ /* 0x000fca0000000f00 */
[----:B------:R-:W-:-:S05]  /*6900*/  FADD.FTZ R28, R29, R28 ;  /* 0x0000001c1d1c7221 */ /* 0x000fca0000010000 */
[----:B------:R-:W-:-:S07]  /*6910*/  MOV R171, R28 ;  /* 0x0000001c00ab7202 */ /* 0x000fce0000000f00 */
[----:B------:R-:W-:Y:S05]  /*6920*/  WARPSYNC.COLLECTIVE R168, `(.L_x_64013) ;  /* 0x00000000a8087348 */ /* 0x000fea0003c00000 */
[----:B------:R0:W1:Y:S02]  /*6930*/  SHFL.BFLY P6, R169, R171, R170, R215 ;  /* 0x0c0000aaaba97389 */ /* 0x00006400000c00d7 */
[----:B01----:R-:W-:Y:S05]  /*6940*/  ENDCOLLECTIVE ;  /* 0x000000000000791b */ /* 0x003fea0003800000 */
.L_x_64013:
[----:B------:R-:W-:Y:S01]  /*6950*/  HFMA2 R170, -RZ, RZ, 0, 4.76837158203125e-07 ;  /* 0x00000008ffaa7431 */ /* 0x000fe200000001ff */
[----:B------:R-:W-:-:S05]  /*6960*/  MOV R165, R169 ;  /* 0x000000a900a57202 */ /* 0x000fca0000000f00 */
[----:B------:R-:W-:-:S05]  /*6970*/  FADD.FTZ R165, R28, R165 ;  /* 0x000000a51ca57221 */ /* 0x000fca0000010000 */
[----:B------:R-:W-:-:S07]  /*6980*/  MOV R171, R165 ;  /* 0x000000a500ab7202 */ /* 0x000fce0000000f00 */
[----:B------:R-:W-:Y:S05]  /*6990*/  WARPSYNC.COLLECTIVE R168, `(.L_x_64014) ;  /* 0x00000000a8087348 */ /* 0x000fea0003c00000 */
[----:B------:R0:W1:Y:S02]  /*69a0*/  SHFL.BFLY P6, R169, R171, R170, R215 ;  /* 0x0c0000aaaba97389 */ /* 0x00006400000c00d7 */
[----:B01----:R-:W-:Y:S05]  /*69b0*/  ENDCOLLECTIVE ;  /* 0x000000000000791b */ /* 0x003fea0003800000 */
.L_x_64014:
[----:B------:R-:W-:Y:S01]  /*69c0*/  HFMA2 R170, -RZ, RZ, 0, 9.5367431640625e-07 ;  /* 0x00000010ffaa7431 */ /* 0x000fe200000001ff */
[----:B------:R-:W-:-:S05]  /*69d0*/  MOV R164, R169 ;  /* 0x000000a900a47202 */ /* 0x000fca0000000f00 */
[----:B------:R-:W-:-:S05]  /*69e0*/  FADD.FTZ R164, R165, R164 ;  /* 0x000000a4a5a47221 */ /* 0x000fca0000010000 */
[----:B------:R-:W-:-:S07]  /*69f0*/  MOV R171, R164 ;  /* 0x000000a400ab7202 */ /* 0x000fce0000000f00 */
[----:B------:R-:W-:Y:S05]  /*6a00*/  WARPSYNC.COLLECTIVE R168, `(.L_x_64015) ;  /* 0x00000000a8087348 */ /* 0x000fea0003c00000 */
[----:B------:R0:W1:Y:S02]  /*6a10*/  SHFL.BFLY P6, R169, R171, R170, R215 ;  /* 0x0c0000aaaba97389 */ /* 0x00006400000c00d7 */
[----:B01----:R-:W-:Y:S05]  /*6a20*/  ENDCOLLECTIVE ;  /* 0x000000000000791b */ /* 0x003fea0003800000 */
.L_x_64015:
[----:B------:R-:W-:Y:S05]  /*6a30*/  BRA `(.L_x_64016) ;  /* 0xffffffdc00547947 */ /* 0x000fea000383ffff */
.L_x_64017:
        /* <DEDUP_REMOVED lines=12> */
.L_x_71564:


//--------------------- .text._ZN10layer_norm13ln_fwd_kernelINS_13Kernel_traitsIfffffjLj2048ELj1ELj4ELj1ELj16ENS_18Kernel_traits_baseILj2048EfffffjLj128EEEEELb0ELb0ELb0ELb1EEEvNS_9FwdParamsE --------------------------
	.section	.text._ZN10layer_norm13ln_fwd_kernelINS_13Kernel_traitsIfffffjLj2048ELj1ELj4ELj1ELj16ENS_18Kernel_traits_baseILj2048EfffffjLj128EEEEELb0ELb0ELb0ELb1EEEvNS_9FwdParamsE,"ax",@progbits
	.align	128
        .global         _ZN10layer_norm13ln_fwd_kernelINS_13Kernel_traitsIfffffjLj2048ELj1ELj4ELj1ELj16ENS_18Kernel_traits_baseILj2048EfffffjLj128EEEEELb0ELb0ELb0ELb1EEEvNS_9FwdParamsE
        .type           _ZN10layer_norm13ln_fwd_kernelINS_13Kernel_traitsIfffffjLj2048ELj1ELj4ELj1ELj16ENS_18Kernel_traits_baseILj2048EfffffjLj128EEEEELb0ELb0ELb0ELb1EEEvNS_9FwdParamsE,@function
        .size           _ZN10layer_norm13ln_fwd_kernelINS_13Kernel_traitsIfffffjLj2048ELj1ELj4ELj1ELj16ENS_18Kernel_traits_baseILj2048EfffffjLj128EEEEELb0ELb0ELb0ELb1EEEvNS_9FwdParamsE,(.L_x_71565 - _ZN10layer_norm13ln_fwd_kernelINS_13Kernel_traitsIfffffjLj2048ELj1ELj4ELj1ELj16ENS_18Kernel_traits_baseILj2048EfffffjLj128EEEEELb0ELb0ELb0ELb1EEEvNS_9FwdParamsE)
        .other          _ZN10layer_norm13ln_fwd_kernelINS_13Kernel_traitsIfffffjLj2048ELj1ELj4ELj1ELj16ENS_18Kernel_traits_baseILj2048EfffffjLj128EEEEELb0ELb0ELb0ELb1EEEvNS_9FwdParamsE,@"STO_CUDA_ENTRY STV_DEFAULT"
_ZN10layer_norm13ln_fwd_kernelINS_13Kernel_traitsIfffffjLj2048ELj1ELj4ELj1ELj16ENS_18Kernel_traits_baseILj2048EfffffjLj128EEEEELb0ELb0ELb0ELb1EEEvNS_9FwdParamsE:
.text._ZN10layer_norm13ln_fwd_kernelINS_13Kernel_traitsIfffffjLj2048ELj1ELj4ELj1ELj16ENS_18Kernel_traits_baseILj2048EfffffjLj128EEEEELb0ELb0ELb0ELb1EEEvNS_9FwdParamsE:
        /* <DEDUP_REMOVED lines=53> */
.L_x_64018:
        /* <DEDUP_REMOVED lines=50> */
.L_x_64019:
[----:B------:R-:W1:Y:S02]  /*0670*/  LDCU UR4, c[0x0][0x384] ;  /* 0x00007080ff0477ac */ /* 0x000e640008000800 */
[----:B-1----:R-:W-:-:S13]  /*0680*/  ISETP.GE.AND P1, PT, R2, UR4, PT ;  /* 0x0000000402007c0c */ /* 0x002fda000bf26270 */
[----:B------:R-:W-:Y:S05]  /*0690*/  @P1 EXIT ;  /* 0x000000000000194d */ /* 0x000fea0003800000 */
[----:B------:R-:W1:Y:S01]  /*06a0*/  LDCU.U8 UR4, c[0x0][0x410] ;  /* 0x00008200ff0477ac */ /* 0x000e620008000000 */
[----:B------:R-:W-:Y:S01]  /*06b0*/  ISETP.NE.U32.AND P1, PT, R8, RZ, PT ;  /* 0x000000ff0800720c */ /* 0x000fe20003f25070 */
[----:B------:R-:W2:Y:S03]  /*06c0*/  LDCU UR5, c[0x0][0x388] ;  /* 0x00007100ff0577ac */ /* 0x000ea60008000800 */
[----:B------:R-:W-:Y:S01]  /*06d0*/  ISETP.NE.AND.EX P1, PT, R9, RZ, PT, P1 ;  /* 0x000000ff0900720c */ /* 0x000fe20003f25310 */
[----:B------:R-:W3:Y:S01]  /*06e0*/  LDCU UR8, c[0x0][0x448] ;  /* 0x00008900ff0877ac */ /* 0x000ee20008000800 */
[----:B------:R-:W4:Y:S01]  /*06f0*/  LDCU.64 UR12, c[0x0][0x3e0] ;  /* 0x00007c00ff0c77ac */ /* 0x000f220008000a00 */
[----:B------:R-:W0:Y:S01]  /*0700*/  LDCU.64 UR10, c[0x0][0x3a0] ;  /* 0x00007400ff0a77ac */ /* 0x000e220008000a00 */
[----:B-1----:R-:W-:-:S13]  /*0710*/  ISETP.NE.AND P4, PT, RZ, UR4, PT ;  /* 0x00000004ff007c0c */ /* 0x002fda000bf85270 */
.L_x_64037:
[----:B0-----:R-:W-:Y:S01]  /*0720*/  ISETP.NE.U32.AND P2, PT, RZ, UR10, PT ;  /* 0x0000000aff007c0c */ /* 0x001fe2000bf45070 */
[----:B-1----:R-:W0:Y:S01]  /*0730*/  @P1 LDC.64 R10, c[0x0][0x3e0] ;  /* 0x0000f800ff0a1b82 */ /* 0x002e220000000a00 */
[----:B--2---:R-:W-:Y:S02]  /*0740*/  IMAD R3, R2, UR5, RZ ;  /* 0x0000000502037c24 */ /* 0x004fe4000f8e02ff */
[----:B------:R-:W-:-:S03]  /*0750*/  ISETP.NE.AND.EX P2, PT, RZ, UR11, PT, P2 ;  /* 0x0000000bff007c0c */ /* 0x000fc6000bf45320 */
[----:B------:R-:W-:Y:S02]  /*0760*/  SHF.R.S32.HI R4, RZ, 0x1f, R3 ;  /* 0x0000001fff047819 */ /* 0x000fe40000011403 */
[----:B------:R-:W1:Y:S02]  /*0770*/  LDC.64 R220, c[0x0][0x390] ;  /* 0x0000e400ffdc7b82 */ /* 0x000e640000000a00 */
[----:B------:R-:W-:Y:S01]  /*0780*/  LEA.HI R3, R4, R3, RZ, 0x2 ;  /* 0x0000000304037211 */ /* 0x000fe200078f10ff */
[----:B------:R-:W-:-:S03]  /*0790*/  HFMA2 R4, -RZ, RZ, 1.875, 0 ;  /* 0x3f800000ff047431 */ /* 0x000fc600000001ff */
[----:B------:R-:W-:Y:S02]  /*07a0*/  LEA.HI.SX32 R3, R3, R0, 0x1e ;  /* 0x0000000003037211 */ /* 0x000fe400078ff2ff */
[----:B------:R-:W2:Y:S01]  /*07b0*/  @P2 LDC.64 R14, c[0x0][0x3a0] ;  /* 0x0000e800ff0e2b82 */ /* 0x000ea20000000a00 */
[----:B0-----:R-:W-:-:S07]  /*07c0*/  @P1 IMAD.WIDE R10, R2, 0x4, R10 ;  /* 0x00000004020a1825 */ /* 0x001fce00078e020a */
[----:B------:R-:W0:Y:S01]  /*07d0*/  @P0 LDC.64 R16, c[0x0][0x3a8] ;  /* 0x0000ea00ff100b82 */ /* 0x000e220000000a00 */
[----:B------:R-:W3:Y:S01]  /*07e0*/  @P1 LDG.E R4, desc[UR6][R10.64] ;  /* 0x000000060a041981 */ /* 0x000ee2000c1e1900 */
[----:B-1----:R-:W-:-:S06]  /*07f0*/  IMAD.WIDE.U32 R12, R3, 0x10, R220 ;  /* 0x00000010030c7825 */ /* 0x002fcc00078e00dc */
[----:B------:R-:W1:Y:S01]  /*0800*/  @P2 LDC.64 R20, c[0x0][0x3a0] ;  /* 0x0000e800ff142b82 */ /* 0x000e620000000a00 */
[----:B------:R-:W3:Y:S01]  /*0810*/  LDG.E.128 R160, desc[UR6][R12.64] ;  /* 0x000000060ca07981 */ /* 0x000ee2000c1e1d00 */
[----:B--2---:R-:W-:-:S05]  /*0820*/  @P2 IMAD.WIDE.U32 R14, R3, 0x10, R14 ;  /* 0x00000010030e2825 */ /* 0x004fca00078e000e */
[----:B------:R-:W3:Y:S01]  /*0830*/  @P2 LDG.E.128 R24, desc[UR6][R14.64] ;  /* 0x000000060e182981 */ /* 0x000ee2000c1e1d00 */
[C---:B------:R-:W-:Y:S01]  /*0840*/  IADD3 R5, PT, PT, R3.reuse, 0x20, RZ ;  /* 0x0000002003057810 */ /* 0x040fe20007ffe0ff */
[----:B0-----:R-:W-:-:S04]  /*0850*/  @P0 IMAD.WIDE.U32 R16, R3, 0x10, R16 ;  /* 0x0000001003100825 */ /* 0x001fc800078e0010 */
[----:B------:R-:W-:-:S04]  /*0860*/  IMAD.WIDE.U32 R18, R5, 0x10, R220 ;  /* 0x0000001005127825 */ /* 0x000fc800078e00dc */
[----:B-1----:R-:W-:-:S04]  /*0870*/  @P2 IMAD.WIDE.U32 R20, R5, 0x10, R20 ;  /* 0x0000001005142825 */ /* 0x002fc800078e0014 */
[-C--:B---3--:R-:W-:Y:S01]  /*0880*/  @P2 FFMA.FTZ R6, R160, R4.reuse, R24 ;  /* 0x00000004a0062223 */ /* 0x088fe20000010018 */
        /* <DEDUP_REMOVED lines=8> */
[----:B----4-:R-:W-:-:S04]  /*0910*/  UISETP.NE.U32.AND UP0, UPT, UR12, URZ, UPT ;  /* 0x000000ff0c00728c */ /* 0x010fc8000bf05070 */
        /* <DEDUP_REMOVED lines=14> */
.L_x_64020:
[----:B------:R0:W-:Y:S01]  /*0a00*/  @P0 STG.E.128 desc[UR6][R16.64], R28 ;  /* 0x0000001c10000986 */ /* 0x0001e2000c101d06 */
[----:B------:R-:W1:Y:S03]  /*0a10*/  @P0 LDC.64 R24, c[0x0][0x3a8] ;  /* 0x0000ea00ff180b82 */ /* 0x000e660000000a00 */
[----:B------:R-:W2:Y:S04]  /*0a20*/  LDG.E.128 R160, desc[UR6][R18.64] ;  /* 0x0000000612a07981 */ /* 0x000ea8000c1e1d00 */
[----:B------:R-:W2:Y:S01]  /*0a30*/  @P2 LDG.E.128 R20, desc[UR6][R20.64] ;  /* 0x0000000614142981 */ /* 0x000ea2000c1e1d00 */
[----:B------:R-:W3:Y:S01]  /*0a40*/  @P2 LDC.64 R26, c[0x0][0x3a0] ;  /* 0x0000e800ff1a2b82 */ /* 0x000ee20000000a00 */
[----:B------:R-:W-:Y:S01]  /*0a50*/  IADD3 R10, PT, PT, R3, 0x40, RZ ;  /* 0x00000040030a7810 */ /* 0x000fe20007ffe0ff */
[----:B-1----:R-:W-:-:S04]  /*0a60*/  @P0 IMAD.WIDE.U32 R24, R5, 0x10, R24 ;  /* 0x0000001005180825 */ /* 0x002fc800078e0018 */
[----:B---3--:R-:W-:-:S04]  /*0a70*/  @P2 IMAD.WIDE.U32 R26, R10, 0x10, R26 ;  /* 0x000000100a1a2825 */ /* 0x008fc800078e001a */
[-C--:B--2---:R-:W-:Y:S01]  /*0a80*/  @P2 FFMA.FTZ R11, R160, R4.reuse, R20 ;  /* 0x00000004a00b2223 */ /* 0x084fe20000010014 */
[-C--:B------:R-:W-:Y:S01]  /*0a90*/  @P2 FFMA.FTZ R12, R161, R4.reuse, R21 ;  /* 0x00000004a10c2223 */ /* 0x080fe20000010015 */
[-C--:B------:R-:W-:Y:S01]  /*0aa0*/  @P2 FFMA.FTZ R13, R162, R4.reuse, R22 ;  /* 0x00000004a20d2223 */ /* 0x080fe20000010016 */
[----:B------:R-:W-:Y:S01]  /*0ab0*/  @P2 FFMA.FTZ R14, R163, R4, R23 ;  /* 0x00000004a30e2223 */ /* 0x000fe20000010017 */
[----:B------:R-:W-:Y:S01]  /*0ac0*/  IMAD.WIDE.U32 R22, R10, 0x10, R220 ;  /* 0x000000100a167825 */ /* 0x000fe200078e00dc */
[----:B0-----:R-:W-:Y:S02]  /*0ad0*/  @P2 MOV R28, R11 ;  /* 0x0000000b001c2202 */ /* 0x001fe40000000f00 */
[----:B------:R-:W-:Y:S02]  /*0ae0*/  @P2 MOV R29, R12 ;  /* 0x0000000c001d2202 */ /* 0x000fe40000000f00 */
[----:B------:R-:W-:Y:S02]  /*0af0*/  @P2 MOV R30, R13 ;  /* 0x0000000d001e2202 */ /* 0x000fe40000000f00 */
[----:B------:R-:W-:Y:S01]  /*0b00*/  @P2 MOV R31, R14 ;  /* 0x0000000e001f2202 */ /* 0x000fe20000000f00 */
[----:B------:R-:W-:Y:S06]  /*0b10*/  @P2 BRA `(.L_x_64021) ;  /* 0x0000000000282947 */ /* 0x000fec0003800000 */
[----:B----4-:R-:W-:Y:S01]  /*0b20*/  ISETP.NE.U32.AND P3, PT, RZ, UR12, PT ;  /* 0x0000000cff007c0c */ /* 0x010fe2000bf65070 */
        /* <DEDUP_REMOVED lines=9> */
.L_x_64021:
[----:B------:R0:W-:Y:S01]  /*0bc0*/  @P0 STG.E.128 desc[UR6][R24.64], R28 ;  /* 0x0000001c18000986 */ /* 0x0001e2000c101d06 */
[----:B------:R-:W1:Y:S03]  /*0bd0*/  @P0 LDC.64 R164, c[0x0][0x3a8] ;  /* 0x0000ea00ffa40b82 */ /* 0x000e660000000a00 */
[----:B------:R-:W2:Y:S04]  /*0be0*/  LDG.E.128 R20, desc[UR6][R22.64] ;  /* 0x0000000616147981 */ /* 0x000ea8000c1e1d00 */
[----:B------:R-:W2:Y:S01]  /*0bf0*/  @P2 LDG.E.128 R16, desc[UR6][R26.64] ;  /* 0x000000061a102981 */ /* 0x000ea2000c1e1d00 */
[----:B------:R-:W3:Y:S01]  /*0c00*/  @P2 LDC.64 R166, c[0x0][0x3a0] ;  /* 0x0000e800ffa62b82 */ /* 0x000ee20000000a00 */
[----:B------:R-:W-:-:S05]  /*0c10*/  IADD3 R15, PT, PT, R3, 0x60, RZ ;  /* 0x00000060030f7810 */ /* 0x000fca0007ffe0ff */
[----:B------:R-:W-:-:S04]  /*0c20*/  IMAD.WIDE.U32 R160, R15, 0x10, R220 ;  /* 0x000000100fa07825 */ /* 0x000fc800078e00dc */
[----:B-1----:R-:W-:-:S04]  /*0c30*/  @P0 IMAD.WIDE.U32 R164, R10, 0x10, R164 ;  /* 0x000000100aa40825 */ /* 0x002fc800078e00a4 */
[----:B---3--:R-:W-:-:S04]  /*0c40*/  @P2 IMAD.WIDE.U32 R166, R15, 0x10, R166 ;  /* 0x000000100fa62825 */ /* 0x008fc800078e00a6 */
[-C--:B--2---:R-:W-:Y:S01]  /*0c50*/  @P2 FFMA.FTZ R16, R20, R4.reuse, R16 ;  /* 0x0000000414102223 */ /* 0x084fe20000010010 */
[-C--:B------:R-:W-:Y:S01]  /*0c60*/  @P2 FFMA.FTZ R17, R21, R4.reuse, R17 ;  /* 0x0000000415112223 */ /* 0x080fe20000010011 */
[-C--:B------:R-:W-:Y:S01]  /*0c70*/  @P2 FFMA.FTZ R18, R22, R4.reuse, R18 ;  /* 0x0000000416122223 */ /* 0x080fe20000010012 */
[----:B------:R-:W-:Y:S02]  /*0c80*/  @P2 FFMA.FTZ R19, R23, R4, R19 ;  /* 0x0000000417132223 */ /* 0x000fe40000010013 */
        /* <DEDUP_REMOVED lines=15> */
.L_x_64022:
[----:B------:R0:W-:Y:S01]  /*0d80*/  @P0 STG.E.128 desc[UR6][R164.64], R28 ;  /* 0x0000001ca4000986 */ /* 0x0001e2000c101d06 */
[----:B------:R-:W1:Y:S03]  /*0d90*/  @P0 LDC.64 R170, c[0x0][0x3a8] ;  /* 0x0000ea00ffaa0b82 */ /* 0x000e660000000a00 */
[----:B------:R-:W2:Y:S04]  /*0da0*/  LDG.E.128 R160, desc[UR6][R160.64] ;  /* 0x00000006a0a07981 */ /* 0x000ea8000c1e1d00 */
[----:B------:R-:W2:Y:S01]  /*0db0*/  @P2 LDG.E.128 R172, desc[UR6][R166.64] ;  /* 0x00000006a6ac2981 */ /* 0x000ea2000c1e1d00 */
[----:B------:R-:W0:Y:S01]  /*0dc0*/  @P2 LDC.64 R26, c[0x0][0x3a0] ;  /* 0x0000e800ff1a2b82 */ /* 0x000e220000000a00 */
[----:B------:R-:W-:Y:S01]  /*0dd0*/  IADD3 R20, PT, PT, R3, 0x80, RZ ;  /* 0x0000008003147810 */ /* 0x000fe20007ffe0ff */
[----:B-1----:R-:W-:-:S04]  /*0de0*/  @P0 IMAD.WIDE.U32 R170, R15, 0x10, R170 ;  /* 0x000000100faa0825 */ /* 0x002fc800078e00aa */
[----:B0-----:R-:W-:-:S04]  /*0df0*/  @P2 IMAD.WIDE.U32 R164, R20, 0x10, R26 ;  /* 0x0000001014a42825 */ /* 0x001fc800078e001a */
[-C--:B--2---:R-:W-:Y:S01]  /*0e00*/  @P2 FFMA.FTZ R21, R160, R4.reuse, R172 ;  /* 0x00000004a0152223 */ /* 0x084fe200000100ac */
[-C--:B------:R-:W-:Y:S01]  /*0e10*/  @P2 FFMA.FTZ R22, R161, R4.reuse, R173 ;  /* 0x00000004a1162223 */ /* 0x080fe200000100ad */
[-C--:B------:R-:W-:Y:S01]  /*0e20*/  @P2 FFMA.FTZ R23, R162, R4.reuse, R174 ;  /* 0x00000004a2172223 */ /* 0x080fe200000100ae */
[----:B------:R-:W-:Y:S01]  /*0e30*/  @P2 FFMA.FTZ R24, R163, R4, R175 ;  /* 0x00000004a3182223 */ /* 0x000fe200000100af */
[----:B------:R-:W-:Y:S01]  /*0e40*/  IMAD.WIDE.U32 R172, R20, 0x10, R220 ;  /* 0x0000001014ac7825 */ /* 0x000fe200078e00dc */
[----:B------:R-:W-:Y:S02]  /*0e50*/  @P2 MOV R28, R21 ;  /* 0x00000015001c2202 */ /* 0x000fe40000000f00 */
        /* <DEDUP_REMOVED lines=14> */
.L_x_64023:
        /* <DEDUP_REMOVED lines=8> */
[-C--:B--2---:R-:W-:Y:S01]  /*0fc0*/  @P2 FFMA.FTZ R26, R160, R4.reuse, R164 ;  /* 0x00000004a01a2223 */ /* 0x084fe200000100a4 */
[-C--:B------:R-:W-:Y:S01]  /*0fd0*/  @P2 FFMA.FTZ R27, R161, R4.reuse, R165 ;  /* 0x00000004a11b2223 */ /* 0x080fe200000100a5 */
[-C--:B------:R-:W-:Y:S01]  /*0fe0*/  @P2 FFMA.FTZ R168, R162, R4.reuse, R166 ;  /* 0x00000004a2a82223 */ /* 0x080fe200000100a6 */
[----:B------:R-:W-:Y:S01]  /*0ff0*/  @P2 FFMA.FTZ R169, R163, R4, R167 ;  /* 0x00000004a3a92223 */ /* 0x000fe200000100a7 */
[----:B---3--:R-:W-:Y:S01]  /*1000*/  @P2 IMAD.WIDE.U32 R166, R25, 0x10, R174 ;  /* 0x0000001019a62825 */ /* 0x008fe200078e00ae */
        /* <DEDUP_REMOVED lines=15> */
.L_x_64024:
        /* <DEDUP_REMOVED lines=28> */
.L_x_64025:
        /* <DEDUP_REMOVED lines=28> */
.L_x_64026:
        /* <DEDUP_REMOVED lines=28> */
.L_x_64027:
        /* <DEDUP_REMOVED lines=28> */
.L_x_64028:
[----:B------:R0:W-:Y:S01]  /*1800*/  @P0 STG.E.128 desc[UR6][R204.64], R28 ;  /* 0x0000001ccc000986 */ /* 0x0001e2000c101d06 */
[----:B------:R-:W0:Y:S03]  /*1810*/  @P0 LDC.64 R198, c[0x0][0x3a8] ;  /* 0x0000ea00ffc60b82 */ /* 0x000e260000000a00 */
[----:B------:R-:W2:Y:S04]  /*1820*/  LDG.E.128 R160, desc[UR6][R200.64] ;  /* 0x00000006c8a07981 */ /* 0x000ea8000c1e1d00 */
[----:B------:R-:W2:Y:S01]  /*1830*/  @P2 LDG.E.128 R164, desc[UR6][R202.64] ;  /* 0x00000006caa42981 */ /* 0x000ea2000c1e1d00 */
[----:B------:R-:W1:Y:S01]  /*1840*/  @P2 LDC.64 R196, c[0x0][0x3a0] ;  /* 0x0000e800ffc42b82 */ /* 0x000e620000000a00 */
[----:B------:R-:W-:Y:S01]  /*1850*/  IADD3 R190, PT, PT, R3, 0x140, RZ ;  /* 0x0000014003be7810 */ /* 0x000fe20007ffe0ff */
[----:B0-----:R-:W-:-:S04]  /*1860*/  @P0 IMAD.WIDE.U32 R204, R185, 0x10, R198 ;  /* 0x00000010b9cc0825 */ /* 0x001fc800078e00c6 */
[-C--:B--2---:R-:W-:Y:S01]  /*1870*/  @P2 FFMA.FTZ R191, R160, R4.reuse, R164 ;  /* 0x00000004a0bf2223 */ /* 0x084fe200000100a4 */
        /* <DEDUP_REMOVED lines=20> */
.L_x_64029:
        /* <DEDUP_REMOVED lines=28> */
.L_x_64030:
        /* <DEDUP_REMOVED lines=8> */
[-C--:B0-----:R-:W-:Y:S01]  /*1c00*/  @P2 FFMA.FTZ R202, R161, R4.reuse, R165 ;  /* 0x00000004a1ca2223 */ /* 0x081fe200000100a5 */
[-C--:B------:R-:W-:Y:S01]  /*1c10*/  @P2 FFMA.FTZ R203, R162, R4.reuse, R166 ;  /* 0x00000004a2cb2223 */ /* 0x080fe200000100a6 */
        /* <DEDUP_REMOVED lines=18> */
.L_x_64031:
        /* <DEDUP_REMOVED lines=28> */
.L_x_64032:
        /* <DEDUP_REMOVED lines=28> */
.L_x_64033:
        /* <DEDUP_REMOVED lines=9> */
[-C--:B------:R-:W-:Y:S01]  /*2150*/  @P2 FFMA.FTZ R217, R161, R4.reuse, R165 ;  /* 0x00000004a1d92223 */ /* 0x080fe200000100a5 */
[-C--:B0-----:R-:W-:Y:S01]  /*2160*/  @P2 FFMA.FTZ R218, R162, R4.reuse, R166 ;  /* 0x00000004a2da2223 */ /* 0x081fe200000100a6 */
[----:B------:R-:W-:Y:S01]  /*2170*/  @P2 FFMA.FTZ R219, R163, R4, R167 ;  /* 0x00000004a3db2223 */ /* 0x000fe200000100a7 */
[----:B---3--:R-:W-:Y:S01]  /*2180*/  @P2 IMAD.WIDE.U32 R164, R215, 0x10, R222 ;  /* 0x00000010d7a42825 */ /* 0x008fe200078e00de */
        /* <DEDUP_REMOVED lines=15> */
.L_x_64034:
        /* <DEDUP_REMOVED lines=22> */
.L_x_64035:
        /* <DEDUP_REMOVED lines=219> */
.L_x_64049:
[----:B------:R-:W-:Y:S01]  /*3190*/  FMUL.FTZ R4, R160, R160 ;  /* 0x000000a0a0047220 */ /* 0x000fe20000410000 */
[----:B01----:R-:W-:-:S04]  /*31a0*/  FADD.FTZ R220, R220, R223 ;  /* 0x000000dfdcdc7221 */ /* 0x003fc80000010000 */
[----:B------:R-:W-:Y:S01]  /*31b0*/  FSEL R163, R4, RZ, P4 ;  /* 0x000000ff04a37208 */ /* 0x000fe20002000000 */
[----:B------:R-:W-:Y:S01]  /*31c0*/  FFMA.FTZ R4, R220, R161, UR8 ;  /* 0x00000008dc047e23 */ /* 0x000fe200080100a1 */
[----:B------:R-:W-:Y:S01]  /*31d0*/  FSEL R161, R160, RZ, !P4 ;  /* 0x000000ffa0a17208 */ /* 0x000fe20006000000 */
[----:B------:R-:W0:Y:S02]  /*31e0*/  @!P2 LDC.64 R220, c[0x0][0x3c0] ;  /* 0x0000f000ffdcab82 */ /* 0x000e240000000a00 */
[----:B------:R-:W-:Y:S02]  /*31f0*/  FADD.FTZ R4, R4, R163 ;  /* 0x000000a304047221 */ /* 0x000fe40000010000 */
[C---:B------:R-:W-:Y:S01]  /*3200*/  FADD.FTZ R6, -R161.reuse, R6 ;  /* 0x00000006a1067221 */ /* 0x040fe20000010100 */
        /* <DEDUP_REMOVED lines=36> */
[----:B0-----:R-:W0:Y:S01]  /*3450*/  LDC.64 R220, c[0x0][0x428] ;  /* 0x00010a00ffdc7b82 */ /* 0x001e220000000a00 */
        /* <DEDUP_REMOVED lines=31> */
[----:B------:R-:W-:Y:S01]  /*3650*/  FADD.FTZ R161, -R161, R167 ;  /* 0x000000a7a1a17221 */ /* 0x000fe20000010100 */
[C---:B--2---:R-:W-:Y:S01]  /*3660*/  FMUL.FTZ R6, R4.reuse, R6 ;  /* 0x0000000604067220 */ /* 0x044fe20000410000 */
        /* <DEDUP_REMOVED lines=64> */
[----:B0-----:R-:W-:-:S04]  /*3a70*/  IMAD.WIDE.U32 R232, R5, 0x10, R220 ;  /* 0x0000001005e87825 */ /* 0x001fc800078e00dc */
[----:B-----5:R-:W-:Y:S01]  /*3a80*/  FFMA.FTZ R5, R7, R157, R93 ;  /* 0x0000009d07057223 */ /* 0x020fe2000001005d */
        /* <DEDUP_REMOVED lines=9> */
[----:B-1----:R-:W-:Y:S01]  /*3b20*/  FFMA.FTZ R4, R6, R156, R92 ;  /* 0x0000009c06047223 */ /* 0x002fe2000001005c */
[----:B------:R-:W-:Y:S01]  /*3b30*/  FFMA.FTZ R6, R8, R158, R94 ;  /* 0x0000009e08067223 */ /* 0x000fe2000001005e */
[----:B------:R-:W-:-:S04]  /*3b40*/  IMAD.WIDE.U32 R234, R10, 0x10, R220 ;  /* 0x000000100aea7825 */ /* 0x000fc800078e00dc */
[----:B------:R-:W-:Y:S01]  /*3b50*/  FFMA.FTZ R8, R21, R144, R80 ;  /* 0x0000009015087223 */ /* 0x000fe20000010050 */
[----:B------:R-:W-:Y:S01]  /*3b60*/  FFMA.FTZ R10, R23, R146, R82 ;  /* 0x00000092170a7223 */ /* 0x000fe20000010052 */
[----:B------:R-:W-:Y:S01]  /*3b70*/  FFMA.FTZ R21, R172, R137, R73 ;  /* 0x00000089ac157223 */ /* 0x000fe20000010049 */
[----:B------:R0:W-:Y:S01]  /*3b80*/  STG.E.128 desc[UR6][R248.64], R4 ;  /* 0x00000004f8007986 */ /* 0x0001e2000c101d06 */
        /* <DEDUP_REMOVED lines=17> */
[----:B0-----:R-:W-:Y:S01]  /*3ca0*/  FFMA.FTZ R4, R11, R152, R88 ;  /* 0x000000980b047223 */ /* 0x001fe20000010058 */
[----:B------:R-:W-:Y:S01]  /*3cb0*/  FFMA.FTZ R11, R24, R147, R83 ;  /* 0x00000093180b7223 */ /* 0x000fe20000010053 */
[----:B------:R-:W-:Y:S01]  /*3cc0*/  FFMA.FTZ R5, R12, R153, R89 ;  /* 0x000000990c057223 */ /* 0x000fe20000010059 */
[----:B------:R-:W0:Y:S01]  /*3cd0*/  LDC.64 R24, c[0x0][0x380] ;  /* 0x0000e000ff187b82 */ /* 0x000e220000000a00 */
[----:B------:R-:W-:Y:S01]  /*3ce0*/  FFMA.FTZ R6, R13, R154, R90 ;  /* 0x0000009a0d067223 */ /* 0x000fe2000001005a */
[----:B------:R-:W-:Y:S01]  /*3cf0*/  FFMA.FTZ R7, R14, R155, R91 ;  /* 0x0000009b0e077223 */ /* 0x000fe2000001005b */
[----:B------:R-:W-:Y:S01]  /*3d00*/  FFMA.FTZ R12, R26, R140, R76 ;  /* 0x0000008c1a0c7223 */ /* 0x000fe2000001004c */
[----:B------:R-:W-:Y:S01]  /*3d10*/  FFMA.FTZ R13, R27, R141, R77 ;  /* 0x0000008d1b0d7223 */ /* 0x000fe2000001004d */
[----:B------:R-:W-:Y:S01]  /*3d20*/  FFMA.FTZ R14, R168, R142, R78 ;  /* 0x0000008ea80e7223 */ /* 0x000fe2000001004e */
[----:B------:R-:W-:Y:S01]  /*3d30*/  IMAD.WIDE.U32 R226, R185, 0x10, R220 ;  /* 0x00000010b9e27825 */ /* 0x000fe200078e00dc */
[----:B------:R1:W-:Y:S03]  /*3d40*/  STG.E.128 desc[UR6][R232.64], R4 ;  /* 0x00000004e8007986 */ /* 0x0003e6000c101d06 */
        /* <DEDUP_REMOVED lines=13> */
[----:B------:R-:W-:Y:S01]  /*3e20*/  IMAD.WIDE.U32 R244, R205, 0x10, R220 ;  /* 0x00000010cdf47825 */ /* 0x000fe200078e00dc */
[----:B------:R4:W-:Y:S01]  /*3e30*/  STG.E.128 desc[UR6][R240.64], R20 ;  /* 0x00000014f0007986 */ /* 0x0009e2000c101d06 */
[----:B0-----:R-:W-:-:S02]  /*3e40*/  LEA R2, R24, R2, 0x2 ;  /* 0x0000000218027211 */ /* 0x001fc400078e10ff */
[----:B-1----:R-:W-:Y:S01]  /*3e50*/  FFMA.FTZ R4, R181, R128, R64 ;  /* 0x00000080b5047223 */ /* 0x002fe20000010040 */
[----:B------:R-:W-:Y:S01]  /*3e60*/  FFMA.FTZ R5, R182, R129, R65 ;  /* 0x00000081b6057223 */ /* 0x000fe20000010041 */
[----:B------:R-:W-:Y:S01]  /*3e70*/  FFMA.FTZ R6, R183, R130, R66 ;  /* 0x00000082b7067223 */ /* 0x000fe20000010042 */
[----:B------:R-:W-:Y:S01]  /*3e80*/  FFMA.FTZ R7, R184, R131, R67 ;  /* 0x00000083b8077223 */ /* 0x000fe20000010043 */
[----:B------:R-:W-:Y:S01]  /*3e90*/  STG.E.128 desc[UR6][R162.64], R176 ;  /* 0x000000b0a2007986 */ /* 0x000fe2000c101d06 */
[----:B--2---:R-:W-:Y:S01]  /*3ea0*/  FFMA.FTZ R16, R201, R112, R48 ;  /* 0x00000070c9107223 */ /* 0x004fe20000010030 */
[----:B------:R-:W-:Y:S01]  /*3eb0*/  FFMA.FTZ R17, R202, R113, R49 ;  /* 0x00000071ca117223 */ /* 0x000fe20000010031 */
[----:B------:R-:W-:Y:S01]  /*3ec0*/  FFMA.FTZ R18, R203, R114, R50 ;  /* 0x00000072cb127223 */ /* 0x000fe20000010032 */
[----:B---3--:R-:W-:Y:S01]  /*3ed0*/  FFMA.FTZ R8, R186, R124, R60 ;  /* 0x0000007cba087223 */ /* 0x008fe2000001003c */
[----:B------:R-:W-:Y:S01]  /*3ee0*/  FFMA.FTZ R9, R187, R125, R61 ;  /* 0x0000007dbb097223 */ /* 0x000fe2000001003d */
[----:B------:R-:W-:Y:S01]  /*3ef0*/  FFMA.FTZ R10, R188, R126, R62 ;  /* 0x0000007ebc0a7223 */ /* 0x000fe2000001003e */
[----:B------:R-:W-:Y:S01]  /*3f00*/  FFMA.FTZ R11, R189, R127, R63 ;  /* 0x0000007fbd0b7223 */ /* 0x000fe2000001003f */
[----:B----4-:R-:W-:Y:S01]  /*3f10*/  FFMA.FTZ R12, R191, R120, R56 ;  /* 0x00000078bf0c7223 */ /* 0x010fe20000010038 */
        /* <DEDUP_REMOVED lines=9> */
[----:B------:R1:W-:Y:S01]  /*3fb0*/  STG.E.128 desc[UR6][R224.64], R8 ;  /* 0x00000008e0007986 */ /* 0x0003e2000c101d06 */
[----:B------:R-:W-:Y:S01]  /*3fc0*/  IMAD.WIDE.U32 R246, R210, 0x10, R220 ;  /* 0x00000010d2f67825 */ /* 0x000fe200078e00dc */
[----:B------:R-:W-:-:S02]  /*3fd0*/  ISETP.GE.AND P2, PT, R2, R25, PT ;  /* 0x000000190200720c */ /* 0x000fc40003f46270 */
[----:B------:R1:W-:Y:S01]  /*3fe0*/  STG.E.128 desc[UR6][R226.64], R12 ;  /* 0x0000000ce2007986 */ /* 0x0003e2000c101d06 */
[----:B------:R-:W-:-:S03]  /*3ff0*/  IMAD.WIDE.U32 R220, R215, 0x10, R220 ;  /* 0x00000010d7dc7825 */ /* 0x000fc600078e00dc */
[----:B------:R1:W-:Y:S04]  /*4000*/  STG.E.128 desc[UR6][R228.64], R196 ;  /* 0x000000c4e4007986 */ /* 0x0003e8000c101d06 */
[----:B------:R1:W-:Y:S01]  /*4010*/  STG.E.128 desc[UR6][R230.64], R16 ;  /* 0x00000010e6007986 */ /* 0x0003e2000c101d06 */
[----:B0-----:R-:W-:Y:S01]  /*4020*/  FFMA.FTZ R4, R211, R104, R40 ;  /* 0x00000068d3047223 */ /* 0x001fe20000010028 */
[----:B------:R-:W-:Y:S01]  /*4030*/  FFMA.FTZ R5, R212, R105, R41 ;  /* 0x00000069d4057223 */ /* 0x000fe20000010029 */
[----:B------:R-:W-:Y:S01]  /*4040*/  FFMA.FTZ R6, R213, R106, R42 ;  /* 0x0000006ad5067223 */ /* 0x000fe2000001002a */
[----:B------:R-:W-:Y:S01]  /*4050*/  FFMA.FTZ R7, R214, R107, R43 ;  /* 0x0000006bd6077223 */ /* 0x000fe2000001002b */
[----:B------:R1:W-:Y:S04]  /*4060*/  STG.E.128 desc[UR6][R242.64], R20 ;  /* 0x00000014f2007986 */ /* 0x0003e8000c101d06 */
[----:B------:R1:W-:Y:S04]  /*4070*/  STG.E.128 desc[UR6][R244.64], R4 ;  /* 0x00000004f4007986 */ /* 0x0003e8000c101d06 */
[----:B------:R1:W-:Y:S04]  /*4080*/  STG.E.128 desc[UR6][R246.64], R216 ;  /* 0x000000d8f6007986 */ /* 0x0003e8000c101d06 */
[----:B------:R1:W-:Y:S01]  /*4090*/  STG.E.128 desc[UR6][R220.64], R164 ;  /* 0x000000a4dc007986 */ /* 0x0003e2000c101d06 */
[----:B------:R-:W-:Y:S05]  /*40a0*/  @!P2 BRA `(.L_x_64037) ;  /* 0xffffffc4009ca947 */ /* 0x000fea000383ffff */
[----:B------:R-:W-:Y:S05]  /*40b0*/  EXIT ;  /* 0x000000000000794d */ /* 0x000fea0003800000 */
.L_x_64036:
        /* <DEDUP_REMOVED lines=8> */
.L_x_64039:
[----:B------:R-:W-:Y:S05]  /*4140*/  BSYNC B0 ;  /* 0x0000000000007941 */ /* 0x000fea0003800000 */
.L_x_64038:
        /* <DEDUP_REMOVED lines=9> */
.L_x_64040:
[----:B------:R-:W-:Y:S01]  /*41e0*/  HFMA2 R224, -RZ, RZ, 0, 2.384185791015625e-07 ;  /* 0x00000004ffe07431 */ /* 0x000fe200000001ff */
[----:B------:R-:W-:-:S05]  /*41f0*/  MOV R161, R223 ;  /* 0x000000df00a17202 */ /* 0x000fca0000000f00 */
[----:B------:R-:W-:-:S05]  /*4200*/  FADD.FTZ R163, R162, R161 ;  /* 0x000000a1a2a37221 */ /* 0x000fca0000010000 */
[----:B------:R-:W-:-:S07]  /*4210*/  MOV R225, R163 ;  /* 0x000000a300e17202 */ /* 0x000fce0000000f00 */
[----:B------:R-:W-:Y:S05]  /*4220*/  WARPSYNC.COLLECTIVE R222, `(.L_x_64041) ;  /* 0x00000000de087348 */ /* 0x000fea0003c00000 */
[----:B------:R0:W1:Y:S02]  /*4230*/  SHFL.BFLY P3, R223, R225, R224, R227 ;  /* 0x0c0000e0e1df7389 */ /* 0x00006400000600e3 */
[----:B01----:R-:W-:Y:S05]  /*4240*/  ENDCOLLECTIVE ;  /* 0x000000000000791b */ /* 0x003fea0003800000 */
.L_x_64041:
[----:B------:R-:W-:Y:S01]  /*4250*/  HFMA2 R224, -RZ, RZ, 0, 4.76837158203125e-07 ;  /* 0x00000008ffe07431 */ /* 0x000fe200000001ff */
[----:B------:R-:W-:-:S05]  /*4260*/  MOV R160, R223 ;  /* 0x000000df00a07202 */ /* 0x000fca0000000f00 */
[----:B------:R-:W-:-:S05]  /*4270*/  FADD.FTZ R220, R163, R160 ;  /* 0x000000a0a3dc7221 */ /* 0x000fca0000010000 */
[----:B------:R-:W-:-:S07]  /*4280*/  MOV R225, R220 ;  /* 0x000000dc00e17202 */ /* 0x000fce0000000f00 */
[----:B------:R-:W-:Y:S05]  /*4290*/  WARPSYNC.COLLECTIVE R222, `(.L_x_64042) ;  /* 0x00000000de087348 */ /* 0x000fea0003c00000 */
[----:B------:R0:W1:Y:S02]  /*42a0*/  SHFL.BFLY P3, R223, R225, R224, R227 ;  /* 0x0c0000e0e1df7389 */ /* 0x00006400000600e3 */
[----:B01----:R-:W-:Y:S05]  /*42b0*/  ENDCOLLECTIVE ;  /* 0x000000000000791b */ /* 0x003fea0003800000 */
.L_x_64042:
        /* <DEDUP_REMOVED lines=8> */
.L_x_64043:
        /* <DEDUP_REMOVED lines=136> */
.L_x_64044:
[----:B------:R-:W-:Y:S01]  /*4bc0*/  HFMA2 R224, -RZ, RZ, 0, 1.1920928955078125e-07 ;  /* 0x00000002ffe07431 */ /* 0x000fe200000001ff */
[----:B------:R-:W-:-:S05]  /*4bd0*/  MOV R163, R223 ;  /* 0x000000df00a37202 */ /* 0x000fca0000000f00 */
[----:B------:R-:W-:-:S05]  /*4be0*/  FADD.FTZ R163, R4, R163 ;  /* 0x000000a304a37221 */ /* 0x000fca0000010000 */
[----:B------:R-:W-:-:S07]  /*4bf0*/  MOV R225, R163 ;  /* 0x000000a300e17202 */ /* 0x000fce0000000f00 */
[----:B------:R-:W-:Y:S05]  /*4c00*/  WARPSYNC.COLLECTIVE R222, `(.L_x_64045) ;  /* 0x00000000de087348 */ /* 0x000fea0003c00000 */
[----:B------:R0:W1:Y:S02]  /*4c10*/  SHFL.BFLY P3, R223, R225, R224, R227 ;  /* 0x0c0000e0e1df7389 */ /* 0x00006400000600e3 */
[----:B01----:R-:W-:Y:S05]  /*4c20*/  ENDCOLLECTIVE ;  /* 0x000000000000791b */ /* 0x003fea0003800000 */
.L_x_64045:
[----:B------:R-:W-:Y:S01]  /*4c30*/  HFMA2 R224, -RZ, RZ, 0, 2.384185791015625e-07 ;  /* 0x00000004ffe07431 */ /* 0x000fe200000001ff */
[----:B------:R-:W-:-:S05]  /*4c40*/  MOV R162, R223 ;  /* 0x000000df00a27202 */ /* 0x000fca0000000f00 */
[----:B------:R-:W-:-:S05]  /*4c50*/  FADD.FTZ R162, R163, R162 ;  /* 0x000000a2a3a27221 */ /* 0x000fca0000010000 */
[----:B------:R-:W-:-:S07]  /*4c60*/  MOV R225, R162 ;  /* 0x000000a200e17202 */ /* 0x000fce0000000f00 */
[----:B------:R-:W-:Y:S05]  /*4c70*/  WARPSYNC.COLLECTIVE R222, `(.L_x_64046) ;  /* 0x00000000de087348 */ /* 0x000fea0003c00000 */
[----:B------:R0:W1:Y:S02]  /*4c80*/  SHFL.BFLY P3, R223, R225, R224, R227 ;  /* 0x0c0000e0e1df7389 */ /* 0x00006400000600e3 */
[----:B01----:R-:W-:Y:S05]  /*4c90*/  ENDCOLLECTIVE ;  /* 0x000000000000791b */ /* 0x003fea0003800000 */
.L_x_64046:
[----:B------:R-:W-:Y:S01]  /*4ca0*/  HFMA2 R224, -RZ, RZ, 0, 4.76837158203125e-07 ;  /* 0x00000008ffe07431 */ /* 0x000fe200000001ff */
[----:B------:R-:W-:-:S05]  /*4cb0*/  MOV R221, R223 ;  /* 0x000000df00dd7202 */ /* 0x000fca0000000f00 */
[----:B------:R-:W-:-:S05]  /*4cc0*/  FADD.FTZ R221, R162, R221 ;  /* 0x000000dda2dd7221 */ /* 0x000fca0000010000 */
[----:B------:R-:W-:-:S07]  /*4cd0*/  MOV R225, R221 ;  /* 0x000000dd00e17202 */ /* 0x000fce0000000f00 */
[----:B------:R-:W-:Y:S05]  /*4ce0*/  WARPSYNC.COLLECTIVE R222, `(.L_x_64047) ;  /* 0x00000000de087348 */ /* 0x000fea0003c00000 */
[----:B------:R0:W1:Y:S02]  /*4cf0*/  SHFL.BFLY P3, R223, R225, R224, R227 ;  /* 0x0c0000e0e1df7389 */ /* 0x00006400000600e3 */
[----:B01----:R-:W-:Y:S05]  /*4d00*/  ENDCOLLECTIVE ;  /* 0x000000000000791b */ /* 0x003fea0003800000 */
.L_x_64047:
[----:B------:R-:W-:Y:S01]  /*4d10*/  HFMA2 R224, -RZ, RZ, 0, 9.5367431640625e-07 ;  /* 0x00000010ffe07431 */ /* 0x000fe200000001ff */
[----:B------:R-:W-:-:S05]  /*4d20*/  MOV R220, R223 ;  /* 0x000000df00dc7202 */ /* 0x000fca0000000f00 */
[----:B------:R-:W-:-:S05]  /*4d30*/  FADD.FTZ R220, R221, R220 ;  /* 0x000000dcdddc7221 */ /* 0x000fca0000010000 */
[----:B------:R-:W-:-:S07]  /*4d40*/  MOV R225, R220 ;  /* 0x000000dc00e17202 */ /* 0x000fce0000000f00 */
[----:B------:R-:W-:Y:S05]  /*4d50*/  WARPSYNC.COLLECTIVE R222, `(.L_x_64048) ;  /* 0x00000000de087348 */ /* 0x000fea0003c00000 */
[----:B------:R0:W1:Y:S02]  /*4d60*/  SHFL.BFLY P3, R223, R225, R224, R227 ;  /* 0x0c0000e0e1df7389 */ /* 0x00006400000600e3 */
[----:B01----:R-:W-:Y:S05]  /*4d70*/  ENDCOLLECTIVE ;  /* 0x000000000000791b */ /* 0x003fea0003800000 */
.L_x_64048:
[----:B------:R-:W-:Y:S05]  /*4d80*/  BRA `(.L_x_64049) ;  /* 0xffffffe400007947 */ /* 0x000fea000383ffff */
.L_x_64050:
        /* <DEDUP_REMOVED lines=15> */
.L_x_71565:


//--------------------- .text._ZN10layer_norm13ln_fwd_kernelINS_13Kernel_traitsIfffffjLj2048ELj1ELj4ELj1ELj16ENS_18Kernel_traits_baseILj2048EfffffjLj128EEEEELb0ELb0ELb1ELb0EEEvNS_9FwdParamsE --------------------------
	.section	.text._ZN10layer_norm13ln_fwd_kernelINS_13Kernel_traitsIfffffjLj2048ELj1ELj4ELj1ELj16ENS_18Kernel_traits_baseILj2048EfffffjLj128EEEEELb0ELb0ELb1ELb0EEEvNS_9FwdParamsE,"ax",@progbits
	.align	128
        .global         _ZN10layer_norm13ln_fwd_kernelINS_13Kernel_traitsIfffffjLj2048ELj1ELj4ELj1ELj16ENS_18Kernel_traits_baseILj2048EfffffjLj128EEEEELb0ELb0ELb1ELb0EEEvNS_9FwdParamsE
        .type           _ZN10layer_norm13ln_fwd_kernelINS_13Kernel_traitsIfffffjLj2048ELj1ELj4ELj1ELj16ENS_18Kernel_traits_baseILj2048EfffffjLj128EEEEELb0ELb0ELb1ELb0EEEvNS_9FwdParamsE,@function
        .size           _ZN10layer_norm13ln_fwd_kernelINS_13Kernel_traitsIfffffjLj2048ELj1ELj4ELj1ELj16ENS_18Kernel_traits_baseILj2048EfffffjLj128EEEEELb0ELb0ELb1ELb0EEEvNS_9FwdParamsE,(.L_x_71566 - _ZN10layer_norm13ln_fwd_kernelINS_13Kernel_traitsIfffffjLj2048ELj1ELj4ELj1ELj16ENS_18Kernel_traits_baseILj2048EfffffjLj128EEEEELb0ELb0ELb1ELb0EEEvNS_9FwdParamsE)
        .other          _ZN10layer_norm13ln_fwd_kernelINS_13Kernel_traitsIfffffjLj2048ELj1ELj4ELj1ELj16ENS_18Kernel_traits_baseILj2048EfffffjLj128EEEEELb0ELb0ELb1ELb0EEEvNS_9FwdParamsE,@"STO_CUDA_ENTRY STV_DEFAULT"
_ZN10layer_norm13ln_fwd_kernelINS_13Kernel_traitsIfffffjLj2048ELj1ELj4ELj1ELj16ENS_18Kernel_traits_baseILj2048EfffffjLj128EEEEELb0ELb0ELb1ELb0EEEvNS_9FwdParamsE:
.text._ZN10layer_norm13ln_fwd_kernelINS_13Kernel_traitsIfffffjLj2048ELj1ELj4ELj1ELj16ENS_18Kernel_traits_baseILj2048EfffffjLj128EEEEELb0ELb0ELb1ELb0EEEvNS_9FwdParamsE:
        /* <DEDUP_REMOVED lines=148> */
.L_x_64052:
        /* <DEDUP_REMOVED lines=23> */
[----:B------:R-:W5:Y:S01]  /*0ab0*/  @P0 LDG.E.128 R112, desc[UR6][R20.64] ;  /* 0x0000000614700981 */ /* 0x000f62000c1e1d00 */
        /* <DEDUP_REMOVED lines=19> */
[----:B------:R-:W5:Y:S02]  /*0bf0*/  @P3 LDG.E.128 R80, desc[UR6][R36.64] ;  /* 0x0000000624503981 */ /* 0x000f64000c1e1d00 */
[----:B---3--:R-:W2:Y:S01]  /*0c00*/  @P4 LDC.64 R22, c[0x0][0x3d0] ;  /* 0x0000f400ff164b82 */ /* 0x008ea20000000a00 */
[C---:B------:R-:W-:Y:S01]  /*0c10*/  @P2 IMAD.WIDE.U32 R38, R0.reuse, 0x10, R38 ;  /* 0x0000001000262825 */ /* 0x040fe200078e0026 */
[C---:B------:R-:W-:Y:S02]  /*0c20*/  ISETP.GE.U32.AND P3, PT, R3.reuse, 0x1c0, PT ;  /* 0x000001c00300780c */ /* 0x040fe40003f66070 */
[----:B------:R-:W-:Y:S02]  /*0c30*/  @P2 IADD3 R0, PT, PT, R0, 0x20, RZ ;  /* 0x0000002000002810 */ /* 0x000fe40007ffe0ff */
[----:B------:R-:W5:Y:S02]  /*0c40*/  @P2 LDG.E.128 R72, desc[UR6][R38.64] ;  /* 0x0000000626482981 */ /* 0x000f64000c1e1d00 */
[----:B----4-:R-:W3:Y:S01]  /*0c50*/  @P6 LDC.64 R28, c[0x0][0x3d0] ;  /* 0x0000f400ff1c6b82 */ /* 0x010ee20000000a00 */
[----:B0-----:R-:W-:Y:S01]  /*0c60*/  @P1 IMAD.WIDE.U32 R12, R0, 0x10, R12 ;  /* 0x00000010000c1825 */ /* 0x001fe200078e000c */
[----:B------:R-:W-:-:S02]  /*0c70*/  ISETP.GE.U32.AND P2, PT, R3, 0x1e0, PT ;  /* 0x000001e00300780c */ /* 0x000fc40003f46070 */
[----:B------:R-:W-:Y:S02]  /*0c80*/  @P1 IADD3 R0, PT, PT, R0, 0x20, RZ ;  /* 0x0000002000001810 */ /* 0x000fe40007ffe0ff */
[----:B------:R0:W5:Y:S02]  /*0c90*/  @P1 LDG.E.128 R64, desc[UR6][R12.64] ;  /* 0x000000060c401981 */ /* 0x000164000c1e1d00 */
[----:B------:R-:W4:Y:S01]  /*0ca0*/  @P5 LDC.64 R44, c[0x0][0x3d0] ;  /* 0x0000f400ff2c5b82 */ /* 0x000f220000000a00 */
[----:B------:R-:W-:Y:S01]  /*0cb0*/  ISETP.GE.U32.AND P1, PT, R3, 0x200, PT ;  /* 0x000002000300780c */ /* 0x000fe20003f26070 */
[C---:B-1----:R-:W-:Y:S01]  /*0cc0*/  @P0 IMAD.WIDE.U32 R20, R0.reuse, 0x10, R14 ;  /* 0x0000001000140825 */ /* 0x042fe200078e000e */
[----:B------:R-:W-:Y:S02]  /*0cd0*/  @P0 IADD3 R0, PT, PT, R0, 0x20, RZ ;  /* 0x0000002000000810 */ /* 0x000fe40007ffe0ff */
[----:B------:R-:W-:Y:S02]  /*0ce0*/  CS2R R54, SRZ ;  /* 0x0000000000367805 */ /* 0x000fe4000001ff00 */
[----:B------:R-:W-:-:S02]  /*0cf0*/  CS2R R52, SRZ ;  /* 0x0000000000347805 */ /* 0x000fc4000001ff00 */
[----:B------:R-:W-:Y:S01]  /*0d00*/  CS2R R62, SRZ ;  /* 0x00000000003e7805 */ /* 0x000fe2000001ff00 */
[----:B------:R1:W5:Y:S01]  /*0d10*/  @P0 LDG.E.128 R56, desc[UR6][R20.64] ;  /* 0x0000000614380981 */ /* 0x000362000c1e1d00 */
[----:B------:R-:W4:Y:S01]  /*0d20*/  @P3 LDC.64 R46, c[0x0][0x3d0] ;  /* 0x0000f400ff2e3b82 */ /* 0x000f220000000a00 */
[C---:B--2---:R-:W-:Y:S01]  /*0d30*/  @P4 IMAD.WIDE.U32 R30, R0.reuse, 0x10, R22 ;  /* 0x00000010001e4825 */ /* 0x044fe200078e0016 */
[----:B------:R-:W-:Y:S02]  /*0d40*/  @P4 IADD3 R0, PT, PT, R0, 0x20, RZ ;  /* 0x0000002000004810 */ /* 0x000fe40007ffe0ff */
[----:B0-----:R-:W-:Y:S02]  /*0d50*/  CS2R R12, SRZ ;  /* 0x00000000000c7805 */ /* 0x001fe4000001ff00 */
[----:B------:R-:W-:Y:S02]  /*0d60*/  CS2R R60, SRZ ;  /* 0x00000000003c7805 */ /* 0x000fe4000001ff00 */
[----:B------:R-:W-:Y:S01]  /*0d70*/  CS2R R70, SRZ ;  /* 0x0000000000467805 */ /* 0x000fe2000001ff00 */
[----:B------:R0:W5:Y:S01]  /*0d80*/  @P4 LDG.E.128 R48, desc[UR6][R30.64] ;  /* 0x000000061e304981 */ /* 0x000162000c1e1d00 */
[----:B------:R-:W2:Y:S01]  /*0d90*/  @P2 LDC.64 R14, c[0x0][0x3d0] ;  /* 0x0000f400ff0e2b82 */ /* 0x000ea20000000a00 */
[C---:B---3--:R-:W-:Y:S01]  /*0da0*/  @P6 IMAD.WIDE.U32 R36, R0.reuse, 0x10, R28 ;  /* 0x0000001000246825 */ /* 0x048fe200078e001c */
[----:B------:R-:W-:-:S02]  /*0db0*/  @P6 IADD3 R0, PT, PT, R0, 0x20, RZ ;  /* 0x0000002000006810 */ /* 0x000fc40007ffe0ff */
[----:B-1----:R-:W-:Y:S02]  /*0dc0*/  CS2R R20, SRZ ;  /* 0x0000000000147805 */ /* 0x002fe4000001ff00 */
[----:B------:R-:W-:Y:S02]  /*0dd0*/  CS2R R68, SRZ ;  /* 0x0000000000447805 */ /* 0x000fe4000001ff00 */
[----:B------:R-:W-:Y:S01]  /*0de0*/  CS2R R78, SRZ ;  /* 0x00000000004e7805 */ /* 0x000fe2000001ff00 */
[----:B------:R1:W5:Y:S01]  /*0df0*/  @P6 LDG.E.128 R40, desc[UR6][R36.64] ;  /* 0x0000000624286981 */ /* 0x000362000c1e1d00 */
[----:B------:R-:W3:Y:S01]  /*0e00*/  @P1 LDC.64 R22, c[0x0][0x3d0] ;  /* 0x0000f400ff161b82 */ /* 0x000ee20000000a00 */
[C---:B----4-:R-:W-:Y:S01]  /*0e10*/  @P5 IMAD.WIDE.U32 R44, R0.reuse, 0x10, R44 ;  /* 0x00000010002c5825 */ /* 0x050fe200078e002c */
[----:B------:R-:W-:Y:S02]  /*0e20*/  @P5 IADD3 R0, PT, PT, R0, 0x20, RZ ;  /* 0x0000002000005810 */ /* 0x000fe40007ffe0ff */
[----:B0-----:R-:W-:-:S02]  /*0e30*/  CS2R R30, SRZ ;  /* 0x00000000001e7805 */ /* 0x001fc4000001ff00 */
[----:B------:R-:W-:Y:S02]  /*0e40*/  CS2R R76, SRZ ;  /* 0x00000000004c7805 */ /* 0x000fe4000001ff00 */
[----:B------:R-:W-:Y:S01]  /*0e50*/  CS2R R86, SRZ ;  /* 0x0000000000567805 */ /* 0x000fe2000001ff00 */
[----:B------:R0:W5:Y:S01]  /*0e60*/  @P5 LDG.E.128 R32, desc[UR6][R44.64] ;  /* 0x000000062c205981 */ /* 0x000162000c1e1d00 */
[C---:B------:R-:W-:Y:S01]  /*0e70*/  @P3 IMAD.WIDE.U32 R46, R0.reuse, 0x10, R46 ;  /* 0x00000010002e3825 */ /* 0x040fe200078e002e */
[----:B------:R-:W-:Y:S02]  /*0e80*/  @P3 IADD3 R0, PT, PT, R0, 0x20, RZ ;  /* 0x0000002000003810 */ /* 0x000fe40007ffe0ff */
[----:B-1----:R-:W-:Y:S02]  /*0e90*/  CS2R R36, SRZ ;  /* 0x0000000000247805 */ /* 0x002fe4000001ff00 */
[----:B------:R-:W-:Y:S02]  /*0ea0*/  CS2R R84, SRZ ;  /* 0x0000000000547805 */ /* 0x000fe4000001ff00 */
[----:B------:R-:W-:Y:S01]  /*0eb0*/  CS2R R94, SRZ ;  /* 0x00000000005e7805 */ /* 0x000fe2000001ff00 */
[----:B------:R1:W5:Y:S01]  /*0ec0*/  @P3 LDG.E.128 R24, desc[UR6][R46.64] ;  /* 0x000000062e183981 */ /* 0x000362000c1e1d00 */
[C---:B--2---:R-:W-:Y:S01]  /*0ed0*/  @P2 IMAD.WIDE.U32 R38, R0.reuse, 0x10, R14 ;  /* 0x0000001000262825 */ /* 0x044fe200078e000e */
[----:B------:R-:W-:-:S02]  /*0ee0*/  @P2 IADD3 R0, PT, PT, R0, 0x20, RZ ;  /* 0x0000002000002810 */ /* 0x000fc40007ffe0ff */
[----:B------:R-:W-:Y:S02]  /*0ef0*/  CS2R R14, SRZ ;  /* 0x00000000000e7805 */ /* 0x000fe4000001ff00 */
[----:B0-----:R-:W-:Y:S02]  /*0f00*/  CS2R R44, SRZ ;  /* 0x00000000002c7805 */ /* 0x001fe4000001ff00 */
[----:B------:R-:W-:Y:S01]  /*0f10*/  CS2R R92, SRZ ;  /* 0x00000000005c7805 */ /* 0x000fe2000001ff00 */
[----:B------:R0:W5:Y:S01]  /*0f20*/  @P2 LDG.E.128 R16, desc[UR6][R38.64] ;  /* 0x0000000626102981 */ /* 0x000162000c1e1d00 */
[----:B---3--:R-:W-:Y:S01]  /*0f30*/  @P1 IMAD.WIDE.U32 R28, R0, 0x10, R22 ;  /* 0x00000010001c1825 */ /* 0x008fe200078e0016 */
[----:B------:R-:W-:Y:S02]  /*0f40*/  CS2R R22, SRZ ;  /* 0x0000000000167805 */ /* 0x000fe4000001ff00 */
[----:B-1----:R-:W-:Y:S02]  /*0f50*/  CS2R R46, SRZ ;  /* 0x00000000002e7805 */ /* 0x002fe4000001ff00 */
[----:B------:R-:W-:-:S02]  /*0f60*/  CS2R R102, SRZ ;  /* 0x0000000000667805 */ /* 0x000fc4000001ff00 */
[----:B------:R-:W-:Y:S01]  /*0f70*/  CS2R R100, SRZ ;  /* 0x0000000000647805 */ /* 0x000fe2000001ff00 */
[----:B------:R1:W5:Y:S01]  /*0f80*/  @P1 LDG.E.128 R4, desc[UR6][R28.64] ;  /* 0x000000061c041981 */ /* 0x000362000c1e1d00 */
[----:B------:R-:W-:Y:S02]  /*0f90*/  CS2R R110, SRZ ;  /* 0x00000000006e7805 */ /* 0x000fe4000001ff00 */
[----:B0-----:R-:W-:Y:S02]  /*0fa0*/  CS2R R38, SRZ ;  /* 0x0000000000267805 */ /* 0x001fe4000001ff00 */
[----:B------:R-:W-:Y:S02]  /*0fb0*/  CS2R R108, SRZ ;  /* 0x00000000006c7805 */ /* 0x000fe4000001ff00 */
[----:B------:R-:W-:Y:S02]  /*0fc0*/  CS2R R118, SRZ ;  /* 0x0000000000767805 */ /* 0x000fe4000001ff00 */
[----:B------:R-:W-:-:S02]  /*0fd0*/  CS2R R116, SRZ ;  /* 0x0000000000747805 */ /* 0x000fc4000001ff00 */
[----:B------:R-:W-:Y:S02]  /*0fe0*/  CS2R R126, SRZ ;  /* 0x00000000007e7805 */ /* 0x000fe4000001ff00 */
[----:B------:R-:W-:Y:S02]  /*0ff0*/  CS2R R124, SRZ ;  /* 0x00000000007c7805 */ /* 0x000fe4000001ff00 */
[----:B------:R-:W-:Y:S02]  /*1000*/  @P1 CS2R R10, SRZ ;  /* 0x00000000000a1805 */ /* 0x000fe4000001ff00 */
[----:B------:R-:W-:Y:S02]  /*1010*/  @P1 CS2R R8, SRZ ;  /* 0x0000000000081805 */ /* 0x000fe4000001ff00 */
[----:B-1----:R-:W-:-:S07]  /*1020*/  CS2R R28, SRZ ;  /* 0x00000000001c7805 */ /* 0x002fce000001ff00 */
.L_x_64053:
[----:B------:R-:W-:Y:S05]  /*1030*/  BSYNC.RECONVERGENT B0 ;  /* 0x0000000000007941 */ /* 0x000fea0003800200 */
.L_x_64051:
[----:B------:R-:W0:Y:S01]  /*1040*/  LDCU UR4, c[0x0][0x384] ;  /* 0x00007080ff0477ac */ /* 0x000e220008000800 */
[----:B------:R-:W1:Y:S01]  /*1050*/  LDCU UR5, c[0x0][0x40c] ;  /* 0x00008180ff0577ac */ /* 0x000e620008000800 */
[----:B------:R-:W2:Y:S01]  /*1060*/  LDCU.U8 UR10, c[0x0][0x410] ;  /* 0x00008200ff0a77ac */ /* 0x000ea20008000000 */
[----:B------:R-:W3:Y:S01]  /*1070*/  LDCU UR11, c[0x0][0x448] ;  /* 0x00008900ff0b77ac */ /* 0x000ee20008000800 */
[----:B------:R-:W4:Y:S01]  /*1080*/  LDCU.64 UR8, c[0x0][0x3a0] ;  /* 0x00007400ff0877ac */ /* 0x000f220008000a00 */
[----:B0-----:R-:W-:-:S13]  /*1090*/  ISETP.GE.AND P0, PT, R200, UR4, PT ;  /* 0x00000004c8007c0c */ /* 0x001fda000bf06270 */
[----:B-1234-:R-:W-:Y:S05]  /*10a0*/  @P0 EXIT ;  /* 0x000000000000094d */ /* 0x01efea0003800000 */
.L_x_64119:
[----:B-1234-:R-:W0:Y:S08]  /*10b0*/  LDC.64 R204, c[0x0][0x3f0] ;  /* 0x0000fc00ffcc7b82 */ /* 0x01ee300000000a00 */
[----:B------:R-:W1:Y:S08]  /*10c0*/  LDC R201, c[0x0][0x388] ;  /* 0x0000e200ffc97b82 */ /* 0x000e700000000800 */
[----:B------:R-:W2:Y:S01]  /*10d0*/  LDC.64 R206, c[0x0][0x3f8] ;  /* 0x0000fe00ffce7b82 */ /* 0x000ea20000000a00 */
[----:B0-----:R-:W-:-:S05]  /*10e0*/  IMAD.WIDE R204, R200, 0x4, R204 ;  /* 0x00000004c8cc7825 */ /* 0x001fca00078e02cc */
[----:B------:R0:W3:Y:S01]  /*10f0*/  LDG.E R0, desc[UR6][R204.64] ;  /* 0x00000006cc007981 */ /* 0x0000e2000c1e1900 */
[C---:B------:R-:W-:Y:S01]  /*1100*/  ISETP.GE.U32.AND P6, PT, R3.reuse, 0x40, PT ;  /* 0x000000400300780c */ /* 0x040fe20003fc6070 */
[----:B-1----:R-:W-:Y:S01]  /*1110*/  IMAD R202, R200, R201, RZ ;  /* 0x000000c9c8ca7224 */ /* 0x002fe200078e02ff */
[C---:B------:R-:W-:Y:S02]  /*1120*/  ISETP.GE.U32.AND P5, PT, R3.reuse, 0x20, PT ;  /* 0x000000200300780c */ /* 0x040fe40003fa6070 */
[----:B------:R-:W-:Y:S02]  /*1130*/  ISETP.GE.U32.AND P4, PT, R3, 0x60, PT ;  /* 0x000000600300780c */ /* 0x000fe40003f86070 */
[----:B------:R-:W-:Y:S02]  /*1140*/  SHF.R.S32.HI R203, RZ, 0x1f, R202 ;  /* 0x0000001fffcb7819 */ /* 0x000fe400000114ca */
[----:B------:R-:W-:Y:S01]  /*1150*/  LOP3.LUT R210, R210, 0xfffdffff, RZ, 0xc0, !PT ;  /* 0xfffdffffd2d27812 */ /* 0x000fe200078ec0ff */
[----:B--2---:R-:W-:Y:S01]  /*1160*/  IMAD.WIDE R206, R200, 0x4, R206 ;  /* 0x00000004c8ce7825 */ /* 0x004fe200078e02ce */
[----:B------:R-:W-:Y:S01]  /*1170*/  LEA.HI R203, R203, R202, RZ, 0x2 ;  /* 0x000000cacbcb7211 */ /* 0x000fe200078f10ff */
[----:B------:R-:W-:Y:S02]  /*1180*/  BSSY.RECONVERGENT B0, `(.L_x_64054) ;  /* 0x000002b000007945 */ /* 0x000fe40003800200 */
[----:B------:R-:W-:Y:S01]  /*1190*/  @P6 LOP3.LUT R210, R210, 0x20000, RZ, 0xfc, !PT ;  /* 0x00020000d2d26812 */ /* 0x000fe200078efcff */
[----:B0-----:R-:W-:Y:S01]  /*11a0*/  HFMA2 R204, -RZ, RZ, 0, 0 ;  /* 0x00000000ffcc7431 */ /* 0x001fe200000001ff */
[----:B-----5:R0:W5:Y:S01]  /*11b0*/  LDG.E R202, desc[UR6][R206.64] ;  /* 0x00000006ceca7981 */ /* 0x020162000c1e1900 */
[----:B------:R-:W-:-:S02]  /*11c0*/  LEA.HI.SX32 R203, R203, R2, 0x1e ;  /* 0x00000002cbcb7211 */ /* 0x000fc400078ff2ff */
[----:B------:R-:W-:-:S04]  /*11d0*/  LOP3.LUT R210, R210, 0xfffbffff, RZ, 0xc0, !PT ;  /* 0xfffbffffd2d27812 */ /* 0x000fc800078ec0ff */
[----:B------:R-:W-:Y:S02]  /*11e0*/  @P4 LOP3.LUT R210, R210, 0x40000, RZ, 0xfc, !PT ;  /* 0x00040000d2d24812 */ /* 0x000fe400078efcff */
        /* <DEDUP_REMOVED lines=9> */
[----:B------:R-:W-:Y:S01]  /*1280*/  ISETP.NE.U32.AND P1, PT, RZ, UR8, PT ;  /* 0x00000008ff007c0c */ /* 0x000fe2000bf25070 */
[----:B------:R-:W0:Y:S03]  /*1290*/  @P0 LDC.64 R206, c[0x0][0x390] ;  /* 0x0000e400ffce0b82 */ /* 0x000e260000000a00 */
[----:B------:R-:W-:-:S05]  /*12a0*/  ISETP.NE.AND.EX P1, PT, RZ, UR9, PT, P1 ;  /* 0x00000009ff007c0c */ /* 0x000fca000bf25310 */
[----:B------:R-:W1:Y:S08]  /*12b0*/  LDC.64 R212, c[0x0][0x3a8] ;  /* 0x0000ea00ffd47b82 */ /* 0x000e700000000a00 */
[----:B------:R-:W2:Y:S01]  /*12c0*/  @P1 LDC.64 R208, c[0x0][0x3a0] ;  /* 0x0000e800ffd01b82 */ /* 0x000ea20000000a00 */
[----:B0-----:R-:W-:-:S05]  /*12d0*/  @P0 IMAD.WIDE.U32 R206, R204, 0x10, R206 ;  /* 0x00000010ccce0825 */ /* 0x001fca00078e00ce */
[----:B------:R-:W3:Y:S01]  /*12e0*/  @P0 LDG.E.128 R196, desc[UR6][R206.64] ;  /* 0x00000006cec40981 */ /* 0x000ee2000c1e1d00 */
[----:B--2---:R-:W-:-:S05]  /*12f0*/  @P1 IMAD.WIDE.U32 R208, R203, 0x10, R208 ;  /* 0x00000010cbd01825 */ /* 0x004fca00078e00d0 */
[----:B------:R-:W2:Y:S01]  /*1300*/  @P1 LDG.E.128 R192, desc[UR6][R208.64] ;  /* 0x00000006d0c01981 */ /* 0x000ea2000c1e1d00 */
[C---:B------:R-:W-:Y:S02]  /*1310*/  ISETP.GT.AND P3, PT, R0.reuse, RZ, P1 ;  /* 0x000000ff0000720c */ /* 0x040fe40000f64270 */
[----:B------:R-:W-:Y:S02]  /*1320*/  ISETP.GT.AND P2, PT, R0, RZ, PT ;  /* 0x000000ff0000720c */ /* 0x000fe40003f44270 */
[----:B------:R-:W-:Y:S01]  /*1330*/  IADD3 R204, PT, PT, R204, 0x20, RZ ;  /* 0x00000020cccc7810 */ /* 0x000fe20007ffe0ff */
[----:B---3--:R-:W-:Y:S01]  /*1340*/  @!P1 FMUL.FTZ R206, R199, UR5 ;  /* 0x00000005c7ce9c20 */ /* 0x008fe20008410000 */
[----:B------:R-:W-:Y:S01]  /*1350*/  @!P1 FMUL.FTZ R205, R196, UR5 ;  /* 0x00000005c4cd9c20 */ /* 0x000fe20008410000 */
[----:B------:R-:W-:Y:S01]  /*1360*/  @!P1 FMUL.FTZ R211, R197, UR5 ;  /* 0x00000005c5d39c20 */ /* 0x000fe20008410000 */
[----:B------:R-:W-:-:S05]  /*1370*/  @!P1 FMUL.FTZ R214, R198, UR5 ;  /* 0x00000005c6d69c20 */ /* 0x000fca0008410000 */
[----:B--2---:R-:W-:Y:S01]  /*1380*/  @P3 FFMA.FTZ R195, R199, UR5, R195 ;  /* 0x00000005c7c33c23 */ /* 0x004fe200080100c3 */
[----:B------:R-:W-:Y:S01]  /*1390*/  @P3 FFMA.FTZ R192, R196, UR5, R192 ;  /* 0x00000005c4c03c23 */ /* 0x000fe200080100c0 */
[----:B------:R-:W-:Y:S01]  /*13a0*/  @P3 FFMA.FTZ R193, R197, UR5, R193 ;  /* 0x00000005c5c13c23 */ /* 0x000fe200080100c1 */
[----:B------:R-:W-:Y:S01]  /*13b0*/  @P3 FFMA.FTZ R194, R198, UR5, R194 ;  /* 0x00000005c6c23c23 */ /* 0x000fe200080100c2 */
[----:B------:R-:W-:Y:S01]  /*13c0*/  @!P1 FSEL R195, R206, RZ, P2 ;  /* 0x000000ffcec39208 */ /* 0x000fe20001000000 */
[----:B-1----:R-:W-:Y:S01]  /*13d0*/  IMAD.WIDE.U32 R206, R203, 0x10, R212 ;  /* 0x00000010cbce7825 */ /* 0x002fe200078e00d4 */
[----:B------:R-:W-:Y:S02]  /*13e0*/  @!P1 FSEL R192, R205, RZ, P2 ;  /* 0x000000ffcdc09208 */ /* 0x000fe40001000000 */
[----:B------:R-:W-:Y:S02]  /*13f0*/  @!P1 FSEL R193, R211, RZ, P2 ;  /* 0x000000ffd3c19208 */ /* 0x000fe40001000000 */
[----:B------:R-:W-:-:S05]  /*1400*/  @!P1 FSEL R194, R214, RZ, P2 ;  /* 0x000000ffd6c29208 */ /* 0x000fca0001000000 */
[----:B------:R0:W-:Y:S01]  /*1410*/  STG.E.128 desc[UR6][R206.64], R192 ;  /* 0x000000c0ce007986 */ /* 0x0001e2000c101d06 */
[----:B------:R-:W-:-:S07]  /*1420*/  IADD3 R203, PT, PT, R203, 0x20, RZ ;  /* 0x00000020cbcb7810 */ /* 0x000fce0007ffe0ff */
.L_x_64055:
[----:B------:R-:W-:Y:S05]  /*1430*/  BSYNC.RECONVERGENT B0 ;  /* 0x0000000000007941 */ /* 0x000fea0003800200 */
.L_x_64054:
[----:B------:R-:W-:Y:S04]  /*1440*/  BSSY.RECONVERGENT B0, `(.L_x_64056) ;  /* 0x000001d000007945 */ /* 0x000fe80003800200 */
[----:B------:R-:W-:Y:S05]  /*1450*/  @!P6 BRA `(.L_x_64057) ;  /* 0x00000000006ce947 */ /* 0x000fea0003800000 */
        /* <DEDUP_REMOVED lines=10> */
[----:B------:R-:W-:Y:S01]  /*1500*/  ISETP.GT.AND P2, PT, R0, RZ, PT ;  /* 0x000000ff0000720c */ /* 0x000fe20003f44270 */
[C---:B-1----:R-:W-:Y:S01]  /*1510*/  IMAD.WIDE.U32 R212, R203.reuse, 0x10, R212 ;  /* 0x00000010cbd47825 */ /* 0x042fe200078e00d4 */
[----:B------:R-:W-:Y:S02]  /*1520*/  IADD3 R204, PT, PT, R204, 0x20, RZ ;  /* 0x00000020cccc7810 */ /* 0x000fe40007ffe0ff */
[----:B------:R-:W-:Y:S01]  /*1530*/  IADD3 R203, PT, PT, R203, 0x20, RZ ;  /* 0x00000020cbcb7810 */ /* 0x000fe20007ffe0ff */
[----:B---3--:R-:W-:Y:S01]  /*1540*/  @!P1 FMUL.FTZ R205, R196, UR5 ;  /* 0x00000005c4cd9c20 */ /* 0x008fe20008410000 */
[----:B------:R-:W-:Y:S01]  /*1550*/  @!P1 FMUL.FTZ R211, R197, UR5 ;  /* 0x00000005c5d39c20 */ /* 0x000fe20008410000 */
[----:B------:R-:W-:Y:S01]  /*1560*/  @!P1 FMUL.FTZ R214, R198, UR5 ;  /* 0x00000005c6d69c20 */ /* 0x000fe20008410000 */
[----:B------:R-:W-:-:S03]  /*1570*/  @!P1 FMUL.FTZ R206, R199, UR5 ;  /* 0x00000005c7ce9c20 */ /* 0x000fc60008410000 */
[----:B--2---:R-:W-:Y:S01]  /*1580*/  @P3 FFMA.FTZ R188, R196, UR5, R188 ;  /* 0x00000005c4bc3c23 */ /* 0x004fe200080100bc */
[----:B------:R-:W-:Y:S01]  /*1590*/  @P3 FFMA.FTZ R189, R197, UR5, R189 ;  /* 0x00000005c5bd3c23 */ /* 0x000fe200080100bd */
[----:B------:R-:W-:Y:S01]  /*15a0*/  @P3 FFMA.FTZ R190, R198, UR5, R190 ;  /* 0x00000005c6be3c23 */ /* 0x000fe200080100be */
[----:B------:R-:W-:Y:S01]  /*15b0*/  @P3 FFMA.FTZ R191, R199, UR5, R191 ;  /* 0x00000005c7bf3c23 */ /* 0x000fe200080100bf */
[----:B------:R-:W-:Y:S02]  /*15c0*/  @!P1 FSEL R188, R205, RZ, P2 ;  /* 0x000000ffcdbc9208 */ /* 0x000fe40001000000 */
[----:B------:R-:W-:Y:S02]  /*15d0*/  @!P1 FSEL R189, R211, RZ, P2 ;  /* 0x000000ffd3bd9208 */ /* 0x000fe40001000000 */
[----:B------:R-:W-:Y:S02]  /*15e0*/  @!P1 FSEL R190, R214, RZ, P2 ;  /* 0x000000ffd6be9208 */ /* 0x000fe40001000000 */
[----:B------:R-:W-:-:S05]  /*15f0*/  @!P1 FSEL R191, R206, RZ, P2 ;  /* 0x000000ffcebf9208 */ /* 0x000fca0001000000 */
[----:B------:R1:W-:Y:S02]  /*1600*/  STG.E.128 desc[UR6][R212.64], R188 ;  /* 0x000000bcd4007986 */ /* 0x0003e4000c101d06 */
.L_x_64057:
[----:B------:R-:W-:Y:S05]  /*1610*/  BSYNC.RECONVERGENT B0 ;  /* 0x0000000000007941 */ /* 0x000fea0003800200 */
.L_x_64056:
[----:B------:R-:W-:Y:S04]  /*1620*/  BSSY.RECONVERGENT B0, `(.L_x_64058) ;  /* 0x000001d000007945 */ /* 0x000fe80003800200 */
[----:B------:R-:W-:Y:S05]  /*1630*/  @!P4 BRA `(.L_x_64059) ;  /* 0x00000000006cc947 */ /* 0x000fea0003800000 */
[----:B------:R-:W-:Y:S01]  /*1640*/  ISETP.NE.U32.AND P1, PT, RZ, UR8, PT ;  /* 0x00000008ff007c0c */ /* 0x000fe2000bf25070 */
[----:B------:R-:W0:Y:S03]  /*1650*/  @P0 LDC.64 R184, c[0x0][0x390] ;  /* 0x0000e400ffb80b82 */ /* 0x000e260000000a00 */
[----:B------:R-:W-:-:S05]  /*1660*/  ISETP.NE.AND.EX P1, PT, RZ, UR9, PT, P1 ;  /* 0x00000009ff007c0c */ /* 0x000fca000bf25310 */
[----:B-1----:R-:W1:Y:S08]  /*1670*/  LDC.64 R212, c[0x0][0x3a8] ;  /* 0x0000ea00ffd47b82 */ /* 0x002e700000000a00 */
        /* <DEDUP_REMOVED lines=23> */
.L_x_64059:
[----:B------:R-:W-:Y:S05]  /*17f0*/  BSYNC.RECONVERGENT B0 ;  /* 0x0000000000007941 */ /* 0x000fea0003800200 */
.L_x_64058:
[----:B------:R-:W-:Y:S01]  /*1800*/  ISETP.GE.U32.AND P1, PT, R3, 0x80, PT ;  /* 0x000000800300780c */ /* 0x000fe20003f26070 */
[----:B------:R-:W-:Y:S01]  /*1810*/  BSSY.RECONVERGENT B0, `(.L_x_64060) ;  /* 0x000001f000007945 */ /* 0x000fe20003800200 */
[----:B------:R-:W-:-:S11]  /*1820*/  LOP3.LUT R210, R210, 0xfff7ffff, RZ, 0xc0, !PT ;  /* 0xfff7ffffd2d27812 */ /* 0x000fd600078ec0ff */
[----:B------:R-:W-:Y:S01]  /*1830*/  @P1 LOP3.LUT R210, R210, 0x80000, RZ, 0xfc, !PT ;  /* 0x00080000d2d21812 */ /* 0x000fe200078efcff */
[----:B------:R-:W-:Y:S06]  /*1840*/  @!P1 BRA `(.L_x_64061) ;  /* 0x00000000006c9947 */ /* 0x000fec0003800000 */
[----:B------:R-:W-:Y:S01]  /*1850*/  ISETP.NE.U32.AND P1, PT, RZ, UR8, PT ;  /* 0x00000008ff007c0c */ /* 0x000fe2000bf25070 */
[----:B------:R-:W0:Y:S03]  /*1860*/  @P0 LDC.64 R180, c[0x0][0x390] ;  /* 0x0000e400ffb40b82 */ /* 0x000e260000000a00 */
[----:B------:R-:W-:-:S05]  /*1870*/  ISETP.NE.AND.EX P1, PT, RZ, UR9, PT, P1 ;  /* 0x00000009ff007c0c */ /* 0x000fca000bf25310 */
[----:B-12---:R-:W1:Y:S08]  /*1880*/  LDC.64 R212, c[0x0][0x3a8] ;  /* 0x0000ea00ffd47b82 */ /* 0x006e700000000a00 */
[----:B------:R-:W2:Y:S01]  /*1890*/  @P1 LDC.64 R182, c[0x0][0x3a0] ;  /* 0x0000e800ffb61b82 */ /* 0x000ea20000000a00 */
[----:B0-----:R-:W-:-:S05]  /*18a0*/  @P0 IMAD.WIDE.U32 R206, R204, 0x10, R180 ;  /* 0x00000010ccce0825 */ /* 0x001fca00078e00b4 */
[----:B------:R-:W3:Y:S01]  /*18b0*/  @P0 LDG.E.128 R196, desc[UR6][R206.64] ;  /* 0x00000006cec40981 */ /* 0x000ee2000c1e1d00 */
[----:B--2---:R-:W-:-:S05]  /*18c0*/  @P1 IMAD.WIDE.U32 R208, R203, 0x10, R182 ;  /* 0x00000010cbd01825 */ /* 0x004fca00078e00b6 */
[----:B------:R-:W2:Y:S01]  /*18d0*/  @P1 LDG.E.128 R180, desc[UR6][R208.64] ;  /* 0x00000006d0b41981 */ /* 0x000ea2000c1e1d00 */
[----:B------:R-:W-:Y:S01]  /*18e0*/  ISETP.GT.AND P2, PT, R0, RZ, P1 ;  /* 0x000000ff0000720c */ /* 0x000fe20000f44270 */
[C---:B-1----:R-:W-:Y:S01]  /*18f0*/  IMAD.WIDE.U32 R212, R203.reuse, 0x10, R212 ;  /* 0x00000010cbd47825 */ /* 0x042fe200078e00d4 */
[----:B------:R-:W-:Y:S02]  /*1900*/  IADD3 R204, PT, PT, R204, 0x20, RZ ;  /* 0x00000020cccc7810 */ /* 0x000fe40007ffe0ff */
        /* <DEDUP_REMOVED lines=9> */
[----:B------:R-:W-:-:S04]  /*19a0*/  ISETP.GT.AND P2, PT, R0, RZ, PT ;  /* 0x000000ff0000720c */ /* 0x000fc80003f44270 */
[----:B------:R-:W-:Y:S02]  /*19b0*/  @!P1 FSEL R180, R205, RZ, P2 ;  /* 0x000000ffcdb49208 */ /* 0x000fe40001000000 */
[----:B------:R-:W-:Y:S02]  /*19c0*/  @!P1 FSEL R181, R211, RZ, P2 ;  /* 0x000000ffd3b59208 */ /* 0x000fe40001000000 */
[----:B------:R-:W-:Y:S02]  /*19d0*/  @!P1 FSEL R182, R206, RZ, P2 ;  /* 0x000000ffceb69208 */ /* 0x000fe40001000000 */
[----:B------:R-:W-:-:S05]  /*19e0*/  @!P1 FSEL R183, R207, RZ, P2 ;  /* 0x000000ffcfb79208 */ /* 0x000fca0001000000 */
[----:B------:R3:W-:Y:S02]  /*19f0*/  STG.E.128 desc[UR6][R212.64], R180 ;  /* 0x000000b4d4007986 */ /* 0x0007e4000c101d06 */
.L_x_64061:
[----:B------:R-:W-:Y:S05]  /*1a00*/  BSYNC.RECONVERGENT B0 ;  /* 0x0000000000007941 */ /* 0x000fea0003800200 */
.L_x_64060:
        /* <DEDUP_REMOVED lines=10> */
[----:B------:R-:W4:Y:S01]  /*1ab0*/  @P0 LDG.E.128 R196, desc[UR6][R176.64] ;  /* 0x00000006b0c40981 */ /* 0x000f22000c1e1d00 */
[----:B0-----:R-:W-:-:S05]  /*1ac0*/  @P1 IMAD.WIDE.U32 R178, R203, 0x10, R178 ;  /* 0x00000010cbb21825 */ /* 0x001fca00078e00b2 */
[----:B-123--:R-:W2:Y:S01]  /*1ad0*/  @P1 LDG.E.128 R212, desc[UR6][R178.64] ;  /* 0x00000006b2d41981 */ /* 0x00eea2000c1e1d00 */
[----:B------:R-:W-:Y:S02]  /*1ae0*/  ISETP.GT.AND P2, PT, R0, RZ, P1 ;  /* 0x000000ff0000720c */ /* 0x000fe40000f44270 */
[----:B------:R-:W-:Y:S01]  /*1af0*/  IADD3 R204, PT, PT, R204, 0x20, RZ ;  /* 0x00000020cccc7810 */ /* 0x000fe20007ffe0ff */
[----:B----4-:R-:W-:Y:S01]  /*1b00*/  @!P1 FMUL.FTZ R206, R197, UR5 ;  /* 0x00000005c5ce9c20 */ /* 0x010fe20008410000 */
[----:B------:R-:W-:-:S09]  /*1b10*/  @!P1 FMUL.FTZ R207, R198, UR5 ;  /* 0x00000005c6cf9c20 */ /* 0x000fd20008410000 */
[----:B--2---:R-:W-:Y:S01]  /*1b20*/  @P2 FFMA.FTZ R213, R197, UR5, R213 ;  /* 0x00000005c5d52c23 */ /* 0x004fe200080100d5 */
[----:B------:R-:W-:Y:S01]  /*1b30*/  @P2 FFMA.FTZ R214, R198, UR5, R214 ;  /* 0x00000005c6d62c23 */ /* 0x000fe200080100d6 */
[----:B------:R-:W-:Y:S01]  /*1b40*/  @P2 FFMA.FTZ R212, R196, UR5, R212 ;  /* 0x00000005c4d42c23 */ /* 0x000fe200080100d4 */
[----:B------:R-:W-:Y:S01]  /*1b50*/  @P2 FFMA.FTZ R215, R199, UR5, R215 ;  /* 0x00000005c7d72c23 */ /* 0x000fe200080100d7 */
[----:B------:R-:W-:Y:S02]  /*1b60*/  ISETP.GT.AND P2, PT, R0, RZ, PT ;  /* 0x000000ff0000720c */ /* 0x000fe40003f44270 */
[----:B------:R-:W-:Y:S02]  /*1b70*/  @P1 MOV R177, R213 ;  /* 0x000000d500b11202 */ /* 0x000fe40000000f00 */
[----:B------:R-:W-:Y:S02]  /*1b80*/  @P1 MOV R178, R214 ;  /* 0x000000d600b21202 */ /* 0x000fe40000000f00 */
[----:B------:R-:W-:-:S02]  /*1b90*/  @!P1 FSEL R177, R206, RZ, P2 ;  /* 0x000000ffceb19208 */ /* 0x000fc40001000000 */
[----:B------:R-:W-:Y:S02]  /*1ba0*/  @!P1 FSEL R178, R207, RZ, P2 ;  /* 0x000000ffcfb29208 */ /* 0x000fe40001000000 */
[----:B------:R-:W0:Y:S01]  /*1bb0*/  LDC.64 R206, c[0x0][0x3a8] ;  /* 0x0000ea00ffce7b82 */ /* 0x000e220000000a00 */
[----:B------:R-:W-:Y:S01]  /*1bc0*/  @!P1 FMUL.FTZ R205, R196, UR5 ;  /* 0x00000005c4cd9c20 */ /* 0x000fe20008410000 */
[----:B------:R-:W-:Y:S01]  /*1bd0*/  @!P1 FMUL.FTZ R208, R199, UR5 ;  /* 0x00000005c7d09c20 */ /* 0x000fe20008410000 */
[----:B------:R-:W-:Y:S02]  /*1be0*/  @P1 MOV R176, R212 ;  /* 0x000000d400b01202 */ /* 0x000fe40000000f00 */
[----:B------:R-:W-:Y:S02]  /*1bf0*/  @P1 MOV R179, R215 ;  /* 0x000000d700b31202 */ /* 0x000fe40000000f00 */
[----:B------:R-:W-:Y:S02]  /*1c00*/  @!P1 FSEL R176, R205, RZ, P2 ;  /* 0x000000ffcdb09208 */ /* 0x000fe40001000000 */
[----:B------:R-:W-:Y:S01]  /*1c10*/  @!P1 FSEL R179, R208, RZ, P2 ;  /* 0x000000ffd0b39208 */ /* 0x000fe20001000000 */
[----:B0-----:R-:W-:-:S05]  /*1c20*/  IMAD.WIDE.U32 R206, R203, 0x10, R206 ;  /* 0x00000010cbce7825 */ /* 0x001fca00078e00ce */
[----:B------:R4:W-:Y:S01]  /*1c30*/  STG.E.128 desc[UR6][R206.64], R176 ;  /* 0x000000b0ce007986 */ /* 0x0009e2000c101d06 */
[----:B------:R-:W-:-:S07]  /*1c40*/  IADD3 R203, PT, PT, R203, 0x20, RZ ;  /* 0x00000020cbcb7810 */ /* 0x000fce0007ffe0ff */
.L_x_64063:
[----:B------:R-:W-:Y:S05]  /*1c50*/  BSYNC.RECONVERGENT B0 ;  /* 0x0000000000007941 */ /* 0x000fea0003800200 */
.L_x_64062:
        /* <DEDUP_REMOVED lines=10> */
[----:B------:R-:W4:Y:S01]  /*1d00*/  @P0 LDG.E.128 R196, desc[UR6][R172.64] ;  /* 0x00000006acc40981 */ /* 0x000f22000c1e1d00 */
[----:B-1----:R-:W-:-:S05]  /*1d10*/  @P1 IMAD.WIDE.U32 R174, R203, 0x10, R174 ;  /* 0x00000010cbae1825 */ /* 0x002fca00078e00ae */
[----:B--23--:R-:W2:Y:S01]  /*1d20*/  @P1 LDG.E.128 R212, desc[UR6][R174.64] ;  /* 0x00000006aed41981 */ /* 0x00cea2000c1e1d00 */
        /* <DEDUP_REMOVED lines=23> */
.L_x_64065:
[----:B------:R-:W-:Y:S05]  /*1ea0*/  BSYNC.RECONVERGENT B0 ;  /* 0x0000000000007941 */ /* 0x000fea0003800200 */
.L_x_64064:
        /* <DEDUP_REMOVED lines=36> */
.L_x_64067:
[----:B------:R-:W-:Y:S05]  /*20f0*/  BSYNC.RECONVERGENT B0 ;  /* 0x0000000000007941 */ /* 0x000fea0003800200 */
.L_x_64066:
        /* <DEDUP_REMOVED lines=36> */
.L_x_64069:
[----:B------:R-:W-:Y:S05]  /*2340*/  BSYNC.RECONVERGENT B0 ;  /* 0x0000000000007941 */ /* 0x000fea0003800200 */
.L_x_64068:
        /* <DEDUP_REMOVED lines=36> */
.L_x_64071:
[----:B------:R-:W-:Y:S05]  /*2590*/  BSYNC.RECONVERGENT B0 ;  /* 0x0000000000007941 */ /* 0x000fea0003800200 */
.L_x_64070:
        /* <DEDUP_REMOVED lines=36> */
.L_x_64073:
[----:B------:R-:W-:Y:S05]  /*27e0*/  BSYNC.RECONVERGENT B0 ;  /* 0x0000000000007941 */ /* 0x000fea0003800200 */
.L_x_64072:
        /* <DEDUP_REMOVED lines=36> */
.L_x_64075:
[----:B------:R-:W-:Y:S05]  /*2a30*/  BSYNC.RECONVERGENT B0 ;  /* 0x0000000000007941 */ /* 0x000fea0003800200 */
.L_x_64074:
        /* <DEDUP_REMOVED lines=36> */
.L_x_64077:
[----:B------:R-:W-:Y:S05]  /*2c80*/  BSYNC.RECONVERGENT B0 ;  /* 0x0000000000007941 */ /* 0x000fea0003800200 */
.L_x_64076:
        /* <DEDUP_REMOVED lines=36> */
.L_x_64079:
[----:B------:R-:W-:Y:S05]  /*2ed0*/  BSYNC.RECONVERGENT B0 ;  /* 0x0000000000007941 */ /* 0x000fea0003800200 */
.L_x_64078:
        /* <DEDUP_REMOVED lines=36> */
.L_x_64081:
[----:B------:R-:W-:Y:S05]  /*3120*/  BSYNC.RECONVERGENT B0 ;  /* 0x0000000000007941 */ /* 0x000fea0003800200 */
.L_x_64080:
        /* <DEDUP_REMOVED lines=36> */
.L_x_64083:
[----:B------:R-:W-:Y:S05]  /*3370*/  BSYNC.RECONVERGENT B0 ;  /* 0x0000000000007941 */ /* 0x000fea0003800200 */
.L_x_64082:
        /* <DEDUP_REMOVED lines=10> */
[----:B------:R-:W0:Y:S02]  /*3420*/  @P0 LDC.64 R134, c[0x0][0x3a0] ;  /* 0x0000e800ff860b82 */ /* 0x000e240000000a00 */
[----:B0-----:R-:W-:-:S06]  /*3430*/  @P0 IMAD.WIDE.U32 R134, R203, 0x10, R134 ;  /* 0x00000010cb860825 */ /* 0x001fcc00078e0086 */
[----:B------:R-:W3:Y:S01]  /*3440*/  @P0 LDG.E.128 R132, desc[UR6][R134.64] ;  /* 0x0000000686840981 */ /* 0x000ee2000c1e1d00 */
[----:B------:R-:W-:Y:S01]  /*3450*/  ISETP.GT.AND P1, PT, R0, RZ, P0 ;  /* 0x000000ff0000720c */ /* 0x000fe20000724270 */
[----:B--2---:R-:W-:Y:S01]  /*3460*/  @!P0 FMUL.FTZ R204, R196, UR5 ;  /* 0x00000005c4cc8c20 */ /* 0x004fe20008410000 */
[----:B------:R-:W-:Y:S01]  /*3470*/  @!P0 FMUL.FTZ R205, R197, UR5 ;  /* 0x00000005c5cd8c20 */ /* 0x000fe20008410000 */
[----:B----4-:R-:W-:Y:S01]  /*3480*/  @!P0 FMUL.FTZ R206, R198, UR5 ;  /* 0x00000005c6ce8c20 */ /* 0x010fe20008410000 */
[----:B------:R-:W-:-:S09]  /*3490*/  @!P0 FMUL.FTZ R207, R199, UR5 ;  /* 0x00000005c7cf8c20 */ /* 0x000fd20008410000 */
[----:B---3--:R-:W-:Y:S01]  /*34a0*/  @P1 FFMA.FTZ R132, R196, UR5, R132 ;  /* 0x00000005c4841c23 */ /* 0x008fe20008010084 */
[----:B------:R-:W-:Y:S01]  /*34b0*/  @P1 FFMA.FTZ R133, R197, UR5, R133 ;  /* 0x00000005c5851c23 */ /* 0x000fe20008010085 */
[----:B------:R-:W-:Y:S01]  /*34c0*/  @P1 FFMA.FTZ R134, R198, UR5, R134 ;  /* 0x00000005c6861c23 */ /* 0x000fe20008010086 */
[----:B------:R-:W-:Y:S01]  /*34d0*/  @P1 FFMA.FTZ R135, R199, UR5, R135 ;  /* 0x00000005c7871c23 */ /* 0x000fe20008010087 */
[----:B------:R-:W-:-:S04]  /*34e0*/  ISETP.GT.AND P1, PT, R0, RZ, PT ;  /* 0x000000ff0000720c */ /* 0x000fc80003f24270 */
[----:B------:R-:W-:Y:S02]  /*34f0*/  @!P0 FSEL R132, R204, RZ, P1 ;  /* 0x000000ffcc848208 */ /* 0x000fe40000800000 */
[----:B------:R-:W-:Y:S02]  /*3500*/  @!P0 FSEL R133, R205, RZ, P1 ;  /* 0x000000ffcd858208 */ /* 0x000fe40000800000 */
[----:B------:R-:W0:Y:S01]  /*3510*/  LDC.64 R204, c[0x0][0x3a8] ;  /* 0x0000ea00ffcc7b82 */ /* 0x000e220000000a00 */
[----:B------:R-:W-:Y:S02]  /*3520*/  @!P0 FSEL R134, R206, RZ, P1 ;  /* 0x000000ffce868208 */ /* 0x000fe40000800000 */
[----:B------:R-:W-:Y:S01]  /*3530*/  @!P0 FSEL R135, R207, RZ, P1 ;  /* 0x000000ffcf878208 */ /* 0x000fe20000800000 */
[----:B0-----:R-:W-:-:S05]  /*3540*/  IMAD.WIDE.U32 R204, R203, 0x10, R204 ;  /* 0x00000010cbcc7825 */ /* 0x001fca00078e00cc */
[----:B------:R0:W-:Y:S02]  /*3550*/  STG.E.128 desc[UR6][R204.64], R132 ;  /* 0x00000084cc007986 */ /* 0x0001e4000c101d06 */
.L_x_64085:
[----:B------:R-:W-:Y:S05]  /*3560*/  BSYNC.RECONVERGENT B0 ;  /* 0x0000000000007941 */ /* 0x000fea0003800200 */
.L_x_64084:
        /* <DEDUP_REMOVED lines=102> */
[----:B0-----:R-:W-:Y:S02]  /*3bd0*/  LOP3.LUT P6, RZ, R204, 0x1f, RZ, 0xc0, !PT ;  /* 0x0000001fccff7812 */ /* 0x001fe400078cc0ff */
[----:B------:R-:W-:-:S11]  /*3be0*/  LOP3.LUT R210, R210, 0xffff7fff, RZ, 0xc0, !PT ;  /* 0xffff7fffd2d27812 */ /* 0x000fd600078ec0ff */
[----:B------:R-:W-:Y:S01]  /*3bf0*/  @P6 LOP3.LUT R210, R210, 0x8000, RZ, 0xfc, !PT ;  /* 0x00008000d2d26812 */ /* 0x000fe200078efcff */
[----:B------:R-:W-:Y:S06]  /*3c00*/  BRA.DIV UR4, `(.L_x_64086) ;  /* 0x0000001e04e87947 */ /* 0x000fec000b800000 */
[----:B------:R-:W4:Y:S01]  /*3c10*/  SHFL.BFLY PT, R0, R203, 0x1, 0x1f ;  /* 0x0c201f00cb007f89 */ /* 0x000f2200000e0000 */
[----:B------:R-:W-:Y:S01]  /*3c20*/  LOP3.LUT P6, RZ, R210, 0x2, RZ, 0xc0, !PT ;  /* 0x00000002d2ff7812 */ /* 0x000fe200078cc0ff */
[----:B----4-:R-:W-:-:S05]  /*3c30*/  FADD.FTZ R206, R203, R0 ;  /* 0x00000000cbce7221 */ /* 0x010fca0000010000 */
[----:B------:R-:W0:Y:S02]  /*3c40*/  SHFL.BFLY PT, R205, R206, 0x2, 0x1f ;  /* 0x0c401f00cecd7f89 */ /* 0x000e2400000e0000 */
[----:B0-----:R-:W-:-:S05]  /*3c50*/  FADD.FTZ R207, R206, R205 ;  /* 0x000000cdcecf7221 */ /* 0x001fca0000010000 */
[----:B------:R-:W0:Y:S02]  /*3c60*/  SHFL.BFLY PT, R0, R207, 0x4, 0x1f ;  /* 0x0c801f00cf007f89 */ /* 0x000e2400000e0000 */
[----:B0-----:R-:W-:-:S05]  /*3c70*/  FADD.FTZ R208, R207, R0 ;  /* 0x00000000cfd07221 */ /* 0x001fca0000010000 */
[----:B------:R-:W0:Y:S02]  /*3c80*/  SHFL.BFLY PT, R205, R208, 0x8, 0x1f ;  /* 0x0d001f00d0cd7f89 */ /* 0x000e2400000e0000 */
[----:B0-----:R-:W-:Y:S02]  /*3c90*/  FADD.FTZ R209, R208, R205 ;  /* 0x000000cdd0d17221 */ /* 0x001fe40000010000 */
[----:B------:R-:W0:Y:S03]  /*3ca0*/  LDC R205, c[0x0][0x400] ;  /* 0x00010000ffcd7b82 */ /* 0x000e260000000800 */
[----:B------:R-:W4:Y:S02]  /*3cb0*/  SHFL.BFLY PT, R0, R209, 0x10, 0x1f ;  /* 0x0e001f00d1007f89 */ /* 0x000f2400000e0000 */
[----:B----4-:R-:W-:-:S04]  /*3cc0*/  FADD.FTZ R0, R209, R0 ;  /* 0x00000000d1007221 */ /* 0x010fc80000010000 */
        /* <DEDUP_REMOVED lines=147> */
[----:B------:R0:W4:Y:S02]  /*4600*/  SHFL.BFLY PT, R211, R208, 0x10, 0x1f ;  /* 0x0e001f00d0d37f89 */ /* 0x00012400000e0000 */
.L_x_64131:
[----:B------:R-:W-:Y:S01]  /*4610*/  LOP3.LUT P1, RZ, R204, 0x1f, RZ, 0xc0, !PT ;  /* 0x0000001fccff7812 */ /* 0x000fe2000782c0ff */
[----:B------:R-:W-:Y:S01]  /*4620*/  FMUL.FTZ R0, R203, R203 ;  /* 0x000000cbcb007220 */ /* 0x000fe20000410000 */
[----:B------:R-:W-:Y:S01]  /*4630*/  ISETP.NE.AND P0, PT, RZ, UR10, PT ;  /* 0x0000000aff007c0c */ /* 0x000fe2000bf05270 */
[----:B-1234-:R-:W-:Y:S01]  /*4640*/  FADD.FTZ R212, R208, R211 ;  /* 0x000000d3d0d47221 */ /* 0x01efe20000010000 */
        /* <DEDUP_REMOVED lines=38> */
.L_x_64090:
[----:B------:R-:W-:Y:S05]  /*48b0*/  BSYNC.RECONVERGENT B1 ;  /* 0x0000000000017941 */ /* 0x000fea0003800200 */
.L_x_64089:
        /* <DEDUP_REMOVED lines=19> */
.L_x_64092:
[----:B------:R-:W-:Y:S05]  /*49f0*/  BSYNC.RECONVERGENT B1 ;  /* 0x0000000000017941 */ /* 0x000fea0003800200 */
.L_x_64091:
        /* <DEDUP_REMOVED lines=19> */
.L_x_64094:
[----:B------:R-:W-:Y:S05]  /*4b30*/  BSYNC.RECONVERGENT B1 ;  /* 0x0000000000017941 */ /* 0x000fea0003800200 */
.L_x_64093:
        /* <DEDUP_REMOVED lines=19> */
.L_x_64096:
[----:B------:R-:W-:Y:S05]  /*4c70*/  BSYNC.RECONVERGENT B1 ;  /* 0x0000000000017941 */ /* 0x000fea0003800200 */
.L_x_64095:
        /* <DEDUP_REMOVED lines=19> */
.L_x_64098:
[----:B------:R-:W-:Y:S05]  /*4db0*/  BSYNC.RECONVERGENT B1 ;  /* 0x0000000000017941 */ /* 0x000fea0003800200 */
.L_x_64097:
        /* <DEDUP_REMOVED lines=19> */
.L_x_64100:
[----:B------:R-:W-:Y:S05]  /*4ef0*/  BSYNC.RECONVERGENT B1 ;  /* 0x0000000000017941 */ /* 0x000fea0003800200 */
.L_x_64099:
        /* <DEDUP_REMOVED lines=19> */
.L_x_64102:
[----:B------:R-:W-:Y:S05]  /*5030*/  BSYNC.RECONVERGENT B1 ;  /* 0x0000000000017941 */ /* 0x000fea0003800200 */
.L_x_64101:
        /* <DEDUP_REMOVED lines=19> */
.L_x_64104:
[----:B------:R-:W-:Y:S05]  /*5170*/  BSYNC.RECONVERGENT B1 ;  /* 0x0000000000017941 */ /* 0x000fea0003800200 */
.L_x_64103:
        /* <DEDUP_REMOVED lines=19> */
.L_x_64106:
[----:B------:R-:W-:Y:S05]  /*52b0*/  BSYNC.RECONVERGENT B1 ;  /* 0x0000000000017941 */ /* 0x000fea0003800200 */
.L_x_64105:
        /* <DEDUP_REMOVED lines=19> */
.L_x_64108:
[----:B------:R-:W-:Y:S05]  /*53f0*/  BSYNC.RECONVERGENT B1 ;  /* 0x0000000000017941 */ /* 0x000fea0003800200 */
.L_x_64107:
        /* <DEDUP_REMOVED lines=19> */
.L_x_64110:
[----:B------:R-:W-:Y:S05]  /*5530*/  BSYNC.RECONVERGENT B1 ;  /* 0x0000000000017941 */ /* 0x000fea0003800200 */
.L_x_64109:
        /* <DEDUP_REMOVED lines=19> */
.L_x_64112:
[----:B------:R-:W-:Y:S05]  /*5670*/  BSYNC.RECONVERGENT B1 ;  /* 0x0000000000017941 */ /* 0x000fea0003800200 */
.L_x_64111:
        /* <DEDUP_REMOVED lines=19> */
.L_x_64114:
[----:B------:R-:W-:Y:S05]  /*57b0*/  BSYNC.RECONVERGENT B1 ;  /* 0x0000000000017941 */ /* 0x000fea0003800200 */
.L_x_64113:
        /* <DEDUP_REMOVED lines=19> */
.L_x_64116:
[----:B------:R-:W-:Y:S05]  /*58f0*/  BSYNC.RECONVERGENT B1 ;  /* 0x0000000000017941 */ /* 0x000fea0003800200 */
.L_x_64115:
        /* <DEDUP_REMOVED lines=19> */
.L_x_64118:
[----:B------:R-:W-:Y:S05]  /*5a30*/  BSYNC.RECONVERGENT B1 ;  /* 0x0000000000017941 */ /* 0x000fea0003800200 */
.L_x_64117:
        /* <DEDUP_REMOVED lines=17> */
.L_x_64088:
[----:B------:R-:W-:Y:S05]  /*5b50*/  BSYNC.RECONVERGENT B0 ;  /* 0x0000000000007941 */ /* 0x000fea0003800200 */
.L_x_64087:
[----:B0-----:R-:W0:Y:S02]  /*5b60*/  LDC.64 R202, c[0x0][0x380] ;  /* 0x0000e000ffca7b82 */ /* 0x001e240000000a00 */
[----:B0-----:R-:W-:-:S04]  /*5b70*/  LEA R200, R202, R200, 0x2 ;  /* 0x000000c8cac87211 */ /* 0x001fc800078e10ff */
[----:B------:R-:W-:-:S13]  /*5b80*/  ISETP.GE.AND P0, PT, R200, R203, PT ;  /* 0x000000cbc800720c */ /* 0x000fda0003f06270 */
[----:B------:R-:W-:Y:S05]  /*5b90*/  @!P0 BRA `(.L_x_64119) ;  /* 0xffffffb400448947 */ /* 0x000fea000383ffff */
[----:B------:R-:W-:Y:S05]  /*5ba0*/  EXIT ;  /* 0x000000000000794d */ /* 0x000fea0003800000 */
.L_x_64086:
[----:B------:R-:W-:Y:S01]  /*5bb0*/  HFMA2 R214, -RZ, RZ, 0, 5.9604644775390625e-08 ;  /* 0x00000001ffd67431 */ /* 0x000fe200000001ff */
[----:B------:R-:W-:Y:S01]  /*5bc0*/  BSSY B0, `(.L_x_64120) ;  /* 0x0000007000007945 */ /* 0x000fe20003800000 */
[----:B-123--:R-:W-:Y:S02]  /*5bd0*/  MOV R213, R203 ;  /* 0x000000cb00d57202 */ /* 0x00efe40000000f00 */
[----:B------:R-:W-:Y:S02]  /*5be0*/  MOV R215, 0x1f ;  /* 0x0000001f00d77802 */ /* 0x000fe40000000f00 */
[----:B------:R-:W-:-:S07]  /*5bf0*/  MOV R212, 0xffffffff ;  /* 0xffffffff00d47802 */ /* 0x000fce0000000f00 */
[----:B----45:R-:W-:Y:S05]  /*5c00*/  WARPSYNC.COLLECTIVE R212, `(.L_x_64121) ;  /* 0x00000000d4087348 */ /* 0x030fea0003c00000 */
[----:B------:R0:W1:Y:S02]  /*5c10*/  SHFL.BFLY P6, R211, R213, R214, R215 ;  /* 0x0c0000d6d5d37389 */ /* 0x00006400000c00d7 */
[----:B01--45:R-:W-:Y:S05]  /*5c20*/  ENDCOLLECTIVE ;  /* 0x000000000000791b */ /* 0x033fea0003800000 */
.L_x_64121:
[----:B------:R-:W-:Y:S05]  /*5c30*/  BSYNC B0 ;  /* 0x0000000000007941 */ /* 0x000fea0003800000 */
.L_x_64120:
        /* <DEDUP_REMOVED lines=9> */
.L_x_64122:
[----:B------:R-:W-:Y:S01]  /*5cd0*/  HFMA2 R214, -RZ, RZ, 0, 2.384185791015625e-07 ;  /* 0x00000004ffd67431 */ /* 0x000fe200000001ff */
[----:B------:R-:W-:-:S05]  /*5ce0*/  MOV R205, R211 ;  /* 0x000000d300cd7202 */ /* 0x000fca0000000f00 */
[----:B------:R-:W-:-:S05]  /*5cf0*/  FADD.FTZ R207, R206, R205 ;  /* 0x000000cdcecf7221 */ /* 0x000fca0000010000 */
[----:B------:R-:W-:-:S07]  /*5d00*/  MOV R213, R207 ;  /* 0x000000cf00d57202 */ /* 0x000fce0000000f00 */
[----:B------:R-:W-:Y:S05]  /*5d10*/  WARPSYNC.COLLECTIVE R212, `(.L_x_64123) ;  /* 0x00000000d4087348 */ /* 0x000fea0003c00000 */
[----:B------:R0:W1:Y:S02]  /*5d20*/  SHFL.BFLY P6, R211, R213, R214, R215 ;  /* 0x0c0000d6d5d37389 */ /* 0x00006400000c00d7 */
[----:B01----:R-:W-:Y:S05]  /*5d30*/  ENDCOLLECTIVE ;  /* 0x000000000000791b */ /* 0x003fea0003800000 */
.L_x_64123:
[----:B------:R-:W-:Y:S01]  /*5d40*/  HFMA2 R214, -RZ, RZ, 0, 4.76837158203125e-07 ;  /* 0x00000008ffd67431 */ /* 0x000fe200000001ff */
[----:B------:R-:W-:-:S05]  /*5d50*/  MOV R0, R211 ;  /* 0x000000d300007202 */ /* 0x000fca0000000f00 */
[----:B------:R-:W-:-:S05]  /*5d60*/  FADD.FTZ R208, R207, R0 ;  /* 0x00000000cfd07221 */ /* 0x000fca0000010000 */
[----:B------:R-:W-:-:S07]  /*5d70*/  MOV R213, R208 ;  /* 0x000000d000d57202 */ /* 0x000fce0000000f00 */
[----:B------:R-:W-:Y:S05]  /*5d80*/  WARPSYNC.COLLECTIVE R212, `(.L_x_64124) ;  /* 0x00000000d4087348 */ /* 0x000fea0003c00000 */
[----:B------:R0:W1:Y:S02]  /*5d90*/  SHFL.BFLY P6, R211, R213, R214, R215 ;  /* 0x0c0000d6d5d37389 */ /* 0x00006400000c00d7 */
[----:B01----:R-:W-:Y:S05]  /*5da0*/  ENDCOLLECTIVE ;  /* 0x000000000000791b */ /* 0x003fea0003800000 */
.L_x_64124:
        /* <DEDUP_REMOVED lines=8> */
.L_x_64125:
        /* <DEDUP_REMOVED lines=147> */
.L_x_64126:
[----:B------:R-:W-:Y:S01]  /*6760*/  HFMA2 R214, -RZ, RZ, 0, 1.1920928955078125e-07 ;  /* 0x00000002ffd67431 */ /* 0x000fe200000001ff */
[----:B------:R-:W-:-:S05]  /*6770*/  MOV R207, R211 ;  /* 0x000000d300cf7202 */ /* 0x000fca0000000f00 */
[----:B------:R-:W-:-:S05]  /*6780*/  FADD.FTZ R207, R0, R207 ;  /* 0x000000cf00cf7221 */ /* 0x000fca0000010000 */
[----:B------:R-:W-:-:S07]  /*6790*/  MOV R213, R207 ;  /* 0x000000cf00d57202 */ /* 0x000fce0000000f00 */
[----:B------:R-:W-:Y:S05]  /*67a0*/  WARPSYNC.COLLECTIVE R212, `(.L_x_64127) ;  /* 0x00000000d4087348 */ /* 0x000fea0003c00000 */
[----:B------:R0:W1:Y:S02]  /*67b0*/  SHFL.BFLY P6, R211, R213, R214, R215 ;  /* 0x0c0000d6d5d37389 */ /* 0x00006400000c00d7 */
[----:B01----:R-:W-:Y:S05]  /*67c0*/  ENDCOLLECTIVE ;  /* 0x000000000000791b */ /* 0x003fea0003800000 */
.L_x_64127:
[----:B------:R-:W-:Y:S01]  /*67d0*/  HFMA2 R214, -RZ, RZ, 0, 2.384185791015625e-07 ;  /* 0x00000004ffd67431 */ /* 0x000fe200000001ff */
[----:B------:R-:W-:-:S05]  /*67e0*/  MOV R206, R211 ;  /* 0x000000d300ce7202 */ /* 0x000fca0000000f00 */
[----:B------:R-:W-:-:S05]  /*67f0*/  FADD.FTZ R206, R207, R206 ;  /* 0x000000cecfce7221 */ /* 0x000fca0000010000 */
[----:B------:R-:W-:-:S07]  /*6800*/  MOV R213, R206 ;  /* 0x000000ce00d57202 */ /* 0x000fce0000000f00 */
[----:B------:R-:W-:Y:S05]  /*6810*/  WARPSYNC.COLLECTIVE R212, `(.L_x_64128) ;  /* 0x00000000d4087348 */ /* 0x000fea0003c00000 */
[----:B------:R0:W1:Y:S02]  /*6820*/  SHFL.BFLY P6, R211, R213, R214, R215 ;  /* 0x0c0000d6d5d37389 */ /* 0x00006400000c00d7 */
[----:B01----:R-:W-:Y:S05]  /*6830*/  ENDCOLLECTIVE ;  /* 0x000000000000791b */ /* 0x003fea0003800000 */
.L_x_64128:
[----:B------:R-:W-:Y:S01]  /*6840*/  HFMA2 R214, -RZ, RZ, 0, 4.76837158203125e-07 ;  /* 0x00000008ffd67431 */ /* 0x000fe200000001ff */
[----:B------:R-:W-:-:S05]  /*6850*/  MOV R209, R211 ;  /* 0x000000d300d17202 */ /* 0x000fca0000000f00 */
[----:B------:R-:W-:-:S05]  /*6860*/  FADD.FTZ R209, R206, R209 ;  /* 0x000000d1ced17221 */ /* 0x000fca0000010000 */
[----:B------:R-:W-:-:S07]  /*6870*/  MOV R213, R209 ;  /* 0x000000d100d57202 */ /* 0x000fce0000000f00 */
[----:B------:R-:W-:Y:S05]  /*6880*/  WARPSYNC.COLLECTIVE R212, `(.L_x_64129) ;  /* 0x00000000d4087348 */ /* 0x000fea0003c00000 */
[----:B------:R0:W1:Y:S02]  /*6890*/  SHFL.BFLY P6, R211, R213, R214, R215 ;  /* 0x0c0000d6d5d37389 */ /* 0x00006400000c00d7 */
[----:B01----:R-:W-:Y:S05]  /*68a0*/  ENDCOLLECTIVE ;  /* 0x000000000000791b */ /* 0x003fea0003800000 */
.L_x_64129:
[----:B------:R-:W-:Y:S01]  /*68b0*/  HFMA2 R214, -RZ, RZ, 0, 9.5367431640625e-07 ;  /* 0x00000010ffd67431 */ /* 0x000fe200000001ff */
[----:B------:R-:W-:-:S05]  /*68c0*/  MOV R208, R211 ;  /* 0x000000d300d07202 */ /* 0x000fca0000000f00 */
[----:B------:R-:W-:-:S05]  /*68d0*/  FADD.FTZ R208, R209, R208 ;  /* 0x000000d0d1d07221 */ /* 0x000fca0000010000 */
[----:B------:R-:W-:-:S07]  /*68e0*/  MOV R213, R208 ;  /* 0x000000d000d57202 */ /* 0x000fce0000000f00 */
[----:B------:R-:W-:Y:S05]  /*68f0*/  WARPSYNC.COLLECTIVE R212, `(.L_x_64130) ;  /* 0x00000000d4087348 */ /* 0x000fea0003c00000 */
[----:B------:R0:W1:Y:S02]  /*6900*/  SHFL.BFLY P6, R211, R213, R214, R215 ;  /* 0x0c0000d6d5d37389 */ /* 0x00006400000c00d7 */
[----:B01----:R-:W-:Y:S05]  /*6910*/  ENDCOLLECTIVE ;  /* 0x000000000000791b */ /* 0x003fea0003800000 */
.L_x_64130:
[----:B------:R-:W-:Y:S05]  /*6920*/  BRA `(.L_x_64131) ;  /* 0xffffffdc00387947 */ /* 0x000fea000383ffff */
.L_x_64132:
        /* <DEDUP_REMOVED lines=13> */
.L_x_71566:


//--------------------- .text._ZN10layer_norm13ln_fwd_kernelINS_13Kernel_traitsIfffffjLj2048ELj1ELj4ELj1ELj16ENS_18Kernel_traits_baseILj2048EfffffjLj128EEEEELb0ELb0ELb1ELb1EEEvNS_9FwdParamsE --------------------------
	.section	.text._ZN10layer_norm13ln_fwd_kernelINS_13Kernel_traitsIfffffjLj2048ELj1ELj4ELj1ELj16ENS_18Kernel_traits_baseILj2048EfffffjLj128EEEEELb0ELb0ELb1ELb1EEEvNS_9FwdParamsE,"ax",@progbits
	.align	128
        .global         _ZN10layer_norm13ln_fwd_kernelINS_13Kernel_traitsIfffffjLj2048ELj1ELj4ELj1ELj16ENS_18Kernel_traits_baseILj2048EfffffjLj128EEEEELb0ELb0ELb1ELb1EEEvNS_9FwdParamsE
        .type           _ZN10layer_norm13ln_fwd_kernelINS_13Kernel_traitsIfffffjLj2048ELj1ELj4ELj1ELj16ENS_18Kernel_traits_baseILj2048EfffffjLj128EEEEELb0ELb0ELb1ELb1EEEvNS_9FwdParamsE,@function
        .size           _ZN10layer_norm13ln_fwd_kernelINS_13Kernel_traitsIfffffjLj2048ELj1ELj4ELj1ELj16ENS_18Kernel_traits_baseILj2048EfffffjLj128EEEEELb0ELb0ELb1ELb1EEEvNS_9FwdParamsE,(.L_x_71567 - _ZN10layer_norm13ln_fwd_kernelINS_13Kernel_traitsIfffffjLj2048ELj1ELj4ELj1ELj16ENS_18Kernel_traits_baseILj2048EfffffjLj128EEEEELb0ELb0ELb1ELb1EEEvNS_9FwdParamsE)
        .other          _ZN10layer_norm13ln_fwd_kernelINS_13Kernel_traitsIfffffjLj2048ELj1ELj4ELj1ELj16ENS_18Kernel_traits_baseILj2048EfffffjLj128EEEEELb0ELb0ELb1ELb1EEEvNS_9FwdParamsE,@"STO_CUDA_ENTRY STV_DEFAULT"
_ZN10layer_norm13ln_fwd_kernelINS_13Kernel_traitsIfffffjLj2048ELj1ELj4ELj1ELj16ENS_18Kernel_traits_baseILj2048EfffffjLj128EEEEELb0ELb0ELb1ELb1EEEvNS_9FwdParamsE:
.text._ZN10layer_norm13ln_fwd_kernelINS_13Kernel_traitsIfffffjLj2048ELj1ELj4ELj1ELj16ENS_18Kernel_traits_baseILj2048EfffffjLj128EEEEELb0ELb0ELb1ELb1EEEvNS_9FwdParamsE:
        /* <DEDUP_REMOVED lines=49> */
.L_x_64133:
        /* <DEDUP_REMOVED lines=50> */
.L_x_64134:
[----:B------:R-:W1:Y:S01]  /*0630*/  LDCU UR4, c[0x0][0x384] ;  /* 0x00007080ff0477ac */ /* 0x000e620008000800 */
[----:B------:R-:W2:Y:S01]  /*0640*/  LDCU.U8 UR5, c[0x0][0x410] ;  /* 0x00008200ff0577ac */ /* 0x000ea20008000000 */
[----:B------:R-:W3:Y:S01]  /*0650*/  LDCU UR10, c[0x0][0x448] ;  /* 0x00008900ff0a77ac */ /* 0x000ee20008000800 */
[----:B------:R-:W4:Y:S01]  /*0660*/  LDCU.64 UR8, c[0x0][0x3a0] ;  /* 0x00007400ff0877ac */ /* 0x000f220008000a00 */
[----:B-1----:R-:W-:-:S13]  /*0670*/  ISETP.GE.AND P0, PT, R2, UR4, PT ;  /* 0x0000000402007c0c */ /* 0x002fda000bf06270 */
[----:B--234-:R-:W-:Y:S05]  /*0680*/  @P0 EXIT ;  /* 0x000000000000094d */ /* 0x01cfea0003800000 */
.L_x_64138:
[----:B0-----:R-:W0:Y:S01]  /*0690*/  LDC.64 R4, c[0x0][0x3f0] ;  /* 0x0000fc00ff047b82 */ /* 0x001e220000000a00 */
[----:B------:R-:W-:-:S07]  /*06a0*/  ISETP.NE.U32.AND P1, PT, RZ, UR8, PT ;  /* 0x00000008ff007c0c */ /* 0x000fce000bf25070 */
[----:B------:R-:W1:Y:S01]  /*06b0*/  LDC R3, c[0x0][0x388] ;  /* 0x0000e200ff037b82 */ /* 0x000e620000000800 */
[----:B------:R-:W-:Y:S02]  /*06c0*/  PLOP3.LUT P6, PT, PT, PT, PT, 0x8, 0x80 ;  /* 0x000000000080781c */ /* 0x000fe40003fce170 */
[----:B------:R-:W-:-:S05]  /*06d0*/  PLOP3.LUT P5, PT, PT, PT, PT, 0x8, 0x80 ;  /* 0x000000000080781c */ /* 0x000fca0003fae170 */
[----:B------:R-:W2:Y:S01]  /*06e0*/  LDC.64 R148, c[0x0][0x3f8] ;  /* 0x0000fe00ff947b82 */ /* 0x000ea20000000a00 */
[----:B0-----:R-:W-:-:S05]  /*06f0*/  IMAD.WIDE R4, R2, 0x4, R4 ;  /* 0x0000000402047825 */ /* 0x001fca00078e0204 */
[----:B------:R-:W3:Y:S01]  /*0700*/  LDG.E R12, desc[UR6][R4.64] ;  /* 0x00000006040c7981 */ /* 0x000ee2000c1e1900 */
[----:B------:R-:W-:Y:S01]  /*0710*/  ISETP.NE.AND.EX P1, PT, RZ, UR9, PT, P1 ;  /* 0x00000009ff007c0c */ /* 0x000fe2000bf25310 */
[----:B-1----:R-:W-:-:S05]  /*0720*/  IMAD R0, R2, R3, RZ ;  /* 0x0000000302007224 */ /* 0x002fca00078e02ff */
[----:B------:R-:W-:-:S04]  /*0730*/  SHF.R.S32.HI R11, RZ, 0x1f, R0 ;  /* 0x0000001fff0b7819 */ /* 0x000fc80000011400 */
[----:B------:R-:W-:Y:S01]  /*0740*/  LEA.HI R0, R11, R0, RZ, 0x2 ;  /* 0x000000000b007211 */ /* 0x000fe200078f10ff */
[----:B------:R-:W-:Y:S02]  /*0750*/  HFMA2 R11, -RZ, RZ, 0, 0 ;  /* 0x00000000ff0b7431 */ /* 0x000fe400000001ff */
[----:B------:R-:W0:Y:S01]  /*0760*/  @P1 LDC.64 R6, c[0x0][0x3a0] ;  /* 0x0000e800ff061b82 */ /* 0x000e220000000a00 */
[----:B------:R-:W-:-:S07]  /*0770*/  LEA.HI.SX32 R15, R0, R13, 0x1e ;  /* 0x0000000d000f7211 */ /* 0x000fce00078ff2ff */
[----:B------:R-:W1:Y:S01]  /*0780*/  LDC R0, c[0x0][0x40c] ;  /* 0x00010300ff007b82 */ /* 0x000e620000000800 */
[----:B------:R-:W-:-:S07]  /*0790*/  PLOP3.LUT P4, PT, PT, PT, PT, 0x8, 0x80 ;  /* 0x000000000080781c */ /* 0x000fce0003f8e170 */
[----:B------:R-:W4:Y:S01]  /*07a0*/  @P1 LDC.64 R154, c[0x0][0x3a0] ;  /* 0x0000e800ff9a1b82 */ /* 0x000f220000000a00 */
[----:B0-----:R-:W-:-:S07]  /*07b0*/  @P1 IMAD.WIDE.U32 R6, R15, 0x10, R6 ;  /* 0x000000100f061825 */ /* 0x001fce00078e0006 */
[----:B------:R-:W0:Y:S01]  /*07c0*/  @P1 LDC.64 R196, c[0x0][0x3a0] ;  /* 0x0000e800ffc41b82 */ /* 0x000e220000000a00 */
[----:B------:R-:W1:Y:S01]  /*07d0*/  @P1 LDG.E.128 R156, desc[UR6][R6.64] ;  /* 0x00000006069c1981 */ /* 0x000e62000c1e1d00 */
[----:B---3--:R-:W-:-:S13]  /*07e0*/  ISETP.GE.AND P3, PT, R12, 0x1, PT ;  /* 0x000000010c00780c */ /* 0x008fda0003f66270 */
[----:B------:R-:W3:Y:S01]  /*07f0*/  @P3 LDC.64 R8, c[0x0][0x390] ;  /* 0x0000e400ff083b82 */ /* 0x000ee20000000a00 */
[----:B------:R-:W-:-:S05]  /*0800*/  @P3 IADD3 R10, PT, PT, R12, -0x1, RZ ;  /* 0xffffffff0c0a3810 */ /* 0x000fca0007ffe0ff */
[----:B------:R-:W-:Y:S01]  /*0810*/  @P3 IMAD R10, R10, R3, RZ ;  /* 0x000000030a0a3224 */ /* 0x000fe200078e02ff */
[----:B------:R-:W-:Y:S01]  /*0820*/  ISETP.GT.AND P2, PT, R12, RZ, PT ;  /* 0x000000ff0c00720c */ /* 0x000fe20003f44270 */
[----:B------:R-:W4:Y:S03]  /*0830*/  @P3 LDC.64 R152, c[0x0][0x390] ;  /* 0x0000e400ff983b82 */ /* 0x000f260000000a00 */
[----:B------:R-:W-:-:S04]  /*0840*/  @P3 SHF.R.S32.HI R5, RZ, 0x1f, R10 ;  /* 0x0000001fff053819 */ /* 0x000fc8000001140a */
[----:B------:R-:W-:Y:S01]  /*0850*/  @P3 LEA.HI R10, R5, R10, RZ, 0x2 ;  /* 0x0000000a050a3211 */ /* 0x000fe200078f10ff */
[----:B--2---:R-:W-:Y:S01]  /*0860*/  IMAD.WIDE R148, R2, 0x4, R148 ;  /* 0x0000000402947825 */ /* 0x004fe200078e0294 */
[----:B------:R-:W-:Y:S01]  /*0870*/  IADD3 R161, PT, PT, R15, 0x40, RZ ;  /* 0x000000400fa17810 */ /* 0x000fe20007ffe0ff */
[----:B------:R-:W2:Y:S01]  /*0880*/  @P3 LDC.64 R210, c[0x0][0x390] ;  /* 0x0000e400ffd23b82 */ /* 0x000ea20000000a00 */
[----:B------:R-:W-:-:S05]  /*0890*/  @P3 LEA.HI.SX32 R11, R10, R13, 0x1e ;  /* 0x0000000d0a0b3211 */ /* 0x000fca00078ff2ff */
[----:B---3--:R-:W-:Y:S01]  /*08a0*/  @P3 IMAD.WIDE.U32 R4, R11, 0x10, R8 ;  /* 0x000000100b043825 */ /* 0x008fe200078e0008 */
[----:B------:R-:W-:Y:S01]  /*08b0*/  @P1 PLOP3.LUT P0, PT, P2, PT, PT, 0x80, 0x8 ;  /* 0x000000000008181c */ /* 0x000fe2000170f070 */
[----:B------:R-:W3:Y:S03]  /*08c0*/  LDC.64 R8, c[0x0][0x3a8] ;  /* 0x0000ea00ff087b82 */ /* 0x000ee60000000a00 */
[----:B------:R-:W1:Y:S01]  /*08d0*/  @P3 LDG.E.128 R144, desc[UR6][R4.64] ;  /* 0x0000000604903981 */ /* 0x000e62000c1e1d00 */
[----:B------:R-:W-:Y:S02]  /*08e0*/  @P1 PLOP3.LUT P6, PT, P0, PT, PT, 0x80, 0x8 ;  /* 0x000000000008181c */ /* 0x000fe400007cf070 */
[----:B------:R-:W-:Y:S02]  /*08f0*/  @P1 PLOP3.LUT P5, PT, P0, PT, PT, 0x80, 0x8 ;  /* 0x000000000008181c */ /* 0x000fe400007af070 */
[----:B------:R-:W-:Y:S01]  /*0900*/  @P1 PLOP3.LUT P4, PT, P0, PT, PT, 0x80, 0x8 ;  /* 0x000000000008181c */ /* 0x000fe2000078f070 */
[----:B---3--:R-:W-:-:S08]  /*0910*/  IMAD.WIDE.U32 R150, R15, 0x10, R8 ;  /* 0x000000100f967825 */ /* 0x008fd000078e0008 */
[CC--:B-1----:R-:W-:Y:S01]  /*0920*/  @P6 FFMA.FTZ R156, R144.reuse, R0.reuse, R156 ;  /* 0x00000000909c6223 */ /* 0x0c2fe2000001009c */
[----:B------:R-:W-:Y:S02]  /*0930*/  PLOP3.LUT P6, PT, PT, PT, PT, 0x8, 0x80 ;  /* 0x000000000080781c */ /* 0x000fe40003fce170 */
[----:B------:R-:W-:Y:S01]  /*0940*/  @P1 PLOP3.LUT P6, PT, P0, PT, PT, 0x80, 0x8 ;  /* 0x000000000008181c */ /* 0x000fe200007cf070 */
[CC--:B------:R-:W-:Y:S01]  /*0950*/  @P5 FFMA.FTZ R157, R145.reuse, R0.reuse, R157 ;  /* 0x00000000919d5223 */ /* 0x0c0fe2000001009d */
[-C--:B------:R-:W-:Y:S01]  /*0960*/  @!P1 FMUL.FTZ R6, R144, R0.reuse ;  /* 0x0000000090069220 */ /* 0x080fe20000410000 */
[-C--:B------:R-:W-:Y:S01]  /*0970*/  @!P1 FMUL.FTZ R7, R145, R0.reuse ;  /* 0x0000000091079220 */ /* 0x080fe20000410000 */
[CC--:B------:R-:W-:Y:S01]  /*0980*/  @P4 FFMA.FTZ R158, R146.reuse, R0.reuse, R158 ;  /* 0x00000000929e4223 */ /* 0x0c0fe2000001009e */
[----:B------:R-:W-:Y:S01]  /*0990*/  @!P1 PLOP3.LUT P0, PT, P2, PT, PT, 0x80, 0x8 ;  /* 0x000000000008981c */ /* 0x000fe2000170f070 */
[-C--:B------:R-:W-:Y:S01]  /*09a0*/  @!P1 FMUL.FTZ R10, R146, R0.reuse ;  /* 0x00000000920a9220 */ /* 0x080fe20000410000 */
[----:B------:R-:W-:Y:S01]  /*09b0*/  @P1 MOV R5, R157 ;  /* 0x0000009d00051202 */ /* 0x000fe20000000f00 */
[----:B------:R-:W-:Y:S01]  /*09c0*/  @!P1 FMUL.FTZ R12, R147, R0 ;  /* 0x00000000930c9220 */ /* 0x000fe20000410000 */
[----:B------:R-:W-:-:S04]  /*09d0*/  @P3 IADD3 R157, PT, PT, R11, 0x20, RZ ;  /* 0x000000200b9d3810 */ /* 0x000fc80007ffe0ff */
[----:B------:R-:W-:Y:S01]  /*09e0*/  @P6 FFMA.FTZ R159, R147, R0, R159 ;  /* 0x00000000939f6223 */ /* 0x000fe2000001009f */
[----:B------:R-:W-:Y:S02]  /*09f0*/  @P1 MOV R4, R156 ;  /* 0x0000009c00041202 */ /* 0x000fe40000000f00 */
[----:B------:R-:W-:Y:S02]  /*0a00*/  @!P1 FSEL R4, R6, RZ, P0 ;  /* 0x000000ff06049208 */ /* 0x000fe40000000000 */
[----:B------:R-:W-:Y:S02]  /*0a10*/  @!P1 FSEL R5, R7, RZ, P0 ;  /* 0x000000ff07059208 */ /* 0x000fe40000000000 */
[----:B------:R-:W-:Y:S02]  /*0a20*/  @P1 MOV R6, R158 ;  /* 0x0000009e00061202 */ /* 0x000fe40000000f00 */
[----:B------:R-:W-:Y:S01]  /*0a30*/  @P1 MOV R7, R159 ;  /* 0x0000009f00071202 */ /* 0x000fe20000000f00 */
[----:B----4-:R-:W-:Y:S01]  /*0a40*/  @P3 IMAD.WIDE.U32 R152, R157, 0x10, R152 ;  /* 0x000000109d983825 */ /* 0x010fe200078e0098 */
[----:B------:R-:W-:Y:S01]  /*0a50*/  @!P1 FSEL R6, R10, RZ, P0 ;  /* 0x000000ff0a069208 */ /* 0x000fe20000000000 */
[----:B------:R-:W1:Y:S01]  /*0a60*/  @P3 LDC.64 R156, c[0x0][0x390] ;  /* 0x0000e400ff9c3b82 */ /* 0x000e620000000a00 */
[----:B------:R-:W-:Y:S01]  /*0a70*/  IADD3 R159, PT, PT, R15, 0x20, RZ ;  /* 0x000000200f9f7810 */ /* 0x000fe20007ffe0ff */
[----:B-----5:R-:W5:Y:S01]  /*0a80*/  LDG.E R10, desc[UR6][R148.64] ;  /* 0x00000006940a7981 */ /* 0x020f62000c1e1900 */
[----:B------:R-:W-:-:S03]  /*0a90*/  @!P1 FSEL R7, R12, RZ, P0 ;  /* 0x000000ff0c079208 */ /* 0x000fc60000000000 */
[----:B------:R-:W-:Y:S02]  /*0aa0*/  @P1 IMAD.WIDE.U32 R154, R159, 0x10, R154 ;  /* 0x000000109f9a1825 */ /* 0x000fe400078e009a */
[----:B------:R3:W-:Y:S04]  /*0ab0*/  STG.E.128 desc[UR6][R150.64], R4 ;  /* 0x0000000496007986 */ /* 0x0007e8000c101d06 */
[----:B------:R4:W2:Y:S04]  /*0ac0*/  @P3 LDG.E.128 R144, desc[UR6][R152.64] ;  /* 0x0000000698903981 */ /* 0x0008a8000c1e1d00 */
[----:B------:R0:W2:Y:S01]  /*0ad0*/  @P1 LDG.E.128 R204, desc[UR6][R154.64] ;  /* 0x000000069acc1981 */ /* 0x0000a2000c1e1d00 */
[----:B------:R-:W-:-:S02]  /*0ae0*/  PLOP3.LUT P2, PT, PT, PT, PT, 0x8, 0x80 ;  /* 0x000000000080781c */ /* 0x000fc40003f4e170 */
[----:B------:R-:W-:Y:S02]  /*0af0*/  PLOP3.LUT P4, PT, PT, PT, PT, 0x8, 0x80 ;  /* 0x000000000080781c */ /* 0x000fe40003f8e170 */
[----:B------:R-:W-:Y:S01]  /*0b00*/  @P1 PLOP3.LUT P2, PT, P0, PT, PT, 0x80, 0x8 ;  /* 0x000000000008181c */ /* 0x000fe2000074f070 */
[----:B----4-:R-:W4:Y:S01]  /*0b10*/  @P1 LDC.64 R152, c[0x0][0x3a0] ;  /* 0x0000e800ff981b82 */ /* 0x010f220000000a00 */
[----:B------:R-:W-:Y:S02]  /*0b20*/  @P1 PLOP3.LUT P4, PT, P0, PT, PT, 0x80, 0x8 ;  /* 0x000000000008181c */ /* 0x000fe4000078f070 */
[----:B------:R-:W-:Y:S02]  /*0b30*/  PLOP3.LUT P5, PT, PT, PT, PT, 0x8, 0x80 ;  /* 0x000000000080781c */ /* 0x000fe40003fae170 */
[----:B------:R-:W-:Y:S02]  /*0b40*/  PLOP3.LUT P6, PT, PT, PT, PT, 0x8, 0x80 ;  /* 0x000000000080781c */ /* 0x000fe40003fce170 */
[----:B------:R-:W-:Y:S01]  /*0b50*/  @P1 PLOP3.LUT P5, PT, P0, PT, PT, 0x80, 0x8 ;  /* 0x000000000008181c */ /* 0x000fe200007af070 */
[----:B------:R-:W-:Y:S01]  /*0b60*/  IMAD.WIDE.U32 R148, R159, 0x10, R8 ;  /* 0x000000109f947825 */ /* 0x000fe200078e0008 */
[----:B------:R-:W-:Y:S01]  /*0b70*/  @P1 PLOP3.LUT P6, PT, P0, PT, PT, 0x80, 0x8 ;  /* 0x000000000008181c */ /* 0x000fe200007cf070 */
[----:B0-----:R-:W0:Y:S01]  /*0b80*/  @P3 LDC.64 R154, c[0x0][0x390] ;  /* 0x0000e400ff9a3b82 */ /* 0x001e220000000a00 */
[----:B---3--:R-:W-:-:S05]  /*0b90*/  @P3 IADD3 R151, PT, PT, R11, 0x40, RZ ;  /* 0x000000400b973810 */ /* 0x008fca0007ffe0ff */
[----:B-1----:R-:W-:Y:S02]  /*0ba0*/  @P3 IMAD.WIDE.U32 R150, R151, 0x10, R156 ;  /* 0x0000001097963825 */ /* 0x002fe400078e009c */
[----:B------:R-:W1:Y:S02]  /*0bb0*/  @P1 LDC.64 R156, c[0x0][0x3a0] ;  /* 0x0000e800ff9c1b82 */ /* 0x000e640000000a00 */
[----:B----4-:R-:W-:-:S04]  /*0bc0*/  @P1 IMAD.WIDE.U32 R152, R161, 0x10, R152 ;  /* 0x00000010a1981825 */ /* 0x010fc800078e0098 */
[CC--:B--2---:R-:W-:Y:S01]  /*0bd0*/  @!P1 FMUL.FTZ R12, R144.reuse, R0.reuse ;  /* 0x00000000900c9220 */ /* 0x0c4fe20000410000 */
[CC--:B------:R-:W-:Y:S01]  /*0be0*/  @!P1 FMUL.FTZ R14, R145.reuse, R0.reuse ;  /* 0x00000000910e9220 */ /* 0x0c0fe20000410000 */
[-C--:B------:R-:W-:Y:S01]  /*0bf0*/  @P2 FFMA.FTZ R204, R144, R0.reuse, R204 ;  /* 0x0000000090cc2223 */ /* 0x080fe200000100cc */
[-C--:B------:R-:W-:Y:S02]  /*0c00*/  @P4 FFMA.FTZ R205, R145, R0.reuse, R205 ;  /* 0x0000000091cd4223 */ /* 0x080fe400000100cd */
[----:B------:R-:W-:Y:S01]  /*0c10*/  @!P1 FSEL R204, R12, RZ, P0 ;  /* 0x000000ff0ccc9208 */ /* 0x000fe20000000000 */
[-C--:B------:R-:W-:Y:S01]  /*0c20*/  @!P1 FMUL.FTZ R12, R146, R0.reuse ;  /* 0x00000000920c9220 */ /* 0x080fe20000410000 */
[----:B------:R-:W-:Y:S01]  /*0c30*/  @!P1 FSEL R205, R14, RZ, P0 ;  /* 0x000000ff0ecd9208 */ /* 0x000fe20000000000 */
[CC--:B------:R-:W-:Y:S01]  /*0c40*/  @!P1 FMUL.FTZ R14, R147.reuse, R0.reuse ;  /* 0x00000000930e9220 */ /* 0x0c0fe20000410000 */
[-C--:B------:R-:W-:Y:S01]  /*0c50*/  @P5 FFMA.FTZ R206, R146, R0.reuse, R206 ;  /* 0x0000000092ce5223 */ /* 0x080fe200000100ce */
[----:B------:R-:W-:Y:S01]  /*0c60*/  @P6 FFMA.FTZ R207, R147, R0, R207 ;  /* 0x0000000093cf6223 */ /* 0x000fe200000100cf */
[----:B------:R-:W-:-:S02]  /*0c70*/  @!P1 FSEL R206, R12, RZ, P0 ;  /* 0x000000ff0cce9208 */ /* 0x000fc40000000000 */
[----:B------:R-:W-:-:S05]  /*0c80*/  @!P1 FSEL R207, R14, RZ, P0 ;  /* 0x000000ff0ecf9208 */ /* 0x000fca0000000000 */
[----:B------:R2:W-:Y:S04]  /*0c90*/  STG.E.128 desc[UR6][R148.64], R204 ;  /* 0x000000cc94007986 */ /* 0x0005e8000c101d06 */
[----:B------:R3:W4:Y:S04]  /*0ca0*/  @P3 LDG.E.128 R144, desc[UR6][R150.64] ;  /* 0x0000000696903981 */ /* 0x000728000c1e1d00 */
[----:B------:R1:W4:Y:S01]  /*0cb0*/  @P1 LDG.E.128 R200, desc[UR6][R152.64] ;  /* 0x0000000698c81981 */ /* 0x000322000c1e1d00 */
        /* <DEDUP_REMOVED lines=8> */
[----:B---3--:R-:W-:Y:S01]  /*0d40*/  @P3 IADD3 R151, PT, PT, R11, 0x60, RZ ;  /* 0x000000600b973810 */ /* 0x008fe20007ffe0ff */
[----:B--2---:R-:W-:Y:S01]  /*0d50*/  IMAD.WIDE.U32 R148, R161, 0x10, R8 ;  /* 0x00000010a1947825 */ /* 0x004fe200078e0008 */
[----:B------:R-:W-:-:S03]  /*0d60*/  IADD3 R159, PT, PT, R15, 0x60, RZ ;  /* 0x000000600f9f7810 */ /* 0x000fc60007ffe0ff */
[----:B0-----:R-:W-:Y:S02]  /*0d70*/  @P3 IMAD.WIDE.U32 R150, R151, 0x10, R154 ;  /* 0x0000001097963825 */ /* 0x001fe400078e009a */
[----:B------:R-:W0:Y:S02]  /*0d80*/  @P3 LDC.64 R154, c[0x0][0x390] ;  /* 0x0000e400ff9a3b82 */ /* 0x000e240000000a00 */
[----:B-1----:R-:W-:-:S06]  /*0d90*/  @P1 IMAD.WIDE.U32 R152, R159, 0x10, R156 ;  /* 0x000000109f981825 */ /* 0x002fcc00078e009c */
[----:B------:R-:W1:Y:S01]  /*0da0*/  @P1 LDC.64 R156, c[0x0][0x3a0] ;  /* 0x0000e800ff9c1b82 */ /* 0x000e620000000a00 */
[CC--:B----4-:R-:W-:Y:S01]  /*0db0*/  @!P1 FMUL.FTZ R12, R144.reuse, R0.reuse ;  /* 0x00000000900c9220 */ /* 0x0d0fe20000410000 */
        /* <DEDUP_REMOVED lines=267> */
[----:B-1----:R-:W-:-:S04]  /*1e70*/  @P1 IMAD.WIDE.U32 R152, R199, 0x10, R156 ;  /* 0x00000010c7981825 */ /* 0x002fc800078e009c */
        /* <DEDUP_REMOVED lines=13> */
[----:B------:R2:W3:Y:S04]  /*1f50*/  @P3 LDG.E.128 R144, desc[UR6][R150.64] ;  /* 0x0000000696903981 */ /* 0x0004e8000c1e1d00 */
[----:B------:R4:W3:Y:S01]  /*1f60*/  @P1 LDG.E.128 R156, desc[UR6][R152.64] ;  /* 0x00000006989c1981 */ /* 0x0008e2000c1e1d00 */
        /* <DEDUP_REMOVED lines=8> */
[----:B--2---:R-:W-:Y:S01]  /*1ff0*/  @P3 IADD3 R151, PT, PT, R11, 0x1a0, RZ ;  /* 0x000001a00b973810 */ /* 0x004fe20007ffe0ff */
[----:B-1----:R-:W-:Y:S01]  /*2000*/  IMAD.WIDE.U32 R148, R199, 0x10, R8 ;  /* 0x00000010c7947825 */ /* 0x002fe200078e0008 */
[----:B------:R-:W-:Y:S01]  /*2010*/  IADD3 R209, PT, PT, R15, 0x1a0, RZ ;  /* 0x000001a00fd17810 */ /* 0x000fe20007ffe0ff */
[----:B------:R-:W1:Y:S02]  /*2020*/  @P3 LDC.64 R198, c[0x0][0x390] ;  /* 0x0000e400ffc63b82 */ /* 0x000e640000000a00 */
[----:B0-----:R-:W-:-:S04]  /*2030*/  @P3 IMAD.WIDE.U32 R150, R151, 0x10, R154 ;  /* 0x0000001097963825 */ /* 0x001fc800078e009a */
[----:B----4-:R-:W-:-:S04]  /*2040*/  @P1 IMAD.WIDE.U32 R152, R209, 0x10, R196 ;  /* 0x00000010d1981825 */ /* 0x010fc800078e00c4 */
[CC--:B---3--:R-:W-:Y:S01]  /*2050*/  @!P1 FMUL.FTZ R12, R144.reuse, R0.reuse ;  /* 0x00000000900c9220 */ /* 0x0c8fe20000410000 */
        /* <DEDUP_REMOVED lines=13> */
[----:B------:R-:W4:Y:S01]  /*2130*/  @P1 LDG.E.128 R152, desc[UR6][R152.64] ;  /* 0x0000000698981981 */ /* 0x000f22000c1e1d00 */
[----:B------:R-:W-:Y:S02]  /*2140*/  PLOP3.LUT P2, PT, PT, PT, PT, 0x8, 0x80 ;  /* 0x000000000080781c */ /* 0x000fe40003f4e170 */
[----:B------:R-:W-:-:S02]  /*2150*/  PLOP3.LUT P4, PT, PT, PT, PT, 0x8, 0x80 ;  /* 0x000000000080781c */ /* 0x000fc40003f8e170 */
[----:B------:R-:W-:Y:S02]  /*2160*/  @P1 PLOP3.LUT P2, PT, P0, PT, PT, 0x80, 0x8 ;  /* 0x000000000008181c */ /* 0x000fe4000074f070 */
[----:B------:R-:W-:Y:S01]  /*2170*/  @P1 PLOP3.LUT P4, PT, P0, PT, PT, 0x80, 0x8 ;  /* 0x000000000008181c */ /* 0x000fe2000078f070 */
[----:B0-----:R-:W0:Y:S01]  /*2180*/  @P1 LDC.64 R148, c[0x0][0x3a0] ;  /* 0x0000e800ff941b82 */ /* 0x001e220000000a00 */
[----:B------:R-:W-:Y:S02]  /*2190*/  PLOP3.LUT P5, PT, PT, PT, PT, 0x8, 0x80 ;  /* 0x000000000080781c */ /* 0x000fe40003fae170 */
[----:B------:R-:W-:Y:S02]  /*21a0*/  PLOP3.LUT P6, PT, PT, PT, PT, 0x8, 0x80 ;  /* 0x000000000080781c */ /* 0x000fe40003fce170 */
[----:B------:R-:W-:Y:S02]  /*21b0*/  @P1 PLOP3.LUT P5, PT, P0, PT, PT, 0x80, 0x8 ;  /* 0x000000000008181c */ /* 0x000fe400007af070 */
[----:B------:R-:W-:-:S02]  /*21c0*/  @P1 PLOP3.LUT P6, PT, P0, PT, PT, 0x80, 0x8 ;  /* 0x000000000008181c */ /* 0x000fc400007cf070 */
[----:B--2---:R-:W-:Y:S01]  /*21d0*/  @P3 IADD3 R151, PT, PT, R11, 0x1c0, RZ ;  /* 0x000001c00b973810 */ /* 0x004fe20007ffe0ff */
[----:B------:R-:W-:Y:S01]  /*21e0*/  IMAD.WIDE.U32 R196, R209, 0x10, R8 ;  /* 0x00000010d1c47825 */ /* 0x000fe200078e0008 */
[----:B------:R-:W-:-:S03]  /*21f0*/  IADD3 R213, PT, PT, R15, 0x1c0, RZ ;  /* 0x000001c00fd57810 */ /* 0x000fc60007ffe0ff */
[----:B-1----:R-:W-:-:S04]  /*2200*/  @P3 IMAD.WIDE.U32 R198, R151, 0x10, R198 ;  /* 0x0000001097c63825 */ /* 0x002fc800078e00c6 */
[----:B0-----:R-:W-:-:S04]  /*2210*/  @P1 IMAD.WIDE.U32 R148, R213, 0x10, R148 ;  /* 0x00000010d5941825 */ /* 0x001fc800078e0094 */
[CC--:B---3--:R-:W-:Y:S01]  /*2220*/  @!P1 FMUL.FTZ R12, R144.reuse, R0.reuse ;  /* 0x00000000900c9220 */ /* 0x0c8fe20000410000 */
[CC--:B------:R-:W-:Y:S01]  /*2230*/  @!P1 FMUL.FTZ R14, R145.reuse, R0.reuse ;  /* 0x00000000910e9220 */ /* 0x0c0fe20000410000 */
[-C--:B----4-:R-:W-:Y:S01]  /*2240*/  @P2 FFMA.FTZ R152, R144, R0.reuse, R152 ;  /* 0x0000000090982223 */ /* 0x090fe20000010098 */
        /* <DEDUP_REMOVED lines=10> */
[----:B------:R-:W2:Y:S04]  /*22f0*/  @P3 LDG.E.128 R144, desc[UR6][R198.64] ;  /* 0x00000006c6903981 */ /* 0x000ea8000c1e1d00 */
[----:B------:R-:W3:Y:S01]  /*2300*/  @P1 LDG.E.128 R148, desc[UR6][R148.64] ;  /* 0x0000000694941981 */ /* 0x000ee2000c1e1d00 */
        /* <DEDUP_REMOVED lines=9> */
[----:B------:R-:W-:Y:S01]  /*23a0*/  @P3 IADD3 R11, PT, PT, R11, 0x1e0, RZ ;  /* 0x000001e00b0b3810 */ /* 0x000fe20007ffe0ff */
[----:B------:R-:W-:Y:S01]  /*23b0*/  IMAD.WIDE.U32 R208, R213, 0x10, R8 ;  /* 0x00000010d5d07825 */ /* 0x000fe200078e0008 */
[----:B------:R-:W-:-:S03]  /*23c0*/  IADD3 R15, PT, PT, R15, 0x1e0, RZ ;  /* 0x000001e00f0f7810 */ /* 0x000fc60007ffe0ff */
[----:B------:R-:W-:-:S04]  /*23d0*/  @P3 IMAD.WIDE.U32 R210, R11, 0x10, R210 ;  /* 0x000000100bd23825 */ /* 0x000fc800078e00d2 */
[----:B0-----:R-:W-:-:S04]  /*23e0*/  @P1 IMAD.WIDE.U32 R196, R15, 0x10, R196 ;  /* 0x000000100fc41825 */ /* 0x001fc800078e00c4 */
[CC--:B--2---:R-:W-:Y:S01]  /*23f0*/  @!P1 FMUL.FTZ R12, R144.reuse, R0.reuse ;  /* 0x00000000900c9220 */ /* 0x0c4fe20000410000 */
[CC--:B------:R-:W-:Y:S01]  /*2400*/  @!P1 FMUL.FTZ R14, R145.reuse, R0.reuse ;  /* 0x00000000910e9220 */ /* 0x0c0fe20000410000 */
[-C--:B---3--:R-:W-:Y:S01]  /*2410*/  @P2 FFMA.FTZ R148, R144, R0.reuse, R148 ;  /* 0x0000000090942223 */ /* 0x088fe20000010094 */
        /* <DEDUP_REMOVED lines=64> */
[----:B------:R-:W-:Y:S02]  /*2820*/  PLOP3.LUT P5, PT, PT, PT, PT, 0x8, 0x80 ;  /* 0x000000000080781c */ /* 0x000fe40003fae170 */
[----:B------:R-:W-:Y:S01]  /*2830*/  @P1 PLOP3.LUT P5, PT, P0, PT, PT, 0x80, 0x8 ;  /* 0x000000000008181c */ /* 0x000fe200007af070 */
[----:B------:R-:W-:Y:S01]  /*2840*/  FADD.FTZ R12, R11, R152 ;  /* 0x000000980b0c7221 */ /* 0x000fe20000010000 */
[----:B------:R-:W-:Y:S02]  /*2850*/  PLOP3.LUT P2, PT, PT, PT, PT, 0x8, 0x80 ;  /* 0x000000000080781c */ /* 0x000fe40003f4e170 */
[----:B------:R-:W-:Y:S01]  /*2860*/  PLOP3.LUT P3, PT, PT, PT, PT, 0x8, 0x80 ;  /* 0x000000000080781c */ /* 0x000fe20003f6e170 */
[----:B------:R-:W-:Y:S01]  /*2870*/  FADD.FTZ R11, R12, R153 ;  /* 0x000000990c0b7221 */ /* 0x000fe20000010000 */
[----:B------:R-:W-:Y:S02]  /*2880*/  PLOP3.LUT P4, PT, PT, PT, PT, 0x8, 0x80 ;  /* 0x000000000080781c */ /* 0x000fe40003f8e170 */
[----:B------:R-:W-:-:S02]  /*2890*/  @P1 PLOP3.LUT P2, PT, P0, PT, PT, 0x80, 0x8 ;  /* 0x000000000008181c */ /* 0x000fc4000074f070 */
[----:B------:R-:W-:Y:S02]  /*28a0*/  @P1 PLOP3.LUT P3, PT, P0, PT, PT, 0x80, 0x8 ;  /* 0x000000000008181c */ /* 0x000fe4000076f070 */
[----:B------:R-:W-:Y:S01]  /*28b0*/  @P1 PLOP3.LUT P4, PT, P0, PT, PT, 0x80, 0x8 ;  /* 0x000000000008181c */ /* 0x000fe2000078f070 */
[----:B------:R-:W-:-:S04]  /*28c0*/  FADD.FTZ R12, R11, R154 ;  /* 0x0000009a0b0c7221 */ /* 0x000fc80000010000 */
[----:B------:R-:W-:Y:S01]  /*28d0*/  FADD.FTZ R11, R12, R155 ;  /* 0x0000009b0c0b7221 */ /* 0x000fe20000010000 */
[----:B------:R-:W-:Y:S01]  /*28e0*/  IMAD.WIDE.U32 R8, R15, 0x10, R8 ;  /* 0x000000100f087825 */ /* 0x000fe200078e0008 */
[----:B------:R-:W1:Y:S01]  /*28f0*/  S2R R12, SR_TID.X ;  /* 0x00000000000c7919 */ /* 0x000e620000002100 */
[----:B------:R-:W-:Y:S02]  /*2900*/  UMOV UR4, 0xffffffff ;  /* 0xffffffff00047882 */ /* 0x000fe40000000000 */
[-C--:B--2---:R-:W-:Y:S01]  /*2910*/  @!P1 FMUL.FTZ R14, R147, R0.reuse ;  /* 0x00000000930e9220 */ /* 0x084fe20000410000 */
[-C--:B------:R-:W-:Y:S01]  /*2920*/  @!P1 FMUL.FTZ R15, R145, R0.reuse ;  /* 0x00000000910f9220 */ /* 0x080fe20000410000 */
[----:B---3--:R-:W-:-:S03]  /*2930*/  @P5 FFMA.FTZ R199, R147, R0, R199 ;  /* 0x0000000093c75223 */ /* 0x008fc600000100c7 */
[----:B------:R-:W-:Y:S01]  /*2940*/  @!P1 FSEL R199, R14, RZ, P0 ;  /* 0x000000ff0ec79208 */ /* 0x000fe20000000000 */
[----:B------:R-:W-:Y:S01]  /*2950*/  FADD.FTZ R14, R11, R148 ;  /* 0x000000940b0e7221 */ /* 0x000fe20000010000 */
[CC--:B------:R-:W-:Y:S01]  /*2960*/  @P2 FFMA.FTZ R196, R144.reuse, R0.reuse, R196 ;  /* 0x0000000090c42223 */ /* 0x0c0fe200000100c4 */
[-C--:B------:R-:W-:Y:S01]  /*2970*/  @!P1 FMUL.FTZ R11, R144, R0.reuse ;  /* 0x00000000900b9220 */ /* 0x080fe20000410000 */
[-C--:B------:R-:W-:Y:S01]  /*2980*/  @P3 FFMA.FTZ R197, R145, R0.reuse, R197 ;  /* 0x0000000091c53223 */ /* 0x080fe200000100c5 */
[CC--:B------:R-:W-:Y:S01]  /*2990*/  @P4 FFMA.FTZ R198, R146.reuse, R0.reuse, R198 ;  /* 0x0000000092c64223 */ /* 0x0c0fe200000100c6 */
[----:B------:R-:W-:Y:S01]  /*29a0*/  @!P1 FMUL.FTZ R0, R146, R0 ;  /* 0x0000000092009220 */ /* 0x000fe20000410000 */
[----:B------:R-:W-:Y:S02]  /*29b0*/  @!P1 FSEL R197, R15, RZ, P0 ;  /* 0x000000ff0fc59208 */ /* 0x000fe40000000000 */
[----:B------:R-:W-:Y:S01]  /*29c0*/  @!P1 FSEL R196, R11, RZ, P0 ;  /* 0x000000ff0bc49208 */ /* 0x000fe20000000000 */
[----:B------:R-:W-:Y:S01]  /*29d0*/  FADD.FTZ R11, R14, R149 ;  /* 0x000000950e0b7221 */ /* 0x000fe20000010000 */
[----:B------:R-:W-:-:S03]  /*29e0*/  @!P1 FSEL R198, R0, RZ, P0 ;  /* 0x000000ff00c69208 */ /* 0x000fc60000000000 */
[----:B------:R-:W-:Y:S02]  /*29f0*/  FADD.FTZ R0, R11, R150 ;  /* 0x000000960b007221 */ /* 0x000fe40000010000 */
[----:B------:R0:W-:Y:S02]  /*2a00*/  STG.E.128 desc[UR6][R8.64], R196 ;  /* 0x000000c408007986 */ /* 0x0001e4000c101d06 */
[----:B------:R-:W-:-:S04]  /*2a10*/  FADD.FTZ R11, R0, R151 ;  /* 0x00000097000b7221 */ /* 0x000fc80000010000 */
[----:B------:R-:W-:-:S04]  /*2a20*/  FADD.FTZ R0, R11, R196 ;  /* 0x000000c40b007221 */ /* 0x000fc80000010000 */
[----:B------:R-:W-:-:S04]  /*2a30*/  FADD.FTZ R11, R0, R197 ;  /* 0x000000c5000b7221 */ /* 0x000fc80000010000 */
[----:B------:R-:W-:Y:S01]  /*2a40*/  FADD.FTZ R0, R11, R198 ;  /* 0x000000c60b007221 */ /* 0x000fe20000010000 */
[----:B-1----:R-:W-:-:S03]  /*2a50*/  LOP3.LUT P0, RZ, R12, 0x1f, RZ, 0xc0, !PT ;  /* 0x0000001f0cff7812 */ /* 0x002fc6000780c0ff */
[----:B------:R-:W-:Y:S01]  /*2a60*/  FADD.FTZ R0, R0, R199 ;  /* 0x000000c700007221 */ /* 0x000fe20000010000 */
[----:B0-----:R-:W-:Y:S09]  /*2a70*/  BRA.DIV UR4, `(.L_x_64135) ;  /* 0x0000001a04887947 */ /* 0x001ff2000b800000 */
        /* <DEDUP_REMOVED lines=149> */
.L_x_64150:
        /* <DEDUP_REMOVED lines=83> */
[----:B------:R-:W-:Y:S01]  /*3900*/  SHF.R.S32.HI R200, RZ, 0x1f, R13 ;  /* 0x0000001fffc87819 */ /* 0x000fe2000001140d */
[----:B------:R-:W0:Y:S01]  /*3910*/  LDC.64 R14, c[0x0][0x428] ;  /* 0x00010a00ff0e7b82 */ /* 0x000e220000000a00 */
[C---:B------:R-:W-:Y:S01]  /*3920*/  FMUL.FTZ R204, R0.reuse, R153 ;  /* 0x0000009900cc7220 */ /* 0x040fe20000410000 */
[----:B------:R-:W-:Y:S01]  /*3930*/  FMUL.FTZ R4, R0, R4 ;  /* 0x0000000400047220 */ /* 0x000fe20000410000 */
[----:B------:R-:W-:Y:S01]  /*3940*/  LEA.HI R200, R200, R13, RZ, 0x2 ;  /* 0x0000000dc8c87211 */ /* 0x000fe200078f10ff */
[----:B------:R-:W-:Y:S01]  /*3950*/  FMUL.FTZ R5, R0, R5 ;  /* 0x0000000500057220 */ /* 0x000fe20000410000 */
[----:B------:R-:W-:Y:S01]  /*3960*/  LOP3.LUT R13, R12, 0x1f, RZ, 0xc0, !PT ;  /* 0x0000001f0c0d7812 */ /* 0x000fe200078ec0ff */
[C---:B------:R-:W-:Y:S01]  /*3970*/  FMUL.FTZ R8, R0.reuse, R8 ;  /* 0x0000000800087220 */ /* 0x040fe20000410000 */
[C---:B------:R-:W-:Y:S01]  /*3980*/  FMUL.FTZ R9, R0.reuse, R9 ;  /* 0x0000000900097220 */ /* 0x040fe20000410000 */
[----:B------:R-:W-:Y:S01]  /*3990*/  FMUL.FTZ R205, R0, R148 ;  /* 0x0000009400cd7220 */ /* 0x000fe20000410000 */
[----:B------:R-:W-:Y:S01]  /*39a0*/  LEA.HI.SX32 R153, R200, R13, 0x1e ;  /* 0x0000000dc8997211 */ /* 0x000fe200078ff2ff */
        /* <DEDUP_REMOVED lines=64> */
[----:B------:R-:W-:Y:S01]  /*3db0*/  IADD3 R229, PT, PT, R153, 0x20, RZ ;  /* 0x0000002099e57810 */ /* 0x000fe20007ffe0ff */
[----:B------:R-:W-:Y:S01]  /*3dc0*/  FFMA.FTZ R200, R11, R24, R88 ;  /* 0x000000180bc87223 */ /* 0x000fe20000010058 */
[----:B------:R-:W-:Y:S01]  /*3dd0*/  IADD3 R227, PT, PT, R153, 0x40, RZ ;  /* 0x0000004099e37810 */ /* 0x000fe20007ffe0ff */
[----:B------:R-:W-:Y:S01]  /*3de0*/  FFMA.FTZ R201, R201, R25, R89 ;  /* 0x00000019c9c97223 */ /* 0x000fe20000010059 */
[----:B------:R-:W-:Y:S01]  /*3df0*/  IADD3 R225, PT, PT, R153, 0x60, RZ ;  /* 0x0000006099e17810 */ /* 0x000fe20007ffe0ff */
[----:B------:R-:W-:Y:S01]  /*3e00*/  IMAD.WIDE.U32 R228, R229, 0x10, R14 ;  /* 0x00000010e5e47825 */ /* 0x000fe200078e000e */
[----:B------:R-:W-:-:S03]  /*3e10*/  IADD3 R223, PT, PT, R153, 0x80, RZ ;  /* 0x0000008099df7810 */ /* 0x000fc60007ffe0ff */
        /* <DEDUP_REMOVED lines=12> */
[----:B0-----:R-:W-:Y:S01]  /*3ee0*/  FFMA.FTZ R148, R10, R20, R84 ;  /* 0x000000140a947223 */ /* 0x001fe20000010054 */
        /* <DEDUP_REMOVED lines=51> */
[----:B------:R-:W-:Y:S01]  /*4220*/  STG.E.128 desc[UR6][R226.64], R200 ;  /* 0x000000c8e2007986 */ /* 0x000fe2000c101d06 */
        /* <DEDUP_REMOVED lines=9> */
[----:B------:R-:W-:-:S02]  /*42c0*/  FFMA.FTZ R159, R159, R67, R131 ;  /* 0x000000439f9f7223 */ /* 0x000fc40000010083 */
[----:B------:R-:W-:Y:S01]  /*42d0*/  STG.E.128 desc[UR6][R220.64], R184 ;  /* 0x000000b8dc007986 */ /* 0x000fe2000c101d06 */
[----:B0-----:R-:W-:Y:S01]  /*42e0*/  FFMA.FTZ R148, R12, R68, R132 ;  /* 0x000000440c947223 */ /* 0x001fe20000010084 */
[----:B------:R-:W-:Y:S02]  /*42f0*/  FFMA.FTZ R149, R204, R69, R133 ;  /* 0x00000045cc957223 */ /* 0x000fe40000010085 */
[----:B------:R-:W-:Y:S01]  /*4300*/  STG.E.128 desc[UR6][R218.64], R180 ;  /* 0x000000b4da007986 */ /* 0x000fe2000c101d06 */
[----:B------:R-:W-:Y:S01]  /*4310*/  FFMA.FTZ R150, R154, R70, R134 ;  /* 0x000000469a967223 */ /* 0x000fe20000010086 */
[----:B------:R-:W-:Y:S02]  /*4320*/  FFMA.FTZ R151, R155, R71, R135 ;  /* 0x000000479b977223 */ /* 0x000fe40000010087 */
[----:B------:R-:W-:Y:S04]  /*4330*/  STG.E.128 desc[UR6][R216.64], R176 ;  /* 0x000000b0d8007986 */ /* 0x000fe8000c101d06 */
[----:B------:R-:W-:Y:S04]  /*4340*/  STG.E.128 desc[UR6][R214.64], R172 ;  /* 0x000000acd6007986 */ /* 0x000fe8000c101d06 */
[----:B------:R0:W-:Y:S04]  /*4350*/  STG.E.128 desc[UR6][R212.64], R168 ;  /* 0x000000a8d4007986 */ /* 0x0001e8000c101d06 */
[----:B------:R1:W-:Y:S04]  /*4360*/  STG.E.128 desc[UR6][R198.64], R164 ;  /* 0x000000a4c6007986 */ /* 0x0003e8000c101d06 */
[----:B------:R2:W-:Y:S04]  /*4370*/  STG.E.128 desc[UR6][R196.64], R160 ;  /* 0x000000a0c4007986 */ /* 0x0005e8000c101d06 */
[----:B------:R2:W-:Y:S04]  /*4380*/  STG.E.128 desc[UR6][R4.64], R156 ;  /* 0x0000009c04007986 */ /* 0x0005e8000c101d06 */
[----:B------:R2:W-:Y:S01]  /*4390*/  STG.E.128 desc[UR6][R8.64], R148 ;  /* 0x0000009408007986 */ /* 0x0005e2000c101d06 */
[----:B0-----:R-:W-:Y:S01]  /*43a0*/  FFMA.FTZ R168, R209, R76, R140 ;  /* 0x0000004cd1a87223 */ /* 0x001fe2000001008c */
[----:B------:R-:W-:Y:S01]  /*43b0*/  FFMA.FTZ R169, R210, R77, R141 ;  /* 0x0000004dd2a97223 */ /* 0x000fe2000001008d */
[----:B------:R-:W-:Y:S01]  /*43c0*/  FFMA.FTZ R170, R211, R78, R142 ;  /* 0x0000004ed3aa7223 */ /* 0x000fe2000001008e */
[----:B------:R-:W-:Y:S01]  /*43d0*/  FFMA.FTZ R171, R0, R79, R143 ;  /* 0x0000004f00ab7223 */ /* 0x000fe2000001008f */
[----:B-1----:R-:W-:Y:S01]  /*43e0*/  FFMA.FTZ R164, R205, R72, R136 ;  /* 0x00000048cda47223 */ /* 0x002fe20000010088 */
[----:B------:R-:W-:Y:S01]  /*43f0*/  FFMA.FTZ R165, R206, R73, R137 ;  /* 0x00000049cea57223 */ /* 0x000fe20000010089 */
[----:B------:R-:W-:Y:S01]  /*4400*/  FFMA.FTZ R166, R207, R74, R138 ;  /* 0x0000004acfa67223 */ /* 0x000fe2000001008a */
[----:B------:R-:W-:-:S05]  /*4410*/  FFMA.FTZ R167, R208, R75, R139 ;  /* 0x0000004bd0a77223 */ /* 0x000fca000001008b */
[----:B------:R2:W-:Y:S04]  /*4420*/  STG.E.128 desc[UR6][R152.64], R164 ;  /* 0x000000a498007986 */ /* 0x0005e8000c101d06 */
[----:B------:R2:W-:Y:S02]  /*4430*/  STG.E.128 desc[UR6][R14.64], R168 ;  /* 0x000000a80e007986 */ /* 0x0005e4000c101d06 */
.L_x_64137:
[----:B------:R-:W-:Y:S05]  /*4440*/  BSYNC.RECONVERGENT B0 ;  /* 0x0000000000007941 */ /* 0x000fea0003800200 */
.L_x_64136:
[----:B--2---:R-:W0:Y:S02]  /*4450*/  LDC.64 R4, c[0x0][0x380] ;  /* 0x0000e000ff047b82 */ /* 0x004e240000000a00 */
[----:B0-----:R-:W-:-:S04]  /*4460*/  LEA R2, R4, R2, 0x2 ;  /* 0x0000000204027211 */ /* 0x001fc800078e10ff */
[----:B------:R-:W-:-:S13]  /*4470*/  ISETP.GE.AND P0, PT, R2, R5, PT ;  /* 0x000000050200720c */ /* 0x000fda0003f06270 */
[----:B------:R-:W-:Y:S05]  /*4480*/  @!P0 BRA `(.L_x_64138) ;  /* 0xffffffc000808947 */ /* 0x000fea000383ffff */
[----:B------:R-:W-:Y:S05]  /*4490*/  EXIT ;  /* 0x000000000000794d */ /* 0x000fea0003800000 */
.L_x_64135:
        /* <DEDUP_REMOVED lines=8> */
.L_x_64140:
[----:B------:R-:W-:Y:S05]  /*4520*/  BSYNC B0 ;  /* 0x0000000000007941 */ /* 0x000fea0003800000 */
.L_x_64139:
        /* <DEDUP_REMOVED lines=9> */
.L_x_64141:
[----:B------:R-:W-:Y:S01]  /*45c0*/  HFMA2 R213, -RZ, RZ, 0, 2.384185791015625e-07 ;  /* 0x00000004ffd57431 */ /* 0x000fe200000001ff */
[----:B------:R-:W-:-:S05]  /*45d0*/  MOV R8, R209 ;  /* 0x000000d100087202 */ /* 0x000fca0000000f00 */
[----:B------:R-:W-:-:S05]  /*45e0*/  FADD.FTZ R11, R9, R8 ;  /* 0x00000008090b7221 */ /* 0x000fca0000010000 */
[----:B------:R-:W-:-:S07]  /*45f0*/  MOV R212, R11 ;  /* 0x0000000b00d47202 */ /* 0x000fce0000000f00 */
[----:B------:R-:W-:Y:S05]  /*4600*/  WARPSYNC.COLLECTIVE R211, `(.L_x_64142) ;  /* 0x00000000d3087348 */ /* 0x000fea0003c00000 */
[----:B------:R0:W1:Y:S02]  /*4610*/  SHFL.BFLY P1, R209, R212, R213, R214 ;  /* 0x0c0000d5d4d17389 */ /* 0x00006400000200d6 */
[----:B01----:R-:W-:Y:S05]  /*4620*/  ENDCOLLECTIVE ;  /* 0x000000000000791b */ /* 0x003fea0003800000 */
.L_x_64142:
[----:B------:R-:W-:Y:S01]  /*4630*/  HFMA2 R213, -RZ, RZ, 0, 4.76837158203125e-07 ;  /* 0x00000008ffd57431 */ /* 0x000fe200000001ff */
[----:B------:R-:W-:-:S05]  /*4640*/  MOV R8, R209 ;  /* 0x000000d100087202 */ /* 0x000fca0000000f00 */
[----:B------:R-:W-:-:S05]  /*4650*/  FADD.FTZ R15, R11, R8 ;  /* 0x000000080b0f7221 */ /* 0x000fca0000010000 */
[----:B------:R-:W-:-:S07]  /*4660*/  MOV R212, R15 ;  /* 0x0000000f00d47202 */ /* 0x000fce0000000f00 */
[----:B------:R-:W-:Y:S05]  /*4670*/  WARPSYNC.COLLECTIVE R211, `(.L_x_64143) ;  /* 0x00000000d3087348 */ /* 0x000fea0003c00000 */
[----:B------:R0:W1:Y:S02]  /*4680*/  SHFL.BFLY P1, R209, R212, R213, R214 ;  /* 0x0c0000d5d4d17389 */ /* 0x00006400000200d6 */
[----:B01----:R-:W-:Y:S05]  /*4690*/  ENDCOLLECTIVE ;  /* 0x000000000000791b */ /* 0x003fea0003800000 */
.L_x_64143:
        /* <DEDUP_REMOVED lines=8> */
.L_x_64144:
        /* <DEDUP_REMOVED lines=135> */
.L_x_64145:
[----:B------:R-:W-:Y:S01]  /*4f90*/  HFMA2 R213, -RZ, RZ, 0, 1.1920928955078125e-07 ;  /* 0x00000002ffd57431 */ /* 0x000fe200000001ff */
[----:B------:R-:W-:-:S05]  /*4fa0*/  MOV R9, R209 ;  /* 0x000000d100097202 */ /* 0x000fca0000000f00 */
[----:B------:R-:W-:-:S05]  /*4fb0*/  FADD.FTZ R9, R0, R9 ;  /* 0x0000000900097221 */ /* 0x000fca0000010000 */
[----:B------:R-:W-:-:S07]  /*4fc0*/  MOV R212, R9 ;  /* 0x0000000900d47202 */ /* 0x000fce0000000f00 */
[----:B------:R-:W-:Y:S05]  /*4fd0*/  WARPSYNC.COLLECTIVE R211, `(.L_x_64146) ;  /* 0x00000000d3087348 */ /* 0x000fea0003c00000 */
[----:B------:R0:W1:Y:S02]  /*4fe0*/  SHFL.BFLY P1, R209, R212, R213, R214 ;  /* 0x0c0000d5d4d17389 */ /* 0x00006400000200d6 */
[----:B01----:R-:W-:Y:S05]  /*4ff0*/  ENDCOLLECTIVE ;  /* 0x000000000000791b */ /* 0x003fea0003800000 */
.L_x_64146:
[----:B------:R-:W-:Y:S01]  /*5000*/  HFMA2 R213, -RZ, RZ, 0, 2.384185791015625e-07 ;  /* 0x00000004ffd57431 */ /* 0x000fe200000001ff */
[----:B------:R-:W-:-:S05]  /*5010*/  MOV R208, R209 ;  /* 0x000000d100d07202 */ /* 0x000fca0000000f00 */
[----:B------:R-:W-:-:S05]  /*5020*/  FADD.FTZ R208, R9, R208 ;  /* 0x000000d009d07221 */ /* 0x000fca0000010000 */
[----:B------:R-:W-:-:S07]  /*5030*/  MOV R212, R208 ;  /* 0x000000d000d47202 */ /* 0x000fce0000000f00 */
[----:B------:R-:W-:Y:S05]  /*5040*/  WARPSYNC.COLLECTIVE R211, `(.L_x_64147) ;  /* 0x00000000d3087348 */ /* 0x000fea0003c00000 */
[----:B------:R0:W1:Y:S02]  /*5050*/  SHFL.BFLY P1, R209, R212, R213, R214 ;  /* 0x0c0000d5d4d17389 */ /* 0x00006400000200d6 */
[----:B01----:R-:W-:Y:S05]  /*5060*/  ENDCOLLECTIVE ;  /* 0x000000000000791b */ /* 0x003fea0003800000 */
.L_x_64147:
[----:B------:R-:W-:Y:S01]  /*5070*/  HFMA2 R213, -RZ, RZ, 0, 4.76837158203125e-07 ;  /* 0x00000008ffd57431 */ /* 0x000fe200000001ff */
[----:B------:R-:W-:-:S05]  /*5080*/  MOV R11, R209 ;  /* 0x000000d1000b7202 */ /* 0x000fca0000000f00 */
[----:B------:R-:W-:-:S05]  /*5090*/  FADD.FTZ R11, R208, R11 ;  /* 0x0000000bd00b7221 */ /* 0x000fca0000010000 */
[----:B------:R-:W-:-:S07]  /*50a0*/  MOV R212, R11 ;  /* 0x0000000b00d47202 */ /* 0x000fce0000000f00 */
[----:B------:R-:W-:Y:S05]  /*50b0*/  WARPSYNC.COLLECTIVE R211, `(.L_x_64148) ;  /* 0x00000000d3087348 */ /* 0x000fea0003c00000 */
[----:B------:R0:W1:Y:S02]  /*50c0*/  SHFL.BFLY P1, R209, R212, R213, R214 ;  /* 0x0c0000d5d4d17389 */ /* 0x00006400000200d6 */
[----:B01----:R-:W-:Y:S05]  /*50d0*/  ENDCOLLECTIVE ;  /* 0x000000000000791b */ /* 0x003fea0003800000 */
.L_x_64148:
[----:B------:R-:W-:Y:S01]  /*50e0*/  HFMA2 R213, -RZ, RZ, 0, 9.5367431640625e-07 ;  /* 0x00000010ffd57431 */ /* 0x000fe200000001ff */
[----:B------:R-:W-:-:S05]  /*50f0*/  MOV R210, R209 ;  /* 0x000000d100d27202 */ /* 0x000fca0000000f00 */
[----:B------:R-:W-:-:S05]  /*5100*/  FADD.FTZ R210, R11, R210 ;  /* 0x000000d20bd27221 */ /* 0x000fca0000010000 */
[----:B------:R-:W-:-:S07]  /*5110*/  MOV R212, R210 ;  /* 0x000000d200d47202 */ /* 0x000fce0000000f00 */
[----:B------:R-:W-:Y:S05]  /*5120*/  WARPSYNC.COLLECTIVE R211, `(.L_x_64149) ;  /* 0x00000000d3087348 */ /* 0x000fea0003c00000 */
[----:B------:R0:W1:Y:S02]  /*5130*/  SHFL.BFLY P1, R209, R212, R213, R214 ;  /* 0x0c0000d5d4d17389 */ /* 0x00006400000200d6 */
[----:B01----:R-:W-:Y:S05]  /*5140*/  ENDCOLLECTIVE ;  /* 0x000000000000791b */ /* 0x003fea0003800000 */
.L_x_64149:
[----:B------:R-:W-:Y:S01]  /*5150*/  MOV R15, R209 ;  /* 0x000000d1000f7202 */ /* 0x000fe20000000f00 */
[----:B------:R-:W-:Y:S06]  /*5160*/  BRA `(.L_x_64150) ;  /* 0xffffffe000987947 */ /* 0x000fec000383ffff */
.L_x_64151:
        /* <DEDUP_REMOVED lines=9> */
.L_x_71567:


//--------------------- .text._ZN10layer_norm13ln_fwd_kernelINS_13Kernel_traitsIfffffjLj2048ELj1ELj4ELj1ELj16ENS_18Kernel_traits_baseILj2048EfffffjLj128EEEEELb0ELb1ELb0ELb0EEEvNS_9FwdParamsE --------------------------
	.section	.text._ZN10layer_norm13ln_fwd_kernelINS_13Kernel_traitsIfffffjLj2048ELj1ELj4ELj1ELj16ENS_18Kernel_traits_baseILj2048EfffffjLj128EEEEELb0ELb1ELb0ELb0EEEvNS_9FwdParamsE,"ax",@progbits
	.align	128
        .global         _ZN10layer_norm13ln_fwd_kernelINS_13Kernel_traitsIfffffjLj2048ELj1ELj4ELj1ELj16ENS_18Kernel_traits_baseILj2048EfffffjLj128EEEEELb0ELb1ELb0ELb0EEEvNS_9FwdParamsE
        .type           _ZN10layer_norm13ln_fwd_kernelINS_13Kernel_traitsIfffffjLj2048ELj1ELj4ELj1ELj16ENS_18Kernel_traits_baseILj2048EfffffjLj128EEEEELb0ELb1ELb0ELb0EEEvNS_9FwdParamsE,@function
        .size           _ZN10layer_norm13ln_fwd_kernelINS_13Kernel_traitsIfffffjLj2048ELj1ELj4ELj1ELj16ENS_18Kernel_traits_baseILj2048EfffffjLj128EEEEELb0ELb1ELb0ELb0EEEvNS_9FwdParamsE,(.L_x_71568 - _ZN10layer_norm13ln_fwd_kernelINS_13Kernel_traitsIfffffjLj2048ELj1ELj4ELj1ELj16ENS_18Kernel_traits_baseILj2048EfffffjLj128EEEEELb0ELb1ELb0ELb0EEEvNS_9FwdParamsE)
        .other          _ZN10layer_norm13ln_fwd_kernelINS_13Kernel_traitsIfffffjLj2048ELj1ELj4ELj1ELj16ENS_18Kernel_traits_baseILj2048EfffffjLj128EEEEELb0ELb1ELb0ELb0EEEvNS_9FwdParamsE,@"STO_CUDA_ENTRY STV_DEFAULT"
_ZN10layer_norm13ln_fwd_kernelINS_13Kernel_traitsIfffffjLj2048ELj1ELj4ELj1ELj16ENS_18Kernel_traits_baseILj2048EfffffjLj128EEEEELb0ELb1ELb0ELb0EEEvNS_9FwdParamsE:
.text._ZN10layer_norm13ln_fwd_kernelINS_13Kernel_traitsIfffffjLj2048ELj1ELj4ELj1ELj16ENS_18Kernel_traits_baseILj2048EfffffjLj128EEEEELb0ELb1ELb0ELb0EEEvNS_9FwdParamsE:
        /* <DEDUP_REMOVED lines=29> */
[----:B------:R-:W4:Y:S01]  /*01d0*/  LDL.64 R186, [R1+0x28] ;  /* 0x0000280001ba7983 */ /* 0x000f220000100a00 */
[C---:B------:R-:W-:Y:S01]  /*01e0*/  ISETP.GE.U32.AND P1, PT, R0.reuse, 0x40, PT ;  /* 0x000000400000780c */ /* 0x040fe20003f26070 */
[----:B------:R-:W1:Y:S01]  /*01f0*/  @P0 LDC.64 R6, c[0x0][0x438] ;  /* 0x00010e00ff060b82 */ /* 0x000e620000000a00 */
[----:B------:R-:W-:-:S07]  /*0200*/  ISETP.GE.U32.AND P5, PT, R0, 0x60, PT ;  /* 0x000000600000780c */ /* 0x000fce0003fa6070 */
[----:B------:R-:W1:Y:S01]  /*0210*/  @P0 LDC.64 R152, c[0x0][0x3e8] ;  /* 0x0000fa00ff980b82 */ /* 0x000e620000000a00 */
[----:B0-----:R-:W-:-:S07]  /*0220*/  @P0 IMAD.WIDE.U32 R4, R2, 0x10, R4 ;  /* 0x0000001002040825 */ /* 0x001fce00078e0004 */
[----:B------:R-:W0:Y:S01]  /*0230*/  @P1 LDC.64 R154, c[0x0][0x3d0] ;  /* 0x0000f400ff9a1b82 */ /* 0x000e220000000a00 */
[----:B------:R-:W-:-:S07]  /*0240*/  ISETP.GE.U32.AND P2, PT, R0, 0x80, PT ;  /* 0x000000800000780c */ /* 0x000fce0003f46070 */
[----:B------:R-:W0:Y:S08]  /*0250*/  @P1 LDC.64 R156, c[0x0][0x438] ;  /* 0x00010e00ff9c1b82 */ /* 0x000e300000000a00 */
[----:B------:R-:W3:Y:S01]  /*0260*/  @P1 LDC.64 R158, c[0x0][0x3e8] ;  /* 0x0000fa00ff9e1b82 */ /* 0x000ee20000000a00 */
[----:B------:R-:W-:-:S07]  /*0270*/  ISETP.GE.U32.AND P3, PT, R0, 0xa0, PT ;  /* 0x000000a00000780c */ /* 0x000fce0003f66070 */
[----:B------:R-:W3:Y:S01]  /*0280*/  @P5 LDC.64 R160, c[0x0][0x3d0] ;  /* 0x0000f400ffa05b82 */ /* 0x000ee20000000a00 */
[----:B-1----:R-:W-:-:S07]  /*0290*/  @P0 IMAD.WIDE.U32 R6, R2, 0x10, R6 ;  /* 0x0000001002060825 */ /* 0x002fce00078e0006 */
[----:B------:R-:W1:Y:S01]  /*02a0*/  @P5 LDC.64 R162, c[0x0][0x438] ;  /* 0x00010e00ffa25b82 */ /* 0x000e620000000a00 */
[----:B------:R-:W-:-:S07]  /*02b0*/  @P0 IMAD.WIDE.U32 R152, R2, 0x10, R152 ;  /* 0x0000001002980825 */ /* 0x000fce00078e0098 */
[----:B------:R-:W1:Y:S01]  /*02c0*/  @P5 LDC.64 R164, c[0x0][0x3e8] ;  /* 0x0000fa00ffa45b82 */ /* 0x000e620000000a00 */
[----:B--2---:R2:W4:Y:S07]  /*02d0*/  @P0 LDG.E.128 R168, desc[UR6][R4.64] ;  /* 0x0000000604a80981 */ /* 0x00452e000c1e1d00 */
[----:B------:R-:W1:Y:S01]  /*02e0*/  @P2 LDC.64 R166, c[0x0][0x3d0] ;  /* 0x0000f400ffa62b82 */ /* 0x000e620000000a00 */
[----:B------:R-:W-:Y:S02]  /*02f0*/  @P0 LOP3.LUT R2, R2, 0x20, RZ, 0xfc, !PT ;  /* 0x0000002002020812 */ /* 0x000fe400078efcff */
[----:B------:R-:W-:Y:S01]  /*0300*/  ISETP.GE.U32.AND P4, PT, R0, 0xc0, PT ;  /* 0x000000c00000780c */ /* 0x000fe20003f86070 */
[----:B------:R3:W5:Y:S02]  /*0310*/  @P0 LDG.E.128 R8, desc[UR6][R6.64] ;  /* 0x0000000606080981 */ /* 0x000764000c1e1d00 */
[----:B0-----:R-:W-:-:S02]  /*0320*/  @P1 IMAD.WIDE.U32 R154, R2, 0x10, R154 ;  /* 0x00000010029a1825 */ /* 0x001fc400078e009a */
[----:B------:R0:W5:Y:S01]  /*0330*/  @P0 LDG.E.128 R12, desc[UR6][R152.64] ;  /* 0x00000006980c0981 */ /* 0x000162000c1e1d00 */
[----:B--2---:R-:W2:Y:S01]  /*0340*/  @P3 LDC.64 R4, c[0x0][0x3d0] ;  /* 0x0000f400ff043b82 */ /* 0x004ea20000000a00 */
[C---:B------:R-:W-:Y:S02]  /*0350*/  @P1 IMAD.WIDE.U32 R156, R2.reuse, 0x10, R156 ;  /* 0x00000010029c1825 */ /* 0x040fe400078e009c */
[----:B---3--:R3:W2:Y:S02]  /*0360*/  @P1 LDG.E.128 R172, desc[UR6][R154.64] ;  /* 0x000000069aac1981 */ /* 0x0086a4000c1e1d00 */
[C---:B------:R-:W-:Y:S01]  /*0370*/  @P1 IMAD.WIDE.U32 R158, R2.reuse, 0x10, R158 ;  /* 0x00000010029e1825 */ /* 0x040fe200078e009e */
[----:B------:R-:W-:Y:S01]  /*0380*/  @P1 IADD3 R2, PT, PT, R2, 0x20, RZ ;  /* 0x0000002002021810 */ /* 0x000fe20007ffe0ff */
[----:B------:R3:W5:Y:S01]  /*0390*/  @P1 LDG.E.128 R16, desc[UR6][R156.64] ;  /* 0x000000069c101981 */ /* 0x000762000c1e1d00 */
[----:B------:R-:W2:Y:S03]  /*03a0*/  @P3 LDC.64 R6, c[0x0][0x438] ;  /* 0x00010e00ff063b82 */ /* 0x000ea60000000a00 */
[C---:B------:R-:W-:Y:S01]  /*03b0*/  @P5 IMAD.WIDE.U32 R160, R2.reuse, 0x10, R160 ;  /* 0x0000001002a05825 */ /* 0x040fe200078e00a0 */
[----:B------:R2:W5:Y:S04]  /*03c0*/  @P1 LDG.E.128 R20, desc[UR6][R158.64] ;  /* 0x000000069e141981 */ /* 0x000568000c1e1d00 */
[----:B----4-:R4:W-:Y:S01]  /*03d0*/  @P0 STL.64 [R1+0x40], R168 ;  /* 0x000040a801000387 */ /* 0x0109e20000100a00 */
[C---:B-1----:R-:W-:Y:S01]  /*03e0*/  @P5 IMAD.WIDE.U32 R162, R2.reuse, 0x10, R162 ;  /* 0x0000001002a25825 */ /* 0x042fe200078e00a2 */
[----:B0-----:R-:W0:Y:S02]  /*03f0*/  @P4 LDC.64 R152, c[0x0][0x3d0] ;  /* 0x0000f400ff984b82 */ /* 0x001e240000000a00 */
[----:B------:R1:W-:Y:S04]  /*0400*/  @P0 STL.64 [R1+0x48], R170 ;  /* 0x000048aa01000387 */ /* 0x0003e80000100a00 */
[----:B------:R-:W2:Y:S01]  /*0410*/  LDL.64 R176, [R1] ;  /* 0x0000000001b07983 */ /* 0x000ea20000100a00 */
[C---:B------:R-:W-:Y:S01]  /*0420*/  @P5 IMAD.WIDE.U32 R164, R2.reuse, 0x10, R164 ;  /* 0x0000001002a45825 */ /* 0x040fe200078e00a4 */
[----:B---3--:R-:W3:Y:S02]  /*0430*/  @P4 LDC.64 R154, c[0x0][0x438] ;  /* 0x00010e00ff9a4b82 */ /* 0x008ee40000000a00 */
[----:B------:R-:W3:Y:S04]  /*0440*/  LDL.64 R178, [R1+0x8] ;  /* 0x0000080001b27983 */ /* 0x000ee80000100a00 */
[----:B------:R0:W3:Y:S02]  /*0450*/  @P5 LDG.E.128 R184, desc[UR6][R160.64] ;  /* 0x00000006a0b85981 */ /* 0x0000e4000c1e1d00 */
[----:B----4-:R-:W4:Y:S02]  /*0460*/  @P2 LDC.64 R168, c[0x0][0x438] ;  /* 0x00010e00ffa82b82 */ /* 0x010f240000000a00 */
[----:B------:R0:W5:Y:S06]  /*0470*/  @P5 LDG.E.128 R24, desc[UR6][R162.64] ;  /* 0x00000006a2185981 */ /* 0x00016c000c1e1d00 */
[----:B-1----:R-:W1:Y:S01]  /*0480*/  @P2 LDC.64 R170, c[0x0][0x3e8] ;  /* 0x0000fa00ffaa2b82 */ /* 0x002e620000000a00 */
[----:B------:R-:W-:Y:S01]  /*0490*/  @P5 IADD3 R2, PT, PT, R2, 0x20, RZ ;  /* 0x0000002002025810 */ /* 0x000fe20007ffe0ff */
[----:B------:R3:W5:Y:S04]  /*04a0*/  @P5 LDG.E.128 R28, desc[UR6][R164.64] ;  /* 0x00000006a41c5981 */ /* 0x000768000c1e1d00 */
[----:B------:R-:W-:-:S02]  /*04b0*/  @P2 IMAD.WIDE.U32 R166, R2, 0x10, R166 ;  /* 0x0000001002a62825 */ /* 0x000fc400078e00a6 */
[----:B------:R-:W3:Y:S03]  /*04c0*/  @P4 LDC.64 R156, c[0x0][0x3e8] ;  /* 0x0000fa00ff9c4b82 */ /* 0x000ee60000000a00 */
[----:B------:R-:W3:Y:S01]  /*04d0*/  @P2 LDG.E.128 R180, desc[UR6][R166.64] ;  /* 0x00000006a6b42981 */ /* 0x000ee2000c1e1d00 */
[----:B----4-:R-:W-:-:S03]  /*04e0*/  @P2 IMAD.WIDE.U32 R168, R2, 0x10, R168 ;  /* 0x0000001002a82825 */ /* 0x010fc600078e00a8 */
[----:B--2---:R2:W-:Y:S01]  /*04f0*/  @P1 STL.64 [R1+0x30], R172 ;  /* 0x000030ac01001387 */ /* 0x0045e20000100a00 */
[----:B------:R-:W-:-:S03]  /*0500*/  ISETP.GE.U32.AND P0, PT, R0, 0xe0, PT ;  /* 0x000000e00000780c */ /* 0x000fc60003f06070 */
[----:B------:R4:W5:Y:S01]  /*0510*/  @P2 LDG.E.128 R32, desc[UR6][R168.64] ;  /* 0x00000006a8202981 */ /* 0x000962000c1e1d00 */
[C---:B-1----:R-:W-:Y:S01]  /*0520*/  @P2 IMAD.WIDE.U32 R170, R2.reuse, 0x10, R170 ;  /* 0x0000001002aa2825 */ /* 0x042fe200078e00aa */
[----:B------:R-:W-:Y:S01]  /*0530*/  @P2 IADD3 R2, PT, PT, R2, 0x20, RZ ;  /* 0x0000002002022810 */ /* 0x000fe20007ffe0ff */
[----:B--2---:R-:W1:Y:S04]  /*0540*/  @P3 LDC.64 R172, c[0x0][0x3e8] ;  /* 0x0000fa00ffac3b82 */ /* 0x004e680000000a00 */
[----:B------:R-:W-:Y:S01]  /*0550*/  @P3 IMAD.WIDE.U32 R4, R2, 0x10, R4 ;  /* 0x0000001002043825 */ /* 0x000fe200078e0004 */
[----:B------:R2:W-:Y:S04]  /*0560*/  @P1 STL.64 [R1+0x38], R174 ;  /* 0x000038ae01001387 */ /* 0x0005e80000100a00 */
[----:B------:R-:W5:Y:S01]  /*0570*/  @P2 LDG.E.128 R36, desc[UR6][R170.64] ;  /* 0x00000006aa242981 */ /* 0x000f62000c1e1d00 */
[----:B------:R-:W4:Y:S08]  /*0580*/  @P0 LDC.64 R158, c[0x0][0x3d0] ;  /* 0x0000f400ff9e0b82 */ /* 0x000f300000000a00 */
[----:B0-----:R-:W0:Y:S08]  /*0590*/  @P0 LDC.64 R160, c[0x0][0x438] ;  /* 0x00010e00ffa00b82 */ /* 0x001e300000000a00 */
[----:B------:R-:W0:Y:S01]  /*05a0*/  @P0 LDC.64 R162, c[0x0][0x3e8] ;  /* 0x0000fa00ffa20b82 */ /* 0x000e220000000a00 */
[----:B---3--:R3:W2:Y:S01]  /*05b0*/  @P3 LDG.E.128 R176, desc[UR6][R4.64] ;  /* 0x0000000604b03981 */ /* 0x0086a2000c1e1d00 */
[----:B------:R-:W-:Y:S01]  /*05c0*/  ISETP.GE.U32.AND P1, PT, R0, 0x100, PT ;  /* 0x000001000000780c */ /* 0x000fe20003f26070 */
[----:B------:R-:W-:-:S04]  /*05d0*/  @P3 IMAD.WIDE.U32 R6, R2, 0x10, R6 ;  /* 0x0000001002063825 */ /* 0x000fc800078e0006 */
[C---:B-1----:R-:W-:Y:S01]  /*05e0*/  @P3 IMAD.WIDE.U32 R172, R2.reuse, 0x10, R172 ;  /* 0x0000001002ac3825 */ /* 0x042fe200078e00ac */
[----:B------:R-:W-:Y:S01]  /*05f0*/  @P3 IADD3 R2, PT, PT, R2, 0x20, RZ ;  /* 0x0000002002023810 */ /* 0x000fe20007ffe0ff */
[----:B------:R1:W5:Y:S04]  /*0600*/  @P3 LDG.E.128 R40, desc[UR6][R6.64] ;  /* 0x0000000606283981 */ /* 0x000368000c1e1d00 */
[----:B------:R-:W5:Y:S02]  /*0610*/  @P3 LDG.E.128 R44, desc[UR6][R172.64] ;  /* 0x00000006ac2c3981 */ /* 0x000f64000c1e1d00 */
[----:B------:R-:W0:Y:S02]  /*0620*/  @P1 LDC.64 R164, c[0x0][0x3d0] ;  /* 0x0000f400ffa41b82 */ /* 0x000e240000000a00 */
[----:B------:R2:W-:Y:S06]  /*0630*/  @P2 STL.64 [R1+0x10], R180 ;  /* 0x000010b401002387 */ /* 0x0005ec0000100a00 */
[----:B------:R-:W0:Y:S01]  /*0640*/  @P1 LDC.64 R166, c[0x0][0x438] ;  /* 0x00010e00ffa61b82 */ /* 0x000e220000000a00 */
[----:B------:R2:W-:Y:S01]  /*0650*/  @P2 STL.64 [R1+0x18], R182 ;  /* 0x000018b601002387 */ /* 0x0005e20000100a00 */
[----:B------:R-:W-:-:S03]  /*0660*/  ISETP.GE.U32.AND P2, PT, R0, 0x120, PT ;  /* 0x000001200000780c */ /* 0x000fc60003f46070 */
[----:B------:R-:W-:Y:S03]  /*0670*/  @P5 STL.64 [R1+0x20], R184 ;  /* 0x000020b801005387 */ /* 0x000fe60000100a00 */
[----:B----4-:R-:W4:Y:S01]  /*0680*/  @P1 LDC.64 R168, c[0x0][0x3e8] ;  /* 0x0000fa00ffa81b82 */ /* 0x010f220000000a00 */
[----:B------:R-:W-:Y:S01]  /*0690*/  @P5 STL.64 [R1+0x28], R186 ;  /* 0x000028ba01005387 */ /* 0x000fe20000100a00 */
[----:B------:R-:W-:-:S04]  /*06a0*/  @P4 IMAD.WIDE.U32 R152, R2, 0x10, R152 ;  /* 0x0000001002984825 */ /* 0x000fc800078e0098 */
[C---:B------:R-:W-:Y:S02]  /*06b0*/  @P4 IMAD.WIDE.U32 R154, R2.reuse, 0x10, R154 ;  /* 0x00000010029a4825 */ /* 0x040fe400078e009a */
[----:B---3--:R-:W3:Y:S01]  /*06c0*/  @P2 LDC.64 R4, c[0x0][0x3d0] ;  /* 0x0000f400ff042b82 */ /* 0x008ee20000000a00 */
[----:B------:R0:W5:Y:S01]  /*06d0*/  @P4 LDG.E.128 R248, desc[UR6][R152.64] ;  /* 0x0000000698f84981 */ /* 0x000162000c1e1d00 */
[C---:B------:R-:W-:Y:S01]  /*06e0*/  @P4 IMAD.WIDE.U32 R156, R2.reuse, 0x10, R156 ;  /* 0x00000010029c4825 */ /* 0x040fe200078e009c */
[----:B------:R-:W-:Y:S02]  /*06f0*/  @P4 IADD3 R2, PT, PT, R2, 0x20, RZ ;  /* 0x0000002002024810 */ /* 0x000fe40007ffe0ff */
[----:B------:R-:W5:Y:S03]  /*0700*/  @P4 LDG.E.128 R48, desc[UR6][R154.64] ;  /* 0x000000069a304981 */ /* 0x000f66000c1e1d00 */
[----:B-1----:R-:W1:Y:S01]  /*0710*/  @P2 LDC.64 R6, c[0x0][0x438] ;  /* 0x00010e00ff062b82 */ /* 0x002e620000000a00 */
[----:B------:R0:W5:Y:S01]  /*0720*/  @P4 LDG.E.128 R52, desc[UR6][R156.64] ;  /* 0x000000069c344981 */ /* 0x000162000c1e1d00 */
[----:B------:R-:W-:Y:S01]  /*0730*/  ISETP.GE.U32.AND P4, PT, R0, 0x160, PT ;  /* 0x000001600000780c */ /* 0x000fe20003f86070 */
[----:B------:R-:W-:-:S05]  /*0740*/  @P0 IMAD.WIDE.U32 R158, R2, 0x10, R158 ;  /* 0x00000010029e0825 */ /* 0x000fca00078e009e */
[----:B0-----:R-:W0:Y:S01]  /*0750*/  @P2 LDC.64 R152, c[0x0][0x3e8] ;  /* 0x0000fa00ff982b82 */ /* 0x001e220000000a00 */
[----:B------:R-:W-:Y:S01]  /*0760*/  @P0 IMAD.WIDE.U32 R160, R2, 0x10, R160 ;  /* 0x0000001002a00825 */ /* 0x000fe200078e00a0 */
[----:B------:R-:W-:Y:S01]  /*0770*/  ISETP.GE.U32.AND P5, PT, R0, 0x180, PT ;  /* 0x000001800000780c */ /* 0x000fe20003fa6070 */
[----:B------:R4:W5:Y:S02]  /*0780*/  @P0 LDG.E.128 R244, desc[UR6][R158.64] ;  /* 0x000000069ef40981 */ /* 0x000964000c1e1d00 */
[C---:B------:R-:W-:Y:S01]  /*0790*/  @P0 IMAD.WIDE.U32 R162, R2.reuse, 0x10, R162 ;  /* 0x0000001002a20825 */ /* 0x040fe200078e00a2 */
[----:B------:R-:W-:Y:S01]  /*07a0*/  @P0 IADD3 R2, PT, PT, R2, 0x20, RZ ;  /* 0x0000002002020810 */ /* 0x000fe20007ffe0ff */
[----:B------:R4:W5:Y:S01]  /*07b0*/  @P0 LDG.E.128 R56, desc[UR6][R160.64] ;  /* 0x00000006a0380981 */ /* 0x000962000c1e1d00 */
[----:B------:R-:W2:Y:S03]  /*07c0*/  @P4 LDC.64 R156, c[0x0][0x3d0] ;  /* 0x0000f400ff9c4b82 */ /* 0x000ea60000000a00 */
[----:B------:R3:W5:Y:S01]  /*07d0*/  @P0 LDG.E.128 R60, desc[UR6][R162.64] ;  /* 0x00000006a23c0981 */ /* 0x000762000c1e1d00 */
[----:B------:R-:W-:Y:S01]  /*07e0*/  ISETP.GE.U32.AND P0, PT, R0, 0x1a0, PT ;  /* 0x000001a00000780c */ /* 0x000fe20003f06070 */
[----:B------:R-:W-:-:S03]  /*07f0*/  @P1 IMAD.WIDE.U32 R164, R2, 0x10, R164 ;  /* 0x0000001002a41825 */ /* 0x000fc600078e00a4 */
[----:B----4-:R-:W4:Y:S01]  /*0800*/  @P4 LDC.64 R158, c[0x0][0x438] ;  /* 0x00010e00ff9e4b82 */ /* 0x010f220000000a00 */
[C---:B------:R-:W-:Y:S01]  /*0810*/  @P1 IMAD.WIDE.U32 R166, R2.reuse, 0x10, R166 ;  /* 0x0000001002a61825 */ /* 0x040fe200078e00a6 */
[----:B------:R1:W5:Y:S03]  /*0820*/  @P1 LDG.E.128 R240, desc[UR6][R164.64] ;  /* 0x00000006a4f01981 */ /* 0x000366000c1e1d00 */
[C---:B------:R-:W-:Y:S01]  /*0830*/  @P1 IMAD.WIDE.U32 R168, R2.reuse, 0x10, R168 ;  /* 0x0000001002a81825 */ /* 0x040fe200078e00a8 */
[----:B------:R-:W-:Y:S01]  /*0840*/  @P1 IADD3 R2, PT, PT, R2, 0x20, RZ ;  /* 0x0000002002021810 */ /* 0x000fe20007ffe0ff */
[----:B------:R0:W5:Y:S01]  /*0850*/  @P1 LDG.E.128 R64, desc[UR6][R166.64] ;  /* 0x00000006a6401981 */ /* 0x000162000c1e1d00 */
[----:B------:R-:W4:Y:S01]  /*0860*/  @P4 LDC.64 R160, c[0x0][0x3e8] ;  /* 0x0000fa00ffa04b82 */ /* 0x000f220000000a00 */
[----:B------:R-:W-:Y:S02]  /*0870*/  ISETP.GE.U32.AND P6, PT, R0, 0x1c0, PT ;  /* 0x000001c00000780c */ /* 0x000fe40003fc6070 */
[----:B---3--:R-:W-:Y:S01]  /*0880*/  @P2 IMAD.WIDE.U32 R4, R2, 0x10, R4 ;  /* 0x0000001002042825 */ /* 0x008fe200078e0004 */
[----:B------:R3:W5:Y:S04]  /*0890*/  @P1 LDG.E.128 R68, desc[UR6][R168.64] ;  /* 0x00000006a8441981 */ /* 0x000768000c1e1d00 */
[----:B------:R-:W4:Y:S01]  /*08a0*/  @P5 LDC.64 R162, c[0x0][0x3d0] ;  /* 0x0000f400ffa25b82 */ /* 0x000f220000000a00 */
[----:B------:R3:W5:Y:S01]  /*08b0*/  @P2 LDG.E.128 R236, desc[UR6][R4.64] ;  /* 0x0000000604ec2981 */ /* 0x000762000c1e1d00 */
[----:B------:R-:W-:-:S06]  /*08c0*/  ISETP.GE.U32.AND P1, PT, R0, 0x1e0, PT ;  /* 0x000001e00000780c */ /* 0x000fcc0003f26070 */
[----:B-1----:R-:W1:Y:S01]  /*08d0*/  @P5 LDC.64 R164, c[0x0][0x438] ;  /* 0x00010e00ffa45b82 */ /* 0x002e620000000a00 */
[----:B------:R-:W-:-:S04]  /*08e0*/  @P2 IMAD.WIDE.U32 R6, R2, 0x10, R6 ;  /* 0x0000001002062825 */ /* 0x000fc800078e0006 */
[----:B0-----:R-:W-:-:S03]  /*08f0*/  @P2 IMAD.WIDE.U32 R152, R2, 0x10, R152 ;  /* 0x0000001002982825 */ /* 0x001fc600078e0098 */
[----:B------:R-:W0:Y:S01]  /*0900*/  @P5 LDC.64 R166, c[0x0][0x3e8] ;  /* 0x0000fa00ffa65b82 */ /* 0x000e220000000a00 */
[----:B------:R-:W-:Y:S01]  /*0910*/  @P2 IADD3 R2, PT, PT, R2, 0x20, RZ ;  /* 0x0000002002022810 */ /* 0x000fe20007ffe0ff */
[----:B------:R3:W5:Y:S04]  /*0920*/  @P2 LDG.E.128 R72, desc[UR6][R6.64] ;  /* 0x0000000606482981 */ /* 0x000768000c1e1d00 */
[----:B------:R4:W5:Y:S02]  /*0930*/  @P2 LDG.E.128 R76, desc[UR6][R152.64] ;  /* 0x00000006984c2981 */ /* 0x000964000c1e1d00 */
[----:B--2---:R-:W2:Y:S08]  /*0940*/  @P0 LDC.64 R174, c[0x0][0x3d0] ;  /* 0x0000f400ffae0b82 */ /* 0x004eb00000000a00 */
[----:B---3--:R-:W3:Y:S08]  /*0950*/  @P0 LDC.64 R168, c[0x0][0x438] ;  /* 0x00010e00ffa80b82 */ /* 0x008ef00000000a00 */
[----:B------:R-:W3:Y:S08]  /*0960*/  @P0 LDC.64 R4, c[0x0][0x3e8] ;  /* 0x0000fa00ff040b82 */ /* 0x000ef00000000a00 */
[----:B------:R-:W3:Y:S08]  /*0970*/  @P6 LDC.64 R6, c[0x0][0x3d0] ;  /* 0x0000f400ff066b82 */ /* 0x000ef00000000a00 */
[----:B------:R-:W3:Y:S08]  /*0980*/  @P1 LDC.64 R180, c[0x0][0x3d0] ;  /* 0x0000f400ffb41b82 */ /* 0x000ef00000000a00 */
[----:B------:R-:W3:Y:S08]  /*0990*/  @P1 LDC.64 R182, c[0x0][0x438] ;  /* 0x00010e00ffb61b82 */ /* 0x000ef00000000a00 */
[----:B----4-:R-:W4:Y:S01]  /*09a0*/  @P1 LDC.64 R152, c[0x0][0x3e8] ;  /* 0x0000fa00ff981b82 */ /* 0x010f220000000a00 */
[----:B------:R1:W-:Y:S04]  /*09b0*/  @P3 STL.64 [R1], R176 ;  /* 0x000000b001003387 */ /* 0x0003e80000100a00 */
[----:B------:R0:W-:Y:S01]  /*09c0*/  @P3 STL.64 [R1+0x8], R178 ;  /* 0x000008b201003387 */ /* 0x0001e20000100a00 */
[----:B------:R-:W-:-:S02]  /*09d0*/  ISETP.GE.U32.AND P3, PT, R0, 0x140, PT ;  /* 0x000001400000780c */ /* 0x000fc40003f66070 */
[----:B-1----:R-:W1:Y:S11]  /*09e0*/  @P6 LDC.64 R176, c[0x0][0x438] ;  /* 0x00010e00ffb06b82 */ /* 0x002e760000000a00 */
[----:B------:R-:W3:Y:S08]  /*09f0*/  @P3 LDC.64 R170, c[0x0][0x3d0] ;  /* 0x0000f400ffaa3b82 */ /* 0x000ef00000000a00 */
[----:B------:R-:W4:Y:S08]  /*0a00*/  @P3 LDC.64 R172, c[0x0][0x438] ;  /* 0x00010e00ffac3b82 */ /* 0x000f300000000a00 */
[----:B------:R-:W2:Y:S01]  /*0a10*/  @P3 LDC.64 R154, c[0x0][0x3e8] ;  /* 0x0000fa00ff9a3b82 */ /* 0x000ea20000000a00 */
[----:B---3--:R-:W-:-:S07]  /*0a20*/  @P3 IMAD.WIDE.U32 R170, R2, 0x10, R170 ;  /* 0x0000001002aa3825 */ /* 0x008fce00078e00aa */
[----:B0-----:R-:W0:Y:S01]  /*0a30*/  @P6 LDC.64 R178, c[0x0][0x3e8] ;  /* 0x0000fa00ffb26b82 */ /* 0x001e220000000a00 */
[----:B------:R3:W5:Y:S01]  /*0a40*/  @P3 LDG.E.128 R80, desc[UR6][R170.64] ;  /* 0x00000006aa503981 */ /* 0x000762000c1e1d00 */
[----:B----4-:R-:W-:-:S05]  /*0a50*/  @P3 IMAD.WIDE.U32 R172, R2, 0x10, R172 ;  /* 0x0000001002ac3825 */ /* 0x010fca00078e00ac */
[----:B------:R3:W5:Y:S01]  /*0a60*/  @P3 LDG.E.128 R84, desc[UR6][R172.64] ;  /* 0x00000006ac543981 */ /* 0x000762000c1e1d00 */
[C---:B--2---:R-:W-:Y:S01]  /*0a70*/  @P3 IMAD.WIDE.U32 R154, R2.reuse, 0x10, R154 ;  /* 0x00000010029a3825 */ /* 0x044fe200078e009a */
[----:B------:R-:W-:-:S04]  /*0a80*/  @P3 IADD3 R2, PT, PT, R2, 0x20, RZ ;  /* 0x0000002002023810 */ /* 0x000fc80007ffe0ff */
[----:B------:R3:W5:Y:S01]  /*0a90*/  @P3 LDG.E.128 R88, desc[UR6][R154.64] ;  /* 0x000000069a583981 */ /* 0x000762000c1e1d00 */
[----:B------:R-:W-:-:S04]  /*0aa0*/  @P4 IMAD.WIDE.U32 R156, R2, 0x10, R156 ;  /* 0x00000010029c4825 */ /* 0x000fc800078e009c */
[C---:B------:R-:W-:Y:S01]  /*0ab0*/  @P4 IMAD.WIDE.U32 R158, R2.reuse, 0x10, R158 ;  /* 0x00000010029e4825 */ /* 0x040fe200078e009e */
[----:B------:R3:W5:Y:S03]  /*0ac0*/  @P4 LDG.E.128 R92, desc[UR6][R156.64] ;  /* 0x000000069c5c4981 */ /* 0x000766000c1e1d00 */
[C---:B------:R-:W-:Y:S01]  /*0ad0*/  @P4 IMAD.WIDE.U32 R160, R2.reuse, 0x10, R160 ;  /* 0x0000001002a04825 */ /* 0x040fe200078e00a0 */
[----:B------:R-:W-:Y:S01]  /*0ae0*/  @P4 IADD3 R2, PT, PT, R2, 0x20, RZ ;  /* 0x0000002002024810 */ /* 0x000fe20007ffe0ff */
[----:B------:R3:W5:Y:S04]  /*0af0*/  @P4 LDG.E.128 R96, desc[UR6][R158.64] ;  /* 0x000000069e604981 */ /* 0x000768000c1e1d00 */
[C---:B------:R-:W-:Y:S01]  /*0b00*/  @P5 IMAD.WIDE.U32 R162, R2.reuse, 0x10, R162 ;  /* 0x0000001002a25825 */ /* 0x040fe200078e00a2 */
[----:B------:R3:W5:Y:S03]  /*0b10*/  @P4 LDG.E.128 R100, desc[UR6][R160.64] ;  /* 0x00000006a0644981 */ /* 0x000766000c1e1d00 */
        /* <DEDUP_REMOVED lines=16> */
[C---:B0-----:R-:W-:Y:S01]  /*0c20*/  @P6 IMAD.WIDE.U32 R178, R2.reuse, 0x10, R178 ;  /* 0x0000001002b26825 */ /* 0x041fe200078e00b2 */
[----:B------:R-:W-:Y:S01]  /*0c30*/  @P6 IADD3 R2, PT, PT, R2, 0x20, RZ ;  /* 0x0000002002026810 */ /* 0x000fe20007ffe0ff */
[----:B------:R3:W5:Y:S04]  /*0c40*/  @P6 LDG.E.128 R132, desc[UR6][R176.64] ;  /* 0x00000006b0846981 */ /* 0x000768000c1e1d00 */
[C---:B------:R-:W-:Y:S01]  /*0c50*/  @P1 IMAD.WIDE.U32 R180, R2.reuse, 0x10, R180 ;  /* 0x0000001002b41825 */ /* 0x040fe200078e00b4 */
[----:B------:R3:W5:Y:S03]  /*0c60*/  @P6 LDG.E.128 R136, desc[UR6][R178.64] ;  /* 0x00000006b2886981 */ /* 0x000766000c1e1d00 */
[C---:B------:R-:W-:Y:S01]  /*0c70*/  @P1 IMAD.WIDE.U32 R182, R2.reuse, 0x10, R182 ;  /* 0x0000001002b61825 */ /* 0x040fe200078e00b6 */
[----:B------:R3:W5:Y:S03]  /*0c80*/  @P1 LDG.E.128 R140, desc[UR6][R180.64] ;  /* 0x00000006b48c1981 */ /* 0x000766000c1e1d00 */
[----:B------:R-:W-:Y:S01]  /*0c90*/  @P1 IMAD.WIDE.U32 R152, R2, 0x10, R152 ;  /* 0x0000001002981825 */ /* 0x000fe200078e0098 */
[----:B------:R3:W5:Y:S04]  /*0ca0*/  @P1 LDG.E.128 R144, desc[UR6][R182.64] ;  /* 0x00000006b6901981 */ /* 0x000768000c1e1d00 */
        /* <DEDUP_REMOVED lines=10> */
[----:B------:R-:W5:Y:S01]  /*0d50*/  LDG.E.128 R156, desc[UR6][R156.64] ;  /* 0x000000069c9c7981 */ /* 0x000f62000c1e1d00 */
[----:B--2---:R-:W-:-:S06]  /*0d60*/  IMAD.WIDE.U32 R160, R2, 0x10, R160 ;  /* 0x0000001002a07825 */ /* 0x004fcc00078e00a0 */
[----:B------:R-:W5:Y:S01]  /*0d70*/  LDG.E.128 R160, desc[UR6][R160.64] ;  /* 0x00000006a0a07981 */ /* 0x000f62000c1e1d00 */
[----:B------:R-:W-:Y:S05]  /*0d80*/  BRA `(.L_x_64154) ;  /* 0x0000000800f87947 */ /* 0x000fea0003800000 */
.L_x_64153:
[----:B------:R-:W2:Y:S04]  /*0d90*/  LDL R180, [R1+0x40] ;  /* 0x0000400001b47983 */ /* 0x000ea80000100800 */
[----:B------:R-:W2:Y:S04]  /*0da0*/  LDL R181, [R1+0x44] ;  /* 0x0000440001b57983 */ /* 0x000ea80000100800 */
[----:B------:R-:W2:Y:S04]  /*0db0*/  LDL R182, [R1+0x48] ;  /* 0x0000480001b67983 */ /* 0x000ea80000100800 */
[----:B------:R-:W2:Y:S04]  /*0dc0*/  LDL R183, [R1+0x4c] ;  /* 0x00004c0001b77983 */ /* 0x000ea80000100800 */
[----:B------:R-:W3:Y:S04]  /*0dd0*/  LDL R176, [R1+0x30] ;  /* 0x0000300001b07983 */ /* 0x000ee80000100800 */
[----:B------:R-:W3:Y:S04]  /*0de0*/  LDL R177, [R1+0x34] ;  /* 0x0000340001b17983 */ /* 0x000ee80000100800 */
[----:B------:R-:W3:Y:S04]  /*0df0*/  LDL R178, [R1+0x38] ;  /* 0x0000380001b27983 */ /* 0x000ee80000100800 */
[----:B------:R-:W3:Y:S04]  /*0e00*/  LDL R179, [R1+0x3c] ;  /* 0x00003c0001b37983 */ /* 0x000ee80000100800 */
        /* <DEDUP_REMOVED lines=12> */
[----:B------:R-:W-:-:S02]  /*0ed0*/  ISETP.GE.U32.AND P3, PT, R0, 0x20, PT ;  /* 0x000000200000780c */ /* 0x000fc40003f66070 */
[C---:B------:R-:W-:Y:S02]  /*0ee0*/  ISETP.GE.U32.AND P4, PT, R0.reuse, 0x40, PT ;  /* 0x000000400000780c */ /* 0x040fe40003f86070 */
[C---:B------:R-:W-:Y:S02]  /*0ef0*/  ISETP.GE.U32.AND P5, PT, R0.reuse, 0x60, PT ;  /* 0x000000600000780c */ /* 0x040fe40003fa6070 */
[----:B------:R-:W-:-:S07]  /*0f00*/  ISETP.GE.U32.AND P6, PT, R0, 0x80, PT ;  /* 0x000000800000780c */ /* 0x000fce0003fc6070 */
[----:B------:R-:W0:Y:S08]  /*0f10*/  @P3 LDC.64 R4, c[0x0][0x3d0] ;  /* 0x0000f400ff043b82 */ /* 0x000e300000000a00 */
[----:B------:R-:W1:Y:S08]  /*0f20*/  @P3 LDC.64 R6, c[0x0][0x3e8] ;  /* 0x0000fa00ff063b82 */ /* 0x000e700000000a00 */
[----:B------:R-:W1:Y:S08]  /*0f30*/  @P4 LDC.64 R8, c[0x0][0x3d0] ;  /* 0x0000f400ff084b82 */ /* 0x000e700000000a00 */
[----:B------:R-:W1:Y:S01]  /*0f40*/  @P4 LDC.64 R10, c[0x0][0x3e8] ;  /* 0x0000fa00ff0a4b82 */ /* 0x000e620000000a00 */
[----:B------:R-:W-:-:S07]  /*0f50*/  ISETP.GE.U32.AND P0, PT, R0, 0xa0, PT ;  /* 0x000000a00000780c */ /* 0x000fce0003f06070 */
[----:B------:R-:W1:Y:S08]  /*0f60*/  @P5 LDC.64 R16, c[0x0][0x3d0] ;  /* 0x0000f400ff105b82 */ /* 0x000e700000000a00 */
[----:B------:R-:W1:Y:S01]  /*0f70*/  @P5 LDC.64 R18, c[0x0][0x3e8] ;  /* 0x0000fa00ff125b82 */ /* 0x000e620000000a00 */
[----:B0-----:R-:W-:-:S07]  /*0f80*/  @P3 IMAD.WIDE.U32 R4, R2, 0x10, R4 ;  /* 0x0000001002043825 */ /* 0x001fce00078e0004 */
[----:B------:R-:W0:Y:S01]  /*0f90*/  @P6 LDC.64 R24, c[0x0][0x3d0] ;  /* 0x0000f400ff186b82 */ /* 0x000e220000000a00 */
[C---:B-1----:R-:W-:Y:S01]  /*0fa0*/  @P3 IMAD.WIDE.U32 R6, R2.reuse, 0x10, R6 ;  /* 0x0000001002063825 */ /* 0x042fe200078e0006 */
[----:B------:R-:W-:Y:S02]  /*0fb0*/  @P3 LOP3.LUT R2, R2, 0x20, RZ, 0xfc, !PT ;  /* 0x0000002002023812 */ /* 0x000fe400078efcff */
[C---:B------:R-:W-:Y:S02]  /*0fc0*/  ISETP.GE.U32.AND P1, PT, R0.reuse, 0xc0, PT ;  /* 0x000000c00000780c */ /* 0x040fe40003f26070 */
[----:B------:R-:W-:Y:S02]  /*0fd0*/  ISETP.GE.U32.AND P2, PT, R0, 0xe0, PT ;  /* 0x000000e00000780c */ /* 0x000fe40003f46070 */
[----:B------:R-:W1:Y:S01]  /*0fe0*/  @P6 LDC.64 R26, c[0x0][0x3e8] ;  /* 0x0000fa00ff1a6b82 */ /* 0x000e620000000a00 */
[C---:B------:R-:W-:Y:S01]  /*0ff0*/  @P4 IMAD.WIDE.U32 R8, R2.reuse, 0x10, R8 ;  /* 0x0000001002084825 */ /* 0x040fe200078e0008 */
[----:B------:R1:W5:Y:S03]  /*1000*/  @P3 LDG.E.128 R12, desc[UR6][R6.64] ;  /* 0x00000006060c3981 */ /* 0x000366000c1e1d00 */
[C---:B------:R-:W-:Y:S01]  /*1010*/  @P4 IMAD.WIDE.U32 R10, R2.reuse, 0x10, R10 ;  /* 0x00000010020a4825 */ /* 0x040fe200078e000a */
[----:B------:R-:W-:-:S02]  /*1020*/  @P4 IADD3 R2, PT, PT, R2, 0x20, RZ ;  /* 0x0000002002024810 */ /* 0x000fc40007ffe0ff */
[----:B------:R-:W1:Y:S02]  /*1030*/  @P0 LDC.64 R32, c[0x0][0x3d0] ;  /* 0x0000f400ff200b82 */ /* 0x000e640000000a00 */
[----:B------:R-:W5:Y:S01]  /*1040*/  @P4 LDG.E.128 R20, desc[UR6][R10.64] ;  /* 0x000000060a144981 */ /* 0x000f62000c1e1d00 */
[----:B------:R-:W-:-:S04]  /*1050*/  @P5 IMAD.WIDE.U32 R16, R2, 0x10, R16 ;  /* 0x0000001002105825 */ /* 0x000fc800078e0010 */
[C---:B------:R-:W-:Y:S01]  /*1060*/  @P5 IMAD.WIDE.U32 R18, R2.reuse, 0x10, R18 ;  /* 0x0000001002125825 */ /* 0x040fe200078e0012 */
[----:B------:R-:W-:Y:S01]  /*1070*/  @P5 IADD3 R2, PT, PT, R2, 0x20, RZ ;  /* 0x0000002002025810 */ /* 0x000fe20007ffe0ff */
[----:B------:R-:W4:Y:S03]  /*1080*/  @P0 LDC.64 R34, c[0x0][0x3e8] ;  /* 0x0000fa00ff220b82 */ /* 0x000f260000000a00 */
[----:B------:R-:W5:Y:S01]  /*1090*/  @P5 LDG.E.128 R28, desc[UR6][R18.64] ;  /* 0x00000006121c5981 */ /* 0x000f62000c1e1d00 */
[----:B0-----:R-:W-:-:S04]  /*10a0*/  @P6 IMAD.WIDE.U32 R24, R2, 0x10, R24 ;  /* 0x0000001002186825 */ /* 0x001fc800078e0018 */
[C---:B-1----:R-:W-:Y:S01]  /*10b0*/  @P6 IMAD.WIDE.U32 R26, R2.reuse, 0x10, R26 ;  /* 0x00000010021a6825 */ /* 0x042fe200078e001a */
[----:B------:R-:W-:Y:S01]  /*10c0*/  @P6 IADD3 R2, PT, PT, R2, 0x20, RZ ;  /* 0x0000002002026810 */ /* 0x000fe20007ffe0ff */
[----:B------:R-:W0:Y:S03]  /*10d0*/  @P1 LDC.64 R40, c[0x0][0x3d0] ;  /* 0x0000f400ff281b82 */ /* 0x000e260000000a00 */
[----:B------:R-:W5:Y:S01]  /*10e0*/  @P6 LDG.E.128 R36, desc[UR6][R26.64] ;  /* 0x000000061a246981 */ /* 0x000f62000c1e1d00 */
[----:B------:R-:W-:-:S04]  /*10f0*/  @P0 IMAD.WIDE.U32 R32, R2, 0x10, R32 ;  /* 0x0000001002200825 */ /* 0x000fc800078e0020 */
[----:B------:R-:W1:Y:S01]  /*1100*/  @P2 LDC.64 R6, c[0x0][0x3d0] ;  /* 0x0000f400ff062b82 */ /* 0x000e620000000a00 */
[----:B--2---:R2:W4:Y:S07]  /*1110*/  @P3 LDG.E.128 R180, desc[UR6][R4.64] ;  /* 0x0000000604b43981 */ /* 0x00452e000c1e1d00 */
[----:B--2---:R-:W2:Y:S01]  /*1120*/  @P1 LDC.64 R4, c[0x0][0x3e8] ;  /* 0x0000fa00ff041b82 */ /* 0x004ea20000000a00 */
[----:B---3--:R3:W2:Y:S04]  /*1130*/  @P4 LDG.E.128 R176, desc[UR6][R8.64] ;  /* 0x0000000608b04981 */ /* 0x0086a8000c1e1d00 */
[----:B----4-:R-:W4:Y:S03]  /*1140*/  @P5 LDG.E.128 R172, desc[UR6][R16.64] ;  /* 0x0000000610ac5981 */ /* 0x010f26000c1e1d00 */
[----:B---3--:R-:W3:Y:S01]  /*1150*/  @P2 LDC.64 R8, c[0x0][0x3e8] ;  /* 0x0000fa00ff082b82 */ /* 0x008ee20000000a00 */
[----:B------:R-:W4:Y:S01]  /*1160*/  @P6 LDG.E.128 R168, desc[UR6][R24.64] ;  /* 0x0000000618a86981 */ /* 0x000f22000c1e1d00 */
[----:B------:R-:W-:-:S06]  /*1170*/  MOV R167, R3 ;  /* 0x0000000300a77202 */ /* 0x000fcc0000000f00 */
[----:B------:R-:W4:Y:S01]  /*1180*/  @P0 LDG.E.128 R164, desc[UR6][R32.64] ;  /* 0x0000000620a40981 */ /* 0x000f22000c1e1d00 */
[C---:B------:R-:W-:Y:S01]  /*1190*/  @P0 IMAD.WIDE.U32 R34, R2.reuse, 0x10, R34 ;  /* 0x0000001002220825 */ /* 0x040fe200078e0022 */
[----:B------:R-:W-:-:S04]  /*11a0*/  @P0 IADD3 R2, PT, PT, R2, 0x20, RZ ;  /* 0x0000002002020810 */ /* 0x000fc80007ffe0ff */
[----:B------:R3:W5:Y:S01]  /*11b0*/  @P0 LDG.E.128 R44, desc[UR6][R34.64] ;  /* 0x00000006222c0981 */ /* 0x000762000c1e1d00 */
[----:B0-----:R-:W-:-:S04]  /*11c0*/  @P1 IMAD.WIDE.U32 R40, R2, 0x10, R40 ;  /* 0x0000001002281825 */ /* 0x001fc800078e0028 */
[C---:B--2---:R-:W-:Y:S01]  /*11d0*/  @P1 IMAD.WIDE.U32 R4, R2.reuse, 0x10, R4 ;  /* 0x0000001002041825 */ /* 0x044fe200078e0004 */
[----:B------:R-:W-:Y:S01]  /*11e0*/  @P1 IADD3 R2, PT, PT, R2, 0x20, RZ ;  /* 0x0000002002021810 */ /* 0x000fe20007ffe0ff */
[----:B------:R0:W5:Y:S04]  /*11f0*/  @P1 LDG.E.128 R248, desc[UR6][R40.64] ;  /* 0x0000000628f81981 */ /* 0x000168000c1e1d00 */
[----:B------:R2:W5:Y:S01]  /*1200*/  @P1 LDG.E.128 R52, desc[UR6][R4.64] ;  /* 0x0000000604341981 */ /* 0x000562000c1e1d00 */
[----:B------:R-:W-:Y:S01]  /*1210*/  ISETP.GE.U32.AND P1, PT, R0, 0x180, PT ;  /* 0x000001800000780c */ /* 0x000fe20003f26070 */
[----:B-1----:R-:W-:-:S04]  /*1220*/  @P2 IMAD.WIDE.U32 R6, R2, 0x10, R6 ;  /* 0x0000001002062825 */ /* 0x002fc800078e0006 */
[C---:B---3--:R-:W-:Y:S01]  /*1230*/  @P2 IMAD.WIDE.U32 R8, R2.reuse, 0x10, R8 ;  /* 0x0000001002082825 */ /* 0x048fe200078e0008 */
[----:B------:R-:W-:Y:S01]  /*1240*/  @P2 IADD3 R2, PT, PT, R2, 0x20, RZ ;  /* 0x0000002002022810 */ /* 0x000fe20007ffe0ff */
[----:B------:R-:W5:Y:S04]  /*1250*/  @P2 LDG.E.128 R244, desc[UR6][R6.64] ;  /* 0x0000000606f42981 */ /* 0x000f68000c1e1d00 */
[----:B------:R1:W5:Y:S01]  /*1260*/  @P2 LDG.E.128 R60, desc[UR6][R8.64] ;  /* 0x00000006083c2981 */ /* 0x000362000c1e1d00 */
[C---:B------:R-:W-:Y:S01]  /*1270*/  ISETP.GE.U32.AND P2, PT, R0.reuse, 0x1c0, PT ;  /* 0x000001c00000780c */ /* 0x040fe20003f46070 */
[----:B------:R-:W3:Y:S08]  /*1280*/  @P1 LDC.64 R34, c[0x0][0x3d0] ;  /* 0x0000f400ff221b82 */ /* 0x000ef00000000a00 */
[----:B0-----:R-:W0:Y:S01]  /*1290*/  @P1 LDC.64 R40, c[0x0][0x3e8] ;  /* 0x0000fa00ff281b82 */ /* 0x001e220000000a00 */
[----:B------:R0:W-:Y:S04]  /*12a0*/  @P3 STL.64 [R1+0x40], R180 ;  /* 0x000040b401003387 */ /* 0x0001e80000100a00 */
[----:B------:R0:W-:Y:S01]  /*12b0*/  @P3 STL.64 [R1+0x48], R182 ;  /* 0x000048b601003387 */ /* 0x0001e20000100a00 */
[----:B------:R-:W-:-:S03]  /*12c0*/  ISETP.GE.U32.AND P3, PT, R0, 0x100, PT ;  /* 0x000001000000780c */ /* 0x000fc60003f66070 */
[----:B------:R0:W-:Y:S10]  /*12d0*/  @P4 STL.64 [R1+0x30], R176 ;  /* 0x000030b001004387 */ /* 0x0001f40000100a00 */
[----:B------:R-:W1:Y:S01]  /*12e0*/  @P3 LDC.64 R10, c[0x0][0x3d0] ;  /* 0x0000f400ff0a3b82 */ /* 0x000e620000000a00 */
[----:B------:R0:W-:Y:S01]  /*12f0*/  @P4 STL.64 [R1+0x38], R178 ;  /* 0x000038b201004387 */ /* 0x0001e20000100a00 */
[----:B------:R-:W-:-:S06]  /*1300*/  ISETP.GE.U32.AND P4, PT, R0, 0x120, PT ;  /* 0x000001200000780c */ /* 0x000fcc0003f86070 */
[----:B------:R-:W3:Y:S01]  /*1310*/  @P3 LDC.64 R16, c[0x0][0x3e8] ;  /* 0x0000fa00ff103b82 */ /* 0x000ee20000000a00 */
[----:B----4-:R4:W-:Y:S07]  /*1320*/  @P5 STL.64 [R1+0x20], R172 ;  /* 0x000020ac01005387 */ /* 0x0109ee0000100a00 */
[----:B------:R-:W0:Y:S01]  /*1330*/  @P4 LDC.64 R42, c[0x0][0x3d0] ;  /* 0x0000f400ff2a4b82 */ /* 0x000e220000000a00 */
[----:B------:R4:W-:Y:S01]  /*1340*/  @P5 STL.64 [R1+0x28], R174 ;  /* 0x000028ae01005387 */ /* 0x0009e20000100a00 */
[----:B------:R-:W-:-:S06]  /*1350*/  ISETP.GE.U32.AND P5, PT, R0, 0x140, PT ;  /* 0x000001400000780c */ /* 0x000fcc0003fa6070 */
[----:B------:R-:W4:Y:S01]  /*1360*/  @P4 LDC.64 R18, c[0x0][0x3e8] ;  /* 0x0000fa00ff124b82 */ /* 0x000f220000000a00 */
[----:B------:R0:W-:Y:S07]  /*1370*/  @P6 STL.64 [R1+0x10], R168 ;  /* 0x000010a801006387 */ /* 0x0001ee0000100a00 */
[----:B------:R-:W4:Y:S01]  /*1380*/  @P5 LDC.64 R24, c[0x0][0x3d0] ;  /* 0x0000f400ff185b82 */ /* 0x000f220000000a00 */
[----:B------:R0:W-:Y:S01]  /*1390*/  @P6 STL.64 [R1+0x18], R170 ;  /* 0x000018aa01006387 */ /* 0x0001e20000100a00 */
[----:B------:R-:W-:-:S06]  /*13a0*/  ISETP.GE.U32.AND P6, PT, R0, 0x160, PT ;  /* 0x000001600000780c */ /* 0x000fcc0003fc6070 */
[----:B------:R-:W4:Y:S01]  /*13b0*/  @P5 LDC.64 R26, c[0x0][0x3e8] ;  /* 0x0000fa00ff1a5b82 */ /* 0x000f220000000a00 */
[----:B------:R0:W-:Y:S07]  /*13c0*/  @P0 STL.64 [R1], R164 ;  /* 0x000000a401000387 */ /* 0x0001ee0000100a00 */
[----:B--2---:R-:W2:Y:S01]  /*13d0*/  @P6 LDC.64 R4, c[0x0][0x3e8] ;  /* 0x0000fa00ff046b82 */ /* 0x004ea20000000a00 */
[----:B------:R0:W-:Y:S01]  /*13e0*/  @P0 STL.64 [R1+0x8], R166 ;  /* 0x000008a601000387 */ /* 0x0001e20000100a00 */
[----:B------:R-:W-:-:S06]  /*13f0*/  ISETP.GE.U32.AND P0, PT, R0, 0x1a0, PT ;  /* 0x000001a00000780c */ /* 0x000fcc0003f06070 */
[----:B------:R-:W2:Y:S01]  /*1400*/  @P6 LDC.64 R32, c[0x0][0x3d0] ;  /* 0x0000f400ff206b82 */ /* 0x000ea20000000a00 */
[----:B-1----:R-:W-:-:S04]  /*1410*/  @P3 IMAD.WIDE.U32 R10, R2, 0x10, R10 ;  /* 0x00000010020a3825 */ /* 0x002fc800078e000a */
[C---:B---3--:R-:W-:Y:S01]  /*1420*/  @P3 IMAD.WIDE.U32 R16, R2.reuse, 0x10, R16 ;  /* 0x0000001002103825 */ /* 0x048fe200078e0010 */
[----:B------:R-:W-:Y:S01]  /*1430*/  @P3 IADD3 R2, PT, PT, R2, 0x20, RZ ;  /* 0x0000002002023810 */ /* 0x000fe20007ffe0ff */
[----:B------:R1:W5:Y:S01]  /*1440*/  @P3 LDG.E.128 R240, desc[UR6][R10.64] ;  /* 0x000000060af03981 */ /* 0x000362000c1e1d00 */
[----:B------:R-:W3:Y:S03]  /*1450*/  @P0 LDC.64 R8, c[0x0][0x3d0] ;  /* 0x0000f400ff080b82 */ /* 0x000ee60000000a00 */
[----:B------:R1:W5:Y:S01]  /*1460*/  @P3 LDG.E.128 R68, desc[UR6][R16.64] ;  /* 0x0000000610443981 */ /* 0x000362000c1e1d00 */
[----:B0-----:R-:W-:Y:S01]  /*1470*/  @P4 IMAD.WIDE.U32 R42, R2, 0x10, R42 ;  /* 0x00000010022a4825 */ /* 0x001fe200078e002a */
[----:B------:R-:W-:-:S03]  /*1480*/  ISETP.GE.U32.AND P3, PT, R0, 0x1e0, PT ;  /* 0x000001e00000780c */ /* 0x000fc60003f66070 */
[C---:B----4-:R-:W-:Y:S01]  /*1490*/  @P4 IMAD.WIDE.U32 R18, R2.reuse, 0x10, R18 ;  /* 0x0000001002124825 */ /* 0x050fe200078e0012 */
[----:B------:R-:W-:Y:S01]  /*14a0*/  @P4 IADD3 R2, PT, PT, R2, 0x20, RZ ;  /* 0x0000002002024810 */ /* 0x000fe20007ffe0ff */
[----:B-1----:R-:W0:Y:S01]  /*14b0*/  @P0 LDC.64 R10, c[0x0][0x3e8] ;  /* 0x0000fa00ff0a0b82 */ /* 0x002e220000000a00 */
[----:B------:R1:W5:Y:S03]  /*14c0*/  @P4 LDG.E.128 R236, desc[UR6][R42.64] ;  /* 0x000000062aec4981 */ /* 0x000366000c1e1d00 */
[----:B------:R-:W-:Y:S01]  /*14d0*/  @P5 IMAD.WIDE.U32 R24, R2, 0x10, R24 ;  /* 0x0000001002185825 */ /* 0x000fe200078e0018 */
[----:B------:R4:W5:Y:S01]  /*14e0*/  @P4 LDG.E.128 R76, desc[UR6][R18.64] ;  /* 0x00000006124c4981 */ /* 0x000962000c1e1d00 */
[----:B------:R-:W-:Y:S02]  /*14f0*/  ISETP.GE.U32.AND P4, PT, R0, 0x200, PT ;  /* 0x000002000000780c */ /* 0x000fe40003f86070 */
[C---:B------:R-:W-:Y:S01]  /*1500*/  @P5 IMAD.WIDE.U32 R26, R2.reuse, 0x10, R26 ;  /* 0x00000010021a5825 */ /* 0x040fe200078e001a */
[----:B------:R-:W-:Y:S01]  /*1510*/  @P5 IADD3 R2, PT, PT, R2, 0x20, RZ ;  /* 0x0000002002025810 */ /* 0x000fe20007ffe0ff */
[----:B------:R-:W4:Y:S01]  /*1520*/  @P2 LDC.64 R16, c[0x0][0x3d0] ;  /* 0x0000f400ff102b82 */ /* 0x000f220000000a00 */
[----:B------:R-:W5:Y:S07]  /*1530*/  @P5 LDG.E.128 R80, desc[UR6][R24.64] ;  /* 0x0000000618505981 */ /* 0x000f6e000c1e1d00 */
[----:B-1----:R-:W1:Y:S01]  /*1540*/  @P2 LDC.64 R42, c[0x0][0x3e8] ;  /* 0x0000fa00ff2a2b82 */ /* 0x002e620000000a00 */
[C---:B--2---:R-:W-:Y:S01]  /*1550*/  @P6 IMAD.WIDE.U32 R6, R2.reuse, 0x10, R4 ;  /* 0x0000001002066825 */ /* 0x044fe200078e0004 */
[----:B------:R-:W5:Y:S03]  /*1560*/  @P5 LDG.E.128 R88, desc[UR6][R26.64] ;  /* 0x000000061a585981 */ /* 0x000f66000c1e1d00 */
[C---:B------:R-:W-:Y:S01]  /*1570*/  @P6 IMAD.WIDE.U32 R32, R2.reuse, 0x10, R32 ;  /* 0x0000001002206825 */ /* 0x040fe200078e0020 */
[----:B------:R-:W-:Y:S01]  /*1580*/  @P6 IADD3 R2, PT, PT, R2, 0x20, RZ ;  /* 0x0000002002026810 */ /* 0x000fe20007ffe0ff */
[----:B------:R-:W5:Y:S01]  /*1590*/  @P6 LDG.E.128 R100, desc[UR6][R6.64] ;  /* 0x0000000606646981 */ /* 0x000f62000c1e1d00 */
[----:B------:R-:W2:Y:S08]  /*15a0*/  @P3 LDC.64 R4, c[0x0][0x3d0] ;  /* 0x0000f400ff043b82 */ /* 0x000eb00000000a00 */
[----:B------:R-:W2:Y:S01]  /*15b0*/  @P3 LDC.64 R48, c[0x0][0x3e8] ;  /* 0x0000fa00ff303b82 */ /* 0x000ea20000000a00 */
[C---:B------:R-:W-:Y:S01]  /*15c0*/  @P1 IMAD.WIDE.U32 R34, R2.reuse, 0x10, R34 ;  /* 0x0000001002221825 */ /* 0x040fe200078e0022 */
[----:B------:R-:W5:Y:S03]  /*15d0*/  @P6 LDG.E.128 R92, desc[UR6][R32.64] ;  /* 0x00000006205c6981 */ /* 0x000f66000c1e1d00 */
[C---:B------:R-:W-:Y:S01]  /*15e0*/  @P1 IMAD.WIDE.U32 R40, R2.reuse, 0x10, R40 ;  /* 0x0000001002281825 */ /* 0x040fe200078e0028 */
[----:B------:R-:W-:Y:S01]  /*15f0*/  @P1 IADD3 R2, PT, PT, R2, 0x20, RZ ;  /* 0x0000002002021810 */ /* 0x000fe20007ffe0ff */
[----:B------:R-:W5:Y:S01]  /*1600*/  @P1 LDG.E.128 R104, desc[UR6][R34.64] ;  /* 0x0000000622681981 */ /* 0x000f62000c1e1d00 */
[----:B------:R-:W2:Y:S03]  /*1610*/  @P4 LDC.64 R56, c[0x0][0x3e8] ;  /* 0x0000fa00ff384b82 */ /* 0x000ea60000000a00 */
[C---:B---3--:R-:W-:Y:S01]  /*1620*/  @P0 IMAD.WIDE.U32 R8, R2.reuse, 0x10, R8 ;  /* 0x0000001002080825 */ /* 0x048fe200078e0008 */
[----:B------:R-:W5:Y:S04]  /*1630*/  @P1 LDG.E.128 R112, desc[UR6][R40.64] ;  /* 0x0000000628701981 */ /* 0x000f68000c1e1d00 */
[----:B------:R-:W3:Y:S01]  /*1640*/  @P4 LDC.64 R50, c[0x0][0x3d0] ;  /* 0x0000f400ff324b82 */ /* 0x000ee20000000a00 */
[C---:B0-----:R-:W-:Y:S01]  /*1650*/  @P0 IMAD.WIDE.U32 R10, R2.reuse, 0x10, R10 ;  /* 0x00000010020a0825 */ /* 0x041fe200078e000a */
[----:B------:R-:W-:Y:S01]  /*1660*/  @P0 IADD3 R2, PT, PT, R2, 0x20, RZ ;  /* 0x0000002002020810 */ /* 0x000fe20007ffe0ff */
[----:B------:R-:W5:Y:S04]  /*1670*/  @P0 LDG.E.128 R116, desc[UR6][R8.64] ;  /* 0x0000000608740981 */ /* 0x000f68000c1e1d00 */
[C---:B----4-:R-:W-:Y:S01]  /*1680*/  @P2 IMAD.WIDE.U32 R16, R2.reuse, 0x10, R16 ;  /* 0x0000001002102825 */ /* 0x050fe200078e0010 */
[----:B------:R-:W5:Y:S03]  /*1690*/  @P0 LDG.E.128 R124, desc[UR6][R10.64] ;  /* 0x000000060a7c0981 */ /* 0x000f66000c1e1d00 */
[C---:B-1----:R-:W-:Y:S01]  /*16a0*/  @P2 IMAD.WIDE.U32 R42, R2.reuse, 0x10, R42 ;  /* 0x00000010022a2825 */ /* 0x042fe200078e002a */
[----:B------:R-:W-:Y:S01]  /*16b0*/  @P2 IADD3 R2, PT, PT, R2, 0x20, RZ ;  /* 0x0000002002022810 */ /* 0x000fe20007ffe0ff */
[----:B------:R-:W5:Y:S04]  /*16c0*/  @P2 LDG.E.128 R128, desc[UR6][R16.64] ;  /* 0x0000000610802981 */ /* 0x000f68000c1e1d00 */
[C---:B--2---:R-:W-:Y:S01]  /*16d0*/  @P3 IMAD.WIDE.U32 R18, R2.reuse, 0x10, R4 ;  /* 0x0000001002123825 */ /* 0x044fe200078e0004 */
[----:B------:R-:W5:Y:S03]  /*16e0*/  @P2 LDG.E.128 R136, desc[UR6][R42.64] ;  /* 0x000000062a882981 */ /* 0x000f66000c1e1d00 */
[C---:B------:R-:W-:Y:S01]  /*16f0*/  @P3 IMAD.WIDE.U32 R48, R2.reuse, 0x10, R48 ;  /* 0x0000001002303825 */ /* 0x040fe200078e0030 */
[----:B------:R-:W-:Y:S01]  /*1700*/  @P3 IADD3 R2, PT, PT, R2, 0x20, RZ ;  /* 0x0000002002023810 */ /* 0x000fe20007ffe0ff */
[----:B------:R-:W5:Y:S04]  /*1710*/  @P3 LDG.E.128 R140, desc[UR6][R18.64] ;  /* 0x00000006128c3981 */ /* 0x000f68000c1e1d00 */
[C---:B------:R-:W-:Y:S01]  /*1720*/  @P4 IMAD.WIDE.U32 R4, R2.reuse, 0x10, R56 ;  /* 0x0000001002044825 */ /* 0x040fe200078e0038 */
[----:B------:R0:W5:Y:S03]  /*1730*/  @P3 LDG.E.128 R148, desc[UR6][R48.64] ;  /* 0x0000000630943981 */ /* 0x000166000c1e1d00 */
[----:B---3--:R-:W-:Y:S01]  /*1740*/  @P4 IMAD.WIDE.U32 R2, R2, 0x10, R50 ;  /* 0x0000001002024825 */ /* 0x008fe200078e0032 */
        /* <DEDUP_REMOVED lines=32> */
[----:B------:R-:W-:-:S02]  /*1950*/  @P4 CS2R R162, SRZ ;  /* 0x0000000000a24805 */ /* 0x000fc4000001ff00 */
[----:B-1----:R-:W-:-:S07]  /*1960*/  @P4 CS2R R160, SRZ ;  /* 0x0000000000a04805 */ /* 0x002fce000001ff00 */
.L_x_64154:
[----:B------:R-:W-:Y:S05]  /*1970*/  BSYNC.RECONVERGENT B0 ;  /* 0x0000000000007941 */ /* 0x000fea0003800200 */
.L_x_64152:
        /* <DEDUP_REMOVED lines=8> */
[----:B0-----:R-:W-:-:S04]  /*1a00*/  UISETP.NE.U32.AND UP0, UPT, UR4, URZ, UPT ;  /* 0x000000ff0400728c */ /* 0x001fc8000bf05070 */
[----:B-1234-:R-:W-:-:S11]  /*1a10*/  UISETP.NE.AND.EX UP0, UPT, UR5, URZ, UPT, UP0 ;  /* 0x000000ff0500728c */ /* 0x01efd6000bf05300 */
.L_x_64220:
[----:B------:R-:W0:Y:S01]  /*1a20*/  @UP0 LDCU.64 UR4, c[0x0][0x3e0] ;  /* 0x00007c00ff0407ac */ /* 0x000e220008000a00 */
[----:B------:R-:W-:Y:S01]  /*1a30*/  PLOP3.LUT P0, PT, PT, PT, UP0, 0x80, 0x8 ;  /* 0x000000000008781c */ /* 0x000fe20003f0f008 */
[----:B------:R-:W-:Y:S01]  /*1a40*/  HFMA2 R4, -RZ, RZ, 0, 2.384185791015625e-07 ;  /* 0x00000004ff047431 */ /* 0x000fe200000001ff */
[----:B------:R-:W-:Y:S02]  /*1a50*/  PLOP3.LUT P1, PT, PT, PT, UP0, 0x80, 0x8 ;  /* 0x000000000008781c */ /* 0x000fe40003f2f008 */
[----:B------:R-:W-:Y:S01]  /*1a60*/  MOV R2, 0x3f800000 ;  /* 0x3f80000000027802 */ /* 0x000fe20000000f00 */
[----:B-1234-:R-:W1:Y:S08]  /*1a70*/  S2R R6, SR_TID.X ;  /* 0x0000000000067919 */ /* 0x01ee700000002100 */
[----:B0-----:R-:W-:-:S05]  /*1a80*/  @P0 IMAD.WIDE R4, R252, R4, UR4 ;  /* 0x00000004fc040e25 */ /* 0x001fca000f8e0204 */
[----:B-----5:R0:W5:Y:S01]  /*1a90*/  @P1 LDG.E R2, desc[UR6][R4.64] ;  /* 0x0000000604021981 */ /* 0x020162000c1e1900 */
[C---:B------:R-:W-:Y:S01]  /*1aa0*/  ISETP.GE.U32.AND P1, PT, R0.reuse, 0x40, PT ;  /* 0x000000400000780c */ /* 0x040fe20003f26070 */
[----:B------:R-:W-:Y:S01]  /*1ab0*/  BSSY.RECONVERGENT B0, `(.L_x_64155) ;  /* 0x000002f000007945 */ /* 0x000fe20003800200 */
[C---:B------:R-:W-:Y:S02]  /*1ac0*/  ISETP.GE.U32.AND P6, PT, R0.reuse, 0x60, PT ;  /* 0x000000600000780c */ /* 0x040fe40003fc6070 */
[----:B------:R-:W-:Y:S02]  /*1ad0*/  LOP3.LUT R3, R3, 0xfffdffff, RZ, 0xc0, !PT ;  /* 0xfffdffff03037812 */ /* 0x000fe400078ec0ff */
[C---:B------:R-:W-:Y:S02]  /*1ae0*/  ISETP.GE.U32.AND P4, PT, R0.reuse, 0x80, PT ;  /* 0x000000800000780c */ /* 0x040fe40003f86070 */
[----:B------:R-:W-:Y:S01]  /*1af0*/  ISETP.GE.U32.AND P3, PT, R0, 0xa0, PT ;  /* 0x000000a00000780c */ /* 0x000fe20003f66070 */
[----:B0-----:R-:W-:Y:S01]  /*1b00*/  IMAD R4, R252, UR12, RZ ;  /* 0x0000000cfc047c24 */ /* 0x001fe2000f8e02ff */
[----:B------:R-:W-:-:S02]  /*1b10*/  ISETP.GE.U32.AND P5, PT, R0, 0x20, PT ;  /* 0x000000200000780c */ /* 0x000fc40003fa6070 */
[----:B------:R-:W-:Y:S02]  /*1b20*/  ISETP.GE.U32.AND P2, PT, R0, 0xc0, PT ;  /* 0x000000c00000780c */ /* 0x000fe40003f46070 */
[----:B------:R-:W-:Y:S02]  /*1b30*/  @P1 LOP3.LUT R3, R3, 0x20000, RZ, 0xfc, !PT ;  /* 0x0002000003031812 */ /* 0x000fe400078efcff */
[----:B------:R-:W-:Y:S02]  /*1b40*/  SHF.R.S32.HI R5, RZ, 0x1f, R4 ;  /* 0x0000001fff057819 */ /* 0x000fe40000011404 */
[----:B------:R-:W-:Y:S02]  /*1b50*/  LOP3.LUT R3, R3, 0xfffbffff, RZ, 0xc0, !PT ;  /* 0xfffbffff03037812 */ /* 0x000fe400078ec0ff */
[----:B------:R-:W-:Y:S02]  /*1b60*/  LEA.HI R5, R5, R4, RZ, 0x2 ;  /* 0x0000000405057211 */ /* 0x000fe400078f10ff */
[----:B------:R-:W-:-:S02]  /*1b70*/  @P6 LOP3.LUT R3, R3, 0x40000, RZ, 0xfc, !PT ;  /* 0x0004000003036812 */ /* 0x000fc400078efcff */
[----:B-1----:R-:W-:Y:S02]  /*1b80*/  LOP3.LUT R6, R6, 0x1f, RZ, 0xc0, !PT ;  /* 0x0000001f06067812 */ /* 0x002fe400078ec0ff */
[----:B------:R-:W-:Y:S02]  /*1b90*/  LOP3.LUT R3, R3, 0xfff7ffff, RZ, 0xc0, !PT ;  /* 0xfff7ffff03037812 */ /* 0x000fe400078ec0ff */
[----:B------:R-:W-:Y:S02]  /*1ba0*/  LEA.HI.SX32 R5, R5, R6, 0x1e ;  /* 0x0000000605057211 */ /* 0x000fe400078ff2ff */
[----:B------:R-:W-:Y:S02]  /*1bb0*/  @P4 LOP3.LUT R3, R3, 0x80000, RZ, 0xfc, !PT ;  /* 0x0008000003034812 */ /* 0x000fe400078efcff */
[----:B------:R-:W-:Y:S02]  /*1bc0*/  MOV R4, R5 ;  /* 0x0000000500047202 */ /* 0x000fe40000000f00 */
[----:B------:R-:W-:-:S04]  /*1bd0*/  LOP3.LUT R3, R3, 0xffefffff, RZ, 0xc0, !PT ;  /* 0xffefffff03037812 */ /* 0x000fc800078ec0ff */
[----:B------:R-:W-:-:S04]  /*1be0*/  @P3 LOP3.LUT R3, R3, 0x100000, RZ, 0xfc, !PT ;  /* 0x0010000003033812 */ /* 0x000fc800078efcff */
[----:B------:R-:W-:-:S04]  /*1bf0*/  LOP3.LUT R3, R3, 0xffdfffff, RZ, 0xc0, !PT ;  /* 0xffdfffff03037812 */ /* 0x000fc800078ec0ff */
[----:B------:R-:W-:Y:S01]  /*1c00*/  @P2 LOP3.LUT R3, R3, 0x200000, RZ, 0xfc, !PT ;  /* 0x0020000003032812 */ /* 0x000fe200078efcff */
[----:B------:R-:W-:Y:S06]  /*1c10*/  @!P5 BRA `(.L_x_64156) ;  /* 0x000000000060d947 */ /* 0x000fec0003800000 */
[----:B------:R-:W-:Y:S01]  /*1c20*/  ISETP.NE.U32.AND P0, PT, RZ, UR8, PT ;  /* 0x00000008ff007c0c */ /* 0x000fe2000bf05070 */
[----:B------:R-:W0:Y:S03]  /*1c30*/  LDC.64 R168, c[0x0][0x390] ;  /* 0x0000e400ffa87b82 */ /* 0x000e260000000a00 */
[----:B------:R-:W-:-:S13]  /*1c40*/  ISETP.NE.AND.EX P0, PT, RZ, UR9, PT, P0 ;  /* 0x00000009ff007c0c */ /* 0x000fda000bf05300 */
[----:B------:R-:W1:Y:S02]  /*1c50*/  @P0 LDC.64 R6, c[0x0][0x3a0] ;  /* 0x0000e800ff060b82 */ /* 0x000e640000000a00 */
[----:B-1----:R-:W-:-:S05]  /*1c60*/  @P0 IMAD.WIDE.U32 R6, R5, 0x10, R6 ;  /* 0x0000001005060825 */ /* 0x002fca00078e0006 */
[----:B------:R0:W2:Y:S02]  /*1c70*/  @P0 LDG.E.128 R164, desc[UR6][R6.64] ;  /* 0x0000000606a40981 */ /* 0x0000a4000c1e1d00 */
[----:B0-----:R-:W-:-:S05]  /*1c80*/  IMAD.WIDE.U32 R6, R5, 0x10, R168 ;  /* 0x0000001005067825 */ /* 0x001fca00078e00a8 */
[----:B------:R-:W3:Y:S02]  /*1c90*/  LDG.E.128 R168, desc[UR6][R6.64] ;  /* 0x0000000606a87981 */ /* 0x000ee4000c1e1d00 */
[-C--:B---3-5:R-:W-:Y:S01]  /*1ca0*/  FMUL.FTZ R6, R169, R2.reuse ;  /* 0x00000002a9067220 */ /* 0x0a8fe20000410000 */
[----:B------:R-:W-:-:S03]  /*1cb0*/  FMUL.FTZ R4, R168, R2 ;  /* 0x00000002a8047220 */ /* 0x000fc60000410000 */
[CC--:B--2---:R-:W-:Y:S01]  /*1cc0*/  @P0 FFMA.FTZ R169, R6.reuse, R13.reuse, R165 ;  /* 0x0000000d06a90223 */ /* 0x0c4fe200000100a5 */
[----:B------:R-:W-:Y:S01]  /*1cd0*/  @!P0 FMUL.FTZ R169, R6, R13 ;  /* 0x0000000d06a98220 */ /* 0x000fe20000410000 */
[----:B------:R-:W-:Y:S01]  /*1ce0*/  FMUL.FTZ R6, R171, R2 ;  /* 0x00000002ab067220 */ /* 0x000fe20000410000 */
[CC--:B------:R-:W-:Y:S01]  /*1cf0*/  @P0 FFMA.FTZ R168, R4.reuse, R12.reuse, R164 ;  /* 0x0000000c04a80223 */ /* 0x0c0fe200000100a4 */
[----:B------:R-:W-:Y:S01]  /*1d00*/  @!P0 FMUL.FTZ R168, R4, R12 ;  /* 0x0000000c04a88220 */ /* 0x000fe20000410000 */
[----:B------:R-:W-:Y:S01]  /*1d10*/  FMUL.FTZ R4, R170, R2 ;  /* 0x00000002aa047220 */ /* 0x000fe20000410000 */
[CC--:B------:R-:W-:Y:S01]  /*1d20*/  @P0 FFMA.FTZ R171, R6.reuse, R15.reuse, R167 ;  /* 0x0000000f06ab0223 */ /* 0x0c0fe200000100a7 */
[----:B------:R-:W-:Y:S02]  /*1d30*/  @!P0 FMUL.FTZ R171, R6, R15 ;  /* 0x0000000f06ab8220 */ /* 0x000fe40000410000 */
[----:B------:R-:W0:Y:S01]  /*1d40*/  LDC.64 R6, c[0x0][0x3a8] ;  /* 0x0000ea00ff067b82 */ /* 0x000e220000000a00 */
[CC--:B------:R-:W-:Y:S01]  /*1d50*/  @P0 FFMA.FTZ R170, R4.reuse, R14.reuse, R166 ;  /* 0x0000000e04aa0223 */ /* 0x0c0fe200000100a6 */
[----:B------:R-:W-:Y:S01]  /*1d60*/  @!P0 FMUL.FTZ R170, R4, R14 ;  /* 0x0000000e04aa8220 */ /* 0x000fe20000410000 */
[C---:B------:R-:W-:Y:S01]  /*1d70*/  IADD3 R4, PT, PT, R5.reuse, 0x20, RZ ;  /* 0x0000002005047810 */ /* 0x040fe20007ffe0ff */
[----:B0-----:R-:W-:-:S05]  /*1d80*/  IMAD.WIDE.U32 R6, R5, 0x10, R6 ;  /* 0x0000001005067825 */ /* 0x001fca00078e0006 */
[----:B------:R0:W-:Y:S02]  /*1d90*/  STG.E.128 desc[UR6][R6.64], R168 ;  /* 0x000000a806007986 */ /* 0x0001e4000c101d06 */
.L_x_64156:
[----:B------:R-:W-:Y:S05]  /*1da0*/  BSYNC.RECONVERGENT B0 ;  /* 0x0000000000007941 */ /* 0x000fea0003800200 */
.L_x_64155:
[----:B------:R-:W-:Y:S04]  /*1db0*/  BSSY.RECONVERGENT B0, `(.L_x_64157) ;  /* 0x000001a000007945 */ /* 0x000fe80003800200 */
[----:B------:R-:W-:Y:S05]  /*1dc0*/  @!P1 BRA `(.L_x_64158) ;  /* 0x0000000000609947 */ /* 0x000fea0003800000 */
[----:B------:R-:W-:Y:S01]  /*1dd0*/  ISETP.NE.U32.AND P0, PT, RZ, UR8, PT ;  /* 0x00000008ff007c0c */ /* 0x000fe2000bf05070 */
[----:B------:R-:W1:Y:S03]  /*1de0*/  LDC.64 R172, c[0x0][0x390] ;  /* 0x0000e400ffac7b82 */ /* 0x000e660000000a00 */
[----:B------:R-:W-:-:S13]  /*1df0*/  ISETP.NE.AND.EX P0, PT, RZ, UR9, PT, P0 ;  /* 0x00000009ff007c0c */ /* 0x000fda000bf05300 */
[----:B0-----:R-:W0:Y:S02]  /*1e00*/  @P0 LDC.64 R6, c[0x0][0x3a0] ;  /* 0x0000e800ff060b82 */ /* 0x001e240000000a00 */
[----:B0-----:R-:W-:-:S05]  /*1e10*/  @P0 IMAD.WIDE.U32 R6, R4, 0x10, R6 ;  /* 0x0000001004060825 */ /* 0x001fca00078e0006 */
[----:B------:R1:W2:Y:S02]  /*1e20*/  @P0 LDG.E.128 R164, desc[UR6][R6.64] ;  /* 0x0000000606a40981 */ /* 0x0002a4000c1e1d00 */
[----:B-1----:R-:W-:-:S05]  /*1e30*/  IMAD.WIDE.U32 R6, R4, 0x10, R172 ;  /* 0x0000001004067825 */ /* 0x002fca00078e00ac */
[----:B------:R-:W3:Y:S02]  /*1e40*/  LDG.E.128 R172, desc[UR6][R6.64] ;  /* 0x0000000606ac7981 */ /* 0x000ee4000c1e1d00 */
[-C--:B---3-5:R-:W-:Y:S01]  /*1e50*/  FMUL.FTZ R6, R172, R2.reuse ;  /* 0x00000002ac067220 */ /* 0x0a8fe20000410000 */
[----:B------:R-:W-:-:S03]  /*1e60*/  FMUL.FTZ R7, R173, R2 ;  /* 0x00000002ad077220 */ /* 0x000fc60000410000 */
[CC--:B--2---:R-:W-:Y:S01]  /*1e70*/  @P0 FFMA.FTZ R172, R6.reuse, R20.reuse, R164 ;  /* 0x0000001406ac0223 */ /* 0x0c4fe200000100a4 */
[CC--:B------:R-:W-:Y:S01]  /*1e80*/  @P0 FFMA.FTZ R173, R7.reuse, R21.reuse, R165 ;  /* 0x0000001507ad0223 */ /* 0x0c0fe200000100a5 */
[----:B------:R-:W-:Y:S01]  /*1e90*/  @!P0 FMUL.FTZ R172, R6, R20 ;  /* 0x0000001406ac8220 */ /* 0x000fe20000410000 */
[----:B------:R-:W-:Y:S01]  /*1ea0*/  @!P0 FMUL.FTZ R173, R7, R21 ;  /* 0x0000001507ad8220 */ /* 0x000fe20000410000 */
[-C--:B------:R-:W-:Y:S01]  /*1eb0*/  FMUL.FTZ R6, R174, R2.reuse ;  /* 0x00000002ae067220 */ /* 0x080fe20000410000 */
[----:B------:R-:W-:-:S03]  /*1ec0*/  FMUL.FTZ R7, R175, R2 ;  /* 0x00000002af077220 */ /* 0x000fc60000410000 */
[CC--:B------:R-:W-:Y:S01]  /*1ed0*/  @P0 FFMA.FTZ R174, R6.reuse, R22.reuse, R166 ;  /* 0x0000001606ae0223 */ /* 0x0c0fe200000100a6 */
[CC--:B------:R-:W-:Y:S01]  /*1ee0*/  @P0 FFMA.FTZ R175, R7.reuse, R23.reuse, R167 ;  /* 0x0000001707af0223 */ /* 0x0c0fe200000100a7 */
[----:B------:R-:W-:Y:S01]  /*1ef0*/  @!P0 FMUL.FTZ R174, R6, R22 ;  /* 0x0000001606ae8220 */ /* 0x000fe20000410000 */
[----:B------:R-:W-:Y:S02]  /*1f00*/  @!P0 FMUL.FTZ R175, R7, R23 ;  /* 0x0000001707af8220 */ /* 0x000fe40000410000 */
[----:B------:R-:W0:Y:S02]  /*1f10*/  LDC.64 R6, c[0x0][0x3a8] ;  /* 0x0000ea00ff067b82 */ /* 0x000e240000000a00 */
[C---:B0-----:R-:W-:Y:S01]  /*1f20*/  IMAD.WIDE.U32 R6, R4.reuse, 0x10, R6 ;  /* 0x0000001004067825 */ /* 0x041fe200078e0006 */
[----:B------:R-:W-:-:S04]  /*1f30*/  IADD3 R4, PT, PT, R4, 0x20, RZ ;  /* 0x0000002004047810 */ /* 0x000fc80007ffe0ff */
[----:B------:R1:W-:Y:S03]  /*1f40*/  STG.E.128 desc[UR6][R6.64], R172 ;  /* 0x000000ac06007986 */ /* 0x0003e6000c101d06 */
.L_x_64158:
[----:B------:R-:W-:Y:S05]  /*1f50*/  BSYNC.RECONVERGENT B0 ;  /* 0x0000000000007941 */ /* 0x000fea0003800200 */
.L_x_64157:
[----:B------:R-:W-:Y:S04]  /*1f60*/  BSSY.RECONVERGENT B0, `(.L_x_64159) ;  /* 0x000001a000007945 */ /* 0x000fe80003800200 */
[----:B------:R-:W-:Y:S05]  /*1f70*/  @!P6 BRA `(.L_x_64160) ;  /* 0x000000000060e947 */ /* 0x000fea0003800000 */
[----:B------:R-:W-:Y:S01]  /*1f80*/  ISETP.NE.U32.AND P0, PT, RZ, UR8, PT ;  /* 0x00000008ff007c0c */ /* 0x000fe2000bf05070 */
[----:B------:R-:W2:Y:S03]  /*1f90*/  LDC.64 R176, c[0x0][0x390] ;  /* 0x0000e400ffb07b82 */ /* 0x000ea60000000a00 */
[----:B------:R-:W-:-:S13]  /*1fa0*/  ISETP.NE.AND.EX P0, PT, RZ, UR9, PT, P0 ;  /* 0x00000009ff007c0c */ /* 0x000fda000bf05300 */
[----:B01----:R-:W0:Y:S02]  /*1fb0*/  @P0 LDC.64 R6, c[0x0][0x3a0] ;  /* 0x0000e800ff060b82 */ /* 0x003e240000000a00 */
[----:B0-----:R-:W-:-:S05]  /*1fc0*/  @P0 IMAD.WIDE.U32 R6, R4, 0x10, R6 ;  /* 0x0000001004060825 */ /* 0x001fca00078e0006 */
[----:B------:R2:W3:Y:S02]  /*1fd0*/  @P0 LDG.E.128 R164, desc[UR6][R6.64] ;  /* 0x0000000606a40981 */ /* 0x0004e4000c1e1d00 */
[----:B--2---:R-:W-:-:S05]  /*1fe0*/  IMAD.WIDE.U32 R6, R4, 0x10, R176 ;  /* 0x0000001004067825 */ /* 0x004fca00078e00b0 */
[----:B------:R-:W2:Y:S02]  /*1ff0*/  LDG.E.128 R176, desc[UR6][R6.64] ;  /* 0x0000000606b07981 */ /* 0x000ea4000c1e1d00 */
[-C--:B--2--5:R-:W-:Y:S01]  /*2000*/  FMUL.FTZ R6, R176, R2.reuse ;  /* 0x00000002b0067220 */ /* 0x0a4fe20000410000 */
[----:B------:R-:W-:-:S03]  /*2010*/  FMUL.FTZ R7, R177, R2 ;  /* 0x00000002b1077220 */ /* 0x000fc60000410000 */
[CC--:B---3--:R-:W-:Y:S01]  /*2020*/  @P0 FFMA.FTZ R176, R6.reuse, R28.reuse, R164 ;  /* 0x0000001c06b00223 */ /* 0x0c8fe200000100a4 */
        /* <DEDUP_REMOVED lines=13> */
.L_x_64160:
[----:B------:R-:W-:Y:S05]  /*2100*/  BSYNC.RECONVERGENT B0 ;  /* 0x0000000000007941 */ /* 0x000fea0003800200 */
.L_x_64159:
[----:B------:R-:W-:Y:S04]  /*2110*/  BSSY.RECONVERGENT B0, `(.L_x_64161) ;  /* 0x000001a000007945 */ /* 0x000fe80003800200 */
[----:B------:R-:W-:Y:S05]  /*2120*/  @!P4 BRA `(.L_x_64162) ;  /* 0x000000000060c947 */ /* 0x000fea0003800000 */
[----:B------:R-:W-:Y:S01]  /*2130*/  ISETP.NE.U32.AND P0, PT, RZ, UR8, PT ;  /* 0x00000008ff007c0c */ /* 0x000fe2000bf05070 */
[----:B------:R-:W3:Y:S03]  /*2140*/  LDC.64 R180, c[0x0][0x390] ;  /* 0x0000e400ffb47b82 */ /* 0x000ee60000000a00 */
[----:B------:R-:W-:-:S13]  /*2150*/  ISETP.NE.AND.EX P0, PT, RZ, UR9, PT, P0 ;  /* 0x00000009ff007c0c */ /* 0x000fda000bf05300 */
[----:B012---:R-:W0:Y:S02]  /*2160*/  @P0 LDC.64 R6, c[0x0][0x3a0] ;  /* 0x0000e800ff060b82 */ /* 0x007e240000000a00 */
[----:B0-----:R-:W-:-:S05]  /*2170*/  @P0 IMAD.WIDE.U32 R6, R4, 0x10, R6 ;  /* 0x0000001004060825 */ /* 0x001fca00078e0006 */
[----:B------:R3:W2:Y:S02]  /*2180*/  @P0 LDG.E.128 R164, desc[UR6][R6.64] ;  /* 0x0000000606a40981 */ /* 0x0006a4000c1e1d00 */
[----:B---3--:R-:W-:-:S05]  /*2190*/  IMAD.WIDE.U32 R6, R4, 0x10, R180 ;  /* 0x0000001004067825 */ /* 0x008fca00078e00b4 */
        /* <DEDUP_REMOVED lines=17> */
.L_x_64162:
[----:B------:R-:W-:Y:S05]  /*22b0*/  BSYNC.RECONVERGENT B0 ;  /* 0x0000000000007941 */ /* 0x000fea0003800200 */
.L_x_64161:
[----:B------:R-:W-:Y:S04]  /*22c0*/  BSSY.RECONVERGENT B0, `(.L_x_64163) ;  /* 0x000001a000007945 */ /* 0x000fe80003800200 */
[----:B------:R-:W-:Y:S05]  /*22d0*/  @!P3 BRA `(.L_x_64164) ;  /* 0x000000000060b947 */ /* 0x000fea0003800000 */
[----:B------:R-:W-:Y:S01]  /*22e0*/  ISETP.NE.U32.AND P0, PT, RZ, UR8, PT ;  /* 0x00000008ff007c0c */ /* 0x000fe2000bf05070 */
[----:B------:R-:W4:Y:S03]  /*22f0*/  LDC.64 R184, c[0x0][0x390] ;  /* 0x0000e400ffb87b82 */ /* 0x000f260000000a00 */
[----:B------:R-:W-:-:S13]  /*2300*/  ISETP.NE.AND.EX P0, PT, RZ, UR9, PT, P0 ;  /* 0x00000009ff007c0c */ /* 0x000fda000bf05300 */
[----:B0123--:R-:W0:Y:S02]  /*2310*/  @P0 LDC.64 R6, c[0x0][0x3a0] ;  /* 0x0000e800ff060b82 */ /* 0x00fe240000000a00 */
[----:B0-----:R-:W-:-:S05]  /*2320*/  @P0 IMAD.WIDE.U32 R6, R4, 0x10, R6 ;  /* 0x0000001004060825 */ /* 0x001fca00078e0006 */
[----:B------:R4:W2:Y:S02]  /*2330*/  @P0 LDG.E.128 R164, desc[UR6][R6.64] ;  /* 0x0000000606a40981 */ /* 0x0008a4000c1e1d00 */
[----:B----4-:R-:W-:-:S05]  /*2340*/  IMAD.WIDE.U32 R6, R4, 0x10, R184 ;  /* 0x0000001004067825 */ /* 0x010fca00078e00b8 */
        /* <DEDUP_REMOVED lines=17> */
.L_x_64164:
[----:B------:R-:W-:Y:S05]  /*2460*/  BSYNC.RECONVERGENT B0 ;  /* 0x0000000000007941 */ /* 0x000fea0003800200 */
.L_x_64163:
[----:B------:R-:W-:Y:S04]  /*2470*/  BSSY.RECONVERGENT B0, `(.L_x_64165) ;  /* 0x000001a000007945 */ /* 0x000fe80003800200 */
[----:B------:R-:W-:Y:S05]  /*2480*/  @!P2 BRA `(.L_x_64166) ;  /* 0x000000000060a947 */ /* 0x000fea0003800000 */
[----:B------:R-:W-:Y:S01]  /*2490*/  ISETP.NE.U32.AND P0, PT, RZ, UR8, PT ;  /* 0x00000008ff007c0c */ /* 0x000fe2000bf05070 */
[----:B------:R-:W0:Y:S03]  /*24a0*/  LDC.64 R188, c[0x0][0x390] ;  /* 0x0000e400ffbc7b82 */ /* 0x000e260000000a00 */
[----:B------:R-:W-:-:S13]  /*24b0*/  ISETP.NE.AND.EX P0, PT, RZ, UR9, PT, P0 ;  /* 0x00000009ff007c0c */ /* 0x000fda000bf05300 */
[----:B01234-:R-:W0:Y:S02]  /*24c0*/  @P0 LDC.64 R6, c[0x0][0x3a0] ;  /* 0x0000e800ff060b82 */ /* 0x01fe240000000a00 */
[----:B0-----:R-:W-:-:S05]  /*24d0*/  @P0 IMAD.WIDE.U32 R6, R4, 0x10, R6 ;  /* 0x0000001004060825 */ /* 0x001fca00078e0006 */
[----:B------:R0:W2:Y:S02]  /*24e0*/  @P0 LDG.E.128 R164, desc[UR6][R6.64] ;  /* 0x0000000606a40981 */ /* 0x0000a4000c1e1d00 */
[----:B0-----:R-:W-:-:S05]  /*24f0*/  IMAD.WIDE.U32 R6, R4, 0x10, R188 ;  /* 0x0000001004067825 */ /* 0x001fca00078e00bc */
        /* <DEDUP_REMOVED lines=17> */
.L_x_64166:
[----:B------:R-:W-:Y:S05]  /*2610*/  BSYNC.RECONVERGENT B0 ;  /* 0x0000000000007941 */ /* 0x000fea0003800200 */
.L_x_64165:
        /* <DEDUP_REMOVED lines=29> */
.L_x_64168:
[----:B------:R-:W-:Y:S05]  /*27f0*/  BSYNC.RECONVERGENT B0 ;  /* 0x0000000000007941 */ /* 0x000fea0003800200 */
.L_x_64167:
        /* <DEDUP_REMOVED lines=29> */
.L_x_64170:
[----:B------:R-:W-:Y:S05]  /*29d0*/  BSYNC.RECONVERGENT B0 ;  /* 0x0000000000007941 */ /* 0x000fea0003800200 */
.L_x_64169:
        /* <DEDUP_REMOVED lines=29> */
.L_x_64172:
[----:B------:R-:W-:Y:S05]  /*2bb0*/  BSYNC.RECONVERGENT B0 ;  /* 0x0000000000007941 */ /* 0x000fea0003800200 */
.L_x_64171:
        /* <DEDUP_REMOVED lines=29> */
.L_x_64174:
[----:B------:R-:W-:Y:S05]  /*2d90*/  BSYNC.RECONVERGENT B0 ;  /* 0x0000000000007941 */ /* 0x000fea0003800200 */
.L_x_64173:
        /* <DEDUP_REMOVED lines=29> */
.L_x_64176:
[----:B------:R-:W-:Y:S05]  /*2f70*/  BSYNC.RECONVERGENT B0 ;  /* 0x0000000000007941 */ /* 0x000fea0003800200 */
.L_x_64175:
        /* <DEDUP_REMOVED lines=29> */
.L_x_64178:
[----:B------:R-:W-:Y:S05]  /*3150*/  BSYNC.RECONVERGENT B0 ;  /* 0x0000000000007941 */ /* 0x000fea0003800200 */
.L_x_64177:
        /* <DEDUP_REMOVED lines=29> */
.L_x_64180:
[----:B------:R-:W-:Y:S05]  /*3330*/  BSYNC.RECONVERGENT B0 ;  /* 0x0000000000007941 */ /* 0x000fea0003800200 */
.L_x_64179:
        /* <DEDUP_REMOVED lines=29> */
.L_x_64182:
[----:B------:R-:W-:Y:S05]  /*3510*/  BSYNC.RECONVERGENT B0 ;  /* 0x0000000000007941 */ /* 0x000fea0003800200 */
.L_x_64181:
        /* <DEDUP_REMOVED lines=29> */
.L_x_64184:
[----:B------:R-:W-:Y:S05]  /*36f0*/  BSYNC.RECONVERGENT B0 ;  /* 0x0000000000007941 */ /* 0x000fea0003800200 */
.L_x_64183:
        /* <DEDUP_REMOVED lines=14> */
[-C--:B------:R-:W-:Y:S01]  /*37e0*/  FMUL.FTZ R7, R229, R2.reuse ;  /* 0x00000002e5077220 */ /* 0x080fe20000410000 */
[-C--:B------:R-:W-:Y:S01]  /*37f0*/  FMUL.FTZ R232, R230, R2.reuse ;  /* 0x00000002e6e87220 */ /* 0x080fe20000410000 */
[----:B------:R-:W-:Y:S01]  /*3800*/  FMUL.FTZ R2, R231, R2 ;  /* 0x00000002e7027220 */ /* 0x000fe20000410000 */
[CC--:B--2---:R-:W-:Y:S01]  /*3810*/  @P0 FFMA.FTZ R228, R6.reuse, R152.reuse, R164 ;  /* 0x0000009806e40223 */ /* 0x0c4fe200000100a4 */
[CC--:B------:R-:W-:Y:S01]  /*3820*/  @P0 FFMA.FTZ R229, R7.reuse, R153.reuse, R165 ;  /* 0x0000009907e50223 */ /* 0x0c0fe200000100a5 */
[----:B------:R-:W-:Y:S01]  /*3830*/  @!P0 FMUL.FTZ R228, R6, R152 ;  /* 0x0000009806e48220 */ /* 0x000fe20000410000 */
[----:B------:R-:W-:Y:S01]  /*3840*/  @!P0 FMUL.FTZ R229, R7, R153 ;  /* 0x0000009907e58220 */ /* 0x000fe20000410000 */
[-C--:B------:R-:W-:Y:S01]  /*3850*/  @P0 FFMA.FTZ R230, R232, R154.reuse, R166 ;  /* 0x0000009ae8e60223 */ /* 0x080fe200000100a6 */
[----:B------:R-:W0:Y:S01]  /*3860*/  LDC.64 R6, c[0x0][0x3a8] ;  /* 0x0000ea00ff067b82 */ /* 0x000e220000000a00 */
[-C--:B------:R-:W-:Y:S01]  /*3870*/  @P0 FFMA.FTZ R231, R2, R155.reuse, R167 ;  /* 0x0000009b02e70223 */ /* 0x080fe200000100a7 */
[----:B------:R-:W-:Y:S01]  /*3880*/  @!P0 FMUL.FTZ R230, R232, R154 ;  /* 0x0000009ae8e68220 */ /* 0x000fe20000410000 */
[----:B------:R-:W-:Y:S01]  /*3890*/  @!P0 FMUL.FTZ R231, R2, R155 ;  /* 0x0000009b02e78220 */ /* 0x000fe20000410000 */
[----:B0-----:R-:W-:-:S05]  /*38a0*/  IMAD.WIDE.U32 R6, R4, 0x10, R6 ;  /* 0x0000001004067825 */ /* 0x001fca00078e0006 */
[----:B------:R0:W-:Y:S02]  /*38b0*/  STG.E.128 desc[UR6][R6.64], R228 ;  /* 0x000000e406007986 */ /* 0x0001e4000c101d06 */
.L_x_64186:
[----:B------:R-:W-:Y:S05]  /*38c0*/  BSYNC.RECONVERGENT B0 ;  /* 0x0000000000007941 */ /* 0x000fea0003800200 */
.L_x_64185:
[----:B-----5:R-:W-:Y:S01]  /*38d0*/  FADD.FTZ R2, RZ, R168 ;  /* 0x000000a8ff027221 */ /* 0x020fe20000010000 */
        /* <DEDUP_REMOVED lines=11> */
[----:B------:R-:W-:-:S04]  /*3990*/  LOP3.LUT R3, R3, 0xfffffffe, RZ, 0xc0, !PT ;  /* 0xfffffffe03037812 */ /* 0x000fc800078ec0ff */
[----:B01234-:R-:W-:-:S05]  /*39a0*/  FSEL R7, R2, RZ, P5 ;  /* 0x000000ff02077208 */ /* 0x01ffca0002800000 */
        /* <DEDUP_REMOVED lines=252> */
.L_x_64232:
        /* <DEDUP_REMOVED lines=17> */
[----:B------:R1:W-:Y:S04]  /*4a80*/  STL [R1+0x5c], R13 ;  /* 0x00005c0d01007387 */ /* 0x0003e80000100800 */
[----:B-1----:R-:W2:Y:S04]  /*4a90*/  LDL R13, [R1+0x40] ;  /* 0x00004000010d7983 */ /* 0x002ea80000100800 */
[----:B------:R1:W-:Y:S04]  /*4aa0*/  STL [R1+0x58], R12 ;  /* 0x0000580c01007387 */ /* 0x0003e80000100800 */
[----:B-1----:R-:W3:Y:S04]  /*4ab0*/  LDL R12, [R1+0x44] ;  /* 0x00004400010c7983 */ /* 0x002ee80000100800 */
[----:B------:R1:W-:Y:S04]  /*4ac0*/  STL [R1+0x54], R3 ;  /* 0x0000540301007387 */ /* 0x0003e80000100800 */
[----:B-1----:R-:W4:Y:S04]  /*4ad0*/  LDL R3, [R1+0x48] ;  /* 0x0000480001037983 */ /* 0x002f280000100800 */
[----:B------:R1:W-:Y:S04]  /*4ae0*/  STL [R1+0x50], R0 ;  /* 0x0000500001007387 */ /* 0x0003e80000100800 */
[----:B-1----:R-:W4:Y:S01]  /*4af0*/  LDL R0, [R1+0x4c] ;  /* 0x00004c0001007983 */ /* 0x002f220000100800 */
[--C-:B0-----:R-:W-:Y:S01]  /*4b00*/  FADD.FTZ R6, R168, -R2.reuse ;  /* 0x80000002a8067221 */ /* 0x101fe20000010000 */
[--C-:B------:R-:W-:Y:S01]  /*4b10*/  FADD.FTZ R233, R169, -R2.reuse ;  /* 0x80000002a9e97221 */ /* 0x100fe20000010000 */
[----:B------:R-:W-:-:S02]  /*4b20*/  FADD.FTZ R7, R170, -R2 ;  /* 0x80000002aa077221 */ /* 0x000fc40000010000 */
[C---:B------:R-:W-:Y:S01]  /*4b30*/  FMUL.FTZ R232, R4.reuse, R6 ;  /* 0x0000000604e87220 */ /* 0x040fe20000410000 */
[----:B------:R-:W-:Y:S01]  /*4b40*/  FADD.FTZ R6, R171, -R2 ;  /* 0x80000002ab067221 */ /* 0x000fe20000010000 */
[C---:B------:R-:W-:Y:S01]  /*4b50*/  FMUL.FTZ R233, R4.reuse, R233 ;  /* 0x000000e904e97220 */ /* 0x040fe20000410000 */
[C---:B------:R-:W-:Y:S02]  /*4b60*/  FMUL.FTZ R234, R4.reuse, R7 ;  /* 0x0000000704ea7220 */ /* 0x040fe40000410000 */
[----:B------:R-:W-:Y:S02]  /*4b70*/  FMUL.FTZ R235, R4, R6 ;  /* 0x0000000604eb7220 */ /* 0x000fe40000410000 */
[----:B------:R-:W0:Y:S02]  /*4b80*/  LDC.64 R6, c[0x0][0x428] ;  /* 0x00010a00ff067b82 */ /* 0x000e240000000a00 */
[----:B0-----:R-:W-:-:S04]  /*4b90*/  IMAD.WIDE.U32 R6, R5, 0x10, R6 ;  /* 0x0000001005067825 */ /* 0x001fc800078e0006 */
[----:B--2---:R-:W-:Y:S02]  /*4ba0*/  FFMA.FTZ R232, R232, R13, R8 ;  /* 0x0000000de8e87223 */ /* 0x004fe40000010008 */
[----:B------:R1:W5:Y:S01]  /*4bb0*/  LDL.LU R13, [R1+0x5c] ;  /* 0x00005c00010d7983 */ /* 0x0003620000300800 */
[----:B---3--:R-:W-:-:S03]  /*4bc0*/  FFMA.FTZ R233, R233, R12, R9 ;  /* 0x0000000ce9e97223 */ /* 0x008fc60000010009 */
[----:B------:R1:W5:Y:S01]  /*4bd0*/  LDL.LU R12, [R1+0x58] ;  /* 0x00005800010c7983 */ /* 0x0003620000300800 */
[----:B----4-:R-:W-:-:S03]  /*4be0*/  FFMA.FTZ R234, R234, R3, R10 ;  /* 0x00000003eaea7223 */ /* 0x010fc6000001000a */
[----:B------:R1:W5:Y:S01]  /*4bf0*/  LDL.LU R3, [R1+0x54] ;  /* 0x0000540001037983 */ /* 0x0003620000300800 */
[----:B------:R-:W-:-:S03]  /*4c00*/  FFMA.FTZ R235, R235, R0, R11 ;  /* 0x00000000ebeb7223 */ /* 0x000fc6000001000b */
[----:B------:R1:W5:Y:S01]  /*4c10*/  LDL.LU R0, [R1+0x50] ;  /* 0x0000500001007983 */ /* 0x0003620000300800 */
[----:B------:R-:W-:-:S03]  /*4c20*/  IADD3 R5, PT, PT, R5, 0x20, RZ ;  /* 0x0000002005057810 */ /* 0x000fc60007ffe0ff */
[----:B------:R1:W-:Y:S04]  /*4c30*/  STG.E.128 desc[UR6][R6.64], R232 ;  /* 0x000000e806007986 */ /* 0x0003e8000c101d06 */
.L_x_64189:
[----:B------:R-:W-:Y:S05]  /*4c40*/  BSYNC.RECONVERGENT B0 ;  /* 0x0000000000007941 */ /* 0x000fea0003800200 */
.L_x_64188:
[----:B-----5:R-:W-:Y:S01]  /*4c50*/  ISETP.GE.U32.AND P0, PT, R0, 0x40, PT ;  /* 0x000000400000780c */ /* 0x020fe20003f06070 */
[----:B------:R-:W-:-:S12]  /*4c60*/  BSSY.RECONVERGENT B0, `(.L_x_64190) ;  /* 0x000001e000007945 */ /* 0x000fd80003800200 */
[----:B------:R-:W-:Y:S05]  /*4c70*/  @!P0 BRA `(.L_x_64191) ;  /* 0x0000000000708947 */ /* 0x000fea0003800000 */
[----:B------:R2:W-:Y:S04]  /*4c80*/  STL [R1+0x5c], R9 ;  /* 0x00005c0901007387 */ /* 0x0005e80000100800 */
[----:B--2---:R-:W2:Y:S04]  /*4c90*/  LDL R9, [R1+0x30] ;  /* 0x0000300001097983 */ /* 0x004ea80000100800 */
[----:B------:R3:W-:Y:S04]  /*4ca0*/  STL [R1+0x58], R8 ;  /* 0x0000580801007387 */ /* 0x0007e80000100800 */
[----:B---3--:R-:W3:Y:S04]  /*4cb0*/  LDL R8, [R1+0x34] ;  /* 0x0000340001087983 */ /* 0x008ee80000100800 */
[----:B------:R4:W-:Y:S04]  /*4cc0*/  STL [R1+0x54], R3 ;  /* 0x0000540301007387 */ /* 0x0009e80000100800 */
[----:B----4-:R-:W4:Y:S04]  /*4cd0*/  LDL R3, [R1+0x38] ;  /* 0x0000380001037983 */ /* 0x010f280000100800 */
[----:B------:R0:W-:Y:S04]  /*4ce0*/  STL [R1+0x50], R0 ;  /* 0x0000500001007387 */ /* 0x0001e80000100800 */
[----:B0-----:R-:W4:Y:S01]  /*4cf0*/  LDL R0, [R1+0x3c] ;  /* 0x00003c0001007983 */ /* 0x001f220000100800 */
[--C-:B-1----:R-:W-:Y:S01]  /*4d00*/  FADD.FTZ R6, R172, -R2.reuse ;  /* 0x80000002ac067221 */ /* 0x102fe20000010000 */
        /* <DEDUP_REMOVED lines=19> */
.L_x_64191:
[----:B------:R-:W-:Y:S05]  /*4e40*/  BSYNC.RECONVERGENT B0 ;  /* 0x0000000000007941 */ /* 0x000fea0003800200 */
.L_x_64190:
[----:B-----5:R-:W-:Y:S01]  /*4e50*/  ISETP.GE.U32.AND P0, PT, R0, 0x60, PT ;  /* 0x000000600000780c */ /* 0x020fe20003f06070 */
[----:B------:R-:W-:-:S12]  /*4e60*/  BSSY.RECONVERGENT B0, `(.L_x_64192) ;  /* 0x000001e000007945 */ /* 0x000fd80003800200 */
[----:B------:R-:W-:Y:S05]  /*4e70*/  @!P0 BRA `(.L_x_64193) ;  /* 0x0000000000708947 */ /* 0x000fea0003800000 */
[----:B------:R3:W-:Y:S04]  /*4e80*/  STL [R1+0x5c], R9 ;  /* 0x00005c0901007387 */ /* 0x0007e80000100800 */
[----:B---3--:R-:W3:Y:S04]  /*4e90*/  LDL R9, [R1+0x20] ;  /* 0x0000200001097983 */ /* 0x008ee80000100800 */
[----:B------:R4:W-:Y:S04]  /*4ea0*/  STL [R1+0x58], R8 ;  /* 0x0000580801007387 */ /* 0x0009e80000100800 */
[----:B----4-:R-:W4:Y:S04]  /*4eb0*/  LDL R8, [R1+0x24] ;  /* 0x0000240001087983 */ /* 0x010f280000100800 */
[----:B------:R0:W-:Y:S04]  /*4ec0*/  STL [R1+0x54], R3 ;  /* 0x0000540301007387 */ /* 0x0001e80000100800 */
[----:B0-----:R-:W4:Y:S04]  /*4ed0*/  LDL R3, [R1+0x28] ;  /* 0x0000280001037983 */ /* 0x001f280000100800 */
[----:B------:R0:W-:Y:S04]  /*4ee0*/  STL [R1+0x50], R0 ;  /* 0x0000500001007387 */ /* 0x0001e80000100800 */
[----:B0-----:R-:W4:Y:S01]  /*4ef0*/  LDL R0, [R1+0x2c] ;  /* 0x00002c0001007983 */ /* 0x001f220000100800 */
[--C-:B-12---:R-:W-:Y:S01]  /*4f00*/  FADD.FTZ R6, R176, -R2.reuse ;  /* 0x80000002b0067221 */ /* 0x106fe20000010000 */
        /* <DEDUP_REMOVED lines=9> */
[----:B---3--:R-:W-:Y:S02]  /*4fa0*/  FFMA.FTZ R232, R232, R9, R24 ;  /* 0x00000009e8e87223 */ /* 0x008fe40000010018 */
[----:B------:R3:W5:Y:S01]  /*4fb0*/  LDL.LU R9, [R1+0x5c] ;  /* 0x00005c0001097983 */ /* 0x0007620000300800 */
[----:B----4-:R-:W-:-:S03]  /*4fc0*/  FFMA.FTZ R233, R233, R8, R25 ;  /* 0x00000008e9e97223 */ /* 0x010fc60000010019 */
[----:B------:R3:W5:Y:S01]  /*4fd0*/  LDL.LU R8, [R1+0x58] ;  /* 0x0000580001087983 */ /* 0x0007620000300800 */
[----:B------:R-:W-:-:S03]  /*4fe0*/  FFMA.FTZ R234, R234, R3, R26 ;  /* 0x00000003eaea7223 */ /* 0x000fc6000001001a */
[----:B------:R3:W5:Y:S01]  /*4ff0*/  LDL.LU R3, [R1+0x54] ;  /* 0x0000540001037983 */ /* 0x0007620000300800 */
[----:B------:R-:W-:-:S03]  /*5000*/  FFMA.FTZ R235, R235, R0, R27 ;  /* 0x00000000ebeb7223 */ /* 0x000fc6000001001b */
[----:B------:R3:W5:Y:S01]  /*5010*/  LDL.LU R0, [R1+0x50] ;  /* 0x0000500001007983 */ /* 0x0007620000300800 */
[----:B------:R-:W-:-:S03]  /*5020*/  IADD3 R5, PT, PT, R5, 0x20, RZ ;  /* 0x0000002005057810 */ /* 0x000fc60007ffe0ff */
[----:B------:R3:W-:Y:S04]  /*5030*/  STG.E.128 desc[UR6][R6.64], R232 ;  /* 0x000000e806007986 */ /* 0x0007e8000c101d06 */
.L_x_64193:
[----:B------:R-:W-:Y:S05]  /*5040*/  BSYNC.RECONVERGENT B0 ;  /* 0x0000000000007941 */ /* 0x000fea0003800200 */
.L_x_64192:
[----:B-----5:R-:W-:Y:S01]  /*5050*/  ISETP.GE.U32.AND P0, PT, R0, 0x80, PT ;  /* 0x000000800000780c */ /* 0x020fe20003f06070 */
[----:B------:R-:W-:-:S12]  /*5060*/  BSSY.RECONVERGENT B0, `(.L_x_64194) ;  /* 0x000001e000007945 */ /* 0x000fd80003800200 */
[----:B------:R-:W-:Y:S05]  /*5070*/  @!P0 BRA `(.L_x_64195) ;  /* 0x0000000000708947 */ /* 0x000fea0003800000 */
[----:B------:R4:W-:Y:S04]  /*5080*/  STL [R1+0x5c], R9 ;  /* 0x00005c0901007387 */ /* 0x0009e80000100800 */
[----:B----4-:R-:W4:Y:S04]  /*5090*/  LDL R9, [R1+0x10] ;  /* 0x0000100001097983 */ /* 0x010f280000100800 */
[----:B------:R0:W-:Y:S04]  /*50a0*/  STL [R1+0x58], R8 ;  /* 0x0000580801007387 */ /* 0x0001e80000100800 */
[----:B0-----:R-:W4:Y:S04]  /*50b0*/  LDL R8, [R1+0x14] ;  /* 0x0000140001087983 */ /* 0x001f280000100800 */
[----:B------:R0:W-:Y:S04]  /*50c0*/  STL [R1+0x54], R3 ;  /* 0x0000540301007387 */ /* 0x0001e80000100800 */
[----:B0-----:R-:W4:Y:S04]  /*50d0*/  LDL R3, [R1+0x18] ;  /* 0x0000180001037983 */ /* 0x001f280000100800 */
[----:B------:R0:W-:Y:S04]  /*50e0*/  STL [R1+0x50], R0 ;  /* 0x0000500001007387 */ /* 0x0001e80000100800 */
[----:B0-----:R-:W4:Y:S01]  /*50f0*/  LDL R0, [R1+0x1c] ;  /* 0x00001c0001007983 */ /* 0x001f220000100800 */
[--C-:B-123--:R-:W-:Y:S01]  /*5100*/  FADD.FTZ R6, R180, -R2.reuse ;  /* 0x80000002b4067221 */ /* 0x10efe20000010000 */
        /* <DEDUP_REMOVED lines=9> */
[----:B----4-:R-:W-:Y:S02]  /*51a0*/  FFMA.FTZ R232, R232, R9, R32 ;  /* 0x00000009e8e87223 */ /* 0x010fe40000010020 */
[----:B------:R4:W5:Y:S01]  /*51b0*/  LDL.LU R9, [R1+0x5c] ;  /* 0x00005c0001097983 */ /* 0x0009620000300800 */
[----:B------:R-:W-:-:S03]  /*51c0*/  FFMA.FTZ R233, R233, R8, R33 ;  /* 0x00000008e9e97223 */ /* 0x000fc60000010021 */
[----:B------:R4:W5:Y:S01]  /*51d0*/  LDL.LU R8, [R1+0x58] ;  /* 0x0000580001087983 */ /* 0x0009620000300800 */
[----:B------:R-:W-:-:S03]  /*51e0*/  FFMA.FTZ R234, R234, R3, R34 ;  /* 0x00000003eaea7223 */ /* 0x000fc60000010022 */
[----:B------:R4:W5:Y:S01]  /*51f0*/  LDL.LU R3, [R1+0x54] ;  /* 0x0000540001037983 */ /* 0x0009620000300800 */
[----:B------:R-:W-:-:S03]  /*5200*/  FFMA.FTZ R235, R235, R0, R35 ;  /* 0x00000000ebeb7223 */ /* 0x000fc60000010023 */
[----:B------:R4:W5:Y:S01]  /*5210*/  LDL.LU R0, [R1+0x50] ;  /* 0x0000500001007983 */ /* 0x0009620000300800 */
[----:B------:R-:W-:-:S03]  /*5220*/  IADD3 R5, PT, PT, R5, 0x20, RZ ;  /* 0x0000002005057810 */ /* 0x000fc60007ffe0ff */
[----:B------:R4:W-:Y:S04]  /*5230*/  STG.E.128 desc[UR6][R6.64], R232 ;  /* 0x000000e806007986 */ /* 0x0009e8000c101d06 */
.L_x_64195:
[----:B------:R-:W-:Y:S05]  /*5240*/  BSYNC.RECONVERGENT B0 ;  /* 0x0000000000007941 */ /* 0x000fea0003800200 */
.L_x_64194:
[----:B-----5:R-:W-:Y:S01]  /*5250*/  ISETP.GE.U32.AND P0, PT, R0, 0xa0, PT ;  /* 0x000000a00000780c */ /* 0x020fe20003f06070 */
[----:B------:R-:W-:-:S12]  /*5260*/  BSSY.RECONVERGENT B0, `(.L_x_64196) ;  /* 0x000001e000007945 */ /* 0x000fd80003800200 */
[----:B------:R-:W-:Y:S05]  /*5270*/  @!P0 BRA `(.L_x_64197) ;  /* 0x0000000000708947 */ /* 0x000fea0003800000 */
[----:B------:R0:W-:Y:S04]  /*5280*/  STL [R1+0x5c], R9 ;  /* 0x00005c0901007387 */ /* 0x0001e80000100800 */
[----:B0-----:R-:W2:Y:S04]  /*5290*/  LDL R9, [R1] ;  /* 0x0000000001097983 */ /* 0x001ea80000100800 */
[----:B------:R0:W-:Y:S04]  /*52a0*/  STL [R1+0x58], R8 ;  /* 0x0000580801007387 */ /* 0x0001e80000100800 */
[----:B0-----:R-:W2:Y:S04]  /*52b0*/  LDL R8, [R1+0x4] ;  /* 0x0000040001087983 */ /* 0x001ea80000100800 */
[----:B------:R0:W-:Y:S04]  /*52c0*/  STL [R1+0x54], R3 ;  /* 0x0000540301007387 */ /* 0x0001e80000100800 */
[----:B0-----:R-:W2:Y:S04]  /*52d0*/  LDL R3, [R1+0x8] ;  /* 0x0000080001037983 */ /* 0x001ea80000100800 */
[----:B------:R0:W-:Y:S04]  /*52e0*/  STL [R1+0x50], R0 ;  /* 0x0000500001007387 */ /* 0x0001e80000100800 */
[----:B0-----:R-:W2:Y:S02]  /*52f0*/  LDL R0, [R1+0xc] ;  /* 0x00000c0001007983 */ /* 0x001ea40000100800 */
[--C-:B-1234-:R-:W-:Y:S01]  /*5300*/  FADD.FTZ R6, R184, -R2.reuse ;  /* 0x80000002b8067221 */ /* 0x11efe20000010000 */
        /* <DEDUP_REMOVED lines=9> */
[----:B------:R-:W-:Y:S02]  /*53a0*/  FFMA.FTZ R232, R232, R9, R40 ;  /* 0x00000009e8e87223 */ /* 0x000fe40000010028 */
        /* <DEDUP_REMOVED lines=9> */
.L_x_64197:
[----:B------:R-:W-:Y:S05]  /*5440*/  BSYNC.RECONVERGENT B0 ;  /* 0x0000000000007941 */ /* 0x000fea0003800200 */
.L_x_64196:
[----:B-----5:R-:W-:Y:S01]  /*5450*/  ISETP.GE.U32.AND P0, PT, R0, 0xc0, PT ;  /* 0x000000c00000780c */ /* 0x020fe20003f06070 */
[----:B------:R-:W-:-:S12]  /*5460*/  BSSY.RECONVERGENT B0, `(.L_x_64198) ;  /* 0x0000012000007945 */ /* 0x000fd80003800200 */
[----:B------:R-:W-:Y:S05]  /*5470*/  @!P0 BRA `(.L_x_64199) ;  /* 0x0000000000408947 */ /* 0x000fea0003800000 */
[--C-:B01234-:R-:W-:Y:S01]  /*5480*/  FADD.FTZ R6, R188, -R2.reuse ;  /* 0x80000002bc067221 */ /* 0x11ffe20000010000 */
[--C-:B------:R-:W-:Y:S01]  /*5490*/  FADD.FTZ R7, R190, -R2.reuse ;  /* 0x80000002be077221 */ /* 0x100fe20000010000 */
[--C-:B------:R-:W-:Y:S02]  /*54a0*/  FADD.FTZ R233, R189, -R2.reuse ;  /* 0x80000002bde97221 */ /* 0x100fe40000010000 */
[C---:B------:R-:W-:Y:S01]  /*54b0*/  FMUL.FTZ R232, R4.reuse, R6 ;  /* 0x0000000604e87220 */ /* 0x040fe20000410000 */
[----:B------:R-:W-:Y:S01]  /*54c0*/  FADD.FTZ R6, R191, -R2 ;  /* 0x80000002bf067221 */ /* 0x000fe20000010000 */
[C---:B------:R-:W-:Y:S01]  /*54d0*/  FMUL.FTZ R234, R4.reuse, R7 ;  /* 0x0000000704ea7220 */ /* 0x040fe20000410000 */
[----:B------:R-:W-:Y:S01]  /*54e0*/  FMUL.FTZ R233, R4, R233 ;  /* 0x000000e904e97220 */ /* 0x000fe20000410000 */
[----:B------:R-:W-:Y:S01]  /*54f0*/  FFMA.FTZ R232, R232, R248, R48 ;  /* 0x000000f8e8e87223 */ /* 0x000fe20000010030 */
[----:B------:R-:W-:Y:S01]  /*5500*/  FMUL.FTZ R235, R4, R6 ;  /* 0x0000000604eb7220 */ /* 0x000fe20000410000 */
[----:B------:R-:W-:Y:S01]  /*5510*/  FFMA.FTZ R234, R234, R250, R50 ;  /* 0x000000faeaea7223 */ /* 0x000fe20000010032 */
[----:B------:R-:W0:Y:S01]  /*5520*/  LDC.64 R6, c[0x0][0x428] ;  /* 0x00010a00ff067b82 */ /* 0x000e220000000a00 */
[----:B------:R-:W-:Y:S01]  /*5530*/  FFMA.FTZ R233, R233, R249, R49 ;  /* 0x000000f9e9e97223 */ /* 0x000fe20000010031 */
[----:B------:R-:W-:Y:S01]  /*5540*/  FFMA.FTZ R235, R235, R251, R51 ;  /* 0x000000fbebeb7223 */ /* 0x000fe20000010033 */
[C---:B0-----:R-:W-:Y:S01]  /*5550*/  IMAD.WIDE.U32 R6, R5.reuse, 0x10, R6 ;  /* 0x0000001005067825 */ /* 0x041fe200078e0006 */
[----:B------:R-:W-:-:S04]  /*5560*/  IADD3 R5, PT, PT, R5, 0x20, RZ ;  /* 0x0000002005057810 */ /* 0x000fc80007ffe0ff */
[----:B------:R0:W-:Y:S03]  /*5570*/  STG.E.128 desc[UR6][R6.64], R232 ;  /* 0x000000e806007986 */ /* 0x0001e6000c101d06 */
.L_x_64199:
[----:B------:R-:W-:Y:S05]  /*5580*/  BSYNC.RECONVERGENT B0 ;  /* 0x0000000000007941 */ /* 0x000fea0003800200 */
.L_x_64198:
[----:B------:R-:W-:Y:S01]  /*5590*/  ISETP.GE.U32.AND P0, PT, R0, 0xe0, PT ;  /* 0x000000e00000780c */ /* 0x000fe20003f06070 */
        /* <DEDUP_REMOVED lines=18> */
.L_x_64201:
[----:B------:R-:W-:Y:S05]  /*56c0*/  BSYNC.RECONVERGENT B0 ;  /* 0x0000000000007941 */ /* 0x000fea0003800200 */
.L_x_64200:
        /* <DEDUP_REMOVED lines=19> */
.L_x_64203:
[----:B------:R-:W-:Y:S05]  /*5800*/  BSYNC.RECONVERGENT B0 ;  /* 0x0000000000007941 */ /* 0x000fea0003800200 */
.L_x_64202:
        /* <DEDUP_REMOVED lines=19> */
.L_x_64205:
[----:B------:R-:W-:Y:S05]  /*5940*/  BSYNC.RECONVERGENT B0 ;  /* 0x0000000000007941 */ /* 0x000fea0003800200 */
.L_x_64204:
        /* <DEDUP_REMOVED lines=19> */
.L_x_64207:
[----:B------:R-:W-:Y:S05]  /*5a80*/  BSYNC.RECONVERGENT B0 ;  /* 0x0000000000007941 */ /* 0x000fea0003800200 */
.L_x_64206:
        /* <DEDUP_REMOVED lines=19> */
.L_x_64209:
[----:B------:R-:W-:Y:S05]  /*5bc0*/  BSYNC.RECONVERGENT B0 ;  /* 0x0000000000007941 */ /* 0x000fea0003800200 */
.L_x_64208:
        /* <DEDUP_REMOVED lines=19> */
.L_x_64211:
[----:B------:R-:W-:Y:S05]  /*5d00*/  BSYNC.RECONVERGENT B0 ;  /* 0x0000000000007941 */ /* 0x000fea0003800200 */
.L_x_64210:
        /* <DEDUP_REMOVED lines=19> */
.L_x_64213:
[----:B------:R-:W-:Y:S05]  /*5e40*/  BSYNC.RECONVERGENT B0 ;  /* 0x0000000000007941 */ /* 0x000fea0003800200 */
.L_x_64212:
        /* <DEDUP_REMOVED lines=19> */
.L_x_64215:
[----:B------:R-:W-:Y:S05]  /*5f80*/  BSYNC.RECONVERGENT B0 ;  /* 0x0000000000007941 */ /* 0x000fea0003800200 */
.L_x_64214:
        /* <DEDUP_REMOVED lines=19> */
.L_x_64217:
[----:B------:R-:W-:Y:S05]  /*60c0*/  BSYNC.RECONVERGENT B0 ;  /* 0x0000000000007941 */ /* 0x000fea0003800200 */
.L_x_64216:
        /* <DEDUP_REMOVED lines=10> */
[----:B------:R-:W0:Y:S01]  /*6170*/  LDC.64 R232, c[0x0][0x428] ;  /* 0x00010a00ffe87b82 */ /* 0x000e220000000a00 */
[----:B------:R-:W-:Y:S01]  /*6180*/  FMUL.FTZ R6, R4, R6 ;  /* 0x0000000604067220 */ /* 0x000fe20000410000 */
[----:B------:R-:W-:Y:S01]  /*6190*/  FFMA.FTZ R7, R7, R159, R163 ;  /* 0x0000009f07077223 */ /* 0x000fe200000100a3 */
[----:B------:R-:W-:Y:S01]  /*61a0*/  FFMA.FTZ R4, R234, R156, R160 ;  /* 0x0000009cea047223 */ /* 0x000fe200000100a0 */
[----:B0-----:R-:W-:-:S04]  /*61b0*/  IMAD.WIDE.U32 R232, R5, 0x10, R232 ;  /* 0x0000001005e87825 */ /* 0x001fc800078e00e8 */
[----:B------:R-:W-:Y:S01]  /*61c0*/  FFMA.FTZ R5, R6, R157, R161 ;  /* 0x0000009d06057223 */ /* 0x000fe200000100a1 */
[----:B------:R-:W-:-:S05]  /*61d0*/  FFMA.FTZ R6, R2, R158, R162 ;  /* 0x0000009e02067223 */ /* 0x000fca00000100a2 */
[----:B------:R0:W-:Y:S02]  /*61e0*/  STG.E.128 desc[UR6][R232.64], R4 ;  /* 0x00000004e8007986 */ /* 0x0001e4000c101d06 */
.L_x_64219:
[----:B------:R-:W-:Y:S05]  /*61f0*/  BSYNC.RECONVERGENT B0 ;  /* 0x0000000000007941 */ /* 0x000fea0003800200 */
.L_x_64218:
[----:B0-----:R-:W0:Y:S02]  /*6200*/  LDC.64 R4, c[0x0][0x380] ;  /* 0x0000e000ff047b82 */ /* 0x001e240000000a00 */
[----:B0-----:R-:W-:-:S04]  /*6210*/  LEA R252, R4, R252, 0x2 ;  /* 0x000000fc04fc7211 */ /* 0x001fc800078e10ff */
[----:B------:R-:W-:-:S13]  /*6220*/  ISETP.GE.AND P0, PT, R252, R5, PT ;  /* 0x00000005fc00720c */ /* 0x000fda0003f06270 */
[----:B------:R-:W-:Y:S05]  /*6230*/  @!P0 BRA `(.L_x_64220) ;  /* 0xffffffb400f88947 */ /* 0x000fea000383ffff */
[----:B------:R-:W-:Y:S05]  /*6240*/  EXIT ;  /* 0x000000000000794d */ /* 0x000fea0003800000 */
.L_x_64187:
        /* <DEDUP_REMOVED lines=8> */
.L_x_64222:
[----:B------:R-:W-:Y:S05]  /*62d0*/  BSYNC B0 ;  /* 0x0000000000007941 */ /* 0x000fea0003800000 */
.L_x_64221:
        /* <DEDUP_REMOVED lines=9> */
.L_x_64223:
[----:B------:R-:W-:Y:S02]  /*6370*/  HFMA2 R6, -RZ, RZ, 0, 2.384185791015625e-07 ;  /* 0x00000004ff067431 */ /* 0x000fe400000001ff */
[----:B------:R-:W-:Y:S01]  /*6380*/  FADD.FTZ R7, R7, R2 ;  /* 0x0000000207077221 */ /* 0x000fe20000010000 */
[----:B------:R-:W-:-:S04]  /*6390*/  MOV R2, 0xffffffff ;  /* 0xffffffff00027802 */ /* 0x000fc80000000f00 */
[----:B------:R-:W-:-:S07]  /*63a0*/  MOV R235, R7 ;  /* 0x0000000700eb7202 */ /* 0x000fce0000000f00 */
[----:B------:R-:W-:Y:S05]  /*63b0*/  WARPSYNC.COLLECTIVE R2, `(.L_x_64224) ;  /* 0x0000000002087348 */ /* 0x000fea0003c00000 */
[----:B------:R0:W1:Y:S02]  /*63c0*/  SHFL.BFLY P6, R2, R235, R6, R4 ;  /* 0x0c000006eb027389 */ /* 0x00006400000c0004 */
[----:B01----:R-:W-:Y:S05]  /*63d0*/  ENDCOLLECTIVE ;  /* 0x000000000000791b */ /* 0x003fea0003800000 */
.L_x_64224:
[----:B------:R-:W-:Y:S02]  /*63e0*/  HFMA2 R6, -RZ, RZ, 0, 4.76837158203125e-07 ;  /* 0x00000008ff067431 */ /* 0x000fe400000001ff */
[----:B------:R-:W-:Y:S01]  /*63f0*/  FADD.FTZ R7, R7, R2 ;  /* 0x0000000207077221 */ /* 0x000fe20000010000 */
[----:B------:R-:W-:-:S04]  /*6400*/  MOV R2, 0xffffffff ;  /* 0xffffffff00027802 */ /* 0x000fc80000000f00 */
[----:B------:R-:W-:-:S07]  /*6410*/  MOV R235, R7 ;  /* 0x0000000700eb7202 */ /* 0x000fce0000000f00 */
[----:B------:R-:W-:Y:S05]  /*6420*/  WARPSYNC.COLLECTIVE R2, `(.L_x_64225) ;  /* 0x0000000002087348 */ /* 0x000fea0003c00000 */
[----:B------:R0:W1:Y:S02]  /*6430*/  SHFL.BFLY P6, R2, R235, R6, R4 ;  /* 0x0c000006eb027389 */ /* 0x00006400000c0004 */
[----:B01----:R-:W-:Y:S05]  /*6440*/  ENDCOLLECTIVE ;  /* 0x000000000000791b */ /* 0x003fea0003800000 */
.L_x_64225:
[----:B------:R-:W-:Y:S02]  /*6450*/  HFMA2 R6, -RZ, RZ, 0, 9.5367431640625e-07 ;  /* 0x00000010ff067431 */ /* 0x000fe400000001ff */
[----:B------:R-:W-:Y:S01]  /*6460*/  FADD.FTZ R7, R7, R2 ;  /* 0x0000000207077221 */ /* 0x000fe20000010000 */
[----:B------:R-:W-:-:S04]  /*6470*/  MOV R2, 0xffffffff ;  /* 0xffffffff00027802 */ /* 0x000fc80000000f00 */
[----:B------:R-:W-:-:S07]  /*6480*/  MOV R235, R7 ;  /* 0x0000000700eb7202 */ /* 0x000fce0000000f00 */
[----:B------:R-:W-:Y:S05]  /*6490*/  WARPSYNC.COLLECTIVE R2, `(.L_x_64226) ;  /* 0x0000000002087348 */ /* 0x000fea0003c00000 */
[----:B------:R0:W1:Y:S02]  /*64a0*/  SHFL.BFLY P6, R2, R235, R6, R4 ;  /* 0x0c000006eb027389 */ /* 0x00006400000c0004 */
[----:B01----:R-:W-:Y:S05]  /*64b0*/  ENDCOLLECTIVE ;  /* 0x000000000000791b */ /* 0x003fea0003800000 */
.L_x_64226:
        /* <DEDUP_REMOVED lines=148> */
.L_x_64227:
[----:B------:R-:W-:Y:S02]  /*6e00*/  HFMA2 R6, -RZ, RZ, 0, 1.1920928955078125e-07 ;  /* 0x00000002ff067431 */ /* 0x000fe400000001ff */
[----:B------:R-:W-:Y:S01]  /*6e10*/  FADD.FTZ R7, R7, R2 ;  /* 0x0000000207077221 */ /* 0x000fe20000010000 */
[----:B------:R-:W-:-:S04]  /*6e20*/  MOV R2, 0xffffffff ;  /* 0xffffffff00027802 */ /* 0x000fc80000000f00 */
[----:B------:R-:W-:-:S07]  /*6e30*/  MOV R235, R7 ;  /* 0x0000000700eb7202 */ /* 0x000fce0000000f00 */
[----:B------:R-:W-:Y:S05]  /*6e40*/  WARPSYNC.COLLECTIVE R2, `(.L_x_64228) ;  /* 0x0000000002087348 */ /* 0x000fea0003c00000 */
[----:B------:R0:W1:Y:S02]  /*6e50*/  SHFL.BFLY P6, R2, R235, R6, R4 ;  /* 0x0c000006eb027389 */ /* 0x00006400000c0004 */
[----:B01----:R-:W-:Y:S05]  /*6e60*/  ENDCOLLECTIVE ;  /* 0x000000000000791b */ /* 0x003fea0003800000 */
.L_x_64228:
[----:B------:R-:W-:Y:S02]  /*6e70*/  HFMA2 R6, -RZ, RZ, 0, 2.384185791015625e-07 ;  /* 0x00000004ff067431 */ /* 0x000fe400000001ff */
[----:B------:R-:W-:Y:S01]  /*6e80*/  FADD.FTZ R7, R7, R2 ;  /* 0x0000000207077221 */ /* 0x000fe20000010000 */
[----:B------:R-:W-:-:S04]  /*6e90*/  MOV R2, 0xffffffff ;  /* 0xffffffff00027802 */ /* 0x000fc80000000f00 */
[----:B------:R-:W-:-:S07]  /*6ea0*/  MOV R235, R7 ;  /* 0x0000000700eb7202 */ /* 0x000fce0000000f00 */
[----:B------:R-:W-:Y:S05]  /*6eb0*/  WARPSYNC.COLLECTIVE R2, `(.L_x_64229) ;  /* 0x0000000002087348 */ /* 0x000fea0003c00000 */
[----:B------:R0:W1:Y:S02]  /*6ec0*/  SHFL.BFLY P6, R2, R235, R6, R4 ;  /* 0x0c000006eb027389 */ /* 0x00006400000c0004 */
[----:B01----:R-:W-:Y:S05]  /*6ed0*/  ENDCOLLECTIVE ;  /* 0x000000000000791b */ /* 0x003fea0003800000 */
.L_x_64229:
[----:B------:R-:W-:Y:S02]  /*6ee0*/  HFMA2 R6, -RZ, RZ, 0, 4.76837158203125e-07 ;  /* 0x00000008ff067431 */ /* 0x000fe400000001ff */
[----:B------:R-:W-:Y:S01]  /*6ef0*/  FADD.FTZ R7, R7, R2 ;  /* 0x0000000207077221 */ /* 0x000fe20000010000 */
[----:B------:R-:W-:-:S04]  /*6f00*/  MOV R2, 0xffffffff ;  /* 0xffffffff00027802 */ /* 0x000fc80000000f00 */
[----:B------:R-:W-:-:S07]  /*6f10*/  MOV R235, R7 ;  /* 0x0000000700eb7202 */ /* 0x000fce0000000f00 */
[----:B------:R-:W-:Y:S05]  /*6f20*/  WARPSYNC.COLLECTIVE R2, `(.L_x_64230) ;  /* 0x0000000002087348 */ /* 0x000fea0003c00000 */
[----:B------:R0:W1:Y:S02]  /*6f30*/  SHFL.BFLY P6, R2, R235, R6, R4 ;  /* 0x0c000006eb027389 */ /* 0x00006400000c0004 */
[----:B01----:R-:W-:Y:S05]  /*6f40*/  ENDCOLLECTIVE ;  /* 0x000000000000791b */ /* 0x003fea0003800000 */
.L_x_64230:
[----:B------:R-:W-:Y:S02]  /*6f50*/  HFMA2 R6, -RZ, RZ, 0, 9.5367431640625e-07 ;  /* 0x00000010ff067431 */ /* 0x000fe400000001ff */
[----:B------:R-:W-:Y:S01]  /*6f60*/  FADD.FTZ R7, R7, R2 ;  /* 0x0000000207077221 */ /* 0x000fe20000010000 */
[----:B------:R-:W-:-:S04]  /*6f70*/  MOV R2, 0xffffffff ;  /* 0xffffffff00027802 */ /* 0x000fc80000000f00 */
[----:B------:R-:W-:-:S07]  /*6f80*/  MOV R235, R7 ;  /* 0x0000000700eb7202 */ /* 0x000fce0000000f00 */
[----:B------:R-:W-:Y:S05]  /*6f90*/  WARPSYNC.COLLECTIVE R2, `(.L_x_64231) ;  /* 0x0000000002087348 */ /* 0x000fea0003c00000 */
[----:B------:R0:W1:Y:S02]  /*6fa0*/  SHFL.BFLY P6, R2, R235, R6, R4 ;  /* 0x0c000006eb027389 */ /* 0x00006400000c0004 */
[----:B01----:R-:W-:Y:S05]  /*6fb0*/  ENDCOLLECTIVE ;  /* 0x000000000000791b */ /* 0x003fea0003800000 */
.L_x_64231:
[----:B------:R-:W-:Y:S05]  /*6fc0*/  BRA `(.L_x_64232) ;  /* 0xffffffd800687947 */ /* 0x000fea000383ffff */
.L_x_64233:
        /* <DEDUP_REMOVED lines=11> */
.L_x_71568:


//--------------------- .text._ZN10layer_norm13ln_fwd_kernelINS_13Kernel_traitsIfffffjLj2048ELj1ELj4ELj1ELj16ENS_18Kernel_traits_baseILj2048EfffffjLj128EEEEELb0ELb1ELb0ELb1EEEvNS_9FwdParamsE --------------------------
	.section	.text._ZN10layer_norm13ln_fwd_kernelINS_13Kernel_traitsIfffffjLj2048ELj1ELj4ELj1ELj16ENS_18Kernel_traits_baseILj2048EfffffjLj128EEEEELb0ELb1ELb0ELb1EEEvNS_9FwdParamsE,"ax",@progbits
	.align	128
        .global         _ZN10layer_norm13ln_fwd_kernelINS_13Kernel_traitsIfffffjLj2048ELj1ELj4ELj1ELj16ENS_18Kernel_traits_baseILj2048EfffffjLj128EEEEELb0ELb1ELb0ELb1EEEvNS_9FwdParamsE
        .type           _ZN10layer_norm13ln_fwd_kernelINS_13Kernel_traitsIfffffjLj2048ELj1ELj4ELj1ELj16ENS_18Kernel_traits_baseILj2048EfffffjLj128EEEEELb0ELb1ELb0ELb1EEEvNS_9FwdParamsE,@function
        .size           _ZN10layer_norm13ln_fwd_kernelINS_13Kernel_traitsIfffffjLj2048ELj1ELj4ELj1ELj16ENS_18Kernel_traits_baseILj2048EfffffjLj128EEEEELb0ELb1ELb0ELb1EEEvNS_9FwdParamsE,(.L_x_71569 - _ZN10layer_norm13ln_fwd_kernelINS_13Kernel_traitsIfffffjLj2048ELj1ELj4ELj1ELj16ENS_18Kernel_traits_baseILj2048EfffffjLj128EEEEELb0ELb1ELb0ELb1EEEvNS_9FwdParamsE)
        .other          _ZN10layer_norm13ln_fwd_kernelINS_13Kernel_traitsIfffffjLj2048ELj1ELj4ELj1ELj16ENS_18Kernel_traits_baseILj2048EfffffjLj128EEEEELb0ELb1ELb0ELb1EEEvNS_9FwdParamsE,@"STO_CUDA_ENTRY STV_DEFAULT"
_ZN10layer_norm13ln_fwd_kernelINS_13Kernel_traitsIfffffjLj2048ELj1ELj4ELj1ELj16ENS_18Kernel_traits_baseILj2048EfffffjLj128EEEEELb0ELb1ELb0ELb1EEEvNS_9FwdParamsE:
.text._ZN10layer_norm13ln_fwd_kernelINS_13Kernel_traitsIfffffjLj2048ELj1ELj4ELj1ELj16ENS_18Kernel_traits_baseILj2048EfffffjLj128EEEEELb0ELb1ELb0ELb1EEEvNS_9FwdParamsE:
        /* <DEDUP_REMOVED lines=79> */
[----:B------:R1:W5:Y:S04]  /*04f0*/  LDG.E.128 R12, desc[UR6][R168.64+0x1c00] ;  /* 0x001c0006a80c7981 */ /* 0x000368000c1e1d00 */
[----:B------:R1:W5:Y:S01]  /*0500*/  LDG.E.128 R8, desc[UR6][R168.64+0x1e00] ;  /* 0x001e0006a8087981 */ /* 0x000362000c1e1d00 */
[----:B------:R-:W-:Y:S05]  /*0510*/  BRA `(.L_x_64235) ;  /* 0x0000000400487947 */ /* 0x000fea0003800000 */
.L_x_64234:
        /* <DEDUP_REMOVED lines=40> */
[----:B----4-:R-:W-:Y:S04]  /*07a0*/  STL.64 [R1+0x58], R92 ;  /* 0x0000585c01007387 */ /* 0x010fe80000100a00 */
[----:B------:R-:W-:Y:S04]  /*07b0*/  STL.64 [R1+0x60], R94 ;  /* 0x0000605e01007387 */ /* 0x000fe80000100a00 */
[----:B------:R-:W-:Y:S04]  /*07c0*/  STL.64 [R1+0x48], R88 ;  /* 0x0000485801007387 */ /* 0x000fe80000100a00 */
[----:B------:R-:W-:Y:S04]  /*07d0*/  STL.64 [R1+0x50], R90 ;  /* 0x0000505a01007387 */ /* 0x000fe80000100a00 */
[----:B------:R2:W-:Y:S04]  /*07e0*/  STL.64 [R1+0x38], R84 ;  /* 0x0000385401007387 */ /* 0x0005e80000100a00 */
[----:B------:R3:W-:Y:S04]  /*07f0*/  STL.64 [R1+0x40], R86 ;  /* 0x0000405601007387 */ /* 0x0007e80000100a00 */
[----:B------:R4:W-:Y:S01]  /*0800*/  STL.64 [R1+0x28], R76 ;  /* 0x0000284c01007387 */ /* 0x0009e20000100a00 */
[----:B-1----:R-:W-:-:S03]  /*0810*/  CS2R R74, SRZ ;  /* 0x00000000004a7805 */ /* 0x002fc6000001ff00 */
[----:B------:R1:W-:Y:S01]  /*0820*/  STL.64 [R1+0x30], R78 ;  /* 0x0000304e01007387 */ /* 0x0003e20000100a00 */
[----:B------:R-:W-:Y:S02]  /*0830*/  CS2R R72, SRZ ;  /* 0x0000000000487805 */ /* 0x000fe4000001ff00 */
[----:B--2---:R-:W-:Y:S01]  /*0840*/  CS2R R84, SRZ ;  /* 0x0000000000547805 */ /* 0x004fe2000001ff00 */
[----:B------:R2:W-:Y:S01]  /*0850*/  STL.64 [R1+0x18], R80 ;  /* 0x0000185001007387 */ /* 0x0005e20000100a00 */
[----:B---3--:R-:W-:Y:S02]  /*0860*/  CS2R R86, SRZ ;  /* 0x0000000000567805 */ /* 0x008fe4000001ff00 */
[----:B------:R-:W-:Y:S02]  /*0870*/  CS2R R90, SRZ ;  /* 0x00000000005a7805 */ /* 0x000fe4000001ff00 */
[----:B------:R-:W-:Y:S01]  /*0880*/  CS2R R88, SRZ ;  /* 0x0000000000587805 */ /* 0x000fe2000001ff00 */
[----:B------:R3:W-:Y:S01]  /*0890*/  STL.64 [R1+0x20], R82 ;  /* 0x0000205201007387 */ /* 0x0007e20000100a00 */
[----:B----4-:R-:W-:-:S02]  /*08a0*/  CS2R R76, SRZ ;  /* 0x00000000004c7805 */ /* 0x010fc4000001ff00 */
[----:B------:R-:W-:Y:S02]  /*08b0*/  CS2R R94, SRZ ;  /* 0x00000000005e7805 */ /* 0x000fe4000001ff00 */
[----:B------:R-:W-:Y:S02]  /*08c0*/  CS2R R92, SRZ ;  /* 0x00000000005c7805 */ /* 0x000fe4000001ff00 */
[----:B-1----:R-:W-:Y:S02]  /*08d0*/  CS2R R78, SRZ ;  /* 0x00000000004e7805 */ /* 0x002fe4000001ff00 */
[----:B------:R-:W-:Y:S02]  /*08e0*/  CS2R R98, SRZ ;  /* 0x0000000000627805 */ /* 0x000fe4000001ff00 */
[----:B------:R-:W-:Y:S02]  /*08f0*/  CS2R R96, SRZ ;  /* 0x0000000000607805 */ /* 0x000fe4000001ff00 */
[----:B------:R-:W-:-:S02]  /*0900*/  CS2R R102, SRZ ;  /* 0x0000000000667805 */ /* 0x000fc4000001ff00 */
[----:B--2---:R-:W-:Y:S02]  /*0910*/  CS2R R80, SRZ ;  /* 0x0000000000507805 */ /* 0x004fe4000001ff00 */
[----:B------:R-:W-:Y:S02]  /*0920*/  CS2R R100, SRZ ;  /* 0x0000000000647805 */ /* 0x000fe4000001ff00 */
[----:B------:R-:W-:Y:S02]  /*0930*/  CS2R R106, SRZ ;  /* 0x00000000006a7805 */ /* 0x000fe4000001ff00 */
[----:B------:R-:W-:Y:S02]  /*0940*/  CS2R R104, SRZ ;  /* 0x0000000000687805 */ /* 0x000fe4000001ff00 */
[----:B---3--:R-:W-:Y:S02]  /*0950*/  CS2R R82, SRZ ;  /* 0x0000000000527805 */ /* 0x008fe4000001ff00 */
        /* <DEDUP_REMOVED lines=14> */
.L_x_64235:
[----:B------:R-:W0:Y:S02]  /*0a40*/  LDCU UR4, c[0x0][0x384] ;  /* 0x00007080ff0477ac */ /* 0x000e240008000800 */
[----:B0-----:R-:W-:-:S13]  /*0a50*/  ISETP.GE.AND P0, PT, R6, UR4, PT ;  /* 0x0000000406007c0c */ /* 0x001fda000bf06270 */
[----:B------:R-:W-:Y:S05]  /*0a60*/  @P0 EXIT ;  /* 0x000000000000094d */ /* 0x000fea0003800000 */
[----:B------:R-:W0:Y:S02]  /*0a70*/  LDCU.64 UR4, c[0x0][0x3e0] ;  /* 0x00007c00ff0477ac */ /* 0x000e240008000a00 */
[----:B0-----:R-:W-:-:S04]  /*0a80*/  UISETP.NE.U32.AND UP0, UPT, UR4, URZ, UPT ;  /* 0x000000ff0400728c */ /* 0x001fc8000bf05070 */
[----:B------:R-:W-:-:S09]  /*0a90*/  UISETP.NE.AND.EX UP0, UPT, UR5, URZ, UPT, UP0 ;  /* 0x000000ff0500728c */ /* 0x000fd2000bf05300 */
[----:B------:R-:W-:Y:S05]  /*0aa0*/  BRA.U !UP0, `(.L_x_64236) ;  /* 0x0000003508ec7547 */ /* 0x000fea000b800000 */
[----:B------:R-:W0:Y:S01]  /*0ab0*/  LDCU.64 UR4, c[0x0][0x3a0] ;  /* 0x00007400ff0477ac */ /* 0x000e220008000a00 */
[----:B------:R-:W2:Y:S01]  /*0ac0*/  LDCU UR8, c[0x0][0x388] ;  /* 0x00007100ff0877ac */ /* 0x000ea20008000800 */
[----:B------:R-:W3:Y:S01]  /*0ad0*/  LDCU.U8 UR9, c[0x0][0x410] ;  /* 0x00008200ff0977ac */ /* 0x000ee20008000000 */
[----:B------:R-:W4:Y:S01]  /*0ae0*/  LDCU.64 UR10, c[0x0][0x3a0] ;  /* 0x00007400ff0a77ac */ /* 0x000f220008000a00 */
[----:B0-----:R-:W-:Y:S01]  /*0af0*/  UISETP.NE.U32.AND UP0, UPT, UR4, URZ, UPT ;  /* 0x000000ff0400728c */ /* 0x001fe2000bf05070 */
[----:B------:R-:W0:Y:S03]  /*0b00*/  LDCU UR4, c[0x0][0x448] ;  /* 0x00008900ff0477ac */ /* 0x000e260008000800 */
[----:B------:R-:W-:-:S06]  /*0b10*/  UISETP.NE.AND.EX UP0, UPT, UR5, URZ, UPT, UP0 ;  /* 0x000000ff0500728c */ /* 0x000fcc000bf05300 */
[----:B--234-:R-:W-:-:S13]  /*0b20*/  PLOP3.LUT P1, PT, PT, PT, UP0, 0x80, 0x8 ;  /* 0x000000000008781c */ /* 0x01cfda0003f2f008 */
.L_x_64238:
[----:B--2---:R-:W2:Y:S01]  /*0b30*/  S2R R4, SR_TID.X ;  /* 0x0000000000047919 */ /* 0x004ea20000002100 */
[----:B------:R-:W3:Y:S01]  /*0b40*/  LDC.64 R2, c[0x0][0x3e0] ;  /* 0x0000f800ff027b82 */ /* 0x000ee20000000a00 */
[----:B------:R-:W-:-:S05]  /*0b50*/  IMAD R0, R6, UR8, RZ ;  /* 0x0000000806007c24 */ /* 0x000fca000f8e02ff */
[----:B------:R-:W-:Y:S02]  /*0b60*/  SHF.R.S32.HI R5, RZ, 0x1f, R0 ;  /* 0x0000001fff057819 */ /* 0x000fe40000011400 */
[----:B------:R-:W4:Y:S02]  /*0b70*/  LDC.64 R234, c[0x0][0x390] ;  /* 0x0000e400ffea7b82 */ /* 0x000f240000000a00 */
[----:B------:R-:W-:-:S06]  /*0b80*/  LEA.HI R5, R5, R0, RZ, 0x2 ;  /* 0x0000000005057211 */ /* 0x000fcc00078f10ff */
[----:B------:R-:W0:Y:S01]  /*0b90*/  @P1 LDC.64 R176, c[0x0][0x3a0] ;  /* 0x0000e800ffb01b82 */ /* 0x000e220000000a00 */
[----:B---3--:R-:W-:-:S07]  /*0ba0*/  IMAD.WIDE R2, R6, 0x4, R2 ;  /* 0x0000000406027825 */ /* 0x008fce00078e0202 */
[----:B------:R-:W3:Y:S01]  /*0bb0*/  LDC.64 R230, c[0x0][0x3a8] ;  /* 0x0000ea00ffe67b82 */ /* 0x000ee20000000a00 */
[----:B------:R3:W3:Y:S01]  /*0bc0*/  LDG.E R0, desc[UR6][R2.64] ;  /* 0x0000000602007981 */ /* 0x0006e2000c1e1900 */
[----:B--2---:R-:W-:-:S06]  /*0bd0*/  LOP3.LUT R4, R4, 0x1f, RZ, 0xc0, !PT ;  /* 0x0000001f04047812 */ /* 0x004fcc00078ec0ff */
[----:B------:R-:W2:Y:S01]  /*0be0*/  @P1 LDC.64 R180, c[0x0][0x3a0] ;  /* 0x0000e800ffb41b82 */ /* 0x000ea20000000a00 */
[----:B------:R-:W-:-:S05]  /*0bf0*/  LEA.HI.SX32 R7, R5, R4, 0x1e ;  /* 0x0000000405077211 */ /* 0x000fca00078ff2ff */
[C---:B----4-:R-:W-:Y:S02]  /*0c00*/  IMAD.WIDE.U32 R4, R7.reuse, 0x10, R234 ;  /* 0x0000001007047825 */ /* 0x050fe400078e00ea */
[----:B------:R-:W4:Y:S02]  /*0c10*/  @P1 LDC.64 R188, c[0x0][0x3a0] ;  /* 0x0000e800ffbc1b82 */ /* 0x000f240000000a00 */
[C---:B0-----:R-:W-:Y:S01]  /*0c20*/  @P1 IMAD.WIDE.U32 R176, R7.reuse, 0x10, R176 ;  /* 0x0000001007b01825 */ /* 0x041fe200078e00b0 */
[----:B------:R0:W4:Y:S04]  /*0c30*/  LDG.E.128 R184, desc[UR6][R4.64] ;  /* 0x0000000604b87981 */ /* 0x000128000c1e1d00 */
[----:B-1----:R-:W4:Y:S01]  /*0c40*/  @P1 LDG.E.128 R168, desc[UR6][R176.64] ;  /* 0x00000006b0a81981 */ /* 0x002f22000c1e1d00 */
[C---:B------:R-:W-:Y:S01]  /*0c50*/  IADD3 R243, PT, PT, R7.reuse, 0x20, RZ ;  /* 0x0000002007f37810 */ /* 0x040fe20007ffe0ff */
[----:B---3--:R-:W-:Y:S01]  /*0c60*/  IMAD.WIDE.U32 R2, R7, 0x10, R230 ;  /* 0x0000001007027825 */ /* 0x008fe200078e00e6 */
[----:B------:R-:W1:Y:S03]  /*0c70*/  @P1 LDC.64 R194, c[0x0][0x3a0] ;  /* 0x0000e800ffc21b82 */ /* 0x000e660000000a00 */
[----:B0-----:R-:W-:-:S04]  /*0c80*/  IMAD.WIDE.U32 R4, R243, 0x10, R234 ;  /* 0x00000010f3047825 */ /* 0x001fc800078e00ea */
[----:B--2---:R-:W-:-:S04]  /*0c90*/  @P1 IMAD.WIDE.U32 R180, R243, 0x10, R180 ;  /* 0x00000010f3b41825 */ /* 0x004fc800078e00b4 */
[C---:B----4-:R-:W-:Y:S01]  /*0ca0*/  FMUL.FTZ R173, R0.reuse, R184 ;  /* 0x000000b800ad7220 */ /* 0x050fe20000410000 */
[C---:B------:R-:W-:Y:S01]  /*0cb0*/  FMUL.FTZ R178, R0.reuse, R185 ;  /* 0x000000b900b27220 */ /* 0x040fe20000410000 */
[C---:B------:R-:W-:Y:S01]  /*0cc0*/  FMUL.FTZ R179, R0.reuse, R186 ;  /* 0x000000ba00b37220 */ /* 0x040fe20000410000 */
[----:B------:R-:W-:Y:S01]  /*0cd0*/  FMUL.FTZ R182, R0, R187 ;  /* 0x000000bb00b67220 */ /* 0x000fe20000410000 */
[CC--:B-----5:R-:W-:Y:S01]  /*0ce0*/  @P1 FFMA.FTZ R172, R173.reuse, R68.reuse, R168 ;  /* 0x00000044adac1223 */ /* 0x0e0fe200000100a8 */
[----:B------:R-:W-:Y:S01]  /*0cf0*/  @!P1 FMUL.FTZ R172, R173, R68 ;  /* 0x00000044adac9220 */ /* 0x000fe20000410000 */
[----:B------:R-:W-:Y:S01]  /*0d00*/  @P1 FFMA.FTZ R173, R178, R69, R169 ;  /* 0x00000045b2ad1223 */ /* 0x000fe200000100a9 */
[CC--:B------:R-:W-:Y:S01]  /*0d10*/  @P1 FFMA.FTZ R174, R179.reuse, R70.reuse, R170 ;  /* 0x00000046b3ae1223 */ /* 0x0c0fe200000100aa */
[----:B------:R-:W-:Y:S01]  /*0d20*/  @P1 FFMA.FTZ R175, R182, R71, R171 ;  /* 0x00000047b6af1223 */ /* 0x000fe200000100ab */
[----:B------:R-:W-:Y:S01]  /*0d30*/  @!P1 FMUL.FTZ R173, R178, R69 ;  /* 0x00000045b2ad9220 */ /* 0x000fe20000410000 */
[----:B------:R-:W-:Y:S01]  /*0d40*/  @!P1 FMUL.FTZ R174, R179, R70 ;  /* 0x00000046b3ae9220 */ /* 0x000fe20000410000 */
[----:B------:R-:W-:Y:S01]  /*0d50*/  @!P1 FMUL.FTZ R175, R182, R71 ;  /* 0x00000047b6af9220 */ /* 0x000fe20000410000 */
[----:B------:R-:W0:Y:S04]  /*0d60*/  @P1 LDC.64 R184, c[0x0][0x3a0] ;  /* 0x0000e800ffb81b82 */ /* 0x000e280000000a00 */
[----:B------:R2:W-:Y:S04]  /*0d70*/  STG.E.128 desc[UR6][R2.64], R172 ;  /* 0x000000ac02007986 */ /* 0x0005e8000c101d06 */
[----:B------:R3:W4:Y:S04]  /*0d80*/  LDG.E.128 R176, desc[UR6][R4.64] ;  /* 0x0000000604b07981 */ /* 0x000728000c1e1d00 */
[----:B------:R-:W4:Y:S01]  /*0d90*/  @P1 LDG.E.128 R168, desc[UR6][R180.64] ;  /* 0x00000006b4a81981 */ /* 0x000f22000c1e1d00 */
[----:B------:R-:W-:-:S05]  /*0da0*/  IADD3 R240, PT, PT, R7, 0x40, RZ ;  /* 0x0000004007f07810 */ /* 0x000fca0007ffe0ff */
[----:B---3--:R-:W-:-:S04]  /*0db0*/  IMAD.WIDE.U32 R4, R240, 0x10, R234 ;  /* 0x00000010f0047825 */ /* 0x008fc800078e00ea */
[----:B--2---:R-:W-:-:S04]  /*0dc0*/  IMAD.WIDE.U32 R2, R243, 0x10, R230 ;  /* 0x00000010f3027825 */ /* 0x004fc800078e00e6 */
[----:B0-----:R-:W-:-:S04]  /*0dd0*/  @P1 IMAD.WIDE.U32 R184, R240, 0x10, R184 ;  /* 0x00000010f0b81825 */ /* 0x001fc800078e00b8 */
[C---:B----4-:R-:W-:Y:S01]  /*0de0*/  FMUL.FTZ R183, R0.reuse, R176 ;  /* 0x000000b000b77220 */ /* 0x050fe20000410000 */
[C---:B------:R-:W-:Y:S01]  /*0df0*/  FMUL.FTZ R182, R0.reuse, R177 ;  /* 0x000000b100b67220 */ /* 0x040fe20000410000 */
[C---:B------:R-:W-:Y:S01]  /*0e00*/  FMUL.FTZ R187, R0.reuse, R178 ;  /* 0x000000b200bb7220 */ /* 0x040fe20000410000 */
[----:B------:R-:W-:Y:S01]  /*0e10*/  FMUL.FTZ R186, R0, R179 ;  /* 0x000000b300ba7220 */ /* 0x000fe20000410000 */
[----:B------:R-:W-:Y:S01]  /*0e20*/  @P1 FFMA.FTZ R176, R183, R64, R168 ;  /* 0x00000040b7b01223 */ /* 0x000fe200000100a8 */
[----:B------:R-:W-:Y:S01]  /*0e30*/  @P1 FFMA.FTZ R177, R182, R65, R169 ;  /* 0x00000041b6b11223 */ /* 0x000fe200000100a9 */
[----:B------:R-:W-:Y:S01]  /*0e40*/  @P1 FFMA.FTZ R178, R187, R66, R170 ;  /* 0x00000042bbb21223 */ /* 0x000fe200000100aa */
[----:B------:R-:W-:Y:S01]  /*0e50*/  @P1 FFMA.FTZ R179, R186, R67, R171 ;  /* 0x00000043bab31223 */ /* 0x000fe200000100ab */
[----:B------:R-:W-:Y:S01]  /*0e60*/  @!P1 FMUL.FTZ R176, R183, R64 ;  /* 0x00000040b7b09220 */ /* 0x000fe20000410000 */
[----:B------:R-:W-:Y:S01]  /*0e70*/  @!P1 FMUL.FTZ R177, R182, R65 ;  /* 0x00000041b6b19220 */ /* 0x000fe20000410000 */
[----:B------:R-:W-:Y:S01]  /*0e80*/  @!P1 FMUL.FTZ R178, R187, R66 ;  /* 0x00000042bbb29220 */ /* 0x000fe20000410000 */
[----:B------:R-:W-:-:S05]  /*0e90*/  @!P1 FMUL.FTZ R179, R186, R67 ;  /* 0x00000043bab39220 */ /* 0x000fca0000410000 */
[----:B------:R0:W-:Y:S04]  /*0ea0*/  STG.E.128 desc[UR6][R2.64], R176 ;  /* 0x000000b002007986 */ /* 0x0001e8000c101d06 */
[----:B------:R2:W3:Y:S04]  /*0eb0*/  LDG.E.128 R180, desc[UR6][R4.64] ;  /* 0x0000000604b47981 */ /* 0x0004e8000c1e1d00 */
[----:B------:R-:W4:Y:S01]  /*0ec0*/  @P1 LDG.E.128 R168, desc[UR6][R184.64] ;  /* 0x00000006b8a81981 */ /* 0x000f22000c1e1d00 */
[----:B------:R-:W-:-:S05]  /*0ed0*/  IADD3 R196, PT, PT, R7, 0x60, RZ ;  /* 0x0000006007c47810 */ /* 0x000fca0007ffe0ff */
[----:B--2---:R-:W-:-:S04]  /*0ee0*/  IMAD.WIDE.U32 R4, R196, 0x10, R234 ;  /* 0x00000010c4047825 */ /* 0x004fc800078e00ea */
[----:B0-----:R-:W-:-:S04]  /*0ef0*/  IMAD.WIDE.U32 R2, R240, 0x10, R230 ;  /* 0x00000010f0027825 */ /* 0x001fc800078e00e6 */
[----:B------:R-:W-:-:S04]  /*0f00*/  @P1 IMAD.WIDE.U32 R188, R196, 0x10, R188 ;  /* 0x00000010c4bc1825 */ /* 0x000fc800078e00bc */
[C---:B---3--:R-:W-:Y:S01]  /*0f10*/  FMUL.FTZ R187, R0.reuse, R180 ;  /* 0x000000b400bb7220 */ /* 0x048fe20000410000 */
[C---:B------:R-:W-:Y:S01]  /*0f20*/  FMUL.FTZ R186, R0.reuse, R181 ;  /* 0x000000b500ba7220 */ /* 0x040fe20000410000 */
[C---:B------:R-:W-:Y:S01]  /*0f30*/  FMUL.FTZ R191, R0.reuse, R182 ;  /* 0x000000b600bf7220 */ /* 0x040fe20000410000 */
[----:B------:R-:W-:Y:S01]  /*0f40*/  FMUL.FTZ R190, R0, R183 ;  /* 0x000000b700be7220 */ /* 0x000fe20000410000 */
[----:B----4-:R-:W-:Y:S01]  /*0f50*/  @P1 FFMA.FTZ R180, R187, R60, R168 ;  /* 0x0000003cbbb41223 */ /* 0x010fe200000100a8 */
        /* <DEDUP_REMOVED lines=10> */
[----:B------:R-:W-:Y:S01]  /*1000*/  IADD3 R200, PT, PT, R7, 0x80, RZ ;  /* 0x0000008007c87810 */ /* 0x000fe20007ffe0ff */
[----:B--2---:R-:W-:-:S04]  /*1010*/  IMAD.WIDE.U32 R4, R196, 0x10, R230 ;  /* 0x00000010c4047825 */ /* 0x004fc800078e00e6 */
[----:B-1----:R-:W-:Y:S01]  /*1020*/  @P1 IMAD.WIDE.U32 R194, R200, 0x10, R194 ;  /* 0x00000010c8c21825 */ /* 0x002fe200078e00c2 */
[----:B0-----:R-:W0:Y:S03]  /*1030*/  @P1 LDC.64 R2, c[0x0][0x3a0] ;  /* 0x0000e800ff021b82 */ /* 0x001e260000000a00 */
        /* <DEDUP_REMOVED lines=11> */
[----:B------:R-:W-:Y:S01]  /*10f0*/  @!P1 FMUL.FTZ R187, R192, R59 ;  /* 0x0000003bc0bb9220 */ /* 0x000fe20000410000 */
[----:B------:R-:W-:-:S04]  /*1100*/  IMAD.WIDE.U32 R192, R200, 0x10, R234 ;  /* 0x00000010c8c07825 */ /* 0x000fc800078e00ea */
[----:B------:R1:W-:Y:S04]  /*1110*/  STG.E.128 desc[UR6][R4.64], R184 ;  /* 0x000000b804007986 */ /* 0x0003e8000c101d06 */
[----:B------:R-:W2:Y:S04]  /*1120*/  LDG.E.128 R188, desc[UR6][R192.64] ;  /* 0x00000006c0bc7981 */ /* 0x000ea8000c1e1d00 */
[----:B------:R-:W3:Y:S01]  /*1130*/  @P1 LDG.E.128 R168, desc[UR6][R194.64] ;  /* 0x00000006c2a81981 */ /* 0x000ee2000c1e1d00 */
[----:B------:R-:W-:-:S03]  /*1140*/  IADD3 R204, PT, PT, R7, 0xa0, RZ ;  /* 0x000000a007cc7810 */ /* 0x000fc60007ffe0ff */
[----:B------:R4:W-:Y:S01]  /*1150*/  STL [R1+0x4], R196 ;  /* 0x000004c401007387 */ /* 0x0009e20000100800 */
[----:B-1----:R-:W-:-:S04]  /*1160*/  IMAD.WIDE.U32 R4, R200, 0x10, R230 ;  /* 0x00000010c8047825 */ /* 0x002fc800078e00e6 */
[C---:B--2---:R-:W-:Y:S01]  /*1170*/  FMUL.FTZ R197, R0.reuse, R188 ;  /* 0x000000bc00c57220 */ /* 0x044fe20000410000 */
[C---:B----4-:R-:W-:Y:S01]  /*1180*/  FMUL.FTZ R196, R0.reuse, R189 ;  /* 0x000000bd00c47220 */ /* 0x050fe20000410000 */
[C---:B------:R-:W-:Y:S01]  /*1190*/  FMUL.FTZ R199, R0.reuse, R190 ;  /* 0x000000be00c77220 */ /* 0x040fe20000410000 */
[----:B------:R-:W-:Y:S01]  /*11a0*/  FMUL.FTZ R198, R0, R191 ;  /* 0x000000bf00c67220 */ /* 0x000fe20000410000 */
[----:B---3--:R-:W-:Y:S01]  /*11b0*/  @P1 FFMA.FTZ R188, R197, R52, R168 ;  /* 0x00000034c5bc1223 */ /* 0x008fe200000100a8 */
        /* <DEDUP_REMOVED lines=8> */
[----:B0-----:R-:W-:Y:S01]  /*1240*/  @P1 IMAD.WIDE.U32 R198, R204, 0x10, R2 ;  /* 0x00000010ccc61825 */ /* 0x001fe200078e0002 */
[----:B------:R0:W-:Y:S01]  /*1250*/  STG.E.128 desc[UR6][R4.64], R188 ;  /* 0x000000bc04007986 */ /* 0x0001e2000c101d06 */
[----:B------:R-:W1:Y:S03]  /*1260*/  @P1 LDC.64 R2, c[0x0][0x3a0] ;  /* 0x0000e800ff021b82 */ /* 0x000e660000000a00 */
[----:B------:R2:W3:Y:S04]  /*1270*/  LDG.E.128 R192, desc[UR6][R196.64] ;  /* 0x00000006c4c07981 */ /* 0x0004e8000c1e1d00 */
[----:B------:R-:W4:Y:S01]  /*1280*/  @P1 LDG.E.128 R168, desc[UR6][R198.64] ;  /* 0x00000006c6a81981 */ /* 0x000f22000c1e1d00 */
[----:B------:R-:W-:-:S03]  /*1290*/  IADD3 R252, PT, PT, R7, 0xc0, RZ ;  /* 0x000000c007fc7810 */ /* 0x000fc60007ffe0ff */
[----:B------:R3:W-:Y:S02]  /*12a0*/  STL [R1+0x8], R200 ;  /* 0x000008c801007387 */ /* 0x0007e40000100800 */
[----:B--2---:R-:W-:-:S04]  /*12b0*/  IMAD.WIDE.U32 R196, R252, 0x10, R234 ;  /* 0x00000010fcc47825 */ /* 0x004fc800078e00ea */
[----:B0-----:R-:W-:-:S04]  /*12c0*/  IMAD.WIDE.U32 R4, R204, 0x10, R230 ;  /* 0x00000010cc047825 */ /* 0x001fc800078e00e6 */
[----:B-1----:R-:W-:-:S04]  /*12d0*/  @P1 IMAD.WIDE.U32 R2, R252, 0x10, R2 ;  /* 0x00000010fc021825 */ /* 0x002fc800078e0002 */
        /* <DEDUP_REMOVED lines=13> */
[----:B------:R-:W2:Y:S04]  /*13b0*/  LDG.E.128 R196, desc[UR6][R196.64] ;  /* 0x00000006c4c47981 */ /* 0x000ea8000c1e1d00 */
[----:B------:R-:W3:Y:S01]  /*13c0*/  @P1 LDG.E.128 R168, desc[UR6][R2.64] ;  /* 0x0000000602a81981 */ /* 0x000ee2000c1e1d00 */
[----:B------:R-:W-:-:S04]  /*13d0*/  UISETP.NE.U32.AND UP0, UPT, UR10, URZ, UPT ;  /* 0x000000ff0a00728c */ /* 0x000fc8000bf05070 */
[----:B------:R-:W-:Y:S01]  /*13e0*/  UISETP.NE.AND.EX UP0, UPT, UR11, URZ, UPT, UP0 ;  /* 0x000000ff0b00728c */ /* 0x000fe2000bf05300 */
[----:B------:R-:W-:Y:S01]  /*13f0*/  IADD3 R250, PT, PT, R7, 0xe0, RZ ;  /* 0x000000e007fa7810 */ /* 0x000fe20007ffe0ff */
[----:B0-----:R-:W-:-:S04]  /*1400*/  IMAD.WIDE.U32 R4, R252, 0x10, R230 ;  /* 0x00000010fc047825 */ /* 0x001fc800078e00e6 */
[C---:B--2---:R-:W-:Y:S01]  /*1410*/  FMUL.FTZ R201, R0.reuse, R196 ;  /* 0x000000c400c97220 */ /* 0x044fe20000410000 */
[C---:B------:R-:W-:Y:S01]  /*1420*/  FMUL.FTZ R200, R0.reuse, R197 ;  /* 0x000000c500c87220 */ /* 0x040fe20000410000 */
        /* <DEDUP_REMOVED lines=12> */
[C---:B------:R-:W-:Y:S01]  /*14f0*/  IMAD.WIDE.U32 R200, R250.reuse, 0x10, R234 ;  /* 0x00000010fac87825 */ /* 0x040fe200078e00ea */
[----:B------:R-:W-:Y:S05]  /*1500*/  STG.E.128 desc[UR6][R4.64], R196 ;  /* 0x000000c404007986 */ /* 0x000fea000c101d06 */
[----:B------:R-:W2:Y:S01]  /*1510*/  LDG.E.128 R200, desc[UR6][R200.64] ;  /* 0x00000006c8c87981 */ /* 0x000ea2000c1e1d00 */
[----:B0-----:R-:W-:-:S05]  /*1520*/  @P1 IMAD.WIDE.U32 R2, R250, 0x10, R2 ;  /* 0x00000010fa021825 */ /* 0x001fca00078e0002 */
[----:B------:R0:W3:Y:S02]  /*1530*/  @P1 LDG.E.128 R168, desc[UR6][R2.64] ;  /* 0x0000000602a81981 */ /* 0x0000e4000c1e1d00 */
[----:B0-----:R-:W0:Y:S02]  /*1540*/  @P1 LDC.64 R2, c[0x0][0x3a0] ;  /* 0x0000e800ff021b82 */ /* 0x001e240000000a00 */
[----:B------:R1:W-:Y:S01]  /*1550*/  STL [R1], R204 ;  /* 0x000000cc01007387 */ /* 0x0003e20000100800 */
[----:B------:R-:W-:-:S05]  /*1560*/  IADD3 R249, PT, PT, R7, 0x100, RZ ;  /* 0x0000010007f97810 */ /* 0x000fca0007ffe0ff */
[----:B0-----:R-:W-:-:S04]  /*1570*/  @P1 IMAD.WIDE.U32 R2, R249, 0x10, R2 ;  /* 0x00000010f9021825 */ /* 0x001fc800078e0002 */
[C---:B--2---:R-:W-:Y:S01]  /*1580*/  @P1 FMUL.FTZ R206, R0.reuse, R201 ;  /* 0x000000c900ce1220 */ /* 0x044fe20000410000 */
[C---:B------:R-:W-:Y:S01]  /*1590*/  @P1 FMUL.FTZ R205, R0.reuse, R202 ;  /* 0x000000ca00cd1220 */ /* 0x040fe20000410000 */
[C---:B------:R-:W-:Y:S01]  /*15a0*/  @P1 FMUL.FTZ R208, R0.reuse, R203 ;  /* 0x000000cb00d01220 */ /* 0x040fe20000410000 */
[C---:B------:R-:W-:Y:S01]  /*15b0*/  @P1 FMUL.FTZ R209, R0.reuse, R200 ;  /* 0x000000c800d11220 */ /* 0x040fe20000410000 */
[C---:B-1----:R-:W-:Y:S01]  /*15c0*/  @!P1 FMUL.FTZ R204, R0.reuse, R201 ;  /* 0x000000c900cc9220 */ /* 0x042fe20000410000 */
[C---:B------:R-:W-:Y:S01]  /*15d0*/  @!P1 FMUL.FTZ R5, R0.reuse, R202 ;  /* 0x000000ca00059220 */ /* 0x040fe20000410000 */
[C---:B------:R-:W-:Y:S01]  /*15e0*/  @!P1 FMUL.FTZ R4, R0.reuse, R203 ;  /* 0x000000cb00049220 */ /* 0x040fe20000410000 */
[----:B------:R-:W-:Y:S01]  /*15f0*/  @!P1 FMUL.FTZ R207, R0, R200 ;  /* 0x000000c800cf9220 */ /* 0x000fe20000410000 */
        /* <DEDUP_REMOVED lines=9> */
[----:B------:R-:W-:Y:S01]  /*1690*/  IMAD.WIDE.U32 R204, R249, 0x10, R234 ;  /* 0x00000010f9cc7825 */ /* 0x000fe200078e00ea */
[----:B------:R0:W-:Y:S04]  /*16a0*/  STG.E.128 desc[UR6][R4.64], R200 ;  /* 0x000000c804007986 */ /* 0x0001e8000c101d06 */
[----:B------:R1:W2:Y:S04]  /*16b0*/  @P1 LDG.E.128 R168, desc[UR6][R2.64] ;  /* 0x0000000602a81981 */ /* 0x0002a8000c1e1d00 */
[----:B------:R-:W0:Y:S01]  /*16c0*/  LDG.E.128 R204, desc[UR6][R204.64] ;  /* 0x00000006cccc7981 */ /* 0x000e22000c1e1d00 */
[----:B-1----:R-:W1:Y:S01]  /*16d0*/  @P1 LDC.64 R2, c[0x0][0x3a0] ;  /* 0x0000e800ff021b82 */ /* 0x002e620000000a00 */
[----:B------:R-:W-:-:S05]  /*16e0*/  IADD3 R247, PT, PT, R7, 0x120, RZ ;  /* 0x0000012007f77810 */ /* 0x000fca0007ffe0ff */
[----:B-1----:R-:W-:-:S04]  /*16f0*/  @P1 IMAD.WIDE.U32 R2, R247, 0x10, R2 ;  /* 0x00000010f7021825 */ /* 0x002fc800078e0002 */
[CC--:B0-----:R-:W-:Y:S01]  /*1700*/  @P1 FMUL.FTZ R5, R0.reuse, R204.reuse ;  /* 0x000000cc00051220 */ /* 0x0c1fe20000410000 */
[C---:B------:R-:W-:Y:S01]  /*1710*/  @!P1 FMUL.FTZ R209, R0.reuse, R204 ;  /* 0x000000cc00d19220 */ /* 0x040fe20000410000 */
[C---:B------:R-:W-:Y:S01]  /*1720*/  @P1 FMUL.FTZ R210, R0.reuse, R205 ;  /* 0x000000cd00d21220 */ /* 0x040fe20000410000 */
[C---:B------:R-:W-:Y:S01]  /*1730*/  @P1 FMUL.FTZ R211, R0.reuse, R206 ;  /* 0x000000ce00d31220 */ /* 0x040fe20000410000 */
[----:B--2---:R-:W-:Y:S01]  /*1740*/  @P1 FFMA.FTZ R204, R5, R36, R168 ;  /* 0x0000002405cc1223 */ /* 0x004fe200000100a8 */
[C---:B------:R-:W-:Y:S01]  /*1750*/  @P1 FMUL.FTZ R212, R0.reuse, R207 ;  /* 0x000000cf00d41220 */ /* 0x040fe20000410000 */
[C---:B------:R-:W-:Y:S01]  /*1760*/  @!P1 FMUL.FTZ R4, R0.reuse, R205 ;  /* 0x000000cd00049220 */ /* 0x040fe20000410000 */
[C---:B------:R-:W-:Y:S01]  /*1770*/  @!P1 FMUL.FTZ R5, R0.reuse, R206 ;  /* 0x000000ce00059220 */ /* 0x040fe20000410000 */
[----:B------:R-:W-:Y:S01]  /*1780*/  @!P1 FMUL.FTZ R208, R0, R207 ;  /* 0x000000cf00d09220 */ /* 0x000fe20000410000 */
        /* <DEDUP_REMOVED lines=83> */
[----:B------:R-:W1:Y:S01]  /*1cc0*/  LDG.E.128 R220, desc[UR6][R220.64] ;  /* 0x00000006dcdc7981 */ /* 0x000e62000c1e1d00 */
[----:B------:R-:W-:Y:S01]  /*1cd0*/  IADD3 R246, PT, PT, R7, 0x1a0, RZ ;  /* 0x000001a007f67810 */ /* 0x000fe20007ffe0ff */
[CC--:B-1----:R-:W-:Y:S01]  /*1ce0*/  @P1 FMUL.FTZ R2, R0.reuse, R220.reuse ;  /* 0x000000dc00021220 */ /* 0x0c2fe20000410000 */
[----:B0-----:R-:W-:-:S03]  /*1cf0*/  @!P1 FMUL.FTZ R4, R0, R220 ;  /* 0x000000dc00049220 */ /* 0x001fc60000410000 */
[-C--:B--2---:R-:W-:Y:S02]  /*1d00*/  @P1 FFMA.FTZ R220, R2, R20.reuse, R168 ;  /* 0x0000001402dc1223 */ /* 0x084fe400000100a8 */
[----:B------:R-:W0:Y:S01]  /*1d10*/  @P1 LDC.64 R2, c[0x0][0x3a0] ;  /* 0x0000e800ff021b82 */ /* 0x000e220000000a00 */
[----:B------:R-:W-:Y:S01]  /*1d20*/  @!P1 FMUL.FTZ R220, R4, R20 ;  /* 0x0000001404dc9220 */ /* 0x000fe20000410000 */
[CC--:B------:R-:W-:Y:S01]  /*1d30*/  @P1 FMUL.FTZ R5, R0.reuse, R221.reuse ;  /* 0x000000dd00051220 */ /* 0x0c0fe20000410000 */
[C---:B------:R-:W-:Y:S01]  /*1d40*/  @!P1 FMUL.FTZ R4, R0.reuse, R221 ;  /* 0x000000dd00049220 */ /* 0x040fe20000410000 */
[-C--:B------:R-:W-:Y:S02]  /*1d50*/  @P1 FMUL.FTZ R224, R0, R222.reuse ;  /* 0x000000de00e01220 */ /* 0x080fe40000410000 */
[-C--:B------:R-:W-:Y:S01]  /*1d60*/  @P1 FFMA.FTZ R221, R5, R21.reuse, R169 ;  /* 0x0000001505dd1223 */ /* 0x080fe200000100a9 */
[----:B------:R-:W-:Y:S01]  /*1d70*/  @!P1 FMUL.FTZ R221, R4, R21 ;  /* 0x0000001504dd9220 */ /* 0x000fe20000410000 */
[CC--:B------:R-:W-:Y:S01]  /*1d80*/  @P1 FMUL.FTZ R5, R0.reuse, R223.reuse ;  /* 0x000000df00051220 */ /* 0x0c0fe20000410000 */
[C---:B------:R-:W-:Y:S01]  /*1d90*/  @!P1 FMUL.FTZ R4, R0.reuse, R223 ;  /* 0x000000df00049220 */ /* 0x040fe20000410000 */
[----:B------:R-:W-:Y:S01]  /*1da0*/  @!P1 FMUL.FTZ R225, R0, R222 ;  /* 0x000000de00e19220 */ /* 0x000fe20000410000 */
[-C--:B------:R-:W-:Y:S01]  /*1db0*/  @P1 FFMA.FTZ R222, R224, R22.reuse, R170 ;  /* 0x00000016e0de1223 */ /* 0x080fe200000100aa */
[-C--:B------:R-:W-:Y:S01]  /*1dc0*/  @P1 FFMA.FTZ R223, R5, R23.reuse, R171 ;  /* 0x0000001705df1223 */ /* 0x080fe200000100ab */
[----:B------:R-:W-:Y:S01]  /*1dd0*/  @!P1 FMUL.FTZ R223, R4, R23 ;  /* 0x0000001704df9220 */ /* 0x000fe20000410000 */
[----:B------:R-:W-:Y:S01]  /*1de0*/  @!P1 FMUL.FTZ R222, R225, R22 ;  /* 0x00000016e1de9220 */ /* 0x000fe20000410000 */
[----:B------:R-:W-:-:S05]  /*1df0*/  IMAD.WIDE.U32 R4, R248, 0x10, R230 ;  /* 0x00000010f8047825 */ /* 0x000fca00078e00e6 */
[----:B------:R1:W-:Y:S01]  /*1e00*/  STG.E.128 desc[UR6][R4.64], R220 ;  /* 0x000000dc04007986 */ /* 0x0003e2000c101d06 */
[----:B0-----:R-:W-:-:S05]  /*1e10*/  @P1 IMAD.WIDE.U32 R2, R246, 0x10, R2 ;  /* 0x00000010f6021825 */ /* 0x001fca00078e0002 */
[----:B------:R0:W2:Y:S02]  /*1e20*/  @P1 LDG.E.128 R168, desc[UR6][R2.64] ;  /* 0x0000000602a81981 */ /* 0x0000a4000c1e1d00 */
[----:B0-----:R-:W-:-:S05]  /*1e30*/  IMAD.WIDE.U32 R2, R246, 0x10, R234 ;  /* 0x00000010f6027825 */ /* 0x001fca00078e00ea */
[----:B------:R-:W3:Y:S01]  /*1e40*/  LDG.E.128 R224, desc[UR6][R2.64] ;  /* 0x0000000602e07981 */ /* 0x000ee2000c1e1d00 */
[----:B------:R-:W-:Y:S01]  /*1e50*/  IADD3 R244, PT, PT, R7, 0x1c0, RZ ;  /* 0x000001c007f47810 */ /* 0x000fe20007ffe0ff */
[CC--:B---3--:R-:W-:Y:S01]  /*1e60*/  @P1 FMUL.FTZ R2, R0.reuse, R224.reuse ;  /* 0x000000e000021220 */ /* 0x0c8fe20000410000 */
[----:B------:R-:W-:-:S03]  /*1e70*/  @!P1 FMUL.FTZ R3, R0, R224 ;  /* 0x000000e000039220 */ /* 0x000fc60000410000 */
[-C--:B--2---:R-:W-:Y:S01]  /*1e80*/  @P1 FFMA.FTZ R224, R2, R16.reuse, R168 ;  /* 0x0000001002e01223 */ /* 0x084fe200000100a8 */
[CC--:B------:R-:W-:Y:S01]  /*1e90*/  @P1 FMUL.FTZ R2, R0.reuse, R225.reuse ;  /* 0x000000e100021220 */ /* 0x0c0fe20000410000 */
[----:B-1----:R-:W-:Y:S01]  /*1ea0*/  @!P1 FMUL.FTZ R4, R0, R225 ;  /* 0x000000e100049220 */ /* 0x002fe20000410000 */
[----:B------:R-:W-:Y:S02]  /*1eb0*/  @!P1 FMUL.FTZ R224, R3, R16 ;  /* 0x0000001003e09220 */ /* 0x000fe40000410000 */
[-C--:B------:R-:W-:Y:S02]  /*1ec0*/  @P1 FFMA.FTZ R225, R2, R17.reuse, R169 ;  /* 0x0000001102e11223 */ /* 0x080fe400000100a9 */
[----:B------:R-:W0:Y:S01]  /*1ed0*/  @P1 LDC.64 R2, c[0x0][0x3a0] ;  /* 0x0000e800ff021b82 */ /* 0x000e220000000a00 */
[----:B------:R-:W-:Y:S01]  /*1ee0*/  @!P1 FMUL.FTZ R225, R4, R17 ;  /* 0x0000001104e19220 */ /* 0x000fe20000410000 */
[CC--:B------:R-:W-:Y:S01]  /*1ef0*/  @P1 FMUL.FTZ R5, R0.reuse, R226.reuse ;  /* 0x000000e200051220 */ /* 0x0c0fe20000410000 */
[C---:B------:R-:W-:Y:S01]  /*1f00*/  @!P1 FMUL.FTZ R4, R0.reuse, R226 ;  /* 0x000000e200049220 */ /* 0x040fe20000410000 */
[CC--:B------:R-:W-:Y:S01]  /*1f10*/  @P1 FMUL.FTZ R228, R0.reuse, R227.reuse ;  /* 0x000000e300e41220 */ /* 0x0c0fe20000410000 */
[----:B------:R-:W-:Y:S01]  /*1f20*/  @!P1 FMUL.FTZ R229, R0, R227 ;  /* 0x000000e300e59220 */ /* 0x000fe20000410000 */
[-C--:B------:R-:W-:Y:S01]  /*1f30*/  @P1 FFMA.FTZ R226, R5, R18.reuse, R170 ;  /* 0x0000001205e21223 */ /* 0x080fe200000100aa */
[----:B------:R-:W-:Y:S01]  /*1f40*/  @!P1 FMUL.FTZ R226, R4, R18 ;  /* 0x0000001204e29220 */ /* 0x000fe20000410000 */
[-C--:B------:R-:W-:Y:S01]  /*1f50*/  @P1 FFMA.FTZ R227, R228, R19.reuse, R171 ;  /* 0x00000013e4e31223 */ /* 0x080fe200000100ab */
        /* <DEDUP_REMOVED lines=9> */
[C---:B------:R-:W-:Y:S01]  /*1ff0*/  @!P1 FMUL.FTZ R3, R0.reuse, R228 ;  /* 0x000000e400039220 */ /* 0x040fe20000410000 */
[-C--:B-1----:R-:W-:Y:S02]  /*2000*/  @!P1 FMUL.FTZ R4, R0, R229.reuse ;  /* 0x000000e500049220 */ /* 0x082fe40000410000 */
[----:B--2---:R-:W-:Y:S01]  /*2010*/  @P1 FFMA.FTZ R228, R2, R12, R168 ;  /* 0x0000000c02e41223 */ /* 0x004fe200000100a8 */
[C---:B------:R-:W-:Y:S01]  /*2020*/  @P1 FMUL.FTZ R2, R0.reuse, R229 ;  /* 0x000000e500021220 */ /* 0x040fe20000410000 */
[----:B------:R-:W-:-:S03]  /*2030*/  @P1 FMUL.FTZ R5, R0, R230 ;  /* 0x000000e600051220 */ /* 0x000fc60000410000 */
[-C--:B------:R-:W-:Y:S01]  /*2040*/  @P1 FFMA.FTZ R229, R2, R13.reuse, R169 ;  /* 0x0000000d02e51223 */ /* 0x080fe200000100a9 */
[----:B------:R-:W-:Y:S01]  /*2050*/  @!P1 FMUL.FTZ R229, R4, R13 ;  /* 0x0000000d04e59220 */ /* 0x000fe20000410000 */
[----:B------:R-:W-:Y:S01]  /*2060*/  @!P1 FMUL.FTZ R4, R0, R230 ;  /* 0x000000e600049220 */ /* 0x000fe20000410000 */
[----:B------:R-:W-:Y:S01]  /*2070*/  @P1 FFMA.FTZ R230, R5, R14, R170 ;  /* 0x0000000e05e61223 */ /* 0x000fe200000100aa */
[----:B------:R-:W-:Y:S02]  /*2080*/  @!P1 FMUL.FTZ R228, R3, R12 ;  /* 0x0000000c03e49220 */ /* 0x000fe40000410000 */
[----:B------:R-:W-:Y:S01]  /*2090*/  @!P1 FMUL.FTZ R230, R4, R14 ;  /* 0x0000000e04e69220 */ /* 0x000fe20000410000 */
[----:B------:R-:W0:Y:S08]  /*20a0*/  @P1 LDC.64 R2, c[0x0][0x3a0] ;  /* 0x0000e800ff021b82 */ /* 0x000e300000000a00 */
[----:B------:R-:W1:Y:S01]  /*20b0*/  LDC.64 R4, c[0x0][0x3a8] ;  /* 0x0000ea00ff047b82 */ /* 0x000e620000000a00 */
[CC--:B------:R-:W-:Y:S01]  /*20c0*/  @P1 FMUL.FTZ R232, R0.reuse, R231.reuse ;  /* 0x000000e700e81220 */ /* 0x0c0fe20000410000 */
[----:B------:R-:W-:-:S03]  /*20d0*/  @!P1 FMUL.FTZ R233, R0, R231 ;  /* 0x000000e700e99220 */ /* 0x000fc60000410000 */
[-C--:B------:R-:W-:Y:S01]  /*20e0*/  @P1 FFMA.FTZ R231, R232, R15.reuse, R171 ;  /* 0x0000000fe8e71223 */ /* 0x080fe200000100ab */
[----:B------:R-:W-:Y:S01]  /*20f0*/  @!P1 FMUL.FTZ R231, R233, R15 ;  /* 0x0000000fe9e79220 */ /* 0x000fe20000410000 */
[----:B0-----:R-:W-:-:S04]  /*2100*/  @P1 IMAD.WIDE.U32 R2, R245, 0x10, R2 ;  /* 0x00000010f5021825 */ /* 0x001fc800078e0002 */
[----:B-1----:R-:W-:-:S05]  /*2110*/  IMAD.WIDE.U32 R4, R244, 0x10, R4 ;  /* 0x00000010f4047825 */ /* 0x002fca00078e0004 */
[----:B------:R0:W-:Y:S04]  /*2120*/  STG.E.128 desc[UR6][R4.64], R228 ;  /* 0x000000e404007986 */ /* 0x0001e8000c101d06 */
[----:B------:R1:W2:Y:S02]  /*2130*/  @P1 LDG.E.128 R168, desc[UR6][R2.64] ;  /* 0x0000000602a81981 */ /* 0x0002a4000c1e1d00 */
[----:B-1----:R-:W-:-:S05]  /*2140*/  IMAD.WIDE.U32 R2, R245, 0x10, R234 ;  /* 0x00000010f5027825 */ /* 0x002fca00078e00ea */
[----:B------:R-:W0:Y:S01]  /*2150*/  LDG.E.128 R232, desc[UR6][R2.64] ;  /* 0x0000000602e87981 */ /* 0x000e22000c1e1d00 */
[----:B------:R-:W-:Y:S01]  /*2160*/  UMOV UR5, 0xffffffff ;  /* 0xffffffff00057882 */ /* 0x000fe20000000000 */
[CC--:B0-----:R-:W-:Y:S01]  /*2170*/  @!P1 FMUL.FTZ R4, R0.reuse, R235.reuse ;  /* 0x000000eb00049220 */ /* 0x0c1fe20000410000 */
[C---:B------:R-:W-:Y:S01]  /*2180*/  @P1 FMUL.FTZ R3, R0.reuse, R235 ;  /* 0x000000eb00031220 */ /* 0x040fe20000410000 */
[CC--:B------:R-:W-:Y:S01]  /*2190*/  @!P1 FMUL.FTZ R235, R0.reuse, R233.reuse ;  /* 0x000000e900eb9220 */ /* 0x0c0fe20000410000 */
[C---:B------:R-:W-:Y:S01]  /*21a0*/  @P1 FMUL.FTZ R5, R0.reuse, R233 ;  /* 0x000000e900051220 */ /* 0x040fe20000410000 */
[C---:B------:R-:W-:Y:S01]  /*21b0*/  @P1 FMUL.FTZ R251, R0.reuse, R232 ;  /* 0x000000e800fb1220 */ /* 0x040fe20000410000 */
[----:B------:R-:W-:Y:S01]  /*21c0*/  MOV R233, R4 ;  /* 0x0000000400e97202 */ /* 0x000fe20000000f00 */
[C---:B------:R-:W-:Y:S01]  /*21d0*/  @!P1 FMUL.FTZ R2, R0.reuse, R232 ;  /* 0x000000e800029220 */ /* 0x040fe20000410000 */
[CC--:B------:R-:W-:Y:S01]  /*21e0*/  @P1 FMUL.FTZ R4, R0.reuse, R234.reuse ;  /* 0x000000ea00041220 */ /* 0x0c0fe20000410000 */
[----:B------:R-:W-:Y:S01]  /*21f0*/  @!P1 FMUL.FTZ R0, R0, R234 ;  /* 0x000000ea00009220 */ /* 0x000fe20000410000 */
[----:B------:R-:W-:Y:S01]  /*2200*/  MOV R234, R235 ;  /* 0x000000eb00ea7202 */ /* 0x000fe20000000f00 */
[----:B--2---:R-:W-:-:S03]  /*2210*/  @P1 FFMA.FTZ R232, R251, R8, R168 ;  /* 0x00000008fbe81223 */ /* 0x004fc600000100a8 */
[----:B------:R-:W-:Y:S01]  /*2220*/  MOV R251, R234 ;  /* 0x000000ea00fb7202 */ /* 0x000fe20000000f00 */
[-C--:B------:R-:W-:Y:S01]  /*2230*/  @P1 FFMA.FTZ R234, R4, R10.reuse, R170 ;  /* 0x0000000a04ea1223 */ /* 0x080fe200000100aa */
[----:B------:R-:W-:Y:S01]  /*2240*/  @!P1 FMUL.FTZ R234, R0, R10 ;  /* 0x0000000a00ea9220 */ /* 0x000fe20000410000 */
        /* <DEDUP_REMOVED lines=47> */
[----:B------:R-:W-:Y:S01]  /*2540*/  @P1 FFMA.FTZ R235, R3, R11, R171 ;  /* 0x0000000b03eb1223 */ /* 0x000fe200000100ab */
[----:B------:R-:W-:Y:S02]  /*2550*/  @!P1 FMUL.FTZ R232, R2, R8 ;  /* 0x0000000802e89220 */ /* 0x000fe40000410000 */
[----:B------:R-:W-:Y:S01]  /*2560*/  FADD.FTZ R0, R0, R219 ;  /* 0x000000db00007221 */ /* 0x000fe20000010000 */
[----:B------:R-:W0:Y:S03]  /*2570*/  LDC.64 R2, c[0x0][0x3a8] ;  /* 0x0000ea00ff027b82 */ /* 0x000e260000000a00 */
[----:B------:R-:W-:-:S04]  /*2580*/  FADD.FTZ R0, R0, R220 ;  /* 0x000000dc00007221 */ /* 0x000fc80000010000 */
[----:B------:R-:W-:-:S04]  /*2590*/  FADD.FTZ R0, R0, R221 ;  /* 0x000000dd00007221 */ /* 0x000fc80000010000 */
[----:B------:R-:W-:-:S04]  /*25a0*/  FADD.FTZ R0, R0, R222 ;  /* 0x000000de00007221 */ /* 0x000fc80000010000 */
[----:B------:R-:W-:-:S04]  /*25b0*/  FADD.FTZ R0, R0, R223 ;  /* 0x000000df00007221 */ /* 0x000fc80000010000 */
[----:B------:R-:W-:Y:S01]  /*25c0*/  FADD.FTZ R0, R0, R224 ;  /* 0x000000e000007221 */ /* 0x000fe20000010000 */
[----:B------:R-:W-:Y:S01]  /*25d0*/  @!P1 FMUL.FTZ R235, R233, R11 ;  /* 0x0000000be9eb9220 */ /* 0x000fe20000410000 */
[-C--:B------:R-:W-:Y:S02]  /*25e0*/  @P1 FFMA.FTZ R233, R5, R9.reuse, R169 ;  /* 0x0000000905e91223 */ /* 0x080fe400000100a9 */
[----:B------:R-:W-:Y:S01]  /*25f0*/  FADD.FTZ R0, R0, R225 ;  /* 0x000000e100007221 */ /* 0x000fe20000010000 */
[----:B------:R-:W-:Y:S01]  /*2600*/  @!P1 FMUL.FTZ R233, R251, R9 ;  /* 0x00000009fbe99220 */ /* 0x000fe20000410000 */
[----:B0-----:R-:W-:-:S04]  /*2610*/  IMAD.WIDE.U32 R2, R245, 0x10, R2 ;  /* 0x00000010f5027825 */ /* 0x001fc800078e0002 */
[----:B------:R-:W-:Y:S01]  /*2620*/  FADD.FTZ R0, R0, R226 ;  /* 0x000000e200007221 */ /* 0x000fe20000010000 */
[----:B------:R0:W-:Y:S03]  /*2630*/  STG.E.128 desc[UR6][R2.64], R232 ;  /* 0x000000e802007986 */ /* 0x0001e6000c101d06 */
[----:B------:R-:W-:-:S04]  /*2640*/  FADD.FTZ R0, R0, R227 ;  /* 0x000000e300007221 */ /* 0x000fc80000010000 */
[----:B------:R-:W-:-:S04]  /*2650*/  FADD.FTZ R0, R0, R228 ;  /* 0x000000e400007221 */ /* 0x000fc80000010000 */
[----:B------:R-:W-:Y:S01]  /*2660*/  FADD.FTZ R0, R0, R229 ;  /* 0x000000e500007221 */ /* 0x000fe20000010000 */
[----:B0-----:R-:W0:Y:S03]  /*2670*/  S2R R2, SR_TID.X ;  /* 0x0000000000027919 */ /* 0x001e260000002100 */
[----:B------:R-:W-:-:S04]  /*2680*/  FADD.FTZ R0, R0, R230 ;  /* 0x000000e600007221 */ /* 0x000fc80000010000 */
[----:B------:R-:W-:-:S04]  /*2690*/  FADD.FTZ R0, R0, R231 ;  /* 0x000000e700007221 */ /* 0x000fc80000010000 */
[----:B------:R-:W-:-:S04]  /*26a0*/  FADD.FTZ R0, R0, R232 ;  /* 0x000000e800007221 */ /* 0x000fc80000010000 */
[----:B------:R-:W-:-:S04]  /*26b0*/  FADD.FTZ R0, R0, R233 ;  /* 0x000000e900007221 */ /* 0x000fc80000010000 */
[----:B------:R-:W-:-:S04]  /*26c0*/  FADD.FTZ R0, R0, R234 ;  /* 0x000000ea00007221 */ /* 0x000fc80000010000 */
[----:B------:R-:W-:Y:S01]  /*26d0*/  FADD.FTZ R4, R0, R235 ;  /* 0x000000eb00047221 */ /* 0x000fe20000010000 */
[----:B0-----:R-:W-:Y:S01]  /*26e0*/  LOP3.LUT P2, RZ, R2, 0x1f, RZ, 0xc0, !PT ;  /* 0x0000001f02ff7812 */ /* 0x001fe2000784c0ff */
[----:B------:R-:W-:-:S12]  /*26f0*/  BRA.DIV UR5, `(.L_x_64237) ;  /* 0x0000004e050c7947 */ /* 0x000fd8000b800000 */
        /* <DEDUP_REMOVED lines=149> */
.L_x_64252:
[----:B------:R-:W2:Y:S01]  /*3050*/  LDC R2, c[0x0][0x400] ;  /* 0x00010000ff027b82 */ /* 0x000ea20000000800 */
[----:B-1----:R-:W-:Y:S01]  /*3060*/  FADD.FTZ R0, R4, R0 ;  /* 0x0000000004007221 */ /* 0x002fe20000010000 */
[----:B------:R-:W-:-:S03]  /*3070*/  ISETP.NE.AND P0, PT, RZ, UR9, PT ;  /* 0x00000009ff007c0c */ /* 0x000fc6000bf05270 */
[----:B--2---:R-:W-:-:S03]  /*3080*/  FFMA.FTZ R0, R0, R2, UR4 ;  /* 0x0000000400007e23 */ /* 0x004fc60008010002 */
        /* <DEDUP_REMOVED lines=9> */
[----:B--2---:R1:W-:Y:S02]  /*3120*/  @!P2 STG.E desc[UR6][R2.64], R0 ;  /* 0x000000000200a986 */ /* 0x0043e4000c101906 */
[----:B-1----:R-:W-:Y:S02]  /*3130*/  FSEL R2, R251, RZ, !P0 ;  /* 0x000000fffb027208 */ /* 0x002fe40004000000 */
[----:B------:R-:W2:Y:S03]  /*3140*/  LDL R251, [R1+0x84] ;  /* 0x0000840001fb7983 */ /* 0x000ea60000100800 */
[C---:B------:R-:W-:Y:S01]  /*3150*/  FADD.FTZ R5, -R2.reuse, R173 ;  /* 0x000000ad02057221 */ /* 0x040fe20000010100 */
[C---:B------:R-:W-:Y:S01]  /*3160*/  FADD.FTZ R3, -R2.reuse, R174 ;  /* 0x000000ae02037221 */ /* 0x040fe20000010100 */
[----:B------:R-:W3:Y:S01]  /*3170*/  LDL R173, [R1+0x7c] ;  /* 0x00007c0001ad7983 */ /* 0x000ee20000100800 */
[----:B0-----:R-:W-:-:S03]  /*3180*/  FADD.FTZ R4, -R2, R172 ;  /* 0x000000ac02047221 */ /* 0x001fc60000010100 */
[----:B------:R-:W4:Y:S01]  /*3190*/  LDL R174, [R1+0x80] ;  /* 0x0000800001ae7983 */ /* 0x000f220000100800 */
[----:B------:R-:W-:Y:S01]  /*31a0*/  FADD.FTZ R175, -R2, R175 ;  /* 0x000000af02af7221 */ /* 0x000fe20000010100 */
[C---:B------:R-:W-:Y:S01]  /*31b0*/  FMUL.FTZ R172, R0.reuse, R4 ;  /* 0x0000000400ac7220 */ /* 0x040fe20000410000 */
[C---:B------:R-:W-:Y:S02]  /*31c0*/  FMUL.FTZ R4, R0.reuse, R3 ;  /* 0x0000000300047220 */ /* 0x040fe40000410000 */
[C---:B------:R-:W-:Y:S02]  /*31d0*/  FMUL.FTZ R3, R0.reuse, R175 ;  /* 0x000000af00037220 */ /* 0x040fe40000410000 */
[----:B------:R-:W5:Y:S01]  /*31e0*/  LDL R175, [R1+0x78] ;  /* 0x0000780001af7983 */ /* 0x000f620000100800 */
[----:B------:R-:W-:-:S04]  /*31f0*/  FMUL.FTZ R5, R0, R5 ;  /* 0x0000000500057220 */ /* 0x000fc80000410000 */
[----:B---3--:R-:W-:Y:S01]  /*3200*/  FFMA.FTZ R173, R5, R173, R133 ;  /* 0x000000ad05ad7223 */ /* 0x008fe20000010085 */
[----:B----4-:R-:W-:Y:S02]  /*3210*/  FFMA.FTZ R174, R4, R174, R134 ;  /* 0x000000ae04ae7223 */ /* 0x010fe40000010086 */
[----:B------:R-:W0:Y:S01]  /*3220*/  LDC.64 R4, c[0x0][0x428] ;  /* 0x00010a00ff047b82 */ /* 0x000e220000000a00 */
[----:B-----5:R-:W-:Y:S01]  /*3230*/  FFMA.FTZ R172, R172, R175, R132 ;  /* 0x000000afacac7223 */ /* 0x020fe20000010084 */
[----:B--2---:R-:W-:Y:S02]  /*3240*/  FFMA.FTZ R175, R3, R251, R135 ;  /* 0x000000fb03af7223 */ /* 0x004fe40000010087 */
[----:B------:R-:W2:Y:S01]  /*3250*/  LDL.LU R251, [R1+0x4] ;  /* 0x0000040001fb7983 */ /* 0x000ea20000300800 */
[----:B0-----:R-:W-:-:S05]  /*3260*/  IMAD.WIDE.U32 R4, R7, 0x10, R4 ;  /* 0x0000001007047825 */ /* 0x001fca00078e0004 */
[----:B------:R0:W-:Y:S04]  /*3270*/  STG.E.128 desc[UR6][R4.64], R172 ;  /* 0x000000ac04007986 */ /* 0x0001e8000c101d06 */
[----:B0-----:R-:W3:Y:S04]  /*3280*/  LDL R173, [R1+0x6c] ;  /* 0x00006c0001ad7983 */ /* 0x001ee80000100800 */
[----:B------:R-:W4:Y:S04]  /*3290*/  LDL R174, [R1+0x70] ;  /* 0x0000700001ae7983 */ /* 0x000f280000100800 */
[----:B------:R-:W5:Y:S04]  /*32a0*/  LDL R172, [R1+0x68] ;  /* 0x0000680001ac7983 */ /* 0x000f680000100800 */
[----:B------:R-:W2:Y:S01]  /*32b0*/  LDL R175, [R1+0x74] ;  /* 0x0000740001af7983 */ /* 0x000ea20000100800 */
[C---:B------:R-:W-:Y:S01]  /*32c0*/  FADD.FTZ R3, -R2.reuse, R176 ;  /* 0x000000b002037221 */ /* 0x040fe20000010100 */
[----:B------:R-:W-:-:S02]  /*32d0*/  FADD.FTZ R4, -R2, R177 ;  /* 0x000000b102047221 */ /* 0x000fc40000010100 */
[----:B------:R-:W0:Y:S01]  /*32e0*/  LDC.64 R176, c[0x0][0x428] ;  /* 0x00010a00ffb07b82 */ /* 0x000e220000000a00 */
[C---:B------:R-:W-:Y:S01]  /*32f0*/  FADD.FTZ R5, -R2.reuse, R178 ;  /* 0x000000b202057221 */ /* 0x040fe20000010100 */
[----:B------:R-:W-:Y:S01]  /*3300*/  FADD.FTZ R7, -R2, R179 ;  /* 0x000000b302077221 */ /* 0x000fe20000010100 */
[C---:B------:R-:W-:Y:S01]  /*3310*/  FMUL.FTZ R4, R0.reuse, R4 ;  /* 0x0000000400047220 */ /* 0x040fe20000410000 */
[C---:B------:R-:W-:Y:S01]  /*3320*/  FMUL.FTZ R3, R0.reuse, R3 ;  /* 0x0000000300037220 */ /* 0x040fe20000410000 */
[C---:B------:R-:W-:Y:S01]  /*3330*/  FMUL.FTZ R5, R0.reuse, R5 ;  /* 0x0000000500057220 */ /* 0x040fe20000410000 */
[----:B------:R-:W-:Y:S01]  /*3340*/  FMUL.FTZ R7, R0, R7 ;  /* 0x0000000700077220 */ /* 0x000fe20000410000 */
[----:B------:R-:W2:Y:S04]  /*3350*/  LDL R179, [R1+0x50] ;  /* 0x0000500001b37983 */ /* 0x000ea80000100800 */
[----:B------:R-:W2:Y:S01]  /*3360*/  LDL R178, [R1+0x54] ;  /* 0x0000540001b27983 */ /* 0x000ea20000100800 */
[----:B---3--:R-:W-:Y:S01]  /*3370*/  FFMA.FTZ R173, R4, R173, R129 ;  /* 0x000000ad04ad7223 */ /* 0x008fe20000010081 */
[----:B----4-:R-:W-:Y:S01]  /*3380*/  FFMA.FTZ R174, R5, R174, R130 ;  /* 0x000000ae05ae7223 */ /* 0x010fe20000010082 */
[----:B0-----:R-:W-:-:S02]  /*3390*/  IMAD.WIDE.U32 R4, R243, 0x10, R176 ;  /* 0x00000010f3047825 */ /* 0x001fc400078e00b0 */
[----:B------:R-:W3:Y:S02]  /*33a0*/  LDL R243, [R1+0x4c] ;  /* 0x00004c0001f37983 */ /* 0x000ee40000100800 */
[----:B-----5:R-:W-:Y:S01]  /*33b0*/  FFMA.FTZ R172, R3, R172, R128 ;  /* 0x000000ac03ac7223 */ /* 0x020fe20000010080 */
[----:B--2---:R-:W-:-:S05]  /*33c0*/  FFMA.FTZ R175, R7, R175, R131 ;  /* 0x000000af07af7223 */ /* 0x004fca0000010083 */
[----:B------:R0:W-:Y:S04]  /*33d0*/  STG.E.128 desc[UR6][R4.64], R172 ;  /* 0x000000ac04007986 */ /* 0x0001e8000c101d06 */
[----:B0-----:R-:W2:Y:S04]  /*33e0*/  LDL R173, [R1+0x5c] ;  /* 0x00005c0001ad7983 */ /* 0x001ea80000100800 */
[----:B------:R-:W4:Y:S04]  /*33f0*/  LDL R174, [R1+0x60] ;  /* 0x0000600001ae7983 */ /* 0x000f280000100800 */
[----:B------:R-:W5:Y:S04]  /*3400*/  LDL R172, [R1+0x58] ;  /* 0x0000580001ac7983 */ /* 0x000f680000100800 */
[----:B------:R-:W3:Y:S01]  /*3410*/  LDL R175, [R1+0x64] ;  /* 0x0000640001af7983 */ /* 0x000ee20000100800 */
[----:B------:R-:W-:-:S03]  /*3420*/  FADD.FTZ R3, -R2, R180 ;  /* 0x000000b402037221 */ /* 0x000fc60000010100 */
[----:B------:R-:W3:Y:S01]  /*3430*/  LDL R180, [R1+0x48] ;  /* 0x0000480001b47983 */ /* 0x000ee20000100800 */
[C---:B------:R-:W-:Y:S01]  /*3440*/  FADD.FTZ R4, -R2.reuse, R181 ;  /* 0x000000b502047221 */ /* 0x040fe20000010100 */
[----:B------:R-:W-:-:S03]  /*3450*/  FADD.FTZ R5, -R2, R182 ;  /* 0x000000b602057221 */ /* 0x000fc60000010100 */
[C---:B------:R-:W-:Y:S01]  /*3460*/  FMUL.FTZ R4, R0.reuse, R4 ;  /* 0x0000000400047220 */ /* 0x040fe20000410000 */
[----:B------:R-:W-:Y:S01]  /*3470*/  FMUL.FTZ R5, R0, R5 ;  /* 0x0000000500057220 */ /* 0x000fe20000410000 */
[----:B------:R-:W-:Y:S01]  /*3480*/  FADD.FTZ R7, -R2, R183 ;  /* 0x000000b702077221 */ /* 0x000fe20000010100 */
[----:B------:R-:W-:-:S03]  /*3490*/  FMUL.FTZ R3, R0, R3 ;  /* 0x0000000300037220 */ /* 0x000fc60000410000 */
[----:B------:R-:W-:Y:S01]  /*34a0*/  FMUL.FTZ R7, R0, R7 ;  /* 0x0000000700077220 */ /* 0x000fe20000410000 */
[----:B--2---:R-:W-:Y:S01]  /*34b0*/  FFMA.FTZ R173, R4, R173, R125 ;  /* 0x000000ad04ad7223 */ /* 0x004fe2000001007d */
[----:B----4-:R-:W-:Y:S01]  /*34c0*/  FFMA.FTZ R174, R5, R174, R126 ;  /* 0x000000ae05ae7223 */ /* 0x010fe2000001007e */
[----:B------:R-:W-:-:S04]  /*34d0*/  IMAD.WIDE.U32 R4, R240, 0x10, R176 ;  /* 0x00000010f0047825 */ /* 0x000fc800078e00b0 */
[C---:B------:R-:W-:Y:S02]  /*34e0*/  FADD.FTZ R240, -R2.reuse, R190 ;  /* 0x000000be02f07221 */ /* 0x040fe40000010100 */
[----:B------:R-:W2:Y:S01]  /*34f0*/  LDL.LU R190, [R1+0x8] ;  /* 0x0000080001be7983 */ /* 0x000ea20000300800 */
[----:B-----5:R-:W-:Y:S01]  /*3500*/  FFMA.FTZ R172, R3, R172, R124 ;  /* 0x000000ac03ac7223 */ /* 0x020fe2000001007c */
[----:B---3--:R-:W-:Y:S01]  /*3510*/  FFMA.FTZ R175, R7, R175, R127 ;  /* 0x000000af07af7223 */ /* 0x008fe2000001007f */
[C---:B------:R-:W-:Y:S01]  /*3520*/  FADD.FTZ R3, -R2.reuse, R184 ;  /* 0x000000b802037221 */ /* 0x040fe20000010100 */
[----:B------:R-:W-:-:S03]  /*3530*/  FADD.FTZ R7, -R2, R187 ;  /* 0x000000bb02077221 */ /* 0x000fc60000010100 */
[----:B------:R0:W-:Y:S01]  /*3540*/  STG.E.128 desc[UR6][R4.64], R172 ;  /* 0x000000ac04007986 */ /* 0x0001e2000c101d06 */
[C---:B------:R-:W-:Y:S01]  /*3550*/  FMUL.FTZ R3, R0.reuse, R3 ;  /* 0x0000000300037220 */ /* 0x040fe20000410000 */
[----:B------:R-:W-:Y:S01]  /*3560*/  FMUL.FTZ R7, R0, R7 ;  /* 0x0000000700077220 */ /* 0x000fe20000410000 */
[C---:B0-----:R-:W-:Y:S01]  /*3570*/  FADD.FTZ R4, -R2.reuse, R185 ;  /* 0x000000b902047221 */ /* 0x041fe20000010100 */
[----:B------:R-:W-:-:S03]  /*3580*/  FADD.FTZ R5, -R2, R186 ;  /* 0x000000ba02057221 */ /* 0x000fc60000010100 */
[C---:B------:R-:W-:Y:S01]  /*3590*/  FMUL.FTZ R4, R0.reuse, R4 ;  /* 0x0000000400047220 */ /* 0x040fe20000410000 */
[----:B------:R-:W-:Y:S01]  /*35a0*/  FMUL.FTZ R5, R0, R5 ;  /* 0x0000000500057220 */ /* 0x000fe20000410000 */
[----:B------:R-:W-:Y:S01]  /*35b0*/  FFMA.FTZ R172, R3, R180, R120 ;  /* 0x000000b403ac7223 */ /* 0x000fe20000010078 */
[----:B------:R-:W-:Y:S01]  /*35c0*/  FFMA.FTZ R175, R7, R178, R123 ;  /* 0x000000b207af7223 */ /* 0x000fe2000001007b */
[----:B------:R-:W-:Y:S01]  /*35d0*/  FFMA.FTZ R173, R4, R243, R121 ;  /* 0x000000f304ad7223 */ /* 0x000fe20000010079 */
[----:B------:R-:W-:Y:S01]  /*35e0*/  FFMA.FTZ R174, R5, R179, R122 ;  /* 0x000000b305ae7223 */ /* 0x000fe2000001007a */
[----:B------:R-:W-:-:S04]  /*35f0*/  IMAD.WIDE.U32 R4, R251, 0x10, R176 ;  /* 0x00000010fb047825 */ /* 0x000fc800078e00b0 */
[C---:B------:R-:W-:Y:S01]  /*3600*/  FADD.FTZ R177, -R2.reuse, R200 ;  /* 0x000000c802b17221 */ /* 0x040fe20000010100 */
[C---:B------:R-:W-:Y:S01]  /*3610*/  FADD.FTZ R200, -R2.reuse, R217 ;  /* 0x000000d902c87221 */ /* 0x040fe20000010100 */
[----:B------:R0:W-:Y:S02]  /*3620*/  STG.E.128 desc[UR6][R4.64], R172 ;  /* 0x000000ac04007986 */ /* 0x0001e4000c101d06 */
[C---:B0-----:R-:W-:Y:S01]  /*3630*/  FADD.FTZ R175, -R2.reuse, R198 ;  /* 0x000000c602af7221 */ /* 0x041fe20000010100 */
[C---:B------:R-:W-:Y:S02]  /*3640*/  FADD.FTZ R198, -R2.reuse, R216 ;  /* 0x000000d802c67221 */ /* 0x040fe40000010100 */
[----:B------:R-:W2:Y:S01]  /*3650*/  LDC.64 R216, c[0x0][0x428] ;  /* 0x00010a00ffd87b82 */ /* 0x000ea20000000a00 */
        /* <DEDUP_REMOVED lines=48> */
[----:B------:R-:W-:Y:S01]  /*3960*/  MOV R195, R174 ;  /* 0x000000ae00c37202 */ /* 0x000fe20000000f00 */
[----:B------:R-:W3:Y:S04]  /*3970*/  LDL.LU R194, [R1] ;  /* 0x0000000001c27983 */ /* 0x000ee80000300800 */
[----:B------:R-:W4:Y:S04]  /*3980*/  LDL R172, [R1+0x38] ;  /* 0x0000380001ac7983 */ /* 0x000f280000100800 */
[----:B------:R-:W5:Y:S04]  /*3990*/  LDL R173, [R1+0x3c] ;  /* 0x00003c0001ad7983 */ /* 0x000f680000100800 */
[----:B------:R-:W3:Y:S01]  /*39a0*/  LDL R174, [R1+0x40] ;  /* 0x0000400001ae7983 */ /* 0x000ee20000100800 */
[----:B--2---:R-:W-:-:S04]  /*39b0*/  IMAD.WIDE.U32 R190, R190, 0x10, R216 ;  /* 0x00000010bebe7825 */ /* 0x004fc800078e00d8 */
[C---:B------:R-:W-:Y:S01]  /*39c0*/  FMUL.FTZ R217, R0.reuse, R4 ;  /* 0x0000000400d97220 */ /* 0x040fe20000410000 */
[C---:B------:R-:W-:Y:S02]  /*39d0*/  FMUL.FTZ R4, R0.reuse, R175 ;  /* 0x000000af00047220 */ /* 0x040fe40000410000 */
[----:B------:R-:W2:Y:S01]  /*39e0*/  LDL R175, [R1+0x44] ;  /* 0x0000440001af7983 */ /* 0x000ea20000100800 */
[C---:B------:R-:W-:Y:S01]  /*39f0*/  FMUL.FTZ R179, R0.reuse, R179 ;  /* 0x000000b300b37220 */ /* 0x040fe20000410000 */
[----:B------:R-:W-:-:S04]  /*3a00*/  FMUL.FTZ R228, R0, R196 ;  /* 0x000000c400e47220 */ /* 0x000fc80000410000 */
[----:B------:R-:W-:Y:S02]  /*3a10*/  MOV R196, R179 ;  /* 0x000000b300c47202 */ /* 0x000fe40000000f00 */
        /* <DEDUP_REMOVED lines=13> */
[----:B------:R-:W-:Y:S01]  /*3af0*/  MOV R197, R178 ;  /* 0x000000b200c57202 */ /* 0x000fe20000000f00 */
[----:B------:R-:W-:Y:S01]  /*3b00*/  FMUL.FTZ R186, R0, R199 ;  /* 0x000000c700ba7220 */ /* 0x000fe20000410000 */
[----:B------:R-:W-:Y:S01]  /*3b10*/  MOV R198, R177 ;  /* 0x000000b100c67202 */ /* 0x000fe20000000f00 */
[----:B------:R-:W2:Y:S01]  /*3b20*/  LDL R178, [R1+0x30] ;  /* 0x0000300001b27983 */ /* 0x000ea20000100800 */
[----:B------:R-:W-:-:S02]  /*3b30*/  MOV R200, R176 ;  /* 0x000000b000c87202 */ /* 0x000fc40000000f00 */
[----:B------:R-:W-:Y:S01]  /*3b40*/  MOV R201, R4 ;  /* 0x0000000400c97202 */ /* 0x000fe20000000f00 */
[----:B------:R-:W2:Y:S01]  /*3b50*/  LDL R176, [R1+0x28] ;  /* 0x0000280001b07983 */ /* 0x000ea20000100800 */
[----:B------:R-:W-:-:S03]  /*3b60*/  FMUL.FTZ R4, R0, R202 ;  /* 0x000000ca00047220 */ /* 0x000fc60000410000 */
[----:B------:R-:W2:Y:S04]  /*3b70*/  LDL R177, [R1+0x2c] ;  /* 0x00002c0001b17983 */ /* 0x000ea80000100800 */
[----:B------:R-:W2:Y:S04]  /*3b80*/  LDL R202, [R1+0x20] ;  /* 0x0000200001ca7983 */ /* 0x000ea80000100800 */
[----:B------:R-:W2:Y:S01]  /*3b90*/  LDL R199, [R1+0x24] ;  /* 0x0000240001c77983 */ /* 0x000ea20000100800 */
[----:B----4-:R-:W-:-:S03]  /*3ba0*/  FFMA.FTZ R172, R225, R172, R116 ;  /* 0x000000ace1ac7223 */ /* 0x010fc60000010074 */
[----:B------:R-:W4:Y:S01]  /*3bb0*/  LDL R225, [R1+0x1c] ;  /* 0x00001c0001e17983 */ /* 0x000f220000100800 */
[----:B-----5:R-:W-:Y:S01]  /*3bc0*/  FFMA.FTZ R173, R221, R173, R117 ;  /* 0x000000adddad7223 */ /* 0x020fe20000010075 */
[----:B---3--:R-:W-:Y:S01]  /*3bd0*/  FFMA.FTZ R174, R215, R174, R118 ;  /* 0x000000aed7ae7223 */ /* 0x008fe20000010076 */
[----:B--2---:R-:W-:-:S05]  /*3be0*/  FFMA.FTZ R175, R216, R175, R119 ;  /* 0x000000afd8af7223 */ /* 0x004fca0000010077 */
[----:B------:R0:W-:Y:S04]  /*3bf0*/  STG.E.128 desc[UR6][R190.64], R172 ;  /* 0x000000acbe007986 */ /* 0x0001e8000c101d06 */
[----:B0-----:R-:W2:Y:S01]  /*3c00*/  LDL R175, [R1+0x18] ;  /* 0x0000180001af7983 */ /* 0x001ea20000100800 */
[----:B------:R-:W-:Y:S02]  /*3c10*/  FFMA.FTZ R179, R220, R179, R115 ;  /* 0x000000b3dcb37223 */ /* 0x000fe40000010073 */
[----:B------:R-:W0:Y:S01]  /*3c20*/  LDC.64 R220, c[0x0][0x428] ;  /* 0x00010a00ffdc7b82 */ /* 0x000e220000000a00 */
[C---:B------:R-:W-:Y:S01]  /*3c30*/  FMUL.FTZ R180, R0.reuse, R180 ;  /* 0x000000b400b47220 */ /* 0x040fe20000410000 */
[C---:B------:R-:W-:Y:S01]  /*3c40*/  FMUL.FTZ R223, R0.reuse, R212 ;  /* 0x000000d400df7220 */ /* 0x040fe20000410000 */
[C---:B------:R-:W-:Y:S01]  /*3c50*/  FMUL.FTZ R231, R0.reuse, R193 ;  /* 0x000000c100e77220 */ /* 0x040fe20000410000 */
[----:B------:R-:W-:Y:S01]  /*3c60*/  MOV R212, R2 ;  /* 0x0000000200d47202 */ /* 0x000fe20000000f00 */
        /* <DEDUP_REMOVED lines=23> */
[----:B------:R-:W-:-:S02]  /*3de0*/  MOV R192, R212 ;  /* 0x000000d400c07202 */ /* 0x000fc40000000f00 */
[----:B------:R-:W-:Y:S01]  /*3df0*/  MOV R203, R195 ;  /* 0x000000c300cb7202 */ /* 0x000fe20000000f00 */
[----:B------:R-:W-:Y:S01]  /*3e00*/  FFMA.FTZ R176, R217, R176, R112 ;  /* 0x000000b0d9b07223 */ /* 0x000fe20000010070 */
[----:B------:R-:W-:Y:S01]  /*3e10*/  FFMA.FTZ R177, R218, R177, R113 ;  /* 0x000000b1dab17223 */ /* 0x000fe20000010071 */
[----:B------:R-:W-:Y:S01]  /*3e20*/  FFMA.FTZ R178, R219, R178, R114 ;  /* 0x000000b2dbb27223 */ /* 0x000fe20000010072 */
[----:B0-----:R-:W-:-:S04]  /*3e30*/  IMAD.WIDE.U32 R194, R194, 0x10, R220 ;  /* 0x00000010c2c27825 */ /* 0x001fc800078e00dc */
[----:B------:R-:W-:Y:S01]  /*3e40*/  FFMA.FTZ R174, R201, R202, R110 ;  /* 0x000000cac9ae7223 */ /* 0x000fe2000001006e */
[--C-:B------:R-:W-:Y:S01]  /*3e50*/  IMAD.WIDE.U32 R190, R252, 0x10, R220.reuse ;  /* 0x00000010fcbe7825 */ /* 0x100fe200078e00dc */
[----:B------:R0:W-:Y:S03]  /*3e60*/  STG.E.128 desc[UR6][R194.64], R176 ;  /* 0x000000b0c2007986 */ /* 0x0001e6000c101d06 */
[----:B------:R-:W-:-:S04]  /*3e70*/  IMAD.WIDE.U32 R204, R250, 0x10, R220 ;  /* 0x00000010facc7825 */ /* 0x000fc800078e00dc */
[----:B------:R-:W-:Y:S01]  /*3e80*/  FFMA.FTZ R201, R229, R157, R93 ;  /* 0x0000009de5c97223 */ /* 0x000fe2000001005d */
[----:B------:R-:W-:Y:S01]  /*3e90*/  FFMA.FTZ R202, R228, R158, R94 ;  /* 0x0000009ee4ca7223 */ /* 0x000fe2000001005e */
[----:B------:R-:W-:-:S04]  /*3ea0*/  IMAD.WIDE.U32 R206, R249, 0x10, R220 ;  /* 0x00000010f9ce7825 */ /* 0x000fc800078e00dc */
[----:B------:R-:W-:-:S04]  /*3eb0*/  IMAD.WIDE.U32 R208, R247, 0x10, R220 ;  /* 0x00000010f7d07825 */ /* 0x000fc800078e00dc */
[----:B0-----:R-:W-:Y:S01]  /*3ec0*/  FFMA.FTZ R176, R198, R236, R104 ;  /* 0x000000ecc6b07223 */ /* 0x001fe20000010068 */
        /* <DEDUP_REMOVED lines=9> */
[----:B------:R-:W-:-:S04]  /*3f60*/  IMAD.WIDE.U32 R218, R241, 0x10, R220 ;  /* 0x00000010f1da7825 */ /* 0x000fc800078e00dc */
[----:B----4-:R-:W-:Y:S01]  /*3f70*/  FFMA.FTZ R173, R203, R225, R109 ;  /* 0x000000e1cbad7223 */ /* 0x010fe2000001006d */
[----:B------:R-:W-:Y:S01]  /*3f80*/  FFMA.FTZ R203, R227, R159, R95 ;  /* 0x0000009fe3cb7223 */ /* 0x000fe2000001005f */
[----:B------:R-:W-:-:S04]  /*3f90*/  IMAD.WIDE.U32 R210, R242, 0x10, R220 ;  /* 0x00000010f2d27825 */ /* 0x000fc800078e00dc */
[----:B------:R-:W-:-:S04]  /*3fa0*/  IMAD.WIDE.U32 R212, R248, 0x10, R220 ;  /* 0x00000010f8d47825 */ /* 0x000fc800078e00dc */
[----:B------:R-:W-:-:S04]  /*3fb0*/  IMAD.WIDE.U32 R214, R246, 0x10, R220 ;  /* 0x00000010f6d67825 */ /* 0x000fc800078e00dc */
[----:B------:R-:W-:-:S04]  /*3fc0*/  IMAD.WIDE.U32 R216, R244, 0x10, R220 ;  /* 0x00000010f4d87825 */ /* 0x000fc800078e00dc */
[----:B------:R-:W-:-:S04]  /*3fd0*/  IMAD.WIDE.U32 R220, R245, 0x10, R220 ;  /* 0x00000010f5dc7825 */ /* 0x000fc800078e00dc */
[----:B--2---:R-:W-:Y:S01]  /*3fe0*/  FFMA.FTZ R172, R192, R175, R108 ;  /* 0x000000afc0ac7223 */ /* 0x004fe2000001006c */
[----:B------:R-:W-:-:S05]  /*3ff0*/  FFMA.FTZ R175, R200, R199, R111 ;  /* 0x000000c7c8af7223 */ /* 0x000fca000001006f */
[----:B------:R0:W-:Y:S01]  /*4000*/  STG.E.128 desc[UR6][R190.64], R172 ;  /* 0x000000acbe007986 */ /* 0x0001e2000c101d06 */
[----:B------:R-:W-:Y:S01]  /*4010*/  FFMA.FTZ R192, R251, R164, R100 ;  /* 0x000000a4fbc07223 */ /* 0x000fe20000010064 */
[----:B------:R-:W-:Y:S01]  /*4020*/  FFMA.FTZ R199, R231, R163, R99 ;  /* 0x000000a3e7c77223 */ /* 0x000fe20000010063 */
[----:B------:R-:W-:Y:S01]  /*4030*/  FFMA.FTZ R200, R230, R156, R92 ;  /* 0x0000009ce6c87223 */ /* 0x000fe2000001005c */
[----:B------:R1:W-:Y:S01]  /*4040*/  STG.E.128 desc[UR6][R204.64], R176 ;  /* 0x000000b0cc007986 */ /* 0x0003e2000c101d06 */
[----:B0-----:R-:W0:Y:S01]  /*4050*/  LDC.64 R190, c[0x0][0x380] ;  /* 0x0000e000ffbe7b82 */ /* 0x001e220000000a00 */
        /* <DEDUP_REMOVED lines=18> */
[----:B------:R2:W-:Y:S04]  /*4180*/  STG.E.128 desc[UR6][R218.64], R200 ;  /* 0x000000c8da007986 */ /* 0x0005e8000c101d06 */
[----:B------:R2:W-:Y:S01]  /*4190*/  STG.E.128 desc[UR6][R210.64], R172 ;  /* 0x000000acd2007986 */ /* 0x0005e2000c101d06 */
[----:B-1----:R-:W-:Y:S01]  /*41a0*/  FFMA.FTZ R192, R5, R136, R72 ;  /* 0x0000008805c07223 */ /* 0x002fe20000010048 */
[----:B------:R-:W-:Y:S01]  /*41b0*/  FFMA.FTZ R193, R188, R137, R73 ;  /* 0x00000089bcc17223 */ /* 0x000fe20000010049 */
[----:B------:R-:W-:Y:S01]  /*41c0*/  FFMA.FTZ R194, R189, R138, R74 ;  /* 0x0000008abdc27223 */ /* 0x000fe2000001004a */
[----:B------:R-:W-:Y:S01]  /*41d0*/  FFMA.FTZ R195, R0, R139, R75 ;  /* 0x0000008b00c37223 */ /* 0x000fe2000001004b */
        /* <DEDUP_REMOVED lines=8> */
.L_x_64236:
[----:B------:R-:W0:Y:S01]  /*4260*/  LDCU.64 UR4, c[0x0][0x3a0] ;  /* 0x00007400ff0477ac */ /* 0x000e220008000a00 */
[----:B------:R-:W2:Y:S01]  /*4270*/  LDCU UR8, c[0x0][0x388] ;  /* 0x00007100ff0877ac */ /* 0x000ea20008000800 */
[----:B------:R-:W3:Y:S01]  /*4280*/  LDCU.U8 UR9, c[0x0][0x410] ;  /* 0x00008200ff0977ac */ /* 0x000ee20008000000 */
[----:B------:R-:W4:Y:S01]  /*4290*/  LDCU UR10, c[0x0][0x448] ;  /* 0x00008900ff0a77ac */ /* 0x000f220008000800 */
[----:B0-----:R-:W-:-:S04]  /*42a0*/  UISETP.NE.U32.AND UP0, UPT, UR4, URZ, UPT ;  /* 0x000000ff0400728c */ /* 0x001fc8000bf05070 */
[----:B------:R-:W-:Y:S01]  /*42b0*/  UISETP.NE.AND.EX UP0, UPT, UR5, URZ, UPT, UP0 ;  /* 0x000000ff0500728c */ /* 0x000fe2000bf05300 */
[----:B------:R-:W0:Y:S05]  /*42c0*/  LDCU.64 UR4, c[0x0][0x3a0] ;  /* 0x00007400ff0477ac */ /* 0x000e2a0008000a00 */
[----:B--234-:R-:W-:-:S13]  /*42d0*/  PLOP3.LUT P1, PT, PT, PT, UP0, 0x80, 0x8 ;  /* 0x000000000008781c */ /* 0x01cfda0003f2f008 */
.L_x_64240:
[----:B--2---:R-:W2:Y:S01]  /*42e0*/  S2R R2, SR_TID.X ;  /* 0x0000000000027919 */ /* 0x004ea20000002100 */
[----:B------:R-:W3:Y:S01]  /*42f0*/  @P1 LDC.64 R4, c[0x0][0x3a0] ;  /* 0x0000e800ff041b82 */ /* 0x000ee20000000a00 */
[----:B------:R-:W-:-:S05]  /*4300*/  IMAD R0, R6, UR8, RZ ;  /* 0x0000000806007c24 */ /* 0x000fca000f8e02ff */
[----:B------:R-:W-:Y:S02]  /*4310*/  SHF.R.S32.HI R3, RZ, 0x1f, R0 ;  /* 0x0000001fff037819 */ /* 0x000fe40000011400 */
[----:B------:R-:W4:Y:S02]  /*4320*/  LDC.64 R244, c[0x0][0x390] ;  /* 0x0000e400fff47b82 */ /* 0x000f240000000a00 */
[----:B------:R-:W-:-:S06]  /*4330*/  LEA.HI R3, R3, R0, RZ, 0x2 ;  /* 0x0000000003037211 */ /* 0x000fcc00078f10ff */
[----:B------:R-:W0:Y:S08]  /*4340*/  LDC.64 R246, c[0x0][0x3a8] ;  /* 0x0000ea00fff67b82 */ /* 0x000e300000000a00 */
[----:B------:R-:W0:Y:S01]  /*4350*/  @P1 LDC.64 R180, c[0x0][0x3a0] ;  /* 0x0000e800ffb41b82 */ /* 0x000e220000000a00 */
[----:B--2---:R-:W-:-:S07]  /*4360*/  LOP3.LUT R2, R2, 0x1f, RZ, 0xc0, !PT ;  /* 0x0000001f02027812 */ /* 0x004fce00078ec0ff */
[----:B------:R-:W2:Y:S01]  /*4370*/  @P1 LDC.64 R184, c[0x0][0x3a0] ;  /* 0x0000e800ffb81b82 */ /* 0x000ea20000000a00 */
[----:B------:R-:W-:-:S05]  /*4380*/  LEA.HI.SX32 R241, R3, R2, 0x1e ;  /* 0x0000000203f17211 */ /* 0x000fca00078ff2ff */
[C---:B---3--:R-:W-:Y:S02]  /*4390*/  @P1 IMAD.WIDE.U32 R4, R241.reuse, 0x10, R4 ;  /* 0x00000010f1041825 */ /* 0x048fe400078e0004 */
[----:B------:R-:W3:Y:S02]  /*43a0*/  @P1 LDC.64 R186, c[0x0][0x3a0] ;  /* 0x0000e800ffba1b82 */ /* 0x000ee40000000a00 */
[C---:B----4-:R-:W-:Y:S01]  /*43b0*/  IMAD.WIDE.U32 R2, R241.reuse, 0x10, R244 ;  /* 0x00000010f1027825 */ /* 0x050fe200078e00f4 */
[----:B-1----:R-:W4:Y:S04]  /*43c0*/  @P1 LDG.E.128 R168, desc[UR6][R4.64] ;  /* 0x0000000604a81981 */ /* 0x002f28000c1e1d00 */
[----:B------:R1:W4:Y:S01]  /*43d0*/  LDG.E.128 R176, desc[UR6][R2.64] ;  /* 0x0000000602b07981 */ /* 0x000322000c1e1d00 */
[----:B------:R-:W-:Y:S01]  /*43e0*/  IADD3 R242, PT, PT, R241, 0x20, RZ ;  /* 0x00000020f1f27810 */ /* 0x000fe20007ffe0ff */
[----:B------:R-:W3:Y:S04]  /*43f0*/  @P1 LDC.64 R192, c[0x0][0x3a0] ;  /* 0x0000e800ffc01b82 */ /* 0x000ee80000000a00 */
[----:B0-----:R-:W-:-:S04]  /*4400*/  @P1 IMAD.WIDE.U32 R180, R242, 0x10, R180 ;  /* 0x00000010f2b41825 */ /* 0x001fc800078e00b4 */
[----:B-1----:R-:W-:Y:S01]  /*4410*/  IMAD.WIDE.U32 R2, R241, 0x10, R246 ;  /* 0x00000010f1027825 */ /* 0x002fe200078e00f6 */
[----:B------:R-:W0:Y:S03]  /*4420*/  @P1 LDC.64 R196, c[0x0][0x3a0] ;  /* 0x0000e800ffc41b82 */ /* 0x000e260000000a00 */
[----:B------:R-:W-:-:S05]  /*4430*/  IMAD.WIDE.U32 R4, R242, 0x10, R244 ;  /* 0x00000010f2047825 */ /* 0x000fca00078e00f4 */
[----:B------:R-:W1:Y:S01]  /*4440*/  @P1 LDC.64 R200, c[0x0][0x3a0] ;  /* 0x0000e800ffc81b82 */ /* 0x000e620000000a00 */
[----:B----45:R-:W-:Y:S01]  /*4450*/  @P1 FFMA.FTZ R172, R176, R68, R168 ;  /* 0x00000044b0ac1223 */ /* 0x030fe200000100a8 */
        /* <DEDUP_REMOVED lines=8> */
[----:B------:R-:W3:Y:S04]  /*44e0*/  @P1 LDG.E.128 R168, desc[UR6][R180.64] ;  /* 0x00000006b4a81981 */ /* 0x000ee8000c1e1d00 */
[----:B------:R0:W3:Y:S01]  /*44f0*/  LDG.E.128 R188, desc[UR6][R4.64] ;  /* 0x0000000604bc7981 */ /* 0x0000e2000c1e1d00 */
[----:B------:R-:W-:-:S05]  /*4500*/  IADD3 R240, PT, PT, R241, 0x40, RZ ;  /* 0x00000040f1f07810 */ /* 0x000fca0007ffe0ff */
[----:B--2---:R-:W-:-:S04]  /*4510*/  @P1 IMAD.WIDE.U32 R184, R240, 0x10, R184 ;  /* 0x00000010f0b81825 */ /* 0x004fc800078e00b8 */
[----:B----4-:R-:W-:-:S04]  /*4520*/  IMAD.WIDE.U32 R2, R242, 0x10, R246 ;  /* 0x00000010f2027825 */ /* 0x010fc800078e00f6 */
[----:B0-----:R-:W-:-:S04]  /*4530*/  IMAD.WIDE.U32 R4, R240, 0x10, R244 ;  /* 0x00000010f0047825 */ /* 0x001fc800078e00f4 */
[----:B---3--:R-:W-:Y:S01]  /*4540*/  @P1 FFMA.FTZ R176, R188, R64, R168 ;  /* 0x00000040bcb01223 */ /* 0x008fe200000100a8 */
        /* <DEDUP_REMOVED lines=8> */
[----:B------:R-:W2:Y:S04]  /*45d0*/  @P1 LDG.E.128 R168, desc[UR6][R184.64] ;  /* 0x00000006b8a81981 */ /* 0x000ea8000c1e1d00 */
[----:B------:R3:W2:Y:S01]  /*45e0*/  LDG.E.128 R188, desc[UR6][R4.64] ;  /* 0x0000000604bc7981 */ /* 0x0006a2000c1e1d00 */
[C---:B------:R-:W-:Y:S02]  /*45f0*/  IADD3 R7, PT, PT, R241.reuse, 0x60, RZ ;  /* 0x00000060f1077810 */ /* 0x040fe40007ffe0ff */
[----:B------:R-:W-:-:S03]  /*4600*/  IADD3 R0, PT, PT, R241, 0x80, RZ ;  /* 0x00000080f1007810 */ /* 0x000fc60007ffe0ff */
[----:B------:R-:W-:Y:S01]  /*4610*/  STL [R1+0x10], R7 ;  /* 0x0000100701007387 */ /* 0x000fe20000100800 */
[----:B0-----:R-:W-:-:S04]  /*4620*/  IMAD.WIDE.U32 R2, R240, 0x10, R246 ;  /* 0x00000010f0027825 */ /* 0x001fc800078e00f6 */
[----:B---3--:R-:W-:-:S04]  /*4630*/  @P1 IMAD.WIDE.U32 R4, R7, 0x10, R186 ;  /* 0x0000001007041825 */ /* 0x008fc800078e00ba */
[CC--:B--2---:R-:W-:Y:S01]  /*4640*/  @P1 FFMA.FTZ R180, R188.reuse, R60.reuse, R168 ;  /* 0x0000003cbcb41223 */ /* 0x0c4fe200000100a8 */
[----:B------:R-:W-:Y:S01]  /*4650*/  @P1 FFMA.FTZ R181, R189, R61, R169 ;  /* 0x0000003dbdb51223 */ /* 0x000fe200000100a9 */
[----:B------:R-:W-:Y:S01]  /*4660*/  @!P1 FMUL.FTZ R180, R188, R60 ;  /* 0x0000003cbcb49220 */ /* 0x000fe20000410000 */
[CC--:B------:R-:W-:Y:S01]  /*4670*/  @P1 FFMA.FTZ R182, R190.reuse, R62.reuse, R170 ;  /* 0x0000003ebeb61223 */ /* 0x0c0fe200000100aa */
[----:B------:R-:W-:Y:S01]  /*4680*/  @P1 FFMA.FTZ R183, R191, R63, R171 ;  /* 0x0000003fbfb71223 */ /* 0x000fe200000100ab */
[----:B------:R-:W-:Y:S01]  /*4690*/  @!P1 FMUL.FTZ R181, R189, R61 ;  /* 0x0000003dbdb59220 */ /* 0x000fe20000410000 */
[----:B------:R-:W-:Y:S01]  /*46a0*/  @!P1 FMUL.FTZ R182, R190, R62 ;  /* 0x0000003ebeb69220 */ /* 0x000fe20000410000 */
[----:B------:R-:W-:Y:S01]  /*46b0*/  @!P1 FMUL.FTZ R183, R191, R63 ;  /* 0x0000003fbfb79220 */ /* 0x000fe20000410000 */
[----:B------:R-:W-:-:S04]  /*46c0*/  IMAD.WIDE.U32 R188, R7, 0x10, R244 ;  /* 0x0000001007bc7825 */ /* 0x000fc800078e00f4 */
[----:B------:R0:W-:Y:S04]  /*46d0*/  STG.E.128 desc[UR6][R2.64], R180 ;  /* 0x000000b402007986 */ /* 0x0001e8000c101d06 */
[----:B------:R2:W3:Y:S04]  /*46e0*/  @P1 LDG.E.128 R168, desc[UR6][R4.64] ;  /* 0x0000000604a81981 */ /* 0x0004e8000c1e1d00 */
[----:B------:R-:W3:Y:S04]  /*46f0*/  LDG.E.128 R188, desc[UR6][R188.64] ;  /* 0x00000006bcbc7981 */ /* 0x000ee8000c1e1d00 */
[----:B------:R-:W-:Y:S01]  /*4700*/  STL [R1+0x14], R0 ;  /* 0x0000140001007387 */ /* 0x000fe20000100800 */
[----:B--2---:R-:W-:-:S04]  /*4710*/  @P1 IMAD.WIDE.U32 R4, R0, 0x10, R192 ;  /* 0x0000001000041825 */ /* 0x004fc800078e00c0 */
[----:B0-----:R-:W-:-:S04]  /*4720*/  IMAD.WIDE.U32 R2, R7, 0x10, R246 ;  /* 0x0000001007027825 */ /* 0x001fc800078e00f6 */
[----:B------:R-:W-:-:S04]  /*4730*/  IMAD.WIDE.U32 R192, R0, 0x10, R244 ;  /* 0x0000001000c07825 */ /* 0x000fc800078e00f4 */
        /* <DEDUP_REMOVED lines=9> */
[----:B------:R2:W3:Y:S04]  /*47d0*/  @P1 LDG.E.128 R168, desc[UR6][R4.64] ;  /* 0x0000000604a81981 */ /* 0x0004e8000c1e1d00 */
[----:B------:R-:W3:Y:S01]  /*47e0*/  LDG.E.128 R192, desc[UR6][R192.64] ;  /* 0x00000006c0c07981 */ /* 0x000ee2000c1e1d00 */
[----:B------:R-:W-:-:S05]  /*47f0*/  IADD3 R7, PT, PT, R241, 0xa0, RZ ;  /* 0x000000a0f1077810 */ /* 0x000fca0007ffe0ff */
[----:B--2---:R-:W-:Y:S01]  /*4800*/  @P1 IMAD.WIDE.U32 R4, R7, 0x10, R196 ;  /* 0x0000001007041825 */ /* 0x004fe200078e00c4 */
[----:B------:R-:W-:Y:S01]  /*4810*/  UISETP.NE.U32.AND UP0, UPT, UR4, URZ, UPT ;  /* 0x000000ff0400728c */ /* 0x000fe2000bf05070 */
[----:B------:R-:W-:Y:S02]  /*4820*/  STL [R1+0xc], R7 ;  /* 0x00000c0701007387 */ /* 0x000fe40000100800 */
        /* <DEDUP_REMOVED lines=11> */
[----:B------:R1:W2:Y:S04]  /*48e0*/  @P1 LDG.E.128 R168, desc[UR6][R4.64] ;  /* 0x0000000604a81981 */ /* 0x0002a8000c1e1d00 */
[----:B------:R-:W2:Y:S01]  /*48f0*/  LDG.E.128 R196, desc[UR6][R196.64] ;  /* 0x00000006c4c47981 */ /* 0x000ea2000c1e1d00 */
[----:B------:R-:W-:-:S05]  /*4900*/  IADD3 R0, PT, PT, R241, 0xc0, RZ ;  /* 0x000000c0f1007810 */ /* 0x000fca0007ffe0ff */
[----:B-1----:R-:W-:Y:S01]  /*4910*/  @P1 IMAD.WIDE.U32 R4, R0, 0x10, R200 ;  /* 0x0000001000041825 */ /* 0x002fe200078e00c8 */
[----:B------:R-:W-:Y:S01]  /*4920*/  UISETP.NE.AND.EX UP0, UPT, UR5, URZ, UPT, UP0 ;  /* 0x000000ff0500728c */ /* 0x000fe2000bf05300 */
[----:B------:R-:W-:Y:S02]  /*4930*/  STL [R1+0x8], R0 ;  /* 0x0000080001007387 */ /* 0x000fe40000100800 */
[----:B0-----:R-:W-:-:S04]  /*4940*/  IMAD.WIDE.U32 R2, R7, 0x10, R246 ;  /* 0x0000001007027825 */ /* 0x001fc800078e00f6 */
[----:B------:R-:W-:-:S04]  /*4950*/  IMAD.WIDE.U32 R200, R0, 0x10, R244 ;  /* 0x0000001000c87825 */ /* 0x000fc800078e00f4 */
[----:B--2---:R-:W-:Y:S01]  /*4960*/  @P1 FFMA.FTZ R192, R196, R48, R168 ;  /* 0x00000030c4c01223 */ /* 0x004fe200000100a8 */
        /* <DEDUP_REMOVED lines=10> */
[----:B------:R-:W-:Y:S01]  /*4a10*/  IADD3 R7, PT, PT, R241, 0xe0, RZ ;  /* 0x000000e0f1077810 */ /* 0x000fe20007ffe0ff */
[----:B-1----:R-:W-:-:S04]  /*4a20*/  IMAD.WIDE.U32 R4, R0, 0x10, R246 ;  /* 0x0000001000047825 */ /* 0x002fc800078e00f6 */
        /* <DEDUP_REMOVED lines=8> */
[----:B------:R-:W-:Y:S01]  /*4ab0*/  @!P1 FMUL.FTZ R199, R203, R47 ;  /* 0x0000002fcbc79220 */ /* 0x000fe20000410000 */
[----:B------:R-:W-:Y:S01]  /*4ac0*/  PLOP3.LUT P1, PT, PT, PT, UP0, 0x80, 0x8 ;  /* 0x000000000008781c */ /* 0x000fe20003f2f008 */
[----:B------:R-:W-:Y:S04]  /*4ad0*/  STL [R1+0x4], R7 ;  /* 0x0000040701007387 */ /* 0x000fe80000100800 */
[----:B------:R1:W-:Y:S04]  /*4ae0*/  STG.E.128 desc[UR6][R4.64], R196 ;  /* 0x000000c404007986 */ /* 0x0003e8000c101d06 */
[----:B------:R-:W2:Y:S04]  /*4af0*/  LDG.E.128 R204, desc[UR6][R204.64] ;  /* 0x00000006cccc7981 */ /* 0x000ea8000c1e1d00 */
[----:B0-----:R-:W0:Y:S02]  /*4b00*/  @P1 LDC.64 R2, c[0x0][0x3a0] ;  /* 0x0000e800ff021b82 */ /* 0x001e240000000a00 */
[----:B0-----:R-:W-:-:S05]  /*4b10*/  @P1 IMAD.WIDE.U32 R2, R7, 0x10, R2 ;  /* 0x0000001007021825 */ /* 0x001fca00078e0002 */
[----:B------:R0:W2:Y:S02]  /*4b20*/  @P1 LDG.E.128 R168, desc[UR6][R2.64] ;  /* 0x0000000602a81981 */ /* 0x0000a4000c1e1d00 */
[----:B0-----:R-:W0:Y:S01]  /*4b30*/  @P1 LDC.64 R2, c[0x0][0x3a0] ;  /* 0x0000e800ff021b82 */ /* 0x001e220000000a00 */
[----:B------:R-:W-:Y:S01]  /*4b40*/  IADD3 R0, PT, PT, R241, 0x100, RZ ;  /* 0x00000100f1007810 */ /* 0x000fe20007ffe0ff */
[----:B-1----:R-:W-:-:S04]  /*4b50*/  IMAD.WIDE.U32 R4, R7, 0x10, R246 ;  /* 0x0000001007047825 */ /* 0x002fc800078e00f6 */
[----:B0-----:R-:W-:-:S04]  /*4b60*/  @P1 IMAD.WIDE.U32 R2, R0, 0x10, R2 ;  /* 0x0000001000021825 */ /* 0x001fc800078e0002 */
        /* <DEDUP_REMOVED lines=10> */
[----:B------:R1:W2:Y:S04]  /*4c10*/  @P1 LDG.E.128 R168, desc[UR6][R2.64] ;  /* 0x0000000602a81981 */ /* 0x0002a8000c1e1d00 */
[----:B------:R-:W2:Y:S01]  /*4c20*/  LDG.E.128 R208, desc[UR6][R204.64] ;  /* 0x00000006ccd07981 */ /* 0x000ea2000c1e1d00 */
[----:B-1----:R-:W1:Y:S01]  /*4c30*/  @P1 LDC.64 R2, c[0x0][0x3a0] ;  /* 0x0000e800ff021b82 */ /* 0x002e620000000a00 */
[----:B------:R-:W-:Y:S01]  /*4c40*/  IADD3 R252, PT, PT, R241, 0x120, RZ ;  /* 0x00000120f1fc7810 */ /* 0x000fe20007ffe0ff */
[----:B0-----:R-:W-:-:S04]  /*4c50*/  IMAD.WIDE.U32 R4, R0, 0x10, R246 ;  /* 0x0000001000047825 */ /* 0x001fc800078e00f6 */
[----:B-1----:R-:W-:-:S04]  /*4c60*/  @P1 IMAD.WIDE.U32 R2, R252, 0x10, R2 ;  /* 0x00000010fc021825 */ /* 0x002fc800078e0002 */
        /* <DEDUP_REMOVED lines=73> */
[----:B------:R1:W2:Y:S02]  /*5100*/  @P1 LDG.E.128 R168, desc[UR6][R2.64] ;  /* 0x0000000602a81981 */ /* 0x0002a4000c1e1d00 */
[----:B-1----:R-:W-:-:S05]  /*5110*/  IMAD.WIDE.U32 R2, R249, 0x10, R244 ;  /* 0x00000010f9027825 */ /* 0x002fca00078e00f4 */
[----:B------:R1:W2:Y:S02]  /*5120*/  LDG.E.128 R228, desc[UR6][R2.64] ;  /* 0x0000000602e47981 */ /* 0x0002a4000c1e1d00 */
        /* <DEDUP_REMOVED lines=19> */
[----:B-1----:R-:W-:Y:S01]  /*5260*/  @P1 IMAD.WIDE.U32 R2, R248, 0x10, R2 ;  /* 0x00000010f8021825 */ /* 0x002fe200078e0002 */
[----:B------:R0:W-:Y:S03]  /*5270*/  STL [R1], R0 ;  /* 0x0000000001007387 */ /* 0x0001e60000100800 */
        /* <DEDUP_REMOVED lines=30> */
[----:B-1----:R-:W-:-:S04]  /*5460*/  IMAD.WIDE.U32 R2, R248, 0x10, R244 ;  /* 0x00000010f8027825 */ /* 0x002fc800078e00f4 */
[----:B------:R-:W-:Y:S01]  /*5470*/  FADD.FTZ R0, R0, R192 ;  /* 0x000000c000007221 */ /* 0x000fe20000010000 */
[----:B0-----:R-:W0:Y:S01]  /*5480*/  LDC.64 R4, c[0x0][0x3a8] ;  /* 0x0000ea00ff047b82 */ /* 0x001e220000000a00 */
[----:B------:R0:W2:Y:S02]  /*5490*/  LDG.E.128 R244, desc[UR6][R2.64] ;  /* 0x0000000602f47981 */ /* 0x0000a4000c1e1d00 */
        /* <DEDUP_REMOVED lines=32> */
[----:B0-----:R-:W-:-:S04]  /*56a0*/  IMAD.WIDE.U32 R2, R248, 0x10, R4 ;  /* 0x00000010f8027825 */ /* 0x001fc800078e0004 */
[----:B------:R-:W-:-:S04]  /*56b0*/  FADD.FTZ R0, R0, R225 ;  /* 0x000000e100007221 */ /* 0x000fc80000010000 */
[----:B------:R-:W-:-:S04]  /*56c0*/  FADD.FTZ R0, R0, R226 ;  /* 0x000000e200007221 */ /* 0x000fc80000010000 */
[----:B------:R-:W-:-:S04]  /*56d0*/  FADD.FTZ R0, R0, R227 ;  /* 0x000000e300007221 */ /* 0x000fc80000010000 */
[----:B------:R-:W-:-:S04]  /*56e0*/  FADD.FTZ R0, R0, R228 ;  /* 0x000000e400007221 */ /* 0x000fc80000010000 */
[----:B------:R-:W-:-:S04]  /*56f0*/  FADD.FTZ R0, R0, R229 ;  /* 0x000000e500007221 */ /* 0x000fc80000010000 */
[----:B------:R-:W-:-:S04]  /*5700*/  FADD.FTZ R0, R0, R230 ;  /* 0x000000e600007221 */ /* 0x000fc80000010000 */
[----:B------:R-:W-:Y:S01]  /*5710*/  FADD.FTZ R0, R0, R231 ;  /* 0x000000e700007221 */ /* 0x000fe20000010000 */
[----:B------:R-:W-:Y:S01]  /*5720*/  UMOV UR11, 0xffffffff ;  /* 0xffffffff000b7882 */ /* 0x000fe20000000000 */
        /* <DEDUP_REMOVED lines=8> */
[----:B------:R0:W-:Y:S02]  /*57b0*/  STG.E.128 desc[UR6][R2.64], R232 ;  /* 0x000000e802007986 */ /* 0x0001e4000c101d06 */
[----:B0-----:R-:W0:Y:S01]  /*57c0*/  S2R R2, SR_TID.X ;  /* 0x0000000000027919 */ /* 0x001e220000002100 */
        /* <DEDUP_REMOVED lines=155> */
.L_x_64264:
[----:B------:R-:W2:Y:S01]  /*6180*/  @!P2 LDC.64 R2, c[0x0][0x3c0] ;  /* 0x0000f000ff02ab82 */ /* 0x000ea20000000a00 */
[----:B------:R-:W-:Y:S01]  /*6190*/  ISETP.NE.AND P0, PT, RZ, UR9, PT ;  /* 0x00000009ff007c0c */ /* 0x000fe2000bf05270 */
[----:B-1----:R-:W-:Y:S01]  /*61a0*/  FADD.FTZ R0, R4, R0 ;  /* 0x0000000004007221 */ /* 0x002fe20000010000 */
[----:B------:R-:W3:Y:S03]  /*61b0*/  LDL R247, [R1+0x80] ;  /* 0x0000800001f77983 */ /* 0x000ee60000100800 */
[----:B------:R-:W-:Y:S01]  /*61c0*/  FFMA.FTZ R0, R0, R245, UR10 ;  /* 0x0000000a00007e23 */ /* 0x000fe200080100f5 */
[----:B------:R-:W4:Y:S04]  /*61d0*/  LDL R246, [R1+0x84] ;  /* 0x0000840001f67983 */ /* 0x000f280000100800 */
[----:B------:R-:W5:Y:S01]  /*61e0*/  LDL R245, [R1+0x78] ;  /* 0x0000780001f57983 */ /* 0x000f620000100800 */
[----:B--2---:R-:W-:-:S05]  /*61f0*/  @!P2 IMAD.WIDE R2, R6, 0x4, R2 ;  /* 0x000000040602a825 */ /* 0x004fca00078e0202 */
        /* <DEDUP_REMOVED lines=8> */
[----:B-1----:R-:W-:-:S05]  /*6280*/  FSEL R2, R244, RZ, !P0 ;  /* 0x000000fff4027208 */ /* 0x002fca0004000000 */
[C---:B------:R-:W-:Y:S01]  /*6290*/  FADD.FTZ R5, -R2.reuse, R173 ;  /* 0x000000ad02057221 */ /* 0x040fe20000010100 */
[C---:B0-----:R-:W-:Y:S01]  /*62a0*/  FADD.FTZ R4, -R2.reuse, R172 ;  /* 0x000000ac02047221 */ /* 0x041fe20000010100 */
[----:B------:R-:W2:Y:S01]  /*62b0*/  LDL R173, [R1+0x7c] ;  /* 0x00007c0001ad7983 */ /* 0x000ea20000100800 */
[C---:B------:R-:W-:Y:S01]  /*62c0*/  FADD.FTZ R3, -R2.reuse, R174 ;  /* 0x000000ae02037221 */ /* 0x040fe20000010100 */
[----:B------:R-:W-:Y:S01]  /*62d0*/  FADD.FTZ R175, -R2, R175 ;  /* 0x000000af02af7221 */ /* 0x000fe20000010100 */
[C---:B------:R-:W-:Y:S01]  /*62e0*/  FMUL.FTZ R172, R0.reuse, R4 ;  /* 0x0000000400ac7220 */ /* 0x040fe20000410000 */
[C---:B------:R-:W-:Y:S01]  /*62f0*/  FMUL.FTZ R5, R0.reuse, R5 ;  /* 0x0000000500057220 */ /* 0x040fe20000410000 */
[C---:B------:R-:W-:Y:S01]  /*6300*/  FMUL.FTZ R4, R0.reuse, R3 ;  /* 0x0000000300047220 */ /* 0x040fe20000410000 */
[----:B------:R-:W-:-:S03]  /*6310*/  FMUL.FTZ R3, R0, R175 ;  /* 0x000000af00037220 */ /* 0x000fc60000410000 */
[----:B---3--:R-:W-:Y:S02]  /*6320*/  FFMA.FTZ R174, R4, R247, R134 ;  /* 0x000000f704ae7223 */ /* 0x008fe40000010086 */
[----:B------:R-:W3:Y:S01]  /*6330*/  LDL R247, [R1+0x54] ;  /* 0x0000540001f77983 */ /* 0x000ee20000100800 */
[----:B----4-:R-:W-:-:S03]  /*6340*/  FFMA.FTZ R175, R3, R246, R135 ;  /* 0x000000f603af7223 */ /* 0x010fc60000010087 */
[----:B------:R-:W4:Y:S01]  /*6350*/  LDL.LU R246, [R1+0x10] ;  /* 0x0000100001f67983 */ /* 0x000f220000300800 */
[----:B-----5:R-:W-:Y:S02]  /*6360*/  FFMA.FTZ R172, R172, R245, R132 ;  /* 0x000000f5acac7223 */ /* 0x020fe40000010084 */
[----:B------:R-:W0:Y:S01]  /*6370*/  LDC.64 R244, c[0x0][0x428] ;  /* 0x00010a00fff47b82 */ /* 0x000e220000000a00 */
[----:B--2---:R-:W-:Y:S01]  /*6380*/  FFMA.FTZ R173, R5, R173, R133 ;  /* 0x000000ad05ad7223 */ /* 0x004fe20000010085 */
[----:B0-----:R-:W-:-:S04]  /*6390*/  IMAD.WIDE.U32 R4, R241, 0x10, R244 ;  /* 0x00000010f1047825 */ /* 0x001fc800078e00f4 */
[C---:B------:R-:W-:Y:S01]  /*63a0*/  FADD.FTZ R3, -R2.reuse, R176 ;  /* 0x000000b002037221 */ /* 0x040fe20000010100 */
[----:B------:R-:W2:Y:S04]  /*63b0*/  LDL R241, [R1+0x50] ;  /* 0x0000500001f17983 */ /* 0x000ea80000100800 */
[----:B------:R0:W-:Y:S04]  /*63c0*/  STG.E.128 desc[UR6][R4.64], R172 ;  /* 0x000000ac04007986 */ /* 0x0001e8000c101d06 */
[----:B------:R-:W5:Y:S01]  /*63d0*/  LDL R176, [R1+0x4c] ;  /* 0x00004c0001b07983 */ /* 0x000f620000100800 */
[----:B0-----:R-:W-:Y:S01]  /*63e0*/  FADD.FTZ R172, -R2, R179 ;  /* 0x000000b302ac7221 */ /* 0x001fe20000010100 */
[----:B------:R-:W-:-:S02]  /*63f0*/  FMUL.FTZ R3, R0, R3 ;  /* 0x0000000300037220 */ /* 0x000fc40000410000 */
[----:B------:R-:W3:Y:S01]  /*6400*/  LDL R173, [R1+0x6c] ;  /* 0x00006c0001ad7983 */ /* 0x000ee20000100800 */
[----:B------:R-:W-:-:S03]  /*6410*/  FMUL.FTZ R175, R0, R172 ;  /* 0x000000ac00af7220 */ /* 0x000fc60000410000 */
[----:B------:R-:W4:Y:S04]  /*6420*/  LDL R172, [R1+0x68] ;  /* 0x0000680001ac7983 */ /* 0x000f280000100800 */
[----:B------:R-:W2:Y:S01]  /*6430*/  LDL R174, [R1+0x70] ;  /* 0x0000700001ae7983 */ /* 0x000ea20000100800 */
[C---:B------:R-:W-:Y:S01]  /*6440*/  FADD.FTZ R4, -R2.reuse, R177 ;  /* 0x000000b102047221 */ /* 0x040fe20000010100 */
[----:B------:R-:W-:Y:S02]  /*6450*/  FADD.FTZ R5, -R2, R178 ;  /* 0x000000b202057221 */ /* 0x000fe40000010100 */
[----:B------:R-:W5:Y:S01]  /*6460*/  LDL R179, [R1+0x60] ;  /* 0x0000600001b37983 */ /* 0x000f620000100800 */
[----:B----4-:R-:W-:Y:S01]  /*6470*/  FFMA.FTZ R172, R3, R172, R128 ;  /* 0x000000ac03ac7223 */ /* 0x010fe20000010080 */
[----:B------:R-:W-:-:S02]  /*6480*/  FMUL.FTZ R4, R0, R4 ;  /* 0x0000000400047220 */ /* 0x000fc40000410000 */
[----:B------:R-:W4:Y:S01]  /*6490*/  LDL R3, [R1+0x74] ;  /* 0x0000740001037983 */ /* 0x000f220000100800 */
[----:B------:R-:W-:Y:S01]  /*64a0*/  FMUL.FTZ R5, R0, R5 ;  /* 0x0000000500057220 */ /* 0x000fe20000410000 */
[----:B---3--:R-:W-:Y:S02]  /*64b0*/  FFMA.FTZ R173, R4, R173, R129 ;  /* 0x000000ad04ad7223 */ /* 0x008fe40000010081 */
[----:B------:R-:W3:Y:S01]  /*64c0*/  LDL R178, [R1+0x64] ;  /* 0x0000640001b27983 */ /* 0x000ee20000100800 */
[----:B--2---:R-:W-:Y:S01]  /*64d0*/  FFMA.FTZ R174, R5, R174, R130 ;  /* 0x000000ae05ae7223 */ /* 0x004fe20000010082 */
[----:B------:R-:W-:Y:S02]  /*64e0*/  IMAD.WIDE.U32 R4, R242, 0x10, R244 ;  /* 0x00000010f2047825 */ /* 0x000fe400078e00f4 */
[----:B------:R-:W2:Y:S04]  /*64f0*/  LDL R242, [R1+0x5c] ;  /* 0x00005c0001f27983 */ /* 0x000ea80000100800 */
[----:B------:R-:W5:Y:S01]  /*6500*/  LDL R177, [R1+0x48] ;  /* 0x0000480001b17983 */ /* 0x000f620000100800 */
[----:B----4-:R-:W-:-:S05]  /*6510*/  FFMA.FTZ R175, R175, R3, R131 ;  /* 0x00000003afaf7223 */ /* 0x010fca0000010083 */
[----:B------:R0:W-:Y:S04]  /*6520*/  STG.E.128 desc[UR6][R4.64], R172 ;  /* 0x000000ac04007986 */ /* 0x0001e8000c101d06 */
[----:B0-----:R-:W4:Y:S01]  /*6530*/  LDL R174, [R1+0x58] ;  /* 0x0000580001ae7983 */ /* 0x001f220000100800 */
[C---:B------:R-:W-:Y:S01]  /*6540*/  FADD.FTZ R3, -R2.reuse, R180 ;  /* 0x000000b402037221 */ /* 0x040fe20000010100 */
[C---:B------:R-:W-:Y:S01]  /*6550*/  FADD.FTZ R4, -R2.reuse, R181 ;  /* 0x000000b502047221 */ /* 0x040fe20000010100 */
[C---:B------:R-:W-:Y:S01]  /*6560*/  FADD.FTZ R5, -R2.reuse, R182 ;  /* 0x000000b602057221 */ /* 0x040fe20000010100 */
[----:B------:R-:W-:Y:S01]  /*6570*/  FADD.FTZ R172, -R2, R183 ;  /* 0x000000b702ac7221 */ /* 0x000fe20000010100 */
[C---:B------:R-:W-:Y:S01]  /*6580*/  FMUL.FTZ R3, R0.reuse, R3 ;  /* 0x0000000300037220 */ /* 0x040fe20000410000 */
[C---:B------:R-:W-:Y:S01]  /*6590*/  FMUL.FTZ R4, R0.reuse, R4 ;  /* 0x0000000400047220 */ /* 0x040fe20000410000 */
[C---:B------:R-:W-:Y:S01]  /*65a0*/  FMUL.FTZ R5, R0.reuse, R5 ;  /* 0x0000000500057220 */ /* 0x040fe20000410000 */
[----:B------:R-:W-:-:S02]  /*65b0*/  FMUL.FTZ R175, R0, R172 ;  /* 0x000000ac00af7220 */ /* 0x000fc40000410000 */
[----:B--2---:R-:W-:Y:S02]  /*65c0*/  FFMA.FTZ R173, R4, R242, R125 ;  /* 0x000000f204ad7223 */ /* 0x004fe4000001007d */
[----:B---3--:R-:W-:Y:S01]  /*65d0*/  FFMA.FTZ R175, R175, R178, R127 ;  /* 0x000000b2afaf7223 */ /* 0x008fe2000001007f */
[----:B----4-:R-:W-:Y:S01]  /*65e0*/  FFMA.FTZ R172, R3, R174, R124 ;  /* 0x000000ae03ac7223 */ /* 0x010fe2000001007c */
[----:B-----5:R-:W-:Y:S01]  /*65f0*/  FFMA.FTZ R174, R5, R179, R126 ;  /* 0x000000b305ae7223 */ /* 0x020fe2000001007e */
[----:B------:R-:W-:-:S05]  /*6600*/  IMAD.WIDE.U32 R4, R240, 0x10, R244 ;  /* 0x00000010f0047825 */ /* 0x000fca00078e00f4 */
[----:B------:R0:W-:Y:S02]  /*6610*/  STG.E.128 desc[UR6][R4.64], R172 ;  /* 0x000000ac04007986 */ /* 0x0001e4000c101d06 */
[C---:B0-----:R-:W-:Y:S01]  /*6620*/  FADD.FTZ R4, -R2.reuse, R185 ;  /* 0x000000b902047221 */ /* 0x041fe20000010100 */
[----:B------:R-:W-:-:S03]  /*6630*/  FADD.FTZ R5, -R2, R186 ;  /* 0x000000ba02057221 */ /* 0x000fc60000010100 */
[C---:B------:R-:W-:Y:S01]  /*6640*/  FMUL.FTZ R4, R0.reuse, R4 ;  /* 0x0000000400047220 */ /* 0x040fe20000410000 */
[----:B------:R-:W-:-:S03]  /*6650*/  FMUL.FTZ R5, R0, R5 ;  /* 0x0000000500057220 */ /* 0x000fc60000410000 */
[----:B------:R-:W-:Y:S01]  /*6660*/  FFMA.FTZ R173, R4, R176, R121 ;  /* 0x000000b004ad7223 */ /* 0x000fe20000010079 */
[----:B------:R-:W-:Y:S01]  /*6670*/  FFMA.FTZ R174, R5, R241, R122 ;  /* 0x000000f105ae7223 */ /* 0x000fe2000001007a */
[----:B------:R-:W-:Y:S02]  /*6680*/  IMAD.WIDE.U32 R4, R246, 0x10, R244 ;  /* 0x00000010f6047825 */ /* 0x000fe400078e00f4 */
[----:B------:R-:W2:Y:S02]  /*6690*/  LDL.LU R246, [R1+0x14] ;  /* 0x0000140001f67983 */ /* 0x000ea40000300800 */
[C---:B------:R-:W-:Y:S01]  /*66a0*/  FADD.FTZ R3, -R2.reuse, R184 ;  /* 0x000000b802037221 */ /* 0x040fe20000010100 */
[----:B------:R-:W-:-:S03]  /*66b0*/  FADD.FTZ R172, -R2, R187 ;  /* 0x000000bb02ac7221 */ /* 0x000fc60000010100 */
[C---:B------:R-:W-:Y:S01]  /*66c0*/  FMUL.FTZ R3, R0.reuse, R3 ;  /* 0x0000000300037220 */ /* 0x040fe20000410000 */
[----:B------:R-:W-:Y:S01]  /*66d0*/  FMUL.FTZ R175, R0, R172 ;  /* 0x000000ac00af7220 */ /* 0x000fe20000410000 */
[C---:B------:R-:W-:Y:S02]  /*66e0*/  FADD.FTZ R176, -R2.reuse, R198 ;  /* 0x000000c602b07221 */ /* 0x040fe40000010100 */
[----:B------:R-:W-:Y:S01]  /*66f0*/  FFMA.FTZ R172, R3, R177, R120 ;  /* 0x000000b103ac7223 */ /* 0x000fe20000010078 */
[----:B------:R-:W-:Y:S01]  /*6700*/  FFMA.FTZ R175, R175, R247, R123 ;  /* 0x000000f7afaf7223 */ /* 0x000fe2000001007b */
[C---:B------:R-:W-:Y:S01]  /*6710*/  FADD.FTZ R177, -R2.reuse, R199 ;  /* 0x000000c702b17221 */ /* 0x040fe20000010100 */
[----:B------:R-:W-:Y:S01]  /*6720*/  FADD.FTZ R199, -R2, R216 ;  /* 0x000000d802c77221 */ /* 0x000fe20000010100 */
[----:B------:R-:W-:Y:S02]  /*6730*/  FMUL.FTZ R176, R0, R176 ;  /* 0x000000b000b07220 */ /* 0x000fe40000410000 */
[----:B------:R0:W-:Y:S01]  /*6740*/  STG.E.128 desc[UR6][R4.64], R172 ;  /* 0x000000ac04007986 */ /* 0x0001e2000c101d06 */
[----:B------:R-:W-:Y:S01]  /*6750*/  FADD.FTZ R183, -R2, R205 ;  /* 0x000000cd02b77221 */ /* 0x000fe20000010100 */
[----:B------:R-:W-:Y:S01]  /*6760*/  FMUL.FTZ R177, R0, R177 ;  /* 0x000000b100b17220 */ /* 0x000fe20000410000 */
[C---:B------:R-:W-:Y:S01]  /*6770*/  FADD.FTZ R205, -R2.reuse, R226 ;  /* 0x000000e202cd7221 */ /* 0x040fe20000010100 */
[C---:B------:R-:W-:Y:S01]  /*6780*/  FADD.FTZ R180, -R2.reuse, R202 ;  /* 0x000000ca02b47221 */ /* 0x040fe20000010100 */
[----:B------:R-:W-:Y:S01]  /*6790*/  FADD.FTZ R186, -R2, R208 ;  /* 0x000000d002ba7221 */ /* 0x000fe20000010100 */
[----:B------:R-:W-:Y:S01]  /*67a0*/  FMUL.FTZ R226, R0, R199 ;  /* 0x000000c700e27220 */ /* 0x000fe20000410000 */
[C---:B------:R-:W-:Y:S01]  /*67b0*/  FADD.FTZ R208, -R2.reuse, R229 ;  /* 0x000000e502d07221 */ /* 0x040fe20000010100 */
[----:B------:R-:W-:Y:S01]  /*67c0*/  FADD.FTZ R202, -R2, R230 ;  /* 0x000000e602ca7221 */ /* 0x000fe20000010100 */
[----:B------:R-:W-:-:S02]  /*67d0*/  MOV R199, R176 ;  /* 0x000000b000c77202 */ /* 0x000fc40000000f00 */
[----:B------:R-:W3:Y:S01]  /*67e0*/  LDL R176, [R1+0x38] ;  /* 0x0000380001b07983 */ /* 0x000ee20000100800 */
[C---:B0-----:R-:W-:Y:S01]  /*67f0*/  FADD.FTZ R174, -R2.reuse, R196 ;  /* 0x000000c402ae7221 */ /* 0x041fe20000010100 */
[C---:B------:R-:W-:Y:S01]  /*6800*/  FADD.FTZ R173, -R2.reuse, R195 ;  /* 0x000000c302ad7221 */ /* 0x040fe20000010100 */
[C---:B------:R-:W-:Y:S01]  /*6810*/  FADD.FTZ R196, -R2.reuse, R213 ;  /* 0x000000d502c47221 */ /* 0x040fe20000010100 */
[----:B------:R-:W-:-:S03]  /*6820*/  FADD.FTZ R195, -R2, R212 ;  /* 0x000000d402c37221 */ /* 0x000fc60000010100 */
[C---:B------:R-:W-:Y:S01]  /*6830*/  FMUL.FTZ R229, R0.reuse, R196 ;  /* 0x000000c400e57220 */ /* 0x040fe20000410000 */
[----:B------:R-:W-:Y:S01]  /*6840*/  FMUL.FTZ R230, R0, R195 ;  /* 0x000000c300e67220 */ /* 0x000fe20000410000 */
[----:B------:R-:W-:Y:S01]  /*6850*/  MOV R195, R177 ;  /* 0x000000b100c37202 */ /* 0x000fe20000000f00 */
[----:B------:R-:W4:Y:S04]  /*6860*/  LDL.LU R196, [R1+0xc] ;  /* 0x00000c0001c47983 */ /* 0x000f280000300800 */
        /* <DEDUP_REMOVED lines=44> */
[----:B------:R-:W4:Y:S01]  /*6b30*/  LDL R178, [R1+0x40] ;  /* 0x0000400001b27983 */ /* 0x000f220000100800 */
        /* <DEDUP_REMOVED lines=35> */
[----:B--2---:R-:W-:-:S04]  /*6d70*/  IMAD.WIDE.U32 R192, R246, 0x10, R244 ;  /* 0x00000010f6c07825 */ /* 0x004fc800078e00f4 */
[C---:B------:R-:W-:Y:S01]  /*6d80*/  FMUL.FTZ R246, R0.reuse, R179 ;  /* 0x000000b300f67220 */ /* 0x040fe20000410000 */
[C---:B------:R-:W-:Y:S01]  /*6d90*/  FMUL.FTZ R245, R0.reuse, R180 ;  /* 0x000000b400f57220 */ /* 0x040fe20000410000 */
[C---:B------:R-:W-:Y:S01]  /*6da0*/  FMUL.FTZ R244, R0.reuse, R181 ;  /* 0x000000b500f47220 */ /* 0x040fe20000410000 */
[----:B------:R-:W2:Y:S04]  /*6db0*/  LDL R179, [R1+0x44] ;  /* 0x0000440001b37983 */ /* 0x000ea80000100800 */
[----:B------:R-:W2:Y:S04]  /*6dc0*/  LDL R180, [R1+0x28] ;  /* 0x0000280001b47983 */ /* 0x000ea80000100800 */
[----:B------:R-:W2:Y:S01]  /*6dd0*/  LDL R181, [R1+0x2c] ;  /* 0x00002c0001b57983 */ /* 0x000ea20000100800 */
[----:B------:R-:W-:-:S03]  /*6de0*/  FMUL.FTZ R0, R0, R194 ;  /* 0x000000c200007220 */ /* 0x000fc60000410000 */
[----:B------:R-:W2:Y:S04]  /*6df0*/  LDL.LU R213, [R1] ;  /* 0x0000000001d57983 */ /* 0x000ea80000300800 */
[----:B------:R-:W2:Y:S04]  /*6e00*/  LDL.LU R214, [R1+0x4] ;  /* 0x0000040001d67983 */ /* 0x000ea80000300800 */
[----:B------:R-:W2:Y:S04]  /*6e10*/  LDL.LU R215, [R1+0x8] ;  /* 0x0000080001d77983 */ /* 0x000ea80000300800 */
[----:B------:R-:W2:Y:S04]  /*6e20*/  LDL R202, [R1+0x1c] ;  /* 0x00001c0001ca7983 */ /* 0x000ea80000100800 */
[----:B------:R-:W2:Y:S04]  /*6e30*/  LDL R200, [R1+0x20] ;  /* 0x0000200001c87983 */ /* 0x000ea80000100800 */
[----:B------:R-:W2:Y:S04]  /*6e40*/  LDL R198, [R1+0x24] ;  /* 0x0000240001c67983 */ /* 0x000ea80000100800 */
[----:B------:R-:W2:Y:S01]  /*6e50*/  LDL R194, [R1+0x18] ;  /* 0x0000180001c27983 */ /* 0x000ea20000100800 */
[----:B---3--:R-:W-:Y:S01]  /*6e60*/  FFMA.FTZ R176, R223, R176, R116 ;  /* 0x000000b0dfb07223 */ /* 0x008fe20000010074 */
[----:B-----5:R-:W-:-:S02]  /*6e70*/  FFMA.FTZ R177, R222, R177, R117 ;  /* 0x000000b1deb17223 */ /* 0x020fc40000010075 */
[----:B------:R-:W4:Y:S02]  /*6e80*/  LDC.64 R222, c[0x0][0x428] ;  /* 0x00010a00ffde7b82 */ /* 0x000f240000000a00 */
[----:B----4-:R-:W-:-:S04]  /*6e90*/  IMAD.WIDE.U32 R196, R196, 0x10, R222 ;  /* 0x00000010c4c47825 */ /* 0x010fc800078e00de */
[----:B------:R-:W-:Y:S01]  /*6ea0*/  FFMA.FTZ R178, R216, R178, R118 ;  /* 0x000000b2d8b27223 */ /* 0x000fe20000010076 */
[----:B------:R-:W-:Y:S01]  /*6eb0*/  FFMA.FTZ R182, R220, R182, R114 ;  /* 0x000000b6dcb67223 */ /* 0x000fe20000010072 */
[----:B------:R-:W-:Y:S01]  /*6ec0*/  FFMA.FTZ R183, R221, R183, R115 ;  /* 0x000000b7ddb77223 */ /* 0x000fe20000010073 */
[----:B------:R-:W-:-:S04]  /*6ed0*/  IMAD.WIDE.U32 R210, R252, 0x10, R222 ;  /* 0x00000010fcd27825 */ /* 0x000fc800078e00de */
[----:B------:R-:W-:Y:S01]  /*6ee0*/  FFMA.FTZ R184, R184, R144, R80 ;  /* 0x00000090b8b87223 */ /* 0x000fe20000010050 */
[----:B------:R-:W-:-:S04]  /*6ef0*/  IMAD.WIDE.U32 R220, R251, 0x10, R222 ;  /* 0x00000010fbdc7825 */ /* 0x000fc800078e00de */
[----:B------:R-:W-:Y:S01]  /*6f00*/  FFMA.FTZ R189, R189, R137, R73 ;  /* 0x00000089bdbd7223 */ /* 0x000fe20000010049 */
[----:B------:R-:W-:Y:S01]  /*6f10*/  FFMA.FTZ R190, R190, R138, R74 ;  /* 0x0000008abebe7223 */ /* 0x000fe2000001004a */
[----:B--2---:R-:W-:Y:S01]  /*6f20*/  FFMA.FTZ R179, R217, R179, R119 ;  /* 0x000000b3d9b37223 */ /* 0x004fe20000010077 */
[----:B------:R-:W-:Y:S01]  /*6f30*/  FFMA.FTZ R180, R218, R180, R112 ;  /* 0x000000b4dab47223 */ /* 0x000fe20000010070 */
[----:B------:R-:W-:-:S03]  /*6f40*/  FFMA.FTZ R181, R219, R181, R113 ;  /* 0x000000b5dbb57223 */ /* 0x000fc60000010071 */
[----:B------:R0:W-:Y:S04]  /*6f50*/  STG.E.128 desc[UR6][R192.64], R176 ;  /* 0x000000b0c0007986 */ /* 0x0001e8000c101d06 */
[----:B------:R1:W-:Y:S01]  /*6f60*/  STG.E.128 desc[UR6][R196.64], R180 ;  /* 0x000000b4c4007986 */ /* 0x0003e2000c101d06 */
[----:B------:R-:W-:-:S04]  /*6f70*/  IMAD.WIDE.U32 R208, R213, 0x10, R222 ;  /* 0x00000010d5d07825 */ /* 0x000fc800078e00de */
[----:B------:R-:W-:-:S04]  /*6f80*/  IMAD.WIDE.U32 R206, R214, 0x10, R222 ;  /* 0x00000010d6ce7825 */ /* 0x000fc800078e00de */
[----:B------:R-:W-:-:S04]  /*6f90*/  IMAD.WIDE.U32 R204, R215, 0x10, R222 ;  /* 0x00000010d7cc7825 */ /* 0x000fc800078e00de */
[----:B0-----:R-:W-:Y:S01]  /*6fa0*/  FFMA.FTZ R177, R201, R202, R109 ;  /* 0x000000cac9b17223 */ /* 0x001fe2000001006d */
        /* <DEDUP_REMOVED lines=8> */
[----:B------:R-:W-:Y:S01]  /*7030*/  FFMA.FTZ R176, R203, R194, R108 ;  /* 0x000000c2cbb07223 */ /* 0x000fe2000001006c */
[----:B------:R-:W-:Y:S01]  /*7040*/  FFMA.FTZ R194, R240, R166, R102 ;  /* 0x000000a6f0c27223 */ /* 0x000fe20000010066 */
[----:B------:R-:W-:-:S03]  /*7050*/  FFMA.FTZ R195, R235, R167, R103 ;  /* 0x000000a7ebc37223 */ /* 0x000fc60000010067 */
[----:B------:R-:W-:Y:S04]  /*7060*/  STG.E.128 desc[UR6][R204.64], R176 ;  /* 0x000000b0cc007986 */ /* 0x000fe8000c101d06 */
[----:B------:R-:W-:Y:S04]  /*7070*/  STG.E.128 desc[UR6][R206.64], R180 ;  /* 0x000000b4ce007986 */ /* 0x000fe8000c101d06 */
[----:B------:R0:W-:Y:S01]  /*7080*/  STG.E.128 desc[UR6][R208.64], R192 ;  /* 0x000000c0d0007986 */ /* 0x0001e2000c101d06 */
[----:B------:R-:W-:Y:S01]  /*7090*/  FFMA.FTZ R196, R234, R160, R96 ;  /* 0x000000a0eac47223 */ /* 0x000fe20000010060 */
[----:B------:R-:W-:Y:S01]  /*70a0*/  FFMA.FTZ R197, R233, R161, R97 ;  /* 0x000000a1e9c57223 */ /* 0x000fe20000010061 */
[----:B------:R-:W-:Y:S01]  /*70b0*/  FFMA.FTZ R198, R232, R162, R98 ;  /* 0x000000a2e8c67223 */ /* 0x000fe20000010062 */
[----:B------:R-:W-:Y:S01]  /*70c0*/  FFMA.FTZ R199, R231, R163, R99 ;  /* 0x000000a3e7c77223 */ /* 0x000fe20000010063 */
[----:B------:R-:W-:Y:S01]  /*70d0*/  FFMA.FTZ R200, R230, R156, R92 ;  /* 0x0000009ce6c87223 */ /* 0x000fe2000001005c */
[----:B0-----:R-:W0:Y:S01]  /*70e0*/  LDC.64 R192, c[0x0][0x380] ;  /* 0x0000e000ffc07b82 */ /* 0x001e220000000a00 */
        /* <DEDUP_REMOVED lines=18> */
[----:B------:R-:W-:Y:S01]  /*7210*/  IMAD.WIDE.U32 R218, R243, 0x10, R222 ;  /* 0x00000010f3da7825 */ /* 0x000fe200078e00de */
[----:B------:R2:W-:Y:S03]  /*7220*/  STG.E.128 desc[UR6][R210.64], R196 ;  /* 0x000000c4d2007986 */ /* 0x0005e6000c101d06 */
[----:B------:R-:W-:Y:S01]  /*7230*/  FFMA.FTZ R173, R2, R141, R77 ;  /* 0x0000008d02ad7223 */ /* 0x000fe2000001004d */
[----:B------:R-:W-:Y:S01]  /*7240*/  FFMA.FTZ R174, R3, R142, R78 ;  /* 0x0000008e03ae7223 */ /* 0x000fe2000001004e */
[----:B------:R-:W-:Y:S01]  /*7250*/  FFMA.FTZ R175, R4, R143, R79 ;  /* 0x0000008f04af7223 */ /* 0x000fe2000001004f */
[----:B------:R-:W-:Y:S01]  /*7260*/  IMAD.WIDE.U32 R222, R248, 0x10, R222 ;  /* 0x00000010f8de7825 */ /* 0x000fe200078e00de */
[----:B------:R2:W-:Y:S03]  /*7270*/  STG.E.128 desc[UR6][R220.64], R200 ;  /* 0x000000c8dc007986 */ /* 0x0005e6000c101d06 */
[----:B------:R-:W-:Y:S01]  /*7280*/  FFMA.FTZ R188, R5, R136, R72 ;  /* 0x0000008805bc7223 */ /* 0x000fe20000010048 */
[----:B------:R-:W-:Y:S01]  /*7290*/  FFMA.FTZ R191, R0, R139, R75 ;  /* 0x0000008b00bf7223 */ /* 0x000fe2000001004b */
[----:B------:R2:W-:Y:S04]  /*72a0*/  STG.E.128 desc[UR6][R212.64], R176 ;  /* 0x000000b0d4007986 */ /* 0x0005e8000c101d06 */
        /* <DEDUP_REMOVED lines=8> */
.L_x_64237:
[----:B------:R-:W-:Y:S01]  /*7330*/  HFMA2 R3, -RZ, RZ, 0, 5.9604644775390625e-08 ;  /* 0x00000001ff037431 */ /* 0x000fe200000001ff */
[----:B------:R-:W-:Y:S01]  /*7340*/  BSSY B0, `(.L_x_64241) ;  /* 0x0000006000007945 */ /* 0x000fe20003800000 */
[----:B------:R-:W-:Y:S02]  /*7350*/  MOV R2, 0x1f ;  /* 0x0000001f00027802 */ /* 0x000fe40000000f00 */
[----:B------:R-:W-:-:S07]  /*7360*/  MOV R0, 0xffffffff ;  /* 0xffffffff00007802 */ /* 0x000fce0000000f00 */
[----:B------:R-:W-:Y:S05]  /*7370*/  WARPSYNC.COLLECTIVE R0, `(.L_x_64242) ;  /* 0x0000000000087348 */ /* 0x000fea0003c00000 */
[----:B------:R0:W1:Y:S02]  /*7380*/  SHFL.BFLY P0, R5, R4, R3, R2 ;  /* 0x0c00000304057389 */ /* 0x0000640000000002 */
[----:B01----:R-:W-:Y:S05]  /*7390*/  ENDCOLLECTIVE ;  /* 0x000000000000791b */ /* 0x003fea0003800000 */
.L_x_64242:
[----:B------:R-:W-:Y:S05]  /*73a0*/  BSYNC B0 ;  /* 0x0000000000007941 */ /* 0x000fea0003800000 */
.L_x_64241:
        /* <DEDUP_REMOVED lines=9> */
.L_x_64243:
[----:B------:R-:W-:Y:S01]  /*7440*/  HFMA2 R3, -RZ, RZ, 0, 2.384185791015625e-07 ;  /* 0x00000004ff037431 */ /* 0x000fe200000001ff */
[----:B------:R-:W-:-:S05]  /*7450*/  MOV R0, R5 ;  /* 0x0000000500007202 */ /* 0x000fca0000000f00 */
[----:B------:R-:W-:Y:S01]  /*7460*/  FADD.FTZ R4, R4, R0 ;  /* 0x0000000004047221 */ /* 0x000fe20000010000 */
[----:B------:R-:W-:-:S07]  /*7470*/  MOV R0, 0xffffffff ;  /* 0xffffffff00007802 */ /* 0x000fce0000000f00 */
[----:B------:R-:W-:Y:S05]  /*7480*/  WARPSYNC.COLLECTIVE R0, `(.L_x_64244) ;  /* 0x0000000000087348 */ /* 0x000fea0003c00000 */
[----:B------:R0:W1:Y:S02]  /*7490*/  SHFL.BFLY P0, R5, R4, R3, R2 ;  /* 0x0c00000304057389 */ /* 0x0000640000000002 */
[----:B01----:R-:W-:Y:S05]  /*74a0*/  ENDCOLLECTIVE ;  /* 0x000000000000791b */ /* 0x003fea0003800000 */
.L_x_64244:
[----:B------:R-:W-:Y:S01]  /*74b0*/  HFMA2 R3, -RZ, RZ, 0, 4.76837158203125e-07 ;  /* 0x00000008ff037431 */ /* 0x000fe200000001ff */
[----:B------:R-:W-:-:S05]  /*74c0*/  MOV R0, R5 ;  /* 0x0000000500007202 */ /* 0x000fca0000000f00 */
[----:B------:R-:W-:Y:S01]  /*74d0*/  FADD.FTZ R4, R4, R0 ;  /* 0x0000000004047221 */ /* 0x000fe20000010000 */
[----:B------:R-:W-:-:S07]  /*74e0*/  MOV R0, 0xffffffff ;  /* 0xffffffff00007802 */ /* 0x000fce0000000f00 */
[----:B------:R-:W-:Y:S05]  /*74f0*/  WARPSYNC.COLLECTIVE R0, `(.L_x_64245) ;  /* 0x0000000000087348 */ /* 0x000fea0003c00000 */
[----:B------:R0:W1:Y:S02]  /*7500*/  SHFL.BFLY P0, R5, R4, R3, R2 ;  /* 0x0c00000304057389 */ /* 0x0000640000000002 */
[----:B01----:R-:W-:Y:S05]  /*7510*/  ENDCOLLECTIVE ;  /* 0x000000000000791b */ /* 0x003fea0003800000 */
.L_x_64245:
[----:B------:R-:W-:Y:S01]  /*7520*/  HFMA2 R3, -RZ, RZ, 0, 9.5367431640625e-07 ;  /* 0x00000010ff037431 */ /* 0x000fe200000001ff */
[----:B------:R-:W-:-:S05]  /*7530*/  MOV R0, R5 ;  /* 0x0000000500007202 */ /* 0x000fca0000000f00 */
[----:B------:R-:W-:Y:S01]  /*7540*/  FADD.FTZ R4, R4, R0 ;  /* 0x0000000004047221 */ /* 0x000fe20000010000 */
[----:B------:R-:W-:-:S07]  /*7550*/  MOV R0, 0xffffffff ;  /* 0xffffffff00007802 */ /* 0x000fce0000000f00 */
[----:B------:R-:W-:Y:S05]  /*7560*/  WARPSYNC.COLLECTIVE R0, `(.L_x_64246) ;  /* 0x0000000000087348 */ /* 0x000fea0003c00000 */
[----:B------:R0:W1:Y:S02]  /*7570*/  SHFL.BFLY P0, R5, R4, R3, R2 ;  /* 0x0c00000304057389 */ /* 0x0000640000000002 */
[----:B01----:R-:W-:Y:S05]  /*7580*/  ENDCOLLECTIVE ;  /* 0x000000000000791b */ /* 0x003fea0003800000 */
.L_x_64246:
        /* <DEDUP_REMOVED lines=137> */
.L_x_64247:
[----:B------:R-:W-:Y:S01]  /*7e20*/  HFMA2 R3, -RZ, RZ, 0, 1.1920928955078125e-07 ;  /* 0x00000002ff037431 */ /* 0x000fe200000001ff */
[----:B------:R-:W-:-:S05]  /*7e30*/  MOV R0, R5 ;  /* 0x0000000500007202 */ /* 0x000fca0000000f00 */
[----:B------:R-:W-:Y:S01]  /*7e40*/  FADD.FTZ R4, R4, R0 ;  /* 0x0000000004047221 */ /* 0x000fe20000010000 */
[----:B------:R-:W-:-:S07]  /*7e50*/  MOV R0, 0xffffffff ;  /* 0xffffffff00007802 */ /* 0x000fce0000000f00 */
[----:B------:R-:W-:Y:S05]  /*7e60*/  WARPSYNC.COLLECTIVE R0, `(.L_x_64248) ;  /* 0x0000000000087348 */ /* 0x000fea0003c00000 */
[----:B------:R0:W1:Y:S02]  /*7e70*/  SHFL.BFLY P0, R5, R4, R3, R2 ;  /* 0x0c00000304057389 */ /* 0x0000640000000002 */
[----:B01----:R-:W-:Y:S05]  /*7e80*/  ENDCOLLECTIVE ;  /* 0x000000000000791b */ /* 0x003fea0003800000 */
.L_x_64248:
[----:B------:R-:W-:Y:S01]  /*7e90*/  HFMA2 R3, -RZ, RZ, 0, 2.384185791015625e-07 ;  /* 0x00000004ff037431 */ /* 0x000fe200000001ff */
[----:B------:R-:W-:-:S05]  /*7ea0*/  MOV R0, R5 ;  /* 0x0000000500007202 */ /* 0x000fca0000000f00 */
[----:B------:R-:W-:Y:S01]  /*7eb0*/  FADD.FTZ R4, R4, R0 ;  /* 0x0000000004047221 */ /* 0x000fe20000010000 */
[----:B------:R-:W-:-:S07]  /*7ec0*/  MOV R0, 0xffffffff ;  /* 0xffffffff00007802 */ /* 0x000fce0000000f00 */
[----:B------:R-:W-:Y:S05]  /*7ed0*/  WARPSYNC.COLLECTIVE R0, `(.L_x_64249) ;  /* 0x0000000000087348 */ /* 0x000fea0003c00000 */
[----:B------:R0:W1:Y:S02]  /*7ee0*/  SHFL.BFLY P0, R5, R4, R3, R2 ;  /* 0x0c00000304057389 */ /* 0x0000640000000002 */
[----:B01----:R-:W-:Y:S05]  /*7ef0*/  ENDCOLLECTIVE ;  /* 0x000000000000791b */ /* 0x003fea0003800000 */
.L_x_64249:
[----:B------:R-:W-:Y:S01]  /*7f00*/  HFMA2 R3, -RZ, RZ, 0, 4.76837158203125e-07 ;  /* 0x00000008ff037431 */ /* 0x000fe200000001ff */
[----:B------:R-:W-:-:S05]  /*7f10*/  MOV R0, R5 ;  /* 0x0000000500007202 */ /* 0x000fca0000000f00 */
[----:B------:R-:W-:Y:S01]  /*7f20*/  FADD.FTZ R4, R4, R0 ;  /* 0x0000000004047221 */ /* 0x000fe20000010000 */
[----:B------:R-:W-:-:S07]  /*7f30*/  MOV R0, 0xffffffff ;  /* 0xffffffff00007802 */ /* 0x000fce0000000f00 */
[----:B------:R-:W-:Y:S05]  /*7f40*/  WARPSYNC.COLLECTIVE R0, `(.L_x_64250) ;  /* 0x0000000000087348 */ /* 0x000fea0003c00000 */
[----:B------:R0:W1:Y:S02]  /*7f50*/  SHFL.BFLY P0, R5, R4, R3, R2 ;  /* 0x0c00000304057389 */ /* 0x0000640000000002 */
[----:B01----:R-:W-:Y:S05]  /*7f60*/  ENDCOLLECTIVE ;  /* 0x000000000000791b */ /* 0x003fea0003800000 */
.L_x_64250:
[----:B------:R-:W-:Y:S01]  /*7f70*/  HFMA2 R3, -RZ, RZ, 0, 9.5367431640625e-07 ;  /* 0x00000010ff037431 */ /* 0x000fe200000001ff */
[----:B------:R-:W-:-:S05]  /*7f80*/  MOV R0, R5 ;  /* 0x0000000500007202 */ /* 0x000fca0000000f00 */
[----:B------:R-:W-:Y:S01]  /*7f90*/  FADD.FTZ R4, R4, R0 ;  /* 0x0000000004047221 */ /* 0x000fe20000010000 */
[----:B------:R-:W-:-:S07]  /*7fa0*/  MOV R0, 0xffffffff ;  /* 0xffffffff00007802 */ /* 0x000fce0000000f00 */
[----:B------:R-:W-:Y:S05]  /*7fb0*/  WARPSYNC.COLLECTIVE R0, `(.L_x_64251) ;  /* 0x0000000000087348 */ /* 0x000fea0003c00000 */
[----:B------:R0:W1:Y:S02]  /*7fc0*/  SHFL.BFLY P0, R5, R4, R3, R2 ;  /* 0x0c00000304057389 */ /* 0x0000640000000002 */
[----:B01----:R-:W-:Y:S05]  /*7fd0*/  ENDCOLLECTIVE ;  /* 0x000000000000791b */ /* 0x003fea0003800000 */
.L_x_64251:
[----:B------:R-:W-:Y:S01]  /*7fe0*/  MOV R0, R5 ;  /* 0x0000000500007202 */ /* 0x000fe20000000f00 */
[----:B------:R-:W-:Y:S06]  /*7ff0*/  BRA `(.L_x_64252) ;  /* 0xffffffb000147947 */ /* 0x000fec000383ffff */
.L_x_64239:
[----:B------:R-:W-:Y:S01]  /*8000*/  HFMA2 R3, -RZ, RZ, 0, 5.9604644775390625e-08 ;  /* 0x00000001ff037431 */ /* 0x000fe200000001ff */
[----:B------:R-:W-:Y:S01]  /*8010*/  BSSY B0, `(.L_x_64253) ;  /* 0x0000006000007945 */ /* 0x000fe20003800000 */
[----:B------:R-:W-:Y:S02]  /*8020*/  MOV R2, 0x1f ;  /* 0x0000001f00027802 */ /* 0x000fe40000000f00 */
[----:B------:R-:W-:-:S07]  /*8030*/  MOV R0, 0xffffffff ;  /* 0xffffffff00007802 */ /* 0x000fce0000000f00 */
[----:B------:R-:W-:Y:S05]  /*8040*/  WARPSYNC.COLLECTIVE R0, `(.L_x_64254) ;  /* 0x0000000000087348 */ /* 0x000fea0003c00000 */
[----:B------:R0:W1:Y:S02]  /*8050*/  SHFL.BFLY P0, R5, R4, R3, R2 ;  /* 0x0c00000304057389 */ /* 0x0000640000000002 */
[----:B01----:R-:W-:Y:S05]  /*8060*/  ENDCOLLECTIVE ;  /* 0x000000000000791b */ /* 0x003fea0003800000 */
.L_x_64254:
[----:B------:R-:W-:Y:S05]  /*8070*/  BSYNC B0 ;  /* 0x0000000000007941 */ /* 0x000fea0003800000 */
.L_x_64253:
        /* <DEDUP_REMOVED lines=9> */
.L_x_64255:
[----:B------:R-:W-:Y:S01]  /*8110*/  HFMA2 R3, -RZ, RZ, 0, 2.384185791015625e-07 ;  /* 0x00000004ff037431 */ /* 0x000fe200000001ff */
[----:B------:R-:W-:-:S05]  /*8120*/  MOV R0, R5 ;  /* 0x0000000500007202 */ /* 0x000fca0000000f00 */
[----:B------:R-:W-:Y:S01]  /*8130*/  FADD.FTZ R4, R4, R0 ;  /* 0x0000000004047221 */ /* 0x000fe20000010000 */
[----:B------:R-:W-:-:S07]  /*8140*/  MOV R0, 0xffffffff ;  /* 0xffffffff00007802 */ /* 0x000fce0000000f00 */
[----:B------:R-:W-:Y:S05]  /*8150*/  WARPSYNC.COLLECTIVE R0, `(.L_x_64256) ;  /* 0x0000000000087348 */ /* 0x000fea0003c00000 */
[----:B------:R0:W1:Y:S02]  /*8160*/  SHFL.BFLY P0, R5, R4, R3, R2 ;  /* 0x0c00000304057389 */ /* 0x0000640000000002 */
[----:B01----:R-:W-:Y:S05]  /*8170*/  ENDCOLLECTIVE ;  /* 0x000000000000791b */ /* 0x003fea0003800000 */
.L_x_64256:
[----:B------:R-:W-:Y:S01]  /*8180*/  HFMA2 R3, -RZ, RZ, 0, 4.76837158203125e-07 ;  /* 0x00000008ff037431 */ /* 0x000fe200000001ff */
[----:B------:R-:W-:-:S05]  /*8190*/  MOV R0, R5 ;  /* 0x0000000500007202 */ /* 0x000fca0000000f00 */
[----:B------:R-:W-:Y:S01]  /*81a0*/  FADD.FTZ R4, R4, R0 ;  /* 0x0000000004047221 */ /* 0x000fe20000010000 */
[----:B------:R-:W-:-:S07]  /*81b0*/  MOV R0, 0xffffffff ;  /* 0xffffffff00007802 */ /* 0x000fce0000000f00 */
[----:B------:R-:W-:Y:S05]  /*81c0*/  WARPSYNC.COLLECTIVE R0, `(.L_x_64257) ;  /* 0x0000000000087348 */ /* 0x000fea0003c00000 */
[----:B------:R0:W1:Y:S02]  /*81d0*/  SHFL.BFLY P0, R5, R4, R3, R2 ;  /* 0x0c00000304057389 */ /* 0x0000640000000002 */
[----:B01----:R-:W-:Y:S05]  /*81e0*/  ENDCOLLECTIVE ;  /* 0x000000000000791b */ /* 0x003fea0003800000 */
.L_x_64257:
[----:B------:R-:W-:Y:S01]  /*81f0*/  HFMA2 R3, -RZ, RZ, 0, 9.5367431640625e-07 ;  /* 0x00000010ff037431 */ /* 0x000fe200000001ff */
[----:B------:R-:W-:-:S05]  /*8200*/  MOV R0, R5 ;  /* 0x0000000500007202 */ /* 0x000fca0000000f00 */
[----:B------:R-:W-:Y:S01]  /*8210*/  FADD.FTZ R4, R4, R0 ;  /* 0x0000000004047221 */ /* 0x000fe20000010000 */
[----:B------:R-:W-:-:S07]  /*8220*/  MOV R0, 0xffffffff ;  /* 0xffffffff00007802 */ /* 0x000fce0000000f00 */
[----:B------:R-:W-:Y:S05]  /*8230*/  WARPSYNC.COLLECTIVE R0, `(.L_x_64258) ;  /* 0x0000000000087348 */ /* 0x000fea0003c00000 */
[----:B------:R0:W1:Y:S02]  /*8240*/  SHFL.BFLY P0, R5, R4, R3, R2 ;  /* 0x0c00000304057389 */ /* 0x0000640000000002 */
[----:B01----:R-:W-:Y:S05]  /*8250*/  ENDCOLLECTIVE ;  /* 0x000000000000791b */ /* 0x003fea0003800000 */
.L_x_64258:
        /* <DEDUP_REMOVED lines=137> */
.L_x_64259:
[----:B------:R-:W-:Y:S01]  /*8af0*/  HFMA2 R3, -RZ, RZ, 0, 1.1920928955078125e-07 ;  /* 0x00000002ff037431 */ /* 0x000fe200000001ff */
[----:B------:R-:W-:-:S05]  /*8b00*/  MOV R0, R5 ;  /* 0x0000000500007202 */ /* 0x000fca0000000f00 */
[----:B------:R-:W-:Y:S01]  /*8b10*/  FADD.FTZ R4, R4, R0 ;  /* 0x0000000004047221 */ /* 0x000fe20000010000 */
[----:B------:R-:W-:-:S07]  /*8b20*/  MOV R0, 0xffffffff ;  /* 0xffffffff00007802 */ /* 0x000fce0000000f00 */
[----:B------:R-:W-:Y:S05]  /*8b30*/  WARPSYNC.COLLECTIVE R0, `(.L_x_64260) ;  /* 0x0000000000087348 */ /* 0x000fea0003c00000 */
[----:B------:R0:W1:Y:S02]  /*8b40*/  SHFL.BFLY P0, R5, R4, R3, R2 ;  /* 0x0c00000304057389 */ /* 0x0000640000000002 */
[----:B01----:R-:W-:Y:S05]  /*8b50*/  ENDCOLLECTIVE ;  /* 0x000000000000791b */ /* 0x003fea0003800000 */
.L_x_64260:
[----:B------:R-:W-:Y:S01]  /*8b60*/  HFMA2 R3, -RZ, RZ, 0, 2.384185791015625e-07 ;  /* 0x00000004ff037431 */ /* 0x000fe200000001ff */
[----:B------:R-:W-:-:S05]  /*8b70*/  MOV R0, R5 ;  /* 0x0000000500007202 */ /* 0x000fca0000000f00 */
[----:B------:R-:W-:Y:S01]  /*8b80*/  FADD.FTZ R4, R4, R0 ;  /* 0x0000000004047221 */ /* 0x000fe20000010000 */
[----:B------:R-:W-:-:S07]  /*8b90*/  MOV R0, 0xffffffff ;  /* 0xffffffff00007802 */ /* 0x000fce0000000f00 */
[----:B------:R-:W-:Y:S05]  /*8ba0*/  WARPSYNC.COLLECTIVE R0, `(.L_x_64261) ;  /* 0x0000000000087348 */ /* 0x000fea0003c00000 */
[----:B------:R0:W1:Y:S02]  /*8bb0*/  SHFL.BFLY P0, R5, R4, R3, R2 ;  /* 0x0c00000304057389 */ /* 0x0000640000000002 */
[----:B01----:R-:W-:Y:S05]  /*8bc0*/  ENDCOLLECTIVE ;  /* 0x000000000000791b */ /* 0x003fea0003800000 */
.L_x_64261:
[----:B------:R-:W-:Y:S01]  /*8bd0*/  HFMA2 R3, -RZ, RZ, 0, 4.76837158203125e-07 ;  /* 0x00000008ff037431 */ /* 0x000fe200000001ff */
[----:B------:R-:W-:-:S05]  /*8be0*/  MOV R0, R5 ;  /* 0x0000000500007202 */ /* 0x000fca0000000f00 */
[----:B------:R-:W-:Y:S01]  /*8bf0*/  FADD.FTZ R4, R4, R0 ;  /* 0x0000000004047221 */ /* 0x000fe20000010000 */
[----:B------:R-:W-:-:S07]  /*8c00*/  MOV R0, 0xffffffff ;  /* 0xffffffff00007802 */ /* 0x000fce0000000f00 */
[----:B------:R-:W-:Y:S05]  /*8c10*/  WARPSYNC.COLLECTIVE R0, `(.L_x_64262) ;  /* 0x0000000000087348 */ /* 0x000fea0003c00000 */
[----:B------:R0:W1:Y:S02]  /*8c20*/  SHFL.BFLY P0, R5, R4, R3, R2 ;  /* 0x0c00000304057389 */ /* 0x0000640000000002 */
[----:B01----:R-:W-:Y:S05]  /*8c30*/  ENDCOLLECTIVE ;  /* 0x000000000000791b */ /* 0x003fea0003800000 */
.L_x_64262:
[----:B------:R-:W-:Y:S01]  /*8c40*/  HFMA2 R3, -RZ, RZ, 0, 9.5367431640625e-07 ;  /* 0x00000010ff037431 */ /* 0x000fe200000001ff */
[----:B------:R-:W-:-:S05]  /*8c50*/  MOV R0, R5 ;  /* 0x0000000500007202 */ /* 0x000fca0000000f00 */
[----:B------:R-:W-:Y:S01]  /*8c60*/  FADD.FTZ R4, R4, R0 ;  /* 0x0000000004047221 */ /* 0x000fe20000010000 */
[----:B------:R-:W-:-:S07]  /*8c70*/  MOV R0, 0xffffffff ;  /* 0xffffffff00007802 */ /* 0x000fce0000000f00 */
[----:B------:R-:W-:Y:S05]  /*8c80*/  WARPSYNC.COLLECTIVE R0, `(.L_x_64263) ;  /* 0x0000000000087348 */ /* 0x000fea0003c00000 */
[----:B------:R0:W1:Y:S02]  /*8c90*/  SHFL.BFLY P0, R5, R4, R3, R2 ;  /* 0x0c00000304057389 */ /* 0x0000640000000002 */
[----:B01----:R-:W-:Y:S05]  /*8ca0*/  ENDCOLLECTIVE ;  /* 0x000000000000791b */ /* 0x003fea0003800000 */
.L_x_64263:
[----:B------:R-:W-:Y:S01]  /*8cb0*/  MOV R0, R5 ;  /* 0x0000000500007202 */ /* 0x000fe20000000f00 */
[----:B------:R-:W-:Y:S06]  /*8cc0*/  BRA `(.L_x_64264) ;  /* 0xffffffd4002c7947 */ /* 0x000fec000383ffff */
.L_x_64265:
        /* <DEDUP_REMOVED lines=11> */
.L_x_71569:


//--------------------- .text._ZN10layer_norm13ln_fwd_kernelINS_13Kernel_traitsIfffffjLj2048ELj1ELj4ELj1ELj16ENS_18Kernel_traits_baseILj2048EfffffjLj128EEEEELb0ELb1ELb1ELb0EEEvNS_9FwdParamsE --------------------------
	.section	.text._ZN10layer_norm13ln_fwd_kernelINS_13Kernel_traitsIfffffjLj2048ELj1ELj4ELj1ELj16ENS_18Kernel_traits_baseILj2048EfffffjLj128EEEEELb0ELb1ELb1ELb0EEEvNS_9FwdParamsE,"ax",@progbits
	.align	128
        .global         _ZN10layer_norm13ln_fwd_kernelINS_13Kernel_traitsIfffffjLj2048ELj1ELj4ELj1ELj16ENS_18Kernel_traits_baseILj2048EfffffjLj128EEEEELb0ELb1ELb1ELb0EEEvNS_9FwdParamsE
        .type           _ZN10layer_norm13ln_fwd_kernelINS_13Kernel_traitsIfffffjLj2048ELj1ELj4ELj1ELj16ENS_18Kernel_traits_baseILj2048EfffffjLj128EEEEELb0ELb1ELb1ELb0EEEvNS_9FwdParamsE,@function
        .size           _ZN10layer_norm13ln_fwd_kernelINS_13Kernel_traitsIfffffjLj2048ELj1ELj4ELj1ELj16ENS_18Kernel_traits_baseILj2048EfffffjLj128EEEEELb0ELb1ELb1ELb0EEEvNS_9FwdParamsE,(.L_x_71570 - _ZN10layer_norm13ln_fwd_kernelINS_13Kernel_traitsIfffffjLj2048ELj1ELj4ELj1ELj16ENS_18Kernel_traits_baseILj2048EfffffjLj128EEEEELb0ELb1ELb1ELb0EEEvNS_9FwdParamsE)
        .other          _ZN10layer_norm13ln_fwd_kernelINS_13Kernel_traitsIfffffjLj2048ELj1ELj4ELj1ELj16ENS_18Kernel_traits_baseILj2048EfffffjLj128EEEEELb0ELb1ELb1ELb0EEEvNS_9FwdParamsE,@"STO_CUDA_ENTRY STV_DEFAULT"
_ZN10layer_norm13ln_fwd_kernelINS_13Kernel_traitsIfffffjLj2048ELj1ELj4ELj1ELj16ENS_18Kernel_traits_baseILj2048EfffffjLj128EEEEELb0ELb1ELb1ELb0EEEvNS_9FwdParamsE:
.text._ZN10layer_norm13ln_fwd_kernelINS_13Kernel_traitsIfffffjLj2048ELj1ELj4ELj1ELj16ENS_18Kernel_traits_baseILj2048EfffffjLj128EEEEELb0ELb1ELb1ELb0EEEvNS_9FwdParamsE:
        /* <DEDUP_REMOVED lines=21> */
[----:B------:R-:W2:Y:S04]  /*0150*/  LDL.64 R162, [R1+0x68] ;  /* 0x0000680001a27983 */ /* 0x000ea80000100a00 */
[----:B------:R-:W3:Y:S04]  /*0160*/  LDL.64 R164, [R1+0x50] ;  /* 0x0000500001a47983 */ /* 0x000ee80000100a00 */
[----:B------:R-:W3:Y:S04]  /*0170*/  LDL.64 R166, [R1+0x58] ;  /* 0x0000580001a67983 */ /* 0x000ee80000100a00 */
[----:B------:R-:W4:Y:S04]  /*0180*/  LDL.64 R172, [R1+0x40] ;  /* 0x0000400001ac7983 */ /* 0x000f280000100a00 */
[----:B------:R-:W4:Y:S01]  /*0190*/  LDL.64 R174, [R1+0x48] ;  /* 0x0000480001ae7983 */ /* 0x000f220000100a00 */
[----:B------:R-:W-:-:S02]  /*01a0*/  ISETP.GE.U32.AND P0, PT, R0, 0x20, PT ;  /* 0x000000200000780c */ /* 0x000fc40003f06070 */
[C---:B------:R-:W-:Y:S01]  /*01b0*/  ISETP.GE.U32.AND P1, PT, R0.reuse, 0x40, PT ;  /* 0x000000400000780c */ /* 0x040fe20003f26070 */
[----:B------:R-:W4:Y:S01]  /*01c0*/  LDL.64 R168, [R1+0x30] ;  /* 0x0000300001a87983 */ /* 0x000f220000100a00 */
[C---:B------:R-:W-:Y:S02]  /*01d0*/  ISETP.GE.U32.AND P5, PT, R0.reuse, 0x60, PT ;  /* 0x000000600000780c */ /* 0x040fe40003fa6070 */
[C---:B------:R-:W-:Y:S01]  /*01e0*/  ISETP.GE.U32.AND P2, PT, R0.reuse, 0x80, PT ;  /* 0x000000800000780c */ /* 0x040fe20003f46070 */
[----:B------:R-:W4:Y:S01]  /*01f0*/  LDL.64 R170, [R1+0x38] ;  /* 0x0000380001aa7983 */ /* 0x000f220000100a00 */
[----:B------:R-:W-:-:S05]  /*0200*/  ISETP.GE.U32.AND P3, PT, R0, 0xa0, PT ;  /* 0x000000a00000780c */ /* 0x000fca0003f66070 */
[----:B------:R-:W0:Y:S08]  /*0210*/  @P0 LDC.64 R4, c[0x0][0x3d0] ;  /* 0x0000f400ff040b82 */ /* 0x000e300000000a00 */
[----:B------:R-:W1:Y:S08]  /*0220*/  @P0 LDC.64 R6, c[0x0][0x438] ;  /* 0x00010e00ff060b82 */ /* 0x000e700000000a00 */
[----:B------:R-:W1:Y:S08]  /*0230*/  @P0 LDC.64 R144, c[0x0][0x3e8] ;  /* 0x0000fa00ff900b82 */ /* 0x000e700000000a00 */
[----:B------:R-:W1:Y:S01]  /*0240*/  @P1 LDC.64 R146, c[0x0][0x3d0] ;  /* 0x0000f400ff921b82 */ /* 0x000e620000000a00 */
[----:B0-----:R-:W-:-:S07]  /*0250*/  @P0 IMAD.WIDE.U32 R4, R2, 0x10, R4 ;  /* 0x0000001002040825 */ /* 0x001fce00078e0004 */
[----:B------:R-:W0:Y:S01]  /*0260*/  @P1 LDC.64 R148, c[0x0][0x438] ;  /* 0x00010e00ff941b82 */ /* 0x000e220000000a00 */
[----:B-1----:R-:W-:Y:S01]  /*0270*/  @P0 IMAD.WIDE.U32 R6, R2, 0x10, R6 ;  /* 0x0000001002060825 */ /* 0x002fe200078e0006 */
[----:B------:R-:W-:-:S04]  /*0280*/  ISETP.GE.U32.AND P4, PT, R0, 0xc0, PT ;  /* 0x000000c00000780c */ /* 0x000fc80003f86070 */
[----:B------:R1:W5:Y:S02]  /*0290*/  @P0 LDG.E.128 R8, desc[UR6][R6.64] ;  /* 0x0000000606080981 */ /* 0x000364000c1e1d00 */
[----:B------:R-:W1:Y:S01]  /*02a0*/  @P1 LDC.64 R150, c[0x0][0x3e8] ;  /* 0x0000fa00ff961b82 */ /* 0x000e620000000a00 */
[C---:B------:R-:W-:Y:S01]  /*02b0*/  @P0 IMAD.WIDE.U32 R144, R2.reuse, 0x10, R144 ;  /* 0x0000001002900825 */ /* 0x040fe200078e0090 */
[----:B------:R-:W-:-:S04]  /*02c0*/  @P0 LOP3.LUT R2, R2, 0x20, RZ, 0xfc, !PT ;  /* 0x0000002002020812 */ /* 0x000fc800078efcff */
[----:B------:R1:W5:Y:S02]  /*02d0*/  @P0 LDG.E.128 R12, desc[UR6][R144.64] ;  /* 0x00000006900c0981 */ /* 0x000364000c1e1d00 */
[----:B------:R-:W1:Y:S08]  /*02e0*/  @P5 LDC.64 R152, c[0x0][0x3d0] ;  /* 0x0000f400ff985b82 */ /* 0x000e700000000a00 */
[----:B------:R-:W1:Y:S08]  /*02f0*/  @P5 LDC.64 R154, c[0x0][0x438] ;  /* 0x00010e00ff9a5b82 */ /* 0x000e700000000a00 */
[----:B------:R-:W1:Y:S01]  /*0300*/  @P5 LDC.64 R156, c[0x0][0x3e8] ;  /* 0x0000fa00ff9c5b82 */ /* 0x000e620000000a00 */
[----:B------:R-:W-:-:S07]  /*0310*/  @P1 IMAD.WIDE.U32 R146, R2, 0x10, R146 ;  /* 0x0000001002921825 */ /* 0x000fce00078e0092 */
[----:B------:R-:W1:Y:S01]  /*0320*/  @P2 LDC.64 R158, c[0x0][0x3d0] ;  /* 0x0000f400ff9e2b82 */ /* 0x000e620000000a00 */
[----:B0-----:R-:W-:-:S04]  /*0330*/  @P1 IMAD.WIDE.U32 R148, R2, 0x10, R148 ;  /* 0x0000001002941825 */ /* 0x001fc800078e0094 */
[C---:B-1----:R-:W-:Y:S01]  /*0340*/  @P1 IMAD.WIDE.U32 R150, R2.reuse, 0x10, R150 ;  /* 0x0000001002961825 */ /* 0x042fe200078e0096 */
[----:B------:R-:W-:Y:S01]  /*0350*/  @P1 IADD3 R2, PT, PT, R2, 0x20, RZ ;  /* 0x0000002002021810 */ /* 0x000fe20007ffe0ff */
[----:B------:R0:W5:Y:S01]  /*0360*/  @P1 LDG.E.128 R16, desc[UR6][R148.64] ;  /* 0x0000000694101981 */ /* 0x000162000c1e1d00 */
[----:B------:R-:W1:Y:S03]  /*0370*/  @P3 LDC.64 R6, c[0x0][0x438] ;  /* 0x00010e00ff063b82 */ /* 0x000e660000000a00 */
[C---:B------:R-:W-:Y:S01]  /*0380*/  @P5 IMAD.WIDE.U32 R152, R2.reuse, 0x10, R152 ;  /* 0x0000001002985825 */ /* 0x040fe200078e0098 */
[----:B------:R-:W5:Y:S03]  /*0390*/  @P1 LDG.E.128 R20, desc[UR6][R150.64] ;  /* 0x0000000696141981 */ /* 0x000f66000c1e1d00 */
[C---:B------:R-:W-:Y:S01]  /*03a0*/  @P5 IMAD.WIDE.U32 R154, R2.reuse, 0x10, R154 ;  /* 0x00000010029a5825 */ /* 0x040fe200078e009a */
[----:B------:R-:W1:Y:S03]  /*03b0*/  @P4 LDC.64 R144, c[0x0][0x3d0] ;  /* 0x0000f400ff904b82 */ /* 0x000e660000000a00 */
[C---:B------:R-:W-:Y:S01]  /*03c0*/  @P5 IMAD.WIDE.U32 R156, R2.reuse, 0x10, R156 ;  /* 0x00000010029c5825 */ /* 0x040fe200078e009c */
[----:B------:R-:W-:Y:S01]  /*03d0*/  @P5 IADD3 R2, PT, PT, R2, 0x20, RZ ;  /* 0x0000002002025810 */ /* 0x000fe20007ffe0ff */
[----:B------:R-:W5:Y:S03]  /*03e0*/  @P5 LDG.E.128 R24, desc[UR6][R154.64] ;  /* 0x000000069a185981 */ /* 0x000f66000c1e1d00 */
[----:B0-----:R-:W0:Y:S01]  /*03f0*/  @P4 LDC.64 R148, c[0x0][0x3e8] ;  /* 0x0000fa00ff944b82 */ /* 0x001e220000000a00 */
[----:B------:R-:W-:Y:S01]  /*0400*/  @P2 IMAD.WIDE.U32 R158, R2, 0x10, R158 ;  /* 0x00000010029e2825 */ /* 0x000fe200078e009e */
[----:B------:R-:W5:Y:S04]  /*0410*/  @P5 LDG.E.128 R28, desc[UR6][R156.64] ;  /* 0x000000069c1c5981 */ /* 0x000f68000c1e1d00 */
[----:B--2---:R2:W4:Y:S04]  /*0420*/  @P0 LDG.E.128 R160, desc[UR6][R4.64] ;  /* 0x0000000604a00981 */ /* 0x004528000c1e1d00 */
[----:B---3--:R3:W3:Y:S01]  /*0430*/  @P1 LDG.E.128 R164, desc[UR6][R146.64] ;  /* 0x0000000692a41981 */ /* 0x0086e2000c1e1d00 */
[----:B--2---:R-:W2:Y:S03]  /*0440*/  @P3 LDC.64 R4, c[0x0][0x3d0] ;  /* 0x0000f400ff043b82 */ /* 0x004ea60000000a00 */
[----:B----4-:R-:W4:Y:S05]  /*0450*/  @P5 LDG.E.128 R172, desc[UR6][R152.64] ;  /* 0x0000000698ac5981 */ /* 0x010f2a000c1e1d00 */
[----:B---3--:R-:W3:Y:S01]  /*0460*/  @P4 LDC.64 R146, c[0x0][0x438] ;  /* 0x00010e00ff924b82 */ /* 0x008ee20000000a00 */
[----:B------:R-:W2:Y:S04]  /*0470*/  @P2 LDG.E.128 R168, desc[UR6][R158.64] ;  /* 0x000000069ea82981 */ /* 0x000ea8000c1e1d00 */
[----:B------:R1:W-:Y:S04]  /*0480*/  @P0 STL.64 [R1+0x60], R160 ;  /* 0x000060a001000387 */ /* 0x0003e80000100a00 */
[----:B------:R0:W-:Y:S04]  /*0490*/  @P0 STL.64 [R1+0x68], R162 ;  /* 0x000068a201000387 */ /* 0x0001e80000100a00 */
[----:B------:R-:W3:Y:S04]  /*04a0*/  LDL.64 R176, [R1+0x20] ;  /* 0x0000200001b07983 */ /* 0x000ee80000100a00 */
[----:B------:R-:W3:Y:S01]  /*04b0*/  LDL.64 R178, [R1+0x28] ;  /* 0x0000280001b27983 */ /* 0x000ee20000100a00 */
[----:B-1----:R-:W1:Y:S03]  /*04c0*/  @P2 LDC.64 R160, c[0x0][0x438] ;  /* 0x00010e00ffa02b82 */ /* 0x002e660000000a00 */
[----:B------:R2:W-:Y:S04]  /*04d0*/  @P1 STL.64 [R1+0x50], R164 ;  /* 0x000050a401001387 */ /* 0x0005e80000100a00 */
[----:B------:R-:W-:Y:S01]  /*04e0*/  @P1 STL.64 [R1+0x58], R166 ;  /* 0x000058a601001387 */ /* 0x000fe20000100a00 */
[----:B0-----:R-:W0:Y:S03]  /*04f0*/  @P2 LDC.64 R162, c[0x0][0x3e8] ;  /* 0x0000fa00ffa22b82 */ /* 0x001e260000000a00 */
[----:B----4-:R4:W-:Y:S04]  /*0500*/  @P5 STL.64 [R1+0x40], R172 ;  /* 0x000040ac01005387 */ /* 0x0109e80000100a00 */
[----:B------:R4:W-:Y:S01]  /*0510*/  @P5 STL.64 [R1+0x48], R174 ;  /* 0x000048ae01005387 */ /* 0x0009e20000100a00 */
[----:B--2---:R-:W2:Y:S03]  /*0520*/  @P3 LDC.64 R164, c[0x0][0x3e8] ;  /* 0x0000fa00ffa43b82 */ /* 0x004ea60000000a00 */
[----:B----4-:R-:W4:Y:S04]  /*0530*/  LDL.64 R172, [R1+0x10] ;  /* 0x0000100001ac7983 */ /* 0x010f280000100a00 */
[----:B------:R-:W4:Y:S04]  /*0540*/  LDL.64 R174, [R1+0x18] ;  /* 0x0000180001ae7983 */ /* 0x000f280000100a00 */
[----:B------:R1:W-:Y:S04]  /*0550*/  @P2 STL.64 [R1+0x30], R168 ;  /* 0x000030a801002387 */ /* 0x0003e80000100a00 */
[----:B------:R1:W-:Y:S04]  /*0560*/  @P2 STL.64 [R1+0x38], R170 ;  /* 0x000038aa01002387 */ /* 0x0003e80000100a00 */
[----:B-1----:R-:W4:Y:S04]  /*0570*/  LDL.64 R168, [R1] ;  /* 0x0000000001a87983 */ /* 0x002f280000100a00 */
[----:B------:R-:W4:Y:S01]  /*0580*/  LDL.64 R170, [R1+0x8] ;  /* 0x0000080001aa7983 */ /* 0x000f220000100a00 */
[----:B------:R-:W-:Y:S01]  /*0590*/  ISETP.GE.U32.AND P0, PT, R0, 0xe0, PT ;  /* 0x000000e00000780c */ /* 0x000fe20003f06070 */
[----:B------:R-:W-:-:S04]  /*05a0*/  @P2 IMAD.WIDE.U32 R160, R2, 0x10, R160 ;  /* 0x0000001002a02825 */ /* 0x000fc800078e00a0 */
[C---:B0-----:R-:W-:Y:S01]  /*05b0*/  @P2 IMAD.WIDE.U32 R162, R2.reuse, 0x10, R162 ;  /* 0x0000001002a22825 */ /* 0x041fe200078e00a2 */
[----:B------:R-:W-:Y:S01]  /*05c0*/  @P2 IADD3 R2, PT, PT, R2, 0x20, RZ ;  /* 0x0000002002022810 */ /* 0x000fe20007ffe0ff */
[----:B------:R0:W5:Y:S06]  /*05d0*/  @P2 LDG.E.128 R32, desc[UR6][R160.64] ;  /* 0x00000006a0202981 */ /* 0x00016c000c1e1d00 */
[----:B------:R-:W1:Y:S01]  /*05e0*/  @P0 LDC.64 R150, c[0x0][0x3d0] ;  /* 0x0000f400ff960b82 */ /* 0x000e620000000a00 */
[----:B------:R-:W-:Y:S01]  /*05f0*/  @P3 IMAD.WIDE.U32 R4, R2, 0x10, R4 ;  /* 0x0000001002043825 */ /* 0x000fe200078e0004 */
[----:B------:R-:W-:Y:S01]  /*0600*/  ISETP.GE.U32.AND P1, PT, R0, 0x100, PT ;  /* 0x000001000000780c */ /* 0x000fe20003f26070 */
[----:B------:R-:W5:Y:S02]  /*0610*/  @P2 LDG.E.128 R36, desc[UR6][R162.64] ;  /* 0x00000006a2242981 */ /* 0x000f64000c1e1d00 */
[----:B------:R-:W-:-:S03]  /*0620*/  @P3 IMAD.WIDE.U32 R6, R2, 0x10, R6 ;  /* 0x0000001002063825 */ /* 0x000fc600078e0006 */
[----:B------:R-:W4:Y:S01]  /*0630*/  @P0 LDC.64 R152, c[0x0][0x438] ;  /* 0x00010e00ff980b82 */ /* 0x000f220000000a00 */
[C---:B--2---:R-:W-:Y:S01]  /*0640*/  @P3 IMAD.WIDE.U32 R164, R2.reuse, 0x10, R164 ;  /* 0x0000001002a43825 */ /* 0x044fe200078e00a4 */
[----:B------:R-:W-:Y:S01]  /*0650*/  @P3 IADD3 R2, PT, PT, R2, 0x20, RZ ;  /* 0x0000002002023810 */ /* 0x000fe20007ffe0ff */
[----:B------:R-:W5:Y:S04]  /*0660*/  @P3 LDG.E.128 R40, desc[UR6][R6.64] ;  /* 0x0000000606283981 */ /* 0x000f68000c1e1d00 */
[C---:B------:R-:W-:Y:S01]  /*0670*/  @P4 IMAD.WIDE.U32 R144, R2.reuse, 0x10, R144 ;  /* 0x0000001002904825 */ /* 0x040fe200078e0090 */
[----:B------:R-:W2:Y:S01]  /*0680*/  @P0 LDC.64 R154, c[0x0][0x3e8] ;  /* 0x0000fa00ff9a0b82 */ /* 0x000ea20000000a00 */
[----:B---3--:R3:W2:Y:S02]  /*0690*/  @P3 LDG.E.128 R176, desc[UR6][R4.64] ;  /* 0x0000000604b03981 */ /* 0x0086a4000c1e1d00 */
[----:B------:R-:W-:Y:S01]  /*06a0*/  @P4 IMAD.WIDE.U32 R146, R2, 0x10, R146 ;  /* 0x0000001002924825 */ /* 0x000fe200078e0092 */
[----:B------:R-:W-:-:S04]  /*06b0*/  ISETP.GE.U32.AND P2, PT, R0, 0x120, PT ;  /* 0x000001200000780c */ /* 0x000fc80003f46070 */
[----:B------:R-:W2:Y:S01]  /*06c0*/  @P1 LDC.64 R156, c[0x0][0x3d0] ;  /* 0x0000f400ff9c1b82 */ /* 0x000ea20000000a00 */
[----:B------:R-:W5:Y:S01]  /*06d0*/  @P3 LDG.E.128 R44, desc[UR6][R164.64] ;  /* 0x00000006a42c3981 */ /* 0x000f62000c1e1d00 */
[C---:B------:R-:W-:Y:S01]  /*06e0*/  @P4 IMAD.WIDE.U32 R148, R2.reuse, 0x10, R148 ;  /* 0x0000001002944825 */ /* 0x040fe200078e0094 */
[----:B------:R-:W-:Y:S02]  /*06f0*/  @P4 IADD3 R2, PT, PT, R2, 0x20, RZ ;  /* 0x0000002002024810 */ /* 0x000fe40007ffe0ff */
[----:B------:R-:W5:Y:S03]  /*0700*/  @P4 LDG.E.128 R48, desc[UR6][R146.64] ;  /* 0x0000000692304981 */ /* 0x000f66000c1e1d00 */
[C---:B-1----:R-:W-:Y:S01]  /*0710*/  @P0 IMAD.WIDE.U32 R150, R2.reuse, 0x10, R150 ;  /* 0x0000001002960825 */ /* 0x042fe200078e0096 */
[----:B------:R-:W1:Y:S01]  /*0720*/  @P1 LDC.64 R158, c[0x0][0x438] ;  /* 0x00010e00ff9e1b82 */ /* 0x000e620000000a00 */
[----:B------:R-:W5:Y:S07]  /*0730*/  @P4 LDG.E.128 R52, desc[UR6][R148.64] ;  /* 0x0000000694344981 */ /* 0x000f6e000c1e1d00 */
[----:B0-----:R-:W0:Y:S01]  /*0740*/  @P1 LDC.64 R160, c[0x0][0x3e8] ;  /* 0x0000fa00ffa01b82 */ /* 0x001e220000000a00 */
[----:B----4-:R4:W4:Y:S07]  /*0750*/  @P4 LDG.E.128 R172, desc[UR6][R144.64] ;  /* 0x0000000690ac4981 */ /* 0x01092e000c1e1d00 */
[----:B---3--:R-:W3:Y:S01]  /*0760*/  @P2 LDC.64 R4, c[0x0][0x3d0] ;  /* 0x0000f400ff042b82 */ /* 0x008ee20000000a00 */
[----:B------:R-:W-:Y:S01]  /*0770*/  @P0 IMAD.WIDE.U32 R152, R2, 0x10, R152 ;  /* 0x0000001002980825 */ /* 0x000fe200078e0098 */
[----:B------:R-:W-:-:S06]  /*0780*/  ISETP.GE.U32.AND P5, PT, R0, 0x180, PT ;  /* 0x000001800000780c */ /* 0x000fcc0003fa6070 */
[----:B------:R-:W3:Y:S01]  /*0790*/  @P2 LDC.64 R6, c[0x0][0x438] ;  /* 0x00010e00ff062b82 */ /* 0x000ee20000000a00 */
[----:B--2---:R-:W-:-:S07]  /*07a0*/  @P0 IMAD.WIDE.U32 R154, R2, 0x10, R154 ;  /* 0x00000010029a0825 */ /* 0x004fce00078e009a */
[----:B----4-:R-:W2:Y:S01]  /*07b0*/  @P2 LDC.64 R144, c[0x0][0x3e8] ;  /* 0x0000fa00ff902b82 */ /* 0x010ea20000000a00 */
[----:B------:R-:W4:Y:S01]  /*07c0*/  @P0 LDG.E.128 R168, desc[UR6][R150.64] ;  /* 0x0000000696a80981 */ /* 0x000f22000c1e1d00 */
[----:B------:R-:W-:-:S03]  /*07d0*/  @P0 IADD3 R2, PT, PT, R2, 0x20, RZ ;  /* 0x0000002002020810 */ /* 0x000fc60007ffe0ff */
[----:B------:R-:W5:Y:S02]  /*07e0*/  @P0 LDG.E.128 R56, desc[UR6][R152.64] ;  /* 0x0000000698380981 */ /* 0x000f64000c1e1d00 */
[C---:B------:R-:W-:Y:S02]  /*07f0*/  @P1 IMAD.WIDE.U32 R156, R2.reuse, 0x10, R156 ;  /* 0x00000010029c1825 */ /* 0x040fe400078e009c */
[----:B------:R0:W5:Y:S02]  /*0800*/  @P0 LDG.E.128 R60, desc[UR6][R154.64] ;  /* 0x000000069a3c0981 */ /* 0x000164000c1e1d00 */
[----:B-1----:R-:W-:Y:S01]  /*0810*/  @P1 IMAD.WIDE.U32 R158, R2, 0x10, R158 ;  /* 0x00000010029e1825 */ /* 0x002fe200078e009e */
[----:B------:R-:W-:Y:S01]  /*0820*/  ISETP.GE.U32.AND P6, PT, R0, 0x1c0, PT ;  /* 0x000001c00000780c */ /* 0x000fe20003fc6070 */
[----:B------:R1:W5:Y:S02]  /*0830*/  @P1 LDG.E.128 R244, desc[UR6][R156.64] ;  /* 0x000000069cf41981 */ /* 0x000364000c1e1d00 */
[C---:B0-----:R-:W-:Y:S01]  /*0840*/  @P1 IMAD.WIDE.U32 R160, R2.reuse, 0x10, R160 ;  /* 0x0000001002a01825 */ /* 0x041fe200078e00a0 */
[----:B------:R-:W-:Y:S01]  /*0850*/  @P1 IADD3 R2, PT, PT, R2, 0x20, RZ ;  /* 0x0000002002021810 */ /* 0x000fe20007ffe0ff */
[----:B------:R0:W5:Y:S01]  /*0860*/  @P1 LDG.E.128 R64, desc[UR6][R158.64] ;  /* 0x000000069e401981 */ /* 0x000162000c1e1d00 */
[----:B------:R-:W4:Y:S03]  /*0870*/  @P5 LDC.64 R154, c[0x0][0x3d0] ;  /* 0x0000f400ff9a5b82 */ /* 0x000f260000000a00 */
[----:B---3--:R-:W-:Y:S01]  /*0880*/  @P2 IMAD.WIDE.U32 R4, R2, 0x10, R4 ;  /* 0x0000001002042825 */ /* 0x008fe200078e0004 */
[----:B------:R-:W5:Y:S04]  /*0890*/  @P1 LDG.E.128 R68, desc[UR6][R160.64] ;  /* 0x00000006a0441981 */ /* 0x000f68000c1e1d00 */
[----:B-1----:R-:W1:Y:S01]  /*08a0*/  @P5 LDC.64 R156, c[0x0][0x438] ;  /* 0x00010e00ff9c5b82 */ /* 0x002e620000000a00 */
[----:B------:R-:W5:Y:S01]  /*08b0*/  @P2 LDG.E.128 R240, desc[UR6][R4.64] ;  /* 0x0000000604f02981 */ /* 0x000f62000c1e1d00 */
[----:B------:R-:W-:-:S06]  /*08c0*/  ISETP.GE.U32.AND P1, PT, R0, 0x1e0, PT ;  /* 0x000001e00000780c */ /* 0x000fcc0003f26070 */
[----:B0-----:R-:W0:Y:S01]  /*08d0*/  @P5 LDC.64 R158, c[0x0][0x3e8] ;  /* 0x0000fa00ff9e5b82 */ /* 0x001e220000000a00 */
[----:B------:R-:W-:-:S04]  /*08e0*/  @P2 IMAD.WIDE.U32 R6, R2, 0x10, R6 ;  /* 0x0000001002062825 */ /* 0x000fc800078e0006 */
[C---:B--2---:R-:W-:Y:S01]  /*08f0*/  @P2 IMAD.WIDE.U32 R144, R2.reuse, 0x10, R144 ;  /* 0x0000001002902825 */ /* 0x044fe200078e0090 */
[----:B------:R-:W-:Y:S01]  /*0900*/  @P2 IADD3 R2, PT, PT, R2, 0x20, RZ ;  /* 0x0000002002022810 */ /* 0x000fe20007ffe0ff */
[----:B------:R2:W5:Y:S04]  /*0910*/  @P2 LDG.E.128 R72, desc[UR6][R6.64] ;  /* 0x0000000606482981 */ /* 0x000568000c1e1d00 */
[----:B------:R3:W5:Y:S01]  /*0920*/  @P2 LDG.E.128 R76, desc[UR6][R144.64] ;  /* 0x00000006904c2981 */ /* 0x000762000c1e1d00 */
[----:B--2---:R-:W2:Y:S08]  /*0930*/  @P6 LDC.64 R6, c[0x0][0x3d0] ;  /* 0x0000f400ff066b82 */ /* 0x004eb00000000a00 */
[----:B---3--:R-:W3:Y:S01]  /*0940*/  @P1 LDC.64 R144, c[0x0][0x3e8] ;  /* 0x0000fa00ff901b82 */ /* 0x008ee20000000a00 */
[----:B------:R-:W-:Y:S04]  /*0950*/  @P3 STL.64 [R1+0x20], R176 ;  /* 0x000020b001003387 */ /* 0x000fe80000100a00 */
[----:B------:R-:W-:Y:S01]  /*0960*/  @P3 STL.64 [R1+0x28], R178 ;  /* 0x000028b201003387 */ /* 0x000fe20000100a00 */
[----:B------:R-:W-:-:S13]  /*0970*/  ISETP.GE.U32.AND P3, PT, R0, 0x140, PT ;  /* 0x000001400000780c */ /* 0x000fda0003f66070 */
[----:B------:R-:W1:Y:S08]  /*0980*/  @P3 LDC.64 R162, c[0x0][0x3d0] ;  /* 0x0000f400ffa23b82 */ /* 0x000e700000000a00 */
[----:B------:R-:W0:Y:S01]  /*0990*/  @P3 LDC.64 R164, c[0x0][0x438] ;  /* 0x00010e00ffa43b82 */ /* 0x000e220000000a00 */
[----:B------:R3:W-:Y:S04]  /*09a0*/  @P4 STL.64 [R1+0x10], R172 ;  /* 0x000010ac01004387 */ /* 0x0007e80000100a00 */
[----:B------:R-:W-:Y:S01]  /*09b0*/  @P4 STL.64 [R1+0x18], R174 ;  /* 0x000018ae01004387 */ /* 0x000fe20000100a00 */
[----:B------:R-:W-:-:S02]  /*09c0*/  ISETP.GE.U32.AND P4, PT, R0, 0x160, PT ;  /* 0x000001600000780c */ /* 0x000fc40003f86070 */
[----:B------:R-:W2:Y:S01]  /*09d0*/  @P3 LDC.64 R146, c[0x0][0x3e8] ;  /* 0x0000fa00ff923b82 */ /* 0x000ea20000000a00 */
[----:B-1----:R-:W-:-:S07]  /*09e0*/  @P3 IMAD.WIDE.U32 R162, R2, 0x10, R162 ;  /* 0x0000001002a23825 */ /* 0x002fce00078e00a2 */
[----:B---3--:R-:W1:Y:S01]  /*09f0*/  @P1 LDC.64 R172, c[0x0][0x3d0] ;  /* 0x0000f400ffac1b82 */ /* 0x008e620000000a00 */
[----:B------:R3:W5:Y:S04]  /*0a00*/  @P3 LDG.E.128 R236, desc[UR6][R162.64] ;  /* 0x00000006a2ec3981 */ /* 0x000768000c1e1d00 */
[----:B----4-:R4:W-:Y:S03]  /*0a10*/  @P0 STL.64 [R1], R168 ;  /* 0x000000a801000387 */ /* 0x0109e60000100a00 */
[----:B------:R-:W3:Y:S01]  /*0a20*/  @P4 LDC.64 R148, c[0x0][0x3d0] ;  /* 0x0000f400ff944b82 */ /* 0x000ee20000000a00 */
[----:B------:R4:W-:Y:S01]  /*0a30*/  @P0 STL.64 [R1+0x8], R170 ;  /* 0x000008aa01000387 */ /* 0x0009e20000100a00 */
[----:B------:R-:W-:-:S06]  /*0a40*/  ISETP.GE.U32.AND P0, PT, R0, 0x1a0, PT ;  /* 0x000001a00000780c */ /* 0x000fcc0003f06070 */
[----:B------:R-:W1:Y:S08]  /*0a50*/  @P4 LDC.64 R150, c[0x0][0x438] ;  /* 0x00010e00ff964b82 */ /* 0x000e700000000a00 */
[----:B------:R-:W1:Y:S01]  /*0a60*/  @P4 LDC.64 R152, c[0x0][0x3e8] ;  /* 0x0000fa00ff984b82 */ /* 0x000e620000000a00 */
[----:B0-----:R-:W-:-:S04]  /*0a70*/  @P3 IMAD.WIDE.U32 R164, R2, 0x10, R164 ;  /* 0x0000001002a43825 */ /* 0x001fc800078e00a4 */
[----:B--2---:R-:W-:-:S03]  /*0a80*/  @P3 IMAD.WIDE.U32 R146, R2, 0x10, R146 ;  /* 0x0000001002923825 */ /* 0x004fc600078e0092 */
[----:B------:R-:W0:Y:S01]  /*0a90*/  @P0 LDC.64 R166, c[0x0][0x3d0] ;  /* 0x0000f400ffa60b82 */ /* 0x000e220000000a00 */
[----:B------:R-:W-:Y:S01]  /*0aa0*/  @P3 IADD3 R2, PT, PT, R2, 0x20, RZ ;  /* 0x0000002002023810 */ /* 0x000fe20007ffe0ff */
[----:B------:R2:W5:Y:S06]  /*0ab0*/  @P3 LDG.E.128 R80, desc[UR6][R164.64] ;  /* 0x00000006a4503981 */ /* 0x00056c000c1e1d00 */
[----:B------:R-:W2:Y:S08]  /*0ac0*/  @P0 LDC.64 R160, c[0x0][0x438] ;  /* 0x00010e00ffa00b82 */ /* 0x000eb00000000a00 */
[----:B------:R-:W2:Y:S01]  /*0ad0*/  @P0 LDC.64 R4, c[0x0][0x3e8] ;  /* 0x0000fa00ff040b82 */ /* 0x000ea20000000a00 */
[C---:B---3--:R-:W-:Y:S01]  /*0ae0*/  @P4 IMAD.WIDE.U32 R148, R2.reuse, 0x10, R148 ;  /* 0x0000001002944825 */ /* 0x048fe200078e0094 */
[----:B------:R3:W5:Y:S06]  /*0af0*/  @P3 LDG.E.128 R84, desc[UR6][R146.64] ;  /* 0x0000000692543981 */ /* 0x00076c000c1e1d00 */
[----:B----4-:R-:W4:Y:S01]  /*0b00*/  @P6 LDC.64 R168, c[0x0][0x438] ;  /* 0x00010e00ffa86b82 */ /* 0x010f220000000a00 */
[C---:B-1----:R-:W-:Y:S01]  /*0b10*/  @P4 IMAD.WIDE.U32 R150, R2.reuse, 0x10, R150 ;  /* 0x0000001002964825 */ /* 0x042fe200078e0096 */
[----:B------:R3:W5:Y:S06]  /*0b20*/  @P4 LDG.E.128 R232, desc[UR6][R148.64] ;  /* 0x0000000694e84981 */ /* 0x00076c000c1e1d00 */
[----:B------:R-:W1:Y:S01]  /*0b30*/  @P6 LDC.64 R170, c[0x0][0x3e8] ;  /* 0x0000fa00ffaa6b82 */ /* 0x000e620000000a00 */
[C---:B------:R-:W-:Y:S01]  /*0b40*/  @P4 IMAD.WIDE.U32 R152, R2.reuse, 0x10, R152 ;  /* 0x0000001002984825 */ /* 0x040fe200078e0098 */
[----:B------:R-:W-:Y:S01]  /*0b50*/  @P4 IADD3 R2, PT, PT, R2, 0x20, RZ ;  /* 0x0000002002024810 */ /* 0x000fe20007ffe0ff */
[----:B------:R3:W5:Y:S05]  /*0b60*/  @P4 LDG.E.128 R88, desc[UR6][R150.64] ;  /* 0x0000000696584981 */ /* 0x00076a000c1e1d00 */
[----:B------:R-:W3:Y:S01]  /*0b70*/  @P1 LDC.64 R174, c[0x0][0x438] ;  /* 0x00010e00ffae1b82 */ /* 0x000ee20000000a00 */
[C---:B------:R-:W-:Y:S01]  /*0b80*/  @P5 IMAD.WIDE.U32 R154, R2.reuse, 0x10, R154 ;  /* 0x00000010029a5825 */ /* 0x040fe200078e009a */
[----:B------:R0:W5:Y:S03]  /*0b90*/  @P4 LDG.E.128 R92, desc[UR6][R152.64] ;  /* 0x00000006985c4981 */ /* 0x000166000c1e1d00 */
[C---:B------:R-:W-:Y:S01]  /*0ba0*/  @P5 IMAD.WIDE.U32 R156, R2.reuse, 0x10, R156 ;  /* 0x00000010029c5825 */ /* 0x040fe200078e009c */
[----:B------:R1:W5:Y:S03]  /*0bb0*/  @P5 LDG.E.128 R96, desc[UR6][R154.64] ;  /* 0x000000069a605981 */ /* 0x000366000c1e1d00 */
[C---:B------:R-:W-:Y:S01]  /*0bc0*/  @P5 IMAD.WIDE.U32 R158, R2.reuse, 0x10, R158 ;  /* 0x00000010029e5825 */ /* 0x040fe200078e009e */
[----:B------:R-:W-:Y:S01]  /*0bd0*/  @P5 IADD3 R2, PT, PT, R2, 0x20, RZ ;  /* 0x0000002002025810 */ /* 0x000fe20007ffe0ff */
[----:B------:R1:W5:Y:S04]  /*0be0*/  @P5 LDG.E.128 R100, desc[UR6][R156.64] ;  /* 0x000000069c645981 */ /* 0x000368000c1e1d00 */
[C---:B0-----:R-:W-:Y:S01]  /*0bf0*/  @P0 IMAD.WIDE.U32 R166, R2.reuse, 0x10, R166 ;  /* 0x0000001002a60825 */ /* 0x041fe200078e00a6 */
[----:B------:R0:W5:Y:S03]  /*0c00*/  @P5 LDG.E.128 R104, desc[UR6][R158.64] ;  /* 0x000000069e685981 */ /* 0x000166000c1e1d00 */
[C---:B--2---:R-:W-:Y:S01]  /*0c10*/  @P0 IMAD.WIDE.U32 R160, R2.reuse, 0x10, R160 ;  /* 0x0000001002a00825 */ /* 0x044fe200078e00a0 */
[----:B------:R0:W5:Y:S03]  /*0c20*/  @P0 LDG.E.128 R108, desc[UR6][R166.64] ;  /* 0x00000006a66c0981 */ /* 0x000166000c1e1d00 */
[C---:B------:R-:W-:Y:S01]  /*0c30*/  @P0 IMAD.WIDE.U32 R4, R2.reuse, 0x10, R4 ;  /* 0x0000001002040825 */ /* 0x040fe200078e0004 */
[----:B------:R-:W-:Y:S01]  /*0c40*/  @P0 IADD3 R2, PT, PT, R2, 0x20, RZ ;  /* 0x0000002002020810 */ /* 0x000fe20007ffe0ff */
[----:B------:R0:W5:Y:S04]  /*0c50*/  @P0 LDG.E.128 R112, desc[UR6][R160.64] ;  /* 0x00000006a0700981 */ /* 0x000168000c1e1d00 */
[C---:B------:R-:W-:Y:S01]  /*0c60*/  @P6 IMAD.WIDE.U32 R6, R2.reuse, 0x10, R6 ;  /* 0x0000001002066825 */ /* 0x040fe200078e0006 */
[----:B------:R0:W5:Y:S03]  /*0c70*/  @P0 LDG.E.128 R116, desc[UR6][R4.64] ;  /* 0x0000000604740981 */ /* 0x000166000c1e1d00 */
[C---:B----4-:R-:W-:Y:S01]  /*0c80*/  @P6 IMAD.WIDE.U32 R168, R2.reuse, 0x10, R168 ;  /* 0x0000001002a86825 */ /* 0x050fe200078e00a8 */
[----:B------:R0:W5:Y:S03]  /*0c90*/  @P6 LDG.E.128 R120, desc[UR6][R6.64] ;  /* 0x0000000606786981 */ /* 0x000166000c1e1d00 */
[C---:B-1----:R-:W-:Y:S01]  /*0ca0*/  @P6 IMAD.WIDE.U32 R170, R2.reuse, 0x10, R170 ;  /* 0x0000001002aa6825 */ /* 0x042fe200078e00aa */
[----:B------:R-:W-:Y:S01]  /*0cb0*/  @P6 IADD3 R2, PT, PT, R2, 0x20, RZ ;  /* 0x0000002002026810 */ /* 0x000fe20007ffe0ff */
[----:B------:R0:W5:Y:S04]  /*0cc0*/  @P6 LDG.E.128 R124, desc[UR6][R168.64] ;  /* 0x00000006a87c6981 */ /* 0x000168000c1e1d00 */
[C---:B------:R-:W-:Y:S01]  /*0cd0*/  @P1 IMAD.WIDE.U32 R172, R2.reuse, 0x10, R172 ;  /* 0x0000001002ac1825 */ /* 0x040fe200078e00ac */
[----:B------:R0:W5:Y:S03]  /*0ce0*/  @P6 LDG.E.128 R128, desc[UR6][R170.64] ;  /* 0x00000006aa806981 */ /* 0x000166000c1e1d00 */
[C---:B---3--:R-:W-:Y:S01]  /*0cf0*/  @P1 IMAD.WIDE.U32 R174, R2.reuse, 0x10, R174 ;  /* 0x0000001002ae1825 */ /* 0x048fe200078e00ae */
[----:B------:R0:W5:Y:S03]  /*0d00*/  @P1 LDG.E.128 R132, desc[UR6][R172.64] ;  /* 0x00000006ac841981 */ /* 0x000166000c1e1d00 */
[----:B------:R-:W-:Y:S01]  /*0d10*/  @P1 IMAD.WIDE.U32 R144, R2, 0x10, R144 ;  /* 0x0000001002901825 */ /* 0x000fe200078e0090 */
[----:B------:R0:W5:Y:S04]  /*0d20*/  @P1 LDG.E.128 R136, desc[UR6][R174.64] ;  /* 0x00000006ae881981 */ /* 0x000168000c1e1d00 */
        /* <DEDUP_REMOVED lines=14> */
.L_x_64267:
[----:B------:R-:W2:Y:S04]  /*0e10*/  LDL R180, [R1+0x60] ;  /* 0x0000600001b47983 */ /* 0x000ea80000100800 */
[----:B------:R-:W2:Y:S04]  /*0e20*/  LDL R181, [R1+0x64] ;  /* 0x0000640001b57983 */ /* 0x000ea80000100800 */
[----:B------:R-:W2:Y:S04]  /*0e30*/  LDL R182, [R1+0x68] ;  /* 0x0000680001b67983 */ /* 0x000ea80000100800 */
[----:B------:R-:W2:Y:S04]  /*0e40*/  LDL R183, [R1+0x6c] ;  /* 0x00006c0001b77983 */ /* 0x000ea80000100800 */
        /* <DEDUP_REMOVED lines=29> */
[----:B------:R-:W1:Y:S01]  /*1020*/  @P3 LDC.64 R6, c[0x0][0x3e8] ;  /* 0x0000fa00ff063b82 */ /* 0x000e620000000a00 */
[----:B------:R-:W-:-:S07]  /*1030*/  ISETP.GE.U32.AND P0, PT, R0, 0xa0, PT ;  /* 0x000000a00000780c */ /* 0x000fce0003f06070 */
[----:B------:R-:W1:Y:S08]  /*1040*/  @P4 LDC.64 R8, c[0x0][0x3d0] ;  /* 0x0000f400ff084b82 */ /* 0x000e700000000a00 */
[----:B------:R-:W1:Y:S01]  /*1050*/  @P4 LDC.64 R10, c[0x0][0x3e8] ;  /* 0x0000fa00ff0a4b82 */ /* 0x000e620000000a00 */
[----:B------:R-:W-:-:S07]  /*1060*/  ISETP.GE.U32.AND P1, PT, R0, 0xc0, PT ;  /* 0x000000c00000780c */ /* 0x000fce0003f26070 */
[----:B------:R-:W1:Y:S08]  /*1070*/  @P5 LDC.64 R16, c[0x0][0x3d0] ;  /* 0x0000f400ff105b82 */ /* 0x000e700000000a00 */
[----:B------:R-:W1:Y:S01]  /*1080*/  @P5 LDC.64 R18, c[0x0][0x3e8] ;  /* 0x0000fa00ff125b82 */ /* 0x000e620000000a00 */
[----:B0-----:R-:W-:-:S07]  /*1090*/  @P3 IMAD.WIDE.U32 R4, R2, 0x10, R4 ;  /* 0x0000001002043825 */ /* 0x001fce00078e0004 */
[----:B------:R-:W0:Y:S01]  /*10a0*/  @P6 LDC.64 R24, c[0x0][0x3d0] ;  /* 0x0000f400ff186b82 */ /* 0x000e220000000a00 */
[----:B-1----:R-:W-:-:S07]  /*10b0*/  @P3 IMAD.WIDE.U32 R6, R2, 0x10, R6 ;  /* 0x0000001002063825 */ /* 0x002fce00078e0006 */
[----:B------:R-:W1:Y:S01]  /*10c0*/  @P6 LDC.64 R26, c[0x0][0x3e8] ;  /* 0x0000fa00ff1a6b82 */ /* 0x000e620000000a00 */
[----:B------:R-:W-:Y:S01]  /*10d0*/  @P3 LOP3.LUT R2, R2, 0x20, RZ, 0xfc, !PT ;  /* 0x0000002002023812 */ /* 0x000fe200078efcff */
[----:B------:R0:W5:Y:S01]  /*10e0*/  @P3 LDG.E.128 R12, desc[UR6][R6.64] ;  /* 0x00000006060c3981 */ /* 0x000162000c1e1d00 */
[----:B------:R-:W-:-:S05]  /*10f0*/  ISETP.GE.U32.AND P2, PT, R0, 0xe0, PT ;  /* 0x000000e00000780c */ /* 0x000fca0003f46070 */
[----:B------:R-:W1:Y:S01]  /*1100*/  @P0 LDC.64 R32, c[0x0][0x3d0] ;  /* 0x0000f400ff200b82 */ /* 0x000e620000000a00 */
[----:B------:R-:W-:-:S07]  /*1110*/  @P4 IMAD.WIDE.U32 R8, R2, 0x10, R8 ;  /* 0x0000001002084825 */ /* 0x000fce00078e0008 */
[----:B------:R-:W1:Y:S01]  /*1120*/  @P0 LDC.64 R34, c[0x0][0x3e8] ;  /* 0x0000fa00ff220b82 */ /* 0x000e620000000a00 */
[C---:B------:R-:W-:Y:S01]  /*1130*/  @P4 IMAD.WIDE.U32 R10, R2.reuse, 0x10, R10 ;  /* 0x00000010020a4825 */ /* 0x040fe200078e000a */
[----:B------:R-:W-:-:S04]  /*1140*/  @P4 IADD3 R2, PT, PT, R2, 0x20, RZ ;  /* 0x0000002002024810 */ /* 0x000fc80007ffe0ff */
[----:B------:R-:W5:Y:S02]  /*1150*/  @P4 LDG.E.128 R20, desc[UR6][R10.64] ;  /* 0x000000060a144981 */ /* 0x000f64000c1e1d00 */
[----:B------:R-:W1:Y:S01]  /*1160*/  @P1 LDC.64 R40, c[0x0][0x3d0] ;  /* 0x0000f400ff281b82 */ /* 0x000e620000000a00 */
[----:B------:R-:W-:-:S04]  /*1170*/  @P5 IMAD.WIDE.U32 R16, R2, 0x10, R16 ;  /* 0x0000001002105825 */ /* 0x000fc800078e0010 */
[C---:B------:R-:W-:Y:S01]  /*1180*/  @P5 IMAD.WIDE.U32 R18, R2.reuse, 0x10, R18 ;  /* 0x0000001002125825 */ /* 0x040fe200078e0012 */
[----:B------:R-:W-:Y:S02]  /*1190*/  @P5 IADD3 R2, PT, PT, R2, 0x20, RZ ;  /* 0x0000002002025810 */ /* 0x000fe40007ffe0ff */
[----:B0-----:R-:W0:Y:S02]  /*11a0*/  @P2 LDC.64 R6, c[0x0][0x3d0] ;  /* 0x0000f400ff062b82 */ /* 0x001e240000000a00 */
[----:B------:R-:W5:Y:S01]  /*11b0*/  @P5 LDG.E.128 R28, desc[UR6][R18.64] ;  /* 0x00000006121c5981 */ /* 0x000f62000c1e1d00 */
[----:B------:R-:W-:-:S04]  /*11c0*/  @P6 IMAD.WIDE.U32 R24, R2, 0x10, R24 ;  /* 0x0000001002186825 */ /* 0x000fc800078e0018 */
[C---:B-1----:R-:W-:Y:S01]  /*11d0*/  @P6 IMAD.WIDE.U32 R26, R2.reuse, 0x10, R26 ;  /* 0x00000010021a6825 */ /* 0x042fe200078e001a */
[----:B------:R-:W-:-:S04]  /*11e0*/  @P6 IADD3 R2, PT, PT, R2, 0x20, RZ ;  /* 0x0000002002026810 */ /* 0x000fc80007ffe0ff */
[----:B------:R-:W5:Y:S01]  /*11f0*/  @P6 LDG.E.128 R36, desc[UR6][R26.64] ;  /* 0x000000061a246981 */ /* 0x000f62000c1e1d00 */
[----:B------:R-:W-:-:S04]  /*1200*/  @P0 IMAD.WIDE.U32 R32, R2, 0x10, R32 ;  /* 0x0000001002200825 */ /* 0x000fc800078e0020 */
[C---:B------:R-:W-:Y:S01]  /*1210*/  @P0 IMAD.WIDE.U32 R34, R2.reuse, 0x10, R34 ;  /* 0x0000001002220825 */ /* 0x040fe200078e0022 */
[----:B------:R-:W-:-:S04]  /*1220*/  @P0 IADD3 R2, PT, PT, R2, 0x20, RZ ;  /* 0x0000002002020810 */ /* 0x000fc80007ffe0ff */
[----:B------:R-:W5:Y:S01]  /*1230*/  @P0 LDG.E.128 R44, desc[UR6][R34.64] ;  /* 0x00000006222c0981 */ /* 0x000f62000c1e1d00 */
[----:B------:R-:W-:-:S03]  /*1240*/  @P1 IMAD.WIDE.U32 R40, R2, 0x10, R40 ;  /* 0x0000001002281825 */ /* 0x000fc600078e0028 */
[----:B--2---:R1:W2:Y:S01]  /*1250*/  @P3 LDG.E.128 R180, desc[UR6][R4.64] ;  /* 0x0000000604b43981 */ /* 0x0042a2000c1e1d00 */
[----:B---3--:R-:W-:Y:S01]  /*1260*/  MOV R175, R171 ;  /* 0x000000ab00af7202 */ /* 0x008fe20000000f00 */
[----:B-1----:R-:W1:Y:S02]  /*1270*/  @P1 LDC.64 R4, c[0x0][0x3e8] ;  /* 0x0000fa00ff041b82 */ /* 0x002e640000000a00 */
[----:B----4-:R3:W4:Y:S06]  /*1280*/  @P4 LDG.E.128 R176, desc[UR6][R8.64] ;  /* 0x0000000608b04981 */ /* 0x01072c000c1e1d00 */
[----:B---3--:R-:W3:Y:S01]  /*1290*/  @P2 LDC.64 R8, c[0x0][0x3e8] ;  /* 0x0000fa00ff082b82 */ /* 0x008ee20000000a00 */
[----:B------:R4:W4:Y:S01]  /*12a0*/  @P5 LDG.E.128 R172, desc[UR6][R16.64] ;  /* 0x0000000610ac5981 */ /* 0x000922000c1e1d00 */
[----:B------:R-:W-:-:S02]  /*12b0*/  MOV R171, R167 ;  /* 0x000000a700ab7202 */ /* 0x000fc40000000f00 */
[----:B------:R-:W-:Y:S01]  /*12c0*/  MOV R167, R163 ;  /* 0x000000a300a77202 */ /* 0x000fe20000000f00 */
[C---:B-1----:R-:W-:Y:S01]  /*12d0*/  @P1 IMAD.WIDE.U32 R4, R2.reuse, 0x10, R4 ;  /* 0x0000001002041825 */ /* 0x042fe200078e0004 */
[----:B------:R-:W-:-:S04]  /*12e0*/  @P1 IADD3 R2, PT, PT, R2, 0x20, RZ ;  /* 0x0000002002021810 */ /* 0x000fc80007ffe0ff */
[----:B------:R1:W5:Y:S04]  /*12f0*/  @P1 LDG.E.128 R52, desc[UR6][R4.64] ;  /* 0x0000000604341981 */ /* 0x000368000c1e1d00 */
[----:B------:R-:W4:Y:S01]  /*1300*/  @P6 LDG.E.128 R168, desc[UR6][R24.64] ;  /* 0x0000000618a86981 */ /* 0x000f22000c1e1d00 */
[----:B------:R-:W-:Y:S01]  /*1310*/  MOV R163, R159 ;  /* 0x0000009f00a37202 */ /* 0x000fe20000000f00 */
[----:B0-----:R-:W-:-:S05]  /*1320*/  @P2 IMAD.WIDE.U32 R6, R2, 0x10, R6 ;  /* 0x0000001002062825 */ /* 0x001fca00078e0006 */
[----:B------:R-:W4:Y:S04]  /*1330*/  @P1 LDG.E.128 R160, desc[UR6][R40.64] ;  /* 0x0000000628a01981 */ /* 0x000f28000c1e1d00 */
[----:B------:R0:W4:Y:S01]  /*1340*/  @P0 LDG.E.128 R164, desc[UR6][R32.64] ;  /* 0x0000000620a40981 */ /* 0x000122000c1e1d00 */
[----:B------:R-:W-:-:S06]  /*1350*/  MOV R159, R3 ;  /* 0x00000003009f7202 */ /* 0x000fcc0000000f00 */
[----:B------:R-:W4:Y:S01]  /*1360*/  @P2 LDG.E.128 R156, desc[UR6][R6.64] ;  /* 0x00000006069c2981 */ /* 0x000f22000c1e1d00 */
[C---:B---3--:R-:W-:Y:S01]  /*1370*/  @P2 IMAD.WIDE.U32 R8, R2.reuse, 0x10, R8 ;  /* 0x0000001002082825 */ /* 0x048fe200078e0008 */
[----:B------:R-:W-:-:S04]  /*1380*/  @P2 IADD3 R2, PT, PT, R2, 0x20, RZ ;  /* 0x0000002002022810 */ /* 0x000fc80007ffe0ff */
[----:B------:R3:W5:Y:S04]  /*1390*/  @P2 LDG.E.128 R60, desc[UR6][R8.64] ;  /* 0x00000006083c2981 */ /* 0x000768000c1e1d00 */
[----:B--2---:R2:W-:Y:S04]  /*13a0*/  @P3 STL.64 [R1+0x60], R180 ;  /* 0x000060b401003387 */ /* 0x0045e80000100a00 */
[----:B------:R2:W-:Y:S01]  /*13b0*/  @P3 STL.64 [R1+0x68], R182 ;  /* 0x000068b601003387 */ /* 0x0005e20000100a00 */
[----:B------:R-:W-:-:S13]  /*13c0*/  ISETP.GE.U32.AND P3, PT, R0, 0x100, PT ;  /* 0x000001000000780c */ /* 0x000fda0003f66070 */
[----:B------:R-:W3:Y:S01]  /*13d0*/  @P3 LDC.64 R10, c[0x0][0x3d0] ;  /* 0x0000f400ff0a3b82 */ /* 0x000ee20000000a00 */
[----:B----4-:R2:W-:Y:S04]  /*13e0*/  @P4 STL.64 [R1+0x50], R176 ;  /* 0x000050b001004387 */ /* 0x0105e80000100a00 */
[----:B------:R2:W-:Y:S01]  /*13f0*/  @P4 STL.64 [R1+0x58], R178 ;  /* 0x000058b201004387 */ /* 0x0005e20000100a00 */
[C---:B------:R-:W-:Y:S02]  /*1400*/  ISETP.GE.U32.AND P4, PT, R0.reuse, 0x120, PT ;  /* 0x000001200000780c */ /* 0x040fe40003f86070 */
[----:B------:R-:W4:Y:S01]  /*1410*/  @P3 LDC.64 R16, c[0x0][0x3e8] ;  /* 0x0000fa00ff103b82 */ /* 0x000f220000000a00 */
[----:B------:R2:W-:Y:S04]  /*1420*/  @P5 STL.64 [R1+0x40], R172 ;  /* 0x000040ac01005387 */ /* 0x0005e80000100a00 */
[----:B------:R2:W-:Y:S01]  /*1430*/  @P5 STL.64 [R1+0x48], R174 ;  /* 0x000048ae01005387 */ /* 0x0005e20000100a00 */
[----:B------:R-:W-:-:S05]  /*1440*/  ISETP.GE.U32.AND P5, PT, R0, 0x140, PT ;  /* 0x000001400000780c */ /* 0x000fca0003fa6070 */
[----:B------:R-:W2:Y:S08]  /*1450*/  @P4 LDC.64 R42, c[0x0][0x3d0] ;  /* 0x0000f400ff2a4b82 */ /* 0x000eb00000000a00 */
[----:B------:R-:W2:Y:S01]  /*1460*/  @P4 LDC.64 R18, c[0x0][0x3e8] ;  /* 0x0000fa00ff124b82 */ /* 0x000ea20000000a00 */
[----:B------:R0:W-:Y:S07]  /*1470*/  @P6 STL.64 [R1+0x30], R168 ;  /* 0x000030a801006387 */ /* 0x0001ee0000100a00 */
[----:B------:R-:W2:Y:S01]  /*1480*/  @P5 LDC.64 R24, c[0x0][0x3d0] ;  /* 0x0000f400ff185b82 */ /* 0x000ea20000000a00 */
[----:B------:R0:W-:Y:S01]  /*1490*/  @P6 STL.64 [R1+0x38], R170 ;  /* 0x000038aa01006387 */ /* 0x0001e20000100a00 */
[----:B------:R-:W-:-:S06]  /*14a0*/  ISETP.GE.U32.AND P6, PT, R0, 0x160, PT ;  /* 0x000001600000780c */ /* 0x000fcc0003fc6070 */
[----:B------:R-:W2:Y:S01]  /*14b0*/  @P5 LDC.64 R26, c[0x0][0x3e8] ;  /* 0x0000fa00ff1a5b82 */ /* 0x000ea20000000a00 */
[----:B------:R0:W-:Y:S07]  /*14c0*/  @P1 STL.64 [R1+0x10], R160 ;  /* 0x000010a001001387 */ /* 0x0001ee0000100a00 */
[----:B-1----:R-:W1:Y:S01]  /*14d0*/  @P6 LDC.64 R4, c[0x0][0x3e8] ;  /* 0x0000fa00ff046b82 */ /* 0x002e620000000a00 */
[----:B------:R1:W-:Y:S01]  /*14e0*/  @P1 STL.64 [R1+0x18], R162 ;  /* 0x000018a201001387 */ /* 0x0003e20000100a00 */
[----:B------:R-:W-:-:S06]  /*14f0*/  ISETP.GE.U32.AND P1, PT, R0, 0x180, PT ;  /* 0x000001800000780c */ /* 0x000fcc0003f26070 */
[----:B0-----:R-:W0:Y:S01]  /*1500*/  @P6 LDC.64 R32, c[0x0][0x3d0] ;  /* 0x0000f400ff206b82 */ /* 0x001e220000000a00 */
[----:B------:R0:W-:Y:S04]  /*1510*/  @P0 STL.64 [R1+0x20], R164 ;  /* 0x000020a401000387 */ /* 0x0001e80000100a00 */
[----:B------:R0:W-:Y:S01]  /*1520*/  @P0 STL.64 [R1+0x28], R166 ;  /* 0x000028a601000387 */ /* 0x0001e20000100a00 */
[----:B------:R-:W-:Y:S01]  /*1530*/  ISETP.GE.U32.AND P0, PT, R0, 0x1a0, PT ;  /* 0x000001a00000780c */ /* 0x000fe20003f06070 */
[C---:B---3--:R-:W-:Y:S01]  /*1540*/  @P3 IMAD.WIDE.U32 R10, R2.reuse, 0x10, R10 ;  /* 0x00000010020a3825 */ /* 0x048fe200078e000a */
[----:B------:R-:W3:Y:S03]  /*1550*/  @P1 LDC.64 R34, c[0x0][0x3d0] ;  /* 0x0000f400ff221b82 */ /* 0x000ee60000000a00 */
[C---:B----4-:R-:W-:Y:S01]  /*1560*/  @P3 IMAD.WIDE.U32 R16, R2.reuse, 0x10, R16 ;  /* 0x0000001002103825 */ /* 0x050fe200078e0010 */
[----:B------:R-:W-:Y:S01]  /*1570*/  @P3 IADD3 R2, PT, PT, R2, 0x20, RZ ;  /* 0x0000002002023810 */ /* 0x000fe20007ffe0ff */
[----:B------:R4:W5:Y:S03]  /*1580*/  @P3 LDG.E.128 R244, desc[UR6][R10.64] ;  /* 0x000000060af43981 */ /* 0x000966000c1e1d00 */
[----:B------:R-:W3:Y:S01]  /*1590*/  @P1 LDC.64 R40, c[0x0][0x3e8] ;  /* 0x0000fa00ff281b82 */ /* 0x000ee20000000a00 */
[----:B------:R0:W-:Y:S04]  /*15a0*/  @P2 STL.64 [R1], R156 ;  /* 0x0000009c01002387 */ /* 0x0001e80000100a00 */
[----:B------:R0:W-:Y:S01]  /*15b0*/  @P2 STL.64 [R1+0x8], R158 ;  /* 0x0000089e01002387 */ /* 0x0001e20000100a00 */
[----:B------:R-:W-:Y:S01]  /*15c0*/  ISETP.GE.U32.AND P2, PT, R0, 0x1c0, PT ;  /* 0x000001c00000780c */ /* 0x000fe20003f46070 */
[----:B--2---:R-:W-:Y:S01]  /*15d0*/  @P4 IMAD.WIDE.U32 R42, R2, 0x10, R42 ;  /* 0x00000010022a4825 */ /* 0x004fe200078e002a */
[----:B------:R-:W2:Y:S01]  /*15e0*/  @P0 LDC.64 R8, c[0x0][0x3d0] ;  /* 0x0000f400ff080b82 */ /* 0x000ea20000000a00 */
[----:B------:R1:W5:Y:S01]  /*15f0*/  @P3 LDG.E.128 R68, desc[UR6][R16.64] ;  /* 0x0000000610443981 */ /* 0x000362000c1e1d00 */
[----:B------:R-:W-:Y:S01]  /*1600*/  ISETP.GE.U32.AND P3, PT, R0, 0x1e0, PT ;  /* 0x000001e00000780c */ /* 0x000fe20003f66070 */
[C---:B------:R-:W-:Y:S01]  /*1610*/  @P4 IMAD.WIDE.U32 R18, R2.reuse, 0x10, R18 ;  /* 0x0000001002124825 */ /* 0x040fe200078e0012 */
[----:B------:R-:W-:Y:S01]  /*1620*/  @P4 IADD3 R2, PT, PT, R2, 0x20, RZ ;  /* 0x0000002002024810 */ /* 0x000fe20007ffe0ff */
[----:B------:R1:W5:Y:S03]  /*1630*/  @P4 LDG.E.128 R240, desc[UR6][R42.64] ;  /* 0x000000062af04981 */ /* 0x000366000c1e1d00 */
[----:B----4-:R-:W4:Y:S01]  /*1640*/  @P0 LDC.64 R10, c[0x0][0x3e8] ;  /* 0x0000fa00ff0a0b82 */ /* 0x010f220000000a00 */
[----:B------:R4:W5:Y:S01]  /*1650*/  @P4 LDG.E.128 R76, desc[UR6][R18.64] ;  /* 0x00000006124c4981 */ /* 0x000962000c1e1d00 */
[----:B------:R-:W-:Y:S01]  /*1660*/  @P5 IMAD.WIDE.U32 R24, R2, 0x10, R24 ;  /* 0x0000001002185825 */ /* 0x000fe200078e0018 */
[----:B------:R-:W-:-:S03]  /*1670*/  ISETP.GE.U32.AND P4, PT, R0, 0x200, PT ;  /* 0x000002000000780c */ /* 0x000fc60003f86070 */
[C---:B------:R-:W-:Y:S01]  /*1680*/  @P5 IMAD.WIDE.U32 R26, R2.reuse, 0x10, R26 ;  /* 0x00000010021a5825 */ /* 0x040fe200078e001a */
[----:B------:R-:W-:Y:S01]  /*1690*/  @P5 IADD3 R2, PT, PT, R2, 0x20, RZ ;  /* 0x0000002002025810 */ /* 0x000fe20007ffe0ff */
[----:B-1----:R-:W1:Y:S01]  /*16a0*/  @P2 LDC.64 R16, c[0x0][0x3d0] ;  /* 0x0000f400ff102b82 */ /* 0x002e620000000a00 */
[----:B------:R-:W5:Y:S07]  /*16b0*/  @P5 LDG.E.128 R236, desc[UR6][R24.64] ;  /* 0x0000000618ec5981 */ /* 0x000f6e000c1e1d00 */
[----:B------:R-:W1:Y:S01]  /*16c0*/  @P2 LDC.64 R42, c[0x0][0x3e8] ;  /* 0x0000fa00ff2a2b82 */ /* 0x000e620000000a00 */
[C---:B------:R-:W-:Y:S01]  /*16d0*/  @P6 IMAD.WIDE.U32 R6, R2.reuse, 0x10, R4 ;  /* 0x0000001002066825 */ /* 0x040fe200078e0004 */
[----:B------:R-:W5:Y:S03]  /*16e0*/  @P5 LDG.E.128 R84, desc[UR6][R26.64] ;  /* 0x000000061a545981 */ /* 0x000f66000c1e1d00 */
[C---:B0-----:R-:W-:Y:S01]  /*16f0*/  @P6 IMAD.WIDE.U32 R32, R2.reuse, 0x10, R32 ;  /* 0x0000001002206825 */ /* 0x041fe200078e0020 */
[----:B------:R-:W-:Y:S01]  /*1700*/  @P6 IADD3 R2, PT, PT, R2, 0x20, RZ ;  /* 0x0000002002026810 */ /* 0x000fe20007ffe0ff */
[----:B------:R-:W5:Y:S01]  /*1710*/  @P6 LDG.E.128 R92, desc[UR6][R6.64] ;  /* 0x00000006065c6981 */ /* 0x000f62000c1e1d00 */
[----:B------:R-:W0:Y:S08]  /*1720*/  @P3 LDC.64 R4, c[0x0][0x3d0] ;  /* 0x0000f400ff043b82 */ /* 0x000e300000000a00 */
[----:B------:R-:W0:Y:S01]  /*1730*/  @P3 LDC.64 R48, c[0x0][0x3e8] ;  /* 0x0000fa00ff303b82 */ /* 0x000e220000000a00 */
[C---:B---3--:R-:W-:Y:S01]  /*1740*/  @P1 IMAD.WIDE.U32 R34, R2.reuse, 0x10, R34 ;  /* 0x0000001002221825 */ /* 0x048fe200078e0022 */
[----:B------:R-:W5:Y:S03]  /*1750*/  @P6 LDG.E.128 R232, desc[UR6][R32.64] ;  /* 0x0000000620e86981 */ /* 0x000f66000c1e1d00 */
[C---:B------:R-:W-:Y:S01]  /*1760*/  @P1 IMAD.WIDE.U32 R40, R2.reuse, 0x10, R40 ;  /* 0x0000001002281825 */ /* 0x040fe200078e0028 */
[----:B------:R-:W-:Y:S01]  /*1770*/  @P1 IADD3 R2, PT, PT, R2, 0x20, RZ ;  /* 0x0000002002021810 */ /* 0x000fe20007ffe0ff */
[----:B------:R-:W5:Y:S01]  /*1780*/  @P1 LDG.E.128 R96, desc[UR6][R34.64] ;  /* 0x0000000622601981 */ /* 0x000f62000c1e1d00 */
[----:B------:R-:W3:Y:S03]  /*1790*/  @P4 LDC.64 R56, c[0x0][0x3e8] ;  /* 0x0000fa00ff384b82 */ /* 0x000ee60000000a00 */
[C---:B--2---:R-:W-:Y:S01]  /*17a0*/  @P0 IMAD.WIDE.U32 R8, R2.reuse, 0x10, R8 ;  /* 0x0000001002080825 */ /* 0x044fe200078e0008 */
[----:B------:R-:W5:Y:S04]  /*17b0*/  @P1 LDG.E.128 R104, desc[UR6][R40.64] ;  /* 0x0000000628681981 */ /* 0x000f68000c1e1d00 */
[----:B------:R-:W2:Y:S01]  /*17c0*/  @P4 LDC.64 R50, c[0x0][0x3d0] ;  /* 0x0000f400ff324b82 */ /* 0x000ea20000000a00 */
[C---:B----4-:R-:W-:Y:S01]  /*17d0*/  @P0 IMAD.WIDE.U32 R10, R2.reuse, 0x10, R10 ;  /* 0x00000010020a0825 */ /* 0x050fe200078e000a */
[----:B------:R-:W-:Y:S01]  /*17e0*/  @P0 IADD3 R2, PT, PT, R2, 0x20, RZ ;  /* 0x0000002002020810 */ /* 0x000fe20007ffe0ff */
[----:B------:R-:W5:Y:S04]  /*17f0*/  @P0 LDG.E.128 R108, desc[UR6][R8.64] ;  /* 0x00000006086c0981 */ /* 0x000f68000c1e1d00 */
[C---:B-1----:R-:W-:Y:S01]  /*1800*/  @P2 IMAD.WIDE.U32 R16, R2.reuse, 0x10, R16 ;  /* 0x0000001002102825 */ /* 0x042fe200078e0010 */
[----:B------:R-:W5:Y:S03]  /*1810*/  @P0 LDG.E.128 R116, desc[UR6][R10.64] ;  /* 0x000000060a740981 */ /* 0x000f66000c1e1d00 */
[C---:B------:R-:W-:Y:S01]  /*1820*/  @P2 IMAD.WIDE.U32 R42, R2.reuse, 0x10, R42 ;  /* 0x00000010022a2825 */ /* 0x040fe200078e002a */
[----:B------:R-:W-:Y:S01]  /*1830*/  @P2 IADD3 R2, PT, PT, R2, 0x20, RZ ;  /* 0x0000002002022810 */ /* 0x000fe20007ffe0ff */
[----:B------:R-:W5:Y:S04]  /*1840*/  @P2 LDG.E.128 R120, desc[UR6][R16.64] ;  /* 0x0000000610782981 */ /* 0x000f68000c1e1d00 */
[C---:B0-----:R-:W-:Y:S01]  /*1850*/  @P3 IMAD.WIDE.U32 R18, R2.reuse, 0x10, R4 ;  /* 0x0000001002123825 */ /* 0x041fe200078e0004 */
[----:B------:R-:W5:Y:S03]  /*1860*/  @P2 LDG.E.128 R128, desc[UR6][R42.64] ;  /* 0x000000062a802981 */ /* 0x000f66000c1e1d00 */
[C---:B------:R-:W-:Y:S01]  /*1870*/  @P3 IMAD.WIDE.U32 R48, R2.reuse, 0x10, R48 ;  /* 0x0000001002303825 */ /* 0x040fe200078e0030 */
[----:B------:R-:W-:Y:S01]  /*1880*/  @P3 IADD3 R2, PT, PT, R2, 0x20, RZ ;  /* 0x0000002002023810 */ /* 0x000fe20007ffe0ff */
[----:B------:R-:W5:Y:S04]  /*1890*/  @P3 LDG.E.128 R132, desc[UR6][R18.64] ;  /* 0x0000000612843981 */ /* 0x000f68000c1e1d00 */
[C---:B---3--:R-:W-:Y:S01]  /*18a0*/  @P4 IMAD.WIDE.U32 R4, R2.reuse, 0x10, R56 ;  /* 0x0000001002044825 */ /* 0x048fe200078e0038 */
[----:B------:R0:W5:Y:S03]  /*18b0*/  @P3 LDG.E.128 R140, desc[UR6][R48.64] ;  /* 0x00000006308c3981 */ /* 0x000166000c1e1d00 */
[----:B--2---:R-:W-:Y:S01]  /*18c0*/  @P4 IMAD.WIDE.U32 R2, R2, 0x10, R50 ;  /* 0x0000001002024825 */ /* 0x004fe200078e0032 */
        /* <DEDUP_REMOVED lines=34> */
.L_x_64268:
[----:B------:R-:W-:Y:S05]  /*1af0*/  BSYNC.RECONVERGENT B0 ;  /* 0x0000000000007941 */ /* 0x000fea0003800200 */
.L_x_64266:
[----:B------:R-:W0:Y:S01]  /*1b00*/  LDCU UR4, c[0x0][0x384] ;  /* 0x00007080ff0477ac */ /* 0x000e220008000800 */
[----:B------:R-:W1:Y:S01]  /*1b10*/  LDCU UR11, c[0x0][0x40c] ;  /* 0x00008180ff0b77ac */ /* 0x000e620008000800 */
[----:B------:R-:W2:Y:S01]  /*1b20*/  LDCU.U8 UR5, c[0x0][0x410] ;  /* 0x00008200ff0577ac */ /* 0x000ea20008000000 */
[----:B------:R-:W3:Y:S01]  /*1b30*/  LDCU UR10, c[0x0][0x448] ;  /* 0x00008900ff0a77ac */ /* 0x000ee20008000800 */
[----:B------:R-:W4:Y:S01]  /*1b40*/  LDCU.64 UR8, c[0x0][0x3a0] ;  /* 0x00007400ff0877ac */ /* 0x000f220008000a00 */
[----:B0-----:R-:W-:-:S13]  /*1b50*/  ISETP.GE.AND P0, PT, R248, UR4, PT ;  /* 0x00000004f8007c0c */ /* 0x001fda000bf06270 */
[----:B-1234-:R-:W-:Y:S05]  /*1b60*/  @P0 EXIT ;  /* 0x000000000000094d */ /* 0x01efea0003800000 */
.L_x_64384:
[----:B------:R-:W0:Y:S08]  /*1b70*/  LDC.64 R4, c[0x0][0x3f0] ;  /* 0x0000fc00ff047b82 */ /* 0x000e300000000a00 */
[----:B-1234-:R-:W1:Y:S01]  /*1b80*/  LDC R251, c[0x0][0x388] ;  /* 0x0000e200fffb7b82 */ /* 0x01ee620000000800 */
        /* <DEDUP_REMOVED lines=24> */
[----:B0-----:R-:W-:-:S05]  /*1d10*/  IMAD.WIDE.U32 R4, R229, 0x10, R4 ;  /* 0x00000010e5047825 */ /* 0x001fca00078e0004 */
[----:B------:R0:W5:Y:S02]  /*1d20*/  LDG.E.128 R156, desc[UR6][R4.64] ;  /* 0x00000006049c7981 */ /* 0x000164000c1e1d00 */
.L_x_64272:
[----:B------:R-:W-:Y:S05]  /*1d30*/  BSYNC.RECONVERGENT B1 ;  /* 0x0000000000017941 */ /* 0x000fea0003800200 */
.L_x_64271:
[----:B------:R-:W-:Y:S01]  /*1d40*/  UISETP.NE.U32.AND UP0, UPT, UR8, URZ, UPT ;  /* 0x000000ff0800728c */ /* 0x000fe2000bf05070 */
[----:B------:R-:W-:Y:S03]  /*1d50*/  BSSY.RECONVERGENT B1, `(.L_x_64273) ;  /* 0x0000025000017945 */ /* 0x000fe60003800200 */
[----:B------:R-:W-:-:S09]  /*1d60*/  UISETP.NE.AND.EX UP0, UPT, UR9, URZ, UPT, UP0 ;  /* 0x000000ff0900728c */ /* 0x000fd2000bf05300 */
[----:B------:R-:W-:Y:S05]  /*1d70*/  BRA.U !UP0, `(.L_x_64274) ;  /* 0x0000000108547547 */ /* 0x000fea000b800000 */
[----:B0-----:R-:W0:Y:S02]  /*1d80*/  LDC.64 R4, c[0x0][0x3a0] ;  /* 0x0000e800ff047b82 */ /* 0x001e240000000a00 */
[----:B0-----:R-:W-:-:S05]  /*1d90*/  IMAD.WIDE.U32 R4, R228, 0x10, R4 ;  /* 0x00000010e4047825 */ /* 0x001fca00078e0004 */
[----:B------:R0:W2:Y:S01]  /*1da0*/  LDG.E.128 R160, desc[UR6][R4.64] ;  /* 0x0000000604a07981 */ /* 0x0000a2000c1e1d00 */
[----:B------:R-:W-:-:S13]  /*1db0*/  ISETP.GT.AND P1, PT, R3, RZ, PT ;  /* 0x000000ff0300720c */ /* 0x000fda0003f24270 */
[----:B0-----:R-:W0:Y:S08]  /*1dc0*/  @P1 LDC R4, c[0x0][0x40c] ;  /* 0x00010300ff041b82 */ /* 0x001e300000000800 */
[----:B------:R-:W1:Y:S01]  /*1dd0*/  @P1 LDC R5, c[0x0][0x40c] ;  /* 0x00010300ff051b82 */ /* 0x000e620000000800 */
[----:B0----5:R-:W-:Y:S01]  /*1de0*/  @P1 FMUL.FTZ R4, R157, R4 ;  /* 0x000000049d041220 */ /* 0x021fe20000410000 */
[----:B-1----:R-:W-:Y:S01]  /*1df0*/  @P1 FMUL.FTZ R5, R156, R5 ;  /* 0x000000059c051220 */ /* 0x002fe20000410000 */
[----:B--2---:R-:W-:-:S02]  /*1e00*/  MOV R165, R161 ;  /* 0x000000a100a57202 */ /* 0x004fc40000000f00 */
[----:B------:R-:W-:Y:S01]  /*1e10*/  @P1 FFMA.FTZ R165, R4, R13, R161 ;  /* 0x0000000d04a51223 */ /* 0x000fe200000100a1 */
[----:B------:R-:W-:Y:S02]  /*1e20*/  @!P1 MOV R164, R160 ;  /* 0x000000a000a49202 */ /* 0x000fe40000000f00 */
[----:B------:R-:W0:Y:S01]  /*1e30*/  @P1 LDC R4, c[0x0][0x40c] ;  /* 0x00010300ff041b82 */ /* 0x000e220000000800 */
[----:B------:R-:W-:Y:S01]  /*1e40*/  MOV R166, R162 ;  /* 0x000000a200a67202 */ /* 0x000fe20000000f00 */
[----:B------:R-:W-:Y:S01]  /*1e50*/  @P1 FFMA.FTZ R164, R5, R12, R160 ;  /* 0x0000000c05a41223 */ /* 0x000fe200000100a0 */
[----:B------:R-:W-:Y:S01]  /*1e60*/  MOV R7, R163 ;  /* 0x000000a300077202 */ /* 0x000fe20000000f00 */
[----:B0-----:R-:W-:-:S04]  /*1e70*/  @P1 FMUL.FTZ R4, R158, R4 ;  /* 0x000000049e041220 */ /* 0x001fc80000410000 */
[----:B------:R-:W-:Y:S01]  /*1e80*/  @P1 FFMA.FTZ R166, R4, R14, R162 ;  /* 0x0000000e04a61223 */ /* 0x000fe200000100a2 */
[----:B------:R-:W-:Y:S06]  /*1e90*/  @!P1 BRA `(.L_x_64275) ;  /* 0x0000000000409947 */ /* 0x000fec0003800000 */
[----:B------:R-:W-:-:S04]  /*1ea0*/  FMUL.FTZ R4, R159, UR11 ;  /* 0x0000000b9f047c20 */ /* 0x000fc80008410000 */
[----:B------:R-:W-:Y:S01]  /*1eb0*/  FFMA.FTZ R163, R4, R15, R163 ;  /* 0x0000000f04a37223 */ /* 0x000fe200000100a3 */
[----:B------:R-:W-:Y:S06]  /*1ec0*/  BRA `(.L_x_64275) ;  /* 0x0000000000347947 */ /* 0x000fec0003800000 */
.L_x_64274:
[----:B0----5:R-:W-:Y:S01]  /*1ed0*/  FMUL.FTZ R4, R156, UR11 ;  /* 0x0000000b9c047c20 */ /* 0x021fe20008410000 */
[----:B------:R-:W-:Y:S01]  /*1ee0*/  FMUL.FTZ R6, R157, UR11 ;  /* 0x0000000b9d067c20 */ /* 0x000fe20008410000 */
[----:B------:R-:W-:Y:S01]  /*1ef0*/  FMUL.FTZ R5, R158, UR11 ;  /* 0x0000000b9e057c20 */ /* 0x000fe20008410000 */
[----:B------:R-:W-:Y:S01]  /*1f00*/  ISETP.GT.AND P1, PT, R3, RZ, PT ;  /* 0x000000ff0300720c */ /* 0x000fe20003f24270 */
[----:B------:R-:W-:Y:S01]  /*1f10*/  FMUL.FTZ R163, R4, R12 ;  /* 0x0000000c04a37220 */ /* 0x000fe20000410000 */
[----:B------:R-:W-:Y:S01]  /*1f20*/  FMUL.FTZ R4, R159, UR11 ;  /* 0x0000000b9f047c20 */ /* 0x000fe20008410000 */
[----:B------:R-:W-:Y:S01]  /*1f30*/  FMUL.FTZ R6, R6, R13 ;  /* 0x0000000d06067220 */ /* 0x000fe20000410000 */
[----:B------:R-:W-:Y:S02]  /*1f40*/  FMUL.FTZ R5, R5, R14 ;  /* 0x0000000e05057220 */ /* 0x000fe40000410000 */
[----:B------:R-:W-:Y:S01]  /*1f50*/  FMUL.FTZ R4, R4, R15 ;  /* 0x0000000f04047220 */ /* 0x000fe20000410000 */
[----:B------:R-:W-:-:S02]  /*1f60*/  FSEL R164, R163, RZ, P1 ;  /* 0x000000ffa3a47208 */ /* 0x000fc40000800000 */
[----:B------:R-:W-:Y:S02]  /*1f70*/  FSEL R165, R6, RZ, P1 ;  /* 0x000000ff06a57208 */ /* 0x000fe40000800000 */
[----:B------:R-:W-:Y:S02]  /*1f80*/  FSEL R166, R5, RZ, P1 ;  /* 0x000000ff05a67208 */ /* 0x000fe40000800000 */
[----:B------:R-:W-:-:S07]  /*1f90*/  FSEL R163, R4, RZ, P1 ;  /* 0x000000ff04a37208 */ /* 0x000fce0000800000 */
.L_x_64275:
[----:B------:R-:W-:Y:S05]  /*1fa0*/  BSYNC.RECONVERGENT B1 ;  /* 0x0000000000017941 */ /* 0x000fea0003800200 */
.L_x_64273:
[----:B------:R-:W0:Y:S01]  /*1fb0*/  LDC.64 R4, c[0x0][0x3a8] ;  /* 0x0000ea00ff047b82 */ /* 0x000e220000000a00 */
[----:B------:R-:W-:Y:S02]  /*1fc0*/  MOV R167, R163 ;  /* 0x000000a300a77202 */ /* 0x000fe40000000f00 */
[----:B------:R-:W-:Y:S01]  /*1fd0*/  IADD3 R229, PT, PT, R229, 0x20, RZ ;  /* 0x00000020e5e57810 */ /* 0x000fe20007ffe0ff */
[C---:B0-----:R-:W-:Y:S01]  /*1fe0*/  IMAD.WIDE.U32 R4, R228.reuse, 0x10, R4 ;  /* 0x00000010e4047825 */ /* 0x041fe200078e0004 */
[----:B------:R-:W-:-:S04]  /*1ff0*/  IADD3 R228, PT, PT, R228, 0x20, RZ ;  /* 0x00000020e4e47810 */ /* 0x000fc80007ffe0ff */
[----:B------:R0:W-:Y:S03]  /*2000*/  STG.E.128 desc[UR6][R4.64], R164 ;  /* 0x000000a404007986 */ /* 0x0001e6000c101d06 */
.L_x_64270:
[----:B------:R-:W-:Y:S05]  /*2010*/  BSYNC.RECONVERGENT B0 ;  /* 0x0000000000007941 */ /* 0x000fea0003800200 */
.L_x_64269:
        /* <DEDUP_REMOVED lines=8> */
[----:B0-----:R-:W-:-:S06]  /*20a0*/  @P1 IMAD.WIDE.U32 R4, R228, 0x10, R4 ;  /* 0x00000010e4041825 */ /* 0x001fcc00078e0004 */
[----:B------:R-:W2:Y:S02]  /*20b0*/  @P1 LDG.E.128 R4, desc[UR6][R4.64] ;  /* 0x0000000604041981 */ /* 0x000ea4000c1e1d00 */
[----:B--2---:R-:W-:Y:S02]  /*20c0*/  @P1 MOV R161, R5 ;  /* 0x0000000500a11202 */ /* 0x004fe40000000f00 */
[----:B------:R-:W-:Y:S02]  /*20d0*/  @P1 MOV R160, R4 ;  /* 0x0000000400a01202 */ /* 0x000fe40000000f00 */
[----:B------:R-:W0:Y:S01]  /*20e0*/  @P0 LDC.64 R4, c[0x0][0x390] ;  /* 0x0000e400ff040b82 */ /* 0x000e220000000a00 */
[----:B------:R-:W-:Y:S01]  /*20f0*/  BSSY.RECONVERGENT B1, `(.L_x_64278) ;  /* 0x0000024000017945 */ /* 0x000fe20003800200 */
[----:B------:R-:W-:Y:S01]  /*2100*/  @P1 MOV R162, R6 ;  /* 0x0000000600a21202 */ /* 0x000fe20000000f00 */
[----:B0-----:R-:W-:-:S05]  /*2110*/  @P0 IMAD.WIDE.U32 R4, R229, 0x10, R4 ;  /* 0x00000010e5040825 */ /* 0x001fca00078e0004 */
[----:B------:R0:W5:Y:S01]  /*2120*/  @P0 LDG.E.128 R156, desc[UR6][R4.64] ;  /* 0x00000006049c0981 */ /* 0x000162000c1e1d00 */
[----:B------:R-:W-:Y:S05]  /*2130*/  @!P1 BRA `(.L_x_64279) ;  /* 0x0000000000489947 */ /* 0x000fea0003800000 */
[----:B------:R-:W-:Y:S02]  /*2140*/  ISETP.GT.AND P1, PT, R3, RZ, PT ;  /* 0x000000ff0300720c */ /* 0x000fe40003f24270 */
[----:B------:R-:W-:Y:S02]  /*2150*/  MOV R168, R160 ;  /* 0x000000a000a87202 */ /* 0x000fe40000000f00 */
[----:B------:R-:W-:Y:S02]  /*2160*/  MOV R169, R161 ;  /* 0x000000a100a97202 */ /* 0x000fe40000000f00 */
[----:B------:R-:W-:Y:S02]  /*2170*/  MOV R170, R162 ;  /* 0x000000a200aa7202 */ /* 0x000fe40000000f00 */
[----:B------:R-:W-:-:S05]  /*2180*/  MOV R171, R7 ;  /* 0x0000000700ab7202 */ /* 0x000fca0000000f00 */
[----:B0-----:R-:W0:Y:S02]  /*2190*/  @P1 LDC R4, c[0x0][0x40c] ;  /* 0x00010300ff041b82 */ /* 0x001e240000000800 */
[----:B0----5:R-:W-:-:S04]  /*21a0*/  @P1 FMUL.FTZ R4, R156, R4 ;  /* 0x000000049c041220 */ /* 0x021fc80000410000 */
[----:B------:R-:W-:Y:S02]  /*21b0*/  @P1 FFMA.FTZ R168, R4, R20, R160 ;  /* 0x0000001404a81223 */ /* 0x000fe400000100a0 */
[----:B------:R-:W0:Y:S02]  /*21c0*/  @P1 LDC R4, c[0x0][0x40c] ;  /* 0x00010300ff041b82 */ /* 0x000e240000000800 */
[----:B0-----:R-:W-:-:S04]  /*21d0*/  @P1 FMUL.FTZ R4, R157, R4 ;  /* 0x000000049d041220 */ /* 0x001fc80000410000 */
[----:B------:R-:W-:Y:S02]  /*21e0*/  @P1 FFMA.FTZ R169, R4, R21, R161 ;  /* 0x0000001504a91223 */ /* 0x000fe400000100a1 */
[----:B------:R-:W0:Y:S02]  /*21f0*/  @P1 LDC R4, c[0x0][0x40c] ;  /* 0x00010300ff041b82 */ /* 0x000e240000000800 */
[----:B0-----:R-:W-:-:S04]  /*2200*/  @P1 FMUL.FTZ R4, R158, R4 ;  /* 0x000000049e041220 */ /* 0x001fc80000410000 */
[----:B------:R-:W-:Y:S01]  /*2210*/  @P1 FFMA.FTZ R170, R4, R22, R162 ;  /* 0x0000001604aa1223 */ /* 0x000fe200000100a2 */
[----:B------:R-:W-:Y:S06]  /*2220*/  @!P1 BRA `(.L_x_64280) ;  /* 0x0000000000409947 */ /* 0x000fec0003800000 */
[----:B------:R-:W-:-:S04]  /*2230*/  FMUL.FTZ R4, R159, UR11 ;  /* 0x0000000b9f047c20 */ /* 0x000fc80008410000 */
[----:B------:R-:W-:Y:S01]  /*2240*/  FFMA.FTZ R171, R4, R23, R7 ;  /* 0x0000001704ab7223 */ /* 0x000fe20000010007 */
[----:B------:R-:W-:Y:S06]  /*2250*/  BRA `(.L_x_64280) ;  /* 0x0000000000347947 */ /* 0x000fec0003800000 */
.L_x_64279:
        /* <DEDUP_REMOVED lines=13> */
.L_x_64280:
[----:B------:R-:W-:Y:S05]  /*2330*/  BSYNC.RECONVERGENT B1 ;  /* 0x0000000000017941 */ /* 0x000fea0003800200 */
.L_x_64278:
[----:B------:R-:W0:Y:S01]  /*2340*/  LDC.64 R4, c[0x0][0x3a8] ;  /* 0x0000ea00ff047b82 */ /* 0x000e220000000a00 */
[----:B------:R-:W-:Y:S01]  /*2350*/  IADD3 R229, PT, PT, R229, 0x20, RZ ;  /* 0x00000020e5e57810 */ /* 0x000fe20007ffe0ff */
[C---:B0-----:R-:W-:Y:S01]  /*2360*/  IMAD.WIDE.U32 R4, R228.reuse, 0x10, R4 ;  /* 0x00000010e4047825 */ /* 0x041fe200078e0004 */
[----:B------:R-:W-:-:S04]  /*2370*/  IADD3 R228, PT, PT, R228, 0x20, RZ ;  /* 0x00000020e4e47810 */ /* 0x000fc80007ffe0ff */
[----:B------:R1:W-:Y:S03]  /*2380*/  STG.E.128 desc[UR6][R4.64], R168 ;  /* 0x000000a804007986 */ /* 0x0003e6000c101d06 */
.L_x_64277:
[----:B------:R-:W-:Y:S05]  /*2390*/  BSYNC.RECONVERGENT B0 ;  /* 0x0000000000007941 */ /* 0x000fea0003800200 */
.L_x_64276:
        /* <DEDUP_REMOVED lines=9> */
[----:B------:R0:W2:Y:S02]  /*2430*/  @P1 LDG.E.128 R172, desc[UR6][R4.64] ;  /* 0x0000000604ac1981 */ /* 0x0000a4000c1e1d00 */
[----:B0-----:R-:W0:Y:S02]  /*2440*/  @P0 LDC.64 R4, c[0x0][0x390] ;  /* 0x0000e400ff040b82 */ /* 0x001e240000000a00 */
[----:B0-----:R-:W-:-:S05]  /*2450*/  @P0 IMAD.WIDE.U32 R4, R229, 0x10, R4 ;  /* 0x00000010e5040825 */ /* 0x001fca00078e0004 */
[----:B------:R0:W5:Y:S01]  /*2460*/  @P0 LDG.E.128 R156, desc[UR6][R4.64] ;  /* 0x00000006049c0981 */ /* 0x000162000c1e1d00 */
[----:B------:R-:W-:Y:S01]  /*2470*/  BSSY.RECONVERGENT B1, `(.L_x_64283) ;  /* 0x0000025000017945 */ /* 0x000fe20003800200 */
[----:B--2---:R-:W-:Y:S02]  /*2480*/  @P1 MOV R7, R175 ;  /* 0x000000af00071202 */ /* 0x004fe40000000f00 */
[----:B------:R-:W-:Y:S02]  /*2490*/  @P1 MOV R162, R174 ;  /* 0x000000ae00a21202 */ /* 0x000fe40000000f00 */
[----:B------:R-:W-:Y:S02]  /*24a0*/  @P1 MOV R161, R173 ;  /* 0x000000ad00a11202 */ /* 0x000fe40000000f00 */
[----:B------:R-:W-:Y:S01]  /*24b0*/  @P1 MOV R160, R172 ;  /* 0x000000ac00a01202 */ /* 0x000fe20000000f00 */
[----:B0-----:R-:W-:Y:S06]  /*24c0*/  @!P1 BRA `(.L_x_64284) ;  /* 0x0000000000489947 */ /* 0x001fec0003800000 */
[----:B------:R-:W-:Y:S02]  /*24d0*/  ISETP.GT.AND P1, PT, R3, RZ, PT ;  /* 0x000000ff0300720c */ /* 0x000fe40003f24270 */
[----:B------:R-:W-:Y:S02]  /*24e0*/  MOV R172, R160 ;  /* 0x000000a000ac7202 */ /* 0x000fe40000000f00 */
[----:B------:R-:W-:Y:S02]  /*24f0*/  MOV R173, R161 ;  /* 0x000000a100ad7202 */ /* 0x000fe40000000f00 */
[----:B------:R-:W-:Y:S02]  /*2500*/  MOV R174, R162 ;  /* 0x000000a200ae7202 */ /* 0x000fe40000000f00 */
[----:B------:R-:W-:-:S05]  /*2510*/  MOV R175, R7 ;  /* 0x0000000700af7202 */ /* 0x000fca0000000f00 */
[----:B------:R-:W0:Y:S02]  /*2520*/  @P1 LDC R4, c[0x0][0x40c] ;  /* 0x00010300ff041b82 */ /* 0x000e240000000800 */
        /* <DEDUP_REMOVED lines=12> */
.L_x_64284:
[----:B-----5:R-:W-:Y:S01]  /*25f0*/  FMUL.FTZ R4, R156, UR11 ;  /* 0x0000000b9c047c20 */ /* 0x020fe20008410000 */
        /* <DEDUP_REMOVED lines=12> */
.L_x_64285:
[----:B------:R-:W-:Y:S05]  /*26c0*/  BSYNC.RECONVERGENT B1 ;  /* 0x0000000000017941 */ /* 0x000fea0003800200 */
.L_x_64283:
[----:B------:R-:W0:Y:S01]  /*26d0*/  LDC.64 R4, c[0x0][0x3a8] ;  /* 0x0000ea00ff047b82 */ /* 0x000e220000000a00 */
[----:B------:R-:W-:Y:S01]  /*26e0*/  IADD3 R229, PT, PT, R229, 0x20, RZ ;  /* 0x00000020e5e57810 */ /* 0x000fe20007ffe0ff */
[C---:B0-----:R-:W-:Y:S01]  /*26f0*/  IMAD.WIDE.U32 R4, R228.reuse, 0x10, R4 ;  /* 0x00000010e4047825 */ /* 0x041fe200078e0004 */
[----:B------:R-:W-:-:S04]  /*2700*/  IADD3 R228, PT, PT, R228, 0x20, RZ ;  /* 0x00000020e4e47810 */ /* 0x000fc80007ffe0ff */
[----:B------:R2:W-:Y:S03]  /*2710*/  STG.E.128 desc[UR6][R4.64], R172 ;  /* 0x000000ac04007986 */ /* 0x0005e6000c101d06 */
.L_x_64282:
[----:B------:R-:W-:Y:S05]  /*2720*/  BSYNC.RECONVERGENT B0 ;  /* 0x0000000000007941 */ /* 0x000fea0003800200 */
.L_x_64281:
        /* <DEDUP_REMOVED lines=37> */
.L_x_64289:
        /* <DEDUP_REMOVED lines=13> */
.L_x_64290:
[----:B------:R-:W-:Y:S05]  /*2a50*/  BSYNC.RECONVERGENT B1 ;  /* 0x0000000000017941 */ /* 0x000fea0003800200 */
.L_x_64288:
[----:B------:R-:W0:Y:S01]  /*2a60*/  LDC.64 R4, c[0x0][0x3a8] ;  /* 0x0000ea00ff047b82 */ /* 0x000e220000000a00 */
[----:B------:R-:W-:Y:S01]  /*2a70*/  IADD3 R229, PT, PT, R229, 0x20, RZ ;  /* 0x00000020e5e57810 */ /* 0x000fe20007ffe0ff */
[C---:B0-----:R-:W-:Y:S01]  /*2a80*/  IMAD.WIDE.U32 R4, R228.reuse, 0x10, R4 ;  /* 0x00000010e4047825 */ /* 0x041fe200078e0004 */
[----:B------:R-:W-:-:S04]  /*2a90*/  IADD3 R228, PT, PT, R228, 0x20, RZ ;  /* 0x00000020e4e47810 */ /* 0x000fc80007ffe0ff */
[----:B------:R3:W-:Y:S03]  /*2aa0*/  STG.E.128 desc[UR6][R4.64], R176 ;  /* 0x000000b004007986 */ /* 0x0007e6000c101d06 */
.L_x_64287:
[----:B------:R-:W-:Y:S05]  /*2ab0*/  BSYNC.RECONVERGENT B0 ;  /* 0x0000000000007941 */ /* 0x000fea0003800200 */
.L_x_64286:
        /* <DEDUP_REMOVED lines=37> */
.L_x_64294:
        /* <DEDUP_REMOVED lines=13> */
.L_x_64295:
[----:B------:R-:W-:Y:S05]  /*2de0*/  BSYNC.RECONVERGENT B1 ;  /* 0x0000000000017941 */ /* 0x000fea0003800200 */
.L_x_64293:
[----:B------:R-:W0:Y:S01]  /*2df0*/  LDC.64 R4, c[0x0][0x3a8] ;  /* 0x0000ea00ff047b82 */ /* 0x000e220000000a00 */
[----:B------:R-:W-:Y:S01]  /*2e00*/  IADD3 R229, PT, PT, R229, 0x20, RZ ;  /* 0x00000020e5e57810 */ /* 0x000fe20007ffe0ff */
[C---:B0-----:R-:W-:Y:S01]  /*2e10*/  IMAD.WIDE.U32 R4, R228.reuse, 0x10, R4 ;  /* 0x00000010e4047825 */ /* 0x041fe200078e0004 */
[----:B------:R-:W-:-:S04]  /*2e20*/  IADD3 R228, PT, PT, R228, 0x20, RZ ;  /* 0x00000020e4e47810 */ /* 0x000fc80007ffe0ff */
[----:B------:R4:W-:Y:S03]  /*2e30*/  STG.E.128 desc[UR6][R4.64], R180 ;  /* 0x000000b404007986 */ /* 0x0009e6000c101d06 */
.L_x_64292:
[----:B------:R-:W-:Y:S05]  /*2e40*/  BSYNC.RECONVERGENT B0 ;  /* 0x0000000000007941 */ /* 0x000fea0003800200 */
.L_x_64291:
        /* <DEDUP_REMOVED lines=37> */
.L_x_64299:
        /* <DEDUP_REMOVED lines=13> */
.L_x_64300:
[----:B------:R-:W-:Y:S05]  /*3170*/  BSYNC.RECONVERGENT B1 ;  /* 0x0000000000017941 */ /* 0x000fea0003800200 */
.L_x_64298:
[----:B------:R-:W0:Y:S01]  /*3180*/  LDC.64 R4, c[0x0][0x3a8] ;  /* 0x0000ea00ff047b82 */ /* 0x000e220000000a00 */
[----:B------:R-:W-:Y:S01]  /*3190*/  IADD3 R229, PT, PT, R229, 0x20, RZ ;  /* 0x00000020e5e57810 */ /* 0x000fe20007ffe0ff */
[C---:B0-----:R-:W-:Y:S01]  /*31a0*/  IMAD.WIDE.U32 R4, R228.reuse, 0x10, R4 ;  /* 0x00000010e4047825 */ /* 0x041fe200078e0004 */
[----:B------:R-:W-:-:S04]  /*31b0*/  IADD3 R228, PT, PT, R228, 0x20, RZ ;  /* 0x00000020e4e47810 */ /* 0x000fc80007ffe0ff */
[----:B------:R0:W-:Y:S03]  /*31c0*/  STG.E.128 desc[UR6][R4.64], R184 ;  /* 0x000000b804007986 */ /* 0x0001e6000c101d06 */
.L_x_64297:
[----:B------:R-:W-:Y:S05]  /*31d0*/  BSYNC.RECONVERGENT B0 ;  /* 0x0000000000007941 */ /* 0x000fea0003800200 */
.L_x_64296:
        /* <DEDUP_REMOVED lines=37> */
.L_x_64304:
        /* <DEDUP_REMOVED lines=13> */
.L_x_64305:
[----:B------:R-:W-:Y:S05]  /*3500*/  BSYNC.RECONVERGENT B1 ;  /* 0x0000000000017941 */ /* 0x000fea0003800200 */
.L_x_64303:
[----:B------:R-:W0:Y:S01]  /*3510*/  LDC.64 R4, c[0x0][0x3a8] ;  /* 0x0000ea00ff047b82 */ /* 0x000e220000000a00 */
[----:B------:R-:W-:Y:S01]  /*3520*/  IADD3 R229, PT, PT, R229, 0x20, RZ ;  /* 0x00000020e5e57810 */ /* 0x000fe20007ffe0ff */
[C---:B0-----:R-:W-:Y:S01]  /*3530*/  IMAD.WIDE.U32 R4, R228.reuse, 0x10, R4 ;  /* 0x00000010e4047825 */ /* 0x041fe200078e0004 */
[----:B------:R-:W-:-:S04]  /*3540*/  IADD3 R228, PT, PT, R228, 0x20, RZ ;  /* 0x00000020e4e47810 */ /* 0x000fc80007ffe0ff */
[----:B------:R0:W-:Y:S03]  /*3550*/  STG.E.128 desc[UR6][R4.64], R188 ;  /* 0x000000bc04007986 */ /* 0x0001e6000c101d06 */
.L_x_64302:
[----:B------:R-:W-:Y:S05]  /*3560*/  BSYNC.RECONVERGENT B0 ;  /* 0x0000000000007941 */ /* 0x000fea0003800200 */
.L_x_64301:
        /* <DEDUP_REMOVED lines=37> */
.L_x_64309:
        /* <DEDUP_REMOVED lines=13> */
.L_x_64310:
[----:B------:R-:W-:Y:S05]  /*3890*/  BSYNC.RECONVERGENT B1 ;  /* 0x0000000000017941 */ /* 0x000fea0003800200 */
.L_x_64308:
[----:B------:R-:W0:Y:S01]  /*38a0*/  LDC.64 R4, c[0x0][0x3a8] ;  /* 0x0000ea00ff047b82 */ /* 0x000e220000000a00 */
[----:B------:R-:W-:Y:S01]  /*38b0*/  IADD3 R229, PT, PT, R229, 0x20, RZ ;  /* 0x00000020e5e57810 */ /* 0x000fe20007ffe0ff */
[C---:B0-----:R-:W-:Y:S01]  /*38c0*/  IMAD.WIDE.U32 R4, R228.reuse, 0x10, R4 ;  /* 0x00000010e4047825 */ /* 0x041fe200078e0004 */
[----:B------:R-:W-:-:S04]  /*38d0*/  IADD3 R228, PT, PT, R228, 0x20, RZ ;  /* 0x00000020e4e47810 */ /* 0x000fc80007ffe0ff */
[----:B------:R0:W-:Y:S03]  /*38e0*/  STG.E.128 desc[UR6][R4.64], R192 ;  /* 0x000000c004007986 */ /* 0x0001e6000c101d06 */
.L_x_64307:
[----:B------:R-:W-:Y:S05]  /*38f0*/  BSYNC.RECONVERGENT B0 ;  /* 0x0000000000007941 */ /* 0x000fea0003800200 */
.L_x_64306:
        /* <DEDUP_REMOVED lines=37> */
.L_x_64314:
        /* <DEDUP_REMOVED lines=13> */
.L_x_64315:
[----:B------:R-:W-:Y:S05]  /*3c20*/  BSYNC.RECONVERGENT B1 ;  /* 0x0000000000017941 */ /* 0x000fea0003800200 */
.L_x_64313:
[----:B------:R-:W0:Y:S01]  /*3c30*/  LDC.64 R4, c[0x0][0x3a8] ;  /* 0x0000ea00ff047b82 */ /* 0x000e220000000a00 */
[----:B------:R-:W-:Y:S01]  /*3c40*/  IADD3 R229, PT, PT, R229, 0x20, RZ ;  /* 0x00000020e5e57810 */ /* 0x000fe20007ffe0ff */
[C---:B0-----:R-:W-:Y:S01]  /*3c50*/  IMAD.WIDE.U32 R4, R228.reuse, 0x10, R4 ;  /* 0x00000010e4047825 */ /* 0x041fe200078e0004 */
[----:B------:R-:W-:-:S04]  /*3c60*/  IADD3 R228, PT, PT, R228, 0x20, RZ ;  /* 0x00000020e4e47810 */ /* 0x000fc80007ffe0ff */
[----:B------:R0:W-:Y:S03]  /*3c70*/  STG.E.128 desc[UR6][R4.64], R196 ;  /* 0x000000c404007986 */ /* 0x0001e6000c101d06 */
.L_x_64312:
[----:B------:R-:W-:Y:S05]  /*3c80*/  BSYNC.RECONVERGENT B0 ;  /* 0x0000000000007941 */ /* 0x000fea0003800200 */
.L_x_64311:
        /* <DEDUP_REMOVED lines=37> */
.L_x_64319:
        /* <DEDUP_REMOVED lines=13> */
.L_x_64320:
[----:B------:R-:W-:Y:S05]  /*3fb0*/  BSYNC.RECONVERGENT B1 ;  /* 0x0000000000017941 */ /* 0x000fea0003800200 */
.L_x_64318:
[----:B------:R-:W0:Y:S01]  /*3fc0*/  LDC.64 R4, c[0x0][0x3a8] ;  /* 0x0000ea00ff047b82 */ /* 0x000e220000000a00 */
[----:B------:R-:W-:Y:S01]  /*3fd0*/  IADD3 R229, PT, PT, R229, 0x20, RZ ;  /* 0x00000020e5e57810 */ /* 0x000fe20007ffe0ff */
[C---:B0-----:R-:W-:Y:S01]  /*3fe0*/  IMAD.WIDE.U32 R4, R228.reuse, 0x10, R4 ;  /* 0x00000010e4047825 */ /* 0x041fe200078e0004 */
[----:B------:R-:W-:-:S04]  /*3ff0*/  IADD3 R228, PT, PT, R228, 0x20, RZ ;  /* 0x00000020e4e47810 */ /* 0x000fc80007ffe0ff */
[----:B------:R0:W-:Y:S03]  /*4000*/  STG.E.128 desc[UR6][R4.64], R200 ;  /* 0x000000c804007986 */ /* 0x0001e6000c101d06 */
.L_x_64317:
[----:B------:R-:W-:Y:S05]  /*4010*/  BSYNC.RECONVERGENT B0 ;  /* 0x0000000000007941 */ /* 0x000fea0003800200 */
.L_x_64316:
        /* <DEDUP_REMOVED lines=37> */
.L_x_64324:
        /* <DEDUP_REMOVED lines=13> */
.L_x_64325:
[----:B------:R-:W-:Y:S05]  /*4340*/  BSYNC.RECONVERGENT B1 ;  /* 0x0000000000017941 */ /* 0x000fea0003800200 */
.L_x_64323:
[----:B------:R-:W0:Y:S01]  /*4350*/  LDC.64 R4, c[0x0][0x3a8] ;  /* 0x0000ea00ff047b82 */ /* 0x000e220000000a00 */
[----:B------:R-:W-:Y:S01]  /*4360*/  IADD3 R229, PT, PT, R229, 0x20, RZ ;  /* 0x00000020e5e57810 */ /* 0x000fe20007ffe0ff */
[C---:B0-----:R-:W-:Y:S01]  /*4370*/  IMAD.WIDE.U32 R4, R228.reuse, 0x10, R4 ;  /* 0x00000010e4047825 */ /* 0x041fe200078e0004 */
[----:B------:R-:W-:-:S04]  /*4380*/  IADD3 R228, PT, PT, R228, 0x20, RZ ;  /* 0x00000020e4e47810 */ /* 0x000fc80007ffe0ff */
[----:B------:R0:W-:Y:S03]  /*4390*/  STG.E.128 desc[UR6][R4.64], R204 ;  /* 0x000000cc04007986 */ /* 0x0001e6000c101d06 */
.L_x_64322:
[----:B------:R-:W-:Y:S05]  /*43a0*/  BSYNC.RECONVERGENT B0 ;  /* 0x0000000000007941 */ /* 0x000fea0003800200 */
.L_x_64321:
        /* <DEDUP_REMOVED lines=37> */
.L_x_64329:
        /* <DEDUP_REMOVED lines=13> */
.L_x_64330:
[----:B------:R-:W-:Y:S05]  /*46d0*/  BSYNC.RECONVERGENT B1 ;  /* 0x0000000000017941 */ /* 0x000fea0003800200 */
.L_x_64328:
[----:B------:R-:W0:Y:S01]  /*46e0*/  LDC.64 R4, c[0x0][0x3a8] ;  /* 0x0000ea00ff047b82 */ /* 0x000e220000000a00 */
[----:B------:R-:W-:Y:S01]  /*46f0*/  IADD3 R229, PT, PT, R229, 0x20, RZ ;  /* 0x00000020e5e57810 */ /* 0x000fe20007ffe0ff */
[C---:B0-----:R-:W-:Y:S01]  /*4700*/  IMAD.WIDE.U32 R4, R228.reuse, 0x10, R4 ;  /* 0x00000010e4047825 */ /* 0x041fe200078e0004 */
[----:B------:R-:W-:-:S04]  /*4710*/  IADD3 R228, PT, PT, R228, 0x20, RZ ;  /* 0x00000020e4e47810 */ /* 0x000fc80007ffe0ff */
[----:B------:R0:W-:Y:S03]  /*4720*/  STG.E.128 desc[UR6][R4.64], R208 ;  /* 0x000000d004007986 */ /* 0x0001e6000c101d06 */
.L_x_64327:
[----:B------:R-:W-:Y:S05]  /*4730*/  BSYNC.RECONVERGENT B0 ;  /* 0x0000000000007941 */ /* 0x000fea0003800200 */
.L_x_64326:
        /* <DEDUP_REMOVED lines=37> */
.L_x_64334:
        /* <DEDUP_REMOVED lines=13> */
.L_x_64335:
[----:B------:R-:W-:Y:S05]  /*4a60*/  BSYNC.RECONVERGENT B1 ;  /* 0x0000000000017941 */ /* 0x000fea0003800200 */
.L_x_64333:
[----:B------:R-:W0:Y:S01]  /*4a70*/  LDC.64 R4, c[0x0][0x3a8] ;  /* 0x0000ea00ff047b82 */ /* 0x000e220000000a00 */
[----:B------:R-:W-:Y:S01]  /*4a80*/  IADD3 R229, PT, PT, R229, 0x20, RZ ;  /* 0x00000020e5e57810 */ /* 0x000fe20007ffe0ff */
[C---:B0-----:R-:W-:Y:S01]  /*4a90*/  IMAD.WIDE.U32 R4, R228.reuse, 0x10, R4 ;  /* 0x00000010e4047825 */ /* 0x041fe200078e0004 */
[----:B------:R-:W-:-:S04]  /*4aa0*/  IADD3 R228, PT, PT, R228, 0x20, RZ ;  /* 0x00000020e4e47810 */ /* 0x000fc80007ffe0ff */
[----:B------:R0:W-:Y:S03]  /*4ab0*/  STG.E.128 desc[UR6][R4.64], R212 ;  /* 0x000000d404007986 */ /* 0x0001e6000c101d06 */
.L_x_64332:
[----:B------:R-:W-:Y:S05]  /*4ac0*/  BSYNC.RECONVERGENT B0 ;  /* 0x0000000000007941 */ /* 0x000fea0003800200 */
.L_x_64331:
        /* <DEDUP_REMOVED lines=37> */
.L_x_64339:
        /* <DEDUP_REMOVED lines=13> */
.L_x_64340:
[----:B------:R-:W-:Y:S05]  /*4df0*/  BSYNC.RECONVERGENT B1 ;  /* 0x0000000000017941 */ /* 0x000fea0003800200 */
.L_x_64338:
[----:B------:R-:W0:Y:S01]  /*4e00*/  LDC.64 R4, c[0x0][0x3a8] ;  /* 0x0000ea00ff047b82 */ /* 0x000e220000000a00 */
[----:B------:R-:W-:Y:S01]  /*4e10*/  IADD3 R229, PT, PT, R229, 0x20, RZ ;  /* 0x00000020e5e57810 */ /* 0x000fe20007ffe0ff */
[C---:B0-----:R-:W-:Y:S01]  /*4e20*/  IMAD.WIDE.U32 R4, R228.reuse, 0x10, R4 ;  /* 0x00000010e4047825 */ /* 0x041fe200078e0004 */
[----:B------:R-:W-:-:S04]  /*4e30*/  IADD3 R228, PT, PT, R228, 0x20, RZ ;  /* 0x00000020e4e47810 */ /* 0x000fc80007ffe0ff */
[----:B------:R0:W-:Y:S03]  /*4e40*/  STG.E.128 desc[UR6][R4.64], R216 ;  /* 0x000000d804007986 */ /* 0x0001e6000c101d06 */
.L_x_64337:
[----:B------:R-:W-:Y:S05]  /*4e50*/  BSYNC.RECONVERGENT B0 ;  /* 0x0000000000007941 */ /* 0x000fea0003800200 */
.L_x_64336:
        /* <DEDUP_REMOVED lines=37> */
.L_x_64344:
        /* <DEDUP_REMOVED lines=13> */
.L_x_64345:
[----:B------:R-:W-:Y:S05]  /*5180*/  BSYNC.RECONVERGENT B1 ;  /* 0x0000000000017941 */ /* 0x000fea0003800200 */
.L_x_64343:
[----:B------:R-:W0:Y:S01]  /*5190*/  LDC.64 R4, c[0x0][0x3a8] ;  /* 0x0000ea00ff047b82 */ /* 0x000e220000000a00 */
[----:B------:R-:W-:Y:S01]  /*51a0*/  IADD3 R229, PT, PT, R229, 0x20, RZ ;  /* 0x00000020e5e57810 */ /* 0x000fe20007ffe0ff */
[C---:B0-----:R-:W-:Y:S01]  /*51b0*/  IMAD.WIDE.U32 R4, R228.reuse, 0x10, R4 ;  /* 0x00000010e4047825 */ /* 0x041fe200078e0004 */
[----:B------:R-:W-:-:S04]  /*51c0*/  IADD3 R228, PT, PT, R228, 0x20, RZ ;  /* 0x00000020e4e47810 */ /* 0x000fc80007ffe0ff */
[----:B------:R0:W-:Y:S03]  /*51d0*/  STG.E.128 desc[UR6][R4.64], R220 ;  /* 0x000000dc04007986 */ /* 0x0001e6000c101d06 */
.L_x_64342:
[----:B------:R-:W-:Y:S05]  /*51e0*/  BSYNC.RECONVERGENT B0 ;  /* 0x0000000000007941 */ /* 0x000fea0003800200 */
.L_x_64341:
[----:B------:R-:W-:Y:S01]  /*51f0*/  ISETP.GE.U32.AND P1, PT, R0, 0x200, PT ;  /* 0x000002000000780c */ /* 0x000fe20003f26070 */
[----:B------:R-:W-:Y:S01]  /*5200*/  BSSY.RECONVERGENT B0, `(.L_x_64346) ;  /* 0x0000035000007945 */ /* 0x000fe20003800200 */
[----:B------:R-:W-:-:S11]  /*5210*/  LOP3.LUT R2, R2, 0xfffffbff, RZ, 0xc0, !PT ;  /* 0xfffffbff02027812 */ /* 0x000fd600078ec0ff */
[----:B------:R-:W-:Y:S01]  /*5220*/  @P1 LOP3.LUT R2, R2, 0x400, RZ, 0xfc, !PT ;  /* 0x0000040002021812 */ /* 0x000fe200078efcff */
[----:B------:R-:W-:Y:S06]  /*5230*/  @!P1 BRA `(.L_x_64347) ;  /* 0x0000000000c49947 */ /* 0x000fec0003800000 */
[----:B01234-:R-:W0:Y:S02]  /*5240*/  @P0 LDC.64 R4, c[0x0][0x390] ;  /* 0x0000e400ff040b82 */ /* 0x01fe240000000a00 */
[----:B0-----:R-:W-:-:S05]  /*5250*/  @P0 IMAD.WIDE.U32 R4, R229, 0x10, R4 ;  /* 0x00000010e5040825 */ /* 0x001fca00078e0004 */
[----:B------:R0:W5:Y:S01]  /*5260*/  @P0 LDG.E.128 R156, desc[UR6][R4.64] ;  /* 0x00000006049c0981 */ /* 0x000162000c1e1d00 */
[----:B------:R-:W-:-:S04]  /*5270*/  ISETP.NE.U32.AND P0, PT, RZ, UR8, PT ;  /* 0x00000008ff007c0c */ /* 0x000fc8000bf05070 */
[----:B------:R-:W-:-:S13]  /*5280*/  ISETP.NE.AND.EX P0, PT, RZ, UR9, PT, P0 ;  /* 0x00000009ff007c0c */ /* 0x000fda000bf05300 */
[----:B0-----:R-:W0:Y:S02]  /*5290*/  @P0 LDC.64 R4, c[0x0][0x3a0] ;  /* 0x0000e800ff040b82 */ /* 0x001e240000000a00 */
[----:B0-----:R-:W-:-:S05]  /*52a0*/  @P0 IMAD.WIDE.U32 R4, R228, 0x10, R4 ;  /* 0x00000010e4040825 */ /* 0x001fca00078e0004 */
[----:B------:R-:W2:Y:S01]  /*52b0*/  @P0 LDG.E.128 R224, desc[UR6][R4.64] ;  /* 0x0000000604e00981 */ /* 0x000ea2000c1e1d00 */
[----:B------:R-:W-:Y:S01]  /*52c0*/  BSSY.RECONVERGENT B1, `(.L_x_64348) ;  /* 0x0000025000017945 */ /* 0x000fe20003800200 */
[----:B--2---:R-:W-:Y:S02]  /*52d0*/  @P0 MOV R7, R227 ;  /* 0x000000e300070202 */ /* 0x004fe40000000f00 */
[----:B------:R-:W-:Y:S02]  /*52e0*/  @P0 MOV R162, R226 ;  /* 0x000000e200a20202 */ /* 0x000fe40000000f00 */
[----:B------:R-:W-:Y:S02]  /*52f0*/  @P0 MOV R161, R225 ;  /* 0x000000e100a10202 */ /* 0x000fe40000000f00 */
[----:B------:R-:W-:Y:S01]  /*5300*/  @P0 MOV R160, R224 ;  /* 0x000000e000a00202 */ /* 0x000fe20000000f00 */
[----:B------:R-:W-:Y:S06]  /*5310*/  @!P0 BRA `(.L_x_64349) ;  /* 0x0000000000488947 */ /* 0x000fec0003800000 */
        /* <DEDUP_REMOVED lines=18> */
.L_x_64349:
[----:B------:R-:W-:Y:S01]  /*5440*/  ISETP.GT.AND P0, PT, R3, RZ, PT ;  /* 0x000000ff0300720c */ /* 0x000fe20003f04270 */
[----:B-----5:R-:W-:Y:S01]  /*5450*/  FMUL.FTZ R3, R156, UR11 ;  /* 0x0000000b9c037c20 */ /* 0x020fe20008410000 */
[----:B------:R-:W-:Y:S01]  /*5460*/  FMUL.FTZ R5, R157, UR11 ;  /* 0x0000000b9d057c20 */ /* 0x000fe20008410000 */
[----:B------:R-:W-:Y:S02]  /*5470*/  FMUL.FTZ R4, R158, UR11 ;  /* 0x0000000b9e047c20 */ /* 0x000fe40008410000 */
        /* <DEDUP_REMOVED lines=9> */
.L_x_64350:
[----:B------:R-:W-:Y:S05]  /*5510*/  BSYNC.RECONVERGENT B1 ;  /* 0x0000000000017941 */ /* 0x000fea0003800200 */
.L_x_64348:
[----:B------:R-:W0:Y:S02]  /*5520*/  LDC.64 R4, c[0x0][0x3a8] ;  /* 0x0000ea00ff047b82 */ /* 0x000e240000000a00 */
[----:B0-----:R-:W-:-:S05]  /*5530*/  IMAD.WIDE.U32 R4, R228, 0x10, R4 ;  /* 0x00000010e4047825 */ /* 0x001fca00078e0004 */
[----:B------:R0:W-:Y:S02]  /*5540*/  STG.E.128 desc[UR6][R4.64], R224 ;  /* 0x000000e004007986 */ /* 0x0001e4000c101d06 */
.L_x_64347:
[----:B------:R-:W-:Y:S05]  /*5550*/  BSYNC.RECONVERGENT B0 ;  /* 0x0000000000007941 */ /* 0x000fea0003800200 */
.L_x_64346:
        /* <DEDUP_REMOVED lines=266> */
.L_x_64396:
        /* <DEDUP_REMOVED lines=9> */
[----:B------:R-:W2:Y:S01]  /*6690*/  MUFU.RSQ R3, R3 ;  /* 0x0000000300037308 */ /* 0x000ea20000001400 */
[----:B-1----:R-:W-:-:S05]  /*66a0*/  @!P1 IMAD.WIDE R228, R248, 0x4, R228 ;  /* 0x00000004f8e49825 */ /* 0x002fca00078e02e4 */
[----:B------:R1:W-:Y:S02]  /*66b0*/  @!P1 STG.E desc[UR6][R228.64], R4 ;  /* 0x00000004e4009986 */ /* 0x0003e4000c101906 */
[----:B-1----:R-:W1:Y:S02]  /*66c0*/  @!P1 LDC.64 R228, c[0x0][0x3c8] ;  /* 0x0000f200ffe49b82 */ /* 0x002e640000000a00 */
[----:B-1----:R-:W-:-:S05]  /*66d0*/  @!P1 IMAD.WIDE R228, R248, 0x4, R228 ;  /* 0x00000004f8e49825 */ /* 0x002fca00078e02e4 */
        /* <DEDUP_REMOVED lines=12> */
[----:B------:R1:W-:Y:S01]  /*67a0*/  STL [R1+0x70], R0 ;  /* 0x0000700001007387 */ /* 0x0003e20000100800 */
[----:B------:R-:W2:Y:S03]  /*67b0*/  LDC.64 R250, c[0x0][0x428] ;  /* 0x00010a00fffa7b82 */ /* 0x000ea60000000a00 */
[----:B------:R-:W3:Y:S04]  /*67c0*/  LDL R229, [R1+0x64] ;  /* 0x0000640001e57983 */ /* 0x000ee80000100800 */
[----:B------:R-:W4:Y:S04]  /*67d0*/  LDL R230, [R1+0x68] ;  /* 0x0000680001e67983 */ /* 0x000f280000100800 */
[----:B-1----:R-:W3:Y:S04]  /*67e0*/  LDL R0, [R1+0x60] ;  /* 0x0000600001007983 */ /* 0x002ee80000100800 */
[----:B------:R-:W4:Y:S01]  /*67f0*/  LDL R252, [R1+0x6c] ;  /* 0x00006c0001fc7983 */ /* 0x000f220000100800 */
[----:B------:R-:W-:-:S04]  /*6800*/  FADD.FTZ R6, R164, -R4 ;  /* 0x80000004a4067221 */ /* 0x000fc80000010000 */
[----:B------:R-:W-:Y:S01]  /*6810*/  FMUL.FTZ R228, R3, R6 ;  /* 0x0000000603e47220 */ /* 0x000fe20000410000 */
[--C-:B0-----:R-:W-:Y:S01]  /*6820*/  FADD.FTZ R167, R165, -R4.reuse ;  /* 0x80000004a5a77221 */ /* 0x101fe20000010000 */
[--C-:B------:R-:W-:Y:S01]  /*6830*/  FADD.FTZ R6, R166, -R4.reuse ;  /* 0x80000004a6067221 */ /* 0x100fe20000010000 */
[----:B------:R-:W-:Y:S02]  /*6840*/  FADD.FTZ R231, R163, -R4 ;  /* 0x80000004a3e77221 */ /* 0x000fe40000010000 */
[C---:B------:R-:W-:Y:S01]  /*6850*/  FMUL.FTZ R167, R3.reuse, R167 ;  /* 0x000000a703a77220 */ /* 0x040fe20000410000 */
[C---:B------:R-:W-:Y:S01]  /*6860*/  FMUL.FTZ R6, R3.reuse, R6 ;  /* 0x0000000603067220 */ /* 0x040fe20000410000 */
[----:B------:R-:W-:Y:S01]  /*6870*/  FMUL.FTZ R231, R3, R231 ;  /* 0x000000e703e77220 */ /* 0x000fe20000410000 */
[----:B--2---:R-:W-:-:S04]  /*6880*/  IMAD.WIDE.U32 R250, R5, 0x10, R250 ;  /* 0x0000001005fa7825 */ /* 0x004fc800078e00fa */
[----:B---3--:R-:W-:Y:S02]  /*6890*/  FFMA.FTZ R228, R228, R0, R8 ;  /* 0x00000000e4e47223 */ /* 0x008fe40000010008 */
[----:B------:R1:W5:Y:S01]  /*68a0*/  LDL.LU R0, [R1+0x70] ;  /* 0x0000700001007983 */ /* 0x0003620000300800 */
[----:B------:R-:W-:Y:S01]  /*68b0*/  FFMA.FTZ R229, R167, R229, R9 ;  /* 0x000000e5a7e57223 */ /* 0x000fe20000010009 */
[----:B----4-:R-:W-:Y:S01]  /*68c0*/  FFMA.FTZ R230, R6, R230, R10 ;  /* 0x000000e606e67223 */ /* 0x010fe2000001000a */
[----:B------:R-:W-:-:S05]  /*68d0*/  FFMA.FTZ R231, R231, R252, R11 ;  /* 0x000000fce7e77223 */ /* 0x000fca000001000b */
[----:B------:R1:W-:Y:S01]  /*68e0*/  STG.E.128 desc[UR6][R250.64], R228 ;  /* 0x000000e4fa007986 */ /* 0x0003e2000c101d06 */
[----:B------:R-:W-:-:S07]  /*68f0*/  IADD3 R5, PT, PT, R5, 0x20, RZ ;  /* 0x0000002005057810 */ /* 0x000fce0007ffe0ff */
.L_x_64355:
[----:B------:R-:W-:Y:S05]  /*6900*/  BSYNC.RECONVERGENT B1 ;  /* 0x0000000000017941 */ /* 0x000fea0003800200 */
.L_x_64354:
[----:B------:R-:W-:Y:S01]  /*6910*/  LOP3.LUT P0, RZ, R2, 0x20000, RZ, 0xc0, !PT ;  /* 0x0002000002ff7812 */ /* 0x000fe2000780c0ff */
[----:B------:R-:W-:-:S12]  /*6920*/  BSSY.RECONVERGENT B1, `(.L_x_64356) ;  /* 0x0000018000017945 */ /* 0x000fd80003800200 */
[----:B------:R-:W-:Y:S05]  /*6930*/  @!P0 BRA `(.L_x_64357) ;  /* 0x0000000000588947 */ /* 0x000fea0003800000 */
[----:B-----5:R2:W-:Y:S01]  /*6940*/  STL [R1+0x70], R0 ;  /* 0x0000700001007387 */ /* 0x0205e20000100800 */
[----:B-1----:R-:W1:Y:S03]  /*6950*/  LDC.64 R250, c[0x0][0x428] ;  /* 0x00010a00fffa7b82 */ /* 0x002e660000000a00 */
[----:B------:R-:W3:Y:S04]  /*6960*/  LDL R229, [R1+0x54] ;  /* 0x0000540001e57983 */ /* 0x000ee80000100800 */
[----:B------:R-:W4:Y:S04]  /*6970*/  LDL R230, [R1+0x58] ;  /* 0x0000580001e67983 */ /* 0x000f280000100800 */
[----:B--2---:R-:W2:Y:S04]  /*6980*/  LDL R0, [R1+0x50] ;  /* 0x0000500001007983 */ /* 0x004ea80000100800 */
        /* <DEDUP_REMOVED lines=9> */
[----:B-1----:R-:W-:-:S04]  /*6a20*/  IMAD.WIDE.U32 R250, R5, 0x10, R250 ;  /* 0x0000001005fa7825 */ /* 0x002fc800078e00fa */
[----:B--2---:R-:W-:Y:S02]  /*6a30*/  FFMA.FTZ R228, R228, R0, R16 ;  /* 0x00000000e4e47223 */ /* 0x004fe40000010010 */
[----:B------:R2:W5:Y:S01]  /*6a40*/  LDL.LU R0, [R1+0x70] ;  /* 0x0000700001007983 */ /* 0x0005620000300800 */
[----:B---3--:R-:W-:Y:S01]  /*6a50*/  FFMA.FTZ R229, R167, R229, R17 ;  /* 0x000000e5a7e57223 */ /* 0x008fe20000010011 */
[----:B----4-:R-:W-:Y:S01]  /*6a60*/  FFMA.FTZ R230, R6, R230, R18 ;  /* 0x000000e606e67223 */ /* 0x010fe20000010012 */
[----:B------:R-:W-:-:S05]  /*6a70*/  FFMA.FTZ R231, R231, R252, R19 ;  /* 0x000000fce7e77223 */ /* 0x000fca0000010013 */
[----:B------:R2:W-:Y:S01]  /*6a80*/  STG.E.128 desc[UR6][R250.64], R228 ;  /* 0x000000e4fa007986 */ /* 0x0005e2000c101d06 */
[----:B------:R-:W-:-:S07]  /*6a90*/  IADD3 R5, PT, PT, R5, 0x20, RZ ;  /* 0x0000002005057810 */ /* 0x000fce0007ffe0ff */
.L_x_64357:
[----:B------:R-:W-:Y:S05]  /*6aa0*/  BSYNC.RECONVERGENT B1 ;  /* 0x0000000000017941 */ /* 0x000fea0003800200 */
.L_x_64356:
[----:B------:R-:W-:Y:S01]  /*6ab0*/  LOP3.LUT P0, RZ, R2, 0x40000, RZ, 0xc0, !PT ;  /* 0x0004000002ff7812 */ /* 0x000fe2000780c0ff */
[----:B------:R-:W-:-:S12]  /*6ac0*/  BSSY.RECONVERGENT B1, `(.L_x_64358) ;  /* 0x0000018000017945 */ /* 0x000fd80003800200 */
[----:B------:R-:W-:Y:S05]  /*6ad0*/  @!P0 BRA `(.L_x_64359) ;  /* 0x0000000000588947 */ /* 0x000fea0003800000 */
[----:B-----5:R3:W-:Y:S01]  /*6ae0*/  STL [R1+0x70], R0 ;  /* 0x0000700001007387 */ /* 0x0207e20000100800 */
[----:B-12---:R-:W1:Y:S03]  /*6af0*/  LDC.64 R250, c[0x0][0x428] ;  /* 0x00010a00fffa7b82 */ /* 0x006e660000000a00 */
[----:B------:R-:W2:Y:S04]  /*6b00*/  LDL R229, [R1+0x44] ;  /* 0x0000440001e57983 */ /* 0x000ea80000100800 */
[----:B------:R-:W4:Y:S04]  /*6b10*/  LDL R230, [R1+0x48] ;  /* 0x0000480001e67983 */ /* 0x000f280000100800 */
[----:B---3--:R-:W3:Y:S04]  /*6b20*/  LDL R0, [R1+0x40] ;  /* 0x0000400001007983 */ /* 0x008ee80000100800 */
        /* <DEDUP_REMOVED lines=10> */
[----:B---3--:R-:W-:Y:S02]  /*6bd0*/  FFMA.FTZ R228, R228, R0, R24 ;  /* 0x00000000e4e47223 */ /* 0x008fe40000010018 */
[----:B------:R3:W5:Y:S01]  /*6be0*/  LDL.LU R0, [R1+0x70] ;  /* 0x0000700001007983 */ /* 0x0007620000300800 */
[----:B--2---:R-:W-:Y:S01]  /*6bf0*/  FFMA.FTZ R229, R167, R229, R25 ;  /* 0x000000e5a7e57223 */ /* 0x004fe20000010019 */
[----:B----4-:R-:W-:Y:S01]  /*6c00*/  FFMA.FTZ R230, R6, R230, R26 ;  /* 0x000000e606e67223 */ /* 0x010fe2000001001a */
[----:B------:R-:W-:-:S05]  /*6c10*/  FFMA.FTZ R231, R231, R252, R27 ;  /* 0x000000fce7e77223 */ /* 0x000fca000001001b */
[----:B------:R3:W-:Y:S01]  /*6c20*/  STG.E.128 desc[UR6][R250.64], R228 ;  /* 0x000000e4fa007986 */ /* 0x0007e2000c101d06 */
[----:B------:R-:W-:-:S07]  /*6c30*/  IADD3 R5, PT, PT, R5, 0x20, RZ ;  /* 0x0000002005057810 */ /* 0x000fce0007ffe0ff */
.L_x_64359:
[----:B------:R-:W-:Y:S05]  /*6c40*/  BSYNC.RECONVERGENT B1 ;  /* 0x0000000000017941 */ /* 0x000fea0003800200 */
.L_x_64358:
[----:B------:R-:W-:Y:S01]  /*6c50*/  LOP3.LUT P0, RZ, R2, 0x80000, RZ, 0xc0, !PT ;  /* 0x0008000002ff7812 */ /* 0x000fe2000780c0ff */
[----:B------:R-:W-:-:S12]  /*6c60*/  BSSY.RECONVERGENT B1, `(.L_x_64360) ;  /* 0x0000018000017945 */ /* 0x000fd80003800200 */
[----:B------:R-:W-:Y:S05]  /*6c70*/  @!P0 BRA `(.L_x_64361) ;  /* 0x0000000000588947 */ /* 0x000fea0003800000 */
[----:B-----5:R4:W-:Y:S01]  /*6c80*/  STL [R1+0x70], R0 ;  /* 0x0000700001007387 */ /* 0x0209e20000100800 */
[----:B-123--:R-:W1:Y:S03]  /*6c90*/  LDC.64 R250, c[0x0][0x428] ;  /* 0x00010a00fffa7b82 */ /* 0x00ee660000000a00 */
[----:B------:R-:W2:Y:S04]  /*6ca0*/  LDL R229, [R1+0x34] ;  /* 0x0000340001e57983 */ /* 0x000ea80000100800 */
[----:B------:R-:W3:Y:S04]  /*6cb0*/  LDL R230, [R1+0x38] ;  /* 0x0000380001e67983 */ /* 0x000ee80000100800 */
[----:B----4-:R-:W4:Y:S04]  /*6cc0*/  LDL R0, [R1+0x30] ;  /* 0x0000300001007983 */ /* 0x010f280000100800 */
[----:B------:R-:W3:Y:S01]  /*6cd0*/  LDL R252, [R1+0x3c] ;  /* 0x00003c0001fc7983 */ /* 0x000ee20000100800 */
        /* <DEDUP_REMOVED lines=9> */
[----:B----4-:R-:W-:Y:S02]  /*6d70*/  FFMA.FTZ R228, R228, R0, R32 ;  /* 0x00000000e4e47223 */ /* 0x010fe40000010020 */
[----:B------:R4:W5:Y:S01]  /*6d80*/  LDL.LU R0, [R1+0x70] ;  /* 0x0000700001007983 */ /* 0x0009620000300800 */
[----:B--2---:R-:W-:Y:S01]  /*6d90*/  FFMA.FTZ R229, R167, R229, R33 ;  /* 0x000000e5a7e57223 */ /* 0x004fe20000010021 */
[----:B---3--:R-:W-:Y:S01]  /*6da0*/  FFMA.FTZ R230, R6, R230, R34 ;  /* 0x000000e606e67223 */ /* 0x008fe20000010022 */
[----:B------:R-:W-:-:S05]  /*6db0*/  FFMA.FTZ R231, R231, R252, R35 ;  /* 0x000000fce7e77223 */ /* 0x000fca0000010023 */
[----:B------:R4:W-:Y:S01]  /*6dc0*/  STG.E.128 desc[UR6][R250.64], R228 ;  /* 0x000000e4fa007986 */ /* 0x0009e2000c101d06 */
[----:B------:R-:W-:-:S07]  /*6dd0*/  IADD3 R5, PT, PT, R5, 0x20, RZ ;  /* 0x0000002005057810 */ /* 0x000fce0007ffe0ff */
.L_x_64361:
[----:B------:R-:W-:Y:S05]  /*6de0*/  BSYNC.RECONVERGENT B1 ;  /* 0x0000000000017941 */ /* 0x000fea0003800200 */
.L_x_64360:
[----:B------:R-:W-:Y:S01]  /*6df0*/  LOP3.LUT P0, RZ, R2, 0x100000, RZ, 0xc0, !PT ;  /* 0x0010000002ff7812 */ /* 0x000fe2000780c0ff */
[----:B------:R-:W-:-:S12]  /*6e00*/  BSSY.RECONVERGENT B1, `(.L_x_64362) ;  /* 0x0000018000017945 */ /* 0x000fd80003800200 */
[----:B------:R-:W-:Y:S05]  /*6e10*/  @!P0 BRA `(.L_x_64363) ;  /* 0x0000000000588947 */ /* 0x000fea0003800000 */
[----:B-----5:R0:W-:Y:S01]  /*6e20*/  STL [R1+0x70], R0 ;  /* 0x0000700001007387 */ /* 0x0201e20000100800 */
[----:B-1234-:R-:W1:Y:S03]  /*6e30*/  LDC.64 R250, c[0x0][0x428] ;  /* 0x00010a00fffa7b82 */ /* 0x01ee660000000a00 */
[----:B------:R-:W2:Y:S04]  /*6e40*/  LDL R229, [R1+0x24] ;  /* 0x0000240001e57983 */ /* 0x000ea80000100800 */
[----:B------:R-:W3:Y:S04]  /*6e50*/  LDL R230, [R1+0x28] ;  /* 0x0000280001e67983 */ /* 0x000ee80000100800 */
[----:B0-----:R-:W4:Y:S04]  /*6e60*/  LDL R0, [R1+0x20] ;  /* 0x0000200001007983 */ /* 0x001f280000100800 */
[----:B------:R-:W3:Y:S01]  /*6e70*/  LDL R252, [R1+0x2c] ;  /* 0x00002c0001fc7983 */ /* 0x000ee20000100800 */
[----:B------:R-:W-:-:S04]  /*6e80*/  FADD.FTZ R6, R180, -R4 ;  /* 0x80000004b4067221 */ /* 0x000fc80000010000 */
[----:B------:R-:W-:Y:S01]  /*6e90*/  FMUL.FTZ R228, R3, R6 ;  /* 0x0000000603e47220 */ /* 0x000fe20000410000 */
[--C-:B------:R-:W-:Y:S01]  /*6ea0*/  FADD.FTZ R167, R181, -R4.reuse ;  /* 0x80000004b5a77221 */ /* 0x100fe20000010000 */
        /* <DEDUP_REMOVED lines=13> */
.L_x_64363:
[----:B------:R-:W-:Y:S05]  /*6f80*/  BSYNC.RECONVERGENT B1 ;  /* 0x0000000000017941 */ /* 0x000fea0003800200 */
.L_x_64362:
[----:B------:R-:W-:Y:S01]  /*6f90*/  LOP3.LUT P0, RZ, R2, 0x2000000, RZ, 0xc0, !PT ;  /* 0x0200000002ff7812 */ /* 0x000fe2000780c0ff */
[----:B------:R-:W-:-:S12]  /*6fa0*/  BSSY.RECONVERGENT B1, `(.L_x_64364) ;  /* 0x0000018000017945 */ /* 0x000fd80003800200 */
[----:B------:R-:W-:Y:S05]  /*6fb0*/  @!P0 BRA `(.L_x_64365) ;  /* 0x0000000000588947 */ /* 0x000fea0003800000 */
[----:B-----5:R0:W-:Y:S02]  /*6fc0*/  STL [R1+0x70], R0 ;  /* 0x0000700001007387 */ /* 0x0201e40000100800 */
[----:B01234-:R-:W0:Y:S02]  /*6fd0*/  LDC.64 R250, c[0x0][0x428] ;  /* 0x00010a00fffa7b82 */ /* 0x01fe240000000a00 */
[----:B------:R-:W2:Y:S04]  /*6fe0*/  LDL R229, [R1+0x14] ;  /* 0x0000140001e57983 */ /* 0x000ea80000100800 */
[----:B------:R-:W3:Y:S04]  /*6ff0*/  LDL R230, [R1+0x18] ;  /* 0x0000180001e67983 */ /* 0x000ee80000100800 */
[----:B------:R-:W4:Y:S04]  /*7000*/  LDL R0, [R1+0x10] ;  /* 0x0000100001007983 */ /* 0x000f280000100800 */
        /* <DEDUP_REMOVED lines=9> */
[----:B0-----:R-:W-:-:S04]  /*70a0*/  IMAD.WIDE.U32 R250, R5, 0x10, R250 ;  /* 0x0000001005fa7825 */ /* 0x001fc800078e00fa */
[----:B----4-:R-:W-:Y:S02]  /*70b0*/  FFMA.FTZ R228, R228, R0, R48 ;  /* 0x00000000e4e47223 */ /* 0x010fe40000010030 */
[----:B------:R0:W5:Y:S01]  /*70c0*/  LDL.LU R0, [R1+0x70] ;  /* 0x0000700001007983 */ /* 0x0001620000300800 */
[----:B--2---:R-:W-:Y:S01]  /*70d0*/  FFMA.FTZ R229, R167, R229, R49 ;  /* 0x000000e5a7e57223 */ /* 0x004fe20000010031 */
[----:B---3--:R-:W-:Y:S01]  /*70e0*/  FFMA.FTZ R230, R6, R230, R50 ;  /* 0x000000e606e67223 */ /* 0x008fe20000010032 */
[----:B------:R-:W-:-:S05]  /*70f0*/  FFMA.FTZ R231, R231, R252, R51 ;  /* 0x000000fce7e77223 */ /* 0x000fca0000010033 */
[----:B------:R0:W-:Y:S01]  /*7100*/  STG.E.128 desc[UR6][R250.64], R228 ;  /* 0x000000e4fa007986 */ /* 0x0001e2000c101d06 */
[----:B------:R-:W-:-:S07]  /*7110*/  IADD3 R5, PT, PT, R5, 0x20, RZ ;  /* 0x0000002005057810 */ /* 0x000fce0007ffe0ff */
.L_x_64365:
[----:B------:R-:W-:Y:S05]  /*7120*/  BSYNC.RECONVERGENT B1 ;  /* 0x0000000000017941 */ /* 0x000fea0003800200 */
.L_x_64364:
[----:B------:R-:W-:Y:S01]  /*7130*/  LOP3.LUT P0, RZ, R2, 0x1000000, RZ, 0xc0, !PT ;  /* 0x0100000002ff7812 */ /* 0x000fe2000780c0ff */
[----:B------:R-:W-:-:S12]  /*7140*/  BSSY.RECONVERGENT B1, `(.L_x_64366) ;  /* 0x0000018000017945 */ /* 0x000fd80003800200 */
[----:B------:R-:W-:Y:S05]  /*7150*/  @!P0 BRA `(.L_x_64367) ;  /* 0x0000000000588947 */ /* 0x000fea0003800000 */
[----:B-----5:R0:W-:Y:S02]  /*7160*/  STL [R1+0x70], R0 ;  /* 0x0000700001007387 */ /* 0x0201e40000100800 */
[----:B01234-:R-:W0:Y:S02]  /*7170*/  LDC.64 R250, c[0x0][0x428] ;  /* 0x00010a00fffa7b82 */ /* 0x01fe240000000a00 */
[----:B------:R-:W2:Y:S04]  /*7180*/  LDL R229, [R1+0x4] ;  /* 0x0000040001e57983 */ /* 0x000ea80000100800 */
[----:B------:R-:W3:Y:S04]  /*7190*/  LDL R230, [R1+0x8] ;  /* 0x0000080001e67983 */ /* 0x000ee80000100800 */
[----:B------:R-:W4:Y:S04]  /*71a0*/  LDL R0, [R1] ;  /* 0x0000000001007983 */ /* 0x000f280000100800 */
        /* <DEDUP_REMOVED lines=17> */
.L_x_64367:
[----:B------:R-:W-:Y:S05]  /*72c0*/  BSYNC.RECONVERGENT B1 ;  /* 0x0000000000017941 */ /* 0x000fea0003800200 */
.L_x_64366:
[----:B------:R-:W-:Y:S01]  /*72d0*/  LOP3.LUT P0, RZ, R2, 0x800000, RZ, 0xc0, !PT ;  /* 0x0080000002ff7812 */ /* 0x000fe2000780c0ff */
[----:B------:R-:W-:-:S12]  /*72e0*/  BSSY.RECONVERGENT B1, `(.L_x_64368) ;  /* 0x0000012000017945 */ /* 0x000fd80003800200 */
[----:B------:R-:W-:Y:S05]  /*72f0*/  @!P0 BRA `(.L_x_64369) ;  /* 0x0000000000408947 */ /* 0x000fea0003800000 */
[----:B01234-:R-:W0:Y:S01]  /*7300*/  LDC.64 R250, c[0x0][0x428] ;  /* 0x00010a00fffa7b82 */ /* 0x01fe220000000a00 */
[--C-:B------:R-:W-:Y:S01]  /*7310*/  FADD.FTZ R6, R192, -R4.reuse ;  /* 0x80000004c0067221 */ /* 0x100fe20000010000 */
[--C-:B------:R-:W-:Y:S01]  /*7320*/  FADD.FTZ R167, R193, -R4.reuse ;  /* 0x80000004c1a77221 */ /* 0x100fe20000010000 */
[--C-:B------:R-:W-:Y:S02]  /*7330*/  FADD.FTZ R231, R195, -R4.reuse ;  /* 0x80000004c3e77221 */ /* 0x100fe40000010000 */
[C---:B------:R-:W-:Y:S01]  /*7340*/  FMUL.FTZ R228, R3.reuse, R6 ;  /* 0x0000000603e47220 */ /* 0x040fe20000410000 */
[----:B------:R-:W-:Y:S01]  /*7350*/  FADD.FTZ R6, R194, -R4 ;  /* 0x80000004c2067221 */ /* 0x000fe20000010000 */
[C---:B------:R-:W-:Y:S01]  /*7360*/  FMUL.FTZ R167, R3.reuse, R167 ;  /* 0x000000a703a77220 */ /* 0x040fe20000410000 */
[C---:B------:R-:W-:Y:S01]  /*7370*/  FMUL.FTZ R231, R3.reuse, R231 ;  /* 0x000000e703e77220 */ /* 0x040fe20000410000 */
[----:B------:R-:W-:Y:S01]  /*7380*/  FFMA.FTZ R228, R228, R244, R64 ;  /* 0x000000f4e4e47223 */ /* 0x000fe20000010040 */
[----:B------:R-:W-:Y:S01]  /*7390*/  FMUL.FTZ R6, R3, R6 ;  /* 0x0000000603067220 */ /* 0x000fe20000410000 */
[----:B------:R-:W-:Y:S01]  /*73a0*/  FFMA.FTZ R229, R167, R245, R65 ;  /* 0x000000f5a7e57223 */ /* 0x000fe20000010041 */
[----:B------:R-:W-:-:S02]  /*73b0*/  FFMA.FTZ R231, R231, R247, R67 ;  /* 0x000000f7e7e77223 */ /* 0x000fc40000010043 */
[----:B------:R-:W-:Y:S01]  /*73c0*/  FFMA.FTZ R230, R6, R246, R66 ;  /* 0x000000f606e67223 */ /* 0x000fe20000010042 */
[C---:B0-----:R-:W-:Y:S01]  /*73d0*/  IMAD.WIDE.U32 R250, R5.reuse, 0x10, R250 ;  /* 0x0000001005fa7825 */ /* 0x041fe200078e00fa */
[----:B------:R-:W-:-:S04]  /*73e0*/  IADD3 R5, PT, PT, R5, 0x20, RZ ;  /* 0x0000002005057810 */ /* 0x000fc80007ffe0ff */
[----:B------:R0:W-:Y:S03]  /*73f0*/  STG.E.128 desc[UR6][R250.64], R228 ;  /* 0x000000e4fa007986 */ /* 0x0001e6000c101d06 */
.L_x_64369:
[----:B------:R-:W-:Y:S05]  /*7400*/  BSYNC.RECONVERGENT B1 ;  /* 0x0000000000017941 */ /* 0x000fea0003800200 */
.L_x_64368:
        /* <DEDUP_REMOVED lines=19> */
.L_x_64371:
[----:B------:R-:W-:Y:S05]  /*7540*/  BSYNC.RECONVERGENT B1 ;  /* 0x0000000000017941 */ /* 0x000fea0003800200 */
.L_x_64370:
        /* <DEDUP_REMOVED lines=19> */
.L_x_64373:
[----:B------:R-:W-:Y:S05]  /*7680*/  BSYNC.RECONVERGENT B1 ;  /* 0x0000000000017941 */ /* 0x000fea0003800200 */
.L_x_64372:
        /* <DEDUP_REMOVED lines=19> */
.L_x_64375:
[----:B------:R-:W-:Y:S05]  /*77c0*/  BSYNC.RECONVERGENT B1 ;  /* 0x0000000000017941 */ /* 0x000fea0003800200 */
.L_x_64374:
        /* <DEDUP_REMOVED lines=19> */
.L_x_64377:
[----:B------:R-:W-:Y:S05]  /*7900*/  BSYNC.RECONVERGENT B1 ;  /* 0x0000000000017941 */ /* 0x000fea0003800200 */
.L_x_64376:
        /* <DEDUP_REMOVED lines=19> */
.L_x_64379:
[----:B------:R-:W-:Y:S05]  /*7a40*/  BSYNC.RECONVERGENT B1 ;  /* 0x0000000000017941 */ /* 0x000fea0003800200 */
.L_x_64378:
        /* <DEDUP_REMOVED lines=19> */
.L_x_64381:
[----:B------:R-:W-:Y:S05]  /*7b80*/  BSYNC.RECONVERGENT B1 ;  /* 0x0000000000017941 */ /* 0x000fea0003800200 */
.L_x_64380:
        /* <DEDUP_REMOVED lines=19> */
.L_x_64383:
[----:B------:R-:W-:Y:S05]  /*7cc0*/  BSYNC.RECONVERGENT B1 ;  /* 0x0000000000017941 */ /* 0x000fea0003800200 */
.L_x_64382:
        /* <DEDUP_REMOVED lines=13> */
[----:B0-----:R-:W-:-:S04]  /*7da0*/  IMAD.WIDE.U32 R4, R5, 0x10, R230 ;  /* 0x0000001005047825 */ /* 0x001fc800078e00e6 */
[----:B------:R-:W-:Y:S01]  /*7db0*/  FFMA.FTZ R230, R6, R150, R154 ;  /* 0x0000009606e67223 */ /* 0x000fe2000001009a */
[----:B------:R-:W-:-:S05]  /*7dc0*/  FFMA.FTZ R231, R3, R151, R155 ;  /* 0x0000009703e77223 */ /* 0x000fca000001009b */
[----:B------:R0:W-:Y:S02]  /*7dd0*/  STG.E.128 desc[UR6][R4.64], R228 ;  /* 0x000000e404007986 */ /* 0x0001e4000c101d06 */
.L_x_64353:
[----:B------:R-:W-:Y:S05]  /*7de0*/  BSYNC.RECONVERGENT B0 ;  /* 0x0000000000007941 */ /* 0x000fea0003800200 */
.L_x_64352:
[----:B0-----:R-:W0:Y:S02]  /*7df0*/  LDC.64 R4, c[0x0][0x380] ;  /* 0x0000e000ff047b82 */ /* 0x001e240000000a00 */
[----:B0-----:R-:W-:-:S04]  /*7e00*/  LEA R248, R4, R248, 0x2 ;  /* 0x000000f804f87211 */ /* 0x001fc800078e10ff */
[----:B------:R-:W-:-:S13]  /*7e10*/  ISETP.GE.AND P0, PT, R248, R5, PT ;  /* 0x00000005f800720c */ /* 0x000fda0003f06270 */
[----:B------:R-:W-:Y:S05]  /*7e20*/  @!P0 BRA `(.L_x_64384) ;  /* 0xffffff9c00508947 */ /* 0x000fea000383ffff */
[----:B------:R-:W-:Y:S05]  /*7e30*/  EXIT ;  /* 0x000000000000794d */ /* 0x000fea0003800000 */
.L_x_64351:
        /* <DEDUP_REMOVED lines=8> */
.L_x_64386:
[----:B------:R-:W-:Y:S05]  /*7ec0*/  BSYNC B0 ;  /* 0x0000000000007941 */ /* 0x000fea0003800000 */
.L_x_64385:
        /* <DEDUP_REMOVED lines=9> */
.L_x_64387:
[----:B------:R-:W-:Y:S02]  /*7f60*/  HFMA2 R6, -RZ, RZ, 0, 2.384185791015625e-07 ;  /* 0x00000004ff067431 */ /* 0x000fe400000001ff */
[----:B------:R-:W-:Y:S01]  /*7f70*/  FADD.FTZ R4, R4, R3 ;  /* 0x0000000304047221 */ /* 0x000fe20000010000 */
[----:B------:R-:W-:-:S04]  /*7f80*/  MOV R3, 0xffffffff ;  /* 0xffffffff00037802 */ /* 0x000fc80000000f00 */
[----:B------:R-:W-:-:S07]  /*7f90*/  MOV R228, R4 ;  /* 0x0000000400e47202 */ /* 0x000fce0000000f00 */
[----:B------:R-:W-:Y:S05]  /*7fa0*/  WARPSYNC.COLLECTIVE R3, `(.L_x_64388) ;  /* 0x0000000003087348 */ /* 0x000fea0003c00000 */
[----:B------:R0:W1:Y:S02]  /*7fb0*/  SHFL.BFLY P6, R3, R228, R6, R5 ;  /* 0x0c000006e4037389 */ /* 0x00006400000c0005 */
[----:B01----:R-:W-:Y:S05]  /*7fc0*/  ENDCOLLECTIVE ;  /* 0x000000000000791b */ /* 0x003fea0003800000 */
.L_x_64388:
[----:B------:R-:W-:Y:S02]  /*7fd0*/  HFMA2 R6, -RZ, RZ, 0, 4.76837158203125e-07 ;  /* 0x00000008ff067431 */ /* 0x000fe400000001ff */
[----:B------:R-:W-:Y:S01]  /*7fe0*/  FADD.FTZ R4, R4, R3 ;  /* 0x0000000304047221 */ /* 0x000fe20000010000 */
[----:B------:R-:W-:-:S04]  /*7ff0*/  MOV R3, 0xffffffff ;  /* 0xffffffff00037802 */ /* 0x000fc80000000f00 */
[----:B------:R-:W-:-:S07]  /*8000*/  MOV R228, R4 ;  /* 0x0000000400e47202 */ /* 0x000fce0000000f00 */
[----:B------:R-:W-:Y:S05]  /*8010*/  WARPSYNC.COLLECTIVE R3, `(.L_x_64389) ;  /* 0x0000000003087348 */ /* 0x000fea0003c00000 */
[----:B------:R0:W1:Y:S02]  /*8020*/  SHFL.BFLY P6, R3, R228, R6, R5 ;  /* 0x0c000006e4037389 */ /* 0x00006400000c0005 */
[----:B01----:R-:W-:Y:S05]  /*8030*/  ENDCOLLECTIVE ;  /* 0x000000000000791b */ /* 0x003fea0003800000 */
.L_x_64389:
[----:B------:R-:W-:Y:S02]  /*8040*/  HFMA2 R6, -RZ, RZ, 0, 9.5367431640625e-07 ;  /* 0x00000010ff067431 */ /* 0x000fe400000001ff */
[----:B------:R-:W-:Y:S01]  /*8050*/  FADD.FTZ R4, R4, R3 ;  /* 0x0000000304047221 */ /* 0x000fe20000010000 */
[----:B------:R-:W-:-:S04]  /*8060*/  MOV R3, 0xffffffff ;  /* 0xffffffff00037802 */ /* 0x000fc80000000f00 */
[----:B------:R-:W-:-:S07]  /*8070*/  MOV R228, R4 ;  /* 0x0000000400e47202 */ /* 0x000fce0000000f00 */
[----:B------:R-:W-:Y:S05]  /*8080*/  WARPSYNC.COLLECTIVE R3, `(.L_x_64390) ;  /* 0x0000000003087348 */ /* 0x000fea0003c00000 */
[----:B------:R0:W1:Y:S02]  /*8090*/  SHFL.BFLY P6, R3, R228, R6, R5 ;  /* 0x0c000006e4037389 */ /* 0x00006400000c0005 */
[----:B01----:R-:W-:Y:S05]  /*80a0*/  ENDCOLLECTIVE ;  /* 0x000000000000791b */ /* 0x003fea0003800000 */
.L_x_64390:
        /* <DEDUP_REMOVED lines=148> */
.L_x_64391:
[----:B------:R-:W-:Y:S02]  /*89f0*/  HFMA2 R6, -RZ, RZ, 0, 1.1920928955078125e-07 ;  /* 0x00000002ff067431 */ /* 0x000fe400000001ff */
[----:B------:R-:W-:Y:S01]  /*8a00*/  FADD.FTZ R167, R167, R3 ;  /* 0x00000003a7a77221 */ /* 0x000fe20000010000 */
[----:B------:R-:W-:-:S04]  /*8a10*/  MOV R3, 0xffffffff ;  /* 0xffffffff00037802 */ /* 0x000fc80000000f00 */
[----:B------:R-:W-:-:S07]  /*8a20*/  MOV R228, R167 ;  /* 0x000000a700e47202 */ /* 0x000fce0000000f00 */
[----:B------:R-:W-:Y:S05]  /*8a30*/  WARPSYNC.COLLECTIVE R3, `(.L_x_64392) ;  /* 0x0000000003087348 */ /* 0x000fea0003c00000 */
[----:B------:R0:W1:Y:S02]  /*8a40*/  SHFL.BFLY P6, R3, R228, R6, R5 ;  /* 0x0c000006e4037389 */ /* 0x00006400000c0005 */
[----:B01----:R-:W-:Y:S05]  /*8a50*/  ENDCOLLECTIVE ;  /* 0x000000000000791b */ /* 0x003fea0003800000 */
.L_x_64392:
[----:B------:R-:W-:Y:S02]  /*8a60*/  HFMA2 R6, -RZ, RZ, 0, 2.384185791015625e-07 ;  /* 0x00000004ff067431 */ /* 0x000fe400000001ff */
[----:B------:R-:W-:Y:S01]  /*8a70*/  FADD.FTZ R167, R167, R3 ;  /* 0x00000003a7a77221 */ /* 0x000fe20000010000 */
[----:B------:R-:W-:-:S04]  /*8a80*/  MOV R3, 0xffffffff ;  /* 0xffffffff00037802 */ /* 0x000fc80000000f00 */
[----:B------:R-:W-:-:S07]  /*8a90*/  MOV R228, R167 ;  /* 0x000000a700e47202 */ /* 0x000fce0000000f00 */
[----:B------:R-:W-:Y:S05]  /*8aa0*/  WARPSYNC.COLLECTIVE R3, `(.L_x_64393) ;  /* 0x0000000003087348 */ /* 0x000fea0003c00000 */
[----:B------:R0:W1:Y:S02]  /*8ab0*/  SHFL.BFLY P6, R3, R228, R6, R5 ;  /* 0x0c000006e4037389 */ /* 0x00006400000c0005 */
[----:B01----:R-:W-:Y:S05]  /*8ac0*/  ENDCOLLECTIVE ;  /* 0x000000000000791b */ /* 0x003fea0003800000 */
.L_x_64393:
[----:B------:R-:W-:Y:S02]  /*8ad0*/  HFMA2 R6, -RZ, RZ, 0, 4.76837158203125e-07 ;  /* 0x00000008ff067431 */ /* 0x000fe400000001ff */
[----:B------:R-:W-:Y:S01]  /*8ae0*/  FADD.FTZ R167, R167, R3 ;  /* 0x00000003a7a77221 */ /* 0x000fe20000010000 */
[----:B------:R-:W-:-:S04]  /*8af0*/  MOV R3, 0xffffffff ;  /* 0xffffffff00037802 */ /* 0x000fc80000000f00 */
[----:B------:R-:W-:-:S07]  /*8b00*/  MOV R228, R167 ;  /* 0x000000a700e47202 */ /* 0x000fce0000000f00 */
[----:B------:R-:W-:Y:S05]  /*8b10*/  WARPSYNC.COLLECTIVE R3, `(.L_x_64394) ;  /* 0x0000000003087348 */ /* 0x000fea0003c00000 */
[----:B------:R0:W1:Y:S02]  /*8b20*/  SHFL.BFLY P6, R3, R228, R6, R5 ;  /* 0x0c000006e4037389 */ /* 0x00006400000c0005 */
[----:B01----:R-:W-:Y:S05]  /*8b30*/  ENDCOLLECTIVE ;  /* 0x000000000000791b */ /* 0x003fea0003800000 */
.L_x_64394:
[----:B------:R-:W-:Y:S02]  /*8b40*/  HFMA2 R6, -RZ, RZ, 0, 9.5367431640625e-07 ;  /* 0x00000010ff067431 */ /* 0x000fe400000001ff */
[----:B------:R-:W-:Y:S01]  /*8b50*/  FADD.FTZ R167, R167, R3 ;  /* 0x00000003a7a77221 */ /* 0x000fe20000010000 */
[----:B------:R-:W-:-:S04]  /*8b60*/  MOV R3, 0xffffffff ;  /* 0xffffffff00037802 */ /* 0x000fc80000000f00 */
[----:B------:R-:W-:-:S07]  /*8b70*/  MOV R228, R167 ;  /* 0x000000a700e47202 */ /* 0x000fce0000000f00 */
[----:B------:R-:W-:Y:S05]  /*8b80*/  WARPSYNC.COLLECTIVE R3, `(.L_x_64395) ;  /* 0x0000000003087348 */ /* 0x000fea0003c00000 */
[----:B------:R0:W1:Y:S02]  /*8b90*/  SHFL.BFLY P6, R3, R228, R6, R5 ;  /* 0x0c000006e4037389 */ /* 0x00006400000c0005 */
[----:B01----:R-:W-:Y:S05]  /*8ba0*/  ENDCOLLECTIVE ;  /* 0x000000000000791b */ /* 0x003fea0003800000 */
.L_x_64395:
[----:B------:R-:W-:Y:S05]  /*8bb0*/  BRA `(.L_x_64396) ;  /* 0xffffffd800907947 */ /* 0x000fea000383ffff */
.L_x_64397:
        /* <DEDUP_REMOVED lines=12> */
.L_x_71570:


//--------------------- .text._ZN10layer_norm13ln_fwd_kernelINS_13Kernel_traitsIfffffjLj2048ELj1ELj4ELj1ELj16ENS_18Kernel_traits_baseILj2048EfffffjLj128EEEEELb0ELb1ELb1ELb1EEEvNS_9FwdParamsE --------------------------
	.section	.text._ZN10layer_norm13ln_fwd_kernelINS_13Kernel_traitsIfffffjLj2048ELj1ELj4ELj1ELj16ENS_18Kernel_traits_baseILj2048EfffffjLj128EEEEELb0ELb1ELb1ELb1EEEvNS_9FwdParamsE,"ax",@progbits
	.align	128
        .global         _ZN10layer_norm13ln_fwd_kernelINS_13Kernel_traitsIfffffjLj2048ELj1ELj4ELj1ELj16ENS_18Kernel_traits_baseILj2048EfffffjLj128EEEEELb0ELb1ELb1ELb1EEEvNS_9FwdParamsE
        .type           _ZN10layer_norm13ln_fwd_kernelINS_13Kernel_traitsIfffffjLj2048ELj1ELj4ELj1ELj16ENS_18Kernel_traits_baseILj2048EfffffjLj128EEEEELb0ELb1ELb1ELb1EEEvNS_9FwdParamsE,@function
        .size           _ZN10layer_norm13ln_fwd_kernelINS_13Kernel_traitsIfffffjLj2048ELj1ELj4ELj1ELj16ENS_18Kernel_traits_baseILj2048EfffffjLj128EEEEELb0ELb1ELb1ELb1EEEvNS_9FwdParamsE,(.L_x_71571 - _ZN10layer_norm13ln_fwd_kernelINS_13Kernel_traitsIfffffjLj2048ELj1ELj4ELj1ELj16ENS_18Kernel_traits_baseILj2048EfffffjLj128EEEEELb0ELb1ELb1ELb1EEEvNS_9FwdParamsE)
        .other          _ZN10layer_norm13ln_fwd_kernelINS_13Kernel_traitsIfffffjLj2048ELj1ELj4ELj1ELj16ENS_18Kernel_traits_baseILj2048EfffffjLj128EEEEELb0ELb1ELb1ELb1EEEvNS_9FwdParamsE,@"STO_CUDA_ENTRY STV_DEFAULT"
_ZN10layer_norm13ln_fwd_kernelINS_13Kernel_traitsIfffffjLj2048ELj1ELj4ELj1ELj16ENS_18Kernel_traits_baseILj2048EfffffjLj128EEEEELb0ELb1ELb1ELb1EEEvNS_9FwdParamsE:
.text._ZN10layer_norm13ln_fwd_kernelINS_13Kernel_traitsIfffffjLj2048ELj1ELj4ELj1ELj16ENS_18Kernel_traits_baseILj2048EfffffjLj128EEEEELb0ELb1ELb1ELb1EEEvNS_9FwdParamsE:
        /* <DEDUP_REMOVED lines=9> */
[----:B-1----:R-:W-:Y:S02]  /*0090*/  LOP3.LUT R176, R0, 0x1f, RZ, 0xc0, !PT ;  /* 0x0000001f00b07812 */ /* 0x002fe400078ec0ff */
[----:B------:R-:W-:-:S03]  /*00a0*/  SHF.R.U32.HI R252, RZ, 0x5, R0 ;  /* 0x00000005fffc7819 */ /* 0x000fc60000011600 */
[----:B------:R1:W-:Y:S01]  /*00b0*/  STL [R1], R176 ;  /* 0x000000b001007387 */ /* 0x0003e20000100800 */
[----:B------:R-:W-:Y:S01]  /*00c0*/  LOP3.LUT R252, R252, UR4, RZ, 0xfc, !PT ;  /* 0x00000004fcfc7c12 */ /* 0x000fe2000f8efcff */
[----:B------:R-:W-:Y:S06]  /*00d0*/  BRA.U !UP0, `(.L_x_64398) ;  /* 0x0000000508047547 */ /* 0x000fec000b800000 */
[----:B------:R-:W2:Y:S08]  /*00e0*/  LDC.64 R2, c[0x0][0x3d0] ;  /* 0x0000f400ff027b82 */ /* 0x000eb00000000a00 */
[----:B------:R-:W3:Y:S08]  /*00f0*/  LDC.64 R4, c[0x0][0x438] ;  /* 0x00010e00ff047b82 */ /* 0x000ef00000000a00 */
[----:B------:R-:W4:Y:S01]  /*0100*/  LDC.64 R6, c[0x0][0x3e8] ;  /* 0x0000fa00ff067b82 */ /* 0x000f220000000a00 */
[----:B--2---:R-:W-:-:S05]  /*0110*/  IMAD.WIDE.U32 R2, R176, 0x10, R2 ;  /* 0x00000010b0027825 */ /* 0x004fca00078e0002 */
[----:B0-----:R-:W2:Y:S01]  /*0120*/  LDG.E.128 R108, desc[UR6][R2.64] ;  /* 0x00000006026c7981 */ /* 0x001ea2000c1e1d00 */
[----:B---3--:R-:W-:-:S03]  /*0130*/  IMAD.WIDE.U32 R4, R176, 0x10, R4 ;  /* 0x00000010b0047825 */ /* 0x008fc600078e0004 */
[----:B------:R-:W3:Y:S04]  /*0140*/  LDG.E.128 R112, desc[UR6][R2.64+0x200] ;  /* 0x0002000602707981 */ /* 0x000ee8000c1e1d00 */
[----:B------:R-:W3:Y:S01]  /*0150*/  LDG.E.128 R116, desc[UR6][R2.64+0x400] ;  /* 0x0004000602747981 */ /* 0x000ee2000c1e1d00 */
[----:B----4-:R-:W-:-:S03]  /*0160*/  IMAD.WIDE.U32 R6, R176, 0x10, R6 ;  /* 0x00000010b0067825 */ /* 0x010fc600078e0006 */
        /* <DEDUP_REMOVED lines=42> */
[----:B---3--:R-:W-:Y:S04]  /*0410*/  STL.64 [R1+0x38], R112 ;  /* 0x0000387001007387 */ /* 0x008fe80000100a00 */
[----:B------:R3:W-:Y:S04]  /*0420*/  STL.64 [R1+0x40], R114 ;  /* 0x0000407201007387 */ /* 0x0007e80000100a00 */
[----:B------:R-:W-:Y:S04]  /*0430*/  STL.64 [R1+0x28], R116 ;  /* 0x0000287401007387 */ /* 0x000fe80000100a00 */
[----:B------:R1:W-:Y:S04]  /*0440*/  STL.64 [R1+0x30], R118 ;  /* 0x0000307601007387 */ /* 0x0003e80000100a00 */
[----:B----4-:R-:W-:Y:S04]  /*0450*/  STL.64 [R1+0x18], R120 ;  /* 0x0000187801007387 */ /* 0x010fe80000100a00 */
[----:B------:R4:W-:Y:S04]  /*0460*/  STL.64 [R1+0x20], R122 ;  /* 0x0000207a01007387 */ /* 0x0009e80000100a00 */
[----:B------:R-:W-:Y:S04]  /*0470*/  STL.64 [R1+0x8], R124 ;  /* 0x0000087c01007387 */ /* 0x000fe80000100a00 */
[----:B------:R0:W-:Y:S04]  /*0480*/  STL.64 [R1+0x10], R126 ;  /* 0x0000107e01007387 */ /* 0x0001e80000100a00 */
[----:B--2---:R2:W5:Y:S04]  /*0490*/  LDG.E.128 R108, desc[UR6][R4.64+0x1e00] ;  /* 0x001e0006046c7981 */ /* 0x004568000c1e1d00 */
[----:B---3--:R2:W5:Y:S04]  /*04a0*/  LDG.E.128 R112, desc[UR6][R6.64] ;  /* 0x0000000606707981 */ /* 0x008568000c1e1d00 */
[----:B-1----:R2:W5:Y:S04]  /*04b0*/  LDG.E.128 R116, desc[UR6][R6.64+0x200] ;  /* 0x0002000606747981 */ /* 0x002568000c1e1d00 */
[----:B----4-:R2:W5:Y:S04]  /*04c0*/  LDG.E.128 R120, desc[UR6][R6.64+0x400] ;  /* 0x0004000606787981 */ /* 0x010568000c1e1d00 */
[----:B0-----:R2:W5:Y:S01]  /*04d0*/  LDG.E.128 R124, desc[UR6][R6.64+0x600] ;  /* 0x00060006067c7981 */ /* 0x001562000c1e1d00 */
[----:B------:R-:W-:Y:S05]  /*04e0*/  BRA `(.L_x_64399) ;  /* 0x0000000400387947 */ /* 0x000fea0003800000 */
.L_x_64398:
[----:B------:R-:W2:Y:S08]  /*04f0*/  LDC.64 R2, c[0x0][0x3d0] ;  /* 0x0000f400ff027b82 */ /* 0x000eb00000000a00 */
[----:B------:R-:W3:Y:S01]  /*0500*/  LDC.64 R4, c[0x0][0x3e8] ;  /* 0x0000fa00ff047b82 */ /* 0x000ee20000000a00 */
[----:B--2---:R-:W-:-:S05]  /*0510*/  IMAD.WIDE.U32 R2, R176, 0x10, R2 ;  /* 0x00000010b0027825 */ /* 0x004fca00078e0002 */
[----:B0-----:R-:W2:Y:S01]  /*0520*/  LDG.E.128 R64, desc[UR6][R2.64] ;  /* 0x0000000602407981 */ /* 0x001ea2000c1e1d00 */
[----:B---3--:R-:W-:-:S03]  /*0530*/  IMAD.WIDE.U32 R4, R176, 0x10, R4 ;  /* 0x00000010b0047825 */ /* 0x008fc600078e0004 */
[----:B------:R-:W3:Y:S04]  /*0540*/  LDG.E.128 R60, desc[UR6][R2.64+0x200] ;  /* 0x00020006023c7981 */ /* 0x000ee8000c1e1d00 */
        /* <DEDUP_REMOVED lines=58> */
[----:B------:R1:W-:Y:S01]  /*08f0*/  STL.64 [R1+0x18], R52 ;  /* 0x0000183401007387 */ /* 0x0003e20000100a00 */
[----:B--2---:R-:W-:-:S03]  /*0900*/  CS2R R66, SRZ ;  /* 0x0000000000427805 */ /* 0x004fc6000001ff00 */
[----:B------:R2:W-:Y:S01]  /*0910*/  STL.64 [R1+0x20], R54 ;  /* 0x0000203601007387 */ /* 0x0005e20000100a00 */
[----:B------:R-:W-:Y:S02]  /*0920*/  CS2R R64, SRZ ;  /* 0x0000000000407805 */ /* 0x000fe4000001ff00 */
[----:B---3--:R-:W-:Y:S01]  /*0930*/  CS2R R62, SRZ ;  /* 0x00000000003e7805 */ /* 0x008fe2000001ff00 */
[----:B------:R3:W-:Y:S01]  /*0940*/  STL.64 [R1+0x8], R48 ;  /* 0x0000083001007387 */ /* 0x0007e20000100a00 */
[----:B------:R-:W-:Y:S02]  /*0950*/  CS2R R60, SRZ ;  /* 0x00000000003c7805 */ /* 0x000fe4000001ff00 */
[----:B----4-:R-:W-:Y:S02]  /*0960*/  CS2R R58, SRZ ;  /* 0x00000000003a7805 */ /* 0x010fe4000001ff00 */
[----:B------:R-:W-:Y:S01]  /*0970*/  CS2R R56, SRZ ;  /* 0x0000000000387805 */ /* 0x000fe2000001ff00 */
[----:B------:R4:W-:Y:S01]  /*0980*/  STL.64 [R1+0x10], R50 ;  /* 0x0000103201007387 */ /* 0x0009e20000100a00 */
[----:B-1----:R-:W-:-:S02]  /*0990*/  CS2R R52, SRZ ;  /* 0x0000000000347805 */ /* 0x002fc4000001ff00 */
[----:B--2---:R-:W-:Y:S02]  /*09a0*/  CS2R R54, SRZ ;  /* 0x0000000000367805 */ /* 0x004fe4000001ff00 */
[----:B---3--:R-:W-:Y:S02]  /*09b0*/  CS2R R48, SRZ ;  /* 0x0000000000307805 */ /* 0x008fe4000001ff00 */
[----:B0---4-:R-:W-:-:S07]  /*09c0*/  CS2R R50, SRZ ;  /* 0x0000000000327805 */ /* 0x011fce000001ff00 */
.L_x_64399:
[----:B------:R-:W0:Y:S01]  /*09d0*/  LDCU UR4, c[0x0][0x384] ;  /* 0x00007080ff0477ac */ /* 0x000e220008000800 */
[----:B------:R-:W1:Y:S01]  /*09e0*/  LDCU UR5, c[0x0][0x40c] ;  /* 0x00008180ff0577ac */ /* 0x000e620008000800 */
[----:B------:R-:W3:Y:S01]  /*09f0*/  LDCU.U8 UR10, c[0x0][0x410] ;  /* 0x00008200ff0a77ac */ /* 0x000ee20008000000 */
[----:B------:R-:W4:Y:S01]  /*0a00*/  LDCU UR11, c[0x0][0x448] ;  /* 0x00008900ff0b77ac */ /* 0x000f220008000800 */
[----:B------:R-:W1:Y:S01]  /*0a10*/  LDCU.64 UR8, c[0x0][0x3a0] ;  /* 0x00007400ff0877ac */ /* 0x000e620008000a00 */
[----:B0-----:R-:W-:-:S13]  /*0a20*/  ISETP.GE.AND P0, PT, R252, UR4, PT ;  /* 0x00000004fc007c0c */ /* 0x001fda000bf06270 */
[----:B-1-34-:R-:W-:Y:S05]  /*0a30*/  @P0 EXIT ;  /* 0x000000000000094d */ /* 0x01afea0003800000 */
.L_x_64450:
[----:B0-----:R-:W0:Y:S01]  /*0a40*/  LDC.64 R2, c[0x0][0x3f0] ;  /* 0x0000fc00ff027b82 */ /* 0x001e220000000a00 */
[----:B------:R-:W3:Y:S07]  /*0a50*/  LDL R186, [R1] ;  /* 0x0000000001ba7983 */ /* 0x000eee0000100800 */
[----:B--2---:R-:W1:Y:S08]  /*0a60*/  LDC.64 R4, c[0x0][0x3f8] ;  /* 0x0000fe00ff047b82 */ /* 0x004e700000000a00 */
[----:B------:R-:W2:Y:S01]  /*0a70*/  LDC R187, c[0x0][0x388] ;  /* 0x0000e200ffbb7b82 */ /* 0x000ea20000000800 */
[----:B0-----:R-:W-:-:S05]  /*0a80*/  IMAD.WIDE R2, R252, 0x4, R2 ;  /* 0x00000004fc027825 */ /* 0x001fca00078e0202 */
[----:B------:R-:W4:Y:S01]  /*0a90*/  LDG.E R6, desc[UR6][R2.64] ;  /* 0x0000000602067981 */ /* 0x000f22000c1e1900 */
[----:B-1----:R-:W-:-:S06]  /*0aa0*/  IMAD.WIDE R4, R252, 0x4, R4 ;  /* 0x00000004fc047825 */ /* 0x002fcc00078e0204 */
[----:B------:R-:W3:Y:S01]  /*0ab0*/  LDG.E R4, desc[UR6][R4.64] ;  /* 0x0000000604047981 */ /* 0x000ee2000c1e1900 */
[----:B----4-:R-:W-:-:S13]  /*0ac0*/  ISETP.GE.AND P1, PT, R6, 0x1, PT ;  /* 0x000000010600780c */ /* 0x010fda0003f26270 */
[----:B------:R-:W0:Y:S01]  /*0ad0*/  @P1 LDC.64 R184, c[0x0][0x390] ;  /* 0x0000e400ffb81b82 */ /* 0x000e220000000a00 */
[----:B------:R-:W-:-:S05]  /*0ae0*/  @P1 IADD3 R0, PT, PT, R6, -0x1, RZ ;  /* 0xffffffff06001810 */ /* 0x000fca0007ffe0ff */
[----:B--2---:R-:W-:-:S05]  /*0af0*/  @P1 IMAD R0, R0, R187, RZ ;  /* 0x000000bb00001224 */ /* 0x004fca00078e02ff */
[----:B------:R-:W-:-:S04]  /*0b00*/  @P1 SHF.R.S32.HI R183, RZ, 0x1f, R0 ;  /* 0x0000001fffb71819 */ /* 0x000fc80000011400 */
[----:B------:R-:W-:Y:S01]  /*0b10*/  @P1 LEA.HI R183, R183, R0, RZ, 0x2 ;  /* 0x00000000b7b71211 */ /* 0x000fe200078f10ff */
[----:B------:R-:W-:-:S03]  /*0b20*/  HFMA2 R0, -RZ, RZ, 0, 0 ;  /* 0x00000000ff007431 */ /* 0x000fc600000001ff */
[----:B---3--:R-:W-:-:S05]  /*0b30*/  @P1 LEA.HI.SX32 R0, R183, R186, 0x1e ;  /* 0x000000bab7001211 */ /* 0x008fca00078ff2ff */
[----:B0-----:R-:W-:-:S05]  /*0b40*/  @P1 IMAD.WIDE.U32 R184, R0, 0x10, R184 ;  /* 0x0000001000b81825 */ /* 0x001fca00078e00b8 */
[----:B-----5:R0:W5:Y:S01]  /*0b50*/  @P1 LDG.E.128 R176, desc[UR6][R184.64] ;  /* 0x00000006b8b01981 */ /* 0x020162000c1e1d00 */
[----:B------:R-:W-:-:S03]  /*0b60*/  ISETP.NE.U32.AND P0, PT, RZ, UR8, PT ;  /* 0x00000008ff007c0c */ /* 0x000fc6000bf05070 */
[----:B------:R0:W-:Y:S01]  /*0b70*/  STL [R1+0x4], R4 ;  /* 0x0000040401007387 */ /* 0x0001e20000100800 */
[----:B------:R-:W-:Y:S01]  /*0b80*/  ISETP.NE.AND.EX P0, PT, RZ, UR9, PT, P0 ;  /* 0x00000009ff007c0c */ /* 0x000fe2000bf05300 */
[----:B------:R-:W-:-:S05]  /*0b90*/  IMAD R2, R252, R187, RZ ;  /* 0x000000bbfc027224 */ /* 0x000fca00078e02ff */
[----:B------:R-:W-:-:S04]  /*0ba0*/  SHF.R.S32.HI R3, RZ, 0x1f, R2 ;  /* 0x0000001fff037819 */ /* 0x000fc80000011402 */
[----:B------:R-:W-:-:S04]  /*0bb0*/  LEA.HI R2, R3, R2, RZ, 0x2 ;  /* 0x0000000203027211 */ /* 0x000fc800078f10ff */
[----:B------:R-:W-:Y:S01]  /*0bc0*/  LEA.HI.SX32 R2, R2, R186, 0x1e ;  /* 0x000000ba02027211 */ /* 0x000fe200078ff2ff */
[----:B0-----:R-:W-:Y:S06]  /*0bd0*/  @P0 BRA `(.L_x_64400) ;  /* 0x0000000000380947 */ /* 0x001fec0003800000 */
[----:B------:R-:W-:Y:S01]  /*0be0*/  ISETP.GT.AND P2, PT, R6, RZ, PT ;  /* 0x000000ff0600720c */ /* 0x000fe20003f44270 */
[----:B-----5:R-:W-:Y:S01]  /*0bf0*/  FMUL.FTZ R3, R176, UR5 ;  /* 0x00000005b0037c20 */ /* 0x020fe20008410000 */
[----:B------:R-:W-:Y:S01]  /*0c00*/  FMUL.FTZ R4, R177, UR5 ;  /* 0x00000005b1047c20 */ /* 0x000fe20008410000 */
[----:B------:R-:W-:Y:S01]  /*0c10*/  FMUL.FTZ R5, R178, UR5 ;  /* 0x00000005b2057c20 */ /* 0x000fe20008410000 */
[----:B------:R-:W-:Y:S01]  /*0c20*/  FMUL.FTZ R6, R179, UR5 ;  /* 0x00000005b3067c20 */ /* 0x000fe20008410000 */
[----:B------:R-:W-:Y:S01]  /*0c30*/  FMUL.FTZ R3, R3, R112 ;  /* 0x0000007003037220 */ /* 0x000fe20000410000 */
[----:B------:R-:W-:Y:S01]  /*0c40*/  FMUL.FTZ R4, R4, R113 ;  /* 0x0000007104047220 */ /* 0x000fe20000410000 */
[----:B------:R-:W-:Y:S01]  /*0c50*/  FMUL.FTZ R5, R5, R114 ;  /* 0x0000007205057220 */ /* 0x000fe20000410000 */
[----:B------:R-:W-:Y:S02]  /*0c60*/  FMUL.FTZ R6, R6, R115 ;  /* 0x0000007306067220 */ /* 0x000fe40000410000 */
[----:B------:R-:W-:-:S02]  /*0c70*/  FSEL R244, R3, RZ, P2 ;  /* 0x000000ff03f47208 */ /* 0x000fc40001000000 */
[----:B------:R-:W-:Y:S02]  /*0c80*/  FSEL R245, R4, RZ, P2 ;  /* 0x000000ff04f57208 */ /* 0x000fe40001000000 */
[----:B------:R-:W-:Y:S02]  /*0c90*/  FSEL R246, R5, RZ, P2 ;  /* 0x000000ff05f67208 */ /* 0x000fe40001000000 */
[----:B------:R-:W-:Y:S01]  /*0ca0*/  FSEL R183, R6, RZ, P2 ;  /* 0x000000ff06b77208 */ /* 0x000fe20001000000 */
[----:B------:R-:W-:Y:S06]  /*0cb0*/  BRA `(.L_x_64401) ;  /* 0x0000000000507947 */ /* 0x000fec0003800000 */
.L_x_64400:
[----:B------:R-:W0:Y:S02]  /*0cc0*/  LDC.64 R180, c[0x0][0x3a0] ;  /* 0x0000e800ffb47b82 */ /* 0x000e240000000a00 */
[----:B0-----:R-:W-:-:S06]  /*0cd0*/  IMAD.WIDE.U32 R180, R2, 0x10, R180 ;  /* 0x0000001002b47825 */ /* 0x001fcc00078e00b4 */
[----:B------:R-:W2:Y:S01]  /*0ce0*/  LDG.E.128 R180, desc[UR6][R180.64] ;  /* 0x00000006b4b47981 */ /* 0x000ea2000c1e1d00 */
[----:B------:R-:W-:-:S13]  /*0cf0*/  ISETP.GT.AND P2, PT, R6, RZ, PT ;  /* 0x000000ff0600720c */ /* 0x000fda0003f44270 */
[----:B------:R-:W0:Y:S08]  /*0d00*/  @P2 LDC R3, c[0x0][0x40c] ;  /* 0x00010300ff032b82 */ /* 0x000e300000000800 */
[----:B------:R-:W1:Y:S08]  /*0d10*/  @P2 LDC R4, c[0x0][0x40c] ;  /* 0x00010300ff042b82 */ /* 0x000e700000000800 */
[----:B------:R-:W3:Y:S08]  /*0d20*/  @P2 LDC R5, c[0x0][0x40c] ;  /* 0x00010300ff052b82 */ /* 0x000ef00000000800 */
[----:B------:R-:W4:Y:S01]  /*0d30*/  @P2 LDC R6, c[0x0][0x40c] ;  /* 0x00010300ff062b82 */ /* 0x000f220000000800 */
[----:B0----5:R-:W-:Y:S01]  /*0d40*/  @P2 FMUL.FTZ R3, R176, R3 ;  /* 0x00000003b0032220 */ /* 0x021fe20000410000 */
[----:B-1----:R-:W-:Y:S01]  /*0d50*/  @P2 FMUL.FTZ R4, R177, R4 ;  /* 0x00000004b1042220 */ /* 0x002fe20000410000 */
[----:B---3--:R-:W-:Y:S01]  /*0d60*/  @P2 FMUL.FTZ R5, R178, R5 ;  /* 0x00000005b2052220 */ /* 0x008fe20000410000 */
        /* <DEDUP_REMOVED lines=8> */
[----:B------:R-:W-:-:S07]  /*0df0*/  @P2 FFMA.FTZ R183, R6, R115, R183 ;  /* 0x0000007306b72223 */ /* 0x000fce00000100b7 */
.L_x_64401:
[----:B------:R-:W0:Y:S01]  /*0e00*/  LDC.64 R192, c[0x0][0x3a8] ;  /* 0x0000ea00ffc07b82 */ /* 0x000e220000000a00 */
[----:B------:R-:W-:Y:S02]  /*0e10*/  IADD3 R191, PT, PT, R2, 0x20, RZ ;  /* 0x0000002002bf7810 */ /* 0x000fe40007ffe0ff */
[----:B------:R-:W-:Y:S02]  /*0e20*/  MOV R247, R183 ;  /* 0x000000b700f77202 */ /* 0x000fe40000000f00 */
[----:B------:R-:W-:-:S03]  /*0e30*/  @P1 IADD3 R3, PT, PT, R0, 0x20, RZ ;  /* 0x0000002000031810 */ /* 0x000fc60007ffe0ff */
[----:B------:R-:W1:Y:S08]  /*0e40*/  @P0 LDC.64 R4, c[0x0][0x3a0] ;  /* 0x0000e800ff040b82 */ /* 0x000e700000000a00 */
[----:B------:R-:W2:Y:S01]  /*0e50*/  @P1 LDC.64 R186, c[0x0][0x390] ;  /* 0x0000e400ffba1b82 */ /* 0x000ea20000000a00 */
[----:B0-----:R-:W-:-:S05]  /*0e60*/  IMAD.WIDE.U32 R184, R2, 0x10, R192 ;  /* 0x0000001002b87825 */ /* 0x001fca00078e00c0 */
[----:B------:R0:W-:Y:S01]  /*0e70*/  STG.E.128 desc[UR6][R184.64], R244 ;  /* 0x000000f4b8007986 */ /* 0x0001e2000c101d06 */
[----:B-1----:R-:W-:-:S06]  /*0e80*/  @P0 IMAD.WIDE.U32 R4, R191, 0x10, R4 ;  /* 0x00000010bf040825 */ /* 0x002fcc00078e0004 */
[----:B------:R-:W3:Y:S01]  /*0e90*/  @P0 LDG.E.128 R4, desc[UR6][R4.64] ;  /* 0x0000000604040981 */ /* 0x000ee2000c1e1d00 */
[----:B--2---:R-:W-:-:S05]  /*0ea0*/  @P1 IMAD.WIDE.U32 R186, R3, 0x10, R186 ;  /* 0x0000001003ba1825 */ /* 0x004fca00078e00ba */
[----:B------:R0:W5:Y:S01]  /*0eb0*/  @P1 LDG.E.128 R176, desc[UR6][R186.64] ;  /* 0x00000006bab01981 */ /* 0x000162000c1e1d00 */
[----:B------:R-:W-:Y:S01]  /*0ec0*/  BSSY.RECONVERGENT B0, `(.L_x_64402) ;  /* 0x0000022000007945 */ /* 0x000fe20003800200 */
[----:B---3--:R-:W-:Y:S02]  /*0ed0*/  @P0 MOV R182, R6 ;  /* 0x0000000600b60202 */ /* 0x008fe40000000f00 */
[----:B------:R-:W-:Y:S02]  /*0ee0*/  @P0 MOV R181, R5 ;  /* 0x0000000500b50202 */ /* 0x000fe40000000f00 */
[----:B------:R-:W-:Y:S01]  /*0ef0*/  @P0 MOV R180, R4 ;  /* 0x0000000400b40202 */ /* 0x000fe20000000f00 */
[----:B0-----:R-:W-:Y:S06]  /*0f00*/  @!P0 BRA `(.L_x_64403) ;  /* 0x0000000000448947 */ /* 0x001fec0003800000 */
[----:B------:R-:W0:Y:S01]  /*0f10*/  @P2 LDC R3, c[0x0][0x40c] ;  /* 0x00010300ff032b82 */ /* 0x000e220000000800 */
[----:B------:R-:W-:Y:S02]  /*0f20*/  MOV R240, R180 ;  /* 0x000000b400f07202 */ /* 0x000fe40000000f00 */
[----:B------:R-:W-:Y:S02]  /*0f30*/  MOV R241, R181 ;  /* 0x000000b500f17202 */ /* 0x000fe40000000f00 */
[----:B------:R-:W-:Y:S02]  /*0f40*/  MOV R242, R182 ;  /* 0x000000b600f27202 */ /* 0x000fe40000000f00 */
[----:B------:R-:W-:Y:S01]  /*0f50*/  MOV R243, R7 ;  /* 0x0000000700f37202 */ /* 0x000fe20000000f00 */
[----:B------:R-:W1:Y:S08]  /*0f60*/  @P2 LDC R4, c[0x0][0x40c] ;  /* 0x00010300ff042b82 */ /* 0x000e700000000800 */
[----:B------:R-:W2:Y:S01]  /*0f70*/  @P2 LDC R5, c[0x0][0x40c] ;  /* 0x00010300ff052b82 */ /* 0x000ea20000000800 */
[----:B0----5:R-:W-:-:S04]  /*0f80*/  @P2 FMUL.FTZ R3, R176, R3 ;  /* 0x00000003b0032220 */ /* 0x021fc80000410000 */
[----:B------:R-:W-:Y:S01]  /*0f90*/  @P2 FFMA.FTZ R240, R3, R116, R180 ;  /* 0x0000007403f02223 */ /* 0x000fe200000100b4 */
[----:B-1----:R-:W-:-:S04]  /*0fa0*/  @P2 FMUL.FTZ R4, R177, R4 ;  /* 0x00000004b1042220 */ /* 0x002fc80000410000 */
[----:B------:R-:W-:Y:S01]  /*0fb0*/  @P2 FFMA.FTZ R241, R4, R117, R181 ;  /* 0x0000007504f12223 */ /* 0x000fe200000100b5 */
[----:B--2---:R-:W-:-:S04]  /*0fc0*/  @P2 FMUL.FTZ R5, R178, R5 ;  /* 0x00000005b2052220 */ /* 0x004fc80000410000 */
[----:B------:R-:W-:Y:S01]  /*0fd0*/  @P2 FFMA.FTZ R242, R5, R118, R182 ;  /* 0x0000007605f22223 */ /* 0x000fe200000100b6 */
[----:B------:R-:W-:Y:S06]  /*0fe0*/  @!P2 BRA `(.L_x_64404) ;  /* 0x00000000003ca947 */ /* 0x000fec0003800000 */
[----:B------:R-:W-:-:S04]  /*0ff0*/  FMUL.FTZ R4, R179, UR5 ;  /* 0x00000005b3047c20 */ /* 0x000fc80008410000 */
[----:B------:R-:W-:Y:S01]  /*1000*/  FFMA.FTZ R243, R4, R119, R7 ;  /* 0x0000007704f37223 */ /* 0x000fe20000010007 */
[----:B------:R-:W-:Y:S06]  /*1010*/  BRA `(.L_x_64404) ;  /* 0x0000000000307947 */ /* 0x000fec0003800000 */
.L_x_64403:
        /* <DEDUP_REMOVED lines=8> */
[----:B------:R-:W-:Y:S02]  /*10a0*/  FSEL R240, R240, RZ, P2 ;  /* 0x000000fff0f07208 */ /* 0x000fe40001000000 */
[----:B------:R-:W-:-:S02]  /*10b0*/  FSEL R241, R241, RZ, P2 ;  /* 0x000000fff1f17208 */ /* 0x000fc40001000000 */
[----:B------:R-:W-:Y:S02]  /*10c0*/  FSEL R242, R242, RZ, P2 ;  /* 0x000000fff2f27208 */ /* 0x000fe40001000000 */
[----:B------:R-:W-:-:S07]  /*10d0*/  FSEL R243, R243, RZ, P2 ;  /* 0x000000fff3f37208 */ /* 0x000fce0001000000 */
.L_x_64404:
[----:B------:R-:W-:Y:S05]  /*10e0*/  BSYNC.RECONVERGENT B0 ;  /* 0x0000000000007941 */ /* 0x000fea0003800200 */
.L_x_64402:
[----:B------:R-:W0:Y:S01]  /*10f0*/  @P0 LDC.64 R184, c[0x0][0x3a0] ;  /* 0x0000e800ffb80b82 */ /* 0x000e220000000a00 */
[----:B------:R-:W-:Y:S01]  /*1100*/  IADD3 R3, PT, PT, R2, 0x40, RZ ;  /* 0x0000004002037810 */ /* 0x000fe20007ffe0ff */
[----:B------:R-:W-:Y:S01]  /*1110*/  IMAD.WIDE.U32 R4, R191, 0x10, R192 ;  /* 0x00000010bf047825 */ /* 0x000fe200078e00c0 */
[----:B------:R-:W-:-:S04]  /*1120*/  @P1 IADD3 R191, PT, PT, R0, 0x40, RZ ;  /* 0x0000004000bf1810 */ /* 0x000fc80007ffe0ff */
[----:B------:R1:W-:Y:S01]  /*1130*/  STG.E.128 desc[UR6][R4.64], R240 ;  /* 0x000000f004007986 */ /* 0x0003e2000c101d06 */
[----:B------:R-:W2:Y:S01]  /*1140*/  @P1 LDC.64 R188, c[0x0][0x390] ;  /* 0x0000e400ffbc1b82 */ /* 0x000ea20000000a00 */
[----:B0-----:R-:W-:-:S06]  /*1150*/  @P0 IMAD.WIDE.U32 R184, R3, 0x10, R184 ;  /* 0x0000001003b80825 */ /* 0x001fcc00078e00b8 */
[----:B------:R-:W3:Y:S01]  /*1160*/  @P0 LDG.E.128 R184, desc[UR6][R184.64] ;  /* 0x00000006b8b80981 */ /* 0x000ee2000c1e1d00 */
[----:B--2---:R-:W-:-:S05]  /*1170*/  @P1 IMAD.WIDE.U32 R188, R191, 0x10, R188 ;  /* 0x00000010bfbc1825 */ /* 0x004fca00078e00bc */
[----:B------:R1:W5:Y:S01]  /*1180*/  @P1 LDG.E.128 R176, desc[UR6][R188.64] ;  /* 0x00000006bcb01981 */ /* 0x000362000c1e1d00 */
[----:B------:R-:W-:Y:S01]  /*1190*/  BSSY.RECONVERGENT B0, `(.L_x_64405) ;  /* 0x0000023000007945 */ /* 0x000fe20003800200 */
[----:B---3--:R-:W-:Y:S02]  /*11a0*/  @P0 MOV R7, R187 ;  /* 0x000000bb00070202 */ /* 0x008fe40000000f00 */
[----:B------:R-:W-:Y:S02]  /*11b0*/  @P0 MOV R182, R186 ;  /* 0x000000ba00b60202 */ /* 0x000fe40000000f00 */
[----:B------:R-:W-:Y:S02]  /*11c0*/  @P0 MOV R181, R185 ;  /* 0x000000b900b50202 */ /* 0x000fe40000000f00 */
[----:B------:R-:W-:Y:S01]  /*11d0*/  @P0 MOV R180, R184 ;  /* 0x000000b800b40202 */ /* 0x000fe20000000f00 */
[----:B-1----:R-:W-:Y:S06]  /*11e0*/  @!P0 BRA `(.L_x_64406) ;  /* 0x0000000000448947 */ /* 0x002fec0003800000 */
        /* <DEDUP_REMOVED lines=17> */
.L_x_64406:
        /* <DEDUP_REMOVED lines=12> */
.L_x_64407:
[----:B------:R-:W-:Y:S05]  /*13c0*/  BSYNC.RECONVERGENT B0 ;  /* 0x0000000000007941 */ /* 0x000fea0003800200 */
.L_x_64405:
        /* <DEDUP_REMOVED lines=33> */
.L_x_64409:
        /* <DEDUP_REMOVED lines=12> */
.L_x_64410:
[----:B------:R-:W-:Y:S05]  /*16a0*/  BSYNC.RECONVERGENT B0 ;  /* 0x0000000000007941 */ /* 0x000fea0003800200 */
.L_x_64408:
        /* <DEDUP_REMOVED lines=33> */
.L_x_64412:
        /* <DEDUP_REMOVED lines=12> */
.L_x_64413:
[----:B------:R-:W-:Y:S05]  /*1980*/  BSYNC.RECONVERGENT B0 ;  /* 0x0000000000007941 */ /* 0x000fea0003800200 */
.L_x_64411:
[----:B------:R-:W0:Y:S01]  /*1990*/  LDC.64 R190, c[0x0][0x3a8] ;  /* 0x0000ea00ffbe7b82 */ /* 0x000e220000000a00 */
[----:B------:R-:W-:-:S07]  /*19a0*/  @P0 IADD3 R187, PT, PT, R2, 0xa0, RZ ;  /* 0x000000a002bb0810 */ /* 0x000fce0007ffe0ff */
[----:B------:R-:W1:Y:S08]  /*19b0*/  @P0 LDC.64 R184, c[0x0][0x3a0] ;  /* 0x0000e800ffb80b82 */ /* 0x000e700000000a00 */
[----:B------:R-:W2:Y:S01]  /*19c0*/  @P1 LDC.64 R4, c[0x0][0x390] ;  /* 0x0000e400ff041b82 */ /* 0x000ea20000000a00 */
[----:B0-----:R-:W-:Y:S01]  /*19d0*/  IMAD.WIDE.U32 R188, R3, 0x10, R190 ;  /* 0x0000001003bc7825 */ /* 0x001fe200078e00be */
[----:B------:R-:W-:-:S04]  /*19e0*/  @P1 IADD3 R3, PT, PT, R0, 0xa0, RZ ;  /* 0x000000a000031810 */ /* 0x000fc80007ffe0ff */
        /* <DEDUP_REMOVED lines=28> */
.L_x_64415:
        /* <DEDUP_REMOVED lines=12> */
.L_x_64416:
[----:B------:R-:W-:Y:S05]  /*1c70*/  BSYNC.RECONVERGENT B0 ;  /* 0x0000000000007941 */ /* 0x000fea0003800200 */
.L_x_64414:
[----:B------:R-:W0:Y:S01]  /*1c80*/  @P0 LDC.64 R184, c[0x0][0x3a0] ;  /* 0x0000e800ffb80b82 */ /* 0x000e220000000a00 */
[C---:B------:R-:W-:Y:S02]  /*1c90*/  @P0 IADD3 R3, PT, PT, R2.reuse, 0xc0, RZ ;  /* 0x000000c002030810 */ /* 0x040fe40007ffe0ff */
[----:B------:R-:W-:-:S05]  /*1ca0*/  IADD3 R188, PT, PT, R2, 0xa0, RZ ;  /* 0x000000a002bc7810 */ /* 0x000fca0007ffe0ff */
[----:B------:R-:W1:Y:S01]  /*1cb0*/  @P1 LDC.64 R4, c[0x0][0x390] ;  /* 0x0000e400ff041b82 */ /* 0x000e620000000a00 */
[----:B------:R-:W-:-:S05]  /*1cc0*/  IMAD.WIDE.U32 R188, R188, 0x10, R190 ;  /* 0x00000010bcbc7825 */ /* 0x000fca00078e00be */
[----:B------:R2:W-:Y:S01]  /*1cd0*/  STG.E.128 desc[UR6][R188.64], R224 ;  /* 0x000000e0bc007986 */ /* 0x0005e2000c101d06 */
[----:B0-----:R-:W-:Y:S01]  /*1ce0*/  @P0 IMAD.WIDE.U32 R184, R3, 0x10, R184 ;  /* 0x0000001003b80825 */ /* 0x001fe200078e00b8 */
[----:B------:R-:W-:-:S05]  /*1cf0*/  @P1 IADD3 R3, PT, PT, R0, 0xc0, RZ ;  /* 0x000000c000031810 */ /* 0x000fca0007ffe0ff */
[----:B------:R-:W3:Y:S01]  /*1d00*/  @P0 LDG.E.128 R184, desc[UR6][R184.64] ;  /* 0x00000006b8b80981 */ /* 0x000ee2000c1e1d00 */
[----:B-1----:R-:W-:-:S05]  /*1d10*/  @P1 IMAD.WIDE.U32 R4, R3, 0x10, R4 ;  /* 0x0000001003041825 */ /* 0x002fca00078e0004 */
[----:B------:R2:W5:Y:S01]  /*1d20*/  @P1 LDG.E.128 R176, desc[UR6][R4.64] ;  /* 0x0000000604b01981 */ /* 0x000562000c1e1d00 */
[----:B------:R-:W-:Y:S01]  /*1d30*/  BSSY.RECONVERGENT B0, `(.L_x_64417) ;  /* 0x0000023000007945 */ /* 0x000fe20003800200 */
[----:B---3--:R-:W-:Y:S02]  /*1d40*/  @P0 MOV R7, R187 ;  /* 0x000000bb00070202 */ /* 0x008fe40000000f00 */
[----:B------:R-:W-:Y:S02]  /*1d50*/  @P0 MOV R182, R186 ;  /* 0x000000ba00b60202 */ /* 0x000fe40000000f00 */
[----:B------:R-:W-:Y:S02]  /*1d60*/  @P0 MOV R181, R185 ;  /* 0x000000b900b50202 */ /* 0x000fe40000000f00 */
[----:B------:R-:W-:Y:S01]  /*1d70*/  @P0 MOV R180, R184 ;  /* 0x000000b800b40202 */ /* 0x000fe20000000f00 */
[----:B--2---:R-:W-:Y:S06]  /*1d80*/  @!P0 BRA `(.L_x_64418) ;  /* 0x0000000000448947 */ /* 0x004fec0003800000 */
        /* <DEDUP_REMOVED lines=17> */
.L_x_64418:
        /* <DEDUP_REMOVED lines=12> */
.L_x_64419:
[----:B------:R-:W-:Y:S05]  /*1f60*/  BSYNC.RECONVERGENT B0 ;  /* 0x0000000000007941 */ /* 0x000fea0003800200 */
.L_x_64417:
        /* <DEDUP_REMOVED lines=34> */
.L_x_64421:
        /* <DEDUP_REMOVED lines=12> */
.L_x_64422:
[----:B------:R-:W-:Y:S05]  /*2250*/  BSYNC.RECONVERGENT B0 ;  /* 0x0000000000007941 */ /* 0x000fea0003800200 */
.L_x_64420:
        /* <DEDUP_REMOVED lines=8> */
[----:B-1----:R-:W-:Y:S01]  /*22e0*/  @P1 IMAD.WIDE.U32 R4, R3, 0x10, R4 ;  /* 0x0000001003041825 */ /* 0x002fe200078e0004 */
[----:B--2---:R-:W2:Y:S04]  /*22f0*/  @P0 LDG.E.128 R184, desc[UR6][R184.64] ;  /* 0x00000006b8b80981 */ /* 0x004ea8000c1e1d00 */
[----:B------:R0:W5:Y:S01]  /*2300*/  @P1 LDG.E.128 R176, desc[UR6][R4.64] ;  /* 0x0000000604b01981 */ /* 0x000162000c1e1d00 */
[----:B------:R-:W-:Y:S01]  /*2310*/  BSSY.RECONVERGENT B0, `(.L_x_64423) ;  /* 0x0000023000007945 */ /* 0x000fe20003800200 */
[----:B--2---:R-:W-:Y:S02]  /*2320*/  @P0 MOV R7, R187 ;  /* 0x000000bb00070202 */ /* 0x004fe40000000f00 */
[----:B------:R-:W-:Y:S02]  /*2330*/  @P0 MOV R182, R186 ;  /* 0x000000ba00b60202 */ /* 0x000fe40000000f00 */
[----:B------:R-:W-:-:S02]  /*2340*/  @P0 MOV R181, R185 ;  /* 0x000000b900b50202 */ /* 0x000fc40000000f00 */
        /* <DEDUP_REMOVED lines=19> */
.L_x_64424:
        /* <DEDUP_REMOVED lines=12> */
.L_x_64425:
[----:B------:R-:W-:Y:S05]  /*2540*/  BSYNC.RECONVERGENT B0 ;  /* 0x0000000000007941 */ /* 0x000fea0003800200 */
.L_x_64423:
[----:B------:R-:W0:Y:S01]  /*2550*/  @P0 LDC.64 R4, c[0x0][0x3a0] ;  /* 0x0000e800ff040b82 */ /* 0x000e220000000a00 */
[C---:B------:R-:W-:Y:S02]  /*2560*/  IADD3 R184, PT, PT, R2.reuse, 0x100, RZ ;  /* 0x0000010002b87810 */ /* 0x040fe40007ffe0ff */
[----:B------:R-:W-:-:S03]  /*2570*/  @P0 IADD3 R3, PT, PT, R2, 0x120, RZ ;  /* 0x0000012002030810 */ /* 0x000fc60007ffe0ff */
[----:B------:R-:W-:-:S05]  /*2580*/  IMAD.WIDE.U32 R184, R184, 0x10, R190 ;  /* 0x00000010b8b87825 */ /* 0x000fca00078e00be */
[----:B------:R1:W-:Y:S01]  /*2590*/  STG.E.128 desc[UR6][R184.64], R212 ;  /* 0x000000d4b8007986 */ /* 0x0003e2000c101d06 */
[----:B0-----:R-:W-:-:S05]  /*25a0*/  @P0 IMAD.WIDE.U32 R4, R3, 0x10, R4 ;  /* 0x0000001003040825 */ /* 0x001fca00078e0004 */
[----:B-1----:R0:W2:Y:S01]  /*25b0*/  @P0 LDG.E.128 R184, desc[UR6][R4.64] ;  /* 0x0000000604b80981 */ /* 0x0020a2000c1e1d00 */
[----:B------:R-:W-:Y:S01]  /*25c0*/  @P1 IADD3 R3, PT, PT, R0, 0x120, RZ ;  /* 0x0000012000031810 */ /* 0x000fe20007ffe0ff */
[----:B0-----:R-:W0:Y:S04]  /*25d0*/  @P1 LDC.64 R4, c[0x0][0x390] ;  /* 0x0000e400ff041b82 */ /* 0x001e280000000a00 */
        /* <DEDUP_REMOVED lines=25> */
.L_x_64427:
        /* <DEDUP_REMOVED lines=12> */
.L_x_64428:
[----:B------:R-:W-:Y:S05]  /*2830*/  BSYNC.RECONVERGENT B0 ;  /* 0x0000000000007941 */ /* 0x000fea0003800200 */
.L_x_64426:
[C---:B------:R-:W-:Y:S02]  /*2840*/  IADD3 R4, PT, PT, R2.reuse, 0x120, RZ ;  /* 0x0000012002047810 */ /* 0x040fe40007ffe0ff */
[----:B------:R-:W-:-:S03]  /*2850*/  @P0 IADD3 R3, PT, PT, R2, 0x140, RZ ;  /* 0x0000014002030810 */ /* 0x000fc60007ffe0ff */
[----:B------:R-:W-:-:S05]  /*2860*/  IMAD.WIDE.U32 R4, R4, 0x10, R190 ;  /* 0x0000001004047825 */ /* 0x000fca00078e00be */
[----:B------:R0:W-:Y:S02]  /*2870*/  STG.E.128 desc[UR6][R4.64], R196 ;  /* 0x000000c404007986 */ /* 0x0001e4000c101d06 */
[----:B0-----:R-:W0:Y:S02]  /*2880*/  @P0 LDC.64 R4, c[0x0][0x3a0] ;  /* 0x0000e800ff040b82 */ /* 0x001e240000000a00 */
[----:B0-----:R-:W-:-:S05]  /*2890*/  @P0 IMAD.WIDE.U32 R4, R3, 0x10, R4 ;  /* 0x0000001003040825 */ /* 0x001fca00078e0004 */
[----:B------:R0:W2:Y:S01]  /*28a0*/  @P0 LDG.E.128 R184, desc[UR6][R4.64] ;  /* 0x0000000604b80981 */ /* 0x0000a2000c1e1d00 */
        /* <DEDUP_REMOVED lines=15> */
[----:B------:R-:W1:Y:S01]  /*29a0*/  @P2 LDC R4, c[0x0][0x40c] ;  /* 0x00010300ff042b82 */ /* 0x000e620000000800 */
[----:B0----5:R-:W-:-:S04]  /*29b0*/  @P2 FMUL.FTZ R3, R176, R3 ;  /* 0x00000003b0032220 */ /* 0x021fc80000410000 */
[----:B------:R-:W-:-:S03]  /*29c0*/  @P2 FFMA.FTZ R208, R3, R152, R180 ;  /* 0x0000009803d02223 */ /* 0x000fc600000100b4 */
[----:B------:R-:W0:Y:S01]  /*29d0*/  @P2 LDC R3, c[0x0][0x40c] ;  /* 0x00010300ff032b82 */ /* 0x000e220000000800 */
[----:B-1----:R-:W-:-:S04]  /*29e0*/  @P2 FMUL.FTZ R4, R177, R4 ;  /* 0x00000004b1042220 */ /* 0x002fc80000410000 */
[----:B------:R-:W-:Y:S01]  /*29f0*/  @P2 FFMA.FTZ R209, R4, R153, R181 ;  /* 0x0000009904d12223 */ /* 0x000fe200000100b5 */
[----:B0-----:R-:W-:-:S04]  /*2a00*/  @P2 FMUL.FTZ R3, R178, R3 ;  /* 0x00000003b2032220 */ /* 0x001fc80000410000 */
[----:B------:R-:W-:Y:S01]  /*2a10*/  @P2 FFMA.FTZ R210, R3, R154, R182 ;  /* 0x0000009a03d22223 */ /* 0x000fe200000100b6 */
[----:B------:R-:W-:Y:S06]  /*2a20*/  @!P2 BRA `(.L_x_64431) ;  /* 0x00000000003ca947 */ /* 0x000fec0003800000 */
[----:B------:R-:W-:-:S04]  /*2a30*/  FMUL.FTZ R4, R179, UR5 ;  /* 0x00000005b3047c20 */ /* 0x000fc80008410000 */
[----:B------:R-:W-:Y:S01]  /*2a40*/  FFMA.FTZ R211, R4, R155, R7 ;  /* 0x0000009b04d37223 */ /* 0x000fe20000010007 */
[----:B------:R-:W-:Y:S06]  /*2a50*/  BRA `(.L_x_64431) ;  /* 0x0000000000307947 */ /* 0x000fec0003800000 */
.L_x_64430:
        /* <DEDUP_REMOVED lines=12> */
.L_x_64431:
[----:B------:R-:W-:Y:S05]  /*2b20*/  BSYNC.RECONVERGENT B0 ;  /* 0x0000000000007941 */ /* 0x000fea0003800200 */
.L_x_64429:
        /* <DEDUP_REMOVED lines=34> */
.L_x_64433:
        /* <DEDUP_REMOVED lines=12> */
.L_x_64434:
[----:B------:R-:W-:Y:S05]  /*2e10*/  BSYNC.RECONVERGENT B0 ;  /* 0x0000000000007941 */ /* 0x000fea0003800200 */
.L_x_64432:
[----:B------:R-:W-:-:S05]  /*2e20*/  IADD3 R3, PT, PT, R2, 0x160, RZ ;  /* 0x0000016002037810 */ /* 0x000fca0007ffe0ff */
[----:B------:R-:W-:Y:S01]  /*2e30*/  IMAD.WIDE.U32 R4, R3, 0x10, R190 ;  /* 0x0000001003047825 */ /* 0x000fe200078e00be */
[----:B------:R-:W-:-:S04]  /*2e40*/  @P0 IADD3 R3, PT, PT, R2, 0x180, RZ ;  /* 0x0000018002030810 */ /* 0x000fc80007ffe0ff */
        /* <DEDUP_REMOVED lines=31> */
.L_x_64436:
        /* <DEDUP_REMOVED lines=12> */
.L_x_64437:
[----:B------:R-:W-:Y:S05]  /*3100*/  BSYNC.RECONVERGENT B0 ;  /* 0x0000000000007941 */ /* 0x000fea0003800200 */
.L_x_64435:
        /* <DEDUP_REMOVED lines=34> */
.L_x_64439:
        /* <DEDUP_REMOVED lines=12> */
.L_x_64440:
[----:B------:R-:W-:Y:S05]  /*33f0*/  BSYNC.RECONVERGENT B0 ;  /* 0x0000000000007941 */ /* 0x000fea0003800200 */
.L_x_64438:
        /* <DEDUP_REMOVED lines=34> */
.L_x_64442:
        /* <DEDUP_REMOVED lines=12> */
.L_x_64443:
[----:B------:R-:W-:Y:S05]  /*36e0*/  BSYNC.RECONVERGENT B0 ;  /* 0x0000000000007941 */ /* 0x000fea0003800200 */
.L_x_64441:
[----:B------:R-:W0:Y:S01]  /*36f0*/  LDC.64 R4, c[0x0][0x3a8] ;  /* 0x0000ea00ff047b82 */ /* 0x000e220000000a00 */
[----:B------:R-:W-:Y:S02]  /*3700*/  IADD3 R3, PT, PT, R2, 0x1c0, RZ ;  /* 0x000001c002037810 */ /* 0x000fe40007ffe0ff */
[----:B------:R-:W-:-:S03]  /*3710*/  @P1 IADD3 R0, PT, PT, R0, 0x1e0, RZ ;  /* 0x000001e000001810 */ /* 0x000fc60007ffe0ff */
[----:B0-----:R-:W-:-:S05]  /*3720*/  IMAD.WIDE.U32 R4, R3, 0x10, R4 ;  /* 0x0000001003047825 */ /* 0x001fca00078e0004 */
[----:B------:R0:W-:Y:S02]  /*3730*/  STG.E.128 desc[UR6][R4.64], R188 ;  /* 0x000000bc04007986 */ /* 0x0001e4000c101d06 */
[----:B0-----:R-:W0:Y:S02]  /*3740*/  @P1 LDC.64 R4, c[0x0][0x390] ;  /* 0x0000e400ff041b82 */ /* 0x001e240000000a00 */
[----:B0-----:R-:W-:-:S05]  /*3750*/  @P1 IMAD.WIDE.U32 R4, R0, 0x10, R4 ;  /* 0x0000001000041825 */ /* 0x001fca00078e0004 */
[----:B------:R0:W5:Y:S01]  /*3760*/  @P1 LDG.E.128 R176, desc[UR6][R4.64] ;  /* 0x0000000604b01981 */ /* 0x000162000c1e1d00 */
[----:B------:R-:W-:Y:S01]  /*3770*/  IADD3 R2, PT, PT, R2, 0x1e0, RZ ;  /* 0x000001e002027810 */ /* 0x000fe20007ffe0ff */
[----:B0-----:R-:W0:Y:S04]  /*3780*/  @P0 LDC.64 R4, c[0x0][0x3a0] ;  /* 0x0000e800ff040b82 */ /* 0x001e280000000a00 */
        /* <DEDUP_REMOVED lines=25> */
.L_x_64445:
        /* <DEDUP_REMOVED lines=12> */
.L_x_64446:
[----:B------:R-:W-:Y:S05]  /*39e0*/  BSYNC.RECONVERGENT B0 ;  /* 0x0000000000007941 */ /* 0x000fea0003800200 */
.L_x_64444:
[----:B------:R-:W-:Y:S01]  /*39f0*/  FADD.FTZ R0, RZ, R244 ;  /* 0x000000f4ff007221 */ /* 0x000fe20000010000 */
[----:B------:R-:W0:Y:S01]  /*3a00*/  LDC.64 R4, c[0x0][0x3a8] ;  /* 0x0000ea00ff047b82 */ /* 0x000e220000000a00 */
[----:B------:R-:W-:Y:S02]  /*3a10*/  UMOV UR4, 0xffffffff ;  /* 0xffffffff00047882 */ /* 0x000fe40000000000 */
[----:B------:R-:W-:-:S04]  /*3a20*/  FADD.FTZ R0, R0, R245 ;  /* 0x000000f500007221 */ /* 0x000fc80000010000 */
[----:B------:R-:W-:-:S04]  /*3a30*/  FADD.FTZ R0, R0, R246 ;  /* 0x000000f600007221 */ /* 0x000fc80000010000 */
[----:B------:R-:W-:-:S04]  /*3a40*/  FADD.FTZ R0, R0, R183 ;  /* 0x000000b700007221 */ /* 0x000fc80000010000 */
[----:B------:R-:W-:-:S04]  /*3a50*/  FADD.FTZ R0, R0, R240 ;  /* 0x000000f000007221 */ /* 0x000fc80000010000 */
[----:B------:R-:W-:-:S04]  /*3a60*/  FADD.FTZ R0, R0, R241 ;  /* 0x000000f100007221 */ /* 0x000fc80000010000 */
[----:B------:R-:W-:Y:S01]  /*3a70*/  FADD.FTZ R0, R0, R242 ;  /* 0x000000f200007221 */ /* 0x000fe20000010000 */
[----:B0-----:R-:W-:Y:S02]  /*3a80*/  IMAD.WIDE.U32 R2, R2, 0x10, R4 ;  /* 0x0000001002027825 */ /* 0x001fe400078e0004 */
[----:B------:R-:W0:Y:S02]  /*3a90*/  S2R R4, SR_TID.X ;  /* 0x0000000000047919 */ /* 0x000e240000002100 */
        /* <DEDUP_REMOVED lines=209> */
.L_x_64462:
[----:B-1----:R-:W-:Y:S01]  /*47b0*/  FADD.FTZ R0, R4, R0 ;  /* 0x0000000004007221 */ /* 0x002fe20000010000 */
[----:B------:R-:W1:Y:S01]  /*47c0*/  @!P0 LDC.64 R2, c[0x0][0x3c0] ;  /* 0x0000f000ff028b82 */ /* 0x000e620000000a00 */
[----:B0-----:R-:W2:Y:S01]  /*47d0*/  LDL R4, [R1+0x4] ;  /* 0x0000040001047983 */ /* 0x001ea20000100800 */
[----:B------:R-:W-:Y:S01]  /*47e0*/  ISETP.NE.AND P1, PT, RZ, UR10, PT ;  /* 0x0000000aff007c0c */ /* 0x000fe2000bf25270 */
[----:B------:R-:W-:Y:S01]  /*47f0*/  FFMA.FTZ R0, R0, R6, UR11 ;  /* 0x0000000b00007e23 */ /* 0x000fe20008010006 */
[----:B------:R-:W-:Y:S01]  /*4800*/  BSSY.RECONVERGENT B0, `(.L_x_64448) ;  /* 0x000011d000007945 */ /* 0x000fe20003800200 */
[----:B-1----:R-:W-:-:S05]  /*4810*/  @!P0 IMAD.WIDE R2, R252, 0x4, R2 ;  /* 0x00000004fc028825 */ /* 0x002fca00078e0202 */
[----:B------:R0:W-:Y:S02]  /*4820*/  @!P0 STG.E desc[UR6][R2.64], R5 ;  /* 0x0000000502008986 */ /* 0x0001e4000c101906 */
[----:B0-----:R-:W-:-:S05]  /*4830*/  FMUL.FTZ R2, R5, R5 ;  /* 0x0000000505027220 */ /* 0x001fca0000410000 */
[----:B------:R-:W-:-:S05]  /*4840*/  FSEL R2, R2, RZ, P1 ;  /* 0x000000ff02027208 */ /* 0x000fca0000800000 */
[----:B------:R-:W-:Y:S02]  /*4850*/  FADD.FTZ R0, R0, R2 ;  /* 0x0000000200007221 */ /* 0x000fe40000010000 */
[----:B------:R-:W0:Y:S04]  /*4860*/  @!P0 LDC.64 R2, c[0x0][0x3c8] ;  /* 0x0000f200ff028b82 */ /* 0x000e280000000a00 */
[----:B------:R-:W1:Y:S01]  /*4870*/  MUFU.RSQ R0, R0 ;  /* 0x0000000000007308 */ /* 0x000e620000001400 */
[----:B0-----:R-:W-:-:S05]  /*4880*/  @!P0 IMAD.WIDE R2, R252, 0x4, R2 ;  /* 0x00000004fc028825 */ /* 0x001fca00078e0202 */
[----:B-1----:R0:W-:Y:S01]  /*4890*/  @!P0 STG.E desc[UR6][R2.64], R0 ;  /* 0x0000000002008986 */ /* 0x0021e2000c101906 */
[----:B--2---:R-:W-:-:S13]  /*48a0*/  ISETP.GE.AND P0, PT, R4, 0x1, PT ;  /* 0x000000010400780c */ /* 0x004fda0003f06270 */
[----:B0-----:R-:W-:Y:S05]  /*48b0*/  @!P0 BRA `(.L_x_64449) ;  /* 0x0000001000448947 */ /* 0x001fea0003800000 */
[----:B------:R-:W0:Y:S01]  /*48c0*/  LDC R247, c[0x0][0x388] ;  /* 0x0000e200fff77b82 */ /* 0x000e220000000800 */
[----:B------:R-:W-:Y:S01]  /*48d0*/  IADD3 R3, PT, PT, R4, -0x1, RZ ;  /* 0xffffffff04037810 */ /* 0x000fe20007ffe0ff */
[----:B------:R1:W-:Y:S02]  /*48e0*/  STL [R1+0x58], R7 ;  /* 0x0000580701007387 */ /* 0x0003e40000100800 */
[----:B-1----:R-:W1:Y:S02]  /*48f0*/  S2R R7, SR_TID.X ;  /* 0x0000000000077919 */ /* 0x002e640000002100 */
[----:B0-----:R-:W-:Y:S02]  /*4900*/  IMAD R3, R3, R247, RZ ;  /* 0x000000f703037224 */ /* 0x001fe400078e02ff */
[----:B------:R-:W2:Y:S03]  /*4910*/  LDL R247, [R1+0x54] ;  /* 0x0000540001f77983 */ /* 0x000ea60000100800 */
[----:B------:R-:W-:-:S04]  /*4920*/  SHF.R.S32.HI R2, RZ, 0x1f, R3 ;  /* 0x0000001fff027819 */ /* 0x000fc80000011403 */
[----:B------:R-:W-:Y:S02]  /*4930*/  LEA.HI R3, R2, R3, RZ, 0x2 ;  /* 0x0000000302037211 */ /* 0x000fe400078f10ff */
[----:B------:R-:W-:-:S05]  /*4940*/  FSEL R2, R5, RZ, !P1 ;  /* 0x000000ff05027208 */ /* 0x000fca0004800000 */
[C---:B------:R-:W-:Y:S01]  /*4950*/  FADD.FTZ R5, -R2.reuse, R246 ;  /* 0x000000f602057221 */ /* 0x040fe20000010100 */
[C---:B------:R-:W-:Y:S01]  /*4960*/  FADD.FTZ R4, -R2.reuse, R244 ;  /* 0x000000f402047221 */ /* 0x040fe20000010100 */
[----:B------:R-:W3:Y:S01]  /*4970*/  LDL R246, [R1+0x50] ;  /* 0x0000500001f67983 */ /* 0x000ee20000100800 */
[C---:B------:R-:W-:Y:S01]  /*4980*/  FADD.FTZ R244, -R2.reuse, R183 ;  /* 0x000000b702f47221 */ /* 0x040fe20000010100 */
[----:B-1----:R-:W-:Y:S01]  /*4990*/  LOP3.LUT R7, R7, 0x1f, RZ, 0xc0, !PT ;  /* 0x0000001f07077812 */ /* 0x002fe200078ec0ff */
[----:B------:R-:W-:Y:S01]  /*49a0*/  FADD.FTZ R6, -R2, R245 ;  /* 0x000000f502067221 */ /* 0x000fe20000010100 */
[C---:B------:R-:W-:Y:S01]  /*49b0*/  FMUL.FTZ R183, R0.reuse, R4 ;  /* 0x0000000400b77220 */ /* 0x040fe20000410000 */
[----:B------:R-:W4:Y:S01]  /*49c0*/  LDL R245, [R1+0x4c] ;  /* 0x00004c0001f57983 */ /* 0x000f220000100800 */
[----:B------:R-:W-:-:S03]  /*49d0*/  FMUL.FTZ R4, R0, R244 ;  /* 0x000000f400047220 */ /* 0x000fc60000410000 */
[----:B------:R0:W-:Y:S04]  /*49e0*/  STL [R1], R7 ;  /* 0x0000000701007387 */ /* 0x0001e80000100800 */
[----:B------:R-:W4:Y:S01]  /*49f0*/  LDL R244, [R1+0x48] ;  /* 0x0000480001f47983 */ /* 0x000f220000100800 */
[C---:B------:R-:W-:Y:S01]  /*4a00*/  FMUL.FTZ R5, R0.reuse, R5 ;  /* 0x0000000500057220 */ /* 0x040fe20000410000 */
[----:B------:R-:W-:Y:S01]  /*4a10*/  LEA.HI.SX32 R3, R3, R7, 0x1e ;  /* 0x0000000703037211 */ /* 0x000fe200078ff2ff */
[----:B------:R-:W-:Y:S01]  /*4a20*/  FMUL.FTZ R6, R0, R6 ;  /* 0x0000000600067220 */ /* 0x000fe20000410000 */
[----:B0-----:R0:W5:Y:S01]  /*4a30*/  LDL.LU R7, [R1+0x58] ;  /* 0x0000580001077983 */ /* 0x0011620000300800 */
[----:B--2---:R-:W-:Y:S01]  /*4a40*/  FFMA.FTZ R247, R4, R247, R51 ;  /* 0x000000f704f77223 */ /* 0x004fe20000010033 */
[----:B---3--:R-:W-:-:S02]  /*4a50*/  FFMA.FTZ R246, R5, R246, R50 ;  /* 0x000000f605f67223 */ /* 0x008fc40000010032 */
[----:B------:R-:W1:Y:S01]  /*4a60*/  LDC.64 R4, c[0x0][0x428] ;  /* 0x00010a00ff047b82 */ /* 0x000e620000000a00 */
[----:B----4-:R-:W-:Y:S01]  /*4a70*/  FFMA.FTZ R245, R6, R245, R49 ;  /* 0x000000f506f57223 */ /* 0x010fe20000010031 */
[----:B------:R-:W-:Y:S01]  /*4a80*/  FFMA.FTZ R244, R183, R244, R48 ;  /* 0x000000f4b7f47223 */ /* 0x000fe20000010030 */
[----:B-1----:R-:W-:-:S05]  /*4a90*/  IMAD.WIDE.U32 R4, R3, 0x10, R4 ;  /* 0x0000001003047825 */ /* 0x002fca00078e0004 */
[----:B------:R1:W-:Y:S04]  /*4aa0*/  STG.E.128 desc[UR6][R4.64], R244 ;  /* 0x000000f404007986 */ /* 0x0003e8000c101d06 */
[----:B-1----:R-:W2:Y:S01]  /*4ab0*/  LDL R247, [R1+0x38] ;  /* 0x0000380001f77983 */ /* 0x002ea20000100800 */
[----:B------:R-:W-:-:S03]  /*4ac0*/  FADD.FTZ R5, -R2, R241 ;  /* 0x000000f102057221 */ /* 0x000fc60000010100 */
[----:B------:R-:W3:Y:S04]  /*4ad0*/  LDL R245, [R1+0x44] ;  /* 0x0000440001f57983 */ /* 0x000ee80000100800 */
[----:B------:R-:W4:Y:S04]  /*4ae0*/  LDL R244, [R1+0x40] ;  /* 0x0000400001f47983 */ /* 0x000f280000100800 */
[----:B------:R-:W4:Y:S01]  /*4af0*/  LDL R241, [R1+0x3c] ;  /* 0x00003c0001f17983 */ /* 0x000f220000100800 */
[C---:B------:R-:W-:Y:S01]  /*4b00*/  FADD.FTZ R4, -R2.reuse, R240 ;  /* 0x000000f002047221 */ /* 0x040fe20000010100 */
[----:B------:R-:W-:Y:S01]  /*4b10*/  FADD.FTZ R240, -R2, R243 ;  /* 0x000000f302f07221 */ /* 0x000fe20000010100 */
[----:B------:R-:W-:-:S02]  /*4b20*/  FMUL.FTZ R183, R0, R5 ;  /* 0x0000000500b77220 */ /* 0x000fc40000410000 */
[C---:B------:R-:W-:Y:S01]  /*4b30*/  FMUL.FTZ R4, R0.reuse, R4 ;  /* 0x0000000400047220 */ /* 0x040fe20000410000 */
[----:B------:R-:W-:Y:S01]  /*4b40*/  FMUL.FTZ R5, R0, R240 ;  /* 0x000000f000057220 */ /* 0x000fe20000410000 */
[----:B------:R-:W-:-:S04]  /*4b50*/  FADD.FTZ R6, -R2, R242 ;  /* 0x000000f202067221 */ /* 0x000fc80000010100 */
[----:B------:R-:W-:Y:S01]  /*4b60*/  FMUL.FTZ R6, R0, R6 ;  /* 0x0000000600067220 */ /* 0x000fe20000410000 */
[----:B--2---:R-:W-:Y:S02]  /*4b70*/  FFMA.FTZ R240, R4, R247, R52 ;  /* 0x000000f704f07223 */ /* 0x004fe40000010034 */
[----:B------:R-:W1:Y:S01]  /*4b80*/  LDC.64 R246, c[0x0][0x428] ;  /* 0x00010a00fff67b82 */ /* 0x000e620000000a00 */
[----:B------:R-:W-:Y:S01]  /*4b90*/  IADD3 R4, PT, PT, R3, 0x20, RZ ;  /* 0x0000002003047810 */ /* 0x000fe20007ffe0ff */
[----:B---3--:R-:W-:Y:S02]  /*4ba0*/  FFMA.FTZ R243, R5, R245, R55 ;  /* 0x000000f505f37223 */ /* 0x008fe40000010037 */
[----:B------:R-:W2:Y:S01]  /*4bb0*/  LDL R245, [R1+0x10] ;  /* 0x0000100001f57983 */ /* 0x000ea20000100800 */
[----:B----4-:R-:W-:Y:S01]  /*4bc0*/  FFMA.FTZ R242, R6, R244, R54 ;  /* 0x000000f406f27223 */ /* 0x010fe20000010036 */
[----:B------:R-:W-:Y:S01]  /*4bd0*/  FFMA.FTZ R241, R183, R241, R53 ;  /* 0x000000f1b7f17223 */ /* 0x000fe20000010035 */
[----:B-1----:R-:W-:-:S04]  /*4be0*/  IMAD.WIDE.U32 R4, R4, 0x10, R246 ;  /* 0x0000001004047825 */ /* 0x002fc800078e00f6 */
[C---:B------:R-:W-:Y:S01]  /*4bf0*/  FADD.FTZ R6, -R2.reuse, R238 ;  /* 0x000000ee02067221 */ /* 0x040fe20000010100 */
[----:B------:R-:W3:Y:S04]  /*4c00*/  LDL R244, [R1+0x14] ;  /* 0x0000140001f47983 */ /* 0x000ee80000100800 */
[----:B------:R1:W-:Y:S04]  /*4c10*/  STG.E.128 desc[UR6][R4.64], R240 ;  /* 0x000000f004007986 */ /* 0x0003e8000c101d06 */
[----:B------:R-:W4:Y:S01]  /*4c20*/  LDL R238, [R1+0x30] ;  /* 0x0000300001ee7983 */ /* 0x000f220000100800 */
[C---:B-1----:R-:W-:Y:S01]  /*4c30*/  FADD.FTZ R4, -R2.reuse, R236 ;  /* 0x000000ec02047221 */ /* 0x042fe20000010100 */
[C---:B------:R-:W-:Y:S01]  /*4c40*/  FADD.FTZ R5, -R2.reuse, R237 ;  /* 0x000000ed02057221 */ /* 0x040fe20000010100 */
[----:B------:R-:W-:Y:S01]  /*4c50*/  FADD.FTZ R236, -R2, R239 ;  /* 0x000000ef02ec7221 */ /* 0x000fe20000010100 */
[----:B------:R-:W2:Y:S02]  /*4c60*/  LDL R237, [R1+0x2c] ;  /* 0x00002c0001ed7983 */ /* 0x000ea40000100800 */
[C---:B------:R-:W-:Y:S01]  /*4c70*/  FMUL.FTZ R183, R0.reuse, R5 ;  /* 0x0000000500b77220 */ /* 0x040fe20000410000 */
[C---:B------:R-:W-:Y:S01]  /*4c80*/  FMUL.FTZ R5, R0.reuse, R236 ;  /* 0x000000ec00057220 */ /* 0x040fe20000410000 */
[----:B------:R-:W3:Y:S04]  /*4c90*/  LDL R239, [R1+0x34] ;  /* 0x0000340001ef7983 */ /* 0x000ee80000100800 */
[----:B------:R-:W3:Y:S01]  /*4ca0*/  LDL R236, [R1+0x28] ;  /* 0x0000280001ec7983 */ /* 0x000ee20000100800 */
[C---:B------:R-:W-:Y:S01]  /*4cb0*/  FMUL.FTZ R4, R0.reuse, R4 ;  /* 0x0000000400047220 */ /* 0x040fe20000410000 */
[----:B------:R-:W-:-:S02]  /*4cc0*/  FMUL.FTZ R6, R0, R6 ;  /* 0x0000000600067220 */ /* 0x000fc40000410000 */
[----:B------:R-:W3:Y:S04]  /*4cd0*/  LDL R241, [R1+0x24] ;  /* 0x0000240001f17983 */ /* 0x000ee80000100800 */
[----:B------:R-:W3:Y:S04]  /*4ce0*/  LDL R240, [R1+0x20] ;  /* 0x0000200001f07983 */ /* 0x000ee80000100800 */
[----:B------:R-:W3:Y:S04]  /*4cf0*/  LDL R242, [R1+0x8] ;  /* 0x0000080001f27983 */ /* 0x000ee80000100800 */
[----:B------:R-:W3:Y:S01]  /*4d00*/  LDL R243, [R1+0xc] ;  /* 0x00000c0001f37983 */ /* 0x000ee20000100800 */
[----:B----4-:R-:W-:Y:S01]  /*4d10*/  FFMA.FTZ R238, R6, R238, R58 ;  /* 0x000000ee06ee7223 */ /* 0x010fe2000001003a */
[----:B--2---:R-:W-:Y:S01]  /*4d20*/  FFMA.FTZ R237, R183, R237, R57 ;  /* 0x000000edb7ed7223 */ /* 0x004fe20000010039 */
[----:B---3--:R-:W-:Y:S01]  /*4d30*/  FFMA.FTZ R236, R4, R236, R56 ;  /* 0x000000ec04ec7223 */ /* 0x008fe20000010038 */
[----:B------:R-:W-:Y:S01]  /*4d40*/  IADD3 R4, PT, PT, R3, 0x40, RZ ;  /* 0x0000004003047810 */ /* 0x000fe20007ffe0ff */
[----:B------:R-:W-:-:S04]  /*4d50*/  FFMA.FTZ R239, R5, R239, R59 ;  /* 0x000000ef05ef7223 */ /* 0x000fc8000001003b */
[----:B------:R-:W-:-:S05]  /*4d60*/  IMAD.WIDE.U32 R4, R4, 0x10, R246 ;  /* 0x0000001004047825 */ /* 0x000fca00078e00f6 */
[----:B------:R1:W-:Y:S04]  /*4d70*/  STG.E.128 desc[UR6][R4.64], R236 ;  /* 0x000000ec04007986 */ /* 0x0003e8000c101d06 */
[----:B-1----:R-:W2:Y:S04]  /*4d80*/  LDL R238, [R1+0x18] ;  /* 0x0000180001ee7983 */ /* 0x002ea80000100800 */
[----:B------:R-:W3:Y:S01]  /*4d90*/  LDL R239, [R1+0x1c] ;  /* 0x00001c0001ef7983 */ /* 0x000ee20000100800 */
[C---:B------:R-:W-:Y:S01]  /*4da0*/  FADD.FTZ R4, -R2.reuse, R232 ;  /* 0x000000e802047221 */ /* 0x040fe20000010100 */
[C---:B------:R-:W-:Y:S01]  /*4db0*/  FADD.FTZ R5, -R2.reuse, R233 ;  /* 0x000000e902057221 */ /* 0x040fe20000010100 */
[----:B------:R-:W-:-:S02]  /*4dc0*/  FADD.FTZ R232, -R2, R235 ;  /* 0x000000eb02e87221 */ /* 0x000fc40000010100 */
[----:B------:R-:W-:Y:S01]  /*4dd0*/  FMUL.FTZ R4, R0, R4 ;  /* 0x0000000400047220 */ /* 0x000fe20000410000 */
[----:B------:R-:W-:Y:S01]  /*4de0*/  FADD.FTZ R6, -R2, R234 ;  /* 0x000000ea02067221 */ /* 0x000fe20000010100 */
[C---:B------:R-:W-:Y:S01]  /*4df0*/  FMUL.FTZ R183, R0.reuse, R5 ;  /* 0x0000000500b77220 */ /* 0x040fe20000410000 */
[C---:B------:R-:W-:Y:S02]  /*4e00*/  FMUL.FTZ R5, R0.reuse, R232 ;  /* 0x000000e800057220 */ /* 0x040fe40000410000 */
[----:B------:R-:W-:Y:S02]  /*4e10*/  FMUL.FTZ R6, R0, R6 ;  /* 0x0000000600067220 */ /* 0x000fe40000410000 */
[----:B------:R-:W-:Y:S02]  /*4e20*/  FFMA.FTZ R235, R5, R241, R63 ;  /* 0x000000f105eb7223 */ /* 0x000fe4000001003f */
[----:B------:R-:W-:Y:S01]  /*4e30*/  FFMA.FTZ R234, R6, R240, R62 ;  /* 0x000000f006ea7223 */ /* 0x000fe2000001003e */
[----:B------:R-:W-:-:S04]  /*4e40*/  FADD.FTZ R6, -R2, R230 ;  /* 0x000000e602067221 */ /* 0x000fc80000010100 */
[----:B------:R-:W-:-:S04]  /*4e50*/  FMUL.FTZ R6, R0, R6 ;  /* 0x0000000600067220 */ /* 0x000fc80000410000 */
[----:B------:R-:W-:Y:S01]  /*4e60*/  FFMA.FTZ R230, R6, R245, R66 ;  /* 0x000000f506e67223 */ /* 0x000fe20000010042 */
[----:B------:R-:W-:-:S04]  /*4e70*/  FADD.FTZ R6, -R2, R226 ;  /* 0x000000e202067221 */ /* 0x000fc80000010100 */
        /* <DEDUP_REMOVED lines=35> */
[----:B------:R-:W-:Y:S01]  /*50b0*/  IADD3 R4, PT, PT, R3, 0x60, RZ ;  /* 0x0000006003047810 */ /* 0x000fe20007ffe0ff */
[----:B---3--:R-:W-:-:S04]  /*50c0*/  FFMA.FTZ R233, R183, R239, R61 ;  /* 0x000000efb7e97223 */ /* 0x008fc8000001003d */
[----:B------:R-:W-:-:S05]  /*50d0*/  IMAD.WIDE.U32 R4, R4, 0x10, R246 ;  /* 0x0000001004047825 */ /* 0x000fca00078e00f6 */
[----:B------:R1:W-:Y:S02]  /*50e0*/  STG.E.128 desc[UR6][R4.64], R232 ;  /* 0x000000e804007986 */ /* 0x0003e4000c101d06 */
[C---:B-1----:R-:W-:Y:S01]  /*50f0*/  FADD.FTZ R4, -R2.reuse, R228 ;  /* 0x000000e402047221 */ /* 0x042fe20000010100 */
[C---:B------:R-:W-:Y:S01]  /*5100*/  FADD.FTZ R5, -R2.reuse, R229 ;  /* 0x000000e502057221 */ /* 0x040fe20000010100 */
[----:B------:R-:W-:Y:S02]  /*5110*/  FADD.FTZ R228, -R2, R231 ;  /* 0x000000e702e47221 */ /* 0x000fe40000010100 */
[C---:B------:R-:W-:Y:S01]  /*5120*/  FMUL.FTZ R4, R0.reuse, R4 ;  /* 0x0000000400047220 */ /* 0x040fe20000410000 */
[C---:B------:R-:W-:Y:S01]  /*5130*/  FMUL.FTZ R183, R0.reuse, R5 ;  /* 0x0000000500b77220 */ /* 0x040fe20000410000 */
[----:B------:R-:W-:Y:S02]  /*5140*/  FMUL.FTZ R5, R0, R228 ;  /* 0x000000e400057220 */ /* 0x000fe40000410000 */
[----:B------:R-:W-:Y:S01]  /*5150*/  FFMA.FTZ R228, R4, R242, R64 ;  /* 0x000000f204e47223 */ /* 0x000fe20000010040 */
[----:B------:R-:W-:Y:S01]  /*5160*/  IADD3 R4, PT, PT, R3, 0x80, RZ ;  /* 0x0000008003047810 */ /* 0x000fe20007ffe0ff */
[----:B------:R-:W-:Y:S01]  /*5170*/  FFMA.FTZ R231, R5, R244, R67 ;  /* 0x000000f405e77223 */ /* 0x000fe20000010043 */
[----:B------:R-:W-:-:S03]  /*5180*/  FFMA.FTZ R229, R183, R243, R65 ;  /* 0x000000f3b7e57223 */ /* 0x000fc60000010041 */
[----:B------:R-:W-:-:S04]  /*5190*/  IMAD.WIDE.U32 R4, R4, 0x10, R246 ;  /* 0x0000001004047825 */ /* 0x000fc800078e00f6 */
[C---:B------:R-:W-:Y:S01]  /*51a0*/  FADD.FTZ R183, -R2.reuse, R227 ;  /* 0x000000e302b77221 */ /* 0x040fe20000010100 */
[----:B------:R1:W-:Y:S01]  /*51b0*/  STG.E.128 desc[UR6][R4.64], R228 ;  /* 0x000000e404007986 */ /* 0x0003e2000c101d06 */
[----:B------:R-:W-:Y:S02]  /*51c0*/  FADD.FTZ R227, -R2, R221 ;  /* 0x000000dd02e37221 */ /* 0x000fe40000010100 */
[----:B------:R-:W-:Y:S01]  /*51d0*/  FMUL.FTZ R183, R0, R183 ;  /* 0x000000b700b77220 */ /* 0x000fe20000410000 */
[C---:B------:R-:W-:Y:S01]  /*51e0*/  FADD.FTZ R221, -R2.reuse, R223 ;  /* 0x000000df02dd7221 */ /* 0x040fe20000010100 */
[C---:B------:R-:W-:Y:S01]  /*51f0*/  FADD.FTZ R223, -R2.reuse, R193 ;  /* 0x000000c102df7221 */ /* 0x040fe20000010100 */
[C---:B------:R-:W-:Y:S01]  /*5200*/  FADD.FTZ R193, -R2.reuse, R191 ;  /* 0x000000bf02c17221 */ /* 0x040fe20000010100 */
[----:B------:R-:W-:Y:S01]  /*5210*/  FFMA.FTZ R191, R183, R251, R71 ;  /* 0x000000fbb7bf7223 */ /* 0x000fe20000010047 */
[C---:B-1----:R-:W-:Y:S01]  /*5220*/  FADD.FTZ R4, -R2.reuse, R224 ;  /* 0x000000e002047221 */ /* 0x042fe20000010100 */
[C---:B------:R-:W-:Y:S01]  /*5230*/  FADD.FTZ R5, -R2.reuse, R225 ;  /* 0x000000e102057221 */ /* 0x040fe20000010100 */
[C---:B------:R-:W-:Y:S01]  /*5240*/  FADD.FTZ R224, -R2.reuse, R200 ;  /* 0x000000c802e07221 */ /* 0x040fe20000010100 */
[----:B------:R-:W-:Y:S01]  /*5250*/  FADD.FTZ R200, -R2, R188 ;  /* 0x000000bc02c87221 */ /* 0x000fe20000010100 */
[C---:B------:R-:W-:Y:S01]  /*5260*/  FMUL.FTZ R188, R0.reuse, R4 ;  /* 0x0000000400bc7220 */ /* 0x040fe20000410000 */
[----:B------:R-:W-:Y:S01]  /*5270*/  FMUL.FTZ R5, R0, R5 ;  /* 0x0000000500057220 */ /* 0x000fe20000410000 */
[----:B------:R-:W-:Y:S01]  /*5280*/  IADD3 R4, PT, PT, R3, 0xa0, RZ ;  /* 0x000000a003047810 */ /* 0x000fe20007ffe0ff */
        /* <DEDUP_REMOVED lines=9> */
[----:B------:R-:W-:-:S04]  /*5320*/  IMAD.WIDE.U32 R4, R4, 0x10, R246 ;  /* 0x0000001004047825 */ /* 0x000fc800078e00f6 */
[C---:B------:R-:W-:Y:S01]  /*5330*/  FMUL.FTZ R184, R0.reuse, R200 ;  /* 0x000000c800b87220 */ /* 0x040fe20000410000 */
[C---:B------:R-:W-:Y:S01]  /*5340*/  IADD3 R200, PT, PT, R3.reuse, 0xc0, RZ ;  /* 0x000000c003c87810 */ /* 0x040fe20007ffe0ff */
[C---:B------:R-:W-:Y:S01]  /*5350*/  FMUL.FTZ R232, R0.reuse, R228 ;  /* 0x000000e400e87220 */ /* 0x040fe20000410000 */
[----:B------:R1:W-:Y:S01]  /*5360*/  STG.E.128 desc[UR6][R4.64], R188 ;  /* 0x000000bc04007986 */ /* 0x0003e2000c101d06 */
[C---:B------:R-:W-:Y:S01]  /*5370*/  FMUL.FTZ R228, R0.reuse, R216 ;  /* 0x000000d800e47220 */ /* 0x040fe20000410000 */
[C---:B------:R-:W-:Y:S01]  /*5380*/  FMUL.FTZ R229, R0.reuse, R217 ;  /* 0x000000d900e57220 */ /* 0x040fe20000410000 */
[C---:B------:R-:W-:Y:S01]  /*5390*/  FMUL.FTZ R230, R0.reuse, R218 ;  /* 0x000000da00e67220 */ /* 0x040fe20000410000 */
[----:B------:R-:W-:Y:S01]  /*53a0*/  FMUL.FTZ R231, R0, R219 ;  /* 0x000000db00e77220 */ /* 0x000fe20000410000 */
        /* <DEDUP_REMOVED lines=9> */
[C---:B-1----:R-:W-:Y:S01]  /*5440*/  FMUL.FTZ R189, R0.reuse, R227 ;  /* 0x000000e300bd7220 */ /* 0x042fe20000410000 */
[C---:B------:R-:W-:Y:S01]  /*5450*/  FMUL.FTZ R191, R0.reuse, R202 ;  /* 0x000000ca00bf7220 */ /* 0x040fe20000410000 */
[C---:B------:R-:W-:Y:S01]  /*5460*/  FMUL.FTZ R190, R0.reuse, R220 ;  /* 0x000000dc00be7220 */ /* 0x040fe20000410000 */
[C---:B------:R-:W-:Y:S01]  /*5470*/  FMUL.FTZ R227, R0.reuse, R221 ;  /* 0x000000dd00e37220 */ /* 0x040fe20000410000 */
[----:B------:R-:W-:Y:S01]  /*5480*/  IADD3 R202, PT, PT, R3, 0xe0, RZ ;  /* 0x000000e003ca7810 */ /* 0x000fe20007ffe0ff */
[C---:B------:R-:W-:Y:S01]  /*5490*/  FMUL.FTZ R220, R0.reuse, R198 ;  /* 0x000000c600dc7220 */ /* 0x040fe20000410000 */
[----:B------:R-:W-:Y:S01]  /*54a0*/  FMUL.FTZ R221, R0, R199 ;  /* 0x000000c700dd7220 */ /* 0x000fe20000410000 */
        /* <DEDUP_REMOVED lines=10> */
[C---:B------:R-:W-:Y:S01]  /*5550*/  FMUL.FTZ R216, R0.reuse, R214 ;  /* 0x000000d600d87220 */ /* 0x040fe20000410000 */
[----:B------:R1:W-:Y:S01]  /*5560*/  STG.E.128 desc[UR6][R200.64], R196 ;  /* 0x000000c4c8007986 */ /* 0x0003e2000c101d06 */
[----:B------:R-:W-:-:S03]  /*5570*/  FMUL.FTZ R217, R0, R215 ;  /* 0x000000d700d97220 */ /* 0x000fc60000410000 */
[----:B------:R2:W-:Y:S01]  /*5580*/  STG.E.128 desc[UR6][R202.64], R192 ;  /* 0x000000c0ca007986 */ /* 0x0005e2000c101d06 */
[C---:B------:R-:W-:Y:S01]  /*5590*/  FMUL.FTZ R239, R0.reuse, R204 ;  /* 0x000000cc00ef7220 */ /* 0x040fe20000410000 */
[C---:B------:R-:W-:Y:S01]  /*55a0*/  FMUL.FTZ R234, R0.reuse, R206 ;  /* 0x000000ce00ea7220 */ /* 0x040fe20000410000 */
[C---:B------:R-:W-:Y:S01]  /*55b0*/  IADD3 R204, PT, PT, R3.reuse, 0x160, RZ ;  /* 0x0000016003cc7810 */ /* 0x040fe20007ffe0ff */
[C---:B------:R-:W-:Y:S01]  /*55c0*/  FMUL.FTZ R238, R0.reuse, R205 ;  /* 0x000000cd00ee7220 */ /* 0x040fe20000410000 */
[----:B------:R-:W-:Y:S01]  /*55d0*/  FMUL.FTZ R233, R0, R207 ;  /* 0x000000cf00e97220 */ /* 0x000fe20000410000 */
[C---:B------:R-:W-:Y:S01]  /*55e0*/  IADD3 R206, PT, PT, R3.reuse, 0x180, RZ ;  /* 0x0000018003ce7810 */ /* 0x040fe20007ffe0ff */
[----:B-1----:R-:W-:Y:S01]  /*55f0*/  FFMA.FTZ R196, R218, R20, R84 ;  /* 0x00000014dac47223 */ /* 0x002fe20000010054 */
[----:B------:R-:W-:Y:S01]  /*5600*/  FFMA.FTZ R198, R220, R22, R86 ;  /* 0x00000016dcc67223 */ /* 0x000fe20000010056 */
[C---:B------:R-:W-:Y:S01]  /*5610*/  IADD3 R218, PT, PT, R3.reuse, 0x120, RZ ;  /* 0x0000012003da7810 */ /* 0x040fe20007ffe0ff */
[----:B--2---:R-:W-:Y:S01]  /*5620*/  FFMA.FTZ R194, R216, R18, R82 ;  /* 0x00000012d8c27223 */ /* 0x004fe20000010052 */
[----:B------:R-:W-:-:S02]  /*5630*/  IADD3 R216, PT, PT, R3, 0x100, RZ ;  /* 0x0000010003d87810 */ /* 0x000fc40007ffe0ff */
[----:B------:R-:W-:Y:S01]  /*5640*/  IADD3 R220, PT, PT, R3, 0x140, RZ ;  /* 0x0000014003dc7810 */ /* 0x000fe20007ffe0ff */
        /* <DEDUP_REMOVED lines=11> */
[----:B------:R-:W-:Y:S01]  /*5700*/  FMUL.FTZ R215, R0, R224 ;  /* 0x000000e000d77220 */ /* 0x000fe20000410000 */
[----:B------:R-:W-:-:S04]  /*5710*/  IMAD.WIDE.U32 R220, R220, 0x10, R246 ;  /* 0x00000010dcdc7825 */ /* 0x000fc800078e00f6 */
[C---:B------:R-:W-:Y:S01]  /*5720*/  FMUL.FTZ R214, R0.reuse, R225 ;  /* 0x000000e100d67220 */ /* 0x040fe20000410000 */
[C---:B------:R-:W-:Y:S01]  /*5730*/  IADD3 R208, PT, PT, R3.reuse, 0x1a0, RZ ;  /* 0x000001a003d07810 */ /* 0x040fe20007ffe0ff */
[C---:B------:R-:W-:Y:S01]  /*5740*/  FMUL.FTZ R4, R0.reuse, R222 ;  /* 0x000000de00047220 */ /* 0x040fe20000410000 */
[C---:B------:R-:W-:Y:S01]  /*5750*/  FMUL.FTZ R5, R0.reuse, R223 ;  /* 0x000000df00057220 */ /* 0x040fe20000410000 */
[C---:B------:R-:W-:Y:S01]  /*5760*/  IADD3 R210, PT, PT, R3.reuse, 0x1c0, RZ ;  /* 0x000001c003d27810 */ /* 0x040fe20007ffe0ff */
[C---:B------:R-:W-:Y:S01]  /*5770*/  FMUL.FTZ R188, R0.reuse, R226 ;  /* 0x000000e200bc7220 */ /* 0x040fe20000410000 */
[C---:B------:R-:W-:Y:S01]  /*5780*/  FMUL.FTZ R189, R0.reuse, R237 ;  /* 0x000000ed00bd7220 */ /* 0x040fe20000410000 */
[C---:B------:R-:W-:Y:S01]  /*5790*/  FMUL.FTZ R190, R0.reuse, R236 ;  /* 0x000000ec00be7220 */ /* 0x040fe20000410000 */
[----:B------:R-:W-:Y:S01]  /*57a0*/  IADD3 R212, PT, PT, R3, 0x1e0, RZ ;  /* 0x000001e003d47810 */ /* 0x000fe20007ffe0ff */
[----:B------:R1:W-:Y:S01]  /*57b0*/  STG.E.128 desc[UR6][R216.64], R192 ;  /* 0x000000c0d8007986 */ /* 0x0003e2000c101d06 */
[----:B------:R-:W-:Y:S01]  /*57c0*/  FMUL.FTZ R0, R0, R235 ;  /* 0x000000eb00007220 */ /* 0x000fe20000410000 */
[----:B------:R-:W-:-:S02]  /*57d0*/  IMAD.WIDE.U32 R204, R204, 0x10, R246 ;  /* 0x00000010cccc7825 */ /* 0x000fc400078e00f6 */
[----:B------:R2:W-:Y:S02]  /*57e0*/  STG.E.128 desc[UR6][R218.64], R196 ;  /* 0x000000c4da007986 */ /* 0x0005e4000c101d06 */
[----:B------:R-:W-:Y:S02]  /*57f0*/  IMAD.WIDE.U32 R206, R206, 0x10, R246 ;  /* 0x00000010cece7825 */ /* 0x000fe400078e00f6 */
[----:B------:R3:W-:Y:S02]  /*5800*/  STG.E.128 desc[UR6][R220.64], R200 ;  /* 0x000000c8dc007986 */ /* 0x0007e4000c101d06 */
[----:B------:R-:W-:Y:S01]  /*5810*/  FFMA.FTZ R184, R184, R40, R104 ;  /* 0x00000028b8b87223 */ /* 0x000fe20000010068 */
[----:B------:R-:W-:-:S04]  /*5820*/  IMAD.WIDE.U32 R208, R208, 0x10, R246 ;  /* 0x00000010d0d07825 */ /* 0x000fc800078e00f6 */
[----:B------:R-:W-:Y:S01]  /*5830*/  FFMA.FTZ R185, R185, R41, R105 ;  /* 0x00000029b9b97223 */ /* 0x000fe20000010069 */
[----:B------:R-:W-:Y:S01]  /*5840*/  FFMA.FTZ R186, R186, R42, R106 ;  /* 0x0000002ababa7223 */ /* 0x000fe2000001006a */
[----:B------:R-:W-:Y:S01]  /*5850*/  FFMA.FTZ R187, R187, R43, R107 ;  /* 0x0000002bbbbb7223 */ /* 0x000fe2000001006b */
[----:B------:R-:W-:-:S04]  /*5860*/  IMAD.WIDE.U32 R210, R210, 0x10, R246 ;  /* 0x00000010d2d27825 */ /* 0x000fc800078e00f6 */
[----:B-1----:R-:W-:Y:S01]  /*5870*/  FFMA.FTZ R192, R239, R28, R92 ;  /* 0x0000001cefc07223 */ /* 0x002fe2000001005c */
[----:B------:R-:W-:Y:S01]  /*5880*/  FFMA.FTZ R193, R238, R29, R93 ;  /* 0x0000001deec17223 */ /* 0x000fe2000001005d */
[----:B------:R-:W-:Y:S01]  /*5890*/  FFMA.FTZ R194, R234, R30, R94 ;  /* 0x0000001eeac27223 */ /* 0x000fe2000001005e */
[----:B------:R-:W-:Y:S01]  /*58a0*/  FFMA.FTZ R195, R233, R31, R95 ;  /* 0x0000001fe9c37223 */ /* 0x000fe2000001005f */
        /* <DEDUP_REMOVED lines=13> */
[----:B------:R0:W-:Y:S04]  /*5980*/  STG.E.128 desc[UR6][R204.64], R192 ;  /* 0x000000c0cc007986 */ /* 0x0001e8000c101d06 */
[----:B------:R0:W-:Y:S04]  /*5990*/  STG.E.128 desc[UR6][R206.64], R196 ;  /* 0x000000c4ce007986 */ /* 0x0001e8000c101d06 */
[----:B------:R0:W-:Y:S04]  /*59a0*/  STG.E.128 desc[UR6][R208.64], R200 ;  /* 0x000000c8d0007986 */ /* 0x0001e8000c101d06 */
[----:B------:R0:W-:Y:S04]  /*59b0*/  STG.E.128 desc[UR6][R210.64], R184 ;  /* 0x000000b8d2007986 */ /* 0x0001e8000c101d06 */
[----:B------:R0:W-:Y:S02]  /*59c0*/  STG.E.128 desc[UR6][R212.64], R188 ;  /* 0x000000bcd4007986 */ /* 0x0001e4000c101d06 */
.L_x_64449:
[----:B------:R-:W-:Y:S05]  /*59d0*/  BSYNC.RECONVERGENT B0 ;  /* 0x0000000000007941 */ /* 0x000fea0003800200 */
.L_x_64448:
[----:B------:R-:W1:Y:S02]  /*59e0*/  LDC.64 R2, c[0x0][0x380] ;  /* 0x0000e000ff027b82 */ /* 0x000e640000000a00 */
[----:B-1----:R-:W-:-:S04]  /*59f0*/  LEA R252, R2, R252, 0x2 ;  /* 0x000000fc02fc7211 */ /* 0x002fc800078e10ff */
[----:B------:R-:W-:-:S13]  /*5a00*/  ISETP.GE.AND P0, PT, R252, R3, PT ;  /* 0x00000003fc00720c */ /* 0x000fda0003f06270 */
[----:B------:R-:W-:Y:S05]  /*5a10*/  @!P0 BRA `(.L_x_64450) ;  /* 0xffffffb000088947 */ /* 0x000fea000383ffff */
[----:B------:R-:W-:Y:S05]  /*5a20*/  EXIT ;  /* 0x000000000000794d */ /* 0x000fea0003800000 */
.L_x_64447:
        /* <DEDUP_REMOVED lines=8> */
.L_x_64452:
[----:B------:R-:W-:Y:S05]  /*5ab0*/  BSYNC B0 ;  /* 0x0000000000007941 */ /* 0x000fea0003800000 */
.L_x_64451:
        /* <DEDUP_REMOVED lines=9> */
.L_x_64453:
[----:B------:R-:W-:Y:S02]  /*5b50*/  HFMA2 R3, -RZ, RZ, 0, 2.384185791015625e-07 ;  /* 0x00000004ff037431 */ /* 0x000fe400000001ff */
[----:B------:R-:W-:Y:S01]  /*5b60*/  FADD.FTZ R4, R4, R0 ;  /* 0x0000000004047221 */ /* 0x000fe20000010000 */
[----:B------:R-:W-:-:S04]  /*5b70*/  MOV R0, 0xffffffff ;  /* 0xffffffff00007802 */ /* 0x000fc80000000f00 */
[----:B------:R-:W-:-:S07]  /*5b80*/  MOV R247, R4 ;  /* 0x0000000400f77202 */ /* 0x000fce0000000f00 */
[----:B------:R-:W-:Y:S05]  /*5b90*/  WARPSYNC.COLLECTIVE R0, `(.L_x_64454) ;  /* 0x0000000000087348 */ /* 0x000fea0003c00000 */
[----:B------:R0:W1:Y:S02]  /*5ba0*/  SHFL.BFLY P1, R0, R247, R3, R2 ;  /* 0x0c000003f7007389 */ /* 0x0000640000020002 */
[----:B01----:R-:W-:Y:S05]  /*5bb0*/  ENDCOLLECTIVE ;  /* 0x000000000000791b */ /* 0x003fea0003800000 */
.L_x_64454:
[----:B------:R-:W-:Y:S02]  /*5bc0*/  HFMA2 R3, -RZ, RZ, 0, 4.76837158203125e-07 ;  /* 0x00000008ff037431 */ /* 0x000fe400000001ff */
[----:B------:R-:W-:Y:S01]  /*5bd0*/  FADD.FTZ R4, R4, R0 ;  /* 0x0000000004047221 */ /* 0x000fe20000010000 */
[----:B------:R-:W-:-:S04]  /*5be0*/  MOV R0, 0xffffffff ;  /* 0xffffffff00007802 */ /* 0x000fc80000000f00 */
[----:B------:R-:W-:-:S07]  /*5bf0*/  MOV R247, R4 ;  /* 0x0000000400f77202 */ /* 0x000fce0000000f00 */
[----:B------:R-:W-:Y:S05]  /*5c00*/  WARPSYNC.COLLECTIVE R0, `(.L_x_64455) ;  /* 0x0000000000087348 */ /* 0x000fea0003c00000 */
[----:B------:R0:W1:Y:S02]  /*5c10*/  SHFL.BFLY P1, R0, R247, R3, R2 ;  /* 0x0c000003f7007389 */ /* 0x0000640000020002 */
[----:B01----:R-:W-:Y:S05]  /*5c20*/  ENDCOLLECTIVE ;  /* 0x000000000000791b */ /* 0x003fea0003800000 */
.L_x_64455:
[----:B------:R-:W-:Y:S02]  /*5c30*/  HFMA2 R3, -RZ, RZ, 0, 9.5367431640625e-07 ;  /* 0x00000010ff037431 */ /* 0x000fe400000001ff */
[----:B------:R-:W-:Y:S01]  /*5c40*/  FADD.FTZ R4, R4, R0 ;  /* 0x0000000004047221 */ /* 0x000fe20000010000 */
[----:B------:R-:W-:-:S04]  /*5c50*/  MOV R0, 0xffffffff ;  /* 0xffffffff00007802 */ /* 0x000fc80000000f00 */
[----:B------:R-:W-:-:S07]  /*5c60*/  MOV R247, R4 ;  /* 0x0000000400f77202 */ /* 0x000fce0000000f00 */
[----:B------:R-:W-:Y:S05]  /*5c70*/  WARPSYNC.COLLECTIVE R0, `(.L_x_64456) ;  /* 0x0000000000087348 */ /* 0x000fea0003c00000 */
[----:B------:R0:W1:Y:S02]  /*5c80*/  SHFL.BFLY P1, R0, R247, R3, R2 ;  /* 0x0c000003f7007389 */ /* 0x0000640000020002 */
[----:B01----:R-:W-:Y:S05]  /*5c90*/  ENDCOLLECTIVE ;  /* 0x000000000000791b */ /* 0x003fea0003800000 */
.L_x_64456:
        /* <DEDUP_REMOVED lines=137> */
.L_x_64457:
[----:B------:R-:W-:Y:S02]  /*6530*/  HFMA2 R3, -RZ, RZ, 0, 1.1920928955078125e-07 ;  /* 0x00000002ff037431 */ /* 0x000fe400000001ff */
[----:B------:R-:W-:Y:S01]  /*6540*/  FADD.FTZ R4, R4, R0 ;  /* 0x0000000004047221 */ /* 0x000fe20000010000 */
[----:B------:R-:W-:-:S04]  /*6550*/  MOV R0, 0xffffffff ;  /* 0xffffffff00007802 */ /* 0x000fc80000000f00 */
[----:B------:R-:W-:-:S07]  /*6560*/  MOV R247, R4 ;  /* 0x0000000400f77202 */ /* 0x000fce0000000f00 */
[----:B------:R-:W-:Y:S05]  /*6570*/  WARPSYNC.COLLECTIVE R0, `(.L_x_64458) ;  /* 0x0000000000087348 */ /* 0x000fea0003c00000 */
[----:B------:R0:W1:Y:S02]  /*6580*/  SHFL.BFLY P1, R0, R247, R3, R2 ;  /* 0x0c000003f7007389 */ /* 0x0000640000020002 */
[----:B01----:R-:W-:Y:S05]  /*6590*/  ENDCOLLECTIVE ;  /* 0x000000000000791b */ /* 0x003fea0003800000 */
.L_x_64458:
[----:B------:R-:W-:Y:S02]  /*65a0*/  HFMA2 R3, -RZ, RZ, 0, 2.384185791015625e-07 ;  /* 0x00000004ff037431 */ /* 0x000fe400000001ff */
[----:B------:R-:W-:Y:S01]  /*65b0*/  FADD.FTZ R4, R4, R0 ;  /* 0x0000000004047221 */ /* 0x000fe20000010000 */
[----:B------:R-:W-:-:S04]  /*65c0*/  MOV R0, 0xffffffff ;  /* 0xffffffff00007802 */ /* 0x000fc80000000f00 */
[----:B------:R-:W-:-:S07]  /*65d0*/  MOV R247, R4 ;  /* 0x0000000400f77202 */ /* 0x000fce0000000f00 */
[----:B------:R-:W-:Y:S05]  /*65e0*/  WARPSYNC.COLLECTIVE R0, `(.L_x_64459) ;  /* 0x0000000000087348 */ /* 0x000fea0003c00000 */
[----:B------:R0:W1:Y:S02]  /*65f0*/  SHFL.BFLY P1, R0, R247, R3, R2 ;  /* 0x0c000003f7007389 */ /* 0x0000640000020002 */
[----:B01----:R-:W-:Y:S05]  /*6600*/  ENDCOLLECTIVE ;  /* 0x000000000000791b */ /* 0x003fea0003800000 */
.L_x_64459:
[----:B------:R-:W-:Y:S02]  /*6610*/  HFMA2 R3, -RZ, RZ, 0, 4.76837158203125e-07 ;  /* 0x00000008ff037431 */ /* 0x000fe400000001ff */
[----:B------:R-:W-:Y:S01]  /*6620*/  FADD.FTZ R4, R4, R0 ;  /* 0x0000000004047221 */ /* 0x000fe20000010000 */
[----:B------:R-:W-:-:S04]  /*6630*/  MOV R0, 0xffffffff ;  /* 0xffffffff00007802 */ /* 0x000fc80000000f00 */
[----:B------:R-:W-:-:S07]  /*6640*/  MOV R247, R4 ;  /* 0x0000000400f77202 */ /* 0x000fce0000000f00 */
[----:B------:R-:W-:Y:S05]  /*6650*/  WARPSYNC.COLLECTIVE R0, `(.L_x_64460) ;  /* 0x0000000000087348 */ /* 0x000fea0003c00000 */
[----:B------:R0:W1:Y:S02]  /*6660*/  SHFL.BFLY P1, R0, R247, R3, R2 ;  /* 0x0c000003f7007389 */ /* 0x0000640000020002 */
[----:B01----:R-:W-:Y:S05]  /*6670*/  ENDCOLLECTIVE ;  /* 0x000000000000791b */ /* 0x003fea0003800000 */
.L_x_64460:
[----:B------:R-:W-:Y:S02]  /*6680*/  HFMA2 R3, -RZ, RZ, 0, 9.5367431640625e-07 ;  /* 0x00000010ff037431 */ /* 0x000fe400000001ff */
[----:B------:R-:W-:Y:S01]  /*6690*/  FADD.FTZ R4, R4, R0 ;  /* 0x0000000004047221 */ /* 0x000fe20000010000 */
[----:B------:R-:W-:-:S04]  /*66a0*/  MOV R0, 0xffffffff ;  /* 0xffffffff00007802 */ /* 0x000fc80000000f00 */
[----:B------:R-:W-:-:S07]  /*66b0*/  MOV R247, R4 ;  /* 0x0000000400f77202 */ /* 0x000fce0000000f00 */
[----:B------:R-:W-:Y:S05]  /*66c0*/  WARPSYNC.COLLECTIVE R0, `(.L_x_64461) ;  /* 0x0000000000087348 */ /* 0x000fea0003c00000 */
[----:B------:R0:W1:Y:S02]  /*66d0*/  SHFL.BFLY P1, R0, R247, R3, R2 ;  /* 0x0c000003f7007389 */ /* 0x0000640000020002 */
[----:B01----:R-:W-:Y:S05]  /*66e0*/  ENDCOLLECTIVE ;  /* 0x000000000000791b */ /* 0x003fea0003800000 */
.L_x_64461:
[----:B------:R-:W-:Y:S05]  /*66f0*/  BRA `(.L_x_64462) ;  /* 0xffffffe0002c7947 */ /* 0x000fea000383ffff */
.L_x_64463:
        /* <DEDUP_REMOVED lines=16> */
.L_x_71571:


//--------------------- .text._ZN10layer_norm13ln_fwd_kernelINS_13Kernel_traitsIfffffjLj2048ELj1ELj4ELj1ELj16ENS_18Kernel_traits_baseILj2048EfffffjLj128EEEEELb1ELb0ELb0ELb0EEEvNS_9FwdParamsE --------------------------
	.section	.text._ZN10layer_norm13ln_fwd_kernelINS_13Kernel_traitsIfffffjLj2048ELj1ELj4ELj1ELj16ENS_18Kernel_traits_baseILj2048EfffffjLj128EEEEELb1ELb0ELb0ELb0EEEvNS_9FwdParamsE,"ax",@progbits
	.align	128
        .global         _ZN10layer_norm13ln_fwd_kernelINS_13Kernel_traitsIfffffjLj2048ELj1ELj4ELj1ELj16ENS_18Kernel_traits_baseILj2048EfffffjLj128EEEEELb1ELb0ELb0ELb0EEEvNS_9FwdParamsE
        .type           _ZN10layer_norm13ln_fwd_kernelINS_13Kernel_traitsIfffffjLj2048ELj1ELj4ELj1ELj16ENS_18Kernel_traits_baseILj2048EfffffjLj128EEEEELb1ELb0ELb0ELb0EEEvNS_9FwdParamsE,@function
        .size           _ZN10layer_norm13ln_fwd_kernelINS_13Kernel_traitsIfffffjLj2048ELj1ELj4ELj1ELj16ENS_18Kernel_traits_baseILj2048EfffffjLj128EEEEELb1ELb0ELb0ELb0EEEvNS_9FwdParamsE,(.L_x_71572 - _ZN10layer_norm13ln_fwd_kernelINS_13Kernel_traitsIfffffjLj2048ELj1ELj4ELj1ELj16ENS_18Kernel_traits_baseILj2048EfffffjLj128EEEEELb1ELb0ELb0ELb0EEEvNS_9FwdParamsE)
        .other          _ZN10layer_norm13ln_fwd_kernelINS_13Kernel_traitsIfffffjLj2048ELj1ELj4ELj1ELj16ENS_18Kernel_traits_baseILj2048EfffffjLj128EEEEELb1ELb0ELb0ELb0EEEvNS_9FwdParamsE,@"STO_CUDA_ENTRY STV_DEFAULT"
_ZN10layer_norm13ln_fwd_kernelINS_13Kernel_traitsIfffffjLj2048ELj1ELj4ELj1ELj16ENS_18Kernel_traits_baseILj2048EfffffjLj128EEEEELb1ELb0ELb0ELb0EEEvNS_9FwdParamsE:
.text._ZN10layer_norm13ln_fwd_kernelINS_13Kernel_traitsIfffffjLj2048ELj1ELj4ELj1ELj16ENS_18Kernel_traits_baseILj2048EfffffjLj128EEEEELb1ELb0ELb0ELb0EEEvNS_9FwdParamsE:
        /* <DEDUP_REMOVED lines=23> */
[----:B------:R-:W-:-:S04]  /*0170*/  LOP3.LUT R13, R11, 0x1f, RZ, 0xc, !PT ;  /* 0x0000001f0b0d7812 */ /* 0x000fc800078e0cff */
[----:B------:R-:W-:Y:S01]  /*0180*/  LEA.HI.SX32 R13, R0, R13, 0x1e ;  /* 0x0000000d000d7211 */ /* 0x000fe200078ff2ff */
[----:B-1----:R-:W-:-:S06]  /*0190*/  USHF.L.U32 UR4, UR5, 0x2, URZ ;  /* 0x0000000205047899 */ /* 0x002fcc00080006ff */
[----:B------:R-:W-:Y:S01]  /*01a0*/  LOP3.LUT R10, R10, UR4, RZ, 0xfc, !PT ;  /* 0x000000040a0a7c12 */ /* 0x000fe2000f8efcff */
[----:B---3--:R-:W-:Y:S01]  /*01b0*/  IMAD R12, R12, UR5, R11 ;  /* 0x000000050c0c7c24 */ /* 0x008fe2000f8e020b */
[----:B------:R-:W-:Y:S02]  /*01c0*/  LOP3.LUT R11, R11, 0x1f, RZ, 0xc0, !PT ;  /* 0x0000001f0b0b7812 */ /* 0x000fe400078ec0ff */
        /* <DEDUP_REMOVED lines=31> */
[----:B------:R-:W-:-:S03]  /*03c0*/  ISETP.GE.U32.AND P0, PT, R13, 0xc0, PT ;  /* 0x000000c00d00780c */ /* 0x000fc60003f06070 */
[----:B------:R-:W0:Y:S01]  /*03d0*/  @P2 LDC.64 R2, c[0x0][0x3d0] ;  /* 0x0000f400ff022b82 */ /* 0x000e220000000a00 */
[----:B------:R-:W-:Y:S02]  /*03e0*/  ISETP.GE.U32.AND P1, PT, R13, 0xe0, PT ;  /* 0x000000e00d00780c */ /* 0x000fe40003f26070 */
[----:B------:R-:W-:-:S05]  /*03f0*/  @P2 LOP3.LUT R0, R11, 0x20, RZ, 0xfc, !PT ;  /* 0x000000200b002812 */ /* 0x000fca00078efcff */
[----:B------:R-:W1:Y:S08]  /*0400*/  @P2 LDC.64 R14, c[0x0][0x438] ;  /* 0x00010e00ff0e2b82 */ /* 0x000e700000000a00 */
[----:B------:R-:W2:Y:S08]  /*0410*/  @P3 LDC.64 R16, c[0x0][0x3d0] ;  /* 0x0000f400ff103b82 */ /* 0x000eb00000000a00 */
[----:B------:R-:W3:Y:S01]  /*0420*/  @P3 LDC.64 R18, c[0x0][0x438] ;  /* 0x00010e00ff123b82 */ /* 0x000ee20000000a00 */
[----:B0-----:R-:W-:-:S05]  /*0430*/  @P2 IMAD.WIDE.U32 R2, R11, 0x10, R2 ;  /* 0x000000100b022825 */ /* 0x001fca00078e0002 */
[----:B------:R0:W5:Y:S02]  /*0440*/  @P2 LDG.E.128 R144, desc[UR8][R2.64] ;  /* 0x0000000802902981 */ /* 0x000164000c1e1d00 */
[----:B------:R-:W4:Y:S08]  /*0450*/  @P4 LDC.64 R20, c[0x0][0x3d0] ;  /* 0x0000f400ff144b82 */ /* 0x000f300000000a00 */
[----:B------:R-:W4:Y:S01]  /*0460*/  @P4 LDC.64 R22, c[0x0][0x438] ;  /* 0x00010e00ff164b82 */ /* 0x000f220000000a00 */
[----:B-1----:R-:W-:-:S05]  /*0470*/  @P2 IMAD.WIDE.U32 R14, R11, 0x10, R14 ;  /* 0x000000100b0e2825 */ /* 0x002fca00078e000e */
[----:B------:R1:W5:Y:S02]  /*0480*/  @P2 LDG.E.128 R140, desc[UR8][R14.64] ;  /* 0x000000080e8c2981 */ /* 0x000364000c1e1d00 */
[----:B------:R-:W1:Y:S08]  /*0490*/  @P5 LDC.64 R24, c[0x0][0x3d0] ;  /* 0x0000f400ff185b82 */ /* 0x000e700000000a00 */
[----:B------:R-:W1:Y:S01]  /*04a0*/  @P5 LDC.64 R26, c[0x0][0x438] ;  /* 0x00010e00ff1a5b82 */ /* 0x000e620000000a00 */
[----:B------:R-:W-:Y:S01]  /*04b0*/  ISETP.GE.U32.AND P2, PT, R13, 0x100, PT ;  /* 0x000001000d00780c */ /* 0x000fe20003f46070 */
[----:B--2---:R-:W-:-:S06]  /*04c0*/  @P3 IMAD.WIDE.U32 R16, R0, 0x10, R16 ;  /* 0x0000001000103825 */ /* 0x004fcc00078e0010 */
[----:B------:R-:W2:Y:S08]  /*04d0*/  @P6 LDC.64 R148, c[0x0][0x3d0] ;  /* 0x0000f400ff946b82 */ /* 0x000eb00000000a00 */
[----:B------:R-:W2:Y:S01]  /*04e0*/  @P6 LDC.64 R150, c[0x0][0x438] ;  /* 0x00010e00ff966b82 */ /* 0x000ea20000000a00 */
[C---:B---3--:R-:W-:Y:S01]  /*04f0*/  @P3 IMAD.WIDE.U32 R18, R0.reuse, 0x10, R18 ;  /* 0x0000001000123825 */ /* 0x048fe200078e0012 */
[----:B------:R3:W5:Y:S06]  /*0500*/  @P3 LDG.E.128 R136, desc[UR8][R16.64] ;  /* 0x0000000810883981 */ /* 0x00076c000c1e1d00 */
[----:B0-----:R-:W0:Y:S01]  /*0510*/  @P0 LDC.64 R2, c[0x0][0x3d0] ;  /* 0x0000f400ff020b82 */ /* 0x001e220000000a00 */
[----:B------:R-:W-:Y:S01]  /*0520*/  @P3 VIADD R0, R0, 0x20 ;  /* 0x0000002000003836 */ /* 0x000fe20000000000 */
[----:B------:R3:W5:Y:S06]  /*0530*/  @P3 LDG.E.128 R132, desc[UR8][R18.64] ;  /* 0x0000000812843981 */ /* 0x00076c000c1e1d00 */
[----:B------:R-:W0:Y:S01]  /*0540*/  @P0 LDC.64 R152, c[0x0][0x438] ;  /* 0x00010e00ff980b82 */ /* 0x000e220000000a00 */
[----:B----4-:R-:W-:-:S04]  /*0550*/  @P4 IMAD.WIDE.U32 R20, R0, 0x10, R20 ;  /* 0x0000001000144825 */ /* 0x010fc800078e0014 */
[----:B------:R-:W-:-:S03]  /*0560*/  @P4 IMAD.WIDE.U32 R22, R0, 0x10, R22 ;  /* 0x0000001000164825 */ /* 0x000fc600078e0016 */
[----:B-1----:R-:W1:Y:S01]  /*0570*/  @P1 LDC.64 R14, c[0x0][0x3d0] ;  /* 0x0000f400ff0e1b82 */ /* 0x002e620000000a00 */
[----:B------:R-:W-:Y:S01]  /*0580*/  @P4 IADD3 R0, PT, PT, R0, 0x20, RZ ;  /* 0x0000002000004810 */ /* 0x000fe20007ffe0ff */
[----:B------:R4:W5:Y:S06]  /*0590*/  @P4 LDG.E.128 R128, desc[UR8][R20.64] ;  /* 0x0000000814804981 */ /* 0x00096c000c1e1d00 */
[----:B---3--:R-:W3:Y:S01]  /*05a0*/  @P1 LDC.64 R16, c[0x0][0x438] ;  /* 0x00010e00ff101b82 */ /* 0x008ee20000000a00 */
[C---:B------:R-:W-:Y:S01]  /*05b0*/  @P5 IMAD.WIDE.U32 R24, R0.reuse, 0x10, R24 ;  /* 0x0000001000185825 */ /* 0x040fe200078e0018 */
[----:B------:R-:W-:Y:S01]  /*05c0*/  ISETP.GE.U32.AND P3, PT, R13, 0x120, PT ;  /* 0x000001200d00780c */ /* 0x000fe20003f66070 */
[----:B------:R0:W5:Y:S02]  /*05d0*/  @P4 LDG.E.128 R124, desc[UR8][R22.64] ;  /* 0x00000008167c4981 */ /* 0x000164000c1e1d00 */
[----:B------:R-:W-:-:S02]  /*05e0*/  @P5 IMAD.WIDE.U32 R26, R0, 0x10, R26 ;  /* 0x00000010001a5825 */ /* 0x000fc400078e001a */
[----:B------:R1:W5:Y:S01]  /*05f0*/  @P5 LDG.E.128 R120, desc[UR8][R24.64] ;  /* 0x0000000818785981 */ /* 0x000362000c1e1d00 */
[----:B------:R-:W3:Y:S01]  /*0600*/  @P2 LDC.64 R154, c[0x0][0x3d0] ;  /* 0x0000f400ff9a2b82 */ /* 0x000ee20000000a00 */
[----:B------:R-:W-:-:S07]  /*0610*/  @P5 VIADD R0, R0, 0x20 ;  /* 0x0000002000005836 */ /* 0x000fce0000000000 */
[----:B------:R-:W3:Y:S01]  /*0620*/  @P2 LDC.64 R18, c[0x0][0x438] ;  /* 0x00010e00ff122b82 */ /* 0x000ee20000000a00 */
[C---:B--2---:R-:W-:Y:S01]  /*0630*/  @P6 IMAD.WIDE.U32 R148, R0.reuse, 0x10, R148 ;  /* 0x0000001000946825 */ /* 0x044fe200078e0094 */
[C---:B------:R-:W-:Y:S01]  /*0640*/  ISETP.GE.U32.AND P4, PT, R13.reuse, 0x140, PT ;  /* 0x000001400d00780c */ /* 0x040fe20003f86070 */
[----:B------:R2:W5:Y:S02]  /*0650*/  @P5 LDG.E.128 R116, desc[UR8][R26.64] ;  /* 0x000000081a745981 */ /* 0x000564000c1e1d00 */
[C---:B------:R-:W-:Y:S02]  /*0660*/  @P6 IMAD.WIDE.U32 R150, R0.reuse, 0x10, R150 ;  /* 0x0000001000966825 */ /* 0x040fe400078e0096 */
[----:B------:R-:W5:Y:S01]  /*0670*/  @P6 LDG.E.128 R112, desc[UR8][R148.64] ;  /* 0x0000000894706981 */ /* 0x000f62000c1e1d00 */
[----:B----4-:R-:W4:Y:S01]  /*0680*/  @P3 LDC.64 R20, c[0x0][0x3d0] ;  /* 0x0000f400ff143b82 */ /* 0x010f220000000a00 */
[----:B------:R-:W-:Y:S02]  /*0690*/  @P6 VIADD R0, R0, 0x20 ;  /* 0x0000002000006836 */ /* 0x000fe40000000000 */
[----:B------:R-:W5:Y:S01]  /*06a0*/  @P6 LDG.E.128 R108, desc[UR8][R150.64] ;  /* 0x00000008966c6981 */ /* 0x000f62000c1e1d00 */
[----:B------:R-:W-:Y:S01]  /*06b0*/  ISETP.GE.U32.AND P6, PT, R13, 0x160, PT ;  /* 0x000001600d00780c */ /* 0x000fe20003fc6070 */
[----:B0-----:R-:W-:-:S03]  /*06c0*/  @P0 IMAD.WIDE.U32 R2, R0, 0x10, R2 ;  /* 0x0000001000020825 */ /* 0x001fc600078e0002 */
[----:B------:R-:W0:Y:S01]  /*06d0*/  @P3 LDC.64 R22, c[0x0][0x438] ;  /* 0x00010e00ff163b82 */ /* 0x000e220000000a00 */
[C---:B------:R-:W-:Y:S01]  /*06e0*/  @P0 IMAD.WIDE.U32 R152, R0.reuse, 0x10, R152 ;  /* 0x0000001000980825 */ /* 0x040fe200078e0098 */
[----:B------:R-:W-:Y:S01]  /*06f0*/  @P0 IADD3 R0, PT, PT, R0, 0x20, RZ ;  /* 0x0000002000000810 */ /* 0x000fe20007ffe0ff */
[----:B------:R2:W5:Y:S01]  /*0700*/  @P0 LDG.E.128 R104, desc[UR8][R2.64] ;  /* 0x0000000802680981 */ /* 0x000562000c1e1d00 */
[----:B------:R-:W-:-:S03]  /*0710*/  ISETP.GE.U32.AND P5, PT, R13, 0x180, PT ;  /* 0x000001800d00780c */ /* 0x000fc60003fa6070 */
[C---:B-1----:R-:W-:Y:S01]  /*0720*/  @P1 IMAD.WIDE.U32 R14, R0.reuse, 0x10, R14 ;  /* 0x00000010000e1825 */ /* 0x042fe200078e000e */
[----:B------:R-:W1:Y:S01]  /*0730*/  @P4 LDC.64 R24, c[0x0][0x3d0] ;  /* 0x0000f400ff184b82 */ /* 0x000e620000000a00 */
[----:B------:R-:W5:Y:S02]  /*0740*/  @P0 LDG.E.128 R100, desc[UR8][R152.64] ;  /* 0x0000000898640981 */ /* 0x000f64000c1e1d00 */
[C---:B---3--:R-:W-:Y:S02]  /*0750*/  @P1 IMAD.WIDE.U32 R16, R0.reuse, 0x10, R16 ;  /* 0x0000001000101825 */ /* 0x048fe400078e0010 */
[----:B------:R3:W5:Y:S02]  /*0760*/  @P1 LDG.E.128 R96, desc[UR8][R14.64] ;  /* 0x000000080e601981 */ /* 0x000764000c1e1d00 */
[----:B------:R-:W-:Y:S01]  /*0770*/  @P1 VIADD R0, R0, 0x20 ;  /* 0x0000002000001836 */ /* 0x000fe20000000000 */
[----:B--2---:R-:W2:Y:S01]  /*0780*/  @P4 LDC.64 R26, c[0x0][0x438] ;  /* 0x00010e00ff1a4b82 */ /* 0x004ea20000000a00 */
[----:B------:R-:W-:Y:S01]  /*0790*/  ISETP.GE.U32.AND P0, PT, R13, 0x1a0, PT ;  /* 0x000001a00d00780c */ /* 0x000fe20003f06070 */
[----:B------:R0:W5:Y:S01]  /*07a0*/  @P1 LDG.E.128 R92, desc[UR8][R16.64] ;  /* 0x00000008105c1981 */ /* 0x000162000c1e1d00 */
[----:B------:R-:W-:-:S04]  /*07b0*/  @P2 IMAD.WIDE.U32 R154, R0, 0x10, R154 ;  /* 0x00000010009a2825 */ /* 0x000fc800078e009a */
[C---:B------:R-:W-:Y:S01]  /*07c0*/  @P2 IMAD.WIDE.U32 R18, R0.reuse, 0x10, R18 ;  /* 0x0000001000122825 */ /* 0x040fe200078e0012 */
[----:B------:R-:W2:Y:S01]  /*07d0*/  @P6 LDC.64 R2, c[0x0][0x3d0] ;  /* 0x0000f400ff026b82 */ /* 0x000ea20000000a00 */
[----:B------:R-:W5:Y:S02]  /*07e0*/  @P2 LDG.E.128 R88, desc[UR8][R154.64] ;  /* 0x000000089a582981 */ /* 0x000f64000c1e1d00 */
[----:B------:R-:W-:Y:S02]  /*07f0*/  @P2 VIADD R0, R0, 0x20 ;  /* 0x0000002000002836 */ /* 0x000fe40000000000 */
[----:B------:R2:W5:Y:S03]  /*0800*/  @P2 LDG.E.128 R84, desc[UR8][R18.64] ;  /* 0x0000000812542981 */ /* 0x000566000c1e1d00 */
[----:B------:R-:W2:Y:S01]  /*0810*/  @P6 LDC.64 R148, c[0x0][0x438] ;  /* 0x00010e00ff946b82 */ /* 0x000ea20000000a00 */
[----:B------:R-:W-:-:S02]  /*0820*/  ISETP.GE.U32.AND P2, PT, R13, 0x1c0, PT ;  /* 0x000001c00d00780c */ /* 0x000fc40003f46070 */
[----:B------:R-:W-:-:S05]  /*0830*/  ISETP.GE.U32.AND P1, PT, R13, 0x1e0, PT ;  /* 0x000001e00d00780c */ /* 0x000fca0003f26070 */
[----:B---3--:R-:W3:Y:S08]  /*0840*/  @P5 LDC.64 R14, c[0x0][0x3d0] ;  /* 0x0000f400ff0e5b82 */ /* 0x008ef00000000a00 */
[----:B------:R-:W3:Y:S01]  /*0850*/  @P5 LDC.64 R150, c[0x0][0x438] ;  /* 0x00010e00ff965b82 */ /* 0x000ee20000000a00 */
[----:B----4-:R-:W-:-:S04]  /*0860*/  @P3 IMAD.WIDE.U32 R20, R0, 0x10, R20 ;  /* 0x0000001000143825 */ /* 0x010fc800078e0014 */
[----:B0-----:R-:W-:-:S03]  /*0870*/  @P3 IMAD.WIDE.U32 R22, R0, 0x10, R22 ;  /* 0x0000001000163825 */ /* 0x001fc600078e0016 */
[----:B------:R-:W0:Y:S01]  /*0880*/  @P0 LDC.64 R16, c[0x0][0x3d0] ;  /* 0x0000f400ff100b82 */ /* 0x000e220000000a00 */
[----:B------:R-:W-:Y:S01]  /*0890*/  @P3 IADD3 R0, PT, PT, R0, 0x20, RZ ;  /* 0x0000002000003810 */ /* 0x000fe20007ffe0ff */
[----:B------:R4:W5:Y:S06]  /*08a0*/  @P3 LDG.E.128 R80, desc[UR8][R20.64] ;  /* 0x0000000814503981 */ /* 0x00096c000c1e1d00 */
[----:B------:R-:W4:Y:S01]  /*08b0*/  @P0 LDC.64 R152, c[0x0][0x438] ;  /* 0x00010e00ff980b82 */ /* 0x000f220000000a00 */
[C---:B-1----:R-:W-:Y:S01]  /*08c0*/  @P4 IMAD.WIDE.U32 R24, R0.reuse, 0x10, R24 ;  /* 0x0000001000184825 */ /* 0x042fe200078e0018 */
[----:B------:R1:W5:Y:S03]  /*08d0*/  @P3 LDG.E.128 R76, desc[UR8][R22.64] ;  /* 0x00000008164c3981 */ /* 0x000366000c1e1d00 */
[C---:B--2---:R-:W-:Y:S01]  /*08e0*/  @P4 IMAD.WIDE.U32 R26, R0.reuse, 0x10, R26 ;  /* 0x00000010001a4825 */ /* 0x044fe200078e001a */
[----:B------:R1:W5:Y:S02]  /*08f0*/  @P4 LDG.E.128 R72, desc[UR8][R24.64] ;  /* 0x0000000818484981 */ /* 0x000364000c1e1d00 */
[----:B------:R-:W2:Y:S01]  /*0900*/  @P2 LDC.64 R18, c[0x0][0x3d0] ;  /* 0x0000f400ff122b82 */ /* 0x000ea20000000a00 */
[----:B------:R-:W-:Y:S01]  /*0910*/  @P4 VIADD R0, R0, 0x20 ;  /* 0x0000002000004836 */ /* 0x000fe20000000000 */
[----:B------:R1:W5:Y:S06]  /*0920*/  @P4 LDG.E.128 R68, desc[UR8][R26.64] ;  /* 0x000000081a444981 */ /* 0x00036c000c1e1d00 */
[----:B------:R-:W1:Y:S01]  /*0930*/  @P2 LDC.64 R154, c[0x0][0x438] ;  /* 0x00010e00ff9a2b82 */ /* 0x000e620000000a00 */
[----:B------:R-:W-:-:S04]  /*0940*/  @P6 IMAD.WIDE.U32 R2, R0, 0x10, R2 ;  /* 0x0000001000026825 */ /* 0x000fc800078e0002 */
[C---:B------:R-:W-:Y:S01]  /*0950*/  @P6 IMAD.WIDE.U32 R148, R0.reuse, 0x10, R148 ;  /* 0x0000001000946825 */ /* 0x040fe200078e0094 */
[----:B------:R0:W5:Y:S02]  /*0960*/  @P6 LDG.E.128 R64, desc[UR8][R2.64] ;  /* 0x0000000802406981 */ /* 0x000164000c1e1d00 */
[----:B------:R-:W1:Y:S01]  /*0970*/  @P1 LDC.64 R156, c[0x0][0x3d0] ;  /* 0x0000f400ff9c1b82 */ /* 0x000e620000000a00 */
[----:B------:R-:W-:Y:S01]  /*0980*/  @P6 VIADD R0, R0, 0x20 ;  /* 0x0000002000006836 */ /* 0x000fe20000000000 */
[----:B------:R0:W5:Y:S06]  /*0990*/  @P6 LDG.E.128 R60, desc[UR8][R148.64] ;  /* 0x00000008943c6981 */ /* 0x00016c000c1e1d00 */
[----:B------:R-:W1:Y:S01]  /*09a0*/  @P1 LDC.64 R158, c[0x0][0x438] ;  /* 0x00010e00ff9e1b82 */ /* 0x000e620000000a00 */
[----:B---3--:R-:W-:-:S04]  /*09b0*/  @P5 IMAD.WIDE.U32 R14, R0, 0x10, R14 ;  /* 0x00000010000e5825 */ /* 0x008fc800078e000e */
[C---:B------:R-:W-:Y:S01]  /*09c0*/  @P5 IMAD.WIDE.U32 R150, R0.reuse, 0x10, R150 ;  /* 0x0000001000965825 */ /* 0x040fe200078e0096 */
[----:B------:R-:W-:Y:S01]  /*09d0*/  @P5 IADD3 R0, PT, PT, R0, 0x20, RZ ;  /* 0x0000002000005810 */ /* 0x000fe20007ffe0ff */
[----:B------:R3:W5:Y:S04]  /*09e0*/  @P5 LDG.E.128 R56, desc[UR8][R14.64] ;  /* 0x000000080e385981 */ /* 0x000768000c1e1d00 */
[C---:B0-----:R-:W-:Y:S01]  /*09f0*/  @P0 IMAD.WIDE.U32 R16, R0.reuse, 0x10, R16 ;  /* 0x0000001000100825 */ /* 0x041fe200078e0010 */
[----:B------:R3:W5:Y:S03]  /*0a00*/  @P5 LDG.E.128 R52, desc[UR8][R150.64] ;  /* 0x0000000896345981 */ /* 0x000766000c1e1d00 */
[C---:B----4-:R-:W-:Y:S01]  /*0a10*/  @P0 IMAD.WIDE.U32 R152, R0.reuse, 0x10, R152 ;  /* 0x0000001000980825 */ /* 0x050fe200078e0098 */
[----:B------:R3:W5:Y:S03]  /*0a20*/  @P0 LDG.E.128 R48, desc[UR8][R16.64] ;  /* 0x0000000810300981 */ /* 0x000766000c1e1d00 */
[----:B------:R-:W-:Y:S01]  /*0a30*/  @P0 VIADD R0, R0, 0x20 ;  /* 0x0000002000000836 */ /* 0x000fe20000000000 */
[----:B------:R3:W5:Y:S03]  /*0a40*/  @P0 LDG.E.128 R44, desc[UR8][R152.64] ;  /* 0x00000008982c0981 */ /* 0x000766000c1e1d00 */
[----:B--2---:R-:W-:-:S04]  /*0a50*/  @P2 IMAD.WIDE.U32 R18, R0, 0x10, R18 ;  /* 0x0000001000122825 */ /* 0x004fc800078e0012 */
[C---:B-1----:R-:W-:Y:S01]  /*0a60*/  @P2 IMAD.WIDE.U32 R154, R0.reuse, 0x10, R154 ;  /* 0x00000010009a2825 */ /* 0x042fe200078e009a */
[----:B------:R3:W5:Y:S03]  /*0a70*/  @P2 LDG.E.128 R40, desc[UR8][R18.64] ;  /* 0x0000000812282981 */ /* 0x000766000c1e1d00 */
[----:B------:R-:W-:Y:S01]  /*0a80*/  @P2 VIADD R0, R0, 0x20 ;  /* 0x0000002000002836 */ /* 0x000fe20000000000 */
[----:B------:R3:W5:Y:S03]  /*0a90*/  @P2 LDG.E.128 R36, desc[UR8][R154.64] ;  /* 0x000000089a242981 */ /* 0x000766000c1e1d00 */
[----:B------:R-:W-:-:S04]  /*0aa0*/  @P1 IMAD.WIDE.U32 R156, R0, 0x10, R156 ;  /* 0x00000010009c1825 */ /* 0x000fc800078e009c */
[C---:B------:R-:W-:Y:S01]  /*0ab0*/  @P1 IMAD.WIDE.U32 R158, R0.reuse, 0x10, R158 ;  /* 0x00000010009e1825 */ /* 0x040fe200078e009e */
[----:B------:R3:W5:Y:S04]  /*0ac0*/  @P1 LDG.E.128 R32, desc[UR8][R156.64] ;  /* 0x000000089c201981 */ /* 0x000768000c1e1d00 */
[----:B------:R3:W5:Y:S01]  /*0ad0*/  @P1 LDG.E.128 R28, desc[UR8][R158.64] ;  /* 0x000000089e1c1981 */ /* 0x000762000c1e1d00 */
[----:B------:R-:W-:Y:S02]  /*0ae0*/  ISETP.GE.U32.AND P0, PT, R13, 0x200, PT ;  /* 0x000002000d00780c */ /* 0x000fe40003f06070 */
[----:B------:R-:W-:-:S11]  /*0af0*/  @P1 IADD3 R0, PT, PT, R0, 0x20, RZ ;  /* 0x0000002000001810 */ /* 0x000fd60007ffe0ff */
[----:B---3--:R-:W-:Y:S05]  /*0b00*/  @!P0 BRA `(.L_x_64466) ;  /* 0x0000000400dc8947 */ /* 0x008fea0003800000 */
[----:B------:R-:W0:Y:S08]  /*0b10*/  LDC.64 R24, c[0x0][0x3d0] ;  /* 0x0000f400ff187b82 */ /* 0x000e300000000a00 */
[----:B------:R-:W1:Y:S01]  /*0b20*/  LDC.64 R20, c[0x0][0x438] ;  /* 0x00010e00ff147b82 */ /* 0x000e620000000a00 */
[----:B0-----:R-:W-:-:S06]  /*0b30*/  IMAD.WIDE.U32 R24, R0, 0x10, R24 ;  /* 0x0000001000187825 */ /* 0x001fcc00078e0018 */
[----:B------:R-:W5:Y:S01]  /*0b40*/  LDG.E.128 R24, desc[UR8][R24.64] ;  /* 0x0000000818187981 */ /* 0x000f62000c1e1d00 */
[----:B-1----:R-:W-:-:S06]  /*0b50*/  IMAD.WIDE.U32 R20, R0, 0x10, R20 ;  /* 0x0000001000147825 */ /* 0x002fcc00078e0014 */
[----:B------:R-:W5:Y:S01]  /*0b60*/  LDG.E.128 R20, desc[UR8][R20.64] ;  /* 0x0000000814147981 */ /* 0x000f62000c1e1d00 */
[----:B------:R-:W-:Y:S05]  /*0b70*/  BRA `(.L_x_64466) ;  /* 0x0000000400c07947 */ /* 0x000fea0003800000 */
.L_x_64465:
        /* <DEDUP_REMOVED lines=8> */
[----:B------:R-:W0:Y:S01]  /*0c00*/  @P2 LDC.64 R2, c[0x0][0x3d0] ;  /* 0x0000f400ff022b82 */ /* 0x000e220000000a00 */
[----:B------:R-:W-:-:S07]  /*0c10*/  @P2 LOP3.LUT R7, R11, 0x20, RZ, 0xfc, !PT ;  /* 0x000000200b072812 */ /* 0x000fce00078efcff */
[----:B------:R-:W1:Y:S08]  /*0c20*/  @P1 LDC.64 R16, c[0x0][0x3d0] ;  /* 0x0000f400ff101b82 */ /* 0x000e700000000a00 */
[----:B------:R-:W2:Y:S08]  /*0c30*/  @P0 LDC.64 R18, c[0x0][0x3d0] ;  /* 0x0000f400ff120b82 */ /* 0x000eb00000000a00 */
[----:B------:R-:W3:Y:S01]  /*0c40*/  @P4 LDC.64 R28, c[0x0][0x3d0] ;  /* 0x0000f400ff1c4b82 */ /* 0x000ee20000000a00 */
[----:B0-----:R-:W-:-:S05]  /*0c50*/  @P2 IMAD.WIDE.U32 R14, R11, 0x10, R2 ;  /* 0x000000100b0e2825 */ /* 0x001fca00078e0002 */
[----:B------:R-:W5:Y:S02]  /*0c60*/  @P2 LDG.E.128 R144, desc[UR8][R14.64] ;  /* 0x000000080e902981 */ /* 0x000f64000c1e1d00 */
[----:B------:R-:W0:Y:S01]  /*0c70*/  @P6 LDC.64 R30, c[0x0][0x3d0] ;  /* 0x0000f400ff1e6b82 */ /* 0x000e220000000a00 */
[----:B-1----:R-:W-:Y:S01]  /*0c80*/  @P1 IMAD.WIDE.U32 R2, R7, 0x10, R16 ;  /* 0x0000001007021825 */ /* 0x002fe200078e0010 */
[----:B------:R-:W-:-:S03]  /*0c90*/  ISETP.GE.U32.AND P2, PT, R13, 0x100, PT ;  /* 0x000001000d00780c */ /* 0x000fc60003f46070 */
[----:B------:R-:W-:Y:S01]  /*0ca0*/  @P1 VIADD R7, R7, 0x20 ;  /* 0x0000002007071836 */ /* 0x000fe20000000000 */
[----:B------:R1:W5:Y:S02]  /*0cb0*/  @P1 LDG.E.128 R136, desc[UR8][R2.64] ;  /* 0x0000000802881981 */ /* 0x000364000c1e1d00 */
[----:B------:R-:W4:Y:S01]  /*0cc0*/  @P5 LDC.64 R16, c[0x0][0x3d0] ;  /* 0x0000f400ff105b82 */ /* 0x000f220000000a00 */
[----:B------:R-:W-:Y:S01]  /*0cd0*/  ISETP.GE.U32.AND P1, PT, R13, 0x120, PT ;  /* 0x000001200d00780c */ /* 0x000fe20003f26070 */
[C---:B--2---:R-:W-:Y:S01]  /*0ce0*/  @P0 IMAD.WIDE.U32 R18, R7.reuse, 0x10, R18 ;  /* 0x0000001007120825 */ /* 0x044fe200078e0012 */
[----:B------:R-:W-:-:S04]  /*0cf0*/  @P0 IADD3 R7, PT, PT, R7, 0x20, RZ ;  /* 0x0000002007070810 */ /* 0x000fc80007ffe0ff */
[----:B------:R2:W5:Y:S01]  /*0d00*/  @P0 LDG.E.128 R128, desc[UR8][R18.64] ;  /* 0x0000000812800981 */ /* 0x000562000c1e1d00 */
[----:B------:R-:W2:Y:S01]  /*0d10*/  @P3 LDC.64 R36, c[0x0][0x3d0] ;  /* 0x0000f400ff243b82 */ /* 0x000ea20000000a00 */
[----:B---3--:R-:W-:Y:S01]  /*0d20*/  @P4 IMAD.WIDE.U32 R28, R7, 0x10, R28 ;  /* 0x00000010071c4825 */ /* 0x008fe200078e001c */
[----:B------:R-:W-:-:S06]  /*0d30*/  ISETP.GE.U32.AND P0, PT, R13, 0x140, PT ;  /* 0x000001400d00780c */ /* 0x000fcc0003f06070 */
[----:B------:R-:W3:Y:S01]  /*0d40*/  @P2 LDC.64 R38, c[0x0][0x3d0] ;  /* 0x0000f400ff262b82 */ /* 0x000ee20000000a00 */
[----:B------:R-:W-:Y:S01]  /*0d50*/  @P4 VIADD R7, R7, 0x20 ;  /* 0x0000002007074836 */ /* 0x000fe20000000000 */
[----:B------:R3:W5:Y:S01]  /*0d60*/  @P4 LDG.E.128 R120, desc[UR8][R28.64] ;  /* 0x000000081c784981 */ /* 0x000762000c1e1d00 */
[----:B------:R-:W-:Y:S02]  /*0d70*/  ISETP.GE.U32.AND P4, PT, R13, 0x160, PT ;  /* 0x000001600d00780c */ /* 0x000fe40003f86070 */
[----:B0-----:R-:W-:-:S03]  /*0d80*/  @P6 IMAD.WIDE.U32 R30, R7, 0x10, R30 ;  /* 0x00000010071e6825 */ /* 0x001fc600078e001e */
[----:B-1----:R-:W0:Y:S01]  /*0d90*/  @P1 LDC.64 R2, c[0x0][0x3d0] ;  /* 0x0000f400ff021b82 */ /* 0x002e220000000a00 */
[----:B------:R-:W-:Y:S01]  /*0da0*/  @P6 VIADD R7, R7, 0x20 ;  /* 0x0000002007076836 */ /* 0x000fe20000000000 */
[----:B------:R1:W5:Y:S01]  /*0db0*/  @P6 LDG.E.128 R112, desc[UR8][R30.64] ;  /* 0x000000081e706981 */ /* 0x000362000c1e1d00 */
[----:B------:R-:W-:Y:S02]  /*0dc0*/  ISETP.GE.U32.AND P6, PT, R13, 0x180, PT ;  /* 0x000001800d00780c */ /* 0x000fe40003fc6070 */
[C---:B----4-:R-:W-:Y:S01]  /*0dd0*/  @P5 IMAD.WIDE.U32 R16, R7.reuse, 0x10, R16 ;  /* 0x0000001007105825 */ /* 0x050fe200078e0010 */
[----:B------:R-:W-:Y:S02]  /*0de0*/  @P5 IADD3 R7, PT, PT, R7, 0x20, RZ ;  /* 0x0000002007075810 */ /* 0x000fe40007ffe0ff */
[----:B------:R-:W4:Y:S02]  /*0df0*/  @P0 LDC.64 R14, c[0x0][0x3d0] ;  /* 0x0000f400ff0e0b82 */ /* 0x000f240000000a00 */
[----:B------:R-:W5:Y:S01]  /*0e00*/  @P5 LDG.E.128 R104, desc[UR8][R16.64] ;  /* 0x0000000810685981 */ /* 0x000f62000c1e1d00 */
[----:B--2---:R-:W-:Y:S01]  /*0e10*/  @P3 IMAD.WIDE.U32 R36, R7, 0x10, R36 ;  /* 0x0000001007243825 */ /* 0x004fe200078e0024 */
[----:B------:R-:W-:-:S03]  /*0e20*/  ISETP.GE.U32.AND P5, PT, R13, 0x1a0, PT ;  /* 0x000001a00d00780c */ /* 0x000fc60003fa6070 */
[----:B------:R-:W-:Y:S01]  /*0e30*/  @P3 VIADD R7, R7, 0x20 ;  /* 0x0000002007073836 */ /* 0x000fe20000000000 */
[----:B------:R-:W2:Y:S01]  /*0e40*/  @P4 LDC.64 R18, c[0x0][0x3d0] ;  /* 0x0000f400ff124b82 */ /* 0x000ea20000000a00 */
[----:B------:R2:W5:Y:S01]  /*0e50*/  @P3 LDG.E.128 R96, desc[UR8][R36.64] ;  /* 0x0000000824603981 */ /* 0x000562000c1e1d00 */
[----:B------:R-:W-:Y:S01]  /*0e60*/  ISETP.GE.U32.AND P3, PT, R13, 0x1c0, PT ;  /* 0x000001c00d00780c */ /* 0x000fe20003f66070 */
[----:B---3--:R-:W-:-:S04]  /*0e70*/  @P2 IMAD.WIDE.U32 R38, R7, 0x10, R38 ;  /* 0x0000001007262825 */ /* 0x008fc800078e0026 */
[----:B------:R-:W-:Y:S01]  /*0e80*/  @P2 VIADD R7, R7, 0x20 ;  /* 0x0000002007072836 */ /* 0x000fe20000000000 */
[----:B------:R-:W3:Y:S01]  /*0e90*/  @P6 LDC.64 R28, c[0x0][0x3d0] ;  /* 0x0000f400ff1c6b82 */ /* 0x000ee20000000a00 */
[----:B------:R3:W5:Y:S01]  /*0ea0*/  @P2 LDG.E.128 R88, desc[UR8][R38.64] ;  /* 0x0000000826582981 */ /* 0x000762000c1e1d00 */
[----:B------:R-:W-:Y:S01]  /*0eb0*/  ISETP.GE.U32.AND P2, PT, R13, 0x1e0, PT ;  /* 0x000001e00d00780c */ /* 0x000fe20003f46070 */
[C---:B0-----:R-:W-:Y:S01]  /*0ec0*/  @P1 IMAD.WIDE.U32 R2, R7.reuse, 0x10, R2 ;  /* 0x0000001007021825 */ /* 0x041fe200078e0002 */
[----:B------:R-:W-:-:S04]  /*0ed0*/  @P1 IADD3 R7, PT, PT, R7, 0x20, RZ ;  /* 0x0000002007071810 */ /* 0x000fc80007ffe0ff */
[----:B-1----:R-:W0:Y:S01]  /*0ee0*/  @P5 LDC.64 R30, c[0x0][0x3d0] ;  /* 0x0000f400ff1e5b82 */ /* 0x002e220000000a00 */
[----:B------:R1:W5:Y:S01]  /*0ef0*/  @P1 LDG.E.128 R80, desc[UR8][R2.64] ;  /* 0x0000000802501981 */ /* 0x000362000c1e1d00 */
[----:B------:R-:W-:Y:S01]  /*0f00*/  ISETP.GE.U32.AND P1, PT, R13, 0x200, PT ;  /* 0x000002000d00780c */ /* 0x000fe20003f26070 */
[----:B----4-:R-:W-:-:S05]  /*0f10*/  @P0 IMAD.WIDE.U32 R14, R7, 0x10, R14 ;  /* 0x00000010070e0825 */ /* 0x010fca00078e000e */
[----:B------:R-:W4:Y:S01]  /*0f20*/  @P3 LDC.64 R46, c[0x0][0x3d0] ;  /* 0x0000f400ff2e3b82 */ /* 0x000f220000000a00 */
[----:B------:R-:W-:Y:S01]  /*0f30*/  @P0 VIADD R7, R7, 0x20 ;  /* 0x0000002007070836 */ /* 0x000fe20000000000 */
[----:B------:R-:W5:Y:S03]  /*0f40*/  @P0 LDG.E.128 R72, desc[UR8][R14.64] ;  /* 0x000000080e480981 */ /* 0x000f66000c1e1d00 */
[----:B--2---:R-:W-:-:S03]  /*0f50*/  @P4 IMAD.WIDE.U32 R18, R7, 0x10, R18 ;  /* 0x0000001007124825 */ /* 0x004fc600078e0012 */
[----:B------:R-:W2:Y:S01]  /*0f60*/  @P2 LDC.64 R36, c[0x0][0x3d0] ;  /* 0x0000f400ff242b82 */ /* 0x000ea20000000a00 */
[----:B------:R-:W-:Y:S01]  /*0f70*/  @P4 VIADD R7, R7, 0x20 ;  /* 0x0000002007074836 */ /* 0x000fe20000000000 */
[----:B------:R-:W5:Y:S03]  /*0f80*/  @P4 LDG.E.128 R64, desc[UR8][R18.64] ;  /* 0x0000000812404981 */ /* 0x000f66000c1e1d00 */
[----:B---3--:R-:W-:-:S03]  /*0f90*/  @P6 IMAD.WIDE.U32 R16, R7, 0x10, R28 ;  /* 0x0000001007106825 */ /* 0x008fc600078e001c */
[----:B------:R-:W1:Y:S01]  /*0fa0*/  @P1 LDC.64 R38, c[0x0][0x3d0] ;  /* 0x0000f400ff261b82 */ /* 0x000e620000000a00 */
[----:B------:R-:W-:Y:S01]  /*0fb0*/  @P6 IADD3 R7, PT, PT, R7, 0x20, RZ ;  /* 0x0000002007076810 */ /* 0x000fe20007ffe0ff */
[----:B------:R-:W5:Y:S04]  /*0fc0*/  @P6 LDG.E.128 R56, desc[UR8][R16.64] ;  /* 0x0000000810386981 */ /* 0x000f68000c1e1d00 */
[----:B0-----:R-:W-:-:S04]  /*0fd0*/  @P5 IMAD.WIDE.U32 R44, R7, 0x10, R30 ;  /* 0x00000010072c5825 */ /* 0x001fc800078e001e */
[----:B------:R-:W-:Y:S01]  /*0fe0*/  @P5 VIADD R7, R7, 0x20 ;  /* 0x0000002007075836 */ /* 0x000fe20000000000 */
[----:B------:R-:W5:Y:S03]  /*0ff0*/  @P5 LDG.E.128 R48, desc[UR8][R44.64] ;  /* 0x000000082c305981 */ /* 0x000f66000c1e1d00 */
[----:B----4-:R-:W-:-:S04]  /*1000*/  @P3 IMAD.WIDE.U32 R46, R7, 0x10, R46 ;  /* 0x00000010072e3825 */ /* 0x010fc800078e002e */
[----:B------:R-:W-:Y:S01]  /*1010*/  @P3 VIADD R7, R7, 0x20 ;  /* 0x0000002007073836 */ /* 0x000fe20000000000 */
[----:B------:R0:W5:Y:S03]  /*1020*/  @P3 LDG.E.128 R40, desc[UR8][R46.64] ;  /* 0x000000082e283981 */ /* 0x000166000c1e1d00 */
[C---:B--2---:R-:W-:Y:S01]  /*1030*/  @P2 IMAD.WIDE.U32 R52, R7.reuse, 0x10, R36 ;  /* 0x0000001007342825 */ /* 0x044fe200078e0024 */
[----:B------:R-:W-:Y:S02]  /*1040*/  @P2 IADD3 R7, PT, PT, R7, 0x20, RZ ;  /* 0x0000002007072810 */ /* 0x000fe40007ffe0ff */
[----:B------:R-:W-:Y:S02]  /*1050*/  CS2R R30, SRZ ;  /* 0x00000000001e7805 */ /* 0x000fe4000001ff00 */
[----:B------:R-:W-:Y:S02]  /*1060*/  CS2R R28, SRZ ;  /* 0x00000000001c7805 */ /* 0x000fe4000001ff00 */
[----:B------:R-:W-:Y:S01]  /*1070*/  CS2R R36, SRZ ;  /* 0x0000000000247805 */ /* 0x000fe2000001ff00 */
[----:B------:R2:W5:Y:S01]  /*1080*/  @P2 LDG.E.128 R32, desc[UR8][R52.64] ;  /* 0x0000000834202981 */ /* 0x000562000c1e1d00 */
[----:B-1----:R-:W-:-:S05]  /*1090*/  @P1 IMAD.WIDE.U32 R2, R7, 0x10, R38 ;  /* 0x0000001007021825 */ /* 0x002fca00078e0026 */
[----:B------:R1:W5:Y:S01]  /*10a0*/  @P1 LDG.E.128 R24, desc[UR8][R2.64] ;  /* 0x0000000802181981 */ /* 0x000362000c1e1d00 */
[----:B------:R-:W-:Y:S02]  /*10b0*/  CS2R R38, SRZ ;  /* 0x0000000000267805 */ /* 0x000fe4000001ff00 */
[----:B0-----:R-:W-:Y:S02]  /*10c0*/  CS2R R46, SRZ ;  /* 0x00000000002e7805 */ /* 0x001fe4000001ff00 */
[----:B------:R-:W-:Y:S02]  /*10d0*/  CS2R R44, SRZ ;  /* 0x00000000002c7805 */ /* 0x000fe4000001ff00 */
[----:B------:R-:W-:Y:S02]  /*10e0*/  CS2R R54, SRZ ;  /* 0x0000000000367805 */ /* 0x000fe4000001ff00 */
[----:B--2---:R-:W-:Y:S02]  /*10f0*/  CS2R R52, SRZ ;  /* 0x0000000000347805 */ /* 0x004fe4000001ff00 */
        /* <DEDUP_REMOVED lines=23> */
[----:B-1----:R-:W-:-:S07]  /*1270*/  @P1 CS2R R20, SRZ ;  /* 0x0000000000141805 */ /* 0x002fce000001ff00 */
.L_x_64466:
[----:B------:R-:W-:Y:S05]  /*1280*/  BSYNC.RECONVERGENT B0 ;  /* 0x0000000000007941 */ /* 0x000fea0003800200 */
.L_x_64464:
[----:B------:R-:W0:Y:S02]  /*1290*/  LDCU UR4, c[0x0][0x384] ;  /* 0x00007080ff0477ac */ /* 0x000e240008000800 */
[----:B0-----:R-:W-:-:S13]  /*12a0*/  ISETP.GE.AND P0, PT, R10, UR4, PT ;  /* 0x000000040a007c0c */ /* 0x001fda000bf06270 */
[----:B------:R-:W-:Y:S05]  /*12b0*/  @P0 EXIT ;  /* 0x000000000000094d */ /* 0x000fea0003800000 */
[----:B------:R-:W-:Y:S01]  /*12c0*/  IMAD.HI.U32 R0, R12, -0x326172a9, RZ ;  /* 0xcd9e8d570c007827 */ /* 0x000fe200078e00ff */
[----:B------:R-:W0:Y:S01]  /*12d0*/  LDCU.U8 UR4, c[0x0][0x410] ;  /* 0x00008200ff0477ac */ /* 0x000e220008000000 */
[----:B------:R-:W-:Y:S01]  /*12e0*/  BSSY B0, `(.L_x_64467) ;  /* 0x0002c51000007945 */ /* 0x000fe20003800000 */
[----:B------:R-:W-:Y:S01]  /*12f0*/  LOP3.LUT R6, R6, 0x3, RZ, 0xc0, !PT ;  /* 0x0000000306067812 */ /* 0x000fe200078ec0ff */
[----:B------:R-:W-:Y:S01]  /*1300*/  IMAD.HI.U32 R2, R9, -0x2daee0ad, RZ ;  /* 0xd2511f5309027827 */ /* 0x000fe200078e00ff */
[----:B------:R-:W-:-:S03]  /*1310*/  LOP3.LUT R0, R5, UR6, R0, 0x96, !PT ;  /* 0x0000000605007c12 */ /* 0x000fc6000f8e9600 */
[----:B------:R-:W-:Y:S01]  /*1320*/  IMAD R4, R12, -0x326172a9, RZ ;  /* 0xcd9e8d570c047824 */ /* 0x000fe200078e02ff */
[----:B------:R-:W-:Y:S01]  /*1330*/  LOP3.LUT R2, R2, UR7, RZ, 0x3c, !PT ;  /* 0x0000000702027c12 */ /* 0x000fe2000f8e3cff */
[----:B------:R-:W-:Y:S02]  /*1340*/  IMAD R8, R9, -0x2daee0ad, RZ ;  /* 0xd2511f5309087824 */ /* 0x000fe400078e02ff */
[----:B------:R-:W-:-:S04]  /*1350*/  IMAD.HI.U32 R7, R0, -0x2daee0ad, RZ ;  /* 0xd2511f5300077827 */ /* 0x000fc800078e00ff */
[----:B------:R-:W-:Y:S01]  /*1360*/  IMAD.HI.U32 R3, R2, -0x326172a9, RZ ;  /* 0xcd9e8d5702037827 */ /* 0x000fe200078e00ff */
[----:B------:R-:W-:Y:S01]  /*1370*/  LOP3.LUT R7, R8, UR11, R7, 0x96, !PT ;  /* 0x0000000b08077c12 */ /* 0x000fe2000f8e9607 */
[----:B0-----:R-:W-:Y:S02]  /*1380*/  UISETP.NE.AND UP2, UPT, UR4, URZ, UPT ;  /* 0x000000ff0400728c */ /* 0x001fe4000bf45270 */
[----:B------:R-:W-:Y:S01]  /*1390*/  IMAD R15, R2, -0x326172a9, RZ ;  /* 0xcd9e8d57020f7824 */ /* 0x000fe200078e02ff */
[----:B------:R-:W-:Y:S01]  /*13a0*/  LOP3.LUT R3, R4, UR10, R3, 0x96, !PT ;  /* 0x0000000a04037c12 */ /* 0x000fe2000f8e9603 */
[----:B------:R-:W-:Y:S01]  /*13b0*/  IMAD R17, R0, -0x2daee0ad, RZ ;  /* 0xd2511f5300117824 */ /* 0x000fe200078e02ff */
[----:B------:R-:W0:Y:S01]  /*13c0*/  LDCU.64 UR10, c[0x0][0x3e0] ;  /* 0x00007c00ff0a77ac */ /* 0x000e220008000a00 */
[----:B------:R-:W-:-:S04]  /*13d0*/  IMAD.HI.U32 R0, R7, -0x326172a9, RZ ;  /* 0xcd9e8d5707007827 */ /* 0x000fc800078e00ff */
[----:B------:R-:W-:Y:S01]  /*13e0*/  IMAD.HI.U32 R2, R3, -0x2daee0ad, RZ ;  /* 0xd2511f5303027827 */ /* 0x000fe200078e00ff */
[----:B------:R-:W-:-:S03]  /*13f0*/  LOP3.LUT R0, R15, UR12, R0, 0x96, !PT ;  /* 0x0000000c0f007c12 */ /* 0x000fc6000f8e9600 */
[----:B------:R-:W-:Y:S01]  /*1400*/  IMAD R4, R7, -0x326172a9, RZ ;  /* 0xcd9e8d5707047824 */ /* 0x000fe200078e02ff */
[----:B------:R-:W-:Y:S01]  /*1410*/  LOP3.LUT R2, R17, UR13, R2, 0x96, !PT ;  /* 0x0000000d11027c12 */ /* 0x000fe2000f8e9602 */
[----:B------:R-:W-:Y:S01]  /*1420*/  IMAD R8, R3, -0x2daee0ad, RZ ;  /* 0xd2511f5303087824 */ /* 0x000fe200078e02ff */
[----:B------:R-:W1:Y:S01]  /*1430*/  LDCU.64 UR12, c[0x0][0x3a0] ;  /* 0x00007400ff0c77ac */ /* 0x000e620008000a00 */
[----:B------:R-:W-:-:S04]  /*1440*/  IMAD.HI.U32 R7, R0, -0x2daee0ad, RZ ;  /* 0xd2511f5300077827 */ /* 0x000fc800078e00ff */
[----:B------:R-:W-:Y:S01]  /*1450*/  IMAD.HI.U32 R3, R2, -0x326172a9, RZ ;  /* 0xcd9e8d5702037827 */ /* 0x000fe200078e00ff */
[----:B------:R-:W-:Y:S01]  /*1460*/  LOP3.LUT R7, R8, UR15, R7, 0x96, !PT ;  /* 0x0000000f08077c12 */ /* 0x000fe2000f8e9607 */
[----:B0-----:R-:W-:Y:S02]  /*1470*/  UISETP.NE.U32.AND UP0, UPT, UR10, URZ, UPT ;  /* 0x000000ff0a00728c */ /* 0x001fe4000bf05070 */
[----:B------:R-:W-:Y:S01]  /*1480*/  IMAD R15, R2, -0x326172a9, RZ ;  /* 0xcd9e8d57020f7824 */ /* 0x000fe200078e02ff */
[----:B------:R-:W-:Y:S01]  /*1490*/  LOP3.LUT R3, R4, UR14, R3, 0x96, !PT ;  /* 0x0000000e04037c12 */ /* 0x000fe2000f8e9603 */
[----:B------:R-:W-:Y:S01]  /*14a0*/  IMAD R17, R0, -0x2daee0ad, RZ ;  /* 0xd2511f5300117824 */ /* 0x000fe200078e02ff */
[----:B------:R-:W0:Y:S01]  /*14b0*/  LDCU UR15, c[0x0][0x388] ;  /* 0x00007100ff0f77ac */ /* 0x000e220008000800 */
[----:B------:R-:W-:Y:S01]  /*14c0*/  IMAD.HI.U32 R0, R7, -0x326172a9, RZ ;  /* 0xcd9e8d5707007827 */ /* 0x000fe200078e00ff */
[----:B------:R-:W2:Y:S03]  /*14d0*/  LDCU UR14, c[0x0][0x448] ;  /* 0x00008900ff0e77ac */ /* 0x000ea60008000800 */
[----:B------:R-:W-:Y:S01]  /*14e0*/  IMAD.HI.U32 R2, R3, -0x2daee0ad, RZ ;  /* 0xd2511f5303027827 */ /* 0x000fe200078e00ff */
[----:B------:R-:W-:Y:S01]  /*14f0*/  LOP3.LUT R0, R15, UR16, R0, 0x96, !PT ;  /* 0x000000100f007c12 */ /* 0x000fe2000f8e9600 */
[----:B------:R-:W-:-:S02]  /*1500*/  UISETP.NE.AND.EX UP0, UPT, UR11, URZ, UPT, UP0 ;  /* 0x000000ff0b00728c */ /* 0x000fc4000bf05300 */
        /* <DEDUP_REMOVED lines=33> */
[----:B012---:R-:W-:-:S07]  /*1720*/  IMAD R2, R2, -0x326172a9, RZ ;  /* 0xcd9e8d5702027824 */ /* 0x007fce00078e02ff */
.L_x_65204:
[----:B------:R-:W0:Y:S01]  /*1730*/  @UP0 LDCU.64 UR4, c[0x0][0x3e0] ;  /* 0x00007c00ff0407ac */ /* 0x000e220008000a00 */
[----:B------:R-:W-:Y:S01]  /*1740*/  PLOP3.LUT P0, PT, PT, PT, UP0, 0x80, 0x8 ;  /* 0x000000000008781c */ /* 0x000fe20003f0f008 */
[----:B------:R-:W-:Y:S01]  /*1750*/  IMAD.MOV.U32 R209, RZ, RZ, 0x4 ;  /* 0x00000004ffd17424 */ /* 0x000fe200078e00ff */
[----:B------:R-:W-:Y:S01]  /*1760*/  PLOP3.LUT P1, PT, PT, PT, UP0, 0x80, 0x8 ;  /* 0x000000000008781c */ /* 0x000fe20003f2f008 */
[----:B-----5:R-:W-:-:S10]  /*1770*/  HFMA2 R220, -RZ, RZ, 1.875, 0 ;  /* 0x3f800000ffdc7431 */ /* 0x020fd400000001ff */
[----:B0-----:R-:W-:-:S05]  /*1780*/  @P0 IMAD.WIDE R208, R10, R209, UR4 ;  /* 0x000000040ad00e25 */ /* 0x001fca000f8e02d1 */
[----:B-----5:R0:W5:Y:S01]  /*1790*/  @P1 LDG.E R220, desc[UR8][R208.64] ;  /* 0x00000008d0dc1981 */ /* 0x020162000c1e1900 */
[----:B------:R-:W-:Y:S01]  /*17a0*/  IMAD R0, R10, UR15, RZ ;  /* 0x0000000f0a007c24 */ /* 0x000fe2000f8e02ff */
[----:B------:R-:W-:Y:S01]  /*17b0*/  ISETP.GE.U32.AND P4, PT, R13, 0x20, PT ;  /* 0x000000200d00780c */ /* 0x000fe20003f86070 */
[----:B------:R-:W-:Y:S01]  /*17c0*/  IMAD.U32 R219, RZ, RZ, UR6 ;  /* 0x00000006ffdb7e24 */ /* 0x000fe2000f8e00ff */
[----:B------:R-:W-:Y:S01]  /*17d0*/  MOV R217, UR7 ;  /* 0x0000000700d97c02 */ /* 0x000fe20008000f00 */
[----:B------:R-:W-:Y:S01]  /*17e0*/  IMAD.U32 R218, RZ, RZ, UR6 ;  /* 0x00000006ffda7e24 */ /* 0x000fe2000f8e00ff */
[----:B------:R-:W-:Y:S01]  /*17f0*/  SHF.R.S32.HI R15, RZ, 0x1f, R0 ;  /* 0x0000001fff0f7819 */ /* 0x000fe20000011400 */
[----:B------:R-:W-:Y:S01]  /*1800*/  IMAD.U32 R216, RZ, RZ, UR6 ;  /* 0x00000006ffd87e24 */ /* 0x000fe2000f8e00ff */
[----:B------:R-:W-:Y:S01]  /*1810*/  MOV R214, UR7 ;  /* 0x0000000700d67c02 */ /* 0x000fe20008000f00 */
[----:B------:R-:W-:Y:S01]  /*1820*/  IMAD.U32 R215, RZ, RZ, UR6 ;  /* 0x00000006ffd77e24 */ /* 0x000fe2000f8e00ff */
[----:B------:R-:W-:Y:S01]  /*1830*/  LEA.HI R0, R15, R0, RZ, 0x2 ;  /* 0x000000000f007211 */ /* 0x000fe200078f10ff */
[----:B------:R-:W-:Y:S01]  /*1840*/  IMAD.U32 R213, RZ, RZ, UR6 ;  /* 0x00000006ffd57e24 */ /* 0x000fe2000f8e00ff */
[----:B------:R-:W-:Y:S01]  /*1850*/  MOV R15, UR7 ;  /* 0x00000007000f7c02 */ /* 0x000fe20008000f00 */
[----:B------:R-:W-:Y:S01]  /*1860*/  IMAD.U32 R212, RZ, RZ, UR7 ;  /* 0x00000007ffd47e24 */ /* 0x000fe2000f8e00ff */
[----:B------:R-:W-:Y:S01]  /*1870*/  LEA.HI.SX32 R0, R0, R11, 0x1e ;  /* 0x0000000b00007211 */ /* 0x000fe200078ff2ff */
[----:B------:R-:W-:Y:S01]  /*1880*/  BSSY.RECONVERGENT B1, `(.L_x_64468) ;  /* 0x00002a3000017945 */ /* 0x000fe20003800200 */
[----:B------:R-:W-:Y:S01]  /*1890*/  VIADD R219, R219, 0x1715609d ;  /* 0x1715609ddbdb7836 */ /* 0x000fe20000000000 */
[----:B------:R-:W-:Y:S01]  /*18a0*/  IADD3 R217, PT, PT, R217, -0x4498517b, RZ ;  /* 0xbb67ae85d9d97810 */ /* 0x000fe20007ffe0ff */
[----:B------:R-:W-:Y:S01]  /*18b0*/  VIADD R218, R218, 0x9e3779b9 ;  /* 0x9e3779b9dada7836 */ /* 0x000fe20000000000 */
[----:B------:R-:W-:Y:S01]  /*18c0*/  IADD3 R214, PT, PT, R214, 0x32370b8f, RZ ;  /* 0x32370b8fd6d67810 */ /* 0x000fe20007ffe0ff */
[----:B------:R-:W-:Y:S01]  /*18d0*/  VIADD R216, R216, 0x3c6ef372 ;  /* 0x3c6ef372d8d87836 */ /* 0x000fe20000000000 */
[----:B------:R-:W-:Y:S01]  /*18e0*/  IADD3 R15, PT, PT, R15, 0x76cf5d0a, RZ ;  /* 0x76cf5d0a0f0f7810 */ /* 0x000fe20007ffe0ff */
[----:B------:R-:W-:-:S02]  /*18f0*/  VIADD R215, R215, 0xdaa66d2b ;  /* 0xdaa66d2bd7d77836 */ /* 0x000fc40000000000 */
[----:B------:R-:W-:Y:S02]  /*1900*/  VIADD R213, R213, 0x78dde6e4 ;  /* 0x78dde6e4d5d57836 */ /* 0x000fe40000000000 */
[----:B------:R-:W-:Y:S02]  /*1910*/  VIADD R212, R212, 0xed9eba14 ;  /* 0xed9eba14d4d47836 */ /* 0x000fe40000000000 */
        /* <DEDUP_REMOVED lines=22> */
.L_x_71404:
[----:B------:R-:W-:Y:S05]  /*1a80*/  BRX R222 -0x1a90                                       (*"BRANCH_TARGETS .L_x_71405,.L_x_71406,.L_x_71407"*) ;  /* 0xffffffe4de5c7949 */ /* 0x000fea000383ffff */
.L_x_71407:
[----:B------:R-:W-:Y:S01]  /*1a90*/  VIADD R224, R6, 0x1 ;  /* 0x0000000106e07836 */ /* 0x000fe20000000000 */
[----:B------:R-:W-:Y:S01]  /*1aa0*/  MOV R223, R7 ;  /* 0x0000000700df7202 */ /* 0x000fe20000000f00 */
[----:B------:R-:W-:Y:S01]  /*1ab0*/  IMAD.MOV.U32 R222, RZ, RZ, R3 ;  /* 0x000000ffffde7224 */ /* 0x000fe200078e0003 */
[----:B------:R-:W-:Y:S06]  /*1ac0*/  BRA `(.L_x_64472) ;  /* 0x0000000000f07947 */ /* 0x000fec0003800000 */
.L_x_71405:
[----:B------:R-:W-:Y:S01]  /*1ad0*/  IMAD.MOV.U32 R222, RZ, RZ, R3 ;  /* 0x000000ffffde7224 */ /* 0x000fe200078e0003 */
[----:B------:R-:W-:Y:S01]  /*1ae0*/  MOV R223, R8 ;  /* 0x0000000800df7202 */ /* 0x000fe20000000f00 */
[----:B------:R-:W-:Y:S01]  /*1af0*/  IMAD.MOV.U32 R224, RZ, RZ, 0x3 ;  /* 0x00000003ffe07424 */ /* 0x000fe200078e00ff */
[----:B------:R-:W-:Y:S06]  /*1b00*/  BRA `(.L_x_64472) ;  /* 0x0000000000e07947 */ /* 0x000fec0003800000 */
.L_x_71406:
        /* <DEDUP_REMOVED lines=13> */
.L_x_64474:
[----:B------:R-:W-:Y:S05]  /*1be0*/  BSYNC.RECONVERGENT B3 ;  /* 0x0000000000037941 */ /* 0x000fea0003800200 */
.L_x_64473:
[----:B------:R-:W-:Y:S01]  /*1bf0*/  IMAD.WIDE.U32 R226, R12, -0x326172a9, RZ ;  /* 0xcd9e8d570ce27825 */ /* 0x000fe200078e00ff */
[----:B------:R-:W-:-:S04]  /*1c00*/  LOP3.LUT R6, R4, UR7, R225, 0x96, !PT ;  /* 0x0000000704067c12 */ /* 0x000fc8000f8e96e1 */
        /* <DEDUP_REMOVED lines=40> */
.L_x_64472:
[----:B------:R-:W-:Y:S05]  /*1e90*/  BSYNC.RECONVERGENT B2 ;  /* 0x0000000000027941 */ /* 0x000fea0003800200 */
.L_x_64471:
        /* <DEDUP_REMOVED lines=24> */
.L_x_64477:
        /* <DEDUP_REMOVED lines=13> */
.L_x_64479:
[----:B------:R-:W-:Y:S05]  /*20f0*/  BSYNC.RECONVERGENT B3 ;  /* 0x0000000000037941 */ /* 0x000fea0003800200 */
.L_x_64478:
        /* <DEDUP_REMOVED lines=43> */
.L_x_64476:
[----:B------:R-:W-:Y:S05]  /*23b0*/  BSYNC.RECONVERGENT B2 ;  /* 0x0000000000027941 */ /* 0x000fea0003800200 */
.L_x_64475:
[----:B------:R-:W-:Y:S01]  /*23c0*/  I2FP.F32.U32 R6, R6 ;  /* 0x0000000600067245 */ /* 0x000fe20000201000 */
[----:B------:R-:W-:Y:S01]  /*23d0*/  FMUL.FTZ R208, R209, R220 ;  /* 0x000000dcd1d07220 */ /* 0x000fe20000410000 */
[----:B------:R-:W-:Y:S01]  /*23e0*/  ISETP.NE.AND P2, PT, R225, 0x1, PT ;  /* 0x00000001e100780c */ /* 0x000fe20003f45270 */
[----:B------:R-:W-:Y:S02]  /*23f0*/  BSSY.RECONVERGENT B2, `(.L_x_64480) ;  /* 0x000004b000027945 */ /* 0x000fe40003800200 */
[----:B------:R-:W-:Y:S01]  /*2400*/  FFMA.FTZ R6, R6, R223, 1.1641532182693481445e-10 ;  /* 0x2f00000006067423 */ /* 0x000fe200000100df */
[----:B------:R-:W-:-:S04]  /*2410*/  FMUL.FTZ R208, R208, R3 ;  /* 0x00000003d0d07220 */ /* 0x000fc80000410000 */
        /* <DEDUP_REMOVED lines=15> */
.L_x_64482:
        /* <DEDUP_REMOVED lines=13> */
.L_x_64484:
[----:B------:R-:W-:Y:S05]  /*25e0*/  BSYNC.RECONVERGENT B3 ;  /* 0x0000000000037941 */ /* 0x000fea0003800200 */
.L_x_64483:
        /* <DEDUP_REMOVED lines=43> */
.L_x_64481:
[----:B------:R-:W-:Y:S05]  /*28a0*/  BSYNC.RECONVERGENT B2 ;  /* 0x0000000000027941 */ /* 0x000fea0003800200 */
.L_x_64480:
[----:B------:R-:W-:Y:S01]  /*28b0*/  I2FP.F32.U32 R6, R6 ;  /* 0x0000000600067245 */ /* 0x000fe20000201000 */
[----:B------:R-:W-:Y:S01]  /*28c0*/  FMUL.FTZ R210, R210, R220 ;  /* 0x000000dcd2d27220 */ /* 0x000fe20000410000 */
        /* <DEDUP_REMOVED lines=19> */
.L_x_64487:
        /* <DEDUP_REMOVED lines=13> */
.L_x_64489:
[----:B------:R-:W-:Y:S05]  /*2ad0*/  BSYNC.RECONVERGENT B3 ;  /* 0x0000000000037941 */ /* 0x000fea0003800200 */
.L_x_64488:
        /* <DEDUP_REMOVED lines=43> */
.L_x_64486:
[----:B------:R-:W-:Y:S05]  /*2d90*/  BSYNC.RECONVERGENT B2 ;  /* 0x0000000000027941 */ /* 0x000fea0003800200 */
.L_x_64485:
        /* <DEDUP_REMOVED lines=9> */
.L_x_64470:
        /* <DEDUP_REMOVED lines=16> */
.L_x_64493:
        /* <DEDUP_REMOVED lines=13> */
.L_x_64495:
[----:B------:R-:W-:Y:S05]  /*3000*/  BSYNC.RECONVERGENT B3 ;  /* 0x0000000000037941 */ /* 0x000fea0003800200 */
.L_x_64494:
        /* <DEDUP_REMOVED lines=42> */
.L_x_64492:
[----:B------:R-:W-:Y:S05]  /*32b0*/  BSYNC.RECONVERGENT B2 ;  /* 0x0000000000027941 */ /* 0x000fea0003800200 */
.L_x_64491:
        /* <DEDUP_REMOVED lines=9> */
[----:B------:R-:W-:-:S04]  /*3350*/  MOV R3, R2 ;  /* 0x0000000200037202 */ /* 0x000fc80000000f00 */
        /* <DEDUP_REMOVED lines=11> */
.L_x_64498:
        /* <DEDUP_REMOVED lines=13> */
.L_x_64500:
[----:B------:R-:W-:Y:S05]  /*34e0*/  BSYNC.RECONVERGENT B3 ;  /* 0x0000000000037941 */ /* 0x000fea0003800200 */
.L_x_64499:
        /* <DEDUP_REMOVED lines=42> */
[----:B------:R-:W-:-:S07]  /*3790*/  HFMA2 R16, -RZ, RZ, 0, 0 ;  /* 0x00000000ff107431 */ /* 0x000fce00000001ff */
.L_x_64497:
[----:B------:R-:W-:Y:S05]  /*37a0*/  BSYNC.RECONVERGENT B2 ;  /* 0x0000000000027941 */ /* 0x000fea0003800200 */
.L_x_64496:
[----:B------:R-:W-:Y:S01]  /*37b0*/  I2FP.F32.U32 R3, R3 ;  /* 0x0000000300037245 */ /* 0x000fe20000201000 */
[----:B------:R-:W-:Y:S01]  /*37c0*/  BSSY.RECONVERGENT B2, `(.L_x_64501) ;  /* 0x000004a000027945 */ /* 0x000fe20003800200 */
[----:B------:R-:W-:Y:S01]  /*37d0*/  ISETP.NE.AND P2, PT, R16, 0x1, PT ;  /* 0x000000011000780c */ /* 0x000fe20003f45270 */
        /* <DEDUP_REMOVED lines=15> */
.L_x_64503:
        /* <DEDUP_REMOVED lines=13> */
.L_x_64505:
[----:B------:R-:W-:Y:S05]  /*39a0*/  BSYNC.RECONVERGENT B3 ;  /* 0x0000000000037941 */ /* 0x000fea0003800200 */
.L_x_64504:
        /* <DEDUP_REMOVED lines=38> */
[----:B------:R-:W-:-:S03]  /*3c10*/  LOP3.LUT R7, R2, UR26, R19, 0x96, !PT ;  /* 0x0000001a02077c12 */ /* 0x000fc6000f8e9613 */
[----:B------:R-:W-:Y:S01]  /*3c20*/  IMAD.MOV.U32 R2, RZ, RZ, R18 ;  /* 0x000000ffff027224 */ /* 0x000fe200078e0012 */
[----:B------:R-:W-:Y:S01]  /*3c30*/  LOP3.LUT R8, R6, UR27, R17, 0x96, !PT ;  /* 0x0000001b06087c12 */ /* 0x000fe2000f8e9611 */
[----:B------:R-:W-:Y:S02]  /*3c40*/  IMAD.MOV.U32 R222, RZ, RZ, R16 ;  /* 0x000000ffffde7224 */ /* 0x000fe400078e0010 */
[----:B------:R-:W-:-:S07]  /*3c50*/  IMAD.MOV.U32 R17, RZ, RZ, RZ ;  /* 0x000000ffff117224 */ /* 0x000fce00078e00ff */
.L_x_64502:
[----:B------:R-:W-:Y:S05]  /*3c60*/  BSYNC.RECONVERGENT B2 ;  /* 0x0000000000027941 */ /* 0x000fea0003800200 */
.L_x_64501:
[----:B------:R-:W-:Y:S01]  /*3c70*/  ISETP.NE.AND P3, PT, R17, 0x1, PT ;  /* 0x000000011100780c */ /* 0x000fe20003f65270 */
[----:B------:R-:W-:Y:S01]  /*3c80*/  FMUL.FTZ R210, R210, R220 ;  /* 0x000000dcd2d27220 */ /* 0x000fe20000410000 */
[----:B------:R-:W-:Y:S01]  /*3c90*/  I2FP.F32.U32 R3, R3 ;  /* 0x0000000300037245 */ /* 0x000fe20000201000 */
[----:B------:R-:W-:Y:S02]  /*3ca0*/  BSSY.RECONVERGENT B2, `(.L_x_64506) ;  /* 0x0000048000027945 */ /* 0x000fe40003800200 */
[----:B------:R-:W-:Y:S02]  /*3cb0*/  FMUL.FTZ R210, R210, R223 ;  /* 0x000000dfd2d27220 */ /* 0x000fe40000410000 */
[----:B------:R-:W-:Y:S01]  /*3cc0*/  FFMA.FTZ R6, R3, R224, 1.1641532182693481445e-10 ;  /* 0x2f00000003067423 */ /* 0x000fe200000100e0 */
[----:B------:R-:W-:-:S04]  /*3cd0*/  IMAD.MOV.U32 R3, RZ, RZ, R2 ;  /* 0x000000ffff037224 */ /* 0x000fc800078e0002 */
        /* <DEDUP_REMOVED lines=11> */
.L_x_64508:
        /* <DEDUP_REMOVED lines=13> */
.L_x_64510:
[----:B------:R-:W-:Y:S05]  /*3e60*/  BSYNC.RECONVERGENT B3 ;  /* 0x0000000000037941 */ /* 0x000fea0003800200 */
.L_x_64509:
        /* <DEDUP_REMOVED lines=43> */
.L_x_64507:
[----:B------:R-:W-:Y:S05]  /*4120*/  BSYNC.RECONVERGENT B2 ;  /* 0x0000000000027941 */ /* 0x000fea0003800200 */
.L_x_64506:
        /* <DEDUP_REMOVED lines=8> */
[----:B------:R-:W-:Y:S02]  /*41b0*/  PLOP3.LUT P3, PT, P5, PT, PT, 0x8, 0x80 ;  /* 0x000000000080781c */ /* 0x000fe40002f6e170 */
[----:B------:R-:W-:-:S11]  /*41c0*/  FSEL R19, R19, RZ, !P5 ;  /* 0x000000ff13137208 */ /* 0x000fd60006800000 */
.L_x_64490:
[----:B------:R-:W0:Y:S01]  /*41d0*/  LDC.64 R210, c[0x0][0x3a8] ;  /* 0x0000ea00ffd27b82 */ /* 0x000e220000000a00 */
[----:B------:R-:W-:Y:S02]  /*41e0*/  SEL R3, RZ, 0x1000000, !P3 ;  /* 0x01000000ff037807 */ /* 0x000fe40005800000 */
[----:B------:R-:W-:Y:S02]  /*41f0*/  SEL R224, RZ, 0x10000, !P2 ;  /* 0x00010000ffe07807 */ /* 0x000fe40005000000 */
[----:B------:R-:W-:-:S03]  /*4200*/  SEL R221, RZ, 0x100, !P1 ;  /* 0x00000100ffdd7807 */ /* 0x000fc60004800000 */
[----:B------:R-:W1:Y:S01]  /*4210*/  LDC.64 R208, c[0x0][0x3b0] ;  /* 0x0000ec00ffd07b82 */ /* 0x000e620000000a00 */
[----:B------:R-:W-:Y:S01]  /*4220*/  IADD3 R3, PT, PT, R221, R3, R224 ;  /* 0x00000003dd037210 */ /* 0x000fe20007ffe0e0 */
[----:B------:R-:W-:Y:S01]  /*4230*/  VIADD R221, R0, 0x20 ;  /* 0x0000002000dd7836 */ /* 0x000fe20000000000 */
[----:B------:R-:W-:-:S05]  /*4240*/  SEL R224, RZ, 0x1, !P0 ;  /* 0x00000001ffe07807 */ /* 0x000fca0004000000 */
[----:B------:R-:W-:Y:S01]  /*4250*/  IMAD.IADD R223, R3, 0x1, R224 ;  /* 0x0000000103df7824 */ /* 0x000fe200078e02e0 */
[----:B------:R-:W-:Y:S01]  /*4260*/  MOV R3, R222 ;  /* 0x000000de00037202 */ /* 0x000fe20000000f00 */
[----:B0-----:R-:W-:-:S05]  /*4270*/  IMAD.WIDE.U32 R210, R0, 0x10, R210 ;  /* 0x0000001000d27825 */ /* 0x001fca00078e00d2 */
[----:B------:R0:W-:Y:S01]  /*4280*/  STG.E.128 desc[UR8][R210.64], R16 ;  /* 0x00000010d2007986 */ /* 0x0001e2000c101d08 */
[----:B-1----:R-:W-:-:S05]  /*4290*/  IMAD.WIDE.U32 R208, R0, 0x4, R208 ;  /* 0x0000000400d07825 */ /* 0x002fca00078e00d0 */
[----:B------:R0:W-:Y:S02]  /*42a0*/  STG.E desc[UR8][R208.64], R223 ;  /* 0x000000dfd0007986 */ /* 0x0001e4000c101908 */
.L_x_64469:
[----:B------:R-:W-:Y:S05]  /*42b0*/  BSYNC.RECONVERGENT B1 ;  /* 0x0000000000017941 */ /* 0x000fea0003800200 */
.L_x_64468:
        /* <DEDUP_REMOVED lines=30> */
.L_x_64516:
        /* <DEDUP_REMOVED lines=13> */
.L_x_64518:
[----:B------:R-:W-:Y:S05]  /*4570*/  BSYNC.RECONVERGENT B3 ;  /* 0x0000000000037941 */ /* 0x000fea0003800200 */
.L_x_64517:
        /* <DEDUP_REMOVED lines=42> */
.L_x_64515:
[----:B------:R-:W-:Y:S05]  /*4820*/  BSYNC.RECONVERGENT B2 ;  /* 0x0000000000027941 */ /* 0x000fea0003800200 */
.L_x_64514:
        /* <DEDUP_REMOVED lines=24> */
.L_x_64521:
        /* <DEDUP_REMOVED lines=13> */
.L_x_64523:
[----:B------:R-:W-:Y:S05]  /*4a80*/  BSYNC.RECONVERGENT B3 ;  /* 0x0000000000037941 */ /* 0x000fea0003800200 */
.L_x_64522:
        /* <DEDUP_REMOVED lines=43> */
.L_x_64520:
[----:B------:R-:W-:Y:S05]  /*4d40*/  BSYNC.RECONVERGENT B2 ;  /* 0x0000000000027941 */ /* 0x000fea0003800200 */
.L_x_64519:
[----:B------:R-:W-:Y:S01]  /*4d50*/  I2FP.F32.U32 R225, R6 ;  /* 0x0000000600e17245 */ /* 0x000fe20000201000 */
[----:B------:R-:W-:Y:S01]  /*4d60*/  FMUL.FTZ R208, R209, R220 ;  /* 0x000000dcd1d07220 */ /* 0x000fe20000410000 */
[----:B------:R-:W-:Y:S01]  /*4d70*/  ISETP.NE.AND P2, PT, R226, 0x1, PT ;  /* 0x00000001e200780c */ /* 0x000fe20003f45270 */
[----:B------:R-:W-:Y:S02]  /*4d80*/  BSSY.RECONVERGENT B2, `(.L_x_64524) ;  /* 0x000004b000027945 */ /* 0x000fe40003800200 */
[----:B------:R-:W-:Y:S01]  /*4d90*/  FFMA.FTZ R6, R225, R230, 1.1641532182693481445e-10 ;  /* 0x2f000000e1067423 */ /* 0x000fe200000100e6 */
[----:B------:R-:W-:-:S04]  /*4da0*/  FMUL.FTZ R208, R208, R3 ;  /* 0x00000003d0d07220 */ /* 0x000fc80000410000 */
        /* <DEDUP_REMOVED lines=15> */
.L_x_64526:
        /* <DEDUP_REMOVED lines=13> */
.L_x_64528:
[----:B------:R-:W-:Y:S05]  /*4f70*/  BSYNC.RECONVERGENT B3 ;  /* 0x0000000000037941 */ /* 0x000fea0003800200 */
.L_x_64527:
        /* <DEDUP_REMOVED lines=43> */
.L_x_64525:
[----:B------:R-:W-:Y:S05]  /*5230*/  BSYNC.RECONVERGENT B2 ;  /* 0x0000000000027941 */ /* 0x000fea0003800200 */
.L_x_64524:
        /* <DEDUP_REMOVED lines=21> */
.L_x_64531:
        /* <DEDUP_REMOVED lines=13> */
.L_x_64533:
[----:B------:R-:W-:Y:S05]  /*5460*/  BSYNC.RECONVERGENT B3 ;  /* 0x0000000000037941 */ /* 0x000fea0003800200 */
.L_x_64532:
        /* <DEDUP_REMOVED lines=43> */
.L_x_64530:
[----:B------:R-:W-:Y:S05]  /*5720*/  BSYNC.RECONVERGENT B2 ;  /* 0x0000000000027941 */ /* 0x000fea0003800200 */
.L_x_64529:
        /* <DEDUP_REMOVED lines=9> */
.L_x_64513:
        /* <DEDUP_REMOVED lines=16> */
.L_x_64537:
        /* <DEDUP_REMOVED lines=13> */
.L_x_64539:
[----:B------:R-:W-:Y:S05]  /*5990*/  BSYNC.RECONVERGENT B3 ;  /* 0x0000000000037941 */ /* 0x000fea0003800200 */
.L_x_64538:
        /* <DEDUP_REMOVED lines=42> */
.L_x_64536:
[----:B------:R-:W-:Y:S05]  /*5c40*/  BSYNC.RECONVERGENT B2 ;  /* 0x0000000000027941 */ /* 0x000fea0003800200 */
.L_x_64535:
[----:B------:R-:W0:Y:S01]  /*5c50*/  LDC R3, c[0x0][0x404] ;  /* 0x00010100ff037b82 */ /* 0x000e220000000800 */
[----:B------:R-:W-:Y:S01]  /*5c60*/  ISETP.NE.AND P1, PT, R223, 0x1, PT ;  /* 0x00000001df00780c */ /* 0x000fe20003f25270 */
[----:B-----5:R-:W-:Y:S01]  /*5c70*/  FMUL.FTZ R207, R208, R220 ;  /* 0x000000dcd0cf7220 */ /* 0x020fe20000410000 */
[----:B------:R-:W-:Y:S01]  /*5c80*/  I2FP.F32.U32 R6, R205 ;  /* 0x000000cd00067245 */ /* 0x000fe20000201000 */
[----:B------:R-:W-:Y:S01]  /*5c90*/  IMAD.MOV.U32 R205, RZ, RZ, 0x2f800000 ;  /* 0x2f800000ffcd7424 */ /* 0x000fe200078e00ff */
[----:B------:R-:W-:Y:S01]  /*5ca0*/  BSSY.RECONVERGENT B2, `(.L_x_64540) ;  /* 0x0000049000027945 */ /* 0x000fe20003800200 */
[----:B------:R-:W-:Y:S02]  /*5cb0*/  HFMA2 R208, -RZ, RZ, 0, 1.1920928955078125e-07 ;  /* 0x00000002ffd07431 */ /* 0x000fe400000001ff */
[----:B------:R-:W1:Y:S01]  /*5cc0*/  LDC R204, c[0x0][0x408] ;  /* 0x00010200ffcc7b82 */ /* 0x000e620000000800 */
[----:B------:R-:W-:-:S05]  /*5cd0*/  FFMA.FTZ R6, R6, R205, 1.1641532182693481445e-10 ;  /* 0x2f00000006067423 */ /* 0x000fca00000100cd */
[----:B0-----:R-:W-:Y:S01]  /*5ce0*/  FSETP.LE.FTZ.AND P0, PT, R6, R3, PT ;  /* 0x000000030600720b */ /* 0x001fe20003f13000 */
[----:B------:R-:W-:Y:S02]  /*5cf0*/  IMAD.MOV.U32 R6, RZ, RZ, R2 ;  /* 0x000000ffff067224 */ /* 0x000fe400078e0002 */
[----:B-1----:R-:W-:Y:S01]  /*5d00*/  FMUL.FTZ R206, R207, R204 ;  /* 0x000000cccfce7220 */ /* 0x002fe20000410000 */
        /* <DEDUP_REMOVED lines=9> */
.L_x_64542:
        /* <DEDUP_REMOVED lines=13> */
.L_x_64544:
[----:B------:R-:W-:Y:S05]  /*5e70*/  BSYNC.RECONVERGENT B3 ;  /* 0x0000000000037941 */ /* 0x000fea0003800200 */
.L_x_64543:
[----:B------:R-:W-:Y:S01]  /*5e80*/  IMAD.WIDE.U32 R228, R12, -0x326172a9, RZ ;  /* 0xcd9e8d570ce47825 */ /* 0x000fe200078e00ff */
[----:B------:R-:W-:-:S03]  /*5e90*/  LOP3.LUT R224, R4, UR7, R7, 0x96, !PT ;  /* 0x0000000704e07c12 */ /* 0x000fc6000f8e9607 */
        /* <DEDUP_REMOVED lines=41> */
.L_x_64541:
[----:B------:R-:W-:Y:S05]  /*6130*/  BSYNC.RECONVERGENT B2 ;  /* 0x0000000000027941 */ /* 0x000fea0003800200 */
.L_x_64540:
        /* <DEDUP_REMOVED lines=18> */
.L_x_64547:
        /* <DEDUP_REMOVED lines=13> */
.L_x_64549:
[----:B------:R-:W-:Y:S05]  /*6330*/  BSYNC.RECONVERGENT B3 ;  /* 0x0000000000037941 */ /* 0x000fea0003800200 */
.L_x_64548:
        /* <DEDUP_REMOVED lines=43> */
.L_x_64546:
[----:B------:R-:W-:Y:S05]  /*65f0*/  BSYNC.RECONVERGENT B2 ;  /* 0x0000000000027941 */ /* 0x000fea0003800200 */
.L_x_64545:
[----:B------:R-:W-:Y:S01]  /*6600*/  ISETP.NE.AND P3, PT, R224, 0x1, PT ;  /* 0x00000001e000780c */ /* 0x000fe20003f65270 */
[----:B------:R-:W-:Y:S01]  /*6610*/  FMUL.FTZ R223, R210, R220 ;  /* 0x000000dcd2df7220 */ /* 0x000fe20000410000 */
        /* <DEDUP_REMOVED lines=16> */
.L_x_64552:
        /* <DEDUP_REMOVED lines=13> */
.L_x_64554:
[----:B------:R-:W-:Y:S05]  /*67f0*/  BSYNC.RECONVERGENT B3 ;  /* 0x0000000000037941 */ /* 0x000fea0003800200 */
.L_x_64553:
        /* <DEDUP_REMOVED lines=43> */
.L_x_64551:
[----:B------:R-:W-:Y:S05]  /*6ab0*/  BSYNC.RECONVERGENT B2 ;  /* 0x0000000000027941 */ /* 0x000fea0003800200 */
.L_x_64550:
[----:B------:R-:W-:Y:S01]  /*6ac0*/  I2FP.F32.U32 R208, R209 ;  /* 0x000000d100d07245 */ /* 0x000fe20000201000 */
[----:B------:R-:W-:-:S04]  /*6ad0*/  FMUL.FTZ R211, R211, R220 ;  /* 0x000000dcd3d37220 */ /* 0x000fc80000410000 */
[----:B------:R-:W-:Y:S01]  /*6ae0*/  FFMA.FTZ R208, R208, R205, 1.1641532182693481445e-10 ;  /* 0x2f000000d0d07423 */ /* 0x000fe200000100cd */
[----:B------:R-:W-:Y:S01]  /*6af0*/  FMUL.FTZ R211, R211, R204 ;  /* 0x000000ccd3d37220 */ /* 0x000fe20000410000 */
[----:B------:R-:W-:Y:S02]  /*6b00*/  FSEL R204, R206, RZ, P0 ;  /* 0x000000ffcecc7208 */ /* 0x000fe40000000000 */
[----:B------:R-:W-:Y:S02]  /*6b10*/  FSEL R205, R207, RZ, P1 ;  /* 0x000000ffcfcd7208 */ /* 0x000fe40000800000 */
[----:B------:R-:W-:Y:S02]  /*6b20*/  FSETP.GTU.FTZ.AND P5, PT, R208, R3, PT ;  /* 0x00000003d000720b */ /* 0x000fe40003fbc000 */
[----:B------:R-:W-:Y:S02]  /*6b30*/  FSEL R206, R210, RZ, P2 ;  /* 0x000000ffd2ce7208 */ /* 0x000fe40001000000 */
[----:B------:R-:W-:-:S02]  /*6b40*/  PLOP3.LUT P3, PT, P5, PT, PT, 0x8, 0x80 ;  /* 0x000000000080781c */ /* 0x000fc40002f6e170 */
[----:B------:R-:W-:-:S11]  /*6b50*/  FSEL R207, R211, RZ, !P5 ;  /* 0x000000ffd3cf7208 */ /* 0x000fd60006800000 */
.L_x_64534:
        /* <DEDUP_REMOVED lines=14> */
.L_x_64512:
[----:B------:R-:W-:Y:S05]  /*6c40*/  BSYNC.RECONVERGENT B1 ;  /* 0x0000000000017941 */ /* 0x000fea0003800200 */
.L_x_64511:
        /* <DEDUP_REMOVED lines=30> */
.L_x_64560:
        /* <DEDUP_REMOVED lines=13> */
.L_x_64562:
[----:B------:R-:W-:Y:S05]  /*6f00*/  BSYNC.RECONVERGENT B3 ;  /* 0x0000000000037941 */ /* 0x000fea0003800200 */
.L_x_64561:
        /* <DEDUP_REMOVED lines=42> */
.L_x_64559:
[----:B------:R-:W-:Y:S05]  /*71b0*/  BSYNC.RECONVERGENT B2 ;  /* 0x0000000000027941 */ /* 0x000fea0003800200 */
.L_x_64558:
        /* <DEDUP_REMOVED lines=9> */
[----:B0-----:R-:W-:Y:S02]  /*7250*/  FMUL.FTZ R148, R148, R3 ;  /* 0x0000000394947220 */ /* 0x001fe40000410000 */
[----:B-1----:R-:W-:-:S02]  /*7260*/  FSETP.GTU.FTZ.AND P0, PT, R6, R223, PT ;  /* 0x000000df0600720b */ /* 0x002fc40003f1c000 */
        /* <DEDUP_REMOVED lines=13> */
.L_x_64565:
        /* <DEDUP_REMOVED lines=13> */
.L_x_64567:
[----:B------:R-:W-:Y:S05]  /*7410*/  BSYNC.RECONVERGENT B3 ;  /* 0x0000000000037941 */ /* 0x000fea0003800200 */
.L_x_64566:
        /* <DEDUP_REMOVED lines=43> */
.L_x_64564:
[----:B------:R-:W-:Y:S05]  /*76d0*/  BSYNC.RECONVERGENT B2 ;  /* 0x0000000000027941 */ /* 0x000fea0003800200 */
.L_x_64563:
        /* <DEDUP_REMOVED lines=21> */
.L_x_64570:
        /* <DEDUP_REMOVED lines=13> */
.L_x_64572:
[----:B------:R-:W-:Y:S05]  /*7900*/  BSYNC.RECONVERGENT B3 ;  /* 0x0000000000037941 */ /* 0x000fea0003800200 */
.L_x_64571:
        /* <DEDUP_REMOVED lines=43> */
.L_x_64569:
[----:B------:R-:W-:Y:S05]  /*7bc0*/  BSYNC.RECONVERGENT B2 ;  /* 0x0000000000027941 */ /* 0x000fea0003800200 */
.L_x_64568:
        /* <DEDUP_REMOVED lines=21> */
.L_x_64575:
        /* <DEDUP_REMOVED lines=13> */
.L_x_64577:
[----:B------:R-:W-:Y:S05]  /*7df0*/  BSYNC.RECONVERGENT B3 ;  /* 0x0000000000037941 */ /* 0x000fea0003800200 */
.L_x_64576:
        /* <DEDUP_REMOVED lines=43> */
.L_x_64574:
[----:B------:R-:W-:Y:S05]  /*80b0*/  BSYNC.RECONVERGENT B2 ;  /* 0x0000000000027941 */ /* 0x000fea0003800200 */
.L_x_64573:
        /* <DEDUP_REMOVED lines=9> */
.L_x_64557:
        /* <DEDUP_REMOVED lines=16> */
.L_x_64581:
        /* <DEDUP_REMOVED lines=13> */
.L_x_64583:
[----:B------:R-:W-:Y:S05]  /*8320*/  BSYNC.RECONVERGENT B3 ;  /* 0x0000000000037941 */ /* 0x000fea0003800200 */
.L_x_64582:
        /* <DEDUP_REMOVED lines=42> */
.L_x_64580:
[----:B------:R-:W-:Y:S05]  /*85d0*/  BSYNC.RECONVERGENT B2 ;  /* 0x0000000000027941 */ /* 0x000fea0003800200 */
.L_x_64579:
[----:B------:R-:W0:Y:S01]  /*85e0*/  LDC R3, c[0x0][0x404] ;  /* 0x00010100ff037b82 */ /* 0x000e220000000800 */
[----:B------:R-:W-:Y:S01]  /*85f0*/  ISETP.NE.AND P1, PT, R210, 0x1, PT ;  /* 0x00000001d200780c */ /* 0x000fe20003f25270 */
[----:B-----5:R-:W-:Y:S01]  /*8600*/  FMUL.FTZ R211, R148, R220 ;  /* 0x000000dc94d37220 */ /* 0x020fe20000410000 */
[----:B------:R-:W-:Y:S01]  /*8610*/  I2FP.F32.U32 R6, R209 ;  /* 0x000000d100067245 */ /* 0x000fe20000201000 */
[----:B------:R-:W-:Y:S01]  /*8620*/  HFMA2 R209, -RZ, RZ, 0.1171875, 0 ;  /* 0x2f800000ffd17431 */ /* 0x000fe200000001ff */
[----:B------:R-:W-:Y:S01]  /*8630*/  BSSY.RECONVERGENT B2, `(.L_x_64584) ;  /* 0x0000049000027945 */ /* 0x000fe20003800200 */
[----:B------:R-:W-:Y:S02]  /*8640*/  IMAD.MOV.U32 R223, RZ, RZ, 0x2 ;  /* 0x00000002ffdf7424 */ /* 0x000fe400078e00ff */
        /* <DEDUP_REMOVED lines=14> */
.L_x_64586:
        /* <DEDUP_REMOVED lines=13> */
.L_x_64588:
[----:B------:R-:W-:Y:S05]  /*8800*/  BSYNC.RECONVERGENT B3 ;  /* 0x0000000000037941 */ /* 0x000fea0003800200 */
.L_x_64587:
        /* <DEDUP_REMOVED lines=43> */
.L_x_64585:
[----:B------:R-:W-:Y:S05]  /*8ac0*/  BSYNC.RECONVERGENT B2 ;  /* 0x0000000000027941 */ /* 0x000fea0003800200 */
.L_x_64584:
        /* <DEDUP_REMOVED lines=18> */
.L_x_64591:
        /* <DEDUP_REMOVED lines=13> */
.L_x_64593:
[----:B------:R-:W-:Y:S05]  /*8cc0*/  BSYNC.RECONVERGENT B3 ;  /* 0x0000000000037941 */ /* 0x000fea0003800200 */
.L_x_64592:
        /* <DEDUP_REMOVED lines=43> */
.L_x_64590:
[----:B------:R-:W-:Y:S05]  /*8f80*/  BSYNC.RECONVERGENT B2 ;  /* 0x0000000000027941 */ /* 0x000fea0003800200 */
.L_x_64589:
        /* <DEDUP_REMOVED lines=18> */
.L_x_64596:
        /* <DEDUP_REMOVED lines=13> */
.L_x_64598:
[----:B------:R-:W-:Y:S05]  /*9180*/  BSYNC.RECONVERGENT B3 ;  /* 0x0000000000037941 */ /* 0x000fea0003800200 */
.L_x_64597:
        /* <DEDUP_REMOVED lines=43> */
.L_x_64595:
[----:B------:R-:W-:Y:S05]  /*9440*/  BSYNC.RECONVERGENT B2 ;  /* 0x0000000000027941 */ /* 0x000fea0003800200 */
.L_x_64594:
        /* <DEDUP_REMOVED lines=10> */
.L_x_64578:
        /* <DEDUP_REMOVED lines=14> */
.L_x_64556:
[----:B------:R-:W-:Y:S05]  /*95d0*/  BSYNC.RECONVERGENT B1 ;  /* 0x0000000000017941 */ /* 0x000fea0003800200 */
.L_x_64555:
        /* <DEDUP_REMOVED lines=30> */
.L_x_64604:
        /* <DEDUP_REMOVED lines=13> */
.L_x_64606:
[----:B------:R-:W-:Y:S05]  /*9890*/  BSYNC.RECONVERGENT B3 ;  /* 0x0000000000037941 */ /* 0x000fea0003800200 */
.L_x_64605:
        /* <DEDUP_REMOVED lines=41> */
[----:B------:R-:W-:-:S07]  /*9b30*/  IMAD.MOV.U32 R224, RZ, RZ, RZ ;  /* 0x000000ffffe07224 */ /* 0x000fce00078e00ff */
.L_x_64603:
[----:B------:R-:W-:Y:S05]  /*9b40*/  BSYNC.RECONVERGENT B2 ;  /* 0x0000000000027941 */ /* 0x000fea0003800200 */
.L_x_64602:
        /* <DEDUP_REMOVED lines=9> */
[----:B0-----:R-:W-:Y:S02]  /*9be0*/  FMUL.FTZ R152, R152, R3 ;  /* 0x0000000398987220 */ /* 0x001fe40000410000 */
        /* <DEDUP_REMOVED lines=14> */
.L_x_64609:
        /* <DEDUP_REMOVED lines=13> */
.L_x_64611:
[----:B------:R-:W-:Y:S05]  /*9da0*/  BSYNC.RECONVERGENT B3 ;  /* 0x0000000000037941 */ /* 0x000fea0003800200 */
.L_x_64610:
        /* <DEDUP_REMOVED lines=43> */
.L_x_64608:
[----:B------:R-:W-:Y:S05]  /*a060*/  BSYNC.RECONVERGENT B2 ;  /* 0x0000000000027941 */ /* 0x000fea0003800200 */
.L_x_64607:
        /* <DEDUP_REMOVED lines=21> */
.L_x_64614:
        /* <DEDUP_REMOVED lines=13> */
.L_x_64616:
[----:B------:R-:W-:Y:S05]  /*a290*/  BSYNC.RECONVERGENT B3 ;  /* 0x0000000000037941 */ /* 0x000fea0003800200 */
.L_x_64615:
        /* <DEDUP_REMOVED lines=43> */
.L_x_64613:
[----:B------:R-:W-:Y:S05]  /*a550*/  BSYNC.RECONVERGENT B2 ;  /* 0x0000000000027941 */ /* 0x000fea0003800200 */
.L_x_64612:
        /* <DEDUP_REMOVED lines=21> */
.L_x_64619:
        /* <DEDUP_REMOVED lines=13> */
.L_x_64621:
[----:B------:R-:W-:Y:S05]  /*a780*/  BSYNC.RECONVERGENT B3 ;  /* 0x0000000000037941 */ /* 0x000fea0003800200 */
.L_x_64620:
        /* <DEDUP_REMOVED lines=43> */
.L_x_64618:
[----:B------:R-:W-:Y:S05]  /*aa40*/  BSYNC.RECONVERGENT B2 ;  /* 0x0000000000027941 */ /* 0x000fea0003800200 */
.L_x_64617:
        /* <DEDUP_REMOVED lines=9> */
.L_x_64601:
        /* <DEDUP_REMOVED lines=16> */
.L_x_64625:
        /* <DEDUP_REMOVED lines=13> */
.L_x_64627:
[----:B------:R-:W-:Y:S05]  /*acb0*/  BSYNC.RECONVERGENT B3 ;  /* 0x0000000000037941 */ /* 0x000fea0003800200 */
.L_x_64626:
        /* <DEDUP_REMOVED lines=39> */
[----:B------:R-:W-:Y:S02]  /*af30*/  HFMA2 R210, -RZ, RZ, 0, 0 ;  /* 0x00000000ffd27431 */ /* 0x000fe400000001ff */
[----:B------:R-:W-:Y:S01]  /*af40*/  IMAD.MOV.U32 R2, RZ, RZ, R6 ;  /* 0x000000ffff027224 */ /* 0x000fe200078e0006 */
[----:B------:R-:W-:-:S07]  /*af50*/  LOP3.LUT R8, R208, UR27, R223, 0x96, !PT ;  /* 0x0000001bd0087c12 */ /* 0x000fce000f8e96df */
.L_x_64624:
[----:B------:R-:W-:Y:S05]  /*af60*/  BSYNC.RECONVERGENT B2 ;  /* 0x0000000000027941 */ /* 0x000fea0003800200 */
.L_x_64623:
[----:B------:R-:W0:Y:S01]  /*af70*/  LDC R3, c[0x0][0x404] ;  /* 0x00010100ff037b82 */ /* 0x000e220000000800 */
[----:B------:R-:W-:Y:S01]  /*af80*/  ISETP.NE.AND P1, PT, R210, 0x1, PT ;  /* 0x00000001d200780c */ /* 0x000fe20003f25270 */
[----:B-----5:R-:W-:Y:S01]  /*af90*/  FMUL.FTZ R211, R152, R220 ;  /* 0x000000dc98d37220 */ /* 0x020fe20000410000 */
[----:B------:R-:W-:Y:S01]  /*afa0*/  I2FP.F32.U32 R6, R209 ;  /* 0x000000d100067245 */ /* 0x000fe20000201000 */
[----:B------:R-:W-:Y:S01]  /*afb0*/  IMAD.MOV.U32 R209, RZ, RZ, 0x2f800000 ;  /* 0x2f800000ffd17424 */ /* 0x000fe200078e00ff */
[----:B------:R-:W-:Y:S01]  /*afc0*/  BSSY.RECONVERGENT B2, `(.L_x_64628) ;  /* 0x0000049000027945 */ /* 0x000fe20003800200 */
[----:B------:R-:W-:Y:S02]  /*afd0*/  IMAD.MOV.U32 R223, RZ, RZ, 0x2 ;  /* 0x00000002ffdf7424 */ /* 0x000fe400078e00ff */
[----:B------:R-:W1:Y:S01]  /*afe0*/  LDC R208, c[0x0][0x408] ;  /* 0x00010200ffd07b82 */ /* 0x000e620000000800 */
[----:B------:R-:W-:-:S05]  /*aff0*/  FFMA.FTZ R6, R6, R209, 1.1641532182693481445e-10 ;  /* 0x2f00000006067423 */ /* 0x000fca00000100d1 */
[----:B0-----:R-:W-:Y:S02]  /*b000*/  FSETP.LE.FTZ.AND P0, PT, R6, R3, PT ;  /* 0x000000030600720b */ /* 0x001fe40003f13000 */
[----:B------:R-:W-:Y:S01]  /*b010*/  MOV R6, R2 ;  /* 0x0000000200067202 */ /* 0x000fe20000000f00 */
[----:B-1----:R-:W-:Y:S01]  /*b020*/  FMUL.FTZ R152, R211, R208 ;  /* 0x000000d0d3987220 */ /* 0x002fe20000410000 */
        /* <DEDUP_REMOVED lines=9> */
.L_x_64630:
        /* <DEDUP_REMOVED lines=13> */
.L_x_64632:
[----:B------:R-:W-:Y:S05]  /*b190*/  BSYNC.RECONVERGENT B3 ;  /* 0x0000000000037941 */ /* 0x000fea0003800200 */
.L_x_64631:
[----:B------:R-:W-:Y:S01]  /*b1a0*/  IMAD.WIDE.U32 R226, R12, -0x326172a9, RZ ;  /* 0xcd9e8d570ce27825 */ /* 0x000fe200078e00ff */
[----:B------:R-:W-:-:S03]  /*b1b0*/  LOP3.LUT R210, R4, UR7, R7, 0x96, !PT ;  /* 0x0000000704d27c12 */ /* 0x000fc6000f8e9607 */
[----:B------:R-:W-:Y:S01]  /*b1c0*/  HFMA2 R223, -RZ, RZ, 0, 0 ;  /* 0x00000000ffdf7431 */ /* 0x000fe200000001ff */
        /* <DEDUP_REMOVED lines=40> */
.L_x_64629:
[----:B------:R-:W-:Y:S05]  /*b450*/  BSYNC.RECONVERGENT B2 ;  /* 0x0000000000027941 */ /* 0x000fea0003800200 */
.L_x_64628:
        /* <DEDUP_REMOVED lines=18> */
.L_x_64635:
        /* <DEDUP_REMOVED lines=13> */
.L_x_64637:
[----:B------:R-:W-:Y:S05]  /*b650*/  BSYNC.RECONVERGENT B3 ;  /* 0x0000000000037941 */ /* 0x000fea0003800200 */
.L_x_64636:
        /* <DEDUP_REMOVED lines=43> */
.L_x_64634:
[----:B------:R-:W-:Y:S05]  /*b910*/  BSYNC.RECONVERGENT B2 ;  /* 0x0000000000027941 */ /* 0x000fea0003800200 */
.L_x_64633:
[----:B------:R-:W-:Y:S01]  /*b920*/  ISETP.NE.AND P3, PT, R224, 0x1, PT ;  /* 0x00000001e000780c */ /* 0x000fe20003f65270 */
[----:B------:R-:W-:Y:S01]  /*b930*/  FMUL.FTZ R223, R154, R220 ;  /* 0x000000dc9adf7220 */ /* 0x000fe20000410000 */
[----:B------:R-:W-:Y:S01]  /*b940*/  I2FP.F32.U32 R6, R6 ;  /* 0x0000000600067245 */ /* 0x000fe20000201000 */
[----:B------:R-:W-:Y:S01]  /*b950*/  BSSY.RECONVERGENT B2, `(.L_x_64638) ;  /* 0x0000048000027945 */ /* 0x000fe20003800200 */
[----:B------:R-:W-:Y:S02]  /*b960*/  IMAD.MOV.U32 R211, RZ, RZ, R2 ;  /* 0x000000ffffd37224 */ /* 0x000fe400078e0002 */
[----:B------:R-:W-:Y:S01]  /*b970*/  FMUL.FTZ R154, R223, R208 ;  /* 0x000000d0df9a7220 */ /* 0x000fe20000410000 */
[----:B------:R-:W-:Y:S01]  /*b980*/  FFMA.FTZ R210, R6, R209, 1.1641532182693481445e-10 ;  /* 0x2f00000006d27423 */ /* 0x000fe200000100d1 */
[----:B------:R-:W-:-:S04]  /*b990*/  HFMA2 R6, -RZ, RZ, 0, 1.1920928955078125e-07 ;  /* 0x00000002ff067431 */ /* 0x000fc800000001ff */
        /* <DEDUP_REMOVED lines=10> */
.L_x_64640:
        /* <DEDUP_REMOVED lines=13> */
.L_x_64642:
[----:B------:R-:W-:Y:S05]  /*bb10*/  BSYNC.RECONVERGENT B3 ;  /* 0x0000000000037941 */ /* 0x000fea0003800200 */
.L_x_64641:
        /* <DEDUP_REMOVED lines=43> */
.L_x_64639:
[----:B------:R-:W-:Y:S05]  /*bdd0*/  BSYNC.RECONVERGENT B2 ;  /* 0x0000000000027941 */ /* 0x000fea0003800200 */
.L_x_64638:
        /* <DEDUP_REMOVED lines=10> */
.L_x_64622:
        /* <DEDUP_REMOVED lines=14> */
.L_x_64600:
[----:B------:R-:W-:Y:S05]  /*bf60*/  BSYNC.RECONVERGENT B1 ;  /* 0x0000000000017941 */ /* 0x000fea0003800200 */
.L_x_64599:
        /* <DEDUP_REMOVED lines=30> */
.L_x_64648:
        /* <DEDUP_REMOVED lines=13> */
.L_x_64650:
[----:B------:R-:W-:Y:S05]  /*c220*/  BSYNC.RECONVERGENT B3 ;  /* 0x0000000000037941 */ /* 0x000fea0003800200 */
.L_x_64649:
        /* <DEDUP_REMOVED lines=42> */
.L_x_64647:
[----:B------:R-:W-:Y:S05]  /*c4d0*/  BSYNC.RECONVERGENT B2 ;  /* 0x0000000000027941 */ /* 0x000fea0003800200 */
.L_x_64646:
        /* <DEDUP_REMOVED lines=24> */
.L_x_64653:
        /* <DEDUP_REMOVED lines=13> */
.L_x_64655:
[----:B------:R-:W-:Y:S05]  /*c730*/  BSYNC.RECONVERGENT B3 ;  /* 0x0000000000037941 */ /* 0x000fea0003800200 */
.L_x_64654:
        /* <DEDUP_REMOVED lines=43> */
.L_x_64652:
[----:B------:R-:W-:Y:S05]  /*c9f0*/  BSYNC.RECONVERGENT B2 ;  /* 0x0000000000027941 */ /* 0x000fea0003800200 */
.L_x_64651:
[----:B------:R-:W-:Y:S01]  /*ca00*/  I2FP.F32.U32 R225, R6 ;  /* 0x0000000600e17245 */ /* 0x000fe20000201000 */
[----:B------:R-:W-:Y:S01]  /*ca10*/  FMUL.FTZ R208, R157, R220 ;  /* 0x000000dc9dd07220 */ /* 0x000fe20000410000 */
[----:B------:R-:W-:Y:S01]  /*ca20*/  ISETP.NE.AND P2, PT, R226, 0x1, PT ;  /* 0x00000001e200780c */ /* 0x000fe20003f45270 */
[----:B------:R-:W-:Y:S02]  /*ca30*/  BSSY.RECONVERGENT B2, `(.L_x_64656) ;  /* 0x000004b000027945 */ /* 0x000fe40003800200 */
[----:B------:R-:W-:Y:S01]  /*ca40*/  FFMA.FTZ R6, R225, R230, 1.1641532182693481445e-10 ;  /* 0x2f000000e1067423 */ /* 0x000fe200000100e6 */
[----:B------:R-:W-:Y:S01]  /*ca50*/  FMUL.FTZ R208, R208, R3 ;  /* 0x00000003d0d07220 */ /* 0x000fe20000410000 */
[----:B------:R-:W-:-:S03]  /*ca60*/  HFMA2 R225, -RZ, RZ, 0, 1.1920928955078125e-07 ;  /* 0x00000002ffe17431 */ /* 0x000fc600000001ff */
        /* <DEDUP_REMOVED lines=14> */
.L_x_64658:
        /* <DEDUP_REMOVED lines=13> */
.L_x_64660:
[----:B------:R-:W-:Y:S05]  /*cc20*/  BSYNC.RECONVERGENT B3 ;  /* 0x0000000000037941 */ /* 0x000fea0003800200 */
.L_x_64659:
        /* <DEDUP_REMOVED lines=43> */
.L_x_64657:
[----:B------:R-:W-:Y:S05]  /*cee0*/  BSYNC.RECONVERGENT B2 ;  /* 0x0000000000027941 */ /* 0x000fea0003800200 */
.L_x_64656:
        /* <DEDUP_REMOVED lines=21> */
.L_x_64663:
        /* <DEDUP_REMOVED lines=13> */
.L_x_64665:
[----:B------:R-:W-:Y:S05]  /*d110*/  BSYNC.RECONVERGENT B3 ;  /* 0x0000000000037941 */ /* 0x000fea0003800200 */
.L_x_64664:
        /* <DEDUP_REMOVED lines=43> */
.L_x_64662:
[----:B------:R-:W-:Y:S05]  /*d3d0*/  BSYNC.RECONVERGENT B2 ;  /* 0x0000000000027941 */ /* 0x000fea0003800200 */
.L_x_64661:
        /* <DEDUP_REMOVED lines=9> */
.L_x_64645:
        /* <DEDUP_REMOVED lines=16> */
.L_x_64669:
        /* <DEDUP_REMOVED lines=13> */
.L_x_64671:
[----:B------:R-:W-:Y:S05]  /*d640*/  BSYNC.RECONVERGENT B3 ;  /* 0x0000000000037941 */ /* 0x000fea0003800200 */
.L_x_64670:
        /* <DEDUP_REMOVED lines=42> */
.L_x_64668:
[----:B------:R-:W-:Y:S05]  /*d8f0*/  BSYNC.RECONVERGENT B2 ;  /* 0x0000000000027941 */ /* 0x000fea0003800200 */
.L_x_64667:
        /* <DEDUP_REMOVED lines=21> */
.L_x_64674:
        /* <DEDUP_REMOVED lines=13> */
.L_x_64676:
[----:B------:R-:W-:Y:S05]  /*db20*/  BSYNC.RECONVERGENT B3 ;  /* 0x0000000000037941 */ /* 0x000fea0003800200 */
.L_x_64675:
        /* <DEDUP_REMOVED lines=43> */
.L_x_64673:
[----:B------:R-:W-:Y:S05]  /*dde0*/  BSYNC.RECONVERGENT B2 ;  /* 0x0000000000027941 */ /* 0x000fea0003800200 */
.L_x_64672:
        /* <DEDUP_REMOVED lines=18> */
.L_x_64679:
        /* <DEDUP_REMOVED lines=13> */
.L_x_64681:
[----:B------:R-:W-:Y:S05]  /*dfe0*/  BSYNC.RECONVERGENT B3 ;  /* 0x0000000000037941 */ /* 0x000fea0003800200 */
.L_x_64680:
        /* <DEDUP_REMOVED lines=43> */
.L_x_64678:
[----:B------:R-:W-:Y:S05]  /*e2a0*/  BSYNC.RECONVERGENT B2 ;  /* 0x0000000000027941 */ /* 0x000fea0003800200 */
.L_x_64677:
[----:B------:R-:W-:Y:S01]  /*e2b0*/  ISETP.NE.AND P3, PT, R224, 0x1, PT ;  /* 0x00000001e000780c */ /* 0x000fe20003f65270 */
[----:B------:R-:W-:Y:S01]  /*e2c0*/  FMUL.FTZ R223, R158, R220 ;  /* 0x000000dc9edf7220 */ /* 0x000fe20000410000 */
[----:B------:R-:W-:Y:S01]  /*e2d0*/  I2FP.F32.U32 R6, R6 ;  /* 0x0000000600067245 */ /* 0x000fe20000201000 */
[----:B------:R-:W-:Y:S01]  /*e2e0*/  BSSY.RECONVERGENT B2, `(.L_x_64682) ;  /* 0x0000048000027945 */ /* 0x000fe20003800200 */
[----:B------:R-:W-:Y:S02]  /*e2f0*/  IMAD.MOV.U32 R211, RZ, RZ, R2 ;  /* 0x000000ffffd37224 */ /* 0x000fe400078e0002 */
[----:B------:R-:W-:Y:S01]  /*e300*/  FMUL.FTZ R158, R223, R208 ;  /* 0x000000d0df9e7220 */ /* 0x000fe20000410000 */
[----:B------:R-:W-:Y:S01]  /*e310*/  FFMA.FTZ R210, R6, R209, 1.1641532182693481445e-10 ;  /* 0x2f00000006d27423 */ /* 0x000fe200000100d1 */
[----:B------:R-:W-:-:S04]  /*e320*/  IMAD.MOV.U32 R6, RZ, RZ, 0x2 ;  /* 0x00000002ff067424 */ /* 0x000fc800078e00ff */
        /* <DEDUP_REMOVED lines=10> */
.L_x_64684:
        /* <DEDUP_REMOVED lines=13> */
.L_x_64686:
[----:B------:R-:W-:Y:S05]  /*e4a0*/  BSYNC.RECONVERGENT B3 ;  /* 0x0000000000037941 */ /* 0x000fea0003800200 */
.L_x_64685:
        /* <DEDUP_REMOVED lines=43> */
.L_x_64683:
[----:B------:R-:W-:Y:S05]  /*e760*/  BSYNC.RECONVERGENT B2 ;  /* 0x0000000000027941 */ /* 0x000fea0003800200 */
.L_x_64682:
        /* <DEDUP_REMOVED lines=10> */
.L_x_64666:
        /* <DEDUP_REMOVED lines=14> */
.L_x_64644:
[----:B------:R-:W-:Y:S05]  /*e8f0*/  BSYNC.RECONVERGENT B1 ;  /* 0x0000000000017941 */ /* 0x000fea0003800200 */
.L_x_64643:
        /* <DEDUP_REMOVED lines=30> */
.L_x_64692:
        /* <DEDUP_REMOVED lines=13> */
.L_x_64694:
[----:B------:R-:W-:Y:S05]  /*ebb0*/  BSYNC.RECONVERGENT B3 ;  /* 0x0000000000037941 */ /* 0x000fea0003800200 */
.L_x_64693:
        /* <DEDUP_REMOVED lines=42> */
.L_x_64691:
[----:B------:R-:W-:Y:S05]  /*ee60*/  BSYNC.RECONVERGENT B2 ;  /* 0x0000000000027941 */ /* 0x000fea0003800200 */
.L_x_64690:
        /* <DEDUP_REMOVED lines=24> */
.L_x_64697:
        /* <DEDUP_REMOVED lines=13> */
.L_x_64699:
[----:B------:R-:W-:Y:S05]  /*f0c0*/  BSYNC.RECONVERGENT B3 ;  /* 0x0000000000037941 */ /* 0x000fea0003800200 */
.L_x_64698:
        /* <DEDUP_REMOVED lines=43> */
.L_x_64696:
[----:B------:R-:W-:Y:S05]  /*f380*/  BSYNC.RECONVERGENT B2 ;  /* 0x0000000000027941 */ /* 0x000fea0003800200 */
.L_x_64695:
[----:B------:R-:W-:Y:S01]  /*f390*/  I2FP.F32.U32 R225, R6 ;  /* 0x0000000600e17245 */ /* 0x000fe20000201000 */
[----:B------:R-:W-:Y:S01]  /*f3a0*/  FMUL.FTZ R208, R161, R220 ;  /* 0x000000dca1d07220 */ /* 0x000fe20000410000 */
[----:B------:R-:W-:Y:S01]  /*f3b0*/  ISETP.NE.AND P2, PT, R226, 0x1, PT ;  /* 0x00000001e200780c */ /* 0x000fe20003f45270 */
[----:B------:R-:W-:Y:S02]  /*f3c0*/  BSSY.RECONVERGENT B2, `(.L_x_64700) ;  /* 0x000004b000027945 */ /* 0x000fe40003800200 */
[----:B------:R-:W-:Y:S01]  /*f3d0*/  FFMA.FTZ R6, R225, R230, 1.1641532182693481445e-10 ;  /* 0x2f000000e1067423 */ /* 0x000fe200000100e6 */
[----:B------:R-:W-:Y:S01]  /*f3e0*/  FMUL.FTZ R208, R208, R3 ;  /* 0x00000003d0d07220 */ /* 0x000fe20000410000 */
[----:B------:R-:W-:-:S03]  /*f3f0*/  IMAD.MOV.U32 R225, RZ, RZ, 0x2 ;  /* 0x00000002ffe17424 */ /* 0x000fc600078e00ff */
        /* <DEDUP_REMOVED lines=14> */
.L_x_64702:
        /* <DEDUP_REMOVED lines=13> */
.L_x_64704:
[----:B------:R-:W-:Y:S05]  /*f5b0*/  BSYNC.RECONVERGENT B3 ;  /* 0x0000000000037941 */ /* 0x000fea0003800200 */
.L_x_64703:
        /* <DEDUP_REMOVED lines=43> */
.L_x_64701:
[----:B------:R-:W-:Y:S05]  /*f870*/  BSYNC.RECONVERGENT B2 ;  /* 0x0000000000027941 */ /* 0x000fea0003800200 */
.L_x_64700:
        /* <DEDUP_REMOVED lines=21> */
.L_x_64707:
        /* <DEDUP_REMOVED lines=13> */
.L_x_64709:
[----:B------:R-:W-:Y:S05]  /*faa0*/  BSYNC.RECONVERGENT B3 ;  /* 0x0000000000037941 */ /* 0x000fea0003800200 */
.L_x_64708:
        /* <DEDUP_REMOVED lines=43> */
.L_x_64706:
[----:B------:R-:W-:Y:S05]  /*fd60*/  BSYNC.RECONVERGENT B2 ;  /* 0x0000000000027941 */ /* 0x000fea0003800200 */
.L_x_64705:
        /* <DEDUP_REMOVED lines=9> */
.L_x_64689:
        /* <DEDUP_REMOVED lines=16> */
.L_x_64713:
        /* <DEDUP_REMOVED lines=13> */
.L_x_64715:
[----:B------:R-:W-:Y:S05]  /*ffd0*/  BSYNC.RECONVERGENT B3 ;  /* 0x0000000000037941 */ /* 0x000fea0003800200 */
.L_x_64714:
        /* <DEDUP_REMOVED lines=42> */
.L_x_64712:
[----:B------:R-:W-:Y:S05]  /*10280*/  BSYNC.RECONVERGENT B2 ;  /* 0x0000000000027941 */ /* 0x000fea0003800200 */
.L_x_64711:
        /* <DEDUP_REMOVED lines=21> */
.L_x_64718:
        /* <DEDUP_REMOVED lines=13> */
.L_x_64720:
[----:B------:R-:W-:Y:S05]  /*104b0*/  BSYNC.RECONVERGENT B3 ;  /* 0x0000000000037941 */ /* 0x000fea0003800200 */
.L_x_64719:
        /* <DEDUP_REMOVED lines=43> */
.L_x_64717:
[----:B------:R-:W-:Y:S05]  /*10770*/  BSYNC.RECONVERGENT B2 ;  /* 0x0000000000027941 */ /* 0x000fea0003800200 */
.L_x_64716:
        /* <DEDUP_REMOVED lines=18> */
.L_x_64723:
        /* <DEDUP_REMOVED lines=13> */
.L_x_64725:
[----:B------:R-:W-:Y:S05]  /*10970*/  BSYNC.RECONVERGENT B3 ;  /* 0x0000000000037941 */ /* 0x000fea0003800200 */
.L_x_64724:
        /* <DEDUP_REMOVED lines=43> */
.L_x_64722:
[----:B------:R-:W-:Y:S05]  /*10c30*/  BSYNC.RECONVERGENT B2 ;  /* 0x0000000000027941 */ /* 0x000fea0003800200 */
.L_x_64721:
[----:B------:R-:W-:Y:S01]  /*10c40*/  ISETP.NE.AND P3, PT, R224, 0x1, PT ;  /* 0x00000001e000780c */ /* 0x000fe20003f65270 */
[----:B------:R-:W-:Y:S01]  /*10c50*/  FMUL.FTZ R223, R162, R220 ;  /* 0x000000dca2df7220 */ /* 0x000fe20000410000 */
[----:B------:R-:W-:Y:S01]  /*10c60*/  I2FP.F32.U32 R6, R211 ;  /* 0x000000d300067245 */ /* 0x000fe20000201000 */
[----:B------:R-:W-:Y:S01]  /*10c70*/  BSSY.RECONVERGENT B2, `(.L_x_64726) ;  /* 0x0000048000027945 */ /* 0x000fe20003800200 */
[----:B------:R-:W-:Y:S01]  /*10c80*/  MOV R211, R2 ;  /* 0x0000000200d37202 */ /* 0x000fe20000000f00 */
[----:B------:R-:W-:Y:S02]  /*10c90*/  FMUL.FTZ R162, R223, R208 ;  /* 0x000000d0dfa27220 */ /* 0x000fe40000410000 */
[----:B------:R-:W-:Y:S01]  /*10ca0*/  FFMA.FTZ R210, R6, R209, 1.1641532182693481445e-10 ;  /* 0x2f00000006d27423 */ /* 0x000fe200000100d1 */
[----:B------:R-:W-:-:S04]  /*10cb0*/  IMAD.MOV.U32 R6, RZ, RZ, 0x2 ;  /* 0x00000002ff067424 */ /* 0x000fc800078e00ff */
        /* <DEDUP_REMOVED lines=10> */
.L_x_64728:
        /* <DEDUP_REMOVED lines=13> */
.L_x_64730:
[----:B------:R-:W-:Y:S05]  /*10e30*/  BSYNC.RECONVERGENT B3 ;  /* 0x0000000000037941 */ /* 0x000fea0003800200 */
.L_x_64729:
        /* <DEDUP_REMOVED lines=43> */
.L_x_64727:
[----:B------:R-:W-:Y:S05]  /*110f0*/  BSYNC.RECONVERGENT B2 ;  /* 0x0000000000027941 */ /* 0x000fea0003800200 */
.L_x_64726:
        /* <DEDUP_REMOVED lines=10> */
.L_x_64710:
        /* <DEDUP_REMOVED lines=14> */
.L_x_64688:
[----:B------:R-:W-:Y:S05]  /*11280*/  BSYNC.RECONVERGENT B1 ;  /* 0x0000000000017941 */ /* 0x000fea0003800200 */
.L_x_64687:
        /* <DEDUP_REMOVED lines=30> */
.L_x_64736:
        /* <DEDUP_REMOVED lines=13> */
.L_x_64738:
[----:B------:R-:W-:Y:S05]  /*11540*/  BSYNC.RECONVERGENT B3 ;  /* 0x0000000000037941 */ /* 0x000fea0003800200 */
.L_x_64737:
        /* <DEDUP_REMOVED lines=42> */
.L_x_64735:
[----:B------:R-:W-:Y:S05]  /*117f0*/  BSYNC.RECONVERGENT B2 ;  /* 0x0000000000027941 */ /* 0x000fea0003800200 */
.L_x_64734:
        /* <DEDUP_REMOVED lines=24> */
.L_x_64741:
        /* <DEDUP_REMOVED lines=13> */
.L_x_64743:
[----:B------:R-:W-:Y:S05]  /*11a50*/  BSYNC.RECONVERGENT B3 ;  /* 0x0000000000037941 */ /* 0x000fea0003800200 */
.L_x_64742:
        /* <DEDUP_REMOVED lines=43> */
.L_x_64740:
[----:B------:R-:W-:Y:S05]  /*11d10*/  BSYNC.RECONVERGENT B2 ;  /* 0x0000000000027941 */ /* 0x000fea0003800200 */
.L_x_64739:
[----:B------:R-:W-:Y:S01]  /*11d20*/  I2FP.F32.U32 R225, R6 ;  /* 0x0000000600e17245 */ /* 0x000fe20000201000 */
[----:B------:R-:W-:Y:S01]  /*11d30*/  FMUL.FTZ R208, R165, R220 ;  /* 0x000000dca5d07220 */ /* 0x000fe20000410000 */
[----:B------:R-:W-:Y:S01]  /*11d40*/  ISETP.NE.AND P2, PT, R226, 0x1, PT ;  /* 0x00000001e200780c */ /* 0x000fe20003f45270 */
[----:B------:R-:W-:Y:S02]  /*11d50*/  BSSY.RECONVERGENT B2, `(.L_x_64744) ;  /* 0x000004b000027945 */ /* 0x000fe40003800200 */
[----:B------:R-:W-:Y:S01]  /*11d60*/  FFMA.FTZ R6, R225, R230, 1.1641532182693481445e-10 ;  /* 0x2f000000e1067423 */ /* 0x000fe200000100e6 */
[----:B------:R-:W-:Y:S01]  /*11d70*/  FMUL.FTZ R208, R208, R3 ;  /* 0x00000003d0d07220 */ /* 0x000fe20000410000 */
[----:B------:R-:W-:-:S03]  /*11d80*/  IMAD.MOV.U32 R225, RZ, RZ, 0x2 ;  /* 0x00000002ffe17424 */ /* 0x000fc600078e00ff */
        /* <DEDUP_REMOVED lines=14> */
.L_x_64746:
        /* <DEDUP_REMOVED lines=13> */
.L_x_64748:
[----:B------:R-:W-:Y:S05]  /*11f40*/  BSYNC.RECONVERGENT B3 ;  /* 0x0000000000037941 */ /* 0x000fea0003800200 */
.L_x_64747:
        /* <DEDUP_REMOVED lines=43> */
.L_x_64745:
[----:B------:R-:W-:Y:S05]  /*12200*/  BSYNC.RECONVERGENT B2 ;  /* 0x0000000000027941 */ /* 0x000fea0003800200 */
.L_x_64744:
        /* <DEDUP_REMOVED lines=21> */
.L_x_64751:
        /* <DEDUP_REMOVED lines=13> */
.L_x_64753:
[----:B------:R-:W-:Y:S05]  /*12430*/  BSYNC.RECONVERGENT B3 ;  /* 0x0000000000037941 */ /* 0x000fea0003800200 */
.L_x_64752:
        /* <DEDUP_REMOVED lines=43> */
.L_x_64750:
[----:B------:R-:W-:Y:S05]  /*126f0*/  BSYNC.RECONVERGENT B2 ;  /* 0x0000000000027941 */ /* 0x000fea0003800200 */
.L_x_64749:
        /* <DEDUP_REMOVED lines=9> */
.L_x_64733:
        /* <DEDUP_REMOVED lines=16> */
.L_x_64757:
        /* <DEDUP_REMOVED lines=13> */
.L_x_64759:
[----:B------:R-:W-:Y:S05]  /*12960*/  BSYNC.RECONVERGENT B3 ;  /* 0x0000000000037941 */ /* 0x000fea0003800200 */
.L_x_64758:
        /* <DEDUP_REMOVED lines=42> */
.L_x_64756:
[----:B------:R-:W-:Y:S05]  /*12c10*/  BSYNC.RECONVERGENT B2 ;  /* 0x0000000000027941 */ /* 0x000fea0003800200 */
.L_x_64755:
        /* <DEDUP_REMOVED lines=21> */
.L_x_64762:
        /* <DEDUP_REMOVED lines=13> */
.L_x_64764:
[----:B------:R-:W-:Y:S05]  /*12e40*/  BSYNC.RECONVERGENT B3 ;  /* 0x0000000000037941 */ /* 0x000fea0003800200 */
.L_x_64763:
        /* <DEDUP_REMOVED lines=43> */
.L_x_64761:
[----:B------:R-:W-:Y:S05]  /*13100*/  BSYNC.RECONVERGENT B2 ;  /* 0x0000000000027941 */ /* 0x000fea0003800200 */
.L_x_64760:
        /* <DEDUP_REMOVED lines=18> */
.L_x_64767:
        /* <DEDUP_REMOVED lines=13> */
.L_x_64769:
[----:B------:R-:W-:Y:S05]  /*13300*/  BSYNC.RECONVERGENT B3 ;  /* 0x0000000000037941 */ /* 0x000fea0003800200 */
.L_x_64768:
        /* <DEDUP_REMOVED lines=43> */
.L_x_64766:
[----:B------:R-:W-:Y:S05]  /*135c0*/  BSYNC.RECONVERGENT B2 ;  /* 0x0000000000027941 */ /* 0x000fea0003800200 */
.L_x_64765:
        /* <DEDUP_REMOVED lines=18> */
.L_x_64772:
        /* <DEDUP_REMOVED lines=13> */
.L_x_64774:
[----:B------:R-:W-:Y:S05]  /*137c0*/  BSYNC.RECONVERGENT B3 ;  /* 0x0000000000037941 */ /* 0x000fea0003800200 */
.L_x_64773:
        /* <DEDUP_REMOVED lines=43> */
.L_x_64771:
[----:B------:R-:W-:Y:S05]  /*13a80*/  BSYNC.RECONVERGENT B2 ;  /* 0x0000000000027941 */ /* 0x000fea0003800200 */
.L_x_64770:
        /* <DEDUP_REMOVED lines=10> */
.L_x_64754:
        /* <DEDUP_REMOVED lines=14> */
.L_x_64732:
[----:B------:R-:W-:Y:S05]  /*13c10*/  BSYNC.RECONVERGENT B1 ;  /* 0x0000000000017941 */ /* 0x000fea0003800200 */
.L_x_64731:
        /* <DEDUP_REMOVED lines=30> */
.L_x_64780:
        /* <DEDUP_REMOVED lines=13> */
.L_x_64782:
[----:B------:R-:W-:Y:S05]  /*13ed0*/  BSYNC.RECONVERGENT B3 ;  /* 0x0000000000037941 */ /* 0x000fea0003800200 */
.L_x_64781:
        /* <DEDUP_REMOVED lines=42> */
.L_x_64779:
[----:B------:R-:W-:Y:S05]  /*14180*/  BSYNC.RECONVERGENT B2 ;  /* 0x0000000000027941 */ /* 0x000fea0003800200 */
.L_x_64778:
        /* <DEDUP_REMOVED lines=24> */
.L_x_64785:
        /* <DEDUP_REMOVED lines=13> */
.L_x_64787:
[----:B------:R-:W-:Y:S05]  /*143e0*/  BSYNC.RECONVERGENT B3 ;  /* 0x0000000000037941 */ /* 0x000fea0003800200 */
.L_x_64786:
        /* <DEDUP_REMOVED lines=43> */
.L_x_64784:
[----:B------:R-:W-:Y:S05]  /*146a0*/  BSYNC.RECONVERGENT B2 ;  /* 0x0000000000027941 */ /* 0x000fea0003800200 */
.L_x_64783:
        /* <DEDUP_REMOVED lines=21> */
.L_x_64790:
        /* <DEDUP_REMOVED lines=13> */
.L_x_64792:
[----:B------:R-:W-:Y:S05]  /*148d0*/  BSYNC.RECONVERGENT B3 ;  /* 0x0000000000037941 */ /* 0x000fea0003800200 */
.L_x_64791:
        /* <DEDUP_REMOVED lines=43> */
.L_x_64789:
[----:B------:R-:W-:Y:S05]  /*14b90*/  BSYNC.RECONVERGENT B2 ;  /* 0x0000000000027941 */ /* 0x000fea0003800200 */
.L_x_64788:
        /* <DEDUP_REMOVED lines=21> */
.L_x_64795:
        /* <DEDUP_REMOVED lines=13> */
.L_x_64797:
[----:B------:R-:W-:Y:S05]  /*14dc0*/  BSYNC.RECONVERGENT B3 ;  /* 0x0000000000037941 */ /* 0x000fea0003800200 */
.L_x_64796:
        /* <DEDUP_REMOVED lines=43> */
.L_x_64794:
[----:B------:R-:W-:Y:S05]  /*15080*/  BSYNC.RECONVERGENT B2 ;  /* 0x0000000000027941 */ /* 0x000fea0003800200 */
.L_x_64793:
        /* <DEDUP_REMOVED lines=9> */
.L_x_64777:
        /* <DEDUP_REMOVED lines=16> */
.L_x_64801:
        /* <DEDUP_REMOVED lines=13> */
.L_x_64803:
[----:B------:R-:W-:Y:S05]  /*152f0*/  BSYNC.RECONVERGENT B3 ;  /* 0x0000000000037941 */ /* 0x000fea0003800200 */
.L_x_64802:
        /* <DEDUP_REMOVED lines=42> */
.L_x_64800:
[----:B------:R-:W-:Y:S05]  /*155a0*/  BSYNC.RECONVERGENT B2 ;  /* 0x0000000000027941 */ /* 0x000fea0003800200 */
.L_x_64799:
        /* <DEDUP_REMOVED lines=21> */
.L_x_64806:
        /* <DEDUP_REMOVED lines=13> */
.L_x_64808:
[----:B------:R-:W-:Y:S05]  /*157d0*/  BSYNC.RECONVERGENT B3 ;  /* 0x0000000000037941 */ /* 0x000fea0003800200 */
.L_x_64807:
        /* <DEDUP_REMOVED lines=43> */
.L_x_64805:
[----:B------:R-:W-:Y:S05]  /*15a90*/  BSYNC.RECONVERGENT B2 ;  /* 0x0000000000027941 */ /* 0x000fea0003800200 */
.L_x_64804:
        /* <DEDUP_REMOVED lines=18> */
.L_x_64811:
        /* <DEDUP_REMOVED lines=13> */
.L_x_64813:
[----:B------:R-:W-:Y:S05]  /*15c90*/  BSYNC.RECONVERGENT B3 ;  /* 0x0000000000037941 */ /* 0x000fea0003800200 */
.L_x_64812:
        /* <DEDUP_REMOVED lines=43> */
.L_x_64810:
[----:B------:R-:W-:Y:S05]  /*15f50*/  BSYNC.RECONVERGENT B2 ;  /* 0x0000000000027941 */ /* 0x000fea0003800200 */
.L_x_64809:
        /* <DEDUP_REMOVED lines=18> */
.L_x_64816:
        /* <DEDUP_REMOVED lines=13> */
.L_x_64818:
[----:B------:R-:W-:Y:S05]  /*16150*/  BSYNC.RECONVERGENT B3 ;  /* 0x0000000000037941 */ /* 0x000fea0003800200 */
.L_x_64817:
        /* <DEDUP_REMOVED lines=43> */
.L_x_64815:
[----:B------:R-:W-:Y:S05]  /*16410*/  BSYNC.RECONVERGENT B2 ;  /* 0x0000000000027941 */ /* 0x000fea0003800200 */
.L_x_64814:
        /* <DEDUP_REMOVED lines=10> */
.L_x_64798:
        /* <DEDUP_REMOVED lines=14> */
.L_x_64776:
[----:B------:R-:W-:Y:S05]  /*165a0*/  BSYNC.RECONVERGENT B1 ;  /* 0x0000000000017941 */ /* 0x000fea0003800200 */
.L_x_64775:
        /* <DEDUP_REMOVED lines=30> */
.L_x_64824:
        /* <DEDUP_REMOVED lines=13> */
.L_x_64826:
[----:B------:R-:W-:Y:S05]  /*16860*/  BSYNC.RECONVERGENT B3 ;  /* 0x0000000000037941 */ /* 0x000fea0003800200 */
.L_x_64825:
        /* <DEDUP_REMOVED lines=42> */
.L_x_64823:
[----:B------:R-:W-:Y:S05]  /*16b10*/  BSYNC.RECONVERGENT B2 ;  /* 0x0000000000027941 */ /* 0x000fea0003800200 */
.L_x_64822:
        /* <DEDUP_REMOVED lines=24> */
.L_x_64829:
        /* <DEDUP_REMOVED lines=13> */
.L_x_64831:
[----:B------:R-:W-:Y:S05]  /*16d70*/  BSYNC.RECONVERGENT B3 ;  /* 0x0000000000037941 */ /* 0x000fea0003800200 */
.L_x_64830:
        /* <DEDUP_REMOVED lines=43> */
.L_x_64828:
[----:B------:R-:W-:Y:S05]  /*17030*/  BSYNC.RECONVERGENT B2 ;  /* 0x0000000000027941 */ /* 0x000fea0003800200 */
.L_x_64827:
        /* <DEDUP_REMOVED lines=21> */
.L_x_64834:
        /* <DEDUP_REMOVED lines=13> */
.L_x_64836:
[----:B------:R-:W-:Y:S05]  /*17260*/  BSYNC.RECONVERGENT B3 ;  /* 0x0000000000037941 */ /* 0x000fea0003800200 */
.L_x_64835:
        /* <DEDUP_REMOVED lines=43> */
.L_x_64833:
[----:B------:R-:W-:Y:S05]  /*17520*/  BSYNC.RECONVERGENT B2 ;  /* 0x0000000000027941 */ /* 0x000fea0003800200 */
.L_x_64832:
        /* <DEDUP_REMOVED lines=21> */
.L_x_64839:
        /* <DEDUP_REMOVED lines=13> */
.L_x_64841:
[----:B------:R-:W-:Y:S05]  /*17750*/  BSYNC.RECONVERGENT B3 ;  /* 0x0000000000037941 */ /* 0x000fea0003800200 */
.L_x_64840:
        /* <DEDUP_REMOVED lines=43> */
.L_x_64838:
[----:B------:R-:W-:Y:S05]  /*17a10*/  BSYNC.RECONVERGENT B2 ;  /* 0x0000000000027941 */ /* 0x000fea0003800200 */
.L_x_64837:
        /* <DEDUP_REMOVED lines=9> */
.L_x_64821:
        /* <DEDUP_REMOVED lines=16> */
.L_x_64845:
        /* <DEDUP_REMOVED lines=13> */
.L_x_64847:
[----:B------:R-:W-:Y:S05]  /*17c80*/  BSYNC.RECONVERGENT B3 ;  /* 0x0000000000037941 */ /* 0x000fea0003800200 */
.L_x_64846:
        /* <DEDUP_REMOVED lines=42> */
.L_x_64844:
[----:B------:R-:W-:Y:S05]  /*17f30*/  BSYNC.RECONVERGENT B2 ;  /* 0x0000000000027941 */ /* 0x000fea0003800200 */
.L_x_64843:
        /* <DEDUP_REMOVED lines=21> */
.L_x_64850:
        /* <DEDUP_REMOVED lines=13> */
.L_x_64852:
[----:B------:R-:W-:Y:S05]  /*18160*/  BSYNC.RECONVERGENT B3 ;  /* 0x0000000000037941 */ /* 0x000fea0003800200 */
.L_x_64851:
        /* <DEDUP_REMOVED lines=43> */
.L_x_64849:
[----:B------:R-:W-:Y:S05]  /*18420*/  BSYNC.RECONVERGENT B2 ;  /* 0x0000000000027941 */ /* 0x000fea0003800200 */
.L_x_64848:
        /* <DEDUP_REMOVED lines=18> */
.L_x_64855:
        /* <DEDUP_REMOVED lines=13> */
.L_x_64857:
[----:B------:R-:W-:Y:S05]  /*18620*/  BSYNC.RECONVERGENT B3 ;  /* 0x0000000000037941 */ /* 0x000fea0003800200 */
.L_x_64856:
        /* <DEDUP_REMOVED lines=43> */
.L_x_64854:
[----:B------:R-:W-:Y:S05]  /*188e0*/  BSYNC.RECONVERGENT B2 ;  /* 0x0000000000027941 */ /* 0x000fea0003800200 */
.L_x_64853:
        /* <DEDUP_REMOVED lines=18> */
.L_x_64860:
        /* <DEDUP_REMOVED lines=13> */
.L_x_64862:
[----:B------:R-:W-:Y:S05]  /*18ae0*/  BSYNC.RECONVERGENT B3 ;  /* 0x0000000000037941 */ /* 0x000fea0003800200 */
.L_x_64861:
        /* <DEDUP_REMOVED lines=43> */
.L_x_64859:
[----:B------:R-:W-:Y:S05]  /*18da0*/  BSYNC.RECONVERGENT B2 ;  /* 0x0000000000027941 */ /* 0x000fea0003800200 */
.L_x_64858:
        /* <DEDUP_REMOVED lines=10> */
.L_x_64842:
        /* <DEDUP_REMOVED lines=14> */
.L_x_64820:
[----:B------:R-:W-:Y:S05]  /*18f30*/  BSYNC.RECONVERGENT B1 ;  /* 0x0000000000017941 */ /* 0x000fea0003800200 */
.L_x_64819:
        /* <DEDUP_REMOVED lines=30> */
.L_x_64868:
        /* <DEDUP_REMOVED lines=13> */
.L_x_64870:
[----:B------:R-:W-:Y:S05]  /*191f0*/  BSYNC.RECONVERGENT B3 ;  /* 0x0000000000037941 */ /* 0x000fea0003800200 */
.L_x_64869:
        /* <DEDUP_REMOVED lines=42> */
.L_x_64867:
[----:B------:R-:W-:Y:S05]  /*194a0*/  BSYNC.RECONVERGENT B2 ;  /* 0x0000000000027941 */ /* 0x000fea0003800200 */
.L_x_64866:
        /* <DEDUP_REMOVED lines=10> */
[----:B-1----:R-:W-:Y:S02]  /*19550*/  FSETP.GTU.FTZ.AND P0, PT, R6, R223, PT ;  /* 0x000000df0600720b */ /* 0x002fe40003f1c000 */
        /* <DEDUP_REMOVED lines=13> */
.L_x_64873:
        /* <DEDUP_REMOVED lines=13> */
.L_x_64875:
[----:B------:R-:W-:Y:S05]  /*19700*/  BSYNC.RECONVERGENT B3 ;  /* 0x0000000000037941 */ /* 0x000fea0003800200 */
.L_x_64874:
        /* <DEDUP_REMOVED lines=43> */
.L_x_64872:
[----:B------:R-:W-:Y:S05]  /*199c0*/  BSYNC.RECONVERGENT B2 ;  /* 0x0000000000027941 */ /* 0x000fea0003800200 */
.L_x_64871:
        /* <DEDUP_REMOVED lines=21> */
.L_x_64878:
        /* <DEDUP_REMOVED lines=13> */
.L_x_64880:
[----:B------:R-:W-:Y:S05]  /*19bf0*/  BSYNC.RECONVERGENT B3 ;  /* 0x0000000000037941 */ /* 0x000fea0003800200 */
.L_x_64879:
        /* <DEDUP_REMOVED lines=43> */
.L_x_64877:
[----:B------:R-:W-:Y:S05]  /*19eb0*/  BSYNC.RECONVERGENT B2 ;  /* 0x0000000000027941 */ /* 0x000fea0003800200 */
.L_x_64876:
        /* <DEDUP_REMOVED lines=21> */
.L_x_64883:
        /* <DEDUP_REMOVED lines=13> */
.L_x_64885:
[----:B------:R-:W-:Y:S05]  /*1a0e0*/  BSYNC.RECONVERGENT B3 ;  /* 0x0000000000037941 */ /* 0x000fea0003800200 */
.L_x_64884:
        /* <DEDUP_REMOVED lines=43> */
.L_x_64882:
[----:B------:R-:W-:Y:S05]  /*1a3a0*/  BSYNC.RECONVERGENT B2 ;  /* 0x0000000000027941 */ /* 0x000fea0003800200 */
.L_x_64881:
        /* <DEDUP_REMOVED lines=9> */
.L_x_64865:
        /* <DEDUP_REMOVED lines=16> */
.L_x_64889:
        /* <DEDUP_REMOVED lines=13> */
.L_x_64891:
[----:B------:R-:W-:Y:S05]  /*1a610*/  BSYNC.RECONVERGENT B3 ;  /* 0x0000000000037941 */ /* 0x000fea0003800200 */
.L_x_64890:
        /* <DEDUP_REMOVED lines=39> */
[----:B------:R-:W-:Y:S01]  /*1a890*/  HFMA2 R210, -RZ, RZ, 0, 0 ;  /* 0x00000000ffd27431 */ /* 0x000fe200000001ff */
[----:B------:R-:W-:Y:S02]  /*1a8a0*/  MOV R2, R6 ;  /* 0x0000000600027202 */ /* 0x000fe40000000f00 */
[----:B------:R-:W-:-:S07]  /*1a8b0*/  LOP3.LUT R8, R208, UR27, R223, 0x96, !PT ;  /* 0x0000001bd0087c12 */ /* 0x000fce000f8e96df */
.L_x_64888:
[----:B------:R-:W-:Y:S05]  /*1a8c0*/  BSYNC.RECONVERGENT B2 ;  /* 0x0000000000027941 */ /* 0x000fea0003800200 */
.L_x_64887:
[----:B------:R-:W0:Y:S01]  /*1a8d0*/  LDC R3, c[0x0][0x408] ;  /* 0x00010200ff037b82 */ /* 0x000e220000000800 */
[----:B------:R-:W-:Y:S01]  /*1a8e0*/  ISETP.NE.AND P1, PT, R210, 0x1, PT ;  /* 0x00000001d200780c */ /* 0x000fe20003f25270 */
[----:B-----5:R-:W-:Y:S01]  /*1a8f0*/  FMUL.FTZ R176, R176, R220 ;  /* 0x000000dcb0b07220 */ /* 0x020fe20000410000 */
[----:B------:R-:W-:Y:S01]  /*1a900*/  I2FP.F32.U32 R6, R209 ;  /* 0x000000d100067245 */ /* 0x000fe20000201000 */
[----:B------:R-:W-:Y:S01]  /*1a910*/  IMAD.MOV.U32 R209, RZ, RZ, 0x2f800000 ;  /* 0x2f800000ffd17424 */ /* 0x000fe200078e00ff */
        /* <DEDUP_REMOVED lines=16> */
.L_x_64894:
        /* <DEDUP_REMOVED lines=13> */
.L_x_64896:
[----:B------:R-:W-:Y:S05]  /*1aaf0*/  BSYNC.RECONVERGENT B3 ;  /* 0x0000000000037941 */ /* 0x000fea0003800200 */
.L_x_64895:
        /* <DEDUP_REMOVED lines=43> */
.L_x_64893:
[----:B------:R-:W-:Y:S05]  /*1adb0*/  BSYNC.RECONVERGENT B2 ;  /* 0x0000000000027941 */ /* 0x000fea0003800200 */
.L_x_64892:
        /* <DEDUP_REMOVED lines=18> */
.L_x_64899:
        /* <DEDUP_REMOVED lines=13> */
.L_x_64901:
[----:B------:R-:W-:Y:S05]  /*1afb0*/  BSYNC.RECONVERGENT B3 ;  /* 0x0000000000037941 */ /* 0x000fea0003800200 */
.L_x_64900:
        /* <DEDUP_REMOVED lines=43> */
.L_x_64898:
[----:B------:R-:W-:Y:S05]  /*1b270*/  BSYNC.RECONVERGENT B2 ;  /* 0x0000000000027941 */ /* 0x000fea0003800200 */
.L_x_64897:
        /* <DEDUP_REMOVED lines=18> */
.L_x_64904:
        /* <DEDUP_REMOVED lines=13> */
.L_x_64906:
[----:B------:R-:W-:Y:S05]  /*1b470*/  BSYNC.RECONVERGENT B3 ;  /* 0x0000000000037941 */ /* 0x000fea0003800200 */
.L_x_64905:
        /* <DEDUP_REMOVED lines=43> */
.L_x_64903:
[----:B------:R-:W-:Y:S05]  /*1b730*/  BSYNC.RECONVERGENT B2 ;  /* 0x0000000000027941 */ /* 0x000fea0003800200 */
.L_x_64902:
        /* <DEDUP_REMOVED lines=10> */
.L_x_64886:
        /* <DEDUP_REMOVED lines=14> */
.L_x_64864:
[----:B------:R-:W-:Y:S05]  /*1b8c0*/  BSYNC.RECONVERGENT B1 ;  /* 0x0000000000017941 */ /* 0x000fea0003800200 */
.L_x_64863:
        /* <DEDUP_REMOVED lines=30> */
.L_x_64912:
        /* <DEDUP_REMOVED lines=13> */
.L_x_64914:
[----:B------:R-:W-:Y:S05]  /*1bb80*/  BSYNC.RECONVERGENT B3 ;  /* 0x0000000000037941 */ /* 0x000fea0003800200 */
.L_x_64913:
        /* <DEDUP_REMOVED lines=42> */
.L_x_64911:
[----:B------:R-:W-:Y:S05]  /*1be30*/  BSYNC.RECONVERGENT B2 ;  /* 0x0000000000027941 */ /* 0x000fea0003800200 */
.L_x_64910:
        /* <DEDUP_REMOVED lines=24> */
.L_x_64917:
        /* <DEDUP_REMOVED lines=13> */
.L_x_64919:
[----:B------:R-:W-:Y:S05]  /*1c090*/  BSYNC.RECONVERGENT B3 ;  /* 0x0000000000037941 */ /* 0x000fea0003800200 */
.L_x_64918:
        /* <DEDUP_REMOVED lines=43> */
.L_x_64916:
[----:B------:R-:W-:Y:S05]  /*1c350*/  BSYNC.RECONVERGENT B2 ;  /* 0x0000000000027941 */ /* 0x000fea0003800200 */
.L_x_64915:
        /* <DEDUP_REMOVED lines=21> */
.L_x_64922:
        /* <DEDUP_REMOVED lines=13> */
.L_x_64924:
[----:B------:R-:W-:Y:S05]  /*1c580*/  BSYNC.RECONVERGENT B3 ;  /* 0x0000000000037941 */ /* 0x000fea0003800200 */
.L_x_64923:
        /* <DEDUP_REMOVED lines=43> */
.L_x_64921:
[----:B------:R-:W-:Y:S05]  /*1c840*/  BSYNC.RECONVERGENT B2 ;  /* 0x0000000000027941 */ /* 0x000fea0003800200 */
.L_x_64920:
        /* <DEDUP_REMOVED lines=21> */
.L_x_64927:
        /* <DEDUP_REMOVED lines=13> */
.L_x_64929:
[----:B------:R-:W-:Y:S05]  /*1ca70*/  BSYNC.RECONVERGENT B3 ;  /* 0x0000000000037941 */ /* 0x000fea0003800200 */
.L_x_64928:
        /* <DEDUP_REMOVED lines=43> */
.L_x_64926:
[----:B------:R-:W-:Y:S05]  /*1cd30*/  BSYNC.RECONVERGENT B2 ;  /* 0x0000000000027941 */ /* 0x000fea0003800200 */
.L_x_64925:
        /* <DEDUP_REMOVED lines=9> */
.L_x_64909:
        /* <DEDUP_REMOVED lines=16> */
.L_x_64933:
        /* <DEDUP_REMOVED lines=13> */
.L_x_64935:
[----:B------:R-:W-:Y:S05]  /*1cfa0*/  BSYNC.RECONVERGENT B3 ;  /* 0x0000000000037941 */ /* 0x000fea0003800200 */
.L_x_64934:
        /* <DEDUP_REMOVED lines=42> */
.L_x_64932:
[----:B------:R-:W-:Y:S05]  /*1d250*/  BSYNC.RECONVERGENT B2 ;  /* 0x0000000000027941 */ /* 0x000fea0003800200 */
.L_x_64931:
        /* <DEDUP_REMOVED lines=21> */
.L_x_64938:
        /* <DEDUP_REMOVED lines=13> */
.L_x_64940:
[----:B------:R-:W-:Y:S05]  /*1d480*/  BSYNC.RECONVERGENT B3 ;  /* 0x0000000000037941 */ /* 0x000fea0003800200 */
.L_x_64939:
        /* <DEDUP_REMOVED lines=43> */
.L_x_64937:
[----:B------:R-:W-:Y:S05]  /*1d740*/  BSYNC.RECONVERGENT B2 ;  /* 0x0000000000027941 */ /* 0x000fea0003800200 */
.L_x_64936:
        /* <DEDUP_REMOVED lines=18> */
.L_x_64943:
        /* <DEDUP_REMOVED lines=13> */
.L_x_64945:
[----:B------:R-:W-:Y:S05]  /*1d940*/  BSYNC.RECONVERGENT B3 ;  /* 0x0000000000037941 */ /* 0x000fea0003800200 */
.L_x_64944:
        /* <DEDUP_REMOVED lines=43> */
.L_x_64942:
[----:B------:R-:W-:Y:S05]  /*1dc00*/  BSYNC.RECONVERGENT B2 ;  /* 0x0000000000027941 */ /* 0x000fea0003800200 */
.L_x_64941:
        /* <DEDUP_REMOVED lines=18> */
.L_x_64948:
        /* <DEDUP_REMOVED lines=13> */
.L_x_64950:
[----:B------:R-:W-:Y:S05]  /*1de00*/  BSYNC.RECONVERGENT B3 ;  /* 0x0000000000037941 */ /* 0x000fea0003800200 */
.L_x_64949:
        /* <DEDUP_REMOVED lines=43> */
.L_x_64947:
[----:B------:R-:W-:Y:S05]  /*1e0c0*/  BSYNC.RECONVERGENT B2 ;  /* 0x0000000000027941 */ /* 0x000fea0003800200 */
.L_x_64946:
        /* <DEDUP_REMOVED lines=10> */
.L_x_64930:
        /* <DEDUP_REMOVED lines=14> */
.L_x_64908:
[----:B------:R-:W-:Y:S05]  /*1e250*/  BSYNC.RECONVERGENT B1 ;  /* 0x0000000000017941 */ /* 0x000fea0003800200 */
.L_x_64907:
        /* <DEDUP_REMOVED lines=30> */
.L_x_64956:
        /* <DEDUP_REMOVED lines=13> */
.L_x_64958:
[----:B------:R-:W-:Y:S05]  /*1e510*/  BSYNC.RECONVERGENT B3 ;  /* 0x0000000000037941 */ /* 0x000fea0003800200 */
.L_x_64957:
        /* <DEDUP_REMOVED lines=42> */
.L_x_64955:
[----:B------:R-:W-:Y:S05]  /*1e7c0*/  BSYNC.RECONVERGENT B2 ;  /* 0x0000000000027941 */ /* 0x000fea0003800200 */
.L_x_64954:
        /* <DEDUP_REMOVED lines=24> */
.L_x_64961:
        /* <DEDUP_REMOVED lines=13> */
.L_x_64963:
[----:B------:R-:W-:Y:S05]  /*1ea20*/  BSYNC.RECONVERGENT B3 ;  /* 0x0000000000037941 */ /* 0x000fea0003800200 */
.L_x_64962:
        /* <DEDUP_REMOVED lines=43> */
.L_x_64960:
[----:B------:R-:W-:Y:S05]  /*1ece0*/  BSYNC.RECONVERGENT B2 ;  /* 0x0000000000027941 */ /* 0x000fea0003800200 */
.L_x_64959:
        /* <DEDUP_REMOVED lines=21> */
.L_x_64966:
        /* <DEDUP_REMOVED lines=13> */
.L_x_64968:
[----:B------:R-:W-:Y:S05]  /*1ef10*/  BSYNC.RECONVERGENT B3 ;  /* 0x0000000000037941 */ /* 0x000fea0003800200 */
.L_x_64967:
        /* <DEDUP_REMOVED lines=43> */
.L_x_64965:
[----:B------:R-:W-:Y:S05]  /*1f1d0*/  BSYNC.RECONVERGENT B2 ;  /* 0x0000000000027941 */ /* 0x000fea0003800200 */
.L_x_64964:
        /* <DEDUP_REMOVED lines=21> */
.L_x_64971:
        /* <DEDUP_REMOVED lines=13> */
.L_x_64973:
[----:B------:R-:W-:Y:S05]  /*1f400*/  BSYNC.RECONVERGENT B3 ;  /* 0x0000000000037941 */ /* 0x000fea0003800200 */
.L_x_64972:
        /* <DEDUP_REMOVED lines=43> */
.L_x_64970:
[----:B------:R-:W-:Y:S05]  /*1f6c0*/  BSYNC.RECONVERGENT B2 ;  /* 0x0000000000027941 */ /* 0x000fea0003800200 */
.L_x_64969:
        /* <DEDUP_REMOVED lines=9> */
.L_x_64953:
        /* <DEDUP_REMOVED lines=16> */
.L_x_64977:
        /* <DEDUP_REMOVED lines=13> */
.L_x_64979:
[----:B------:R-:W-:Y:S05]  /*1f930*/  BSYNC.RECONVERGENT B3 ;  /* 0x0000000000037941 */ /* 0x000fea0003800200 */
.L_x_64978:
        /* <DEDUP_REMOVED lines=42> */
.L_x_64976:
[----:B------:R-:W-:Y:S05]  /*1fbe0*/  BSYNC.RECONVERGENT B2 ;  /* 0x0000000000027941 */ /* 0x000fea0003800200 */
.L_x_64975:
        /* <DEDUP_REMOVED lines=21> */
.L_x_64982:
        /* <DEDUP_REMOVED lines=13> */
.L_x_64984:
[----:B------:R-:W-:Y:S05]  /*1fe10*/  BSYNC.RECONVERGENT B3 ;  /* 0x0000000000037941 */ /* 0x000fea0003800200 */
.L_x_64983:
        /* <DEDUP_REMOVED lines=43> */
.L_x_64981:
[----:B------:R-:W-:Y:S05]  /*200d0*/  BSYNC.RECONVERGENT B2 ;  /* 0x0000000000027941 */ /* 0x000fea0003800200 */
.L_x_64980:
        /* <DEDUP_REMOVED lines=18> */
.L_x_64987:
        /* <DEDUP_REMOVED lines=13> */
.L_x_64989:
[----:B------:R-:W-:Y:S05]  /*202d0*/  BSYNC.RECONVERGENT B3 ;  /* 0x0000000000037941 */ /* 0x000fea0003800200 */
.L_x_64988:
        /* <DEDUP_REMOVED lines=43> */
.L_x_64986:
[----:B------:R-:W-:Y:S05]  /*20590*/  BSYNC.RECONVERGENT B2 ;  /* 0x0000000000027941 */ /* 0x000fea0003800200 */
.L_x_64985:
        /* <DEDUP_REMOVED lines=18> */
.L_x_64992:
        /* <DEDUP_REMOVED lines=13> */
.L_x_64994:
[----:B------:R-:W-:Y:S05]  /*20790*/  BSYNC.RECONVERGENT B3 ;  /* 0x0000000000037941 */ /* 0x000fea0003800200 */
.L_x_64993:
        /* <DEDUP_REMOVED lines=43> */
.L_x_64991:
[----:B------:R-:W-:Y:S05]  /*20a50*/  BSYNC.RECONVERGENT B2 ;  /* 0x0000000000027941 */ /* 0x000fea0003800200 */
.L_x_64990:
        /* <DEDUP_REMOVED lines=10> */
.L_x_64974:
        /* <DEDUP_REMOVED lines=14> */
.L_x_64952:
[----:B------:R-:W-:Y:S05]  /*20be0*/  BSYNC.RECONVERGENT B1 ;  /* 0x0000000000017941 */ /* 0x000fea0003800200 */
.L_x_64951:
        /* <DEDUP_REMOVED lines=30> */
.L_x_65000:
        /* <DEDUP_REMOVED lines=13> */
.L_x_65002:
[----:B------:R-:W-:Y:S05]  /*20ea0*/  BSYNC.RECONVERGENT B3 ;  /* 0x0000000000037941 */ /* 0x000fea0003800200 */
.L_x_65001:
        /* <DEDUP_REMOVED lines=42> */
.L_x_64999:
[----:B------:R-:W-:Y:S05]  /*21150*/  BSYNC.RECONVERGENT B2 ;  /* 0x0000000000027941 */ /* 0x000fea0003800200 */
.L_x_64998:
        /* <DEDUP_REMOVED lines=24> */
.L_x_65005:
        /* <DEDUP_REMOVED lines=13> */
.L_x_65007:
[----:B------:R-:W-:Y:S05]  /*213b0*/  BSYNC.RECONVERGENT B3 ;  /* 0x0000000000037941 */ /* 0x000fea0003800200 */
.L_x_65006:
        /* <DEDUP_REMOVED lines=43> */
.L_x_65004:
[----:B------:R-:W-:Y:S05]  /*21670*/  BSYNC.RECONVERGENT B2 ;  /* 0x0000000000027941 */ /* 0x000fea0003800200 */
.L_x_65003:
        /* <DEDUP_REMOVED lines=21> */
.L_x_65010:
        /* <DEDUP_REMOVED lines=13> */
.L_x_65012:
[----:B------:R-:W-:Y:S05]  /*218a0*/  BSYNC.RECONVERGENT B3 ;  /* 0x0000000000037941 */ /* 0x000fea0003800200 */
.L_x_65011:
        /* <DEDUP_REMOVED lines=43> */
.L_x_65009:
[----:B------:R-:W-:Y:S05]  /*21b60*/  BSYNC.RECONVERGENT B2 ;  /* 0x0000000000027941 */ /* 0x000fea0003800200 */
.L_x_65008:
        /* <DEDUP_REMOVED lines=21> */
.L_x_65015:
        /* <DEDUP_REMOVED lines=13> */
.L_x_65017:
[----:B------:R-:W-:Y:S05]  /*21d90*/  BSYNC.RECONVERGENT B3 ;  /* 0x0000000000037941 */ /* 0x000fea0003800200 */
.L_x_65016:
        /* <DEDUP_REMOVED lines=43> */
.L_x_65014:
[----:B------:R-:W-:Y:S05]  /*22050*/  BSYNC.RECONVERGENT B2 ;  /* 0x0000000000027941 */ /* 0x000fea0003800200 */
.L_x_65013:
        /* <DEDUP_REMOVED lines=9> */
.L_x_64997:
        /* <DEDUP_REMOVED lines=16> */
.L_x_65021:
        /* <DEDUP_REMOVED lines=13> */
.L_x_65023:
[----:B------:R-:W-:Y:S05]  /*222c0*/  BSYNC.RECONVERGENT B3 ;  /* 0x0000000000037941 */ /* 0x000fea0003800200 */
.L_x_65022:
        /* <DEDUP_REMOVED lines=42> */
.L_x_65020:
[----:B------:R-:W-:Y:S05]  /*22570*/  BSYNC.RECONVERGENT B2 ;  /* 0x0000000000027941 */ /* 0x000fea0003800200 */
.L_x_65019:
        /* <DEDUP_REMOVED lines=21> */
.L_x_65026:
        /* <DEDUP_REMOVED lines=13> */
.L_x_65028:
[----:B------:R-:W-:Y:S05]  /*227a0*/  BSYNC.RECONVERGENT B3 ;  /* 0x0000000000037941 */ /* 0x000fea0003800200 */
.L_x_65027:
        /* <DEDUP_REMOVED lines=43> */
.L_x_65025:
[----:B------:R-:W-:Y:S05]  /*22a60*/  BSYNC.RECONVERGENT B2 ;  /* 0x0000000000027941 */ /* 0x000fea0003800200 */
.L_x_65024:
        /* <DEDUP_REMOVED lines=18> */
.L_x_65031:
        /* <DEDUP_REMOVED lines=13> */
.L_x_65033:
[----:B------:R-:W-:Y:S05]  /*22c60*/  BSYNC.RECONVERGENT B3 ;  /* 0x0000000000037941 */ /* 0x000fea0003800200 */
.L_x_65032:
        /* <DEDUP_REMOVED lines=43> */
.L_x_65030:
[----:B------:R-:W-:Y:S05]  /*22f20*/  BSYNC.RECONVERGENT B2 ;  /* 0x0000000000027941 */ /* 0x000fea0003800200 */
.L_x_65029:
        /* <DEDUP_REMOVED lines=18> */
.L_x_65036:
        /* <DEDUP_REMOVED lines=13> */
.L_x_65038:
[----:B------:R-:W-:Y:S05]  /*23120*/  BSYNC.RECONVERGENT B3 ;  /* 0x0000000000037941 */ /* 0x000fea0003800200 */
.L_x_65037:
        /* <DEDUP_REMOVED lines=43> */
.L_x_65035:
[----:B------:R-:W-:Y:S05]  /*233e0*/  BSYNC.RECONVERGENT B2 ;  /* 0x0000000000027941 */ /* 0x000fea0003800200 */
.L_x_65034:
        /* <DEDUP_REMOVED lines=10> */
.L_x_65018:
        /* <DEDUP_REMOVED lines=14> */
.L_x_64996:
[----:B------:R-:W-:Y:S05]  /*23570*/  BSYNC.RECONVERGENT B1 ;  /* 0x0000000000017941 */ /* 0x000fea0003800200 */
.L_x_64995:
        /* <DEDUP_REMOVED lines=30> */
.L_x_65044:
        /* <DEDUP_REMOVED lines=13> */
.L_x_65046:
[----:B------:R-:W-:Y:S05]  /*23830*/  BSYNC.RECONVERGENT B3 ;  /* 0x0000000000037941 */ /* 0x000fea0003800200 */
.L_x_65045:
        /* <DEDUP_REMOVED lines=42> */
.L_x_65043:
[----:B------:R-:W-:Y:S05]  /*23ae0*/  BSYNC.RECONVERGENT B2 ;  /* 0x0000000000027941 */ /* 0x000fea0003800200 */
.L_x_65042:
        /* <DEDUP_REMOVED lines=24> */
.L_x_65049:
        /* <DEDUP_REMOVED lines=13> */
.L_x_65051:
[----:B------:R-:W-:Y:S05]  /*23d40*/  BSYNC.RECONVERGENT B3 ;  /* 0x0000000000037941 */ /* 0x000fea0003800200 */
.L_x_65050:
        /* <DEDUP_REMOVED lines=43> */
.L_x_65048:
[----:B------:R-:W-:Y:S05]  /*24000*/  BSYNC.RECONVERGENT B2 ;  /* 0x0000000000027941 */ /* 0x000fea0003800200 */
.L_x_65047:
        /* <DEDUP_REMOVED lines=21> */
.L_x_65054:
        /* <DEDUP_REMOVED lines=13> */
.L_x_65056:
[----:B------:R-:W-:Y:S05]  /*24230*/  BSYNC.RECONVERGENT B3 ;  /* 0x0000000000037941 */ /* 0x000fea0003800200 */
.L_x_65055:
        /* <DEDUP_REMOVED lines=43> */
.L_x_65053:
[----:B------:R-:W-:Y:S05]  /*244f0*/  BSYNC.RECONVERGENT B2 ;  /* 0x0000000000027941 */ /* 0x000fea0003800200 */
.L_x_65052:
        /* <DEDUP_REMOVED lines=21> */
.L_x_65059:
        /* <DEDUP_REMOVED lines=13> */
.L_x_65061:
[----:B------:R-:W-:Y:S05]  /*24720*/  BSYNC.RECONVERGENT B3 ;  /* 0x0000000000037941 */ /* 0x000fea0003800200 */
.L_x_65060:
        /* <DEDUP_REMOVED lines=43> */
.L_x_65058:
[----:B------:R-:W-:Y:S05]  /*249e0*/  BSYNC.RECONVERGENT B2 ;  /* 0x0000000000027941 */ /* 0x000fea0003800200 */
.L_x_65057:
        /* <DEDUP_REMOVED lines=9> */
.L_x_65041:
        /* <DEDUP_REMOVED lines=16> */
.L_x_65065:
        /* <DEDUP_REMOVED lines=13> */
.L_x_65067:
[----:B------:R-:W-:Y:S05]  /*24c50*/  BSYNC.RECONVERGENT B3 ;  /* 0x0000000000037941 */ /* 0x000fea0003800200 */
.L_x_65066:
        /* <DEDUP_REMOVED lines=42> */
.L_x_65064:
[----:B------:R-:W-:Y:S05]  /*24f00*/  BSYNC.RECONVERGENT B2 ;  /* 0x0000000000027941 */ /* 0x000fea0003800200 */
.L_x_65063:
        /* <DEDUP_REMOVED lines=21> */
.L_x_65070:
        /* <DEDUP_REMOVED lines=13> */
.L_x_65072:
[----:B------:R-:W-:Y:S05]  /*25130*/  BSYNC.RECONVERGENT B3 ;  /* 0x0000000000037941 */ /* 0x000fea0003800200 */
.L_x_65071:
        /* <DEDUP_REMOVED lines=43> */
.L_x_65069:
[----:B------:R-:W-:Y:S05]  /*253f0*/  BSYNC.RECONVERGENT B2 ;  /* 0x0000000000027941 */ /* 0x000fea0003800200 */
.L_x_65068:
        /* <DEDUP_REMOVED lines=18> */
.L_x_65075:
        /* <DEDUP_REMOVED lines=13> */
.L_x_65077:
[----:B------:R-:W-:Y:S05]  /*255f0*/  BSYNC.RECONVERGENT B3 ;  /* 0x0000000000037941 */ /* 0x000fea0003800200 */
.L_x_65076:
        /* <DEDUP_REMOVED lines=43> */
.L_x_65074:
[----:B------:R-:W-:Y:S05]  /*258b0*/  BSYNC.RECONVERGENT B2 ;  /* 0x0000000000027941 */ /* 0x000fea0003800200 */
.L_x_65073:
        /* <DEDUP_REMOVED lines=18> */
.L_x_65080:
        /* <DEDUP_REMOVED lines=13> */
.L_x_65082:
[----:B------:R-:W-:Y:S05]  /*25ab0*/  BSYNC.RECONVERGENT B3 ;  /* 0x0000000000037941 */ /* 0x000fea0003800200 */
.L_x_65081:
        /* <DEDUP_REMOVED lines=43> */
.L_x_65079:
[----:B------:R-:W-:Y:S05]  /*25d70*/  BSYNC.RECONVERGENT B2 ;  /* 0x0000000000027941 */ /* 0x000fea0003800200 */
.L_x_65078:
        /* <DEDUP_REMOVED lines=10> */
.L_x_65062:
        /* <DEDUP_REMOVED lines=14> */
.L_x_65040:
[----:B------:R-:W-:Y:S05]  /*25f00*/  BSYNC.RECONVERGENT B1 ;  /* 0x0000000000017941 */ /* 0x000fea0003800200 */
.L_x_65039:
        /* <DEDUP_REMOVED lines=30> */
.L_x_65088:
        /* <DEDUP_REMOVED lines=13> */
.L_x_65090:
[----:B------:R-:W-:Y:S05]  /*261c0*/  BSYNC.RECONVERGENT B3 ;  /* 0x0000000000037941 */ /* 0x000fea0003800200 */
.L_x_65089:
        /* <DEDUP_REMOVED lines=42> */
.L_x_65087:
[----:B------:R-:W-:Y:S05]  /*26470*/  BSYNC.RECONVERGENT B2 ;  /* 0x0000000000027941 */ /* 0x000fea0003800200 */
.L_x_65086:
        /* <DEDUP_REMOVED lines=24> */
.L_x_65093:
        /* <DEDUP_REMOVED lines=13> */
.L_x_65095:
[----:B------:R-:W-:Y:S05]  /*266d0*/  BSYNC.RECONVERGENT B3 ;  /* 0x0000000000037941 */ /* 0x000fea0003800200 */
.L_x_65094:
        /* <DEDUP_REMOVED lines=43> */
.L_x_65092:
[----:B------:R-:W-:Y:S05]  /*26990*/  BSYNC.RECONVERGENT B2 ;  /* 0x0000000000027941 */ /* 0x000fea0003800200 */
.L_x_65091:
        /* <DEDUP_REMOVED lines=21> */
.L_x_65098:
        /* <DEDUP_REMOVED lines=13> */
.L_x_65100:
[----:B------:R-:W-:Y:S05]  /*26bc0*/  BSYNC.RECONVERGENT B3 ;  /* 0x0000000000037941 */ /* 0x000fea0003800200 */
.L_x_65099:
        /* <DEDUP_REMOVED lines=43> */
.L_x_65097:
[----:B------:R-:W-:Y:S05]  /*26e80*/  BSYNC.RECONVERGENT B2 ;  /* 0x0000000000027941 */ /* 0x000fea0003800200 */
.L_x_65096:
        /* <DEDUP_REMOVED lines=21> */
.L_x_65103:
        /* <DEDUP_REMOVED lines=13> */
.L_x_65105:
[----:B------:R-:W-:Y:S05]  /*270b0*/  BSYNC.RECONVERGENT B3 ;  /* 0x0000000000037941 */ /* 0x000fea0003800200 */
.L_x_65104:
        /* <DEDUP_REMOVED lines=43> */
.L_x_65102:
[----:B------:R-:W-:Y:S05]  /*27370*/  BSYNC.RECONVERGENT B2 ;  /* 0x0000000000027941 */ /* 0x000fea0003800200 */
.L_x_65101:
        /* <DEDUP_REMOVED lines=9> */
.L_x_65085:
        /* <DEDUP_REMOVED lines=16> */
.L_x_65109:
        /* <DEDUP_REMOVED lines=13> */
.L_x_65111:
[----:B------:R-:W-:Y:S05]  /*275e0*/  BSYNC.RECONVERGENT B3 ;  /* 0x0000000000037941 */ /* 0x000fea0003800200 */
.L_x_65110:
        /* <DEDUP_REMOVED lines=42> */
.L_x_65108:
[----:B------:R-:W-:Y:S05]  /*27890*/  BSYNC.RECONVERGENT B2 ;  /* 0x0000000000027941 */ /* 0x000fea0003800200 */
.L_x_65107:
        /* <DEDUP_REMOVED lines=21> */
.L_x_65114:
        /* <DEDUP_REMOVED lines=13> */
.L_x_65116:
[----:B------:R-:W-:Y:S05]  /*27ac0*/  BSYNC.RECONVERGENT B3 ;  /* 0x0000000000037941 */ /* 0x000fea0003800200 */
.L_x_65115:
        /* <DEDUP_REMOVED lines=43> */
.L_x_65113:
[----:B------:R-:W-:Y:S05]  /*27d80*/  BSYNC.RECONVERGENT B2 ;  /* 0x0000000000027941 */ /* 0x000fea0003800200 */
.L_x_65112:
        /* <DEDUP_REMOVED lines=18> */
.L_x_65119:
        /* <DEDUP_REMOVED lines=13> */
.L_x_65121:
[----:B------:R-:W-:Y:S05]  /*27f80*/  BSYNC.RECONVERGENT B3 ;  /* 0x0000000000037941 */ /* 0x000fea0003800200 */
.L_x_65120:
        /* <DEDUP_REMOVED lines=43> */
.L_x_65118:
[----:B------:R-:W-:Y:S05]  /*28240*/  BSYNC.RECONVERGENT B2 ;  /* 0x0000000000027941 */ /* 0x000fea0003800200 */
.L_x_65117:
        /* <DEDUP_REMOVED lines=18> */
.L_x_65124:
        /* <DEDUP_REMOVED lines=13> */
.L_x_65126:
[----:B------:R-:W-:Y:S05]  /*28440*/  BSYNC.RECONVERGENT B3 ;  /* 0x0000000000037941 */ /* 0x000fea0003800200 */
.L_x_65125:
        /* <DEDUP_REMOVED lines=43> */
.L_x_65123:
[----:B------:R-:W-:Y:S05]  /*28700*/  BSYNC.RECONVERGENT B2 ;  /* 0x0000000000027941 */ /* 0x000fea0003800200 */
.L_x_65122:
        /* <DEDUP_REMOVED lines=10> */
.L_x_65106:
        /* <DEDUP_REMOVED lines=14> */
.L_x_65084:
[----:B------:R-:W-:Y:S05]  /*28890*/  BSYNC.RECONVERGENT B1 ;  /* 0x0000000000017941 */ /* 0x000fea0003800200 */
.L_x_65083:
        /* <DEDUP_REMOVED lines=30> */
.L_x_65132:
        /* <DEDUP_REMOVED lines=13> */
.L_x_65134:
[----:B------:R-:W-:Y:S05]  /*28b50*/  BSYNC.RECONVERGENT B3 ;  /* 0x0000000000037941 */ /* 0x000fea0003800200 */
.L_x_65133:
        /* <DEDUP_REMOVED lines=42> */
.L_x_65131:
[----:B------:R-:W-:Y:S05]  /*28e00*/  BSYNC.RECONVERGENT B2 ;  /* 0x0000000000027941 */ /* 0x000fea0003800200 */
.L_x_65130:
        /* <DEDUP_REMOVED lines=24> */
.L_x_65137:
        /* <DEDUP_REMOVED lines=13> */
.L_x_65139:
[----:B------:R-:W-:Y:S05]  /*29060*/  BSYNC.RECONVERGENT B3 ;  /* 0x0000000000037941 */ /* 0x000fea0003800200 */
.L_x_65138:
        /* <DEDUP_REMOVED lines=43> */
.L_x_65136:
[----:B------:R-:W-:Y:S05]  /*29320*/  BSYNC.RECONVERGENT B2 ;  /* 0x0000000000027941 */ /* 0x000fea0003800200 */
.L_x_65135:
[----:B------:R-:W-:Y:S01]  /*29330*/  I2FP.F32.U32 R225, R6 ;  /* 0x0000000600e17245 */ /* 0x000fe20000201000 */
[----:B------:R-:W-:Y:S01]  /*29340*/  HFMA2 R228, -RZ, RZ, 0.1171875, 0 ;  /* 0x2f800000ffe47431 */ /* 0x000fe200000001ff */
[----:B------:R-:W-:Y:S01]  /*29350*/  ISETP.NE.AND P2, PT, R226, 0x1, PT ;  /* 0x00000001e200780c */ /* 0x000fe20003f45270 */
[----:B------:R-:W-:Y:S01]  /*29360*/  FMUL.FTZ R208, R201, R220 ;  /* 0x000000dcc9d07220 */ /* 0x000fe20000410000 */
[----:B------:R-:W-:Y:S01]  /*29370*/  BSSY.RECONVERGENT B2, `(.L_x_65140) ;  /* 0x000004b000027945 */ /* 0x000fe20003800200 */
[----:B------:R-:W-:Y:S02]  /*29380*/  IMAD.MOV.U32 R224, RZ, RZ, 0x2 ;  /* 0x00000002ffe07424 */ /* 0x000fe400078e00ff */
[----:B------:R-:W-:Y:S01]  /*29390*/  FFMA.FTZ R6, R225, R228, 1.1641532182693481445e-10 ;  /* 0x2f000000e1067423 */ /* 0x000fe200000100e4 */
[----:B------:R-:W-:-:S04]  /*293a0*/  FMUL.FTZ R208, R208, R3 ;  /* 0x00000003d0d07220 */ /* 0x000fc80000410000 */
        /* <DEDUP_REMOVED lines=14> */
.L_x_65142:
        /* <DEDUP_REMOVED lines=13> */
.L_x_65144:
[----:B------:R-:W-:Y:S05]  /*29560*/  BSYNC.RECONVERGENT B3 ;  /* 0x0000000000037941 */ /* 0x000fea0003800200 */
.L_x_65143:
        /* <DEDUP_REMOVED lines=43> */
.L_x_65141:
[----:B------:R-:W-:Y:S05]  /*29820*/  BSYNC.RECONVERGENT B2 ;  /* 0x0000000000027941 */ /* 0x000fea0003800200 */
.L_x_65140:
        /* <DEDUP_REMOVED lines=21> */
.L_x_65147:
        /* <DEDUP_REMOVED lines=13> */
.L_x_65149:
[----:B------:R-:W-:Y:S05]  /*29a50*/  BSYNC.RECONVERGENT B3 ;  /* 0x0000000000037941 */ /* 0x000fea0003800200 */
.L_x_65148:
[----:B------:R-:W-:Y:S01]  /*29a60*/  IMAD.WIDE.U32 R226, R12, -0x326172a9, RZ ;  /* 0xcd9e8d570ce27825 */ /* 0x000fe200078e00ff */
[----:B------:R-:W-:Y:S01]  /*29a70*/  LOP3.LUT R6, R4, UR7, R225, 0x96, !PT ;  /* 0x0000000704067c12 */ /* 0x000fe2000f8e96e1 */
[----:B------:R-:W-:-:S03]  /*29a80*/  UIADD3 UR4, UPT, UPT, UR7, -0x4498517b, URZ ;  /* 0xbb67ae8507047890 */ /* 0x000fc6000fffe0ff */
[----:B------:R-:W-:Y:S01]  /*29a90*/  LOP3.LUT R208, R5, UR6, R227, 0x96, !PT ;  /* 0x0000000605d07c12 */ /* 0x000fe2000f8e96e3 */
[----:B------:R-:W-:-:S04]  /*29aa0*/  IMAD.WIDE.U32 R6, R6, -0x326172a9, RZ ;  /* 0xcd9e8d5706067825 */ /* 0x000fc800078e00ff */
[----:B------:R-:W-:Y:S01]  /*29ab0*/  IMAD.WIDE.U32 R208, R208, -0x2daee0ad, RZ ;  /* 0xd2511f53d0d07825 */ /* 0x000fe200078e00ff */
[----:B------:R-:W-:-:S04]  /*29ac0*/  LOP3.LUT R225, R218, R226, R7, 0x96, !PT ;  /* 0x000000e2dae17212 */ /* 0x000fc800078e9607 */
        /* <DEDUP_REMOVED lines=14> */
[----:B------:R-:W-:-:S03]  /*29bb0*/  MOV R217, R222 ;  /* 0x000000de00d97202 */ /* 0x000fc60000000f00 */
        /* <DEDUP_REMOVED lines=22> */
.L_x_65146:
[----:B------:R-:W-:Y:S05]  /*29d20*/  BSYNC.RECONVERGENT B2 ;  /* 0x0000000000027941 */ /* 0x000fea0003800200 */
.L_x_65145:
        /* <DEDUP_REMOVED lines=9> */
.L_x_65129:
[----:B------:R-:W-:Y:S01]  /*29dc0*/  ISETP.NE.AND P0, PT, R6, 0x1, PT ;  /* 0x000000010600780c */ /* 0x000fe20003f05270 */
[----:B------:R-:W-:Y:S01]  /*29dd0*/  IMAD.U32 R217, RZ, RZ, UR7 ;  /* 0x00000007ffd97e24 */ /* 0x000fe2000f8e00ff */
[----:B------:R-:W-:Y:S01]  /*29de0*/  BSSY.RECONVERGENT B2, `(.L_x_65151) ;  /* 0x0000048000027945 */ /* 0x000fe20003800200 */
[----:B0-234-:R-:W-:Y:S02]  /*29df0*/  HFMA2 R209, -RZ, RZ, 0, 1.1920928955078125e-07 ;  /* 0x00000002ffd17431 */ /* 0x01dfe400000001ff */
[----:B------:R-:W-:Y:S01]  /*29e00*/  IMAD.MOV.U32 R208, RZ, RZ, R2 ;  /* 0x000000ffffd07224 */ /* 0x000fe200078e0002 */
[----:B------:R-:W-:Y:S01]  /*29e10*/  MOV R222, R3 ;  /* 0x0000000300de7202 */ /* 0x000fe20000000f00 */
[----:B------:R-:W-:-:S06]  /*29e20*/  VIADD R217, R217, 0xbb67ae85 ;  /* 0xbb67ae85d9d97836 */ /* 0x000fcc0000000000 */
        /* <DEDUP_REMOVED lines=11> */
.L_x_65153:
        /* <DEDUP_REMOVED lines=13> */
.L_x_65155:
[----:B------:R-:W-:Y:S05]  /*29fb0*/  BSYNC.RECONVERGENT B3 ;  /* 0x0000000000037941 */ /* 0x000fea0003800200 */
.L_x_65154:
        /* <DEDUP_REMOVED lines=42> */
.L_x_65152:
[----:B------:R-:W-:Y:S05]  /*2a260*/  BSYNC.RECONVERGENT B2 ;  /* 0x0000000000027941 */ /* 0x000fea0003800200 */
.L_x_65151:
        /* <DEDUP_REMOVED lines=21> */
.L_x_65158:
        /* <DEDUP_REMOVED lines=13> */
.L_x_65160:
[----:B------:R-:W-:Y:S05]  /*2a490*/  BSYNC.RECONVERGENT B3 ;  /* 0x0000000000037941 */ /* 0x000fea0003800200 */
.L_x_65159:
        /* <DEDUP_REMOVED lines=42> */
.L_x_65157:
[----:B------:R-:W-:Y:S05]  /*2a740*/  BSYNC.RECONVERGENT B2 ;  /* 0x0000000000027941 */ /* 0x000fea0003800200 */
.L_x_65156:
        /* <DEDUP_REMOVED lines=18> */
.L_x_65163:
        /* <DEDUP_REMOVED lines=13> */
.L_x_65165:
[----:B------:R-:W-:Y:S05]  /*2a940*/  BSYNC.RECONVERGENT B3 ;  /* 0x0000000000037941 */ /* 0x000fea0003800200 */
.L_x_65164:
        /* <DEDUP_REMOVED lines=43> */
.L_x_65162:
[----:B------:R-:W-:Y:S05]  /*2ac00*/  BSYNC.RECONVERGENT B2 ;  /* 0x0000000000027941 */ /* 0x000fea0003800200 */
.L_x_65161:
        /* <DEDUP_REMOVED lines=18> */
.L_x_65168:
        /* <DEDUP_REMOVED lines=13> */
.L_x_65170:
[----:B------:R-:W-:Y:S05]  /*2ae00*/  BSYNC.RECONVERGENT B3 ;  /* 0x0000000000037941 */ /* 0x000fea0003800200 */
.L_x_65169:
        /* <DEDUP_REMOVED lines=42> */
.L_x_65167:
[----:B------:R-:W-:Y:S05]  /*2b0b0*/  BSYNC.RECONVERGENT B2 ;  /* 0x0000000000027941 */ /* 0x000fea0003800200 */
.L_x_65166:
        /* <DEDUP_REMOVED lines=10> */
.L_x_65150:
        /* <DEDUP_REMOVED lines=11> */
[----:B-1----:R-:W-:-:S05]  /*2b210*/  IMAD.WIDE.U32 R210, R221, 0x4, R210 ;  /* 0x00000004ddd27825 */ /* 0x002fca00078e00d2 */
[----:B------:R0:W-:Y:S02]  /*2b220*/  STG.E desc[UR8][R210.64], R15 ;  /* 0x0000000fd2007986 */ /* 0x0001e4000c101908 */
.L_x_65128:
[----:B------:R-:W-:Y:S05]  /*2b230*/  BSYNC.RECONVERGENT B1 ;  /* 0x0000000000017941 */ /* 0x000fea0003800200 */
.L_x_65127:
[----:B0-234-:R-:W-:Y:S01]  /*2b240*/  FADD.FTZ R208, RZ, R16 ;  /* 0x00000010ffd07221 */ /* 0x01dfe20000010000 */
[C---:B------:R-:W-:Y:S01]  /*2b250*/  ISETP.GT.U32.AND P3, PT, R13.reuse, 0x3f, PT ;  /* 0x0000003f0d00780c */ /* 0x040fe20003f64070 */
[----:B------:R-:W-:Y:S01]  /*2b260*/  UMOV UR4, 0xffffffff ;  /* 0xffffffff00047882 */ /* 0x000fe20000000000 */
[----:B------:R-:W-:Y:S01]  /*2b270*/  ISETP.GT.U32.AND P2, PT, R13, 0x5f, PT ;  /* 0x0000005f0d00780c */ /* 0x000fe20003f44070 */
[----:B------:R-:W-:Y:S01]  /*2b280*/  FADD.FTZ R15, R17, R208 ;  /* 0x000000d0110f7221 */ /* 0x000fe20000010000 */
        /* <DEDUP_REMOVED lines=261> */
.L_x_65216:
        /* <DEDUP_REMOVED lines=9> */
[----:B------:R-:W2:Y:S01]  /*2c370*/  @!P5 LDC.64 R214, c[0x0][0x3c8] ;  /* 0x0000f200ffd6db82 */ /* 0x000ea20000000a00 */
[----:B------:R-:W-:-:S04]  /*2c380*/  FSEL R15, R208, RZ, P0 ;  /* 0x000000ffd00f7208 */ /* 0x000fc80000000000 */
        /* <DEDUP_REMOVED lines=9> */
[--C-:B0-----:R-:W-:Y:S01]  /*2c420*/  FADD.FTZ R213, R18, -R15.reuse ;  /* 0x8000000f12d57221 */ /* 0x101fe20000010000 */
        /* <DEDUP_REMOVED lines=9> */
[C---:B-1----:R-:W-:Y:S01]  /*2c4c0*/  IMAD.WIDE.U32 R214, R0.reuse, 0x10, R214 ;  /* 0x0000001000d67825 */ /* 0x042fe200078e00d6 */
[----:B------:R-:W-:-:S04]  /*2c4d0*/  IADD3 R0, PT, PT, R0, 0x20, RZ ;  /* 0x0000002000007810 */ /* 0x000fc80007ffe0ff */
[----:B------:R2:W-:Y:S03]  /*2c4e0*/  STG.E.128 desc[UR8][R214.64], R208 ;  /* 0x000000d0d6007986 */ /* 0x0005e6000c101d08 */
.L_x_65173:
[----:B------:R-:W-:Y:S05]  /*2c4f0*/  BSYNC.RECONVERGENT B1 ;  /* 0x0000000000017941 */ /* 0x000fea0003800200 */
.L_x_65172:
[----:B------:R-:W-:Y:S01]  /*2c500*/  ISETP.GE.U32.AND P0, PT, R13, 0x40, PT ;  /* 0x000000400d00780c */ /* 0x000fe20003f06070 */
[----:B------:R-:W-:-:S12]  /*2c510*/  BSSY.RECONVERGENT B1, `(.L_x_65174) ;  /* 0x0000012000017945 */ /* 0x000fd80003800200 */
[----:B------:R-:W-:Y:S05]  /*2c520*/  @!P0 BRA `(.L_x_65175) ;  /* 0x0000000000408947 */ /* 0x000fea0003800000 */
[----:B-12---:R-:W1:Y:S01]  /*2c530*/  LDC.64 R208, c[0x0][0x428] ;  /* 0x00010a00ffd07b82 */ /* 0x006e620000000a00 */
[--C-:B------:R-:W-:Y:S01]  /*2c540*/  FADD.FTZ R211, R204, -R15.reuse ;  /* 0x8000000fccd37221 */ /* 0x100fe20000010000 */
[--C-:B0-----:R-:W-:Y:S01]  /*2c550*/  FADD.FTZ R213, R205, -R15.reuse ;  /* 0x8000000fcdd57221 */ /* 0x101fe20000010000 */
[--C-:B------:R-:W-:Y:S01]  /*2c560*/  FADD.FTZ R215, R206, -R15.reuse ;  /* 0x8000000fced77221 */ /* 0x100fe20000010000 */
[----:B------:R-:W-:Y:S01]  /*2c570*/  FADD.FTZ R217, R207, -R15 ;  /* 0x8000000fcfd97221 */ /* 0x000fe20000010000 */
[C---:B------:R-:W-:Y:S01]  /*2c580*/  FMUL.FTZ R211, R212.reuse, R211 ;  /* 0x000000d3d4d37220 */ /* 0x040fe20000410000 */
[C---:B------:R-:W-:Y:S01]  /*2c590*/  FMUL.FTZ R210, R212.reuse, R213 ;  /* 0x000000d5d4d27220 */ /* 0x040fe20000410000 */
[C---:B------:R-:W-:Y:S01]  /*2c5a0*/  FMUL.FTZ R213, R212.reuse, R215 ;  /* 0x000000d7d4d57220 */ /* 0x040fe20000410000 */
[----:B------:R-:W-:Y:S01]  /*2c5b0*/  FMUL.FTZ R216, R212, R217 ;  /* 0x000000d9d4d87220 */ /* 0x000fe20000410000 */
[----:B-1----:R-:W-:-:S04]  /*2c5c0*/  IMAD.WIDE.U32 R214, R0, 0x10, R208 ;  /* 0x0000001000d67825 */ /* 0x002fc800078e00d0 */
[----:B------:R-:W-:Y:S01]  /*2c5d0*/  FFMA.FTZ R208, R211, R136, R132 ;  /* 0x00000088d3d07223 */ /* 0x000fe20000010084 */
[----:B------:R-:W-:Y:S01]  /*2c5e0*/  FFMA.FTZ R209, R210, R137, R133 ;  /* 0x00000089d2d17223 */ /* 0x000fe20000010085 */
[----:B------:R-:W-:Y:S01]  /*2c5f0*/  FFMA.FTZ R210, R213, R138, R134 ;  /* 0x0000008ad5d27223 */ /* 0x000fe20000010086 */
[----:B------:R-:W-:Y:S01]  /*2c600*/  FFMA.FTZ R211, R216, R139, R135 ;  /* 0x0000008bd8d37223 */ /* 0x000fe20000010087 */
[----:B------:R-:W-:-:S04]  /*2c610*/  VIADD R0, R0, 0x20 ;  /* 0x0000002000007836 */ /* 0x000fc80000000000 */
[----:B------:R3:W-:Y:S03]  /*2c620*/  STG.E.128 desc[UR8][R214.64], R208 ;  /* 0x000000d0d6007986 */ /* 0x0007e6000c101d08 */
.L_x_65175:
[----:B------:R-:W-:Y:S05]  /*2c630*/  BSYNC.RECONVERGENT B1 ;  /* 0x0000000000017941 */ /* 0x000fea0003800200 */
.L_x_65174:
[----:B------:R-:W-:Y:S01]  /*2c640*/  ISETP.GE.U32.AND P0, PT, R13, 0x60, PT ;  /* 0x000000600d00780c */ /* 0x000fe20003f06070 */
[----:B------:R-:W-:-:S12]  /*2c650*/  BSSY.RECONVERGENT B1, `(.L_x_65176) ;  /* 0x0000012000017945 */ /* 0x000fd80003800200 */
[----:B------:R-:W-:Y:S05]  /*2c660*/  @!P0 BRA `(.L_x_65177) ;  /* 0x0000000000408947 */ /* 0x000fea0003800000 */
[----:B-123--:R-:W1:Y:S01]  /*2c670*/  LDC.64 R208, c[0x0][0x428] ;  /* 0x00010a00ffd07b82 */ /* 0x00ee620000000a00 */
        /* <DEDUP_REMOVED lines=13> */
[----:B------:R-:W-:-:S04]  /*2c750*/  IADD3 R0, PT, PT, R0, 0x20, RZ ;  /* 0x0000002000007810 */ /* 0x000fc80007ffe0ff */
[----:B------:R4:W-:Y:S03]  /*2c760*/  STG.E.128 desc[UR8][R214.64], R208 ;  /* 0x000000d0d6007986 */ /* 0x0009e6000c101d08 */
.L_x_65177:
[----:B------:R-:W-:Y:S05]  /*2c770*/  BSYNC.RECONVERGENT B1 ;  /* 0x0000000000017941 */ /* 0x000fea0003800200 */
.L_x_65176:
[----:B------:R-:W-:Y:S01]  /*2c780*/  ISETP.GE.U32.AND P0, PT, R13, 0x80, PT ;  /* 0x000000800d00780c */ /* 0x000fe20003f06070 */
[----:B------:R-:W-:-:S12]  /*2c790*/  BSSY.RECONVERGENT B1, `(.L_x_65178) ;  /* 0x0000012000017945 */ /* 0x000fd80003800200 */
[----:B------:R-:W-:Y:S05]  /*2c7a0*/  @!P0 BRA `(.L_x_65179) ;  /* 0x0000000000408947 */ /* 0x000fea0003800000 */
[----:B-1234-:R-:W1:Y:S01]  /*2c7b0*/  LDC.64 R208, c[0x0][0x428] ;  /* 0x00010a00ffd07b82 */ /* 0x01ee620000000a00 */
        /* <DEDUP_REMOVED lines=15> */
.L_x_65179:
[----:B------:R-:W-:Y:S05]  /*2c8b0*/  BSYNC.RECONVERGENT B1 ;  /* 0x0000000000017941 */ /* 0x000fea0003800200 */
.L_x_65178:
        /* <DEDUP_REMOVED lines=16> */
[----:B------:R-:W-:Y:S01]  /*2c9c0*/  FFMA.FTZ R211, R216, R115, R111 ;  /* 0x00000073d8d37223 */ /* 0x000fe2000001006f */
[----:B------:R-:W-:-:S04]  /*2c9d0*/  IADD3 R0, PT, PT, R0, 0x20, RZ ;  /* 0x0000002000007810 */ /* 0x000fc80007ffe0ff */
[----:B------:R0:W-:Y:S03]  /*2c9e0*/  STG.E.128 desc[UR8][R214.64], R208 ;  /* 0x000000d0d6007986 */ /* 0x0001e6000c101d08 */
.L_x_65181:
[----:B------:R-:W-:Y:S05]  /*2c9f0*/  BSYNC.RECONVERGENT B1 ;  /* 0x0000000000017941 */ /* 0x000fea0003800200 */
.L_x_65180:
        /* <DEDUP_REMOVED lines=17> */
[----:B------:R-:W-:-:S04]  /*2cb10*/  VIADD R0, R0, 0x20 ;  /* 0x0000002000007836 */ /* 0x000fc80000000000 */
[----:B------:R0:W-:Y:S03]  /*2cb20*/  STG.E.128 desc[UR8][R214.64], R208 ;  /* 0x000000d0d6007986 */ /* 0x0001e6000c101d08 */
.L_x_65183:
[----:B------:R-:W-:Y:S05]  /*2cb30*/  BSYNC.RECONVERGENT B1 ;  /* 0x0000000000017941 */ /* 0x000fea0003800200 */
.L_x_65182:
        /* <DEDUP_REMOVED lines=19> */
.L_x_65185:
[----:B------:R-:W-:Y:S05]  /*2cc70*/  BSYNC.RECONVERGENT B1 ;  /* 0x0000000000017941 */ /* 0x000fea0003800200 */
.L_x_65184:
        /* <DEDUP_REMOVED lines=19> */
.L_x_65187:
[----:B------:R-:W-:Y:S05]  /*2cdb0*/  BSYNC.RECONVERGENT B1 ;  /* 0x0000000000017941 */ /* 0x000fea0003800200 */
.L_x_65186:
        /* <DEDUP_REMOVED lines=19> */
.L_x_65189:
[----:B------:R-:W-:Y:S05]  /*2cef0*/  BSYNC.RECONVERGENT B1 ;  /* 0x0000000000017941 */ /* 0x000fea0003800200 */
.L_x_65188:
        /* <DEDUP_REMOVED lines=19> */
.L_x_65191:
[----:B------:R-:W-:Y:S05]  /*2d030*/  BSYNC.RECONVERGENT B1 ;  /* 0x0000000000017941 */ /* 0x000fea0003800200 */
.L_x_65190:
        /* <DEDUP_REMOVED lines=19> */
.L_x_65193:
[----:B------:R-:W-:Y:S05]  /*2d170*/  BSYNC.RECONVERGENT B1 ;  /* 0x0000000000017941 */ /* 0x000fea0003800200 */
.L_x_65192:
        /* <DEDUP_REMOVED lines=19> */
.L_x_65195:
[----:B------:R-:W-:Y:S05]  /*2d2b0*/  BSYNC.RECONVERGENT B1 ;  /* 0x0000000000017941 */ /* 0x000fea0003800200 */
.L_x_65194:
        /* <DEDUP_REMOVED lines=19> */
.L_x_65197:
[----:B------:R-:W-:Y:S05]  /*2d3f0*/  BSYNC.RECONVERGENT B1 ;  /* 0x0000000000017941 */ /* 0x000fea0003800200 */
.L_x_65196:
        /* <DEDUP_REMOVED lines=19> */
.L_x_65199:
[----:B------:R-:W-:Y:S05]  /*2d530*/  BSYNC.RECONVERGENT B1 ;  /* 0x0000000000017941 */ /* 0x000fea0003800200 */
.L_x_65198:
        /* <DEDUP_REMOVED lines=19> */
.L_x_65201:
[----:B------:R-:W-:Y:S05]  /*2d670*/  BSYNC.RECONVERGENT B1 ;  /* 0x0000000000017941 */ /* 0x000fea0003800200 */
.L_x_65200:
        /* <DEDUP_REMOVED lines=18> */
.L_x_65203:
[----:B------:R-:W-:Y:S05]  /*2d7a0*/  BSYNC.RECONVERGENT B1 ;  /* 0x0000000000017941 */ /* 0x000fea0003800200 */
.L_x_65202:
[----:B01234-:R-:W0:Y:S02]  /*2d7b0*/  LDC.64 R208, c[0x0][0x380] ;  /* 0x0000e000ffd07b82 */ /* 0x01fe240000000a00 */
[----:B0-----:R-:W-:-:S05]  /*2d7c0*/  IMAD R10, R208, 0x4, R10 ;  /* 0x00000004d00a7824 */ /* 0x001fca00078e020a */
[----:B------:R-:W-:-:S13]  /*2d7d0*/  ISETP.GE.AND P0, PT, R10, R209, PT ;  /* 0x000000d10a00720c */ /* 0x000fda0003f06270 */
[----:B------:R-:W-:Y:S05]  /*2d7e0*/  @!P0 BRA `(.L_x_65204) ;  /* 0xfffffd3c00d08947 */ /* 0x000fea000383ffff */
[----:B------:R-:W-:Y:S05]  /*2d7f0*/  BSYNC B0 ;  /* 0x0000000000007941 */ /* 0x000fea0003800000 */
.L_x_64467:
[----:B------:R-:W-:Y:S05]  /*2d800*/  EXIT ;  /* 0x000000000000794d */ /* 0x000fea0003800000 */
.L_x_65171:
        /* <DEDUP_REMOVED lines=8> */
.L_x_65206:
[----:B------:R-:W-:Y:S05]  /*2d890*/  BSYNC B1 ;  /* 0x0000000000017941 */ /* 0x000fea0003800000 */
.L_x_65205:
        /* <DEDUP_REMOVED lines=9> */
.L_x_65207:
[----:B------:R-:W-:Y:S02]  /*2d930*/  IMAD.MOV.U32 R217, RZ, RZ, 0x4 ;  /* 0x00000004ffd97424 */ /* 0x000fe400078e00ff */
[----:B------:R-:W-:-:S04]  /*2d940*/  IMAD.MOV.U32 R209, RZ, RZ, R214 ;  /* 0x000000ffffd17224 */ /* 0x000fc800078e00d6 */
[----:B------:R-:W-:-:S05]  /*2d950*/  FADD.FTZ R211, R210, R209 ;  /* 0x000000d1d2d37221 */ /* 0x000fca0000010000 */
[----:B------:R-:W-:-:S07]  /*2d960*/  MOV R216, R211 ;  /* 0x000000d300d87202 */ /* 0x000fce0000000f00 */
[----:B------:R-:W-:Y:S05]  /*2d970*/  WARPSYNC.COLLECTIVE R215, `(.L_x_65208) ;  /* 0x00000000d7087348 */ /* 0x000fea0003c00000 */
[----:B------:R0:W1:Y:S02]  /*2d980*/  SHFL.BFLY P6, R214, R216, R217, R218 ;  /* 0x0c0000d9d8d67389 */ /* 0x00006400000c00da */
[----:B01----:R-:W-:Y:S05]  /*2d990*/  ENDCOLLECTIVE ;  /* 0x000000000000791b */ /* 0x003fea0003800000 */
.L_x_65208:
[----:B------:R-:W-:Y:S01]  /*2d9a0*/  HFMA2 R217, -RZ, RZ, 0, 4.76837158203125e-07 ;  /* 0x00000008ffd97431 */ /* 0x000fe200000001ff */
[----:B------:R-:W-:-:S05]  /*2d9b0*/  MOV R208, R214 ;  /* 0x000000d600d07202 */ /* 0x000fca0000000f00 */
[----:B------:R-:W-:-:S04]  /*2d9c0*/  FADD.FTZ R212, R211, R208 ;  /* 0x000000d0d3d47221 */ /* 0x000fc80000010000 */
[----:B------:R-:W-:-:S07]  /*2d9d0*/  IMAD.MOV.U32 R216, RZ, RZ, R212 ;  /* 0x000000ffffd87224 */ /* 0x000fce00078e00d4 */
[----:B------:R-:W-:Y:S05]  /*2d9e0*/  WARPSYNC.COLLECTIVE R215, `(.L_x_65209) ;  /* 0x00000000d7087348 */ /* 0x000fea0003c00000 */
[----:B------:R0:W1:Y:S02]  /*2d9f0*/  SHFL.BFLY P6, R214, R216, R217, R218 ;  /* 0x0c0000d9d8d67389 */ /* 0x00006400000c00da */
[----:B01----:R-:W-:Y:S05]  /*2da00*/  ENDCOLLECTIVE ;  /* 0x000000000000791b */ /* 0x003fea0003800000 */
.L_x_65209:
        /* <DEDUP_REMOVED lines=8> */
.L_x_65210:
        /* <DEDUP_REMOVED lines=148> */
.L_x_65211:
[----:B------:R-:W-:Y:S02]  /*2e3d0*/  IMAD.MOV.U32 R217, RZ, RZ, 0x2 ;  /* 0x00000002ffd97424 */ /* 0x000fe400078e00ff */
[----:B------:R-:W-:-:S04]  /*2e3e0*/  IMAD.MOV.U32 R210, RZ, RZ, R214 ;  /* 0x000000ffffd27224 */ /* 0x000fc800078e00d6 */
[----:B------:R-:W-:-:S05]  /*2e3f0*/  FADD.FTZ R210, R15, R210 ;  /* 0x000000d20fd27221 */ /* 0x000fca0000010000 */
[----:B------:R-:W-:-:S07]  /*2e400*/  MOV R216, R210 ;  /* 0x000000d200d87202 */ /* 0x000fce0000000f00 */
[----:B------:R-:W-:Y:S05]  /*2e410*/  WARPSYNC.COLLECTIVE R215, `(.L_x_65212) ;  /* 0x00000000d7087348 */ /* 0x000fea0003c00000 */
[----:B------:R0:W1:Y:S02]  /*2e420*/  SHFL.BFLY P6, R214, R216, R217, R218 ;  /* 0x0c0000d9d8d67389 */ /* 0x00006400000c00da */
[----:B01----:R-:W-:Y:S05]  /*2e430*/  ENDCOLLECTIVE ;  /* 0x000000000000791b */ /* 0x003fea0003800000 */
.L_x_65212:
[----:B------:R-:W-:Y:S01]  /*2e440*/  HFMA2 R217, -RZ, RZ, 0, 2.384185791015625e-07 ;  /* 0x00000004ffd97431 */ /* 0x000fe200000001ff */
[----:B------:R-:W-:-:S05]  /*2e450*/  MOV R211, R214 ;  /* 0x000000d600d37202 */ /* 0x000fca0000000f00 */
[----:B------:R-:W-:-:S04]  /*2e460*/  FADD.FTZ R211, R210, R211 ;  /* 0x000000d3d2d37221 */ /* 0x000fc80000010000 */
[----:B------:R-:W-:-:S07]  /*2e470*/  IMAD.MOV.U32 R216, RZ, RZ, R211 ;  /* 0x000000ffffd87224 */ /* 0x000fce00078e00d3 */
[----:B------:R-:W-:Y:S05]  /*2e480*/  WARPSYNC.COLLECTIVE R215, `(.L_x_65213) ;  /* 0x00000000d7087348 */ /* 0x000fea0003c00000 */
[----:B------:R0:W1:Y:S02]  /*2e490*/  SHFL.BFLY P6, R214, R216, R217, R218 ;  /* 0x0c0000d9d8d67389 */ /* 0x00006400000c00da */
[----:B01----:R-:W-:Y:S05]  /*2e4a0*/  ENDCOLLECTIVE ;  /* 0x000000000000791b */ /* 0x003fea0003800000 */
.L_x_65213:
[----:B------:R-:W-:Y:S02]  /*2e4b0*/  IMAD.MOV.U32 R217, RZ, RZ, 0x8 ;  /* 0x00000008ffd97424 */ /* 0x000fe400078e00ff */
[----:B------:R-:W-:-:S04]  /*2e4c0*/  IMAD.MOV.U32 R212, RZ, RZ, R214 ;  /* 0x000000ffffd47224 */ /* 0x000fc800078e00d6 */
[----:B------:R-:W-:-:S05]  /*2e4d0*/  FADD.FTZ R212, R211, R212 ;  /* 0x000000d4d3d47221 */ /* 0x000fca0000010000 */
[----:B------:R-:W-:-:S07]  /*2e4e0*/  MOV R216, R212 ;  /* 0x000000d400d87202 */ /* 0x000fce0000000f00 */
[----:B------:R-:W-:Y:S05]  /*2e4f0*/  WARPSYNC.COLLECTIVE R215, `(.L_x_65214) ;  /* 0x00000000d7087348 */ /* 0x000fea0003c00000 */
[----:B------:R0:W1:Y:S02]  /*2e500*/  SHFL.BFLY P6, R214, R216, R217, R218 ;  /* 0x0c0000d9d8d67389 */ /* 0x00006400000c00da */
[----:B01----:R-:W-:Y:S05]  /*2e510*/  ENDCOLLECTIVE ;  /* 0x000000000000791b */ /* 0x003fea0003800000 */
.L_x_65214:
[----:B------:R-:W-:Y:S01]  /*2e520*/  HFMA2 R217, -RZ, RZ, 0, 9.5367431640625e-07 ;  /* 0x00000010ffd97431 */ /* 0x000fe200000001ff */
[----:B------:R-:W-:-:S05]  /*2e530*/  MOV R213, R214 ;  /* 0x000000d600d57202 */ /* 0x000fca0000000f00 */
[----:B------:R-:W-:-:S04]  /*2e540*/  FADD.FTZ R213, R212, R213 ;  /* 0x000000d5d4d57221 */ /* 0x000fc80000010000 */
[----:B------:R-:W-:-:S07]  /*2e550*/  IMAD.MOV.U32 R216, RZ, RZ, R213 ;  /* 0x000000ffffd87224 */ /* 0x000fce00078e00d5 */
[----:B------:R-:W-:Y:S05]  /*2e560*/  WARPSYNC.COLLECTIVE R215, `(.L_x_65215) ;  /* 0x00000000d7087348 */ /* 0x000fea0003c00000 */
[----:B------:R0:W1:Y:S02]  /*2e570*/  SHFL.BFLY P6, R214, R216, R217, R218 ;  /* 0x0c0000d9d8d67389 */ /* 0x00006400000c00da */
[----:B01----:R-:W-:Y:S05]  /*2e580*/  ENDCOLLECTIVE ;  /* 0x000000000000791b */ /* 0x003fea0003800000 */
.L_x_65215:
[----:B------:R-:W-:Y:S05]  /*2e590*/  BRA `(.L_x_65216) ;  /* 0xffffffdc00507947 */ /* 0x000fea000383ffff */
.L_x_65217:
        /* <DEDUP_REMOVED lines=14> */
.L_x_71572:


//--------------------- .text._ZN10layer_norm13ln_fwd_kernelINS_13Kernel_traitsIfffffjLj2048ELj1ELj4ELj1ELj16ENS_18Kernel_traits_baseILj2048EfffffjLj128EEEEELb1ELb0ELb0ELb1EEEvNS_9FwdParamsE --------------------------
	.section	.text._ZN10layer_norm13ln_fwd_kernelINS_13Kernel_traitsIfffffjLj2048ELj1ELj4ELj1ELj16ENS_18Kernel_traits_baseILj2048EfffffjLj128EEEEELb1ELb0ELb0ELb1EEEvNS_9FwdParamsE,"ax",@progbits
	.align	128
        .global         _ZN10layer_norm13ln_fwd_kernelINS_13Kernel_traitsIfffffjLj2048ELj1ELj4ELj1ELj16ENS_18Kernel_traits_baseILj2048EfffffjLj128EEEEELb1ELb0ELb0ELb1EEEvNS_9FwdParamsE
        .type           _ZN10layer_norm13ln_fwd_kernelINS_13Kernel_traitsIfffffjLj2048ELj1ELj4ELj1ELj16ENS_18Kernel_traits_baseILj2048EfffffjLj128EEEEELb1ELb0ELb0ELb1EEEvNS_9FwdParamsE,@function
        .size           _ZN10layer_norm13ln_fwd_kernelINS_13Kernel_traitsIfffffjLj2048ELj1ELj4ELj1ELj16ENS_18Kernel_traits_baseILj2048EfffffjLj128EEEEELb1ELb0ELb0ELb1EEEvNS_9FwdParamsE,(.L_x_71573 - _ZN10layer_norm13ln_fwd_kernelINS_13Kernel_traitsIfffffjLj2048ELj1ELj4ELj1ELj16ENS_18Kernel_traits_baseILj2048EfffffjLj128EEEEELb1ELb0ELb0ELb1EEEvNS_9FwdParamsE)
        .other          _ZN10layer_norm13ln_fwd_kernelINS_13Kernel_traitsIfffffjLj2048ELj1ELj4ELj1ELj16ENS_18Kernel_traits_baseILj2048EfffffjLj128EEEEELb1ELb0ELb0ELb1EEEvNS_9FwdParamsE,@"STO_CUDA_ENTRY STV_DEFAULT"
_ZN10layer_norm13ln_fwd_kernelINS_13Kernel_traitsIfffffjLj2048ELj1ELj4ELj1ELj16ENS_18Kernel_traits_baseILj2048EfffffjLj128EEEEELb1ELb0ELb0ELb1EEEvNS_9FwdParamsE:
.text._ZN10layer_norm13ln_fwd_kernelINS_13Kernel_traitsIfffffjLj2048ELj1ELj4ELj1ELj16ENS_18Kernel_traits_baseILj2048EfffffjLj128EEEEELb1ELb0ELb0ELb1EEEvNS_9FwdParamsE:
        /* <DEDUP_REMOVED lines=87> */
.L_x_65218:
        /* <DEDUP_REMOVED lines=50> */
.L_x_65219:
        /* <DEDUP_REMOVED lines=9> */
[----:B------:R-:W0:Y:S01]  /*0920*/  LDCU UR33, c[0x0][0x404] ;  /* 0x00008080ff2177ac */ /* 0x000e220008000800 */
        /* <DEDUP_REMOVED lines=8> */
[----:B------:R-:W-:-:S02]  /*09b0*/  LOP3.LUT R5, R6, UR15, R5, 0x96, !PT ;  /* 0x0000000f06057c12 */ /* 0x000fc4000f8e9605 */
[----:B-1----:R-:W-:Y:S01]  /*09c0*/  ISETP.NE.U32.AND P1, PT, RZ, UR4, PT ;  /* 0x00000004ff007c0c */ /* 0x002fe2000bf25070 */
[----:B------:R-:W-:Y:S01]  /*09d0*/  IMAD R7, R2, -0x326172a9, RZ ;  /* 0xcd9e8d5702077824 */ /* 0x000fe200078e02ff */
[----:B------:R-:W-:Y:S01]  /*09e0*/  LOP3.LUT R3, R4, UR14, R3, 0x96, !PT ;  /* 0x0000000e04037c12 */ /* 0x000fe2000f8e9603 */
[----:B------:R-:W-:Y:S01]  /*09f0*/  IMAD R9, R0, -0x2daee0ad, RZ ;  /* 0xd2511f5300097824 */ /* 0x000fe200078e02ff */
[----:B------:R-:W-:Y:S01]  /*0a00*/  ISETP.NE.AND.EX P1, PT, RZ, UR5, PT, P1 ;  /* 0x00000005ff007c0c */ /* 0x000fe2000bf25310 */
[----:B------:R-:W-:Y:S01]  /*0a10*/  IMAD.HI.U32 R0, R5, -0x326172a9, RZ ;  /* 0xcd9e8d5705007827 */ /* 0x000fe200078e00ff */
[----:B------:R-:W1:Y:S03]  /*0a20*/  LDCU.U8 UR32, c[0x0][0x410] ;  /* 0x00008200ff2077ac */ /* 0x000e660008000000 */
[----:B------:R-:W-:Y:S01]  /*0a30*/  IMAD.HI.U32 R2, R3, -0x2daee0ad, RZ ;  /* 0xd2511f5303027827 */ /* 0x000fe200078e00ff */
[----:B------:R-:W-:Y:S01]  /*0a40*/  LOP3.LUT R0, R7, UR16, R0, 0x96, !PT ;  /* 0x0000001007007c12 */ /* 0x000fe2000f8e9600 */
[----:B------:R-:W4:Y:S02]  /*0a50*/  LDCU UR13, c[0x0][0x448] ;  /* 0x00008900ff0d77ac */ /* 0x000f240008000800 */
        /* <DEDUP_REMOVED lines=45> */
[----:B01234-:R-:W-:-:S07]  /*0d30*/  IMAD R10, R2, -0x326172a9, RZ ;  /* 0xcd9e8d57020a7824 */ /* 0x01ffce00078e02ff */
.L_x_65893:
[----:B-1----:R-:W0:Y:S01]  /*0d40*/  LDC.64 R208, c[0x0][0x390] ;  /* 0x0000e400ffd07b82 */ /* 0x002e220000000a00 */
[----:B------:R-:W-:Y:S02]  /*0d50*/  IMAD R0, R212, UR12, RZ ;  /* 0x0000000cd4007c24 */ /* 0x000fe4000f8e02ff */
[----:B------:R-:W-:-:S03]  /*0d60*/  IMAD.MOV.U32 R218, RZ, RZ, 0x3f800000 ;  /* 0x3f800000ffda7424 */ /* 0x000fc600078e00ff */
[----:B------:R-:W-:Y:S02]  /*0d70*/  SHF.R.S32.HI R5, RZ, 0x1f, R0 ;  /* 0x0000001fff057819 */ /* 0x000fe40000011400 */
[----:B------:R-:W1:Y:S02]  /*0d80*/  @P1 LDC.64 R2, c[0x0][0x3e0] ;  /* 0x0000f800ff021b82 */ /* 0x000e640000000a00 */
[----:B------:R-:W-:-:S04]  /*0d90*/  LEA.HI R0, R5, R0, RZ, 0x2 ;  /* 0x0000000005007211 */ /* 0x000fc800078f10ff */
[----:B------:R-:W-:-:S05]  /*0da0*/  LEA.HI.SX32 R9, R0, R213, 0x1e ;  /* 0x000000d500097211 */ /* 0x000fca00078ff2ff */
[----:B0-----:R-:W-:-:S06]  /*0db0*/  IMAD.WIDE.U32 R4, R9, 0x10, R208 ;  /* 0x0000001009047825 */ /* 0x001fcc00078e00d0 */
[----:B-----5:R-:W5:Y:S01]  /*0dc0*/  LDG.E.128 R4, desc[UR8][R4.64] ;  /* 0x0000000804047981 */ /* 0x020f62000c1e1d00 */
[----:B-1----:R-:W-:-:S05]  /*0dd0*/  @P1 IMAD.WIDE R2, R212, 0x4, R2 ;  /* 0x00000004d4021825 */ /* 0x002fca00078e0202 */
[----:B------:R0:W5:Y:S01]  /*0de0*/  @P1 LDG.E R218, desc[UR8][R2.64] ;  /* 0x0000000802da1981 */ /* 0x000162000c1e1900 */
[----:B------:R-:W-:-:S04]  /*0df0*/  ISETP.NE.U32.AND P0, PT, RZ, UR10, PT ;  /* 0x0000000aff007c0c */ /* 0x000fc8000bf05070 */
[----:B------:R-:W-:Y:S01]  /*0e00*/  ISETP.NE.AND.EX P0, PT, RZ, UR11, PT, P0 ;  /* 0x0000000bff007c0c */ /* 0x000fe2000bf05300 */
[----:B------:R-:W-:-:S12]  /*0e10*/  IMAD.MOV.U32 R217, RZ, RZ, 0x2f800000 ;  /* 0x2f800000ffd97424 */ /* 0x000fd800078e00ff */
[----:B0-----:R-:W-:Y:S05]  /*0e20*/  @!P0 BRA `(.L_x_65221) ;  /* 0x0000001400248947 */ /* 0x001fea0003800000 */
        /* <DEDUP_REMOVED lines=14> */
.L_x_71408:
[----:B------:R-:W-:Y:S05]  /*0f10*/  BRX R2 -0xf20                                          (*"BRANCH_TARGETS .L_x_71409,.L_x_71410,.L_x_71411"*) ;  /* 0xfffffff002387949 */ /* 0x000fea000383ffff */
.L_x_71411:
[----:B------:R-:W-:Y:S01]  /*0f20*/  VIADD R2, R204, 0x1 ;  /* 0x00000001cc027836 */ /* 0x000fe20000000000 */
[----:B------:R-:W-:Y:S01]  /*0f30*/  MOV R0, R225 ;  /* 0x000000e100007202 */ /* 0x000fe20000000f00 */
[----:B------:R-:W-:Y:S01]  /*0f40*/  IMAD.MOV.U32 R3, RZ, RZ, R13 ;  /* 0x000000ffff037224 */ /* 0x000fe200078e000d */
[----:B------:R-:W-:Y:S06]  /*0f50*/  BRA `(.L_x_65223) ;  /* 0x0000000000f47947 */ /* 0x000fec0003800000 */
.L_x_71409:
[----:B------:R-:W-:Y:S01]  /*0f60*/  IMAD.MOV.U32 R0, RZ, RZ, R225 ;  /* 0x000000ffff007224 */ /* 0x000fe200078e00e1 */
[----:B------:R-:W-:Y:S01]  /*0f70*/  MOV R2, 0x3 ;  /* 0x0000000300027802 */ /* 0x000fe20000000f00 */
[----:B------:R-:W-:Y:S01]  /*0f80*/  IMAD.MOV.U32 R3, RZ, RZ, R14 ;  /* 0x000000ffff037224 */ /* 0x000fe200078e000e */
[----:B------:R-:W-:Y:S06]  /*0f90*/  BRA `(.L_x_65223) ;  /* 0x0000000000e47947 */ /* 0x000fec0003800000 */
.L_x_71410:
        /* <DEDUP_REMOVED lines=13> */
.L_x_65225:
[----:B------:R-:W-:Y:S05]  /*1070*/  BSYNC.RECONVERGENT B2 ;  /* 0x0000000000027941 */ /* 0x000fea0003800200 */
.L_x_65224:
        /* <DEDUP_REMOVED lines=43> */
.L_x_65223:
[----:B------:R-:W-:Y:S05]  /*1330*/  BSYNC.RECONVERGENT B1 ;  /* 0x0000000000017941 */ /* 0x000fea0003800200 */
.L_x_65222:
[----:B------:R-:W-:Y:S01]  /*1340*/  I2FP.F32.U32 R8, R3 ;  /* 0x0000000300087245 */ /* 0x000fe20000201000 */
[----:B-----5:R-:W-:Y:S01]  /*1350*/  FMUL.FTZ R4, R4, R218 ;  /* 0x000000da04047220 */ /* 0x020fe20000410000 */
[----:B------:R-:W-:Y:S01]  /*1360*/  IMAD.U32 R215, RZ, RZ, UR34 ;  /* 0x00000022ffd77e24 */ /* 0x000fe2000f8e00ff */
[----:B------:R-:W-:Y:S01]  /*1370*/  ISETP.NE.AND P3, PT, R2, 0x1, PT ;  /* 0x000000010200780c */ /* 0x000fe20003f65270 */
[----:B------:R-:W-:Y:S02]  /*1380*/  IMAD.U32 R216, RZ, RZ, UR33 ;  /* 0x00000021ffd87e24 */ /* 0x000fe4000f8e00ff */
[----:B------:R-:W-:Y:S01]  /*1390*/  FFMA.FTZ R3, R8, R217, 1.1641532182693481445e-10 ;  /* 0x2f00000008037423 */ /* 0x000fe200000100d9 */
[----:B------:R-:W-:Y:S01]  /*13a0*/  FMUL.FTZ R4, R4, R215 ;  /* 0x000000d704047220 */ /* 0x000fe20000410000 */
[----:B------:R-:W-:Y:S01]  /*13b0*/  BSSY.RECONVERGENT B1, `(.L_x_65226) ;  /* 0x0000049000017945 */ /* 0x000fe20003800200 */
[----:B------:R-:W-:Y:S02]  /*13c0*/  HFMA2 R8, -RZ, RZ, 0, 1.1920928955078125e-07 ;  /* 0x00000002ff087431 */ /* 0x000fe400000001ff */
        /* <DEDUP_REMOVED lines=14> */
.L_x_65228:
        /* <DEDUP_REMOVED lines=13> */
.L_x_65230:
[----:B------:R-:W-:Y:S05]  /*1580*/  BSYNC.RECONVERGENT B2 ;  /* 0x0000000000027941 */ /* 0x000fea0003800200 */
.L_x_65229:
        /* <DEDUP_REMOVED lines=43> */
.L_x_65227:
[----:B------:R-:W-:Y:S05]  /*1840*/  BSYNC.RECONVERGENT B1 ;  /* 0x0000000000017941 */ /* 0x000fea0003800200 */
.L_x_65226:
[----:B------:R-:W-:Y:S01]  /*1850*/  I2FP.F32.U32 R2, R3 ;  /* 0x0000000300027245 */ /* 0x000fe20000201000 */
[----:B------:R-:W-:Y:S01]  /*1860*/  FMUL.FTZ R4, R5, R218 ;  /* 0x000000da05047220 */ /* 0x000fe20000410000 */
[----:B------:R-:W-:Y:S01]  /*1870*/  ISETP.NE.AND P4, PT, R8, 0x1, PT ;  /* 0x000000010800780c */ /* 0x000fe20003f85270 */
[----:B------:R-:W-:Y:S02]  /*1880*/  BSSY.RECONVERGENT B1, `(.L_x_65231) ;  /* 0x000004b000017945 */ /* 0x000fe40003800200 */
[----:B------:R-:W-:Y:S01]  /*1890*/  FFMA.FTZ R3, R2, R217, 1.1641532182693481445e-10 ;  /* 0x2f00000002037423 */ /* 0x000fe200000100d9 */
[----:B------:R-:W-:Y:S01]  /*18a0*/  FMUL.FTZ R4, R4, R215 ;  /* 0x000000d704047220 */ /* 0x000fe20000410000 */
[----:B------:R-:W-:-:S03]  /*18b0*/  MOV R2, R10 ;  /* 0x0000000a00027202 */ /* 0x000fc60000000f00 */
        /* <DEDUP_REMOVED lines=14> */
.L_x_65233:
        /* <DEDUP_REMOVED lines=13> */
.L_x_65235:
[----:B------:R-:W-:Y:S05]  /*1a70*/  BSYNC.RECONVERGENT B2 ;  /* 0x0000000000027941 */ /* 0x000fea0003800200 */
.L_x_65234:
        /* <DEDUP_REMOVED lines=43> */
.L_x_65232:
[----:B------:R-:W-:Y:S05]  /*1d30*/  BSYNC.RECONVERGENT B1 ;  /* 0x0000000000017941 */ /* 0x000fea0003800200 */
.L_x_65231:
        /* <DEDUP_REMOVED lines=21> */
.L_x_65238:
        /* <DEDUP_REMOVED lines=13> */
.L_x_65240:
[----:B------:R-:W-:Y:S05]  /*1f60*/  BSYNC.RECONVERGENT B2 ;  /* 0x0000000000027941 */ /* 0x000fea0003800200 */
.L_x_65239:
        /* <DEDUP_REMOVED lines=43> */
.L_x_65237:
[----:B------:R-:W-:Y:S05]  /*2220*/  BSYNC.RECONVERGENT B1 ;  /* 0x0000000000017941 */ /* 0x000fea0003800200 */
.L_x_65236:
        /* <DEDUP_REMOVED lines=9> */
.L_x_65221:
        /* <DEDUP_REMOVED lines=16> */
.L_x_65244:
        /* <DEDUP_REMOVED lines=13> */
.L_x_65246:
[----:B------:R-:W-:Y:S05]  /*2490*/  BSYNC.RECONVERGENT B2 ;  /* 0x0000000000027941 */ /* 0x000fea0003800200 */
.L_x_65245:
        /* <DEDUP_REMOVED lines=43> */
.L_x_65243:
[----:B------:R-:W-:Y:S05]  /*2750*/  BSYNC.RECONVERGENT B1 ;  /* 0x0000000000017941 */ /* 0x000fea0003800200 */
.L_x_65242:
[----:B------:R-:W-:Y:S01]  /*2760*/  ISETP.NE.AND P3, PT, R8, 0x1, PT ;  /* 0x000000010800780c */ /* 0x000fe20003f65270 */
[----:B------:R-:W-:Y:S01]  /*2770*/  IMAD.U32 R216, RZ, RZ, UR33 ;  /* 0x00000021ffd87e24 */ /* 0x000fe2000f8e00ff */
[----:B------:R-:W-:Y:S01]  /*2780*/  I2FP.F32.U32 R2, R2 ;  /* 0x0000000200027245 */ /* 0x000fe20000201000 */
[----:B-----5:R-:W-:Y:S01]  /*2790*/  FMUL.FTZ R144, R4, R218 ;  /* 0x000000da04907220 */ /* 0x020fe20000410000 */
[----:B------:R-:W-:Y:S01]  /*27a0*/  MOV R215, UR34 ;  /* 0x0000002200d77c02 */ /* 0x000fe20008000f00 */
[----:B------:R-:W-:Y:S01]  /*27b0*/  BSSY.RECONVERGENT B1, `(.L_x_65247) ;  /* 0x0000048000017945 */ /* 0x000fe20003800200 */
[----:B------:R-:W-:Y:S02]  /*27c0*/  IMAD.MOV.U32 R146, RZ, RZ, 0x2 ;  /* 0x00000002ff927424 */ /* 0x000fe400078e00ff */
        /* <DEDUP_REMOVED lines=13> */
.L_x_65249:
        /* <DEDUP_REMOVED lines=13> */
.L_x_65251:
[----:B------:R-:W-:Y:S05]  /*2970*/  BSYNC.RECONVERGENT B2 ;  /* 0x0000000000027941 */ /* 0x000fea0003800200 */
.L_x_65250:
        /* <DEDUP_REMOVED lines=43> */
.L_x_65248:
[----:B------:R-:W-:Y:S05]  /*2c30*/  BSYNC.RECONVERGENT B1 ;  /* 0x0000000000017941 */ /* 0x000fea0003800200 */
.L_x_65247:
        /* <DEDUP_REMOVED lines=18> */
.L_x_65254:
        /* <DEDUP_REMOVED lines=13> */
.L_x_65256:
[----:B------:R-:W-:Y:S05]  /*2e30*/  BSYNC.RECONVERGENT B2 ;  /* 0x0000000000027941 */ /* 0x000fea0003800200 */
.L_x_65255:
        /* <DEDUP_REMOVED lines=43> */
.L_x_65253:
[----:B------:R-:W-:Y:S05]  /*30f0*/  BSYNC.RECONVERGENT B1 ;  /* 0x0000000000017941 */ /* 0x000fea0003800200 */
.L_x_65252:
        /* <DEDUP_REMOVED lines=18> */
.L_x_65259:
        /* <DEDUP_REMOVED lines=13> */
.L_x_65261:
[----:B------:R-:W-:Y:S05]  /*32f0*/  BSYNC.RECONVERGENT B2 ;  /* 0x0000000000027941 */ /* 0x000fea0003800200 */
.L_x_65260:
        /* <DEDUP_REMOVED lines=43> */
.L_x_65258:
[----:B------:R-:W-:Y:S05]  /*35b0*/  BSYNC.RECONVERGENT B1 ;  /* 0x0000000000017941 */ /* 0x000fea0003800200 */
.L_x_65257:
[----:B------:R-:W-:Y:S02]  /*35c0*/  I2FP.F32.U32 R2, R2 ;  /* 0x0000000200027245 */ /* 0x000fe40000201000 */
[----:B------:R-:W-:Y:S02]  /*35d0*/  FSEL R144, R144, RZ, P2 ;  /* 0x000000ff90907208 */ /* 0x000fe40001000000 */
[----:B------:R-:W-:Y:S01]  /*35e0*/  FSEL R145, R145, RZ, P3 ;  /* 0x000000ff91917208 */ /* 0x000fe20001800000 */
[----:B------:R-:W-:Y:S01]  /*35f0*/  FFMA.FTZ R3, R2, R217, 1.1641532182693481445e-10 ;  /* 0x2f00000002037423 */ /* 0x000fe200000100d9 */
[----:B------:R-:W-:Y:S01]  /*3600*/  FMUL.FTZ R2, R7, R218 ;  /* 0x000000da07027220 */ /* 0x000fe20000410000 */
[----:B------:R-:W-:-:S03]  /*3610*/  FSEL R146, R6, RZ, P4 ;  /* 0x000000ff06927208 */ /* 0x000fc60002000000 */
[----:B------:R-:W-:Y:S01]  /*3620*/  FMUL.FTZ R2, R2, R215 ;  /* 0x000000d702027220 */ /* 0x000fe20000410000 */
[----:B------:R-:W-:-:S04]  /*3630*/  FSETP.GTU.FTZ.AND P6, PT, R3, R216, PT ;  /* 0x000000d80300720b */ /* 0x000fc80003fdc000 */
[----:B------:R-:W-:Y:S02]  /*3640*/  PLOP3.LUT P5, PT, P6, PT, PT, 0x8, 0x80 ;  /* 0x000000000080781c */ /* 0x000fe400037ae170 */
[----:B------:R-:W-:-:S11]  /*3650*/  FSEL R147, R2, RZ, !P6 ;  /* 0x000000ff02937208 */ /* 0x000fd60007000000 */
.L_x_65241:
[----:B------:R-:W0:Y:S01]  /*3660*/  LDC.64 R230, c[0x0][0x3a8] ;  /* 0x0000ea00ffe67b82 */ /* 0x000e220000000a00 */
[----:B------:R-:W-:Y:S01]  /*3670*/  SEL R2, RZ, 0x1000000, !P5 ;  /* 0x01000000ff027807 */ /* 0x000fe20006800000 */
[----:B------:R-:W-:Y:S01]  /*3680*/  VIADD R8, R9, 0x20 ;  /* 0x0000002009087836 */ /* 0x000fe20000000000 */
[----:B------:R-:W-:Y:S02]  /*3690*/  SEL R3, RZ, 0x10000, !P4 ;  /* 0x00010000ff037807 */ /* 0x000fe40006000000 */
[----:B------:R-:W-:-:S03]  /*36a0*/  SEL R4, RZ, 0x100, !P3 ;  /* 0x00000100ff047807 */ /* 0x000fc60005800000 */
[----:B------:R-:W1:Y:S01]  /*36b0*/  LDC.64 R228, c[0x0][0x3b0] ;  /* 0x0000ec00ffe47b82 */ /* 0x000e620000000a00 */
[----:B------:R-:W-:Y:S01]  /*36c0*/  IADD3 R2, PT, PT, R4, R2, R3 ;  /* 0x0000000204027210 */ /* 0x000fe20007ffe003 */
[----:B------:R-:W-:Y:S01]  /*36d0*/  IMAD.WIDE.U32 R4, R8, 0x10, R208 ;  /* 0x0000001008047825 */ /* 0x000fe200078e00d0 */
[----:B------:R-:W-:-:S05]  /*36e0*/  SEL R3, RZ, 0x1, !P2 ;  /* 0x00000001ff037807 */ /* 0x000fca0005000000 */
[----:B------:R-:W-:Y:S02]  /*36f0*/  IMAD.IADD R151, R2, 0x1, R3 ;  /* 0x0000000102977824 */ /* 0x000fe400078e0203 */
[----:B0-----:R-:W-:-:S05]  /*3700*/  IMAD.WIDE.U32 R2, R9, 0x10, R230 ;  /* 0x0000001009027825 */ /* 0x001fca00078e00e6 */
[----:B------:R0:W-:Y:S01]  /*3710*/  STG.E.128 desc[UR8][R2.64], R144 ;  /* 0x0000009002007986 */ /* 0x0001e2000c101d08 */
[----:B-1----:R-:W-:-:S05]  /*3720*/  IMAD.WIDE.U32 R148, R9, 0x4, R228 ;  /* 0x0000000409947825 */ /* 0x002fca00078e00e4 */
[----:B------:R0:W-:Y:S04]  /*3730*/  STG.E desc[UR8][R148.64], R151 ;  /* 0x0000009794007986 */ /* 0x0001e8000c101908 */
        /* <DEDUP_REMOVED lines=21> */
.L_x_65265:
        /* <DEDUP_REMOVED lines=13> */
.L_x_65267:
[----:B------:R-:W-:Y:S05]  /*3960*/  BSYNC.RECONVERGENT B2 ;  /* 0x0000000000027941 */ /* 0x000fea0003800200 */
.L_x_65266:
        /* <DEDUP_REMOVED lines=43> */
.L_x_65264:
[----:B------:R-:W-:Y:S05]  /*3c20*/  BSYNC.RECONVERGENT B1 ;  /* 0x0000000000017941 */ /* 0x000fea0003800200 */
.L_x_65263:
[----:B------:R-:W-:Y:S01]  /*3c30*/  I2FP.F32.U32 R0, R152 ;  /* 0x0000009800007245 */ /* 0x000fe20000201000 */
[----:B-----5:R-:W-:Y:S01]  /*3c40*/  FMUL.FTZ R4, R4, R218 ;  /* 0x000000da04047220 */ /* 0x020fe20000410000 */
        /* <DEDUP_REMOVED lines=19> */
.L_x_65270:
        /* <DEDUP_REMOVED lines=13> */
.L_x_65272:
[----:B------:R-:W-:Y:S05]  /*3e50*/  BSYNC.RECONVERGENT B2 ;  /* 0x0000000000027941 */ /* 0x000fea0003800200 */
.L_x_65271:
        /* <DEDUP_REMOVED lines=43> */
.L_x_65269:
[----:B------:R-:W-:Y:S05]  /*4110*/  BSYNC.RECONVERGENT B1 ;  /* 0x0000000000017941 */ /* 0x000fea0003800200 */
.L_x_65268:
[----:B------:R-:W-:Y:S01]  /*4120*/  I2FP.F32.U32 R0, R0 ;  /* 0x0000000000007245 */ /* 0x000fe20000201000 */
[----:B------:R-:W-:Y:S01]  /*4130*/  FMUL.FTZ R4, R5, R218 ;  /* 0x000000da05047220 */ /* 0x000fe20000410000 */
[----:B------:R-:W-:Y:S01]  /*4140*/  ISETP.NE.AND P4, PT, R152, 0x1, PT ;  /* 0x000000019800780c */ /* 0x000fe20003f85270 */
[----:B------:R-:W-:Y:S02]  /*4150*/  BSSY.RECONVERGENT B1, `(.L_x_65273) ;  /* 0x000004b000017945 */ /* 0x000fe40003800200 */
[----:B------:R-:W-:Y:S01]  /*4160*/  FFMA.FTZ R3, R0, R217, 1.1641532182693481445e-10 ;  /* 0x2f00000000037423 */ /* 0x000fe200000100d9 */
[----:B------:R-:W-:Y:S01]  /*4170*/  FMUL.FTZ R4, R4, R215 ;  /* 0x000000d704047220 */ /* 0x000fe20000410000 */
[----:B------:R-:W-:-:S03]  /*4180*/  IMAD.MOV.U32 R0, RZ, RZ, R10 ;  /* 0x000000ffff007224 */ /* 0x000fc600078e000a */
        /* <DEDUP_REMOVED lines=14> */
.L_x_65275:
        /* <DEDUP_REMOVED lines=13> */
.L_x_65277:
[----:B------:R-:W-:Y:S05]  /*4340*/  BSYNC.RECONVERGENT B2 ;  /* 0x0000000000027941 */ /* 0x000fea0003800200 */
.L_x_65276:
        /* <DEDUP_REMOVED lines=43> */
.L_x_65274:
[----:B------:R-:W-:Y:S05]  /*4600*/  BSYNC.RECONVERGENT B1 ;  /* 0x0000000000017941 */ /* 0x000fea0003800200 */
.L_x_65273:
        /* <DEDUP_REMOVED lines=21> */
.L_x_65280:
        /* <DEDUP_REMOVED lines=13> */
.L_x_65282:
[----:B------:R-:W-:Y:S05]  /*4830*/  BSYNC.RECONVERGENT B2 ;  /* 0x0000000000027941 */ /* 0x000fea0003800200 */
.L_x_65281:
        /* <DEDUP_REMOVED lines=43> */
.L_x_65279:
[----:B------:R-:W-:Y:S05]  /*4af0*/  BSYNC.RECONVERGENT B1 ;  /* 0x0000000000017941 */ /* 0x000fea0003800200 */
.L_x_65278:
        /* <DEDUP_REMOVED lines=9> */
.L_x_65262:
        /* <DEDUP_REMOVED lines=16> */
.L_x_65286:
        /* <DEDUP_REMOVED lines=13> */
.L_x_65288:
[----:B------:R-:W-:Y:S05]  /*4d60*/  BSYNC.RECONVERGENT B2 ;  /* 0x0000000000027941 */ /* 0x000fea0003800200 */
.L_x_65287:
        /* <DEDUP_REMOVED lines=39> */
[----:B------:R-:W-:Y:S02]  /*4fe0*/  LOP3.LUT R13, R148, UR30, R153, 0x96, !PT ;  /* 0x0000001e940d7c12 */ /* 0x000fe4000f8e9699 */
[----:B------:R-:W-:Y:S02]  /*4ff0*/  MOV R10, R152 ;  /* 0x00000098000a7202 */ /* 0x000fe40000000f00 */
[----:B------:R-:W-:Y:S01]  /*5000*/  LOP3.LUT R14, R2, UR31, R151, 0x96, !PT ;  /* 0x0000001f020e7c12 */ /* 0x000fe2000f8e9697 */
[----:B------:R-:W-:-:S07]  /*5010*/  IMAD.MOV.U32 R2, RZ, RZ, R150 ;  /* 0x000000ffff027224 */ /* 0x000fce00078e0096 */
.L_x_65285:
[----:B------:R-:W-:Y:S05]  /*5020*/  BSYNC.RECONVERGENT B1 ;  /* 0x0000000000017941 */ /* 0x000fea0003800200 */
.L_x_65284:
[----:B------:R-:W-:Y:S01]  /*5030*/  ISETP.NE.AND P3, PT, R149, 0x1, PT ;  /* 0x000000019500780c */ /* 0x000fe20003f65270 */
[----:B-----5:R-:W-:Y:S01]  /*5040*/  FMUL.FTZ R148, R4, R218 ;  /* 0x000000da04947220 */ /* 0x020fe20000410000 */
        /* <DEDUP_REMOVED lines=16> */
.L_x_65291:
        /* <DEDUP_REMOVED lines=13> */
.L_x_65293:
[----:B------:R-:W-:Y:S05]  /*5220*/  BSYNC.RECONVERGENT B2 ;  /* 0x0000000000027941 */ /* 0x000fea0003800200 */
.L_x_65292:
        /* <DEDUP_REMOVED lines=43> */
.L_x_65290:
[----:B------:R-:W-:Y:S05]  /*54e0*/  BSYNC.RECONVERGENT B1 ;  /* 0x0000000000017941 */ /* 0x000fea0003800200 */
.L_x_65289:
        /* <DEDUP_REMOVED lines=18> */
.L_x_65296:
        /* <DEDUP_REMOVED lines=13> */
.L_x_65298:
[----:B------:R-:W-:Y:S05]  /*56e0*/  BSYNC.RECONVERGENT B2 ;  /* 0x0000000000027941 */ /* 0x000fea0003800200 */
.L_x_65297:
        /* <DEDUP_REMOVED lines=43> */
.L_x_65295:
[----:B------:R-:W-:Y:S05]  /*59a0*/  BSYNC.RECONVERGENT B1 ;  /* 0x0000000000017941 */ /* 0x000fea0003800200 */
.L_x_65294:
        /* <DEDUP_REMOVED lines=18> */
.L_x_65301:
        /* <DEDUP_REMOVED lines=13> */
.L_x_65303:
[----:B------:R-:W-:Y:S05]  /*5ba0*/  BSYNC.RECONVERGENT B2 ;  /* 0x0000000000027941 */ /* 0x000fea0003800200 */
.L_x_65302:
        /* <DEDUP_REMOVED lines=43> */
.L_x_65300:
[----:B------:R-:W-:Y:S05]  /*5e60*/  BSYNC.RECONVERGENT B1 ;  /* 0x0000000000017941 */ /* 0x000fea0003800200 */
.L_x_65299:
        /* <DEDUP_REMOVED lines=10> */
.L_x_65283:
[----:B------:R-:W-:Y:S01]  /*5f10*/  SEL R0, RZ, 0x1000000, !P5 ;  /* 0x01000000ff007807 */ /* 0x000fe20006800000 */
[----:B------:R-:W-:Y:S01]  /*5f20*/  VIADD R7, R9, 0x40 ;  /* 0x0000004009077836 */ /* 0x000fe20000000000 */
[----:B------:R-:W-:Y:S01]  /*5f30*/  SEL R3, RZ, 0x10000, !P4 ;  /* 0x00010000ff037807 */ /* 0x000fe20006000000 */
[----:B------:R-:W-:Y:S01]  /*5f40*/  IMAD.WIDE.U32 R156, R8, 0x4, R228 ;  /* 0x00000004089c7825 */ /* 0x000fe200078e00e4 */
[----:B------:R-:W-:Y:S02]  /*5f50*/  SEL R4, RZ, 0x100, !P3 ;  /* 0x00000100ff047807 */ /* 0x000fe40005800000 */
[----:B------:R-:W-:Y:S02]  /*5f60*/  SEL R153, RZ, 0x1, !P2 ;  /* 0x00000001ff997807 */ /* 0x000fe40005000000 */
[----:B------:R-:W-:Y:S01]  /*5f70*/  IADD3 R0, PT, PT, R4, R0, R3 ;  /* 0x0000000004007210 */ /* 0x000fe20007ffe003 */
[----:B------:R-:W-:-:S04]  /*5f80*/  IMAD.WIDE.U32 R4, R8, 0x10, R230 ;  /* 0x0000001008047825 */ /* 0x000fc800078e00e6 */
[----:B------:R-:W-:Y:S01]  /*5f90*/  IMAD.IADD R3, R0, 0x1, R153 ;  /* 0x0000000100037824 */ /* 0x000fe200078e0299 */
[----:B------:R0:W-:Y:S01]  /*5fa0*/  STG.E.128 desc[UR8][R4.64], R148 ;  /* 0x0000009404007986 */ /* 0x0001e2000c101d08 */
[----:B------:R-:W-:-:S03]  /*5fb0*/  IMAD.WIDE.U32 R152, R7, 0x10, R208 ;  /* 0x0000001007987825 */ /* 0x000fc600078e00d0 */
        /* <DEDUP_REMOVED lines=22> */
.L_x_65307:
        /* <DEDUP_REMOVED lines=13> */
.L_x_65309:
[----:B------:R-:W-:Y:S05]  /*61f0*/  BSYNC.RECONVERGENT B2 ;  /* 0x0000000000027941 */ /* 0x000fea0003800200 */
.L_x_65308:
        /* <DEDUP_REMOVED lines=43> */
.L_x_65306:
[----:B------:R-:W-:Y:S05]  /*64b0*/  BSYNC.RECONVERGENT B1 ;  /* 0x0000000000017941 */ /* 0x000fea0003800200 */
.L_x_65305:
[----:B------:R-:W-:Y:S01]  /*64c0*/  I2FP.F32.U32 R2, R4 ;  /* 0x0000000400027245 */ /* 0x000fe20000201000 */
[----:B-----5:R-:W-:Y:S01]  /*64d0*/  FMUL.FTZ R152, R152, R218 ;  /* 0x000000da98987220 */ /* 0x020fe20000410000 */
        /* <DEDUP_REMOVED lines=19> */
.L_x_65312:
        /* <DEDUP_REMOVED lines=13> */
.L_x_65314:
[----:B------:R-:W-:Y:S05]  /*66e0*/  BSYNC.RECONVERGENT B2 ;  /* 0x0000000000027941 */ /* 0x000fea0003800200 */
.L_x_65313:
        /* <DEDUP_REMOVED lines=43> */
.L_x_65311:
[----:B------:R-:W-:Y:S05]  /*69a0*/  BSYNC.RECONVERGENT B1 ;  /* 0x0000000000017941 */ /* 0x000fea0003800200 */
.L_x_65310:
        /* <DEDUP_REMOVED lines=21> */
.L_x_65317:
        /* <DEDUP_REMOVED lines=13> */
.L_x_65319:
[----:B------:R-:W-:Y:S05]  /*6bd0*/  BSYNC.RECONVERGENT B2 ;  /* 0x0000000000027941 */ /* 0x000fea0003800200 */
.L_x_65318:
        /* <DEDUP_REMOVED lines=43> */
.L_x_65316:
[----:B------:R-:W-:Y:S05]  /*6e90*/  BSYNC.RECONVERGENT B1 ;  /* 0x0000000000017941 */ /* 0x000fea0003800200 */
.L_x_65315:
        /* <DEDUP_REMOVED lines=21> */
.L_x_65322:
        /* <DEDUP_REMOVED lines=13> */
.L_x_65324:
[----:B------:R-:W-:Y:S05]  /*70c0*/  BSYNC.RECONVERGENT B2 ;  /* 0x0000000000027941 */ /* 0x000fea0003800200 */
.L_x_65323:
        /* <DEDUP_REMOVED lines=43> */
.L_x_65321:
[----:B------:R-:W-:Y:S05]  /*7380*/  BSYNC.RECONVERGENT B1 ;  /* 0x0000000000017941 */ /* 0x000fea0003800200 */
.L_x_65320:
        /* <DEDUP_REMOVED lines=9> */
.L_x_65304:
        /* <DEDUP_REMOVED lines=16> */
.L_x_65328:
        /* <DEDUP_REMOVED lines=13> */
.L_x_65330:
[----:B------:R-:W-:Y:S05]  /*75f0*/  BSYNC.RECONVERGENT B2 ;  /* 0x0000000000027941 */ /* 0x000fea0003800200 */
.L_x_65329:
        /* <DEDUP_REMOVED lines=43> */
.L_x_65327:
[----:B------:R-:W-:Y:S05]  /*78b0*/  BSYNC.RECONVERGENT B1 ;  /* 0x0000000000017941 */ /* 0x000fea0003800200 */
.L_x_65326:
        /* <DEDUP_REMOVED lines=18> */
.L_x_65333:
        /* <DEDUP_REMOVED lines=13> */
.L_x_65335:
[----:B------:R-:W-:Y:S05]  /*7ab0*/  BSYNC.RECONVERGENT B2 ;  /* 0x0000000000027941 */ /* 0x000fea0003800200 */
.L_x_65334:
        /* <DEDUP_REMOVED lines=43> */
.L_x_65332:
[----:B------:R-:W-:Y:S05]  /*7d70*/  BSYNC.RECONVERGENT B1 ;  /* 0x0000000000017941 */ /* 0x000fea0003800200 */
.L_x_65331:
        /* <DEDUP_REMOVED lines=18> */
.L_x_65338:
        /* <DEDUP_REMOVED lines=13> */
.L_x_65340:
[----:B------:R-:W-:Y:S05]  /*7f70*/  BSYNC.RECONVERGENT B2 ;  /* 0x0000000000027941 */ /* 0x000fea0003800200 */
.L_x_65339:
        /* <DEDUP_REMOVED lines=43> */
.L_x_65337:
[----:B------:R-:W-:Y:S05]  /*8230*/  BSYNC.RECONVERGENT B1 ;  /* 0x0000000000017941 */ /* 0x000fea0003800200 */
.L_x_65336:
        /* <DEDUP_REMOVED lines=18> */
.L_x_65343:
        /* <DEDUP_REMOVED lines=13> */
.L_x_65345:
[----:B------:R-:W-:Y:S05]  /*8430*/  BSYNC.RECONVERGENT B2 ;  /* 0x0000000000027941 */ /* 0x000fea0003800200 */
.L_x_65344:
        /* <DEDUP_REMOVED lines=43> */
.L_x_65342:
[----:B------:R-:W-:Y:S05]  /*86f0*/  BSYNC.RECONVERGENT B1 ;  /* 0x0000000000017941 */ /* 0x000fea0003800200 */
.L_x_65341:
        /* <DEDUP_REMOVED lines=10> */
.L_x_65325:
[----:B------:R-:W-:Y:S01]  /*87a0*/  SEL R2, RZ, 0x1000000, !P5 ;  /* 0x01000000ff027807 */ /* 0x000fe20006800000 */
[----:B------:R-:W-:Y:S01]  /*87b0*/  VIADD R6, R9, 0x60 ;  /* 0x0000006009067836 */ /* 0x000fe20000000000 */
[----:B------:R-:W-:Y:S02]  /*87c0*/  SEL R3, RZ, 0x10000, !P4 ;  /* 0x00010000ff037807 */ /* 0x000fe40006000000 */
[----:B------:R-:W-:Y:S01]  /*87d0*/  SEL R4, RZ, 0x100, !P3 ;  /* 0x00000100ff047807 */ /* 0x000fe20005800000 */
[----:B------:R-:W-:Y:S01]  /*87e0*/  IMAD.WIDE.U32 R156, R6, 0x10, R208 ;  /* 0x00000010069c7825 */ /* 0x000fe200078e00d0 */
[----:B------:R-:W-:Y:S02]  /*87f0*/  SEL R5, RZ, 0x1, !P2 ;  /* 0x00000001ff057807 */ /* 0x000fe40005000000 */
[----:B------:R-:W-:Y:S01]  /*8800*/  IADD3 R4, PT, PT, R4, R2, R3 ;  /* 0x0000000204047210 */ /* 0x000fe20007ffe003 */
[----:B------:R-:W-:-:S04]  /*8810*/  IMAD.WIDE.U32 R2, R7, 0x10, R230 ;  /* 0x0000001007027825 */ /* 0x000fc800078e00e6 */
[----:B------:R-:W-:Y:S01]  /*8820*/  IMAD.IADD R161, R4, 0x1, R5 ;  /* 0x0000000104a17824 */ /* 0x000fe200078e0205 */
[----:B------:R0:W-:Y:S01]  /*8830*/  STG.E.128 desc[UR8][R2.64], R152 ;  /* 0x0000009802007986 */ /* 0x0001e2000c101d08 */
[----:B------:R-:W-:-:S05]  /*8840*/  IMAD.WIDE.U32 R4, R7, 0x4, R228 ;  /* 0x0000000407047825 */ /* 0x000fca00078e00e4 */
        /* <DEDUP_REMOVED lines=22> */
.L_x_65349:
        /* <DEDUP_REMOVED lines=13> */
.L_x_65351:
[----:B------:R-:W-:Y:S05]  /*8a80*/  BSYNC.RECONVERGENT B2 ;  /* 0x0000000000027941 */ /* 0x000fea0003800200 */
.L_x_65350:
        /* <DEDUP_REMOVED lines=43> */
.L_x_65348:
[----:B------:R-:W-:Y:S05]  /*8d40*/  BSYNC.RECONVERGENT B1 ;  /* 0x0000000000017941 */ /* 0x000fea0003800200 */
.L_x_65347:
        /* <DEDUP_REMOVED lines=21> */
.L_x_65354:
        /* <DEDUP_REMOVED lines=13> */
.L_x_65356:
[----:B------:R-:W-:Y:S05]  /*8f70*/  BSYNC.RECONVERGENT B2 ;  /* 0x0000000000027941 */ /* 0x000fea0003800200 */
.L_x_65355:
        /* <DEDUP_REMOVED lines=43> */
.L_x_65353:
[----:B------:R-:W-:Y:S05]  /*9230*/  BSYNC.RECONVERGENT B1 ;  /* 0x0000000000017941 */ /* 0x000fea0003800200 */
.L_x_65352:
        /* <DEDUP_REMOVED lines=21> */
.L_x_65359:
        /* <DEDUP_REMOVED lines=13> */
.L_x_65361:
[----:B------:R-:W-:Y:S05]  /*9460*/  BSYNC.RECONVERGENT B2 ;  /* 0x0000000000027941 */ /* 0x000fea0003800200 */
.L_x_65360:
        /* <DEDUP_REMOVED lines=43> */
.L_x_65358:
[----:B------:R-:W-:Y:S05]  /*9720*/  BSYNC.RECONVERGENT B1 ;  /* 0x0000000000017941 */ /* 0x000fea0003800200 */
.L_x_65357:
        /* <DEDUP_REMOVED lines=21> */
.L_x_65364:
        /* <DEDUP_REMOVED lines=13> */
.L_x_65366:
[----:B------:R-:W-:Y:S05]  /*9950*/  BSYNC.RECONVERGENT B2 ;  /* 0x0000000000027941 */ /* 0x000fea0003800200 */
.L_x_65365:
        /* <DEDUP_REMOVED lines=43> */
.L_x_65363:
[----:B------:R-:W-:Y:S05]  /*9c10*/  BSYNC.RECONVERGENT B1 ;  /* 0x0000000000017941 */ /* 0x000fea0003800200 */
.L_x_65362:
        /* <DEDUP_REMOVED lines=9> */
.L_x_65346:
        /* <DEDUP_REMOVED lines=16> */
.L_x_65370:
        /* <DEDUP_REMOVED lines=13> */
.L_x_65372:
[----:B------:R-:W-:Y:S05]  /*9e80*/  BSYNC.RECONVERGENT B2 ;  /* 0x0000000000027941 */ /* 0x000fea0003800200 */
.L_x_65371:
        /* <DEDUP_REMOVED lines=43> */
.L_x_65369:
[----:B------:R-:W-:Y:S05]  /*a140*/  BSYNC.RECONVERGENT B1 ;  /* 0x0000000000017941 */ /* 0x000fea0003800200 */
.L_x_65368:
        /* <DEDUP_REMOVED lines=18> */
.L_x_65375:
        /* <DEDUP_REMOVED lines=13> */
.L_x_65377:
[----:B------:R-:W-:Y:S05]  /*a340*/  BSYNC.RECONVERGENT B2 ;  /* 0x0000000000027941 */ /* 0x000fea0003800200 */
.L_x_65376:
        /* <DEDUP_REMOVED lines=43> */
.L_x_65374:
[----:B------:R-:W-:Y:S05]  /*a600*/  BSYNC.RECONVERGENT B1 ;  /* 0x0000000000017941 */ /* 0x000fea0003800200 */
.L_x_65373:
        /* <DEDUP_REMOVED lines=18> */
.L_x_65380:
        /* <DEDUP_REMOVED lines=13> */
.L_x_65382:
[----:B------:R-:W-:Y:S05]  /*a800*/  BSYNC.RECONVERGENT B2 ;  /* 0x0000000000027941 */ /* 0x000fea0003800200 */
.L_x_65381:
        /* <DEDUP_REMOVED lines=43> */
.L_x_65379:
[----:B------:R-:W-:Y:S05]  /*aac0*/  BSYNC.RECONVERGENT B1 ;  /* 0x0000000000017941 */ /* 0x000fea0003800200 */
.L_x_65378:
        /* <DEDUP_REMOVED lines=18> */
.L_x_65385:
        /* <DEDUP_REMOVED lines=13> */
.L_x_65387:
[----:B------:R-:W-:Y:S05]  /*acc0*/  BSYNC.RECONVERGENT B2 ;  /* 0x0000000000027941 */ /* 0x000fea0003800200 */
.L_x_65386:
        /* <DEDUP_REMOVED lines=43> */
.L_x_65384:
[----:B------:R-:W-:Y:S05]  /*af80*/  BSYNC.RECONVERGENT B1 ;  /* 0x0000000000017941 */ /* 0x000fea0003800200 */
.L_x_65383:
        /* <DEDUP_REMOVED lines=10> */
.L_x_65367:
        /* <DEDUP_REMOVED lines=8> */
[----:B------:R0:W-:Y:S04]  /*b0b0*/  STG.E.128 desc[UR8][R164.64], R156 ;  /* 0x0000009ca4007986 */ /* 0x0001e8000c101d08 */
[----:B------:R-:W-:-:S02]  /*b0c0*/  IMAD.IADD R3, R0, 0x1, R161 ;  /* 0x0000000100037824 */ /* 0x000fc400078e02a1 */
        /* <DEDUP_REMOVED lines=23> */
.L_x_65391:
        /* <DEDUP_REMOVED lines=13> */
.L_x_65393:
[----:B------:R-:W-:Y:S05]  /*b310*/  BSYNC.RECONVERGENT B2 ;  /* 0x0000000000027941 */ /* 0x000fea0003800200 */
.L_x_65392:
        /* <DEDUP_REMOVED lines=43> */
.L_x_65390:
[----:B------:R-:W-:Y:S05]  /*b5d0*/  BSYNC.RECONVERGENT B1 ;  /* 0x0000000000017941 */ /* 0x000fea0003800200 */
.L_x_65389:
        /* <DEDUP_REMOVED lines=21> */
.L_x_65396:
        /* <DEDUP_REMOVED lines=13> */
.L_x_65398:
[----:B------:R-:W-:Y:S05]  /*b800*/  BSYNC.RECONVERGENT B2 ;  /* 0x0000000000027941 */ /* 0x000fea0003800200 */
.L_x_65397:
        /* <DEDUP_REMOVED lines=43> */
.L_x_65395:
[----:B------:R-:W-:Y:S05]  /*bac0*/  BSYNC.RECONVERGENT B1 ;  /* 0x0000000000017941 */ /* 0x000fea0003800200 */
.L_x_65394:
        /* <DEDUP_REMOVED lines=21> */
.L_x_65401:
        /* <DEDUP_REMOVED lines=13> */
.L_x_65403:
[----:B------:R-:W-:Y:S05]  /*bcf0*/  BSYNC.RECONVERGENT B2 ;  /* 0x0000000000027941 */ /* 0x000fea0003800200 */
.L_x_65402:
        /* <DEDUP_REMOVED lines=43> */
.L_x_65400:
[----:B------:R-:W-:Y:S05]  /*bfb0*/  BSYNC.RECONVERGENT B1 ;  /* 0x0000000000017941 */ /* 0x000fea0003800200 */
.L_x_65399:
        /* <DEDUP_REMOVED lines=21> */
.L_x_65406:
        /* <DEDUP_REMOVED lines=13> */
.L_x_65408:
[----:B------:R-:W-:Y:S05]  /*c1e0*/  BSYNC.RECONVERGENT B2 ;  /* 0x0000000000027941 */ /* 0x000fea0003800200 */
.L_x_65407:
        /* <DEDUP_REMOVED lines=43> */
.L_x_65405:
[----:B------:R-:W-:Y:S05]  /*c4a0*/  BSYNC.RECONVERGENT B1 ;  /* 0x0000000000017941 */ /* 0x000fea0003800200 */
.L_x_65404:
        /* <DEDUP_REMOVED lines=9> */
.L_x_65388:
        /* <DEDUP_REMOVED lines=16> */
.L_x_65412:
        /* <DEDUP_REMOVED lines=13> */
.L_x_65414:
[----:B------:R-:W-:Y:S05]  /*c710*/  BSYNC.RECONVERGENT B2 ;  /* 0x0000000000027941 */ /* 0x000fea0003800200 */
.L_x_65413:
        /* <DEDUP_REMOVED lines=43> */
.L_x_65411:
[----:B------:R-:W-:Y:S05]  /*c9d0*/  BSYNC.RECONVERGENT B1 ;  /* 0x0000000000017941 */ /* 0x000fea0003800200 */
.L_x_65410:
        /* <DEDUP_REMOVED lines=18> */
.L_x_65417:
        /* <DEDUP_REMOVED lines=13> */
.L_x_65419:
[----:B------:R-:W-:Y:S05]  /*cbd0*/  BSYNC.RECONVERGENT B2 ;  /* 0x0000000000027941 */ /* 0x000fea0003800200 */
.L_x_65418:
        /* <DEDUP_REMOVED lines=43> */
.L_x_65416:
[----:B------:R-:W-:Y:S05]  /*ce90*/  BSYNC.RECONVERGENT B1 ;  /* 0x0000000000017941 */ /* 0x000fea0003800200 */
.L_x_65415:
        /* <DEDUP_REMOVED lines=18> */
.L_x_65422:
        /* <DEDUP_REMOVED lines=13> */
.L_x_65424:
[----:B------:R-:W-:Y:S05]  /*d090*/  BSYNC.RECONVERGENT B2 ;  /* 0x0000000000027941 */ /* 0x000fea0003800200 */
.L_x_65423:
        /* <DEDUP_REMOVED lines=43> */
.L_x_65421:
[----:B------:R-:W-:Y:S05]  /*d350*/  BSYNC.RECONVERGENT B1 ;  /* 0x0000000000017941 */ /* 0x000fea0003800200 */
.L_x_65420:
        /* <DEDUP_REMOVED lines=18> */
.L_x_65427:
        /* <DEDUP_REMOVED lines=13> */
.L_x_65429:
[----:B------:R-:W-:Y:S05]  /*d550*/  BSYNC.RECONVERGENT B2 ;  /* 0x0000000000027941 */ /* 0x000fea0003800200 */
.L_x_65428:
        /* <DEDUP_REMOVED lines=43> */
.L_x_65426:
[----:B------:R-:W-:Y:S05]  /*d810*/  BSYNC.RECONVERGENT B1 ;  /* 0x0000000000017941 */ /* 0x000fea0003800200 */
.L_x_65425:
        /* <DEDUP_REMOVED lines=10> */
.L_x_65409:
[----:B------:R-:W-:Y:S02]  /*d8c0*/  SEL R2, RZ, 0x1000000, !P5 ;  /* 0x01000000ff027807 */ /* 0x000fe40006800000 */
[----:B------:R-:W-:Y:S02]  /*d8d0*/  SEL R3, RZ, 0x10000, !P4 ;  /* 0x00010000ff037807 */ /* 0x000fe40006000000 */
[----:B------:R-:W-:Y:S02]  /*d8e0*/  SEL R4, RZ, 0x100, !P3 ;  /* 0x00000100ff047807 */ /* 0x000fe40005800000 */
[----:B------:R-:W-:Y:S02]  /*d8f0*/  SEL R165, RZ, 0x1, !P2 ;  /* 0x00000001ffa57807 */ /* 0x000fe40005000000 */
[----:B------:R-:W-:Y:S01]  /*d900*/  IADD3 R164, PT, PT, R4, R2, R3 ;  /* 0x0000000204a47210 */ /* 0x000fe20007ffe003 */
[----:B------:R-:W-:Y:S02]  /*d910*/  VIADD R4, R9, 0xa0 ;  /* 0x000000a009047836 */ /* 0x000fe40000000000 */
[----:B------:R-:W-:-:S04]  /*d920*/  IMAD.WIDE.U32 R2, R5, 0x10, R230 ;  /* 0x0000001005027825 */ /* 0x000fc800078e00e6 */
[----:B------:R-:W-:Y:S01]  /*d930*/  IMAD.IADD R167, R164, 0x1, R165 ;  /* 0x00000001a4a77824 */ /* 0x000fe200078e02a5 */
[----:B------:R0:W-:Y:S01]  /*d940*/  STG.E.128 desc[UR8][R2.64], R160 ;  /* 0x000000a002007986 */ /* 0x0001e2000c101d08 */
[----:B------:R-:W-:-:S04]  /*d950*/  IMAD.WIDE.U32 R164, R5, 0x4, R228 ;  /* 0x0000000405a47825 */ /* 0x000fc800078e00e4 */
[----:B------:R-:W-:Y:S01]  /*d960*/  IMAD.WIDE.U32 R168, R4, 0x10, R208 ;  /* 0x0000001004a87825 */ /* 0x000fe200078e00d0 */
[----:B------:R0:W-:Y:S05]  /*d970*/  STG.E desc[UR8][R164.64], R167 ;  /* 0x000000a7a4007986 */ /* 0x0001ea000c101908 */
        /* <DEDUP_REMOVED lines=21> */
.L_x_65433:
        /* <DEDUP_REMOVED lines=13> */
.L_x_65435:
[----:B------:R-:W-:Y:S05]  /*dba0*/  BSYNC.RECONVERGENT B2 ;  /* 0x0000000000027941 */ /* 0x000fea0003800200 */
.L_x_65434:
        /* <DEDUP_REMOVED lines=43> */
.L_x_65432:
[----:B------:R-:W-:Y:S05]  /*de60*/  BSYNC.RECONVERGENT B1 ;  /* 0x0000000000017941 */ /* 0x000fea0003800200 */
.L_x_65431:
        /* <DEDUP_REMOVED lines=21> */
.L_x_65438:
        /* <DEDUP_REMOVED lines=13> */
.L_x_65440:
[----:B------:R-:W-:Y:S05]  /*e090*/  BSYNC.RECONVERGENT B2 ;  /* 0x0000000000027941 */ /* 0x000fea0003800200 */
.L_x_65439:
        /* <DEDUP_REMOVED lines=43> */
.L_x_65437:
[----:B------:R-:W-:Y:S05]  /*e350*/  BSYNC.RECONVERGENT B1 ;  /* 0x0000000000017941 */ /* 0x000fea0003800200 */
.L_x_65436:
        /* <DEDUP_REMOVED lines=21> */
.L_x_65443:
        /* <DEDUP_REMOVED lines=13> */
.L_x_65445:
[----:B------:R-:W-:Y:S05]  /*e580*/  BSYNC.RECONVERGENT B2 ;  /* 0x0000000000027941 */ /* 0x000fea0003800200 */
.L_x_65444:
        /* <DEDUP_REMOVED lines=43> */
.L_x_65442:
[----:B------:R-:W-:Y:S05]  /*e840*/  BSYNC.RECONVERGENT B1 ;  /* 0x0000000000017941 */ /* 0x000fea0003800200 */
.L_x_65441:
        /* <DEDUP_REMOVED lines=21> */
.L_x_65448:
        /* <DEDUP_REMOVED lines=13> */
.L_x_65450:
[----:B------:R-:W-:Y:S05]  /*ea70*/  BSYNC.RECONVERGENT B2 ;  /* 0x0000000000027941 */ /* 0x000fea0003800200 */
.L_x_65449:
        /* <DEDUP_REMOVED lines=43> */
.L_x_65447:
[----:B------:R-:W-:Y:S05]  /*ed30*/  BSYNC.RECONVERGENT B1 ;  /* 0x0000000000017941 */ /* 0x000fea0003800200 */
.L_x_65446:
        /* <DEDUP_REMOVED lines=9> */
.L_x_65430:
        /* <DEDUP_REMOVED lines=16> */
.L_x_65454:
        /* <DEDUP_REMOVED lines=13> */
.L_x_65456:
[----:B------:R-:W-:Y:S05]  /*efa0*/  BSYNC.RECONVERGENT B2 ;  /* 0x0000000000027941 */ /* 0x000fea0003800200 */
.L_x_65455:
        /* <DEDUP_REMOVED lines=41> */
[----:B------:R-:W-:Y:S02]  /*f240*/  LOP3.LUT R14, R2, UR31, R167, 0x96, !PT ;  /* 0x0000001f020e7c12 */ /* 0x000fe4000f8e96a7 */
[----:B------:R-:W-:-:S07]  /*f250*/  MOV R2, R166 ;  /* 0x000000a600027202 */ /* 0x000fce0000000f00 */
.L_x_65453:
[----:B------:R-:W-:Y:S05]  /*f260*/  BSYNC.RECONVERGENT B1 ;  /* 0x0000000000017941 */ /* 0x000fea0003800200 */
.L_x_65452:
[----:B------:R-:W-:Y:S01]  /*f270*/  ISETP.NE.AND P3, PT, R165, 0x1, PT ;  /* 0x00000001a500780c */ /* 0x000fe20003f65270 */
[----:B-----5:R-:W-:Y:S01]  /*f280*/  FMUL.FTZ R164, R168, R218 ;  /* 0x000000daa8a47220 */ /* 0x020fe20000410000 */
        /* <DEDUP_REMOVED lines=16> */
.L_x_65459:
        /* <DEDUP_REMOVED lines=13> */
.L_x_65461:
[----:B------:R-:W-:Y:S05]  /*f460*/  BSYNC.RECONVERGENT B2 ;  /* 0x0000000000027941 */ /* 0x000fea0003800200 */
.L_x_65460:
        /* <DEDUP_REMOVED lines=43> */
.L_x_65458:
[----:B------:R-:W-:Y:S05]  /*f720*/  BSYNC.RECONVERGENT B1 ;  /* 0x0000000000017941 */ /* 0x000fea0003800200 */
.L_x_65457:
        /* <DEDUP_REMOVED lines=18> */
.L_x_65464:
        /* <DEDUP_REMOVED lines=13> */
.L_x_65466:
[----:B------:R-:W-:Y:S05]  /*f920*/  BSYNC.RECONVERGENT B2 ;  /* 0x0000000000027941 */ /* 0x000fea0003800200 */
.L_x_65465:
        /* <DEDUP_REMOVED lines=43> */
.L_x_65463:
[----:B------:R-:W-:Y:S05]  /*fbe0*/  BSYNC.RECONVERGENT B1 ;  /* 0x0000000000017941 */ /* 0x000fea0003800200 */
.L_x_65462:
        /* <DEDUP_REMOVED lines=18> */
.L_x_65469:
        /* <DEDUP_REMOVED lines=13> */
.L_x_65471:
[----:B------:R-:W-:Y:S05]  /*fde0*/  BSYNC.RECONVERGENT B2 ;  /* 0x0000000000027941 */ /* 0x000fea0003800200 */
.L_x_65470:
        /* <DEDUP_REMOVED lines=43> */
.L_x_65468:
[----:B------:R-:W-:Y:S05]  /*100a0*/  BSYNC.RECONVERGENT B1 ;  /* 0x0000000000017941 */ /* 0x000fea0003800200 */
.L_x_65467:
        /* <DEDUP_REMOVED lines=10> */
.L_x_65451:
[----:B------:R-:W-:Y:S01]  /*10150*/  SEL R0, RZ, 0x1000000, !P5 ;  /* 0x01000000ff007807 */ /* 0x000fe20006800000 */
[C---:B------:R-:W-:Y:S01]  /*10160*/  IMAD.WIDE.U32 R172, R4.reuse, 0x10, R230 ;  /* 0x0000001004ac7825 */ /* 0x040fe200078e00e6 */
[----:B------:R-:W-:Y:S02]  /*10170*/  SEL R3, RZ, 0x10000, !P4 ;  /* 0x00010000ff037807 */ /* 0x000fe40006000000 */
[----:B------:R-:W-:Y:S01]  /*10180*/  SEL R168, RZ, 0x100, !P3 ;  /* 0x00000100ffa87807 */ /* 0x000fe20005800000 */
[----:B------:R-:W-:Y:S01]  /*10190*/  IMAD.WIDE.U32 R174, R4, 0x4, R228 ;  /* 0x0000000404ae7825 */ /* 0x000fe200078e00e4 */
[----:B------:R-:W-:Y:S01]  /*101a0*/  SEL R169, RZ, 0x1, !P2 ;  /* 0x00000001ffa97807 */ /* 0x000fe20005000000 */
[----:B------:R0:W-:Y:S01]  /*101b0*/  STG.E.128 desc[UR8][R172.64], R164 ;  /* 0x000000a4ac007986 */ /* 0x0001e2000c101d08 */
[----:B------:R-:W-:Y:S02]  /*101c0*/  IADD3 R0, PT, PT, R168, R0, R3 ;  /* 0x00000000a8007210 */ /* 0x000fe40007ffe003 */
[----:B------:R-:W-:-:S03]  /*101d0*/  IADD3 R3, PT, PT, R9, 0xc0, RZ ;  /* 0x000000c009037810 */ /* 0x000fc60007ffe0ff */
[----:B------:R-:W-:Y:S02]  /*101e0*/  IMAD.IADD R177, R0, 0x1, R169 ;  /* 0x0000000100b17824 */ /* 0x000fe400078e02a9 */
        /* <DEDUP_REMOVED lines=23> */
.L_x_65475:
        /* <DEDUP_REMOVED lines=13> */
.L_x_65477:
[----:B------:R-:W-:Y:S05]  /*10430*/  BSYNC.RECONVERGENT B2 ;  /* 0x0000000000027941 */ /* 0x000fea0003800200 */
.L_x_65476:
        /* <DEDUP_REMOVED lines=43> */
.L_x_65474:
[----:B------:R-:W-:Y:S05]  /*106f0*/  BSYNC.RECONVERGENT B1 ;  /* 0x0000000000017941 */ /* 0x000fea0003800200 */
.L_x_65473:
[----:B------:R-:W-:Y:S01]  /*10700*/  I2FP.F32.U32 R2, R177 ;  /* 0x000000b100027245 */ /* 0x000fe20000201000 */
[----:B-----5:R-:W-:Y:S01]  /*10710*/  FMUL.FTZ R168, R168, R218 ;  /* 0x000000daa8a87220 */ /* 0x020fe20000410000 */
        /* <DEDUP_REMOVED lines=19> */
.L_x_65480:
        /* <DEDUP_REMOVED lines=13> */
.L_x_65482:
[----:B------:R-:W-:Y:S05]  /*10920*/  BSYNC.RECONVERGENT B2 ;  /* 0x0000000000027941 */ /* 0x000fea0003800200 */
.L_x_65481:
        /* <DEDUP_REMOVED lines=43> */
.L_x_65479:
[----:B------:R-:W-:Y:S05]  /*10be0*/  BSYNC.RECONVERGENT B1 ;  /* 0x0000000000017941 */ /* 0x000fea0003800200 */
.L_x_65478:
        /* <DEDUP_REMOVED lines=21> */
.L_x_65485:
        /* <DEDUP_REMOVED lines=13> */
.L_x_65487:
[----:B------:R-:W-:Y:S05]  /*10e10*/  BSYNC.RECONVERGENT B2 ;  /* 0x0000000000027941 */ /* 0x000fea0003800200 */
.L_x_65486:
        /* <DEDUP_REMOVED lines=43> */
.L_x_65484:
[----:B------:R-:W-:Y:S05]  /*110d0*/  BSYNC.RECONVERGENT B1 ;  /* 0x0000000000017941 */ /* 0x000fea0003800200 */
.L_x_65483:
        /* <DEDUP_REMOVED lines=21> */
.L_x_65490:
        /* <DEDUP_REMOVED lines=13> */
.L_x_65492:
[----:B------:R-:W-:Y:S05]  /*11300*/  BSYNC.RECONVERGENT B2 ;  /* 0x0000000000027941 */ /* 0x000fea0003800200 */
.L_x_65491:
        /* <DEDUP_REMOVED lines=43> */
.L_x_65489:
[----:B------:R-:W-:Y:S05]  /*115c0*/  BSYNC.RECONVERGENT B1 ;  /* 0x0000000000017941 */ /* 0x000fea0003800200 */
.L_x_65488:
        /* <DEDUP_REMOVED lines=9> */
.L_x_65472:
        /* <DEDUP_REMOVED lines=16> */
.L_x_65496:
        /* <DEDUP_REMOVED lines=13> */
.L_x_65498:
[----:B------:R-:W-:Y:S05]  /*11830*/  BSYNC.RECONVERGENT B2 ;  /* 0x0000000000027941 */ /* 0x000fea0003800200 */
.L_x_65497:
        /* <DEDUP_REMOVED lines=43> */
.L_x_65495:
[----:B------:R-:W-:Y:S05]  /*11af0*/  BSYNC.RECONVERGENT B1 ;  /* 0x0000000000017941 */ /* 0x000fea0003800200 */
.L_x_65494:
        /* <DEDUP_REMOVED lines=18> */
.L_x_65501:
        /* <DEDUP_REMOVED lines=13> */
.L_x_65503:
[----:B------:R-:W-:Y:S05]  /*11cf0*/  BSYNC.RECONVERGENT B2 ;  /* 0x0000000000027941 */ /* 0x000fea0003800200 */
.L_x_65502:
        /* <DEDUP_REMOVED lines=43> */
.L_x_65500:
[----:B------:R-:W-:Y:S05]  /*11fb0*/  BSYNC.RECONVERGENT B1 ;  /* 0x0000000000017941 */ /* 0x000fea0003800200 */
.L_x_65499:
        /* <DEDUP_REMOVED lines=18> */
.L_x_65506:
        /* <DEDUP_REMOVED lines=13> */
.L_x_65508:
[----:B------:R-:W-:Y:S05]  /*121b0*/  BSYNC.RECONVERGENT B2 ;  /* 0x0000000000027941 */ /* 0x000fea0003800200 */
.L_x_65507:
        /* <DEDUP_REMOVED lines=43> */
.L_x_65505:
[----:B------:R-:W-:Y:S05]  /*12470*/  BSYNC.RECONVERGENT B1 ;  /* 0x0000000000017941 */ /* 0x000fea0003800200 */
.L_x_65504:
        /* <DEDUP_REMOVED lines=18> */
.L_x_65511:
        /* <DEDUP_REMOVED lines=13> */
.L_x_65513:
[----:B------:R-:W-:Y:S05]  /*12670*/  BSYNC.RECONVERGENT B2 ;  /* 0x0000000000027941 */ /* 0x000fea0003800200 */
.L_x_65512:
        /* <DEDUP_REMOVED lines=43> */
.L_x_65510:
[----:B------:R-:W-:Y:S05]  /*12930*/  BSYNC.RECONVERGENT B1 ;  /* 0x0000000000017941 */ /* 0x000fea0003800200 */
.L_x_65509:
        /* <DEDUP_REMOVED lines=10> */
.L_x_65493:
        /* <DEDUP_REMOVED lines=33> */
.L_x_65517:
        /* <DEDUP_REMOVED lines=13> */
.L_x_65519:
[----:B------:R-:W-:Y:S05]  /*12cc0*/  BSYNC.RECONVERGENT B2 ;  /* 0x0000000000027941 */ /* 0x000fea0003800200 */
.L_x_65518:
        /* <DEDUP_REMOVED lines=42> */
.L_x_65516:
[----:B------:R-:W-:Y:S05]  /*12f70*/  BSYNC.RECONVERGENT B1 ;  /* 0x0000000000017941 */ /* 0x000fea0003800200 */
.L_x_65515:
        /* <DEDUP_REMOVED lines=21> */
.L_x_65522:
        /* <DEDUP_REMOVED lines=13> */
.L_x_65524:
[----:B------:R-:W-:Y:S05]  /*131a0*/  BSYNC.RECONVERGENT B2 ;  /* 0x0000000000027941 */ /* 0x000fea0003800200 */
.L_x_65523:
        /* <DEDUP_REMOVED lines=43> */
.L_x_65521:
[----:B------:R-:W-:Y:S05]  /*13460*/  BSYNC.RECONVERGENT B1 ;  /* 0x0000000000017941 */ /* 0x000fea0003800200 */
.L_x_65520:
        /* <DEDUP_REMOVED lines=21> */
.L_x_65527:
        /* <DEDUP_REMOVED lines=13> */
.L_x_65529:
[----:B------:R-:W-:Y:S05]  /*13690*/  BSYNC.RECONVERGENT B2 ;  /* 0x0000000000027941 */ /* 0x000fea0003800200 */
.L_x_65528:
        /* <DEDUP_REMOVED lines=43> */
.L_x_65526:
[----:B------:R-:W-:Y:S05]  /*13950*/  BSYNC.RECONVERGENT B1 ;  /* 0x0000000000017941 */ /* 0x000fea0003800200 */
.L_x_65525:
        /* <DEDUP_REMOVED lines=21> */
.L_x_65532:
        /* <DEDUP_REMOVED lines=13> */
.L_x_65534:
[----:B------:R-:W-:Y:S05]  /*13b80*/  BSYNC.RECONVERGENT B2 ;  /* 0x0000000000027941 */ /* 0x000fea0003800200 */
.L_x_65533:
        /* <DEDUP_REMOVED lines=43> */
.L_x_65531:
[----:B------:R-:W-:Y:S05]  /*13e40*/  BSYNC.RECONVERGENT B1 ;  /* 0x0000000000017941 */ /* 0x000fea0003800200 */
.L_x_65530:
        /* <DEDUP_REMOVED lines=9> */
.L_x_65514:
        /* <DEDUP_REMOVED lines=16> */
.L_x_65538:
        /* <DEDUP_REMOVED lines=13> */
.L_x_65540:
[----:B------:R-:W-:Y:S05]  /*140b0*/  BSYNC.RECONVERGENT B2 ;  /* 0x0000000000027941 */ /* 0x000fea0003800200 */
.L_x_65539:
        /* <DEDUP_REMOVED lines=42> */
.L_x_65537:
[----:B------:R-:W-:Y:S05]  /*14360*/  BSYNC.RECONVERGENT B1 ;  /* 0x0000000000017941 */ /* 0x000fea0003800200 */
.L_x_65536:
        /* <DEDUP_REMOVED lines=18> */
.L_x_65543:
        /* <DEDUP_REMOVED lines=13> */
.L_x_65545:
[----:B------:R-:W-:Y:S05]  /*14560*/  BSYNC.RECONVERGENT B2 ;  /* 0x0000000000027941 */ /* 0x000fea0003800200 */
.L_x_65544:
        /* <DEDUP_REMOVED lines=43> */
.L_x_65542:
[----:B------:R-:W-:Y:S05]  /*14820*/  BSYNC.RECONVERGENT B1 ;  /* 0x0000000000017941 */ /* 0x000fea0003800200 */
.L_x_65541:
        /* <DEDUP_REMOVED lines=18> */
.L_x_65548:
        /* <DEDUP_REMOVED lines=13> */
.L_x_65550:
[----:B------:R-:W-:Y:S05]  /*14a20*/  BSYNC.RECONVERGENT B2 ;  /* 0x0000000000027941 */ /* 0x000fea0003800200 */
.L_x_65549:
        /* <DEDUP_REMOVED lines=43> */
.L_x_65547:
[----:B------:R-:W-:Y:S05]  /*14ce0*/  BSYNC.RECONVERGENT B1 ;  /* 0x0000000000017941 */ /* 0x000fea0003800200 */
.L_x_65546:
        /* <DEDUP_REMOVED lines=18> */
.L_x_65553:
        /* <DEDUP_REMOVED lines=13> */
.L_x_65555:
[----:B------:R-:W-:Y:S05]  /*14ee0*/  BSYNC.RECONVERGENT B2 ;  /* 0x0000000000027941 */ /* 0x000fea0003800200 */
.L_x_65554:
        /* <DEDUP_REMOVED lines=43> */
.L_x_65552:
[----:B------:R-:W-:Y:S05]  /*151a0*/  BSYNC.RECONVERGENT B1 ;  /* 0x0000000000017941 */ /* 0x000fea0003800200 */
.L_x_65551:
        /* <DEDUP_REMOVED lines=10> */
.L_x_65535:
        /* <DEDUP_REMOVED lines=33> */
.L_x_65559:
        /* <DEDUP_REMOVED lines=13> */
.L_x_65561:
[----:B------:R-:W-:Y:S05]  /*15530*/  BSYNC.RECONVERGENT B2 ;  /* 0x0000000000027941 */ /* 0x000fea0003800200 */
.L_x_65560:
        /* <DEDUP_REMOVED lines=43> */
.L_x_65558:
[----:B------:R-:W-:Y:S05]  /*157f0*/  BSYNC.RECONVERGENT B1 ;  /* 0x0000000000017941 */ /* 0x000fea0003800200 */
.L_x_65557:
[----:B------:R-:W-:Y:S01]  /*15800*/  I2FP.F32.U32 R184, R186 ;  /* 0x000000ba00b87245 */ /* 0x000fe20000201000 */
[----:B-----5:R-:W-:Y:S01]  /*15810*/  FMUL.FTZ R176, R176, R218 ;  /* 0x000000dab0b07220 */ /* 0x020fe20000410000 */
        /* <DEDUP_REMOVED lines=19> */
.L_x_65564:
        /* <DEDUP_REMOVED lines=13> */
.L_x_65566:
[----:B------:R-:W-:Y:S05]  /*15a20*/  BSYNC.RECONVERGENT B2 ;  /* 0x0000000000027941 */ /* 0x000fea0003800200 */
.L_x_65565:
        /* <DEDUP_REMOVED lines=43> */
.L_x_65563:
[----:B------:R-:W-:Y:S05]  /*15ce0*/  BSYNC.RECONVERGENT B1 ;  /* 0x0000000000017941 */ /* 0x000fea0003800200 */
.L_x_65562:
        /* <DEDUP_REMOVED lines=21> */
.L_x_65569:
        /* <DEDUP_REMOVED lines=13> */
.L_x_65571:
[----:B------:R-:W-:Y:S05]  /*15f10*/  BSYNC.RECONVERGENT B2 ;  /* 0x0000000000027941 */ /* 0x000fea0003800200 */
.L_x_65570:
        /* <DEDUP_REMOVED lines=43> */
.L_x_65568:
[----:B------:R-:W-:Y:S05]  /*161d0*/  BSYNC.RECONVERGENT B1 ;  /* 0x0000000000017941 */ /* 0x000fea0003800200 */
.L_x_65567:
        /* <DEDUP_REMOVED lines=21> */
.L_x_65574:
        /* <DEDUP_REMOVED lines=13> */
.L_x_65576:
[----:B------:R-:W-:Y:S05]  /*16400*/  BSYNC.RECONVERGENT B2 ;  /* 0x0000000000027941 */ /* 0x000fea0003800200 */
.L_x_65575:
        /* <DEDUP_REMOVED lines=43> */
.L_x_65573:
[----:B------:R-:W-:Y:S05]  /*166c0*/  BSYNC.RECONVERGENT B1 ;  /* 0x0000000000017941 */ /* 0x000fea0003800200 */
.L_x_65572:
        /* <DEDUP_REMOVED lines=9> */
.L_x_65556:
        /* <DEDUP_REMOVED lines=16> */
.L_x_65580:
        /* <DEDUP_REMOVED lines=13> */
.L_x_65582:
[----:B------:R-:W-:Y:S05]  /*16930*/  BSYNC.RECONVERGENT B2 ;  /* 0x0000000000027941 */ /* 0x000fea0003800200 */
.L_x_65581:
        /* <DEDUP_REMOVED lines=42> */
.L_x_65579:
[----:B------:R-:W-:Y:S05]  /*16be0*/  BSYNC.RECONVERGENT B1 ;  /* 0x0000000000017941 */ /* 0x000fea0003800200 */
.L_x_65578:
[----:B------:R-:W-:Y:S01]  /*16bf0*/  ISETP.NE.AND P3, PT, R182, 0x1, PT ;  /* 0x00000001b600780c */ /* 0x000fe20003f65270 */
[----:B-----5:R-:W-:Y:S01]  /*16c00*/  FMUL.FTZ R176, R176, R218 ;  /* 0x000000dab0b07220 */ /* 0x020fe20000410000 */
        /* <DEDUP_REMOVED lines=16> */
.L_x_65585:
        /* <DEDUP_REMOVED lines=13> */
.L_x_65587:
[----:B------:R-:W-:Y:S05]  /*16de0*/  BSYNC.RECONVERGENT B2 ;  /* 0x0000000000027941 */ /* 0x000fea0003800200 */
.L_x_65586:
        /* <DEDUP_REMOVED lines=43> */
.L_x_65584:
[----:B------:R-:W-:Y:S05]  /*170a0*/  BSYNC.RECONVERGENT B1 ;  /* 0x0000000000017941 */ /* 0x000fea0003800200 */
.L_x_65583:
        /* <DEDUP_REMOVED lines=18> */
.L_x_65590:
        /* <DEDUP_REMOVED lines=13> */
.L_x_65592:
[----:B------:R-:W-:Y:S05]  /*172a0*/  BSYNC.RECONVERGENT B2 ;  /* 0x0000000000027941 */ /* 0x000fea0003800200 */
.L_x_65591:
        /* <DEDUP_REMOVED lines=43> */
.L_x_65589:
[----:B------:R-:W-:Y:S05]  /*17560*/  BSYNC.RECONVERGENT B1 ;  /* 0x0000000000017941 */ /* 0x000fea0003800200 */
.L_x_65588:
        /* <DEDUP_REMOVED lines=18> */
.L_x_65595:
        /* <DEDUP_REMOVED lines=13> */
.L_x_65597:
[----:B------:R-:W-:Y:S05]  /*17760*/  BSYNC.RECONVERGENT B2 ;  /* 0x0000000000027941 */ /* 0x000fea0003800200 */
.L_x_65596:
        /* <DEDUP_REMOVED lines=43> */
.L_x_65594:
[----:B------:R-:W-:Y:S05]  /*17a20*/  BSYNC.RECONVERGENT B1 ;  /* 0x0000000000017941 */ /* 0x000fea0003800200 */
.L_x_65593:
        /* <DEDUP_REMOVED lines=10> */
.L_x_65577:
        /* <DEDUP_REMOVED lines=8> */
[----:B------:R0:W-:Y:S03]  /*17b50*/  STG.E.128 desc[UR8][R184.64], R176 ;  /* 0x000000b0b8007986 */ /* 0x0001e6000c101d08 */
[----:B------:R-:W-:Y:S01]  /*17b60*/  IADD3 R189, PT, PT, R180, R183, RZ ;  /* 0x000000b7b4bd7210 */ /* 0x000fe20007ffe0ff */
[----:B------:R-:W-:-:S04]  /*17b70*/  IMAD.WIDE.U32 R180, R219, 0x10, R208 ;  /* 0x00000010dbb47825 */ /* 0x000fc800078e00d0 */
        /* <DEDUP_REMOVED lines=22> */
.L_x_65601:
        /* <DEDUP_REMOVED lines=13> */
.L_x_65603:
[----:B------:R-:W-:Y:S05]  /*17db0*/  BSYNC.RECONVERGENT B2 ;  /* 0x0000000000027941 */ /* 0x000fea0003800200 */
.L_x_65602:
        /* <DEDUP_REMOVED lines=43> */
.L_x_65600:
[----:B------:R-:W-:Y:S05]  /*18070*/  BSYNC.RECONVERGENT B1 ;  /* 0x0000000000017941 */ /* 0x000fea0003800200 */
.L_x_65599:
[----:B------:R-:W-:Y:S01]  /*18080*/  I2FP.F32.U32 R188, R190 ;  /* 0x000000be00bc7245 */ /* 0x000fe20000201000 */
[----:B-----5:R-:W-:Y:S01]  /*18090*/  FMUL.FTZ R180, R180, R218 ;  /* 0x000000dab4b47220 */ /* 0x020fe20000410000 */
        /* <DEDUP_REMOVED lines=19> */
.L_x_65606:
        /* <DEDUP_REMOVED lines=13> */
.L_x_65608:
[----:B------:R-:W-:Y:S05]  /*182a0*/  BSYNC.RECONVERGENT B2 ;  /* 0x0000000000027941 */ /* 0x000fea0003800200 */
.L_x_65607:
        /* <DEDUP_REMOVED lines=43> */
.L_x_65605:
[----:B------:R-:W-:Y:S05]  /*18560*/  BSYNC.RECONVERGENT B1 ;  /* 0x0000000000017941 */ /* 0x000fea0003800200 */
.L_x_65604:
        /* <DEDUP_REMOVED lines=21> */
.L_x_65611:
        /* <DEDUP_REMOVED lines=13> */
.L_x_65613:
[----:B------:R-:W-:Y:S05]  /*18790*/  BSYNC.RECONVERGENT B2 ;  /* 0x0000000000027941 */ /* 0x000fea0003800200 */
.L_x_65612:
        /* <DEDUP_REMOVED lines=43> */
.L_x_65610:
[----:B------:R-:W-:Y:S05]  /*18a50*/  BSYNC.RECONVERGENT B1 ;  /* 0x0000000000017941 */ /* 0x000fea0003800200 */
.L_x_65609:
        /* <DEDUP_REMOVED lines=21> */
.L_x_65616:
        /* <DEDUP_REMOVED lines=13> */
.L_x_65618:
[----:B------:R-:W-:Y:S05]  /*18c80*/  BSYNC.RECONVERGENT B2 ;  /* 0x0000000000027941 */ /* 0x000fea0003800200 */
.L_x_65617:
        /* <DEDUP_REMOVED lines=43> */
.L_x_65615:
[----:B------:R-:W-:Y:S05]  /*18f40*/  BSYNC.RECONVERGENT B1 ;  /* 0x0000000000017941 */ /* 0x000fea0003800200 */
.L_x_65614:
        /* <DEDUP_REMOVED lines=9> */
.L_x_65598:
        /* <DEDUP_REMOVED lines=16> */
.L_x_65622:
        /* <DEDUP_REMOVED lines=13> */
.L_x_65624:
[----:B------:R-:W-:Y:S05]  /*191b0*/  BSYNC.RECONVERGENT B2 ;  /* 0x0000000000027941 */ /* 0x000fea0003800200 */
.L_x_65623:
        /* <DEDUP_REMOVED lines=42> */
.L_x_65621:
[----:B------:R-:W-:Y:S05]  /*19460*/  BSYNC.RECONVERGENT B1 ;  /* 0x0000000000017941 */ /* 0x000fea0003800200 */
.L_x_65620:
        /* <DEDUP_REMOVED lines=18> */
.L_x_65627:
        /* <DEDUP_REMOVED lines=13> */
.L_x_65629:
[----:B------:R-:W-:Y:S05]  /*19660*/  BSYNC.RECONVERGENT B2 ;  /* 0x0000000000027941 */ /* 0x000fea0003800200 */
.L_x_65628:
        /* <DEDUP_REMOVED lines=43> */
.L_x_65626:
[----:B------:R-:W-:Y:S05]  /*19920*/  BSYNC.RECONVERGENT B1 ;  /* 0x0000000000017941 */ /* 0x000fea0003800200 */
.L_x_65625:
        /* <DEDUP_REMOVED lines=18> */
.L_x_65632:
        /* <DEDUP_REMOVED lines=13> */
.L_x_65634:
[----:B------:R-:W-:Y:S05]  /*19b20*/  BSYNC.RECONVERGENT B2 ;  /* 0x0000000000027941 */ /* 0x000fea0003800200 */
.L_x_65633:
        /* <DEDUP_REMOVED lines=43> */
.L_x_65631:
[----:B------:R-:W-:Y:S05]  /*19de0*/  BSYNC.RECONVERGENT B1 ;  /* 0x0000000000017941 */ /* 0x000fea0003800200 */
.L_x_65630:
        /* <DEDUP_REMOVED lines=18> */
.L_x_65637:
        /* <DEDUP_REMOVED lines=13> */
.L_x_65639:
[----:B------:R-:W-:Y:S05]  /*19fe0*/  BSYNC.RECONVERGENT B2 ;  /* 0x0000000000027941 */ /* 0x000fea0003800200 */
.L_x_65638:
        /* <DEDUP_REMOVED lines=43> */
.L_x_65636:
[----:B------:R-:W-:Y:S05]  /*1a2a0*/  BSYNC.RECONVERGENT B1 ;  /* 0x0000000000017941 */ /* 0x000fea0003800200 */
.L_x_65635:
        /* <DEDUP_REMOVED lines=10> */
.L_x_65619:
        /* <DEDUP_REMOVED lines=33> */
.L_x_65643:
        /* <DEDUP_REMOVED lines=13> */
.L_x_65645:
[----:B------:R-:W-:Y:S05]  /*1a630*/  BSYNC.RECONVERGENT B2 ;  /* 0x0000000000027941 */ /* 0x000fea0003800200 */
.L_x_65644:
        /* <DEDUP_REMOVED lines=43> */
.L_x_65642:
[----:B------:R-:W-:Y:S05]  /*1a8f0*/  BSYNC.RECONVERGENT B1 ;  /* 0x0000000000017941 */ /* 0x000fea0003800200 */
.L_x_65641:
        /* <DEDUP_REMOVED lines=21> */
.L_x_65648:
        /* <DEDUP_REMOVED lines=13> */
.L_x_65650:
[----:B------:R-:W-:Y:S05]  /*1ab20*/  BSYNC.RECONVERGENT B2 ;  /* 0x0000000000027941 */ /* 0x000fea0003800200 */
.L_x_65649:
        /* <DEDUP_REMOVED lines=43> */
.L_x_65647:
[----:B------:R-:W-:Y:S05]  /*1ade0*/  BSYNC.RECONVERGENT B1 ;  /* 0x0000000000017941 */ /* 0x000fea0003800200 */
.L_x_65646:
        /* <DEDUP_REMOVED lines=21> */
.L_x_65653:
        /* <DEDUP_REMOVED lines=13> */
.L_x_65655:
[----:B------:R-:W-:Y:S05]  /*1b010*/  BSYNC.RECONVERGENT B2 ;  /* 0x0000000000027941 */ /* 0x000fea0003800200 */
.L_x_65654:
        /* <DEDUP_REMOVED lines=43> */
.L_x_65652:
[----:B------:R-:W-:Y:S05]  /*1b2d0*/  BSYNC.RECONVERGENT B1 ;  /* 0x0000000000017941 */ /* 0x000fea0003800200 */
.L_x_65651:
        /* <DEDUP_REMOVED lines=21> */
.L_x_65658:
        /* <DEDUP_REMOVED lines=13> */
.L_x_65660:
[----:B------:R-:W-:Y:S05]  /*1b500*/  BSYNC.RECONVERGENT B2 ;  /* 0x0000000000027941 */ /* 0x000fea0003800200 */
.L_x_65659:
        /* <DEDUP_REMOVED lines=43> */
.L_x_65657:
[----:B------:R-:W-:Y:S05]  /*1b7c0*/  BSYNC.RECONVERGENT B1 ;  /* 0x0000000000017941 */ /* 0x000fea0003800200 */
.L_x_65656:
        /* <DEDUP_REMOVED lines=9> */
.L_x_65640:
        /* <DEDUP_REMOVED lines=16> */
.L_x_65664:
        /* <DEDUP_REMOVED lines=13> */
.L_x_65666:
[----:B------:R-:W-:Y:S05]  /*1ba30*/  BSYNC.RECONVERGENT B2 ;  /* 0x0000000000027941 */ /* 0x000fea0003800200 */
.L_x_65665:
        /* <DEDUP_REMOVED lines=42> */
.L_x_65663:
[----:B------:R-:W-:Y:S05]  /*1bce0*/  BSYNC.RECONVERGENT B1 ;  /* 0x0000000000017941 */ /* 0x000fea0003800200 */
.L_x_65662:
        /* <DEDUP_REMOVED lines=18> */
.L_x_65669:
        /* <DEDUP_REMOVED lines=13> */
.L_x_65671:
[----:B------:R-:W-:Y:S05]  /*1bee0*/  BSYNC.RECONVERGENT B2 ;  /* 0x0000000000027941 */ /* 0x000fea0003800200 */
.L_x_65670:
        /* <DEDUP_REMOVED lines=43> */
.L_x_65668:
[----:B------:R-:W-:Y:S05]  /*1c1a0*/  BSYNC.RECONVERGENT B1 ;  /* 0x0000000000017941 */ /* 0x000fea0003800200 */
.L_x_65667:
        /* <DEDUP_REMOVED lines=18> */
.L_x_65674:
        /* <DEDUP_REMOVED lines=13> */
.L_x_65676:
[----:B------:R-:W-:Y:S05]  /*1c3a0*/  BSYNC.RECONVERGENT B2 ;  /* 0x0000000000027941 */ /* 0x000fea0003800200 */
.L_x_65675:
        /* <DEDUP_REMOVED lines=43> */
.L_x_65673:
[----:B------:R-:W-:Y:S05]  /*1c660*/  BSYNC.RECONVERGENT B1 ;  /* 0x0000000000017941 */ /* 0x000fea0003800200 */
.L_x_65672:
        /* <DEDUP_REMOVED lines=18> */
.L_x_65679:
        /* <DEDUP_REMOVED lines=13> */
.L_x_65681:
[----:B------:R-:W-:Y:S05]  /*1c860*/  BSYNC.RECONVERGENT B2 ;  /* 0x0000000000027941 */ /* 0x000fea0003800200 */
.L_x_65680:
        /* <DEDUP_REMOVED lines=43> */
.L_x_65678:
[----:B------:R-:W-:Y:S05]  /*1cb20*/  BSYNC.RECONVERGENT B1 ;  /* 0x0000000000017941 */ /* 0x000fea0003800200 */
.L_x_65677:
        /* <DEDUP_REMOVED lines=10> */
.L_x_65661:
        /* <DEDUP_REMOVED lines=33> */
.L_x_65685:
        /* <DEDUP_REMOVED lines=13> */
.L_x_65687:
[----:B------:R-:W-:Y:S05]  /*1ceb0*/  BSYNC.RECONVERGENT B2 ;  /* 0x0000000000027941 */ /* 0x000fea0003800200 */
.L_x_65686:
        /* <DEDUP_REMOVED lines=43> */
.L_x_65684:
[----:B------:R-:W-:Y:S05]  /*1d170*/  BSYNC.RECONVERGENT B1 ;  /* 0x0000000000017941 */ /* 0x000fea0003800200 */
.L_x_65683:
        /* <DEDUP_REMOVED lines=21> */
.L_x_65690:
        /* <DEDUP_REMOVED lines=13> */
.L_x_65692:
[----:B------:R-:W-:Y:S05]  /*1d3a0*/  BSYNC.RECONVERGENT B2 ;  /* 0x0000000000027941 */ /* 0x000fea0003800200 */
.L_x_65691:
        /* <DEDUP_REMOVED lines=43> */
.L_x_65689:
[----:B------:R-:W-:Y:S05]  /*1d660*/  BSYNC.RECONVERGENT B1 ;  /* 0x0000000000017941 */ /* 0x000fea0003800200 */
.L_x_65688:
        /* <DEDUP_REMOVED lines=21> */
.L_x_65695:
        /* <DEDUP_REMOVED lines=13> */
.L_x_65697:
[----:B------:R-:W-:Y:S05]  /*1d890*/  BSYNC.RECONVERGENT B2 ;  /* 0x0000000000027941 */ /* 0x000fea0003800200 */
.L_x_65696:
        /* <DEDUP_REMOVED lines=43> */
.L_x_65694:
[----:B------:R-:W-:Y:S05]  /*1db50*/  BSYNC.RECONVERGENT B1 ;  /* 0x0000000000017941 */ /* 0x000fea0003800200 */
.L_x_65693:
        /* <DEDUP_REMOVED lines=21> */
.L_x_65700:
        /* <DEDUP_REMOVED lines=13> */
.L_x_65702:
[----:B------:R-:W-:Y:S05]  /*1dd80*/  BSYNC.RECONVERGENT B2 ;  /* 0x0000000000027941 */ /* 0x000fea0003800200 */
.L_x_65701:
        /* <DEDUP_REMOVED lines=43> */
.L_x_65699:
[----:B------:R-:W-:Y:S05]  /*1e040*/  BSYNC.RECONVERGENT B1 ;  /* 0x0000000000017941 */ /* 0x000fea0003800200 */
.L_x_65698:
        /* <DEDUP_REMOVED lines=9> */
.L_x_65682:
        /* <DEDUP_REMOVED lines=16> */
.L_x_65706:
        /* <DEDUP_REMOVED lines=13> */
.L_x_65708:
[----:B------:R-:W-:Y:S05]  /*1e2b0*/  BSYNC.RECONVERGENT B2 ;  /* 0x0000000000027941 */ /* 0x000fea0003800200 */
.L_x_65707:
        /* <DEDUP_REMOVED lines=42> */
.L_x_65705:
[----:B------:R-:W-:Y:S05]  /*1e560*/  BSYNC.RECONVERGENT B1 ;  /* 0x0000000000017941 */ /* 0x000fea0003800200 */
.L_x_65704:
        /* <DEDUP_REMOVED lines=18> */
.L_x_65711:
        /* <DEDUP_REMOVED lines=13> */
.L_x_65713:
[----:B------:R-:W-:Y:S05]  /*1e760*/  BSYNC.RECONVERGENT B2 ;  /* 0x0000000000027941 */ /* 0x000fea0003800200 */
.L_x_65712:
        /* <DEDUP_REMOVED lines=43> */
.L_x_65710:
[----:B------:R-:W-:Y:S05]  /*1ea20*/  BSYNC.RECONVERGENT B1 ;  /* 0x0000000000017941 */ /* 0x000fea0003800200 */
.L_x_65709:
        /* <DEDUP_REMOVED lines=18> */
.L_x_65716:
        /* <DEDUP_REMOVED lines=13> */
.L_x_65718:
[----:B------:R-:W-:Y:S05]  /*1ec20*/  BSYNC.RECONVERGENT B2 ;  /* 0x0000000000027941 */ /* 0x000fea0003800200 */
.L_x_65717:
        /* <DEDUP_REMOVED lines=43> */
.L_x_65715:
[----:B------:R-:W-:Y:S05]  /*1eee0*/  BSYNC.RECONVERGENT B1 ;  /* 0x0000000000017941 */ /* 0x000fea0003800200 */
.L_x_65714:
        /* <DEDUP_REMOVED lines=18> */
.L_x_65721:
        /* <DEDUP_REMOVED lines=13> */
.L_x_65723:
[----:B------:R-:W-:Y:S05]  /*1f0e0*/  BSYNC.RECONVERGENT B2 ;  /* 0x0000000000027941 */ /* 0x000fea0003800200 */
.L_x_65722:
        /* <DEDUP_REMOVED lines=43> */
.L_x_65720:
[----:B------:R-:W-:Y:S05]  /*1f3a0*/  BSYNC.RECONVERGENT B1 ;  /* 0x0000000000017941 */ /* 0x000fea0003800200 */
.L_x_65719:
        /* <DEDUP_REMOVED lines=10> */
.L_x_65703:
        /* <DEDUP_REMOVED lines=33> */
.L_x_65727:
        /* <DEDUP_REMOVED lines=13> */
.L_x_65729:
[----:B------:R-:W-:Y:S05]  /*1f730*/  BSYNC.RECONVERGENT B2 ;  /* 0x0000000000027941 */ /* 0x000fea0003800200 */
.L_x_65728:
        /* <DEDUP_REMOVED lines=42> */
.L_x_65726:
[----:B------:R-:W-:Y:S05]  /*1f9e0*/  BSYNC.RECONVERGENT B1 ;  /* 0x0000000000017941 */ /* 0x000fea0003800200 */
.L_x_65725:
        /* <DEDUP_REMOVED lines=21> */
.L_x_65732:
        /* <DEDUP_REMOVED lines=13> */
.L_x_65734:
[----:B------:R-:W-:Y:S05]  /*1fc10*/  BSYNC.RECONVERGENT B2 ;  /* 0x0000000000027941 */ /* 0x000fea0003800200 */
.L_x_65733:
        /* <DEDUP_REMOVED lines=43> */
.L_x_65731:
[----:B------:R-:W-:Y:S05]  /*1fed0*/  BSYNC.RECONVERGENT B1 ;  /* 0x0000000000017941 */ /* 0x000fea0003800200 */
.L_x_65730:
        /* <DEDUP_REMOVED lines=21> */
.L_x_65737:
        /* <DEDUP_REMOVED lines=13> */
.L_x_65739:
[----:B------:R-:W-:Y:S05]  /*20100*/  BSYNC.RECONVERGENT B2 ;  /* 0x0000000000027941 */ /* 0x000fea0003800200 */
.L_x_65738:
        /* <DEDUP_REMOVED lines=43> */
.L_x_65736:
[----:B------:R-:W-:Y:S05]  /*203c0*/  BSYNC.RECONVERGENT B1 ;  /* 0x0000000000017941 */ /* 0x000fea0003800200 */
.L_x_65735:
        /* <DEDUP_REMOVED lines=21> */
.L_x_65742:
        /* <DEDUP_REMOVED lines=13> */
.L_x_65744:
[----:B------:R-:W-:Y:S05]  /*205f0*/  BSYNC.RECONVERGENT B2 ;  /* 0x0000000000027941 */ /* 0x000fea0003800200 */
.L_x_65743:
        /* <DEDUP_REMOVED lines=43> */
.L_x_65741:
[----:B------:R-:W-:Y:S05]  /*208b0*/  BSYNC.RECONVERGENT B1 ;  /* 0x0000000000017941 */ /* 0x000fea0003800200 */
.L_x_65740:
        /* <DEDUP_REMOVED lines=9> */
.L_x_65724:
        /* <DEDUP_REMOVED lines=16> */
.L_x_65748:
        /* <DEDUP_REMOVED lines=13> */
.L_x_65750:
[----:B------:R-:W-:Y:S05]  /*20b20*/  BSYNC.RECONVERGENT B2 ;  /* 0x0000000000027941 */ /* 0x000fea0003800200 */
.L_x_65749:
        /* <DEDUP_REMOVED lines=42> */
.L_x_65747:
[----:B------:R-:W-:Y:S05]  /*20dd0*/  BSYNC.RECONVERGENT B1 ;  /* 0x0000000000017941 */ /* 0x000fea0003800200 */
.L_x_65746:
        /* <DEDUP_REMOVED lines=18> */
.L_x_65753:
        /* <DEDUP_REMOVED lines=13> */
.L_x_65755:
[----:B------:R-:W-:Y:S05]  /*20fd0*/  BSYNC.RECONVERGENT B2 ;  /* 0x0000000000027941 */ /* 0x000fea0003800200 */
.L_x_65754:
        /* <DEDUP_REMOVED lines=43> */
.L_x_65752:
[----:B------:R-:W-:Y:S05]  /*21290*/  BSYNC.RECONVERGENT B1 ;  /* 0x0000000000017941 */ /* 0x000fea0003800200 */
.L_x_65751:
        /* <DEDUP_REMOVED lines=18> */
.L_x_65758:
        /* <DEDUP_REMOVED lines=13> */
.L_x_65760:
[----:B------:R-:W-:Y:S05]  /*21490*/  BSYNC.RECONVERGENT B2 ;  /* 0x0000000000027941 */ /* 0x000fea0003800200 */
.L_x_65759:
        /* <DEDUP_REMOVED lines=43> */
.L_x_65757:
[----:B------:R-:W-:Y:S05]  /*21750*/  BSYNC.RECONVERGENT B1 ;  /* 0x0000000000017941 */ /* 0x000fea0003800200 */
.L_x_65756:
        /* <DEDUP_REMOVED lines=18> */
.L_x_65763:
        /* <DEDUP_REMOVED lines=13> */
.L_x_65765:
[----:B------:R-:W-:Y:S05]  /*21950*/  BSYNC.RECONVERGENT B2 ;  /* 0x0000000000027941 */ /* 0x000fea0003800200 */
.L_x_65764:
        /* <DEDUP_REMOVED lines=43> */
.L_x_65762:
[----:B------:R-:W-:Y:S05]  /*21c10*/  BSYNC.RECONVERGENT B1 ;  /* 0x0000000000017941 */ /* 0x000fea0003800200 */
.L_x_65761:
        /* <DEDUP_REMOVED lines=10> */
.L_x_65745:
        /* <DEDUP_REMOVED lines=33> */
.L_x_65769:
        /* <DEDUP_REMOVED lines=13> */
.L_x_65771:
[----:B------:R-:W-:Y:S05]  /*21fa0*/  BSYNC.RECONVERGENT B2 ;  /* 0x0000000000027941 */ /* 0x000fea0003800200 */
.L_x_65770:
        /* <DEDUP_REMOVED lines=43> */
.L_x_65768:
[----:B------:R-:W-:Y:S05]  /*22260*/  BSYNC.RECONVERGENT B1 ;  /* 0x0000000000017941 */ /* 0x000fea0003800200 */
.L_x_65767:
        /* <DEDUP_REMOVED lines=21> */
.L_x_65774:
        /* <DEDUP_REMOVED lines=13> */
.L_x_65776:
[----:B------:R-:W-:Y:S05]  /*22490*/  BSYNC.RECONVERGENT B2 ;  /* 0x0000000000027941 */ /* 0x000fea0003800200 */
.L_x_65775:
        /* <DEDUP_REMOVED lines=43> */
.L_x_65773:
[----:B------:R-:W-:Y:S05]  /*22750*/  BSYNC.RECONVERGENT B1 ;  /* 0x0000000000017941 */ /* 0x000fea0003800200 */
.L_x_65772:
[----:B------:R-:W-:Y:S01]  /*22760*/  I2FP.F32.U32 R200, R200 ;  /* 0x000000c800c87245 */ /* 0x000fe20000201000 */
[----:B------:R-:W-:Y:S01]  /*22770*/  FMUL.FTZ R204, R197, R218 ;  /* 0x000000dac5cc7220 */ /* 0x000fe20000410000 */
        /* <DEDUP_REMOVED lines=19> */
.L_x_65779:
        /* <DEDUP_REMOVED lines=13> */
.L_x_65781:
[----:B------:R-:W-:Y:S05]  /*22980*/  BSYNC.RECONVERGENT B2 ;  /* 0x0000000000027941 */ /* 0x000fea0003800200 */
.L_x_65780:
        /* <DEDUP_REMOVED lines=43> */
.L_x_65778:
[----:B------:R-:W-:Y:S05]  /*22c40*/  BSYNC.RECONVERGENT B1 ;  /* 0x0000000000017941 */ /* 0x000fea0003800200 */
.L_x_65777:
        /* <DEDUP_REMOVED lines=21> */
.L_x_65784:
        /* <DEDUP_REMOVED lines=13> */
.L_x_65786:
[----:B------:R-:W-:Y:S05]  /*22e70*/  BSYNC.RECONVERGENT B2 ;  /* 0x0000000000027941 */ /* 0x000fea0003800200 */
.L_x_65785:
        /* <DEDUP_REMOVED lines=43> */
.L_x_65783:
[----:B------:R-:W-:Y:S05]  /*23130*/  BSYNC.RECONVERGENT B1 ;  /* 0x0000000000017941 */ /* 0x000fea0003800200 */
.L_x_65782:
        /* <DEDUP_REMOVED lines=9> */
.L_x_65766:
        /* <DEDUP_REMOVED lines=16> */
.L_x_65790:
        /* <DEDUP_REMOVED lines=13> */
.L_x_65792:
[----:B------:R-:W-:Y:S05]  /*233a0*/  BSYNC.RECONVERGENT B2 ;  /* 0x0000000000027941 */ /* 0x000fea0003800200 */
.L_x_65791:
        /* <DEDUP_REMOVED lines=43> */
.L_x_65789:
[----:B------:R-:W-:Y:S05]  /*23660*/  BSYNC.RECONVERGENT B1 ;  /* 0x0000000000017941 */ /* 0x000fea0003800200 */
.L_x_65788:
[----:B------:R-:W-:Y:S01]  /*23670*/  ISETP.NE.AND P3, PT, R202, 0x1, PT ;  /* 0x00000001ca00780c */ /* 0x000fe20003f65270 */
[----:B-----5:R-:W-:Y:S01]  /*23680*/  FMUL.FTZ R196, R196, R218 ;  /* 0x000000dac4c47220 */ /* 0x020fe20000410000 */
        /* <DEDUP_REMOVED lines=16> */
.L_x_65795:
        /* <DEDUP_REMOVED lines=13> */
.L_x_65797:
[----:B------:R-:W-:Y:S05]  /*23860*/  BSYNC.RECONVERGENT B2 ;  /* 0x0000000000027941 */ /* 0x000fea0003800200 */
.L_x_65796:
        /* <DEDUP_REMOVED lines=43> */
.L_x_65794:
[----:B------:R-:W-:Y:S05]  /*23b20*/  BSYNC.RECONVERGENT B1 ;  /* 0x0000000000017941 */ /* 0x000fea0003800200 */
.L_x_65793:
[----:B------:R-:W-:Y:S01]  /*23b30*/  ISETP.NE.AND P4, PT, R203, 0x1, PT ;  /* 0x00000001cb00780c */ /* 0x000fe20003f85270 */
[----:B------:R-:W-:Y:S01]  /*23b40*/  BSSY.RECONVERGENT B1, `(.L_x_65798) ;  /* 0x000004a000017945 */ /* 0x000fe20003800200 */
[----:B------:R-:W-:Y:S01]  /*23b50*/  I2FP.F32.U32 R200, R201 ;  /* 0x000000c900c87245 */ /* 0x000fe20000201000 */
[----:B------:R-:W-:-:S04]  /*23b60*/  HFMA2 R202, -RZ, RZ, 0, 1.1920928955078125e-07 ;  /* 0x00000002ffca7431 */ /* 0x000fc800000001ff */
        /* <DEDUP_REMOVED lines=14> */
.L_x_65800:
        /* <DEDUP_REMOVED lines=13> */
.L_x_65802:
[----:B------:R-:W-:Y:S05]  /*23d20*/  BSYNC.RECONVERGENT B2 ;  /* 0x0000000000027941 */ /* 0x000fea0003800200 */
.L_x_65801:
        /* <DEDUP_REMOVED lines=43> */
.L_x_65799:
[----:B------:R-:W-:Y:S05]  /*23fe0*/  BSYNC.RECONVERGENT B1 ;  /* 0x0000000000017941 */ /* 0x000fea0003800200 */
.L_x_65798:
        /* <DEDUP_REMOVED lines=18> */
.L_x_65805:
        /* <DEDUP_REMOVED lines=13> */
.L_x_65807:
[----:B------:R-:W-:Y:S05]  /*241e0*/  BSYNC.RECONVERGENT B2 ;  /* 0x0000000000027941 */ /* 0x000fea0003800200 */
.L_x_65806:
        /* <DEDUP_REMOVED lines=43> */
.L_x_65804:
[----:B------:R-:W-:Y:S05]  /*244a0*/  BSYNC.RECONVERGENT B1 ;  /* 0x0000000000017941 */ /* 0x000fea0003800200 */
.L_x_65803:
        /* <DEDUP_REMOVED lines=10> */
.L_x_65787:
        /* <DEDUP_REMOVED lines=33> */
.L_x_65811:
        /* <DEDUP_REMOVED lines=13> */
.L_x_65813:
[----:B------:R-:W-:Y:S05]  /*24830*/  BSYNC.RECONVERGENT B2 ;  /* 0x0000000000027941 */ /* 0x000fea0003800200 */
.L_x_65812:
        /* <DEDUP_REMOVED lines=43> */
.L_x_65810:
[----:B------:R-:W-:Y:S05]  /*24af0*/  BSYNC.RECONVERGENT B1 ;  /* 0x0000000000017941 */ /* 0x000fea0003800200 */
.L_x_65809:
        /* <DEDUP_REMOVED lines=21> */
.L_x_65816:
        /* <DEDUP_REMOVED lines=13> */
.L_x_65818:
[----:B------:R-:W-:Y:S05]  /*24d20*/  BSYNC.RECONVERGENT B2 ;  /* 0x0000000000027941 */ /* 0x000fea0003800200 */
.L_x_65817:
        /* <DEDUP_REMOVED lines=43> */
.L_x_65815:
[----:B------:R-:W-:Y:S05]  /*24fe0*/  BSYNC.RECONVERGENT B1 ;  /* 0x0000000000017941 */ /* 0x000fea0003800200 */
.L_x_65814:
        /* <DEDUP_REMOVED lines=21> */
.L_x_65821:
        /* <DEDUP_REMOVED lines=13> */
.L_x_65823:
[----:B------:R-:W-:Y:S05]  /*25210*/  BSYNC.RECONVERGENT B2 ;  /* 0x0000000000027941 */ /* 0x000fea0003800200 */
.L_x_65822:
        /* <DEDUP_REMOVED lines=43> */
.L_x_65820:
[----:B------:R-:W-:Y:S05]  /*254d0*/  BSYNC.RECONVERGENT B1 ;  /* 0x0000000000017941 */ /* 0x000fea0003800200 */
.L_x_65819:
        /* <DEDUP_REMOVED lines=21> */
.L_x_65826:
        /* <DEDUP_REMOVED lines=13> */
.L_x_65828:
[----:B------:R-:W-:Y:S05]  /*25700*/  BSYNC.RECONVERGENT B2 ;  /* 0x0000000000027941 */ /* 0x000fea0003800200 */
.L_x_65827:
        /* <DEDUP_REMOVED lines=43> */
.L_x_65825:
[----:B------:R-:W-:Y:S05]  /*259c0*/  BSYNC.RECONVERGENT B1 ;  /* 0x0000000000017941 */ /* 0x000fea0003800200 */
.L_x_65824:
        /* <DEDUP_REMOVED lines=9> */
.L_x_65808:
        /* <DEDUP_REMOVED lines=16> */
.L_x_65832:
        /* <DEDUP_REMOVED lines=13> */
.L_x_65834:
[----:B------:R-:W-:Y:S05]  /*25c30*/  BSYNC.RECONVERGENT B2 ;  /* 0x0000000000027941 */ /* 0x000fea0003800200 */
.L_x_65833:
        /* <DEDUP_REMOVED lines=43> */
.L_x_65831:
[----:B------:R-:W-:Y:S05]  /*25ef0*/  BSYNC.RECONVERGENT B1 ;  /* 0x0000000000017941 */ /* 0x000fea0003800200 */
.L_x_65830:
[----:B------:R-:W-:Y:S01]  /*25f00*/  ISETP.NE.AND P3, PT, R206, 0x1, PT ;  /* 0x00000001ce00780c */ /* 0x000fe20003f65270 */
[----:B------:R-:W-:Y:S01]  /*25f10*/  BSSY.RECONVERGENT B1, `(.L_x_65835) ;  /* 0x000004a000017945 */ /* 0x000fe20003800200 */
[----:B------:R-:W-:Y:S01]  /*25f20*/  I2FP.F32.U32 R204, R204 ;  /* 0x000000cc00cc7245 */ /* 0x000fe20000201000 */
[----:B------:R-:W-:-:S04]  /*25f30*/  IMAD.MOV.U32 R207, RZ, RZ, 0x2 ;  /* 0x00000002ffcf7424 */ /* 0x000fc800078e00ff */
[----:B------:R-:W-:Y:S01]  /*25f40*/  FFMA.FTZ R205, R204, R217, 1.1641532182693481445e-10 ;  /* 0x2f000000cccd7423 */ /* 0x000fe200000100d9 */
[----:B-----5:R-:W-:Y:S01]  /*25f50*/  FMUL.FTZ R204, R200, R218 ;  /* 0x000000dac8cc7220 */ /* 0x020fe20000410000 */
        /* <DEDUP_REMOVED lines=12> */
.L_x_65837:
        /* <DEDUP_REMOVED lines=13> */
.L_x_65839:
[----:B------:R-:W-:Y:S05]  /*260f0*/  BSYNC.RECONVERGENT B2 ;  /* 0x0000000000027941 */ /* 0x000fea0003800200 */
.L_x_65838:
        /* <DEDUP_REMOVED lines=43> */
.L_x_65836:
[----:B------:R-:W-:Y:S05]  /*263b0*/  BSYNC.RECONVERGENT B1 ;  /* 0x0000000000017941 */ /* 0x000fea0003800200 */
.L_x_65835:
        /* <DEDUP_REMOVED lines=18> */
.L_x_65842:
        /* <DEDUP_REMOVED lines=13> */
.L_x_65844:
[----:B------:R-:W-:Y:S05]  /*265b0*/  BSYNC.RECONVERGENT B2 ;  /* 0x0000000000027941 */ /* 0x000fea0003800200 */
.L_x_65843:
        /* <DEDUP_REMOVED lines=43> */
.L_x_65841:
[----:B------:R-:W-:Y:S05]  /*26870*/  BSYNC.RECONVERGENT B1 ;  /* 0x0000000000017941 */ /* 0x000fea0003800200 */
.L_x_65840:
        /* <DEDUP_REMOVED lines=18> */
.L_x_65847:
        /* <DEDUP_REMOVED lines=13> */
.L_x_65849:
[----:B------:R-:W-:Y:S05]  /*26a70*/  BSYNC.RECONVERGENT B2 ;  /* 0x0000000000027941 */ /* 0x000fea0003800200 */
.L_x_65848:
        /* <DEDUP_REMOVED lines=43> */
.L_x_65846:
[----:B------:R-:W-:Y:S05]  /*26d30*/  BSYNC.RECONVERGENT B1 ;  /* 0x0000000000017941 */ /* 0x000fea0003800200 */
.L_x_65845:
[----:B------:R-:W-:Y:S02]  /*26d40*/  I2FP.F32.U32 R200, R201 ;  /* 0x000000c900c87245 */ /* 0x000fe40000201000 */
[----:B------:R-:W-:-:S03]  /*26d50*/  FSEL R202, R202, RZ, P4 ;  /* 0x000000ffcaca7208 */ /* 0x000fc60002000000 */
[----:B------:R-:W-:Y:S01]  /*26d60*/  FFMA.FTZ R201, R200, R217, 1.1641532182693481445e-10 ;  /* 0x2f000000c8c97423 */ /* 0x000fe200000100d9 */
[----:B------:R-:W-:-:S04]  /*26d70*/  FMUL.FTZ R200, R203, R218 ;  /* 0x000000dacbc87220 */ /* 0x000fc80000410000 */
[----:B------:R-:W-:Y:S01]  /*26d80*/  FMUL.FTZ R203, R200, R215 ;  /* 0x000000d7c8cb7220 */ /* 0x000fe20000410000 */
[----:B------:R-:W-:Y:S02]  /*26d90*/  FSETP.GTU.FTZ.AND P6, PT, R201, R216, PT ;  /* 0x000000d8c900720b */ /* 0x000fe40003fdc000 */
[----:B------:R-:W-:Y:S02]  /*26da0*/  FSEL R200, R225, RZ, P2 ;  /* 0x000000ffe1c87208 */ /* 0x000fe40001000000 */
[----:B------:R-:W-:Y:S02]  /*26db0*/  PLOP3.LUT P5, PT, P6, PT, PT, 0x8, 0x80 ;  /* 0x000000000080781c */ /* 0x000fe400037ae170 */
[----:B------:R-:W-:Y:S02]  /*26dc0*/  FSEL R201, R226, RZ, P3 ;  /* 0x000000ffe2c97208 */ /* 0x000fe40001800000 */
[----:B------:R-:W-:-:S09]  /*26dd0*/  FSEL R203, R203, RZ, !P6 ;  /* 0x000000ffcbcb7208 */ /* 0x000fd20007000000 */
.L_x_65829:
        /* <DEDUP_REMOVED lines=33> */
.L_x_65853:
        /* <DEDUP_REMOVED lines=13> */
.L_x_65855:
[----:B------:R-:W-:Y:S05]  /*270c0*/  BSYNC.RECONVERGENT B2 ;  /* 0x0000000000027941 */ /* 0x000fea0003800200 */
.L_x_65854:
        /* <DEDUP_REMOVED lines=43> */
.L_x_65852:
[----:B------:R-:W-:Y:S05]  /*27380*/  BSYNC.RECONVERGENT B1 ;  /* 0x0000000000017941 */ /* 0x000fea0003800200 */
.L_x_65851:
[----:B------:R-:W-:Y:S01]  /*27390*/  I2FP.F32.U32 R232, R234 ;  /* 0x000000ea00e87245 */ /* 0x000fe20000201000 */
[----:B-----5:R-:W-:Y:S01]  /*273a0*/  FMUL.FTZ R204, R204, R218 ;  /* 0x000000dacccc7220 */ /* 0x020fe20000410000 */
[----:B------:R-:W-:Y:S01]  /*273b0*/  ISETP.NE.AND P2, PT, R233, 0x1, PT ;  /* 0x00000001e900780c */ /* 0x000fe20003f45270 */
[----:B------:R-:W-:Y:S02]  /*273c0*/  BSSY.RECONVERGENT B1, `(.L_x_65856) ;  /* 0x000004b000017945 */ /* 0x000fe40003800200 */
[----:B------:R-:W-:Y:S01]  /*273d0*/  FFMA.FTZ R227, R232, R217, 1.1641532182693481445e-10 ;  /* 0x2f000000e8e37423 */ /* 0x000fe200000100d9 */
[----:B------:R-:W-:-:S04]  /*273e0*/  FMUL.FTZ R204, R204, R215 ;  /* 0x000000d7cccc7220 */ /* 0x000fc80000410000 */
        /* <DEDUP_REMOVED lines=15> */
.L_x_65858:
        /* <DEDUP_REMOVED lines=13> */
.L_x_65860:
[----:B------:R-:W-:Y:S05]  /*275b0*/  BSYNC.RECONVERGENT B2 ;  /* 0x0000000000027941 */ /* 0x000fea0003800200 */
.L_x_65859:
        /* <DEDUP_REMOVED lines=43> */
.L_x_65857:
[----:B------:R-:W-:Y:S05]  /*27870*/  BSYNC.RECONVERGENT B1 ;  /* 0x0000000000017941 */ /* 0x000fea0003800200 */
.L_x_65856:
        /* <DEDUP_REMOVED lines=21> */
.L_x_65863:
        /* <DEDUP_REMOVED lines=13> */
.L_x_65865:
[----:B------:R-:W-:Y:S05]  /*27aa0*/  BSYNC.RECONVERGENT B2 ;  /* 0x0000000000027941 */ /* 0x000fea0003800200 */
.L_x_65864:
        /* <DEDUP_REMOVED lines=43> */
.L_x_65862:
[----:B------:R-:W-:Y:S05]  /*27d60*/  BSYNC.RECONVERGENT B1 ;  /* 0x0000000000017941 */ /* 0x000fea0003800200 */
.L_x_65861:
        /* <DEDUP_REMOVED lines=21> */
.L_x_65868:
        /* <DEDUP_REMOVED lines=13> */
.L_x_65870:
[----:B------:R-:W-:Y:S05]  /*27f90*/  BSYNC.RECONVERGENT B2 ;  /* 0x0000000000027941 */ /* 0x000fea0003800200 */
.L_x_65869:
        /* <DEDUP_REMOVED lines=43> */
.L_x_65867:
[----:B------:R-:W-:Y:S05]  /*28250*/  BSYNC.RECONVERGENT B1 ;  /* 0x0000000000017941 */ /* 0x000fea0003800200 */
.L_x_65866:
        /* <DEDUP_REMOVED lines=9> */
.L_x_65850:
        /* <DEDUP_REMOVED lines=16> */
.L_x_65874:
        /* <DEDUP_REMOVED lines=13> */
.L_x_65876:
[----:B------:R-:W-:Y:S05]  /*284c0*/  BSYNC.RECONVERGENT B2 ;  /* 0x0000000000027941 */ /* 0x000fea0003800200 */
.L_x_65875:
        /* <DEDUP_REMOVED lines=43> */
.L_x_65873:
[----:B------:R-:W-:Y:S05]  /*28780*/  BSYNC.RECONVERGENT B1 ;  /* 0x0000000000017941 */ /* 0x000fea0003800200 */
.L_x_65872:
        /* <DEDUP_REMOVED lines=18> */
.L_x_65879:
        /* <DEDUP_REMOVED lines=13> */
.L_x_65881:
[----:B------:R-:W-:Y:S05]  /*28980*/  BSYNC.RECONVERGENT B2 ;  /* 0x0000000000027941 */ /* 0x000fea0003800200 */
.L_x_65880:
        /* <DEDUP_REMOVED lines=43> */
.L_x_65878:
[----:B------:R-:W-:Y:S05]  /*28c40*/  BSYNC.RECONVERGENT B1 ;  /* 0x0000000000017941 */ /* 0x000fea0003800200 */
.L_x_65877:
        /* <DEDUP_REMOVED lines=18> */
.L_x_65884:
        /* <DEDUP_REMOVED lines=13> */
.L_x_65886:
[----:B------:R-:W-:Y:S05]  /*28e40*/  BSYNC.RECONVERGENT B2 ;  /* 0x0000000000027941 */ /* 0x000fea0003800200 */
.L_x_65885:
        /* <DEDUP_REMOVED lines=43> */
.L_x_65883:
[----:B------:R-:W-:Y:S05]  /*29100*/  BSYNC.RECONVERGENT B1 ;  /* 0x0000000000017941 */ /* 0x000fea0003800200 */
.L_x_65882:
[----:B------:R-:W-:Y:S01]  /*29110*/  ISETP.NE.AND P4, PT, R208, 0x1, PT ;  /* 0x00000001d000780c */ /* 0x000fe20003f85270 */
[----:B------:R-:W-:Y:S01]  /*29120*/  FMUL.FTZ R206, R206, R218 ;  /* 0x000000dacece7220 */ /* 0x000fe20000410000 */
[----:B------:R-:W-:Y:S01]  /*29130*/  I2FP.F32.U32 R204, R205 ;  /* 0x000000cd00cc7245 */ /* 0x000fe20000201000 */
[----:B------:R-:W-:Y:S02]  /*29140*/  BSSY.RECONVERGENT B1, `(.L_x_65887) ;  /* 0x0000048000017945 */ /* 0x000fe40003800200 */
[----:B------:R-:W-:Y:S02]  /*29150*/  FMUL.FTZ R206, R206, R215 ;  /* 0x000000d7cece7220 */ /* 0x000fe40000410000 */
[----:B------:R-:W-:Y:S01]  /*29160*/  FFMA.FTZ R205, R204, R217, 1.1641532182693481445e-10 ;  /* 0x2f000000cccd7423 */ /* 0x000fe200000100d9 */
[----:B------:R-:W-:-:S04]  /*29170*/  IMAD.MOV.U32 R204, RZ, RZ, 0x2 ;  /* 0x00000002ffcc7424 */ /* 0x000fc800078e00ff */
        /* <DEDUP_REMOVED lines=11> */
.L_x_65889:
        /* <DEDUP_REMOVED lines=13> */
.L_x_65891:
[----:B------:R-:W-:Y:S05]  /*29300*/  BSYNC.RECONVERGENT B2 ;  /* 0x0000000000027941 */ /* 0x000fea0003800200 */
.L_x_65890:
        /* <DEDUP_REMOVED lines=43> */
.L_x_65888:
[----:B------:R-:W-:Y:S05]  /*295c0*/  BSYNC.RECONVERGENT B1 ;  /* 0x0000000000017941 */ /* 0x000fea0003800200 */
.L_x_65887:
        /* <DEDUP_REMOVED lines=10> */
.L_x_65871:
[----:B------:R-:W-:Y:S01]  /*29670*/  FADD.FTZ R206, RZ, R144 ;  /* 0x00000090ffce7221 */ /* 0x000fe20000010000 */
[----:B------:R-:W-:Y:S01]  /*29680*/  SEL R207, RZ, 0x100, !P2 ;  /* 0x00000100ffcf7807 */ /* 0x000fe20005000000 */
[----:B------:R-:W-:Y:S01]  /*29690*/  IMAD.WIDE.U32 R230, R226, 0x10, R230 ;  /* 0x00000010e2e67825 */ /* 0x000fe200078e00e6 */
[----:B------:R-:W-:-:S03]  /*296a0*/  UMOV UR4, 0xffffffff ;  /* 0xffffffff00047882 */ /* 0x000fc60000000000 */
[----:B------:R-:W-:Y:S01]  /*296b0*/  FADD.FTZ R205, R206, R145 ;  /* 0x00000091cecd7221 */ /* 0x000fe20000010000 */
        /* <DEDUP_REMOVED lines=61> */
[----:B------:R-:W-:Y:S02]  /*29a90*/  ISETP.NE.AND P0, PT, R213, RZ, PT ;  /* 0x000000ffd500720c */ /* 0x000fe40003f05270 */
[----:B------:R-:W-:Y:S01]  /*29aa0*/  IADD3 R205, PT, PT, R205, R216, RZ ;  /* 0x000000d8cdcd7210 */ /* 0x000fe20007ffe0ff */
[----:B------:R-:W-:-:S04]  /*29ab0*/  FADD.FTZ R207, R218, R201 ;  /* 0x000000c9dacf7221 */ /* 0x000fc80000010000 */
[----:B------:R-:W-:Y:S01]  /*29ac0*/  FADD.FTZ R206, R207, R202 ;  /* 0x000000cacfce7221 */ /* 0x000fe20000010000 */
[----:B------:R0:W-:Y:S03]  /*29ad0*/  STG.E desc[UR8][R228.64], R205 ;  /* 0x000000cde4007986 */ /* 0x0001e6000c101908 */
        /* <DEDUP_REMOVED lines=155> */
.L_x_65905:
[----:B------:R-:W-:Y:S01]  /*2a490*/  FMUL.FTZ R215, R206, R206 ;  /* 0x000000ceced77220 */ /* 0x000fe20000410000 */
[----:B------:R-:W-:Y:S01]  /*2a4a0*/  ISETP.NE.AND P2, PT, RZ, UR32, PT ;  /* 0x00000020ff007c0c */ /* 0x000fe2000bf45270 */
[----:B-1----:R-:W-:Y:S01]  /*2a4b0*/  FADD.FTZ R228, R217, R228 ;  /* 0x000000e4d9e47221 */ /* 0x002fe20000010000 */
[----:B------:R-:W1:Y:S02]  /*2a4c0*/  @!P0 LDC.64 R230, c[0x0][0x3c0] ;  /* 0x0000f000ffe68b82 */ /* 0x000e640000000a00 */
[----:B------:R-:W-:Y:S01]  /*2a4d0*/  FSEL R216, R215, RZ, P2 ;  /* 0x000000ffd7d87208 */ /* 0x000fe20001000000 */
[----:B------:R-:W-:Y:S01]  /*2a4e0*/  FFMA.FTZ R205, R228, R207, UR13 ;  /* 0x0000000de4cd7e23 */ /* 0x000fe200080100cf */
[----:B------:R-:W-:-:S03]  /*2a4f0*/  FSEL R207, R206, RZ, !P2 ;  /* 0x000000ffcecf7208 */ /* 0x000fc60005000000 */
[----:B------:R-:W-:Y:S01]  /*2a500*/  FADD.FTZ R205, R205, R216 ;  /* 0x000000d8cdcd7221 */ /* 0x000fe20000010000 */
[----:B------:R-:W2:Y:S01]  /*2a510*/  @!P0 LDC.64 R228, c[0x0][0x3c8] ;  /* 0x0000f200ffe48b82 */ /* 0x000ea20000000a00 */
[C---:B------:R-:W-:Y:S01]  /*2a520*/  FADD.FTZ R144, -R207.reuse, R144 ;  /* 0x00000090cf907221 */ /* 0x040fe20000010100 */
[C---:B------:R-:W-:Y:S01]  /*2a530*/  FADD.FTZ R145, -R207.reuse, R145 ;  /* 0x00000091cf917221 */ /* 0x040fe20000010100 */
[C---:B------:R-:W-:Y:S01]  /*2a540*/  FADD.FTZ R146, -R207.reuse, R146 ;  /* 0x00000092cf927221 */ /* 0x040fe20000010100 */
[C---:B------:R-:W-:Y:S01]  /*2a550*/  FADD.FTZ R147, -R207.reuse, R147 ;  /* 0x00000093cf937221 */ /* 0x040fe20000010100 */
[----:B------:R-:W3:Y:S01]  /*2a560*/  MUFU.RSQ R205, R205 ;  /* 0x000000cd00cd7308 */ /* 0x000ee20000001400 */
        /* <DEDUP_REMOVED lines=14> */
[C---:B------:R-:W-:Y:S01]  /*2a650*/  FADD.FTZ R160, -R207.reuse, R160 ;  /* 0x000000a0cfa07221 */ /* 0x040fe20000010100 */
[----:B------:R0:W-:Y:S01]  /*2a660*/  @!P0 STG.E desc[UR8][R230.64], R206 ;  /* 0x000000cee6008986 */ /* 0x0001e2000c101908 */
[----:B------:R-:W-:Y:S01]  /*2a670*/  FADD.FTZ R161, -R207, R161 ;  /* 0x000000a1cfa17221 */ /* 0x000fe20000010100 */
[C---:B---3--:R-:W-:Y:S01]  /*2a680*/  FMUL.FTZ R144, R205.reuse, R144 ;  /* 0x00000090cd907220 */ /* 0x048fe20000410000 */
[C---:B------:R-:W-:Y:S01]  /*2a690*/  FMUL.FTZ R145, R205.reuse, R145 ;  /* 0x00000091cd917220 */ /* 0x040fe20000410000 */
[C---:B------:R-:W-:Y:S01]  /*2a6a0*/  FMUL.FTZ R146, R205.reuse, R146 ;  /* 0x00000092cd927220 */ /* 0x040fe20000410000 */
[----:B------:R-:W-:Y:S01]  /*2a6b0*/  FMUL.FTZ R147, R205, R147 ;  /* 0x00000093cd937220 */ /* 0x000fe20000410000 */
[----:B--2---:R-:W-:-:S04]  /*2a6c0*/  @!P0 IMAD.WIDE R228, R212, 0x4, R228 ;  /* 0x00000004d4e48825 */ /* 0x004fc800078e02e4 */
[----:B------:R-:W-:Y:S01]  /*2a6d0*/  FFMA.FTZ R144, R144, R140, R76 ;  /* 0x0000008c90907223 */ /* 0x000fe2000001004c */
[----:B------:R-:W-:Y:S01]  /*2a6e0*/  FFMA.FTZ R145, R145, R141, R77 ;  /* 0x0000008d91917223 */ /* 0x000fe2000001004d */
[----:B------:R-:W-:Y:S01]  /*2a6f0*/  FFMA.FTZ R146, R146, R142, R78 ;  /* 0x0000008e92927223 */ /* 0x000fe2000001004e */
[----:B------:R-:W-:Y:S01]  /*2a700*/  FFMA.FTZ R147, R147, R143, R79 ;  /* 0x0000008f93937223 */ /* 0x000fe2000001004f */
[----:B------:R-:W-:Y:S01]  /*2a710*/  FMUL.FTZ R148, R205, R148 ;  /* 0x00000094cd947220 */ /* 0x000fe20000410000 */
[----:B0-----:R-:W-:-:S04]  /*2a720*/  IMAD.WIDE.U32 R230, R9, 0x10, R216 ;  /* 0x0000001009e67825 */ /* 0x001fc800078e00d8 */
[C---:B------:R-:W-:Y:S01]  /*2a730*/  FMUL.FTZ R149, R205.reuse, R149 ;  /* 0x00000095cd957220 */ /* 0x040fe20000410000 */
[C---:B------:R-:W-:Y:S01]  /*2a740*/  FMUL.FTZ R150, R205.reuse, R150 ;  /* 0x00000096cd967220 */ /* 0x040fe20000410000 */
[----:B------:R-:W-:Y:S01]  /*2a750*/  FMUL.FTZ R151, R205, R151 ;  /* 0x00000097cd977220 */ /* 0x000fe20000410000 */
[----:B------:R-:W-:Y:S01]  /*2a760*/  @!P0 STG.E desc[UR8][R228.64], R205 ;  /* 0x000000cde4008986 */ /* 0x000fe2000c101908 */
[----:B------:R-:W-:Y:S01]  /*2a770*/  FFMA.FTZ R148, R148, R136, R72 ;  /* 0x0000008894947223 */ /* 0x000fe20000010048 */
[----:B------:R-:W-:Y:S01]  /*2a780*/  FFMA.FTZ R149, R149, R137, R73 ;  /* 0x0000008995957223 */ /* 0x000fe20000010049 */
[----:B------:R-:W-:Y:S01]  /*2a790*/  FFMA.FTZ R150, R150, R138, R74 ;  /* 0x0000008a96967223 */ /* 0x000fe2000001004a */
[----:B------:R0:W-:Y:S01]  /*2a7a0*/  STG.E.128 desc[UR8][R230.64], R144 ;  /* 0x00000090e6007986 */ /* 0x0001e2000c101d08 */
        /* <DEDUP_REMOVED lines=15> */
[C---:B------:R-:W-:Y:S01]  /*2a8a0*/  FADD.FTZ R172, -R207.reuse, R172 ;  /* 0x000000accfac7221 */ /* 0x040fe20000010100 */
[----:B------:R-:W-:Y:S01]  /*2a8b0*/  FADD.FTZ R173, -R207, R173 ;  /* 0x000000adcfad7221 */ /* 0x000fe20000010100 */
[----:B0-----:R-:W-:-:S04]  /*2a8c0*/  IMAD.WIDE.U32 R230, R8, 0x10, R216 ;  /* 0x0000001008e67825 */ /* 0x001fc800078e00d8 */
[C---:B------:R-:W-:Y:S01]  /*2a8d0*/  FADD.FTZ R174, -R207.reuse, R174 ;  /* 0x000000aecfae7221 */ /* 0x040fe20000010100 */
[----:B------:R-:W-:Y:S01]  /*2a8e0*/  FADD.FTZ R175, -R207, R175 ;  /* 0x000000afcfaf7221 */ /* 0x000fe20000010100 */
[C---:B------:R-:W-:Y:S01]  /*2a8f0*/  FMUL.FTZ R156, R205.reuse, R156 ;  /* 0x0000009ccd9c7220 */ /* 0x040fe20000410000 */
[C---:B------:R-:W-:Y:S01]  /*2a900*/  FMUL.FTZ R157, R205.reuse, R157 ;  /* 0x0000009dcd9d7220 */ /* 0x040fe20000410000 */
[----:B------:R0:W-:Y:S01]  /*2a910*/  STG.E.128 desc[UR8][R230.64], R148 ;  /* 0x00000094e6007986 */ /* 0x0001e2000c101d08 */
[C---:B------:R-:W-:Y:S01]  /*2a920*/  FMUL.FTZ R158, R205.reuse, R158 ;  /* 0x0000009ecd9e7220 */ /* 0x040fe20000410000 */
[----:B------:R-:W-:Y:S01]  /*2a930*/  FMUL.FTZ R159, R205, R159 ;  /* 0x0000009fcd9f7220 */ /* 0x000fe20000410000 */
        /* <DEDUP_REMOVED lines=15> */
[----:B0-----:R-:W0:Y:S01]  /*2aa30*/  LDC.64 R148, c[0x0][0x380] ;  /* 0x0000e000ff947b82 */ /* 0x001e220000000a00 */
        /* <DEDUP_REMOVED lines=13> */
[----:B------:R-:W-:Y:S01]  /*2ab10*/  FFMA.FTZ R155, R155, R135, R71 ;  /* 0x000000879b9b7223 */ /* 0x000fe20000010047 */
        /* <DEDUP_REMOVED lines=55> */
[----:B------:R-:W-:Y:S01]  /*2ae90*/  FADD.FTZ R207, -R207, R211 ;  /* 0x000000d3cfcf7221 */ /* 0x000fe20000010100 */
[C---:B------:R-:W-:Y:S01]  /*2aea0*/  FMUL.FTZ R188, R205.reuse, R188 ;  /* 0x000000bccdbc7220 */ /* 0x040fe20000410000 */
[C---:B------:R-:W-:Y:S01]  /*2aeb0*/  FMUL.FTZ R189, R205.reuse, R189 ;  /* 0x000000bdcdbd7220 */ /* 0x040fe20000410000 */
[C---:B------:R-:W-:Y:S01]  /*2aec0*/  FMUL.FTZ R190, R205.reuse, R190 ;  /* 0x000000becdbe7220 */ /* 0x040fe20000410000 */
[----:B------:R-:W-:Y:S01]  /*2aed0*/  FMUL.FTZ R191, R205, R191 ;  /* 0x000000bfcdbf7220 */ /* 0x000fe20000410000 */
[----:B------:R-:W-:Y:S01]  /*2aee0*/  IMAD.WIDE.U32 R2, R2, 0x10, R216 ;  /* 0x0000001002027825 */ /* 0x000fe200078e00d8 */
[----:B------:R1:W-:Y:S03]  /*2aef0*/  STG.E.128 desc[UR8][R232.64], R152 ;  /* 0x00000098e8007986 */ /* 0x0003e6000c101d08 */
        /* <DEDUP_REMOVED lines=68> */
[----:B------:R1:W-:Y:S01]  /*2b340*/  STG.E.128 desc[UR8][R8.64], R188 ;  /* 0x000000bc08007986 */ /* 0x0003e2000c101d08 */
[----:B0-----:R-:W-:-:S03]  /*2b350*/  IMAD R212, R148, 0x4, R212 ;  /* 0x0000000494d47824 */ /* 0x001fc600078e02d4 */
[----:B------:R1:W-:Y:S02]  /*2b360*/  STG.E.128 desc[UR8][R144.64], R192 ;  /* 0x000000c090007986 */ /* 0x0003e4000c101d08 */
[----:B------:R-:W-:Y:S02]  /*2b370*/  ISETP.GE.AND P0, PT, R212, R149, PT ;  /* 0x00000095d400720c */ /* 0x000fe40003f06270 */
[----:B------:R1:W-:Y:S04]  /*2b380*/  STG.E.128 desc[UR8][R146.64], R196 ;  /* 0x000000c492007986 */ /* 0x0003e8000c101d08 */
[----:B------:R1:W-:Y:S04]  /*2b390*/  STG.E.128 desc[UR8][R220.64], R200 ;  /* 0x000000c8dc007986 */ /* 0x0003e8000c101d08 */
[----:B------:R1:W-:Y:S03]  /*2b3a0*/  STG.E.128 desc[UR8][R216.64], R208 ;  /* 0x000000d0d8007986 */ /* 0x0003e6000c101d08 */
[----:B------:R-:W-:Y:S05]  /*2b3b0*/  @!P0 BRA `(.L_x_65893) ;  /* 0xfffffd5800608947 */ /* 0x000fea000383ffff */
[----:B------:R-:W-:Y:S05]  /*2b3c0*/  BSYNC B0 ;  /* 0x0000000000007941 */ /* 0x000fea0003800000 */
.L_x_65220:
[----:B------:R-:W-:Y:S05]  /*2b3d0*/  EXIT ;  /* 0x000000000000794d */ /* 0x000fea0003800000 */
.L_x_65892:
        /* <DEDUP_REMOVED lines=8> */
.L_x_65895:
[----:B------:R-:W-:Y:S05]  /*2b460*/  BSYNC B1 ;  /* 0x0000000000017941 */ /* 0x000fea0003800000 */
.L_x_65894:
        /* <DEDUP_REMOVED lines=10> */
.L_x_65896:
[----:B------:R-:W-:Y:S02]  /*2b510*/  IMAD.MOV.U32 R229, RZ, RZ, 0x4 ;  /* 0x00000004ffe57424 */ /* 0x000fe400078e00ff */
[----:B------:R-:W-:-:S04]  /*2b520*/  IMAD.MOV.U32 R216, RZ, RZ, R228 ;  /* 0x000000ffffd87224 */ /* 0x000fc800078e00e4 */
[----:B------:R-:W-:-:S05]  /*2b530*/  FADD.FTZ R216, R215, R216 ;  /* 0x000000d8d7d87221 */ /* 0x000fca0000010000 */
[----:B------:R-:W-:-:S07]  /*2b540*/  MOV R230, R216 ;  /* 0x000000d800e67202 */ /* 0x000fce0000000f00 */
[----:B------:R-:W-:Y:S05]  /*2b550*/  WARPSYNC.COLLECTIVE R227, `(.L_x_65897) ;  /* 0x00000000e3087348 */ /* 0x000fea0003c00000 */
[----:B------:R0:W1:Y:S02]  /*2b560*/  SHFL.BFLY P2, R228, R230, R229, R232 ;  /* 0x0c0000e5e6e47389 */ /* 0x00006400000400e8 */
[----:B01----:R-:W-:Y:S05]  /*2b570*/  ENDCOLLECTIVE ;  /* 0x000000000000791b */ /* 0x003fea0003800000 */
.L_x_65897:
[----:B------:R-:W-:Y:S01]  /*2b580*/  HFMA2 R229, -RZ, RZ, 0, 4.76837158203125e-07 ;  /* 0x00000008ffe57431 */ /* 0x000fe200000001ff */
[----:B------:R-:W-:-:S05]  /*2b590*/  MOV R205, R228 ;  /* 0x000000e400cd7202 */ /* 0x000fca0000000f00 */
[----:B------:R-:W-:-:S04]  /*2b5a0*/  FADD.FTZ R217, R216, R205 ;  /* 0x000000cdd8d97221 */ /* 0x000fc80000010000 */
[----:B------:R-:W-:-:S07]  /*2b5b0*/  IMAD.MOV.U32 R230, RZ, RZ, R217 ;  /* 0x000000ffffe67224 */ /* 0x000fce00078e00d9 */
[----:B------:R-:W-:Y:S05]  /*2b5c0*/  WARPSYNC.COLLECTIVE R227, `(.L_x_65898) ;  /* 0x00000000e3087348 */ /* 0x000fea0003c00000 */
[----:B------:R0:W1:Y:S02]  /*2b5d0*/  SHFL.BFLY P2, R228, R230, R229, R232 ;  /* 0x0c0000e5e6e47389 */ /* 0x00006400000400e8 */
[----:B01----:R-:W-:Y:S05]  /*2b5e0*/  ENDCOLLECTIVE ;  /* 0x000000000000791b */ /* 0x003fea0003800000 */
.L_x_65898:
[----:B------:R-:W-:Y:S02]  /*2b5f0*/  IMAD.MOV.U32 R229, RZ, RZ, 0x10 ;  /* 0x00000010ffe57424 */ /* 0x000fe400078e00ff */
[----:B------:R-:W-:-:S04]  /*2b600*/  IMAD.MOV.U32 R218, RZ, RZ, R228 ;  /* 0x000000ffffda7224 */ /* 0x000fc800078e00e4 */
[----:B------:R-:W-:-:S05]  /*2b610*/  FADD.FTZ R218, R217, R218 ;  /* 0x000000dad9da7221 */ /* 0x000fca0000010000 */
[----:B------:R-:W-:-:S07]  /*2b620*/  MOV R230, R218 ;  /* 0x000000da00e67202 */ /* 0x000fce0000000f00 */
[----:B------:R-:W-:Y:S05]  /*2b630*/  WARPSYNC.COLLECTIVE R227, `(.L_x_65899) ;  /* 0x00000000e3087348 */ /* 0x000fea0003c00000 */
[----:B------:R0:W1:Y:S02]  /*2b640*/  SHFL.BFLY P2, R228, R230, R229, R232 ;  /* 0x0c0000e5e6e47389 */ /* 0x00006400000400e8 */
[----:B01----:R-:W-:Y:S05]  /*2b650*/  ENDCOLLECTIVE ;  /* 0x000000000000791b */ /* 0x003fea0003800000 */
.L_x_65899:
        /* <DEDUP_REMOVED lines=136> */
.L_x_65900:
[----:B------:R-:W-:Y:S02]  /*2bee0*/  IMAD.MOV.U32 R229, RZ, RZ, 0x2 ;  /* 0x00000002ffe57424 */ /* 0x000fe400078e00ff */
[----:B------:R-:W-:-:S04]  /*2bef0*/  IMAD.MOV.U32 R216, RZ, RZ, R228 ;  /* 0x000000ffffd87224 */ /* 0x000fc800078e00e4 */
[----:B------:R-:W-:-:S05]  /*2bf00*/  FADD.FTZ R216, R205, R216 ;  /* 0x000000d8cdd87221 */ /* 0x000fca0000010000 */
[----:B------:R-:W-:-:S07]  /*2bf10*/  MOV R230, R216 ;  /* 0x000000d800e67202 */ /* 0x000fce0000000f00 */
[----:B------:R-:W-:Y:S05]  /*2bf20*/  WARPSYNC.COLLECTIVE R227, `(.L_x_65901) ;  /* 0x00000000e3087348 */ /* 0x000fea0003c00000 */
[----:B------:R0:W1:Y:S02]  /*2bf30*/  SHFL.BFLY P2, R228, R230, R229, R232 ;  /* 0x0c0000e5e6e47389 */ /* 0x00006400000400e8 */
[----:B01----:R-:W-:Y:S05]  /*2bf40*/  ENDCOLLECTIVE ;  /* 0x000000000000791b */ /* 0x003fea0003800000 */
.L_x_65901:
[----:B------:R-:W-:Y:S01]  /*2bf50*/  HFMA2 R229, -RZ, RZ, 0, 2.384185791015625e-07 ;  /* 0x00000004ffe57431 */ /* 0x000fe200000001ff */
[----:B------:R-:W-:-:S05]  /*2bf60*/  MOV R215, R228 ;  /* 0x000000e400d77202 */ /* 0x000fca0000000f00 */
[----:B------:R-:W-:-:S04]  /*2bf70*/  FADD.FTZ R215, R216, R215 ;  /* 0x000000d7d8d77221 */ /* 0x000fc80000010000 */
[----:B------:R-:W-:-:S07]  /*2bf80*/  IMAD.MOV.U32 R230, RZ, RZ, R215 ;  /* 0x000000ffffe67224 */ /* 0x000fce00078e00d7 */
[----:B------:R-:W-:Y:S05]  /*2bf90*/  WARPSYNC.COLLECTIVE R227, `(.L_x_65902) ;  /* 0x00000000e3087348 */ /* 0x000fea0003c00000 */
[----:B------:R0:W1:Y:S02]  /*2bfa0*/  SHFL.BFLY P2, R228, R230, R229, R232 ;  /* 0x0c0000e5e6e47389 */ /* 0x00006400000400e8 */
[----:B01----:R-:W-:Y:S05]  /*2bfb0*/  ENDCOLLECTIVE ;  /* 0x000000000000791b */ /* 0x003fea0003800000 */
.L_x_65902:
[----:B------:R-:W-:Y:S02]  /*2bfc0*/  IMAD.MOV.U32 R229, RZ, RZ, 0x8 ;  /* 0x00000008ffe57424 */ /* 0x000fe400078e00ff */
[----:B------:R-:W-:-:S04]  /*2bfd0*/  IMAD.MOV.U32 R218, RZ, RZ, R228 ;  /* 0x000000ffffda7224 */ /* 0x000fc800078e00e4 */
[----:B------:R-:W-:-:S05]  /*2bfe0*/  FADD.FTZ R218, R215, R218 ;  /* 0x000000dad7da7221 */ /* 0x000fca0000010000 */
[----:B------:R-:W-:-:S07]  /*2bff0*/  MOV R230, R218 ;  /* 0x000000da00e67202 */ /* 0x000fce0000000f00 */
[----:B------:R-:W-:Y:S05]  /*2c000*/  WARPSYNC.COLLECTIVE R227, `(.L_x_65903) ;  /* 0x00000000e3087348 */ /* 0x000fea0003c00000 */
[----:B------:R0:W1:Y:S02]  /*2c010*/  SHFL.BFLY P2, R228, R230, R229, R232 ;  /* 0x0c0000e5e6e47389 */ /* 0x00006400000400e8 */
[----:B01----:R-:W-:Y:S05]  /*2c020*/  ENDCOLLECTIVE ;  /* 0x000000000000791b */ /* 0x003fea0003800000 */
.L_x_65903:
[----:B------:R-:W-:Y:S01]  /*2c030*/  HFMA2 R229, -RZ, RZ, 0, 9.5367431640625e-07 ;  /* 0x00000010ffe57431 */ /* 0x000fe200000001ff */
[----:B------:R-:W-:-:S05]  /*2c040*/  MOV R217, R228 ;  /* 0x000000e400d97202 */ /* 0x000fca0000000f00 */
[----:B------:R-:W-:-:S04]  /*2c050*/  FADD.FTZ R217, R218, R217 ;  /* 0x000000d9dad97221 */ /* 0x000fc80000010000 */
[----:B------:R-:W-:-:S07]  /*2c060*/  IMAD.MOV.U32 R230, RZ, RZ, R217 ;  /* 0x000000ffffe67224 */ /* 0x000fce00078e00d9 */
[----:B------:R-:W-:Y:S05]  /*2c070*/  WARPSYNC.COLLECTIVE R227, `(.L_x_65904) ;  /* 0x00000000e3087348 */ /* 0x000fea0003c00000 */
[----:B------:R0:W1:Y:S02]  /*2c080*/  SHFL.BFLY P2, R228, R230, R229, R232 ;  /* 0x0c0000e5e6e47389 */ /* 0x00006400000400e8 */
[----:B01----:R-:W-:Y:S05]  /*2c090*/  ENDCOLLECTIVE ;  /* 0x000000000000791b */ /* 0x003fea0003800000 */
.L_x_65904:
[----:B------:R-:W-:Y:S05]  /*2c0a0*/  BRA `(.L_x_65905) ;  /* 0xffffffe000f87947 */ /* 0x000fea000383ffff */
.L_x_65906:
        /* <DEDUP_REMOVED lines=13> */
.L_x_71573:


//--------------------- .text._ZN10layer_norm13ln_fwd_kernelINS_13Kernel_traitsIfffffjLj2048ELj1ELj4ELj1ELj16ENS_18Kernel_traits_baseILj2048EfffffjLj128EEEEELb1ELb0ELb1ELb0EEEvNS_9FwdParamsE --------------------------
	.section	.text._ZN10layer_norm13ln_fwd_kernelINS_13Kernel_traitsIfffffjLj2048ELj1ELj4ELj1ELj16ENS_18Kernel_traits_baseILj2048EfffffjLj128EEEEELb1ELb0ELb1ELb0EEEvNS_9FwdParamsE,"ax",@progbits
	.align	128
        .global         _ZN10layer_norm13ln_fwd_kernelINS_13Kernel_traitsIfffffjLj2048ELj1ELj4ELj1ELj16ENS_18Kernel_traits_baseILj2048EfffffjLj128EEEEELb1ELb0ELb1ELb0EEEvNS_9FwdParamsE
        .type           _ZN10layer_norm13ln_fwd_kernelINS_13Kernel_traitsIfffffjLj2048ELj1ELj4ELj1ELj16ENS_18Kernel_traits_baseILj2048EfffffjLj128EEEEELb1ELb0ELb1ELb0EEEvNS_9FwdParamsE,@function
        .size           _ZN10layer_norm13ln_fwd_kernelINS_13Kernel_traitsIfffffjLj2048ELj1ELj4ELj1ELj16ENS_18Kernel_traits_baseILj2048EfffffjLj128EEEEELb1ELb0ELb1ELb0EEEvNS_9FwdParamsE,(.L_x_71574 - _ZN10layer_norm13ln_fwd_kernelINS_13Kernel_traitsIfffffjLj2048ELj1ELj4ELj1ELj16ENS_18Kernel_traits_baseILj2048EfffffjLj128EEEEELb1ELb0ELb1ELb0EEEvNS_9FwdParamsE)
        .other          _ZN10layer_norm13ln_fwd_kernelINS_13Kernel_traitsIfffffjLj2048ELj1ELj4ELj1ELj16ENS_18Kernel_traits_baseILj2048EfffffjLj128EEEEELb1ELb0ELb1ELb0EEEvNS_9FwdParamsE,@"STO_CUDA_ENTRY STV_DEFAULT"
_ZN10layer_norm13ln_fwd_kernelINS_13Kernel_traitsIfffffjLj2048ELj1ELj4ELj1ELj16ENS_18Kernel_traits_baseILj2048EfffffjLj128EEEEELb1ELb0ELb1ELb0EEEvNS_9FwdParamsE:
.text._ZN10layer_norm13ln_fwd_kernelINS_13Kernel_traitsIfffffjLj2048ELj1ELj4ELj1ELj16ENS_18Kernel_traits_baseILj2048EfffffjLj128EEEEELb1ELb0ELb1ELb0EEEvNS_9FwdParamsE:
        /* <DEDUP_REMOVED lines=30> */
[----:B------:R-:W-:Y:S01]  /*01e0*/  LOP3.LUT R3, R2, 0x1f, RZ, 0x3c, !PT ;  /* 0x0000001f02037812 */ /* 0x000fe200078e3cff */
[----:B------:R-:W-:Y:S01]  /*01f0*/  UIADD3 UR15, UPT, UPT, UR6, -0x61c88647, URZ ;  /* 0x9e3779b9060f7890 */ /* 0x000fe2000fffe0ff */
[--C-:B------:R-:W-:Y:S01]  /*0200*/  SHF.R.U64 R13, R4, 0x2, R5.reuse ;  /* 0x00000002040d7819 */ /* 0x100fe20000001205 */
[----:B------:R-:W-:Y:S01]  /*0210*/  UIADD3 UR16, UPT, UPT, UR7, -0x4498517b, URZ ;  /* 0xbb67ae8507107890 */ /* 0x000fe2000fffe0ff */
[----:B------:R-:W-:Y:S01]  /*0220*/  LEA.HI.SX32 R0, R0, R3, 0x1e ;  /* 0x0000000300007211 */ /* 0x000fe200078ff2ff */
[----:B------:R-:W-:Y:S01]  /*0230*/  UIADD3 UR17, UPT, UPT, UR6, 0x3c6ef372, URZ ;  /* 0x3c6ef37206117890 */ /* 0x000fe2000fffe0ff */
[----:B------:R-:W-:Y:S01]  /*0240*/  LOP3.LUT R15, R15, UR4, RZ, 0xfc, !PT ;  /* 0x000000040f0f7c12 */ /* 0x000fe2000f8efcff */
        /* <DEDUP_REMOVED lines=43> */
[----:B------:R-:W2:Y:S01]  /*0500*/  @P0 LDC.64 R150, c[0x0][0x3d0] ;  /* 0x0000f400ff960b82 */ /* 0x000ea20000000a00 */
[----:B------:R-:W-:Y:S01]  /*0510*/  @P3 VIADD R2, R2, 0x20 ;  /* 0x0000002002023836 */ /* 0x000fe20000000000 */
[----:B------:R3:W5:Y:S06]  /*0520*/  @P3 LDG.E.128 R28, desc[UR8][R136.64] ;  /* 0x00000008881c3981 */ /* 0x00076c000c1e1d00 */
[----:B0-----:R-:W0:Y:S01]  /*0530*/  @P0 LDC.64 R6, c[0x0][0x438] ;  /* 0x00010e00ff060b82 */ /* 0x001e220000000a00 */
[----:B----4-:R-:W-:-:S04]  /*0540*/  @P4 IMAD.WIDE.U32 R138, R2, 0x10, R138 ;  /* 0x00000010028a4825 */ /* 0x010fc800078e008a */
[----:B-1----:R-:W-:-:S03]  /*0550*/  @P4 IMAD.WIDE.U32 R140, R2, 0x10, R140 ;  /* 0x00000010028c4825 */ /* 0x002fc600078e008c */
[----:B------:R-:W1:Y:S01]  /*0560*/  @P1 LDC.64 R8, c[0x0][0x3d0] ;  /* 0x0000f400ff081b82 */ /* 0x000e620000000a00 */
[----:B------:R-:W-:-:S07]  /*0570*/  @P4 VIADD R2, R2, 0x20 ;  /* 0x0000002002024836 */ /* 0x000fce0000000000 */
[----:B---3--:R-:W3:Y:S01]  /*0580*/  @P1 LDC.64 R10, c[0x0][0x438] ;  /* 0x00010e00ff0a1b82 */ /* 0x008ee20000000a00 */
[----:B------:R-:W-:Y:S01]  /*0590*/  @P5 IMAD.WIDE.U32 R142, R2, 0x10, R142 ;  /* 0x00000010028e5825 */ /* 0x000fe200078e008e */
[----:B------:R-:W-:Y:S01]  /*05a0*/  ISETP.GE.U32.AND P3, PT, R0, 0x120, PT ;  /* 0x000001200000780c */ /* 0x000fe20003f66070 */
[----:B------:R4:W5:Y:S02]  /*05b0*/  @P4 LDG.E.128 R32, desc[UR8][R138.64] ;  /* 0x000000088a204981 */ /* 0x000964000c1e1d00 */
[----:B------:R-:W-:-:S03]  /*05c0*/  @P5 IMAD.WIDE.U32 R144, R2, 0x10, R144 ;  /* 0x0000001002905825 */ /* 0x000fc600078e0090 */
[----:B------:R-:W3:Y:S01]  /*05d0*/  @P2 LDC.64 R152, c[0x0][0x3d0] ;  /* 0x0000f400ff982b82 */ /* 0x000ee20000000a00 */
[----:B------:R-:W-:Y:S01]  /*05e0*/  @P5 IADD3 R2, PT, PT, R2, 0x20, RZ ;  /* 0x0000002002025810 */ /* 0x000fe20007ffe0ff */
[----:B------:R4:W5:Y:S06]  /*05f0*/  @P4 LDG.E.128 R36, desc[UR8][R140.64] ;  /* 0x000000088c244981 */ /* 0x00096c000c1e1d00 */
[----:B------:R-:W3:Y:S01]  /*0600*/  @P2 LDC.64 R136, c[0x0][0x438] ;  /* 0x00010e00ff882b82 */ /* 0x000ee20000000a00 */
[----:B--2---:R-:W-:Y:S01]  /*0610*/  @P6 IMAD.WIDE.U32 R146, R2, 0x10, R146 ;  /* 0x0000001002926825 */ /* 0x004fe200078e0092 */
[----:B------:R-:W-:Y:S01]  /*0620*/  ISETP.GE.U32.AND P4, PT, R0, 0x140, PT ;  /* 0x000001400000780c */ /* 0x000fe20003f86070 */
[----:B------:R2:W5:Y:S02]  /*0630*/  @P5 LDG.E.128 R40, desc[UR8][R142.64] ;  /* 0x000000088e285981 */ /* 0x000564000c1e1d00 */
[----:B------:R-:W-:-:S02]  /*0640*/  @P6 IMAD.WIDE.U32 R148, R2, 0x10, R148 ;  /* 0x0000001002946825 */ /* 0x000fc400078e0094 */
[----:B------:R-:W5:Y:S01]  /*0650*/  @P6 LDG.E.128 R48, desc[UR8][R146.64] ;  /* 0x0000000892306981 */ /* 0x000f62000c1e1d00 */
[----:B----4-:R-:W4:Y:S01]  /*0660*/  @P3 LDC.64 R138, c[0x0][0x3d0] ;  /* 0x0000f400ff8a3b82 */ /* 0x010f220000000a00 */
[----:B------:R-:W-:Y:S02]  /*0670*/  @P6 VIADD R2, R2, 0x20 ;  /* 0x0000002002026836 */ /* 0x000fe40000000000 */
[----:B------:R-:W5:Y:S01]  /*0680*/  @P6 LDG.E.128 R52, desc[UR8][R148.64] ;  /* 0x0000000894346981 */ /* 0x000f62000c1e1d00 */
[----:B------:R-:W-:Y:S01]  /*0690*/  ISETP.GE.U32.AND P6, PT, R0, 0x160, PT ;  /* 0x000001600000780c */ /* 0x000fe20003fc6070 */
[C---:B------:R-:W-:Y:S02]  /*06a0*/  @P0 IMAD.WIDE.U32 R150, R2.reuse, 0x10, R150 ;  /* 0x0000001002960825 */ /* 0x040fe400078e0096 */
[----:B------:R3:W5:Y:S01]  /*06b0*/  @P5 LDG.E.128 R44, desc[UR8][R144.64] ;  /* 0x00000008902c5981 */ /* 0x000762000c1e1d00 */
[----:B------:R-:W4:Y:S01]  /*06c0*/  @P3 LDC.64 R140, c[0x0][0x438] ;  /* 0x00010e00ff8c3b82 */ /* 0x000f220000000a00 */
[----:B0-----:R-:W-:-:S02]  /*06d0*/  @P0 IMAD.WIDE.U32 R6, R2, 0x10, R6 ;  /* 0x0000001002060825 */ /* 0x001fc400078e0006 */
[----:B------:R-:W5:Y:S02]  /*06e0*/  @P0 LDG.E.128 R56, desc[UR8][R150.64] ;  /* 0x0000000896380981 */ /* 0x000f64000c1e1d00 */
[----:B------:R-:W-:Y:S01]  /*06f0*/  @P0 VIADD R2, R2, 0x20 ;  /* 0x0000002002020836 */ /* 0x000fe20000000000 */
[----:B------:R-:W-:Y:S01]  /*0700*/  ISETP.GE.U32.AND P5, PT, R0, 0x180, PT ;  /* 0x000001800000780c */ /* 0x000fe20003fa6070 */
[----:B------:R0:W5:Y:S01]  /*0710*/  @P0 LDG.E.128 R60, desc[UR8][R6.64] ;  /* 0x00000008063c0981 */ /* 0x000162000c1e1d00 */
[----:B--2---:R-:W2:Y:S01]  /*0720*/  @P4 LDC.64 R142, c[0x0][0x3d0] ;  /* 0x0000f400ff8e4b82 */ /* 0x004ea20000000a00 */
[----:B-1----:R-:W-:-:S04]  /*0730*/  @P1 IMAD.WIDE.U32 R8, R2, 0x10, R8 ;  /* 0x0000001002081825 */ /* 0x002fc800078e0008 */
[C---:B---3--:R-:W-:Y:S01]  /*0740*/  @P1 IMAD.WIDE.U32 R10, R2.reuse, 0x10, R10 ;  /* 0x00000010020a1825 */ /* 0x048fe200078e000a */
[----:B------:R-:W-:Y:S01]  /*0750*/  @P1 IADD3 R2, PT, PT, R2, 0x20, RZ ;  /* 0x0000002002021810 */ /* 0x000fe20007ffe0ff */
[----:B------:R1:W5:Y:S01]  /*0760*/  @P1 LDG.E.128 R64, desc[UR8][R8.64] ;  /* 0x0000000808401981 */ /* 0x000362000c1e1d00 */
[----:B------:R-:W3:Y:S01]  /*0770*/  @P4 LDC.64 R144, c[0x0][0x438] ;  /* 0x00010e00ff904b82 */ /* 0x000ee20000000a00 */
[----:B------:R-:W-:Y:S02]  /*0780*/  ISETP.GE.U32.AND P0, PT, R0, 0x1a0, PT ;  /* 0x000001a00000780c */ /* 0x000fe40003f06070 */
[C---:B------:R-:W-:Y:S01]  /*0790*/  @P2 IMAD.WIDE.U32 R152, R2.reuse, 0x10, R152 ;  /* 0x0000001002982825 */ /* 0x040fe200078e0098 */
[----:B------:R4:W5:Y:S03]  /*07a0*/  @P1 LDG.E.128 R68, desc[UR8][R10.64] ;  /* 0x000000080a441981 */ /* 0x000966000c1e1d00 */
[C---:B------:R-:W-:Y:S01]  /*07b0*/  @P2 IMAD.WIDE.U32 R136, R2.reuse, 0x10, R136 ;  /* 0x0000001002882825 */ /* 0x040fe200078e0088 */
[----:B------:R-:W3:Y:S01]  /*07c0*/  @P6 LDC.64 R146, c[0x0][0x3d0] ;  /* 0x0000f400ff926b82 */ /* 0x000ee20000000a00 */
[----:B------:R-:W5:Y:S02]  /*07d0*/  @P2 LDG.E.128 R72, desc[UR8][R152.64] ;  /* 0x0000000898482981 */ /* 0x000f64000c1e1d00 */
[----:B------:R-:W-:-:S02]  /*07e0*/  @P2 VIADD R2, R2, 0x20 ;  /* 0x0000002002022836 */ /* 0x000fc40000000000 */
[----:B------:R3:W5:Y:S03]  /*07f0*/  @P2 LDG.E.128 R76, desc[UR8][R136.64] ;  /* 0x00000008884c2981 */ /* 0x000766000c1e1d00 */
[----:B------:R-:W3:Y:S01]  /*0800*/  @P6 LDC.64 R148, c[0x0][0x438] ;  /* 0x00010e00ff946b82 */ /* 0x000ee20000000a00 */
[C---:B------:R-:W-:Y:S02]  /*0810*/  ISETP.GE.U32.AND P2, PT, R0.reuse, 0x1c0, PT ;  /* 0x000001c00000780c */ /* 0x040fe40003f46070 */
[----:B------:R-:W-:-:S05]  /*0820*/  ISETP.GE.U32.AND P1, PT, R0, 0x1e0, PT ;  /* 0x000001e00000780c */ /* 0x000fca0003f26070 */
[----:B0-----:R-:W0:Y:S08]  /*0830*/  @P5 LDC.64 R6, c[0x0][0x3d0] ;  /* 0x0000f400ff065b82 */ /* 0x001e300000000a00 */
[----:B-1----:R-:W1:Y:S01]  /*0840*/  @P5 LDC.64 R8, c[0x0][0x438] ;  /* 0x00010e00ff085b82 */ /* 0x002e620000000a00 */
[----:B----4-:R-:W-:-:S04]  /*0850*/  @P3 IMAD.WIDE.U32 R138, R2, 0x10, R138 ;  /* 0x00000010028a3825 */ /* 0x010fc800078e008a */
[C---:B------:R-:W-:Y:S01]  /*0860*/  @P3 IMAD.WIDE.U32 R140, R2.reuse, 0x10, R140 ;  /* 0x00000010028c3825 */ /* 0x040fe200078e008c */
[----:B------:R4:W5:Y:S02]  /*0870*/  @P3 LDG.E.128 R80, desc[UR8][R138.64] ;  /* 0x000000088a503981 */ /* 0x000964000c1e1d00 */
[----:B------:R-:W4:Y:S01]  /*0880*/  @P0 LDC.64 R10, c[0x0][0x3d0] ;  /* 0x0000f400ff0a0b82 */ /* 0x000f220000000a00 */
[----:B------:R-:W-:Y:S01]  /*0890*/  @P3 VIADD R2, R2, 0x20 ;  /* 0x0000002002023836 */ /* 0x000fe20000000000 */
[----:B------:R0:W5:Y:S06]  /*08a0*/  @P3 LDG.E.128 R84, desc[UR8][R140.64] ;  /* 0x000000088c543981 */ /* 0x00016c000c1e1d00 */
[----:B------:R-:W4:Y:S01]  /*08b0*/  @P0 LDC.64 R150, c[0x0][0x438] ;  /* 0x00010e00ff960b82 */ /* 0x000f220000000a00 */
[----:B--2---:R-:W-:-:S04]  /*08c0*/  @P4 IMAD.WIDE.U32 R142, R2, 0x10, R142 ;  /* 0x00000010028e4825 */ /* 0x004fc800078e008e */
[----:B---3--:R-:W-:-:S03]  /*08d0*/  @P4 IMAD.WIDE.U32 R144, R2, 0x10, R144 ;  /* 0x0000001002904825 */ /* 0x008fc600078e0090 */
[----:B------:R-:W2:Y:S01]  /*08e0*/  @P2 LDC.64 R136, c[0x0][0x3d0] ;  /* 0x0000f400ff882b82 */ /* 0x000ea20000000a00 */
[----:B------:R-:W-:Y:S01]  /*08f0*/  @P4 IADD3 R2, PT, PT, R2, 0x20, RZ ;  /* 0x0000002002024810 */ /* 0x000fe20007ffe0ff */
[----:B------:R3:W5:Y:S06]  /*0900*/  @P4 LDG.E.128 R88, desc[UR8][R142.64] ;  /* 0x000000088e584981 */ /* 0x00076c000c1e1d00 */
[----:B------:R-:W3:Y:S01]  /*0910*/  @P2 LDC.64 R152, c[0x0][0x438] ;  /* 0x00010e00ff982b82 */ /* 0x000ee20000000a00 */
[C---:B------:R-:W-:Y:S01]  /*0920*/  @P6 IMAD.WIDE.U32 R146, R2.reuse, 0x10, R146 ;  /* 0x0000001002926825 */ /* 0x040fe200078e0092 */
[----:B------:R0:W5:Y:S03]  /*0930*/  @P4 LDG.E.128 R92, desc[UR8][R144.64] ;  /* 0x00000008905c4981 */ /* 0x000166000c1e1d00 */
[C---:B------:R-:W-:Y:S01]  /*0940*/  @P6 IMAD.WIDE.U32 R148, R2.reuse, 0x10, R148 ;  /* 0x0000001002946825 */ /* 0x040fe200078e0094 */
[----:B------:R0:W5:Y:S02]  /*0950*/  @P6 LDG.E.128 R96, desc[UR8][R146.64] ;  /* 0x0000000892606981 */ /* 0x000164000c1e1d00 */
[----:B------:R-:W3:Y:S01]  /*0960*/  @P1 LDC.64 R154, c[0x0][0x3d0] ;  /* 0x0000f400ff9a1b82 */ /* 0x000ee20000000a00 */
[----:B------:R-:W-:Y:S01]  /*0970*/  @P6 VIADD R2, R2, 0x20 ;  /* 0x0000002002026836 */ /* 0x000fe20000000000 */
[----:B------:R1:W5:Y:S06]  /*0980*/  @P6 LDG.E.128 R100, desc[UR8][R148.64] ;  /* 0x0000000894646981 */ /* 0x00036c000c1e1d00 */
[----:B------:R-:W3:Y:S01]  /*0990*/  @P1 LDC.64 R156, c[0x0][0x438] ;  /* 0x00010e00ff9c1b82 */ /* 0x000ee20000000a00 */
[----:B0-----:R-:W-:-:S04]  /*09a0*/  @P5 IMAD.WIDE.U32 R6, R2, 0x10, R6 ;  /* 0x0000001002065825 */ /* 0x001fc800078e0006 */
[C---:B-1----:R-:W-:Y:S01]  /*09b0*/  @P5 IMAD.WIDE.U32 R8, R2.reuse, 0x10, R8 ;  /* 0x0000001002085825 */ /* 0x042fe200078e0008 */
[----:B------:R0:W5:Y:S03]  /*09c0*/  @P5 LDG.E.128 R104, desc[UR8][R6.64] ;  /* 0x0000000806685981 */ /* 0x000166000c1e1d00 */
[----:B------:R-:W-:Y:S01]  /*09d0*/  @P5 VIADD R2, R2, 0x20 ;  /* 0x0000002002025836 */ /* 0x000fe20000000000 */
[----:B------:R0:W5:Y:S03]  /*09e0*/  @P5 LDG.E.128 R108, desc[UR8][R8.64] ;  /* 0x00000008086c5981 */ /* 0x000166000c1e1d00 */
[----:B----4-:R-:W-:-:S04]  /*09f0*/  @P0 IMAD.WIDE.U32 R10, R2, 0x10, R10 ;  /* 0x00000010020a0825 */ /* 0x010fc800078e000a */
[C---:B------:R-:W-:Y:S01]  /*0a00*/  @P0 IMAD.WIDE.U32 R150, R2.reuse, 0x10, R150 ;  /* 0x0000001002960825 */ /* 0x040fe200078e0096 */
        /* <DEDUP_REMOVED lines=8> */
[----:B------:R-:W-:-:S04]  /*0a90*/  @P1 IMAD.WIDE.U32 R154, R2, 0x10, R154 ;  /* 0x00000010029a1825 */ /* 0x000fc800078e009a */
[----:B------:R-:W-:Y:S01]  /*0aa0*/  @P1 IMAD.WIDE.U32 R156, R2, 0x10, R156 ;  /* 0x00000010029c1825 */ /* 0x000fe200078e009c */
[----:B------:R0:W5:Y:S04]  /*0ab0*/  @P1 LDG.E.128 R128, desc[UR8][R154.64] ;  /* 0x000000089a801981 */ /* 0x000168000c1e1d00 */
[----:B------:R0:W5:Y:S01]  /*0ac0*/  @P1 LDG.E.128 R132, desc[UR8][R156.64] ;  /* 0x000000089c841981 */ /* 0x000162000c1e1d00 */
[----:B------:R-:W-:Y:S01]  /*0ad0*/  ISETP.GE.U32.AND P0, PT, R0, 0x200, PT ;  /* 0x000002000000780c */ /* 0x000fe20003f06070 */
[----:B------:R-:W-:-:S12]  /*0ae0*/  @P1 VIADD R2, R2, 0x20 ;  /* 0x0000002002021836 */ /* 0x000fd80000000000 */
[----:B0-----:R-:W-:Y:S05]  /*0af0*/  @!P0 BRA `(.L_x_65909) ;  /* 0x0000000400d88947 */ /* 0x001fea0003800000 */
[----:B------:R-:W0:Y:S08]  /*0b00*/  LDC.64 R136, c[0x0][0x438] ;  /* 0x00010e00ff887b82 */ /* 0x000e300000000a00 */
[----:B------:R-:W1:Y:S01]  /*0b10*/  LDC.64 R6, c[0x0][0x3d0] ;  /* 0x0000f400ff067b82 */ /* 0x000e620000000a00 */
[----:B0-----:R-:W-:-:S06]  /*0b20*/  IMAD.WIDE.U32 R136, R2, 0x10, R136 ;  /* 0x0000001002887825 */ /* 0x001fcc00078e0088 */
[----:B------:R-:W5:Y:S01]  /*0b30*/  LDG.E.128 R136, desc[UR8][R136.64] ;  /* 0x0000000888887981 */ /* 0x000f62000c1e1d00 */
[----:B-1----:R-:W-:-:S05]  /*0b40*/  IMAD.WIDE.U32 R2, R2, 0x10, R6 ;  /* 0x0000001002027825 */ /* 0x002fca00078e0006 */
[----:B------:R0:W5:Y:S01]  /*0b50*/  LDG.E.128 R140, desc[UR8][R2.64] ;  /* 0x00000008028c7981 */ /* 0x000162000c1e1d00 */
[----:B------:R-:W-:Y:S05]  /*0b60*/  BRA `(.L_x_65909) ;  /* 0x0000000400bc7947 */ /* 0x000fea0003800000 */
.L_x_65908:
        /* <DEDUP_REMOVED lines=15> */
[----:B-1----:R-:W-:Y:S01]  /*0c60*/  @P1 IMAD.WIDE.U32 R8, R2, 0x10, R8 ;  /* 0x0000001002081825 */ /* 0x002fe200078e0008 */
[----:B------:R-:W-:Y:S02]  /*0c70*/  ISETP.GE.U32.AND P2, PT, R0, 0x100, PT ;  /* 0x000001000000780c */ /* 0x000fe40003f46070 */
[----:B------:R-:W-:Y:S02]  /*0c80*/  @P1 IADD3 R2, PT, PT, R2, 0x20, RZ ;  /* 0x0000002002021810 */ /* 0x000fe40007ffe0ff */
[----:B------:R1:W5:Y:S02]  /*0c90*/  @P1 LDG.E.128 R24, desc[UR8][R8.64] ;  /* 0x0000000808181981 */ /* 0x000364000c1e1d00 */
[----:B------:R-:W1:Y:S01]  /*0ca0*/  @P5 LDC.64 R28, c[0x0][0x3d0] ;  /* 0x0000f400ff1c5b82 */ /* 0x000e620000000a00 */
[----:B------:R-:W-:Y:S01]  /*0cb0*/  ISETP.GE.U32.AND P1, PT, R0, 0x120, PT ;  /* 0x000001200000780c */ /* 0x000fe20003f26070 */
[----:B--2---:R-:W-:-:S06]  /*0cc0*/  @P0 IMAD.WIDE.U32 R10, R2, 0x10, R10 ;  /* 0x00000010020a0825 */ /* 0x004fcc00078e000a */
[----:B------:R-:W2:Y:S01]  /*0cd0*/  @P3 LDC.64 R30, c[0x0][0x3d0] ;  /* 0x0000f400ff1e3b82 */ /* 0x000ea20000000a00 */
[----:B------:R-:W-:Y:S01]  /*0ce0*/  @P0 VIADD R2, R2, 0x20 ;  /* 0x0000002002020836 */ /* 0x000fe20000000000 */
[----:B------:R2:W5:Y:S01]  /*0cf0*/  @P0 LDG.E.128 R32, desc[UR8][R10.64] ;  /* 0x000000080a200981 */ /* 0x000562000c1e1d00 */
[----:B------:R-:W-:Y:S02]  /*0d00*/  ISETP.GE.U32.AND P0, PT, R0, 0x140, PT ;  /* 0x000001400000780c */ /* 0x000fe40003f06070 */
[----:B---3--:R-:W-:-:S03]  /*0d10*/  @P4 IMAD.WIDE.U32 R20, R2, 0x10, R20 ;  /* 0x0000001002144825 */ /* 0x008fc600078e0014 */
[----:B------:R-:W3:Y:S01]  /*0d20*/  @P2 LDC.64 R36, c[0x0][0x3d0] ;  /* 0x0000f400ff242b82 */ /* 0x000ee20000000a00 */
[----:B------:R-:W-:Y:S01]  /*0d30*/  @P4 VIADD R2, R2, 0x20 ;  /* 0x0000002002024836 */ /* 0x000fe20000000000 */
[----:B------:R3:W5:Y:S01]  /*0d40*/  @P4 LDG.E.128 R40, desc[UR8][R20.64] ;  /* 0x0000000814284981 */ /* 0x000762000c1e1d00 */
[----:B------:R-:W-:Y:S02]  /*0d50*/  ISETP.GE.U32.AND P4, PT, R0, 0x160, PT ;  /* 0x000001600000780c */ /* 0x000fe40003f86070 */
[----:B----4-:R-:W-:-:S03]  /*0d60*/  @P6 IMAD.WIDE.U32 R22, R2, 0x10, R22 ;  /* 0x0000001002166825 */ /* 0x010fc600078e0016 */
[----:B0-----:R-:W0:Y:S01]  /*0d70*/  @P1 LDC.64 R6, c[0x0][0x3d0] ;  /* 0x0000f400ff061b82 */ /* 0x001e220000000a00 */
[----:B------:R-:W-:Y:S01]  /*0d80*/  @P6 IADD3 R2, PT, PT, R2, 0x20, RZ ;  /* 0x0000002002026810 */ /* 0x000fe20007ffe0ff */
[----:B------:R4:W5:Y:S01]  /*0d90*/  @P6 LDG.E.128 R48, desc[UR8][R22.64] ;  /* 0x0000000816306981 */ /* 0x000962000c1e1d00 */
[----:B------:R-:W-:-:S03]  /*0da0*/  ISETP.GE.U32.AND P6, PT, R0, 0x180, PT ;  /* 0x000001800000780c */ /* 0x000fc60003fc6070 */
[C---:B-1----:R-:W-:Y:S02]  /*0db0*/  @P5 IMAD.WIDE.U32 R28, R2.reuse, 0x10, R28 ;  /* 0x00000010021c5825 */ /* 0x042fe400078e001c */
[----:B------:R-:W1:Y:S02]  /*0dc0*/  @P0 LDC.64 R8, c[0x0][0x3d0] ;  /* 0x0000f400ff080b82 */ /* 0x000e640000000a00 */
[----:B------:R-:W-:Y:S01]  /*0dd0*/  @P5 VIADD R2, R2, 0x20 ;  /* 0x0000002002025836 */ /* 0x000fe20000000000 */
[----:B------:R4:W5:Y:S01]  /*0de0*/  @P5 LDG.E.128 R56, desc[UR8][R28.64] ;  /* 0x000000081c385981 */ /* 0x000962000c1e1d00 */
[----:B------:R-:W-:Y:S02]  /*0df0*/  ISETP.GE.U32.AND P5, PT, R0, 0x1a0, PT ;  /* 0x000001a00000780c */ /* 0x000fe40003fa6070 */
[C---:B--2---:R-:W-:Y:S02]  /*0e00*/  @P3 IMAD.WIDE.U32 R30, R2.reuse, 0x10, R30 ;  /* 0x00000010021e3825 */ /* 0x044fe400078e001e */
[----:B------:R-:W2:Y:S02]  /*0e10*/  @P4 LDC.64 R10, c[0x0][0x3d0] ;  /* 0x0000f400ff0a4b82 */ /* 0x000ea40000000a00 */
[----:B------:R-:W-:Y:S01]  /*0e20*/  @P3 VIADD R2, R2, 0x20 ;  /* 0x0000002002023836 */ /* 0x000fe20000000000 */
[----:B------:R1:W5:Y:S01]  /*0e30*/  @P3 LDG.E.128 R64, desc[UR8][R30.64] ;  /* 0x000000081e403981 */ /* 0x000362000c1e1d00 */
[----:B------:R-:W-:-:S02]  /*0e40*/  ISETP.GE.U32.AND P3, PT, R0, 0x1c0, PT ;  /* 0x000001c00000780c */ /* 0x000fc40003f66070 */
[C---:B---3--:R-:W-:Y:S01]  /*0e50*/  @P2 IMAD.WIDE.U32 R36, R2.reuse, 0x10, R36 ;  /* 0x0000001002242825 */ /* 0x048fe200078e0024 */
[----:B------:R-:W-:Y:S01]  /*0e60*/  @P2 IADD3 R2, PT, PT, R2, 0x20, RZ ;  /* 0x0000002002022810 */ /* 0x000fe20007ffe0ff */
[----:B------:R-:W3:Y:S03]  /*0e70*/  @P6 LDC.64 R20, c[0x0][0x3d0] ;  /* 0x0000f400ff146b82 */ /* 0x000ee60000000a00 */
[----:B------:R2:W5:Y:S01]  /*0e80*/  @P2 LDG.E.128 R72, desc[UR8][R36.64] ;  /* 0x0000000824482981 */ /* 0x000562000c1e1d00 */
[----:B0-----:R-:W-:Y:S01]  /*0e90*/  @P1 IMAD.WIDE.U32 R6, R2, 0x10, R6 ;  /* 0x0000001002061825 */ /* 0x001fe200078e0006 */
[----:B------:R-:W-:-:S03]  /*0ea0*/  ISETP.GE.U32.AND P2, PT, R0, 0x1e0, PT ;  /* 0x000001e00000780c */ /* 0x000fc60003f46070 */
[----:B----4-:R-:W0:Y:S01]  /*0eb0*/  @P5 LDC.64 R22, c[0x0][0x3d0] ;  /* 0x0000f400ff165b82 */ /* 0x010e220000000a00 */
[----:B------:R-:W5:Y:S01]  /*0ec0*/  @P1 LDG.E.128 R80, desc[UR8][R6.64] ;  /* 0x0000000806501981 */ /* 0x000f62000c1e1d00 */
[----:B------:R-:W-:Y:S01]  /*0ed0*/  @P1 VIADD R2, R2, 0x20 ;  /* 0x0000002002021836 */ /* 0x000fe20000000000 */
[----:B------:R-:W-:-:S05]  /*0ee0*/  ISETP.GE.U32.AND P1, PT, R0, 0x200, PT ;  /* 0x000002000000780c */ /* 0x000fca0003f26070 */
[----:B------:R-:W4:Y:S01]  /*0ef0*/  @P3 LDC.64 R28, c[0x0][0x3d0] ;  /* 0x0000f400ff1c3b82 */ /* 0x000f220000000a00 */
[----:B-1----:R-:W-:-:S04]  /*0f00*/  @P0 IMAD.WIDE.U32 R8, R2, 0x10, R8 ;  /* 0x0000001002080825 */ /* 0x002fc800078e0008 */
[----:B------:R-:W-:Y:S01]  /*0f10*/  @P0 VIADD R2, R2, 0x20 ;  /* 0x0000002002020836 */ /* 0x000fe20000000000 */
[----:B------:R-:W5:Y:S02]  /*0f20*/  @P0 LDG.E.128 R88, desc[UR8][R8.64] ;  /* 0x0000000808580981 */ /* 0x000f64000c1e1d00 */
[----:B------:R-:W1:Y:S01]  /*0f30*/  @P2 LDC.64 R30, c[0x0][0x3d0] ;  /* 0x0000f400ff1e2b82 */ /* 0x000e620000000a00 */
[C---:B--2---:R-:W-:Y:S01]  /*0f40*/  @P4 IMAD.WIDE.U32 R10, R2.reuse, 0x10, R10 ;  /* 0x00000010020a4825 */ /* 0x044fe200078e000a */
[----:B------:R-:W-:-:S04]  /*0f50*/  @P4 IADD3 R2, PT, PT, R2, 0x20, RZ ;  /* 0x0000002002024810 */ /* 0x000fc80007ffe0ff */
[----:B------:R-:W5:Y:S02]  /*0f60*/  @P4 LDG.E.128 R96, desc[UR8][R10.64] ;  /* 0x000000080a604981 */ /* 0x000f64000c1e1d00 */
[----:B------:R-:W2:Y:S01]  /*0f70*/  @P1 LDC.64 R36, c[0x0][0x3d0] ;  /* 0x0000f400ff241b82 */ /* 0x000ea20000000a00 */
[----:B---3--:R-:W-:-:S04]  /*0f80*/  @P6 IMAD.WIDE.U32 R20, R2, 0x10, R20 ;  /* 0x0000001002146825 */ /* 0x008fc800078e0014 */
[----:B------:R-:W-:Y:S01]  /*0f90*/  @P6 VIADD R2, R2, 0x20 ;  /* 0x0000002002026836 */ /* 0x000fe20000000000 */
[----:B------:R-:W5:Y:S03]  /*0fa0*/  @P6 LDG.E.128 R104, desc[UR8][R20.64] ;  /* 0x0000000814686981 */ /* 0x000f66000c1e1d00 */
[----:B0-----:R-:W-:-:S04]  /*0fb0*/  @P5 IMAD.WIDE.U32 R22, R2, 0x10, R22 ;  /* 0x0000001002165825 */ /* 0x001fc800078e0016 */
[----:B------:R-:W-:Y:S01]  /*0fc0*/  @P5 VIADD R2, R2, 0x20 ;  /* 0x0000002002025836 */ /* 0x000fe20000000000 */
[----:B------:R-:W5:Y:S03]  /*0fd0*/  @P5 LDG.E.128 R112, desc[UR8][R22.64] ;  /* 0x0000000816705981 */ /* 0x000f66000c1e1d00 */
[C---:B----4-:R-:W-:Y:S01]  /*0fe0*/  @P3 IMAD.WIDE.U32 R28, R2.reuse, 0x10, R28 ;  /* 0x00000010021c3825 */ /* 0x050fe200078e001c */
[----:B------:R-:W-:Y:S02]  /*0ff0*/  @P3 IADD3 R2, PT, PT, R2, 0x20, RZ ;  /* 0x0000002002023810 */ /* 0x000fe40007ffe0ff */
[----:B------:R-:W-:Y:S02]  /*1000*/  CS2R R134, SRZ ;  /* 0x0000000000867805 */ /* 0x000fe4000001ff00 */
[----:B------:R-:W-:Y:S02]  /*1010*/  CS2R R132, SRZ ;  /* 0x0000000000847805 */ /* 0x000fe4000001ff00 */
[----:B------:R-:W-:Y:S01]  /*1020*/  CS2R R126, SRZ ;  /* 0x00000000007e7805 */ /* 0x000fe2000001ff00 */
[----:B------:R-:W5:Y:S01]  /*1030*/  @P3 LDG.E.128 R120, desc[UR8][R28.64] ;  /* 0x000000081c783981 */ /* 0x000f62000c1e1d00 */
[----:B-1----:R-:W-:-:S04]  /*1040*/  @P2 IMAD.WIDE.U32 R30, R2, 0x10, R30 ;  /* 0x00000010021e2825 */ /* 0x002fc800078e001e */
[----:B------:R-:W-:Y:S01]  /*1050*/  @P2 VIADD R2, R2, 0x20 ;  /* 0x0000002002022836 */ /* 0x000fe20000000000 */
[----:B------:R0:W5:Y:S03]  /*1060*/  @P2 LDG.E.128 R128, desc[UR8][R30.64] ;  /* 0x000000081e802981 */ /* 0x000166000c1e1d00 */
[----:B--2---:R-:W-:-:S05]  /*1070*/  @P1 IMAD.WIDE.U32 R2, R2, 0x10, R36 ;  /* 0x0000001002021825 */ /* 0x004fca00078e0024 */
        /* <DEDUP_REMOVED lines=24> */
[----:B0-----:R-:W-:-:S02]  /*1200*/  CS2R R30, SRZ ;  /* 0x00000000001e7805 */ /* 0x001fc4000001ff00 */
[----:B------:R-:W-:Y:S02]  /*1210*/  CS2R R28, SRZ ;  /* 0x00000000001c7805 */ /* 0x000fe4000001ff00 */
[----:B------:R-:W-:Y:S02]  /*1220*/  CS2R R22, SRZ ;  /* 0x0000000000167805 */ /* 0x000fe4000001ff00 */
[----:B------:R-:W-:Y:S02]  /*1230*/  CS2R R20, SRZ ;  /* 0x0000000000147805 */ /* 0x000fe4000001ff00 */
[----:B------:R-:W-:Y:S02]  /*1240*/  @P1 CS2R R138, SRZ ;  /* 0x00000000008a1805 */ /* 0x000fe4000001ff00 */
[----:B-1----:R-:W-:-:S07]  /*1250*/  @P1 CS2R R136, SRZ ;  /* 0x0000000000881805 */ /* 0x002fce000001ff00 */
.L_x_65909:
[----:B------:R-:W-:Y:S05]  /*1260*/  BSYNC.RECONVERGENT B0 ;  /* 0x0000000000007941 */ /* 0x000fea0003800200 */
.L_x_65907:
[----:B------:R-:W1:Y:S02]  /*1270*/  LDCU UR4, c[0x0][0x384] ;  /* 0x00007080ff0477ac */ /* 0x000e640008000800 */
[----:B-1----:R-:W-:-:S13]  /*1280*/  ISETP.GE.AND P0, PT, R15, UR4, PT ;  /* 0x000000040f007c0c */ /* 0x002fda000bf06270 */
[----:B------:R-:W-:Y:S05]  /*1290*/  @P0 EXIT ;  /* 0x000000000000094d */ /* 0x000fea0003800000 */
[----:B0-----:R-:W-:Y:S01]  /*12a0*/  IMAD.HI.U32 R2, R14, -0x326172a9, RZ ;  /* 0xcd9e8d570e027827 */ /* 0x001fe200078e00ff */
[----:B------:R-:W-:Y:S01]  /*12b0*/  BSSY B0, `(.L_x_65910) ;  /* 0x0003049000007945 */ /* 0x000fe20003800000 */
[----:B------:R-:W-:Y:S01]  /*12c0*/  LOP3.LUT R4, R4, 0x3, RZ, 0xc0, !PT ;  /* 0x0000000304047812 */ /* 0x000fe200078ec0ff */
[----:B------:R-:W0:Y:S01]  /*12d0*/  LDCU UR10, c[0x0][0x404] ;  /* 0x00008080ff0a77ac */ /* 0x000e220008000800 */
[----:B------:R-:W-:Y:S01]  /*12e0*/  IMAD.HI.U32 R3, R13, -0x2daee0ad, RZ ;  /* 0xd2511f530d037827 */ /* 0x000fe200078e00ff */
        /* <DEDUP_REMOVED lines=61> */
[----:B------:R-:W-:Y:S02]  /*16c0*/  IMAD.MOV.U32 R6, RZ, RZ, RZ ;  /* 0x000000ffff067224 */ /* 0x000fe400078e00ff */
[----:B01234-:R-:W-:-:S07]  /*16d0*/  IMAD R10, R11, -0x326172a9, RZ ;  /* 0xcd9e8d570b0a7824 */ /* 0x01ffce00078e02ff */
.L_x_66918:
        /* <DEDUP_REMOVED lines=14> */
[----:B--2---:R-:W-:-:S04]  /*17c0*/  LOP3.LUT R223, R223, 0x1f, RZ, 0xc0, !PT ;  /* 0x0000001fdfdf7812 */ /* 0x004fc800078ec0ff */
[----:B------:R-:W-:Y:S02]  /*17d0*/  LEA.HI.SX32 R217, R217, R223, 0x1e ;  /* 0x000000dfd9d97211 */ /* 0x000fe400078ff2ff */
[----:B---3--:R-:W-:-:S13]  /*17e0*/  ISETP.GE.AND P0, PT, R214, 0x1, PT ;  /* 0x00000001d600780c */ /* 0x008fda0003f06270 */
[----:B------:R-:W-:-:S05]  /*17f0*/  @P0 IADD3 R221, PT, PT, R214, -0x1, RZ ;  /* 0xffffffffd6dd0810 */ /* 0x000fca0007ffe0ff */
[----:B------:R-:W-:-:S05]  /*1800*/  @P0 IMAD R221, R221, R212, RZ ;  /* 0x000000d4dddd0224 */ /* 0x000fca00078e02ff */
[----:B------:R-:W-:-:S04]  /*1810*/  @P0 SHF.R.S32.HI R222, RZ, 0x1f, R221 ;  /* 0x0000001fffde0819 */ /* 0x000fc800000114dd */
[----:B------:R-:W-:-:S04]  /*1820*/  @P0 LEA.HI R222, R222, R221, RZ, 0x2 ;  /* 0x000000dddede0211 */ /* 0x000fc800078f10ff */
[----:B------:R-:W-:Y:S01]  /*1830*/  @P0 LEA.HI.SX32 R215, R222, R223, 0x1e ;  /* 0x000000dfded70211 */ /* 0x000fe200078ff2ff */
[----:B-1----:R-:W-:Y:S06]  /*1840*/  @!P5 BRA `(.L_x_65912) ;  /* 0x0000002c004cd947 */ /* 0x002fec0003800000 */
[----:B------:R-:W-:Y:S04]  /*1850*/  BSSY.RECONVERGENT B2, `(.L_x_65913) ;  /* 0x0000005000027945 */ /* 0x000fe80003800200 */
[----:B------:R-:W-:Y:S05]  /*1860*/  @!P0 BRA `(.L_x_65914) ;  /* 0x00000000000c8947 */ /* 0x000fea0003800000 */
[----:B------:R-:W0:Y:S02]  /*1870*/  LDC.64 R144, c[0x0][0x390] ;  /* 0x0000e400ff907b82 */ /* 0x000e240000000a00 */
[----:B0-----:R-:W-:-:S06]  /*1880*/  IMAD.WIDE.U32 R144, R215, 0x10, R144 ;  /* 0x00000010d7907825 */ /* 0x001fcc00078e0090 */
[----:B------:R-:W5:Y:S02]  /*1890*/  LDG.E.128 R144, desc[UR8][R144.64] ;  /* 0x0000000890907981 */ /* 0x000f64000c1e1d00 */
.L_x_65914:
[----:B------:R-:W-:Y:S05]  /*18a0*/  BSYNC.RECONVERGENT B2 ;  /* 0x0000000000027941 */ /* 0x000fea0003800200 */
.L_x_65913:
        /* <DEDUP_REMOVED lines=28> */
.L_x_65921:
        /* <DEDUP_REMOVED lines=13> */
.L_x_65923:
[----:B------:R-:W-:Y:S05]  /*1b40*/  BSYNC.RECONVERGENT B5 ;  /* 0x0000000000057941 */ /* 0x000fea0003800200 */
.L_x_65922:
        /* <DEDUP_REMOVED lines=43> */
.L_x_65920:
[----:B------:R-:W-:Y:S05]  /*1e00*/  BSYNC.RECONVERGENT B4 ;  /* 0x0000000000047941 */ /* 0x000fea0003800200 */
.L_x_65919:
        /* <DEDUP_REMOVED lines=8> */
[----:B------:R-:W-:-:S07]  /*1e90*/  FADD.FTZ R148, R148, R221 ;  /* 0x000000dd94947221 */ /* 0x000fce0000010000 */
.L_x_65918:
[----:B------:R-:W-:Y:S05]  /*1ea0*/  BSYNC.RECONVERGENT B3 ;  /* 0x0000000000037941 */ /* 0x000fea0003800200 */
.L_x_65917:
        /* <DEDUP_REMOVED lines=20> */
.L_x_65928:
        /* <DEDUP_REMOVED lines=13> */
.L_x_65930:
[----:B------:R-:W-:Y:S05]  /*20c0*/  BSYNC.RECONVERGENT B5 ;  /* 0x0000000000057941 */ /* 0x000fea0003800200 */
.L_x_65929:
        /* <DEDUP_REMOVED lines=43> */
.L_x_65927:
[----:B------:R-:W-:Y:S05]  /*2380*/  BSYNC.RECONVERGENT B4 ;  /* 0x0000000000047941 */ /* 0x000fea0003800200 */
.L_x_65926:
        /* <DEDUP_REMOVED lines=8> */
[----:B------:R-:W-:-:S07]  /*2410*/  FADD.FTZ R149, R149, R8 ;  /* 0x0000000895957221 */ /* 0x000fce0000010000 */
.L_x_65925:
[----:B------:R-:W-:Y:S05]  /*2420*/  BSYNC.RECONVERGENT B3 ;  /* 0x0000000000037941 */ /* 0x000fea0003800200 */
.L_x_65924:
        /* <DEDUP_REMOVED lines=20> */
.L_x_65935:
        /* <DEDUP_REMOVED lines=13> */
.L_x_65937:
[----:B------:R-:W-:Y:S05]  /*2640*/  BSYNC.RECONVERGENT B5 ;  /* 0x0000000000057941 */ /* 0x000fea0003800200 */
.L_x_65936:
        /* <DEDUP_REMOVED lines=43> */
.L_x_65934:
[----:B------:R-:W-:Y:S05]  /*2900*/  BSYNC.RECONVERGENT B4 ;  /* 0x0000000000047941 */ /* 0x000fea0003800200 */
.L_x_65933:
        /* <DEDUP_REMOVED lines=9> */
.L_x_65932:
[----:B------:R-:W-:Y:S05]  /*29a0*/  BSYNC.RECONVERGENT B3 ;  /* 0x0000000000037941 */ /* 0x000fea0003800200 */
.L_x_65931:
        /* <DEDUP_REMOVED lines=19> */
.L_x_65941:
        /* <DEDUP_REMOVED lines=13> */
.L_x_65943:
[----:B------:R-:W-:Y:S05]  /*2bb0*/  BSYNC.RECONVERGENT B4 ;  /* 0x0000000000047941 */ /* 0x000fea0003800200 */
.L_x_65942:
        /* <DEDUP_REMOVED lines=43> */
.L_x_65940:
[----:B------:R-:W-:Y:S05]  /*2e70*/  BSYNC.RECONVERGENT B3 ;  /* 0x0000000000037941 */ /* 0x000fea0003800200 */
.L_x_65939:
        /* <DEDUP_REMOVED lines=9> */
[----:B------:R-:W-:Y:S06]  /*2f10*/  BRA `(.L_x_65938) ;  /* 0x0000001400447947 */ /* 0x000fec0003800000 */
.L_x_65916:
        /* <DEDUP_REMOVED lines=21> */
.L_x_65948:
        /* <DEDUP_REMOVED lines=13> */
.L_x_65950:
[----:B------:R-:W-:Y:S05]  /*3140*/  BSYNC.RECONVERGENT B5 ;  /* 0x0000000000057941 */ /* 0x000fea0003800200 */
.L_x_65949:
        /* <DEDUP_REMOVED lines=42> */
.L_x_65947:
[----:B------:R-:W-:Y:S05]  /*33f0*/  BSYNC.RECONVERGENT B4 ;  /* 0x0000000000047941 */ /* 0x000fea0003800200 */
.L_x_65946:
[----:B------:R-:W-:Y:S01]  /*3400*/  I2FP.F32.U32 R4, R7 ;  /* 0x0000000700047245 */ /* 0x000fe20000201000 */
[----:B------:R-:W-:-:S04]  /*3410*/  IMAD.MOV.U32 R7, RZ, RZ, 0x2f800000 ;  /* 0x2f800000ff077424 */ /* 0x000fc800078e00ff */
[----:B------:R-:W-:Y:S01]  /*3420*/  FFMA.FTZ R4, R4, R7, 1.1641532182693481445e-10 ;  /* 0x2f00000004047423 */ /* 0x000fe20000010007 */
[----:B-----5:R-:W-:-:S04]  /*3430*/  FMUL.FTZ R7, R144, UR13 ;  /* 0x0000000d90077c20 */ /* 0x020fc80008410000 */
[----:B------:R-:W-:Y:S01]  /*3440*/  FMUL.FTZ R148, R7, UR12 ;  /* 0x0000000c07947c20 */ /* 0x000fe20008410000 */
[----:B------:R-:W-:-:S04]  /*3450*/  FSETP.GTU.FTZ.AND P1, PT, R4, UR10, PT ;  /* 0x0000000a04007c0b */ /* 0x000fc8000bf3c000 */
[----:B------:R-:W-:Y:S02]  /*3460*/  SEL R7, RZ, 0x1, P1 ;  /* 0x00000001ff077807 */ /* 0x000fe40000800000 */
[----:B------:R-:W-:-:S07]  /*3470*/  FSEL R148, R148, RZ, !P1 ;  /* 0x000000ff94947208 */ /* 0x000fce0004800000 */
.L_x_65945:
[----:B------:R-:W-:Y:S05]  /*3480*/  BSYNC.RECONVERGENT B3 ;  /* 0x0000000000037941 */ /* 0x000fea0003800200 */
.L_x_65944:
        /* <DEDUP_REMOVED lines=17> */
.L_x_65955:
        /* <DEDUP_REMOVED lines=13> */
.L_x_65957:
[----:B------:R-:W-:Y:S05]  /*3670*/  BSYNC.RECONVERGENT B5 ;  /* 0x0000000000057941 */ /* 0x000fea0003800200 */
.L_x_65956:
        /* <DEDUP_REMOVED lines=43> */
.L_x_65954:
[----:B------:R-:W-:Y:S05]  /*3930*/  BSYNC.RECONVERGENT B4 ;  /* 0x0000000000047941 */ /* 0x000fea0003800200 */
.L_x_65953:
        /* <DEDUP_REMOVED lines=8> */
.L_x_65952:
[----:B------:R-:W-:Y:S05]  /*39c0*/  BSYNC.RECONVERGENT B3 ;  /* 0x0000000000037941 */ /* 0x000fea0003800200 */
.L_x_65951:
        /* <DEDUP_REMOVED lines=17> */
.L_x_65962:
        /* <DEDUP_REMOVED lines=13> */
.L_x_65964:
[----:B------:R-:W-:Y:S05]  /*3bb0*/  BSYNC.RECONVERGENT B5 ;  /* 0x0000000000057941 */ /* 0x000fea0003800200 */
.L_x_65963:
        /* <DEDUP_REMOVED lines=42> */
[----:B------:R-:W-:-:S07]  /*3e60*/  IMAD.MOV.U32 R218, RZ, RZ, R150 ;  /* 0x000000ffffda7224 */ /* 0x000fce00078e0096 */
.L_x_65961:
[----:B------:R-:W-:Y:S05]  /*3e70*/  BSYNC.RECONVERGENT B4 ;  /* 0x0000000000047941 */ /* 0x000fea0003800200 */
.L_x_65960:
[----:B------:R-:W-:Y:S01]  /*3e80*/  I2FP.F32.U32 R4, R11 ;  /* 0x0000000b00047245 */ /* 0x000fe20000201000 */
[----:B------:R-:W-:-:S05]  /*3e90*/  HFMA2 R11, -RZ, RZ, 0.1171875, 0 ;  /* 0x2f800000ff0b7431 */ /* 0x000fca00000001ff */
[----:B------:R-:W-:Y:S01]  /*3ea0*/  FFMA.FTZ R4, R4, R11, 1.1641532182693481445e-10 ;  /* 0x2f00000004047423 */ /* 0x000fe2000001000b */
[----:B-----5:R-:W-:-:S04]  /*3eb0*/  FMUL.FTZ R11, R146, UR13 ;  /* 0x0000000d920b7c20 */ /* 0x020fc80008410000 */
[----:B------:R-:W-:Y:S01]  /*3ec0*/  FMUL.FTZ R150, R11, UR12 ;  /* 0x0000000c0b967c20 */ /* 0x000fe20008410000 */
[----:B------:R-:W-:-:S04]  /*3ed0*/  FSETP.GTU.FTZ.AND P1, PT, R4, UR10, PT ;  /* 0x0000000a04007c0b */ /* 0x000fc8000bf3c000 */
[----:B------:R-:W-:Y:S02]  /*3ee0*/  SEL R11, RZ, 0x1, P1 ;  /* 0x00000001ff0b7807 */ /* 0x000fe40000800000 */
[----:B------:R-:W-:-:S07]  /*3ef0*/  FSEL R150, R150, RZ, !P1 ;  /* 0x000000ff96967208 */ /* 0x000fce0004800000 */
.L_x_65959:
[----:B------:R-:W-:Y:S05]  /*3f00*/  BSYNC.RECONVERGENT B3 ;  /* 0x0000000000037941 */ /* 0x000fea0003800200 */
.L_x_65958:
        /* <DEDUP_REMOVED lines=16> */
.L_x_65967:
        /* <DEDUP_REMOVED lines=13> */
.L_x_65969:
[----:B------:R-:W-:Y:S05]  /*40e0*/  BSYNC.RECONVERGENT B4 ;  /* 0x0000000000047941 */ /* 0x000fea0003800200 */
.L_x_65968:
        /* <DEDUP_REMOVED lines=43> */
.L_x_65966:
[----:B------:R-:W-:Y:S05]  /*43a0*/  BSYNC.RECONVERGENT B3 ;  /* 0x0000000000037941 */ /* 0x000fea0003800200 */
.L_x_65965:
[----:B------:R-:W-:Y:S01]  /*43b0*/  I2FP.F32.U32 R8, R12 ;  /* 0x0000000c00087245 */ /* 0x000fe20000201000 */
[----:B------:R-:W-:Y:S02]  /*43c0*/  IMAD.MOV.U32 R151, RZ, RZ, 0x2f800000 ;  /* 0x2f800000ff977424 */ /* 0x000fe400078e00ff */
[----:B-----5:R-:W-:Y:S02]  /*43d0*/  FMUL.FTZ R12, R147, UR13 ;  /* 0x0000000d930c7c20 */ /* 0x020fe40008410000 */
[----:B------:R-:W-:Y:S02]  /*43e0*/  FFMA.FTZ R8, R8, R151, 1.1641532182693481445e-10 ;  /* 0x2f00000008087423 */ /* 0x000fe40000010097 */
[----:B------:R-:W-:-:S03]  /*43f0*/  FMUL.FTZ R151, R12, UR12 ;  /* 0x0000000c0c977c20 */ /* 0x000fc60008410000 */
[----:B------:R-:W-:-:S04]  /*4400*/  FSETP.GTU.FTZ.AND P1, PT, R8, UR10, PT ;  /* 0x0000000a08007c0b */ /* 0x000fc8000bf3c000 */
[----:B------:R-:W-:Y:S02]  /*4410*/  SEL R12, RZ, 0x1, P1 ;  /* 0x00000001ff0c7807 */ /* 0x000fe40000800000 */
[----:B------:R-:W-:-:S07]  /*4420*/  FSEL R151, R151, RZ, !P1 ;  /* 0x000000ff97977208 */ /* 0x000fce0004800000 */
.L_x_65938:
[----:B------:R-:W-:Y:S05]  /*4430*/  BSYNC.RECONVERGENT B2 ;  /* 0x0000000000027941 */ /* 0x000fea0003800200 */
.L_x_65915:
[----:B------:R-:W0:Y:S01]  /*4440*/  LDC.64 R220, c[0x0][0x3a8] ;  /* 0x0000ea00ffdc7b82 */ /* 0x000e220000000a00 */
[----:B------:R-:W-:Y:S01]  /*4450*/  BSSY.RECONVERGENT B2, `(.L_x_65970) ;  /* 0x0000010000027945 */ /* 0x000fe20003800200 */
[----:B------:R-:W-:Y:S01]  /*4460*/  MOV R8, R218 ;  /* 0x000000da00087202 */ /* 0x000fe20000000f00 */
[----:B0-----:R-:W-:-:S05]  /*4470*/  IMAD.WIDE.U32 R220, R217, 0x10, R220 ;  /* 0x00000010d9dc7825 */ /* 0x001fca00078e00dc */
[----:B-----5:R0:W-:Y:S01]  /*4480*/  STG.E.128 desc[UR8][R220.64], R148 ;  /* 0x00000094dc007986 */ /* 0x0201e2000c101d08 */
[----:B------:R-:W-:Y:S05]  /*4490*/  @!P0 BRA `(.L_x_65971) ;  /* 0x00000000002c8947 */ /* 0x000fea0003800000 */
[----:B------:R-:W1:Y:S01]  /*44a0*/  LDC.64 R218, c[0x0][0x3b0] ;  /* 0x0000ec00ffda7b82 */ /* 0x000e620000000a00 */
[----:B0-----:R-:W-:Y:S01]  /*44b0*/  IMAD.U32 R221, R11, 0x10000, RZ ;  /* 0x000100000bdd7824 */ /* 0x001fe200078e00ff */
[----:B------:R-:W-:Y:S02]  /*44c0*/  LOP3.LUT R220, R12, 0xffff, RZ, 0xc0, !PT ;  /* 0x0000ffff0cdc7812 */ /* 0x000fe400078ec0ff */
[----:B------:R-:W-:Y:S02]  /*44d0*/  LOP3.LUT R223, R9, 0xff, RZ, 0xc0, !PT ;  /* 0x000000ff09df7812 */ /* 0x000fe400078ec0ff */
[----:B------:R-:W-:-:S05]  /*44e0*/  LOP3.LUT R221, R221, 0xff0000, RZ, 0xc0, !PT ;  /* 0x00ff0000dddd7812 */ /* 0x000fca00078ec0ff */
[----:B------:R-:W-:Y:S01]  /*44f0*/  IMAD R220, R220, 0x1000000, R221 ;  /* 0x01000000dcdc7824 */ /* 0x000fe200078e02dd */
[----:B------:R-:W-:-:S04]  /*4500*/  LOP3.LUT R221, R7, 0xff, RZ, 0xc0, !PT ;  /* 0x000000ff07dd7812 */ /* 0x000fc800078ec0ff */
[----:B------:R-:W-:-:S05]  /*4510*/  LEA R220, R223, R220, 0x8 ;  /* 0x000000dcdfdc7211 */ /* 0x000fca00078e40ff */
[----:B------:R-:W-:Y:S02]  /*4520*/  IMAD.IADD R221, R220, 0x1, R221 ;  /* 0x00000001dcdd7824 */ /* 0x000fe400078e02dd */
[----:B-1----:R-:W-:-:S05]  /*4530*/  IMAD.WIDE.U32 R218, R215, 0x4, R218 ;  /* 0x00000004d7da7825 */ /* 0x002fca00078e00da */
[----:B------:R1:W-:Y:S02]  /*4540*/  STG.E desc[UR8][R218.64], R221 ;  /* 0x000000ddda007986 */ /* 0x0003e4000c101908 */
.L_x_65971:
[----:B------:R-:W-:Y:S05]  /*4550*/  BSYNC.RECONVERGENT B2 ;  /* 0x0000000000027941 */ /* 0x000fea0003800200 */
.L_x_65970:
[----:B------:R-:W-:Y:S01]  /*4560*/  VIADD R217, R217, 0x20 ;  /* 0x00000020d9d97836 */ /* 0x000fe20000000000 */
[----:B------:R-:W-:-:S07]  /*4570*/  IADD3 R215, PT, PT, R215, 0x20, RZ ;  /* 0x00000020d7d77810 */ /* 0x000fce0007ffe0ff */
.L_x_65912:
[----:B------:R-:W-:Y:S05]  /*4580*/  BSYNC.RECONVERGENT B1 ;  /* 0x0000000000017941 */ /* 0x000fea0003800200 */
.L_x_65911:
        /* <DEDUP_REMOVED lines=10> */
.L_x_65975:
[----:B------:R-:W-:Y:S05]  /*4630*/  BSYNC.RECONVERGENT B2 ;  /* 0x0000000000027941 */ /* 0x000fea0003800200 */
.L_x_65974:
        /* <DEDUP_REMOVED lines=9> */
[----:B-1----:R-:W-:Y:S02]  /*46d0*/  @!P1 IMAD.MOV.U32 R219, RZ, RZ, R4 ;  /* 0x000000ffffdb9224 */ /* 0x002fe400078e0004 */
        /* <DEDUP_REMOVED lines=18> */
.L_x_65982:
        /* <DEDUP_REMOVED lines=13> */
.L_x_65984:
[----:B------:R-:W-:Y:S05]  /*48d0*/  BSYNC.RECONVERGENT B5 ;  /* 0x0000000000057941 */ /* 0x000fea0003800200 */
.L_x_65983:
        /* <DEDUP_REMOVED lines=43> */
.L_x_65981:
[----:B------:R-:W-:Y:S05]  /*4b90*/  BSYNC.RECONVERGENT B4 ;  /* 0x0000000000047941 */ /* 0x000fea0003800200 */
.L_x_65980:
[----:B------:R-:W-:Y:S01]  /*4ba0*/  I2FP.F32.U32 R4, R7 ;  /* 0x0000000700047245 */ /* 0x000fe20000201000 */
[----:B------:R-:W-:Y:S02]  /*4bb0*/  IMAD.MOV.U32 R7, RZ, RZ, 0x2f800000 ;  /* 0x2f800000ff077424 */ /* 0x000fe400078e00ff */
[----:B-----5:R-:W-:Y:S02]  /*4bc0*/  FMUL.FTZ R8, R144, UR13 ;  /* 0x0000000d90087c20 */ /* 0x020fe40008410000 */
[----:B------:R-:W-:Y:S02]  /*4bd0*/  FFMA.FTZ R4, R4, R7, 1.1641532182693481445e-10 ;  /* 0x2f00000004047423 */ /* 0x000fe40000010007 */
[----:B------:R-:W-:-:S03]  /*4be0*/  FMUL.FTZ R8, R8, UR12 ;  /* 0x0000000c08087c20 */ /* 0x000fc60008410000 */
[----:B------:R-:W-:-:S04]  /*4bf0*/  FSETP.GTU.FTZ.AND P2, PT, R4, UR10, PT ;  /* 0x0000000a04007c0b */ /* 0x000fc8000bf5c000 */
[----:B0-----:R-:W-:Y:S02]  /*4c00*/  FSEL R221, R8, RZ, !P2 ;  /* 0x000000ff08dd7208 */ /* 0x001fe40005000000 */
[----:B------:R-:W-:-:S03]  /*4c10*/  SEL R7, RZ, 0x1, P2 ;  /* 0x00000001ff077807 */ /* 0x000fc60001000000 */
[----:B------:R-:W-:-:S07]  /*4c20*/  FADD.FTZ R152, R152, R221 ;  /* 0x000000dd98987221 */ /* 0x000fce0000010000 */
.L_x_65979:
[----:B------:R-:W-:Y:S05]  /*4c30*/  BSYNC.RECONVERGENT B3 ;  /* 0x0000000000037941 */ /* 0x000fea0003800200 */
.L_x_65978:
[----:B------:R-:W-:Y:S01]  /*4c40*/  BSSY.RECONVERGENT B3, `(.L_x_65985) ;  /* 0x0000057000037945 */ /* 0x000fe20003800200 */
[----:B0-----:R-:W-:Y:S01]  /*4c50*/  @!P1 MOV R220, R219 ;  /* 0x000000db00dc9202 */ /* 0x001fe20000000f00 */
        /* <DEDUP_REMOVED lines=18> */
.L_x_65989:
        /* <DEDUP_REMOVED lines=13> */
.L_x_65991:
[----:B------:R-:W-:Y:S05]  /*4e50*/  BSYNC.RECONVERGENT B5 ;  /* 0x0000000000057941 */ /* 0x000fea0003800200 */
.L_x_65990:
        /* <DEDUP_REMOVED lines=43> */
.L_x_65988:
[----:B------:R-:W-:Y:S05]  /*5110*/  BSYNC.RECONVERGENT B4 ;  /* 0x0000000000047941 */ /* 0x000fea0003800200 */
.L_x_65987:
        /* <DEDUP_REMOVED lines=9> */
.L_x_65986:
[----:B------:R-:W-:Y:S05]  /*51b0*/  BSYNC.RECONVERGENT B3 ;  /* 0x0000000000037941 */ /* 0x000fea0003800200 */
.L_x_65985:
        /* <DEDUP_REMOVED lines=20> */
.L_x_65996:
        /* <DEDUP_REMOVED lines=13> */
.L_x_65998:
[----:B------:R-:W-:Y:S05]  /*53d0*/  BSYNC.RECONVERGENT B5 ;  /* 0x0000000000057941 */ /* 0x000fea0003800200 */
.L_x_65997:
        /* <DEDUP_REMOVED lines=43> */
.L_x_65995:
[----:B------:R-:W-:Y:S05]  /*5690*/  BSYNC.RECONVERGENT B4 ;  /* 0x0000000000047941 */ /* 0x000fea0003800200 */
.L_x_65994:
        /* <DEDUP_REMOVED lines=9> */
.L_x_65993:
[----:B------:R-:W-:Y:S05]  /*5730*/  BSYNC.RECONVERGENT B3 ;  /* 0x0000000000037941 */ /* 0x000fea0003800200 */
.L_x_65992:
        /* <DEDUP_REMOVED lines=19> */
.L_x_66002:
        /* <DEDUP_REMOVED lines=13> */
.L_x_66004:
[----:B------:R-:W-:Y:S05]  /*5940*/  BSYNC.RECONVERGENT B4 ;  /* 0x0000000000047941 */ /* 0x000fea0003800200 */
.L_x_66003:
        /* <DEDUP_REMOVED lines=43> */
.L_x_66001:
[----:B------:R-:W-:Y:S05]  /*5c00*/  BSYNC.RECONVERGENT B3 ;  /* 0x0000000000037941 */ /* 0x000fea0003800200 */
.L_x_66000:
        /* <DEDUP_REMOVED lines=9> */
[----:B------:R-:W-:Y:S06]  /*5ca0*/  BRA `(.L_x_65999) ;  /* 0x0000001400447947 */ /* 0x000fec0003800000 */
.L_x_65977:
        /* <DEDUP_REMOVED lines=21> */
.L_x_66009:
        /* <DEDUP_REMOVED lines=13> */
.L_x_66011:
[----:B------:R-:W-:Y:S05]  /*5ed0*/  BSYNC.RECONVERGENT B5 ;  /* 0x0000000000057941 */ /* 0x000fea0003800200 */
.L_x_66010:
        /* <DEDUP_REMOVED lines=42> */
.L_x_66008:
[----:B------:R-:W-:Y:S05]  /*6180*/  BSYNC.RECONVERGENT B4 ;  /* 0x0000000000047941 */ /* 0x000fea0003800200 */
.L_x_66007:
        /* <DEDUP_REMOVED lines=8> */
.L_x_66006:
[----:B------:R-:W-:Y:S05]  /*6210*/  BSYNC.RECONVERGENT B3 ;  /* 0x0000000000037941 */ /* 0x000fea0003800200 */
.L_x_66005:
        /* <DEDUP_REMOVED lines=17> */
.L_x_66016:
        /* <DEDUP_REMOVED lines=13> */
.L_x_66018:
[----:B------:R-:W-:Y:S05]  /*6400*/  BSYNC.RECONVERGENT B5 ;  /* 0x0000000000057941 */ /* 0x000fea0003800200 */
.L_x_66017:
[----:B------:R-:W-:Y:S01]  /*6410*/  IMAD.WIDE.U32 R8, R14, -0x326172a9, RZ ;  /* 0xcd9e8d570e087825 */ /* 0x000fe200078e00ff */
[----:B0-----:R-:W-:-:S03]  /*6420*/  LOP3.LUT R220, R6, UR7, R3, 0x96, !PT ;  /* 0x0000000706dc7c12 */ /* 0x001fc6000f8e9603 */
        /* <DEDUP_REMOVED lines=41> */
.L_x_66015:
[----:B------:R-:W-:Y:S05]  /*66c0*/  BSYNC.RECONVERGENT B4 ;  /* 0x0000000000047941 */ /* 0x000fea0003800200 */
.L_x_66014:
        /* <DEDUP_REMOVED lines=8> */
.L_x_66013:
[----:B------:R-:W-:Y:S05]  /*6750*/  BSYNC.RECONVERGENT B3 ;  /* 0x0000000000037941 */ /* 0x000fea0003800200 */
.L_x_66012:
        /* <DEDUP_REMOVED lines=17> */
.L_x_66023:
        /* <DEDUP_REMOVED lines=13> */
.L_x_66025:
[----:B------:R-:W-:Y:S05]  /*6940*/  BSYNC.RECONVERGENT B5 ;  /* 0x0000000000057941 */ /* 0x000fea0003800200 */
.L_x_66024:
        /* <DEDUP_REMOVED lines=43> */
.L_x_66022:
[----:B------:R-:W-:Y:S05]  /*6c00*/  BSYNC.RECONVERGENT B4 ;  /* 0x0000000000047941 */ /* 0x000fea0003800200 */
.L_x_66021:
        /* <DEDUP_REMOVED lines=8> */
.L_x_66020:
[----:B------:R-:W-:Y:S05]  /*6c90*/  BSYNC.RECONVERGENT B3 ;  /* 0x0000000000037941 */ /* 0x000fea0003800200 */
.L_x_66019:
        /* <DEDUP_REMOVED lines=16> */
.L_x_66028:
        /* <DEDUP_REMOVED lines=13> */
.L_x_66030:
[----:B------:R-:W-:Y:S05]  /*6e70*/  BSYNC.RECONVERGENT B4 ;  /* 0x0000000000047941 */ /* 0x000fea0003800200 */
.L_x_66029:
[----:B0-----:R-:W-:Y:S01]  /*6e80*/  IMAD.WIDE.U32 R220, R14, -0x326172a9, RZ ;  /* 0xcd9e8d570edc7825 */ /* 0x001fe200078e00ff */
        /* <DEDUP_REMOVED lines=42> */
.L_x_66027:
[----:B------:R-:W-:Y:S05]  /*7130*/  BSYNC.RECONVERGENT B3 ;  /* 0x0000000000037941 */ /* 0x000fea0003800200 */
.L_x_66026:
        /* <DEDUP_REMOVED lines=8> */
.L_x_65999:
[----:B------:R-:W-:Y:S05]  /*71c0*/  BSYNC.RECONVERGENT B2 ;  /* 0x0000000000027941 */ /* 0x000fea0003800200 */
.L_x_65976:
[----:B0-----:R-:W0:Y:S01]  /*71d0*/  LDC.64 R220, c[0x0][0x3a8] ;  /* 0x0000ea00ffdc7b82 */ /* 0x001e220000000a00 */
[----:B------:R-:W-:Y:S01]  /*71e0*/  BSSY.RECONVERGENT B2, `(.L_x_66031) ;  /* 0x0000010000027945 */ /* 0x000fe20003800200 */
[----:B------:R-:W-:Y:S02]  /*71f0*/  IMAD.MOV.U32 R8, RZ, RZ, R218 ;  /* 0x000000ffff087224 */ /* 0x000fe400078e00da */
[----:B0-----:R-:W-:-:S05]  /*7200*/  IMAD.WIDE.U32 R220, R217, 0x10, R220 ;  /* 0x00000010d9dc7825 */ /* 0x001fca00078e00dc */
[----:B-----5:R0:W-:Y:S01]  /*7210*/  STG.E.128 desc[UR8][R220.64], R152 ;  /* 0x00000098dc007986 */ /* 0x0201e2000c101d08 */
[----:B------:R-:W-:Y:S05]  /*7220*/  @!P0 BRA `(.L_x_66032) ;  /* 0x00000000002c8947 */ /* 0x000fea0003800000 */
[----:B------:R-:W1:Y:S01]  /*7230*/  LDC.64 R218, c[0x0][0x3b0] ;  /* 0x0000ec00ffda7b82 */ /* 0x000e620000000a00 */
[----:B0-----:R-:W-:Y:S02]  /*7240*/  SHF.L.U32 R221, R11, 0x10, RZ ;  /* 0x000000100bdd7819 */ /* 0x001fe400000006ff */
[----:B------:R-:W-:Y:S02]  /*7250*/  LOP3.LUT R220, R12, 0xffff, RZ, 0xc0, !PT ;  /* 0x0000ffff0cdc7812 */ /* 0x000fe400078ec0ff */
[----:B------:R-:W-:Y:S02]  /*7260*/  LOP3.LUT R221, R221, 0xff0000, RZ, 0xc0, !PT ;  /* 0x00ff0000dddd7812 */ /* 0x000fe400078ec0ff */
[----:B------:R-:W-:-:S03]  /*7270*/  LOP3.LUT R223, R9, 0xff, RZ, 0xc0, !PT ;  /* 0x000000ff09df7812 */ /* 0x000fc600078ec0ff */
[----:B------:R-:W-:Y:S01]  /*7280*/  IMAD R220, R220, 0x1000000, R221 ;  /* 0x01000000dcdc7824 */ /* 0x000fe200078e02dd */
[----:B------:R-:W-:-:S03]  /*7290*/  LOP3.LUT R221, R7, 0xff, RZ, 0xc0, !PT ;  /* 0x000000ff07dd7812 */ /* 0x000fc600078ec0ff */
[----:B------:R-:W-:-:S05]  /*72a0*/  IMAD R220, R223, 0x100, R220 ;  /* 0x00000100dfdc7824 */ /* 0x000fca00078e02dc */
[----:B------:R-:W-:Y:S01]  /*72b0*/  IADD3 R221, PT, PT, R220, R221, RZ ;  /* 0x000000dddcdd7210 */ /* 0x000fe20007ffe0ff */
[----:B-1----:R-:W-:-:S05]  /*72c0*/  IMAD.WIDE.U32 R218, R215, 0x4, R218 ;  /* 0x00000004d7da7825 */ /* 0x002fca00078e00da */
[----:B------:R1:W-:Y:S02]  /*72d0*/  STG.E desc[UR8][R218.64], R221 ;  /* 0x000000ddda007986 */ /* 0x0003e4000c101908 */
.L_x_66032:
[----:B------:R-:W-:Y:S05]  /*72e0*/  BSYNC.RECONVERGENT B2 ;  /* 0x0000000000027941 */ /* 0x000fea0003800200 */
.L_x_66031:
[----:B------:R-:W-:Y:S02]  /*72f0*/  VIADD R217, R217, 0x20 ;  /* 0x00000020d9d97836 */ /* 0x000fe40000000000 */
[----:B------:R-:W-:-:S07]  /*7300*/  VIADD R215, R215, 0x20 ;  /* 0x00000020d7d77836 */ /* 0x000fce0000000000 */
.L_x_65973:
[----:B------:R-:W-:Y:S05]  /*7310*/  BSYNC.RECONVERGENT B1 ;  /* 0x0000000000017941 */ /* 0x000fea0003800200 */
.L_x_65972:
        /* <DEDUP_REMOVED lines=10> */
.L_x_66036:
[----:B------:R-:W-:Y:S05]  /*73c0*/  BSYNC.RECONVERGENT B2 ;  /* 0x0000000000027941 */ /* 0x000fea0003800200 */
.L_x_66035:
        /* <DEDUP_REMOVED lines=28> */
.L_x_66043:
        /* <DEDUP_REMOVED lines=13> */
.L_x_66045:
[----:B------:R-:W-:Y:S05]  /*7660*/  BSYNC.RECONVERGENT B5 ;  /* 0x0000000000057941 */ /* 0x000fea0003800200 */
.L_x_66044:
        /* <DEDUP_REMOVED lines=40> */
[----:B------:R-:W-:Y:S01]  /*78f0*/  MOV R10, R222 ;  /* 0x000000de000a7202 */ /* 0x000fe20000000f00 */
[----:B------:R-:W-:Y:S01]  /*7900*/  IMAD.MOV.U32 R218, RZ, RZ, R220 ;  /* 0x000000ffffda7224 */ /* 0x000fe200078e00dc */
[----:B------:R-:W-:-:S07]  /*7910*/  LOP3.LUT R2, R2, UR32, R221, 0x96, !PT ;  /* 0x0000002002027c12 */ /* 0x000fce000f8e96dd */
.L_x_66042:
[----:B------:R-:W-:Y:S05]  /*7920*/  BSYNC.RECONVERGENT B4 ;  /* 0x0000000000047941 */ /* 0x000fea0003800200 */
.L_x_66041:
        /* <DEDUP_REMOVED lines=9> */
.L_x_66040:
[----:B------:R-:W-:Y:S05]  /*79c0*/  BSYNC.RECONVERGENT B3 ;  /* 0x0000000000037941 */ /* 0x000fea0003800200 */
.L_x_66039:
[----:B------:R-:W-:Y:S01]  /*79d0*/  BSSY.RECONVERGENT B3, `(.L_x_66046) ;  /* 0x0000057000037945 */ /* 0x000fe20003800200 */
[----:B0-----:R-:W-:Y:S01]  /*79e0*/  @!P1 IMAD.MOV.U32 R220, RZ, RZ, R219 ;  /* 0x000000ffffdc9224 */ /* 0x001fe200078e00db */
        /* <DEDUP_REMOVED lines=18> */
.L_x_66050:
        /* <DEDUP_REMOVED lines=13> */
.L_x_66052:
[----:B------:R-:W-:Y:S05]  /*7be0*/  BSYNC.RECONVERGENT B5 ;  /* 0x0000000000057941 */ /* 0x000fea0003800200 */
.L_x_66051:
        /* <DEDUP_REMOVED lines=40> */
[----:B------:R-:W-:Y:S01]  /*7e70*/  IMAD.MOV.U32 R8, RZ, RZ, R218 ;  /* 0x000000ffff087224 */ /* 0x000fe200078e00da */
[----:B------:R-:W-:Y:S01]  /*7e80*/  LOP3.LUT R2, R2, UR32, R221, 0x96, !PT ;  /* 0x0000002002027c12 */ /* 0x000fe2000f8e96dd */
[----:B------:R-:W-:-:S07]  /*7e90*/  IMAD.MOV.U32 R220, RZ, RZ, RZ ;  /* 0x000000ffffdc7224 */ /* 0x000fce00078e00ff */
.L_x_66049:
[----:B------:R-:W-:Y:S05]  /*7ea0*/  BSYNC.RECONVERGENT B4 ;  /* 0x0000000000047941 */ /* 0x000fea0003800200 */
.L_x_66048:
        /* <DEDUP_REMOVED lines=9> */
.L_x_66047:
[----:B------:R-:W-:Y:S05]  /*7f40*/  BSYNC.RECONVERGENT B3 ;  /* 0x0000000000037941 */ /* 0x000fea0003800200 */
.L_x_66046:
        /* <DEDUP_REMOVED lines=20> */
.L_x_66057:
        /* <DEDUP_REMOVED lines=13> */
.L_x_66059:
[----:B------:R-:W-:Y:S05]  /*8160*/  BSYNC.RECONVERGENT B5 ;  /* 0x0000000000057941 */ /* 0x000fea0003800200 */
.L_x_66058:
        /* <DEDUP_REMOVED lines=43> */
.L_x_66056:
[----:B------:R-:W-:Y:S05]  /*8420*/  BSYNC.RECONVERGENT B4 ;  /* 0x0000000000047941 */ /* 0x000fea0003800200 */
.L_x_66055:
        /* <DEDUP_REMOVED lines=9> */
.L_x_66054:
[----:B------:R-:W-:Y:S05]  /*84c0*/  BSYNC.RECONVERGENT B3 ;  /* 0x0000000000037941 */ /* 0x000fea0003800200 */
.L_x_66053:
        /* <DEDUP_REMOVED lines=19> */
.L_x_66063:
        /* <DEDUP_REMOVED lines=13> */
.L_x_66065:
[----:B------:R-:W-:Y:S05]  /*86d0*/  BSYNC.RECONVERGENT B4 ;  /* 0x0000000000047941 */ /* 0x000fea0003800200 */
.L_x_66064:
        /* <DEDUP_REMOVED lines=43> */
.L_x_66062:
[----:B------:R-:W-:Y:S05]  /*8990*/  BSYNC.RECONVERGENT B3 ;  /* 0x0000000000037941 */ /* 0x000fea0003800200 */
.L_x_66061:
        /* <DEDUP_REMOVED lines=10> */
.L_x_66038:
[----:B------:R-:W-:Y:S01]  /*8a40*/  BSSY.RECONVERGENT B3, `(.L_x_66066) ;  /* 0x0000056000037945 */ /* 0x000fe20003800200 */
[----:B------:R-:W-:Y:S01]  /*8a50*/  IMAD.MOV.U32 R158, RZ, RZ, R4 ;  /* 0x000000ffff9e7224 */ /* 0x000fe200078e0004 */
        /* <DEDUP_REMOVED lines=19> */
.L_x_66070:
        /* <DEDUP_REMOVED lines=13> */
.L_x_66072:
[----:B------:R-:W-:Y:S05]  /*8c60*/  BSYNC.RECONVERGENT B5 ;  /* 0x0000000000057941 */ /* 0x000fea0003800200 */
.L_x_66071:
        /* <DEDUP_REMOVED lines=42> */
.L_x_66069:
[----:B------:R-:W-:Y:S05]  /*8f10*/  BSYNC.RECONVERGENT B4 ;  /* 0x0000000000047941 */ /* 0x000fea0003800200 */
.L_x_66068:
        /* <DEDUP_REMOVED lines=8> */
.L_x_66067:
[----:B------:R-:W-:Y:S05]  /*8fa0*/  BSYNC.RECONVERGENT B3 ;  /* 0x0000000000037941 */ /* 0x000fea0003800200 */
.L_x_66066:
        /* <DEDUP_REMOVED lines=17> */
.L_x_66077:
        /* <DEDUP_REMOVED lines=13> */
.L_x_66079:
[----:B------:R-:W-:Y:S05]  /*9190*/  BSYNC.RECONVERGENT B5 ;  /* 0x0000000000057941 */ /* 0x000fea0003800200 */
.L_x_66078:
        /* <DEDUP_REMOVED lines=43> */
.L_x_66076:
[----:B------:R-:W-:Y:S05]  /*9450*/  BSYNC.RECONVERGENT B4 ;  /* 0x0000000000047941 */ /* 0x000fea0003800200 */
.L_x_66075:
        /* <DEDUP_REMOVED lines=8> */
.L_x_66074:
[----:B------:R-:W-:Y:S05]  /*94e0*/  BSYNC.RECONVERGENT B3 ;  /* 0x0000000000037941 */ /* 0x000fea0003800200 */
.L_x_66073:
        /* <DEDUP_REMOVED lines=17> */
.L_x_66084:
        /* <DEDUP_REMOVED lines=13> */
.L_x_66086:
[----:B------:R-:W-:Y:S05]  /*96d0*/  BSYNC.RECONVERGENT B5 ;  /* 0x0000000000057941 */ /* 0x000fea0003800200 */
.L_x_66085:
[----:B------:R-:W-:Y:S01]  /*96e0*/  IMAD.WIDE.U32 R10, R14, -0x326172a9, RZ ;  /* 0xcd9e8d570e0a7825 */ /* 0x000fe200078e00ff */
[----:B0-----:R-:W-:-:S03]  /*96f0*/  LOP3.LUT R220, R6, UR7, R3, 0x96, !PT ;  /* 0x0000000706dc7c12 */ /* 0x001fc6000f8e9603 */
        /* <DEDUP_REMOVED lines=41> */
.L_x_66083:
[----:B------:R-:W-:Y:S05]  /*9990*/  BSYNC.RECONVERGENT B4 ;  /* 0x0000000000047941 */ /* 0x000fea0003800200 */
.L_x_66082:
        /* <DEDUP_REMOVED lines=8> */
.L_x_66081:
[----:B------:R-:W-:Y:S05]  /*9a20*/  BSYNC.RECONVERGENT B3 ;  /* 0x0000000000037941 */ /* 0x000fea0003800200 */
.L_x_66080:
        /* <DEDUP_REMOVED lines=16> */
.L_x_66089:
        /* <DEDUP_REMOVED lines=13> */
.L_x_66091:
[----:B------:R-:W-:Y:S05]  /*9c00*/  BSYNC.RECONVERGENT B4 ;  /* 0x0000000000047941 */ /* 0x000fea0003800200 */
.L_x_66090:
[----:B0-----:R-:W-:Y:S01]  /*9c10*/  IMAD.WIDE.U32 R220, R14, -0x326172a9, RZ ;  /* 0xcd9e8d570edc7825 */ /* 0x001fe200078e00ff */
        /* <DEDUP_REMOVED lines=42> */
.L_x_66088:
[----:B------:R-:W-:Y:S05]  /*9ec0*/  BSYNC.RECONVERGENT B3 ;  /* 0x0000000000037941 */ /* 0x000fea0003800200 */
.L_x_66087:
[----:B------:R-:W-:Y:S01]  /*9ed0*/  I2FP.F32.U32 R8, R12 ;  /* 0x0000000c00087245 */ /* 0x000fe20000201000 */
[----:B------:R-:W-:Y:S02]  /*9ee0*/  HFMA2 R159, -RZ, RZ, 0.1171875, 0 ;  /* 0x2f800000ff9f7431 */ /* 0x000fe400000001ff */
[----:B-----5:R-:W-:-:S03]  /*9ef0*/  FMUL.FTZ R12, R147, UR13 ;  /* 0x0000000d930c7c20 */ /* 0x020fc60008410000 */
[----:B------:R-:W-:Y:S01]  /*9f00*/  FFMA.FTZ R8, R8, R159, 1.1641532182693481445e-10 ;  /* 0x2f00000008087423 */ /* 0x000fe2000001009f */
[----:B------:R-:W-:-:S04]  /*9f10*/  FMUL.FTZ R159, R12, UR12 ;  /* 0x0000000c0c9f7c20 */ /* 0x000fc80008410000 */
[----:B------:R-:W-:-:S04]  /*9f20*/  FSETP.GTU.FTZ.AND P1, PT, R8, UR10, PT ;  /* 0x0000000a08007c0b */ /* 0x000fc8000bf3c000 */
[----:B------:R-:W-:Y:S02]  /*9f30*/  SEL R12, RZ, 0x1, P1 ;  /* 0x00000001ff0c7807 */ /* 0x000fe40000800000 */
[----:B------:R-:W-:-:S07]  /*9f40*/  FSEL R159, R159, RZ, !P1 ;  /* 0x000000ff9f9f7208 */ /* 0x000fce0004800000 */
.L_x_66060:
[----:B------:R-:W-:Y:S05]  /*9f50*/  BSYNC.RECONVERGENT B2 ;  /* 0x0000000000027941 */ /* 0x000fea0003800200 */
.L_x_66037:
[----:B0-----:R-:W0:Y:S01]  /*9f60*/  LDC.64 R220, c[0x0][0x3a8] ;  /* 0x0000ea00ffdc7b82 */ /* 0x001e220000000a00 */
[----:B------:R-:W-:Y:S01]  /*9f70*/  BSSY.RECONVERGENT B2, `(.L_x_66092) ;  /* 0x0000010000027945 */ /* 0x000fe20003800200 */
[----:B------:R-:W-:Y:S02]  /*9f80*/  IMAD.MOV.U32 R8, RZ, RZ, R218 ;  /* 0x000000ffff087224 */ /* 0x000fe400078e00da */
[----:B0-----:R-:W-:-:S05]  /*9f90*/  IMAD.WIDE.U32 R220, R217, 0x10, R220 ;  /* 0x00000010d9dc7825 */ /* 0x001fca00078e00dc */
[----:B-----5:R0:W-:Y:S01]  /*9fa0*/  STG.E.128 desc[UR8][R220.64], R156 ;  /* 0x0000009cdc007986 */ /* 0x0201e2000c101d08 */
[----:B------:R-:W-:Y:S05]  /*9fb0*/  @!P0 BRA `(.L_x_66093) ;  /* 0x00000000002c8947 */ /* 0x000fea0003800000 */
[----:B------:R-:W1:Y:S01]  /*9fc0*/  LDC.64 R218, c[0x0][0x3b0] ;  /* 0x0000ec00ffda7b82 */ /* 0x000e620000000a00 */
[----:B0-----:R-:W-:Y:S01]  /*9fd0*/  IMAD.U32 R221, R11, 0x10000, RZ ;  /* 0x000100000bdd7824 */ /* 0x001fe200078e00ff */
[----:B------:R-:W-:Y:S02]  /*9fe0*/  LOP3.LUT R220, R12, 0xffff, RZ, 0xc0, !PT ;  /* 0x0000ffff0cdc7812 */ /* 0x000fe400078ec0ff */
[----:B------:R-:W-:Y:S02]  /*9ff0*/  LOP3.LUT R223, R9, 0xff, RZ, 0xc0, !PT ;  /* 0x000000ff09df7812 */ /* 0x000fe400078ec0ff */
[----:B------:R-:W-:-:S04]  /*a000*/  LOP3.LUT R221, R221, 0xff0000, RZ, 0xc0, !PT ;  /* 0x00ff0000dddd7812 */ /* 0x000fc800078ec0ff */
[----:B------:R-:W-:Y:S02]  /*a010*/  LEA R220, R220, R221, 0x18 ;  /* 0x000000dddcdc7211 */ /* 0x000fe400078ec0ff */
[----:B------:R-:W-:-:S03]  /*a020*/  LOP3.LUT R221, R7, 0xff, RZ, 0xc0, !PT ;  /* 0x000000ff07dd7812 */ /* 0x000fc600078ec0ff */
[----:B------:R-:W-:-:S04]  /*a030*/  IMAD R220, R223, 0x100, R220 ;  /* 0x00000100dfdc7824 */ /* 0x000fc800078e02dc */
[----:B------:R-:W-:Y:S02]  /*a040*/  IMAD.IADD R221, R220, 0x1, R221 ;  /* 0x00000001dcdd7824 */ /* 0x000fe400078e02dd */
[----:B-1----:R-:W-:-:S05]  /*a050*/  IMAD.WIDE.U32 R218, R215, 0x4, R218 ;  /* 0x00000004d7da7825 */ /* 0x002fca00078e00da */
[----:B------:R1:W-:Y:S02]  /*a060*/  STG.E desc[UR8][R218.64], R221 ;  /* 0x000000ddda007986 */ /* 0x0003e4000c101908 */
.L_x_66093:
[----:B------:R-:W-:Y:S05]  /*a070*/  BSYNC.RECONVERGENT B2 ;  /* 0x0000000000027941 */ /* 0x000fea0003800200 */
.L_x_66092:
[----:B------:R-:W-:Y:S01]  /*a080*/  IADD3 R217, PT, PT, R217, 0x20, RZ ;  /* 0x00000020d9d97810 */ /* 0x000fe20007ffe0ff */
[----:B------:R-:W-:-:S07]  /*a090*/  VIADD R215, R215, 0x20 ;  /* 0x00000020d7d77836 */ /* 0x000fce0000000000 */
.L_x_66034:
[----:B------:R-:W-:Y:S05]  /*a0a0*/  BSYNC.RECONVERGENT B1 ;  /* 0x0000000000017941 */ /* 0x000fea0003800200 */
.L_x_66033:
        /* <DEDUP_REMOVED lines=10> */
.L_x_66097:
[----:B------:R-:W-:Y:S05]  /*a150*/  BSYNC.RECONVERGENT B2 ;  /* 0x0000000000027941 */ /* 0x000fea0003800200 */
.L_x_66096:
        /* <DEDUP_REMOVED lines=9> */
[----:B-1----:R-:W-:Y:S01]  /*a1f0*/  @!P1 IMAD.MOV.U32 R219, RZ, RZ, R4 ;  /* 0x000000ffffdb9224 */ /* 0x002fe200078e0004 */
        /* <DEDUP_REMOVED lines=18> */
.L_x_66104:
        /* <DEDUP_REMOVED lines=13> */
.L_x_66106:
[----:B------:R-:W-:Y:S05]  /*a3f0*/  BSYNC.RECONVERGENT B5 ;  /* 0x0000000000057941 */ /* 0x000fea0003800200 */
.L_x_66105:
        /* <DEDUP_REMOVED lines=43> */
.L_x_66103:
[----:B------:R-:W-:Y:S05]  /*a6b0*/  BSYNC.RECONVERGENT B4 ;  /* 0x0000000000047941 */ /* 0x000fea0003800200 */
.L_x_66102:
[----:B------:R-:W-:Y:S01]  /*a6c0*/  I2FP.F32.U32 R4, R7 ;  /* 0x0000000700047245 */ /* 0x000fe20000201000 */
[----:B------:R-:W-:Y:S02]  /*a6d0*/  HFMA2 R7, -RZ, RZ, 0.1171875, 0 ;  /* 0x2f800000ff077431 */ /* 0x000fe400000001ff */
[----:B-----5:R-:W-:-:S03]  /*a6e0*/  FMUL.FTZ R8, R144, UR13 ;  /* 0x0000000d90087c20 */ /* 0x020fc60008410000 */
[----:B------:R-:W-:Y:S01]  /*a6f0*/  FFMA.FTZ R4, R4, R7, 1.1641532182693481445e-10 ;  /* 0x2f00000004047423 */ /* 0x000fe20000010007 */
[----:B------:R-:W-:-:S04]  /*a700*/  FMUL.FTZ R8, R8, UR12 ;  /* 0x0000000c08087c20 */ /* 0x000fc80008410000 */
[----:B------:R-:W-:-:S04]  /*a710*/  FSETP.GTU.FTZ.AND P2, PT, R4, UR10, PT ;  /* 0x0000000a04007c0b */ /* 0x000fc8000bf5c000 */
[----:B0-----:R-:W-:Y:S02]  /*a720*/  FSEL R221, R8, RZ, !P2 ;  /* 0x000000ff08dd7208 */ /* 0x001fe40005000000 */
[----:B------:R-:W-:-:S03]  /*a730*/  SEL R7, RZ, 0x1, P2 ;  /* 0x00000001ff077807 */ /* 0x000fc60001000000 */
[----:B------:R-:W-:-:S07]  /*a740*/  FADD.FTZ R160, R160, R221 ;  /* 0x000000dda0a07221 */ /* 0x000fce0000010000 */
.L_x_66101:
[----:B------:R-:W-:Y:S05]  /*a750*/  BSYNC.RECONVERGENT B3 ;  /* 0x0000000000037941 */ /* 0x000fea0003800200 */
.L_x_66100:
[----:B------:R-:W-:Y:S01]  /*a760*/  BSSY.RECONVERGENT B3, `(.L_x_66107) ;  /* 0x0000057000037945 */ /* 0x000fe20003800200 */
[----:B0-----:R-:W-:Y:S02]  /*a770*/  @!P1 IMAD.MOV.U32 R220, RZ, RZ, R219 ;  /* 0x000000ffffdc9224 */ /* 0x001fe400078e00db */
        /* <DEDUP_REMOVED lines=18> */
.L_x_66111:
        /* <DEDUP_REMOVED lines=13> */
.L_x_66113:
[----:B------:R-:W-:Y:S05]  /*a970*/  BSYNC.RECONVERGENT B5 ;  /* 0x0000000000057941 */ /* 0x000fea0003800200 */
.L_x_66112:
        /* <DEDUP_REMOVED lines=43> */
.L_x_66110:
[----:B------:R-:W-:Y:S05]  /*ac30*/  BSYNC.RECONVERGENT B4 ;  /* 0x0000000000047941 */ /* 0x000fea0003800200 */
.L_x_66109:
        /* <DEDUP_REMOVED lines=9> */
.L_x_66108:
[----:B------:R-:W-:Y:S05]  /*acd0*/  BSYNC.RECONVERGENT B3 ;  /* 0x0000000000037941 */ /* 0x000fea0003800200 */
.L_x_66107:
        /* <DEDUP_REMOVED lines=20> */
.L_x_66118:
        /* <DEDUP_REMOVED lines=13> */
.L_x_66120:
[----:B------:R-:W-:Y:S05]  /*aef0*/  BSYNC.RECONVERGENT B5 ;  /* 0x0000000000057941 */ /* 0x000fea0003800200 */
.L_x_66119:
        /* <DEDUP_REMOVED lines=43> */
.L_x_66117:
[----:B------:R-:W-:Y:S05]  /*b1b0*/  BSYNC.RECONVERGENT B4 ;  /* 0x0000000000047941 */ /* 0x000fea0003800200 */
.L_x_66116:
        /* <DEDUP_REMOVED lines=9> */
.L_x_66115:
[----:B------:R-:W-:Y:S05]  /*b250*/  BSYNC.RECONVERGENT B3 ;  /* 0x0000000000037941 */ /* 0x000fea0003800200 */
.L_x_66114:
        /* <DEDUP_REMOVED lines=19> */
.L_x_66124:
        /* <DEDUP_REMOVED lines=13> */
.L_x_66126:
[----:B------:R-:W-:Y:S05]  /*b460*/  BSYNC.RECONVERGENT B4 ;  /* 0x0000000000047941 */ /* 0x000fea0003800200 */
.L_x_66125:
        /* <DEDUP_REMOVED lines=43> */
.L_x_66123:
[----:B------:R-:W-:Y:S05]  /*b720*/  BSYNC.RECONVERGENT B3 ;  /* 0x0000000000037941 */ /* 0x000fea0003800200 */
.L_x_66122:
        /* <DEDUP_REMOVED lines=10> */
.L_x_66099:
[----:B------:R-:W-:Y:S01]  /*b7d0*/  BSSY.RECONVERGENT B3, `(.L_x_66127) ;  /* 0x0000056000037945 */ /* 0x000fe20003800200 */
[----:B------:R-:W-:Y:S01]  /*b7e0*/  IMAD.MOV.U32 R162, RZ, RZ, R4 ;  /* 0x000000ffffa27224 */ /* 0x000fe200078e0004 */
[----:B------:R-:W-:Y:S01]  /*b7f0*/  MOV R160, RZ ;  /* 0x000000ff00a07202 */ /* 0x000fe20000000f00 */
        /* <DEDUP_REMOVED lines=18> */
.L_x_66131:
        /* <DEDUP_REMOVED lines=13> */
.L_x_66133:
[----:B------:R-:W-:Y:S05]  /*b9f0*/  BSYNC.RECONVERGENT B5 ;  /* 0x0000000000057941 */ /* 0x000fea0003800200 */
.L_x_66132:
        /* <DEDUP_REMOVED lines=42> */
.L_x_66130:
[----:B------:R-:W-:Y:S05]  /*bca0*/  BSYNC.RECONVERGENT B4 ;  /* 0x0000000000047941 */ /* 0x000fea0003800200 */
.L_x_66129:
        /* <DEDUP_REMOVED lines=8> */
.L_x_66128:
[----:B------:R-:W-:Y:S05]  /*bd30*/  BSYNC.RECONVERGENT B3 ;  /* 0x0000000000037941 */ /* 0x000fea0003800200 */
.L_x_66127:
        /* <DEDUP_REMOVED lines=17> */
.L_x_66138:
        /* <DEDUP_REMOVED lines=13> */
.L_x_66140:
[----:B------:R-:W-:Y:S05]  /*bf20*/  BSYNC.RECONVERGENT B5 ;  /* 0x0000000000057941 */ /* 0x000fea0003800200 */
.L_x_66139:
        /* <DEDUP_REMOVED lines=43> */
.L_x_66137:
[----:B------:R-:W-:Y:S05]  /*c1e0*/  BSYNC.RECONVERGENT B4 ;  /* 0x0000000000047941 */ /* 0x000fea0003800200 */
.L_x_66136:
        /* <DEDUP_REMOVED lines=8> */
.L_x_66135:
[----:B------:R-:W-:Y:S05]  /*c270*/  BSYNC.RECONVERGENT B3 ;  /* 0x0000000000037941 */ /* 0x000fea0003800200 */
.L_x_66134:
        /* <DEDUP_REMOVED lines=17> */
.L_x_66145:
        /* <DEDUP_REMOVED lines=13> */
.L_x_66147:
[----:B------:R-:W-:Y:S05]  /*c460*/  BSYNC.RECONVERGENT B5 ;  /* 0x0000000000057941 */ /* 0x000fea0003800200 */
.L_x_66146:
        /* <DEDUP_REMOVED lines=43> */
.L_x_66144:
[----:B------:R-:W-:Y:S05]  /*c720*/  BSYNC.RECONVERGENT B4 ;  /* 0x0000000000047941 */ /* 0x000fea0003800200 */
.L_x_66143:
        /* <DEDUP_REMOVED lines=8> */
.L_x_66142:
[----:B------:R-:W-:Y:S05]  /*c7b0*/  BSYNC.RECONVERGENT B3 ;  /* 0x0000000000037941 */ /* 0x000fea0003800200 */
.L_x_66141:
        /* <DEDUP_REMOVED lines=16> */
.L_x_66150:
        /* <DEDUP_REMOVED lines=13> */
.L_x_66152:
[----:B------:R-:W-:Y:S05]  /*c990*/  BSYNC.RECONVERGENT B4 ;  /* 0x0000000000047941 */ /* 0x000fea0003800200 */
.L_x_66151:
        /* <DEDUP_REMOVED lines=43> */
.L_x_66149:
[----:B------:R-:W-:Y:S05]  /*cc50*/  BSYNC.RECONVERGENT B3 ;  /* 0x0000000000037941 */ /* 0x000fea0003800200 */
.L_x_66148:
        /* <DEDUP_REMOVED lines=8> */
.L_x_66121:
[----:B------:R-:W-:Y:S05]  /*cce0*/  BSYNC.RECONVERGENT B2 ;  /* 0x0000000000027941 */ /* 0x000fea0003800200 */
.L_x_66098:
[----:B0-----:R-:W0:Y:S01]  /*ccf0*/  LDC.64 R220, c[0x0][0x3a8] ;  /* 0x0000ea00ffdc7b82 */ /* 0x001e220000000a00 */
        /* <DEDUP_REMOVED lines=16> */
.L_x_66154:
[----:B------:R-:W-:Y:S05]  /*ce00*/  BSYNC.RECONVERGENT B2 ;  /* 0x0000000000027941 */ /* 0x000fea0003800200 */
.L_x_66153:
[----:B------:R-:W-:Y:S01]  /*ce10*/  VIADD R217, R217, 0x20 ;  /* 0x00000020d9d97836 */ /* 0x000fe20000000000 */
[----:B------:R-:W-:-:S07]  /*ce20*/  IADD3 R215, PT, PT, R215, 0x20, RZ ;  /* 0x00000020d7d77810 */ /* 0x000fce0007ffe0ff */
.L_x_66095:
[----:B------:R-:W-:Y:S05]  /*ce30*/  BSYNC.RECONVERGENT B1 ;  /* 0x0000000000017941 */ /* 0x000fea0003800200 */
.L_x_66094:
        /* <DEDUP_REMOVED lines=10> */
.L_x_66158:
[----:B------:R-:W-:Y:S05]  /*cee0*/  BSYNC.RECONVERGENT B2 ;  /* 0x0000000000027941 */ /* 0x000fea0003800200 */
.L_x_66157:
        /* <DEDUP_REMOVED lines=28> */
.L_x_66165:
        /* <DEDUP_REMOVED lines=13> */
.L_x_66167:
[----:B------:R-:W-:Y:S05]  /*d180*/  BSYNC.RECONVERGENT B5 ;  /* 0x0000000000057941 */ /* 0x000fea0003800200 */
.L_x_66166:
        /* <DEDUP_REMOVED lines=43> */
.L_x_66164:
[----:B------:R-:W-:Y:S05]  /*d440*/  BSYNC.RECONVERGENT B4 ;  /* 0x0000000000047941 */ /* 0x000fea0003800200 */
.L_x_66163:
        /* <DEDUP_REMOVED lines=9> */
.L_x_66162:
[----:B------:R-:W-:Y:S05]  /*d4e0*/  BSYNC.RECONVERGENT B3 ;  /* 0x0000000000037941 */ /* 0x000fea0003800200 */
.L_x_66161:
        /* <DEDUP_REMOVED lines=20> */
.L_x_66172:
        /* <DEDUP_REMOVED lines=13> */
.L_x_66174:
[----:B------:R-:W-:Y:S05]  /*d700*/  BSYNC.RECONVERGENT B5 ;  /* 0x0000000000057941 */ /* 0x000fea0003800200 */
.L_x_66173:
        /* <DEDUP_REMOVED lines=43> */
.L_x_66171:
[----:B------:R-:W-:Y:S05]  /*d9c0*/  BSYNC.RECONVERGENT B4 ;  /* 0x0000000000047941 */ /* 0x000fea0003800200 */
.L_x_66170:
        /* <DEDUP_REMOVED lines=9> */
.L_x_66169:
[----:B------:R-:W-:Y:S05]  /*da60*/  BSYNC.RECONVERGENT B3 ;  /* 0x0000000000037941 */ /* 0x000fea0003800200 */
.L_x_66168:
        /* <DEDUP_REMOVED lines=20> */
.L_x_66179:
        /* <DEDUP_REMOVED lines=13> */
.L_x_66181:
[----:B------:R-:W-:Y:S05]  /*dc80*/  BSYNC.RECONVERGENT B5 ;  /* 0x0000000000057941 */ /* 0x000fea0003800200 */
.L_x_66180:
        /* <DEDUP_REMOVED lines=43> */
.L_x_66178:
[----:B------:R-:W-:Y:S05]  /*df40*/  BSYNC.RECONVERGENT B4 ;  /* 0x0000000000047941 */ /* 0x000fea0003800200 */
.L_x_66177:
        /* <DEDUP_REMOVED lines=9> */
.L_x_66176:
[----:B------:R-:W-:Y:S05]  /*dfe0*/  BSYNC.RECONVERGENT B3 ;  /* 0x0000000000037941 */ /* 0x000fea0003800200 */
.L_x_66175:
        /* <DEDUP_REMOVED lines=19> */
.L_x_66185:
        /* <DEDUP_REMOVED lines=13> */
.L_x_66187:
[----:B------:R-:W-:Y:S05]  /*e1f0*/  BSYNC.RECONVERGENT B4 ;  /* 0x0000000000047941 */ /* 0x000fea0003800200 */
.L_x_66186:
        /* <DEDUP_REMOVED lines=43> */
.L_x_66184:
[----:B------:R-:W-:Y:S05]  /*e4b0*/  BSYNC.RECONVERGENT B3 ;  /* 0x0000000000037941 */ /* 0x000fea0003800200 */
.L_x_66183:
        /* <DEDUP_REMOVED lines=10> */
.L_x_66160:
        /* <DEDUP_REMOVED lines=21> */
.L_x_66192:
        /* <DEDUP_REMOVED lines=13> */
.L_x_66194:
[----:B------:R-:W-:Y:S05]  /*e780*/  BSYNC.RECONVERGENT B5 ;  /* 0x0000000000057941 */ /* 0x000fea0003800200 */
.L_x_66193:
        /* <DEDUP_REMOVED lines=42> */
.L_x_66191:
[----:B------:R-:W-:Y:S05]  /*ea30*/  BSYNC.RECONVERGENT B4 ;  /* 0x0000000000047941 */ /* 0x000fea0003800200 */
.L_x_66190:
[----:B------:R-:W-:Y:S01]  /*ea40*/  I2FP.F32.U32 R4, R7 ;  /* 0x0000000700047245 */ /* 0x000fe20000201000 */
[----:B------:R-:W-:Y:S02]  /*ea50*/  IMAD.MOV.U32 R7, RZ, RZ, 0x2f800000 ;  /* 0x2f800000ff077424 */ /* 0x000fe400078e00ff */
[----:B-----5:R-:W-:Y:S02]  /*ea60*/  FMUL.FTZ R8, R144, UR13 ;  /* 0x0000000d90087c20 */ /* 0x020fe40008410000 */
[----:B------:R-:W-:Y:S02]  /*ea70*/  FFMA.FTZ R4, R4, R7, 1.1641532182693481445e-10 ;  /* 0x2f00000004047423 */ /* 0x000fe40000010007 */
[----:B------:R-:W-:-:S03]  /*ea80*/  FMUL.FTZ R8, R8, UR12 ;  /* 0x0000000c08087c20 */ /* 0x000fc60008410000 */
[----:B------:R-:W-:-:S04]  /*ea90*/  FSETP.GTU.FTZ.AND P1, PT, R4, UR10, PT ;  /* 0x0000000a04007c0b */ /* 0x000fc8000bf3c000 */
[----:B------:R-:W-:Y:S02]  /*eaa0*/  FSEL R164, R8, RZ, !P1 ;  /* 0x000000ff08a47208 */ /* 0x000fe40004800000 */
[----:B------:R-:W-:-:S07]  /*eab0*/  SEL R7, RZ, 0x1, P1 ;  /* 0x00000001ff077807 */ /* 0x000fce0000800000 */
.L_x_66189:
[----:B------:R-:W-:Y:S05]  /*eac0*/  BSYNC.RECONVERGENT B3 ;  /* 0x0000000000037941 */ /* 0x000fea0003800200 */
.L_x_66188:
        /* <DEDUP_REMOVED lines=17> */
.L_x_66199:
        /* <DEDUP_REMOVED lines=13> */
.L_x_66201:
[----:B------:R-:W-:Y:S05]  /*ecb0*/  BSYNC.RECONVERGENT B5 ;  /* 0x0000000000057941 */ /* 0x000fea0003800200 */
.L_x_66200:
        /* <DEDUP_REMOVED lines=43> */
.L_x_66198:
[----:B------:R-:W-:Y:S05]  /*ef70*/  BSYNC.RECONVERGENT B4 ;  /* 0x0000000000047941 */ /* 0x000fea0003800200 */
.L_x_66197:
[----:B------:R-:W-:Y:S01]  /*ef80*/  I2FP.F32.U32 R8, R8 ;  /* 0x0000000800087245 */ /* 0x000fe20000201000 */
[----:B------:R-:W-:Y:S02]  /*ef90*/  HFMA2 R9, -RZ, RZ, 0.1171875, 0 ;  /* 0x2f800000ff097431 */ /* 0x000fe400000001ff */
[----:B-----5:R-:W-:-:S03]  /*efa0*/  FMUL.FTZ R165, R145, UR13 ;  /* 0x0000000d91a57c20 */ /* 0x020fc60008410000 */
[----:B------:R-:W-:Y:S01]  /*efb0*/  FFMA.FTZ R8, R8, R9, 1.1641532182693481445e-10 ;  /* 0x2f00000008087423 */ /* 0x000fe20000010009 */
[----:B------:R-:W-:-:S04]  /*efc0*/  FMUL.FTZ R165, R165, UR12 ;  /* 0x0000000ca5a57c20 */ /* 0x000fc80008410000 */
[----:B------:R-:W-:-:S04]  /*efd0*/  FSETP.GTU.FTZ.AND P1, PT, R8, UR10, PT ;  /* 0x0000000a08007c0b */ /* 0x000fc8000bf3c000 */
[----:B------:R-:W-:Y:S02]  /*efe0*/  FSEL R165, R165, RZ, !P1 ;  /* 0x000000ffa5a57208 */ /* 0x000fe40004800000 */
[----:B------:R-:W-:-:S07]  /*eff0*/  SEL R9, RZ, 0x1, P1 ;  /* 0x00000001ff097807 */ /* 0x000fce0000800000 */
.L_x_66196:
[----:B------:R-:W-:Y:S05]  /*f000*/  BSYNC.RECONVERGENT B3 ;  /* 0x0000000000037941 */ /* 0x000fea0003800200 */
.L_x_66195:
        /* <DEDUP_REMOVED lines=17> */
.L_x_66206:
        /* <DEDUP_REMOVED lines=13> */
.L_x_66208:
[----:B------:R-:W-:Y:S05]  /*f1f0*/  BSYNC.RECONVERGENT B5 ;  /* 0x0000000000057941 */ /* 0x000fea0003800200 */
.L_x_66207:
        /* <DEDUP_REMOVED lines=43> */
.L_x_66205:
[----:B------:R-:W-:Y:S05]  /*f4b0*/  BSYNC.RECONVERGENT B4 ;  /* 0x0000000000047941 */ /* 0x000fea0003800200 */
.L_x_66204:
        /* <DEDUP_REMOVED lines=8> */
.L_x_66203:
[----:B------:R-:W-:Y:S05]  /*f540*/  BSYNC.RECONVERGENT B3 ;  /* 0x0000000000037941 */ /* 0x000fea0003800200 */
.L_x_66202:
        /* <DEDUP_REMOVED lines=16> */
.L_x_66211:
        /* <DEDUP_REMOVED lines=13> */
.L_x_66213:
[----:B------:R-:W-:Y:S05]  /*f720*/  BSYNC.RECONVERGENT B4 ;  /* 0x0000000000047941 */ /* 0x000fea0003800200 */
.L_x_66212:
        /* <DEDUP_REMOVED lines=43> */
.L_x_66210:
[----:B------:R-:W-:Y:S05]  /*f9e0*/  BSYNC.RECONVERGENT B3 ;  /* 0x0000000000037941 */ /* 0x000fea0003800200 */
.L_x_66209:
        /* <DEDUP_REMOVED lines=8> */
.L_x_66182:
[----:B------:R-:W-:Y:S05]  /*fa70*/  BSYNC.RECONVERGENT B2 ;  /* 0x0000000000027941 */ /* 0x000fea0003800200 */
.L_x_66159:
        /* <DEDUP_REMOVED lines=17> */
.L_x_66215:
[----:B------:R-:W-:Y:S05]  /*fb90*/  BSYNC.RECONVERGENT B2 ;  /* 0x0000000000027941 */ /* 0x000fea0003800200 */
.L_x_66214:
[----:B------:R-:W-:Y:S02]  /*fba0*/  VIADD R217, R217, 0x20 ;  /* 0x00000020d9d97836 */ /* 0x000fe40000000000 */
[----:B------:R-:W-:-:S07]  /*fbb0*/  VIADD R215, R215, 0x20 ;  /* 0x00000020d7d77836 */ /* 0x000fce0000000000 */
.L_x_66156:
[----:B------:R-:W-:Y:S05]  /*fbc0*/  BSYNC.RECONVERGENT B1 ;  /* 0x0000000000017941 */ /* 0x000fea0003800200 */
.L_x_66155:
        /* <DEDUP_REMOVED lines=10> */
.L_x_66219:
[----:B------:R-:W-:Y:S05]  /*fc70*/  BSYNC.RECONVERGENT B2 ;  /* 0x0000000000027941 */ /* 0x000fea0003800200 */
.L_x_66218:
        /* <DEDUP_REMOVED lines=28> */
.L_x_66226:
        /* <DEDUP_REMOVED lines=13> */
.L_x_66228:
[----:B------:R-:W-:Y:S05]  /*ff10*/  BSYNC.RECONVERGENT B5 ;  /* 0x0000000000057941 */ /* 0x000fea0003800200 */
.L_x_66227:
        /* <DEDUP_REMOVED lines=43> */
.L_x_66225:
[----:B------:R-:W-:Y:S05]  /*101d0*/  BSYNC.RECONVERGENT B4 ;  /* 0x0000000000047941 */ /* 0x000fea0003800200 */
.L_x_66224:
        /* <DEDUP_REMOVED lines=9> */
.L_x_66223:
[----:B------:R-:W-:Y:S05]  /*10270*/  BSYNC.RECONVERGENT B3 ;  /* 0x0000000000037941 */ /* 0x000fea0003800200 */
.L_x_66222:
        /* <DEDUP_REMOVED lines=20> */
.L_x_66233:
        /* <DEDUP_REMOVED lines=13> */
.L_x_66235:
[----:B------:R-:W-:Y:S05]  /*10490*/  BSYNC.RECONVERGENT B5 ;  /* 0x0000000000057941 */ /* 0x000fea0003800200 */
.L_x_66234:
        /* <DEDUP_REMOVED lines=43> */
.L_x_66232:
[----:B------:R-:W-:Y:S05]  /*10750*/  BSYNC.RECONVERGENT B4 ;  /* 0x0000000000047941 */ /* 0x000fea0003800200 */
.L_x_66231:
        /* <DEDUP_REMOVED lines=9> */
.L_x_66230:
[----:B------:R-:W-:Y:S05]  /*107f0*/  BSYNC.RECONVERGENT B3 ;  /* 0x0000000000037941 */ /* 0x000fea0003800200 */
.L_x_66229:
        /* <DEDUP_REMOVED lines=20> */
.L_x_66240:
        /* <DEDUP_REMOVED lines=13> */
.L_x_66242:
[----:B------:R-:W-:Y:S05]  /*10a10*/  BSYNC.RECONVERGENT B5 ;  /* 0x0000000000057941 */ /* 0x000fea0003800200 */
.L_x_66241:
        /* <DEDUP_REMOVED lines=43> */
.L_x_66239:
[----:B------:R-:W-:Y:S05]  /*10cd0*/  BSYNC.RECONVERGENT B4 ;  /* 0x0000000000047941 */ /* 0x000fea0003800200 */
.L_x_66238:
        /* <DEDUP_REMOVED lines=9> */
.L_x_66237:
[----:B------:R-:W-:Y:S05]  /*10d70*/  BSYNC.RECONVERGENT B3 ;  /* 0x0000000000037941 */ /* 0x000fea0003800200 */
.L_x_66236:
        /* <DEDUP_REMOVED lines=19> */
.L_x_66246:
        /* <DEDUP_REMOVED lines=13> */
.L_x_66248:
[----:B------:R-:W-:Y:S05]  /*10f80*/  BSYNC.RECONVERGENT B4 ;  /* 0x0000000000047941 */ /* 0x000fea0003800200 */
.L_x_66247:
        /* <DEDUP_REMOVED lines=43> */
.L_x_66245:
[----:B------:R-:W-:Y:S05]  /*11240*/  BSYNC.RECONVERGENT B3 ;  /* 0x0000000000037941 */ /* 0x000fea0003800200 */
.L_x_66244:
        /* <DEDUP_REMOVED lines=10> */
.L_x_66221:
        /* <DEDUP_REMOVED lines=21> */
.L_x_66253:
        /* <DEDUP_REMOVED lines=13> */
.L_x_66255:
[----:B------:R-:W-:Y:S05]  /*11510*/  BSYNC.RECONVERGENT B5 ;  /* 0x0000000000057941 */ /* 0x000fea0003800200 */
.L_x_66254:
        /* <DEDUP_REMOVED lines=42> */
.L_x_66252:
[----:B------:R-:W-:Y:S05]  /*117c0*/  BSYNC.RECONVERGENT B4 ;  /* 0x0000000000047941 */ /* 0x000fea0003800200 */
.L_x_66251:
        /* <DEDUP_REMOVED lines=8> */
.L_x_66250:
[----:B------:R-:W-:Y:S05]  /*11850*/  BSYNC.RECONVERGENT B3 ;  /* 0x0000000000037941 */ /* 0x000fea0003800200 */
.L_x_66249:
        /* <DEDUP_REMOVED lines=17> */
.L_x_66260:
        /* <DEDUP_REMOVED lines=13> */
.L_x_66262:
[----:B------:R-:W-:Y:S05]  /*11a40*/  BSYNC.RECONVERGENT B5 ;  /* 0x0000000000057941 */ /* 0x000fea0003800200 */
.L_x_66261:
        /* <DEDUP_REMOVED lines=43> */
.L_x_66259:
[----:B------:R-:W-:Y:S05]  /*11d00*/  BSYNC.RECONVERGENT B4 ;  /* 0x0000000000047941 */ /* 0x000fea0003800200 */
.L_x_66258:
        /* <DEDUP_REMOVED lines=8> */
.L_x_66257:
[----:B------:R-:W-:Y:S05]  /*11d90*/  BSYNC.RECONVERGENT B3 ;  /* 0x0000000000037941 */ /* 0x000fea0003800200 */
.L_x_66256:
        /* <DEDUP_REMOVED lines=17> */
.L_x_66267:
        /* <DEDUP_REMOVED lines=13> */
.L_x_66269:
[----:B------:R-:W-:Y:S05]  /*11f80*/  BSYNC.RECONVERGENT B5 ;  /* 0x0000000000057941 */ /* 0x000fea0003800200 */
.L_x_66268:
        /* <DEDUP_REMOVED lines=43> */
.L_x_66266:
[----:B------:R-:W-:Y:S05]  /*12240*/  BSYNC.RECONVERGENT B4 ;  /* 0x0000000000047941 */ /* 0x000fea0003800200 */
.L_x_66265:
        /* <DEDUP_REMOVED lines=8> */
.L_x_66264:
[----:B------:R-:W-:Y:S05]  /*122d0*/  BSYNC.RECONVERGENT B3 ;  /* 0x0000000000037941 */ /* 0x000fea0003800200 */
.L_x_66263:
        /* <DEDUP_REMOVED lines=16> */
.L_x_66272:
        /* <DEDUP_REMOVED lines=13> */
.L_x_66274:
[----:B------:R-:W-:Y:S05]  /*124b0*/  BSYNC.RECONVERGENT B4 ;  /* 0x0000000000047941 */ /* 0x000fea0003800200 */
.L_x_66273:
        /* <DEDUP_REMOVED lines=43> */
.L_x_66271:
[----:B------:R-:W-:Y:S05]  /*12770*/  BSYNC.RECONVERGENT B3 ;  /* 0x0000000000037941 */ /* 0x000fea0003800200 */
.L_x_66270:
        /* <DEDUP_REMOVED lines=8> */
.L_x_66243:
[----:B------:R-:W-:Y:S05]  /*12800*/  BSYNC.RECONVERGENT B2 ;  /* 0x0000000000027941 */ /* 0x000fea0003800200 */
.L_x_66220:
        /* <DEDUP_REMOVED lines=17> */
.L_x_66276:
[----:B------:R-:W-:Y:S05]  /*12920*/  BSYNC.RECONVERGENT B2 ;  /* 0x0000000000027941 */ /* 0x000fea0003800200 */
.L_x_66275:
[----:B------:R-:W-:Y:S01]  /*12930*/  IADD3 R217, PT, PT, R217, 0x20, RZ ;  /* 0x00000020d9d97810 */ /* 0x000fe20007ffe0ff */
[----:B------:R-:W-:-:S07]  /*12940*/  VIADD R215, R215, 0x20 ;  /* 0x00000020d7d77836 */ /* 0x000fce0000000000 */
.L_x_66217:
[----:B------:R-:W-:Y:S05]  /*12950*/  BSYNC.RECONVERGENT B1 ;  /* 0x0000000000017941 */ /* 0x000fea0003800200 */
.L_x_66216:
        /* <DEDUP_REMOVED lines=10> */
.L_x_66280:
[----:B------:R-:W-:Y:S05]  /*12a00*/  BSYNC.RECONVERGENT B2 ;  /* 0x0000000000027941 */ /* 0x000fea0003800200 */
.L_x_66279:
        /* <DEDUP_REMOVED lines=28> */
.L_x_66287:
        /* <DEDUP_REMOVED lines=13> */
.L_x_66289:
[----:B------:R-:W-:Y:S05]  /*12ca0*/  BSYNC.RECONVERGENT B5 ;  /* 0x0000000000057941 */ /* 0x000fea0003800200 */
.L_x_66288:
        /* <DEDUP_REMOVED lines=43> */
.L_x_66286:
[----:B------:R-:W-:Y:S05]  /*12f60*/  BSYNC.RECONVERGENT B4 ;  /* 0x0000000000047941 */ /* 0x000fea0003800200 */
.L_x_66285:
        /* <DEDUP_REMOVED lines=9> */
.L_x_66284:
[----:B------:R-:W-:Y:S05]  /*13000*/  BSYNC.RECONVERGENT B3 ;  /* 0x0000000000037941 */ /* 0x000fea0003800200 */
.L_x_66283:
        /* <DEDUP_REMOVED lines=20> */
.L_x_66294:
        /* <DEDUP_REMOVED lines=13> */
.L_x_66296:
[----:B------:R-:W-:Y:S05]  /*13220*/  BSYNC.RECONVERGENT B5 ;  /* 0x0000000000057941 */ /* 0x000fea0003800200 */
.L_x_66295:
        /* <DEDUP_REMOVED lines=43> */
.L_x_66293:
[----:B------:R-:W-:Y:S05]  /*134e0*/  BSYNC.RECONVERGENT B4 ;  /* 0x0000000000047941 */ /* 0x000fea0003800200 */
.L_x_66292:
        /* <DEDUP_REMOVED lines=9> */
.L_x_66291:
[----:B------:R-:W-:Y:S05]  /*13580*/  BSYNC.RECONVERGENT B3 ;  /* 0x0000000000037941 */ /* 0x000fea0003800200 */
.L_x_66290:
        /* <DEDUP_REMOVED lines=20> */
.L_x_66301:
        /* <DEDUP_REMOVED lines=13> */
.L_x_66303:
[----:B------:R-:W-:Y:S05]  /*137a0*/  BSYNC.RECONVERGENT B5 ;  /* 0x0000000000057941 */ /* 0x000fea0003800200 */
.L_x_66302:
        /* <DEDUP_REMOVED lines=43> */
.L_x_66300:
[----:B------:R-:W-:Y:S05]  /*13a60*/  BSYNC.RECONVERGENT B4 ;  /* 0x0000000000047941 */ /* 0x000fea0003800200 */
.L_x_66299:
        /* <DEDUP_REMOVED lines=9> */
.L_x_66298:
[----:B------:R-:W-:Y:S05]  /*13b00*/  BSYNC.RECONVERGENT B3 ;  /* 0x0000000000037941 */ /* 0x000fea0003800200 */
.L_x_66297:
        /* <DEDUP_REMOVED lines=19> */
.L_x_66307:
        /* <DEDUP_REMOVED lines=13> */
.L_x_66309:
[----:B------:R-:W-:Y:S05]  /*13d10*/  BSYNC.RECONVERGENT B4 ;  /* 0x0000000000047941 */ /* 0x000fea0003800200 */
.L_x_66308:
        /* <DEDUP_REMOVED lines=43> */
.L_x_66306:
[----:B------:R-:W-:Y:S05]  /*13fd0*/  BSYNC.RECONVERGENT B3 ;  /* 0x0000000000037941 */ /* 0x000fea0003800200 */
.L_x_66305:
        /* <DEDUP_REMOVED lines=10> */
.L_x_66282:
        /* <DEDUP_REMOVED lines=21> */
.L_x_66314:
        /* <DEDUP_REMOVED lines=13> */
.L_x_66316:
[----:B------:R-:W-:Y:S05]  /*142a0*/  BSYNC.RECONVERGENT B5 ;  /* 0x0000000000057941 */ /* 0x000fea0003800200 */
.L_x_66315:
        /* <DEDUP_REMOVED lines=42> */
.L_x_66313:
[----:B------:R-:W-:Y:S05]  /*14550*/  BSYNC.RECONVERGENT B4 ;  /* 0x0000000000047941 */ /* 0x000fea0003800200 */
.L_x_66312:
        /* <DEDUP_REMOVED lines=8> */
.L_x_66311:
[----:B------:R-:W-:Y:S05]  /*145e0*/  BSYNC.RECONVERGENT B3 ;  /* 0x0000000000037941 */ /* 0x000fea0003800200 */
.L_x_66310:
        /* <DEDUP_REMOVED lines=17> */
.L_x_66321:
        /* <DEDUP_REMOVED lines=13> */
.L_x_66323:
[----:B------:R-:W-:Y:S05]  /*147d0*/  BSYNC.RECONVERGENT B5 ;  /* 0x0000000000057941 */ /* 0x000fea0003800200 */
.L_x_66322:
        /* <DEDUP_REMOVED lines=43> */
.L_x_66320:
[----:B------:R-:W-:Y:S05]  /*14a90*/  BSYNC.RECONVERGENT B4 ;  /* 0x0000000000047941 */ /* 0x000fea0003800200 */
.L_x_66319:
        /* <DEDUP_REMOVED lines=8> */
.L_x_66318:
[----:B------:R-:W-:Y:S05]  /*14b20*/  BSYNC.RECONVERGENT B3 ;  /* 0x0000000000037941 */ /* 0x000fea0003800200 */
.L_x_66317:
        /* <DEDUP_REMOVED lines=17> */
.L_x_66328:
        /* <DEDUP_REMOVED lines=13> */
.L_x_66330:
[----:B------:R-:W-:Y:S05]  /*14d10*/  BSYNC.RECONVERGENT B5 ;  /* 0x0000000000057941 */ /* 0x000fea0003800200 */
.L_x_66329:
        /* <DEDUP_REMOVED lines=43> */
.L_x_66327:
[----:B------:R-:W-:Y:S05]  /*14fd0*/  BSYNC.RECONVERGENT B4 ;  /* 0x0000000000047941 */ /* 0x000fea0003800200 */
.L_x_66326:
        /* <DEDUP_REMOVED lines=8> */
.L_x_66325:
[----:B------:R-:W-:Y:S05]  /*15060*/  BSYNC.RECONVERGENT B3 ;  /* 0x0000000000037941 */ /* 0x000fea0003800200 */
.L_x_66324:
        /* <DEDUP_REMOVED lines=16> */
.L_x_66333:
        /* <DEDUP_REMOVED lines=13> */
.L_x_66335:
[----:B------:R-:W-:Y:S05]  /*15240*/  BSYNC.RECONVERGENT B4 ;  /* 0x0000000000047941 */ /* 0x000fea0003800200 */
.L_x_66334:
        /* <DEDUP_REMOVED lines=43> */
.L_x_66332:
[----:B------:R-:W-:Y:S05]  /*15500*/  BSYNC.RECONVERGENT B3 ;  /* 0x0000000000037941 */ /* 0x000fea0003800200 */
.L_x_66331:
        /* <DEDUP_REMOVED lines=8> */
.L_x_66304:
[----:B------:R-:W-:Y:S05]  /*15590*/  BSYNC.RECONVERGENT B2 ;  /* 0x0000000000027941 */ /* 0x000fea0003800200 */
.L_x_66281:
        /* <DEDUP_REMOVED lines=17> */
.L_x_66337:
[----:B------:R-:W-:Y:S05]  /*156b0*/  BSYNC.RECONVERGENT B2 ;  /* 0x0000000000027941 */ /* 0x000fea0003800200 */
.L_x_66336:
[----:B------:R-:W-:Y:S01]  /*156c0*/  VIADD R217, R217, 0x20 ;  /* 0x00000020d9d97836 */ /* 0x000fe20000000000 */
[----:B------:R-:W-:-:S07]  /*156d0*/  IADD3 R215, PT, PT, R215, 0x20, RZ ;  /* 0x00000020d7d77810 */ /* 0x000fce0007ffe0ff */
.L_x_66278:
[----:B------:R-:W-:Y:S05]  /*156e0*/  BSYNC.RECONVERGENT B1 ;  /* 0x0000000000017941 */ /* 0x000fea0003800200 */
.L_x_66277:
        /* <DEDUP_REMOVED lines=10> */
.L_x_66341:
[----:B------:R-:W-:Y:S05]  /*15790*/  BSYNC.RECONVERGENT B2 ;  /* 0x0000000000027941 */ /* 0x000fea0003800200 */
.L_x_66340:
        /* <DEDUP_REMOVED lines=28> */
.L_x_66348:
        /* <DEDUP_REMOVED lines=13> */
.L_x_66350:
[----:B------:R-:W-:Y:S05]  /*15a30*/  BSYNC.RECONVERGENT B5 ;  /* 0x0000000000057941 */ /* 0x000fea0003800200 */
.L_x_66349:
        /* <DEDUP_REMOVED lines=43> */
.L_x_66347:
[----:B------:R-:W-:Y:S05]  /*15cf0*/  BSYNC.RECONVERGENT B4 ;  /* 0x0000000000047941 */ /* 0x000fea0003800200 */
.L_x_66346:
        /* <DEDUP_REMOVED lines=9> */
.L_x_66345:
[----:B------:R-:W-:Y:S05]  /*15d90*/  BSYNC.RECONVERGENT B3 ;  /* 0x0000000000037941 */ /* 0x000fea0003800200 */
.L_x_66344:
        /* <DEDUP_REMOVED lines=20> */
.L_x_66355:
        /* <DEDUP_REMOVED lines=13> */
.L_x_66357:
[----:B------:R-:W-:Y:S05]  /*15fb0*/  BSYNC.RECONVERGENT B5 ;  /* 0x0000000000057941 */ /* 0x000fea0003800200 */
.L_x_66356:
        /* <DEDUP_REMOVED lines=43> */
.L_x_66354:
[----:B------:R-:W-:Y:S05]  /*16270*/  BSYNC.RECONVERGENT B4 ;  /* 0x0000000000047941 */ /* 0x000fea0003800200 */
.L_x_66353:
        /* <DEDUP_REMOVED lines=9> */
.L_x_66352:
[----:B------:R-:W-:Y:S05]  /*16310*/  BSYNC.RECONVERGENT B3 ;  /* 0x0000000000037941 */ /* 0x000fea0003800200 */
.L_x_66351:
        /* <DEDUP_REMOVED lines=20> */
.L_x_66362:
        /* <DEDUP_REMOVED lines=13> */
.L_x_66364:
[----:B------:R-:W-:Y:S05]  /*16530*/  BSYNC.RECONVERGENT B5 ;  /* 0x0000000000057941 */ /* 0x000fea0003800200 */
.L_x_66363:
        /* <DEDUP_REMOVED lines=43> */
.L_x_66361:
[----:B------:R-:W-:Y:S05]  /*167f0*/  BSYNC.RECONVERGENT B4 ;  /* 0x0000000000047941 */ /* 0x000fea0003800200 */
.L_x_66360:
        /* <DEDUP_REMOVED lines=9> */
.L_x_66359:
[----:B------:R-:W-:Y:S05]  /*16890*/  BSYNC.RECONVERGENT B3 ;  /* 0x0000000000037941 */ /* 0x000fea0003800200 */
.L_x_66358:
        /* <DEDUP_REMOVED lines=19> */
.L_x_66368:
        /* <DEDUP_REMOVED lines=13> */
.L_x_66370:
[----:B------:R-:W-:Y:S05]  /*16aa0*/  BSYNC.RECONVERGENT B4 ;  /* 0x0000000000047941 */ /* 0x000fea0003800200 */
.L_x_66369:
        /* <DEDUP_REMOVED lines=43> */
.L_x_66367:
[----:B------:R-:W-:Y:S05]  /*16d60*/  BSYNC.RECONVERGENT B3 ;  /* 0x0000000000037941 */ /* 0x000fea0003800200 */
.L_x_66366:
        /* <DEDUP_REMOVED lines=10> */
.L_x_66343:
[----:B------:R-:W-:Y:S01]  /*16e10*/  BSSY.RECONVERGENT B3, `(.L_x_66371) ;  /* 0x0000056000037945 */ /* 0x000fe20003800200 */
[----:B------:R-:W-:Y:S01]  /*16e20*/  HFMA2 R176, -RZ, RZ, 0, 0 ;  /* 0x00000000ffb07431 */ /* 0x000fe200000001ff */
        /* <DEDUP_REMOVED lines=19> */
.L_x_66375:
        /* <DEDUP_REMOVED lines=13> */
.L_x_66377:
[----:B------:R-:W-:Y:S05]  /*17030*/  BSYNC.RECONVERGENT B5 ;  /* 0x0000000000057941 */ /* 0x000fea0003800200 */
.L_x_66376:
        /* <DEDUP_REMOVED lines=42> */
.L_x_66374:
[----:B------:R-:W-:Y:S05]  /*172e0*/  BSYNC.RECONVERGENT B4 ;  /* 0x0000000000047941 */ /* 0x000fea0003800200 */
.L_x_66373:
        /* <DEDUP_REMOVED lines=8> */
.L_x_66372:
[----:B------:R-:W-:Y:S05]  /*17370*/  BSYNC.RECONVERGENT B3 ;  /* 0x0000000000037941 */ /* 0x000fea0003800200 */
.L_x_66371:
        /* <DEDUP_REMOVED lines=17> */
.L_x_66382:
        /* <DEDUP_REMOVED lines=13> */
.L_x_66384:
[----:B------:R-:W-:Y:S05]  /*17560*/  BSYNC.RECONVERGENT B5 ;  /* 0x0000000000057941 */ /* 0x000fea0003800200 */
.L_x_66383:
        /* <DEDUP_REMOVED lines=43> */
.L_x_66381:
[----:B------:R-:W-:Y:S05]  /*17820*/  BSYNC.RECONVERGENT B4 ;  /* 0x0000000000047941 */ /* 0x000fea0003800200 */
.L_x_66380:
        /* <DEDUP_REMOVED lines=8> */
.L_x_66379:
[----:B------:R-:W-:Y:S05]  /*178b0*/  BSYNC.RECONVERGENT B3 ;  /* 0x0000000000037941 */ /* 0x000fea0003800200 */
.L_x_66378:
        /* <DEDUP_REMOVED lines=17> */
.L_x_66389:
        /* <DEDUP_REMOVED lines=13> */
.L_x_66391:
[----:B------:R-:W-:Y:S05]  /*17aa0*/  BSYNC.RECONVERGENT B5 ;  /* 0x0000000000057941 */ /* 0x000fea0003800200 */
.L_x_66390:
        /* <DEDUP_REMOVED lines=43> */
.L_x_66388:
[----:B------:R-:W-:Y:S05]  /*17d60*/  BSYNC.RECONVERGENT B4 ;  /* 0x0000000000047941 */ /* 0x000fea0003800200 */
.L_x_66387:
        /* <DEDUP_REMOVED lines=8> */
.L_x_66386:
[----:B------:R-:W-:Y:S05]  /*17df0*/  BSYNC.RECONVERGENT B3 ;  /* 0x0000000000037941 */ /* 0x000fea0003800200 */
.L_x_66385:
        /* <DEDUP_REMOVED lines=16> */
.L_x_66394:
        /* <DEDUP_REMOVED lines=13> */
.L_x_66396:
[----:B------:R-:W-:Y:S05]  /*17fd0*/  BSYNC.RECONVERGENT B4 ;  /* 0x0000000000047941 */ /* 0x000fea0003800200 */
.L_x_66395:
        /* <DEDUP_REMOVED lines=43> */
.L_x_66393:
[----:B------:R-:W-:Y:S05]  /*18290*/  BSYNC.RECONVERGENT B3 ;  /* 0x0000000000037941 */ /* 0x000fea0003800200 */
.L_x_66392:
        /* <DEDUP_REMOVED lines=8> */
.L_x_66365:
[----:B------:R-:W-:Y:S05]  /*18320*/  BSYNC.RECONVERGENT B2 ;  /* 0x0000000000027941 */ /* 0x000fea0003800200 */
.L_x_66342:
        /* <DEDUP_REMOVED lines=12> */
[----:B------:R-:W-:-:S04]  /*183f0*/  LOP3.LUT R221, R7, 0xff, RZ, 0xc0, !PT ;  /* 0x000000ff07dd7812 */ /* 0x000fc800078ec0ff */
[----:B------:R-:W-:-:S05]  /*18400*/  LEA R220, R223, R220, 0x8 ;  /* 0x000000dcdfdc7211 */ /* 0x000fca00078e40ff */
[----:B------:R-:W-:Y:S02]  /*18410*/  IMAD.IADD R221, R220, 0x1, R221 ;  /* 0x00000001dcdd7824 */ /* 0x000fe400078e02dd */
[----:B-1----:R-:W-:-:S05]  /*18420*/  IMAD.WIDE.U32 R218, R215, 0x4, R218 ;  /* 0x00000004d7da7825 */ /* 0x002fca00078e00da */
[----:B------:R1:W-:Y:S02]  /*18430*/  STG.E desc[UR8][R218.64], R221 ;  /* 0x000000ddda007986 */ /* 0x0003e4000c101908 */
.L_x_66398:
[----:B------:R-:W-:Y:S05]  /*18440*/  BSYNC.RECONVERGENT B2 ;  /* 0x0000000000027941 */ /* 0x000fea0003800200 */
.L_x_66397:
[----:B------:R-:W-:Y:S01]  /*18450*/  IADD3 R217, PT, PT, R217, 0x20, RZ ;  /* 0x00000020d9d97810 */ /* 0x000fe20007ffe0ff */
[----:B------:R-:W-:-:S07]  /*18460*/  VIADD R215, R215, 0x20 ;  /* 0x00000020d7d77836 */ /* 0x000fce0000000000 */
.L_x_66339:
[----:B------:R-:W-:Y:S05]  /*18470*/  BSYNC.RECONVERGENT B1 ;  /* 0x0000000000017941 */ /* 0x000fea0003800200 */
.L_x_66338:
        /* <DEDUP_REMOVED lines=10> */
.L_x_66402:
[----:B------:R-:W-:Y:S05]  /*18520*/  BSYNC.RECONVERGENT B2 ;  /* 0x0000000000027941 */ /* 0x000fea0003800200 */
.L_x_66401:
        /* <DEDUP_REMOVED lines=28> */
.L_x_66409:
        /* <DEDUP_REMOVED lines=13> */
.L_x_66411:
[----:B------:R-:W-:Y:S05]  /*187c0*/  BSYNC.RECONVERGENT B5 ;  /* 0x0000000000057941 */ /* 0x000fea0003800200 */
.L_x_66410:
        /* <DEDUP_REMOVED lines=43> */
.L_x_66408:
[----:B------:R-:W-:Y:S05]  /*18a80*/  BSYNC.RECONVERGENT B4 ;  /* 0x0000000000047941 */ /* 0x000fea0003800200 */
.L_x_66407:
        /* <DEDUP_REMOVED lines=9> */
.L_x_66406:
[----:B------:R-:W-:Y:S05]  /*18b20*/  BSYNC.RECONVERGENT B3 ;  /* 0x0000000000037941 */ /* 0x000fea0003800200 */
.L_x_66405:
        /* <DEDUP_REMOVED lines=20> */
.L_x_66416:
        /* <DEDUP_REMOVED lines=13> */
.L_x_66418:
[----:B------:R-:W-:Y:S05]  /*18d40*/  BSYNC.RECONVERGENT B5 ;  /* 0x0000000000057941 */ /* 0x000fea0003800200 */
.L_x_66417:
        /* <DEDUP_REMOVED lines=43> */
.L_x_66415:
[----:B------:R-:W-:Y:S05]  /*19000*/  BSYNC.RECONVERGENT B4 ;  /* 0x0000000000047941 */ /* 0x000fea0003800200 */
.L_x_66414:
        /* <DEDUP_REMOVED lines=9> */
.L_x_66413:
[----:B------:R-:W-:Y:S05]  /*190a0*/  BSYNC.RECONVERGENT B3 ;  /* 0x0000000000037941 */ /* 0x000fea0003800200 */
.L_x_66412:
        /* <DEDUP_REMOVED lines=20> */
.L_x_66423:
        /* <DEDUP_REMOVED lines=13> */
.L_x_66425:
[----:B------:R-:W-:Y:S05]  /*192c0*/  BSYNC.RECONVERGENT B5 ;  /* 0x0000000000057941 */ /* 0x000fea0003800200 */
.L_x_66424:
        /* <DEDUP_REMOVED lines=43> */
.L_x_66422:
[----:B------:R-:W-:Y:S05]  /*19580*/  BSYNC.RECONVERGENT B4 ;  /* 0x0000000000047941 */ /* 0x000fea0003800200 */
.L_x_66421:
        /* <DEDUP_REMOVED lines=9> */
.L_x_66420:
[----:B------:R-:W-:Y:S05]  /*19620*/  BSYNC.RECONVERGENT B3 ;  /* 0x0000000000037941 */ /* 0x000fea0003800200 */
.L_x_66419:
        /* <DEDUP_REMOVED lines=19> */
.L_x_66429:
        /* <DEDUP_REMOVED lines=13> */
.L_x_66431:
[----:B------:R-:W-:Y:S05]  /*19830*/  BSYNC.RECONVERGENT B4 ;  /* 0x0000000000047941 */ /* 0x000fea0003800200 */
.L_x_66430:
        /* <DEDUP_REMOVED lines=43> */
.L_x_66428:
[----:B------:R-:W-:Y:S05]  /*19af0*/  BSYNC.RECONVERGENT B3 ;  /* 0x0000000000037941 */ /* 0x000fea0003800200 */
.L_x_66427:
        /* <DEDUP_REMOVED lines=10> */
.L_x_66404:
        /* <DEDUP_REMOVED lines=21> */
.L_x_66436:
        /* <DEDUP_REMOVED lines=13> */
.L_x_66438:
[----:B------:R-:W-:Y:S05]  /*19dc0*/  BSYNC.RECONVERGENT B5 ;  /* 0x0000000000057941 */ /* 0x000fea0003800200 */
.L_x_66437:
        /* <DEDUP_REMOVED lines=42> */
.L_x_66435:
[----:B------:R-:W-:Y:S05]  /*1a070*/  BSYNC.RECONVERGENT B4 ;  /* 0x0000000000047941 */ /* 0x000fea0003800200 */
.L_x_66434:
        /* <DEDUP_REMOVED lines=8> */
.L_x_66433:
[----:B------:R-:W-:Y:S05]  /*1a100*/  BSYNC.RECONVERGENT B3 ;  /* 0x0000000000037941 */ /* 0x000fea0003800200 */
.L_x_66432:
        /* <DEDUP_REMOVED lines=17> */
.L_x_66443:
        /* <DEDUP_REMOVED lines=13> */
.L_x_66445:
[----:B------:R-:W-:Y:S05]  /*1a2f0*/  BSYNC.RECONVERGENT B5 ;  /* 0x0000000000057941 */ /* 0x000fea0003800200 */
.L_x_66444:
        /* <DEDUP_REMOVED lines=43> */
.L_x_66442:
[----:B------:R-:W-:Y:S05]  /*1a5b0*/  BSYNC.RECONVERGENT B4 ;  /* 0x0000000000047941 */ /* 0x000fea0003800200 */
.L_x_66441:
        /* <DEDUP_REMOVED lines=8> */
.L_x_66440:
[----:B------:R-:W-:Y:S05]  /*1a640*/  BSYNC.RECONVERGENT B3 ;  /* 0x0000000000037941 */ /* 0x000fea0003800200 */
.L_x_66439:
        /* <DEDUP_REMOVED lines=17> */
.L_x_66450:
        /* <DEDUP_REMOVED lines=13> */
.L_x_66452:
[----:B------:R-:W-:Y:S05]  /*1a830*/  BSYNC.RECONVERGENT B5 ;  /* 0x0000000000057941 */ /* 0x000fea0003800200 */
.L_x_66451:
        /* <DEDUP_REMOVED lines=43> */
.L_x_66449:
[----:B------:R-:W-:Y:S05]  /*1aaf0*/  BSYNC.RECONVERGENT B4 ;  /* 0x0000000000047941 */ /* 0x000fea0003800200 */
.L_x_66448:
        /* <DEDUP_REMOVED lines=8> */
.L_x_66447:
[----:B------:R-:W-:Y:S05]  /*1ab80*/  BSYNC.RECONVERGENT B3 ;  /* 0x0000000000037941 */ /* 0x000fea0003800200 */
.L_x_66446:
        /* <DEDUP_REMOVED lines=16> */
.L_x_66455:
        /* <DEDUP_REMOVED lines=13> */
.L_x_66457:
[----:B------:R-:W-:Y:S05]  /*1ad60*/  BSYNC.RECONVERGENT B4 ;  /* 0x0000000000047941 */ /* 0x000fea0003800200 */
.L_x_66456:
        /* <DEDUP_REMOVED lines=43> */
.L_x_66454:
[----:B------:R-:W-:Y:S05]  /*1b020*/  BSYNC.RECONVERGENT B3 ;  /* 0x0000000000037941 */ /* 0x000fea0003800200 */
.L_x_66453:
        /* <DEDUP_REMOVED lines=8> */
.L_x_66426:
[----:B------:R-:W-:Y:S05]  /*1b0b0*/  BSYNC.RECONVERGENT B2 ;  /* 0x0000000000027941 */ /* 0x000fea0003800200 */
.L_x_66403:
        /* <DEDUP_REMOVED lines=17> */
.L_x_66459:
[----:B------:R-:W-:Y:S05]  /*1b1d0*/  BSYNC.RECONVERGENT B2 ;  /* 0x0000000000027941 */ /* 0x000fea0003800200 */
.L_x_66458:
[----:B------:R-:W-:Y:S01]  /*1b1e0*/  IADD3 R217, PT, PT, R217, 0x20, RZ ;  /* 0x00000020d9d97810 */ /* 0x000fe20007ffe0ff */
[----:B------:R-:W-:-:S07]  /*1b1f0*/  VIADD R215, R215, 0x20 ;  /* 0x00000020d7d77836 */ /* 0x000fce0000000000 */
.L_x_66400:
[----:B------:R-:W-:Y:S05]  /*1b200*/  BSYNC.RECONVERGENT B1 ;  /* 0x0000000000017941 */ /* 0x000fea0003800200 */
.L_x_66399:
        /* <DEDUP_REMOVED lines=10> */
.L_x_66463:
[----:B------:R-:W-:Y:S05]  /*1b2b0*/  BSYNC.RECONVERGENT B2 ;  /* 0x0000000000027941 */ /* 0x000fea0003800200 */
.L_x_66462:
        /* <DEDUP_REMOVED lines=28> */
.L_x_66470:
        /* <DEDUP_REMOVED lines=13> */
.L_x_66472:
[----:B------:R-:W-:Y:S05]  /*1b550*/  BSYNC.RECONVERGENT B5 ;  /* 0x0000000000057941 */ /* 0x000fea0003800200 */
.L_x_66471:
        /* <DEDUP_REMOVED lines=43> */
.L_x_66469:
[----:B------:R-:W-:Y:S05]  /*1b810*/  BSYNC.RECONVERGENT B4 ;  /* 0x0000000000047941 */ /* 0x000fea0003800200 */
.L_x_66468:
        /* <DEDUP_REMOVED lines=9> */
.L_x_66467:
[----:B------:R-:W-:Y:S05]  /*1b8b0*/  BSYNC.RECONVERGENT B3 ;  /* 0x0000000000037941 */ /* 0x000fea0003800200 */
.L_x_66466:
        /* <DEDUP_REMOVED lines=20> */
.L_x_66477:
        /* <DEDUP_REMOVED lines=13> */
.L_x_66479:
[----:B------:R-:W-:Y:S05]  /*1bad0*/  BSYNC.RECONVERGENT B5 ;  /* 0x0000000000057941 */ /* 0x000fea0003800200 */
.L_x_66478:
        /* <DEDUP_REMOVED lines=43> */
.L_x_66476:
[----:B------:R-:W-:Y:S05]  /*1bd90*/  BSYNC.RECONVERGENT B4 ;  /* 0x0000000000047941 */ /* 0x000fea0003800200 */
.L_x_66475:
        /* <DEDUP_REMOVED lines=9> */
.L_x_66474:
[----:B------:R-:W-:Y:S05]  /*1be30*/  BSYNC.RECONVERGENT B3 ;  /* 0x0000000000037941 */ /* 0x000fea0003800200 */
.L_x_66473:
        /* <DEDUP_REMOVED lines=20> */
.L_x_66484:
        /* <DEDUP_REMOVED lines=13> */
.L_x_66486:
[----:B------:R-:W-:Y:S05]  /*1c050*/  BSYNC.RECONVERGENT B5 ;  /* 0x0000000000057941 */ /* 0x000fea0003800200 */
.L_x_66485:
        /* <DEDUP_REMOVED lines=43> */
.L_x_66483:
[----:B------:R-:W-:Y:S05]  /*1c310*/  BSYNC.RECONVERGENT B4 ;  /* 0x0000000000047941 */ /* 0x000fea0003800200 */
.L_x_66482:
        /* <DEDUP_REMOVED lines=9> */
.L_x_66481:
[----:B------:R-:W-:Y:S05]  /*1c3b0*/  BSYNC.RECONVERGENT B3 ;  /* 0x0000000000037941 */ /* 0x000fea0003800200 */
.L_x_66480:
        /* <DEDUP_REMOVED lines=19> */
.L_x_66490:
        /* <DEDUP_REMOVED lines=13> */
.L_x_66492:
[----:B------:R-:W-:Y:S05]  /*1c5c0*/  BSYNC.RECONVERGENT B4 ;  /* 0x0000000000047941 */ /* 0x000fea0003800200 */
.L_x_66491:
        /* <DEDUP_REMOVED lines=43> */
.L_x_66489:
[----:B------:R-:W-:Y:S05]  /*1c880*/  BSYNC.RECONVERGENT B3 ;  /* 0x0000000000037941 */ /* 0x000fea0003800200 */
.L_x_66488:
        /* <DEDUP_REMOVED lines=10> */
.L_x_66465:
        /* <DEDUP_REMOVED lines=21> */
.L_x_66497:
        /* <DEDUP_REMOVED lines=13> */
.L_x_66499:
[----:B------:R-:W-:Y:S05]  /*1cb50*/  BSYNC.RECONVERGENT B5 ;  /* 0x0000000000057941 */ /* 0x000fea0003800200 */
.L_x_66498:
        /* <DEDUP_REMOVED lines=42> */
.L_x_66496:
[----:B------:R-:W-:Y:S05]  /*1ce00*/  BSYNC.RECONVERGENT B4 ;  /* 0x0000000000047941 */ /* 0x000fea0003800200 */
.L_x_66495:
        /* <DEDUP_REMOVED lines=8> */
.L_x_66494:
[----:B------:R-:W-:Y:S05]  /*1ce90*/  BSYNC.RECONVERGENT B3 ;  /* 0x0000000000037941 */ /* 0x000fea0003800200 */
.L_x_66493:
        /* <DEDUP_REMOVED lines=17> */
.L_x_66504:
        /* <DEDUP_REMOVED lines=13> */
.L_x_66506:
[----:B------:R-:W-:Y:S05]  /*1d080*/  BSYNC.RECONVERGENT B5 ;  /* 0x0000000000057941 */ /* 0x000fea0003800200 */
.L_x_66505:
        /* <DEDUP_REMOVED lines=43> */
.L_x_66503:
[----:B------:R-:W-:Y:S05]  /*1d340*/  BSYNC.RECONVERGENT B4 ;  /* 0x0000000000047941 */ /* 0x000fea0003800200 */
.L_x_66502:
        /* <DEDUP_REMOVED lines=8> */
.L_x_66501:
[----:B------:R-:W-:Y:S05]  /*1d3d0*/  BSYNC.RECONVERGENT B3 ;  /* 0x0000000000037941 */ /* 0x000fea0003800200 */
.L_x_66500:
        /* <DEDUP_REMOVED lines=17> */
.L_x_66511:
        /* <DEDUP_REMOVED lines=13> */
.L_x_66513:
[----:B------:R-:W-:Y:S05]  /*1d5c0*/  BSYNC.RECONVERGENT B5 ;  /* 0x0000000000057941 */ /* 0x000fea0003800200 */
.L_x_66512:
        /* <DEDUP_REMOVED lines=43> */
.L_x_66510:
[----:B------:R-:W-:Y:S05]  /*1d880*/  BSYNC.RECONVERGENT B4 ;  /* 0x0000000000047941 */ /* 0x000fea0003800200 */
.L_x_66509:
        /* <DEDUP_REMOVED lines=8> */
.L_x_66508:
[----:B------:R-:W-:Y:S05]  /*1d910*/  BSYNC.RECONVERGENT B3 ;  /* 0x0000000000037941 */ /* 0x000fea0003800200 */
.L_x_66507:
        /* <DEDUP_REMOVED lines=16> */
.L_x_66516:
        /* <DEDUP_REMOVED lines=13> */
.L_x_66518:
[----:B------:R-:W-:Y:S05]  /*1daf0*/  BSYNC.RECONVERGENT B4 ;  /* 0x0000000000047941 */ /* 0x000fea0003800200 */
.L_x_66517:
        /* <DEDUP_REMOVED lines=43> */
.L_x_66515:
[----:B------:R-:W-:Y:S05]  /*1ddb0*/  BSYNC.RECONVERGENT B3 ;  /* 0x0000000000037941 */ /* 0x000fea0003800200 */
.L_x_66514:
        /* <DEDUP_REMOVED lines=8> */
.L_x_66487:
[----:B------:R-:W-:Y:S05]  /*1de40*/  BSYNC.RECONVERGENT B2 ;  /* 0x0000000000027941 */ /* 0x000fea0003800200 */
.L_x_66464:
        /* <DEDUP_REMOVED lines=17> */
.L_x_66520:
[----:B------:R-:W-:Y:S05]  /*1df60*/  BSYNC.RECONVERGENT B2 ;  /* 0x0000000000027941 */ /* 0x000fea0003800200 */
.L_x_66519:
[----:B------:R-:W-:Y:S01]  /*1df70*/  IADD3 R217, PT, PT, R217, 0x20, RZ ;  /* 0x00000020d9d97810 */ /* 0x000fe20007ffe0ff */
[----:B------:R-:W-:-:S07]  /*1df80*/  VIADD R215, R215, 0x20 ;  /* 0x00000020d7d77836 */ /* 0x000fce0000000000 */
.L_x_66461:
[----:B------:R-:W-:Y:S05]  /*1df90*/  BSYNC.RECONVERGENT B1 ;  /* 0x0000000000017941 */ /* 0x000fea0003800200 */
.L_x_66460:
        /* <DEDUP_REMOVED lines=10> */
.L_x_66524:
[----:B------:R-:W-:Y:S05]  /*1e040*/  BSYNC.RECONVERGENT B2 ;  /* 0x0000000000027941 */ /* 0x000fea0003800200 */
.L_x_66523:
        /* <DEDUP_REMOVED lines=28> */
.L_x_66531:
        /* <DEDUP_REMOVED lines=13> */
.L_x_66533:
[----:B------:R-:W-:Y:S05]  /*1e2e0*/  BSYNC.RECONVERGENT B5 ;  /* 0x0000000000057941 */ /* 0x000fea0003800200 */
.L_x_66532:
        /* <DEDUP_REMOVED lines=43> */
.L_x_66530:
[----:B------:R-:W-:Y:S05]  /*1e5a0*/  BSYNC.RECONVERGENT B4 ;  /* 0x0000000000047941 */ /* 0x000fea0003800200 */
.L_x_66529:
        /* <DEDUP_REMOVED lines=9> */
.L_x_66528:
[----:B------:R-:W-:Y:S05]  /*1e640*/  BSYNC.RECONVERGENT B3 ;  /* 0x0000000000037941 */ /* 0x000fea0003800200 */
.L_x_66527:
        /* <DEDUP_REMOVED lines=20> */
.L_x_66538:
        /* <DEDUP_REMOVED lines=13> */
.L_x_66540:
[----:B------:R-:W-:Y:S05]  /*1e860*/  BSYNC.RECONVERGENT B5 ;  /* 0x0000000000057941 */ /* 0x000fea0003800200 */
.L_x_66539:
        /* <DEDUP_REMOVED lines=43> */
.L_x_66537:
[----:B------:R-:W-:Y:S05]  /*1eb20*/  BSYNC.RECONVERGENT B4 ;  /* 0x0000000000047941 */ /* 0x000fea0003800200 */
.L_x_66536:
        /* <DEDUP_REMOVED lines=9> */
.L_x_66535:
[----:B------:R-:W-:Y:S05]  /*1ebc0*/  BSYNC.RECONVERGENT B3 ;  /* 0x0000000000037941 */ /* 0x000fea0003800200 */
.L_x_66534:
        /* <DEDUP_REMOVED lines=20> */
.L_x_66545:
        /* <DEDUP_REMOVED lines=13> */
.L_x_66547:
[----:B------:R-:W-:Y:S05]  /*1ede0*/  BSYNC.RECONVERGENT B5 ;  /* 0x0000000000057941 */ /* 0x000fea0003800200 */
.L_x_66546:
        /* <DEDUP_REMOVED lines=43> */
.L_x_66544:
[----:B------:R-:W-:Y:S05]  /*1f0a0*/  BSYNC.RECONVERGENT B4 ;  /* 0x0000000000047941 */ /* 0x000fea0003800200 */
.L_x_66543:
        /* <DEDUP_REMOVED lines=9> */
.L_x_66542:
[----:B------:R-:W-:Y:S05]  /*1f140*/  BSYNC.RECONVERGENT B3 ;  /* 0x0000000000037941 */ /* 0x000fea0003800200 */
.L_x_66541:
        /* <DEDUP_REMOVED lines=19> */
.L_x_66551:
        /* <DEDUP_REMOVED lines=13> */
.L_x_66553:
[----:B------:R-:W-:Y:S05]  /*1f350*/  BSYNC.RECONVERGENT B4 ;  /* 0x0000000000047941 */ /* 0x000fea0003800200 */
.L_x_66552:
        /* <DEDUP_REMOVED lines=43> */
.L_x_66550:
[----:B------:R-:W-:Y:S05]  /*1f610*/  BSYNC.RECONVERGENT B3 ;  /* 0x0000000000037941 */ /* 0x000fea0003800200 */
.L_x_66549:
        /* <DEDUP_REMOVED lines=10> */
.L_x_66526:
        /* <DEDUP_REMOVED lines=21> */
.L_x_66558:
        /* <DEDUP_REMOVED lines=13> */
.L_x_66560:
[----:B------:R-:W-:Y:S05]  /*1f8e0*/  BSYNC.RECONVERGENT B5 ;  /* 0x0000000000057941 */ /* 0x000fea0003800200 */
.L_x_66559:
        /* <DEDUP_REMOVED lines=42> */
.L_x_66557:
[----:B------:R-:W-:Y:S05]  /*1fb90*/  BSYNC.RECONVERGENT B4 ;  /* 0x0000000000047941 */ /* 0x000fea0003800200 */
.L_x_66556:
        /* <DEDUP_REMOVED lines=8> */
.L_x_66555:
[----:B------:R-:W-:Y:S05]  /*1fc20*/  BSYNC.RECONVERGENT B3 ;  /* 0x0000000000037941 */ /* 0x000fea0003800200 */
.L_x_66554:
        /* <DEDUP_REMOVED lines=17> */
.L_x_66565:
        /* <DEDUP_REMOVED lines=13> */
.L_x_66567:
[----:B------:R-:W-:Y:S05]  /*1fe10*/  BSYNC.RECONVERGENT B5 ;  /* 0x0000000000057941 */ /* 0x000fea0003800200 */
.L_x_66566:
        /* <DEDUP_REMOVED lines=43> */
.L_x_66564:
[----:B------:R-:W-:Y:S05]  /*200d0*/  BSYNC.RECONVERGENT B4 ;  /* 0x0000000000047941 */ /* 0x000fea0003800200 */
.L_x_66563:
        /* <DEDUP_REMOVED lines=8> */
.L_x_66562:
[----:B------:R-:W-:Y:S05]  /*20160*/  BSYNC.RECONVERGENT B3 ;  /* 0x0000000000037941 */ /* 0x000fea0003800200 */
.L_x_66561:
        /* <DEDUP_REMOVED lines=17> */
.L_x_66572:
        /* <DEDUP_REMOVED lines=13> */
.L_x_66574:
[----:B------:R-:W-:Y:S05]  /*20350*/  BSYNC.RECONVERGENT B5 ;  /* 0x0000000000057941 */ /* 0x000fea0003800200 */
.L_x_66573:
        /* <DEDUP_REMOVED lines=43> */
.L_x_66571:
[----:B------:R-:W-:Y:S05]  /*20610*/  BSYNC.RECONVERGENT B4 ;  /* 0x0000000000047941 */ /* 0x000fea0003800200 */
.L_x_66570:
        /* <DEDUP_REMOVED lines=8> */
.L_x_66569:
[----:B------:R-:W-:Y:S05]  /*206a0*/  BSYNC.RECONVERGENT B3 ;  /* 0x0000000000037941 */ /* 0x000fea0003800200 */
.L_x_66568:
        /* <DEDUP_REMOVED lines=16> */
.L_x_66577:
        /* <DEDUP_REMOVED lines=13> */
.L_x_66579:
[----:B------:R-:W-:Y:S05]  /*20880*/  BSYNC.RECONVERGENT B4 ;  /* 0x0000000000047941 */ /* 0x000fea0003800200 */
.L_x_66578:
        /* <DEDUP_REMOVED lines=43> */
.L_x_66576:
[----:B------:R-:W-:Y:S05]  /*20b40*/  BSYNC.RECONVERGENT B3 ;  /* 0x0000000000037941 */ /* 0x000fea0003800200 */
.L_x_66575:
        /* <DEDUP_REMOVED lines=8> */
.L_x_66548:
[----:B------:R-:W-:Y:S05]  /*20bd0*/  BSYNC.RECONVERGENT B2 ;  /* 0x0000000000027941 */ /* 0x000fea0003800200 */
.L_x_66525:
        /* <DEDUP_REMOVED lines=17> */
.L_x_66581:
[----:B------:R-:W-:Y:S05]  /*20cf0*/  BSYNC.RECONVERGENT B2 ;  /* 0x0000000000027941 */ /* 0x000fea0003800200 */
.L_x_66580:
[----:B------:R-:W-:Y:S01]  /*20d00*/  IADD3 R217, PT, PT, R217, 0x20, RZ ;  /* 0x00000020d9d97810 */ /* 0x000fe20007ffe0ff */
[----:B------:R-:W-:-:S07]  /*20d10*/  VIADD R215, R215, 0x20 ;  /* 0x00000020d7d77836 */ /* 0x000fce0000000000 */
.L_x_66522:
[----:B------:R-:W-:Y:S05]  /*20d20*/  BSYNC.RECONVERGENT B1 ;  /* 0x0000000000017941 */ /* 0x000fea0003800200 */
.L_x_66521:
        /* <DEDUP_REMOVED lines=10> */
.L_x_66585:
[----:B------:R-:W-:Y:S05]  /*20dd0*/  BSYNC.RECONVERGENT B2 ;  /* 0x0000000000027941 */ /* 0x000fea0003800200 */
.L_x_66584:
        /* <DEDUP_REMOVED lines=28> */
.L_x_66592:
        /* <DEDUP_REMOVED lines=13> */
.L_x_66594:
[----:B------:R-:W-:Y:S05]  /*21070*/  BSYNC.RECONVERGENT B5 ;  /* 0x0000000000057941 */ /* 0x000fea0003800200 */
.L_x_66593:
        /* <DEDUP_REMOVED lines=43> */
.L_x_66591:
[----:B------:R-:W-:Y:S05]  /*21330*/  BSYNC.RECONVERGENT B4 ;  /* 0x0000000000047941 */ /* 0x000fea0003800200 */
.L_x_66590:
        /* <DEDUP_REMOVED lines=9> */
.L_x_66589:
[----:B------:R-:W-:Y:S05]  /*213d0*/  BSYNC.RECONVERGENT B3 ;  /* 0x0000000000037941 */ /* 0x000fea0003800200 */
.L_x_66588:
        /* <DEDUP_REMOVED lines=20> */
.L_x_66599:
        /* <DEDUP_REMOVED lines=13> */
.L_x_66601:
[----:B------:R-:W-:Y:S05]  /*215f0*/  BSYNC.RECONVERGENT B5 ;  /* 0x0000000000057941 */ /* 0x000fea0003800200 */
.L_x_66600:
        /* <DEDUP_REMOVED lines=43> */
.L_x_66598:
[----:B------:R-:W-:Y:S05]  /*218b0*/  BSYNC.RECONVERGENT B4 ;  /* 0x0000000000047941 */ /* 0x000fea0003800200 */
.L_x_66597:
        /* <DEDUP_REMOVED lines=9> */
.L_x_66596:
[----:B------:R-:W-:Y:S05]  /*21950*/  BSYNC.RECONVERGENT B3 ;  /* 0x0000000000037941 */ /* 0x000fea0003800200 */
.L_x_66595:
        /* <DEDUP_REMOVED lines=20> */
.L_x_66606:
        /* <DEDUP_REMOVED lines=13> */
.L_x_66608:
[----:B------:R-:W-:Y:S05]  /*21b70*/  BSYNC.RECONVERGENT B5 ;  /* 0x0000000000057941 */ /* 0x000fea0003800200 */
.L_x_66607:
        /* <DEDUP_REMOVED lines=43> */
.L_x_66605:
[----:B------:R-:W-:Y:S05]  /*21e30*/  BSYNC.RECONVERGENT B4 ;  /* 0x0000000000047941 */ /* 0x000fea0003800200 */
.L_x_66604:
        /* <DEDUP_REMOVED lines=9> */
.L_x_66603:
[----:B------:R-:W-:Y:S05]  /*21ed0*/  BSYNC.RECONVERGENT B3 ;  /* 0x0000000000037941 */ /* 0x000fea0003800200 */
.L_x_66602:
        /* <DEDUP_REMOVED lines=19> */
.L_x_66612:
        /* <DEDUP_REMOVED lines=13> */
.L_x_66614:
[----:B------:R-:W-:Y:S05]  /*220e0*/  BSYNC.RECONVERGENT B4 ;  /* 0x0000000000047941 */ /* 0x000fea0003800200 */
.L_x_66613:
        /* <DEDUP_REMOVED lines=43> */
.L_x_66611:
[----:B------:R-:W-:Y:S05]  /*223a0*/  BSYNC.RECONVERGENT B3 ;  /* 0x0000000000037941 */ /* 0x000fea0003800200 */
.L_x_66610:
        /* <DEDUP_REMOVED lines=10> */
.L_x_66587:
        /* <DEDUP_REMOVED lines=21> */
.L_x_66619:
        /* <DEDUP_REMOVED lines=13> */
.L_x_66621:
[----:B------:R-:W-:Y:S05]  /*22670*/  BSYNC.RECONVERGENT B5 ;  /* 0x0000000000057941 */ /* 0x000fea0003800200 */
.L_x_66620:
        /* <DEDUP_REMOVED lines=42> */
.L_x_66618:
[----:B------:R-:W-:Y:S05]  /*22920*/  BSYNC.RECONVERGENT B4 ;  /* 0x0000000000047941 */ /* 0x000fea0003800200 */
.L_x_66617:
        /* <DEDUP_REMOVED lines=8> */
.L_x_66616:
[----:B------:R-:W-:Y:S05]  /*229b0*/  BSYNC.RECONVERGENT B3 ;  /* 0x0000000000037941 */ /* 0x000fea0003800200 */
.L_x_66615:
        /* <DEDUP_REMOVED lines=17> */
.L_x_66626:
        /* <DEDUP_REMOVED lines=13> */
.L_x_66628:
[----:B------:R-:W-:Y:S05]  /*22ba0*/  BSYNC.RECONVERGENT B5 ;  /* 0x0000000000057941 */ /* 0x000fea0003800200 */
.L_x_66627:
        /* <DEDUP_REMOVED lines=43> */
.L_x_66625:
[----:B------:R-:W-:Y:S05]  /*22e60*/  BSYNC.RECONVERGENT B4 ;  /* 0x0000000000047941 */ /* 0x000fea0003800200 */
.L_x_66624:
        /* <DEDUP_REMOVED lines=8> */
.L_x_66623:
[----:B------:R-:W-:Y:S05]  /*22ef0*/  BSYNC.RECONVERGENT B3 ;  /* 0x0000000000037941 */ /* 0x000fea0003800200 */
.L_x_66622:
        /* <DEDUP_REMOVED lines=17> */
.L_x_66633:
        /* <DEDUP_REMOVED lines=13> */
.L_x_66635:
[----:B------:R-:W-:Y:S05]  /*230e0*/  BSYNC.RECONVERGENT B5 ;  /* 0x0000000000057941 */ /* 0x000fea0003800200 */
.L_x_66634:
        /* <DEDUP_REMOVED lines=43> */
.L_x_66632:
[----:B------:R-:W-:Y:S05]  /*233a0*/  BSYNC.RECONVERGENT B4 ;  /* 0x0000000000047941 */ /* 0x000fea0003800200 */
.L_x_66631:
        /* <DEDUP_REMOVED lines=8> */
.L_x_66630:
[----:B------:R-:W-:Y:S05]  /*23430*/  BSYNC.RECONVERGENT B3 ;  /* 0x0000000000037941 */ /* 0x000fea0003800200 */
.L_x_66629:
        /* <DEDUP_REMOVED lines=16> */
.L_x_66638:
        /* <DEDUP_REMOVED lines=13> */
.L_x_66640:
[----:B------:R-:W-:Y:S05]  /*23610*/  BSYNC.RECONVERGENT B4 ;  /* 0x0000000000047941 */ /* 0x000fea0003800200 */
.L_x_66639:
        /* <DEDUP_REMOVED lines=43> */
.L_x_66637:
[----:B------:R-:W-:Y:S05]  /*238d0*/  BSYNC.RECONVERGENT B3 ;  /* 0x0000000000037941 */ /* 0x000fea0003800200 */
.L_x_66636:
        /* <DEDUP_REMOVED lines=8> */
.L_x_66609:
[----:B------:R-:W-:Y:S05]  /*23960*/  BSYNC.RECONVERGENT B2 ;  /* 0x0000000000027941 */ /* 0x000fea0003800200 */
.L_x_66586:
        /* <DEDUP_REMOVED lines=17> */
.L_x_66642:
[----:B------:R-:W-:Y:S05]  /*23a80*/  BSYNC.RECONVERGENT B2 ;  /* 0x0000000000027941 */ /* 0x000fea0003800200 */
.L_x_66641:
[----:B------:R-:W-:Y:S01]  /*23a90*/  IADD3 R217, PT, PT, R217, 0x20, RZ ;  /* 0x00000020d9d97810 */ /* 0x000fe20007ffe0ff */
[----:B------:R-:W-:-:S07]  /*23aa0*/  VIADD R215, R215, 0x20 ;  /* 0x00000020d7d77836 */ /* 0x000fce0000000000 */
.L_x_66583:
[----:B------:R-:W-:Y:S05]  /*23ab0*/  BSYNC.RECONVERGENT B1 ;  /* 0x0000000000017941 */ /* 0x000fea0003800200 */
.L_x_66582:
        /* <DEDUP_REMOVED lines=10> */
.L_x_66646:
[----:B------:R-:W-:Y:S05]  /*23b60*/  BSYNC.RECONVERGENT B2 ;  /* 0x0000000000027941 */ /* 0x000fea0003800200 */
.L_x_66645:
        /* <DEDUP_REMOVED lines=28> */
.L_x_66653:
        /* <DEDUP_REMOVED lines=13> */
.L_x_66655:
[----:B------:R-:W-:Y:S05]  /*23e00*/  BSYNC.RECONVERGENT B5 ;  /* 0x0000000000057941 */ /* 0x000fea0003800200 */
.L_x_66654:
        /* <DEDUP_REMOVED lines=43> */
.L_x_66652:
[----:B------:R-:W-:Y:S05]  /*240c0*/  BSYNC.RECONVERGENT B4 ;  /* 0x0000000000047941 */ /* 0x000fea0003800200 */
.L_x_66651:
        /* <DEDUP_REMOVED lines=9> */
.L_x_66650:
[----:B------:R-:W-:Y:S05]  /*24160*/  BSYNC.RECONVERGENT B3 ;  /* 0x0000000000037941 */ /* 0x000fea0003800200 */
.L_x_66649:
        /* <DEDUP_REMOVED lines=20> */
.L_x_66660:
        /* <DEDUP_REMOVED lines=13> */
.L_x_66662:
[----:B------:R-:W-:Y:S05]  /*24380*/  BSYNC.RECONVERGENT B5 ;  /* 0x0000000000057941 */ /* 0x000fea0003800200 */
.L_x_66661:
        /* <DEDUP_REMOVED lines=43> */
.L_x_66659:
[----:B------:R-:W-:Y:S05]  /*24640*/  BSYNC.RECONVERGENT B4 ;  /* 0x0000000000047941 */ /* 0x000fea0003800200 */
.L_x_66658:
        /* <DEDUP_REMOVED lines=9> */
.L_x_66657:
[----:B------:R-:W-:Y:S05]  /*246e0*/  BSYNC.RECONVERGENT B3 ;  /* 0x0000000000037941 */ /* 0x000fea0003800200 */
.L_x_66656:
        /* <DEDUP_REMOVED lines=20> */
.L_x_66667:
        /* <DEDUP_REMOVED lines=13> */
.L_x_66669:
[----:B------:R-:W-:Y:S05]  /*24900*/  BSYNC.RECONVERGENT B5 ;  /* 0x0000000000057941 */ /* 0x000fea0003800200 */
.L_x_66668:
        /* <DEDUP_REMOVED lines=43> */
.L_x_66666:
[----:B------:R-:W-:Y:S05]  /*24bc0*/  BSYNC.RECONVERGENT B4 ;  /* 0x0000000000047941 */ /* 0x000fea0003800200 */
.L_x_66665:
        /* <DEDUP_REMOVED lines=9> */
.L_x_66664:
[----:B------:R-:W-:Y:S05]  /*24c60*/  BSYNC.RECONVERGENT B3 ;  /* 0x0000000000037941 */ /* 0x000fea0003800200 */
.L_x_66663:
        /* <DEDUP_REMOVED lines=19> */
.L_x_66673:
        /* <DEDUP_REMOVED lines=13> */
.L_x_66675:
[----:B------:R-:W-:Y:S05]  /*24e70*/  BSYNC.RECONVERGENT B4 ;  /* 0x0000000000047941 */ /* 0x000fea0003800200 */
.L_x_66674:
        /* <DEDUP_REMOVED lines=43> */
.L_x_66672:
[----:B------:R-:W-:Y:S05]  /*25130*/  BSYNC.RECONVERGENT B3 ;  /* 0x0000000000037941 */ /* 0x000fea0003800200 */
.L_x_66671:
        /* <DEDUP_REMOVED lines=10> */
.L_x_66648:
        /* <DEDUP_REMOVED lines=21> */
.L_x_66680:
        /* <DEDUP_REMOVED lines=13> */
.L_x_66682:
[----:B------:R-:W-:Y:S05]  /*25400*/  BSYNC.RECONVERGENT B5 ;  /* 0x0000000000057941 */ /* 0x000fea0003800200 */
.L_x_66681:
        /* <DEDUP_REMOVED lines=42> */
.L_x_66679:
[----:B------:R-:W-:Y:S05]  /*256b0*/  BSYNC.RECONVERGENT B4 ;  /* 0x0000000000047941 */ /* 0x000fea0003800200 */
.L_x_66678:
        /* <DEDUP_REMOVED lines=8> */
.L_x_66677:
[----:B------:R-:W-:Y:S05]  /*25740*/  BSYNC.RECONVERGENT B3 ;  /* 0x0000000000037941 */ /* 0x000fea0003800200 */
.L_x_66676:
        /* <DEDUP_REMOVED lines=17> */
.L_x_66687:
        /* <DEDUP_REMOVED lines=13> */
.L_x_66689:
[----:B------:R-:W-:Y:S05]  /*25930*/  BSYNC.RECONVERGENT B5 ;  /* 0x0000000000057941 */ /* 0x000fea0003800200 */
.L_x_66688:
        /* <DEDUP_REMOVED lines=43> */
.L_x_66686:
[----:B------:R-:W-:Y:S05]  /*25bf0*/  BSYNC.RECONVERGENT B4 ;  /* 0x0000000000047941 */ /* 0x000fea0003800200 */
.L_x_66685:
        /* <DEDUP_REMOVED lines=8> */
.L_x_66684:
[----:B------:R-:W-:Y:S05]  /*25c80*/  BSYNC.RECONVERGENT B3 ;  /* 0x0000000000037941 */ /* 0x000fea0003800200 */
.L_x_66683:
        /* <DEDUP_REMOVED lines=17> */
.L_x_66694:
        /* <DEDUP_REMOVED lines=13> */
.L_x_66696:
[----:B------:R-:W-:Y:S05]  /*25e70*/  BSYNC.RECONVERGENT B5 ;  /* 0x0000000000057941 */ /* 0x000fea0003800200 */
.L_x_66695:
        /* <DEDUP_REMOVED lines=43> */
.L_x_66693:
[----:B------:R-:W-:Y:S05]  /*26130*/  BSYNC.RECONVERGENT B4 ;  /* 0x0000000000047941 */ /* 0x000fea0003800200 */
.L_x_66692:
        /* <DEDUP_REMOVED lines=8> */
.L_x_66691:
[----:B------:R-:W-:Y:S05]  /*261c0*/  BSYNC.RECONVERGENT B3 ;  /* 0x0000000000037941 */ /* 0x000fea0003800200 */
.L_x_66690:
        /* <DEDUP_REMOVED lines=16> */
.L_x_66699:
        /* <DEDUP_REMOVED lines=13> */
.L_x_66701:
[----:B------:R-:W-:Y:S05]  /*263a0*/  BSYNC.RECONVERGENT B4 ;  /* 0x0000000000047941 */ /* 0x000fea0003800200 */
.L_x_66700:
        /* <DEDUP_REMOVED lines=43> */
.L_x_66698:
[----:B------:R-:W-:Y:S05]  /*26660*/  BSYNC.RECONVERGENT B3 ;  /* 0x0000000000037941 */ /* 0x000fea0003800200 */
.L_x_66697:
        /* <DEDUP_REMOVED lines=8> */
.L_x_66670:
[----:B------:R-:W-:Y:S05]  /*266f0*/  BSYNC.RECONVERGENT B2 ;  /* 0x0000000000027941 */ /* 0x000fea0003800200 */
.L_x_66647:
        /* <DEDUP_REMOVED lines=17> */
.L_x_66703:
[----:B------:R-:W-:Y:S05]  /*26810*/  BSYNC.RECONVERGENT B2 ;  /* 0x0000000000027941 */ /* 0x000fea0003800200 */
.L_x_66702:
[----:B------:R-:W-:Y:S01]  /*26820*/  IADD3 R217, PT, PT, R217, 0x20, RZ ;  /* 0x00000020d9d97810 */ /* 0x000fe20007ffe0ff */
[----:B------:R-:W-:-:S07]  /*26830*/  VIADD R215, R215, 0x20 ;  /* 0x00000020d7d77836 */ /* 0x000fce0000000000 */
.L_x_66644:
[----:B------:R-:W-:Y:S05]  /*26840*/  BSYNC.RECONVERGENT B1 ;  /* 0x0000000000017941 */ /* 0x000fea0003800200 */
.L_x_66643:
        /* <DEDUP_REMOVED lines=10> */
.L_x_66707:
[----:B------:R-:W-:Y:S05]  /*268f0*/  BSYNC.RECONVERGENT B2 ;  /* 0x0000000000027941 */ /* 0x000fea0003800200 */
.L_x_66706:
        /* <DEDUP_REMOVED lines=28> */
.L_x_66714:
        /* <DEDUP_REMOVED lines=13> */
.L_x_66716:
[----:B------:R-:W-:Y:S05]  /*26b90*/  BSYNC.RECONVERGENT B5 ;  /* 0x0000000000057941 */ /* 0x000fea0003800200 */
.L_x_66715:
        /* <DEDUP_REMOVED lines=43> */
.L_x_66713:
[----:B------:R-:W-:Y:S05]  /*26e50*/  BSYNC.RECONVERGENT B4 ;  /* 0x0000000000047941 */ /* 0x000fea0003800200 */
.L_x_66712:
        /* <DEDUP_REMOVED lines=9> */
.L_x_66711:
[----:B------:R-:W-:Y:S05]  /*26ef0*/  BSYNC.RECONVERGENT B3 ;  /* 0x0000000000037941 */ /* 0x000fea0003800200 */
.L_x_66710:
        /* <DEDUP_REMOVED lines=20> */
.L_x_66721:
        /* <DEDUP_REMOVED lines=13> */
.L_x_66723:
[----:B------:R-:W-:Y:S05]  /*27110*/  BSYNC.RECONVERGENT B5 ;  /* 0x0000000000057941 */ /* 0x000fea0003800200 */
.L_x_66722:
        /* <DEDUP_REMOVED lines=43> */
.L_x_66720:
[----:B------:R-:W-:Y:S05]  /*273d0*/  BSYNC.RECONVERGENT B4 ;  /* 0x0000000000047941 */ /* 0x000fea0003800200 */
.L_x_66719:
        /* <DEDUP_REMOVED lines=9> */
.L_x_66718:
[----:B------:R-:W-:Y:S05]  /*27470*/  BSYNC.RECONVERGENT B3 ;  /* 0x0000000000037941 */ /* 0x000fea0003800200 */
.L_x_66717:
        /* <DEDUP_REMOVED lines=20> */
.L_x_66728:
        /* <DEDUP_REMOVED lines=13> */
.L_x_66730:
[----:B------:R-:W-:Y:S05]  /*27690*/  BSYNC.RECONVERGENT B5 ;  /* 0x0000000000057941 */ /* 0x000fea0003800200 */
.L_x_66729:
        /* <DEDUP_REMOVED lines=43> */
.L_x_66727:
[----:B------:R-:W-:Y:S05]  /*27950*/  BSYNC.RECONVERGENT B4 ;  /* 0x0000000000047941 */ /* 0x000fea0003800200 */
.L_x_66726:
        /* <DEDUP_REMOVED lines=9> */
.L_x_66725:
[----:B------:R-:W-:Y:S05]  /*279f0*/  BSYNC.RECONVERGENT B3 ;  /* 0x0000000000037941 */ /* 0x000fea0003800200 */
.L_x_66724:
        /* <DEDUP_REMOVED lines=19> */
.L_x_66734:
        /* <DEDUP_REMOVED lines=13> */
.L_x_66736:
[----:B------:R-:W-:Y:S05]  /*27c00*/  BSYNC.RECONVERGENT B4 ;  /* 0x0000000000047941 */ /* 0x000fea0003800200 */
.L_x_66735:
        /* <DEDUP_REMOVED lines=43> */
.L_x_66733:
[----:B------:R-:W-:Y:S05]  /*27ec0*/  BSYNC.RECONVERGENT B3 ;  /* 0x0000000000037941 */ /* 0x000fea0003800200 */
.L_x_66732:
        /* <DEDUP_REMOVED lines=10> */
.L_x_66709:
        /* <DEDUP_REMOVED lines=21> */
.L_x_66741:
        /* <DEDUP_REMOVED lines=13> */
.L_x_66743:
[----:B------:R-:W-:Y:S05]  /*28190*/  BSYNC.RECONVERGENT B5 ;  /* 0x0000000000057941 */ /* 0x000fea0003800200 */
.L_x_66742:
        /* <DEDUP_REMOVED lines=42> */
.L_x_66740:
[----:B------:R-:W-:Y:S05]  /*28440*/  BSYNC.RECONVERGENT B4 ;  /* 0x0000000000047941 */ /* 0x000fea0003800200 */
.L_x_66739:
        /* <DEDUP_REMOVED lines=8> */
.L_x_66738:
[----:B------:R-:W-:Y:S05]  /*284d0*/  BSYNC.RECONVERGENT B3 ;  /* 0x0000000000037941 */ /* 0x000fea0003800200 */
.L_x_66737:
        /* <DEDUP_REMOVED lines=17> */
.L_x_66748:
        /* <DEDUP_REMOVED lines=13> */
.L_x_66750:
[----:B------:R-:W-:Y:S05]  /*286c0*/  BSYNC.RECONVERGENT B5 ;  /* 0x0000000000057941 */ /* 0x000fea0003800200 */
.L_x_66749:
        /* <DEDUP_REMOVED lines=43> */
.L_x_66747:
[----:B------:R-:W-:Y:S05]  /*28980*/  BSYNC.RECONVERGENT B4 ;  /* 0x0000000000047941 */ /* 0x000fea0003800200 */
.L_x_66746:
        /* <DEDUP_REMOVED lines=8> */
.L_x_66745:
[----:B------:R-:W-:Y:S05]  /*28a10*/  BSYNC.RECONVERGENT B3 ;  /* 0x0000000000037941 */ /* 0x000fea0003800200 */
.L_x_66744:
        /* <DEDUP_REMOVED lines=17> */
.L_x_66755:
        /* <DEDUP_REMOVED lines=13> */
.L_x_66757:
[----:B------:R-:W-:Y:S05]  /*28c00*/  BSYNC.RECONVERGENT B5 ;  /* 0x0000000000057941 */ /* 0x000fea0003800200 */
.L_x_66756:
        /* <DEDUP_REMOVED lines=43> */
.L_x_66754:
[----:B------:R-:W-:Y:S05]  /*28ec0*/  BSYNC.RECONVERGENT B4 ;  /* 0x0000000000047941 */ /* 0x000fea0003800200 */
.L_x_66753:
        /* <DEDUP_REMOVED lines=8> */
.L_x_66752:
[----:B------:R-:W-:Y:S05]  /*28f50*/  BSYNC.RECONVERGENT B3 ;  /* 0x0000000000037941 */ /* 0x000fea0003800200 */
.L_x_66751:
        /* <DEDUP_REMOVED lines=16> */
.L_x_66760:
        /* <DEDUP_REMOVED lines=13> */
.L_x_66762:
[----:B------:R-:W-:Y:S05]  /*29130*/  BSYNC.RECONVERGENT B4 ;  /* 0x0000000000047941 */ /* 0x000fea0003800200 */
.L_x_66761:
        /* <DEDUP_REMOVED lines=43> */
.L_x_66759:
[----:B------:R-:W-:Y:S05]  /*293f0*/  BSYNC.RECONVERGENT B3 ;  /* 0x0000000000037941 */ /* 0x000fea0003800200 */
.L_x_66758:
        /* <DEDUP_REMOVED lines=8> */
.L_x_66731:
[----:B------:R-:W-:Y:S05]  /*29480*/  BSYNC.RECONVERGENT B2 ;  /* 0x0000000000027941 */ /* 0x000fea0003800200 */
.L_x_66708:
        /* <DEDUP_REMOVED lines=17> */
.L_x_66764:
[----:B------:R-:W-:Y:S05]  /*295a0*/  BSYNC.RECONVERGENT B2 ;  /* 0x0000000000027941 */ /* 0x000fea0003800200 */
.L_x_66763:
[----:B------:R-:W-:Y:S01]  /*295b0*/  IADD3 R217, PT, PT, R217, 0x20, RZ ;  /* 0x00000020d9d97810 */ /* 0x000fe20007ffe0ff */
[----:B------:R-:W-:-:S07]  /*295c0*/  VIADD R215, R215, 0x20 ;  /* 0x00000020d7d77836 */ /* 0x000fce0000000000 */
.L_x_66705:
[----:B------:R-:W-:Y:S05]  /*295d0*/  BSYNC.RECONVERGENT B1 ;  /* 0x0000000000017941 */ /* 0x000fea0003800200 */
.L_x_66704:
        /* <DEDUP_REMOVED lines=10> */
.L_x_66768:
[----:B------:R-:W-:Y:S05]  /*29680*/  BSYNC.RECONVERGENT B2 ;  /* 0x0000000000027941 */ /* 0x000fea0003800200 */
.L_x_66767:
        /* <DEDUP_REMOVED lines=28> */
.L_x_66775:
        /* <DEDUP_REMOVED lines=13> */
.L_x_66777:
[----:B------:R-:W-:Y:S05]  /*29920*/  BSYNC.RECONVERGENT B5 ;  /* 0x0000000000057941 */ /* 0x000fea0003800200 */
.L_x_66776:
        /* <DEDUP_REMOVED lines=43> */
.L_x_66774:
[----:B------:R-:W-:Y:S05]  /*29be0*/  BSYNC.RECONVERGENT B4 ;  /* 0x0000000000047941 */ /* 0x000fea0003800200 */
.L_x_66773:
        /* <DEDUP_REMOVED lines=9> */
.L_x_66772:
[----:B------:R-:W-:Y:S05]  /*29c80*/  BSYNC.RECONVERGENT B3 ;  /* 0x0000000000037941 */ /* 0x000fea0003800200 */
.L_x_66771:
        /* <DEDUP_REMOVED lines=20> */
.L_x_66782:
        /* <DEDUP_REMOVED lines=13> */
.L_x_66784:
[----:B------:R-:W-:Y:S05]  /*29ea0*/  BSYNC.RECONVERGENT B5 ;  /* 0x0000000000057941 */ /* 0x000fea0003800200 */
.L_x_66783:
        /* <DEDUP_REMOVED lines=43> */
.L_x_66781:
[----:B------:R-:W-:Y:S05]  /*2a160*/  BSYNC.RECONVERGENT B4 ;  /* 0x0000000000047941 */ /* 0x000fea0003800200 */
.L_x_66780:
        /* <DEDUP_REMOVED lines=9> */
.L_x_66779:
[----:B------:R-:W-:Y:S05]  /*2a200*/  BSYNC.RECONVERGENT B3 ;  /* 0x0000000000037941 */ /* 0x000fea0003800200 */
.L_x_66778:
        /* <DEDUP_REMOVED lines=20> */
.L_x_66789:
        /* <DEDUP_REMOVED lines=13> */
.L_x_66791:
[----:B------:R-:W-:Y:S05]  /*2a420*/  BSYNC.RECONVERGENT B5 ;  /* 0x0000000000057941 */ /* 0x000fea0003800200 */
.L_x_66790:
        /* <DEDUP_REMOVED lines=43> */
.L_x_66788:
[----:B------:R-:W-:Y:S05]  /*2a6e0*/  BSYNC.RECONVERGENT B4 ;  /* 0x0000000000047941 */ /* 0x000fea0003800200 */
.L_x_66787:
        /* <DEDUP_REMOVED lines=9> */
.L_x_66786:
[----:B------:R-:W-:Y:S05]  /*2a780*/  BSYNC.RECONVERGENT B3 ;  /* 0x0000000000037941 */ /* 0x000fea0003800200 */
.L_x_66785:
        /* <DEDUP_REMOVED lines=19> */
.L_x_66795:
        /* <DEDUP_REMOVED lines=13> */
.L_x_66797:
[----:B------:R-:W-:Y:S05]  /*2a990*/  BSYNC.RECONVERGENT B4 ;  /* 0x0000000000047941 */ /* 0x000fea0003800200 */
.L_x_66796:
        /* <DEDUP_REMOVED lines=43> */
.L_x_66794:
[----:B------:R-:W-:Y:S05]  /*2ac50*/  BSYNC.RECONVERGENT B3 ;  /* 0x0000000000037941 */ /* 0x000fea0003800200 */
.L_x_66793:
        /* <DEDUP_REMOVED lines=10> */
.L_x_66770:
        /* <DEDUP_REMOVED lines=21> */
.L_x_66802:
        /* <DEDUP_REMOVED lines=13> */
.L_x_66804:
[----:B------:R-:W-:Y:S05]  /*2af20*/  BSYNC.RECONVERGENT B5 ;  /* 0x0000000000057941 */ /* 0x000fea0003800200 */
.L_x_66803:
        /* <DEDUP_REMOVED lines=42> */
.L_x_66801:
[----:B------:R-:W-:Y:S05]  /*2b1d0*/  BSYNC.RECONVERGENT B4 ;  /* 0x0000000000047941 */ /* 0x000fea0003800200 */
.L_x_66800:
        /* <DEDUP_REMOVED lines=8> */
.L_x_66799:
[----:B------:R-:W-:Y:S05]  /*2b260*/  BSYNC.RECONVERGENT B3 ;  /* 0x0000000000037941 */ /* 0x000fea0003800200 */
.L_x_66798:
        /* <DEDUP_REMOVED lines=17> */
.L_x_66809:
        /* <DEDUP_REMOVED lines=13> */
.L_x_66811:
[----:B------:R-:W-:Y:S05]  /*2b450*/  BSYNC.RECONVERGENT B5 ;  /* 0x0000000000057941 */ /* 0x000fea0003800200 */
.L_x_66810:
        /* <DEDUP_REMOVED lines=43> */
.L_x_66808:
[----:B------:R-:W-:Y:S05]  /*2b710*/  BSYNC.RECONVERGENT B4 ;  /* 0x0000000000047941 */ /* 0x000fea0003800200 */
.L_x_66807:
        /* <DEDUP_REMOVED lines=8> */
.L_x_66806:
[----:B------:R-:W-:Y:S05]  /*2b7a0*/  BSYNC.RECONVERGENT B3 ;  /* 0x0000000000037941 */ /* 0x000fea0003800200 */
.L_x_66805:
        /* <DEDUP_REMOVED lines=17> */
.L_x_66816:
        /* <DEDUP_REMOVED lines=13> */
.L_x_66818:
[----:B------:R-:W-:Y:S05]  /*2b990*/  BSYNC.RECONVERGENT B5 ;  /* 0x0000000000057941 */ /* 0x000fea0003800200 */
.L_x_66817:
        /* <DEDUP_REMOVED lines=43> */
.L_x_66815:
[----:B------:R-:W-:Y:S05]  /*2bc50*/  BSYNC.RECONVERGENT B4 ;  /* 0x0000000000047941 */ /* 0x000fea0003800200 */
.L_x_66814:
        /* <DEDUP_REMOVED lines=8> */
.L_x_66813:
[----:B------:R-:W-:Y:S05]  /*2bce0*/  BSYNC.RECONVERGENT B3 ;  /* 0x0000000000037941 */ /* 0x000fea0003800200 */
.L_x_66812:
        /* <DEDUP_REMOVED lines=16> */
.L_x_66821:
        /* <DEDUP_REMOVED lines=13> */
.L_x_66823:
[----:B------:R-:W-:Y:S05]  /*2bec0*/  BSYNC.RECONVERGENT B4 ;  /* 0x0000000000047941 */ /* 0x000fea0003800200 */
.L_x_66822:
        /* <DEDUP_REMOVED lines=43> */
.L_x_66820:
[----:B------:R-:W-:Y:S05]  /*2c180*/  BSYNC.RECONVERGENT B3 ;  /* 0x0000000000037941 */ /* 0x000fea0003800200 */
.L_x_66819:
        /* <DEDUP_REMOVED lines=8> */
.L_x_66792:
[----:B------:R-:W-:Y:S05]  /*2c210*/  BSYNC.RECONVERGENT B2 ;  /* 0x0000000000027941 */ /* 0x000fea0003800200 */
.L_x_66769:
        /* <DEDUP_REMOVED lines=17> */
.L_x_66825:
[----:B------:R-:W-:Y:S05]  /*2c330*/  BSYNC.RECONVERGENT B2 ;  /* 0x0000000000027941 */ /* 0x000fea0003800200 */
.L_x_66824:
[----:B------:R-:W-:Y:S01]  /*2c340*/  IADD3 R217, PT, PT, R217, 0x20, RZ ;  /* 0x00000020d9d97810 */ /* 0x000fe20007ffe0ff */
[----:B------:R-:W-:-:S07]  /*2c350*/  VIADD R215, R215, 0x20 ;  /* 0x00000020d7d77836 */ /* 0x000fce0000000000 */
.L_x_66766:
[----:B------:R-:W-:Y:S05]  /*2c360*/  BSYNC.RECONVERGENT B1 ;  /* 0x0000000000017941 */ /* 0x000fea0003800200 */
.L_x_66765:
        /* <DEDUP_REMOVED lines=10> */
.L_x_66829:
[----:B------:R-:W-:Y:S05]  /*2c410*/  BSYNC.RECONVERGENT B2 ;  /* 0x0000000000027941 */ /* 0x000fea0003800200 */
.L_x_66828:
        /* <DEDUP_REMOVED lines=28> */
.L_x_66836:
        /* <DEDUP_REMOVED lines=13> */
.L_x_66838:
[----:B------:R-:W-:Y:S05]  /*2c6b0*/  BSYNC.RECONVERGENT B5 ;  /* 0x0000000000057941 */ /* 0x000fea0003800200 */
.L_x_66837:
        /* <DEDUP_REMOVED lines=43> */
.L_x_66835:
[----:B------:R-:W-:Y:S05]  /*2c970*/  BSYNC.RECONVERGENT B4 ;  /* 0x0000000000047941 */ /* 0x000fea0003800200 */
.L_x_66834:
        /* <DEDUP_REMOVED lines=9> */
.L_x_66833:
[----:B------:R-:W-:Y:S05]  /*2ca10*/  BSYNC.RECONVERGENT B3 ;  /* 0x0000000000037941 */ /* 0x000fea0003800200 */
.L_x_66832:
        /* <DEDUP_REMOVED lines=20> */
.L_x_66843:
        /* <DEDUP_REMOVED lines=13> */
.L_x_66845:
[----:B------:R-:W-:Y:S05]  /*2cc30*/  BSYNC.RECONVERGENT B5 ;  /* 0x0000000000057941 */ /* 0x000fea0003800200 */
.L_x_66844:
        /* <DEDUP_REMOVED lines=43> */
.L_x_66842:
[----:B------:R-:W-:Y:S05]  /*2cef0*/  BSYNC.RECONVERGENT B4 ;  /* 0x0000000000047941 */ /* 0x000fea0003800200 */
.L_x_66841:
        /* <DEDUP_REMOVED lines=9> */
.L_x_66840:
[----:B------:R-:W-:Y:S05]  /*2cf90*/  BSYNC.RECONVERGENT B3 ;  /* 0x0000000000037941 */ /* 0x000fea0003800200 */
.L_x_66839:
        /* <DEDUP_REMOVED lines=20> */
.L_x_66850:
        /* <DEDUP_REMOVED lines=13> */
.L_x_66852:
[----:B------:R-:W-:Y:S05]  /*2d1b0*/  BSYNC.RECONVERGENT B5 ;  /* 0x0000000000057941 */ /* 0x000fea0003800200 */
.L_x_66851:
        /* <DEDUP_REMOVED lines=43> */
.L_x_66849:
[----:B------:R-:W-:Y:S05]  /*2d470*/  BSYNC.RECONVERGENT B4 ;  /* 0x0000000000047941 */ /* 0x000fea0003800200 */
.L_x_66848:
        /* <DEDUP_REMOVED lines=9> */
.L_x_66847:
[----:B------:R-:W-:Y:S05]  /*2d510*/  BSYNC.RECONVERGENT B3 ;  /* 0x0000000000037941 */ /* 0x000fea0003800200 */
.L_x_66846:
        /* <DEDUP_REMOVED lines=19> */
.L_x_66856:
        /* <DEDUP_REMOVED lines=13> */
.L_x_66858:
[----:B------:R-:W-:Y:S05]  /*2d720*/  BSYNC.RECONVERGENT B4 ;  /* 0x0000000000047941 */ /* 0x000fea0003800200 */
.L_x_66857:
        /* <DEDUP_REMOVED lines=43> */
.L_x_66855:
[----:B------:R-:W-:Y:S05]  /*2d9e0*/  BSYNC.RECONVERGENT B3 ;  /* 0x0000000000037941 */ /* 0x000fea0003800200 */
.L_x_66854:
        /* <DEDUP_REMOVED lines=10> */
.L_x_66831:
        /* <DEDUP_REMOVED lines=21> */
.L_x_66863:
        /* <DEDUP_REMOVED lines=13> */
.L_x_66865:
[----:B------:R-:W-:Y:S05]  /*2dcb0*/  BSYNC.RECONVERGENT B5 ;  /* 0x0000000000057941 */ /* 0x000fea0003800200 */
.L_x_66864:
        /* <DEDUP_REMOVED lines=43> */
.L_x_66862:
[----:B------:R-:W-:Y:S05]  /*2df70*/  BSYNC.RECONVERGENT B4 ;  /* 0x0000000000047941 */ /* 0x000fea0003800200 */
.L_x_66861:
        /* <DEDUP_REMOVED lines=8> */
.L_x_66860:
[----:B------:R-:W-:Y:S05]  /*2e000*/  BSYNC.RECONVERGENT B3 ;  /* 0x0000000000037941 */ /* 0x000fea0003800200 */
.L_x_66859:
        /* <DEDUP_REMOVED lines=17> */
.L_x_66870:
        /* <DEDUP_REMOVED lines=13> */
.L_x_66872:
[----:B------:R-:W-:Y:S05]  /*2e1f0*/  BSYNC.RECONVERGENT B5 ;  /* 0x0000000000057941 */ /* 0x000fea0003800200 */
.L_x_66871:
[----:B------:R-:W-:Y:S01]  /*2e200*/  IMAD.WIDE.U32 R8, R14, -0x326172a9, RZ ;  /* 0xcd9e8d570e087825 */ /* 0x000fe200078e00ff */
[----:B-1----:R-:W-:-:S03]  /*2e210*/  LOP3.LUT R218, R6, UR7, R3, 0x96, !PT ;  /* 0x0000000706da7c12 */ /* 0x002fc6000f8e9603 */
        /* <DEDUP_REMOVED lines=41> */
.L_x_66869:
[----:B------:R-:W-:Y:S05]  /*2e4b0*/  BSYNC.RECONVERGENT B4 ;  /* 0x0000000000047941 */ /* 0x000fea0003800200 */
.L_x_66868:
        /* <DEDUP_REMOVED lines=8> */
.L_x_66867:
[----:B------:R-:W-:Y:S05]  /*2e540*/  BSYNC.RECONVERGENT B3 ;  /* 0x0000000000037941 */ /* 0x000fea0003800200 */
.L_x_66866:
[----:B------:R-:W-:Y:S01]  /*2e550*/  BSSY.RECONVERGENT B3, `(.L_x_66873) ;  /* 0x0000053000037945 */ /* 0x000fe20003800200 */
[----:B-1----:R-:W-:Y:S01]  /*2e560*/  MOV R218, R4 ;  /* 0x0000000400da7202 */ /* 0x002fe20000000f00 */
        /* <DEDUP_REMOVED lines=15> */
.L_x_66877:
        /* <DEDUP_REMOVED lines=13> */
.L_x_66879:
[----:B------:R-:W-:Y:S05]  /*2e730*/  BSYNC.RECONVERGENT B5 ;  /* 0x0000000000057941 */ /* 0x000fea0003800200 */
.L_x_66878:
        /* <DEDUP_REMOVED lines=43> */
.L_x_66876:
[----:B------:R-:W-:Y:S05]  /*2e9f0*/  BSYNC.RECONVERGENT B4 ;  /* 0x0000000000047941 */ /* 0x000fea0003800200 */
.L_x_66875:
        /* <DEDUP_REMOVED lines=8> */
.L_x_66874:
[----:B------:R-:W-:Y:S05]  /*2ea80*/  BSYNC.RECONVERGENT B3 ;  /* 0x0000000000037941 */ /* 0x000fea0003800200 */
.L_x_66873:
        /* <DEDUP_REMOVED lines=20> */
.L_x_66882:
        /* <DEDUP_REMOVED lines=13> */
.L_x_66884:
[----:B------:R-:W-:Y:S05]  /*2eca0*/  BSYNC.RECONVERGENT B4 ;  /* 0x0000000000047941 */ /* 0x000fea0003800200 */
.L_x_66883:
        /* <DEDUP_REMOVED lines=43> */
.L_x_66881:
[----:B------:R-:W-:Y:S05]  /*2ef60*/  BSYNC.RECONVERGENT B3 ;  /* 0x0000000000037941 */ /* 0x000fea0003800200 */
.L_x_66880:
        /* <DEDUP_REMOVED lines=8> */
.L_x_66853:
[----:B------:R-:W-:Y:S05]  /*2eff0*/  BSYNC.RECONVERGENT B2 ;  /* 0x0000000000027941 */ /* 0x000fea0003800200 */
.L_x_66830:
[----:B------:R-:W1:Y:S02]  /*2f000*/  LDC.64 R218, c[0x0][0x3a8] ;  /* 0x0000ea00ffda7b82 */ /* 0x000e640000000a00 */
[----:B-1----:R-:W-:-:S05]  /*2f010*/  IMAD.WIDE.U32 R218, R217, 0x10, R218 ;  /* 0x00000010d9da7825 */ /* 0x002fca00078e00da */
[----:B-----5:R2:W-:Y:S01]  /*2f020*/  STG.E.128 desc[UR8][R218.64], R208 ;  /* 0x000000d0da007986 */ /* 0x0205e2000c101d08 */
[----:B------:R-:W-:Y:S05]  /*2f030*/  @!P0 BRA `(.L_x_66827) ;  /* 0x00000000002c8947 */ /* 0x000fea0003800000 */
[----:B--2---:R-:W1:Y:S01]  /*2f040*/  LDC.64 R218, c[0x0][0x3b0] ;  /* 0x0000ec00ffda7b82 */ /* 0x004e620000000a00 */
[----:B------:R-:W-:Y:S02]  /*2f050*/  SHF.L.U32 R217, R11, 0x10, RZ ;  /* 0x000000100bd97819 */ /* 0x000fe400000006ff */
[----:B------:R-:W-:Y:S02]  /*2f060*/  LOP3.LUT R214, R12, 0xffff, RZ, 0xc0, !PT ;  /* 0x0000ffff0cd67812 */ /* 0x000fe400078ec0ff */
[----:B------:R-:W-:Y:S02]  /*2f070*/  LOP3.LUT R217, R217, 0xff0000, RZ, 0xc0, !PT ;  /* 0x00ff0000d9d97812 */ /* 0x000fe400078ec0ff */
[----:B0-----:R-:W-:Y:S02]  /*2f080*/  LOP3.LUT R221, R9, 0xff, RZ, 0xc0, !PT ;  /* 0x000000ff09dd7812 */ /* 0x001fe400078ec0ff */
[----:B------:R-:W-:Y:S01]  /*2f090*/  LOP3.LUT R220, R7, 0xff, RZ, 0xc0, !PT ;  /* 0x000000ff07dc7812 */ /* 0x000fe200078ec0ff */
[----:B------:R-:W-:-:S05]  /*2f0a0*/  IMAD R214, R214, 0x1000000, R217 ;  /* 0x01000000d6d67824 */ /* 0x000fca00078e02d9 */
[----:B------:R-:W-:-:S05]  /*2f0b0*/  LEA R221, R221, R214, 0x8 ;  /* 0x000000d6dddd7211 */ /* 0x000fca00078e40ff */
[----:B------:R-:W-:Y:S02]  /*2f0c0*/  IMAD.IADD R221, R221, 0x1, R220 ;  /* 0x00000001dddd7824 */ /* 0x000fe400078e02dc */
[----:B-1----:R-:W-:-:S05]  /*2f0d0*/  IMAD.WIDE.U32 R214, R215, 0x4, R218 ;  /* 0x00000004d7d67825 */ /* 0x002fca00078e00da */
[----:B------:R3:W-:Y:S02]  /*2f0e0*/  STG.E desc[UR8][R214.64], R221 ;  /* 0x000000ddd6007986 */ /* 0x0007e4000c101908 */
.L_x_66827:
[----:B------:R-:W-:Y:S05]  /*2f0f0*/  BSYNC.RECONVERGENT B1 ;  /* 0x0000000000017941 */ /* 0x000fea0003800200 */
.L_x_66826:
[----:B---3--:R-:W-:Y:S01]  /*2f100*/  FADD.FTZ R214, RZ, R148 ;  /* 0x00000094ffd67221 */ /* 0x008fe20000010000 */
[C---:B------:R-:W-:Y:S01]  /*2f110*/  ISETP.GT.U32.AND P4, PT, R0.reuse, 0x3f, PT ;  /* 0x0000003f0000780c */ /* 0x040fe20003f84070 */
[----:B------:R-:W3:Y:S01]  /*2f120*/  S2R R223, SR_TID.X ;  /* 0x0000000000df7919 */ /* 0x000ee20000002100 */
        /* <DEDUP_REMOVED lines=99> */
[----:B---3--:R-:W-:Y:S02]  /*2f760*/  LOP3.LUT P6, RZ, R223, 0x1f, RZ, 0xc0, !PT ;  /* 0x0000001fdfff7812 */ /* 0x008fe400078cc0ff */
[----:B------:R-:W-:-:S11]  /*2f770*/  LOP3.LUT R216, R216, 0xffffefff, RZ, 0xc0, !PT ;  /* 0xffffefffd8d87812 */ /* 0x000fd600078ec0ff */
[----:B------:R-:W-:Y:S01]  /*2f780*/  @P6 LOP3.LUT R216, R216, 0x1000, RZ, 0xfc, !PT ;  /* 0x00001000d8d86812 */ /* 0x000fe200078efcff */
[----:B------:R-:W-:Y:S06]  /*2f790*/  BRA.DIV UR33, `(.L_x_66885) ;  /* 0x0000001e21f07947 */ /* 0x000fec000b800000 */
[----:B------:R-:W3:Y:S01]  /*2f7a0*/  SHFL.BFLY PT, R214, R215, 0x1, 0x1f ;  /* 0x0c201f00d7d67f89 */ /* 0x000ee200000e0000 */
[----:B-12---:R-:W1:Y:S01]  /*2f7b0*/  LDC R218, c[0x0][0x400] ;  /* 0x00010000ffda7b82 */ /* 0x006e620000000800 */
[----:B------:R-:W-:Y:S01]  /*2f7c0*/  LOP3.LUT P6, RZ, R216, 0x2, RZ, 0xc0, !PT ;  /* 0x00000002d8ff7812 */ /* 0x000fe200078cc0ff */
[----:B---3--:R-:W-:-:S05]  /*2f7d0*/  FADD.FTZ R219, R215, R214 ;  /* 0x000000d6d7db7221 */ /* 0x008fca0000010000 */
        /* <DEDUP_REMOVED lines=156> */
.L_x_66930:
        /* <DEDUP_REMOVED lines=17> */
[----:B------:R-:W1:Y:S01]  /*302b0*/  S2R R214, SR_TID.X ;  /* 0x0000000000d67919 */ /* 0x000e620000002100 */
[----:B------:R-:W-:Y:S01]  /*302c0*/  IADD3 R213, PT, PT, R213, -0x1, RZ ;  /* 0xffffffffd5d57810 */ /* 0x000fe20007ffe0ff */
[----:B------:R-:W-:Y:S01]  /*302d0*/  BSSY.RECONVERGENT B2, `(.L_x_66888) ;  /* 0x0000018000027945 */ /* 0x000fe20003800200 */
[----:B------:R-:W-:-:S03]  /*302e0*/  FSEL R217, R217, RZ, !P0 ;  /* 0x000000ffd9d97208 */ /* 0x000fc60004000000 */
[----:B------:R-:W-:-:S05]  /*302f0*/  IMAD R213, R213, R212, RZ ;  /* 0x000000d4d5d57224 */ /* 0x000fca00078e02ff */
[----:B------:R-:W-:-:S04]  /*30300*/  SHF.R.S32.HI R212, RZ, 0x1f, R213 ;  /* 0x0000001fffd47819 */ /* 0x000fc800000114d5 */
[----:B------:R-:W-:Y:S02]  /*30310*/  LEA.HI R212, R212, R213, RZ, 0x2 ;  /* 0x000000d5d4d47211 */ /* 0x000fe400078f10ff */
[----:B-1----:R-:W-:-:S04]  /*30320*/  LOP3.LUT R219, R214, 0x1f, RZ, 0xc0, !PT ;  /* 0x0000001fd6db7812 */ /* 0x002fc800078ec0ff */
[----:B------:R-:W-:Y:S01]  /*30330*/  LEA.HI.SX32 R219, R212, R219, 0x1e ;  /* 0x000000dbd4db7211 */ /* 0x000fe200078ff2ff */
[----:B------:R-:W-:Y:S06]  /*30340*/  @!P5 BRA `(.L_x_66889) ;  /* 0x000000000040d947 */ /* 0x000fec0003800000 */
[----:B------:R-:W1:Y:S01]  /*30350*/  LDC.64 R212, c[0x0][0x428] ;  /* 0x00010a00ffd47b82 */ /* 0x000e620000000a00 */
[--C-:B------:R-:W-:Y:S01]  /*30360*/  FADD.FTZ R215, R148, -R217.reuse ;  /* 0x800000d994d77221 */ /* 0x100fe20000010000 */
[--C-:B------:R-:W-:Y:S01]  /*30370*/  FADD.FTZ R221, R149, -R217.reuse ;  /* 0x800000d995dd7221 */ /* 0x100fe20000010000 */
[--C-:B------:R-:W-:Y:S01]  /*30380*/  FADD.FTZ R223, R150, -R217.reuse ;  /* 0x800000d996df7221 */ /* 0x100fe20000010000 */
[----:B------:R-:W-:Y:S01]  /*30390*/  FADD.FTZ R225, R151, -R217 ;  /* 0x800000d997e17221 */ /* 0x000fe20000010000 */
[C---:B------:R-:W-:Y:S01]  /*303a0*/  FMUL.FTZ R215, R218.reuse, R215 ;  /* 0x000000d7dad77220 */ /* 0x040fe20000410000 */
[C---:B------:R-:W-:Y:S01]  /*303b0*/  FMUL.FTZ R214, R218.reuse, R221 ;  /* 0x000000dddad67220 */ /* 0x040fe20000410000 */
[C---:B------:R-:W-:Y:S01]  /*303c0*/  FMUL.FTZ R223, R218.reuse, R223 ;  /* 0x000000dfdadf7220 */ /* 0x040fe20000410000 */
[----:B0-----:R-:W-:Y:S01]  /*303d0*/  FMUL.FTZ R222, R218, R225 ;  /* 0x000000e1dade7220 */ /* 0x001fe20000410000 */
[----:B-1----:R-:W-:-:S04]  /*303e0*/  IMAD.WIDE.U32 R220, R219, 0x10, R212 ;  /* 0x00000010dbdc7825 */ /* 0x002fc800078e00d4 */
[----:B------:R-:W-:Y:S01]  /*303f0*/  FFMA.FTZ R212, R215, R16, R20 ;  /* 0x00000010d7d47223 */ /* 0x000fe20000010014 */
[----:B------:R-:W-:Y:S01]  /*30400*/  FFMA.FTZ R213, R214, R17, R21 ;  /* 0x00000011d6d57223 */ /* 0x000fe20000010015 */
[----:B------:R-:W-:Y:S01]  /*30410*/  FFMA.FTZ R214, R223, R18, R22 ;  /* 0x00000012dfd67223 */ /* 0x000fe20000010016 */
[----:B------:R-:W-:Y:S01]  /*30420*/  FFMA.FTZ R215, R222, R19, R23 ;  /* 0x00000013ded77223 */ /* 0x000fe20000010017 */
[----:B------:R-:W-:-:S04]  /*30430*/  VIADD R219, R219, 0x20 ;  /* 0x00000020dbdb7836 */ /* 0x000fc80000000000 */
[----:B------:R1:W-:Y:S03]  /*30440*/  STG.E.128 desc[UR8][R220.64], R212 ;  /* 0x000000d4dc007986 */ /* 0x0003e6000c101d08 */
.L_x_66889:
[----:B------:R-:W-:Y:S05]  /*30450*/  BSYNC.RECONVERGENT B2 ;  /* 0x0000000000027941 */ /* 0x000fea0003800200 */
.L_x_66888:
        /* <DEDUP_REMOVED lines=17> */
[----:B------:R-:W-:-:S04]  /*30570*/  IADD3 R219, PT, PT, R219, 0x20, RZ ;  /* 0x00000020dbdb7810 */ /* 0x000fc80007ffe0ff */
[----:B------:R2:W-:Y:S03]  /*30580*/  STG.E.128 desc[UR8][R220.64], R212 ;  /* 0x000000d4dc007986 */ /* 0x0005e6000c101d08 */
.L_x_66891:
[----:B------:R-:W-:Y:S05]  /*30590*/  BSYNC.RECONVERGENT B2 ;  /* 0x0000000000027941 */ /* 0x000fea0003800200 */
.L_x_66890:
        /* <DEDUP_REMOVED lines=19> */
.L_x_66893:
[----:B------:R-:W-:Y:S05]  /*306d0*/  BSYNC.RECONVERGENT B2 ;  /* 0x0000000000027941 */ /* 0x000fea0003800200 */
.L_x_66892:
        /* <DEDUP_REMOVED lines=19> */
.L_x_66895:
[----:B------:R-:W-:Y:S05]  /*30810*/  BSYNC.RECONVERGENT B2 ;  /* 0x0000000000027941 */ /* 0x000fea0003800200 */
.L_x_66894:
        /* <DEDUP_REMOVED lines=19> */
.L_x_66897:
[----:B------:R-:W-:Y:S05]  /*30950*/  BSYNC.RECONVERGENT B2 ;  /* 0x0000000000027941 */ /* 0x000fea0003800200 */
.L_x_66896:
        /* <DEDUP_REMOVED lines=19> */
.L_x_66899:
[----:B------:R-:W-:Y:S05]  /*30a90*/  BSYNC.RECONVERGENT B2 ;  /* 0x0000000000027941 */ /* 0x000fea0003800200 */
.L_x_66898:
        /* <DEDUP_REMOVED lines=19> */
.L_x_66901:
[----:B------:R-:W-:Y:S05]  /*30bd0*/  BSYNC.RECONVERGENT B2 ;  /* 0x0000000000027941 */ /* 0x000fea0003800200 */
.L_x_66900:
        /* <DEDUP_REMOVED lines=19> */
.L_x_66903:
[----:B------:R-:W-:Y:S05]  /*30d10*/  BSYNC.RECONVERGENT B2 ;  /* 0x0000000000027941 */ /* 0x000fea0003800200 */
.L_x_66902:
        /* <DEDUP_REMOVED lines=19> */
.L_x_66905:
[----:B------:R-:W-:Y:S05]  /*30e50*/  BSYNC.RECONVERGENT B2 ;  /* 0x0000000000027941 */ /* 0x000fea0003800200 */
.L_x_66904:
        /* <DEDUP_REMOVED lines=19> */
.L_x_66907:
[----:B------:R-:W-:Y:S05]  /*30f90*/  BSYNC.RECONVERGENT B2 ;  /* 0x0000000000027941 */ /* 0x000fea0003800200 */
.L_x_66906:
        /* <DEDUP_REMOVED lines=19> */
.L_x_66909:
[----:B------:R-:W-:Y:S05]  /*310d0*/  BSYNC.RECONVERGENT B2 ;  /* 0x0000000000027941 */ /* 0x000fea0003800200 */
.L_x_66908:
        /* <DEDUP_REMOVED lines=19> */
.L_x_66911:
[----:B------:R-:W-:Y:S05]  /*31210*/  BSYNC.RECONVERGENT B2 ;  /* 0x0000000000027941 */ /* 0x000fea0003800200 */
.L_x_66910:
        /* <DEDUP_REMOVED lines=19> */
.L_x_66913:
[----:B------:R-:W-:Y:S05]  /*31350*/  BSYNC.RECONVERGENT B2 ;  /* 0x0000000000027941 */ /* 0x000fea0003800200 */
.L_x_66912:
        /* <DEDUP_REMOVED lines=19> */
.L_x_66915:
[----:B------:R-:W-:Y:S05]  /*31490*/  BSYNC.RECONVERGENT B2 ;  /* 0x0000000000027941 */ /* 0x000fea0003800200 */
.L_x_66914:
        /* <DEDUP_REMOVED lines=19> */
.L_x_66917:
[----:B------:R-:W-:Y:S05]  /*315d0*/  BSYNC.RECONVERGENT B2 ;  /* 0x0000000000027941 */ /* 0x000fea0003800200 */
.L_x_66916:
        /* <DEDUP_REMOVED lines=17> */
.L_x_66887:
[----:B------:R-:W-:Y:S05]  /*316f0*/  BSYNC.RECONVERGENT B1 ;  /* 0x0000000000017941 */ /* 0x000fea0003800200 */
.L_x_66886:
[----:B01234-:R-:W0:Y:S02]  /*31700*/  LDC.64 R212, c[0x0][0x380] ;  /* 0x0000e000ffd47b82 */ /* 0x01fe240000000a00 */
[----:B0-----:R-:W-:-:S04]  /*31710*/  LEA R15, R212, R15, 0x2 ;  /* 0x0000000fd40f7211 */ /* 0x001fc800078e10ff */
[----:B------:R-:W-:-:S13]  /*31720*/  ISETP.GE.AND P0, PT, R15, R213, PT ;  /* 0x000000d50f00720c */ /* 0x000fda0003f06270 */
[----:B------:R-:W-:Y:S05]  /*31730*/  @!P0 BRA `(.L_x_66918) ;  /* 0xfffffcfc00e88947 */ /* 0x000fea000383ffff */
[----:B------:R-:W-:Y:S05]  /*31740*/  BSYNC B0 ;  /* 0x0000000000007941 */ /* 0x000fea0003800000 */
.L_x_65910:
[----:B------:R-:W-:Y:S05]  /*31750*/  EXIT ;  /* 0x000000000000794d */ /* 0x000fea0003800000 */
.L_x_66885:
        /* <DEDUP_REMOVED lines=8> */
.L_x_66920:
[----:B------:R-:W-:Y:S05]  /*317e0*/  BSYNC B1 ;  /* 0x0000000000017941 */ /* 0x000fea0003800000 */
.L_x_66919:
        /* <DEDUP_REMOVED lines=10> */
.L_x_66921:
[----:B------:R-:W-:Y:S01]  /*31890*/  HFMA2 R226, -RZ, RZ, 0, 2.384185791015625e-07 ;  /* 0x00000004ffe27431 */ /* 0x000fe200000001ff */
[----:B------:R-:W-:-:S05]  /*318a0*/  MOV R214, R225 ;  /* 0x000000e100d67202 */ /* 0x000fca0000000f00 */
[----:B------:R-:W-:-:S04]  /*318b0*/  FADD.FTZ R220, R219, R214 ;  /* 0x000000d6dbdc7221 */ /* 0x000fc80000010000 */
[----:B------:R-:W-:-:S07]  /*318c0*/  IMAD.MOV.U32 R227, RZ, RZ, R220 ;  /* 0x000000ffffe37224 */ /* 0x000fce00078e00dc */
[----:B------:R-:W-:Y:S05]  /*318d0*/  WARPSYNC.COLLECTIVE R224, `(.L_x_66922) ;  /* 0x00000000e0087348 */ /* 0x000fea0003c00000 */
[----:B------:R0:W1:Y:S02]  /*318e0*/  SHFL.BFLY P6, R225, R227, R226, R229 ;  /* 0x0c0000e2e3e17389 */ /* 0x00006400000c00e5 */
[----:B01----:R-:W-:Y:S05]  /*318f0*/  ENDCOLLECTIVE ;  /* 0x000000000000791b */ /* 0x003fea0003800000 */
.L_x_66922:
[----:B------:R-:W-:Y:S02]  /*31900*/  IMAD.MOV.U32 R226, RZ, RZ, 0x8 ;  /* 0x00000008ffe27424 */ /* 0x000fe400078e00ff */
[----:B------:R-:W-:-:S04]  /*31910*/  IMAD.MOV.U32 R217, RZ, RZ, R225 ;  /* 0x000000ffffd97224 */ /* 0x000fc800078e00e1 */
[----:B------:R-:W-:-:S05]  /*31920*/  FADD.FTZ R221, R220, R217 ;  /* 0x000000d9dcdd7221 */ /* 0x000fca0000010000 */
[----:B------:R-:W-:-:S07]  /*31930*/  MOV R227, R221 ;  /* 0x000000dd00e37202 */ /* 0x000fce0000000f00 */
[----:B------:R-:W-:Y:S05]  /*31940*/  WARPSYNC.COLLECTIVE R224, `(.L_x_66923) ;  /* 0x00000000e0087348 */ /* 0x000fea0003c00000 */
[----:B------:R0:W1:Y:S02]  /*31950*/  SHFL.BFLY P6, R225, R227, R226, R229 ;  /* 0x0c0000e2e3e17389 */ /* 0x00006400000c00e5 */
[----:B01----:R-:W-:Y:S05]  /*31960*/  ENDCOLLECTIVE ;  /* 0x000000000000791b */ /* 0x003fea0003800000 */
.L_x_66923:
[----:B------:R-:W-:Y:S01]  /*31970*/  HFMA2 R226, -RZ, RZ, 0, 9.5367431640625e-07 ;  /* 0x00000010ffe27431 */ /* 0x000fe200000001ff */
[----:B------:R-:W-:-:S05]  /*31980*/  MOV R214, R225 ;  /* 0x000000e100d67202 */ /* 0x000fca0000000f00 */
[----:B------:R-:W-:-:S04]  /*31990*/  FADD.FTZ R222, R221, R214 ;  /* 0x000000d6ddde7221 */ /* 0x000fc80000010000 */
[----:B------:R-:W-:-:S07]  /*319a0*/  IMAD.MOV.U32 R227, RZ, RZ, R222 ;  /* 0x000000ffffe37224 */ /* 0x000fce00078e00de */
[----:B------:R-:W-:Y:S05]  /*319b0*/  WARPSYNC.COLLECTIVE R224, `(.L_x_66924) ;  /* 0x00000000e0087348 */ /* 0x000fea0003c00000 */
[----:B------:R0:W1:Y:S02]  /*319c0*/  SHFL.BFLY P6, R225, R227, R226, R229 ;  /* 0x0c0000e2e3e17389 */ /* 0x00006400000c00e5 */
[----:B01----:R-:W-:Y:S05]  /*319d0*/  ENDCOLLECTIVE ;  /* 0x000000000000791b */ /* 0x003fea0003800000 */
.L_x_66924:
        /* <DEDUP_REMOVED lines=147> */
.L_x_66925:
[----:B------:R-:W-:Y:S01]  /*32310*/  HFMA2 R226, -RZ, RZ, 0, 1.1920928955078125e-07 ;  /* 0x00000002ffe27431 */ /* 0x000fe200000001ff */
[----:B------:R-:W-:-:S05]  /*32320*/  MOV R215, R225 ;  /* 0x000000e100d77202 */ /* 0x000fca0000000f00 */
[----:B------:R-:W-:-:S04]  /*32330*/  FADD.FTZ R215, R214, R215 ;  /* 0x000000d7d6d77221 */ /* 0x000fc80000010000 */
[----:B------:R-:W-:-:S07]  /*32340*/  IMAD.MOV.U32 R227, RZ, RZ, R215 ;  /* 0x000000ffffe37224 */ /* 0x000fce00078e00d7 */
[----:B------:R-:W-:Y:S05]  /*32350*/  WARPSYNC.COLLECTIVE R224, `(.L_x_66926) ;  /* 0x00000000e0087348 */ /* 0x000fea0003c00000 */
[----:B------:R0:W1:Y:S02]  /*32360*/  SHFL.BFLY P6, R225, R227, R226, R229 ;  /* 0x0c0000e2e3e17389 */ /* 0x00006400000c00e5 */
[----:B01----:R-:W-:Y:S05]  /*32370*/  ENDCOLLECTIVE ;  /* 0x000000000000791b */ /* 0x003fea0003800000 */
.L_x_66926:
[----:B------:R-:W-:Y:S02]  /*32380*/  IMAD.MOV.U32 R226, RZ, RZ, 0x4 ;  /* 0x00000004ffe27424 */ /* 0x000fe400078e00ff */
[----:B------:R-:W-:-:S04]  /*32390*/  IMAD.MOV.U32 R220, RZ, RZ, R225 ;  /* 0x000000ffffdc7224 */ /* 0x000fc800078e00e1 */
[----:B------:R-:W-:-:S05]  /*323a0*/  FADD.FTZ R220, R215, R220 ;  /* 0x000000dcd7dc7221 */ /* 0x000fca0000010000 */
[----:B------:R-:W-:-:S07]  /*323b0*/  MOV R227, R220 ;  /* 0x000000dc00e37202 */ /* 0x000fce0000000f00 */
[----:B------:R-:W-:Y:S05]  /*323c0*/  WARPSYNC.COLLECTIVE R224, `(.L_x_66927) ;  /* 0x00000000e0087348 */ /* 0x000fea0003c00000 */
[----:B------:R0:W1:Y:S02]  /*323d0*/  SHFL.BFLY P6, R225, R227, R226, R229 ;  /* 0x0c0000e2e3e17389 */ /* 0x00006400000c00e5 */
[----:B01----:R-:W-:Y:S05]  /*323e0*/  ENDCOLLECTIVE ;  /* 0x000000000000791b */ /* 0x003fea0003800000 */
.L_x_66927:
[----:B------:R-:W-:Y:S01]  /*323f0*/  HFMA2 R226, -RZ, RZ, 0, 4.76837158203125e-07 ;  /* 0x00000008ffe27431 */ /* 0x000fe200000001ff */
[----:B------:R-:W-:-:S05]  /*32400*/  MOV R219, R225 ;  /* 0x000000e100db7202 */ /* 0x000fca0000000f00 */
[----:B------:R-:W-:-:S04]  /*32410*/  FADD.FTZ R219, R220, R219 ;  /* 0x000000dbdcdb7221 */ /* 0x000fc80000010000 */
[----:B------:R-:W-:-:S07]  /*32420*/  IMAD.MOV.U32 R227, RZ, RZ, R219 ;  /* 0x000000ffffe37224 */ /* 0x000fce00078e00db */
[----:B------:R-:W-:Y:S05]  /*32430*/  WARPSYNC.COLLECTIVE R224, `(.L_x_66928) ;  /* 0x00000000e0087348 */ /* 0x000fea0003c00000 */
[----:B------:R0:W1:Y:S02]  /*32440*/  SHFL.BFLY P6, R225, R227, R226, R229 ;  /* 0x0c0000e2e3e17389 */ /* 0x00006400000c00e5 */
[----:B01----:R-:W-:Y:S05]  /*32450*/  ENDCOLLECTIVE ;  /* 0x000000000000791b */ /* 0x003fea0003800000 */
.L_x_66928:
[----:B------:R-:W-:Y:S02]  /*32460*/  IMAD.MOV.U32 R226, RZ, RZ, 0x10 ;  /* 0x00000010ffe27424 */ /* 0x000fe400078e00ff */
[----:B------:R-:W-:-:S04]  /*32470*/  IMAD.MOV.U32 R222, RZ, RZ, R225 ;  /* 0x000000ffffde7224 */ /* 0x000fc800078e00e1 */
[----:B------:R-:W-:-:S05]  /*32480*/  FADD.FTZ R222, R219, R222 ;  /* 0x000000dedbde7221 */ /* 0x000fca0000010000 */
[----:B------:R-:W-:-:S07]  /*32490*/  MOV R227, R222 ;  /* 0x000000de00e37202 */ /* 0x000fce0000000f00 */
[----:B------:R-:W-:Y:S05]  /*324a0*/  WARPSYNC.COLLECTIVE R224, `(.L_x_66929) ;  /* 0x00000000e0087348 */ /* 0x000fea0003c00000 */
[----:B------:R0:W1:Y:S02]  /*324b0*/  SHFL.BFLY P6, R225, R227, R226, R229 ;  /* 0x0c0000e2e3e17389 */ /* 0x00006400000c00e5 */
[----:B01----:R-:W-:Y:S05]  /*324c0*/  ENDCOLLECTIVE ;  /* 0x000000000000791b */ /* 0x003fea0003800000 */
.L_x_66929:
[----:B------:R-:W-:Y:S01]  /*324d0*/  MOV R221, R225 ;  /* 0x000000e100dd7202 */ /* 0x000fe20000000f00 */
[----:B------:R-:W-:Y:S06]  /*324e0*/  BRA `(.L_x_66930) ;  /* 0xffffffdc002c7947 */ /* 0x000fec000383ffff */
.L_x_66931:
        /* <DEDUP_REMOVED lines=9> */
.L_x_71574:


//--------------------- .text._ZN10layer_norm13ln_fwd_kernelINS_13Kernel_traitsIfffffjLj2048ELj1ELj4ELj1ELj16ENS_18Kernel_traits_baseILj2048EfffffjLj128EEEEELb1ELb0ELb1ELb1EEEvNS_9FwdParamsE --------------------------
	.section	.text._ZN10layer_norm13ln_fwd_kernelINS_13Kernel_traitsIfffffjLj2048ELj1ELj4ELj1ELj16ENS_18Kernel_traits_baseILj2048EfffffjLj128EEEEELb1ELb0ELb1ELb1EEEvNS_9FwdParamsE,"ax",@progbits
	.align	128
        .global         _ZN10layer_norm13ln_fwd_kernelINS_13Kernel_traitsIfffffjLj2048ELj1ELj4ELj1ELj16ENS_18Kernel_traits_baseILj2048EfffffjLj128EEEEELb1ELb0ELb1ELb1EEEvNS_9FwdParamsE
        .type           _ZN10layer_norm13ln_fwd_kernelINS_13Kernel_traitsIfffffjLj2048ELj1ELj4ELj1ELj16ENS_18Kernel_traits_baseILj2048EfffffjLj128EEEEELb1ELb0ELb1ELb1EEEvNS_9FwdParamsE,@function
        .size           _ZN10layer_norm13ln_fwd_kernelINS_13Kernel_traitsIfffffjLj2048ELj1ELj4ELj1ELj16ENS_18Kernel_traits_baseILj2048EfffffjLj128EEEEELb1ELb0ELb1ELb1EEEvNS_9FwdParamsE,(.L_x_71575 - _ZN10layer_norm13ln_fwd_kernelINS_13Kernel_traitsIfffffjLj2048ELj1ELj4ELj1ELj16ENS_18Kernel_traits_baseILj2048EfffffjLj128EEEEELb1ELb0ELb1ELb1EEEvNS_9FwdParamsE)
        .other          _ZN10layer_norm13ln_fwd_kernelINS_13Kernel_traitsIfffffjLj2048ELj1ELj4ELj1ELj16ENS_18Kernel_traits_baseILj2048EfffffjLj128EEEEELb1ELb0ELb1ELb1EEEvNS_9FwdParamsE,@"STO_CUDA_ENTRY STV_DEFAULT"
_ZN10layer_norm13ln_fwd_kernelINS_13Kernel_traitsIfffffjLj2048ELj1ELj4ELj1ELj16ENS_18Kernel_traits_baseILj2048EfffffjLj128EEEEELb1ELb0ELb1ELb1EEEvNS_9FwdParamsE:
.text._ZN10layer_norm13ln_fwd_kernelINS_13Kernel_traitsIfffffjLj2048ELj1ELj4ELj1ELj16ENS_18Kernel_traits_baseILj2048EfffffjLj128EEEEELb1ELb0ELb1ELb1EEEvNS_9FwdParamsE:
        /* <DEDUP_REMOVED lines=19> */
[----:B------:R-:W3:Y:S01]  /*0130*/  LDC R7, c[0x0][0x360] ;  /* 0x0000d800ff077b82 */ /* 0x000ee20000000800 */
[----:B-1----:R-:W-:Y:S02]  /*0140*/  USHF.L.U32 UR4, UR5, 0x2, URZ ;  /* 0x0000000205047899 */ /* 0x002fe400080006ff */
[--C-:B---3--:R-:W-:Y:S01]  /*0150*/  IMAD R0, R7, UR5, R6.reuse ;  /* 0x0000000507007c24 */ /* 0x108fe2000f8e0206 */
[----:B--2---:R-:W-:Y:S02]  /*0160*/  @P0 R2UR UR6, R2 ;  /* 0x00000000020602ca */ /* 0x004fe400000e0000 */
[----:B------:R-:W-:Y:S02]  /*0170*/  @P0 R2UR UR7, R3 ;  /* 0x00000000030702ca */ /* 0x000fe400000e0000 */
[----:B------:R-:W-:Y:S02]  /*0180*/  SHF.R.U32.HI R3, RZ, 0x5, R6 ;  /* 0x00000005ff037819 */ /* 0x000fe40000011606 */
[----:B------:R-:W-:-:S02]  /*0190*/  LOP3.LUT R2, R6, 0x1f, RZ, 0xc0, !PT ;  /* 0x0000001f06027812 */ /* 0x000fc400078ec0ff */
[----:B0-----:R-:W-:Y:S02]  /*01a0*/  @P0 IADD3 R14, P1, PT, R4, R9, RZ ;  /* 0x00000009040e0210 */ /* 0x001fe40007f3e0ff */
[----:B------:R-:W-:-:S03]  /*01b0*/  LOP3.LUT R3, R3, UR4, RZ, 0xfc, !PT ;  /* 0x0000000403037c12 */ /* 0x000fc6000f8efcff */
        /* <DEDUP_REMOVED lines=59> */
.L_x_66932:
        /* <DEDUP_REMOVED lines=50> */
.L_x_66933:
[----:B------:R-:W1:Y:S02]  /*0890*/  LDCU UR4, c[0x0][0x384] ;  /* 0x00007080ff0477ac */ /* 0x000e640008000800 */
[----:B-1----:R-:W-:-:S13]  /*08a0*/  ISETP.GE.AND P0, PT, R3, UR4, PT ;  /* 0x0000000403007c0c */ /* 0x002fda000bf06270 */
[----:B------:R-:W-:Y:S05]  /*08b0*/  @P0 EXIT ;  /* 0x000000000000094d */ /* 0x000fea0003800000 */
[----:B------:R-:W-:Y:S01]  /*08c0*/  IMAD.HI.U32 R5, R0, -0x326172a9, RZ ;  /* 0xcd9e8d5700057827 */ /* 0x000fe200078e00ff */
[----:B------:R-:W1:Y:S01]  /*08d0*/  LDCU.U8 UR4, c[0x0][0x410] ;  /* 0x00008200ff0477ac */ /* 0x000e620008000000 */
[----:B------:R-:W-:Y:S01]  /*08e0*/  BSSY B0, `(.L_x_66934) ;  /* 0x0002f30000007945 */ /* 0x000fe20003800000 */
[----:B------:R-:W-:Y:S01]  /*08f0*/  LOP3.LUT R14, R14, 0x3, RZ, 0xc0, !PT ;  /* 0x000000030e0e7812 */ /* 0x000fe200078ec0ff */
[----:B0-----:R-:W-:Y:S01]  /*0900*/  IMAD.HI.U32 R6, R4, -0x2daee0ad, RZ ;  /* 0xd2511f5304067827 */ /* 0x001fe200078e00ff */
[----:B------:R-:W-:Y:S01]  /*0910*/  LOP3.LUT R5, R12, UR6, R5, 0x96, !PT ;  /* 0x000000060c057c12 */ /* 0x000fe2000f8e9605 */
[----:B------:R-:W0:Y:S02]  /*0920*/  LDCU UR5, c[0x0][0x404] ;  /* 0x00008080ff0577ac */ /* 0x000e240008000800 */
[----:B------:R-:W-:Y:S01]  /*0930*/  IMAD R10, R4, -0x2daee0ad, RZ ;  /* 0xd2511f53040a7824 */ /* 0x000fe200078e02ff */
[----:B------:R-:W-:Y:S01]  /*0940*/  LOP3.LUT R6, R6, UR7, RZ, 0x3c, !PT ;  /* 0x0000000706067c12 */ /* 0x000fe2000f8e3cff */
[----:B------:R-:W-:Y:S01]  /*0950*/  IMAD.HI.U32 R9, R5, -0x2daee0ad, RZ ;  /* 0xd2511f5305097827 */ /* 0x000fe200078e00ff */
[----:B------:R-:W2:Y:S03]  /*0960*/  LDCU UR14, c[0x0][0x448] ;  /* 0x00008900ff0e77ac */ /* 0x000ea60008000800 */
[----:B------:R-:W-:Y:S01]  /*0970*/  IMAD R8, R0, -0x326172a9, RZ ;  /* 0xcd9e8d5700087824 */ /* 0x000fe200078e02ff */
[----:B------:R-:W-:Y:S01]  /*0980*/  LOP3.LUT R9, R10, UR16, R9, 0x96, !PT ;  /* 0x000000100a097c12 */ /* 0x000fe2000f8e9609 */
[----:B------:R-:W-:Y:S01]  /*0990*/  IMAD.HI.U32 R7, R6, -0x326172a9, RZ ;  /* 0xcd9e8d5706077827 */ /* 0x000fe200078e00ff */
[----:B------:R-:W3:Y:S01]  /*09a0*/  LDCU.64 UR12, c[0x0][0x408] ;  /* 0x00008100ff0c77ac */ /* 0x000ee20008000a00 */
[----:B-1----:R-:W-:-:S02]  /*09b0*/  ISETP.NE.AND P2, PT, RZ, UR4, PT ;  /* 0x00000004ff007c0c */ /* 0x002fc4000bf45270 */
[----:B------:R-:W-:Y:S01]  /*09c0*/  IMAD R11, R6, -0x326172a9, RZ ;  /* 0xcd9e8d57060b7824 */ /* 0x000fe200078e02ff */
[----:B------:R-:W-:Y:S01]  /*09d0*/  LOP3.LUT R7, R8, UR15, R7, 0x96, !PT ;  /* 0x0000000f08077c12 */ /* 0x000fe2000f8e9607 */
[----:B------:R-:W-:Y:S01]  /*09e0*/  IMAD.HI.U32 R6, R9, -0x326172a9, RZ ;  /* 0xcd9e8d5709067827 */ /* 0x000fe200078e00ff */
[----:B------:R-:W1:Y:S03]  /*09f0*/  LDCU.64 UR10, c[0x0][0x3a0] ;  /* 0x00007400ff0a77ac */ /* 0x000e660008000a00 */
        /* <DEDUP_REMOVED lines=27> */
[----:B------:R-:W-:Y:S01]  /*0bb0*/  IMAD.HI.U32 R9, R6, -0x2daee0ad, RZ ;  /* 0xd2511f5306097827 */ /* 0x000fe200078e00ff */
[----:B------:R-:W-:-:S03]  /*0bc0*/  LOP3.LUT R5, R10, UR26, R5, 0x96, !PT ;  /* 0x0000001a0a057c12 */ /* 0x000fc6000f8e9605 */
[----:B------:R-:W-:Y:S02]  /*0bd0*/  IMAD R10, R7, -0x2daee0ad, RZ ;  /* 0xd2511f53070a7824 */ /* 0x000fe400078e02ff */
[----:B------:R-:W-:Y:S02]  /*0be0*/  IMAD R8, R8, -0x326172a9, RZ ;  /* 0xcd9e8d5708087824 */ /* 0x000fe400078e02ff */
        /* <DEDUP_REMOVED lines=16> */
[----:B------:R-:W-:Y:S01]  /*0cf0*/  IMAD.MOV.U32 R8, RZ, RZ, RZ ;  /* 0x000000ffff087224 */ /* 0x000fe200078e00ff */
[----:B------:R-:W-:Y:S01]  /*0d00*/  MOV R7, R12 ;  /* 0x0000000c00077202 */ /* 0x000fe20000000f00 */
[----:B0123--:R-:W-:-:S07]  /*0d10*/  IMAD R10, R11, -0x326172a9, RZ ;  /* 0xcd9e8d570b0a7824 */ /* 0x00ffce00078e02ff */
.L_x_67880:
        /* <DEDUP_REMOVED lines=49> */
.L_x_66941:
        /* <DEDUP_REMOVED lines=13> */
.L_x_66943:
[----:B------:R-:W-:Y:S05]  /*1100*/  BSYNC.RECONVERGENT B4 ;  /* 0x0000000000047941 */ /* 0x000fea0003800200 */
.L_x_66942:
        /* <DEDUP_REMOVED lines=42> */
.L_x_66940:
[----:B------:R-:W-:Y:S05]  /*13b0*/  BSYNC.RECONVERGENT B3 ;  /* 0x0000000000037941 */ /* 0x000fea0003800200 */
.L_x_66939:
        /* <DEDUP_REMOVED lines=9> */
.L_x_66938:
[----:B------:R-:W-:Y:S05]  /*1450*/  BSYNC.RECONVERGENT B2 ;  /* 0x0000000000027941 */ /* 0x000fea0003800200 */
.L_x_66937:
        /* <DEDUP_REMOVED lines=20> */
.L_x_66948:
        /* <DEDUP_REMOVED lines=13> */
.L_x_66950:
[----:B------:R-:W-:Y:S05]  /*1670*/  BSYNC.RECONVERGENT B4 ;  /* 0x0000000000047941 */ /* 0x000fea0003800200 */
.L_x_66949:
        /* <DEDUP_REMOVED lines=43> */
.L_x_66947:
[----:B------:R-:W-:Y:S05]  /*1930*/  BSYNC.RECONVERGENT B3 ;  /* 0x0000000000037941 */ /* 0x000fea0003800200 */
.L_x_66946:
        /* <DEDUP_REMOVED lines=9> */
.L_x_66945:
[----:B------:R-:W-:Y:S05]  /*19d0*/  BSYNC.RECONVERGENT B2 ;  /* 0x0000000000027941 */ /* 0x000fea0003800200 */
.L_x_66944:
        /* <DEDUP_REMOVED lines=20> */
.L_x_66955:
        /* <DEDUP_REMOVED lines=13> */
.L_x_66957:
[----:B------:R-:W-:Y:S05]  /*1bf0*/  BSYNC.RECONVERGENT B4 ;  /* 0x0000000000047941 */ /* 0x000fea0003800200 */
.L_x_66956:
        /* <DEDUP_REMOVED lines=43> */
.L_x_66954:
[----:B------:R-:W-:Y:S05]  /*1eb0*/  BSYNC.RECONVERGENT B3 ;  /* 0x0000000000037941 */ /* 0x000fea0003800200 */
.L_x_66953:
        /* <DEDUP_REMOVED lines=9> */
.L_x_66952:
[----:B------:R-:W-:Y:S05]  /*1f50*/  BSYNC.RECONVERGENT B2 ;  /* 0x0000000000027941 */ /* 0x000fea0003800200 */
.L_x_66951:
        /* <DEDUP_REMOVED lines=19> */
.L_x_66961:
        /* <DEDUP_REMOVED lines=13> */
.L_x_66963:
[----:B------:R-:W-:Y:S05]  /*2160*/  BSYNC.RECONVERGENT B3 ;  /* 0x0000000000037941 */ /* 0x000fea0003800200 */
.L_x_66962:
        /* <DEDUP_REMOVED lines=43> */
.L_x_66960:
[----:B------:R-:W-:Y:S05]  /*2420*/  BSYNC.RECONVERGENT B2 ;  /* 0x0000000000027941 */ /* 0x000fea0003800200 */
.L_x_66959:
        /* <DEDUP_REMOVED lines=10> */
.L_x_66936:
        /* <DEDUP_REMOVED lines=21> */
.L_x_66968:
        /* <DEDUP_REMOVED lines=13> */
.L_x_66970:
[----:B------:R-:W-:Y:S05]  /*26f0*/  BSYNC.RECONVERGENT B4 ;  /* 0x0000000000047941 */ /* 0x000fea0003800200 */
.L_x_66969:
        /* <DEDUP_REMOVED lines=43> */
.L_x_66967:
[----:B------:R-:W-:Y:S05]  /*29b0*/  BSYNC.RECONVERGENT B3 ;  /* 0x0000000000037941 */ /* 0x000fea0003800200 */
.L_x_66966:
        /* <DEDUP_REMOVED lines=8> */
.L_x_66965:
[----:B------:R-:W-:Y:S05]  /*2a40*/  BSYNC.RECONVERGENT B2 ;  /* 0x0000000000027941 */ /* 0x000fea0003800200 */
.L_x_66964:
        /* <DEDUP_REMOVED lines=17> */
.L_x_66975:
        /* <DEDUP_REMOVED lines=13> */
.L_x_66977:
[----:B------:R-:W-:Y:S05]  /*2c30*/  BSYNC.RECONVERGENT B4 ;  /* 0x0000000000047941 */ /* 0x000fea0003800200 */
.L_x_66976:
        /* <DEDUP_REMOVED lines=43> */
.L_x_66974:
[----:B------:R-:W-:Y:S05]  /*2ef0*/  BSYNC.RECONVERGENT B3 ;  /* 0x0000000000037941 */ /* 0x000fea0003800200 */
.L_x_66973:
        /* <DEDUP_REMOVED lines=8> */
.L_x_66972:
[----:B------:R-:W-:Y:S05]  /*2f80*/  BSYNC.RECONVERGENT B2 ;  /* 0x0000000000027941 */ /* 0x000fea0003800200 */
.L_x_66971:
        /* <DEDUP_REMOVED lines=17> */
.L_x_66982:
        /* <DEDUP_REMOVED lines=13> */
.L_x_66984:
[----:B------:R-:W-:Y:S05]  /*3170*/  BSYNC.RECONVERGENT B4 ;  /* 0x0000000000047941 */ /* 0x000fea0003800200 */
.L_x_66983:
        /* <DEDUP_REMOVED lines=43> */
.L_x_66981:
[----:B------:R-:W-:Y:S05]  /*3430*/  BSYNC.RECONVERGENT B3 ;  /* 0x0000000000037941 */ /* 0x000fea0003800200 */
.L_x_66980:
        /* <DEDUP_REMOVED lines=8> */
.L_x_66979:
[----:B------:R-:W-:Y:S05]  /*34c0*/  BSYNC.RECONVERGENT B2 ;  /* 0x0000000000027941 */ /* 0x000fea0003800200 */
.L_x_66978:
        /* <DEDUP_REMOVED lines=16> */
.L_x_66987:
        /* <DEDUP_REMOVED lines=13> */
.L_x_66989:
[----:B------:R-:W-:Y:S05]  /*36a0*/  BSYNC.RECONVERGENT B3 ;  /* 0x0000000000037941 */ /* 0x000fea0003800200 */
.L_x_66988:
        /* <DEDUP_REMOVED lines=43> */
.L_x_66986:
[----:B------:R-:W-:Y:S05]  /*3960*/  BSYNC.RECONVERGENT B2 ;  /* 0x0000000000027941 */ /* 0x000fea0003800200 */
.L_x_66985:
        /* <DEDUP_REMOVED lines=8> */
.L_x_66958:
[----:B------:R-:W-:Y:S05]  /*39f0*/  BSYNC.RECONVERGENT B1 ;  /* 0x0000000000017941 */ /* 0x000fea0003800200 */
.L_x_66935:
[----:B------:R-:W0:Y:S01]  /*3a00*/  LDC.64 R212, c[0x0][0x3a8] ;  /* 0x0000ea00ffd47b82 */ /* 0x000e220000000a00 */
[----:B------:R-:W-:Y:S01]  /*3a10*/  BSSY.RECONVERGENT B1, `(.L_x_66990) ;  /* 0x0000010000017945 */ /* 0x000fe20003800200 */
[----:B------:R-:W-:Y:S02]  /*3a20*/  VIADD R14, R208, 0x20 ;  /* 0x00000020d00e7836 */ /* 0x000fe40000000000 */
        /* <DEDUP_REMOVED lines=14> */
.L_x_66991:
[----:B------:R-:W-:Y:S05]  /*3b10*/  BSYNC.RECONVERGENT B1 ;  /* 0x0000000000017941 */ /* 0x000fea0003800200 */
.L_x_66990:
[----:B------:R-:W-:Y:S04]  /*3b20*/  BSSY.RECONVERGENT B1, `(.L_x_66992) ;  /* 0x0000005000017945 */ /* 0x000fe80003800200 */
[----:B------:R-:W-:Y:S05]  /*3b30*/  @!P1 BRA `(.L_x_66993) ;  /* 0x00000000000c9947 */ /* 0x000fea0003800000 */
[----:B------:R-:W2:Y:S02]  /*3b40*/  LDC.64 R76, c[0x0][0x390] ;  /* 0x0000e400ff4c7b82 */ /* 0x000ea40000000a00 */
[----:B--2---:R-:W-:-:S06]  /*3b50*/  IMAD.WIDE.U32 R76, R14, 0x10, R76 ;  /* 0x000000100e4c7825 */ /* 0x004fcc00078e004c */
[----:B------:R-:W5:Y:S02]  /*3b60*/  LDG.E.128 R76, desc[UR8][R76.64] ;  /* 0x000000084c4c7981 */ /* 0x000f64000c1e1d00 */
.L_x_66993:
[----:B------:R-:W-:Y:S05]  /*3b70*/  BSYNC.RECONVERGENT B1 ;  /* 0x0000000000017941 */ /* 0x000fea0003800200 */
.L_x_66992:
[----:B------:R-:W-:Y:S01]  /*3b80*/  BSSY.RECONVERGENT B1, `(.L_x_66994) ;  /* 0x00002b7000017945 */ /* 0x000fe20003800200 */
[----:B-1----:R-:W-:-:S03]  /*3b90*/  VIADD R15, R209, 0x20 ;  /* 0x00000020d10f7836 */ /* 0x002fc60000000000 */
[----:B------:R-:W-:Y:S05]  /*3ba0*/  @!P0 BRA `(.L_x_66995) ;  /* 0x0000001400888947 */ /* 0x000fea0003800000 */
[----:B------:R-:W1:Y:S02]  /*3bb0*/  LDC.64 R70, c[0x0][0x3a0] ;  /* 0x0000e800ff467b82 */ /* 0x000e640000000a00 */
[----:B-1----:R-:W-:-:S06]  /*3bc0*/  IMAD.WIDE.U32 R70, R15, 0x10, R70 ;  /* 0x000000100f467825 */ /* 0x002fcc00078e0046 */
[----:B------:R-:W5:Y:S01]  /*3bd0*/  LDG.E.128 R68, desc[UR8][R70.64] ;  /* 0x0000000846447981 */ /* 0x000f62000c1e1d00 */
[----:B------:R-:W-:Y:S01]  /*3be0*/  ISETP.GT.AND P3, PT, R214, RZ, PT ;  /* 0x000000ffd600720c */ /* 0x000fe20003f64270 */
[----:B------:R-:W-:-:S12]  /*3bf0*/  BSSY.RECONVERGENT B2, `(.L_x_66996) ;  /* 0x0000056000027945 */ /* 0x000fd80003800200 */
        /* <DEDUP_REMOVED lines=19> */
.L_x_67000:
        /* <DEDUP_REMOVED lines=13> */
.L_x_67002:
[----:B------:R-:W-:Y:S05]  /*3e00*/  BSYNC.RECONVERGENT B4 ;  /* 0x0000000000047941 */ /* 0x000fea0003800200 */
.L_x_67001:
        /* <DEDUP_REMOVED lines=42> */
.L_x_66999:
[----:B------:R-:W-:Y:S05]  /*40b0*/  BSYNC.RECONVERGENT B3 ;  /* 0x0000000000037941 */ /* 0x000fea0003800200 */
.L_x_66998:
        /* <DEDUP_REMOVED lines=9> */
.L_x_66997:
[----:B------:R-:W-:Y:S05]  /*4150*/  BSYNC.RECONVERGENT B2 ;  /* 0x0000000000027941 */ /* 0x000fea0003800200 */
.L_x_66996:
        /* <DEDUP_REMOVED lines=20> */
.L_x_67007:
        /* <DEDUP_REMOVED lines=13> */
.L_x_67009:
[----:B------:R-:W-:Y:S05]  /*4370*/  BSYNC.RECONVERGENT B4 ;  /* 0x0000000000047941 */ /* 0x000fea0003800200 */
.L_x_67008:
        /* <DEDUP_REMOVED lines=43> */
.L_x_67006:
[----:B------:R-:W-:Y:S05]  /*4630*/  BSYNC.RECONVERGENT B3 ;  /* 0x0000000000037941 */ /* 0x000fea0003800200 */
.L_x_67005:
        /* <DEDUP_REMOVED lines=9> */
.L_x_67004:
[----:B------:R-:W-:Y:S05]  /*46d0*/  BSYNC.RECONVERGENT B2 ;  /* 0x0000000000027941 */ /* 0x000fea0003800200 */
.L_x_67003:
        /* <DEDUP_REMOVED lines=20> */
.L_x_67014:
        /* <DEDUP_REMOVED lines=13> */
.L_x_67016:
[----:B------:R-:W-:Y:S05]  /*48f0*/  BSYNC.RECONVERGENT B4 ;  /* 0x0000000000047941 */ /* 0x000fea0003800200 */
.L_x_67015:
        /* <DEDUP_REMOVED lines=43> */
.L_x_67013:
[----:B------:R-:W-:Y:S05]  /*4bb0*/  BSYNC.RECONVERGENT B3 ;  /* 0x0000000000037941 */ /* 0x000fea0003800200 */
.L_x_67012:
        /* <DEDUP_REMOVED lines=9> */
.L_x_67011:
[----:B------:R-:W-:Y:S05]  /*4c50*/  BSYNC.RECONVERGENT B2 ;  /* 0x0000000000027941 */ /* 0x000fea0003800200 */
.L_x_67010:
        /* <DEDUP_REMOVED lines=19> */
.L_x_67020:
        /* <DEDUP_REMOVED lines=13> */
.L_x_67022:
[----:B------:R-:W-:Y:S05]  /*4e60*/  BSYNC.RECONVERGENT B3 ;  /* 0x0000000000037941 */ /* 0x000fea0003800200 */
.L_x_67021:
        /* <DEDUP_REMOVED lines=43> */
.L_x_67019:
[----:B------:R-:W-:Y:S05]  /*5120*/  BSYNC.RECONVERGENT B2 ;  /* 0x0000000000027941 */ /* 0x000fea0003800200 */
.L_x_67018:
        /* <DEDUP_REMOVED lines=10> */
.L_x_66995:
[----:B------:R-:W-:Y:S01]  /*51d0*/  BSSY.RECONVERGENT B2, `(.L_x_67023) ;  /* 0x0000057000027945 */ /* 0x000fe20003800200 */
[----:B0-----:R-:W-:Y:S01]  /*51e0*/  MOV R19, R17 ;  /* 0x0000001100137202 */ /* 0x001fe20000000f00 */
        /* <DEDUP_REMOVED lines=19> */
.L_x_67027:
        /* <DEDUP_REMOVED lines=13> */
.L_x_67029:
[----:B------:R-:W-:Y:S05]  /*53f0*/  BSYNC.RECONVERGENT B4 ;  /* 0x0000000000047941 */ /* 0x000fea0003800200 */
.L_x_67028:
        /* <DEDUP_REMOVED lines=43> */
.L_x_67026:
[----:B------:R-:W-:Y:S05]  /*56b0*/  BSYNC.RECONVERGENT B3 ;  /* 0x0000000000037941 */ /* 0x000fea0003800200 */
.L_x_67025:
        /* <DEDUP_REMOVED lines=8> */
.L_x_67024:
[----:B------:R-:W-:Y:S05]  /*5740*/  BSYNC.RECONVERGENT B2 ;  /* 0x0000000000027941 */ /* 0x000fea0003800200 */
.L_x_67023:
        /* <DEDUP_REMOVED lines=17> */
.L_x_67034:
        /* <DEDUP_REMOVED lines=13> */
.L_x_67036:
[----:B------:R-:W-:Y:S05]  /*5930*/  BSYNC.RECONVERGENT B4 ;  /* 0x0000000000047941 */ /* 0x000fea0003800200 */
.L_x_67035:
        /* <DEDUP_REMOVED lines=43> */
.L_x_67033:
[----:B------:R-:W-:Y:S05]  /*5bf0*/  BSYNC.RECONVERGENT B3 ;  /* 0x0000000000037941 */ /* 0x000fea0003800200 */
.L_x_67032:
        /* <DEDUP_REMOVED lines=8> */
.L_x_67031:
[----:B------:R-:W-:Y:S05]  /*5c80*/  BSYNC.RECONVERGENT B2 ;  /* 0x0000000000027941 */ /* 0x000fea0003800200 */
.L_x_67030:
        /* <DEDUP_REMOVED lines=17> */
.L_x_67041:
        /* <DEDUP_REMOVED lines=13> */
.L_x_67043:
[----:B------:R-:W-:Y:S05]  /*5e70*/  BSYNC.RECONVERGENT B4 ;  /* 0x0000000000047941 */ /* 0x000fea0003800200 */
.L_x_67042:
        /* <DEDUP_REMOVED lines=43> */
.L_x_67040:
[----:B------:R-:W-:Y:S05]  /*6130*/  BSYNC.RECONVERGENT B3 ;  /* 0x0000000000037941 */ /* 0x000fea0003800200 */
.L_x_67039:
        /* <DEDUP_REMOVED lines=8> */
.L_x_67038:
[----:B------:R-:W-:Y:S05]  /*61c0*/  BSYNC.RECONVERGENT B2 ;  /* 0x0000000000027941 */ /* 0x000fea0003800200 */
.L_x_67037:
        /* <DEDUP_REMOVED lines=16> */
.L_x_67046:
        /* <DEDUP_REMOVED lines=13> */
.L_x_67048:
[----:B------:R-:W-:Y:S05]  /*63a0*/  BSYNC.RECONVERGENT B3 ;  /* 0x0000000000037941 */ /* 0x000fea0003800200 */
.L_x_67047:
        /* <DEDUP_REMOVED lines=43> */
.L_x_67045:
[----:B------:R-:W-:Y:S05]  /*6660*/  BSYNC.RECONVERGENT B2 ;  /* 0x0000000000027941 */ /* 0x000fea0003800200 */
.L_x_67044:
        /* <DEDUP_REMOVED lines=8> */
.L_x_67017:
[----:B------:R-:W-:Y:S05]  /*66f0*/  BSYNC.RECONVERGENT B1 ;  /* 0x0000000000017941 */ /* 0x000fea0003800200 */
.L_x_66994:
        /* <DEDUP_REMOVED lines=16> */
.L_x_67050:
[----:B------:R-:W-:Y:S05]  /*6800*/  BSYNC.RECONVERGENT B1 ;  /* 0x0000000000017941 */ /* 0x000fea0003800200 */
.L_x_67049:
[----:B------:R-:W-:Y:S04]  /*6810*/  BSSY.RECONVERGENT B1, `(.L_x_67051) ;  /* 0x0000005000017945 */ /* 0x000fe80003800200 */
[----:B------:R-:W-:Y:S05]  /*6820*/  @!P1 BRA `(.L_x_67052) ;  /* 0x00000000000c9947 */ /* 0x000fea0003800000 */
[----:B------:R-:W2:Y:S02]  /*6830*/  LDC.64 R76, c[0x0][0x390] ;  /* 0x0000e400ff4c7b82 */ /* 0x000ea40000000a00 */
[----:B--2---:R-:W-:-:S06]  /*6840*/  IMAD.WIDE.U32 R76, R15, 0x10, R76 ;  /* 0x000000100f4c7825 */ /* 0x004fcc00078e004c */
[----:B------:R-:W5:Y:S02]  /*6850*/  LDG.E.128 R76, desc[UR8][R76.64] ;  /* 0x000000084c4c7981 */ /* 0x000f64000c1e1d00 */
.L_x_67052:
[----:B------:R-:W-:Y:S05]  /*6860*/  BSYNC.RECONVERGENT B1 ;  /* 0x0000000000017941 */ /* 0x000fea0003800200 */
.L_x_67051:
[----:B------:R-:W-:Y:S01]  /*6870*/  BSSY.RECONVERGENT B1, `(.L_x_67053) ;  /* 0x00002b7000017945 */ /* 0x000fe20003800200 */
[----:B01----:R-:W-:-:S03]  /*6880*/  VIADD R17, R209, 0x40 ;  /* 0x00000040d1117836 */ /* 0x003fc60000000000 */
[----:B------:R-:W-:Y:S05]  /*6890*/  @!P0 BRA `(.L_x_67054) ;  /* 0x0000001400888947 */ /* 0x000fea0003800000 */
        /* <DEDUP_REMOVED lines=24> */
.L_x_67059:
        /* <DEDUP_REMOVED lines=13> */
.L_x_67061:
[----:B------:R-:W-:Y:S05]  /*6af0*/  BSYNC.RECONVERGENT B4 ;  /* 0x0000000000047941 */ /* 0x000fea0003800200 */
.L_x_67060:
        /* <DEDUP_REMOVED lines=42> */
.L_x_67058:
[----:B------:R-:W-:Y:S05]  /*6da0*/  BSYNC.RECONVERGENT B3 ;  /* 0x0000000000037941 */ /* 0x000fea0003800200 */
.L_x_67057:
        /* <DEDUP_REMOVED lines=9> */
.L_x_67056:
[----:B------:R-:W-:Y:S05]  /*6e40*/  BSYNC.RECONVERGENT B2 ;  /* 0x0000000000027941 */ /* 0x000fea0003800200 */
.L_x_67055:
        /* <DEDUP_REMOVED lines=20> */
.L_x_67066:
        /* <DEDUP_REMOVED lines=13> */
.L_x_67068:
[----:B------:R-:W-:Y:S05]  /*7060*/  BSYNC.RECONVERGENT B4 ;  /* 0x0000000000047941 */ /* 0x000fea0003800200 */
.L_x_67067:
        /* <DEDUP_REMOVED lines=43> */
.L_x_67065:
[----:B------:R-:W-:Y:S05]  /*7320*/  BSYNC.RECONVERGENT B3 ;  /* 0x0000000000037941 */ /* 0x000fea0003800200 */
.L_x_67064:
        /* <DEDUP_REMOVED lines=9> */
.L_x_67063:
[----:B------:R-:W-:Y:S05]  /*73c0*/  BSYNC.RECONVERGENT B2 ;  /* 0x0000000000027941 */ /* 0x000fea0003800200 */
.L_x_67062:
        /* <DEDUP_REMOVED lines=20> */
.L_x_67073:
        /* <DEDUP_REMOVED lines=13> */
.L_x_67075:
[----:B------:R-:W-:Y:S05]  /*75e0*/  BSYNC.RECONVERGENT B4 ;  /* 0x0000000000047941 */ /* 0x000fea0003800200 */
.L_x_67074:
        /* <DEDUP_REMOVED lines=43> */
.L_x_67072:
[----:B------:R-:W-:Y:S05]  /*78a0*/  BSYNC.RECONVERGENT B3 ;  /* 0x0000000000037941 */ /* 0x000fea0003800200 */
.L_x_67071:
        /* <DEDUP_REMOVED lines=9> */
.L_x_67070:
[----:B------:R-:W-:Y:S05]  /*7940*/  BSYNC.RECONVERGENT B2 ;  /* 0x0000000000027941 */ /* 0x000fea0003800200 */
.L_x_67069:
        /* <DEDUP_REMOVED lines=19> */
.L_x_67079:
        /* <DEDUP_REMOVED lines=13> */
.L_x_67081:
[----:B------:R-:W-:Y:S05]  /*7b50*/  BSYNC.RECONVERGENT B3 ;  /* 0x0000000000037941 */ /* 0x000fea0003800200 */
.L_x_67080:
        /* <DEDUP_REMOVED lines=43> */
.L_x_67078:
[----:B------:R-:W-:Y:S05]  /*7e10*/  BSYNC.RECONVERGENT B2 ;  /* 0x0000000000027941 */ /* 0x000fea0003800200 */
.L_x_67077:
        /* <DEDUP_REMOVED lines=10> */
.L_x_67054:
        /* <DEDUP_REMOVED lines=21> */
.L_x_67086:
        /* <DEDUP_REMOVED lines=13> */
.L_x_67088:
[----:B------:R-:W-:Y:S05]  /*80e0*/  BSYNC.RECONVERGENT B4 ;  /* 0x0000000000047941 */ /* 0x000fea0003800200 */
.L_x_67087:
        /* <DEDUP_REMOVED lines=43> */
.L_x_67085:
[----:B------:R-:W-:Y:S05]  /*83a0*/  BSYNC.RECONVERGENT B3 ;  /* 0x0000000000037941 */ /* 0x000fea0003800200 */
.L_x_67084:
        /* <DEDUP_REMOVED lines=8> */
.L_x_67083:
[----:B------:R-:W-:Y:S05]  /*8430*/  BSYNC.RECONVERGENT B2 ;  /* 0x0000000000027941 */ /* 0x000fea0003800200 */
.L_x_67082:
        /* <DEDUP_REMOVED lines=17> */
.L_x_67093:
        /* <DEDUP_REMOVED lines=13> */
.L_x_67095:
[----:B------:R-:W-:Y:S05]  /*8620*/  BSYNC.RECONVERGENT B4 ;  /* 0x0000000000047941 */ /* 0x000fea0003800200 */
.L_x_67094:
        /* <DEDUP_REMOVED lines=43> */
.L_x_67092:
[----:B------:R-:W-:Y:S05]  /*88e0*/  BSYNC.RECONVERGENT B3 ;  /* 0x0000000000037941 */ /* 0x000fea0003800200 */
.L_x_67091:
        /* <DEDUP_REMOVED lines=8> */
.L_x_67090:
[----:B------:R-:W-:Y:S05]  /*8970*/  BSYNC.RECONVERGENT B2 ;  /* 0x0000000000027941 */ /* 0x000fea0003800200 */
.L_x_67089:
        /* <DEDUP_REMOVED lines=17> */
.L_x_67100:
        /* <DEDUP_REMOVED lines=13> */
.L_x_67102:
[----:B------:R-:W-:Y:S05]  /*8b60*/  BSYNC.RECONVERGENT B4 ;  /* 0x0000000000047941 */ /* 0x000fea0003800200 */
.L_x_67101:
        /* <DEDUP_REMOVED lines=43> */
.L_x_67099:
[----:B------:R-:W-:Y:S05]  /*8e20*/  BSYNC.RECONVERGENT B3 ;  /* 0x0000000000037941 */ /* 0x000fea0003800200 */
.L_x_67098:
        /* <DEDUP_REMOVED lines=8> */
.L_x_67097:
[----:B------:R-:W-:Y:S05]  /*8eb0*/  BSYNC.RECONVERGENT B2 ;  /* 0x0000000000027941 */ /* 0x000fea0003800200 */
.L_x_67096:
        /* <DEDUP_REMOVED lines=16> */
.L_x_67105:
        /* <DEDUP_REMOVED lines=13> */
.L_x_67107:
[----:B------:R-:W-:Y:S05]  /*9090*/  BSYNC.RECONVERGENT B3 ;  /* 0x0000000000037941 */ /* 0x000fea0003800200 */
.L_x_67106:
        /* <DEDUP_REMOVED lines=43> */
.L_x_67104:
[----:B------:R-:W-:Y:S05]  /*9350*/  BSYNC.RECONVERGENT B2 ;  /* 0x0000000000027941 */ /* 0x000fea0003800200 */
.L_x_67103:
        /* <DEDUP_REMOVED lines=8> */
.L_x_67076:
[----:B------:R-:W-:Y:S05]  /*93e0*/  BSYNC.RECONVERGENT B1 ;  /* 0x0000000000017941 */ /* 0x000fea0003800200 */
.L_x_67053:
[----:B------:R-:W-:Y:S01]  /*93f0*/  IMAD.WIDE.U32 R18, R17, 0x10, R212 ;  /* 0x0000001011127825 */ /* 0x000fe200078e00d4 */
[----:B------:R-:W-:Y:S03]  /*9400*/  BSSY.RECONVERGENT B1, `(.L_x_67108) ;  /* 0x000000f000017945 */ /* 0x000fe60003800200 */
[----:B------:R-:W-:Y:S01]  /*9410*/  VIADD R16, R208, 0x60 ;  /* 0x00000060d0107836 */ /* 0x000fe20000000000 */
        /* <DEDUP_REMOVED lines=13> */
.L_x_67109:
[----:B------:R-:W-:Y:S05]  /*94f0*/  BSYNC.RECONVERGENT B1 ;  /* 0x0000000000017941 */ /* 0x000fea0003800200 */
.L_x_67108:
[----:B------:R-:W-:Y:S04]  /*9500*/  BSSY.RECONVERGENT B1, `(.L_x_67110) ;  /* 0x0000005000017945 */ /* 0x000fe80003800200 */
[----:B------:R-:W-:Y:S05]  /*9510*/  @!P1 BRA `(.L_x_67111) ;  /* 0x00000000000c9947 */ /* 0x000fea0003800000 */
[----:B------:R-:W2:Y:S02]  /*9520*/  LDC.64 R76, c[0x0][0x390] ;  /* 0x0000e400ff4c7b82 */ /* 0x000ea40000000a00 */
[----:B--2---:R-:W-:-:S06]  /*9530*/  IMAD.WIDE.U32 R76, R16, 0x10, R76 ;  /* 0x00000010104c7825 */ /* 0x004fcc00078e004c */
[----:B------:R-:W5:Y:S02]  /*9540*/  LDG.E.128 R76, desc[UR8][R76.64] ;  /* 0x000000084c4c7981 */ /* 0x000f64000c1e1d00 */
.L_x_67111:
[----:B------:R-:W-:Y:S05]  /*9550*/  BSYNC.RECONVERGENT B1 ;  /* 0x0000000000017941 */ /* 0x000fea0003800200 */
.L_x_67110:
[----:B------:R-:W-:Y:S01]  /*9560*/  BSSY.RECONVERGENT B1, `(.L_x_67112) ;  /* 0x00002b8000017945 */ /* 0x000fe20003800200 */
[----:B------:R-:W-:-:S03]  /*9570*/  IADD3 R15, PT, PT, R209, 0x60, RZ ;  /* 0x00000060d10f7810 */ /* 0x000fc60007ffe0ff */
[----:B------:R-:W-:Y:S05]  /*9580*/  @!P0 BRA `(.L_x_67113) ;  /* 0x00000014008c8947 */ /* 0x000fea0003800000 */
        /* <DEDUP_REMOVED lines=24> */
.L_x_67118:
        /* <DEDUP_REMOVED lines=13> */
.L_x_67120:
[----:B------:R-:W-:Y:S05]  /*97e0*/  BSYNC.RECONVERGENT B4 ;  /* 0x0000000000047941 */ /* 0x000fea0003800200 */
.L_x_67119:
        /* <DEDUP_REMOVED lines=43> */
.L_x_67117:
[----:B------:R-:W-:Y:S05]  /*9aa0*/  BSYNC.RECONVERGENT B3 ;  /* 0x0000000000037941 */ /* 0x000fea0003800200 */
.L_x_67116:
[----:B------:R-:W-:Y:S01]  /*9ab0*/  I2FP.F32.U32 R9, R9 ;  /* 0x0000000900097245 */ /* 0x000fe20000201000 */
[----:B------:R-:W-:Y:S02]  /*9ac0*/  IMAD.MOV.U32 R14, RZ, RZ, 0x2f800000 ;  /* 0x2f800000ff0e7424 */ /* 0x000fe400078e00ff */
[----:B0----5:R-:W-:Y:S02]  /*9ad0*/  FMUL.FTZ R18, R76, UR13 ;  /* 0x0000000d4c127c20 */ /* 0x021fe40008410000 */
[----:B------:R-:W-:Y:S02]  /*9ae0*/  FFMA.FTZ R9, R9, R14, 1.1641532182693481445e-10 ;  /* 0x2f00000009097423 */ /* 0x000fe4000001000e */
[----:B------:R-:W-:-:S03]  /*9af0*/  FMUL.FTZ R18, R18, UR12 ;  /* 0x0000000c12127c20 */ /* 0x000fc60008410000 */
[----:B------:R-:W-:-:S04]  /*9b00*/  FSETP.GTU.FTZ.AND P4, PT, R9, UR5, PT ;  /* 0x0000000509007c0b */ /* 0x000fc8000bf9c000 */
[----:B------:R-:W-:Y:S02]  /*9b10*/  FSEL R19, R18, RZ, !P4 ;  /* 0x000000ff12137208 */ /* 0x000fe40006000000 */
[----:B------:R-:W-:-:S03]  /*9b20*/  SEL R9, RZ, 0x1, P4 ;  /* 0x00000001ff097807 */ /* 0x000fc60002000000 */
[----:B------:R-:W-:-:S07]  /*9b30*/  FADD.FTZ R60, R60, R19 ;  /* 0x000000133c3c7221 */ /* 0x000fce0000010000 */
.L_x_67115:
[----:B------:R-:W-:Y:S05]  /*9b40*/  BSYNC.RECONVERGENT B2 ;  /* 0x0000000000027941 */ /* 0x000fea0003800200 */
.L_x_67114:
        /* <DEDUP_REMOVED lines=20> */
.L_x_67125:
        /* <DEDUP_REMOVED lines=13> */
.L_x_67127:
[----:B------:R-:W-:Y:S05]  /*9d60*/  BSYNC.RECONVERGENT B4 ;  /* 0x0000000000047941 */ /* 0x000fea0003800200 */
.L_x_67126:
        /* <DEDUP_REMOVED lines=43> */
.L_x_67124:
[----:B------:R-:W-:Y:S05]  /*a020*/  BSYNC.RECONVERGENT B3 ;  /* 0x0000000000037941 */ /* 0x000fea0003800200 */
.L_x_67123:
[----:B------:R-:W-:Y:S01]  /*a030*/  I2FP.F32.U32 R11, R11 ;  /* 0x0000000b000b7245 */ /* 0x000fe20000201000 */
[----:B0-----:R-:W-:Y:S02]  /*a040*/  IMAD.MOV.U32 R18, RZ, RZ, 0x2f800000 ;  /* 0x2f800000ff127424 */ /* 0x001fe400078e00ff */
[----:B-----5:R-:W-:Y:S02]  /*a050*/  FMUL.FTZ R17, R77, UR13 ;  /* 0x0000000d4d117c20 */ /* 0x020fe40008410000 */
[----:B------:R-:W-:Y:S02]  /*a060*/  FFMA.FTZ R11, R11, R18, 1.1641532182693481445e-10 ;  /* 0x2f0000000b0b7423 */ /* 0x000fe40000010012 */
[----:B------:R-:W-:-:S03]  /*a070*/  FMUL.FTZ R17, R17, UR12 ;  /* 0x0000000c11117c20 */ /* 0x000fc60008410000 */
[----:B------:R-:W-:-:S04]  /*a080*/  FSETP.GTU.FTZ.AND P4, PT, R11, UR5, PT ;  /* 0x000000050b007c0b */ /* 0x000fc8000bf9c000 */
[----:B------:R-:W-:Y:S02]  /*a090*/  FSEL R18, R17, RZ, !P4 ;  /* 0x000000ff11127208 */ /* 0x000fe40006000000 */
[----:B------:R-:W-:-:S03]  /*a0a0*/  SEL R11, RZ, 0x1, P4 ;  /* 0x00000001ff0b7807 */ /* 0x000fc60002000000 */
[----:B------:R-:W-:-:S07]  /*a0b0*/  FADD.FTZ R61, R61, R18 ;  /* 0x000000123d3d7221 */ /* 0x000fce0000010000 */
.L_x_67122:
[----:B------:R-:W-:Y:S05]  /*a0c0*/  BSYNC.RECONVERGENT B2 ;  /* 0x0000000000027941 */ /* 0x000fea0003800200 */
.L_x_67121:
        /* <DEDUP_REMOVED lines=20> */
.L_x_67132:
        /* <DEDUP_REMOVED lines=13> */
.L_x_67134:
[----:B------:R-:W-:Y:S05]  /*a2e0*/  BSYNC.RECONVERGENT B4 ;  /* 0x0000000000047941 */ /* 0x000fea0003800200 */
.L_x_67133:
        /* <DEDUP_REMOVED lines=43> */
.L_x_67131:
[----:B------:R-:W-:Y:S05]  /*a5a0*/  BSYNC.RECONVERGENT B3 ;  /* 0x0000000000037941 */ /* 0x000fea0003800200 */
.L_x_67130:
[----:B------:R-:W-:Y:S01]  /*a5b0*/  I2FP.F32.U32 R12, R12 ;  /* 0x0000000c000c7245 */ /* 0x000fe20000201000 */
[----:B0-----:R-:W-:Y:S02]  /*a5c0*/  HFMA2 R19, -RZ, RZ, 0.1171875, 0 ;  /* 0x2f800000ff137431 */ /* 0x001fe400000001ff */
[----:B-----5:R-:W-:-:S03]  /*a5d0*/  FMUL.FTZ R14, R78, UR13 ;  /* 0x0000000d4e0e7c20 */ /* 0x020fc60008410000 */
[----:B------:R-:W-:Y:S01]  /*a5e0*/  FFMA.FTZ R12, R12, R19, 1.1641532182693481445e-10 ;  /* 0x2f0000000c0c7423 */ /* 0x000fe20000010013 */
[----:B------:R-:W-:-:S04]  /*a5f0*/  FMUL.FTZ R14, R14, UR12 ;  /* 0x0000000c0e0e7c20 */ /* 0x000fc80008410000 */
[----:B------:R-:W-:-:S04]  /*a600*/  FSETP.GTU.FTZ.AND P4, PT, R12, UR5, PT ;  /* 0x000000050c007c0b */ /* 0x000fc8000bf9c000 */
[----:B------:R-:W-:Y:S02]  /*a610*/  FSEL R19, R14, RZ, !P4 ;  /* 0x000000ff0e137208 */ /* 0x000fe40006000000 */
[----:B------:R-:W-:-:S03]  /*a620*/  SEL R12, RZ, 0x1, P4 ;  /* 0x00000001ff0c7807 */ /* 0x000fc60002000000 */
[----:B------:R-:W-:-:S07]  /*a630*/  FADD.FTZ R62, R62, R19 ;  /* 0x000000133e3e7221 */ /* 0x000fce0000010000 */
.L_x_67129:
[----:B------:R-:W-:Y:S05]  /*a640*/  BSYNC.RECONVERGENT B2 ;  /* 0x0000000000027941 */ /* 0x000fea0003800200 */
.L_x_67128:
        /* <DEDUP_REMOVED lines=19> */
.L_x_67138:
        /* <DEDUP_REMOVED lines=13> */
.L_x_67140:
[----:B------:R-:W-:Y:S05]  /*a850*/  BSYNC.RECONVERGENT B3 ;  /* 0x0000000000037941 */ /* 0x000fea0003800200 */
.L_x_67139:
        /* <DEDUP_REMOVED lines=43> */
.L_x_67137:
[----:B------:R-:W-:Y:S05]  /*ab10*/  BSYNC.RECONVERGENT B2 ;  /* 0x0000000000027941 */ /* 0x000fea0003800200 */
.L_x_67136:
        /* <DEDUP_REMOVED lines=10> */
.L_x_67113:
[----:B------:R-:W-:Y:S01]  /*abc0*/  BSSY.RECONVERGENT B2, `(.L_x_67141) ;  /* 0x0000057000027945 */ /* 0x000fe20003800200 */
[----:B-1----:R-:W-:Y:S01]  /*abd0*/  MOV R17, R20 ;  /* 0x0000001400117202 */ /* 0x002fe20000000f00 */
[----:B0-----:R-:W-:Y:S02]  /*abe0*/  IMAD.MOV.U32 R18, RZ, RZ, R14 ;  /* 0x000000ffff127224 */ /* 0x001fe400078e000e */
        /* <DEDUP_REMOVED lines=18> */
.L_x_67145:
        /* <DEDUP_REMOVED lines=13> */
.L_x_67147:
[----:B------:R-:W-:Y:S05]  /*ade0*/  BSYNC.RECONVERGENT B4 ;  /* 0x0000000000047941 */ /* 0x000fea0003800200 */
.L_x_67146:
        /* <DEDUP_REMOVED lines=43> */
.L_x_67144:
[----:B------:R-:W-:Y:S05]  /*b0a0*/  BSYNC.RECONVERGENT B3 ;  /* 0x0000000000037941 */ /* 0x000fea0003800200 */
.L_x_67143:
        /* <DEDUP_REMOVED lines=8> */
.L_x_67142:
[----:B------:R-:W-:Y:S05]  /*b130*/  BSYNC.RECONVERGENT B2 ;  /* 0x0000000000027941 */ /* 0x000fea0003800200 */
.L_x_67141:
        /* <DEDUP_REMOVED lines=17> */
.L_x_67152:
        /* <DEDUP_REMOVED lines=13> */
.L_x_67154:
[----:B------:R-:W-:Y:S05]  /*b320*/  BSYNC.RECONVERGENT B4 ;  /* 0x0000000000047941 */ /* 0x000fea0003800200 */
.L_x_67153:
        /* <DEDUP_REMOVED lines=43> */
.L_x_67151:
[----:B------:R-:W-:Y:S05]  /*b5e0*/  BSYNC.RECONVERGENT B3 ;  /* 0x0000000000037941 */ /* 0x000fea0003800200 */
.L_x_67150:
        /* <DEDUP_REMOVED lines=8> */
.L_x_67149:
[----:B------:R-:W-:Y:S05]  /*b670*/  BSYNC.RECONVERGENT B2 ;  /* 0x0000000000027941 */ /* 0x000fea0003800200 */
.L_x_67148:
        /* <DEDUP_REMOVED lines=17> */
.L_x_67159:
        /* <DEDUP_REMOVED lines=13> */
.L_x_67161:
[----:B------:R-:W-:Y:S05]  /*b860*/  BSYNC.RECONVERGENT B4 ;  /* 0x0000000000047941 */ /* 0x000fea0003800200 */
.L_x_67160:
        /* <DEDUP_REMOVED lines=43> */
.L_x_67158:
[----:B------:R-:W-:Y:S05]  /*bb20*/  BSYNC.RECONVERGENT B3 ;  /* 0x0000000000037941 */ /* 0x000fea0003800200 */
.L_x_67157:
        /* <DEDUP_REMOVED lines=8> */
.L_x_67156:
[----:B------:R-:W-:Y:S05]  /*bbb0*/  BSYNC.RECONVERGENT B2 ;  /* 0x0000000000027941 */ /* 0x000fea0003800200 */
.L_x_67155:
        /* <DEDUP_REMOVED lines=16> */
.L_x_67164:
        /* <DEDUP_REMOVED lines=13> */
.L_x_67166:
[----:B------:R-:W-:Y:S05]  /*bd90*/  BSYNC.RECONVERGENT B3 ;  /* 0x0000000000037941 */ /* 0x000fea0003800200 */
.L_x_67165:
        /* <DEDUP_REMOVED lines=43> */
.L_x_67163:
[----:B------:R-:W-:Y:S05]  /*c050*/  BSYNC.RECONVERGENT B2 ;  /* 0x0000000000027941 */ /* 0x000fea0003800200 */
.L_x_67162:
        /* <DEDUP_REMOVED lines=8> */
.L_x_67135:
[----:B------:R-:W-:Y:S05]  /*c0e0*/  BSYNC.RECONVERGENT B1 ;  /* 0x0000000000017941 */ /* 0x000fea0003800200 */
.L_x_67112:
        /* <DEDUP_REMOVED lines=16> */
.L_x_67168:
[----:B------:R-:W-:Y:S05]  /*c1f0*/  BSYNC.RECONVERGENT B1 ;  /* 0x0000000000017941 */ /* 0x000fea0003800200 */
.L_x_67167:
[----:B------:R-:W-:Y:S04]  /*c200*/  BSSY.RECONVERGENT B1, `(.L_x_67169) ;  /* 0x0000005000017945 */ /* 0x000fe80003800200 */
[----:B------:R-:W-:Y:S05]  /*c210*/  @!P1 BRA `(.L_x_67170) ;  /* 0x00000000000c9947 */ /* 0x000fea0003800000 */
[----:B------:R-:W2:Y:S02]  /*c220*/  LDC.64 R76, c[0x0][0x390] ;  /* 0x0000e400ff4c7b82 */ /* 0x000ea40000000a00 */
[----:B--2---:R-:W-:-:S06]  /*c230*/  IMAD.WIDE.U32 R76, R14, 0x10, R76 ;  /* 0x000000100e4c7825 */ /* 0x004fcc00078e004c */
[----:B------:R-:W5:Y:S02]  /*c240*/  LDG.E.128 R76, desc[UR8][R76.64] ;  /* 0x000000084c4c7981 */ /* 0x000f64000c1e1d00 */
.L_x_67170:
[----:B------:R-:W-:Y:S05]  /*c250*/  BSYNC.RECONVERGENT B1 ;  /* 0x0000000000017941 */ /* 0x000fea0003800200 */
.L_x_67169:
        /* <DEDUP_REMOVED lines=27> */
.L_x_67177:
        /* <DEDUP_REMOVED lines=13> */
.L_x_67179:
[----:B------:R-:W-:Y:S05]  /*c4e0*/  BSYNC.RECONVERGENT B4 ;  /* 0x0000000000047941 */ /* 0x000fea0003800200 */
.L_x_67178:
        /* <DEDUP_REMOVED lines=42> */
.L_x_67176:
[----:B------:R-:W-:Y:S05]  /*c790*/  BSYNC.RECONVERGENT B3 ;  /* 0x0000000000037941 */ /* 0x000fea0003800200 */
.L_x_67175:
        /* <DEDUP_REMOVED lines=9> */
.L_x_67174:
[----:B------:R-:W-:Y:S05]  /*c830*/  BSYNC.RECONVERGENT B2 ;  /* 0x0000000000027941 */ /* 0x000fea0003800200 */
.L_x_67173:
        /* <DEDUP_REMOVED lines=20> */
.L_x_67184:
        /* <DEDUP_REMOVED lines=13> */
.L_x_67186:
[----:B------:R-:W-:Y:S05]  /*ca50*/  BSYNC.RECONVERGENT B4 ;  /* 0x0000000000047941 */ /* 0x000fea0003800200 */
.L_x_67185:
        /* <DEDUP_REMOVED lines=43> */
.L_x_67183:
[----:B------:R-:W-:Y:S05]  /*cd10*/  BSYNC.RECONVERGENT B3 ;  /* 0x0000000000037941 */ /* 0x000fea0003800200 */
.L_x_67182:
        /* <DEDUP_REMOVED lines=9> */
.L_x_67181:
[----:B------:R-:W-:Y:S05]  /*cdb0*/  BSYNC.RECONVERGENT B2 ;  /* 0x0000000000027941 */ /* 0x000fea0003800200 */
.L_x_67180:
        /* <DEDUP_REMOVED lines=20> */
.L_x_67191:
        /* <DEDUP_REMOVED lines=13> */
.L_x_67193:
[----:B------:R-:W-:Y:S05]  /*cfd0*/  BSYNC.RECONVERGENT B4 ;  /* 0x0000000000047941 */ /* 0x000fea0003800200 */
.L_x_67192:
        /* <DEDUP_REMOVED lines=43> */
.L_x_67190:
[----:B------:R-:W-:Y:S05]  /*d290*/  BSYNC.RECONVERGENT B3 ;  /* 0x0000000000037941 */ /* 0x000fea0003800200 */
.L_x_67189:
        /* <DEDUP_REMOVED lines=9> */
.L_x_67188:
[----:B------:R-:W-:Y:S05]  /*d330*/  BSYNC.RECONVERGENT B2 ;  /* 0x0000000000027941 */ /* 0x000fea0003800200 */
.L_x_67187:
        /* <DEDUP_REMOVED lines=19> */
.L_x_67197:
        /* <DEDUP_REMOVED lines=13> */
.L_x_67199:
[----:B------:R-:W-:Y:S05]  /*d540*/  BSYNC.RECONVERGENT B3 ;  /* 0x0000000000037941 */ /* 0x000fea0003800200 */
.L_x_67198:
        /* <DEDUP_REMOVED lines=43> */
.L_x_67196:
[----:B------:R-:W-:Y:S05]  /*d800*/  BSYNC.RECONVERGENT B2 ;  /* 0x0000000000027941 */ /* 0x000fea0003800200 */
.L_x_67195:
        /* <DEDUP_REMOVED lines=10> */
.L_x_67172:
        /* <DEDUP_REMOVED lines=21> */
.L_x_67204:
        /* <DEDUP_REMOVED lines=13> */
.L_x_67206:
[----:B------:R-:W-:Y:S05]  /*dad0*/  BSYNC.RECONVERGENT B4 ;  /* 0x0000000000047941 */ /* 0x000fea0003800200 */
.L_x_67205:
        /* <DEDUP_REMOVED lines=43> */
.L_x_67203:
[----:B------:R-:W-:Y:S05]  /*dd90*/  BSYNC.RECONVERGENT B3 ;  /* 0x0000000000037941 */ /* 0x000fea0003800200 */
.L_x_67202:
        /* <DEDUP_REMOVED lines=8> */
.L_x_67201:
[----:B------:R-:W-:Y:S05]  /*de20*/  BSYNC.RECONVERGENT B2 ;  /* 0x0000000000027941 */ /* 0x000fea0003800200 */
.L_x_67200:
        /* <DEDUP_REMOVED lines=17> */
.L_x_67211:
        /* <DEDUP_REMOVED lines=13> */
.L_x_67213:
[----:B------:R-:W-:Y:S05]  /*e010*/  BSYNC.RECONVERGENT B4 ;  /* 0x0000000000047941 */ /* 0x000fea0003800200 */
.L_x_67212:
        /* <DEDUP_REMOVED lines=43> */
.L_x_67210:
[----:B------:R-:W-:Y:S05]  /*e2d0*/  BSYNC.RECONVERGENT B3 ;  /* 0x0000000000037941 */ /* 0x000fea0003800200 */
.L_x_67209:
[----:B------:R-:W-:Y:S01]  /*e2e0*/  I2FP.F32.U32 R11, R11 ;  /* 0x0000000b000b7245 */ /* 0x000fe20000201000 */
[----:B0-----:R-:W-:Y:S02]  /*e2f0*/  IMAD.MOV.U32 R20, RZ, RZ, 0x2f800000 ;  /* 0x2f800000ff147424 */ /* 0x001fe400078e00ff */
[----:B-----5:R-:W-:Y:S02]  /*e300*/  FMUL.FTZ R17, R77, UR13 ;  /* 0x0000000d4d117c20 */ /* 0x020fe40008410000 */
[----:B------:R-:W-:Y:S02]  /*e310*/  FFMA.FTZ R11, R11, R20, 1.1641532182693481445e-10 ;  /* 0x2f0000000b0b7423 */ /* 0x000fe40000010014 */
[----:B------:R-:W-:-:S03]  /*e320*/  FMUL.FTZ R17, R17, UR12 ;  /* 0x0000000c11117c20 */ /* 0x000fc60008410000 */
[----:B------:R-:W-:-:S04]  /*e330*/  FSETP.GTU.FTZ.AND P3, PT, R11, UR5, PT ;  /* 0x000000050b007c0b */ /* 0x000fc8000bf7c000 */
[----:B------:R-:W-:Y:S02]  /*e340*/  SEL R11, RZ, 0x1, P3 ;  /* 0x00000001ff0b7807 */ /* 0x000fe40001800000 */
[----:B------:R-:W-:-:S07]  /*e350*/  FSEL R57, R17, RZ, !P3 ;  /* 0x000000ff11397208 */ /* 0x000fce0005800000 */
.L_x_67208:
[----:B------:R-:W-:Y:S05]  /*e360*/  BSYNC.RECONVERGENT B2 ;  /* 0x0000000000027941 */ /* 0x000fea0003800200 */
.L_x_67207:
        /* <DEDUP_REMOVED lines=17> */
.L_x_67218:
        /* <DEDUP_REMOVED lines=13> */
.L_x_67220:
[----:B------:R-:W-:Y:S05]  /*e550*/  BSYNC.RECONVERGENT B4 ;  /* 0x0000000000047941 */ /* 0x000fea0003800200 */
.L_x_67219:
        /* <DEDUP_REMOVED lines=43> */
.L_x_67217:
[----:B------:R-:W-:Y:S05]  /*e810*/  BSYNC.RECONVERGENT B3 ;  /* 0x0000000000037941 */ /* 0x000fea0003800200 */
.L_x_67216:
        /* <DEDUP_REMOVED lines=8> */
.L_x_67215:
[----:B------:R-:W-:Y:S05]  /*e8a0*/  BSYNC.RECONVERGENT B2 ;  /* 0x0000000000027941 */ /* 0x000fea0003800200 */
.L_x_67214:
[----:B0-----:R-:W-:Y:S01]  /*e8b0*/  IMAD.MOV.U32 R20, RZ, RZ, R17 ;  /* 0x000000ffff147224 */ /* 0x001fe200078e0011 */
        /* <DEDUP_REMOVED lines=15> */
.L_x_67223:
        /* <DEDUP_REMOVED lines=13> */
.L_x_67225:
[----:B------:R-:W-:Y:S05]  /*ea80*/  BSYNC.RECONVERGENT B3 ;  /* 0x0000000000037941 */ /* 0x000fea0003800200 */
.L_x_67224:
        /* <DEDUP_REMOVED lines=43> */
.L_x_67222:
[----:B------:R-:W-:Y:S05]  /*ed40*/  BSYNC.RECONVERGENT B2 ;  /* 0x0000000000027941 */ /* 0x000fea0003800200 */
.L_x_67221:
        /* <DEDUP_REMOVED lines=8> */
.L_x_67194:
[----:B------:R-:W-:Y:S05]  /*edd0*/  BSYNC.RECONVERGENT B1 ;  /* 0x0000000000017941 */ /* 0x000fea0003800200 */
.L_x_67171:
        /* <DEDUP_REMOVED lines=16> */
.L_x_67227:
[----:B------:R-:W-:Y:S05]  /*eee0*/  BSYNC.RECONVERGENT B1 ;  /* 0x0000000000017941 */ /* 0x000fea0003800200 */
.L_x_67226:
[----:B------:R-:W-:Y:S04]  /*eef0*/  BSSY.RECONVERGENT B1, `(.L_x_67228) ;  /* 0x0000005000017945 */ /* 0x000fe80003800200 */
[----:B------:R-:W-:Y:S05]  /*ef00*/  @!P1 BRA `(.L_x_67229) ;  /* 0x00000000000c9947 */ /* 0x000fea0003800000 */
[----:B------:R-:W2:Y:S02]  /*ef10*/  LDC.64 R76, c[0x0][0x390] ;  /* 0x0000e400ff4c7b82 */ /* 0x000ea40000000a00 */
[----:B--2---:R-:W-:-:S06]  /*ef20*/  IMAD.WIDE.U32 R76, R15, 0x10, R76 ;  /* 0x000000100f4c7825 */ /* 0x004fcc00078e004c */
[----:B------:R-:W5:Y:S02]  /*ef30*/  LDG.E.128 R76, desc[UR8][R76.64] ;  /* 0x000000084c4c7981 */ /* 0x000f64000c1e1d00 */
.L_x_67229:
[----:B------:R-:W-:Y:S05]  /*ef40*/  BSYNC.RECONVERGENT B1 ;  /* 0x0000000000017941 */ /* 0x000fea0003800200 */
.L_x_67228:
[----:B------:R-:W-:Y:S01]  /*ef50*/  BSSY.RECONVERGENT B1, `(.L_x_67230) ;  /* 0x00002b8000017945 */ /* 0x000fe20003800200 */
[----:B-1----:R-:W-:-:S03]  /*ef60*/  IADD3 R17, PT, PT, R209, 0xa0, RZ ;  /* 0x000000a0d1117810 */ /* 0x002fc60007ffe0ff */
[----:B------:R-:W-:Y:S05]  /*ef70*/  @!P0 BRA `(.L_x_67231) ;  /* 0x00000014008c8947 */ /* 0x000fea0003800000 */
[----:B------:R-:W1:Y:S02]  /*ef80*/  LDC.64 R54, c[0x0][0x3a0] ;  /* 0x0000e800ff367b82 */ /* 0x000e640000000a00 */
[----:B-1----:R-:W-:-:S06]  /*ef90*/  IMAD.WIDE.U32 R54, R17, 0x10, R54 ;  /* 0x0000001011367825 */ /* 0x002fcc00078e0036 */
[----:B------:R-:W5:Y:S01]  /*efa0*/  LDG.E.128 R52, desc[UR8][R54.64] ;  /* 0x0000000836347981 */ /* 0x000f62000c1e1d00 */
[----:B------:R-:W-:Y:S01]  /*efb0*/  ISETP.GT.AND P3, PT, R214, RZ, PT ;  /* 0x000000ffd600720c */ /* 0x000fe20003f64270 */
[----:B------:R-:W-:-:S12]  /*efc0*/  BSSY.RECONVERGENT B2, `(.L_x_67232) ;  /* 0x0000057000027945 */ /* 0x000fd80003800200 */
        /* <DEDUP_REMOVED lines=19> */
.L_x_67236:
        /* <DEDUP_REMOVED lines=13> */
.L_x_67238:
[----:B------:R-:W-:Y:S05]  /*f1d0*/  BSYNC.RECONVERGENT B4 ;  /* 0x0000000000047941 */ /* 0x000fea0003800200 */
.L_x_67237:
        /* <DEDUP_REMOVED lines=43> */
.L_x_67235:
[----:B------:R-:W-:Y:S05]  /*f490*/  BSYNC.RECONVERGENT B3 ;  /* 0x0000000000037941 */ /* 0x000fea0003800200 */
.L_x_67234:
        /* <DEDUP_REMOVED lines=9> */
.L_x_67233:
[----:B------:R-:W-:Y:S05]  /*f530*/  BSYNC.RECONVERGENT B2 ;  /* 0x0000000000027941 */ /* 0x000fea0003800200 */
.L_x_67232:
        /* <DEDUP_REMOVED lines=20> */
.L_x_67243:
        /* <DEDUP_REMOVED lines=13> */
.L_x_67245:
[----:B------:R-:W-:Y:S05]  /*f750*/  BSYNC.RECONVERGENT B4 ;  /* 0x0000000000047941 */ /* 0x000fea0003800200 */
.L_x_67244:
        /* <DEDUP_REMOVED lines=43> */
.L_x_67242:
[----:B------:R-:W-:Y:S05]  /*fa10*/  BSYNC.RECONVERGENT B3 ;  /* 0x0000000000037941 */ /* 0x000fea0003800200 */
.L_x_67241:
        /* <DEDUP_REMOVED lines=9> */
.L_x_67240:
[----:B------:R-:W-:Y:S05]  /*fab0*/  BSYNC.RECONVERGENT B2 ;  /* 0x0000000000027941 */ /* 0x000fea0003800200 */
.L_x_67239:
        /* <DEDUP_REMOVED lines=20> */
.L_x_67250:
        /* <DEDUP_REMOVED lines=13> */
.L_x_67252:
[----:B------:R-:W-:Y:S05]  /*fcd0*/  BSYNC.RECONVERGENT B4 ;  /* 0x0000000000047941 */ /* 0x000fea0003800200 */
.L_x_67251:
        /* <DEDUP_REMOVED lines=42> */
[----:B------:R-:W-:-:S07]  /*ff80*/  MOV R18, R22 ;  /* 0x0000001600127202 */ /* 0x000fce0000000f00 */
.L_x_67249:
[----:B------:R-:W-:Y:S05]  /*ff90*/  BSYNC.RECONVERGENT B3 ;  /* 0x0000000000037941 */ /* 0x000fea0003800200 */
.L_x_67248:
        /* <DEDUP_REMOVED lines=9> */
.L_x_67247:
[----:B------:R-:W-:Y:S05]  /*10030*/  BSYNC.RECONVERGENT B2 ;  /* 0x0000000000027941 */ /* 0x000fea0003800200 */
.L_x_67246:
        /* <DEDUP_REMOVED lines=19> */
.L_x_67256:
        /* <DEDUP_REMOVED lines=13> */
.L_x_67258:
[----:B------:R-:W-:Y:S05]  /*10240*/  BSYNC.RECONVERGENT B3 ;  /* 0x0000000000037941 */ /* 0x000fea0003800200 */
.L_x_67257:
        /* <DEDUP_REMOVED lines=43> */
.L_x_67255:
[----:B------:R-:W-:Y:S05]  /*10500*/  BSYNC.RECONVERGENT B2 ;  /* 0x0000000000027941 */ /* 0x000fea0003800200 */
.L_x_67254:
        /* <DEDUP_REMOVED lines=10> */
.L_x_67231:
        /* <DEDUP_REMOVED lines=21> */
.L_x_67263:
        /* <DEDUP_REMOVED lines=13> */
.L_x_67265:
[----:B------:R-:W-:Y:S05]  /*107d0*/  BSYNC.RECONVERGENT B4 ;  /* 0x0000000000047941 */ /* 0x000fea0003800200 */
.L_x_67264:
        /* <DEDUP_REMOVED lines=43> */
.L_x_67262:
[----:B------:R-:W-:Y:S05]  /*10a90*/  BSYNC.RECONVERGENT B3 ;  /* 0x0000000000037941 */ /* 0x000fea0003800200 */
.L_x_67261:
        /* <DEDUP_REMOVED lines=8> */
.L_x_67260:
[----:B------:R-:W-:Y:S05]  /*10b20*/  BSYNC.RECONVERGENT B2 ;  /* 0x0000000000027941 */ /* 0x000fea0003800200 */
.L_x_67259:
        /* <DEDUP_REMOVED lines=17> */
.L_x_67270:
        /* <DEDUP_REMOVED lines=13> */
.L_x_67272:
[----:B------:R-:W-:Y:S05]  /*10d10*/  BSYNC.RECONVERGENT B4 ;  /* 0x0000000000047941 */ /* 0x000fea0003800200 */
.L_x_67271:
        /* <DEDUP_REMOVED lines=43> */
.L_x_67269:
[----:B------:R-:W-:Y:S05]  /*10fd0*/  BSYNC.RECONVERGENT B3 ;  /* 0x0000000000037941 */ /* 0x000fea0003800200 */
.L_x_67268:
        /* <DEDUP_REMOVED lines=8> */
.L_x_67267:
[----:B------:R-:W-:Y:S05]  /*11060*/  BSYNC.RECONVERGENT B2 ;  /* 0x0000000000027941 */ /* 0x000fea0003800200 */
.L_x_67266:
        /* <DEDUP_REMOVED lines=17> */
.L_x_67277:
        /* <DEDUP_REMOVED lines=13> */
.L_x_67279:
[----:B------:R-:W-:Y:S05]  /*11250*/  BSYNC.RECONVERGENT B4 ;  /* 0x0000000000047941 */ /* 0x000fea0003800200 */
.L_x_67278:
        /* <DEDUP_REMOVED lines=43> */
.L_x_67276:
[----:B------:R-:W-:Y:S05]  /*11510*/  BSYNC.RECONVERGENT B3 ;  /* 0x0000000000037941 */ /* 0x000fea0003800200 */
.L_x_67275:
        /* <DEDUP_REMOVED lines=8> */
.L_x_67274:
[----:B------:R-:W-:Y:S05]  /*115a0*/  BSYNC.RECONVERGENT B2 ;  /* 0x0000000000027941 */ /* 0x000fea0003800200 */
.L_x_67273:
        /* <DEDUP_REMOVED lines=16> */
.L_x_67282:
        /* <DEDUP_REMOVED lines=13> */
.L_x_67284:
[----:B------:R-:W-:Y:S05]  /*11780*/  BSYNC.RECONVERGENT B3 ;  /* 0x0000000000037941 */ /* 0x000fea0003800200 */
.L_x_67283:
        /* <DEDUP_REMOVED lines=43> */
.L_x_67281:
[----:B------:R-:W-:Y:S05]  /*11a40*/  BSYNC.RECONVERGENT B2 ;  /* 0x0000000000027941 */ /* 0x000fea0003800200 */
.L_x_67280:
        /* <DEDUP_REMOVED lines=8> */
.L_x_67253:
[----:B------:R-:W-:Y:S05]  /*11ad0*/  BSYNC.RECONVERGENT B1 ;  /* 0x0000000000017941 */ /* 0x000fea0003800200 */
.L_x_67230:
        /* <DEDUP_REMOVED lines=16> */
.L_x_67286:
[----:B------:R-:W-:Y:S05]  /*11be0*/  BSYNC.RECONVERGENT B1 ;  /* 0x0000000000017941 */ /* 0x000fea0003800200 */
.L_x_67285:
[----:B------:R-:W-:Y:S04]  /*11bf0*/  BSSY.RECONVERGENT B1, `(.L_x_67287) ;  /* 0x0000005000017945 */ /* 0x000fe80003800200 */
[----:B------:R-:W-:Y:S05]  /*11c00*/  @!P1 BRA `(.L_x_67288) ;  /* 0x00000000000c9947 */ /* 0x000fea0003800000 */
[----:B------:R-:W2:Y:S02]  /*11c10*/  LDC.64 R76, c[0x0][0x390] ;  /* 0x0000e400ff4c7b82 */ /* 0x000ea40000000a00 */
[----:B--2---:R-:W-:-:S06]  /*11c20*/  IMAD.WIDE.U32 R76, R16, 0x10, R76 ;  /* 0x00000010104c7825 */ /* 0x004fcc00078e004c */
[----:B------:R-:W5:Y:S02]  /*11c30*/  LDG.E.128 R76, desc[UR8][R76.64] ;  /* 0x000000084c4c7981 */ /* 0x000f64000c1e1d00 */
.L_x_67288:
[----:B------:R-:W-:Y:S05]  /*11c40*/  BSYNC.RECONVERGENT B1 ;  /* 0x0000000000017941 */ /* 0x000fea0003800200 */
.L_x_67287:
        /* <DEDUP_REMOVED lines=8> */
[----:B-1----:R-:W-:Y:S01]  /*11cd0*/  @!P3 IMAD.MOV.U32 R17, RZ, RZ, R21 ;  /* 0x000000ffff11b224 */ /* 0x002fe200078e0015 */
        /* <DEDUP_REMOVED lines=18> */
.L_x_67295:
        /* <DEDUP_REMOVED lines=13> */
.L_x_67297:
[----:B------:R-:W-:Y:S05]  /*11ed0*/  BSYNC.RECONVERGENT B4 ;  /* 0x0000000000047941 */ /* 0x000fea0003800200 */
.L_x_67296:
        /* <DEDUP_REMOVED lines=43> */
.L_x_67294:
[----:B------:R-:W-:Y:S05]  /*12190*/  BSYNC.RECONVERGENT B3 ;  /* 0x0000000000037941 */ /* 0x000fea0003800200 */
.L_x_67293:
        /* <DEDUP_REMOVED lines=9> */
.L_x_67292:
[----:B------:R-:W-:Y:S05]  /*12230*/  BSYNC.RECONVERGENT B2 ;  /* 0x0000000000027941 */ /* 0x000fea0003800200 */
.L_x_67291:
        /* <DEDUP_REMOVED lines=20> */
.L_x_67302:
        /* <DEDUP_REMOVED lines=13> */
.L_x_67304:
[----:B------:R-:W-:Y:S05]  /*12450*/  BSYNC.RECONVERGENT B4 ;  /* 0x0000000000047941 */ /* 0x000fea0003800200 */
.L_x_67303:
        /* <DEDUP_REMOVED lines=42> */
[----:B------:R-:W-:-:S07]  /*12700*/  LOP3.LUT R5, R20, UR32, R23, 0x96, !PT ;  /* 0x0000002014057c12 */ /* 0x000fce000f8e9617 */
.L_x_67301:
[----:B------:R-:W-:Y:S05]  /*12710*/  BSYNC.RECONVERGENT B3 ;  /* 0x0000000000037941 */ /* 0x000fea0003800200 */
.L_x_67300:
        /* <DEDUP_REMOVED lines=9> */
.L_x_67299:
[----:B------:R-:W-:Y:S05]  /*127b0*/  BSYNC.RECONVERGENT B2 ;  /* 0x0000000000027941 */ /* 0x000fea0003800200 */
.L_x_67298:
        /* <DEDUP_REMOVED lines=20> */
.L_x_67309:
        /* <DEDUP_REMOVED lines=13> */
.L_x_67311:
[----:B------:R-:W-:Y:S05]  /*129d0*/  BSYNC.RECONVERGENT B4 ;  /* 0x0000000000047941 */ /* 0x000fea0003800200 */
.L_x_67310:
        /* <DEDUP_REMOVED lines=43> */
.L_x_67308:
[----:B------:R-:W-:Y:S05]  /*12c90*/  BSYNC.RECONVERGENT B3 ;  /* 0x0000000000037941 */ /* 0x000fea0003800200 */
.L_x_67307:
        /* <DEDUP_REMOVED lines=9> */
.L_x_67306:
[----:B------:R-:W-:Y:S05]  /*12d30*/  BSYNC.RECONVERGENT B2 ;  /* 0x0000000000027941 */ /* 0x000fea0003800200 */
.L_x_67305:
        /* <DEDUP_REMOVED lines=19> */
.L_x_67315:
        /* <DEDUP_REMOVED lines=13> */
.L_x_67317:
[----:B------:R-:W-:Y:S05]  /*12f40*/  BSYNC.RECONVERGENT B3 ;  /* 0x0000000000037941 */ /* 0x000fea0003800200 */
.L_x_67316:
        /* <DEDUP_REMOVED lines=43> */
.L_x_67314:
[----:B------:R-:W-:Y:S05]  /*13200*/  BSYNC.RECONVERGENT B2 ;  /* 0x0000000000027941 */ /* 0x000fea0003800200 */
.L_x_67313:
        /* <DEDUP_REMOVED lines=10> */
.L_x_67290:
        /* <DEDUP_REMOVED lines=21> */
.L_x_67322:
        /* <DEDUP_REMOVED lines=13> */
.L_x_67324:
[----:B------:R-:W-:Y:S05]  /*134d0*/  BSYNC.RECONVERGENT B4 ;  /* 0x0000000000047941 */ /* 0x000fea0003800200 */
.L_x_67323:
        /* <DEDUP_REMOVED lines=43> */
.L_x_67321:
[----:B------:R-:W-:Y:S05]  /*13790*/  BSYNC.RECONVERGENT B3 ;  /* 0x0000000000037941 */ /* 0x000fea0003800200 */
.L_x_67320:
        /* <DEDUP_REMOVED lines=8> */
.L_x_67319:
[----:B------:R-:W-:Y:S05]  /*13820*/  BSYNC.RECONVERGENT B2 ;  /* 0x0000000000027941 */ /* 0x000fea0003800200 */
.L_x_67318:
        /* <DEDUP_REMOVED lines=17> */
.L_x_67329:
        /* <DEDUP_REMOVED lines=13> */
.L_x_67331:
[----:B------:R-:W-:Y:S05]  /*13a10*/  BSYNC.RECONVERGENT B4 ;  /* 0x0000000000047941 */ /* 0x000fea0003800200 */
.L_x_67330:
        /* <DEDUP_REMOVED lines=43> */
.L_x_67328:
[----:B------:R-:W-:Y:S05]  /*13cd0*/  BSYNC.RECONVERGENT B3 ;  /* 0x0000000000037941 */ /* 0x000fea0003800200 */
.L_x_67327:
        /* <DEDUP_REMOVED lines=8> */
.L_x_67326:
[----:B------:R-:W-:Y:S05]  /*13d60*/  BSYNC.RECONVERGENT B2 ;  /* 0x0000000000027941 */ /* 0x000fea0003800200 */
.L_x_67325:
        /* <DEDUP_REMOVED lines=17> */
.L_x_67336:
        /* <DEDUP_REMOVED lines=13> */
.L_x_67338:
[----:B------:R-:W-:Y:S05]  /*13f50*/  BSYNC.RECONVERGENT B4 ;  /* 0x0000000000047941 */ /* 0x000fea0003800200 */
.L_x_67337:
        /* <DEDUP_REMOVED lines=43> */
.L_x_67335:
[----:B------:R-:W-:Y:S05]  /*14210*/  BSYNC.RECONVERGENT B3 ;  /* 0x0000000000037941 */ /* 0x000fea0003800200 */
.L_x_67334:
        /* <DEDUP_REMOVED lines=8> */
.L_x_67333:
[----:B------:R-:W-:Y:S05]  /*142a0*/  BSYNC.RECONVERGENT B2 ;  /* 0x0000000000027941 */ /* 0x000fea0003800200 */
.L_x_67332:
        /* <DEDUP_REMOVED lines=16> */
.L_x_67341:
        /* <DEDUP_REMOVED lines=13> */
.L_x_67343:
[----:B------:R-:W-:Y:S05]  /*14480*/  BSYNC.RECONVERGENT B3 ;  /* 0x0000000000037941 */ /* 0x000fea0003800200 */
.L_x_67342:
        /* <DEDUP_REMOVED lines=43> */
.L_x_67340:
[----:B------:R-:W-:Y:S05]  /*14740*/  BSYNC.RECONVERGENT B2 ;  /* 0x0000000000027941 */ /* 0x000fea0003800200 */
.L_x_67339:
        /* <DEDUP_REMOVED lines=8> */
.L_x_67312:
[----:B------:R-:W-:Y:S05]  /*147d0*/  BSYNC.RECONVERGENT B1 ;  /* 0x0000000000017941 */ /* 0x000fea0003800200 */
.L_x_67289:
        /* <DEDUP_REMOVED lines=16> */
.L_x_67345:
[----:B------:R-:W-:Y:S05]  /*148e0*/  BSYNC.RECONVERGENT B1 ;  /* 0x0000000000017941 */ /* 0x000fea0003800200 */
.L_x_67344:
[----:B------:R-:W-:Y:S04]  /*148f0*/  BSSY.RECONVERGENT B1, `(.L_x_67346) ;  /* 0x0000005000017945 */ /* 0x000fe80003800200 */
[----:B------:R-:W-:Y:S05]  /*14900*/  @!P1 BRA `(.L_x_67347) ;  /* 0x00000000000c9947 */ /* 0x000fea0003800000 */
[----:B------:R-:W2:Y:S02]  /*14910*/  LDC.64 R76, c[0x0][0x390] ;  /* 0x0000e400ff4c7b82 */ /* 0x000ea40000000a00 */
[----:B--2---:R-:W-:-:S06]  /*14920*/  IMAD.WIDE.U32 R76, R14, 0x10, R76 ;  /* 0x000000100e4c7825 */ /* 0x004fcc00078e004c */
[----:B------:R-:W5:Y:S02]  /*14930*/  LDG.E.128 R76, desc[UR8][R76.64] ;  /* 0x000000084c4c7981 */ /* 0x000f64000c1e1d00 */
.L_x_67347:
[----:B------:R-:W-:Y:S05]  /*14940*/  BSYNC.RECONVERGENT B1 ;  /* 0x0000000000017941 */ /* 0x000fea0003800200 */
.L_x_67346:
        /* <DEDUP_REMOVED lines=27> */
.L_x_67354:
        /* <DEDUP_REMOVED lines=13> */
.L_x_67356:
[----:B------:R-:W-:Y:S05]  /*14bd0*/  BSYNC.RECONVERGENT B4 ;  /* 0x0000000000047941 */ /* 0x000fea0003800200 */
.L_x_67355:
        /* <DEDUP_REMOVED lines=43> */
.L_x_67353:
[----:B------:R-:W-:Y:S05]  /*14e90*/  BSYNC.RECONVERGENT B3 ;  /* 0x0000000000037941 */ /* 0x000fea0003800200 */
.L_x_67352:
        /* <DEDUP_REMOVED lines=9> */
.L_x_67351:
[----:B------:R-:W-:Y:S05]  /*14f30*/  BSYNC.RECONVERGENT B2 ;  /* 0x0000000000027941 */ /* 0x000fea0003800200 */
.L_x_67350:
        /* <DEDUP_REMOVED lines=20> */
.L_x_67361:
        /* <DEDUP_REMOVED lines=13> */
.L_x_67363:
[----:B------:R-:W-:Y:S05]  /*15150*/  BSYNC.RECONVERGENT B4 ;  /* 0x0000000000047941 */ /* 0x000fea0003800200 */
.L_x_67362:
        /* <DEDUP_REMOVED lines=39> */
[----:B------:R-:W-:Y:S02]  /*153d0*/  LOP3.LUT R6, R10, UR31, R23, 0x96, !PT ;  /* 0x0000001f0a067c12 */ /* 0x000fe4000f8e9617 */
[----:B------:R-:W-:Y:S02]  /*153e0*/  MOV R10, R22 ;  /* 0x00000016000a7202 */ /* 0x000fe40000000f00 */
[----:B------:R-:W-:Y:S01]  /*153f0*/  LOP3.LUT R5, R18, UR32, R21, 0x96, !PT ;  /* 0x0000002012057c12 */ /* 0x000fe2000f8e9615 */
[----:B------:R-:W-:-:S07]  /*15400*/  IMAD.MOV.U32 R18, RZ, RZ, R20 ;  /* 0x000000ffff127224 */ /* 0x000fce00078e0014 */
.L_x_67360:
[----:B------:R-:W-:Y:S05]  /*15410*/  BSYNC.RECONVERGENT B3 ;  /* 0x0000000000037941 */ /* 0x000fea0003800200 */
.L_x_67359:
        /* <DEDUP_REMOVED lines=9> */
.L_x_67358:
[----:B------:R-:W-:Y:S05]  /*154b0*/  BSYNC.RECONVERGENT B2 ;  /* 0x0000000000027941 */ /* 0x000fea0003800200 */
.L_x_67357:
[----:B------:R-:W-:Y:S01]  /*154c0*/  BSSY.RECONVERGENT B2, `(.L_x_67364) ;  /* 0x0000057000027945 */ /* 0x000fe20003800200 */
[----:B------:R-:W-:Y:S01]  /*154d0*/  @!P3 IMAD.MOV.U32 R17, RZ, RZ, R19 ;  /* 0x000000ffff11b224 */ /* 0x000fe200078e0013 */
[----:B0-----:R-:W-:Y:S02]  /*154e0*/  @!P3 MOV R20, R18 ;  /* 0x000000120014b202 */ /* 0x001fe40000000f00 */
        /* <DEDUP_REMOVED lines=17> */
.L_x_67368:
        /* <DEDUP_REMOVED lines=13> */
.L_x_67370:
[----:B------:R-:W-:Y:S05]  /*156d0*/  BSYNC.RECONVERGENT B4 ;  /* 0x0000000000047941 */ /* 0x000fea0003800200 */
.L_x_67369:
        /* <DEDUP_REMOVED lines=43> */
.L_x_67367:
[----:B------:R-:W-:Y:S05]  /*15990*/  BSYNC.RECONVERGENT B3 ;  /* 0x0000000000037941 */ /* 0x000fea0003800200 */
.L_x_67366:
        /* <DEDUP_REMOVED lines=9> */
.L_x_67365:
[----:B------:R-:W-:Y:S05]  /*15a30*/  BSYNC.RECONVERGENT B2 ;  /* 0x0000000000027941 */ /* 0x000fea0003800200 */
.L_x_67364:
        /* <DEDUP_REMOVED lines=19> */
.L_x_67374:
        /* <DEDUP_REMOVED lines=13> */
.L_x_67376:
[----:B------:R-:W-:Y:S05]  /*15c40*/  BSYNC.RECONVERGENT B3 ;  /* 0x0000000000037941 */ /* 0x000fea0003800200 */
.L_x_67375:
        /* <DEDUP_REMOVED lines=43> */
.L_x_67373:
[----:B------:R-:W-:Y:S05]  /*15f00*/  BSYNC.RECONVERGENT B2 ;  /* 0x0000000000027941 */ /* 0x000fea0003800200 */
.L_x_67372:
        /* <DEDUP_REMOVED lines=10> */
.L_x_67349:
        /* <DEDUP_REMOVED lines=21> */
.L_x_67381:
        /* <DEDUP_REMOVED lines=13> */
.L_x_67383:
[----:B------:R-:W-:Y:S05]  /*161d0*/  BSYNC.RECONVERGENT B4 ;  /* 0x0000000000047941 */ /* 0x000fea0003800200 */
.L_x_67382:
        /* <DEDUP_REMOVED lines=43> */
.L_x_67380:
[----:B------:R-:W-:Y:S05]  /*16490*/  BSYNC.RECONVERGENT B3 ;  /* 0x0000000000037941 */ /* 0x000fea0003800200 */
.L_x_67379:
        /* <DEDUP_REMOVED lines=8> */
.L_x_67378:
[----:B------:R-:W-:Y:S05]  /*16520*/  BSYNC.RECONVERGENT B2 ;  /* 0x0000000000027941 */ /* 0x000fea0003800200 */
.L_x_67377:
        /* <DEDUP_REMOVED lines=17> */
.L_x_67388:
        /* <DEDUP_REMOVED lines=13> */
.L_x_67390:
[----:B------:R-:W-:Y:S05]  /*16710*/  BSYNC.RECONVERGENT B4 ;  /* 0x0000000000047941 */ /* 0x000fea0003800200 */
.L_x_67389:
        /* <DEDUP_REMOVED lines=43> */
.L_x_67387:
[----:B------:R-:W-:Y:S05]  /*169d0*/  BSYNC.RECONVERGENT B3 ;  /* 0x0000000000037941 */ /* 0x000fea0003800200 */
.L_x_67386:
[----:B------:R-:W-:Y:S01]  /*169e0*/  I2FP.F32.U32 R11, R11 ;  /* 0x0000000b000b7245 */ /* 0x000fe20000201000 */
[----:B0-----:R-:W-:Y:S02]  /*169f0*/  HFMA2 R20, -RZ, RZ, 0.1171875, 0 ;  /* 0x2f800000ff147431 */ /* 0x001fe400000001ff */
[----:B-----5:R-:W-:-:S03]  /*16a00*/  FMUL.FTZ R17, R77, UR13 ;  /* 0x0000000d4d117c20 */ /* 0x020fc60008410000 */
[----:B------:R-:W-:Y:S01]  /*16a10*/  FFMA.FTZ R11, R11, R20, 1.1641532182693481445e-10 ;  /* 0x2f0000000b0b7423 */ /* 0x000fe20000010014 */
[----:B------:R-:W-:-:S04]  /*16a20*/  FMUL.FTZ R17, R17, UR12 ;  /* 0x0000000c11117c20 */ /* 0x000fc80008410000 */
[----:B------:R-:W-:-:S04]  /*16a30*/  FSETP.GTU.FTZ.AND P3, PT, R11, UR5, PT ;  /* 0x000000050b007c0b */ /* 0x000fc8000bf7c000 */
[----:B------:R-:W-:Y:S02]  /*16a40*/  SEL R11, RZ, 0x1, P3 ;  /* 0x00000001ff0b7807 */ /* 0x000fe40001800000 */
[----:B------:R-:W-:-:S07]  /*16a50*/  FSEL R45, R17, RZ, !P3 ;  /* 0x000000ff112d7208 */ /* 0x000fce0005800000 */
.L_x_67385:
[----:B------:R-:W-:Y:S05]  /*16a60*/  BSYNC.RECONVERGENT B2 ;  /* 0x0000000000027941 */ /* 0x000fea0003800200 */
.L_x_67384:
        /* <DEDUP_REMOVED lines=17> */
.L_x_67395:
        /* <DEDUP_REMOVED lines=13> */
.L_x_67397:
[----:B------:R-:W-:Y:S05]  /*16c50*/  BSYNC.RECONVERGENT B4 ;  /* 0x0000000000047941 */ /* 0x000fea0003800200 */
.L_x_67396:
        /* <DEDUP_REMOVED lines=43> */
.L_x_67394:
[----:B------:R-:W-:Y:S05]  /*16f10*/  BSYNC.RECONVERGENT B3 ;  /* 0x0000000000037941 */ /* 0x000fea0003800200 */
.L_x_67393:
        /* <DEDUP_REMOVED lines=8> */
.L_x_67392:
[----:B------:R-:W-:Y:S05]  /*16fa0*/  BSYNC.RECONVERGENT B2 ;  /* 0x0000000000027941 */ /* 0x000fea0003800200 */
.L_x_67391:
[----:B0-----:R-:W-:Y:S01]  /*16fb0*/  IMAD.MOV.U32 R21, RZ, RZ, R17 ;  /* 0x000000ffff157224 */ /* 0x001fe200078e0011 */
        /* <DEDUP_REMOVED lines=15> */
.L_x_67400:
        /* <DEDUP_REMOVED lines=13> */
.L_x_67402:
[----:B------:R-:W-:Y:S05]  /*17180*/  BSYNC.RECONVERGENT B3 ;  /* 0x0000000000037941 */ /* 0x000fea0003800200 */
.L_x_67401:
        /* <DEDUP_REMOVED lines=43> */
.L_x_67399:
[----:B------:R-:W-:Y:S05]  /*17440*/  BSYNC.RECONVERGENT B2 ;  /* 0x0000000000027941 */ /* 0x000fea0003800200 */
.L_x_67398:
        /* <DEDUP_REMOVED lines=8> */
.L_x_67371:
[----:B------:R-:W-:Y:S05]  /*174d0*/  BSYNC.RECONVERGENT B1 ;  /* 0x0000000000017941 */ /* 0x000fea0003800200 */
.L_x_67348:
        /* <DEDUP_REMOVED lines=16> */
.L_x_67404:
[----:B------:R-:W-:Y:S05]  /*175e0*/  BSYNC.RECONVERGENT B1 ;  /* 0x0000000000017941 */ /* 0x000fea0003800200 */
.L_x_67403:
[----:B------:R-:W-:Y:S04]  /*175f0*/  BSSY.RECONVERGENT B1, `(.L_x_67405) ;  /* 0x0000005000017945 */ /* 0x000fe80003800200 */
[----:B------:R-:W-:Y:S05]  /*17600*/  @!P1 BRA `(.L_x_67406) ;  /* 0x00000000000c9947 */ /* 0x000fea0003800000 */
[----:B------:R-:W2:Y:S02]  /*17610*/  LDC.64 R76, c[0x0][0x390] ;  /* 0x0000e400ff4c7b82 */ /* 0x000ea40000000a00 */
[----:B--2---:R-:W-:-:S06]  /*17620*/  IMAD.WIDE.U32 R76, R15, 0x10, R76 ;  /* 0x000000100f4c7825 */ /* 0x004fcc00078e004c */
[----:B------:R-:W5:Y:S02]  /*17630*/  LDG.E.128 R76, desc[UR8][R76.64] ;  /* 0x000000084c4c7981 */ /* 0x000f64000c1e1d00 */
.L_x_67406:
[----:B------:R-:W-:Y:S05]  /*17640*/  BSYNC.RECONVERGENT B1 ;  /* 0x0000000000017941 */ /* 0x000fea0003800200 */
.L_x_67405:
        /* <DEDUP_REMOVED lines=27> */
.L_x_67413:
        /* <DEDUP_REMOVED lines=13> */
.L_x_67415:
[----:B------:R-:W-:Y:S05]  /*178d0*/  BSYNC.RECONVERGENT B4 ;  /* 0x0000000000047941 */ /* 0x000fea0003800200 */
.L_x_67414:
        /* <DEDUP_REMOVED lines=43> */
.L_x_67412:
[----:B------:R-:W-:Y:S05]  /*17b90*/  BSYNC.RECONVERGENT B3 ;  /* 0x0000000000037941 */ /* 0x000fea0003800200 */
.L_x_67411:
        /* <DEDUP_REMOVED lines=9> */
.L_x_67410:
[----:B------:R-:W-:Y:S05]  /*17c30*/  BSYNC.RECONVERGENT B2 ;  /* 0x0000000000027941 */ /* 0x000fea0003800200 */
.L_x_67409:
        /* <DEDUP_REMOVED lines=20> */
.L_x_67420:
        /* <DEDUP_REMOVED lines=13> */
.L_x_67422:
[----:B------:R-:W-:Y:S05]  /*17e50*/  BSYNC.RECONVERGENT B4 ;  /* 0x0000000000047941 */ /* 0x000fea0003800200 */
.L_x_67421:
        /* <DEDUP_REMOVED lines=43> */
.L_x_67419:
[----:B------:R-:W-:Y:S05]  /*18110*/  BSYNC.RECONVERGENT B3 ;  /* 0x0000000000037941 */ /* 0x000fea0003800200 */
.L_x_67418:
        /* <DEDUP_REMOVED lines=9> */
.L_x_67417:
[----:B------:R-:W-:Y:S05]  /*181b0*/  BSYNC.RECONVERGENT B2 ;  /* 0x0000000000027941 */ /* 0x000fea0003800200 */
.L_x_67416:
        /* <DEDUP_REMOVED lines=20> */
.L_x_67427:
        /* <DEDUP_REMOVED lines=13> */
.L_x_67429:
[----:B------:R-:W-:Y:S05]  /*183d0*/  BSYNC.RECONVERGENT B4 ;  /* 0x0000000000047941 */ /* 0x000fea0003800200 */
.L_x_67428:
        /* <DEDUP_REMOVED lines=43> */
.L_x_67426:
[----:B------:R-:W-:Y:S05]  /*18690*/  BSYNC.RECONVERGENT B3 ;  /* 0x0000000000037941 */ /* 0x000fea0003800200 */
.L_x_67425:
        /* <DEDUP_REMOVED lines=9> */
.L_x_67424:
[----:B------:R-:W-:Y:S05]  /*18730*/  BSYNC.RECONVERGENT B2 ;  /* 0x0000000000027941 */ /* 0x000fea0003800200 */
.L_x_67423:
        /* <DEDUP_REMOVED lines=19> */
.L_x_67433:
        /* <DEDUP_REMOVED lines=13> */
.L_x_67435:
[----:B------:R-:W-:Y:S05]  /*18940*/  BSYNC.RECONVERGENT B3 ;  /* 0x0000000000037941 */ /* 0x000fea0003800200 */
.L_x_67434:
        /* <DEDUP_REMOVED lines=43> */
.L_x_67432:
[----:B------:R-:W-:Y:S05]  /*18c00*/  BSYNC.RECONVERGENT B2 ;  /* 0x0000000000027941 */ /* 0x000fea0003800200 */
.L_x_67431:
        /* <DEDUP_REMOVED lines=10> */
.L_x_67408:
        /* <DEDUP_REMOVED lines=21> */
.L_x_67440:
        /* <DEDUP_REMOVED lines=13> */
.L_x_67442:
[----:B------:R-:W-:Y:S05]  /*18ed0*/  BSYNC.RECONVERGENT B4 ;  /* 0x0000000000047941 */ /* 0x000fea0003800200 */
.L_x_67441:
        /* <DEDUP_REMOVED lines=43> */
.L_x_67439:
[----:B------:R-:W-:Y:S05]  /*19190*/  BSYNC.RECONVERGENT B3 ;  /* 0x0000000000037941 */ /* 0x000fea0003800200 */
.L_x_67438:
        /* <DEDUP_REMOVED lines=8> */
.L_x_67437:
[----:B------:R-:W-:Y:S05]  /*19220*/  BSYNC.RECONVERGENT B2 ;  /* 0x0000000000027941 */ /* 0x000fea0003800200 */
.L_x_67436:
        /* <DEDUP_REMOVED lines=17> */
.L_x_67447:
        /* <DEDUP_REMOVED lines=13> */
.L_x_67449:
[----:B------:R-:W-:Y:S05]  /*19410*/  BSYNC.RECONVERGENT B4 ;  /* 0x0000000000047941 */ /* 0x000fea0003800200 */
.L_x_67448:
        /* <DEDUP_REMOVED lines=43> */
.L_x_67446:
[----:B------:R-:W-:Y:S05]  /*196d0*/  BSYNC.RECONVERGENT B3 ;  /* 0x0000000000037941 */ /* 0x000fea0003800200 */
.L_x_67445:
        /* <DEDUP_REMOVED lines=8> */
.L_x_67444:
[----:B------:R-:W-:Y:S05]  /*19760*/  BSYNC.RECONVERGENT B2 ;  /* 0x0000000000027941 */ /* 0x000fea0003800200 */
.L_x_67443:
        /* <DEDUP_REMOVED lines=17> */
.L_x_67454:
        /* <DEDUP_REMOVED lines=13> */
.L_x_67456:
[----:B------:R-:W-:Y:S05]  /*19950*/  BSYNC.RECONVERGENT B4 ;  /* 0x0000000000047941 */ /* 0x000fea0003800200 */
.L_x_67455:
        /* <DEDUP_REMOVED lines=43> */
.L_x_67453:
[----:B------:R-:W-:Y:S05]  /*19c10*/  BSYNC.RECONVERGENT B3 ;  /* 0x0000000000037941 */ /* 0x000fea0003800200 */
.L_x_67452:
        /* <DEDUP_REMOVED lines=8> */
.L_x_67451:
[----:B------:R-:W-:Y:S05]  /*19ca0*/  BSYNC.RECONVERGENT B2 ;  /* 0x0000000000027941 */ /* 0x000fea0003800200 */
.L_x_67450:
        /* <DEDUP_REMOVED lines=16> */
.L_x_67459:
        /* <DEDUP_REMOVED lines=13> */
.L_x_67461:
[----:B------:R-:W-:Y:S05]  /*19e80*/  BSYNC.RECONVERGENT B3 ;  /* 0x0000000000037941 */ /* 0x000fea0003800200 */
.L_x_67460:
        /* <DEDUP_REMOVED lines=43> */
.L_x_67458:
[----:B------:R-:W-:Y:S05]  /*1a140*/  BSYNC.RECONVERGENT B2 ;  /* 0x0000000000027941 */ /* 0x000fea0003800200 */
.L_x_67457:
        /* <DEDUP_REMOVED lines=8> */
.L_x_67430:
[----:B------:R-:W-:Y:S05]  /*1a1d0*/  BSYNC.RECONVERGENT B1 ;  /* 0x0000000000017941 */ /* 0x000fea0003800200 */
.L_x_67407:
        /* <DEDUP_REMOVED lines=16> */
.L_x_67463:
[----:B------:R-:W-:Y:S05]  /*1a2e0*/  BSYNC.RECONVERGENT B1 ;  /* 0x0000000000017941 */ /* 0x000fea0003800200 */
.L_x_67462:
[----:B------:R-:W-:Y:S04]  /*1a2f0*/  BSSY.RECONVERGENT B1, `(.L_x_67464) ;  /* 0x0000005000017945 */ /* 0x000fe80003800200 */
[----:B------:R-:W-:Y:S05]  /*1a300*/  @!P1 BRA `(.L_x_67465) ;  /* 0x00000000000c9947 */ /* 0x000fea0003800000 */
[----:B------:R-:W2:Y:S02]  /*1a310*/  LDC.64 R76, c[0x0][0x390] ;  /* 0x0000e400ff4c7b82 */ /* 0x000ea40000000a00 */
[----:B--2---:R-:W-:-:S06]  /*1a320*/  IMAD.WIDE.U32 R76, R16, 0x10, R76 ;  /* 0x00000010104c7825 */ /* 0x004fcc00078e004c */
[----:B------:R-:W5:Y:S02]  /*1a330*/  LDG.E.128 R76, desc[UR8][R76.64] ;  /* 0x000000084c4c7981 */ /* 0x000f64000c1e1d00 */
.L_x_67465:
[----:B------:R-:W-:Y:S05]  /*1a340*/  BSYNC.RECONVERGENT B1 ;  /* 0x0000000000017941 */ /* 0x000fea0003800200 */
.L_x_67464:
        /* <DEDUP_REMOVED lines=27> */
.L_x_67472:
        /* <DEDUP_REMOVED lines=13> */
.L_x_67474:
[----:B------:R-:W-:Y:S05]  /*1a5d0*/  BSYNC.RECONVERGENT B4 ;  /* 0x0000000000047941 */ /* 0x000fea0003800200 */
.L_x_67473:
        /* <DEDUP_REMOVED lines=43> */
.L_x_67471:
[----:B------:R-:W-:Y:S05]  /*1a890*/  BSYNC.RECONVERGENT B3 ;  /* 0x0000000000037941 */ /* 0x000fea0003800200 */
.L_x_67470:
        /* <DEDUP_REMOVED lines=9> */
.L_x_67469:
[----:B------:R-:W-:Y:S05]  /*1a930*/  BSYNC.RECONVERGENT B2 ;  /* 0x0000000000027941 */ /* 0x000fea0003800200 */
.L_x_67468:
        /* <DEDUP_REMOVED lines=20> */
.L_x_67479:
        /* <DEDUP_REMOVED lines=13> */
.L_x_67481:
[----:B------:R-:W-:Y:S05]  /*1ab50*/  BSYNC.RECONVERGENT B4 ;  /* 0x0000000000047941 */ /* 0x000fea0003800200 */
.L_x_67480:
        /* <DEDUP_REMOVED lines=43> */
.L_x_67478:
[----:B------:R-:W-:Y:S05]  /*1ae10*/  BSYNC.RECONVERGENT B3 ;  /* 0x0000000000037941 */ /* 0x000fea0003800200 */
.L_x_67477:
        /* <DEDUP_REMOVED lines=9> */
.L_x_67476:
[----:B------:R-:W-:Y:S05]  /*1aeb0*/  BSYNC.RECONVERGENT B2 ;  /* 0x0000000000027941 */ /* 0x000fea0003800200 */
.L_x_67475:
        /* <DEDUP_REMOVED lines=20> */
.L_x_67486:
        /* <DEDUP_REMOVED lines=13> */
.L_x_67488:
[----:B------:R-:W-:Y:S05]  /*1b0d0*/  BSYNC.RECONVERGENT B4 ;  /* 0x0000000000047941 */ /* 0x000fea0003800200 */
.L_x_67487:
        /* <DEDUP_REMOVED lines=43> */
.L_x_67485:
[----:B------:R-:W-:Y:S05]  /*1b390*/  BSYNC.RECONVERGENT B3 ;  /* 0x0000000000037941 */ /* 0x000fea0003800200 */
.L_x_67484:
        /* <DEDUP_REMOVED lines=9> */
.L_x_67483:
[----:B------:R-:W-:Y:S05]  /*1b430*/  BSYNC.RECONVERGENT B2 ;  /* 0x0000000000027941 */ /* 0x000fea0003800200 */
.L_x_67482:
        /* <DEDUP_REMOVED lines=19> */
.L_x_67492:
        /* <DEDUP_REMOVED lines=13> */
.L_x_67494:
[----:B------:R-:W-:Y:S05]  /*1b640*/  BSYNC.RECONVERGENT B3 ;  /* 0x0000000000037941 */ /* 0x000fea0003800200 */
.L_x_67493:
        /* <DEDUP_REMOVED lines=43> */
.L_x_67491:
[----:B------:R-:W-:Y:S05]  /*1b900*/  BSYNC.RECONVERGENT B2 ;  /* 0x0000000000027941 */ /* 0x000fea0003800200 */
.L_x_67490:
        /* <DEDUP_REMOVED lines=10> */
.L_x_67467:
        /* <DEDUP_REMOVED lines=21> */
.L_x_67499:
        /* <DEDUP_REMOVED lines=13> */
.L_x_67501:
[----:B------:R-:W-:Y:S05]  /*1bbd0*/  BSYNC.RECONVERGENT B4 ;  /* 0x0000000000047941 */ /* 0x000fea0003800200 */
.L_x_67500:
        /* <DEDUP_REMOVED lines=43> */
.L_x_67498:
[----:B------:R-:W-:Y:S05]  /*1be90*/  BSYNC.RECONVERGENT B3 ;  /* 0x0000000000037941 */ /* 0x000fea0003800200 */
.L_x_67497:
        /* <DEDUP_REMOVED lines=8> */
.L_x_67496:
[----:B------:R-:W-:Y:S05]  /*1bf20*/  BSYNC.RECONVERGENT B2 ;  /* 0x0000000000027941 */ /* 0x000fea0003800200 */
.L_x_67495:
        /* <DEDUP_REMOVED lines=17> */
.L_x_67506:
        /* <DEDUP_REMOVED lines=13> */
.L_x_67508:
[----:B------:R-:W-:Y:S05]  /*1c110*/  BSYNC.RECONVERGENT B4 ;  /* 0x0000000000047941 */ /* 0x000fea0003800200 */
.L_x_67507:
        /* <DEDUP_REMOVED lines=43> */
.L_x_67505:
[----:B------:R-:W-:Y:S05]  /*1c3d0*/  BSYNC.RECONVERGENT B3 ;  /* 0x0000000000037941 */ /* 0x000fea0003800200 */
.L_x_67504:
        /* <DEDUP_REMOVED lines=8> */
.L_x_67503:
[----:B------:R-:W-:Y:S05]  /*1c460*/  BSYNC.RECONVERGENT B2 ;  /* 0x0000000000027941 */ /* 0x000fea0003800200 */
.L_x_67502:
        /* <DEDUP_REMOVED lines=17> */
.L_x_67513:
        /* <DEDUP_REMOVED lines=13> */
.L_x_67515:
[----:B------:R-:W-:Y:S05]  /*1c650*/  BSYNC.RECONVERGENT B4 ;  /* 0x0000000000047941 */ /* 0x000fea0003800200 */
.L_x_67514:
        /* <DEDUP_REMOVED lines=43> */
.L_x_67512:
[----:B------:R-:W-:Y:S05]  /*1c910*/  BSYNC.RECONVERGENT B3 ;  /* 0x0000000000037941 */ /* 0x000fea0003800200 */
.L_x_67511:
        /* <DEDUP_REMOVED lines=8> */
.L_x_67510:
[----:B------:R-:W-:Y:S05]  /*1c9a0*/  BSYNC.RECONVERGENT B2 ;  /* 0x0000000000027941 */ /* 0x000fea0003800200 */
.L_x_67509:
        /* <DEDUP_REMOVED lines=16> */
.L_x_67518:
        /* <DEDUP_REMOVED lines=13> */
.L_x_67520:
[----:B------:R-:W-:Y:S05]  /*1cb80*/  BSYNC.RECONVERGENT B3 ;  /* 0x0000000000037941 */ /* 0x000fea0003800200 */
.L_x_67519:
        /* <DEDUP_REMOVED lines=43> */
.L_x_67517:
[----:B------:R-:W-:Y:S05]  /*1ce40*/  BSYNC.RECONVERGENT B2 ;  /* 0x0000000000027941 */ /* 0x000fea0003800200 */
.L_x_67516:
        /* <DEDUP_REMOVED lines=8> */
.L_x_67489:
[----:B------:R-:W-:Y:S05]  /*1ced0*/  BSYNC.RECONVERGENT B1 ;  /* 0x0000000000017941 */ /* 0x000fea0003800200 */
.L_x_67466:
        /* <DEDUP_REMOVED lines=16> */
.L_x_67522:
[----:B------:R-:W-:Y:S05]  /*1cfe0*/  BSYNC.RECONVERGENT B1 ;  /* 0x0000000000017941 */ /* 0x000fea0003800200 */
.L_x_67521:
[----:B------:R-:W-:Y:S04]  /*1cff0*/  BSSY.RECONVERGENT B1, `(.L_x_67523) ;  /* 0x0000005000017945 */ /* 0x000fe80003800200 */
[----:B------:R-:W-:Y:S05]  /*1d000*/  @!P1 BRA `(.L_x_67524) ;  /* 0x00000000000c9947 */ /* 0x000fea0003800000 */
[----:B------:R-:W2:Y:S02]  /*1d010*/  LDC.64 R76, c[0x0][0x390] ;  /* 0x0000e400ff4c7b82 */ /* 0x000ea40000000a00 */
[----:B--2---:R-:W-:-:S06]  /*1d020*/  IMAD.WIDE.U32 R76, R14, 0x10, R76 ;  /* 0x000000100e4c7825 */ /* 0x004fcc00078e004c */
[----:B------:R-:W5:Y:S02]  /*1d030*/  LDG.E.128 R76, desc[UR8][R76.64] ;  /* 0x000000084c4c7981 */ /* 0x000f64000c1e1d00 */
.L_x_67524:
[----:B------:R-:W-:Y:S05]  /*1d040*/  BSYNC.RECONVERGENT B1 ;  /* 0x0000000000017941 */ /* 0x000fea0003800200 */
.L_x_67523:
        /* <DEDUP_REMOVED lines=27> */
.L_x_67531:
        /* <DEDUP_REMOVED lines=13> */
.L_x_67533:
[----:B------:R-:W-:Y:S05]  /*1d2d0*/  BSYNC.RECONVERGENT B4 ;  /* 0x0000000000047941 */ /* 0x000fea0003800200 */
.L_x_67532:
        /* <DEDUP_REMOVED lines=43> */
.L_x_67530:
[----:B------:R-:W-:Y:S05]  /*1d590*/  BSYNC.RECONVERGENT B3 ;  /* 0x0000000000037941 */ /* 0x000fea0003800200 */
.L_x_67529:
        /* <DEDUP_REMOVED lines=9> */
.L_x_67528:
[----:B------:R-:W-:Y:S05]  /*1d630*/  BSYNC.RECONVERGENT B2 ;  /* 0x0000000000027941 */ /* 0x000fea0003800200 */
.L_x_67527:
        /* <DEDUP_REMOVED lines=20> */
.L_x_67538:
        /* <DEDUP_REMOVED lines=13> */
.L_x_67540:
[----:B------:R-:W-:Y:S05]  /*1d850*/  BSYNC.RECONVERGENT B4 ;  /* 0x0000000000047941 */ /* 0x000fea0003800200 */
.L_x_67539:
        /* <DEDUP_REMOVED lines=43> */
.L_x_67537:
[----:B------:R-:W-:Y:S05]  /*1db10*/  BSYNC.RECONVERGENT B3 ;  /* 0x0000000000037941 */ /* 0x000fea0003800200 */
.L_x_67536:
        /* <DEDUP_REMOVED lines=9> */
.L_x_67535:
[----:B------:R-:W-:Y:S05]  /*1dbb0*/  BSYNC.RECONVERGENT B2 ;  /* 0x0000000000027941 */ /* 0x000fea0003800200 */
.L_x_67534:
        /* <DEDUP_REMOVED lines=20> */
.L_x_67545:
        /* <DEDUP_REMOVED lines=13> */
.L_x_67547:
[----:B------:R-:W-:Y:S05]  /*1ddd0*/  BSYNC.RECONVERGENT B4 ;  /* 0x0000000000047941 */ /* 0x000fea0003800200 */
.L_x_67546:
        /* <DEDUP_REMOVED lines=43> */
.L_x_67544:
[----:B------:R-:W-:Y:S05]  /*1e090*/  BSYNC.RECONVERGENT B3 ;  /* 0x0000000000037941 */ /* 0x000fea0003800200 */
.L_x_67543:
        /* <DEDUP_REMOVED lines=9> */
.L_x_67542:
[----:B------:R-:W-:Y:S05]  /*1e130*/  BSYNC.RECONVERGENT B2 ;  /* 0x0000000000027941 */ /* 0x000fea0003800200 */
.L_x_67541:
        /* <DEDUP_REMOVED lines=19> */
.L_x_67551:
        /* <DEDUP_REMOVED lines=13> */
.L_x_67553:
[----:B------:R-:W-:Y:S05]  /*1e340*/  BSYNC.RECONVERGENT B3 ;  /* 0x0000000000037941 */ /* 0x000fea0003800200 */
.L_x_67552:
        /* <DEDUP_REMOVED lines=43> */
.L_x_67550:
[----:B------:R-:W-:Y:S05]  /*1e600*/  BSYNC.RECONVERGENT B2 ;  /* 0x0000000000027941 */ /* 0x000fea0003800200 */
.L_x_67549:
        /* <DEDUP_REMOVED lines=10> */
.L_x_67526:
        /* <DEDUP_REMOVED lines=21> */
.L_x_67558:
        /* <DEDUP_REMOVED lines=13> */
.L_x_67560:
[----:B------:R-:W-:Y:S05]  /*1e8d0*/  BSYNC.RECONVERGENT B4 ;  /* 0x0000000000047941 */ /* 0x000fea0003800200 */
.L_x_67559:
        /* <DEDUP_REMOVED lines=43> */
.L_x_67557:
[----:B------:R-:W-:Y:S05]  /*1eb90*/  BSYNC.RECONVERGENT B3 ;  /* 0x0000000000037941 */ /* 0x000fea0003800200 */
.L_x_67556:
        /* <DEDUP_REMOVED lines=8> */
.L_x_67555:
[----:B------:R-:W-:Y:S05]  /*1ec20*/  BSYNC.RECONVERGENT B2 ;  /* 0x0000000000027941 */ /* 0x000fea0003800200 */
.L_x_67554:
        /* <DEDUP_REMOVED lines=17> */
.L_x_67565:
        /* <DEDUP_REMOVED lines=13> */
.L_x_67567:
[----:B------:R-:W-:Y:S05]  /*1ee10*/  BSYNC.RECONVERGENT B4 ;  /* 0x0000000000047941 */ /* 0x000fea0003800200 */
.L_x_67566:
        /* <DEDUP_REMOVED lines=43> */
.L_x_67564:
[----:B------:R-:W-:Y:S05]  /*1f0d0*/  BSYNC.RECONVERGENT B3 ;  /* 0x0000000000037941 */ /* 0x000fea0003800200 */
.L_x_67563:
        /* <DEDUP_REMOVED lines=8> */
.L_x_67562:
[----:B------:R-:W-:Y:S05]  /*1f160*/  BSYNC.RECONVERGENT B2 ;  /* 0x0000000000027941 */ /* 0x000fea0003800200 */
.L_x_67561:
        /* <DEDUP_REMOVED lines=17> */
.L_x_67572:
        /* <DEDUP_REMOVED lines=13> */
.L_x_67574:
[----:B------:R-:W-:Y:S05]  /*1f350*/  BSYNC.RECONVERGENT B4 ;  /* 0x0000000000047941 */ /* 0x000fea0003800200 */
.L_x_67573:
        /* <DEDUP_REMOVED lines=43> */
.L_x_67571:
[----:B------:R-:W-:Y:S05]  /*1f610*/  BSYNC.RECONVERGENT B3 ;  /* 0x0000000000037941 */ /* 0x000fea0003800200 */
.L_x_67570:
        /* <DEDUP_REMOVED lines=8> */
.L_x_67569:
[----:B------:R-:W-:Y:S05]  /*1f6a0*/  BSYNC.RECONVERGENT B2 ;  /* 0x0000000000027941 */ /* 0x000fea0003800200 */
.L_x_67568:
        /* <DEDUP_REMOVED lines=16> */
.L_x_67577:
        /* <DEDUP_REMOVED lines=13> */
.L_x_67579:
[----:B------:R-:W-:Y:S05]  /*1f880*/  BSYNC.RECONVERGENT B3 ;  /* 0x0000000000037941 */ /* 0x000fea0003800200 */
.L_x_67578:
        /* <DEDUP_REMOVED lines=43> */
.L_x_67576:
[----:B------:R-:W-:Y:S05]  /*1fb40*/  BSYNC.RECONVERGENT B2 ;  /* 0x0000000000027941 */ /* 0x000fea0003800200 */
.L_x_67575:
        /* <DEDUP_REMOVED lines=8> */
.L_x_67548:
[----:B------:R-:W-:Y:S05]  /*1fbd0*/  BSYNC.RECONVERGENT B1 ;  /* 0x0000000000017941 */ /* 0x000fea0003800200 */
.L_x_67525:
[----:B0-----:R-:W-:Y:S01]  /*1fbe0*/  IMAD.WIDE.U32 R20, R15, 0x10, R212 ;  /* 0x000000100f147825 */ /* 0x001fe200078e00d4 */
        /* <DEDUP_REMOVED lines=15> */
.L_x_67581:
[----:B------:R-:W-:Y:S05]  /*1fce0*/  BSYNC.RECONVERGENT B1 ;  /* 0x0000000000017941 */ /* 0x000fea0003800200 */
.L_x_67580:
[----:B------:R-:W-:Y:S04]  /*1fcf0*/  BSSY.RECONVERGENT B1, `(.L_x_67582) ;  /* 0x0000005000017945 */ /* 0x000fe80003800200 */
[----:B------:R-:W-:Y:S05]  /*1fd00*/  @!P1 BRA `(.L_x_67583) ;  /* 0x00000000000c9947 */ /* 0x000fea0003800000 */
[----:B------:R-:W2:Y:S02]  /*1fd10*/  LDC.64 R76, c[0x0][0x390] ;  /* 0x0000e400ff4c7b82 */ /* 0x000ea40000000a00 */
[----:B--2---:R-:W-:-:S06]  /*1fd20*/  IMAD.WIDE.U32 R76, R15, 0x10, R76 ;  /* 0x000000100f4c7825 */ /* 0x004fcc00078e004c */
[----:B------:R-:W5:Y:S02]  /*1fd30*/  LDG.E.128 R76, desc[UR8][R76.64] ;  /* 0x000000084c4c7981 */ /* 0x000f64000c1e1d00 */
.L_x_67583:
[----:B------:R-:W-:Y:S05]  /*1fd40*/  BSYNC.RECONVERGENT B1 ;  /* 0x0000000000017941 */ /* 0x000fea0003800200 */
.L_x_67582:
        /* <DEDUP_REMOVED lines=27> */
.L_x_67590:
        /* <DEDUP_REMOVED lines=13> */
.L_x_67592:
[----:B------:R-:W-:Y:S05]  /*1ffd0*/  BSYNC.RECONVERGENT B4 ;  /* 0x0000000000047941 */ /* 0x000fea0003800200 */
.L_x_67591:
        /* <DEDUP_REMOVED lines=43> */
.L_x_67589:
[----:B------:R-:W-:Y:S05]  /*20290*/  BSYNC.RECONVERGENT B3 ;  /* 0x0000000000037941 */ /* 0x000fea0003800200 */
.L_x_67588:
        /* <DEDUP_REMOVED lines=9> */
.L_x_67587:
[----:B------:R-:W-:Y:S05]  /*20330*/  BSYNC.RECONVERGENT B2 ;  /* 0x0000000000027941 */ /* 0x000fea0003800200 */
.L_x_67586:
[----:B------:R-:W-:Y:S01]  /*20340*/  BSSY.RECONVERGENT B2, `(.L_x_67593) ;  /* 0x0000057000027945 */ /* 0x000fe20003800200 */
[----:B0-----:R-:W-:Y:S01]  /*20350*/  @!P3 MOV R20, R19 ;  /* 0x000000130014b202 */ /* 0x001fe20000000f00 */
        /* <DEDUP_REMOVED lines=18> */
.L_x_67597:
        /* <DEDUP_REMOVED lines=13> */
.L_x_67599:
[----:B------:R-:W-:Y:S05]  /*20550*/  BSYNC.RECONVERGENT B4 ;  /* 0x0000000000047941 */ /* 0x000fea0003800200 */
.L_x_67598:
        /* <DEDUP_REMOVED lines=43> */
.L_x_67596:
[----:B------:R-:W-:Y:S05]  /*20810*/  BSYNC.RECONVERGENT B3 ;  /* 0x0000000000037941 */ /* 0x000fea0003800200 */
.L_x_67595:
        /* <DEDUP_REMOVED lines=9> */
.L_x_67594:
[----:B------:R-:W-:Y:S05]  /*208b0*/  BSYNC.RECONVERGENT B2 ;  /* 0x0000000000027941 */ /* 0x000fea0003800200 */
.L_x_67593:
        /* <DEDUP_REMOVED lines=20> */
.L_x_67604:
        /* <DEDUP_REMOVED lines=13> */
.L_x_67606:
[----:B------:R-:W-:Y:S05]  /*20ad0*/  BSYNC.RECONVERGENT B4 ;  /* 0x0000000000047941 */ /* 0x000fea0003800200 */
.L_x_67605:
        /* <DEDUP_REMOVED lines=43> */
.L_x_67603:
[----:B------:R-:W-:Y:S05]  /*20d90*/  BSYNC.RECONVERGENT B3 ;  /* 0x0000000000037941 */ /* 0x000fea0003800200 */
.L_x_67602:
        /* <DEDUP_REMOVED lines=9> */
.L_x_67601:
[----:B------:R-:W-:Y:S05]  /*20e30*/  BSYNC.RECONVERGENT B2 ;  /* 0x0000000000027941 */ /* 0x000fea0003800200 */
.L_x_67600:
        /* <DEDUP_REMOVED lines=19> */
.L_x_67610:
        /* <DEDUP_REMOVED lines=13> */
.L_x_67612:
[----:B------:R-:W-:Y:S05]  /*21040*/  BSYNC.RECONVERGENT B3 ;  /* 0x0000000000037941 */ /* 0x000fea0003800200 */
.L_x_67611:
        /* <DEDUP_REMOVED lines=43> */
.L_x_67609:
[----:B------:R-:W-:Y:S05]  /*21300*/  BSYNC.RECONVERGENT B2 ;  /* 0x0000000000027941 */ /* 0x000fea0003800200 */
.L_x_67608:
        /* <DEDUP_REMOVED lines=10> */
.L_x_67585:
        /* <DEDUP_REMOVED lines=21> */
.L_x_67617:
        /* <DEDUP_REMOVED lines=13> */
.L_x_67619:
[----:B------:R-:W-:Y:S05]  /*215d0*/  BSYNC.RECONVERGENT B4 ;  /* 0x0000000000047941 */ /* 0x000fea0003800200 */
.L_x_67618:
        /* <DEDUP_REMOVED lines=43> */
.L_x_67616:
[----:B------:R-:W-:Y:S05]  /*21890*/  BSYNC.RECONVERGENT B3 ;  /* 0x0000000000037941 */ /* 0x000fea0003800200 */
.L_x_67615:
        /* <DEDUP_REMOVED lines=8> */
.L_x_67614:
[----:B------:R-:W-:Y:S05]  /*21920*/  BSYNC.RECONVERGENT B2 ;  /* 0x0000000000027941 */ /* 0x000fea0003800200 */
.L_x_67613:
        /* <DEDUP_REMOVED lines=17> */
.L_x_67624:
        /* <DEDUP_REMOVED lines=13> */
.L_x_67626:
[----:B------:R-:W-:Y:S05]  /*21b10*/  BSYNC.RECONVERGENT B4 ;  /* 0x0000000000047941 */ /* 0x000fea0003800200 */
.L_x_67625:
        /* <DEDUP_REMOVED lines=43> */
.L_x_67623:
[----:B------:R-:W-:Y:S05]  /*21dd0*/  BSYNC.RECONVERGENT B3 ;  /* 0x0000000000037941 */ /* 0x000fea0003800200 */
.L_x_67622:
        /* <DEDUP_REMOVED lines=8> */
.L_x_67621:
[----:B------:R-:W-:Y:S05]  /*21e60*/  BSYNC.RECONVERGENT B2 ;  /* 0x0000000000027941 */ /* 0x000fea0003800200 */
.L_x_67620:
        /* <DEDUP_REMOVED lines=17> */
.L_x_67631:
        /* <DEDUP_REMOVED lines=13> */
.L_x_67633:
[----:B------:R-:W-:Y:S05]  /*22050*/  BSYNC.RECONVERGENT B4 ;  /* 0x0000000000047941 */ /* 0x000fea0003800200 */
.L_x_67632:
        /* <DEDUP_REMOVED lines=43> */
.L_x_67630:
[----:B------:R-:W-:Y:S05]  /*22310*/  BSYNC.RECONVERGENT B3 ;  /* 0x0000000000037941 */ /* 0x000fea0003800200 */
.L_x_67629:
        /* <DEDUP_REMOVED lines=8> */
.L_x_67628:
[----:B------:R-:W-:Y:S05]  /*223a0*/  BSYNC.RECONVERGENT B2 ;  /* 0x0000000000027941 */ /* 0x000fea0003800200 */
.L_x_67627:
        /* <DEDUP_REMOVED lines=16> */
.L_x_67636:
        /* <DEDUP_REMOVED lines=13> */
.L_x_67638:
[----:B------:R-:W-:Y:S05]  /*22580*/  BSYNC.RECONVERGENT B3 ;  /* 0x0000000000037941 */ /* 0x000fea0003800200 */
.L_x_67637:
        /* <DEDUP_REMOVED lines=43> */
.L_x_67635:
[----:B------:R-:W-:Y:S05]  /*22840*/  BSYNC.RECONVERGENT B2 ;  /* 0x0000000000027941 */ /* 0x000fea0003800200 */
.L_x_67634:
        /* <DEDUP_REMOVED lines=8> */
.L_x_67607:
[----:B------:R-:W-:Y:S05]  /*228d0*/  BSYNC.RECONVERGENT B1 ;  /* 0x0000000000017941 */ /* 0x000fea0003800200 */
.L_x_67584:
        /* <DEDUP_REMOVED lines=16> */
.L_x_67640:
[----:B------:R-:W-:Y:S05]  /*229e0*/  BSYNC.RECONVERGENT B1 ;  /* 0x0000000000017941 */ /* 0x000fea0003800200 */
.L_x_67639:
[----:B------:R-:W-:Y:S04]  /*229f0*/  BSSY.RECONVERGENT B1, `(.L_x_67641) ;  /* 0x0000005000017945 */ /* 0x000fe80003800200 */
[----:B------:R-:W-:Y:S05]  /*22a00*/  @!P1 BRA `(.L_x_67642) ;  /* 0x00000000000c9947 */ /* 0x000fea0003800000 */
[----:B------:R-:W2:Y:S02]  /*22a10*/  LDC.64 R76, c[0x0][0x390] ;  /* 0x0000e400ff4c7b82 */ /* 0x000ea40000000a00 */
[----:B--2---:R-:W-:-:S06]  /*22a20*/  IMAD.WIDE.U32 R76, R16, 0x10, R76 ;  /* 0x00000010104c7825 */ /* 0x004fcc00078e004c */
[----:B------:R-:W5:Y:S02]  /*22a30*/  LDG.E.128 R76, desc[UR8][R76.64] ;  /* 0x000000084c4c7981 */ /* 0x000f64000c1e1d00 */
.L_x_67642:
[----:B------:R-:W-:Y:S05]  /*22a40*/  BSYNC.RECONVERGENT B1 ;  /* 0x0000000000017941 */ /* 0x000fea0003800200 */
.L_x_67641:
        /* <DEDUP_REMOVED lines=27> */
.L_x_67649:
        /* <DEDUP_REMOVED lines=13> */
.L_x_67651:
[----:B------:R-:W-:Y:S05]  /*22cd0*/  BSYNC.RECONVERGENT B4 ;  /* 0x0000000000047941 */ /* 0x000fea0003800200 */
.L_x_67650:
        /* <DEDUP_REMOVED lines=43> */
.L_x_67648:
[----:B------:R-:W-:Y:S05]  /*22f90*/  BSYNC.RECONVERGENT B3 ;  /* 0x0000000000037941 */ /* 0x000fea0003800200 */
.L_x_67647:
        /* <DEDUP_REMOVED lines=9> */
.L_x_67646:
[----:B------:R-:W-:Y:S05]  /*23030*/  BSYNC.RECONVERGENT B2 ;  /* 0x0000000000027941 */ /* 0x000fea0003800200 */
.L_x_67645:
        /* <DEDUP_REMOVED lines=20> */
.L_x_67656:
        /* <DEDUP_REMOVED lines=13> */
.L_x_67658:
[----:B------:R-:W-:Y:S05]  /*23250*/  BSYNC.RECONVERGENT B4 ;  /* 0x0000000000047941 */ /* 0x000fea0003800200 */
.L_x_67657:
[----:B0-----:R-:W-:Y:S01]  /*23260*/  IMAD.WIDE.U32 R20, R0, -0x326172a9, RZ ;  /* 0xcd9e8d5700147825 */ /* 0x001fe200078e00ff */
        /* <DEDUP_REMOVED lines=42> */
.L_x_67655:
[----:B------:R-:W-:Y:S05]  /*23510*/  BSYNC.RECONVERGENT B3 ;  /* 0x0000000000037941 */ /* 0x000fea0003800200 */
.L_x_67654:
        /* <DEDUP_REMOVED lines=9> */
.L_x_67653:
[----:B------:R-:W-:Y:S05]  /*235b0*/  BSYNC.RECONVERGENT B2 ;  /* 0x0000000000027941 */ /* 0x000fea0003800200 */
.L_x_67652:
        /* <DEDUP_REMOVED lines=20> */
.L_x_67663:
        /* <DEDUP_REMOVED lines=13> */
.L_x_67665:
[----:B------:R-:W-:Y:S05]  /*237d0*/  BSYNC.RECONVERGENT B4 ;  /* 0x0000000000047941 */ /* 0x000fea0003800200 */
.L_x_67664:
        /* <DEDUP_REMOVED lines=43> */
.L_x_67662:
[----:B------:R-:W-:Y:S05]  /*23a90*/  BSYNC.RECONVERGENT B3 ;  /* 0x0000000000037941 */ /* 0x000fea0003800200 */
.L_x_67661:
        /* <DEDUP_REMOVED lines=9> */
.L_x_67660:
[----:B------:R-:W-:Y:S05]  /*23b30*/  BSYNC.RECONVERGENT B2 ;  /* 0x0000000000027941 */ /* 0x000fea0003800200 */
.L_x_67659:
        /* <DEDUP_REMOVED lines=19> */
.L_x_67669:
        /* <DEDUP_REMOVED lines=13> */
.L_x_67671:
[----:B------:R-:W-:Y:S05]  /*23d40*/  BSYNC.RECONVERGENT B3 ;  /* 0x0000000000037941 */ /* 0x000fea0003800200 */
.L_x_67670:
        /* <DEDUP_REMOVED lines=43> */
.L_x_67668:
[----:B------:R-:W-:Y:S05]  /*24000*/  BSYNC.RECONVERGENT B2 ;  /* 0x0000000000027941 */ /* 0x000fea0003800200 */
.L_x_67667:
        /* <DEDUP_REMOVED lines=10> */
.L_x_67644:
        /* <DEDUP_REMOVED lines=21> */
.L_x_67676:
        /* <DEDUP_REMOVED lines=13> */
.L_x_67678:
[----:B------:R-:W-:Y:S05]  /*242d0*/  BSYNC.RECONVERGENT B4 ;  /* 0x0000000000047941 */ /* 0x000fea0003800200 */
.L_x_67677:
        /* <DEDUP_REMOVED lines=43> */
.L_x_67675:
[----:B------:R-:W-:Y:S05]  /*24590*/  BSYNC.RECONVERGENT B3 ;  /* 0x0000000000037941 */ /* 0x000fea0003800200 */
.L_x_67674:
        /* <DEDUP_REMOVED lines=8> */
.L_x_67673:
[----:B------:R-:W-:Y:S05]  /*24620*/  BSYNC.RECONVERGENT B2 ;  /* 0x0000000000027941 */ /* 0x000fea0003800200 */
.L_x_67672:
        /* <DEDUP_REMOVED lines=17> */
.L_x_67683:
        /* <DEDUP_REMOVED lines=13> */
.L_x_67685:
[----:B------:R-:W-:Y:S05]  /*24810*/  BSYNC.RECONVERGENT B4 ;  /* 0x0000000000047941 */ /* 0x000fea0003800200 */
.L_x_67684:
        /* <DEDUP_REMOVED lines=43> */
.L_x_67682:
[----:B------:R-:W-:Y:S05]  /*24ad0*/  BSYNC.RECONVERGENT B3 ;  /* 0x0000000000037941 */ /* 0x000fea0003800200 */
.L_x_67681:
        /* <DEDUP_REMOVED lines=8> */
.L_x_67680:
[----:B------:R-:W-:Y:S05]  /*24b60*/  BSYNC.RECONVERGENT B2 ;  /* 0x0000000000027941 */ /* 0x000fea0003800200 */
.L_x_67679:
        /* <DEDUP_REMOVED lines=17> */
.L_x_67690:
        /* <DEDUP_REMOVED lines=13> */
.L_x_67692:
[----:B------:R-:W-:Y:S05]  /*24d50*/  BSYNC.RECONVERGENT B4 ;  /* 0x0000000000047941 */ /* 0x000fea0003800200 */
.L_x_67691:
        /* <DEDUP_REMOVED lines=43> */
.L_x_67689:
[----:B------:R-:W-:Y:S05]  /*25010*/  BSYNC.RECONVERGENT B3 ;  /* 0x0000000000037941 */ /* 0x000fea0003800200 */
.L_x_67688:
        /* <DEDUP_REMOVED lines=8> */
.L_x_67687:
[----:B------:R-:W-:Y:S05]  /*250a0*/  BSYNC.RECONVERGENT B2 ;  /* 0x0000000000027941 */ /* 0x000fea0003800200 */
.L_x_67686:
        /* <DEDUP_REMOVED lines=16> */
.L_x_67695:
        /* <DEDUP_REMOVED lines=13> */
.L_x_67697:
[----:B------:R-:W-:Y:S05]  /*25280*/  BSYNC.RECONVERGENT B3 ;  /* 0x0000000000037941 */ /* 0x000fea0003800200 */
.L_x_67696:
        /* <DEDUP_REMOVED lines=43> */
.L_x_67694:
[----:B------:R-:W-:Y:S05]  /*25540*/  BSYNC.RECONVERGENT B2 ;  /* 0x0000000000027941 */ /* 0x000fea0003800200 */
.L_x_67693:
        /* <DEDUP_REMOVED lines=8> */
.L_x_67666:
[----:B------:R-:W-:Y:S05]  /*255d0*/  BSYNC.RECONVERGENT B1 ;  /* 0x0000000000017941 */ /* 0x000fea0003800200 */
.L_x_67643:
        /* <DEDUP_REMOVED lines=16> */
.L_x_67699:
[----:B------:R-:W-:Y:S05]  /*256e0*/  BSYNC.RECONVERGENT B1 ;  /* 0x0000000000017941 */ /* 0x000fea0003800200 */
.L_x_67698:
[----:B------:R-:W-:Y:S04]  /*256f0*/  BSSY.RECONVERGENT B1, `(.L_x_67700) ;  /* 0x0000005000017945 */ /* 0x000fe80003800200 */
[----:B------:R-:W-:Y:S05]  /*25700*/  @!P1 BRA `(.L_x_67701) ;  /* 0x00000000000c9947 */ /* 0x000fea0003800000 */
[----:B------:R-:W2:Y:S02]  /*25710*/  LDC.64 R76, c[0x0][0x390] ;  /* 0x0000e400ff4c7b82 */ /* 0x000ea40000000a00 */
[----:B--2---:R-:W-:-:S06]  /*25720*/  IMAD.WIDE.U32 R76, R14, 0x10, R76 ;  /* 0x000000100e4c7825 */ /* 0x004fcc00078e004c */
[----:B------:R-:W5:Y:S02]  /*25730*/  LDG.E.128 R76, desc[UR8][R76.64] ;  /* 0x000000084c4c7981 */ /* 0x000f64000c1e1d00 */
.L_x_67701:
[----:B------:R-:W-:Y:S05]  /*25740*/  BSYNC.RECONVERGENT B1 ;  /* 0x0000000000017941 */ /* 0x000fea0003800200 */
.L_x_67700:
[----:B------:R-:W-:Y:S01]  /*25750*/  BSSY.RECONVERGENT B1, `(.L_x_67702) ;  /* 0x00002b7000017945 */ /* 0x000fe20003800200 */
[----:B-1----:R-:W-:-:S03]  /*25760*/  IADD3 R15, PT, PT, R209, 0x1a0, RZ ;  /* 0x000001a0d10f7810 */ /* 0x002fc60007ffe0ff */
[----:B------:R-:W-:Y:S05]  /*25770*/  @!P0 BRA `(.L_x_67703) ;  /* 0x00000014008c8947 */ /* 0x000fea0003800000 */
[----:B------:R-:W1:Y:S02]  /*25780*/  LDC.64 R22, c[0x0][0x3a0] ;  /* 0x0000e800ff167b82 */ /* 0x000e640000000a00 */
[----:B-1----:R-:W-:-:S06]  /*25790*/  IMAD.WIDE.U32 R22, R15, 0x10, R22 ;  /* 0x000000100f167825 */ /* 0x002fcc00078e0016 */
[----:B0-----:R-:W5:Y:S01]  /*257a0*/  LDG.E.128 R20, desc[UR8][R22.64] ;  /* 0x0000000816147981 */ /* 0x001f62000c1e1d00 */
        /* <DEDUP_REMOVED lines=21> */
.L_x_67708:
        /* <DEDUP_REMOVED lines=13> */
.L_x_67710:
[----:B------:R-:W-:Y:S05]  /*259d0*/  BSYNC.RECONVERGENT B4 ;  /* 0x0000000000047941 */ /* 0x000fea0003800200 */
.L_x_67709:
        /* <DEDUP_REMOVED lines=43> */
.L_x_67707:
[----:B------:R-:W-:Y:S05]  /*25c90*/  BSYNC.RECONVERGENT B3 ;  /* 0x0000000000037941 */ /* 0x000fea0003800200 */
.L_x_67706:
        /* <DEDUP_REMOVED lines=9> */
.L_x_67705:
[----:B------:R-:W-:Y:S05]  /*25d30*/  BSYNC.RECONVERGENT B2 ;  /* 0x0000000000027941 */ /* 0x000fea0003800200 */
.L_x_67704:
        /* <DEDUP_REMOVED lines=20> */
.L_x_67715:
        /* <DEDUP_REMOVED lines=13> */
.L_x_67717:
[----:B------:R-:W-:Y:S05]  /*25f50*/  BSYNC.RECONVERGENT B4 ;  /* 0x0000000000047941 */ /* 0x000fea0003800200 */
.L_x_67716:
        /* <DEDUP_REMOVED lines=43> */
.L_x_67714:
[----:B------:R-:W-:Y:S05]  /*26210*/  BSYNC.RECONVERGENT B3 ;  /* 0x0000000000037941 */ /* 0x000fea0003800200 */
.L_x_67713:
        /* <DEDUP_REMOVED lines=9> */
.L_x_67712:
[----:B------:R-:W-:Y:S05]  /*262b0*/  BSYNC.RECONVERGENT B2 ;  /* 0x0000000000027941 */ /* 0x000fea0003800200 */
.L_x_67711:
        /* <DEDUP_REMOVED lines=20> */
.L_x_67722:
        /* <DEDUP_REMOVED lines=13> */
.L_x_67724:
[----:B------:R-:W-:Y:S05]  /*264d0*/  BSYNC.RECONVERGENT B4 ;  /* 0x0000000000047941 */ /* 0x000fea0003800200 */
.L_x_67723:
        /* <DEDUP_REMOVED lines=43> */
.L_x_67721:
[----:B------:R-:W-:Y:S05]  /*26790*/  BSYNC.RECONVERGENT B3 ;  /* 0x0000000000037941 */ /* 0x000fea0003800200 */
.L_x_67720:
        /* <DEDUP_REMOVED lines=9> */
.L_x_67719:
[----:B------:R-:W-:Y:S05]  /*26830*/  BSYNC.RECONVERGENT B2 ;  /* 0x0000000000027941 */ /* 0x000fea0003800200 */
.L_x_67718:
        /* <DEDUP_REMOVED lines=19> */
.L_x_67728:
        /* <DEDUP_REMOVED lines=13> */
.L_x_67730:
[----:B------:R-:W-:Y:S05]  /*26a40*/  BSYNC.RECONVERGENT B3 ;  /* 0x0000000000037941 */ /* 0x000fea0003800200 */
.L_x_67729:
        /* <DEDUP_REMOVED lines=43> */
.L_x_67727:
[----:B------:R-:W-:Y:S05]  /*26d00*/  BSYNC.RECONVERGENT B2 ;  /* 0x0000000000027941 */ /* 0x000fea0003800200 */
.L_x_67726:
        /* <DEDUP_REMOVED lines=10> */
.L_x_67703:
        /* <DEDUP_REMOVED lines=21> */
.L_x_67735:
        /* <DEDUP_REMOVED lines=13> */
.L_x_67737:
[----:B------:R-:W-:Y:S05]  /*26fd0*/  BSYNC.RECONVERGENT B4 ;  /* 0x0000000000047941 */ /* 0x000fea0003800200 */
.L_x_67736:
        /* <DEDUP_REMOVED lines=42> */
.L_x_67734:
[----:B------:R-:W-:Y:S05]  /*27280*/  BSYNC.RECONVERGENT B3 ;  /* 0x0000000000037941 */ /* 0x000fea0003800200 */
.L_x_67733:
        /* <DEDUP_REMOVED lines=8> */
.L_x_67732:
[----:B------:R-:W-:Y:S05]  /*27310*/  BSYNC.RECONVERGENT B2 ;  /* 0x0000000000027941 */ /* 0x000fea0003800200 */
.L_x_67731:
        /* <DEDUP_REMOVED lines=17> */
.L_x_67742:
        /* <DEDUP_REMOVED lines=13> */
.L_x_67744:
[----:B------:R-:W-:Y:S05]  /*27500*/  BSYNC.RECONVERGENT B4 ;  /* 0x0000000000047941 */ /* 0x000fea0003800200 */
.L_x_67743:
        /* <DEDUP_REMOVED lines=43> */
.L_x_67741:
[----:B------:R-:W-:Y:S05]  /*277c0*/  BSYNC.RECONVERGENT B3 ;  /* 0x0000000000037941 */ /* 0x000fea0003800200 */
.L_x_67740:
        /* <DEDUP_REMOVED lines=8> */
.L_x_67739:
[----:B------:R-:W-:Y:S05]  /*27850*/  BSYNC.RECONVERGENT B2 ;  /* 0x0000000000027941 */ /* 0x000fea0003800200 */
.L_x_67738:
        /* <DEDUP_REMOVED lines=17> */
.L_x_67749:
        /* <DEDUP_REMOVED lines=13> */
.L_x_67751:
[----:B------:R-:W-:Y:S05]  /*27a40*/  BSYNC.RECONVERGENT B4 ;  /* 0x0000000000047941 */ /* 0x000fea0003800200 */
.L_x_67750:
        /* <DEDUP_REMOVED lines=43> */
.L_x_67748:
[----:B------:R-:W-:Y:S05]  /*27d00*/  BSYNC.RECONVERGENT B3 ;  /* 0x0000000000037941 */ /* 0x000fea0003800200 */
.L_x_67747:
        /* <DEDUP_REMOVED lines=8> */
.L_x_67746:
[----:B------:R-:W-:Y:S05]  /*27d90*/  BSYNC.RECONVERGENT B2 ;  /* 0x0000000000027941 */ /* 0x000fea0003800200 */
.L_x_67745:
        /* <DEDUP_REMOVED lines=16> */
.L_x_67754:
        /* <DEDUP_REMOVED lines=13> */
.L_x_67756:
[----:B------:R-:W-:Y:S05]  /*27f70*/  BSYNC.RECONVERGENT B3 ;  /* 0x0000000000037941 */ /* 0x000fea0003800200 */
.L_x_67755:
        /* <DEDUP_REMOVED lines=43> */
.L_x_67753:
[----:B------:R-:W-:Y:S05]  /*28230*/  BSYNC.RECONVERGENT B2 ;  /* 0x0000000000027941 */ /* 0x000fea0003800200 */
.L_x_67752:
        /* <DEDUP_REMOVED lines=8> */
.L_x_67725:
[----:B------:R-:W-:Y:S05]  /*282c0*/  BSYNC.RECONVERGENT B1 ;  /* 0x0000000000017941 */ /* 0x000fea0003800200 */
.L_x_67702:
        /* <DEDUP_REMOVED lines=16> */
.L_x_67758:
[----:B------:R-:W-:Y:S05]  /*283d0*/  BSYNC.RECONVERGENT B1 ;  /* 0x0000000000017941 */ /* 0x000fea0003800200 */
.L_x_67757:
[----:B------:R-:W-:Y:S04]  /*283e0*/  BSSY.RECONVERGENT B1, `(.L_x_67759) ;  /* 0x0000005000017945 */ /* 0x000fe80003800200 */
[----:B------:R-:W-:Y:S05]  /*283f0*/  @!P1 BRA `(.L_x_67760) ;  /* 0x00000000000c9947 */ /* 0x000fea0003800000 */
[----:B------:R-:W2:Y:S02]  /*28400*/  LDC.64 R76, c[0x0][0x390] ;  /* 0x0000e400ff4c7b82 */ /* 0x000ea40000000a00 */
[----:B--2---:R-:W-:-:S06]  /*28410*/  IMAD.WIDE.U32 R76, R15, 0x10, R76 ;  /* 0x000000100f4c7825 */ /* 0x004fcc00078e004c */
[----:B------:R-:W5:Y:S02]  /*28420*/  LDG.E.128 R76, desc[UR8][R76.64] ;  /* 0x000000084c4c7981 */ /* 0x000f64000c1e1d00 */
.L_x_67760:
[----:B------:R-:W-:Y:S05]  /*28430*/  BSYNC.RECONVERGENT B1 ;  /* 0x0000000000017941 */ /* 0x000fea0003800200 */
.L_x_67759:
[----:B------:R-:W-:Y:S01]  /*28440*/  BSSY.RECONVERGENT B1, `(.L_x_67761) ;  /* 0x00002b7000017945 */ /* 0x000fe20003800200 */
[----:B------:R-:W-:-:S03]  /*28450*/  VIADD R211, R209, 0x1c0 ;  /* 0x000001c0d1d37836 */ /* 0x000fc60000000000 */
[----:B------:R-:W-:Y:S05]  /*28460*/  @!P0 BRA `(.L_x_67762) ;  /* 0x00000014008c8947 */ /* 0x000fea0003800000 */
[----:B-1----:R-:W1:Y:S02]  /*28470*/  LDC.64 R18, c[0x0][0x3a0] ;  /* 0x0000e800ff127b82 */ /* 0x002e640000000a00 */
[----:B-1----:R-:W-:-:S06]  /*28480*/  IMAD.WIDE.U32 R18, R211, 0x10, R18 ;  /* 0x00000010d3127825 */ /* 0x002fcc00078e0012 */
[----:B0-----:R-:W5:Y:S01]  /*28490*/  LDG.E.128 R16, desc[UR8][R18.64] ;  /* 0x0000000812107981 */ /* 0x001f62000c1e1d00 */
        /* <DEDUP_REMOVED lines=21> */
.L_x_67767:
        /* <DEDUP_REMOVED lines=13> */
.L_x_67769:
[----:B------:R-:W-:Y:S05]  /*286c0*/  BSYNC.RECONVERGENT B4 ;  /* 0x0000000000047941 */ /* 0x000fea0003800200 */
.L_x_67768:
        /* <DEDUP_REMOVED lines=43> */
.L_x_67766:
[----:B------:R-:W-:Y:S05]  /*28980*/  BSYNC.RECONVERGENT B3 ;  /* 0x0000000000037941 */ /* 0x000fea0003800200 */
.L_x_67765:
        /* <DEDUP_REMOVED lines=9> */
.L_x_67764:
[----:B------:R-:W-:Y:S05]  /*28a20*/  BSYNC.RECONVERGENT B2 ;  /* 0x0000000000027941 */ /* 0x000fea0003800200 */
.L_x_67763:
        /* <DEDUP_REMOVED lines=20> */
.L_x_67774:
        /* <DEDUP_REMOVED lines=13> */
.L_x_67776:
[----:B------:R-:W-:Y:S05]  /*28c40*/  BSYNC.RECONVERGENT B4 ;  /* 0x0000000000047941 */ /* 0x000fea0003800200 */
.L_x_67775:
        /* <DEDUP_REMOVED lines=43> */
.L_x_67773:
[----:B------:R-:W-:Y:S05]  /*28f00*/  BSYNC.RECONVERGENT B3 ;  /* 0x0000000000037941 */ /* 0x000fea0003800200 */
.L_x_67772:
        /* <DEDUP_REMOVED lines=9> */
.L_x_67771:
[----:B------:R-:W-:Y:S05]  /*28fa0*/  BSYNC.RECONVERGENT B2 ;  /* 0x0000000000027941 */ /* 0x000fea0003800200 */
.L_x_67770:
        /* <DEDUP_REMOVED lines=20> */
.L_x_67781:
        /* <DEDUP_REMOVED lines=13> */
.L_x_67783:
[----:B------:R-:W-:Y:S05]  /*291c0*/  BSYNC.RECONVERGENT B4 ;  /* 0x0000000000047941 */ /* 0x000fea0003800200 */
.L_x_67782:
        /* <DEDUP_REMOVED lines=43> */
.L_x_67780:
[----:B------:R-:W-:Y:S05]  /*29480*/  BSYNC.RECONVERGENT B3 ;  /* 0x0000000000037941 */ /* 0x000fea0003800200 */
.L_x_67779:
        /* <DEDUP_REMOVED lines=9> */
.L_x_67778:
[----:B------:R-:W-:Y:S05]  /*29520*/  BSYNC.RECONVERGENT B2 ;  /* 0x0000000000027941 */ /* 0x000fea0003800200 */
.L_x_67777:
        /* <DEDUP_REMOVED lines=19> */
.L_x_67787:
        /* <DEDUP_REMOVED lines=13> */
.L_x_67789:
[----:B------:R-:W-:Y:S05]  /*29730*/  BSYNC.RECONVERGENT B3 ;  /* 0x0000000000037941 */ /* 0x000fea0003800200 */
.L_x_67788:
        /* <DEDUP_REMOVED lines=43> */
.L_x_67786:
[----:B------:R-:W-:Y:S05]  /*299f0*/  BSYNC.RECONVERGENT B2 ;  /* 0x0000000000027941 */ /* 0x000fea0003800200 */
.L_x_67785:
        /* <DEDUP_REMOVED lines=10> */
.L_x_67762:
        /* <DEDUP_REMOVED lines=21> */
.L_x_67794:
        /* <DEDUP_REMOVED lines=13> */
.L_x_67796:
[----:B------:R-:W-:Y:S05]  /*29cc0*/  BSYNC.RECONVERGENT B4 ;  /* 0x0000000000047941 */ /* 0x000fea0003800200 */
.L_x_67795:
        /* <DEDUP_REMOVED lines=42> */
.L_x_67793:
[----:B------:R-:W-:Y:S05]  /*29f70*/  BSYNC.RECONVERGENT B3 ;  /* 0x0000000000037941 */ /* 0x000fea0003800200 */
.L_x_67792:
        /* <DEDUP_REMOVED lines=8> */
.L_x_67791:
[----:B------:R-:W-:Y:S05]  /*2a000*/  BSYNC.RECONVERGENT B2 ;  /* 0x0000000000027941 */ /* 0x000fea0003800200 */
.L_x_67790:
        /* <DEDUP_REMOVED lines=17> */
.L_x_67801:
        /* <DEDUP_REMOVED lines=13> */
.L_x_67803:
[----:B------:R-:W-:Y:S05]  /*2a1f0*/  BSYNC.RECONVERGENT B4 ;  /* 0x0000000000047941 */ /* 0x000fea0003800200 */
.L_x_67802:
        /* <DEDUP_REMOVED lines=43> */
.L_x_67800:
[----:B------:R-:W-:Y:S05]  /*2a4b0*/  BSYNC.RECONVERGENT B3 ;  /* 0x0000000000037941 */ /* 0x000fea0003800200 */
.L_x_67799:
        /* <DEDUP_REMOVED lines=8> */
.L_x_67798:
[----:B------:R-:W-:Y:S05]  /*2a540*/  BSYNC.RECONVERGENT B2 ;  /* 0x0000000000027941 */ /* 0x000fea0003800200 */
.L_x_67797:
        /* <DEDUP_REMOVED lines=17> */
.L_x_67808:
        /* <DEDUP_REMOVED lines=13> */
.L_x_67810:
[----:B------:R-:W-:Y:S05]  /*2a730*/  BSYNC.RECONVERGENT B4 ;  /* 0x0000000000047941 */ /* 0x000fea0003800200 */
.L_x_67809:
        /* <DEDUP_REMOVED lines=43> */
.L_x_67807:
[----:B------:R-:W-:Y:S05]  /*2a9f0*/  BSYNC.RECONVERGENT B3 ;  /* 0x0000000000037941 */ /* 0x000fea0003800200 */
.L_x_67806:
        /* <DEDUP_REMOVED lines=8> */
.L_x_67805:
[----:B------:R-:W-:Y:S05]  /*2aa80*/  BSYNC.RECONVERGENT B2 ;  /* 0x0000000000027941 */ /* 0x000fea0003800200 */
.L_x_67804:
        /* <DEDUP_REMOVED lines=16> */
.L_x_67813:
        /* <DEDUP_REMOVED lines=13> */
.L_x_67815:
[----:B------:R-:W-:Y:S05]  /*2ac60*/  BSYNC.RECONVERGENT B3 ;  /* 0x0000000000037941 */ /* 0x000fea0003800200 */
.L_x_67814:
        /* <DEDUP_REMOVED lines=43> */
.L_x_67812:
[----:B------:R-:W-:Y:S05]  /*2af20*/  BSYNC.RECONVERGENT B2 ;  /* 0x0000000000027941 */ /* 0x000fea0003800200 */
.L_x_67811:
        /* <DEDUP_REMOVED lines=8> */
.L_x_67784:
[----:B------:R-:W-:Y:S05]  /*2afb0*/  BSYNC.RECONVERGENT B1 ;  /* 0x0000000000017941 */ /* 0x000fea0003800200 */
.L_x_67761:
        /* <DEDUP_REMOVED lines=16> */
.L_x_67817:
[----:B------:R-:W-:Y:S05]  /*2b0c0*/  BSYNC.RECONVERGENT B1 ;  /* 0x0000000000017941 */ /* 0x000fea0003800200 */
.L_x_67816:
[----:B------:R-:W-:Y:S04]  /*2b0d0*/  BSSY.RECONVERGENT B1, `(.L_x_67818) ;  /* 0x0000005000017945 */ /* 0x000fe80003800200 */
[----:B------:R-:W-:Y:S05]  /*2b0e0*/  @!P1 BRA `(.L_x_67819) ;  /* 0x00000000000c9947 */ /* 0x000fea0003800000 */
[----:B------:R-:W2:Y:S02]  /*2b0f0*/  LDC.64 R76, c[0x0][0x390] ;  /* 0x0000e400ff4c7b82 */ /* 0x000ea40000000a00 */
[----:B--2---:R-:W-:-:S06]  /*2b100*/  IMAD.WIDE.U32 R76, R217, 0x10, R76 ;  /* 0x00000010d94c7825 */ /* 0x004fcc00078e004c */
[----:B------:R-:W5:Y:S02]  /*2b110*/  LDG.E.128 R76, desc[UR8][R76.64] ;  /* 0x000000084c4c7981 */ /* 0x000f64000c1e1d00 */
.L_x_67819:
[----:B------:R-:W-:Y:S05]  /*2b120*/  BSYNC.RECONVERGENT B1 ;  /* 0x0000000000017941 */ /* 0x000fea0003800200 */
.L_x_67818:
[----:B------:R-:W-:Y:S01]  /*2b130*/  BSSY.RECONVERGENT B1, `(.L_x_67820) ;  /* 0x00002b8000017945 */ /* 0x000fe20003800200 */
[----:B-1----:R-:W-:-:S03]  /*2b140*/  IADD3 R219, PT, PT, R209, 0x1e0, RZ ;  /* 0x000001e0d1db7810 */ /* 0x002fc60007ffe0ff */
[----:B------:R-:W-:Y:S05]  /*2b150*/  @!P0 BRA `(.L_x_67821) ;  /* 0x00000014008c8947 */ /* 0x000fea0003800000 */
[----:B0-----:R-:W0:Y:S02]  /*2b160*/  LDC.64 R210, c[0x0][0x3a0] ;  /* 0x0000e800ffd27b82 */ /* 0x001e240000000a00 */
        /* <DEDUP_REMOVED lines=23> */
.L_x_67826:
        /* <DEDUP_REMOVED lines=13> */
.L_x_67828:
[----:B------:R-:W-:Y:S05]  /*2b3b0*/  BSYNC.RECONVERGENT B4 ;  /* 0x0000000000047941 */ /* 0x000fea0003800200 */
.L_x_67827:
        /* <DEDUP_REMOVED lines=43> */
.L_x_67825:
[----:B------:R-:W-:Y:S05]  /*2b670*/  BSYNC.RECONVERGENT B3 ;  /* 0x0000000000037941 */ /* 0x000fea0003800200 */
.L_x_67824:
        /* <DEDUP_REMOVED lines=9> */
.L_x_67823:
[----:B------:R-:W-:Y:S05]  /*2b710*/  BSYNC.RECONVERGENT B2 ;  /* 0x0000000000027941 */ /* 0x000fea0003800200 */
.L_x_67822:
        /* <DEDUP_REMOVED lines=20> */
.L_x_67833:
        /* <DEDUP_REMOVED lines=13> */
.L_x_67835:
[----:B------:R-:W-:Y:S05]  /*2b930*/  BSYNC.RECONVERGENT B4 ;  /* 0x0000000000047941 */ /* 0x000fea0003800200 */
.L_x_67834:
        /* <DEDUP_REMOVED lines=43> */
.L_x_67832:
[----:B------:R-:W-:Y:S05]  /*2bbf0*/  BSYNC.RECONVERGENT B3 ;  /* 0x0000000000037941 */ /* 0x000fea0003800200 */
.L_x_67831:
        /* <DEDUP_REMOVED lines=9> */
.L_x_67830:
[----:B------:R-:W-:Y:S05]  /*2bc90*/  BSYNC.RECONVERGENT B2 ;  /* 0x0000000000027941 */ /* 0x000fea0003800200 */
.L_x_67829:
        /* <DEDUP_REMOVED lines=20> */
.L_x_67840:
        /* <DEDUP_REMOVED lines=13> */
.L_x_67842:
[----:B------:R-:W-:Y:S05]  /*2beb0*/  BSYNC.RECONVERGENT B4 ;  /* 0x0000000000047941 */ /* 0x000fea0003800200 */
.L_x_67841:
        /* <DEDUP_REMOVED lines=43> */
.L_x_67839:
[----:B------:R-:W-:Y:S05]  /*2c170*/  BSYNC.RECONVERGENT B3 ;  /* 0x0000000000037941 */ /* 0x000fea0003800200 */
.L_x_67838:
        /* <DEDUP_REMOVED lines=9> */
.L_x_67837:
[----:B------:R-:W-:Y:S05]  /*2c210*/  BSYNC.RECONVERGENT B2 ;  /* 0x0000000000027941 */ /* 0x000fea0003800200 */
.L_x_67836:
        /* <DEDUP_REMOVED lines=19> */
.L_x_67846:
        /* <DEDUP_REMOVED lines=13> */
.L_x_67848:
[----:B------:R-:W-:Y:S05]  /*2c420*/  BSYNC.RECONVERGENT B3 ;  /* 0x0000000000037941 */ /* 0x000fea0003800200 */
.L_x_67847:
        /* <DEDUP_REMOVED lines=43> */
.L_x_67845:
[----:B------:R-:W-:Y:S05]  /*2c6e0*/  BSYNC.RECONVERGENT B2 ;  /* 0x0000000000027941 */ /* 0x000fea0003800200 */
.L_x_67844:
        /* <DEDUP_REMOVED lines=10> */
.L_x_67821:
        /* <DEDUP_REMOVED lines=21> */
.L_x_67853:
        /* <DEDUP_REMOVED lines=13> */
.L_x_67855:
[----:B------:R-:W-:Y:S05]  /*2c9b0*/  BSYNC.RECONVERGENT B4 ;  /* 0x0000000000047941 */ /* 0x000fea0003800200 */
.L_x_67854:
        /* <DEDUP_REMOVED lines=43> */
.L_x_67852:
[----:B------:R-:W-:Y:S05]  /*2cc70*/  BSYNC.RECONVERGENT B3 ;  /* 0x0000000000037941 */ /* 0x000fea0003800200 */
.L_x_67851:
        /* <DEDUP_REMOVED lines=8> */
.L_x_67850:
[----:B------:R-:W-:Y:S05]  /*2cd00*/  BSYNC.RECONVERGENT B2 ;  /* 0x0000000000027941 */ /* 0x000fea0003800200 */
.L_x_67849:
        /* <DEDUP_REMOVED lines=17> */
.L_x_67860:
        /* <DEDUP_REMOVED lines=13> */
.L_x_67862:
[----:B------:R-:W-:Y:S05]  /*2cef0*/  BSYNC.RECONVERGENT B4 ;  /* 0x0000000000047941 */ /* 0x000fea0003800200 */
.L_x_67861:
        /* <DEDUP_REMOVED lines=43> */
.L_x_67859:
[----:B------:R-:W-:Y:S05]  /*2d1b0*/  BSYNC.RECONVERGENT B3 ;  /* 0x0000000000037941 */ /* 0x000fea0003800200 */
.L_x_67858:
        /* <DEDUP_REMOVED lines=8> */
.L_x_67857:
[----:B------:R-:W-:Y:S05]  /*2d240*/  BSYNC.RECONVERGENT B2 ;  /* 0x0000000000027941 */ /* 0x000fea0003800200 */
.L_x_67856:
        /* <DEDUP_REMOVED lines=17> */
.L_x_67867:
        /* <DEDUP_REMOVED lines=13> */
.L_x_67869:
[----:B------:R-:W-:Y:S05]  /*2d430*/  BSYNC.RECONVERGENT B4 ;  /* 0x0000000000047941 */ /* 0x000fea0003800200 */
.L_x_67868:
        /* <DEDUP_REMOVED lines=43> */
.L_x_67866:
[----:B------:R-:W-:Y:S05]  /*2d6f0*/  BSYNC.RECONVERGENT B3 ;  /* 0x0000000000037941 */ /* 0x000fea0003800200 */
.L_x_67865:
        /* <DEDUP_REMOVED lines=8> */
.L_x_67864:
[----:B------:R-:W-:Y:S05]  /*2d780*/  BSYNC.RECONVERGENT B2 ;  /* 0x0000000000027941 */ /* 0x000fea0003800200 */
.L_x_67863:
        /* <DEDUP_REMOVED lines=16> */
.L_x_67872:
        /* <DEDUP_REMOVED lines=13> */
.L_x_67874:
[----:B------:R-:W-:Y:S05]  /*2d960*/  BSYNC.RECONVERGENT B3 ;  /* 0x0000000000037941 */ /* 0x000fea0003800200 */
.L_x_67873:
        /* <DEDUP_REMOVED lines=43> */
.L_x_67871:
[----:B------:R-:W-:Y:S05]  /*2dc20*/  BSYNC.RECONVERGENT B2 ;  /* 0x0000000000027941 */ /* 0x000fea0003800200 */
.L_x_67870:
        /* <DEDUP_REMOVED lines=8> */
.L_x_67843:
[----:B------:R-:W-:Y:S05]  /*2dcb0*/  BSYNC.RECONVERGENT B1 ;  /* 0x0000000000017941 */ /* 0x000fea0003800200 */
.L_x_67820:
        /* <DEDUP_REMOVED lines=79> */
.L_x_67876:
[----:B------:R-:W-:Y:S05]  /*2e1b0*/  BSYNC.RECONVERGENT B1 ;  /* 0x0000000000017941 */ /* 0x000fea0003800200 */
.L_x_67875:
        /* <DEDUP_REMOVED lines=152> */
.L_x_67892:
[----:B------:R-:W-:Y:S01]  /*2eb40*/  FMUL.FTZ R212, R213, R213 ;  /* 0x000000d5d5d47220 */ /* 0x000fe20000410000 */
[----:B-1----:R-:W-:Y:S01]  /*2eb50*/  FADD.FTZ R223, R220, R221 ;  /* 0x000000dddcdf7221 */ /* 0x002fe20000010000 */
[----:B------:R-:W1:Y:S01]  /*2eb60*/  @!P0 LDC.64 R218, c[0x0][0x3c8] ;  /* 0x0000f200ffda8b82 */ /* 0x000e620000000a00 */
[----:B------:R-:W-:Y:S02]  /*2eb70*/  BSSY.RECONVERGENT B1, `(.L_x_67878) ;  /* 0x0000102000017945 */ /* 0x000fe40003800200 */
[----:B------:R-:W-:Y:S01]  /*2eb80*/  FSEL R217, R212, RZ, P2 ;  /* 0x000000ffd4d97208 */ /* 0x000fe20001000000 */
[----:B------:R-:W-:-:S04]  /*2eb90*/  FFMA.FTZ R214, R223, R214, UR14 ;  /* 0x0000000edfd67e23 */ /* 0x000fc800080100d6 */
[----:B0-----:R-:W0:Y:S01]  /*2eba0*/  @!P0 LDC.64 R220, c[0x0][0x3c0] ;  /* 0x0000f000ffdc8b82 */ /* 0x001e220000000a00 */
[----:B------:R-:W-:-:S06]  /*2ebb0*/  FADD.FTZ R214, R214, R217 ;  /* 0x000000d9d6d67221 */ /* 0x000fcc0000010000 */
        /* <DEDUP_REMOVED lines=8> */
[----:B------:R-:W-:-:S03]  /*2ec40*/  FSEL R213, R213, RZ, !P2 ;  /* 0x000000ffd5d57208 */ /* 0x000fc60005000000 */
[----:B------:R-:W-:Y:S02]  /*2ec50*/  IMAD R212, R215, R216, RZ ;  /* 0x000000d8d7d47224 */ /* 0x000fe400078e02ff */
[----:B------:R-:W0:Y:S01]  /*2ec60*/  LDC.64 R216, c[0x0][0x428] ;  /* 0x00010a00ffd87b82 */ /* 0x000e220000000a00 */
[C---:B------:R-:W-:Y:S01]  /*2ec70*/  FADD.FTZ R72, -R213.reuse, R72 ;  /* 0x00000048d5487221 */ /* 0x040fe20000010100 */
[C---:B------:R-:W-:Y:S01]  /*2ec80*/  FADD.FTZ R73, -R213.reuse, R73 ;  /* 0x00000049d5497221 */ /* 0x040fe20000010100 */
        /* <DEDUP_REMOVED lines=8> */
[----:B------:R-:W-:Y:S01]  /*2ed10*/  LEA.HI.SX32 R215, R212, R2, 0x1e ;  /* 0x00000002d4d77211 */ /* 0x000fe200078ff2ff */
        /* <DEDUP_REMOVED lines=60> */
[----:B------:R-:W-:Y:S01]  /*2f0e0*/  IADD3 R213, PT, PT, R215, 0x20, RZ ;  /* 0x00000020d7d57810 */ /* 0x000fe20007ffe0ff */
        /* <DEDUP_REMOVED lines=8> */
[----:B0-----:R-:W-:-:S04]  /*2f170*/  IMAD.WIDE.U32 R218, R215, 0x10, R216 ;  /* 0x00000010d7da7825 */ /* 0x001fc800078e00d8 */
        /* <DEDUP_REMOVED lines=8> */
[----:B------:R-:W-:Y:S01]  /*2f200*/  IMAD.WIDE.U32 R212, R213, 0x10, R216 ;  /* 0x00000010d5d47825 */ /* 0x000fe200078e00d8 */
[----:B------:R-:W-:-:S03]  /*2f210*/  IADD3 R229, PT, PT, R215, 0x60, RZ ;  /* 0x00000060d7e57810 */ /* 0x000fc60007ffe0ff */
[C---:B------:R-:W-:Y:S01]  /*2f220*/  FMUL.FTZ R60, R214.reuse, R60 ;  /* 0x0000003cd63c7220 */ /* 0x040fe20000410000 */
[C---:B------:R-:W-:Y:S01]  /*2f230*/  FMUL.FTZ R61, R214.reuse, R61 ;  /* 0x0000003dd63d7220 */ /* 0x040fe20000410000 */
[C---:B------:R-:W-:Y:S02]  /*2f240*/  VIADD R231, R215.reuse, 0x40 ;  /* 0x00000040d7e77836 */ /* 0x040fe40000000000 */
[C---:B------:R-:W-:Y:S01]  /*2f250*/  FMUL.FTZ R62, R214.reuse, R62 ;  /* 0x0000003ed63e7220 */ /* 0x040fe20000410000 */
[C---:B------:R-:W-:Y:S01]  /*2f260*/  FMUL.FTZ R63, R214.reuse, R63 ;  /* 0x0000003fd63f7220 */ /* 0x040fe20000410000 */
[C---:B------:R-:W-:Y:S01]  /*2f270*/  FMUL.FTZ R56, R214.reuse, R56 ;  /* 0x00000038d6387220 */ /* 0x040fe20000410000 */
[C---:B------:R-:W-:Y:S01]  /*2f280*/  FMUL.FTZ R57, R214.reuse, R57 ;  /* 0x00000039d6397220 */ /* 0x040fe20000410000 */
[C---:B------:R-:W-:Y:S01]  /*2f290*/  FMUL.FTZ R58, R214.reuse, R58 ;  /* 0x0000003ad63a7220 */ /* 0x040fe20000410000 */
[C---:B------:R-:W-:Y:S01]  /*2f2a0*/  FMUL.FTZ R59, R214.reuse, R59 ;  /* 0x0000003bd63b7220 */ /* 0x040fe20000410000 */
[C---:B------:R-:W-:Y:S01]  /*2f2b0*/  VIADD R227, R215.reuse, 0x80 ;  /* 0x00000080d7e37836 */ /* 0x040fe20000000000 */
[----:B------:R-:W-:Y:S01]  /*2f2c0*/  IADD3 R225, PT, PT, R215, 0xa0, RZ ;  /* 0x000000a0d7e17810 */ /* 0x000fe20007ffe0ff */
        /* <DEDUP_REMOVED lines=12> */
[----:B------:R-:W-:Y:S01]  /*2f390*/  FFMA.FTZ R67, R67, R199, R135 ;  /* 0x000000c743437223 */ /* 0x000fe20000010087 */
[C---:B------:R-:W-:Y:S01]  /*2f3a0*/  VIADD R223, R215.reuse, 0xc0 ;  /* 0x000000c0d7df7836 */ /* 0x040fe20000000000 */
[----:B------:R-:W-:Y:S01]  /*2f3b0*/  IADD3 R221, PT, PT, R215, 0xe0, RZ ;  /* 0x000000e0d7dd7810 */ /* 0x000fe20007ffe0ff */
[----:B------:R-:W-:-:S04]  /*2f3c0*/  IMAD.WIDE.U32 R230, R231, 0x10, R216 ;  /* 0x00000010e7e67825 */ /* 0x000fc800078e00d8 */
        /* <DEDUP_REMOVED lines=9> */
[----:B------:R-:W-:-:S04]  /*2f460*/  IMAD.WIDE.U32 R228, R229, 0x10, R216 ;  /* 0x00000010e5e47825 */ /* 0x000fc800078e00d8 */
        /* <DEDUP_REMOVED lines=8> */
[----:B0-----:R-:W-:Y:S02]  /*2f4f0*/  VIADD R219, R215, 0x100 ;  /* 0x00000100d7db7836 */ /* 0x001fe40000000000 */
[----:B------:R-:W-:Y:S01]  /*2f500*/  FMUL.FTZ R36, R214, R36 ;  /* 0x00000024d6247220 */ /* 0x000fe20000410000 */
[----:B------:R-:W-:-:S04]  /*2f510*/  IMAD.WIDE.U32 R226, R227, 0x10, R216 ;  /* 0x00000010e3e27825 */ /* 0x000fc800078e00d8 */
[C---:B------:R-:W-:Y:S01]  /*2f520*/  FMUL.FTZ R37, R214.reuse, R37 ;  /* 0x00000025d6257220 */ /* 0x040fe20000410000 */
[----:B-1----:R-:W-:Y:S01]  /*2f530*/  IADD3 R69, PT, PT, R215, 0x120, RZ ;  /* 0x00000120d7457810 */ /* 0x002fe20007ffe0ff */
[C---:B------:R-:W-:Y:S01]  /*2f540*/  FMUL.FTZ R38, R214.reuse, R38 ;  /* 0x00000026d6267220 */ /* 0x040fe20000410000 */
[----:B------:R-:W-:Y:S01]  /*2f550*/  FMUL.FTZ R39, R214, R39 ;  /* 0x00000027d6277220 */ /* 0x000fe20000410000 */
        /* <DEDUP_REMOVED lines=9> */
[C---:B------:R-:W-:Y:S01]  /*2f5f0*/  VIADD R213, R215.reuse, 0x140 ;  /* 0x00000140d7d57836 */ /* 0x040fe20000000000 */
[----:B------:R-:W-:Y:S01]  /*2f600*/  IADD3 R75, PT, PT, R215, 0x160, RZ ;  /* 0x00000160d74b7810 */ /* 0x000fe20007ffe0ff */
[----:B------:R-:W-:-:S04]  /*2f610*/  IMAD.WIDE.U32 R222, R223, 0x10, R216 ;  /* 0x00000010dfde7825 */ /* 0x000fc800078e00d8 */
        /* <DEDUP_REMOVED lines=30> */
[C---:B------:R-:W-:Y:S01]  /*2f800*/  VIADD R73, R215.reuse, 0x180 ;  /* 0x00000180d7497836 */ /* 0x040fe20000000000 */
[C---:B------:R-:W-:Y:S01]  /*2f810*/  IADD3 R71, PT, PT, R215.reuse, 0x1a0, RZ ;  /* 0x000001a0d7477810 */ /* 0x040fe20007ffe0ff */
[C---:B------:R-:W-:Y:S01]  /*2f820*/  VIADD R233, R215.reuse, 0x1c0 ;  /* 0x000001c0d7e97836 */ /* 0x040fe20000000000 */
[----:B------:R-:W-:Y:S01]  /*2f830*/  IADD3 R235, PT, PT, R215, 0x1e0, RZ ;  /* 0x000001e0d7eb7810 */ /* 0x000fe20007ffe0ff */
        /* <DEDUP_REMOVED lines=53> */
.L_x_67879:
[----:B------:R-:W-:Y:S05]  /*2fb90*/  BSYNC.RECONVERGENT B1 ;  /* 0x0000000000017941 */ /* 0x000fea0003800200 */
.L_x_67878:
[----:B0-----:R-:W0:Y:S02]  /*2fba0*/  LDC.64 R16, c[0x0][0x380] ;  /* 0x0000e000ff107b82 */ /* 0x001e240000000a00 */
[----:B0-----:R-:W-:-:S05]  /*2fbb0*/  IMAD R3, R16, 0x4, R3 ;  /* 0x0000000410037824 */ /* 0x001fca00078e0203 */
[----:B------:R-:W-:-:S13]  /*2fbc0*/  ISETP.GE.AND P0, PT, R3, R17, PT ;  /* 0x000000110300720c */ /* 0x000fda0003f06270 */
[----:B------:R-:W-:Y:S05]  /*2fbd0*/  @!P0 BRA `(.L_x_67880) ;  /* 0xfffffd1000508947 */ /* 0x000fea000383ffff */
[----:B------:R-:W-:Y:S05]  /*2fbe0*/  BSYNC B0 ;  /* 0x0000000000007941 */ /* 0x000fea0003800000 */
.L_x_66934:
[----:B------:R-:W-:Y:S05]  /*2fbf0*/  EXIT ;  /* 0x000000000000794d */ /* 0x000fea0003800000 */
.L_x_67877:
        /* <DEDUP_REMOVED lines=8> */
.L_x_67882:
[----:B------:R-:W-:Y:S05]  /*2fc80*/  BSYNC B1 ;  /* 0x0000000000017941 */ /* 0x000fea0003800000 */
.L_x_67881:
        /* <DEDUP_REMOVED lines=9> */
.L_x_67883:
[----:B------:R-:W-:Y:S02]  /*2fd20*/  IMAD.MOV.U32 R224, RZ, RZ, 0x4 ;  /* 0x00000004ffe07424 */ /* 0x000fe400078e00ff */
[----:B------:R-:W-:-:S04]  /*2fd30*/  IMAD.MOV.U32 R214, RZ, RZ, R221 ;  /* 0x000000ffffd67224 */ /* 0x000fc800078e00dd */
[----:B------:R-:W-:-:S05]  /*2fd40*/  FADD.FTZ R218, R217, R214 ;  /* 0x000000d6d9da7221 */ /* 0x000fca0000010000 */
[----:B------:R-:W-:-:S07]  /*2fd50*/  MOV R223, R218 ;  /* 0x000000da00df7202 */ /* 0x000fce0000000f00 */
[----:B------:R-:W-:Y:S05]  /*2fd60*/  WARPSYNC.COLLECTIVE R222, `(.L_x_67884) ;  /* 0x00000000de087348 */ /* 0x000fea0003c00000 */
[----:B------:R0:W1:Y:S02]  /*2fd70*/  SHFL.BFLY P1, R221, R223, R224, R225 ;  /* 0x0c0000e0dfdd7389 */ /* 0x00006400000200e1 */
[----:B01----:R-:W-:Y:S05]  /*2fd80*/  ENDCOLLECTIVE ;  /* 0x000000000000791b */ /* 0x003fea0003800000 */
.L_x_67884:
[----:B------:R-:W-:Y:S01]  /*2fd90*/  HFMA2 R224, -RZ, RZ, 0, 4.76837158203125e-07 ;  /* 0x00000008ffe07431 */ /* 0x000fe200000001ff */
[----:B------:R-:W-:-:S05]  /*2fda0*/  MOV R213, R221 ;  /* 0x000000dd00d57202 */ /* 0x000fca0000000f00 */
[----:B------:R-:W-:-:S04]  /*2fdb0*/  FADD.FTZ R219, R218, R213 ;  /* 0x000000d5dadb7221 */ /* 0x000fc80000010000 */
[----:B------:R-:W-:-:S07]  /*2fdc0*/  IMAD.MOV.U32 R223, RZ, RZ, R219 ;  /* 0x000000ffffdf7224 */ /* 0x000fce00078e00db */
[----:B------:R-:W-:Y:S05]  /*2fdd0*/  WARPSYNC.COLLECTIVE R222, `(.L_x_67885) ;  /* 0x00000000de087348 */ /* 0x000fea0003c00000 */
[----:B------:R0:W1:Y:S02]  /*2fde0*/  SHFL.BFLY P1, R221, R223, R224, R225 ;  /* 0x0c0000e0dfdd7389 */ /* 0x00006400000200e1 */
[----:B01----:R-:W-:Y:S05]  /*2fdf0*/  ENDCOLLECTIVE ;  /* 0x000000000000791b */ /* 0x003fea0003800000 */
.L_x_67885:
        /* <DEDUP_REMOVED lines=8> */
.L_x_67886:
        /* <DEDUP_REMOVED lines=136> */
.L_x_67887:
[----:B------:R-:W-:Y:S02]  /*30700*/  IMAD.MOV.U32 R224, RZ, RZ, 0x2 ;  /* 0x00000002ffe07424 */ /* 0x000fe400078e00ff */
[----:B------:R-:W-:-:S04]  /*30710*/  IMAD.MOV.U32 R217, RZ, RZ, R221 ;  /* 0x000000ffffd97224 */ /* 0x000fc800078e00dd */
[----:B------:R-:W-:-:S05]  /*30720*/  FADD.FTZ R217, R212, R217 ;  /* 0x000000d9d4d97221 */ /* 0x000fca0000010000 */
[----:B------:R-:W-:-:S07]  /*30730*/  MOV R223, R217 ;  /* 0x000000d900df7202 */ /* 0x000fce0000000f00 */
[----:B------:R-:W-:Y:S05]  /*30740*/  WARPSYNC.COLLECTIVE R222, `(.L_x_67888) ;  /* 0x00000000de087348 */ /* 0x000fea0003c00000 */
[----:B------:R0:W1:Y:S02]  /*30750*/  SHFL.BFLY P1, R221, R223, R224, R225 ;  /* 0x0c0000e0dfdd7389 */ /* 0x00006400000200e1 */
[----:B01----:R-:W-:Y:S05]  /*30760*/  ENDCOLLECTIVE ;  /* 0x000000000000791b */ /* 0x003fea0003800000 */
.L_x_67888:
[----:B------:R-:W-:Y:S01]  /*30770*/  HFMA2 R224, -RZ, RZ, 0, 2.384185791015625e-07 ;  /* 0x00000004ffe07431 */ /* 0x000fe200000001ff */
[----:B------:R-:W-:-:S05]  /*30780*/  MOV R218, R221 ;  /* 0x000000dd00da7202 */ /* 0x000fca0000000f00 */
[----:B------:R-:W-:-:S04]  /*30790*/  FADD.FTZ R218, R217, R218 ;  /* 0x000000dad9da7221 */ /* 0x000fc80000010000 */
[----:B------:R-:W-:-:S07]  /*307a0*/  IMAD.MOV.U32 R223, RZ, RZ, R218 ;  /* 0x000000ffffdf7224 */ /* 0x000fce00078e00da */
[----:B------:R-:W-:Y:S05]  /*307b0*/  WARPSYNC.COLLECTIVE R222, `(.L_x_67889) ;  /* 0x00000000de087348 */ /* 0x000fea0003c00000 */
[----:B------:R0:W1:Y:S02]  /*307c0*/  SHFL.BFLY P1, R221, R223, R224, R225 ;  /* 0x0c0000e0dfdd7389 */ /* 0x00006400000200e1 */
[----:B01----:R-:W-:Y:S05]  /*307d0*/  ENDCOLLECTIVE ;  /* 0x000000000000791b */ /* 0x003fea0003800000 */
.L_x_67889:
[----:B------:R-:W-:Y:S02]  /*307e0*/  IMAD.MOV.U32 R224, RZ, RZ, 0x8 ;  /* 0x00000008ffe07424 */ /* 0x000fe400078e00ff */
[----:B------:R-:W-:-:S04]  /*307f0*/  IMAD.MOV.U32 R219, RZ, RZ, R221 ;  /* 0x000000ffffdb7224 */ /* 0x000fc800078e00dd */
[----:B------:R-:W-:-:S05]  /*30800*/  FADD.FTZ R219, R218, R219 ;  /* 0x000000dbdadb7221 */ /* 0x000fca0000010000 */
[----:B------:R-:W-:-:S07]  /*30810*/  MOV R223, R219 ;  /* 0x000000db00df7202 */ /* 0x000fce0000000f00 */
[----:B------:R-:W-:Y:S05]  /*30820*/  WARPSYNC.COLLECTIVE R222, `(.L_x_67890) ;  /* 0x00000000de087348 */ /* 0x000fea0003c00000 */
[----:B------:R0:W1:Y:S02]  /*30830*/  SHFL.BFLY P1, R221, R223, R224, R225 ;  /* 0x0c0000e0dfdd7389 */ /* 0x00006400000200e1 */
[----:B01----:R-:W-:Y:S05]  /*30840*/  ENDCOLLECTIVE ;  /* 0x000000000000791b */ /* 0x003fea0003800000 */
.L_x_67890:
[----:B------:R-:W-:Y:S01]  /*30850*/  HFMA2 R224, -RZ, RZ, 0, 9.5367431640625e-07 ;  /* 0x00000010ffe07431 */ /* 0x000fe200000001ff */
[----:B------:R-:W-:-:S05]  /*30860*/  MOV R220, R221 ;  /* 0x000000dd00dc7202 */ /* 0x000fca0000000f00 */
[----:B------:R-:W-:-:S04]  /*30870*/  FADD.FTZ R220, R219, R220 ;  /* 0x000000dcdbdc7221 */ /* 0x000fc80000010000 */
[----:B------:R-:W-:-:S07]  /*30880*/  IMAD.MOV.U32 R223, RZ, RZ, R220 ;  /* 0x000000ffffdf7224 */ /* 0x000fce00078e00dc */
[----:B------:R-:W-:Y:S05]  /*30890*/  WARPSYNC.COLLECTIVE R222, `(.L_x_67891) ;  /* 0x00000000de087348 */ /* 0x000fea0003c00000 */
[----:B------:R0:W1:Y:S02]  /*308a0*/  SHFL.BFLY P1, R221, R223, R224, R225 ;  /* 0x0c0000e0dfdd7389 */ /* 0x00006400000200e1 */
[----:B01----:R-:W-:Y:S05]  /*308b0*/  ENDCOLLECTIVE ;  /* 0x000000000000791b */ /* 0x003fea0003800000 */
.L_x_67891:
[----:B------:R-:W-:Y:S05]  /*308c0*/  BRA `(.L_x_67892) ;  /* 0xffffffe0009c7947 */ /* 0x000fea000383ffff */
.L_x_67893:
        /* <DEDUP_REMOVED lines=11> */
.L_x_71575:


//--------------------- .text._ZN10layer_norm13ln_fwd_kernelINS_13Kernel_traitsIfffffjLj2048ELj1ELj4ELj1ELj16ENS_18Kernel_traits_baseILj2048EfffffjLj128EEEEELb1ELb1ELb0ELb0EEEvNS_9FwdParamsE --------------------------
	.section	.text._ZN10layer_norm13ln_fwd_kernelINS_13Kernel_traitsIfffffjLj2048ELj1ELj4ELj1ELj16ENS_18Kernel_traits_baseILj2048EfffffjLj128EEEEELb1ELb1ELb0ELb0EEEvNS_9FwdParamsE,"ax",@progbits
	.align	128
        .global         _ZN10layer_norm13ln_fwd_kernelINS_13Kernel_traitsIfffffjLj2048ELj1ELj4ELj1ELj16ENS_18Kernel_traits_baseILj2048EfffffjLj128EEEEELb1ELb1ELb0ELb0EEEvNS_9FwdParamsE
        .type           _ZN10layer_norm13ln_fwd_kernelINS_13Kernel_traitsIfffffjLj2048ELj1ELj4ELj1ELj16ENS_18Kernel_traits_baseILj2048EfffffjLj128EEEEELb1ELb1ELb0ELb0EEEvNS_9FwdParamsE,@function
        .size           _ZN10layer_norm13ln_fwd_kernelINS_13Kernel_traitsIfffffjLj2048ELj1ELj4ELj1ELj16ENS_18Kernel_traits_baseILj2048EfffffjLj128EEEEELb1ELb1ELb0ELb0EEEvNS_9FwdParamsE,(.L_x_71576 - _ZN10layer_norm13ln_fwd_kernelINS_13Kernel_traitsIfffffjLj2048ELj1ELj4ELj1ELj16ENS_18Kernel_traits_baseILj2048EfffffjLj128EEEEELb1ELb1ELb0ELb0EEEvNS_9FwdParamsE)
        .other          _ZN10layer_norm13ln_fwd_kernelINS_13Kernel_traitsIfffffjLj2048ELj1ELj4ELj1ELj16ENS_18Kernel_traits_baseILj2048EfffffjLj128EEEEELb1ELb1ELb0ELb0EEEvNS_9FwdParamsE,@"STO_CUDA_ENTRY STV_DEFAULT"
_ZN10layer_norm13ln_fwd_kernelINS_13Kernel_traitsIfffffjLj2048ELj1ELj4ELj1ELj16ENS_18Kernel_traits_baseILj2048EfffffjLj128EEEEELb1ELb1ELb0ELb0EEEvNS_9FwdParamsE:
.text._ZN10layer_norm13ln_fwd_kernelINS_13Kernel_traitsIfffffjLj2048ELj1ELj4ELj1ELj16ENS_18Kernel_traits_baseILj2048EfffffjLj128EEEEELb1ELb1ELb0ELb0EEEvNS_9FwdParamsE:
        /* <DEDUP_REMOVED lines=22> */
[----:B------:R-:W-:-:S06]  /*0160*/  UISETP.NE.AND.EX UP0, UPT, UR11, URZ, UPT, UP0 ;  /* 0x000000ff0b00728c */ /* 0x000fcc000bf05300 */
[----:B------:R-:W3:Y:S01]  /*0170*/  LDC R8, c[0x0][0x360] ;  /* 0x0000d800ff087b82 */ /* 0x000ee20000000800 */
[----:B-1----:R-:W-:Y:S01]  /*0180*/  USHF.L.U32 UR8, UR9, 0x2, URZ ;  /* 0x0000000209087899 */ /* 0x002fe200080006ff */
[----:B--2---:R-:W-:Y:S02]  /*0190*/  @P0 R2UR UR4, R2 ;  /* 0x00000000020402ca */ /* 0x004fe400000e0000 */
[----:B------:R-:W-:Y:S02]  /*01a0*/  @P0 R2UR UR5, R3 ;  /* 0x00000000030502ca */ /* 0x000fe400000e0000 */
[----:B------:R-:W-:Y:S01]  /*01b0*/  LEA.HI R2, R0, R11, RZ, 0x2 ;  /* 0x0000000b00027211 */ /* 0x000fe200078f10ff */
[----:B---3--:R-:W-:Y:S01]  /*01c0*/  IMAD R0, R8, UR9, R15 ;  /* 0x0000000908007c24 */ /* 0x008fe2000f8e020f */
[----:B0-----:R-:W-:Y:S02]  /*01d0*/  @P0 IADD3 R6, P1, PT, R4, R9, RZ ;  /* 0x0000000904060210 */ /* 0x001fe40007f3e0ff */
[----:B------:R-:W-:-:S02]  /*01e0*/  LOP3.LUT R4, R15, 0x1f, RZ, 0xc0, !PT ;  /* 0x0000001f0f047812 */ /* 0x000fc400078ec0ff */
[----:B------:R-:W-:Y:S02]  /*01f0*/  @P0 IADD3.X R7, PT, PT, RZ, R5, RZ, P1, !PT ;  /* 0x00000005ff070210 */ /* 0x000fe40000ffe4ff */
[----:B------:R-:W-:Y:S01]  /*0200*/  LOP3.LUT R3, R4, 0x1f, RZ, 0x3c, !PT ;  /* 0x0000001f04037812 */ /* 0x000fe200078e3cff */
[----:B------:R-:W-:Y:S01]  /*0210*/  UIADD3 UR10, UPT, UPT, UR4, 0x3c6ef372, URZ ;  /* 0x3c6ef372040a7890 */ /* 0x000fe2000fffe0ff */
[----:B------:R-:W-:Y:S01]  /*0220*/  SHF.R.U32.HI R15, RZ, 0x5, R15 ;  /* 0x00000005ff0f7819 */ /* 0x000fe2000001160f */
[----:B------:R-:W-:Y:S01]  /*0230*/  UIADD3 UR12, UPT, UPT, UR4, 0x78dde6e4, URZ ;  /* 0x78dde6e4040c7890 */ /* 0x000fe2000fffe0ff */
[----:B------:R-:W-:Y:S01]  /*0240*/  LEA.HI.SX32 R2, R2, R3, 0x1e ;  /* 0x0000000302027211 */ /* 0x000fe200078ff2ff */
[----:B------:R-:W-:Y:S01]  /*0250*/  UIADD3 UR15, UPT, UPT, UR4, -0x4ab325aa, URZ ;  /* 0xb54cda56040f7890 */ /* 0x000fe2000fffe0ff */
[----:B------:R-:W-:Y:S01]  /*0260*/  SHF.R.U64 R3, R6, 0x2, R7 ;  /* 0x0000000206037819 */ /* 0x000fe20000001207 */
[----:B------:R-:W-:Y:S01]  /*0270*/  UIADD3 UR18, UPT, UPT, UR5, -0x695add53, URZ ;  /* 0x96a522ad05127890 */ /* 0x000fe2000fffe0ff */
[----:B------:R-:W-:-:S02]  /*0280*/  LOP3.LUT R15, R15, UR8, RZ, 0xfc, !PT ;  /* 0x000000080f0f7c12 */ /* 0x000fc4000f8efcff */
[----:B------:R-:W-:Y:S01]  /*0290*/  SHF.R.U32.HI R7, RZ, 0x2, R7 ;  /* 0x00000002ff077819 */ /* 0x000fe20000011607 */
[----:B------:R-:W-:Y:S08]  /*02a0*/  BRA.U !UP0, `(.L_x_67895) ;  /* 0x0000000d08447547 */ /* 0x000ff0000b800000 */
[----:B------:R-:W2:Y:S04]  /*02b0*/  LDL.64 R140, [R1+0x70] ;  /* 0x00007000018c7983 */ /* 0x000ea80000100a00 */
[----:B------:R-:W2:Y:S04]  /*02c0*/  LDL.64 R142, [R1+0x78] ;  /* 0x00007800018e7983 */ /* 0x000ea80000100a00 */
[----:B------:R-:W3:Y:S04]  /*02d0*/  LDL.64 R144, [R1+0x60] ;  /* 0x0000600001907983 */ /* 0x000ee80000100a00 */
[----:B------:R-:W3:Y:S01]  /*02e0*/  LDL.64 R146, [R1+0x68] ;  /* 0x0000680001927983 */ /* 0x000ee20000100a00 */
[----:B------:R-:W-:-:S02]  /*02f0*/  ISETP.GE.U32.AND P0, PT, R2, 0x20, PT ;  /* 0x000000200200780c */ /* 0x000fc40003f06070 */
[C---:B------:R-:W-:Y:S01]  /*0300*/  ISETP.GE.U32.AND P1, PT, R2.reuse, 0x40, PT ;  /* 0x000000400200780c */ /* 0x040fe20003f26070 */
[----:B------:R-:W4:Y:S04]  /*0310*/  LDL.64 R152, [R1+0x50] ;  /* 0x0000500001987983 */ /* 0x000f280000100a00 */
[----:B------:R-:W4:Y:S01]  /*0320*/  LDL.64 R154, [R1+0x58] ;  /* 0x00005800019a7983 */ /* 0x000f220000100a00 */
[C---:B------:R-:W-:Y:S02]  /*0330*/  ISETP.GE.U32.AND P5, PT, R2.reuse, 0x60, PT ;  /* 0x000000600200780c */ /* 0x040fe40003fa6070 */
[C---:B------:R-:W-:Y:S01]  /*0340*/  ISETP.GE.U32.AND P2, PT, R2.reuse, 0x80, PT ;  /* 0x000000800200780c */ /* 0x040fe20003f46070 */
[----:B------:R-:W4:Y:S01]  /*0350*/  LDL.64 R148, [R1+0x40] ;  /* 0x0000400001947983 */ /* 0x000f220000100a00 */
[----:B------:R-:W-:Y:S01]  /*0360*/  ISETP.GE.U32.AND P3, PT, R2, 0xa0, PT ;  /* 0x000000a00200780c */ /* 0x000fe20003f66070 */
[----:B------:R-:W0:Y:S02]  /*0370*/  @P0 LDC.64 R8, c[0x0][0x3d0] ;  /* 0x0000f400ff080b82 */ /* 0x000e240000000a00 */
[----:B------:R-:W4:Y:S06]  /*0380*/  LDL.64 R150, [R1+0x48] ;  /* 0x0000480001967983 */ /* 0x000f2c0000100a00 */
[----:B------:R-:W1:Y:S08]  /*0390*/  @P0 LDC.64 R10, c[0x0][0x438] ;  /* 0x00010e00ff0a0b82 */ /* 0x000e700000000a00 */
[----:B------:R-:W1:Y:S08]  /*03a0*/  @P0 LDC.64 R12, c[0x0][0x3e8] ;  /* 0x0000fa00ff0c0b82 */ /* 0x000e700000000a00 */
[----:B------:R-:W1:Y:S01]  /*03b0*/  @P1 LDC.64 R124, c[0x0][0x3d0] ;  /* 0x0000f400ff7c1b82 */ /* 0x000e620000000a00 */
[----:B0-----:R-:W-:-:S04]  /*03c0*/  @P0 IMAD.WIDE.U32 R8, R4, 0x10, R8 ;  /* 0x0000001004080825 */ /* 0x001fc800078e0008 */
[----:B-1----:R-:W-:-:S03]  /*03d0*/  @P0 IMAD.WIDE.U32 R10, R4, 0x10, R10 ;  /* 0x00000010040a0825 */ /* 0x002fc600078e000a */
[----:B------:R-:W0:Y:S01]  /*03e0*/  @P1 LDC.64 R126, c[0x0][0x438] ;  /* 0x00010e00ff7e1b82 */ /* 0x000e220000000a00 */
[----:B------:R-:W-:Y:S01]  /*03f0*/  ISETP.GE.U32.AND P4, PT, R2, 0xc0, PT ;  /* 0x000000c00200780c */ /* 0x000fe20003f86070 */
[----:B------:R1:W5:Y:S01]  /*0400*/  @P0 LDG.E.128 R16, desc[UR6][R10.64] ;  /* 0x000000060a100981 */ /* 0x000362000c1e1d00 */
[C---:B------:R-:W-:Y:S01]  /*0410*/  @P0 IMAD.WIDE.U32 R12, R4.reuse, 0x10, R12 ;  /* 0x00000010040c0825 */ /* 0x040fe200078e000c */
[----:B------:R-:W-:-:S04]  /*0420*/  @P0 LOP3.LUT R4, R4, 0x20, RZ, 0xfc, !PT ;  /* 0x0000002004040812 */ /* 0x000fc800078efcff */
[----:B------:R-:W1:Y:S01]  /*0430*/  @P1 LDC.64 R128, c[0x0][0x3e8] ;  /* 0x0000fa00ff801b82 */ /* 0x000e620000000a00 */
[----:B------:R-:W5:Y:S01]  /*0440*/  @P0 LDG.E.128 R20, desc[UR6][R12.64] ;  /* 0x000000060c140981 */ /* 0x000f62000c1e1d00 */
[----:B------:R-:W-:-:S06]  /*0450*/  @P1 IMAD.WIDE.U32 R124, R4, 0x10, R124 ;  /* 0x00000010047c1825 */ /* 0x000fcc00078e007c */
[----:B------:R-:W3:Y:S08]  /*0460*/  @P5 LDC.64 R130, c[0x0][0x3d0] ;  /* 0x0000f400ff825b82 */ /* 0x000ef00000000a00 */
[----:B------:R-:W4:Y:S08]  /*0470*/  @P5 LDC.64 R132, c[0x0][0x438] ;  /* 0x00010e00ff845b82 */ /* 0x000f300000000a00 */
[----:B------:R-:W4:Y:S08]  /*0480*/  @P5 LDC.64 R134, c[0x0][0x3e8] ;  /* 0x0000fa00ff865b82 */ /* 0x000f300000000a00 */
[----:B------:R-:W4:Y:S08]  /*0490*/  @P2 LDC.64 R136, c[0x0][0x3d0] ;  /* 0x0000f400ff882b82 */ /* 0x000f300000000a00 */
[----:B------:R-:W4:Y:S01]  /*04a0*/  @P2 LDC.64 R138, c[0x0][0x438] ;  /* 0x00010e00ff8a2b82 */ /* 0x000f220000000a00 */
[----:B--2---:R2:W4:Y:S01]  /*04b0*/  @P0 LDG.E.128 R140, desc[UR6][R8.64] ;  /* 0x00000006088c0981 */ /* 0x004522000c1e1d00 */
[----:B0-----:R-:W-:-:S06]  /*04c0*/  @P1 IMAD.WIDE.U32 R126, R4, 0x10, R126 ;  /* 0x00000010047e1825 */ /* 0x001fcc00078e007e */
[----:B-1----:R-:W0:Y:S01]  /*04d0*/  @P3 LDC.64 R10, c[0x0][0x438] ;  /* 0x00010e00ff0a3b82 */ /* 0x002e220000000a00 */
[C---:B------:R-:W-:Y:S01]  /*04e0*/  @P1 IMAD.WIDE.U32 R128, R4.reuse, 0x10, R128 ;  /* 0x0000001004801825 */ /* 0x040fe200078e0080 */
[----:B------:R-:W5:Y:S04]  /*04f0*/  @P1 LDG.E.128 R24, desc[UR6][R126.64] ;  /* 0x000000067e181981 */ /* 0x000f68000c1e1d00 */
[----:B---3--:R1:W3:Y:S02]  /*0500*/  @P1 LDG.E.128 R144, desc[UR6][R124.64] ;  /* 0x000000067c901981 */ /* 0x0082e4000c1e1d00 */
[----:B--2---:R-:W2:Y:S01]  /*0510*/  @P3 LDC.64 R8, c[0x0][0x3d0] ;  /* 0x0000f400ff083b82 */ /* 0x004ea20000000a00 */
[----:B------:R-:W-:Y:S01]  /*0520*/  @P1 VIADD R4, R4, 0x20 ;  /* 0x0000002004041836 */ /* 0x000fe20000000000 */
[----:B------:R3:W5:Y:S03]  /*0530*/  @P1 LDG.E.128 R28, desc[UR6][R128.64] ;  /* 0x00000006801c1981 */ /* 0x000766000c1e1d00 */
[----:B------:R-:W-:-:S03]  /*0540*/  @P5 IMAD.WIDE.U32 R130, R4, 0x10, R130 ;  /* 0x0000001004825825 */ /* 0x000fc600078e0082 */
[----:B------:R-:W0:Y:S01]  /*0550*/  @P4 LDC.64 R12, c[0x0][0x3d0] ;  /* 0x0000f400ff0c4b82 */ /* 0x000e220000000a00 */
[----:B----4-:R4:W-:Y:S07]  /*0560*/  @P0 STL.64 [R1+0x70], R140 ;  /* 0x0000708c01000387 */ /* 0x0109ee0000100a00 */
[----:B-1----:R-:W1:Y:S01]  /*0570*/  @P4 LDC.64 R124, c[0x0][0x438] ;  /* 0x00010e00ff7c4b82 */ /* 0x002e620000000a00 */
[----:B------:R-:W-:Y:S01]  /*0580*/  @P0 STL.64 [R1+0x78], R142 ;  /* 0x0000788e01000387 */ /* 0x000fe20000100a00 */
[----:B------:R-:W-:-:S03]  /*0590*/  @P5 IMAD.WIDE.U32 R132, R4, 0x10, R132 ;  /* 0x0000001004845825 */ /* 0x000fc600078e0084 */
[----:B------:R2:W2:Y:S03]  /*05a0*/  @P5 LDG.E.128 R152, desc[UR6][R130.64] ;  /* 0x0000000682985981 */ /* 0x0004a6000c1e1d00 */
[----:B------:R-:W1:Y:S01]  /*05b0*/  @P4 LDC.64 R126, c[0x0][0x3e8] ;  /* 0x0000fa00ff7e4b82 */ /* 0x000e620000000a00 */
[----:B---3--:R3:W-:Y:S04]  /*05c0*/  @P1 STL.64 [R1+0x60], R144 ;  /* 0x0000609001001387 */ /* 0x0087e80000100a00 */
[----:B------:R0:W-:Y:S03]  /*05d0*/  @P1 STL.64 [R1+0x68], R146 ;  /* 0x0000689201001387 */ /* 0x0001e60000100a00 */
[----:B----4-:R-:W4:Y:S01]  /*05e0*/  @P2 LDC.64 R140, c[0x0][0x3e8] ;  /* 0x0000fa00ff8c2b82 */ /* 0x010f220000000a00 */
[----:B------:R-:W-:Y:S01]  /*05f0*/  @P5 IMAD.WIDE.U32 R134, R4, 0x10, R134 ;  /* 0x0000001004865825 */ /* 0x000fe200078e0086 */
[----:B------:R-:W-:Y:S01]  /*0600*/  ISETP.GE.U32.AND P0, PT, R2, 0xe0, PT ;  /* 0x000000e00200780c */ /* 0x000fe20003f06070 */
[----:B------:R2:W5:Y:S04]  /*0610*/  @P5 LDG.E.128 R32, desc[UR6][R132.64] ;  /* 0x0000000684205981 */ /* 0x000568000c1e1d00 */
[----:B---3--:R-:W3:Y:S01]  /*0620*/  LDL.64 R144, [R1+0x30] ;  /* 0x0000300001907983 */ /* 0x008ee20000100a00 */
[----:B------:R-:W1:Y:S03]  /*0630*/  @P3 LDC.64 R142, c[0x0][0x3e8] ;  /* 0x0000fa00ff8e3b82 */ /* 0x000e660000000a00 */
[----:B0-----:R-:W3:Y:S01]  /*0640*/  LDL.64 R146, [R1+0x38] ;  /* 0x0000380001927983 */ /* 0x001ee20000100a00 */
[----:B------:R-:W-:Y:S01]  /*0650*/  @P5 VIADD R4, R4, 0x20 ;  /* 0x0000002004045836 */ /* 0x000fe20000000000 */
[----:B------:R-:W-:-:S02]  /*0660*/  ISETP.GE.U32.AND P1, PT, R2, 0x100, PT ;  /* 0x000001000200780c */ /* 0x000fc40003f26070 */
[----:B------:R0:W5:Y:S01]  /*0670*/  @P5 LDG.E.128 R36, desc[UR6][R134.64] ;  /* 0x0000000686245981 */ /* 0x000162000c1e1d00 */
[C---:B------:R-:W-:Y:S01]  /*0680*/  @P2 IMAD.WIDE.U32 R136, R4.reuse, 0x10, R136 ;  /* 0x0000001004882825 */ /* 0x040fe200078e0088 */
[----:B------:R-:W3:Y:S03]  /*0690*/  @P0 LDC.64 R128, c[0x0][0x3d0] ;  /* 0x0000f400ff800b82 */ /* 0x000ee60000000a00 */
[C---:B------:R-:W-:Y:S01]  /*06a0*/  @P2 IMAD.WIDE.U32 R138, R4.reuse, 0x10, R138 ;  /* 0x00000010048a2825 */ /* 0x040fe200078e008a */
[----:B------:R1:W3:Y:S03]  /*06b0*/  @P2 LDG.E.128 R148, desc[UR6][R136.64] ;  /* 0x0000000688942981 */ /* 0x0002e6000c1e1d00 */
[C---:B----4-:R-:W-:Y:S01]  /*06c0*/  @P2 IMAD.WIDE.U32 R140, R4.reuse, 0x10, R140 ;  /* 0x00000010048c2825 */ /* 0x050fe200078e008c */
[----:B------:R-:W-:Y:S01]  /*06d0*/  @P2 IADD3 R4, PT, PT, R4, 0x20, RZ ;  /* 0x0000002004042810 */ /* 0x000fe20007ffe0ff */
[----:B--2---:R-:W2:Y:S01]  /*06e0*/  @P0 LDC.64 R130, c[0x0][0x438] ;  /* 0x00010e00ff820b82 */ /* 0x004ea20000000a00 */
[----:B------:R4:W5:Y:S03]  /*06f0*/  @P2 LDG.E.128 R40, desc[UR6][R138.64] ;  /* 0x000000068a282981 */ /* 0x000966000c1e1d00 */
[C---:B------:R-:W-:Y:S01]  /*0700*/  @P3 IMAD.WIDE.U32 R8, R4.reuse, 0x10, R8 ;  /* 0x0000001004083825 */ /* 0x040fe200078e0008 */
[----:B------:R-:W5:Y:S03]  /*0710*/  @P2 LDG.E.128 R44, desc[UR6][R140.64] ;  /* 0x000000068c2c2981 */ /* 0x000f66000c1e1d00 */
[----:B------:R-:W2:Y:S01]  /*0720*/  @P0 LDC.64 R132, c[0x0][0x3e8] ;  /* 0x0000fa00ff840b82 */ /* 0x000ea20000000a00 */
[----:B------:R2:W-:Y:S01]  /*0730*/  @P5 STL.64 [R1+0x50], R152 ;  /* 0x0000509801005387 */ /* 0x0005e20000100a00 */
[----:B------:R-:W-:-:S06]  /*0740*/  @P3 IMAD.WIDE.U32 R10, R4, 0x10, R10 ;  /* 0x00000010040a3825 */ /* 0x000fcc00078e000a */
[----:B0-----:R-:W0:Y:S01]  /*0750*/  @P1 LDC.64 R134, c[0x0][0x3d0] ;  /* 0x0000f400ff861b82 */ /* 0x001e220000000a00 */
[----:B-1----:R-:W-:-:S07]  /*0760*/  @P3 IMAD.WIDE.U32 R142, R4, 0x10, R142 ;  /* 0x00000010048e3825 */ /* 0x002fce00078e008e */
[----:B------:R-:W1:Y:S08]  /*0770*/  @P1 LDC.64 R136, c[0x0][0x438] ;  /* 0x00010e00ff881b82 */ /* 0x000e700000000a00 */
[----:B----4-:R-:W4:Y:S01]  /*0780*/  @P1 LDC.64 R138, c[0x0][0x3e8] ;  /* 0x0000fa00ff8a1b82 */ /* 0x010f220000000a00 */
[----:B---3--:R-:W3:Y:S04]  /*0790*/  @P3 LDG.E.128 R144, desc[UR6][R8.64] ;  /* 0x0000000608903981 */ /* 0x008ee8000c1e1d00 */
[----:B------:R2:W-:Y:S04]  /*07a0*/  @P5 STL.64 [R1+0x58], R154 ;  /* 0x0000589a01005387 */ /* 0x0005e80000100a00 */
[----:B--2---:R-:W2:Y:S01]  /*07b0*/  LDL.64 R152, [R1+0x20] ;  /* 0x0000200001987983 */ /* 0x004ea20000100a00 */
[----:B------:R-:W-:-:S03]  /*07c0*/  @P3 VIADD R4, R4, 0x20 ;  /* 0x0000002004043836 */ /* 0x000fc60000000000 */
[----:B------:R-:W5:Y:S04]  /*07d0*/  @P3 LDG.E.128 R48, desc[UR6][R10.64] ;  /* 0x000000060a303981 */ /* 0x000f68000c1e1d00 */
[----:B------:R-:W2:Y:S04]  /*07e0*/  LDL.64 R154, [R1+0x28] ;  /* 0x00002800019a7983 */ /* 0x000ea80000100a00 */
[----:B------:R0:W-:Y:S04]  /*07f0*/  @P2 STL.64 [R1+0x40], R148 ;  /* 0x0000409401002387 */ /* 0x0001e80000100a00 */
[----:B------:R1:W-:Y:S04]  /*0800*/  @P2 STL.64 [R1+0x48], R150 ;  /* 0x0000489601002387 */ /* 0x0003e80000100a00 */
[----:B------:R-:W5:Y:S04]  /*0810*/  @P3 LDG.E.128 R52, desc[UR6][R142.64] ;  /* 0x000000068e343981 */ /* 0x000f68000c1e1d00 */
[----:B0-----:R-:W4:Y:S04]  /*0820*/  LDL.64 R148, [R1+0x10] ;  /* 0x0000100001947983 */ /* 0x001f280000100a00 */
[----:B-1----:R-:W4:Y:S04]  /*0830*/  LDL.64 R150, [R1+0x18] ;  /* 0x0000180001967983 */ /* 0x002f280000100a00 */
[----:B---3--:R0:W-:Y:S04]  /*0840*/  @P3 STL.64 [R1+0x30], R144 ;  /* 0x0000309001003387 */ /* 0x0081e80000100a00 */
[----:B------:R1:W-:Y:S04]  /*0850*/  @P3 STL.64 [R1+0x38], R146 ;  /* 0x0000389201003387 */ /* 0x0003e80000100a00 */
[----:B0-----:R-:W3:Y:S04]  /*0860*/  LDL.64 R144, [R1] ;  /* 0x0000000001907983 */ /* 0x001ee80000100a00 */
[----:B-1----:R-:W3:Y:S01]  /*0870*/  LDL.64 R146, [R1+0x8] ;  /* 0x0000080001927983 */ /* 0x002ee20000100a00 */
[----:B------:R-:W-:-:S04]  /*0880*/  @P4 IMAD.WIDE.U32 R12, R4, 0x10, R12 ;  /* 0x00000010040c4825 */ /* 0x000fc800078e000c */
[C---:B------:R-:W-:Y:S01]  /*0890*/  @P4 IMAD.WIDE.U32 R124, R4.reuse, 0x10, R124 ;  /* 0x00000010047c4825 */ /* 0x040fe200078e007c */
[----:B--2---:R0:W2:Y:S03]  /*08a0*/  @P4 LDG.E.128 R152, desc[UR6][R12.64] ;  /* 0x000000060c984981 */ /* 0x0040a6000c1e1d00 */
[----:B------:R-:W-:Y:S01]  /*08b0*/  @P4 IMAD.WIDE.U32 R126, R4, 0x10, R126 ;  /* 0x00000010047e4825 */ /* 0x000fe200078e007e */
[----:B------:R-:W-:Y:S01]  /*08c0*/  ISETP.GE.U32.AND P2, PT, R2, 0x120, PT ;  /* 0x000001200200780c */ /* 0x000fe20003f46070 */
[----:B------:R-:W5:Y:S02]  /*08d0*/  @P4 LDG.E.128 R56, desc[UR6][R124.64] ;  /* 0x000000067c384981 */ /* 0x000f64000c1e1d00 */
[----:B------:R-:W-:Y:S01]  /*08e0*/  @P4 VIADD R4, R4, 0x20 ;  /* 0x0000002004044836 */ /* 0x000fe20000000000 */
[----:B------:R-:W-:Y:S01]  /*08f0*/  ISETP.GE.U32.AND P3, PT, R2, 0x140, PT ;  /* 0x000001400200780c */ /* 0x000fe20003f66070 */
[----:B------:R1:W5:Y:S02]  /*0900*/  @P4 LDG.E.128 R60, desc[UR6][R126.64] ;  /* 0x000000067e3c4981 */ /* 0x000364000c1e1d00 */
[----:B------:R-:W-:-:S04]  /*0910*/  @P0 IMAD.WIDE.U32 R128, R4, 0x10, R128 ;  /* 0x0000001004800825 */ /* 0x000fc800078e0080 */
[C---:B------:R-:W-:Y:S01]  /*0920*/  @P0 IMAD.WIDE.U32 R130, R4.reuse, 0x10, R130 ;  /* 0x0000001004820825 */ /* 0x040fe200078e0082 */
[----:B----4-:R-:W4:Y:S01]  /*0930*/  @P0 LDG.E.128 R148, desc[UR6][R128.64] ;  /* 0x0000000680940981 */ /* 0x010f22000c1e1d00 */
[----:B------:R-:W4:Y:S02]  /*0940*/  @P2 LDC.64 R8, c[0x0][0x3d0] ;  /* 0x0000f400ff082b82 */ /* 0x000f240000000a00 */
[C---:B------:R-:W-:Y:S01]  /*0950*/  @P0 IMAD.WIDE.U32 R132, R4.reuse, 0x10, R132 ;  /* 0x0000001004840825 */ /* 0x040fe200078e0084 */
[----:B------:R-:W-:Y:S01]  /*0960*/  @P0 IADD3 R4, PT, PT, R4, 0x20, RZ ;  /* 0x0000002004040810 */ /* 0x000fe20007ffe0ff */
[----:B------:R-:W5:Y:S04]  /*0970*/  @P0 LDG.E.128 R64, desc[UR6][R130.64] ;  /* 0x0000000682400981 */ /* 0x000f68000c1e1d00 */
[----:B------:R-:W-:Y:S01]  /*0980*/  @P1 IMAD.WIDE.U32 R134, R4, 0x10, R134 ;  /* 0x0000001004861825 */ /* 0x000fe200078e0086 */
[----:B0-----:R-:W0:Y:S01]  /*0990*/  @P2 LDC.64 R12, c[0x0][0x3e8] ;  /* 0x0000fa00ff0c2b82 */ /* 0x001e220000000a00 */
[C---:B------:R-:W-:Y:S01]  /*09a0*/  ISETP.GE.U32.AND P5, PT, R2.reuse, 0x180, PT ;  /* 0x000001800200780c */ /* 0x040fe20003fa6070 */
[----:B------:R-:W5:Y:S06]  /*09b0*/  @P0 LDG.E.128 R68, desc[UR6][R132.64] ;  /* 0x0000000684440981 */ /* 0x000f6c000c1e1d00 */
[----:B------:R-:W0:Y:S08]  /*09c0*/  @P2 LDC.64 R10, c[0x0][0x438] ;  /* 0x00010e00ff0a2b82 */ /* 0x000e300000000a00 */
[----:B------:R-:W0:Y:S08]  /*09d0*/  @P3 LDC.64 R140, c[0x0][0x3d0] ;  /* 0x0000f400ff8c3b82 */ /* 0x000e300000000a00 */
[----:B------:R-:W0:Y:S08]  /*09e0*/  @P3 LDC.64 R142, c[0x0][0x438] ;  /* 0x00010e00ff8e3b82 */ /* 0x000e300000000a00 */
[----:B-1----:R-:W1:Y:S01]  /*09f0*/  @P3 LDC.64 R126, c[0x0][0x3e8] ;  /* 0x0000fa00ff7e3b82 */ /* 0x002e620000000a00 */
[----:B---3--:R3:W4:Y:S04]  /*0a00*/  @P1 LDG.E.128 R144, desc[UR6][R134.64] ;  /* 0x0000000686901981 */ /* 0x008728000c1e1d00 */
[----:B--2---:R-:W-:Y:S04]  /*0a10*/  @P4 STL.64 [R1+0x20], R152 ;  /* 0x0000209801004387 */ /* 0x004fe80000100a00 */
[----:B------:R-:W-:Y:S01]  /*0a20*/  @P4 STL.64 [R1+0x28], R154 ;  /* 0x0000289a01004387 */ /* 0x000fe20000100a00 */
[----:B------:R-:W-:Y:S01]  /*0a30*/  ISETP.GE.U32.AND P4, PT, R2, 0x160, PT ;  /* 0x000001600200780c */ /* 0x000fe20003f86070 */
[----:B------:R-:W-:Y:S01]  /*0a40*/  @P1 IMAD.WIDE.U32 R136, R4, 0x10, R136 ;  /* 0x0000001004881825 */ /* 0x000fe200078e0088 */
[----:B------:R-:W-:Y:S01]  /*0a50*/  ISETP.GE.U32.AND P6, PT, R2, 0x1c0, PT ;  /* 0x000001c00200780c */ /* 0x000fe20003fc6070 */
[----:B---3--:R-:W2:Y:S02]  /*0a60*/  @P5 LDC.64 R134, c[0x0][0x3d0] ;  /* 0x0000f400ff865b82 */ /* 0x008ea40000000a00 */
[----:B------:R-:W-:Y:S01]  /*0a70*/  @P1 IMAD.WIDE.U32 R138, R4, 0x10, R138 ;  /* 0x00000010048a1825 */ /* 0x000fe200078e008a */
[----:B------:R3:W5:Y:S04]  /*0a80*/  @P1 LDG.E.128 R72, desc[UR6][R136.64] ;  /* 0x0000000688481981 */ /* 0x000768000c1e1d00 */
[----:B----4-:R4:W-:Y:S03]  /*0a90*/  @P0 STL.64 [R1+0x10], R148 ;  /* 0x0000109401000387 */ /* 0x0109e60000100a00 */
[----:B------:R-:W2:Y:S01]  /*0aa0*/  @P4 LDC.64 R128, c[0x0][0x3d0] ;  /* 0x0000f400ff804b82 */ /* 0x000ea20000000a00 */
[----:B------:R-:W-:Y:S01]  /*0ab0*/  @P0 STL.64 [R1+0x18], R150 ;  /* 0x0000189601000387 */ /* 0x000fe20000100a00 */
[----:B------:R-:W-:Y:S01]  /*0ac0*/  ISETP.GE.U32.AND P0, PT, R2, 0x1a0, PT ;  /* 0x000001a00200780c */ /* 0x000fe20003f06070 */
[----:B------:R-:W-:-:S02]  /*0ad0*/  @P1 VIADD R4, R4, 0x20 ;  /* 0x0000002004041836 */ /* 0x000fc40000000000 */
[----:B------:R-:W5:Y:S03]  /*0ae0*/  @P1 LDG.E.128 R76, desc[UR6][R138.64] ;  /* 0x000000068a4c1981 */ /* 0x000f66000c1e1d00 */
[----:B------:R-:W2:Y:S01]  /*0af0*/  @P4 LDC.64 R130, c[0x0][0x438] ;  /* 0x00010e00ff824b82 */ /* 0x000ea20000000a00 */
[----:B------:R-:W-:-:S07]  /*0b00*/  @P2 IMAD.WIDE.U32 R8, R4, 0x10, R8 ;  /* 0x0000001004082825 */ /* 0x000fce00078e0008 */
[----:B------:R-:W2:Y:S01]  /*0b10*/  @P4 LDC.64 R132, c[0x0][0x3e8] ;  /* 0x0000fa00ff844b82 */ /* 0x000ea20000000a00 */
[----:B------:R1:W5:Y:S01]  /*0b20*/  @P2 LDG.E.128 R248, desc[UR6][R8.64] ;  /* 0x0000000608f82981 */ /* 0x000362000c1e1d00 */
[----:B0-----:R-:W-:-:S06]  /*0b30*/  @P2 IMAD.WIDE.U32 R124, R4, 0x10, R12 ;  /* 0x00000010047c2825 */ /* 0x001fcc00078e000c */
[----:B---3--:R-:W0:Y:S01]  /*0b40*/  @P5 LDC.64 R136, c[0x0][0x438] ;  /* 0x00010e00ff885b82 */ /* 0x008e220000000a00 */
[C---:B------:R-:W-:Y:S01]  /*0b50*/  @P2 IMAD.WIDE.U32 R10, R4.reuse, 0x10, R10 ;  /* 0x00000010040a2825 */ /* 0x040fe200078e000a */
[----:B------:R-:W5:Y:S06]  /*0b60*/  @P2 LDG.E.128 R84, desc[UR6][R124.64] ;  /* 0x000000067c542981 */ /* 0x000f6c000c1e1d00 */
[----:B------:R-:W3:Y:S01]  /*0b70*/  @P0 LDC.64 R12, c[0x0][0x438] ;  /* 0x00010e00ff0c0b82 */ /* 0x000ee20000000a00 */
[----:B------:R-:W-:Y:S01]  /*0b80*/  @P2 VIADD R4, R4, 0x20 ;  /* 0x0000002004042836 */ /* 0x000fe20000000000 */
[----:B------:R4:W5:Y:S06]  /*0b90*/  @P2 LDG.E.128 R80, desc[UR6][R10.64] ;  /* 0x000000060a502981 */ /* 0x00096c000c1e1d00 */
[----:B-1----:R-:W1:Y:S01]  /*0ba0*/  @P0 LDC.64 R8, c[0x0][0x3e8] ;  /* 0x0000fa00ff080b82 */ /* 0x002e620000000a00 */
[----:B------:R-:W-:-:S04]  /*0bb0*/  @P3 IMAD.WIDE.U32 R140, R4, 0x10, R140 ;  /* 0x00000010048c3825 */ /* 0x000fc800078e008c */
[C---:B------:R-:W-:Y:S01]  /*0bc0*/  @P3 IMAD.WIDE.U32 R142, R4.reuse, 0x10, R142 ;  /* 0x00000010048e3825 */ /* 0x040fe200078e008e */
[----:B------:R0:W5:Y:S02]  /*0bd0*/  @P3 LDG.E.128 R244, desc[UR6][R140.64] ;  /* 0x000000068cf43981 */ /* 0x000164000c1e1d00 */
[----:B------:R-:W1:Y:S01]  /*0be0*/  @P6 LDC.64 R138, c[0x0][0x3d0] ;  /* 0x0000f400ff8a6b82 */ /* 0x000e620000000a00 */
[C---:B------:R-:W-:Y:S01]  /*0bf0*/  @P3 IMAD.WIDE.U32 R126, R4.reuse, 0x10, R126 ;  /* 0x00000010047e3825 */ /* 0x040fe200078e007e */
[----:B------:R-:W-:Y:S01]  /*0c00*/  @P3 IADD3 R4, PT, PT, R4, 0x20, RZ ;  /* 0x0000002004043810 */ /* 0x000fe20007ffe0ff */
[----:B------:R0:W5:Y:S05]  /*0c10*/  @P3 LDG.E.128 R88, desc[UR6][R142.64] ;  /* 0x000000068e583981 */ /* 0x00016a000c1e1d00 */
[----:B----4-:R-:W4:Y:S08]  /*0c20*/  @P6 LDC.64 R148, c[0x0][0x438] ;  /* 0x00010e00ff946b82 */ /* 0x010f300000000a00 */
[----:B------:R-:W4:Y:S01]  /*0c30*/  @P6 LDC.64 R10, c[0x0][0x3e8] ;  /* 0x0000fa00ff0a6b82 */ /* 0x000f220000000a00 */
[C---:B--2---:R-:W-:Y:S01]  /*0c40*/  @P4 IMAD.WIDE.U32 R128, R4.reuse, 0x10, R128 ;  /* 0x0000001004804825 */ /* 0x044fe200078e0080 */
[----:B------:R2:W5:Y:S03]  /*0c50*/  @P3 LDG.E.128 R92, desc[UR6][R126.64] ;  /* 0x000000067e5c3981 */ /* 0x000566000c1e1d00 */
[C---:B------:R-:W-:Y:S01]  /*0c60*/  @P4 IMAD.WIDE.U32 R130, R4.reuse, 0x10, R130 ;  /* 0x0000001004824825 */ /* 0x040fe200078e0082 */
[----:B------:R2:W5:Y:S03]  /*0c70*/  @P4 LDG.E.128 R240, desc[UR6][R128.64] ;  /* 0x0000000680f04981 */ /* 0x000566000c1e1d00 */
[C---:B------:R-:W-:Y:S01]  /*0c80*/  @P4 IMAD.WIDE.U32 R132, R4.reuse, 0x10, R132 ;  /* 0x0000001004844825 */ /* 0x040fe200078e0084 */
[----:B------:R2:W5:Y:S03]  /*0c90*/  @P4 LDG.E.128 R96, desc[UR6][R130.64] ;  /* 0x0000000682604981 */ /* 0x000566000c1e1d00 */
[----:B------:R-:W-:Y:S01]  /*0ca0*/  @P4 VIADD R4, R4, 0x20 ;  /* 0x0000002004044836 */ /* 0x000fe20000000000 */
[----:B------:R2:W5:Y:S03]  /*0cb0*/  @P4 LDG.E.128 R100, desc[UR6][R132.64] ;  /* 0x0000000684644981 */ /* 0x000566000c1e1d00 */
[----:B------:R-:W-:-:S04]  /*0cc0*/  @P5 IMAD.WIDE.U32 R134, R4, 0x10, R134 ;  /* 0x0000001004865825 */ /* 0x000fc800078e0086 */
[----:B0-----:R-:W-:Y:S01]  /*0cd0*/  @P5 IMAD.WIDE.U32 R136, R4, 0x10, R136 ;  /* 0x0000001004885825 */ /* 0x001fe200078e0088 */
[----:B------:R2:W5:Y:S04]  /*0ce0*/  @P5 LDG.E.128 R232, desc[UR6][R134.64] ;  /* 0x0000000686e85981 */ /* 0x000568000c1e1d00 */
[----:B------:R2:W5:Y:S04]  /*0cf0*/  @P5 LDG.E.128 R104, desc[UR6][R136.64] ;  /* 0x0000000688685981 */ /* 0x000568000c1e1d00 */
[----:B------:R0:W-:Y:S04]  /*0d00*/  @P1 STL.64 [R1], R144 ;  /* 0x0000009001001387 */ /* 0x0001e80000100a00 */
[----:B------:R3:W-:Y:S01]  /*0d10*/  @P1 STL.64 [R1+0x8], R146 ;  /* 0x0000089201001387 */ /* 0x0007e20000100a00 */
[----:B------:R-:W-:Y:S01]  /*0d20*/  ISETP.GE.U32.AND P1, PT, R2, 0x1e0, PT ;  /* 0x000001e00200780c */ /* 0x000fe20003f26070 */
[----:B0-----:R-:W0:Y:S08]  /*0d30*/  @P5 LDC.64 R144, c[0x0][0x3e8] ;  /* 0x0000fa00ff905b82 */ /* 0x001e300000000a00 */
[----:B---3--:R-:W3:Y:S08]  /*0d40*/  @P0 LDC.64 R146, c[0x0][0x3d0] ;  /* 0x0000f400ff920b82 */ /* 0x008ef00000000a00 */
[----:B------:R-:W2:Y:S08]  /*0d50*/  @P1 LDC.64 R150, c[0x0][0x3d0] ;  /* 0x0000f400ff961b82 */ /* 0x000eb00000000a00 */
[----:B------:R-:W2:Y:S08]  /*0d60*/  @P1 LDC.64 R152, c[0x0][0x438] ;  /* 0x00010e00ff981b82 */ /* 0x000eb00000000a00 */
[----:B------:R-:W2:Y:S01]  /*0d70*/  @P1 LDC.64 R124, c[0x0][0x3e8] ;  /* 0x0000fa00ff7c1b82 */ /* 0x000ea20000000a00 */
[----:B0-----:R-:W-:-:S04]  /*0d80*/  @P5 IMAD.WIDE.U32 R144, R4, 0x10, R144 ;  /* 0x0000001004905825 */ /* 0x001fc800078e0090 */
[----:B------:R-:W-:Y:S01]  /*0d90*/  @P5 VIADD R4, R4, 0x20 ;  /* 0x0000002004045836 */ /* 0x000fe20000000000 */
[----:B------:R0:W5:Y:S03]  /*0da0*/  @P5 LDG.E.128 R108, desc[UR6][R144.64] ;  /* 0x00000006906c5981 */ /* 0x000166000c1e1d00 */
[----:B---3--:R-:W-:-:S04]  /*0db0*/  @P0 IMAD.WIDE.U32 R146, R4, 0x10, R146 ;  /* 0x0000001004920825 */ /* 0x008fc800078e0092 */
[C---:B------:R-:W-:Y:S01]  /*0dc0*/  @P0 IMAD.WIDE.U32 R12, R4.reuse, 0x10, R12 ;  /* 0x00000010040c0825 */ /* 0x040fe200078e000c */
[----:B------:R0:W5:Y:S03]  /*0dd0*/  @P0 LDG.E.128 R228, desc[UR6][R146.64] ;  /* 0x0000000692e40981 */ /* 0x000166000c1e1d00 */
[C---:B-1----:R-:W-:Y:S01]  /*0de0*/  @P0 IMAD.WIDE.U32 R8, R4.reuse, 0x10, R8 ;  /* 0x0000001004080825 */ /* 0x042fe200078e0008 */
[----:B------:R-:W-:Y:S01]  /*0df0*/  @P0 IADD3 R4, PT, PT, R4, 0x20, RZ ;  /* 0x0000002004040810 */ /* 0x000fe20007ffe0ff */
[----:B------:R0:W5:Y:S04]  /*0e00*/  @P0 LDG.E.128 R208, desc[UR6][R12.64] ;  /* 0x000000060cd00981 */ /* 0x000168000c1e1d00 */
[C---:B------:R-:W-:Y:S01]  /*0e10*/  @P6 IMAD.WIDE.U32 R138, R4.reuse, 0x10, R138 ;  /* 0x00000010048a6825 */ /* 0x040fe200078e008a */
[----:B------:R0:W5:Y:S03]  /*0e20*/  @P0 LDG.E.128 R112, desc[UR6][R8.64] ;  /* 0x0000000608700981 */ /* 0x000166000c1e1d00 */
[C---:B----4-:R-:W-:Y:S01]  /*0e30*/  @P6 IMAD.WIDE.U32 R148, R4.reuse, 0x10, R148 ;  /* 0x0000001004946825 */ /* 0x050fe200078e0094 */
[----:B------:R0:W5:Y:S03]  /*0e40*/  @P6 LDG.E.128 R224, desc[UR6][R138.64] ;  /* 0x000000068ae06981 */ /* 0x000166000c1e1d00 */
[C---:B------:R-:W-:Y:S01]  /*0e50*/  @P6 IMAD.WIDE.U32 R10, R4.reuse, 0x10, R10 ;  /* 0x00000010040a6825 */ /* 0x040fe200078e000a */
[----:B------:R0:W5:Y:S03]  /*0e60*/  @P6 LDG.E.128 R212, desc[UR6][R148.64] ;  /* 0x0000000694d46981 */ /* 0x000166000c1e1d00 */
[----:B------:R-:W-:Y:S01]  /*0e70*/  @P6 VIADD R4, R4, 0x20 ;  /* 0x0000002004046836 */ /* 0x000fe20000000000 */
[----:B------:R0:W5:Y:S03]  /*0e80*/  @P6 LDG.E.128 R116, desc[UR6][R10.64] ;  /* 0x000000060a746981 */ /* 0x000166000c1e1d00 */
[----:B--2---:R-:W-:-:S04]  /*0e90*/  @P1 IMAD.WIDE.U32 R150, R4, 0x10, R150 ;  /* 0x0000001004961825 */ /* 0x004fc800078e0096 */
[C---:B------:R-:W-:Y:S01]  /*0ea0*/  @P1 IMAD.WIDE.U32 R152, R4.reuse, 0x10, R152 ;  /* 0x0000001004981825 */ /* 0x040fe200078e0098 */
[----:B------:R0:W5:Y:S03]  /*0eb0*/  @P1 LDG.E.128 R220, desc[UR6][R150.64] ;  /* 0x0000000696dc1981 */ /* 0x000166000c1e1d00 */
[----:B------:R-:W-:Y:S01]  /*0ec0*/  @P1 IMAD.WIDE.U32 R124, R4, 0x10, R124 ;  /* 0x00000010047c1825 */ /* 0x000fe200078e007c */
[----:B------:R0:W5:Y:S04]  /*0ed0*/  @P1 LDG.E.128 R216, desc[UR6][R152.64] ;  /* 0x0000000698d81981 */ /* 0x000168000c1e1d00 */
        /* <DEDUP_REMOVED lines=11> */
[----:B--2---:R-:W-:-:S05]  /*0f90*/  IMAD.WIDE.U32 R4, R4, 0x10, R8 ;  /* 0x0000001004047825 */ /* 0x004fca00078e0008 */
[----:B------:R0:W5:Y:S01]  /*0fa0*/  LDG.E.128 R132, desc[UR6][R4.64] ;  /* 0x0000000604847981 */ /* 0x000162000c1e1d00 */
[----:B------:R-:W-:Y:S05]  /*0fb0*/  BRA `(.L_x_67896) ;  /* 0x0000000c00747947 */ /* 0x000fea0003800000 */
.L_x_67895:
[----:B------:R-:W2:Y:S04]  /*0fc0*/  LDL R164, [R1+0x70] ;  /* 0x0000700001a47983 */ /* 0x000ea80000100800 */
[----:B------:R-:W2:Y:S04]  /*0fd0*/  LDL R165, [R1+0x74] ;  /* 0x0000740001a57983 */ /* 0x000ea80000100800 */
[----:B------:R-:W2:Y:S04]  /*0fe0*/  LDL R166, [R1+0x78] ;  /* 0x0000780001a67983 */ /* 0x000ea80000100800 */
[----:B------:R-:W2:Y:S01]  /*0ff0*/  LDL R167, [R1+0x7c] ;  /* 0x00007c0001a77983 */ /* 0x000ea20000100800 */
[----:B------:R-:W-:-:S03]  /*1000*/  ISETP.GE.U32.AND P3, PT, R2, 0x20, PT ;  /* 0x000000200200780c */ /* 0x000fc60003f66070 */
[----:B------:R-:W3:Y:S04]  /*1010*/  LDL R159, [R1+0x68] ;  /* 0x00006800019f7983 */ /* 0x000ee80000100800 */
[----:B------:R-:W4:Y:S04]  /*1020*/  LDL R158, [R1+0x6c] ;  /* 0x00006c00019e7983 */ /* 0x000f280000100800 */
[----:B------:R-:W3:Y:S02]  /*1030*/  LDL R161, [R1+0x64] ;  /* 0x0000640001a17983 */ /* 0x000ee40000100800 */
[----:B------:R-:W0:Y:S02]  /*1040*/  @P3 LDC.64 R8, c[0x0][0x3d0] ;  /* 0x0000f400ff083b82 */ /* 0x000e240000000a00 */
[----:B------:R-:W3:Y:S04]  /*1050*/  LDL R160, [R1+0x60] ;  /* 0x0000600001a07983 */ /* 0x000ee80000100800 */
[----:B------:R-:W3:Y:S04]  /*1060*/  LDL R155, [R1+0x58] ;  /* 0x00005800019b7983 */ /* 0x000ee80000100800 */
[----:B------:R-:W3:Y:S04]  /*1070*/  LDL R154, [R1+0x5c] ;  /* 0x00005c00019a7983 */ /* 0x000ee80000100800 */
[----:B------:R-:W3:Y:S04]  /*1080*/  LDL R151, [R1+0x48] ;  /* 0x0000480001977983 */ /* 0x000ee80000100800 */
[----:B------:R-:W3:Y:S04]  /*1090*/  LDL R150, [R1+0x4c] ;  /* 0x00004c0001967983 */ /* 0x000ee80000100800 */
[----:B------:R-:W3:Y:S04]  /*10a0*/  LDL R157, [R1+0x54] ;  /* 0x00005400019d7983 */ /* 0x000ee80000100800 */
[----:B------:R-:W3:Y:S01]  /*10b0*/  LDL R156, [R1+0x50] ;  /* 0x00005000019c7983 */ /* 0x000ee20000100800 */
[----:B0-----:R-:W-:-:S03]  /*10c0*/  @P3 IMAD.WIDE.U32 R8, R4, 0x10, R8 ;  /* 0x0000001004083825 */ /* 0x001fc600078e0008 */
[----:B------:R-:W3:Y:S04]  /*10d0*/  LDL R153, [R1+0x44] ;  /* 0x0000440001997983 */ /* 0x000ee80000100800 */
        /* <DEDUP_REMOVED lines=16> */
[----:B------:R-:W3:Y:S01]  /*11e0*/  LDL R136, [R1] ;  /* 0x0000000001887983 */ /* 0x000ee20000100800 */
        /* <DEDUP_REMOVED lines=8> */
[----:B------:R-:W1:Y:S08]  /*1270*/  @P5 LDC.64 R18, c[0x0][0x3d0] ;  /* 0x0000f400ff125b82 */ /* 0x000e700000000a00 */
[----:B------:R-:W1:Y:S01]  /*1280*/  @P5 LDC.64 R24, c[0x0][0x3e8] ;  /* 0x0000fa00ff185b82 */ /* 0x000e620000000a00 */
[----:B--2---:R2:W2:Y:S07]  /*1290*/  @P3 LDG.E.128 R164, desc[UR6][R8.64] ;  /* 0x0000000608a43981 */ /* 0x0044ae000c1e1d00 */
[----:B------:R-:W2:Y:S01]  /*12a0*/  @P6 LDC.64 R26, c[0x0][0x3d0] ;  /* 0x0000f400ff1a6b82 */ /* 0x000ea20000000a00 */
[----:B0-----:R-:W-:-:S07]  /*12b0*/  @P3 IMAD.WIDE.U32 R10, R4, 0x10, R10 ;  /* 0x00000010040a3825 */ /* 0x001fce00078e000a */
[----:B------:R-:W0:Y:S01]  /*12c0*/  @P6 LDC.64 R32, c[0x0][0x3e8] ;  /* 0x0000fa00ff206b82 */ /* 0x000e220000000a00 */
[----:B------:R-:W-:Y:S02]  /*12d0*/  @P3 LOP3.LUT R4, R4, 0x20, RZ, 0xfc, !PT ;  /* 0x0000002004043812 */ /* 0x000fe400078efcff */
[----:B------:R-:W-:Y:S01]  /*12e0*/  ISETP.GE.U32.AND P2, PT, R2, 0xe0, PT ;  /* 0x000000e00200780c */ /* 0x000fe20003f46070 */
[----:B----4-:R-:W-:Y:S01]  /*12f0*/  IMAD.MOV.U32 R163, RZ, RZ, R158 ;  /* 0x000000ffffa37224 */ /* 0x010fe200078e009e */
[----:B---3--:R-:W-:Y:S01]  /*1300*/  MOV R162, R159 ;  /* 0x0000009f00a27202 */ /* 0x008fe20000000f00 */
[----:B------:R3:W5:Y:S02]  /*1310*/  @P3 LDG.E.128 R20, desc[UR6][R10.64] ;  /* 0x000000060a143981 */ /* 0x000764000c1e1d00 */
[----:B------:R-:W4:Y:S08]  /*1320*/  @P0 LDC.64 R34, c[0x0][0x3d0] ;  /* 0x0000f400ff220b82 */ /* 0x000f300000000a00 */
[----:B------:R-:W4:Y:S01]  /*1330*/  @P0 LDC.64 R40, c[0x0][0x3e8] ;  /* 0x0000fa00ff280b82 */ /* 0x000f220000000a00 */
[----:B-1----:R-:W-:-:S04]  /*1340*/  @P4 IMAD.WIDE.U32 R12, R4, 0x10, R12 ;  /* 0x00000010040c4825 */ /* 0x002fc800078e000c */
[C---:B------:R-:W-:Y:S01]  /*1350*/  @P4 IMAD.WIDE.U32 R16, R4.reuse, 0x10, R16 ;  /* 0x0000001004104825 */ /* 0x040fe200078e0010 */
[----:B------:R1:W4:Y:S02]  /*1360*/  @P4 LDG.E.128 R160, desc[UR6][R12.64] ;  /* 0x000000060ca04981 */ /* 0x000324000c1e1d00 */
[----:B------:R-:W4:Y:S01]  /*1370*/  @P1 LDC.64 R42, c[0x0][0x3d0] ;  /* 0x0000f400ff2a1b82 */ /* 0x000f220000000a00 */
[----:B------:R-:W-:Y:S01]  /*1380*/  @P4 VIADD R4, R4, 0x20 ;  /* 0x0000002004044836 */ /* 0x000fe20000000000 */
[----:B------:R-:W-:Y:S01]  /*1390*/  MOV R159, R154 ;  /* 0x0000009a009f7202 */ /* 0x000fe20000000f00 */
[----:B------:R-:W-:Y:S01]  /*13a0*/  IMAD.MOV.U32 R158, RZ, RZ, R155 ;  /* 0x000000ffff9e7224 */ /* 0x000fe200078e009b */
[----:B------:R4:W5:Y:S01]  /*13b0*/  @P4 LDG.E.128 R28, desc[UR6][R16.64] ;  /* 0x00000006101c4981 */ /* 0x000962000c1e1d00 */
[----:B------:R-:W-:-:S03]  /*13c0*/  @P5 IMAD.WIDE.U32 R18, R4, 0x10, R18 ;  /* 0x0000001004125825 */ /* 0x000fc600078e0012 */
[----:B--2---:R-:W2:Y:S01]  /*13d0*/  @P1 LDC.64 R8, c[0x0][0x3e8] ;  /* 0x0000fa00ff081b82 */ /* 0x004ea20000000a00 */
[C---:B------:R-:W-:Y:S01]  /*13e0*/  @P5 IMAD.WIDE.U32 R24, R4.reuse, 0x10, R24 ;  /* 0x0000001004185825 */ /* 0x040fe200078e0018 */
[----:B------:R-:W-:Y:S01]  /*13f0*/  @P5 IADD3 R4, PT, PT, R4, 0x20, RZ ;  /* 0x0000002004045810 */ /* 0x000fe20007ffe0ff */
[----:B------:R2:W2:Y:S01]  /*1400*/  @P5 LDG.E.128 R156, desc[UR6][R18.64] ;  /* 0x00000006129c5981 */ /* 0x0004a2000c1e1d00 */
[----:B------:R-:W-:Y:S01]  /*1410*/  MOV R155, R150 ;  /* 0x00000096009b7202 */ /* 0x000fe20000000f00 */
[----:B------:R-:W-:-:S03]  /*1420*/  IMAD.MOV.U32 R154, RZ, RZ, R151 ;  /* 0x000000ffff9a7224 */ /* 0x000fc600078e0097 */
[----:B---3--:R-:W3:Y:S01]  /*1430*/  @P2 LDC.64 R10, c[0x0][0x3d0] ;  /* 0x0000f400ff0a2b82 */ /* 0x008ee20000000a00 */
[C---:B------:R-:W-:Y:S01]  /*1440*/  @P6 IMAD.WIDE.U32 R26, R4.reuse, 0x10, R26 ;  /* 0x00000010041a6825 */ /* 0x040fe200078e001a */
[----:B------:R3:W5:Y:S03]  /*1450*/  @P5 LDG.E.128 R36, desc[UR6][R24.64] ;  /* 0x0000000618245981 */ /* 0x000766000c1e1d00 */
[C---:B0-----:R-:W-:Y:S01]  /*1460*/  @P6 IMAD.WIDE.U32 R32, R4.reuse, 0x10, R32 ;  /* 0x0000001004206825 */ /* 0x041fe200078e0020 */
[----:B------:R-:W3:Y:S02]  /*1470*/  @P6 LDG.E.128 R152, desc[UR6][R26.64] ;  /* 0x000000061a986981 */ /* 0x000ee4000c1e1d00 */
[----:B-1----:R-:W0:Y:S01]  /*1480*/  @P2 LDC.64 R12, c[0x0][0x3e8] ;  /* 0x0000fa00ff0c2b82 */ /* 0x002e220000000a00 */
[----:B------:R-:W-:Y:S01]  /*1490*/  @P6 VIADD R4, R4, 0x20 ;  /* 0x0000002004046836 */ /* 0x000fe20000000000 */
[----:B------:R1:W5:Y:S03]  /*14a0*/  @P6 LDG.E.128 R44, desc[UR6][R32.64] ;  /* 0x00000006202c6981 */ /* 0x000366000c1e1d00 */
[----:B----4-:R-:W-:-:S04]  /*14b0*/  @P0 IMAD.WIDE.U32 R34, R4, 0x10, R34 ;  /* 0x0000001004220825 */ /* 0x010fc800078e0022 */
[----:B------:R-:W-:-:S04]  /*14c0*/  @P0 IMAD.WIDE.U32 R40, R4, 0x10, R40 ;  /* 0x0000001004280825 */ /* 0x000fc800078e0028 */
[----:B------:R-:W-:Y:S01]  /*14d0*/  @P0 VIADD R4, R4, 0x20 ;  /* 0x0000002004040836 */ /* 0x000fe20000000000 */
[----:B------:R-:W5:Y:S01]  /*14e0*/  @P0 LDG.E.128 R52, desc[UR6][R40.64] ;  /* 0x0000000628340981 */ /* 0x000f62000c1e1d00 */
[----:B------:R-:W-:Y:S02]  /*14f0*/  IMAD.MOV.U32 R150, RZ, RZ, R147 ;  /* 0x000000ffff967224 */ /* 0x000fe400078e0093 */
[----:B------:R-:W-:Y:S02]  /*1500*/  IMAD.MOV.U32 R151, RZ, RZ, R146 ;  /* 0x000000ffff977224 */ /* 0x000fe400078e0092 */
[----:B------:R-:W-:Y:S02]  /*1510*/  IMAD.MOV.U32 R146, RZ, RZ, R143 ;  /* 0x000000ffff927224 */ /* 0x000fe400078e008f */
[----:B------:R-:W-:Y:S02]  /*1520*/  IMAD.MOV.U32 R147, RZ, RZ, R142 ;  /* 0x000000ffff937224 */ /* 0x000fe400078e008e */
[----:B------:R-:W-:-:S04]  /*1530*/  @P1 IMAD.WIDE.U32 R42, R4, 0x10, R42 ;  /* 0x00000010042a1825 */ /* 0x000fc800078e002a */
[C---:B--2---:R-:W-:Y:S01]  /*1540*/  @P1 IMAD.WIDE.U32 R8, R4.reuse, 0x10, R8 ;  /* 0x0000001004081825 */ /* 0x044fe200078e0008 */
[----:B------:R-:W2:Y:S01]  /*1550*/  @P1 LDG.E.128 R144, desc[UR6][R42.64] ;  /* 0x000000062a901981 */ /* 0x000ea2000c1e1d00 */
[----:B------:R-:W-:Y:S02]  /*1560*/  @P1 IADD3 R4, PT, PT, R4, 0x20, RZ ;  /* 0x0000002004041810 */ /* 0x000fe40007ffe0ff */
[----:B------:R-:W-:Y:S01]  /*1570*/  MOV R142, R139 ;  /* 0x0000008b008e7202 */ /* 0x000fe20000000f00 */
[----:B------:R-:W-:Y:S01]  /*1580*/  IMAD.MOV.U32 R143, RZ, RZ, R138 ;  /* 0x000000ffff8f7224 */ /* 0x000fe200078e008a */
[----:B------:R-:W4:Y:S01]  /*1590*/  @P0 LDG.E.128 R148, desc[UR6][R34.64] ;  /* 0x0000000622940981 */ /* 0x000f22000c1e1d00 */
[----:B---3--:R-:W-:-:S03]  /*15a0*/  @P2 IMAD.WIDE.U32 R10, R4, 0x10, R10 ;  /* 0x00000010040a2825 */ /* 0x008fc600078e000a */
[----:B------:R3:W5:Y:S01]  /*15b0*/  @P1 LDG.E.128 R60, desc[UR6][R8.64] ;  /* 0x00000006083c1981 */ /* 0x000762000c1e1d00 */
[----:B0-----:R-:W-:Y:S01]  /*15c0*/  @P2 IMAD.WIDE.U32 R12, R4, 0x10, R12 ;  /* 0x00000010040c2825 */ /* 0x001fe200078e000c */
[----:B------:R-:W-:-:S03]  /*15d0*/  MOV R138, R14 ;  /* 0x0000000e008a7202 */ /* 0x000fc60000000f00 */
[----:B------:R-:W-:Y:S01]  /*15e0*/  @P2 VIADD R4, R4, 0x20 ;  /* 0x0000002004042836 */ /* 0x000fe20000000000 */
[----:B------:R0:W5:Y:S01]  /*15f0*/  @P2 LDG.E.128 R68, desc[UR6][R12.64] ;  /* 0x000000060c442981 */ /* 0x000162000c1e1d00 */
[----:B------:R-:W-:-:S03]  /*1600*/  IMAD.MOV.U32 R139, RZ, RZ, R5 ;  /* 0x000000ffff8b7224 */ /* 0x000fc600078e0005 */
[----:B------:R-:W3:Y:S04]  /*1610*/  @P2 LDG.E.128 R140, desc[UR6][R10.64] ;  /* 0x000000060a8c2981 */ /* 0x000ee8000c1e1d00 */
[----:B------:R0:W-:Y:S04]  /*1620*/  @P3 STL.64 [R1+0x70], R164 ;  /* 0x000070a401003387 */ /* 0x0001e80000100a00 */
[----:B------:R0:W-:Y:S01]  /*1630*/  @P3 STL.64 [R1+0x78], R166 ;  /* 0x000078a601003387 */ /* 0x0001e20000100a00 */
[----:B------:R-:W-:-:S13]  /*1640*/  ISETP.GE.U32.AND P3, PT, R2, 0x100, PT ;  /* 0x000001000200780c */ /* 0x000fda0003f66070 */
[----:B------:R-:W1:Y:S08]  /*1650*/  @P3 LDC.64 R16, c[0x0][0x3d0] ;  /* 0x0000f400ff103b82 */ /* 0x000e700000000a00 */
[----:B------:R-:W0:Y:S01]  /*1660*/  @P3 LDC.64 R18, c[0x0][0x3e8] ;  /* 0x0000fa00ff123b82 */ /* 0x000e220000000a00 */
[----:B-1----:R-:W-:-:S05]  /*1670*/  @P3 IMAD.WIDE.U32 R16, R4, 0x10, R16 ;  /* 0x0000001004103825 */ /* 0x002fca00078e0010 */
[----:B------:R1:W3:Y:S04]  /*1680*/  @P3 LDG.E.128 R136, desc[UR6][R16.64] ;  /* 0x0000000610883981 */ /* 0x0002e8000c1e1d00 */
[----:B------:R0:W-:Y:S04]  /*1690*/  @P4 STL.64 [R1+0x60], R160 ;  /* 0x000060a001004387 */ /* 0x0001e80000100a00 */
[----:B------:R0:W-:Y:S01]  /*16a0*/  @P4 STL.64 [R1+0x68], R162 ;  /* 0x000068a201004387 */ /* 0x0001e20000100a00 */
[----:B------:R-:W-:-:S03]  /*16b0*/  ISETP.GE.U32.AND P4, PT, R2, 0x120, PT ;  /* 0x000001200200780c */ /* 0x000fc60003f86070 */
[----:B------:R0:W-:Y:S04]  /*16c0*/  @P5 STL.64 [R1+0x50], R156 ;  /* 0x0000509c01005387 */ /* 0x0001e80000100a00 */
[----:B------:R0:W-:Y:S01]  /*16d0*/  @P5 STL.64 [R1+0x58], R158 ;  /* 0x0000589e01005387 */ /* 0x0001e20000100a00 */
[----:B------:R-:W-:-:S03]  /*16e0*/  ISETP.GE.U32.AND P5, PT, R2, 0x140, PT ;  /* 0x000001400200780c */ /* 0x000fc60003fa6070 */
[----:B------:R0:W-:Y:S02]  /*16f0*/  @P6 STL.64 [R1+0x40], R152 ;  /* 0x0000409801006387 */ /* 0x0001e40000100a00 */
[----:B------:R-:W1:Y:S02]  /*1700*/  @P4 LDC.64 R48, c[0x0][0x3d0] ;  /* 0x0000f400ff304b82 */ /* 0x000e640000000a00 */
[----:B------:R0:W-:Y:S01]  /*1710*/  @P6 STL.64 [R1+0x48], R154 ;  /* 0x0000489a01006387 */ /* 0x0001e20000100a00 */
[----:B------:R-:W-:-:S05]  /*1720*/  ISETP.GE.U32.AND P6, PT, R2, 0x160, PT ;  /* 0x000001600200780c */ /* 0x000fca0003fc6070 */
[----:B------:R-:W1:Y:S01]  /*1730*/  @P4 LDC.64 R24, c[0x0][0x3e8] ;  /* 0x0000fa00ff184b82 */ /* 0x000e620000000a00 */
[----:B--2---:R2:W-:Y:S07]  /*1740*/  @P1 STL.64 [R1+0x20], R144 ;  /* 0x0000209001001387 */ /* 0x0045ee0000100a00 */
[----:B------:R-:W2:Y:S01]  /*1750*/  @P5 LDC.64 R26, c[0x0][0x3d0] ;  /* 0x0000f400ff1a5b82 */ /* 0x000ea20000000a00 */
[----:B------:R0:W-:Y:S01]  /*1760*/  @P1 STL.64 [R1+0x28], R146 ;  /* 0x0000289201001387 */ /* 0x0001e20000100a00 */
[----:B------:R-:W-:-:S06]  /*1770*/  ISETP.GE.U32.AND P1, PT, R2, 0x180, PT ;  /* 0x000001800200780c */ /* 0x000fcc0003f26070 */
[----:B------:R-:W2:Y:S01]  /*1780*/  @P5 LDC.64 R32, c[0x0][0x3e8] ;  /* 0x0000fa00ff205b82 */ /* 0x000ea20000000a00 */
[----:B----4-:R4:W-:Y:S04]  /*1790*/  @P0 STL.64 [R1+0x30], R148 ;  /* 0x0000309401000387 */ /* 0x0109e80000100a00 */
[----:B------:R4:W-:Y:S01]  /*17a0*/  @P0 STL.64 [R1+0x38], R150 ;  /* 0x0000389601000387 */ /* 0x0009e20000100a00 */
[----:B------:R-:W-:Y:S02]  /*17b0*/  ISETP.GE.U32.AND P0, PT, R2, 0x1a0, PT ;  /* 0x000001a00200780c */ /* 0x000fe40003f06070 */
[----:B---3--:R-:W3:Y:S01]  /*17c0*/  @P6 LDC.64 R8, c[0x0][0x3e8] ;  /* 0x0000fa00ff086b82 */ /* 0x008ee20000000a00 */
[----:B0-----:R-:W-:Y:S01]  /*17d0*/  @P3 IMAD.WIDE.U32 R18, R4, 0x10, R18 ;  /* 0x0000001004123825 */ /* 0x001fe200078e0012 */
[----:B------:R4:W-:Y:S04]  /*17e0*/  @P2 STL.64 [R1+0x10], R140 ;  /* 0x0000108c01002387 */ /* 0x0009e80000100a00 */
[----:B------:R4:W-:Y:S02]  /*17f0*/  @P2 STL.64 [R1+0x18], R142 ;  /* 0x0000188e01002387 */ /* 0x0009e40000100a00 */
[----:B------:R-:W0:Y:S01]  /*1800*/  @P6 LDC.64 R34, c[0x0][0x3d0] ;  /* 0x0000f400ff226b82 */ /* 0x000e220000000a00 */
[----:B------:R-:W-:Y:S01]  /*1810*/  ISETP.GE.U32.AND P2, PT, R2, 0x1c0, PT ;  /* 0x000001c00200780c */ /* 0x000fe20003f46070 */
[----:B------:R-:W-:Y:S01]  /*1820*/  @P3 VIADD R4, R4, 0x20 ;  /* 0x0000002004043836 */ /* 0x000fe20000000000 */
[----:B------:R4:W5:Y:S05]  /*1830*/  @P3 LDG.E.128 R76, desc[UR6][R18.64] ;  /* 0x00000006124c3981 */ /* 0x00096a000c1e1d00 */
[----:B------:R-:W0:Y:S01]  /*1840*/  @P1 LDC.64 R40, c[0x0][0x3d0] ;  /* 0x0000f400ff281b82 */ /* 0x000e220000000a00 */
[----:B-1----:R-:W-:-:S04]  /*1850*/  @P4 IMAD.WIDE.U32 R48, R4, 0x10, R48 ;  /* 0x0000001004304825 */ /* 0x002fc800078e0030 */
[----:B------:R-:W-:-:S03]  /*1860*/  @P4 IMAD.WIDE.U32 R24, R4, 0x10, R24 ;  /* 0x0000001004184825 */ /* 0x000fc600078e0018 */
[----:B------:R-:W1:Y:S01]  /*1870*/  @P1 LDC.64 R42, c[0x0][0x3e8] ;  /* 0x0000fa00ff2a1b82 */ /* 0x000e620000000a00 */
[----:B------:R-:W-:Y:S01]  /*1880*/  @P4 IADD3 R4, PT, PT, R4, 0x20, RZ ;  /* 0x0000002004044810 */ /* 0x000fe20007ffe0ff */
[----:B------:R3:W5:Y:S04]  /*1890*/  @P4 LDG.E.128 R248, desc[UR6][R48.64] ;  /* 0x0000000630f84981 */ /* 0x000768000c1e1d00 */
[----:B------:R1:W5:Y:S02]  /*18a0*/  @P4 LDG.E.128 R84, desc[UR6][R24.64] ;  /* 0x0000000618544981 */ /* 0x000364000c1e1d00 */
[----:B------:R-:W1:Y:S01]  /*18b0*/  @P0 LDC.64 R12, c[0x0][0x3d0] ;  /* 0x0000f400ff0c0b82 */ /* 0x000e620000000a00 */
[----:B------:R-:W-:Y:S01]  /*18c0*/  ISETP.GE.U32.AND P4, PT, R2, 0x200, PT ;  /* 0x000002000200780c */ /* 0x000fe20003f86070 */
[----:B--2---:R-:W-:-:S06]  /*18d0*/  @P5 IMAD.WIDE.U32 R26, R4, 0x10, R26 ;  /* 0x00000010041a5825 */ /* 0x004fcc00078e001a */
[----:B------:R-:W2:Y:S01]  /*18e0*/  @P0 LDC.64 R16, c[0x0][0x3e8] ;  /* 0x0000fa00ff100b82 */ /* 0x000ea20000000a00 */
[C---:B------:R-:W-:Y:S01]  /*18f0*/  @P5 IMAD.WIDE.U32 R32, R4.reuse, 0x10, R32 ;  /* 0x0000001004205825 */ /* 0x040fe200078e0020 */
[----:B------:R-:W5:Y:S03]  /*1900*/  @P5 LDG.E.128 R244, desc[UR6][R26.64] ;  /* 0x000000061af45981 */ /* 0x000f66000c1e1d00 */
[----:B------:R-:W-:Y:S01]  /*1910*/  @P5 VIADD R4, R4, 0x20 ;  /* 0x0000002004045836 */ /* 0x000fe20000000000 */
[----:B------:R-:W5:Y:S02]  /*1920*/  @P5 LDG.E.128 R92, desc[UR6][R32.64] ;  /* 0x00000006205c5981 */ /* 0x000f64000c1e1d00 */
[----:B----4-:R-:W4:Y:S01]  /*1930*/  @P2 LDC.64 R18, c[0x0][0x3d0] ;  /* 0x0000f400ff122b82 */ /* 0x010f220000000a00 */
[----:B---3--:R-:W-:-:S07]  /*1940*/  @P6 IMAD.WIDE.U32 R10, R4, 0x10, R8 ;  /* 0x00000010040a6825 */ /* 0x008fce00078e0008 */
[----:B------:R-:W3:Y:S01]  /*1950*/  @P2 LDC.64 R48, c[0x0][0x3e8] ;  /* 0x0000fa00ff302b82 */ /* 0x000ee20000000a00 */
[C---:B0-----:R-:W-:Y:S01]  /*1960*/  @P6 IMAD.WIDE.U32 R34, R4.reuse, 0x10, R34 ;  /* 0x0000001004226825 */ /* 0x041fe200078e0022 */
[----:B------:R-:W5:Y:S03]  /*1970*/  @P6 LDG.E.128 R100, desc[UR6][R10.64] ;  /* 0x000000060a646981 */ /* 0x000f66000c1e1d00 */
[----:B------:R-:W-:Y:S01]  /*1980*/  @P6 VIADD R4, R4, 0x20 ;  /* 0x0000002004046836 */ /* 0x000fe20000000000 */
[----:B------:R-:W5:Y:S02]  /*1990*/  @P6 LDG.E.128 R240, desc[UR6][R34.64] ;  /* 0x0000000622f06981 */ /* 0x000f64000c1e1d00 */
[----:B------:R-:W0:Y:S01]  /*19a0*/  @P4 LDC.64 R58, c[0x0][0x3e8] ;  /* 0x0000fa00ff3a4b82 */ /* 0x000e220000000a00 */
[----:B------:R-:W-:-:S04]  /*19b0*/  @P1 IMAD.WIDE.U32 R40, R4, 0x10, R40 ;  /* 0x0000001004281825 */ /* 0x000fc800078e0028 */
[C---:B-1----:R-:W-:Y:S01]  /*19c0*/  @P1 IMAD.WIDE.U32 R42, R4.reuse, 0x10, R42 ;  /* 0x00000010042a1825 */ /* 0x042fe200078e002a */
[----:B------:R-:W-:Y:S01]  /*19d0*/  @P1 IADD3 R4, PT, PT, R4, 0x20, RZ ;  /* 0x0000002004041810 */ /* 0x000fe20007ffe0ff */
[----:B------:R-:W5:Y:S01]  /*19e0*/  @P1 LDG.E.128 R232, desc[UR6][R40.64] ;  /* 0x0000000628e81981 */ /* 0x000f62000c1e1d00 */
[----:B------:R-:W1:Y:S03]  /*19f0*/  @P4 LDC.64 R56, c[0x0][0x3d0] ;  /* 0x0000f400ff384b82 */ /* 0x000e660000000a00 */
[C---:B------:R-:W-:Y:S01]  /*1a00*/  @P0 IMAD.WIDE.U32 R12, R4.reuse, 0x10, R12 ;  /* 0x00000010040c0825 */ /* 0x040fe200078e000c */
[----:B------:R-:W5:Y:S03]  /*1a10*/  @P1 LDG.E.128 R108, desc[UR6][R42.64] ;  /* 0x000000062a6c1981 */ /* 0x000f66000c1e1d00 */
[C---:B--2---:R-:W-:Y:S01]  /*1a20*/  @P0 IMAD.WIDE.U32 R16, R4.reuse, 0x10, R16 ;  /* 0x0000001004100825 */ /* 0x044fe200078e0010 */
[----:B------:R-:W5:Y:S03]  /*1a30*/  @P0 LDG.E.128 R228, desc[UR6][R12.64] ;  /* 0x000000060ce40981 */ /* 0x000f66000c1e1d00 */
[----:B------:R-:W-:Y:S01]  /*1a40*/  @P0 VIADD R4, R4, 0x20 ;  /* 0x0000002004040836 */ /* 0x000fe20000000000 */
[----:B------:R-:W5:Y:S03]  /*1a50*/  @P0 LDG.E.128 R112, desc[UR6][R16.64] ;  /* 0x0000000610700981 */ /* 0x000f66000c1e1d00 */
[----:B----4-:R-:W-:-:S04]  /*1a60*/  @P2 IMAD.WIDE.U32 R18, R4, 0x10, R18 ;  /* 0x0000001004122825 */ /* 0x010fc800078e0012 */
[C---:B---3--:R-:W-:Y:S01]  /*1a70*/  @P2 IMAD.WIDE.U32 R48, R4.reuse, 0x10, R48 ;  /* 0x0000001004302825 */ /* 0x048fe200078e0030 */
[----:B------:R-:W5:Y:S03]  /*1a80*/  @P2 LDG.E.128 R224, desc[UR6][R18.64] ;  /* 0x0000000612e02981 */ /* 0x000f66000c1e1d00 */
[----:B------:R-:W-:Y:S01]  /*1a90*/  @P2 VIADD R4, R4, 0x20 ;  /* 0x0000002004042836 */ /* 0x000fe20000000000 */
[----:B------:R-:W5:Y:S04]  /*1aa0*/  @P2 LDG.E.128 R116, desc[UR6][R48.64] ;  /* 0x0000000630742981 */ /* 0x000f68000c1e1d00 */
[----:B------:R2:W-:Y:S04]  /*1ab0*/  @P3 STL.64 [R1], R136 ;  /* 0x0000008801003387 */ /* 0x0005e80000100a00 */
[----:B------:R2:W-:Y:S01]  /*1ac0*/  @P3 STL.64 [R1+0x8], R138 ;  /* 0x0000088a01003387 */ /* 0x0005e20000100a00 */
[----:B------:R-:W-:-:S13]  /*1ad0*/  ISETP.GE.U32.AND P3, PT, R2, 0x1e0, PT ;  /* 0x000001e00200780c */ /* 0x000fda0003f66070 */
[----:B------:R-:W3:Y:S08]  /*1ae0*/  @P3 LDC.64 R8, c[0x0][0x3d0] ;  /* 0x0000f400ff083b82 */ /* 0x000ef00000000a00 */
[----:B------:R-:W4:Y:S01]  /*1af0*/  @P3 LDC.64 R50, c[0x0][0x3e8] ;  /* 0x0000fa00ff323b82 */ /* 0x000f220000000a00 */
[----:B---3--:R-:W-:Y:S01]  /*1b00*/  @P3 IMAD.WIDE.U32 R24, R4, 0x10, R8 ;  /* 0x0000001004183825 */ /* 0x008fe200078e0008 */
[----:B------:R-:W-:-:S02]  /*1b10*/  CS2R R218, SRZ ;  /* 0x0000000000da7805 */ /* 0x000fc4000001ff00 */
[----:B------:R-:W-:Y:S02]  /*1b20*/  CS2R R216, SRZ ;  /* 0x0000000000d87805 */ /* 0x000fe4000001ff00 */
[----:B------:R-:W-:Y:S02]  /*1b30*/  CS2R R214, SRZ ;  /* 0x0000000000d67805 */ /* 0x000fe4000001ff00 */
[----:B------:R-:W-:Y:S01]  /*1b40*/  CS2R R212, SRZ ;  /* 0x0000000000d47805 */ /* 0x000fe2000001ff00 */
[----:B------:R-:W5:Y:S01]  /*1b50*/  @P3 LDG.E.128 R220, desc[UR6][R24.64] ;  /* 0x0000000618dc3981 */ /* 0x000f62000c1e1d00 */
[C---:B----4-:R-:W-:Y:S01]  /*1b60*/  @P3 IMAD.WIDE.U32 R50, R4.reuse, 0x10, R50 ;  /* 0x0000001004323825 */ /* 0x050fe200078e0032 */
[----:B------:R-:W-:Y:S02]  /*1b70*/  @P3 IADD3 R4, PT, PT, R4, 0x20, RZ ;  /* 0x0000002004043810 */ /* 0x000fe40007ffe0ff */
[----:B------:R-:W-:Y:S02]  /*1b80*/  CS2R R210, SRZ ;  /* 0x0000000000d27805 */ /* 0x000fe4000001ff00 */
[----:B------:R-:W-:-:S02]  /*1b90*/  CS2R R208, SRZ ;  /* 0x0000000000d07805 */ /* 0x000fc4000001ff00 */
[----:B------:R-:W-:Y:S01]  /*1ba0*/  CS2R R106, SRZ ;  /* 0x00000000006a7805 */ /* 0x000fe2000001ff00 */
[----:B------:R3:W5:Y:S01]  /*1bb0*/  @P3 LDG.E.128 R120, desc[UR6][R50.64] ;  /* 0x0000000632783981 */ /* 0x000762000c1e1d00 */
[----:B0-----:R-:W-:-:S04]  /*1bc0*/  @P4 IMAD.WIDE.U32 R8, R4, 0x10, R58 ;  /* 0x0000001004084825 */ /* 0x001fc800078e003a */
[----:B-1----:R-:W-:Y:S01]  /*1bd0*/  @P4 IMAD.WIDE.U32 R4, R4, 0x10, R56 ;  /* 0x0000001004044825 */ /* 0x002fe200078e0038 */
[----:B------:R2:W5:Y:S04]  /*1be0*/  @P4 LDG.E.128 R124, desc[UR6][R8.64] ;  /* 0x00000006087c4981 */ /* 0x000568000c1e1d00 */
[----:B------:R2:W5:Y:S01]  /*1bf0*/  @P4 LDG.E.128 R128, desc[UR6][R4.64] ;  /* 0x0000000604804981 */ /* 0x000562000c1e1d00 */
        /* <DEDUP_REMOVED lines=23> */
[----:B------:R-:W-:Y:S02]  /*1d70*/  @P4 CS2R R134, SRZ ;  /* 0x0000000000864805 */ /* 0x000fe4000001ff00 */
[----:B--2---:R-:W-:-:S07]  /*1d80*/  @P4 CS2R R132, SRZ ;  /* 0x0000000000844805 */ /* 0x004fce000001ff00 */
.L_x_67896:
[----:B------:R-:W-:Y:S05]  /*1d90*/  BSYNC.RECONVERGENT B0 ;  /* 0x0000000000007941 */ /* 0x000fea0003800200 */
.L_x_67894:
[----:B------:R-:W1:Y:S02]  /*1da0*/  LDCU UR8, c[0x0][0x384] ;  /* 0x00007080ff0877ac */ /* 0x000e640008000800 */
[----:B-1----:R-:W-:-:S13]  /*1db0*/  ISETP.GE.AND P0, PT, R15, UR8, PT ;  /* 0x000000080f007c0c */ /* 0x002fda000bf06270 */
[----:B------:R-:W-:Y:S05]  /*1dc0*/  @P0 EXIT ;  /* 0x000000000000094d */ /* 0x000fea0003800000 */
[----:B0-----:R-:W-:Y:S01]  /*1dd0*/  IMAD.HI.U32 R4, R0, -0x326172a9, RZ ;  /* 0xcd9e8d5700047827 */ /* 0x001fe200078e00ff */
[----:B------:R-:W-:Y:S01]  /*1de0*/  UIADD3 UR9, UPT, UPT, UR5, -0x4498517b, URZ ;  /* 0xbb67ae8505097890 */ /* 0x000fe2000fffe0ff */
[----:B------:R-:W-:Y:S01]  /*1df0*/  LOP3.LUT R6, R6, 0x3, RZ, 0xc0, !PT ;  /* 0x0000000306067812 */ /* 0x000fe200078ec0ff */
[----:B------:R-:W-:Y:S01]  /*1e00*/  UIADD3 UR8, UPT, UPT, UR4, -0x61c88647, URZ ;  /* 0x9e3779b904087890 */ /* 0x000fe2000fffe0ff */
[----:B------:R-:W-:Y:S01]  /*1e10*/  IMAD.HI.U32 R5, R3, -0x2daee0ad, RZ ;  /* 0xd2511f5303057827 */ /* 0x000fe200078e00ff */
        /* <DEDUP_REMOVED lines=9> */
[----:B------:R-:W-:-:S02]  /*1eb0*/  UIADD3 UR9, UPT, UPT, UR4, -0x255992d5, URZ ;  /* 0xdaa66d2b04097890 */ /* 0x000fc4000fffe0ff */
[----:B------:R-:W-:Y:S01]  /*1ec0*/  UIADD3 UR13, UPT, UPT, UR5, -0x24c28bd8, URZ ;  /* 0xdb3d7428050d7890 */ /* 0x000fe2000fffe0ff */
[----:B------:R-:W-:Y:S01]  /*1ed0*/  IMAD R12, R5, -0x326172a9, RZ ;  /* 0xcd9e8d57050c7824 */ /* 0x000fe200078e02ff */
[----:B------:R-:W-:Y:S01]  /*1ee0*/  LOP3.LUT R8, R9, UR8, R8, 0x96, !PT ;  /* 0x0000000809087c12 */ /* 0x000fe2000f8e9608 */
[----:B------:R-:W-:Y:S01]  /*1ef0*/  UIADD3 UR8, UPT, UPT, UR5, 0x76cf5d0a, URZ ;  /* 0x76cf5d0a05087890 */ /* 0x000fe2000fffe0ff */
[----:B------:R-:W-:Y:S01]  /*1f00*/  IMAD.HI.U32 R5, R10, -0x326172a9, RZ ;  /* 0xcd9e8d570a057827 */ /* 0x000fe200078e00ff */
[----:B------:R-:W-:-:S03]  /*1f10*/  UIADD3 UR14, UPT, UPT, UR4, -0x700cb87f, URZ ;  /* 0x8ff34781040e7890 */ /* 0x000fc6000fffe0ff */
[----:B------:R-:W-:Y:S01]  /*1f20*/  IMAD R9, R4, -0x2daee0ad, RZ ;  /* 0xd2511f5304097824 */ /* 0x000fe200078e02ff */
[----:B------:R-:W-:Y:S01]  /*1f30*/  LOP3.LUT R5, R12, UR10, R5, 0x96, !PT ;  /* 0x0000000a0c057c12 */ /* 0x000fe2000f8e9605 */
[C---:B------:R-:W-:Y:S01]  /*1f40*/  IMAD.HI.U32 R4, R8.reuse, -0x2daee0ad, RZ ;  /* 0xd2511f5308047827 */ /* 0x040fe200078e00ff */
[----:B------:R-:W-:Y:S02]  /*1f50*/  UIADD3 UR10, UPT, UPT, UR5, -0x56f99767, URZ ;  /* 0xa9066899050a7890 */ /* 0x000fe4000fffe0ff */
[----:B0-----:R-:W-:Y:S01]  /*1f60*/  UISETP.NE.U32.AND UP0, UPT, UR16, URZ, UPT ;  /* 0x000000ff1000728c */ /* 0x001fe2000bf05070 */
[----:B------:R-:W-:Y:S01]  /*1f70*/  IMAD R12, R8, -0x2daee0ad, RZ ;  /* 0xd2511f53080c7824 */ /* 0x000fe200078e02ff */
[----:B------:R-:W-:Y:S01]  /*1f80*/  LOP3.LUT R4, R9, UR8, R4, 0x96, !PT ;  /* 0x0000000809047c12 */ /* 0x000fe2000f8e9604 */
[----:B------:R-:W-:Y:S01]  /*1f90*/  UIADD3 UR8, UPT, UPT, UR5, 0x32370b8f, URZ ;  /* 0x32370b8f05087890 */ /* 0x000fe2000fffe0ff */
[----:B------:R-:W-:Y:S01]  /*1fa0*/  IMAD.HI.U32 R11, R5, -0x2daee0ad, RZ ;  /* 0xd2511f53050b7827 */ /* 0x000fe200078e00ff */
[----:B------:R-:W-:-:S03]  /*1fb0*/  UISETP.NE.AND.EX UP0, UPT, UR17, URZ, UPT, UP0 ;  /* 0x000000ff1100728c */ /* 0x000fc6000bf05300 */
        /* <DEDUP_REMOVED lines=10> */
[----:B------:R-:W-:Y:S01]  /*2060*/  LOP3.LUT R4, R9, UR12, R4, 0x96, !PT ;  /* 0x0000000c09047c12 */ /* 0x000fe2000f8e9604 */
[----:B------:R-:W-:Y:S02]  /*2070*/  UIADD3 UR12, UPT, UPT, UR5, 0x1fd5c5a3, URZ ;  /* 0x1fd5c5a3050c7890 */ /* 0x000fe4000fffe0ff */
[----:B------:R-:W-:Y:S01]  /*2080*/  IMAD R11, R11, -0x326172a9, RZ ;  /* 0xcd9e8d570b0b7824 */ /* 0x000fe200078e02ff */
[----:B------:R-:W-:Y:S01]  /*2090*/  LOP3.LUT R5, R10, UR8, R5, 0x96, !PT ;  /* 0x000000080a057c12 */ /* 0x000fe2000f8e9605 */
[----:B------:R-:W-:Y:S01]  /*20a0*/  IMAD R10, R8, -0x2daee0ad, RZ ;  /* 0xd2511f53080a7824 */ /* 0x000fe200078e02ff */
[----:B------:R-:W-:Y:S01]  /*20b0*/  UIADD3 UR8, UPT, UPT, UR5, 0x646e171e, URZ ;  /* 0x646e171e05087890 */ /* 0x000fe2000fffe0ff */
[----:B------:R-:W-:-:S04]  /*20c0*/  IMAD.HI.U32 R9, R4, -0x2daee0ad, RZ ;  /* 0xd2511f5304097827 */ /* 0x000fc800078e00ff */
[C---:B------:R-:W-:Y:S01]  /*20d0*/  IMAD.HI.U32 R8, R5.reuse, -0x326172a9, RZ ;  /* 0xcd9e8d5705087827 */ /* 0x040fe200078e00ff */
[----:B------:R-:W-:Y:S01]  /*20e0*/  LOP3.LUT R9, R10, UR10, R9, 0x96, !PT ;  /* 0x0000000a0a097c12 */ /* 0x000fe2000f8e9609 */
[----:B------:R-:W0:Y:S02]  /*20f0*/  LDCU UR10, c[0x0][0x388] ;  /* 0x00007100ff0a77ac */ /* 0x000e240008000800 */
[----:B------:R-:W-:Y:S01]  /*2100*/  IMAD R5, R5, -0x326172a9, RZ ;  /* 0xcd9e8d5705057824 */ /* 0x000fe200078e02ff */
[----:B------:R-:W-:Y:S01]  /*2110*/  LOP3.LUT R8, R11, UR9, R8, 0x96, !PT ;  /* 0x000000090b087c12 */ /* 0x000fe2000f8e9608 */
[----:B------:R-:W-:Y:S01]  /*2120*/  IMAD R11, R4, -0x2daee0ad, RZ ;  /* 0xd2511f53040b7824 */ /* 0x000fe200078e02ff */
[----:B------:R-:W-:Y:S01]  /*2130*/  UIADD3 UR9, UPT, UPT, UR4, -0xe443238, URZ ;  /* 0xf1bbcdc804097890 */ /* 0x000fe2000fffe0ff */
        /* <DEDUP_REMOVED lines=9> */
[----:B------:R-:W1:Y:S02]  /*21d0*/  LDCU UR12, c[0x0][0x448] ;  /* 0x00008900ff0c77ac */ /* 0x000e640008000800 */
[----:B------:R-:W-:Y:S01]  /*21e0*/  IMAD R11, R4, -0x2daee0ad, RZ ;  /* 0xd2511f53040b7824 */ /* 0x000fe200078e02ff */
[----:B------:R-:W-:Y:S01]  /*21f0*/  LOP3.LUT R5, R12, UR11, R5, 0x96, !PT ;  /* 0x0000000b0c057c12 */ /* 0x000fe2000f8e9605 */
[----:B------:R-:W-:Y:S01]  /*2200*/  IMAD R9, R10, -0x326172a9, RZ ;  /* 0xcd9e8d570a097824 */ /* 0x000fe200078e02ff */
[----:B------:R-:W2:Y:S01]  /*2210*/  LDCU.U8 UR11, c[0x0][0x410] ;  /* 0x00008200ff0b77ac */ /* 0x000ea20008000000 */
[----:B------:R-:W-:-:S04]  /*2220*/  IMAD.HI.U32 R4, R8, -0x326172a9, RZ ;  /* 0xcd9e8d5708047827 */ /* 0x000fc800078e00ff */
[----:B------:R-:W-:Y:S01]  /*2230*/  IMAD.HI.U32 R10, R5, -0x2daee0ad, RZ ;  /* 0xd2511f53050a7827 */ /* 0x000fe200078e00ff */
[----:B------:R-:W-:Y:S01]  /*2240*/  LOP3.LUT R9, R9, UR9, R4, 0x96, !PT ;  /* 0x0000000909097c12 */ /* 0x000fe2000f8e9604 */
[----:B------:R-:W3:Y:S02]  /*2250*/  LDCU.64 UR8, c[0x0][0x3a0] ;  /* 0x00007400ff0877ac */ /* 0x000ee40008000a00 */
        /* <DEDUP_REMOVED lines=9> */
[----:B0123--:R-:W-:-:S07]  /*22f0*/  IMAD R10, R10, -0x326172a9, RZ ;  /* 0xcd9e8d570a0a7824 */ /* 0x00ffce00078e02ff */
.L_x_68633:
[----:B------:R-:W0:Y:S01]  /*2300*/  @UP0 LDCU.64 UR14, c[0x0][0x3e0] ;  /* 0x00007c00ff0e07ac */ /* 0x000e220008000a00 */
[----:B------:R-:W-:Y:S01]  /*2310*/  PLOP3.LUT P0, PT, PT, PT, UP0, 0x80, 0x8 ;  /* 0x000000000008781c */ /* 0x000fe20003f0f008 */
[----:B------:R-:W-:Y:S01]  /*2320*/  IMAD.MOV.U32 R204, RZ, RZ, 0x4 ;  /* 0x00000004ffcc7424 */ /* 0x000fe200078e00ff */
[----:B------:R-:W-:Y:S01]  /*2330*/  PLOP3.LUT P1, PT, PT, PT, UP0, 0x80, 0x8 ;  /* 0x000000000008781c */ /* 0x000fe20003f2f008 */
[----:B------:R-:W-:-:S10]  /*2340*/  HFMA2 R13, -RZ, RZ, 1.875, 0 ;  /* 0x3f800000ff0d7431 */ /* 0x000fd400000001ff */
[----:B0-----:R-:W-:-:S05]  /*2350*/  @P0 IMAD.WIDE R204, R15, R204, UR14 ;  /* 0x0000000e0fcc0e25 */ /* 0x001fca000f8e02cc */
[----:B-----5:R0:W5:Y:S01]  /*2360*/  @P1 LDG.E R13, desc[UR6][R204.64] ;  /* 0x00000006cc0d1981 */ /* 0x020162000c1e1900 */
        /* <DEDUP_REMOVED lines=30> */
.L_x_71412:
[----:B------:R-:W-:Y:S05]  /*2550*/  BRX R204 -0x2560                                       (*"BRANCH_TARGETS .L_x_71413,.L_x_71414,.L_x_71415"*) ;  /* 0xffffffd8cca87949 */ /* 0x000fea000383ffff */
.L_x_71415:
[----:B------:R-:W-:Y:S01]  /*2560*/  VIADD R204, R6, 0x1 ;  /* 0x0000000106cc7836 */ /* 0x000fe20000000000 */
[----:B------:R-:W-:Y:S01]  /*2570*/  MOV R205, R5 ;  /* 0x0000000500cd7202 */ /* 0x000fe20000000f00 */
[----:B------:R-:W-:Y:S01]  /*2580*/  IMAD.MOV.U32 R11, RZ, RZ, R9 ;  /* 0x000000ffff0b7224 */ /* 0x000fe200078e0009 */
[----:B------:R-:W-:Y:S06]  /*2590*/  BRA `(.L_x_67901) ;  /* 0x00000004003c7947 */ /* 0x000fec0003800000 */
.L_x_71413:
[----:B------:R-:W-:Y:S01]  /*25a0*/  IMAD.MOV.U32 R11, RZ, RZ, R9 ;  /* 0x000000ffff0b7224 */ /* 0x000fe200078e0009 */
[----:B------:R-:W-:Y:S01]  /*25b0*/  MOV R205, R4 ;  /* 0x0000000400cd7202 */ /* 0x000fe20000000f00 */
[----:B------:R-:W-:Y:S01]  /*25c0*/  IMAD.MOV.U32 R204, RZ, RZ, 0x3 ;  /* 0x00000003ffcc7424 */ /* 0x000fe200078e00ff */
[----:B------:R-:W-:Y:S06]  /*25d0*/  BRA `(.L_x_67901) ;  /* 0x00000004002c7947 */ /* 0x000fec0003800000 */
.L_x_71414:
        /* <DEDUP_REMOVED lines=12> */
.L_x_67903:
[----:B------:R-:W-:Y:S05]  /*26a0*/  BSYNC.RECONVERGENT B2 ;  /* 0x0000000000027941 */ /* 0x000fea0003800200 */
.L_x_67902:
        /* <DEDUP_REMOVED lines=62> */
.L_x_67901:
[----:B------:R-:W-:Y:S05]  /*2a90*/  BSYNC.RECONVERGENT B1 ;  /* 0x0000000000017941 */ /* 0x000fea0003800200 */
.L_x_67900:
[----:B------:R-:W0:Y:S01]  /*2aa0*/  LDC R238, c[0x0][0x404] ;  /* 0x00010100ffee7b82 */ /* 0x000e220000000800 */
[----:B------:R-:W-:Y:S01]  /*2ab0*/  I2FP.F32.U32 R6, R205 ;  /* 0x000000cd00067245 */ /* 0x000fe20000201000 */
[----:B------:R-:W-:Y:S01]  /*2ac0*/  HFMA2 R237, -RZ, RZ, 0.1171875, 0 ;  /* 0x2f800000ffed7431 */ /* 0x000fe200000001ff */
[----:B------:R-:W-:Y:S01]  /*2ad0*/  ISETP.NE.AND P1, PT, R204, 0x1, PT ;  /* 0x00000001cc00780c */ /* 0x000fe20003f25270 */
[----:B------:R-:W-:Y:S01]  /*2ae0*/  BSSY.RECONVERGENT B1, `(.L_x_67904) ;  /* 0x000005f000017945 */ /* 0x000fe20003800200 */
[----:B------:R-:W-:Y:S02]  /*2af0*/  IMAD.MOV.U32 R9, RZ, RZ, 0x2 ;  /* 0x00000002ff097424 */ /* 0x000fe400078e00ff */
[----:B------:R-:W-:Y:S01]  /*2b00*/  FFMA.FTZ R6, R6, R237, 1.1641532182693481445e-10 ;  /* 0x2f00000006067423 */ /* 0x000fe200000100ed */
[----:B------:R-:W1:Y:S04]  /*2b10*/  LDC R236, c[0x0][0x408] ;  /* 0x00010200ffec7b82 */ /* 0x000e680000000800 */
[----:B0-----:R-:W-:Y:S01]  /*2b20*/  FSETP.GTU.FTZ.AND P0, PT, R6, R238, PT ;  /* 0x000000ee0600720b */ /* 0x001fe20003f1c000 */
[----:B-----5:R-:W-:-:S04]  /*2b30*/  FMUL.FTZ R6, R140, R13 ;  /* 0x0000000d8c067220 */ /* 0x020fc80000410000 */
[----:B-1----:R-:W-:-:S05]  /*2b40*/  FMUL.FTZ R6, R6, R236 ;  /* 0x000000ec06067220 */ /* 0x002fca0000410000 */
        /* <DEDUP_REMOVED lines=13> */
.L_x_67906:
        /* <DEDUP_REMOVED lines=12> */
.L_x_67908:
[----:B------:R-:W-:Y:S05]  /*2ce0*/  BSYNC.RECONVERGENT B2 ;  /* 0x0000000000027941 */ /* 0x000fea0003800200 */
.L_x_67907:
        /* <DEDUP_REMOVED lines=45> */
[----:B------:R-:W-:Y:S01]  /*2fc0*/  IMAD.MOV.U32 R9, RZ, RZ, RZ ;  /* 0x000000ffff097224 */ /* 0x000fe200078e00ff */
        /* <DEDUP_REMOVED lines=16> */
.L_x_67905:
[----:B------:R-:W-:Y:S05]  /*30d0*/  BSYNC.RECONVERGENT B1 ;  /* 0x0000000000017941 */ /* 0x000fea0003800200 */
.L_x_67904:
[----:B------:R-:W-:Y:S01]  /*30e0*/  I2FP.F32.U32 R6, R6 ;  /* 0x0000000600067245 */ /* 0x000fe20000201000 */
[----:B------:R-:W-:Y:S01]  /*30f0*/  BSSY.RECONVERGENT B1, `(.L_x_67909) ;  /* 0x000005f000017945 */ /* 0x000fe20003800200 */
[----:B------:R-:W-:Y:S01]  /*3100*/  ISETP.NE.AND P2, PT, R9, 0x1, PT ;  /* 0x000000010900780c */ /* 0x000fe20003f45270 */
[----:B------:R-:W-:Y:S02]  /*3110*/  HFMA2 R204, -RZ, RZ, 0, 1.1920928955078125e-07 ;  /* 0x00000002ffcc7431 */ /* 0x000fe400000001ff */
[----:B------:R-:W-:-:S05]  /*3120*/  FFMA.FTZ R6, R6, R237, 1.1641532182693481445e-10 ;  /* 0x2f00000006067423 */ /* 0x000fca00000100ed */
        /* <DEDUP_REMOVED lines=16> */
.L_x_67911:
        /* <DEDUP_REMOVED lines=12> */
.L_x_67913:
[----:B------:R-:W-:Y:S05]  /*32f0*/  BSYNC.RECONVERGENT B2 ;  /* 0x0000000000027941 */ /* 0x000fea0003800200 */
.L_x_67912:
        /* <DEDUP_REMOVED lines=62> */
.L_x_67910:
[----:B------:R-:W-:Y:S05]  /*36e0*/  BSYNC.RECONVERGENT B1 ;  /* 0x0000000000017941 */ /* 0x000fea0003800200 */
.L_x_67909:
[----:B------:R-:W-:Y:S01]  /*36f0*/  I2FP.F32.U32 R6, R6 ;  /* 0x0000000600067245 */ /* 0x000fe20000201000 */
[----:B------:R-:W-:Y:S01]  /*3700*/  BSSY.RECONVERGENT B1, `(.L_x_67914) ;  /* 0x000005f000017945 */ /* 0x000fe20003800200 */
[----:B------:R-:W-:Y:S02]  /*3710*/  ISETP.NE.AND P3, PT, R204, 0x1, PT ;  /* 0x00000001cc00780c */ /* 0x000fe40003f65270 */
[----:B------:R-:W-:Y:S01]  /*3720*/  MOV R9, R10 ;  /* 0x0000000a00097202 */ /* 0x000fe20000000f00 */
[----:B------:R-:W-:-:S05]  /*3730*/  FFMA.FTZ R6, R6, R237, 1.1641532182693481445e-10 ;  /* 0x2f00000006067423 */ /* 0x000fca00000100ed */
[----:B------:R-:W-:Y:S01]  /*3740*/  FSETP.GTU.FTZ.AND P2, PT, R6, R238, PT ;  /* 0x000000ee0600720b */ /* 0x000fe20003f5c000 */
        /* <DEDUP_REMOVED lines=15> */
.L_x_67916:
        /* <DEDUP_REMOVED lines=12> */
.L_x_67918:
[----:B------:R-:W-:Y:S05]  /*3900*/  BSYNC.RECONVERGENT B2 ;  /* 0x0000000000027941 */ /* 0x000fea0003800200 */
.L_x_67917:
        /* <DEDUP_REMOVED lines=44> */
[----:B------:R-:W-:Y:S01]  /*3bd0*/  IMAD.WIDE.U32 R204, R9, -0x326172a9, RZ ;  /* 0xcd9e8d5709cc7825 */ /* 0x000fe200078e00ff */
[----:B------:R-:W-:-:S04]  /*3be0*/  MOV R9, R11 ;  /* 0x0000000b00097202 */ /* 0x000fc80000000f00 */
        /* <DEDUP_REMOVED lines=15> */
[----:B------:R-:W-:-:S07]  /*3ce0*/  LOP3.LUT R5, R206, UR13, R205, 0x96, !PT ;  /* 0x0000000dce057c12 */ /* 0x000fce000f8e96cd */
.L_x_67915:
[----:B------:R-:W-:Y:S05]  /*3cf0*/  BSYNC.RECONVERGENT B1 ;  /* 0x0000000000017941 */ /* 0x000fea0003800200 */
.L_x_67914:
[----:B------:R-:W-:-:S05]  /*3d00*/  I2FP.F32.U32 R9, R9 ;  /* 0x0000000900097245 */ /* 0x000fca0000201000 */
[----:B------:R-:W-:-:S05]  /*3d10*/  FFMA.FTZ R9, R9, R237, 1.1641532182693481445e-10 ;  /* 0x2f00000009097423 */ /* 0x000fca00000100ed */
[----:B------:R-:W-:Y:S01]  /*3d20*/  FSETP.GTU.FTZ.AND P4, PT, R9, R238, PT ;  /* 0x000000ee0900720b */ /* 0x000fe20003f9c000 */
[----:B------:R-:W-:-:S03]  /*3d30*/  FMUL.FTZ R9, R143, R13 ;  /* 0x0000000d8f097220 */ /* 0x000fc60000410000 */
[----:B------:R-:W-:Y:S01]  /*3d40*/  PLOP3.LUT P3, PT, P4, PT, PT, 0x8, 0x80 ;  /* 0x000000000080781c */ /* 0x000fe2000276e170 */
[----:B------:R-:W-:-:S05]  /*3d50*/  FMUL.FTZ R9, R9, R236 ;  /* 0x000000ec09097220 */ /* 0x000fca0000410000 */
[----:B------:R-:W-:-:S05]  /*3d60*/  FSEL R9, R9, RZ, !P4 ;  /* 0x000000ff09097208 */ /* 0x000fca0006000000 */
[----:B------:R-:W-:Y:S01]  /*3d70*/  FFMA.FTZ R143, R9, R23, R139 ;  /* 0x00000017098f7223 */ /* 0x000fe2000001008b */
[----:B------:R-:W-:Y:S06]  /*3d80*/  BRA `(.L_x_67919) ;  /* 0x0000001800287947 */ /* 0x000fec0003800000 */
.L_x_67899:
        /* <DEDUP_REMOVED lines=16> */
.L_x_67922:
        /* <DEDUP_REMOVED lines=12> */
.L_x_67924:
[----:B------:R-:W-:Y:S05]  /*3f50*/  BSYNC.RECONVERGENT B2 ;  /* 0x0000000000027941 */ /* 0x000fea0003800200 */
.L_x_67923:
        /* <DEDUP_REMOVED lines=62> */
.L_x_67921:
[----:B------:R-:W-:Y:S05]  /*4340*/  BSYNC.RECONVERGENT B1 ;  /* 0x0000000000017941 */ /* 0x000fea0003800200 */
.L_x_67920:
[----:B------:R-:W0:Y:S01]  /*4350*/  LDC R238, c[0x0][0x404] ;  /* 0x00010100ffee7b82 */ /* 0x000e220000000800 */
[----:B------:R-:W-:Y:S01]  /*4360*/  I2FP.F32.U32 R6, R205 ;  /* 0x000000cd00067245 */ /* 0x000fe20000201000 */
[----:B------:R-:W-:Y:S01]  /*4370*/  HFMA2 R237, -RZ, RZ, 0.1171875, 0 ;  /* 0x2f800000ffed7431 */ /* 0x000fe200000001ff */
[----:B------:R-:W-:Y:S01]  /*4380*/  ISETP.NE.AND P2, PT, R204, 0x1, PT ;  /* 0x00000001cc00780c */ /* 0x000fe20003f45270 */
[----:B------:R-:W-:Y:S03]  /*4390*/  BSSY.RECONVERGENT B1, `(.L_x_67925) ;  /* 0x000005e000017945 */ /* 0x000fe60003800200 */
[----:B------:R-:W-:Y:S01]  /*43a0*/  FFMA.FTZ R6, R6, R237, 1.1641532182693481445e-10 ;  /* 0x2f00000006067423 */ /* 0x000fe200000100ed */
[----:B------:R-:W1:Y:S04]  /*43b0*/  LDC R236, c[0x0][0x408] ;  /* 0x00010200ffec7b82 */ /* 0x000e680000000800 */
[----:B0-----:R-:W-:Y:S01]  /*43c0*/  FSETP.GTU.FTZ.AND P1, PT, R6, R238, PT ;  /* 0x000000ee0600720b */ /* 0x001fe20003f3c000 */
[----:B-----5:R-:W-:Y:S01]  /*43d0*/  FMUL.FTZ R6, R140, R13 ;  /* 0x0000000d8c067220 */ /* 0x020fe20000410000 */
[----:B------:R-:W-:-:S02]  /*43e0*/  IMAD.MOV.U32 R140, RZ, RZ, 0x2 ;  /* 0x00000002ff8c7424 */ /* 0x000fc400078e00ff */
[----:B------:R-:W-:Y:S01]  /*43f0*/  PLOP3.LUT P0, PT, P1, PT, PT, 0x8, 0x80 ;  /* 0x000000000080781c */ /* 0x000fe20000f0e170 */
[----:B-1----:R-:W-:-:S05]  /*4400*/  FMUL.FTZ R6, R6, R236 ;  /* 0x000000ec06067220 */ /* 0x002fca0000410000 */
        /* <DEDUP_REMOVED lines=11> */
.L_x_67927:
        /* <DEDUP_REMOVED lines=12> */
.L_x_67929:
[----:B------:R-:W-:Y:S05]  /*4580*/  BSYNC.RECONVERGENT B2 ;  /* 0x0000000000027941 */ /* 0x000fea0003800200 */
.L_x_67928:
        /* <DEDUP_REMOVED lines=62> */
.L_x_67926:
[----:B------:R-:W-:Y:S05]  /*4970*/  BSYNC.RECONVERGENT B1 ;  /* 0x0000000000017941 */ /* 0x000fea0003800200 */
.L_x_67925:
[----:B------:R-:W-:Y:S01]  /*4980*/  I2FP.F32.U32 R6, R6 ;  /* 0x0000000600067245 */ /* 0x000fe20000201000 */
[----:B------:R-:W-:Y:S01]  /*4990*/  BSSY.RECONVERGENT B1, `(.L_x_67930) ;  /* 0x000005e000017945 */ /* 0x000fe20003800200 */
[----:B------:R-:W-:Y:S01]  /*49a0*/  ISETP.NE.AND P3, PT, R140, 0x1, PT ;  /* 0x000000018c00780c */ /* 0x000fe20003f65270 */
[----:B------:R-:W-:Y:S02]  /*49b0*/  HFMA2 R204, -RZ, RZ, 0, 1.1920928955078125e-07 ;  /* 0x00000002ffcc7431 */ /* 0x000fe400000001ff */
[----:B------:R-:W-:-:S05]  /*49c0*/  FFMA.FTZ R6, R6, R237, 1.1641532182693481445e-10 ;  /* 0x2f00000006067423 */ /* 0x000fca00000100ed */
[----:B------:R-:W-:Y:S01]  /*49d0*/  FSETP.GTU.FTZ.AND P2, PT, R6, R238, PT ;  /* 0x000000ee0600720b */ /* 0x000fe20003f5c000 */
[----:B------:R-:W-:-:S03]  /*49e0*/  FMUL.FTZ R6, R141, R13 ;  /* 0x0000000d8d067220 */ /* 0x000fc60000410000 */
[----:B------:R-:W-:Y:S01]  /*49f0*/  PLOP3.LUT P1, PT, P2, PT, PT, 0x8, 0x80 ;  /* 0x000000000080781c */ /* 0x000fe2000172e170 */
        /* <DEDUP_REMOVED lines=12> */
.L_x_67932:
        /* <DEDUP_REMOVED lines=12> */
.L_x_67934:
[----:B------:R-:W-:Y:S05]  /*4b80*/  BSYNC.RECONVERGENT B2 ;  /* 0x0000000000027941 */ /* 0x000fea0003800200 */
.L_x_67933:
        /* <DEDUP_REMOVED lines=62> */
.L_x_67931:
[----:B------:R-:W-:Y:S05]  /*4f70*/  BSYNC.RECONVERGENT B1 ;  /* 0x0000000000017941 */ /* 0x000fea0003800200 */
.L_x_67930:
[----:B------:R-:W-:Y:S01]  /*4f80*/  I2FP.F32.U32 R6, R6 ;  /* 0x0000000600067245 */ /* 0x000fe20000201000 */
[----:B------:R-:W-:Y:S01]  /*4f90*/  BSSY.RECONVERGENT B1, `(.L_x_67935) ;  /* 0x000005e000017945 */ /* 0x000fe20003800200 */
[----:B------:R-:W-:Y:S02]  /*4fa0*/  ISETP.NE.AND P4, PT, R204, 0x1, PT ;  /* 0x00000001cc00780c */ /* 0x000fe40003f85270 */
[----:B------:R-:W-:Y:S01]  /*4fb0*/  MOV R140, R10 ;  /* 0x0000000a008c7202 */ /* 0x000fe20000000f00 */
[----:B------:R-:W-:-:S05]  /*4fc0*/  FFMA.FTZ R6, R6, R237, 1.1641532182693481445e-10 ;  /* 0x2f00000006067423 */ /* 0x000fca00000100ed */
[----:B------:R-:W-:Y:S01]  /*4fd0*/  FSETP.GTU.FTZ.AND P3, PT, R6, R238, PT ;  /* 0x000000ee0600720b */ /* 0x000fe20003f7c000 */
[----:B------:R-:W-:-:S03]  /*4fe0*/  FMUL.FTZ R6, R142, R13 ;  /* 0x0000000d8e067220 */ /* 0x000fc60000410000 */
[----:B------:R-:W-:Y:S01]  /*4ff0*/  PLOP3.LUT P2, PT, P3, PT, PT, 0x8, 0x80 ;  /* 0x000000000080781c */ /* 0x000fe20001f4e170 */
        /* <DEDUP_REMOVED lines=12> */
.L_x_67937:
        /* <DEDUP_REMOVED lines=12> */
.L_x_67939:
[----:B------:R-:W-:Y:S05]  /*5180*/  BSYNC.RECONVERGENT B2 ;  /* 0x0000000000027941 */ /* 0x000fea0003800200 */
.L_x_67938:
        /* <DEDUP_REMOVED lines=62> */
.L_x_67936:
[----:B------:R-:W-:Y:S05]  /*5570*/  BSYNC.RECONVERGENT B1 ;  /* 0x0000000000017941 */ /* 0x000fea0003800200 */
.L_x_67935:
[----:B------:R-:W-:Y:S01]  /*5580*/  I2FP.F32.U32 R140, R140 ;  /* 0x0000008c008c7245 */ /* 0x000fe20000201000 */
[----:B------:R-:W-:Y:S01]  /*5590*/  FMUL.FTZ R143, R143, R13 ;  /* 0x0000000d8f8f7220 */ /* 0x000fe20000410000 */
[----:B------:R-:W-:Y:S01]  /*55a0*/  FMUL.FTZ R141, R141, R21 ;  /* 0x000000158d8d7220 */ /* 0x000fe20000410000 */
[----:B------:R-:W-:Y:S02]  /*55b0*/  FMUL.FTZ R142, R142, R22 ;  /* 0x000000168e8e7220 */ /* 0x000fe40000410000 */
[----:B------:R-:W-:Y:S01]  /*55c0*/  FFMA.FTZ R140, R140, R237, 1.1641532182693481445e-10 ;  /* 0x2f0000008c8c7423 */ /* 0x000fe200000100ed */
[----:B------:R-:W-:-:S04]  /*55d0*/  FMUL.FTZ R143, R143, R236 ;  /* 0x000000ec8f8f7220 */ /* 0x000fc80000410000 */
[----:B------:R-:W-:Y:S01]  /*55e0*/  FSETP.GTU.FTZ.AND P4, PT, R140, R238, PT ;  /* 0x000000ee8c00720b */ /* 0x000fe20003f9c000 */
[----:B------:R-:W-:-:S03]  /*55f0*/  FMUL.FTZ R140, R9, R20 ;  /* 0x00000014098c7220 */ /* 0x000fc60000410000 */
[----:B------:R-:W-:Y:S02]  /*5600*/  FSEL R143, R143, RZ, !P4 ;  /* 0x000000ff8f8f7208 */ /* 0x000fe40006000000 */
[----:B------:R-:W-:-:S03]  /*5610*/  PLOP3.LUT P3, PT, P4, PT, PT, 0x8, 0x80 ;  /* 0x000000000080781c */ /* 0x000fc6000276e170 */
[----:B------:R-:W-:-:S10]  /*5620*/  FMUL.FTZ R143, R143, R23 ;  /* 0x000000178f8f7220 */ /* 0x000fd40000410000 */
.L_x_67919:
[----:B------:R-:W0:Y:S01]  /*5630*/  LDC.64 R204, c[0x0][0x3a8] ;  /* 0x0000ea00ffcc7b82 */ /* 0x000e220000000a00 */
[----:B------:R-:W-:Y:S01]  /*5640*/  SEL R9, RZ, 0x1000000, !P3 ;  /* 0x01000000ff097807 */ /* 0x000fe20005800000 */
[----:B0-----:R-:W-:-:S05]  /*5650*/  IMAD.WIDE.U32 R204, R14, 0x10, R204 ;  /* 0x000000100ecc7825 */ /* 0x001fca00078e00cc */
[----:B------:R0:W-:Y:S02]  /*5660*/  STG.E.128 desc[UR6][R204.64], R140 ;  /* 0x0000008ccc007986 */ /* 0x0001e4000c101d06 */
[----:B0-----:R-:W-:Y:S02]  /*5670*/  SEL R204, RZ, 0x10000, !P2 ;  /* 0x00010000ffcc7807 */ /* 0x001fe40005000000 */
[----:B------:R-:W-:-:S04]  /*5680*/  SEL R205, RZ, 0x100, !P1 ;  /* 0x00000100ffcd7807 */ /* 0x000fc80004800000 */
[----:B------:R-:W-:Y:S02]  /*5690*/  IADD3 R9, PT, PT, R205, R9, R204 ;  /* 0x00000009cd097210 */ /* 0x000fe40007ffe0cc */
[----:B------:R-:W-:-:S05]  /*56a0*/  SEL R204, RZ, 0x1, !P0 ;  /* 0x00000001ffcc7807 */ /* 0x000fca0004000000 */
[----:B------:R-:W-:Y:S02]  /*56b0*/  IMAD.IADD R9, R9, 0x1, R204 ;  /* 0x0000000109097824 */ /* 0x000fe400078e02cc */
[----:B------:R-:W0:Y:S02]  /*56c0*/  LDC.64 R204, c[0x0][0x3b0] ;  /* 0x0000ec00ffcc7b82 */ /* 0x000e240000000a00 */
[----:B0-----:R-:W-:-:S05]  /*56d0*/  IMAD.WIDE.U32 R204, R14, 0x4, R204 ;  /* 0x000000040ecc7825 */ /* 0x001fca00078e00cc */
[----:B------:R0:W-:Y:S02]  /*56e0*/  STG.E desc[UR6][R204.64], R9 ;  /* 0x00000009cc007986 */ /* 0x0001e4000c101906 */
[----:B0-----:R-:W-:Y:S01]  /*56f0*/  IMAD.MOV.U32 R9, RZ, RZ, R11 ;  /* 0x000000ffff097224 */ /* 0x001fe200078e000b */
[----:B------:R-:W-:-:S07]  /*5700*/  IADD3 R11, PT, PT, R14, 0x20, RZ ;  /* 0x000000200e0b7810 */ /* 0x000fce0007ffe0ff */
.L_x_67898:
[----:B------:R-:W-:Y:S05]  /*5710*/  BSYNC.RECONVERGENT B0 ;  /* 0x0000000000007941 */ /* 0x000fea0003800200 */
.L_x_67897:
        /* <DEDUP_REMOVED lines=30> */
.L_x_67945:
        /* <DEDUP_REMOVED lines=12> */
.L_x_67947:
[----:B------:R-:W-:Y:S05]  /*59c0*/  BSYNC.RECONVERGENT B2 ;  /* 0x0000000000027941 */ /* 0x000fea0003800200 */
.L_x_67946:
        /* <DEDUP_REMOVED lines=54> */
[----:B------:R-:W-:Y:S01]  /*5d30*/  IMAD.MOV.U32 R10, RZ, RZ, R206 ;  /* 0x000000ffff0a7224 */ /* 0x000fe200078e00ce */
[----:B------:R-:W-:Y:S02]  /*5d40*/  MOV R206, R9 ;  /* 0x0000000900ce7202 */ /* 0x000fe40000000f00 */
[----:B------:R-:W-:-:S05]  /*5d50*/  IMAD.WIDE.U32 R204, R6, -0x2daee0ad, RZ ;  /* 0xd2511f5306cc7825 */ /* 0x000fca00078e00ff */
[----:B------:R-:W-:Y:S01]  /*5d60*/  LOP3.LUT R4, R4, UR13, R205, 0x96, !PT ;  /* 0x0000000d04047c12 */ /* 0x000fe2000f8e96cd */
[----:B------:R-:W-:Y:S01]  /*5d70*/  UIADD3 UR13, UPT, UPT, UR4, -0x700cb87f, URZ ;  /* 0x8ff34781040d7890 */ /* 0x000fe2000fffe0ff */
[----:B------:R-:W-:-:S05]  /*5d80*/  IMAD.MOV.U32 R205, RZ, RZ, RZ ;  /* 0x000000ffffcd7224 */ /* 0x000fca00078e00ff */
[----:B------:R-:W-:-:S07]  /*5d90*/  LOP3.LUT R5, R236, UR13, R207, 0x96, !PT ;  /* 0x0000000dec057c12 */ /* 0x000fce000f8e96cf */
.L_x_67944:
[----:B------:R-:W-:Y:S05]  /*5da0*/  BSYNC.RECONVERGENT B1 ;  /* 0x0000000000017941 */ /* 0x000fea0003800200 */
.L_x_67943:
[----:B------:R-:W0:Y:S01]  /*5db0*/  LDC R252, c[0x0][0x404] ;  /* 0x00010100fffc7b82 */ /* 0x000e220000000800 */
[----:B------:R-:W-:Y:S01]  /*5dc0*/  I2FP.F32.U32 R6, R206 ;  /* 0x000000ce00067245 */ /* 0x000fe20000201000 */
[----:B------:R-:W-:Y:S01]  /*5dd0*/  IMAD.MOV.U32 R239, RZ, RZ, 0x2f800000 ;  /* 0x2f800000ffef7424 */ /* 0x000fe200078e00ff */
[----:B------:R-:W-:Y:S01]  /*5de0*/  ISETP.NE.AND P1, PT, R205, 0x1, PT ;  /* 0x00000001cd00780c */ /* 0x000fe20003f25270 */
[----:B------:R-:W-:Y:S01]  /*5df0*/  BSSY.RECONVERGENT B1, `(.L_x_67948) ;  /* 0x000005f000017945 */ /* 0x000fe20003800200 */
[----:B------:R-:W-:Y:S02]  /*5e00*/  HFMA2 R9, -RZ, RZ, 0, 1.1920928955078125e-07 ;  /* 0x00000002ff097431 */ /* 0x000fe400000001ff */
        /* <DEDUP_REMOVED lines=18> */
.L_x_67950:
        /* <DEDUP_REMOVED lines=12> */
.L_x_67952:
[----:B------:R-:W-:Y:S05]  /*5ff0*/  BSYNC.RECONVERGENT B2 ;  /* 0x0000000000027941 */ /* 0x000fea0003800200 */
.L_x_67951:
        /* <DEDUP_REMOVED lines=62> */
.L_x_67949:
[----:B------:R-:W-:Y:S05]  /*63e0*/  BSYNC.RECONVERGENT B1 ;  /* 0x0000000000017941 */ /* 0x000fea0003800200 */
.L_x_67948:
[----:B------:R-:W-:Y:S01]  /*63f0*/  I2FP.F32.U32 R6, R6 ;  /* 0x0000000600067245 */ /* 0x000fe20000201000 */
[----:B------:R-:W-:Y:S01]  /*6400*/  BSSY.RECONVERGENT B1, `(.L_x_67953) ;  /* 0x000005f000017945 */ /* 0x000fe20003800200 */
[----:B------:R-:W-:Y:S01]  /*6410*/  ISETP.NE.AND P2, PT, R9, 0x1, PT ;  /* 0x000000010900780c */ /* 0x000fe20003f45270 */
[----:B------:R-:W-:Y:S02]  /*6420*/  IMAD.MOV.U32 R205, RZ, RZ, 0x2 ;  /* 0x00000002ffcd7424 */ /* 0x000fe400078e00ff */
[----:B------:R-:W-:-:S05]  /*6430*/  FFMA.FTZ R6, R6, R239, 1.1641532182693481445e-10 ;  /* 0x2f00000006067423 */ /* 0x000fca00000100ef */
[----:B------:R-:W-:Y:S01]  /*6440*/  FSETP.GTU.FTZ.AND P1, PT, R6, R252, PT ;  /* 0x000000fc0600720b */ /* 0x000fe20003f3c000 */
        /* <DEDUP_REMOVED lines=15> */
.L_x_67955:
        /* <DEDUP_REMOVED lines=12> */
.L_x_67957:
[----:B------:R-:W-:Y:S05]  /*6600*/  BSYNC.RECONVERGENT B2 ;  /* 0x0000000000027941 */ /* 0x000fea0003800200 */
.L_x_67956:
        /* <DEDUP_REMOVED lines=62> */
.L_x_67954:
[----:B------:R-:W-:Y:S05]  /*69f0*/  BSYNC.RECONVERGENT B1 ;  /* 0x0000000000017941 */ /* 0x000fea0003800200 */
.L_x_67953:
[----:B------:R-:W-:Y:S01]  /*6a00*/  I2FP.F32.U32 R6, R6 ;  /* 0x0000000600067245 */ /* 0x000fe20000201000 */
[----:B------:R-:W-:Y:S01]  /*6a10*/  BSSY.RECONVERGENT B1, `(.L_x_67958) ;  /* 0x000005f000017945 */ /* 0x000fe20003800200 */
[----:B------:R-:W-:Y:S01]  /*6a20*/  ISETP.NE.AND P3, PT, R205, 0x1, PT ;  /* 0x00000001cd00780c */ /* 0x000fe20003f65270 */
[----:B------:R-:W-:Y:S02]  /*6a30*/  IMAD.MOV.U32 R9, RZ, RZ, R10 ;  /* 0x000000ffff097224 */ /* 0x000fe400078e000a */
        /* <DEDUP_REMOVED lines=17> */
.L_x_67960:
        /* <DEDUP_REMOVED lines=12> */
.L_x_67962:
[----:B------:R-:W-:Y:S05]  /*6c10*/  BSYNC.RECONVERGENT B2 ;  /* 0x0000000000027941 */ /* 0x000fea0003800200 */
.L_x_67961:
        /* <DEDUP_REMOVED lines=45> */
[----:B------:R-:W-:Y:S01]  /*6ef0*/  IMAD.MOV.U32 R9, RZ, RZ, R204 ;  /* 0x000000ffff097224 */ /* 0x000fe200078e00cc */
        /* <DEDUP_REMOVED lines=9> */
[----:B------:R-:W-:Y:S01]  /*6f90*/  IMAD.MOV.U32 R6, RZ, RZ, RZ ;  /* 0x000000ffff067224 */ /* 0x000fe200078e00ff */
[----:B------:R-:W-:Y:S01]  /*6fa0*/  LOP3.LUT R4, R4, UR13, R207, 0x96, !PT ;  /* 0x0000000d04047c12 */ /* 0x000fe2000f8e96cf */
[----:B------:R-:W-:Y:S01]  /*6fb0*/  UIADD3 UR13, UPT, UPT, UR4, -0x700cb87f, URZ ;  /* 0x8ff34781040d7890 */ /* 0x000fe2000fffe0ff */
[----:B------:R-:W-:Y:S01]  /*6fc0*/  MOV R204, R206 ;  /* 0x000000ce00cc7202 */ /* 0x000fe20000000f00 */
[----:B------:R-:W-:-:S04]  /*6fd0*/  IMAD.WIDE.U32 R206, R5, -0x326172a9, RZ ;  /* 0xcd9e8d5705ce7825 */ /* 0x000fc800078e00ff */
[----:B------:R-:W-:Y:S01]  /*6fe0*/  IMAD.MOV.U32 R10, RZ, RZ, R206 ;  /* 0x000000ffff0a7224 */ /* 0x000fe200078e00ce */
[----:B------:R-:W-:-:S07]  /*6ff0*/  LOP3.LUT R5, R236, UR13, R207, 0x96, !PT ;  /* 0x0000000dec057c12 */ /* 0x000fce000f8e96cf */
.L_x_67959:
[----:B------:R-:W-:Y:S05]  /*7000*/  BSYNC.RECONVERGENT B1 ;  /* 0x0000000000017941 */ /* 0x000fea0003800200 */
.L_x_67958:
        /* <DEDUP_REMOVED lines=9> */
.L_x_67942:
        /* <DEDUP_REMOVED lines=16> */
.L_x_67966:
        /* <DEDUP_REMOVED lines=12> */
.L_x_67968:
[----:B------:R-:W-:Y:S05]  /*7260*/  BSYNC.RECONVERGENT B2 ;  /* 0x0000000000027941 */ /* 0x000fea0003800200 */
.L_x_67967:
        /* <DEDUP_REMOVED lines=55> */
[----:B------:R-:W-:Y:S02]  /*75e0*/  IMAD.MOV.U32 R206, RZ, RZ, R9 ;  /* 0x000000ffffce7224 */ /* 0x000fe400078e0009 */
[----:B------:R-:W-:-:S05]  /*75f0*/  IMAD.WIDE.U32 R204, R6, -0x2daee0ad, RZ ;  /* 0xd2511f5306cc7825 */ /* 0x000fca00078e00ff */
[----:B------:R-:W-:Y:S01]  /*7600*/  LOP3.LUT R4, R4, UR13, R205, 0x96, !PT ;  /* 0x0000000d04047c12 */ /* 0x000fe2000f8e96cd */
[----:B------:R-:W-:Y:S01]  /*7610*/  UIADD3 UR13, UPT, UPT, UR4, -0x700cb87f, URZ ;  /* 0x8ff34781040d7890 */ /* 0x000fe2000fffe0ff */
[----:B------:R-:W-:-:S05]  /*7620*/  HFMA2 R205, -RZ, RZ, 0, 0 ;  /* 0x00000000ffcd7431 */ /* 0x000fca00000001ff */
[----:B------:R-:W-:-:S07]  /*7630*/  LOP3.LUT R5, R236, UR13, R207, 0x96, !PT ;  /* 0x0000000dec057c12 */ /* 0x000fce000f8e96cf */
.L_x_67965:
[----:B------:R-:W-:Y:S05]  /*7640*/  BSYNC.RECONVERGENT B1 ;  /* 0x0000000000017941 */ /* 0x000fea0003800200 */
.L_x_67964:
[----:B------:R-:W0:Y:S01]  /*7650*/  LDC R252, c[0x0][0x404] ;  /* 0x00010100fffc7b82 */ /* 0x000e220000000800 */
[----:B------:R-:W-:Y:S01]  /*7660*/  I2FP.F32.U32 R6, R206 ;  /* 0x000000ce00067245 */ /* 0x000fe20000201000 */
[----:B------:R-:W-:Y:S01]  /*7670*/  IMAD.MOV.U32 R239, RZ, RZ, 0x2f800000 ;  /* 0x2f800000ffef7424 */ /* 0x000fe200078e00ff */
[----:B------:R-:W-:Y:S01]  /*7680*/  ISETP.NE.AND P2, PT, R205, 0x1, PT ;  /* 0x00000001cd00780c */ /* 0x000fe20003f45270 */
[----:B------:R-:W-:Y:S02]  /*7690*/  BSSY.RECONVERGENT B1, `(.L_x_67969) ;  /* 0x000005e000017945 */ /* 0x000fe40003800200 */
[----:B------:R-:W-:Y:S02]  /*76a0*/  FFMA.FTZ R6, R6, R239, 1.1641532182693481445e-10 ;  /* 0x2f00000006067423 */ /* 0x000fe400000100ef */
[----:B------:R-:W1:Y:S03]  /*76b0*/  LDC R238, c[0x0][0x408] ;  /* 0x00010200ffee7b82 */ /* 0x000e660000000800 */
[----:B0-----:R-:W-:Y:S01]  /*76c0*/  FSETP.GTU.FTZ.AND P1, PT, R6, R252, PT ;  /* 0x000000fc0600720b */ /* 0x001fe20003f3c000 */
[----:B-----5:R-:W-:Y:S01]  /*76d0*/  FMUL.FTZ R6, R144, R13 ;  /* 0x0000000d90067220 */ /* 0x020fe20000410000 */
[----:B------:R-:W-:-:S02]  /*76e0*/  IMAD.MOV.U32 R144, RZ, RZ, 0x2 ;  /* 0x00000002ff907424 */ /* 0x000fc400078e00ff */
[----:B------:R-:W-:Y:S01]  /*76f0*/  PLOP3.LUT P0, PT, P1, PT, PT, 0x8, 0x80 ;  /* 0x000000000080781c */ /* 0x000fe20000f0e170 */
[----:B-1----:R-:W-:-:S05]  /*7700*/  FMUL.FTZ R6, R6, R238 ;  /* 0x000000ee06067220 */ /* 0x002fca0000410000 */
        /* <DEDUP_REMOVED lines=11> */
.L_x_67971:
        /* <DEDUP_REMOVED lines=12> */
.L_x_67973:
[----:B------:R-:W-:Y:S05]  /*7880*/  BSYNC.RECONVERGENT B2 ;  /* 0x0000000000027941 */ /* 0x000fea0003800200 */
.L_x_67972:
        /* <DEDUP_REMOVED lines=62> */
.L_x_67970:
[----:B------:R-:W-:Y:S05]  /*7c70*/  BSYNC.RECONVERGENT B1 ;  /* 0x0000000000017941 */ /* 0x000fea0003800200 */
.L_x_67969:
[----:B------:R-:W-:Y:S01]  /*7c80*/  I2FP.F32.U32 R6, R6 ;  /* 0x0000000600067245 */ /* 0x000fe20000201000 */
[----:B------:R-:W-:Y:S01]  /*7c90*/  BSSY.RECONVERGENT B1, `(.L_x_67974) ;  /* 0x000005e000017945 */ /* 0x000fe20003800200 */
[----:B------:R-:W-:Y:S01]  /*7ca0*/  ISETP.NE.AND P3, PT, R144, 0x1, PT ;  /* 0x000000019000780c */ /* 0x000fe20003f65270 */
[----:B------:R-:W-:Y:S02]  /*7cb0*/  IMAD.MOV.U32 R205, RZ, RZ, 0x2 ;  /* 0x00000002ffcd7424 */ /* 0x000fe400078e00ff */
        /* <DEDUP_REMOVED lines=16> */
.L_x_67976:
        /* <DEDUP_REMOVED lines=12> */
.L_x_67978:
[----:B------:R-:W-:Y:S05]  /*7e80*/  BSYNC.RECONVERGENT B2 ;  /* 0x0000000000027941 */ /* 0x000fea0003800200 */
.L_x_67977:
        /* <DEDUP_REMOVED lines=62> */
.L_x_67975:
[----:B------:R-:W-:Y:S05]  /*8270*/  BSYNC.RECONVERGENT B1 ;  /* 0x0000000000017941 */ /* 0x000fea0003800200 */
.L_x_67974:
[----:B------:R-:W-:Y:S01]  /*8280*/  I2FP.F32.U32 R6, R6 ;  /* 0x0000000600067245 */ /* 0x000fe20000201000 */
[----:B------:R-:W-:Y:S01]  /*8290*/  BSSY.RECONVERGENT B1, `(.L_x_67979) ;  /* 0x000005e000017945 */ /* 0x000fe20003800200 */
[----:B------:R-:W-:Y:S01]  /*82a0*/  ISETP.NE.AND P4, PT, R205, 0x1, PT ;  /* 0x00000001cd00780c */ /* 0x000fe20003f85270 */
[----:B------:R-:W-:Y:S02]  /*82b0*/  IMAD.MOV.U32 R144, RZ, RZ, R10 ;  /* 0x000000ffff907224 */ /* 0x000fe400078e000a */
[----:B------:R-:W-:-:S05]  /*82c0*/  FFMA.FTZ R6, R6, R239, 1.1641532182693481445e-10 ;  /* 0x2f00000006067423 */ /* 0x000fca00000100ef */
[----:B------:R-:W-:Y:S01]  /*82d0*/  FSETP.GTU.FTZ.AND P3, PT, R6, R252, PT ;  /* 0x000000fc0600720b */ /* 0x000fe20003f7c000 */
[----:B------:R-:W-:-:S03]  /*82e0*/  FMUL.FTZ R6, R146, R13 ;  /* 0x0000000d92067220 */ /* 0x000fc60000410000 */
[----:B------:R-:W-:Y:S01]  /*82f0*/  PLOP3.LUT P2, PT, P3, PT, PT, 0x8, 0x80 ;  /* 0x000000000080781c */ /* 0x000fe20001f4e170 */
[----:B------:R-:W-:-:S05]  /*8300*/  FMUL.FTZ R6, R6, R238 ;  /* 0x000000ee06067220 */ /* 0x000fca0000410000 */
        /* <DEDUP_REMOVED lines=11> */
.L_x_67981:
        /* <DEDUP_REMOVED lines=12> */
.L_x_67983:
[----:B------:R-:W-:Y:S05]  /*8480*/  BSYNC.RECONVERGENT B2 ;  /* 0x0000000000027941 */ /* 0x000fea0003800200 */
.L_x_67982:
        /* <DEDUP_REMOVED lines=62> */
.L_x_67980:
[----:B------:R-:W-:Y:S05]  /*8870*/  BSYNC.RECONVERGENT B1 ;  /* 0x0000000000017941 */ /* 0x000fea0003800200 */
.L_x_67979:
        /* <DEDUP_REMOVED lines=11> */
.L_x_67963:
[----:B------:R-:W0:Y:S01]  /*8930*/  LDC.64 R206, c[0x0][0x3a8] ;  /* 0x0000ea00ffce7b82 */ /* 0x000e220000000a00 */
[----:B------:R-:W-:Y:S02]  /*8940*/  SEL R9, RZ, 0x1000000, !P3 ;  /* 0x01000000ff097807 */ /* 0x000fe40005800000 */
[----:B------:R-:W-:Y:S01]  /*8950*/  SEL R205, RZ, 0x10000, !P2 ;  /* 0x00010000ffcd7807 */ /* 0x000fe20005000000 */
[----:B0-----:R-:W-:-:S05]  /*8960*/  IMAD.WIDE.U32 R206, R11, 0x10, R206 ;  /* 0x000000100bce7825 */ /* 0x001fca00078e00ce */
[----:B------:R0:W-:Y:S02]  /*8970*/  STG.E.128 desc[UR6][R206.64], R144 ;  /* 0x00000090ce007986 */ /* 0x0001e4000c101d06 */
[----:B0-----:R-:W-:-:S04]  /*8980*/  SEL R206, RZ, 0x100, !P1 ;  /* 0x00000100ffce7807 */ /* 0x001fc80004800000 */
[----:B------:R-:W-:Y:S02]  /*8990*/  IADD3 R9, PT, PT, R206, R9, R205 ;  /* 0x00000009ce097210 */ /* 0x000fe40007ffe0cd */
[----:B------:R-:W0:Y:S01]  /*89a0*/  LDC.64 R206, c[0x0][0x3b0] ;  /* 0x0000ec00ffce7b82 */ /* 0x000e220000000a00 */
[----:B------:R-:W-:-:S05]  /*89b0*/  SEL R205, RZ, 0x1, !P0 ;  /* 0x00000001ffcd7807 */ /* 0x000fca0004000000 */
[----:B------:R-:W-:Y:S02]  /*89c0*/  IMAD.IADD R9, R9, 0x1, R205 ;  /* 0x0000000109097824 */ /* 0x000fe400078e02cd */
[----:B0-----:R-:W-:-:S04]  /*89d0*/  IMAD.WIDE.U32 R206, R11, 0x4, R206 ;  /* 0x000000040bce7825 */ /* 0x001fc800078e00ce */
[----:B------:R-:W-:Y:S01]  /*89e0*/  VIADD R11, R11, 0x20 ;  /* 0x000000200b0b7836 */ /* 0x000fe20000000000 */
[----:B------:R0:W-:Y:S02]  /*89f0*/  STG.E desc[UR6][R206.64], R9 ;  /* 0x00000009ce007986 */ /* 0x0001e4000c101906 */
[----:B0-----:R-:W-:-:S07]  /*8a00*/  MOV R9, R204 ;  /* 0x000000cc00097202 */ /* 0x001fce0000000f00 */
.L_x_67941:
[----:B------:R-:W-:Y:S05]  /*8a10*/  BSYNC.RECONVERGENT B0 ;  /* 0x0000000000007941 */ /* 0x000fea0003800200 */
.L_x_67940:
        /* <DEDUP_REMOVED lines=30> */
.L_x_67989:
        /* <DEDUP_REMOVED lines=12> */
.L_x_67991:
[----:B------:R-:W-:Y:S05]  /*8cc0*/  BSYNC.RECONVERGENT B2 ;  /* 0x0000000000027941 */ /* 0x000fea0003800200 */
.L_x_67990:
        /* <DEDUP_REMOVED lines=55> */
[----:B------:R-:W-:Y:S02]  /*9040*/  IMAD.MOV.U32 R206, RZ, RZ, R9 ;  /* 0x000000ffffce7224 */ /* 0x000fe400078e0009 */
[----:B------:R-:W-:-:S05]  /*9050*/  IMAD.WIDE.U32 R204, R6, -0x2daee0ad, RZ ;  /* 0xd2511f5306cc7825 */ /* 0x000fca00078e00ff */
[----:B------:R-:W-:Y:S01]  /*9060*/  LOP3.LUT R4, R4, UR13, R205, 0x96, !PT ;  /* 0x0000000d04047c12 */ /* 0x000fe2000f8e96cd */
[----:B------:R-:W-:Y:S01]  /*9070*/  UIADD3 UR13, UPT, UPT, UR4, -0x700cb87f, URZ ;  /* 0x8ff34781040d7890 */ /* 0x000fe2000fffe0ff */
[----:B------:R-:W-:-:S05]  /*9080*/  IMAD.MOV.U32 R205, RZ, RZ, RZ ;  /* 0x000000ffffcd7224 */ /* 0x000fca00078e00ff */
[----:B------:R-:W-:-:S07]  /*9090*/  LOP3.LUT R5, R236, UR13, R207, 0x96, !PT ;  /* 0x0000000dec057c12 */ /* 0x000fce000f8e96cf */
.L_x_67988:
[----:B------:R-:W-:Y:S05]  /*90a0*/  BSYNC.RECONVERGENT B1 ;  /* 0x0000000000017941 */ /* 0x000fea0003800200 */
.L_x_67987:
        /* <DEDUP_REMOVED lines=24> */
.L_x_67994:
        /* <DEDUP_REMOVED lines=12> */
.L_x_67996:
[----:B------:R-:W-:Y:S05]  /*92f0*/  BSYNC.RECONVERGENT B2 ;  /* 0x0000000000027941 */ /* 0x000fea0003800200 */
.L_x_67995:
        /* <DEDUP_REMOVED lines=62> */
.L_x_67993:
[----:B------:R-:W-:Y:S05]  /*96e0*/  BSYNC.RECONVERGENT B1 ;  /* 0x0000000000017941 */ /* 0x000fea0003800200 */
.L_x_67992:
        /* <DEDUP_REMOVED lines=21> */
.L_x_67999:
        /* <DEDUP_REMOVED lines=12> */
.L_x_68001:
[----:B------:R-:W-:Y:S05]  /*9900*/  BSYNC.RECONVERGENT B2 ;  /* 0x0000000000027941 */ /* 0x000fea0003800200 */
.L_x_68000:
        /* <DEDUP_REMOVED lines=62> */
.L_x_67998:
[----:B------:R-:W-:Y:S05]  /*9cf0*/  BSYNC.RECONVERGENT B1 ;  /* 0x0000000000017941 */ /* 0x000fea0003800200 */
.L_x_67997:
        /* <DEDUP_REMOVED lines=21> */
.L_x_68004:
        /* <DEDUP_REMOVED lines=12> */
.L_x_68006:
[----:B------:R-:W-:Y:S05]  /*9f10*/  BSYNC.RECONVERGENT B2 ;  /* 0x0000000000027941 */ /* 0x000fea0003800200 */
.L_x_68005:
        /* <DEDUP_REMOVED lines=62> */
.L_x_68003:
[----:B------:R-:W-:Y:S05]  /*a300*/  BSYNC.RECONVERGENT B1 ;  /* 0x0000000000017941 */ /* 0x000fea0003800200 */
.L_x_68002:
[----:B------:R-:W-:-:S05]  /*a310*/  I2FP.F32.U32 R9, R9 ;  /* 0x0000000900097245 */ /* 0x000fca0000201000 */
[----:B------:R-:W-:-:S05]  /*a320*/  FFMA.FTZ R9, R9, R239, 1.1641532182693481445e-10 ;  /* 0x2f00000009097423 */ /* 0x000fca00000100ef */
[----:B------:R-:W-:Y:S01]  /*a330*/  FSETP.GTU.FTZ.AND P3, PT, R9, R252, PT ;  /* 0x000000fc0900720b */ /* 0x000fe20003f7c000 */
[----:B------:R-:W-:-:S04]  /*a340*/  FMUL.FTZ R9, R151, R13 ;  /* 0x0000000d97097220 */ /* 0x000fc80000410000 */
[----:B------:R-:W-:-:S05]  /*a350*/  FMUL.FTZ R9, R9, R238 ;  /* 0x000000ee09097220 */ /* 0x000fca0000410000 */
[----:B------:R-:W-:Y:S02]  /*a360*/  FSEL R9, R9, RZ, !P3 ;  /* 0x000000ff09097208 */ /* 0x000fe40005800000 */
[----:B------:R-:W-:-:S03]  /*a370*/  PLOP3.LUT P3, PT, P3, PT, PT, 0x8, 0x80 ;  /* 0x000000000080781c */ /* 0x000fc60001f6e170 */
[----:B------:R-:W-:Y:S01]  /*a380*/  FFMA.FTZ R151, R9, R39, R139 ;  /* 0x0000002709977223 */ /* 0x000fe2000001008b */
[----:B------:R-:W-:Y:S09]  /*a390*/  BRA `(.L_x_68007) ;  /* 0x0000001800247947 */ /* 0x000ff20003800000 */
.L_x_67986:
        /* <DEDUP_REMOVED lines=16> */
.L_x_68010:
        /* <DEDUP_REMOVED lines=12> */
.L_x_68012:
[----:B------:R-:W-:Y:S05]  /*a560*/  BSYNC.RECONVERGENT B2 ;  /* 0x0000000000027941 */ /* 0x000fea0003800200 */
.L_x_68011:
        /* <DEDUP_REMOVED lines=61> */
.L_x_68009:
[----:B------:R-:W-:Y:S05]  /*a940*/  BSYNC.RECONVERGENT B1 ;  /* 0x0000000000017941 */ /* 0x000fea0003800200 */
.L_x_68008:
        /* <DEDUP_REMOVED lines=9> */
[----:B------:R-:W-:-:S02]  /*a9e0*/  HFMA2 R148, -RZ, RZ, 0, 1.1920928955078125e-07 ;  /* 0x00000002ff947431 */ /* 0x000fc400000001ff */
        /* <DEDUP_REMOVED lines=13> */
.L_x_68015:
        /* <DEDUP_REMOVED lines=12> */
.L_x_68017:
[----:B------:R-:W-:Y:S05]  /*ab80*/  BSYNC.RECONVERGENT B2 ;  /* 0x0000000000027941 */ /* 0x000fea0003800200 */
.L_x_68016:
        /* <DEDUP_REMOVED lines=62> */
.L_x_68014:
[----:B------:R-:W-:Y:S05]  /*af70*/  BSYNC.RECONVERGENT B1 ;  /* 0x0000000000017941 */ /* 0x000fea0003800200 */
.L_x_68013:
        /* <DEDUP_REMOVED lines=20> */
.L_x_68020:
        /* <DEDUP_REMOVED lines=12> */
.L_x_68022:
[----:B------:R-:W-:Y:S05]  /*b180*/  BSYNC.RECONVERGENT B2 ;  /* 0x0000000000027941 */ /* 0x000fea0003800200 */
.L_x_68021:
        /* <DEDUP_REMOVED lines=62> */
.L_x_68019:
[----:B------:R-:W-:Y:S05]  /*b570*/  BSYNC.RECONVERGENT B1 ;  /* 0x0000000000017941 */ /* 0x000fea0003800200 */
.L_x_68018:
        /* <DEDUP_REMOVED lines=20> */
.L_x_68025:
        /* <DEDUP_REMOVED lines=12> */
.L_x_68027:
[----:B------:R-:W-:Y:S05]  /*b780*/  BSYNC.RECONVERGENT B2 ;  /* 0x0000000000027941 */ /* 0x000fea0003800200 */
.L_x_68026:
        /* <DEDUP_REMOVED lines=62> */
.L_x_68024:
[----:B------:R-:W-:Y:S05]  /*bb70*/  BSYNC.RECONVERGENT B1 ;  /* 0x0000000000017941 */ /* 0x000fea0003800200 */
.L_x_68023:
        /* <DEDUP_REMOVED lines=11> */
.L_x_68007:
        /* <DEDUP_REMOVED lines=8> */
[----:B------:R-:W-:-:S04]  /*bcb0*/  SEL R205, RZ, 0x1, !P0 ;  /* 0x00000001ffcd7807 */ /* 0x000fc80004000000 */
[----:B------:R-:W-:Y:S01]  /*bcc0*/  IADD3 R9, PT, PT, R9, R205, RZ ;  /* 0x000000cd09097210 */ /* 0x000fe20007ffe0ff */
[----:B0-----:R-:W-:-:S04]  /*bcd0*/  IMAD.WIDE.U32 R206, R11, 0x4, R206 ;  /* 0x000000040bce7825 */ /* 0x001fc800078e00ce */
[----:B------:R-:W-:Y:S01]  /*bce0*/  VIADD R11, R11, 0x20 ;  /* 0x000000200b0b7836 */ /* 0x000fe20000000000 */
[----:B------:R0:W-:Y:S02]  /*bcf0*/  STG.E desc[UR6][R206.64], R9 ;  /* 0x00000009ce007986 */ /* 0x0001e4000c101906 */
[----:B0-----:R-:W-:-:S07]  /*bd00*/  IMAD.MOV.U32 R9, RZ, RZ, R204 ;  /* 0x000000ffff097224 */ /* 0x001fce00078e00cc */
.L_x_67985:
[----:B------:R-:W-:Y:S05]  /*bd10*/  BSYNC.RECONVERGENT B0 ;  /* 0x0000000000007941 */ /* 0x000fea0003800200 */
.L_x_67984:
        /* <DEDUP_REMOVED lines=30> */
.L_x_68033:
        /* <DEDUP_REMOVED lines=12> */
.L_x_68035:
[----:B------:R-:W-:Y:S05]  /*bfc0*/  BSYNC.RECONVERGENT B2 ;  /* 0x0000000000027941 */ /* 0x000fea0003800200 */
.L_x_68034:
        /* <DEDUP_REMOVED lines=61> */
.L_x_68032:
[----:B------:R-:W-:Y:S05]  /*c3a0*/  BSYNC.RECONVERGENT B1 ;  /* 0x0000000000017941 */ /* 0x000fea0003800200 */
.L_x_68031:
[----:B------:R-:W0:Y:S01]  /*c3b0*/  LDC R252, c[0x0][0x404] ;  /* 0x00010100fffc7b82 */ /* 0x000e220000000800 */
[----:B------:R-:W-:Y:S01]  /*c3c0*/  I2FP.F32.U32 R6, R206 ;  /* 0x000000ce00067245 */ /* 0x000fe20000201000 */
[----:B------:R-:W-:Y:S01]  /*c3d0*/  IMAD.MOV.U32 R239, RZ, RZ, 0x2f800000 ;  /* 0x2f800000ffef7424 */ /* 0x000fe200078e00ff */
        /* <DEDUP_REMOVED lines=21> */
.L_x_68038:
        /* <DEDUP_REMOVED lines=12> */
.L_x_68040:
[----:B------:R-:W-:Y:S05]  /*c5f0*/  BSYNC.RECONVERGENT B2 ;  /* 0x0000000000027941 */ /* 0x000fea0003800200 */
.L_x_68039:
        /* <DEDUP_REMOVED lines=45> */
[----:B------:R-:W-:Y:S01]  /*c8d0*/  HFMA2 R9, -RZ, RZ, 0, 0 ;  /* 0x00000000ff097431 */ /* 0x000fe200000001ff */
        /* <DEDUP_REMOVED lines=16> */
.L_x_68037:
[----:B------:R-:W-:Y:S05]  /*c9e0*/  BSYNC.RECONVERGENT B1 ;  /* 0x0000000000017941 */ /* 0x000fea0003800200 */
.L_x_68036:
        /* <DEDUP_REMOVED lines=21> */
.L_x_68043:
        /* <DEDUP_REMOVED lines=12> */
.L_x_68045:
[----:B------:R-:W-:Y:S05]  /*cc00*/  BSYNC.RECONVERGENT B2 ;  /* 0x0000000000027941 */ /* 0x000fea0003800200 */
.L_x_68044:
        /* <DEDUP_REMOVED lines=62> */
.L_x_68042:
[----:B------:R-:W-:Y:S05]  /*cff0*/  BSYNC.RECONVERGENT B1 ;  /* 0x0000000000017941 */ /* 0x000fea0003800200 */
.L_x_68041:
        /* <DEDUP_REMOVED lines=21> */
.L_x_68048:
        /* <DEDUP_REMOVED lines=12> */
.L_x_68050:
[----:B------:R-:W-:Y:S05]  /*d210*/  BSYNC.RECONVERGENT B2 ;  /* 0x0000000000027941 */ /* 0x000fea0003800200 */
.L_x_68049:
        /* <DEDUP_REMOVED lines=62> */
.L_x_68047:
[----:B------:R-:W-:Y:S05]  /*d600*/  BSYNC.RECONVERGENT B1 ;  /* 0x0000000000017941 */ /* 0x000fea0003800200 */
.L_x_68046:
        /* <DEDUP_REMOVED lines=9> */
.L_x_68030:
        /* <DEDUP_REMOVED lines=16> */
.L_x_68054:
        /* <DEDUP_REMOVED lines=12> */
.L_x_68056:
[----:B------:R-:W-:Y:S05]  /*d860*/  BSYNC.RECONVERGENT B2 ;  /* 0x0000000000027941 */ /* 0x000fea0003800200 */
.L_x_68055:
        /* <DEDUP_REMOVED lines=61> */
.L_x_68053:
[----:B------:R-:W-:Y:S05]  /*dc40*/  BSYNC.RECONVERGENT B1 ;  /* 0x0000000000017941 */ /* 0x000fea0003800200 */
.L_x_68052:
        /* <DEDUP_REMOVED lines=23> */
.L_x_68059:
        /* <DEDUP_REMOVED lines=12> */
.L_x_68061:
[----:B------:R-:W-:Y:S05]  /*de80*/  BSYNC.RECONVERGENT B2 ;  /* 0x0000000000027941 */ /* 0x000fea0003800200 */
.L_x_68060:
        /* <DEDUP_REMOVED lines=62> */
.L_x_68058:
[----:B------:R-:W-:Y:S05]  /*e270*/  BSYNC.RECONVERGENT B1 ;  /* 0x0000000000017941 */ /* 0x000fea0003800200 */
.L_x_68057:
        /* <DEDUP_REMOVED lines=20> */
.L_x_68064:
        /* <DEDUP_REMOVED lines=12> */
.L_x_68066:
[----:B------:R-:W-:Y:S05]  /*e480*/  BSYNC.RECONVERGENT B2 ;  /* 0x0000000000027941 */ /* 0x000fea0003800200 */
.L_x_68065:
        /* <DEDUP_REMOVED lines=62> */
.L_x_68063:
[----:B------:R-:W-:Y:S05]  /*e870*/  BSYNC.RECONVERGENT B1 ;  /* 0x0000000000017941 */ /* 0x000fea0003800200 */
.L_x_68062:
        /* <DEDUP_REMOVED lines=20> */
.L_x_68069:
        /* <DEDUP_REMOVED lines=12> */
.L_x_68071:
[----:B------:R-:W-:Y:S05]  /*ea80*/  BSYNC.RECONVERGENT B2 ;  /* 0x0000000000027941 */ /* 0x000fea0003800200 */
.L_x_68070:
        /* <DEDUP_REMOVED lines=62> */
.L_x_68068:
[----:B------:R-:W-:Y:S05]  /*ee70*/  BSYNC.RECONVERGENT B1 ;  /* 0x0000000000017941 */ /* 0x000fea0003800200 */
.L_x_68067:
        /* <DEDUP_REMOVED lines=11> */
.L_x_68051:
        /* <DEDUP_REMOVED lines=10> */
[C---:B0-----:R-:W-:Y:S01]  /*efd0*/  IMAD.WIDE.U32 R206, R11.reuse, 0x4, R206 ;  /* 0x000000040bce7825 */ /* 0x041fe200078e00ce */
[----:B------:R-:W-:-:S04]  /*efe0*/  IADD3 R11, PT, PT, R11, 0x20, RZ ;  /* 0x000000200b0b7810 */ /* 0x000fc80007ffe0ff */
[----:B------:R0:W-:Y:S02]  /*eff0*/  STG.E desc[UR6][R206.64], R9 ;  /* 0x00000009ce007986 */ /* 0x0001e4000c101906 */
[----:B0-----:R-:W-:-:S07]  /*f000*/  IMAD.MOV.U32 R9, RZ, RZ, R204 ;  /* 0x000000ffff097224 */ /* 0x001fce00078e00cc */
.L_x_68029:
[----:B------:R-:W-:Y:S05]  /*f010*/  BSYNC.RECONVERGENT B0 ;  /* 0x0000000000007941 */ /* 0x000fea0003800200 */
.L_x_68028:
        /* <DEDUP_REMOVED lines=30> */
.L_x_68077:
        /* <DEDUP_REMOVED lines=12> */
.L_x_68079:
[----:B------:R-:W-:Y:S05]  /*f2c0*/  BSYNC.RECONVERGENT B2 ;  /* 0x0000000000027941 */ /* 0x000fea0003800200 */
.L_x_68078:
        /* <DEDUP_REMOVED lines=61> */
.L_x_68076:
[----:B------:R-:W-:Y:S05]  /*f6a0*/  BSYNC.RECONVERGENT B1 ;  /* 0x0000000000017941 */ /* 0x000fea0003800200 */
.L_x_68075:
        /* <DEDUP_REMOVED lines=24> */
.L_x_68082:
        /* <DEDUP_REMOVED lines=12> */
.L_x_68084:
[----:B------:R-:W-:Y:S05]  /*f8f0*/  BSYNC.RECONVERGENT B2 ;  /* 0x0000000000027941 */ /* 0x000fea0003800200 */
.L_x_68083:
        /* <DEDUP_REMOVED lines=62> */
.L_x_68081:
[----:B------:R-:W-:Y:S05]  /*fce0*/  BSYNC.RECONVERGENT B1 ;  /* 0x0000000000017941 */ /* 0x000fea0003800200 */
.L_x_68080:
        /* <DEDUP_REMOVED lines=21> */
.L_x_68087:
        /* <DEDUP_REMOVED lines=12> */
.L_x_68089:
[----:B------:R-:W-:Y:S05]  /*ff00*/  BSYNC.RECONVERGENT B2 ;  /* 0x0000000000027941 */ /* 0x000fea0003800200 */
.L_x_68088:
        /* <DEDUP_REMOVED lines=62> */
.L_x_68086:
[----:B------:R-:W-:Y:S05]  /*102f0*/  BSYNC.RECONVERGENT B1 ;  /* 0x0000000000017941 */ /* 0x000fea0003800200 */
.L_x_68085:
        /* <DEDUP_REMOVED lines=21> */
.L_x_68092:
        /* <DEDUP_REMOVED lines=12> */
.L_x_68094:
[----:B------:R-:W-:Y:S05]  /*10510*/  BSYNC.RECONVERGENT B2 ;  /* 0x0000000000027941 */ /* 0x000fea0003800200 */
.L_x_68093:
        /* <DEDUP_REMOVED lines=62> */
.L_x_68091:
[----:B------:R-:W-:Y:S05]  /*10900*/  BSYNC.RECONVERGENT B1 ;  /* 0x0000000000017941 */ /* 0x000fea0003800200 */
.L_x_68090:
        /* <DEDUP_REMOVED lines=9> */
.L_x_68074:
        /* <DEDUP_REMOVED lines=16> */
.L_x_68098:
        /* <DEDUP_REMOVED lines=12> */
.L_x_68100:
[----:B------:R-:W-:Y:S05]  /*10b60*/  BSYNC.RECONVERGENT B2 ;  /* 0x0000000000027941 */ /* 0x000fea0003800200 */
.L_x_68099:
        /* <DEDUP_REMOVED lines=61> */
.L_x_68097:
[----:B------:R-:W-:Y:S05]  /*10f40*/  BSYNC.RECONVERGENT B1 ;  /* 0x0000000000017941 */ /* 0x000fea0003800200 */
.L_x_68096:
        /* <DEDUP_REMOVED lines=9> */
[----:B------:R-:W-:-:S03]  /*10fe0*/  IMAD.MOV.U32 R156, RZ, RZ, 0x2 ;  /* 0x00000002ff9c7424 */ /* 0x000fc600078e00ff */
[----:B-1----:R-:W-:-:S05]  /*10ff0*/  FMUL.FTZ R6, R6, R238 ;  /* 0x000000ee06067220 */ /* 0x002fca0000410000 */
        /* <DEDUP_REMOVED lines=12> */
.L_x_68103:
        /* <DEDUP_REMOVED lines=12> */
.L_x_68105:
[----:B------:R-:W-:Y:S05]  /*11180*/  BSYNC.RECONVERGENT B2 ;  /* 0x0000000000027941 */ /* 0x000fea0003800200 */
.L_x_68104:
        /* <DEDUP_REMOVED lines=62> */
.L_x_68102:
[----:B------:R-:W-:Y:S05]  /*11570*/  BSYNC.RECONVERGENT B1 ;  /* 0x0000000000017941 */ /* 0x000fea0003800200 */
.L_x_68101:
        /* <DEDUP_REMOVED lines=20> */
.L_x_68108:
        /* <DEDUP_REMOVED lines=12> */
.L_x_68110:
[----:B------:R-:W-:Y:S05]  /*11780*/  BSYNC.RECONVERGENT B2 ;  /* 0x0000000000027941 */ /* 0x000fea0003800200 */
.L_x_68109:
        /* <DEDUP_REMOVED lines=62> */
.L_x_68107:
[----:B------:R-:W-:Y:S05]  /*11b70*/  BSYNC.RECONVERGENT B1 ;  /* 0x0000000000017941 */ /* 0x000fea0003800200 */
.L_x_68106:
        /* <DEDUP_REMOVED lines=20> */
.L_x_68113:
        /* <DEDUP_REMOVED lines=12> */
.L_x_68115:
[----:B------:R-:W-:Y:S05]  /*11d80*/  BSYNC.RECONVERGENT B2 ;  /* 0x0000000000027941 */ /* 0x000fea0003800200 */
.L_x_68114:
        /* <DEDUP_REMOVED lines=62> */
.L_x_68112:
[----:B------:R-:W-:Y:S05]  /*12170*/  BSYNC.RECONVERGENT B1 ;  /* 0x0000000000017941 */ /* 0x000fea0003800200 */
.L_x_68111:
        /* <DEDUP_REMOVED lines=11> */
.L_x_68095:
        /* <DEDUP_REMOVED lines=14> */
.L_x_68073:
[----:B------:R-:W-:Y:S05]  /*12310*/  BSYNC.RECONVERGENT B0 ;  /* 0x0000000000007941 */ /* 0x000fea0003800200 */
.L_x_68072:
        /* <DEDUP_REMOVED lines=30> */
.L_x_68121:
        /* <DEDUP_REMOVED lines=12> */
.L_x_68123:
[----:B------:R-:W-:Y:S05]  /*125c0*/  BSYNC.RECONVERGENT B2 ;  /* 0x0000000000027941 */ /* 0x000fea0003800200 */
.L_x_68122:
        /* <DEDUP_REMOVED lines=61> */
.L_x_68120:
[----:B------:R-:W-:Y:S05]  /*129a0*/  BSYNC.RECONVERGENT B1 ;  /* 0x0000000000017941 */ /* 0x000fea0003800200 */
.L_x_68119:
        /* <DEDUP_REMOVED lines=24> */
.L_x_68126:
        /* <DEDUP_REMOVED lines=12> */
.L_x_68128:
[----:B------:R-:W-:Y:S05]  /*12bf0*/  BSYNC.RECONVERGENT B2 ;  /* 0x0000000000027941 */ /* 0x000fea0003800200 */
.L_x_68127:
        /* <DEDUP_REMOVED lines=62> */
.L_x_68125:
[----:B------:R-:W-:Y:S05]  /*12fe0*/  BSYNC.RECONVERGENT B1 ;  /* 0x0000000000017941 */ /* 0x000fea0003800200 */
.L_x_68124:
        /* <DEDUP_REMOVED lines=21> */
.L_x_68131:
        /* <DEDUP_REMOVED lines=12> */
.L_x_68133:
[----:B------:R-:W-:Y:S05]  /*13200*/  BSYNC.RECONVERGENT B2 ;  /* 0x0000000000027941 */ /* 0x000fea0003800200 */
.L_x_68132:
        /* <DEDUP_REMOVED lines=62> */
.L_x_68130:
[----:B------:R-:W-:Y:S05]  /*135f0*/  BSYNC.RECONVERGENT B1 ;  /* 0x0000000000017941 */ /* 0x000fea0003800200 */
.L_x_68129:
        /* <DEDUP_REMOVED lines=21> */
.L_x_68136:
        /* <DEDUP_REMOVED lines=12> */
.L_x_68138:
[----:B------:R-:W-:Y:S05]  /*13810*/  BSYNC.RECONVERGENT B2 ;  /* 0x0000000000027941 */ /* 0x000fea0003800200 */
.L_x_68137:
        /* <DEDUP_REMOVED lines=62> */
.L_x_68135:
[----:B------:R-:W-:Y:S05]  /*13c00*/  BSYNC.RECONVERGENT B1 ;  /* 0x0000000000017941 */ /* 0x000fea0003800200 */
.L_x_68134:
        /* <DEDUP_REMOVED lines=9> */
.L_x_68118:
        /* <DEDUP_REMOVED lines=16> */
.L_x_68142:
        /* <DEDUP_REMOVED lines=12> */
.L_x_68144:
[----:B------:R-:W-:Y:S05]  /*13e60*/  BSYNC.RECONVERGENT B2 ;  /* 0x0000000000027941 */ /* 0x000fea0003800200 */
.L_x_68143:
        /* <DEDUP_REMOVED lines=61> */
.L_x_68141:
[----:B------:R-:W-:Y:S05]  /*14240*/  BSYNC.RECONVERGENT B1 ;  /* 0x0000000000017941 */ /* 0x000fea0003800200 */
.L_x_68140:
        /* <DEDUP_REMOVED lines=9> */
[----:B------:R-:W-:-:S03]  /*142e0*/  HFMA2 R160, -RZ, RZ, 0, 1.1920928955078125e-07 ;  /* 0x00000002ffa07431 */ /* 0x000fc600000001ff */
[----:B-1----:R-:W-:-:S05]  /*142f0*/  FMUL.FTZ R6, R6, R238 ;  /* 0x000000ee06067220 */ /* 0x002fca0000410000 */
        /* <DEDUP_REMOVED lines=12> */
.L_x_68147:
        /* <DEDUP_REMOVED lines=12> */
.L_x_68149:
[----:B------:R-:W-:Y:S05]  /*14480*/  BSYNC.RECONVERGENT B2 ;  /* 0x0000000000027941 */ /* 0x000fea0003800200 */
.L_x_68148:
        /* <DEDUP_REMOVED lines=62> */
.L_x_68146:
[----:B------:R-:W-:Y:S05]  /*14870*/  BSYNC.RECONVERGENT B1 ;  /* 0x0000000000017941 */ /* 0x000fea0003800200 */
.L_x_68145:
        /* <DEDUP_REMOVED lines=20> */
.L_x_68152:
        /* <DEDUP_REMOVED lines=12> */
.L_x_68154:
[----:B------:R-:W-:Y:S05]  /*14a80*/  BSYNC.RECONVERGENT B2 ;  /* 0x0000000000027941 */ /* 0x000fea0003800200 */
.L_x_68153:
        /* <DEDUP_REMOVED lines=62> */
.L_x_68151:
[----:B------:R-:W-:Y:S05]  /*14e70*/  BSYNC.RECONVERGENT B1 ;  /* 0x0000000000017941 */ /* 0x000fea0003800200 */
.L_x_68150:
        /* <DEDUP_REMOVED lines=20> */
.L_x_68157:
        /* <DEDUP_REMOVED lines=12> */
.L_x_68159:
[----:B------:R-:W-:Y:S05]  /*15080*/  BSYNC.RECONVERGENT B2 ;  /* 0x0000000000027941 */ /* 0x000fea0003800200 */
.L_x_68158:
        /* <DEDUP_REMOVED lines=62> */
.L_x_68156:
[----:B------:R-:W-:Y:S05]  /*15470*/  BSYNC.RECONVERGENT B1 ;  /* 0x0000000000017941 */ /* 0x000fea0003800200 */
.L_x_68155:
        /* <DEDUP_REMOVED lines=11> */
.L_x_68139:
        /* <DEDUP_REMOVED lines=14> */
.L_x_68117:
[----:B------:R-:W-:Y:S05]  /*15610*/  BSYNC.RECONVERGENT B0 ;  /* 0x0000000000007941 */ /* 0x000fea0003800200 */
.L_x_68116:
        /* <DEDUP_REMOVED lines=30> */
.L_x_68165:
        /* <DEDUP_REMOVED lines=12> */
.L_x_68167:
[----:B------:R-:W-:Y:S05]  /*158c0*/  BSYNC.RECONVERGENT B2 ;  /* 0x0000000000027941 */ /* 0x000fea0003800200 */
.L_x_68166:
        /* <DEDUP_REMOVED lines=61> */
.L_x_68164:
[----:B------:R-:W-:Y:S05]  /*15ca0*/  BSYNC.RECONVERGENT B1 ;  /* 0x0000000000017941 */ /* 0x000fea0003800200 */
.L_x_68163:
        /* <DEDUP_REMOVED lines=24> */
.L_x_68170:
        /* <DEDUP_REMOVED lines=12> */
.L_x_68172:
[----:B------:R-:W-:Y:S05]  /*15ef0*/  BSYNC.RECONVERGENT B2 ;  /* 0x0000000000027941 */ /* 0x000fea0003800200 */
.L_x_68171:
        /* <DEDUP_REMOVED lines=62> */
.L_x_68169:
[----:B------:R-:W-:Y:S05]  /*162e0*/  BSYNC.RECONVERGENT B1 ;  /* 0x0000000000017941 */ /* 0x000fea0003800200 */
.L_x_68168:
        /* <DEDUP_REMOVED lines=21> */
.L_x_68175:
        /* <DEDUP_REMOVED lines=12> */
.L_x_68177:
[----:B------:R-:W-:Y:S05]  /*16500*/  BSYNC.RECONVERGENT B2 ;  /* 0x0000000000027941 */ /* 0x000fea0003800200 */
.L_x_68176:
        /* <DEDUP_REMOVED lines=62> */
.L_x_68174:
[----:B------:R-:W-:Y:S05]  /*168f0*/  BSYNC.RECONVERGENT B1 ;  /* 0x0000000000017941 */ /* 0x000fea0003800200 */
.L_x_68173:
        /* <DEDUP_REMOVED lines=21> */
.L_x_68180:
        /* <DEDUP_REMOVED lines=12> */
.L_x_68182:
[----:B------:R-:W-:Y:S05]  /*16b10*/  BSYNC.RECONVERGENT B2 ;  /* 0x0000000000027941 */ /* 0x000fea0003800200 */
.L_x_68181:
        /* <DEDUP_REMOVED lines=62> */
.L_x_68179:
[----:B------:R-:W-:Y:S05]  /*16f00*/  BSYNC.RECONVERGENT B1 ;  /* 0x0000000000017941 */ /* 0x000fea0003800200 */
.L_x_68178:
        /* <DEDUP_REMOVED lines=9> */
.L_x_68162:
        /* <DEDUP_REMOVED lines=16> */
.L_x_68186:
        /* <DEDUP_REMOVED lines=12> */
.L_x_68188:
[----:B------:R-:W-:Y:S05]  /*17160*/  BSYNC.RECONVERGENT B2 ;  /* 0x0000000000027941 */ /* 0x000fea0003800200 */
.L_x_68187:
        /* <DEDUP_REMOVED lines=61> */
.L_x_68185:
[----:B------:R-:W-:Y:S05]  /*17540*/  BSYNC.RECONVERGENT B1 ;  /* 0x0000000000017941 */ /* 0x000fea0003800200 */
.L_x_68184:
        /* <DEDUP_REMOVED lines=9> */
[----:B------:R-:W-:-:S03]  /*175e0*/  IMAD.MOV.U32 R164, RZ, RZ, 0x2 ;  /* 0x00000002ffa47424 */ /* 0x000fc600078e00ff */
        /* <DEDUP_REMOVED lines=13> */
.L_x_68191:
        /* <DEDUP_REMOVED lines=12> */
.L_x_68193:
[----:B------:R-:W-:Y:S05]  /*17780*/  BSYNC.RECONVERGENT B2 ;  /* 0x0000000000027941 */ /* 0x000fea0003800200 */
.L_x_68192:
        /* <DEDUP_REMOVED lines=62> */
.L_x_68190:
[----:B------:R-:W-:Y:S05]  /*17b70*/  BSYNC.RECONVERGENT B1 ;  /* 0x0000000000017941 */ /* 0x000fea0003800200 */
.L_x_68189:
        /* <DEDUP_REMOVED lines=20> */
.L_x_68196:
        /* <DEDUP_REMOVED lines=12> */
.L_x_68198:
[----:B------:R-:W-:Y:S05]  /*17d80*/  BSYNC.RECONVERGENT B2 ;  /* 0x0000000000027941 */ /* 0x000fea0003800200 */
.L_x_68197:
        /* <DEDUP_REMOVED lines=62> */
.L_x_68195:
[----:B------:R-:W-:Y:S05]  /*18170*/  BSYNC.RECONVERGENT B1 ;  /* 0x0000000000017941 */ /* 0x000fea0003800200 */
.L_x_68194:
        /* <DEDUP_REMOVED lines=20> */
.L_x_68201:
        /* <DEDUP_REMOVED lines=12> */
.L_x_68203:
[----:B------:R-:W-:Y:S05]  /*18380*/  BSYNC.RECONVERGENT B2 ;  /* 0x0000000000027941 */ /* 0x000fea0003800200 */
.L_x_68202:
        /* <DEDUP_REMOVED lines=62> */
.L_x_68200:
[----:B------:R-:W-:Y:S05]  /*18770*/  BSYNC.RECONVERGENT B1 ;  /* 0x0000000000017941 */ /* 0x000fea0003800200 */
.L_x_68199:
        /* <DEDUP_REMOVED lines=11> */
.L_x_68183:
        /* <DEDUP_REMOVED lines=14> */
.L_x_68161:
[----:B------:R-:W-:Y:S05]  /*18910*/  BSYNC.RECONVERGENT B0 ;  /* 0x0000000000007941 */ /* 0x000fea0003800200 */
.L_x_68160:
        /* <DEDUP_REMOVED lines=30> */
.L_x_68209:
        /* <DEDUP_REMOVED lines=12> */
.L_x_68211:
[----:B------:R-:W-:Y:S05]  /*18bc0*/  BSYNC.RECONVERGENT B2 ;  /* 0x0000000000027941 */ /* 0x000fea0003800200 */
.L_x_68210:
        /* <DEDUP_REMOVED lines=61> */
.L_x_68208:
[----:B------:R-:W-:Y:S05]  /*18fa0*/  BSYNC.RECONVERGENT B1 ;  /* 0x0000000000017941 */ /* 0x000fea0003800200 */
.L_x_68207:
        /* <DEDUP_REMOVED lines=24> */
.L_x_68214:
        /* <DEDUP_REMOVED lines=12> */
.L_x_68216:
[----:B------:R-:W-:Y:S05]  /*191f0*/  BSYNC.RECONVERGENT B2 ;  /* 0x0000000000027941 */ /* 0x000fea0003800200 */
.L_x_68215:
        /* <DEDUP_REMOVED lines=62> */
.L_x_68213:
[----:B------:R-:W-:Y:S05]  /*195e0*/  BSYNC.RECONVERGENT B1 ;  /* 0x0000000000017941 */ /* 0x000fea0003800200 */
.L_x_68212:
        /* <DEDUP_REMOVED lines=21> */
.L_x_68219:
        /* <DEDUP_REMOVED lines=12> */
.L_x_68221:
[----:B------:R-:W-:Y:S05]  /*19800*/  BSYNC.RECONVERGENT B2 ;  /* 0x0000000000027941 */ /* 0x000fea0003800200 */
.L_x_68220:
        /* <DEDUP_REMOVED lines=62> */
.L_x_68218:
[----:B------:R-:W-:Y:S05]  /*19bf0*/  BSYNC.RECONVERGENT B1 ;  /* 0x0000000000017941 */ /* 0x000fea0003800200 */
.L_x_68217:
        /* <DEDUP_REMOVED lines=21> */
.L_x_68224:
        /* <DEDUP_REMOVED lines=12> */
.L_x_68226:
[----:B------:R-:W-:Y:S05]  /*19e10*/  BSYNC.RECONVERGENT B2 ;  /* 0x0000000000027941 */ /* 0x000fea0003800200 */
.L_x_68225:
        /* <DEDUP_REMOVED lines=62> */
.L_x_68223:
[----:B------:R-:W-:Y:S05]  /*1a200*/  BSYNC.RECONVERGENT B1 ;  /* 0x0000000000017941 */ /* 0x000fea0003800200 */
.L_x_68222:
        /* <DEDUP_REMOVED lines=9> */
.L_x_68206:
        /* <DEDUP_REMOVED lines=16> */
.L_x_68230:
        /* <DEDUP_REMOVED lines=12> */
.L_x_68232:
[----:B------:R-:W-:Y:S05]  /*1a460*/  BSYNC.RECONVERGENT B2 ;  /* 0x0000000000027941 */ /* 0x000fea0003800200 */
.L_x_68231:
        /* <DEDUP_REMOVED lines=61> */
.L_x_68229:
[----:B------:R-:W-:Y:S05]  /*1a840*/  BSYNC.RECONVERGENT B1 ;  /* 0x0000000000017941 */ /* 0x000fea0003800200 */
.L_x_68228:
        /* <DEDUP_REMOVED lines=23> */
.L_x_68235:
        /* <DEDUP_REMOVED lines=12> */
.L_x_68237:
[----:B------:R-:W-:Y:S05]  /*1aa80*/  BSYNC.RECONVERGENT B2 ;  /* 0x0000000000027941 */ /* 0x000fea0003800200 */
.L_x_68236:
        /* <DEDUP_REMOVED lines=62> */
.L_x_68234:
[----:B------:R-:W-:Y:S05]  /*1ae70*/  BSYNC.RECONVERGENT B1 ;  /* 0x0000000000017941 */ /* 0x000fea0003800200 */
.L_x_68233:
        /* <DEDUP_REMOVED lines=20> */
.L_x_68240:
        /* <DEDUP_REMOVED lines=12> */
.L_x_68242:
[----:B------:R-:W-:Y:S05]  /*1b080*/  BSYNC.RECONVERGENT B2 ;  /* 0x0000000000027941 */ /* 0x000fea0003800200 */
.L_x_68241:
        /* <DEDUP_REMOVED lines=62> */
.L_x_68239:
[----:B------:R-:W-:Y:S05]  /*1b470*/  BSYNC.RECONVERGENT B1 ;  /* 0x0000000000017941 */ /* 0x000fea0003800200 */
.L_x_68238:
        /* <DEDUP_REMOVED lines=20> */
.L_x_68245:
        /* <DEDUP_REMOVED lines=12> */
.L_x_68247:
[----:B------:R-:W-:Y:S05]  /*1b680*/  BSYNC.RECONVERGENT B2 ;  /* 0x0000000000027941 */ /* 0x000fea0003800200 */
.L_x_68246:
        /* <DEDUP_REMOVED lines=62> */
.L_x_68244:
[----:B------:R-:W-:Y:S05]  /*1ba70*/  BSYNC.RECONVERGENT B1 ;  /* 0x0000000000017941 */ /* 0x000fea0003800200 */
.L_x_68243:
        /* <DEDUP_REMOVED lines=11> */
.L_x_68227:
        /* <DEDUP_REMOVED lines=10> */
[C---:B0-----:R-:W-:Y:S01]  /*1bbd0*/  IMAD.WIDE.U32 R206, R11.reuse, 0x4, R206 ;  /* 0x000000040bce7825 */ /* 0x041fe200078e00ce */
[----:B------:R-:W-:-:S04]  /*1bbe0*/  IADD3 R11, PT, PT, R11, 0x20, RZ ;  /* 0x000000200b0b7810 */ /* 0x000fc80007ffe0ff */
[----:B------:R0:W-:Y:S02]  /*1bbf0*/  STG.E desc[UR6][R206.64], R9 ;  /* 0x00000009ce007986 */ /* 0x0001e4000c101906 */
[----:B0-----:R-:W-:-:S07]  /*1bc00*/  IMAD.MOV.U32 R9, RZ, RZ, R204 ;  /* 0x000000ffff097224 */ /* 0x001fce00078e00cc */
.L_x_68205:
[----:B------:R-:W-:Y:S05]  /*1bc10*/  BSYNC.RECONVERGENT B0 ;  /* 0x0000000000007941 */ /* 0x000fea0003800200 */
.L_x_68204:
        /* <DEDUP_REMOVED lines=30> */
.L_x_68253:
        /* <DEDUP_REMOVED lines=12> */
.L_x_68255:
[----:B------:R-:W-:Y:S05]  /*1bec0*/  BSYNC.RECONVERGENT B2 ;  /* 0x0000000000027941 */ /* 0x000fea0003800200 */
.L_x_68254:
        /* <DEDUP_REMOVED lines=61> */
.L_x_68252:
[----:B------:R-:W-:Y:S05]  /*1c2a0*/  BSYNC.RECONVERGENT B1 ;  /* 0x0000000000017941 */ /* 0x000fea0003800200 */
.L_x_68251:
        /* <DEDUP_REMOVED lines=24> */
.L_x_68258:
        /* <DEDUP_REMOVED lines=12> */
.L_x_68260:
[----:B------:R-:W-:Y:S05]  /*1c4f0*/  BSYNC.RECONVERGENT B2 ;  /* 0x0000000000027941 */ /* 0x000fea0003800200 */
.L_x_68259:
        /* <DEDUP_REMOVED lines=62> */
.L_x_68257:
[----:B------:R-:W-:Y:S05]  /*1c8e0*/  BSYNC.RECONVERGENT B1 ;  /* 0x0000000000017941 */ /* 0x000fea0003800200 */
.L_x_68256:
        /* <DEDUP_REMOVED lines=21> */
.L_x_68263:
        /* <DEDUP_REMOVED lines=12> */
.L_x_68265:
[----:B------:R-:W-:Y:S05]  /*1cb00*/  BSYNC.RECONVERGENT B2 ;  /* 0x0000000000027941 */ /* 0x000fea0003800200 */
.L_x_68264:
        /* <DEDUP_REMOVED lines=62> */
.L_x_68262:
[----:B------:R-:W-:Y:S05]  /*1cef0*/  BSYNC.RECONVERGENT B1 ;  /* 0x0000000000017941 */ /* 0x000fea0003800200 */
.L_x_68261:
        /* <DEDUP_REMOVED lines=21> */
.L_x_68268:
        /* <DEDUP_REMOVED lines=12> */
.L_x_68270:
[----:B------:R-:W-:Y:S05]  /*1d110*/  BSYNC.RECONVERGENT B2 ;  /* 0x0000000000027941 */ /* 0x000fea0003800200 */
.L_x_68269:
        /* <DEDUP_REMOVED lines=62> */
.L_x_68267:
[----:B------:R-:W-:Y:S05]  /*1d500*/  BSYNC.RECONVERGENT B1 ;  /* 0x0000000000017941 */ /* 0x000fea0003800200 */
.L_x_68266:
        /* <DEDUP_REMOVED lines=9> */
.L_x_68250:
        /* <DEDUP_REMOVED lines=16> */
.L_x_68274:
        /* <DEDUP_REMOVED lines=12> */
.L_x_68276:
[----:B------:R-:W-:Y:S05]  /*1d760*/  BSYNC.RECONVERGENT B2 ;  /* 0x0000000000027941 */ /* 0x000fea0003800200 */
.L_x_68275:
        /* <DEDUP_REMOVED lines=59> */
[----:B------:R-:W-:-:S05]  /*1db20*/  HFMA2 R205, -RZ, RZ, 0, 0 ;  /* 0x00000000ffcd7431 */ /* 0x000fca00000001ff */
[----:B------:R-:W-:-:S07]  /*1db30*/  LOP3.LUT R5, R236, UR13, R207, 0x96, !PT ;  /* 0x0000000dec057c12 */ /* 0x000fce000f8e96cf */
.L_x_68273:
[----:B------:R-:W-:Y:S05]  /*1db40*/  BSYNC.RECONVERGENT B1 ;  /* 0x0000000000017941 */ /* 0x000fea0003800200 */
.L_x_68272:
        /* <DEDUP_REMOVED lines=23> */
.L_x_68279:
        /* <DEDUP_REMOVED lines=12> */
.L_x_68281:
[----:B------:R-:W-:Y:S05]  /*1dd80*/  BSYNC.RECONVERGENT B2 ;  /* 0x0000000000027941 */ /* 0x000fea0003800200 */
.L_x_68280:
        /* <DEDUP_REMOVED lines=62> */
.L_x_68278:
[----:B------:R-:W-:Y:S05]  /*1e170*/  BSYNC.RECONVERGENT B1 ;  /* 0x0000000000017941 */ /* 0x000fea0003800200 */
.L_x_68277:
        /* <DEDUP_REMOVED lines=20> */
.L_x_68284:
        /* <DEDUP_REMOVED lines=12> */
.L_x_68286:
[----:B------:R-:W-:Y:S05]  /*1e380*/  BSYNC.RECONVERGENT B2 ;  /* 0x0000000000027941 */ /* 0x000fea0003800200 */
.L_x_68285:
        /* <DEDUP_REMOVED lines=62> */
.L_x_68283:
[----:B------:R-:W-:Y:S05]  /*1e770*/  BSYNC.RECONVERGENT B1 ;  /* 0x0000000000017941 */ /* 0x000fea0003800200 */
.L_x_68282:
        /* <DEDUP_REMOVED lines=20> */
.L_x_68289:
        /* <DEDUP_REMOVED lines=12> */
.L_x_68291:
[----:B------:R-:W-:Y:S05]  /*1e980*/  BSYNC.RECONVERGENT B2 ;  /* 0x0000000000027941 */ /* 0x000fea0003800200 */
.L_x_68290:
        /* <DEDUP_REMOVED lines=62> */
.L_x_68288:
[----:B------:R-:W-:Y:S05]  /*1ed70*/  BSYNC.RECONVERGENT B1 ;  /* 0x0000000000017941 */ /* 0x000fea0003800200 */
.L_x_68287:
        /* <DEDUP_REMOVED lines=11> */
.L_x_68271:
        /* <DEDUP_REMOVED lines=14> */
.L_x_68249:
[----:B------:R-:W-:Y:S05]  /*1ef10*/  BSYNC.RECONVERGENT B0 ;  /* 0x0000000000007941 */ /* 0x000fea0003800200 */
.L_x_68248:
        /* <DEDUP_REMOVED lines=30> */
.L_x_68297:
        /* <DEDUP_REMOVED lines=12> */
.L_x_68299:
[----:B------:R-:W-:Y:S05]  /*1f1c0*/  BSYNC.RECONVERGENT B2 ;  /* 0x0000000000027941 */ /* 0x000fea0003800200 */
.L_x_68298:
        /* <DEDUP_REMOVED lines=61> */
.L_x_68296:
[----:B------:R-:W-:Y:S05]  /*1f5a0*/  BSYNC.RECONVERGENT B1 ;  /* 0x0000000000017941 */ /* 0x000fea0003800200 */
.L_x_68295:
        /* <DEDUP_REMOVED lines=24> */
.L_x_68302:
        /* <DEDUP_REMOVED lines=12> */
.L_x_68304:
[----:B------:R-:W-:Y:S05]  /*1f7f0*/  BSYNC.RECONVERGENT B2 ;  /* 0x0000000000027941 */ /* 0x000fea0003800200 */
.L_x_68303:
        /* <DEDUP_REMOVED lines=62> */
.L_x_68301:
[----:B------:R-:W-:Y:S05]  /*1fbe0*/  BSYNC.RECONVERGENT B1 ;  /* 0x0000000000017941 */ /* 0x000fea0003800200 */
.L_x_68300:
        /* <DEDUP_REMOVED lines=21> */
.L_x_68307:
        /* <DEDUP_REMOVED lines=12> */
.L_x_68309:
[----:B------:R-:W-:Y:S05]  /*1fe00*/  BSYNC.RECONVERGENT B2 ;  /* 0x0000000000027941 */ /* 0x000fea0003800200 */
.L_x_68308:
        /* <DEDUP_REMOVED lines=62> */
.L_x_68306:
[----:B------:R-:W-:Y:S05]  /*201f0*/  BSYNC.RECONVERGENT B1 ;  /* 0x0000000000017941 */ /* 0x000fea0003800200 */
.L_x_68305:
        /* <DEDUP_REMOVED lines=21> */
.L_x_68312:
        /* <DEDUP_REMOVED lines=12> */
.L_x_68314:
[----:B------:R-:W-:Y:S05]  /*20410*/  BSYNC.RECONVERGENT B2 ;  /* 0x0000000000027941 */ /* 0x000fea0003800200 */
.L_x_68313:
        /* <DEDUP_REMOVED lines=62> */
.L_x_68311:
[----:B------:R-:W-:Y:S05]  /*20800*/  BSYNC.RECONVERGENT B1 ;  /* 0x0000000000017941 */ /* 0x000fea0003800200 */
.L_x_68310:
        /* <DEDUP_REMOVED lines=9> */
.L_x_68294:
        /* <DEDUP_REMOVED lines=16> */
.L_x_68318:
        /* <DEDUP_REMOVED lines=12> */
.L_x_68320:
[----:B------:R-:W-:Y:S05]  /*20a60*/  BSYNC.RECONVERGENT B2 ;  /* 0x0000000000027941 */ /* 0x000fea0003800200 */
.L_x_68319:
        /* <DEDUP_REMOVED lines=61> */
.L_x_68317:
[----:B------:R-:W-:Y:S05]  /*20e40*/  BSYNC.RECONVERGENT B1 ;  /* 0x0000000000017941 */ /* 0x000fea0003800200 */
.L_x_68316:
        /* <DEDUP_REMOVED lines=23> */
.L_x_68323:
        /* <DEDUP_REMOVED lines=12> */
.L_x_68325:
[----:B------:R-:W-:Y:S05]  /*21080*/  BSYNC.RECONVERGENT B2 ;  /* 0x0000000000027941 */ /* 0x000fea0003800200 */
.L_x_68324:
        /* <DEDUP_REMOVED lines=62> */
.L_x_68322:
[----:B------:R-:W-:Y:S05]  /*21470*/  BSYNC.RECONVERGENT B1 ;  /* 0x0000000000017941 */ /* 0x000fea0003800200 */
.L_x_68321:
        /* <DEDUP_REMOVED lines=20> */
.L_x_68328:
        /* <DEDUP_REMOVED lines=12> */
.L_x_68330:
[----:B------:R-:W-:Y:S05]  /*21680*/  BSYNC.RECONVERGENT B2 ;  /* 0x0000000000027941 */ /* 0x000fea0003800200 */
.L_x_68329:
        /* <DEDUP_REMOVED lines=62> */
.L_x_68327:
[----:B------:R-:W-:Y:S05]  /*21a70*/  BSYNC.RECONVERGENT B1 ;  /* 0x0000000000017941 */ /* 0x000fea0003800200 */
.L_x_68326:
        /* <DEDUP_REMOVED lines=20> */
.L_x_68333:
        /* <DEDUP_REMOVED lines=12> */
.L_x_68335:
[----:B------:R-:W-:Y:S05]  /*21c80*/  BSYNC.RECONVERGENT B2 ;  /* 0x0000000000027941 */ /* 0x000fea0003800200 */
.L_x_68334:
        /* <DEDUP_REMOVED lines=62> */
.L_x_68332:
[----:B------:R-:W-:Y:S05]  /*22070*/  BSYNC.RECONVERGENT B1 ;  /* 0x0000000000017941 */ /* 0x000fea0003800200 */
.L_x_68331:
        /* <DEDUP_REMOVED lines=11> */
.L_x_68315:
        /* <DEDUP_REMOVED lines=14> */
.L_x_68293:
[----:B------:R-:W-:Y:S05]  /*22210*/  BSYNC.RECONVERGENT B0 ;  /* 0x0000000000007941 */ /* 0x000fea0003800200 */
.L_x_68292:
        /* <DEDUP_REMOVED lines=30> */
.L_x_68341:
        /* <DEDUP_REMOVED lines=12> */
.L_x_68343:
[----:B------:R-:W-:Y:S05]  /*224c0*/  BSYNC.RECONVERGENT B2 ;  /* 0x0000000000027941 */ /* 0x000fea0003800200 */
.L_x_68342:
        /* <DEDUP_REMOVED lines=61> */
.L_x_68340:
[----:B------:R-:W-:Y:S05]  /*228a0*/  BSYNC.RECONVERGENT B1 ;  /* 0x0000000000017941 */ /* 0x000fea0003800200 */
.L_x_68339:
        /* <DEDUP_REMOVED lines=24> */
.L_x_68346:
        /* <DEDUP_REMOVED lines=12> */
.L_x_68348:
[----:B------:R-:W-:Y:S05]  /*22af0*/  BSYNC.RECONVERGENT B2 ;  /* 0x0000000000027941 */ /* 0x000fea0003800200 */
.L_x_68347:
        /* <DEDUP_REMOVED lines=62> */
.L_x_68345:
[----:B------:R-:W-:Y:S05]  /*22ee0*/  BSYNC.RECONVERGENT B1 ;  /* 0x0000000000017941 */ /* 0x000fea0003800200 */
.L_x_68344:
        /* <DEDUP_REMOVED lines=21> */
.L_x_68351:
        /* <DEDUP_REMOVED lines=12> */
.L_x_68353:
[----:B------:R-:W-:Y:S05]  /*23100*/  BSYNC.RECONVERGENT B2 ;  /* 0x0000000000027941 */ /* 0x000fea0003800200 */
.L_x_68352:
        /* <DEDUP_REMOVED lines=62> */
.L_x_68350:
[----:B------:R-:W-:Y:S05]  /*234f0*/  BSYNC.RECONVERGENT B1 ;  /* 0x0000000000017941 */ /* 0x000fea0003800200 */
.L_x_68349:
        /* <DEDUP_REMOVED lines=21> */
.L_x_68356:
        /* <DEDUP_REMOVED lines=12> */
.L_x_68358:
[----:B------:R-:W-:Y:S05]  /*23710*/  BSYNC.RECONVERGENT B2 ;  /* 0x0000000000027941 */ /* 0x000fea0003800200 */
.L_x_68357:
        /* <DEDUP_REMOVED lines=62> */
.L_x_68355:
[----:B------:R-:W-:Y:S05]  /*23b00*/  BSYNC.RECONVERGENT B1 ;  /* 0x0000000000017941 */ /* 0x000fea0003800200 */
.L_x_68354:
        /* <DEDUP_REMOVED lines=9> */
.L_x_68338:
        /* <DEDUP_REMOVED lines=16> */
.L_x_68362:
        /* <DEDUP_REMOVED lines=12> */
.L_x_68364:
[----:B------:R-:W-:Y:S05]  /*23d60*/  BSYNC.RECONVERGENT B2 ;  /* 0x0000000000027941 */ /* 0x000fea0003800200 */
.L_x_68363:
        /* <DEDUP_REMOVED lines=61> */
.L_x_68361:
[----:B------:R-:W-:Y:S05]  /*24140*/  BSYNC.RECONVERGENT B1 ;  /* 0x0000000000017941 */ /* 0x000fea0003800200 */
.L_x_68360:
        /* <DEDUP_REMOVED lines=23> */
.L_x_68367:
        /* <DEDUP_REMOVED lines=12> */
.L_x_68369:
[----:B------:R-:W-:Y:S05]  /*24380*/  BSYNC.RECONVERGENT B2 ;  /* 0x0000000000027941 */ /* 0x000fea0003800200 */
.L_x_68368:
        /* <DEDUP_REMOVED lines=62> */
.L_x_68366:
[----:B------:R-:W-:Y:S05]  /*24770*/  BSYNC.RECONVERGENT B1 ;  /* 0x0000000000017941 */ /* 0x000fea0003800200 */
.L_x_68365:
        /* <DEDUP_REMOVED lines=20> */
.L_x_68372:
        /* <DEDUP_REMOVED lines=12> */
.L_x_68374:
[----:B------:R-:W-:Y:S05]  /*24980*/  BSYNC.RECONVERGENT B2 ;  /* 0x0000000000027941 */ /* 0x000fea0003800200 */
.L_x_68373:
        /* <DEDUP_REMOVED lines=62> */
.L_x_68371:
[----:B------:R-:W-:Y:S05]  /*24d70*/  BSYNC.RECONVERGENT B1 ;  /* 0x0000000000017941 */ /* 0x000fea0003800200 */
.L_x_68370:
        /* <DEDUP_REMOVED lines=20> */
.L_x_68377:
        /* <DEDUP_REMOVED lines=12> */
.L_x_68379:
[----:B------:R-:W-:Y:S05]  /*24f80*/  BSYNC.RECONVERGENT B2 ;  /* 0x0000000000027941 */ /* 0x000fea0003800200 */
.L_x_68378:
        /* <DEDUP_REMOVED lines=62> */
.L_x_68376:
[----:B------:R-:W-:Y:S05]  /*25370*/  BSYNC.RECONVERGENT B1 ;  /* 0x0000000000017941 */ /* 0x000fea0003800200 */
.L_x_68375:
        /* <DEDUP_REMOVED lines=11> */
.L_x_68359:
        /* <DEDUP_REMOVED lines=14> */
.L_x_68337:
[----:B------:R-:W-:Y:S05]  /*25510*/  BSYNC.RECONVERGENT B0 ;  /* 0x0000000000007941 */ /* 0x000fea0003800200 */
.L_x_68336:
        /* <DEDUP_REMOVED lines=30> */
.L_x_68385:
        /* <DEDUP_REMOVED lines=12> */
.L_x_68387:
[----:B------:R-:W-:Y:S05]  /*257c0*/  BSYNC.RECONVERGENT B2 ;  /* 0x0000000000027941 */ /* 0x000fea0003800200 */
.L_x_68386:
        /* <DEDUP_REMOVED lines=61> */
.L_x_68384:
[----:B------:R-:W-:Y:S05]  /*25ba0*/  BSYNC.RECONVERGENT B1 ;  /* 0x0000000000017941 */ /* 0x000fea0003800200 */
.L_x_68383:
        /* <DEDUP_REMOVED lines=24> */
.L_x_68390:
        /* <DEDUP_REMOVED lines=12> */
.L_x_68392:
[----:B------:R-:W-:Y:S05]  /*25df0*/  BSYNC.RECONVERGENT B2 ;  /* 0x0000000000027941 */ /* 0x000fea0003800200 */
.L_x_68391:
        /* <DEDUP_REMOVED lines=62> */
.L_x_68389:
[----:B------:R-:W-:Y:S05]  /*261e0*/  BSYNC.RECONVERGENT B1 ;  /* 0x0000000000017941 */ /* 0x000fea0003800200 */
.L_x_68388:
        /* <DEDUP_REMOVED lines=21> */
.L_x_68395:
        /* <DEDUP_REMOVED lines=12> */
.L_x_68397:
[----:B------:R-:W-:Y:S05]  /*26400*/  BSYNC.RECONVERGENT B2 ;  /* 0x0000000000027941 */ /* 0x000fea0003800200 */
.L_x_68396:
        /* <DEDUP_REMOVED lines=62> */
.L_x_68394:
[----:B------:R-:W-:Y:S05]  /*267f0*/  BSYNC.RECONVERGENT B1 ;  /* 0x0000000000017941 */ /* 0x000fea0003800200 */
.L_x_68393:
        /* <DEDUP_REMOVED lines=21> */
.L_x_68400:
        /* <DEDUP_REMOVED lines=12> */
.L_x_68402:
[----:B------:R-:W-:Y:S05]  /*26a10*/  BSYNC.RECONVERGENT B2 ;  /* 0x0000000000027941 */ /* 0x000fea0003800200 */
.L_x_68401:
        /* <DEDUP_REMOVED lines=62> */
.L_x_68399:
[----:B------:R-:W-:Y:S05]  /*26e00*/  BSYNC.RECONVERGENT B1 ;  /* 0x0000000000017941 */ /* 0x000fea0003800200 */
.L_x_68398:
        /* <DEDUP_REMOVED lines=9> */
.L_x_68382:
        /* <DEDUP_REMOVED lines=16> */
.L_x_68406:
        /* <DEDUP_REMOVED lines=12> */
.L_x_68408:
[----:B------:R-:W-:Y:S05]  /*27060*/  BSYNC.RECONVERGENT B2 ;  /* 0x0000000000027941 */ /* 0x000fea0003800200 */
.L_x_68407:
        /* <DEDUP_REMOVED lines=61> */
.L_x_68405:
[----:B------:R-:W-:Y:S05]  /*27440*/  BSYNC.RECONVERGENT B1 ;  /* 0x0000000000017941 */ /* 0x000fea0003800200 */
.L_x_68404:
        /* <DEDUP_REMOVED lines=23> */
.L_x_68411:
        /* <DEDUP_REMOVED lines=12> */
.L_x_68413:
[----:B------:R-:W-:Y:S05]  /*27680*/  BSYNC.RECONVERGENT B2 ;  /* 0x0000000000027941 */ /* 0x000fea0003800200 */
.L_x_68412:
        /* <DEDUP_REMOVED lines=62> */
.L_x_68410:
[----:B------:R-:W-:Y:S05]  /*27a70*/  BSYNC.RECONVERGENT B1 ;  /* 0x0000000000017941 */ /* 0x000fea0003800200 */
.L_x_68409:
        /* <DEDUP_REMOVED lines=20> */
.L_x_68416:
        /* <DEDUP_REMOVED lines=12> */
.L_x_68418:
[----:B------:R-:W-:Y:S05]  /*27c80*/  BSYNC.RECONVERGENT B2 ;  /* 0x0000000000027941 */ /* 0x000fea0003800200 */
.L_x_68417:
        /* <DEDUP_REMOVED lines=62> */
.L_x_68415:
[----:B------:R-:W-:Y:S05]  /*28070*/  BSYNC.RECONVERGENT B1 ;  /* 0x0000000000017941 */ /* 0x000fea0003800200 */
.L_x_68414:
        /* <DEDUP_REMOVED lines=20> */
.L_x_68421:
        /* <DEDUP_REMOVED lines=12> */
.L_x_68423:
[----:B------:R-:W-:Y:S05]  /*28280*/  BSYNC.RECONVERGENT B2 ;  /* 0x0000000000027941 */ /* 0x000fea0003800200 */
.L_x_68422:
        /* <DEDUP_REMOVED lines=62> */
.L_x_68420:
[----:B------:R-:W-:Y:S05]  /*28670*/  BSYNC.RECONVERGENT B1 ;  /* 0x0000000000017941 */ /* 0x000fea0003800200 */
.L_x_68419:
        /* <DEDUP_REMOVED lines=11> */
.L_x_68403:
        /* <DEDUP_REMOVED lines=14> */
.L_x_68381:
[----:B------:R-:W-:Y:S05]  /*28810*/  BSYNC.RECONVERGENT B0 ;  /* 0x0000000000007941 */ /* 0x000fea0003800200 */
.L_x_68380:
        /* <DEDUP_REMOVED lines=30> */
.L_x_68429:
        /* <DEDUP_REMOVED lines=12> */
.L_x_68431:
[----:B------:R-:W-:Y:S05]  /*28ac0*/  BSYNC.RECONVERGENT B2 ;  /* 0x0000000000027941 */ /* 0x000fea0003800200 */
.L_x_68430:
        /* <DEDUP_REMOVED lines=61> */
.L_x_68428:
[----:B------:R-:W-:Y:S05]  /*28ea0*/  BSYNC.RECONVERGENT B1 ;  /* 0x0000000000017941 */ /* 0x000fea0003800200 */
.L_x_68427:
        /* <DEDUP_REMOVED lines=24> */
.L_x_68434:
        /* <DEDUP_REMOVED lines=12> */
.L_x_68436:
[----:B------:R-:W-:Y:S05]  /*290f0*/  BSYNC.RECONVERGENT B2 ;  /* 0x0000000000027941 */ /* 0x000fea0003800200 */
.L_x_68435:
        /* <DEDUP_REMOVED lines=62> */
.L_x_68433:
[----:B------:R-:W-:Y:S05]  /*294e0*/  BSYNC.RECONVERGENT B1 ;  /* 0x0000000000017941 */ /* 0x000fea0003800200 */
.L_x_68432:
        /* <DEDUP_REMOVED lines=21> */
.L_x_68439:
        /* <DEDUP_REMOVED lines=12> */
.L_x_68441:
[----:B------:R-:W-:Y:S05]  /*29700*/  BSYNC.RECONVERGENT B2 ;  /* 0x0000000000027941 */ /* 0x000fea0003800200 */
.L_x_68440:
        /* <DEDUP_REMOVED lines=62> */
.L_x_68438:
[----:B------:R-:W-:Y:S05]  /*29af0*/  BSYNC.RECONVERGENT B1 ;  /* 0x0000000000017941 */ /* 0x000fea0003800200 */
.L_x_68437:
        /* <DEDUP_REMOVED lines=21> */
.L_x_68444:
        /* <DEDUP_REMOVED lines=12> */
.L_x_68446:
[----:B------:R-:W-:Y:S05]  /*29d10*/  BSYNC.RECONVERGENT B2 ;  /* 0x0000000000027941 */ /* 0x000fea0003800200 */
.L_x_68445:
        /* <DEDUP_REMOVED lines=62> */
.L_x_68443:
[----:B------:R-:W-:Y:S05]  /*2a100*/  BSYNC.RECONVERGENT B1 ;  /* 0x0000000000017941 */ /* 0x000fea0003800200 */
.L_x_68442:
        /* <DEDUP_REMOVED lines=9> */
.L_x_68426:
        /* <DEDUP_REMOVED lines=16> */
.L_x_68450:
        /* <DEDUP_REMOVED lines=12> */
.L_x_68452:
[----:B------:R-:W-:Y:S05]  /*2a360*/  BSYNC.RECONVERGENT B2 ;  /* 0x0000000000027941 */ /* 0x000fea0003800200 */
.L_x_68451:
        /* <DEDUP_REMOVED lines=61> */
.L_x_68449:
[----:B------:R-:W-:Y:S05]  /*2a740*/  BSYNC.RECONVERGENT B1 ;  /* 0x0000000000017941 */ /* 0x000fea0003800200 */
.L_x_68448:
        /* <DEDUP_REMOVED lines=23> */
.L_x_68455:
        /* <DEDUP_REMOVED lines=12> */
.L_x_68457:
[----:B------:R-:W-:Y:S05]  /*2a980*/  BSYNC.RECONVERGENT B2 ;  /* 0x0000000000027941 */ /* 0x000fea0003800200 */
.L_x_68456:
        /* <DEDUP_REMOVED lines=62> */
.L_x_68454:
[----:B------:R-:W-:Y:S05]  /*2ad70*/  BSYNC.RECONVERGENT B1 ;  /* 0x0000000000017941 */ /* 0x000fea0003800200 */
.L_x_68453:
        /* <DEDUP_REMOVED lines=20> */
.L_x_68460:
        /* <DEDUP_REMOVED lines=12> */
.L_x_68462:
[----:B------:R-:W-:Y:S05]  /*2af80*/  BSYNC.RECONVERGENT B2 ;  /* 0x0000000000027941 */ /* 0x000fea0003800200 */
.L_x_68461:
        /* <DEDUP_REMOVED lines=62> */
.L_x_68459:
[----:B------:R-:W-:Y:S05]  /*2b370*/  BSYNC.RECONVERGENT B1 ;  /* 0x0000000000017941 */ /* 0x000fea0003800200 */
.L_x_68458:
        /* <DEDUP_REMOVED lines=20> */
.L_x_68465:
        /* <DEDUP_REMOVED lines=12> */
.L_x_68467:
[----:B------:R-:W-:Y:S05]  /*2b580*/  BSYNC.RECONVERGENT B2 ;  /* 0x0000000000027941 */ /* 0x000fea0003800200 */
.L_x_68466:
        /* <DEDUP_REMOVED lines=62> */
.L_x_68464:
[----:B------:R-:W-:Y:S05]  /*2b970*/  BSYNC.RECONVERGENT B1 ;  /* 0x0000000000017941 */ /* 0x000fea0003800200 */
.L_x_68463:
        /* <DEDUP_REMOVED lines=11> */
.L_x_68447:
        /* <DEDUP_REMOVED lines=14> */
.L_x_68425:
[----:B------:R-:W-:Y:S05]  /*2bb10*/  BSYNC.RECONVERGENT B0 ;  /* 0x0000000000007941 */ /* 0x000fea0003800200 */
.L_x_68424:
        /* <DEDUP_REMOVED lines=30> */
.L_x_68473:
        /* <DEDUP_REMOVED lines=12> */
.L_x_68475:
[----:B------:R-:W-:Y:S05]  /*2bdc0*/  BSYNC.RECONVERGENT B2 ;  /* 0x0000000000027941 */ /* 0x000fea0003800200 */
.L_x_68474:
        /* <DEDUP_REMOVED lines=61> */
.L_x_68472:
[----:B------:R-:W-:Y:S05]  /*2c1a0*/  BSYNC.RECONVERGENT B1 ;  /* 0x0000000000017941 */ /* 0x000fea0003800200 */
.L_x_68471:
        /* <DEDUP_REMOVED lines=24> */
.L_x_68478:
        /* <DEDUP_REMOVED lines=12> */
.L_x_68480:
[----:B------:R-:W-:Y:S05]  /*2c3f0*/  BSYNC.RECONVERGENT B2 ;  /* 0x0000000000027941 */ /* 0x000fea0003800200 */
.L_x_68479:
        /* <DEDUP_REMOVED lines=62> */
.L_x_68477:
[----:B------:R-:W-:Y:S05]  /*2c7e0*/  BSYNC.RECONVERGENT B1 ;  /* 0x0000000000017941 */ /* 0x000fea0003800200 */
.L_x_68476:
        /* <DEDUP_REMOVED lines=21> */
.L_x_68483:
        /* <DEDUP_REMOVED lines=12> */
.L_x_68485:
[----:B------:R-:W-:Y:S05]  /*2ca00*/  BSYNC.RECONVERGENT B2 ;  /* 0x0000000000027941 */ /* 0x000fea0003800200 */
.L_x_68484:
        /* <DEDUP_REMOVED lines=62> */
.L_x_68482:
[----:B------:R-:W-:Y:S05]  /*2cdf0*/  BSYNC.RECONVERGENT B1 ;  /* 0x0000000000017941 */ /* 0x000fea0003800200 */
.L_x_68481:
        /* <DEDUP_REMOVED lines=21> */
.L_x_68488:
        /* <DEDUP_REMOVED lines=12> */
.L_x_68490:
[----:B------:R-:W-:Y:S05]  /*2d010*/  BSYNC.RECONVERGENT B2 ;  /* 0x0000000000027941 */ /* 0x000fea0003800200 */
.L_x_68489:
        /* <DEDUP_REMOVED lines=62> */
.L_x_68487:
[----:B------:R-:W-:Y:S05]  /*2d400*/  BSYNC.RECONVERGENT B1 ;  /* 0x0000000000017941 */ /* 0x000fea0003800200 */
.L_x_68486:
        /* <DEDUP_REMOVED lines=9> */
.L_x_68470:
        /* <DEDUP_REMOVED lines=16> */
.L_x_68494:
        /* <DEDUP_REMOVED lines=12> */
.L_x_68496:
[----:B------:R-:W-:Y:S05]  /*2d660*/  BSYNC.RECONVERGENT B2 ;  /* 0x0000000000027941 */ /* 0x000fea0003800200 */
.L_x_68495:
        /* <DEDUP_REMOVED lines=61> */
.L_x_68493:
[----:B------:R-:W-:Y:S05]  /*2da40*/  BSYNC.RECONVERGENT B1 ;  /* 0x0000000000017941 */ /* 0x000fea0003800200 */
.L_x_68492:
        /* <DEDUP_REMOVED lines=23> */
.L_x_68499:
        /* <DEDUP_REMOVED lines=12> */
.L_x_68501:
[----:B------:R-:W-:Y:S05]  /*2dc80*/  BSYNC.RECONVERGENT B2 ;  /* 0x0000000000027941 */ /* 0x000fea0003800200 */
.L_x_68500:
        /* <DEDUP_REMOVED lines=62> */
.L_x_68498:
[----:B------:R-:W-:Y:S05]  /*2e070*/  BSYNC.RECONVERGENT B1 ;  /* 0x0000000000017941 */ /* 0x000fea0003800200 */
.L_x_68497:
        /* <DEDUP_REMOVED lines=20> */
.L_x_68504:
        /* <DEDUP_REMOVED lines=12> */
.L_x_68506:
[----:B------:R-:W-:Y:S05]  /*2e280*/  BSYNC.RECONVERGENT B2 ;  /* 0x0000000000027941 */ /* 0x000fea0003800200 */
.L_x_68505:
        /* <DEDUP_REMOVED lines=62> */
.L_x_68503:
[----:B------:R-:W-:Y:S05]  /*2e670*/  BSYNC.RECONVERGENT B1 ;  /* 0x0000000000017941 */ /* 0x000fea0003800200 */
.L_x_68502:
        /* <DEDUP_REMOVED lines=20> */
.L_x_68509:
        /* <DEDUP_REMOVED lines=12> */
.L_x_68511:
[----:B------:R-:W-:Y:S05]  /*2e880*/  BSYNC.RECONVERGENT B2 ;  /* 0x0000000000027941 */ /* 0x000fea0003800200 */
.L_x_68510:
        /* <DEDUP_REMOVED lines=62> */
.L_x_68508:
[----:B------:R-:W-:Y:S05]  /*2ec70*/  BSYNC.RECONVERGENT B1 ;  /* 0x0000000000017941 */ /* 0x000fea0003800200 */
.L_x_68507:
        /* <DEDUP_REMOVED lines=11> */
.L_x_68491:
        /* <DEDUP_REMOVED lines=14> */
.L_x_68469:
[----:B------:R-:W-:Y:S05]  /*2ee10*/  BSYNC.RECONVERGENT B0 ;  /* 0x0000000000007941 */ /* 0x000fea0003800200 */
.L_x_68468:
        /* <DEDUP_REMOVED lines=30> */
.L_x_68517:
        /* <DEDUP_REMOVED lines=12> */
.L_x_68519:
[----:B------:R-:W-:Y:S05]  /*2f0c0*/  BSYNC.RECONVERGENT B2 ;  /* 0x0000000000027941 */ /* 0x000fea0003800200 */
.L_x_68518:
        /* <DEDUP_REMOVED lines=61> */
.L_x_68516:
[----:B------:R-:W-:Y:S05]  /*2f4a0*/  BSYNC.RECONVERGENT B1 ;  /* 0x0000000000017941 */ /* 0x000fea0003800200 */
.L_x_68515:
        /* <DEDUP_REMOVED lines=24> */
.L_x_68522:
        /* <DEDUP_REMOVED lines=12> */
.L_x_68524:
[----:B------:R-:W-:Y:S05]  /*2f6f0*/  BSYNC.RECONVERGENT B2 ;  /* 0x0000000000027941 */ /* 0x000fea0003800200 */
.L_x_68523:
        /* <DEDUP_REMOVED lines=62> */
.L_x_68521:
[----:B------:R-:W-:Y:S05]  /*2fae0*/  BSYNC.RECONVERGENT B1 ;  /* 0x0000000000017941 */ /* 0x000fea0003800200 */
.L_x_68520:
        /* <DEDUP_REMOVED lines=21> */
.L_x_68527:
        /* <DEDUP_REMOVED lines=12> */
.L_x_68529:
[----:B------:R-:W-:Y:S05]  /*2fd00*/  BSYNC.RECONVERGENT B2 ;  /* 0x0000000000027941 */ /* 0x000fea0003800200 */
.L_x_68528:
        /* <DEDUP_REMOVED lines=62> */
.L_x_68526:
[----:B------:R-:W-:Y:S05]  /*300f0*/  BSYNC.RECONVERGENT B1 ;  /* 0x0000000000017941 */ /* 0x000fea0003800200 */
.L_x_68525:
        /* <DEDUP_REMOVED lines=21> */
.L_x_68532:
        /* <DEDUP_REMOVED lines=12> */
.L_x_68534:
[----:B------:R-:W-:Y:S05]  /*30310*/  BSYNC.RECONVERGENT B2 ;  /* 0x0000000000027941 */ /* 0x000fea0003800200 */
.L_x_68533:
        /* <DEDUP_REMOVED lines=62> */
.L_x_68531:
[----:B------:R-:W-:Y:S05]  /*30700*/  BSYNC.RECONVERGENT B1 ;  /* 0x0000000000017941 */ /* 0x000fea0003800200 */
.L_x_68530:
        /* <DEDUP_REMOVED lines=9> */
.L_x_68514:
        /* <DEDUP_REMOVED lines=16> */
.L_x_68538:
        /* <DEDUP_REMOVED lines=12> */
.L_x_68540:
[----:B------:R-:W-:Y:S05]  /*30960*/  BSYNC.RECONVERGENT B2 ;  /* 0x0000000000027941 */ /* 0x000fea0003800200 */
.L_x_68539:
        /* <DEDUP_REMOVED lines=61> */
.L_x_68537:
[----:B------:R-:W-:Y:S05]  /*30d40*/  BSYNC.RECONVERGENT B1 ;  /* 0x0000000000017941 */ /* 0x000fea0003800200 */
.L_x_68536:
        /* <DEDUP_REMOVED lines=23> */
.L_x_68543:
        /* <DEDUP_REMOVED lines=12> */
.L_x_68545:
[----:B------:R-:W-:Y:S05]  /*30f80*/  BSYNC.RECONVERGENT B2 ;  /* 0x0000000000027941 */ /* 0x000fea0003800200 */
.L_x_68544:
        /* <DEDUP_REMOVED lines=62> */
.L_x_68542:
[----:B------:R-:W-:Y:S05]  /*31370*/  BSYNC.RECONVERGENT B1 ;  /* 0x0000000000017941 */ /* 0x000fea0003800200 */
.L_x_68541:
        /* <DEDUP_REMOVED lines=20> */
.L_x_68548:
        /* <DEDUP_REMOVED lines=12> */
.L_x_68550:
[----:B------:R-:W-:Y:S05]  /*31580*/  BSYNC.RECONVERGENT B2 ;  /* 0x0000000000027941 */ /* 0x000fea0003800200 */
.L_x_68549:
        /* <DEDUP_REMOVED lines=62> */
.L_x_68547:
[----:B------:R-:W-:Y:S05]  /*31970*/  BSYNC.RECONVERGENT B1 ;  /* 0x0000000000017941 */ /* 0x000fea0003800200 */
.L_x_68546:
        /* <DEDUP_REMOVED lines=20> */
.L_x_68553:
        /* <DEDUP_REMOVED lines=12> */
.L_x_68555:
[----:B------:R-:W-:Y:S05]  /*31b80*/  BSYNC.RECONVERGENT B2 ;  /* 0x0000000000027941 */ /* 0x000fea0003800200 */
.L_x_68554:
        /* <DEDUP_REMOVED lines=62> */
.L_x_68552:
[----:B------:R-:W-:Y:S05]  /*31f70*/  BSYNC.RECONVERGENT B1 ;  /* 0x0000000000017941 */ /* 0x000fea0003800200 */
.L_x_68551:
        /* <DEDUP_REMOVED lines=11> */
.L_x_68535:
        /* <DEDUP_REMOVED lines=14> */
.L_x_68513:
[----:B------:R-:W-:Y:S05]  /*32110*/  BSYNC.RECONVERGENT B0 ;  /* 0x0000000000007941 */ /* 0x000fea0003800200 */
.L_x_68512:
        /* <DEDUP_REMOVED lines=30> */
.L_x_68561:
        /* <DEDUP_REMOVED lines=12> */
.L_x_68563:
[----:B------:R-:W-:Y:S05]  /*323c0*/  BSYNC.RECONVERGENT B2 ;  /* 0x0000000000027941 */ /* 0x000fea0003800200 */
.L_x_68562:
        /* <DEDUP_REMOVED lines=61> */
.L_x_68560:
[----:B------:R-:W-:Y:S05]  /*327a0*/  BSYNC.RECONVERGENT B1 ;  /* 0x0000000000017941 */ /* 0x000fea0003800200 */
.L_x_68559:
        /* <DEDUP_REMOVED lines=24> */
.L_x_68566:
        /* <DEDUP_REMOVED lines=12> */
.L_x_68568:
[----:B------:R-:W-:Y:S05]  /*329f0*/  BSYNC.RECONVERGENT B2 ;  /* 0x0000000000027941 */ /* 0x000fea0003800200 */
.L_x_68567:
        /* <DEDUP_REMOVED lines=62> */
.L_x_68565:
[----:B------:R-:W-:Y:S05]  /*32de0*/  BSYNC.RECONVERGENT B1 ;  /* 0x0000000000017941 */ /* 0x000fea0003800200 */
.L_x_68564:
        /* <DEDUP_REMOVED lines=21> */
.L_x_68571:
        /* <DEDUP_REMOVED lines=12> */
.L_x_68573:
[----:B------:R-:W-:Y:S05]  /*33000*/  BSYNC.RECONVERGENT B2 ;  /* 0x0000000000027941 */ /* 0x000fea0003800200 */
.L_x_68572:
        /* <DEDUP_REMOVED lines=62> */
.L_x_68570:
[----:B------:R-:W-:Y:S05]  /*333f0*/  BSYNC.RECONVERGENT B1 ;  /* 0x0000000000017941 */ /* 0x000fea0003800200 */
.L_x_68569:
        /* <DEDUP_REMOVED lines=21> */
.L_x_68576:
        /* <DEDUP_REMOVED lines=12> */
.L_x_68578:
[----:B------:R-:W-:Y:S05]  /*33610*/  BSYNC.RECONVERGENT B2 ;  /* 0x0000000000027941 */ /* 0x000fea0003800200 */
.L_x_68577:
        /* <DEDUP_REMOVED lines=62> */
.L_x_68575:
[----:B------:R-:W-:Y:S05]  /*33a00*/  BSYNC.RECONVERGENT B1 ;  /* 0x0000000000017941 */ /* 0x000fea0003800200 */
.L_x_68574:
[----:B------:R-:W-:Y:S01]  /*33a10*/  I2FP.F32.U32 R9, R9 ;  /* 0x0000000900097245 */ /* 0x000fe20000201000 */
[----:B------:R-:W-:-:S04]  /*33a20*/  FMUL.FTZ R13, R203, R13 ;  /* 0x0000000dcb0d7220 */ /* 0x000fc80000410000 */
[----:B------:R-:W-:Y:S01]  /*33a30*/  FFMA.FTZ R9, R9, R239, 1.1641532182693481445e-10 ;  /* 0x2f00000009097423 */ /* 0x000fe200000100ef */
[----:B------:R-:W-:-:S04]  /*33a40*/  FMUL.FTZ R13, R13, R238 ;  /* 0x000000ee0d0d7220 */ /* 0x000fc80000410000 */
[----:B------:R-:W-:-:S04]  /*33a50*/  FSETP.GTU.FTZ.AND P3, PT, R9, R252, PT ;  /* 0x000000fc0900720b */ /* 0x000fc80003f7c000 */
[----:B------:R-:W-:Y:S02]  /*33a60*/  FSEL R9, R13, RZ, !P3 ;  /* 0x000000ff0d097208 */ /* 0x000fe40005800000 */
[----:B------:R-:W-:-:S03]  /*33a70*/  PLOP3.LUT P3, PT, P3, PT, PT, 0x8, 0x80 ;  /* 0x000000000080781c */ /* 0x000fc60001f6e170 */
[----:B------:R-:W-:Y:S01]  /*33a80*/  FFMA.FTZ R203, R9, R127, R139 ;  /* 0x0000007f09cb7223 */ /* 0x000fe2000001008b */
[----:B------:R-:W-:Y:S09]  /*33a90*/  BRA `(.L_x_68579) ;  /* 0x0000001800247947 */ /* 0x000ff20003800000 */
.L_x_68558:
        /* <DEDUP_REMOVED lines=16> */
.L_x_68582:
        /* <DEDUP_REMOVED lines=12> */
.L_x_68584:
[----:B------:R-:W-:Y:S05]  /*33c60*/  BSYNC.RECONVERGENT B2 ;  /* 0x0000000000027941 */ /* 0x000fea0003800200 */
.L_x_68583:
        /* <DEDUP_REMOVED lines=61> */
.L_x_68581:
[----:B------:R-:W-:Y:S05]  /*34040*/  BSYNC.RECONVERGENT B1 ;  /* 0x0000000000017941 */ /* 0x000fea0003800200 */
.L_x_68580:
        /* <DEDUP_REMOVED lines=23> */
.L_x_68587:
        /* <DEDUP_REMOVED lines=12> */
.L_x_68589:
[----:B------:R-:W-:Y:S05]  /*34280*/  BSYNC.RECONVERGENT B2 ;  /* 0x0000000000027941 */ /* 0x000fea0003800200 */
.L_x_68588:
        /* <DEDUP_REMOVED lines=62> */
.L_x_68586:
[----:B------:R-:W-:Y:S05]  /*34670*/  BSYNC.RECONVERGENT B1 ;  /* 0x0000000000017941 */ /* 0x000fea0003800200 */
.L_x_68585:
        /* <DEDUP_REMOVED lines=20> */
.L_x_68592:
        /* <DEDUP_REMOVED lines=12> */
.L_x_68594:
[----:B------:R-:W-:Y:S05]  /*34880*/  BSYNC.RECONVERGENT B2 ;  /* 0x0000000000027941 */ /* 0x000fea0003800200 */
.L_x_68593:
        /* <DEDUP_REMOVED lines=62> */
.L_x_68591:
[----:B------:R-:W-:Y:S05]  /*34c70*/  BSYNC.RECONVERGENT B1 ;  /* 0x0000000000017941 */ /* 0x000fea0003800200 */
.L_x_68590:
[----:B------:R-:W-:Y:S01]  /*34c80*/  I2FP.F32.U32 R6, R6 ;  /* 0x0000000600067245 */ /* 0x000fe20000201000 */
[----:B------:R-:W-:Y:S01]  /*34c90*/  BSSY.RECONVERGENT B1, `(.L_x_68595) ;  /* 0x000005e000017945 */ /* 0x000fe20003800200 */
[----:B------:R-:W-:-:S03]  /*34ca0*/  ISETP.NE.AND P3, PT, R205, 0x1, PT ;  /* 0x00000001cd00780c */ /* 0x000fc60003f65270 */
[----:B------:R-:W-:-:S05]  /*34cb0*/  FFMA.FTZ R6, R6, R239, 1.1641532182693481445e-10 ;  /* 0x2f00000006067423 */ /* 0x000fca00000100ef */
[----:B------:R-:W-:Y:S01]  /*34cc0*/  FSETP.GTU.FTZ.AND P2, PT, R6, R252, PT ;  /* 0x000000fc0600720b */ /* 0x000fe20003f5c000 */
[----:B------:R-:W-:Y:S01]  /*34cd0*/  FMUL.FTZ R6, R202, R13 ;  /* 0x0000000dca067220 */ /* 0x000fe20000410000 */
[----:B------:R-:W-:-:S03]  /*34ce0*/  MOV R202, R10 ;  /* 0x0000000a00ca7202 */ /* 0x000fc60000000f00 */
        /* <DEDUP_REMOVED lines=13> */
.L_x_68597:
        /* <DEDUP_REMOVED lines=12> */
.L_x_68599:
[----:B------:R-:W-:Y:S05]  /*34e80*/  BSYNC.RECONVERGENT B2 ;  /* 0x0000000000027941 */ /* 0x000fea0003800200 */
.L_x_68598:
        /* <DEDUP_REMOVED lines=62> */
.L_x_68596:
[----:B------:R-:W-:Y:S05]  /*35270*/  BSYNC.RECONVERGENT B1 ;  /* 0x0000000000017941 */ /* 0x000fea0003800200 */
.L_x_68595:
        /* <DEDUP_REMOVED lines=11> */
.L_x_68579:
[----:B------:R-:W0:Y:S01]  /*35330*/  LDC.64 R206, c[0x0][0x3a8] ;  /* 0x0000ea00ffce7b82 */ /* 0x000e220000000a00 */
[----:B------:R-:W-:Y:S02]  /*35340*/  SEL R9, RZ, 0x1000000, !P3 ;  /* 0x01000000ff097807 */ /* 0x000fe40005800000 */
[----:B------:R-:W-:Y:S02]  /*35350*/  SEL R13, RZ, 0x10000, !P2 ;  /* 0x00010000ff0d7807 */ /* 0x000fe40005000000 */
[----:B------:R-:W-:-:S04]  /*35360*/  SEL R205, RZ, 0x100, !P1 ;  /* 0x00000100ffcd7807 */ /* 0x000fc80004800000 */
[----:B------:R-:W-:Y:S02]  /*35370*/  IADD3 R9, PT, PT, R205, R9, R13 ;  /* 0x00000009cd097210 */ /* 0x000fe40007ffe00d */
[----:B------:R-:W-:-:S04]  /*35380*/  SEL R13, RZ, 0x1, !P0 ;  /* 0x00000001ff0d7807 */ /* 0x000fc80004000000 */
[----:B------:R-:W-:Y:S01]  /*35390*/  IADD3 R9, PT, PT, R9, R13, RZ ;  /* 0x0000000d09097210 */ /* 0x000fe20007ffe0ff */
[----:B0-----:R-:W-:-:S05]  /*353a0*/  IMAD.WIDE.U32 R206, R11, 0x10, R206 ;  /* 0x000000100bce7825 */ /* 0x001fca00078e00ce */
[----:B------:R0:W-:Y:S02]  /*353b0*/  STG.E.128 desc[UR6][R206.64], R200 ;  /* 0x000000c8ce007986 */ /* 0x0001e4000c101d06 */
[----:B0-----:R-:W0:Y:S02]  /*353c0*/  LDC.64 R206, c[0x0][0x3b0] ;  /* 0x0000ec00ffce7b82 */ /* 0x001e240000000a00 */
[----:B0-----:R-:W-:-:S05]  /*353d0*/  IMAD.WIDE.U32 R206, R11, 0x4, R206 ;  /* 0x000000040bce7825 */ /* 0x001fca00078e00ce */
[----:B------:R0:W-:Y:S02]  /*353e0*/  STG.E desc[UR6][R206.64], R9 ;  /* 0x00000009ce007986 */ /* 0x0001e4000c101906 */
[----:B0-----:R-:W-:-:S07]  /*353f0*/  IMAD.MOV.U32 R9, RZ, RZ, R204 ;  /* 0x000000ffff097224 */ /* 0x001fce00078e00cc */
.L_x_68557:
[----:B------:R-:W-:Y:S05]  /*35400*/  BSYNC.RECONVERGENT B0 ;  /* 0x0000000000007941 */ /* 0x000fea0003800200 */
.L_x_68556:
        /* <DEDUP_REMOVED lines=9> */
[----:B------:R-:W-:Y:S02]  /*354a0*/  LOP3.LUT R12, R12, 0xfffff7ff, RZ, 0xc0, !PT ;  /* 0xfffff7ff0c0c7812 */ /* 0x000fe400078ec0ff */
[----:B------:R-:W-:Y:S01]  /*354b0*/  ISETP.GT.U32.AND P6, PT, R2, 0xdf, PT ;  /* 0x000000df0200780c */ /* 0x000fe20003fc4070 */
[----:B------:R-:W-:-:S05]  /*354c0*/  FADD.FTZ R11, R143, R11 ;  /* 0x0000000b8f0b7221 */ /* 0x000fca0000010000 */
[----:B------:R-:W-:-:S05]  /*354d0*/  FSEL R205, R11, RZ, P5 ;  /* 0x000000ff0bcd7208 */ /* 0x000fca0002800000 */
[----:B------:R-:W-:-:S04]  /*354e0*/  FADD.FTZ R11, R144, R205 ;  /* 0x000000cd900b7221 */ /* 0x000fc80000010000 */
[----:B------:R-:W-:-:S04]  /*354f0*/  FADD.FTZ R11, R145, R11 ;  /* 0x0000000b910b7221 */ /* 0x000fc80000010000 */
[----:B------:R-:W-:-:S04]  /*35500*/  FADD.FTZ R11, R146, R11 ;  /* 0x0000000b920b7221 */ /* 0x000fc80000010000 */
[----:B------:R-:W-:Y:S01]  /*35510*/  @P4 FADD.FTZ R205, R147, R11 ;  /* 0x0000000b93cd4221 */ /* 0x000fe20000010000 */
[----:B0-----:R-:W-:-:S03]  /*35520*/  LOP3.LUT P0, RZ, R237, 0x1f, RZ, 0xc0, !PT ;  /* 0x0000001fedff7812 */ /* 0x001fc6000780c0ff */
[----:B------:R-:W-:-:S04]  /*35530*/  FADD.FTZ R11, R148, R205 ;  /* 0x000000cd940b7221 */ /* 0x000fc80000010000 */
[----:B------:R-:W-:-:S04]  /*35540*/  FADD.FTZ R11, R149, R11 ;  /* 0x0000000b950b7221 */ /* 0x000fc80000010000 */
[----:B------:R-:W-:Y:S02]  /*35550*/  FADD.FTZ R11, R150, R11 ;  /* 0x0000000b960b7221 */ /* 0x000fe40000010000 */
[----:B------:R-:W-:Y:S02]  /*35560*/  @P0 LOP3.LUT R12, R12, 0x800, RZ, 0xfc, !PT ;  /* 0x000008000c0c0812 */ /* 0x000fe400078efcff */
[----:B------:R-:W-:Y:S01]  /*35570*/  @P3 FADD.FTZ R205, R151, R11 ;  /* 0x0000000b97cd3221 */ /* 0x000fe20000010000 */
        /* <DEDUP_REMOVED lines=97> */
[----:B-----5:R-:W-:-:S03]  /*35b90*/  FADD.FTZ R13, R141, -R207 ;  /* 0x800000cf8d0d7221 */ /* 0x020fc60000010000 */
        /* <DEDUP_REMOVED lines=145> */
.L_x_68645:
        /* <DEDUP_REMOVED lines=17> */
[----:B------:R1:W-:Y:S01]  /*365c0*/  STL [R1+0x80], R0 ;  /* 0x0000800001007387 */ /* 0x0003e20000100800 */
[----:B------:R-:W2:Y:S03]  /*365d0*/  LDC.64 R236, c[0x0][0x428] ;  /* 0x00010a00ffec7b82 */ /* 0x000ea60000000a00 */
[----:B------:R-:W3:Y:S04]  /*365e0*/  LDL R252, [R1+0x74] ;  /* 0x0000740001fc7983 */ /* 0x000ee80000100800 */
[----:B------:R-:W4:Y:S04]  /*365f0*/  LDL R239, [R1+0x78] ;  /* 0x0000780001ef7983 */ /* 0x000f280000100800 */
[----:B-1----:R-:W3:Y:S04]  /*36600*/  LDL R0, [R1+0x70] ;  /* 0x0000700001007983 */ /* 0x002ee80000100800 */
[----:B------:R-:W4:Y:S01]  /*36610*/  LDL R238, [R1+0x7c] ;  /* 0x00007c0001ee7983 */ /* 0x000f220000100800 */
[----:B0-----:R-:W-:-:S04]  /*36620*/  FADD.FTZ R204, R140, -R11 ;  /* 0x8000000b8ccc7221 */ /* 0x001fc80000010000 */
[----:B------:R-:W-:Y:S01]  /*36630*/  FMUL.FTZ R204, R13, R204 ;  /* 0x000000cc0dcc7220 */ /* 0x000fe20000410000 */
[--C-:B------:R-:W-:Y:S01]  /*36640*/  FADD.FTZ R205, R141, -R11.reuse ;  /* 0x8000000b8dcd7221 */ /* 0x100fe20000010000 */
        /* <DEDUP_REMOVED lines=13> */
.L_x_68602:
[----:B------:R-:W-:Y:S05]  /*36720*/  BSYNC.RECONVERGENT B0 ;  /* 0x0000000000007941 */ /* 0x000fea0003800200 */
.L_x_68601:
        /* <DEDUP_REMOVED lines=24> */
[----:B------:R-:W-:-:S07]  /*368b0*/  VIADD R14, R14, 0x20 ;  /* 0x000000200e0e7836 */ /* 0x000fce0000000000 */
.L_x_68604:
[----:B------:R-:W-:Y:S05]  /*368c0*/  BSYNC.RECONVERGENT B0 ;  /* 0x0000000000007941 */ /* 0x000fea0003800200 */
.L_x_68603:
        /* <DEDUP_REMOVED lines=25> */
.L_x_68606:
[----:B------:R-:W-:Y:S05]  /*36a60*/  BSYNC.RECONVERGENT B0 ;  /* 0x0000000000007941 */ /* 0x000fea0003800200 */
.L_x_68605:
        /* <DEDUP_REMOVED lines=24> */
[----:B------:R-:W-:-:S07]  /*36bf0*/  VIADD R14, R14, 0x20 ;  /* 0x000000200e0e7836 */ /* 0x000fce0000000000 */
.L_x_68608:
[----:B------:R-:W-:Y:S05]  /*36c00*/  BSYNC.RECONVERGENT B0 ;  /* 0x0000000000007941 */ /* 0x000fea0003800200 */
.L_x_68607:
        /* <DEDUP_REMOVED lines=25> */
.L_x_68610:
[----:B------:R-:W-:Y:S05]  /*36da0*/  BSYNC.RECONVERGENT B0 ;  /* 0x0000000000007941 */ /* 0x000fea0003800200 */
.L_x_68609:
        /* <DEDUP_REMOVED lines=24> */
[----:B------:R-:W-:-:S07]  /*36f30*/  VIADD R14, R14, 0x20 ;  /* 0x000000200e0e7836 */ /* 0x000fce0000000000 */
.L_x_68612:
[----:B------:R-:W-:Y:S05]  /*36f40*/  BSYNC.RECONVERGENT B0 ;  /* 0x0000000000007941 */ /* 0x000fea0003800200 */
.L_x_68611:
        /* <DEDUP_REMOVED lines=25> */
.L_x_68614:
[----:B------:R-:W-:Y:S05]  /*370e0*/  BSYNC.RECONVERGENT B0 ;  /* 0x0000000000007941 */ /* 0x000fea0003800200 */
.L_x_68613:
        /* <DEDUP_REMOVED lines=25> */
.L_x_68616:
[----:B------:R-:W-:Y:S05]  /*37280*/  BSYNC.RECONVERGENT B0 ;  /* 0x0000000000007941 */ /* 0x000fea0003800200 */
.L_x_68615:
        /* <DEDUP_REMOVED lines=19> */
.L_x_68618:
[----:B------:R-:W-:Y:S05]  /*373c0*/  BSYNC.RECONVERGENT B0 ;  /* 0x0000000000007941 */ /* 0x000fea0003800200 */
.L_x_68617:
        /* <DEDUP_REMOVED lines=17> */
[----:B------:R-:W-:Y:S01]  /*374e0*/  VIADD R14, R14, 0x20 ;  /* 0x000000200e0e7836 */ /* 0x000fe20000000000 */
[----:B------:R0:W-:Y:S06]  /*374f0*/  STG.E.128 desc[UR6][R236.64], R204 ;  /* 0x000000ccec007986 */ /* 0x0001ec000c101d06 */
.L_x_68620:
[----:B------:R-:W-:Y:S05]  /*37500*/  BSYNC.RECONVERGENT B0 ;  /* 0x0000000000007941 */ /* 0x000fea0003800200 */
.L_x_68619:
        /* <DEDUP_REMOVED lines=19> */
.L_x_68622:
[----:B------:R-:W-:Y:S05]  /*37640*/  BSYNC.RECONVERGENT B0 ;  /* 0x0000000000007941 */ /* 0x000fea0003800200 */
.L_x_68621:
        /* <DEDUP_REMOVED lines=19> */
.L_x_68624:
[----:B------:R-:W-:Y:S05]  /*37780*/  BSYNC.RECONVERGENT B0 ;  /* 0x0000000000007941 */ /* 0x000fea0003800200 */
.L_x_68623:
        /* <DEDUP_REMOVED lines=19> */
.L_x_68626:
[----:B------:R-:W-:Y:S05]  /*378c0*/  BSYNC.RECONVERGENT B0 ;  /* 0x0000000000007941 */ /* 0x000fea0003800200 */
.L_x_68625:
        /* <DEDUP_REMOVED lines=19> */
.L_x_68628:
[----:B------:R-:W-:Y:S05]  /*37a00*/  BSYNC.RECONVERGENT B0 ;  /* 0x0000000000007941 */ /* 0x000fea0003800200 */
.L_x_68627:
        /* <DEDUP_REMOVED lines=19> */
.L_x_68630:
[----:B------:R-:W-:Y:S05]  /*37b40*/  BSYNC.RECONVERGENT B0 ;  /* 0x0000000000007941 */ /* 0x000fea0003800200 */
.L_x_68629:
        /* <DEDUP_REMOVED lines=18> */
.L_x_68632:
[----:B------:R-:W-:Y:S05]  /*37c70*/  BSYNC.RECONVERGENT B0 ;  /* 0x0000000000007941 */ /* 0x000fea0003800200 */
.L_x_68631:
[----:B01234-:R-:W0:Y:S02]  /*37c80*/  LDC.64 R204, c[0x0][0x380] ;  /* 0x0000e000ffcc7b82 */ /* 0x01fe240000000a00 */
[----:B0-----:R-:W-:-:S05]  /*37c90*/  IMAD R15, R204, 0x4, R15 ;  /* 0x00000004cc0f7824 */ /* 0x001fca00078e020f */
[----:B------:R-:W-:-:S13]  /*37ca0*/  ISETP.GE.AND P0, PT, R15, R205, PT ;  /* 0x000000cd0f00720c */ /* 0x000fda0003f06270 */
[----:B------:R-:W-:Y:S05]  /*37cb0*/  @!P0 BRA `(.L_x_68633) ;  /* 0xfffffca400908947 */ /* 0x000fea000383ffff */
[----:B------:R-:W-:Y:S05]  /*37cc0*/  EXIT ;  /* 0x000000000000794d */ /* 0x000fea0003800000 */
.L_x_68600:
[----:B-----5:R-:W-:Y:S01]  /*37cd0*/  HFMA2 R13, -RZ, RZ, 0, 1.847743988037109375e-06 ;  /* 0x0000001fff0d7431 */ /* 0x020fe200000001ff */
[----:B------:R-:W-:Y:S01]  /*37ce0*/  BSSY B0, `(.L_x_68634) ;  /* 0x0000007000007945 */ /* 0x000fe20003800000 */
[----:B------:R-:W-:Y:S01]  /*37cf0*/  MOV R206, R205 ;  /* 0x000000cd00ce7202 */ /* 0x000fe20000000f00 */
[----:B------:R-:W-:Y:S02]  /*37d00*/  IMAD.MOV.U32 R204, RZ, RZ, 0x1 ;  /* 0x00000001ffcc7424 */ /* 0x000fe400078e00ff */
[----:B------:R-:W-:-:S07]  /*37d10*/  IMAD.MOV.U32 R11, RZ, RZ, -0x1 ;  /* 0xffffffffff0b7424 */ /* 0x000fce00078e00ff */
[----:B------:R-:W-:Y:S05]  /*37d20*/  WARPSYNC.COLLECTIVE R11, `(.L_x_68635) ;  /* 0x000000000b087348 */ /* 0x000fea0003c00000 */
[----:B------:R0:W1:Y:S02]  /*37d30*/  SHFL.BFLY P6, R11, R206, R204, R13 ;  /* 0x0c0000ccce0b7389 */ /* 0x00006400000c000d */
[----:B01----:R-:W-:Y:S05]  /*37d40*/  ENDCOLLECTIVE ;  /* 0x000000000000791b */ /* 0x003fea0003800000 */
.L_x_68635:
[----:B------:R-:W-:Y:S05]  /*37d50*/  BSYNC B0 ;  /* 0x0000000000007941 */ /* 0x000fea0003800000 */
.L_x_68634:
        /* <DEDUP_REMOVED lines=9> */
.L_x_68636:
[----:B------:R-:W-:Y:S02]  /*37df0*/  IMAD.MOV.U32 R204, RZ, RZ, 0x4 ;  /* 0x00000004ffcc7424 */ /* 0x000fe400078e00ff */
[----:B------:R-:W-:Y:S01]  /*37e00*/  FADD.FTZ R205, R205, R11 ;  /* 0x0000000bcdcd7221 */ /* 0x000fe20000010000 */
[----:B------:R-:W-:-:S04]  /*37e10*/  MOV R11, 0xffffffff ;  /* 0xffffffff000b7802 */ /* 0x000fc80000000f00 */
[----:B------:R-:W-:-:S07]  /*37e20*/  MOV R206, R205 ;  /* 0x000000cd00ce7202 */ /* 0x000fce0000000f00 */
[----:B------:R-:W-:Y:S05]  /*37e30*/  WARPSYNC.COLLECTIVE R11, `(.L_x_68637) ;  /* 0x000000000b087348 */ /* 0x000fea0003c00000 */
[----:B------:R0:W1:Y:S02]  /*37e40*/  SHFL.BFLY P6, R11, R206, R204, R13 ;  /* 0x0c0000ccce0b7389 */ /* 0x00006400000c000d */
[----:B01----:R-:W-:Y:S05]  /*37e50*/  ENDCOLLECTIVE ;  /* 0x000000000000791b */ /* 0x003fea0003800000 */
.L_x_68637:
[----:B------:R-:W-:Y:S02]  /*37e60*/  HFMA2 R204, -RZ, RZ, 0, 4.76837158203125e-07 ;  /* 0x00000008ffcc7431 */ /* 0x000fe400000001ff */
[----:B------:R-:W-:Y:S01]  /*37e70*/  FADD.FTZ R205, R205, R11 ;  /* 0x0000000bcdcd7221 */ /* 0x000fe20000010000 */
[----:B------:R-:W-:-:S03]  /*37e80*/  IMAD.MOV.U32 R11, RZ, RZ, -0x1 ;  /* 0xffffffffff0b7424 */ /* 0x000fc600078e00ff */
[----:B------:R-:W-:-:S07]  /*37e90*/  IMAD.MOV.U32 R206, RZ, RZ, R205 ;  /* 0x000000ffffce7224 */ /* 0x000fce00078e00cd */
[----:B------:R-:W-:Y:S05]  /*37ea0*/  WARPSYNC.COLLECTIVE R11, `(.L_x_68638) ;  /* 0x000000000b087348 */ /* 0x000fea0003c00000 */
[----:B------:R0:W1:Y:S02]  /*37eb0*/  SHFL.BFLY P6, R11, R206, R204, R13 ;  /* 0x0c0000ccce0b7389 */ /* 0x00006400000c000d */
[----:B01----:R-:W-:Y:S05]  /*37ec0*/  ENDCOLLECTIVE ;  /* 0x000000000000791b */ /* 0x003fea0003800000 */
.L_x_68638:
[----:B------:R-:W-:Y:S02]  /*37ed0*/  IMAD.MOV.U32 R204, RZ, RZ, 0x10 ;  /* 0x00000010ffcc7424 */ /* 0x000fe400078e00ff */
[----:B------:R-:W-:Y:S01]  /*37ee0*/  FADD.FTZ R205, R205, R11 ;  /* 0x0000000bcdcd7221 */ /* 0x000fe20000010000 */
[----:B------:R-:W-:-:S04]  /*37ef0*/  MOV R11, 0xffffffff ;  /* 0xffffffff000b7802 */ /* 0x000fc80000000f00 */
[----:B------:R-:W-:-:S07]  /*37f00*/  MOV R206, R205 ;  /* 0x000000cd00ce7202 */ /* 0x000fce0000000f00 */
[----:B------:R-:W-:Y:S05]  /*37f10*/  WARPSYNC.COLLECTIVE R11, `(.L_x_68639) ;  /* 0x000000000b087348 */ /* 0x000fea0003c00000 */
[----:B------:R0:W1:Y:S02]  /*37f20*/  SHFL.BFLY P6, R11, R206, R204, R13 ;  /* 0x0c0000ccce0b7389 */ /* 0x00006400000c000d */
[----:B01----:R-:W-:Y:S05]  /*37f30*/  ENDCOLLECTIVE ;  /* 0x000000000000791b */ /* 0x003fea0003800000 */
.L_x_68639:
        /* <DEDUP_REMOVED lines=148> */
.L_x_68640:
[----:B------:R-:W-:Y:S02]  /*38880*/  HFMA2 R204, -RZ, RZ, 0, 1.1920928955078125e-07 ;  /* 0x00000002ffcc7431 */ /* 0x000fe400000001ff */
[----:B------:R-:W-:Y:S01]  /*38890*/  FADD.FTZ R205, R205, R11 ;  /* 0x0000000bcdcd7221 */ /* 0x000fe20000010000 */
[----:B------:R-:W-:-:S03]  /*388a0*/  IMAD.MOV.U32 R11, RZ, RZ, -0x1 ;  /* 0xffffffffff0b7424 */ /* 0x000fc600078e00ff */
[----:B------:R-:W-:-:S07]  /*388b0*/  IMAD.MOV.U32 R206, RZ, RZ, R205 ;  /* 0x000000ffffce7224 */ /* 0x000fce00078e00cd */
[----:B------:R-:W-:Y:S05]  /*388c0*/  WARPSYNC.COLLECTIVE R11, `(.L_x_68641) ;  /* 0x000000000b087348 */ /* 0x000fea0003c00000 */
[----:B------:R0:W1:Y:S02]  /*388d0*/  SHFL.BFLY P6, R11, R206, R204, R13 ;  /* 0x0c0000ccce0b7389 */ /* 0x00006400000c000d */
[----:B01----:R-:W-:Y:S05]  /*388e0*/  ENDCOLLECTIVE ;  /* 0x000000000000791b */ /* 0x003fea0003800000 */
.L_x_68641:
[----:B------:R-:W-:Y:S02]  /*388f0*/  IMAD.MOV.U32 R204, RZ, RZ, 0x4 ;  /* 0x00000004ffcc7424 */ /* 0x000fe400078e00ff */
[----:B------:R-:W-:Y:S01]  /*38900*/  FADD.FTZ R205, R205, R11 ;  /* 0x0000000bcdcd7221 */ /* 0x000fe20000010000 */
[----:B------:R-:W-:-:S04]  /*38910*/  MOV R11, 0xffffffff ;  /* 0xffffffff000b7802 */ /* 0x000fc80000000f00 */
[----:B------:R-:W-:-:S07]  /*38920*/  MOV R206, R205 ;  /* 0x000000cd00ce7202 */ /* 0x000fce0000000f00 */
[----:B------:R-:W-:Y:S05]  /*38930*/  WARPSYNC.COLLECTIVE R11, `(.L_x_68642) ;  /* 0x000000000b087348 */ /* 0x000fea0003c00000 */
[----:B------:R0:W1:Y:S02]  /*38940*/  SHFL.BFLY P6, R11, R206, R204, R13 ;  /* 0x0c0000ccce0b7389 */ /* 0x00006400000c000d */
[----:B01----:R-:W-:Y:S05]  /*38950*/  ENDCOLLECTIVE ;  /* 0x000000000000791b */ /* 0x003fea0003800000 */
.L_x_68642:
[----:B------:R-:W-:Y:S02]  /*38960*/  HFMA2 R204, -RZ, RZ, 0, 4.76837158203125e-07 ;  /* 0x00000008ffcc7431 */ /* 0x000fe400000001ff */
[----:B------:R-:W-:Y:S01]  /*38970*/  FADD.FTZ R205, R205, R11 ;  /* 0x0000000bcdcd7221 */ /* 0x000fe20000010000 */
[----:B------:R-:W-:-:S03]  /*38980*/  IMAD.MOV.U32 R11, RZ, RZ, -0x1 ;  /* 0xffffffffff0b7424 */ /* 0x000fc600078e00ff */
[----:B------:R-:W-:-:S07]  /*38990*/  IMAD.MOV.U32 R206, RZ, RZ, R205 ;  /* 0x000000ffffce7224 */ /* 0x000fce00078e00cd */
[----:B------:R-:W-:Y:S05]  /*389a0*/  WARPSYNC.COLLECTIVE R11, `(.L_x_68643) ;  /* 0x000000000b087348 */ /* 0x000fea0003c00000 */
[----:B------:R0:W1:Y:S02]  /*389b0*/  SHFL.BFLY P6, R11, R206, R204, R13 ;  /* 0x0c0000ccce0b7389 */ /* 0x00006400000c000d */
[----:B01----:R-:W-:Y:S05]  /*389c0*/  ENDCOLLECTIVE ;  /* 0x000000000000791b */ /* 0x003fea0003800000 */
.L_x_68643:
[----:B------:R-:W-:Y:S02]  /*389d0*/  IMAD.MOV.U32 R204, RZ, RZ, 0x10 ;  /* 0x00000010ffcc7424 */ /* 0x000fe400078e00ff */
[----:B------:R-:W-:Y:S01]  /*389e0*/  FADD.FTZ R205, R205, R11 ;  /* 0x0000000bcdcd7221 */ /* 0x000fe20000010000 */
[----:B------:R-:W-:-:S04]  /*389f0*/  MOV R11, 0xffffffff ;  /* 0xffffffff000b7802 */ /* 0x000fc80000000f00 */
[----:B------:R-:W-:-:S07]  /*38a00*/  MOV R206, R205 ;  /* 0x000000cd00ce7202 */ /* 0x000fce0000000f00 */
[----:B------:R-:W-:Y:S05]  /*38a10*/  WARPSYNC.COLLECTIVE R11, `(.L_x_68644) ;  /* 0x000000000b087348 */ /* 0x000fea0003c00000 */
[----:B------:R0:W1:Y:S02]  /*38a20*/  SHFL.BFLY P6, R11, R206, R204, R13 ;  /* 0x0c0000ccce0b7389 */ /* 0x00006400000c000d */
[----:B01----:R-:W-:Y:S05]  /*38a30*/  ENDCOLLECTIVE ;  /* 0x000000000000791b */ /* 0x003fea0003800000 */
.L_x_68644:
[----:B------:R-:W-:Y:S05]  /*38a40*/  BRA `(.L_x_68645) ;  /* 0xffffffd800987947 */ /* 0x000fea000383ffff */
.L_x_68646:
        /* <DEDUP_REMOVED lines=11> */
.L_x_71576:


//--------------------- .text._ZN10layer_norm13ln_fwd_kernelINS_13Kernel_traitsIfffffjLj2048ELj1ELj4ELj1ELj16ENS_18Kernel_traits_baseILj2048EfffffjLj128EEEEELb1ELb1ELb0ELb1EEEvNS_9FwdParamsE --------------------------
	.section	.text._ZN10layer_norm13ln_fwd_kernelINS_13Kernel_traitsIfffffjLj2048ELj1ELj4ELj1ELj16ENS_18Kernel_traits_baseILj2048EfffffjLj128EEEEELb1ELb1ELb0ELb1EEEvNS_9FwdParamsE,"ax",@progbits
	.align	128
        .global         _ZN10layer_norm13ln_fwd_kernelINS_13Kernel_traitsIfffffjLj2048ELj1ELj4ELj1ELj16ENS_18Kernel_traits_baseILj2048EfffffjLj128EEEEELb1ELb1ELb0ELb1EEEvNS_9FwdParamsE
        .type           _ZN10layer_norm13ln_fwd_kernelINS_13Kernel_traitsIfffffjLj2048ELj1ELj4ELj1ELj16ENS_18Kernel_traits_baseILj2048EfffffjLj128EEEEELb1ELb1ELb0ELb1EEEvNS_9FwdParamsE,@function
        .size           _ZN10layer_norm13ln_fwd_kernelINS_13Kernel_traitsIfffffjLj2048ELj1ELj4ELj1ELj16ENS_18Kernel_traits_baseILj2048EfffffjLj128EEEEELb1ELb1ELb0ELb1EEEvNS_9FwdParamsE,(.L_x_71577 - _ZN10layer_norm13ln_fwd_kernelINS_13Kernel_traitsIfffffjLj2048ELj1ELj4ELj1ELj16ENS_18Kernel_traits_baseILj2048EfffffjLj128EEEEELb1ELb1ELb0ELb1EEEvNS_9FwdParamsE)
        .other          _ZN10layer_norm13ln_fwd_kernelINS_13Kernel_traitsIfffffjLj2048ELj1ELj4ELj1ELj16ENS_18Kernel_traits_baseILj2048EfffffjLj128EEEEELb1ELb1ELb0ELb1EEEvNS_9FwdParamsE,@"STO_CUDA_ENTRY STV_DEFAULT"
_ZN10layer_norm13ln_fwd_kernelINS_13Kernel_traitsIfffffjLj2048ELj1ELj4ELj1ELj16ENS_18Kernel_traits_baseILj2048EfffffjLj128EEEEELb1ELb1ELb0ELb1EEEvNS_9FwdParamsE:
.text._ZN10layer_norm13ln_fwd_kernelINS_13Kernel_traitsIfffffjLj2048ELj1ELj4ELj1ELj16ENS_18Kernel_traits_baseILj2048EfffffjLj128EEEEELb1ELb1ELb0ELb1EEEvNS_9FwdParamsE:
        /* <DEDUP_REMOVED lines=22> */
[----:B-----5:R-:W-:Y:S01]  /*0160*/  IMAD R0, R9, UR9, R6 ;  /* 0x0000000909007c24 */ /* 0x020fe2000f8e0206 */
[----:B--2---:R-:W-:Y:S02]  /*0170*/  @P0 R2UR UR4, R2 ;  /* 0x00000000020402ca */ /* 0x004fe400000e0000 */
[----:B------:R-:W-:Y:S02]  /*0180*/  @P0 R2UR UR5, R3 ;  /* 0x00000000030502ca */ /* 0x000fe400000e0000 */
[----:B------:R-:W-:Y:S02]  /*0190*/  LOP3.LUT R3, R6, 0x1f, RZ, 0xc0, !PT ;  /* 0x0000001f06037812 */ /* 0x000fe400078ec0ff */
[----:B0-----:R-:W-:-:S02]  /*01a0*/  @P0 IADD3 R212, P1, PT, R4, R7, RZ ;  /* 0x0000000704d40210 */ /* 0x001fc40007f3e0ff */
[----:B------:R-:W-:Y:S02]  /*01b0*/  SHF.R.U32.HI R7, RZ, 0x5, R6 ;  /* 0x00000005ff077819 */ /* 0x000fe40000011606 */
[----:B------:R-:W-:Y:S02]  /*01c0*/  @P0 IADD3.X R213, PT, PT, RZ, R5, RZ, P1, !PT ;  /* 0x00000005ffd50210 */ /* 0x000fe40000ffe4ff */
[----:B------:R-:W-:Y:S01]  /*01d0*/  LOP3.LUT R7, R7, UR8, RZ, 0xfc, !PT ;  /* 0x0000000807077c12 */ /* 0x000fe2000f8efcff */
[----:B------:R-:W-:Y:S01]  /*01e0*/  UIADD3 UR11, UPT, UPT, UR4, 0x78dde6e4, URZ ;  /* 0x78dde6e4040b7890 */ /* 0x000fe2000fffe0ff */
[--C-:B------:R-:W-:Y:S01]  /*01f0*/  SHF.R.U64 R2, R212, 0x2, R213.reuse ;  /* 0x00000002d4027819 */ /* 0x100fe200000012d5 */
[----:B------:R-:W-:Y:S01]  /*0200*/  UIADD3 UR10, UPT, UPT, UR5, 0x32370b8f, URZ ;  /* 0x32370b8f050a7890 */ /* 0x000fe2000fffe0ff */
[----:B------:R-:W-:Y:S01]  /*0210*/  SHF.R.U32.HI R5, RZ, 0x2, R213 ;  /* 0x00000002ff057819 */ /* 0x000fe200000116d5 */
[----:B------:R-:W-:Y:S02]  /*0220*/  UIADD3 UR14, UPT, UPT, UR5, 0x1fd5c5a3, URZ ;  /* 0x1fd5c5a3050e7890 */ /* 0x000fe4000fffe0ff */
        /* <DEDUP_REMOVED lines=88> */
.L_x_68647:
        /* <DEDUP_REMOVED lines=98> */
.L_x_68648:
[----:B------:R-:W2:Y:S02]  /*0dd0*/  LDCU UR8, c[0x0][0x384] ;  /* 0x00007080ff0877ac */ /* 0x000ea40008000800 */
[----:B--2---:R-:W-:-:S13]  /*0de0*/  ISETP.GE.AND P0, PT, R7, UR8, PT ;  /* 0x0000000807007c0c */ /* 0x004fda000bf06270 */
[----:B------:R-:W-:Y:S05]  /*0df0*/  @P0 EXIT ;  /* 0x000000000000094d */ /* 0x000fea0003800000 */
[----:B------:R-:W-:Y:S01]  /*0e00*/  IMAD.HI.U32 R4, R0, -0x326172a9, RZ ;  /* 0xcd9e8d5700047827 */ /* 0x000fe200078e00ff */
[----:B------:R-:W-:Y:S01]  /*0e10*/  UIADD3 UR9, UPT, UPT, UR5, -0x4498517b, URZ ;  /* 0xbb67ae8505097890 */ /* 0x000fe2000fffe0ff */
[----:B------:R-:W-:Y:S01]  /*0e20*/  LOP3.LUT R212, R212, 0x3, RZ, 0xc0, !PT ;  /* 0x00000003d4d47812 */ /* 0x000fe200078ec0ff */
[----:B------:R-:W-:Y:S01]  /*0e30*/  UIADD3 UR8, UPT, UPT, UR4, -0x61c88647, URZ ;  /* 0x9e3779b904087890 */ /* 0x000fe2000fffe0ff */
[C---:B------:R-:W-:Y:S01]  /*0e40*/  IMAD.HI.U32 R3, R2.reuse, -0x2daee0ad, RZ ;  /* 0xd2511f5302037827 */ /* 0x040fe200078e00ff */
[----:B------:R-:W-:Y:S01]  /*0e50*/  LOP3.LUT R4, R5, UR4, R4, 0x96, !PT ;  /* 0x0000000405047c12 */ /* 0x000fe2000f8e9604 */
[----:B------:R-:W-:Y:S02]  /*0e60*/  UIADD3 UR12, UPT, UPT, UR4, -0x4ab325aa, URZ ;  /* 0xb54cda56040c7890 */ /* 0x000fe4000fffe0ff */
[----:B01----:R-:W-:Y:S01]  /*0e70*/  IMAD R11, R2, -0x2daee0ad, RZ ;  /* 0xd2511f53020b7824 */ /* 0x003fe200078e02ff */
[----:B------:R-:W-:Y:S01]  /*0e80*/  LOP3.LUT R3, R3, UR5, RZ, 0x3c, !PT ;  /* 0x0000000503037c12 */ /* 0x000fe2000f8e3cff */
[----:B------:R-:W-:Y:S01]  /*0e90*/  IMAD.HI.U32 R8, R4, -0x2daee0ad, RZ ;  /* 0xd2511f5304087827 */ /* 0x000fe200078e00ff */
[----:B------:R-:W-:Y:S01]  /*0ea0*/  UIADD3 UR13, UPT, UPT, UR5, 0x646e171e, URZ ;  /* 0x646e171e050d7890 */ /* 0x000fe2000fffe0ff */
[----:B------:R-:W0:Y:S02]  /*0eb0*/  LDCU.64 UR18, c[0x0][0x3e0] ;  /* 0x00007c00ff1277ac */ /* 0x000e240008000a00 */
        /* <DEDUP_REMOVED lines=13> */
[----:B------:R-:W-:Y:S01]  /*0f90*/  UIADD3 UR9, UPT, UPT, UR5, -0x126145ec, URZ ;  /* 0xed9eba1405097890 */ /* 0x000fe2000fffe0ff */
[----:B0-----:R-:W-:Y:S02]  /*0fa0*/  ISETP.NE.U32.AND P1, PT, RZ, UR18, PT ;  /* 0x00000012ff007c0c */ /* 0x001fe4000bf25070 */
[----:B------:R-:W-:Y:S01]  /*0fb0*/  IMAD R11, R6, -0x2daee0ad, RZ ;  /* 0xd2511f53060b7824 */ /* 0x000fe200078e02ff */
[----:B------:R-:W-:Y:S01]  /*0fc0*/  LOP3.LUT R4, R9, UR8, R4, 0x96, !PT ;  /* 0x0000000809047c12 */ /* 0x000fe2000f8e9604 */
[----:B------:R-:W-:Y:S01]  /*0fd0*/  UIADD3 UR8, UPT, UPT, UR4, -0x255992d5, URZ ;  /* 0xdaa66d2b04087890 */ /* 0x000fe2000fffe0ff */
[----:B------:R-:W-:Y:S01]  /*0fe0*/  IMAD.HI.U32 R10, R3, -0x2daee0ad, RZ ;  /* 0xd2511f53030a7827 */ /* 0x000fe200078e00ff */
[----:B------:R-:W-:-:S03]  /*0ff0*/  ISETP.NE.AND.EX P1, PT, RZ, UR19, PT, P1 ;  /* 0x00000013ff007c0c */ /* 0x000fc6000bf25310 */
[----:B------:R-:W-:Y:S01]  /*1000*/  IMAD R9, R8, -0x326172a9, RZ ;  /* 0xcd9e8d5708097824 */ /* 0x000fe200078e02ff */
[----:B------:R-:W-:Y:S01]  /*1010*/  LOP3.LUT R10, R11, UR10, R10, 0x96, !PT ;  /* 0x0000000a0b0a7c12 */ /* 0x000fe2000f8e960a */
[----:B------:R-:W-:Y:S01]  /*1020*/  IMAD.HI.U32 R6, R4, -0x326172a9, RZ ;  /* 0xcd9e8d5704067827 */ /* 0x000fe200078e00ff */
[----:B------:R-:W-:-:S03]  /*1030*/  UIADD3 UR10, UPT, UPT, UR4, 0x1715609d, URZ ;  /* 0x1715609d040a7890 */ /* 0x000fc6000fffe0ff */
[----:B------:R-:W-:Y:S01]  /*1040*/  IMAD R8, R3, -0x2daee0ad, RZ ;  /* 0xd2511f5303087824 */ /* 0x000fe200078e02ff */
[----:B------:R-:W-:Y:S01]  /*1050*/  LOP3.LUT R6, R9, UR8, R6, 0x96, !PT ;  /* 0x0000000809067c12 */ /* 0x000fe2000f8e9606 */
[----:B------:R-:W-:Y:S01]  /*1060*/  IMAD R9, R4, -0x326172a9, RZ ;  /* 0xcd9e8d5704097824 */ /* 0x000fe200078e02ff */
[----:B------:R-:W-:Y:S01]  /*1070*/  UIADD3 UR8, UPT, UPT, UR5, -0x56f99767, URZ ;  /* 0xa906689905087890 */ /* 0x000fe2000fffe0ff */
[----:B------:R-:W-:-:S04]  /*1080*/  IMAD.HI.U32 R4, R10, -0x326172a9, RZ ;  /* 0xcd9e8d570a047827 */ /* 0x000fc800078e00ff */
[C---:B------:R-:W-:Y:S01]  /*1090*/  IMAD.HI.U32 R3, R6.reuse, -0x2daee0ad, RZ ;  /* 0xd2511f5306037827 */ /* 0x040fe200078e00ff */
[----:B------:R-:W-:Y:S01]  /*10a0*/  LOP3.LUT R4, R9, UR11, R4, 0x96, !PT ;  /* 0x0000000b09047c12 */ /* 0x000fe2000f8e9604 */
[----:B------:R-:W0:Y:S02]  /*10b0*/  LDCU UR11, c[0x0][0x408] ;  /* 0x00008100ff0b77ac */ /* 0x000e240008000800 */
[----:B------:R-:W-:Y:S01]  /*10c0*/  IMAD R11, R6, -0x2daee0ad, RZ ;  /* 0xd2511f53060b7824 */ /* 0x000fe200078e02ff */
[----:B------:R-:W-:Y:S01]  /*10d0*/  LOP3.LUT R3, R8, UR9, R3, 0x96, !PT ;  /* 0x0000000908037c12 */ /* 0x000fe2000f8e9603 */
[----:B------:R-:W-:Y:S01]  /*10e0*/  IMAD.HI.U32 R8, R4, -0x2daee0ad, RZ ;  /* 0xd2511f5304087827 */ /* 0x000fe200078e00ff */
[----:B------:R-:W-:-:S03]  /*10f0*/  UIADD3 UR9, UPT, UPT, UR4, 0x5384540f, URZ ;  /* 0x5384540f04097890 */ /* 0x000fc6000fffe0ff */
[----:B------:R-:W-:Y:S01]  /*1100*/  IMAD R9, R10, -0x326172a9, RZ ;  /* 0xcd9e8d570a097824 */ /* 0x000fe200078e02ff */
[----:B------:R-:W-:Y:S01]  /*1110*/  LOP3.LUT R8, R11, UR8, R8, 0x96, !PT ;  /* 0x000000080b087c12 */ /* 0x000fe2000f8e9608 */
[----:B------:R-:W-:-:S04]  /*1120*/  IMAD.HI.U32 R6, R3, -0x326172a9, RZ ;  /* 0xcd9e8d5703067827 */ /* 0x000fc800078e00ff */
[----:B------:R-:W-:Y:S01]  /*1130*/  IMAD R10, R3, -0x326172a9, RZ ;  /* 0xcd9e8d57030a7824 */ /* 0x000fe200078e02ff */
[----:B------:R-:W-:Y:S01]  /*1140*/  LOP3.LUT R6, R9, UR10, R6, 0x96, !PT ;  /* 0x0000000a09067c12 */ /* 0x000fe2000f8e9606 */
[----:B------:R-:W-:Y:S01]  /*1150*/  IMAD R9, R4, -0x2daee0ad, RZ ;  /* 0xd2511f5304097824 */ /* 0x000fe200078e02ff */
[----:B------:R-:W1:Y:S01]  /*1160*/  LDCU UR10, c[0x0][0x404] ;  /* 0x00008080ff0a77ac */ /* 0x000e620008000800 */
[----:B------:R-:W-:-:S04]  /*1170*/  IMAD.HI.U32 R3, R8, -0x326172a9, RZ ;  /* 0xcd9e8d5708037827 */ /* 0x000fc800078e00ff */
[----:B------:R-:W-:Y:S01]  /*1180*/  IMAD.HI.U32 R4, R6, -0x2daee0ad, RZ ;  /* 0xd2511f5306047827 */ /* 0x000fe200078e00ff */
        /* <DEDUP_REMOVED lines=27> */
.L_x_69321:
[----:B-1----:R-:W0:Y:S01]  /*1340*/  S2R R13, SR_TID.X ;  /* 0x00000000000d7919 */ /* 0x002e220000002100 */
[----:B------:R-:W1:Y:S01]  /*1350*/  LDC.64 R214, c[0x0][0x390] ;  /* 0x0000e400ffd67b82 */ /* 0x000e620000000a00 */
[----:B------:R-:W-:Y:S02]  /*1360*/  IMAD R9, R7, UR12, RZ ;  /* 0x0000000c07097c24 */ /* 0x000fe4000f8e02ff */
[----:B------:R-:W-:-:S03]  /*1370*/  IMAD.MOV.U32 R16, RZ, RZ, 0x3f800000 ;  /* 0x3f800000ff107424 */ /* 0x000fc600078e00ff */
[----:B------:R-:W-:Y:S02]  /*1380*/  SHF.R.S32.HI R12, RZ, 0x1f, R9 ;  /* 0x0000001fff0c7819 */ /* 0x000fe40000011409 */
[----:B------:R-:W2:Y:S02]  /*1390*/  @P1 LDC.64 R10, c[0x0][0x3e0] ;  /* 0x0000f800ff0a1b82 */ /* 0x000ea40000000a00 */
[----:B------:R-:W-:Y:S02]  /*13a0*/  LEA.HI R12, R12, R9, RZ, 0x2 ;  /* 0x000000090c0c7211 */ /* 0x000fe400078f10ff */
[----:B0-----:R-:W-:Y:S01]  /*13b0*/  LOP3.LUT R15, R13, 0x1f, RZ, 0xc0, !PT ;  /* 0x0000001f0d0f7812 */ /* 0x001fe200078ec0ff */
[----:B--2---:R-:W-:-:S03]  /*13c0*/  @P1 IMAD.WIDE R10, R7, 0x4, R10 ;  /* 0x00000004070a1825 */ /* 0x004fc600078e020a */
[----:B------:R-:W-:Y:S02]  /*13d0*/  LEA.HI.SX32 R15, R12, R15, 0x1e ;  /* 0x0000000f0c0f7211 */ /* 0x000fe400078ff2ff */
[----:B-----5:R0:W5:Y:S03]  /*13e0*/  @P1 LDG.E R16, desc[UR6][R10.64] ;  /* 0x000000060a101981 */ /* 0x020166000c1e1900 */
[----:B-1----:R-:W-:-:S06]  /*13f0*/  IMAD.WIDE.U32 R20, R15, 0x10, R214 ;  /* 0x000000100f147825 */ /* 0x002fcc00078e00d6 */
[----:B------:R-:W5:Y:S01]  /*1400*/  LDG.E.128 R20, desc[UR6][R20.64] ;  /* 0x0000000614147981 */ /* 0x000f62000c1e1d00 */
[----:B------:R-:W-:-:S04]  /*1410*/  ISETP.NE.U32.AND P0, PT, RZ, UR8, PT ;  /* 0x00000008ff007c0c */ /* 0x000fc8000bf05070 */
        /* <DEDUP_REMOVED lines=9> */
[----:B------:R-:W-:Y:S02]  /*14b0*/  IMAD.U32 R196, RZ, RZ, UR4 ;  /* 0x00000004ffc47e24 */ /* 0x000fe4000f8e00ff */
[----:B------:R-:W-:-:S02]  /*14c0*/  IMAD.U32 R197, RZ, RZ, UR4 ;  /* 0x00000004ffc57e24 */ /* 0x000fc4000f8e00ff */
[----:B------:R-:W-:Y:S01]  /*14d0*/  IMAD.U32 R199, RZ, RZ, UR4 ;  /* 0x00000004ffc77e24 */ /* 0x000fe2000f8e00ff */
[----:B------:R-:W-:Y:S01]  /*14e0*/  IADD3 R17, PT, PT, R17, 0x1fd5c5a3, RZ ;  /* 0x1fd5c5a311117810 */ /* 0x000fe20007ffe0ff */
[----:B------:R-:W-:Y:S01]  /*14f0*/  IMAD.MOV.U32 R252, RZ, RZ, 0x2f800000 ;  /* 0x2f800000fffc7424 */ /* 0x000fe200078e00ff */
[----:B------:R-:W-:Y:S01]  /*1500*/  IADD3 R192, PT, PT, R192, 0x32370b8f, RZ ;  /* 0x32370b8fc0c07810 */ /* 0x000fe20007ffe0ff */
[----:B------:R-:W-:Y:S01]  /*1510*/  VIADD R18, R18, 0x96a522ad ;  /* 0x96a522ad12127836 */ /* 0x000fe20000000000 */
[----:B------:R-:W-:Y:S01]  /*1520*/  IADD3 R195, PT, PT, R195, -0xe443238, RZ ;  /* 0xf1bbcdc8c3c37810 */ /* 0x000fe20007ffe0ff */
[----:B------:R-:W-:Y:S01]  /*1530*/  VIADD R19, R19, 0x78dde6e4 ;  /* 0x78dde6e413137836 */ /* 0x000fe20000000000 */
[----:B------:R-:W-:Y:S01]  /*1540*/  IADD3 R198, PT, PT, R198, -0x255992d5, RZ ;  /* 0xdaa66d2bc6c67810 */ /* 0x000fe20007ffe0ff */
[----:B------:R-:W-:Y:S02]  /*1550*/  VIADD R193, R193, 0xdb3d7428 ;  /* 0xdb3d7428c1c17836 */ /* 0x000fe40000000000 */
[----:B------:R-:W-:-:S02]  /*1560*/  VIADD R194, R194, 0x646e171e ;  /* 0x646e171ec2c27836 */ /* 0x000fc40000000000 */
[----:B------:R-:W-:Y:S02]  /*1570*/  VIADD R196, R196, 0x5384540f ;  /* 0x5384540fc4c47836 */ /* 0x000fe40000000000 */
[----:B------:R-:W-:Y:S02]  /*1580*/  VIADD R197, R197, 0x9e3779b9 ;  /* 0x9e3779b9c5c57836 */ /* 0x000fe40000000000 */
[----:B------:R-:W-:Y:S01]  /*1590*/  VIADD R199, R199, 0x1715609d ;  /* 0x1715609dc7c77836 */ /* 0x000fe20000000000 */
[----:B0-----:R-:W-:Y:S06]  /*15a0*/  @!P0 BRA `(.L_x_68649) ;  /* 0x0000001400808947 */ /* 0x001fec0003800000 */
        /* <DEDUP_REMOVED lines=14> */
.L_x_71416:
[----:B------:R-:W-:Y:S05]  /*1690*/  BRX R10 -0x16a0                                        (*"BRANCH_TARGETS .L_x_71417,.L_x_71418,.L_x_71419"*) ;  /* 0xffffffe80a587949 */ /* 0x000fea000383ffff */
.L_x_71419:
[----:B------:R-:W-:Y:S01]  /*16a0*/  VIADD R9, R212, 0x1 ;  /* 0x00000001d4097836 */ /* 0x000fe20000000000 */
[----:B------:R-:W-:Y:S01]  /*16b0*/  MOV R11, R4 ;  /* 0x00000004000b7202 */ /* 0x000fe20000000f00 */
[----:B------:R-:W-:Y:S01]  /*16c0*/  IMAD.MOV.U32 R10, RZ, RZ, R211 ;  /* 0x000000ffff0a7224 */ /* 0x000fe200078e00d3 */
[----:B------:R-:W-:Y:S06]  /*16d0*/  BRA `(.L_x_68651) ;  /* 0x0000000400087947 */ /* 0x000fec0003800000 */
.L_x_71417:
[----:B------:R-:W-:Y:S01]  /*16e0*/  IMAD.MOV.U32 R10, RZ, RZ, R211 ;  /* 0x000000ffff0a7224 */ /* 0x000fe200078e00d3 */
[----:B------:R-:W-:Y:S01]  /*16f0*/  MOV R11, R3 ;  /* 0x00000003000b7202 */ /* 0x000fe20000000f00 */
[----:B------:R-:W-:Y:S01]  /*1700*/  IMAD.MOV.U32 R9, RZ, RZ, 0x3 ;  /* 0x00000003ff097424 */ /* 0x000fe200078e00ff */
[----:B------:R-:W-:Y:S06]  /*1710*/  BRA `(.L_x_68651) ;  /* 0x0000000000f87947 */ /* 0x000fec0003800000 */
.L_x_71418:
        /* <DEDUP_REMOVED lines=13> */
.L_x_68653:
[----:B------:R-:W-:Y:S05]  /*17f0*/  BSYNC.RECONVERGENT B1 ;  /* 0x0000000000017941 */ /* 0x000fea0003800200 */
.L_x_68652:
[----:B------:R-:W-:Y:S01]  /*1800*/  IMAD.WIDE.U32 R24, R0, -0x326172a9, RZ ;  /* 0xcd9e8d5700187825 */ /* 0x000fe200078e00ff */
[----:B------:R-:W-:Y:S01]  /*1810*/  LOP3.LUT R8, R6, UR5, R13, 0x96, !PT ;  /* 0x0000000506087c12 */ /* 0x000fe2000f8e960d */
[----:B------:R-:W-:Y:S02]  /*1820*/  UIADD3 UR15, UPT, UPT, UR5, -0x4498517b, URZ ;  /* 0xbb67ae85050f7890 */ /* 0x000fe4000fffe0ff */
[----:B------:R-:W-:Y:S01]  /*1830*/  UIADD3 UR16, UPT, UPT, UR5, 0x76cf5d0a, URZ ;  /* 0x76cf5d0a05107890 */ /* 0x000fe2000fffe0ff */
[----:B------:R-:W-:Y:S01]  /*1840*/  LOP3.LUT R10, R5, UR4, R25, 0x96, !PT ;  /* 0x00000004050a7c12 */ /* 0x000fe2000f8e9619 */
[----:B------:R-:W-:-:S04]  /*1850*/  IMAD.WIDE.U32 R8, R8, -0x326172a9, RZ ;  /* 0xcd9e8d5708087825 */ /* 0x000fc800078e00ff */
[----:B------:R-:W-:Y:S01]  /*1860*/  IMAD.WIDE.U32 R10, R10, -0x2daee0ad, RZ ;  /* 0xd2511f530a0a7825 */ /* 0x000fe200078e00ff */
[----:B------:R-:W-:-:S04]  /*1870*/  LOP3.LUT R13, R197, R24, R9, 0x96, !PT ;  /* 0x00000018c50d7212 */ /* 0x000fc800078e9609 */
[----:B------:R-:W-:Y:S01]  /*1880*/  LOP3.LUT R24, R12, UR15, R11, 0x96, !PT ;  /* 0x0000000f0c187c12 */ /* 0x000fe2000f8e960b */
[----:B------:R-:W-:Y:S01]  /*1890*/  IMAD.WIDE.U32 R12, R13, -0x2daee0ad, RZ ;  /* 0xd2511f530d0c7825 */ /* 0x000fe200078e00ff */
[----:B------:R-:W-:-:S03]  /*18a0*/  UIADD3 UR15, UPT, UPT, UR4, 0x3c6ef372, URZ ;  /* 0x3c6ef372040f7890 */ /* 0x000fc6000fffe0ff */
[----:B------:R-:W-:Y:S01]  /*18b0*/  IMAD.WIDE.U32 R24, R24, -0x326172a9, RZ ;  /* 0xcd9e8d5718187825 */ /* 0x000fe200078e00ff */
[----:B------:R-:W-:-:S04]  /*18c0*/  LOP3.LUT R9, R10, UR16, R13, 0x96, !PT ;  /* 0x000000100a097c12 */ /* 0x000fc8000f8e960d */
        /* <DEDUP_REMOVED lines=34> */
[----:B------:R-:W-:-:S07]  /*1af0*/  IMAD.MOV.U32 R11, RZ, RZ, R211 ;  /* 0x000000ffff0b7224 */ /* 0x000fce00078e00d3 */
.L_x_68651:
[----:B------:R-:W-:Y:S05]  /*1b00*/  BSYNC.RECONVERGENT B0 ;  /* 0x0000000000007941 */ /* 0x000fea0003800200 */
.L_x_68650:
        /* <DEDUP_REMOVED lines=23> */
.L_x_68656:
        /* <DEDUP_REMOVED lines=13> */
.L_x_68658:
[----:B------:R-:W-:Y:S05]  /*1d50*/  BSYNC.RECONVERGENT B1 ;  /* 0x0000000000017941 */ /* 0x000fea0003800200 */
.L_x_68657:
[----:B------:R-:W-:Y:S01]  /*1d60*/  IMAD.WIDE.U32 R26, R0, -0x326172a9, RZ ;  /* 0xcd9e8d57001a7825 */ /* 0x000fe200078e00ff */
[----:B------:R-:W-:Y:S01]  /*1d70*/  LOP3.LUT R8, R6, UR5, R25, 0x96, !PT ;  /* 0x0000000506087c12 */ /* 0x000fe2000f8e9619 */
[----:B------:R-:W-:Y:S02]  /*1d80*/  UIADD3 UR15, UPT, UPT, UR5, -0x4498517b, URZ ;  /* 0xbb67ae85050f7890 */ /* 0x000fe4000fffe0ff */
[----:B------:R-:W-:Y:S01]  /*1d90*/  HFMA2 R14, -RZ, RZ, 0, 0 ;  /* 0x00000000ff0e7431 */ /* 0x000fe200000001ff */
[----:B------:R-:W-:Y:S01]  /*1da0*/  UIADD3 UR16, UPT, UPT, UR5, 0x76cf5d0a, URZ ;  /* 0x76cf5d0a05107890 */ /* 0x000fe2000fffe0ff */
[----:B------:R-:W-:Y:S01]  /*1db0*/  LOP3.LUT R12, R5, UR4, R27, 0x96, !PT ;  /* 0x00000004050c7c12 */ /* 0x000fe2000f8e961b */
[----:B------:R-:W-:-:S04]  /*1dc0*/  IMAD.WIDE.U32 R8, R8, -0x326172a9, RZ ;  /* 0xcd9e8d5708087825 */ /* 0x000fc800078e00ff */
[----:B------:R-:W-:Y:S01]  /*1dd0*/  IMAD.WIDE.U32 R12, R12, -0x2daee0ad, RZ ;  /* 0xd2511f530c0c7825 */ /* 0x000fe200078e00ff */
[----:B------:R-:W-:-:S03]  /*1de0*/  LOP3.LUT R25, R197, R26, R9, 0x96, !PT ;  /* 0x0000001ac5197212 */ /* 0x000fc600078e9609 */
[----:B------:R-:W-:Y:S01]  /*1df0*/  IMAD.MOV.U32 R11, RZ, RZ, R10 ;  /* 0x000000ffff0b7224 */ /* 0x000fe200078e000a */
        /* <DEDUP_REMOVED lines=39> */
.L_x_68655:
[----:B------:R-:W-:Y:S05]  /*2070*/  BSYNC.RECONVERGENT B0 ;  /* 0x0000000000007941 */ /* 0x000fea0003800200 */
.L_x_68654:
        /* <DEDUP_REMOVED lines=21> */
.L_x_68661:
        /* <DEDUP_REMOVED lines=13> */
.L_x_68663:
[----:B------:R-:W-:Y:S05]  /*22a0*/  BSYNC.RECONVERGENT B1 ;  /* 0x0000000000017941 */ /* 0x000fea0003800200 */
.L_x_68662:
        /* <DEDUP_REMOVED lines=49> */
.L_x_68660:
[----:B------:R-:W-:Y:S05]  /*25c0*/  BSYNC.RECONVERGENT B0 ;  /* 0x0000000000007941 */ /* 0x000fea0003800200 */
.L_x_68659:
        /* <DEDUP_REMOVED lines=21> */
.L_x_68666:
        /* <DEDUP_REMOVED lines=13> */
.L_x_68668:
[----:B------:R-:W-:Y:S05]  /*27f0*/  BSYNC.RECONVERGENT B1 ;  /* 0x0000000000017941 */ /* 0x000fea0003800200 */
.L_x_68667:
        /* <DEDUP_REMOVED lines=44> */
[----:B------:R-:W-:Y:S02]  /*2ac0*/  LOP3.LUT R4, R24, UR15, R9, 0x96, !PT ;  /* 0x0000000f18047c12 */ /* 0x000fe4000f8e9609 */
[----:B------:R-:W-:Y:S01]  /*2ad0*/  MOV R9, R10 ;  /* 0x0000000a00097202 */ /* 0x000fe20000000f00 */
[----:B------:R-:W-:Y:S01]  /*2ae0*/  IMAD.MOV.U32 R10, RZ, RZ, R12 ;  /* 0x000000ffff0a7224 */ /* 0x000fe200078e000c */
[----:B------:R-:W-:Y:S01]  /*2af0*/  LOP3.LUT R3, R18, R20, R13, 0x96, !PT ;  /* 0x0000001412037212 */ /* 0x000fe200078e960d */
[----:B------:R-:W-:-:S07]  /*2b00*/  IMAD.MOV.U32 R24, RZ, RZ, RZ ;  /* 0x000000ffff187224 */ /* 0x000fce00078e00ff */
.L_x_68665:
[----:B------:R-:W-:Y:S05]  /*2b10*/  BSYNC.RECONVERGENT B0 ;  /* 0x0000000000007941 */ /* 0x000fea0003800200 */
.L_x_68664:
        /* <DEDUP_REMOVED lines=9> */
.L_x_68649:
        /* <DEDUP_REMOVED lines=16> */
.L_x_68672:
        /* <DEDUP_REMOVED lines=13> */
.L_x_68674:
[----:B------:R-:W-:Y:S05]  /*2d80*/  BSYNC.RECONVERGENT B1 ;  /* 0x0000000000017941 */ /* 0x000fea0003800200 */
.L_x_68673:
        /* <DEDUP_REMOVED lines=45> */
[----:B------:R-:W-:-:S03]  /*3060*/  LOP3.LUT R4, R24, UR15, R9, 0x96, !PT ;  /* 0x0000000f18047c12 */ /* 0x000fc6000f8e9609 */
[----:B------:R-:W-:Y:S01]  /*3070*/  IMAD.MOV.U32 R9, RZ, RZ, R211 ;  /* 0x000000ffff097224 */ /* 0x000fe200078e00d3 */
[----:B------:R-:W-:-:S07]  /*3080*/  LOP3.LUT R3, R18, R12, R11, 0x96, !PT ;  /* 0x0000000c12037212 */ /* 0x000fce00078e960b */
.L_x_68671:
[----:B------:R-:W-:Y:S05]  /*3090*/  BSYNC.RECONVERGENT B0 ;  /* 0x0000000000007941 */ /* 0x000fea0003800200 */
.L_x_68670:
[----:B------:R-:W-:Y:S01]  /*30a0*/  I2FP.F32.U32 R9, R9 ;  /* 0x0000000900097245 */ /* 0x000fe20000201000 */
[----:B------:R-:W-:Y:S01]  /*30b0*/  IMAD.U32 R200, RZ, RZ, UR11 ;  /* 0x0000000bffc87e24 */ /* 0x000fe2000f8e00ff */
[----:B------:R-:W-:Y:S01]  /*30c0*/  ISETP.NE.AND P4, PT, R13, 0x1, PT ;  /* 0x000000010d00780c */ /* 0x000fe20003f85270 */
[----:B------:R-:W-:Y:S01]  /*30d0*/  BSSY.RECONVERGENT B0, `(.L_x_68675) ;  /* 0x0000052000007945 */ /* 0x000fe20003800200 */
[----:B------:R-:W-:Y:S01]  /*30e0*/  MOV R201, UR10 ;  /* 0x0000000a00c97c02 */ /* 0x000fe20008000f00 */
[----:B------:R-:W-:Y:S01]  /*30f0*/  FFMA.FTZ R12, R9, R252, 1.1641532182693481445e-10 ;  /* 0x2f000000090c7423 */ /* 0x000fe200000100fc */
[----:B-----5:R-:W-:Y:S01]  /*3100*/  FMUL.FTZ R9, R20, R16 ;  /* 0x0000001014097220 */ /* 0x020fe20000410000 */
[----:B------:R-:W-:-:S03]  /*3110*/  IMAD.MOV.U32 R14, RZ, RZ, 0x2 ;  /* 0x00000002ff0e7424 */ /* 0x000fc600078e00ff */
        /* <DEDUP_REMOVED lines=14> */
.L_x_68677:
        /* <DEDUP_REMOVED lines=13> */
.L_x_68679:
[----:B------:R-:W-:Y:S05]  /*32d0*/  BSYNC.RECONVERGENT B1 ;  /* 0x0000000000017941 */ /* 0x000fea0003800200 */
.L_x_68678:
[----:B------:R-:W-:Y:S01]  /*32e0*/  IMAD.WIDE.U32 R26, R0, -0x326172a9, RZ ;  /* 0xcd9e8d57001a7825 */ /* 0x000fe200078e00ff */
[----:B------:R-:W-:Y:S01]  /*32f0*/  LOP3.LUT R8, R6, UR5, R25, 0x96, !PT ;  /* 0x0000000506087c12 */ /* 0x000fe2000f8e9619 */
[----:B------:R-:W-:Y:S02]  /*3300*/  UIADD3 UR15, UPT, UPT, UR5, -0x4498517b, URZ ;  /* 0xbb67ae85050f7890 */ /* 0x000fe4000fffe0ff */
[----:B------:R-:W-:Y:S01]  /*3310*/  UIADD3 UR16, UPT, UPT, UR5, 0x76cf5d0a, URZ ;  /* 0x76cf5d0a05107890 */ /* 0x000fe2000fffe0ff */
[----:B------:R-:W-:Y:S01]  /*3320*/  LOP3.LUT R12, R5, UR4, R27, 0x96, !PT ;  /* 0x00000004050c7c12 */ /* 0x000fe2000f8e961b */
[----:B------:R-:W-:-:S04]  /*3330*/  IMAD.WIDE.U32 R8, R8, -0x326172a9, RZ ;  /* 0xcd9e8d5708087825 */ /* 0x000fc800078e00ff */
[----:B------:R-:W-:Y:S01]  /*3340*/  IMAD.WIDE.U32 R12, R12, -0x2daee0ad, RZ ;  /* 0xd2511f530c0c7825 */ /* 0x000fe200078e00ff */
[----:B------:R-:W-:-:S03]  /*3350*/  LOP3.LUT R25, R197, R26, R9, 0x96, !PT ;  /* 0x0000001ac5197212 */ /* 0x000fc600078e9609 */
[----:B------:R-:W-:Y:S01]  /*3360*/  IMAD.MOV.U32 R14, RZ, RZ, RZ ;  /* 0x000000ffff0e7224 */ /* 0x000fe200078e00ff */
        /* <DEDUP_REMOVED lines=39> */
[----:B------:R-:W-:-:S07]  /*35e0*/  LOP3.LUT R3, R18, R24, R13, 0x96, !PT ;  /* 0x0000001812037212 */ /* 0x000fce00078e960d */
.L_x_68676:
[----:B------:R-:W-:Y:S05]  /*35f0*/  BSYNC.RECONVERGENT B0 ;  /* 0x0000000000007941 */ /* 0x000fea0003800200 */
.L_x_68675:
[----:B------:R-:W-:Y:S01]  /*3600*/  I2FP.F32.U32 R9, R9 ;  /* 0x0000000900097245 */ /* 0x000fe20000201000 */
[----:B------:R-:W-:Y:S01]  /*3610*/  FMUL.FTZ R21, R21, R16 ;  /* 0x0000001015157220 */ /* 0x000fe20000410000 */
[----:B------:R-:W-:Y:S01]  /*3620*/  ISETP.NE.AND P5, PT, R14, 0x1, PT ;  /* 0x000000010e00780c */ /* 0x000fe20003fa5270 */
[----:B------:R-:W-:Y:S01]  /*3630*/  BSSY.RECONVERGENT B0, `(.L_x_68680) ;  /* 0x0000050000007945 */ /* 0x000fe20003800200 */
[----:B------:R-:W-:Y:S02]  /*3640*/  HFMA2 R20, -RZ, RZ, 0, 1.1920928955078125e-07 ;  /* 0x00000002ff147431 */ /* 0x000fe400000001ff */
[----:B------:R-:W-:Y:S01]  /*3650*/  FFMA.FTZ R12, R9, R252, 1.1641532182693481445e-10 ;  /* 0x2f000000090c7423 */ /* 0x000fe200000100fc */
[----:B------:R-:W-:-:S04]  /*3660*/  IMAD.MOV.U32 R9, RZ, RZ, R8 ;  /* 0x000000ffff097224 */ /* 0x000fc800078e0008 */
        /* <DEDUP_REMOVED lines=13> */
.L_x_68682:
        /* <DEDUP_REMOVED lines=13> */
.L_x_68684:
[----:B------:R-:W-:Y:S05]  /*3810*/  BSYNC.RECONVERGENT B1 ;  /* 0x0000000000017941 */ /* 0x000fea0003800200 */
.L_x_68683:
        /* <DEDUP_REMOVED lines=47> */
[----:B------:R-:W-:Y:S02]  /*3b10*/  IMAD.MOV.U32 R10, RZ, RZ, R20 ;  /* 0x000000ffff0a7224 */ /* 0x000fe400078e0014 */
[----:B------:R-:W-:-:S07]  /*3b20*/  HFMA2 R20, -RZ, RZ, 0, 0 ;  /* 0x00000000ff147431 */ /* 0x000fce00000001ff */
.L_x_68681:
[----:B------:R-:W-:Y:S05]  /*3b30*/  BSYNC.RECONVERGENT B0 ;  /* 0x0000000000007941 */ /* 0x000fea0003800200 */
.L_x_68680:
[----:B------:R-:W-:Y:S01]  /*3b40*/  I2FP.F32.U32 R9, R9 ;  /* 0x0000000900097245 */ /* 0x000fe20000201000 */
[----:B------:R-:W-:Y:S01]  /*3b50*/  BSSY.RECONVERGENT B0, `(.L_x_68685) ;  /* 0x0000053000007945 */ /* 0x000fe20003800200 */
[----:B------:R-:W-:Y:S01]  /*3b60*/  ISETP.NE.AND P6, PT, R20, 0x1, PT ;  /* 0x000000011400780c */ /* 0x000fe20003fc5270 */
[----:B------:R-:W-:Y:S02]  /*3b70*/  IMAD.MOV.U32 R24, RZ, RZ, 0x2 ;  /* 0x00000002ff187424 */ /* 0x000fe400078e00ff */
[----:B------:R-:W-:Y:S01]  /*3b80*/  FFMA.FTZ R14, R9, R252, 1.1641532182693481445e-10 ;  /* 0x2f000000090e7423 */ /* 0x000fe200000100fc */
[----:B------:R-:W-:Y:S01]  /*3b90*/  FMUL.FTZ R9, R22, R16 ;  /* 0x0000001016097220 */ /* 0x000fe20000410000 */
[----:B------:R-:W-:-:S03]  /*3ba0*/  IMAD.MOV.U32 R13, RZ, RZ, R8 ;  /* 0x000000ffff0d7224 */ /* 0x000fc600078e0008 */
[----:B------:R-:W-:Y:S01]  /*3bb0*/  FMUL.FTZ R9, R9, R200 ;  /* 0x000000c809097220 */ /* 0x000fe20000410000 */
        /* <DEDUP_REMOVED lines=12> */
.L_x_68687:
        /* <DEDUP_REMOVED lines=13> */
.L_x_68689:
[----:B------:R-:W-:Y:S05]  /*3d50*/  BSYNC.RECONVERGENT B1 ;  /* 0x0000000000017941 */ /* 0x000fea0003800200 */
.L_x_68688:
        /* <DEDUP_REMOVED lines=49> */
[----:B------:R-:W-:-:S07]  /*4070*/  IMAD.MOV.U32 R24, RZ, RZ, RZ ;  /* 0x000000ffff187224 */ /* 0x000fce00078e00ff */
.L_x_68686:
[----:B------:R-:W-:Y:S05]  /*4080*/  BSYNC.RECONVERGENT B0 ;  /* 0x0000000000007941 */ /* 0x000fea0003800200 */
.L_x_68685:
[----:B------:R-:W-:Y:S01]  /*4090*/  I2FP.F32.U32 R13, R13 ;  /* 0x0000000d000d7245 */ /* 0x000fe20000201000 */
[----:B------:R-:W-:Y:S01]  /*40a0*/  FMUL.FTZ R23, R23, R16 ;  /* 0x0000001017177220 */ /* 0x000fe20000410000 */
[----:B------:R-:W-:Y:S01]  /*40b0*/  FMUL.FTZ R76, R11, R144 ;  /* 0x000000900b4c7220 */ /* 0x000fe20000410000 */
[----:B------:R-:W-:Y:S01]  /*40c0*/  FMUL.FTZ R77, R12, R145 ;  /* 0x000000910c4d7220 */ /* 0x000fe20000410000 */
[----:B------:R-:W-:Y:S01]  /*40d0*/  FMUL.FTZ R78, R9, R146 ;  /* 0x00000092094e7220 */ /* 0x000fe20000410000 */
[----:B------:R-:W-:Y:S01]  /*40e0*/  FFMA.FTZ R14, R13, R252, 1.1641532182693481445e-10 ;  /* 0x2f0000000d0e7423 */ /* 0x000fe200000100fc */
[----:B------:R-:W-:-:S04]  /*40f0*/  FMUL.FTZ R23, R23, R200 ;  /* 0x000000c817177220 */ /* 0x000fc80000410000 */
[----:B------:R-:W-:-:S04]  /*4100*/  FSETP.GTU.FTZ.AND P6, PT, R14, R201, PT ;  /* 0x000000c90e00720b */ /* 0x000fc80003fdc000 */
[----:B------:R-:W-:Y:S02]  /*4110*/  FSEL R14, R23, RZ, !P6 ;  /* 0x000000ff170e7208 */ /* 0x000fe40007000000 */
[----:B------:R-:W-:-:S03]  /*4120*/  PLOP3.LUT P5, PT, P6, PT, PT, 0x8, 0x80 ;  /* 0x000000000080781c */ /* 0x000fc600037ae170 */
[----:B------:R-:W-:-:S10]  /*4130*/  FMUL.FTZ R79, R14, R147 ;  /* 0x000000930e4f7220 */ /* 0x000fd40000410000 */
.L_x_68669:
        /* <DEDUP_REMOVED lines=8> */
[C---:B------:R-:W-:Y:S02]  /*41c0*/  VIADD R14, R15.reuse, 0x20 ;  /* 0x000000200f0e7836 */ /* 0x040fe40000000000 */
[----:B0-----:R-:W-:-:S05]  /*41d0*/  IMAD.WIDE.U32 R12, R15, 0x10, R218 ;  /* 0x000000100f0c7825 */ /* 0x001fca00078e00da */
[----:B------:R0:W-:Y:S01]  /*41e0*/  STG.E.128 desc[UR6][R12.64], R76 ;  /* 0x0000004c0c007986 */ /* 0x0001e2000c101d06 */
[----:B-1----:R-:W-:-:S05]  /*41f0*/  IMAD.WIDE.U32 R20, R15, 0x4, R216 ;  /* 0x000000040f147825 */ /* 0x002fca00078e00d8 */
[----:B------:R1:W-:Y:S01]  /*4200*/  STG.E desc[UR6][R20.64], R9 ;  /* 0x0000000914007986 */ /* 0x0003e2000c101906 */
[----:B0-----:R-:W0:Y:S02]  /*4210*/  @P0 LDC.64 R12, c[0x0][0x3a0] ;  /* 0x0000e800ff0c0b82 */ /* 0x001e240000000a00 */
[----:B0-----:R-:W-:-:S05]  /*4220*/  @P0 IMAD.WIDE.U32 R12, R14, 0x10, R12 ;  /* 0x000000100e0c0825 */ /* 0x001fca00078e000c */
        /* <DEDUP_REMOVED lines=20> */
.L_x_68693:
        /* <DEDUP_REMOVED lines=13> */
.L_x_68695:
[----:B------:R-:W-:Y:S05]  /*4440*/  BSYNC.RECONVERGENT B1 ;  /* 0x0000000000017941 */ /* 0x000fea0003800200 */
.L_x_68694:
[----:B------:R-:W-:Y:S01]  /*4450*/  LOP3.LUT R8, R6, UR5, R25, 0x96, !PT ;  /* 0x0000000506087c12 */ /* 0x000fe2000f8e9619 */
[----:B------:R-:W-:Y:S01]  /*4460*/  IMAD.WIDE.U32 R12, R0, -0x326172a9, RZ ;  /* 0xcd9e8d57000c7825 */ /* 0x000fe200078e00ff */
[----:B------:R-:W-:-:S03]  /*4470*/  UIADD3 UR15, UPT, UPT, UR5, -0x4498517b, URZ ;  /* 0xbb67ae85050f7890 */ /* 0x000fc6000fffe0ff */
[----:B------:R-:W-:Y:S01]  /*4480*/  IMAD.WIDE.U32 R8, R8, -0x326172a9, RZ ;  /* 0xcd9e8d5708087825 */ /* 0x000fe200078e00ff */
[----:B------:R-:W-:-:S03]  /*4490*/  LOP3.LUT R13, R5, UR4, R13, 0x96, !PT ;  /* 0x00000004050d7c12 */ /* 0x000fc6000f8e960d */
[----:B------:R-:W-:Y:S01]  /*44a0*/  IMAD.MOV.U32 R11, RZ, RZ, RZ ;  /* 0x000000ffff0b7224 */ /* 0x000fe200078e00ff */
[----:B------:R-:W-:Y:S01]  /*44b0*/  LOP3.LUT R25, R197, R12, R9, 0x96, !PT ;  /* 0x0000000cc5197212 */ /* 0x000fe200078e9609 */
        /* <DEDUP_REMOVED lines=8> */
[----:B------:R-:W-:Y:S01]  /*4540*/  IMAD.WIDE.U32 R8, R9, -0x326172a9, RZ ;  /* 0xcd9e8d5709087825 */ /* 0x000fe200078e00ff */
[----:B------:R-:W-:-:S04]  /*4550*/  UIADD3 UR15, UPT, UPT, UR5, -0x126145ec, URZ ;  /* 0xed9eba14050f7890 */ /* 0x000fc8000fffe0ff */
[----:B------:R-:W-:Y:S01]  /*4560*/  LOP3.LUT R25, R198, R12, R9, 0x96, !PT ;  /* 0x0000000cc6197212 */ /* 0x000fe200078e9609 */
[----:B------:R-:W-:-:S05]  /*4570*/  IMAD.WIDE.U32 R12, R13, -0x2daee0ad, RZ ;  /* 0xd2511f530d0c7825 */ /* 0x000fca00078e00ff */
        /* <DEDUP_REMOVED lines=27> */
[----:B------:R-:W-:-:S04]  /*4730*/  MOV R9, R10 ;  /* 0x0000000a00097202 */ /* 0x000fc80000000f00 */
[----:B------:R-:W-:-:S07]  /*4740*/  LOP3.LUT R3, R18, R24, R13, 0x96, !PT ;  /* 0x0000001812037212 */ /* 0x000fce00078e960d */
.L_x_68692:
[----:B------:R-:W-:Y:S05]  /*4750*/  BSYNC.RECONVERGENT B0 ;  /* 0x0000000000007941 */ /* 0x000fea0003800200 */
.L_x_68691:
[----:B------:R-:W-:Y:S01]  /*4760*/  I2FP.F32.U32 R9, R9 ;  /* 0x0000000900097245 */ /* 0x000fe20000201000 */
[----:B------:R-:W-:Y:S01]  /*4770*/  BSSY.RECONVERGENT B0, `(.L_x_68696) ;  /* 0x0000053000007945 */ /* 0x000fe20003800200 */
[----:B------:R-:W-:Y:S01]  /*4780*/  ISETP.NE.AND P3, PT, R11, 0x1, PT ;  /* 0x000000010b00780c */ /* 0x000fe20003f65270 */
[----:B------:R-:W-:Y:S02]  /*4790*/  IMAD.MOV.U32 R13, RZ, RZ, 0x2 ;  /* 0x00000002ff0d7424 */ /* 0x000fe400078e00ff */
[----:B------:R-:W-:Y:S01]  /*47a0*/  FFMA.FTZ R10, R9, R252, 1.1641532182693481445e-10 ;  /* 0x2f000000090a7423 */ /* 0x000fe200000100fc */
[----:B-----5:R-:W-:-:S04]  /*47b0*/  FMUL.FTZ R9, R20, R16 ;  /* 0x0000001014097220 */ /* 0x020fc80000410000 */
        /* <DEDUP_REMOVED lines=15> */
.L_x_68698:
        /* <DEDUP_REMOVED lines=13> */
.L_x_68700:
[----:B------:R-:W-:Y:S05]  /*4980*/  BSYNC.RECONVERGENT B1 ;  /* 0x0000000000017941 */ /* 0x000fea0003800200 */
.L_x_68699:
        /* <DEDUP_REMOVED lines=46> */
[----:B------:R-:W-:-:S03]  /*4c70*/  MOV R9, R12 ;  /* 0x0000000c00097202 */ /* 0x000fc60000000f00 */
[----:B------:R-:W-:Y:S01]  /*4c80*/  IMAD.MOV.U32 R12, RZ, RZ, R10 ;  /* 0x000000ffff0c7224 */ /* 0x000fe200078e000a */
[----:B------:R-:W-:-:S07]  /*4c90*/  LOP3.LUT R3, R18, R24, R11, 0x96, !PT ;  /* 0x0000001812037212 */ /* 0x000fce00078e960b */
.L_x_68697:
[----:B------:R-:W-:Y:S05]  /*4ca0*/  BSYNC.RECONVERGENT B0 ;  /* 0x0000000000007941 */ /* 0x000fea0003800200 */
.L_x_68696:
        /* <DEDUP_REMOVED lines=21> */
.L_x_68703:
        /* <DEDUP_REMOVED lines=13> */
.L_x_68705:
[----:B------:R-:W-:Y:S05]  /*4ed0*/  BSYNC.RECONVERGENT B1 ;  /* 0x0000000000017941 */ /* 0x000fea0003800200 */
.L_x_68704:
[----:B------:R-:W-:Y:S01]  /*4ee0*/  LOP3.LUT R8, R6, UR5, R21, 0x96, !PT ;  /* 0x0000000506087c12 */ /* 0x000fe2000f8e9615 */
[----:B------:R-:W-:Y:S01]  /*4ef0*/  IMAD.WIDE.U32 R10, R0, -0x326172a9, RZ ;  /* 0xcd9e8d57000a7825 */ /* 0x000fe200078e00ff */
[----:B------:R-:W-:-:S03]  /*4f00*/  UIADD3 UR15, UPT, UPT, UR5, -0x4498517b, URZ ;  /* 0xbb67ae85050f7890 */ /* 0x000fc6000fffe0ff */
[----:B------:R-:W-:Y:S01]  /*4f10*/  IMAD.WIDE.U32 R8, R8, -0x326172a9, RZ ;  /* 0xcd9e8d5708087825 */ /* 0x000fe200078e00ff */
[----:B------:R-:W-:-:S04]  /*4f20*/  LOP3.LUT R11, R5, UR4, R11, 0x96, !PT ;  /* 0x00000004050b7c12 */ /* 0x000fc8000f8e960b */
        /* <DEDUP_REMOVED lines=39> */
[----:B------:R-:W-:-:S04]  /*51a0*/  IMAD.WIDE.U32 R10, R11, -0x2daee0ad, RZ ;  /* 0xd2511f530b0a7825 */ /* 0x000fc800078e00ff */
[----:B------:R-:W-:Y:S01]  /*51b0*/  IMAD.MOV.U32 R9, RZ, RZ, R12 ;  /* 0x000000ffff097224 */ /* 0x000fe200078e000c */
[----:B------:R-:W-:Y:S01]  /*51c0*/  LOP3.LUT R3, R18, R20, R11, 0x96, !PT ;  /* 0x0000001412037212 */ /* 0x000fe200078e960b */
[----:B------:R-:W-:Y:S02]  /*51d0*/  HFMA2 R11, -RZ, RZ, 0, 0 ;  /* 0x00000000ff0b7431 */ /* 0x000fe400000001ff */
[----:B------:R-:W-:-:S07]  /*51e0*/  IMAD.MOV.U32 R12, RZ, RZ, R10 ;  /* 0x000000ffff0c7224 */ /* 0x000fce00078e000a */
.L_x_68702:
[----:B------:R-:W-:Y:S05]  /*51f0*/  BSYNC.RECONVERGENT B0 ;  /* 0x0000000000007941 */ /* 0x000fea0003800200 */
.L_x_68701:
[----:B------:R-:W-:Y:S01]  /*5200*/  I2FP.F32.U32 R9, R9 ;  /* 0x0000000900097245 */ /* 0x000fe20000201000 */
[----:B------:R-:W-:Y:S01]  /*5210*/  BSSY.RECONVERGENT B0, `(.L_x_68706) ;  /* 0x0000053000007945 */ /* 0x000fe20003800200 */
[----:B------:R-:W-:Y:S01]  /*5220*/  ISETP.NE.AND P5, PT, R11, 0x1, PT ;  /* 0x000000010b00780c */ /* 0x000fe20003fa5270 */
        /* <DEDUP_REMOVED lines=18> */
.L_x_68708:
        /* <DEDUP_REMOVED lines=13> */
.L_x_68710:
[----:B------:R-:W-:Y:S05]  /*5420*/  BSYNC.RECONVERGENT B1 ;  /* 0x0000000000017941 */ /* 0x000fea0003800200 */
.L_x_68709:
        /* <DEDUP_REMOVED lines=47> */
[----:B------:R-:W-:Y:S02]  /*5720*/  LOP3.LUT R3, R18, R20, R11, 0x96, !PT ;  /* 0x0000001412037212 */ /* 0x000fe400078e960b */
[----:B------:R-:W-:-:S07]  /*5730*/  MOV R12, R10 ;  /* 0x0000000a000c7202 */ /* 0x000fce0000000f00 */
.L_x_68707:
[----:B------:R-:W-:Y:S05]  /*5740*/  BSYNC.RECONVERGENT B0 ;  /* 0x0000000000007941 */ /* 0x000fea0003800200 */
.L_x_68706:
        /* <DEDUP_REMOVED lines=9> */
.L_x_68690:
        /* <DEDUP_REMOVED lines=16> */
.L_x_68714:
        /* <DEDUP_REMOVED lines=13> */
.L_x_68716:
[----:B------:R-:W-:Y:S05]  /*59b0*/  BSYNC.RECONVERGENT B1 ;  /* 0x0000000000017941 */ /* 0x000fea0003800200 */
.L_x_68715:
        /* <DEDUP_REMOVED lines=48> */
.L_x_68713:
[----:B------:R-:W-:Y:S05]  /*5cc0*/  BSYNC.RECONVERGENT B0 ;  /* 0x0000000000007941 */ /* 0x000fea0003800200 */
.L_x_68712:
        /* <DEDUP_REMOVED lines=20> */
.L_x_68719:
        /* <DEDUP_REMOVED lines=13> */
.L_x_68721:
[----:B------:R-:W-:Y:S05]  /*5ee0*/  BSYNC.RECONVERGENT B1 ;  /* 0x0000000000017941 */ /* 0x000fea0003800200 */
.L_x_68720:
        /* <DEDUP_REMOVED lines=49> */
.L_x_68718:
[----:B------:R-:W-:Y:S05]  /*6200*/  BSYNC.RECONVERGENT B0 ;  /* 0x0000000000007941 */ /* 0x000fea0003800200 */
.L_x_68717:
[----:B------:R-:W-:Y:S01]  /*6210*/  ISETP.NE.AND P5, PT, R13, 0x1, PT ;  /* 0x000000010d00780c */ /* 0x000fe20003fa5270 */
[----:B------:R-:W-:Y:S01]  /*6220*/  FMUL.FTZ R21, R21, R16 ;  /* 0x0000001015157220 */ /* 0x000fe20000410000 */
[----:B------:R-:W-:Y:S01]  /*6230*/  I2FP.F32.U32 R9, R9 ;  /* 0x0000000900097245 */ /* 0x000fe20000201000 */
[----:B------:R-:W-:Y:S02]  /*6240*/  BSSY.RECONVERGENT B0, `(.L_x_68722) ;  /* 0x0000050000007945 */ /* 0x000fe40003800200 */
[----:B------:R-:W-:Y:S01]  /*6250*/  FMUL.FTZ R11, R21, R200 ;  /* 0x000000c8150b7220 */ /* 0x000fe20000410000 */
[----:B------:R-:W-:Y:S02]  /*6260*/  HFMA2 R21, -RZ, RZ, 0, 1.1920928955078125e-07 ;  /* 0x00000002ff157431 */ /* 0x000fe400000001ff */
[----:B------:R-:W-:Y:S01]  /*6270*/  FFMA.FTZ R20, R9, R252, 1.1641532182693481445e-10 ;  /* 0x2f00000009147423 */ /* 0x000fe200000100fc */
[----:B------:R-:W-:-:S04]  /*6280*/  IMAD.MOV.U32 R9, RZ, RZ, R8 ;  /* 0x000000ffff097224 */ /* 0x000fc800078e0008 */
        /* <DEDUP_REMOVED lines=12> */
.L_x_68724:
        /* <DEDUP_REMOVED lines=13> */
.L_x_68726:
[----:B------:R-:W-:Y:S05]  /*6420*/  BSYNC.RECONVERGENT B1 ;  /* 0x0000000000017941 */ /* 0x000fea0003800200 */
.L_x_68725:
        /* <DEDUP_REMOVED lines=49> */
.L_x_68723:
[----:B------:R-:W-:Y:S05]  /*6740*/  BSYNC.RECONVERGENT B0 ;  /* 0x0000000000007941 */ /* 0x000fea0003800200 */
.L_x_68722:
        /* <DEDUP_REMOVED lines=20> */
.L_x_68729:
        /* <DEDUP_REMOVED lines=13> */
.L_x_68731:
[----:B------:R-:W-:Y:S05]  /*6960*/  BSYNC.RECONVERGENT B1 ;  /* 0x0000000000017941 */ /* 0x000fea0003800200 */
.L_x_68730:
[----:B------:R-:W-:Y:S01]  /*6970*/  LOP3.LUT R20, R6, UR5, R25, 0x96, !PT ;  /* 0x0000000506147c12 */ /* 0x000fe2000f8e9619 */
[----:B------:R-:W-:Y:S01]  /*6980*/  IMAD.WIDE.U32 R26, R0, -0x326172a9, RZ ;  /* 0xcd9e8d57001a7825 */ /* 0x000fe200078e00ff */
[----:B------:R-:W-:Y:S01]  /*6990*/  UIADD3 UR15, UPT, UPT, UR5, -0x4498517b, URZ ;  /* 0xbb67ae85050f7890 */ /* 0x000fe2000fffe0ff */
[----:B------:R-:W-:Y:S02]  /*69a0*/  MOV R13, R12 ;  /* 0x0000000c000d7202 */ /* 0x000fe40000000f00 */
        /* <DEDUP_REMOVED lines=41> */
[----:B------:R-:W-:Y:S01]  /*6c40*/  LOP3.LUT R4, R26, UR15, R21, 0x96, !PT ;  /* 0x0000000f1a047c12 */ /* 0x000fe2000f8e9615 */
[----:B------:R-:W-:-:S04]  /*6c50*/  IMAD.WIDE.U32 R20, R3, -0x2daee0ad, RZ ;  /* 0xd2511f5303147825 */ /* 0x000fc800078e00ff */
[----:B------:R-:W-:Y:S01]  /*6c60*/  IMAD.MOV.U32 R12, RZ, RZ, R20 ;  /* 0x000000ffff0c7224 */ /* 0x000fe200078e0014 */
[----:B------:R-:W-:Y:S01]  /*6c70*/  LOP3.LUT R3, R18, R24, R21, 0x96, !PT ;  /* 0x0000001812037212 */ /* 0x000fe200078e9615 */
[----:B------:R-:W-:-:S07]  /*6c80*/  IMAD.MOV.U32 R24, RZ, RZ, RZ ;  /* 0x000000ffff187224 */ /* 0x000fce00078e00ff */
.L_x_68728:
[----:B------:R-:W-:Y:S05]  /*6c90*/  BSYNC.RECONVERGENT B0 ;  /* 0x0000000000007941 */ /* 0x000fea0003800200 */
.L_x_68727:
[----:B------:R-:W-:Y:S01]  /*6ca0*/  I2FP.F32.U32 R13, R13 ;  /* 0x0000000d000d7245 */ /* 0x000fe20000201000 */
[----:B------:R-:W-:Y:S01]  /*6cb0*/  FMUL.FTZ R23, R23, R16 ;  /* 0x0000001017177220 */ /* 0x000fe20000410000 */
[----:B------:R-:W-:Y:S01]  /*6cc0*/  FMUL.FTZ R72, R10, R140 ;  /* 0x0000008c0a487220 */ /* 0x000fe20000410000 */
[----:B------:R-:W-:Y:S01]  /*6cd0*/  FMUL.FTZ R73, R11, R141 ;  /* 0x0000008d0b497220 */ /* 0x000fe20000410000 */
[----:B------:R-:W-:Y:S01]  /*6ce0*/  FMUL.FTZ R74, R9, R142 ;  /* 0x0000008e094a7220 */ /* 0x000fe20000410000 */
[----:B------:R-:W-:-:S05]  /*6cf0*/  FFMA.FTZ R20, R13, R252, 1.1641532182693481445e-10 ;  /* 0x2f0000000d147423 */ /* 0x000fca00000100fc */
[----:B------:R-:W-:Y:S01]  /*6d00*/  FSETP.GTU.FTZ.AND P6, PT, R20, R201, PT ;  /* 0x000000c91400720b */ /* 0x000fe20003fdc000 */
[----:B------:R-:W-:-:S03]  /*6d10*/  FMUL.FTZ R20, R23, R200 ;  /* 0x000000c817147220 */ /* 0x000fc60000410000 */
[----:B------:R-:W-:Y:S02]  /*6d20*/  PLOP3.LUT P5, PT, P6, PT, PT, 0x8, 0x80 ;  /* 0x000000000080781c */ /* 0x000fe400037ae170 */
[----:B------:R-:W-:-:S05]  /*6d30*/  FSEL R20, R20, RZ, !P6 ;  /* 0x000000ff14147208 */ /* 0x000fca0007000000 */
[----:B------:R-:W-:-:S07]  /*6d40*/  FMUL.FTZ R75, R20, R143 ;  /* 0x0000008f144b7220 */ /* 0x000fce0000410000 */
.L_x_68711:
[----:B------:R-:W-:Y:S01]  /*6d50*/  IMAD.WIDE.U32 R10, R14, 0x10, R218 ;  /* 0x000000100e0a7825 */ /* 0x000fe200078e00da */
[----:B------:R-:W-:Y:S02]  /*6d60*/  SEL R9, RZ, 0x1000000, !P5 ;  /* 0x01000000ff097807 */ /* 0x000fe40006800000 */
[----:B------:R-:W-:Y:S02]  /*6d70*/  SEL R20, RZ, 0x10000, !P4 ;  /* 0x00010000ff147807 */ /* 0x000fe40006000000 */
[----:B------:R0:W-:Y:S01]  /*6d80*/  STG.E.128 desc[UR6][R10.64], R72 ;  /* 0x000000480a007986 */ /* 0x0001e2000c101d06 */
[----:B------:R-:W-:-:S04]  /*6d90*/  SEL R13, RZ, 0x100, !P3 ;  /* 0x00000100ff0d7807 */ /* 0x000fc80005800000 */
[----:B------:R-:W-:Y:S01]  /*6da0*/  IADD3 R9, PT, PT, R13, R9, R20 ;  /* 0x000000090d097210 */ /* 0x000fe20007ffe014 */
[----:B------:R-:W-:Y:S01]  /*6db0*/  VIADD R13, R15, 0x40 ;  /* 0x000000400f0d7836 */ /* 0x000fe20000000000 */
[----:B------:R-:W-:-:S04]  /*6dc0*/  SEL R20, RZ, 0x1, !P2 ;  /* 0x00000001ff147807 */ /* 0x000fc80005000000 */
[----:B------:R-:W-:Y:S01]  /*6dd0*/  IADD3 R9, PT, PT, R9, R20, RZ ;  /* 0x0000001409097210 */ /* 0x000fe20007ffe0ff */
[----:B------:R-:W-:-:S05]  /*6de0*/  IMAD.WIDE.U32 R20, R14, 0x4, R216 ;  /* 0x000000040e147825 */ /* 0x000fca00078e00d8 */
        /* <DEDUP_REMOVED lines=23> */
.L_x_68735:
        /* <DEDUP_REMOVED lines=13> */
.L_x_68737:
[----:B------:R-:W-:Y:S05]  /*7030*/  BSYNC.RECONVERGENT B1 ;  /* 0x0000000000017941 */ /* 0x000fea0003800200 */
.L_x_68736:
        /* <DEDUP_REMOVED lines=40> */
[----:B------:R-:W-:-:S04]  /*72c0*/  IMAD.WIDE.U32 R10, R11, -0x326172a9, RZ ;  /* 0xcd9e8d570b0a7825 */ /* 0x000fc800078e00ff */
[----:B------:R-:W-:Y:S01]  /*72d0*/  IMAD.MOV.U32 R25, RZ, RZ, RZ ;  /* 0x000000ffff197224 */ /* 0x000fe200078e00ff */
[----:B------:R-:W-:Y:S01]  /*72e0*/  LOP3.LUT R11, R195, R8, R11, 0x96, !PT ;  /* 0x00000008c30b7212 */ /* 0x000fe200078e960b */
[----:B------:R-:W-:-:S05]  /*72f0*/  IMAD.WIDE.U32 R8, R9, -0x326172a9, RZ ;  /* 0xcd9e8d5709087825 */ /* 0x000fca00078e00ff */
[----:B------:R-:W-:Y:S01]  /*7300*/  LOP3.LUT R4, R10, UR15, R9, 0x96, !PT ;  /* 0x0000000f0a047c12 */ /* 0x000fe2000f8e9609 */
[----:B------:R-:W-:-:S03]  /*7310*/  IMAD.WIDE.U32 R10, R11, -0x2daee0ad, RZ ;  /* 0xd2511f530b0a7825 */ /* 0x000fc600078e00ff */
[----:B------:R-:W-:Y:S01]  /*7320*/  MOV R9, R10 ;  /* 0x0000000a00097202 */ /* 0x000fe20000000f00 */
[----:B------:R-:W-:Y:S01]  /*7330*/  IMAD.MOV.U32 R10, RZ, RZ, R12 ;  /* 0x000000ffff0a7224 */ /* 0x000fe200078e000c */
[----:B------:R-:W-:-:S07]  /*7340*/  LOP3.LUT R3, R18, R24, R11, 0x96, !PT ;  /* 0x0000001812037212 */ /* 0x000fce00078e960b */
.L_x_68734:
[----:B------:R-:W-:Y:S05]  /*7350*/  BSYNC.RECONVERGENT B0 ;  /* 0x0000000000007941 */ /* 0x000fea0003800200 */
.L_x_68733:
[----:B------:R-:W-:Y:S01]  /*7360*/  I2FP.F32.U32 R11, R10 ;  /* 0x0000000a000b7245 */ /* 0x000fe20000201000 */
[----:B------:R-:W-:Y:S01]  /*7370*/  BSSY.RECONVERGENT B0, `(.L_x_68738) ;  /* 0x0000054000007945 */ /* 0x000fe20003800200 */
[----:B------:R-:W-:Y:S01]  /*7380*/  ISETP.NE.AND P3, PT, R25, 0x1, PT ;  /* 0x000000011900780c */ /* 0x000fe20003f65270 */
[----:B------:R-:W-:Y:S02]  /*7390*/  HFMA2 R12, -RZ, RZ, 0, 1.1920928955078125e-07 ;  /* 0x00000002ff0c7431 */ /* 0x000fe400000001ff */
[----:B------:R-:W-:Y:S01]  /*73a0*/  FFMA.FTZ R10, R11, R252, 1.1641532182693481445e-10 ;  /* 0x2f0000000b0a7423 */ /* 0x000fe200000100fc */
[----:B-----5:R-:W-:-:S04]  /*73b0*/  FMUL.FTZ R11, R20, R16 ;  /* 0x00000010140b7220 */ /* 0x020fc80000410000 */
        /* <DEDUP_REMOVED lines=15> */
.L_x_68740:
        /* <DEDUP_REMOVED lines=13> */
.L_x_68742:
[----:B------:R-:W-:Y:S05]  /*7580*/  BSYNC.RECONVERGENT B1 ;  /* 0x0000000000017941 */ /* 0x000fea0003800200 */
.L_x_68741:
        /* <DEDUP_REMOVED lines=46> */
[----:B------:R-:W-:-:S05]  /*7870*/  IMAD.WIDE.U32 R10, R3, -0x2daee0ad, RZ ;  /* 0xd2511f53030a7825 */ /* 0x000fca00078e00ff */
[----:B------:R-:W-:Y:S01]  /*7880*/  LOP3.LUT R3, R18, R24, R11, 0x96, !PT ;  /* 0x0000001812037212 */ /* 0x000fe200078e960b */
[----:B------:R-:W-:Y:S01]  /*7890*/  IMAD.MOV.U32 R11, RZ, RZ, R9 ;  /* 0x000000ffff0b7224 */ /* 0x000fe200078e0009 */
[----:B------:R-:W-:-:S07]  /*78a0*/  MOV R9, R10 ;  /* 0x0000000a00097202 */ /* 0x000fce0000000f00 */
.L_x_68739:
[----:B------:R-:W-:Y:S05]  /*78b0*/  BSYNC.RECONVERGENT B0 ;  /* 0x0000000000007941 */ /* 0x000fea0003800200 */
.L_x_68738:
        /* <DEDUP_REMOVED lines=21> */
.L_x_68745:
        /* <DEDUP_REMOVED lines=13> */
.L_x_68747:
[----:B------:R-:W-:Y:S05]  /*7ae0*/  BSYNC.RECONVERGENT B1 ;  /* 0x0000000000017941 */ /* 0x000fea0003800200 */
.L_x_68746:
        /* <DEDUP_REMOVED lines=43> */
[----:B------:R-:W-:Y:S02]  /*7da0*/  LOP3.LUT R4, R24, UR15, R11, 0x96, !PT ;  /* 0x0000000f18047c12 */ /* 0x000fe4000f8e960b */
[----:B------:R-:W-:Y:S01]  /*7db0*/  MOV R8, R10 ;  /* 0x0000000a00087202 */ /* 0x000fe20000000f00 */
[----:B------:R-:W-:-:S05]  /*7dc0*/  IMAD.WIDE.U32 R10, R3, -0x2daee0ad, RZ ;  /* 0xd2511f53030a7825 */ /* 0x000fca00078e00ff */
[----:B------:R-:W-:Y:S01]  /*7dd0*/  LOP3.LUT R3, R18, R20, R11, 0x96, !PT ;  /* 0x0000001412037212 */ /* 0x000fe200078e960b */
[----:B------:R-:W-:Y:S02]  /*7de0*/  HFMA2 R20, -RZ, RZ, 0, 0 ;  /* 0x00000000ff147431 */ /* 0x000fe400000001ff */
[----:B------:R-:W-:Y:S02]  /*7df0*/  IMAD.MOV.U32 R11, RZ, RZ, R9 ;  /* 0x000000ffff0b7224 */ /* 0x000fe400078e0009 */
[----:B------:R-:W-:-:S07]  /*7e00*/  IMAD.MOV.U32 R9, RZ, RZ, R10 ;  /* 0x000000ffff097224 */ /* 0x000fce00078e000a */
.L_x_68744:
[----:B------:R-:W-:Y:S05]  /*7e10*/  BSYNC.RECONVERGENT B0 ;  /* 0x0000000000007941 */ /* 0x000fea0003800200 */
.L_x_68743:
        /* <DEDUP_REMOVED lines=21> */
.L_x_68750:
        /* <DEDUP_REMOVED lines=13> */
.L_x_68752:
[----:B------:R-:W-:Y:S05]  /*8040*/  BSYNC.RECONVERGENT B1 ;  /* 0x0000000000017941 */ /* 0x000fea0003800200 */
.L_x_68751:
        /* <DEDUP_REMOVED lines=46> */
[----:B------:R-:W-:Y:S01]  /*8330*/  IMAD.MOV.U32 R24, RZ, RZ, RZ ;  /* 0x000000ffff187224 */ /* 0x000fe200078e00ff */
[----:B------:R-:W-:Y:S02]  /*8340*/  LOP3.LUT R3, R18, R20, R11, 0x96, !PT ;  /* 0x0000001412037212 */ /* 0x000fe400078e960b */
[----:B------:R-:W-:Y:S01]  /*8350*/  MOV R11, R9 ;  /* 0x00000009000b7202 */ /* 0x000fe20000000f00 */
[----:B------:R-:W-:-:S07]  /*8360*/  IMAD.MOV.U32 R9, RZ, RZ, R10 ;  /* 0x000000ffff097224 */ /* 0x000fce00078e000a */
.L_x_68749:
[----:B------:R-:W-:Y:S05]  /*8370*/  BSYNC.RECONVERGENT B0 ;  /* 0x0000000000007941 */ /* 0x000fea0003800200 */
.L_x_68748:
        /* <DEDUP_REMOVED lines=9> */
.L_x_68732:
        /* <DEDUP_REMOVED lines=16> */
.L_x_68756:
        /* <DEDUP_REMOVED lines=13> */
.L_x_68758:
[----:B------:R-:W-:Y:S05]  /*85e0*/  BSYNC.RECONVERGENT B1 ;  /* 0x0000000000017941 */ /* 0x000fea0003800200 */
.L_x_68757:
        /* <DEDUP_REMOVED lines=44> */
[----:B------:R-:W-:Y:S01]  /*88b0*/  LOP3.LUT R4, R10, UR15, R9, 0x96, !PT ;  /* 0x0000000f0a047c12 */ /* 0x000fe2000f8e9609 */
[----:B------:R-:W-:-:S04]  /*88c0*/  IMAD.WIDE.U32 R10, R11, -0x2daee0ad, RZ ;  /* 0xd2511f530b0a7825 */ /* 0x000fc800078e00ff */
[----:B------:R-:W-:Y:S01]  /*88d0*/  IMAD.MOV.U32 R9, RZ, RZ, R10 ;  /* 0x000000ffff097224 */ /* 0x000fe200078e000a */
[----:B------:R-:W-:Y:S01]  /*88e0*/  LOP3.LUT R3, R18, R24, R11, 0x96, !PT ;  /* 0x0000001812037212 */ /* 0x000fe200078e960b */
[----:B------:R-:W-:-:S07]  /*88f0*/  IMAD.MOV.U32 R10, RZ, RZ, R12 ;  /* 0x000000ffff0a7224 */ /* 0x000fce00078e000c */
.L_x_68755:
[----:B------:R-:W-:Y:S05]  /*8900*/  BSYNC.RECONVERGENT B0 ;  /* 0x0000000000007941 */ /* 0x000fea0003800200 */
.L_x_68754:
[----:B------:R-:W-:Y:S01]  /*8910*/  I2FP.F32.U32 R11, R10 ;  /* 0x0000000a000b7245 */ /* 0x000fe20000201000 */
[----:B------:R-:W-:Y:S01]  /*8920*/  BSSY.RECONVERGENT B0, `(.L_x_68759) ;  /* 0x0000053000007945 */ /* 0x000fe20003800200 */
[----:B------:R-:W-:-:S03]  /*8930*/  ISETP.NE.AND P4, PT, R25, 0x1, PT ;  /* 0x000000011900780c */ /* 0x000fc60003f85270 */
[----:B------:R-:W-:Y:S01]  /*8940*/  FFMA.FTZ R10, R11, R252, 1.1641532182693481445e-10 ;  /* 0x2f0000000b0a7423 */ /* 0x000fe200000100fc */
[----:B-----5:R-:W-:Y:S01]  /*8950*/  FMUL.FTZ R11, R20, R16 ;  /* 0x00000010140b7220 */ /* 0x020fe20000410000 */
[----:B------:R-:W-:-:S03]  /*8960*/  IMAD.MOV.U32 R20, RZ, RZ, 0x2 ;  /* 0x00000002ff147424 */ /* 0x000fc600078e00ff */
        /* <DEDUP_REMOVED lines=14> */
.L_x_68761:
        /* <DEDUP_REMOVED lines=13> */
.L_x_68763:
[----:B------:R-:W-:Y:S05]  /*8b20*/  BSYNC.RECONVERGENT B1 ;  /* 0x0000000000017941 */ /* 0x000fea0003800200 */
.L_x_68762:
[----:B------:R-:W-:Y:S01]  /*8b30*/  LOP3.LUT R24, R6, UR5, R27, 0x96, !PT ;  /* 0x0000000506187c12 */ /* 0x000fe2000f8e961b */
[----:B------:R-:W-:Y:S01]  /*8b40*/  IMAD.WIDE.U32 R28, R0, -0x326172a9, RZ ;  /* 0xcd9e8d57001c7825 */ /* 0x000fe200078e00ff */
[----:B------:R-:W-:Y:S01]  /*8b50*/  UIADD3 UR15, UPT, UPT, UR5, -0x4498517b, URZ ;  /* 0xbb67ae85050f7890 */ /* 0x000fe2000fffe0ff */
[----:B------:R-:W-:Y:S02]  /*8b60*/  MOV R10, R9 ;  /* 0x00000009000a7202 */ /* 0x000fe40000000f00 */
        /* <DEDUP_REMOVED lines=45> */
[----:B------:R-:W-:-:S07]  /*8e40*/  LOP3.LUT R3, R18, R26, R25, 0x96, !PT ;  /* 0x0000001a12037212 */ /* 0x000fce00078e9619 */
.L_x_68760:
[----:B------:R-:W-:Y:S05]  /*8e50*/  BSYNC.RECONVERGENT B0 ;  /* 0x0000000000007941 */ /* 0x000fea0003800200 */
.L_x_68759:
[----:B------:R-:W-:Y:S01]  /*8e60*/  ISETP.NE.AND P5, PT, R20, 0x1, PT ;  /* 0x000000011400780c */ /* 0x000fe20003fa5270 */
[----:B------:R-:W-:Y:S01]  /*8e70*/  FMUL.FTZ R21, R21, R16 ;  /* 0x0000001015157220 */ /* 0x000fe20000410000 */
[----:B------:R-:W-:Y:S01]  /*8e80*/  I2FP.F32.U32 R25, R10 ;  /* 0x0000000a00197245 */ /* 0x000fe20000201000 */
[----:B------:R-:W-:Y:S02]  /*8e90*/  BSSY.RECONVERGENT B0, `(.L_x_68764) ;  /* 0x0000051000007945 */ /* 0x000fe40003800200 */
[----:B------:R-:W-:Y:S02]  /*8ea0*/  FMUL.FTZ R12, R21, R200 ;  /* 0x000000c8150c7220 */ /* 0x000fe40000410000 */
[----:B------:R-:W-:Y:S01]  /*8eb0*/  FFMA.FTZ R10, R25, R252, 1.1641532182693481445e-10 ;  /* 0x2f000000190a7423 */ /* 0x000fe200000100fc */
[----:B------:R-:W-:-:S04]  /*8ec0*/  HFMA2 R25, -RZ, RZ, 0, 1.1920928955078125e-07 ;  /* 0x00000002ff197431 */ /* 0x000fc800000001ff */
        /* <DEDUP_REMOVED lines=13> */
.L_x_68766:
        /* <DEDUP_REMOVED lines=13> */
.L_x_68768:
[----:B------:R-:W-:Y:S05]  /*9070*/  BSYNC.RECONVERGENT B1 ;  /* 0x0000000000017941 */ /* 0x000fea0003800200 */
.L_x_68767:
[----:B------:R-:W-:Y:S01]  /*9080*/  LOP3.LUT R20, R6, UR5, R25, 0x96, !PT ;  /* 0x0000000506147c12 */ /* 0x000fe2000f8e9619 */
[----:B------:R-:W-:Y:S01]  /*9090*/  IMAD.WIDE.U32 R26, R0, -0x326172a9, RZ ;  /* 0xcd9e8d57001a7825 */ /* 0x000fe200078e00ff */
[----:B------:R-:W-:-:S03]  /*90a0*/  UIADD3 UR15, UPT, UPT, UR5, -0x4498517b, URZ ;  /* 0xbb67ae85050f7890 */ /* 0x000fc6000fffe0ff */
[----:B------:R-:W-:Y:S01]  /*90b0*/  IMAD.WIDE.U32 R20, R20, -0x326172a9, RZ ;  /* 0xcd9e8d5714147825 */ /* 0x000fe200078e00ff */
[----:B------:R-:W-:-:S03]  /*90c0*/  LOP3.LUT R27, R5, UR4, R27, 0x96, !PT ;  /* 0x00000004051b7c12 */ /* 0x000fc6000f8e961b */
[----:B------:R-:W-:Y:S01]  /*90d0*/  IMAD.MOV.U32 R10, RZ, RZ, R9 ;  /* 0x000000ffff0a7224 */ /* 0x000fe200078e0009 */
        /* <DEDUP_REMOVED lines=40> */
[----:B------:R-:W-:Y:S01]  /*9360*/  LOP3.LUT R4, R26, UR15, R21, 0x96, !PT ;  /* 0x0000000f1a047c12 */ /* 0x000fe2000f8e9615 */
[----:B------:R-:W-:-:S05]  /*9370*/  IMAD.WIDE.U32 R20, R3, -0x2daee0ad, RZ ;  /* 0xd2511f5303147825 */ /* 0x000fca00078e00ff */
[----:B------:R-:W-:Y:S02]  /*9380*/  LOP3.LUT R3, R18, R24, R21, 0x96, !PT ;  /* 0x0000001812037212 */ /* 0x000fe400078e9615 */
[----:B------:R-:W-:-:S07]  /*9390*/  MOV R9, R20 ;  /* 0x0000001400097202 */ /* 0x000fce0000000f00 */
.L_x_68765:
[----:B------:R-:W-:Y:S05]  /*93a0*/  BSYNC.RECONVERGENT B0 ;  /* 0x0000000000007941 */ /* 0x000fea0003800200 */
.L_x_68764:
[----:B------:R-:W-:Y:S01]  /*93b0*/  I2FP.F32.U32 R21, R10 ;  /* 0x0000000a00157245 */ /* 0x000fe20000201000 */
[----:B------:R-:W-:Y:S01]  /*93c0*/  BSSY.RECONVERGENT B0, `(.L_x_68769) ;  /* 0x0000053000007945 */ /* 0x000fe20003800200 */
[----:B------:R-:W-:Y:S01]  /*93d0*/  ISETP.NE.AND P6, PT, R25, 0x1, PT ;  /* 0x000000011900780c */ /* 0x000fe20003fc5270 */
[----:B------:R-:W-:Y:S02]  /*93e0*/  IMAD.MOV.U32 R24, RZ, RZ, 0x2 ;  /* 0x00000002ff187424 */ /* 0x000fe400078e00ff */
[----:B------:R-:W-:Y:S01]  /*93f0*/  FFMA.FTZ R10, R21, R252, 1.1641532182693481445e-10 ;  /* 0x2f000000150a7423 */ /* 0x000fe200000100fc */
[----:B------:R-:W-:-:S04]  /*9400*/  FMUL.FTZ R21, R22, R16 ;  /* 0x0000001016157220 */ /* 0x000fc80000410000 */
[----:B------:R-:W-:Y:S01]  /*9410*/  FSETP.GTU.FTZ.AND P5, PT, R10, R201, PT ;  /* 0x000000c90a00720b */ /* 0x000fe20003fbc000 */
[----:B------:R-:W-:Y:S01]  /*9420*/  FMUL.FTZ R10, R21, R200 ;  /* 0x000000c8150a7220 */ /* 0x000fe20000410000 */
        /* <DEDUP_REMOVED lines=12> */
.L_x_68771:
        /* <DEDUP_REMOVED lines=13> */
.L_x_68773:
[----:B------:R-:W-:Y:S05]  /*95c0*/  BSYNC.RECONVERGENT B1 ;  /* 0x0000000000017941 */ /* 0x000fea0003800200 */
.L_x_68772:
        /* <DEDUP_REMOVED lines=50> */
.L_x_68770:
[----:B------:R-:W-:Y:S05]  /*98f0*/  BSYNC.RECONVERGENT B0 ;  /* 0x0000000000007941 */ /* 0x000fea0003800200 */
.L_x_68769:
        /* <DEDUP_REMOVED lines=11> */
.L_x_68753:
[----:B------:R-:W-:Y:S01]  /*99b0*/  IMAD.WIDE.U32 R10, R13, 0x10, R218 ;  /* 0x000000100d0a7825 */ /* 0x000fe200078e00da */
[----:B------:R-:W-:Y:S02]  /*99c0*/  SEL R12, RZ, 0x1000000, !P5 ;  /* 0x01000000ff0c7807 */ /* 0x000fe40006800000 */
[----:B------:R-:W-:Y:S02]  /*99d0*/  SEL R21, RZ, 0x10000, !P4 ;  /* 0x00010000ff157807 */ /* 0x000fe40006000000 */
[----:B------:R0:W-:Y:S01]  /*99e0*/  STG.E.128 desc[UR6][R10.64], R68 ;  /* 0x000000440a007986 */ /* 0x0001e2000c101d06 */
[----:B------:R-:W-:-:S04]  /*99f0*/  SEL R20, RZ, 0x100, !P3 ;  /* 0x00000100ff147807 */ /* 0x000fc80005800000 */
[----:B------:R-:W-:Y:S02]  /*9a00*/  IADD3 R12, PT, PT, R20, R12, R21 ;  /* 0x0000000c140c7210 */ /* 0x000fe40007ffe015 */
[----:B------:R-:W-:-:S05]  /*9a10*/  SEL R21, RZ, 0x1, !P2 ;  /* 0x00000001ff157807 */ /* 0x000fca0005000000 */
[----:B------:R-:W-:Y:S02]  /*9a20*/  IMAD.IADD R25, R12, 0x1, R21 ;  /* 0x000000010c197824 */ /* 0x000fe400078e0215 */
[----:B------:R-:W-:Y:S02]  /*9a30*/  VIADD R12, R15, 0x60 ;  /* 0x000000600f0c7836 */ /* 0x000fe40000000000 */
[----:B------:R-:W-:Y:S01]  /*9a40*/  IMAD.WIDE.U32 R20, R13, 0x4, R216 ;  /* 0x000000040d147825 */ /* 0x000fe200078e00d8 */
[----:B0-----:R-:W0:Y:S04]  /*9a50*/  @P0 LDC.64 R10, c[0x0][0x3a0] ;  /* 0x0000e800ff0a0b82 */ /* 0x001e280000000a00 */
[----:B------:R1:W-:Y:S01]  /*9a60*/  STG.E desc[UR6][R20.64], R25 ;  /* 0x0000001914007986 */ /* 0x0003e2000c101906 */
[----:B0-----:R-:W-:-:S05]  /*9a70*/  @P0 IMAD.WIDE.U32 R10, R12, 0x10, R10 ;  /* 0x000000100c0a0825 */ /* 0x001fca00078e000a */
[----:B------:R0:W5:Y:S02]  /*9a80*/  @P0 LDG.E.128 R80, desc[UR6][R10.64] ;  /* 0x000000060a500981 */ /* 0x000164000c1e1d00 */
[----:B0-----:R-:W-:-:S05]  /*9a90*/  IMAD.WIDE.U32 R10, R12, 0x10, R214 ;  /* 0x000000100c0a7825 */ /* 0x001fca00078e00d6 */
[----:B-1----:R0:W5:Y:S01]  /*9aa0*/  LDG.E.128 R20, desc[UR6][R10.64] ;  /* 0x000000060a147981 */ /* 0x002162000c1e1d00 */
        /* <DEDUP_REMOVED lines=17> */
.L_x_68777:
        /* <DEDUP_REMOVED lines=13> */
.L_x_68779:
[----:B------:R-:W-:Y:S05]  /*9c90*/  BSYNC.RECONVERGENT B1 ;  /* 0x0000000000017941 */ /* 0x000fea0003800200 */
.L_x_68778:
        /* <DEDUP_REMOVED lines=14> */
[----:B------:R-:W-:-:S04]  /*9d80*/  UIADD3 UR15, UPT, UPT, UR5, -0x126145ec, URZ ;  /* 0xed9eba14050f7890 */ /* 0x000fc8000fffe0ff */
[----:B------:R-:W-:-:S05]  /*9d90*/  IMAD.WIDE.U32 R10, R10, -0x2daee0ad, RZ ;  /* 0xd2511f530a0a7825 */ /* 0x000fca00078e00ff */
[----:B------:R-:W-:Y:S01]  /*9da0*/  LOP3.LUT R11, R192, R26, R11, 0x96, !PT ;  /* 0x0000001ac00b7212 */ /* 0x000fe200078e960b */
[----:B------:R-:W-:-:S05]  /*9db0*/  IMAD.WIDE.U32 R26, R27, -0x326172a9, RZ ;  /* 0xcd9e8d571b1a7825 */ /* 0x000fca00078e00ff */
        /* <DEDUP_REMOVED lines=29> */
[----:B------:R-:W-:Y:S01]  /*9f90*/  LOP3.LUT R4, R24, UR15, R11, 0x96, !PT ;  /* 0x0000000f18047c12 */ /* 0x000fe2000f8e960b */
[----:B------:R-:W-:Y:S01]  /*9fa0*/  IMAD.MOV.U32 R10, RZ, RZ, RZ ;  /* 0x000000ffff0a7224 */ /* 0x000fe200078e00ff */
[----:B------:R-:W-:-:S07]  /*9fb0*/  MOV R11, R9 ;  /* 0x00000009000b7202 */ /* 0x000fce0000000f00 */
.L_x_68776:
[----:B------:R-:W-:Y:S05]  /*9fc0*/  BSYNC.RECONVERGENT B0 ;  /* 0x0000000000007941 */ /* 0x000fea0003800200 */
.L_x_68775:
[----:B------:R-:W-:Y:S01]  /*9fd0*/  I2FP.F32.U32 R9, R11 ;  /* 0x0000000b00097245 */ /* 0x000fe20000201000 */
[----:B------:R-:W-:Y:S01]  /*9fe0*/  BSSY.RECONVERGENT B0, `(.L_x_68780) ;  /* 0x0000053000007945 */ /* 0x000fe20003800200 */
[----:B------:R-:W-:Y:S02]  /*9ff0*/  ISETP.NE.AND P3, PT, R10, 0x1, PT ;  /* 0x000000010a00780c */ /* 0x000fe40003f65270 */
[----:B------:R-:W-:Y:S01]  /*a000*/  MOV R11, R8 ;  /* 0x00000008000b7202 */ /* 0x000fe20000000f00 */
[----:B------:R-:W-:Y:S01]  /*a010*/  FFMA.FTZ R24, R9, R252, 1.1641532182693481445e-10 ;  /* 0x2f00000009187423 */ /* 0x000fe200000100fc */
[----:B-----5:R-:W-:-:S04]  /*a020*/  FMUL.FTZ R9, R20, R16 ;  /* 0x0000001014097220 */ /* 0x020fc80000410000 */
        /* <DEDUP_REMOVED lines=15> */
.L_x_68782:
        /* <DEDUP_REMOVED lines=13> */
.L_x_68784:
[----:B------:R-:W-:Y:S05]  /*a1f0*/  BSYNC.RECONVERGENT B1 ;  /* 0x0000000000017941 */ /* 0x000fea0003800200 */
.L_x_68783:
        /* <DEDUP_REMOVED lines=47> */
[----:B------:R-:W-:Y:S01]  /*a4f0*/  LOP3.LUT R4, R10, UR15, R9, 0x96, !PT ;  /* 0x0000000f0a047c12 */ /* 0x000fe2000f8e9609 */
[----:B------:R-:W-:-:S07]  /*a500*/  IMAD.MOV.U32 R9, RZ, RZ, RZ ;  /* 0x000000ffff097224 */ /* 0x000fce00078e00ff */
.L_x_68781:
[----:B------:R-:W-:Y:S05]  /*a510*/  BSYNC.RECONVERGENT B0 ;  /* 0x0000000000007941 */ /* 0x000fea0003800200 */
.L_x_68780:
        /* <DEDUP_REMOVED lines=21> */
.L_x_68787:
        /* <DEDUP_REMOVED lines=13> */
.L_x_68789:
[----:B------:R-:W-:Y:S05]  /*a740*/  BSYNC.RECONVERGENT B1 ;  /* 0x0000000000017941 */ /* 0x000fea0003800200 */
.L_x_68788:
        /* <DEDUP_REMOVED lines=47> */
[----:B------:R-:W-:Y:S01]  /*aa40*/  LOP3.LUT R4, R10, UR15, R9, 0x96, !PT ;  /* 0x0000000f0a047c12 */ /* 0x000fe2000f8e9609 */
[----:B------:R-:W-:-:S07]  /*aa50*/  HFMA2 R10, -RZ, RZ, 0, 0 ;  /* 0x00000000ff0a7431 */ /* 0x000fce00000001ff */
.L_x_68786:
[----:B------:R-:W-:Y:S05]  /*aa60*/  BSYNC.RECONVERGENT B0 ;  /* 0x0000000000007941 */ /* 0x000fea0003800200 */
.L_x_68785:
        /* <DEDUP_REMOVED lines=21> */
.L_x_68792:
        /* <DEDUP_REMOVED lines=13> */
.L_x_68794:
[----:B------:R-:W-:Y:S05]  /*ac90*/  BSYNC.RECONVERGENT B1 ;  /* 0x0000000000017941 */ /* 0x000fea0003800200 */
.L_x_68793:
        /* <DEDUP_REMOVED lines=48> */
[----:B------:R-:W-:-:S07]  /*afa0*/  LOP3.LUT R4, R10, UR15, R9, 0x96, !PT ;  /* 0x0000000f0a047c12 */ /* 0x000fce000f8e9609 */
.L_x_68791:
[----:B------:R-:W-:Y:S05]  /*afb0*/  BSYNC.RECONVERGENT B0 ;  /* 0x0000000000007941 */ /* 0x000fea0003800200 */
.L_x_68790:
        /* <DEDUP_REMOVED lines=9> */
.L_x_68774:
        /* <DEDUP_REMOVED lines=16> */
.L_x_68798:
        /* <DEDUP_REMOVED lines=13> */
.L_x_68800:
[----:B------:R-:W-:Y:S05]  /*b220*/  BSYNC.RECONVERGENT B1 ;  /* 0x0000000000017941 */ /* 0x000fea0003800200 */
.L_x_68799:
        /* <DEDUP_REMOVED lines=46> */
[----:B------:R-:W-:-:S04]  /*b510*/  IMAD.WIDE.U32 R10, R4, -0x326172a9, RZ ;  /* 0xcd9e8d57040a7825 */ /* 0x000fc800078e00ff */
[----:B------:R-:W-:Y:S01]  /*b520*/  IMAD.MOV.U32 R8, RZ, RZ, R10 ;  /* 0x000000ffff087224 */ /* 0x000fe200078e000a */
[----:B------:R-:W-:Y:S01]  /*b530*/  LOP3.LUT R4, R24, UR15, R11, 0x96, !PT ;  /* 0x0000000f18047c12 */ /* 0x000fe2000f8e960b */
[----:B------:R-:W-:-:S07]  /*b540*/  IMAD.MOV.U32 R10, RZ, RZ, R9 ;  /* 0x000000ffff0a7224 */ /* 0x000fce00078e0009 */
.L_x_68797:
[----:B------:R-:W-:Y:S05]  /*b550*/  BSYNC.RECONVERGENT B0 ;  /* 0x0000000000007941 */ /* 0x000fea0003800200 */
.L_x_68796:
[----:B------:R-:W-:Y:S01]  /*b560*/  I2FP.F32.U32 R9, R10 ;  /* 0x0000000a00097245 */ /* 0x000fe20000201000 */
[----:B------:R-:W-:Y:S01]  /*b570*/  BSSY.RECONVERGENT B0, `(.L_x_68801) ;  /* 0x0000052000007945 */ /* 0x000fe20003800200 */
[----:B------:R-:W-:Y:S01]  /*b580*/  ISETP.NE.AND P4, PT, R25, 0x1, PT ;  /* 0x000000011900780c */ /* 0x000fe20003f85270 */
[----:B------:R-:W-:Y:S02]  /*b590*/  IMAD.MOV.U32 R11, RZ, RZ, R8 ;  /* 0x000000ffff0b7224 */ /* 0x000fe400078e0008 */
[----:B------:R-:W-:Y:S01]  /*b5a0*/  FFMA.FTZ R10, R9, R252, 1.1641532182693481445e-10 ;  /* 0x2f000000090a7423 */ /* 0x000fe200000100fc */
[----:B-----5:R-:W-:-:S04]  /*b5b0*/  FMUL.FTZ R9, R20, R16 ;  /* 0x0000001014097220 */ /* 0x020fc80000410000 */
        /* <DEDUP_REMOVED lines=14> */
.L_x_68803:
        /* <DEDUP_REMOVED lines=13> */
.L_x_68805:
[----:B------:R-:W-:Y:S05]  /*b770*/  BSYNC.RECONVERGENT B1 ;  /* 0x0000000000017941 */ /* 0x000fea0003800200 */
.L_x_68804:
        /* <DEDUP_REMOVED lines=47> */
[----:B------:R-:W-:Y:S01]  /*ba70*/  LOP3.LUT R4, R24, UR15, R9, 0x96, !PT ;  /* 0x0000000f18047c12 */ /* 0x000fe2000f8e9609 */
[----:B------:R-:W-:-:S07]  /*ba80*/  IMAD.MOV.U32 R9, RZ, RZ, RZ ;  /* 0x000000ffff097224 */ /* 0x000fce00078e00ff */
.L_x_68802:
[----:B------:R-:W-:Y:S05]  /*ba90*/  BSYNC.RECONVERGENT B0 ;  /* 0x0000000000007941 */ /* 0x000fea0003800200 */
.L_x_68801:
[----:B------:R-:W-:Y:S01]  /*baa0*/  ISETP.NE.AND P5, PT, R9, 0x1, PT ;  /* 0x000000010900780c */ /* 0x000fe20003fa5270 */
[----:B------:R-:W-:Y:S01]  /*bab0*/  FMUL.FTZ R21, R21, R16 ;  /* 0x0000001015157220 */ /* 0x000fe20000410000 */
[----:B------:R-:W-:Y:S01]  /*bac0*/  I2FP.F32.U32 R11, R11 ;  /* 0x0000000b000b7245 */ /* 0x000fe20000201000 */
[----:B------:R-:W-:Y:S04]  /*bad0*/  BSSY.RECONVERGENT B0, `(.L_x_68806) ;  /* 0x0000050000007945 */ /* 0x000fe80003800200 */
[----:B------:R-:W-:Y:S01]  /*bae0*/  FFMA.FTZ R20, R11, R252, 1.1641532182693481445e-10 ;  /* 0x2f0000000b147423 */ /* 0x000fe200000100fc */
[----:B------:R-:W-:Y:S01]  /*baf0*/  FMUL.FTZ R11, R21, R200 ;  /* 0x000000c8150b7220 */ /* 0x000fe20000410000 */
[----:B------:R-:W-:-:S03]  /*bb00*/  MOV R21, R8 ;  /* 0x0000000800157202 */ /* 0x000fc60000000f00 */
        /* <DEDUP_REMOVED lines=13> */
.L_x_68808:
        /* <DEDUP_REMOVED lines=13> */
.L_x_68810:
[----:B------:R-:W-:Y:S05]  /*bcb0*/  BSYNC.RECONVERGENT B1 ;  /* 0x0000000000017941 */ /* 0x000fea0003800200 */
.L_x_68809:
        /* <DEDUP_REMOVED lines=49> */
.L_x_68807:
[----:B------:R-:W-:Y:S05]  /*bfd0*/  BSYNC.RECONVERGENT B0 ;  /* 0x0000000000007941 */ /* 0x000fea0003800200 */
.L_x_68806:
[----:B------:R-:W-:Y:S01]  /*bfe0*/  I2FP.F32.U32 R9, R21 ;  /* 0x0000001500097245 */ /* 0x000fe20000201000 */
[----:B------:R-:W-:Y:S01]  /*bff0*/  BSSY.RECONVERGENT B0, `(.L_x_68811) ;  /* 0x0000053000007945 */ /* 0x000fe20003800200 */
[----:B------:R-:W-:-:S03]  /*c000*/  ISETP.NE.AND P6, PT, R20, 0x1, PT ;  /* 0x000000011400780c */ /* 0x000fc60003fc5270 */
[----:B------:R-:W-:Y:S01]  /*c010*/  FFMA.FTZ R24, R9, R252, 1.1641532182693481445e-10 ;  /* 0x2f00000009187423 */ /* 0x000fe200000100fc */
[----:B------:R-:W-:Y:S01]  /*c020*/  FMUL.FTZ R9, R22, R16 ;  /* 0x0000001016097220 */ /* 0x000fe20000410000 */
[----:B------:R-:W-:-:S03]  /*c030*/  IMAD.MOV.U32 R22, RZ, RZ, R8 ;  /* 0x000000ffff167224 */ /* 0x000fc600078e0008 */
        /* <DEDUP_REMOVED lines=14> */
.L_x_68813:
        /* <DEDUP_REMOVED lines=13> */
.L_x_68815:
[----:B------:R-:W-:Y:S05]  /*c1f0*/  BSYNC.RECONVERGENT B1 ;  /* 0x0000000000017941 */ /* 0x000fea0003800200 */
.L_x_68814:
        /* <DEDUP_REMOVED lines=50> */
.L_x_68812:
[----:B------:R-:W-:Y:S05]  /*c520*/  BSYNC.RECONVERGENT B0 ;  /* 0x0000000000007941 */ /* 0x000fea0003800200 */
.L_x_68811:
        /* <DEDUP_REMOVED lines=11> */
.L_x_68795:
[----:B------:R-:W-:Y:S01]  /*c5e0*/  SEL R9, RZ, 0x1000000, !P5 ;  /* 0x01000000ff097807 */ /* 0x000fe20006800000 */
[----:B------:R-:W-:Y:S01]  /*c5f0*/  IMAD.WIDE.U32 R10, R12, 0x10, R218 ;  /* 0x000000100c0a7825 */ /* 0x000fe200078e00da */
[----:B------:R-:W-:Y:S02]  /*c600*/  SEL R20, RZ, 0x10000, !P4 ;  /* 0x00010000ff147807 */ /* 0x000fe40006000000 */
[----:B------:R-:W-:Y:S02]  /*c610*/  SEL R21, RZ, 0x100, !P3 ;  /* 0x00000100ff157807 */ /* 0x000fe40005800000 */
[----:B------:R0:W-:Y:S02]  /*c620*/  STG.E.128 desc[UR6][R10.64], R64 ;  /* 0x000000400a007986 */ /* 0x0001e4000c101d06 */
[----:B------:R-:W-:Y:S02]  /*c630*/  IADD3 R9, PT, PT, R21, R9, R20 ;  /* 0x0000000915097210 */ /* 0x000fe40007ffe014 */
[----:B------:R-:W-:-:S05]  /*c640*/  SEL R20, RZ, 0x1, !P2 ;  /* 0x00000001ff147807 */ /* 0x000fca0005000000 */
[----:B------:R-:W-:Y:S02]  /*c650*/  IMAD.IADD R9, R9, 0x1, R20 ;  /* 0x0000000109097824 */ /* 0x000fe400078e0214 */
[----:B------:R-:W1:Y:S01]  /*c660*/  @P0 LDC.64 R20, c[0x0][0x3a0] ;  /* 0x0000e800ff140b82 */ /* 0x000e620000000a00 */
[----:B0-----:R-:W-:-:S05]  /*c670*/  IMAD.WIDE.U32 R10, R12, 0x4, R216 ;  /* 0x000000040c0a7825 */ /* 0x001fca00078e00d8 */
[----:B------:R0:W-:Y:S02]  /*c680*/  STG.E desc[UR6][R10.64], R9 ;  /* 0x000000090a007986 */ /* 0x0001e4000c101906 */
[----:B0-----:R-:W-:-:S05]  /*c690*/  IADD3 R11, PT, PT, R15, 0x80, RZ ;  /* 0x000000800f0b7810 */ /* 0x001fca0007ffe0ff */
[----:B-1----:R-:W-:-:S05]  /*c6a0*/  @P0 IMAD.WIDE.U32 R20, R11, 0x10, R20 ;  /* 0x000000100b140825 */ /* 0x002fca00078e0014 */
        /* <DEDUP_REMOVED lines=20> */
.L_x_68819:
        /* <DEDUP_REMOVED lines=13> */
.L_x_68821:
[----:B------:R-:W-:Y:S05]  /*c8c0*/  BSYNC.RECONVERGENT B1 ;  /* 0x0000000000017941 */ /* 0x000fea0003800200 */
.L_x_68820:
        /* <DEDUP_REMOVED lines=49> */
.L_x_68818:
[----:B------:R-:W-:Y:S05]  /*cbe0*/  BSYNC.RECONVERGENT B0 ;  /* 0x0000000000007941 */ /* 0x000fea0003800200 */
.L_x_68817:
        /* <DEDUP_REMOVED lines=21> */
.L_x_68824:
        /* <DEDUP_REMOVED lines=13> */
.L_x_68826:
[----:B------:R-:W-:Y:S05]  /*ce10*/  BSYNC.RECONVERGENT B1 ;  /* 0x0000000000017941 */ /* 0x000fea0003800200 */
.L_x_68825:
        /* <DEDUP_REMOVED lines=48> */
[----:B------:R-:W-:-:S07]  /*d120*/  IMAD.MOV.U32 R24, RZ, RZ, RZ ;  /* 0x000000ffff187224 */ /* 0x000fce00078e00ff */
.L_x_68823:
[----:B------:R-:W-:Y:S05]  /*d130*/  BSYNC.RECONVERGENT B0 ;  /* 0x0000000000007941 */ /* 0x000fea0003800200 */
.L_x_68822:
        /* <DEDUP_REMOVED lines=21> */
.L_x_68829:
        /* <DEDUP_REMOVED lines=13> */
.L_x_68831:
[----:B------:R-:W-:Y:S05]  /*d360*/  BSYNC.RECONVERGENT B1 ;  /* 0x0000000000017941 */ /* 0x000fea0003800200 */
.L_x_68830:
        /* <DEDUP_REMOVED lines=49> */
.L_x_68828:
[----:B------:R-:W-:Y:S05]  /*d680*/  BSYNC.RECONVERGENT B0 ;  /* 0x0000000000007941 */ /* 0x000fea0003800200 */
.L_x_68827:
        /* <DEDUP_REMOVED lines=21> */
.L_x_68834:
        /* <DEDUP_REMOVED lines=13> */
.L_x_68836:
[----:B------:R-:W-:Y:S05]  /*d8b0*/  BSYNC.RECONVERGENT B1 ;  /* 0x0000000000017941 */ /* 0x000fea0003800200 */
.L_x_68835:
        /* <DEDUP_REMOVED lines=47> */
[----:B------:R-:W-:-:S05]  /*dbb0*/  IMAD.WIDE.U32 R8, R4, -0x326172a9, RZ ;  /* 0xcd9e8d5704087825 */ /* 0x000fca00078e00ff */
[----:B------:R-:W-:-:S07]  /*dbc0*/  LOP3.LUT R4, R20, UR15, R9, 0x96, !PT ;  /* 0x0000000f14047c12 */ /* 0x000fce000f8e9609 */
.L_x_68833:
[----:B------:R-:W-:Y:S05]  /*dbd0*/  BSYNC.RECONVERGENT B0 ;  /* 0x0000000000007941 */ /* 0x000fea0003800200 */
.L_x_68832:
        /* <DEDUP_REMOVED lines=9> */
.L_x_68816:
        /* <DEDUP_REMOVED lines=16> */
.L_x_68840:
        /* <DEDUP_REMOVED lines=13> */
.L_x_68842:
[----:B------:R-:W-:Y:S05]  /*de40*/  BSYNC.RECONVERGENT B1 ;  /* 0x0000000000017941 */ /* 0x000fea0003800200 */
.L_x_68841:
        /* <DEDUP_REMOVED lines=47> */
[----:B------:R-:W-:Y:S01]  /*e140*/  LOP3.LUT R4, R24, UR15, R9, 0x96, !PT ;  /* 0x0000000f18047c12 */ /* 0x000fe2000f8e9609 */
[----:B------:R-:W-:-:S07]  /*e150*/  IMAD.MOV.U32 R9, RZ, RZ, RZ ;  /* 0x000000ffff097224 */ /* 0x000fce00078e00ff */
.L_x_68839:
[----:B------:R-:W-:Y:S05]  /*e160*/  BSYNC.RECONVERGENT B0 ;  /* 0x0000000000007941 */ /* 0x000fea0003800200 */
.L_x_68838:
[----:B------:R-:W-:Y:S01]  /*e170*/  ISETP.NE.AND P4, PT, R9, 0x1, PT ;  /* 0x000000010900780c */ /* 0x000fe20003f85270 */
[----:B-----5:R-:W-:Y:S01]  /*e180*/  FMUL.FTZ R20, R20, R16 ;  /* 0x0000001014147220 */ /* 0x020fe20000410000 */
[----:B------:R-:W-:Y:S01]  /*e190*/  I2FP.F32.U32 R24, R25 ;  /* 0x0000001900187245 */ /* 0x000fe20000201000 */
[----:B------:R-:W-:Y:S01]  /*e1a0*/  BSSY.RECONVERGENT B0, `(.L_x_68843) ;  /* 0x0000050000007945 */ /* 0x000fe20003800200 */
[----:B------:R-:W-:Y:S02]  /*e1b0*/  IMAD.MOV.U32 R25, RZ, RZ, R8 ;  /* 0x000000ffff197224 */ /* 0x000fe400078e0008 */
[----:B------:R-:W-:Y:S01]  /*e1c0*/  FMUL.FTZ R20, R20, R200 ;  /* 0x000000c814147220 */ /* 0x000fe20000410000 */
[----:B------:R-:W-:-:S05]  /*e1d0*/  FFMA.FTZ R24, R24, R252, 1.1641532182693481445e-10 ;  /* 0x2f00000018187423 */ /* 0x000fca00000100fc */
        /* <DEDUP_REMOVED lines=13> */
.L_x_68845:
        /* <DEDUP_REMOVED lines=13> */
.L_x_68847:
[----:B------:R-:W-:Y:S05]  /*e380*/  BSYNC.RECONVERGENT B1 ;  /* 0x0000000000017941 */ /* 0x000fea0003800200 */
.L_x_68846:
        /* <DEDUP_REMOVED lines=49> */
.L_x_68844:
[----:B------:R-:W-:Y:S05]  /*e6a0*/  BSYNC.RECONVERGENT B0 ;  /* 0x0000000000007941 */ /* 0x000fea0003800200 */
.L_x_68843:
        /* <DEDUP_REMOVED lines=20> */
.L_x_68850:
        /* <DEDUP_REMOVED lines=13> */
.L_x_68852:
[----:B------:R-:W-:Y:S05]  /*e8c0*/  BSYNC.RECONVERGENT B1 ;  /* 0x0000000000017941 */ /* 0x000fea0003800200 */
.L_x_68851:
        /* <DEDUP_REMOVED lines=49> */
.L_x_68849:
[----:B------:R-:W-:Y:S05]  /*ebe0*/  BSYNC.RECONVERGENT B0 ;  /* 0x0000000000007941 */ /* 0x000fea0003800200 */
.L_x_68848:
[----:B------:R-:W-:Y:S01]  /*ebf0*/  I2FP.F32.U32 R9, R25 ;  /* 0x0000001900097245 */ /* 0x000fe20000201000 */
[----:B------:R-:W-:Y:S01]  /*ec00*/  FMUL.FTZ R22, R22, R16 ;  /* 0x0000001016167220 */ /* 0x000fe20000410000 */
[----:B------:R-:W-:Y:S01]  /*ec10*/  ISETP.NE.AND P6, PT, R26, 0x1, PT ;  /* 0x000000011a00780c */ /* 0x000fe20003fc5270 */
[----:B------:R-:W-:Y:S01]  /*ec20*/  BSSY.RECONVERGENT B0, `(.L_x_68853) ;  /* 0x0000051000007945 */ /* 0x000fe20003800200 */
[----:B------:R-:W-:Y:S02]  /*ec30*/  IMAD.MOV.U32 R24, RZ, RZ, 0x2 ;  /* 0x00000002ff187424 */ /* 0x000fe400078e00ff */
[----:B------:R-:W-:-:S05]  /*ec40*/  FFMA.FTZ R9, R9, R252, 1.1641532182693481445e-10 ;  /* 0x2f00000009097423 */ /* 0x000fca00000100fc */
        /* <DEDUP_REMOVED lines=14> */
.L_x_68855:
        /* <DEDUP_REMOVED lines=13> */
.L_x_68857:
[----:B------:R-:W-:Y:S05]  /*ee00*/  BSYNC.RECONVERGENT B1 ;  /* 0x0000000000017941 */ /* 0x000fea0003800200 */
.L_x_68856:
        /* <DEDUP_REMOVED lines=50> */
.L_x_68854:
[----:B------:R-:W-:Y:S05]  /*f130*/  BSYNC.RECONVERGENT B0 ;  /* 0x0000000000007941 */ /* 0x000fea0003800200 */
.L_x_68853:
        /* <DEDUP_REMOVED lines=11> */
.L_x_68837:
[----:B------:R-:W-:Y:S01]  /*f1f0*/  IMAD.WIDE.U32 R20, R11, 0x10, R218 ;  /* 0x000000100b147825 */ /* 0x000fe200078e00da */
[----:B------:R-:W-:-:S04]  /*f200*/  SEL R9, RZ, 0x1000000, !P5 ;  /* 0x01000000ff097807 */ /* 0x000fc80006800000 */
[----:B------:R0:W-:Y:S02]  /*f210*/  STG.E.128 desc[UR6][R20.64], R60 ;  /* 0x0000003c14007986 */ /* 0x0001e4000c101d06 */
[----:B0-----:R-:W-:Y:S02]  /*f220*/  SEL R20, RZ, 0x10000, !P4 ;  /* 0x00010000ff147807 */ /* 0x001fe40006000000 */
[----:B------:R-:W-:-:S04]  /*f230*/  SEL R21, RZ, 0x100, !P3 ;  /* 0x00000100ff157807 */ /* 0x000fc80005800000 */
[----:B------:R-:W-:Y:S02]  /*f240*/  IADD3 R9, PT, PT, R21, R9, R20 ;  /* 0x0000000915097210 */ /* 0x000fe40007ffe014 */
[----:B------:R-:W-:-:S05]  /*f250*/  SEL R20, RZ, 0x1, !P2 ;  /* 0x00000001ff147807 */ /* 0x000fca0005000000 */
[----:B------:R-:W-:Y:S02]  /*f260*/  IMAD.IADD R9, R9, 0x1, R20 ;  /* 0x0000000109097824 */ /* 0x000fe400078e0214 */
[----:B------:R-:W-:-:S05]  /*f270*/  IMAD.WIDE.U32 R20, R11, 0x4, R216 ;  /* 0x000000040b147825 */ /* 0x000fca00078e00d8 */
[----:B------:R0:W-:Y:S02]  /*f280*/  STG.E desc[UR6][R20.64], R9 ;  /* 0x0000000914007986 */ /* 0x0001e4000c101906 */
[----:B0-----:R-:W0:Y:S01]  /*f290*/  @P0 LDC.64 R20, c[0x0][0x3a0] ;  /* 0x0000e800ff140b82 */ /* 0x001e220000000a00 */
[----:B------:R-:W-:-:S04]  /*f2a0*/  VIADD R9, R15, 0xa0 ;  /* 0x000000a00f097836 */ /* 0x000fc80000000000 */
        /* <DEDUP_REMOVED lines=21> */
.L_x_68861:
        /* <DEDUP_REMOVED lines=13> */
.L_x_68863:
[----:B------:R-:W-:Y:S05]  /*f4d0*/  BSYNC.RECONVERGENT B1 ;  /* 0x0000000000017941 */ /* 0x000fea0003800200 */
.L_x_68862:
        /* <DEDUP_REMOVED lines=50> */
.L_x_68860:
[----:B------:R-:W-:Y:S05]  /*f800*/  BSYNC.RECONVERGENT B0 ;  /* 0x0000000000007941 */ /* 0x000fea0003800200 */
.L_x_68859:
[----:B------:R-:W-:Y:S01]  /*f810*/  I2FP.F32.U32 R10, R27 ;  /* 0x0000001b000a7245 */ /* 0x000fe20000201000 */
[----:B-----5:R-:W-:Y:S01]  /*f820*/  FMUL.FTZ R20, R20, R16 ;  /* 0x0000001014147220 */ /* 0x020fe20000410000 */
        /* <DEDUP_REMOVED lines=19> */
.L_x_68866:
        /* <DEDUP_REMOVED lines=13> */
.L_x_68868:
[----:B------:R-:W-:Y:S05]  /*fa30*/  BSYNC.RECONVERGENT B1 ;  /* 0x0000000000017941 */ /* 0x000fea0003800200 */
.L_x_68867:
[----:B------:R-:W-:Y:S01]  /*fa40*/  LOP3.LUT R26, R6, UR5, R31, 0x96, !PT ;  /* 0x00000005061a7c12 */ /* 0x000fe2000f8e961f */
[----:B------:R-:W-:Y:S01]  /*fa50*/  IMAD.WIDE.U32 R28, R0, -0x326172a9, RZ ;  /* 0xcd9e8d57001c7825 */ /* 0x000fe200078e00ff */
[----:B------:R-:W-:Y:S01]  /*fa60*/  UIADD3 UR15, UPT, UPT, UR5, -0x4498517b, URZ ;  /* 0xbb67ae85050f7890 */ /* 0x000fe2000fffe0ff */
[----:B------:R-:W-:Y:S02]  /*fa70*/  MOV R10, R25 ;  /* 0x00000019000a7202 */ /* 0x000fe40000000f00 */
[----:B------:R-:W-:Y:S02]  /*fa80*/  HFMA2 R20, -RZ, RZ, 0, 0 ;  /* 0x00000000ff147431 */ /* 0x000fe400000001ff */
        /* <DEDUP_REMOVED lines=44> */
[----:B------:R-:W-:-:S07]  /*fd50*/  LOP3.LUT R4, R28, UR15, R27, 0x96, !PT ;  /* 0x0000000f1c047c12 */ /* 0x000fce000f8e961b */
.L_x_68865:
[----:B------:R-:W-:Y:S05]  /*fd60*/  BSYNC.RECONVERGENT B0 ;  /* 0x0000000000007941 */ /* 0x000fea0003800200 */
.L_x_68864:
        /* <DEDUP_REMOVED lines=21> */
.L_x_68871:
        /* <DEDUP_REMOVED lines=13> */
.L_x_68873:
[----:B------:R-:W-:Y:S05]  /*ff90*/  BSYNC.RECONVERGENT B1 ;  /* 0x0000000000017941 */ /* 0x000fea0003800200 */
.L_x_68872:
        /* <DEDUP_REMOVED lines=50> */
.L_x_68870:
[----:B------:R-:W-:Y:S05]  /*102c0*/  BSYNC.RECONVERGENT B0 ;  /* 0x0000000000007941 */ /* 0x000fea0003800200 */
.L_x_68869:
        /* <DEDUP_REMOVED lines=21> */
.L_x_68876:
        /* <DEDUP_REMOVED lines=13> */
.L_x_68878:
[----:B------:R-:W-:Y:S05]  /*104f0*/  BSYNC.RECONVERGENT B1 ;  /* 0x0000000000017941 */ /* 0x000fea0003800200 */
.L_x_68877:
        /* <DEDUP_REMOVED lines=49> */
[----:B------:R-:W-:-:S07]  /*10810*/  HFMA2 R26, -RZ, RZ, 0, 0 ;  /* 0x00000000ff1a7431 */ /* 0x000fce00000001ff */
.L_x_68875:
[----:B------:R-:W-:Y:S05]  /*10820*/  BSYNC.RECONVERGENT B0 ;  /* 0x0000000000007941 */ /* 0x000fea0003800200 */
.L_x_68874:
        /* <DEDUP_REMOVED lines=9> */
.L_x_68858:
        /* <DEDUP_REMOVED lines=16> */
.L_x_68882:
        /* <DEDUP_REMOVED lines=13> */
.L_x_68884:
[----:B------:R-:W-:Y:S05]  /*10a90*/  BSYNC.RECONVERGENT B1 ;  /* 0x0000000000017941 */ /* 0x000fea0003800200 */
.L_x_68883:
        /* <DEDUP_REMOVED lines=48> */
[----:B------:R-:W-:Y:S01]  /*10da0*/  LOP3.LUT R4, R24, UR15, R27, 0x96, !PT ;  /* 0x0000000f18047c12 */ /* 0x000fe2000f8e961b */
[----:B------:R-:W-:-:S07]  /*10db0*/  IMAD.MOV.U32 R27, RZ, RZ, R10 ;  /* 0x000000ffff1b7224 */ /* 0x000fce00078e000a */
.L_x_68881:
[----:B------:R-:W-:Y:S05]  /*10dc0*/  BSYNC.RECONVERGENT B0 ;  /* 0x0000000000007941 */ /* 0x000fea0003800200 */
.L_x_68880:
[----:B------:R-:W-:Y:S01]  /*10dd0*/  ISETP.NE.AND P4, PT, R26, 0x1, PT ;  /* 0x000000011a00780c */ /* 0x000fe20003f85270 */
[----:B-----5:R-:W-:Y:S01]  /*10de0*/  FMUL.FTZ R20, R20, R16 ;  /* 0x0000001014147220 */ /* 0x020fe20000410000 */
[----:B------:R-:W-:Y:S01]  /*10df0*/  I2FP.F32.U32 R10, R27 ;  /* 0x0000001b000a7245 */ /* 0x000fe20000201000 */
[----:B------:R-:W-:Y:S01]  /*10e00*/  BSSY.RECONVERGENT B0, `(.L_x_68885) ;  /* 0x0000051000007945 */ /* 0x000fe20003800200 */
[----:B------:R-:W-:Y:S02]  /*10e10*/  IMAD.MOV.U32 R27, RZ, RZ, 0x2 ;  /* 0x00000002ff1b7424 */ /* 0x000fe400078e00ff */
[----:B------:R-:W-:Y:S01]  /*10e20*/  FMUL.FTZ R20, R20, R200 ;  /* 0x000000c814147220 */ /* 0x000fe20000410000 */
[----:B------:R-:W-:-:S05]  /*10e30*/  FFMA.FTZ R10, R10, R252, 1.1641532182693481445e-10 ;  /* 0x2f0000000a0a7423 */ /* 0x000fca00000100fc */
        /* <DEDUP_REMOVED lines=13> */
.L_x_68887:
        /* <DEDUP_REMOVED lines=13> */
.L_x_68889:
[----:B------:R-:W-:Y:S05]  /*10fe0*/  BSYNC.RECONVERGENT B1 ;  /* 0x0000000000017941 */ /* 0x000fea0003800200 */
.L_x_68888:
        /* <DEDUP_REMOVED lines=50> */
.L_x_68886:
[----:B------:R-:W-:Y:S05]  /*11310*/  BSYNC.RECONVERGENT B0 ;  /* 0x0000000000007941 */ /* 0x000fea0003800200 */
.L_x_68885:
[----:B------:R-:W-:Y:S01]  /*11320*/  ISETP.NE.AND P5, PT, R27, 0x1, PT ;  /* 0x000000011b00780c */ /* 0x000fe20003fa5270 */
[----:B------:R-:W-:Y:S01]  /*11330*/  FMUL.FTZ R21, R21, R16 ;  /* 0x0000001015157220 */ /* 0x000fe20000410000 */
[----:B------:R-:W-:Y:S01]  /*11340*/  I2FP.F32.U32 R10, R10 ;  /* 0x0000000a000a7245 */ /* 0x000fe20000201000 */
[----:B------:R-:W-:Y:S01]  /*11350*/  BSSY.RECONVERGENT B0, `(.L_x_68890) ;  /* 0x0000051000007945 */ /* 0x000fe20003800200 */
[----:B------:R-:W-:Y:S02]  /*11360*/  HFMA2 R28, -RZ, RZ, 0, 1.1920928955078125e-07 ;  /* 0x00000002ff1c7431 */ /* 0x000fe400000001ff */
[----:B------:R-:W-:Y:S01]  /*11370*/  FMUL.FTZ R20, R21, R200 ;  /* 0x000000c815147220 */ /* 0x000fe20000410000 */
[----:B------:R-:W-:-:S05]  /*11380*/  FFMA.FTZ R10, R10, R252, 1.1641532182693481445e-10 ;  /* 0x2f0000000a0a7423 */ /* 0x000fca00000100fc */
        /* <DEDUP_REMOVED lines=13> */
.L_x_68892:
        /* <DEDUP_REMOVED lines=13> */
.L_x_68894:
[----:B------:R-:W-:Y:S05]  /*11530*/  BSYNC.RECONVERGENT B1 ;  /* 0x0000000000017941 */ /* 0x000fea0003800200 */
.L_x_68893:
        /* <DEDUP_REMOVED lines=50> */
.L_x_68891:
[----:B------:R-:W-:Y:S05]  /*11860*/  BSYNC.RECONVERGENT B0 ;  /* 0x0000000000007941 */ /* 0x000fea0003800200 */
.L_x_68890:
[----:B------:R-:W-:Y:S01]  /*11870*/  I2FP.F32.U32 R10, R10 ;  /* 0x0000000a000a7245 */ /* 0x000fe20000201000 */
[----:B------:R-:W-:Y:S01]  /*11880*/  FMUL.FTZ R22, R22, R16 ;  /* 0x0000001016167220 */ /* 0x000fe20000410000 */
[----:B------:R-:W-:Y:S01]  /*11890*/  ISETP.NE.AND P6, PT, R28, 0x1, PT ;  /* 0x000000011c00780c */ /* 0x000fe20003fc5270 */
[----:B------:R-:W-:Y:S01]  /*118a0*/  BSSY.RECONVERGENT B0, `(.L_x_68895) ;  /* 0x0000051000007945 */ /* 0x000fe20003800200 */
[----:B------:R-:W-:Y:S02]  /*118b0*/  IMAD.MOV.U32 R26, RZ, RZ, 0x2 ;  /* 0x00000002ff1a7424 */ /* 0x000fe400078e00ff */
[----:B------:R-:W-:Y:S01]  /*118c0*/  FFMA.FTZ R10, R10, R252, 1.1641532182693481445e-10 ;  /* 0x2f0000000a0a7423 */ /* 0x000fe200000100fc */
[----:B------:R-:W-:-:S04]  /*118d0*/  MOV R21, R8 ;  /* 0x0000000800157202 */ /* 0x000fc80000000f00 */
        /* <DEDUP_REMOVED lines=13> */
.L_x_68897:
        /* <DEDUP_REMOVED lines=13> */
.L_x_68899:
[----:B------:R-:W-:Y:S05]  /*11a80*/  BSYNC.RECONVERGENT B1 ;  /* 0x0000000000017941 */ /* 0x000fea0003800200 */
.L_x_68898:
        /* <DEDUP_REMOVED lines=50> */
.L_x_68896:
[----:B------:R-:W-:Y:S05]  /*11db0*/  BSYNC.RECONVERGENT B0 ;  /* 0x0000000000007941 */ /* 0x000fea0003800200 */
.L_x_68895:
        /* <DEDUP_REMOVED lines=11> */
.L_x_68879:
[----:B------:R-:W-:Y:S01]  /*11e70*/  IMAD.WIDE.U32 R20, R9, 0x10, R218 ;  /* 0x0000001009147825 */ /* 0x000fe200078e00da */
[----:B------:R-:W-:-:S04]  /*11e80*/  SEL R10, RZ, 0x1000000, !P5 ;  /* 0x01000000ff0a7807 */ /* 0x000fc80006800000 */
[----:B------:R0:W-:Y:S02]  /*11e90*/  STG.E.128 desc[UR6][R20.64], R56 ;  /* 0x0000003814007986 */ /* 0x0001e4000c101d06 */
[----:B0-----:R-:W-:Y:S02]  /*11ea0*/  SEL R20, RZ, 0x10000, !P4 ;  /* 0x00010000ff147807 */ /* 0x001fe40006000000 */
[----:B------:R-:W-:-:S04]  /*11eb0*/  SEL R21, RZ, 0x100, !P3 ;  /* 0x00000100ff157807 */ /* 0x000fc80005800000 */
[----:B------:R-:W-:Y:S02]  /*11ec0*/  IADD3 R10, PT, PT, R21, R10, R20 ;  /* 0x0000000a150a7210 */ /* 0x000fe40007ffe014 */
[----:B------:R-:W-:-:S04]  /*11ed0*/  SEL R20, RZ, 0x1, !P2 ;  /* 0x00000001ff147807 */ /* 0x000fc80005000000 */
[----:B------:R-:W-:Y:S01]  /*11ee0*/  IADD3 R10, PT, PT, R10, R20, RZ ;  /* 0x000000140a0a7210 */ /* 0x000fe20007ffe0ff */
        /* <DEDUP_REMOVED lines=25> */
.L_x_68903:
        /* <DEDUP_REMOVED lines=13> */
.L_x_68905:
[----:B------:R-:W-:Y:S05]  /*12150*/  BSYNC.RECONVERGENT B1 ;  /* 0x0000000000017941 */ /* 0x000fea0003800200 */
.L_x_68904:
        /* <DEDUP_REMOVED lines=50> */
.L_x_68902:
[----:B------:R-:W-:Y:S05]  /*12480*/  BSYNC.RECONVERGENT B0 ;  /* 0x0000000000007941 */ /* 0x000fea0003800200 */
.L_x_68901:
        /* <DEDUP_REMOVED lines=21> */
.L_x_68908:
        /* <DEDUP_REMOVED lines=13> */
.L_x_68910:
[----:B------:R-:W-:Y:S05]  /*126b0*/  BSYNC.RECONVERGENT B1 ;  /* 0x0000000000017941 */ /* 0x000fea0003800200 */
.L_x_68909:
        /* <DEDUP_REMOVED lines=50> */
.L_x_68907:
[----:B------:R-:W-:Y:S05]  /*129e0*/  BSYNC.RECONVERGENT B0 ;  /* 0x0000000000007941 */ /* 0x000fea0003800200 */
.L_x_68906:
        /* <DEDUP_REMOVED lines=21> */
.L_x_68913:
        /* <DEDUP_REMOVED lines=13> */
.L_x_68915:
[----:B------:R-:W-:Y:S05]  /*12c10*/  BSYNC.RECONVERGENT B1 ;  /* 0x0000000000017941 */ /* 0x000fea0003800200 */
.L_x_68914:
        /* <DEDUP_REMOVED lines=50> */
.L_x_68912:
[----:B------:R-:W-:Y:S05]  /*12f40*/  BSYNC.RECONVERGENT B0 ;  /* 0x0000000000007941 */ /* 0x000fea0003800200 */
.L_x_68911:
        /* <DEDUP_REMOVED lines=21> */
.L_x_68918:
        /* <DEDUP_REMOVED lines=13> */
.L_x_68920:
[----:B------:R-:W-:Y:S05]  /*13170*/  BSYNC.RECONVERGENT B1 ;  /* 0x0000000000017941 */ /* 0x000fea0003800200 */
.L_x_68919:
        /* <DEDUP_REMOVED lines=50> */
.L_x_68917:
[----:B------:R-:W-:Y:S05]  /*134a0*/  BSYNC.RECONVERGENT B0 ;  /* 0x0000000000007941 */ /* 0x000fea0003800200 */
.L_x_68916:
        /* <DEDUP_REMOVED lines=9> */
.L_x_68900:
        /* <DEDUP_REMOVED lines=16> */
.L_x_68924:
        /* <DEDUP_REMOVED lines=13> */
.L_x_68926:
[----:B------:R-:W-:Y:S05]  /*13710*/  BSYNC.RECONVERGENT B1 ;  /* 0x0000000000017941 */ /* 0x000fea0003800200 */
.L_x_68925:
        /* <DEDUP_REMOVED lines=47> */
[----:B------:R-:W-:Y:S01]  /*13a10*/  HFMA2 R27, -RZ, RZ, 0, 0 ;  /* 0x00000000ff1b7431 */ /* 0x000fe200000001ff */
[----:B------:R-:W-:Y:S01]  /*13a20*/  MOV R8, R26 ;  /* 0x0000001a00087202 */ /* 0x000fe20000000f00 */
[----:B------:R-:W-:-:S07]  /*13a30*/  IMAD.MOV.U32 R28, RZ, RZ, R25 ;  /* 0x000000ffff1c7224 */ /* 0x000fce00078e0019 */
.L_x_68923:
[----:B------:R-:W-:Y:S05]  /*13a40*/  BSYNC.RECONVERGENT B0 ;  /* 0x0000000000007941 */ /* 0x000fea0003800200 */
.L_x_68922:
        /* <DEDUP_REMOVED lines=20> */
.L_x_68929:
        /* <DEDUP_REMOVED lines=13> */
.L_x_68931:
[----:B------:R-:W-:Y:S05]  /*13c60*/  BSYNC.RECONVERGENT B1 ;  /* 0x0000000000017941 */ /* 0x000fea0003800200 */
.L_x_68930:
        /* <DEDUP_REMOVED lines=50> */
.L_x_68928:
[----:B------:R-:W-:Y:S05]  /*13f90*/  BSYNC.RECONVERGENT B0 ;  /* 0x0000000000007941 */ /* 0x000fea0003800200 */
.L_x_68927:
        /* <DEDUP_REMOVED lines=20> */
.L_x_68934:
        /* <DEDUP_REMOVED lines=13> */
.L_x_68936:
[----:B------:R-:W-:Y:S05]  /*141b0*/  BSYNC.RECONVERGENT B1 ;  /* 0x0000000000017941 */ /* 0x000fea0003800200 */
.L_x_68935:
        /* <DEDUP_REMOVED lines=50> */
.L_x_68933:
[----:B------:R-:W-:Y:S05]  /*144e0*/  BSYNC.RECONVERGENT B0 ;  /* 0x0000000000007941 */ /* 0x000fea0003800200 */
.L_x_68932:
        /* <DEDUP_REMOVED lines=20> */
.L_x_68939:
        /* <DEDUP_REMOVED lines=13> */
.L_x_68941:
[----:B------:R-:W-:Y:S05]  /*14700*/  BSYNC.RECONVERGENT B1 ;  /* 0x0000000000017941 */ /* 0x000fea0003800200 */
.L_x_68940:
        /* <DEDUP_REMOVED lines=50> */
.L_x_68938:
[----:B------:R-:W-:Y:S05]  /*14a30*/  BSYNC.RECONVERGENT B0 ;  /* 0x0000000000007941 */ /* 0x000fea0003800200 */
.L_x_68937:
        /* <DEDUP_REMOVED lines=11> */
.L_x_68921:
[----:B------:R-:W-:Y:S01]  /*14af0*/  IMAD.WIDE.U32 R20, R10, 0x10, R218 ;  /* 0x000000100a147825 */ /* 0x000fe200078e00da */
[----:B------:R-:W-:-:S03]  /*14b00*/  SEL R22, RZ, 0x100, !P3 ;  /* 0x00000100ff167807 */ /* 0x000fc60005800000 */
[----:B------:R-:W-:Y:S01]  /*14b10*/  VIADD R202, R15, 0xe0 ;  /* 0x000000e00fca7836 */ /* 0x000fe20000000000 */
        /* <DEDUP_REMOVED lines=30> */
.L_x_68945:
        /* <DEDUP_REMOVED lines=13> */
.L_x_68947:
[----:B------:R-:W-:Y:S05]  /*14dd0*/  BSYNC.RECONVERGENT B1 ;  /* 0x0000000000017941 */ /* 0x000fea0003800200 */
.L_x_68946:
        /* <DEDUP_REMOVED lines=48> */
[----:B------:R-:W-:Y:S02]  /*150e0*/  LOP3.LUT R4, R30, UR15, R27, 0x96, !PT ;  /* 0x0000000f1e047c12 */ /* 0x000fe4000f8e961b */
[----:B------:R-:W-:-:S07]  /*150f0*/  MOV R27, R24 ;  /* 0x00000018001b7202 */ /* 0x000fce0000000f00 */
.L_x_68944:
[----:B------:R-:W-:Y:S05]  /*15100*/  BSYNC.RECONVERGENT B0 ;  /* 0x0000000000007941 */ /* 0x000fea0003800200 */
.L_x_68943:
        /* <DEDUP_REMOVED lines=21> */
.L_x_68950:
        /* <DEDUP_REMOVED lines=13> */
.L_x_68952:
[----:B------:R-:W-:Y:S05]  /*15330*/  BSYNC.RECONVERGENT B1 ;  /* 0x0000000000017941 */ /* 0x000fea0003800200 */
.L_x_68951:
        /* <DEDUP_REMOVED lines=50> */
.L_x_68949:
[----:B------:R-:W-:Y:S05]  /*15660*/  BSYNC.RECONVERGENT B0 ;  /* 0x0000000000007941 */ /* 0x000fea0003800200 */
.L_x_68948:
        /* <DEDUP_REMOVED lines=21> */
.L_x_68955:
        /* <DEDUP_REMOVED lines=13> */
.L_x_68957:
[----:B------:R-:W-:Y:S05]  /*15890*/  BSYNC.RECONVERGENT B1 ;  /* 0x0000000000017941 */ /* 0x000fea0003800200 */
.L_x_68956:
        /* <DEDUP_REMOVED lines=49> */
[----:B------:R-:W-:-:S07]  /*15bb0*/  LOP3.LUT R4, R24, UR15, R21, 0x96, !PT ;  /* 0x0000000f18047c12 */ /* 0x000fce000f8e9615 */
.L_x_68954:
[----:B------:R-:W-:Y:S05]  /*15bc0*/  BSYNC.RECONVERGENT B0 ;  /* 0x0000000000007941 */ /* 0x000fea0003800200 */
.L_x_68953:
        /* <DEDUP_REMOVED lines=21> */
.L_x_68960:
        /* <DEDUP_REMOVED lines=13> */
.L_x_68962:
[----:B------:R-:W-:Y:S05]  /*15df0*/  BSYNC.RECONVERGENT B1 ;  /* 0x0000000000017941 */ /* 0x000fea0003800200 */
.L_x_68961:
        /* <DEDUP_REMOVED lines=45> */
[----:B------:R-:W-:Y:S01]  /*160d0*/  HFMA2 R26, -RZ, RZ, 0, 0 ;  /* 0x00000000ff1a7431 */ /* 0x000fe200000001ff */
[----:B------:R-:W-:Y:S01]  /*160e0*/  MOV R28, R20 ;  /* 0x00000014001c7202 */ /* 0x000fe20000000f00 */
[----:B------:R-:W-:-:S04]  /*160f0*/  IMAD.WIDE.U32 R20, R4, -0x326172a9, RZ ;  /* 0xcd9e8d5704147825 */ /* 0x000fc800078e00ff */
[----:B------:R-:W-:Y:S01]  /*16100*/  IMAD.MOV.U32 R8, RZ, RZ, R20 ;  /* 0x000000ffff087224 */ /* 0x000fe200078e0014 */
[----:B------:R-:W-:-:S07]  /*16110*/  LOP3.LUT R4, R24, UR15, R21, 0x96, !PT ;  /* 0x0000000f18047c12 */ /* 0x000fce000f8e9615 */
.L_x_68959:
[----:B------:R-:W-:Y:S05]  /*16120*/  BSYNC.RECONVERGENT B0 ;  /* 0x0000000000007941 */ /* 0x000fea0003800200 */
.L_x_68958:
        /* <DEDUP_REMOVED lines=9> */
.L_x_68942:
        /* <DEDUP_REMOVED lines=16> */
.L_x_68966:
        /* <DEDUP_REMOVED lines=13> */
.L_x_68968:
[----:B------:R-:W-:Y:S05]  /*16390*/  BSYNC.RECONVERGENT B1 ;  /* 0x0000000000017941 */ /* 0x000fea0003800200 */
.L_x_68967:
[----:B------:R-:W-:Y:S01]  /*163a0*/  LOP3.LUT R3, R6, UR5, R29, 0x96, !PT ;  /* 0x0000000506037c12 */ /* 0x000fe2000f8e961d */
[----:B------:R-:W-:Y:S01]  /*163b0*/  IMAD.WIDE.U32 R30, R0, -0x326172a9, RZ ;  /* 0xcd9e8d57001e7825 */ /* 0x000fe200078e00ff */
[----:B------:R-:W-:-:S03]  /*163c0*/  UIADD3 UR15, UPT, UPT, UR5, -0x4498517b, URZ ;  /* 0xbb67ae85050f7890 */ /* 0x000fc6000fffe0ff */
        /* <DEDUP_REMOVED lines=43> */
[----:B------:R-:W-:-:S05]  /*16680*/  IMAD.WIDE.U32 R26, R4, -0x326172a9, RZ ;  /* 0xcd9e8d57041a7825 */ /* 0x000fca00078e00ff */
[----:B------:R-:W-:Y:S01]  /*16690*/  LOP3.LUT R4, R30, UR15, R27, 0x96, !PT ;  /* 0x0000000f1e047c12 */ /* 0x000fe2000f8e961b */
[----:B------:R-:W-:Y:S01]  /*166a0*/  IMAD.MOV.U32 R27, RZ, RZ, R24 ;  /* 0x000000ffff1b7224 */ /* 0x000fe200078e0018 */
[----:B------:R-:W-:-:S07]  /*166b0*/  MOV R8, R26 ;  /* 0x0000001a00087202 */ /* 0x000fce0000000f00 */
.L_x_68965:
[----:B------:R-:W-:Y:S05]  /*166c0*/  BSYNC.RECONVERGENT B0 ;  /* 0x0000000000007941 */ /* 0x000fea0003800200 */
.L_x_68964:
        /* <DEDUP_REMOVED lines=20> */
.L_x_68971:
        /* <DEDUP_REMOVED lines=13> */
.L_x_68973:
[----:B------:R-:W-:Y:S05]  /*168e0*/  BSYNC.RECONVERGENT B1 ;  /* 0x0000000000017941 */ /* 0x000fea0003800200 */
.L_x_68972:
        /* <DEDUP_REMOVED lines=50> */
.L_x_68970:
[----:B------:R-:W-:Y:S05]  /*16c10*/  BSYNC.RECONVERGENT B0 ;  /* 0x0000000000007941 */ /* 0x000fea0003800200 */
.L_x_68969:
[----:B------:R-:W-:Y:S01]  /*16c20*/  I2FP.F32.U32 R20, R20 ;  /* 0x0000001400147245 */ /* 0x000fe20000201000 */
[----:B------:R-:W-:Y:S01]  /*16c30*/  FMUL.FTZ R21, R21, R16 ;  /* 0x0000001015157220 */ /* 0x000fe20000410000 */
[----:B------:R-:W-:Y:S01]  /*16c40*/  ISETP.NE.AND P5, PT, R26, 0x1, PT ;  /* 0x000000011a00780c */ /* 0x000fe20003fa5270 */
[----:B------:R-:W-:Y:S01]  /*16c50*/  BSSY.RECONVERGENT B0, `(.L_x_68974) ;  /* 0x0000051000007945 */ /* 0x000fe20003800200 */
[----:B------:R-:W-:Y:S02]  /*16c60*/  HFMA2 R25, -RZ, RZ, 0, 1.1920928955078125e-07 ;  /* 0x00000002ff197431 */ /* 0x000fe400000001ff */
[----:B------:R-:W-:-:S05]  /*16c70*/  FFMA.FTZ R20, R20, R252, 1.1641532182693481445e-10 ;  /* 0x2f00000014147423 */ /* 0x000fca00000100fc */
        /* <DEDUP_REMOVED lines=14> */
.L_x_68976:
        /* <DEDUP_REMOVED lines=13> */
.L_x_68978:
[----:B------:R-:W-:Y:S05]  /*16e30*/  BSYNC.RECONVERGENT B1 ;  /* 0x0000000000017941 */ /* 0x000fea0003800200 */
.L_x_68977:
[----:B------:R-:W-:Y:S01]  /*16e40*/  LOP3.LUT R3, R6, UR5, R33, 0x96, !PT ;  /* 0x0000000506037c12 */ /* 0x000fe2000f8e9621 */
[----:B------:R-:W-:Y:S01]  /*16e50*/  IMAD.WIDE.U32 R30, R0, -0x326172a9, RZ ;  /* 0xcd9e8d57001e7825 */ /* 0x000fe200078e00ff */
[----:B------:R-:W-:-:S03]  /*16e60*/  UIADD3 UR15, UPT, UPT, UR5, -0x4498517b, URZ ;  /* 0xbb67ae85050f7890 */ /* 0x000fc6000fffe0ff */
[----:B------:R-:W-:Y:S02]  /*16e70*/  HFMA2 R25, -RZ, RZ, 0, 0 ;  /* 0x00000000ff197431 */ /* 0x000fe400000001ff */
        /* <DEDUP_REMOVED lines=45> */
[----:B------:R-:W-:-:S07]  /*17150*/  LOP3.LUT R4, R30, UR15, R27, 0x96, !PT ;  /* 0x0000000f1e047c12 */ /* 0x000fce000f8e961b */
.L_x_68975:
[----:B------:R-:W-:Y:S05]  /*17160*/  BSYNC.RECONVERGENT B0 ;  /* 0x0000000000007941 */ /* 0x000fea0003800200 */
.L_x_68974:
        /* <DEDUP_REMOVED lines=20> */
.L_x_68981:
        /* <DEDUP_REMOVED lines=13> */
.L_x_68983:
[----:B------:R-:W-:Y:S05]  /*17380*/  BSYNC.RECONVERGENT B1 ;  /* 0x0000000000017941 */ /* 0x000fea0003800200 */
.L_x_68982:
        /* <DEDUP_REMOVED lines=50> */
.L_x_68980:
[----:B------:R-:W-:Y:S05]  /*176b0*/  BSYNC.RECONVERGENT B0 ;  /* 0x0000000000007941 */ /* 0x000fea0003800200 */
.L_x_68979:
        /* <DEDUP_REMOVED lines=11> */
.L_x_68963:
        /* <DEDUP_REMOVED lines=33> */
.L_x_68987:
        /* <DEDUP_REMOVED lines=13> */
.L_x_68989:
[----:B------:R-:W-:Y:S05]  /*17a50*/  BSYNC.RECONVERGENT B1 ;  /* 0x0000000000017941 */ /* 0x000fea0003800200 */
.L_x_68988:
        /* <DEDUP_REMOVED lines=50> */
.L_x_68986:
[----:B------:R-:W-:Y:S05]  /*17d80*/  BSYNC.RECONVERGENT B0 ;  /* 0x0000000000007941 */ /* 0x000fea0003800200 */
.L_x_68985:
        /* <DEDUP_REMOVED lines=21> */
.L_x_68992:
        /* <DEDUP_REMOVED lines=13> */
.L_x_68994:
[----:B------:R-:W-:Y:S05]  /*17fb0*/  BSYNC.RECONVERGENT B1 ;  /* 0x0000000000017941 */ /* 0x000fea0003800200 */
.L_x_68993:
        /* <DEDUP_REMOVED lines=50> */
.L_x_68991:
[----:B------:R-:W-:Y:S05]  /*182e0*/  BSYNC.RECONVERGENT B0 ;  /* 0x0000000000007941 */ /* 0x000fea0003800200 */
.L_x_68990:
        /* <DEDUP_REMOVED lines=21> */
.L_x_68997:
        /* <DEDUP_REMOVED lines=13> */
.L_x_68999:
[----:B------:R-:W-:Y:S05]  /*18510*/  BSYNC.RECONVERGENT B1 ;  /* 0x0000000000017941 */ /* 0x000fea0003800200 */
.L_x_68998:
        /* <DEDUP_REMOVED lines=50> */
.L_x_68996:
[----:B------:R-:W-:Y:S05]  /*18840*/  BSYNC.RECONVERGENT B0 ;  /* 0x0000000000007941 */ /* 0x000fea0003800200 */
.L_x_68995:
        /* <DEDUP_REMOVED lines=21> */
.L_x_69002:
        /* <DEDUP_REMOVED lines=13> */
.L_x_69004:
[----:B------:R-:W-:Y:S05]  /*18a70*/  BSYNC.RECONVERGENT B1 ;  /* 0x0000000000017941 */ /* 0x000fea0003800200 */
.L_x_69003:
        /* <DEDUP_REMOVED lines=50> */
.L_x_69001:
[----:B------:R-:W-:Y:S05]  /*18da0*/  BSYNC.RECONVERGENT B0 ;  /* 0x0000000000007941 */ /* 0x000fea0003800200 */
.L_x_69000:
        /* <DEDUP_REMOVED lines=9> */
.L_x_68984:
        /* <DEDUP_REMOVED lines=16> */
.L_x_69008:
        /* <DEDUP_REMOVED lines=13> */
.L_x_69010:
[----:B------:R-:W-:Y:S05]  /*19010*/  BSYNC.RECONVERGENT B1 ;  /* 0x0000000000017941 */ /* 0x000fea0003800200 */
.L_x_69009:
        /* <DEDUP_REMOVED lines=50> */
.L_x_69007:
[----:B------:R-:W-:Y:S05]  /*19340*/  BSYNC.RECONVERGENT B0 ;  /* 0x0000000000007941 */ /* 0x000fea0003800200 */
.L_x_69006:
        /* <DEDUP_REMOVED lines=20> */
.L_x_69013:
        /* <DEDUP_REMOVED lines=13> */
.L_x_69015:
[----:B------:R-:W-:Y:S05]  /*19560*/  BSYNC.RECONVERGENT B1 ;  /* 0x0000000000017941 */ /* 0x000fea0003800200 */
.L_x_69014:
        /* <DEDUP_REMOVED lines=50> */
.L_x_69012:
[----:B------:R-:W-:Y:S05]  /*19890*/  BSYNC.RECONVERGENT B0 ;  /* 0x0000000000007941 */ /* 0x000fea0003800200 */
.L_x_69011:
        /* <DEDUP_REMOVED lines=20> */
.L_x_69018:
        /* <DEDUP_REMOVED lines=13> */
.L_x_69020:
[----:B------:R-:W-:Y:S05]  /*19ab0*/  BSYNC.RECONVERGENT B1 ;  /* 0x0000000000017941 */ /* 0x000fea0003800200 */
.L_x_69019:
        /* <DEDUP_REMOVED lines=50> */
.L_x_69017:
[----:B------:R-:W-:Y:S05]  /*19de0*/  BSYNC.RECONVERGENT B0 ;  /* 0x0000000000007941 */ /* 0x000fea0003800200 */
.L_x_69016:
        /* <DEDUP_REMOVED lines=20> */
.L_x_69023:
        /* <DEDUP_REMOVED lines=13> */
.L_x_69025:
[----:B------:R-:W-:Y:S05]  /*1a000*/  BSYNC.RECONVERGENT B1 ;  /* 0x0000000000017941 */ /* 0x000fea0003800200 */
.L_x_69024:
        /* <DEDUP_REMOVED lines=50> */
.L_x_69022:
[----:B------:R-:W-:Y:S05]  /*1a330*/  BSYNC.RECONVERGENT B0 ;  /* 0x0000000000007941 */ /* 0x000fea0003800200 */
.L_x_69021:
        /* <DEDUP_REMOVED lines=11> */
.L_x_69005:
        /* <DEDUP_REMOVED lines=33> */
.L_x_69029:
        /* <DEDUP_REMOVED lines=13> */
.L_x_69031:
[----:B------:R-:W-:Y:S05]  /*1a6d0*/  BSYNC.RECONVERGENT B1 ;  /* 0x0000000000017941 */ /* 0x000fea0003800200 */
.L_x_69030:
        /* <DEDUP_REMOVED lines=50> */
.L_x_69028:
[----:B------:R-:W-:Y:S05]  /*1aa00*/  BSYNC.RECONVERGENT B0 ;  /* 0x0000000000007941 */ /* 0x000fea0003800200 */
.L_x_69027:
        /* <DEDUP_REMOVED lines=21> */
.L_x_69034:
        /* <DEDUP_REMOVED lines=13> */
.L_x_69036:
[----:B------:R-:W-:Y:S05]  /*1ac30*/  BSYNC.RECONVERGENT B1 ;  /* 0x0000000000017941 */ /* 0x000fea0003800200 */
.L_x_69035:
        /* <DEDUP_REMOVED lines=50> */
.L_x_69033:
[----:B------:R-:W-:Y:S05]  /*1af60*/  BSYNC.RECONVERGENT B0 ;  /* 0x0000000000007941 */ /* 0x000fea0003800200 */
.L_x_69032:
        /* <DEDUP_REMOVED lines=21> */
.L_x_69039:
        /* <DEDUP_REMOVED lines=13> */
.L_x_69041:
[----:B------:R-:W-:Y:S05]  /*1b190*/  BSYNC.RECONVERGENT B1 ;  /* 0x0000000000017941 */ /* 0x000fea0003800200 */
.L_x_69040:
        /* <DEDUP_REMOVED lines=50> */
.L_x_69038:
[----:B------:R-:W-:Y:S05]  /*1b4c0*/  BSYNC.RECONVERGENT B0 ;  /* 0x0000000000007941 */ /* 0x000fea0003800200 */
.L_x_69037:
        /* <DEDUP_REMOVED lines=21> */
.L_x_69044:
        /* <DEDUP_REMOVED lines=13> */
.L_x_69046:
[----:B------:R-:W-:Y:S05]  /*1b6f0*/  BSYNC.RECONVERGENT B1 ;  /* 0x0000000000017941 */ /* 0x000fea0003800200 */
.L_x_69045:
        /* <DEDUP_REMOVED lines=50> */
.L_x_69043:
[----:B------:R-:W-:Y:S05]  /*1ba20*/  BSYNC.RECONVERGENT B0 ;  /* 0x0000000000007941 */ /* 0x000fea0003800200 */
.L_x_69042:
        /* <DEDUP_REMOVED lines=9> */
.L_x_69026:
        /* <DEDUP_REMOVED lines=16> */
.L_x_69050:
        /* <DEDUP_REMOVED lines=13> */
.L_x_69052:
[----:B------:R-:W-:Y:S05]  /*1bc90*/  BSYNC.RECONVERGENT B1 ;  /* 0x0000000000017941 */ /* 0x000fea0003800200 */
.L_x_69051:
        /* <DEDUP_REMOVED lines=50> */
.L_x_69049:
[----:B------:R-:W-:Y:S05]  /*1bfc0*/  BSYNC.RECONVERGENT B0 ;  /* 0x0000000000007941 */ /* 0x000fea0003800200 */
.L_x_69048:
        /* <DEDUP_REMOVED lines=20> */
.L_x_69055:
        /* <DEDUP_REMOVED lines=13> */
.L_x_69057:
[----:B------:R-:W-:Y:S05]  /*1c1e0*/  BSYNC.RECONVERGENT B1 ;  /* 0x0000000000017941 */ /* 0x000fea0003800200 */
.L_x_69056:
        /* <DEDUP_REMOVED lines=50> */
.L_x_69054:
[----:B------:R-:W-:Y:S05]  /*1c510*/  BSYNC.RECONVERGENT B0 ;  /* 0x0000000000007941 */ /* 0x000fea0003800200 */
.L_x_69053:
        /* <DEDUP_REMOVED lines=20> */
.L_x_69060:
        /* <DEDUP_REMOVED lines=13> */
.L_x_69062:
[----:B------:R-:W-:Y:S05]  /*1c730*/  BSYNC.RECONVERGENT B1 ;  /* 0x0000000000017941 */ /* 0x000fea0003800200 */
.L_x_69061:
        /* <DEDUP_REMOVED lines=50> */
.L_x_69059:
[----:B------:R-:W-:Y:S05]  /*1ca60*/  BSYNC.RECONVERGENT B0 ;  /* 0x0000000000007941 */ /* 0x000fea0003800200 */
.L_x_69058:
        /* <DEDUP_REMOVED lines=20> */
.L_x_69065:
        /* <DEDUP_REMOVED lines=13> */
.L_x_69067:
[----:B------:R-:W-:Y:S05]  /*1cc80*/  BSYNC.RECONVERGENT B1 ;  /* 0x0000000000017941 */ /* 0x000fea0003800200 */
.L_x_69066:
        /* <DEDUP_REMOVED lines=50> */
.L_x_69064:
[----:B------:R-:W-:Y:S05]  /*1cfb0*/  BSYNC.RECONVERGENT B0 ;  /* 0x0000000000007941 */ /* 0x000fea0003800200 */
.L_x_69063:
        /* <DEDUP_REMOVED lines=11> */
.L_x_69047:
        /* <DEDUP_REMOVED lines=33> */
.L_x_69071:
        /* <DEDUP_REMOVED lines=13> */
.L_x_69073:
[----:B------:R-:W-:Y:S05]  /*1d350*/  BSYNC.RECONVERGENT B1 ;  /* 0x0000000000017941 */ /* 0x000fea0003800200 */
.L_x_69072:
        /* <DEDUP_REMOVED lines=50> */
.L_x_69070:
[----:B------:R-:W-:Y:S05]  /*1d680*/  BSYNC.RECONVERGENT B0 ;  /* 0x0000000000007941 */ /* 0x000fea0003800200 */
.L_x_69069:
        /* <DEDUP_REMOVED lines=21> */
.L_x_69076:
        /* <DEDUP_REMOVED lines=13> */
.L_x_69078:
[----:B------:R-:W-:Y:S05]  /*1d8b0*/  BSYNC.RECONVERGENT B1 ;  /* 0x0000000000017941 */ /* 0x000fea0003800200 */
.L_x_69077:
        /* <DEDUP_REMOVED lines=50> */
.L_x_69075:
[----:B------:R-:W-:Y:S05]  /*1dbe0*/  BSYNC.RECONVERGENT B0 ;  /* 0x0000000000007941 */ /* 0x000fea0003800200 */
.L_x_69074:
        /* <DEDUP_REMOVED lines=21> */
.L_x_69081:
        /* <DEDUP_REMOVED lines=13> */
.L_x_69083:
[----:B------:R-:W-:Y:S05]  /*1de10*/  BSYNC.RECONVERGENT B1 ;  /* 0x0000000000017941 */ /* 0x000fea0003800200 */
.L_x_69082:
        /* <DEDUP_REMOVED lines=50> */
.L_x_69080:
[----:B------:R-:W-:Y:S05]  /*1e140*/  BSYNC.RECONVERGENT B0 ;  /* 0x0000000000007941 */ /* 0x000fea0003800200 */
.L_x_69079:
        /* <DEDUP_REMOVED lines=21> */
.L_x_69086:
        /* <DEDUP_REMOVED lines=13> */
.L_x_69088:
[----:B------:R-:W-:Y:S05]  /*1e370*/  BSYNC.RECONVERGENT B1 ;  /* 0x0000000000017941 */ /* 0x000fea0003800200 */
.L_x_69087:
        /* <DEDUP_REMOVED lines=50> */
.L_x_69085:
[----:B------:R-:W-:Y:S05]  /*1e6a0*/  BSYNC.RECONVERGENT B0 ;  /* 0x0000000000007941 */ /* 0x000fea0003800200 */
.L_x_69084:
        /* <DEDUP_REMOVED lines=9> */
.L_x_69068:
        /* <DEDUP_REMOVED lines=16> */
.L_x_69092:
        /* <DEDUP_REMOVED lines=13> */
.L_x_69094:
[----:B------:R-:W-:Y:S05]  /*1e910*/  BSYNC.RECONVERGENT B1 ;  /* 0x0000000000017941 */ /* 0x000fea0003800200 */
.L_x_69093:
        /* <DEDUP_REMOVED lines=50> */
.L_x_69091:
[----:B------:R-:W-:Y:S05]  /*1ec40*/  BSYNC.RECONVERGENT B0 ;  /* 0x0000000000007941 */ /* 0x000fea0003800200 */
.L_x_69090:
        /* <DEDUP_REMOVED lines=20> */
.L_x_69097:
        /* <DEDUP_REMOVED lines=13> */
.L_x_69099:
[----:B------:R-:W-:Y:S05]  /*1ee60*/  BSYNC.RECONVERGENT B1 ;  /* 0x0000000000017941 */ /* 0x000fea0003800200 */
.L_x_69098:
        /* <DEDUP_REMOVED lines=50> */
.L_x_69096:
[----:B------:R-:W-:Y:S05]  /*1f190*/  BSYNC.RECONVERGENT B0 ;  /* 0x0000000000007941 */ /* 0x000fea0003800200 */
.L_x_69095:
        /* <DEDUP_REMOVED lines=20> */
.L_x_69102:
        /* <DEDUP_REMOVED lines=13> */
.L_x_69104:
[----:B------:R-:W-:Y:S05]  /*1f3b0*/  BSYNC.RECONVERGENT B1 ;  /* 0x0000000000017941 */ /* 0x000fea0003800200 */
.L_x_69103:
        /* <DEDUP_REMOVED lines=50> */
.L_x_69101:
[----:B------:R-:W-:Y:S05]  /*1f6e0*/  BSYNC.RECONVERGENT B0 ;  /* 0x0000000000007941 */ /* 0x000fea0003800200 */
.L_x_69100:
[----:B------:R-:W-:Y:S01]  /*1f6f0*/  ISETP.NE.AND P6, PT, R27, 0x1, PT ;  /* 0x000000011b00780c */ /* 0x000fe20003fc5270 */
[----:B------:R-:W-:Y:S01]  /*1f700*/  FMUL.FTZ R22, R22, R16 ;  /* 0x0000001016167220 */ /* 0x000fe20000410000 */
        /* <DEDUP_REMOVED lines=18> */
.L_x_69107:
        /* <DEDUP_REMOVED lines=13> */
.L_x_69109:
[----:B------:R-:W-:Y:S05]  /*1f900*/  BSYNC.RECONVERGENT B1 ;  /* 0x0000000000017941 */ /* 0x000fea0003800200 */
.L_x_69108:
        /* <DEDUP_REMOVED lines=50> */
.L_x_69106:
[----:B------:R-:W-:Y:S05]  /*1fc30*/  BSYNC.RECONVERGENT B0 ;  /* 0x0000000000007941 */ /* 0x000fea0003800200 */
.L_x_69105:
        /* <DEDUP_REMOVED lines=11> */
.L_x_69089:
        /* <DEDUP_REMOVED lines=33> */
.L_x_69113:
        /* <DEDUP_REMOVED lines=13> */
.L_x_69115:
[----:B------:R-:W-:Y:S05]  /*1ffd0*/  BSYNC.RECONVERGENT B1 ;  /* 0x0000000000017941 */ /* 0x000fea0003800200 */
.L_x_69114:
        /* <DEDUP_REMOVED lines=50> */
.L_x_69112:
[----:B------:R-:W-:Y:S05]  /*20300*/  BSYNC.RECONVERGENT B0 ;  /* 0x0000000000007941 */ /* 0x000fea0003800200 */
.L_x_69111:
        /* <DEDUP_REMOVED lines=21> */
.L_x_69118:
        /* <DEDUP_REMOVED lines=13> */
.L_x_69120:
[----:B------:R-:W-:Y:S05]  /*20530*/  BSYNC.RECONVERGENT B1 ;  /* 0x0000000000017941 */ /* 0x000fea0003800200 */
.L_x_69119:
        /* <DEDUP_REMOVED lines=50> */
.L_x_69117:
[----:B------:R-:W-:Y:S05]  /*20860*/  BSYNC.RECONVERGENT B0 ;  /* 0x0000000000007941 */ /* 0x000fea0003800200 */
.L_x_69116:
        /* <DEDUP_REMOVED lines=21> */
.L_x_69123:
        /* <DEDUP_REMOVED lines=13> */
.L_x_69125:
[----:B------:R-:W-:Y:S05]  /*20a90*/  BSYNC.RECONVERGENT B1 ;  /* 0x0000000000017941 */ /* 0x000fea0003800200 */
.L_x_69124:
        /* <DEDUP_REMOVED lines=50> */
.L_x_69122:
[----:B------:R-:W-:Y:S05]  /*20dc0*/  BSYNC.RECONVERGENT B0 ;  /* 0x0000000000007941 */ /* 0x000fea0003800200 */
.L_x_69121:
        /* <DEDUP_REMOVED lines=21> */
.L_x_69128:
        /* <DEDUP_REMOVED lines=13> */
.L_x_69130:
[----:B------:R-:W-:Y:S05]  /*20ff0*/  BSYNC.RECONVERGENT B1 ;  /* 0x0000000000017941 */ /* 0x000fea0003800200 */
.L_x_69129:
        /* <DEDUP_REMOVED lines=50> */
.L_x_69127:
[----:B------:R-:W-:Y:S05]  /*21320*/  BSYNC.RECONVERGENT B0 ;  /* 0x0000000000007941 */ /* 0x000fea0003800200 */
.L_x_69126:
        /* <DEDUP_REMOVED lines=9> */
.L_x_69110:
        /* <DEDUP_REMOVED lines=16> */
.L_x_69134:
        /* <DEDUP_REMOVED lines=13> */
.L_x_69136:
[----:B------:R-:W-:Y:S05]  /*21590*/  BSYNC.RECONVERGENT B1 ;  /* 0x0000000000017941 */ /* 0x000fea0003800200 */
.L_x_69135:
        /* <DEDUP_REMOVED lines=50> */
.L_x_69133:
[----:B------:R-:W-:Y:S05]  /*218c0*/  BSYNC.RECONVERGENT B0 ;  /* 0x0000000000007941 */ /* 0x000fea0003800200 */
.L_x_69132:
        /* <DEDUP_REMOVED lines=20> */
.L_x_69139:
        /* <DEDUP_REMOVED lines=13> */
.L_x_69141:
[----:B------:R-:W-:Y:S05]  /*21ae0*/  BSYNC.RECONVERGENT B1 ;  /* 0x0000000000017941 */ /* 0x000fea0003800200 */
.L_x_69140:
        /* <DEDUP_REMOVED lines=50> */
.L_x_69138:
[----:B------:R-:W-:Y:S05]  /*21e10*/  BSYNC.RECONVERGENT B0 ;  /* 0x0000000000007941 */ /* 0x000fea0003800200 */
.L_x_69137:
        /* <DEDUP_REMOVED lines=20> */
.L_x_69144:
        /* <DEDUP_REMOVED lines=13> */
.L_x_69146:
[----:B------:R-:W-:Y:S05]  /*22030*/  BSYNC.RECONVERGENT B1 ;  /* 0x0000000000017941 */ /* 0x000fea0003800200 */
.L_x_69145:
        /* <DEDUP_REMOVED lines=50> */
.L_x_69143:
[----:B------:R-:W-:Y:S05]  /*22360*/  BSYNC.RECONVERGENT B0 ;  /* 0x0000000000007941 */ /* 0x000fea0003800200 */
.L_x_69142:
        /* <DEDUP_REMOVED lines=20> */
.L_x_69149:
        /* <DEDUP_REMOVED lines=13> */
.L_x_69151:
[----:B------:R-:W-:Y:S05]  /*22580*/  BSYNC.RECONVERGENT B1 ;  /* 0x0000000000017941 */ /* 0x000fea0003800200 */
.L_x_69150:
        /* <DEDUP_REMOVED lines=50> */
.L_x_69148:
[----:B------:R-:W-:Y:S05]  /*228b0*/  BSYNC.RECONVERGENT B0 ;  /* 0x0000000000007941 */ /* 0x000fea0003800200 */
.L_x_69147:
        /* <DEDUP_REMOVED lines=11> */
.L_x_69131:
        /* <DEDUP_REMOVED lines=33> */
.L_x_69155:
        /* <DEDUP_REMOVED lines=13> */
.L_x_69157:
[----:B------:R-:W-:Y:S05]  /*22c50*/  BSYNC.RECONVERGENT B1 ;  /* 0x0000000000017941 */ /* 0x000fea0003800200 */
.L_x_69156:
        /* <DEDUP_REMOVED lines=50> */
.L_x_69154:
[----:B------:R-:W-:Y:S05]  /*22f80*/  BSYNC.RECONVERGENT B0 ;  /* 0x0000000000007941 */ /* 0x000fea0003800200 */
.L_x_69153:
        /* <DEDUP_REMOVED lines=21> */
.L_x_69160:
        /* <DEDUP_REMOVED lines=13> */
.L_x_69162:
[----:B------:R-:W-:Y:S05]  /*231b0*/  BSYNC.RECONVERGENT B1 ;  /* 0x0000000000017941 */ /* 0x000fea0003800200 */
.L_x_69161:
        /* <DEDUP_REMOVED lines=50> */
.L_x_69159:
[----:B------:R-:W-:Y:S05]  /*234e0*/  BSYNC.RECONVERGENT B0 ;  /* 0x0000000000007941 */ /* 0x000fea0003800200 */
.L_x_69158:
        /* <DEDUP_REMOVED lines=21> */
.L_x_69165:
        /* <DEDUP_REMOVED lines=13> */
.L_x_69167:
[----:B------:R-:W-:Y:S05]  /*23710*/  BSYNC.RECONVERGENT B1 ;  /* 0x0000000000017941 */ /* 0x000fea0003800200 */
.L_x_69166:
        /* <DEDUP_REMOVED lines=50> */
.L_x_69164:
[----:B------:R-:W-:Y:S05]  /*23a40*/  BSYNC.RECONVERGENT B0 ;  /* 0x0000000000007941 */ /* 0x000fea0003800200 */
.L_x_69163:
        /* <DEDUP_REMOVED lines=21> */
.L_x_69170:
        /* <DEDUP_REMOVED lines=13> */
.L_x_69172:
[----:B------:R-:W-:Y:S05]  /*23c70*/  BSYNC.RECONVERGENT B1 ;  /* 0x0000000000017941 */ /* 0x000fea0003800200 */
.L_x_69171:
        /* <DEDUP_REMOVED lines=50> */
.L_x_69169:
[----:B------:R-:W-:Y:S05]  /*23fa0*/  BSYNC.RECONVERGENT B0 ;  /* 0x0000000000007941 */ /* 0x000fea0003800200 */
.L_x_69168:
        /* <DEDUP_REMOVED lines=9> */
.L_x_69152:
        /* <DEDUP_REMOVED lines=16> */
.L_x_69176:
        /* <DEDUP_REMOVED lines=13> */
.L_x_69178:
[----:B------:R-:W-:Y:S05]  /*24210*/  BSYNC.RECONVERGENT B1 ;  /* 0x0000000000017941 */ /* 0x000fea0003800200 */
.L_x_69177:
        /* <DEDUP_REMOVED lines=48> */
[----:B------:R-:W-:Y:S01]  /*24520*/  IMAD.MOV.U32 R27, RZ, RZ, R24 ;  /* 0x000000ffff1b7224 */ /* 0x000fe200078e0018 */
[----:B------:R-:W-:-:S07]  /*24530*/  MOV R8, R26 ;  /* 0x0000001a00087202 */ /* 0x000fce0000000f00 */
.L_x_69175:
[----:B------:R-:W-:Y:S05]  /*24540*/  BSYNC.RECONVERGENT B0 ;  /* 0x0000000000007941 */ /* 0x000fea0003800200 */
.L_x_69174:
[----:B------:R-:W-:Y:S01]  /*24550*/  ISETP.NE.AND P4, PT, R25, 0x1, PT ;  /* 0x000000011900780c */ /* 0x000fe20003f85270 */
[----:B-----5:R-:W-:Y:S01]  /*24560*/  FMUL.FTZ R20, R20, R16 ;  /* 0x0000001014147220 */ /* 0x020fe20000410000 */
[----:B------:R-:W-:Y:S01]  /*24570*/  I2FP.F32.U32 R24, R27 ;  /* 0x0000001b00187245 */ /* 0x000fe20000201000 */
[----:B------:R-:W-:Y:S01]  /*24580*/  BSSY.RECONVERGENT B0, `(.L_x_69179) ;  /* 0x0000051000007945 */ /* 0x000fe20003800200 */
[----:B------:R-:W-:Y:S01]  /*24590*/  MOV R27, R8 ;  /* 0x00000008001b7202 */ /* 0x000fe20000000f00 */
[----:B------:R-:W-:Y:S02]  /*245a0*/  FMUL.FTZ R20, R20, R200 ;  /* 0x000000c814147220 */ /* 0x000fe40000410000 */
[----:B------:R-:W-:-:S05]  /*245b0*/  FFMA.FTZ R24, R24, R252, 1.1641532182693481445e-10 ;  /* 0x2f00000018187423 */ /* 0x000fca00000100fc */
        /* <DEDUP_REMOVED lines=13> */
.L_x_69181:
        /* <DEDUP_REMOVED lines=13> */
.L_x_69183:
[----:B------:R-:W-:Y:S05]  /*24760*/  BSYNC.RECONVERGENT B1 ;  /* 0x0000000000017941 */ /* 0x000fea0003800200 */
.L_x_69182:
        /* <DEDUP_REMOVED lines=50> */
.L_x_69180:
[----:B------:R-:W-:Y:S05]  /*24a90*/  BSYNC.RECONVERGENT B0 ;  /* 0x0000000000007941 */ /* 0x000fea0003800200 */
.L_x_69179:
[----:B------:R-:W-:Y:S01]  /*24aa0*/  ISETP.NE.AND P5, PT, R24, 0x1, PT ;  /* 0x000000011800780c */ /* 0x000fe20003fa5270 */
[----:B------:R-:W-:Y:S01]  /*24ab0*/  FMUL.FTZ R21, R21, R16 ;  /* 0x0000001015157220 */ /* 0x000fe20000410000 */
        /* <DEDUP_REMOVED lines=18> */
.L_x_69186:
        /* <DEDUP_REMOVED lines=13> */
.L_x_69188:
[----:B------:R-:W-:Y:S05]  /*24cb0*/  BSYNC.RECONVERGENT B1 ;  /* 0x0000000000017941 */ /* 0x000fea0003800200 */
.L_x_69187:
        /* <DEDUP_REMOVED lines=49> */
[----:B------:R-:W-:-:S07]  /*24fd0*/  HFMA2 R25, -RZ, RZ, 0, 0 ;  /* 0x00000000ff197431 */ /* 0x000fce00000001ff */
.L_x_69185:
[----:B------:R-:W-:Y:S05]  /*24fe0*/  BSYNC.RECONVERGENT B0 ;  /* 0x0000000000007941 */ /* 0x000fea0003800200 */
.L_x_69184:
[----:B------:R-:W-:Y:S01]  /*24ff0*/  ISETP.NE.AND P6, PT, R25, 0x1, PT ;  /* 0x000000011900780c */ /* 0x000fe20003fc5270 */
[----:B------:R-:W-:Y:S01]  /*25000*/  FMUL.FTZ R22, R22, R16 ;  /* 0x0000001016167220 */ /* 0x000fe20000410000 */
        /* <DEDUP_REMOVED lines=18> */
.L_x_69191:
        /* <DEDUP_REMOVED lines=13> */
.L_x_69193:
[----:B------:R-:W-:Y:S05]  /*25200*/  BSYNC.RECONVERGENT B1 ;  /* 0x0000000000017941 */ /* 0x000fea0003800200 */
.L_x_69192:
        /* <DEDUP_REMOVED lines=50> */
.L_x_69190:
[----:B------:R-:W-:Y:S05]  /*25530*/  BSYNC.RECONVERGENT B0 ;  /* 0x0000000000007941 */ /* 0x000fea0003800200 */
.L_x_69189:
        /* <DEDUP_REMOVED lines=11> */
.L_x_69173:
        /* <DEDUP_REMOVED lines=33> */
.L_x_69197:
        /* <DEDUP_REMOVED lines=13> */
.L_x_69199:
[----:B------:R-:W-:Y:S05]  /*258d0*/  BSYNC.RECONVERGENT B1 ;  /* 0x0000000000017941 */ /* 0x000fea0003800200 */
.L_x_69198:
        /* <DEDUP_REMOVED lines=50> */
.L_x_69196:
[----:B------:R-:W-:Y:S05]  /*25c00*/  BSYNC.RECONVERGENT B0 ;  /* 0x0000000000007941 */ /* 0x000fea0003800200 */
.L_x_69195:
        /* <DEDUP_REMOVED lines=21> */
.L_x_69202:
        /* <DEDUP_REMOVED lines=13> */
.L_x_69204:
[----:B------:R-:W-:Y:S05]  /*25e30*/  BSYNC.RECONVERGENT B1 ;  /* 0x0000000000017941 */ /* 0x000fea0003800200 */
.L_x_69203:
        /* <DEDUP_REMOVED lines=50> */
.L_x_69201:
[----:B------:R-:W-:Y:S05]  /*26160*/  BSYNC.RECONVERGENT B0 ;  /* 0x0000000000007941 */ /* 0x000fea0003800200 */
.L_x_69200:
        /* <DEDUP_REMOVED lines=21> */
.L_x_69207:
        /* <DEDUP_REMOVED lines=13> */
.L_x_69209:
[----:B------:R-:W-:Y:S05]  /*26390*/  BSYNC.RECONVERGENT B1 ;  /* 0x0000000000017941 */ /* 0x000fea0003800200 */
.L_x_69208:
        /* <DEDUP_REMOVED lines=50> */
.L_x_69206:
[----:B------:R-:W-:Y:S05]  /*266c0*/  BSYNC.RECONVERGENT B0 ;  /* 0x0000000000007941 */ /* 0x000fea0003800200 */
.L_x_69205:
        /* <DEDUP_REMOVED lines=21> */
.L_x_69212:
        /* <DEDUP_REMOVED lines=13> */
.L_x_69214:
[----:B------:R-:W-:Y:S05]  /*268f0*/  BSYNC.RECONVERGENT B1 ;  /* 0x0000000000017941 */ /* 0x000fea0003800200 */
.L_x_69213:
        /* <DEDUP_REMOVED lines=50> */
.L_x_69211:
[----:B------:R-:W-:Y:S05]  /*26c20*/  BSYNC.RECONVERGENT B0 ;  /* 0x0000000000007941 */ /* 0x000fea0003800200 */
.L_x_69210:
        /* <DEDUP_REMOVED lines=9> */
.L_x_69194:
        /* <DEDUP_REMOVED lines=16> */
.L_x_69218:
        /* <DEDUP_REMOVED lines=13> */
.L_x_69220:
[----:B------:R-:W-:Y:S05]  /*26e90*/  BSYNC.RECONVERGENT B1 ;  /* 0x0000000000017941 */ /* 0x000fea0003800200 */
.L_x_69219:
        /* <DEDUP_REMOVED lines=50> */
.L_x_69217:
[----:B------:R-:W-:Y:S05]  /*271c0*/  BSYNC.RECONVERGENT B0 ;  /* 0x0000000000007941 */ /* 0x000fea0003800200 */
.L_x_69216:
        /* <DEDUP_REMOVED lines=20> */
.L_x_69223:
        /* <DEDUP_REMOVED lines=13> */
.L_x_69225:
[----:B------:R-:W-:Y:S05]  /*273e0*/  BSYNC.RECONVERGENT B1 ;  /* 0x0000000000017941 */ /* 0x000fea0003800200 */
.L_x_69224:
        /* <DEDUP_REMOVED lines=50> */
.L_x_69222:
[----:B------:R-:W-:Y:S05]  /*27710*/  BSYNC.RECONVERGENT B0 ;  /* 0x0000000000007941 */ /* 0x000fea0003800200 */
.L_x_69221:
        /* <DEDUP_REMOVED lines=20> */
.L_x_69228:
        /* <DEDUP_REMOVED lines=13> */
.L_x_69230:
[----:B------:R-:W-:Y:S05]  /*27930*/  BSYNC.RECONVERGENT B1 ;  /* 0x0000000000017941 */ /* 0x000fea0003800200 */
.L_x_69229:
        /* <DEDUP_REMOVED lines=50> */
.L_x_69227:
[----:B------:R-:W-:Y:S05]  /*27c60*/  BSYNC.RECONVERGENT B0 ;  /* 0x0000000000007941 */ /* 0x000fea0003800200 */
.L_x_69226:
[----:B------:R-:W-:Y:S01]  /*27c70*/  ISETP.NE.AND P6, PT, R25, 0x1, PT ;  /* 0x000000011900780c */ /* 0x000fe20003fc5270 */
[----:B------:R-:W-:Y:S01]  /*27c80*/  FMUL.FTZ R22, R22, R16 ;  /* 0x0000001016167220 */ /* 0x000fe20000410000 */
[----:B------:R-:W-:Y:S01]  /*27c90*/  I2FP.F32.U32 R24, R27 ;  /* 0x0000001b00187245 */ /* 0x000fe20000201000 */
[----:B------:R-:W-:Y:S01]  /*27ca0*/  BSSY.RECONVERGENT B0, `(.L_x_69231) ;  /* 0x0000051000007945 */ /* 0x000fe20003800200 */
[----:B------:R-:W-:Y:S02]  /*27cb0*/  IMAD.MOV.U32 R189, RZ, RZ, 0x2 ;  /* 0x00000002ffbd7424 */ /* 0x000fe400078e00ff */
[----:B------:R-:W-:Y:S01]  /*27cc0*/  FMUL.FTZ R22, R22, R200 ;  /* 0x000000c816167220 */ /* 0x000fe20000410000 */
[----:B------:R-:W-:Y:S01]  /*27cd0*/  MOV R27, R8 ;  /* 0x00000008001b7202 */ /* 0x000fe20000000f00 */
        /* <DEDUP_REMOVED lines=13> */
.L_x_69233:
        /* <DEDUP_REMOVED lines=13> */
.L_x_69235:
[----:B------:R-:W-:Y:S05]  /*27e80*/  BSYNC.RECONVERGENT B1 ;  /* 0x0000000000017941 */ /* 0x000fea0003800200 */
.L_x_69234:
        /* <DEDUP_REMOVED lines=48> */
[----:B------:R-:W-:Y:S02]  /*28190*/  LOP3.LUT R4, R26, UR15, R25, 0x96, !PT ;  /* 0x0000000f1a047c12 */ /* 0x000fe4000f8e9619 */
[----:B------:R-:W-:-:S07]  /*281a0*/  MOV R8, R24 ;  /* 0x0000001800087202 */ /* 0x000fce0000000f00 */
.L_x_69232:
[----:B------:R-:W-:Y:S05]  /*281b0*/  BSYNC.RECONVERGENT B0 ;  /* 0x0000000000007941 */ /* 0x000fea0003800200 */
.L_x_69231:
        /* <DEDUP_REMOVED lines=11> */
.L_x_69215:
        /* <DEDUP_REMOVED lines=33> */
.L_x_69239:
        /* <DEDUP_REMOVED lines=13> */
.L_x_69241:
[----:B------:R-:W-:Y:S05]  /*28550*/  BSYNC.RECONVERGENT B1 ;  /* 0x0000000000017941 */ /* 0x000fea0003800200 */
.L_x_69240:
        /* <DEDUP_REMOVED lines=50> */
.L_x_69238:
[----:B------:R-:W-:Y:S05]  /*28880*/  BSYNC.RECONVERGENT B0 ;  /* 0x0000000000007941 */ /* 0x000fea0003800200 */
.L_x_69237:
        /* <DEDUP_REMOVED lines=21> */
.L_x_69244:
        /* <DEDUP_REMOVED lines=13> */
.L_x_69246:
[----:B------:R-:W-:Y:S05]  /*28ab0*/  BSYNC.RECONVERGENT B1 ;  /* 0x0000000000017941 */ /* 0x000fea0003800200 */
.L_x_69245:
        /* <DEDUP_REMOVED lines=49> */
[----:B------:R-:W-:-:S07]  /*28dd0*/  LOP3.LUT R4, R190, UR15, R189, 0x96, !PT ;  /* 0x0000000fbe047c12 */ /* 0x000fce000f8e96bd */
.L_x_69243:
[----:B------:R-:W-:Y:S05]  /*28de0*/  BSYNC.RECONVERGENT B0 ;  /* 0x0000000000007941 */ /* 0x000fea0003800200 */
.L_x_69242:
        /* <DEDUP_REMOVED lines=21> */
.L_x_69249:
        /* <DEDUP_REMOVED lines=13> */
.L_x_69251:
[----:B------:R-:W-:Y:S05]  /*29010*/  BSYNC.RECONVERGENT B1 ;  /* 0x0000000000017941 */ /* 0x000fea0003800200 */
.L_x_69250:
        /* <DEDUP_REMOVED lines=48> */
[----:B------:R-:W-:Y:S01]  /*29320*/  IMAD.MOV.U32 R189, RZ, RZ, RZ ;  /* 0x000000ffffbd7224 */ /* 0x000fe200078e00ff */
[----:B------:R-:W-:-:S07]  /*29330*/  MOV R8, R188 ;  /* 0x000000bc00087202 */ /* 0x000fce0000000f00 */
.L_x_69248:
[----:B------:R-:W-:Y:S05]  /*29340*/  BSYNC.RECONVERGENT B0 ;  /* 0x0000000000007941 */ /* 0x000fea0003800200 */
.L_x_69247:
        /* <DEDUP_REMOVED lines=21> */
.L_x_69254:
        /* <DEDUP_REMOVED lines=13> */
.L_x_69256:
[----:B------:R-:W-:Y:S05]  /*29570*/  BSYNC.RECONVERGENT B1 ;  /* 0x0000000000017941 */ /* 0x000fea0003800200 */
.L_x_69255:
        /* <DEDUP_REMOVED lines=50> */
.L_x_69253:
[----:B------:R-:W-:Y:S05]  /*298a0*/  BSYNC.RECONVERGENT B0 ;  /* 0x0000000000007941 */ /* 0x000fea0003800200 */
.L_x_69252:
        /* <DEDUP_REMOVED lines=9> */
.L_x_69236:
        /* <DEDUP_REMOVED lines=16> */
.L_x_69260:
        /* <DEDUP_REMOVED lines=13> */
.L_x_69262:
[----:B------:R-:W-:Y:S05]  /*29b10*/  BSYNC.RECONVERGENT B1 ;  /* 0x0000000000017941 */ /* 0x000fea0003800200 */
.L_x_69261:
        /* <DEDUP_REMOVED lines=45> */
[----:B------:R-:W-:-:S03]  /*29df0*/  IMAD.WIDE.U32 R190, R4, -0x326172a9, RZ ;  /* 0xcd9e8d5704be7825 */ /* 0x000fc600078e00ff */
[----:B------:R-:W-:Y:S01]  /*29e00*/  MOV R8, R190 ;  /* 0x000000be00087202 */ /* 0x000fe20000000f00 */
[----:B------:R-:W-:Y:S01]  /*29e10*/  HFMA2 R190, -RZ, RZ, 0, 0 ;  /* 0x00000000ffbe7431 */ /* 0x000fe200000001ff */
[----:B------:R-:W-:Y:S01]  /*29e20*/  LOP3.LUT R4, R210, UR15, R191, 0x96, !PT ;  /* 0x0000000fd2047c12 */ /* 0x000fe2000f8e96bf */
[----:B------:R-:W-:-:S07]  /*29e30*/  IMAD.MOV.U32 R191, RZ, RZ, R188 ;  /* 0x000000ffffbf7224 */ /* 0x000fce00078e00bc */
.L_x_69259:
[----:B------:R-:W-:Y:S05]  /*29e40*/  BSYNC.RECONVERGENT B0 ;  /* 0x0000000000007941 */ /* 0x000fea0003800200 */
.L_x_69258:
        /* <DEDUP_REMOVED lines=20> */
.L_x_69265:
        /* <DEDUP_REMOVED lines=13> */
.L_x_69267:
[----:B------:R-:W-:Y:S05]  /*2a060*/  BSYNC.RECONVERGENT B1 ;  /* 0x0000000000017941 */ /* 0x000fea0003800200 */
.L_x_69266:
        /* <DEDUP_REMOVED lines=50> */
.L_x_69264:
[----:B------:R-:W-:Y:S05]  /*2a390*/  BSYNC.RECONVERGENT B0 ;  /* 0x0000000000007941 */ /* 0x000fea0003800200 */
.L_x_69263:
        /* <DEDUP_REMOVED lines=20> */
.L_x_69270:
        /* <DEDUP_REMOVED lines=13> */
.L_x_69272:
[----:B------:R-:W-:Y:S05]  /*2a5b0*/  BSYNC.RECONVERGENT B1 ;  /* 0x0000000000017941 */ /* 0x000fea0003800200 */
.L_x_69271:
        /* <DEDUP_REMOVED lines=50> */
.L_x_69269:
[----:B------:R-:W-:Y:S05]  /*2a8e0*/  BSYNC.RECONVERGENT B0 ;  /* 0x0000000000007941 */ /* 0x000fea0003800200 */
.L_x_69268:
        /* <DEDUP_REMOVED lines=20> */
.L_x_69275:
        /* <DEDUP_REMOVED lines=13> */
.L_x_69277:
[----:B------:R-:W-:Y:S05]  /*2ab00*/  BSYNC.RECONVERGENT B1 ;  /* 0x0000000000017941 */ /* 0x000fea0003800200 */
.L_x_69276:
        /* <DEDUP_REMOVED lines=50> */
.L_x_69274:
[----:B------:R-:W-:Y:S05]  /*2ae30*/  BSYNC.RECONVERGENT B0 ;  /* 0x0000000000007941 */ /* 0x000fea0003800200 */
.L_x_69273:
        /* <DEDUP_REMOVED lines=11> */
.L_x_69257:
        /* <DEDUP_REMOVED lines=33> */
.L_x_69281:
        /* <DEDUP_REMOVED lines=13> */
.L_x_69283:
[----:B------:R-:W-:Y:S05]  /*2b1d0*/  BSYNC.RECONVERGENT B1 ;  /* 0x0000000000017941 */ /* 0x000fea0003800200 */
.L_x_69282:
[----:B------:R-:W-:Y:S01]  /*2b1e0*/  LOP3.LUT R3, R6, UR5, R215, 0x96, !PT ;  /* 0x0000000506037c12 */ /* 0x000fe2000f8e96d7 */
[----:B------:R-:W-:Y:S01]  /*2b1f0*/  IMAD.WIDE.U32 R216, R0, -0x326172a9, RZ ;  /* 0xcd9e8d5700d87825 */ /* 0x000fe200078e00ff */
[----:B------:R-:W-:-:S03]  /*2b200*/  UIADD3 UR15, UPT, UPT, UR5, -0x4498517b, URZ ;  /* 0xbb67ae85050f7890 */ /* 0x000fc6000fffe0ff */
[----:B------:R-:W-:Y:S01]  /*2b210*/  IMAD.WIDE.U32 R218, R3, -0x326172a9, RZ ;  /* 0xcd9e8d5703da7825 */ /* 0x000fe200078e00ff */
[----:B------:R-:W-:-:S04]  /*2b220*/  LOP3.LUT R3, R5, UR4, R217, 0x96, !PT ;  /* 0x0000000405037c12 */ /* 0x000fc8000f8e96d9 */
[----:B------:R-:W-:Y:S01]  /*2b230*/  LOP3.LUT R4, R197, R216, R219, 0x96, !PT ;  /* 0x000000d8c5047212 */ /* 0x000fe200078e96db */
[----:B------:R-:W-:-:S04]  /*2b240*/  IMAD.WIDE.U32 R216, R3, -0x2daee0ad, RZ ;  /* 0xd2511f5303d87825 */ /* 0x000fc800078e00ff */
[----:B------:R-:W-:Y:S01]  /*2b250*/  IMAD.WIDE.U32 R226, R4, -0x2daee0ad, RZ ;  /* 0xd2511f5304e27825 */ /* 0x000fe200078e00ff */
[----:B------:R-:W-:Y:S01]  /*2b260*/  LOP3.LUT R3, R214, UR15, R217, 0x96, !PT ;  /* 0x0000000fd6037c12 */ /* 0x000fe2000f8e96d9 */
[----:B------:R-:W-:-:S04]  /*2b270*/  UIADD3 UR15, UPT, UPT, UR5, 0x76cf5d0a, URZ ;  /* 0x76cf5d0a050f7890 */ /* 0x000fc8000fffe0ff */
[----:B------:R-:W-:Y:S02]  /*2b280*/  IMAD.WIDE.U32 R224, R3, -0x326172a9, RZ ;  /* 0xcd9e8d5703e07825 */ /* 0x000fe400078e00ff */
[----:B------:R-:W-:Y:S01]  /*2b290*/  LOP3.LUT R4, R216, UR15, R227, 0x96, !PT ;  /* 0x0000000fd8047c12 */ /* 0x000fe2000f8e96e3 */
[----:B------:R-:W-:-:S04]  /*2b2a0*/  UIADD3 UR15, UPT, UPT, UR4, 0x3c6ef372, URZ ;  /* 0x3c6ef372040f7890 */ /* 0x000fc8000fffe0ff */
[----:B------:R-:W-:Y:S02]  /*2b2b0*/  IMAD.WIDE.U32 R216, R4, -0x326172a9, RZ ;  /* 0xcd9e8d5704d87825 */ /* 0x000fe400078e00ff */
[----:B------:R-:W-:Y:S01]  /*2b2c0*/  LOP3.LUT R3, R218, UR15, R225, 0x96, !PT ;  /* 0x0000000fda037c12 */ /* 0x000fe2000f8e96e1 */
[----:B------:R-:W-:Y:S02]  /*2b2d0*/  UIADD3 UR15, UPT, UPT, UR5, -0x126145ec, URZ ;  /* 0xed9eba14050f7890 */ /* 0x000fe4000fffe0ff */
[----:B------:R-:W-:Y:S02]  /*2b2e0*/  LOP3.LUT R4, R198, R224, R217, 0x96, !PT ;  /* 0x000000e0c6047212 */ /* 0x000fe400078e96d9 */
[----:B------:R-:W-:-:S04]  /*2b2f0*/  IMAD.WIDE.U32 R214, R3, -0x2daee0ad, RZ ;  /* 0xd2511f5303d67825 */ /* 0x000fc800078e00ff */
[----:B------:R-:W-:Y:S01]  /*2b300*/  IMAD.WIDE.U32 R224, R4, -0x2daee0ad, RZ ;  /* 0xd2511f5304e07825 */ /* 0x000fe200078e00ff */
[----:B------:R-:W-:-:S04]  /*2b310*/  LOP3.LUT R3, R192, R226, R215, 0x96, !PT ;  /* 0x000000e2c0037212 */ /* 0x000fc800078e96d7 */
        /* <DEDUP_REMOVED lines=13> */
[----:B------:R-:W-:Y:S01]  /*2b3f0*/  LOP3.LUT R3, R216, UR15, R215, 0x96, !PT ;  /* 0x0000000fd8037c12 */ /* 0x000fe2000f8e96d7 */
[----:B------:R-:W-:-:S03]  /*2b400*/  UIADD3 UR15, UPT, UPT, UR4, -0x700cb87f, URZ ;  /* 0x8ff34781040f7890 */ /* 0x000fc6000fffe0ff */
[----:B------:R-:W-:Y:S01]  /*2b410*/  LOP3.LUT R4, R196, R214, R225, 0x96, !PT ;  /* 0x000000d6c4047212 */ /* 0x000fe200078e96e1 */
[----:B------:R-:W-:-:S05]  /*2b420*/  IMAD.WIDE.U32 R216, R3, -0x2daee0ad, RZ ;  /* 0xd2511f5303d87825 */ /* 0x000fca00078e00ff */
[----:B------:R-:W-:Y:S01]  /*2b430*/  LOP3.LUT R3, R17, R218, R217, 0x96, !PT ;  /* 0x000000da11037212 */ /* 0x000fe200078e96d9 */
        /* <DEDUP_REMOVED lines=12> */
.L_x_69280:
[----:B------:R-:W-:Y:S05]  /*2b500*/  BSYNC.RECONVERGENT B0 ;  /* 0x0000000000007941 */ /* 0x000fea0003800200 */
.L_x_69279:
        /* <DEDUP_REMOVED lines=21> */
.L_x_69286:
        /* <DEDUP_REMOVED lines=13> */
.L_x_69288:
[----:B------:R-:W-:Y:S05]  /*2b730*/  BSYNC.RECONVERGENT B1 ;  /* 0x0000000000017941 */ /* 0x000fea0003800200 */
.L_x_69287:
        /* <DEDUP_REMOVED lines=50> */
.L_x_69285:
[----:B------:R-:W-:Y:S05]  /*2ba60*/  BSYNC.RECONVERGENT B0 ;  /* 0x0000000000007941 */ /* 0x000fea0003800200 */
.L_x_69284:
        /* <DEDUP_REMOVED lines=21> */
.L_x_69291:
        /* <DEDUP_REMOVED lines=13> */
.L_x_69293:
[----:B------:R-:W-:Y:S05]  /*2bc90*/  BSYNC.RECONVERGENT B1 ;  /* 0x0000000000017941 */ /* 0x000fea0003800200 */
.L_x_69292:
        /* <DEDUP_REMOVED lines=50> */
.L_x_69290:
[----:B------:R-:W-:Y:S05]  /*2bfc0*/  BSYNC.RECONVERGENT B0 ;  /* 0x0000000000007941 */ /* 0x000fea0003800200 */
.L_x_69289:
        /* <DEDUP_REMOVED lines=21> */
.L_x_69296:
        /* <DEDUP_REMOVED lines=13> */
.L_x_69298:
[----:B------:R-:W-:Y:S05]  /*2c1f0*/  BSYNC.RECONVERGENT B1 ;  /* 0x0000000000017941 */ /* 0x000fea0003800200 */
.L_x_69297:
        /* <DEDUP_REMOVED lines=9> */
[----:B------:R-:W-:-:S06]  /*2c290*/  UIADD3 UR15, UPT, UPT, UR5, 0x76cf5d0a, URZ ;  /* 0x76cf5d0a050f7890 */ /* 0x000fcc000fffe0ff */
[----:B------:R-:W-:Y:S01]  /*2c2a0*/  LOP3.LUT R4, R214, UR15, R219, 0x96, !PT ;  /* 0x0000000fd6047c12 */ /* 0x000fe2000f8e96db */
[----:B------:R-:W-:Y:S01]  /*2c2b0*/  UIADD3 UR15, UPT, UPT, UR4, 0x3c6ef372, URZ ;  /* 0x3c6ef372040f7890 */ /* 0x000fe2000fffe0ff */
[----:B------:R-:W-:-:S04]  /*2c2c0*/  IMAD.WIDE.U32 R214, R3, -0x326172a9, RZ ;  /* 0xcd9e8d5703d67825 */ /* 0x000fc800078e00ff */
[----:B------:R-:W-:Y:S01]  /*2c2d0*/  IMAD.WIDE.U32 R212, R4, -0x326172a9, RZ ;  /* 0xcd9e8d5704d47825 */ /* 0x000fe200078e00ff */
[----:B------:R-:W-:Y:S01]  /*2c2e0*/  LOP3.LUT R3, R216, UR15, R215, 0x96, !PT ;  /* 0x0000000fd8037c12 */ /* 0x000fe2000f8e96d7 */
[----:B------:R-:W-:-:S03]  /*2c2f0*/  UIADD3 UR15, UPT, UPT, UR5, -0x126145ec, URZ ;  /* 0xed9eba14050f7890 */ /* 0x000fc6000fffe0ff */
[----:B------:R-:W-:Y:S01]  /*2c300*/  LOP3.LUT R4, R198, R214, R213, 0x96, !PT ;  /* 0x000000d6c6047212 */ /* 0x000fe200078e96d5 */
[----:B------:R-:W-:-:S05]  /*2c310*/  IMAD.WIDE.U32 R214, R3, -0x2daee0ad, RZ ;  /* 0xd2511f5303d67825 */ /* 0x000fca00078e00ff */
[----:B------:R-:W-:-:S05]  /*2c320*/  LOP3.LUT R3, R192, R218, R215, 0x96, !PT ;  /* 0x000000dac0037212 */ /* 0x000fca00078e96d7 */
[----:B------:R-:W-:-:S05]  /*2c330*/  IMAD.WIDE.U32 R216, R3, -0x326172a9, RZ ;  /* 0xcd9e8d5703d87825 */ /* 0x000fca00078e00ff */
        /* <DEDUP_REMOVED lines=23> */
[----:B------:R-:W-:Y:S01]  /*2c4b0*/  IMAD.WIDE.U32 R192, R3, -0x2daee0ad, RZ ;  /* 0xd2511f5303c07825 */ /* 0x000fe200078e00ff */
[----:B------:R-:W-:-:S03]  /*2c4c0*/  MOV R214, R211 ;  /* 0x000000d300d67202 */ /* 0x000fc60000000f00 */
[----:B------:R-:W-:Y:S01]  /*2c4d0*/  IMAD.MOV.U32 R211, RZ, RZ, R192 ;  /* 0x000000ffffd37224 */ /* 0x000fe200078e00c0 */
[----:B------:R-:W-:Y:S01]  /*2c4e0*/  LOP3.LUT R3, R18, R194, R193, 0x96, !PT ;  /* 0x000000c212037212 */ /* 0x000fe200078e96c1 */
[----:B------:R-:W-:-:S04]  /*2c4f0*/  IMAD.WIDE.U32 R18, R4, -0x326172a9, RZ ;  /* 0xcd9e8d5704127825 */ /* 0x000fc800078e00ff */
[----:B------:R-:W-:Y:S01]  /*2c500*/  IMAD.MOV.U32 R8, RZ, RZ, R18 ;  /* 0x000000ffff087224 */ /* 0x000fe200078e0012 */
[----:B------:R-:W-:-:S07]  /*2c510*/  LOP3.LUT R4, R196, UR15, R19, 0x96, !PT ;  /* 0x0000000fc4047c12 */ /* 0x000fce000f8e9613 */
.L_x_69295:
[----:B------:R-:W-:Y:S05]  /*2c520*/  BSYNC.RECONVERGENT B0 ;  /* 0x0000000000007941 */ /* 0x000fea0003800200 */
.L_x_69294:
        /* <DEDUP_REMOVED lines=9> */
.L_x_69278:
        /* <DEDUP_REMOVED lines=16> */
.L_x_69302:
        /* <DEDUP_REMOVED lines=13> */
.L_x_69304:
[----:B------:R-:W-:Y:S05]  /*2c790*/  BSYNC.RECONVERGENT B1 ;  /* 0x0000000000017941 */ /* 0x000fea0003800200 */
.L_x_69303:
        /* <DEDUP_REMOVED lines=50> */
.L_x_69301:
[----:B------:R-:W-:Y:S05]  /*2cac0*/  BSYNC.RECONVERGENT B0 ;  /* 0x0000000000007941 */ /* 0x000fea0003800200 */
.L_x_69300:
        /* <DEDUP_REMOVED lines=20> */
.L_x_69307:
        /* <DEDUP_REMOVED lines=13> */
.L_x_69309:
[----:B------:R-:W-:Y:S05]  /*2cce0*/  BSYNC.RECONVERGENT B1 ;  /* 0x0000000000017941 */ /* 0x000fea0003800200 */
.L_x_69308:
[----:B------:R-:W-:Y:S01]  /*2ccf0*/  LOP3.LUT R3, R6, UR5, R213, 0x96, !PT ;  /* 0x0000000506037c12 */ /* 0x000fe2000f8e96d5 */
[----:B------:R-:W-:Y:S01]  /*2cd00*/  IMAD.WIDE.U32 R214, R0, -0x326172a9, RZ ;  /* 0xcd9e8d5700d67825 */ /* 0x000fe200078e00ff */
[----:B------:R-:W-:Y:S01]  /*2cd10*/  UIADD3 UR15, UPT, UPT, UR5, -0x4498517b, URZ ;  /* 0xbb67ae85050f7890 */ /* 0x000fe2000fffe0ff */
[----:B------:R-:W-:Y:S02]  /*2cd20*/  MOV R188, R211 ;  /* 0x000000d300bc7202 */ /* 0x000fe40000000f00 */
        /* <DEDUP_REMOVED lines=46> */
.L_x_69306:
[----:B------:R-:W-:Y:S05]  /*2d010*/  BSYNC.RECONVERGENT B0 ;  /* 0x0000000000007941 */ /* 0x000fea0003800200 */
.L_x_69305:
        /* <DEDUP_REMOVED lines=20> */
.L_x_69312:
        /* <DEDUP_REMOVED lines=13> */
.L_x_69314:
[----:B------:R-:W-:Y:S05]  /*2d230*/  BSYNC.RECONVERGENT B1 ;  /* 0x0000000000017941 */ /* 0x000fea0003800200 */
.L_x_69313:
        /* <DEDUP_REMOVED lines=9> */
[----:B------:R-:W-:-:S04]  /*2d2d0*/  IMAD.WIDE.U32 R188, R4, -0x2daee0ad, RZ ;  /* 0xd2511f5304bc7825 */ /* 0x000fc800078e00ff */
[----:B------:R-:W-:Y:S01]  /*2d2e0*/  IMAD.WIDE.U32 R216, R3, -0x326172a9, RZ ;  /* 0xcd9e8d5703d87825 */ /* 0x000fe200078e00ff */
[----:B------:R-:W-:Y:S01]  /*2d2f0*/  LOP3.LUT R4, R212, UR15, R189, 0x96, !PT ;  /* 0x0000000fd4047c12 */ /* 0x000fe2000f8e96bd */
[----:B------:R-:W-:-:S06]  /*2d300*/  UIADD3 UR15, UPT, UPT, UR4, 0x3c6ef372, URZ ;  /* 0x3c6ef372040f7890 */ /* 0x000fcc000fffe0ff */
[----:B------:R-:W-:Y:S01]  /*2d310*/  LOP3.LUT R3, R214, UR15, R217, 0x96, !PT ;  /* 0x0000000fd6037c12 */ /* 0x000fe2000f8e96d9 */
[----:B------:R-:W-:-:S04]  /*2d320*/  UIADD3 UR15, UPT, UPT, UR5, -0x126145ec, URZ ;  /* 0xed9eba14050f7890 */ /* 0x000fc8000fffe0ff */
[----:B------:R-:W-:-:S05]  /*2d330*/  IMAD.WIDE.U32 R212, R3, -0x2daee0ad, RZ ;  /* 0xd2511f5303d47825 */ /* 0x000fca00078e00ff */
[----:B------:R-:W-:Y:S01]  /*2d340*/  LOP3.LUT R3, R192, R188, R213, 0x96, !PT ;  /* 0x000000bcc0037212 */ /* 0x000fe200078e96d5 */
[----:B------:R-:W-:-:S04]  /*2d350*/  IMAD.WIDE.U32 R188, R4, -0x326172a9, RZ ;  /* 0xcd9e8d5704bc7825 */ /* 0x000fc800078e00ff */
[----:B------:R-:W-:Y:S01]  /*2d360*/  IMAD.WIDE.U32 R214, R3, -0x326172a9, RZ ;  /* 0xcd9e8d5703d67825 */ /* 0x000fe200078e00ff */
[----:B------:R-:W-:-:S04]  /*2d370*/  LOP3.LUT R4, R198, R216, R189, 0x96, !PT ;  /* 0x000000d8c6047212 */ /* 0x000fc800078e96bd */
[----:B------:R-:W-:Y:S01]  /*2d380*/  LOP3.LUT R3, R19, R188, R215, 0x96, !PT ;  /* 0x000000bc13037212 */ /* 0x000fe200078e96d7 */
[----:B------:R-:W-:-:S05]  /*2d390*/  IMAD.WIDE.U32 R216, R4, -0x2daee0ad, RZ ;  /* 0xd2511f5304d87825 */ /* 0x000fca00078e00ff */
[----:B------:R-:W-:Y:S01]  /*2d3a0*/  LOP3.LUT R4, R212, UR15, R217, 0x96, !PT ;  /* 0x0000000fd4047c12 */ /* 0x000fe2000f8e96d9 */
[----:B------:R-:W-:Y:S01]  /*2d3b0*/  UIADD3 UR15, UPT, UPT, UR5, -0x56f99767, URZ ;  /* 0xa9066899050f7890 */ /* 0x000fe2000fffe0ff */
        /* <DEDUP_REMOVED lines=17> */
[----:B------:R-:W-:Y:S01]  /*2d4d0*/  LOP3.LUT R4, R193, R188, R213, 0x96, !PT ;  /* 0x000000bcc1047212 */ /* 0x000fe200078e96d5 */
[----:B------:R-:W-:-:S05]  /*2d4e0*/  IMAD.WIDE.U32 R188, R3, -0x2daee0ad, RZ ;  /* 0xd2511f5303bc7825 */ /* 0x000fca00078e00ff */
[----:B------:R-:W-:Y:S01]  /*2d4f0*/  LOP3.LUT R3, R18, R212, R189, 0x96, !PT ;  /* 0x000000d412037212 */ /* 0x000fe200078e96bd */
[----:B------:R-:W-:Y:S01]  /*2d500*/  IMAD.MOV.U32 R212, RZ, RZ, R211 ;  /* 0x000000ffffd47224 */ /* 0x000fe200078e00d3 */
[----:B------:R-:W-:Y:S01]  /*2d510*/  MOV R211, R188 ;  /* 0x000000bc00d37202 */ /* 0x000fe20000000f00 */
[----:B------:R-:W-:-:S04]  /*2d520*/  IMAD.WIDE.U32 R188, R4, -0x326172a9, RZ ;  /* 0xcd9e8d5704bc7825 */ /* 0x000fc800078e00ff */
[----:B------:R-:W-:Y:S02]  /*2d530*/  IMAD.MOV.U32 R8, RZ, RZ, R188 ;  /* 0x000000ffff087224 */ /* 0x000fe400078e00bc */
[----:B------:R-:W-:Y:S01]  /*2d540*/  HFMA2 R188, -RZ, RZ, 0, 0 ;  /* 0x00000000ffbc7431 */ /* 0x000fe200000001ff */
[----:B------:R-:W-:-:S07]  /*2d550*/  LOP3.LUT R4, R216, UR15, R189, 0x96, !PT ;  /* 0x0000000fd8047c12 */ /* 0x000fce000f8e96bd */
.L_x_69311:
[----:B------:R-:W-:Y:S05]  /*2d560*/  BSYNC.RECONVERGENT B0 ;  /* 0x0000000000007941 */ /* 0x000fea0003800200 */
.L_x_69310:
        /* <DEDUP_REMOVED lines=20> */
.L_x_69317:
        /* <DEDUP_REMOVED lines=13> */
.L_x_69319:
[----:B------:R-:W-:Y:S05]  /*2d780*/  BSYNC.RECONVERGENT B1 ;  /* 0x0000000000017941 */ /* 0x000fea0003800200 */
.L_x_69318:
        /* <DEDUP_REMOVED lines=46> */
[----:B------:R-:W-:Y:S01]  /*2da70*/  IMAD.WIDE.U32 R18, R4, -0x326172a9, RZ ;  /* 0xcd9e8d5704127825 */ /* 0x000fe200078e00ff */
[----:B------:R-:W-:-:S04]  /*2da80*/  MOV R211, R192 ;  /* 0x000000c000d37202 */ /* 0x000fc80000000f00 */
[----:B------:R-:W-:Y:S02]  /*2da90*/  LOP3.LUT R4, R188, UR15, R19, 0x96, !PT ;  /* 0x0000000fbc047c12 */ /* 0x000fe4000f8e9613 */
[----:B------:R-:W-:-:S07]  /*2daa0*/  MOV R8, R18 ;  /* 0x0000001200087202 */ /* 0x000fce0000000f00 */
.L_x_69316:
[----:B------:R-:W-:Y:S05]  /*2dab0*/  BSYNC.RECONVERGENT B0 ;  /* 0x0000000000007941 */ /* 0x000fea0003800200 */
.L_x_69315:
        /* <DEDUP_REMOVED lines=11> */
.L_x_69299:
[----:B------:R-:W0:Y:S01]  /*2db70*/  S2R R18, SR_TID.X ;  /* 0x0000000000127919 */ /* 0x000e220000002100 */
[----:B------:R-:W1:Y:S01]  /*2db80*/  LDC.64 R16, c[0x0][0x3a8] ;  /* 0x0000ea00ff107b82 */ /* 0x000e620000000a00 */
[----:B------:R-:W-:-:S07]  /*2db90*/  UMOV UR15, 0xffffffff ;  /* 0xffffffff000f7882 */ /* 0x000fce0000000000 */
[----:B------:R-:W2:Y:S01]  /*2dba0*/  LDC.64 R192, c[0x0][0x3b0] ;  /* 0x0000ec00ffc07b82 */ /* 0x000ea20000000a00 */
[----:B-1----:R-:W-:-:S05]  /*2dbb0*/  IMAD.WIDE.U32 R16, R210, 0x10, R16 ;  /* 0x00000010d2107825 */ /* 0x002fca00078e0010 */
[----:B------:R1:W-:Y:S01]  /*2dbc0*/  STG.E.128 desc[UR6][R16.64], R188 ;  /* 0x000000bc10007986 */ /* 0x0003e2000c101d06 */
[----:B0-----:R-:W-:Y:S02]  /*2dbd0*/  LOP3.LUT P5, RZ, R18, 0x1f, RZ, 0xc0, !PT ;  /* 0x0000001f12ff7812 */ /* 0x001fe400078ac0ff */
[----:B------:R-:W-:Y:S02]  /*2dbe0*/  SEL R18, RZ, 0x100, !P2 ;  /* 0x00000100ff127807 */ /* 0x000fe40005000000 */
[----:B-1----:R-:W-:Y:S02]  /*2dbf0*/  SEL R16, RZ, 0x1000000, !P4 ;  /* 0x01000000ff107807 */ /* 0x002fe40006000000 */
[----:B------:R-:W-:-:S04]  /*2dc00*/  SEL R17, RZ, 0x10000, !P3 ;  /* 0x00010000ff117807 */ /* 0x000fc80005800000 */
[----:B------:R-:W-:Y:S02]  /*2dc10*/  IADD3 R18, PT, PT, R18, R16, R17 ;  /* 0x0000001012127210 */ /* 0x000fe40007ffe011 */
[----:B------:R-:W-:-:S04]  /*2dc20*/  SEL R16, RZ, 0x1, !P0 ;  /* 0x00000001ff107807 */ /* 0x000fc80004000000 */
[----:B------:R-:W-:Y:S01]  /*2dc30*/  IADD3 R18, PT, PT, R18, R16, RZ ;  /* 0x0000001012127210 */ /* 0x000fe20007ffe0ff */
[----:B--2---:R-:W-:-:S05]  /*2dc40*/  IMAD.WIDE.U32 R16, R210, 0x4, R192 ;  /* 0x00000004d2107825 */ /* 0x004fca00078e00c0 */
[----:B------:R0:W-:Y:S02]  /*2dc50*/  STG.E desc[UR6][R16.64], R18 ;  /* 0x0000001210007986 */ /* 0x0001e4000c101906 */
        /* <DEDUP_REMOVED lines=214> */
.L_x_69333:
        /* <DEDUP_REMOVED lines=8> */
[----:B-1----:R-:W-:Y:S01]  /*2ea40*/  FADD.FTZ R16, R192, R16 ;  /* 0x00000010c0107221 */ /* 0x002fe20000010000 */
[----:B------:R-:W-:Y:S01]  /*2ea50*/  ISETP.NE.AND P0, PT, RZ, UR13, PT ;  /* 0x0000000dff007c0c */ /* 0x000fe2000bf05270 */
[----:B0-----:R-:W0:Y:S02]  /*2ea60*/  LDC.64 R192, c[0x0][0x428] ;  /* 0x00010a00ffc07b82 */ /* 0x001e240000000a00 */
[----:B------:R-:W-:-:S06]  /*2ea70*/  FFMA.FTZ R18, R16, R194, UR14 ;  /* 0x0000000e10127e23 */ /* 0x000fcc00080100c2 */
[----:B------:R-:W1:Y:S02]  /*2ea80*/  @!P5 LDC.64 R16, c[0x0][0x3c0] ;  /* 0x0000f000ff10db82 */ /* 0x000e640000000a00 */
[----:B-1----:R-:W-:-:S05]  /*2ea90*/  @!P5 IMAD.WIDE R16, R7, 0x4, R16 ;  /* 0x000000040710d825 */ /* 0x002fca00078e0210 */
[----:B------:R1:W-:Y:S02]  /*2eaa0*/  @!P5 STG.E desc[UR6][R16.64], R19 ;  /* 0x000000131000d986 */ /* 0x0003e4000c101906 */
[----:B-1----:R-:W-:-:S05]  /*2eab0*/  FMUL.FTZ R16, R19, R19 ;  /* 0x0000001313107220 */ /* 0x002fca0000410000 */
[----:B------:R-:W-:-:S05]  /*2eac0*/  FSEL R16, R16, RZ, P0 ;  /* 0x000000ff10107208 */ /* 0x000fca0000000000 */
[----:B------:R-:W-:Y:S02]  /*2ead0*/  FADD.FTZ R18, R18, R16 ;  /* 0x0000001012127221 */ /* 0x000fe40000010000 */
[----:B------:R-:W1:Y:S02]  /*2eae0*/  @!P5 LDC.64 R16, c[0x0][0x3c8] ;  /* 0x0000f200ff10db82 */ /* 0x000e640000000a00 */
[----:B------:R0:W1:Y:S01]  /*2eaf0*/  MUFU.RSQ R194, R18 ;  /* 0x0000001200c27308 */ /* 0x0000620000001400 */
[----:B------:R-:W-:-:S05]  /*2eb00*/  FSEL R195, R19, RZ, !P0 ;  /* 0x000000ff13c37208 */ /* 0x000fca0004000000 */
[C---:B------:R-:W-:Y:S02]  /*2eb10*/  FADD.FTZ R19, -R195.reuse, R79 ;  /* 0x0000004fc3137221 */ /* 0x040fe40000010100 */
[----:B------:R-:W5:Y:S01]  /*2eb20*/  LDL R79, [R1+0xb4] ;  /* 0x0000b400014f7983 */ /* 0x000f620000100800 */
[----:B0-----:R-:W-:-:S03]  /*2eb30*/  FADD.FTZ R18, -R195, R78 ;  /* 0x0000004ec3127221 */ /* 0x001fc60000010100 */
[----:B------:R-:W5:Y:S01]  /*2eb40*/  LDL R78, [R1+0xb8] ;  /* 0x0000b800014e7983 */ /* 0x000f620000100800 */
[----:B-1----:R-:W-:-:S05]  /*2eb50*/  @!P5 IMAD.WIDE R16, R7, 0x4, R16 ;  /* 0x000000040710d825 */ /* 0x002fca00078e0210 */
[----:B------:R0:W-:Y:S01]  /*2eb60*/  @!P5 STG.E desc[UR6][R16.64], R194 ;  /* 0x000000c21000d986 */ /* 0x0001e2000c101906 */
[C---:B------:R-:W-:Y:S01]  /*2eb70*/  FMUL.FTZ R18, R194.reuse, R18 ;  /* 0x00000012c2127220 */ /* 0x040fe20000410000 */
[----:B------:R-:W-:Y:S01]  /*2eb80*/  FMUL.FTZ R19, R194, R19 ;  /* 0x00000013c2137220 */ /* 0x000fe20000410000 */
[C---:B0-----:R-:W-:Y:S01]  /*2eb90*/  FADD.FTZ R16, -R195.reuse, R76 ;  /* 0x0000004cc3107221 */ /* 0x041fe20000010100 */
[----:B------:R-:W-:-:S03]  /*2eba0*/  FADD.FTZ R17, -R195, R77 ;  /* 0x0000004dc3117221 */ /* 0x000fc60000010100 */
[C---:B------:R-:W-:Y:S01]  /*2ebb0*/  FMUL.FTZ R16, R194.reuse, R16 ;  /* 0x00000010c2107220 */ /* 0x040fe20000410000 */
[----:B------:R-:W-:Y:S01]  /*2ebc0*/  FMUL.FTZ R17, R194, R17 ;  /* 0x00000011c2117220 */ /* 0x000fe20000410000 */
[----:B------:R-:W-:-:S04]  /*2ebd0*/  IMAD.WIDE.U32 R76, R15, 0x10, R192 ;  /* 0x000000100f4c7825 */ /* 0x000fc800078e00c0 */
[----:B------:R-:W-:-:S04]  /*2ebe0*/  FADD.FTZ R15, -R195, R72 ;  /* 0x00000048c30f7221 */ /* 0x000fc80000010100 */
[----:B------:R-:W-:Y:S01]  /*2ebf0*/  FMUL.FTZ R15, R194, R15 ;  /* 0x0000000fc20f7220 */ /* 0x000fe20000410000 */
[----:B--2---:R-:W-:Y:S02]  /*2ec00*/  FFMA.FTZ R16, R16, R200, R184 ;  /* 0x000000c810107223 */ /* 0x004fe400000100b8 */
[----:B------:R-:W2:Y:S01]  /*2ec10*/  LDL R200, [R1+0xc0] ;  /* 0x0000c00001c87983 */ /* 0x000ea20000100800 */
[----:B---3--:R-:W-:-:S03]  /*2ec20*/  FFMA.FTZ R17, R17, R199, R185 ;  /* 0x000000c711117223 */ /* 0x008fc600000100b9 */
[----:B------:R-:W3:Y:S01]  /*2ec30*/  LDL R199, [R1+0xc4] ;  /* 0x0000c40001c77983 */ /* 0x000ee20000100800 */
[----:B----4-:R-:W-:-:S03]  /*2ec40*/  FFMA.FTZ R18, R18, R198, R186 ;  /* 0x000000c612127223 */ /* 0x010fc600000100ba */
[----:B------:R-:W4:Y:S01]  /*2ec50*/  LDL R198, [R1+0xc8] ;  /* 0x0000c80001c67983 */ /* 0x000f220000100800 */
[----:B-----5:R-:W-:-:S03]  /*2ec60*/  FFMA.FTZ R19, R19, R197, R187 ;  /* 0x000000c513137223 */ /* 0x020fc600000100bb */
[----:B------:R-:W5:Y:S04]  /*2ec70*/  LDL R197, [R1+0xcc] ;  /* 0x0000cc0001c57983 */ /* 0x000f680000100800 */
[----:B------:R0:W-:Y:S02]  /*2ec80*/  STG.E.128 desc[UR6][R76.64], R16 ;  /* 0x000000104c007986 */ /* 0x0001e4000c101d06 */
[C---:B0-----:R-:W-:Y:S01]  /*2ec90*/  FADD.FTZ R16, -R195.reuse, R73 ;  /* 0x00000049c3107221 */ /* 0x041fe20000010100 */
[C---:B------:R-:W-:Y:S01]  /*2eca0*/  FADD.FTZ R18, -R195.reuse, R75 ;  /* 0x0000004bc3127221 */ /* 0x040fe20000010100 */
[----:B------:R-:W-:Y:S01]  /*2ecb0*/  FADD.FTZ R17, -R195, R74 ;  /* 0x0000004ac3117221 */ /* 0x000fe20000010100 */
[----:B------:R-:W5:Y:S01]  /*2ecc0*/  LDL R77, [R1+0xbc] ;  /* 0x0000bc00014d7983 */ /* 0x000f620000100800 */
[C---:B------:R-:W-:Y:S01]  /*2ecd0*/  FMUL.FTZ R19, R194.reuse, R16 ;  /* 0x00000010c2137220 */ /* 0x040fe20000410000 */
[C---:B------:R-:W-:Y:S01]  /*2ece0*/  FMUL.FTZ R73, R194.reuse, R18 ;  /* 0x00000012c2497220 */ /* 0x040fe20000410000 */
[----:B------:R-:W-:Y:S01]  /*2ecf0*/  FMUL.FTZ R72, R194, R17 ;  /* 0x00000011c2487220 */ /* 0x000fe20000410000 */
[----:B------:R-:W5:Y:S01]  /*2ed00*/  LDL R76, [R1+0xa0] ;  /* 0x0000a000014c7983 */ /* 0x000f620000100800 */
[----:B------:R-:W-:Y:S01]  /*2ed10*/  FFMA.FTZ R17, R19, R213, R181 ;  /* 0x000000d513117223 */ /* 0x000fe200000100b5 */
[----:B------:R-:W-:-:S02]  /*2ed20*/  FFMA.FTZ R19, R73, R196, R183 ;  /* 0x000000c449137223 */ /* 0x000fc400000100b7 */
[----:B------:R-:W5:Y:S01]  /*2ed30*/  LDL R196, [R1+0xb0] ;  /* 0x0000b00001c47983 */ /* 0x000f620000100800 */
[----:B------:R-:W-:-:S03]  /*2ed40*/  FFMA.FTZ R18, R72, R201, R182 ;  /* 0x000000c948127223 */ /* 0x000fc600000100b6 */
[----:B------:R-:W5:Y:S04]  /*2ed50*/  LDL R75, [R1+0xa4] ;  /* 0x0000a400014b7983 */ /* 0x000f680000100800 */
[----:B------:R-:W5:Y:S04]  /*2ed60*/  LDL R74, [R1+0xa8] ;  /* 0x0000a800014a7983 */ /* 0x000f680000100800 */
[----:B------:R-:W5:Y:S01]  /*2ed70*/  LDL R72, [R1+0xac] ;  /* 0x0000ac0001487983 */ /* 0x000f620000100800 */
[----:B------:R-:W-:-:S03]  /*2ed80*/  FFMA.FTZ R16, R15, R214, R180 ;  /* 0x000000d60f107223 */ /* 0x000fc600000100b4 */
[----:B------:R-:W5:Y:S01]  /*2ed90*/  LDL R214, [R1+0x90] ;  /* 0x0000900001d67983 */ /* 0x000f620000100800 */
[----:B------:R-:W-:-:S03]  /*2eda0*/  IMAD.WIDE.U32 R14, R14, 0x10, R192 ;  /* 0x000000100e0e7825 */ /* 0x000fc600078e00c0 */
[----:B------:R-:W5:Y:S04]  /*2edb0*/  LDL R213, [R1+0x94] ;  /* 0x0000940001d57983 */ /* 0x000f680000100800 */
[----:B------:R0:W-:Y:S04]  /*2edc0*/  STG.E.128 desc[UR6][R14.64], R16 ;  /* 0x000000100e007986 */ /* 0x0001e8000c101d06 */
[----:B------:R-:W5:Y:S01]  /*2edd0*/  LDL R201, [R1+0x98] ;  /* 0x0000980001c97983 */ /* 0x000f620000100800 */
[C---:B0-----:R-:W-:Y:S01]  /*2ede0*/  FADD.FTZ R14, -R195.reuse, R68 ;  /* 0x00000044c30e7221 */ /* 0x041fe20000010100 */
        /* <DEDUP_REMOVED lines=9> */
[----:B--2---:R-:W-:-:S02]  /*2ee80*/  FFMA.FTZ R16, R14, R200, R176 ;  /* 0x000000c80e107223 */ /* 0x004fc400000100b0 */
[----:B------:R-:W2:Y:S01]  /*2ee90*/  LDL R200, [R1+0x9c] ;  /* 0x00009c0001c87983 */ /* 0x000ea20000100800 */
[----:B---3--:R-:W-:Y:S01]  /*2eea0*/  FFMA.FTZ R17, R15, R199, R177 ;  /* 0x000000c70f117223 */ /* 0x008fe200000100b1 */
[----:B------:R-:W-:-:S04]  /*2eeb0*/  IMAD.WIDE.U32 R14, R13, 0x10, R192 ;  /* 0x000000100d0e7825 */ /* 0x000fc800078e00c0 */
[----:B----4-:R-:W-:Y:S01]  /*2eec0*/  FFMA.FTZ R18, R18, R198, R178 ;  /* 0x000000c612127223 */ /* 0x010fe200000100b2 */
[----:B-----5:R-:W-:Y:S01]  /*2eed0*/  FFMA.FTZ R19, R19, R197, R179 ;  /* 0x000000c513137223 */ /* 0x020fe200000100b3 */
[----:B------:R-:W-:Y:S01]  /*2eee0*/  FADD.FTZ R13, -R195, R64 ;  /* 0x00000040c30d7221 */ /* 0x000fe20000010100 */
[----:B------:R-:W3:Y:S04]  /*2eef0*/  LDL R199, [R1+0x80] ;  /* 0x0000800001c77983 */ /* 0x000ee80000100800 */
[----:B------:R0:W-:Y:S01]  /*2ef00*/  STG.E.128 desc[UR6][R14.64], R16 ;  /* 0x000000100e007986 */ /* 0x0001e2000c101d06 */
[----:B------:R-:W-:-:S03]  /*2ef10*/  FMUL.FTZ R13, R194, R13 ;  /* 0x0000000dc20d7220 */ /* 0x000fc60000410000 */
[----:B------:R-:W4:Y:S04]  /*2ef20*/  LDL R198, [R1+0x84] ;  /* 0x0000840001c67983 */ /* 0x000f280000100800 */
[----:B------:R-:W5:Y:S01]  /*2ef30*/  LDL R197, [R1+0x88] ;  /* 0x0000880001c57983 */ /* 0x000f620000100800 */
[C---:B0-----:R-:W-:Y:S01]  /*2ef40*/  FADD.FTZ R14, -R195.reuse, R65 ;  /* 0x00000041c30e7221 */ /* 0x041fe20000010100 */
[C---:B------:R-:W-:Y:S01]  /*2ef50*/  FADD.FTZ R15, -R195.reuse, R66 ;  /* 0x00000042c30f7221 */ /* 0x040fe20000010100 */
[----:B------:R-:W-:Y:S02]  /*2ef60*/  FADD.FTZ R16, -R195, R67 ;  /* 0x00000043c3107221 */ /* 0x000fe40000010100 */
[C---:B------:R-:W-:Y:S01]  /*2ef70*/  FMUL.FTZ R14, R194.reuse, R14 ;  /* 0x0000000ec20e7220 */ /* 0x040fe20000410000 */
[C---:B------:R-:W-:Y:S01]  /*2ef80*/  FMUL.FTZ R15, R194.reuse, R15 ;  /* 0x0000000fc20f7220 */ /* 0x040fe20000410000 */
[----:B------:R-:W-:-:S02]  /*2ef90*/  FMUL.FTZ R19, R194, R16 ;  /* 0x00000010c2137220 */ /* 0x000fc40000410000 */
[----:B------:R-:W-:Y:S01]  /*2efa0*/  FFMA.FTZ R17, R14, R79, R173 ;  /* 0x0000004f0e117223 */ /* 0x000fe200000100ad */
[----:B------:R-:W-:Y:S01]  /*2efb0*/  FFMA.FTZ R16, R13, R196, R172 ;  /* 0x000000c40d107223 */ /* 0x000fe200000100ac */
[----:B------:R-:W-:Y:S01]  /*2efc0*/  FFMA.FTZ R18, R15, R78, R174 ;  /* 0x0000004e0f127223 */ /* 0x000fe200000100ae */
[----:B------:R-:W-:Y:S01]  /*2efd0*/  FFMA.FTZ R19, R19, R77, R175 ;  /* 0x0000004d13137223 */ /* 0x000fe200000100af */
[----:B------:R-:W-:-:S04]  /*2efe0*/  IMAD.WIDE.U32 R12, R12, 0x10, R192 ;  /* 0x000000100c0c7825 */ /* 0x000fc800078e00c0 */
[C---:B------:R-:W-:Y:S01]  /*2eff0*/  FADD.FTZ R14, -R195.reuse, R62 ;  /* 0x0000003ec30e7221 */ /* 0x040fe20000010100 */
[----:B------:R-:W-:Y:S01]  /*2f000*/  FADD.FTZ R15, -R195, R63 ;  /* 0x0000003fc30f7221 */ /* 0x000fe20000010100 */
[----:B------:R-:W5:Y:S04]  /*2f010*/  LDL R196, [R1+0x8c] ;  /* 0x00008c0001c47983 */ /* 0x000f680000100800 */
[----:B------:R0:W-:Y:S01]  /*2f020*/  STG.E.128 desc[UR6][R12.64], R16 ;  /* 0x000000100c007986 */ /* 0x0001e2000c101d06 */
[C---:B------:R-:W-:Y:S01]  /*2f030*/  FMUL.FTZ R14, R194.reuse, R14 ;  /* 0x0000000ec20e7220 */ /* 0x040fe20000410000 */
[----:B------:R-:W-:-:S03]  /*2f040*/  FMUL.FTZ R15, R194, R15 ;  /* 0x0000000fc20f7220 */ /* 0x000fc60000410000 */
[----:B------:R-:W-:Y:S01]  /*2f050*/  FFMA.FTZ R14, R14, R74, R170 ;  /* 0x0000004a0e0e7223 */ /* 0x000fe200000100aa */
[----:B------:R-:W-:Y:S01]  /*2f060*/  FFMA.FTZ R15, R15, R72, R171 ;  /* 0x000000480f0f7223 */ /* 0x000fe200000100ab */
[C---:B0-----:R-:W-:Y:S01]  /*2f070*/  FADD.FTZ R12, -R195.reuse, R60 ;  /* 0x0000003cc30c7221 */ /* 0x041fe20000010100 */
[----:B------:R-:W-:-:S03]  /*2f080*/  FADD.FTZ R13, -R195, R61 ;  /* 0x0000003dc30d7221 */ /* 0x000fc60000010100 */
[C---:B------:R-:W-:Y:S01]  /*2f090*/  FMUL.FTZ R12, R194.reuse, R12 ;  /* 0x0000000cc20c7220 */ /* 0x040fe20000410000 */
[----:B------:R-:W-:Y:S01]  /*2f0a0*/  FMUL.FTZ R13, R194, R13 ;  /* 0x0000000dc20d7220 */ /* 0x000fe20000410000 */
[----:B------:R-:W-:-:S04]  /*2f0b0*/  IMAD.WIDE.U32 R16, R11, 0x10, R192 ;  /* 0x000000100b107825 */ /* 0x000fc800078e00c0 */
[----:B------:R-:W-:Y:S01]  /*2f0c0*/  FFMA.FTZ R12, R12, R76, R168 ;  /* 0x0000004c0c0c7223 */ /* 0x000fe200000100a8 */
[----:B------:R-:W-:Y:S01]  /*2f0d0*/  FFMA.FTZ R13, R13, R75, R169 ;  /* 0x0000004b0d0d7223 */ /* 0x000fe200000100a9 */
[C---:B------:R-:W-:Y:S01]  /*2f0e0*/  FADD.FTZ R11, -R195.reuse, R56 ;  /* 0x00000038c30b7221 */ /* 0x040fe20000010100 */
[C---:B------:R-:W-:Y:S01]  /*2f0f0*/  FADD.FTZ R77, -R195.reuse, R22 ;  /* 0x00000016c34d7221 */ /* 0x040fe20000010100 */
[C---:B------:R-:W-:Y:S02]  /*2f100*/  FADD.FTZ R78, -R195.reuse, R23 ;  /* 0x00000017c34e7221 */ /* 0x040fe40000010100 */
[----:B------:R0:W-:Y:S01]  /*2f110*/  STG.E.128 desc[UR6][R16.64], R12 ;  /* 0x0000000c10007986 */ /* 0x0001e2000c101d06 */
[----:B------:R-:W-:Y:S01]  /*2f120*/  FMUL.FTZ R79, R194, R11 ;  /* 0x0000000bc24f7220 */ /* 0x000fe20000410000 */
[----:B------:R-:W-:-:S04]  /*2f130*/  FADD.FTZ R76, -R195, R21 ;  /* 0x00000015c34c7221 */ /* 0x000fc80000010100 */
[C---:B------:R-:W-:Y:S02]  /*2f140*/  FMUL.FTZ R11, R194.reuse, R76 ;  /* 0x0000004cc20b7220 */ /* 0x040fe40000410000 */
[----:B------:R-:W5:Y:S01]  /*2f150*/  LDL R76, [R1+0x7c] ;  /* 0x00007c00014c7983 */ /* 0x000f620000100800 */
[C---:B0-----:R-:W-:Y:S01]  /*2f160*/  FADD.FTZ R12, -R195.reuse, R57 ;  /* 0x00000039c30c7221 */ /* 0x041fe20000010100 */
        /* <DEDUP_REMOVED lines=9> */
[----:B------:R-:W-:Y:S01]  /*2f200*/  FFMA.FTZ R16, R79, R214, R164 ;  /* 0x000000d64f107223 */ /* 0x000fe200000100a4 */
[----:B------:R-:W5:Y:S04]  /*2f210*/  LDL R78, [R1+0x74] ;  /* 0x00007400014e7983 */ /* 0x000f680000100800 */
[----:B------:R-:W5:Y:S04]  /*2f220*/  LDL R79, [R1+0x70] ;  /* 0x00007000014f7983 */ /* 0x000f680000100800 */
        /* <DEDUP_REMOVED lines=18> */
[----:B------:R-:W-:-:S04]  /*2f350*/  IMAD.WIDE.U32 R28, R9, 0x10, R192 ;  /* 0x00000010091c7825 */ /* 0x000fc800078e00c0 */
[----:B------:R-:W-:Y:S01]  /*2f360*/  FFMA.FTZ R17, R188, R213, R165 ;  /* 0x000000d5bc117223 */ /* 0x000fe200000100a5 */
[----:B------:R-:W-:Y:S01]  /*2f370*/  FFMA.FTZ R18, R189, R201, R166 ;  /* 0x000000c9bd127223 */ /* 0x000fe200000100a6 */
        /* <DEDUP_REMOVED lines=11> */
[--C-:B------:R-:W-:Y:S01]  /*2f430*/  IMAD.WIDE.U32 R54, R202, 0x10, R192.reuse ;  /* 0x00000010ca367825 */ /* 0x100fe200078e00c0 */
[----:B------:R-:W5:Y:S03]  /*2f440*/  LDL R201, [R1+0x6c] ;  /* 0x00006c0001c97983 */ /* 0x000f660000100800 */
[--C-:B------:R-:W-:Y:S01]  /*2f450*/  IMAD.WIDE.U32 R58, R203, 0x10, R192.reuse ;  /* 0x00000010cb3a7825 */ /* 0x100fe200078e00c0 */
[----:B------:R-:W5:Y:S03]  /*2f460*/  LDL R202, [R1+0x68] ;  /* 0x0000680001ca7983 */ /* 0x000f660000100800 */
[----:B------:R-:W-:Y:S01]  /*2f470*/  IMAD.WIDE.U32 R64, R204, 0x10, R192 ;  /* 0x00000010cc407825 */ /* 0x000fe200078e00c0 */
        /* <DEDUP_REMOVED lines=56> */
[----:B------:R-:W-:-:S02]  /*2f800*/  IMAD.WIDE.U32 R68, R210, 0x10, R192 ;  /* 0x00000010d2447825 */ /* 0x000fc400078e00c0 */
[----:B------:R-:W5:Y:S04]  /*2f810*/  LDL R193, [R1+0x4c] ;  /* 0x00004c0001c17983 */ /* 0x000f680000100800 */
[----:B------:R-:W5:Y:S01]  /*2f820*/  LDL R192, [R1+0x30] ;  /* 0x0000300001c07983 */ /* 0x000f620000100800 */
[----:B--2---:R-:W-:-:S03]  /*2f830*/  FFMA.FTZ R19, R190, R200, R167 ;  /* 0x000000c8be137223 */ /* 0x004fc600000100a7 */
[----:B------:R-:W2:Y:S04]  /*2f840*/  LDL R200, [R1+0x50] ;  /* 0x0000500001c87983 */ /* 0x000ea80000100800 */
[----:B------:R3:W-:Y:S04]  /*2f850*/  STG.E.128 desc[UR6][R28.64], R16 ;  /* 0x000000101c007986 */ /* 0x0007e8000c101d06 */
[----:B------:R-:W2:Y:S01]  /*2f860*/  LDL R190, [R1+0x38] ;  /* 0x0000380001be7983 */ /* 0x000ea20000100800 */
[----:B---3--:R-:W-:Y:S01]  /*2f870*/  FFMA.FTZ R16, R75, R199, R160 ;  /* 0x000000c74b107223 */ /* 0x008fe200000100a0 */
[----:B----4-:R-:W-:Y:S01]  /*2f880*/  FFMA.FTZ R17, R74, R198, R161 ;  /* 0x000000c64a117223 */ /* 0x010fe200000100a1 */
[----:B-----5:R-:W-:Y:S01]  /*2f890*/  FFMA.FTZ R18, R73, R197, R162 ;  /* 0x000000c549127223 */ /* 0x020fe200000100a2 */
[----:B------:R-:W3:Y:S04]  /*2f8a0*/  LDL R199, [R1+0x54] ;  /* 0x0000540001c77983 */ /* 0x000ee80000100800 */
[----:B------:R-:W4:Y:S04]  /*2f8b0*/  LDL R198, [R1+0x58] ;  /* 0x0000580001c67983 */ /* 0x000f280000100800 */
[----:B------:R-:W5:Y:S04]  /*2f8c0*/  LDL R197, [R1+0x5c] ;  /* 0x00005c0001c57983 */ /* 0x000f680000100800 */
[----:B------:R-:W5:Y:S04]  /*2f8d0*/  LDL R75, [R1+0x14] ;  /* 0x00001400014b7983 */ /* 0x000f680000100800 */
[----:B------:R-:W5:Y:S04]  /*2f8e0*/  LDL R74, [R1+0x18] ;  /* 0x00001800014a7983 */ /* 0x000f680000100800 */
[----:B------:R-:W5:Y:S01]  /*2f8f0*/  LDL R73, [R1+0x1c] ;  /* 0x00001c0001497983 */ /* 0x000f620000100800 */
[----:B------:R-:W-:-:S03]  /*2f900*/  FFMA.FTZ R19, R72, R196, R163 ;  /* 0x000000c448137223 */ /* 0x000fc600000100a3 */
[----:B------:R-:W5:Y:S04]  /*2f910*/  LDL R196, [R1+0x40] ;  /* 0x0000400001c47983 */ /* 0x000f680000100800 */
[----:B------:R-:W5:Y:S01]  /*2f920*/  LDL R72, [R1] ;  /* 0x0000000001487983 */ /* 0x000f620000100800 */
[----:B------:R-:W-:-:S03]  /*2f930*/  FFMA.FTZ R31, R31, R76, R159 ;  /* 0x0000004c1f1f7223 */ /* 0x000fc6000001009f */
[----:B------:R-:W5:Y:S01]  /*2f940*/  LDL R76, [R1+0x10] ;  /* 0x00001000014c7983 */ /* 0x000f620000100800 */
[----:B------:R-:W-:-:S03]  /*2f950*/  FFMA.FTZ R29, R70, R78, R157 ;  /* 0x0000004e461d7223 */ /* 0x000fc6000001009d */
[----:B------:R-:W5:Y:S01]  /*2f960*/  LDL R78, [R1+0x28] ;  /* 0x00002800014e7983 */ /* 0x000f620000100800 */
[----:B------:R-:W-:-:S03]  /*2f970*/  FFMA.FTZ R28, R71, R79, R156 ;  /* 0x0000004f471c7223 */ /* 0x000fc6000001009c */
[----:B------:R-:W5:Y:S01]  /*2f980*/  LDL R79, [R1+0x24] ;  /* 0x00002400014f7983 */ /* 0x000f620000100800 */
[----:B------:R-:W-:-:S03]  /*2f990*/  FFMA.FTZ R30, R30, R77, R158 ;  /* 0x0000004d1e1e7223 */ /* 0x000fc6000001009e */
[----:B------:R-:W5:Y:S04]  /*2f9a0*/  LDL R77, [R1+0x2c] ;  /* 0x00002c00014d7983 */ /* 0x000f680000100800 */
[----:B------:R-:W5:Y:S04]  /*2f9b0*/  LDL R70, [R1+0x8] ;  /* 0x0000080001467983 */ /* 0x000f680000100800 */
[----:B------:R-:W5:Y:S04]  /*2f9c0*/  LDL R71, [R1+0x4] ;  /* 0x0000040001477983 */ /* 0x000f680000100800 */
[----:B------:R0:W-:Y:S04]  /*2f9d0*/  STG.E.128 desc[UR6][R50.64], R16 ;  /* 0x0000001032007986 */ /* 0x0001e8000c101d06 */
[----:B------:R1:W-:Y:S01]  /*2f9e0*/  STG.E.128 desc[UR6][R54.64], R28 ;  /* 0x0000001c36007986 */ /* 0x0003e2000c101d06 */
[----:B------:R-:W-:Y:S01]  /*2f9f0*/  FFMA.FTZ R35, R35, R201, R155 ;  /* 0x000000c923237223 */ /* 0x000fe2000001009b */
[----:B------:R-:W-:Y:S01]  /*2fa00*/  FFMA.FTZ R34, R34, R202, R154 ;  /* 0x000000ca22227223 */ /* 0x000fe2000001009a */
[----:B------:R-:W-:Y:S01]  /*2fa10*/  FFMA.FTZ R33, R33, R203, R153 ;  /* 0x000000cb21217223 */ /* 0x000fe20000010099 */
[----:B------:R-:W-:-:S05]  /*2fa20*/  FFMA.FTZ R32, R32, R204, R152 ;  /* 0x000000cc20207223 */ /* 0x000fca0000010098 */
[----:B------:R1:W-:Y:S01]  /*2fa30*/  STG.E.128 desc[UR6][R58.64], R32 ;  /* 0x000000203a007986 */ /* 0x0003e2000c101d06 */
[----:B------:R-:W-:Y:S01]  /*2fa40*/  FFMA.FTZ R41, R41, R195, R221 ;  /* 0x000000c329297223 */ /* 0x000fe200000100dd */
[----:B------:R-:W-:Y:S01]  /*2fa50*/  FFMA.FTZ R42, R42, R194, R222 ;  /* 0x000000c22a2a7223 */ /* 0x000fe200000100de */
[----:B0-----:R-:W-:Y:S01]  /*2fa60*/  FFMA.FTZ R17, R48, R191, R229 ;  /* 0x000000bf30117223 */ /* 0x001fe200000100e5 */
[----:B------:R-:W-:Y:S01]  /*2fa70*/  FFMA.FTZ R19, R46, R189, R231 ;  /* 0x000000bd2e137223 */ /* 0x000fe200000100e7 */
[----:B-1----:R-:W-:Y:S01]  /*2fa80*/  FFMA.FTZ R28, R44, R188, R232 ;  /* 0x000000bc2c1c7223 */ /* 0x002fe200000100e8 */
[----:B------:R-:W-:Y:S01]  /*2fa90*/  FFMA.FTZ R35, R13, R10, R243 ;  /* 0x0000000a0d237223 */ /* 0x000fe200000100f3 */
[----:B------:R-:W-:Y:S01]  /*2faa0*/  FFMA.FTZ R13, R15, R249, R245 ;  /* 0x000000f90f0d7223 */ /* 0x000fe200000100f5 */
[----:B------:R-:W-:Y:S01]  /*2fab0*/  FFMA.FTZ R43, R43, R193, R223 ;  /* 0x000000c12b2b7223 */ /* 0x000fe200000100df */
[----:B------:R-:W-:Y:S01]  /*2fac0*/  FFMA.FTZ R16, R49, R192, R228 ;  /* 0x000000c031107223 */ /* 0x000fe200000100e4 */
[----:B------:R-:W-:Y:S01]  /*2fad0*/  FFMA.FTZ R15, R45, R251, R247 ;  /* 0x000000fb2d0f7223 */ /* 0x000fe200000100f7 */
[----:B--2---:R-:W-:Y:S01]  /*2fae0*/  FFMA.FTZ R36, R36, R200, R148 ;  /* 0x000000c824247223 */ /* 0x004fe20000010094 */
[----:B---3--:R-:W-:Y:S01]  /*2faf0*/  FFMA.FTZ R37, R37, R199, R149 ;  /* 0x000000c725257223 */ /* 0x008fe20000010095 */
[----:B----4-:R-:W-:Y:S01]  /*2fb00*/  FFMA.FTZ R38, R38, R198, R150 ;  /* 0x000000c626267223 */ /* 0x010fe20000010096 */
[----:B-----5:R-:W-:-:S05]  /*2fb10*/  FFMA.FTZ R39, R39, R197, R151 ;  /* 0x000000c527277223 */ /* 0x020fca0000010097 */
[----:B------:R0:W-:Y:S01]  /*2fb20*/  STG.E.128 desc[UR6][R64.64], R36 ;  /* 0x0000002440007986 */ /* 0x0001e2000c101d06 */
[----:B------:R-:W-:Y:S01]  /*2fb30*/  FFMA.FTZ R18, R47, R190, R230 ;  /* 0x000000be2f127223 */ /* 0x000fe200000100e6 */
[----:B0-----:R-:W0:Y:S01]  /*2fb40*/  LDC.64 R36, c[0x0][0x380] ;  /* 0x0000e000ff247b82 */ /* 0x001e220000000a00 */
[----:B------:R-:W-:Y:S01]  /*2fb50*/  FFMA.FTZ R40, R40, R196, R220 ;  /* 0x000000c428287223 */ /* 0x000fe200000100dc */
[----:B------:R-:W-:-:S04]  /*2fb60*/  FFMA.FTZ R32, R9, R72, R240 ;  /* 0x0000004809207223 */ /* 0x000fc800000100f0 */
[----:B------:R1:W-:Y:S04]  /*2fb70*/  STG.E.128 desc[UR6][R66.64], R40 ;  /* 0x0000002842007986 */ /* 0x0003e8000c101d06 */
[----:B------:R1:W-:Y:S01]  /*2fb80*/  STG.E.128 desc[UR6][R52.64], R16 ;  /* 0x0000001034007986 */ /* 0x0003e2000c101d06 */
[----:B0-----:R-:W-:Y:S02]  /*2fb90*/  IMAD R7, R36, 0x4, R7 ;  /* 0x0000000424077824 */ /* 0x001fe400078e0207 */
[----:B------:R-:W-:-:S03]  /*2fba0*/  FFMA.FTZ R24, R24, R76, R236 ;  /* 0x0000004c18187223 */ /* 0x000fc600000100ec */
[----:B------:R-:W-:Y:S01]  /*2fbb0*/  ISETP.GE.AND P0, PT, R7, R37, PT ;  /* 0x000000250700720c */ /* 0x000fe20003f06270 */
        /* <DEDUP_REMOVED lines=16> */
.L_x_69320:
        /* <DEDUP_REMOVED lines=8> */
.L_x_69323:
[----:B------:R-:W-:Y:S05]  /*2fd40*/  BSYNC B0 ;  /* 0x0000000000007941 */ /* 0x000fea0003800000 */
.L_x_69322:
        /* <DEDUP_REMOVED lines=9> */
.L_x_69324:
[----:B------:R-:W-:Y:S02]  /*2fde0*/  IMAD.MOV.U32 R18, RZ, RZ, 0x4 ;  /* 0x00000004ff127424 */ /* 0x000fe400078e00ff */
[----:B------:R-:W-:Y:S01]  /*2fdf0*/  FADD.FTZ R19, R19, R16 ;  /* 0x0000001013137221 */ /* 0x000fe20000010000 */
[----:B------:R-:W-:-:S04]  /*2fe00*/  MOV R16, 0xffffffff ;  /* 0xffffffff00107802 */ /* 0x000fc80000000f00 */
[----:B------:R-:W-:-:S07]  /*2fe10*/  MOV R193, R19 ;  /* 0x0000001300c17202 */ /* 0x000fce0000000f00 */
[----:B------:R-:W-:Y:S05]  /*2fe20*/  WARPSYNC.COLLECTIVE R16, `(.L_x_69325) ;  /* 0x0000000010087348 */ /* 0x000fea0003c00000 */
[----:B------:R0:W1:Y:S02]  /*2fe30*/  SHFL.BFLY P0, R16, R193, R18, R17 ;  /* 0x0c000012c1107389 */ /* 0x0000640000000011 */
[----:B01----:R-:W-:Y:S05]  /*2fe40*/  ENDCOLLECTIVE ;  /* 0x000000000000791b */ /* 0x003fea0003800000 */
.L_x_69325:
[----:B------:R-:W-:Y:S02]  /*2fe50*/  HFMA2 R18, -RZ, RZ, 0, 4.76837158203125e-07 ;  /* 0x00000008ff127431 */ /* 0x000fe400000001ff */
[----:B------:R-:W-:Y:S01]  /*2fe60*/  FADD.FTZ R19, R19, R16 ;  /* 0x0000001013137221 */ /* 0x000fe20000010000 */
[----:B------:R-:W-:-:S03]  /*2fe70*/  IMAD.MOV.U32 R16, RZ, RZ, -0x1 ;  /* 0xffffffffff107424 */ /* 0x000fc600078e00ff */
[----:B------:R-:W-:-:S07]  /*2fe80*/  IMAD.MOV.U32 R193, RZ, RZ, R19 ;  /* 0x000000ffffc17224 */ /* 0x000fce00078e0013 */
[----:B------:R-:W-:Y:S05]  /*2fe90*/  WARPSYNC.COLLECTIVE R16, `(.L_x_69326) ;  /* 0x0000000010087348 */ /* 0x000fea0003c00000 */
[----:B------:R0:W1:Y:S02]  /*2fea0*/  SHFL.BFLY P0, R16, R193, R18, R17 ;  /* 0x0c000012c1107389 */ /* 0x0000640000000011 */
[----:B01----:R-:W-:Y:S05]  /*2feb0*/  ENDCOLLECTIVE ;  /* 0x000000000000791b */ /* 0x003fea0003800000 */
.L_x_69326:
[----:B------:R-:W-:Y:S02]  /*2fec0*/  IMAD.MOV.U32 R18, RZ, RZ, 0x10 ;  /* 0x00000010ff127424 */ /* 0x000fe400078e00ff */
[----:B------:R-:W-:Y:S01]  /*2fed0*/  FADD.FTZ R19, R19, R16 ;  /* 0x0000001013137221 */ /* 0x000fe20000010000 */
[----:B------:R-:W-:-:S04]  /*2fee0*/  MOV R16, 0xffffffff ;  /* 0xffffffff00107802 */ /* 0x000fc80000000f00 */
[----:B------:R-:W-:-:S07]  /*2fef0*/  MOV R193, R19 ;  /* 0x0000001300c17202 */ /* 0x000fce0000000f00 */
[----:B------:R-:W-:Y:S05]  /*2ff00*/  WARPSYNC.COLLECTIVE R16, `(.L_x_69327) ;  /* 0x0000000010087348 */ /* 0x000fea0003c00000 */
[----:B------:R0:W1:Y:S02]  /*2ff10*/  SHFL.BFLY P0, R16, R193, R18, R17 ;  /* 0x0c000012c1107389 */ /* 0x0000640000000011 */
[----:B01----:R-:W-:Y:S05]  /*2ff20*/  ENDCOLLECTIVE ;  /* 0x000000000000791b */ /* 0x003fea0003800000 */
.L_x_69327:
        /* <DEDUP_REMOVED lines=137> */
.L_x_69328:
[----:B------:R-:W-:Y:S02]  /*307c0*/  HFMA2 R18, -RZ, RZ, 0, 1.1920928955078125e-07 ;  /* 0x00000002ff127431 */ /* 0x000fe400000001ff */
[----:B------:R-:W-:Y:S01]  /*307d0*/  FADD.FTZ R192, R192, R16 ;  /* 0x00000010c0c07221 */ /* 0x000fe20000010000 */
[----:B------:R-:W-:-:S03]  /*307e0*/  IMAD.MOV.U32 R16, RZ, RZ, -0x1 ;  /* 0xffffffffff107424 */ /* 0x000fc600078e00ff */
[----:B------:R-:W-:-:S07]  /*307f0*/  IMAD.MOV.U32 R193, RZ, RZ, R192 ;  /* 0x000000ffffc17224 */ /* 0x000fce00078e00c0 */
[----:B------:R-:W-:Y:S05]  /*30800*/  WARPSYNC.COLLECTIVE R16, `(.L_x_69329) ;  /* 0x0000000010087348 */ /* 0x000fea0003c00000 */
[----:B------:R0:W1:Y:S02]  /*30810*/  SHFL.BFLY P0, R16, R193, R18, R17 ;  /* 0x0c000012c1107389 */ /* 0x0000640000000011 */
[----:B01----:R-:W-:Y:S05]  /*30820*/  ENDCOLLECTIVE ;  /* 0x000000000000791b */ /* 0x003fea0003800000 */
.L_x_69329:
[----:B------:R-:W-:Y:S02]  /*30830*/  IMAD.MOV.U32 R18, RZ, RZ, 0x4 ;  /* 0x00000004ff127424 */ /* 0x000fe400078e00ff */
[----:B------:R-:W-:Y:S01]  /*30840*/  FADD.FTZ R192, R192, R16 ;  /* 0x00000010c0c07221 */ /* 0x000fe20000010000 */
[----:B------:R-:W-:-:S04]  /*30850*/  MOV R16, 0xffffffff ;  /* 0xffffffff00107802 */ /* 0x000fc80000000f00 */
[----:B------:R-:W-:-:S07]  /*30860*/  MOV R193, R192 ;  /* 0x000000c000c17202 */ /* 0x000fce0000000f00 */
[----:B------:R-:W-:Y:S05]  /*30870*/  WARPSYNC.COLLECTIVE R16, `(.L_x_69330) ;  /* 0x0000000010087348 */ /* 0x000fea0003c00000 */
[----:B------:R0:W1:Y:S02]  /*30880*/  SHFL.BFLY P0, R16, R193, R18, R17 ;  /* 0x0c000012c1107389 */ /* 0x0000640000000011 */
[----:B01----:R-:W-:Y:S05]  /*30890*/  ENDCOLLECTIVE ;  /* 0x000000000000791b */ /* 0x003fea0003800000 */
.L_x_69330:
[----:B------:R-:W-:Y:S02]  /*308a0*/  HFMA2 R18, -RZ, RZ, 0, 4.76837158203125e-07 ;  /* 0x00000008ff127431 */ /* 0x000fe400000001ff */
[----:B------:R-:W-:Y:S01]  /*308b0*/  FADD.FTZ R192, R192, R16 ;  /* 0x00000010c0c07221 */ /* 0x000fe20000010000 */
[----:B------:R-:W-:-:S03]  /*308c0*/  IMAD.MOV.U32 R16, RZ, RZ, -0x1 ;  /* 0xffffffffff107424 */ /* 0x000fc600078e00ff */
[----:B------:R-:W-:-:S07]  /*308d0*/  IMAD.MOV.U32 R193, RZ, RZ, R192 ;  /* 0x000000ffffc17224 */ /* 0x000fce00078e00c0 */
[----:B------:R-:W-:Y:S05]  /*308e0*/  WARPSYNC.COLLECTIVE R16, `(.L_x_69331) ;  /* 0x0000000010087348 */ /* 0x000fea0003c00000 */
[----:B------:R0:W1:Y:S02]  /*308f0*/  SHFL.BFLY P0, R16, R193, R18, R17 ;  /* 0x0c000012c1107389 */ /* 0x0000640000000011 */
[----:B01----:R-:W-:Y:S05]  /*30900*/  ENDCOLLECTIVE ;  /* 0x000000000000791b */ /* 0x003fea0003800000 */
.L_x_69331:
[----:B------:R-:W-:Y:S02]  /*30910*/  IMAD.MOV.U32 R18, RZ, RZ, 0x10 ;  /* 0x00000010ff127424 */ /* 0x000fe400078e00ff */
[----:B------:R-:W-:Y:S01]  /*30920*/  FADD.FTZ R192, R192, R16 ;  /* 0x00000010c0c07221 */ /* 0x000fe20000010000 */
[----:B------:R-:W-:-:S04]  /*30930*/  MOV R16, 0xffffffff ;  /* 0xffffffff00107802 */ /* 0x000fc80000000f00 */
[----:B------:R-:W-:-:S07]  /*30940*/  MOV R193, R192 ;  /* 0x000000c000c17202 */ /* 0x000fce0000000f00 */
[----:B------:R-:W-:Y:S05]  /*30950*/  WARPSYNC.COLLECTIVE R16, `(.L_x_69332) ;  /* 0x0000000010087348 */ /* 0x000fea0003c00000 */
[----:B------:R0:W1:Y:S02]  /*30960*/  SHFL.BFLY P0, R16, R193, R18, R17 ;  /* 0x0c000012c1107389 */ /* 0x0000640000000011 */
[----:B01----:R-:W-:Y:S05]  /*30970*/  ENDCOLLECTIVE ;  /* 0x000000000000791b */ /* 0x003fea0003800000 */
.L_x_69332:
[----:B------:R-:W-:Y:S05]  /*30980*/  BRA `(.L_x_69333) ;  /* 0xffffffe0000c7947 */ /* 0x000fea000383ffff */
.L_x_69334:
        /* <DEDUP_REMOVED lines=15> */
.L_x_71577:


//--------------------- .text._ZN10layer_norm13ln_fwd_kernelINS_13Kernel_traitsIfffffjLj2048ELj1ELj4ELj1ELj16ENS_18Kernel_traits_baseILj2048EfffffjLj128EEEEELb1ELb1ELb1ELb0EEEvNS_9FwdParamsE --------------------------
	.section	.text._ZN10layer_norm13ln_fwd_kernelINS_13Kernel_traitsIfffffjLj2048ELj1ELj4ELj1ELj16ENS_18Kernel_traits_baseILj2048EfffffjLj128EEEEELb1ELb1ELb1ELb0EEEvNS_9FwdParamsE,"ax",@progbits
	.align	128
        .global         _ZN10layer_norm13ln_fwd_kernelINS_13Kernel_traitsIfffffjLj2048ELj1ELj4ELj1ELj16ENS_18Kernel_traits_baseILj2048EfffffjLj128EEEEELb1ELb1ELb1ELb0EEEvNS_9FwdParamsE
        .type           _ZN10layer_norm13ln_fwd_kernelINS_13Kernel_traitsIfffffjLj2048ELj1ELj4ELj1ELj16ENS_18Kernel_traits_baseILj2048EfffffjLj128EEEEELb1ELb1ELb1ELb0EEEvNS_9FwdParamsE,@function
        .size           _ZN10layer_norm13ln_fwd_kernelINS_13Kernel_traitsIfffffjLj2048ELj1ELj4ELj1ELj16ENS_18Kernel_traits_baseILj2048EfffffjLj128EEEEELb1ELb1ELb1ELb0EEEvNS_9FwdParamsE,(.L_x_71578 - _ZN10layer_norm13ln_fwd_kernelINS_13Kernel_traitsIfffffjLj2048ELj1ELj4ELj1ELj16ENS_18Kernel_traits_baseILj2048EfffffjLj128EEEEELb1ELb1ELb1ELb0EEEvNS_9FwdParamsE)
        .other          _ZN10layer_norm13ln_fwd_kernelINS_13Kernel_traitsIfffffjLj2048ELj1ELj4ELj1ELj16ENS_18Kernel_traits_baseILj2048EfffffjLj128EEEEELb1ELb1ELb1ELb0EEEvNS_9FwdParamsE,@"STO_CUDA_ENTRY STV_DEFAULT"
_ZN10layer_norm13ln_fwd_kernelINS_13Kernel_traitsIfffffjLj2048ELj1ELj4ELj1ELj16ENS_18Kernel_traits_baseILj2048EfffffjLj128EEEEELb1ELb1ELb1ELb0EEEvNS_9FwdParamsE:
.text._ZN10layer_norm13ln_fwd_kernelINS_13Kernel_traitsIfffffjLj2048ELj1ELj4ELj1ELj16ENS_18Kernel_traits_baseILj2048EfffffjLj128EEEEELb1ELb1ELb1ELb0EEEvNS_9FwdParamsE:
        /* <DEDUP_REMOVED lines=29> */
[----:B------:R-:W-:Y:S02]  /*01d0*/  SHF.R.U32.HI R2, RZ, 0x5, R6 ;  /* 0x00000005ff027819 */ /* 0x000fe40000011606 */
[----:B------:R-:W-:Y:S02]  /*01e0*/  LOP3.LUT R7, R5, 0x1f, RZ, 0x3c, !PT ;  /* 0x0000001f05077812 */ /* 0x000fe400078e3cff */
[----:B------:R-:W-:Y:S01]  /*01f0*/  @P0 IADD3.X R13, PT, PT, RZ, R3, RZ, P1, !PT ;  /* 0x00000003ff0d0210 */ /* 0x000fe20000ffe4ff */
[C---:B---3--:R-:W-:Y:S01]  /*0200*/  VIADD R6, R21.reuse, 0x76cf5d0a ;  /* 0x76cf5d0a15067836 */ /* 0x048fe20000000000 */
[----:B------:R-:W-:Y:S01]  /*0210*/  LEA.HI.SX32 R3, R0, R7, 0x1e ;  /* 0x0000000700037211 */ /* 0x000fe200078ff2ff */
[C---:B------:R-:W-:Y:S01]  /*0220*/  VIADD R7, R21.reuse, 0xed9eba14 ;  /* 0xed9eba1415077836 */ /* 0x040fe20000000000 */
[----:B------:R-:W-:Y:S01]  /*0230*/  LOP3.LUT R2, R2, UR4, RZ, 0xfc, !PT ;  /* 0x0000000402027c12 */ /* 0x000fe2000f8efcff */
[----:B------:R-:W-:Y:S01]  /*0240*/  VIADD R11, R20, 0xb54cda56 ;  /* 0xb54cda56140b7836 */ /* 0x000fe20000000000 */
[C---:B------:R-:W-:Y:S01]  /*0250*/  IADD3 R9, PT, PT, R21.reuse, -0x56f99767, RZ ;  /* 0xa906689915097810 */ /* 0x040fe20007ffe0ff */
[----:B------:R-:W-:Y:S01]  /*0260*/  VIADD R12, R21, 0x1fd5c5a3 ;  /* 0x1fd5c5a3150c7836 */ /* 0x000fe20000000000 */
[----:B------:R-:W-:-:S02]  /*0270*/  SHF.R.U64 R0, R10, 0x2, R13 ;  /* 0x000000020a007819 */ /* 0x000fc4000000120d */
[----:B------:R-:W-:Y:S01]  /*0280*/  SHF.R.U32.HI R8, RZ, 0x2, R13 ;  /* 0x00000002ff087819 */ /* 0x000fe2000001160d */
[----:B------:R-:W-:Y:S06]  /*0290*/  BRA.U !UP0, `(.L_x_69336) ;  /* 0x0000000d08647547 */ /* 0x000fec000b800000 */
        /* <DEDUP_REMOVED lines=24> */
[----:B------:R-:W0:Y:S01]  /*0420*/  @P1 LDC.64 R112, c[0x0][0x3e8] ;  /* 0x0000fa00ff701b82 */ /* 0x000e220000000a00 */
[----:B------:R-:W5:Y:S01]  /*0430*/  @P0 LDG.E.128 R28, desc[UR6][R22.64] ;  /* 0x00000006161c0981 */ /* 0x000f62000c1e1d00 */
[----:B------:R-:W-:-:S06]  /*0440*/  @P1 IMAD.WIDE.U32 R108, R5, 0x10, R108 ;  /* 0x00000010056c1825 */ /* 0x000fcc00078e006c */
[----:B------:R-:W4:Y:S08]  /*0450*/  @P5 LDC.64 R114, c[0x0][0x3d0] ;  /* 0x0000f400ff725b82 */ /* 0x000f300000000a00 */
[----:B------:R-:W4:Y:S08]  /*0460*/  @P5 LDC.64 R116, c[0x0][0x438] ;  /* 0x00010e00ff745b82 */ /* 0x000f300000000a00 */
[----:B------:R-:W4:Y:S08]  /*0470*/  @P5 LDC.64 R14, c[0x0][0x3e8] ;  /* 0x0000fa00ff0e5b82 */ /* 0x000f300000000a00 */
[----:B------:R-:W4:Y:S08]  /*0480*/  @P2 LDC.64 R120, c[0x0][0x3d0] ;  /* 0x0000f400ff782b82 */ /* 0x000f300000000a00 */
[----:B------:R-:W4:Y:S08]  /*0490*/  @P2 LDC.64 R122, c[0x0][0x438] ;  /* 0x00010e00ff7a2b82 */ /* 0x000f300000000a00 */
[----:B-1----:R-:W1:Y:S01]  /*04a0*/  @P3 LDC.64 R18, c[0x0][0x438] ;  /* 0x00010e00ff123b82 */ /* 0x002e620000000a00 */
[----:B--2---:R2:W4:Y:S04]  /*04b0*/  @P0 LDG.E.128 R124, desc[UR6][R16.64] ;  /* 0x00000006107c0981 */ /* 0x004528000c1e1d00 */
[----:B---3--:R3:W4:Y:S03]  /*04c0*/  @P1 LDG.E.128 R132, desc[UR6][R108.64] ;  /* 0x000000066c841981 */ /* 0x008726000c1e1d00 */
[----:B--2---:R-:W2:Y:S01]  /*04d0*/  @P3 LDC.64 R16, c[0x0][0x3e8] ;  /* 0x0000fa00ff103b82 */ /* 0x004ea20000000a00 */
[----:B0-----:R-:W-:-:S04]  /*04e0*/  @P1 IMAD.WIDE.U32 R110, R5, 0x10, R110 ;  /* 0x00000010056e1825 */ /* 0x001fc800078e006e */
[----:B------:R-:W-:-:S03]  /*04f0*/  @P1 IMAD.WIDE.U32 R112, R5, 0x10, R112 ;  /* 0x0000001005701825 */ /* 0x000fc600078e0070 */
[----:B---3--:R-:W0:Y:S01]  /*0500*/  @P4 LDC.64 R108, c[0x0][0x3d0] ;  /* 0x0000f400ff6c4b82 */ /* 0x008e220000000a00 */
[----:B------:R-:W-:Y:S01]  /*0510*/  @P1 IADD3 R5, PT, PT, R5, 0x20, RZ ;  /* 0x0000002005051810 */ /* 0x000fe20007ffe0ff */
[----:B------:R3:W5:Y:S04]  /*0520*/  @P1 LDG.E.128 R32, desc[UR6][R110.64] ;  /* 0x000000066e201981 */ /* 0x000768000c1e1d00 */
[----:B----4-:R4:W-:Y:S01]  /*0530*/  @P0 STL.64 [R1+0x90], R124 ;  /* 0x0000907c01000387 */ /* 0x0109e20000100a00 */
[C---:B------:R-:W-:Y:S01]  /*0540*/  @P5 IMAD.WIDE.U32 R114, R5.reuse, 0x10, R114 ;  /* 0x0000001005725825 */ /* 0x040fe200078e0072 */
[----:B---3--:R-:W3:Y:S02]  /*0550*/  @P4 LDC.64 R110, c[0x0][0x438] ;  /* 0x00010e00ff6e4b82 */ /* 0x008ee40000000a00 */
[----:B------:R1:W-:Y:S04]  /*0560*/  @P0 STL.64 [R1+0x98], R126 ;  /* 0x0000987e01000387 */ /* 0x0003e80000100a00 */
[----:B------:R-:W3:Y:S04]  /*0570*/  LDL.64 R136, [R1+0x50] ;  /* 0x0000500001887983 */ /* 0x000ee80000100a00 */
[----:B------:R-:W3:Y:S01]  /*0580*/  LDL.64 R138, [R1+0x58] ;  /* 0x00005800018a7983 */ /* 0x000ee20000100a00 */
[----:B----4-:R-:W4:Y:S03]  /*0590*/  @P2 LDC.64 R124, c[0x0][0x3e8] ;  /* 0x0000fa00ff7c2b82 */ /* 0x010f260000000a00 */
[----:B------:R2:W-:Y:S04]  /*05a0*/  @P1 STL.64 [R1+0x80], R132 ;  /* 0x0000808401001387 */ /* 0x0005e80000100a00 */
[----:B------:R0:W-:Y:S01]  /*05b0*/  @P1 STL.64 [R1+0x88], R134 ;  /* 0x0000888601001387 */ /* 0x0001e20000100a00 */
[----:B-1----:R-:W1:Y:S01]  /*05c0*/  @P3 LDC.64 R126, c[0x0][0x3d0] ;  /* 0x0000f400ff7e3b82 */ /* 0x002e620000000a00 */
[----:B------:R-:W-:-:S02]  /*05d0*/  @P5 IMAD.WIDE.U32 R116, R5, 0x10, R116 ;  /* 0x0000001005745825 */ /* 0x000fc400078e0074 */
[----:B------:R-:W3:Y:S04]  /*05e0*/  @P5 LDG.E.128 R128, desc[UR6][R114.64] ;  /* 0x0000000672805981 */ /* 0x000ee8000c1e1d00 */
[----:B--2---:R-:W2:Y:S04]  /*05f0*/  LDL.64 R132, [R1+0x40] ;  /* 0x0000400001847983 */ /* 0x004ea80000100a00 */
[----:B0-----:R-:W2:Y:S01]  /*0600*/  LDL.64 R134, [R1+0x48] ;  /* 0x0000480001867983 */ /* 0x001ea20000100a00 */
[----:B------:R-:W-:Y:S01]  /*0610*/  @P5 IMAD.WIDE.U32 R118, R5, 0x10, R14 ;  /* 0x0000001005765825 */ /* 0x000fe200078e000e */
[----:B------:R-:W-:-:S02]  /*0620*/  ISETP.GE.U32.AND P0, PT, R3, 0xe0, PT ;  /* 0x000000e00300780c */ /* 0x000fc40003f06070 */
[----:B------:R0:W5:Y:S01]  /*0630*/  @P1 LDG.E.128 R36, desc[UR6][R112.64] ;  /* 0x0000000670241981 */ /* 0x000162000c1e1d00 */
[----:B------:R-:W-:-:S03]  /*0640*/  @P5 VIADD R5, R5, 0x20 ;  /* 0x0000002005055836 */ /* 0x000fc60000000000 */
[----:B------:R1:W5:Y:S01]  /*0650*/  @P5 LDG.E.128 R40, desc[UR6][R116.64] ;  /* 0x0000000674285981 */ /* 0x000362000c1e1d00 */
[----:B------:R-:W-:-:S03]  /*0660*/  @P2 IMAD.WIDE.U32 R120, R5, 0x10, R120 ;  /* 0x0000001005782825 */ /* 0x000fc600078e0078 */
[----:B------:R1:W5:Y:S01]  /*0670*/  @P5 LDG.E.128 R44, desc[UR6][R118.64] ;  /* 0x00000006762c5981 */ /* 0x000362000c1e1d00 */
[C---:B------:R-:W-:Y:S02]  /*0680*/  @P2 IMAD.WIDE.U32 R122, R5.reuse, 0x10, R122 ;  /* 0x00000010057a2825 */ /* 0x040fe400078e007a */
[----:B0-----:R-:W0:Y:S01]  /*0690*/  @P0 LDC.64 R112, c[0x0][0x3d0] ;  /* 0x0000f400ff700b82 */ /* 0x001e220000000a00 */
[----:B------:R-:W2:Y:S01]  /*06a0*/  @P2 LDG.E.128 R140, desc[UR6][R120.64] ;  /* 0x00000006788c2981 */ /* 0x000ea2000c1e1d00 */
[----:B----4-:R-:W-:Y:S01]  /*06b0*/  @P2 IMAD.WIDE.U32 R124, R5, 0x10, R124 ;  /* 0x00000010057c2825 */ /* 0x010fe200078e007c */
[----:B------:R-:W-:Y:S02]  /*06c0*/  ISETP.GE.U32.AND P1, PT, R3, 0x100, PT ;  /* 0x000001000300780c */ /* 0x000fe40003f26070 */
[----:B------:R4:W5:Y:S01]  /*06d0*/  @P2 LDG.E.128 R48, desc[UR6][R122.64] ;  /* 0x000000067a302981 */ /* 0x000962000c1e1d00 */
[----:B------:R-:W-:Y:S02]  /*06e0*/  @P2 VIADD R5, R5, 0x20 ;  /* 0x0000002005052836 */ /* 0x000fe40000000000 */
[----:B------:R-:W0:Y:S01]  /*06f0*/  @P0 LDC.64 R22, c[0x0][0x438] ;  /* 0x00010e00ff160b82 */ /* 0x000e220000000a00 */
[----:B------:R4:W5:Y:S01]  /*0700*/  @P2 LDG.E.128 R52, desc[UR6][R124.64] ;  /* 0x000000067c342981 */ /* 0x000962000c1e1d00 */
[----:B-1----:R-:W-:-:S04]  /*0710*/  @P3 IMAD.WIDE.U32 R126, R5, 0x10, R126 ;  /* 0x00000010057e3825 */ /* 0x002fc800078e007e */
[C---:B------:R-:W-:Y:S02]  /*0720*/  @P3 IMAD.WIDE.U32 R18, R5.reuse, 0x10, R18 ;  /* 0x0000001005123825 */ /* 0x040fe400078e0012 */
[----:B------:R-:W1:Y:S02]  /*0730*/  @P0 LDC.64 R14, c[0x0][0x3e8] ;  /* 0x0000fa00ff0e0b82 */ /* 0x000e640000000a00 */
[C---:B------:R-:W-:Y:S01]  /*0740*/  @P3 IMAD.WIDE.U32 R16, R5.reuse, 0x10, R16 ;  /* 0x0000001005103825 */ /* 0x040fe200078e0010 */
[----:B------:R-:W-:Y:S01]  /*0750*/  @P3 IADD3 R5, PT, PT, R5, 0x20, RZ ;  /* 0x0000002005053810 */ /* 0x000fe20007ffe0ff */
[----:B------:R1:W5:Y:S04]  /*0760*/  @P3 LDG.E.128 R56, desc[UR6][R18.64] ;  /* 0x0000000612383981 */ /* 0x000368000c1e1d00 */
[----:B------:R-:W-:Y:S01]  /*0770*/  @P4 IMAD.WIDE.U32 R108, R5, 0x10, R108 ;  /* 0x00000010056c4825 */ /* 0x000fe200078e006c */
[----:B------:R-:W1:Y:S01]  /*0780*/  @P1 LDC.64 R114, c[0x0][0x3d0] ;  /* 0x0000f400ff721b82 */ /* 0x000e620000000a00 */
[----:B------:R-:W5:Y:S07]  /*0790*/  @P3 LDG.E.128 R60, desc[UR6][R16.64] ;  /* 0x00000006103c3981 */ /* 0x000f6e000c1e1d00 */
[----:B------:R-:W1:Y:S08]  /*07a0*/  @P1 LDC.64 R116, c[0x0][0x438] ;  /* 0x00010e00ff741b82 */ /* 0x000e700000000a00 */
[----:B------:R-:W1:Y:S01]  /*07b0*/  @P1 LDC.64 R118, c[0x0][0x3e8] ;  /* 0x0000fa00ff761b82 */ /* 0x000e620000000a00 */
[----:B---3--:R-:W3:Y:S04]  /*07c0*/  @P3 LDG.E.128 R136, desc[UR6][R126.64] ;  /* 0x000000067e883981 */ /* 0x008ee8000c1e1d00 */
[----:B--2---:R-:W2:Y:S04]  /*07d0*/  @P4 LDG.E.128 R132, desc[UR6][R108.64] ;  /* 0x000000066c844981 */ /* 0x004ea8000c1e1d00 */
[----:B------:R4:W-:Y:S04]  /*07e0*/  @P5 STL.64 [R1+0x70], R128 ;  /* 0x0000708001005387 */ /* 0x0009e80000100a00 */
[----:B------:R-:W-:Y:S04]  /*07f0*/  @P5 STL.64 [R1+0x78], R130 ;  /* 0x0000788201005387 */ /* 0x000fe80000100a00 */
[----:B------:R0:W-:Y:S01]  /*0800*/  @P2 STL.64 [R1+0x60], R140 ;  /* 0x0000608c01002387 */ /* 0x0001e20000100a00 */
[----:B----4-:R-:W4:Y:S03]  /*0810*/  @P4 LDC.64 R128, c[0x0][0x3e8] ;  /* 0x0000fa00ff804b82 */ /* 0x010f260000000a00 */
[----:B------:R1:W-:Y:S04]  /*0820*/  @P2 STL.64 [R1+0x68], R142 ;  /* 0x0000688e01002387 */ /* 0x0003e80000100a00 */
[----:B0-----:R-:W4:Y:S04]  /*0830*/  LDL.64 R140, [R1+0x30] ;  /* 0x00003000018c7983 */ /* 0x001f280000100a00 */
[----:B-1----:R-:W4:Y:S04]  /*0840*/  LDL.64 R142, [R1+0x38] ;  /* 0x00003800018e7983 */ /* 0x002f280000100a00 */
[----:B---3--:R0:W-:Y:S04]  /*0850*/  @P3 STL.64 [R1+0x50], R136 ;  /* 0x0000508801003387 */ /* 0x0081e80000100a00 */
[----:B------:R1:W-:Y:S04]  /*0860*/  @P3 STL.64 [R1+0x58], R138 ;  /* 0x0000588a01003387 */ /* 0x0003e80000100a00 */
[----:B0-----:R-:W3:Y:S04]  /*0870*/  LDL.64 R136, [R1+0x20] ;  /* 0x0000200001887983 */ /* 0x001ee80000100a00 */
[----:B-1----:R-:W3:Y:S04]  /*0880*/  LDL.64 R138, [R1+0x28] ;  /* 0x00002800018a7983 */ /* 0x002ee80000100a00 */
[----:B--2---:R0:W-:Y:S04]  /*0890*/  @P4 STL.64 [R1+0x40], R132 ;  /* 0x0000408401004387 */ /* 0x0041e80000100a00 */
[----:B------:R1:W-:Y:S01]  /*08a0*/  @P4 STL.64 [R1+0x48], R134 ;  /* 0x0000488601004387 */ /* 0x0003e20000100a00 */
[----:B------:R-:W-:Y:S01]  /*08b0*/  ISETP.GE.U32.AND P2, PT, R3, 0x120, PT ;  /* 0x000001200300780c */ /* 0x000fe20003f46070 */
[----:B------:R-:W-:-:S02]  /*08c0*/  @P4 IMAD.WIDE.U32 R110, R5, 0x10, R110 ;  /* 0x00000010056e4825 */ /* 0x000fc400078e006e */
[----:B------:R-:W2:Y:S04]  /*08d0*/  LDL.64 R130, [R1+0x8] ;  /* 0x0000080001827983 */ /* 0x000ea80000100a00 */
[----:B0-----:R-:W2:Y:S04]  /*08e0*/  LDL.64 R132, [R1+0x10] ;  /* 0x0000100001847983 */ /* 0x001ea80000100a00 */
[----:B-1----:R-:W2:Y:S02]  /*08f0*/  LDL.64 R134, [R1+0x18] ;  /* 0x0000180001867983 */ /* 0x002ea40000100a00 */
[----:B------:R-:W0:Y:S01]  /*0900*/  @P2 LDC.64 R122, c[0x0][0x3d0] ;  /* 0x0000f400ff7a2b82 */ /* 0x000e220000000a00 */
[C---:B----4-:R-:W-:Y:S01]  /*0910*/  @P4 IMAD.WIDE.U32 R128, R5.reuse, 0x10, R128 ;  /* 0x0000001005804825 */ /* 0x050fe200078e0080 */
[----:B------:R1:W5:Y:S03]  /*0920*/  @P4 LDG.E.128 R64, desc[UR6][R110.64] ;  /* 0x000000066e404981 */ /* 0x000366000c1e1d00 */
[----:B------:R-:W-:Y:S01]  /*0930*/  @P4 VIADD R5, R5, 0x20 ;  /* 0x0000002005054836 */ /* 0x000fe20000000000 */
[----:B------:R-:W5:Y:S01]  /*0940*/  @P4 LDG.E.128 R68, desc[UR6][R128.64] ;  /* 0x0000000680444981 */ /* 0x000f62000c1e1d00 */
[----:B------:R-:W-:Y:S01]  /*0950*/  ISETP.GE.U32.AND P3, PT, R3, 0x140, PT ;  /* 0x000001400300780c */ /* 0x000fe20003f66070 */
[----:B------:R-:W4:Y:S01]  /*0960*/  @P2 LDC.64 R124, c[0x0][0x438] ;  /* 0x00010e00ff7c2b82 */ /* 0x000f220000000a00 */
[----:B------:R-:W-:-:S04]  /*0970*/  @P0 IMAD.WIDE.U32 R112, R5, 0x10, R112 ;  /* 0x0000001005700825 */ /* 0x000fc800078e0070 */
[C---:B------:R-:W-:Y:S01]  /*0980*/  @P0 IMAD.WIDE.U32 R22, R5.reuse, 0x10, R22 ;  /* 0x0000001005160825 */ /* 0x040fe200078e0016 */
[----:B------:R4:W2:Y:S02]  /*0990*/  @P0 LDG.E.128 R140, desc[UR6][R112.64] ;  /* 0x00000006708c0981 */ /* 0x0008a4000c1e1d00 */
[----:B------:R-:W2:Y:S01]  /*09a0*/  @P2 LDC.64 R126, c[0x0][0x3e8] ;  /* 0x0000fa00ff7e2b82 */ /* 0x000ea20000000a00 */
[C---:B------:R-:W-:Y:S01]  /*09b0*/  @P0 IMAD.WIDE.U32 R18, R5.reuse, 0x10, R14 ;  /* 0x0000001005120825 */ /* 0x040fe200078e000e */
[----:B------:R-:W2:Y:S03]  /*09c0*/  LDL.64 R128, [R1] ;  /* 0x0000000001807983 */ /* 0x000ea60000100a00 */
[----:B------:R-:W-:Y:S01]  /*09d0*/  @P0 VIADD R5, R5, 0x20 ;  /* 0x0000002005050836 */ /* 0x000fe20000000000 */
[----:B------:R-:W-:Y:S01]  /*09e0*/  ISETP.GE.U32.AND P4, PT, R3, 0x160, PT ;  /* 0x000001600300780c */ /* 0x000fe20003f86070 */
[----:B------:R-:W5:Y:S01]  /*09f0*/  @P0 LDG.E.128 R196, desc[UR6][R22.64] ;  /* 0x0000000616c40981 */ /* 0x000f62000c1e1d00 */
[----:B------:R-:W2:Y:S01]  /*0a00*/  @P3 LDC.64 R14, c[0x0][0x3d0] ;  /* 0x0000f400ff0e3b82 */ /* 0x000ea20000000a00 */
[----:B------:R-:W-:Y:S01]  /*0a10*/  @P1 IMAD.WIDE.U32 R108, R5, 0x10, R114 ;  /* 0x00000010056c1825 */ /* 0x000fe200078e0072 */
[----:B------:R-:W-:Y:S01]  /*0a20*/  ISETP.GE.U32.AND P5, PT, R3, 0x180, PT ;  /* 0x000001800300780c */ /* 0x000fe20003fa6070 */
[----:B------:R4:W5:Y:S02]  /*0a30*/  @P0 LDG.E.128 R72, desc[UR6][R18.64] ;  /* 0x0000000612480981 */ /* 0x000964000c1e1d00 */
[----:B-1----:R-:W-:-:S03]  /*0a40*/  @P1 IMAD.WIDE.U32 R110, R5, 0x10, R116 ;  /* 0x00000010056e1825 */ /* 0x002fc600078e0074 */
[----:B------:R-:W1:Y:S01]  /*0a50*/  @P3 LDC.64 R16, c[0x0][0x438] ;  /* 0x00010e00ff103b82 */ /* 0x000e620000000a00 */
[C---:B------:R-:W-:Y:S01]  /*0a60*/  @P1 IMAD.WIDE.U32 R120, R5.reuse, 0x10, R118 ;  /* 0x0000001005781825 */ /* 0x040fe200078e0076 */
[----:B------:R-:W-:Y:S01]  /*0a70*/  @P1 IADD3 R5, PT, PT, R5, 0x20, RZ ;  /* 0x0000002005051810 */ /* 0x000fe20007ffe0ff */
[----:B------:R1:W5:Y:S04]  /*0a80*/  @P1 LDG.E.128 R200, desc[UR6][R110.64] ;  /* 0x000000066ec81981 */ /* 0x000368000c1e1d00 */
[----:B0-----:R-:W-:Y:S01]  /*0a90*/  @P2 IMAD.WIDE.U32 R122, R5, 0x10, R122 ;  /* 0x00000010057a2825 */ /* 0x001fe200078e007a */
[----:B------:R-:W0:Y:S01]  /*0aa0*/  @P3 LDC.64 R116, c[0x0][0x3e8] ;  /* 0x0000fa00ff743b82 */ /* 0x000e220000000a00 */
[----:B------:R-:W-:Y:S01]  /*0ab0*/  ISETP.GE.U32.AND P6, PT, R3, 0x1c0, PT ;  /* 0x000001c00300780c */ /* 0x000fe20003fc6070 */
[----:B------:R-:W5:Y:S01]  /*0ac0*/  @P1 LDG.E.128 R76, desc[UR6][R120.64] ;  /* 0x00000006784c1981 */ /* 0x000f62000c1e1d00 */
[----:B----4-:R-:W-:-:S05]  /*0ad0*/  @P2 IMAD.WIDE.U32 R124, R5, 0x10, R124 ;  /* 0x00000010057c2825 */ /* 0x010fca00078e007c */
[----:B------:R-:W4:Y:S01]  /*0ae0*/  @P4 LDC.64 R112, c[0x0][0x438] ;  /* 0x00010e00ff704b82 */ /* 0x000f220000000a00 */
[----:B------:R1:W5:Y:S07]  /*0af0*/  @P2 LDG.E.128 R204, desc[UR6][R124.64] ;  /* 0x000000067ccc2981 */ /* 0x00036e000c1e1d00 */
[----:B------:R-:W4:Y:S08]  /*0b00*/  @P4 LDC.64 R18, c[0x0][0x3d0] ;  /* 0x0000f400ff124b82 */ /* 0x000f300000000a00 */
[----:B------:R-:W4:Y:S08]  /*0b10*/  @P4 LDC.64 R114, c[0x0][0x3e8] ;  /* 0x0000fa00ff724b82 */ /* 0x000f300000000a00 */
[----:B------:R-:W4:Y:S08]  /*0b20*/  @P5 LDC.64 R22, c[0x0][0x3d0] ;  /* 0x0000f400ff165b82 */ /* 0x000f300000000a00 */
[----:B-1----:R-:W1:Y:S08]  /*0b30*/  @P5 LDC.64 R110, c[0x0][0x3e8] ;  /* 0x0000fa00ff6e5b82 */ /* 0x002e700000000a00 */
[----:B------:R-:W1:Y:S01]  /*0b40*/  @P6 LDC.64 R124, c[0x0][0x438] ;  /* 0x00010e00ff7c6b82 */ /* 0x000e620000000a00 */
[----:B---3--:R3:W4:Y:S07]  /*0b50*/  @P1 LDG.E.128 R136, desc[UR6][R108.64] ;  /* 0x000000066c881981 */ /* 0x00872e000c1e1d00 */
[----:B---3--:R-:W3:Y:S01]  /*0b60*/  @P5 LDC.64 R108, c[0x0][0x438] ;  /* 0x00010e00ff6c5b82 */ /* 0x008ee20000000a00 */
[----:B--2---:R-:W2:Y:S04]  /*0b70*/  @P2 LDG.E.128 R132, desc[UR6][R122.64] ;  /* 0x000000067a842981 */ /* 0x004ea8000c1e1d00 */
[----:B------:R-:W-:Y:S04]  /*0b80*/  @P0 STL.64 [R1+0x30], R140 ;  /* 0x0000308c01000387 */ /* 0x000fe80000100a00 */
[----:B------:R-:W-:Y:S04]  /*0b90*/  @P0 STL.64 [R1+0x38], R142 ;  /* 0x0000388e01000387 */ /* 0x000fe80000100a00 */
[----:B--2---:R2:W-:Y:S04]  /*0ba0*/  @P2 STL.64 [R1+0x10], R132 ;  /* 0x0000108401002387 */ /* 0x0045e80000100a00 */
[----:B------:R0:W-:Y:S01]  /*0bb0*/  @P2 STL.64 [R1+0x18], R134 ;  /* 0x0000188601002387 */ /* 0x0001e20000100a00 */
[----:B--2---:R-:W-:Y:S01]  /*0bc0*/  @P2 IMAD.WIDE.U32 R132, R5, 0x10, R126 ;  /* 0x0000001005842825 */ /* 0x004fe200078e007e */
[----:B------:R-:W-:-:S02]  /*0bd0*/  ISETP.GE.U32.AND P0, PT, R3, 0x1a0, PT ;  /* 0x000001a00300780c */ /* 0x000fc40003f06070 */
[----:B----4-:R2:W-:Y:S01]  /*0be0*/  @P1 STL.64 [R1+0x20], R136 ;  /* 0x0000208801001387 */ /* 0x0105e20000100a00 */
[----:B------:R-:W4:Y:S01]  /*0bf0*/  @P6 LDC.64 R126, c[0x0][0x3d0] ;  /* 0x0000f400ff7e6b82 */ /* 0x000f220000000a00 */
[----:B------:R-:W-:Y:S02]  /*0c00*/  @P2 VIADD R5, R5, 0x20 ;  /* 0x0000002005052836 */ /* 0x000fe40000000000 */
[----:B------:R1:W5:Y:S02]  /*0c10*/  @P2 LDG.E.128 R80, desc[UR6][R132.64] ;  /* 0x0000000684502981 */ /* 0x000364000c1e1d00 */
[----:B0-----:R-:W-:Y:S02]  /*0c20*/  @P3 IMAD.WIDE.U32 R134, R5, 0x10, R14 ;  /* 0x0000001005863825 */ /* 0x001fe400078e000e */
[----:B------:R-:W-:Y:S01]  /*0c30*/  @P1 STL.64 [R1+0x28], R138 ;  /* 0x0000288a01001387 */ /* 0x000fe20000100a00 */
[----:B------:R-:W0:Y:S03]  /*0c40*/  @P6 LDC.64 R14, c[0x0][0x3e8] ;  /* 0x0000fa00ff0e6b82 */ /* 0x000e260000000a00 */
[----:B------:R-:W4:Y:S01]  /*0c50*/  @P3 LDG.E.128 R128, desc[UR6][R134.64] ;  /* 0x0000000686803981 */ /* 0x000f22000c1e1d00 */
[----:B------:R-:W-:-:S04]  /*0c60*/  ISETP.GE.U32.AND P1, PT, R3, 0x1e0, PT ;  /* 0x000001e00300780c */ /* 0x000fc80003f26070 */
[----:B------:R-:W0:Y:S01]  /*0c70*/  @P0 LDC.64 R118, c[0x0][0x3d0] ;  /* 0x0000f400ff760b82 */ /* 0x000e220000000a00 */
[----:B------:R-:W-:-:S07]  /*0c80*/  @P3 IMAD.WIDE.U32 R16, R5, 0x10, R16 ;  /* 0x0000001005103825 */ /* 0x000fce00078e0010 */
[----:B------:R-:W0:Y:S01]  /*0c90*/  @P0 LDC.64 R120, c[0x0][0x438] ;  /* 0x00010e00ff780b82 */ /* 0x000e220000000a00 */
[C---:B------:R-:W-:Y:S01]  /*0ca0*/  @P3 IMAD.WIDE.U32 R116, R5.reuse, 0x10, R116 ;  /* 0x0000001005743825 */ /* 0x040fe200078e0074 */
[----:B------:R0:W5:Y:S06]  /*0cb0*/  @P3 LDG.E.128 R208, desc[UR6][R16.64] ;  /* 0x0000000610d03981 */ /* 0x00016c000c1e1d00 */
[----:B------:R-:W4:Y:S01]  /*0cc0*/  @P0 LDC.64 R122, c[0x0][0x3e8] ;  /* 0x0000fa00ff7a0b82 */ /* 0x000f220000000a00 */
[----:B------:R-:W-:Y:S01]  /*0cd0*/  @P3 VIADD R5, R5, 0x20 ;  /* 0x0000002005053836 */ /* 0x000fe20000000000 */
[----:B------:R0:W5:Y:S03]  /*0ce0*/  @P3 LDG.E.128 R84, desc[UR6][R116.64] ;  /* 0x0000000674543981 */ /* 0x000166000c1e1d00 */
[----:B--2---:R-:W-:-:S03]  /*0cf0*/  @P4 IMAD.WIDE.U32 R136, R5, 0x10, R112 ;  /* 0x0000001005884825 */ /* 0x004fc600078e0070 */
[----:B------:R-:W2:Y:S01]  /*0d00*/  @P1 LDC.64 R112, c[0x0][0x3e8] ;  /* 0x0000fa00ff701b82 */ /* 0x000ea20000000a00 */
[C---:B------:R-:W-:Y:S01]  /*0d10*/  @P4 IMAD.WIDE.U32 R18, R5.reuse, 0x10, R18 ;  /* 0x0000001005124825 */ /* 0x040fe200078e0012 */
[----:B------:R0:W5:Y:S03]  /*0d20*/  @P4 LDG.E.128 R212, desc[UR6][R136.64] ;  /* 0x0000000688d44981 */ /* 0x000166000c1e1d00 */
[C---:B------:R-:W-:Y:S01]  /*0d30*/  @P4 IMAD.WIDE.U32 R114, R5.reuse, 0x10, R114 ;  /* 0x0000001005724825 */ /* 0x040fe200078e0072 */
[----:B------:R-:W-:Y:S01]  /*0d40*/  @P4 IADD3 R5, PT, PT, R5, 0x20, RZ ;  /* 0x0000002005054810 */ /* 0x000fe20007ffe0ff */
[----:B------:R0:W5:Y:S04]  /*0d50*/  @P4 LDG.E.128 R248, desc[UR6][R18.64] ;  /* 0x0000000612f84981 */ /* 0x000168000c1e1d00 */
[C---:B------:R-:W-:Y:S01]  /*0d60*/  @P5 IMAD.WIDE.U32 R22, R5.reuse, 0x10, R22 ;  /* 0x0000001005165825 */ /* 0x040fe200078e0016 */
[----:B------:R0:W5:Y:S03]  /*0d70*/  @P4 LDG.E.128 R88, desc[UR6][R114.64] ;  /* 0x0000000672584981 */ /* 0x000166000c1e1d00 */
[C---:B---3--:R-:W-:Y:S01]  /*0d80*/  @P5 IMAD.WIDE.U32 R108, R5.reuse, 0x10, R108 ;  /* 0x00000010056c5825 */ /* 0x048fe200078e006c */
[----:B------:R3:W5:Y:S03]  /*0d90*/  @P5 LDG.E.128 R244, desc[UR6][R22.64] ;  /* 0x0000000616f45981 */ /* 0x000766000c1e1d00 */
[C---:B-1----:R-:W-:Y:S01]  /*0da0*/  @P5 IMAD.WIDE.U32 R110, R5.reuse, 0x10, R110 ;  /* 0x00000010056e5825 */ /* 0x042fe200078e006e */
[----:B------:R3:W5:Y:S03]  /*0db0*/  @P5 LDG.E.128 R216, desc[UR6][R108.64] ;  /* 0x000000066cd85981 */ /* 0x000766000c1e1d00 */
[----:B------:R-:W-:Y:S01]  /*0dc0*/  @P5 VIADD R5, R5, 0x20 ;  /* 0x0000002005055836 */ /* 0x000fe20000000000 */
[----:B------:R3:W5:Y:S03]  /*0dd0*/  @P5 LDG.E.128 R92, desc[UR6][R110.64] ;  /* 0x000000066e5c5981 */ /* 0x000766000c1e1d00 */
[----:B0-----:R-:W-:-:S04]  /*0de0*/  @P0 IMAD.WIDE.U32 R118, R5, 0x10, R118 ;  /* 0x0000001005760825 */ /* 0x001fc800078e0076 */
[C---:B------:R-:W-:Y:S01]  /*0df0*/  @P0 IMAD.WIDE.U32 R120, R5.reuse, 0x10, R120 ;  /* 0x0000001005780825 */ /* 0x040fe200078e0078 */
[----:B------:R3:W5:Y:S03]  /*0e00*/  @P0 LDG.E.128 R240, desc[UR6][R118.64] ;  /* 0x0000000676f00981 */ /* 0x000766000c1e1d00 */
[C---:B----4-:R-:W-:Y:S01]  /*0e10*/  @P0 IMAD.WIDE.U32 R122, R5.reuse, 0x10, R122 ;  /* 0x00000010057a0825 */ /* 0x050fe200078e007a */
[----:B------:R3:W5:Y:S03]  /*0e20*/  @P0 LDG.E.128 R220, desc[UR6][R120.64] ;  /* 0x0000000678dc0981 */ /* 0x000766000c1e1d00 */
[----:B------:R-:W-:Y:S01]  /*0e30*/  @P0 VIADD R5, R5, 0x20 ;  /* 0x0000002005050836 */ /* 0x000fe20000000000 */
[----:B------:R3:W5:Y:S03]  /*0e40*/  @P0 LDG.E.128 R96, desc[UR6][R122.64] ;  /* 0x000000067a600981 */ /* 0x000766000c1e1d00 */
[----:B------:R-:W-:-:S04]  /*0e50*/  @P6 IMAD.WIDE.U32 R126, R5, 0x10, R126 ;  /* 0x00000010057e6825 */ /* 0x000fc800078e007e */
[C---:B------:R-:W-:Y:S01]  /*0e60*/  @P6 IMAD.WIDE.U32 R124, R5.reuse, 0x10, R124 ;  /* 0x00000010057c6825 */ /* 0x040fe200078e007c */
[----:B------:R3:W5:Y:S03]  /*0e70*/  @P6 LDG.E.128 R236, desc[UR6][R126.64] ;  /* 0x000000067eec6981 */ /* 0x000766000c1e1d00 */
[C---:B------:R-:W-:Y:S01]  /*0e80*/  @P6 IMAD.WIDE.U32 R14, R5.reuse, 0x10, R14 ;  /* 0x00000010050e6825 */ /* 0x040fe200078e000e */
[----:B------:R-:W-:Y:S01]  /*0e90*/  @P6 IADD3 R5, PT, PT, R5, 0x20, RZ ;  /* 0x0000002005056810 */ /* 0x000fe20007ffe0ff */
[----:B------:R3:W5:Y:S04]  /*0ea0*/  @P6 LDG.E.128 R224, desc[UR6][R124.64] ;  /* 0x000000067ce06981 */ /* 0x000768000c1e1d00 */
[C---:B--2---:R-:W-:Y:S01]  /*0eb0*/  @P1 IMAD.WIDE.U32 R112, R5.reuse, 0x10, R112 ;  /* 0x0000001005701825 */ /* 0x044fe200078e0070 */
[----:B------:R3:W5:Y:S04]  /*0ec0*/  @P6 LDG.E.128 R100, desc[UR6][R14.64] ;  /* 0x000000060e646981 */ /* 0x000768000c1e1d00 */
[----:B------:R3:W5:Y:S04]  /*0ed0*/  @P1 LDG.E.128 R104, desc[UR6][R112.64] ;  /* 0x0000000670681981 */ /* 0x000768000c1e1d00 */
[----:B------:R0:W-:Y:S04]  /*0ee0*/  @P3 STL.64 [R1], R128 ;  /* 0x0000008001003387 */ /* 0x0001e80000100a00 */
[----:B------:R1:W-:Y:S01]  /*0ef0*/  @P3 STL.64 [R1+0x8], R130 ;  /* 0x0000088201003387 */ /* 0x0003e20000100a00 */
[----:B0-----:R-:W0:Y:S08]  /*0f00*/  @P1 LDC.64 R128, c[0x0][0x438] ;  /* 0x00010e00ff801b82 */ /* 0x001e300000000a00 */
[----:B-1----:R-:W1:Y:S01]  /*0f10*/  @P1 LDC.64 R130, c[0x0][0x3d0] ;  /* 0x0000f400ff821b82 */ /* 0x002e620000000a00 */
[----:B0-----:R-:W-:-:S05]  /*0f20*/  @P1 IMAD.WIDE.U32 R128, R5, 0x10, R128 ;  /* 0x0000001005801825 */ /* 0x001fca00078e0080 */
[----:B------:R3:W5:Y:S01]  /*0f30*/  @P1 LDG.E.128 R228, desc[UR6][R128.64] ;  /* 0x0000000680e41981 */ /* 0x000762000c1e1d00 */
[----:B-1----:R-:W-:-:S05]  /*0f40*/  @P1 IMAD.WIDE.U32 R130, R5, 0x10, R130 ;  /* 0x0000001005821825 */ /* 0x002fca00078e0082 */
        /* <DEDUP_REMOVED lines=14> */
.L_x_69336:
        /* <DEDUP_REMOVED lines=9> */
[----:B------:R-:W4:Y:S01]  /*10c0*/  LDL R145, [R1+0x8c] ;  /* 0x00008c0001917983 */ /* 0x000f220000100800 */
[----:B------:R-:W-:-:S03]  /*10d0*/  ISETP.GE.U32.AND P4, PT, R3, 0x40, PT ;  /* 0x000000400300780c */ /* 0x000fc60003f86070 */
[----:B------:R-:W4:Y:S02]  /*10e0*/  LDL R125, [R1+0x34] ;  /* 0x00003400017d7983 */ /* 0x000f240000100800 */
[----:B------:R-:W1:Y:S02]  /*10f0*/  @P3 LDC.64 R16, c[0x0][0x3e8] ;  /* 0x0000fa00ff103b82 */ /* 0x000e640000000a00 */
[----:B------:R-:W4:Y:S04]  /*1100*/  LDL R124, [R1+0x38] ;  /* 0x00003800017c7983 */ /* 0x000f280000100800 */
[----:B------:R-:W4:Y:S02]  /*1110*/  LDL R123, [R1+0x3c] ;  /* 0x00003c00017b7983 */ /* 0x000f240000100800 */
[----:B------:R-:W2:Y:S02]  /*1120*/  @P4 LDC.64 R18, c[0x0][0x3d0] ;  /* 0x0000f400ff124b82 */ /* 0x000ea40000000a00 */
        /* <DEDUP_REMOVED lines=23> */
[----:B------:R-:W4:Y:S01]  /*12a0*/  LDL R121, [R1+0x4] ;  /* 0x0000040001797983 */ /* 0x000f220000100800 */
[----:B------:R-:W-:Y:S01]  /*12b0*/  ISETP.GE.U32.AND P5, PT, R3, 0x60, PT ;  /* 0x000000600300780c */ /* 0x000fe20003fa6070 */
[----:B-1----:R-:W-:Y:S01]  /*12c0*/  @P3 IMAD.WIDE.U32 R16, R5, 0x10, R16 ;  /* 0x0000001005103825 */ /* 0x002fe200078e0010 */
[----:B------:R-:W-:Y:S01]  /*12d0*/  ISETP.GE.U32.AND P6, PT, R3, 0x80, PT ;  /* 0x000000800300780c */ /* 0x000fe20003fc6070 */
[----:B------:R-:W0:Y:S01]  /*12e0*/  @P4 LDC.64 R22, c[0x0][0x3e8] ;  /* 0x0000fa00ff164b82 */ /* 0x000e220000000a00 */
[----:B--2---:R-:W2:Y:S01]  /*12f0*/  @P3 LDG.E.128 R152, desc[UR6][R14.64] ;  /* 0x000000060e983981 */ /* 0x004ea2000c1e1d00 */
[----:B------:R-:W-:-:S08]  /*1300*/  @P3 LOP3.LUT R5, R5, 0x20, RZ, 0xfc, !PT ;  /* 0x0000002005053812 */ /* 0x000fd000078efcff */
[----:B------:R-:W1:Y:S01]  /*1310*/  @P5 LDC.64 R24, c[0x0][0x3d0] ;  /* 0x0000f400ff185b82 */ /* 0x000e620000000a00 */
[----:B------:R-:W-:Y:S01]  /*1320*/  ISETP.GE.U32.AND P0, PT, R3, 0xa0, PT ;  /* 0x000000a00300780c */ /* 0x000fe20003f06070 */
[----:B------:R0:W5:Y:S01]  /*1330*/  @P3 LDG.E.128 R28, desc[UR6][R16.64] ;  /* 0x00000006101c3981 */ /* 0x000162000c1e1d00 */
[----:B------:R-:W-:-:S05]  /*1340*/  @P4 IMAD.WIDE.U32 R18, R5, 0x10, R18 ;  /* 0x0000001005124825 */ /* 0x000fca00078e0012 */
[----:B------:R-:W1:Y:S01]  /*1350*/  @P5 LDC.64 R26, c[0x0][0x3e8] ;  /* 0x0000fa00ff1a5b82 */ /* 0x000e620000000a00 */
[----:B------:R-:W-:-:S07]  /*1360*/  ISETP.GE.U32.AND P1, PT, R3, 0xc0, PT ;  /* 0x000000c00300780c */ /* 0x000fce0003f26070 */
[----:B------:R-:W1:Y:S08]  /*1370*/  @P6 LDC.64 R32, c[0x0][0x3d0] ;  /* 0x0000f400ff206b82 */ /* 0x000e700000000a00 */
[----:B------:R-:W1:Y:S01]  /*1380*/  @P6 LDC.64 R34, c[0x0][0x3e8] ;  /* 0x0000fa00ff226b82 */ /* 0x000e620000000a00 */
[----:B--2---:R3:W-:Y:S07]  /*1390*/  @P3 STL.64 [R1+0x90], R152 ;  /* 0x0000909801003387 */ /* 0x0047ee0000100a00 */
[----:B------:R-:W2:Y:S01]  /*13a0*/  @P0 LDC.64 R40, c[0x0][0x3d0] ;  /* 0x0000f400ff280b82 */ /* 0x000ea20000000a00 */
[----:B------:R0:W-:Y:S07]  /*13b0*/  @P3 STL.64 [R1+0x98], R154 ;  /* 0x0000989a01003387 */ /* 0x0001ee0000100a00 */
[----:B------:R-:W2:Y:S01]  /*13c0*/  @P0 LDC.64 R42, c[0x0][0x3e8] ;  /* 0x0000fa00ff2a0b82 */ /* 0x000ea20000000a00 */
[----:B---3--:R-:W-:Y:S01]  /*13d0*/  IMAD.MOV.U32 R152, RZ, RZ, R148 ;  /* 0x000000ffff987224 */ /* 0x008fe200078e0094 */
[----:B----4-:R-:W-:Y:S01]  /*13e0*/  MOV R153, R147 ;  /* 0x0000009300997202 */ /* 0x010fe20000000f00 */
[----:B0-----:R-:W-:-:S05]  /*13f0*/  IMAD.MOV.U32 R154, RZ, RZ, R146 ;  /* 0x000000ffff9a7224 */ /* 0x001fca00078e0092 */
[----:B------:R-:W0:Y:S01]  /*1400*/  @P1 LDC.64 R48, c[0x0][0x3d0] ;  /* 0x0000f400ff301b82 */ /* 0x000e220000000a00 */
[----:B------:R-:W-:-:S06]  /*1410*/  IMAD.MOV.U32 R155, RZ, RZ, R145 ;  /* 0x000000ffff9b7224 */ /* 0x000fcc00078e0091 */
[----:B------:R3:W4:Y:S01]  /*1420*/  @P4 LDG.E.128 R152, desc[UR6][R18.64] ;  /* 0x0000000612984981 */ /* 0x000722000c1e1d00 */
[----:B------:R-:W-:Y:S01]  /*1430*/  IMAD.MOV.U32 R146, RZ, RZ, R142 ;  /* 0x000000ffff927224 */ /* 0x000fe200078e008e */
[----:B------:R-:W-:Y:S01]  /*1440*/  MOV R145, R141 ;  /* 0x0000008d00917202 */ /* 0x000fe20000000f00 */
        /* <DEDUP_REMOVED lines=17> */
[----:B------:R-:W2:Y:S01]  /*1560*/  LDL R126, [R1+0x18] ;  /* 0x00001800017e7983 */ /* 0x000ea20000100800 */
[----:B------:R-:W-:Y:S01]  /*1570*/  IMAD.MOV.U32 R133, RZ, RZ, R125 ;  /* 0x000000ffff857224 */ /* 0x000fe200078e007d */
[----:B------:R-:W-:Y:S01]  /*1580*/  ISETP.GE.U32.AND P2, PT, R3, 0xe0, PT ;  /* 0x000000e00300780c */ /* 0x000fe20003f46070 */
[----:B------:R-:W-:Y:S01]  /*1590*/  IMAD.MOV.U32 R134, RZ, RZ, R124 ;  /* 0x000000ffff867224 */ /* 0x000fe200078e007c */
[----:B------:R-:W2:Y:S01]  /*15a0*/  LDL R125, [R1+0x14] ;  /* 0x00001400017d7983 */ /* 0x000ea20000100800 */
[----:B------:R-:W-:Y:S01]  /*15b0*/  IMAD.MOV.U32 R143, RZ, RZ, R141 ;  /* 0x000000ffff8f7224 */ /* 0x000fe200078e008d */
[----:B------:R-:W0:Y:S01]  /*15c0*/  @P1 LDC.64 R14, c[0x0][0x3e8] ;  /* 0x0000fa00ff0e1b82 */ /* 0x000e220000000a00 */
[----:B------:R-:W-:Y:S01]  /*15d0*/  IMAD.MOV.U32 R141, RZ, RZ, R139 ;  /* 0x000000ffff8d7224 */ /* 0x000fe200078e008b */
[----:B------:R-:W2:Y:S01]  /*15e0*/  LDL R123, [R1+0x1c] ;  /* 0x00001c00017b7983 */ /* 0x000ea20000100800 */
[----:B------:R-:W-:-:S03]  /*15f0*/  IMAD.MOV.U32 R139, RZ, RZ, R129 ;  /* 0x000000ffff8b7224 */ /* 0x000fc600078e0081 */
[----:B------:R-:W2:Y:S01]  /*1600*/  LDL R124, [R1+0x10] ;  /* 0x00001000017c7983 */ /* 0x000ea20000100800 */
[----:B------:R-:W-:Y:S02]  /*1610*/  IMAD.MOV.U32 R129, RZ, RZ, R127 ;  /* 0x000000ffff817224 */ /* 0x000fe400078e007f */
[----:B------:R-:W-:Y:S01]  /*1620*/  @P4 IMAD.WIDE.U32 R22, R5, 0x10, R22 ;  /* 0x0000001005164825 */ /* 0x000fe200078e0016 */
[----:B------:R-:W2:Y:S01]  /*1630*/  LDL R130, [R1+0x28] ;  /* 0x0000280001827983 */ /* 0x000ea20000100800 */
[----:B------:R-:W-:Y:S01]  /*1640*/  ISETP.GE.U32.AND P3, PT, R3, 0x100, PT ;  /* 0x000001000300780c */ /* 0x000fe20003f66070 */
[----:B------:R-:W0:Y:S01]  /*1650*/  @P2 LDC.64 R16, c[0x0][0x3d0] ;  /* 0x0000f400ff102b82 */ /* 0x000e220000000a00 */
[----:B------:R-:W-:Y:S01]  /*1660*/  @P4 VIADD R5, R5, 0x20 ;  /* 0x0000002005054836 */ /* 0x000fe20000000000 */
[----:B------:R1:W5:Y:S01]  /*1670*/  @P4 LDG.E.128 R36, desc[UR6][R22.64] ;  /* 0x0000000616244981 */ /* 0x000362000c1e1d00 */
[----:B------:R-:W-:-:S05]  /*1680*/  IMAD.MOV.U32 R149, RZ, RZ, R147 ;  /* 0x000000ffff957224 */ /* 0x000fca00078e0093 */
[----:B---3--:R-:W3:Y:S01]  /*1690*/  @P2 LDC.64 R18, c[0x0][0x3e8] ;  /* 0x0000fa00ff122b82 */ /* 0x008ee20000000a00 */
[----:B----4-:R4:W-:Y:S01]  /*16a0*/  @P4 STL.64 [R1+0x80], R152 ;  /* 0x0000809801004387 */ /* 0x0109e20000100a00 */
[----:B-1----:R-:W-:-:S06]  /*16b0*/  @P5 IMAD.WIDE.U32 R24, R5, 0x10, R24 ;  /* 0x0000001005185825 */ /* 0x002fcc00078e0018 */
[----:B------:R-:W1:Y:S01]  /*16c0*/  @P3 LDC.64 R22, c[0x0][0x3d0] ;  /* 0x0000f400ff163b82 */ /* 0x000e620000000a00 */
[----:B------:R4:W-:Y:S04]  /*16d0*/  @P4 STL.64 [R1+0x88], R154 ;  /* 0x0000889a01004387 */ /* 0x0009e80000100a00 */
[----:B------:R-:W4:Y:S01]  /*16e0*/  LDL R127, [R1+0x2c] ;  /* 0x00002c00017f7983 */ /* 0x000f220000100800 */
[C---:B------:R-:W-:Y:S01]  /*16f0*/  @P5 IMAD.WIDE.U32 R26, R5.reuse, 0x10, R26 ;  /* 0x00000010051a5825 */ /* 0x040fe200078e001a */
[----:B------:R-:W-:Y:S02]  /*1700*/  @P5 IADD3 R5, PT, PT, R5, 0x20, RZ ;  /* 0x0000002005055810 */ /* 0x000fe40007ffe0ff */
[----:B------:R-:W-:Y:S01]  /*1710*/  ISETP.GE.U32.AND P4, PT, R3, 0x120, PT ;  /* 0x000001200300780c */ /* 0x000fe20003f86070 */
[----:B------:R-:W-:Y:S01]  /*1720*/  IMAD.MOV.U32 R147, RZ, RZ, R143 ;  /* 0x000000ffff937224 */ /* 0x000fe200078e008f */
[----:B------:R0:W4:Y:S01]  /*1730*/  @P5 LDG.E.128 R148, desc[UR6][R24.64] ;  /* 0x0000000618945981 */ /* 0x000122000c1e1d00 */
[----:B------:R-:W-:-:S03]  /*1740*/  @P6 IMAD.WIDE.U32 R32, R5, 0x10, R32 ;  /* 0x0000001005206825 */ /* 0x000fc600078e0020 */
[----:B------:R3:W5:Y:S01]  /*1750*/  @P5 LDG.E.128 R44, desc[UR6][R26.64] ;  /* 0x000000061a2c5981 */ /* 0x000762000c1e1d00 */
[C---:B------:R-:W-:Y:S01]  /*1760*/  @P6 IMAD.WIDE.U32 R34, R5.reuse, 0x10, R34 ;  /* 0x0000001005226825 */ /* 0x040fe200078e0022 */
[----:B------:R-:W-:Y:S02]  /*1770*/  @P6 IADD3 R5, PT, PT, R5, 0x20, RZ ;  /* 0x0000002005056810 */ /* 0x000fe40007ffe0ff */
[----:B------:R-:W4:Y:S01]  /*1780*/  @P6 LDG.E.128 R144, desc[UR6][R32.64] ;  /* 0x0000000620906981 */ /* 0x000f22000c1e1d00 */
[----:B0-----:R-:W0:Y:S02]  /*1790*/  @P3 LDC.64 R24, c[0x0][0x3e8] ;  /* 0x0000fa00ff183b82 */ /* 0x001e240000000a00 */
[C---:B--2---:R-:W-:Y:S01]  /*17a0*/  @P0 IMAD.WIDE.U32 R40, R5.reuse, 0x10, R40 ;  /* 0x0000001005280825 */ /* 0x044fe200078e0028 */
[----:B------:R2:W5:Y:S03]  /*17b0*/  @P6 LDG.E.128 R52, desc[UR6][R34.64] ;  /* 0x0000000622346981 */ /* 0x000566000c1e1d00 */
[C---:B------:R-:W-:Y:S01]  /*17c0*/  @P0 IMAD.WIDE.U32 R42, R5.reuse, 0x10, R42 ;  /* 0x00000010052a0825 */ /* 0x040fe200078e002a */
[----:B------:R-:W-:Y:S01]  /*17d0*/  @P0 IADD3 R5, PT, PT, R5, 0x20, RZ ;  /* 0x0000002005050810 */ /* 0x000fe20007ffe0ff */
[----:B------:R-:W2:Y:S02]  /*17e0*/  @P4 LDC.64 R50, c[0x0][0x3d0] ;  /* 0x0000f400ff324b82 */ /* 0x000ea40000000a00 */
[----:B------:R-:W-:Y:S01]  /*17f0*/  IMAD.MOV.U32 R143, RZ, RZ, R139 ;  /* 0x000000ffff8f7224 */ /* 0x000fe200078e008b */
[----:B------:R-:W5:Y:S01]  /*1800*/  @P0 LDG.E.128 R60, desc[UR6][R42.64] ;  /* 0x000000062a3c0981 */ /* 0x000f62000c1e1d00 */
[----:B------:R-:W-:-:S02]  /*1810*/  IMAD.MOV.U32 R139, RZ, RZ, R135 ;  /* 0x000000ffff8b7224 */ /* 0x000fc400078e0087 */
[C---:B------:R-:W-:Y:S02]  /*1820*/  @P1 IMAD.WIDE.U32 R48, R5.reuse, 0x10, R48 ;  /* 0x0000001005301825 */ /* 0x040fe400078e0030 */
[----:B------:R-:W4:Y:S01]  /*1830*/  @P0 LDG.E.128 R140, desc[UR6][R40.64] ;  /* 0x00000006288c0981 */ /* 0x000f22000c1e1d00 */
[----:B---3--:R-:W3:Y:S03]  /*1840*/  @P4 LDC.64 R26, c[0x0][0x3e8] ;  /* 0x0000fa00ff1a4b82 */ /* 0x008ee60000000a00 */
[----:B------:R-:W3:Y:S01]  /*1850*/  @P1 LDG.E.128 R136, desc[UR6][R48.64] ;  /* 0x0000000630881981 */ /* 0x000ee2000c1e1d00 */
[C---:B------:R-:W-:Y:S01]  /*1860*/  @P1 IMAD.WIDE.U32 R14, R5.reuse, 0x10, R14 ;  /* 0x00000010050e1825 */ /* 0x040fe200078e000e */
[----:B------:R-:W-:-:S03]  /*1870*/  @P1 IADD3 R5, PT, PT, R5, 0x20, RZ ;  /* 0x0000002005051810 */ /* 0x000fc60007ffe0ff */
[----:B------:R-:W-:Y:S01]  /*1880*/  IMAD.MOV.U32 R135, RZ, RZ, R131 ;  /* 0x000000ffff877224 */ /* 0x000fe200078e0083 */
[----:B------:R3:W5:Y:S01]  /*1890*/  @P1 LDG.E.128 R68, desc[UR6][R14.64] ;  /* 0x000000060e441981 */ /* 0x000762000c1e1d00 */
[----:B------:R-:W-:-:S04]  /*18a0*/  @P2 IMAD.WIDE.U32 R16, R5, 0x10, R16 ;  /* 0x0000001005102825 */ /* 0x000fc800078e0010 */
[C---:B------:R-:W-:Y:S01]  /*18b0*/  @P2 IMAD.WIDE.U32 R18, R5.reuse, 0x10, R18 ;  /* 0x0000001005122825 */ /* 0x040fe200078e0012 */
[----:B------:R-:W3:Y:S03]  /*18c0*/  @P2 LDG.E.128 R132, desc[UR6][R16.64] ;  /* 0x0000000610842981 */ /* 0x000ee6000c1e1d00 */
[----:B------:R-:W-:Y:S01]  /*18d0*/  @P2 VIADD R5, R5, 0x20 ;  /* 0x0000002005052836 */ /* 0x000fe20000000000 */
[----:B------:R-:W5:Y:S03]  /*18e0*/  @P2 LDG.E.128 R72, desc[UR6][R18.64] ;  /* 0x0000000612482981 */ /* 0x000f66000c1e1d00 */
[----:B-1----:R-:W-:-:S04]  /*18f0*/  @P3 IMAD.WIDE.U32 R22, R5, 0x10, R22 ;  /* 0x0000001005163825 */ /* 0x002fc800078e0016 */
[----:B0-----:R-:W-:-:S04]  /*1900*/  @P3 IMAD.WIDE.U32 R24, R5, 0x10, R24 ;  /* 0x0000001005183825 */ /* 0x001fc800078e0018 */
[----:B------:R-:W-:Y:S01]  /*1910*/  @P3 VIADD R5, R5, 0x20 ;  /* 0x0000002005053836 */ /* 0x000fe20000000000 */
[----:B------:R0:W5:Y:S03]  /*1920*/  @P3 LDG.E.128 R76, desc[UR6][R24.64] ;  /* 0x00000006184c3981 */ /* 0x000166000c1e1d00 */
[----:B--2---:R-:W-:-:S04]  /*1930*/  @P4 IMAD.WIDE.U32 R50, R5, 0x10, R50 ;  /* 0x0000001005324825 */ /* 0x004fc800078e0032 */
[----:B----4-:R-:W-:Y:S02]  /*1940*/  IMAD.MOV.U32 R131, RZ, RZ, R127 ;  /* 0x000000ffff837224 */ /* 0x010fe400078e007f */
[----:B------:R-:W-:-:S04]  /*1950*/  IMAD.MOV.U32 R127, RZ, RZ, R123 ;  /* 0x000000ffff7f7224 */ /* 0x000fc800078e007b */
[----:B------:R-:W2:Y:S04]  /*1960*/  @P3 LDG.E.128 R128, desc[UR6][R22.64] ;  /* 0x0000000616803981 */ /* 0x000ea8000c1e1d00 */
[----:B------:R1:W4:Y:S04]  /*1970*/  @P4 LDG.E.128 R124, desc[UR6][R50.64] ;  /* 0x00000006327c4981 */ /* 0x000328000c1e1d00 */
[----:B------:R0:W-:Y:S04]  /*1980*/  @P5 STL.64 [R1+0x70], R148 ;  /* 0x0000709401005387 */ /* 0x0001e80000100a00 */
[----:B------:R0:W-:Y:S01]  /*1990*/  @P5 STL.64 [R1+0x78], R150 ;  /* 0x0000789601005387 */ /* 0x0001e20000100a00 */
[----:B------:R-:W-:-:S03]  /*19a0*/  ISETP.GE.U32.AND P5, PT, R3, 0x140, PT ;  /* 0x000001400300780c */ /* 0x000fc60003fa6070 */
[----:B------:R0:W-:Y:S04]  /*19b0*/  @P6 STL.64 [R1+0x60], R144 ;  /* 0x0000609001006387 */ /* 0x0001e80000100a00 */
[----:B------:R0:W-:Y:S01]  /*19c0*/  @P6 STL.64 [R1+0x68], R146 ;  /* 0x0000689201006387 */ /* 0x0001e20000100a00 */
[----:B------:R-:W-:-:S05]  /*19d0*/  ISETP.GE.U32.AND P6, PT, R3, 0x160, PT ;  /* 0x000001600300780c */ /* 0x000fca0003fc6070 */
[----:B------:R-:W1:Y:S01]  /*19e0*/  @P5 LDC.64 R32, c[0x0][0x3d0] ;  /* 0x0000f400ff205b82 */ /* 0x000e620000000a00 */
[----:B---3--:R3:W-:Y:S04]  /*19f0*/  @P1 STL.64 [R1+0x40], R136 ;  /* 0x0000408801001387 */ /* 0x0087e80000100a00 */
[----:B------:R3:W-:Y:S01]  /*1a00*/  @P1 STL.64 [R1+0x48], R138 ;  /* 0x0000488a01001387 */ /* 0x0007e20000100a00 */
[C---:B------:R-:W-:Y:S02]  /*1a10*/  ISETP.GE.U32.AND P1, PT, R3.reuse, 0x180, PT ;  /* 0x000001800300780c */ /* 0x040fe40003f26070 */
[----:B------:R-:W0:Y:S01]  /*1a20*/  @P5 LDC.64 R34, c[0x0][0x3e8] ;  /* 0x0000fa00ff225b82 */ /* 0x000e220000000a00 */
[----:B------:R3:W-:Y:S04]  /*1a30*/  @P0 STL.64 [R1+0x50], R140 ;  /* 0x0000508c01000387 */ /* 0x0007e80000100a00 */
[----:B------:R3:W-:Y:S03]  /*1a40*/  @P0 STL.64 [R1+0x58], R142 ;  /* 0x0000588e01000387 */ /* 0x0007e60000100a00 */
[----:B------:R-:W3:Y:S01]  /*1a50*/  @P6 LDC.64 R40, c[0x0][0x3d0] ;  /* 0x0000f400ff286b82 */ /* 0x000ee20000000a00 */
[C---:B------:R-:W-:Y:S01]  /*1a60*/  ISETP.GE.U32.AND P0, PT, R3.reuse, 0x1a0, PT ;  /* 0x000001a00300780c */ /* 0x040fe20003f06070 */
[----:B------:R0:W-:Y:S06]  /*1a70*/  @P2 STL.64 [R1+0x30], R132 ;  /* 0x0000308401002387 */ /* 0x0001ec0000100a00 */
[----:B------:R-:W3:Y:S01]  /*1a80*/  @P6 LDC.64 R14, c[0x0][0x3e8] ;  /* 0x0000fa00ff0e6b82 */ /* 0x000ee20000000a00 */
[----:B------:R0:W-:Y:S01]  /*1a90*/  @P2 STL.64 [R1+0x38], R134 ;  /* 0x0000388601002387 */ /* 0x0001e20000100a00 */
[----:B------:R-:W-:-:S06]  /*1aa0*/  ISETP.GE.U32.AND P2, PT, R3, 0x1c0, PT ;  /* 0x000001c00300780c */ /* 0x000fcc0003f46070 */
[----:B------:R-:W3:Y:S01]  /*1ab0*/  @P1 LDC.64 R16, c[0x0][0x3d0] ;  /* 0x0000f400ff101b82 */ /* 0x000ee20000000a00 */
[----:B------:R-:W-:-:S07]  /*1ac0*/  @P4 IMAD.WIDE.U32 R26, R5, 0x10, R26 ;  /* 0x00000010051a4825 */ /* 0x000fce00078e001a */
[----:B------:R-:W3:Y:S01]  /*1ad0*/  @P1 LDC.64 R42, c[0x0][0x3e8] ;  /* 0x0000fa00ff2a1b82 */ /* 0x000ee20000000a00 */
[----:B------:R-:W-:Y:S01]  /*1ae0*/  @P4 VIADD R5, R5, 0x20 ;  /* 0x0000002005054836 */ /* 0x000fe20000000000 */
[----:B------:R4:W5:Y:S06]  /*1af0*/  @P4 LDG.E.128 R80, desc[UR6][R26.64] ;  /* 0x000000061a504981 */ /* 0x00096c000c1e1d00 */
[----:B------:R-:W3:Y:S01]  /*1b00*/  @P0 LDC.64 R48, c[0x0][0x3d0] ;  /* 0x0000f400ff300b82 */ /* 0x000ee20000000a00 */
[----:B-1----:R-:W-:-:S07]  /*1b10*/  @P5 IMAD.WIDE.U32 R32, R5, 0x10, R32 ;  /* 0x0000001005205825 */ /* 0x002fce00078e0020 */
[----:B------:R-:W1:Y:S01]  /*1b20*/  @P0 LDC.64 R56, c[0x0][0x3e8] ;  /* 0x0000fa00ff380b82 */ /* 0x000e620000000a00 */
[----:B0-----:R-:W-:-:S04]  /*1b30*/  @P5 IMAD.WIDE.U32 R34, R5, 0x10, R34 ;  /* 0x0000001005225825 */ /* 0x001fc800078e0022 */
[----:B------:R-:W-:Y:S01]  /*1b40*/  @P5 VIADD R5, R5, 0x20 ;  /* 0x0000002005055836 */ /* 0x000fe20000000000 */
[----:B------:R-:W-:Y:S01]  /*1b50*/  MOV R123, R13 ;  /* 0x0000000d007b7202 */ /* 0x000fe20000000f00 */
[----:B------:R-:W5:Y:S01]  /*1b60*/  @P5 LDG.E.128 R84, desc[UR6][R34.64] ;  /* 0x0000000622545981 */ /* 0x000f62000c1e1d00 */
[----:B------:R-:W0:Y:S01]  /*1b70*/  @P2 LDC.64 R24, c[0x0][0x3d0] ;  /* 0x0000f400ff182b82 */ /* 0x000e220000000a00 */
[----:B---3--:R-:W-:-:S03]  /*1b80*/  @P6 IMAD.WIDE.U32 R40, R5, 0x10, R40 ;  /* 0x0000001005286825 */ /* 0x008fc600078e0028 */
[----:B------:R-:W3:Y:S04]  /*1b90*/  @P5 LDG.E.128 R120, desc[UR6][R32.64] ;  /* 0x0000000620785981 */ /* 0x000ee8000c1e1d00 */
[----:B------:R-:W0:Y:S01]  /*1ba0*/  @P2 LDC.64 R50, c[0x0][0x3e8] ;  /* 0x0000fa00ff322b82 */ /* 0x000e220000000a00 */
[C---:B------:R-:W-:Y:S01]  /*1bb0*/  @P6 IMAD.WIDE.U32 R18, R5.reuse, 0x10, R14 ;  /* 0x0000001005126825 */ /* 0x040fe200078e000e */
[----:B------:R-:W-:Y:S01]  /*1bc0*/  @P6 IADD3 R5, PT, PT, R5, 0x20, RZ ;  /* 0x0000002005056810 */ /* 0x000fe20007ffe0ff */
[----:B------:R-:W5:Y:S04]  /*1bd0*/  @P6 LDG.E.128 R248, desc[UR6][R40.64] ;  /* 0x0000000628f86981 */ /* 0x000f68000c1e1d00 */
[C---:B------:R-:W-:Y:S01]  /*1be0*/  @P1 IMAD.WIDE.U32 R22, R5.reuse, 0x10, R16 ;  /* 0x0000001005161825 */ /* 0x040fe200078e0010 */
[----:B------:R-:W5:Y:S03]  /*1bf0*/  @P6 LDG.E.128 R88, desc[UR6][R18.64] ;  /* 0x0000000612586981 */ /* 0x000f66000c1e1d00 */
[C---:B------:R-:W-:Y:S01]  /*1c00*/  @P1 IMAD.WIDE.U32 R42, R5.reuse, 0x10, R42 ;  /* 0x00000010052a1825 */ /* 0x040fe200078e002a */
[----:B------:R-:W5:Y:S03]  /*1c10*/  @P1 LDG.E.128 R244, desc[UR6][R22.64] ;  /* 0x0000000616f41981 */ /* 0x000f66000c1e1d00 */
[----:B------:R-:W-:Y:S01]  /*1c20*/  @P1 VIADD R5, R5, 0x20 ;  /* 0x0000002005051836 */ /* 0x000fe20000000000 */
[----:B------:R-:W5:Y:S03]  /*1c30*/  @P1 LDG.E.128 R92, desc[UR6][R42.64] ;  /* 0x000000062a5c1981 */ /* 0x000f66000c1e1d00 */
[----:B------:R-:W-:-:S04]  /*1c40*/  @P0 IMAD.WIDE.U32 R48, R5, 0x10, R48 ;  /* 0x0000001005300825 */ /* 0x000fc800078e0030 */
[C---:B-1----:R-:W-:Y:S01]  /*1c50*/  @P0 IMAD.WIDE.U32 R56, R5.reuse, 0x10, R56 ;  /* 0x0000001005380825 */ /* 0x042fe200078e0038 */
[----:B------:R-:W5:Y:S03]  /*1c60*/  @P0 LDG.E.128 R240, desc[UR6][R48.64] ;  /* 0x0000000630f00981 */ /* 0x000f66000c1e1d00 */
[----:B------:R-:W-:Y:S01]  /*1c70*/  @P0 VIADD R5, R5, 0x20 ;  /* 0x0000002005050836 */ /* 0x000fe20000000000 */
[----:B------:R-:W5:Y:S03]  /*1c80*/  @P0 LDG.E.128 R96, desc[UR6][R56.64] ;  /* 0x0000000638600981 */ /* 0x000f66000c1e1d00 */
[----:B0-----:R-:W-:-:S04]  /*1c90*/  @P2 IMAD.WIDE.U32 R24, R5, 0x10, R24 ;  /* 0x0000001005182825 */ /* 0x001fc800078e0018 */
[C---:B------:R-:W-:Y:S01]  /*1ca0*/  @P2 IMAD.WIDE.U32 R50, R5.reuse, 0x10, R50 ;  /* 0x0000001005322825 */ /* 0x040fe200078e0032 */
[----:B------:R-:W-:Y:S01]  /*1cb0*/  @P2 IADD3 R5, PT, PT, R5, 0x20, RZ ;  /* 0x0000002005052810 */ /* 0x000fe20007ffe0ff */
[----:B------:R-:W5:Y:S04]  /*1cc0*/  @P2 LDG.E.128 R236, desc[UR6][R24.64] ;  /* 0x0000000618ec2981 */ /* 0x000f68000c1e1d00 */
[----:B--2---:R0:W-:Y:S04]  /*1cd0*/  @P3 STL.64 [R1+0x20], R128 ;  /* 0x0000208001003387 */ /* 0x0041e80000100a00 */
[----:B------:R0:W-:Y:S01]  /*1ce0*/  @P3 STL.64 [R1+0x28], R130 ;  /* 0x0000288201003387 */ /* 0x0001e20000100a00 */
[----:B------:R-:W-:-:S03]  /*1cf0*/  ISETP.GE.U32.AND P3, PT, R3, 0x1e0, PT ;  /* 0x000001e00300780c */ /* 0x000fc60003f66070 */
[----:B----4-:R0:W-:Y:S04]  /*1d00*/  @P4 STL.64 [R1+0x10], R124 ;  /* 0x0000107c01004387 */ /* 0x0101e80000100a00 */
[----:B------:R0:W-:Y:S01]  /*1d10*/  @P4 STL.64 [R1+0x18], R126 ;  /* 0x0000187e01004387 */ /* 0x0001e20000100a00 */
[----:B------:R-:W-:Y:S02]  /*1d20*/  ISETP.GE.U32.AND P4, PT, R3, 0x200, PT ;  /* 0x000002000300780c */ /* 0x000fe40003f86070 */
[----:B------:R-:W-:Y:S02]  /*1d30*/  CS2R R230, SRZ ;  /* 0x0000000000e67805 */ /* 0x000fe4000001ff00 */
[----:B------:R-:W-:Y:S01]  /*1d40*/  CS2R R228, SRZ ;  /* 0x0000000000e47805 */ /* 0x000fe2000001ff00 */
[----:B------:R-:W5:Y:S01]  /*1d50*/  @P2 LDG.E.128 R100, desc[UR6][R50.64] ;  /* 0x0000000632642981 */ /* 0x000f62000c1e1d00 */
[----:B------:R-:W1:Y:S08]  /*1d60*/  @P3 LDC.64 R14, c[0x0][0x3d0] ;  /* 0x0000f400ff0e3b82 */ /* 0x000e700000000a00 */
[----:B------:R-:W2:Y:S08]  /*1d70*/  @P3 LDC.64 R58, c[0x0][0x3e8] ;  /* 0x0000fa00ff3a3b82 */ /* 0x000eb00000000a00 */
[----:B------:R-:W4:Y:S08]  /*1d80*/  @P4 LDC.64 R16, c[0x0][0x3e8] ;  /* 0x0000fa00ff104b82 */ /* 0x000f300000000a00 */
[----:B------:R-:W0:Y:S01]  /*1d90*/  @P4 LDC.64 R64, c[0x0][0x3d0] ;  /* 0x0000f400ff404b82 */ /* 0x000e220000000a00 */
[----:B-1----:R-:W-:Y:S01]  /*1da0*/  @P3 IMAD.WIDE.U32 R26, R5, 0x10, R14 ;  /* 0x00000010051a3825 */ /* 0x002fe200078e000e */
[----:B------:R-:W-:-:S02]  /*1db0*/  CS2R R226, SRZ ;  /* 0x0000000000e27805 */ /* 0x000fc4000001ff00 */
[----:B------:R-:W-:Y:S02]  /*1dc0*/  CS2R R224, SRZ ;  /* 0x0000000000e07805 */ /* 0x000fe4000001ff00 */
[----:B------:R-:W-:Y:S02]  /*1dd0*/  CS2R R222, SRZ ;  /* 0x0000000000de7805 */ /* 0x000fe4000001ff00 */
[----:B------:R-:W-:Y:S01]  /*1de0*/  CS2R R220, SRZ ;  /* 0x0000000000dc7805 */ /* 0x000fe2000001ff00 */
[----:B------:R-:W5:Y:S01]  /*1df0*/  @P3 LDG.E.128 R232, desc[UR6][R26.64] ;  /* 0x000000061ae83981 */ /* 0x000f62000c1e1d00 */
[----:B--2---:R-:W-:-:S04]  /*1e00*/  @P3 IMAD.WIDE.U32 R58, R5, 0x10, R58 ;  /* 0x00000010053a3825 */ /* 0x004fc800078e003a */
[----:B------:R-:W-:Y:S01]  /*1e10*/  @P3 VIADD R5, R5, 0x20 ;  /* 0x0000002005053836 */ /* 0x000fe20000000000 */
[----:B------:R1:W5:Y:S03]  /*1e20*/  @P3 LDG.E.128 R104, desc[UR6][R58.64] ;  /* 0x000000063a683981 */ /* 0x000366000c1e1d00 */
[----:B----4-:R-:W-:-:S05]  /*1e30*/  @P4 IMAD.WIDE.U32 R16, R5, 0x10, R16 ;  /* 0x0000001005104825 */ /* 0x010fca00078e0010 */
[----:B------:R2:W5:Y:S01]  /*1e40*/  @P4 LDG.E.128 R108, desc[UR6][R16.64] ;  /* 0x00000006106c4981 */ /* 0x000562000c1e1d00 */
[----:B0-----:R-:W-:-:S05]  /*1e50*/  @P4 IMAD.WIDE.U32 R14, R5, 0x10, R64 ;  /* 0x00000010050e4825 */ /* 0x001fca00078e0040 */
[----:B------:R2:W5:Y:S01]  /*1e60*/  @P4 LDG.E.128 R112, desc[UR6][R14.64] ;  /* 0x000000060e704981 */ /* 0x000562000c1e1d00 */
[----:B------:R-:W-:Y:S02]  /*1e70*/  CS2R R218, SRZ ;  /* 0x0000000000da7805 */ /* 0x000fe4000001ff00 */
[----:B------:R-:W-:Y:S02]  /*1e80*/  CS2R R216, SRZ ;  /* 0x0000000000d87805 */ /* 0x000fe4000001ff00 */
[----:B------:R-:W-:Y:S01]  /*1e90*/  CS2R R214, SRZ ;  /* 0x0000000000d67805 */ /* 0x000fe2000001ff00 */
[----:B---3--:R2:W-:Y:S04]  /*1ea0*/  @P5 STL.64 [R1], R120 ;  /* 0x0000007801005387 */ /* 0x0085e80000100a00 */
        /* <DEDUP_REMOVED lines=12> */
[----:B-1----:R-:W-:Y:S02]  /*1f70*/  CS2R R58, SRZ ;  /* 0x00000000003a7805 */ /* 0x002fe4000001ff00 */
        /* <DEDUP_REMOVED lines=11> */
.L_x_69337:
[----:B------:R-:W-:Y:S05]  /*2030*/  BSYNC.RECONVERGENT B0 ;  /* 0x0000000000007941 */ /* 0x000fea0003800200 */
.L_x_69335:
[----:B------:R-:W0:Y:S02]  /*2040*/  LDCU UR4, c[0x0][0x384] ;  /* 0x00007080ff0477ac */ /* 0x000e240008000800 */
[----:B0-----:R-:W-:-:S13]  /*2050*/  ISETP.GE.AND P0, PT, R2, UR4, PT ;  /* 0x0000000402007c0c */ /* 0x001fda000bf06270 */
[----:B------:R-:W-:Y:S05]  /*2060*/  @P0 EXIT ;  /* 0x000000000000094d */ /* 0x000fea0003800000 */
[----:B------:R-:W-:Y:S01]  /*2070*/  IMAD.HI.U32 R5, R4, -0x326172a9, RZ ;  /* 0xcd9e8d5704057827 */ /* 0x000fe200078e00ff */
[----:B------:R-:W-:Y:S01]  /*2080*/  IADD3 R19, PT, PT, R21, -0x4498517b, RZ ;  /* 0xbb67ae8515137810 */ /* 0x000fe20007ffe0ff */
[----:B------:R-:W0:Y:S02]  /*2090*/  LDCU UR8, c[0x0][0x404] ;  /* 0x00008080ff0877ac */ /* 0x000e240008000800 */
[----:B------:R-:W-:Y:S01]  /*20a0*/  IMAD.HI.U32 R13, R0, -0x2daee0ad, RZ ;  /* 0xd2511f53000d7827 */ /* 0x000fe200078e00ff */
        /* <DEDUP_REMOVED lines=8> */
[----:B------:R-:W-:Y:S01]  /*2130*/  VIADD R16, R20, 0x9e3779b9 ;  /* 0x9e3779b914107836 */ /* 0x000fe20000000000 */
[----:B------:R-:W3:Y:S01]  /*2140*/  LDCU.64 UR10, c[0x0][0x408] ;  /* 0x00008100ff0a77ac */ /* 0x000ee20008000a00 */
[----:B------:R-:W-:Y:S01]  /*2150*/  IMAD.HI.U32 R14, R13, -0x326172a9, RZ ;  /* 0xcd9e8d570d0e7827 */ /* 0x000fe200078e00ff */
[----:B------:R-:W4:Y:S03]  /*2160*/  LDCU.64 UR4, c[0x0][0x3a0] ;  /* 0x00007400ff0477ac */ /* 0x000f260008000a00 */
[----:B------:R-:W-:Y:S01]  /*2170*/  IMAD R18, R5, -0x2daee0ad, RZ ;  /* 0xd2511f5305127824 */ /* 0x000fe200078e02ff */
[----:B------:R-:W-:Y:S01]  /*2180*/  LOP3.LUT R14, R16, R15, R14, 0x96, !PT ;  /* 0x0000000f100e7212 */ /* 0x000fe200078e960e */
[----:B------:R-:W-:-:S02]  /*2190*/  IMAD R16, R13, -0x326172a9, RZ ;  /* 0xcd9e8d570d107824 */ /* 0x000fc400078e02ff */
[----:B------:R-:W-:-:S04]  /*21a0*/  IMAD.HI.U32 R5, R17, -0x326172a9, RZ ;  /* 0xcd9e8d5711057827 */ /* 0x000fc800078e00ff */
[----:B------:R-:W-:Y:S02]  /*21b0*/  VIADD R13, R20, 0x3c6ef372 ;  /* 0x3c6ef372140d7836 */ /* 0x000fe40000000000 */
[----:B------:R-:W-:-:S03]  /*21c0*/  IMAD.HI.U32 R15, R14, -0x2daee0ad, RZ ;  /* 0xd2511f530e0f7827 */ /* 0x000fc600078e00ff */
[----:B------:R-:W-:Y:S01]  /*21d0*/  LOP3.LUT R5, R13, R16, R5, 0x96, !PT ;  /* 0x000000100d057212 */ /* 0x000fe200078e9605 */
[----:B------:R-:W-:Y:S01]  /*21e0*/  IMAD R16, R17, -0x326172a9, RZ ;  /* 0xcd9e8d5711107824 */ /* 0x000fe200078e02ff */
[----:B------:R-:W-:Y:S01]  /*21f0*/  LOP3.LUT R6, R6, R18, R15, 0x96, !PT ;  /* 0x0000001206067212 */ /* 0x000fe200078e960f */
[----:B------:R-:W-:Y:S01]  /*2200*/  IMAD R17, R14, -0x2daee0ad, RZ ;  /* 0xd2511f530e117824 */ /* 0x000fe200078e02ff */
[----:B------:R-:W-:Y:S01]  /*2210*/  IADD3 R18, PT, PT, R21, 0x32370b8f, RZ ;  /* 0x32370b8f15127810 */ /* 0x000fe20007ffe0ff */
[----:B------:R-:W-:-:S04]  /*2220*/  IMAD.HI.U32 R14, R5, -0x2daee0ad, RZ ;  /* 0xd2511f53050e7827 */ /* 0x000fc800078e00ff */
[----:B------:R-:W-:Y:S01]  /*2230*/  VIADD R15, R20, 0xdaa66d2b ;  /* 0xdaa66d2b140f7836 */ /* 0x000fe20000000000 */
[----:B------:R-:W-:Y:S01]  /*2240*/  LOP3.LUT R14, R18, R17, R14, 0x96, !PT ;  /* 0x00000011120e7212 */ /* 0x000fe200078e960e */
[----:B------:R-:W-:-:S04]  /*2250*/  IMAD.HI.U32 R13, R6, -0x326172a9, RZ ;  /* 0xcd9e8d57060d7827 */ /* 0x000fc800078e00ff */
[----:B------:R-:W-:Y:S01]  /*2260*/  IMAD R17, R5, -0x2daee0ad, RZ ;  /* 0xd2511f5305117824 */ /* 0x000fe200078e02ff */
        /* <DEDUP_REMOVED lines=10> */
[----:B------:R-:W-:Y:S01]  /*2310*/  VIADD R16, R20, 0x1715609d ;  /* 0x1715609d14107836 */ /* 0x000fe20000000000 */
        /* <DEDUP_REMOVED lines=31> */
[----:B------:R-:W-:-:S03]  /*2510*/  LOP3.LUT R7, R10, 0x3, RZ, 0xc0, !PT ;  /* 0x000000030a077812 */ /* 0x000fc600078ec0ff */
[----:B------:R-:W-:Y:S02]  /*2520*/  VIADD R13, R20, 0x8ff34781 ;  /* 0x8ff34781140d7836 */ /* 0x000fe40000000000 */
[----:B------:R-:W-:Y:S02]  /*2530*/  IMAD R10, R11, -0x326172a9, RZ ;  /* 0xcd9e8d570b0a7824 */ /* 0x000fe400078e02ff */
[----:B------:R-:W-:Y:S01]  /*2540*/  IMAD R11, R14, -0x2daee0ad, RZ ;  /* 0xd2511f530e0b7824 */ /* 0x000fe200078e02ff */
[----:B------:R-:W-:Y:S01]  /*2550*/  LOP3.LUT R6, R13, R12, R9, 0x96, !PT ;  /* 0x0000000c0d067212 */ /* 0x000fe200078e9609 */
[----:B01234-:R-:W-:-:S07]  /*2560*/  HFMA2 R9, -RZ, RZ, 0, 0 ;  /* 0x00000000ff097431 */ /* 0x01ffce00000001ff */
.L_x_70315:
[----:B------:R-:W0:Y:S08]  /*2570*/  LDC.64 R18, c[0x0][0x3f0] ;  /* 0x0000fc00ff127b82 */ /* 0x000e300000000a00 */
[----:B-1234-:R-:W1:Y:S01]  /*2580*/  LDC R22, c[0x0][0x388] ;  /* 0x0000e200ff167b82 */ /* 0x01ee620000000800 */
        /* <DEDUP_REMOVED lines=24> */
[----:B0-----:R-:W-:-:S05]  /*2710*/  IMAD.WIDE.U32 R22, R18, 0x10, R22 ;  /* 0x0000001012167825 */ /* 0x001fca00078e0016 */
[----:B------:R0:W5:Y:S02]  /*2720*/  LDG.E.128 R120, desc[UR6][R22.64] ;  /* 0x0000000616787981 */ /* 0x000164000c1e1d00 */
.L_x_69341:
[----:B------:R-:W-:Y:S05]  /*2730*/  BSYNC.RECONVERGENT B1 ;  /* 0x0000000000017941 */ /* 0x000fea0003800200 */
.L_x_69340:
[----:B------:R-:W-:Y:S01]  /*2740*/  UISETP.NE.U32.AND UP0, UPT, UR4, URZ, UPT ;  /* 0x000000ff0400728c */ /* 0x000fe2000bf05070 */
[----:B------:R-:W-:Y:S03]  /*2750*/  BSSY.RECONVERGENT B1, `(.L_x_69342) ;  /* 0x0000340000017945 */ /* 0x000fe60003800200 */
[----:B------:R-:W-:-:S09]  /*2760*/  UISETP.NE.AND.EX UP0, UPT, UR5, URZ, UPT, UP0 ;  /* 0x000000ff0500728c */ /* 0x000fd2000bf05300 */
[----:B------:R-:W-:Y:S05]  /*2770*/  BRA.U !UP0, `(.L_x_69343) ;  /* 0x0000001908847547 */ /* 0x000fea000b800000 */
[----:B0-----:R-:W0:Y:S02]  /*2780*/  LDC.64 R22, c[0x0][0x3a0] ;  /* 0x0000e800ff167b82 */ /* 0x001e240000000a00 */
[----:B0-----:R-:W-:-:S05]  /*2790*/  IMAD.WIDE.U32 R22, R19, 0x10, R22 ;  /* 0x0000001013167825 */ /* 0x001fca00078e0016 */
[----:B------:R0:W2:Y:S01]  /*27a0*/  LDG.E.128 R124, desc[UR6][R22.64] ;  /* 0x00000006167c7981 */ /* 0x0000a2000c1e1d00 */
[----:B------:R-:W-:Y:S01]  /*27b0*/  ISETP.GT.AND P1, PT, R17, RZ, PT ;  /* 0x000000ff1100720c */ /* 0x000fe20003f24270 */
[----:B------:R-:W-:-:S12]  /*27c0*/  BSSY.RECONVERGENT B2, `(.L_x_69344) ;  /* 0x000006b000027945 */ /* 0x000fd80003800200 */
[----:B0-----:R-:W-:Y:S01]  /*27d0*/  @!P1 MOV R22, R7 ;  /* 0x0000000700169202 */ /* 0x001fe20000000f00 */
[----:B------:R-:W-:Y:S02]  /*27e0*/  @!P1 IMAD.MOV.U32 R192, RZ, RZ, R11 ;  /* 0x000000ffffc09224 */ /* 0x000fe400078e000b */
[----:B--2---:R-:W-:Y:S01]  /*27f0*/  @!P1 IMAD.MOV.U32 R128, RZ, RZ, R124 ;  /* 0x000000ffff809224 */ /* 0x004fe200078e007c */
        /* <DEDUP_REMOVED lines=17> */
.L_x_69348:
        /* <DEDUP_REMOVED lines=13> */
.L_x_69350:
[----:B------:R-:W-:Y:S05]  /*29e0*/  BSYNC.RECONVERGENT B4 ;  /* 0x0000000000047941 */ /* 0x000fea0003800200 */
.L_x_69349:
        /* <DEDUP_REMOVED lines=61> */
.L_x_69347:
[----:B------:R-:W-:Y:S05]  /*2dc0*/  BSYNC.RECONVERGENT B3 ;  /* 0x0000000000037941 */ /* 0x000fea0003800200 */
.L_x_69346:
[----:B------:R-:W-:Y:S01]  /*2dd0*/  I2FP.F32.U32 R7, R12 ;  /* 0x0000000c00077245 */ /* 0x000fe20000201000 */
[----:B------:R-:W-:-:S04]  /*2de0*/  IMAD.MOV.U32 R11, RZ, RZ, 0x2f800000 ;  /* 0x2f800000ff0b7424 */ /* 0x000fc800078e00ff */
[----:B------:R-:W-:-:S05]  /*2df0*/  FFMA.FTZ R7, R7, R11, 1.1641532182693481445e-10 ;  /* 0x2f00000007077423 */ /* 0x000fca000001000b */
[----:B------:R-:W-:Y:S01]  /*2e00*/  FSETP.GTU.FTZ.AND P2, PT, R7, UR8, PT ;  /* 0x0000000807007c0b */ /* 0x000fe2000bf5c000 */
[----:B-----5:R-:W-:-:S03]  /*2e10*/  FMUL.FTZ R7, R120, UR11 ;  /* 0x0000000b78077c20 */ /* 0x020fc60008410000 */
[----:B------:R-:W-:Y:S01]  /*2e20*/  SEL R11, RZ, 0x1, P2 ;  /* 0x00000001ff0b7807 */ /* 0x000fe20001000000 */
[----:B------:R-:W-:-:S03]  /*2e30*/  FMUL.FTZ R7, R7, UR10 ;  /* 0x0000000a07077c20 */ /* 0x000fc60008410000 */
[----:B------:R-:W-:Y:S02]  /*2e40*/  PRMT R12, R11, 0x7610, R12 ;  /* 0x000076100b0c7816 */ /* 0x000fe4000000000c */
[----:B------:R-:W-:-:S05]  /*2e50*/  FSEL R7, R7, RZ, !P2 ;  /* 0x000000ff07077208 */ /* 0x000fca0005000000 */
[----:B------:R-:W-:-:S07]  /*2e60*/  FFMA.FTZ R128, R7, R28, R124 ;  /* 0x0000001c07807223 */ /* 0x000fce000001007c */
.L_x_69345:
[----:B------:R-:W-:Y:S05]  /*2e70*/  BSYNC.RECONVERGENT B2 ;  /* 0x0000000000027941 */ /* 0x000fea0003800200 */
.L_x_69344:
        /* <DEDUP_REMOVED lines=17> */
.L_x_69355:
        /* <DEDUP_REMOVED lines=13> */
.L_x_69357:
[----:B------:R-:W-:Y:S05]  /*3060*/  BSYNC.RECONVERGENT B4 ;  /* 0x0000000000047941 */ /* 0x000fea0003800200 */
.L_x_69356:
        /* <DEDUP_REMOVED lines=52> */
[----:B------:R-:W-:Y:S02]  /*33b0*/  VIADD R5, R21, 0x96a522ad ;  /* 0x96a522ad15057836 */ /* 0x000fe40000000000 */
[----:B------:R-:W-:-:S03]  /*33c0*/  IMAD.WIDE.U32 R10, R7, -0x326172a9, RZ ;  /* 0xcd9e8d57070a7825 */ /* 0x000fc600078e00ff */
[----:B------:R-:W-:Y:S01]  /*33d0*/  LOP3.LUT R5, R5, R130, R23, 0x96, !PT ;  /* 0x0000008205057212 */ /* 0x000fe200078e9617 */
[----:B------:R-:W-:-:S05]  /*33e0*/  VIADD R7, R20, 0x8ff34781 ;  /* 0x8ff3478114077836 */ /* 0x000fca0000000000 */
[----:B------:R-:W-:Y:S01]  /*33f0*/  LOP3.LUT R6, R7, R6, R11, 0x96, !PT ;  /* 0x0000000607067212 */ /* 0x000fe200078e960b */
[----:B------:R-:W-:Y:S01]  /*3400*/  IMAD.MOV.U32 R7, RZ, RZ, RZ ;  /* 0x000000ffff077224 */ /* 0x000fe200078e00ff */
[----:B------:R-:W-:Y:S01]  /*3410*/  MOV R11, R192 ;  /* 0x000000c0000b7202 */ /* 0x000fe20000000f00 */
[----:B------:R-:W-:-:S07]  /*3420*/  IMAD.MOV.U32 R192, RZ, RZ, R22 ;  /* 0x000000ffffc07224 */ /* 0x000fce00078e0016 */
.L_x_69354:
[----:B------:R-:W-:Y:S05]  /*3430*/  BSYNC.RECONVERGENT B3 ;  /* 0x0000000000037941 */ /* 0x000fea0003800200 */
.L_x_69353:
[----:B------:R-:W-:Y:S01]  /*3440*/  I2FP.F32.U32 R11, R11 ;  /* 0x0000000b000b7245 */ /* 0x000fe20000201000 */
[----:B------:R-:W-:-:S05]  /*3450*/  HFMA2 R13, -RZ, RZ, 0.1171875, 0 ;  /* 0x2f800000ff0d7431 */ /* 0x000fca00000001ff */
[----:B------:R-:W-:-:S05]  /*3460*/  FFMA.FTZ R11, R11, R13, 1.1641532182693481445e-10 ;  /* 0x2f0000000b0b7423 */ /* 0x000fca000001000d */
[----:B------:R-:W-:Y:S01]  /*3470*/  FSETP.GTU.FTZ.AND P2, PT, R11, UR8, PT ;  /* 0x000000080b007c0b */ /* 0x000fe2000bf5c000 */
[----:B-----5:R-:W-:-:S03]  /*3480*/  FMUL.FTZ R11, R121, UR11 ;  /* 0x0000000b790b7c20 */ /* 0x020fc60008410000 */
[----:B------:R-:W-:Y:S01]  /*3490*/  SEL R13, RZ, 0x1, P2 ;  /* 0x00000001ff0d7807 */ /* 0x000fe20001000000 */
[----:B------:R-:W-:-:S05]  /*34a0*/  FMUL.FTZ R11, R11, UR10 ;  /* 0x0000000a0b0b7c20 */ /* 0x000fca0008410000 */
[----:B------:R-:W-:-:S05]  /*34b0*/  FSEL R11, R11, RZ, !P2 ;  /* 0x000000ff0b0b7208 */ /* 0x000fca0005000000 */
[----:B------:R-:W-:-:S07]  /*34c0*/  FFMA.FTZ R129, R11, R29, R125 ;  /* 0x0000001d0b817223 */ /* 0x000fce000001007d */
.L_x_69352:
[----:B------:R-:W-:Y:S05]  /*34d0*/  BSYNC.RECONVERGENT B2 ;  /* 0x0000000000027941 */ /* 0x000fea0003800200 */
.L_x_69351:
        /* <DEDUP_REMOVED lines=17> */
.L_x_69362:
        /* <DEDUP_REMOVED lines=13> */
.L_x_69364:
[----:B------:R-:W-:Y:S05]  /*36c0*/  BSYNC.RECONVERGENT B4 ;  /* 0x0000000000047941 */ /* 0x000fea0003800200 */
.L_x_69363:
        /* <DEDUP_REMOVED lines=46> */
[----:B------:R-:W-:Y:S01]  /*39b0*/  IMAD.MOV.U32 R14, RZ, RZ, R192 ;  /* 0x000000ffff0e7224 */ /* 0x000fe200078e00c0 */
        /* <DEDUP_REMOVED lines=12> */
[----:B------:R-:W-:-:S07]  /*3a80*/  HFMA2 R11, -RZ, RZ, 0, 0 ;  /* 0x00000000ff0b7431 */ /* 0x000fce00000001ff */
.L_x_69361:
[----:B------:R-:W-:Y:S05]  /*3a90*/  BSYNC.RECONVERGENT B3 ;  /* 0x0000000000037941 */ /* 0x000fea0003800200 */
.L_x_69360:
[----:B------:R-:W-:Y:S01]  /*3aa0*/  I2FP.F32.U32 R7, R14 ;  /* 0x0000000e00077245 */ /* 0x000fe20000201000 */
[----:B------:R-:W-:-:S04]  /*3ab0*/  IMAD.MOV.U32 R14, RZ, RZ, 0x2f800000 ;  /* 0x2f800000ff0e7424 */ /* 0x000fc800078e00ff */
[----:B------:R-:W-:-:S05]  /*3ac0*/  FFMA.FTZ R7, R7, R14, 1.1641532182693481445e-10 ;  /* 0x2f00000007077423 */ /* 0x000fca000001000e */
[----:B------:R-:W-:Y:S01]  /*3ad0*/  FSETP.GTU.FTZ.AND P2, PT, R7, UR8, PT ;  /* 0x0000000807007c0b */ /* 0x000fe2000bf5c000 */
[----:B-----5:R-:W-:-:S03]  /*3ae0*/  FMUL.FTZ R7, R122, UR11 ;  /* 0x0000000b7a077c20 */ /* 0x020fc60008410000 */
[----:B------:R-:W-:Y:S01]  /*3af0*/  SEL R14, RZ, 0x1, P2 ;  /* 0x00000001ff0e7807 */ /* 0x000fe20001000000 */
[----:B------:R-:W-:-:S05]  /*3b00*/  FMUL.FTZ R7, R7, UR10 ;  /* 0x0000000a07077c20 */ /* 0x000fca0008410000 */
[----:B------:R-:W-:-:S05]  /*3b10*/  FSEL R7, R7, RZ, !P2 ;  /* 0x000000ff07077208 */ /* 0x000fca0005000000 */
[----:B------:R-:W-:-:S07]  /*3b20*/  FFMA.FTZ R130, R7, R30, R126 ;  /* 0x0000001e07827223 */ /* 0x000fce000001007e */
.L_x_69359:
[----:B------:R-:W-:Y:S05]  /*3b30*/  BSYNC.RECONVERGENT B2 ;  /* 0x0000000000027941 */ /* 0x000fea0003800200 */
.L_x_69358:
        /* <DEDUP_REMOVED lines=16> */
.L_x_69368:
        /* <DEDUP_REMOVED lines=13> */
.L_x_69370:
[----:B------:R-:W-:Y:S05]  /*3d10*/  BSYNC.RECONVERGENT B3 ;  /* 0x0000000000037941 */ /* 0x000fea0003800200 */
.L_x_69369:
        /* <DEDUP_REMOVED lines=25> */
[----:B------:R-:W-:-:S05]  /*3eb0*/  IMAD.WIDE.U32 R10, R11, -0x2daee0ad, RZ ;  /* 0xd2511f530b0a7825 */ /* 0x000fca00078e00ff */
[----:B------:R-:W-:Y:S01]  /*3ec0*/  LOP3.LUT R7, R7, R6, R11, 0x96, !PT ;  /* 0x0000000607077212 */ /* 0x000fe200078e960b */
[----:B------:R-:W-:-:S04]  /*3ed0*/  VIADD R11, R20, 0x1715609d ;  /* 0x1715609d140b7836 */ /* 0x000fc80000000000 */
[----:B------:R-:W-:-:S05]  /*3ee0*/  IMAD.WIDE.U32 R6, R7, -0x326172a9, RZ ;  /* 0xcd9e8d5707067825 */ /* 0x000fca00078e00ff */
        /* <DEDUP_REMOVED lines=18> */
[----:B------:R-:W-:-:S04]  /*4010*/  IMAD.WIDE.U32 R6, R6, -0x326172a9, RZ ;  /* 0xcd9e8d5706067825 */ /* 0x000fc800078e00ff */
[----:B------:R-:W-:Y:S01]  /*4020*/  IMAD.MOV.U32 R15, RZ, RZ, R192 ;  /* 0x000000ffff0f7224 */ /* 0x000fe200078e00c0 */
[----:B------:R-:W-:Y:S01]  /*4030*/  LOP3.LUT R5, R5, R22, R7, 0x96, !PT ;  /* 0x0000001605057212 */ /* 0x000fe200078e9607 */
[----:B------:R-:W-:-:S04]  /*4040*/  VIADD R7, R21, 0xdb3d7428 ;  /* 0xdb3d742815077836 */ /* 0x000fc80000000000 */
[----:B------:R-:W-:Y:S01]  /*4050*/  IMAD.WIDE.U32 R22, R5, -0x2daee0ad, RZ ;  /* 0xd2511f5305167825 */ /* 0x000fe200078e00ff */
[----:B------:R-:W-:-:S03]  /*4060*/  LOP3.LUT R7, R7, R10, R195, 0x96, !PT ;  /* 0x0000000a07077212 */ /* 0x000fc600078e96c3 */
[----:B------:R-:W-:Y:S01]  /*4070*/  VIADD R5, R21, 0x96a522ad ;  /* 0x96a522ad15057836 */ /* 0x000fe20000000000 */
[----:B------:R-:W-:Y:S01]  /*4080*/  MOV R192, R22 ;  /* 0x0000001600c07202 */ /* 0x000fe20000000f00 */
[----:B------:R-:W-:Y:S01]  /*4090*/  IMAD.WIDE.U32 R10, R7, -0x326172a9, RZ ;  /* 0xcd9e8d57070a7825 */ /* 0x000fe200078e00ff */
[----:B------:R-:W-:Y:S02]  /*40a0*/  IADD3 R7, PT, PT, R20, -0x700cb87f, RZ ;  /* 0x8ff3478114077810 */ /* 0x000fe40007ffe0ff */
[----:B------:R-:W-:Y:S02]  /*40b0*/  LOP3.LUT R5, R5, R194, R23, 0x96, !PT ;  /* 0x000000c205057212 */ /* 0x000fe400078e9617 */
[----:B------:R-:W-:Y:S01]  /*40c0*/  LOP3.LUT R6, R7, R6, R11, 0x96, !PT ;  /* 0x0000000607067212 */ /* 0x000fe200078e960b */
[----:B------:R-:W-:-:S07]  /*40d0*/  IMAD.MOV.U32 R7, RZ, RZ, RZ ;  /* 0x000000ffff077224 */ /* 0x000fce00078e00ff */
.L_x_69367:
[----:B------:R-:W-:Y:S05]  /*40e0*/  BSYNC.RECONVERGENT B2 ;  /* 0x0000000000027941 */ /* 0x000fea0003800200 */
.L_x_69366:
        /* <DEDUP_REMOVED lines=8> */
[----:B------:R-:W-:Y:S01]  /*4170*/  FFMA.FTZ R131, R11, R31, R127 ;  /* 0x0000001f0b837223 */ /* 0x000fe2000001007f */
[----:B------:R-:W-:Y:S06]  /*4180*/  BRA `(.L_x_69365) ;  /* 0x0000001800707947 */ /* 0x000fec0003800000 */
.L_x_69343:
        /* <DEDUP_REMOVED lines=21> */
.L_x_69375:
        /* <DEDUP_REMOVED lines=13> */
.L_x_69377:
[----:B------:R-:W-:Y:S05]  /*43b0*/  BSYNC.RECONVERGENT B4 ;  /* 0x0000000000047941 */ /* 0x000fea0003800200 */
.L_x_69376:
        /* <DEDUP_REMOVED lines=61> */
.L_x_69374:
[----:B------:R-:W-:Y:S05]  /*4790*/  BSYNC.RECONVERGENT B3 ;  /* 0x0000000000037941 */ /* 0x000fea0003800200 */
.L_x_69373:
        /* <DEDUP_REMOVED lines=9> */
[----:B------:R-:W-:-:S07]  /*4830*/  FMUL.FTZ R128, R7, R28 ;  /* 0x0000001c07807220 */ /* 0x000fce0000410000 */
.L_x_69372:
[----:B------:R-:W-:Y:S05]  /*4840*/  BSYNC.RECONVERGENT B2 ;  /* 0x0000000000027941 */ /* 0x000fea0003800200 */
.L_x_69371:
        /* <DEDUP_REMOVED lines=17> */
.L_x_69382:
        /* <DEDUP_REMOVED lines=13> */
.L_x_69384:
[----:B------:R-:W-:Y:S05]  /*4a30*/  BSYNC.RECONVERGENT B4 ;  /* 0x0000000000047941 */ /* 0x000fea0003800200 */
.L_x_69383:
        /* <DEDUP_REMOVED lines=60> */
.L_x_69381:
[----:B------:R-:W-:Y:S05]  /*4e00*/  BSYNC.RECONVERGENT B3 ;  /* 0x0000000000037941 */ /* 0x000fea0003800200 */
.L_x_69380:
        /* <DEDUP_REMOVED lines=8> */
[----:B------:R-:W-:-:S07]  /*4e90*/  FMUL.FTZ R129, R11, R29 ;  /* 0x0000001d0b817220 */ /* 0x000fce0000410000 */
.L_x_69379:
[----:B------:R-:W-:Y:S05]  /*4ea0*/  BSYNC.RECONVERGENT B2 ;  /* 0x0000000000027941 */ /* 0x000fea0003800200 */
.L_x_69378:
        /* <DEDUP_REMOVED lines=17> */
.L_x_69389:
        /* <DEDUP_REMOVED lines=13> */
.L_x_69391:
[----:B------:R-:W-:Y:S05]  /*5090*/  BSYNC.RECONVERGENT B4 ;  /* 0x0000000000047941 */ /* 0x000fea0003800200 */
.L_x_69390:
        /* <DEDUP_REMOVED lines=60> */
.L_x_69388:
[----:B------:R-:W-:Y:S05]  /*5460*/  BSYNC.RECONVERGENT B3 ;  /* 0x0000000000037941 */ /* 0x000fea0003800200 */
.L_x_69387:
        /* <DEDUP_REMOVED lines=8> */
[----:B------:R-:W-:-:S07]  /*54f0*/  FMUL.FTZ R130, R7, R30 ;  /* 0x0000001e07827220 */ /* 0x000fce0000410000 */
.L_x_69386:
[----:B------:R-:W-:Y:S05]  /*5500*/  BSYNC.RECONVERGENT B2 ;  /* 0x0000000000027941 */ /* 0x000fea0003800200 */
.L_x_69385:
        /* <DEDUP_REMOVED lines=16> */
.L_x_69394:
        /* <DEDUP_REMOVED lines=13> */
.L_x_69396:
[----:B------:R-:W-:Y:S05]  /*56e0*/  BSYNC.RECONVERGENT B3 ;  /* 0x0000000000037941 */ /* 0x000fea0003800200 */
.L_x_69395:
        /* <DEDUP_REMOVED lines=60> */
.L_x_69393:
[----:B------:R-:W-:Y:S05]  /*5ab0*/  BSYNC.RECONVERGENT B2 ;  /* 0x0000000000027941 */ /* 0x000fea0003800200 */
.L_x_69392:
        /* <DEDUP_REMOVED lines=9> */
.L_x_69365:
[----:B------:R-:W-:Y:S05]  /*5b50*/  BSYNC.RECONVERGENT B1 ;  /* 0x0000000000017941 */ /* 0x000fea0003800200 */
.L_x_69342:
[----:B------:R-:W0:Y:S01]  /*5b60*/  LDC.64 R22, c[0x0][0x3a8] ;  /* 0x0000ea00ff167b82 */ /* 0x000e220000000a00 */
[----:B------:R-:W-:Y:S01]  /*5b70*/  BSSY.RECONVERGENT B1, `(.L_x_69397) ;  /* 0x0000010000017945 */ /* 0x000fe20003800200 */
[----:B------:R-:W-:Y:S01]  /*5b80*/  MOV R11, R192 ;  /* 0x000000c0000b7202 */ /* 0x000fe20000000f00 */
[----:B0-----:R-:W-:-:S05]  /*5b90*/  IMAD.WIDE.U32 R22, R19, 0x10, R22 ;  /* 0x0000001013167825 */ /* 0x001fca00078e0016 */
[----:B------:R0:W-:Y:S01]  /*5ba0*/  STG.E.128 desc[UR6][R22.64], R128 ;  /* 0x0000008016007986 */ /* 0x0001e2000c101d06 */
[----:B------:R-:W-:Y:S05]  /*5bb0*/  @!P0 BRA `(.L_x_69398) ;  /* 0x00000000002c8947 */ /* 0x000fea0003800000 */
[----:B0-----:R-:W-:Y:S01]  /*5bc0*/  IMAD.U32 R22, R14, 0x10000, RZ ;  /* 0x000100000e167824 */ /* 0x001fe200078e00ff */
[----:B------:R-:W-:-:S04]  /*5bd0*/  LOP3.LUT R23, R15, 0xffff, RZ, 0xc0, !PT ;  /* 0x0000ffff0f177812 */ /* 0x000fc800078ec0ff */
[----:B------:R-:W-:-:S05]  /*5be0*/  LOP3.LUT R22, R22, 0xff0000, RZ, 0xc0, !PT ;  /* 0x00ff000016167812 */ /* 0x000fca00078ec0ff */
[----:B------:R-:W-:Y:S01]  /*5bf0*/  IMAD R22, R23, 0x1000000, R22 ;  /* 0x0100000017167824 */ /* 0x000fe200078e0216 */
[----:B------:R-:W-:-:S04]  /*5c00*/  LOP3.LUT R23, R13, 0xff, RZ, 0xc0, !PT ;  /* 0x000000ff0d177812 */ /* 0x000fc800078ec0ff */
[----:B------:R-:W-:Y:S02]  /*5c10*/  LEA R22, R23, R22, 0x8 ;  /* 0x0000001617167211 */ /* 0x000fe400078e40ff */
[----:B------:R-:W-:-:S05]  /*5c20*/  LOP3.LUT R23, R12, 0xff, RZ, 0xc0, !PT ;  /* 0x000000ff0c177812 */ /* 0x000fca00078ec0ff */
[----:B------:R-:W-:Y:S02]  /*5c30*/  IMAD.IADD R192, R22, 0x1, R23 ;  /* 0x0000000116c07824 */ /* 0x000fe400078e0217 */
[----:B------:R-:W0:Y:S02]  /*5c40*/  LDC.64 R22, c[0x0][0x3b0] ;  /* 0x0000ec00ff167b82 */ /* 0x000e240000000a00 */
[----:B0-----:R-:W-:-:S05]  /*5c50*/  IMAD.WIDE.U32 R22, R18, 0x4, R22 ;  /* 0x0000000412167825 */ /* 0x001fca00078e0016 */
[----:B------:R1:W-:Y:S02]  /*5c60*/  STG.E desc[UR6][R22.64], R192 ;  /* 0x000000c016007986 */ /* 0x0003e4000c101906 */
.L_x_69398:
[----:B------:R-:W-:Y:S05]  /*5c70*/  BSYNC.RECONVERGENT B1 ;  /* 0x0000000000017941 */ /* 0x000fea0003800200 */
.L_x_69397:
[----:B------:R-:W-:Y:S01]  /*5c80*/  VIADD R19, R19, 0x20 ;  /* 0x0000002013137836 */ /* 0x000fe20000000000 */
[----:B------:R-:W-:-:S07]  /*5c90*/  IADD3 R18, PT, PT, R18, 0x20, RZ ;  /* 0x0000002012127810 */ /* 0x000fce0007ffe0ff */
.L_x_69339:
[----:B------:R-:W-:Y:S05]  /*5ca0*/  BSYNC.RECONVERGENT B0 ;  /* 0x0000000000007941 */ /* 0x000fea0003800200 */
.L_x_69338:
        /* <DEDUP_REMOVED lines=13> */
[----:B------:R-:W-:Y:S04]  /*5d80*/  BSSY.RECONVERGENT B0, `(.L_x_69401) ;  /* 0x000033c000007945 */ /* 0x000fe80003800200 */
[----:B------:R-:W-:Y:S05]  /*5d90*/  @!P1 BRA `(.L_x_69402) ;  /* 0x0000001800789947 */ /* 0x000fea0003800000 */
[----:B------:R-:W-:Y:S01]  /*5da0*/  ISETP.GT.AND P1, PT, R17, RZ, PT ;  /* 0x000000ff1100720c */ /* 0x000fe20003f24270 */
[----:B------:R-:W-:Y:S01]  /*5db0*/  BSSY.RECONVERGENT B2, `(.L_x_69403) ;  /* 0x000006b000027945 */ /* 0x000fe20003800200 */
[----:B0-----:R-:W-:Y:S01]  /*5dc0*/  IMAD.MOV.U32 R22, RZ, RZ, R7 ;  /* 0x000000ffff167224 */ /* 0x001fe200078e0007 */
        /* <DEDUP_REMOVED lines=19> */
.L_x_69407:
        /* <DEDUP_REMOVED lines=13> */
.L_x_69409:
[----:B------:R-:W-:Y:S05]  /*5fd0*/  BSYNC.RECONVERGENT B4 ;  /* 0x0000000000047941 */ /* 0x000fea0003800200 */
.L_x_69408:
        /* <DEDUP_REMOVED lines=61> */
.L_x_69406:
[----:B------:R-:W-:Y:S05]  /*63b0*/  BSYNC.RECONVERGENT B3 ;  /* 0x0000000000037941 */ /* 0x000fea0003800200 */
.L_x_69405:
[----:B------:R-:W-:Y:S01]  /*63c0*/  I2FP.F32.U32 R7, R12 ;  /* 0x0000000c00077245 */ /* 0x000fe20000201000 */
[----:B------:R-:W-:-:S05]  /*63d0*/  HFMA2 R11, -RZ, RZ, 0.1171875, 0 ;  /* 0x2f800000ff0b7431 */ /* 0x000fca00000001ff */
[----:B------:R-:W-:-:S05]  /*63e0*/  FFMA.FTZ R7, R7, R11, 1.1641532182693481445e-10 ;  /* 0x2f00000007077423 */ /* 0x000fca000001000b */
[----:B------:R-:W-:Y:S01]  /*63f0*/  FSETP.GTU.FTZ.AND P2, PT, R7, UR8, PT ;  /* 0x0000000807007c0b */ /* 0x000fe2000bf5c000 */
[----:B------:R-:W-:-:S03]  /*6400*/  FMUL.FTZ R7, R120, UR11 ;  /* 0x0000000b78077c20 */ /* 0x000fc60008410000 */
[----:B------:R-:W-:Y:S01]  /*6410*/  SEL R11, RZ, 0x1, P2 ;  /* 0x00000001ff0b7807 */ /* 0x000fe20001000000 */
[----:B------:R-:W-:-:S03]  /*6420*/  FMUL.FTZ R7, R7, UR10 ;  /* 0x0000000a07077c20 */ /* 0x000fc60008410000 */
[----:B------:R-:W-:Y:S02]  /*6430*/  PRMT R12, R11, 0x7610, R12 ;  /* 0x000076100b0c7816 */ /* 0x000fe4000000000c */
[----:B------:R-:W-:-:S05]  /*6440*/  FSEL R7, R7, RZ, !P2 ;  /* 0x000000ff07077208 */ /* 0x000fca0005000000 */
[----:B------:R-:W-:-:S07]  /*6450*/  FFMA.FTZ R132, R7, R36, R124 ;  /* 0x0000002407847223 */ /* 0x000fce000001007c */
.L_x_69404:
[----:B------:R-:W-:Y:S05]  /*6460*/  BSYNC.RECONVERGENT B2 ;  /* 0x0000000000027941 */ /* 0x000fea0003800200 */
.L_x_69403:
        /* <DEDUP_REMOVED lines=17> */
.L_x_69414:
        /* <DEDUP_REMOVED lines=13> */
.L_x_69416:
[----:B------:R-:W-:Y:S05]  /*6650*/  BSYNC.RECONVERGENT B4 ;  /* 0x0000000000047941 */ /* 0x000fea0003800200 */
.L_x_69415:
        /* <DEDUP_REMOVED lines=52> */
[----:B------:R-:W-:-:S03]  /*69a0*/  IADD3 R5, PT, PT, R21, -0x695add53, RZ ;  /* 0x96a522ad15057810 */ /* 0x000fc60007ffe0ff */
[----:B------:R-:W-:Y:S01]  /*69b0*/  IMAD.WIDE.U32 R10, R7, -0x326172a9, RZ ;  /* 0xcd9e8d57070a7825 */ /* 0x000fe200078e00ff */
[----:B------:R-:W-:-:S03]  /*69c0*/  LOP3.LUT R5, R5, R134, R23, 0x96, !PT ;  /* 0x0000008605057212 */ /* 0x000fc600078e9617 */
[----:B------:R-:W-:-:S05]  /*69d0*/  VIADD R7, R20, 0x8ff34781 ;  /* 0x8ff3478114077836 */ /* 0x000fca0000000000 */
[----:B------:R-:W-:Y:S01]  /*69e0*/  LOP3.LUT R6, R7, R6, R11, 0x96, !PT ;  /* 0x0000000607067212 */ /* 0x000fe200078e960b */
[----:B------:R-:W-:Y:S02]  /*69f0*/  HFMA2 R7, -RZ, RZ, 0, 0 ;  /* 0x00000000ff077431 */ /* 0x000fe400000001ff */
[----:B------:R-:W-:Y:S02]  /*6a00*/  IMAD.MOV.U32 R11, RZ, RZ, R192 ;  /* 0x000000ffff0b7224 */ /* 0x000fe400078e00c0 */
[----:B------:R-:W-:-:S07]  /*6a10*/  IMAD.MOV.U32 R192, RZ, RZ, R22 ;  /* 0x000000ffffc07224 */ /* 0x000fce00078e0016 */
.L_x_69413:
[----:B------:R-:W-:Y:S05]  /*6a20*/  BSYNC.RECONVERGENT B3 ;  /* 0x0000000000037941 */ /* 0x000fea0003800200 */
.L_x_69412:
[----:B------:R-:W-:Y:S01]  /*6a30*/  I2FP.F32.U32 R11, R11 ;  /* 0x0000000b000b7245 */ /* 0x000fe20000201000 */
[----:B------:R-:W-:-:S04]  /*6a40*/  IMAD.MOV.U32 R13, RZ, RZ, 0x2f800000 ;  /* 0x2f800000ff0d7424 */ /* 0x000fc800078e00ff */
[----:B------:R-:W-:-:S05]  /*6a50*/  FFMA.FTZ R11, R11, R13, 1.1641532182693481445e-10 ;  /* 0x2f0000000b0b7423 */ /* 0x000fca000001000d */
[----:B------:R-:W-:Y:S01]  /*6a60*/  FSETP.GTU.FTZ.AND P2, PT, R11, UR8, PT ;  /* 0x000000080b007c0b */ /* 0x000fe2000bf5c000 */
[----:B------:R-:W-:-:S03]  /*6a70*/  FMUL.FTZ R11, R121, UR11 ;  /* 0x0000000b790b7c20 */ /* 0x000fc60008410000 */
[----:B------:R-:W-:Y:S01]  /*6a80*/  SEL R13, RZ, 0x1, P2 ;  /* 0x00000001ff0d7807 */ /* 0x000fe20001000000 */
[----:B------:R-:W-:-:S05]  /*6a90*/  FMUL.FTZ R11, R11, UR10 ;  /* 0x0000000a0b0b7c20 */ /* 0x000fca0008410000 */
[----:B------:R-:W-:-:S05]  /*6aa0*/  FSEL R11, R11, RZ, !P2 ;  /* 0x000000ff0b0b7208 */ /* 0x000fca0005000000 */
[----:B------:R-:W-:-:S07]  /*6ab0*/  FFMA.FTZ R133, R11, R37, R125 ;  /* 0x000000250b857223 */ /* 0x000fce000001007d */
.L_x_69411:
[----:B------:R-:W-:Y:S05]  /*6ac0*/  BSYNC.RECONVERGENT B2 ;  /* 0x0000000000027941 */ /* 0x000fea0003800200 */
.L_x_69410:
        /* <DEDUP_REMOVED lines=17> */
.L_x_69421:
        /* <DEDUP_REMOVED lines=13> */
.L_x_69423:
[----:B------:R-:W-:Y:S05]  /*6cb0*/  BSYNC.RECONVERGENT B4 ;  /* 0x0000000000047941 */ /* 0x000fea0003800200 */
.L_x_69422:
        /* <DEDUP_REMOVED lines=60> */
.L_x_69420:
[----:B------:R-:W-:Y:S05]  /*7080*/  BSYNC.RECONVERGENT B3 ;  /* 0x0000000000037941 */ /* 0x000fea0003800200 */
.L_x_69419:
        /* <DEDUP_REMOVED lines=9> */
.L_x_69418:
[----:B------:R-:W-:Y:S05]  /*7120*/  BSYNC.RECONVERGENT B2 ;  /* 0x0000000000027941 */ /* 0x000fea0003800200 */
.L_x_69417:
        /* <DEDUP_REMOVED lines=16> */
.L_x_69427:
        /* <DEDUP_REMOVED lines=13> */
.L_x_69429:
[----:B------:R-:W-:Y:S05]  /*7300*/  BSYNC.RECONVERGENT B3 ;  /* 0x0000000000037941 */ /* 0x000fea0003800200 */
.L_x_69428:
        /* <DEDUP_REMOVED lines=45> */
[----:B------:R-:W-:Y:S02]  /*75e0*/  MOV R15, R192 ;  /* 0x000000c0000f7202 */ /* 0x000fe40000000f00 */
        /* <DEDUP_REMOVED lines=13> */
[----:B------:R-:W-:-:S07]  /*76c0*/  IMAD.MOV.U32 R7, RZ, RZ, RZ ;  /* 0x000000ffff077224 */ /* 0x000fce00078e00ff */
.L_x_69426:
[----:B------:R-:W-:Y:S05]  /*76d0*/  BSYNC.RECONVERGENT B2 ;  /* 0x0000000000027941 */ /* 0x000fea0003800200 */
.L_x_69425:
[----:B------:R-:W-:Y:S01]  /*76e0*/  I2FP.F32.U32 R11, R15 ;  /* 0x0000000f000b7245 */ /* 0x000fe20000201000 */
[----:B------:R-:W-:-:S05]  /*76f0*/  HFMA2 R15, -RZ, RZ, 0.1171875, 0 ;  /* 0x2f800000ff0f7431 */ /* 0x000fca00000001ff */
[----:B------:R-:W-:-:S05]  /*7700*/  FFMA.FTZ R11, R11, R15, 1.1641532182693481445e-10 ;  /* 0x2f0000000b0b7423 */ /* 0x000fca000001000f */
[----:B------:R-:W-:Y:S01]  /*7710*/  FSETP.GTU.FTZ.AND P1, PT, R11, UR8, PT ;  /* 0x000000080b007c0b */ /* 0x000fe2000bf3c000 */
[----:B------:R-:W-:-:S03]  /*7720*/  FMUL.FTZ R11, R123, UR11 ;  /* 0x0000000b7b0b7c20 */ /* 0x000fc60008410000 */
[----:B------:R-:W-:Y:S01]  /*7730*/  SEL R15, RZ, 0x1, P1 ;  /* 0x00000001ff0f7807 */ /* 0x000fe20000800000 */
[----:B------:R-:W-:-:S05]  /*7740*/  FMUL.FTZ R11, R11, UR10 ;  /* 0x0000000a0b0b7c20 */ /* 0x000fca0008410000 */
[----:B------:R-:W-:-:S05]  /*7750*/  FSEL R11, R11, RZ, !P1 ;  /* 0x000000ff0b0b7208 */ /* 0x000fca0004800000 */
[----:B------:R-:W-:Y:S01]  /*7760*/  FFMA.FTZ R135, R11, R39, R127 ;  /* 0x000000270b877223 */ /* 0x000fe2000001007f */
[----:B------:R-:W-:Y:S06]  /*7770*/  BRA `(.L_x_69424) ;  /* 0x0000001800707947 */ /* 0x000fec0003800000 */
.L_x_69402:
[----:B------:R-:W-:Y:S01]  /*7780*/  BSSY.RECONVERGENT B2, `(.L_x_69430) ;  /* 0x000006b000027945 */ /* 0x000fe20003800200 */
[----:B0-----:R-:W-:Y:S01]  /*7790*/  IMAD.MOV.U32 R22, RZ, RZ, R7 ;  /* 0x000000ffff167224 */ /* 0x001fe200078e0007 */
        /* <DEDUP_REMOVED lines=19> */
.L_x_69434:
        /* <DEDUP_REMOVED lines=13> */
.L_x_69436:
[----:B------:R-:W-:Y:S05]  /*79a0*/  BSYNC.RECONVERGENT B4 ;  /* 0x0000000000047941 */ /* 0x000fea0003800200 */
.L_x_69435:
        /* <DEDUP_REMOVED lines=61> */
.L_x_69433:
[----:B------:R-:W-:Y:S05]  /*7d80*/  BSYNC.RECONVERGENT B3 ;  /* 0x0000000000037941 */ /* 0x000fea0003800200 */
.L_x_69432:
[----:B------:R-:W-:Y:S01]  /*7d90*/  I2FP.F32.U32 R7, R12 ;  /* 0x0000000c00077245 */ /* 0x000fe20000201000 */
[----:B------:R-:W-:-:S05]  /*7da0*/  HFMA2 R11, -RZ, RZ, 0.1171875, 0 ;  /* 0x2f800000ff0b7431 */ /* 0x000fca00000001ff */
        /* <DEDUP_REMOVED lines=8> */
.L_x_69431:
[----:B------:R-:W-:Y:S05]  /*7e30*/  BSYNC.RECONVERGENT B2 ;  /* 0x0000000000027941 */ /* 0x000fea0003800200 */
.L_x_69430:
        /* <DEDUP_REMOVED lines=17> */
.L_x_69441:
        /* <DEDUP_REMOVED lines=13> */
.L_x_69443:
[----:B------:R-:W-:Y:S05]  /*8020*/  BSYNC.RECONVERGENT B4 ;  /* 0x0000000000047941 */ /* 0x000fea0003800200 */
.L_x_69442:
        /* <DEDUP_REMOVED lines=60> */
.L_x_69440:
[----:B------:R-:W-:Y:S05]  /*83f0*/  BSYNC.RECONVERGENT B3 ;  /* 0x0000000000037941 */ /* 0x000fea0003800200 */
.L_x_69439:
        /* <DEDUP_REMOVED lines=9> */
.L_x_69438:
[----:B------:R-:W-:Y:S05]  /*8490*/  BSYNC.RECONVERGENT B2 ;  /* 0x0000000000027941 */ /* 0x000fea0003800200 */
.L_x_69437:
        /* <DEDUP_REMOVED lines=17> */
.L_x_69448:
        /* <DEDUP_REMOVED lines=13> */
.L_x_69450:
[----:B------:R-:W-:Y:S05]  /*8680*/  BSYNC.RECONVERGENT B4 ;  /* 0x0000000000047941 */ /* 0x000fea0003800200 */
.L_x_69449:
        /* <DEDUP_REMOVED lines=60> */
.L_x_69447:
[----:B------:R-:W-:Y:S05]  /*8a50*/  BSYNC.RECONVERGENT B3 ;  /* 0x0000000000037941 */ /* 0x000fea0003800200 */
.L_x_69446:
        /* <DEDUP_REMOVED lines=9> */
.L_x_69445:
[----:B------:R-:W-:Y:S05]  /*8af0*/  BSYNC.RECONVERGENT B2 ;  /* 0x0000000000027941 */ /* 0x000fea0003800200 */
.L_x_69444:
        /* <DEDUP_REMOVED lines=16> */
.L_x_69453:
        /* <DEDUP_REMOVED lines=13> */
.L_x_69455:
[----:B------:R-:W-:Y:S05]  /*8cd0*/  BSYNC.RECONVERGENT B3 ;  /* 0x0000000000037941 */ /* 0x000fea0003800200 */
.L_x_69454:
        /* <DEDUP_REMOVED lines=60> */
.L_x_69452:
[----:B------:R-:W-:Y:S05]  /*90a0*/  BSYNC.RECONVERGENT B2 ;  /* 0x0000000000027941 */ /* 0x000fea0003800200 */
.L_x_69451:
        /* <DEDUP_REMOVED lines=9> */
.L_x_69424:
[----:B------:R-:W-:Y:S05]  /*9140*/  BSYNC.RECONVERGENT B0 ;  /* 0x0000000000007941 */ /* 0x000fea0003800200 */
.L_x_69401:
[----:B------:R-:W0:Y:S01]  /*9150*/  LDC.64 R22, c[0x0][0x3a8] ;  /* 0x0000ea00ff167b82 */ /* 0x000e220000000a00 */
[----:B------:R-:W-:Y:S01]  /*9160*/  BSSY.RECONVERGENT B0, `(.L_x_69456) ;  /* 0x0000010000007945 */ /* 0x000fe20003800200 */
[----:B------:R-:W-:Y:S02]  /*9170*/  IMAD.MOV.U32 R11, RZ, RZ, R192 ;  /* 0x000000ffff0b7224 */ /* 0x000fe400078e00c0 */
[----:B0-----:R-:W-:-:S05]  /*9180*/  IMAD.WIDE.U32 R22, R19, 0x10, R22 ;  /* 0x0000001013167825 */ /* 0x001fca00078e0016 */
[----:B------:R0:W-:Y:S01]  /*9190*/  STG.E.128 desc[UR6][R22.64], R132 ;  /* 0x0000008416007986 */ /* 0x0001e2000c101d06 */
[----:B------:R-:W-:Y:S05]  /*91a0*/  @!P0 BRA `(.L_x_69457) ;  /* 0x00000000002c8947 */ /* 0x000fea0003800000 */
[----:B0-----:R-:W-:Y:S01]  /*91b0*/  IMAD.U32 R22, R14, 0x10000, RZ ;  /* 0x000100000e167824 */ /* 0x001fe200078e00ff */
[----:B------:R-:W-:-:S04]  /*91c0*/  LOP3.LUT R23, R15, 0xffff, RZ, 0xc0, !PT ;  /* 0x0000ffff0f177812 */ /* 0x000fc800078ec0ff */
[----:B------:R-:W-:-:S04]  /*91d0*/  LOP3.LUT R22, R22, 0xff0000, RZ, 0xc0, !PT ;  /* 0x00ff000016167812 */ /* 0x000fc800078ec0ff */
[----:B------:R-:W-:Y:S02]  /*91e0*/  LEA R22, R23, R22, 0x18 ;  /* 0x0000001617167211 */ /* 0x000fe400078ec0ff */
[----:B------:R-:W-:-:S05]  /*91f0*/  LOP3.LUT R23, R13, 0xff, RZ, 0xc0, !PT ;  /* 0x000000ff0d177812 */ /* 0x000fca00078ec0ff */
[----:B------:R-:W-:Y:S01]  /*9200*/  IMAD R22, R23, 0x100, R22 ;  /* 0x0000010017167824 */ /* 0x000fe200078e0216 */
[----:B------:R-:W-:-:S05]  /*9210*/  LOP3.LUT R23, R12, 0xff, RZ, 0xc0, !PT ;  /* 0x000000ff0c177812 */ /* 0x000fca00078ec0ff */
[----:B------:R-:W-:Y:S02]  /*9220*/  IMAD.IADD R192, R22, 0x1, R23 ;  /* 0x0000000116c07824 */ /* 0x000fe400078e0217 */
[----:B------:R-:W0:Y:S02]  /*9230*/  LDC.64 R22, c[0x0][0x3b0] ;  /* 0x0000ec00ff167b82 */ /* 0x000e240000000a00 */
[----:B0-----:R-:W-:-:S05]  /*9240*/  IMAD.WIDE.U32 R22, R18, 0x4, R22 ;  /* 0x0000000412167825 */ /* 0x001fca00078e0016 */
[----:B------:R1:W-:Y:S02]  /*9250*/  STG.E desc[UR6][R22.64], R192 ;  /* 0x000000c016007986 */ /* 0x0003e4000c101906 */
.L_x_69457:
[----:B------:R-:W-:Y:S05]  /*9260*/  BSYNC.RECONVERGENT B0 ;  /* 0x0000000000007941 */ /* 0x000fea0003800200 */
.L_x_69456:
[----:B------:R-:W-:Y:S01]  /*9270*/  IADD3 R19, PT, PT, R19, 0x20, RZ ;  /* 0x0000002013137810 */ /* 0x000fe20007ffe0ff */
[----:B------:R-:W-:-:S07]  /*9280*/  VIADD R18, R18, 0x20 ;  /* 0x0000002012127836 */ /* 0x000fce0000000000 */
.L_x_69400:
[----:B------:R-:W-:Y:S05]  /*9290*/  BSYNC.RECONVERGENT B1 ;  /* 0x0000000000017941 */ /* 0x000fea0003800200 */
.L_x_69399:
        /* <DEDUP_REMOVED lines=37> */
.L_x_69466:
        /* <DEDUP_REMOVED lines=13> */
.L_x_69468:
[----:B------:R-:W-:Y:S05]  /*95c0*/  BSYNC.RECONVERGENT B4 ;  /* 0x0000000000047941 */ /* 0x000fea0003800200 */
.L_x_69467:
        /* <DEDUP_REMOVED lines=61> */
.L_x_69465:
[----:B------:R-:W-:Y:S05]  /*99a0*/  BSYNC.RECONVERGENT B3 ;  /* 0x0000000000037941 */ /* 0x000fea0003800200 */
.L_x_69464:
[----:B------:R-:W-:Y:S01]  /*99b0*/  I2FP.F32.U32 R7, R12 ;  /* 0x0000000c00077245 */ /* 0x000fe20000201000 */
[----:B------:R-:W-:-:S04]  /*99c0*/  IMAD.MOV.U32 R11, RZ, RZ, 0x2f800000 ;  /* 0x2f800000ff0b7424 */ /* 0x000fc800078e00ff */
        /* <DEDUP_REMOVED lines=8> */
.L_x_69463:
[----:B------:R-:W-:Y:S05]  /*9a50*/  BSYNC.RECONVERGENT B2 ;  /* 0x0000000000027941 */ /* 0x000fea0003800200 */
.L_x_69462:
        /* <DEDUP_REMOVED lines=17> */
.L_x_69473:
        /* <DEDUP_REMOVED lines=13> */
.L_x_69475:
[----:B------:R-:W-:Y:S05]  /*9c40*/  BSYNC.RECONVERGENT B4 ;  /* 0x0000000000047941 */ /* 0x000fea0003800200 */
.L_x_69474:
        /* <DEDUP_REMOVED lines=49> */
[----:B------:R-:W-:-:S04]  /*9f60*/  VIADD R7, R21, 0xdb3d7428 ;  /* 0xdb3d742815077836 */ /* 0x000fc80000000000 */
[----:B------:R-:W-:Y:S01]  /*9f70*/  IMAD.WIDE.U32 R22, R5, -0x2daee0ad, RZ ;  /* 0xd2511f5305167825 */ /* 0x000fe200078e00ff */
[----:B------:R-:W-:-:S03]  /*9f80*/  LOP3.LUT R7, R7, R10, R139, 0x96, !PT ;  /* 0x0000000a07077212 */ /* 0x000fc600078e968b */
[----:B------:R-:W-:Y:S02]  /*9f90*/  VIADD R5, R21, 0x96a522ad ;  /* 0x96a522ad15057836 */ /* 0x000fe40000000000 */
[----:B------:R-:W-:Y:S01]  /*9fa0*/  IMAD.WIDE.U32 R10, R7, -0x326172a9, RZ ;  /* 0xcd9e8d57070a7825 */ /* 0x000fe200078e00ff */
[----:B------:R-:W-:Y:S02]  /*9fb0*/  IADD3 R7, PT, PT, R20, -0x700cb87f, RZ ;  /* 0x8ff3478114077810 */ /* 0x000fe40007ffe0ff */
[----:B------:R-:W-:Y:S02]  /*9fc0*/  LOP3.LUT R5, R5, R138, R23, 0x96, !PT ;  /* 0x0000008a05057212 */ /* 0x000fe400078e9617 */
[----:B------:R-:W-:Y:S01]  /*9fd0*/  LOP3.LUT R6, R7, R6, R11, 0x96, !PT ;  /* 0x0000000607067212 */ /* 0x000fe200078e960b */
[----:B------:R-:W-:Y:S01]  /*9fe0*/  IMAD.MOV.U32 R11, RZ, RZ, R192 ;  /* 0x000000ffff0b7224 */ /* 0x000fe200078e00c0 */
[----:B------:R-:W-:Y:S01]  /*9ff0*/  MOV R192, R22 ;  /* 0x0000001600c07202 */ /* 0x000fe20000000f00 */
[----:B------:R-:W-:-:S07]  /*a000*/  IMAD.MOV.U32 R7, RZ, RZ, RZ ;  /* 0x000000ffff077224 */ /* 0x000fce00078e00ff */
.L_x_69472:
[----:B------:R-:W-:Y:S05]  /*a010*/  BSYNC.RECONVERGENT B3 ;  /* 0x0000000000037941 */ /* 0x000fea0003800200 */
.L_x_69471:
        /* <DEDUP_REMOVED lines=9> */
.L_x_69470:
[----:B------:R-:W-:Y:S05]  /*a0b0*/  BSYNC.RECONVERGENT B2 ;  /* 0x0000000000027941 */ /* 0x000fea0003800200 */
.L_x_69469:
        /* <DEDUP_REMOVED lines=17> */
.L_x_69480:
        /* <DEDUP_REMOVED lines=13> */
.L_x_69482:
[----:B------:R-:W-:Y:S05]  /*a2a0*/  BSYNC.RECONVERGENT B4 ;  /* 0x0000000000047941 */ /* 0x000fea0003800200 */
.L_x_69481:
        /* <DEDUP_REMOVED lines=60> */
.L_x_69479:
[----:B------:R-:W-:Y:S05]  /*a670*/  BSYNC.RECONVERGENT B3 ;  /* 0x0000000000037941 */ /* 0x000fea0003800200 */
.L_x_69478:
        /* <DEDUP_REMOVED lines=8> */
[----:B------:R-:W-:-:S07]  /*a700*/  FFMA.FTZ R138, R7, R46, R126 ;  /* 0x0000002e078a7223 */ /* 0x000fce000001007e */
.L_x_69477:
[----:B------:R-:W-:Y:S05]  /*a710*/  BSYNC.RECONVERGENT B2 ;  /* 0x0000000000027941 */ /* 0x000fea0003800200 */
.L_x_69476:
        /* <DEDUP_REMOVED lines=16> */
.L_x_69486:
        /* <DEDUP_REMOVED lines=13> */
.L_x_69488:
[----:B------:R-:W-:Y:S05]  /*a8f0*/  BSYNC.RECONVERGENT B3 ;  /* 0x0000000000037941 */ /* 0x000fea0003800200 */
.L_x_69487:
        /* <DEDUP_REMOVED lines=60> */
.L_x_69485:
[----:B------:R-:W-:Y:S05]  /*acc0*/  BSYNC.RECONVERGENT B2 ;  /* 0x0000000000027941 */ /* 0x000fea0003800200 */
.L_x_69484:
        /* <DEDUP_REMOVED lines=10> */
.L_x_69461:
[----:B------:R-:W-:Y:S01]  /*ad70*/  BSSY.RECONVERGENT B2, `(.L_x_69489) ;  /* 0x000006b000027945 */ /* 0x000fe20003800200 */
[----:B0-----:R-:W-:Y:S01]  /*ad80*/  IMAD.MOV.U32 R22, RZ, RZ, R7 ;  /* 0x000000ffff167224 */ /* 0x001fe200078e0007 */
        /* <DEDUP_REMOVED lines=19> */
.L_x_69493:
        /* <DEDUP_REMOVED lines=13> */
.L_x_69495:
[----:B------:R-:W-:Y:S05]  /*af90*/  BSYNC.RECONVERGENT B4 ;  /* 0x0000000000047941 */ /* 0x000fea0003800200 */
.L_x_69494:
        /* <DEDUP_REMOVED lines=61> */
.L_x_69492:
[----:B------:R-:W-:Y:S05]  /*b370*/  BSYNC.RECONVERGENT B3 ;  /* 0x0000000000037941 */ /* 0x000fea0003800200 */
.L_x_69491:
        /* <DEDUP_REMOVED lines=10> */
.L_x_69490:
[----:B------:R-:W-:Y:S05]  /*b420*/  BSYNC.RECONVERGENT B2 ;  /* 0x0000000000027941 */ /* 0x000fea0003800200 */
.L_x_69489:
        /* <DEDUP_REMOVED lines=17> */
.L_x_69500:
        /* <DEDUP_REMOVED lines=13> */
.L_x_69502:
[----:B------:R-:W-:Y:S05]  /*b610*/  BSYNC.RECONVERGENT B4 ;  /* 0x0000000000047941 */ /* 0x000fea0003800200 */
.L_x_69501:
        /* <DEDUP_REMOVED lines=60> */
.L_x_69499:
[----:B------:R-:W-:Y:S05]  /*b9e0*/  BSYNC.RECONVERGENT B3 ;  /* 0x0000000000037941 */ /* 0x000fea0003800200 */
.L_x_69498:
        /* <DEDUP_REMOVED lines=9> */
.L_x_69497:
[----:B------:R-:W-:Y:S05]  /*ba80*/  BSYNC.RECONVERGENT B2 ;  /* 0x0000000000027941 */ /* 0x000fea0003800200 */
.L_x_69496:
        /* <DEDUP_REMOVED lines=17> */
.L_x_69507:
        /* <DEDUP_REMOVED lines=13> */
.L_x_69509:
[----:B------:R-:W-:Y:S05]  /*bc70*/  BSYNC.RECONVERGENT B4 ;  /* 0x0000000000047941 */ /* 0x000fea0003800200 */
.L_x_69508:
        /* <DEDUP_REMOVED lines=60> */
.L_x_69506:
[----:B------:R-:W-:Y:S05]  /*c040*/  BSYNC.RECONVERGENT B3 ;  /* 0x0000000000037941 */ /* 0x000fea0003800200 */
.L_x_69505:
        /* <DEDUP_REMOVED lines=9> */
.L_x_69504:
[----:B------:R-:W-:Y:S05]  /*c0e0*/  BSYNC.RECONVERGENT B2 ;  /* 0x0000000000027941 */ /* 0x000fea0003800200 */
.L_x_69503:
        /* <DEDUP_REMOVED lines=16> */
.L_x_69512:
        /* <DEDUP_REMOVED lines=13> */
.L_x_69514:
[----:B------:R-:W-:Y:S05]  /*c2c0*/  BSYNC.RECONVERGENT B3 ;  /* 0x0000000000037941 */ /* 0x000fea0003800200 */
.L_x_69513:
        /* <DEDUP_REMOVED lines=60> */
.L_x_69511:
[----:B------:R-:W-:Y:S05]  /*c690*/  BSYNC.RECONVERGENT B2 ;  /* 0x0000000000027941 */ /* 0x000fea0003800200 */
.L_x_69510:
        /* <DEDUP_REMOVED lines=9> */
.L_x_69483:
[----:B------:R-:W-:Y:S05]  /*c730*/  BSYNC.RECONVERGENT B0 ;  /* 0x0000000000007941 */ /* 0x000fea0003800200 */
.L_x_69460:
        /* <DEDUP_REMOVED lines=8> */
[----:B------:R-:W-:-:S05]  /*c7c0*/  LOP3.LUT R22, R22, 0xff0000, RZ, 0xc0, !PT ;  /* 0x00ff000016167812 */ /* 0x000fca00078ec0ff */
[----:B------:R-:W-:Y:S01]  /*c7d0*/  IMAD R22, R23, 0x1000000, R22 ;  /* 0x0100000017167824 */ /* 0x000fe200078e0216 */
[----:B------:R-:W-:-:S05]  /*c7e0*/  LOP3.LUT R23, R13, 0xff, RZ, 0xc0, !PT ;  /* 0x000000ff0d177812 */ /* 0x000fca00078ec0ff */
[----:B------:R-:W-:Y:S01]  /*c7f0*/  IMAD R22, R23, 0x100, R22 ;  /* 0x0000010017167824 */ /* 0x000fe200078e0216 */
[----:B------:R-:W-:-:S04]  /*c800*/  LOP3.LUT R23, R12, 0xff, RZ, 0xc0, !PT ;  /* 0x000000ff0c177812 */ /* 0x000fc800078ec0ff */
[----:B------:R-:W-:Y:S02]  /*c810*/  IADD3 R192, PT, PT, R22, R23, RZ ;  /* 0x0000001716c07210 */ /* 0x000fe40007ffe0ff */
[----:B------:R-:W0:Y:S02]  /*c820*/  LDC.64 R22, c[0x0][0x3b0] ;  /* 0x0000ec00ff167b82 */ /* 0x000e240000000a00 */
[----:B0-----:R-:W-:-:S05]  /*c830*/  IMAD.WIDE.U32 R22, R18, 0x4, R22 ;  /* 0x0000000412167825 */ /* 0x001fca00078e0016 */
[----:B------:R1:W-:Y:S02]  /*c840*/  STG.E desc[UR6][R22.64], R192 ;  /* 0x000000c016007986 */ /* 0x0003e4000c101906 */
.L_x_69516:
[----:B------:R-:W-:Y:S05]  /*c850*/  BSYNC.RECONVERGENT B0 ;  /* 0x0000000000007941 */ /* 0x000fea0003800200 */
.L_x_69515:
[----:B------:R-:W-:Y:S02]  /*c860*/  VIADD R19, R19, 0x20 ;  /* 0x0000002013137836 */ /* 0x000fe40000000000 */
[----:B------:R-:W-:-:S07]  /*c870*/  VIADD R18, R18, 0x20 ;  /* 0x0000002012127836 */ /* 0x000fce0000000000 */
.L_x_69459:
[----:B------:R-:W-:Y:S05]  /*c880*/  BSYNC.RECONVERGENT B1 ;  /* 0x0000000000017941 */ /* 0x000fea0003800200 */
.L_x_69458:
        /* <DEDUP_REMOVED lines=17> */
[----:B0-----:R-:W-:Y:S01]  /*c9a0*/  MOV R22, R7 ;  /* 0x0000000700167202 */ /* 0x001fe20000000f00 */
        /* <DEDUP_REMOVED lines=19> */
.L_x_69525:
        /* <DEDUP_REMOVED lines=13> */
.L_x_69527:
[----:B------:R-:W-:Y:S05]  /*cbb0*/  BSYNC.RECONVERGENT B4 ;  /* 0x0000000000047941 */ /* 0x000fea0003800200 */
.L_x_69526:
        /* <DEDUP_REMOVED lines=61> */
.L_x_69524:
[----:B------:R-:W-:Y:S05]  /*cf90*/  BSYNC.RECONVERGENT B3 ;  /* 0x0000000000037941 */ /* 0x000fea0003800200 */
.L_x_69523:
        /* <DEDUP_REMOVED lines=10> */
.L_x_69522:
[----:B------:R-:W-:Y:S05]  /*d040*/  BSYNC.RECONVERGENT B2 ;  /* 0x0000000000027941 */ /* 0x000fea0003800200 */
.L_x_69521:
        /* <DEDUP_REMOVED lines=17> */
.L_x_69532:
        /* <DEDUP_REMOVED lines=13> */
.L_x_69534:
[----:B------:R-:W-:Y:S05]  /*d230*/  BSYNC.RECONVERGENT B4 ;  /* 0x0000000000047941 */ /* 0x000fea0003800200 */
.L_x_69533:
        /* <DEDUP_REMOVED lines=60> */
.L_x_69531:
[----:B------:R-:W-:Y:S05]  /*d600*/  BSYNC.RECONVERGENT B3 ;  /* 0x0000000000037941 */ /* 0x000fea0003800200 */
.L_x_69530:
        /* <DEDUP_REMOVED lines=9> */
.L_x_69529:
[----:B------:R-:W-:Y:S05]  /*d6a0*/  BSYNC.RECONVERGENT B2 ;  /* 0x0000000000027941 */ /* 0x000fea0003800200 */
.L_x_69528:
        /* <DEDUP_REMOVED lines=17> */
.L_x_69539:
        /* <DEDUP_REMOVED lines=13> */
.L_x_69541:
[----:B------:R-:W-:Y:S05]  /*d890*/  BSYNC.RECONVERGENT B4 ;  /* 0x0000000000047941 */ /* 0x000fea0003800200 */
.L_x_69540:
        /* <DEDUP_REMOVED lines=60> */
.L_x_69538:
[----:B------:R-:W-:Y:S05]  /*dc60*/  BSYNC.RECONVERGENT B3 ;  /* 0x0000000000037941 */ /* 0x000fea0003800200 */
.L_x_69537:
        /* <DEDUP_REMOVED lines=9> */
.L_x_69536:
[----:B------:R-:W-:Y:S05]  /*dd00*/  BSYNC.RECONVERGENT B2 ;  /* 0x0000000000027941 */ /* 0x000fea0003800200 */
.L_x_69535:
        /* <DEDUP_REMOVED lines=16> */
.L_x_69545:
        /* <DEDUP_REMOVED lines=13> */
.L_x_69547:
[----:B------:R-:W-:Y:S05]  /*dee0*/  BSYNC.RECONVERGENT B3 ;  /* 0x0000000000037941 */ /* 0x000fea0003800200 */
.L_x_69546:
        /* <DEDUP_REMOVED lines=60> */
.L_x_69544:
[----:B------:R-:W-:Y:S05]  /*e2b0*/  BSYNC.RECONVERGENT B2 ;  /* 0x0000000000027941 */ /* 0x000fea0003800200 */
.L_x_69543:
        /* <DEDUP_REMOVED lines=10> */
.L_x_69520:
        /* <DEDUP_REMOVED lines=21> */
.L_x_69552:
        /* <DEDUP_REMOVED lines=13> */
.L_x_69554:
[----:B------:R-:W-:Y:S05]  /*e580*/  BSYNC.RECONVERGENT B4 ;  /* 0x0000000000047941 */ /* 0x000fea0003800200 */
.L_x_69553:
        /* <DEDUP_REMOVED lines=55> */
[----:B------:R-:W-:-:S03]  /*e900*/  MOV R192, R22 ;  /* 0x0000001600c07202 */ /* 0x000fc60000000f00 */
[----:B------:R-:W-:Y:S01]  /*e910*/  HFMA2 R22, -RZ, RZ, 0, 0 ;  /* 0x00000000ff167431 */ /* 0x000fe200000001ff */
[----:B------:R-:W-:Y:S01]  /*e920*/  LOP3.LUT R5, R5, R142, R23, 0x96, !PT ;  /* 0x0000008e05057212 */ /* 0x000fe200078e9617 */
[----:B------:R-:W-:Y:S02]  /*e930*/  VIADD R7, R20, 0x8ff34781 ;  /* 0x8ff3478114077836 */ /* 0x000fe40000000000 */
[----:B------:R-:W-:-:S03]  /*e940*/  IMAD.MOV.U32 R10, RZ, RZ, R140 ;  /* 0x000000ffff0a7224 */ /* 0x000fc600078e008c */
[----:B------:R-:W-:-:S07]  /*e950*/  LOP3.LUT R6, R7, R6, R141, 0x96, !PT ;  /* 0x0000000607067212 */ /* 0x000fce00078e968d */
.L_x_69551:
[----:B------:R-:W-:Y:S05]  /*e960*/  BSYNC.RECONVERGENT B3 ;  /* 0x0000000000037941 */ /* 0x000fea0003800200 */
.L_x_69550:
        /* <DEDUP_REMOVED lines=10> */
.L_x_69549:
[----:B------:R-:W-:Y:S05]  /*ea10*/  BSYNC.RECONVERGENT B2 ;  /* 0x0000000000027941 */ /* 0x000fea0003800200 */
.L_x_69548:
        /* <DEDUP_REMOVED lines=17> */
.L_x_69559:
        /* <DEDUP_REMOVED lines=13> */
.L_x_69561:
[----:B------:R-:W-:Y:S05]  /*ec00*/  BSYNC.RECONVERGENT B4 ;  /* 0x0000000000047941 */ /* 0x000fea0003800200 */
.L_x_69560:
        /* <DEDUP_REMOVED lines=49> */
[----:B------:R-:W-:-:S03]  /*ef20*/  IADD3 R7, PT, PT, R21, -0x24c28bd8, RZ ;  /* 0xdb3d742815077810 */ /* 0x000fc60007ffe0ff */
[----:B------:R-:W-:Y:S01]  /*ef30*/  IMAD.WIDE.U32 R22, R5, -0x2daee0ad, RZ ;  /* 0xd2511f5305167825 */ /* 0x000fe200078e00ff */
[----:B------:R-:W-:Y:S02]  /*ef40*/  LOP3.LUT R7, R7, R10, R143, 0x96, !PT ;  /* 0x0000000a07077212 */ /* 0x000fe400078e968f */
[----:B------:R-:W-:-:S03]  /*ef50*/  IADD3 R5, PT, PT, R21, -0x695add53, RZ ;  /* 0x96a522ad15057810 */ /* 0x000fc60007ffe0ff */
[----:B------:R-:W-:Y:S01]  /*ef60*/  IMAD.WIDE.U32 R10, R7, -0x326172a9, RZ ;  /* 0xcd9e8d57070a7825 */ /* 0x000fe200078e00ff */
[----:B------:R-:W-:-:S03]  /*ef70*/  LOP3.LUT R5, R5, R142, R23, 0x96, !PT ;  /* 0x0000008e05057212 */ /* 0x000fc600078e9617 */
[----:B------:R-:W-:-:S05]  /*ef80*/  VIADD R7, R20, 0x8ff34781 ;  /* 0x8ff3478114077836 */ /* 0x000fca0000000000 */
[----:B------:R-:W-:Y:S01]  /*ef90*/  LOP3.LUT R6, R7, R6, R11, 0x96, !PT ;  /* 0x0000000607067212 */ /* 0x000fe200078e960b */
[----:B------:R-:W-:Y:S01]  /*efa0*/  IMAD.MOV.U32 R11, RZ, RZ, R192 ;  /* 0x000000ffff0b7224 */ /* 0x000fe200078e00c0 */
[----:B------:R-:W-:Y:S01]  /*efb0*/  MOV R192, R22 ;  /* 0x0000001600c07202 */ /* 0x000fe20000000f00 */
[----:B------:R-:W-:-:S07]  /*efc0*/  IMAD.MOV.U32 R7, RZ, RZ, RZ ;  /* 0x000000ffff077224 */ /* 0x000fce00078e00ff */
.L_x_69558:
[----:B------:R-:W-:Y:S05]  /*efd0*/  BSYNC.RECONVERGENT B3 ;  /* 0x0000000000037941 */ /* 0x000fea0003800200 */
.L_x_69557:
        /* <DEDUP_REMOVED lines=9> */
.L_x_69556:
[----:B------:R-:W-:Y:S05]  /*f070*/  BSYNC.RECONVERGENT B2 ;  /* 0x0000000000027941 */ /* 0x000fea0003800200 */
.L_x_69555:
        /* <DEDUP_REMOVED lines=17> */
.L_x_69566:
        /* <DEDUP_REMOVED lines=13> */
.L_x_69568:
[----:B------:R-:W-:Y:S05]  /*f260*/  BSYNC.RECONVERGENT B4 ;  /* 0x0000000000047941 */ /* 0x000fea0003800200 */
.L_x_69567:
        /* <DEDUP_REMOVED lines=46> */
[----:B------:R-:W-:Y:S02]  /*f550*/  LOP3.LUT R6, R5, R6, R11, 0x96, !PT ;  /* 0x0000000605067212 */ /* 0x000fe400078e960b */
[----:B------:R-:W-:-:S03]  /*f560*/  IADD3 R5, PT, PT, R20, -0xe443238, RZ ;  /* 0xf1bbcdc814057810 */ /* 0x000fc60007ffe0ff */
        /* <DEDUP_REMOVED lines=8> */
[----:B------:R-:W-:Y:S01]  /*f5f0*/  LOP3.LUT R5, R5, R142, R23, 0x96, !PT ;  /* 0x0000008e05057212 */ /* 0x000fe200078e9617 */
[----:B------:R-:W-:Y:S01]  /*f600*/  IMAD.MOV.U32 R192, RZ, RZ, R22 ;  /* 0x000000ffffc07224 */ /* 0x000fe200078e0016 */
[----:B------:R-:W-:Y:S01]  /*f610*/  LOP3.LUT R6, R7, R6, R11, 0x96, !PT ;  /* 0x0000000607067212 */ /* 0x000fe200078e960b */
[----:B------:R-:W-:-:S07]  /*f620*/  HFMA2 R11, -RZ, RZ, 0, 0 ;  /* 0x00000000ff0b7431 */ /* 0x000fce00000001ff */
.L_x_69565:
[----:B------:R-:W-:Y:S05]  /*f630*/  BSYNC.RECONVERGENT B3 ;  /* 0x0000000000037941 */ /* 0x000fea0003800200 */
.L_x_69564:
        /* <DEDUP_REMOVED lines=9> */
.L_x_69563:
[----:B------:R-:W-:Y:S05]  /*f6d0*/  BSYNC.RECONVERGENT B2 ;  /* 0x0000000000027941 */ /* 0x000fea0003800200 */
.L_x_69562:
        /* <DEDUP_REMOVED lines=16> */
.L_x_69571:
        /* <DEDUP_REMOVED lines=13> */
.L_x_69573:
[----:B------:R-:W-:Y:S05]  /*f8b0*/  BSYNC.RECONVERGENT B3 ;  /* 0x0000000000037941 */ /* 0x000fea0003800200 */
.L_x_69572:
        /* <DEDUP_REMOVED lines=49> */
[----:B------:R-:W-:Y:S02]  /*fbd0*/  LOP3.LUT R5, R5, R22, R7, 0x96, !PT ;  /* 0x0000001605057212 */ /* 0x000fe400078e9607 */
[----:B------:R-:W-:-:S03]  /*fbe0*/  IADD3 R7, PT, PT, R21, -0x24c28bd8, RZ ;  /* 0xdb3d742815077810 */ /* 0x000fc60007ffe0ff */
[----:B------:R-:W-:Y:S01]  /*fbf0*/  IMAD.WIDE.U32 R22, R5, -0x2daee0ad, RZ ;  /* 0xd2511f5305167825 */ /* 0x000fe200078e00ff */
[----:B------:R-:W-:Y:S02]  /*fc00*/  LOP3.LUT R7, R7, R10, R195, 0x96, !PT ;  /* 0x0000000a07077212 */ /* 0x000fe400078e96c3 */
[----:B------:R-:W-:Y:S02]  /*fc10*/  IADD3 R5, PT, PT, R21, -0x695add53, RZ ;  /* 0x96a522ad15057810 */ /* 0x000fe40007ffe0ff */
[----:B------:R-:W-:Y:S01]  /*fc20*/  MOV R192, R22 ;  /* 0x0000001600c07202 */ /* 0x000fe20000000f00 */
[----:B------:R-:W-:Y:S01]  /*fc30*/  IMAD.WIDE.U32 R10, R7, -0x326172a9, RZ ;  /* 0xcd9e8d57070a7825 */ /* 0x000fe200078e00ff */
[----:B------:R-:W-:-:S03]  /*fc40*/  LOP3.LUT R5, R5, R194, R23, 0x96, !PT ;  /* 0x000000c205057212 */ /* 0x000fc600078e9617 */
[----:B------:R-:W-:-:S05]  /*fc50*/  VIADD R7, R20, 0x8ff34781 ;  /* 0x8ff3478114077836 */ /* 0x000fca0000000000 */
[----:B------:R-:W-:Y:S01]  /*fc60*/  LOP3.LUT R6, R7, R6, R11, 0x96, !PT ;  /* 0x0000000607067212 */ /* 0x000fe200078e960b */
[----:B------:R-:W-:-:S07]  /*fc70*/  IMAD.MOV.U32 R7, RZ, RZ, RZ ;  /* 0x000000ffff077224 */ /* 0x000fce00078e00ff */
.L_x_69570:
[----:B------:R-:W-:Y:S05]  /*fc80*/  BSYNC.RECONVERGENT B2 ;  /* 0x0000000000027941 */ /* 0x000fea0003800200 */
.L_x_69569:
        /* <DEDUP_REMOVED lines=9> */
.L_x_69542:
[----:B------:R-:W-:Y:S05]  /*fd20*/  BSYNC.RECONVERGENT B0 ;  /* 0x0000000000007941 */ /* 0x000fea0003800200 */
.L_x_69519:
        /* <DEDUP_REMOVED lines=17> */
.L_x_69575:
[----:B------:R-:W-:Y:S05]  /*fe40*/  BSYNC.RECONVERGENT B0 ;  /* 0x0000000000007941 */ /* 0x000fea0003800200 */
.L_x_69574:
[----:B------:R-:W-:Y:S01]  /*fe50*/  IADD3 R19, PT, PT, R19, 0x20, RZ ;  /* 0x0000002013137810 */ /* 0x000fe20007ffe0ff */
[----:B------:R-:W-:-:S07]  /*fe60*/  VIADD R18, R18, 0x20 ;  /* 0x0000002012127836 */ /* 0x000fce0000000000 */
.L_x_69518:
[----:B------:R-:W-:Y:S05]  /*fe70*/  BSYNC.RECONVERGENT B1 ;  /* 0x0000000000017941 */ /* 0x000fea0003800200 */
.L_x_69517:
        /* <DEDUP_REMOVED lines=18> */
[----:B------:R-:W-:Y:S01]  /*ffa0*/  IMAD.MOV.U32 R192, RZ, RZ, R11 ;  /* 0x000000ffffc07224 */ /* 0x000fe200078e000b */
        /* <DEDUP_REMOVED lines=18> */
.L_x_69584:
        /* <DEDUP_REMOVED lines=13> */
.L_x_69586:
[----:B------:R-:W-:Y:S05]  /*101a0*/  BSYNC.RECONVERGENT B4 ;  /* 0x0000000000047941 */ /* 0x000fea0003800200 */
.L_x_69585:
        /* <DEDUP_REMOVED lines=61> */
.L_x_69583:
[----:B------:R-:W-:Y:S05]  /*10580*/  BSYNC.RECONVERGENT B3 ;  /* 0x0000000000037941 */ /* 0x000fea0003800200 */
.L_x_69582:
        /* <DEDUP_REMOVED lines=10> */
.L_x_69581:
[----:B------:R-:W-:Y:S05]  /*10630*/  BSYNC.RECONVERGENT B2 ;  /* 0x0000000000027941 */ /* 0x000fea0003800200 */
.L_x_69580:
        /* <DEDUP_REMOVED lines=17> */
.L_x_69591:
        /* <DEDUP_REMOVED lines=13> */
.L_x_69593:
[----:B------:R-:W-:Y:S05]  /*10820*/  BSYNC.RECONVERGENT B4 ;  /* 0x0000000000047941 */ /* 0x000fea0003800200 */
.L_x_69592:
        /* <DEDUP_REMOVED lines=60> */
.L_x_69590:
[----:B------:R-:W-:Y:S05]  /*10bf0*/  BSYNC.RECONVERGENT B3 ;  /* 0x0000000000037941 */ /* 0x000fea0003800200 */
.L_x_69589:
        /* <DEDUP_REMOVED lines=9> */
.L_x_69588:
[----:B------:R-:W-:Y:S05]  /*10c90*/  BSYNC.RECONVERGENT B2 ;  /* 0x0000000000027941 */ /* 0x000fea0003800200 */
.L_x_69587:
        /* <DEDUP_REMOVED lines=17> */
.L_x_69598:
        /* <DEDUP_REMOVED lines=13> */
.L_x_69600:
[----:B------:R-:W-:Y:S05]  /*10e80*/  BSYNC.RECONVERGENT B4 ;  /* 0x0000000000047941 */ /* 0x000fea0003800200 */
.L_x_69599:
        /* <DEDUP_REMOVED lines=60> */
.L_x_69597:
[----:B------:R-:W-:Y:S05]  /*11250*/  BSYNC.RECONVERGENT B3 ;  /* 0x0000000000037941 */ /* 0x000fea0003800200 */
.L_x_69596:
        /* <DEDUP_REMOVED lines=9> */
.L_x_69595:
[----:B------:R-:W-:Y:S05]  /*112f0*/  BSYNC.RECONVERGENT B2 ;  /* 0x0000000000027941 */ /* 0x000fea0003800200 */
.L_x_69594:
        /* <DEDUP_REMOVED lines=16> */
.L_x_69604:
        /* <DEDUP_REMOVED lines=13> */
.L_x_69606:
[----:B------:R-:W-:Y:S05]  /*114d0*/  BSYNC.RECONVERGENT B3 ;  /* 0x0000000000037941 */ /* 0x000fea0003800200 */
.L_x_69605:
        /* <DEDUP_REMOVED lines=60> */
.L_x_69603:
[----:B------:R-:W-:Y:S05]  /*118a0*/  BSYNC.RECONVERGENT B2 ;  /* 0x0000000000027941 */ /* 0x000fea0003800200 */
.L_x_69602:
        /* <DEDUP_REMOVED lines=10> */
.L_x_69579:
        /* <DEDUP_REMOVED lines=21> */
.L_x_69611:
        /* <DEDUP_REMOVED lines=13> */
.L_x_69613:
[----:B------:R-:W-:Y:S05]  /*11b70*/  BSYNC.RECONVERGENT B4 ;  /* 0x0000000000047941 */ /* 0x000fea0003800200 */
.L_x_69612:
        /* <DEDUP_REMOVED lines=61> */
.L_x_69610:
[----:B------:R-:W-:Y:S05]  /*11f50*/  BSYNC.RECONVERGENT B3 ;  /* 0x0000000000037941 */ /* 0x000fea0003800200 */
.L_x_69609:
        /* <DEDUP_REMOVED lines=10> */
.L_x_69608:
[----:B------:R-:W-:Y:S05]  /*12000*/  BSYNC.RECONVERGENT B2 ;  /* 0x0000000000027941 */ /* 0x000fea0003800200 */
.L_x_69607:
        /* <DEDUP_REMOVED lines=17> */
.L_x_69618:
        /* <DEDUP_REMOVED lines=13> */
.L_x_69620:
[----:B------:R-:W-:Y:S05]  /*121f0*/  BSYNC.RECONVERGENT B4 ;  /* 0x0000000000047941 */ /* 0x000fea0003800200 */
.L_x_69619:
        /* <DEDUP_REMOVED lines=57> */
[----:B------:R-:W-:Y:S01]  /*12590*/  HFMA2 R7, -RZ, RZ, 0, 0 ;  /* 0x00000000ff077431 */ /* 0x000fe200000001ff */
[----:B------:R-:W-:Y:S01]  /*125a0*/  MOV R11, R192 ;  /* 0x000000c0000b7202 */ /* 0x000fe20000000f00 */
[----:B------:R-:W-:-:S07]  /*125b0*/  IMAD.MOV.U32 R192, RZ, RZ, R22 ;  /* 0x000000ffffc07224 */ /* 0x000fce00078e0016 */
.L_x_69617:
[----:B------:R-:W-:Y:S05]  /*125c0*/  BSYNC.RECONVERGENT B3 ;  /* 0x0000000000037941 */ /* 0x000fea0003800200 */
.L_x_69616:
        /* <DEDUP_REMOVED lines=9> */
.L_x_69615:
[----:B------:R-:W-:Y:S05]  /*12660*/  BSYNC.RECONVERGENT B2 ;  /* 0x0000000000027941 */ /* 0x000fea0003800200 */
.L_x_69614:
        /* <DEDUP_REMOVED lines=17> */
.L_x_69625:
        /* <DEDUP_REMOVED lines=13> */
.L_x_69627:
[----:B------:R-:W-:Y:S05]  /*12850*/  BSYNC.RECONVERGENT B4 ;  /* 0x0000000000047941 */ /* 0x000fea0003800200 */
.L_x_69626:
        /* <DEDUP_REMOVED lines=60> */
.L_x_69624:
[----:B------:R-:W-:Y:S05]  /*12c20*/  BSYNC.RECONVERGENT B3 ;  /* 0x0000000000037941 */ /* 0x000fea0003800200 */
.L_x_69623:
        /* <DEDUP_REMOVED lines=9> */
.L_x_69622:
[----:B------:R-:W-:Y:S05]  /*12cc0*/  BSYNC.RECONVERGENT B2 ;  /* 0x0000000000027941 */ /* 0x000fea0003800200 */
.L_x_69621:
        /* <DEDUP_REMOVED lines=16> */
.L_x_69630:
        /* <DEDUP_REMOVED lines=13> */
.L_x_69632:
[----:B------:R-:W-:Y:S05]  /*12ea0*/  BSYNC.RECONVERGENT B3 ;  /* 0x0000000000037941 */ /* 0x000fea0003800200 */
.L_x_69631:
        /* <DEDUP_REMOVED lines=60> */
.L_x_69629:
[----:B------:R-:W-:Y:S05]  /*13270*/  BSYNC.RECONVERGENT B2 ;  /* 0x0000000000027941 */ /* 0x000fea0003800200 */
.L_x_69628:
        /* <DEDUP_REMOVED lines=9> */
.L_x_69601:
[----:B------:R-:W-:Y:S05]  /*13310*/  BSYNC.RECONVERGENT B0 ;  /* 0x0000000000007941 */ /* 0x000fea0003800200 */
.L_x_69578:
        /* <DEDUP_REMOVED lines=12> */
[----:B------:R-:W-:-:S04]  /*133e0*/  LOP3.LUT R23, R12, 0xff, RZ, 0xc0, !PT ;  /* 0x000000ff0c177812 */ /* 0x000fc800078ec0ff */
[----:B------:R-:W-:Y:S02]  /*133f0*/  IADD3 R192, PT, PT, R22, R23, RZ ;  /* 0x0000001716c07210 */ /* 0x000fe40007ffe0ff */
[----:B------:R-:W0:Y:S02]  /*13400*/  LDC.64 R22, c[0x0][0x3b0] ;  /* 0x0000ec00ff167b82 */ /* 0x000e240000000a00 */
[----:B0-----:R-:W-:-:S05]  /*13410*/  IMAD.WIDE.U32 R22, R18, 0x4, R22 ;  /* 0x0000000412167825 */ /* 0x001fca00078e0016 */
[----:B------:R1:W-:Y:S02]  /*13420*/  STG.E desc[UR6][R22.64], R192 ;  /* 0x000000c016007986 */ /* 0x0003e4000c101906 */
.L_x_69634:
[----:B------:R-:W-:Y:S05]  /*13430*/  BSYNC.RECONVERGENT B0 ;  /* 0x0000000000007941 */ /* 0x000fea0003800200 */
.L_x_69633:
[----:B------:R-:W-:Y:S01]  /*13440*/  VIADD R19, R19, 0x20 ;  /* 0x0000002013137836 */ /* 0x000fe20000000000 */
[----:B------:R-:W-:-:S07]  /*13450*/  IADD3 R18, PT, PT, R18, 0x20, RZ ;  /* 0x0000002012127810 */ /* 0x000fce0007ffe0ff */
.L_x_69577:
[----:B------:R-:W-:Y:S05]  /*13460*/  BSYNC.RECONVERGENT B1 ;  /* 0x0000000000017941 */ /* 0x000fea0003800200 */
.L_x_69576:
        /* <DEDUP_REMOVED lines=37> */
.L_x_69643:
        /* <DEDUP_REMOVED lines=13> */
.L_x_69645:
[----:B------:R-:W-:Y:S05]  /*13790*/  BSYNC.RECONVERGENT B4 ;  /* 0x0000000000047941 */ /* 0x000fea0003800200 */
.L_x_69644:
        /* <DEDUP_REMOVED lines=61> */
.L_x_69642:
[----:B------:R-:W-:Y:S05]  /*13b70*/  BSYNC.RECONVERGENT B3 ;  /* 0x0000000000037941 */ /* 0x000fea0003800200 */
.L_x_69641:
        /* <DEDUP_REMOVED lines=10> */
.L_x_69640:
[----:B------:R-:W-:Y:S05]  /*13c20*/  BSYNC.RECONVERGENT B2 ;  /* 0x0000000000027941 */ /* 0x000fea0003800200 */
.L_x_69639:
        /* <DEDUP_REMOVED lines=17> */
.L_x_69650:
        /* <DEDUP_REMOVED lines=13> */
.L_x_69652:
[----:B------:R-:W-:Y:S05]  /*13e10*/  BSYNC.RECONVERGENT B4 ;  /* 0x0000000000047941 */ /* 0x000fea0003800200 */
.L_x_69651:
        /* <DEDUP_REMOVED lines=60> */
.L_x_69649:
[----:B------:R-:W-:Y:S05]  /*141e0*/  BSYNC.RECONVERGENT B3 ;  /* 0x0000000000037941 */ /* 0x000fea0003800200 */
.L_x_69648:
        /* <DEDUP_REMOVED lines=9> */
.L_x_69647:
[----:B------:R-:W-:Y:S05]  /*14280*/  BSYNC.RECONVERGENT B2 ;  /* 0x0000000000027941 */ /* 0x000fea0003800200 */
.L_x_69646:
        /* <DEDUP_REMOVED lines=17> */
.L_x_69657:
        /* <DEDUP_REMOVED lines=13> */
.L_x_69659:
[----:B------:R-:W-:Y:S05]  /*14470*/  BSYNC.RECONVERGENT B4 ;  /* 0x0000000000047941 */ /* 0x000fea0003800200 */
.L_x_69658:
        /* <DEDUP_REMOVED lines=60> */
.L_x_69656:
[----:B------:R-:W-:Y:S05]  /*14840*/  BSYNC.RECONVERGENT B3 ;  /* 0x0000000000037941 */ /* 0x000fea0003800200 */
.L_x_69655:
        /* <DEDUP_REMOVED lines=9> */
.L_x_69654:
[----:B------:R-:W-:Y:S05]  /*148e0*/  BSYNC.RECONVERGENT B2 ;  /* 0x0000000000027941 */ /* 0x000fea0003800200 */
.L_x_69653:
        /* <DEDUP_REMOVED lines=16> */
.L_x_69663:
        /* <DEDUP_REMOVED lines=13> */
.L_x_69665:
[----:B------:R-:W-:Y:S05]  /*14ac0*/  BSYNC.RECONVERGENT B3 ;  /* 0x0000000000037941 */ /* 0x000fea0003800200 */
.L_x_69664:
        /* <DEDUP_REMOVED lines=60> */
.L_x_69662:
[----:B------:R-:W-:Y:S05]  /*14e90*/  BSYNC.RECONVERGENT B2 ;  /* 0x0000000000027941 */ /* 0x000fea0003800200 */
.L_x_69661:
        /* <DEDUP_REMOVED lines=10> */
.L_x_69638:
[----:B------:R-:W-:Y:S01]  /*14f40*/  BSSY.RECONVERGENT B2, `(.L_x_69666) ;  /* 0x000006b000027945 */ /* 0x000fe20003800200 */
[----:B------:R-:W-:Y:S01]  /*14f50*/  HFMA2 R148, -RZ, RZ, 0, 0 ;  /* 0x00000000ff947431 */ /* 0x000fe200000001ff */
        /* <DEDUP_REMOVED lines=19> */
.L_x_69670:
        /* <DEDUP_REMOVED lines=13> */
.L_x_69672:
[----:B------:R-:W-:Y:S05]  /*15160*/  BSYNC.RECONVERGENT B4 ;  /* 0x0000000000047941 */ /* 0x000fea0003800200 */
.L_x_69671:
        /* <DEDUP_REMOVED lines=61> */
.L_x_69669:
[----:B------:R-:W-:Y:S05]  /*15540*/  BSYNC.RECONVERGENT B3 ;  /* 0x0000000000037941 */ /* 0x000fea0003800200 */
.L_x_69668:
        /* <DEDUP_REMOVED lines=10> */
.L_x_69667:
[----:B------:R-:W-:Y:S05]  /*155f0*/  BSYNC.RECONVERGENT B2 ;  /* 0x0000000000027941 */ /* 0x000fea0003800200 */
.L_x_69666:
        /* <DEDUP_REMOVED lines=17> */
.L_x_69677:
        /* <DEDUP_REMOVED lines=13> */
.L_x_69679:
[----:B------:R-:W-:Y:S05]  /*157e0*/  BSYNC.RECONVERGENT B4 ;  /* 0x0000000000047941 */ /* 0x000fea0003800200 */
.L_x_69678:
        /* <DEDUP_REMOVED lines=60> */
.L_x_69676:
[----:B------:R-:W-:Y:S05]  /*15bb0*/  BSYNC.RECONVERGENT B3 ;  /* 0x0000000000037941 */ /* 0x000fea0003800200 */
.L_x_69675:
        /* <DEDUP_REMOVED lines=9> */
.L_x_69674:
[----:B------:R-:W-:Y:S05]  /*15c50*/  BSYNC.RECONVERGENT B2 ;  /* 0x0000000000027941 */ /* 0x000fea0003800200 */
.L_x_69673:
        /* <DEDUP_REMOVED lines=17> */
.L_x_69684:
        /* <DEDUP_REMOVED lines=13> */
.L_x_69686:
[----:B------:R-:W-:Y:S05]  /*15e40*/  BSYNC.RECONVERGENT B4 ;  /* 0x0000000000047941 */ /* 0x000fea0003800200 */
.L_x_69685:
        /* <DEDUP_REMOVED lines=60> */
.L_x_69683:
[----:B------:R-:W-:Y:S05]  /*16210*/  BSYNC.RECONVERGENT B3 ;  /* 0x0000000000037941 */ /* 0x000fea0003800200 */
.L_x_69682:
        /* <DEDUP_REMOVED lines=9> */
.L_x_69681:
[----:B------:R-:W-:Y:S05]  /*162b0*/  BSYNC.RECONVERGENT B2 ;  /* 0x0000000000027941 */ /* 0x000fea0003800200 */
.L_x_69680:
        /* <DEDUP_REMOVED lines=16> */
.L_x_69689:
        /* <DEDUP_REMOVED lines=13> */
.L_x_69691:
[----:B------:R-:W-:Y:S05]  /*16490*/  BSYNC.RECONVERGENT B3 ;  /* 0x0000000000037941 */ /* 0x000fea0003800200 */
.L_x_69690:
        /* <DEDUP_REMOVED lines=60> */
.L_x_69688:
[----:B------:R-:W-:Y:S05]  /*16860*/  BSYNC.RECONVERGENT B2 ;  /* 0x0000000000027941 */ /* 0x000fea0003800200 */
.L_x_69687:
        /* <DEDUP_REMOVED lines=9> */
.L_x_69660:
[----:B------:R-:W-:Y:S05]  /*16900*/  BSYNC.RECONVERGENT B0 ;  /* 0x0000000000007941 */ /* 0x000fea0003800200 */
.L_x_69637:
        /* <DEDUP_REMOVED lines=17> */
.L_x_69693:
[----:B------:R-:W-:Y:S05]  /*16a20*/  BSYNC.RECONVERGENT B0 ;  /* 0x0000000000007941 */ /* 0x000fea0003800200 */
.L_x_69692:
[----:B------:R-:W-:Y:S01]  /*16a30*/  IADD3 R19, PT, PT, R19, 0x20, RZ ;  /* 0x0000002013137810 */ /* 0x000fe20007ffe0ff */
[----:B------:R-:W-:-:S07]  /*16a40*/  VIADD R18, R18, 0x20 ;  /* 0x0000002012127836 */ /* 0x000fce0000000000 */
.L_x_69636:
[----:B------:R-:W-:Y:S05]  /*16a50*/  BSYNC.RECONVERGENT B1 ;  /* 0x0000000000017941 */ /* 0x000fea0003800200 */
.L_x_69635:
        /* <DEDUP_REMOVED lines=37> */
.L_x_69702:
        /* <DEDUP_REMOVED lines=13> */
.L_x_69704:
[----:B------:R-:W-:Y:S05]  /*16d80*/  BSYNC.RECONVERGENT B4 ;  /* 0x0000000000047941 */ /* 0x000fea0003800200 */
.L_x_69703:
        /* <DEDUP_REMOVED lines=61> */
.L_x_69701:
[----:B------:R-:W-:Y:S05]  /*17160*/  BSYNC.RECONVERGENT B3 ;  /* 0x0000000000037941 */ /* 0x000fea0003800200 */
.L_x_69700:
        /* <DEDUP_REMOVED lines=10> */
.L_x_69699:
[----:B------:R-:W-:Y:S05]  /*17210*/  BSYNC.RECONVERGENT B2 ;  /* 0x0000000000027941 */ /* 0x000fea0003800200 */
.L_x_69698:
        /* <DEDUP_REMOVED lines=17> */
.L_x_69709:
        /* <DEDUP_REMOVED lines=13> */
.L_x_69711:
[----:B------:R-:W-:Y:S05]  /*17400*/  BSYNC.RECONVERGENT B4 ;  /* 0x0000000000047941 */ /* 0x000fea0003800200 */
.L_x_69710:
        /* <DEDUP_REMOVED lines=60> */
.L_x_69708:
[----:B------:R-:W-:Y:S05]  /*177d0*/  BSYNC.RECONVERGENT B3 ;  /* 0x0000000000037941 */ /* 0x000fea0003800200 */
.L_x_69707:
        /* <DEDUP_REMOVED lines=9> */
.L_x_69706:
[----:B------:R-:W-:Y:S05]  /*17870*/  BSYNC.RECONVERGENT B2 ;  /* 0x0000000000027941 */ /* 0x000fea0003800200 */
.L_x_69705:
        /* <DEDUP_REMOVED lines=17> */
.L_x_69716:
        /* <DEDUP_REMOVED lines=13> */
.L_x_69718:
[----:B------:R-:W-:Y:S05]  /*17a60*/  BSYNC.RECONVERGENT B4 ;  /* 0x0000000000047941 */ /* 0x000fea0003800200 */
.L_x_69717:
        /* <DEDUP_REMOVED lines=60> */
.L_x_69715:
[----:B------:R-:W-:Y:S05]  /*17e30*/  BSYNC.RECONVERGENT B3 ;  /* 0x0000000000037941 */ /* 0x000fea0003800200 */
.L_x_69714:
        /* <DEDUP_REMOVED lines=9> */
.L_x_69713:
[----:B------:R-:W-:Y:S05]  /*17ed0*/  BSYNC.RECONVERGENT B2 ;  /* 0x0000000000027941 */ /* 0x000fea0003800200 */
.L_x_69712:
        /* <DEDUP_REMOVED lines=16> */
.L_x_69722:
        /* <DEDUP_REMOVED lines=13> */
.L_x_69724:
[----:B------:R-:W-:Y:S05]  /*180b0*/  BSYNC.RECONVERGENT B3 ;  /* 0x0000000000037941 */ /* 0x000fea0003800200 */
.L_x_69723:
        /* <DEDUP_REMOVED lines=60> */
.L_x_69721:
[----:B------:R-:W-:Y:S05]  /*18480*/  BSYNC.RECONVERGENT B2 ;  /* 0x0000000000027941 */ /* 0x000fea0003800200 */
.L_x_69720:
        /* <DEDUP_REMOVED lines=10> */
.L_x_69697:
        /* <DEDUP_REMOVED lines=21> */
.L_x_69729:
        /* <DEDUP_REMOVED lines=13> */
.L_x_69731:
[----:B------:R-:W-:Y:S05]  /*18750*/  BSYNC.RECONVERGENT B4 ;  /* 0x0000000000047941 */ /* 0x000fea0003800200 */
.L_x_69730:
        /* <DEDUP_REMOVED lines=61> */
.L_x_69728:
[----:B------:R-:W-:Y:S05]  /*18b30*/  BSYNC.RECONVERGENT B3 ;  /* 0x0000000000037941 */ /* 0x000fea0003800200 */
.L_x_69727:
        /* <DEDUP_REMOVED lines=10> */
.L_x_69726:
[----:B------:R-:W-:Y:S05]  /*18be0*/  BSYNC.RECONVERGENT B2 ;  /* 0x0000000000027941 */ /* 0x000fea0003800200 */
.L_x_69725:
        /* <DEDUP_REMOVED lines=17> */
.L_x_69736:
        /* <DEDUP_REMOVED lines=13> */
.L_x_69738:
[----:B------:R-:W-:Y:S05]  /*18dd0*/  BSYNC.RECONVERGENT B4 ;  /* 0x0000000000047941 */ /* 0x000fea0003800200 */
.L_x_69737:
        /* <DEDUP_REMOVED lines=60> */
.L_x_69735:
[----:B------:R-:W-:Y:S05]  /*191a0*/  BSYNC.RECONVERGENT B3 ;  /* 0x0000000000037941 */ /* 0x000fea0003800200 */
.L_x_69734:
        /* <DEDUP_REMOVED lines=9> */
.L_x_69733:
[----:B------:R-:W-:Y:S05]  /*19240*/  BSYNC.RECONVERGENT B2 ;  /* 0x0000000000027941 */ /* 0x000fea0003800200 */
.L_x_69732:
        /* <DEDUP_REMOVED lines=17> */
.L_x_69743:
        /* <DEDUP_REMOVED lines=13> */
.L_x_69745:
[----:B------:R-:W-:Y:S05]  /*19430*/  BSYNC.RECONVERGENT B4 ;  /* 0x0000000000047941 */ /* 0x000fea0003800200 */
.L_x_69744:
        /* <DEDUP_REMOVED lines=60> */
.L_x_69742:
[----:B------:R-:W-:Y:S05]  /*19800*/  BSYNC.RECONVERGENT B3 ;  /* 0x0000000000037941 */ /* 0x000fea0003800200 */
.L_x_69741:
        /* <DEDUP_REMOVED lines=9> */
.L_x_69740:
[----:B------:R-:W-:Y:S05]  /*198a0*/  BSYNC.RECONVERGENT B2 ;  /* 0x0000000000027941 */ /* 0x000fea0003800200 */
.L_x_69739:
        /* <DEDUP_REMOVED lines=16> */
.L_x_69748:
        /* <DEDUP_REMOVED lines=13> */
.L_x_69750:
[----:B------:R-:W-:Y:S05]  /*19a80*/  BSYNC.RECONVERGENT B3 ;  /* 0x0000000000037941 */ /* 0x000fea0003800200 */
.L_x_69749:
        /* <DEDUP_REMOVED lines=60> */
.L_x_69747:
[----:B------:R-:W-:Y:S05]  /*19e50*/  BSYNC.RECONVERGENT B2 ;  /* 0x0000000000027941 */ /* 0x000fea0003800200 */
.L_x_69746:
        /* <DEDUP_REMOVED lines=9> */
.L_x_69719:
[----:B------:R-:W-:Y:S05]  /*19ef0*/  BSYNC.RECONVERGENT B0 ;  /* 0x0000000000007941 */ /* 0x000fea0003800200 */
.L_x_69696:
        /* <DEDUP_REMOVED lines=17> */
.L_x_69752:
[----:B------:R-:W-:Y:S05]  /*1a010*/  BSYNC.RECONVERGENT B0 ;  /* 0x0000000000007941 */ /* 0x000fea0003800200 */
.L_x_69751:
[----:B------:R-:W-:Y:S01]  /*1a020*/  VIADD R19, R19, 0x20 ;  /* 0x0000002013137836 */ /* 0x000fe20000000000 */
[----:B------:R-:W-:-:S07]  /*1a030*/  IADD3 R18, PT, PT, R18, 0x20, RZ ;  /* 0x0000002012127810 */ /* 0x000fce0007ffe0ff */
.L_x_69695:
[----:B------:R-:W-:Y:S05]  /*1a040*/  BSYNC.RECONVERGENT B1 ;  /* 0x0000000000017941 */ /* 0x000fea0003800200 */
.L_x_69694:
        /* <DEDUP_REMOVED lines=37> */
.L_x_69761:
        /* <DEDUP_REMOVED lines=13> */
.L_x_69763:
[----:B------:R-:W-:Y:S05]  /*1a370*/  BSYNC.RECONVERGENT B4 ;  /* 0x0000000000047941 */ /* 0x000fea0003800200 */
.L_x_69762:
        /* <DEDUP_REMOVED lines=61> */
.L_x_69760:
[----:B------:R-:W-:Y:S05]  /*1a750*/  BSYNC.RECONVERGENT B3 ;  /* 0x0000000000037941 */ /* 0x000fea0003800200 */
.L_x_69759:
        /* <DEDUP_REMOVED lines=10> */
.L_x_69758:
[----:B------:R-:W-:Y:S05]  /*1a800*/  BSYNC.RECONVERGENT B2 ;  /* 0x0000000000027941 */ /* 0x000fea0003800200 */
.L_x_69757:
        /* <DEDUP_REMOVED lines=17> */
.L_x_69768:
        /* <DEDUP_REMOVED lines=13> */
.L_x_69770:
[----:B------:R-:W-:Y:S05]  /*1a9f0*/  BSYNC.RECONVERGENT B4 ;  /* 0x0000000000047941 */ /* 0x000fea0003800200 */
.L_x_69769:
        /* <DEDUP_REMOVED lines=60> */
.L_x_69767:
[----:B------:R-:W-:Y:S05]  /*1adc0*/  BSYNC.RECONVERGENT B3 ;  /* 0x0000000000037941 */ /* 0x000fea0003800200 */
.L_x_69766:
        /* <DEDUP_REMOVED lines=9> */
.L_x_69765:
[----:B------:R-:W-:Y:S05]  /*1ae60*/  BSYNC.RECONVERGENT B2 ;  /* 0x0000000000027941 */ /* 0x000fea0003800200 */
.L_x_69764:
        /* <DEDUP_REMOVED lines=17> */
.L_x_69775:
        /* <DEDUP_REMOVED lines=13> */
.L_x_69777:
[----:B------:R-:W-:Y:S05]  /*1b050*/  BSYNC.RECONVERGENT B4 ;  /* 0x0000000000047941 */ /* 0x000fea0003800200 */
.L_x_69776:
        /* <DEDUP_REMOVED lines=60> */
.L_x_69774:
[----:B------:R-:W-:Y:S05]  /*1b420*/  BSYNC.RECONVERGENT B3 ;  /* 0x0000000000037941 */ /* 0x000fea0003800200 */
.L_x_69773:
        /* <DEDUP_REMOVED lines=9> */
.L_x_69772:
[----:B------:R-:W-:Y:S05]  /*1b4c0*/  BSYNC.RECONVERGENT B2 ;  /* 0x0000000000027941 */ /* 0x000fea0003800200 */
.L_x_69771:
        /* <DEDUP_REMOVED lines=16> */
.L_x_69781:
        /* <DEDUP_REMOVED lines=13> */
.L_x_69783:
[----:B------:R-:W-:Y:S05]  /*1b6a0*/  BSYNC.RECONVERGENT B3 ;  /* 0x0000000000037941 */ /* 0x000fea0003800200 */
.L_x_69782:
        /* <DEDUP_REMOVED lines=60> */
.L_x_69780:
[----:B------:R-:W-:Y:S05]  /*1ba70*/  BSYNC.RECONVERGENT B2 ;  /* 0x0000000000027941 */ /* 0x000fea0003800200 */
.L_x_69779:
        /* <DEDUP_REMOVED lines=10> */
.L_x_69756:
        /* <DEDUP_REMOVED lines=21> */
.L_x_69788:
        /* <DEDUP_REMOVED lines=13> */
.L_x_69790:
[----:B------:R-:W-:Y:S05]  /*1bd40*/  BSYNC.RECONVERGENT B4 ;  /* 0x0000000000047941 */ /* 0x000fea0003800200 */
.L_x_69789:
        /* <DEDUP_REMOVED lines=61> */
.L_x_69787:
[----:B------:R-:W-:Y:S05]  /*1c120*/  BSYNC.RECONVERGENT B3 ;  /* 0x0000000000037941 */ /* 0x000fea0003800200 */
.L_x_69786:
        /* <DEDUP_REMOVED lines=10> */
.L_x_69785:
[----:B------:R-:W-:Y:S05]  /*1c1d0*/  BSYNC.RECONVERGENT B2 ;  /* 0x0000000000027941 */ /* 0x000fea0003800200 */
.L_x_69784:
        /* <DEDUP_REMOVED lines=17> */
.L_x_69795:
        /* <DEDUP_REMOVED lines=13> */
.L_x_69797:
[----:B------:R-:W-:Y:S05]  /*1c3c0*/  BSYNC.RECONVERGENT B4 ;  /* 0x0000000000047941 */ /* 0x000fea0003800200 */
.L_x_69796:
        /* <DEDUP_REMOVED lines=60> */
.L_x_69794:
[----:B------:R-:W-:Y:S05]  /*1c790*/  BSYNC.RECONVERGENT B3 ;  /* 0x0000000000037941 */ /* 0x000fea0003800200 */
.L_x_69793:
        /* <DEDUP_REMOVED lines=9> */
.L_x_69792:
[----:B------:R-:W-:Y:S05]  /*1c830*/  BSYNC.RECONVERGENT B2 ;  /* 0x0000000000027941 */ /* 0x000fea0003800200 */
.L_x_69791:
        /* <DEDUP_REMOVED lines=17> */
.L_x_69802:
        /* <DEDUP_REMOVED lines=13> */
.L_x_69804:
[----:B------:R-:W-:Y:S05]  /*1ca20*/  BSYNC.RECONVERGENT B4 ;  /* 0x0000000000047941 */ /* 0x000fea0003800200 */
.L_x_69803:
        /* <DEDUP_REMOVED lines=60> */
.L_x_69801:
[----:B------:R-:W-:Y:S05]  /*1cdf0*/  BSYNC.RECONVERGENT B3 ;  /* 0x0000000000037941 */ /* 0x000fea0003800200 */
.L_x_69800:
        /* <DEDUP_REMOVED lines=9> */
.L_x_69799:
[----:B------:R-:W-:Y:S05]  /*1ce90*/  BSYNC.RECONVERGENT B2 ;  /* 0x0000000000027941 */ /* 0x000fea0003800200 */
.L_x_69798:
        /* <DEDUP_REMOVED lines=16> */
.L_x_69807:
        /* <DEDUP_REMOVED lines=13> */
.L_x_69809:
[----:B------:R-:W-:Y:S05]  /*1d070*/  BSYNC.RECONVERGENT B3 ;  /* 0x0000000000037941 */ /* 0x000fea0003800200 */
.L_x_69808:
        /* <DEDUP_REMOVED lines=60> */
.L_x_69806:
[----:B------:R-:W-:Y:S05]  /*1d440*/  BSYNC.RECONVERGENT B2 ;  /* 0x0000000000027941 */ /* 0x000fea0003800200 */
.L_x_69805:
        /* <DEDUP_REMOVED lines=9> */
.L_x_69778:
[----:B------:R-:W-:Y:S05]  /*1d4e0*/  BSYNC.RECONVERGENT B0 ;  /* 0x0000000000007941 */ /* 0x000fea0003800200 */
.L_x_69755:
        /* <DEDUP_REMOVED lines=17> */
.L_x_69811:
[----:B------:R-:W-:Y:S05]  /*1d600*/  BSYNC.RECONVERGENT B0 ;  /* 0x0000000000007941 */ /* 0x000fea0003800200 */
.L_x_69810:
[----:B------:R-:W-:Y:S01]  /*1d610*/  IADD3 R19, PT, PT, R19, 0x20, RZ ;  /* 0x0000002013137810 */ /* 0x000fe20007ffe0ff */
[----:B------:R-:W-:-:S07]  /*1d620*/  VIADD R18, R18, 0x20 ;  /* 0x0000002012127836 */ /* 0x000fce0000000000 */
.L_x_69754:
[----:B------:R-:W-:Y:S05]  /*1d630*/  BSYNC.RECONVERGENT B1 ;  /* 0x0000000000017941 */ /* 0x000fea0003800200 */
.L_x_69753:
        /* <DEDUP_REMOVED lines=37> */
.L_x_69820:
        /* <DEDUP_REMOVED lines=13> */
.L_x_69822:
[----:B------:R-:W-:Y:S05]  /*1d960*/  BSYNC.RECONVERGENT B4 ;  /* 0x0000000000047941 */ /* 0x000fea0003800200 */
.L_x_69821:
        /* <DEDUP_REMOVED lines=61> */
.L_x_69819:
[----:B------:R-:W-:Y:S05]  /*1dd40*/  BSYNC.RECONVERGENT B3 ;  /* 0x0000000000037941 */ /* 0x000fea0003800200 */
.L_x_69818:
        /* <DEDUP_REMOVED lines=10> */
.L_x_69817:
[----:B------:R-:W-:Y:S05]  /*1ddf0*/  BSYNC.RECONVERGENT B2 ;  /* 0x0000000000027941 */ /* 0x000fea0003800200 */
.L_x_69816:
        /* <DEDUP_REMOVED lines=17> */
.L_x_69827:
        /* <DEDUP_REMOVED lines=13> */
.L_x_69829:
[----:B------:R-:W-:Y:S05]  /*1dfe0*/  BSYNC.RECONVERGENT B4 ;  /* 0x0000000000047941 */ /* 0x000fea0003800200 */
.L_x_69828:
        /* <DEDUP_REMOVED lines=60> */
.L_x_69826:
[----:B------:R-:W-:Y:S05]  /*1e3b0*/  BSYNC.RECONVERGENT B3 ;  /* 0x0000000000037941 */ /* 0x000fea0003800200 */
.L_x_69825:
        /* <DEDUP_REMOVED lines=9> */
.L_x_69824:
[----:B------:R-:W-:Y:S05]  /*1e450*/  BSYNC.RECONVERGENT B2 ;  /* 0x0000000000027941 */ /* 0x000fea0003800200 */
.L_x_69823:
        /* <DEDUP_REMOVED lines=17> */
.L_x_69834:
        /* <DEDUP_REMOVED lines=13> */
.L_x_69836:
[----:B------:R-:W-:Y:S05]  /*1e640*/  BSYNC.RECONVERGENT B4 ;  /* 0x0000000000047941 */ /* 0x000fea0003800200 */
.L_x_69835:
        /* <DEDUP_REMOVED lines=60> */
.L_x_69833:
[----:B------:R-:W-:Y:S05]  /*1ea10*/  BSYNC.RECONVERGENT B3 ;  /* 0x0000000000037941 */ /* 0x000fea0003800200 */
.L_x_69832:
        /* <DEDUP_REMOVED lines=9> */
.L_x_69831:
[----:B------:R-:W-:Y:S05]  /*1eab0*/  BSYNC.RECONVERGENT B2 ;  /* 0x0000000000027941 */ /* 0x000fea0003800200 */
.L_x_69830:
        /* <DEDUP_REMOVED lines=16> */
.L_x_69840:
        /* <DEDUP_REMOVED lines=13> */
.L_x_69842:
[----:B------:R-:W-:Y:S05]  /*1ec90*/  BSYNC.RECONVERGENT B3 ;  /* 0x0000000000037941 */ /* 0x000fea0003800200 */
.L_x_69841:
        /* <DEDUP_REMOVED lines=60> */
.L_x_69839:
[----:B------:R-:W-:Y:S05]  /*1f060*/  BSYNC.RECONVERGENT B2 ;  /* 0x0000000000027941 */ /* 0x000fea0003800200 */
.L_x_69838:
        /* <DEDUP_REMOVED lines=10> */
.L_x_69815:
        /* <DEDUP_REMOVED lines=21> */
.L_x_69847:
        /* <DEDUP_REMOVED lines=13> */
.L_x_69849:
[----:B------:R-:W-:Y:S05]  /*1f330*/  BSYNC.RECONVERGENT B4 ;  /* 0x0000000000047941 */ /* 0x000fea0003800200 */
.L_x_69848:
        /* <DEDUP_REMOVED lines=61> */
.L_x_69846:
[----:B------:R-:W-:Y:S05]  /*1f710*/  BSYNC.RECONVERGENT B3 ;  /* 0x0000000000037941 */ /* 0x000fea0003800200 */
.L_x_69845:
        /* <DEDUP_REMOVED lines=10> */
.L_x_69844:
[----:B------:R-:W-:Y:S05]  /*1f7c0*/  BSYNC.RECONVERGENT B2 ;  /* 0x0000000000027941 */ /* 0x000fea0003800200 */
.L_x_69843:
        /* <DEDUP_REMOVED lines=17> */
.L_x_69854:
        /* <DEDUP_REMOVED lines=13> */
.L_x_69856:
[----:B------:R-:W-:Y:S05]  /*1f9b0*/  BSYNC.RECONVERGENT B4 ;  /* 0x0000000000047941 */ /* 0x000fea0003800200 */
.L_x_69855:
        /* <DEDUP_REMOVED lines=60> */
.L_x_69853:
[----:B------:R-:W-:Y:S05]  /*1fd80*/  BSYNC.RECONVERGENT B3 ;  /* 0x0000000000037941 */ /* 0x000fea0003800200 */
.L_x_69852:
        /* <DEDUP_REMOVED lines=9> */
.L_x_69851:
[----:B------:R-:W-:Y:S05]  /*1fe20*/  BSYNC.RECONVERGENT B2 ;  /* 0x0000000000027941 */ /* 0x000fea0003800200 */
.L_x_69850:
        /* <DEDUP_REMOVED lines=17> */
.L_x_69861:
        /* <DEDUP_REMOVED lines=13> */
.L_x_69863:
[----:B------:R-:W-:Y:S05]  /*20010*/  BSYNC.RECONVERGENT B4 ;  /* 0x0000000000047941 */ /* 0x000fea0003800200 */
.L_x_69862:
        /* <DEDUP_REMOVED lines=60> */
.L_x_69860:
[----:B------:R-:W-:Y:S05]  /*203e0*/  BSYNC.RECONVERGENT B3 ;  /* 0x0000000000037941 */ /* 0x000fea0003800200 */
.L_x_69859:
        /* <DEDUP_REMOVED lines=9> */
.L_x_69858:
[----:B------:R-:W-:Y:S05]  /*20480*/  BSYNC.RECONVERGENT B2 ;  /* 0x0000000000027941 */ /* 0x000fea0003800200 */
.L_x_69857:
        /* <DEDUP_REMOVED lines=16> */
.L_x_69866:
        /* <DEDUP_REMOVED lines=13> */
.L_x_69868:
[----:B------:R-:W-:Y:S05]  /*20660*/  BSYNC.RECONVERGENT B3 ;  /* 0x0000000000037941 */ /* 0x000fea0003800200 */
.L_x_69867:
        /* <DEDUP_REMOVED lines=60> */
.L_x_69865:
[----:B------:R-:W-:Y:S05]  /*20a30*/  BSYNC.RECONVERGENT B2 ;  /* 0x0000000000027941 */ /* 0x000fea0003800200 */
.L_x_69864:
        /* <DEDUP_REMOVED lines=9> */
.L_x_69837:
[----:B------:R-:W-:Y:S05]  /*20ad0*/  BSYNC.RECONVERGENT B0 ;  /* 0x0000000000007941 */ /* 0x000fea0003800200 */
.L_x_69814:
        /* <DEDUP_REMOVED lines=17> */
.L_x_69870:
[----:B------:R-:W-:Y:S05]  /*20bf0*/  BSYNC.RECONVERGENT B0 ;  /* 0x0000000000007941 */ /* 0x000fea0003800200 */
.L_x_69869:
[----:B------:R-:W-:Y:S01]  /*20c00*/  VIADD R19, R19, 0x20 ;  /* 0x0000002013137836 */ /* 0x000fe20000000000 */
[----:B------:R-:W-:-:S07]  /*20c10*/  IADD3 R18, PT, PT, R18, 0x20, RZ ;  /* 0x0000002012127810 */ /* 0x000fce0007ffe0ff */
.L_x_69813:
[----:B------:R-:W-:Y:S05]  /*20c20*/  BSYNC.RECONVERGENT B1 ;  /* 0x0000000000017941 */ /* 0x000fea0003800200 */
.L_x_69812:
        /* <DEDUP_REMOVED lines=37> */
.L_x_69879:
        /* <DEDUP_REMOVED lines=13> */
.L_x_69881:
[----:B------:R-:W-:Y:S05]  /*20f50*/  BSYNC.RECONVERGENT B4 ;  /* 0x0000000000047941 */ /* 0x000fea0003800200 */
.L_x_69880:
        /* <DEDUP_REMOVED lines=61> */
.L_x_69878:
[----:B------:R-:W-:Y:S05]  /*21330*/  BSYNC.RECONVERGENT B3 ;  /* 0x0000000000037941 */ /* 0x000fea0003800200 */
.L_x_69877:
        /* <DEDUP_REMOVED lines=10> */
.L_x_69876:
[----:B------:R-:W-:Y:S05]  /*213e0*/  BSYNC.RECONVERGENT B2 ;  /* 0x0000000000027941 */ /* 0x000fea0003800200 */
.L_x_69875:
        /* <DEDUP_REMOVED lines=17> */
.L_x_69886:
        /* <DEDUP_REMOVED lines=13> */
.L_x_69888:
[----:B------:R-:W-:Y:S05]  /*215d0*/  BSYNC.RECONVERGENT B4 ;  /* 0x0000000000047941 */ /* 0x000fea0003800200 */
.L_x_69887:
        /* <DEDUP_REMOVED lines=60> */
.L_x_69885:
[----:B------:R-:W-:Y:S05]  /*219a0*/  BSYNC.RECONVERGENT B3 ;  /* 0x0000000000037941 */ /* 0x000fea0003800200 */
.L_x_69884:
        /* <DEDUP_REMOVED lines=9> */
.L_x_69883:
[----:B------:R-:W-:Y:S05]  /*21a40*/  BSYNC.RECONVERGENT B2 ;  /* 0x0000000000027941 */ /* 0x000fea0003800200 */
.L_x_69882:
        /* <DEDUP_REMOVED lines=17> */
.L_x_69893:
        /* <DEDUP_REMOVED lines=13> */
.L_x_69895:
[----:B------:R-:W-:Y:S05]  /*21c30*/  BSYNC.RECONVERGENT B4 ;  /* 0x0000000000047941 */ /* 0x000fea0003800200 */
.L_x_69894:
        /* <DEDUP_REMOVED lines=60> */
.L_x_69892:
[----:B------:R-:W-:Y:S05]  /*22000*/  BSYNC.RECONVERGENT B3 ;  /* 0x0000000000037941 */ /* 0x000fea0003800200 */
.L_x_69891:
        /* <DEDUP_REMOVED lines=9> */
.L_x_69890:
[----:B------:R-:W-:Y:S05]  /*220a0*/  BSYNC.RECONVERGENT B2 ;  /* 0x0000000000027941 */ /* 0x000fea0003800200 */
.L_x_69889:
        /* <DEDUP_REMOVED lines=16> */
.L_x_69899:
        /* <DEDUP_REMOVED lines=13> */
.L_x_69901:
[----:B------:R-:W-:Y:S05]  /*22280*/  BSYNC.RECONVERGENT B3 ;  /* 0x0000000000037941 */ /* 0x000fea0003800200 */
.L_x_69900:
        /* <DEDUP_REMOVED lines=60> */
.L_x_69898:
[----:B------:R-:W-:Y:S05]  /*22650*/  BSYNC.RECONVERGENT B2 ;  /* 0x0000000000027941 */ /* 0x000fea0003800200 */
.L_x_69897:
        /* <DEDUP_REMOVED lines=10> */
.L_x_69874:
        /* <DEDUP_REMOVED lines=21> */
.L_x_69906:
        /* <DEDUP_REMOVED lines=13> */
.L_x_69908:
[----:B------:R-:W-:Y:S05]  /*22920*/  BSYNC.RECONVERGENT B4 ;  /* 0x0000000000047941 */ /* 0x000fea0003800200 */
.L_x_69907:
        /* <DEDUP_REMOVED lines=61> */
.L_x_69905:
[----:B------:R-:W-:Y:S05]  /*22d00*/  BSYNC.RECONVERGENT B3 ;  /* 0x0000000000037941 */ /* 0x000fea0003800200 */
.L_x_69904:
        /* <DEDUP_REMOVED lines=10> */
.L_x_69903:
[----:B------:R-:W-:Y:S05]  /*22db0*/  BSYNC.RECONVERGENT B2 ;  /* 0x0000000000027941 */ /* 0x000fea0003800200 */
.L_x_69902:
        /* <DEDUP_REMOVED lines=17> */
.L_x_69913:
        /* <DEDUP_REMOVED lines=13> */
.L_x_69915:
[----:B------:R-:W-:Y:S05]  /*22fa0*/  BSYNC.RECONVERGENT B4 ;  /* 0x0000000000047941 */ /* 0x000fea0003800200 */
.L_x_69914:
        /* <DEDUP_REMOVED lines=60> */
.L_x_69912:
[----:B------:R-:W-:Y:S05]  /*23370*/  BSYNC.RECONVERGENT B3 ;  /* 0x0000000000037941 */ /* 0x000fea0003800200 */
.L_x_69911:
        /* <DEDUP_REMOVED lines=9> */
.L_x_69910:
[----:B------:R-:W-:Y:S05]  /*23410*/  BSYNC.RECONVERGENT B2 ;  /* 0x0000000000027941 */ /* 0x000fea0003800200 */
.L_x_69909:
        /* <DEDUP_REMOVED lines=17> */
.L_x_69920:
        /* <DEDUP_REMOVED lines=13> */
.L_x_69922:
[----:B------:R-:W-:Y:S05]  /*23600*/  BSYNC.RECONVERGENT B4 ;  /* 0x0000000000047941 */ /* 0x000fea0003800200 */
.L_x_69921:
        /* <DEDUP_REMOVED lines=60> */
.L_x_69919:
[----:B------:R-:W-:Y:S05]  /*239d0*/  BSYNC.RECONVERGENT B3 ;  /* 0x0000000000037941 */ /* 0x000fea0003800200 */
.L_x_69918:
        /* <DEDUP_REMOVED lines=9> */
.L_x_69917:
[----:B------:R-:W-:Y:S05]  /*23a70*/  BSYNC.RECONVERGENT B2 ;  /* 0x0000000000027941 */ /* 0x000fea0003800200 */
.L_x_69916:
        /* <DEDUP_REMOVED lines=16> */
.L_x_69925:
        /* <DEDUP_REMOVED lines=13> */
.L_x_69927:
[----:B------:R-:W-:Y:S05]  /*23c50*/  BSYNC.RECONVERGENT B3 ;  /* 0x0000000000037941 */ /* 0x000fea0003800200 */
.L_x_69926:
        /* <DEDUP_REMOVED lines=60> */
.L_x_69924:
[----:B------:R-:W-:Y:S05]  /*24020*/  BSYNC.RECONVERGENT B2 ;  /* 0x0000000000027941 */ /* 0x000fea0003800200 */
.L_x_69923:
        /* <DEDUP_REMOVED lines=9> */
.L_x_69896:
[----:B------:R-:W-:Y:S05]  /*240c0*/  BSYNC.RECONVERGENT B0 ;  /* 0x0000000000007941 */ /* 0x000fea0003800200 */
.L_x_69873:
        /* <DEDUP_REMOVED lines=17> */
.L_x_69929:
[----:B------:R-:W-:Y:S05]  /*241e0*/  BSYNC.RECONVERGENT B0 ;  /* 0x0000000000007941 */ /* 0x000fea0003800200 */
.L_x_69928:
[----:B------:R-:W-:Y:S01]  /*241f0*/  IADD3 R19, PT, PT, R19, 0x20, RZ ;  /* 0x0000002013137810 */ /* 0x000fe20007ffe0ff */
[----:B------:R-:W-:-:S07]  /*24200*/  VIADD R18, R18, 0x20 ;  /* 0x0000002012127836 */ /* 0x000fce0000000000 */
.L_x_69872:
[----:B------:R-:W-:Y:S05]  /*24210*/  BSYNC.RECONVERGENT B1 ;  /* 0x0000000000017941 */ /* 0x000fea0003800200 */
.L_x_69871:
        /* <DEDUP_REMOVED lines=37> */
.L_x_69938:
        /* <DEDUP_REMOVED lines=13> */
.L_x_69940:
[----:B------:R-:W-:Y:S05]  /*24540*/  BSYNC.RECONVERGENT B4 ;  /* 0x0000000000047941 */ /* 0x000fea0003800200 */
.L_x_69939:
        /* <DEDUP_REMOVED lines=61> */
.L_x_69937:
[----:B------:R-:W-:Y:S05]  /*24920*/  BSYNC.RECONVERGENT B3 ;  /* 0x0000000000037941 */ /* 0x000fea0003800200 */
.L_x_69936:
        /* <DEDUP_REMOVED lines=10> */
.L_x_69935:
[----:B------:R-:W-:Y:S05]  /*249d0*/  BSYNC.RECONVERGENT B2 ;  /* 0x0000000000027941 */ /* 0x000fea0003800200 */
.L_x_69934:
        /* <DEDUP_REMOVED lines=17> */
.L_x_69945:
        /* <DEDUP_REMOVED lines=13> */
.L_x_69947:
[----:B------:R-:W-:Y:S05]  /*24bc0*/  BSYNC.RECONVERGENT B4 ;  /* 0x0000000000047941 */ /* 0x000fea0003800200 */
.L_x_69946:
        /* <DEDUP_REMOVED lines=60> */
.L_x_69944:
[----:B------:R-:W-:Y:S05]  /*24f90*/  BSYNC.RECONVERGENT B3 ;  /* 0x0000000000037941 */ /* 0x000fea0003800200 */
.L_x_69943:
        /* <DEDUP_REMOVED lines=9> */
.L_x_69942:
[----:B------:R-:W-:Y:S05]  /*25030*/  BSYNC.RECONVERGENT B2 ;  /* 0x0000000000027941 */ /* 0x000fea0003800200 */
.L_x_69941:
        /* <DEDUP_REMOVED lines=17> */
.L_x_69952:
        /* <DEDUP_REMOVED lines=13> */
.L_x_69954:
[----:B------:R-:W-:Y:S05]  /*25220*/  BSYNC.RECONVERGENT B4 ;  /* 0x0000000000047941 */ /* 0x000fea0003800200 */
.L_x_69953:
        /* <DEDUP_REMOVED lines=60> */
.L_x_69951:
[----:B------:R-:W-:Y:S05]  /*255f0*/  BSYNC.RECONVERGENT B3 ;  /* 0x0000000000037941 */ /* 0x000fea0003800200 */
.L_x_69950:
        /* <DEDUP_REMOVED lines=9> */
.L_x_69949:
[----:B------:R-:W-:Y:S05]  /*25690*/  BSYNC.RECONVERGENT B2 ;  /* 0x0000000000027941 */ /* 0x000fea0003800200 */
.L_x_69948:
        /* <DEDUP_REMOVED lines=16> */
.L_x_69958:
        /* <DEDUP_REMOVED lines=13> */
.L_x_69960:
[----:B------:R-:W-:Y:S05]  /*25870*/  BSYNC.RECONVERGENT B3 ;  /* 0x0000000000037941 */ /* 0x000fea0003800200 */
.L_x_69959:
        /* <DEDUP_REMOVED lines=60> */
.L_x_69957:
[----:B------:R-:W-:Y:S05]  /*25c40*/  BSYNC.RECONVERGENT B2 ;  /* 0x0000000000027941 */ /* 0x000fea0003800200 */
.L_x_69956:
        /* <DEDUP_REMOVED lines=10> */
.L_x_69933:
        /* <DEDUP_REMOVED lines=21> */
.L_x_69965:
        /* <DEDUP_REMOVED lines=13> */
.L_x_69967:
[----:B------:R-:W-:Y:S05]  /*25f10*/  BSYNC.RECONVERGENT B4 ;  /* 0x0000000000047941 */ /* 0x000fea0003800200 */
.L_x_69966:
        /* <DEDUP_REMOVED lines=61> */
.L_x_69964:
[----:B------:R-:W-:Y:S05]  /*262f0*/  BSYNC.RECONVERGENT B3 ;  /* 0x0000000000037941 */ /* 0x000fea0003800200 */
.L_x_69963:
        /* <DEDUP_REMOVED lines=10> */
.L_x_69962:
[----:B------:R-:W-:Y:S05]  /*263a0*/  BSYNC.RECONVERGENT B2 ;  /* 0x0000000000027941 */ /* 0x000fea0003800200 */
.L_x_69961:
        /* <DEDUP_REMOVED lines=17> */
.L_x_69972:
        /* <DEDUP_REMOVED lines=13> */
.L_x_69974:
[----:B------:R-:W-:Y:S05]  /*26590*/  BSYNC.RECONVERGENT B4 ;  /* 0x0000000000047941 */ /* 0x000fea0003800200 */
.L_x_69973:
        /* <DEDUP_REMOVED lines=60> */
.L_x_69971:
[----:B------:R-:W-:Y:S05]  /*26960*/  BSYNC.RECONVERGENT B3 ;  /* 0x0000000000037941 */ /* 0x000fea0003800200 */
.L_x_69970:
        /* <DEDUP_REMOVED lines=9> */
.L_x_69969:
[----:B------:R-:W-:Y:S05]  /*26a00*/  BSYNC.RECONVERGENT B2 ;  /* 0x0000000000027941 */ /* 0x000fea0003800200 */
.L_x_69968:
        /* <DEDUP_REMOVED lines=17> */
.L_x_69979:
        /* <DEDUP_REMOVED lines=13> */
.L_x_69981:
[----:B------:R-:W-:Y:S05]  /*26bf0*/  BSYNC.RECONVERGENT B4 ;  /* 0x0000000000047941 */ /* 0x000fea0003800200 */
.L_x_69980:
        /* <DEDUP_REMOVED lines=60> */
.L_x_69978:
[----:B------:R-:W-:Y:S05]  /*26fc0*/  BSYNC.RECONVERGENT B3 ;  /* 0x0000000000037941 */ /* 0x000fea0003800200 */
.L_x_69977:
        /* <DEDUP_REMOVED lines=9> */
.L_x_69976:
[----:B------:R-:W-:Y:S05]  /*27060*/  BSYNC.RECONVERGENT B2 ;  /* 0x0000000000027941 */ /* 0x000fea0003800200 */
.L_x_69975:
        /* <DEDUP_REMOVED lines=16> */
.L_x_69984:
        /* <DEDUP_REMOVED lines=13> */
.L_x_69986:
[----:B------:R-:W-:Y:S05]  /*27240*/  BSYNC.RECONVERGENT B3 ;  /* 0x0000000000037941 */ /* 0x000fea0003800200 */
.L_x_69985:
        /* <DEDUP_REMOVED lines=60> */
.L_x_69983:
[----:B------:R-:W-:Y:S05]  /*27610*/  BSYNC.RECONVERGENT B2 ;  /* 0x0000000000027941 */ /* 0x000fea0003800200 */
.L_x_69982:
        /* <DEDUP_REMOVED lines=9> */
.L_x_69955:
[----:B------:R-:W-:Y:S05]  /*276b0*/  BSYNC.RECONVERGENT B0 ;  /* 0x0000000000007941 */ /* 0x000fea0003800200 */
.L_x_69932:
        /* <DEDUP_REMOVED lines=17> */
.L_x_69988:
[----:B------:R-:W-:Y:S05]  /*277d0*/  BSYNC.RECONVERGENT B0 ;  /* 0x0000000000007941 */ /* 0x000fea0003800200 */
.L_x_69987:
[----:B------:R-:W-:Y:S01]  /*277e0*/  VIADD R19, R19, 0x20 ;  /* 0x0000002013137836 */ /* 0x000fe20000000000 */
[----:B------:R-:W-:-:S07]  /*277f0*/  IADD3 R18, PT, PT, R18, 0x20, RZ ;  /* 0x0000002012127810 */ /* 0x000fce0007ffe0ff */
.L_x_69931:
[----:B------:R-:W-:Y:S05]  /*27800*/  BSYNC.RECONVERGENT B1 ;  /* 0x0000000000017941 */ /* 0x000fea0003800200 */
.L_x_69930:
        /* <DEDUP_REMOVED lines=37> */
.L_x_69997:
        /* <DEDUP_REMOVED lines=13> */
.L_x_69999:
[----:B------:R-:W-:Y:S05]  /*27b30*/  BSYNC.RECONVERGENT B4 ;  /* 0x0000000000047941 */ /* 0x000fea0003800200 */
.L_x_69998:
        /* <DEDUP_REMOVED lines=61> */
.L_x_69996:
[----:B------:R-:W-:Y:S05]  /*27f10*/  BSYNC.RECONVERGENT B3 ;  /* 0x0000000000037941 */ /* 0x000fea0003800200 */
.L_x_69995:
        /* <DEDUP_REMOVED lines=10> */
.L_x_69994:
[----:B------:R-:W-:Y:S05]  /*27fc0*/  BSYNC.RECONVERGENT B2 ;  /* 0x0000000000027941 */ /* 0x000fea0003800200 */
.L_x_69993:
        /* <DEDUP_REMOVED lines=17> */
.L_x_70004:
        /* <DEDUP_REMOVED lines=13> */
.L_x_70006:
[----:B------:R-:W-:Y:S05]  /*281b0*/  BSYNC.RECONVERGENT B4 ;  /* 0x0000000000047941 */ /* 0x000fea0003800200 */
.L_x_70005:
        /* <DEDUP_REMOVED lines=60> */
.L_x_70003:
[----:B------:R-:W-:Y:S05]  /*28580*/  BSYNC.RECONVERGENT B3 ;  /* 0x0000000000037941 */ /* 0x000fea0003800200 */
.L_x_70002:
        /* <DEDUP_REMOVED lines=9> */
.L_x_70001:
[----:B------:R-:W-:Y:S05]  /*28620*/  BSYNC.RECONVERGENT B2 ;  /* 0x0000000000027941 */ /* 0x000fea0003800200 */
.L_x_70000:
        /* <DEDUP_REMOVED lines=17> */
.L_x_70011:
        /* <DEDUP_REMOVED lines=13> */
.L_x_70013:
[----:B------:R-:W-:Y:S05]  /*28810*/  BSYNC.RECONVERGENT B4 ;  /* 0x0000000000047941 */ /* 0x000fea0003800200 */
.L_x_70012:
        /* <DEDUP_REMOVED lines=60> */
.L_x_70010:
[----:B------:R-:W-:Y:S05]  /*28be0*/  BSYNC.RECONVERGENT B3 ;  /* 0x0000000000037941 */ /* 0x000fea0003800200 */
.L_x_70009:
        /* <DEDUP_REMOVED lines=9> */
.L_x_70008:
[----:B------:R-:W-:Y:S05]  /*28c80*/  BSYNC.RECONVERGENT B2 ;  /* 0x0000000000027941 */ /* 0x000fea0003800200 */
.L_x_70007:
        /* <DEDUP_REMOVED lines=16> */
.L_x_70017:
        /* <DEDUP_REMOVED lines=13> */
.L_x_70019:
[----:B------:R-:W-:Y:S05]  /*28e60*/  BSYNC.RECONVERGENT B3 ;  /* 0x0000000000037941 */ /* 0x000fea0003800200 */
.L_x_70018:
        /* <DEDUP_REMOVED lines=60> */
.L_x_70016:
[----:B------:R-:W-:Y:S05]  /*29230*/  BSYNC.RECONVERGENT B2 ;  /* 0x0000000000027941 */ /* 0x000fea0003800200 */
.L_x_70015:
        /* <DEDUP_REMOVED lines=10> */
.L_x_69992:
        /* <DEDUP_REMOVED lines=21> */
.L_x_70024:
        /* <DEDUP_REMOVED lines=13> */
.L_x_70026:
[----:B------:R-:W-:Y:S05]  /*29500*/  BSYNC.RECONVERGENT B4 ;  /* 0x0000000000047941 */ /* 0x000fea0003800200 */
.L_x_70025:
        /* <DEDUP_REMOVED lines=61> */
.L_x_70023:
[----:B------:R-:W-:Y:S05]  /*298e0*/  BSYNC.RECONVERGENT B3 ;  /* 0x0000000000037941 */ /* 0x000fea0003800200 */
.L_x_70022:
        /* <DEDUP_REMOVED lines=10> */
.L_x_70021:
[----:B------:R-:W-:Y:S05]  /*29990*/  BSYNC.RECONVERGENT B2 ;  /* 0x0000000000027941 */ /* 0x000fea0003800200 */
.L_x_70020:
        /* <DEDUP_REMOVED lines=17> */
.L_x_70031:
        /* <DEDUP_REMOVED lines=13> */
.L_x_70033:
[----:B------:R-:W-:Y:S05]  /*29b80*/  BSYNC.RECONVERGENT B4 ;  /* 0x0000000000047941 */ /* 0x000fea0003800200 */
.L_x_70032:
        /* <DEDUP_REMOVED lines=60> */
.L_x_70030:
[----:B------:R-:W-:Y:S05]  /*29f50*/  BSYNC.RECONVERGENT B3 ;  /* 0x0000000000037941 */ /* 0x000fea0003800200 */
.L_x_70029:
        /* <DEDUP_REMOVED lines=9> */
.L_x_70028:
[----:B------:R-:W-:Y:S05]  /*29ff0*/  BSYNC.RECONVERGENT B2 ;  /* 0x0000000000027941 */ /* 0x000fea0003800200 */
.L_x_70027:
        /* <DEDUP_REMOVED lines=17> */
.L_x_70038:
        /* <DEDUP_REMOVED lines=13> */
.L_x_70040:
[----:B------:R-:W-:Y:S05]  /*2a1e0*/  BSYNC.RECONVERGENT B4 ;  /* 0x0000000000047941 */ /* 0x000fea0003800200 */
.L_x_70039:
        /* <DEDUP_REMOVED lines=60> */
.L_x_70037:
[----:B------:R-:W-:Y:S05]  /*2a5b0*/  BSYNC.RECONVERGENT B3 ;  /* 0x0000000000037941 */ /* 0x000fea0003800200 */
.L_x_70036:
        /* <DEDUP_REMOVED lines=9> */
.L_x_70035:
[----:B------:R-:W-:Y:S05]  /*2a650*/  BSYNC.RECONVERGENT B2 ;  /* 0x0000000000027941 */ /* 0x000fea0003800200 */
.L_x_70034:
        /* <DEDUP_REMOVED lines=16> */
.L_x_70043:
        /* <DEDUP_REMOVED lines=13> */
.L_x_70045:
[----:B------:R-:W-:Y:S05]  /*2a830*/  BSYNC.RECONVERGENT B3 ;  /* 0x0000000000037941 */ /* 0x000fea0003800200 */
.L_x_70044:
        /* <DEDUP_REMOVED lines=60> */
.L_x_70042:
[----:B------:R-:W-:Y:S05]  /*2ac00*/  BSYNC.RECONVERGENT B2 ;  /* 0x0000000000027941 */ /* 0x000fea0003800200 */
.L_x_70041:
        /* <DEDUP_REMOVED lines=9> */
.L_x_70014:
[----:B------:R-:W-:Y:S05]  /*2aca0*/  BSYNC.RECONVERGENT B0 ;  /* 0x0000000000007941 */ /* 0x000fea0003800200 */
.L_x_69991:
        /* <DEDUP_REMOVED lines=17> */
.L_x_70047:
[----:B------:R-:W-:Y:S05]  /*2adc0*/  BSYNC.RECONVERGENT B0 ;  /* 0x0000000000007941 */ /* 0x000fea0003800200 */
.L_x_70046:
[----:B------:R-:W-:Y:S01]  /*2add0*/  IADD3 R19, PT, PT, R19, 0x20, RZ ;  /* 0x0000002013137810 */ /* 0x000fe20007ffe0ff */
[----:B------:R-:W-:-:S07]  /*2ade0*/  VIADD R18, R18, 0x20 ;  /* 0x0000002012127836 */ /* 0x000fce0000000000 */
.L_x_69990:
[----:B------:R-:W-:Y:S05]  /*2adf0*/  BSYNC.RECONVERGENT B1 ;  /* 0x0000000000017941 */ /* 0x000fea0003800200 */
.L_x_69989:
        /* <DEDUP_REMOVED lines=37> */
.L_x_70056:
        /* <DEDUP_REMOVED lines=13> */
.L_x_70058:
[----:B------:R-:W-:Y:S05]  /*2b120*/  BSYNC.RECONVERGENT B4 ;  /* 0x0000000000047941 */ /* 0x000fea0003800200 */
.L_x_70057:
        /* <DEDUP_REMOVED lines=61> */
.L_x_70055:
[----:B------:R-:W-:Y:S05]  /*2b500*/  BSYNC.RECONVERGENT B3 ;  /* 0x0000000000037941 */ /* 0x000fea0003800200 */
.L_x_70054:
        /* <DEDUP_REMOVED lines=10> */
.L_x_70053:
[----:B------:R-:W-:Y:S05]  /*2b5b0*/  BSYNC.RECONVERGENT B2 ;  /* 0x0000000000027941 */ /* 0x000fea0003800200 */
.L_x_70052:
        /* <DEDUP_REMOVED lines=17> */
.L_x_70063:
        /* <DEDUP_REMOVED lines=13> */
.L_x_70065:
[----:B------:R-:W-:Y:S05]  /*2b7a0*/  BSYNC.RECONVERGENT B4 ;  /* 0x0000000000047941 */ /* 0x000fea0003800200 */
.L_x_70064:
        /* <DEDUP_REMOVED lines=60> */
.L_x_70062:
[----:B------:R-:W-:Y:S05]  /*2bb70*/  BSYNC.RECONVERGENT B3 ;  /* 0x0000000000037941 */ /* 0x000fea0003800200 */
.L_x_70061:
        /* <DEDUP_REMOVED lines=9> */
.L_x_70060:
[----:B------:R-:W-:Y:S05]  /*2bc10*/  BSYNC.RECONVERGENT B2 ;  /* 0x0000000000027941 */ /* 0x000fea0003800200 */
.L_x_70059:
        /* <DEDUP_REMOVED lines=17> */
.L_x_70070:
        /* <DEDUP_REMOVED lines=13> */
.L_x_70072:
[----:B------:R-:W-:Y:S05]  /*2be00*/  BSYNC.RECONVERGENT B4 ;  /* 0x0000000000047941 */ /* 0x000fea0003800200 */
.L_x_70071:
        /* <DEDUP_REMOVED lines=60> */
.L_x_70069:
[----:B------:R-:W-:Y:S05]  /*2c1d0*/  BSYNC.RECONVERGENT B3 ;  /* 0x0000000000037941 */ /* 0x000fea0003800200 */
.L_x_70068:
        /* <DEDUP_REMOVED lines=9> */
.L_x_70067:
[----:B------:R-:W-:Y:S05]  /*2c270*/  BSYNC.RECONVERGENT B2 ;  /* 0x0000000000027941 */ /* 0x000fea0003800200 */
.L_x_70066:
        /* <DEDUP_REMOVED lines=16> */
.L_x_70076:
        /* <DEDUP_REMOVED lines=13> */
.L_x_70078:
[----:B------:R-:W-:Y:S05]  /*2c450*/  BSYNC.RECONVERGENT B3 ;  /* 0x0000000000037941 */ /* 0x000fea0003800200 */
.L_x_70077:
        /* <DEDUP_REMOVED lines=60> */
.L_x_70075:
[----:B------:R-:W-:Y:S05]  /*2c820*/  BSYNC.RECONVERGENT B2 ;  /* 0x0000000000027941 */ /* 0x000fea0003800200 */
.L_x_70074:
        /* <DEDUP_REMOVED lines=10> */
.L_x_70051:
        /* <DEDUP_REMOVED lines=21> */
.L_x_70083:
        /* <DEDUP_REMOVED lines=13> */
.L_x_70085:
[----:B------:R-:W-:Y:S05]  /*2caf0*/  BSYNC.RECONVERGENT B4 ;  /* 0x0000000000047941 */ /* 0x000fea0003800200 */
.L_x_70084:
        /* <DEDUP_REMOVED lines=61> */
.L_x_70082:
[----:B------:R-:W-:Y:S05]  /*2ced0*/  BSYNC.RECONVERGENT B3 ;  /* 0x0000000000037941 */ /* 0x000fea0003800200 */
.L_x_70081:
        /* <DEDUP_REMOVED lines=10> */
.L_x_70080:
[----:B------:R-:W-:Y:S05]  /*2cf80*/  BSYNC.RECONVERGENT B2 ;  /* 0x0000000000027941 */ /* 0x000fea0003800200 */
.L_x_70079:
        /* <DEDUP_REMOVED lines=17> */
.L_x_70090:
        /* <DEDUP_REMOVED lines=13> */
.L_x_70092:
[----:B------:R-:W-:Y:S05]  /*2d170*/  BSYNC.RECONVERGENT B4 ;  /* 0x0000000000047941 */ /* 0x000fea0003800200 */
.L_x_70091:
        /* <DEDUP_REMOVED lines=60> */
.L_x_70089:
[----:B------:R-:W-:Y:S05]  /*2d540*/  BSYNC.RECONVERGENT B3 ;  /* 0x0000000000037941 */ /* 0x000fea0003800200 */
.L_x_70088:
        /* <DEDUP_REMOVED lines=9> */
.L_x_70087:
[----:B------:R-:W-:Y:S05]  /*2d5e0*/  BSYNC.RECONVERGENT B2 ;  /* 0x0000000000027941 */ /* 0x000fea0003800200 */
.L_x_70086:
        /* <DEDUP_REMOVED lines=17> */
.L_x_70097:
        /* <DEDUP_REMOVED lines=13> */
.L_x_70099:
[----:B------:R-:W-:Y:S05]  /*2d7d0*/  BSYNC.RECONVERGENT B4 ;  /* 0x0000000000047941 */ /* 0x000fea0003800200 */
.L_x_70098:
        /* <DEDUP_REMOVED lines=60> */
.L_x_70096:
[----:B------:R-:W-:Y:S05]  /*2dba0*/  BSYNC.RECONVERGENT B3 ;  /* 0x0000000000037941 */ /* 0x000fea0003800200 */
.L_x_70095:
        /* <DEDUP_REMOVED lines=9> */
.L_x_70094:
[----:B------:R-:W-:Y:S05]  /*2dc40*/  BSYNC.RECONVERGENT B2 ;  /* 0x0000000000027941 */ /* 0x000fea0003800200 */
.L_x_70093:
        /* <DEDUP_REMOVED lines=16> */
.L_x_70102:
        /* <DEDUP_REMOVED lines=13> */
.L_x_70104:
[----:B------:R-:W-:Y:S05]  /*2de20*/  BSYNC.RECONVERGENT B3 ;  /* 0x0000000000037941 */ /* 0x000fea0003800200 */
.L_x_70103:
        /* <DEDUP_REMOVED lines=60> */
.L_x_70101:
[----:B------:R-:W-:Y:S05]  /*2e1f0*/  BSYNC.RECONVERGENT B2 ;  /* 0x0000000000027941 */ /* 0x000fea0003800200 */
.L_x_70100:
        /* <DEDUP_REMOVED lines=9> */
.L_x_70073:
[----:B------:R-:W-:Y:S05]  /*2e290*/  BSYNC.RECONVERGENT B0 ;  /* 0x0000000000007941 */ /* 0x000fea0003800200 */
.L_x_70050:
        /* <DEDUP_REMOVED lines=17> */
.L_x_70106:
[----:B------:R-:W-:Y:S05]  /*2e3b0*/  BSYNC.RECONVERGENT B0 ;  /* 0x0000000000007941 */ /* 0x000fea0003800200 */
.L_x_70105:
[----:B------:R-:W-:Y:S01]  /*2e3c0*/  VIADD R19, R19, 0x20 ;  /* 0x0000002013137836 */ /* 0x000fe20000000000 */
[----:B------:R-:W-:-:S07]  /*2e3d0*/  IADD3 R18, PT, PT, R18, 0x20, RZ ;  /* 0x0000002012127810 */ /* 0x000fce0007ffe0ff */
.L_x_70049:
[----:B------:R-:W-:Y:S05]  /*2e3e0*/  BSYNC.RECONVERGENT B1 ;  /* 0x0000000000017941 */ /* 0x000fea0003800200 */
.L_x_70048:
        /* <DEDUP_REMOVED lines=37> */
.L_x_70115:
        /* <DEDUP_REMOVED lines=13> */
.L_x_70117:
[----:B------:R-:W-:Y:S05]  /*2e710*/  BSYNC.RECONVERGENT B4 ;  /* 0x0000000000047941 */ /* 0x000fea0003800200 */
.L_x_70116:
        /* <DEDUP_REMOVED lines=61> */
.L_x_70114:
[----:B------:R-:W-:Y:S05]  /*2eaf0*/  BSYNC.RECONVERGENT B3 ;  /* 0x0000000000037941 */ /* 0x000fea0003800200 */
.L_x_70113:
        /* <DEDUP_REMOVED lines=10> */
.L_x_70112:
[----:B------:R-:W-:Y:S05]  /*2eba0*/  BSYNC.RECONVERGENT B2 ;  /* 0x0000000000027941 */ /* 0x000fea0003800200 */
.L_x_70111:
        /* <DEDUP_REMOVED lines=17> */
.L_x_70122:
        /* <DEDUP_REMOVED lines=13> */
.L_x_70124:
[----:B------:R-:W-:Y:S05]  /*2ed90*/  BSYNC.RECONVERGENT B4 ;  /* 0x0000000000047941 */ /* 0x000fea0003800200 */
.L_x_70123:
        /* <DEDUP_REMOVED lines=60> */
.L_x_70121:
[----:B------:R-:W-:Y:S05]  /*2f160*/  BSYNC.RECONVERGENT B3 ;  /* 0x0000000000037941 */ /* 0x000fea0003800200 */
.L_x_70120:
        /* <DEDUP_REMOVED lines=9> */
.L_x_70119:
[----:B------:R-:W-:Y:S05]  /*2f200*/  BSYNC.RECONVERGENT B2 ;  /* 0x0000000000027941 */ /* 0x000fea0003800200 */
.L_x_70118:
        /* <DEDUP_REMOVED lines=17> */
.L_x_70129:
        /* <DEDUP_REMOVED lines=13> */
.L_x_70131:
[----:B------:R-:W-:Y:S05]  /*2f3f0*/  BSYNC.RECONVERGENT B4 ;  /* 0x0000000000047941 */ /* 0x000fea0003800200 */
.L_x_70130:
        /* <DEDUP_REMOVED lines=60> */
.L_x_70128:
[----:B------:R-:W-:Y:S05]  /*2f7c0*/  BSYNC.RECONVERGENT B3 ;  /* 0x0000000000037941 */ /* 0x000fea0003800200 */
.L_x_70127:
        /* <DEDUP_REMOVED lines=9> */
.L_x_70126:
[----:B------:R-:W-:Y:S05]  /*2f860*/  BSYNC.RECONVERGENT B2 ;  /* 0x0000000000027941 */ /* 0x000fea0003800200 */
.L_x_70125:
        /* <DEDUP_REMOVED lines=16> */
.L_x_70135:
        /* <DEDUP_REMOVED lines=13> */
.L_x_70137:
[----:B------:R-:W-:Y:S05]  /*2fa40*/  BSYNC.RECONVERGENT B3 ;  /* 0x0000000000037941 */ /* 0x000fea0003800200 */
.L_x_70136:
        /* <DEDUP_REMOVED lines=60> */
.L_x_70134:
[----:B------:R-:W-:Y:S05]  /*2fe10*/  BSYNC.RECONVERGENT B2 ;  /* 0x0000000000027941 */ /* 0x000fea0003800200 */
.L_x_70133:
        /* <DEDUP_REMOVED lines=10> */
.L_x_70110:
        /* <DEDUP_REMOVED lines=21> */
.L_x_70142:
        /* <DEDUP_REMOVED lines=13> */
.L_x_70144:
[----:B------:R-:W-:Y:S05]  /*300e0*/  BSYNC.RECONVERGENT B4 ;  /* 0x0000000000047941 */ /* 0x000fea0003800200 */
.L_x_70143:
        /* <DEDUP_REMOVED lines=61> */
.L_x_70141:
[----:B------:R-:W-:Y:S05]  /*304c0*/  BSYNC.RECONVERGENT B3 ;  /* 0x0000000000037941 */ /* 0x000fea0003800200 */
.L_x_70140:
        /* <DEDUP_REMOVED lines=10> */
.L_x_70139:
[----:B------:R-:W-:Y:S05]  /*30570*/  BSYNC.RECONVERGENT B2 ;  /* 0x0000000000027941 */ /* 0x000fea0003800200 */
.L_x_70138:
        /* <DEDUP_REMOVED lines=17> */
.L_x_70149:
        /* <DEDUP_REMOVED lines=13> */
.L_x_70151:
[----:B------:R-:W-:Y:S05]  /*30760*/  BSYNC.RECONVERGENT B4 ;  /* 0x0000000000047941 */ /* 0x000fea0003800200 */
.L_x_70150:
        /* <DEDUP_REMOVED lines=60> */
.L_x_70148:
[----:B------:R-:W-:Y:S05]  /*30b30*/  BSYNC.RECONVERGENT B3 ;  /* 0x0000000000037941 */ /* 0x000fea0003800200 */
.L_x_70147:
        /* <DEDUP_REMOVED lines=9> */
.L_x_70146:
[----:B------:R-:W-:Y:S05]  /*30bd0*/  BSYNC.RECONVERGENT B2 ;  /* 0x0000000000027941 */ /* 0x000fea0003800200 */
.L_x_70145:
        /* <DEDUP_REMOVED lines=17> */
.L_x_70156:
        /* <DEDUP_REMOVED lines=13> */
.L_x_70158:
[----:B------:R-:W-:Y:S05]  /*30dc0*/  BSYNC.RECONVERGENT B4 ;  /* 0x0000000000047941 */ /* 0x000fea0003800200 */
.L_x_70157:
        /* <DEDUP_REMOVED lines=60> */
.L_x_70155:
[----:B------:R-:W-:Y:S05]  /*31190*/  BSYNC.RECONVERGENT B3 ;  /* 0x0000000000037941 */ /* 0x000fea0003800200 */
.L_x_70154:
        /* <DEDUP_REMOVED lines=9> */
.L_x_70153:
[----:B------:R-:W-:Y:S05]  /*31230*/  BSYNC.RECONVERGENT B2 ;  /* 0x0000000000027941 */ /* 0x000fea0003800200 */
.L_x_70152:
        /* <DEDUP_REMOVED lines=16> */
.L_x_70161:
        /* <DEDUP_REMOVED lines=13> */
.L_x_70163:
[----:B------:R-:W-:Y:S05]  /*31410*/  BSYNC.RECONVERGENT B3 ;  /* 0x0000000000037941 */ /* 0x000fea0003800200 */
.L_x_70162:
        /* <DEDUP_REMOVED lines=60> */
.L_x_70160:
[----:B------:R-:W-:Y:S05]  /*317e0*/  BSYNC.RECONVERGENT B2 ;  /* 0x0000000000027941 */ /* 0x000fea0003800200 */
.L_x_70159:
        /* <DEDUP_REMOVED lines=9> */
.L_x_70132:
[----:B------:R-:W-:Y:S05]  /*31880*/  BSYNC.RECONVERGENT B0 ;  /* 0x0000000000007941 */ /* 0x000fea0003800200 */
.L_x_70109:
        /* <DEDUP_REMOVED lines=17> */
.L_x_70165:
[----:B------:R-:W-:Y:S05]  /*319a0*/  BSYNC.RECONVERGENT B0 ;  /* 0x0000000000007941 */ /* 0x000fea0003800200 */
.L_x_70164:
[----:B------:R-:W-:Y:S01]  /*319b0*/  IADD3 R19, PT, PT, R19, 0x20, RZ ;  /* 0x0000002013137810 */ /* 0x000fe20007ffe0ff */
[----:B------:R-:W-:-:S07]  /*319c0*/  VIADD R18, R18, 0x20 ;  /* 0x0000002012127836 */ /* 0x000fce0000000000 */
.L_x_70108:
[----:B------:R-:W-:Y:S05]  /*319d0*/  BSYNC.RECONVERGENT B1 ;  /* 0x0000000000017941 */ /* 0x000fea0003800200 */
.L_x_70107:
        /* <DEDUP_REMOVED lines=37> */
.L_x_70174:
        /* <DEDUP_REMOVED lines=13> */
.L_x_70176:
[----:B------:R-:W-:Y:S05]  /*31d00*/  BSYNC.RECONVERGENT B4 ;  /* 0x0000000000047941 */ /* 0x000fea0003800200 */
.L_x_70175:
        /* <DEDUP_REMOVED lines=61> */
.L_x_70173:
[----:B------:R-:W-:Y:S05]  /*320e0*/  BSYNC.RECONVERGENT B3 ;  /* 0x0000000000037941 */ /* 0x000fea0003800200 */
.L_x_70172:
        /* <DEDUP_REMOVED lines=10> */
.L_x_70171:
[----:B------:R-:W-:Y:S05]  /*32190*/  BSYNC.RECONVERGENT B2 ;  /* 0x0000000000027941 */ /* 0x000fea0003800200 */
.L_x_70170:
        /* <DEDUP_REMOVED lines=17> */
.L_x_70181:
        /* <DEDUP_REMOVED lines=13> */
.L_x_70183:
[----:B------:R-:W-:Y:S05]  /*32380*/  BSYNC.RECONVERGENT B4 ;  /* 0x0000000000047941 */ /* 0x000fea0003800200 */
.L_x_70182:
        /* <DEDUP_REMOVED lines=60> */
.L_x_70180:
[----:B------:R-:W-:Y:S05]  /*32750*/  BSYNC.RECONVERGENT B3 ;  /* 0x0000000000037941 */ /* 0x000fea0003800200 */
.L_x_70179:
        /* <DEDUP_REMOVED lines=9> */
.L_x_70178:
[----:B------:R-:W-:Y:S05]  /*327f0*/  BSYNC.RECONVERGENT B2 ;  /* 0x0000000000027941 */ /* 0x000fea0003800200 */
.L_x_70177:
        /* <DEDUP_REMOVED lines=17> */
.L_x_70188:
        /* <DEDUP_REMOVED lines=13> */
.L_x_70190:
[----:B------:R-:W-:Y:S05]  /*329e0*/  BSYNC.RECONVERGENT B4 ;  /* 0x0000000000047941 */ /* 0x000fea0003800200 */
.L_x_70189:
        /* <DEDUP_REMOVED lines=60> */
.L_x_70187:
[----:B------:R-:W-:Y:S05]  /*32db0*/  BSYNC.RECONVERGENT B3 ;  /* 0x0000000000037941 */ /* 0x000fea0003800200 */
.L_x_70186:
        /* <DEDUP_REMOVED lines=9> */
.L_x_70185:
[----:B------:R-:W-:Y:S05]  /*32e50*/  BSYNC.RECONVERGENT B2 ;  /* 0x0000000000027941 */ /* 0x000fea0003800200 */
.L_x_70184:
        /* <DEDUP_REMOVED lines=16> */
.L_x_70194:
        /* <DEDUP_REMOVED lines=13> */
.L_x_70196:
[----:B------:R-:W-:Y:S05]  /*33030*/  BSYNC.RECONVERGENT B3 ;  /* 0x0000000000037941 */ /* 0x000fea0003800200 */
.L_x_70195:
        /* <DEDUP_REMOVED lines=60> */
.L_x_70193:
[----:B------:R-:W-:Y:S05]  /*33400*/  BSYNC.RECONVERGENT B2 ;  /* 0x0000000000027941 */ /* 0x000fea0003800200 */
.L_x_70192:
        /* <DEDUP_REMOVED lines=10> */
.L_x_70169:
        /* <DEDUP_REMOVED lines=21> */
.L_x_70201:
        /* <DEDUP_REMOVED lines=13> */
.L_x_70203:
[----:B------:R-:W-:Y:S05]  /*336d0*/  BSYNC.RECONVERGENT B4 ;  /* 0x0000000000047941 */ /* 0x000fea0003800200 */
.L_x_70202:
        /* <DEDUP_REMOVED lines=61> */
.L_x_70200:
[----:B------:R-:W-:Y:S05]  /*33ab0*/  BSYNC.RECONVERGENT B3 ;  /* 0x0000000000037941 */ /* 0x000fea0003800200 */
.L_x_70199:
        /* <DEDUP_REMOVED lines=10> */
.L_x_70198:
[----:B------:R-:W-:Y:S05]  /*33b60*/  BSYNC.RECONVERGENT B2 ;  /* 0x0000000000027941 */ /* 0x000fea0003800200 */
.L_x_70197:
        /* <DEDUP_REMOVED lines=17> */
.L_x_70208:
        /* <DEDUP_REMOVED lines=13> */
.L_x_70210:
[----:B------:R-:W-:Y:S05]  /*33d50*/  BSYNC.RECONVERGENT B4 ;  /* 0x0000000000047941 */ /* 0x000fea0003800200 */
.L_x_70209:
        /* <DEDUP_REMOVED lines=60> */
.L_x_70207:
[----:B------:R-:W-:Y:S05]  /*34120*/  BSYNC.RECONVERGENT B3 ;  /* 0x0000000000037941 */ /* 0x000fea0003800200 */
.L_x_70206:
        /* <DEDUP_REMOVED lines=9> */
.L_x_70205:
[----:B------:R-:W-:Y:S05]  /*341c0*/  BSYNC.RECONVERGENT B2 ;  /* 0x0000000000027941 */ /* 0x000fea0003800200 */
.L_x_70204:
        /* <DEDUP_REMOVED lines=17> */
.L_x_70215:
        /* <DEDUP_REMOVED lines=13> */
.L_x_70217:
[----:B------:R-:W-:Y:S05]  /*343b0*/  BSYNC.RECONVERGENT B4 ;  /* 0x0000000000047941 */ /* 0x000fea0003800200 */
.L_x_70216:
        /* <DEDUP_REMOVED lines=60> */
.L_x_70214:
[----:B------:R-:W-:Y:S05]  /*34780*/  BSYNC.RECONVERGENT B3 ;  /* 0x0000000000037941 */ /* 0x000fea0003800200 */
.L_x_70213:
        /* <DEDUP_REMOVED lines=9> */
.L_x_70212:
[----:B------:R-:W-:Y:S05]  /*34820*/  BSYNC.RECONVERGENT B2 ;  /* 0x0000000000027941 */ /* 0x000fea0003800200 */
.L_x_70211:
        /* <DEDUP_REMOVED lines=16> */
.L_x_70220:
        /* <DEDUP_REMOVED lines=13> */
.L_x_70222:
[----:B------:R-:W-:Y:S05]  /*34a00*/  BSYNC.RECONVERGENT B3 ;  /* 0x0000000000037941 */ /* 0x000fea0003800200 */
.L_x_70221:
        /* <DEDUP_REMOVED lines=60> */
.L_x_70219:
[----:B------:R-:W-:Y:S05]  /*34dd0*/  BSYNC.RECONVERGENT B2 ;  /* 0x0000000000027941 */ /* 0x000fea0003800200 */
.L_x_70218:
        /* <DEDUP_REMOVED lines=9> */
.L_x_70191:
[----:B------:R-:W-:Y:S05]  /*34e70*/  BSYNC.RECONVERGENT B0 ;  /* 0x0000000000007941 */ /* 0x000fea0003800200 */
.L_x_70168:
        /* <DEDUP_REMOVED lines=17> */
.L_x_70224:
[----:B------:R-:W-:Y:S05]  /*34f90*/  BSYNC.RECONVERGENT B0 ;  /* 0x0000000000007941 */ /* 0x000fea0003800200 */
.L_x_70223:
[----:B------:R-:W-:Y:S01]  /*34fa0*/  VIADD R19, R19, 0x20 ;  /* 0x0000002013137836 */ /* 0x000fe20000000000 */
[----:B------:R-:W-:-:S07]  /*34fb0*/  IADD3 R18, PT, PT, R18, 0x20, RZ ;  /* 0x0000002012127810 */ /* 0x000fce0007ffe0ff */
.L_x_70167:
[----:B------:R-:W-:Y:S05]  /*34fc0*/  BSYNC.RECONVERGENT B1 ;  /* 0x0000000000017941 */ /* 0x000fea0003800200 */
.L_x_70166:
        /* <DEDUP_REMOVED lines=37> */
.L_x_70233:
        /* <DEDUP_REMOVED lines=13> */
.L_x_70235:
[----:B------:R-:W-:Y:S05]  /*352f0*/  BSYNC.RECONVERGENT B4 ;  /* 0x0000000000047941 */ /* 0x000fea0003800200 */
.L_x_70234:
        /* <DEDUP_REMOVED lines=61> */
.L_x_70232:
[----:B------:R-:W-:Y:S05]  /*356d0*/  BSYNC.RECONVERGENT B3 ;  /* 0x0000000000037941 */ /* 0x000fea0003800200 */
.L_x_70231:
        /* <DEDUP_REMOVED lines=10> */
.L_x_70230:
[----:B------:R-:W-:Y:S05]  /*35780*/  BSYNC.RECONVERGENT B2 ;  /* 0x0000000000027941 */ /* 0x000fea0003800200 */
.L_x_70229:
        /* <DEDUP_REMOVED lines=17> */
.L_x_70240:
        /* <DEDUP_REMOVED lines=13> */
.L_x_70242:
[----:B------:R-:W-:Y:S05]  /*35970*/  BSYNC.RECONVERGENT B4 ;  /* 0x0000000000047941 */ /* 0x000fea0003800200 */
.L_x_70241:
        /* <DEDUP_REMOVED lines=60> */
.L_x_70239:
[----:B------:R-:W-:Y:S05]  /*35d40*/  BSYNC.RECONVERGENT B3 ;  /* 0x0000000000037941 */ /* 0x000fea0003800200 */
.L_x_70238:
        /* <DEDUP_REMOVED lines=9> */
.L_x_70237:
[----:B------:R-:W-:Y:S05]  /*35de0*/  BSYNC.RECONVERGENT B2 ;  /* 0x0000000000027941 */ /* 0x000fea0003800200 */
.L_x_70236:
        /* <DEDUP_REMOVED lines=17> */
.L_x_70247:
        /* <DEDUP_REMOVED lines=13> */
.L_x_70249:
[----:B------:R-:W-:Y:S05]  /*35fd0*/  BSYNC.RECONVERGENT B4 ;  /* 0x0000000000047941 */ /* 0x000fea0003800200 */
.L_x_70248:
        /* <DEDUP_REMOVED lines=60> */
.L_x_70246:
[----:B------:R-:W-:Y:S05]  /*363a0*/  BSYNC.RECONVERGENT B3 ;  /* 0x0000000000037941 */ /* 0x000fea0003800200 */
.L_x_70245:
        /* <DEDUP_REMOVED lines=10> */
.L_x_70244:
[----:B------:R-:W-:Y:S05]  /*36450*/  BSYNC.RECONVERGENT B2 ;  /* 0x0000000000027941 */ /* 0x000fea0003800200 */
.L_x_70243:
        /* <DEDUP_REMOVED lines=20> */
.L_x_70253:
        /* <DEDUP_REMOVED lines=13> */
.L_x_70255:
[----:B------:R-:W-:Y:S05]  /*36670*/  BSYNC.RECONVERGENT B3 ;  /* 0x0000000000037941 */ /* 0x000fea0003800200 */
.L_x_70254:
        /* <DEDUP_REMOVED lines=59> */
[----:B------:R-:W-:-:S07]  /*36a30*/  MOV R11, R22 ;  /* 0x00000016000b7202 */ /* 0x000fce0000000f00 */
.L_x_70252:
[----:B------:R-:W-:Y:S05]  /*36a40*/  BSYNC.RECONVERGENT B2 ;  /* 0x0000000000027941 */ /* 0x000fea0003800200 */
.L_x_70251:
[----:B------:R-:W-:Y:S01]  /*36a50*/  I2FP.F32.U32 R15, R15 ;  /* 0x0000000f000f7245 */ /* 0x000fe20000201000 */
[----:B------:R-:W-:-:S04]  /*36a60*/  IMAD.MOV.U32 R17, RZ, RZ, 0x2f800000 ;  /* 0x2f800000ff117424 */ /* 0x000fc800078e00ff */
[----:B------:R-:W-:-:S05]  /*36a70*/  FFMA.FTZ R15, R15, R17, 1.1641532182693481445e-10 ;  /* 0x2f0000000f0f7423 */ /* 0x000fca0000010011 */
[----:B------:R-:W-:Y:S01]  /*36a80*/  FSETP.GTU.FTZ.AND P1, PT, R15, UR8, PT ;  /* 0x000000080f007c0b */ /* 0x000fe2000bf3c000 */
[----:B------:R-:W-:-:S04]  /*36a90*/  FMUL.FTZ R15, R123, UR11 ;  /* 0x0000000b7b0f7c20 */ /* 0x000fc80008410000 */
[----:B------:R-:W-:-:S05]  /*36aa0*/  FMUL.FTZ R15, R15, UR10 ;  /* 0x0000000a0f0f7c20 */ /* 0x000fca0008410000 */
[----:B------:R-:W-:Y:S02]  /*36ab0*/  FSEL R17, R15, RZ, !P1 ;  /* 0x000000ff0f117208 */ /* 0x000fe40004800000 */
[----:B------:R-:W-:-:S03]  /*36ac0*/  SEL R15, RZ, 0x1, P1 ;  /* 0x00000001ff0f7807 */ /* 0x000fc60000800000 */
[----:B------:R-:W-:Y:S01]  /*36ad0*/  FFMA.FTZ R191, R17, R111, R127 ;  /* 0x0000006f11bf7223 */ /* 0x000fe2000001007f */
[----:B------:R-:W-:Y:S06]  /*36ae0*/  BRA `(.L_x_70250) ;  /* 0x0000001800847947 */ /* 0x000fec0003800000 */
.L_x_70228:
        /* <DEDUP_REMOVED lines=21> */
.L_x_70260:
        /* <DEDUP_REMOVED lines=13> */
.L_x_70262:
[----:B------:R-:W-:Y:S05]  /*36d10*/  BSYNC.RECONVERGENT B4 ;  /* 0x0000000000047941 */ /* 0x000fea0003800200 */
.L_x_70261:
        /* <DEDUP_REMOVED lines=61> */
.L_x_70259:
[----:B------:R-:W-:Y:S05]  /*370f0*/  BSYNC.RECONVERGENT B3 ;  /* 0x0000000000037941 */ /* 0x000fea0003800200 */
.L_x_70258:
        /* <DEDUP_REMOVED lines=10> */
.L_x_70257:
[----:B------:R-:W-:Y:S05]  /*371a0*/  BSYNC.RECONVERGENT B2 ;  /* 0x0000000000027941 */ /* 0x000fea0003800200 */
.L_x_70256:
        /* <DEDUP_REMOVED lines=17> */
.L_x_70267:
        /* <DEDUP_REMOVED lines=13> */
.L_x_70269:
[----:B------:R-:W-:Y:S05]  /*37390*/  BSYNC.RECONVERGENT B4 ;  /* 0x0000000000047941 */ /* 0x000fea0003800200 */
.L_x_70268:
        /* <DEDUP_REMOVED lines=60> */
.L_x_70266:
[----:B------:R-:W-:Y:S05]  /*37760*/  BSYNC.RECONVERGENT B3 ;  /* 0x0000000000037941 */ /* 0x000fea0003800200 */
.L_x_70265:
        /* <DEDUP_REMOVED lines=9> */
.L_x_70264:
[----:B------:R-:W-:Y:S05]  /*37800*/  BSYNC.RECONVERGENT B2 ;  /* 0x0000000000027941 */ /* 0x000fea0003800200 */
.L_x_70263:
        /* <DEDUP_REMOVED lines=17> */
.L_x_70274:
        /* <DEDUP_REMOVED lines=13> */
.L_x_70276:
[----:B------:R-:W-:Y:S05]  /*379f0*/  BSYNC.RECONVERGENT B4 ;  /* 0x0000000000047941 */ /* 0x000fea0003800200 */
.L_x_70275:
        /* <DEDUP_REMOVED lines=56> */
[----:B------:R-:W-:Y:S02]  /*37d80*/  LOP3.LUT R6, R7, R6, R11, 0x96, !PT ;  /* 0x0000000607067212 */ /* 0x000fe400078e960b */
[----:B------:R-:W-:Y:S01]  /*37d90*/  MOV R11, R17 ;  /* 0x00000011000b7202 */ /* 0x000fe20000000f00 */
[----:B------:R-:W-:-:S02]  /*37da0*/  IMAD.MOV.U32 R17, RZ, RZ, R22 ;  /* 0x000000ffff117224 */ /* 0x000fc400078e0016 */
[----:B------:R-:W-:-:S07]  /*37db0*/  HFMA2 R22, -RZ, RZ, 0, 0 ;  /* 0x00000000ff167431 */ /* 0x000fce00000001ff */
.L_x_70273:
[----:B------:R-:W-:Y:S05]  /*37dc0*/  BSYNC.RECONVERGENT B3 ;  /* 0x0000000000037941 */ /* 0x000fea0003800200 */
.L_x_70272:
        /* <DEDUP_REMOVED lines=10> */
.L_x_70271:
[----:B------:R-:W-:Y:S05]  /*37e70*/  BSYNC.RECONVERGENT B2 ;  /* 0x0000000000027941 */ /* 0x000fea0003800200 */
.L_x_70270:
        /* <DEDUP_REMOVED lines=20> */
.L_x_70279:
        /* <DEDUP_REMOVED lines=13> */
.L_x_70281:
[----:B------:R-:W-:Y:S05]  /*38090*/  BSYNC.RECONVERGENT B3 ;  /* 0x0000000000037941 */ /* 0x000fea0003800200 */
.L_x_70280:
        /* <DEDUP_REMOVED lines=46> */
[----:B------:R-:W-:Y:S01]  /*38380*/  MOV R15, R17 ;  /* 0x00000011000f7202 */ /* 0x000fe20000000f00 */
        /* <DEDUP_REMOVED lines=11> */
[----:B------:R-:W-:Y:S02]  /*38440*/  IMAD.MOV.U32 R11, RZ, RZ, R22 ;  /* 0x000000ffff0b7224 */ /* 0x000fe400078e0016 */
[----:B------:R-:W-:-:S07]  /*38450*/  IMAD.MOV.U32 R7, RZ, RZ, RZ ;  /* 0x000000ffff077224 */ /* 0x000fce00078e00ff */
.L_x_70278:
[----:B------:R-:W-:Y:S05]  /*38460*/  BSYNC.RECONVERGENT B2 ;  /* 0x0000000000027941 */ /* 0x000fea0003800200 */
.L_x_70277:
[----:B------:R-:W-:Y:S01]  /*38470*/  I2FP.F32.U32 R15, R15 ;  /* 0x0000000f000f7245 */ /* 0x000fe20000201000 */
[----:B------:R-:W-:-:S05]  /*38480*/  HFMA2 R17, -RZ, RZ, 0.1171875, 0 ;  /* 0x2f800000ff117431 */ /* 0x000fca00000001ff */
[----:B------:R-:W-:-:S05]  /*38490*/  FFMA.FTZ R15, R15, R17, 1.1641532182693481445e-10 ;  /* 0x2f0000000f0f7423 */ /* 0x000fca0000010011 */
[----:B------:R-:W-:Y:S01]  /*384a0*/  FSETP.GTU.FTZ.AND P1, PT, R15, UR8, PT ;  /* 0x000000080f007c0b */ /* 0x000fe2000bf3c000 */
[----:B-----5:R-:W-:-:S04]  /*384b0*/  FMUL.FTZ R15, R123, UR11 ;  /* 0x0000000b7b0f7c20 */ /* 0x020fc80008410000 */
[----:B------:R-:W-:-:S05]  /*384c0*/  FMUL.FTZ R15, R15, UR10 ;  /* 0x0000000a0f0f7c20 */ /* 0x000fca0008410000 */
[----:B------:R-:W-:Y:S02]  /*384d0*/  FSEL R17, R15, RZ, !P1 ;  /* 0x000000ff0f117208 */ /* 0x000fe40004800000 */
[----:B------:R-:W-:-:S03]  /*384e0*/  SEL R15, RZ, 0x1, P1 ;  /* 0x00000001ff0f7807 */ /* 0x000fc60000800000 */
[----:B------:R-:W-:-:S07]  /*384f0*/  FMUL.FTZ R191, R17, R111 ;  /* 0x0000006f11bf7220 */ /* 0x000fce0000410000 */
.L_x_70250:
[----:B------:R-:W-:Y:S05]  /*38500*/  BSYNC.RECONVERGENT B0 ;  /* 0x0000000000007941 */ /* 0x000fea0003800200 */
.L_x_70227:
[----:B------:R-:W0:Y:S02]  /*38510*/  LDC.64 R22, c[0x0][0x3a8] ;  /* 0x0000ea00ff167b82 */ /* 0x000e240000000a00 */
[----:B0-----:R-:W-:-:S05]  /*38520*/  IMAD.WIDE.U32 R22, R19, 0x10, R22 ;  /* 0x0000001013167825 */ /* 0x001fca00078e0016 */
[----:B------:R2:W-:Y:S01]  /*38530*/  STG.E.128 desc[UR6][R22.64], R188 ;  /* 0x000000bc16007986 */ /* 0x0005e2000c101d06 */
[----:B------:R-:W-:Y:S05]  /*38540*/  @!P0 BRA `(.L_x_70226) ;  /* 0x00000000002c8947 */ /* 0x000fea0003800000 */
[----:B--2---:R-:W0:Y:S01]  /*38550*/  LDC.64 R22, c[0x0][0x3b0] ;  /* 0x0000ec00ff167b82 */ /* 0x004e220000000a00 */
[----:B------:R-:W-:Y:S01]  /*38560*/  IMAD.U32 R17, R14, 0x10000, RZ ;  /* 0x000100000e117824 */ /* 0x000fe200078e00ff */
[----:B------:R-:W-:-:S04]  /*38570*/  LOP3.LUT R19, R15, 0xffff, RZ, 0xc0, !PT ;  /* 0x0000ffff0f137812 */ /* 0x000fc800078ec0ff */
[----:B------:R-:W-:-:S04]  /*38580*/  LOP3.LUT R17, R17, 0xff0000, RZ, 0xc0, !PT ;  /* 0x00ff000011117812 */ /* 0x000fc800078ec0ff */
[----:B------:R-:W-:Y:S02]  /*38590*/  LEA R17, R19, R17, 0x18 ;  /* 0x0000001113117211 */ /* 0x000fe400078ec0ff */
[----:B------:R-:W-:-:S05]  /*385a0*/  LOP3.LUT R19, R13, 0xff, RZ, 0xc0, !PT ;  /* 0x000000ff0d137812 */ /* 0x000fca00078ec0ff */
[----:B------:R-:W-:Y:S01]  /*385b0*/  IMAD R17, R19, 0x100, R17 ;  /* 0x0000010013117824 */ /* 0x000fe200078e0211 */
[----:B------:R-:W-:-:S04]  /*385c0*/  LOP3.LUT R19, R12, 0xff, RZ, 0xc0, !PT ;  /* 0x000000ff0c137812 */ /* 0x000fc800078ec0ff */
[----:B------:R-:W-:Y:S01]  /*385d0*/  IADD3 R17, PT, PT, R17, R19, RZ ;  /* 0x0000001311117210 */ /* 0x000fe20007ffe0ff */
[----:B0-----:R-:W-:-:S05]  /*385e0*/  IMAD.WIDE.U32 R18, R18, 0x4, R22 ;  /* 0x0000000412127825 */ /* 0x001fca00078e0016 */
[----:B------:R3:W-:Y:S02]  /*385f0*/  STG.E desc[UR6][R18.64], R17 ;  /* 0x0000001112007986 */ /* 0x0007e4000c101906 */
.L_x_70226:
[----:B------:R-:W-:Y:S05]  /*38600*/  BSYNC.RECONVERGENT B1 ;  /* 0x0000000000017941 */ /* 0x000fea0003800200 */
.L_x_70225:
[----:B---3--:R-:W-:Y:S01]  /*38610*/  FADD.FTZ R17, RZ, R128 ;  /* 0x00000080ff117221 */ /* 0x008fe20000010000 */
[C---:B------:R-:W-:Y:S01]  /*38620*/  ISETP.GT.U32.AND P4, PT, R3.reuse, 0x3f, PT ;  /* 0x0000003f0300780c */ /* 0x040fe20003f84070 */
[----:B------:R-:W3:Y:S01]  /*38630*/  S2R R195, SR_TID.X ;  /* 0x0000000000c37919 */ /* 0x000ee20000002100 */
[----:B------:R-:W-:Y:S01]  /*38640*/  ISETP.GT.U32.AND P3, PT, R3, 0x5f, PT ;  /* 0x0000005f0300780c */ /* 0x000fe20003f64070 */
[----:B------:R-:W-:Y:S01]  /*38650*/  FADD.FTZ R17, R129, R17 ;  /* 0x0000001181117221 */ /* 0x000fe20000010000 */
[C---:B------:R-:W-:Y:S01]  /*38660*/  ISETP.GT.U32.AND P2, PT, R3.reuse, 0x7f, PT ;  /* 0x0000007f0300780c */ /* 0x040fe20003f44070 */
[----:B------:R-:W-:Y:S01]  /*38670*/  UMOV UR13, 0xffffffff ;  /* 0xffffffff000d7882 */ /* 0x000fe20000000000 */
[C---:B------:R-:W-:Y:S01]  /*38680*/  ISETP.GT.U32.AND P1, PT, R3.reuse, 0x9f, PT ;  /* 0x0000009f0300780c */ /* 0x040fe20003f24070 */
[----:B------:R-:W-:Y:S01]  /*38690*/  FADD.FTZ R17, R130, R17 ;  /* 0x0000001182117221 */ /* 0x000fe20000010000 */
[----:B------:R-:W-:Y:S02]  /*386a0*/  LOP3.LUT R16, R16, 0xffffefff, RZ, 0xc0, !PT ;  /* 0xffffefff10107812 */ /* 0x000fe400078ec0ff */
[----:B------:R-:W-:Y:S01]  /*386b0*/  ISETP.GT.U32.AND P6, PT, R3, 0xdf, PT ;  /* 0x000000df0300780c */ /* 0x000fe20003fc4070 */
[----:B------:R-:W-:-:S05]  /*386c0*/  FADD.FTZ R17, R131, R17 ;  /* 0x0000001183117221 */ /* 0x000fca0000010000 */
[----:B012---:R-:W-:-:S05]  /*386d0*/  FSEL R22, R17, RZ, P5 ;  /* 0x000000ff11167208 */ /* 0x007fca0002800000 */
[----:B------:R-:W-:-:S04]  /*386e0*/  FADD.FTZ R17, R132, R22 ;  /* 0x0000001684117221 */ /* 0x000fc80000010000 */
[----:B------:R-:W-:-:S04]  /*386f0*/  FADD.FTZ R17, R133, R17 ;  /* 0x0000001185117221 */ /* 0x000fc80000010000 */
[----:B------:R-:W-:-:S04]  /*38700*/  FADD.FTZ R17, R134, R17 ;  /* 0x0000001186117221 */ /* 0x000fc80000010000 */
[----:B------:R-:W-:Y:S01]  /*38710*/  @P4 FADD.FTZ R22, R135, R17 ;  /* 0x0000001187164221 */ /* 0x000fe20000010000 */
[----:B---3--:R-:W-:-:S03]  /*38720*/  LOP3.LUT P0, RZ, R195, 0x1f, RZ, 0xc0, !PT ;  /* 0x0000001fc3ff7812 */ /* 0x008fc6000780c0ff */
        /* <DEDUP_REMOVED lines=248> */
.L_x_70327:
        /* <DEDUP_REMOVED lines=20> */
[----:B------:R-:W-:Y:S02]  /*397f0*/  BSSY.RECONVERGENT B1, `(.L_x_70285) ;  /* 0x0000021000017945 */ /* 0x000fe40003800200 */
[----:B-1----:R-:W-:-:S05]  /*39800*/  IMAD R18, R18, R194, RZ ;  /* 0x000000c212127224 */ /* 0x002fca00078e02ff */
[----:B------:R-:W-:-:S04]  /*39810*/  SHF.R.S32.HI R19, RZ, 0x1f, R18 ;  /* 0x0000001fff137819 */ /* 0x000fc80000011412 */
[----:B------:R-:W-:Y:S02]  /*39820*/  LEA.HI R18, R19, R18, RZ, 0x2 ;  /* 0x0000001213127211 */ /* 0x000fe400078f10ff */
[----:B------:R-:W-:Y:S02]  /*39830*/  FSEL R19, R23, RZ, !P0 ;  /* 0x000000ff17137208 */ /* 0x000fe40004000000 */
[----:B------:R-:W-:Y:S01]  /*39840*/  LEA.HI.SX32 R18, R18, R192, 0x1e ;  /* 0x000000c012127211 */ /* 0x000fe200078ff2ff */
[----:B------:R-:W-:Y:S06]  /*39850*/  @!P5 BRA `(.L_x_70286) ;  /* 0x000000000068d947 */ /* 0x000fec0003800000 */
[----:B------:R1:W-:Y:S04]  /*39860*/  STL [R1+0xa8], R3 ;  /* 0x0000a80301007387 */ /* 0x0003e80000100800 */
[----:B-1----:R-:W2:Y:S04]  /*39870*/  LDL R3, [R1+0x90] ;  /* 0x0000900001037983 */ /* 0x002ea80000100800 */
[----:B------:R1:W-:Y:S04]  /*39880*/  STL [R1+0xa4], R2 ;  /* 0x0000a40201007387 */ /* 0x0003e80000100800 */
[----:B-1----:R-:W3:Y:S04]  /*39890*/  LDL R2, [R1+0x94] ;  /* 0x0000940001027983 */ /* 0x002ee80000100800 */
[----:B------:R1:W-:Y:S04]  /*398a0*/  STL [R1+0xa0], R0 ;  /* 0x0000a00001007387 */ /* 0x0003e80000100800 */
[----:B------:R-:W4:Y:S04]  /*398b0*/  LDL R252, [R1+0x9c] ;  /* 0x00009c0001fc7983 */ /* 0x000f280000100800 */
[----:B-1----:R-:W4:Y:S01]  /*398c0*/  LDL R0, [R1+0x98] ;  /* 0x0000980001007983 */ /* 0x002f220000100800 */
[--C-:B0-----:R-:W-:Y:S01]  /*398d0*/  FADD.FTZ R22, R128, -R19.reuse ;  /* 0x8000001380167221 */ /* 0x101fe20000010000 */
[--C-:B------:R-:W-:Y:S01]  /*398e0*/  FADD.FTZ R193, R129, -R19.reuse ;  /* 0x8000001381c17221 */ /* 0x100fe20000010000 */
[----:B------:R-:W-:-:S02]  /*398f0*/  FADD.FTZ R23, R130, -R19 ;  /* 0x8000001382177221 */ /* 0x000fc40000010000 */
[C---:B------:R-:W-:Y:S01]  /*39900*/  FMUL.FTZ R192, R17.reuse, R22 ;  /* 0x0000001611c07220 */ /* 0x040fe20000410000 */
[C---:B------:R-:W-:Y:S01]  /*39910*/  FMUL.FTZ R193, R17.reuse, R193 ;  /* 0x000000c111c17220 */ /* 0x040fe20000410000 */
[----:B------:R-:W-:Y:S01]  /*39920*/  FMUL.FTZ R194, R17, R23 ;  /* 0x0000001711c27220 */ /* 0x000fe20000410000 */
[----:B------:R-:W-:-:S04]  /*39930*/  FADD.FTZ R22, R131, -R19 ;  /* 0x8000001383167221 */ /* 0x000fc80000010000 */
[----:B------:R-:W-:Y:S02]  /*39940*/  FMUL.FTZ R195, R17, R22 ;  /* 0x0000001611c37220 */ /* 0x000fe40000410000 */
[----:B------:R-:W0:Y:S01]  /*39950*/  LDC.64 R22, c[0x0][0x428] ;  /* 0x00010a00ff167b82 */ /* 0x000e220000000a00 */
[----:B--2---:R-:W-:Y:S02]  /*39960*/  FFMA.FTZ R192, R192, R3, R24 ;  /* 0x00000003c0c07223 */ /* 0x004fe40000010018 */
[----:B------:R1:W5:Y:S01]  /*39970*/  LDL.LU R3, [R1+0xa8] ;  /* 0x0000a80001037983 */ /* 0x0003620000300800 */
[----:B---3--:R-:W-:-:S03]  /*39980*/  FFMA.FTZ R193, R193, R2, R25 ;  /* 0x00000002c1c17223 */ /* 0x008fc60000010019 */
[----:B------:R1:W5:Y:S01]  /*39990*/  LDL.LU R2, [R1+0xa4] ;  /* 0x0000a40001027983 */ /* 0x0003620000300800 */
[----:B----4-:R-:W-:-:S03]  /*399a0*/  FFMA.FTZ R194, R194, R0, R26 ;  /* 0x00000000c2c27223 */ /* 0x010fc6000001001a */
[----:B------:R1:W5:Y:S01]  /*399b0*/  LDL.LU R0, [R1+0xa0] ;  /* 0x0000a00001007983 */ /* 0x0003620000300800 */
[----:B0-----:R-:W-:-:S04]  /*399c0*/  IMAD.WIDE.U32 R22, R18, 0x10, R22 ;  /* 0x0000001012167825 */ /* 0x001fc800078e0016 */
[----:B------:R-:W-:-:S05]  /*399d0*/  FFMA.FTZ R195, R195, R252, R27 ;  /* 0x000000fcc3c37223 */ /* 0x000fca000001001b */
[----:B------:R1:W-:Y:S01]  /*399e0*/  STG.E.128 desc[UR6][R22.64], R192 ;  /* 0x000000c016007986 */ /* 0x0003e2000c101d06 */
[----:B------:R-:W-:-:S07]  /*399f0*/  IADD3 R18, PT, PT, R18, 0x20, RZ ;  /* 0x0000002012127810 */ /* 0x000fce0007ffe0ff */
.L_x_70286:
[----:B------:R-:W-:Y:S05]  /*39a00*/  BSYNC.RECONVERGENT B1 ;  /* 0x0000000000017941 */ /* 0x000fea0003800200 */
.L_x_70285:
[----:B------:R-:W-:Y:S01]  /*39a10*/  LOP3.LUT P0, RZ, R16, 0x20000, RZ, 0xc0, !PT ;  /* 0x0002000010ff7812 */ /* 0x000fe2000780c0ff */
[----:B------:R-:W-:-:S12]  /*39a20*/  BSSY.RECONVERGENT B1, `(.L_x_70287) ;  /* 0x000001c000017945 */ /* 0x000fd80003800200 */
[----:B------:R-:W-:Y:S05]  /*39a30*/  @!P0 BRA `(.L_x_70288) ;  /* 0x0000000000688947 */ /* 0x000fea0003800000 */
[----:B-----5:R2:W-:Y:S04]  /*39a40*/  STL [R1+0xa8], R3 ;  /* 0x0000a80301007387 */ /* 0x0205e80000100800 */
[----:B--2---:R-:W2:Y:S04]  /*39a50*/  LDL R3, [R1+0x80] ;  /* 0x0000800001037983 */ /* 0x004ea80000100800 */
[----:B------:R3:W-:Y:S04]  /*39a60*/  STL [R1+0xa4], R2 ;  /* 0x0000a40201007387 */ /* 0x0007e80000100800 */
[----:B---3--:R-:W3:Y:S04]  /*39a70*/  LDL R2, [R1+0x84] ;  /* 0x0000840001027983 */ /* 0x008ee80000100800 */
[----:B------:R4:W-:Y:S04]  /*39a80*/  STL [R1+0xa0], R0 ;  /* 0x0000a00001007387 */ /* 0x0009e80000100800 */
[----:B------:R-:W3:Y:S04]  /*39a90*/  LDL R252, [R1+0x8c] ;  /* 0x00008c0001fc7983 */ /* 0x000ee80000100800 */
[----:B----4-:R-:W4:Y:S01]  /*39aa0*/  LDL R0, [R1+0x88] ;  /* 0x0000880001007983 */ /* 0x010f220000100800 */
[--C-:B01----:R-:W-:Y:S01]  /*39ab0*/  FADD.FTZ R22, R132, -R19.reuse ;  /* 0x8000001384167221 */ /* 0x103fe20000010000 */
        /* <DEDUP_REMOVED lines=17> */
[----:B------:R-:W-:-:S07]  /*39bd0*/  VIADD R18, R18, 0x20 ;  /* 0x0000002012127836 */ /* 0x000fce0000000000 */
.L_x_70288:
[----:B------:R-:W-:Y:S05]  /*39be0*/  BSYNC.RECONVERGENT B1 ;  /* 0x0000000000017941 */ /* 0x000fea0003800200 */
.L_x_70287:
[----:B------:R-:W-:Y:S01]  /*39bf0*/  LOP3.LUT P0, RZ, R16, 0x40000, RZ, 0xc0, !PT ;  /* 0x0004000010ff7812 */ /* 0x000fe2000780c0ff */
[----:B------:R-:W-:-:S12]  /*39c00*/  BSSY.RECONVERGENT B1, `(.L_x_70289) ;  /* 0x000001c000017945 */ /* 0x000fd80003800200 */
[----:B------:R-:W-:Y:S05]  /*39c10*/  @!P0 BRA `(.L_x_70290) ;  /* 0x0000000000688947 */ /* 0x000fea0003800000 */
[----:B-----5:R3:W-:Y:S04]  /*39c20*/  STL [R1+0xa8], R3 ;  /* 0x0000a80301007387 */ /* 0x0207e80000100800 */
[----:B---3--:R-:W3:Y:S04]  /*39c30*/  LDL R3, [R1+0x70] ;  /* 0x0000700001037983 */ /* 0x008ee80000100800 */
[----:B------:R4:W-:Y:S04]  /*39c40*/  STL [R1+0xa4], R2 ;  /* 0x0000a40201007387 */ /* 0x0009e80000100800 */
[----:B----4-:R-:W4:Y:S04]  /*39c50*/  LDL R2, [R1+0x74] ;  /* 0x0000740001027983 */ /* 0x010f280000100800 */
[----:B------:R0:W-:Y:S04]  /*39c60*/  STL [R1+0xa0], R0 ;  /* 0x0000a00001007387 */ /* 0x0001e80000100800 */
[----:B------:R-:W4:Y:S04]  /*39c70*/  LDL R252, [R1+0x7c] ;  /* 0x00007c0001fc7983 */ /* 0x000f280000100800 */
[----:B0-----:R-:W4:Y:S01]  /*39c80*/  LDL R0, [R1+0x78] ;  /* 0x0000780001007983 */ /* 0x001f220000100800 */
[--C-:B-12---:R-:W-:Y:S01]  /*39c90*/  FADD.FTZ R22, R136, -R19.reuse ;  /* 0x8000001388167221 */ /* 0x106fe20000010000 */
        /* <DEDUP_REMOVED lines=8> */
[----:B---3--:R-:W-:Y:S02]  /*39d20*/  FFMA.FTZ R192, R192, R3, R40 ;  /* 0x00000003c0c07223 */ /* 0x008fe40000010028 */
[----:B------:R3:W5:Y:S01]  /*39d30*/  LDL.LU R3, [R1+0xa8] ;  /* 0x0000a80001037983 */ /* 0x0007620000300800 */
[----:B----4-:R-:W-:-:S03]  /*39d40*/  FFMA.FTZ R193, R193, R2, R41 ;  /* 0x00000002c1c17223 */ /* 0x010fc60000010029 */
[----:B------:R3:W5:Y:S01]  /*39d50*/  LDL.LU R2, [R1+0xa4] ;  /* 0x0000a40001027983 */ /* 0x0007620000300800 */
[----:B------:R-:W-:-:S03]  /*39d60*/  FFMA.FTZ R194, R194, R0, R42 ;  /* 0x00000000c2c27223 */ /* 0x000fc6000001002a */
[----:B------:R3:W5:Y:S01]  /*39d70*/  LDL.LU R0, [R1+0xa0] ;  /* 0x0000a00001007983 */ /* 0x0007620000300800 */
[----:B0-----:R-:W-:-:S04]  /*39d80*/  IMAD.WIDE.U32 R22, R18, 0x10, R22 ;  /* 0x0000001012167825 */ /* 0x001fc800078e0016 */
[----:B------:R-:W-:-:S05]  /*39d90*/  FFMA.FTZ R195, R195, R252, R43 ;  /* 0x000000fcc3c37223 */ /* 0x000fca000001002b */
[----:B------:R3:W-:Y:S01]  /*39da0*/  STG.E.128 desc[UR6][R22.64], R192 ;  /* 0x000000c016007986 */ /* 0x0007e2000c101d06 */
[----:B------:R-:W-:-:S07]  /*39db0*/  IADD3 R18, PT, PT, R18, 0x20, RZ ;  /* 0x0000002012127810 */ /* 0x000fce0007ffe0ff */
.L_x_70290:
[----:B------:R-:W-:Y:S05]  /*39dc0*/  BSYNC.RECONVERGENT B1 ;  /* 0x0000000000017941 */ /* 0x000fea0003800200 */
.L_x_70289:
[----:B------:R-:W-:Y:S01]  /*39dd0*/  LOP3.LUT P0, RZ, R16, 0x2000000, RZ, 0xc0, !PT ;  /* 0x0200000010ff7812 */ /* 0x000fe2000780c0ff */
[----:B------:R-:W-:-:S12]  /*39de0*/  BSSY.RECONVERGENT B1, `(.L_x_70291) ;  /* 0x000001c000017945 */ /* 0x000fd80003800200 */
[----:B------:R-:W-:Y:S05]  /*39df0*/  @!P0 BRA `(.L_x_70292) ;  /* 0x0000000000688947 */ /* 0x000fea0003800000 */
[----:B-----5:R4:W-:Y:S04]  /*39e00*/  STL [R1+0xa8], R3 ;  /* 0x0000a80301007387 */ /* 0x0209e80000100800 */
[----:B----4-:R-:W4:Y:S04]  /*39e10*/  LDL R3, [R1+0x60] ;  /* 0x0000600001037983 */ /* 0x010f280000100800 */
[----:B------:R0:W-:Y:S04]  /*39e20*/  STL [R1+0xa4], R2 ;  /* 0x0000a40201007387 */ /* 0x0001e80000100800 */
[----:B0-----:R-:W4:Y:S04]  /*39e30*/  LDL R2, [R1+0x64] ;  /* 0x0000640001027983 */ /* 0x001f280000100800 */
[----:B------:R0:W-:Y:S04]  /*39e40*/  STL [R1+0xa0], R0 ;  /* 0x0000a00001007387 */ /* 0x0001e80000100800 */
[----:B------:R-:W4:Y:S04]  /*39e50*/  LDL R252, [R1+0x6c] ;  /* 0x00006c0001fc7983 */ /* 0x000f280000100800 */
[----:B0-----:R-:W4:Y:S01]  /*39e60*/  LDL R0, [R1+0x68] ;  /* 0x0000680001007983 */ /* 0x001f220000100800 */
[--C-:B-123--:R-:W-:Y:S01]  /*39e70*/  FADD.FTZ R22, R140, -R19.reuse ;  /* 0x800000138c167221 */ /* 0x10efe20000010000 */
        /* <DEDUP_REMOVED lines=8> */
[----:B----4-:R-:W-:Y:S02]  /*39f00*/  FFMA.FTZ R192, R192, R3, R48 ;  /* 0x00000003c0c07223 */ /* 0x010fe40000010030 */
[----:B------:R4:W5:Y:S01]  /*39f10*/  LDL.LU R3, [R1+0xa8] ;  /* 0x0000a80001037983 */ /* 0x0009620000300800 */
[----:B------:R-:W-:-:S03]  /*39f20*/  FFMA.FTZ R193, R193, R2, R49 ;  /* 0x00000002c1c17223 */ /* 0x000fc60000010031 */
[----:B------:R4:W5:Y:S01]  /*39f30*/  LDL.LU R2, [R1+0xa4] ;  /* 0x0000a40001027983 */ /* 0x0009620000300800 */
[----:B------:R-:W-:-:S03]  /*39f40*/  FFMA.FTZ R194, R194, R0, R50 ;  /* 0x00000000c2c27223 */ /* 0x000fc60000010032 */
[----:B------:R4:W5:Y:S01]  /*39f50*/  LDL.LU R0, [R1+0xa0] ;  /* 0x0000a00001007983 */ /* 0x0009620000300800 */
[----:B0-----:R-:W-:-:S04]  /*39f60*/  IMAD.WIDE.U32 R22, R18, 0x10, R22 ;  /* 0x0000001012167825 */ /* 0x001fc800078e0016 */
[----:B------:R-:W-:-:S05]  /*39f70*/  FFMA.FTZ R195, R195, R252, R51 ;  /* 0x000000fcc3c37223 */ /* 0x000fca0000010033 */
[----:B------:R4:W-:Y:S01]  /*39f80*/  STG.E.128 desc[UR6][R22.64], R192 ;  /* 0x000000c016007986 */ /* 0x0009e2000c101d06 */
[----:B------:R-:W-:-:S07]  /*39f90*/  VIADD R18, R18, 0x20 ;  /* 0x0000002012127836 */ /* 0x000fce0000000000 */
.L_x_70292:
[----:B------:R-:W-:Y:S05]  /*39fa0*/  BSYNC.RECONVERGENT B1 ;  /* 0x0000000000017941 */ /* 0x000fea0003800200 */
.L_x_70291:
[----:B------:R-:W-:Y:S01]  /*39fb0*/  LOP3.LUT P0, RZ, R16, 0x1000000, RZ, 0xc0, !PT ;  /* 0x0100000010ff7812 */ /* 0x000fe2000780c0ff */
[----:B------:R-:W-:-:S12]  /*39fc0*/  BSSY.RECONVERGENT B1, `(.L_x_70293) ;  /* 0x000001c000017945 */ /* 0x000fd80003800200 */
[----:B------:R-:W-:Y:S05]  /*39fd0*/  @!P0 BRA `(.L_x_70294) ;  /* 0x0000000000688947 */ /* 0x000fea0003800000 */
[----:B-----5:R0:W-:Y:S04]  /*39fe0*/  STL [R1+0xa8], R3 ;  /* 0x0000a80301007387 */ /* 0x0201e80000100800 */
[----:B0-----:R-:W2:Y:S04]  /*39ff0*/  LDL R3, [R1+0x50] ;  /* 0x0000500001037983 */ /* 0x001ea80000100800 */
[----:B------:R0:W-:Y:S04]  /*3a000*/  STL [R1+0xa4], R2 ;  /* 0x0000a40201007387 */ /* 0x0001e80000100800 */
[----:B0-----:R-:W2:Y:S04]  /*3a010*/  LDL R2, [R1+0x54] ;  /* 0x0000540001027983 */ /* 0x001ea80000100800 */
[----:B------:R0:W-:Y:S04]  /*3a020*/  STL [R1+0xa0], R0 ;  /* 0x0000a00001007387 */ /* 0x0001e80000100800 */
[----:B------:R-:W2:Y:S04]  /*3a030*/  LDL R252, [R1+0x5c] ;  /* 0x00005c0001fc7983 */ /* 0x000ea80000100800 */
[----:B0-----:R-:W2:Y:S02]  /*3a040*/  LDL R0, [R1+0x58] ;  /* 0x0000580001007983 */ /* 0x001ea40000100800 */
[--C-:B-1234-:R-:W-:Y:S01]  /*3a050*/  FADD.FTZ R22, R144, -R19.reuse ;  /* 0x8000001390167221 */ /* 0x11efe20000010000 */
        /* <DEDUP_REMOVED lines=8> */
[----:B------:R-:W-:Y:S02]  /*3a0e0*/  FFMA.FTZ R192, R192, R3, R56 ;  /* 0x00000003c0c07223 */ /* 0x000fe40000010038 */
        /* <DEDUP_REMOVED lines=8> */
[----:B------:R-:W-:-:S07]  /*3a170*/  IADD3 R18, PT, PT, R18, 0x20, RZ ;  /* 0x0000002012127810 */ /* 0x000fce0007ffe0ff */
.L_x_70294:
[----:B------:R-:W-:Y:S05]  /*3a180*/  BSYNC.RECONVERGENT B1 ;  /* 0x0000000000017941 */ /* 0x000fea0003800200 */
.L_x_70293:
        /* <DEDUP_REMOVED lines=29> */
.L_x_70296:
[----:B------:R-:W-:Y:S05]  /*3a360*/  BSYNC.RECONVERGENT B1 ;  /* 0x0000000000017941 */ /* 0x000fea0003800200 */
.L_x_70295:
        /* <DEDUP_REMOVED lines=29> */
.L_x_70298:
[----:B------:R-:W-:Y:S05]  /*3a540*/  BSYNC.RECONVERGENT B1 ;  /* 0x0000000000017941 */ /* 0x000fea0003800200 */
.L_x_70297:
        /* <DEDUP_REMOVED lines=29> */
.L_x_70300:
[----:B------:R-:W-:Y:S05]  /*3a720*/  BSYNC.RECONVERGENT B1 ;  /* 0x0000000000017941 */ /* 0x000fea0003800200 */
.L_x_70299:
        /* <DEDUP_REMOVED lines=29> */
.L_x_70302:
[----:B------:R-:W-:Y:S05]  /*3a900*/  BSYNC.RECONVERGENT B1 ;  /* 0x0000000000017941 */ /* 0x000fea0003800200 */
.L_x_70301:
[----:B------:R-:W-:Y:S01]  /*3a910*/  LOP3.LUT P0, RZ, R16, 0x80000, RZ, 0xc0, !PT ;  /* 0x0008000010ff7812 */ /* 0x000fe2000780c0ff */
[----:B------:R-:W-:-:S12]  /*3a920*/  BSSY.RECONVERGENT B1, `(.L_x_70303) ;  /* 0x000001c000017945 */ /* 0x000fd80003800200 */
[----:B------:R-:W-:Y:S05]  /*3a930*/  @!P0 BRA `(.L_x_70304) ;  /* 0x0000000000688947 */ /* 0x000fea0003800000 */
[----:B-----5:R0:W-:Y:S04]  /*3a940*/  STL [R1+0xa8], R3 ;  /* 0x0000a80301007387 */ /* 0x0201e80000100800 */
[----:B0-----:R-:W2:Y:S04]  /*3a950*/  LDL R3, [R1] ;  /* 0x0000000001037983 */ /* 0x001ea80000100800 */
        /* <DEDUP_REMOVED lines=24> */
.L_x_70304:
[----:B------:R-:W-:Y:S05]  /*3aae0*/  BSYNC.RECONVERGENT B1 ;  /* 0x0000000000017941 */ /* 0x000fea0003800200 */
.L_x_70303:
[----:B------:R-:W-:Y:S01]  /*3aaf0*/  LOP3.LUT P0, RZ, R16, 0x10000, RZ, 0xc0, !PT ;  /* 0x0001000010ff7812 */ /* 0x000fe2000780c0ff */
[----:B------:R-:W-:-:S12]  /*3ab00*/  BSSY.RECONVERGENT B1, `(.L_x_70305) ;  /* 0x0000012000017945 */ /* 0x000fd80003800200 */
[----:B------:R-:W-:Y:S05]  /*3ab10*/  @!P0 BRA `(.L_x_70306) ;  /* 0x0000000000408947 */ /* 0x000fea0003800000 */
[--C-:B01234-:R-:W-:Y:S01]  /*3ab20*/  FADD.FTZ R22, R168, -R19.reuse ;  /* 0x80000013a8167221 */ /* 0x11ffe20000010000 */
[--C-:B------:R-:W-:Y:S01]  /*3ab30*/  FADD.FTZ R23, R170, -R19.reuse ;  /* 0x80000013aa177221 */ /* 0x100fe20000010000 */
[--C-:B------:R-:W-:Y:S02]  /*3ab40*/  FADD.FTZ R193, R169, -R19.reuse ;  /* 0x80000013a9c17221 */ /* 0x100fe40000010000 */
[----:B------:R-:W-:Y:S01]  /*3ab50*/  FMUL.FTZ R192, R17, R22 ;  /* 0x0000001611c07220 */ /* 0x000fe20000410000 */
[----:B------:R-:W-:Y:S01]  /*3ab60*/  FADD.FTZ R22, R171, -R19 ;  /* 0x80000013ab167221 */ /* 0x000fe20000010000 */
[C---:B------:R-:W-:Y:S01]  /*3ab70*/  FMUL.FTZ R194, R17.reuse, R23 ;  /* 0x0000001711c27220 */ /* 0x040fe20000410000 */
[C---:B------:R-:W-:Y:S01]  /*3ab80*/  FMUL.FTZ R193, R17.reuse, R193 ;  /* 0x000000c111c17220 */ /* 0x040fe20000410000 */
        /* <DEDUP_REMOVED lines=9> */
.L_x_70306:
[----:B------:R-:W-:Y:S05]  /*3ac20*/  BSYNC.RECONVERGENT B1 ;  /* 0x0000000000017941 */ /* 0x000fea0003800200 */
.L_x_70305:
        /* <DEDUP_REMOVED lines=16> */
[----:B0-----:R-:W-:-:S04]  /*3ad30*/  IMAD.WIDE.U32 R22, R18, 0x10, R22 ;  /* 0x0000001012167825 */ /* 0x001fc800078e0016 */
[----:B------:R-:W-:Y:S01]  /*3ad40*/  VIADD R18, R18, 0x20 ;  /* 0x0000002012127836 */ /* 0x000fe20000000000 */
[----:B------:R0:W-:Y:S06]  /*3ad50*/  STG.E.128 desc[UR6][R22.64], R192 ;  /* 0x000000c016007986 */ /* 0x0001ec000c101d06 */
.L_x_70308:
[----:B------:R-:W-:Y:S05]  /*3ad60*/  BSYNC.RECONVERGENT B1 ;  /* 0x0000000000017941 */ /* 0x000fea0003800200 */
.L_x_70307:
        /* <DEDUP_REMOVED lines=19> */
.L_x_70310:
[----:B------:R-:W-:Y:S05]  /*3aea0*/  BSYNC.RECONVERGENT B1 ;  /* 0x0000000000017941 */ /* 0x000fea0003800200 */
.L_x_70309:
        /* <DEDUP_REMOVED lines=19> */
.L_x_70312:
[----:B------:R-:W-:Y:S05]  /*3afe0*/  BSYNC.RECONVERGENT B1 ;  /* 0x0000000000017941 */ /* 0x000fea0003800200 */
.L_x_70311:
        /* <DEDUP_REMOVED lines=19> */
.L_x_70314:
[----:B------:R-:W-:Y:S05]  /*3b120*/  BSYNC.RECONVERGENT B1 ;  /* 0x0000000000017941 */ /* 0x000fea0003800200 */
.L_x_70313:
        /* <DEDUP_REMOVED lines=17> */
.L_x_70284:
[----:B------:R-:W-:Y:S05]  /*3b240*/  BSYNC.RECONVERGENT B0 ;  /* 0x0000000000007941 */ /* 0x000fea0003800200 */
.L_x_70283:
[----:B0-----:R-:W0:Y:S02]  /*3b250*/  LDC.64 R18, c[0x0][0x380] ;  /* 0x0000e000ff127b82 */ /* 0x001e240000000a00 */
[----:B0----5:R-:W-:-:S05]  /*3b260*/  IMAD R2, R18, 0x4, R2 ;  /* 0x0000000412027824 */ /* 0x021fca00078e0202 */
[----:B------:R-:W-:-:S13]  /*3b270*/  ISETP.GE.AND P0, PT, R2, R19, PT ;  /* 0x000000130200720c */ /* 0x000fda0003f06270 */
[----:B------:R-:W-:Y:S05]  /*3b280*/  @!P0 BRA `(.L_x_70315) ;  /* 0xfffffc7000b88947 */ /* 0x000fea000383ffff */
[----:B------:R-:W-:Y:S05]  /*3b290*/  EXIT ;  /* 0x000000000000794d */ /* 0x000fea0003800000 */
.L_x_70282:
        /* <DEDUP_REMOVED lines=8> */
.L_x_70317:
[----:B------:R-:W-:Y:S05]  /*3b320*/  BSYNC B0 ;  /* 0x0000000000007941 */ /* 0x000fea0003800000 */
.L_x_70316:
        /* <DEDUP_REMOVED lines=9> */
.L_x_70318:
[----:B------:R-:W-:Y:S02]  /*3b3c0*/  IMAD.MOV.U32 R19, RZ, RZ, 0x4 ;  /* 0x00000004ff137424 */ /* 0x000fe400078e00ff */
[----:B------:R-:W-:Y:S01]  /*3b3d0*/  FADD.FTZ R22, R22, R17 ;  /* 0x0000001116167221 */ /* 0x000fe20000010000 */
[----:B------:R-:W-:-:S04]  /*3b3e0*/  MOV R17, 0xffffffff ;  /* 0xffffffff00117802 */ /* 0x000fc80000000f00 */
[----:B------:R-:W-:-:S07]  /*3b3f0*/  MOV R192, R22 ;  /* 0x0000001600c07202 */ /* 0x000fce0000000f00 */
[----:B------:R-:W-:Y:S05]  /*3b400*/  WARPSYNC.COLLECTIVE R17, `(.L_x_70319) ;  /* 0x0000000011087348 */ /* 0x000fea0003c00000 */
[----:B------:R0:W1:Y:S02]  /*3b410*/  SHFL.BFLY P6, R17, R192, R19, R18 ;  /* 0x0c000013c0117389 */ /* 0x00006400000c0012 */
[----:B01----:R-:W-:Y:S05]  /*3b420*/  ENDCOLLECTIVE ;  /* 0x000000000000791b */ /* 0x003fea0003800000 */
.L_x_70319:
[----:B------:R-:W-:Y:S02]  /*3b430*/  HFMA2 R19, -RZ, RZ, 0, 4.76837158203125e-07 ;  /* 0x00000008ff137431 */ /* 0x000fe400000001ff */
[----:B------:R-:W-:Y:S01]  /*3b440*/  FADD.FTZ R22, R22, R17 ;  /* 0x0000001116167221 */ /* 0x000fe20000010000 */
[----:B------:R-:W-:-:S03]  /*3b450*/  IMAD.MOV.U32 R17, RZ, RZ, -0x1 ;  /* 0xffffffffff117424 */ /* 0x000fc600078e00ff */
[----:B------:R-:W-:-:S07]  /*3b460*/  IMAD.MOV.U32 R192, RZ, RZ, R22 ;  /* 0x000000ffffc07224 */ /* 0x000fce00078e0016 */
[----:B------:R-:W-:Y:S05]  /*3b470*/  WARPSYNC.COLLECTIVE R17, `(.L_x_70320) ;  /* 0x0000000011087348 */ /* 0x000fea0003c00000 */
[----:B------:R0:W1:Y:S02]  /*3b480*/  SHFL.BFLY P6, R17, R192, R19, R18 ;  /* 0x0c000013c0117389 */ /* 0x00006400000c0012 */
[----:B01----:R-:W-:Y:S05]  /*3b490*/  ENDCOLLECTIVE ;  /* 0x000000000000791b */ /* 0x003fea0003800000 */
.L_x_70320:
[----:B------:R-:W-:Y:S02]  /*3b4a0*/  IMAD.MOV.U32 R19, RZ, RZ, 0x10 ;  /* 0x00000010ff137424 */ /* 0x000fe400078e00ff */
[----:B------:R-:W-:Y:S01]  /*3b4b0*/  FADD.FTZ R22, R22, R17 ;  /* 0x0000001116167221 */ /* 0x000fe20000010000 */
[----:B------:R-:W-:-:S04]  /*3b4c0*/  MOV R17, 0xffffffff ;  /* 0xffffffff00117802 */ /* 0x000fc80000000f00 */
[----:B------:R-:W-:-:S07]  /*3b4d0*/  MOV R192, R22 ;  /* 0x0000001600c07202 */ /* 0x000fce0000000f00 */
[----:B------:R-:W-:Y:S05]  /*3b4e0*/  WARPSYNC.COLLECTIVE R17, `(.L_x_70321) ;  /* 0x0000000011087348 */ /* 0x000fea0003c00000 */
[----:B------:R0:W1:Y:S02]  /*3b4f0*/  SHFL.BFLY P6, R17, R192, R19, R18 ;  /* 0x0c000013c0117389 */ /* 0x00006400000c0012 */
[----:B01----:R-:W-:Y:S05]  /*3b500*/  ENDCOLLECTIVE ;  /* 0x000000000000791b */ /* 0x003fea0003800000 */
.L_x_70321:
        /* <DEDUP_REMOVED lines=148> */
.L_x_70322:
[----:B------:R-:W-:Y:S02]  /*3be50*/  HFMA2 R19, -RZ, RZ, 0, 1.1920928955078125e-07 ;  /* 0x00000002ff137431 */ /* 0x000fe400000001ff */
[----:B------:R-:W-:Y:S01]  /*3be60*/  FADD.FTZ R22, R22, R17 ;  /* 0x0000001116167221 */ /* 0x000fe20000010000 */
[----:B------:R-:W-:-:S03]  /*3be70*/  IMAD.MOV.U32 R17, RZ, RZ, -0x1 ;  /* 0xffffffffff117424 */ /* 0x000fc600078e00ff */
[----:B------:R-:W-:-:S07]  /*3be80*/  IMAD.MOV.U32 R192, RZ, RZ, R22 ;  /* 0x000000ffffc07224 */ /* 0x000fce00078e0016 */
[----:B------:R-:W-:Y:S05]  /*3be90*/  WARPSYNC.COLLECTIVE R17, `(.L_x_70323) ;  /* 0x0000000011087348 */ /* 0x000fea0003c00000 */
[----:B------:R0:W1:Y:S02]  /*3bea0*/  SHFL.BFLY P6, R17, R192, R19, R18 ;  /* 0x0c000013c0117389 */ /* 0x00006400000c0012 */
[----:B01----:R-:W-:Y:S05]  /*3beb0*/  ENDCOLLECTIVE ;  /* 0x000000000000791b */ /* 0x003fea0003800000 */
.L_x_70323:
[----:B------:R-:W-:Y:S02]  /*3bec0*/  IMAD.MOV.U32 R19, RZ, RZ, 0x4 ;  /* 0x00000004ff137424 */ /* 0x000fe400078e00ff */
[----:B------:R-:W-:Y:S01]  /*3bed0*/  FADD.FTZ R22, R22, R17 ;  /* 0x0000001116167221 */ /* 0x000fe20000010000 */
[----:B------:R-:W-:-:S04]  /*3bee0*/  MOV R17, 0xffffffff ;  /* 0xffffffff00117802 */ /* 0x000fc80000000f00 */
[----:B------:R-:W-:-:S07]  /*3bef0*/  MOV R192, R22 ;  /* 0x0000001600c07202 */ /* 0x000fce0000000f00 */
[----:B------:R-:W-:Y:S05]  /*3bf00*/  WARPSYNC.COLLECTIVE R17, `(.L_x_70324) ;  /* 0x0000000011087348 */ /* 0x000fea0003c00000 */
[----:B------:R0:W1:Y:S02]  /*3bf10*/  SHFL.BFLY P6, R17, R192, R19, R18 ;  /* 0x0c000013c0117389 */ /* 0x00006400000c0012 */
[----:B01----:R-:W-:Y:S05]  /*3bf20*/  ENDCOLLECTIVE ;  /* 0x000000000000791b */ /* 0x003fea0003800000 */
.L_x_70324:
[----:B------:R-:W-:Y:S02]  /*3bf30*/  HFMA2 R19, -RZ, RZ, 0, 4.76837158203125e-07 ;  /* 0x00000008ff137431 */ /* 0x000fe400000001ff */
[----:B------:R-:W-:Y:S01]  /*3bf40*/  FADD.FTZ R22, R22, R17 ;  /* 0x0000001116167221 */ /* 0x000fe20000010000 */
[----:B------:R-:W-:-:S03]  /*3bf50*/  IMAD.MOV.U32 R17, RZ, RZ, -0x1 ;  /* 0xffffffffff117424 */ /* 0x000fc600078e00ff */
[----:B------:R-:W-:-:S07]  /*3bf60*/  IMAD.MOV.U32 R192, RZ, RZ, R22 ;  /* 0x000000ffffc07224 */ /* 0x000fce00078e0016 */
[----:B------:R-:W-:Y:S05]  /*3bf70*/  WARPSYNC.COLLECTIVE R17, `(.L_x_70325) ;  /* 0x0000000011087348 */ /* 0x000fea0003c00000 */
[----:B------:R0:W1:Y:S02]  /*3bf80*/  SHFL.BFLY P6, R17, R192, R19, R18 ;  /* 0x0c000013c0117389 */ /* 0x00006400000c0012 */
[----:B01----:R-:W-:Y:S05]  /*3bf90*/  ENDCOLLECTIVE ;  /* 0x000000000000791b */ /* 0x003fea0003800000 */
.L_x_70325:
[----:B------:R-:W-:Y:S02]  /*3bfa0*/  IMAD.MOV.U32 R19, RZ, RZ, 0x10 ;  /* 0x00000010ff137424 */ /* 0x000fe400078e00ff */
[----:B------:R-:W-:Y:S01]  /*3bfb0*/  FADD.FTZ R22, R22, R17 ;  /* 0x0000001116167221 */ /* 0x000fe20000010000 */
[----:B------:R-:W-:-:S04]  /*3bfc0*/  MOV R17, 0xffffffff ;  /* 0xffffffff00117802 */ /* 0x000fc80000000f00 */
[----:B------:R-:W-:-:S07]  /*3bfd0*/  MOV R192, R22 ;  /* 0x0000001600c07202 */ /* 0x000fce0000000f00 */
[----:B------:R-:W-:Y:S05]  /*3bfe0*/  WARPSYNC.COLLECTIVE R17, `(.L_x_70326) ;  /* 0x0000000011087348 */ /* 0x000fea0003c00000 */
[----:B------:R0:W1:Y:S02]  /*3bff0*/  SHFL.BFLY P6, R17, R192, R19, R18 ;  /* 0x0c000013c0117389 */ /* 0x00006400000c0012 */
[----:B01----:R-:W-:Y:S05]  /*3c000*/  ENDCOLLECTIVE ;  /* 0x000000000000791b */ /* 0x003fea0003800000 */
.L_x_70326:
[----:B------:R-:W-:Y:S05]  /*3c010*/  BRA `(.L_x_70327) ;  /* 0xffffffd400a47947 */ /* 0x000fea000383ffff */
.L_x_70328:
        /* <DEDUP_REMOVED lines=14> */
.L_x_71578:


//--------------------- .text._ZN10layer_norm13ln_fwd_kernelINS_13Kernel_traitsIfffffjLj2048ELj1ELj4ELj1ELj16ENS_18Kernel_traits_baseILj2048EfffffjLj128EEEEELb1ELb1ELb1ELb1EEEvNS_9FwdParamsE --------------------------
	.section	.text._ZN10layer_norm13ln_fwd_kernelINS_13Kernel_traitsIfffffjLj2048ELj1ELj4ELj1ELj16ENS_18Kernel_traits_baseILj2048EfffffjLj128EEEEELb1ELb1ELb1ELb1EEEvNS_9FwdParamsE,"ax",@progbits
	.align	128
        .global         _ZN10layer_norm13ln_fwd_kernelINS_13Kernel_traitsIfffffjLj2048ELj1ELj4ELj1ELj16ENS_18Kernel_traits_baseILj2048EfffffjLj128EEEEELb1ELb1ELb1ELb1EEEvNS_9FwdParamsE
        .type           _ZN10layer_norm13ln_fwd_kernelINS_13Kernel_traitsIfffffjLj2048ELj1ELj4ELj1ELj16ENS_18Kernel_traits_baseILj2048EfffffjLj128EEEEELb1ELb1ELb1ELb1EEEvNS_9FwdParamsE,@function
        .size           _ZN10layer_norm13ln_fwd_kernelINS_13Kernel_traitsIfffffjLj2048ELj1ELj4ELj1ELj16ENS_18Kernel_traits_baseILj2048EfffffjLj128EEEEELb1ELb1ELb1ELb1EEEvNS_9FwdParamsE,(.L_x_71579 - _ZN10layer_norm13ln_fwd_kernelINS_13Kernel_traitsIfffffjLj2048ELj1ELj4ELj1ELj16ENS_18Kernel_traits_baseILj2048EfffffjLj128EEEEELb1ELb1ELb1ELb1EEEvNS_9FwdParamsE)
        .other          _ZN10layer_norm13ln_fwd_kernelINS_13Kernel_traitsIfffffjLj2048ELj1ELj4ELj1ELj16ENS_18Kernel_traits_baseILj2048EfffffjLj128EEEEELb1ELb1ELb1ELb1EEEvNS_9FwdParamsE,@"STO_CUDA_ENTRY STV_DEFAULT"
_ZN10layer_norm13ln_fwd_kernelINS_13Kernel_traitsIfffffjLj2048ELj1ELj4ELj1ELj16ENS_18Kernel_traits_baseILj2048EfffffjLj128EEEEELb1ELb1ELb1ELb1EEEvNS_9FwdParamsE:
.text._ZN10layer_norm13ln_fwd_kernelINS_13Kernel_traitsIfffffjLj2048ELj1ELj4ELj1ELj16ENS_18Kernel_traits_baseILj2048EfffffjLj128EEEEELb1ELb1ELb1ELb1EEEvNS_9FwdParamsE:
        /* <DEDUP_REMOVED lines=25> */
[----:B0-----:R-:W-:Y:S02]  /*0190*/  @P0 IADD3 R0, P1, PT, R4, R9, RZ ;  /* 0x0000000904000210 */ /* 0x001fe40007f3e0ff */
[----:B------:R-:W-:-:S02]  /*01a0*/  SHF.R.U32.HI R9, RZ, 0x5, R6 ;  /* 0x00000005ff097819 */ /* 0x000fc40000011606 */
[----:B------:R-:W-:Y:S02]  /*01b0*/  @P0 IADD3.X R11, PT, PT, RZ, R5, RZ, P1, !PT ;  /* 0x00000005ff0b0210 */ /* 0x000fe40000ffe4ff */
[----:B------:R-:W-:-:S03]  /*01c0*/  LOP3.LUT R5, R6, 0x1f, RZ, 0xc0, !PT ;  /* 0x0000001f06057812 */ /* 0x000fc600078ec0ff */
[----:B------:R-:W-:Y:S01]  /*01d0*/  UIADD3 UR10, UPT, UPT, UR4, -0x255992d5, URZ ;  /* 0xdaa66d2b040a7890 */ /* 0x000fe2000fffe0ff */
[----:B------:R-:W-:Y:S01]  /*01e0*/  LOP3.LUT R9, R9, UR8, RZ, 0xfc, !PT ;  /* 0x0000000809097c12 */ /* 0x000fe2000f8efcff */
[----:B------:R-:W-:Y:S01]  /*01f0*/  UIADD3 UR11, UPT, UPT, UR4, 0x78dde6e4, URZ ;  /* 0x78dde6e4040b7890 */ /* 0x000fe2000fffe0ff */
[--C-:B------:R-:W-:Y:S01]  /*0200*/  SHF.R.U64 R8, R0, 0x2, R11.reuse ;  /* 0x0000000200087819 */ /* 0x100fe2000000120b */
[----:B------:R-:W-:Y:S01]  /*0210*/  UIADD3 UR12, UPT, UPT, UR5, -0x126145ec, URZ ;  /* 0xed9eba14050c7890 */ /* 0x000fe2000fffe0ff */
[----:B------:R-:W-:Y:S01]  /*0220*/  SHF.R.U32.HI R4, RZ, 0x2, R11 ;  /* 0x00000002ff047819 */ /* 0x000fe2000001160b */
[----:B------:R-:W-:Y:S02]  /*0230*/  UIADD3 UR13, UPT, UPT, UR4, 0x1715609d, URZ ;  /* 0x1715609d040d7890 */ /* 0x000fe4000fffe0ff */
        /* <DEDUP_REMOVED lines=65> */
[----:B------:R-:W-:Y:S04]  /*0650*/  STL.64 [R1], R120 ;  /* 0x0000007801007387 */ /* 0x000fe80000100a00 */
        /* <DEDUP_REMOVED lines=10> */
[----:B------:R1:W5:Y:S01]  /*0700*/  LDG.E.128 R120, desc[UR6][R152.64+0x1000] ;  /* 0x0010000698787981 */ /* 0x000362000c1e1d00 */
[----:B------:R-:W-:Y:S05]  /*0710*/  BRA `(.L_x_70330) ;  /* 0x0000000400607947 */ /* 0x000fea0003800000 */
.L_x_70329:
        /* <DEDUP_REMOVED lines=64> */
[----:B------:R-:W-:Y:S01]  /*0b20*/  STL.64 [R1+0x10], R28 ;  /* 0x0000101c01007387 */ /* 0x000fe20000100a00 */
[----:B-1----:R-:W-:-:S03]  /*0b30*/  CS2R R62, SRZ ;  /* 0x00000000003e7805 */ /* 0x002fc6000001ff00 */
[----:B------:R1:W-:Y:S01]  /*0b40*/  STL.64 [R1+0x18], R30 ;  /* 0x0000181e01007387 */ /* 0x0003e20000100a00 */
[----:B------:R-:W-:Y:S02]  /*0b50*/  CS2R R60, SRZ ;  /* 0x00000000003c7805 */ /* 0x000fe4000001ff00 */
[----:B--2---:R-:W-:Y:S01]  /*0b60*/  CS2R R58, SRZ ;  /* 0x00000000003a7805 */ /* 0x004fe2000001ff00 */
[----:B------:R-:W-:Y:S01]  /*0b70*/  STL.64 [R1], R24 ;  /* 0x0000001801007387 */ /* 0x000fe20000100a00 */
[----:B------:R-:W-:Y:S02]  /*0b80*/  CS2R R56, SRZ ;  /* 0x0000000000387805 */ /* 0x000fe4000001ff00 */
[----:B---3--:R-:W-:Y:S02]  /*0b90*/  CS2R R54, SRZ ;  /* 0x0000000000367805 */ /* 0x008fe4000001ff00 */
[----:B------:R-:W-:Y:S01]  /*0ba0*/  CS2R R52, SRZ ;  /* 0x0000000000347805 */ /* 0x000fe2000001ff00 */
[----:B------:R2:W-:Y:S01]  /*0bb0*/  STL.64 [R1+0x8], R26 ;  /* 0x0000081a01007387 */ /* 0x0005e20000100a00 */
        /* <DEDUP_REMOVED lines=10> */
[----:B-1----:R-:W-:Y:S02]  /*0c60*/  CS2R R30, SRZ ;  /* 0x00000000001e7805 */ /* 0x002fe4000001ff00 */
[----:B------:R-:W-:Y:S02]  /*0c70*/  CS2R R28, SRZ ;  /* 0x00000000001c7805 */ /* 0x000fe4000001ff00 */
[----:B--2---:R-:W-:-:S02]  /*0c80*/  CS2R R26, SRZ ;  /* 0x00000000001a7805 */ /* 0x004fc4000001ff00 */
[----:B------:R-:W-:-:S07]  /*0c90*/  CS2R R24, SRZ ;  /* 0x0000000000187805 */ /* 0x000fce000001ff00 */
.L_x_70330:
[----:B------:R-:W0:Y:S02]  /*0ca0*/  LDCU UR8, c[0x0][0x384] ;  /* 0x00007080ff0877ac */ /* 0x000e240008000800 */
[----:B0-----:R-:W-:-:S13]  /*0cb0*/  ISETP.GE.AND P0, PT, R9, UR8, PT ;  /* 0x0000000809007c0c */ /* 0x001fda000bf06270 */
[----:B------:R-:W-:Y:S05]  /*0cc0*/  @P0 EXIT ;  /* 0x000000000000094d */ /* 0x000fea0003800000 */
[----:B------:R-:W-:Y:S01]  /*0cd0*/  IMAD.HI.U32 R3, R10, -0x326172a9, RZ ;  /* 0xcd9e8d570a037827 */ /* 0x000fe200078e00ff */
[----:B------:R-:W-:Y:S02]  /*0ce0*/  UIADD3 UR9, UPT, UPT, UR5, -0x4498517b, URZ ;  /* 0xbb67ae8505097890 */ /* 0x000fe4000fffe0ff */
[----:B------:R-:W-:Y:S01]  /*0cf0*/  UIADD3 UR8, UPT, UPT, UR4, -0x61c88647, URZ ;  /* 0x9e3779b904087890 */ /* 0x000fe2000fffe0ff */
        /* <DEDUP_REMOVED lines=14> */
[----:B------:R-:W-:Y:S01]  /*0de0*/  UIADD3 UR8, UPT, UPT, UR5, 0x76cf5d0a, URZ ;  /* 0x76cf5d0a05087890 */ /* 0x000fe2000fffe0ff */
[----:B------:R-:W-:-:S04]  /*0df0*/  IMAD.HI.U32 R2, R7, -0x326172a9, RZ ;  /* 0xcd9e8d5707027827 */ /* 0x000fc800078e00ff */
        /* <DEDUP_REMOVED lines=22> */
[----:B------:R-:W-:Y:S01]  /*0f60*/  IMAD.HI.U32 R7, R3, -0x2daee0ad, RZ ;  /* 0xd2511f5303077827 */ /* 0x000fe200078e00ff */
[----:B------:R-:W0:Y:S03]  /*0f70*/  LDCU UR12, c[0x0][0x404] ;  /* 0x00008080ff0c77ac */ /* 0x000e260008000800 */
[----:B------:R-:W-:Y:S01]  /*0f80*/  IMAD R6, R11, -0x326172a9, RZ ;  /* 0xcd9e8d570b067824 */ /* 0x000fe200078e02ff */
[----:B------:R-:W-:Y:S01]  /*0f90*/  LOP3.LUT R7, R152, UR14, R7, 0x96, !PT ;  /* 0x0000000e98077c12 */ /* 0x000fe2000f8e9607 */
[C---:B------:R-:W-:Y:S01]  /*0fa0*/  IMAD.HI.U32 R5, R2.reuse, -0x326172a9, RZ ;  /* 0xcd9e8d5702057827 */ /* 0x040fe200078e00ff */
[----:B------:R-:W1:Y:S03]  /*0fb0*/  LDCU UR14, c[0x0][0x448] ;  /* 0x00008900ff0e77ac */ /* 0x000e660008000800 */
        /* <DEDUP_REMOVED lines=31> */
[----:B01234-:R-:W-:-:S07]  /*11b0*/  IMAD R0, R11, -0x326172a9, RZ ;  /* 0xcd9e8d570b007824 */ /* 0x01ffce00078e02ff */
.L_x_71246:
[----:B0-----:R-:W0:Y:S08]  /*11c0*/  LDC.64 R164, c[0x0][0x3f0] ;  /* 0x0000fc00ffa47b82 */ /* 0x001e300000000a00 */
[----:B------:R-:W1:Y:S08]  /*11d0*/  LDC.64 R166, c[0x0][0x3f8] ;  /* 0x0000fe00ffa67b82 */ /* 0x000e700000000a00 */
[----:B------:R-:W2:Y:S01]  /*11e0*/  LDC R170, c[0x0][0x388] ;  /* 0x0000e200ffaa7b82 */ /* 0x000ea20000000800 */
[----:B0-----:R-:W-:-:S05]  /*11f0*/  IMAD.WIDE R164, R9, 0x4, R164 ;  /* 0x0000000409a47825 */ /* 0x001fca00078e02a4 */
[----:B------:R1:W3:Y:S01]  /*1200*/  LDG.E R160, desc[UR6][R164.64] ;  /* 0x00000006a4a07981 */ /* 0x0002e2000c1e1900 */
[----:B------:R-:W0:Y:S01]  /*1210*/  S2R R169, SR_TID.X ;  /* 0x0000000000a97919 */ /* 0x000e220000002100 */
[----:B-1----:R-:W-:-:S05]  /*1220*/  IMAD.WIDE R164, R9, 0x4, R166 ;  /* 0x0000000409a47825 */ /* 0x002fca00078e02a6 */
[----:B-----5:R-:W5:Y:S01]  /*1230*/  LDG.E R252, desc[UR6][R164.64] ;  /* 0x00000006a4fc7981 */ /* 0x020f62000c1e1900 */
[----:B------:R-:W-:Y:S01]  /*1240*/  ISETP.NE.U32.AND P0, PT, RZ, UR10, PT ;  /* 0x0000000aff007c0c */ /* 0x000fe2000bf05070 */
[----:B--2---:R-:W-:-:S03]  /*1250*/  IMAD R166, R9, R170, RZ ;  /* 0x000000aa09a67224 */ /* 0x004fc600078e02ff */
[----:B------:R-:W-:Y:S02]  /*1260*/  ISETP.NE.AND.EX P0, PT, RZ, UR11, PT, P0 ;  /* 0x0000000bff007c0c */ /* 0x000fe4000bf05300 */
[----:B------:R-:W-:Y:S01]  /*1270*/  SHF.R.S32.HI R167, RZ, 0x1f, R166 ;  /* 0x0000001fffa77819 */ /* 0x000fe200000114a6 */
[----:B------:R-:W-:Y:S01]  /*1280*/  IMAD.U32 R227, RZ, RZ, UR5 ;  /* 0x00000005ffe37e24 */ /* 0x000fe2000f8e00ff */
[----:B------:R-:W-:Y:S01]  /*1290*/  MOV R229, UR4 ;  /* 0x0000000400e57c02 */ /* 0x000fe20008000f00 */
[----:B------:R-:W-:Y:S01]  /*12a0*/  IMAD.U32 R230, RZ, RZ, UR5 ;  /* 0x00000005ffe67e24 */ /* 0x000fe2000f8e00ff */
[----:B0-----:R-:W-:Y:S01]  /*12b0*/  LOP3.LUT R169, R169, 0x1f, RZ, 0xc0, !PT ;  /* 0x0000001fa9a97812 */ /* 0x001fe200078ec0ff */
[----:B------:R-:W-:Y:S01]  /*12c0*/  IMAD.U32 R228, RZ, RZ, UR5 ;  /* 0x00000005ffe47e24 */ /* 0x000fe2000f8e00ff */
[----:B------:R-:W-:Y:S01]  /*12d0*/  LEA.HI R167, R167, R166, RZ, 0x2 ;  /* 0x000000a6a7a77211 */ /* 0x000fe200078f10ff */
[----:B------:R-:W-:Y:S01]  /*12e0*/  IMAD.U32 R231, RZ, RZ, UR4 ;  /* 0x00000004ffe77e24 */ /* 0x000fe2000f8e00ff */
[----:B------:R-:W-:Y:S01]  /*12f0*/  BSSY.RECONVERGENT B0, `(.L_x_70331) ;  /* 0x0000329000007945 */ /* 0x000fe20003800200 */
[----:B------:R-:W-:Y:S01]  /*1300*/  IADD3 R227, PT, PT, R227, -0x56f99767, RZ ;  /* 0xa9066899e3e37810 */ /* 0x000fe20007ffe0ff */
[----:B------:R-:W-:Y:S01]  /*1310*/  VIADD R228, R228, 0xed9eba14 ;  /* 0xed9eba14e4e47836 */ /* 0x000fe20000000000 */
[----:B------:R-:W-:Y:S01]  /*1320*/  IADD3 R230, PT, PT, R230, -0x695add53, RZ ;  /* 0x96a522ade6e67810 */ /* 0x000fe20007ffe0ff */
[----:B------:R-:W-:-:S02]  /*1330*/  VIADD R229, R229, 0xdaa66d2b ;  /* 0xdaa66d2be5e57836 */ /* 0x000fc40000000000 */
[----:B------:R-:W-:Y:S01]  /*1340*/  VIADD R231, R231, 0x1715609d ;  /* 0x1715609de7e77836 */ /* 0x000fe20000000000 */
[----:B---3--:R-:W-:-:S13]  /*1350*/  ISETP.GE.AND P1, PT, R160, 0x1, PT ;  /* 0x00000001a000780c */ /* 0x008fda0003f26270 */
[----:B------:R-:W0:Y:S01]  /*1360*/  @P1 LDC.64 R162, c[0x0][0x390] ;  /* 0x0000e400ffa21b82 */ /* 0x000e220000000a00 */
[----:B------:R-:W-:-:S04]  /*1370*/  @P1 VIADD R161, R160, 0xffffffff ;  /* 0xffffffffa0a11836 */ /* 0x000fc80000000000 */
[----:B------:R-:W-:-:S05]  /*1380*/  @P1 IMAD R161, R161, R170, RZ ;  /* 0x000000aaa1a11224 */ /* 0x000fca00078e02ff */
[----:B------:R-:W-:-:S04]  /*1390*/  @P1 SHF.R.S32.HI R168, RZ, 0x1f, R161 ;  /* 0x0000001fffa81819 */ /* 0x000fc800000114a1 */
[----:B------:R-:W-:Y:S01]  /*13a0*/  @P1 LEA.HI R168, R168, R161, RZ, 0x2 ;  /* 0x000000a1a8a81211 */ /* 0x000fe200078f10ff */
[----:B------:R-:W-:-:S03]  /*13b0*/  HFMA2 R161, -RZ, RZ, 0, 0 ;  /* 0x00000000ffa17431 */ /* 0x000fc600000001ff */
[----:B------:R-:W-:-:S05]  /*13c0*/  @P1 LEA.HI.SX32 R161, R168, R169, 0x1e ;  /* 0x000000a9a8a11211 */ /* 0x000fca00078ff2ff */
[----:B0-----:R-:W-:-:S05]  /*13d0*/  @P1 IMAD.WIDE.U32 R162, R161, 0x10, R162 ;  /* 0x00000010a1a21825 */ /* 0x001fca00078e00a2 */
[----:B------:R0:W5:Y:S02]  /*13e0*/  @P1 LDG.E.128 R152, desc[UR6][R162.64] ;  /* 0x00000006a2981981 */ /* 0x000164000c1e1d00 */
[----:B0-----:R-:W-:Y:S01]  /*13f0*/  LEA.HI.SX32 R162, R167, R169, 0x1e ;  /* 0x000000a9a7a27211 */ /* 0x001fe200078ff2ff */
[----:B------:R-:W-:Y:S06]  /*1400*/  @!P0 BRA `(.L_x_70332) ;  /* 0x0000001800388947 */ /* 0x000fec0003800000 */
        /* <DEDUP_REMOVED lines=25> */
.L_x_70337:
        /* <DEDUP_REMOVED lines=13> */
.L_x_70339:
[----:B------:R-:W-:Y:S05]  /*1670*/  BSYNC.RECONVERGENT B3 ;  /* 0x0000000000037941 */ /* 0x000fea0003800200 */
.L_x_70338:
        /* <DEDUP_REMOVED lines=54> */
[----:B------:R-:W-:-:S07]  /*19e0*/  LOP3.LUT R7, R230, R164, R171, 0x96, !PT ;  /* 0x000000a4e6077212 */ /* 0x000fce00078e96ab */
.L_x_70336:
[----:B------:R-:W-:Y:S05]  /*19f0*/  BSYNC.RECONVERGENT B2 ;  /* 0x0000000000027941 */ /* 0x000fea0003800200 */
.L_x_70335:
        /* <DEDUP_REMOVED lines=8> */
[----:B------:R-:W-:-:S07]  /*1a80*/  FFMA.FTZ R220, R5, R88, R156 ;  /* 0x0000005805dc7223 */ /* 0x000fce000001009c */
.L_x_70334:
[----:B------:R-:W-:Y:S05]  /*1a90*/  BSYNC.RECONVERGENT B1 ;  /* 0x0000000000017941 */ /* 0x000fea0003800200 */
.L_x_70333:
        /* <DEDUP_REMOVED lines=17> */
.L_x_70344:
        /* <DEDUP_REMOVED lines=13> */
.L_x_70346:
[----:B------:R-:W-:Y:S05]  /*1c80*/  BSYNC.RECONVERGENT B3 ;  /* 0x0000000000037941 */ /* 0x000fea0003800200 */
.L_x_70345:
        /* <DEDUP_REMOVED lines=56> */
.L_x_70343:
[----:B------:R-:W-:Y:S05]  /*2010*/  BSYNC.RECONVERGENT B2 ;  /* 0x0000000000027941 */ /* 0x000fea0003800200 */
.L_x_70342:
        /* <DEDUP_REMOVED lines=8> */
[----:B------:R-:W-:-:S07]  /*20a0*/  FFMA.FTZ R221, R164, R89, R157 ;  /* 0x00000059a4dd7223 */ /* 0x000fce000001009d */
.L_x_70341:
[----:B------:R-:W-:Y:S05]  /*20b0*/  BSYNC.RECONVERGENT B1 ;  /* 0x0000000000017941 */ /* 0x000fea0003800200 */
.L_x_70340:
        /* <DEDUP_REMOVED lines=17> */
.L_x_70351:
        /* <DEDUP_REMOVED lines=13> */
.L_x_70353:
[----:B------:R-:W-:Y:S05]  /*22a0*/  BSYNC.RECONVERGENT B3 ;  /* 0x0000000000037941 */ /* 0x000fea0003800200 */
.L_x_70352:
        /* <DEDUP_REMOVED lines=56> */
.L_x_70350:
[----:B------:R-:W-:Y:S05]  /*2630*/  BSYNC.RECONVERGENT B2 ;  /* 0x0000000000027941 */ /* 0x000fea0003800200 */
.L_x_70349:
        /* <DEDUP_REMOVED lines=9> */
.L_x_70348:
[----:B------:R-:W-:Y:S05]  /*26d0*/  BSYNC.RECONVERGENT B1 ;  /* 0x0000000000017941 */ /* 0x000fea0003800200 */
.L_x_70347:
        /* <DEDUP_REMOVED lines=16> */
.L_x_70357:
        /* <DEDUP_REMOVED lines=13> */
.L_x_70359:
[----:B------:R-:W-:Y:S05]  /*28b0*/  BSYNC.RECONVERGENT B2 ;  /* 0x0000000000027941 */ /* 0x000fea0003800200 */
.L_x_70358:
        /* <DEDUP_REMOVED lines=56> */
.L_x_70356:
[----:B------:R-:W-:Y:S05]  /*2c40*/  BSYNC.RECONVERGENT B1 ;  /* 0x0000000000017941 */ /* 0x000fea0003800200 */
.L_x_70355:
        /* <DEDUP_REMOVED lines=8> */
[----:B------:R-:W-:Y:S01]  /*2cd0*/  FFMA.FTZ R223, R2, R91, R159 ;  /* 0x0000005b02df7223 */ /* 0x000fe2000001009f */
[----:B------:R-:W-:Y:S06]  /*2ce0*/  BRA `(.L_x_70354) ;  /* 0x0000001800247947 */ /* 0x000fec0003800000 */
.L_x_70332:
        /* <DEDUP_REMOVED lines=21> */
.L_x_70364:
        /* <DEDUP_REMOVED lines=13> */
.L_x_70366:
[----:B------:R-:W-:Y:S05]  /*2f10*/  BSYNC.RECONVERGENT B3 ;  /* 0x0000000000037941 */ /* 0x000fea0003800200 */
.L_x_70365:
        /* <DEDUP_REMOVED lines=54> */
[----:B------:R-:W-:-:S07]  /*3280*/  LOP3.LUT R7, R230, R164, R171, 0x96, !PT ;  /* 0x000000a4e6077212 */ /* 0x000fce00078e96ab */
.L_x_70363:
[----:B------:R-:W-:Y:S05]  /*3290*/  BSYNC.RECONVERGENT B2 ;  /* 0x0000000000027941 */ /* 0x000fea0003800200 */
.L_x_70362:
        /* <DEDUP_REMOVED lines=8> */
[----:B------:R-:W-:-:S07]  /*3320*/  FMUL.FTZ R220, R5, R88 ;  /* 0x0000005805dc7220 */ /* 0x000fce0000410000 */
.L_x_70361:
[----:B------:R-:W-:Y:S05]  /*3330*/  BSYNC.RECONVERGENT B1 ;  /* 0x0000000000017941 */ /* 0x000fea0003800200 */
.L_x_70360:
        /* <DEDUP_REMOVED lines=17> */
.L_x_70371:
        /* <DEDUP_REMOVED lines=13> */
.L_x_70373:
[----:B------:R-:W-:Y:S05]  /*3520*/  BSYNC.RECONVERGENT B3 ;  /* 0x0000000000037941 */ /* 0x000fea0003800200 */
.L_x_70372:
        /* <DEDUP_REMOVED lines=56> */
.L_x_70370:
[----:B------:R-:W-:Y:S05]  /*38b0*/  BSYNC.RECONVERGENT B2 ;  /* 0x0000000000027941 */ /* 0x000fea0003800200 */
.L_x_70369:
        /* <DEDUP_REMOVED lines=9> */
.L_x_70368:
[----:B------:R-:W-:Y:S05]  /*3950*/  BSYNC.RECONVERGENT B1 ;  /* 0x0000000000017941 */ /* 0x000fea0003800200 */
.L_x_70367:
        /* <DEDUP_REMOVED lines=17> */
.L_x_70378:
        /* <DEDUP_REMOVED lines=13> */
.L_x_70380:
[----:B------:R-:W-:Y:S05]  /*3b40*/  BSYNC.RECONVERGENT B3 ;  /* 0x0000000000037941 */ /* 0x000fea0003800200 */
.L_x_70379:
        /* <DEDUP_REMOVED lines=56> */
.L_x_70377:
[----:B------:R-:W-:Y:S05]  /*3ed0*/  BSYNC.RECONVERGENT B2 ;  /* 0x0000000000027941 */ /* 0x000fea0003800200 */
.L_x_70376:
        /* <DEDUP_REMOVED lines=8> */
[----:B------:R-:W-:-:S07]  /*3f60*/  FMUL.FTZ R222, R5, R90 ;  /* 0x0000005a05de7220 */ /* 0x000fce0000410000 */
.L_x_70375:
[----:B------:R-:W-:Y:S05]  /*3f70*/  BSYNC.RECONVERGENT B1 ;  /* 0x0000000000017941 */ /* 0x000fea0003800200 */
.L_x_70374:
        /* <DEDUP_REMOVED lines=16> */
.L_x_70383:
        /* <DEDUP_REMOVED lines=13> */
.L_x_70385:
[----:B------:R-:W-:Y:S05]  /*4150*/  BSYNC.RECONVERGENT B2 ;  /* 0x0000000000027941 */ /* 0x000fea0003800200 */
.L_x_70384:
        /* <DEDUP_REMOVED lines=56> */
.L_x_70382:
[----:B------:R-:W-:Y:S05]  /*44e0*/  BSYNC.RECONVERGENT B1 ;  /* 0x0000000000017941 */ /* 0x000fea0003800200 */
.L_x_70381:
        /* <DEDUP_REMOVED lines=9> */
.L_x_70354:
[----:B------:R-:W-:Y:S05]  /*4580*/  BSYNC.RECONVERGENT B0 ;  /* 0x0000000000007941 */ /* 0x000fea0003800200 */
.L_x_70331:
        /* <DEDUP_REMOVED lines=12> */
[----:B------:R-:W-:-:S05]  /*4650*/  IMAD.U32 R2, R225, 0x10000, RZ ;  /* 0x00010000e1027824 */ /* 0x000fca00078e00ff */
[----:B------:R-:W-:Y:S02]  /*4660*/  LOP3.LUT R163, R2, 0xff0000, RZ, 0xc0, !PT ;  /* 0x00ff000002a37812 */ /* 0x000fe400078ec0ff */
[----:B------:R-:W-:-:S04]  /*4670*/  LOP3.LUT R2, R226, 0xffff, RZ, 0xc0, !PT ;  /* 0x0000ffffe2027812 */ /* 0x000fc800078ec0ff */
[----:B------:R-:W-:Y:S02]  /*4680*/  LEA R2, R2, R163, 0x18 ;  /* 0x000000a302027211 */ /* 0x000fe400078ec0ff */
[----:B------:R-:W-:-:S05]  /*4690*/  LOP3.LUT R163, R224, 0xff, RZ, 0xc0, !PT ;  /* 0x000000ffe0a37812 */ /* 0x000fca00078ec0ff */
[----:B------:R-:W-:Y:S01]  /*46a0*/  IMAD R2, R163, 0x100, R2 ;  /* 0x00000100a3027824 */ /* 0x000fe200078e0202 */
[----:B------:R-:W-:Y:S01]  /*46b0*/  LOP3.LUT R163, R11, 0xff, RZ, 0xc0, !PT ;  /* 0x000000ff0ba37812 */ /* 0x000fe200078ec0ff */
[----:B0-----:R-:W-:-:S04]  /*46c0*/  IMAD.WIDE.U32 R168, R161, 0x4, R168 ;  /* 0x00000004a1a87825 */ /* 0x001fc800078e00a8 */
[----:B------:R-:W-:-:S05]  /*46d0*/  IMAD.IADD R163, R2, 0x1, R163 ;  /* 0x0000000102a37824 */ /* 0x000fca00078e02a3 */
[----:B------:R1:W-:Y:S02]  /*46e0*/  STG.E desc[UR6][R168.64], R163 ;  /* 0x000000a3a8007986 */ /* 0x0003e4000c101906 */
.L_x_70387:
[----:B------:R-:W-:Y:S05]  /*46f0*/  BSYNC.RECONVERGENT B0 ;  /* 0x0000000000007941 */ /* 0x000fea0003800200 */
.L_x_70386:
        /* <DEDUP_REMOVED lines=26> */
.L_x_70394:
        /* <DEDUP_REMOVED lines=13> */
.L_x_70396:
[----:B------:R-:W-:Y:S05]  /*4970*/  BSYNC.RECONVERGENT B3 ;  /* 0x0000000000037941 */ /* 0x000fea0003800200 */
.L_x_70395:
[----:B--2---:R-:W-:Y:S01]  /*4980*/  IMAD.WIDE.U32 R166, R10, -0x326172a9, RZ ;  /* 0xcd9e8d570aa67825 */ /* 0x004fe200078e00ff */
        /* <DEDUP_REMOVED lines=55> */
.L_x_70393:
[----:B------:R-:W-:Y:S05]  /*4d00*/  BSYNC.RECONVERGENT B2 ;  /* 0x0000000000027941 */ /* 0x000fea0003800200 */
.L_x_70392:
[----:B------:R-:W-:Y:S01]  /*4d10*/  I2FP.F32.U32 R5, R11 ;  /* 0x0000000b00057245 */ /* 0x000fe20000201000 */
[----:B--2---:R-:W-:Y:S02]  /*4d20*/  IMAD.MOV.U32 R164, RZ, RZ, 0x2f800000 ;  /* 0x2f800000ffa47424 */ /* 0x004fe400078e00ff */
[----:B------:R-:W-:Y:S02]  /*4d30*/  FMUL.FTZ R11, R152, UR9 ;  /* 0x00000009980b7c20 */ /* 0x000fe40008410000 */
[----:B------:R-:W-:Y:S02]  /*4d40*/  FFMA.FTZ R5, R5, R164, 1.1641532182693481445e-10 ;  /* 0x2f00000005057423 */ /* 0x000fe400000100a4 */
[----:B------:R-:W-:-:S03]  /*4d50*/  FMUL.FTZ R11, R11, UR8 ;  /* 0x000000080b0b7c20 */ /* 0x000fc60008410000 */
[----:B------:R-:W-:-:S04]  /*4d60*/  FSETP.GTU.FTZ.AND P3, PT, R5, UR12, PT ;  /* 0x0000000c05007c0b */ /* 0x000fc8000bf7c000 */
[----:B------:R-:W-:Y:S02]  /*4d70*/  FSEL R5, R11, RZ, !P3 ;  /* 0x000000ff0b057208 */ /* 0x000fe40005800000 */
[----:B------:R-:W-:-:S03]  /*4d80*/  SEL R11, RZ, 0x1, P3 ;  /* 0x00000001ff0b7807 */ /* 0x000fc60001800000 */
[----:B------:R-:W-:-:S07]  /*4d90*/  FFMA.FTZ R216, R5, R92, R156 ;  /* 0x0000005c05d87223 */ /* 0x000fce000001009c */
.L_x_70391:
[----:B------:R-:W-:Y:S05]  /*4da0*/  BSYNC.RECONVERGENT B1 ;  /* 0x0000000000017941 */ /* 0x000fea0003800200 */
.L_x_70390:
[----:B------:R-:W-:Y:S01]  /*4db0*/  BSSY.RECONVERGENT B1, `(.L_x_70397) ;  /* 0x0000061000017945 */ /* 0x000fe20003800200 */
[----:B------:R-:W-:Y:S01]  /*4dc0*/  MOV R5, R163 ;  /* 0x000000a300057202 */ /* 0x000fe20000000f00 */
[----:B------:R-:W-:Y:S02]  /*4dd0*/  IMAD.MOV.U32 R217, RZ, RZ, R157 ;  /* 0x000000ffffd97224 */ /* 0x000fe400078e009d */
[----:B------:R-:W-:Y:S05]  /*4de0*/  @!P2 BRA `(.L_x_70398) ;  /* 0x000000040074a947 */ /* 0x000fea0003800000 */
[----:B------:R-:W-:Y:S01]  /*4df0*/  ISETP.NE.AND P3, PT, R163, 0x1, PT ;  /* 0x00000001a300780c */ /* 0x000fe20003f65270 */
[----:B------:R-:W-:Y:S01]  /*4e00*/  BSSY.RECONVERGENT B2, `(.L_x_70399) ;  /* 0x0000052000027945 */ /* 0x000fe20003800200 */
[----:B------:R-:W-:Y:S01]  /*4e10*/  IMAD.MOV.U32 R5, RZ, RZ, 0x2 ;  /* 0x00000002ff057424 */ /* 0x000fe200078e00ff */
[----:B--2---:R-:W-:-:S10]  /*4e20*/  MOV R165, R0 ;  /* 0x0000000000a57202 */ /* 0x004fd40000000f00 */
        /* <DEDUP_REMOVED lines=9> */
.L_x_70401:
        /* <DEDUP_REMOVED lines=13> */
.L_x_70403:
[----:B------:R-:W-:Y:S05]  /*4f90*/  BSYNC.RECONVERGENT B3 ;  /* 0x0000000000037941 */ /* 0x000fea0003800200 */
.L_x_70402:
        /* <DEDUP_REMOVED lines=44> */
[----:B0-----:R-:W-:Y:S01]  /*5260*/  LOP3.LUT R168, R6, UR15, R167, 0x96, !PT ;  /* 0x0000000f06a87c12 */ /* 0x001fe2000f8e96a7 */
[----:B------:R-:W-:Y:S01]  /*5270*/  UIADD3 UR15, UPT, UPT, UR4, -0xe443238, URZ ;  /* 0xf1bbcdc8040f7890 */ /* 0x000fe2000fffe0ff */
[----:B------:R-:W-:-:S04]  /*5280*/  IMAD.WIDE.U32 R6, R7, -0x326172a9, RZ ;  /* 0xcd9e8d5707067825 */ /* 0x000fc800078e00ff */
[----:B------:R-:W-:Y:S01]  /*5290*/  IMAD.WIDE.U32 R168, R168, -0x326172a9, RZ ;  /* 0xcd9e8d57a8a87825 */ /* 0x000fe200078e00ff */
[----:B------:R-:W-:Y:S01]  /*52a0*/  LOP3.LUT R164, R164, UR15, R7, 0x96, !PT ;  /* 0x0000000fa4a47c12 */ /* 0x000fe2000f8e9607 */
[----:B------:R-:W-:Y:S01]  /*52b0*/  UIADD3 UR15, UPT, UPT, UR4, -0x700cb87f, URZ ;  /* 0x8ff34781040f7890 */ /* 0x000fe2000fffe0ff */
[----:B------:R-:W-:-:S03]  /*52c0*/  MOV R0, R168 ;  /* 0x000000a800007202 */ /* 0x000fc60000000f00 */
[----:B------:R-:W-:Y:S02]  /*52d0*/  IMAD.WIDE.U32 R164, R164, -0x2daee0ad, RZ ;  /* 0xd2511f53a4a47825 */ /* 0x000fe400078e00ff */
[----:B------:R-:W-:-:S03]  /*52e0*/  LOP3.LUT R6, R6, UR15, R169, 0x96, !PT ;  /* 0x0000000f06067c12 */ /* 0x000fc6000f8e96a9 */
[----:B------:R-:W-:Y:S01]  /*52f0*/  LOP3.LUT R7, R230, R166, R165, 0x96, !PT ;  /* 0x000000a6e6077212 */ /* 0x000fe200078e96a5 */
[----:B------:R-:W-:Y:S02]  /*5300*/  IMAD.MOV.U32 R165, RZ, RZ, R2 ;  /* 0x000000ffffa57224 */ /* 0x000fe400078e0002 */
[----:B------:R-:W-:-:S07]  /*5310*/  IMAD.MOV.U32 R2, RZ, RZ, R164 ;  /* 0x000000ffff027224 */ /* 0x000fce00078e00a4 */
.L_x_70400:
[----:B------:R-:W-:Y:S05]  /*5320*/  BSYNC.RECONVERGENT B2 ;  /* 0x0000000000027941 */ /* 0x000fea0003800200 */
.L_x_70399:
[----:B------:R-:W-:Y:S01]  /*5330*/  I2FP.F32.U32 R163, R165 ;  /* 0x000000a500a37245 */ /* 0x000fe20000201000 */
[----:B------:R-:W-:-:S04]  /*5340*/  IMAD.MOV.U32 R164, RZ, RZ, 0x2f800000 ;  /* 0x2f800000ffa47424 */ /* 0x000fc800078e00ff */
[----:B------:R-:W-:Y:S01]  /*5350*/  FFMA.FTZ R163, R163, R164, 1.1641532182693481445e-10 ;  /* 0x2f000000a3a37423 */ /* 0x000fe200000100a4 */
[----:B------:R-:W-:-:S04]  /*5360*/  FMUL.FTZ R164, R153, UR9 ;  /* 0x0000000999a47c20 */ /* 0x000fc80008410000 */
[----:B------:R-:W-:Y:S01]  /*5370*/  FMUL.FTZ R164, R164, UR8 ;  /* 0x00000008a4a47c20 */ /* 0x000fe20008410000 */
[----:B------:R-:W-:-:S04]  /*5380*/  FSETP.GTU.FTZ.AND P3, PT, R163, UR12, PT ;  /* 0x0000000ca3007c0b */ /* 0x000fc8000bf7c000 */
[----:B------:R-:W-:Y:S02]  /*5390*/  FSEL R164, R164, RZ, !P3 ;  /* 0x000000ffa4a47208 */ /* 0x000fe40005800000 */
[----:B------:R-:W-:-:S03]  /*53a0*/  SEL R224, RZ, 0x1, P3 ;  /* 0x00000001ffe07807 */ /* 0x000fc60001800000 */
[----:B------:R-:W-:-:S07]  /*53b0*/  FFMA.FTZ R217, R164, R93, R157 ;  /* 0x0000005da4d97223 */ /* 0x000fce000001009d */
.L_x_70398:
[----:B------:R-:W-:Y:S05]  /*53c0*/  BSYNC.RECONVERGENT B1 ;  /* 0x0000000000017941 */ /* 0x000fea0003800200 */
.L_x_70397:
[----:B------:R-:W-:Y:S01]  /*53d0*/  BSSY.RECONVERGENT B1, `(.L_x_70404) ;  /* 0x0000061000017945 */ /* 0x000fe20003800200 */
[----:B--2---:R-:W-:Y:S01]  /*53e0*/  IMAD.MOV.U32 R164, RZ, RZ, R5 ;  /* 0x000000ffffa47224 */ /* 0x004fe200078e0005 */
        /* <DEDUP_REMOVED lines=15> */
.L_x_70408:
        /* <DEDUP_REMOVED lines=13> */
.L_x_70410:
[----:B------:R-:W-:Y:S05]  /*55b0*/  BSYNC.RECONVERGENT B3 ;  /* 0x0000000000037941 */ /* 0x000fea0003800200 */
.L_x_70409:
        /* <DEDUP_REMOVED lines=52> */
[----:B------:R-:W-:-:S04]  /*5900*/  IMAD.WIDE.U32 R164, R5, -0x2daee0ad, RZ ;  /* 0xd2511f5305a47825 */ /* 0x000fc800078e00ff */
[----:B------:R-:W-:Y:S01]  /*5910*/  IMAD.MOV.U32 R2, RZ, RZ, R164 ;  /* 0x000000ffff027224 */ /* 0x000fe200078e00a4 */
[----:B------:R-:W-:Y:S01]  /*5920*/  LOP3.LUT R7, R230, R166, R165, 0x96, !PT ;  /* 0x000000a6e6077212 */ /* 0x000fe200078e96a5 */
[----:B------:R-:W-:-:S07]  /*5930*/  IMAD.MOV.U32 R164, RZ, RZ, RZ ;  /* 0x000000ffffa47224 */ /* 0x000fce00078e00ff */
.L_x_70407:
[----:B------:R-:W-:Y:S05]  /*5940*/  BSYNC.RECONVERGENT B2 ;  /* 0x0000000000027941 */ /* 0x000fea0003800200 */
.L_x_70406:
        /* <DEDUP_REMOVED lines=9> */
.L_x_70405:
[----:B------:R-:W-:Y:S05]  /*59e0*/  BSYNC.RECONVERGENT B1 ;  /* 0x0000000000017941 */ /* 0x000fea0003800200 */
.L_x_70404:
        /* <DEDUP_REMOVED lines=16> */
.L_x_70414:
        /* <DEDUP_REMOVED lines=13> */
.L_x_70416:
[----:B------:R-:W-:Y:S05]  /*5bc0*/  BSYNC.RECONVERGENT B2 ;  /* 0x0000000000027941 */ /* 0x000fea0003800200 */
.L_x_70415:
        /* <DEDUP_REMOVED lines=54> */
[----:B------:R-:W-:Y:S02]  /*5f30*/  LOP3.LUT R7, R230, R166, R165, 0x96, !PT ;  /* 0x000000a6e6077212 */ /* 0x000fe400078e96a5 */
[----:B------:R-:W-:-:S07]  /*5f40*/  MOV R2, R164 ;  /* 0x000000a400027202 */ /* 0x000fce0000000f00 */
.L_x_70413:
[----:B------:R-:W-:Y:S05]  /*5f50*/  BSYNC.RECONVERGENT B1 ;  /* 0x0000000000017941 */ /* 0x000fea0003800200 */
.L_x_70412:
        /* <DEDUP_REMOVED lines=10> */
.L_x_70389:
[----:B------:R-:W-:Y:S01]  /*6000*/  BSSY.RECONVERGENT B1, `(.L_x_70417) ;  /* 0x0000065000017945 */ /* 0x000fe20003800200 */
[----:B-1----:R-:W-:Y:S01]  /*6010*/  MOV R163, R5 ;  /* 0x0000000500a37202 */ /* 0x002fe20000000f00 */
        /* <DEDUP_REMOVED lines=19> */
.L_x_70421:
        /* <DEDUP_REMOVED lines=13> */
.L_x_70423:
[----:B------:R-:W-:Y:S05]  /*6220*/  BSYNC.RECONVERGENT B3 ;  /* 0x0000000000037941 */ /* 0x000fea0003800200 */
.L_x_70422:
        /* <DEDUP_REMOVED lines=56> */
.L_x_70420:
[----:B------:R-:W-:Y:S05]  /*65b0*/  BSYNC.RECONVERGENT B2 ;  /* 0x0000000000027941 */ /* 0x000fea0003800200 */
.L_x_70419:
[----:B------:R-:W-:Y:S01]  /*65c0*/  I2FP.F32.U32 R5, R11 ;  /* 0x0000000b00057245 */ /* 0x000fe20000201000 */
[----:B--2---:R-:W-:Y:S02]  /*65d0*/  IMAD.MOV.U32 R164, RZ, RZ, 0x2f800000 ;  /* 0x2f800000ffa47424 */ /* 0x004fe400078e00ff */
[----:B-----5:R-:W-:Y:S02]  /*65e0*/  FMUL.FTZ R11, R152, UR9 ;  /* 0x00000009980b7c20 */ /* 0x020fe40008410000 */
[----:B------:R-:W-:Y:S02]  /*65f0*/  FFMA.FTZ R5, R5, R164, 1.1641532182693481445e-10 ;  /* 0x2f00000005057423 */ /* 0x000fe400000100a4 */
[----:B------:R-:W-:-:S03]  /*6600*/  FMUL.FTZ R11, R11, UR8 ;  /* 0x000000080b0b7c20 */ /* 0x000fc60008410000 */
[----:B------:R-:W-:-:S04]  /*6610*/  FSETP.GTU.FTZ.AND P2, PT, R5, UR12, PT ;  /* 0x0000000c05007c0b */ /* 0x000fc8000bf5c000 */
[----:B------:R-:W-:Y:S02]  /*6620*/  FSEL R5, R11, RZ, !P2 ;  /* 0x000000ff0b057208 */ /* 0x000fe40005000000 */
[----:B------:R-:W-:-:S03]  /*6630*/  SEL R11, RZ, 0x1, P2 ;  /* 0x00000001ff0b7807 */ /* 0x000fc60001000000 */
[----:B------:R-:W-:-:S07]  /*6640*/  FMUL.FTZ R216, R5, R92 ;  /* 0x0000005c05d87220 */ /* 0x000fce0000410000 */
.L_x_70418:
[----:B------:R-:W-:Y:S05]  /*6650*/  BSYNC.RECONVERGENT B1 ;  /* 0x0000000000017941 */ /* 0x000fea0003800200 */
.L_x_70417:
[----:B------:R-:W-:Y:S01]  /*6660*/  BSSY.RECONVERGENT B1, `(.L_x_70424) ;  /* 0x0000061000017945 */ /* 0x000fe20003800200 */
[----:B------:R-:W-:Y:S01]  /*6670*/  MOV R5, R163 ;  /* 0x000000a300057202 */ /* 0x000fe20000000f00 */
[----:B------:R-:W-:Y:S02]  /*6680*/  IMAD.MOV.U32 R217, RZ, RZ, RZ ;  /* 0x000000ffffd97224 */ /* 0x000fe400078e00ff */
        /* <DEDUP_REMOVED lines=14> */
.L_x_70428:
        /* <DEDUP_REMOVED lines=13> */
.L_x_70430:
[----:B------:R-:W-:Y:S05]  /*6840*/  BSYNC.RECONVERGENT B3 ;  /* 0x0000000000037941 */ /* 0x000fea0003800200 */
.L_x_70429:
        /* <DEDUP_REMOVED lines=56> */
.L_x_70427:
[----:B------:R-:W-:Y:S05]  /*6bd0*/  BSYNC.RECONVERGENT B2 ;  /* 0x0000000000027941 */ /* 0x000fea0003800200 */
.L_x_70426:
[----:B------:R-:W-:Y:S01]  /*6be0*/  I2FP.F32.U32 R163, R165 ;  /* 0x000000a500a37245 */ /* 0x000fe20000201000 */
[----:B------:R-:W-:-:S04]  /*6bf0*/  IMAD.MOV.U32 R164, RZ, RZ, 0x2f800000 ;  /* 0x2f800000ffa47424 */ /* 0x000fc800078e00ff */
[----:B------:R-:W-:Y:S01]  /*6c00*/  FFMA.FTZ R163, R163, R164, 1.1641532182693481445e-10 ;  /* 0x2f000000a3a37423 */ /* 0x000fe200000100a4 */
[----:B-----5:R-:W-:-:S04]  /*6c10*/  FMUL.FTZ R164, R153, UR9 ;  /* 0x0000000999a47c20 */ /* 0x020fc80008410000 */
[----:B------:R-:W-:Y:S01]  /*6c20*/  FMUL.FTZ R164, R164, UR8 ;  /* 0x00000008a4a47c20 */ /* 0x000fe20008410000 */
[----:B------:R-:W-:-:S04]  /*6c30*/  FSETP.GTU.FTZ.AND P2, PT, R163, UR12, PT ;  /* 0x0000000ca3007c0b */ /* 0x000fc8000bf5c000 */
[----:B------:R-:W-:Y:S02]  /*6c40*/  FSEL R164, R164, RZ, !P2 ;  /* 0x000000ffa4a47208 */ /* 0x000fe40005000000 */
[----:B------:R-:W-:-:S03]  /*6c50*/  SEL R224, RZ, 0x1, P2 ;  /* 0x00000001ffe07807 */ /* 0x000fc60001000000 */
[----:B------:R-:W-:-:S07]  /*6c60*/  FMUL.FTZ R217, R164, R93 ;  /* 0x0000005da4d97220 */ /* 0x000fce0000410000 */
.L_x_70425:
[----:B------:R-:W-:Y:S05]  /*6c70*/  BSYNC.RECONVERGENT B1 ;  /* 0x0000000000017941 */ /* 0x000fea0003800200 */
.L_x_70424:
[----:B------:R-:W-:Y:S01]  /*6c80*/  BSSY.RECONVERGENT B1, `(.L_x_70431) ;  /* 0x0000061000017945 */ /* 0x000fe20003800200 */
[----:B--2---:R-:W-:Y:S01]  /*6c90*/  IMAD.MOV.U32 R164, RZ, RZ, R5 ;  /* 0x000000ffffa47224 */ /* 0x004fe200078e0005 */
        /* <DEDUP_REMOVED lines=15> */
.L_x_70435:
        /* <DEDUP_REMOVED lines=13> */
.L_x_70437:
[----:B------:R-:W-:Y:S05]  /*6e60*/  BSYNC.RECONVERGENT B3 ;  /* 0x0000000000037941 */ /* 0x000fea0003800200 */
.L_x_70436:
        /* <DEDUP_REMOVED lines=56> */
.L_x_70434:
[----:B------:R-:W-:Y:S05]  /*71f0*/  BSYNC.RECONVERGENT B2 ;  /* 0x0000000000027941 */ /* 0x000fea0003800200 */
.L_x_70433:
        /* <DEDUP_REMOVED lines=9> */
.L_x_70432:
[----:B------:R-:W-:Y:S05]  /*7290*/  BSYNC.RECONVERGENT B1 ;  /* 0x0000000000017941 */ /* 0x000fea0003800200 */
.L_x_70431:
        /* <DEDUP_REMOVED lines=16> */
.L_x_70440:
        /* <DEDUP_REMOVED lines=13> */
.L_x_70442:
[----:B------:R-:W-:Y:S05]  /*7470*/  BSYNC.RECONVERGENT B2 ;  /* 0x0000000000027941 */ /* 0x000fea0003800200 */
.L_x_70441:
        /* <DEDUP_REMOVED lines=56> */
.L_x_70439:
[----:B------:R-:W-:Y:S05]  /*7800*/  BSYNC.RECONVERGENT B1 ;  /* 0x0000000000017941 */ /* 0x000fea0003800200 */
.L_x_70438:
        /* <DEDUP_REMOVED lines=9> */
.L_x_70411:
[----:B------:R-:W-:Y:S05]  /*78a0*/  BSYNC.RECONVERGENT B0 ;  /* 0x0000000000007941 */ /* 0x000fea0003800200 */
.L_x_70388:
[C---:B0-----:R-:W-:Y:S01]  /*78b0*/  IADD3 R168, PT, PT, R162.reuse, 0x20, RZ ;  /* 0x00000020a2a87810 */ /* 0x041fe20007ffe0ff */
        /* <DEDUP_REMOVED lines=10> */
[----:B------:R-:W0:Y:S01]  /*7960*/  LDC.64 R168, c[0x0][0x3b0] ;  /* 0x0000ec00ffa87b82 */ /* 0x000e220000000a00 */
[----:B------:R-:W-:-:S05]  /*7970*/  IADD3 R5, PT, PT, R161, 0x20, RZ ;  /* 0x00000020a1057810 */ /* 0x000fca0007ffe0ff */
[----:B0-----:R-:W-:-:S04]  /*7980*/  IMAD.WIDE.U32 R168, R5, 0x4, R168 ;  /* 0x0000000405a87825 */ /* 0x001fc800078e00a8 */
[----:B------:R-:W-:-:S05]  /*7990*/  IMAD.U32 R5, R225, 0x10000, RZ ;  /* 0x00010000e1057824 */ /* 0x000fca00078e00ff */
[----:B------:R-:W-:Y:S02]  /*79a0*/  LOP3.LUT R170, R5, 0xff0000, RZ, 0xc0, !PT ;  /* 0x00ff000005aa7812 */ /* 0x000fe400078ec0ff */
[----:B------:R-:W-:-:S05]  /*79b0*/  LOP3.LUT R5, R226, 0xffff, RZ, 0xc0, !PT ;  /* 0x0000ffffe2057812 */ /* 0x000fca00078ec0ff */
[----:B------:R-:W-:Y:S01]  /*79c0*/  IMAD R5, R5, 0x1000000, R170 ;  /* 0x0100000005057824 */ /* 0x000fe200078e02aa */
[----:B------:R-:W-:-:S04]  /*79d0*/  LOP3.LUT R170, R224, 0xff, RZ, 0xc0, !PT ;  /* 0x000000ffe0aa7812 */ /* 0x000fc800078ec0ff */
[----:B------:R-:W-:Y:S02]  /*79e0*/  LEA R5, R170, R5, 0x8 ;  /* 0x00000005aa057211 */ /* 0x000fe400078e40ff */
[----:B------:R-:W-:-:S05]  /*79f0*/  LOP3.LUT R170, R11, 0xff, RZ, 0xc0, !PT ;  /* 0x000000ff0baa7812 */ /* 0x000fca00078ec0ff */
[----:B------:R-:W-:-:S05]  /*7a00*/  IMAD.IADD R5, R5, 0x1, R170 ;  /* 0x0000000105057824 */ /* 0x000fca00078e02aa */
[----:B------:R0:W-:Y:S02]  /*7a10*/  STG.E desc[UR6][R168.64], R5 ;  /* 0x00000005a8007986 */ /* 0x0001e4000c101906 */
.L_x_70444:
[----:B------:R-:W-:Y:S05]  /*7a20*/  BSYNC.RECONVERGENT B0 ;  /* 0x0000000000007941 */ /* 0x000fea0003800200 */
.L_x_70443:
        /* <DEDUP_REMOVED lines=26> */
.L_x_70451:
        /* <DEDUP_REMOVED lines=13> */
.L_x_70453:
[----:B------:R-:W-:Y:S05]  /*7ca0*/  BSYNC.RECONVERGENT B3 ;  /* 0x0000000000037941 */ /* 0x000fea0003800200 */
.L_x_70452:
        /* <DEDUP_REMOVED lines=50> */
[----:B------:R-:W-:Y:S02]  /*7fd0*/  LOP3.LUT R6, R6, UR15, R165, 0x96, !PT ;  /* 0x0000000f06067c12 */ /* 0x000fe4000f8e96a5 */
[----:B------:R-:W-:Y:S01]  /*7fe0*/  MOV R0, R164 ;  /* 0x000000a400007202 */ /* 0x000fe20000000f00 */
[----:B------:R-:W-:-:S04]  /*7ff0*/  IMAD.WIDE.U32 R164, R5, -0x2daee0ad, RZ ;  /* 0xd2511f5305a47825 */ /* 0x000fc800078e00ff */
[----:B------:R-:W-:Y:S02]  /*8000*/  IMAD.MOV.U32 R5, RZ, RZ, R164 ;  /* 0x000000ffff057224 */ /* 0x000fe400078e00a4 */
[----:B------:R-:W-:Y:S01]  /*8010*/  HFMA2 R164, -RZ, RZ, 0, 0 ;  /* 0x00000000ffa47431 */ /* 0x000fe200000001ff */
[----:B------:R-:W-:-:S07]  /*8020*/  LOP3.LUT R7, R230, R166, R165, 0x96, !PT ;  /* 0x000000a6e6077212 */ /* 0x000fce00078e96a5 */
.L_x_70450:
[----:B------:R-:W-:Y:S05]  /*8030*/  BSYNC.RECONVERGENT B2 ;  /* 0x0000000000027941 */ /* 0x000fea0003800200 */
.L_x_70449:
        /* <DEDUP_REMOVED lines=9> */
.L_x_70448:
[----:B------:R-:W-:Y:S05]  /*80d0*/  BSYNC.RECONVERGENT B1 ;  /* 0x0000000000017941 */ /* 0x000fea0003800200 */
.L_x_70447:
        /* <DEDUP_REMOVED lines=17> */
.L_x_70458:
        /* <DEDUP_REMOVED lines=13> */
.L_x_70460:
[----:B------:R-:W-:Y:S05]  /*82c0*/  BSYNC.RECONVERGENT B3 ;  /* 0x0000000000037941 */ /* 0x000fea0003800200 */
.L_x_70459:
        /* <DEDUP_REMOVED lines=56> */
.L_x_70457:
[----:B------:R-:W-:Y:S05]  /*8650*/  BSYNC.RECONVERGENT B2 ;  /* 0x0000000000027941 */ /* 0x000fea0003800200 */
.L_x_70456:
        /* <DEDUP_REMOVED lines=9> */
.L_x_70455:
[----:B------:R-:W-:Y:S05]  /*86f0*/  BSYNC.RECONVERGENT B1 ;  /* 0x0000000000017941 */ /* 0x000fea0003800200 */
.L_x_70454:
        /* <DEDUP_REMOVED lines=17> */
.L_x_70465:
        /* <DEDUP_REMOVED lines=13> */
.L_x_70467:
[----:B------:R-:W-:Y:S05]  /*88e0*/  BSYNC.RECONVERGENT B3 ;  /* 0x0000000000037941 */ /* 0x000fea0003800200 */
.L_x_70466:
        /* <DEDUP_REMOVED lines=52> */
[----:B------:R-:W-:-:S03]  /*8c30*/  IMAD.WIDE.U32 R164, R2, -0x2daee0ad, RZ ;  /* 0xd2511f5302a47825 */ /* 0x000fc600078e00ff */
[----:B------:R-:W-:Y:S01]  /*8c40*/  MOV R5, R164 ;  /* 0x000000a400057202 */ /* 0x000fe20000000f00 */
[----:B------:R-:W-:Y:S01]  /*8c50*/  IMAD.MOV.U32 R164, RZ, RZ, RZ ;  /* 0x000000ffffa47224 */ /* 0x000fe200078e00ff */
[----:B------:R-:W-:-:S07]  /*8c60*/  LOP3.LUT R7, R230, R166, R165, 0x96, !PT ;  /* 0x000000a6e6077212 */ /* 0x000fce00078e96a5 */
.L_x_70464:
[----:B------:R-:W-:Y:S05]  /*8c70*/  BSYNC.RECONVERGENT B2 ;  /* 0x0000000000027941 */ /* 0x000fea0003800200 */
.L_x_70463:
        /* <DEDUP_REMOVED lines=9> */
.L_x_70462:
[----:B------:R-:W-:Y:S05]  /*8d10*/  BSYNC.RECONVERGENT B1 ;  /* 0x0000000000017941 */ /* 0x000fea0003800200 */
.L_x_70461:
        /* <DEDUP_REMOVED lines=16> */
.L_x_70471:
        /* <DEDUP_REMOVED lines=12> */
.L_x_70473:
[----:B------:R-:W-:Y:S05]  /*8ee0*/  BSYNC.RECONVERGENT B2 ;  /* 0x0000000000027941 */ /* 0x000fea0003800200 */
.L_x_70472:
        /* <DEDUP_REMOVED lines=54> */
[----:B------:R-:W-:Y:S01]  /*9250*/  IMAD.MOV.U32 R2, RZ, RZ, R5 ;  /* 0x000000ffff027224 */ /* 0x000fe200078e0005 */
[----:B------:R-:W-:Y:S01]  /*9260*/  LOP3.LUT R7, R230, R166, R165, 0x96, !PT ;  /* 0x000000a6e6077212 */ /* 0x000fe200078e96a5 */
[----:B------:R-:W-:-:S07]  /*9270*/  IMAD.MOV.U32 R5, RZ, RZ, R164 ;  /* 0x000000ffff057224 */ /* 0x000fce00078e00a4 */
.L_x_70470:
[----:B------:R-:W-:Y:S05]  /*9280*/  BSYNC.RECONVERGENT B1 ;  /* 0x0000000000017941 */ /* 0x000fea0003800200 */
.L_x_70469:
        /* <DEDUP_REMOVED lines=10> */
.L_x_70446:
[----:B------:R-:W-:Y:S01]  /*9330*/  BSSY.RECONVERGENT B1, `(.L_x_70474) ;  /* 0x0000065000017945 */ /* 0x000fe20003800200 */
[----:B-1----:R-:W-:Y:S01]  /*9340*/  IMAD.MOV.U32 R164, RZ, RZ, R163 ;  /* 0x000000ffffa47224 */ /* 0x002fe200078e00a3 */
        /* <DEDUP_REMOVED lines=19> */
.L_x_70478:
        /* <DEDUP_REMOVED lines=13> */
.L_x_70480:
[----:B------:R-:W-:Y:S05]  /*9550*/  BSYNC.RECONVERGENT B3 ;  /* 0x0000000000037941 */ /* 0x000fea0003800200 */
.L_x_70479:
        /* <DEDUP_REMOVED lines=56> */
.L_x_70477:
[----:B------:R-:W-:Y:S05]  /*98e0*/  BSYNC.RECONVERGENT B2 ;  /* 0x0000000000027941 */ /* 0x000fea0003800200 */
.L_x_70476:
        /* <DEDUP_REMOVED lines=9> */
.L_x_70475:
[----:B------:R-:W-:Y:S05]  /*9980*/  BSYNC.RECONVERGENT B1 ;  /* 0x0000000000017941 */ /* 0x000fea0003800200 */
.L_x_70474:
        /* <DEDUP_REMOVED lines=17> */
.L_x_70485:
        /* <DEDUP_REMOVED lines=13> */
.L_x_70487:
[----:B------:R-:W-:Y:S05]  /*9b70*/  BSYNC.RECONVERGENT B3 ;  /* 0x0000000000037941 */ /* 0x000fea0003800200 */
.L_x_70486:
        /* <DEDUP_REMOVED lines=56> */
.L_x_70484:
[----:B------:R-:W-:Y:S05]  /*9f00*/  BSYNC.RECONVERGENT B2 ;  /* 0x0000000000027941 */ /* 0x000fea0003800200 */
.L_x_70483:
        /* <DEDUP_REMOVED lines=9> */
.L_x_70482:
[----:B------:R-:W-:Y:S05]  /*9fa0*/  BSYNC.RECONVERGENT B1 ;  /* 0x0000000000017941 */ /* 0x000fea0003800200 */
.L_x_70481:
        /* <DEDUP_REMOVED lines=17> */
.L_x_70492:
        /* <DEDUP_REMOVED lines=13> */
.L_x_70494:
[----:B------:R-:W-:Y:S05]  /*a190*/  BSYNC.RECONVERGENT B3 ;  /* 0x0000000000037941 */ /* 0x000fea0003800200 */
.L_x_70493:
        /* <DEDUP_REMOVED lines=56> */
.L_x_70491:
[----:B------:R-:W-:Y:S05]  /*a520*/  BSYNC.RECONVERGENT B2 ;  /* 0x0000000000027941 */ /* 0x000fea0003800200 */
.L_x_70490:
        /* <DEDUP_REMOVED lines=9> */
.L_x_70489:
[----:B------:R-:W-:Y:S05]  /*a5c0*/  BSYNC.RECONVERGENT B1 ;  /* 0x0000000000017941 */ /* 0x000fea0003800200 */
.L_x_70488:
        /* <DEDUP_REMOVED lines=16> */
.L_x_70497:
        /* <DEDUP_REMOVED lines=12> */
.L_x_70499:
[----:B------:R-:W-:Y:S05]  /*a790*/  BSYNC.RECONVERGENT B2 ;  /* 0x0000000000027941 */ /* 0x000fea0003800200 */
.L_x_70498:
        /* <DEDUP_REMOVED lines=57> */
.L_x_70496:
[----:B------:R-:W-:Y:S05]  /*ab30*/  BSYNC.RECONVERGENT B1 ;  /* 0x0000000000017941 */ /* 0x000fea0003800200 */
.L_x_70495:
        /* <DEDUP_REMOVED lines=9> */
.L_x_70468:
[----:B------:R-:W-:Y:S05]  /*abd0*/  BSYNC.RECONVERGENT B0 ;  /* 0x0000000000007941 */ /* 0x000fea0003800200 */
.L_x_70445:
[----:B------:R-:W-:Y:S01]  /*abe0*/  VIADD R164, R162, 0x40 ;  /* 0x00000040a2a47836 */ /* 0x000fe20000000000 */
[----:B------:R-:W-:Y:S03]  /*abf0*/  BSSY.RECONVERGENT B0, `(.L_x_70500) ;  /* 0x0000010000007945 */ /* 0x000fe60003800200 */
[----:B------:R-:W-:-:S05]  /*ac00*/  IMAD.WIDE.U32 R164, R164, 0x10, R232 ;  /* 0x00000010a4a47825 */ /* 0x000fca00078e00e8 */
[----:B------:R0:W-:Y:S01]  /*ac10*/  STG.E.128 desc[UR6][R164.64], R212 ;  /* 0x000000d4a4007986 */ /* 0x0001e2000c101d06 */
[----:B------:R-:W-:Y:S05]  /*ac20*/  @!P1 BRA `(.L_x_70501) ;  /* 0x0000000000309947 */ /* 0x000fea0003800000 */
[----:B0-----:R-:W0:Y:S01]  /*ac30*/  LDC.64 R164, c[0x0][0x3b0] ;  /* 0x0000ec00ffa47b82 */ /* 0x001e220000000a00 */
[----:B------:R-:W-:Y:S01]  /*ac40*/  IADD3 R167, PT, PT, R161, 0x40, RZ ;  /* 0x00000040a1a77810 */ /* 0x000fe20007ffe0ff */
[----:B------:R-:W-:-:S04]  /*ac50*/  IMAD.U32 R2, R225, 0x10000, RZ ;  /* 0x00010000e1027824 */ /* 0x000fc800078e00ff */
[----:B0-----:R-:W-:Y:S01]  /*ac60*/  IMAD.WIDE.U32 R164, R167, 0x4, R164 ;  /* 0x00000004a7a47825 */ /* 0x001fe200078e00a4 */
        /* <DEDUP_REMOVED lines=8> */
.L_x_70501:
[----:B------:R-:W-:Y:S05]  /*acf0*/  BSYNC.RECONVERGENT B0 ;  /* 0x0000000000007941 */ /* 0x000fea0003800200 */
.L_x_70500:
[----:B-1----:R-:W1:Y:S01]  /*ad00*/  @P1 LDC.64 R166, c[0x0][0x390] ;  /* 0x0000e400ffa61b82 */ /* 0x002e620000000a00 */
[----:B------:R-:W-:Y:S01]  /*ad10*/  @P0 IADD3 R171, PT, PT, R162, 0x60, RZ ;  /* 0x00000060a2ab0810 */ /* 0x000fe20007ffe0ff */
[----:B------:R-:W-:-:S06]  /*ad20*/  @P1 VIADD R169, R161, 0x60 ;  /* 0x00000060a1a91836 */ /* 0x000fcc0000000000 */
[----:B0-----:R-:W0:Y:S01]  /*ad30*/  @P0 LDC.64 R164, c[0x0][0x3a0] ;  /* 0x0000e800ffa40b82 */ /* 0x001e220000000a00 */
[----:B-1----:R-:W-:-:S05]  /*ad40*/  @P1 IMAD.WIDE.U32 R166, R169, 0x10, R166 ;  /* 0x00000010a9a61825 */ /* 0x002fca00078e00a6 */
[----:B-----5:R1:W5:Y:S01]  /*ad50*/  @P1 LDG.E.128 R152, desc[UR6][R166.64] ;  /* 0x00000006a6981981 */ /* 0x020362000c1e1d00 */
[----:B0-----:R-:W-:-:S05]  /*ad60*/  @P0 IMAD.WIDE.U32 R164, R171, 0x10, R164 ;  /* 0x00000010aba40825 */ /* 0x001fca00078e00a4 */
[----:B------:R1:W5:Y:S01]  /*ad70*/  @P0 LDG.E.128 R156, desc[UR6][R164.64] ;  /* 0x00000006a49c0981 */ /* 0x000362000c1e1d00 */
[----:B------:R-:W-:Y:S04]  /*ad80*/  BSSY.RECONVERGENT B0, `(.L_x_70502) ;  /* 0x0000318000007945 */ /* 0x000fe80003800200 */
[----:B------:R-:W-:Y:S05]  /*ad90*/  @!P0 BRA `(.L_x_70503) ;  /* 0x0000001800308947 */ /* 0x000fea0003800000 */
[----:B------:R-:W-:Y:S01]  /*ada0*/  ISETP.GT.AND P2, PT, R160, RZ, PT ;  /* 0x000000ffa000720c */ /* 0x000fe20003f44270 */
[----:B------:R-:W-:Y:S01]  /*adb0*/  BSSY.RECONVERGENT B1, `(.L_x_70504) ;  /* 0x0000065000017945 */ /* 0x000fe20003800200 */
[----:B-1----:R-:W-:Y:S01]  /*adc0*/  IMAD.MOV.U32 R164, RZ, RZ, R163 ;  /* 0x000000ffffa47224 */ /* 0x002fe200078e00a3 */
        /* <DEDUP_REMOVED lines=19> */
.L_x_70508:
        /* <DEDUP_REMOVED lines=12> */
.L_x_70510:
[----:B------:R-:W-:Y:S05]  /*afc0*/  BSYNC.RECONVERGENT B3 ;  /* 0x0000000000037941 */ /* 0x000fea0003800200 */
.L_x_70509:
        /* <DEDUP_REMOVED lines=57> */
.L_x_70507:
[----:B------:R-:W-:Y:S05]  /*b360*/  BSYNC.RECONVERGENT B2 ;  /* 0x0000000000027941 */ /* 0x000fea0003800200 */
.L_x_70506:
        /* <DEDUP_REMOVED lines=9> */
.L_x_70505:
[----:B------:R-:W-:Y:S05]  /*b400*/  BSYNC.RECONVERGENT B1 ;  /* 0x0000000000017941 */ /* 0x000fea0003800200 */
.L_x_70504:
        /* <DEDUP_REMOVED lines=17> */
.L_x_70515:
        /* <DEDUP_REMOVED lines=12> */
.L_x_70517:
[----:B------:R-:W-:Y:S05]  /*b5e0*/  BSYNC.RECONVERGENT B3 ;  /* 0x0000000000037941 */ /* 0x000fea0003800200 */
.L_x_70516:
        /* <DEDUP_REMOVED lines=54> */
[----:B------:R-:W-:Y:S01]  /*b950*/  IMAD.MOV.U32 R5, RZ, RZ, RZ ;  /* 0x000000ffff057224 */ /* 0x000fe200078e00ff */
[----:B------:R-:W-:Y:S02]  /*b960*/  LOP3.LUT R7, R230, R166, R165, 0x96, !PT ;  /* 0x000000a6e6077212 */ /* 0x000fe400078e96a5 */
[----:B------:R-:W-:-:S07]  /*b970*/  MOV R2, R164 ;  /* 0x000000a400027202 */ /* 0x000fce0000000f00 */
.L_x_70514:
[----:B------:R-:W-:Y:S05]  /*b980*/  BSYNC.RECONVERGENT B2 ;  /* 0x0000000000027941 */ /* 0x000fea0003800200 */
.L_x_70513:
        /* <DEDUP_REMOVED lines=9> */
.L_x_70512:
[----:B------:R-:W-:Y:S05]  /*ba20*/  BSYNC.RECONVERGENT B1 ;  /* 0x0000000000017941 */ /* 0x000fea0003800200 */
.L_x_70511:
        /* <DEDUP_REMOVED lines=17> */
.L_x_70522:
        /* <DEDUP_REMOVED lines=12> */
.L_x_70524:
[----:B------:R-:W-:Y:S05]  /*bc00*/  BSYNC.RECONVERGENT B3 ;  /* 0x0000000000037941 */ /* 0x000fea0003800200 */
.L_x_70523:
        /* <DEDUP_REMOVED lines=57> */
.L_x_70521:
[----:B------:R-:W-:Y:S05]  /*bfa0*/  BSYNC.RECONVERGENT B2 ;  /* 0x0000000000027941 */ /* 0x000fea0003800200 */
.L_x_70520:
        /* <DEDUP_REMOVED lines=9> */
.L_x_70519:
[----:B------:R-:W-:Y:S05]  /*c040*/  BSYNC.RECONVERGENT B1 ;  /* 0x0000000000017941 */ /* 0x000fea0003800200 */
.L_x_70518:
        /* <DEDUP_REMOVED lines=16> */
.L_x_70528:
        /* <DEDUP_REMOVED lines=12> */
.L_x_70530:
[----:B------:R-:W-:Y:S05]  /*c210*/  BSYNC.RECONVERGENT B2 ;  /* 0x0000000000027941 */ /* 0x000fea0003800200 */
.L_x_70529:
        /* <DEDUP_REMOVED lines=54> */
[----:B------:R-:W-:-:S03]  /*c580*/  MOV R5, R2 ;  /* 0x0000000200057202 */ /* 0x000fc60000000f00 */
[----:B------:R-:W-:Y:S01]  /*c590*/  IMAD.MOV.U32 R2, RZ, RZ, R164 ;  /* 0x000000ffff027224 */ /* 0x000fe200078e00a4 */
[----:B------:R-:W-:-:S07]  /*c5a0*/  LOP3.LUT R7, R230, R166, R165, 0x96, !PT ;  /* 0x000000a6e6077212 */ /* 0x000fce00078e96a5 */
.L_x_70527:
[----:B------:R-:W-:Y:S05]  /*c5b0*/  BSYNC.RECONVERGENT B1 ;  /* 0x0000000000017941 */ /* 0x000fea0003800200 */
.L_x_70526:
        /* <DEDUP_REMOVED lines=10> */
.L_x_70503:
[----:B------:R-:W-:Y:S01]  /*c660*/  BSSY.RECONVERGENT B1, `(.L_x_70531) ;  /* 0x0000065000017945 */ /* 0x000fe20003800200 */
[----:B-1----:R-:W-:Y:S01]  /*c670*/  IMAD.MOV.U32 R164, RZ, RZ, R163 ;  /* 0x000000ffffa47224 */ /* 0x002fe200078e00a3 */
        /* <DEDUP_REMOVED lines=19> */
.L_x_70535:
        /* <DEDUP_REMOVED lines=12> */
.L_x_70537:
[----:B------:R-:W-:Y:S05]  /*c870*/  BSYNC.RECONVERGENT B3 ;  /* 0x0000000000037941 */ /* 0x000fea0003800200 */
.L_x_70536:
        /* <DEDUP_REMOVED lines=57> */
.L_x_70534:
[----:B------:R-:W-:Y:S05]  /*cc10*/  BSYNC.RECONVERGENT B2 ;  /* 0x0000000000027941 */ /* 0x000fea0003800200 */
.L_x_70533:
        /* <DEDUP_REMOVED lines=9> */
.L_x_70532:
[----:B------:R-:W-:Y:S05]  /*ccb0*/  BSYNC.RECONVERGENT B1 ;  /* 0x0000000000017941 */ /* 0x000fea0003800200 */
.L_x_70531:
        /* <DEDUP_REMOVED lines=17> */
.L_x_70542:
        /* <DEDUP_REMOVED lines=12> */
.L_x_70544:
[----:B------:R-:W-:Y:S05]  /*ce90*/  BSYNC.RECONVERGENT B3 ;  /* 0x0000000000037941 */ /* 0x000fea0003800200 */
.L_x_70543:
        /* <DEDUP_REMOVED lines=57> */
.L_x_70541:
[----:B------:R-:W-:Y:S05]  /*d230*/  BSYNC.RECONVERGENT B2 ;  /* 0x0000000000027941 */ /* 0x000fea0003800200 */
.L_x_70540:
        /* <DEDUP_REMOVED lines=9> */
.L_x_70539:
[----:B------:R-:W-:Y:S05]  /*d2d0*/  BSYNC.RECONVERGENT B1 ;  /* 0x0000000000017941 */ /* 0x000fea0003800200 */
.L_x_70538:
        /* <DEDUP_REMOVED lines=17> */
.L_x_70549:
        /* <DEDUP_REMOVED lines=12> */
.L_x_70551:
[----:B------:R-:W-:Y:S05]  /*d4b0*/  BSYNC.RECONVERGENT B3 ;  /* 0x0000000000037941 */ /* 0x000fea0003800200 */
.L_x_70550:
        /* <DEDUP_REMOVED lines=57> */
.L_x_70548:
[----:B------:R-:W-:Y:S05]  /*d850*/  BSYNC.RECONVERGENT B2 ;  /* 0x0000000000027941 */ /* 0x000fea0003800200 */
.L_x_70547:
        /* <DEDUP_REMOVED lines=9> */
.L_x_70546:
[----:B------:R-:W-:Y:S05]  /*d8f0*/  BSYNC.RECONVERGENT B1 ;  /* 0x0000000000017941 */ /* 0x000fea0003800200 */
.L_x_70545:
        /* <DEDUP_REMOVED lines=16> */
.L_x_70554:
        /* <DEDUP_REMOVED lines=12> */
.L_x_70556:
[----:B------:R-:W-:Y:S05]  /*dac0*/  BSYNC.RECONVERGENT B2 ;  /* 0x0000000000027941 */ /* 0x000fea0003800200 */
.L_x_70555:
        /* <DEDUP_REMOVED lines=57> */
.L_x_70553:
[----:B------:R-:W-:Y:S05]  /*de60*/  BSYNC.RECONVERGENT B1 ;  /* 0x0000000000017941 */ /* 0x000fea0003800200 */
.L_x_70552:
        /* <DEDUP_REMOVED lines=9> */
.L_x_70525:
[----:B------:R-:W-:Y:S05]  /*df00*/  BSYNC.RECONVERGENT B0 ;  /* 0x0000000000007941 */ /* 0x000fea0003800200 */
.L_x_70502:
[----:B------:R-:W-:Y:S01]  /*df10*/  VIADD R164, R162, 0x60 ;  /* 0x00000060a2a47836 */ /* 0x000fe20000000000 */
[----:B------:R-:W-:Y:S03]  /*df20*/  BSSY.RECONVERGENT B0, `(.L_x_70557) ;  /* 0x0000010000007945 */ /* 0x000fe60003800200 */
[----:B------:R-:W-:-:S05]  /*df30*/  IMAD.WIDE.U32 R164, R164, 0x10, R232 ;  /* 0x00000010a4a47825 */ /* 0x000fca00078e00e8 */
[----:B------:R0:W-:Y:S01]  /*df40*/  STG.E.128 desc[UR6][R164.64], R208 ;  /* 0x000000d0a4007986 */ /* 0x0001e2000c101d06 */
[----:B------:R-:W-:Y:S05]  /*df50*/  @!P1 BRA `(.L_x_70558) ;  /* 0x0000000000309947 */ /* 0x000fea0003800000 */
[----:B0-----:R-:W0:Y:S01]  /*df60*/  LDC.64 R164, c[0x0][0x3b0] ;  /* 0x0000ec00ffa47b82 */ /* 0x001e220000000a00 */
[----:B------:R-:W-:-:S04]  /*df70*/  VIADD R5, R161, 0x60 ;  /* 0x00000060a1057836 */ /* 0x000fc80000000000 */
[----:B0-----:R-:W-:Y:S01]  /*df80*/  IMAD.WIDE.U32 R164, R5, 0x4, R164 ;  /* 0x0000000405a47825 */ /* 0x001fe200078e00a4 */
[----:B------:R-:W-:-:S04]  /*df90*/  SHF.L.U32 R5, R225, 0x10, RZ ;  /* 0x00000010e1057819 */ /* 0x000fc800000006ff */
[----:B------:R-:W-:Y:S02]  /*dfa0*/  LOP3.LUT R166, R5, 0xff0000, RZ, 0xc0, !PT ;  /* 0x00ff000005a67812 */ /* 0x000fe400078ec0ff */
[----:B------:R-:W-:-:S05]  /*dfb0*/  LOP3.LUT R5, R226, 0xffff, RZ, 0xc0, !PT ;  /* 0x0000ffffe2057812 */ /* 0x000fca00078ec0ff */
[----:B------:R-:W-:Y:S01]  /*dfc0*/  IMAD R5, R5, 0x1000000, R166 ;  /* 0x0100000005057824 */ /* 0x000fe200078e02a6 */
[----:B------:R-:W-:-:S05]  /*dfd0*/  LOP3.LUT R166, R224, 0xff, RZ, 0xc0, !PT ;  /* 0x000000ffe0a67812 */ /* 0x000fca00078ec0ff */
[----:B------:R-:W-:Y:S01]  /*dfe0*/  IMAD R5, R166, 0x100, R5 ;  /* 0x00000100a6057824 */ /* 0x000fe200078e0205 */
[----:B------:R-:W-:-:S04]  /*dff0*/  LOP3.LUT R166, R11, 0xff, RZ, 0xc0, !PT ;  /* 0x000000ff0ba67812 */ /* 0x000fc800078ec0ff */
[----:B------:R-:W-:-:S05]  /*e000*/  IADD3 R5, PT, PT, R5, R166, RZ ;  /* 0x000000a605057210 */ /* 0x000fca0007ffe0ff */
[----:B------:R1:W-:Y:S02]  /*e010*/  STG.E desc[UR6][R164.64], R5 ;  /* 0x00000005a4007986 */ /* 0x0003e4000c101906 */
.L_x_70558:
[----:B------:R-:W-:Y:S05]  /*e020*/  BSYNC.RECONVERGENT B0 ;  /* 0x0000000000007941 */ /* 0x000fea0003800200 */
.L_x_70557:
[----:B------:R-:W2:Y:S01]  /*e030*/  @P1 LDC.64 R166, c[0x0][0x390] ;  /* 0x0000e400ffa61b82 */ /* 0x000ea20000000a00 */
[----:B-1----:R-:W-:-:S07]  /*e040*/  @P1 VIADD R5, R161, 0x80 ;  /* 0x00000080a1051836 */ /* 0x002fce0000000000 */
[----:B0-----:R-:W0:Y:S01]  /*e050*/  @P0 LDC.64 R164, c[0x0][0x3a0] ;  /* 0x0000e800ffa40b82 */ /* 0x001e220000000a00 */
[----:B--2---:R-:W-:-:S04]  /*e060*/  @P1 IMAD.WIDE.U32 R166, R5, 0x10, R166 ;  /* 0x0000001005a61825 */ /* 0x004fc800078e00a6 */
[----:B------:R-:W-:Y:S01]  /*e070*/  @P0 VIADD R5, R162, 0x80 ;  /* 0x00000080a2050836 */ /* 0x000fe20000000000 */
[----:B-----5:R1:W5:Y:S03]  /*e080*/  @P1 LDG.E.128 R152, desc[UR6][R166.64] ;  /* 0x00000006a6981981 */ /* 0x020366000c1e1d00 */
[----:B0-----:R-:W-:-:S05]  /*e090*/  @P0 IMAD.WIDE.U32 R164, R5, 0x10, R164 ;  /* 0x0000001005a40825 */ /* 0x001fca00078e00a4 */
        /* <DEDUP_REMOVED lines=25> */
.L_x_70565:
        /* <DEDUP_REMOVED lines=12> */
.L_x_70567:
[----:B------:R-:W-:Y:S05]  /*e2f0*/  BSYNC.RECONVERGENT B3 ;  /* 0x0000000000037941 */ /* 0x000fea0003800200 */
.L_x_70566:
        /* <DEDUP_REMOVED lines=57> */
.L_x_70564:
[----:B------:R-:W-:Y:S05]  /*e690*/  BSYNC.RECONVERGENT B2 ;  /* 0x0000000000027941 */ /* 0x000fea0003800200 */
.L_x_70563:
        /* <DEDUP_REMOVED lines=9> */
.L_x_70562:
[----:B------:R-:W-:Y:S05]  /*e730*/  BSYNC.RECONVERGENT B1 ;  /* 0x0000000000017941 */ /* 0x000fea0003800200 */
.L_x_70561:
        /* <DEDUP_REMOVED lines=17> */
.L_x_70572:
        /* <DEDUP_REMOVED lines=12> */
.L_x_70574:
[----:B------:R-:W-:Y:S05]  /*e910*/  BSYNC.RECONVERGENT B3 ;  /* 0x0000000000037941 */ /* 0x000fea0003800200 */
.L_x_70573:
        /* <DEDUP_REMOVED lines=54> */
[----:B------:R-:W-:Y:S02]  /*ec80*/  HFMA2 R2, -RZ, RZ, 0, 0 ;  /* 0x00000000ff027431 */ /* 0x000fe400000001ff */
[----:B------:R-:W-:Y:S01]  /*ec90*/  IMAD.MOV.U32 R5, RZ, RZ, R164 ;  /* 0x000000ffff057224 */ /* 0x000fe200078e00a4 */
[----:B------:R-:W-:-:S07]  /*eca0*/  LOP3.LUT R7, R230, R166, R165, 0x96, !PT ;  /* 0x000000a6e6077212 */ /* 0x000fce00078e96a5 */
.L_x_70571:
[----:B------:R-:W-:Y:S05]  /*ecb0*/  BSYNC.RECONVERGENT B2 ;  /* 0x0000000000027941 */ /* 0x000fea0003800200 */
.L_x_70570:
        /* <DEDUP_REMOVED lines=9> */
.L_x_70569:
[----:B------:R-:W-:Y:S05]  /*ed50*/  BSYNC.RECONVERGENT B1 ;  /* 0x0000000000017941 */ /* 0x000fea0003800200 */
.L_x_70568:
        /* <DEDUP_REMOVED lines=17> */
.L_x_70579:
        /* <DEDUP_REMOVED lines=12> */
.L_x_70581:
[----:B------:R-:W-:Y:S05]  /*ef30*/  BSYNC.RECONVERGENT B3 ;  /* 0x0000000000037941 */ /* 0x000fea0003800200 */
.L_x_70580:
        /* <DEDUP_REMOVED lines=57> */
.L_x_70578:
[----:B------:R-:W-:Y:S05]  /*f2d0*/  BSYNC.RECONVERGENT B2 ;  /* 0x0000000000027941 */ /* 0x000fea0003800200 */
.L_x_70577:
        /* <DEDUP_REMOVED lines=9> */
.L_x_70576:
[----:B------:R-:W-:Y:S05]  /*f370*/  BSYNC.RECONVERGENT B1 ;  /* 0x0000000000017941 */ /* 0x000fea0003800200 */
.L_x_70575:
        /* <DEDUP_REMOVED lines=16> */
.L_x_70585:
        /* <DEDUP_REMOVED lines=12> */
.L_x_70587:
[----:B------:R-:W-:Y:S05]  /*f540*/  BSYNC.RECONVERGENT B2 ;  /* 0x0000000000027941 */ /* 0x000fea0003800200 */
.L_x_70586:
        /* <DEDUP_REMOVED lines=52> */
[----:B------:R-:W-:Y:S01]  /*f890*/  LOP3.LUT R7, R230, R166, R165, 0x96, !PT ;  /* 0x000000a6e6077212 */ /* 0x000fe200078e96a5 */
[----:B------:R-:W-:Y:S01]  /*f8a0*/  IMAD.WIDE.U32 R166, R167, -0x326172a9, RZ ;  /* 0xcd9e8d57a7a67825 */ /* 0x000fe200078e00ff */
[----:B------:R-:W-:-:S03]  /*f8b0*/  MOV R5, R164 ;  /* 0x000000a400057202 */ /* 0x000fc60000000f00 */
[----:B------:R-:W-:Y:S01]  /*f8c0*/  IMAD.MOV.U32 R0, RZ, RZ, R166 ;  /* 0x000000ffff007224 */ /* 0x000fe200078e00a6 */
[----:B------:R-:W-:-:S07]  /*f8d0*/  LOP3.LUT R6, R6, UR15, R167, 0x96, !PT ;  /* 0x0000000f06067c12 */ /* 0x000fce000f8e96a7 */
.L_x_70584:
[----:B------:R-:W-:Y:S05]  /*f8e0*/  BSYNC.RECONVERGENT B1 ;  /* 0x0000000000017941 */ /* 0x000fea0003800200 */
.L_x_70583:
        /* <DEDUP_REMOVED lines=10> */
.L_x_70560:
        /* <DEDUP_REMOVED lines=21> */
.L_x_70592:
        /* <DEDUP_REMOVED lines=12> */
.L_x_70594:
[----:B------:R-:W-:Y:S05]  /*fba0*/  BSYNC.RECONVERGENT B3 ;  /* 0x0000000000037941 */ /* 0x000fea0003800200 */
.L_x_70593:
        /* <DEDUP_REMOVED lines=57> */
.L_x_70591:
[----:B------:R-:W-:Y:S05]  /*ff40*/  BSYNC.RECONVERGENT B2 ;  /* 0x0000000000027941 */ /* 0x000fea0003800200 */
.L_x_70590:
        /* <DEDUP_REMOVED lines=9> */
.L_x_70589:
[----:B------:R-:W-:Y:S05]  /*ffe0*/  BSYNC.RECONVERGENT B1 ;  /* 0x0000000000017941 */ /* 0x000fea0003800200 */
.L_x_70588:
        /* <DEDUP_REMOVED lines=17> */
.L_x_70599:
        /* <DEDUP_REMOVED lines=12> */
.L_x_70601:
[----:B------:R-:W-:Y:S05]  /*101c0*/  BSYNC.RECONVERGENT B3 ;  /* 0x0000000000037941 */ /* 0x000fea0003800200 */
.L_x_70600:
        /* <DEDUP_REMOVED lines=57> */
.L_x_70598:
[----:B------:R-:W-:Y:S05]  /*10560*/  BSYNC.RECONVERGENT B2 ;  /* 0x0000000000027941 */ /* 0x000fea0003800200 */
.L_x_70597:
        /* <DEDUP_REMOVED lines=9> */
.L_x_70596:
[----:B------:R-:W-:Y:S05]  /*10600*/  BSYNC.RECONVERGENT B1 ;  /* 0x0000000000017941 */ /* 0x000fea0003800200 */
.L_x_70595:
        /* <DEDUP_REMOVED lines=17> */
.L_x_70606:
        /* <DEDUP_REMOVED lines=12> */
.L_x_70608:
[----:B------:R-:W-:Y:S05]  /*107e0*/  BSYNC.RECONVERGENT B3 ;  /* 0x0000000000037941 */ /* 0x000fea0003800200 */
.L_x_70607:
        /* <DEDUP_REMOVED lines=57> */
.L_x_70605:
[----:B------:R-:W-:Y:S05]  /*10b80*/  BSYNC.RECONVERGENT B2 ;  /* 0x0000000000027941 */ /* 0x000fea0003800200 */
.L_x_70604:
        /* <DEDUP_REMOVED lines=9> */
.L_x_70603:
[----:B------:R-:W-:Y:S05]  /*10c20*/  BSYNC.RECONVERGENT B1 ;  /* 0x0000000000017941 */ /* 0x000fea0003800200 */
.L_x_70602:
        /* <DEDUP_REMOVED lines=16> */
.L_x_70611:
        /* <DEDUP_REMOVED lines=12> */
.L_x_70613:
[----:B------:R-:W-:Y:S05]  /*10df0*/  BSYNC.RECONVERGENT B2 ;  /* 0x0000000000027941 */ /* 0x000fea0003800200 */
.L_x_70612:
        /* <DEDUP_REMOVED lines=57> */
.L_x_70610:
[----:B------:R-:W-:Y:S05]  /*11190*/  BSYNC.RECONVERGENT B1 ;  /* 0x0000000000017941 */ /* 0x000fea0003800200 */
.L_x_70609:
        /* <DEDUP_REMOVED lines=9> */
.L_x_70582:
[----:B------:R-:W-:Y:S05]  /*11230*/  BSYNC.RECONVERGENT B0 ;  /* 0x0000000000007941 */ /* 0x000fea0003800200 */
.L_x_70559:
[----:B------:R-:W-:Y:S01]  /*11240*/  IADD3 R164, PT, PT, R162, 0x80, RZ ;  /* 0x00000080a2a47810 */ /* 0x000fe20007ffe0ff */
[----:B------:R-:W-:Y:S04]  /*11250*/  BSSY.RECONVERGENT B0, `(.L_x_70614) ;  /* 0x0000010000007945 */ /* 0x000fe80003800200 */
[----:B------:R-:W-:-:S05]  /*11260*/  IMAD.WIDE.U32 R164, R164, 0x10, R232 ;  /* 0x00000010a4a47825 */ /* 0x000fca00078e00e8 */
[----:B------:R0:W-:Y:S01]  /*11270*/  STG.E.128 desc[UR6][R164.64], R204 ;  /* 0x000000cca4007986 */ /* 0x0001e2000c101d06 */
[----:B------:R-:W-:Y:S05]  /*11280*/  @!P1 BRA `(.L_x_70615) ;  /* 0x0000000000309947 */ /* 0x000fea0003800000 */
[----:B------:R-:W-:Y:S02]  /*11290*/  IMAD.U32 R2, R225, 0x10000, RZ ;  /* 0x00010000e1027824 */ /* 0x000fe400078e00ff */
[----:B------:R-:W-:-:S03]  /*112a0*/  VIADD R167, R161, 0x80 ;  /* 0x00000080a1a77836 */ /* 0x000fc60000000000 */
[----:B0-----:R-:W-:Y:S02]  /*112b0*/  LOP3.LUT R165, R2, 0xff0000, RZ, 0xc0, !PT ;  /* 0x00ff000002a57812 */ /* 0x001fe400078ec0ff */
        /* <DEDUP_REMOVED lines=9> */
.L_x_70615:
[----:B------:R-:W-:Y:S05]  /*11350*/  BSYNC.RECONVERGENT B0 ;  /* 0x0000000000007941 */ /* 0x000fea0003800200 */
.L_x_70614:
[----:B01----:R-:W0:Y:S01]  /*11360*/  @P1 LDC.64 R164, c[0x0][0x390] ;  /* 0x0000e400ffa41b82 */ /* 0x003e220000000a00 */
[----:B------:R-:W-:-:S05]  /*11370*/  @P1 IADD3 R167, PT, PT, R161, 0xa0, RZ ;  /* 0x000000a0a1a71810 */ /* 0x000fca0007ffe0ff */
[----:B0-----:R-:W-:-:S05]  /*11380*/  @P1 IMAD.WIDE.U32 R164, R167, 0x10, R164 ;  /* 0x00000010a7a41825 */ /* 0x001fca00078e00a4 */
[----:B-----5:R0:W5:Y:S01]  /*11390*/  @P1 LDG.E.128 R152, desc[UR6][R164.64] ;  /* 0x00000006a4981981 */ /* 0x020162000c1e1d00 */
[----:B------:R-:W-:Y:S01]  /*113a0*/  @P0 VIADD R167, R162, 0xa0 ;  /* 0x000000a0a2a70836 */ /* 0x000fe20000000000 */
[----:B0-----:R-:W0:Y:S03]  /*113b0*/  @P0 LDC.64 R164, c[0x0][0x3a0] ;  /* 0x0000e800ffa40b82 */ /* 0x001e260000000a00 */
        /* <DEDUP_REMOVED lines=26> */
.L_x_70622:
        /* <DEDUP_REMOVED lines=12> */
.L_x_70624:
[----:B------:R-:W-:Y:S05]  /*11620*/  BSYNC.RECONVERGENT B3 ;  /* 0x0000000000037941 */ /* 0x000fea0003800200 */
.L_x_70623:
        /* <DEDUP_REMOVED lines=51> */
[----:B------:R-:W-:Y:S02]  /*11960*/  LOP3.LUT R7, R230, R166, R165, 0x96, !PT ;  /* 0x000000a6e6077212 */ /* 0x000fe400078e96a5 */
[----:B------:R-:W-:Y:S01]  /*11970*/  MOV R2, R164 ;  /* 0x000000a400027202 */ /* 0x000fe20000000f00 */
[----:B------:R-:W-:-:S04]  /*11980*/  IMAD.WIDE.U32 R164, R0, -0x326172a9, RZ ;  /* 0xcd9e8d5700a47825 */ /* 0x000fc800078e00ff */
[----:B------:R-:W-:Y:S02]  /*11990*/  IMAD.MOV.U32 R0, RZ, RZ, R164 ;  /* 0x000000ffff007224 */ /* 0x000fe400078e00a4 */
[----:B------:R-:W-:Y:S01]  /*119a0*/  HFMA2 R164, -RZ, RZ, 0, 0 ;  /* 0x00000000ffa47431 */ /* 0x000fe200000001ff */
[----:B------:R-:W-:-:S07]  /*119b0*/  LOP3.LUT R6, R6, UR15, R165, 0x96, !PT ;  /* 0x0000000f06067c12 */ /* 0x000fce000f8e96a5 */
.L_x_70621:
[----:B------:R-:W-:Y:S05]  /*119c0*/  BSYNC.RECONVERGENT B2 ;  /* 0x0000000000027941 */ /* 0x000fea0003800200 */
.L_x_70620:
        /* <DEDUP_REMOVED lines=9> */
.L_x_70619:
[----:B------:R-:W-:Y:S05]  /*11a60*/  BSYNC.RECONVERGENT B1 ;  /* 0x0000000000017941 */ /* 0x000fea0003800200 */
.L_x_70618:
        /* <DEDUP_REMOVED lines=17> */
.L_x_70629:
        /* <DEDUP_REMOVED lines=12> */
.L_x_70631:
[----:B------:R-:W-:Y:S05]  /*11c40*/  BSYNC.RECONVERGENT B3 ;  /* 0x0000000000037941 */ /* 0x000fea0003800200 */
.L_x_70630:
        /* <DEDUP_REMOVED lines=53> */
[----:B------:R-:W-:Y:S01]  /*11fa0*/  LOP3.LUT R7, R230, R166, R165, 0x96, !PT ;  /* 0x000000a6e6077212 */ /* 0x000fe200078e96a5 */
[----:B------:R-:W-:-:S05]  /*11fb0*/  IMAD.WIDE.U32 R164, R0, -0x326172a9, RZ ;  /* 0xcd9e8d5700a47825 */ /* 0x000fca00078e00ff */
[----:B------:R-:W-:Y:S02]  /*11fc0*/  LOP3.LUT R6, R6, UR15, R165, 0x96, !PT ;  /* 0x0000000f06067c12 */ /* 0x000fe4000f8e96a5 */
[----:B------:R-:W-:-:S07]  /*11fd0*/  MOV R0, R164 ;  /* 0x000000a400007202 */ /* 0x000fce0000000f00 */
.L_x_70628:
[----:B------:R-:W-:Y:S05]  /*11fe0*/  BSYNC.RECONVERGENT B2 ;  /* 0x0000000000027941 */ /* 0x000fea0003800200 */
.L_x_70627:
        /* <DEDUP_REMOVED lines=9> */
.L_x_70626:
[----:B------:R-:W-:Y:S05]  /*12080*/  BSYNC.RECONVERGENT B1 ;  /* 0x0000000000017941 */ /* 0x000fea0003800200 */
.L_x_70625:
        /* <DEDUP_REMOVED lines=17> */
.L_x_70636:
        /* <DEDUP_REMOVED lines=12> */
.L_x_70638:
[----:B------:R-:W-:Y:S05]  /*12260*/  BSYNC.RECONVERGENT B3 ;  /* 0x0000000000037941 */ /* 0x000fea0003800200 */
.L_x_70637:
        /* <DEDUP_REMOVED lines=53> */
[----:B------:R-:W-:-:S03]  /*125c0*/  IMAD.WIDE.U32 R164, R0, -0x326172a9, RZ ;  /* 0xcd9e8d5700a47825 */ /* 0x000fc600078e00ff */
[----:B------:R-:W-:Y:S01]  /*125d0*/  MOV R0, R164 ;  /* 0x000000a400007202 */ /* 0x000fe20000000f00 */
[----:B------:R-:W-:Y:S01]  /*125e0*/  IMAD.MOV.U32 R164, RZ, RZ, RZ ;  /* 0x000000ffffa47224 */ /* 0x000fe200078e00ff */
[----:B------:R-:W-:-:S07]  /*125f0*/  LOP3.LUT R6, R6, UR15, R165, 0x96, !PT ;  /* 0x0000000f06067c12 */ /* 0x000fce000f8e96a5 */
.L_x_70635:
[----:B------:R-:W-:Y:S05]  /*12600*/  BSYNC.RECONVERGENT B2 ;  /* 0x0000000000027941 */ /* 0x000fea0003800200 */
.L_x_70634:
        /* <DEDUP_REMOVED lines=9> */
.L_x_70633:
[----:B------:R-:W-:Y:S05]  /*126a0*/  BSYNC.RECONVERGENT B1 ;  /* 0x0000000000017941 */ /* 0x000fea0003800200 */
.L_x_70632:
        /* <DEDUP_REMOVED lines=16> */
.L_x_70642:
        /* <DEDUP_REMOVED lines=12> */
.L_x_70644:
[----:B------:R-:W-:Y:S05]  /*12870*/  BSYNC.RECONVERGENT B2 ;  /* 0x0000000000027941 */ /* 0x000fea0003800200 */
.L_x_70643:
        /* <DEDUP_REMOVED lines=57> */
.L_x_70641:
[----:B------:R-:W-:Y:S05]  /*12c10*/  BSYNC.RECONVERGENT B1 ;  /* 0x0000000000017941 */ /* 0x000fea0003800200 */
.L_x_70640:
        /* <DEDUP_REMOVED lines=10> */
.L_x_70617:
        /* <DEDUP_REMOVED lines=21> */
.L_x_70649:
        /* <DEDUP_REMOVED lines=12> */
.L_x_70651:
[----:B------:R-:W-:Y:S05]  /*12ed0*/  BSYNC.RECONVERGENT B3 ;  /* 0x0000000000037941 */ /* 0x000fea0003800200 */
.L_x_70650:
        /* <DEDUP_REMOVED lines=54> */
[----:B------:R-:W-:Y:S01]  /*13240*/  IMAD.MOV.U32 R0, RZ, RZ, R164 ;  /* 0x000000ffff007224 */ /* 0x000fe200078e00a4 */
[----:B------:R-:W-:Y:S01]  /*13250*/  LOP3.LUT R6, R6, UR15, R165, 0x96, !PT ;  /* 0x0000000f06067c12 */ /* 0x000fe2000f8e96a5 */
[----:B------:R-:W-:-:S07]  /*13260*/  IMAD.MOV.U32 R164, RZ, RZ, RZ ;  /* 0x000000ffffa47224 */ /* 0x000fce00078e00ff */
.L_x_70648:
[----:B------:R-:W-:Y:S05]  /*13270*/  BSYNC.RECONVERGENT B2 ;  /* 0x0000000000027941 */ /* 0x000fea0003800200 */
.L_x_70647:
        /* <DEDUP_REMOVED lines=9> */
.L_x_70646:
[----:B------:R-:W-:Y:S05]  /*13310*/  BSYNC.RECONVERGENT B1 ;  /* 0x0000000000017941 */ /* 0x000fea0003800200 */
.L_x_70645:
        /* <DEDUP_REMOVED lines=17> */
.L_x_70656:
        /* <DEDUP_REMOVED lines=12> */
.L_x_70658:
[----:B------:R-:W-:Y:S05]  /*134f0*/  BSYNC.RECONVERGENT B3 ;  /* 0x0000000000037941 */ /* 0x000fea0003800200 */
.L_x_70657:
        /* <DEDUP_REMOVED lines=57> */
.L_x_70655:
[----:B------:R-:W-:Y:S05]  /*13890*/  BSYNC.RECONVERGENT B2 ;  /* 0x0000000000027941 */ /* 0x000fea0003800200 */
.L_x_70654:
        /* <DEDUP_REMOVED lines=9> */
.L_x_70653:
[----:B------:R-:W-:Y:S05]  /*13930*/  BSYNC.RECONVERGENT B1 ;  /* 0x0000000000017941 */ /* 0x000fea0003800200 */
.L_x_70652:
        /* <DEDUP_REMOVED lines=17> */
.L_x_70663:
        /* <DEDUP_REMOVED lines=12> */
.L_x_70665:
[----:B------:R-:W-:Y:S05]  /*13b10*/  BSYNC.RECONVERGENT B3 ;  /* 0x0000000000037941 */ /* 0x000fea0003800200 */
.L_x_70664:
        /* <DEDUP_REMOVED lines=57> */
.L_x_70662:
[----:B------:R-:W-:Y:S05]  /*13eb0*/  BSYNC.RECONVERGENT B2 ;  /* 0x0000000000027941 */ /* 0x000fea0003800200 */
.L_x_70661:
        /* <DEDUP_REMOVED lines=9> */
.L_x_70660:
[----:B------:R-:W-:Y:S05]  /*13f50*/  BSYNC.RECONVERGENT B1 ;  /* 0x0000000000017941 */ /* 0x000fea0003800200 */
.L_x_70659:
        /* <DEDUP_REMOVED lines=16> */
.L_x_70668:
        /* <DEDUP_REMOVED lines=12> */
.L_x_70670:
[----:B------:R-:W-:Y:S05]  /*14120*/  BSYNC.RECONVERGENT B2 ;  /* 0x0000000000027941 */ /* 0x000fea0003800200 */
.L_x_70669:
        /* <DEDUP_REMOVED lines=57> */
.L_x_70667:
[----:B------:R-:W-:Y:S05]  /*144c0*/  BSYNC.RECONVERGENT B1 ;  /* 0x0000000000017941 */ /* 0x000fea0003800200 */
.L_x_70666:
        /* <DEDUP_REMOVED lines=9> */
.L_x_70639:
[----:B------:R-:W-:Y:S05]  /*14560*/  BSYNC.RECONVERGENT B0 ;  /* 0x0000000000007941 */ /* 0x000fea0003800200 */
.L_x_70616:
[----:B------:R-:W-:Y:S01]  /*14570*/  VIADD R164, R162, 0xa0 ;  /* 0x000000a0a2a47836 */ /* 0x000fe20000000000 */
[----:B------:R-:W-:Y:S03]  /*14580*/  BSSY.RECONVERGENT B0, `(.L_x_70671) ;  /* 0x0000010000007945 */ /* 0x000fe60003800200 */
[----:B------:R-:W-:-:S05]  /*14590*/  IMAD.WIDE.U32 R164, R164, 0x10, R232 ;  /* 0x00000010a4a47825 */ /* 0x000fca00078e00e8 */
[----:B------:R0:W-:Y:S01]  /*145a0*/  STG.E.128 desc[UR6][R164.64], R200 ;  /* 0x000000c8a4007986 */ /* 0x0001e2000c101d06 */
[----:B------:R-:W-:Y:S05]  /*145b0*/  @!P1 BRA `(.L_x_70672) ;  /* 0x0000000000309947 */ /* 0x000fea0003800000 */
[----:B------:R-:W-:Y:S02]  /*145c0*/  SHF.L.U32 R5, R225, 0x10, RZ ;  /* 0x00000010e1057819 */ /* 0x000fe400000006ff */
[----:B0-----:R-:W-:Y:S02]  /*145d0*/  LOP3.LUT R164, R226, 0xffff, RZ, 0xc0, !PT ;  /* 0x0000ffffe2a47812 */ /* 0x001fe400078ec0ff */
[----:B------:R-:W-:Y:S02]  /*145e0*/  LOP3.LUT R5, R5, 0xff0000, RZ, 0xc0, !PT ;  /* 0x00ff000005057812 */ /* 0x000fe400078ec0ff */
[----:B------:R-:W-:-:S03]  /*145f0*/  IADD3 R166, PT, PT, R161, 0xa0, RZ ;  /* 0x000000a0a1a67810 */ /* 0x000fc60007ffe0ff */
        /* <DEDUP_REMOVED lines=8> */
.L_x_70672:
[----:B------:R-:W-:Y:S05]  /*14680*/  BSYNC.RECONVERGENT B0 ;  /* 0x0000000000007941 */ /* 0x000fea0003800200 */
.L_x_70671:
[----:B01----:R-:W0:Y:S01]  /*14690*/  @P1 LDC.64 R164, c[0x0][0x390] ;  /* 0x0000e400ffa41b82 */ /* 0x003e220000000a00 */
[----:B------:R-:W-:-:S04]  /*146a0*/  @P1 VIADD R5, R161, 0xc0 ;  /* 0x000000c0a1051836 */ /* 0x000fc80000000000 */
[----:B0-----:R-:W-:-:S05]  /*146b0*/  @P1 IMAD.WIDE.U32 R164, R5, 0x10, R164 ;  /* 0x0000001005a41825 */ /* 0x001fca00078e00a4 */
[----:B-----5:R0:W5:Y:S01]  /*146c0*/  @P1 LDG.E.128 R152, desc[UR6][R164.64] ;  /* 0x00000006a4981981 */ /* 0x020162000c1e1d00 */
[----:B------:R-:W-:Y:S01]  /*146d0*/  @P0 IADD3 R5, PT, PT, R162, 0xc0, RZ ;  /* 0x000000c0a2050810 */ /* 0x000fe20007ffe0ff */
[----:B0-----:R-:W0:Y:S04]  /*146e0*/  @P0 LDC.64 R164, c[0x0][0x3a0] ;  /* 0x0000e800ffa40b82 */ /* 0x001e280000000a00 */
        /* <DEDUP_REMOVED lines=26> */
.L_x_70679:
        /* <DEDUP_REMOVED lines=12> */
.L_x_70681:
[----:B------:R-:W-:Y:S05]  /*14950*/  BSYNC.RECONVERGENT B3 ;  /* 0x0000000000037941 */ /* 0x000fea0003800200 */
.L_x_70680:
        /* <DEDUP_REMOVED lines=57> */
.L_x_70678:
[----:B------:R-:W-:Y:S05]  /*14cf0*/  BSYNC.RECONVERGENT B2 ;  /* 0x0000000000027941 */ /* 0x000fea0003800200 */
.L_x_70677:
        /* <DEDUP_REMOVED lines=9> */
.L_x_70676:
[----:B------:R-:W-:Y:S05]  /*14d90*/  BSYNC.RECONVERGENT B1 ;  /* 0x0000000000017941 */ /* 0x000fea0003800200 */
.L_x_70675:
        /* <DEDUP_REMOVED lines=17> */
.L_x_70686:
        /* <DEDUP_REMOVED lines=12> */
.L_x_70688:
[----:B------:R-:W-:Y:S05]  /*14f70*/  BSYNC.RECONVERGENT B3 ;  /* 0x0000000000037941 */ /* 0x000fea0003800200 */
.L_x_70687:
        /* <DEDUP_REMOVED lines=57> */
.L_x_70685:
[----:B------:R-:W-:Y:S05]  /*15310*/  BSYNC.RECONVERGENT B2 ;  /* 0x0000000000027941 */ /* 0x000fea0003800200 */
.L_x_70684:
        /* <DEDUP_REMOVED lines=9> */
.L_x_70683:
[----:B------:R-:W-:Y:S05]  /*153b0*/  BSYNC.RECONVERGENT B1 ;  /* 0x0000000000017941 */ /* 0x000fea0003800200 */
.L_x_70682:
        /* <DEDUP_REMOVED lines=17> */
.L_x_70693:
        /* <DEDUP_REMOVED lines=12> */
.L_x_70695:
[----:B------:R-:W-:Y:S05]  /*15590*/  BSYNC.RECONVERGENT B3 ;  /* 0x0000000000037941 */ /* 0x000fea0003800200 */
.L_x_70694:
        /* <DEDUP_REMOVED lines=57> */
.L_x_70692:
[----:B------:R-:W-:Y:S05]  /*15930*/  BSYNC.RECONVERGENT B2 ;  /* 0x0000000000027941 */ /* 0x000fea0003800200 */
.L_x_70691:
        /* <DEDUP_REMOVED lines=9> */
.L_x_70690:
[----:B------:R-:W-:Y:S05]  /*159d0*/  BSYNC.RECONVERGENT B1 ;  /* 0x0000000000017941 */ /* 0x000fea0003800200 */
.L_x_70689:
        /* <DEDUP_REMOVED lines=16> */
.L_x_70699:
        /* <DEDUP_REMOVED lines=12> */
.L_x_70701:
[----:B------:R-:W-:Y:S05]  /*15ba0*/  BSYNC.RECONVERGENT B2 ;  /* 0x0000000000027941 */ /* 0x000fea0003800200 */
.L_x_70700:
        /* <DEDUP_REMOVED lines=57> */
.L_x_70698:
[----:B------:R-:W-:Y:S05]  /*15f40*/  BSYNC.RECONVERGENT B1 ;  /* 0x0000000000017941 */ /* 0x000fea0003800200 */
.L_x_70697:
        /* <DEDUP_REMOVED lines=10> */
.L_x_70674:
        /* <DEDUP_REMOVED lines=21> */
.L_x_70706:
        /* <DEDUP_REMOVED lines=12> */
.L_x_70708:
[----:B------:R-:W-:Y:S05]  /*16200*/  BSYNC.RECONVERGENT B3 ;  /* 0x0000000000037941 */ /* 0x000fea0003800200 */
.L_x_70707:
        /* <DEDUP_REMOVED lines=57> */
.L_x_70705:
[----:B------:R-:W-:Y:S05]  /*165a0*/  BSYNC.RECONVERGENT B2 ;  /* 0x0000000000027941 */ /* 0x000fea0003800200 */
.L_x_70704:
        /* <DEDUP_REMOVED lines=9> */
.L_x_70703:
[----:B------:R-:W-:Y:S05]  /*16640*/  BSYNC.RECONVERGENT B1 ;  /* 0x0000000000017941 */ /* 0x000fea0003800200 */
.L_x_70702:
        /* <DEDUP_REMOVED lines=17> */
.L_x_70713:
        /* <DEDUP_REMOVED lines=12> */
.L_x_70715:
[----:B------:R-:W-:Y:S05]  /*16820*/  BSYNC.RECONVERGENT B3 ;  /* 0x0000000000037941 */ /* 0x000fea0003800200 */
.L_x_70714:
        /* <DEDUP_REMOVED lines=57> */
.L_x_70712:
[----:B------:R-:W-:Y:S05]  /*16bc0*/  BSYNC.RECONVERGENT B2 ;  /* 0x0000000000027941 */ /* 0x000fea0003800200 */
.L_x_70711:
        /* <DEDUP_REMOVED lines=9> */
.L_x_70710:
[----:B------:R-:W-:Y:S05]  /*16c60*/  BSYNC.RECONVERGENT B1 ;  /* 0x0000000000017941 */ /* 0x000fea0003800200 */
.L_x_70709:
        /* <DEDUP_REMOVED lines=17> */
.L_x_70720:
        /* <DEDUP_REMOVED lines=12> */
.L_x_70722:
[----:B------:R-:W-:Y:S05]  /*16e40*/  BSYNC.RECONVERGENT B3 ;  /* 0x0000000000037941 */ /* 0x000fea0003800200 */
.L_x_70721:
        /* <DEDUP_REMOVED lines=57> */
.L_x_70719:
[----:B------:R-:W-:Y:S05]  /*171e0*/  BSYNC.RECONVERGENT B2 ;  /* 0x0000000000027941 */ /* 0x000fea0003800200 */
.L_x_70718:
        /* <DEDUP_REMOVED lines=9> */
.L_x_70717:
[----:B------:R-:W-:Y:S05]  /*17280*/  BSYNC.RECONVERGENT B1 ;  /* 0x0000000000017941 */ /* 0x000fea0003800200 */
.L_x_70716:
        /* <DEDUP_REMOVED lines=16> */
.L_x_70725:
        /* <DEDUP_REMOVED lines=12> */
.L_x_70727:
[----:B------:R-:W-:Y:S05]  /*17450*/  BSYNC.RECONVERGENT B2 ;  /* 0x0000000000027941 */ /* 0x000fea0003800200 */
.L_x_70726:
        /* <DEDUP_REMOVED lines=57> */
.L_x_70724:
[----:B------:R-:W-:Y:S05]  /*177f0*/  BSYNC.RECONVERGENT B1 ;  /* 0x0000000000017941 */ /* 0x000fea0003800200 */
.L_x_70723:
        /* <DEDUP_REMOVED lines=9> */
.L_x_70696:
[----:B------:R-:W-:Y:S05]  /*17890*/  BSYNC.RECONVERGENT B0 ;  /* 0x0000000000007941 */ /* 0x000fea0003800200 */
.L_x_70673:
[----:B------:R-:W-:Y:S01]  /*178a0*/  VIADD R164, R162, 0xc0 ;  /* 0x000000c0a2a47836 */ /* 0x000fe20000000000 */
[----:B------:R-:W-:Y:S03]  /*178b0*/  BSSY.RECONVERGENT B0, `(.L_x_70728) ;  /* 0x0000010000007945 */ /* 0x000fe60003800200 */
[----:B------:R-:W-:-:S05]  /*178c0*/  IMAD.WIDE.U32 R164, R164, 0x10, R232 ;  /* 0x00000010a4a47825 */ /* 0x000fca00078e00e8 */
[----:B------:R0:W-:Y:S01]  /*178d0*/  STG.E.128 desc[UR6][R164.64], R196 ;  /* 0x000000c4a4007986 */ /* 0x0001e2000c101d06 */
[----:B------:R-:W-:Y:S05]  /*178e0*/  @!P1 BRA `(.L_x_70729) ;  /* 0x0000000000309947 */ /* 0x000fea0003800000 */
[----:B------:R-:W-:Y:S01]  /*178f0*/  SHF.L.U32 R2, R225, 0x10, RZ ;  /* 0x00000010e1027819 */ /* 0x000fe200000006ff */
[----:B------:R-:W1:Y:S01]  /*17900*/  LDC.64 R166, c[0x0][0x3b0] ;  /* 0x0000ec00ffa67b82 */ /* 0x000e620000000a00 */
[----:B0-----:R-:W-:Y:S02]  /*17910*/  LOP3.LUT R164, R226, 0xffff, RZ, 0xc0, !PT ;  /* 0x0000ffffe2a47812 */ /* 0x001fe400078ec0ff */
[----:B------:R-:W-:-:S05]  /*17920*/  LOP3.LUT R2, R2, 0xff0000, RZ, 0xc0, !PT ;  /* 0x00ff000002027812 */ /* 0x000fca00078ec0ff */
[----:B------:R-:W-:Y:S01]  /*17930*/  IMAD R2, R164, 0x1000000, R2 ;  /* 0x01000000a4027824 */ /* 0x000fe200078e0202 */
[----:B------:R-:W-:-:S04]  /*17940*/  LOP3.LUT R164, R224, 0xff, RZ, 0xc0, !PT ;  /* 0x000000ffe0a47812 */ /* 0x000fc800078ec0ff */
[----:B------:R-:W-:Y:S02]  /*17950*/  LEA R2, R164, R2, 0x8 ;  /* 0x00000002a4027211 */ /* 0x000fe400078e40ff */
[----:B------:R-:W-:-:S05]  /*17960*/  LOP3.LUT R164, R11, 0xff, RZ, 0xc0, !PT ;  /* 0x000000ff0ba47812 */ /* 0x000fca00078ec0ff */
[----:B------:R-:W-:Y:S01]  /*17970*/  IMAD.IADD R2, R2, 0x1, R164 ;  /* 0x0000000102027824 */ /* 0x000fe200078e02a4 */
[----:B------:R-:W-:-:S05]  /*17980*/  IADD3 R164, PT, PT, R161, 0xc0, RZ ;  /* 0x000000c0a1a47810 */ /* 0x000fca0007ffe0ff */
[----:B-1----:R-:W-:-:S05]  /*17990*/  IMAD.WIDE.U32 R164, R164, 0x4, R166 ;  /* 0x00000004a4a47825 */ /* 0x002fca00078e00a6 */
[----:B------:R1:W-:Y:S02]  /*179a0*/  STG.E desc[UR6][R164.64], R2 ;  /* 0x00000002a4007986 */ /* 0x0003e4000c101906 */
.L_x_70729:
[----:B------:R-:W-:Y:S05]  /*179b0*/  BSYNC.RECONVERGENT B0 ;  /* 0x0000000000007941 */ /* 0x000fea0003800200 */
.L_x_70728:
        /* <DEDUP_REMOVED lines=32> */
.L_x_70736:
        /* <DEDUP_REMOVED lines=12> */
.L_x_70738:
[----:B------:R-:W-:Y:S05]  /*17c80*/  BSYNC.RECONVERGENT B3 ;  /* 0x0000000000037941 */ /* 0x000fea0003800200 */
.L_x_70737:
        /* <DEDUP_REMOVED lines=57> */
.L_x_70735:
[----:B------:R-:W-:Y:S05]  /*18020*/  BSYNC.RECONVERGENT B2 ;  /* 0x0000000000027941 */ /* 0x000fea0003800200 */
.L_x_70734:
        /* <DEDUP_REMOVED lines=9> */
.L_x_70733:
[----:B------:R-:W-:Y:S05]  /*180c0*/  BSYNC.RECONVERGENT B1 ;  /* 0x0000000000017941 */ /* 0x000fea0003800200 */
.L_x_70732:
        /* <DEDUP_REMOVED lines=17> */
.L_x_70743:
        /* <DEDUP_REMOVED lines=12> */
.L_x_70745:
[----:B------:R-:W-:Y:S05]  /*182a0*/  BSYNC.RECONVERGENT B3 ;  /* 0x0000000000037941 */ /* 0x000fea0003800200 */
.L_x_70744:
        /* <DEDUP_REMOVED lines=57> */
.L_x_70742:
[----:B------:R-:W-:Y:S05]  /*18640*/  BSYNC.RECONVERGENT B2 ;  /* 0x0000000000027941 */ /* 0x000fea0003800200 */
.L_x_70741:
        /* <DEDUP_REMOVED lines=9> */
.L_x_70740:
[----:B------:R-:W-:Y:S05]  /*186e0*/  BSYNC.RECONVERGENT B1 ;  /* 0x0000000000017941 */ /* 0x000fea0003800200 */
.L_x_70739:
        /* <DEDUP_REMOVED lines=17> */
.L_x_70750:
        /* <DEDUP_REMOVED lines=12> */
.L_x_70752:
[----:B------:R-:W-:Y:S05]  /*188c0*/  BSYNC.RECONVERGENT B3 ;  /* 0x0000000000037941 */ /* 0x000fea0003800200 */
.L_x_70751:
        /* <DEDUP_REMOVED lines=52> */
[----:B------:R-:W-:Y:S01]  /*18c10*/  LOP3.LUT R7, R230, R166, R165, 0x96, !PT ;  /* 0x000000a6e6077212 */ /* 0x000fe200078e96a5 */
[----:B------:R-:W-:-:S03]  /*18c20*/  IMAD.WIDE.U32 R164, R0, -0x326172a9, RZ ;  /* 0xcd9e8d5700a47825 */ /* 0x000fc600078e00ff */
[----:B------:R-:W-:Y:S01]  /*18c30*/  MOV R0, R164 ;  /* 0x000000a400007202 */ /* 0x000fe20000000f00 */
[----:B------:R-:W-:Y:S01]  /*18c40*/  IMAD.MOV.U32 R164, RZ, RZ, RZ ;  /* 0x000000ffffa47224 */ /* 0x000fe200078e00ff */
[----:B------:R-:W-:-:S07]  /*18c50*/  LOP3.LUT R6, R6, UR15, R165, 0x96, !PT ;  /* 0x0000000f06067c12 */ /* 0x000fce000f8e96a5 */
.L_x_70749:
[----:B------:R-:W-:Y:S05]  /*18c60*/  BSYNC.RECONVERGENT B2 ;  /* 0x0000000000027941 */ /* 0x000fea0003800200 */
.L_x_70748:
        /* <DEDUP_REMOVED lines=10> */
.L_x_70747:
[----:B------:R-:W-:Y:S05]  /*18d10*/  BSYNC.RECONVERGENT B1 ;  /* 0x0000000000017941 */ /* 0x000fea0003800200 */
.L_x_70746:
        /* <DEDUP_REMOVED lines=16> */
.L_x_70756:
        /* <DEDUP_REMOVED lines=12> */
.L_x_70758:
[----:B------:R-:W-:Y:S05]  /*18ee0*/  BSYNC.RECONVERGENT B2 ;  /* 0x0000000000027941 */ /* 0x000fea0003800200 */
.L_x_70757:
        /* <DEDUP_REMOVED lines=54> */
[----:B------:R-:W-:-:S05]  /*19250*/  IMAD.WIDE.U32 R164, R0, -0x326172a9, RZ ;  /* 0xcd9e8d5700a47825 */ /* 0x000fca00078e00ff */
[----:B------:R-:W-:Y:S02]  /*19260*/  LOP3.LUT R6, R6, UR15, R165, 0x96, !PT ;  /* 0x0000000f06067c12 */ /* 0x000fe4000f8e96a5 */
[----:B------:R-:W-:-:S07]  /*19270*/  MOV R0, R164 ;  /* 0x000000a400007202 */ /* 0x000fce0000000f00 */
.L_x_70755:
[----:B------:R-:W-:Y:S05]  /*19280*/  BSYNC.RECONVERGENT B1 ;  /* 0x0000000000017941 */ /* 0x000fea0003800200 */
.L_x_70754:
        /* <DEDUP_REMOVED lines=9> */
[----:B------:R-:W-:Y:S01]  /*19320*/  FFMA.FTZ R195, R5, R119, R159 ;  /* 0x0000007705c37223 */ /* 0x000fe2000001009f */
[----:B------:R-:W-:Y:S06]  /*19330*/  BRA `(.L_x_70753) ;  /* 0x0000001800307947 */ /* 0x000fec0003800000 */
.L_x_70731:
        /* <DEDUP_REMOVED lines=21> */
.L_x_70763:
        /* <DEDUP_REMOVED lines=12> */
.L_x_70765:
[----:B------:R-:W-:Y:S05]  /*19550*/  BSYNC.RECONVERGENT B3 ;  /* 0x0000000000037941 */ /* 0x000fea0003800200 */
.L_x_70764:
        /* <DEDUP_REMOVED lines=57> */
.L_x_70762:
[----:B------:R-:W-:Y:S05]  /*198f0*/  BSYNC.RECONVERGENT B2 ;  /* 0x0000000000027941 */ /* 0x000fea0003800200 */
.L_x_70761:
        /* <DEDUP_REMOVED lines=9> */
.L_x_70760:
[----:B------:R-:W-:Y:S05]  /*19990*/  BSYNC.RECONVERGENT B1 ;  /* 0x0000000000017941 */ /* 0x000fea0003800200 */
.L_x_70759:
        /* <DEDUP_REMOVED lines=17> */
.L_x_70770:
        /* <DEDUP_REMOVED lines=12> */
.L_x_70772:
[----:B------:R-:W-:Y:S05]  /*19b70*/  BSYNC.RECONVERGENT B3 ;  /* 0x0000000000037941 */ /* 0x000fea0003800200 */
.L_x_70771:
        /* <DEDUP_REMOVED lines=57> */
.L_x_70769:
[----:B------:R-:W-:Y:S05]  /*19f10*/  BSYNC.RECONVERGENT B2 ;  /* 0x0000000000027941 */ /* 0x000fea0003800200 */
.L_x_70768:
        /* <DEDUP_REMOVED lines=9> */
.L_x_70767:
[----:B------:R-:W-:Y:S05]  /*19fb0*/  BSYNC.RECONVERGENT B1 ;  /* 0x0000000000017941 */ /* 0x000fea0003800200 */
.L_x_70766:
        /* <DEDUP_REMOVED lines=17> */
.L_x_70777:
        /* <DEDUP_REMOVED lines=12> */
.L_x_70779:
[----:B------:R-:W-:Y:S05]  /*1a190*/  BSYNC.RECONVERGENT B3 ;  /* 0x0000000000037941 */ /* 0x000fea0003800200 */
.L_x_70778:
        /* <DEDUP_REMOVED lines=57> */
.L_x_70776:
[----:B------:R-:W-:Y:S05]  /*1a530*/  BSYNC.RECONVERGENT B2 ;  /* 0x0000000000027941 */ /* 0x000fea0003800200 */
.L_x_70775:
        /* <DEDUP_REMOVED lines=10> */
.L_x_70774:
[----:B------:R-:W-:Y:S05]  /*1a5e0*/  BSYNC.RECONVERGENT B1 ;  /* 0x0000000000017941 */ /* 0x000fea0003800200 */
.L_x_70773:
        /* <DEDUP_REMOVED lines=16> */
.L_x_70782:
        /* <DEDUP_REMOVED lines=12> */
.L_x_70784:
[----:B------:R-:W-:Y:S05]  /*1a7b0*/  BSYNC.RECONVERGENT B2 ;  /* 0x0000000000027941 */ /* 0x000fea0003800200 */
.L_x_70783:
        /* <DEDUP_REMOVED lines=57> */
.L_x_70781:
[----:B------:R-:W-:Y:S05]  /*1ab50*/  BSYNC.RECONVERGENT B1 ;  /* 0x0000000000017941 */ /* 0x000fea0003800200 */
.L_x_70780:
        /* <DEDUP_REMOVED lines=10> */
.L_x_70753:
[----:B------:R-:W-:Y:S05]  /*1ac00*/  BSYNC.RECONVERGENT B0 ;  /* 0x0000000000007941 */ /* 0x000fea0003800200 */
.L_x_70730:
        /* <DEDUP_REMOVED lines=17> */
.L_x_70786:
[----:B------:R-:W-:Y:S05]  /*1ad20*/  BSYNC.RECONVERGENT B0 ;  /* 0x0000000000007941 */ /* 0x000fea0003800200 */
.L_x_70785:
        /* <DEDUP_REMOVED lines=32> */
.L_x_70793:
        /* <DEDUP_REMOVED lines=12> */
.L_x_70795:
[----:B------:R-:W-:Y:S05]  /*1aff0*/  BSYNC.RECONVERGENT B3 ;  /* 0x0000000000037941 */ /* 0x000fea0003800200 */
.L_x_70794:
        /* <DEDUP_REMOVED lines=57> */
.L_x_70792:
[----:B------:R-:W-:Y:S05]  /*1b390*/  BSYNC.RECONVERGENT B2 ;  /* 0x0000000000027941 */ /* 0x000fea0003800200 */
.L_x_70791:
        /* <DEDUP_REMOVED lines=9> */
.L_x_70790:
[----:B------:R-:W-:Y:S05]  /*1b430*/  BSYNC.RECONVERGENT B1 ;  /* 0x0000000000017941 */ /* 0x000fea0003800200 */
.L_x_70789:
        /* <DEDUP_REMOVED lines=17> */
.L_x_70800:
        /* <DEDUP_REMOVED lines=12> */
.L_x_70802:
[----:B------:R-:W-:Y:S05]  /*1b610*/  BSYNC.RECONVERGENT B3 ;  /* 0x0000000000037941 */ /* 0x000fea0003800200 */
.L_x_70801:
        /* <DEDUP_REMOVED lines=57> */
.L_x_70799:
[----:B------:R-:W-:Y:S05]  /*1b9b0*/  BSYNC.RECONVERGENT B2 ;  /* 0x0000000000027941 */ /* 0x000fea0003800200 */
.L_x_70798:
        /* <DEDUP_REMOVED lines=10> */
.L_x_70797:
[----:B------:R-:W-:Y:S05]  /*1ba60*/  BSYNC.RECONVERGENT B1 ;  /* 0x0000000000017941 */ /* 0x000fea0003800200 */
.L_x_70796:
        /* <DEDUP_REMOVED lines=17> */
.L_x_70807:
        /* <DEDUP_REMOVED lines=12> */
.L_x_70809:
[----:B------:R-:W-:Y:S05]  /*1bc40*/  BSYNC.RECONVERGENT B3 ;  /* 0x0000000000037941 */ /* 0x000fea0003800200 */
.L_x_70808:
        /* <DEDUP_REMOVED lines=57> */
.L_x_70806:
[----:B------:R-:W-:Y:S05]  /*1bfe0*/  BSYNC.RECONVERGENT B2 ;  /* 0x0000000000027941 */ /* 0x000fea0003800200 */
.L_x_70805:
        /* <DEDUP_REMOVED lines=10> */
.L_x_70804:
[----:B------:R-:W-:Y:S05]  /*1c090*/  BSYNC.RECONVERGENT B1 ;  /* 0x0000000000017941 */ /* 0x000fea0003800200 */
.L_x_70803:
        /* <DEDUP_REMOVED lines=16> */
.L_x_70813:
        /* <DEDUP_REMOVED lines=12> */
.L_x_70815:
[----:B------:R-:W-:Y:S05]  /*1c260*/  BSYNC.RECONVERGENT B2 ;  /* 0x0000000000027941 */ /* 0x000fea0003800200 */
.L_x_70814:
        /* <DEDUP_REMOVED lines=57> */
.L_x_70812:
[----:B------:R-:W-:Y:S05]  /*1c600*/  BSYNC.RECONVERGENT B1 ;  /* 0x0000000000017941 */ /* 0x000fea0003800200 */
.L_x_70811:
        /* <DEDUP_REMOVED lines=11> */
.L_x_70788:
        /* <DEDUP_REMOVED lines=21> */
.L_x_70820:
        /* <DEDUP_REMOVED lines=12> */
.L_x_70822:
[----:B------:R-:W-:Y:S05]  /*1c8d0*/  BSYNC.RECONVERGENT B3 ;  /* 0x0000000000037941 */ /* 0x000fea0003800200 */
.L_x_70821:
        /* <DEDUP_REMOVED lines=57> */
.L_x_70819:
[----:B------:R-:W-:Y:S05]  /*1cc70*/  BSYNC.RECONVERGENT B2 ;  /* 0x0000000000027941 */ /* 0x000fea0003800200 */
.L_x_70818:
        /* <DEDUP_REMOVED lines=9> */
.L_x_70817:
[----:B------:R-:W-:Y:S05]  /*1cd10*/  BSYNC.RECONVERGENT B1 ;  /* 0x0000000000017941 */ /* 0x000fea0003800200 */
.L_x_70816:
        /* <DEDUP_REMOVED lines=17> */
.L_x_70827:
        /* <DEDUP_REMOVED lines=12> */
.L_x_70829:
[----:B------:R-:W-:Y:S05]  /*1cef0*/  BSYNC.RECONVERGENT B3 ;  /* 0x0000000000037941 */ /* 0x000fea0003800200 */
.L_x_70828:
        /* <DEDUP_REMOVED lines=57> */
.L_x_70826:
[----:B------:R-:W-:Y:S05]  /*1d290*/  BSYNC.RECONVERGENT B2 ;  /* 0x0000000000027941 */ /* 0x000fea0003800200 */
.L_x_70825:
        /* <DEDUP_REMOVED lines=10> */
.L_x_70824:
[----:B------:R-:W-:Y:S05]  /*1d340*/  BSYNC.RECONVERGENT B1 ;  /* 0x0000000000017941 */ /* 0x000fea0003800200 */
.L_x_70823:
        /* <DEDUP_REMOVED lines=17> */
.L_x_70834:
        /* <DEDUP_REMOVED lines=12> */
.L_x_70836:
[----:B------:R-:W-:Y:S05]  /*1d520*/  BSYNC.RECONVERGENT B3 ;  /* 0x0000000000037941 */ /* 0x000fea0003800200 */
.L_x_70835:
        /* <DEDUP_REMOVED lines=57> */
.L_x_70833:
[----:B------:R-:W-:Y:S05]  /*1d8c0*/  BSYNC.RECONVERGENT B2 ;  /* 0x0000000000027941 */ /* 0x000fea0003800200 */
.L_x_70832:
        /* <DEDUP_REMOVED lines=10> */
.L_x_70831:
[----:B------:R-:W-:Y:S05]  /*1d970*/  BSYNC.RECONVERGENT B1 ;  /* 0x0000000000017941 */ /* 0x000fea0003800200 */
.L_x_70830:
        /* <DEDUP_REMOVED lines=16> */
.L_x_70839:
        /* <DEDUP_REMOVED lines=12> */
.L_x_70841:
[----:B------:R-:W-:Y:S05]  /*1db40*/  BSYNC.RECONVERGENT B2 ;  /* 0x0000000000027941 */ /* 0x000fea0003800200 */
.L_x_70840:
        /* <DEDUP_REMOVED lines=57> */
.L_x_70838:
[----:B------:R-:W-:Y:S05]  /*1dee0*/  BSYNC.RECONVERGENT B1 ;  /* 0x0000000000017941 */ /* 0x000fea0003800200 */
.L_x_70837:
        /* <DEDUP_REMOVED lines=10> */
.L_x_70810:
[----:B------:R-:W-:Y:S05]  /*1df90*/  BSYNC.RECONVERGENT B0 ;  /* 0x0000000000007941 */ /* 0x000fea0003800200 */
.L_x_70787:
        /* <DEDUP_REMOVED lines=17> */
.L_x_70843:
[----:B------:R-:W-:Y:S05]  /*1e0b0*/  BSYNC.RECONVERGENT B0 ;  /* 0x0000000000007941 */ /* 0x000fea0003800200 */
.L_x_70842:
        /* <DEDUP_REMOVED lines=32> */
.L_x_70850:
        /* <DEDUP_REMOVED lines=12> */
.L_x_70852:
[----:B------:R-:W-:Y:S05]  /*1e380*/  BSYNC.RECONVERGENT B3 ;  /* 0x0000000000037941 */ /* 0x000fea0003800200 */
.L_x_70851:
        /* <DEDUP_REMOVED lines=57> */
.L_x_70849:
[----:B------:R-:W-:Y:S05]  /*1e720*/  BSYNC.RECONVERGENT B2 ;  /* 0x0000000000027941 */ /* 0x000fea0003800200 */
.L_x_70848:
        /* <DEDUP_REMOVED lines=9> */
.L_x_70847:
[----:B------:R-:W-:Y:S05]  /*1e7c0*/  BSYNC.RECONVERGENT B1 ;  /* 0x0000000000017941 */ /* 0x000fea0003800200 */
.L_x_70846:
        /* <DEDUP_REMOVED lines=17> */
.L_x_70857:
        /* <DEDUP_REMOVED lines=12> */
.L_x_70859:
[----:B------:R-:W-:Y:S05]  /*1e9a0*/  BSYNC.RECONVERGENT B3 ;  /* 0x0000000000037941 */ /* 0x000fea0003800200 */
.L_x_70858:
        /* <DEDUP_REMOVED lines=57> */
.L_x_70856:
[----:B------:R-:W-:Y:S05]  /*1ed40*/  BSYNC.RECONVERGENT B2 ;  /* 0x0000000000027941 */ /* 0x000fea0003800200 */
.L_x_70855:
        /* <DEDUP_REMOVED lines=10> */
.L_x_70854:
[----:B------:R-:W-:Y:S05]  /*1edf0*/  BSYNC.RECONVERGENT B1 ;  /* 0x0000000000017941 */ /* 0x000fea0003800200 */
.L_x_70853:
        /* <DEDUP_REMOVED lines=17> */
.L_x_70864:
        /* <DEDUP_REMOVED lines=12> */
.L_x_70866:
[----:B------:R-:W-:Y:S05]  /*1efd0*/  BSYNC.RECONVERGENT B3 ;  /* 0x0000000000037941 */ /* 0x000fea0003800200 */
.L_x_70865:
        /* <DEDUP_REMOVED lines=57> */
.L_x_70863:
[----:B------:R-:W-:Y:S05]  /*1f370*/  BSYNC.RECONVERGENT B2 ;  /* 0x0000000000027941 */ /* 0x000fea0003800200 */
.L_x_70862:
        /* <DEDUP_REMOVED lines=10> */
.L_x_70861:
[----:B------:R-:W-:Y:S05]  /*1f420*/  BSYNC.RECONVERGENT B1 ;  /* 0x0000000000017941 */ /* 0x000fea0003800200 */
.L_x_70860:
        /* <DEDUP_REMOVED lines=16> */
.L_x_70870:
        /* <DEDUP_REMOVED lines=12> */
.L_x_70872:
[----:B------:R-:W-:Y:S05]  /*1f5f0*/  BSYNC.RECONVERGENT B2 ;  /* 0x0000000000027941 */ /* 0x000fea0003800200 */
.L_x_70871:
        /* <DEDUP_REMOVED lines=57> */
.L_x_70869:
[----:B------:R-:W-:Y:S05]  /*1f990*/  BSYNC.RECONVERGENT B1 ;  /* 0x0000000000017941 */ /* 0x000fea0003800200 */
.L_x_70868:
        /* <DEDUP_REMOVED lines=11> */
.L_x_70845:
        /* <DEDUP_REMOVED lines=21> */
.L_x_70877:
        /* <DEDUP_REMOVED lines=12> */
.L_x_70879:
[----:B------:R-:W-:Y:S05]  /*1fc60*/  BSYNC.RECONVERGENT B3 ;  /* 0x0000000000037941 */ /* 0x000fea0003800200 */
.L_x_70878:
        /* <DEDUP_REMOVED lines=57> */
.L_x_70876:
[----:B------:R-:W-:Y:S05]  /*20000*/  BSYNC.RECONVERGENT B2 ;  /* 0x0000000000027941 */ /* 0x000fea0003800200 */
.L_x_70875:
        /* <DEDUP_REMOVED lines=9> */
.L_x_70874:
[----:B------:R-:W-:Y:S05]  /*200a0*/  BSYNC.RECONVERGENT B1 ;  /* 0x0000000000017941 */ /* 0x000fea0003800200 */
.L_x_70873:
        /* <DEDUP_REMOVED lines=17> */
.L_x_70884:
        /* <DEDUP_REMOVED lines=12> */
.L_x_70886:
[----:B------:R-:W-:Y:S05]  /*20280*/  BSYNC.RECONVERGENT B3 ;  /* 0x0000000000037941 */ /* 0x000fea0003800200 */
.L_x_70885:
        /* <DEDUP_REMOVED lines=57> */
.L_x_70883:
[----:B------:R-:W-:Y:S05]  /*20620*/  BSYNC.RECONVERGENT B2 ;  /* 0x0000000000027941 */ /* 0x000fea0003800200 */
.L_x_70882:
        /* <DEDUP_REMOVED lines=10> */
.L_x_70881:
[----:B------:R-:W-:Y:S05]  /*206d0*/  BSYNC.RECONVERGENT B1 ;  /* 0x0000000000017941 */ /* 0x000fea0003800200 */
.L_x_70880:
        /* <DEDUP_REMOVED lines=17> */
.L_x_70891:
        /* <DEDUP_REMOVED lines=12> */
.L_x_70893:
[----:B------:R-:W-:Y:S05]  /*208b0*/  BSYNC.RECONVERGENT B3 ;  /* 0x0000000000037941 */ /* 0x000fea0003800200 */
.L_x_70892:
        /* <DEDUP_REMOVED lines=57> */
.L_x_70890:
[----:B------:R-:W-:Y:S05]  /*20c50*/  BSYNC.RECONVERGENT B2 ;  /* 0x0000000000027941 */ /* 0x000fea0003800200 */
.L_x_70889:
        /* <DEDUP_REMOVED lines=10> */
.L_x_70888:
[----:B------:R-:W-:Y:S05]  /*20d00*/  BSYNC.RECONVERGENT B1 ;  /* 0x0000000000017941 */ /* 0x000fea0003800200 */
.L_x_70887:
        /* <DEDUP_REMOVED lines=16> */
.L_x_70896:
        /* <DEDUP_REMOVED lines=12> */
.L_x_70898:
[----:B------:R-:W-:Y:S05]  /*20ed0*/  BSYNC.RECONVERGENT B2 ;  /* 0x0000000000027941 */ /* 0x000fea0003800200 */
.L_x_70897:
        /* <DEDUP_REMOVED lines=57> */
.L_x_70895:
[----:B------:R-:W-:Y:S05]  /*21270*/  BSYNC.RECONVERGENT B1 ;  /* 0x0000000000017941 */ /* 0x000fea0003800200 */
.L_x_70894:
        /* <DEDUP_REMOVED lines=10> */
.L_x_70867:
[----:B------:R-:W-:Y:S05]  /*21320*/  BSYNC.RECONVERGENT B0 ;  /* 0x0000000000007941 */ /* 0x000fea0003800200 */
.L_x_70844:
        /* <DEDUP_REMOVED lines=17> */
.L_x_70900:
[----:B------:R-:W-:Y:S05]  /*21440*/  BSYNC.RECONVERGENT B0 ;  /* 0x0000000000007941 */ /* 0x000fea0003800200 */
.L_x_70899:
        /* <DEDUP_REMOVED lines=32> */
.L_x_70907:
        /* <DEDUP_REMOVED lines=12> */
.L_x_70909:
[----:B------:R-:W-:Y:S05]  /*21710*/  BSYNC.RECONVERGENT B3 ;  /* 0x0000000000037941 */ /* 0x000fea0003800200 */
.L_x_70908:
        /* <DEDUP_REMOVED lines=57> */
.L_x_70906:
[----:B------:R-:W-:Y:S05]  /*21ab0*/  BSYNC.RECONVERGENT B2 ;  /* 0x0000000000027941 */ /* 0x000fea0003800200 */
.L_x_70905:
        /* <DEDUP_REMOVED lines=9> */
.L_x_70904:
[----:B------:R-:W-:Y:S05]  /*21b50*/  BSYNC.RECONVERGENT B1 ;  /* 0x0000000000017941 */ /* 0x000fea0003800200 */
.L_x_70903:
        /* <DEDUP_REMOVED lines=17> */
.L_x_70914:
        /* <DEDUP_REMOVED lines=12> */
.L_x_70916:
[----:B------:R-:W-:Y:S05]  /*21d30*/  BSYNC.RECONVERGENT B3 ;  /* 0x0000000000037941 */ /* 0x000fea0003800200 */
.L_x_70915:
        /* <DEDUP_REMOVED lines=57> */
.L_x_70913:
[----:B------:R-:W-:Y:S05]  /*220d0*/  BSYNC.RECONVERGENT B2 ;  /* 0x0000000000027941 */ /* 0x000fea0003800200 */
.L_x_70912:
        /* <DEDUP_REMOVED lines=10> */
.L_x_70911:
[----:B------:R-:W-:Y:S05]  /*22180*/  BSYNC.RECONVERGENT B1 ;  /* 0x0000000000017941 */ /* 0x000fea0003800200 */
.L_x_70910:
        /* <DEDUP_REMOVED lines=17> */
.L_x_70921:
        /* <DEDUP_REMOVED lines=12> */
.L_x_70923:
[----:B------:R-:W-:Y:S05]  /*22360*/  BSYNC.RECONVERGENT B3 ;  /* 0x0000000000037941 */ /* 0x000fea0003800200 */
.L_x_70922:
        /* <DEDUP_REMOVED lines=57> */
.L_x_70920:
[----:B------:R-:W-:Y:S05]  /*22700*/  BSYNC.RECONVERGENT B2 ;  /* 0x0000000000027941 */ /* 0x000fea0003800200 */
.L_x_70919:
        /* <DEDUP_REMOVED lines=10> */
.L_x_70918:
[----:B------:R-:W-:Y:S05]  /*227b0*/  BSYNC.RECONVERGENT B1 ;  /* 0x0000000000017941 */ /* 0x000fea0003800200 */
.L_x_70917:
        /* <DEDUP_REMOVED lines=16> */
.L_x_70927:
        /* <DEDUP_REMOVED lines=12> */
.L_x_70929:
[----:B------:R-:W-:Y:S05]  /*22980*/  BSYNC.RECONVERGENT B2 ;  /* 0x0000000000027941 */ /* 0x000fea0003800200 */
.L_x_70928:
        /* <DEDUP_REMOVED lines=57> */
.L_x_70926:
[----:B------:R-:W-:Y:S05]  /*22d20*/  BSYNC.RECONVERGENT B1 ;  /* 0x0000000000017941 */ /* 0x000fea0003800200 */
.L_x_70925:
        /* <DEDUP_REMOVED lines=11> */
.L_x_70902:
        /* <DEDUP_REMOVED lines=21> */
.L_x_70934:
        /* <DEDUP_REMOVED lines=12> */
.L_x_70936:
[----:B------:R-:W-:Y:S05]  /*22ff0*/  BSYNC.RECONVERGENT B3 ;  /* 0x0000000000037941 */ /* 0x000fea0003800200 */
.L_x_70935:
        /* <DEDUP_REMOVED lines=57> */
.L_x_70933:
[----:B------:R-:W-:Y:S05]  /*23390*/  BSYNC.RECONVERGENT B2 ;  /* 0x0000000000027941 */ /* 0x000fea0003800200 */
.L_x_70932:
        /* <DEDUP_REMOVED lines=9> */
.L_x_70931:
[----:B------:R-:W-:Y:S05]  /*23430*/  BSYNC.RECONVERGENT B1 ;  /* 0x0000000000017941 */ /* 0x000fea0003800200 */
.L_x_70930:
        /* <DEDUP_REMOVED lines=17> */
.L_x_70941:
        /* <DEDUP_REMOVED lines=12> */
.L_x_70943:
[----:B------:R-:W-:Y:S05]  /*23610*/  BSYNC.RECONVERGENT B3 ;  /* 0x0000000000037941 */ /* 0x000fea0003800200 */
.L_x_70942:
        /* <DEDUP_REMOVED lines=57> */
.L_x_70940:
[----:B------:R-:W-:Y:S05]  /*239b0*/  BSYNC.RECONVERGENT B2 ;  /* 0x0000000000027941 */ /* 0x000fea0003800200 */
.L_x_70939:
        /* <DEDUP_REMOVED lines=10> */
.L_x_70938:
[----:B------:R-:W-:Y:S05]  /*23a60*/  BSYNC.RECONVERGENT B1 ;  /* 0x0000000000017941 */ /* 0x000fea0003800200 */
.L_x_70937:
        /* <DEDUP_REMOVED lines=17> */
.L_x_70948:
        /* <DEDUP_REMOVED lines=12> */
.L_x_70950:
[----:B------:R-:W-:Y:S05]  /*23c40*/  BSYNC.RECONVERGENT B3 ;  /* 0x0000000000037941 */ /* 0x000fea0003800200 */
.L_x_70949:
        /* <DEDUP_REMOVED lines=57> */
.L_x_70947:
[----:B------:R-:W-:Y:S05]  /*23fe0*/  BSYNC.RECONVERGENT B2 ;  /* 0x0000000000027941 */ /* 0x000fea0003800200 */
.L_x_70946:
        /* <DEDUP_REMOVED lines=10> */
.L_x_70945:
[----:B------:R-:W-:Y:S05]  /*24090*/  BSYNC.RECONVERGENT B1 ;  /* 0x0000000000017941 */ /* 0x000fea0003800200 */
.L_x_70944:
        /* <DEDUP_REMOVED lines=16> */
.L_x_70953:
        /* <DEDUP_REMOVED lines=12> */
.L_x_70955:
[----:B------:R-:W-:Y:S05]  /*24260*/  BSYNC.RECONVERGENT B2 ;  /* 0x0000000000027941 */ /* 0x000fea0003800200 */
.L_x_70954:
        /* <DEDUP_REMOVED lines=57> */
.L_x_70952:
[----:B------:R-:W-:Y:S05]  /*24600*/  BSYNC.RECONVERGENT B1 ;  /* 0x0000000000017941 */ /* 0x000fea0003800200 */
.L_x_70951:
        /* <DEDUP_REMOVED lines=10> */
.L_x_70924:
[----:B------:R-:W-:Y:S05]  /*246b0*/  BSYNC.RECONVERGENT B0 ;  /* 0x0000000000007941 */ /* 0x000fea0003800200 */
.L_x_70901:
        /* <DEDUP_REMOVED lines=17> */
.L_x_70957:
[----:B------:R-:W-:Y:S05]  /*247d0*/  BSYNC.RECONVERGENT B0 ;  /* 0x0000000000007941 */ /* 0x000fea0003800200 */
.L_x_70956:
        /* <DEDUP_REMOVED lines=32> */
.L_x_70964:
        /* <DEDUP_REMOVED lines=12> */
.L_x_70966:
[----:B------:R-:W-:Y:S05]  /*24aa0*/  BSYNC.RECONVERGENT B3 ;  /* 0x0000000000037941 */ /* 0x000fea0003800200 */
.L_x_70965:
        /* <DEDUP_REMOVED lines=57> */
.L_x_70963:
[----:B------:R-:W-:Y:S05]  /*24e40*/  BSYNC.RECONVERGENT B2 ;  /* 0x0000000000027941 */ /* 0x000fea0003800200 */
.L_x_70962:
        /* <DEDUP_REMOVED lines=9> */
.L_x_70961:
[----:B------:R-:W-:Y:S05]  /*24ee0*/  BSYNC.RECONVERGENT B1 ;  /* 0x0000000000017941 */ /* 0x000fea0003800200 */
.L_x_70960:
        /* <DEDUP_REMOVED lines=17> */
.L_x_70971:
        /* <DEDUP_REMOVED lines=12> */
.L_x_70973:
[----:B------:R-:W-:Y:S05]  /*250c0*/  BSYNC.RECONVERGENT B3 ;  /* 0x0000000000037941 */ /* 0x000fea0003800200 */
.L_x_70972:
        /* <DEDUP_REMOVED lines=57> */
.L_x_70970:
[----:B------:R-:W-:Y:S05]  /*25460*/  BSYNC.RECONVERGENT B2 ;  /* 0x0000000000027941 */ /* 0x000fea0003800200 */
.L_x_70969:
        /* <DEDUP_REMOVED lines=10> */
.L_x_70968:
[----:B------:R-:W-:Y:S05]  /*25510*/  BSYNC.RECONVERGENT B1 ;  /* 0x0000000000017941 */ /* 0x000fea0003800200 */
.L_x_70967:
        /* <DEDUP_REMOVED lines=17> */
.L_x_70978:
        /* <DEDUP_REMOVED lines=12> */
.L_x_70980:
[----:B------:R-:W-:Y:S05]  /*256f0*/  BSYNC.RECONVERGENT B3 ;  /* 0x0000000000037941 */ /* 0x000fea0003800200 */
.L_x_70979:
        /* <DEDUP_REMOVED lines=57> */
.L_x_70977:
[----:B------:R-:W-:Y:S05]  /*25a90*/  BSYNC.RECONVERGENT B2 ;  /* 0x0000000000027941 */ /* 0x000fea0003800200 */
.L_x_70976:
        /* <DEDUP_REMOVED lines=10> */
.L_x_70975:
[----:B------:R-:W-:Y:S05]  /*25b40*/  BSYNC.RECONVERGENT B1 ;  /* 0x0000000000017941 */ /* 0x000fea0003800200 */
.L_x_70974:
        /* <DEDUP_REMOVED lines=16> */
.L_x_70984:
        /* <DEDUP_REMOVED lines=12> */
.L_x_70986:
[----:B------:R-:W-:Y:S05]  /*25d10*/  BSYNC.RECONVERGENT B2 ;  /* 0x0000000000027941 */ /* 0x000fea0003800200 */
.L_x_70985:
        /* <DEDUP_REMOVED lines=57> */
.L_x_70983:
[----:B------:R-:W-:Y:S05]  /*260b0*/  BSYNC.RECONVERGENT B1 ;  /* 0x0000000000017941 */ /* 0x000fea0003800200 */
.L_x_70982:
        /* <DEDUP_REMOVED lines=11> */
.L_x_70959:
        /* <DEDUP_REMOVED lines=21> */
.L_x_70991:
        /* <DEDUP_REMOVED lines=12> */
.L_x_70993:
[----:B------:R-:W-:Y:S05]  /*26380*/  BSYNC.RECONVERGENT B3 ;  /* 0x0000000000037941 */ /* 0x000fea0003800200 */
.L_x_70992:
        /* <DEDUP_REMOVED lines=57> */
.L_x_70990:
[----:B------:R-:W-:Y:S05]  /*26720*/  BSYNC.RECONVERGENT B2 ;  /* 0x0000000000027941 */ /* 0x000fea0003800200 */
.L_x_70989:
        /* <DEDUP_REMOVED lines=9> */
.L_x_70988:
[----:B------:R-:W-:Y:S05]  /*267c0*/  BSYNC.RECONVERGENT B1 ;  /* 0x0000000000017941 */ /* 0x000fea0003800200 */
.L_x_70987:
        /* <DEDUP_REMOVED lines=17> */
.L_x_70998:
        /* <DEDUP_REMOVED lines=12> */
.L_x_71000:
[----:B------:R-:W-:Y:S05]  /*269a0*/  BSYNC.RECONVERGENT B3 ;  /* 0x0000000000037941 */ /* 0x000fea0003800200 */
.L_x_70999:
        /* <DEDUP_REMOVED lines=57> */
.L_x_70997:
[----:B------:R-:W-:Y:S05]  /*26d40*/  BSYNC.RECONVERGENT B2 ;  /* 0x0000000000027941 */ /* 0x000fea0003800200 */
.L_x_70996:
        /* <DEDUP_REMOVED lines=10> */
.L_x_70995:
[----:B------:R-:W-:Y:S05]  /*26df0*/  BSYNC.RECONVERGENT B1 ;  /* 0x0000000000017941 */ /* 0x000fea0003800200 */
.L_x_70994:
        /* <DEDUP_REMOVED lines=17> */
.L_x_71005:
        /* <DEDUP_REMOVED lines=12> */
.L_x_71007:
[----:B------:R-:W-:Y:S05]  /*26fd0*/  BSYNC.RECONVERGENT B3 ;  /* 0x0000000000037941 */ /* 0x000fea0003800200 */
.L_x_71006:
        /* <DEDUP_REMOVED lines=57> */
.L_x_71004:
[----:B------:R-:W-:Y:S05]  /*27370*/  BSYNC.RECONVERGENT B2 ;  /* 0x0000000000027941 */ /* 0x000fea0003800200 */
.L_x_71003:
        /* <DEDUP_REMOVED lines=10> */
.L_x_71002:
[----:B------:R-:W-:Y:S05]  /*27420*/  BSYNC.RECONVERGENT B1 ;  /* 0x0000000000017941 */ /* 0x000fea0003800200 */
.L_x_71001:
        /* <DEDUP_REMOVED lines=16> */
.L_x_71010:
        /* <DEDUP_REMOVED lines=12> */
.L_x_71012:
[----:B------:R-:W-:Y:S05]  /*275f0*/  BSYNC.RECONVERGENT B2 ;  /* 0x0000000000027941 */ /* 0x000fea0003800200 */
.L_x_71011:
        /* <DEDUP_REMOVED lines=57> */
.L_x_71009:
[----:B------:R-:W-:Y:S05]  /*27990*/  BSYNC.RECONVERGENT B1 ;  /* 0x0000000000017941 */ /* 0x000fea0003800200 */
.L_x_71008:
        /* <DEDUP_REMOVED lines=10> */
.L_x_70981:
[----:B------:R-:W-:Y:S05]  /*27a40*/  BSYNC.RECONVERGENT B0 ;  /* 0x0000000000007941 */ /* 0x000fea0003800200 */
.L_x_70958:
        /* <DEDUP_REMOVED lines=17> */
.L_x_71014:
[----:B------:R-:W-:Y:S05]  /*27b60*/  BSYNC.RECONVERGENT B0 ;  /* 0x0000000000007941 */ /* 0x000fea0003800200 */
.L_x_71013:
        /* <DEDUP_REMOVED lines=32> */
.L_x_71021:
        /* <DEDUP_REMOVED lines=12> */
.L_x_71023:
[----:B------:R-:W-:Y:S05]  /*27e30*/  BSYNC.RECONVERGENT B3 ;  /* 0x0000000000037941 */ /* 0x000fea0003800200 */
.L_x_71022:
        /* <DEDUP_REMOVED lines=57> */
.L_x_71020:
[----:B------:R-:W-:Y:S05]  /*281d0*/  BSYNC.RECONVERGENT B2 ;  /* 0x0000000000027941 */ /* 0x000fea0003800200 */
.L_x_71019:
        /* <DEDUP_REMOVED lines=9> */
.L_x_71018:
[----:B------:R-:W-:Y:S05]  /*28270*/  BSYNC.RECONVERGENT B1 ;  /* 0x0000000000017941 */ /* 0x000fea0003800200 */
.L_x_71017:
        /* <DEDUP_REMOVED lines=17> */
.L_x_71028:
        /* <DEDUP_REMOVED lines=12> */
.L_x_71030:
[----:B------:R-:W-:Y:S05]  /*28450*/  BSYNC.RECONVERGENT B3 ;  /* 0x0000000000037941 */ /* 0x000fea0003800200 */
.L_x_71029:
        /* <DEDUP_REMOVED lines=57> */
.L_x_71027:
[----:B------:R-:W-:Y:S05]  /*287f0*/  BSYNC.RECONVERGENT B2 ;  /* 0x0000000000027941 */ /* 0x000fea0003800200 */
.L_x_71026:
        /* <DEDUP_REMOVED lines=10> */
.L_x_71025:
[----:B------:R-:W-:Y:S05]  /*288a0*/  BSYNC.RECONVERGENT B1 ;  /* 0x0000000000017941 */ /* 0x000fea0003800200 */
.L_x_71024:
        /* <DEDUP_REMOVED lines=17> */
.L_x_71035:
        /* <DEDUP_REMOVED lines=12> */
.L_x_71037:
[----:B------:R-:W-:Y:S05]  /*28a80*/  BSYNC.RECONVERGENT B3 ;  /* 0x0000000000037941 */ /* 0x000fea0003800200 */
.L_x_71036:
        /* <DEDUP_REMOVED lines=57> */
.L_x_71034:
[----:B------:R-:W-:Y:S05]  /*28e20*/  BSYNC.RECONVERGENT B2 ;  /* 0x0000000000027941 */ /* 0x000fea0003800200 */
.L_x_71033:
        /* <DEDUP_REMOVED lines=10> */
.L_x_71032:
[----:B------:R-:W-:Y:S05]  /*28ed0*/  BSYNC.RECONVERGENT B1 ;  /* 0x0000000000017941 */ /* 0x000fea0003800200 */
.L_x_71031:
        /* <DEDUP_REMOVED lines=16> */
.L_x_71041:
        /* <DEDUP_REMOVED lines=12> */
.L_x_71043:
[----:B------:R-:W-:Y:S05]  /*290a0*/  BSYNC.RECONVERGENT B2 ;  /* 0x0000000000027941 */ /* 0x000fea0003800200 */
.L_x_71042:
        /* <DEDUP_REMOVED lines=57> */
.L_x_71040:
[----:B------:R-:W-:Y:S05]  /*29440*/  BSYNC.RECONVERGENT B1 ;  /* 0x0000000000017941 */ /* 0x000fea0003800200 */
.L_x_71039:
        /* <DEDUP_REMOVED lines=11> */
.L_x_71016:
        /* <DEDUP_REMOVED lines=21> */
.L_x_71048:
        /* <DEDUP_REMOVED lines=12> */
.L_x_71050:
[----:B------:R-:W-:Y:S05]  /*29710*/  BSYNC.RECONVERGENT B3 ;  /* 0x0000000000037941 */ /* 0x000fea0003800200 */
.L_x_71049:
        /* <DEDUP_REMOVED lines=57> */
.L_x_71047:
[----:B------:R-:W-:Y:S05]  /*29ab0*/  BSYNC.RECONVERGENT B2 ;  /* 0x0000000000027941 */ /* 0x000fea0003800200 */
.L_x_71046:
        /* <DEDUP_REMOVED lines=9> */
.L_x_71045:
[----:B------:R-:W-:Y:S05]  /*29b50*/  BSYNC.RECONVERGENT B1 ;  /* 0x0000000000017941 */ /* 0x000fea0003800200 */
.L_x_71044:
        /* <DEDUP_REMOVED lines=17> */
.L_x_71055:
        /* <DEDUP_REMOVED lines=12> */
.L_x_71057:
[----:B------:R-:W-:Y:S05]  /*29d30*/  BSYNC.RECONVERGENT B3 ;  /* 0x0000000000037941 */ /* 0x000fea0003800200 */
.L_x_71056:
        /* <DEDUP_REMOVED lines=57> */
.L_x_71054:
[----:B------:R-:W-:Y:S05]  /*2a0d0*/  BSYNC.RECONVERGENT B2 ;  /* 0x0000000000027941 */ /* 0x000fea0003800200 */
.L_x_71053:
        /* <DEDUP_REMOVED lines=10> */
.L_x_71052:
[----:B------:R-:W-:Y:S05]  /*2a180*/  BSYNC.RECONVERGENT B1 ;  /* 0x0000000000017941 */ /* 0x000fea0003800200 */
.L_x_71051:
        /* <DEDUP_REMOVED lines=17> */
.L_x_71062:
        /* <DEDUP_REMOVED lines=12> */
.L_x_71064:
[----:B------:R-:W-:Y:S05]  /*2a360*/  BSYNC.RECONVERGENT B3 ;  /* 0x0000000000037941 */ /* 0x000fea0003800200 */
.L_x_71063:
        /* <DEDUP_REMOVED lines=57> */
.L_x_71061:
[----:B------:R-:W-:Y:S05]  /*2a700*/  BSYNC.RECONVERGENT B2 ;  /* 0x0000000000027941 */ /* 0x000fea0003800200 */
.L_x_71060:
        /* <DEDUP_REMOVED lines=10> */
.L_x_71059:
[----:B------:R-:W-:Y:S05]  /*2a7b0*/  BSYNC.RECONVERGENT B1 ;  /* 0x0000000000017941 */ /* 0x000fea0003800200 */
.L_x_71058:
        /* <DEDUP_REMOVED lines=16> */
.L_x_71067:
        /* <DEDUP_REMOVED lines=12> */
.L_x_71069:
[----:B------:R-:W-:Y:S05]  /*2a980*/  BSYNC.RECONVERGENT B2 ;  /* 0x0000000000027941 */ /* 0x000fea0003800200 */
.L_x_71068:
        /* <DEDUP_REMOVED lines=57> */
.L_x_71066:
[----:B------:R-:W-:Y:S05]  /*2ad20*/  BSYNC.RECONVERGENT B1 ;  /* 0x0000000000017941 */ /* 0x000fea0003800200 */
.L_x_71065:
        /* <DEDUP_REMOVED lines=10> */
.L_x_71038:
[----:B------:R-:W-:Y:S05]  /*2add0*/  BSYNC.RECONVERGENT B0 ;  /* 0x0000000000007941 */ /* 0x000fea0003800200 */
.L_x_71015:
        /* <DEDUP_REMOVED lines=17> */
.L_x_71071:
[----:B------:R-:W-:Y:S05]  /*2aef0*/  BSYNC.RECONVERGENT B0 ;  /* 0x0000000000007941 */ /* 0x000fea0003800200 */
.L_x_71070:
        /* <DEDUP_REMOVED lines=32> */
.L_x_71078:
        /* <DEDUP_REMOVED lines=12> */
.L_x_71080:
[----:B------:R-:W-:Y:S05]  /*2b1c0*/  BSYNC.RECONVERGENT B3 ;  /* 0x0000000000037941 */ /* 0x000fea0003800200 */
.L_x_71079:
        /* <DEDUP_REMOVED lines=57> */
.L_x_71077:
[----:B------:R-:W-:Y:S05]  /*2b560*/  BSYNC.RECONVERGENT B2 ;  /* 0x0000000000027941 */ /* 0x000fea0003800200 */
.L_x_71076:
        /* <DEDUP_REMOVED lines=9> */
.L_x_71075:
[----:B------:R-:W-:Y:S05]  /*2b600*/  BSYNC.RECONVERGENT B1 ;  /* 0x0000000000017941 */ /* 0x000fea0003800200 */
.L_x_71074:
        /* <DEDUP_REMOVED lines=17> */
.L_x_71085:
        /* <DEDUP_REMOVED lines=12> */
.L_x_71087:
[----:B------:R-:W-:Y:S05]  /*2b7e0*/  BSYNC.RECONVERGENT B3 ;  /* 0x0000000000037941 */ /* 0x000fea0003800200 */
.L_x_71086:
        /* <DEDUP_REMOVED lines=57> */
.L_x_71084:
[----:B------:R-:W-:Y:S05]  /*2bb80*/  BSYNC.RECONVERGENT B2 ;  /* 0x0000000000027941 */ /* 0x000fea0003800200 */
.L_x_71083:
        /* <DEDUP_REMOVED lines=10> */
.L_x_71082:
[----:B------:R-:W-:Y:S05]  /*2bc30*/  BSYNC.RECONVERGENT B1 ;  /* 0x0000000000017941 */ /* 0x000fea0003800200 */
.L_x_71081:
        /* <DEDUP_REMOVED lines=17> */
.L_x_71092:
        /* <DEDUP_REMOVED lines=12> */
.L_x_71094:
[----:B------:R-:W-:Y:S05]  /*2be10*/  BSYNC.RECONVERGENT B3 ;  /* 0x0000000000037941 */ /* 0x000fea0003800200 */
.L_x_71093:
        /* <DEDUP_REMOVED lines=57> */
.L_x_71091:
[----:B------:R-:W-:Y:S05]  /*2c1b0*/  BSYNC.RECONVERGENT B2 ;  /* 0x0000000000027941 */ /* 0x000fea0003800200 */
.L_x_71090:
        /* <DEDUP_REMOVED lines=10> */
.L_x_71089:
[----:B------:R-:W-:Y:S05]  /*2c260*/  BSYNC.RECONVERGENT B1 ;  /* 0x0000000000017941 */ /* 0x000fea0003800200 */
.L_x_71088:
        /* <DEDUP_REMOVED lines=16> */
.L_x_71098:
        /* <DEDUP_REMOVED lines=12> */
.L_x_71100:
[----:B------:R-:W-:Y:S05]  /*2c430*/  BSYNC.RECONVERGENT B2 ;  /* 0x0000000000027941 */ /* 0x000fea0003800200 */
.L_x_71099:
        /* <DEDUP_REMOVED lines=57> */
.L_x_71097:
[----:B------:R-:W-:Y:S05]  /*2c7d0*/  BSYNC.RECONVERGENT B1 ;  /* 0x0000000000017941 */ /* 0x000fea0003800200 */
.L_x_71096:
        /* <DEDUP_REMOVED lines=11> */
.L_x_71073:
        /* <DEDUP_REMOVED lines=21> */
.L_x_71105:
        /* <DEDUP_REMOVED lines=12> */
.L_x_71107:
[----:B------:R-:W-:Y:S05]  /*2caa0*/  BSYNC.RECONVERGENT B3 ;  /* 0x0000000000037941 */ /* 0x000fea0003800200 */
.L_x_71106:
        /* <DEDUP_REMOVED lines=57> */
.L_x_71104:
[----:B------:R-:W-:Y:S05]  /*2ce40*/  BSYNC.RECONVERGENT B2 ;  /* 0x0000000000027941 */ /* 0x000fea0003800200 */
.L_x_71103:
        /* <DEDUP_REMOVED lines=9> */
.L_x_71102:
[----:B------:R-:W-:Y:S05]  /*2cee0*/  BSYNC.RECONVERGENT B1 ;  /* 0x0000000000017941 */ /* 0x000fea0003800200 */
.L_x_71101:
        /* <DEDUP_REMOVED lines=17> */
.L_x_71112:
        /* <DEDUP_REMOVED lines=12> */
.L_x_71114:
[----:B------:R-:W-:Y:S05]  /*2d0c0*/  BSYNC.RECONVERGENT B3 ;  /* 0x0000000000037941 */ /* 0x000fea0003800200 */
.L_x_71113:
        /* <DEDUP_REMOVED lines=57> */
.L_x_71111:
[----:B------:R-:W-:Y:S05]  /*2d460*/  BSYNC.RECONVERGENT B2 ;  /* 0x0000000000027941 */ /* 0x000fea0003800200 */
.L_x_71110:
        /* <DEDUP_REMOVED lines=10> */
.L_x_71109:
[----:B------:R-:W-:Y:S05]  /*2d510*/  BSYNC.RECONVERGENT B1 ;  /* 0x0000000000017941 */ /* 0x000fea0003800200 */
.L_x_71108:
        /* <DEDUP_REMOVED lines=17> */
.L_x_71119:
        /* <DEDUP_REMOVED lines=12> */
.L_x_71121:
[----:B------:R-:W-:Y:S05]  /*2d6f0*/  BSYNC.RECONVERGENT B3 ;  /* 0x0000000000037941 */ /* 0x000fea0003800200 */
.L_x_71120:
        /* <DEDUP_REMOVED lines=57> */
.L_x_71118:
[----:B------:R-:W-:Y:S05]  /*2da90*/  BSYNC.RECONVERGENT B2 ;  /* 0x0000000000027941 */ /* 0x000fea0003800200 */
.L_x_71117:
        /* <DEDUP_REMOVED lines=10> */
.L_x_71116:
[----:B------:R-:W-:Y:S05]  /*2db40*/  BSYNC.RECONVERGENT B1 ;  /* 0x0000000000017941 */ /* 0x000fea0003800200 */
.L_x_71115:
        /* <DEDUP_REMOVED lines=16> */
.L_x_71124:
        /* <DEDUP_REMOVED lines=12> */
.L_x_71126:
[----:B------:R-:W-:Y:S05]  /*2dd10*/  BSYNC.RECONVERGENT B2 ;  /* 0x0000000000027941 */ /* 0x000fea0003800200 */
.L_x_71125:
        /* <DEDUP_REMOVED lines=57> */
.L_x_71123:
[----:B------:R-:W-:Y:S05]  /*2e0b0*/  BSYNC.RECONVERGENT B1 ;  /* 0x0000000000017941 */ /* 0x000fea0003800200 */
.L_x_71122:
        /* <DEDUP_REMOVED lines=10> */
.L_x_71095:
[----:B------:R-:W-:Y:S05]  /*2e160*/  BSYNC.RECONVERGENT B0 ;  /* 0x0000000000007941 */ /* 0x000fea0003800200 */
.L_x_71072:
        /* <DEDUP_REMOVED lines=17> */
.L_x_71128:
[----:B------:R-:W-:Y:S05]  /*2e280*/  BSYNC.RECONVERGENT B0 ;  /* 0x0000000000007941 */ /* 0x000fea0003800200 */
.L_x_71127:
        /* <DEDUP_REMOVED lines=32> */
.L_x_71135:
        /* <DEDUP_REMOVED lines=12> */
.L_x_71137:
[----:B------:R-:W-:Y:S05]  /*2e550*/  BSYNC.RECONVERGENT B3 ;  /* 0x0000000000037941 */ /* 0x000fea0003800200 */
.L_x_71136:
        /* <DEDUP_REMOVED lines=52> */
[----:B------:R-:W-:Y:S01]  /*2e8a0*/  IMAD.MOV.U32 R166, RZ, RZ, RZ ;  /* 0x000000ffffa67224 */ /* 0x000fe200078e00ff */
[----:B------:R-:W-:Y:S01]  /*2e8b0*/  MOV R5, R164 ;  /* 0x000000a400057202 */ /* 0x000fe20000000f00 */
[----:B------:R-:W-:-:S04]  /*2e8c0*/  IMAD.WIDE.U32 R164, R0, -0x326172a9, RZ ;  /* 0xcd9e8d5700a47825 */ /* 0x000fc800078e00ff */
[----:B------:R-:W-:Y:S01]  /*2e8d0*/  IMAD.MOV.U32 R0, RZ, RZ, R164 ;  /* 0x000000ffff007224 */ /* 0x000fe200078e00a4 */
[----:B------:R-:W-:-:S07]  /*2e8e0*/  LOP3.LUT R6, R6, UR15, R165, 0x96, !PT ;  /* 0x0000000f06067c12 */ /* 0x000fce000f8e96a5 */
.L_x_71134:
[----:B------:R-:W-:Y:S05]  /*2e8f0*/  BSYNC.RECONVERGENT B2 ;  /* 0x0000000000027941 */ /* 0x000fea0003800200 */
.L_x_71133:
        /* <DEDUP_REMOVED lines=9> */
.L_x_71132:
[----:B------:R-:W-:Y:S05]  /*2e990*/  BSYNC.RECONVERGENT B1 ;  /* 0x0000000000017941 */ /* 0x000fea0003800200 */
.L_x_71131:
        /* <DEDUP_REMOVED lines=17> */
.L_x_71142:
        /* <DEDUP_REMOVED lines=12> */
.L_x_71144:
[----:B------:R-:W-:Y:S05]  /*2eb70*/  BSYNC.RECONVERGENT B3 ;  /* 0x0000000000037941 */ /* 0x000fea0003800200 */
.L_x_71143:
        /* <DEDUP_REMOVED lines=54> */
[----:B------:R-:W-:Y:S01]  /*2eee0*/  LOP3.LUT R6, R6, UR15, R167, 0x96, !PT ;  /* 0x0000000f06067c12 */ /* 0x000fe2000f8e96a7 */
[----:B------:R-:W-:Y:S01]  /*2eef0*/  IMAD.MOV.U32 R167, RZ, RZ, RZ ;  /* 0x000000ffffa77224 */ /* 0x000fe200078e00ff */
[----:B------:R-:W-:-:S07]  /*2ef00*/  MOV R0, R166 ;  /* 0x000000a600007202 */ /* 0x000fce0000000f00 */
.L_x_71141:
[----:B------:R-:W-:Y:S05]  /*2ef10*/  BSYNC.RECONVERGENT B2 ;  /* 0x0000000000027941 */ /* 0x000fea0003800200 */
.L_x_71140:
        /* <DEDUP_REMOVED lines=10> */
.L_x_71139:
[----:B------:R-:W-:Y:S05]  /*2efc0*/  BSYNC.RECONVERGENT B1 ;  /* 0x0000000000017941 */ /* 0x000fea0003800200 */
.L_x_71138:
        /* <DEDUP_REMOVED lines=17> */
.L_x_71149:
        /* <DEDUP_REMOVED lines=12> */
.L_x_71151:
[----:B------:R-:W-:Y:S05]  /*2f1a0*/  BSYNC.RECONVERGENT B3 ;  /* 0x0000000000037941 */ /* 0x000fea0003800200 */
.L_x_71150:
        /* <DEDUP_REMOVED lines=57> */
.L_x_71148:
[----:B------:R-:W-:Y:S05]  /*2f540*/  BSYNC.RECONVERGENT B2 ;  /* 0x0000000000027941 */ /* 0x000fea0003800200 */
.L_x_71147:
        /* <DEDUP_REMOVED lines=10> */
.L_x_71146:
[----:B------:R-:W-:Y:S05]  /*2f5f0*/  BSYNC.RECONVERGENT B1 ;  /* 0x0000000000017941 */ /* 0x000fea0003800200 */
.L_x_71145:
        /* <DEDUP_REMOVED lines=16> */
.L_x_71155:
        /* <DEDUP_REMOVED lines=12> */
.L_x_71157:
[----:B------:R-:W-:Y:S05]  /*2f7c0*/  BSYNC.RECONVERGENT B2 ;  /* 0x0000000000027941 */ /* 0x000fea0003800200 */
.L_x_71156:
[----:B------:R-:W-:Y:S01]  /*2f7d0*/  IMAD.WIDE.U32 R232, R8, -0x2daee0ad, RZ ;  /* 0xd2511f5308e87825 */ /* 0x000fe200078e00ff */
[----:B------:R-:W-:-:S03]  /*2f7e0*/  UIADD3 UR15, UPT, UPT, UR4, -0x61c88647, URZ ;  /* 0x9e3779b9040f7890 */ /* 0x000fc6000fffe0ff */
[----:B------:R-:W-:Y:S01]  /*2f7f0*/  IMAD.WIDE.U32 R234, R10, -0x326172a9, RZ ;  /* 0xcd9e8d570aea7825 */ /* 0x000fe200078e00ff */
[----:B------:R-:W-:-:S04]  /*2f800*/  LOP3.LUT R0, R3, UR5, R233, 0x96, !PT ;  /* 0x0000000503007c12 */ /* 0x000fc8000f8e96e9 */
[----:B------:R-:W-:Y:S01]  /*2f810*/  LOP3.LUT R2, R4, UR4, R235, 0x96, !PT ;  /* 0x0000000404027c12 */ /* 0x000fe2000f8e96eb */
[----:B------:R-:W-:-:S04]  /*2f820*/  IMAD.WIDE.U32 R6, R0, -0x326172a9, RZ ;  /* 0xcd9e8d5700067825 */ /* 0x000fc800078e00ff */
[----:B------:R-:W-:Y:S01]  /*2f830*/  IMAD.WIDE.U32 R240, R2, -0x2daee0ad, RZ ;  /* 0xd2511f5302f07825 */ /* 0x000fe200078e00ff */
[----:B------:R-:W-:Y:S01]  /*2f840*/  LOP3.LUT R0, R234, UR15, R7, 0x96, !PT ;  /* 0x0000000fea007c12 */ /* 0x000fe2000f8e9607 */
[----:B------:R-:W-:-:S04]  /*2f850*/  UIADD3 UR15, UPT, UPT, UR5, -0x4498517b, URZ ;  /* 0xbb67ae85050f7890 */ /* 0x000fc8000fffe0ff */
[----:B------:R-:W-:Y:S02]  /*2f860*/  IMAD.WIDE.U32 R234, R0, -0x2daee0ad, RZ ;  /* 0xd2511f5300ea7825 */ /* 0x000fe400078e00ff */
[----:B------:R-:W-:Y:S01]  /*2f870*/  LOP3.LUT R2, R232, UR15, R241, 0x96, !PT ;  /* 0x0000000fe8027c12 */ /* 0x000fe2000f8e96f1 */
[----:B------:R-:W-:-:S04]  /*2f880*/  UIADD3 UR15, UPT, UPT, UR5, 0x76cf5d0a, URZ ;  /* 0x76cf5d0a050f7890 */ /* 0x000fc8000fffe0ff */
[----:B------:R-:W-:Y:S02]  /*2f890*/  IMAD.WIDE.U32 R232, R2, -0x326172a9, RZ ;  /* 0xcd9e8d5702e87825 */ /* 0x000fe400078e00ff */
[----:B------:R-:W-:Y:S01]  /*2f8a0*/  LOP3.LUT R0, R240, UR15, R235, 0x96, !PT ;  /* 0x0000000ff0007c12 */ /* 0x000fe2000f8e96eb */
[----:B------:R-:W-:-:S06]  /*2f8b0*/  UIADD3 UR15, UPT, UPT, UR4, 0x3c6ef372, URZ ;  /* 0x3c6ef372040f7890 */ /* 0x000fcc000fffe0ff */
        /* <DEDUP_REMOVED lines=9> */
[----:B------:R-:W-:-:S04]  /*2f950*/  IMAD.WIDE.U32 R6, R2, -0x326172a9, RZ ;  /* 0xcd9e8d5702067825 */ /* 0x000fc800078e00ff */
[----:B------:R-:W-:Y:S01]  /*2f960*/  IMAD.WIDE.U32 R242, R0, -0x326172a9, RZ ;  /* 0xcd9e8d5700f27825 */ /* 0x000fe200078e00ff */
[----:B------:R-:W-:Y:S01]  /*2f970*/  LOP3.LUT R2, R234, UR15, R7, 0x96, !PT ;  /* 0x0000000fea027c12 */ /* 0x000fe2000f8e9607 */
[----:B------:R-:W-:-:S03]  /*2f980*/  UIADD3 UR15, UPT, UPT, UR5, 0x646e171e, URZ ;  /* 0x646e171e050f7890 */ /* 0x000fc6000fffe0ff */
[----:B------:R-:W-:Y:S01]  /*2f990*/  LOP3.LUT R0, R231, R6, R243, 0x96, !PT ;  /* 0x00000006e7007212 */ /* 0x000fe200078e96f3 */
[----:B------:R-:W-:-:S05]  /*2f9a0*/  IMAD.WIDE.U32 R232, R2, -0x2daee0ad, RZ ;  /* 0xd2511f5302e87825 */ /* 0x000fca00078e00ff */
[----:B------:R-:W-:Y:S01]  /*2f9b0*/  LOP3.LUT R2, R227, R240, R233, 0x96, !PT ;  /* 0x000000f0e3027212 */ /* 0x000fe200078e96e9 */
[----:B------:R-:W-:-:S04]  /*2f9c0*/  IMAD.WIDE.U32 R240, R0, -0x2daee0ad, RZ ;  /* 0xd2511f5300f07825 */ /* 0x000fc800078e00ff */
[----:B------:R-:W-:Y:S01]  /*2f9d0*/  IMAD.WIDE.U32 R234, R2, -0x326172a9, RZ ;  /* 0xcd9e8d5702ea7825 */ /* 0x000fe200078e00ff */
[----:B------:R-:W-:Y:S01]  /*2f9e0*/  LOP3.LUT R0, R232, UR15, R241, 0x96, !PT ;  /* 0x0000000fe8007c12 */ /* 0x000fe2000f8e96f1 */
[----:B------:R-:W-:-:S04]  /*2f9f0*/  UIADD3 UR15, UPT, UPT, UR4, -0x4ab325aa, URZ ;  /* 0xb54cda56040f7890 */ /* 0x000fc8000fffe0ff */
[----:B------:R-:W-:Y:S02]  /*2fa00*/  IMAD.WIDE.U32 R232, R0, -0x326172a9, RZ ;  /* 0xcd9e8d5700e87825 */ /* 0x000fe400078e00ff */
[----:B------:R-:W-:Y:S01]  /*2fa10*/  LOP3.LUT R2, R242, UR15, R235, 0x96, !PT ;  /* 0x0000000ff2027c12 */ /* 0x000fe2000f8e96eb */
[----:B------:R-:W-:-:S04]  /*2fa20*/  UIADD3 UR15, UPT, UPT, UR5, 0x1fd5c5a3, URZ ;  /* 0x1fd5c5a3050f7890 */ /* 0x000fc8000fffe0ff */
[----:B------:R-:W-:-:S05]  /*2fa30*/  IMAD.WIDE.U32 R6, R2, -0x2daee0ad, RZ ;  /* 0xd2511f5302067825 */ /* 0x000fca00078e00ff */
[----:B------:R-:W-:Y:S01]  /*2fa40*/  LOP3.LUT R2, R240, UR15, R7, 0x96, !PT ;  /* 0x0000000ff0027c12 */ /* 0x000fe2000f8e9607 */
[----:B------:R-:W-:-:S06]  /*2fa50*/  UIADD3 UR15, UPT, UPT, UR4, 0x5384540f, URZ ;  /* 0x5384540f040f7890 */ /* 0x000fcc000fffe0ff */
        /* <DEDUP_REMOVED lines=12> */
[----:B------:R-:W-:-:S04]  /*2fb20*/  IMAD.WIDE.U32 R232, R0, -0x326172a9, RZ ;  /* 0xcd9e8d5700e87825 */ /* 0x000fc800078e00ff */
[----:B------:R-:W-:Y:S01]  /*2fb30*/  IMAD.MOV.U32 R234, RZ, RZ, RZ ;  /* 0x000000ffffea7224 */ /* 0x000fe200078e00ff */
[----:B------:R-:W-:Y:S02]  /*2fb40*/  LOP3.LUT R6, R6, UR15, R233, 0x96, !PT ;  /* 0x0000000f06067c12 */ /* 0x000fe4000f8e96e9 */
[----:B------:R-:W-:-:S07]  /*2fb50*/  MOV R0, R232 ;  /* 0x000000e800007202 */ /* 0x000fce0000000f00 */
.L_x_71154:
[----:B------:R-:W-:Y:S05]  /*2fb60*/  BSYNC.RECONVERGENT B1 ;  /* 0x0000000000017941 */ /* 0x000fea0003800200 */
.L_x_71153:
        /* <DEDUP_REMOVED lines=11> */
.L_x_71130:
        /* <DEDUP_REMOVED lines=21> */
.L_x_71162:
        /* <DEDUP_REMOVED lines=12> */
.L_x_71164:
[----:B------:R-:W-:Y:S05]  /*2fe30*/  BSYNC.RECONVERGENT B3 ;  /* 0x0000000000037941 */ /* 0x000fea0003800200 */
.L_x_71163:
        /* <DEDUP_REMOVED lines=57> */
.L_x_71161:
[----:B------:R-:W-:Y:S05]  /*301d0*/  BSYNC.RECONVERGENT B2 ;  /* 0x0000000000027941 */ /* 0x000fea0003800200 */
.L_x_71160:
        /* <DEDUP_REMOVED lines=9> */
.L_x_71159:
[----:B------:R-:W-:Y:S05]  /*30270*/  BSYNC.RECONVERGENT B1 ;  /* 0x0000000000017941 */ /* 0x000fea0003800200 */
.L_x_71158:
        /* <DEDUP_REMOVED lines=17> */
.L_x_71169:
        /* <DEDUP_REMOVED lines=12> */
.L_x_71171:
[----:B------:R-:W-:Y:S05]  /*30450*/  BSYNC.RECONVERGENT B3 ;  /* 0x0000000000037941 */ /* 0x000fea0003800200 */
.L_x_71170:
        /* <DEDUP_REMOVED lines=57> */
.L_x_71168:
[----:B------:R-:W-:Y:S05]  /*307f0*/  BSYNC.RECONVERGENT B2 ;  /* 0x0000000000027941 */ /* 0x000fea0003800200 */
.L_x_71167:
        /* <DEDUP_REMOVED lines=10> */
.L_x_71166:
[----:B------:R-:W-:Y:S05]  /*308a0*/  BSYNC.RECONVERGENT B1 ;  /* 0x0000000000017941 */ /* 0x000fea0003800200 */
.L_x_71165:
        /* <DEDUP_REMOVED lines=17> */
.L_x_71176:
        /* <DEDUP_REMOVED lines=12> */
.L_x_71178:
[----:B------:R-:W-:Y:S05]  /*30a80*/  BSYNC.RECONVERGENT B3 ;  /* 0x0000000000037941 */ /* 0x000fea0003800200 */
.L_x_71177:
        /* <DEDUP_REMOVED lines=57> */
.L_x_71175:
[----:B------:R-:W-:Y:S05]  /*30e20*/  BSYNC.RECONVERGENT B2 ;  /* 0x0000000000027941 */ /* 0x000fea0003800200 */
.L_x_71174:
        /* <DEDUP_REMOVED lines=10> */
.L_x_71173:
[----:B------:R-:W-:Y:S05]  /*30ed0*/  BSYNC.RECONVERGENT B1 ;  /* 0x0000000000017941 */ /* 0x000fea0003800200 */
.L_x_71172:
        /* <DEDUP_REMOVED lines=16> */
.L_x_71181:
        /* <DEDUP_REMOVED lines=12> */
.L_x_71183:
[----:B------:R-:W-:Y:S05]  /*310a0*/  BSYNC.RECONVERGENT B2 ;  /* 0x0000000000027941 */ /* 0x000fea0003800200 */
.L_x_71182:
        /* <DEDUP_REMOVED lines=57> */
.L_x_71180:
[----:B------:R-:W-:Y:S05]  /*31440*/  BSYNC.RECONVERGENT B1 ;  /* 0x0000000000017941 */ /* 0x000fea0003800200 */
.L_x_71179:
        /* <DEDUP_REMOVED lines=10> */
.L_x_71152:
[----:B------:R-:W-:Y:S05]  /*314f0*/  BSYNC.RECONVERGENT B0 ;  /* 0x0000000000007941 */ /* 0x000fea0003800200 */
.L_x_71129:
[----:B------:R-:W0:Y:S01]  /*31500*/  LDC.64 R242, c[0x0][0x3a8] ;  /* 0x0000ea00fff27b82 */ /* 0x000e220000000a00 */
[----:B------:R-:W-:Y:S01]  /*31510*/  VIADD R2, R162, 0x1c0 ;  /* 0x000001c0a2027836 */ /* 0x000fe20000000000 */
[----:B------:R-:W-:Y:S03]  /*31520*/  BSSY.RECONVERGENT B0, `(.L_x_71184) ;  /* 0x0000010000007945 */ /* 0x000fe60003800200 */
[----:B0-----:R-:W-:-:S05]  /*31530*/  IMAD.WIDE.U32 R232, R2, 0x10, R242 ;  /* 0x0000001002e87825 */ /* 0x001fca00078e00f2 */
[----:B------:R0:W-:Y:S01]  /*31540*/  STG.E.128 desc[UR6][R232.64], R164 ;  /* 0x000000a4e8007986 */ /* 0x0001e2000c101d06 */
[----:B------:R-:W-:Y:S05]  /*31550*/  @!P1 BRA `(.L_x_71185) ;  /* 0x0000000000309947 */ /* 0x000fea0003800000 */
[----:B------:R-:W-:Y:S01]  /*31560*/  SHF.L.U32 R2, R225, 0x10, RZ ;  /* 0x00000010e1027819 */ /* 0x000fe200000006ff */
[----:B0-----:R-:W0:Y:S01]  /*31570*/  LDC.64 R232, c[0x0][0x3b0] ;  /* 0x0000ec00ffe87b82 */ /* 0x001e220000000a00 */
[----:B------:R-:W-:Y:S02]  /*31580*/  LOP3.LUT R163, R226, 0xffff, RZ, 0xc0, !PT ;  /* 0x0000ffffe2a37812 */ /* 0x000fe400078ec0ff */
[----:B------:R-:W-:-:S05]  /*31590*/  LOP3.LUT R2, R2, 0xff0000, RZ, 0xc0, !PT ;  /* 0x00ff000002027812 */ /* 0x000fca00078ec0ff */
[----:B------:R-:W-:Y:S01]  /*315a0*/  IMAD R2, R163, 0x1000000, R2 ;  /* 0x01000000a3027824 */ /* 0x000fe200078e0202 */
[----:B------:R-:W-:-:S04]  /*315b0*/  LOP3.LUT R163, R224, 0xff, RZ, 0xc0, !PT ;  /* 0x000000ffe0a37812 */ /* 0x000fc800078ec0ff */
[----:B------:R-:W-:Y:S02]  /*315c0*/  LEA R2, R163, R2, 0x8 ;  /* 0x00000002a3027211 */ /* 0x000fe400078e40ff */
[----:B------:R-:W-:-:S05]  /*315d0*/  LOP3.LUT R163, R11, 0xff, RZ, 0xc0, !PT ;  /* 0x000000ff0ba37812 */ /* 0x000fca00078ec0ff */
[----:B------:R-:W-:Y:S01]  /*315e0*/  IMAD.IADD R2, R2, 0x1, R163 ;  /* 0x0000000102027824 */ /* 0x000fe200078e02a3 */
[----:B------:R-:W-:-:S05]  /*315f0*/  IADD3 R163, PT, PT, R161, 0x1c0, RZ ;  /* 0x000001c0a1a37810 */ /* 0x000fca0007ffe0ff */
[----:B0-----:R-:W-:-:S05]  /*31600*/  IMAD.WIDE.U32 R232, R163, 0x4, R232 ;  /* 0x00000004a3e87825 */ /* 0x001fca00078e00e8 */
[----:B------:R1:W-:Y:S02]  /*31610*/  STG.E desc[UR6][R232.64], R2 ;  /* 0x00000002e8007986 */ /* 0x0003e4000c101906 */
.L_x_71185:
[----:B------:R-:W-:Y:S05]  /*31620*/  BSYNC.RECONVERGENT B0 ;  /* 0x0000000000007941 */ /* 0x000fea0003800200 */
.L_x_71184:
[----:B01----:R-:W0:Y:S01]  /*31630*/  @P1 LDC.64 R232, c[0x0][0x390] ;  /* 0x0000e400ffe81b82 */ /* 0x003e220000000a00 */
[----:B------:R-:W-:-:S04]  /*31640*/  VIADD R241, R161, 0x1e0 ;  /* 0x000001e0a1f17836 */ /* 0x000fc80000000000 */
[----:B0-----:R-:W-:-:S05]  /*31650*/  @P1 IMAD.WIDE.U32 R232, R241, 0x10, R232 ;  /* 0x00000010f1e81825 */ /* 0x001fca00078e00e8 */
[----:B-----5:R0:W5:Y:S01]  /*31660*/  @P1 LDG.E.128 R152, desc[UR6][R232.64] ;  /* 0x00000006e8981981 */ /* 0x020162000c1e1d00 */
[----:B------:R-:W-:Y:S01]  /*31670*/  IADD3 R240, PT, PT, R162, 0x1e0, RZ ;  /* 0x000001e0a2f07810 */ /* 0x000fe20007ffe0ff */
        /* <DEDUP_REMOVED lines=27> */
.L_x_71192:
        /* <DEDUP_REMOVED lines=12> */
.L_x_71194:
[----:B------:R-:W-:Y:S05]  /*318f0*/  BSYNC.RECONVERGENT B3 ;  /* 0x0000000000037941 */ /* 0x000fea0003800200 */
.L_x_71193:
        /* <DEDUP_REMOVED lines=57> */
.L_x_71191:
[----:B------:R-:W-:Y:S05]  /*31c90*/  BSYNC.RECONVERGENT B2 ;  /* 0x0000000000027941 */ /* 0x000fea0003800200 */
.L_x_71190:
        /* <DEDUP_REMOVED lines=9> */
.L_x_71189:
[----:B------:R-:W-:Y:S05]  /*31d30*/  BSYNC.RECONVERGENT B1 ;  /* 0x0000000000017941 */ /* 0x000fea0003800200 */
.L_x_71188:
        /* <DEDUP_REMOVED lines=17> */
.L_x_71199:
        /* <DEDUP_REMOVED lines=12> */
.L_x_71201:
[----:B------:R-:W-:Y:S05]  /*31f10*/  BSYNC.RECONVERGENT B3 ;  /* 0x0000000000037941 */ /* 0x000fea0003800200 */
.L_x_71200:
        /* <DEDUP_REMOVED lines=57> */
.L_x_71198:
[----:B------:R-:W-:Y:S05]  /*322b0*/  BSYNC.RECONVERGENT B2 ;  /* 0x0000000000027941 */ /* 0x000fea0003800200 */
.L_x_71197:
        /* <DEDUP_REMOVED lines=10> */
.L_x_71196:
[----:B------:R-:W-:Y:S05]  /*32360*/  BSYNC.RECONVERGENT B1 ;  /* 0x0000000000017941 */ /* 0x000fea0003800200 */
.L_x_71195:
        /* <DEDUP_REMOVED lines=17> */
.L_x_71206:
        /* <DEDUP_REMOVED lines=12> */
.L_x_71208:
[----:B------:R-:W-:Y:S05]  /*32540*/  BSYNC.RECONVERGENT B3 ;  /* 0x0000000000037941 */ /* 0x000fea0003800200 */
.L_x_71207:
        /* <DEDUP_REMOVED lines=57> */
.L_x_71205:
[----:B------:R-:W-:Y:S05]  /*328e0*/  BSYNC.RECONVERGENT B2 ;  /* 0x0000000000027941 */ /* 0x000fea0003800200 */
.L_x_71204:
        /* <DEDUP_REMOVED lines=10> */
.L_x_71203:
[----:B------:R-:W-:Y:S05]  /*32990*/  BSYNC.RECONVERGENT B1 ;  /* 0x0000000000017941 */ /* 0x000fea0003800200 */
.L_x_71202:
        /* <DEDUP_REMOVED lines=16> */
.L_x_71212:
        /* <DEDUP_REMOVED lines=12> */
.L_x_71214:
[----:B------:R-:W-:Y:S05]  /*32b60*/  BSYNC.RECONVERGENT B2 ;  /* 0x0000000000027941 */ /* 0x000fea0003800200 */
.L_x_71213:
        /* <DEDUP_REMOVED lines=33> */
[----:B------:R-:W-:Y:S01]  /*32d80*/  LOP3.LUT R5, R6, UR15, R227, 0x96, !PT ;  /* 0x0000000f06057c12 */ /* 0x000fe2000f8e96e3 */
[----:B------:R-:W-:Y:S01]  /*32d90*/  UIADD3 UR15, UPT, UPT, UR5, 0x646e171e, URZ ;  /* 0x646e171e050f7890 */ /* 0x000fe2000fffe0ff */
[----:B------:R-:W-:-:S05]  /*32da0*/  IMAD.WIDE.U32 R6, R0, -0x2daee0ad, RZ ;  /* 0xd2511f5300067825 */ /* 0x000fca00078e00ff */
[----:B------:R-:W-:Y:S01]  /*32db0*/  LOP3.LUT R0, R228, UR15, R7, 0x96, !PT ;  /* 0x0000000fe4007c12 */ /* 0x000fe2000f8e9607 */
[----:B------:R-:W-:Y:S01]  /*32dc0*/  UIADD3 UR15, UPT, UPT, UR5, 0x1fd5c5a3, URZ ;  /* 0x1fd5c5a3050f7890 */ /* 0x000fe2000fffe0ff */
[----:B------:R-:W-:-:S04]  /*32dd0*/  IMAD.WIDE.U32 R228, R5, -0x2daee0ad, RZ ;  /* 0xd2511f5305e47825 */ /* 0x000fc800078e00ff */
[----:B------:R-:W-:Y:S01]  /*32de0*/  IMAD.WIDE.U32 R232, R0, -0x326172a9, RZ ;  /* 0xcd9e8d5700e87825 */ /* 0x000fe200078e00ff */
[----:B------:R-:W-:Y:S01]  /*32df0*/  LOP3.LUT R6, R6, UR15, R229, 0x96, !PT ;  /* 0x0000000f06067c12 */ /* 0x000fe2000f8e96e5 */
[----:B------:R-:W-:-:S04]  /*32e00*/  UIADD3 UR15, UPT, UPT, UR4, 0x5384540f, URZ ;  /* 0x5384540f040f7890 */ /* 0x000fc8000fffe0ff */
[----:B------:R-:W-:Y:S02]  /*32e10*/  IMAD.WIDE.U32 R6, R6, -0x326172a9, RZ ;  /* 0xcd9e8d5706067825 */ /* 0x000fe400078e00ff */
[----:B------:R-:W-:Y:S01]  /*32e20*/  LOP3.LUT R0, R226, UR15, R233, 0x96, !PT ;  /* 0x0000000fe2007c12 */ /* 0x000fe2000f8e96e9 */
[----:B------:R-:W-:-:S06]  /*32e30*/  UIADD3 UR15, UPT, UPT, UR4, -0xe443238, URZ ;  /* 0xf1bbcdc8040f7890 */ /* 0x000fcc000fffe0ff */
        /* <DEDUP_REMOVED lines=8> */
[----:B------:R-:W-:Y:S01]  /*32ec0*/  IMAD.WIDE.U32 R228, R0, -0x326172a9, RZ ;  /* 0xcd9e8d5700e47825 */ /* 0x000fe200078e00ff */
[----:B------:R-:W-:-:S04]  /*32ed0*/  MOV R2, R226 ;  /* 0x000000e200027202 */ /* 0x000fc80000000f00 */
[----:B------:R-:W-:Y:S02]  /*32ee0*/  LOP3.LUT R6, R6, UR15, R229, 0x96, !PT ;  /* 0x0000000f06067c12 */ /* 0x000fe4000f8e96e5 */
[----:B------:R-:W-:-:S07]  /*32ef0*/  MOV R0, R228 ;  /* 0x000000e400007202 */ /* 0x000fce0000000f00 */
.L_x_71211:
[----:B------:R-:W-:Y:S05]  /*32f00*/  BSYNC.RECONVERGENT B1 ;  /* 0x0000000000017941 */ /* 0x000fea0003800200 */
.L_x_71210:
        /* <DEDUP_REMOVED lines=10> */
.L_x_71187:
        /* <DEDUP_REMOVED lines=21> */
.L_x_71219:
        /* <DEDUP_REMOVED lines=12> */
.L_x_71221:
[----:B------:R-:W-:Y:S05]  /*331c0*/  BSYNC.RECONVERGENT B3 ;  /* 0x0000000000037941 */ /* 0x000fea0003800200 */
.L_x_71220:
        /* <DEDUP_REMOVED lines=57> */
.L_x_71218:
[----:B------:R-:W-:Y:S05]  /*33560*/  BSYNC.RECONVERGENT B2 ;  /* 0x0000000000027941 */ /* 0x000fea0003800200 */
.L_x_71217:
        /* <DEDUP_REMOVED lines=9> */
.L_x_71216:
[----:B------:R-:W-:Y:S05]  /*33600*/  BSYNC.RECONVERGENT B1 ;  /* 0x0000000000017941 */ /* 0x000fea0003800200 */
.L_x_71215:
        /* <DEDUP_REMOVED lines=17> */
.L_x_71226:
        /* <DEDUP_REMOVED lines=12> */
.L_x_71228:
[----:B------:R-:W-:Y:S05]  /*337e0*/  BSYNC.RECONVERGENT B3 ;  /* 0x0000000000037941 */ /* 0x000fea0003800200 */
.L_x_71227:
        /* <DEDUP_REMOVED lines=57> */
.L_x_71225:
[----:B------:R-:W-:Y:S05]  /*33b80*/  BSYNC.RECONVERGENT B2 ;  /* 0x0000000000027941 */ /* 0x000fea0003800200 */
.L_x_71224:
        /* <DEDUP_REMOVED lines=10> */
.L_x_71223:
[----:B------:R-:W-:Y:S05]  /*33c30*/  BSYNC.RECONVERGENT B1 ;  /* 0x0000000000017941 */ /* 0x000fea0003800200 */
.L_x_71222:
        /* <DEDUP_REMOVED lines=17> */
.L_x_71233:
        /* <DEDUP_REMOVED lines=12> */
.L_x_71235:
[----:B------:R-:W-:Y:S05]  /*33e10*/  BSYNC.RECONVERGENT B3 ;  /* 0x0000000000037941 */ /* 0x000fea0003800200 */
.L_x_71234:
        /* <DEDUP_REMOVED lines=57> */
.L_x_71232:
[----:B------:R-:W-:Y:S05]  /*341b0*/  BSYNC.RECONVERGENT B2 ;  /* 0x0000000000027941 */ /* 0x000fea0003800200 */
.L_x_71231:
        /* <DEDUP_REMOVED lines=10> */
.L_x_71230:
[----:B------:R-:W-:Y:S05]  /*34260*/  BSYNC.RECONVERGENT B1 ;  /* 0x0000000000017941 */ /* 0x000fea0003800200 */
.L_x_71229:
        /* <DEDUP_REMOVED lines=16> */
.L_x_71238:
        /* <DEDUP_REMOVED lines=12> */
.L_x_71240:
[----:B------:R-:W-:Y:S05]  /*34430*/  BSYNC.RECONVERGENT B2 ;  /* 0x0000000000027941 */ /* 0x000fea0003800200 */
.L_x_71239:
        /* <DEDUP_REMOVED lines=57> */
.L_x_71237:
[----:B------:R-:W-:Y:S05]  /*347d0*/  BSYNC.RECONVERGENT B1 ;  /* 0x0000000000017941 */ /* 0x000fea0003800200 */
.L_x_71236:
        /* <DEDUP_REMOVED lines=9> */
.L_x_71209:
[----:B------:R-:W-:Y:S05]  /*34870*/  BSYNC.RECONVERGENT B0 ;  /* 0x0000000000007941 */ /* 0x000fea0003800200 */
.L_x_71186:
[----:B------:R-:W0:Y:S01]  /*34880*/  S2R R234, SR_TID.X ;  /* 0x0000000000ea7919 */ /* 0x000e220000002100 */
[----:B------:R-:W-:Y:S01]  /*34890*/  IMAD.WIDE.U32 R228, R240, 0x10, R242 ;  /* 0x00000010f0e47825 */ /* 0x000fe200078e00f2 */
[----:B------:R-:W-:Y:S04]  /*348a0*/  BSSY.RECONVERGENT B0, `(.L_x_71241) ;  /* 0x000000f000007945 */ /* 0x000fe80003800200 */
[----:B------:R1:W-:Y:S01]  /*348b0*/  STG.E.128 desc[UR6][R228.64], R160 ;  /* 0x000000a0e4007986 */ /* 0x0003e2000c101d06 */
[----:B0-----:R-:W-:Y:S01]  /*348c0*/  LOP3.LUT P0, RZ, R234, 0x1f, RZ, 0xc0, !PT ;  /* 0x0000001feaff7812 */ /* 0x001fe2000780c0ff */
[----:B-1----:R-:W-:-:S12]  /*348d0*/  @!P1 BRA `(.L_x_71242) ;  /* 0x00000000002c9947 */ /* 0x002fd80003800000 */
[----:B------:R-:W-:Y:S01]  /*348e0*/  IMAD.U32 R227, R225, 0x10000, RZ ;  /* 0x00010000e1e37824 */ /* 0x000fe200078e00ff */
        /* <DEDUP_REMOVED lines=10> */
.L_x_71242:
[----:B------:R-:W-:Y:S05]  /*34990*/  BSYNC.RECONVERGENT B0 ;  /* 0x0000000000007941 */ /* 0x000fea0003800200 */
.L_x_71241:
[----:B0-----:R-:W-:Y:S01]  /*349a0*/  FADD.FTZ R227, RZ, R220 ;  /* 0x000000dcffe37221 */ /* 0x001fe20000010000 */
        /* <DEDUP_REMOVED lines=214> */
.L_x_71258:
[----:B------:R-:W2:Y:S01]  /*35710*/  @!P0 LDC.64 R228, c[0x0][0x3c0] ;  /* 0x0000f000ffe48b82 */ /* 0x000ea20000000a00 */
[----:B------:R-:W-:Y:S01]  /*35720*/  ISETP.NE.AND P1, PT, RZ, UR13, PT ;  /* 0x0000000dff007c0c */ /* 0x000fe2000bf25270 */
[----:B-1----:R-:W-:Y:S01]  /*35730*/  FADD.FTZ R227, R230, R227 ;  /* 0x000000e3e6e37221 */ /* 0x002fe20000010000 */
[----:B------:R-:W-:Y:S03]  /*35740*/  BSSY.RECONVERGENT B0, `(.L_x_71244) ;  /* 0x000012d000007945 */ /* 0x000fe60003800200 */
[----:B------:R-:W-:Y:S01]  /*35750*/  FFMA.FTZ R227, R227, R233, UR14 ;  /* 0x0000000ee3e37e23 */ /* 0x000fe200080100e9 */
        /* <DEDUP_REMOVED lines=12> */
[----:B------:R-:W-:Y:S01]  /*35820*/  VIADD R228, R252, 0xffffffff ;  /* 0xfffffffffce47836 */ /* 0x000fe20000000000 */
[----:B0-----:R-:W2:Y:S04]  /*35830*/  LDL R230, [R1+0x98] ;  /* 0x0000980001e67983 */ /* 0x001ea80000100800 */
[----:B------:R-:W3:Y:S04]  /*35840*/  LDL R242, [R1+0x9c] ;  /* 0x00009c0001f27983 */ /* 0x000ee80000100800 */
[----:B------:R-:W4:Y:S04]  /*35850*/  LDL R252, [R1+0x90] ;  /* 0x0000900001fc7983 */ /* 0x000f280000100800 */
[----:B------:R-:W4:Y:S04]  /*35860*/  LDL R243, [R1+0x94] ;  /* 0x0000940001f37983 */ /* 0x000f280000100800 */
[----:B------:R-:W4:Y:S04]  /*35870*/  LDL R241, [R1+0x80] ;  /* 0x0000800001f17983 */ /* 0x000f280000100800 */
[----:B------:R-:W4:Y:S01]  /*35880*/  LDL R240, [R1+0x84] ;  /* 0x0000840001f07983 */ /* 0x000f220000100800 */
[----:B-1----:R-:W-:Y:S01]  /*35890*/  IMAD R228, R228, R232, RZ ;  /* 0x000000e8e4e47224 */ /* 0x002fe200078e02ff */
[----:B------:R-:W-:-:S02]  /*358a0*/  LOP3.LUT R232, R234, 0x1f, RZ, 0xc0, !PT ;  /* 0x0000001feae87812 */ /* 0x000fc400078ec0ff */
[----:B------:R-:W4:Y:S04]  /*358b0*/  LDL R235, [R1+0x88] ;  /* 0x0000880001eb7983 */ /* 0x000f280000100800 */
[----:B------:R-:W4:Y:S01]  /*358c0*/  LDL R234, [R1+0x8c] ;  /* 0x00008c0001ea7983 */ /* 0x000f220000100800 */
[----:B------:R-:W-:-:S04]  /*358d0*/  SHF.R.S32.HI R229, RZ, 0x1f, R228 ;  /* 0x0000001fffe57819 */ /* 0x000fc800000114e4 */
[----:B------:R-:W-:-:S04]  /*358e0*/  LEA.HI R228, R229, R228, RZ, 0x2 ;  /* 0x000000e4e5e47211 */ /* 0x000fc800078f10ff */
[----:B------:R-:W-:Y:S02]  /*358f0*/  LEA.HI.SX32 R228, R228, R232, 0x1e ;  /* 0x000000e8e4e47211 */ /* 0x000fe400078ff2ff */
[----:B------:R-:W0:Y:S01]  /*35900*/  LDC.64 R232, c[0x0][0x428] ;  /* 0x00010a00ffe87b82 */ /* 0x000e220000000a00 */
[----:B------:R-:W-:-:S05]  /*35910*/  FSEL R229, R231, RZ, !P1 ;  /* 0x000000ffe7e57208 */ /* 0x000fca0004800000 */
        /* <DEDUP_REMOVED lines=16> */
[----:B--2---:R-:W-:Y:S01]  /*35a20*/  FFMA.FTZ R222, R222, R230, R26 ;  /* 0x000000e6dede7223 */ /* 0x004fe2000001001a */
[----:B0-----:R-:W-:-:S04]  /*35a30*/  IMAD.WIDE.U32 R230, R228, 0x10, R232 ;  /* 0x00000010e4e67825 */ /* 0x001fc800078e00e8 */
[----:B---3--:R-:W-:Y:S02]  /*35a40*/  FFMA.FTZ R223, R223, R242, R27 ;  /* 0x000000f2dfdf7223 */ /* 0x008fe4000001001b */
[----:B------:R-:W2:Y:S01]  /*35a50*/  LDL R242, [R1+0x7c] ;  /* 0x00007c0001f27983 */ /* 0x000ea20000100800 */
[----:B----4-:R-:W-:-:S03]  /*35a60*/  FFMA.FTZ R220, R220, R252, R24 ;  /* 0x000000fcdcdc7223 */ /* 0x010fc60000010018 */
[----:B------:R-:W3:Y:S01]  /*35a70*/  LDL R252, [R1+0x74] ;  /* 0x0000740001fc7983 */ /* 0x000ee20000100800 */
[----:B------:R-:W-:-:S03]  /*35a80*/  FFMA.FTZ R221, R221, R243, R25 ;  /* 0x000000f3dddd7223 */ /* 0x000fc60000010019 */
[----:B------:R-:W4:Y:S04]  /*35a90*/  LDL R243, [R1+0x78] ;  /* 0x0000780001f37983 */ /* 0x000f280000100800 */
[----:B------:R0:W-:Y:S01]  /*35aa0*/  STG.E.128 desc[UR6][R230.64], R220 ;  /* 0x000000dce6007986 */ /* 0x0001e2000c101d06 */
[----:B------:R-:W-:Y:S01]  /*35ab0*/  FFMA.FTZ R216, R216, R241, R28 ;  /* 0x000000f1d8d87223 */ /* 0x000fe2000001001c */
[----:B------:R-:W-:Y:S02]  /*35ac0*/  FFMA.FTZ R217, R217, R240, R29 ;  /* 0x000000f0d9d97223 */ /* 0x000fe4000001001d */
[----:B------:R-:W4:Y:S01]  /*35ad0*/  LDL R241, [R1+0x60] ;  /* 0x0000600001f17983 */ /* 0x000f220000100800 */
[----:B------:R-:W-:-:S03]  /*35ae0*/  FFMA.FTZ R218, R218, R235, R30 ;  /* 0x000000ebdada7223 */ /* 0x000fc6000001001e */
[----:B------:R-:W4:Y:S01]  /*35af0*/  LDL R240, [R1+0x64] ;  /* 0x0000640001f07983 */ /* 0x000f220000100800 */
[----:B------:R-:W-:-:S03]  /*35b00*/  FFMA.FTZ R219, R219, R234, R31 ;  /* 0x000000eadbdb7223 */ /* 0x000fc6000001001f */
[----:B------:R-:W4:Y:S04]  /*35b10*/  LDL R235, [R1+0x68] ;  /* 0x0000680001eb7983 */ /* 0x000f280000100800 */
[----:B------:R-:W4:Y:S01]  /*35b20*/  LDL R234, [R1+0x6c] ;  /* 0x00006c0001ea7983 */ /* 0x000f220000100800 */
[----:B0-----:R-:W-:Y:S01]  /*35b30*/  IADD3 R220, PT, PT, R228, 0x20, RZ ;  /* 0x00000020e4dc7810 */ /* 0x001fe20007ffe0ff */
[C---:B------:R-:W-:Y:S01]  /*35b40*/  FADD.FTZ R212, -R229.reuse, R212 ;  /* 0x000000d4e5d47221 */ /* 0x040fe20000010100 */
[C---:B------:R-:W-:Y:S01]  /*35b50*/  FADD.FTZ R213, -R229.reuse, R213 ;  /* 0x000000d5e5d57221 */ /* 0x040fe20000010100 */
[C---:B------:R-:W-:Y:S01]  /*35b60*/  FADD.FTZ R214, -R229.reuse, R214 ;  /* 0x000000d6e5d67221 */ /* 0x040fe20000010100 */
[----:B------:R-:W-:Y:S01]  /*35b70*/  FADD.FTZ R215, -R229, R215 ;  /* 0x000000d7e5d77221 */ /* 0x000fe20000010100 */
[----:B------:R-:W-:Y:S01]  /*35b80*/  IMAD.WIDE.U32 R220, R220, 0x10, R232 ;  /* 0x00000010dcdc7825 */ /* 0x000fe200078e00e8 */
[----:B------:R-:W4:Y:S04]  /*35b90*/  LDL R231, [R1+0x50] ;  /* 0x0000500001e77983 */ /* 0x000f280000100800 */
[----:B------:R0:W-:Y:S04]  /*35ba0*/  STG.E.128 desc[UR6][R220.64], R216 ;  /* 0x000000d8dc007986 */ /* 0x0001e8000c101d06 */
[----:B------:R-:W4:Y:S04]  /*35bb0*/  LDL R230, [R1+0x54] ;  /* 0x0000540001e67983 */ /* 0x000f280000100800 */
[----:B------:R-:W4:Y:S04]  /*35bc0*/  LDL R223, [R1+0x58] ;  /* 0x0000580001df7983 */ /* 0x000f280000100800 */
[----:B------:R-:W4:Y:S04]  /*35bd0*/  LDL R222, [R1+0x5c] ;  /* 0x00005c0001de7983 */ /* 0x000f280000100800 */
[----:B0-----:R-:W4:Y:S01]  /*35be0*/  LDL R221, [R1+0x70] ;  /* 0x0000700001dd7983 */ /* 0x001f220000100800 */
[C---:B------:R-:W-:Y:S01]  /*35bf0*/  FMUL.FTZ R212, R227.reuse, R212 ;  /* 0x000000d4e3d47220 */ /* 0x040fe20000410000 */
[C---:B------:R-:W-:Y:S01]  /*35c00*/  FMUL.FTZ R213, R227.reuse, R213 ;  /* 0x000000d5e3d57220 */ /* 0x040fe20000410000 */
[C---:B------:R-:W-:Y:S01]  /*35c10*/  FMUL.FTZ R214, R227.reuse, R214 ;  /* 0x000000d6e3d67220 */ /* 0x040fe20000410000 */
[----:B------:R-:W-:Y:S01]  /*35c20*/  FMUL.FTZ R215, R227, R215 ;  /* 0x000000d7e3d77220 */ /* 0x000fe20000410000 */
[----:B------:R-:W-:-:S02]  /*35c30*/  VIADD R216, R228, 0x40 ;  /* 0x00000040e4d87836 */ /* 0x000fc40000000000 */
[C---:B------:R-:W-:Y:S01]  /*35c40*/  FADD.FTZ R208, -R229.reuse, R208 ;  /* 0x000000d0e5d07221 */ /* 0x040fe20000010100 */
[C---:B------:R-:W-:Y:S01]  /*35c50*/  FADD.FTZ R209, -R229.reuse, R209 ;  /* 0x000000d1e5d17221 */ /* 0x040fe20000010100 */
[----:B------:R-:W-:Y:S01]  /*35c60*/  FADD.FTZ R210, -R229, R210 ;  /* 0x000000d2e5d27221 */ /* 0x000fe20000010100 */
[----:B------:R-:W-:-:S04]  /*35c70*/  IMAD.WIDE.U32 R216, R216, 0x10, R232 ;  /* 0x00000010d8d87825 */ /* 0x000fc800078e00e8 */
[C---:B------:R-:W-:Y:S01]  /*35c80*/  FADD.FTZ R211, -R229.reuse, R211 ;  /* 0x000000d3e5d37221 */ /* 0x040fe20000010100 */
[C---:B------:R-:W-:Y:S01]  /*35c90*/  FADD.FTZ R204, -R229.reuse, R204 ;  /* 0x000000cce5cc7221 */ /* 0x040fe20000010100 */
[C---:B------:R-:W-:Y:S01]  /*35ca0*/  FADD.FTZ R205, -R229.reuse, R205 ;  /* 0x000000cde5cd7221 */ /* 0x040fe20000010100 */
[C---:B------:R-:W-:Y:S01]  /*35cb0*/  FADD.FTZ R206, -R229.reuse, R206 ;  /* 0x000000cee5ce7221 */ /* 0x040fe20000010100 */
[C---:B------:R-:W-:Y:S01]  /*35cc0*/  FADD.FTZ R207, -R229.reuse, R207 ;  /* 0x000000cfe5cf7221 */ /* 0x040fe20000010100 */
[----:B------:R-:W-:Y:S01]  /*35cd0*/  FADD.FTZ R200, -R229, R200 ;  /* 0x000000c8e5c87221 */ /* 0x000fe20000010100 */
[----:B------:R-:W4:Y:S04]  /*35ce0*/  LDL R219, [R1] ;  /* 0x0000000001db7983 */ /* 0x000f280000100800 */
[----:B------:R-:W4:Y:S04]  /*35cf0*/  LDL R220, [R1+0x1c] ;  /* 0x00001c0001dc7983 */ /* 0x000f280000100800 */
[----:B------:R-:W4:Y:S01]  /*35d00*/  LDL R218, [R1+0x4] ;  /* 0x0000040001da7983 */ /* 0x000f220000100800 */
[----:B--2---:R-:W-:Y:S01]  /*35d10*/  FFMA.FTZ R215, R215, R242, R35 ;  /* 0x000000f2d7d77223 */ /* 0x004fe20000010023 */
[----:B---3--:R-:W-:Y:S01]  /*35d20*/  FFMA.FTZ R213, R213, R252, R33 ;  /* 0x000000fcd5d57223 */ /* 0x008fe20000010021 */
[----:B----4-:R-:W-:Y:S01]  /*35d30*/  FFMA.FTZ R214, R214, R243, R34 ;  /* 0x000000f3d6d67223 */ /* 0x010fe20000010022 */
[----:B------:R-:W-:Y:S01]  /*35d40*/  FFMA.FTZ R212, R212, R221, R32 ;  /* 0x000000ddd4d47223 */ /* 0x000fe20000010020 */
[C---:B------:R-:W-:Y:S01]  /*35d50*/  FMUL.FTZ R208, R227.reuse, R208 ;  /* 0x000000d0e3d07220 */ /* 0x040fe20000410000 */
[C---:B------:R-:W-:Y:S01]  /*35d60*/  FMUL.FTZ R209, R227.reuse, R209 ;  /* 0x000000d1e3d17220 */ /* 0x040fe20000410000 */
[C---:B------:R-:W-:Y:S01]  /*35d70*/  FMUL.FTZ R210, R227.reuse, R210 ;  /* 0x000000d2e3d27220 */ /* 0x040fe20000410000 */
[C---:B------:R-:W-:Y:S01]  /*35d80*/  FMUL.FTZ R211, R227.reuse, R211 ;  /* 0x000000d3e3d37220 */ /* 0x040fe20000410000 */
[----:B------:R0:W-:Y:S01]  /*35d90*/  STG.E.128 desc[UR6][R216.64], R212 ;  /* 0x000000d4d8007986 */ /* 0x0001e2000c101d06 */
[C---:B------:R-:W-:Y:S01]  /*35da0*/  FMUL.FTZ R204, R227.reuse, R204 ;  /* 0x000000cce3cc7220 */ /* 0x040fe20000410000 */
[----:B------:R-:W-:-:S02]  /*35db0*/  FMUL.FTZ R205, R227, R205 ;  /* 0x000000cde3cd7220 */ /* 0x000fc40000410000 */
[----:B------:R-:W2:Y:S04]  /*35dc0*/  LDL R243, [R1+0x30] ;  /* 0x0000300001f37983 */ /* 0x000ea80000100800 */
[----:B------:R-:W3:Y:S01]  /*35dd0*/  LDL R242, [R1+0x34] ;  /* 0x0000340001f27983 */ /* 0x000ee20000100800 */
[C---:B------:R-:W-:Y:S01]  /*35de0*/  FMUL.FTZ R206, R227.reuse, R206 ;  /* 0x000000cee3ce7220 */ /* 0x040fe20000410000 */
[----:B------:R-:W-:Y:S02]  /*35df0*/  FMUL.FTZ R207, R227, R207 ;  /* 0x000000cfe3cf7220 */ /* 0x000fe40000410000 */
[----:B------:R-:W4:Y:S04]  /*35e00*/  LDL R221, [R1+0x18] ;  /* 0x0000180001dd7983 */ /* 0x000f280000100800 */
[----:B0-----:R-:W2:Y:S01]  /*35e10*/  LDL R216, [R1+0x40] ;  /* 0x0000400001d87983 */ /* 0x001ea20000100800 */
[----:B------:R-:W-:Y:S01]  /*35e20*/  IADD3 R212, PT, PT, R228, 0x60, RZ ;  /* 0x00000060e4d47810 */ /* 0x000fe20007ffe0ff */
[----:B------:R-:W-:Y:S01]  /*35e30*/  FFMA.FTZ R208, R208, R241, R36 ;  /* 0x000000f1d0d07223 */ /* 0x000fe20000010024 */
[----:B------:R-:W-:Y:S01]  /*35e40*/  FFMA.FTZ R209, R209, R240, R37 ;  /* 0x000000f0d1d17223 */ /* 0x000fe20000010025 */
[----:B------:R-:W-:Y:S01]  /*35e50*/  FFMA.FTZ R210, R210, R235, R38 ;  /* 0x000000ebd2d27223 */ /* 0x000fe20000010026 */
[----:B------:R-:W-:Y:S01]  /*35e60*/  FFMA.FTZ R211, R211, R234, R39 ;  /* 0x000000ead3d37223 */ /* 0x000fe20000010027 */
[----:B------:R-:W-:Y:S01]  /*35e70*/  IMAD.WIDE.U32 R212, R212, 0x10, R232 ;  /* 0x00000010d4d47825 */ /* 0x000fe200078e00e8 */
[----:B------:R-:W3:Y:S04]  /*35e80*/  LDL R215, [R1+0x44] ;  /* 0x0000440001d77983 */ /* 0x000ee80000100800 */
[----:B------:R0:W-:Y:S04]  /*35e90*/  STG.E.128 desc[UR6][R212.64], R208 ;  /* 0x000000d0d4007986 */ /* 0x0001e8000c101d06 */
[----:B------:R-:W4:Y:S01]  /*35ea0*/  LDL R214, [R1+0x48] ;  /* 0x0000480001d67983 */ /* 0x000f220000100800 */
[----:B------:R-:W-:Y:S01]  /*35eb0*/  FFMA.FTZ R204, R204, R231, R40 ;  /* 0x000000e7cccc7223 */ /* 0x000fe20000010028 */
[----:B------:R-:W-:-:S02]  /*35ec0*/  FFMA.FTZ R205, R205, R230, R41 ;  /* 0x000000e6cdcd7223 */ /* 0x000fc40000010029 */
[----:B------:R-:W3:Y:S04]  /*35ed0*/  LDL R241, [R1+0x38] ;  /* 0x0000380001f17983 */ /* 0x000ee80000100800 */
[----:B------:R-:W3:Y:S04]  /*35ee0*/  LDL R240, [R1+0x3c] ;  /* 0x00003c0001f07983 */ /* 0x000ee80000100800 */
[----:B------:R-:W3:Y:S04]  /*35ef0*/  LDL R235, [R1+0x20] ;  /* 0x0000200001eb7983 */ /* 0x000ee80000100800 */
[----:B0-----:R-:W3:Y:S04]  /*35f00*/  LDL R213, [R1+0x4c] ;  /* 0x00004c0001d57983 */ /* 0x001ee80000100800 */
[----:B------:R-:W3:Y:S04]  /*35f10*/  LDL R234, [R1+0x24] ;  /* 0x0000240001ea7983 */ /* 0x000ee80000100800 */
[----:B------:R-:W3:Y:S04]  /*35f20*/  LDL R231, [R1+0x28] ;  /* 0x0000280001e77983 */ /* 0x000ee80000100800 */
[----:B------:R-:W3:Y:S01]  /*35f30*/  LDL R230, [R1+0x2c] ;  /* 0x00002c0001e67983 */ /* 0x000ee20000100800 */
[C---:B------:R-:W-:Y:S01]  /*35f40*/  FADD.FTZ R212, -R229.reuse, R177 ;  /* 0x000000b1e5d47221 */ /* 0x040fe20000010100 */
[----:B------:R-:W-:Y:S01]  /*35f50*/  FADD.FTZ R177, -R229, R164 ;  /* 0x000000a4e5b17221 */ /* 0x000fe20000010100 */
[----:B------:R-:W-:Y:S01]  /*35f60*/  FMUL.FTZ R164, R227, R200 ;  /* 0x000000c8e3a47220 */ /* 0x000fe20000410000 */
[----:B------:R-:W-:Y:S01]  /*35f70*/  FFMA.FTZ R206, R206, R223, R42 ;  /* 0x000000dfcece7223 */ /* 0x000fe2000001002a */
[----:B------:R-:W-:Y:S01]  /*35f80*/  FFMA.FTZ R207, R207, R222, R43 ;  /* 0x000000decfcf7223 */ /* 0x000fe2000001002b */
[----:B------:R-:W3:Y:S04]  /*35f90*/  LDL R223, [R1+0x10] ;  /* 0x0000100001df7983 */ /* 0x000ee80000100800 */
[----:B------:R-:W3:Y:S04]  /*35fa0*/  LDL R222, [R1+0x14] ;  /* 0x0000140001de7983 */ /* 0x000ee80000100800 */
[----:B------:R-:W3:Y:S01]  /*35fb0*/  LDL R217, [R1+0x8] ;  /* 0x0000080001d97983 */ /* 0x000ee20000100800 */
[----:B--2---:R-:W-:-:S03]  /*35fc0*/  FFMA.FTZ R164, R164, R216, R44 ;  /* 0x000000d8a4a47223 */ /* 0x004fc6000001002c */
[----:B------:R-:W2:Y:S01]  /*35fd0*/  LDL R216, [R1+0xc] ;  /* 0x00000c0001d87983 */ /* 0x000ea20000100800 */
[----:B------:R-:W-:-:S04]  /*35fe0*/  VIADD R208, R228, 0x80 ;  /* 0x00000080e4d07836 */ /* 0x000fc80000000000 */
[----:B------:R-:W-:-:S04]  /*35ff0*/  IMAD.WIDE.U32 R208, R208, 0x10, R232 ;  /* 0x00000010d0d07825 */ /* 0x000fc800078e00e8 */
[C---:B------:R-:W-:Y:S01]  /*36000*/  FADD.FTZ R201, -R229.reuse, R201 ;  /* 0x000000c9e5c97221 */ /* 0x040fe20000010100 */
[C---:B------:R-:W-:Y:S01]  /*36010*/  FADD.FTZ R202, -R229.reuse, R202 ;  /* 0x000000cae5ca7221 */ /* 0x040fe20000010100 */
[C---:B------:R-:W-:Y:S01]  /*36020*/  FADD.FTZ R203, -R229.reuse, R203 ;  /* 0x000000cbe5cb7221 */ /* 0x040fe20000010100 */
[C---:B------:R-:W-:Y:S01]  /*36030*/  FADD.FTZ R211, -R229.reuse, R176 ;  /* 0x000000b0e5d37221 */ /* 0x040fe20000010100 */
[----:B------:R0:W-:Y:S01]  /*36040*/  STG.E.128 desc[UR6][R208.64], R204 ;  /* 0x000000ccd0007986 */ /* 0x0001e2000c101d06 */
[C---:B------:R-:W-:Y:S01]  /*36050*/  FADD.FTZ R176, -R229.reuse, R170 ;  /* 0x000000aae5b07221 */ /* 0x040fe20000010100 */
[----:B------:R-:W-:Y:S01]  /*36060*/  FADD.FTZ R170, -R229, R166 ;  /* 0x000000a6e5aa7221 */ /* 0x000fe20000010100 */
[----:B------:R-:W-:Y:S01]  /*36070*/  FMUL.FTZ R166, R227, R202 ;  /* 0x000000cae3a67220 */ /* 0x000fe20000410000 */
[C---:B------:R-:W-:Y:S01]  /*36080*/  FADD.FTZ R196, -R229.reuse, R196 ;  /* 0x000000c4e5c47221 */ /* 0x040fe20000010100 */
[C---:B------:R-:W-:Y:S01]  /*36090*/  FADD.FTZ R197, -R229.reuse, R197 ;  /* 0x000000c5e5c57221 */ /* 0x040fe20000010100 */
[C---:B------:R-:W-:Y:S01]  /*360a0*/  FADD.FTZ R195, -R229.reuse, R195 ;  /* 0x000000c3e5c37221 */ /* 0x040fe20000010100 */
[C---:B------:R-:W-:Y:S01]  /*360b0*/  FADD.FTZ R210, -R229.reuse, R183 ;  /* 0x000000b7e5d27221 */ /* 0x040fe20000010100 */
[----:B----4-:R-:W-:Y:S01]  /*360c0*/  FFMA.FTZ R166, R166, R214, R46 ;  /* 0x000000d6a6a67223 */ /* 0x010fe2000001002e */
        /* <DEDUP_REMOVED lines=8> */
[----:B------:R-:W-:Y:S01]  /*36150*/  IADD3 R168, PT, PT, R228, 0xa0, RZ ;  /* 0x000000a0e4a87810 */ /* 0x000fe20007ffe0ff */
[C---:B------:R-:W-:Y:S01]  /*36160*/  FMUL.FTZ R165, R227.reuse, R201 ;  /* 0x000000c9e3a57220 */ /* 0x040fe20000410000 */
[----:B------:R-:W-:Y:S01]  /*36170*/  FMUL.FTZ R167, R227, R203 ;  /* 0x000000cbe3a77220 */ /* 0x000fe20000410000 */
[C---:B------:R-:W-:Y:S01]  /*36180*/  FADD.FTZ R208, -R229.reuse, R169 ;  /* 0x000000a9e5d07221 */ /* 0x040fe20000010100 */
[----:B------:R-:W-:Y:S01]  /*36190*/  FADD.FTZ R207, -R229, R180 ;  /* 0x000000b4e5cf7221 */ /* 0x000fe20000010100 */
[----:B---3--:R-:W-:Y:S01]  /*361a0*/  FFMA.FTZ R165, R165, R215, R45 ;  /* 0x000000d7a5a57223 */ /* 0x008fe2000001002d */
[----:B------:R-:W-:Y:S01]  /*361b0*/  FFMA.FTZ R167, R167, R213, R47 ;  /* 0x000000d5a7a77223 */ /* 0x000fe2000001002f */
[----:B------:R-:W-:-:S04]  /*361c0*/  IMAD.WIDE.U32 R168, R168, 0x10, R232 ;  /* 0x00000010a8a87825 */ /* 0x000fc800078e00e8 */
[C---:B------:R-:W-:Y:S01]  /*361d0*/  FADD.FTZ R180, -R229.reuse, R162 ;  /* 0x000000a2e5b47221 */ /* 0x040fe20000010100 */
[C---:B------:R-:W-:Y:S01]  /*361e0*/  FADD.FTZ R198, -R229.reuse, R198 ;  /* 0x000000c6e5c67221 */ /* 0x040fe20000010100 */
[----:B------:R-:W-:Y:S01]  /*361f0*/  FADD.FTZ R199, -R229, R199 ;  /* 0x000000c7e5c77221 */ /* 0x000fe20000010100 */
[C---:B------:R-:W-:Y:S01]  /*36200*/  FMUL.FTZ R162, R227.reuse, R196 ;  /* 0x000000c4e3a27220 */ /* 0x040fe20000410000 */
[----:B------:R-:W-:Y:S01]  /*36210*/  FMUL.FTZ R163, R227, R197 ;  /* 0x000000c5e3a37220 */ /* 0x000fe20000410000 */
[C---:B------:R-:W-:Y:S01]  /*36220*/  FADD.FTZ R192, -R229.reuse, R192 ;  /* 0x000000c0e5c07221 */ /* 0x040fe20000010100 */
[C---:B------:R-:W-:Y:S01]  /*36230*/  FADD.FTZ R193, -R229.reuse, R193 ;  /* 0x000000c1e5c17221 */ /* 0x040fe20000010100 */
[----:B------:R-:W-:Y:S01]  /*36240*/  FADD.FTZ R194, -R229, R194 ;  /* 0x000000c2e5c27221 */ /* 0x000fe20000010100 */
[C---:B------:R-:W-:Y:S01]  /*36250*/  FMUL.FTZ R215, R227.reuse, R195 ;  /* 0x000000c3e3d77220 */ /* 0x040fe20000410000 */
[----:B------:R0:W-:Y:S01]  /*36260*/  STG.E.128 desc[UR6][R168.64], R164 ;  /* 0x000000a4a8007986 */ /* 0x0001e2000c101d06 */
[----:B------:R-:W-:Y:S01]  /*36270*/  FMUL.FTZ R195, R227, R181 ;  /* 0x000000b5e3c37220 */ /* 0x000fe20000410000 */
[C---:B------:R-:W-:Y:S01]  /*36280*/  FADD.FTZ R172, -R229.reuse, R172 ;  /* 0x000000ace5ac7221 */ /* 0x040fe20000010100 */
[----:B------:R-:W-:Y:S01]  /*36290*/  FADD.FTZ R173, -R229, R173 ;  /* 0x000000ade5ad7221 */ /* 0x000fe20000010100 */
[----:B------:R-:W-:Y:S01]  /*362a0*/  FMUL.FTZ R181, R227, R176 ;  /* 0x000000b0e3b57220 */ /* 0x000fe20000410000 */
[C---:B------:R-:W-:Y:S01]  /*362b0*/  FADD.FTZ R174, -R229.reuse, R174 ;  /* 0x000000aee5ae7221 */ /* 0x040fe20000010100 */
[----:B------:R-:W-:Y:S01]  /*362c0*/  FADD.FTZ R175, -R229, R175 ;  /* 0x000000afe5af7221 */ /* 0x000fe20000010100 */
[----:B------:R-:W-:Y:S01]  /*362d0*/  FMUL.FTZ R176, R227, R177 ;  /* 0x000000b1e3b07220 */ /* 0x000fe20000410000 */
[----:B------:R-:W-:Y:S01]  /*362e0*/  FADD.FTZ R200, -R229, R160 ;  /* 0x000000a0e5c87221 */ /* 0x000fe20000010100 */
[C---:B------:R-:W-:Y:S01]  /*362f0*/  FMUL.FTZ R214, R227.reuse, R194 ;  /* 0x000000c2e3d67220 */ /* 0x040fe20000410000 */
[C---:B------:R-:W-:Y:S01]  /*36300*/  FMUL.FTZ R177, R227.reuse, R178 ;  /* 0x000000b2e3b17220 */ /* 0x040fe20000410000 */
[C---:B------:R-:W-:Y:S01]  /*36310*/  FMUL.FTZ R178, R227.reuse, R170 ;  /* 0x000000aae3b27220 */ /* 0x040fe20000410000 */
[----:B------:R-:W-:Y:S01]  /*36320*/  FMUL.FTZ R160, R227, R171 ;  /* 0x000000abe3a07220 */ /* 0x000fe20000410000 */
[C---:B------:R-:W-:Y:S01]  /*36330*/  FADD.FTZ R185, -R229.reuse, R185 ;  /* 0x000000b9e5b97221 */ /* 0x040fe20000010100 */
[----:B------:R-:W-:Y:S01]  /*36340*/  FADD.FTZ R187, -R229, R187 ;  /* 0x000000bbe5bb7221 */ /* 0x000fe20000010100 */
[C---:B0-----:R-:W-:Y:S01]  /*36350*/  FMUL.FTZ R164, R227.reuse, R198 ;  /* 0x000000c6e3a47220 */ /* 0x041fe20000410000 */
[----:B------:R-:W-:Y:S01]  /*36360*/  FMUL.FTZ R165, R227, R199 ;  /* 0x000000c7e3a57220 */ /* 0x000fe20000410000 */
[----:B------:R-:W-:Y:S01]  /*36370*/  FFMA.FTZ R168, R162, R243, R48 ;  /* 0x000000f3a2a87223 */ /* 0x000fe20000010030 */
[----:B------:R-:W-:Y:S01]  /*36380*/  FFMA.FTZ R169, R163, R242, R49 ;  /* 0x000000f2a3a97223 */ /* 0x000fe20000010031 */
[C---:B------:R-:W-:Y:S01]  /*36390*/  FMUL.FTZ R166, R227.reuse, R192 ;  /* 0x000000c0e3a67220 */ /* 0x040fe20000410000 */
[C---:B------:R-:W-:Y:S01]  /*363a0*/  FMUL.FTZ R167, R227.reuse, R193 ;  /* 0x000000c1e3a77220 */ /* 0x040fe20000410000 */
[C---:B------:R-:W-:Y:S01]  /*363b0*/  VIADD R163, R228.reuse, 0xc0 ;  /* 0x000000c0e4a37836 */ /* 0x040fe20000000000 */
[----:B------:R-:W-:Y:S01]  /*363c0*/  IADD3 R162, PT, PT, R228, 0xe0, RZ ;  /* 0x000000e0e4a27810 */ /* 0x000fe20007ffe0ff */
[C---:B------:R-:W-:Y:S01]  /*363d0*/  FMUL.FTZ R201, R227.reuse, R172 ;  /* 0x000000ace3c97220 */ /* 0x040fe20000410000 */
[----:B------:R-:W-:Y:S01]  /*363e0*/  FMUL.FTZ R202, R227, R173 ;  /* 0x000000ade3ca7220 */ /* 0x000fe20000410000 */
[----:B------:R-:W-:Y:S01]  /*363f0*/  FFMA.FTZ R170, R164, R241, R50 ;  /* 0x000000f1a4aa7223 */ /* 0x000fe20000010032 */
[----:B------:R-:W-:Y:S01]  /*36400*/  FFMA.FTZ R171, R165, R240, R51 ;  /* 0x000000f0a5ab7223 */ /* 0x000fe20000010033 */
[C---:B------:R-:W-:Y:S01]  /*36410*/  FMUL.FTZ R203, R227.reuse, R174 ;  /* 0x000000aee3cb7220 */ /* 0x040fe20000410000 */
[----:B------:R-:W-:Y:S01]  /*36420*/  FMUL.FTZ R213, R227, R175 ;  /* 0x000000afe3d57220 */ /* 0x000fe20000410000 */
[----:B------:R-:W-:Y:S01]  /*36430*/  FFMA.FTZ R164, R166, R235, R52 ;  /* 0x000000eba6a47223 */ /* 0x000fe20000010034 */
[----:B------:R-:W-:Y:S01]  /*36440*/  FFMA.FTZ R165, R167, R234, R53 ;  /* 0x000000eaa7a57223 */ /* 0x000fe20000010035 */
[----:B------:R-:W-:-:S04]  /*36450*/  IMAD.WIDE.U32 R172, R163, 0x10, R232 ;  /* 0x00000010a3ac7825 */ /* 0x000fc800078e00e8 */
[----:B------:R-:W-:Y:S01]  /*36460*/  FFMA.FTZ R166, R214, R231, R54 ;  /* 0x000000e7d6a67223 */ /* 0x000fe20000010036 */
[----:B------:R-:W-:Y:S01]  /*36470*/  FFMA.FTZ R167, R215, R230, R55 ;  /* 0x000000e6d7a77223 */ /* 0x000fe20000010037 */
[----:B------:R-:W-:-:S04]  /*36480*/  IMAD.WIDE.U32 R174, R162, 0x10, R232 ;  /* 0x00000010a2ae7825 */ /* 0x000fc800078e00e8 */
[C---:B------:R-:W-:Y:S01]  /*36490*/  FMUL.FTZ R185, R227.reuse, R185 ;  /* 0x000000b9e3b97220 */ /* 0x040fe20000410000 */
[----:B------:R-:W-:Y:S01]  /*364a0*/  FMUL.FTZ R187, R227, R187 ;  /* 0x000000bbe3bb7220 */ /* 0x000fe20000410000 */
[C---:B------:R-:W-:Y:S01]  /*364b0*/  FADD.FTZ R188, -R229.reuse, R188 ;  /* 0x000000bce5bc7221 */ /* 0x040fe20000010100 */
[C---:B------:R-:W-:Y:S01]  /*364c0*/  FADD.FTZ R189, -R229.reuse, R189 ;  /* 0x000000bde5bd7221 */ /* 0x040fe20000010100 */
[C---:B------:R-:W-:Y:S01]  /*364d0*/  FADD.FTZ R190, -R229.reuse, R190 ;  /* 0x000000bee5be7221 */ /* 0x040fe20000010100 */
[C---:B------:R-:W-:Y:S01]  /*364e0*/  FADD.FTZ R191, -R229.reuse, R191 ;  /* 0x000000bfe5bf7221 */ /* 0x040fe20000010100 */
[----:B------:R0:W-:Y:S01]  /*364f0*/  STG.E.128 desc[UR6][R172.64], R168 ;  /* 0x000000a8ac007986 */ /* 0x0001e2000c101d06 */
[C---:B------:R-:W-:Y:S01]  /*36500*/  FADD.FTZ R184, -R229.reuse, R184 ;  /* 0x000000b8e5b87221 */ /* 0x040fe20000010100 */
[----:B------:R-:W-:Y:S02]  /*36510*/  FADD.FTZ R186, -R229, R186 ;  /* 0x000000bae5ba7221 */ /* 0x000fe40000010100 */
[----:B------:R1:W-:Y:S01]  /*36520*/  STG.E.128 desc[UR6][R174.64], R164 ;  /* 0x000000a4ae007986 */ /* 0x0003e2000c101d06 */
[C---:B------:R-:W-:Y:S01]  /*36530*/  FMUL.FTZ R188, R227.reuse, R188 ;  /* 0x000000bce3bc7220 */ /* 0x040fe20000410000 */
[C---:B------:R-:W-:Y:S01]  /*36540*/  FMUL.FTZ R189, R227.reuse, R189 ;  /* 0x000000bde3bd7220 */ /* 0x040fe20000410000 */
[C---:B------:R-:W-:Y:S01]  /*36550*/  FMUL.FTZ R190, R227.reuse, R190 ;  /* 0x000000bee3be7220 */ /* 0x040fe20000410000 */
[C---:B------:R-:W-:Y:S01]  /*36560*/  FMUL.FTZ R191, R227.reuse, R191 ;  /* 0x000000bfe3bf7220 */ /* 0x040fe20000410000 */
[----:B------:R-:W-:Y:S01]  /*36570*/  FMUL.FTZ R163, R227, R180 ;  /* 0x000000b4e3a37220 */ /* 0x000fe20000410000 */
[----:B------:R-:W-:Y:S01]  /*36580*/  FADD.FTZ R209, -R229, R182 ;  /* 0x000000b6e5d17221 */ /* 0x000fe20000010100 */
[----:B------:R-:W-:Y:S01]  /*36590*/  FMUL.FTZ R180, R227, R183 ;  /* 0x000000b7e3b47220 */ /* 0x000fe20000410000 */
[----:B------:R-:W-:Y:S01]  /*365a0*/  FADD.FTZ R182, -R229, R161 ;  /* 0x000000a1e5b67221 */ /* 0x000fe20000010100 */
[C---:B------:R-:W-:Y:S01]  /*365b0*/  FMUL.FTZ R184, R227.reuse, R184 ;  /* 0x000000b8e3b87220 */ /* 0x040fe20000410000 */
[----:B------:R-:W-:Y:S01]  /*365c0*/  FMUL.FTZ R186, R227, R186 ;  /* 0x000000bae3ba7220 */ /* 0x000fe20000410000 */
[----:B------:R-:W-:-:S02]  /*365d0*/  VIADD R183, R228, 0x140 ;  /* 0x00000140e4b77836 */ /* 0x000fc40000000000 */
[----:B0-----:R-:W-:Y:S01]  /*365e0*/  FFMA.FTZ R173, R185, R249, R65 ;  /* 0x000000f9b9ad7223 */ /* 0x001fe20000010041 */
[C---:B------:R-:W-:Y:S01]  /*365f0*/  IADD3 R185, PT, PT, R228.reuse, 0x120, RZ ;  /* 0x00000120e4b97810 */ /* 0x040fe20007ffe0ff */
[----:B-1----:R-:W-:Y:S01]  /*36600*/  FFMA.FTZ R175, R187, R251, R67 ;  /* 0x000000fbbbaf7223 */ /* 0x002fe20000010043 */
[----:B------:R-:W-:Y:S02]  /*36610*/  VIADD R187, R228, 0x100 ;  /* 0x00000100e4bb7836 */ /* 0x000fe40000000000 */
        /* <DEDUP_REMOVED lines=9> */
[C---:B------:R-:W-:Y:S01]  /*366b0*/  FMUL.FTZ R194, R227.reuse, R204 ;  /* 0x000000cce3c27220 */ /* 0x040fe20000410000 */
[----:B------:R-:W-:Y:S01]  /*366c0*/  FMUL.FTZ R193, R227, R205 ;  /* 0x000000cde3c17220 */ /* 0x000fe20000410000 */
[----:B------:R-:W-:Y:S01]  /*366d0*/  FFMA.FTZ R172, R184, R248, R64 ;  /* 0x000000f8b8ac7223 */ /* 0x000fe20000010040 */
[----:B------:R-:W-:-:S04]  /*366e0*/  IMAD.WIDE.U32 R202, R185, 0x10, R232 ;  /* 0x00000010b9ca7825 */ /* 0x000fc800078e00e8 */
[----:B------:R-:W-:Y:S01]  /*366f0*/  FFMA.FTZ R174, R186, R250, R66 ;  /* 0x000000fabaae7223 */ /* 0x000fe20000010042 */
[----:B------:R-:W-:Y:S01]  /*36700*/  FMUL.FTZ R162, R227, R182 ;  /* 0x000000b6e3a27220 */ /* 0x000fe20000410000 */
[----:B------:R-:W-:-:S04]  /*36710*/  IMAD.WIDE.U32 R204, R183, 0x10, R232 ;  /* 0x00000010b7cc7825 */ /* 0x000fc800078e00e8 */
[C---:B------:R-:W-:Y:S01]  /*36720*/  FMUL.FTZ R179, R227.reuse, R179 ;  /* 0x000000b3e3b37220 */ /* 0x040fe20000410000 */
[C---:B------:R-:W-:Y:S01]  /*36730*/  IADD3 R182, PT, PT, R228.reuse, 0x160, RZ ;  /* 0x00000160e4b67810 */ /* 0x040fe20007ffe0ff */
[C---:B------:R-:W-:Y:S01]  /*36740*/  FMUL.FTZ R207, R227.reuse, R207 ;  /* 0x000000cfe3cf7220 */ /* 0x040fe20000410000 */
[C---:B------:R-:W-:Y:S01]  /*36750*/  FMUL.FTZ R206, R227.reuse, R206 ;  /* 0x000000cee3ce7220 */ /* 0x040fe20000410000 */
[C---:B------:R-:W-:Y:S01]  /*36760*/  FMUL.FTZ R199, R227.reuse, R209 ;  /* 0x000000d1e3c77220 */ /* 0x040fe20000410000 */
[C---:B------:R-:W-:Y:S01]  /*36770*/  FMUL.FTZ R198, R227.reuse, R210 ;  /* 0x000000d2e3c67220 */ /* 0x040fe20000410000 */
[----:B------:R0:W-:Y:S01]  /*36780*/  STG.E.128 desc[UR6][R200.64], R164 ;  /* 0x000000a4c8007986 */ /* 0x0001e2000c101d06 */
[C---:B------:R-:W-:Y:S01]  /*36790*/  FMUL.FTZ R197, R227.reuse, R211 ;  /* 0x000000d3e3c57220 */ /* 0x040fe20000410000 */
[C---:B------:R-:W-:Y:S01]  /*367a0*/  FMUL.FTZ R196, R227.reuse, R212 ;  /* 0x000000d4e3c47220 */ /* 0x040fe20000410000 */
[C---:B------:R-:W-:Y:S01]  /*367b0*/  VIADD R184, R228.reuse, 0x180 ;  /* 0x00000180e4b87836 */ /* 0x040fe20000000000 */
[C---:B------:R-:W-:Y:S01]  /*367c0*/  IADD3 R186, PT, PT, R228.reuse, 0x1a0, RZ ;  /* 0x000001a0e4ba7810 */ /* 0x040fe20007ffe0ff */
[----:B------:R-:W-:Y:S01]  /*367d0*/  FMUL.FTZ R192, R227, R208 ;  /* 0x000000d0e3c07220 */ /* 0x000fe20000410000 */
[C---:B------:R-:W-:Y:S01]  /*367e0*/  VIADD R188, R228.reuse, 0x1c0 ;  /* 0x000001c0e4bc7836 */ /* 0x040fe20000000000 */
[----:B------:R-:W-:Y:S01]  /*367f0*/  IADD3 R190, PT, PT, R228, 0x1e0, RZ ;  /* 0x000001e0e4be7810 */ /* 0x000fe20007ffe0ff */
[----:B------:R-:W-:-:S04]  /*36800*/  IMAD.WIDE.U32 R182, R182, 0x10, R232 ;  /* 0x00000010b6b67825 */ /* 0x000fc800078e00e8 */
[----:B------:R-:W-:Y:S01]  /*36810*/  FFMA.FTZ R176, R176, R16, R80 ;  /* 0x00000010b0b07223 */ /* 0x000fe20000010050 */
[----:B------:R-:W-:Y:S01]  /*36820*/  FFMA.FTZ R177, R177, R17, R81 ;  /* 0x00000011b1b17223 */ /* 0x000fe20000010051 */
[----:B------:R-:W-:-:S04]  /*36830*/  IMAD.WIDE.U32 R184, R184, 0x10, R232 ;  /* 0x00000010b8b87825 */ /* 0x000fc800078e00e8 */
[----:B------:R-:W-:Y:S01]  /*36840*/  FFMA.FTZ R178, R178, R18, R82 ;  /* 0x00000012b2b27223 */ /* 0x000fe20000010052 */
[----:B------:R-:W-:-:S04]  /*36850*/  IMAD.WIDE.U32 R186, R186, 0x10, R232 ;  /* 0x00000010baba7825 */ /* 0x000fc800078e00e8 */
[----:B0-----:R-:W-:Y:S01]  /*36860*/  FFMA.FTZ R164, R207, R244, R68 ;  /* 0x000000f4cfa47223 */ /* 0x001fe20000010044 */
[----:B------:R-:W-:Y:S01]  /*36870*/  FFMA.FTZ R165, R206, R245, R69 ;  /* 0x000000f5cea57223 */ /* 0x000fe20000010045 */
[----:B------:R-:W-:Y:S01]  /*36880*/  FFMA.FTZ R166, R199, R246, R70 ;  /* 0x000000f6c7a67223 */ /* 0x000fe20000010046 */
[----:B------:R-:W-:Y:S01]  /*36890*/  FFMA.FTZ R167, R198, R247, R71 ;  /* 0x000000f7c6a77223 */ /* 0x000fe20000010047 */
[----:B------:R-:W-:-:S04]  /*368a0*/  IMAD.WIDE.U32 R188, R188, 0x10, R232 ;  /* 0x00000010bcbc7825 */ /* 0x000fc800078e00e8 */
[----:B------:R-:W-:-:S04]  /*368b0*/  IMAD.WIDE.U32 R190, R190, 0x10, R232 ;  /* 0x00000010bebe7825 */ /* 0x000fc800078e00e8 */
[----:B--2---:R-:W-:-:S05]  /*368c0*/  FFMA.FTZ R171, R213, R216, R63 ;  /* 0x000000d8d5ab7223 */ /* 0x004fca000001003f */
[----:B------:R0:W-:Y:S04]  /*368d0*/  STG.E.128 desc[UR6][R202.64], R168 ;  /* 0x000000a8ca007986 */ /* 0x0001e8000c101d06 */
[----:B------:R1:W-:Y:S04]  /*368e0*/  STG.E.128 desc[UR6][R204.64], R172 ;  /* 0x000000accc007986 */ /* 0x0003e8000c101d06 */
[----:B------:R2:W-:Y:S01]  /*368f0*/  STG.E.128 desc[UR6][R182.64], R164 ;  /* 0x000000a4b6007986 */ /* 0x0005e2000c101d06 */
[----:B0-----:R-:W-:Y:S01]  /*36900*/  FFMA.FTZ R168, R197, R236, R72 ;  /* 0x000000ecc5a87223 */ /* 0x001fe20000010048 */
        /* <DEDUP_REMOVED lines=15> */
[----:B------:R2:W-:Y:S02]  /*36a00*/  STG.E.128 desc[UR6][R190.64], R160 ;  /* 0x000000a0be007986 */ /* 0x0005e4000c101d06 */
.L_x_71245:
[----:B------:R-:W-:Y:S05]  /*36a10*/  BSYNC.RECONVERGENT B0 ;  /* 0x0000000000007941 */ /* 0x000fea0003800200 */
.L_x_71244:
[----:B--2---:R-:W1:Y:S02]  /*36a20*/  LDC.64 R160, c[0x0][0x380] ;  /* 0x0000e000ffa07b82 */ /* 0x004e640000000a00 */
[----:B-1----:R-:W-:-:S05]  /*36a30*/  IMAD R9, R160, 0x4, R9 ;  /* 0x00000004a0097824 */ /* 0x002fca00078e0209 */
[----:B------:R-:W-:-:S13]  /*36a40*/  ISETP.GE.AND P0, PT, R9, R161, PT ;  /* 0x000000a10900720c */ /* 0x000fda0003f06270 */
[----:B------:R-:W-:Y:S05]  /*36a50*/  @!P0 BRA `(.L_x_71246) ;  /* 0xfffffca400d88947 */ /* 0x000fea000383ffff */
[----:B------:R-:W-:Y:S05]  /*36a60*/  EXIT ;  /* 0x000000000000794d */ /* 0x000fea0003800000 */
.L_x_71243:
        /* <DEDUP_REMOVED lines=8> */
.L_x_71248:
[----:B------:R-:W-:Y:S05]  /*36af0*/  BSYNC B0 ;  /* 0x0000000000007941 */ /* 0x000fea0003800000 */
.L_x_71247:
        /* <DEDUP_REMOVED lines=9> */
.L_x_71249:
[----:B------:R-:W-:Y:S02]  /*36b90*/  IMAD.MOV.U32 R229, RZ, RZ, 0x4 ;  /* 0x00000004ffe57424 */ /* 0x000fe400078e00ff */
[----:B------:R-:W-:Y:S01]  /*36ba0*/  FADD.FTZ R230, R230, R227 ;  /* 0x000000e3e6e67221 */ /* 0x000fe20000010000 */
[----:B------:R-:W-:-:S04]  /*36bb0*/  MOV R227, 0xffffffff ;  /* 0xffffffff00e37802 */ /* 0x000fc80000000f00 */
[----:B------:R-:W-:-:S07]  /*36bc0*/  MOV R232, R230 ;  /* 0x000000e600e87202 */ /* 0x000fce0000000f00 */
[----:B------:R-:W-:Y:S05]  /*36bd0*/  WARPSYNC.COLLECTIVE R227, `(.L_x_71250) ;  /* 0x00000000e3087348 */ /* 0x000fea0003c00000 */
[----:B------:R0:W1:Y:S02]  /*36be0*/  SHFL.BFLY P1, R227, R232, R229, R228 ;  /* 0x0c0000e5e8e37389 */ /* 0x00006400000200e4 */
[----:B01----:R-:W-:Y:S05]  /*36bf0*/  ENDCOLLECTIVE ;  /* 0x000000000000791b */ /* 0x003fea0003800000 */
.L_x_71250:
[----:B------:R-:W-:Y:S02]  /*36c00*/  HFMA2 R229, -RZ, RZ, 0, 4.76837158203125e-07 ;  /* 0x00000008ffe57431 */ /* 0x000fe400000001ff */
[----:B------:R-:W-:Y:S01]  /*36c10*/  FADD.FTZ R230, R230, R227 ;  /* 0x000000e3e6e67221 */ /* 0x000fe20000010000 */
[----:B------:R-:W-:-:S03]  /*36c20*/  IMAD.MOV.U32 R227, RZ, RZ, -0x1 ;  /* 0xffffffffffe37424 */ /* 0x000fc600078e00ff */
[----:B------:R-:W-:-:S07]  /*36c30*/  IMAD.MOV.U32 R232, RZ, RZ, R230 ;  /* 0x000000ffffe87224 */ /* 0x000fce00078e00e6 */
[----:B------:R-:W-:Y:S05]  /*36c40*/  WARPSYNC.COLLECTIVE R227, `(.L_x_71251) ;  /* 0x00000000e3087348 */ /* 0x000fea0003c00000 */
[----:B------:R0:W1:Y:S02]  /*36c50*/  SHFL.BFLY P1, R227, R232, R229, R228 ;  /* 0x0c0000e5e8e37389 */ /* 0x00006400000200e4 */
[----:B01----:R-:W-:Y:S05]  /*36c60*/  ENDCOLLECTIVE ;  /* 0x000000000000791b */ /* 0x003fea0003800000 */
.L_x_71251:
[----:B------:R-:W-:Y:S02]  /*36c70*/  IMAD.MOV.U32 R229, RZ, RZ, 0x10 ;  /* 0x00000010ffe57424 */ /* 0x000fe400078e00ff */
[----:B------:R-:W-:Y:S01]  /*36c80*/  FADD.FTZ R230, R230, R227 ;  /* 0x000000e3e6e67221 */ /* 0x000fe20000010000 */
[----:B------:R-:W-:-:S04]  /*36c90*/  MOV R227, 0xffffffff ;  /* 0xffffffff00e37802 */ /* 0x000fc80000000f00 */
[----:B------:R-:W-:-:S07]  /*36ca0*/  MOV R232, R230 ;  /* 0x000000e600e87202 */ /* 0x000fce0000000f00 */
[----:B------:R-:W-:Y:S05]  /*36cb0*/  WARPSYNC.COLLECTIVE R227, `(.L_x_71252) ;  /* 0x00000000e3087348 */ /* 0x000fea0003c00000 */
[----:B------:R0:W1:Y:S02]  /*36cc0*/  SHFL.BFLY P1, R227, R232, R229, R228 ;  /* 0x0c0000e5e8e37389 */ /* 0x00006400000200e4 */
[----:B01----:R-:W-:Y:S05]  /*36cd0*/  ENDCOLLECTIVE ;  /* 0x000000000000791b */ /* 0x003fea0003800000 */
.L_x_71252:
        /* <DEDUP_REMOVED lines=137> */
.L_x_71253:
[----:B------:R-:W-:Y:S02]  /*37570*/  HFMA2 R229, -RZ, RZ, 0, 1.1920928955078125e-07 ;  /* 0x00000002ffe57431 */ /* 0x000fe400000001ff */
[----:B------:R-:W-:Y:S01]  /*37580*/  FADD.FTZ R230, R230, R227 ;  /* 0x000000e3e6e67221 */ /* 0x000fe20000010000 */
[----:B------:R-:W-:-:S03]  /*37590*/  IMAD.MOV.U32 R227, RZ, RZ, -0x1 ;  /* 0xffffffffffe37424 */ /* 0x000fc600078e00ff */
[----:B------:R-:W-:-:S07]  /*375a0*/  IMAD.MOV.U32 R232, RZ, RZ, R230 ;  /* 0x000000ffffe87224 */ /* 0x000fce00078e00e6 */
[----:B------:R-:W-:Y:S05]  /*375b0*/  WARPSYNC.COLLECTIVE R227, `(.L_x_71254) ;  /* 0x00000000e3087348 */ /* 0x000fea0003c00000 */
[----:B------:R0:W1:Y:S02]  /*375c0*/  SHFL.BFLY P1, R227, R232, R229, R228 ;  /* 0x0c0000e5e8e37389 */ /* 0x00006400000200e4 */
[----:B01----:R-:W-:Y:S05]  /*375d0*/  ENDCOLLECTIVE ;  /* 0x000000000000791b */ /* 0x003fea0003800000 */
.L_x_71254:
[----:B------:R-:W-:Y:S02]  /*375e0*/  IMAD.MOV.U32 R229, RZ, RZ, 0x4 ;  /* 0x00000004ffe57424 */ /* 0x000fe400078e00ff */
[----:B------:R-:W-:Y:S01]  /*375f0*/  FADD.FTZ R230, R230, R227 ;  /* 0x000000e3e6e67221 */ /* 0x000fe20000010000 */
[----:B------:R-:W-:-:S04]  /*37600*/  MOV R227, 0xffffffff ;  /* 0xffffffff00e37802 */ /* 0x000fc80000000f00 */
[----:B------:R-:W-:-:S07]  /*37610*/  MOV R232, R230 ;  /* 0x000000e600e87202 */ /* 0x000fce0000000f00 */
[----:B------:R-:W-:Y:S05]  /*37620*/  WARPSYNC.COLLECTIVE R227, `(.L_x_71255) ;  /* 0x00000000e3087348 */ /* 0x000fea0003c00000 */
[----:B------:R0:W1:Y:S02]  /*37630*/  SHFL.BFLY P1, R227, R232, R229, R228 ;  /* 0x0c0000e5e8e37389 */ /* 0x00006400000200e4 */
[----:B01----:R-:W-:Y:S05]  /*37640*/  ENDCOLLECTIVE ;  /* 0x000000000000791b */ /* 0x003fea0003800000 */
.L_x_71255:
[----:B------:R-:W-:Y:S02]  /*37650*/  HFMA2 R229, -RZ, RZ, 0, 4.76837158203125e-07 ;  /* 0x00000008ffe57431 */ /* 0x000fe400000001ff */
[----:B------:R-:W-:Y:S01]  /*37660*/  FADD.FTZ R230, R230, R227 ;  /* 0x000000e3e6e67221 */ /* 0x000fe20000010000 */
[----:B------:R-:W-:-:S03]  /*37670*/  IMAD.MOV.U32 R227, RZ, RZ, -0x1 ;  /* 0xffffffffffe37424 */ /* 0x000fc600078e00ff */
[----:B------:R-:W-:-:S07]  /*37680*/  IMAD.MOV.U32 R232, RZ, RZ, R230 ;  /* 0x000000ffffe87224 */ /* 0x000fce00078e00e6 */
[----:B------:R-:W-:Y:S05]  /*37690*/  WARPSYNC.COLLECTIVE R227, `(.L_x_71256) ;  /* 0x00000000e3087348 */ /* 0x000fea0003c00000 */
[----:B------:R0:W1:Y:S02]  /*376a0*/  SHFL.BFLY P1, R227, R232, R229, R228 ;  /* 0x0c0000e5e8e37389 */ /* 0x00006400000200e4 */
[----:B01----:R-:W-:Y:S05]  /*376b0*/  ENDCOLLECTIVE ;  /* 0x000000000000791b */ /* 0x003fea0003800000 */
.L_x_71256:
[----:B------:R-:W-:Y:S02]  /*376c0*/  IMAD.MOV.U32 R229, RZ, RZ, 0x10 ;  /* 0x00000010ffe57424 */ /* 0x000fe400078e00ff */
[----:B------:R-:W-:Y:S01]  /*376d0*/  FADD.FTZ R230, R230, R227 ;  /* 0x000000e3e6e67221 */ /* 0x000fe20000010000 */
[----:B------:R-:W-:-:S04]  /*376e0*/  MOV R227, 0xffffffff ;  /* 0xffffffff00e37802 */ /* 0x000fc80000000f00 */
[----:B------:R-:W-:-:S07]  /*376f0*/  MOV R232, R230 ;  /* 0x000000e600e87202 */ /* 0x000fce0000000f00 */
[----:B------:R-:W-:Y:S05]  /*37700*/  WARPSYNC.COLLECTIVE R227, `(.L_x_71257) ;  /* 0x00000000e3087348 */ /* 0x000fea0003c00000 */
[----:B------:R0:W1:Y:S02]  /*37710*/  SHFL.BFLY P1, R227, R232, R229, R228 ;  /* 0x0c0000e5e8e37389 */ /* 0x00006400000200e4 */
[----:B01----:R-:W-:Y:S05]  /*37720*/  ENDCOLLECTIVE ;  /* 0x000000000000791b */ /* 0x003fea0003800000 */
.L_x_71257:
[----:B------:R-:W-:Y:S05]  /*37730*/  BRA `(.L_x_71258) ;  /* 0xffffffdc00f47947 */ /* 0x000fea000383ffff */
.L_x_71259:
        /* <DEDUP_REMOVED lines=12> */
.L_x_71579:


//--------------------- .nv.global.init           --------------------------
	.section	.nv.global.init,"aw",@progbits
	.align	4
.nv.global.init:
	.type		mrg32k3aM1SubSeq,@object
	.size		mrg32k3aM1SubSeq,(mrg32k3aM2SubSeq - mrg32k3aM1SubSeq)
mrg32k3aM1SubSeq:
        /* <DEDUP_REMOVED lines=126> */
	.type		mrg32k3aM2SubSeq,@object
	.size		mrg32k3aM2SubSeq,(mrg32k3aM1 - mrg32k3aM2SubSeq)
mrg32k3aM2SubSeq:
        /* <DEDUP_REMOVED lines=126> */
	.type		mrg32k3aM1,@object
	.size		mrg32k3aM1,(mrg32k3aM1Seq - mrg32k3aM1)
mrg32k3aM1:
        /* <DEDUP_REMOVED lines=144> */
	.type		mrg32k3aM1Seq,@object
	.size		mrg32k3aM1Seq,(mrg32k3aM2 - mrg32k3aM1Seq)
mrg32k3aM1Seq:
        /* <DEDUP_REMOVED lines=144> */
	.type		mrg32k3aM2,@object
	.size		mrg32k3aM2,(mrg32k3aM2Seq - mrg32k3aM2)
mrg32k3aM2:
        /* <DEDUP_REMOVED lines=144> */
	.type		mrg32k3aM2Seq,@object
	.size		mrg32k3aM2Seq,(precalc_xorwow_matrix - mrg32k3aM2Seq)
mrg32k3aM2Seq:
        /* <DEDUP_REMOVED lines=144> */
	.type		precalc_xorwow_matrix,@object
	.size		precalc_xorwow_matrix,(precalc_xorwow_offset_matrix - precalc_xorwow_matrix)
precalc_xorwow_matrix:
        /* <DEDUP_REMOVED lines=6400> */
	.type		precalc_xorwow_offset_matrix,@object
	.size		precalc_xorwow_offset_matrix,(.L_1 - precalc_xorwow_offset_matrix)
precalc_xorwow_offset_matrix:
        /* <DEDUP_REMOVED lines=6400> */
.L_1:


//--------------------- .nv.shared.reserved.0     --------------------------
	.section	.nv.shared.reserved.0,"aw",@nobits
	.weak		__nv_reservedSMEM_offset_0_alias
	.size		__nv_reservedSMEM_offset_0_alias, 0, 64
	.other		__nv_reservedSMEM_offset_0_alias,@"STO_CUDA_RESERVED_SHARED STV_DEFAULT"
__nv_reservedSMEM_offset_0_alias:
	.zero		0
	.zero		64


//--------------------- .nv.constant0._ZN10layer_norm13ln_fwd_kernelINS_13Kernel_traitsI13__nv_bfloat16S2_S2_S2_fjLj2048ELj1ELj4ELj1ELj16ENS_18Kernel_traits_baseILj2048ES2_S2_S2_S2_fjLj128EEEEELb0ELb0ELb0ELb0EEEvNS_9FwdParamsE --------------------------
	.section	.nv.constant0._ZN10layer_norm13ln_fwd_kernelINS_13Kernel_traitsI13__nv_bfloat16S2_S2_S2_fjLj2048ELj1ELj4ELj1ELj16ENS_18Kernel_traits_baseILj2048ES2_S2_S2_S2_fjLj128EEEEELb0ELb0ELb0ELb0EEEvNS_9FwdParamsE,"a",@progbits
	.sectionflags	@""
	.align	4
.nv.constant0._ZN10layer_norm13ln_fwd_kernelINS_13Kernel_traitsI13__nv_bfloat16S2_S2_S2_fjLj2048ELj1ELj4ELj1ELj16ENS_18Kernel_traits_baseILj2048ES2_S2_S2_S2_fjLj128EEEEELb0ELb0ELb0ELb0EEEvNS_9FwdParamsE:
	.zero		1128


//--------------------- .nv.constant0._ZN10layer_norm13ln_fwd_kernelINS_13Kernel_traitsI13__nv_bfloat16S2_S2_S2_fjLj2048ELj1ELj4ELj1ELj16ENS_18Kernel_traits_baseILj2048ES2_S2_S2_S2_fjLj128EEEEELb0ELb0ELb0ELb1EEEvNS_9FwdParamsE --------------------------
	.section	.nv.constant0._ZN10layer_norm13ln_fwd_kernelINS_13Kernel_traitsI13__nv_bfloat16S2_S2_S2_fjLj2048ELj1ELj4ELj1ELj16ENS_18Kernel_traits_baseILj2048ES2_S2_S2_S2_fjLj128EEEEELb0ELb0ELb0ELb1EEEvNS_9FwdParamsE,"a",@progbits
	.sectionflags	@""
	.align	4
.nv.constant0._ZN10layer_norm13ln_fwd_kernelINS_13Kernel_traitsI13__nv_bfloat16S2_S2_S2_fjLj2048ELj1ELj4ELj1ELj16ENS_18Kernel_traits_baseILj2048ES2_S2_S2_S2_fjLj128EEEEELb0ELb0ELb0ELb1EEEvNS_9FwdParamsE:
	.zero		1128


//--------------------- .nv.constant0._ZN10layer_norm13ln_fwd_kernelINS_13Kernel_traitsI13__nv_bfloat16S2_S2_S2_fjLj2048ELj1ELj4ELj1ELj16ENS_18Kernel_traits_baseILj2048ES2_S2_S2_S2_fjLj128EEEEELb0ELb0ELb1ELb0EEEvNS_9FwdParamsE --------------------------
	.section	.nv.constant0._ZN10layer_norm13ln_fwd_kernelINS_13Kernel_traitsI13__nv_bfloat16S2_S2_S2_fjLj2048ELj1ELj4ELj1ELj16ENS_18Kernel_traits_baseILj2048ES2_S2_S2_S2_fjLj128EEEEELb0ELb0ELb1ELb0EEEvNS_9FwdParamsE,"a",@progbits
	.sectionflags	@""
	.align	4
.nv.constant0._ZN10layer_norm13ln_fwd_kernelINS_13Kernel_traitsI13__nv_bfloat16S2_S2_S2_fjLj2048ELj1ELj4ELj1ELj16ENS_18Kernel_traits_baseILj2048ES2_S2_S2_S2_fjLj128EEEEELb0ELb0ELb1ELb0EEEvNS_9FwdParamsE:
	.zero		1128


//--------------------- .nv.constant0._ZN10layer_norm13ln_fwd_kernelINS_13Kernel_traitsI13__nv_bfloat16S2_S2_S2_fjLj2048ELj1ELj4ELj1ELj16ENS_18Kernel_traits_baseILj2048ES2_S2_S2_S2_fjLj128EEEEELb0ELb0ELb1ELb1EEEvNS_9FwdParamsE --------------------------
	.section	.nv.constant0._ZN10layer_norm13ln_fwd_kernelINS_13Kernel_traitsI13__nv_bfloat16S2_S2_S2_fjLj2048ELj1ELj4ELj1ELj16ENS_18Kernel_traits_baseILj2048ES2_S2_S2_S2_fjLj128EEEEELb0ELb0ELb1ELb1EEEvNS_9FwdParamsE,"a",@progbits
	.sectionflags	@""
	.align	4
.nv.constant0._ZN10layer_norm13ln_fwd_kernelINS_13Kernel_traitsI13__nv_bfloat16S2_S2_S2_fjLj2048ELj1ELj4ELj1ELj16ENS_18Kernel_traits_baseILj2048ES2_S2_S2_S2_fjLj128EEEEELb0ELb0ELb1ELb1EEEvNS_9FwdParamsE:
	.zero		1128


//--------------------- .nv.constant0._ZN10layer_norm13ln_fwd_kernelINS_13Kernel_traitsI13__nv_bfloat16S2_S2_S2_fjLj2048ELj1ELj4ELj1ELj16ENS_18Kernel_traits_baseILj2048ES2_S2_S2_S2_fjLj128EEEEELb0ELb1ELb0ELb0EEEvNS_9FwdParamsE --------------------------
	.section	.nv.constant0._ZN10layer_norm13ln_fwd_kernelINS_13Kernel_traitsI13__nv_bfloat16S2_S2_S2_fjLj2048ELj1ELj4ELj1ELj16ENS_18Kernel_traits_baseILj2048ES2_S2_S2_S2_fjLj128EEEEELb0ELb1ELb0ELb0EEEvNS_9FwdParamsE,"a",@progbits
	.sectionflags	@""
	.align	4
.nv.constant0._ZN10layer_norm13ln_fwd_kernelINS_13Kernel_traitsI13__nv_bfloat16S2_S2_S2_fjLj2048ELj1ELj4ELj1ELj16ENS_18Kernel_traits_baseILj2048ES2_S2_S2_S2_fjLj128EEEEELb0ELb1ELb0ELb0EEEvNS_9FwdParamsE:
	.zero		1128


//--------------------- .nv.constant0._ZN10layer_norm13ln_fwd_kernelINS_13Kernel_traitsI13__nv_bfloat16S2_S2_S2_fjLj2048ELj1ELj4ELj1ELj16ENS_18Kernel_traits_baseILj2048ES2_S2_S2_S2_fjLj128EEEEELb0ELb1ELb0ELb1EEEvNS_9FwdParamsE --------------------------
	.section	.nv.constant0._ZN10layer_norm13ln_fwd_kernelINS_13Kernel_traitsI13__nv_bfloat16S2_S2_S2_fjLj2048ELj1ELj4ELj1ELj16ENS_18Kernel_traits_baseILj2048ES2_S2_S2_S2_fjLj128EEEEELb0ELb1ELb0ELb1EEEvNS_9FwdParamsE,"a",@progbits
	.sectionflags	@""
	.align	4
.nv.constant0._ZN10layer_norm13ln_fwd_kernelINS_13Kernel_traitsI13__nv_bfloat16S2_S2_S2_fjLj2048ELj1ELj4ELj1ELj16ENS_18Kernel_traits_baseILj2048ES2_S2_S2_S2_fjLj128EEEEELb0ELb1ELb0ELb1EEEvNS_9FwdParamsE:
	.zero		1128


//--------------------- .nv.constant0._ZN10layer_norm13ln_fwd_kernelINS_13Kernel_traitsI13__nv_bfloat16S2_S2_S2_fjLj2048ELj1ELj4ELj1ELj16ENS_18Kernel_traits_baseILj2048ES2_S2_S2_S2_fjLj128EEEEELb0ELb1ELb1ELb0EEEvNS_9FwdParamsE --------------------------
	.section	.nv.constant0._ZN10layer_norm13ln_fwd_kernelINS_13Kernel_traitsI13__nv_bfloat16S2_S2_S2_fjLj2048ELj1ELj4ELj1ELj16ENS_18Kernel_traits_baseILj2048ES2_S2_S2_S2_fjLj128EEEEELb0ELb1ELb1ELb0EEEvNS_9FwdParamsE,"a",@progbits
	.sectionflags	@""
	.align	4
.nv.constant0._ZN10layer_norm13ln_fwd_kernelINS_13Kernel_traitsI13__nv_bfloat16S2_S2_S2_fjLj2048ELj1ELj4ELj1ELj16ENS_18Kernel_traits_baseILj2048ES2_S2_S2_S2_fjLj128EEEEELb0ELb1ELb1ELb0EEEvNS_9FwdParamsE:
	.zero		1128


//--------------------- .nv.constant0._ZN10layer_norm13ln_fwd_kernelINS_13Kernel_traitsI13__nv_bfloat16S2_S2_S2_fjLj2048ELj1ELj4ELj1ELj16ENS_18Kernel_traits_baseILj2048ES2_S2_S2_S2_fjLj128EEEEELb0ELb1ELb1ELb1EEEvNS_9FwdParamsE --------------------------
	.section	.nv.constant0._ZN10layer_norm13ln_fwd_kernelINS_13Kernel_traitsI13__nv_bfloat16S2_S2_S2_fjLj2048ELj1ELj4ELj1ELj16ENS_18Kernel_traits_baseILj2048ES2_S2_S2_S2_fjLj128EEEEELb0ELb1ELb1ELb1EEEvNS_9FwdParamsE,"a",@progbits
	.sectionflags	@""
	.align	4
.nv.constant0._ZN10layer_norm13ln_fwd_kernelINS_13Kernel_traitsI13__nv_bfloat16S2_S2_S2_fjLj2048ELj1ELj4ELj1ELj16ENS_18Kernel_traits_baseILj2048ES2_S2_S2_S2_fjLj128EEEEELb0ELb1ELb1ELb1EEEvNS_9FwdParamsE:
	.zero		1128


//--------------------- .nv.constant0._ZN10layer_norm13ln_fwd_kernelINS_13Kernel_traitsI13__nv_bfloat16S2_S2_S2_fjLj2048ELj1ELj4ELj1ELj16ENS_18Kernel_traits_baseILj2048ES2_S2_S2_S2_fjLj128EEEEELb1ELb0ELb0ELb0EEEvNS_9FwdParamsE --------------------------
	.section	.nv.constant0._ZN10layer_norm13ln_fwd_kernelINS_13Kernel_traitsI13__nv_bfloat16S2_S2_S2_fjLj2048ELj1ELj4ELj1ELj16ENS_18Kernel_traits_baseILj2048ES2_S2_S2_S2_fjLj128EEEEELb1ELb0ELb0ELb0EEEvNS_9FwdParamsE,"a",@progbits
	.sectionflags	@""
	.align	4
.nv.constant0._ZN10layer_norm13ln_fwd_kernelINS_13Kernel_traitsI13__nv_bfloat16S2_S2_S2_fjLj2048ELj1ELj4ELj1ELj16ENS_18Kernel_traits_baseILj2048ES2_S2_S2_S2_fjLj128EEEEELb1ELb0ELb0ELb0EEEvNS_9FwdParamsE:
	.zero		1128


//--------------------- .nv.constant0._ZN10layer_norm13ln_fwd_kernelINS_13Kernel_traitsI13__nv_bfloat16S2_S2_S2_fjLj2048ELj1ELj4ELj1ELj16ENS_18Kernel_traits_baseILj2048ES2_S2_S2_S2_fjLj128EEEEELb1ELb0ELb0ELb1EEEvNS_9FwdParamsE --------------------------
	.section	.nv.constant0._ZN10layer_norm13ln_fwd_kernelINS_13Kernel_traitsI13__nv_bfloat16S2_S2_S2_fjLj2048ELj1ELj4ELj1ELj16ENS_18Kernel_traits_baseILj2048ES2_S2_S2_S2_fjLj128EEEEELb1ELb0ELb0ELb1EEEvNS_9FwdParamsE,"a",@progbits
	.sectionflags	@""
	.align	4
.nv.constant0._ZN10layer_norm13ln_fwd_kernelINS_13Kernel_traitsI13__nv_bfloat16S2_S2_S2_fjLj2048ELj1ELj4ELj1ELj16ENS_18Kernel_traits_baseILj2048ES2_S2_S2_S2_fjLj128EEEEELb1ELb0ELb0ELb1EEEvNS_9FwdParamsE:
	.zero		1128


//--------------------- .nv.constant0._ZN10layer_norm13ln_fwd_kernelINS_13Kernel_traitsI13__nv_bfloat16S2_S2_S2_fjLj2048ELj1ELj4ELj1ELj16ENS_18Kernel_traits_baseILj2048ES2_S2_S2_S2_fjLj128EEEEELb1ELb0ELb1ELb0EEEvNS_9FwdParamsE --------------------------
	.section	.nv.constant0._ZN10layer_norm13ln_fwd_kernelINS_13Kernel_traitsI13__nv_bfloat16S2_S2_S2_fjLj2048ELj1ELj4ELj1ELj16ENS_18Kernel_traits_baseILj2048ES2_S2_S2_S2_fjLj128EEEEELb1ELb0ELb1ELb0EEEvNS_9FwdParamsE,"a",@progbits
	.sectionflags	@""
	.align	4
.nv.constant0._ZN10layer_norm13ln_fwd_kernelINS_13Kernel_traitsI13__nv_bfloat16S2_S2_S2_fjLj2048ELj1ELj4ELj1ELj16ENS_18Kernel_traits_baseILj2048ES2_S2_S2_S2_fjLj128EEEEELb1ELb0ELb1ELb0EEEvNS_9FwdParamsE:
	.zero		1128


//--------------------- .nv.constant0._ZN10layer_norm13ln_fwd_kernelINS_13Kernel_traitsI13__nv_bfloat16S2_S2_S2_fjLj2048ELj1ELj4ELj1ELj16ENS_18Kernel_traits_baseILj2048ES2_S2_S2_S2_fjLj128EEEEELb1ELb0ELb1ELb1EEEvNS_9FwdParamsE --------------------------
	.section	.nv.constant0._ZN10layer_norm13ln_fwd_kernelINS_13Kernel_traitsI13__nv_bfloat16S2_S2_S2_fjLj2048ELj1ELj4ELj1ELj16ENS_18Kernel_traits_baseILj2048ES2_S2_S2_S2_fjLj128EEEEELb1ELb0ELb1ELb1EEEvNS_9FwdParamsE,"a",@progbits
	.sectionflags	@""
	.align	4
.nv.constant0._ZN10layer_norm13ln_fwd_kernelINS_13Kernel_traitsI13__nv_bfloat16S2_S2_S2_fjLj2048ELj1ELj4ELj1ELj16ENS_18Kernel_traits_baseILj2048ES2_S2_S2_S2_fjLj128EEEEELb1ELb0ELb1ELb1EEEvNS_9FwdParamsE:
	.zero		1128


//--------------------- .nv.constant0._ZN10layer_norm13ln_fwd_kernelINS_13Kernel_traitsI13__nv_bfloat16S2_S2_S2_fjLj2048ELj1ELj4ELj1ELj16ENS_18Kernel_traits_baseILj2048ES2_S2_S2_S2_fjLj128EEEEELb1ELb1ELb0ELb0EEEvNS_9FwdParamsE --------------------------
	.section	.nv.constant0._ZN10layer_norm13ln_fwd_kernelINS_13Kernel_traitsI13__nv_bfloat16S2_S2_S2_fjLj2048ELj1ELj4ELj1ELj16ENS_18Kernel_traits_baseILj2048ES2_S2_S2_S2_fjLj128EEEEELb1ELb1ELb0ELb0EEEvNS_9FwdParamsE,"a",@progbits
	.sectionflags	@""
	.align	4
.nv.constant0._ZN10layer_norm13ln_fwd_kernelINS_13Kernel_traitsI13__nv_bfloat16S2_S2_S2_fjLj2048ELj1ELj4ELj1ELj16ENS_18Kernel_traits_baseILj2048ES2_S2_S2_S2_fjLj128EEEEELb1ELb1ELb0ELb0EEEvNS_9FwdParamsE:
	.zero		1128


//--------------------- .nv.constant0._ZN10layer_norm13ln_fwd_kernelINS_13Kernel_traitsI13__nv_bfloat16S2_S2_S2_fjLj2048ELj1ELj4ELj1ELj16ENS_18Kernel_traits_baseILj2048ES2_S2_S2_S2_fjLj128EEEEELb1ELb1ELb0ELb1EEEvNS_9FwdParamsE --------------------------
	.section	.nv.constant0._ZN10layer_norm13ln_fwd_kernelINS_13Kernel_traitsI13__nv_bfloat16S2_S2_S2_fjLj2048ELj1ELj4ELj1ELj16ENS_18Kernel_traits_baseILj2048ES2_S2_S2_S2_fjLj128EEEEELb1ELb1ELb0ELb1EEEvNS_9FwdParamsE,"a",@progbits
	.sectionflags	@""
	.align	4
.nv.constant0._ZN10layer_norm13ln_fwd_kernelINS_13Kernel_traitsI13__nv_bfloat16S2_S2_S2_fjLj2048ELj1ELj4ELj1ELj16ENS_18Kernel_traits_baseILj2048ES2_S2_S2_S2_fjLj128EEEEELb1ELb1ELb0ELb1EEEvNS_9FwdParamsE:
	.zero		1128


//--------------------- .nv.constant0._ZN10layer_norm13ln_fwd_kernelINS_13Kernel_traitsI13__nv_bfloat16S2_S2_S2_fjLj2048ELj1ELj4ELj1ELj16ENS_18Kernel_traits_baseILj2048ES2_S2_S2_S2_fjLj128EEEEELb1ELb1ELb1ELb0EEEvNS_9FwdParamsE --------------------------
	.section	.nv.constant0._ZN10layer_norm13ln_fwd_kernelINS_13Kernel_traitsI13__nv_bfloat16S2_S2_S2_fjLj2048ELj1ELj4ELj1ELj16ENS_18Kernel_traits_baseILj2048ES2_S2_S2_S2_fjLj128EEEEELb1ELb1ELb1ELb0EEEvNS_9FwdParamsE,"a",@progbits
	.sectionflags	@""
	.align	4
.nv.constant0._ZN10layer_norm13ln_fwd_kernelINS_13Kernel_traitsI13__nv_bfloat16S2_S2_S2_fjLj2048ELj1ELj4ELj1ELj16ENS_18Kernel_traits_baseILj2048ES2_S2_S2_S2_fjLj128EEEEELb1ELb1ELb1ELb0EEEvNS_9FwdParamsE:
	.zero		1128


//--------------------- .nv.constant0._ZN10layer_norm13ln_fwd_kernelINS_13Kernel_traitsI13__nv_bfloat16S2_S2_S2_fjLj2048ELj1ELj4ELj1ELj16ENS_18Kernel_traits_baseILj2048ES2_S2_S2_S2_fjLj128EEEEELb1ELb1ELb1ELb1EEEvNS_9FwdParamsE --------------------------
	.section	.nv.constant0._ZN10layer_norm13ln_fwd_kernelINS_13Kernel_traitsI13__nv_bfloat16S2_S2_S2_fjLj2048ELj1ELj4ELj1ELj16ENS_18Kernel_traits_baseILj2048ES2_S2_S2_S2_fjLj128EEEEELb1ELb1ELb1ELb1EEEvNS_9FwdParamsE,"a",@progbits
	.sectionflags	@""
	.align	4
.nv.constant0._ZN10layer_norm13ln_fwd_kernelINS_13Kernel_traitsI13__nv_bfloat16S2_S2_S2_fjLj2048ELj1ELj4ELj1ELj16ENS_18Kernel_traits_baseILj2048ES2_S2_S2_S2_fjLj128EEEEELb1ELb1ELb1ELb1EEEvNS_9FwdParamsE:
	.zero		1128


//--------------------- .nv.constant0._ZN10layer_norm13ln_fwd_kernelINS_13Kernel_traitsI6__halfS2_S2_S2_fjLj2048ELj1ELj4ELj1ELj16ENS_18Kernel_traits_baseILj2048ES2_S2_S2_S2_fjLj128EEEEELb0ELb0ELb0ELb0EEEvNS_9FwdParamsE --------------------------
	.section	.nv.constant0._ZN10layer_norm13ln_fwd_kernelINS_13Kernel_traitsI6__halfS2_S2_S2_fjLj2048ELj1ELj4ELj1ELj16ENS_18Kernel_traits_baseILj2048ES2_S2_S2_S2_fjLj128EEEEELb0ELb0ELb0ELb0EEEvNS_9FwdParamsE,"a",@progbits
	.sectionflags	@""
	.align	4
.nv.constant0._ZN10layer_norm13ln_fwd_kernelINS_13Kernel_traitsI6__halfS2_S2_S2_fjLj2048ELj1ELj4ELj1ELj16ENS_18Kernel_traits_baseILj2048ES2_S2_S2_S2_fjLj128EEEEELb0ELb0ELb0ELb0EEEvNS_9FwdParamsE:
	.zero		1128


//--------------------- .nv.constant0._ZN10layer_norm13ln_fwd_kernelINS_13Kernel_traitsI6__halfS2_S2_S2_fjLj2048ELj1ELj4ELj1ELj16ENS_18Kernel_traits_baseILj2048ES2_S2_S2_S2_fjLj128EEEEELb0ELb0ELb0ELb1EEEvNS_9FwdParamsE --------------------------
	.section	.nv.constant0._ZN10layer_norm13ln_fwd_kernelINS_13Kernel_traitsI6__halfS2_S2_S2_fjLj2048ELj1ELj4ELj1ELj16ENS_18Kernel_traits_baseILj2048ES2_S2_S2_S2_fjLj128EEEEELb0ELb0ELb0ELb1EEEvNS_9FwdParamsE,"a",@progbits
	.sectionflags	@""
	.align	4
.nv.constant0._ZN10layer_norm13ln_fwd_kernelINS_13Kernel_traitsI6__halfS2_S2_S2_fjLj2048ELj1ELj4ELj1ELj16ENS_18Kernel_traits_baseILj2048ES2_S2_S2_S2_fjLj128EEEEELb0ELb0ELb0ELb1EEEvNS_9FwdParamsE:
	.zero		1128


//--------------------- .nv.constant0._ZN10layer_norm13ln_fwd_kernelINS_13Kernel_traitsI6__halfS2_S2_S2_fjLj2048ELj1ELj4ELj1ELj16ENS_18Kernel_traits_baseILj2048ES2_S2_S2_S2_fjLj128EEEEELb0ELb0ELb1ELb0EEEvNS_9FwdParamsE --------------------------
	.section	.nv.constant0._ZN10layer_norm13ln_fwd_kernelINS_13Kernel_traitsI6__halfS2_S2_S2_fjLj2048ELj1ELj4ELj1ELj16ENS_18Kernel_traits_baseILj2048ES2_S2_S2_S2_fjLj128EEEEELb0ELb0ELb1ELb0EEEvNS_9FwdParamsE,"a",@progbits
	.sectionflags	@""
	.align	4
.nv.constant0._ZN10layer_norm13ln_fwd_kernelINS_13Kernel_traitsI6__halfS2_S2_S2_fjLj2048ELj1ELj4ELj1ELj16ENS_18Kernel_traits_baseILj2048ES2_S2_S2_S2_fjLj128EEEEELb0ELb0ELb1ELb0EEEvNS_9FwdParamsE:
	.zero		1128


//--------------------- .nv.constant0._ZN10layer_norm13ln_fwd_kernelINS_13Kernel_traitsI6__halfS2_S2_S2_fjLj2048ELj1ELj4ELj1ELj16ENS_18Kernel_traits_baseILj2048ES2_S2_S2_S2_fjLj128EEEEELb0ELb0ELb1ELb1EEEvNS_9FwdParamsE --------------------------
	.section	.nv.constant0._ZN10layer_norm13ln_fwd_kernelINS_13Kernel_traitsI6__halfS2_S2_S2_fjLj2048ELj1ELj4ELj1ELj16ENS_18Kernel_traits_baseILj2048ES2_S2_S2_S2_fjLj128EEEEELb0ELb0ELb1ELb1EEEvNS_9FwdParamsE,"a",@progbits
	.sectionflags	@""
	.align	4
.nv.constant0._ZN10layer_norm13ln_fwd_kernelINS_13Kernel_traitsI6__halfS2_S2_S2_fjLj2048ELj1ELj4ELj1ELj16ENS_18Kernel_traits_baseILj2048ES2_S2_S2_S2_fjLj128EEEEELb0ELb0ELb1ELb1EEEvNS_9FwdParamsE:
	.zero		1128


//--------------------- .nv.constant0._ZN10layer_norm13ln_fwd_kernelINS_13Kernel_traitsI6__halfS2_S2_S2_fjLj2048ELj1ELj4ELj1ELj16ENS_18Kernel_traits_baseILj2048ES2_S2_S2_S2_fjLj128EEEEELb0ELb1ELb0ELb0EEEvNS_9FwdParamsE --------------------------
	.section	.nv.constant0._ZN10layer_norm13ln_fwd_kernelINS_13Kernel_traitsI6__halfS2_S2_S2_fjLj2048ELj1ELj4ELj1ELj16ENS_18Kernel_traits_baseILj2048ES2_S2_S2_S2_fjLj128EEEEELb0ELb1ELb0ELb0EEEvNS_9FwdParamsE,"a",@progbits
	.sectionflags	@""
	.align	4
.nv.constant0._ZN10layer_norm13ln_fwd_kernelINS_13Kernel_traitsI6__halfS2_S2_S2_fjLj2048ELj1ELj4ELj1ELj16ENS_18Kernel_traits_baseILj2048ES2_S2_S2_S2_fjLj128EEEEELb0ELb1ELb0ELb0EEEvNS_9FwdParamsE:
	.zero		1128


//--------------------- .nv.constant0._ZN10layer_norm13ln_fwd_kernelINS_13Kernel_traitsI6__halfS2_S2_S2_fjLj2048ELj1ELj4ELj1ELj16ENS_18Kernel_traits_baseILj2048ES2_S2_S2_S2_fjLj128EEEEELb0ELb1ELb0ELb1EEEvNS_9FwdParamsE --------------------------
	.section	.nv.constant0._ZN10layer_norm13ln_fwd_kernelINS_13Kernel_traitsI6__halfS2_S2_S2_fjLj2048ELj1ELj4ELj1ELj16ENS_18Kernel_traits_baseILj2048ES2_S2_S2_S2_fjLj128EEEEELb0ELb1ELb0ELb1EEEvNS_9FwdParamsE,"a",@progbits
	.sectionflags	@""
	.align	4
.nv.constant0._ZN10layer_norm13ln_fwd_kernelINS_13Kernel_traitsI6__halfS2_S2_S2_fjLj2048ELj1ELj4ELj1ELj16ENS_18Kernel_traits_baseILj2048ES2_S2_S2_S2_fjLj128EEEEELb0ELb1ELb0ELb1EEEvNS_9FwdParamsE:
	.zero		1128


//--------------------- .nv.constant0._ZN10layer_norm13ln_fwd_kernelINS_13Kernel_traitsI6__halfS2_S2_S2_fjLj2048ELj1ELj4ELj1ELj16ENS_18Kernel_traits_baseILj2048ES2_S2_S2_S2_fjLj128EEEEELb0ELb1ELb1ELb0EEEvNS_9FwdParamsE --------------------------
	.section	.nv.constant0._ZN10layer_norm13ln_fwd_kernelINS_13Kernel_traitsI6__halfS2_S2_S2_fjLj2048ELj1ELj4ELj1ELj16ENS_18Kernel_traits_baseILj2048ES2_S2_S2_S2_fjLj128EEEEELb0ELb1ELb1ELb0EEEvNS_9FwdParamsE,"a",@progbits
	.sectionflags	@""
	.align	4
.nv.constant0._ZN10layer_norm13ln_fwd_kernelINS_13Kernel_traitsI6__halfS2_S2_S2_fjLj2048ELj1ELj4ELj1ELj16ENS_18Kernel_traits_baseILj2048ES2_S2_S2_S2_fjLj128EEEEELb0ELb1ELb1ELb0EEEvNS_9FwdParamsE:
	.zero		1128


//--------------------- .nv.constant0._ZN10layer_norm13ln_fwd_kernelINS_13Kernel_traitsI6__halfS2_S2_S2_fjLj2048ELj1ELj4ELj1ELj16ENS_18Kernel_traits_baseILj2048ES2_S2_S2_S2_fjLj128EEEEELb0ELb1ELb1ELb1EEEvNS_9FwdParamsE --------------------------
	.section	.nv.constant0._ZN10layer_norm13ln_fwd_kernelINS_13Kernel_traitsI6__halfS2_S2_S2_fjLj2048ELj1ELj4ELj1ELj16ENS_18Kernel_traits_baseILj2048ES2_S2_S2_S2_fjLj128EEEEELb0ELb1ELb1ELb1EEEvNS_9FwdParamsE,"a",@progbits
	.sectionflags	@""
	.align	4
.nv.constant0._ZN10layer_norm13ln_fwd_kernelINS_13Kernel_traitsI6__halfS2_S2_S2_fjLj2048ELj1ELj4ELj1ELj16ENS_18Kernel_traits_baseILj2048ES2_S2_S2_S2_fjLj128EEEEELb0ELb1ELb1ELb1EEEvNS_9FwdParamsE:
	.zero		1128


//--------------------- .nv.constant0._ZN10layer_norm13ln_fwd_kernelINS_13Kernel_traitsI6__halfS2_S2_S2_fjLj2048ELj1ELj4ELj1ELj16ENS_18Kernel_traits_baseILj2048ES2_S2_S2_S2_fjLj128EEEEELb1ELb0ELb0ELb0EEEvNS_9FwdParamsE --------------------------
	.section	.nv.constant0._ZN10layer_norm13ln_fwd_kernelINS_13Kernel_traitsI6__halfS2_S2_S2_fjLj2048ELj1ELj4ELj1ELj16ENS_18Kernel_traits_baseILj2048ES2_S2_S2_S2_fjLj128EEEEELb1ELb0ELb0ELb0EEEvNS_9FwdParamsE,"a",@progbits
	.sectionflags	@""
	.align	4
.nv.constant0._ZN10layer_norm13ln_fwd_kernelINS_13Kernel_traitsI6__halfS2_S2_S2_fjLj2048ELj1ELj4ELj1ELj16ENS_18Kernel_traits_baseILj2048ES2_S2_S2_S2_fjLj128EEEEELb1ELb0ELb0ELb0EEEvNS_9FwdParamsE:
	.zero		1128


//--------------------- .nv.constant0._ZN10layer_norm13ln_fwd_kernelINS_13Kernel_traitsI6__halfS2_S2_S2_fjLj2048ELj1ELj4ELj1ELj16ENS_18Kernel_traits_baseILj2048ES2_S2_S2_S2_fjLj128EEEEELb1ELb0ELb0ELb1EEEvNS_9FwdParamsE --------------------------
	.section	.nv.constant0._ZN10layer_norm13ln_fwd_kernelINS_13Kernel_traitsI6__halfS2_S2_S2_fjLj2048ELj1ELj4ELj1ELj16ENS_18Kernel_traits_baseILj2048ES2_S2_S2_S2_fjLj128EEEEELb1ELb0ELb0ELb1EEEvNS_9FwdParamsE,"a",@progbits
	.sectionflags	@""
	.align	4
.nv.constant0._ZN10layer_norm13ln_fwd_kernelINS_13Kernel_traitsI6__halfS2_S2_S2_fjLj2048ELj1ELj4ELj1ELj16ENS_18Kernel_traits_baseILj2048ES2_S2_S2_S2_fjLj128EEEEELb1ELb0ELb0ELb1EEEvNS_9FwdParamsE:
	.zero		1128


//--------------------- .nv.constant0._ZN10layer_norm13ln_fwd_kernelINS_13Kernel_traitsI6__halfS2_S2_S2_fjLj2048ELj1ELj4ELj1ELj16ENS_18Kernel_traits_baseILj2048ES2_S2_S2_S2_fjLj128EEEEELb1ELb0ELb1ELb0EEEvNS_9FwdParamsE --------------------------
	.section	.nv.constant0._ZN10layer_norm13ln_fwd_kernelINS_13Kernel_traitsI6__halfS2_S2_S2_fjLj2048ELj1ELj4ELj1ELj16ENS_18Kernel_traits_baseILj2048ES2_S2_S2_S2_fjLj128EEEEELb1ELb0ELb1ELb0EEEvNS_9FwdParamsE,"a",@progbits
	.sectionflags	@""
	.align	4
.nv.constant0._ZN10layer_norm13ln_fwd_kernelINS_13Kernel_traitsI6__halfS2_S2_S2_fjLj2048ELj1ELj4ELj1ELj16ENS_18Kernel_traits_baseILj2048ES2_S2_S2_S2_fjLj128EEEEELb1ELb0ELb1ELb0EEEvNS_9FwdParamsE:
	.zero		1128


//--------------------- .nv.constant0._ZN10layer_norm13ln_fwd_kernelINS_13Kernel_traitsI6__halfS2_S2_S2_fjLj2048ELj1ELj4ELj1ELj16ENS_18Kernel_traits_baseILj2048ES2_S2_S2_S2_fjLj128EEEEELb1ELb0ELb1ELb1EEEvNS_9FwdParamsE --------------------------
	.section	.nv.constant0._ZN10layer_norm13ln_fwd_kernelINS_13Kernel_traitsI6__halfS2_S2_S2_fjLj2048ELj1ELj4ELj1ELj16ENS_18Kernel_traits_baseILj2048ES2_S2_S2_S2_fjLj128EEEEELb1ELb0ELb1ELb1EEEvNS_9FwdParamsE,"a",@progbits
	.sectionflags	@""
	.align	4
.nv.constant0._ZN10layer_norm13ln_fwd_kernelINS_13Kernel_traitsI6__halfS2_S2_S2_fjLj2048ELj1ELj4ELj1ELj16ENS_18Kernel_traits_baseILj2048ES2_S2_S2_S2_fjLj128EEEEELb1ELb0ELb1ELb1EEEvNS_9FwdParamsE:
	.zero		1128


//--------------------- .nv.constant0._ZN10layer_norm13ln_fwd_kernelINS_13Kernel_traitsI6__halfS2_S2_S2_fjLj2048ELj1ELj4ELj1ELj16ENS_18Kernel_traits_baseILj2048ES2_S2_S2_S2_fjLj128EEEEELb1ELb1ELb0ELb0EEEvNS_9FwdParamsE --------------------------
	.section	.nv.constant0._ZN10layer_norm13ln_fwd_kernelINS_13Kernel_traitsI6__halfS2_S2_S2_fjLj2048ELj1ELj4ELj1ELj16ENS_18Kernel_traits_baseILj2048ES2_S2_S2_S2_fjLj128EEEEELb1ELb1ELb0ELb0EEEvNS_9FwdParamsE,"a",@progbits
	.sectionflags	@""
	.align	4
.nv.constant0._ZN10layer_norm13ln_fwd_kernelINS_13Kernel_traitsI6__halfS2_S2_S2_fjLj2048ELj1ELj4ELj1ELj16ENS_18Kernel_traits_baseILj2048ES2_S2_S2_S2_fjLj128EEEEELb1ELb1ELb0ELb0EEEvNS_9FwdParamsE:
	.zero		1128


//--------------------- .nv.constant0._ZN10layer_norm13ln_fwd_kernelINS_13Kernel_traitsI6__halfS2_S2_S2_fjLj2048ELj1ELj4ELj1ELj16ENS_18Kernel_traits_baseILj2048ES2_S2_S2_S2_fjLj128EEEEELb1ELb1ELb0ELb1EEEvNS_9FwdParamsE --------------------------
	.section	.nv.constant0._ZN10layer_norm13ln_fwd_kernelINS_13Kernel_traitsI6__halfS2_S2_S2_fjLj2048ELj1ELj4ELj1ELj16ENS_18Kernel_traits_baseILj2048ES2_S2_S2_S2_fjLj128EEEEELb1ELb1ELb0ELb1EEEvNS_9FwdParamsE,"a",@progbits
	.sectionflags	@""
	.align	4
.nv.constant0._ZN10layer_norm13ln_fwd_kernelINS_13Kernel_traitsI6__halfS2_S2_S2_fjLj2048ELj1ELj4ELj1ELj16ENS_18Kernel_traits_baseILj2048ES2_S2_S2_S2_fjLj128EEEEELb1ELb1ELb0ELb1EEEvNS_9FwdParamsE:
	.zero		1128


//--------------------- .nv.constant0._ZN10layer_norm13ln_fwd_kernelINS_13Kernel_traitsI6__halfS2_S2_S2_fjLj2048ELj1ELj4ELj1ELj16ENS_18Kernel_traits_baseILj2048ES2_S2_S2_S2_fjLj128EEEEELb1ELb1ELb1ELb0EEEvNS_9FwdParamsE --------------------------
	.section	.nv.constant0._ZN10layer_norm13ln_fwd_kernelINS_13Kernel_traitsI6__halfS2_S2_S2_fjLj2048ELj1ELj4ELj1ELj16ENS_18Kernel_traits_baseILj2048ES2_S2_S2_S2_fjLj128EEEEELb1ELb1ELb1ELb0EEEvNS_9FwdParamsE,"a",@progbits
	.sectionflags	@""
	.align	4
.nv.constant0._ZN10layer_norm13ln_fwd_kernelINS_13Kernel_traitsI6__halfS2_S2_S2_fjLj2048ELj1ELj4ELj1ELj16ENS_18Kernel_traits_baseILj2048ES2_S2_S2_S2_fjLj128EEEEELb1ELb1ELb1ELb0EEEvNS_9FwdParamsE:
	.zero		1128


//--------------------- .nv.constant0._ZN10layer_norm13ln_fwd_kernelINS_13Kernel_traitsI6__halfS2_S2_S2_fjLj2048ELj1ELj4ELj1ELj16ENS_18Kernel_traits_baseILj2048ES2_S2_S2_S2_fjLj128EEEEELb1ELb1ELb1ELb1EEEvNS_9FwdParamsE --------------------------
	.section	.nv.constant0._ZN10layer_norm13ln_fwd_kernelINS_13Kernel_traitsI6__halfS2_S2_S2_fjLj2048ELj1ELj4ELj1ELj16ENS_18Kernel_traits_baseILj2048ES2_S2_S2_S2_fjLj128EEEEELb1ELb1ELb1ELb1EEEvNS_9FwdParamsE,"a",@progbits
	.sectionflags	@""
	.align	4
.nv.constant0._ZN10layer_norm13ln_fwd_kernelINS_13Kernel_traitsI6__halfS2_S2_S2_fjLj2048ELj1ELj4ELj1ELj16ENS_18Kernel_traits_baseILj2048ES2_S2_S2_S2_fjLj128EEEEELb1ELb1ELb1ELb1EEEvNS_9FwdParamsE:
	.zero		1128


//--------------------- .nv.constant0._ZN10layer_norm13ln_fwd_kernelINS_13Kernel_traitsIf13__nv_bfloat16S2_S2_fjLj2048ELj1ELj4ELj1ELj16ENS_18Kernel_traits_baseILj2048EfS2_S2_S2_fjLj128EEEEELb0ELb0ELb0ELb0EEEvNS_9FwdParamsE --------------------------
	.section	.nv.constant0._ZN10layer_norm13ln_fwd_kernelINS_13Kernel_traitsIf13__nv_bfloat16S2_S2_fjLj2048ELj1ELj4ELj1ELj16ENS_18Kernel_traits_baseILj2048EfS2_S2_S2_fjLj128EEEEELb0ELb0ELb0ELb0EEEvNS_9FwdParamsE,"a",@progbits
	.sectionflags	@""
	.align	4
.nv.constant0._ZN10layer_norm13ln_fwd_kernelINS_13Kernel_traitsIf13__nv_bfloat16S2_S2_fjLj2048ELj1ELj4ELj1ELj16ENS_18Kernel_traits_baseILj2048EfS2_S2_S2_fjLj128EEEEELb0ELb0ELb0ELb0EEEvNS_9FwdParamsE:
	.zero		1128


//--------------------- .nv.constant0._ZN10layer_norm13ln_fwd_kernelINS_13Kernel_traitsIf13__nv_bfloat16S2_S2_fjLj2048ELj1ELj4ELj1ELj16ENS_18Kernel_traits_baseILj2048EfS2_S2_S2_fjLj128EEEEELb0ELb0ELb0ELb1EEEvNS_9FwdParamsE --------------------------
	.section	.nv.constant0._ZN10layer_norm13ln_fwd_kernelINS_13Kernel_traitsIf13__nv_bfloat16S2_S2_fjLj2048ELj1ELj4ELj1ELj16ENS_18Kernel_traits_baseILj2048EfS2_S2_S2_fjLj128EEEEELb0ELb0ELb0ELb1EEEvNS_9FwdParamsE,"a",@progbits
	.sectionflags	@""
	.align	4
.nv.constant0._ZN10layer_norm13ln_fwd_kernelINS_13Kernel_traitsIf13__nv_bfloat16S2_S2_fjLj2048ELj1ELj4ELj1ELj16ENS_18Kernel_traits_baseILj2048EfS2_S2_S2_fjLj128EEEEELb0ELb0ELb0ELb1EEEvNS_9FwdParamsE:
	.zero		1128


//--------------------- .nv.constant0._ZN10layer_norm13ln_fwd_kernelINS_13Kernel_traitsIf13__nv_bfloat16S2_S2_fjLj2048ELj1ELj4ELj1ELj16ENS_18Kernel_traits_baseILj2048EfS2_S2_S2_fjLj128EEEEELb0ELb0ELb1ELb0EEEvNS_9FwdParamsE --------------------------
	.section	.nv.constant0._ZN10layer_norm13ln_fwd_kernelINS_13Kernel_traitsIf13__nv_bfloat16S2_S2_fjLj2048ELj1ELj4ELj1ELj16ENS_18Kernel_traits_baseILj2048EfS2_S2_S2_fjLj128EEEEELb0ELb0ELb1ELb0EEEvNS_9FwdParamsE,"a",@progbits
	.sectionflags	@""
	.align	4
.nv.constant0._ZN10layer_norm13ln_fwd_kernelINS_13Kernel_traitsIf13__nv_bfloat16S2_S2_fjLj2048ELj1ELj4ELj1ELj16ENS_18Kernel_traits_baseILj2048EfS2_S2_S2_fjLj128EEEEELb0ELb0ELb1ELb0EEEvNS_9FwdParamsE:
	.zero		1128


//--------------------- .nv.constant0._ZN10layer_norm13ln_fwd_kernelINS_13Kernel_traitsIf13__nv_bfloat16S2_S2_fjLj2048ELj1ELj4ELj1ELj16ENS_18Kernel_traits_baseILj2048EfS2_S2_S2_fjLj128EEEEELb0ELb0ELb1ELb1EEEvNS_9FwdParamsE --------------------------
	.section	.nv.constant0._ZN10layer_norm13ln_fwd_kernelINS_13Kernel_traitsIf13__nv_bfloat16S2_S2_fjLj2048ELj1ELj4ELj1ELj16ENS_18Kernel_traits_baseILj2048EfS2_S2_S2_fjLj128EEEEELb0ELb0ELb1ELb1EEEvNS_9FwdParamsE,"a",@progbits
	.sectionflags	@""
	.align	4
.nv.constant0._ZN10layer_norm13ln_fwd_kernelINS_13Kernel_traitsIf13__nv_bfloat16S2_S2_fjLj2048ELj1ELj4ELj1ELj16ENS_18Kernel_traits_baseILj2048EfS2_S2_S2_fjLj128EEEEELb0ELb0ELb1ELb1EEEvNS_9FwdParamsE:
	.zero		1128


//--------------------- .nv.constant0._ZN10layer_norm13ln_fwd_kernelINS_13Kernel_traitsIf13__nv_bfloat16S2_S2_fjLj2048ELj1ELj4ELj1ELj16ENS_18Kernel_traits_baseILj2048EfS2_S2_S2_fjLj128EEEEELb0ELb1ELb0ELb0EEEvNS_9FwdParamsE --------------------------
	.section	.nv.constant0._ZN10layer_norm13ln_fwd_kernelINS_13Kernel_traitsIf13__nv_bfloat16S2_S2_fjLj2048ELj1ELj4ELj1ELj16ENS_18Kernel_traits_baseILj2048EfS2_S2_S2_fjLj128EEEEELb0ELb1ELb0ELb0EEEvNS_9FwdParamsE,"a",@progbits
	.sectionflags	@""
	.align	4
.nv.constant0._ZN10layer_norm13ln_fwd_kernelINS_13Kernel_traitsIf13__nv_bfloat16S2_S2_fjLj2048ELj1ELj4ELj1ELj16ENS_18Kernel_traits_baseILj2048EfS2_S2_S2_fjLj128EEEEELb0ELb1ELb0ELb0EEEvNS_9FwdParamsE:
	.zero		1128


//--------------------- .nv.constant0._ZN10layer_norm13ln_fwd_kernelINS_13Kernel_traitsIf13__nv_bfloat16S2_S2_fjLj2048ELj1ELj4ELj1ELj16ENS_18Kernel_traits_baseILj2048EfS2_S2_S2_fjLj128EEEEELb0ELb1ELb0ELb1EEEvNS_9FwdParamsE --------------------------
	.section	.nv.constant0._ZN10layer_norm13ln_fwd_kernelINS_13Kernel_traitsIf13__nv_bfloat16S2_S2_fjLj2048ELj1ELj4ELj1ELj16ENS_18Kernel_traits_baseILj2048EfS2_S2_S2_fjLj128EEEEELb0ELb1ELb0ELb1EEEvNS_9FwdParamsE,"a",@progbits
	.sectionflags	@""
	.align	4
.nv.constant0._ZN10layer_norm13ln_fwd_kernelINS_13Kernel_traitsIf13__nv_bfloat16S2_S2_fjLj2048ELj1ELj4ELj1ELj16ENS_18Kernel_traits_baseILj2048EfS2_S2_S2_fjLj128EEEEELb0ELb1ELb0ELb1EEEvNS_9FwdParamsE:
	.zero		1128


//--------------------- .nv.constant0._ZN10layer_norm13ln_fwd_kernelINS_13Kernel_traitsIf13__nv_bfloat16S2_S2_fjLj2048ELj1ELj4ELj1ELj16ENS_18Kernel_traits_baseILj2048EfS2_S2_S2_fjLj128EEEEELb0ELb1ELb1ELb0EEEvNS_9FwdParamsE --------------------------
	.section	.nv.constant0._ZN10layer_norm13ln_fwd_kernelINS_13Kernel_traitsIf13__nv_bfloat16S2_S2_fjLj2048ELj1ELj4ELj1ELj16ENS_18Kernel_traits_baseILj2048EfS2_S2_S2_fjLj128EEEEELb0ELb1ELb1ELb0EEEvNS_9FwdParamsE,"a",@progbits
	.sectionflags	@""
	.align	4
.nv.constant0._ZN10layer_norm13ln_fwd_kernelINS_13Kernel_traitsIf13__nv_bfloat16S2_S2_fjLj2048ELj1ELj4ELj1ELj16ENS_18Kernel_traits_baseILj2048EfS2_S2_S2_fjLj128EEEEELb0ELb1ELb1ELb0EEEvNS_9FwdParamsE:
	.zero		1128


//--------------------- .nv.constant0._ZN10layer_norm13ln_fwd_kernelINS_13Kernel_traitsIf13__nv_bfloat16S2_S2_fjLj2048ELj1ELj4ELj1ELj16ENS_18Kernel_traits_baseILj2048EfS2_S2_S2_fjLj128EEEEELb0ELb1ELb1ELb1EEEvNS_9FwdParamsE --------------------------
	.section	.nv.constant0._ZN10layer_norm13ln_fwd_kernelINS_13Kernel_traitsIf13__nv_bfloat16S2_S2_fjLj2048ELj1ELj4ELj1ELj16ENS_18Kernel_traits_baseILj2048EfS2_S2_S2_fjLj128EEEEELb0ELb1ELb1ELb1EEEvNS_9FwdParamsE,"a",@progbits
	.sectionflags	@""
	.align	4
.nv.constant0._ZN10layer_norm13ln_fwd_kernelINS_13Kernel_traitsIf13__nv_bfloat16S2_S2_fjLj2048ELj1ELj4ELj1ELj16ENS_18Kernel_traits_baseILj2048EfS2_S2_S2_fjLj128EEEEELb0ELb1ELb1ELb1EEEvNS_9FwdParamsE:
	.zero		1128


//--------------------- .nv.constant0._ZN10layer_norm13ln_fwd_kernelINS_13Kernel_traitsIf13__nv_bfloat16S2_S2_fjLj2048ELj1ELj4ELj1ELj16ENS_18Kernel_traits_baseILj2048EfS2_S2_S2_fjLj128EEEEELb1ELb0ELb0ELb0EEEvNS_9FwdParamsE --------------------------
	.section	.nv.constant0._ZN10layer_norm13ln_fwd_kernelINS_13Kernel_traitsIf13__nv_bfloat16S2_S2_fjLj2048ELj1ELj4ELj1ELj16ENS_18Kernel_traits_baseILj2048EfS2_S2_S2_fjLj128EEEEELb1ELb0ELb0ELb0EEEvNS_9FwdParamsE,"a",@progbits
	.sectionflags	@""
	.align	4
.nv.constant0._ZN10layer_norm13ln_fwd_kernelINS_13Kernel_traitsIf13__nv_bfloat16S2_S2_fjLj2048ELj1ELj4ELj1ELj16ENS_18Kernel_traits_baseILj2048EfS2_S2_S2_fjLj128EEEEELb1ELb0ELb0ELb0EEEvNS_9FwdParamsE:
	.zero		1128


//--------------------- .nv.constant0._ZN10layer_norm13ln_fwd_kernelINS_13Kernel_traitsIf13__nv_bfloat16S2_S2_fjLj2048ELj1ELj4ELj1ELj16ENS_18Kernel_traits_baseILj2048EfS2_S2_S2_fjLj128EEEEELb1ELb0ELb0ELb1EEEvNS_9FwdParamsE --------------------------
	.section	.nv.constant0._ZN10layer_norm13ln_fwd_kernelINS_13Kernel_traitsIf13__nv_bfloat16S2_S2_fjLj2048ELj1ELj4ELj1ELj16ENS_18Kernel_traits_baseILj2048EfS2_S2_S2_fjLj128EEEEELb1ELb0ELb0ELb1EEEvNS_9FwdParamsE,"a",@progbits
	.sectionflags	@""
	.align	4
.nv.constant0._ZN10layer_norm13ln_fwd_kernelINS_13Kernel_traitsIf13__nv_bfloat16S2_S2_fjLj2048ELj1ELj4ELj1ELj16ENS_18Kernel_traits_baseILj2048EfS2_S2_S2_fjLj128EEEEELb1ELb0ELb0ELb1EEEvNS_9FwdParamsE:
	.zero		1128


//--------------------- .nv.constant0._ZN10layer_norm13ln_fwd_kernelINS_13Kernel_traitsIf13__nv_bfloat16S2_S2_fjLj2048ELj1ELj4ELj1ELj16ENS_18Kernel_traits_baseILj2048EfS2_S2_S2_fjLj128EEEEELb1ELb0ELb1ELb0EEEvNS_9FwdParamsE --------------------------
	.section	.nv.constant0._ZN10layer_norm13ln_fwd_kernelINS_13Kernel_traitsIf13__nv_bfloat16S2_S2_fjLj2048ELj1ELj4ELj1ELj16ENS_18Kernel_traits_baseILj2048EfS2_S2_S2_fjLj128EEEEELb1ELb0ELb1ELb0EEEvNS_9FwdParamsE,"a",@progbits
	.sectionflags	@""
	.align	4
.nv.constant0._ZN10layer_norm13ln_fwd_kernelINS_13Kernel_traitsIf13__nv_bfloat16S2_S2_fjLj2048ELj1ELj4ELj1ELj16ENS_18Kernel_traits_baseILj2048EfS2_S2_S2_fjLj128EEEEELb1ELb0ELb1ELb0EEEvNS_9FwdParamsE:
	.zero		1128


//--------------------- .nv.constant0._ZN10layer_norm13ln_fwd_kernelINS_13Kernel_traitsIf13__nv_bfloat16S2_S2_fjLj2048ELj1ELj4ELj1ELj16ENS_18Kernel_traits_baseILj2048EfS2_S2_S2_fjLj128EEEEELb1ELb0ELb1ELb1EEEvNS_9FwdParamsE --------------------------
	.section	.nv.constant0._ZN10layer_norm13ln_fwd_kernelINS_13Kernel_traitsIf13__nv_bfloat16S2_S2_fjLj2048ELj1ELj4ELj1ELj16ENS_18Kernel_traits_baseILj2048EfS2_S2_S2_fjLj128EEEEELb1ELb0ELb1ELb1EEEvNS_9FwdParamsE,"a",@progbits
	.sectionflags	@""
	.align	4
.nv.constant0._ZN10layer_norm13ln_fwd_kernelINS_13Kernel_traitsIf13__nv_bfloat16S2_S2_fjLj2048ELj1ELj4ELj1ELj16ENS_18Kernel_traits_baseILj2048EfS2_S2_S2_fjLj128EEEEELb1ELb0ELb1ELb1EEEvNS_9FwdParamsE:
	.zero		1128


//--------------------- .nv.constant0._ZN10layer_norm13ln_fwd_kernelINS_13Kernel_traitsIf13__nv_bfloat16S2_S2_fjLj2048ELj1ELj4ELj1ELj16ENS_18Kernel_traits_baseILj2048EfS2_S2_S2_fjLj128EEEEELb1ELb1ELb0ELb0EEEvNS_9FwdParamsE --------------------------
	.section	.nv.constant0._ZN10layer_norm13ln_fwd_kernelINS_13Kernel_traitsIf13__nv_bfloat16S2_S2_fjLj2048ELj1ELj4ELj1ELj16ENS_18Kernel_traits_baseILj2048EfS2_S2_S2_fjLj128EEEEELb1ELb1ELb0ELb0EEEvNS_9FwdParamsE,"a",@progbits
	.sectionflags	@""
	.align	4
.nv.constant0._ZN10layer_norm13ln_fwd_kernelINS_13Kernel_traitsIf13__nv_bfloat16S2_S2_fjLj2048ELj1ELj4ELj1ELj16ENS_18Kernel_traits_baseILj2048EfS2_S2_S2_fjLj128EEEEELb1ELb1ELb0ELb0EEEvNS_9FwdParamsE:
	.zero		1128


//--------------------- .nv.constant0._ZN10layer_norm13ln_fwd_kernelINS_13Kernel_traitsIf13__nv_bfloat16S2_S2_fjLj2048ELj1ELj4ELj1ELj16ENS_18Kernel_traits_baseILj2048EfS2_S2_S2_fjLj128EEEEELb1ELb1ELb0ELb1EEEvNS_9FwdParamsE --------------------------
	.section	.nv.constant0._ZN10layer_norm13ln_fwd_kernelINS_13Kernel_traitsIf13__nv_bfloat16S2_S2_fjLj2048ELj1ELj4ELj1ELj16ENS_18Kernel_traits_baseILj2048EfS2_S2_S2_fjLj128EEEEELb1ELb1ELb0ELb1EEEvNS_9FwdParamsE,"a",@progbits
	.sectionflags	@""
	.align	4
.nv.constant0._ZN10layer_norm13ln_fwd_kernelINS_13Kernel_traitsIf13__nv_bfloat16S2_S2_fjLj2048ELj1ELj4ELj1ELj16ENS_18Kernel_traits_baseILj2048EfS2_S2_S2_fjLj128EEEEELb1ELb1ELb0ELb1EEEvNS_9FwdParamsE:
	.zero		1128


//--------------------- .nv.constant0._ZN10layer_norm13ln_fwd_kernelINS_13Kernel_traitsIf13__nv_bfloat16S2_S2_fjLj2048ELj1ELj4ELj1ELj16ENS_18Kernel_traits_baseILj2048EfS2_S2_S2_fjLj128EEEEELb1ELb1ELb1ELb0EEEvNS_9FwdParamsE --------------------------
	.section	.nv.constant0._ZN10layer_norm13ln_fwd_kernelINS_13Kernel_traitsIf13__nv_bfloat16S2_S2_fjLj2048ELj1ELj4ELj1ELj16ENS_18Kernel_traits_baseILj2048EfS2_S2_S2_fjLj128EEEEELb1ELb1ELb1ELb0EEEvNS_9FwdParamsE,"a",@progbits
	.sectionflags	@""
	.align	4
.nv.constant0._ZN10layer_norm13ln_fwd_kernelINS_13Kernel_traitsIf13__nv_bfloat16S2_S2_fjLj2048ELj1ELj4ELj1ELj16ENS_18Kernel_traits_baseILj2048EfS2_S2_S2_fjLj128EEEEELb1ELb1ELb1ELb0EEEvNS_9FwdParamsE:
	.zero		1128


//--------------------- .nv.constant0._ZN10layer_norm13ln_fwd_kernelINS_13Kernel_traitsIf13__nv_bfloat16S2_S2_fjLj2048ELj1ELj4ELj1ELj16ENS_18Kernel_traits_baseILj2048EfS2_S2_S2_fjLj128EEEEELb1ELb1ELb1ELb1EEEvNS_9FwdParamsE --------------------------
	.section	.nv.constant0._ZN10layer_norm13ln_fwd_kernelINS_13Kernel_traitsIf13__nv_bfloat16S2_S2_fjLj2048ELj1ELj4ELj1ELj16ENS_18Kernel_traits_baseILj2048EfS2_S2_S2_fjLj128EEEEELb1ELb1ELb1ELb1EEEvNS_9FwdParamsE,"a",@progbits
	.sectionflags	@""
	.align	4
.nv.constant0._ZN10layer_norm13ln_fwd_kernelINS_13Kernel_traitsIf13__nv_bfloat16S2_S2_fjLj2048ELj1ELj4ELj1ELj16ENS_18Kernel_traits_baseILj2048EfS2_S2_S2_fjLj128EEEEELb1ELb1ELb1ELb1EEEvNS_9FwdParamsE:
	.zero		1128


//--------------------- .nv.constant0._ZN10layer_norm13ln_fwd_kernelINS_13Kernel_traitsI13__nv_bfloat16S2_fS2_fjLj2048ELj1ELj4ELj1ELj16ENS_18Kernel_traits_baseILj2048ES2_S2_fS2_fjLj128EEEEELb0ELb0ELb0ELb0EEEvNS_9FwdParamsE --------------------------
	.section	.nv.constant0._ZN10layer_norm13ln_fwd_kernelINS_13Kernel_traitsI13__nv_bfloat16S2_fS2_fjLj2048ELj1ELj4ELj1ELj16ENS_18Kernel_traits_baseILj2048ES2_S2_fS2_fjLj128EEEEELb0ELb0ELb0ELb0EEEvNS_9FwdParamsE,"a",@progbits
	.sectionflags	@""
	.align	4
.nv.constant0._ZN10layer_norm13ln_fwd_kernelINS_13Kernel_traitsI13__nv_bfloat16S2_fS2_fjLj2048ELj1ELj4ELj1ELj16ENS_18Kernel_traits_baseILj2048ES2_S2_fS2_fjLj128EEEEELb0ELb0ELb0ELb0EEEvNS_9FwdParamsE:
	.zero		1128


//--------------------- .nv.constant0._ZN10layer_norm13ln_fwd_kernelINS_13Kernel_traitsI13__nv_bfloat16S2_fS2_fjLj2048ELj1ELj4ELj1ELj16ENS_18Kernel_traits_baseILj2048ES2_S2_fS2_fjLj128EEEEELb0ELb0ELb0ELb1EEEvNS_9FwdParamsE --------------------------
	.section	.nv.constant0._ZN10layer_norm13ln_fwd_kernelINS_13Kernel_traitsI13__nv_bfloat16S2_fS2_fjLj2048ELj1ELj4ELj1ELj16ENS_18Kernel_traits_baseILj2048ES2_S2_fS2_fjLj128EEEEELb0ELb0ELb0ELb1EEEvNS_9FwdParamsE,"a",@progbits
	.sectionflags	@""
	.align	4
.nv.constant0._ZN10layer_norm13ln_fwd_kernelINS_13Kernel_traitsI13__nv_bfloat16S2_fS2_fjLj2048ELj1ELj4ELj1ELj16ENS_18Kernel_traits_baseILj2048ES2_S2_fS2_fjLj128EEEEELb0ELb0ELb0ELb1EEEvNS_9FwdParamsE:
	.zero		1128


//--------------------- .nv.constant0._ZN10layer_norm13ln_fwd_kernelINS_13Kernel_traitsI13__nv_bfloat16S2_fS2_fjLj2048ELj1ELj4ELj1ELj16ENS_18Kernel_traits_baseILj2048ES2_S2_fS2_fjLj128EEEEELb0ELb0ELb1ELb0EEEvNS_9FwdParamsE --------------------------
	.section	.nv.constant0._ZN10layer_norm13ln_fwd_kernelINS_13Kernel_traitsI13__nv_bfloat16S2_fS2_fjLj2048ELj1ELj4ELj1ELj16ENS_18Kernel_traits_baseILj2048ES2_S2_fS2_fjLj128EEEEELb0ELb0ELb1ELb0EEEvNS_9FwdParamsE,"a",@progbits
	.sectionflags	@""
	.align	4
.nv.constant0._ZN10layer_norm13ln_fwd_kernelINS_13Kernel_traitsI13__nv_bfloat16S2_fS2_fjLj2048ELj1ELj4ELj1ELj16ENS_18Kernel_traits_baseILj2048ES2_S2_fS2_fjLj128EEEEELb0ELb0ELb1ELb0EEEvNS_9FwdParamsE:
	.zero		1128


//--------------------- .nv.constant0._ZN10layer_norm13ln_fwd_kernelINS_13Kernel_traitsI13__nv_bfloat16S2_fS2_fjLj2048ELj1ELj4ELj1ELj16ENS_18Kernel_traits_baseILj2048ES2_S2_fS2_fjLj128EEEEELb0ELb0ELb1ELb1EEEvNS_9FwdParamsE --------------------------
	.section	.nv.constant0._ZN10layer_norm13ln_fwd_kernelINS_13Kernel_traitsI13__nv_bfloat16S2_fS2_fjLj2048ELj1ELj4ELj1ELj16ENS_18Kernel_traits_baseILj2048ES2_S2_fS2_fjLj128EEEEELb0ELb0ELb1ELb1EEEvNS_9FwdParamsE,"a",@progbits
	.sectionflags	@""
	.align	4
.nv.constant0._ZN10layer_norm13ln_fwd_kernelINS_13Kernel_traitsI13__nv_bfloat16S2_fS2_fjLj2048ELj1ELj4ELj1ELj16ENS_18Kernel_traits_baseILj2048ES2_S2_fS2_fjLj128EEEEELb0ELb0ELb1ELb1EEEvNS_9FwdParamsE:
	.zero		1128


//--------------------- .nv.constant0._ZN10layer_norm13ln_fwd_kernelINS_13Kernel_traitsI13__nv_bfloat16S2_fS2_fjLj2048ELj1ELj4ELj1ELj16ENS_18Kernel_traits_baseILj2048ES2_S2_fS2_fjLj128EEEEELb0ELb1ELb0ELb0EEEvNS_9FwdParamsE --------------------------
	.section	.nv.constant0._ZN10layer_norm13ln_fwd_kernelINS_13Kernel_traitsI13__nv_bfloat16S2_fS2_fjLj2048ELj1ELj4ELj1ELj16ENS_18Kernel_traits_baseILj2048ES2_S2_fS2_fjLj128EEEEELb0ELb1ELb0ELb0EEEvNS_9FwdParamsE,"a",@progbits
	.sectionflags	@""
	.align	4
.nv.constant0._ZN10layer_norm13ln_fwd_kernelINS_13Kernel_traitsI13__nv_bfloat16S2_fS2_fjLj2048ELj1ELj4ELj1ELj16ENS_18Kernel_traits_baseILj2048ES2_S2_fS2_fjLj128EEEEELb0ELb1ELb0ELb0EEEvNS_9FwdParamsE:
	.zero		1128


//--------------------- .nv.constant0._ZN10layer_norm13ln_fwd_kernelINS_13Kernel_traitsI13__nv_bfloat16S2_fS2_fjLj2048ELj1ELj4ELj1ELj16ENS_18Kernel_traits_baseILj2048ES2_S2_fS2_fjLj128EEEEELb0ELb1ELb0ELb1EEEvNS_9FwdParamsE --------------------------
	.section	.nv.constant0._ZN10layer_norm13ln_fwd_kernelINS_13Kernel_traitsI13__nv_bfloat16S2_fS2_fjLj2048ELj1ELj4ELj1ELj16ENS_18Kernel_traits_baseILj2048ES2_S2_fS2_fjLj128EEEEELb0ELb1ELb0ELb1EEEvNS_9FwdParamsE,"a",@progbits
	.sectionflags	@""
	.align	4
.nv.constant0._ZN10layer_norm13ln_fwd_kernelINS_13Kernel_traitsI13__nv_bfloat16S2_fS2_fjLj2048ELj1ELj4ELj1ELj16ENS_18Kernel_traits_baseILj2048ES2_S2_fS2_fjLj128EEEEELb0ELb1ELb0ELb1EEEvNS_9FwdParamsE:
	.zero		1128


//--------------------- .nv.constant0._ZN10layer_norm13ln_fwd_kernelINS_13Kernel_traitsI13__nv_bfloat16S2_fS2_fjLj2048ELj1ELj4ELj1ELj16ENS_18Kernel_traits_baseILj2048ES2_S2_fS2_fjLj128EEEEELb0ELb1ELb1ELb0EEEvNS_9FwdParamsE --------------------------
	.section	.nv.constant0._ZN10layer_norm13ln_fwd_kernelINS_13Kernel_traitsI13__nv_bfloat16S2_fS2_fjLj2048ELj1ELj4ELj1ELj16ENS_18Kernel_traits_baseILj2048ES2_S2_fS2_fjLj128EEEEELb0ELb1ELb1ELb0EEEvNS_9FwdParamsE,"a",@progbits
	.sectionflags	@""
	.align	4
.nv.constant0._ZN10layer_norm13ln_fwd_kernelINS_13Kernel_traitsI13__nv_bfloat16S2_fS2_fjLj2048ELj1ELj4ELj1ELj16ENS_18Kernel_traits_baseILj2048ES2_S2_fS2_fjLj128EEEEELb0ELb1ELb1ELb0EEEvNS_9FwdParamsE:
	.zero		1128


//--------------------- .nv.constant0._ZN10layer_norm13ln_fwd_kernelINS_13Kernel_traitsI13__nv_bfloat16S2_fS2_fjLj2048ELj1ELj4ELj1ELj16ENS_18Kernel_traits_baseILj2048ES2_S2_fS2_fjLj128EEEEELb0ELb1ELb1ELb1EEEvNS_9FwdParamsE --------------------------
	.section	.nv.constant0._ZN10layer_norm13ln_fwd_kernelINS_13Kernel_traitsI13__nv_bfloat16S2_fS2_fjLj2048ELj1ELj4ELj1ELj16ENS_18Kernel_traits_baseILj2048ES2_S2_fS2_fjLj128EEEEELb0ELb1ELb1ELb1EEEvNS_9FwdParamsE,"a",@progbits
	.sectionflags	@""
	.align	4
.nv.constant0._ZN10layer_norm13ln_fwd_kernelINS_13Kernel_traitsI13__nv_bfloat16S2_fS2_fjLj2048ELj1ELj4ELj1ELj16ENS_18Kernel_traits_baseILj2048ES2_S2_fS2_fjLj128EEEEELb0ELb1ELb1ELb1EEEvNS_9FwdParamsE:
	.zero		1128


//--------------------- .nv.constant0._ZN10layer_norm13ln_fwd_kernelINS_13Kernel_traitsI13__nv_bfloat16S2_fS2_fjLj2048ELj1ELj4ELj1ELj16ENS_18Kernel_traits_baseILj2048ES2_S2_fS2_fjLj128EEEEELb1ELb0ELb0ELb0EEEvNS_9FwdParamsE --------------------------
	.section	.nv.constant0._ZN10layer_norm13ln_fwd_kernelINS_13Kernel_traitsI13__nv_bfloat16S2_fS2_fjLj2048ELj1ELj4ELj1ELj16ENS_18Kernel_traits_baseILj2048ES2_S2_fS2_fjLj128EEEEELb1ELb0ELb0ELb0EEEvNS_9FwdParamsE,"a",@progbits
	.sectionflags	@""
	.align	4
.nv.constant0._ZN10layer_norm13ln_fwd_kernelINS_13Kernel_traitsI13__nv_bfloat16S2_fS2_fjLj2048ELj1ELj4ELj1ELj16ENS_18Kernel_traits_baseILj2048ES2_S2_fS2_fjLj128EEEEELb1ELb0ELb0ELb0EEEvNS_9FwdParamsE:
	.zero		1128


//--------------------- .nv.constant0._ZN10layer_norm13ln_fwd_kernelINS_13Kernel_traitsI13__nv_bfloat16S2_fS2_fjLj2048ELj1ELj4ELj1ELj16ENS_18Kernel_traits_baseILj2048ES2_S2_fS2_fjLj128EEEEELb1ELb0ELb0ELb1EEEvNS_9FwdParamsE --------------------------
	.section	.nv.constant0._ZN10layer_norm13ln_fwd_kernelINS_13Kernel_traitsI13__nv_bfloat16S2_fS2_fjLj2048ELj1ELj4ELj1ELj16ENS_18Kernel_traits_baseILj2048ES2_S2_fS2_fjLj128EEEEELb1ELb0ELb0ELb1EEEvNS_9FwdParamsE,"a",@progbits
	.sectionflags	@""
	.align	4
.nv.constant0._ZN10layer_norm13ln_fwd_kernelINS_13Kernel_traitsI13__nv_bfloat16S2_fS2_fjLj2048ELj1ELj4ELj1ELj16ENS_18Kernel_traits_baseILj2048ES2_S2_fS2_fjLj128EEEEELb1ELb0ELb0ELb1EEEvNS_9FwdParamsE:
	.zero		1128


//--------------------- .nv.constant0._ZN10layer_norm13ln_fwd_kernelINS_13Kernel_traitsI13__nv_bfloat16S2_fS2_fjLj2048ELj1ELj4ELj1ELj16ENS_18Kernel_traits_baseILj2048ES2_S2_fS2_fjLj128EEEEELb1ELb0ELb1ELb0EEEvNS_9FwdParamsE --------------------------
	.section	.nv.constant0._ZN10layer_norm13ln_fwd_kernelINS_13Kernel_traitsI13__nv_bfloat16S2_fS2_fjLj2048ELj1ELj4ELj1ELj16ENS_18Kernel_traits_baseILj2048ES2_S2_fS2_fjLj128EEEEELb1ELb0ELb1ELb0EEEvNS_9FwdParamsE,"a",@progbits
	.sectionflags	@""
	.align	4
.nv.constant0._ZN10layer_norm13ln_fwd_kernelINS_13Kernel_traitsI13__nv_bfloat16S2_fS2_fjLj2048ELj1ELj4ELj1ELj16ENS_18Kernel_traits_baseILj2048ES2_S2_fS2_fjLj128EEEEELb1ELb0ELb1ELb0EEEvNS_9FwdParamsE:
	.zero		1128


//--------------------- .nv.constant0._ZN10layer_norm13ln_fwd_kernelINS_13Kernel_traitsI13__nv_bfloat16S2_fS2_fjLj2048ELj1ELj4ELj1ELj16ENS_18Kernel_traits_baseILj2048ES2_S2_fS2_fjLj128EEEEELb1ELb0ELb1ELb1EEEvNS_9FwdParamsE --------------------------
	.section	.nv.constant0._ZN10layer_norm13ln_fwd_kernelINS_13Kernel_traitsI13__nv_bfloat16S2_fS2_fjLj2048ELj1ELj4ELj1ELj16ENS_18Kernel_traits_baseILj2048ES2_S2_fS2_fjLj128EEEEELb1ELb0ELb1ELb1EEEvNS_9FwdParamsE,"a",@progbits
	.sectionflags	@""
	.align	4
.nv.constant0._ZN10layer_norm13ln_fwd_kernelINS_13Kernel_traitsI13__nv_bfloat16S2_fS2_fjLj2048ELj1ELj4ELj1ELj16ENS_18Kernel_traits_baseILj2048ES2_S2_fS2_fjLj128EEEEELb1ELb0ELb1ELb1EEEvNS_9FwdParamsE:
	.zero		1128


//--------------------- .nv.constant0._ZN10layer_norm13ln_fwd_kernelINS_13Kernel_traitsI13__nv_bfloat16S2_fS2_fjLj2048ELj1ELj4ELj1ELj16ENS_18Kernel_traits_baseILj2048ES2_S2_fS2_fjLj128EEEEELb1ELb1ELb0ELb0EEEvNS_9FwdParamsE --------------------------
	.section	.nv.constant0._ZN10layer_norm13ln_fwd_kernelINS_13Kernel_traitsI13__nv_bfloat16S2_fS2_fjLj2048ELj1ELj4ELj1ELj16ENS_18Kernel_traits_baseILj2048ES2_S2_fS2_fjLj128EEEEELb1ELb1ELb0ELb0EEEvNS_9FwdParamsE,"a",@progbits
	.sectionflags	@""
	.align	4
.nv.constant0._ZN10layer_norm13ln_fwd_kernelINS_13Kernel_traitsI13__nv_bfloat16S2_fS2_fjLj2048ELj1ELj4ELj1ELj16ENS_18Kernel_traits_baseILj2048ES2_S2_fS2_fjLj128EEEEELb1ELb1ELb0ELb0EEEvNS_9FwdParamsE:
	.zero		1128


//--------------------- .nv.constant0._ZN10layer_norm13ln_fwd_kernelINS_13Kernel_traitsI13__nv_bfloat16S2_fS2_fjLj2048ELj1ELj4ELj1ELj16ENS_18Kernel_traits_baseILj2048ES2_S2_fS2_fjLj128EEEEELb1ELb1ELb0ELb1EEEvNS_9FwdParamsE --------------------------
	.section	.nv.constant0._ZN10layer_norm13ln_fwd_kernelINS_13Kernel_traitsI13__nv_bfloat16S2_fS2_fjLj2048ELj1ELj4ELj1ELj16ENS_18Kernel_traits_baseILj2048ES2_S2_fS2_fjLj128EEEEELb1ELb1ELb0ELb1EEEvNS_9FwdParamsE,"a",@progbits
	.sectionflags	@""
	.align	4
.nv.constant0._ZN10layer_norm13ln_fwd_kernelINS_13Kernel_traitsI13__nv_bfloat16S2_fS2_fjLj2048ELj1ELj4ELj1ELj16ENS_18Kernel_traits_baseILj2048ES2_S2_fS2_fjLj128EEEEELb1ELb1ELb0ELb1EEEvNS_9FwdParamsE:
	.zero		1128


//--------------------- .nv.constant0._ZN10layer_norm13ln_fwd_kernelINS_13Kernel_traitsI13__nv_bfloat16S2_fS2_fjLj2048ELj1ELj4ELj1ELj16ENS_18Kernel_traits_baseILj2048ES2_S2_fS2_fjLj128EEEEELb1ELb1ELb1ELb0EEEvNS_9FwdParamsE --------------------------
	.section	.nv.constant0._ZN10layer_norm13ln_fwd_kernelINS_13Kernel_traitsI13__nv_bfloat16S2_fS2_fjLj2048ELj1ELj4ELj1ELj16ENS_18Kernel_traits_baseILj2048ES2_S2_fS2_fjLj128EEEEELb1ELb1ELb1ELb0EEEvNS_9FwdParamsE,"a",@progbits
	.sectionflags	@""
	.align	4
.nv.constant0._ZN10layer_norm13ln_fwd_kernelINS_13Kernel_traitsI13__nv_bfloat16S2_fS2_fjLj2048ELj1ELj4ELj1ELj16ENS_18Kernel_traits_baseILj2048ES2_S2_fS2_fjLj128EEEEELb1ELb1ELb1ELb0EEEvNS_9FwdParamsE:
	.zero		1128


//--------------------- .nv.constant0._ZN10layer_norm13ln_fwd_kernelINS_13Kernel_traitsI13__nv_bfloat16S2_fS2_fjLj2048ELj1ELj4ELj1ELj16ENS_18Kernel_traits_baseILj2048ES2_S2_fS2_fjLj128EEEEELb1ELb1ELb1ELb1EEEvNS_9FwdParamsE --------------------------
	.section	.nv.constant0._ZN10layer_norm13ln_fwd_kernelINS_13Kernel_traitsI13__nv_bfloat16S2_fS2_fjLj2048ELj1ELj4ELj1ELj16ENS_18Kernel_traits_baseILj2048ES2_S2_fS2_fjLj128EEEEELb1ELb1ELb1ELb1EEEvNS_9FwdParamsE,"a",@progbits
	.sectionflags	@""
	.align	4
.nv.constant0._ZN10layer_norm13ln_fwd_kernelINS_13Kernel_traitsI13__nv_bfloat16S2_fS2_fjLj2048ELj1ELj4ELj1ELj16ENS_18Kernel_traits_baseILj2048ES2_S2_fS2_fjLj128EEEEELb1ELb1ELb1ELb1EEEvNS_9FwdParamsE:
	.zero		1128


//--------------------- .nv.constant0._ZN10layer_norm13ln_fwd_kernelINS_13Kernel_traitsIf13__nv_bfloat16fS2_fjLj2048ELj1ELj4ELj1ELj16ENS_18Kernel_traits_baseILj2048EfS2_fS2_fjLj128EEEEELb0ELb0ELb0ELb0EEEvNS_9FwdParamsE --------------------------
	.section	.nv.constant0._ZN10layer_norm13ln_fwd_kernelINS_13Kernel_traitsIf13__nv_bfloat16fS2_fjLj2048ELj1ELj4ELj1ELj16ENS_18Kernel_traits_baseILj2048EfS2_fS2_fjLj128EEEEELb0ELb0ELb0ELb0EEEvNS_9FwdParamsE,"a",@progbits
	.sectionflags	@""
	.align	4
.nv.constant0._ZN10layer_norm13ln_fwd_kernelINS_13Kernel_traitsIf13__nv_bfloat16fS2_fjLj2048ELj1ELj4ELj1ELj16ENS_18Kernel_traits_baseILj2048EfS2_fS2_fjLj128EEEEELb0ELb0ELb0ELb0EEEvNS_9FwdParamsE:
	.zero		1128


//--------------------- .nv.constant0._ZN10layer_norm13ln_fwd_kernelINS_13Kernel_traitsIf13__nv_bfloat16fS2_fjLj2048ELj1ELj4ELj1ELj16ENS_18Kernel_traits_baseILj2048EfS2_fS2_fjLj128EEEEELb0ELb0ELb0ELb1EEEvNS_9FwdParamsE --------------------------
	.section	.nv.constant0._ZN10layer_norm13ln_fwd_kernelINS_13Kernel_traitsIf13__nv_bfloat16fS2_fjLj2048ELj1ELj4ELj1ELj16ENS_18Kernel_traits_baseILj2048EfS2_fS2_fjLj128EEEEELb0ELb0ELb0ELb1EEEvNS_9FwdParamsE,"a",@progbits
	.sectionflags	@""
	.align	4
.nv.constant0._ZN10layer_norm13ln_fwd_kernelINS_13Kernel_traitsIf13__nv_bfloat16fS2_fjLj2048ELj1ELj4ELj1ELj16ENS_18Kernel_traits_baseILj2048EfS2_fS2_fjLj128EEEEELb0ELb0ELb0ELb1EEEvNS_9FwdParamsE:
	.zero		1128


//--------------------- .nv.constant0._ZN10layer_norm13ln_fwd_kernelINS_13Kernel_traitsIf13__nv_bfloat16fS2_fjLj2048ELj1ELj4ELj1ELj16ENS_18Kernel_traits_baseILj2048EfS2_fS2_fjLj128EEEEELb0ELb0ELb1ELb0EEEvNS_9FwdParamsE --------------------------
	.section	.nv.constant0._ZN10layer_norm13ln_fwd_kernelINS_13Kernel_traitsIf13__nv_bfloat16fS2_fjLj2048ELj1ELj4ELj1ELj16ENS_18Kernel_traits_baseILj2048EfS2_fS2_fjLj128EEEEELb0ELb0ELb1ELb0EEEvNS_9FwdParamsE,"a",@progbits
	.sectionflags	@""
	.align	4
.nv.constant0._ZN10layer_norm13ln_fwd_kernelINS_13Kernel_traitsIf13__nv_bfloat16fS2_fjLj2048ELj1ELj4ELj1ELj16ENS_18Kernel_traits_baseILj2048EfS2_fS2_fjLj128EEEEELb0ELb0ELb1ELb0EEEvNS_9FwdParamsE:
	.zero		1128


//--------------------- .nv.constant0._ZN10layer_norm13ln_fwd_kernelINS_13Kernel_traitsIf13__nv_bfloat16fS2_fjLj2048ELj1ELj4ELj1ELj16ENS_18Kernel_traits_baseILj2048EfS2_fS2_fjLj128EEEEELb0ELb0ELb1ELb1EEEvNS_9FwdParamsE --------------------------
	.section	.nv.constant0._ZN10layer_norm13ln_fwd_kernelINS_13Kernel_traitsIf13__nv_bfloat16fS2_fjLj2048ELj1ELj4ELj1ELj16ENS_18Kernel_traits_baseILj2048EfS2_fS2_fjLj128EEEEELb0ELb0ELb1ELb1EEEvNS_9FwdParamsE,"a",@progbits
	.sectionflags	@""
	.align	4
.nv.constant0._ZN10layer_norm13ln_fwd_kernelINS_13Kernel_traitsIf13__nv_bfloat16fS2_fjLj2048ELj1ELj4ELj1ELj16ENS_18Kernel_traits_baseILj2048EfS2_fS2_fjLj128EEEEELb0ELb0ELb1ELb1EEEvNS_9FwdParamsE:
	.zero		1128


//--------------------- .nv.constant0._ZN10layer_norm13ln_fwd_kernelINS_13Kernel_traitsIf13__nv_bfloat16fS2_fjLj2048ELj1ELj4ELj1ELj16ENS_18Kernel_traits_baseILj2048EfS2_fS2_fjLj128EEEEELb0ELb1ELb0ELb0EEEvNS_9FwdParamsE --------------------------
	.section	.nv.constant0._ZN10layer_norm13ln_fwd_kernelINS_13Kernel_traitsIf13__nv_bfloat16fS2_fjLj2048ELj1ELj4ELj1ELj16ENS_18Kernel_traits_baseILj2048EfS2_fS2_fjLj128EEEEELb0ELb1ELb0ELb0EEEvNS_9FwdParamsE,"a",@progbits
	.sectionflags	@""
	.align	4
.nv.constant0._ZN10layer_norm13ln_fwd_kernelINS_13Kernel_traitsIf13__nv_bfloat16fS2_fjLj2048ELj1ELj4ELj1ELj16ENS_18Kernel_traits_baseILj2048EfS2_fS2_fjLj128EEEEELb0ELb1ELb0ELb0EEEvNS_9FwdParamsE:
	.zero		1128


//--------------------- .nv.constant0._ZN10layer_norm13ln_fwd_kernelINS_13Kernel_traitsIf13__nv_bfloat16fS2_fjLj2048ELj1ELj4ELj1ELj16ENS_18Kernel_traits_baseILj2048EfS2_fS2_fjLj128EEEEELb0ELb1ELb0ELb1EEEvNS_9FwdParamsE --------------------------
	.section	.nv.constant0._ZN10layer_norm13ln_fwd_kernelINS_13Kernel_traitsIf13__nv_bfloat16fS2_fjLj2048ELj1ELj4ELj1ELj16ENS_18Kernel_traits_baseILj2048EfS2_fS2_fjLj128EEEEELb0ELb1ELb0ELb1EEEvNS_9FwdParamsE,"a",@progbits
	.sectionflags	@""
	.align	4
.nv.constant0._ZN10layer_norm13ln_fwd_kernelINS_13Kernel_traitsIf13__nv_bfloat16fS2_fjLj2048ELj1ELj4ELj1ELj16ENS_18Kernel_traits_baseILj2048EfS2_fS2_fjLj128EEEEELb0ELb1ELb0ELb1EEEvNS_9FwdParamsE:
	.zero		1128


//--------------------- .nv.constant0._ZN10layer_norm13ln_fwd_kernelINS_13Kernel_traitsIf13__nv_bfloat16fS2_fjLj2048ELj1ELj4ELj1ELj16ENS_18Kernel_traits_baseILj2048EfS2_fS2_fjLj128EEEEELb0ELb1ELb1ELb0EEEvNS_9FwdParamsE --------------------------
	.section	.nv.constant0._ZN10layer_norm13ln_fwd_kernelINS_13Kernel_traitsIf13__nv_bfloat16fS2_fjLj2048ELj1ELj4ELj1ELj16ENS_18Kernel_traits_baseILj2048EfS2_fS2_fjLj128EEEEELb0ELb1ELb1ELb0EEEvNS_9FwdParamsE,"a",@progbits
	.sectionflags	@""
	.align	4
.nv.constant0._ZN10layer_norm13ln_fwd_kernelINS_13Kernel_traitsIf13__nv_bfloat16fS2_fjLj2048ELj1ELj4ELj1ELj16ENS_18Kernel_traits_baseILj2048EfS2_fS2_fjLj128EEEEELb0ELb1ELb1ELb0EEEvNS_9FwdParamsE:
	.zero		1128


//--------------------- .nv.constant0._ZN10layer_norm13ln_fwd_kernelINS_13Kernel_traitsIf13__nv_bfloat16fS2_fjLj2048ELj1ELj4ELj1ELj16ENS_18Kernel_traits_baseILj2048EfS2_fS2_fjLj128EEEEELb0ELb1ELb1ELb1EEEvNS_9FwdParamsE --------------------------
	.section	.nv.constant0._ZN10layer_norm13ln_fwd_kernelINS_13Kernel_traitsIf13__nv_bfloat16fS2_fjLj2048ELj1ELj4ELj1ELj16ENS_18Kernel_traits_baseILj2048EfS2_fS2_fjLj128EEEEELb0ELb1ELb1ELb1EEEvNS_9FwdParamsE,"a",@progbits
	.sectionflags	@""
	.align	4
.nv.constant0._ZN10layer_norm13ln_fwd_kernelINS_13Kernel_traitsIf13__nv_bfloat16fS2_fjLj2048ELj1ELj4ELj1ELj16ENS_18Kernel_traits_baseILj2048EfS2_fS2_fjLj128EEEEELb0ELb1ELb1ELb1EEEvNS_9FwdParamsE:
	.zero		1128


//--------------------- .nv.constant0._ZN10layer_norm13ln_fwd_kernelINS_13Kernel_traitsIf13__nv_bfloat16fS2_fjLj2048ELj1ELj4ELj1ELj16ENS_18Kernel_traits_baseILj2048EfS2_fS2_fjLj128EEEEELb1ELb0ELb0ELb0EEEvNS_9FwdParamsE --------------------------
	.section	.nv.constant0._ZN10layer_norm13ln_fwd_kernelINS_13Kernel_traitsIf13__nv_bfloat16fS2_fjLj2048ELj1ELj4ELj1ELj16ENS_18Kernel_traits_baseILj2048EfS2_fS2_fjLj128EEEEELb1ELb0ELb0ELb0EEEvNS_9FwdParamsE,"a",@progbits
	.sectionflags	@""
	.align	4
.nv.constant0._ZN10layer_norm13ln_fwd_kernelINS_13Kernel_traitsIf13__nv_bfloat16fS2_fjLj2048ELj1ELj4ELj1ELj16ENS_18Kernel_traits_baseILj2048EfS2_fS2_fjLj128EEEEELb1ELb0ELb0ELb0EEEvNS_9FwdParamsE:
	.zero		1128


//--------------------- .nv.constant0._ZN10layer_norm13ln_fwd_kernelINS_13Kernel_traitsIf13__nv_bfloat16fS2_fjLj2048ELj1ELj4ELj1ELj16ENS_18Kernel_traits_baseILj2048EfS2_fS2_fjLj128EEEEELb1ELb0ELb0ELb1EEEvNS_9FwdParamsE --------------------------
	.section	.nv.constant0._ZN10layer_norm13ln_fwd_kernelINS_13Kernel_traitsIf13__nv_bfloat16fS2_fjLj2048ELj1ELj4ELj1ELj16ENS_18Kernel_traits_baseILj2048EfS2_fS2_fjLj128EEEEELb1ELb0ELb0ELb1EEEvNS_9FwdParamsE,"a",@progbits
	.sectionflags	@""
	.align	4
.nv.constant0._ZN10layer_norm13ln_fwd_kernelINS_13Kernel_traitsIf13__nv_bfloat16fS2_fjLj2048ELj1ELj4ELj1ELj16ENS_18Kernel_traits_baseILj2048EfS2_fS2_fjLj128EEEEELb1ELb0ELb0ELb1EEEvNS_9FwdParamsE:
	.zero		1128


//--------------------- .nv.constant0._ZN10layer_norm13ln_fwd_kernelINS_13Kernel_traitsIf13__nv_bfloat16fS2_fjLj2048ELj1ELj4ELj1ELj16ENS_18Kernel_traits_baseILj2048EfS2_fS2_fjLj128EEEEELb1ELb0ELb1ELb0EEEvNS_9FwdParamsE --------------------------
	.section	.nv.constant0._ZN10layer_norm13ln_fwd_kernelINS_13Kernel_traitsIf13__nv_bfloat16fS2_fjLj2048ELj1ELj4ELj1ELj16ENS_18Kernel_traits_baseILj2048EfS2_fS2_fjLj128EEEEELb1ELb0ELb1ELb0EEEvNS_9FwdParamsE,"a",@progbits
	.sectionflags	@""
	.align	4
.nv.constant0._ZN10layer_norm13ln_fwd_kernelINS_13Kernel_traitsIf13__nv_bfloat16fS2_fjLj2048ELj1ELj4ELj1ELj16ENS_18Kernel_traits_baseILj2048EfS2_fS2_fjLj128EEEEELb1ELb0ELb1ELb0EEEvNS_9FwdParamsE:
	.zero		1128


//--------------------- .nv.constant0._ZN10layer_norm13ln_fwd_kernelINS_13Kernel_traitsIf13__nv_bfloat16fS2_fjLj2048ELj1ELj4ELj1ELj16ENS_18Kernel_traits_baseILj2048EfS2_fS2_fjLj128EEEEELb1ELb0ELb1ELb1EEEvNS_9FwdParamsE --------------------------
	.section	.nv.constant0._ZN10layer_norm13ln_fwd_kernelINS_13Kernel_traitsIf13__nv_bfloat16fS2_fjLj2048ELj1ELj4ELj1ELj16ENS_18Kernel_traits_baseILj2048EfS2_fS2_fjLj128EEEEELb1ELb0ELb1ELb1EEEvNS_9FwdParamsE,"a",@progbits
	.sectionflags	@""
	.align	4
.nv.constant0._ZN10layer_norm13ln_fwd_kernelINS_13Kernel_traitsIf13__nv_bfloat16fS2_fjLj2048ELj1ELj4ELj1ELj16ENS_18Kernel_traits_baseILj2048EfS2_fS2_fjLj128EEEEELb1ELb0ELb1ELb1EEEvNS_9FwdParamsE:
	.zero		1128


//--------------------- .nv.constant0._ZN10layer_norm13ln_fwd_kernelINS_13Kernel_traitsIf13__nv_bfloat16fS2_fjLj2048ELj1ELj4ELj1ELj16ENS_18Kernel_traits_baseILj2048EfS2_fS2_fjLj128EEEEELb1ELb1ELb0ELb0EEEvNS_9FwdParamsE --------------------------
	.section	.nv.constant0._ZN10layer_norm13ln_fwd_kernelINS_13Kernel_traitsIf13__nv_bfloat16fS2_fjLj2048ELj1ELj4ELj1ELj16ENS_18Kernel_traits_baseILj2048EfS2_fS2_fjLj128EEEEELb1ELb1ELb0ELb0EEEvNS_9FwdParamsE,"a",@progbits
	.sectionflags	@""
	.align	4
.nv.constant0._ZN10layer_norm13ln_fwd_kernelINS_13Kernel_traitsIf13__nv_bfloat16fS2_fjLj2048ELj1ELj4ELj1ELj16ENS_18Kernel_traits_baseILj2048EfS2_fS2_fjLj128EEEEELb1ELb1ELb0ELb0EEEvNS_9FwdParamsE:
	.zero		1128


//--------------------- .nv.constant0._ZN10layer_norm13ln_fwd_kernelINS_13Kernel_traitsIf13__nv_bfloat16fS2_fjLj2048ELj1ELj4ELj1ELj16ENS_18Kernel_traits_baseILj2048EfS2_fS2_fjLj128EEEEELb1ELb1ELb0ELb1EEEvNS_9FwdParamsE --------------------------
	.section	.nv.constant0._ZN10layer_norm13ln_fwd_kernelINS_13Kernel_traitsIf13__nv_bfloat16fS2_fjLj2048ELj1ELj4ELj1ELj16ENS_18Kernel_traits_baseILj2048EfS2_fS2_fjLj128EEEEELb1ELb1ELb0ELb1EEEvNS_9FwdParamsE,"a",@progbits
	.sectionflags	@""
	.align	4
.nv.constant0._ZN10layer_norm13ln_fwd_kernelINS_13Kernel_traitsIf13__nv_bfloat16fS2_fjLj2048ELj1ELj4ELj1ELj16ENS_18Kernel_traits_baseILj2048EfS2_fS2_fjLj128EEEEELb1ELb1ELb0ELb1EEEvNS_9FwdParamsE:
	.zero		1128


//--------------------- .nv.constant0._ZN10layer_norm13ln_fwd_kernelINS_13Kernel_traitsIf13__nv_bfloat16fS2_fjLj2048ELj1ELj4ELj1ELj16ENS_18Kernel_traits_baseILj2048EfS2_fS2_fjLj128EEEEELb1ELb1ELb1ELb0EEEvNS_9FwdParamsE --------------------------
	.section	.nv.constant0._ZN10layer_norm13ln_fwd_kernelINS_13Kernel_traitsIf13__nv_bfloat16fS2_fjLj2048ELj1ELj4ELj1ELj16ENS_18Kernel_traits_baseILj2048EfS2_fS2_fjLj128EEEEELb1ELb1ELb1ELb0EEEvNS_9FwdParamsE,"a",@progbits
	.sectionflags	@""
	.align	4
.nv.constant0._ZN10layer_norm13ln_fwd_kernelINS_13Kernel_traitsIf13__nv_bfloat16fS2_fjLj2048ELj1ELj4ELj1ELj16ENS_18Kernel_traits_baseILj2048EfS2_fS2_fjLj128EEEEELb1ELb1ELb1ELb0EEEvNS_9FwdParamsE:
	.zero		1128


//--------------------- .nv.constant0._ZN10layer_norm13ln_fwd_kernelINS_13Kernel_traitsIf13__nv_bfloat16fS2_fjLj2048ELj1ELj4ELj1ELj16ENS_18Kernel_traits_baseILj2048EfS2_fS2_fjLj128EEEEELb1ELb1ELb1ELb1EEEvNS_9FwdParamsE --------------------------
	.section	.nv.constant0._ZN10layer_norm13ln_fwd_kernelINS_13Kernel_traitsIf13__nv_bfloat16fS2_fjLj2048ELj1ELj4ELj1ELj16ENS_18Kernel_traits_baseILj2048EfS2_fS2_fjLj128EEEEELb1ELb1ELb1ELb1EEEvNS_9FwdParamsE,"a",@progbits
	.sectionflags	@""
	.align	4
.nv.constant0._ZN10layer_norm13ln_fwd_kernelINS_13Kernel_traitsIf13__nv_bfloat16fS2_fjLj2048ELj1ELj4ELj1ELj16ENS_18Kernel_traits_baseILj2048EfS2_fS2_fjLj128EEEEELb1ELb1ELb1ELb1EEEvNS_9FwdParamsE:
	.zero		1128


//--------------------- .nv.constant0._ZN10layer_norm13ln_fwd_kernelINS_13Kernel_traitsIf6__halfS2_S2_fjLj2048ELj1ELj4ELj1ELj16ENS_18Kernel_traits_baseILj2048EfS2_S2_S2_fjLj128EEEEELb0ELb0ELb0ELb0EEEvNS_9FwdParamsE --------------------------
	.section	.nv.constant0._ZN10layer_norm13ln_fwd_kernelINS_13Kernel_traitsIf6__halfS2_S2_fjLj2048ELj1ELj4ELj1ELj16ENS_18Kernel_traits_baseILj2048EfS2_S2_S2_fjLj128EEEEELb0ELb0ELb0ELb0EEEvNS_9FwdParamsE,"a",@progbits
	.sectionflags	@""
	.align	4
.nv.constant0._ZN10layer_norm13ln_fwd_kernelINS_13Kernel_traitsIf6__halfS2_S2_fjLj2048ELj1ELj4ELj1ELj16ENS_18Kernel_traits_baseILj2048EfS2_S2_S2_fjLj128EEEEELb0ELb0ELb0ELb0EEEvNS_9FwdParamsE:
	.zero		1128


//--------------------- .nv.constant0._ZN10layer_norm13ln_fwd_kernelINS_13Kernel_traitsIf6__halfS2_S2_fjLj2048ELj1ELj4ELj1ELj16ENS_18Kernel_traits_baseILj2048EfS2_S2_S2_fjLj128EEEEELb0ELb0ELb0ELb1EEEvNS_9FwdParamsE --------------------------
	.section	.nv.constant0._ZN10layer_norm13ln_fwd_kernelINS_13Kernel_traitsIf6__halfS2_S2_fjLj2048ELj1ELj4ELj1ELj16ENS_18Kernel_traits_baseILj2048EfS2_S2_S2_fjLj128EEEEELb0ELb0ELb0ELb1EEEvNS_9FwdParamsE,"a",@progbits
	.sectionflags	@""
	.align	4
.nv.constant0._ZN10layer_norm13ln_fwd_kernelINS_13Kernel_traitsIf6__halfS2_S2_fjLj2048ELj1ELj4ELj1ELj16ENS_18Kernel_traits_baseILj2048EfS2_S2_S2_fjLj128EEEEELb0ELb0ELb0ELb1EEEvNS_9FwdParamsE:
	.zero		1128


//--------------------- .nv.constant0._ZN10layer_norm13ln_fwd_kernelINS_13Kernel_traitsIf6__halfS2_S2_fjLj2048ELj1ELj4ELj1ELj16ENS_18Kernel_traits_baseILj2048EfS2_S2_S2_fjLj128EEEEELb0ELb0ELb1ELb0EEEvNS_9FwdParamsE --------------------------
	.section	.nv.constant0._ZN10layer_norm13ln_fwd_kernelINS_13Kernel_traitsIf6__halfS2_S2_fjLj2048ELj1ELj4ELj1ELj16ENS_18Kernel_traits_baseILj2048EfS2_S2_S2_fjLj128EEEEELb0ELb0ELb1ELb0EEEvNS_9FwdParamsE,"a",@progbits
	.sectionflags	@""
	.align	4
.nv.constant0._ZN10layer_norm13ln_fwd_kernelINS_13Kernel_traitsIf6__halfS2_S2_fjLj2048ELj1ELj4ELj1ELj16ENS_18Kernel_traits_baseILj2048EfS2_S2_S2_fjLj128EEEEELb0ELb0ELb1ELb0EEEvNS_9FwdParamsE:
	.zero		1128


//--------------------- .nv.constant0._ZN10layer_norm13ln_fwd_kernelINS_13Kernel_traitsIf6__halfS2_S2_fjLj2048ELj1ELj4ELj1ELj16ENS_18Kernel_traits_baseILj2048EfS2_S2_S2_fjLj128EEEEELb0ELb0ELb1ELb1EEEvNS_9FwdParamsE --------------------------
	.section	.nv.constant0._ZN10layer_norm13ln_fwd_kernelINS_13Kernel_traitsIf6__halfS2_S2_fjLj2048ELj1ELj4ELj1ELj16ENS_18Kernel_traits_baseILj2048EfS2_S2_S2_fjLj128EEEEELb0ELb0ELb1ELb1EEEvNS_9FwdParamsE,"a",@progbits
	.sectionflags	@""
	.align	4
.nv.constant0._ZN10layer_norm13ln_fwd_kernelINS_13Kernel_traitsIf6__halfS2_S2_fjLj2048ELj1ELj4ELj1ELj16ENS_18Kernel_traits_baseILj2048EfS2_S2_S2_fjLj128EEEEELb0ELb0ELb1ELb1EEEvNS_9FwdParamsE:
	.zero		1128


//--------------------- .nv.constant0._ZN10layer_norm13ln_fwd_kernelINS_13Kernel_traitsIf6__halfS2_S2_fjLj2048ELj1ELj4ELj1ELj16ENS_18Kernel_traits_baseILj2048EfS2_S2_S2_fjLj128EEEEELb0ELb1ELb0ELb0EEEvNS_9FwdParamsE --------------------------
	.section	.nv.constant0._ZN10layer_norm13ln_fwd_kernelINS_13Kernel_traitsIf6__halfS2_S2_fjLj2048ELj1ELj4ELj1ELj16ENS_18Kernel_traits_baseILj2048EfS2_S2_S2_fjLj128EEEEELb0ELb1ELb0ELb0EEEvNS_9FwdParamsE,"a",@progbits
	.sectionflags	@""
	.align	4
.nv.constant0._ZN10layer_norm13ln_fwd_kernelINS_13Kernel_traitsIf6__halfS2_S2_fjLj2048ELj1ELj4ELj1ELj16ENS_18Kernel_traits_baseILj2048EfS2_S2_S2_fjLj128EEEEELb0ELb1ELb0ELb0EEEvNS_9FwdParamsE:
	.zero		1128


//--------------------- .nv.constant0._ZN10layer_norm13ln_fwd_kernelINS_13Kernel_traitsIf6__halfS2_S2_fjLj2048ELj1ELj4ELj1ELj16ENS_18Kernel_traits_baseILj2048EfS2_S2_S2_fjLj128EEEEELb0ELb1ELb0ELb1EEEvNS_9FwdParamsE --------------------------
	.section	.nv.constant0._ZN10layer_norm13ln_fwd_kernelINS_13Kernel_traitsIf6__halfS2_S2_fjLj2048ELj1ELj4ELj1ELj16ENS_18Kernel_traits_baseILj2048EfS2_S2_S2_fjLj128EEEEELb0ELb1ELb0ELb1EEEvNS_9FwdParamsE,"a",@progbits
	.sectionflags	@""
	.align	4
.nv.constant0._ZN10layer_norm13ln_fwd_kernelINS_13Kernel_traitsIf6__halfS2_S2_fjLj2048ELj1ELj4ELj1ELj16ENS_18Kernel_traits_baseILj2048EfS2_S2_S2_fjLj128EEEEELb0ELb1ELb0ELb1EEEvNS_9FwdParamsE:
	.zero		1128


//--------------------- .nv.constant0._ZN10layer_norm13ln_fwd_kernelINS_13Kernel_traitsIf6__halfS2_S2_fjLj2048ELj1ELj4ELj1ELj16ENS_18Kernel_traits_baseILj2048EfS2_S2_S2_fjLj128EEEEELb0ELb1ELb1ELb0EEEvNS_9FwdParamsE --------------------------
	.section	.nv.constant0._ZN10layer_norm13ln_fwd_kernelINS_13Kernel_traitsIf6__halfS2_S2_fjLj2048ELj1ELj4ELj1ELj16ENS_18Kernel_traits_baseILj2048EfS2_S2_S2_fjLj128EEEEELb0ELb1ELb1ELb0EEEvNS_9FwdParamsE,"a",@progbits
	.sectionflags	@""
	.align	4
.nv.constant0._ZN10layer_norm13ln_fwd_kernelINS_13Kernel_traitsIf6__halfS2_S2_fjLj2048ELj1ELj4ELj1ELj16ENS_18Kernel_traits_baseILj2048EfS2_S2_S2_fjLj128EEEEELb0ELb1ELb1ELb0EEEvNS_9FwdParamsE:
	.zero		1128


//--------------------- .nv.constant0._ZN10layer_norm13ln_fwd_kernelINS_13Kernel_traitsIf6__halfS2_S2_fjLj2048ELj1ELj4ELj1ELj16ENS_18Kernel_traits_baseILj2048EfS2_S2_S2_fjLj128EEEEELb0ELb1ELb1ELb1EEEvNS_9FwdParamsE --------------------------
	.section	.nv.constant0._ZN10layer_norm13ln_fwd_kernelINS_13Kernel_traitsIf6__halfS2_S2_fjLj2048ELj1ELj4ELj1ELj16ENS_18Kernel_traits_baseILj2048EfS2_S2_S2_fjLj128EEEEELb0ELb1ELb1ELb1EEEvNS_9FwdParamsE,"a",@progbits
	.sectionflags	@""
	.align	4
.nv.constant0._ZN10layer_norm13ln_fwd_kernelINS_13Kernel_traitsIf6__halfS2_S2_fjLj2048ELj1ELj4ELj1ELj16ENS_18Kernel_traits_baseILj2048EfS2_S2_S2_fjLj128EEEEELb0ELb1ELb1ELb1EEEvNS_9FwdParamsE:
	.zero		1128


//--------------------- .nv.constant0._ZN10layer_norm13ln_fwd_kernelINS_13Kernel_traitsIf6__halfS2_S2_fjLj2048ELj1ELj4ELj1ELj16ENS_18Kernel_traits_baseILj2048EfS2_S2_S2_fjLj128EEEEELb1ELb0ELb0ELb0EEEvNS_9FwdParamsE --------------------------
	.section	.nv.constant0._ZN10layer_norm13ln_fwd_kernelINS_13Kernel_traitsIf6__halfS2_S2_fjLj2048ELj1ELj4ELj1ELj16ENS_18Kernel_traits_baseILj2048EfS2_S2_S2_fjLj128EEEEELb1ELb0ELb0ELb0EEEvNS_9FwdParamsE,"a",@progbits
	.sectionflags	@""
	.align	4
.nv.constant0._ZN10layer_norm13ln_fwd_kernelINS_13Kernel_traitsIf6__halfS2_S2_fjLj2048ELj1ELj4ELj1ELj16ENS_18Kernel_traits_baseILj2048EfS2_S2_S2_fjLj128EEEEELb1ELb0ELb0ELb0EEEvNS_9FwdParamsE:
	.zero		1128


//--------------------- .nv.constant0._ZN10layer_norm13ln_fwd_kernelINS_13Kernel_traitsIf6__halfS2_S2_fjLj2048ELj1ELj4ELj1ELj16ENS_18Kernel_traits_baseILj2048EfS2_S2_S2_fjLj128EEEEELb1ELb0ELb0ELb1EEEvNS_9FwdParamsE --------------------------
	.section	.nv.constant0._ZN10layer_norm13ln_fwd_kernelINS_13Kernel_traitsIf6__halfS2_S2_fjLj2048ELj1ELj4ELj1ELj16ENS_18Kernel_traits_baseILj2048EfS2_S2_S2_fjLj128EEEEELb1ELb0ELb0ELb1EEEvNS_9FwdParamsE,"a",@progbits
	.sectionflags	@""
	.align	4
.nv.constant0._ZN10layer_norm13ln_fwd_kernelINS_13Kernel_traitsIf6__halfS2_S2_fjLj2048ELj1ELj4ELj1ELj16ENS_18Kernel_traits_baseILj2048EfS2_S2_S2_fjLj128EEEEELb1ELb0ELb0ELb1EEEvNS_9FwdParamsE:
	.zero		1128


//--------------------- .nv.constant0._ZN10layer_norm13ln_fwd_kernelINS_13Kernel_traitsIf6__halfS2_S2_fjLj2048ELj1ELj4ELj1ELj16ENS_18Kernel_traits_baseILj2048EfS2_S2_S2_fjLj128EEEEELb1ELb0ELb1ELb0EEEvNS_9FwdParamsE --------------------------
	.section	.nv.constant0._ZN10layer_norm13ln_fwd_kernelINS_13Kernel_traitsIf6__halfS2_S2_fjLj2048ELj1ELj4ELj1ELj16ENS_18Kernel_traits_baseILj2048EfS2_S2_S2_fjLj128EEEEELb1ELb0ELb1ELb0EEEvNS_9FwdParamsE,"a",@progbits
	.sectionflags	@""
	.align	4
.nv.constant0._ZN10layer_norm13ln_fwd_kernelINS_13Kernel_traitsIf6__halfS2_S2_fjLj2048ELj1ELj4ELj1ELj16ENS_18Kernel_traits_baseILj2048EfS2_S2_S2_fjLj128EEEEELb1ELb0ELb1ELb0EEEvNS_9FwdParamsE:
	.zero		1128


//--------------------- .nv.constant0._ZN10layer_norm13ln_fwd_kernelINS_13Kernel_traitsIf6__halfS2_S2_fjLj2048ELj1ELj4ELj1ELj16ENS_18Kernel_traits_baseILj2048EfS2_S2_S2_fjLj128EEEEELb1ELb0ELb1ELb1EEEvNS_9FwdParamsE --------------------------
	.section	.nv.constant0._ZN10layer_norm13ln_fwd_kernelINS_13Kernel_traitsIf6__halfS2_S2_fjLj2048ELj1ELj4ELj1ELj16ENS_18Kernel_traits_baseILj2048EfS2_S2_S2_fjLj128EEEEELb1ELb0ELb1ELb1EEEvNS_9FwdParamsE,"a",@progbits
	.sectionflags	@""
	.align	4
.nv.constant0._ZN10layer_norm13ln_fwd_kernelINS_13Kernel_traitsIf6__halfS2_S2_fjLj2048ELj1ELj4ELj1ELj16ENS_18Kernel_traits_baseILj2048EfS2_S2_S2_fjLj128EEEEELb1ELb0ELb1ELb1EEEvNS_9FwdParamsE:
	.zero		1128


//--------------------- .nv.constant0._ZN10layer_norm13ln_fwd_kernelINS_13Kernel_traitsIf6__halfS2_S2_fjLj2048ELj1ELj4ELj1ELj16ENS_18Kernel_traits_baseILj2048EfS2_S2_S2_fjLj128EEEEELb1ELb1ELb0ELb0EEEvNS_9FwdParamsE --------------------------
	.section	.nv.constant0._ZN10layer_norm13ln_fwd_kernelINS_13Kernel_traitsIf6__halfS2_S2_fjLj2048ELj1ELj4ELj1ELj16ENS_18Kernel_traits_baseILj2048EfS2_S2_S2_fjLj128EEEEELb1ELb1ELb0ELb0EEEvNS_9FwdParamsE,"a",@progbits
	.sectionflags	@""
	.align	4
.nv.constant0._ZN10layer_norm13ln_fwd_kernelINS_13Kernel_traitsIf6__halfS2_S2_fjLj2048ELj1ELj4ELj1ELj16ENS_18Kernel_traits_baseILj2048EfS2_S2_S2_fjLj128EEEEELb1ELb1ELb0ELb0EEEvNS_9FwdParamsE:
	.zero		1128


//--------------------- .nv.constant0._ZN10layer_norm13ln_fwd_kernelINS_13Kernel_traitsIf6__halfS2_S2_fjLj2048ELj1ELj4ELj1ELj16ENS_18Kernel_traits_baseILj2048EfS2_S2_S2_fjLj128EEEEELb1ELb1ELb0ELb1EEEvNS_9FwdParamsE --------------------------
	.section	.nv.constant0._ZN10layer_norm13ln_fwd_kernelINS_13Kernel_traitsIf6__halfS2_S2_fjLj2048ELj1ELj4ELj1ELj16ENS_18Kernel_traits_baseILj2048EfS2_S2_S2_fjLj128EEEEELb1ELb1ELb0ELb1EEEvNS_9FwdParamsE,"a",@progbits
	.sectionflags	@""
	.align	4
.nv.constant0._ZN10layer_norm13ln_fwd_kernelINS_13Kernel_traitsIf6__halfS2_S2_fjLj2048ELj1ELj4ELj1ELj16ENS_18Kernel_traits_baseILj2048EfS2_S2_S2_fjLj128EEEEELb1ELb1ELb0ELb1EEEvNS_9FwdParamsE:
	.zero		1128


//--------------------- .nv.constant0._ZN10layer_norm13ln_fwd_kernelINS_13Kernel_traitsIf6__halfS2_S2_fjLj2048ELj1ELj4ELj1ELj16ENS_18Kernel_traits_baseILj2048EfS2_S2_S2_fjLj128EEEEELb1ELb1ELb1ELb0EEEvNS_9FwdParamsE --------------------------
	.section	.nv.constant0._ZN10layer_norm13ln_fwd_kernelINS_13Kernel_traitsIf6__halfS2_S2_fjLj2048ELj1ELj4ELj1ELj16ENS_18Kernel_traits_baseILj2048EfS2_S2_S2_fjLj128EEEEELb1ELb1ELb1ELb0EEEvNS_9FwdParamsE,"a",@progbits
	.sectionflags	@""
	.align	4
.nv.constant0._ZN10layer_norm13ln_fwd_kernelINS_13Kernel_traitsIf6__halfS2_S2_fjLj2048ELj1ELj4ELj1ELj16ENS_18Kernel_traits_baseILj2048EfS2_S2_S2_fjLj128EEEEELb1ELb1ELb1ELb0EEEvNS_9FwdParamsE:
	.zero		1128


//--------------------- .nv.constant0._ZN10layer_norm13ln_fwd_kernelINS_13Kernel_traitsIf6__halfS2_S2_fjLj2048ELj1ELj4ELj1ELj16ENS_18Kernel_traits_baseILj2048EfS2_S2_S2_fjLj128EEEEELb1ELb1ELb1ELb1EEEvNS_9FwdParamsE --------------------------
	.section	.nv.constant0._ZN10layer_norm13ln_fwd_kernelINS_13Kernel_traitsIf6__halfS2_S2_fjLj2048ELj1ELj4ELj1ELj16ENS_18Kernel_traits_baseILj2048EfS2_S2_S2_fjLj128EEEEELb1ELb1ELb1ELb1EEEvNS_9FwdParamsE,"a",@progbits
	.sectionflags	@""
	.align	4
.nv.constant0._ZN10layer_norm13ln_fwd_kernelINS_13Kernel_traitsIf6__halfS2_S2_fjLj2048ELj1ELj4ELj1ELj16ENS_18Kernel_traits_baseILj2048EfS2_S2_S2_fjLj128EEEEELb1ELb1ELb1ELb1EEEvNS_9FwdParamsE:
	.zero		1128


//--------------------- .nv.constant0._ZN10layer_norm13ln_fwd_kernelINS_13Kernel_traitsI6__halfS2_fS2_fjLj2048ELj1ELj4ELj1ELj16ENS_18Kernel_traits_baseILj2048ES2_S2_fS2_fjLj128EEEEELb0ELb0ELb0ELb0EEEvNS_9FwdParamsE --------------------------
	.section	.nv.constant0._ZN10layer_norm13ln_fwd_kernelINS_13Kernel_traitsI6__halfS2_fS2_fjLj2048ELj1ELj4ELj1ELj16ENS_18Kernel_traits_baseILj2048ES2_S2_fS2_fjLj128EEEEELb0ELb0ELb0ELb0EEEvNS_9FwdParamsE,"a",@progbits
	.sectionflags	@""
	.align	4
.nv.constant0._ZN10layer_norm13ln_fwd_kernelINS_13Kernel_traitsI6__halfS2_fS2_fjLj2048ELj1ELj4ELj1ELj16ENS_18Kernel_traits_baseILj2048ES2_S2_fS2_fjLj128EEEEELb0ELb0ELb0ELb0EEEvNS_9FwdParamsE:
	.zero		1128


//--------------------- .nv.constant0._ZN10layer_norm13ln_fwd_kernelINS_13Kernel_traitsI6__halfS2_fS2_fjLj2048ELj1ELj4ELj1ELj16ENS_18Kernel_traits_baseILj2048ES2_S2_fS2_fjLj128EEEEELb0ELb0ELb0ELb1EEEvNS_9FwdParamsE --------------------------
	.section	.nv.constant0._ZN10layer_norm13ln_fwd_kernelINS_13Kernel_traitsI6__halfS2_fS2_fjLj2048ELj1ELj4ELj1ELj16ENS_18Kernel_traits_baseILj2048ES2_S2_fS2_fjLj128EEEEELb0ELb0ELb0ELb1EEEvNS_9FwdParamsE,"a",@progbits
	.sectionflags	@""
	.align	4
.nv.constant0._ZN10layer_norm13ln_fwd_kernelINS_13Kernel_traitsI6__halfS2_fS2_fjLj2048ELj1ELj4ELj1ELj16ENS_18Kernel_traits_baseILj2048ES2_S2_fS2_fjLj128EEEEELb0ELb0ELb0ELb1EEEvNS_9FwdParamsE:
	.zero		1128


//--------------------- .nv.constant0._ZN10layer_norm13ln_fwd_kernelINS_13Kernel_traitsI6__halfS2_fS2_fjLj2048ELj1ELj4ELj1ELj16ENS_18Kernel_traits_baseILj2048ES2_S2_fS2_fjLj128EEEEELb0ELb0ELb1ELb0EEEvNS_9FwdParamsE --------------------------
	.section	.nv.constant0._ZN10layer_norm13ln_fwd_kernelINS_13Kernel_traitsI6__halfS2_fS2_fjLj2048ELj1ELj4ELj1ELj16ENS_18Kernel_traits_baseILj2048ES2_S2_fS2_fjLj128EEEEELb0ELb0ELb1ELb0EEEvNS_9FwdParamsE,"a",@progbits
	.sectionflags	@""
	.align	4
.nv.constant0._ZN10layer_norm13ln_fwd_kernelINS_13Kernel_traitsI6__halfS2_fS2_fjLj2048ELj1ELj4ELj1ELj16ENS_18Kernel_traits_baseILj2048ES2_S2_fS2_fjLj128EEEEELb0ELb0ELb1ELb0EEEvNS_9FwdParamsE:
	.zero		1128


//--------------------- .nv.constant0._ZN10layer_norm13ln_fwd_kernelINS_13Kernel_traitsI6__halfS2_fS2_fjLj2048ELj1ELj4ELj1ELj16ENS_18Kernel_traits_baseILj2048ES2_S2_fS2_fjLj128EEEEELb0ELb0ELb1ELb1EEEvNS_9FwdParamsE --------------------------
	.section	.nv.constant0._ZN10layer_norm13ln_fwd_kernelINS_13Kernel_traitsI6__halfS2_fS2_fjLj2048ELj1ELj4ELj1ELj16ENS_18Kernel_traits_baseILj2048ES2_S2_fS2_fjLj128EEEEELb0ELb0ELb1ELb1EEEvNS_9FwdParamsE,"a",@progbits
	.sectionflags	@""
	.align	4
.nv.constant0._ZN10layer_norm13ln_fwd_kernelINS_13Kernel_traitsI6__halfS2_fS2_fjLj2048ELj1ELj4ELj1ELj16ENS_18Kernel_traits_baseILj2048ES2_S2_fS2_fjLj128EEEEELb0ELb0ELb1ELb1EEEvNS_9FwdParamsE:
	.zero		1128


//--------------------- .nv.constant0._ZN10layer_norm13ln_fwd_kernelINS_13Kernel_traitsI6__halfS2_fS2_fjLj2048ELj1ELj4ELj1ELj16ENS_18Kernel_traits_baseILj2048ES2_S2_fS2_fjLj128EEEEELb0ELb1ELb0ELb0EEEvNS_9FwdParamsE --------------------------
	.section	.nv.constant0._ZN10layer_norm13ln_fwd_kernelINS_13Kernel_traitsI6__halfS2_fS2_fjLj2048ELj1ELj4ELj1ELj16ENS_18Kernel_traits_baseILj2048ES2_S2_fS2_fjLj128EEEEELb0ELb1ELb0ELb0EEEvNS_9FwdParamsE,"a",@progbits
	.sectionflags	@""
	.align	4
.nv.constant0._ZN10layer_norm13ln_fwd_kernelINS_13Kernel_traitsI6__halfS2_fS2_fjLj2048ELj1ELj4ELj1ELj16ENS_18Kernel_traits_baseILj2048ES2_S2_fS2_fjLj128EEEEELb0ELb1ELb0ELb0EEEvNS_9FwdParamsE:
	.zero		1128


//--------------------- .nv.constant0._ZN10layer_norm13ln_fwd_kernelINS_13Kernel_traitsI6__halfS2_fS2_fjLj2048ELj1ELj4ELj1ELj16ENS_18Kernel_traits_baseILj2048ES2_S2_fS2_fjLj128EEEEELb0ELb1ELb0ELb1EEEvNS_9FwdParamsE --------------------------
	.section	.nv.constant0._ZN10layer_norm13ln_fwd_kernelINS_13Kernel_traitsI6__halfS2_fS2_fjLj2048ELj1ELj4ELj1ELj16ENS_18Kernel_traits_baseILj2048ES2_S2_fS2_fjLj128EEEEELb0ELb1ELb0ELb1EEEvNS_9FwdParamsE,"a",@progbits
	.sectionflags	@""
	.align	4
.nv.constant0._ZN10layer_norm13ln_fwd_kernelINS_13Kernel_traitsI6__halfS2_fS2_fjLj2048ELj1ELj4ELj1ELj16ENS_18Kernel_traits_baseILj2048ES2_S2_fS2_fjLj128EEEEELb0ELb1ELb0ELb1EEEvNS_9FwdParamsE:
	.zero		1128


//--------------------- .nv.constant0._ZN10layer_norm13ln_fwd_kernelINS_13Kernel_traitsI6__halfS2_fS2_fjLj2048ELj1ELj4ELj1ELj16ENS_18Kernel_traits_baseILj2048ES2_S2_fS2_fjLj128EEEEELb0ELb1ELb1ELb0EEEvNS_9FwdParamsE --------------------------
	.section	.nv.constant0._ZN10layer_norm13ln_fwd_kernelINS_13Kernel_traitsI6__halfS2_fS2_fjLj2048ELj1ELj4ELj1ELj16ENS_18Kernel_traits_baseILj2048ES2_S2_fS2_fjLj128EEEEELb0ELb1ELb1ELb0EEEvNS_9FwdParamsE,"a",@progbits
	.sectionflags	@""
	.align	4
.nv.constant0._ZN10layer_norm13ln_fwd_kernelINS_13Kernel_traitsI6__halfS2_fS2_fjLj2048ELj1ELj4ELj1ELj16ENS_18Kernel_traits_baseILj2048ES2_S2_fS2_fjLj128EEEEELb0ELb1ELb1ELb0EEEvNS_9FwdParamsE:
	.zero		1128


//--------------------- .nv.constant0._ZN10layer_norm13ln_fwd_kernelINS_13Kernel_traitsI6__halfS2_fS2_fjLj2048ELj1ELj4ELj1ELj16ENS_18Kernel_traits_baseILj2048ES2_S2_fS2_fjLj128EEEEELb0ELb1ELb1ELb1EEEvNS_9FwdParamsE --------------------------
	.section	.nv.constant0._ZN10layer_norm13ln_fwd_kernelINS_13Kernel_traitsI6__halfS2_fS2_fjLj2048ELj1ELj4ELj1ELj16ENS_18Kernel_traits_baseILj2048ES2_S2_fS2_fjLj128EEEEELb0ELb1ELb1ELb1EEEvNS_9FwdParamsE,"a",@progbits
	.sectionflags	@""
	.align	4
.nv.constant0._ZN10layer_norm13ln_fwd_kernelINS_13Kernel_traitsI6__halfS2_fS2_fjLj2048ELj1ELj4ELj1ELj16ENS_18Kernel_traits_baseILj2048ES2_S2_fS2_fjLj128EEEEELb0ELb1ELb1ELb1EEEvNS_9FwdParamsE:
	.zero		1128


//--------------------- .nv.constant0._ZN10layer_norm13ln_fwd_kernelINS_13Kernel_traitsI6__halfS2_fS2_fjLj2048ELj1ELj4ELj1ELj16ENS_18Kernel_traits_baseILj2048ES2_S2_fS2_fjLj128EEEEELb1ELb0ELb0ELb0EEEvNS_9FwdParamsE --------------------------
	.section	.nv.constant0._ZN10layer_norm13ln_fwd_kernelINS_13Kernel_traitsI6__halfS2_fS2_fjLj2048ELj1ELj4ELj1ELj16ENS_18Kernel_traits_baseILj2048ES2_S2_fS2_fjLj128EEEEELb1ELb0ELb0ELb0EEEvNS_9FwdParamsE,"a",@progbits
	.sectionflags	@""
	.align	4
.nv.constant0._ZN10layer_norm13ln_fwd_kernelINS_13Kernel_traitsI6__halfS2_fS2_fjLj2048ELj1ELj4ELj1ELj16ENS_18Kernel_traits_baseILj2048ES2_S2_fS2_fjLj128EEEEELb1ELb0ELb0ELb0EEEvNS_9FwdParamsE:
	.zero		1128


//--------------------- .nv.constant0._ZN10layer_norm13ln_fwd_kernelINS_13Kernel_traitsI6__halfS2_fS2_fjLj2048ELj1ELj4ELj1ELj16ENS_18Kernel_traits_baseILj2048ES2_S2_fS2_fjLj128EEEEELb1ELb0ELb0ELb1EEEvNS_9FwdParamsE --------------------------
	.section	.nv.constant0._ZN10layer_norm13ln_fwd_kernelINS_13Kernel_traitsI6__halfS2_fS2_fjLj2048ELj1ELj4ELj1ELj16ENS_18Kernel_traits_baseILj2048ES2_S2_fS2_fjLj128EEEEELb1ELb0ELb0ELb1EEEvNS_9FwdParamsE,"a",@progbits
	.sectionflags	@""
	.align	4
.nv.constant0._ZN10layer_norm13ln_fwd_kernelINS_13Kernel_traitsI6__halfS2_fS2_fjLj2048ELj1ELj4ELj1ELj16ENS_18Kernel_traits_baseILj2048ES2_S2_fS2_fjLj128EEEEELb1ELb0ELb0ELb1EEEvNS_9FwdParamsE:
	.zero		1128


//--------------------- .nv.constant0._ZN10layer_norm13ln_fwd_kernelINS_13Kernel_traitsI6__halfS2_fS2_fjLj2048ELj1ELj4ELj1ELj16ENS_18Kernel_traits_baseILj2048ES2_S2_fS2_fjLj128EEEEELb1ELb0ELb1ELb0EEEvNS_9FwdParamsE --------------------------
	.section	.nv.constant0._ZN10layer_norm13ln_fwd_kernelINS_13Kernel_traitsI6__halfS2_fS2_fjLj2048ELj1ELj4ELj1ELj16ENS_18Kernel_traits_baseILj2048ES2_S2_fS2_fjLj128EEEEELb1ELb0ELb1ELb0EEEvNS_9FwdParamsE,"a",@progbits
	.sectionflags	@""
	.align	4
.nv.constant0._ZN10layer_norm13ln_fwd_kernelINS_13Kernel_traitsI6__halfS2_fS2_fjLj2048ELj1ELj4ELj1ELj16ENS_18Kernel_traits_baseILj2048ES2_S2_fS2_fjLj128EEEEELb1ELb0ELb1ELb0EEEvNS_9FwdParamsE:
	.zero		1128


//--------------------- .nv.constant0._ZN10layer_norm13ln_fwd_kernelINS_13Kernel_traitsI6__halfS2_fS2_fjLj2048ELj1ELj4ELj1ELj16ENS_18Kernel_traits_baseILj2048ES2_S2_fS2_fjLj128EEEEELb1ELb0ELb1ELb1EEEvNS_9FwdParamsE --------------------------
	.section	.nv.constant0._ZN10layer_norm13ln_fwd_kernelINS_13Kernel_traitsI6__halfS2_fS2_fjLj2048ELj1ELj4ELj1ELj16ENS_18Kernel_traits_baseILj2048ES2_S2_fS2_fjLj128EEEEELb1ELb0ELb1ELb1EEEvNS_9FwdParamsE,"a",@progbits
	.sectionflags	@""
	.align	4
.nv.constant0._ZN10layer_norm13ln_fwd_kernelINS_13Kernel_traitsI6__halfS2_fS2_fjLj2048ELj1ELj4ELj1ELj16ENS_18Kernel_traits_baseILj2048ES2_S2_fS2_fjLj128EEEEELb1ELb0ELb1ELb1EEEvNS_9FwdParamsE:
	.zero		1128


//--------------------- .nv.constant0._ZN10layer_norm13ln_fwd_kernelINS_13Kernel_traitsI6__halfS2_fS2_fjLj2048ELj1ELj4ELj1ELj16ENS_18Kernel_traits_baseILj2048ES2_S2_fS2_fjLj128EEEEELb1ELb1ELb0ELb0EEEvNS_9FwdParamsE --------------------------
	.section	.nv.constant0._ZN10layer_norm13ln_fwd_kernelINS_13Kernel_traitsI6__halfS2_fS2_fjLj2048ELj1ELj4ELj1ELj16ENS_18Kernel_traits_baseILj2048ES2_S2_fS2_fjLj128EEEEELb1ELb1ELb0ELb0EEEvNS_9FwdParamsE,"a",@progbits
	.sectionflags	@""
	.align	4
.nv.constant0._ZN10layer_norm13ln_fwd_kernelINS_13Kernel_traitsI6__halfS2_fS2_fjLj2048ELj1ELj4ELj1ELj16ENS_18Kernel_traits_baseILj2048ES2_S2_fS2_fjLj128EEEEELb1ELb1ELb0ELb0EEEvNS_9FwdParamsE:
	.zero		1128


//--------------------- .nv.constant0._ZN10layer_norm13ln_fwd_kernelINS_13Kernel_traitsI6__halfS2_fS2_fjLj2048ELj1ELj4ELj1ELj16ENS_18Kernel_traits_baseILj2048ES2_S2_fS2_fjLj128EEEEELb1ELb1ELb0ELb1EEEvNS_9FwdParamsE --------------------------
	.section	.nv.constant0._ZN10layer_norm13ln_fwd_kernelINS_13Kernel_traitsI6__halfS2_fS2_fjLj2048ELj1ELj4ELj1ELj16ENS_18Kernel_traits_baseILj2048ES2_S2_fS2_fjLj128EEEEELb1ELb1ELb0ELb1EEEvNS_9FwdParamsE,"a",@progbits
	.sectionflags	@""
	.align	4
.nv.constant0._ZN10layer_norm13ln_fwd_kernelINS_13Kernel_traitsI6__halfS2_fS2_fjLj2048ELj1ELj4ELj1ELj16ENS_18Kernel_traits_baseILj2048ES2_S2_fS2_fjLj128EEEEELb1ELb1ELb0ELb1EEEvNS_9FwdParamsE:
	.zero		1128


//--------------------- .nv.constant0._ZN10layer_norm13ln_fwd_kernelINS_13Kernel_traitsI6__halfS2_fS2_fjLj2048ELj1ELj4ELj1ELj16ENS_18Kernel_traits_baseILj2048ES2_S2_fS2_fjLj128EEEEELb1ELb1ELb1ELb0EEEvNS_9FwdParamsE --------------------------
	.section	.nv.constant0._ZN10layer_norm13ln_fwd_kernelINS_13Kernel_traitsI6__halfS2_fS2_fjLj2048ELj1ELj4ELj1ELj16ENS_18Kernel_traits_baseILj2048ES2_S2_fS2_fjLj128EEEEELb1ELb1ELb1ELb0EEEvNS_9FwdParamsE,"a",@progbits
	.sectionflags	@""
	.align	4
.nv.constant0._ZN10layer_norm13ln_fwd_kernelINS_13Kernel_traitsI6__halfS2_fS2_fjLj2048ELj1ELj4ELj1ELj16ENS_18Kernel_traits_baseILj2048ES2_S2_fS2_fjLj128EEEEELb1ELb1ELb1ELb0EEEvNS_9FwdParamsE:
	.zero		1128


//--------------------- .nv.constant0._ZN10layer_norm13ln_fwd_kernelINS_13Kernel_traitsI6__halfS2_fS2_fjLj2048ELj1ELj4ELj1ELj16ENS_18Kernel_traits_baseILj2048ES2_S2_fS2_fjLj128EEEEELb1ELb1ELb1ELb1EEEvNS_9FwdParamsE --------------------------
	.section	.nv.constant0._ZN10layer_norm13ln_fwd_kernelINS_13Kernel_traitsI6__halfS2_fS2_fjLj2048ELj1ELj4ELj1ELj16ENS_18Kernel_traits_baseILj2048ES2_S2_fS2_fjLj128EEEEELb1ELb1ELb1ELb1EEEvNS_9FwdParamsE,"a",@progbits
	.sectionflags	@""
	.align	4
.nv.constant0._ZN10layer_norm13ln_fwd_kernelINS_13Kernel_traitsI6__halfS2_fS2_fjLj2048ELj1ELj4ELj1ELj16ENS_18Kernel_traits_baseILj2048ES2_S2_fS2_fjLj128EEEEELb1ELb1ELb1ELb1EEEvNS_9FwdParamsE:
	.zero		1128


//--------------------- .nv.constant0._ZN10layer_norm13ln_fwd_kernelINS_13Kernel_traitsIf6__halffS2_fjLj2048ELj1ELj4ELj1ELj16ENS_18Kernel_traits_baseILj2048EfS2_fS2_fjLj128EEEEELb0ELb0ELb0ELb0EEEvNS_9FwdParamsE --------------------------
	.section	.nv.constant0._ZN10layer_norm13ln_fwd_kernelINS_13Kernel_traitsIf6__halffS2_fjLj2048ELj1ELj4ELj1ELj16ENS_18Kernel_traits_baseILj2048EfS2_fS2_fjLj128EEEEELb0ELb0ELb0ELb0EEEvNS_9FwdParamsE,"a",@progbits
	.sectionflags	@""
	.align	4
.nv.constant0._ZN10layer_norm13ln_fwd_kernelINS_13Kernel_traitsIf6__halffS2_fjLj2048ELj1ELj4ELj1ELj16ENS_18Kernel_traits_baseILj2048EfS2_fS2_fjLj128EEEEELb0ELb0ELb0ELb0EEEvNS_9FwdParamsE:
	.zero		1128


//--------------------- .nv.constant0._ZN10layer_norm13ln_fwd_kernelINS_13Kernel_traitsIf6__halffS2_fjLj2048ELj1ELj4ELj1ELj16ENS_18Kernel_traits_baseILj2048EfS2_fS2_fjLj128EEEEELb0ELb0ELb0ELb1EEEvNS_9FwdParamsE --------------------------
	.section	.nv.constant0._ZN10layer_norm13ln_fwd_kernelINS_13Kernel_traitsIf6__halffS2_fjLj2048ELj1ELj4ELj1ELj16ENS_18Kernel_traits_baseILj2048EfS2_fS2_fjLj128EEEEELb0ELb0ELb0ELb1EEEvNS_9FwdParamsE,"a",@progbits
	.sectionflags	@""
	.align	4
.nv.constant0._ZN10layer_norm13ln_fwd_kernelINS_13Kernel_traitsIf6__halffS2_fjLj2048ELj1ELj4ELj1ELj16ENS_18Kernel_traits_baseILj2048EfS2_fS2_fjLj128EEEEELb0ELb0ELb0ELb1EEEvNS_9FwdParamsE:
	.zero		1128


//--------------------- .nv.constant0._ZN10layer_norm13ln_fwd_kernelINS_13Kernel_traitsIf6__halffS2_fjLj2048ELj1ELj4ELj1ELj16ENS_18Kernel_traits_baseILj2048EfS2_fS2_fjLj128EEEEELb0ELb0ELb1ELb0EEEvNS_9FwdParamsE --------------------------
	.section	.nv.constant0._ZN10layer_norm13ln_fwd_kernelINS_13Kernel_traitsIf6__halffS2_fjLj2048ELj1ELj4ELj1ELj16ENS_18Kernel_traits_baseILj2048EfS2_fS2_fjLj128EEEEELb0ELb0ELb1ELb0EEEvNS_9FwdParamsE,"a",@progbits
	.sectionflags	@""
	.align	4
.nv.constant0._ZN10layer_norm13ln_fwd_kernelINS_13Kernel_traitsIf6__halffS2_fjLj2048ELj1ELj4ELj1ELj16ENS_18Kernel_traits_baseILj2048EfS2_fS2_fjLj128EEEEELb0ELb0ELb1ELb0EEEvNS_9FwdParamsE:
	.zero		1128


//--------------------- .nv.constant0._ZN10layer_norm13ln_fwd_kernelINS_13Kernel_traitsIf6__halffS2_fjLj2048ELj1ELj4ELj1ELj16ENS_18Kernel_traits_baseILj2048EfS2_fS2_fjLj128EEEEELb0ELb0ELb1ELb1EEEvNS_9FwdParamsE --------------------------
	.section	.nv.constant0._ZN10layer_norm13ln_fwd_kernelINS_13Kernel_traitsIf6__halffS2_fjLj2048ELj1ELj4ELj1ELj16ENS_18Kernel_traits_baseILj2048EfS2_fS2_fjLj128EEEEELb0ELb0ELb1ELb1EEEvNS_9FwdParamsE,"a",@progbits
	.sectionflags	@""
	.align	4
.nv.constant0._ZN10layer_norm13ln_fwd_kernelINS_13Kernel_traitsIf6__halffS2_fjLj2048ELj1ELj4ELj1ELj16ENS_18Kernel_traits_baseILj2048EfS2_fS2_fjLj128EEEEELb0ELb0ELb1ELb1EEEvNS_9FwdParamsE:
	.zero		1128


//--------------------- .nv.constant0._ZN10layer_norm13ln_fwd_kernelINS_13Kernel_traitsIf6__halffS2_fjLj2048ELj1ELj4ELj1ELj16ENS_18Kernel_traits_baseILj2048EfS2_fS2_fjLj128EEEEELb0ELb1ELb0ELb0EEEvNS_9FwdParamsE --------------------------
	.section	.nv.constant0._ZN10layer_norm13ln_fwd_kernelINS_13Kernel_traitsIf6__halffS2_fjLj2048ELj1ELj4ELj1ELj16ENS_18Kernel_traits_baseILj2048EfS2_fS2_fjLj128EEEEELb0ELb1ELb0ELb0EEEvNS_9FwdParamsE,"a",@progbits
	.sectionflags	@""
	.align	4
.nv.constant0._ZN10layer_norm13ln_fwd_kernelINS_13Kernel_traitsIf6__halffS2_fjLj2048ELj1ELj4ELj1ELj16ENS_18Kernel_traits_baseILj2048EfS2_fS2_fjLj128EEEEELb0ELb1ELb0ELb0EEEvNS_9FwdParamsE:
	.zero		1128


//--------------------- .nv.constant0._ZN10layer_norm13ln_fwd_kernelINS_13Kernel_traitsIf6__halffS2_fjLj2048ELj1ELj4ELj1ELj16ENS_18Kernel_traits_baseILj2048EfS2_fS2_fjLj128EEEEELb0ELb1ELb0ELb1EEEvNS_9FwdParamsE --------------------------
	.section	.nv.constant0._ZN10layer_norm13ln_fwd_kernelINS_13Kernel_traitsIf6__halffS2_fjLj2048ELj1ELj4ELj1ELj16ENS_18Kernel_traits_baseILj2048EfS2_fS2_fjLj128EEEEELb0ELb1ELb0ELb1EEEvNS_9FwdParamsE,"a",@progbits
	.sectionflags	@""
	.align	4
.nv.constant0._ZN10layer_norm13ln_fwd_kernelINS_13Kernel_traitsIf6__halffS2_fjLj2048ELj1ELj4ELj1ELj16ENS_18Kernel_traits_baseILj2048EfS2_fS2_fjLj128EEEEELb0ELb1ELb0ELb1EEEvNS_9FwdParamsE:
	.zero		1128


//--------------------- .nv.constant0._ZN10layer_norm13ln_fwd_kernelINS_13Kernel_traitsIf6__halffS2_fjLj2048ELj1ELj4ELj1ELj16ENS_18Kernel_traits_baseILj2048EfS2_fS2_fjLj128EEEEELb0ELb1ELb1ELb0EEEvNS_9FwdParamsE --------------------------
	.section	.nv.constant0._ZN10layer_norm13ln_fwd_kernelINS_13Kernel_traitsIf6__halffS2_fjLj2048ELj1ELj4ELj1ELj16ENS_18Kernel_traits_baseILj2048EfS2_fS2_fjLj128EEEEELb0ELb1ELb1ELb0EEEvNS_9FwdParamsE,"a",@progbits
	.sectionflags	@""
	.align	4
.nv.constant0._ZN10layer_norm13ln_fwd_kernelINS_13Kernel_traitsIf6__halffS2_fjLj2048ELj1ELj4ELj1ELj16ENS_18Kernel_traits_baseILj2048EfS2_fS2_fjLj128EEEEELb0ELb1ELb1ELb0EEEvNS_9FwdParamsE:
	.zero		1128


//--------------------- .nv.constant0._ZN10layer_norm13ln_fwd_kernelINS_13Kernel_traitsIf6__halffS2_fjLj2048ELj1ELj4ELj1ELj16ENS_18Kernel_traits_baseILj2048EfS2_fS2_fjLj128EEEEELb0ELb1ELb1ELb1EEEvNS_9FwdParamsE --------------------------
	.section	.nv.constant0._ZN10layer_norm13ln_fwd_kernelINS_13Kernel_traitsIf6__halffS2_fjLj2048ELj1ELj4ELj1ELj16ENS_18Kernel_traits_baseILj2048EfS2_fS2_fjLj128EEEEELb0ELb1ELb1ELb1EEEvNS_9FwdParamsE,"a",@progbits
	.sectionflags	@""
	.align	4
.nv.constant0._ZN10layer_norm13ln_fwd_kernelINS_13Kernel_traitsIf6__halffS2_fjLj2048ELj1ELj4ELj1ELj16ENS_18Kernel_traits_baseILj2048EfS2_fS2_fjLj128EEEEELb0ELb1ELb1ELb1EEEvNS_9FwdParamsE:
	.zero		1128


//--------------------- .nv.constant0._ZN10layer_norm13ln_fwd_kernelINS_13Kernel_traitsIf6__halffS2_fjLj2048ELj1ELj4ELj1ELj16ENS_18Kernel_traits_baseILj2048EfS2_fS2_fjLj128EEEEELb1ELb0ELb0ELb0EEEvNS_9FwdParamsE --------------------------
	.section	.nv.constant0._ZN10layer_norm13ln_fwd_kernelINS_13Kernel_traitsIf6__halffS2_fjLj2048ELj1ELj4ELj1ELj16ENS_18Kernel_traits_baseILj2048EfS2_fS2_fjLj128EEEEELb1ELb0ELb0ELb0EEEvNS_9FwdParamsE,"a",@progbits
	.sectionflags	@""
	.align	4
.nv.constant0._ZN10layer_norm13ln_fwd_kernelINS_13Kernel_traitsIf6__halffS2_fjLj2048ELj1ELj4ELj1ELj16ENS_18Kernel_traits_baseILj2048EfS2_fS2_fjLj128EEEEELb1ELb0ELb0ELb0EEEvNS_9FwdParamsE:
	.zero		1128


//--------------------- .nv.constant0._ZN10layer_norm13ln_fwd_kernelINS_13Kernel_traitsIf6__halffS2_fjLj2048ELj1ELj4ELj1ELj16ENS_18Kernel_traits_baseILj2048EfS2_fS2_fjLj128EEEEELb1ELb0ELb0ELb1EEEvNS_9FwdParamsE --------------------------
	.section	.nv.constant0._ZN10layer_norm13ln_fwd_kernelINS_13Kernel_traitsIf6__halffS2_fjLj2048ELj1ELj4ELj1ELj16ENS_18Kernel_traits_baseILj2048EfS2_fS2_fjLj128EEEEELb1ELb0ELb0ELb1EEEvNS_9FwdParamsE,"a",@progbits
	.sectionflags	@""
	.align	4
.nv.constant0._ZN10layer_norm13ln_fwd_kernelINS_13Kernel_traitsIf6__halffS2_fjLj2048ELj1ELj4ELj1ELj16ENS_18Kernel_traits_baseILj2048EfS2_fS2_fjLj128EEEEELb1ELb0ELb0ELb1EEEvNS_9FwdParamsE:
	.zero		1128


//--------------------- .nv.constant0._ZN10layer_norm13ln_fwd_kernelINS_13Kernel_traitsIf6__halffS2_fjLj2048ELj1ELj4ELj1ELj16ENS_18Kernel_traits_baseILj2048EfS2_fS2_fjLj128EEEEELb1ELb0ELb1ELb0EEEvNS_9FwdParamsE --------------------------
	.section	.nv.constant0._ZN10layer_norm13ln_fwd_kernelINS_13Kernel_traitsIf6__halffS2_fjLj2048ELj1ELj4ELj1ELj16ENS_18Kernel_traits_baseILj2048EfS2_fS2_fjLj128EEEEELb1ELb0ELb1ELb0EEEvNS_9FwdParamsE,"a",@progbits
	.sectionflags	@""
	.align	4
.nv.constant0._ZN10layer_norm13ln_fwd_kernelINS_13Kernel_traitsIf6__halffS2_fjLj2048ELj1ELj4ELj1ELj16ENS_18Kernel_traits_baseILj2048EfS2_fS2_fjLj128EEEEELb1ELb0ELb1ELb0EEEvNS_9FwdParamsE:
	.zero		1128


//--------------------- .nv.constant0._ZN10layer_norm13ln_fwd_kernelINS_13Kernel_traitsIf6__halffS2_fjLj2048ELj1ELj4ELj1ELj16ENS_18Kernel_traits_baseILj2048EfS2_fS2_fjLj128EEEEELb1ELb0ELb1ELb1EEEvNS_9FwdParamsE --------------------------
	.section	.nv.constant0._ZN10layer_norm13ln_fwd_kernelINS_13Kernel_traitsIf6__halffS2_fjLj2048ELj1ELj4ELj1ELj16ENS_18Kernel_traits_baseILj2048EfS2_fS2_fjLj128EEEEELb1ELb0ELb1ELb1EEEvNS_9FwdParamsE,"a",@progbits
	.sectionflags	@""
	.align	4
.nv.constant0._ZN10layer_norm13ln_fwd_kernelINS_13Kernel_traitsIf6__halffS2_fjLj2048ELj1ELj4ELj1ELj16ENS_18Kernel_traits_baseILj2048EfS2_fS2_fjLj128EEEEELb1ELb0ELb1ELb1EEEvNS_9FwdParamsE:
	.zero		1128


//--------------------- .nv.constant0._ZN10layer_norm13ln_fwd_kernelINS_13Kernel_traitsIf6__halffS2_fjLj2048ELj1ELj4ELj1ELj16ENS_18Kernel_traits_baseILj2048EfS2_fS2_fjLj128EEEEELb1ELb1ELb0ELb0EEEvNS_9FwdParamsE --------------------------
	.section	.nv.constant0._ZN10layer_norm13ln_fwd_kernelINS_13Kernel_traitsIf6__halffS2_fjLj2048ELj1ELj4ELj1ELj16ENS_18Kernel_traits_baseILj2048EfS2_fS2_fjLj128EEEEELb1ELb1ELb0ELb0EEEvNS_9FwdParamsE,"a",@progbits
	.sectionflags	@""
	.align	4
.nv.constant0._ZN10layer_norm13ln_fwd_kernelINS_13Kernel_traitsIf6__halffS2_fjLj2048ELj1ELj4ELj1ELj16ENS_18Kernel_traits_baseILj2048EfS2_fS2_fjLj128EEEEELb1ELb1ELb0ELb0EEEvNS_9FwdParamsE:
	.zero		1128


//--------------------- .nv.constant0._ZN10layer_norm13ln_fwd_kernelINS_13Kernel_traitsIf6__halffS2_fjLj2048ELj1ELj4ELj1ELj16ENS_18Kernel_traits_baseILj2048EfS2_fS2_fjLj128EEEEELb1ELb1ELb0ELb1EEEvNS_9FwdParamsE --------------------------
	.section	.nv.constant0._ZN10layer_norm13ln_fwd_kernelINS_13Kernel_traitsIf6__halffS2_fjLj2048ELj1ELj4ELj1ELj16ENS_18Kernel_traits_baseILj2048EfS2_fS2_fjLj128EEEEELb1ELb1ELb0ELb1EEEvNS_9FwdParamsE,"a",@progbits
	.sectionflags	@""
	.align	4
.nv.constant0._ZN10layer_norm13ln_fwd_kernelINS_13Kernel_traitsIf6__halffS2_fjLj2048ELj1ELj4ELj1ELj16ENS_18Kernel_traits_baseILj2048EfS2_fS2_fjLj128EEEEELb1ELb1ELb0ELb1EEEvNS_9FwdParamsE:
	.zero		1128


//--------------------- .nv.constant0._ZN10layer_norm13ln_fwd_kernelINS_13Kernel_traitsIf6__halffS2_fjLj2048ELj1ELj4ELj1ELj16ENS_18Kernel_traits_baseILj2048EfS2_fS2_fjLj128EEEEELb1ELb1ELb1ELb0EEEvNS_9FwdParamsE --------------------------
	.section	.nv.constant0._ZN10layer_norm13ln_fwd_kernelINS_13Kernel_traitsIf6__halffS2_fjLj2048ELj1ELj4ELj1ELj16ENS_18Kernel_traits_baseILj2048EfS2_fS2_fjLj128EEEEELb1ELb1ELb1ELb0EEEvNS_9FwdParamsE,"a",@progbits
	.sectionflags	@""
	.align	4
.nv.constant0._ZN10layer_norm13ln_fwd_kernelINS_13Kernel_traitsIf6__halffS2_fjLj2048ELj1ELj4ELj1ELj16ENS_18Kernel_traits_baseILj2048EfS2_fS2_fjLj128EEEEELb1ELb1ELb1ELb0EEEvNS_9FwdParamsE:
	.zero		1128


//--------------------- .nv.constant0._ZN10layer_norm13ln_fwd_kernelINS_13Kernel_traitsIf6__halffS2_fjLj2048ELj1ELj4ELj1ELj16ENS_18Kernel_traits_baseILj2048EfS2_fS2_fjLj128EEEEELb1ELb1ELb1ELb1EEEvNS_9FwdParamsE --------------------------
	.section	.nv.constant0._ZN10layer_norm13ln_fwd_kernelINS_13Kernel_traitsIf6__halffS2_fjLj2048ELj1ELj4ELj1ELj16ENS_18Kernel_traits_baseILj2048EfS2_fS2_fjLj128EEEEELb1ELb1ELb1ELb1EEEvNS_9FwdParamsE,"a",@progbits
	.sectionflags	@""
	.align	4
.nv.constant0._ZN10layer_norm13ln_fwd_kernelINS_13Kernel_traitsIf6__halffS2_fjLj2048ELj1ELj4ELj1ELj16ENS_18Kernel_traits_baseILj2048EfS2_fS2_fjLj128EEEEELb1ELb1ELb1ELb1EEEvNS_9FwdParamsE:
	.zero		1128


//--------------------- .nv.constant0._ZN10layer_norm13ln_fwd_kernelINS_13Kernel_traitsI6__halfffffjLj2048ELj1ELj4ELj1ELj16ENS_18Kernel_traits_baseILj2048ES2_ffffjLj128EEEEELb0ELb0ELb0ELb0EEEvNS_9FwdParamsE --------------------------
	.section	.nv.constant0._ZN10layer_norm13ln_fwd_kernelINS_13Kernel_traitsI6__halfffffjLj2048ELj1ELj4ELj1ELj16ENS_18Kernel_traits_baseILj2048ES2_ffffjLj128EEEEELb0ELb0ELb0ELb0EEEvNS_9FwdParamsE,"a",@progbits
	.sectionflags	@""
	.align	4
.nv.constant0._ZN10layer_norm13ln_fwd_kernelINS_13Kernel_traitsI6__halfffffjLj2048ELj1ELj4ELj1ELj16ENS_18Kernel_traits_baseILj2048ES2_ffffjLj128EEEEELb0ELb0ELb0ELb0EEEvNS_9FwdParamsE:
	.zero		1128


//--------------------- .nv.constant0._ZN10layer_norm13ln_fwd_kernelINS_13Kernel_traitsI6__halfffffjLj2048ELj1ELj4ELj1ELj16ENS_18Kernel_traits_baseILj2048ES2_ffffjLj128EEEEELb0ELb0ELb0ELb1EEEvNS_9FwdParamsE --------------------------
	.section	.nv.constant0._ZN10layer_norm13ln_fwd_kernelINS_13Kernel_traitsI6__halfffffjLj2048ELj1ELj4ELj1ELj16ENS_18Kernel_traits_baseILj2048ES2_ffffjLj128EEEEELb0ELb0ELb0ELb1EEEvNS_9FwdParamsE,"a",@progbits
	.sectionflags	@""
	.align	4
.nv.constant0._ZN10layer_norm13ln_fwd_kernelINS_13Kernel_traitsI6__halfffffjLj2048ELj1ELj4ELj1ELj16ENS_18Kernel_traits_baseILj2048ES2_ffffjLj128EEEEELb0ELb0ELb0ELb1EEEvNS_9FwdParamsE:
	.zero		1128


//--------------------- .nv.constant0._ZN10layer_norm13ln_fwd_kernelINS_13Kernel_traitsI6__halfffffjLj2048ELj1ELj4ELj1ELj16ENS_18Kernel_traits_baseILj2048ES2_ffffjLj128EEEEELb0ELb0ELb1ELb0EEEvNS_9FwdParamsE --------------------------
	.section	.nv.constant0._ZN10layer_norm13ln_fwd_kernelINS_13Kernel_traitsI6__halfffffjLj2048ELj1ELj4ELj1ELj16ENS_18Kernel_traits_baseILj2048ES2_ffffjLj128EEEEELb0ELb0ELb1ELb0EEEvNS_9FwdParamsE,"a",@progbits
	.sectionflags	@""
	.align	4
.nv.constant0._ZN10layer_norm13ln_fwd_kernelINS_13Kernel_traitsI6__halfffffjLj2048ELj1ELj4ELj1ELj16ENS_18Kernel_traits_baseILj2048ES2_ffffjLj128EEEEELb0ELb0ELb1ELb0EEEvNS_9FwdParamsE:
	.zero		1128


//--------------------- .nv.constant0._ZN10layer_norm13ln_fwd_kernelINS_13Kernel_traitsI6__halfffffjLj2048ELj1ELj4ELj1ELj16ENS_18Kernel_traits_baseILj2048ES2_ffffjLj128EEEEELb0ELb0ELb1ELb1EEEvNS_9FwdParamsE --------------------------
	.section	.nv.constant0._ZN10layer_norm13ln_fwd_kernelINS_13Kernel_traitsI6__halfffffjLj2048ELj1ELj4ELj1ELj16ENS_18Kernel_traits_baseILj2048ES2_ffffjLj128EEEEELb0ELb0ELb1ELb1EEEvNS_9FwdParamsE,"a",@progbits
	.sectionflags	@""
	.align	4
.nv.constant0._ZN10layer_norm13ln_fwd_kernelINS_13Kernel_traitsI6__halfffffjLj2048ELj1ELj4ELj1ELj16ENS_18Kernel_traits_baseILj2048ES2_ffffjLj128EEEEELb0ELb0ELb1ELb1EEEvNS_9FwdParamsE:
	.zero		1128


//--------------------- .nv.constant0._ZN10layer_norm13ln_fwd_kernelINS_13Kernel_traitsI6__halfffffjLj2048ELj1ELj4ELj1ELj16ENS_18Kernel_traits_baseILj2048ES2_ffffjLj128EEEEELb0ELb1ELb0ELb0EEEvNS_9FwdParamsE --------------------------
	.section	.nv.constant0._ZN10layer_norm13ln_fwd_kernelINS_13Kernel_traitsI6__halfffffjLj2048ELj1ELj4ELj1ELj16ENS_18Kernel_traits_baseILj2048ES2_ffffjLj128EEEEELb0ELb1ELb0ELb0EEEvNS_9FwdParamsE,"a",@progbits
	.sectionflags	@""
	.align	4
.nv.constant0._ZN10layer_norm13ln_fwd_kernelINS_13Kernel_traitsI6__halfffffjLj2048ELj1ELj4ELj1ELj16ENS_18Kernel_traits_baseILj2048ES2_ffffjLj128EEEEELb0ELb1ELb0ELb0EEEvNS_9FwdParamsE:
	.zero		1128


//--------------------- .nv.constant0._ZN10layer_norm13ln_fwd_kernelINS_13Kernel_traitsI6__halfffffjLj2048ELj1ELj4ELj1ELj16ENS_18Kernel_traits_baseILj2048ES2_ffffjLj128EEEEELb0ELb1ELb0ELb1EEEvNS_9FwdParamsE --------------------------
	.section	.nv.constant0._ZN10layer_norm13ln_fwd_kernelINS_13Kernel_traitsI6__halfffffjLj2048ELj1ELj4ELj1ELj16ENS_18Kernel_traits_baseILj2048ES2_ffffjLj128EEEEELb0ELb1ELb0ELb1EEEvNS_9FwdParamsE,"a",@progbits
	.sectionflags	@""
	.align	4
.nv.constant0._ZN10layer_norm13ln_fwd_kernelINS_13Kernel_traitsI6__halfffffjLj2048ELj1ELj4ELj1ELj16ENS_18Kernel_traits_baseILj2048ES2_ffffjLj128EEEEELb0ELb1ELb0ELb1EEEvNS_9FwdParamsE:
	.zero		1128


//--------------------- .nv.constant0._ZN10layer_norm13ln_fwd_kernelINS_13Kernel_traitsI6__halfffffjLj2048ELj1ELj4ELj1ELj16ENS_18Kernel_traits_baseILj2048ES2_ffffjLj128EEEEELb0ELb1ELb1ELb0EEEvNS_9FwdParamsE --------------------------
	.section	.nv.constant0._ZN10layer_norm13ln_fwd_kernelINS_13Kernel_traitsI6__halfffffjLj2048ELj1ELj4ELj1ELj16ENS_18Kernel_traits_baseILj2048ES2_ffffjLj128EEEEELb0ELb1ELb1ELb0EEEvNS_9FwdParamsE,"a",@progbits
	.sectionflags	@""
	.align	4
.nv.constant0._ZN10layer_norm13ln_fwd_kernelINS_13Kernel_traitsI6__halfffffjLj2048ELj1ELj4ELj1ELj16ENS_18Kernel_traits_baseILj2048ES2_ffffjLj128EEEEELb0ELb1ELb1ELb0EEEvNS_9FwdParamsE:
	.zero		1128


//--------------------- .nv.constant0._ZN10layer_norm13ln_fwd_kernelINS_13Kernel_traitsI6__halfffffjLj2048ELj1ELj4ELj1ELj16ENS_18Kernel_traits_baseILj2048ES2_ffffjLj128EEEEELb0ELb1ELb1ELb1EEEvNS_9FwdParamsE --------------------------
	.section	.nv.constant0._ZN10layer_norm13ln_fwd_kernelINS_13Kernel_traitsI6__halfffffjLj2048ELj1ELj4ELj1ELj16ENS_18Kernel_traits_baseILj2048ES2_ffffjLj128EEEEELb0ELb1ELb1ELb1EEEvNS_9FwdParamsE,"a",@progbits
	.sectionflags	@""
	.align	4
.nv.constant0._ZN10layer_norm13ln_fwd_kernelINS_13Kernel_traitsI6__halfffffjLj2048ELj1ELj4ELj1ELj16ENS_18Kernel_traits_baseILj2048ES2_ffffjLj128EEEEELb0ELb1ELb1ELb1EEEvNS_9FwdParamsE:
	.zero		1128


//--------------------- .nv.constant0._ZN10layer_norm13ln_fwd_kernelINS_13Kernel_traitsI6__halfffffjLj2048ELj1ELj4ELj1ELj16ENS_18Kernel_traits_baseILj2048ES2_ffffjLj128EEEEELb1ELb0ELb0ELb0EEEvNS_9FwdParamsE --------------------------
	.section	.nv.constant0._ZN10layer_norm13ln_fwd_kernelINS_13Kernel_traitsI6__halfffffjLj2048ELj1ELj4ELj1ELj16ENS_18Kernel_traits_baseILj2048ES2_ffffjLj128EEEEELb1ELb0ELb0ELb0EEEvNS_9FwdParamsE,"a",@progbits
	.sectionflags	@""
	.align	4
.nv.constant0._ZN10layer_norm13ln_fwd_kernelINS_13Kernel_traitsI6__halfffffjLj2048ELj1ELj4ELj1ELj16ENS_18Kernel_traits_baseILj2048ES2_ffffjLj128EEEEELb1ELb0ELb0ELb0EEEvNS_9FwdParamsE:
	.zero		1128


//--------------------- .nv.constant0._ZN10layer_norm13ln_fwd_kernelINS_13Kernel_traitsI6__halfffffjLj2048ELj1ELj4ELj1ELj16ENS_18Kernel_traits_baseILj2048ES2_ffffjLj128EEEEELb1ELb0ELb0ELb1EEEvNS_9FwdParamsE --------------------------
	.section	.nv.constant0._ZN10layer_norm13ln_fwd_kernelINS_13Kernel_traitsI6__halfffffjLj2048ELj1ELj4ELj1ELj16ENS_18Kernel_traits_baseILj2048ES2_ffffjLj128EEEEELb1ELb0ELb0ELb1EEEvNS_9FwdParamsE,"a",@progbits
	.sectionflags	@""
	.align	4
.nv.constant0._ZN10layer_norm13ln_fwd_kernelINS_13Kernel_traitsI6__halfffffjLj2048ELj1ELj4ELj1ELj16ENS_18Kernel_traits_baseILj2048ES2_ffffjLj128EEEEELb1ELb0ELb0ELb1EEEvNS_9FwdParamsE:
	.zero		1128


//--------------------- .nv.constant0._ZN10layer_norm13ln_fwd_kernelINS_13Kernel_traitsI6__halfffffjLj2048ELj1ELj4ELj1ELj16ENS_18Kernel_traits_baseILj2048ES2_ffffjLj128EEEEELb1ELb0ELb1ELb0EEEvNS_9FwdParamsE --------------------------
	.section	.nv.constant0._ZN10layer_norm13ln_fwd_kernelINS_13Kernel_traitsI6__halfffffjLj2048ELj1ELj4ELj1ELj16ENS_18Kernel_traits_baseILj2048ES2_ffffjLj128EEEEELb1ELb0ELb1ELb0EEEvNS_9FwdParamsE,"a",@progbits
	.sectionflags	@""
	.align	4
.nv.constant0._ZN10layer_norm13ln_fwd_kernelINS_13Kernel_traitsI6__halfffffjLj2048ELj1ELj4ELj1ELj16ENS_18Kernel_traits_baseILj2048ES2_ffffjLj128EEEEELb1ELb0ELb1ELb0EEEvNS_9FwdParamsE:
	.zero		1128


//--------------------- .nv.constant0._ZN10layer_norm13ln_fwd_kernelINS_13Kernel_traitsI6__halfffffjLj2048ELj1ELj4ELj1ELj16ENS_18Kernel_traits_baseILj2048ES2_ffffjLj128EEEEELb1ELb0ELb1ELb1EEEvNS_9FwdParamsE --------------------------
	.section	.nv.constant0._ZN10layer_norm13ln_fwd_kernelINS_13Kernel_traitsI6__halfffffjLj2048ELj1ELj4ELj1ELj16ENS_18Kernel_traits_baseILj2048ES2_ffffjLj128EEEEELb1ELb0ELb1ELb1EEEvNS_9FwdParamsE,"a",@progbits
	.sectionflags	@""
	.align	4
.nv.constant0._ZN10layer_norm13ln_fwd_kernelINS_13Kernel_traitsI6__halfffffjLj2048ELj1ELj4ELj1ELj16ENS_18Kernel_traits_baseILj2048ES2_ffffjLj128EEEEELb1ELb0ELb1ELb1EEEvNS_9FwdParamsE:
	.zero		1128


//--------------------- .nv.constant0._ZN10layer_norm13ln_fwd_kernelINS_13Kernel_traitsI6__halfffffjLj2048ELj1ELj4ELj1ELj16ENS_18Kernel_traits_baseILj2048ES2_ffffjLj128EEEEELb1ELb1ELb0ELb0EEEvNS_9FwdParamsE --------------------------
	.section	.nv.constant0._ZN10layer_norm13ln_fwd_kernelINS_13Kernel_traitsI6__halfffffjLj2048ELj1ELj4ELj1ELj16ENS_18Kernel_traits_baseILj2048ES2_ffffjLj128EEEEELb1ELb1ELb0ELb0EEEvNS_9FwdParamsE,"a",@progbits
	.sectionflags	@""
	.align	4
.nv.constant0._ZN10layer_norm13ln_fwd_kernelINS_13Kernel_traitsI6__halfffffjLj2048ELj1ELj4ELj1ELj16ENS_18Kernel_traits_baseILj2048ES2_ffffjLj128EEEEELb1ELb1ELb0ELb0EEEvNS_9FwdParamsE:
	.zero		1128


//--------------------- .nv.constant0._ZN10layer_norm13ln_fwd_kernelINS_13Kernel_traitsI6__halfffffjLj2048ELj1ELj4ELj1ELj16ENS_18Kernel_traits_baseILj2048ES2_ffffjLj128EEEEELb1ELb1ELb0ELb1EEEvNS_9FwdParamsE --------------------------
	.section	.nv.constant0._ZN10layer_norm13ln_fwd_kernelINS_13Kernel_traitsI6__halfffffjLj2048ELj1ELj4ELj1ELj16ENS_18Kernel_traits_baseILj2048ES2_ffffjLj128EEEEELb1ELb1ELb0ELb1EEEvNS_9FwdParamsE,"a",@progbits
	.sectionflags	@""
	.align	4
.nv.constant0._ZN10layer_norm13ln_fwd_kernelINS_13Kernel_traitsI6__halfffffjLj2048ELj1ELj4ELj1ELj16ENS_18Kernel_traits_baseILj2048ES2_ffffjLj128EEEEELb1ELb1ELb0ELb1EEEvNS_9FwdParamsE:
	.zero		1128


//--------------------- .nv.constant0._ZN10layer_norm13ln_fwd_kernelINS_13Kernel_traitsI6__halfffffjLj2048ELj1ELj4ELj1ELj16ENS_18Kernel_traits_baseILj2048ES2_ffffjLj128EEEEELb1ELb1ELb1ELb0EEEvNS_9FwdParamsE --------------------------
	.section	.nv.constant0._ZN10layer_norm13ln_fwd_kernelINS_13Kernel_traitsI6__halfffffjLj2048ELj1ELj4ELj1ELj16ENS_18Kernel_traits_baseILj2048ES2_ffffjLj128EEEEELb1ELb1ELb1ELb0EEEvNS_9FwdParamsE,"a",@progbits
	.sectionflags	@""
	.align	4
.nv.constant0._ZN10layer_norm13ln_fwd_kernelINS_13Kernel_traitsI6__halfffffjLj2048ELj1ELj4ELj1ELj16ENS_18Kernel_traits_baseILj2048ES2_ffffjLj128EEEEELb1ELb1ELb1ELb0EEEvNS_9FwdParamsE:
	.zero		1128


//--------------------- .nv.constant0._ZN10layer_norm13ln_fwd_kernelINS_13Kernel_traitsI6__halfffffjLj2048ELj1ELj4ELj1ELj16ENS_18Kernel_traits_baseILj2048ES2_ffffjLj128EEEEELb1ELb1ELb1ELb1EEEvNS_9FwdParamsE --------------------------
	.section	.nv.constant0._ZN10layer_norm13ln_fwd_kernelINS_13Kernel_traitsI6__halfffffjLj2048ELj1ELj4ELj1ELj16ENS_18Kernel_traits_baseILj2048ES2_ffffjLj128EEEEELb1ELb1ELb1ELb1EEEvNS_9FwdParamsE,"a",@progbits
	.sectionflags	@""
	.align	4
.nv.constant0._ZN10layer_norm13ln_fwd_kernelINS_13Kernel_traitsI6__halfffffjLj2048ELj1ELj4ELj1ELj16ENS_18Kernel_traits_baseILj2048ES2_ffffjLj128EEEEELb1ELb1ELb1ELb1EEEvNS_9FwdParamsE:
	.zero		1128


//--------------------- .nv.constant0._ZN10layer_norm13ln_fwd_kernelINS_13Kernel_traitsIfffffjLj2048ELj1ELj4ELj1ELj16ENS_18Kernel_traits_baseILj2048EfffffjLj128EEEEELb0ELb0ELb0ELb0EEEvNS_9FwdParamsE --------------------------
	.section	.nv.constant0._ZN10layer_norm13ln_fwd_kernelINS_13Kernel_traitsIfffffjLj2048ELj1ELj4ELj1ELj16ENS_18Kernel_traits_baseILj2048EfffffjLj128EEEEELb0ELb0ELb0ELb0EEEvNS_9FwdParamsE,"a",@progbits
	.sectionflags	@""
	.align	4
.nv.constant0._ZN10layer_norm13ln_fwd_kernelINS_13Kernel_traitsIfffffjLj2048ELj1ELj4ELj1ELj16ENS_18Kernel_traits_baseILj2048EfffffjLj128EEEEELb0ELb0ELb0ELb0EEEvNS_9FwdParamsE:
	.zero		1128


//--------------------- .nv.constant0._ZN10layer_norm13ln_fwd_kernelINS_13Kernel_traitsIfffffjLj2048ELj1ELj4ELj1ELj16ENS_18Kernel_traits_baseILj2048EfffffjLj128EEEEELb0ELb0ELb0ELb1EEEvNS_9FwdParamsE --------------------------
	.section	.nv.constant0._ZN10layer_norm13ln_fwd_kernelINS_13Kernel_traitsIfffffjLj2048ELj1ELj4ELj1ELj16ENS_18Kernel_traits_baseILj2048EfffffjLj128EEEEELb0ELb0ELb0ELb1EEEvNS_9FwdParamsE,"a",@progbits
	.sectionflags	@""
	.align	4
.nv.constant0._ZN10layer_norm13ln_fwd_kernelINS_13Kernel_traitsIfffffjLj2048ELj1ELj4ELj1ELj16ENS_18Kernel_traits_baseILj2048EfffffjLj128EEEEELb0ELb0ELb0ELb1EEEvNS_9FwdParamsE:
	.zero		1128


//--------------------- .nv.constant0._ZN10layer_norm13ln_fwd_kernelINS_13Kernel_traitsIfffffjLj2048ELj1ELj4ELj1ELj16ENS_18Kernel_traits_baseILj2048EfffffjLj128EEEEELb0ELb0ELb1ELb0EEEvNS_9FwdParamsE --------------------------
	.section	.nv.constant0._ZN10layer_norm13ln_fwd_kernelINS_13Kernel_traitsIfffffjLj2048ELj1ELj4ELj1ELj16ENS_18Kernel_traits_baseILj2048EfffffjLj128EEEEELb0ELb0ELb1ELb0EEEvNS_9FwdParamsE,"a",@progbits
	.sectionflags	@""
	.align	4
.nv.constant0._ZN10layer_norm13ln_fwd_kernelINS_13Kernel_traitsIfffffjLj2048ELj1ELj4ELj1ELj16ENS_18Kernel_traits_baseILj2048EfffffjLj128EEEEELb0ELb0ELb1ELb0EEEvNS_9FwdParamsE:
	.zero		1128


//--------------------- .nv.constant0._ZN10layer_norm13ln_fwd_kernelINS_13Kernel_traitsIfffffjLj2048ELj1ELj4ELj1ELj16ENS_18Kernel_traits_baseILj2048EfffffjLj128EEEEELb0ELb0ELb1ELb1EEEvNS_9FwdParamsE --------------------------
	.section	.nv.constant0._ZN10layer_norm13ln_fwd_kernelINS_13Kernel_traitsIfffffjLj2048ELj1ELj4ELj1ELj16ENS_18Kernel_traits_baseILj2048EfffffjLj128EEEEELb0ELb0ELb1ELb1EEEvNS_9FwdParamsE,"a",@progbits
	.sectionflags	@""
	.align	4
.nv.constant0._ZN10layer_norm13ln_fwd_kernelINS_13Kernel_traitsIfffffjLj2048ELj1ELj4ELj1ELj16ENS_18Kernel_traits_baseILj2048EfffffjLj128EEEEELb0ELb0ELb1ELb1EEEvNS_9FwdParamsE:
	.zero		1128


//--------------------- .nv.constant0._ZN10layer_norm13ln_fwd_kernelINS_13Kernel_traitsIfffffjLj2048ELj1ELj4ELj1ELj16ENS_18Kernel_traits_baseILj2048EfffffjLj128EEEEELb0ELb1ELb0ELb0EEEvNS_9FwdParamsE --------------------------
	.section	.nv.constant0._ZN10layer_norm13ln_fwd_kernelINS_13Kernel_traitsIfffffjLj2048ELj1ELj4ELj1ELj16ENS_18Kernel_traits_baseILj2048EfffffjLj128EEEEELb0ELb1ELb0ELb0EEEvNS_9FwdParamsE,"a",@progbits
	.sectionflags	@""
	.align	4
.nv.constant0._ZN10layer_norm13ln_fwd_kernelINS_13Kernel_traitsIfffffjLj2048ELj1ELj4ELj1ELj16ENS_18Kernel_traits_baseILj2048EfffffjLj128EEEEELb0ELb1ELb0ELb0EEEvNS_9FwdParamsE:
	.zero		1128


//--------------------- .nv.constant0._ZN10layer_norm13ln_fwd_kernelINS_13Kernel_traitsIfffffjLj2048ELj1ELj4ELj1ELj16ENS_18Kernel_traits_baseILj2048EfffffjLj128EEEEELb0ELb1ELb0ELb1EEEvNS_9FwdParamsE --------------------------
	.section	.nv.constant0._ZN10layer_norm13ln_fwd_kernelINS_13Kernel_traitsIfffffjLj2048ELj1ELj4ELj1ELj16ENS_18Kernel_traits_baseILj2048EfffffjLj128EEEEELb0ELb1ELb0ELb1EEEvNS_9FwdParamsE,"a",@progbits
	.sectionflags	@""
	.align	4
.nv.constant0._ZN10layer_norm13ln_fwd_kernelINS_13Kernel_traitsIfffffjLj2048ELj1ELj4ELj1ELj16ENS_18Kernel_traits_baseILj2048EfffffjLj128EEEEELb0ELb1ELb0ELb1EEEvNS_9FwdParamsE:
	.zero		1128


//--------------------- .nv.constant0._ZN10layer_norm13ln_fwd_kernelINS_13Kernel_traitsIfffffjLj2048ELj1ELj4ELj1ELj16ENS_18Kernel_traits_baseILj2048EfffffjLj128EEEEELb0ELb1ELb1ELb0EEEvNS_9FwdParamsE --------------------------
	.section	.nv.constant0._ZN10layer_norm13ln_fwd_kernelINS_13Kernel_traitsIfffffjLj2048ELj1ELj4ELj1ELj16ENS_18Kernel_traits_baseILj2048EfffffjLj128EEEEELb0ELb1ELb1ELb0EEEvNS_9FwdParamsE,"a",@progbits
	.sectionflags	@""
	.align	4
.nv.constant0._ZN10layer_norm13ln_fwd_kernelINS_13Kernel_traitsIfffffjLj2048ELj1ELj4ELj1ELj16ENS_18Kernel_traits_baseILj2048EfffffjLj128EEEEELb0ELb1ELb1ELb0EEEvNS_9FwdParamsE:
	.zero		1128


//--------------------- .nv.constant0._ZN10layer_norm13ln_fwd_kernelINS_13Kernel_traitsIfffffjLj2048ELj1ELj4ELj1ELj16ENS_18Kernel_traits_baseILj2048EfffffjLj128EEEEELb0ELb1ELb1ELb1EEEvNS_9FwdParamsE --------------------------
	.section	.nv.constant0._ZN10layer_norm13ln_fwd_kernelINS_13Kernel_traitsIfffffjLj2048ELj1ELj4ELj1ELj16ENS_18Kernel_traits_baseILj2048EfffffjLj128EEEEELb0ELb1ELb1ELb1EEEvNS_9FwdParamsE,"a",@progbits
	.sectionflags	@""
	.align	4
.nv.constant0._ZN10layer_norm13ln_fwd_kernelINS_13Kernel_traitsIfffffjLj2048ELj1ELj4ELj1ELj16ENS_18Kernel_traits_baseILj2048EfffffjLj128EEEEELb0ELb1ELb1ELb1EEEvNS_9FwdParamsE:
	.zero		1128


//--------------------- .nv.constant0._ZN10layer_norm13ln_fwd_kernelINS_13Kernel_traitsIfffffjLj2048ELj1ELj4ELj1ELj16ENS_18Kernel_traits_baseILj2048EfffffjLj128EEEEELb1ELb0ELb0ELb0EEEvNS_9FwdParamsE --------------------------
	.section	.nv.constant0._ZN10layer_norm13ln_fwd_kernelINS_13Kernel_traitsIfffffjLj2048ELj1ELj4ELj1ELj16ENS_18Kernel_traits_baseILj2048EfffffjLj128EEEEELb1ELb0ELb0ELb0EEEvNS_9FwdParamsE,"a",@progbits
	.sectionflags	@""
	.align	4
.nv.constant0._ZN10layer_norm13ln_fwd_kernelINS_13Kernel_traitsIfffffjLj2048ELj1ELj4ELj1ELj16ENS_18Kernel_traits_baseILj2048EfffffjLj128EEEEELb1ELb0ELb0ELb0EEEvNS_9FwdParamsE:
	.zero		1128


//--------------------- .nv.constant0._ZN10layer_norm13ln_fwd_kernelINS_13Kernel_traitsIfffffjLj2048ELj1ELj4ELj1ELj16ENS_18Kernel_traits_baseILj2048EfffffjLj128EEEEELb1ELb0ELb0ELb1EEEvNS_9FwdParamsE --------------------------
	.section	.nv.constant0._ZN10layer_norm13ln_fwd_kernelINS_13Kernel_traitsIfffffjLj2048ELj1ELj4ELj1ELj16ENS_18Kernel_traits_baseILj2048EfffffjLj128EEEEELb1ELb0ELb0ELb1EEEvNS_9FwdParamsE,"a",@progbits
	.sectionflags	@""
	.align	4
.nv.constant0._ZN10layer_norm13ln_fwd_kernelINS_13Kernel_traitsIfffffjLj2048ELj1ELj4ELj1ELj16ENS_18Kernel_traits_baseILj2048EfffffjLj128EEEEELb1ELb0ELb0ELb1EEEvNS_9FwdParamsE:
	.zero		1128


//--------------------- .nv.constant0._ZN10layer_norm13ln_fwd_kernelINS_13Kernel_traitsIfffffjLj2048ELj1ELj4ELj1ELj16ENS_18Kernel_traits_baseILj2048EfffffjLj128EEEEELb1ELb0ELb1ELb0EEEvNS_9FwdParamsE --------------------------
	.section	.nv.constant0._ZN10layer_norm13ln_fwd_kernelINS_13Kernel_traitsIfffffjLj2048ELj1ELj4ELj1ELj16ENS_18Kernel_traits_baseILj2048EfffffjLj128EEEEELb1ELb0ELb1ELb0EEEvNS_9FwdParamsE,"a",@progbits
	.sectionflags	@""
	.align	4
.nv.constant0._ZN10layer_norm13ln_fwd_kernelINS_13Kernel_traitsIfffffjLj2048ELj1ELj4ELj1ELj16ENS_18Kernel_traits_baseILj2048EfffffjLj128EEEEELb1ELb0ELb1ELb0EEEvNS_9FwdParamsE:
	.zero		1128


//--------------------- .nv.constant0._ZN10layer_norm13ln_fwd_kernelINS_13Kernel_traitsIfffffjLj2048ELj1ELj4ELj1ELj16ENS_18Kernel_traits_baseILj2048EfffffjLj128EEEEELb1ELb0ELb1ELb1EEEvNS_9FwdParamsE --------------------------
	.section	.nv.constant0._ZN10layer_norm13ln_fwd_kernelINS_13Kernel_traitsIfffffjLj2048ELj1ELj4ELj1ELj16ENS_18Kernel_traits_baseILj2048EfffffjLj128EEEEELb1ELb0ELb1ELb1EEEvNS_9FwdParamsE,"a",@progbits
	.sectionflags	@""
	.align	4
.nv.constant0._ZN10layer_norm13ln_fwd_kernelINS_13Kernel_traitsIfffffjLj2048ELj1ELj4ELj1ELj16ENS_18Kernel_traits_baseILj2048EfffffjLj128EEEEELb1ELb0ELb1ELb1EEEvNS_9FwdParamsE:
	.zero		1128


//--------------------- .nv.constant0._ZN10layer_norm13ln_fwd_kernelINS_13Kernel_traitsIfffffjLj2048ELj1ELj4ELj1ELj16ENS_18Kernel_traits_baseILj2048EfffffjLj128EEEEELb1ELb1ELb0ELb0EEEvNS_9FwdParamsE --------------------------
	.section	.nv.constant0._ZN10layer_norm13ln_fwd_kernelINS_13Kernel_traitsIfffffjLj2048ELj1ELj4ELj1ELj16ENS_18Kernel_traits_baseILj2048EfffffjLj128EEEEELb1ELb1ELb0ELb0EEEvNS_9FwdParamsE,"a",@progbits
	.sectionflags	@""
	.align	4
.nv.constant0._ZN10layer_norm13ln_fwd_kernelINS_13Kernel_traitsIfffffjLj2048ELj1ELj4ELj1ELj16ENS_18Kernel_traits_baseILj2048EfffffjLj128EEEEELb1ELb1ELb0ELb0EEEvNS_9FwdParamsE:
	.zero		1128


//--------------------- .nv.constant0._ZN10layer_norm13ln_fwd_kernelINS_13Kernel_traitsIfffffjLj2048ELj1ELj4ELj1ELj16ENS_18Kernel_traits_baseILj2048EfffffjLj128EEEEELb1ELb1ELb0ELb1EEEvNS_9FwdParamsE --------------------------
	.section	.nv.constant0._ZN10layer_norm13ln_fwd_kernelINS_13Kernel_traitsIfffffjLj2048ELj1ELj4ELj1ELj16ENS_18Kernel_traits_baseILj2048EfffffjLj128EEEEELb1ELb1ELb0ELb1EEEvNS_9FwdParamsE,"a",@progbits
	.sectionflags	@""
	.align	4
.nv.constant0._ZN10layer_norm13ln_fwd_kernelINS_13Kernel_traitsIfffffjLj2048ELj1ELj4ELj1ELj16ENS_18Kernel_traits_baseILj2048EfffffjLj128EEEEELb1ELb1ELb0ELb1EEEvNS_9FwdParamsE:
	.zero		1128


//--------------------- .nv.constant0._ZN10layer_norm13ln_fwd_kernelINS_13Kernel_traitsIfffffjLj2048ELj1ELj4ELj1ELj16ENS_18Kernel_traits_baseILj2048EfffffjLj128EEEEELb1ELb1ELb1ELb0EEEvNS_9FwdParamsE --------------------------
	.section	.nv.constant0._ZN10layer_norm13ln_fwd_kernelINS_13Kernel_traitsIfffffjLj2048ELj1ELj4ELj1ELj16ENS_18Kernel_traits_baseILj2048EfffffjLj128EEEEELb1ELb1ELb1ELb0EEEvNS_9FwdParamsE,"a",@progbits
	.sectionflags	@""
	.align	4
.nv.constant0._ZN10layer_norm13ln_fwd_kernelINS_13Kernel_traitsIfffffjLj2048ELj1ELj4ELj1ELj16ENS_18Kernel_traits_baseILj2048EfffffjLj128EEEEELb1ELb1ELb1ELb0EEEvNS_9FwdParamsE:
	.zero		1128


//--------------------- .nv.constant0._ZN10layer_norm13ln_fwd_kernelINS_13Kernel_traitsIfffffjLj2048ELj1ELj4ELj1ELj16ENS_18Kernel_traits_baseILj2048EfffffjLj128EEEEELb1ELb1ELb1ELb1EEEvNS_9FwdParamsE --------------------------
	.section	.nv.constant0._ZN10layer_norm13ln_fwd_kernelINS_13Kernel_traitsIfffffjLj2048ELj1ELj4ELj1ELj16ENS_18Kernel_traits_baseILj2048EfffffjLj128EEEEELb1ELb1ELb1ELb1EEEvNS_9FwdParamsE,"a",@progbits
	.sectionflags	@""
	.align	4
.nv.constant0._ZN10layer_norm13ln_fwd_kernelINS_13Kernel_traitsIfffffjLj2048ELj1ELj4ELj1ELj16ENS_18Kernel_traits_baseILj2048EfffffjLj128EEEEELb1ELb1ELb1ELb1EEEvNS_9FwdParamsE:
	.zero		1128


//--------------------- SYMBOLS --------------------------

	.type		.nv.reservedSmem.offset0,@object
	.size		.nv.reservedSmem.offset0,0x4
